	.target	sm_90a

	.elftype	@"ET_EXEC"


//--------------------- .note.nv.tkinfo           --------------------------
	.section	.note.nv.tkinfo,"",@"SHT_NOTE"
	.sectionflags	@"SHF_NOTE_NV_TKINFO"
	.tkinfo
        /*0018*/ 	.word	0x00000002
        /*0030*/ 	.string	""
        /*0030*/ 	.string	"ptxas"
        /*0030*/ 	.string	"Cuda compilation tools, release 13.0, V13.0.88"
        /*0030*/ 	.string	"Build cuda_13.0.r13.0/compiler.36424714_0"
        /*0030*/ 	.string	"-arch sm_90a -m 64 "



//--------------------- .note.nv.cuinfo           --------------------------
	.section	.note.nv.cuinfo,"",@"SHT_NOTE"
	.sectionflags	@"SHF_NOTE_NV_CUINFO"
        /*0018*/ 	.short	0x0002
        /*001a*/ 	.short	0x005a
        /*001c*/ 	.short	0x0082
	.zero		2


//--------------------- .nv.info                  --------------------------
	.section	.nv.info,"",@"SHT_CUDA_INFO"
	.align	4


	//----- nvinfo : EIATTR_REGCOUNT
	.align		4
        /*0000*/ 	.byte	0x04, 0x2f
        /*0002*/ 	.short	(.L_49 - .L_48)
	.align		4
.L_48:
        /*0004*/ 	.word	index@(_ZN2at6native29vectorized_elementwise_kernelILi8ENS0_13AUnaryFunctorIhhhZZZNS0_21remainder_kernel_cudaERNS_18TensorIteratorBaseEENKUlvE_clEvENKUlvE_clEvEUlhhE_EESt5arrayIPcLm2EEEEviT0_T1_)
        /*0008*/ 	.word	0x0000001e


	//----- nvinfo : EIATTR_FRAME_SIZE
	.align		4
.L_49:
        /*000c*/ 	.byte	0x04, 0x11
        /*000e*/ 	.short	(.L_51 - .L_50)
	.align		4
.L_50:
        /*0010*/ 	.word	index@($__internal_83_$__cuda_sm20_rem_u16)
        /*0014*/ 	.word	0x00000000


	//----- nvinfo : EIATTR_FRAME_SIZE
	.align		4
.L_51:
        /*0018*/ 	.byte	0x04, 0x11
        /*001a*/ 	.short	(.L_53 - .L_52)
	.align		4
.L_52:
        /*001c*/ 	.word	index@(_ZN2at6native29vectorized_elementwise_kernelILi8ENS0_13AUnaryFunctorIhhhZZZNS0_21remainder_kernel_cudaERNS_18TensorIteratorBaseEENKUlvE_clEvENKUlvE_clEvEUlhhE_EESt5arrayIPcLm2EEEEviT0_T1_)
        /*0020*/ 	.word	0x00000000


	//----- nvinfo : EIATTR_REGCOUNT
	.align		4
.L_53:
        /*0024*/ 	.byte	0x04, 0x2f
        /*0026*/ 	.short	(.L_55 - .L_54)
	.align		4
.L_54:
        /*0028*/ 	.word	index@(_ZN2at6native29vectorized_elementwise_kernelILi4ENS0_13AUnaryFunctorIhhhZZZNS0_21remainder_kernel_cudaERNS_18TensorIteratorBaseEENKUlvE_clEvENKUlvE_clEvEUlhhE_EESt5arrayIPcLm2EEEEviT0_T1_)
        /*002c*/ 	.word	0x0000001e


	//----- nvinfo : EIATTR_FRAME_SIZE
	.align		4
.L_55:
        /*0030*/ 	.byte	0x04, 0x11
        /*0032*/ 	.short	(.L_57 - .L_56)
	.align		4
.L_56:
        /*0034*/ 	.word	index@($__internal_82_$__cuda_sm20_rem_u16)
        /*0038*/ 	.word	0x00000000


	//----- nvinfo : EIATTR_FRAME_SIZE
	.align		4
.L_57:
        /*003c*/ 	.byte	0x04, 0x11
        /*003e*/ 	.short	(.L_59 - .L_58)
	.align		4
.L_58:
        /*0040*/ 	.word	index@(_ZN2at6native29vectorized_elementwise_kernelILi4ENS0_13AUnaryFunctorIhhhZZZNS0_21remainder_kernel_cudaERNS_18TensorIteratorBaseEENKUlvE_clEvENKUlvE_clEvEUlhhE_EESt5arrayIPcLm2EEEEviT0_T1_)
        /*0044*/ 	.word	0x00000000


	//----- nvinfo : EIATTR_REGCOUNT
	.align		4
.L_59:
        /*0048*/ 	.byte	0x04, 0x2f
        /*004a*/ 	.short	(.L_61 - .L_60)
	.align		4
.L_60:
        /*004c*/ 	.word	index@(_ZN2at6native29vectorized_elementwise_kernelILi2ENS0_13AUnaryFunctorIhhhZZZNS0_21remainder_kernel_cudaERNS_18TensorIteratorBaseEENKUlvE_clEvENKUlvE_clEvEUlhhE_EESt5arrayIPcLm2EEEEviT0_T1_)
        /*0050*/ 	.word	0x0000001e


	//----- nvinfo : EIATTR_FRAME_SIZE
	.align		4
.L_61:
        /*0054*/ 	.byte	0x04, 0x11
        /*0056*/ 	.short	(.L_63 - .L_62)
	.align		4
.L_62:
        /*0058*/ 	.word	index@($__internal_81_$__cuda_sm20_rem_u16)
        /*005c*/ 	.word	0x00000000


	//----- nvinfo : EIATTR_FRAME_SIZE
	.align		4
.L_63:
        /*0060*/ 	.byte	0x04, 0x11
        /*0062*/ 	.short	(.L_65 - .L_64)
	.align		4
.L_64:
        /*0064*/ 	.word	index@(_ZN2at6native29vectorized_elementwise_kernelILi2ENS0_13AUnaryFunctorIhhhZZZNS0_21remainder_kernel_cudaERNS_18TensorIteratorBaseEENKUlvE_clEvENKUlvE_clEvEUlhhE_EESt5arrayIPcLm2EEEEviT0_T1_)
        /*0068*/ 	.word	0x00000000


	//----- nvinfo : EIATTR_REGCOUNT
	.align		4
.L_65:
        /*006c*/ 	.byte	0x04, 0x2f
        /*006e*/ 	.short	(.L_67 - .L_66)
	.align		4
.L_66:
        /*0070*/ 	.word	index@(_ZN2at6native27unrolled_elementwise_kernelINS0_13AUnaryFunctorIhhhZZZNS0_21remainder_kernel_cudaERNS_18TensorIteratorBaseEENKUlvE_clEvENKUlvE_clEvEUlhhE_EESt5arrayIPcLm2EELi4E23TrivialOffsetCalculatorILi1EjESD_NS0_6memory15LoadWithoutCastENSE_16StoreWithoutCastEEEviT_T0_T2_T3_T4_T5_)
        /*0074*/ 	.word	0x00000016


	//----- nvinfo : EIATTR_FRAME_SIZE
	.align		4
.L_67:
        /*0078*/ 	.byte	0x04, 0x11
        /*007a*/ 	.short	(.L_69 - .L_68)
	.align		4
.L_68:
        /*007c*/ 	.word	index@($__internal_80_$__cuda_sm20_rem_u16)
        /*0080*/ 	.word	0x00000000


	//----- nvinfo : EIATTR_FRAME_SIZE
	.align		4
.L_69:
        /*0084*/ 	.byte	0x04, 0x11
        /*0086*/ 	.short	(.L_71 - .L_70)
	.align		4
.L_70:
        /*0088*/ 	.word	index@(_ZN2at6native27unrolled_elementwise_kernelINS0_13AUnaryFunctorIhhhZZZNS0_21remainder_kernel_cudaERNS_18TensorIteratorBaseEENKUlvE_clEvENKUlvE_clEvEUlhhE_EESt5arrayIPcLm2EELi4E23TrivialOffsetCalculatorILi1EjESD_NS0_6memory15LoadWithoutCastENSE_16StoreWithoutCastEEEviT_T0_T2_T3_T4_T5_)
        /*008c*/ 	.word	0x00000000


	//----- nvinfo : EIATTR_REGCOUNT
	.align		4
.L_71:
        /*0090*/ 	.byte	0x04, 0x2f
        /*0092*/ 	.short	(.L_73 - .L_72)
	.align		4
.L_72:
        /*0094*/ 	.word	index@(_ZN2at6native18elementwise_kernelILi128ELi4EZNS0_22gpu_kernel_impl_nocastINS0_13AUnaryFunctorIhhhZZZNS0_21remainder_kernel_cudaERNS_18TensorIteratorBaseEENKUlvE_clEvENKUlvE_clEvEUlhhE_EEEEvS5_RKT_EUliE_EEviT1_)
        /*0098*/ 	.word	0x00000012


	//----- nvinfo : EIATTR_FRAME_SIZE
	.align		4
.L_73:
        /*009c*/ 	.byte	0x04, 0x11
        /*009e*/ 	.short	(.L_75 - .L_74)
	.align		4
.L_74:
        /*00a0*/ 	.word	index@($__internal_79_$__cuda_sm20_rem_u16)
        /*00a4*/ 	.word	0x00000000


	//----- nvinfo : EIATTR_FRAME_SIZE
	.align		4
.L_75:
        /*00a8*/ 	.byte	0x04, 0x11
        /*00aa*/ 	.short	(.L_77 - .L_76)
	.align		4
.L_76:
        /*00ac*/ 	.word	index@(_ZN2at6native18elementwise_kernelILi128ELi4EZNS0_22gpu_kernel_impl_nocastINS0_13AUnaryFunctorIhhhZZZNS0_21remainder_kernel_cudaERNS_18TensorIteratorBaseEENKUlvE_clEvENKUlvE_clEvEUlhhE_EEEEvS5_RKT_EUliE_EEviT1_)
        /*00b0*/ 	.word	0x00000000


	//----- nvinfo : EIATTR_REGCOUNT
	.align		4
.L_77:
        /*00b4*/ 	.byte	0x04, 0x2f
        /*00b6*/ 	.short	(.L_79 - .L_78)
	.align		4
.L_78:
        /*00b8*/ 	.word	index@(_ZN2at6native27unrolled_elementwise_kernelINS0_13AUnaryFunctorIhhhZZZNS0_21remainder_kernel_cudaERNS_18TensorIteratorBaseEENKUlvE_clEvENKUlvE_clEvEUlhhE_EESt5arrayIPcLm2EELi4E23TrivialOffsetCalculatorILi1EjESD_NS0_6memory12LoadWithCastILi1EEENSE_13StoreWithCastILi1EEEEEviT_T0_T2_T3_T4_T5_)
        /*00bc*/ 	.word	0x0000001c


	//----- nvinfo : EIATTR_FRAME_SIZE
	.align		4
.L_79:
        /*00c0*/ 	.byte	0x04, 0x11
        /*00c2*/ 	.short	(.L_81 - .L_80)
	.align		4
.L_80:
        /*00c4*/ 	.word	index@($__internal_78_$__cuda_sm20_rem_u16)
        /*00c8*/ 	.word	0x00000000


	//----- nvinfo : EIATTR_FRAME_SIZE
	.align		4
.L_81:
        /*00cc*/ 	.byte	0x04, 0x11
        /*00ce*/ 	.short	(.L_83 - .L_82)
	.align		4
.L_82:
        /*00d0*/ 	.word	index@(_ZN2at6native27unrolled_elementwise_kernelINS0_13AUnaryFunctorIhhhZZZNS0_21remainder_kernel_cudaERNS_18TensorIteratorBaseEENKUlvE_clEvENKUlvE_clEvEUlhhE_EESt5arrayIPcLm2EELi4E23TrivialOffsetCalculatorILi1EjESD_NS0_6memory12LoadWithCastILi1EEENSE_13StoreWithCastILi1EEEEEviT_T0_T2_T3_T4_T5_)
        /*00d4*/ 	.word	0x00000000


	//----- nvinfo : EIATTR_REGCOUNT
	.align		4
.L_83:
        /*00d8*/ 	.byte	0x04, 0x2f
        /*00da*/ 	.short	(.L_85 - .L_84)
	.align		4
.L_84:
        /*00dc*/ 	.word	index@(_ZN2at6native18elementwise_kernelILi128ELi4EZNS0_15gpu_kernel_implINS0_13AUnaryFunctorIhhhZZZNS0_21remainder_kernel_cudaERNS_18TensorIteratorBaseEENKUlvE_clEvENKUlvE_clEvEUlhhE_EEEEvS5_RKT_EUliE_EEviT1_)
        /*00e0*/ 	.word	0x0000001a


	//----- nvinfo : EIATTR_FRAME_SIZE
	.align		4
.L_85:
        /*00e4*/ 	.byte	0x04, 0x11
        /*00e6*/ 	.short	(.L_87 - .L_86)
	.align		4
.L_86:
        /*00e8*/ 	.word	index@($__internal_77_$__cuda_sm20_rem_u16)
        /*00ec*/ 	.word	0x00000000


	//----- nvinfo : EIATTR_FRAME_SIZE
	.align		4
.L_87:
        /*00f0*/ 	.byte	0x04, 0x11
        /*00f2*/ 	.short	(.L_89 - .L_88)
	.align		4
.L_88:
        /*00f4*/ 	.word	index@(_ZN2at6native18elementwise_kernelILi128ELi4EZNS0_15gpu_kernel_implINS0_13AUnaryFunctorIhhhZZZNS0_21remainder_kernel_cudaERNS_18TensorIteratorBaseEENKUlvE_clEvENKUlvE_clEvEUlhhE_EEEEvS5_RKT_EUliE_EEviT1_)
        /*00f8*/ 	.word	0x00000000


	//----- nvinfo : EIATTR_REGCOUNT
	.align		4
.L_89:
        /*00fc*/ 	.byte	0x04, 0x2f
        /*00fe*/ 	.short	(.L_91 - .L_90)
	.align		4
.L_90:
        /*0100*/ 	.word	index@(_ZN2at6native29vectorized_elementwise_kernelILi8ENS0_13BUnaryFunctorIhhhZZZNS0_21remainder_kernel_cudaERNS_18TensorIteratorBaseEENKUlvE_clEvENKUlvE_clEvEUlhhE_EESt5arrayIPcLm2EEEEviT0_T1_)
        /*0104*/ 	.word	0x00000020


	//----- nvinfo : EIATTR_FRAME_SIZE
	.align		4
.L_91:
        /*0108*/ 	.byte	0x04, 0x11
        /*010a*/ 	.short	(.L_93 - .L_92)
	.align		4
.L_92:
        /*010c*/ 	.word	index@($__internal_76_$__cuda_sm20_rem_u16)
        /*0110*/ 	.word	0x00000000


	//----- nvinfo : EIATTR_FRAME_SIZE
	.align		4
.L_93:
        /*0114*/ 	.byte	0x04, 0x11
        /*0116*/ 	.short	(.L_95 - .L_94)
	.align		4
.L_94:
        /*0118*/ 	.word	index@(_ZN2at6native29vectorized_elementwise_kernelILi8ENS0_13BUnaryFunctorIhhhZZZNS0_21remainder_kernel_cudaERNS_18TensorIteratorBaseEENKUlvE_clEvENKUlvE_clEvEUlhhE_EESt5arrayIPcLm2EEEEviT0_T1_)
        /*011c*/ 	.word	0x00000000


	//----- nvinfo : EIATTR_REGCOUNT
	.align		4
.L_95:
        /*0120*/ 	.byte	0x04, 0x2f
        /*0122*/ 	.short	(.L_97 - .L_96)
	.align		4
.L_96:
        /*0124*/ 	.word	index@(_ZN2at6native29vectorized_elementwise_kernelILi4ENS0_13BUnaryFunctorIhhhZZZNS0_21remainder_kernel_cudaERNS_18TensorIteratorBaseEENKUlvE_clEvENKUlvE_clEvEUlhhE_EESt5arrayIPcLm2EEEEviT0_T1_)
        /*0128*/ 	.word	0x00000020


	//----- nvinfo : EIATTR_FRAME_SIZE
	.align		4
.L_97:
        /*012c*/ 	.byte	0x04, 0x11
        /*012e*/ 	.short	(.L_99 - .L_98)
	.align		4
.L_98:
        /*0130*/ 	.word	index@($__internal_75_$__cuda_sm20_rem_u16)
        /*0134*/ 	.word	0x00000000


	//----- nvinfo : EIATTR_FRAME_SIZE
	.align		4
.L_99:
        /*0138*/ 	.byte	0x04, 0x11
        /*013a*/ 	.short	(.L_101 - .L_100)
	.align		4
.L_100:
        /*013c*/ 	.word	index@(_ZN2at6native29vectorized_elementwise_kernelILi4ENS0_13BUnaryFunctorIhhhZZZNS0_21remainder_kernel_cudaERNS_18TensorIteratorBaseEENKUlvE_clEvENKUlvE_clEvEUlhhE_EESt5arrayIPcLm2EEEEviT0_T1_)
        /*0140*/ 	.word	0x00000000


	//----- nvinfo : EIATTR_REGCOUNT
	.align		4
.L_101:
        /*0144*/ 	.byte	0x04, 0x2f
        /*0146*/ 	.short	(.L_103 - .L_102)
	.align		4
.L_102:
        /*0148*/ 	.word	index@(_ZN2at6native29vectorized_elementwise_kernelILi2ENS0_13BUnaryFunctorIhhhZZZNS0_21remainder_kernel_cudaERNS_18TensorIteratorBaseEENKUlvE_clEvENKUlvE_clEvEUlhhE_EESt5arrayIPcLm2EEEEviT0_T1_)
        /*014c*/ 	.word	0x00000020


	//----- nvinfo : EIATTR_FRAME_SIZE
	.align		4
.L_103:
        /*0150*/ 	.byte	0x04, 0x11
        /*0152*/ 	.short	(.L_105 - .L_104)
	.align		4
.L_104:
        /*0154*/ 	.word	index@($__internal_74_$__cuda_sm20_rem_u16)
        /*0158*/ 	.word	0x00000000


	//----- nvinfo : EIATTR_FRAME_SIZE
	.align		4
.L_105:
        /*015c*/ 	.byte	0x04, 0x11
        /*015e*/ 	.short	(.L_107 - .L_106)
	.align		4
.L_106:
        /*0160*/ 	.word	index@(_ZN2at6native29vectorized_elementwise_kernelILi2ENS0_13BUnaryFunctorIhhhZZZNS0_21remainder_kernel_cudaERNS_18TensorIteratorBaseEENKUlvE_clEvENKUlvE_clEvEUlhhE_EESt5arrayIPcLm2EEEEviT0_T1_)
        /*0164*/ 	.word	0x00000000


	//----- nvinfo : EIATTR_REGCOUNT
	.align		4
.L_107:
        /*0168*/ 	.byte	0x04, 0x2f
        /*016a*/ 	.short	(.L_109 - .L_108)
	.align		4
.L_108:
        /*016c*/ 	.word	index@(_ZN2at6native27unrolled_elementwise_kernelINS0_13BUnaryFunctorIhhhZZZNS0_21remainder_kernel_cudaERNS_18TensorIteratorBaseEENKUlvE_clEvENKUlvE_clEvEUlhhE_EESt5arrayIPcLm2EELi4E23TrivialOffsetCalculatorILi1EjESD_NS0_6memory15LoadWithoutCastENSE_16StoreWithoutCastEEEviT_T0_T2_T3_T4_T5_)
        /*0170*/ 	.word	0x00000016


	//----- nvinfo : EIATTR_FRAME_SIZE
	.align		4
.L_109:
        /*0174*/ 	.byte	0x04, 0x11
        /*0176*/ 	.short	(.L_111 - .L_110)
	.align		4
.L_110:
        /*0178*/ 	.word	index@($__internal_73_$__cuda_sm20_rem_u16)
        /*017c*/ 	.word	0x00000000


	//----- nvinfo : EIATTR_FRAME_SIZE
	.align		4
.L_111:
        /*0180*/ 	.byte	0x04, 0x11
        /*0182*/ 	.short	(.L_113 - .L_112)
	.align		4
.L_112:
        /*0184*/ 	.word	index@(_ZN2at6native27unrolled_elementwise_kernelINS0_13BUnaryFunctorIhhhZZZNS0_21remainder_kernel_cudaERNS_18TensorIteratorBaseEENKUlvE_clEvENKUlvE_clEvEUlhhE_EESt5arrayIPcLm2EELi4E23TrivialOffsetCalculatorILi1EjESD_NS0_6memory15LoadWithoutCastENSE_16StoreWithoutCastEEEviT_T0_T2_T3_T4_T5_)
        /*0188*/ 	.word	0x00000000


	//----- nvinfo : EIATTR_REGCOUNT
	.align		4
.L_113:
        /*018c*/ 	.byte	0x04, 0x2f
        /*018e*/ 	.short	(.L_115 - .L_114)
	.align		4
.L_114:
        /*0190*/ 	.word	index@(_ZN2at6native18elementwise_kernelILi128ELi4EZNS0_22gpu_kernel_impl_nocastINS0_13BUnaryFunctorIhhhZZZNS0_21remainder_kernel_cudaERNS_18TensorIteratorBaseEENKUlvE_clEvENKUlvE_clEvEUlhhE_EEEEvS5_RKT_EUliE_EEviT1_)
        /*0194*/ 	.word	0x0000000f


	//----- nvinfo : EIATTR_FRAME_SIZE
	.align		4
.L_115:
        /*0198*/ 	.byte	0x04, 0x11
        /*019a*/ 	.short	(.L_117 - .L_116)
	.align		4
.L_116:
        /*019c*/ 	.word	index@($__internal_72_$__cuda_sm20_rem_u16)
        /*01a0*/ 	.word	0x00000000


	//----- nvinfo : EIATTR_FRAME_SIZE
	.align		4
.L_117:
        /*01a4*/ 	.byte	0x04, 0x11
        /*01a6*/ 	.short	(.L_119 - .L_118)
	.align		4
.L_118:
        /*01a8*/ 	.word	index@(_ZN2at6native18elementwise_kernelILi128ELi4EZNS0_22gpu_kernel_impl_nocastINS0_13BUnaryFunctorIhhhZZZNS0_21remainder_kernel_cudaERNS_18TensorIteratorBaseEENKUlvE_clEvENKUlvE_clEvEUlhhE_EEEEvS5_RKT_EUliE_EEviT1_)
        /*01ac*/ 	.word	0x00000000


	//----- nvinfo : EIATTR_REGCOUNT
	.align		4
.L_119:
        /*01b0*/ 	.byte	0x04, 0x2f
        /*01b2*/ 	.short	(.L_121 - .L_120)
	.align		4
.L_120:
        /*01b4*/ 	.word	index@(_ZN2at6native27unrolled_elementwise_kernelINS0_13BUnaryFunctorIhhhZZZNS0_21remainder_kernel_cudaERNS_18TensorIteratorBaseEENKUlvE_clEvENKUlvE_clEvEUlhhE_EESt5arrayIPcLm2EELi4E23TrivialOffsetCalculatorILi1EjESD_NS0_6memory12LoadWithCastILi1EEENSE_13StoreWithCastILi1EEEEEviT_T0_T2_T3_T4_T5_)
        /*01b8*/ 	.word	0x0000001d


	//----- nvinfo : EIATTR_FRAME_SIZE
	.align		4
.L_121:
        /*01bc*/ 	.byte	0x04, 0x11
        /*01be*/ 	.short	(.L_123 - .L_122)
	.align		4
.L_122:
        /*01c0*/ 	.word	index@($__internal_71_$__cuda_sm20_rem_u16)
        /*01c4*/ 	.word	0x00000000


	//----- nvinfo : EIATTR_FRAME_SIZE
	.align		4
.L_123:
        /*01c8*/ 	.byte	0x04, 0x11
        /*01ca*/ 	.short	(.L_125 - .L_124)
	.align		4
.L_124:
        /*01cc*/ 	.word	index@(_ZN2at6native27unrolled_elementwise_kernelINS0_13BUnaryFunctorIhhhZZZNS0_21remainder_kernel_cudaERNS_18TensorIteratorBaseEENKUlvE_clEvENKUlvE_clEvEUlhhE_EESt5arrayIPcLm2EELi4E23TrivialOffsetCalculatorILi1EjESD_NS0_6memory12LoadWithCastILi1EEENSE_13StoreWithCastILi1EEEEEviT_T0_T2_T3_T4_T5_)
        /*01d0*/ 	.word	0x00000000


	//----- nvinfo : EIATTR_REGCOUNT
	.align		4
.L_125:
        /*01d4*/ 	.byte	0x04, 0x2f
        /*01d6*/ 	.short	(.L_127 - .L_126)
	.align		4
.L_126:
        /*01d8*/ 	.word	index@(_ZN2at6native18elementwise_kernelILi128ELi4EZNS0_15gpu_kernel_implINS0_13BUnaryFunctorIhhhZZZNS0_21remainder_kernel_cudaERNS_18TensorIteratorBaseEENKUlvE_clEvENKUlvE_clEvEUlhhE_EEEEvS5_RKT_EUliE_EEviT1_)
        /*01dc*/ 	.word	0x0000001a


	//----- nvinfo : EIATTR_FRAME_SIZE
	.align		4
.L_127:
        /*01e0*/ 	.byte	0x04, 0x11
        /*01e2*/ 	.short	(.L_129 - .L_128)
	.align		4
.L_128:
        /*01e4*/ 	.word	index@($__internal_70_$__cuda_sm20_rem_u16)
        /*01e8*/ 	.word	0x00000000


	//----- nvinfo : EIATTR_FRAME_SIZE
	.align		4
.L_129:
        /*01ec*/ 	.byte	0x04, 0x11
        /*01ee*/ 	.short	(.L_131 - .L_130)
	.align		4
.L_130:
        /*01f0*/ 	.word	index@(_ZN2at6native18elementwise_kernelILi128ELi4EZNS0_15gpu_kernel_implINS0_13BUnaryFunctorIhhhZZZNS0_21remainder_kernel_cudaERNS_18TensorIteratorBaseEENKUlvE_clEvENKUlvE_clEvEUlhhE_EEEEvS5_RKT_EUliE_EEviT1_)
        /*01f4*/ 	.word	0x00000000


	//----- nvinfo : EIATTR_REGCOUNT
	.align		4
.L_131:
        /*01f8*/ 	.byte	0x04, 0x2f
        /*01fa*/ 	.short	(.L_133 - .L_132)
	.align		4
.L_132:
        /*01fc*/ 	.word	index@(_ZN2at6native29vectorized_elementwise_kernelILi8ENS0_13BinaryFunctorIhhhZZZNS0_21remainder_kernel_cudaERNS_18TensorIteratorBaseEENKUlvE_clEvENKUlvE_clEvEUlhhE_EESt5arrayIPcLm3EEEEviT0_T1_)
        /*0200*/ 	.word	0x00000020


	//----- nvinfo : EIATTR_FRAME_SIZE
	.align		4
.L_133:
        /*0204*/ 	.byte	0x04, 0x11
        /*0206*/ 	.short	(.L_135 - .L_134)
	.align		4
.L_134:
        /*0208*/ 	.word	index@($__internal_69_$__cuda_sm20_rem_u16)
        /*020c*/ 	.word	0x00000000


	//----- nvinfo : EIATTR_FRAME_SIZE
	.align		4
.L_135:
        /*0210*/ 	.byte	0x04, 0x11
        /*0212*/ 	.short	(.L_137 - .L_136)
	.align		4
.L_136:
        /*0214*/ 	.word	index@(_ZN2at6native29vectorized_elementwise_kernelILi8ENS0_13BinaryFunctorIhhhZZZNS0_21remainder_kernel_cudaERNS_18TensorIteratorBaseEENKUlvE_clEvENKUlvE_clEvEUlhhE_EESt5arrayIPcLm3EEEEviT0_T1_)
        /*0218*/ 	.word	0x00000000


	//----- nvinfo : EIATTR_REGCOUNT
	.align		4
.L_137:
        /*021c*/ 	.byte	0x04, 0x2f
        /*021e*/ 	.short	(.L_139 - .L_138)
	.align		4
.L_138:
        /*0220*/ 	.word	index@(_ZN2at6native29vectorized_elementwise_kernelILi4ENS0_13BinaryFunctorIhhhZZZNS0_21remainder_kernel_cudaERNS_18TensorIteratorBaseEENKUlvE_clEvENKUlvE_clEvEUlhhE_EESt5arrayIPcLm3EEEEviT0_T1_)
        /*0224*/ 	.word	0x00000022


	//----- nvinfo : EIATTR_FRAME_SIZE
	.align		4
.L_139:
        /*0228*/ 	.byte	0x04, 0x11
        /*022a*/ 	.short	(.L_141 - .L_140)
	.align		4
.L_140:
        /*022c*/ 	.word	index@($__internal_68_$__cuda_sm20_rem_u16)
        /*0230*/ 	.word	0x00000000


	//----- nvinfo : EIATTR_FRAME_SIZE
	.align		4
.L_141:
        /*0234*/ 	.byte	0x04, 0x11
        /*0236*/ 	.short	(.L_143 - .L_142)
	.align		4
.L_142:
        /*0238*/ 	.word	index@(_ZN2at6native29vectorized_elementwise_kernelILi4ENS0_13BinaryFunctorIhhhZZZNS0_21remainder_kernel_cudaERNS_18TensorIteratorBaseEENKUlvE_clEvENKUlvE_clEvEUlhhE_EESt5arrayIPcLm3EEEEviT0_T1_)
        /*023c*/ 	.word	0x00000000


	//----- nvinfo : EIATTR_REGCOUNT
	.align		4
.L_143:
        /*0240*/ 	.byte	0x04, 0x2f
        /*0242*/ 	.short	(.L_145 - .L_144)
	.align		4
.L_144:
        /*0244*/ 	.word	index@(_ZN2at6native29vectorized_elementwise_kernelILi2ENS0_13BinaryFunctorIhhhZZZNS0_21remainder_kernel_cudaERNS_18TensorIteratorBaseEENKUlvE_clEvENKUlvE_clEvEUlhhE_EESt5arrayIPcLm3EEEEviT0_T1_)
        /*0248*/ 	.word	0x00000022


	//----- nvinfo : EIATTR_FRAME_SIZE
	.align		4
.L_145:
        /*024c*/ 	.byte	0x04, 0x11
        /*024e*/ 	.short	(.L_147 - .L_146)
	.align		4
.L_146:
        /*0250*/ 	.word	index@($__internal_67_$__cuda_sm20_rem_u16)
        /*0254*/ 	.word	0x00000000


	//----- nvinfo : EIATTR_FRAME_SIZE
	.align		4
.L_147:
        /*0258*/ 	.byte	0x04, 0x11
        /*025a*/ 	.short	(.L_149 - .L_148)
	.align		4
.L_148:
        /*025c*/ 	.word	index@(_ZN2at6native29vectorized_elementwise_kernelILi2ENS0_13BinaryFunctorIhhhZZZNS0_21remainder_kernel_cudaERNS_18TensorIteratorBaseEENKUlvE_clEvENKUlvE_clEvEUlhhE_EESt5arrayIPcLm3EEEEviT0_T1_)
        /*0260*/ 	.word	0x00000000


	//----- nvinfo : EIATTR_REGCOUNT
	.align		4
.L_149:
        /*0264*/ 	.byte	0x04, 0x2f
        /*0266*/ 	.short	(.L_151 - .L_150)
	.align		4
.L_150:
        /*0268*/ 	.word	index@(_ZN2at6native27unrolled_elementwise_kernelINS0_13BinaryFunctorIhhhZZZNS0_21remainder_kernel_cudaERNS_18TensorIteratorBaseEENKUlvE_clEvENKUlvE_clEvEUlhhE_EESt5arrayIPcLm3EELi4E23TrivialOffsetCalculatorILi2EjESC_ILi1EjENS0_6memory15LoadWithoutCastENSF_16StoreWithoutCastEEEviT_T0_T2_T3_T4_T5_)
        /*026c*/ 	.word	0x0000001c


	//----- nvinfo : EIATTR_FRAME_SIZE
	.align		4
.L_151:
        /*0270*/ 	.byte	0x04, 0x11
        /*0272*/ 	.short	(.L_153 - .L_152)
	.align		4
.L_152:
        /*0274*/ 	.word	index@($__internal_66_$__cuda_sm20_rem_u16)
        /*0278*/ 	.word	0x00000000


	//----- nvinfo : EIATTR_FRAME_SIZE
	.align		4
.L_153:
        /*027c*/ 	.byte	0x04, 0x11
        /*027e*/ 	.short	(.L_155 - .L_154)
	.align		4
.L_154:
        /*0280*/ 	.word	index@(_ZN2at6native27unrolled_elementwise_kernelINS0_13BinaryFunctorIhhhZZZNS0_21remainder_kernel_cudaERNS_18TensorIteratorBaseEENKUlvE_clEvENKUlvE_clEvEUlhhE_EESt5arrayIPcLm3EELi4E23TrivialOffsetCalculatorILi2EjESC_ILi1EjENS0_6memory15LoadWithoutCastENSF_16StoreWithoutCastEEEviT_T0_T2_T3_T4_T5_)
        /*0284*/ 	.word	0x00000000


	//----- nvinfo : EIATTR_REGCOUNT
	.align		4
.L_155:
        /*0288*/ 	.byte	0x04, 0x2f
        /*028a*/ 	.short	(.L_157 - .L_156)
	.align		4
.L_156:
        /*028c*/ 	.word	index@(_ZN2at6native18elementwise_kernelILi128ELi4EZNS0_22gpu_kernel_impl_nocastINS0_13BinaryFunctorIhhhZZZNS0_21remainder_kernel_cudaERNS_18TensorIteratorBaseEENKUlvE_clEvENKUlvE_clEvEUlhhE_EEEEvS5_RKT_EUliE_EEviT1_)
        /*0290*/ 	.word	0x00000014


	//----- nvinfo : EIATTR_FRAME_SIZE
	.align		4
.L_157:
        /*0294*/ 	.byte	0x04, 0x11
        /*0296*/ 	.short	(.L_159 - .L_158)
	.align		4
.L_158:
        /*0298*/ 	.word	index@($__internal_65_$__cuda_sm20_rem_u16)
        /*029c*/ 	.word	0x00000000


	//----- nvinfo : EIATTR_FRAME_SIZE
	.align		4
.L_159:
        /*02a0*/ 	.byte	0x04, 0x11
        /*02a2*/ 	.short	(.L_161 - .L_160)
	.align		4
.L_160:
        /*02a4*/ 	.word	index@(_ZN2at6native18elementwise_kernelILi128ELi4EZNS0_22gpu_kernel_impl_nocastINS0_13BinaryFunctorIhhhZZZNS0_21remainder_kernel_cudaERNS_18TensorIteratorBaseEENKUlvE_clEvENKUlvE_clEvEUlhhE_EEEEvS5_RKT_EUliE_EEviT1_)
        /*02a8*/ 	.word	0x00000000


	//----- nvinfo : EIATTR_REGCOUNT
	.align		4
.L_161:
        /*02ac*/ 	.byte	0x04, 0x2f
        /*02ae*/ 	.short	(.L_163 - .L_162)
	.align		4
.L_162:
        /*02b0*/ 	.word	index@(_ZN2at6native27unrolled_elementwise_kernelINS0_13BinaryFunctorIhhhZZZNS0_21remainder_kernel_cudaERNS_18TensorIteratorBaseEENKUlvE_clEvENKUlvE_clEvEUlhhE_EESt5arrayIPcLm3EELi4E23TrivialOffsetCalculatorILi2EjESC_ILi1EjENS0_6memory12LoadWithCastILi2EEENSF_13StoreWithCastILi1EEEEEviT_T0_T2_T3_T4_T5_)
        /*02b4*/ 	.word	0x0000001f


	//----- nvinfo : EIATTR_FRAME_SIZE
	.align		4
.L_163:
        /*02b8*/ 	.byte	0x04, 0x11
        /*02ba*/ 	.short	(.L_165 - .L_164)
	.align		4
.L_164:
        /*02bc*/ 	.word	index@($__internal_64_$__cuda_sm20_rem_u16)
        /*02c0*/ 	.word	0x00000000


	//----- nvinfo : EIATTR_FRAME_SIZE
	.align		4
.L_165:
        /*02c4*/ 	.byte	0x04, 0x11
        /*02c6*/ 	.short	(.L_167 - .L_166)
	.align		4
.L_166:
        /*02c8*/ 	.word	index@(_ZN2at6native27unrolled_elementwise_kernelINS0_13BinaryFunctorIhhhZZZNS0_21remainder_kernel_cudaERNS_18TensorIteratorBaseEENKUlvE_clEvENKUlvE_clEvEUlhhE_EESt5arrayIPcLm3EELi4E23TrivialOffsetCalculatorILi2EjESC_ILi1EjENS0_6memory12LoadWithCastILi2EEENSF_13StoreWithCastILi1EEEEEviT_T0_T2_T3_T4_T5_)
        /*02cc*/ 	.word	0x00000000


	//----- nvinfo : EIATTR_REGCOUNT
	.align		4
.L_167:
        /*02d0*/ 	.byte	0x04, 0x2f
        /*02d2*/ 	.short	(.L_169 - .L_168)
	.align		4
.L_168:
        /*02d4*/ 	.word	index@(_ZN2at6native18elementwise_kernelILi128ELi4EZNS0_15gpu_kernel_implINS0_13BinaryFunctorIhhhZZZNS0_21remainder_kernel_cudaERNS_18TensorIteratorBaseEENKUlvE_clEvENKUlvE_clEvEUlhhE_EEEEvS5_RKT_EUliE_EEviT1_)
        /*02d8*/ 	.word	0x0000001a


	//----- nvinfo : EIATTR_FRAME_SIZE
	.align		4
.L_169:
        /*02dc*/ 	.byte	0x04, 0x11
        /*02de*/ 	.short	(.L_171 - .L_170)
	.align		4
.L_170:
        /*02e0*/ 	.word	index@($__internal_63_$__cuda_sm20_rem_u16)
        /*02e4*/ 	.word	0x00000000


	//----- nvinfo : EIATTR_FRAME_SIZE
	.align		4
.L_171:
        /*02e8*/ 	.byte	0x04, 0x11
        /*02ea*/ 	.short	(.L_173 - .L_172)
	.align		4
.L_172:
        /*02ec*/ 	.word	index@(_ZN2at6native18elementwise_kernelILi128ELi4EZNS0_15gpu_kernel_implINS0_13BinaryFunctorIhhhZZZNS0_21remainder_kernel_cudaERNS_18TensorIteratorBaseEENKUlvE_clEvENKUlvE_clEvEUlhhE_EEEEvS5_RKT_EUliE_EEviT1_)
        /*02f0*/ 	.word	0x00000000


	//----- nvinfo : EIATTR_REGCOUNT
	.align		4
.L_173:
        /*02f4*/ 	.byte	0x04, 0x2f
        /*02f6*/ 	.short	(.L_175 - .L_174)
	.align		4
.L_174:
        /*02f8*/ 	.word	index@(_ZN2at6native29vectorized_elementwise_kernelILi8ENS0_13AUnaryFunctorIaaaZZZNS0_21remainder_kernel_cudaERNS_18TensorIteratorBaseEENKUlvE_clEvENKUlvE0_clEvEUlaaE_EESt5arrayIPcLm2EEEEviT0_T1_)
        /*02fc*/ 	.word	0x0000001f


	//----- nvinfo : EIATTR_FRAME_SIZE
	.align		4
.L_175:
        /*0300*/ 	.byte	0x04, 0x11
        /*0302*/ 	.short	(.L_177 - .L_176)
	.align		4
.L_176:
        /*0304*/ 	.word	index@(_ZN2at6native29vectorized_elementwise_kernelILi8ENS0_13AUnaryFunctorIaaaZZZNS0_21remainder_kernel_cudaERNS_18TensorIteratorBaseEENKUlvE_clEvENKUlvE0_clEvEUlaaE_EESt5arrayIPcLm2EEEEviT0_T1_)
        /*0308*/ 	.word	0x00000000


	//----- nvinfo : EIATTR_REGCOUNT
	.align		4
.L_177:
        /*030c*/ 	.byte	0x04, 0x2f
        /*030e*/ 	.short	(.L_179 - .L_178)
	.align		4
.L_178:
        /*0310*/ 	.word	index@(_ZN2at6native29vectorized_elementwise_kernelILi4ENS0_13AUnaryFunctorIaaaZZZNS0_21remainder_kernel_cudaERNS_18TensorIteratorBaseEENKUlvE_clEvENKUlvE0_clEvEUlaaE_EESt5arrayIPcLm2EEEEviT0_T1_)
        /*0314*/ 	.word	0x00000020


	//----- nvinfo : EIATTR_FRAME_SIZE
	.align		4
.L_179:
        /*0318*/ 	.byte	0x04, 0x11
        /*031a*/ 	.short	(.L_181 - .L_180)
	.align		4
.L_180:
        /*031c*/ 	.word	index@(_ZN2at6native29vectorized_elementwise_kernelILi4ENS0_13AUnaryFunctorIaaaZZZNS0_21remainder_kernel_cudaERNS_18TensorIteratorBaseEENKUlvE_clEvENKUlvE0_clEvEUlaaE_EESt5arrayIPcLm2EEEEviT0_T1_)
        /*0320*/ 	.word	0x00000000


	//----- nvinfo : EIATTR_REGCOUNT
	.align		4
.L_181:
        /*0324*/ 	.byte	0x04, 0x2f
        /*0326*/ 	.short	(.L_183 - .L_182)
	.align		4
.L_182:
        /*0328*/ 	.word	index@(_ZN2at6native29vectorized_elementwise_kernelILi2ENS0_13AUnaryFunctorIaaaZZZNS0_21remainder_kernel_cudaERNS_18TensorIteratorBaseEENKUlvE_clEvENKUlvE0_clEvEUlaaE_EESt5arrayIPcLm2EEEEviT0_T1_)
        /*032c*/ 	.word	0x00000020


	//----- nvinfo : EIATTR_FRAME_SIZE
	.align		4
.L_183:
        /*0330*/ 	.byte	0x04, 0x11
        /*0332*/ 	.short	(.L_185 - .L_184)
	.align		4
.L_184:
        /*0334*/ 	.word	index@(_ZN2at6native29vectorized_elementwise_kernelILi2ENS0_13AUnaryFunctorIaaaZZZNS0_21remainder_kernel_cudaERNS_18TensorIteratorBaseEENKUlvE_clEvENKUlvE0_clEvEUlaaE_EESt5arrayIPcLm2EEEEviT0_T1_)
        /*0338*/ 	.word	0x00000000


	//----- nvinfo : EIATTR_REGCOUNT
	.align		4
.L_185:
        /*033c*/ 	.byte	0x04, 0x2f
        /*033e*/ 	.short	(.L_187 - .L_186)
	.align		4
.L_186:
        /*0340*/ 	.word	index@(_ZN2at6native27unrolled_elementwise_kernelINS0_13AUnaryFunctorIaaaZZZNS0_21remainder_kernel_cudaERNS_18TensorIteratorBaseEENKUlvE_clEvENKUlvE0_clEvEUlaaE_EESt5arrayIPcLm2EELi4E23TrivialOffsetCalculatorILi1EjESD_NS0_6memory15LoadWithoutCastENSE_16StoreWithoutCastEEEviT_T0_T2_T3_T4_T5_)
        /*0344*/ 	.word	0x00000017


	//----- nvinfo : EIATTR_FRAME_SIZE
	.align		4
.L_187:
        /*0348*/ 	.byte	0x04, 0x11
        /*034a*/ 	.short	(.L_189 - .L_188)
	.align		4
.L_188:
        /*034c*/ 	.word	index@(_ZN2at6native27unrolled_elementwise_kernelINS0_13AUnaryFunctorIaaaZZZNS0_21remainder_kernel_cudaERNS_18TensorIteratorBaseEENKUlvE_clEvENKUlvE0_clEvEUlaaE_EESt5arrayIPcLm2EELi4E23TrivialOffsetCalculatorILi1EjESD_NS0_6memory15LoadWithoutCastENSE_16StoreWithoutCastEEEviT_T0_T2_T3_T4_T5_)
        /*0350*/ 	.word	0x00000000


	//----- nvinfo : EIATTR_REGCOUNT
	.align		4
.L_189:
        /*0354*/ 	.byte	0x04, 0x2f
        /*0356*/ 	.short	(.L_191 - .L_190)
	.align		4
.L_190:
        /*0358*/ 	.word	index@(_ZN2at6native18elementwise_kernelILi128ELi4EZNS0_22gpu_kernel_impl_nocastINS0_13AUnaryFunctorIaaaZZZNS0_21remainder_kernel_cudaERNS_18TensorIteratorBaseEENKUlvE_clEvENKUlvE0_clEvEUlaaE_EEEEvS5_RKT_EUliE_EEviT1_)
        /*035c*/ 	.word	0x00000012


	//----- nvinfo : EIATTR_FRAME_SIZE
	.align		4
.L_191:
        /*0360*/ 	.byte	0x04, 0x11
        /*0362*/ 	.short	(.L_193 - .L_192)
	.align		4
.L_192:
        /*0364*/ 	.word	index@(_ZN2at6native18elementwise_kernelILi128ELi4EZNS0_22gpu_kernel_impl_nocastINS0_13AUnaryFunctorIaaaZZZNS0_21remainder_kernel_cudaERNS_18TensorIteratorBaseEENKUlvE_clEvENKUlvE0_clEvEUlaaE_EEEEvS5_RKT_EUliE_EEviT1_)
        /*0368*/ 	.word	0x00000000


	//----- nvinfo : EIATTR_REGCOUNT
	.align		4
.L_193:
        /*036c*/ 	.byte	0x04, 0x2f
        /*036e*/ 	.short	(.L_195 - .L_194)
	.align		4
.L_194:
        /*0370*/ 	.word	index@(_ZN2at6native27unrolled_elementwise_kernelINS0_13AUnaryFunctorIaaaZZZNS0_21remainder_kernel_cudaERNS_18TensorIteratorBaseEENKUlvE_clEvENKUlvE0_clEvEUlaaE_EESt5arrayIPcLm2EELi4E23TrivialOffsetCalculatorILi1EjESD_NS0_6memory12LoadWithCastILi1EEENSE_13StoreWithCastILi1EEEEEviT_T0_T2_T3_T4_T5_)
        /*0374*/ 	.word	0x0000001d


	//----- nvinfo : EIATTR_FRAME_SIZE
	.align		4
.L_195:
        /*0378*/ 	.byte	0x04, 0x11
        /*037a*/ 	.short	(.L_197 - .L_196)
	.align		4
.L_196:
        /*037c*/ 	.word	index@(_ZN2at6native27unrolled_elementwise_kernelINS0_13AUnaryFunctorIaaaZZZNS0_21remainder_kernel_cudaERNS_18TensorIteratorBaseEENKUlvE_clEvENKUlvE0_clEvEUlaaE_EESt5arrayIPcLm2EELi4E23TrivialOffsetCalculatorILi1EjESD_NS0_6memory12LoadWithCastILi1EEENSE_13StoreWithCastILi1EEEEEviT_T0_T2_T3_T4_T5_)
        /*0380*/ 	.word	0x00000000


	//----- nvinfo : EIATTR_REGCOUNT
	.align		4
.L_197:
        /*0384*/ 	.byte	0x04, 0x2f
        /*0386*/ 	.short	(.L_199 - .L_198)
	.align		4
.L_198:
        /*0388*/ 	.word	index@(_ZN2at6native18elementwise_kernelILi128ELi4EZNS0_15gpu_kernel_implINS0_13AUnaryFunctorIaaaZZZNS0_21remainder_kernel_cudaERNS_18TensorIteratorBaseEENKUlvE_clEvENKUlvE0_clEvEUlaaE_EEEEvS5_RKT_EUliE_EEviT1_)
        /*038c*/ 	.word	0x0000001a


	//----- nvinfo : EIATTR_FRAME_SIZE
	.align		4
.L_199:
        /*0390*/ 	.byte	0x04, 0x11
        /*0392*/ 	.short	(.L_201 - .L_200)
	.align		4
.L_200:
        /*0394*/ 	.word	index@(_ZN2at6native18elementwise_kernelILi128ELi4EZNS0_15gpu_kernel_implINS0_13AUnaryFunctorIaaaZZZNS0_21remainder_kernel_cudaERNS_18TensorIteratorBaseEENKUlvE_clEvENKUlvE0_clEvEUlaaE_EEEEvS5_RKT_EUliE_EEviT1_)
        /*0398*/ 	.word	0x00000000


	//----- nvinfo : EIATTR_REGCOUNT
	.align		4
.L_201:
        /*039c*/ 	.byte	0x04, 0x2f
        /*039e*/ 	.short	(.L_203 - .L_202)
	.align		4
.L_202:
        /*03a0*/ 	.word	index@(_ZN2at6native29vectorized_elementwise_kernelILi8ENS0_13BUnaryFunctorIaaaZZZNS0_21remainder_kernel_cudaERNS_18TensorIteratorBaseEENKUlvE_clEvENKUlvE0_clEvEUlaaE_EESt5arrayIPcLm2EEEEviT0_T1_)
        /*03a4*/ 	.word	0x0000001c


	//----- nvinfo : EIATTR_FRAME_SIZE
	.align		4
.L_203:
        /*03a8*/ 	.byte	0x04, 0x11
        /*03aa*/ 	.short	(.L_205 - .L_204)
	.align		4
.L_204:
        /*03ac*/ 	.word	index@(_ZN2at6native29vectorized_elementwise_kernelILi8ENS0_13BUnaryFunctorIaaaZZZNS0_21remainder_kernel_cudaERNS_18TensorIteratorBaseEENKUlvE_clEvENKUlvE0_clEvEUlaaE_EESt5arrayIPcLm2EEEEviT0_T1_)
        /*03b0*/ 	.word	0x00000000


	//----- nvinfo : EIATTR_REGCOUNT
	.align		4
.L_205:
        /*03b4*/ 	.byte	0x04, 0x2f
        /*03b6*/ 	.short	(.L_207 - .L_206)
	.align		4
.L_206:
        /*03b8*/ 	.word	index@(_ZN2at6native29vectorized_elementwise_kernelILi4ENS0_13BUnaryFunctorIaaaZZZNS0_21remainder_kernel_cudaERNS_18TensorIteratorBaseEENKUlvE_clEvENKUlvE0_clEvEUlaaE_EESt5arrayIPcLm2EEEEviT0_T1_)
        /*03bc*/ 	.word	0x0000001c


	//----- nvinfo : EIATTR_FRAME_SIZE
	.align		4
.L_207:
        /*03c0*/ 	.byte	0x04, 0x11
        /*03c2*/ 	.short	(.L_209 - .L_208)
	.align		4
.L_208:
        /*03c4*/ 	.word	index@(_ZN2at6native29vectorized_elementwise_kernelILi4ENS0_13BUnaryFunctorIaaaZZZNS0_21remainder_kernel_cudaERNS_18TensorIteratorBaseEENKUlvE_clEvENKUlvE0_clEvEUlaaE_EESt5arrayIPcLm2EEEEviT0_T1_)
        /*03c8*/ 	.word	0x00000000


	//----- nvinfo : EIATTR_REGCOUNT
	.align		4
.L_209:
        /*03cc*/ 	.byte	0x04, 0x2f
        /*03ce*/ 	.short	(.L_211 - .L_210)
	.align		4
.L_210:
        /*03d0*/ 	.word	index@(_ZN2at6native29vectorized_elementwise_kernelILi2ENS0_13BUnaryFunctorIaaaZZZNS0_21remainder_kernel_cudaERNS_18TensorIteratorBaseEENKUlvE_clEvENKUlvE0_clEvEUlaaE_EESt5arrayIPcLm2EEEEviT0_T1_)
        /*03d4*/ 	.word	0x0000001c


	//----- nvinfo : EIATTR_FRAME_SIZE
	.align		4
.L_211:
        /*03d8*/ 	.byte	0x04, 0x11
        /*03da*/ 	.short	(.L_213 - .L_212)
	.align		4
.L_212:
        /*03dc*/ 	.word	index@(_ZN2at6native29vectorized_elementwise_kernelILi2ENS0_13BUnaryFunctorIaaaZZZNS0_21remainder_kernel_cudaERNS_18TensorIteratorBaseEENKUlvE_clEvENKUlvE0_clEvEUlaaE_EESt5arrayIPcLm2EEEEviT0_T1_)
        /*03e0*/ 	.word	0x00000000


	//----- nvinfo : EIATTR_REGCOUNT
	.align		4
.L_213:
        /*03e4*/ 	.byte	0x04, 0x2f
        /*03e6*/ 	.short	(.L_215 - .L_214)
	.align		4
.L_214:
        /*03e8*/ 	.word	index@(_ZN2at6native27unrolled_elementwise_kernelINS0_13BUnaryFunctorIaaaZZZNS0_21remainder_kernel_cudaERNS_18TensorIteratorBaseEENKUlvE_clEvENKUlvE0_clEvEUlaaE_EESt5arrayIPcLm2EELi4E23TrivialOffsetCalculatorILi1EjESD_NS0_6memory15LoadWithoutCastENSE_16StoreWithoutCastEEEviT_T0_T2_T3_T4_T5_)
        /*03ec*/ 	.word	0x0000001b


	//----- nvinfo : EIATTR_FRAME_SIZE
	.align		4
.L_215:
        /*03f0*/ 	.byte	0x04, 0x11
        /*03f2*/ 	.short	(.L_217 - .L_216)
	.align		4
.L_216:
        /*03f4*/ 	.word	index@(_ZN2at6native27unrolled_elementwise_kernelINS0_13BUnaryFunctorIaaaZZZNS0_21remainder_kernel_cudaERNS_18TensorIteratorBaseEENKUlvE_clEvENKUlvE0_clEvEUlaaE_EESt5arrayIPcLm2EELi4E23TrivialOffsetCalculatorILi1EjESD_NS0_6memory15LoadWithoutCastENSE_16StoreWithoutCastEEEviT_T0_T2_T3_T4_T5_)
        /*03f8*/ 	.word	0x00000000


	//----- nvinfo : EIATTR_REGCOUNT
	.align		4
.L_217:
        /*03fc*/ 	.byte	0x04, 0x2f
        /*03fe*/ 	.short	(.L_219 - .L_218)
	.align		4
.L_218:
        /*0400*/ 	.word	index@(_ZN2at6native18elementwise_kernelILi128ELi4EZNS0_22gpu_kernel_impl_nocastINS0_13BUnaryFunctorIaaaZZZNS0_21remainder_kernel_cudaERNS_18TensorIteratorBaseEENKUlvE_clEvENKUlvE0_clEvEUlaaE_EEEEvS5_RKT_EUliE_EEviT1_)
        /*0404*/ 	.word	0x00000012


	//----- nvinfo : EIATTR_FRAME_SIZE
	.align		4
.L_219:
        /*0408*/ 	.byte	0x04, 0x11
        /*040a*/ 	.short	(.L_221 - .L_220)
	.align		4
.L_220:
        /*040c*/ 	.word	index@(_ZN2at6native18elementwise_kernelILi128ELi4EZNS0_22gpu_kernel_impl_nocastINS0_13BUnaryFunctorIaaaZZZNS0_21remainder_kernel_cudaERNS_18TensorIteratorBaseEENKUlvE_clEvENKUlvE0_clEvEUlaaE_EEEEvS5_RKT_EUliE_EEviT1_)
        /*0410*/ 	.word	0x00000000


	//----- nvinfo : EIATTR_REGCOUNT
	.align		4
.L_221:
        /*0414*/ 	.byte	0x04, 0x2f
        /*0416*/ 	.short	(.L_223 - .L_222)
	.align		4
.L_222:
        /*0418*/ 	.word	index@(_ZN2at6native27unrolled_elementwise_kernelINS0_13BUnaryFunctorIaaaZZZNS0_21remainder_kernel_cudaERNS_18TensorIteratorBaseEENKUlvE_clEvENKUlvE0_clEvEUlaaE_EESt5arrayIPcLm2EELi4E23TrivialOffsetCalculatorILi1EjESD_NS0_6memory12LoadWithCastILi1EEENSE_13StoreWithCastILi1EEEEEviT_T0_T2_T3_T4_T5_)
        /*041c*/ 	.word	0x0000001d


	//----- nvinfo : EIATTR_FRAME_SIZE
	.align		4
.L_223:
        /*0420*/ 	.byte	0x04, 0x11
        /*0422*/ 	.short	(.L_225 - .L_224)
	.align		4
.L_224:
        /*0424*/ 	.word	index@(_ZN2at6native27unrolled_elementwise_kernelINS0_13BUnaryFunctorIaaaZZZNS0_21remainder_kernel_cudaERNS_18TensorIteratorBaseEENKUlvE_clEvENKUlvE0_clEvEUlaaE_EESt5arrayIPcLm2EELi4E23TrivialOffsetCalculatorILi1EjESD_NS0_6memory12LoadWithCastILi1EEENSE_13StoreWithCastILi1EEEEEviT_T0_T2_T3_T4_T5_)
        /*0428*/ 	.word	0x00000000


	//----- nvinfo : EIATTR_REGCOUNT
	.align		4
.L_225:
        /*042c*/ 	.byte	0x04, 0x2f
        /*042e*/ 	.short	(.L_227 - .L_226)
	.align		4
.L_226:
        /*0430*/ 	.word	index@(_ZN2at6native18elementwise_kernelILi128ELi4EZNS0_15gpu_kernel_implINS0_13BUnaryFunctorIaaaZZZNS0_21remainder_kernel_cudaERNS_18TensorIteratorBaseEENKUlvE_clEvENKUlvE0_clEvEUlaaE_EEEEvS5_RKT_EUliE_EEviT1_)
        /*0434*/ 	.word	0x0000001a


	//----- nvinfo : EIATTR_FRAME_SIZE
	.align		4
.L_227:
        /*0438*/ 	.byte	0x04, 0x11
        /*043a*/ 	.short	(.L_229 - .L_228)
	.align		4
.L_228:
        /*043c*/ 	.word	index@(_ZN2at6native18elementwise_kernelILi128ELi4EZNS0_15gpu_kernel_implINS0_13BUnaryFunctorIaaaZZZNS0_21remainder_kernel_cudaERNS_18TensorIteratorBaseEENKUlvE_clEvENKUlvE0_clEvEUlaaE_EEEEvS5_RKT_EUliE_EEviT1_)
        /*0440*/ 	.word	0x00000000


	//----- nvinfo : EIATTR_REGCOUNT
	.align		4
.L_229:
        /*0444*/ 	.byte	0x04, 0x2f
        /*0446*/ 	.short	(.L_231 - .L_230)
	.align		4
.L_230:
        /*0448*/ 	.word	index@(_ZN2at6native29vectorized_elementwise_kernelILi8ENS0_13BinaryFunctorIaaaZZZNS0_21remainder_kernel_cudaERNS_18TensorIteratorBaseEENKUlvE_clEvENKUlvE0_clEvEUlaaE_EESt5arrayIPcLm3EEEEviT0_T1_)
        /*044c*/ 	.word	0x00000020


	//----- nvinfo : EIATTR_FRAME_SIZE
	.align		4
.L_231:
        /*0450*/ 	.byte	0x04, 0x11
        /*0452*/ 	.short	(.L_233 - .L_232)
	.align		4
.L_232:
        /*0454*/ 	.word	index@(_ZN2at6native29vectorized_elementwise_kernelILi8ENS0_13BinaryFunctorIaaaZZZNS0_21remainder_kernel_cudaERNS_18TensorIteratorBaseEENKUlvE_clEvENKUlvE0_clEvEUlaaE_EESt5arrayIPcLm3EEEEviT0_T1_)
        /*0458*/ 	.word	0x00000000


	//----- nvinfo : EIATTR_REGCOUNT
	.align		4
.L_233:
        /*045c*/ 	.byte	0x04, 0x2f
        /*045e*/ 	.short	(.L_235 - .L_234)
	.align		4
.L_234:
        /*0460*/ 	.word	index@(_ZN2at6native29vectorized_elementwise_kernelILi4ENS0_13BinaryFunctorIaaaZZZNS0_21remainder_kernel_cudaERNS_18TensorIteratorBaseEENKUlvE_clEvENKUlvE0_clEvEUlaaE_EESt5arrayIPcLm3EEEEviT0_T1_)
        /*0464*/ 	.word	0x00000020


	//----- nvinfo : EIATTR_FRAME_SIZE
	.align		4
.L_235:
        /*0468*/ 	.byte	0x04, 0x11
        /*046a*/ 	.short	(.L_237 - .L_236)
	.align		4
.L_236:
        /*046c*/ 	.word	index@(_ZN2at6native29vectorized_elementwise_kernelILi4ENS0_13BinaryFunctorIaaaZZZNS0_21remainder_kernel_cudaERNS_18TensorIteratorBaseEENKUlvE_clEvENKUlvE0_clEvEUlaaE_EESt5arrayIPcLm3EEEEviT0_T1_)
        /*0470*/ 	.word	0x00000000


	//----- nvinfo : EIATTR_REGCOUNT
	.align		4
.L_237:
        /*0474*/ 	.byte	0x04, 0x2f
        /*0476*/ 	.short	(.L_239 - .L_238)
	.align		4
.L_238:
        /*0478*/ 	.word	index@(_ZN2at6native29vectorized_elementwise_kernelILi2ENS0_13BinaryFunctorIaaaZZZNS0_21remainder_kernel_cudaERNS_18TensorIteratorBaseEENKUlvE_clEvENKUlvE0_clEvEUlaaE_EESt5arrayIPcLm3EEEEviT0_T1_)
        /*047c*/ 	.word	0x00000020


	//----- nvinfo : EIATTR_FRAME_SIZE
	.align		4
.L_239:
        /*0480*/ 	.byte	0x04, 0x11
        /*0482*/ 	.short	(.L_241 - .L_240)
	.align		4
.L_240:
        /*0484*/ 	.word	index@(_ZN2at6native29vectorized_elementwise_kernelILi2ENS0_13BinaryFunctorIaaaZZZNS0_21remainder_kernel_cudaERNS_18TensorIteratorBaseEENKUlvE_clEvENKUlvE0_clEvEUlaaE_EESt5arrayIPcLm3EEEEviT0_T1_)
        /*0488*/ 	.word	0x00000000


	//----- nvinfo : EIATTR_REGCOUNT
	.align		4
.L_241:
        /*048c*/ 	.byte	0x04, 0x2f
        /*048e*/ 	.short	(.L_243 - .L_242)
	.align		4
.L_242:
        /*0490*/ 	.word	index@(_ZN2at6native27unrolled_elementwise_kernelINS0_13BinaryFunctorIaaaZZZNS0_21remainder_kernel_cudaERNS_18TensorIteratorBaseEENKUlvE_clEvENKUlvE0_clEvEUlaaE_EESt5arrayIPcLm3EELi4E23TrivialOffsetCalculatorILi2EjESC_ILi1EjENS0_6memory15LoadWithoutCastENSF_16StoreWithoutCastEEEviT_T0_T2_T3_T4_T5_)
        /*0494*/ 	.word	0x0000001c


	//----- nvinfo : EIATTR_FRAME_SIZE
	.align		4
.L_243:
        /*0498*/ 	.byte	0x04, 0x11
        /*049a*/ 	.short	(.L_245 - .L_244)
	.align		4
.L_244:
        /*049c*/ 	.word	index@(_ZN2at6native27unrolled_elementwise_kernelINS0_13BinaryFunctorIaaaZZZNS0_21remainder_kernel_cudaERNS_18TensorIteratorBaseEENKUlvE_clEvENKUlvE0_clEvEUlaaE_EESt5arrayIPcLm3EELi4E23TrivialOffsetCalculatorILi2EjESC_ILi1EjENS0_6memory15LoadWithoutCastENSF_16StoreWithoutCastEEEviT_T0_T2_T3_T4_T5_)
        /*04a0*/ 	.word	0x00000000


	//----- nvinfo : EIATTR_REGCOUNT
	.align		4
.L_245:
        /*04a4*/ 	.byte	0x04, 0x2f
        /*04a6*/ 	.short	(.L_247 - .L_246)
	.align		4
.L_246:
        /*04a8*/ 	.word	index@(_ZN2at6native18elementwise_kernelILi128ELi4EZNS0_22gpu_kernel_impl_nocastINS0_13BinaryFunctorIaaaZZZNS0_21remainder_kernel_cudaERNS_18TensorIteratorBaseEENKUlvE_clEvENKUlvE0_clEvEUlaaE_EEEEvS5_RKT_EUliE_EEviT1_)
        /*04ac*/ 	.word	0x00000012


	//----- nvinfo : EIATTR_FRAME_SIZE
	.align		4
.L_247:
        /*04b0*/ 	.byte	0x04, 0x11
        /*04b2*/ 	.short	(.L_249 - .L_248)
	.align		4
.L_248:
        /*04b4*/ 	.word	index@(_ZN2at6native18elementwise_kernelILi128ELi4EZNS0_22gpu_kernel_impl_nocastINS0_13BinaryFunctorIaaaZZZNS0_21remainder_kernel_cudaERNS_18TensorIteratorBaseEENKUlvE_clEvENKUlvE0_clEvEUlaaE_EEEEvS5_RKT_EUliE_EEviT1_)
        /*04b8*/ 	.word	0x00000000


	//----- nvinfo : EIATTR_REGCOUNT
	.align		4
.L_249:
        /*04bc*/ 	.byte	0x04, 0x2f
        /*04be*/ 	.short	(.L_251 - .L_250)
	.align		4
.L_250:
        /*04c0*/ 	.word	index@(_ZN2at6native27unrolled_elementwise_kernelINS0_13BinaryFunctorIaaaZZZNS0_21remainder_kernel_cudaERNS_18TensorIteratorBaseEENKUlvE_clEvENKUlvE0_clEvEUlaaE_EESt5arrayIPcLm3EELi4E23TrivialOffsetCalculatorILi2EjESC_ILi1EjENS0_6memory12LoadWithCastILi2EEENSF_13StoreWithCastILi1EEEEEviT_T0_T2_T3_T4_T5_)
        /*04c4*/ 	.word	0x00000020


	//----- nvinfo : EIATTR_FRAME_SIZE
	.align		4
.L_251:
        /*04c8*/ 	.byte	0x04, 0x11
        /*04ca*/ 	.short	(.L_253 - .L_252)
	.align		4
.L_252:
        /*04cc*/ 	.word	index@(_ZN2at6native27unrolled_elementwise_kernelINS0_13BinaryFunctorIaaaZZZNS0_21remainder_kernel_cudaERNS_18TensorIteratorBaseEENKUlvE_clEvENKUlvE0_clEvEUlaaE_EESt5arrayIPcLm3EELi4E23TrivialOffsetCalculatorILi2EjESC_ILi1EjENS0_6memory12LoadWithCastILi2EEENSF_13StoreWithCastILi1EEEEEviT_T0_T2_T3_T4_T5_)
        /*04d0*/ 	.word	0x00000000


	//----- nvinfo : EIATTR_REGCOUNT
	.align		4
.L_253:
        /*04d4*/ 	.byte	0x04, 0x2f
        /*04d6*/ 	.short	(.L_255 - .L_254)
	.align		4
.L_254:
        /*04d8*/ 	.word	index@(_ZN2at6native18elementwise_kernelILi128ELi4EZNS0_15gpu_kernel_implINS0_13BinaryFunctorIaaaZZZNS0_21remainder_kernel_cudaERNS_18TensorIteratorBaseEENKUlvE_clEvENKUlvE0_clEvEUlaaE_EEEEvS5_RKT_EUliE_EEviT1_)
        /*04dc*/ 	.word	0x0000001a


	//----- nvinfo : EIATTR_FRAME_SIZE
	.align		4
.L_255:
        /*04e0*/ 	.byte	0x04, 0x11
        /*04e2*/ 	.short	(.L_257 - .L_256)
	.align		4
.L_256:
        /*04e4*/ 	.word	index@(_ZN2at6native18elementwise_kernelILi128ELi4EZNS0_15gpu_kernel_implINS0_13BinaryFunctorIaaaZZZNS0_21remainder_kernel_cudaERNS_18TensorIteratorBaseEENKUlvE_clEvENKUlvE0_clEvEUlaaE_EEEEvS5_RKT_EUliE_EEviT1_)
        /*04e8*/ 	.word	0x00000000


	//----- nvinfo : EIATTR_REGCOUNT
	.align		4
.L_257:
        /*04ec*/ 	.byte	0x04, 0x2f
        /*04ee*/ 	.short	(.L_259 - .L_258)
	.align		4
.L_258:
        /*04f0*/ 	.word	index@(_ZN2at6native29vectorized_elementwise_kernelILi8ENS0_13AUnaryFunctorIiiiZZZNS0_21remainder_kernel_cudaERNS_18TensorIteratorBaseEENKUlvE_clEvENKUlvE1_clEvEUliiE_EESt5arrayIPcLm2EEEEviT0_T1_)
        /*04f4*/ 	.word	0x00000020


	//----- nvinfo : EIATTR_FRAME_SIZE
	.align		4
.L_259:
        /*04f8*/ 	.byte	0x04, 0x11
        /*04fa*/ 	.short	(.L_261 - .L_260)
	.align		4
.L_260:
        /*04fc*/ 	.word	index@(_ZN2at6native29vectorized_elementwise_kernelILi8ENS0_13AUnaryFunctorIiiiZZZNS0_21remainder_kernel_cudaERNS_18TensorIteratorBaseEENKUlvE_clEvENKUlvE1_clEvEUliiE_EESt5arrayIPcLm2EEEEviT0_T1_)
        /*0500*/ 	.word	0x00000000


	//----- nvinfo : EIATTR_REGCOUNT
	.align		4
.L_261:
        /*0504*/ 	.byte	0x04, 0x2f
        /*0506*/ 	.short	(.L_263 - .L_262)
	.align		4
.L_262:
        /*0508*/ 	.word	index@(_ZN2at6native29vectorized_elementwise_kernelILi4ENS0_13AUnaryFunctorIiiiZZZNS0_21remainder_kernel_cudaERNS_18TensorIteratorBaseEENKUlvE_clEvENKUlvE1_clEvEUliiE_EESt5arrayIPcLm2EEEEviT0_T1_)
        /*050c*/ 	.word	0x00000020


	//----- nvinfo : EIATTR_FRAME_SIZE
	.align		4
.L_263:
        /*0510*/ 	.byte	0x04, 0x11
        /*0512*/ 	.short	(.L_265 - .L_264)
	.align		4
.L_264:
        /*0514*/ 	.word	index@(_ZN2at6native29vectorized_elementwise_kernelILi4ENS0_13AUnaryFunctorIiiiZZZNS0_21remainder_kernel_cudaERNS_18TensorIteratorBaseEENKUlvE_clEvENKUlvE1_clEvEUliiE_EESt5arrayIPcLm2EEEEviT0_T1_)
        /*0518*/ 	.word	0x00000000


	//----- nvinfo : EIATTR_REGCOUNT
	.align		4
.L_265:
        /*051c*/ 	.byte	0x04, 0x2f
        /*051e*/ 	.short	(.L_267 - .L_266)
	.align		4
.L_266:
        /*0520*/ 	.word	index@(_ZN2at6native29vectorized_elementwise_kernelILi2ENS0_13AUnaryFunctorIiiiZZZNS0_21remainder_kernel_cudaERNS_18TensorIteratorBaseEENKUlvE_clEvENKUlvE1_clEvEUliiE_EESt5arrayIPcLm2EEEEviT0_T1_)
        /*0524*/ 	.word	0x00000020


	//----- nvinfo : EIATTR_FRAME_SIZE
	.align		4
.L_267:
        /*0528*/ 	.byte	0x04, 0x11
        /*052a*/ 	.short	(.L_269 - .L_268)
	.align		4
.L_268:
        /*052c*/ 	.word	index@(_ZN2at6native29vectorized_elementwise_kernelILi2ENS0_13AUnaryFunctorIiiiZZZNS0_21remainder_kernel_cudaERNS_18TensorIteratorBaseEENKUlvE_clEvENKUlvE1_clEvEUliiE_EESt5arrayIPcLm2EEEEviT0_T1_)
        /*0530*/ 	.word	0x00000000


	//----- nvinfo : EIATTR_REGCOUNT
	.align		4
.L_269:
        /*0534*/ 	.byte	0x04, 0x2f
        /*0536*/ 	.short	(.L_271 - .L_270)
	.align		4
.L_270:
        /*0538*/ 	.word	index@(_ZN2at6native27unrolled_elementwise_kernelINS0_13AUnaryFunctorIiiiZZZNS0_21remainder_kernel_cudaERNS_18TensorIteratorBaseEENKUlvE_clEvENKUlvE1_clEvEUliiE_EESt5arrayIPcLm2EELi4E23TrivialOffsetCalculatorILi1EjESD_NS0_6memory15LoadWithoutCastENSE_16StoreWithoutCastEEEviT_T0_T2_T3_T4_T5_)
        /*053c*/ 	.word	0x00000017


	//----- nvinfo : EIATTR_FRAME_SIZE
	.align		4
.L_271:
        /*0540*/ 	.byte	0x04, 0x11
        /*0542*/ 	.short	(.L_273 - .L_272)
	.align		4
.L_272:
        /*0544*/ 	.word	index@(_ZN2at6native27unrolled_elementwise_kernelINS0_13AUnaryFunctorIiiiZZZNS0_21remainder_kernel_cudaERNS_18TensorIteratorBaseEENKUlvE_clEvENKUlvE1_clEvEUliiE_EESt5arrayIPcLm2EELi4E23TrivialOffsetCalculatorILi1EjESD_NS0_6memory15LoadWithoutCastENSE_16StoreWithoutCastEEEviT_T0_T2_T3_T4_T5_)
        /*0548*/ 	.word	0x00000000


	//----- nvinfo : EIATTR_REGCOUNT
	.align		4
.L_273:
        /*054c*/ 	.byte	0x04, 0x2f
        /*054e*/ 	.short	(.L_275 - .L_274)
	.align		4
.L_274:
        /*0550*/ 	.word	index@(_ZN2at6native18elementwise_kernelILi128ELi2EZNS0_22gpu_kernel_impl_nocastINS0_13AUnaryFunctorIiiiZZZNS0_21remainder_kernel_cudaERNS_18TensorIteratorBaseEENKUlvE_clEvENKUlvE1_clEvEUliiE_EEEEvS5_RKT_EUliE_EEviT1_)
        /*0554*/ 	.word	0x00000012


	//----- nvinfo : EIATTR_FRAME_SIZE
	.align		4
.L_275:
        /*0558*/ 	.byte	0x04, 0x11
        /*055a*/ 	.short	(.L_277 - .L_276)
	.align		4
.L_276:
        /*055c*/ 	.word	index@(_ZN2at6native18elementwise_kernelILi128ELi2EZNS0_22gpu_kernel_impl_nocastINS0_13AUnaryFunctorIiiiZZZNS0_21remainder_kernel_cudaERNS_18TensorIteratorBaseEENKUlvE_clEvENKUlvE1_clEvEUliiE_EEEEvS5_RKT_EUliE_EEviT1_)
        /*0560*/ 	.word	0x00000000


	//----- nvinfo : EIATTR_REGCOUNT
	.align		4
.L_277:
        /*0564*/ 	.byte	0x04, 0x2f
        /*0566*/ 	.short	(.L_279 - .L_278)
	.align		4
.L_278:
        /*0568*/ 	.word	index@(_ZN2at6native27unrolled_elementwise_kernelINS0_13AUnaryFunctorIiiiZZZNS0_21remainder_kernel_cudaERNS_18TensorIteratorBaseEENKUlvE_clEvENKUlvE1_clEvEUliiE_EESt5arrayIPcLm2EELi4E23TrivialOffsetCalculatorILi1EjESD_NS0_6memory12LoadWithCastILi1EEENSE_13StoreWithCastILi1EEEEEviT_T0_T2_T3_T4_T5_)
        /*056c*/ 	.word	0x0000001e


	//----- nvinfo : EIATTR_FRAME_SIZE
	.align		4
.L_279:
        /*0570*/ 	.byte	0x04, 0x11
        /*0572*/ 	.short	(.L_281 - .L_280)
	.align		4
.L_280:
        /*0574*/ 	.word	index@(_ZN2at6native27unrolled_elementwise_kernelINS0_13AUnaryFunctorIiiiZZZNS0_21remainder_kernel_cudaERNS_18TensorIteratorBaseEENKUlvE_clEvENKUlvE1_clEvEUliiE_EESt5arrayIPcLm2EELi4E23TrivialOffsetCalculatorILi1EjESD_NS0_6memory12LoadWithCastILi1EEENSE_13StoreWithCastILi1EEEEEviT_T0_T2_T3_T4_T5_)
        /*0578*/ 	.word	0x00000000


	//----- nvinfo : EIATTR_REGCOUNT
	.align		4
.L_281:
        /*057c*/ 	.byte	0x04, 0x2f
        /*057e*/ 	.short	(.L_283 - .L_282)
	.align		4
.L_282:
        /*0580*/ 	.word	index@(_ZN2at6native18elementwise_kernelILi128ELi4EZNS0_15gpu_kernel_implINS0_13AUnaryFunctorIiiiZZZNS0_21remainder_kernel_cudaERNS_18TensorIteratorBaseEENKUlvE_clEvENKUlvE1_clEvEUliiE_EEEEvS5_RKT_EUliE_EEviT1_)
        /*0584*/ 	.word	0x0000001a


	//----- nvinfo : EIATTR_FRAME_SIZE
	.align		4
.L_283:
        /*0588*/ 	.byte	0x04, 0x11
        /*058a*/ 	.short	(.L_285 - .L_284)
	.align		4
.L_284:
        /*058c*/ 	.word	index@(_ZN2at6native18elementwise_kernelILi128ELi4EZNS0_15gpu_kernel_implINS0_13AUnaryFunctorIiiiZZZNS0_21remainder_kernel_cudaERNS_18TensorIteratorBaseEENKUlvE_clEvENKUlvE1_clEvEUliiE_EEEEvS5_RKT_EUliE_EEviT1_)
        /*0590*/ 	.word	0x00000000


	//----- nvinfo : EIATTR_REGCOUNT
	.align		4
.L_285:
        /*0594*/ 	.byte	0x04, 0x2f
        /*0596*/ 	.short	(.L_287 - .L_286)
	.align		4
.L_286:
        /*0598*/ 	.word	index@(_ZN2at6native29vectorized_elementwise_kernelILi8ENS0_13BUnaryFunctorIiiiZZZNS0_21remainder_kernel_cudaERNS_18TensorIteratorBaseEENKUlvE_clEvENKUlvE1_clEvEUliiE_EESt5arrayIPcLm2EEEEviT0_T1_)
        /*059c*/ 	.word	0x0000001d


	//----- nvinfo : EIATTR_FRAME_SIZE
	.align		4
.L_287:
        /*05a0*/ 	.byte	0x04, 0x11
        /*05a2*/ 	.short	(.L_289 - .L_288)
	.align		4
.L_288:
        /*05a4*/ 	.word	index@(_ZN2at6native29vectorized_elementwise_kernelILi8ENS0_13BUnaryFunctorIiiiZZZNS0_21remainder_kernel_cudaERNS_18TensorIteratorBaseEENKUlvE_clEvENKUlvE1_clEvEUliiE_EESt5arrayIPcLm2EEEEviT0_T1_)
        /*05a8*/ 	.word	0x00000000


	//----- nvinfo : EIATTR_REGCOUNT
	.align		4
.L_289:
        /*05ac*/ 	.byte	0x04, 0x2f
        /*05ae*/ 	.short	(.L_291 - .L_290)
	.align		4
.L_290:
        /*05b0*/ 	.word	index@(_ZN2at6native29vectorized_elementwise_kernelILi4ENS0_13BUnaryFunctorIiiiZZZNS0_21remainder_kernel_cudaERNS_18TensorIteratorBaseEENKUlvE_clEvENKUlvE1_clEvEUliiE_EESt5arrayIPcLm2EEEEviT0_T1_)
        /*05b4*/ 	.word	0x0000001d


	//----- nvinfo : EIATTR_FRAME_SIZE
	.align		4
.L_291:
        /*05b8*/ 	.byte	0x04, 0x11
        /*05ba*/ 	.short	(.L_293 - .L_292)
	.align		4
.L_292:
        /*05bc*/ 	.word	index@(_ZN2at6native29vectorized_elementwise_kernelILi4ENS0_13BUnaryFunctorIiiiZZZNS0_21remainder_kernel_cudaERNS_18TensorIteratorBaseEENKUlvE_clEvENKUlvE1_clEvEUliiE_EESt5arrayIPcLm2EEEEviT0_T1_)
        /*05c0*/ 	.word	0x00000000


	//----- nvinfo : EIATTR_REGCOUNT
	.align		4
.L_293:
        /*05c4*/ 	.byte	0x04, 0x2f
        /*05c6*/ 	.short	(.L_295 - .L_294)
	.align		4
.L_294:
        /*05c8*/ 	.word	index@(_ZN2at6native29vectorized_elementwise_kernelILi2ENS0_13BUnaryFunctorIiiiZZZNS0_21remainder_kernel_cudaERNS_18TensorIteratorBaseEENKUlvE_clEvENKUlvE1_clEvEUliiE_EESt5arrayIPcLm2EEEEviT0_T1_)
        /*05cc*/ 	.word	0x0000001d


	//----- nvinfo : EIATTR_FRAME_SIZE
	.align		4
.L_295:
        /*05d0*/ 	.byte	0x04, 0x11
        /*05d2*/ 	.short	(.L_297 - .L_296)
	.align		4
.L_296:
        /*05d4*/ 	.word	index@(_ZN2at6native29vectorized_elementwise_kernelILi2ENS0_13BUnaryFunctorIiiiZZZNS0_21remainder_kernel_cudaERNS_18TensorIteratorBaseEENKUlvE_clEvENKUlvE1_clEvEUliiE_EESt5arrayIPcLm2EEEEviT0_T1_)
        /*05d8*/ 	.word	0x00000000


	//----- nvinfo : EIATTR_REGCOUNT
	.align		4
.L_297:
        /*05dc*/ 	.byte	0x04, 0x2f
        /*05de*/ 	.short	(.L_299 - .L_298)
	.align		4
.L_298:
        /*05e0*/ 	.word	index@(_ZN2at6native27unrolled_elementwise_kernelINS0_13BUnaryFunctorIiiiZZZNS0_21remainder_kernel_cudaERNS_18TensorIteratorBaseEENKUlvE_clEvENKUlvE1_clEvEUliiE_EESt5arrayIPcLm2EELi4E23TrivialOffsetCalculatorILi1EjESD_NS0_6memory15LoadWithoutCastENSE_16StoreWithoutCastEEEviT_T0_T2_T3_T4_T5_)
        /*05e4*/ 	.word	0x00000018


	//----- nvinfo : EIATTR_FRAME_SIZE
	.align		4
.L_299:
        /*05e8*/ 	.byte	0x04, 0x11
        /*05ea*/ 	.short	(.L_301 - .L_300)
	.align		4
.L_300:
        /*05ec*/ 	.word	index@(_ZN2at6native27unrolled_elementwise_kernelINS0_13BUnaryFunctorIiiiZZZNS0_21remainder_kernel_cudaERNS_18TensorIteratorBaseEENKUlvE_clEvENKUlvE1_clEvEUliiE_EESt5arrayIPcLm2EELi4E23TrivialOffsetCalculatorILi1EjESD_NS0_6memory15LoadWithoutCastENSE_16StoreWithoutCastEEEviT_T0_T2_T3_T4_T5_)
        /*05f0*/ 	.word	0x00000000


	//----- nvinfo : EIATTR_REGCOUNT
	.align		4
.L_301:
        /*05f4*/ 	.byte	0x04, 0x2f
        /*05f6*/ 	.short	(.L_303 - .L_302)
	.align		4
.L_302:
        /*05f8*/ 	.word	index@(_ZN2at6native18elementwise_kernelILi128ELi2EZNS0_22gpu_kernel_impl_nocastINS0_13BUnaryFunctorIiiiZZZNS0_21remainder_kernel_cudaERNS_18TensorIteratorBaseEENKUlvE_clEvENKUlvE1_clEvEUliiE_EEEEvS5_RKT_EUliE_EEviT1_)
        /*05fc*/ 	.word	0x00000012


	//----- nvinfo : EIATTR_FRAME_SIZE
	.align		4
.L_303:
        /*0600*/ 	.byte	0x04, 0x11
        /*0602*/ 	.short	(.L_305 - .L_304)
	.align		4
.L_304:
        /*0604*/ 	.word	index@(_ZN2at6native18elementwise_kernelILi128ELi2EZNS0_22gpu_kernel_impl_nocastINS0_13BUnaryFunctorIiiiZZZNS0_21remainder_kernel_cudaERNS_18TensorIteratorBaseEENKUlvE_clEvENKUlvE1_clEvEUliiE_EEEEvS5_RKT_EUliE_EEviT1_)
        /*0608*/ 	.word	0x00000000


	//----- nvinfo : EIATTR_REGCOUNT
	.align		4
.L_305:
        /*060c*/ 	.byte	0x04, 0x2f
        /*060e*/ 	.short	(.L_307 - .L_306)
	.align		4
.L_306:
        /*0610*/ 	.word	index@(_ZN2at6native27unrolled_elementwise_kernelINS0_13BUnaryFunctorIiiiZZZNS0_21remainder_kernel_cudaERNS_18TensorIteratorBaseEENKUlvE_clEvENKUlvE1_clEvEUliiE_EESt5arrayIPcLm2EELi4E23TrivialOffsetCalculatorILi1EjESD_NS0_6memory12LoadWithCastILi1EEENSE_13StoreWithCastILi1EEEEEviT_T0_T2_T3_T4_T5_)
        /*0614*/ 	.word	0x0000001e


	//----- nvinfo : EIATTR_FRAME_SIZE
	.align		4
.L_307:
        /*0618*/ 	.byte	0x04, 0x11
        /*061a*/ 	.short	(.L_309 - .L_308)
	.align		4
.L_308:
        /*061c*/ 	.word	index@(_ZN2at6native27unrolled_elementwise_kernelINS0_13BUnaryFunctorIiiiZZZNS0_21remainder_kernel_cudaERNS_18TensorIteratorBaseEENKUlvE_clEvENKUlvE1_clEvEUliiE_EESt5arrayIPcLm2EELi4E23TrivialOffsetCalculatorILi1EjESD_NS0_6memory12LoadWithCastILi1EEENSE_13StoreWithCastILi1EEEEEviT_T0_T2_T3_T4_T5_)
        /*0620*/ 	.word	0x00000000


	//----- nvinfo : EIATTR_REGCOUNT
	.align		4
.L_309:
        /*0624*/ 	.byte	0x04, 0x2f
        /*0626*/ 	.short	(.L_311 - .L_310)
	.align		4
.L_310:
        /*0628*/ 	.word	index@(_ZN2at6native18elementwise_kernelILi128ELi4EZNS0_15gpu_kernel_implINS0_13BUnaryFunctorIiiiZZZNS0_21remainder_kernel_cudaERNS_18TensorIteratorBaseEENKUlvE_clEvENKUlvE1_clEvEUliiE_EEEEvS5_RKT_EUliE_EEviT1_)
        /*062c*/ 	.word	0x0000001a


	//----- nvinfo : EIATTR_FRAME_SIZE
	.align		4
.L_311:
        /*0630*/ 	.byte	0x04, 0x11
        /*0632*/ 	.short	(.L_313 - .L_312)
	.align		4
.L_312:
        /*0634*/ 	.word	index@(_ZN2at6native18elementwise_kernelILi128ELi4EZNS0_15gpu_kernel_implINS0_13BUnaryFunctorIiiiZZZNS0_21remainder_kernel_cudaERNS_18TensorIteratorBaseEENKUlvE_clEvENKUlvE1_clEvEUliiE_EEEEvS5_RKT_EUliE_EEviT1_)
        /*0638*/ 	.word	0x00000000


	//----- nvinfo : EIATTR_REGCOUNT
	.align		4
.L_313:
        /*063c*/ 	.byte	0x04, 0x2f
        /*063e*/ 	.short	(.L_315 - .L_314)
	.align		4
.L_314:
        /*0640*/ 	.word	index@(_ZN2at6native29vectorized_elementwise_kernelILi8ENS0_13BinaryFunctorIiiiZZZNS0_21remainder_kernel_cudaERNS_18TensorIteratorBaseEENKUlvE_clEvENKUlvE1_clEvEUliiE_EESt5arrayIPcLm3EEEEviT0_T1_)
        /*0644*/ 	.word	0x00000020


	//----- nvinfo : EIATTR_FRAME_SIZE
	.align		4
.L_315:
        /*0648*/ 	.byte	0x04, 0x11
        /*064a*/ 	.short	(.L_317 - .L_316)
	.align		4
.L_316:
        /*064c*/ 	.word	index@(_ZN2at6native29vectorized_elementwise_kernelILi8ENS0_13BinaryFunctorIiiiZZZNS0_21remainder_kernel_cudaERNS_18TensorIteratorBaseEENKUlvE_clEvENKUlvE1_clEvEUliiE_EESt5arrayIPcLm3EEEEviT0_T1_)
        /*0650*/ 	.word	0x00000000


	//----- nvinfo : EIATTR_REGCOUNT
	.align		4
.L_317:
        /*0654*/ 	.byte	0x04, 0x2f
        /*0656*/ 	.short	(.L_319 - .L_318)
	.align		4
.L_318:
        /*0658*/ 	.word	index@(_ZN2at6native29vectorized_elementwise_kernelILi4ENS0_13BinaryFunctorIiiiZZZNS0_21remainder_kernel_cudaERNS_18TensorIteratorBaseEENKUlvE_clEvENKUlvE1_clEvEUliiE_EESt5arrayIPcLm3EEEEviT0_T1_)
        /*065c*/ 	.word	0x00000020


	//----- nvinfo : EIATTR_FRAME_SIZE
	.align		4
.L_319:
        /*0660*/ 	.byte	0x04, 0x11
        /*0662*/ 	.short	(.L_321 - .L_320)
	.align		4
.L_320:
        /*0664*/ 	.word	index@(_ZN2at6native29vectorized_elementwise_kernelILi4ENS0_13BinaryFunctorIiiiZZZNS0_21remainder_kernel_cudaERNS_18TensorIteratorBaseEENKUlvE_clEvENKUlvE1_clEvEUliiE_EESt5arrayIPcLm3EEEEviT0_T1_)
        /*0668*/ 	.word	0x00000000


	//----- nvinfo : EIATTR_REGCOUNT
	.align		4
.L_321:
        /*066c*/ 	.byte	0x04, 0x2f
        /*066e*/ 	.short	(.L_323 - .L_322)
	.align		4
.L_322:
        /*0670*/ 	.word	index@(_ZN2at6native29vectorized_elementwise_kernelILi2ENS0_13BinaryFunctorIiiiZZZNS0_21remainder_kernel_cudaERNS_18TensorIteratorBaseEENKUlvE_clEvENKUlvE1_clEvEUliiE_EESt5arrayIPcLm3EEEEviT0_T1_)
        /*0674*/ 	.word	0x00000020


	//----- nvinfo : EIATTR_FRAME_SIZE
	.align		4
.L_323:
        /*0678*/ 	.byte	0x04, 0x11
        /*067a*/ 	.short	(.L_325 - .L_324)
	.align		4
.L_324:
        /*067c*/ 	.word	index@(_ZN2at6native29vectorized_elementwise_kernelILi2ENS0_13BinaryFunctorIiiiZZZNS0_21remainder_kernel_cudaERNS_18TensorIteratorBaseEENKUlvE_clEvENKUlvE1_clEvEUliiE_EESt5arrayIPcLm3EEEEviT0_T1_)
        /*0680*/ 	.word	0x00000000


	//----- nvinfo : EIATTR_REGCOUNT
	.align		4
.L_325:
        /*0684*/ 	.byte	0x04, 0x2f
        /*0686*/ 	.short	(.L_327 - .L_326)
	.align		4
.L_326:
        /*0688*/ 	.word	index@(_ZN2at6native27unrolled_elementwise_kernelINS0_13BinaryFunctorIiiiZZZNS0_21remainder_kernel_cudaERNS_18TensorIteratorBaseEENKUlvE_clEvENKUlvE1_clEvEUliiE_EESt5arrayIPcLm3EELi4E23TrivialOffsetCalculatorILi2EjESC_ILi1EjENS0_6memory15LoadWithoutCastENSF_16StoreWithoutCastEEEviT_T0_T2_T3_T4_T5_)
        /*068c*/ 	.word	0x0000001c


	//----- nvinfo : EIATTR_FRAME_SIZE
	.align		4
.L_327:
        /*0690*/ 	.byte	0x04, 0x11
        /*0692*/ 	.short	(.L_329 - .L_328)
	.align		4
.L_328:
        /*0694*/ 	.word	index@(_ZN2at6native27unrolled_elementwise_kernelINS0_13BinaryFunctorIiiiZZZNS0_21remainder_kernel_cudaERNS_18TensorIteratorBaseEENKUlvE_clEvENKUlvE1_clEvEUliiE_EESt5arrayIPcLm3EELi4E23TrivialOffsetCalculatorILi2EjESC_ILi1EjENS0_6memory15LoadWithoutCastENSF_16StoreWithoutCastEEEviT_T0_T2_T3_T4_T5_)
        /*0698*/ 	.word	0x00000000


	//----- nvinfo : EIATTR_REGCOUNT
	.align		4
.L_329:
        /*069c*/ 	.byte	0x04, 0x2f
        /*069e*/ 	.short	(.L_331 - .L_330)
	.align		4
.L_330:
        /*06a0*/ 	.word	index@(_ZN2at6native18elementwise_kernelILi128ELi2EZNS0_22gpu_kernel_impl_nocastINS0_13BinaryFunctorIiiiZZZNS0_21remainder_kernel_cudaERNS_18TensorIteratorBaseEENKUlvE_clEvENKUlvE1_clEvEUliiE_EEEEvS5_RKT_EUliE_EEviT1_)
        /*06a4*/ 	.word	0x00000012


	//----- nvinfo : EIATTR_FRAME_SIZE
	.align		4
.L_331:
        /*06a8*/ 	.byte	0x04, 0x11
        /*06aa*/ 	.short	(.L_333 - .L_332)
	.align		4
.L_332:
        /*06ac*/ 	.word	index@(_ZN2at6native18elementwise_kernelILi128ELi2EZNS0_22gpu_kernel_impl_nocastINS0_13BinaryFunctorIiiiZZZNS0_21remainder_kernel_cudaERNS_18TensorIteratorBaseEENKUlvE_clEvENKUlvE1_clEvEUliiE_EEEEvS5_RKT_EUliE_EEviT1_)
        /*06b0*/ 	.word	0x00000000


	//----- nvinfo : EIATTR_REGCOUNT
	.align		4
.L_333:
        /*06b4*/ 	.byte	0x04, 0x2f
        /*06b6*/ 	.short	(.L_335 - .L_334)
	.align		4
.L_334:
        /*06b8*/ 	.word	index@(_ZN2at6native27unrolled_elementwise_kernelINS0_13BinaryFunctorIiiiZZZNS0_21remainder_kernel_cudaERNS_18TensorIteratorBaseEENKUlvE_clEvENKUlvE1_clEvEUliiE_EESt5arrayIPcLm3EELi4E23TrivialOffsetCalculatorILi2EjESC_ILi1EjENS0_6memory12LoadWithCastILi2EEENSF_13StoreWithCastILi1EEEEEviT_T0_T2_T3_T4_T5_)
        /*06bc*/ 	.word	0x00000020


	//----- nvinfo : EIATTR_FRAME_SIZE
	.align		4
.L_335:
        /*06c0*/ 	.byte	0x04, 0x11
        /*06c2*/ 	.short	(.L_337 - .L_336)
	.align		4
.L_336:
        /*06c4*/ 	.word	index@(_ZN2at6native27unrolled_elementwise_kernelINS0_13BinaryFunctorIiiiZZZNS0_21remainder_kernel_cudaERNS_18TensorIteratorBaseEENKUlvE_clEvENKUlvE1_clEvEUliiE_EESt5arrayIPcLm3EELi4E23TrivialOffsetCalculatorILi2EjESC_ILi1EjENS0_6memory12LoadWithCastILi2EEENSF_13StoreWithCastILi1EEEEEviT_T0_T2_T3_T4_T5_)
        /*06c8*/ 	.word	0x00000000


	//----- nvinfo : EIATTR_REGCOUNT
	.align		4
.L_337:
        /*06cc*/ 	.byte	0x04, 0x2f
        /*06ce*/ 	.short	(.L_339 - .L_338)
	.align		4
.L_338:
        /*06d0*/ 	.word	index@(_ZN2at6native18elementwise_kernelILi128ELi4EZNS0_15gpu_kernel_implINS0_13BinaryFunctorIiiiZZZNS0_21remainder_kernel_cudaERNS_18TensorIteratorBaseEENKUlvE_clEvENKUlvE1_clEvEUliiE_EEEEvS5_RKT_EUliE_EEviT1_)
        /*06d4*/ 	.word	0x0000001a


	//----- nvinfo : EIATTR_FRAME_SIZE
	.align		4
.L_339:
        /*06d8*/ 	.byte	0x04, 0x11
        /*06da*/ 	.short	(.L_341 - .L_340)
	.align		4
.L_340:
        /*06dc*/ 	.word	index@(_ZN2at6native18elementwise_kernelILi128ELi4EZNS0_15gpu_kernel_implINS0_13BinaryFunctorIiiiZZZNS0_21remainder_kernel_cudaERNS_18TensorIteratorBaseEENKUlvE_clEvENKUlvE1_clEvEUliiE_EEEEvS5_RKT_EUliE_EEviT1_)
        /*06e0*/ 	.word	0x00000000


	//----- nvinfo : EIATTR_REGCOUNT
	.align		4
.L_341:
        /*06e4*/ 	.byte	0x04, 0x2f
        /*06e6*/ 	.short	(.L_343 - .L_342)
	.align		4
.L_342:
        /*06e8*/ 	.word	index@(_ZN2at6native29vectorized_elementwise_kernelILi8ENS0_13AUnaryFunctorIlllZZZNS0_21remainder_kernel_cudaERNS_18TensorIteratorBaseEENKUlvE_clEvENKUlvE2_clEvEUlllE_EESt5arrayIPcLm2EEEEviT0_T1_)
        /*06ec*/ 	.word	0x00000028


	//----- nvinfo : EIATTR_FRAME_SIZE
	.align		4
.L_343:
        /*06f0*/ 	.byte	0x04, 0x11
        /*06f2*/ 	.short	(.L_345 - .L_344)
	.align		4
.L_344:
        /*06f4*/ 	.word	index@($__internal_62_$__cuda_sm20_rem_s64)
        /*06f8*/ 	.word	0x00000000


	//----- nvinfo : EIATTR_FRAME_SIZE
	.align		4
.L_345:
        /*06fc*/ 	.byte	0x04, 0x11
        /*06fe*/ 	.short	(.L_347 - .L_346)
	.align		4
.L_346:
        /*0700*/ 	.word	index@(_ZN2at6native29vectorized_elementwise_kernelILi8ENS0_13AUnaryFunctorIlllZZZNS0_21remainder_kernel_cudaERNS_18TensorIteratorBaseEENKUlvE_clEvENKUlvE2_clEvEUlllE_EESt5arrayIPcLm2EEEEviT0_T1_)
        /*0704*/ 	.word	0x00000000


	//----- nvinfo : EIATTR_REGCOUNT
	.align		4
.L_347:
        /*0708*/ 	.byte	0x04, 0x2f
        /*070a*/ 	.short	(.L_349 - .L_348)
	.align		4
.L_348:
        /*070c*/ 	.word	index@(_ZN2at6native29vectorized_elementwise_kernelILi4ENS0_13AUnaryFunctorIlllZZZNS0_21remainder_kernel_cudaERNS_18TensorIteratorBaseEENKUlvE_clEvENKUlvE2_clEvEUlllE_EESt5arrayIPcLm2EEEEviT0_T1_)
        /*0710*/ 	.word	0x00000028


	//----- nvinfo : EIATTR_FRAME_SIZE
	.align		4
.L_349:
        /*0714*/ 	.byte	0x04, 0x11
        /*0716*/ 	.short	(.L_351 - .L_350)
	.align		4
.L_350:
        /*0718*/ 	.word	index@($__internal_61_$__cuda_sm20_rem_s64)
        /*071c*/ 	.word	0x00000000


	//----- nvinfo : EIATTR_FRAME_SIZE
	.align		4
.L_351:
        /*0720*/ 	.byte	0x04, 0x11
        /*0722*/ 	.short	(.L_353 - .L_352)
	.align		4
.L_352:
        /*0724*/ 	.word	index@(_ZN2at6native29vectorized_elementwise_kernelILi4ENS0_13AUnaryFunctorIlllZZZNS0_21remainder_kernel_cudaERNS_18TensorIteratorBaseEENKUlvE_clEvENKUlvE2_clEvEUlllE_EESt5arrayIPcLm2EEEEviT0_T1_)
        /*0728*/ 	.word	0x00000000


	//----- nvinfo : EIATTR_REGCOUNT
	.align		4
.L_353:
        /*072c*/ 	.byte	0x04, 0x2f
        /*072e*/ 	.short	(.L_355 - .L_354)
	.align		4
.L_354:
        /*0730*/ 	.word	index@(_ZN2at6native29vectorized_elementwise_kernelILi2ENS0_13AUnaryFunctorIlllZZZNS0_21remainder_kernel_cudaERNS_18TensorIteratorBaseEENKUlvE_clEvENKUlvE2_clEvEUlllE_EESt5arrayIPcLm2EEEEviT0_T1_)
        /*0734*/ 	.word	0x00000028


	//----- nvinfo : EIATTR_FRAME_SIZE
	.align		4
.L_355:
        /*0738*/ 	.byte	0x04, 0x11
        /*073a*/ 	.short	(.L_357 - .L_356)
	.align		4
.L_356:
        /*073c*/ 	.word	index@($__internal_60_$__cuda_sm20_rem_s64)
        /*0740*/ 	.word	0x00000000


	//----- nvinfo : EIATTR_FRAME_SIZE
	.align		4
.L_357:
        /*0744*/ 	.byte	0x04, 0x11
        /*0746*/ 	.short	(.L_359 - .L_358)
	.align		4
.L_358:
        /*0748*/ 	.word	index@(_ZN2at6native29vectorized_elementwise_kernelILi2ENS0_13AUnaryFunctorIlllZZZNS0_21remainder_kernel_cudaERNS_18TensorIteratorBaseEENKUlvE_clEvENKUlvE2_clEvEUlllE_EESt5arrayIPcLm2EEEEviT0_T1_)
        /*074c*/ 	.word	0x00000000


	//----- nvinfo : EIATTR_REGCOUNT
	.align		4
.L_359:
        /*0750*/ 	.byte	0x04, 0x2f
        /*0752*/ 	.short	(.L_361 - .L_360)
	.align		4
.L_360:
        /*0754*/ 	.word	index@(_ZN2at6native27unrolled_elementwise_kernelINS0_13AUnaryFunctorIlllZZZNS0_21remainder_kernel_cudaERNS_18TensorIteratorBaseEENKUlvE_clEvENKUlvE2_clEvEUlllE_EESt5arrayIPcLm2EELi4E23TrivialOffsetCalculatorILi1EjESD_NS0_6memory15LoadWithoutCastENSE_16StoreWithoutCastEEEviT_T0_T2_T3_T4_T5_)
        /*0758*/ 	.word	0x0000001c


	//----- nvinfo : EIATTR_FRAME_SIZE
	.align		4
.L_361:
        /*075c*/ 	.byte	0x04, 0x11
        /*075e*/ 	.short	(.L_363 - .L_362)
	.align		4
.L_362:
        /*0760*/ 	.word	index@($__internal_59_$__cuda_sm20_rem_s64)
        /*0764*/ 	.word	0x00000000


	//----- nvinfo : EIATTR_FRAME_SIZE
	.align		4
.L_363:
        /*0768*/ 	.byte	0x04, 0x11
        /*076a*/ 	.short	(.L_365 - .L_364)
	.align		4
.L_364:
        /*076c*/ 	.word	index@(_ZN2at6native27unrolled_elementwise_kernelINS0_13AUnaryFunctorIlllZZZNS0_21remainder_kernel_cudaERNS_18TensorIteratorBaseEENKUlvE_clEvENKUlvE2_clEvEUlllE_EESt5arrayIPcLm2EELi4E23TrivialOffsetCalculatorILi1EjESD_NS0_6memory15LoadWithoutCastENSE_16StoreWithoutCastEEEviT_T0_T2_T3_T4_T5_)
        /*0770*/ 	.word	0x00000000


	//----- nvinfo : EIATTR_REGCOUNT
	.align		4
.L_365:
        /*0774*/ 	.byte	0x04, 0x2f
        /*0776*/ 	.short	(.L_367 - .L_366)
	.align		4
.L_366:
        /*0778*/ 	.word	index@(_ZN2at6native18elementwise_kernelILi128ELi2EZNS0_22gpu_kernel_impl_nocastINS0_13AUnaryFunctorIlllZZZNS0_21remainder_kernel_cudaERNS_18TensorIteratorBaseEENKUlvE_clEvENKUlvE2_clEvEUlllE_EEEEvS5_RKT_EUliE_EEviT1_)
        /*077c*/ 	.word	0x0000001a


	//----- nvinfo : EIATTR_FRAME_SIZE
	.align		4
.L_367:
        /*0780*/ 	.byte	0x04, 0x11
        /*0782*/ 	.short	(.L_369 - .L_368)
	.align		4
.L_368:
        /*0784*/ 	.word	index@($__internal_58_$__cuda_sm20_rem_s64)
        /*0788*/ 	.word	0x00000000


	//----- nvinfo : EIATTR_FRAME_SIZE
	.align		4
.L_369:
        /*078c*/ 	.byte	0x04, 0x11
        /*078e*/ 	.short	(.L_371 - .L_370)
	.align		4
.L_370:
        /*0790*/ 	.word	index@(_ZN2at6native18elementwise_kernelILi128ELi2EZNS0_22gpu_kernel_impl_nocastINS0_13AUnaryFunctorIlllZZZNS0_21remainder_kernel_cudaERNS_18TensorIteratorBaseEENKUlvE_clEvENKUlvE2_clEvEUlllE_EEEEvS5_RKT_EUliE_EEviT1_)
        /*0794*/ 	.word	0x00000000


	//----- nvinfo : EIATTR_REGCOUNT
	.align		4
.L_371:
        /*0798*/ 	.byte	0x04, 0x2f
        /*079a*/ 	.short	(.L_373 - .L_372)
	.align		4
.L_372:
        /*079c*/ 	.word	index@(_ZN2at6native27unrolled_elementwise_kernelINS0_13AUnaryFunctorIlllZZZNS0_21remainder_kernel_cudaERNS_18TensorIteratorBaseEENKUlvE_clEvENKUlvE2_clEvEUlllE_EESt5arrayIPcLm2EELi4E23TrivialOffsetCalculatorILi1EjESD_NS0_6memory12LoadWithCastILi1EEENSE_13StoreWithCastILi1EEEEEviT_T0_T2_T3_T4_T5_)
        /*07a0*/ 	.word	0x00000020


	//----- nvinfo : EIATTR_FRAME_SIZE
	.align		4
.L_373:
        /*07a4*/ 	.byte	0x04, 0x11
        /*07a6*/ 	.short	(.L_375 - .L_374)
	.align		4
.L_374:
        /*07a8*/ 	.word	index@($__internal_57_$__cuda_sm20_rem_s64)
        /*07ac*/ 	.word	0x00000000


	//----- nvinfo : EIATTR_FRAME_SIZE
	.align		4
.L_375:
        /*07b0*/ 	.byte	0x04, 0x11
        /*07b2*/ 	.short	(.L_377 - .L_376)
	.align		4
.L_376:
        /*07b4*/ 	.word	index@(_ZN2at6native27unrolled_elementwise_kernelINS0_13AUnaryFunctorIlllZZZNS0_21remainder_kernel_cudaERNS_18TensorIteratorBaseEENKUlvE_clEvENKUlvE2_clEvEUlllE_EESt5arrayIPcLm2EELi4E23TrivialOffsetCalculatorILi1EjESD_NS0_6memory12LoadWithCastILi1EEENSE_13StoreWithCastILi1EEEEEviT_T0_T2_T3_T4_T5_)
        /*07b8*/ 	.word	0x00000000


	//----- nvinfo : EIATTR_REGCOUNT
	.align		4
.L_377:
        /*07bc*/ 	.byte	0x04, 0x2f
        /*07be*/ 	.short	(.L_379 - .L_378)
	.align		4
.L_378:
        /*07c0*/ 	.word	index@(_ZN2at6native18elementwise_kernelILi128ELi4EZNS0_15gpu_kernel_implINS0_13AUnaryFunctorIlllZZZNS0_21remainder_kernel_cudaERNS_18TensorIteratorBaseEENKUlvE_clEvENKUlvE2_clEvEUlllE_EEEEvS5_RKT_EUliE_EEviT1_)
        /*07c4*/ 	.word	0x0000001a


	//----- nvinfo : EIATTR_FRAME_SIZE
	.align		4
.L_379:
        /*07c8*/ 	.byte	0x04, 0x11
        /*07ca*/ 	.short	(.L_381 - .L_380)
	.align		4
.L_380:
        /*07cc*/ 	.word	index@($__internal_56_$__cuda_sm20_rem_s64)
        /*07d0*/ 	.word	0x00000000


	//----- nvinfo : EIATTR_FRAME_SIZE
	.align		4
.L_381:
        /*07d4*/ 	.byte	0x04, 0x11
        /*07d6*/ 	.short	(.L_383 - .L_382)
	.align		4
.L_382:
        /*07d8*/ 	.word	index@(_ZN2at6native18elementwise_kernelILi128ELi4EZNS0_15gpu_kernel_implINS0_13AUnaryFunctorIlllZZZNS0_21remainder_kernel_cudaERNS_18TensorIteratorBaseEENKUlvE_clEvENKUlvE2_clEvEUlllE_EEEEvS5_RKT_EUliE_EEviT1_)
        /*07dc*/ 	.word	0x00000000


	//----- nvinfo : EIATTR_REGCOUNT
	.align		4
.L_383:
        /*07e0*/ 	.byte	0x04, 0x2f
        /*07e2*/ 	.short	(.L_385 - .L_384)
	.align		4
.L_384:
        /*07e4*/ 	.word	index@(_ZN2at6native29vectorized_elementwise_kernelILi8ENS0_13BUnaryFunctorIlllZZZNS0_21remainder_kernel_cudaERNS_18TensorIteratorBaseEENKUlvE_clEvENKUlvE2_clEvEUlllE_EESt5arrayIPcLm2EEEEviT0_T1_)
        /*07e8*/ 	.word	0x00000026


	//----- nvinfo : EIATTR_FRAME_SIZE
	.align		4
.L_385:
        /*07ec*/ 	.byte	0x04, 0x11
        /*07ee*/ 	.short	(.L_387 - .L_386)
	.align		4
.L_386:
        /*07f0*/ 	.word	index@($__internal_55_$__cuda_sm20_rem_s64)
        /*07f4*/ 	.word	0x00000000


	//----- nvinfo : EIATTR_FRAME_SIZE
	.align		4
.L_387:
        /*07f8*/ 	.byte	0x04, 0x11
        /*07fa*/ 	.short	(.L_389 - .L_388)
	.align		4
.L_388:
        /*07fc*/ 	.word	index@(_ZN2at6native29vectorized_elementwise_kernelILi8ENS0_13BUnaryFunctorIlllZZZNS0_21remainder_kernel_cudaERNS_18TensorIteratorBaseEENKUlvE_clEvENKUlvE2_clEvEUlllE_EESt5arrayIPcLm2EEEEviT0_T1_)
        /*0800*/ 	.word	0x00000000


	//----- nvinfo : EIATTR_REGCOUNT
	.align		4
.L_389:
        /*0804*/ 	.byte	0x04, 0x2f
        /*0806*/ 	.short	(.L_391 - .L_390)
	.align		4
.L_390:
        /*0808*/ 	.word	index@(_ZN2at6native29vectorized_elementwise_kernelILi4ENS0_13BUnaryFunctorIlllZZZNS0_21remainder_kernel_cudaERNS_18TensorIteratorBaseEENKUlvE_clEvENKUlvE2_clEvEUlllE_EESt5arrayIPcLm2EEEEviT0_T1_)
        /*080c*/ 	.word	0x00000026


	//----- nvinfo : EIATTR_FRAME_SIZE
	.align		4
.L_391:
        /*0810*/ 	.byte	0x04, 0x11
        /*0812*/ 	.short	(.L_393 - .L_392)
	.align		4
.L_392:
        /*0814*/ 	.word	index@($__internal_54_$__cuda_sm20_rem_s64)
        /*0818*/ 	.word	0x00000000


	//----- nvinfo : EIATTR_FRAME_SIZE
	.align		4
.L_393:
        /*081c*/ 	.byte	0x04, 0x11
        /*081e*/ 	.short	(.L_395 - .L_394)
	.align		4
.L_394:
        /*0820*/ 	.word	index@(_ZN2at6native29vectorized_elementwise_kernelILi4ENS0_13BUnaryFunctorIlllZZZNS0_21remainder_kernel_cudaERNS_18TensorIteratorBaseEENKUlvE_clEvENKUlvE2_clEvEUlllE_EESt5arrayIPcLm2EEEEviT0_T1_)
        /*0824*/ 	.word	0x00000000


	//----- nvinfo : EIATTR_REGCOUNT
	.align		4
.L_395:
        /*0828*/ 	.byte	0x04, 0x2f
        /*082a*/ 	.short	(.L_397 - .L_396)
	.align		4
.L_396:
        /*082c*/ 	.word	index@(_ZN2at6native29vectorized_elementwise_kernelILi2ENS0_13BUnaryFunctorIlllZZZNS0_21remainder_kernel_cudaERNS_18TensorIteratorBaseEENKUlvE_clEvENKUlvE2_clEvEUlllE_EESt5arrayIPcLm2EEEEviT0_T1_)
        /*0830*/ 	.word	0x00000026


	//----- nvinfo : EIATTR_FRAME_SIZE
	.align		4
.L_397:
        /*0834*/ 	.byte	0x04, 0x11
        /*0836*/ 	.short	(.L_399 - .L_398)
	.align		4
.L_398:
        /*0838*/ 	.word	index@($__internal_53_$__cuda_sm20_rem_s64)
        /*083c*/ 	.word	0x00000000


	//----- nvinfo : EIATTR_FRAME_SIZE
	.align		4
.L_399:
        /*0840*/ 	.byte	0x04, 0x11
        /*0842*/ 	.short	(.L_401 - .L_400)
	.align		4
.L_400:
        /*0844*/ 	.word	index@(_ZN2at6native29vectorized_elementwise_kernelILi2ENS0_13BUnaryFunctorIlllZZZNS0_21remainder_kernel_cudaERNS_18TensorIteratorBaseEENKUlvE_clEvENKUlvE2_clEvEUlllE_EESt5arrayIPcLm2EEEEviT0_T1_)
        /*0848*/ 	.word	0x00000000


	//----- nvinfo : EIATTR_REGCOUNT
	.align		4
.L_401:
        /*084c*/ 	.byte	0x04, 0x2f
        /*084e*/ 	.short	(.L_403 - .L_402)
	.align		4
.L_402:
        /*0850*/ 	.word	index@(_ZN2at6native27unrolled_elementwise_kernelINS0_13BUnaryFunctorIlllZZZNS0_21remainder_kernel_cudaERNS_18TensorIteratorBaseEENKUlvE_clEvENKUlvE2_clEvEUlllE_EESt5arrayIPcLm2EELi4E23TrivialOffsetCalculatorILi1EjESD_NS0_6memory15LoadWithoutCastENSE_16StoreWithoutCastEEEviT_T0_T2_T3_T4_T5_)
        /*0854*/ 	.word	0x0000001c


	//----- nvinfo : EIATTR_FRAME_SIZE
	.align		4
.L_403:
        /*0858*/ 	.byte	0x04, 0x11
        /*085a*/ 	.short	(.L_405 - .L_404)
	.align		4
.L_404:
        /*085c*/ 	.word	index@($__internal_52_$__cuda_sm20_rem_s64)
        /*0860*/ 	.word	0x00000000


	//----- nvinfo : EIATTR_FRAME_SIZE
	.align		4
.L_405:
        /*0864*/ 	.byte	0x04, 0x11
        /*0866*/ 	.short	(.L_407 - .L_406)
	.align		4
.L_406:
        /*0868*/ 	.word	index@(_ZN2at6native27unrolled_elementwise_kernelINS0_13BUnaryFunctorIlllZZZNS0_21remainder_kernel_cudaERNS_18TensorIteratorBaseEENKUlvE_clEvENKUlvE2_clEvEUlllE_EESt5arrayIPcLm2EELi4E23TrivialOffsetCalculatorILi1EjESD_NS0_6memory15LoadWithoutCastENSE_16StoreWithoutCastEEEviT_T0_T2_T3_T4_T5_)
        /*086c*/ 	.word	0x00000000


	//----- nvinfo : EIATTR_REGCOUNT
	.align		4
.L_407:
        /*0870*/ 	.byte	0x04, 0x2f
        /*0872*/ 	.short	(.L_409 - .L_408)
	.align		4
.L_408:
        /*0874*/ 	.word	index@(_ZN2at6native18elementwise_kernelILi128ELi2EZNS0_22gpu_kernel_impl_nocastINS0_13BUnaryFunctorIlllZZZNS0_21remainder_kernel_cudaERNS_18TensorIteratorBaseEENKUlvE_clEvENKUlvE2_clEvEUlllE_EEEEvS5_RKT_EUliE_EEviT1_)
        /*0878*/ 	.word	0x00000016


	//----- nvinfo : EIATTR_FRAME_SIZE
	.align		4
.L_409:
        /*087c*/ 	.byte	0x04, 0x11
        /*087e*/ 	.short	(.L_411 - .L_410)
	.align		4
.L_410:
        /*0880*/ 	.word	index@($__internal_51_$__cuda_sm20_rem_s64)
        /*0884*/ 	.word	0x00000000


	//----- nvinfo : EIATTR_FRAME_SIZE
	.align		4
.L_411:
        /*0888*/ 	.byte	0x04, 0x11
        /*088a*/ 	.short	(.L_413 - .L_412)
	.align		4
.L_412:
        /*088c*/ 	.word	index@(_ZN2at6native18elementwise_kernelILi128ELi2EZNS0_22gpu_kernel_impl_nocastINS0_13BUnaryFunctorIlllZZZNS0_21remainder_kernel_cudaERNS_18TensorIteratorBaseEENKUlvE_clEvENKUlvE2_clEvEUlllE_EEEEvS5_RKT_EUliE_EEviT1_)
        /*0890*/ 	.word	0x00000000


	//----- nvinfo : EIATTR_REGCOUNT
	.align		4
.L_413:
        /*0894*/ 	.byte	0x04, 0x2f
        /*0896*/ 	.short	(.L_415 - .L_414)
	.align		4
.L_414:
        /*0898*/ 	.word	index@(_ZN2at6native27unrolled_elementwise_kernelINS0_13BUnaryFunctorIlllZZZNS0_21remainder_kernel_cudaERNS_18TensorIteratorBaseEENKUlvE_clEvENKUlvE2_clEvEUlllE_EESt5arrayIPcLm2EELi4E23TrivialOffsetCalculatorILi1EjESD_NS0_6memory12LoadWithCastILi1EEENSE_13StoreWithCastILi1EEEEEviT_T0_T2_T3_T4_T5_)
        /*089c*/ 	.word	0x00000020


	//----- nvinfo : EIATTR_FRAME_SIZE
	.align		4
.L_415:
        /*08a0*/ 	.byte	0x04, 0x11
        /*08a2*/ 	.short	(.L_417 - .L_416)
	.align		4
.L_416:
        /*08a4*/ 	.word	index@($__internal_50_$__cuda_sm20_rem_s64)
        /*08a8*/ 	.word	0x00000000


	//----- nvinfo : EIATTR_FRAME_SIZE
	.align		4
.L_417:
        /*08ac*/ 	.byte	0x04, 0x11
        /*08ae*/ 	.short	(.L_419 - .L_418)
	.align		4
.L_418:
        /*08b0*/ 	.word	index@(_ZN2at6native27unrolled_elementwise_kernelINS0_13BUnaryFunctorIlllZZZNS0_21remainder_kernel_cudaERNS_18TensorIteratorBaseEENKUlvE_clEvENKUlvE2_clEvEUlllE_EESt5arrayIPcLm2EELi4E23TrivialOffsetCalculatorILi1EjESD_NS0_6memory12LoadWithCastILi1EEENSE_13StoreWithCastILi1EEEEEviT_T0_T2_T3_T4_T5_)
        /*08b4*/ 	.word	0x00000000


	//----- nvinfo : EIATTR_REGCOUNT
	.align		4
.L_419:
        /*08b8*/ 	.byte	0x04, 0x2f
        /*08ba*/ 	.short	(.L_421 - .L_420)
	.align		4
.L_420:
        /*08bc*/ 	.word	index@(_ZN2at6native18elementwise_kernelILi128ELi4EZNS0_15gpu_kernel_implINS0_13BUnaryFunctorIlllZZZNS0_21remainder_kernel_cudaERNS_18TensorIteratorBaseEENKUlvE_clEvENKUlvE2_clEvEUlllE_EEEEvS5_RKT_EUliE_EEviT1_)
        /*08c0*/ 	.word	0x0000001a


	//----- nvinfo : EIATTR_FRAME_SIZE
	.align		4
.L_421:
        /*08c4*/ 	.byte	0x04, 0x11
        /*08c6*/ 	.short	(.L_423 - .L_422)
	.align		4
.L_422:
        /*08c8*/ 	.word	index@($__internal_49_$__cuda_sm20_rem_s64)
        /*08cc*/ 	.word	0x00000000


	//----- nvinfo : EIATTR_FRAME_SIZE
	.align		4
.L_423:
        /*08d0*/ 	.byte	0x04, 0x11
        /*08d2*/ 	.short	(.L_425 - .L_424)
	.align		4
.L_424:
        /*08d4*/ 	.word	index@(_ZN2at6native18elementwise_kernelILi128ELi4EZNS0_15gpu_kernel_implINS0_13BUnaryFunctorIlllZZZNS0_21remainder_kernel_cudaERNS_18TensorIteratorBaseEENKUlvE_clEvENKUlvE2_clEvEUlllE_EEEEvS5_RKT_EUliE_EEviT1_)
        /*08d8*/ 	.word	0x00000000


	//----- nvinfo : EIATTR_REGCOUNT
	.align		4
.L_425:
        /*08dc*/ 	.byte	0x04, 0x2f
        /*08de*/ 	.short	(.L_427 - .L_426)
	.align		4
.L_426:
        /*08e0*/ 	.word	index@(_ZN2at6native29vectorized_elementwise_kernelILi8ENS0_13BinaryFunctorIlllZZZNS0_21remainder_kernel_cudaERNS_18TensorIteratorBaseEENKUlvE_clEvENKUlvE2_clEvEUlllE_EESt5arrayIPcLm3EEEEviT0_T1_)
        /*08e4*/ 	.word	0x00000038


	//----- nvinfo : EIATTR_FRAME_SIZE
	.align		4
.L_427:
        /*08e8*/ 	.byte	0x04, 0x11
        /*08ea*/ 	.short	(.L_429 - .L_428)
	.align		4
.L_428:
        /*08ec*/ 	.word	index@($__internal_48_$__cuda_sm20_rem_s64)
        /*08f0*/ 	.word	0x00000000


	//----- nvinfo : EIATTR_FRAME_SIZE
	.align		4
.L_429:
        /*08f4*/ 	.byte	0x04, 0x11
        /*08f6*/ 	.short	(.L_431 - .L_430)
	.align		4
.L_430:
        /*08f8*/ 	.word	index@(_ZN2at6native29vectorized_elementwise_kernelILi8ENS0_13BinaryFunctorIlllZZZNS0_21remainder_kernel_cudaERNS_18TensorIteratorBaseEENKUlvE_clEvENKUlvE2_clEvEUlllE_EESt5arrayIPcLm3EEEEviT0_T1_)
        /*08fc*/ 	.word	0x00000000


	//----- nvinfo : EIATTR_REGCOUNT
	.align		4
.L_431:
        /*0900*/ 	.byte	0x04, 0x2f
        /*0902*/ 	.short	(.L_433 - .L_432)
	.align		4
.L_432:
        /*0904*/ 	.word	index@(_ZN2at6native29vectorized_elementwise_kernelILi4ENS0_13BinaryFunctorIlllZZZNS0_21remainder_kernel_cudaERNS_18TensorIteratorBaseEENKUlvE_clEvENKUlvE2_clEvEUlllE_EESt5arrayIPcLm3EEEEviT0_T1_)
        /*0908*/ 	.word	0x00000038


	//----- nvinfo : EIATTR_FRAME_SIZE
	.align		4
.L_433:
        /*090c*/ 	.byte	0x04, 0x11
        /*090e*/ 	.short	(.L_435 - .L_434)
	.align		4
.L_434:
        /*0910*/ 	.word	index@($__internal_47_$__cuda_sm20_rem_s64)
        /*0914*/ 	.word	0x00000000


	//----- nvinfo : EIATTR_FRAME_SIZE
	.align		4
.L_435:
        /*0918*/ 	.byte	0x04, 0x11
        /*091a*/ 	.short	(.L_437 - .L_436)
	.align		4
.L_436:
        /*091c*/ 	.word	index@(_ZN2at6native29vectorized_elementwise_kernelILi4ENS0_13BinaryFunctorIlllZZZNS0_21remainder_kernel_cudaERNS_18TensorIteratorBaseEENKUlvE_clEvENKUlvE2_clEvEUlllE_EESt5arrayIPcLm3EEEEviT0_T1_)
        /*0920*/ 	.word	0x00000000


	//----- nvinfo : EIATTR_REGCOUNT
	.align		4
.L_437:
        /*0924*/ 	.byte	0x04, 0x2f
        /*0926*/ 	.short	(.L_439 - .L_438)
	.align		4
.L_438:
        /*0928*/ 	.word	index@(_ZN2at6native29vectorized_elementwise_kernelILi2ENS0_13BinaryFunctorIlllZZZNS0_21remainder_kernel_cudaERNS_18TensorIteratorBaseEENKUlvE_clEvENKUlvE2_clEvEUlllE_EESt5arrayIPcLm3EEEEviT0_T1_)
        /*092c*/ 	.word	0x00000038


	//----- nvinfo : EIATTR_FRAME_SIZE
	.align		4
.L_439:
        /*0930*/ 	.byte	0x04, 0x11
        /*0932*/ 	.short	(.L_441 - .L_440)
	.align		4
.L_440:
        /*0934*/ 	.word	index@($__internal_46_$__cuda_sm20_rem_s64)
        /*0938*/ 	.word	0x00000000


	//----- nvinfo : EIATTR_FRAME_SIZE
	.align		4
.L_441:
        /*093c*/ 	.byte	0x04, 0x11
        /*093e*/ 	.short	(.L_443 - .L_442)
	.align		4
.L_442:
        /*0940*/ 	.word	index@(_ZN2at6native29vectorized_elementwise_kernelILi2ENS0_13BinaryFunctorIlllZZZNS0_21remainder_kernel_cudaERNS_18TensorIteratorBaseEENKUlvE_clEvENKUlvE2_clEvEUlllE_EESt5arrayIPcLm3EEEEviT0_T1_)
        /*0944*/ 	.word	0x00000000


	//----- nvinfo : EIATTR_REGCOUNT
	.align		4
.L_443:
        /*0948*/ 	.byte	0x04, 0x2f
        /*094a*/ 	.short	(.L_445 - .L_444)
	.align		4
.L_444:
        /*094c*/ 	.word	index@(_ZN2at6native27unrolled_elementwise_kernelINS0_13BinaryFunctorIlllZZZNS0_21remainder_kernel_cudaERNS_18TensorIteratorBaseEENKUlvE_clEvENKUlvE2_clEvEUlllE_EESt5arrayIPcLm3EELi4E23TrivialOffsetCalculatorILi2EjESC_ILi1EjENS0_6memory15LoadWithoutCastENSF_16StoreWithoutCastEEEviT_T0_T2_T3_T4_T5_)
        /*0950*/ 	.word	0x00000026


	//----- nvinfo : EIATTR_FRAME_SIZE
	.align		4
.L_445:
        /*0954*/ 	.byte	0x04, 0x11
        /*0956*/ 	.short	(.L_447 - .L_446)
	.align		4
.L_446:
        /*0958*/ 	.word	index@($__internal_45_$__cuda_sm20_rem_s64)
        /*095c*/ 	.word	0x00000000


	//----- nvinfo : EIATTR_FRAME_SIZE
	.align		4
.L_447:
        /*0960*/ 	.byte	0x04, 0x11
        /*0962*/ 	.short	(.L_449 - .L_448)
	.align		4
.L_448:
        /*0964*/ 	.word	index@(_ZN2at6native27unrolled_elementwise_kernelINS0_13BinaryFunctorIlllZZZNS0_21remainder_kernel_cudaERNS_18TensorIteratorBaseEENKUlvE_clEvENKUlvE2_clEvEUlllE_EESt5arrayIPcLm3EELi4E23TrivialOffsetCalculatorILi2EjESC_ILi1EjENS0_6memory15LoadWithoutCastENSF_16StoreWithoutCastEEEviT_T0_T2_T3_T4_T5_)
        /*0968*/ 	.word	0x00000000


	//----- nvinfo : EIATTR_REGCOUNT
	.align		4
.L_449:
        /*096c*/ 	.byte	0x04, 0x2f
        /*096e*/ 	.short	(.L_451 - .L_450)
	.align		4
.L_450:
        /*0970*/ 	.word	index@(_ZN2at6native18elementwise_kernelILi128ELi2EZNS0_22gpu_kernel_impl_nocastINS0_13BinaryFunctorIlllZZZNS0_21remainder_kernel_cudaERNS_18TensorIteratorBaseEENKUlvE_clEvENKUlvE2_clEvEUlllE_EEEEvS5_RKT_EUliE_EEviT1_)
        /*0974*/ 	.word	0x0000001a


	//----- nvinfo : EIATTR_FRAME_SIZE
	.align		4
.L_451:
        /*0978*/ 	.byte	0x04, 0x11
        /*097a*/ 	.short	(.L_453 - .L_452)
	.align		4
.L_452:
        /*097c*/ 	.word	index@($__internal_44_$__cuda_sm20_rem_s64)
        /*0980*/ 	.word	0x00000000


	//----- nvinfo : EIATTR_FRAME_SIZE
	.align		4
.L_453:
        /*0984*/ 	.byte	0x04, 0x11
        /*0986*/ 	.short	(.L_455 - .L_454)
	.align		4
.L_454:
        /*0988*/ 	.word	index@(_ZN2at6native18elementwise_kernelILi128ELi2EZNS0_22gpu_kernel_impl_nocastINS0_13BinaryFunctorIlllZZZNS0_21remainder_kernel_cudaERNS_18TensorIteratorBaseEENKUlvE_clEvENKUlvE2_clEvEUlllE_EEEEvS5_RKT_EUliE_EEviT1_)
        /*098c*/ 	.word	0x00000000


	//----- nvinfo : EIATTR_REGCOUNT
	.align		4
.L_455:
        /*0990*/ 	.byte	0x04, 0x2f
        /*0992*/ 	.short	(.L_457 - .L_456)
	.align		4
.L_456:
        /*0994*/ 	.word	index@(_ZN2at6native27unrolled_elementwise_kernelINS0_13BinaryFunctorIlllZZZNS0_21remainder_kernel_cudaERNS_18TensorIteratorBaseEENKUlvE_clEvENKUlvE2_clEvEUlllE_EESt5arrayIPcLm3EELi4E23TrivialOffsetCalculatorILi2EjESC_ILi1EjENS0_6memory12LoadWithCastILi2EEENSF_13StoreWithCastILi1EEEEEviT_T0_T2_T3_T4_T5_)
        /*0998*/ 	.word	0x00000028


	//----- nvinfo : EIATTR_FRAME_SIZE
	.align		4
.L_457:
        /*099c*/ 	.byte	0x04, 0x11
        /*099e*/ 	.short	(.L_459 - .L_458)
	.align		4
.L_458:
        /*09a0*/ 	.word	index@($__internal_43_$__cuda_sm20_rem_s64)
        /*09a4*/ 	.word	0x00000000


	//----- nvinfo : EIATTR_FRAME_SIZE
	.align		4
.L_459:
        /*09a8*/ 	.byte	0x04, 0x11
        /*09aa*/ 	.short	(.L_461 - .L_460)
	.align		4
.L_460:
        /*09ac*/ 	.word	index@(_ZN2at6native27unrolled_elementwise_kernelINS0_13BinaryFunctorIlllZZZNS0_21remainder_kernel_cudaERNS_18TensorIteratorBaseEENKUlvE_clEvENKUlvE2_clEvEUlllE_EESt5arrayIPcLm3EELi4E23TrivialOffsetCalculatorILi2EjESC_ILi1EjENS0_6memory12LoadWithCastILi2EEENSF_13StoreWithCastILi1EEEEEviT_T0_T2_T3_T4_T5_)
        /*09b0*/ 	.word	0x00000000


	//----- nvinfo : EIATTR_REGCOUNT
	.align		4
.L_461:
        /*09b4*/ 	.byte	0x04, 0x2f
        /*09b6*/ 	.short	(.L_463 - .L_462)
	.align		4
.L_462:
        /*09b8*/ 	.word	index@(_ZN2at6native18elementwise_kernelILi128ELi4EZNS0_15gpu_kernel_implINS0_13BinaryFunctorIlllZZZNS0_21remainder_kernel_cudaERNS_18TensorIteratorBaseEENKUlvE_clEvENKUlvE2_clEvEUlllE_EEEEvS5_RKT_EUliE_EEviT1_)
        /*09bc*/ 	.word	0x0000001c


	//----- nvinfo : EIATTR_FRAME_SIZE
	.align		4
.L_463:
        /*09c0*/ 	.byte	0x04, 0x11
        /*09c2*/ 	.short	(.L_465 - .L_464)
	.align		4
.L_464:
        /*09c4*/ 	.word	index@($__internal_42_$__cuda_sm20_rem_s64)
        /*09c8*/ 	.word	0x00000000


	//----- nvinfo : EIATTR_FRAME_SIZE
	.align		4
.L_465:
        /*09cc*/ 	.byte	0x04, 0x11
        /*09ce*/ 	.short	(.L_467 - .L_466)
	.align		4
.L_466:
        /*09d0*/ 	.word	index@(_ZN2at6native18elementwise_kernelILi128ELi4EZNS0_15gpu_kernel_implINS0_13BinaryFunctorIlllZZZNS0_21remainder_kernel_cudaERNS_18TensorIteratorBaseEENKUlvE_clEvENKUlvE2_clEvEUlllE_EEEEvS5_RKT_EUliE_EEviT1_)
        /*09d4*/ 	.word	0x00000000


	//----- nvinfo : EIATTR_REGCOUNT
	.align		4
.L_467:
        /*09d8*/ 	.byte	0x04, 0x2f
        /*09da*/ 	.short	(.L_469 - .L_468)
	.align		4
.L_468:
        /*09dc*/ 	.word	index@(_ZN2at6native29vectorized_elementwise_kernelILi8ENS0_13AUnaryFunctorIsssZZZNS0_21remainder_kernel_cudaERNS_18TensorIteratorBaseEENKUlvE_clEvENKUlvE3_clEvEUlssE_EESt5arrayIPcLm2EEEEviT0_T1_)
        /*09e0*/ 	.word	0x00000020


	//----- nvinfo : EIATTR_FRAME_SIZE
	.align		4
.L_469:
        /*09e4*/ 	.byte	0x04, 0x11
        /*09e6*/ 	.short	(.L_471 - .L_470)
	.align		4
.L_470:
        /*09e8*/ 	.word	index@(_ZN2at6native29vectorized_elementwise_kernelILi8ENS0_13AUnaryFunctorIsssZZZNS0_21remainder_kernel_cudaERNS_18TensorIteratorBaseEENKUlvE_clEvENKUlvE3_clEvEUlssE_EESt5arrayIPcLm2EEEEviT0_T1_)
        /*09ec*/ 	.word	0x00000000


	//----- nvinfo : EIATTR_REGCOUNT
	.align		4
.L_471:
        /*09f0*/ 	.byte	0x04, 0x2f
        /*09f2*/ 	.short	(.L_473 - .L_472)
	.align		4
.L_472:
        /*09f4*/ 	.word	index@(_ZN2at6native29vectorized_elementwise_kernelILi4ENS0_13AUnaryFunctorIsssZZZNS0_21remainder_kernel_cudaERNS_18TensorIteratorBaseEENKUlvE_clEvENKUlvE3_clEvEUlssE_EESt5arrayIPcLm2EEEEviT0_T1_)
        /*09f8*/ 	.word	0x00000020


	//----- nvinfo : EIATTR_FRAME_SIZE
	.align		4
.L_473:
        /*09fc*/ 	.byte	0x04, 0x11
        /*09fe*/ 	.short	(.L_475 - .L_474)
	.align		4
.L_474:
        /*0a00*/ 	.word	index@(_ZN2at6native29vectorized_elementwise_kernelILi4ENS0_13AUnaryFunctorIsssZZZNS0_21remainder_kernel_cudaERNS_18TensorIteratorBaseEENKUlvE_clEvENKUlvE3_clEvEUlssE_EESt5arrayIPcLm2EEEEviT0_T1_)
        /*0a04*/ 	.word	0x00000000


	//----- nvinfo : EIATTR_REGCOUNT
	.align		4
.L_475:
        /*0a08*/ 	.byte	0x04, 0x2f
        /*0a0a*/ 	.short	(.L_477 - .L_476)
	.align		4
.L_476:
        /*0a0c*/ 	.word	index@(_ZN2at6native29vectorized_elementwise_kernelILi2ENS0_13AUnaryFunctorIsssZZZNS0_21remainder_kernel_cudaERNS_18TensorIteratorBaseEENKUlvE_clEvENKUlvE3_clEvEUlssE_EESt5arrayIPcLm2EEEEviT0_T1_)
        /*0a10*/ 	.word	0x00000020


	//----- nvinfo : EIATTR_FRAME_SIZE
	.align		4
.L_477:
        /*0a14*/ 	.byte	0x04, 0x11
        /*0a16*/ 	.short	(.L_479 - .L_478)
	.align		4
.L_478:
        /*0a18*/ 	.word	index@(_ZN2at6native29vectorized_elementwise_kernelILi2ENS0_13AUnaryFunctorIsssZZZNS0_21remainder_kernel_cudaERNS_18TensorIteratorBaseEENKUlvE_clEvENKUlvE3_clEvEUlssE_EESt5arrayIPcLm2EEEEviT0_T1_)
        /*0a1c*/ 	.word	0x00000000


	//----- nvinfo : EIATTR_REGCOUNT
	.align		4
.L_479:
        /*0a20*/ 	.byte	0x04, 0x2f
        /*0a22*/ 	.short	(.L_481 - .L_480)
	.align		4
.L_480:
        /*0a24*/ 	.word	index@(_ZN2at6native27unrolled_elementwise_kernelINS0_13AUnaryFunctorIsssZZZNS0_21remainder_kernel_cudaERNS_18TensorIteratorBaseEENKUlvE_clEvENKUlvE3_clEvEUlssE_EESt5arrayIPcLm2EELi4E23TrivialOffsetCalculatorILi1EjESD_NS0_6memory15LoadWithoutCastENSE_16StoreWithoutCastEEEviT_T0_T2_T3_T4_T5_)
        /*0a28*/ 	.word	0x00000017


	//----- nvinfo : EIATTR_FRAME_SIZE
	.align		4
.L_481:
        /*0a2c*/ 	.byte	0x04, 0x11
        /*0a2e*/ 	.short	(.L_483 - .L_482)
	.align		4
.L_482:
        /*0a30*/ 	.word	index@(_ZN2at6native27unrolled_elementwise_kernelINS0_13AUnaryFunctorIsssZZZNS0_21remainder_kernel_cudaERNS_18TensorIteratorBaseEENKUlvE_clEvENKUlvE3_clEvEUlssE_EESt5arrayIPcLm2EELi4E23TrivialOffsetCalculatorILi1EjESD_NS0_6memory15LoadWithoutCastENSE_16StoreWithoutCastEEEviT_T0_T2_T3_T4_T5_)
        /*0a34*/ 	.word	0x00000000


	//----- nvinfo : EIATTR_REGCOUNT
	.align		4
.L_483:
        /*0a38*/ 	.byte	0x04, 0x2f
        /*0a3a*/ 	.short	(.L_485 - .L_484)
	.align		4
.L_484:
        /*0a3c*/ 	.word	index@(_ZN2at6native18elementwise_kernelILi128ELi4EZNS0_22gpu_kernel_impl_nocastINS0_13AUnaryFunctorIsssZZZNS0_21remainder_kernel_cudaERNS_18TensorIteratorBaseEENKUlvE_clEvENKUlvE3_clEvEUlssE_EEEEvS5_RKT_EUliE_EEviT1_)
        /*0a40*/ 	.word	0x00000012


	//----- nvinfo : EIATTR_FRAME_SIZE
	.align		4
.L_485:
        /*0a44*/ 	.byte	0x04, 0x11
        /*0a46*/ 	.short	(.L_487 - .L_486)
	.align		4
.L_486:
        /*0a48*/ 	.word	index@(_ZN2at6native18elementwise_kernelILi128ELi4EZNS0_22gpu_kernel_impl_nocastINS0_13AUnaryFunctorIsssZZZNS0_21remainder_kernel_cudaERNS_18TensorIteratorBaseEENKUlvE_clEvENKUlvE3_clEvEUlssE_EEEEvS5_RKT_EUliE_EEviT1_)
        /*0a4c*/ 	.word	0x00000000


	//----- nvinfo : EIATTR_REGCOUNT
	.align		4
.L_487:
        /*0a50*/ 	.byte	0x04, 0x2f
        /*0a52*/ 	.short	(.L_489 - .L_488)
	.align		4
.L_488:
        /*0a54*/ 	.word	index@(_ZN2at6native27unrolled_elementwise_kernelINS0_13AUnaryFunctorIsssZZZNS0_21remainder_kernel_cudaERNS_18TensorIteratorBaseEENKUlvE_clEvENKUlvE3_clEvEUlssE_EESt5arrayIPcLm2EELi4E23TrivialOffsetCalculatorILi1EjESD_NS0_6memory12LoadWithCastILi1EEENSE_13StoreWithCastILi1EEEEEviT_T0_T2_T3_T4_T5_)
        /*0a58*/ 	.word	0x0000001c


	//----- nvinfo : EIATTR_FRAME_SIZE
	.align		4
.L_489:
        /*0a5c*/ 	.byte	0x04, 0x11
        /*0a5e*/ 	.short	(.L_491 - .L_490)
	.align		4
.L_490:
        /*0a60*/ 	.word	index@(_ZN2at6native27unrolled_elementwise_kernelINS0_13AUnaryFunctorIsssZZZNS0_21remainder_kernel_cudaERNS_18TensorIteratorBaseEENKUlvE_clEvENKUlvE3_clEvEUlssE_EESt5arrayIPcLm2EELi4E23TrivialOffsetCalculatorILi1EjESD_NS0_6memory12LoadWithCastILi1EEENSE_13StoreWithCastILi1EEEEEviT_T0_T2_T3_T4_T5_)
        /*0a64*/ 	.word	0x00000000


	//----- nvinfo : EIATTR_REGCOUNT
	.align		4
.L_491:
        /*0a68*/ 	.byte	0x04, 0x2f
        /*0a6a*/ 	.short	(.L_493 - .L_492)
	.align		4
.L_492:
        /*0a6c*/ 	.word	index@(_ZN2at6native18elementwise_kernelILi128ELi4EZNS0_15gpu_kernel_implINS0_13AUnaryFunctorIsssZZZNS0_21remainder_kernel_cudaERNS_18TensorIteratorBaseEENKUlvE_clEvENKUlvE3_clEvEUlssE_EEEEvS5_RKT_EUliE_EEviT1_)
        /*0a70*/ 	.word	0x0000001a


	//----- nvinfo : EIATTR_FRAME_SIZE
	.align		4
.L_493:
        /*0a74*/ 	.byte	0x04, 0x11
        /*0a76*/ 	.short	(.L_495 - .L_494)
	.align		4
.L_494:
        /*0a78*/ 	.word	index@(_ZN2at6native18elementwise_kernelILi128ELi4EZNS0_15gpu_kernel_implINS0_13AUnaryFunctorIsssZZZNS0_21remainder_kernel_cudaERNS_18TensorIteratorBaseEENKUlvE_clEvENKUlvE3_clEvEUlssE_EEEEvS5_RKT_EUliE_EEviT1_)
        /*0a7c*/ 	.word	0x00000000


	//----- nvinfo : EIATTR_REGCOUNT
	.align		4
.L_495:
        /*0a80*/ 	.byte	0x04, 0x2f
        /*0a82*/ 	.short	(.L_497 - .L_496)
	.align		4
.L_496:
        /*0a84*/ 	.word	index@(_ZN2at6native29vectorized_elementwise_kernelILi8ENS0_13BUnaryFunctorIsssZZZNS0_21remainder_kernel_cudaERNS_18TensorIteratorBaseEENKUlvE_clEvENKUlvE3_clEvEUlssE_EESt5arrayIPcLm2EEEEviT0_T1_)
        /*0a88*/ 	.word	0x0000001e


	//----- nvinfo : EIATTR_FRAME_SIZE
	.align		4
.L_497:
        /*0a8c*/ 	.byte	0x04, 0x11
        /*0a8e*/ 	.short	(.L_499 - .L_498)
	.align		4
.L_498:
        /*0a90*/ 	.word	index@(_ZN2at6native29vectorized_elementwise_kernelILi8ENS0_13BUnaryFunctorIsssZZZNS0_21remainder_kernel_cudaERNS_18TensorIteratorBaseEENKUlvE_clEvENKUlvE3_clEvEUlssE_EESt5arrayIPcLm2EEEEviT0_T1_)
        /*0a94*/ 	.word	0x00000000


	//----- nvinfo : EIATTR_REGCOUNT
	.align		4
.L_499:
        /*0a98*/ 	.byte	0x04, 0x2f
        /*0a9a*/ 	.short	(.L_501 - .L_500)
	.align		4
.L_500:
        /*0a9c*/ 	.word	index@(_ZN2at6native29vectorized_elementwise_kernelILi4ENS0_13BUnaryFunctorIsssZZZNS0_21remainder_kernel_cudaERNS_18TensorIteratorBaseEENKUlvE_clEvENKUlvE3_clEvEUlssE_EESt5arrayIPcLm2EEEEviT0_T1_)
        /*0aa0*/ 	.word	0x0000001e


	//----- nvinfo : EIATTR_FRAME_SIZE
	.align		4
.L_501:
        /*0aa4*/ 	.byte	0x04, 0x11
        /*0aa6*/ 	.short	(.L_503 - .L_502)
	.align		4
.L_502:
        /*0aa8*/ 	.word	index@(_ZN2at6native29vectorized_elementwise_kernelILi4ENS0_13BUnaryFunctorIsssZZZNS0_21remainder_kernel_cudaERNS_18TensorIteratorBaseEENKUlvE_clEvENKUlvE3_clEvEUlssE_EESt5arrayIPcLm2EEEEviT0_T1_)
        /*0aac*/ 	.word	0x00000000


	//----- nvinfo : EIATTR_REGCOUNT
	.align		4
.L_503:
        /*0ab0*/ 	.byte	0x04, 0x2f
        /*0ab2*/ 	.short	(.L_505 - .L_504)
	.align		4
.L_504:
        /*0ab4*/ 	.word	index@(_ZN2at6native29vectorized_elementwise_kernelILi2ENS0_13BUnaryFunctorIsssZZZNS0_21remainder_kernel_cudaERNS_18TensorIteratorBaseEENKUlvE_clEvENKUlvE3_clEvEUlssE_EESt5arrayIPcLm2EEEEviT0_T1_)
        /*0ab8*/ 	.word	0x0000001e


	//----- nvinfo : EIATTR_FRAME_SIZE
	.align		4
.L_505:
        /*0abc*/ 	.byte	0x04, 0x11
        /*0abe*/ 	.short	(.L_507 - .L_506)
	.align		4
.L_506:
        /*0ac0*/ 	.word	index@(_ZN2at6native29vectorized_elementwise_kernelILi2ENS0_13BUnaryFunctorIsssZZZNS0_21remainder_kernel_cudaERNS_18TensorIteratorBaseEENKUlvE_clEvENKUlvE3_clEvEUlssE_EESt5arrayIPcLm2EEEEviT0_T1_)
        /*0ac4*/ 	.word	0x00000000


	//----- nvinfo : EIATTR_REGCOUNT
	.align		4
.L_507:
        /*0ac8*/ 	.byte	0x04, 0x2f
        /*0aca*/ 	.short	(.L_509 - .L_508)
	.align		4
.L_508:
        /*0acc*/ 	.word	index@(_ZN2at6native27unrolled_elementwise_kernelINS0_13BUnaryFunctorIsssZZZNS0_21remainder_kernel_cudaERNS_18TensorIteratorBaseEENKUlvE_clEvENKUlvE3_clEvEUlssE_EESt5arrayIPcLm2EELi4E23TrivialOffsetCalculatorILi1EjESD_NS0_6memory15LoadWithoutCastENSE_16StoreWithoutCastEEEviT_T0_T2_T3_T4_T5_)
        /*0ad0*/ 	.word	0x0000001b


	//----- nvinfo : EIATTR_FRAME_SIZE
	.align		4
.L_509:
        /*0ad4*/ 	.byte	0x04, 0x11
        /*0ad6*/ 	.short	(.L_511 - .L_510)
	.align		4
.L_510:
        /*0ad8*/ 	.word	index@(_ZN2at6native27unrolled_elementwise_kernelINS0_13BUnaryFunctorIsssZZZNS0_21remainder_kernel_cudaERNS_18TensorIteratorBaseEENKUlvE_clEvENKUlvE3_clEvEUlssE_EESt5arrayIPcLm2EELi4E23TrivialOffsetCalculatorILi1EjESD_NS0_6memory15LoadWithoutCastENSE_16StoreWithoutCastEEEviT_T0_T2_T3_T4_T5_)
        /*0adc*/ 	.word	0x00000000


	//----- nvinfo : EIATTR_REGCOUNT
	.align		4
.L_511:
        /*0ae0*/ 	.byte	0x04, 0x2f
        /*0ae2*/ 	.short	(.L_513 - .L_512)
	.align		4
.L_512:
        /*0ae4*/ 	.word	index@(_ZN2at6native18elementwise_kernelILi128ELi4EZNS0_22gpu_kernel_impl_nocastINS0_13BUnaryFunctorIsssZZZNS0_21remainder_kernel_cudaERNS_18TensorIteratorBaseEENKUlvE_clEvENKUlvE3_clEvEUlssE_EEEEvS5_RKT_EUliE_EEviT1_)
        /*0ae8*/ 	.word	0x00000012


	//----- nvinfo : EIATTR_FRAME_SIZE
	.align		4
.L_513:
        /*0aec*/ 	.byte	0x04, 0x11
        /*0aee*/ 	.short	(.L_515 - .L_514)
	.align		4
.L_514:
        /*0af0*/ 	.word	index@(_ZN2at6native18elementwise_kernelILi128ELi4EZNS0_22gpu_kernel_impl_nocastINS0_13BUnaryFunctorIsssZZZNS0_21remainder_kernel_cudaERNS_18TensorIteratorBaseEENKUlvE_clEvENKUlvE3_clEvEUlssE_EEEEvS5_RKT_EUliE_EEviT1_)
        /*0af4*/ 	.word	0x00000000


	//----- nvinfo : EIATTR_REGCOUNT
	.align		4
.L_515:
        /*0af8*/ 	.byte	0x04, 0x2f
        /*0afa*/ 	.short	(.L_517 - .L_516)
	.align		4
.L_516:
        /*0afc*/ 	.word	index@(_ZN2at6native27unrolled_elementwise_kernelINS0_13BUnaryFunctorIsssZZZNS0_21remainder_kernel_cudaERNS_18TensorIteratorBaseEENKUlvE_clEvENKUlvE3_clEvEUlssE_EESt5arrayIPcLm2EELi4E23TrivialOffsetCalculatorILi1EjESD_NS0_6memory12LoadWithCastILi1EEENSE_13StoreWithCastILi1EEEEEviT_T0_T2_T3_T4_T5_)
        /*0b00*/ 	.word	0x0000001c


	//----- nvinfo : EIATTR_FRAME_SIZE
	.align		4
.L_517:
        /*0b04*/ 	.byte	0x04, 0x11
        /*0b06*/ 	.short	(.L_519 - .L_518)
	.align		4
.L_518:
        /*0b08*/ 	.word	index@(_ZN2at6native27unrolled_elementwise_kernelINS0_13BUnaryFunctorIsssZZZNS0_21remainder_kernel_cudaERNS_18TensorIteratorBaseEENKUlvE_clEvENKUlvE3_clEvEUlssE_EESt5arrayIPcLm2EELi4E23TrivialOffsetCalculatorILi1EjESD_NS0_6memory12LoadWithCastILi1EEENSE_13StoreWithCastILi1EEEEEviT_T0_T2_T3_T4_T5_)
        /*0b0c*/ 	.word	0x00000000


	//----- nvinfo : EIATTR_REGCOUNT
	.align		4
.L_519:
        /*0b10*/ 	.byte	0x04, 0x2f
        /*0b12*/ 	.short	(.L_521 - .L_520)
	.align		4
.L_520:
        /*0b14*/ 	.word	index@(_ZN2at6native18elementwise_kernelILi128ELi4EZNS0_15gpu_kernel_implINS0_13BUnaryFunctorIsssZZZNS0_21remainder_kernel_cudaERNS_18TensorIteratorBaseEENKUlvE_clEvENKUlvE3_clEvEUlssE_EEEEvS5_RKT_EUliE_EEviT1_)
        /*0b18*/ 	.word	0x0000001a


	//----- nvinfo : EIATTR_FRAME_SIZE
	.align		4
.L_521:
        /*0b1c*/ 	.byte	0x04, 0x11
        /*0b1e*/ 	.short	(.L_523 - .L_522)
	.align		4
.L_522:
        /*0b20*/ 	.word	index@(_ZN2at6native18elementwise_kernelILi128ELi4EZNS0_15gpu_kernel_implINS0_13BUnaryFunctorIsssZZZNS0_21remainder_kernel_cudaERNS_18TensorIteratorBaseEENKUlvE_clEvENKUlvE3_clEvEUlssE_EEEEvS5_RKT_EUliE_EEviT1_)
        /*0b24*/ 	.word	0x00000000


	//----- nvinfo : EIATTR_REGCOUNT
	.align		4
.L_523:
        /*0b28*/ 	.byte	0x04, 0x2f
        /*0b2a*/ 	.short	(.L_525 - .L_524)
	.align		4
.L_524:
        /*0b2c*/ 	.word	index@(_ZN2at6native29vectorized_elementwise_kernelILi8ENS0_13BinaryFunctorIsssZZZNS0_21remainder_kernel_cudaERNS_18TensorIteratorBaseEENKUlvE_clEvENKUlvE3_clEvEUlssE_EESt5arrayIPcLm3EEEEviT0_T1_)
        /*0b30*/ 	.word	0x00000020


	//----- nvinfo : EIATTR_FRAME_SIZE
	.align		4
.L_525:
        /*0b34*/ 	.byte	0x04, 0x11
        /*0b36*/ 	.short	(.L_527 - .L_526)
	.align		4
.L_526:
        /*0b38*/ 	.word	index@(_ZN2at6native29vectorized_elementwise_kernelILi8ENS0_13BinaryFunctorIsssZZZNS0_21remainder_kernel_cudaERNS_18TensorIteratorBaseEENKUlvE_clEvENKUlvE3_clEvEUlssE_EESt5arrayIPcLm3EEEEviT0_T1_)
        /*0b3c*/ 	.word	0x00000000


	//----- nvinfo : EIATTR_REGCOUNT
	.align		4
.L_527:
        /*0b40*/ 	.byte	0x04, 0x2f
        /*0b42*/ 	.short	(.L_529 - .L_528)
	.align		4
.L_528:
        /*0b44*/ 	.word	index@(_ZN2at6native29vectorized_elementwise_kernelILi4ENS0_13BinaryFunctorIsssZZZNS0_21remainder_kernel_cudaERNS_18TensorIteratorBaseEENKUlvE_clEvENKUlvE3_clEvEUlssE_EESt5arrayIPcLm3EEEEviT0_T1_)
        /*0b48*/ 	.word	0x00000020


	//----- nvinfo : EIATTR_FRAME_SIZE
	.align		4
.L_529:
        /*0b4c*/ 	.byte	0x04, 0x11
        /*0b4e*/ 	.short	(.L_531 - .L_530)
	.align		4
.L_530:
        /*0b50*/ 	.word	index@(_ZN2at6native29vectorized_elementwise_kernelILi4ENS0_13BinaryFunctorIsssZZZNS0_21remainder_kernel_cudaERNS_18TensorIteratorBaseEENKUlvE_clEvENKUlvE3_clEvEUlssE_EESt5arrayIPcLm3EEEEviT0_T1_)
        /*0b54*/ 	.word	0x00000000


	//----- nvinfo : EIATTR_REGCOUNT
	.align		4
.L_531:
        /*0b58*/ 	.byte	0x04, 0x2f
        /*0b5a*/ 	.short	(.L_533 - .L_532)
	.align		4
.L_532:
        /*0b5c*/ 	.word	index@(_ZN2at6native29vectorized_elementwise_kernelILi2ENS0_13BinaryFunctorIsssZZZNS0_21remainder_kernel_cudaERNS_18TensorIteratorBaseEENKUlvE_clEvENKUlvE3_clEvEUlssE_EESt5arrayIPcLm3EEEEviT0_T1_)
        /*0b60*/ 	.word	0x00000020


	//----- nvinfo : EIATTR_FRAME_SIZE
	.align		4
.L_533:
        /*0b64*/ 	.byte	0x04, 0x11
        /*0b66*/ 	.short	(.L_535 - .L_534)
	.align		4
.L_534:
        /*0b68*/ 	.word	index@(_ZN2at6native29vectorized_elementwise_kernelILi2ENS0_13BinaryFunctorIsssZZZNS0_21remainder_kernel_cudaERNS_18TensorIteratorBaseEENKUlvE_clEvENKUlvE3_clEvEUlssE_EESt5arrayIPcLm3EEEEviT0_T1_)
        /*0b6c*/ 	.word	0x00000000


	//----- nvinfo : EIATTR_REGCOUNT
	.align		4
.L_535:
        /*0b70*/ 	.byte	0x04, 0x2f
        /*0b72*/ 	.short	(.L_537 - .L_536)
	.align		4
.L_536:
        /*0b74*/ 	.word	index@(_ZN2at6native27unrolled_elementwise_kernelINS0_13BinaryFunctorIsssZZZNS0_21remainder_kernel_cudaERNS_18TensorIteratorBaseEENKUlvE_clEvENKUlvE3_clEvEUlssE_EESt5arrayIPcLm3EELi4E23TrivialOffsetCalculatorILi2EjESC_ILi1EjENS0_6memory15LoadWithoutCastENSF_16StoreWithoutCastEEEviT_T0_T2_T3_T4_T5_)
        /*0b78*/ 	.word	0x0000001c


	//----- nvinfo : EIATTR_FRAME_SIZE
	.align		4
.L_537:
        /*0b7c*/ 	.byte	0x04, 0x11
        /*0b7e*/ 	.short	(.L_539 - .L_538)
	.align		4
.L_538:
        /*0b80*/ 	.word	index@(_ZN2at6native27unrolled_elementwise_kernelINS0_13BinaryFunctorIsssZZZNS0_21remainder_kernel_cudaERNS_18TensorIteratorBaseEENKUlvE_clEvENKUlvE3_clEvEUlssE_EESt5arrayIPcLm3EELi4E23TrivialOffsetCalculatorILi2EjESC_ILi1EjENS0_6memory15LoadWithoutCastENSF_16StoreWithoutCastEEEviT_T0_T2_T3_T4_T5_)
        /*0b84*/ 	.word	0x00000000


	//----- nvinfo : EIATTR_REGCOUNT
	.align		4
.L_539:
        /*0b88*/ 	.byte	0x04, 0x2f
        /*0b8a*/ 	.short	(.L_541 - .L_540)
	.align		4
.L_540:
        /*0b8c*/ 	.word	index@(_ZN2at6native18elementwise_kernelILi128ELi4EZNS0_22gpu_kernel_impl_nocastINS0_13BinaryFunctorIsssZZZNS0_21remainder_kernel_cudaERNS_18TensorIteratorBaseEENKUlvE_clEvENKUlvE3_clEvEUlssE_EEEEvS5_RKT_EUliE_EEviT1_)
        /*0b90*/ 	.word	0x00000012


	//----- nvinfo : EIATTR_FRAME_SIZE
	.align		4
.L_541:
        /*0b94*/ 	.byte	0x04, 0x11
        /*0b96*/ 	.short	(.L_543 - .L_542)
	.align		4
.L_542:
        /*0b98*/ 	.word	index@(_ZN2at6native18elementwise_kernelILi128ELi4EZNS0_22gpu_kernel_impl_nocastINS0_13BinaryFunctorIsssZZZNS0_21remainder_kernel_cudaERNS_18TensorIteratorBaseEENKUlvE_clEvENKUlvE3_clEvEUlssE_EEEEvS5_RKT_EUliE_EEviT1_)
        /*0b9c*/ 	.word	0x00000000


	//----- nvinfo : EIATTR_REGCOUNT
	.align		4
.L_543:
        /*0ba0*/ 	.byte	0x04, 0x2f
        /*0ba2*/ 	.short	(.L_545 - .L_544)
	.align		4
.L_544:
        /*0ba4*/ 	.word	index@(_ZN2at6native27unrolled_elementwise_kernelINS0_13BinaryFunctorIsssZZZNS0_21remainder_kernel_cudaERNS_18TensorIteratorBaseEENKUlvE_clEvENKUlvE3_clEvEUlssE_EESt5arrayIPcLm3EELi4E23TrivialOffsetCalculatorILi2EjESC_ILi1EjENS0_6memory12LoadWithCastILi2EEENSF_13StoreWithCastILi1EEEEEviT_T0_T2_T3_T4_T5_)
        /*0ba8*/ 	.word	0x00000020


	//----- nvinfo : EIATTR_FRAME_SIZE
	.align		4
.L_545:
        /*0bac*/ 	.byte	0x04, 0x11
        /*0bae*/ 	.short	(.L_547 - .L_546)
	.align		4
.L_546:
        /*0bb0*/ 	.word	index@(_ZN2at6native27unrolled_elementwise_kernelINS0_13BinaryFunctorIsssZZZNS0_21remainder_kernel_cudaERNS_18TensorIteratorBaseEENKUlvE_clEvENKUlvE3_clEvEUlssE_EESt5arrayIPcLm3EELi4E23TrivialOffsetCalculatorILi2EjESC_ILi1EjENS0_6memory12LoadWithCastILi2EEENSF_13StoreWithCastILi1EEEEEviT_T0_T2_T3_T4_T5_)
        /*0bb4*/ 	.word	0x00000000


	//----- nvinfo : EIATTR_REGCOUNT
	.align		4
.L_547:
        /*0bb8*/ 	.byte	0x04, 0x2f
        /*0bba*/ 	.short	(.L_549 - .L_548)
	.align		4
.L_548:
        /*0bbc*/ 	.word	index@(_ZN2at6native18elementwise_kernelILi128ELi4EZNS0_15gpu_kernel_implINS0_13BinaryFunctorIsssZZZNS0_21remainder_kernel_cudaERNS_18TensorIteratorBaseEENKUlvE_clEvENKUlvE3_clEvEUlssE_EEEEvS5_RKT_EUliE_EEviT1_)
        /*0bc0*/ 	.word	0x0000001a


	//----- nvinfo : EIATTR_FRAME_SIZE
	.align		4
.L_549:
        /*0bc4*/ 	.byte	0x04, 0x11
        /*0bc6*/ 	.short	(.L_551 - .L_550)
	.align		4
.L_550:
        /*0bc8*/ 	.word	index@(_ZN2at6native18elementwise_kernelILi128ELi4EZNS0_15gpu_kernel_implINS0_13BinaryFunctorIsssZZZNS0_21remainder_kernel_cudaERNS_18TensorIteratorBaseEENKUlvE_clEvENKUlvE3_clEvEUlssE_EEEEvS5_RKT_EUliE_EEviT1_)
        /*0bcc*/ 	.word	0x00000000


	//----- nvinfo : EIATTR_REGCOUNT
	.align		4
.L_551:
        /*0bd0*/ 	.byte	0x04, 0x2f
        /*0bd2*/ 	.short	(.L_553 - .L_552)
	.align		4
.L_552:
        /*0bd4*/ 	.word	index@(_ZN2at6native29vectorized_elementwise_kernelILi8ENS0_13AUnaryFunctorIdddZZZNS0_21remainder_kernel_cudaERNS_18TensorIteratorBaseEENKUlvE0_clEvENKUlvE_clEvEUlddE_EESt5arrayIPcLm2EEEEviT0_T1_)
        /*0bd8*/ 	.word	0x00000024


	//----- nvinfo : EIATTR_FRAME_SIZE
	.align		4
.L_553:
        /*0bdc*/ 	.byte	0x04, 0x11
        /*0bde*/ 	.short	(.L_555 - .L_554)
	.align		4
.L_554:
        /*0be0*/ 	.word	index@(_ZN2at6native29vectorized_elementwise_kernelILi8ENS0_13AUnaryFunctorIdddZZZNS0_21remainder_kernel_cudaERNS_18TensorIteratorBaseEENKUlvE0_clEvENKUlvE_clEvEUlddE_EESt5arrayIPcLm2EEEEviT0_T1_)
        /*0be4*/ 	.word	0x00000000


	//----- nvinfo : EIATTR_REGCOUNT
	.align		4
.L_555:
        /*0be8*/ 	.byte	0x04, 0x2f
        /*0bea*/ 	.short	(.L_557 - .L_556)
	.align		4
.L_556:
        /*0bec*/ 	.word	index@(_ZN2at6native29vectorized_elementwise_kernelILi4ENS0_13AUnaryFunctorIdddZZZNS0_21remainder_kernel_cudaERNS_18TensorIteratorBaseEENKUlvE0_clEvENKUlvE_clEvEUlddE_EESt5arrayIPcLm2EEEEviT0_T1_)
        /*0bf0*/ 	.word	0x00000024


	//----- nvinfo : EIATTR_FRAME_SIZE
	.align		4
.L_557:
        /*0bf4*/ 	.byte	0x04, 0x11
        /*0bf6*/ 	.short	(.L_559 - .L_558)
	.align		4
.L_558:
        /*0bf8*/ 	.word	index@(_ZN2at6native29vectorized_elementwise_kernelILi4ENS0_13AUnaryFunctorIdddZZZNS0_21remainder_kernel_cudaERNS_18TensorIteratorBaseEENKUlvE0_clEvENKUlvE_clEvEUlddE_EESt5arrayIPcLm2EEEEviT0_T1_)
        /*0bfc*/ 	.word	0x00000000


	//----- nvinfo : EIATTR_REGCOUNT
	.align		4
.L_559:
        /*0c00*/ 	.byte	0x04, 0x2f
        /*0c02*/ 	.short	(.L_561 - .L_560)
	.align		4
.L_560:
        /*0c04*/ 	.word	index@(_ZN2at6native29vectorized_elementwise_kernelILi2ENS0_13AUnaryFunctorIdddZZZNS0_21remainder_kernel_cudaERNS_18TensorIteratorBaseEENKUlvE0_clEvENKUlvE_clEvEUlddE_EESt5arrayIPcLm2EEEEviT0_T1_)
        /*0c08*/ 	.word	0x00000024


	//----- nvinfo : EIATTR_FRAME_SIZE
	.align		4
.L_561:
        /*0c0c*/ 	.byte	0x04, 0x11
        /*0c0e*/ 	.short	(.L_563 - .L_562)
	.align		4
.L_562:
        /*0c10*/ 	.word	index@(_ZN2at6native29vectorized_elementwise_kernelILi2ENS0_13AUnaryFunctorIdddZZZNS0_21remainder_kernel_cudaERNS_18TensorIteratorBaseEENKUlvE0_clEvENKUlvE_clEvEUlddE_EESt5arrayIPcLm2EEEEviT0_T1_)
        /*0c14*/ 	.word	0x00000000


	//----- nvinfo : EIATTR_REGCOUNT
	.align		4
.L_563:
        /*0c18*/ 	.byte	0x04, 0x2f
        /*0c1a*/ 	.short	(.L_565 - .L_564)
	.align		4
.L_564:
        /*0c1c*/ 	.word	index@(_ZN2at6native27unrolled_elementwise_kernelINS0_13AUnaryFunctorIdddZZZNS0_21remainder_kernel_cudaERNS_18TensorIteratorBaseEENKUlvE0_clEvENKUlvE_clEvEUlddE_EESt5arrayIPcLm2EELi4E23TrivialOffsetCalculatorILi1EjESD_NS0_6memory15LoadWithoutCastENSE_16StoreWithoutCastEEEviT_T0_T2_T3_T4_T5_)
        /*0c20*/ 	.word	0x0000001e


	//----- nvinfo : EIATTR_FRAME_SIZE
	.align		4
.L_565:
        /*0c24*/ 	.byte	0x04, 0x11
        /*0c26*/ 	.short	(.L_567 - .L_566)
	.align		4
.L_566:
        /*0c28*/ 	.word	index@(_ZN2at6native27unrolled_elementwise_kernelINS0_13AUnaryFunctorIdddZZZNS0_21remainder_kernel_cudaERNS_18TensorIteratorBaseEENKUlvE0_clEvENKUlvE_clEvEUlddE_EESt5arrayIPcLm2EELi4E23TrivialOffsetCalculatorILi1EjESD_NS0_6memory15LoadWithoutCastENSE_16StoreWithoutCastEEEviT_T0_T2_T3_T4_T5_)
        /*0c2c*/ 	.word	0x00000000


	//----- nvinfo : EIATTR_REGCOUNT
	.align		4
.L_567:
        /*0c30*/ 	.byte	0x04, 0x2f
        /*0c32*/ 	.short	(.L_569 - .L_568)
	.align		4
.L_568:
        /*0c34*/ 	.word	index@(_ZN2at6native18elementwise_kernelILi128ELi2EZNS0_22gpu_kernel_impl_nocastINS0_13AUnaryFunctorIdddZZZNS0_21remainder_kernel_cudaERNS_18TensorIteratorBaseEENKUlvE0_clEvENKUlvE_clEvEUlddE_EEEEvS5_RKT_EUliE_EEviT1_)
        /*0c38*/ 	.word	0x00000016


	//----- nvinfo : EIATTR_FRAME_SIZE
	.align		4
.L_569:
        /*0c3c*/ 	.byte	0x04, 0x11
        /*0c3e*/ 	.short	(.L_571 - .L_570)
	.align		4
.L_570:
        /*0c40*/ 	.word	index@(_ZN2at6native18elementwise_kernelILi128ELi2EZNS0_22gpu_kernel_impl_nocastINS0_13AUnaryFunctorIdddZZZNS0_21remainder_kernel_cudaERNS_18TensorIteratorBaseEENKUlvE0_clEvENKUlvE_clEvEUlddE_EEEEvS5_RKT_EUliE_EEviT1_)
        /*0c44*/ 	.word	0x00000000


	//----- nvinfo : EIATTR_REGCOUNT
	.align		4
.L_571:
        /*0c48*/ 	.byte	0x04, 0x2f
        /*0c4a*/ 	.short	(.L_573 - .L_572)
	.align		4
.L_572:
        /*0c4c*/ 	.word	index@(_ZN2at6native27unrolled_elementwise_kernelINS0_13AUnaryFunctorIdddZZZNS0_21remainder_kernel_cudaERNS_18TensorIteratorBaseEENKUlvE0_clEvENKUlvE_clEvEUlddE_EESt5arrayIPcLm2EELi4E23TrivialOffsetCalculatorILi1EjESD_NS0_6memory12LoadWithCastILi1EEENSE_13StoreWithCastILi1EEEEEviT_T0_T2_T3_T4_T5_)
        /*0c50*/ 	.word	0x00000022


	//----- nvinfo : EIATTR_FRAME_SIZE
	.align		4
.L_573:
        /*0c54*/ 	.byte	0x04, 0x11
        /*0c56*/ 	.short	(.L_575 - .L_574)
	.align		4
.L_574:
        /*0c58*/ 	.word	index@(_ZN2at6native27unrolled_elementwise_kernelINS0_13AUnaryFunctorIdddZZZNS0_21remainder_kernel_cudaERNS_18TensorIteratorBaseEENKUlvE0_clEvENKUlvE_clEvEUlddE_EESt5arrayIPcLm2EELi4E23TrivialOffsetCalculatorILi1EjESD_NS0_6memory12LoadWithCastILi1EEENSE_13StoreWithCastILi1EEEEEviT_T0_T2_T3_T4_T5_)
        /*0c5c*/ 	.word	0x00000000


	//----- nvinfo : EIATTR_REGCOUNT
	.align		4
.L_575:
        /*0c60*/ 	.byte	0x04, 0x2f
        /*0c62*/ 	.short	(.L_577 - .L_576)
	.align		4
.L_576:
        /*0c64*/ 	.word	index@(_ZN2at6native18elementwise_kernelILi128ELi4EZNS0_15gpu_kernel_implINS0_13AUnaryFunctorIdddZZZNS0_21remainder_kernel_cudaERNS_18TensorIteratorBaseEENKUlvE0_clEvENKUlvE_clEvEUlddE_EEEEvS5_RKT_EUliE_EEviT1_)
        /*0c68*/ 	.word	0x00000018


	//----- nvinfo : EIATTR_FRAME_SIZE
	.align		4
.L_577:
        /*0c6c*/ 	.byte	0x04, 0x11
        /*0c6e*/ 	.short	(.L_579 - .L_578)
	.align		4
.L_578:
        /*0c70*/ 	.word	index@(_ZN2at6native18elementwise_kernelILi128ELi4EZNS0_15gpu_kernel_implINS0_13AUnaryFunctorIdddZZZNS0_21remainder_kernel_cudaERNS_18TensorIteratorBaseEENKUlvE0_clEvENKUlvE_clEvEUlddE_EEEEvS5_RKT_EUliE_EEviT1_)
        /*0c74*/ 	.word	0x00000000


	//----- nvinfo : EIATTR_REGCOUNT
	.align		4
.L_579:
        /*0c78*/ 	.byte	0x04, 0x2f
        /*0c7a*/ 	.short	(.L_581 - .L_580)
	.align		4
.L_580:
        /*0c7c*/ 	.word	index@(_ZN2at6native29vectorized_elementwise_kernelILi8ENS0_13BUnaryFunctorIdddZZZNS0_21remainder_kernel_cudaERNS_18TensorIteratorBaseEENKUlvE0_clEvENKUlvE_clEvEUlddE_EESt5arrayIPcLm2EEEEviT0_T1_)
        /*0c80*/ 	.word	0x00000020


	//----- nvinfo : EIATTR_FRAME_SIZE
	.align		4
.L_581:
        /*0c84*/ 	.byte	0x04, 0x11
        /*0c86*/ 	.short	(.L_583 - .L_582)
	.align		4
.L_582:
        /*0c88*/ 	.word	index@(_ZN2at6native29vectorized_elementwise_kernelILi8ENS0_13BUnaryFunctorIdddZZZNS0_21remainder_kernel_cudaERNS_18TensorIteratorBaseEENKUlvE0_clEvENKUlvE_clEvEUlddE_EESt5arrayIPcLm2EEEEviT0_T1_)
        /*0c8c*/ 	.word	0x00000000


	//----- nvinfo : EIATTR_REGCOUNT
	.align		4
.L_583:
        /*0c90*/ 	.byte	0x04, 0x2f
        /*0c92*/ 	.short	(.L_585 - .L_584)
	.align		4
.L_584:
        /*0c94*/ 	.word	index@(_ZN2at6native29vectorized_elementwise_kernelILi4ENS0_13BUnaryFunctorIdddZZZNS0_21remainder_kernel_cudaERNS_18TensorIteratorBaseEENKUlvE0_clEvENKUlvE_clEvEUlddE_EESt5arrayIPcLm2EEEEviT0_T1_)
        /*0c98*/ 	.word	0x00000020


	//----- nvinfo : EIATTR_FRAME_SIZE
	.align		4
.L_585:
        /*0c9c*/ 	.byte	0x04, 0x11
        /*0c9e*/ 	.short	(.L_587 - .L_586)
	.align		4
.L_586:
        /*0ca0*/ 	.word	index@(_ZN2at6native29vectorized_elementwise_kernelILi4ENS0_13BUnaryFunctorIdddZZZNS0_21remainder_kernel_cudaERNS_18TensorIteratorBaseEENKUlvE0_clEvENKUlvE_clEvEUlddE_EESt5arrayIPcLm2EEEEviT0_T1_)
        /*0ca4*/ 	.word	0x00000000


	//----- nvinfo : EIATTR_REGCOUNT
	.align		4
.L_587:
        /*0ca8*/ 	.byte	0x04, 0x2f
        /*0caa*/ 	.short	(.L_589 - .L_588)
	.align		4
.L_588:
        /*0cac*/ 	.word	index@(_ZN2at6native29vectorized_elementwise_kernelILi2ENS0_13BUnaryFunctorIdddZZZNS0_21remainder_kernel_cudaERNS_18TensorIteratorBaseEENKUlvE0_clEvENKUlvE_clEvEUlddE_EESt5arrayIPcLm2EEEEviT0_T1_)
        /*0cb0*/ 	.word	0x00000020


	//----- nvinfo : EIATTR_FRAME_SIZE
	.align		4
.L_589:
        /*0cb4*/ 	.byte	0x04, 0x11
        /*0cb6*/ 	.short	(.L_591 - .L_590)
	.align		4
.L_590:
        /*0cb8*/ 	.word	index@(_ZN2at6native29vectorized_elementwise_kernelILi2ENS0_13BUnaryFunctorIdddZZZNS0_21remainder_kernel_cudaERNS_18TensorIteratorBaseEENKUlvE0_clEvENKUlvE_clEvEUlddE_EESt5arrayIPcLm2EEEEviT0_T1_)
        /*0cbc*/ 	.word	0x00000000


	//----- nvinfo : EIATTR_REGCOUNT
	.align		4
.L_591:
        /*0cc0*/ 	.byte	0x04, 0x2f
        /*0cc2*/ 	.short	(.L_593 - .L_592)
	.align		4
.L_592:
        /*0cc4*/ 	.word	index@(_ZN2at6native27unrolled_elementwise_kernelINS0_13BUnaryFunctorIdddZZZNS0_21remainder_kernel_cudaERNS_18TensorIteratorBaseEENKUlvE0_clEvENKUlvE_clEvEUlddE_EESt5arrayIPcLm2EELi4E23TrivialOffsetCalculatorILi1EjESD_NS0_6memory15LoadWithoutCastENSE_16StoreWithoutCastEEEviT_T0_T2_T3_T4_T5_)
        /*0cc8*/ 	.word	0x0000001b


	//----- nvinfo : EIATTR_FRAME_SIZE
	.align		4
.L_593:
        /*0ccc*/ 	.byte	0x04, 0x11
        /*0cce*/ 	.short	(.L_595 - .L_594)
	.align		4
.L_594:
        /*0cd0*/ 	.word	index@(_ZN2at6native27unrolled_elementwise_kernelINS0_13BUnaryFunctorIdddZZZNS0_21remainder_kernel_cudaERNS_18TensorIteratorBaseEENKUlvE0_clEvENKUlvE_clEvEUlddE_EESt5arrayIPcLm2EELi4E23TrivialOffsetCalculatorILi1EjESD_NS0_6memory15LoadWithoutCastENSE_16StoreWithoutCastEEEviT_T0_T2_T3_T4_T5_)
        /*0cd4*/ 	.word	0x00000000


	//----- nvinfo : EIATTR_REGCOUNT
	.align		4
.L_595:
        /*0cd8*/ 	.byte	0x04, 0x2f
        /*0cda*/ 	.short	(.L_597 - .L_596)
	.align		4
.L_596:
        /*0cdc*/ 	.word	index@(_ZN2at6native18elementwise_kernelILi128ELi2EZNS0_22gpu_kernel_impl_nocastINS0_13BUnaryFunctorIdddZZZNS0_21remainder_kernel_cudaERNS_18TensorIteratorBaseEENKUlvE0_clEvENKUlvE_clEvEUlddE_EEEEvS5_RKT_EUliE_EEviT1_)
        /*0ce0*/ 	.word	0x00000016


	//----- nvinfo : EIATTR_FRAME_SIZE
	.align		4
.L_597:
        /*0ce4*/ 	.byte	0x04, 0x11
        /*0ce6*/ 	.short	(.L_599 - .L_598)
	.align		4
.L_598:
        /*0ce8*/ 	.word	index@(_ZN2at6native18elementwise_kernelILi128ELi2EZNS0_22gpu_kernel_impl_nocastINS0_13BUnaryFunctorIdddZZZNS0_21remainder_kernel_cudaERNS_18TensorIteratorBaseEENKUlvE0_clEvENKUlvE_clEvEUlddE_EEEEvS5_RKT_EUliE_EEviT1_)
        /*0cec*/ 	.word	0x00000000


	//----- nvinfo : EIATTR_REGCOUNT
	.align		4
.L_599:
        /*0cf0*/ 	.byte	0x04, 0x2f
        /*0cf2*/ 	.short	(.L_601 - .L_600)
	.align		4
.L_600:
        /*0cf4*/ 	.word	index@(_ZN2at6native27unrolled_elementwise_kernelINS0_13BUnaryFunctorIdddZZZNS0_21remainder_kernel_cudaERNS_18TensorIteratorBaseEENKUlvE0_clEvENKUlvE_clEvEUlddE_EESt5arrayIPcLm2EELi4E23TrivialOffsetCalculatorILi1EjESD_NS0_6memory12LoadWithCastILi1EEENSE_13StoreWithCastILi1EEEEEviT_T0_T2_T3_T4_T5_)
        /*0cf8*/ 	.word	0x00000022


	//----- nvinfo : EIATTR_FRAME_SIZE
	.align		4
.L_601:
        /*0cfc*/ 	.byte	0x04, 0x11
        /*0cfe*/ 	.short	(.L_603 - .L_602)
	.align		4
.L_602:
        /*0d00*/ 	.word	index@(_ZN2at6native27unrolled_elementwise_kernelINS0_13BUnaryFunctorIdddZZZNS0_21remainder_kernel_cudaERNS_18TensorIteratorBaseEENKUlvE0_clEvENKUlvE_clEvEUlddE_EESt5arrayIPcLm2EELi4E23TrivialOffsetCalculatorILi1EjESD_NS0_6memory12LoadWithCastILi1EEENSE_13StoreWithCastILi1EEEEEviT_T0_T2_T3_T4_T5_)
        /*0d04*/ 	.word	0x00000000


	//----- nvinfo : EIATTR_REGCOUNT
	.align		4
.L_603:
        /*0d08*/ 	.byte	0x04, 0x2f
        /*0d0a*/ 	.short	(.L_605 - .L_604)
	.align		4
.L_604:
        /*0d0c*/ 	.word	index@(_ZN2at6native18elementwise_kernelILi128ELi4EZNS0_15gpu_kernel_implINS0_13BUnaryFunctorIdddZZZNS0_21remainder_kernel_cudaERNS_18TensorIteratorBaseEENKUlvE0_clEvENKUlvE_clEvEUlddE_EEEEvS5_RKT_EUliE_EEviT1_)
        /*0d10*/ 	.word	0x00000018


	//----- nvinfo : EIATTR_FRAME_SIZE
	.align		4
.L_605:
        /*0d14*/ 	.byte	0x04, 0x11
        /*0d16*/ 	.short	(.L_607 - .L_606)
	.align		4
.L_606:
        /*0d18*/ 	.word	index@(_ZN2at6native18elementwise_kernelILi128ELi4EZNS0_15gpu_kernel_implINS0_13BUnaryFunctorIdddZZZNS0_21remainder_kernel_cudaERNS_18TensorIteratorBaseEENKUlvE0_clEvENKUlvE_clEvEUlddE_EEEEvS5_RKT_EUliE_EEviT1_)
        /*0d1c*/ 	.word	0x00000000


	//----- nvinfo : EIATTR_REGCOUNT
	.align		4
.L_607:
        /*0d20*/ 	.byte	0x04, 0x2f
        /*0d22*/ 	.short	(.L_609 - .L_608)
	.align		4
.L_608:
        /*0d24*/ 	.word	index@(_ZN2at6native29vectorized_elementwise_kernelILi8ENS0_13BinaryFunctorIdddZZZNS0_21remainder_kernel_cudaERNS_18TensorIteratorBaseEENKUlvE0_clEvENKUlvE_clEvEUlddE_EESt5arrayIPcLm3EEEEviT0_T1_)
        /*0d28*/ 	.word	0x00000030


	//----- nvinfo : EIATTR_FRAME_SIZE
	.align		4
.L_609:
        /*0d2c*/ 	.byte	0x04, 0x11
        /*0d2e*/ 	.short	(.L_611 - .L_610)
	.align		4
.L_610:
        /*0d30*/ 	.word	index@(_ZN2at6native29vectorized_elementwise_kernelILi8ENS0_13BinaryFunctorIdddZZZNS0_21remainder_kernel_cudaERNS_18TensorIteratorBaseEENKUlvE0_clEvENKUlvE_clEvEUlddE_EESt5arrayIPcLm3EEEEviT0_T1_)
        /*0d34*/ 	.word	0x00000000


	//----- nvinfo : EIATTR_REGCOUNT
	.align		4
.L_611:
        /*0d38*/ 	.byte	0x04, 0x2f
        /*0d3a*/ 	.short	(.L_613 - .L_612)
	.align		4
.L_612:
        /*0d3c*/ 	.word	index@(_ZN2at6native29vectorized_elementwise_kernelILi4ENS0_13BinaryFunctorIdddZZZNS0_21remainder_kernel_cudaERNS_18TensorIteratorBaseEENKUlvE0_clEvENKUlvE_clEvEUlddE_EESt5arrayIPcLm3EEEEviT0_T1_)
        /*0d40*/ 	.word	0x00000030


	//----- nvinfo : EIATTR_FRAME_SIZE
	.align		4
.L_613:
        /*0d44*/ 	.byte	0x04, 0x11
        /*0d46*/ 	.short	(.L_615 - .L_614)
	.align		4
.L_614:
        /*0d48*/ 	.word	index@(_ZN2at6native29vectorized_elementwise_kernelILi4ENS0_13BinaryFunctorIdddZZZNS0_21remainder_kernel_cudaERNS_18TensorIteratorBaseEENKUlvE0_clEvENKUlvE_clEvEUlddE_EESt5arrayIPcLm3EEEEviT0_T1_)
        /*0d4c*/ 	.word	0x00000000


	//----- nvinfo : EIATTR_REGCOUNT
	.align		4
.L_615:
        /*0d50*/ 	.byte	0x04, 0x2f
        /*0d52*/ 	.short	(.L_617 - .L_616)
	.align		4
.L_616:
        /*0d54*/ 	.word	index@(_ZN2at6native29vectorized_elementwise_kernelILi2ENS0_13BinaryFunctorIdddZZZNS0_21remainder_kernel_cudaERNS_18TensorIteratorBaseEENKUlvE0_clEvENKUlvE_clEvEUlddE_EESt5arrayIPcLm3EEEEviT0_T1_)
        /*0d58*/ 	.word	0x00000030


	//----- nvinfo : EIATTR_FRAME_SIZE
	.align		4
.L_617:
        /*0d5c*/ 	.byte	0x04, 0x11
        /*0d5e*/ 	.short	(.L_619 - .L_618)
	.align		4
.L_618:
        /*0d60*/ 	.word	index@(_ZN2at6native29vectorized_elementwise_kernelILi2ENS0_13BinaryFunctorIdddZZZNS0_21remainder_kernel_cudaERNS_18TensorIteratorBaseEENKUlvE0_clEvENKUlvE_clEvEUlddE_EESt5arrayIPcLm3EEEEviT0_T1_)
        /*0d64*/ 	.word	0x00000000


	//----- nvinfo : EIATTR_REGCOUNT
	.align		4
.L_619:
        /*0d68*/ 	.byte	0x04, 0x2f
        /*0d6a*/ 	.short	(.L_621 - .L_620)
	.align		4
.L_620:
        /*0d6c*/ 	.word	index@(_ZN2at6native27unrolled_elementwise_kernelINS0_13BinaryFunctorIdddZZZNS0_21remainder_kernel_cudaERNS_18TensorIteratorBaseEENKUlvE0_clEvENKUlvE_clEvEUlddE_EESt5arrayIPcLm3EELi4E23TrivialOffsetCalculatorILi2EjESC_ILi1EjENS0_6memory15LoadWithoutCastENSF_16StoreWithoutCastEEEviT_T0_T2_T3_T4_T5_)
        /*0d70*/ 	.word	0x00000020


	//----- nvinfo : EIATTR_FRAME_SIZE
	.align		4
.L_621:
        /*0d74*/ 	.byte	0x04, 0x11
        /*0d76*/ 	.short	(.L_623 - .L_622)
	.align		4
.L_622:
        /*0d78*/ 	.word	index@(_ZN2at6native27unrolled_elementwise_kernelINS0_13BinaryFunctorIdddZZZNS0_21remainder_kernel_cudaERNS_18TensorIteratorBaseEENKUlvE0_clEvENKUlvE_clEvEUlddE_EESt5arrayIPcLm3EELi4E23TrivialOffsetCalculatorILi2EjESC_ILi1EjENS0_6memory15LoadWithoutCastENSF_16StoreWithoutCastEEEviT_T0_T2_T3_T4_T5_)
        /*0d7c*/ 	.word	0x00000000


	//----- nvinfo : EIATTR_REGCOUNT
	.align		4
.L_623:
        /*0d80*/ 	.byte	0x04, 0x2f
        /*0d82*/ 	.short	(.L_625 - .L_624)
	.align		4
.L_624:
        /*0d84*/ 	.word	index@(_ZN2at6native18elementwise_kernelILi128ELi2EZNS0_22gpu_kernel_impl_nocastINS0_13BinaryFunctorIdddZZZNS0_21remainder_kernel_cudaERNS_18TensorIteratorBaseEENKUlvE0_clEvENKUlvE_clEvEUlddE_EEEEvS5_RKT_EUliE_EEviT1_)
        /*0d88*/ 	.word	0x00000016


	//----- nvinfo : EIATTR_FRAME_SIZE
	.align		4
.L_625:
        /*0d8c*/ 	.byte	0x04, 0x11
        /*0d8e*/ 	.short	(.L_627 - .L_626)
	.align		4
.L_626:
        /*0d90*/ 	.word	index@(_ZN2at6native18elementwise_kernelILi128ELi2EZNS0_22gpu_kernel_impl_nocastINS0_13BinaryFunctorIdddZZZNS0_21remainder_kernel_cudaERNS_18TensorIteratorBaseEENKUlvE0_clEvENKUlvE_clEvEUlddE_EEEEvS5_RKT_EUliE_EEviT1_)
        /*0d94*/ 	.word	0x00000000


	//----- nvinfo : EIATTR_REGCOUNT
	.align		4
.L_627:
        /*0d98*/ 	.byte	0x04, 0x2f
        /*0d9a*/ 	.short	(.L_629 - .L_628)
	.align		4
.L_628:
        /*0d9c*/ 	.word	index@(_ZN2at6native27unrolled_elementwise_kernelINS0_13BinaryFunctorIdddZZZNS0_21remainder_kernel_cudaERNS_18TensorIteratorBaseEENKUlvE0_clEvENKUlvE_clEvEUlddE_EESt5arrayIPcLm3EELi4E23TrivialOffsetCalculatorILi2EjESC_ILi1EjENS0_6memory12LoadWithCastILi2EEENSF_13StoreWithCastILi1EEEEEviT_T0_T2_T3_T4_T5_)
        /*0da0*/ 	.word	0x00000028


	//----- nvinfo : EIATTR_FRAME_SIZE
	.align		4
.L_629:
        /*0da4*/ 	.byte	0x04, 0x11
        /*0da6*/ 	.short	(.L_631 - .L_630)
	.align		4
.L_630:
        /*0da8*/ 	.word	index@(_ZN2at6native27unrolled_elementwise_kernelINS0_13BinaryFunctorIdddZZZNS0_21remainder_kernel_cudaERNS_18TensorIteratorBaseEENKUlvE0_clEvENKUlvE_clEvEUlddE_EESt5arrayIPcLm3EELi4E23TrivialOffsetCalculatorILi2EjESC_ILi1EjENS0_6memory12LoadWithCastILi2EEENSF_13StoreWithCastILi1EEEEEviT_T0_T2_T3_T4_T5_)
        /*0dac*/ 	.word	0x00000000


	//----- nvinfo : EIATTR_REGCOUNT
	.align		4
.L_631:
        /*0db0*/ 	.byte	0x04, 0x2f
        /*0db2*/ 	.short	(.L_633 - .L_632)
	.align		4
.L_632:
        /*0db4*/ 	.word	index@(_ZN2at6native18elementwise_kernelILi128ELi4EZNS0_15gpu_kernel_implINS0_13BinaryFunctorIdddZZZNS0_21remainder_kernel_cudaERNS_18TensorIteratorBaseEENKUlvE0_clEvENKUlvE_clEvEUlddE_EEEEvS5_RKT_EUliE_EEviT1_)
        /*0db8*/ 	.word	0x0000001a


	//----- nvinfo : EIATTR_FRAME_SIZE
	.align		4
.L_633:
        /*0dbc*/ 	.byte	0x04, 0x11
        /*0dbe*/ 	.short	(.L_635 - .L_634)
	.align		4
.L_634:
        /*0dc0*/ 	.word	index@(_ZN2at6native18elementwise_kernelILi128ELi4EZNS0_15gpu_kernel_implINS0_13BinaryFunctorIdddZZZNS0_21remainder_kernel_cudaERNS_18TensorIteratorBaseEENKUlvE0_clEvENKUlvE_clEvEUlddE_EEEEvS5_RKT_EUliE_EEviT1_)
        /*0dc4*/ 	.word	0x00000000


	//----- nvinfo : EIATTR_REGCOUNT
	.align		4
.L_635:
        /*0dc8*/ 	.byte	0x04, 0x2f
        /*0dca*/ 	.short	(.L_637 - .L_636)
	.align		4
.L_636:
        /*0dcc*/ 	.word	index@(_ZN2at6native29vectorized_elementwise_kernelILi8ENS0_13AUnaryFunctorIfffZZZNS0_21remainder_kernel_cudaERNS_18TensorIteratorBaseEENKUlvE0_clEvENKUlvE0_clEvEUlffE_EESt5arrayIPcLm2EEEEviT0_T1_)
        /*0dd0*/ 	.word	0x00000020


	//----- nvinfo : EIATTR_FRAME_SIZE
	.align		4
.L_637:
        /*0dd4*/ 	.byte	0x04, 0x11
        /*0dd6*/ 	.short	(.L_639 - .L_638)
	.align		4
.L_638:
        /*0dd8*/ 	.word	index@(_ZN2at6native29vectorized_elementwise_kernelILi8ENS0_13AUnaryFunctorIfffZZZNS0_21remainder_kernel_cudaERNS_18TensorIteratorBaseEENKUlvE0_clEvENKUlvE0_clEvEUlffE_EESt5arrayIPcLm2EEEEviT0_T1_)
        /*0ddc*/ 	.word	0x00000000


	//----- nvinfo : EIATTR_REGCOUNT
	.align		4
.L_639:
        /*0de0*/ 	.byte	0x04, 0x2f
        /*0de2*/ 	.short	(.L_641 - .L_640)
	.align		4
.L_640:
        /*0de4*/ 	.word	index@(_ZN2at6native29vectorized_elementwise_kernelILi4ENS0_13AUnaryFunctorIfffZZZNS0_21remainder_kernel_cudaERNS_18TensorIteratorBaseEENKUlvE0_clEvENKUlvE0_clEvEUlffE_EESt5arrayIPcLm2EEEEviT0_T1_)
        /*0de8*/ 	.word	0x00000020


	//----- nvinfo : EIATTR_FRAME_SIZE
	.align		4
.L_641:
        /*0dec*/ 	.byte	0x04, 0x11
        /*0dee*/ 	.short	(.L_643 - .L_642)
	.align		4
.L_642:
        /*0df0*/ 	.word	index@(_ZN2at6native29vectorized_elementwise_kernelILi4ENS0_13AUnaryFunctorIfffZZZNS0_21remainder_kernel_cudaERNS_18TensorIteratorBaseEENKUlvE0_clEvENKUlvE0_clEvEUlffE_EESt5arrayIPcLm2EEEEviT0_T1_)
        /*0df4*/ 	.word	0x00000000


	//----- nvinfo : EIATTR_REGCOUNT
	.align		4
.L_643:
        /*0df8*/ 	.byte	0x04, 0x2f
        /*0dfa*/ 	.short	(.L_645 - .L_644)
	.align		4
.L_644:
        /*0dfc*/ 	.word	index@(_ZN2at6native29vectorized_elementwise_kernelILi2ENS0_13AUnaryFunctorIfffZZZNS0_21remainder_kernel_cudaERNS_18TensorIteratorBaseEENKUlvE0_clEvENKUlvE0_clEvEUlffE_EESt5arrayIPcLm2EEEEviT0_T1_)
        /*0e00*/ 	.word	0x00000020


	//----- nvinfo : EIATTR_FRAME_SIZE
	.align		4
.L_645:
        /*0e04*/ 	.byte	0x04, 0x11
        /*0e06*/ 	.short	(.L_647 - .L_646)
	.align		4
.L_646:
        /*0e08*/ 	.word	index@(_ZN2at6native29vectorized_elementwise_kernelILi2ENS0_13AUnaryFunctorIfffZZZNS0_21remainder_kernel_cudaERNS_18TensorIteratorBaseEENKUlvE0_clEvENKUlvE0_clEvEUlffE_EESt5arrayIPcLm2EEEEviT0_T1_)
        /*0e0c*/ 	.word	0x00000000


	//----- nvinfo : EIATTR_REGCOUNT
	.align		4
.L_647:
        /*0e10*/ 	.byte	0x04, 0x2f
        /*0e12*/ 	.short	(.L_649 - .L_648)
	.align		4
.L_648:
        /*0e14*/ 	.word	index@(_ZN2at6native27unrolled_elementwise_kernelINS0_13AUnaryFunctorIfffZZZNS0_21remainder_kernel_cudaERNS_18TensorIteratorBaseEENKUlvE0_clEvENKUlvE0_clEvEUlffE_EESt5arrayIPcLm2EELi4E23TrivialOffsetCalculatorILi1EjESD_NS0_6memory15LoadWithoutCastENSE_16StoreWithoutCastEEEviT_T0_T2_T3_T4_T5_)
        /*0e18*/ 	.word	0x00000016


	//----- nvinfo : EIATTR_FRAME_SIZE
	.align		4
.L_649:
        /*0e1c*/ 	.byte	0x04, 0x11
        /*0e1e*/ 	.short	(.L_651 - .L_650)
	.align		4
.L_650:
        /*0e20*/ 	.word	index@(_ZN2at6native27unrolled_elementwise_kernelINS0_13AUnaryFunctorIfffZZZNS0_21remainder_kernel_cudaERNS_18TensorIteratorBaseEENKUlvE0_clEvENKUlvE0_clEvEUlffE_EESt5arrayIPcLm2EELi4E23TrivialOffsetCalculatorILi1EjESD_NS0_6memory15LoadWithoutCastENSE_16StoreWithoutCastEEEviT_T0_T2_T3_T4_T5_)
        /*0e24*/ 	.word	0x00000000


	//----- nvinfo : EIATTR_REGCOUNT
	.align		4
.L_651:
        /*0e28*/ 	.byte	0x04, 0x2f
        /*0e2a*/ 	.short	(.L_653 - .L_652)
	.align		4
.L_652:
        /*0e2c*/ 	.word	index@(_ZN2at6native18elementwise_kernelILi128ELi2EZNS0_22gpu_kernel_impl_nocastINS0_13AUnaryFunctorIfffZZZNS0_21remainder_kernel_cudaERNS_18TensorIteratorBaseEENKUlvE0_clEvENKUlvE0_clEvEUlffE_EEEEvS5_RKT_EUliE_EEviT1_)
        /*0e30*/ 	.word	0x00000012


	//----- nvinfo : EIATTR_FRAME_SIZE
	.align		4
.L_653:
        /*0e34*/ 	.byte	0x04, 0x11
        /*0e36*/ 	.short	(.L_655 - .L_654)
	.align		4
.L_654:
        /*0e38*/ 	.word	index@(_ZN2at6native18elementwise_kernelILi128ELi2EZNS0_22gpu_kernel_impl_nocastINS0_13AUnaryFunctorIfffZZZNS0_21remainder_kernel_cudaERNS_18TensorIteratorBaseEENKUlvE0_clEvENKUlvE0_clEvEUlffE_EEEEvS5_RKT_EUliE_EEviT1_)
        /*0e3c*/ 	.word	0x00000000


	//----- nvinfo : EIATTR_REGCOUNT
	.align		4
.L_655:
        /*0e40*/ 	.byte	0x04, 0x2f
        /*0e42*/ 	.short	(.L_657 - .L_656)
	.align		4
.L_656:
        /*0e44*/ 	.word	index@(_ZN2at6native27unrolled_elementwise_kernelINS0_13AUnaryFunctorIfffZZZNS0_21remainder_kernel_cudaERNS_18TensorIteratorBaseEENKUlvE0_clEvENKUlvE0_clEvEUlffE_EESt5arrayIPcLm2EELi4E23TrivialOffsetCalculatorILi1EjESD_NS0_6memory12LoadWithCastILi1EEENSE_13StoreWithCastILi1EEEEEviT_T0_T2_T3_T4_T5_)
        /*0e48*/ 	.word	0x00000020


	//----- nvinfo : EIATTR_FRAME_SIZE
	.align		4
.L_657:
        /*0e4c*/ 	.byte	0x04, 0x11
        /*0e4e*/ 	.short	(.L_659 - .L_658)
	.align		4
.L_658:
        /*0e50*/ 	.word	index@(_ZN2at6native27unrolled_elementwise_kernelINS0_13AUnaryFunctorIfffZZZNS0_21remainder_kernel_cudaERNS_18TensorIteratorBaseEENKUlvE0_clEvENKUlvE0_clEvEUlffE_EESt5arrayIPcLm2EELi4E23TrivialOffsetCalculatorILi1EjESD_NS0_6memory12LoadWithCastILi1EEENSE_13StoreWithCastILi1EEEEEviT_T0_T2_T3_T4_T5_)
        /*0e54*/ 	.word	0x00000000


	//----- nvinfo : EIATTR_REGCOUNT
	.align		4
.L_659:
        /*0e58*/ 	.byte	0x04, 0x2f
        /*0e5a*/ 	.short	(.L_661 - .L_660)
	.align		4
.L_660:
        /*0e5c*/ 	.word	index@(_ZN2at6native18elementwise_kernelILi128ELi4EZNS0_15gpu_kernel_implINS0_13AUnaryFunctorIfffZZZNS0_21remainder_kernel_cudaERNS_18TensorIteratorBaseEENKUlvE0_clEvENKUlvE0_clEvEUlffE_EEEEvS5_RKT_EUliE_EEviT1_)
        /*0e60*/ 	.word	0x0000001a


	//----- nvinfo : EIATTR_FRAME_SIZE
	.align		4
.L_661:
        /*0e64*/ 	.byte	0x04, 0x11
        /*0e66*/ 	.short	(.L_663 - .L_662)
	.align		4
.L_662:
        /*0e68*/ 	.word	index@(_ZN2at6native18elementwise_kernelILi128ELi4EZNS0_15gpu_kernel_implINS0_13AUnaryFunctorIfffZZZNS0_21remainder_kernel_cudaERNS_18TensorIteratorBaseEENKUlvE0_clEvENKUlvE0_clEvEUlffE_EEEEvS5_RKT_EUliE_EEviT1_)
        /*0e6c*/ 	.word	0x00000000


	//----- nvinfo : EIATTR_REGCOUNT
	.align		4
.L_663:
        /*0e70*/ 	.byte	0x04, 0x2f
        /*0e72*/ 	.short	(.L_665 - .L_664)
	.align		4
.L_664:
        /*0e74*/ 	.word	index@(_ZN2at6native29vectorized_elementwise_kernelILi8ENS0_13BUnaryFunctorIfffZZZNS0_21remainder_kernel_cudaERNS_18TensorIteratorBaseEENKUlvE0_clEvENKUlvE0_clEvEUlffE_EESt5arrayIPcLm2EEEEviT0_T1_)
        /*0e78*/ 	.word	0x00000020


	//----- nvinfo : EIATTR_FRAME_SIZE
	.align		4
.L_665:
        /*0e7c*/ 	.byte	0x04, 0x11
        /*0e7e*/ 	.short	(.L_667 - .L_666)
	.align		4
.L_666:
        /*0e80*/ 	.word	index@(_ZN2at6native29vectorized_elementwise_kernelILi8ENS0_13BUnaryFunctorIfffZZZNS0_21remainder_kernel_cudaERNS_18TensorIteratorBaseEENKUlvE0_clEvENKUlvE0_clEvEUlffE_EESt5arrayIPcLm2EEEEviT0_T1_)
        /*0e84*/ 	.word	0x00000000


	//----- nvinfo : EIATTR_REGCOUNT
	.align		4
.L_667:
        /*0e88*/ 	.byte	0x04, 0x2f
        /*0e8a*/ 	.short	(.L_669 - .L_668)
	.align		4
.L_668:
        /*0e8c*/ 	.word	index@(_ZN2at6native29vectorized_elementwise_kernelILi4ENS0_13BUnaryFunctorIfffZZZNS0_21remainder_kernel_cudaERNS_18TensorIteratorBaseEENKUlvE0_clEvENKUlvE0_clEvEUlffE_EESt5arrayIPcLm2EEEEviT0_T1_)
        /*0e90*/ 	.word	0x00000020


	//----- nvinfo : EIATTR_FRAME_SIZE
	.align		4
.L_669:
        /*0e94*/ 	.byte	0x04, 0x11
        /*0e96*/ 	.short	(.L_671 - .L_670)
	.align		4
.L_670:
        /*0e98*/ 	.word	index@(_ZN2at6native29vectorized_elementwise_kernelILi4ENS0_13BUnaryFunctorIfffZZZNS0_21remainder_kernel_cudaERNS_18TensorIteratorBaseEENKUlvE0_clEvENKUlvE0_clEvEUlffE_EESt5arrayIPcLm2EEEEviT0_T1_)
        /*0e9c*/ 	.word	0x00000000


	//----- nvinfo : EIATTR_REGCOUNT
	.align		4
.L_671:
        /*0ea0*/ 	.byte	0x04, 0x2f
        /*0ea2*/ 	.short	(.L_673 - .L_672)
	.align		4
.L_672:
        /*0ea4*/ 	.word	index@(_ZN2at6native29vectorized_elementwise_kernelILi2ENS0_13BUnaryFunctorIfffZZZNS0_21remainder_kernel_cudaERNS_18TensorIteratorBaseEENKUlvE0_clEvENKUlvE0_clEvEUlffE_EESt5arrayIPcLm2EEEEviT0_T1_)
        /*0ea8*/ 	.word	0x00000020


	//----- nvinfo : EIATTR_FRAME_SIZE
	.align		4
.L_673:
        /*0eac*/ 	.byte	0x04, 0x11
        /*0eae*/ 	.short	(.L_675 - .L_674)
	.align		4
.L_674:
        /*0eb0*/ 	.word	index@(_ZN2at6native29vectorized_elementwise_kernelILi2ENS0_13BUnaryFunctorIfffZZZNS0_21remainder_kernel_cudaERNS_18TensorIteratorBaseEENKUlvE0_clEvENKUlvE0_clEvEUlffE_EESt5arrayIPcLm2EEEEviT0_T1_)
        /*0eb4*/ 	.word	0x00000000


	//----- nvinfo : EIATTR_REGCOUNT
	.align		4
.L_675:
        /*0eb8*/ 	.byte	0x04, 0x2f
        /*0eba*/ 	.short	(.L_677 - .L_676)
	.align		4
.L_676:
        /*0ebc*/ 	.word	index@(_ZN2at6native27unrolled_elementwise_kernelINS0_13BUnaryFunctorIfffZZZNS0_21remainder_kernel_cudaERNS_18TensorIteratorBaseEENKUlvE0_clEvENKUlvE0_clEvEUlffE_EESt5arrayIPcLm2EELi4E23TrivialOffsetCalculatorILi1EjESD_NS0_6memory15LoadWithoutCastENSE_16StoreWithoutCastEEEviT_T0_T2_T3_T4_T5_)
        /*0ec0*/ 	.word	0x00000016


	//----- nvinfo : EIATTR_FRAME_SIZE
	.align		4
.L_677:
        /*0ec4*/ 	.byte	0x04, 0x11
        /*0ec6*/ 	.short	(.L_679 - .L_678)
	.align		4
.L_678:
        /*0ec8*/ 	.word	index@(_ZN2at6native27unrolled_elementwise_kernelINS0_13BUnaryFunctorIfffZZZNS0_21remainder_kernel_cudaERNS_18TensorIteratorBaseEENKUlvE0_clEvENKUlvE0_clEvEUlffE_EESt5arrayIPcLm2EELi4E23TrivialOffsetCalculatorILi1EjESD_NS0_6memory15LoadWithoutCastENSE_16StoreWithoutCastEEEviT_T0_T2_T3_T4_T5_)
        /*0ecc*/ 	.word	0x00000000


	//----- nvinfo : EIATTR_REGCOUNT
	.align		4
.L_679:
        /*0ed0*/ 	.byte	0x04, 0x2f
        /*0ed2*/ 	.short	(.L_681 - .L_680)
	.align		4
.L_680:
        /*0ed4*/ 	.word	index@(_ZN2at6native18elementwise_kernelILi128ELi2EZNS0_22gpu_kernel_impl_nocastINS0_13BUnaryFunctorIfffZZZNS0_21remainder_kernel_cudaERNS_18TensorIteratorBaseEENKUlvE0_clEvENKUlvE0_clEvEUlffE_EEEEvS5_RKT_EUliE_EEviT1_)
        /*0ed8*/ 	.word	0x00000012


	//----- nvinfo : EIATTR_FRAME_SIZE
	.align		4
.L_681:
        /*0edc*/ 	.byte	0x04, 0x11
        /*0ede*/ 	.short	(.L_683 - .L_682)
	.align		4
.L_682:
        /*0ee0*/ 	.word	index@(_ZN2at6native18elementwise_kernelILi128ELi2EZNS0_22gpu_kernel_impl_nocastINS0_13BUnaryFunctorIfffZZZNS0_21remainder_kernel_cudaERNS_18TensorIteratorBaseEENKUlvE0_clEvENKUlvE0_clEvEUlffE_EEEEvS5_RKT_EUliE_EEviT1_)
        /*0ee4*/ 	.word	0x00000000


	//----- nvinfo : EIATTR_REGCOUNT
	.align		4
.L_683:
        /*0ee8*/ 	.byte	0x04, 0x2f
        /*0eea*/ 	.short	(.L_685 - .L_684)
	.align		4
.L_684:
        /*0eec*/ 	.word	index@(_ZN2at6native27unrolled_elementwise_kernelINS0_13BUnaryFunctorIfffZZZNS0_21remainder_kernel_cudaERNS_18TensorIteratorBaseEENKUlvE0_clEvENKUlvE0_clEvEUlffE_EESt5arrayIPcLm2EELi4E23TrivialOffsetCalculatorILi1EjESD_NS0_6memory12LoadWithCastILi1EEENSE_13StoreWithCastILi1EEEEEviT_T0_T2_T3_T4_T5_)
        /*0ef0*/ 	.word	0x0000001c


	//----- nvinfo : EIATTR_FRAME_SIZE
	.align		4
.L_685:
        /*0ef4*/ 	.byte	0x04, 0x11
        /*0ef6*/ 	.short	(.L_687 - .L_686)
	.align		4
.L_686:
        /*0ef8*/ 	.word	index@(_ZN2at6native27unrolled_elementwise_kernelINS0_13BUnaryFunctorIfffZZZNS0_21remainder_kernel_cudaERNS_18TensorIteratorBaseEENKUlvE0_clEvENKUlvE0_clEvEUlffE_EESt5arrayIPcLm2EELi4E23TrivialOffsetCalculatorILi1EjESD_NS0_6memory12LoadWithCastILi1EEENSE_13StoreWithCastILi1EEEEEviT_T0_T2_T3_T4_T5_)
        /*0efc*/ 	.word	0x00000000


	//----- nvinfo : EIATTR_REGCOUNT
	.align		4
.L_687:
        /*0f00*/ 	.byte	0x04, 0x2f
        /*0f02*/ 	.short	(.L_689 - .L_688)
	.align		4
.L_688:
        /*0f04*/ 	.word	index@(_ZN2at6native18elementwise_kernelILi128ELi4EZNS0_15gpu_kernel_implINS0_13BUnaryFunctorIfffZZZNS0_21remainder_kernel_cudaERNS_18TensorIteratorBaseEENKUlvE0_clEvENKUlvE0_clEvEUlffE_EEEEvS5_RKT_EUliE_EEviT1_)
        /*0f08*/ 	.word	0x0000001a


	//----- nvinfo : EIATTR_FRAME_SIZE
	.align		4
.L_689:
        /*0f0c*/ 	.byte	0x04, 0x11
        /*0f0e*/ 	.short	(.L_691 - .L_690)
	.align		4
.L_690:
        /*0f10*/ 	.word	index@(_ZN2at6native18elementwise_kernelILi128ELi4EZNS0_15gpu_kernel_implINS0_13BUnaryFunctorIfffZZZNS0_21remainder_kernel_cudaERNS_18TensorIteratorBaseEENKUlvE0_clEvENKUlvE0_clEvEUlffE_EEEEvS5_RKT_EUliE_EEviT1_)
        /*0f14*/ 	.word	0x00000000


	//----- nvinfo : EIATTR_REGCOUNT
	.align		4
.L_691:
        /*0f18*/ 	.byte	0x04, 0x2f
        /*0f1a*/ 	.short	(.L_693 - .L_692)
	.align		4
.L_692:
        /*0f1c*/ 	.word	index@(_ZN2at6native29vectorized_elementwise_kernelILi8ENS0_13BinaryFunctorIfffZZZNS0_21remainder_kernel_cudaERNS_18TensorIteratorBaseEENKUlvE0_clEvENKUlvE0_clEvEUlffE_EESt5arrayIPcLm3EEEEviT0_T1_)
        /*0f20*/ 	.word	0x00000020


	//----- nvinfo : EIATTR_FRAME_SIZE
	.align		4
.L_693:
        /*0f24*/ 	.byte	0x04, 0x11
        /*0f26*/ 	.short	(.L_695 - .L_694)
	.align		4
.L_694:
        /*0f28*/ 	.word	index@(_ZN2at6native29vectorized_elementwise_kernelILi8ENS0_13BinaryFunctorIfffZZZNS0_21remainder_kernel_cudaERNS_18TensorIteratorBaseEENKUlvE0_clEvENKUlvE0_clEvEUlffE_EESt5arrayIPcLm3EEEEviT0_T1_)
        /*0f2c*/ 	.word	0x00000000


	//----- nvinfo : EIATTR_REGCOUNT
	.align		4
.L_695:
        /*0f30*/ 	.byte	0x04, 0x2f
        /*0f32*/ 	.short	(.L_697 - .L_696)
	.align		4
.L_696:
        /*0f34*/ 	.word	index@(_ZN2at6native29vectorized_elementwise_kernelILi4ENS0_13BinaryFunctorIfffZZZNS0_21remainder_kernel_cudaERNS_18TensorIteratorBaseEENKUlvE0_clEvENKUlvE0_clEvEUlffE_EESt5arrayIPcLm3EEEEviT0_T1_)
        /*0f38*/ 	.word	0x00000020


	//----- nvinfo : EIATTR_FRAME_SIZE
	.align		4
.L_697:
        /*0f3c*/ 	.byte	0x04, 0x11
        /*0f3e*/ 	.short	(.L_699 - .L_698)
	.align		4
.L_698:
        /*0f40*/ 	.word	index@(_ZN2at6native29vectorized_elementwise_kernelILi4ENS0_13BinaryFunctorIfffZZZNS0_21remainder_kernel_cudaERNS_18TensorIteratorBaseEENKUlvE0_clEvENKUlvE0_clEvEUlffE_EESt5arrayIPcLm3EEEEviT0_T1_)
        /*0f44*/ 	.word	0x00000000


	//----- nvinfo : EIATTR_REGCOUNT
	.align		4
.L_699:
        /*0f48*/ 	.byte	0x04, 0x2f
        /*0f4a*/ 	.short	(.L_701 - .L_700)
	.align		4
.L_700:
        /*0f4c*/ 	.word	index@(_ZN2at6native29vectorized_elementwise_kernelILi2ENS0_13BinaryFunctorIfffZZZNS0_21remainder_kernel_cudaERNS_18TensorIteratorBaseEENKUlvE0_clEvENKUlvE0_clEvEUlffE_EESt5arrayIPcLm3EEEEviT0_T1_)
        /*0f50*/ 	.word	0x00000020


	//----- nvinfo : EIATTR_FRAME_SIZE
	.align		4
.L_701:
        /*0f54*/ 	.byte	0x04, 0x11
        /*0f56*/ 	.short	(.L_703 - .L_702)
	.align		4
.L_702:
        /*0f58*/ 	.word	index@(_ZN2at6native29vectorized_elementwise_kernelILi2ENS0_13BinaryFunctorIfffZZZNS0_21remainder_kernel_cudaERNS_18TensorIteratorBaseEENKUlvE0_clEvENKUlvE0_clEvEUlffE_EESt5arrayIPcLm3EEEEviT0_T1_)
        /*0f5c*/ 	.word	0x00000000


	//----- nvinfo : EIATTR_REGCOUNT
	.align		4
.L_703:
        /*0f60*/ 	.byte	0x04, 0x2f
        /*0f62*/ 	.short	(.L_705 - .L_704)
	.align		4
.L_704:
        /*0f64*/ 	.word	index@(_ZN2at6native27unrolled_elementwise_kernelINS0_13BinaryFunctorIfffZZZNS0_21remainder_kernel_cudaERNS_18TensorIteratorBaseEENKUlvE0_clEvENKUlvE0_clEvEUlffE_EESt5arrayIPcLm3EELi4E23TrivialOffsetCalculatorILi2EjESC_ILi1EjENS0_6memory15LoadWithoutCastENSF_16StoreWithoutCastEEEviT_T0_T2_T3_T4_T5_)
        /*0f68*/ 	.word	0x00000020


	//----- nvinfo : EIATTR_FRAME_SIZE
	.align		4
.L_705:
        /*0f6c*/ 	.byte	0x04, 0x11
        /*0f6e*/ 	.short	(.L_707 - .L_706)
	.align		4
.L_706:
        /*0f70*/ 	.word	index@(_ZN2at6native27unrolled_elementwise_kernelINS0_13BinaryFunctorIfffZZZNS0_21remainder_kernel_cudaERNS_18TensorIteratorBaseEENKUlvE0_clEvENKUlvE0_clEvEUlffE_EESt5arrayIPcLm3EELi4E23TrivialOffsetCalculatorILi2EjESC_ILi1EjENS0_6memory15LoadWithoutCastENSF_16StoreWithoutCastEEEviT_T0_T2_T3_T4_T5_)
        /*0f74*/ 	.word	0x00000000


	//----- nvinfo : EIATTR_REGCOUNT
	.align		4
.L_707:
        /*0f78*/ 	.byte	0x04, 0x2f
        /*0f7a*/ 	.short	(.L_709 - .L_708)
	.align		4
.L_708:
        /*0f7c*/ 	.word	index@(_ZN2at6native18elementwise_kernelILi128ELi2EZNS0_22gpu_kernel_impl_nocastINS0_13BinaryFunctorIfffZZZNS0_21remainder_kernel_cudaERNS_18TensorIteratorBaseEENKUlvE0_clEvENKUlvE0_clEvEUlffE_EEEEvS5_RKT_EUliE_EEviT1_)
        /*0f80*/ 	.word	0x00000012


	//----- nvinfo : EIATTR_FRAME_SIZE
	.align		4
.L_709:
        /*0f84*/ 	.byte	0x04, 0x11
        /*0f86*/ 	.short	(.L_711 - .L_710)
	.align		4
.L_710:
        /*0f88*/ 	.word	index@(_ZN2at6native18elementwise_kernelILi128ELi2EZNS0_22gpu_kernel_impl_nocastINS0_13BinaryFunctorIfffZZZNS0_21remainder_kernel_cudaERNS_18TensorIteratorBaseEENKUlvE0_clEvENKUlvE0_clEvEUlffE_EEEEvS5_RKT_EUliE_EEviT1_)
        /*0f8c*/ 	.word	0x00000000


	//----- nvinfo : EIATTR_REGCOUNT
	.align		4
.L_711:
        /*0f90*/ 	.byte	0x04, 0x2f
        /*0f92*/ 	.short	(.L_713 - .L_712)
	.align		4
.L_712:
        /*0f94*/ 	.word	index@(_ZN2at6native27unrolled_elementwise_kernelINS0_13BinaryFunctorIfffZZZNS0_21remainder_kernel_cudaERNS_18TensorIteratorBaseEENKUlvE0_clEvENKUlvE0_clEvEUlffE_EESt5arrayIPcLm3EELi4E23TrivialOffsetCalculatorILi2EjESC_ILi1EjENS0_6memory12LoadWithCastILi2EEENSF_13StoreWithCastILi1EEEEEviT_T0_T2_T3_T4_T5_)
        /*0f98*/ 	.word	0x00000020


	//----- nvinfo : EIATTR_FRAME_SIZE
	.align		4
.L_713:
        /*0f9c*/ 	.byte	0x04, 0x11
        /*0f9e*/ 	.short	(.L_715 - .L_714)
	.align		4
.L_714:
        /*0fa0*/ 	.word	index@(_ZN2at6native27unrolled_elementwise_kernelINS0_13BinaryFunctorIfffZZZNS0_21remainder_kernel_cudaERNS_18TensorIteratorBaseEENKUlvE0_clEvENKUlvE0_clEvEUlffE_EESt5arrayIPcLm3EELi4E23TrivialOffsetCalculatorILi2EjESC_ILi1EjENS0_6memory12LoadWithCastILi2EEENSF_13StoreWithCastILi1EEEEEviT_T0_T2_T3_T4_T5_)
        /*0fa4*/ 	.word	0x00000000


	//----- nvinfo : EIATTR_REGCOUNT
	.align		4
.L_715:
        /*0fa8*/ 	.byte	0x04, 0x2f
        /*0faa*/ 	.short	(.L_717 - .L_716)
	.align		4
.L_716:
        /*0fac*/ 	.word	index@(_ZN2at6native18elementwise_kernelILi128ELi4EZNS0_15gpu_kernel_implINS0_13BinaryFunctorIfffZZZNS0_21remainder_kernel_cudaERNS_18TensorIteratorBaseEENKUlvE0_clEvENKUlvE0_clEvEUlffE_EEEEvS5_RKT_EUliE_EEviT1_)
        /*0fb0*/ 	.word	0x0000001a


	//----- nvinfo : EIATTR_FRAME_SIZE
	.align		4
.L_717:
        /*0fb4*/ 	.byte	0x04, 0x11
        /*0fb6*/ 	.short	(.L_719 - .L_718)
	.align		4
.L_718:
        /*0fb8*/ 	.word	index@(_ZN2at6native18elementwise_kernelILi128ELi4EZNS0_15gpu_kernel_implINS0_13BinaryFunctorIfffZZZNS0_21remainder_kernel_cudaERNS_18TensorIteratorBaseEENKUlvE0_clEvENKUlvE0_clEvEUlffE_EEEEvS5_RKT_EUliE_EEviT1_)
        /*0fbc*/ 	.word	0x00000000


	//----- nvinfo : EIATTR_REGCOUNT
	.align		4
.L_719:
        /*0fc0*/ 	.byte	0x04, 0x2f
        /*0fc2*/ 	.short	(.L_721 - .L_720)
	.align		4
.L_720:
        /*0fc4*/ 	.word	index@(_ZN2at6native29vectorized_elementwise_kernelILi8ENS0_13AUnaryFunctorIN3c104HalfES4_S4_ZZZNS0_21remainder_kernel_cudaERNS_18TensorIteratorBaseEENKUlvE0_clEvENKUlvE1_clEvEUlS4_S4_E_EESt5arrayIPcLm2EEEEviT0_T1_)
        /*0fc8*/ 	.word	0x00000020


	//----- nvinfo : EIATTR_FRAME_SIZE
	.align		4
.L_721:
        /*0fcc*/ 	.byte	0x04, 0x11
        /*0fce*/ 	.short	(.L_723 - .L_722)
	.align		4
.L_722:
        /*0fd0*/ 	.word	index@(_ZN2at6native29vectorized_elementwise_kernelILi8ENS0_13AUnaryFunctorIN3c104HalfES4_S4_ZZZNS0_21remainder_kernel_cudaERNS_18TensorIteratorBaseEENKUlvE0_clEvENKUlvE1_clEvEUlS4_S4_E_EESt5arrayIPcLm2EEEEviT0_T1_)
        /*0fd4*/ 	.word	0x00000000


	//----- nvinfo : EIATTR_REGCOUNT
	.align		4
.L_723:
        /*0fd8*/ 	.byte	0x04, 0x2f
        /*0fda*/ 	.short	(.L_725 - .L_724)
	.align		4
.L_724:
        /*0fdc*/ 	.word	index@(_ZN2at6native29vectorized_elementwise_kernelILi4ENS0_13AUnaryFunctorIN3c104HalfES4_S4_ZZZNS0_21remainder_kernel_cudaERNS_18TensorIteratorBaseEENKUlvE0_clEvENKUlvE1_clEvEUlS4_S4_E_EESt5arrayIPcLm2EEEEviT0_T1_)
        /*0fe0*/ 	.word	0x00000020


	//----- nvinfo : EIATTR_FRAME_SIZE
	.align		4
.L_725:
        /*0fe4*/ 	.byte	0x04, 0x11
        /*0fe6*/ 	.short	(.L_727 - .L_726)
	.align		4
.L_726:
        /*0fe8*/ 	.word	index@(_ZN2at6native29vectorized_elementwise_kernelILi4ENS0_13AUnaryFunctorIN3c104HalfES4_S4_ZZZNS0_21remainder_kernel_cudaERNS_18TensorIteratorBaseEENKUlvE0_clEvENKUlvE1_clEvEUlS4_S4_E_EESt5arrayIPcLm2EEEEviT0_T1_)
        /*0fec*/ 	.word	0x00000000


	//----- nvinfo : EIATTR_REGCOUNT
	.align		4
.L_727:
        /*0ff0*/ 	.byte	0x04, 0x2f
        /*0ff2*/ 	.short	(.L_729 - .L_728)
	.align		4
.L_728:
        /*0ff4*/ 	.word	index@(_ZN2at6native29vectorized_elementwise_kernelILi2ENS0_13AUnaryFunctorIN3c104HalfES4_S4_ZZZNS0_21remainder_kernel_cudaERNS_18TensorIteratorBaseEENKUlvE0_clEvENKUlvE1_clEvEUlS4_S4_E_EESt5arrayIPcLm2EEEEviT0_T1_)
        /*0ff8*/ 	.word	0x00000020


	//----- nvinfo : EIATTR_FRAME_SIZE
	.align		4
.L_729:
        /*0ffc*/ 	.byte	0x04, 0x11
        /*0ffe*/ 	.short	(.L_731 - .L_730)
	.align		4
.L_730:
        /*1000*/ 	.word	index@(_ZN2at6native29vectorized_elementwise_kernelILi2ENS0_13AUnaryFunctorIN3c104HalfES4_S4_ZZZNS0_21remainder_kernel_cudaERNS_18TensorIteratorBaseEENKUlvE0_clEvENKUlvE1_clEvEUlS4_S4_E_EESt5arrayIPcLm2EEEEviT0_T1_)
        /*1004*/ 	.word	0x00000000


	//----- nvinfo : EIATTR_REGCOUNT
	.align		4
.L_731:
        /*1008*/ 	.byte	0x04, 0x2f
        /*100a*/ 	.short	(.L_733 - .L_732)
	.align		4
.L_732:
        /*100c*/ 	.word	index@(_ZN2at6native27unrolled_elementwise_kernelINS0_13AUnaryFunctorIN3c104HalfES4_S4_ZZZNS0_21remainder_kernel_cudaERNS_18TensorIteratorBaseEENKUlvE0_clEvENKUlvE1_clEvEUlS4_S4_E_EESt5arrayIPcLm2EELi4E23TrivialOffsetCalculatorILi1EjESF_NS0_6memory15LoadWithoutCastENSG_16StoreWithoutCastEEEviT_T0_T2_T3_T4_T5_)
        /*1010*/ 	.word	0x00000016


	//----- nvinfo : EIATTR_FRAME_SIZE
	.align		4
.L_733:
        /*1014*/ 	.byte	0x04, 0x11
        /*1016*/ 	.short	(.L_735 - .L_734)
	.align		4
.L_734:
        /*1018*/ 	.word	index@(_ZN2at6native27unrolled_elementwise_kernelINS0_13AUnaryFunctorIN3c104HalfES4_S4_ZZZNS0_21remainder_kernel_cudaERNS_18TensorIteratorBaseEENKUlvE0_clEvENKUlvE1_clEvEUlS4_S4_E_EESt5arrayIPcLm2EELi4E23TrivialOffsetCalculatorILi1EjESF_NS0_6memory15LoadWithoutCastENSG_16StoreWithoutCastEEEviT_T0_T2_T3_T4_T5_)
        /*101c*/ 	.word	0x00000000


	//----- nvinfo : EIATTR_REGCOUNT
	.align		4
.L_735:
        /*1020*/ 	.byte	0x04, 0x2f
        /*1022*/ 	.short	(.L_737 - .L_736)
	.align		4
.L_736:
        /*1024*/ 	.word	index@(_ZN2at6native18elementwise_kernelILi128ELi4EZNS0_22gpu_kernel_impl_nocastINS0_13AUnaryFunctorIN3c104HalfES5_S5_ZZZNS0_21remainder_kernel_cudaERNS_18TensorIteratorBaseEENKUlvE0_clEvENKUlvE1_clEvEUlS5_S5_E_EEEEvS7_RKT_EUliE_EEviT1_)
        /*1028*/ 	.word	0x00000012


	//----- nvinfo : EIATTR_FRAME_SIZE
	.align		4
.L_737:
        /*102c*/ 	.byte	0x04, 0x11
        /*102e*/ 	.short	(.L_739 - .L_738)
	.align		4
.L_738:
        /*1030*/ 	.word	index@(_ZN2at6native18elementwise_kernelILi128ELi4EZNS0_22gpu_kernel_impl_nocastINS0_13AUnaryFunctorIN3c104HalfES5_S5_ZZZNS0_21remainder_kernel_cudaERNS_18TensorIteratorBaseEENKUlvE0_clEvENKUlvE1_clEvEUlS5_S5_E_EEEEvS7_RKT_EUliE_EEviT1_)
        /*1034*/ 	.word	0x00000000


	//----- nvinfo : EIATTR_REGCOUNT
	.align		4
.L_739:
        /*1038*/ 	.byte	0x04, 0x2f
        /*103a*/ 	.short	(.L_741 - .L_740)
	.align		4
.L_740:
        /*103c*/ 	.word	index@(_ZN2at6native27unrolled_elementwise_kernelINS0_13AUnaryFunctorIN3c104HalfES4_S4_ZZZNS0_21remainder_kernel_cudaERNS_18TensorIteratorBaseEENKUlvE0_clEvENKUlvE1_clEvEUlS4_S4_E_EESt5arrayIPcLm2EELi4E23TrivialOffsetCalculatorILi1EjESF_NS0_6memory12LoadWithCastILi1EEENSG_13StoreWithCastILi1EEEEEviT_T0_T2_T3_T4_T5_)
        /*1040*/ 	.word	0x0000001d


	//----- nvinfo : EIATTR_FRAME_SIZE
	.align		4
.L_741:
        /*1044*/ 	.byte	0x04, 0x11
        /*1046*/ 	.short	(.L_743 - .L_742)
	.align		4
.L_742:
        /*1048*/ 	.word	index@(_ZN2at6native27unrolled_elementwise_kernelINS0_13AUnaryFunctorIN3c104HalfES4_S4_ZZZNS0_21remainder_kernel_cudaERNS_18TensorIteratorBaseEENKUlvE0_clEvENKUlvE1_clEvEUlS4_S4_E_EESt5arrayIPcLm2EELi4E23TrivialOffsetCalculatorILi1EjESF_NS0_6memory12LoadWithCastILi1EEENSG_13StoreWithCastILi1EEEEEviT_T0_T2_T3_T4_T5_)
        /*104c*/ 	.word	0x00000000


	//----- nvinfo : EIATTR_REGCOUNT
	.align		4
.L_743:
        /*1050*/ 	.byte	0x04, 0x2f
        /*1052*/ 	.short	(.L_745 - .L_744)
	.align		4
.L_744:
        /*1054*/ 	.word	index@(_ZN2at6native18elementwise_kernelILi128ELi4EZNS0_15gpu_kernel_implINS0_13AUnaryFunctorIN3c104HalfES5_S5_ZZZNS0_21remainder_kernel_cudaERNS_18TensorIteratorBaseEENKUlvE0_clEvENKUlvE1_clEvEUlS5_S5_E_EEEEvS7_RKT_EUliE_EEviT1_)
        /*1058*/ 	.word	0x00000018


	//----- nvinfo : EIATTR_FRAME_SIZE
	.align		4
.L_745:
        /*105c*/ 	.byte	0x04, 0x11
        /*105e*/ 	.short	(.L_747 - .L_746)
	.align		4
.L_746:
        /*1060*/ 	.word	index@(_ZN2at6native18elementwise_kernelILi128ELi4EZNS0_15gpu_kernel_implINS0_13AUnaryFunctorIN3c104HalfES5_S5_ZZZNS0_21remainder_kernel_cudaERNS_18TensorIteratorBaseEENKUlvE0_clEvENKUlvE1_clEvEUlS5_S5_E_EEEEvS7_RKT_EUliE_EEviT1_)
        /*1064*/ 	.word	0x00000000


	//----- nvinfo : EIATTR_REGCOUNT
	.align		4
.L_747:
        /*1068*/ 	.byte	0x04, 0x2f
        /*106a*/ 	.short	(.L_749 - .L_748)
	.align		4
.L_748:
        /*106c*/ 	.word	index@(_ZN2at6native29vectorized_elementwise_kernelILi8ENS0_13BUnaryFunctorIN3c104HalfES4_S4_ZZZNS0_21remainder_kernel_cudaERNS_18TensorIteratorBaseEENKUlvE0_clEvENKUlvE1_clEvEUlS4_S4_E_EESt5arrayIPcLm2EEEEviT0_T1_)
        /*1070*/ 	.word	0x00000020


	//----- nvinfo : EIATTR_FRAME_SIZE
	.align		4
.L_749:
        /*1074*/ 	.byte	0x04, 0x11
        /*1076*/ 	.short	(.L_751 - .L_750)
	.align		4
.L_750:
        /*1078*/ 	.word	index@(_ZN2at6native29vectorized_elementwise_kernelILi8ENS0_13BUnaryFunctorIN3c104HalfES4_S4_ZZZNS0_21remainder_kernel_cudaERNS_18TensorIteratorBaseEENKUlvE0_clEvENKUlvE1_clEvEUlS4_S4_E_EESt5arrayIPcLm2EEEEviT0_T1_)
        /*107c*/ 	.word	0x00000000


	//----- nvinfo : EIATTR_REGCOUNT
	.align		4
.L_751:
        /*1080*/ 	.byte	0x04, 0x2f
        /*1082*/ 	.short	(.L_753 - .L_752)
	.align		4
.L_752:
        /*1084*/ 	.word	index@(_ZN2at6native29vectorized_elementwise_kernelILi4ENS0_13BUnaryFunctorIN3c104HalfES4_S4_ZZZNS0_21remainder_kernel_cudaERNS_18TensorIteratorBaseEENKUlvE0_clEvENKUlvE1_clEvEUlS4_S4_E_EESt5arrayIPcLm2EEEEviT0_T1_)
        /*1088*/ 	.word	0x00000020


	//----- nvinfo : EIATTR_FRAME_SIZE
	.align		4
.L_753:
        /*108c*/ 	.byte	0x04, 0x11
        /*108e*/ 	.short	(.L_755 - .L_754)
	.align		4
.L_754:
        /*1090*/ 	.word	index@(_ZN2at6native29vectorized_elementwise_kernelILi4ENS0_13BUnaryFunctorIN3c104HalfES4_S4_ZZZNS0_21remainder_kernel_cudaERNS_18TensorIteratorBaseEENKUlvE0_clEvENKUlvE1_clEvEUlS4_S4_E_EESt5arrayIPcLm2EEEEviT0_T1_)
        /*1094*/ 	.word	0x00000000


	//----- nvinfo : EIATTR_REGCOUNT
	.align		4
.L_755:
        /*1098*/ 	.byte	0x04, 0x2f
        /*109a*/ 	.short	(.L_757 - .L_756)
	.align		4
.L_756:
        /*109c*/ 	.word	index@(_ZN2at6native29vectorized_elementwise_kernelILi2ENS0_13BUnaryFunctorIN3c104HalfES4_S4_ZZZNS0_21remainder_kernel_cudaERNS_18TensorIteratorBaseEENKUlvE0_clEvENKUlvE1_clEvEUlS4_S4_E_EESt5arrayIPcLm2EEEEviT0_T1_)
        /*10a0*/ 	.word	0x00000020


	//----- nvinfo : EIATTR_FRAME_SIZE
	.align		4
.L_757:
        /*10a4*/ 	.byte	0x04, 0x11
        /*10a6*/ 	.short	(.L_759 - .L_758)
	.align		4
.L_758:
        /*10a8*/ 	.word	index@(_ZN2at6native29vectorized_elementwise_kernelILi2ENS0_13BUnaryFunctorIN3c104HalfES4_S4_ZZZNS0_21remainder_kernel_cudaERNS_18TensorIteratorBaseEENKUlvE0_clEvENKUlvE1_clEvEUlS4_S4_E_EESt5arrayIPcLm2EEEEviT0_T1_)
        /*10ac*/ 	.word	0x00000000


	//----- nvinfo : EIATTR_REGCOUNT
	.align		4
.L_759:
        /*10b0*/ 	.byte	0x04, 0x2f
        /*10b2*/ 	.short	(.L_761 - .L_760)
	.align		4
.L_760:
        /*10b4*/ 	.word	index@(_ZN2at6native27unrolled_elementwise_kernelINS0_13BUnaryFunctorIN3c104HalfES4_S4_ZZZNS0_21remainder_kernel_cudaERNS_18TensorIteratorBaseEENKUlvE0_clEvENKUlvE1_clEvEUlS4_S4_E_EESt5arrayIPcLm2EELi4E23TrivialOffsetCalculatorILi1EjESF_NS0_6memory15LoadWithoutCastENSG_16StoreWithoutCastEEEviT_T0_T2_T3_T4_T5_)
        /*10b8*/ 	.word	0x00000016


	//----- nvinfo : EIATTR_FRAME_SIZE
	.align		4
.L_761:
        /*10bc*/ 	.byte	0x04, 0x11
        /*10be*/ 	.short	(.L_763 - .L_762)
	.align		4
.L_762:
        /*10c0*/ 	.word	index@(_ZN2at6native27unrolled_elementwise_kernelINS0_13BUnaryFunctorIN3c104HalfES4_S4_ZZZNS0_21remainder_kernel_cudaERNS_18TensorIteratorBaseEENKUlvE0_clEvENKUlvE1_clEvEUlS4_S4_E_EESt5arrayIPcLm2EELi4E23TrivialOffsetCalculatorILi1EjESF_NS0_6memory15LoadWithoutCastENSG_16StoreWithoutCastEEEviT_T0_T2_T3_T4_T5_)
        /*10c4*/ 	.word	0x00000000


	//----- nvinfo : EIATTR_REGCOUNT
	.align		4
.L_763:
        /*10c8*/ 	.byte	0x04, 0x2f
        /*10ca*/ 	.short	(.L_765 - .L_764)
	.align		4
.L_764:
        /*10cc*/ 	.word	index@(_ZN2at6native18elementwise_kernelILi128ELi4EZNS0_22gpu_kernel_impl_nocastINS0_13BUnaryFunctorIN3c104HalfES5_S5_ZZZNS0_21remainder_kernel_cudaERNS_18TensorIteratorBaseEENKUlvE0_clEvENKUlvE1_clEvEUlS5_S5_E_EEEEvS7_RKT_EUliE_EEviT1_)
        /*10d0*/ 	.word	0x00000012


	//----- nvinfo : EIATTR_FRAME_SIZE
	.align		4
.L_765:
        /*10d4*/ 	.byte	0x04, 0x11
        /*10d6*/ 	.short	(.L_767 - .L_766)
	.align		4
.L_766:
        /*10d8*/ 	.word	index@(_ZN2at6native18elementwise_kernelILi128ELi4EZNS0_22gpu_kernel_impl_nocastINS0_13BUnaryFunctorIN3c104HalfES5_S5_ZZZNS0_21remainder_kernel_cudaERNS_18TensorIteratorBaseEENKUlvE0_clEvENKUlvE1_clEvEUlS5_S5_E_EEEEvS7_RKT_EUliE_EEviT1_)
        /*10dc*/ 	.word	0x00000000


	//----- nvinfo : EIATTR_REGCOUNT
	.align		4
.L_767:
        /*10e0*/ 	.byte	0x04, 0x2f
        /*10e2*/ 	.short	(.L_769 - .L_768)
	.align		4
.L_768:
        /*10e4*/ 	.word	index@(_ZN2at6native27unrolled_elementwise_kernelINS0_13BUnaryFunctorIN3c104HalfES4_S4_ZZZNS0_21remainder_kernel_cudaERNS_18TensorIteratorBaseEENKUlvE0_clEvENKUlvE1_clEvEUlS4_S4_E_EESt5arrayIPcLm2EELi4E23TrivialOffsetCalculatorILi1EjESF_NS0_6memory12LoadWithCastILi1EEENSG_13StoreWithCastILi1EEEEEviT_T0_T2_T3_T4_T5_)
        /*10e8*/ 	.word	0x0000001d


	//----- nvinfo : EIATTR_FRAME_SIZE
	.align		4
.L_769:
        /*10ec*/ 	.byte	0x04, 0x11
        /*10ee*/ 	.short	(.L_771 - .L_770)
	.align		4
.L_770:
        /*10f0*/ 	.word	index@(_ZN2at6native27unrolled_elementwise_kernelINS0_13BUnaryFunctorIN3c104HalfES4_S4_ZZZNS0_21remainder_kernel_cudaERNS_18TensorIteratorBaseEENKUlvE0_clEvENKUlvE1_clEvEUlS4_S4_E_EESt5arrayIPcLm2EELi4E23TrivialOffsetCalculatorILi1EjESF_NS0_6memory12LoadWithCastILi1EEENSG_13StoreWithCastILi1EEEEEviT_T0_T2_T3_T4_T5_)
        /*10f4*/ 	.word	0x00000000


	//----- nvinfo : EIATTR_REGCOUNT
	.align		4
.L_771:
        /*10f8*/ 	.byte	0x04, 0x2f
        /*10fa*/ 	.short	(.L_773 - .L_772)
	.align		4
.L_772:
        /*10fc*/ 	.word	index@(_ZN2at6native18elementwise_kernelILi128ELi4EZNS0_15gpu_kernel_implINS0_13BUnaryFunctorIN3c104HalfES5_S5_ZZZNS0_21remainder_kernel_cudaERNS_18TensorIteratorBaseEENKUlvE0_clEvENKUlvE1_clEvEUlS5_S5_E_EEEEvS7_RKT_EUliE_EEviT1_)
        /*1100*/ 	.word	0x0000001a


	//----- nvinfo : EIATTR_FRAME_SIZE
	.align		4
.L_773:
        /*1104*/ 	.byte	0x04, 0x11
        /*1106*/ 	.short	(.L_775 - .L_774)
	.align		4
.L_774:
        /*1108*/ 	.word	index@(_ZN2at6native18elementwise_kernelILi128ELi4EZNS0_15gpu_kernel_implINS0_13BUnaryFunctorIN3c104HalfES5_S5_ZZZNS0_21remainder_kernel_cudaERNS_18TensorIteratorBaseEENKUlvE0_clEvENKUlvE1_clEvEUlS5_S5_E_EEEEvS7_RKT_EUliE_EEviT1_)
        /*110c*/ 	.word	0x00000000


	//----- nvinfo : EIATTR_REGCOUNT
	.align		4
.L_775:
        /*1110*/ 	.byte	0x04, 0x2f
        /*1112*/ 	.short	(.L_777 - .L_776)
	.align		4
.L_776:
        /*1114*/ 	.word	index@(_ZN2at6native29vectorized_elementwise_kernelILi8ENS0_13BinaryFunctorIN3c104HalfES4_S4_ZZZNS0_21remainder_kernel_cudaERNS_18TensorIteratorBaseEENKUlvE0_clEvENKUlvE1_clEvEUlS4_S4_E_EESt5arrayIPcLm3EEEEviT0_T1_)
        /*1118*/ 	.word	0x00000020


	//----- nvinfo : EIATTR_FRAME_SIZE
	.align		4
.L_777:
        /*111c*/ 	.byte	0x04, 0x11
        /*111e*/ 	.short	(.L_779 - .L_778)
	.align		4
.L_778:
        /*1120*/ 	.word	index@(_ZN2at6native29vectorized_elementwise_kernelILi8ENS0_13BinaryFunctorIN3c104HalfES4_S4_ZZZNS0_21remainder_kernel_cudaERNS_18TensorIteratorBaseEENKUlvE0_clEvENKUlvE1_clEvEUlS4_S4_E_EESt5arrayIPcLm3EEEEviT0_T1_)
        /*1124*/ 	.word	0x00000000


	//----- nvinfo : EIATTR_REGCOUNT
	.align		4
.L_779:
        /*1128*/ 	.byte	0x04, 0x2f
        /*112a*/ 	.short	(.L_781 - .L_780)
	.align		4
.L_780:
        /*112c*/ 	.word	index@(_ZN2at6native29vectorized_elementwise_kernelILi4ENS0_13BinaryFunctorIN3c104HalfES4_S4_ZZZNS0_21remainder_kernel_cudaERNS_18TensorIteratorBaseEENKUlvE0_clEvENKUlvE1_clEvEUlS4_S4_E_EESt5arrayIPcLm3EEEEviT0_T1_)
        /*1130*/ 	.word	0x00000020


	//----- nvinfo : EIATTR_FRAME_SIZE
	.align		4
.L_781:
        /*1134*/ 	.byte	0x04, 0x11
        /*1136*/ 	.short	(.L_783 - .L_782)
	.align		4
.L_782:
        /*1138*/ 	.word	index@(_ZN2at6native29vectorized_elementwise_kernelILi4ENS0_13BinaryFunctorIN3c104HalfES4_S4_ZZZNS0_21remainder_kernel_cudaERNS_18TensorIteratorBaseEENKUlvE0_clEvENKUlvE1_clEvEUlS4_S4_E_EESt5arrayIPcLm3EEEEviT0_T1_)
        /*113c*/ 	.word	0x00000000


	//----- nvinfo : EIATTR_REGCOUNT
	.align		4
.L_783:
        /*1140*/ 	.byte	0x04, 0x2f
        /*1142*/ 	.short	(.L_785 - .L_784)
	.align		4
.L_784:
        /*1144*/ 	.word	index@(_ZN2at6native29vectorized_elementwise_kernelILi2ENS0_13BinaryFunctorIN3c104HalfES4_S4_ZZZNS0_21remainder_kernel_cudaERNS_18TensorIteratorBaseEENKUlvE0_clEvENKUlvE1_clEvEUlS4_S4_E_EESt5arrayIPcLm3EEEEviT0_T1_)
        /*1148*/ 	.word	0x00000020


	//----- nvinfo : EIATTR_FRAME_SIZE
	.align		4
.L_785:
        /*114c*/ 	.byte	0x04, 0x11
        /*114e*/ 	.short	(.L_787 - .L_786)
	.align		4
.L_786:
        /*1150*/ 	.word	index@(_ZN2at6native29vectorized_elementwise_kernelILi2ENS0_13BinaryFunctorIN3c104HalfES4_S4_ZZZNS0_21remainder_kernel_cudaERNS_18TensorIteratorBaseEENKUlvE0_clEvENKUlvE1_clEvEUlS4_S4_E_EESt5arrayIPcLm3EEEEviT0_T1_)
        /*1154*/ 	.word	0x00000000


	//----- nvinfo : EIATTR_REGCOUNT
	.align		4
.L_787:
        /*1158*/ 	.byte	0x04, 0x2f
        /*115a*/ 	.short	(.L_789 - .L_788)
	.align		4
.L_788:
        /*115c*/ 	.word	index@(_ZN2at6native27unrolled_elementwise_kernelINS0_13BinaryFunctorIN3c104HalfES4_S4_ZZZNS0_21remainder_kernel_cudaERNS_18TensorIteratorBaseEENKUlvE0_clEvENKUlvE1_clEvEUlS4_S4_E_EESt5arrayIPcLm3EELi4E23TrivialOffsetCalculatorILi2EjESE_ILi1EjENS0_6memory15LoadWithoutCastENSH_16StoreWithoutCastEEEviT_T0_T2_T3_T4_T5_)
        /*1160*/ 	.word	0x0000001e


	//----- nvinfo : EIATTR_FRAME_SIZE
	.align		4
.L_789:
        /*1164*/ 	.byte	0x04, 0x11
        /*1166*/ 	.short	(.L_791 - .L_790)
	.align		4
.L_790:
        /*1168*/ 	.word	index@(_ZN2at6native27unrolled_elementwise_kernelINS0_13BinaryFunctorIN3c104HalfES4_S4_ZZZNS0_21remainder_kernel_cudaERNS_18TensorIteratorBaseEENKUlvE0_clEvENKUlvE1_clEvEUlS4_S4_E_EESt5arrayIPcLm3EELi4E23TrivialOffsetCalculatorILi2EjESE_ILi1EjENS0_6memory15LoadWithoutCastENSH_16StoreWithoutCastEEEviT_T0_T2_T3_T4_T5_)
        /*116c*/ 	.word	0x00000000


	//----- nvinfo : EIATTR_REGCOUNT
	.align		4
.L_791:
        /*1170*/ 	.byte	0x04, 0x2f
        /*1172*/ 	.short	(.L_793 - .L_792)
	.align		4
.L_792:
        /*1174*/ 	.word	index@(_ZN2at6native18elementwise_kernelILi128ELi4EZNS0_22gpu_kernel_impl_nocastINS0_13BinaryFunctorIN3c104HalfES5_S5_ZZZNS0_21remainder_kernel_cudaERNS_18TensorIteratorBaseEENKUlvE0_clEvENKUlvE1_clEvEUlS5_S5_E_EEEEvS7_RKT_EUliE_EEviT1_)
        /*1178*/ 	.word	0x00000012


	//----- nvinfo : EIATTR_FRAME_SIZE
	.align		4
.L_793:
        /*117c*/ 	.byte	0x04, 0x11
        /*117e*/ 	.short	(.L_795 - .L_794)
	.align		4
.L_794:
        /*1180*/ 	.word	index@(_ZN2at6native18elementwise_kernelILi128ELi4EZNS0_22gpu_kernel_impl_nocastINS0_13BinaryFunctorIN3c104HalfES5_S5_ZZZNS0_21remainder_kernel_cudaERNS_18TensorIteratorBaseEENKUlvE0_clEvENKUlvE1_clEvEUlS5_S5_E_EEEEvS7_RKT_EUliE_EEviT1_)
        /*1184*/ 	.word	0x00000000


	//----- nvinfo : EIATTR_REGCOUNT
	.align		4
.L_795:
        /*1188*/ 	.byte	0x04, 0x2f
        /*118a*/ 	.short	(.L_797 - .L_796)
	.align		4
.L_796:
        /*118c*/ 	.word	index@(_ZN2at6native27unrolled_elementwise_kernelINS0_13BinaryFunctorIN3c104HalfES4_S4_ZZZNS0_21remainder_kernel_cudaERNS_18TensorIteratorBaseEENKUlvE0_clEvENKUlvE1_clEvEUlS4_S4_E_EESt5arrayIPcLm3EELi4E23TrivialOffsetCalculatorILi2EjESE_ILi1EjENS0_6memory12LoadWithCastILi2EEENSH_13StoreWithCastILi1EEEEEviT_T0_T2_T3_T4_T5_)
        /*1190*/ 	.word	0x0000001e


	//----- nvinfo : EIATTR_FRAME_SIZE
	.align		4
.L_797:
        /*1194*/ 	.byte	0x04, 0x11
        /*1196*/ 	.short	(.L_799 - .L_798)
	.align		4
.L_798:
        /*1198*/ 	.word	index@(_ZN2at6native27unrolled_elementwise_kernelINS0_13BinaryFunctorIN3c104HalfES4_S4_ZZZNS0_21remainder_kernel_cudaERNS_18TensorIteratorBaseEENKUlvE0_clEvENKUlvE1_clEvEUlS4_S4_E_EESt5arrayIPcLm3EELi4E23TrivialOffsetCalculatorILi2EjESE_ILi1EjENS0_6memory12LoadWithCastILi2EEENSH_13StoreWithCastILi1EEEEEviT_T0_T2_T3_T4_T5_)
        /*119c*/ 	.word	0x00000000


	//----- nvinfo : EIATTR_REGCOUNT
	.align		4
.L_799:
        /*11a0*/ 	.byte	0x04, 0x2f
        /*11a2*/ 	.short	(.L_801 - .L_800)
	.align		4
.L_800:
        /*11a4*/ 	.word	index@(_ZN2at6native18elementwise_kernelILi128ELi4EZNS0_15gpu_kernel_implINS0_13BinaryFunctorIN3c104HalfES5_S5_ZZZNS0_21remainder_kernel_cudaERNS_18TensorIteratorBaseEENKUlvE0_clEvENKUlvE1_clEvEUlS5_S5_E_EEEEvS7_RKT_EUliE_EEviT1_)
        /*11a8*/ 	.word	0x0000001a


	//----- nvinfo : EIATTR_FRAME_SIZE
	.align		4
.L_801:
        /*11ac*/ 	.byte	0x04, 0x11
        /*11ae*/ 	.short	(.L_803 - .L_802)
	.align		4
.L_802:
        /*11b0*/ 	.word	index@(_ZN2at6native18elementwise_kernelILi128ELi4EZNS0_15gpu_kernel_implINS0_13BinaryFunctorIN3c104HalfES5_S5_ZZZNS0_21remainder_kernel_cudaERNS_18TensorIteratorBaseEENKUlvE0_clEvENKUlvE1_clEvEUlS5_S5_E_EEEEvS7_RKT_EUliE_EEviT1_)
        /*11b4*/ 	.word	0x00000000


	//----- nvinfo : EIATTR_REGCOUNT
	.align		4
.L_803:
        /*11b8*/ 	.byte	0x04, 0x2f
        /*11ba*/ 	.short	(.L_805 - .L_804)
	.align		4
.L_804:
        /*11bc*/ 	.word	index@(_ZN2at6native29vectorized_elementwise_kernelILi8ENS0_13AUnaryFunctorIN3c108BFloat16ES4_S4_ZZZNS0_21remainder_kernel_cudaERNS_18TensorIteratorBaseEENKUlvE0_clEvENKUlvE2_clEvEUlS4_S4_E_EESt5arrayIPcLm2EEEEviT0_T1_)
        /*11c0*/ 	.word	0x00000020


	//----- nvinfo : EIATTR_FRAME_SIZE
	.align		4
.L_805:
        /*11c4*/ 	.byte	0x04, 0x11
        /*11c6*/ 	.short	(.L_807 - .L_806)
	.align		4
.L_806:
        /*11c8*/ 	.word	index@(_ZN2at6native29vectorized_elementwise_kernelILi8ENS0_13AUnaryFunctorIN3c108BFloat16ES4_S4_ZZZNS0_21remainder_kernel_cudaERNS_18TensorIteratorBaseEENKUlvE0_clEvENKUlvE2_clEvEUlS4_S4_E_EESt5arrayIPcLm2EEEEviT0_T1_)
        /*11cc*/ 	.word	0x00000000


	//----- nvinfo : EIATTR_REGCOUNT
	.align		4
.L_807:
        /*11d0*/ 	.byte	0x04, 0x2f
        /*11d2*/ 	.short	(.L_809 - .L_808)
	.align		4
.L_808:
        /*11d4*/ 	.word	index@(_ZN2at6native29vectorized_elementwise_kernelILi4ENS0_13AUnaryFunctorIN3c108BFloat16ES4_S4_ZZZNS0_21remainder_kernel_cudaERNS_18TensorIteratorBaseEENKUlvE0_clEvENKUlvE2_clEvEUlS4_S4_E_EESt5arrayIPcLm2EEEEviT0_T1_)
        /*11d8*/ 	.word	0x00000020


	//----- nvinfo : EIATTR_FRAME_SIZE
	.align		4
.L_809:
        /*11dc*/ 	.byte	0x04, 0x11
        /*11de*/ 	.short	(.L_811 - .L_810)
	.align		4
.L_810:
        /*11e0*/ 	.word	index@(_ZN2at6native29vectorized_elementwise_kernelILi4ENS0_13AUnaryFunctorIN3c108BFloat16ES4_S4_ZZZNS0_21remainder_kernel_cudaERNS_18TensorIteratorBaseEENKUlvE0_clEvENKUlvE2_clEvEUlS4_S4_E_EESt5arrayIPcLm2EEEEviT0_T1_)
        /*11e4*/ 	.word	0x00000000


	//----- nvinfo : EIATTR_REGCOUNT
	.align		4
.L_811:
        /*11e8*/ 	.byte	0x04, 0x2f
        /*11ea*/ 	.short	(.L_813 - .L_812)
	.align		4
.L_812:
        /*11ec*/ 	.word	index@(_ZN2at6native29vectorized_elementwise_kernelILi2ENS0_13AUnaryFunctorIN3c108BFloat16ES4_S4_ZZZNS0_21remainder_kernel_cudaERNS_18TensorIteratorBaseEENKUlvE0_clEvENKUlvE2_clEvEUlS4_S4_E_EESt5arrayIPcLm2EEEEviT0_T1_)
        /*11f0*/ 	.word	0x00000020


	//----- nvinfo : EIATTR_FRAME_SIZE
	.align		4
.L_813:
        /*11f4*/ 	.byte	0x04, 0x11
        /*11f6*/ 	.short	(.L_815 - .L_814)
	.align		4
.L_814:
        /*11f8*/ 	.word	index@(_ZN2at6native29vectorized_elementwise_kernelILi2ENS0_13AUnaryFunctorIN3c108BFloat16ES4_S4_ZZZNS0_21remainder_kernel_cudaERNS_18TensorIteratorBaseEENKUlvE0_clEvENKUlvE2_clEvEUlS4_S4_E_EESt5arrayIPcLm2EEEEviT0_T1_)
        /*11fc*/ 	.word	0x00000000


	//----- nvinfo : EIATTR_REGCOUNT
	.align		4
.L_815:
        /*1200*/ 	.byte	0x04, 0x2f
        /*1202*/ 	.short	(.L_817 - .L_816)
	.align		4
.L_816:
        /*1204*/ 	.word	index@(_ZN2at6native27unrolled_elementwise_kernelINS0_13AUnaryFunctorIN3c108BFloat16ES4_S4_ZZZNS0_21remainder_kernel_cudaERNS_18TensorIteratorBaseEENKUlvE0_clEvENKUlvE2_clEvEUlS4_S4_E_EESt5arrayIPcLm2EELi4E23TrivialOffsetCalculatorILi1EjESF_NS0_6memory15LoadWithoutCastENSG_16StoreWithoutCastEEEviT_T0_T2_T3_T4_T5_)
        /*1208*/ 	.word	0x00000016


	//----- nvinfo : EIATTR_FRAME_SIZE
	.align		4
.L_817:
        /*120c*/ 	.byte	0x04, 0x11
        /*120e*/ 	.short	(.L_819 - .L_818)
	.align		4
.L_818:
        /*1210*/ 	.word	index@(_ZN2at6native27unrolled_elementwise_kernelINS0_13AUnaryFunctorIN3c108BFloat16ES4_S4_ZZZNS0_21remainder_kernel_cudaERNS_18TensorIteratorBaseEENKUlvE0_clEvENKUlvE2_clEvEUlS4_S4_E_EESt5arrayIPcLm2EELi4E23TrivialOffsetCalculatorILi1EjESF_NS0_6memory15LoadWithoutCastENSG_16StoreWithoutCastEEEviT_T0_T2_T3_T4_T5_)
        /*1214*/ 	.word	0x00000000


	//----- nvinfo : EIATTR_REGCOUNT
	.align		4
.L_819:
        /*1218*/ 	.byte	0x04, 0x2f
        /*121a*/ 	.short	(.L_821 - .L_820)
	.align		4
.L_820:
        /*121c*/ 	.word	index@(_ZN2at6native18elementwise_kernelILi128ELi4EZNS0_22gpu_kernel_impl_nocastINS0_13AUnaryFunctorIN3c108BFloat16ES5_S5_ZZZNS0_21remainder_kernel_cudaERNS_18TensorIteratorBaseEENKUlvE0_clEvENKUlvE2_clEvEUlS5_S5_E_EEEEvS7_RKT_EUliE_EEviT1_)
        /*1220*/ 	.word	0x00000012


	//----- nvinfo : EIATTR_FRAME_SIZE
	.align		4
.L_821:
        /*1224*/ 	.byte	0x04, 0x11
        /*1226*/ 	.short	(.L_823 - .L_822)
	.align		4
.L_822:
        /*1228*/ 	.word	index@(_ZN2at6native18elementwise_kernelILi128ELi4EZNS0_22gpu_kernel_impl_nocastINS0_13AUnaryFunctorIN3c108BFloat16ES5_S5_ZZZNS0_21remainder_kernel_cudaERNS_18TensorIteratorBaseEENKUlvE0_clEvENKUlvE2_clEvEUlS5_S5_E_EEEEvS7_RKT_EUliE_EEviT1_)
        /*122c*/ 	.word	0x00000000


	//----- nvinfo : EIATTR_REGCOUNT
	.align		4
.L_823:
        /*1230*/ 	.byte	0x04, 0x2f
        /*1232*/ 	.short	(.L_825 - .L_824)
	.align		4
.L_824:
        /*1234*/ 	.word	index@(_ZN2at6native27unrolled_elementwise_kernelINS0_13AUnaryFunctorIN3c108BFloat16ES4_S4_ZZZNS0_21remainder_kernel_cudaERNS_18TensorIteratorBaseEENKUlvE0_clEvENKUlvE2_clEvEUlS4_S4_E_EESt5arrayIPcLm2EELi4E23TrivialOffsetCalculatorILi1EjESF_NS0_6memory12LoadWithCastILi1EEENSG_13StoreWithCastILi1EEEEEviT_T0_T2_T3_T4_T5_)
        /*1238*/ 	.word	0x0000001c


	//----- nvinfo : EIATTR_FRAME_SIZE
	.align		4
.L_825:
        /*123c*/ 	.byte	0x04, 0x11
        /*123e*/ 	.short	(.L_827 - .L_826)
	.align		4
.L_826:
        /*1240*/ 	.word	index@(_ZN2at6native27unrolled_elementwise_kernelINS0_13AUnaryFunctorIN3c108BFloat16ES4_S4_ZZZNS0_21remainder_kernel_cudaERNS_18TensorIteratorBaseEENKUlvE0_clEvENKUlvE2_clEvEUlS4_S4_E_EESt5arrayIPcLm2EELi4E23TrivialOffsetCalculatorILi1EjESF_NS0_6memory12LoadWithCastILi1EEENSG_13StoreWithCastILi1EEEEEviT_T0_T2_T3_T4_T5_)
        /*1244*/ 	.word	0x00000000


	//----- nvinfo : EIATTR_REGCOUNT
	.align		4
.L_827:
        /*1248*/ 	.byte	0x04, 0x2f
        /*124a*/ 	.short	(.L_829 - .L_828)
	.align		4
.L_828:
        /*124c*/ 	.word	index@(_ZN2at6native18elementwise_kernelILi128ELi4EZNS0_15gpu_kernel_implINS0_13AUnaryFunctorIN3c108BFloat16ES5_S5_ZZZNS0_21remainder_kernel_cudaERNS_18TensorIteratorBaseEENKUlvE0_clEvENKUlvE2_clEvEUlS5_S5_E_EEEEvS7_RKT_EUliE_EEviT1_)
        /*1250*/ 	.word	0x00000018


	//----- nvinfo : EIATTR_FRAME_SIZE
	.align		4
.L_829:
        /*1254*/ 	.byte	0x04, 0x11
        /*1256*/ 	.short	(.L_831 - .L_830)
	.align		4
.L_830:
        /*1258*/ 	.word	index@(_ZN2at6native18elementwise_kernelILi128ELi4EZNS0_15gpu_kernel_implINS0_13AUnaryFunctorIN3c108BFloat16ES5_S5_ZZZNS0_21remainder_kernel_cudaERNS_18TensorIteratorBaseEENKUlvE0_clEvENKUlvE2_clEvEUlS5_S5_E_EEEEvS7_RKT_EUliE_EEviT1_)
        /*125c*/ 	.word	0x00000000


	//----- nvinfo : EIATTR_REGCOUNT
	.align		4
.L_831:
        /*1260*/ 	.byte	0x04, 0x2f
        /*1262*/ 	.short	(.L_833 - .L_832)
	.align		4
.L_832:
        /*1264*/ 	.word	index@(_ZN2at6native29vectorized_elementwise_kernelILi8ENS0_13BUnaryFunctorIN3c108BFloat16ES4_S4_ZZZNS0_21remainder_kernel_cudaERNS_18TensorIteratorBaseEENKUlvE0_clEvENKUlvE2_clEvEUlS4_S4_E_EESt5arrayIPcLm2EEEEviT0_T1_)
        /*1268*/ 	.word	0x00000020


	//----- nvinfo : EIATTR_FRAME_SIZE
	.align		4
.L_833:
        /*126c*/ 	.byte	0x04, 0x11
        /*126e*/ 	.short	(.L_835 - .L_834)
	.align		4
.L_834:
        /*1270*/ 	.word	index@(_ZN2at6native29vectorized_elementwise_kernelILi8ENS0_13BUnaryFunctorIN3c108BFloat16ES4_S4_ZZZNS0_21remainder_kernel_cudaERNS_18TensorIteratorBaseEENKUlvE0_clEvENKUlvE2_clEvEUlS4_S4_E_EESt5arrayIPcLm2EEEEviT0_T1_)
        /*1274*/ 	.word	0x00000000


	//----- nvinfo : EIATTR_REGCOUNT
	.align		4
.L_835:
        /*1278*/ 	.byte	0x04, 0x2f
        /*127a*/ 	.short	(.L_837 - .L_836)
	.align		4
.L_836:
        /*127c*/ 	.word	index@(_ZN2at6native29vectorized_elementwise_kernelILi4ENS0_13BUnaryFunctorIN3c108BFloat16ES4_S4_ZZZNS0_21remainder_kernel_cudaERNS_18TensorIteratorBaseEENKUlvE0_clEvENKUlvE2_clEvEUlS4_S4_E_EESt5arrayIPcLm2EEEEviT0_T1_)
        /*1280*/ 	.word	0x00000020


	//----- nvinfo : EIATTR_FRAME_SIZE
	.align		4
.L_837:
        /*1284*/ 	.byte	0x04, 0x11
        /*1286*/ 	.short	(.L_839 - .L_838)
	.align		4
.L_838:
        /*1288*/ 	.word	index@(_ZN2at6native29vectorized_elementwise_kernelILi4ENS0_13BUnaryFunctorIN3c108BFloat16ES4_S4_ZZZNS0_21remainder_kernel_cudaERNS_18TensorIteratorBaseEENKUlvE0_clEvENKUlvE2_clEvEUlS4_S4_E_EESt5arrayIPcLm2EEEEviT0_T1_)
        /*128c*/ 	.word	0x00000000


	//----- nvinfo : EIATTR_REGCOUNT
	.align		4
.L_839:
        /*1290*/ 	.byte	0x04, 0x2f
        /*1292*/ 	.short	(.L_841 - .L_840)
	.align		4
.L_840:
        /*1294*/ 	.word	index@(_ZN2at6native29vectorized_elementwise_kernelILi2ENS0_13BUnaryFunctorIN3c108BFloat16ES4_S4_ZZZNS0_21remainder_kernel_cudaERNS_18TensorIteratorBaseEENKUlvE0_clEvENKUlvE2_clEvEUlS4_S4_E_EESt5arrayIPcLm2EEEEviT0_T1_)
        /*1298*/ 	.word	0x00000020


	//----- nvinfo : EIATTR_FRAME_SIZE
	.align		4
.L_841:
        /*129c*/ 	.byte	0x04, 0x11
        /*129e*/ 	.short	(.L_843 - .L_842)
	.align		4
.L_842:
        /*12a0*/ 	.word	index@(_ZN2at6native29vectorized_elementwise_kernelILi2ENS0_13BUnaryFunctorIN3c108BFloat16ES4_S4_ZZZNS0_21remainder_kernel_cudaERNS_18TensorIteratorBaseEENKUlvE0_clEvENKUlvE2_clEvEUlS4_S4_E_EESt5arrayIPcLm2EEEEviT0_T1_)
        /*12a4*/ 	.word	0x00000000


	//----- nvinfo : EIATTR_REGCOUNT
	.align		4
.L_843:
        /*12a8*/ 	.byte	0x04, 0x2f
        /*12aa*/ 	.short	(.L_845 - .L_844)
	.align		4
.L_844:
        /*12ac*/ 	.word	index@(_ZN2at6native27unrolled_elementwise_kernelINS0_13BUnaryFunctorIN3c108BFloat16ES4_S4_ZZZNS0_21remainder_kernel_cudaERNS_18TensorIteratorBaseEENKUlvE0_clEvENKUlvE2_clEvEUlS4_S4_E_EESt5arrayIPcLm2EELi4E23TrivialOffsetCalculatorILi1EjESF_NS0_6memory15LoadWithoutCastENSG_16StoreWithoutCastEEEviT_T0_T2_T3_T4_T5_)
        /*12b0*/ 	.word	0x00000016


	//----- nvinfo : EIATTR_FRAME_SIZE
	.align		4
.L_845:
        /*12b4*/ 	.byte	0x04, 0x11
        /*12b6*/ 	.short	(.L_847 - .L_846)
	.align		4
.L_846:
        /*12b8*/ 	.word	index@(_ZN2at6native27unrolled_elementwise_kernelINS0_13BUnaryFunctorIN3c108BFloat16ES4_S4_ZZZNS0_21remainder_kernel_cudaERNS_18TensorIteratorBaseEENKUlvE0_clEvENKUlvE2_clEvEUlS4_S4_E_EESt5arrayIPcLm2EELi4E23TrivialOffsetCalculatorILi1EjESF_NS0_6memory15LoadWithoutCastENSG_16StoreWithoutCastEEEviT_T0_T2_T3_T4_T5_)
        /*12bc*/ 	.word	0x00000000


	//----- nvinfo : EIATTR_REGCOUNT
	.align		4
.L_847:
        /*12c0*/ 	.byte	0x04, 0x2f
        /*12c2*/ 	.short	(.L_849 - .L_848)
	.align		4
.L_848:
        /*12c4*/ 	.word	index@(_ZN2at6native18elementwise_kernelILi128ELi4EZNS0_22gpu_kernel_impl_nocastINS0_13BUnaryFunctorIN3c108BFloat16ES5_S5_ZZZNS0_21remainder_kernel_cudaERNS_18TensorIteratorBaseEENKUlvE0_clEvENKUlvE2_clEvEUlS5_S5_E_EEEEvS7_RKT_EUliE_EEviT1_)
        /*12c8*/ 	.word	0x00000012


	//----- nvinfo : EIATTR_FRAME_SIZE
	.align		4
.L_849:
        /*12cc*/ 	.byte	0x04, 0x11
        /*12ce*/ 	.short	(.L_851 - .L_850)
	.align		4
.L_850:
        /*12d0*/ 	.word	index@(_ZN2at6native18elementwise_kernelILi128ELi4EZNS0_22gpu_kernel_impl_nocastINS0_13BUnaryFunctorIN3c108BFloat16ES5_S5_ZZZNS0_21remainder_kernel_cudaERNS_18TensorIteratorBaseEENKUlvE0_clEvENKUlvE2_clEvEUlS5_S5_E_EEEEvS7_RKT_EUliE_EEviT1_)
        /*12d4*/ 	.word	0x00000000


	//----- nvinfo : EIATTR_REGCOUNT
	.align		4
.L_851:
        /*12d8*/ 	.byte	0x04, 0x2f
        /*12da*/ 	.short	(.L_853 - .L_852)
	.align		4
.L_852:
        /*12dc*/ 	.word	index@(_ZN2at6native27unrolled_elementwise_kernelINS0_13BUnaryFunctorIN3c108BFloat16ES4_S4_ZZZNS0_21remainder_kernel_cudaERNS_18TensorIteratorBaseEENKUlvE0_clEvENKUlvE2_clEvEUlS4_S4_E_EESt5arrayIPcLm2EELi4E23TrivialOffsetCalculatorILi1EjESF_NS0_6memory12LoadWithCastILi1EEENSG_13StoreWithCastILi1EEEEEviT_T0_T2_T3_T4_T5_)
        /*12e0*/ 	.word	0x0000001c


	//----- nvinfo : EIATTR_FRAME_SIZE
	.align		4
.L_853:
        /*12e4*/ 	.byte	0x04, 0x11
        /*12e6*/ 	.short	(.L_855 - .L_854)
	.align		4
.L_854:
        /*12e8*/ 	.word	index@(_ZN2at6native27unrolled_elementwise_kernelINS0_13BUnaryFunctorIN3c108BFloat16ES4_S4_ZZZNS0_21remainder_kernel_cudaERNS_18TensorIteratorBaseEENKUlvE0_clEvENKUlvE2_clEvEUlS4_S4_E_EESt5arrayIPcLm2EELi4E23TrivialOffsetCalculatorILi1EjESF_NS0_6memory12LoadWithCastILi1EEENSG_13StoreWithCastILi1EEEEEviT_T0_T2_T3_T4_T5_)
        /*12ec*/ 	.word	0x00000000


	//----- nvinfo : EIATTR_REGCOUNT
	.align		4
.L_855:
        /*12f0*/ 	.byte	0x04, 0x2f
        /*12f2*/ 	.short	(.L_857 - .L_856)
	.align		4
.L_856:
        /*12f4*/ 	.word	index@(_ZN2at6native18elementwise_kernelILi128ELi4EZNS0_15gpu_kernel_implINS0_13BUnaryFunctorIN3c108BFloat16ES5_S5_ZZZNS0_21remainder_kernel_cudaERNS_18TensorIteratorBaseEENKUlvE0_clEvENKUlvE2_clEvEUlS5_S5_E_EEEEvS7_RKT_EUliE_EEviT1_)
        /*12f8*/ 	.word	0x0000001a


	//----- nvinfo : EIATTR_FRAME_SIZE
	.align		4
.L_857:
        /*12fc*/ 	.byte	0x04, 0x11
        /*12fe*/ 	.short	(.L_859 - .L_858)
	.align		4
.L_858:
        /*1300*/ 	.word	index@(_ZN2at6native18elementwise_kernelILi128ELi4EZNS0_15gpu_kernel_implINS0_13BUnaryFunctorIN3c108BFloat16ES5_S5_ZZZNS0_21remainder_kernel_cudaERNS_18TensorIteratorBaseEENKUlvE0_clEvENKUlvE2_clEvEUlS5_S5_E_EEEEvS7_RKT_EUliE_EEviT1_)
        /*1304*/ 	.word	0x00000000


	//----- nvinfo : EIATTR_REGCOUNT
	.align		4
.L_859:
        /*1308*/ 	.byte	0x04, 0x2f
        /*130a*/ 	.short	(.L_861 - .L_860)
	.align		4
.L_860:
        /*130c*/ 	.word	index@(_ZN2at6native29vectorized_elementwise_kernelILi8ENS0_13BinaryFunctorIN3c108BFloat16ES4_S4_ZZZNS0_21remainder_kernel_cudaERNS_18TensorIteratorBaseEENKUlvE0_clEvENKUlvE2_clEvEUlS4_S4_E_EESt5arrayIPcLm3EEEEviT0_T1_)
        /*1310*/ 	.word	0x00000020


	//----- nvinfo : EIATTR_FRAME_SIZE
	.align		4
.L_861:
        /*1314*/ 	.byte	0x04, 0x11
        /*1316*/ 	.short	(.L_863 - .L_862)
	.align		4
.L_862:
        /*1318*/ 	.word	index@(_ZN2at6native29vectorized_elementwise_kernelILi8ENS0_13BinaryFunctorIN3c108BFloat16ES4_S4_ZZZNS0_21remainder_kernel_cudaERNS_18TensorIteratorBaseEENKUlvE0_clEvENKUlvE2_clEvEUlS4_S4_E_EESt5arrayIPcLm3EEEEviT0_T1_)
        /*131c*/ 	.word	0x00000000


	//----- nvinfo : EIATTR_REGCOUNT
	.align		4
.L_863:
        /*1320*/ 	.byte	0x04, 0x2f
        /*1322*/ 	.short	(.L_865 - .L_864)
	.align		4
.L_864:
        /*1324*/ 	.word	index@(_ZN2at6native29vectorized_elementwise_kernelILi4ENS0_13BinaryFunctorIN3c108BFloat16ES4_S4_ZZZNS0_21remainder_kernel_cudaERNS_18TensorIteratorBaseEENKUlvE0_clEvENKUlvE2_clEvEUlS4_S4_E_EESt5arrayIPcLm3EEEEviT0_T1_)
        /*1328*/ 	.word	0x00000020


	//----- nvinfo : EIATTR_FRAME_SIZE
	.align		4
.L_865:
        /*132c*/ 	.byte	0x04, 0x11
        /*132e*/ 	.short	(.L_867 - .L_866)
	.align		4
.L_866:
        /*1330*/ 	.word	index@(_ZN2at6native29vectorized_elementwise_kernelILi4ENS0_13BinaryFunctorIN3c108BFloat16ES4_S4_ZZZNS0_21remainder_kernel_cudaERNS_18TensorIteratorBaseEENKUlvE0_clEvENKUlvE2_clEvEUlS4_S4_E_EESt5arrayIPcLm3EEEEviT0_T1_)
        /*1334*/ 	.word	0x00000000


	//----- nvinfo : EIATTR_REGCOUNT
	.align		4
.L_867:
        /*1338*/ 	.byte	0x04, 0x2f
        /*133a*/ 	.short	(.L_869 - .L_868)
	.align		4
.L_868:
        /*133c*/ 	.word	index@(_ZN2at6native29vectorized_elementwise_kernelILi2ENS0_13BinaryFunctorIN3c108BFloat16ES4_S4_ZZZNS0_21remainder_kernel_cudaERNS_18TensorIteratorBaseEENKUlvE0_clEvENKUlvE2_clEvEUlS4_S4_E_EESt5arrayIPcLm3EEEEviT0_T1_)
        /*1340*/ 	.word	0x00000020


	//----- nvinfo : EIATTR_FRAME_SIZE
	.align		4
.L_869:
        /*1344*/ 	.byte	0x04, 0x11
        /*1346*/ 	.short	(.L_871 - .L_870)
	.align		4
.L_870:
        /*1348*/ 	.word	index@(_ZN2at6native29vectorized_elementwise_kernelILi2ENS0_13BinaryFunctorIN3c108BFloat16ES4_S4_ZZZNS0_21remainder_kernel_cudaERNS_18TensorIteratorBaseEENKUlvE0_clEvENKUlvE2_clEvEUlS4_S4_E_EESt5arrayIPcLm3EEEEviT0_T1_)
        /*134c*/ 	.word	0x00000000


	//----- nvinfo : EIATTR_REGCOUNT
	.align		4
.L_871:
        /*1350*/ 	.byte	0x04, 0x2f
        /*1352*/ 	.short	(.L_873 - .L_872)
	.align		4
.L_872:
        /*1354*/ 	.word	index@(_ZN2at6native27unrolled_elementwise_kernelINS0_13BinaryFunctorIN3c108BFloat16ES4_S4_ZZZNS0_21remainder_kernel_cudaERNS_18TensorIteratorBaseEENKUlvE0_clEvENKUlvE2_clEvEUlS4_S4_E_EESt5arrayIPcLm3EELi4E23TrivialOffsetCalculatorILi2EjESE_ILi1EjENS0_6memory15LoadWithoutCastENSH_16StoreWithoutCastEEEviT_T0_T2_T3_T4_T5_)
        /*1358*/ 	.word	0x0000001e


	//----- nvinfo : EIATTR_FRAME_SIZE
	.align		4
.L_873:
        /*135c*/ 	.byte	0x04, 0x11
        /*135e*/ 	.short	(.L_875 - .L_874)
	.align		4
.L_874:
        /*1360*/ 	.word	index@(_ZN2at6native27unrolled_elementwise_kernelINS0_13BinaryFunctorIN3c108BFloat16ES4_S4_ZZZNS0_21remainder_kernel_cudaERNS_18TensorIteratorBaseEENKUlvE0_clEvENKUlvE2_clEvEUlS4_S4_E_EESt5arrayIPcLm3EELi4E23TrivialOffsetCalculatorILi2EjESE_ILi1EjENS0_6memory15LoadWithoutCastENSH_16StoreWithoutCastEEEviT_T0_T2_T3_T4_T5_)
        /*1364*/ 	.word	0x00000000


	//----- nvinfo : EIATTR_REGCOUNT
	.align		4
.L_875:
        /*1368*/ 	.byte	0x04, 0x2f
        /*136a*/ 	.short	(.L_877 - .L_876)
	.align		4
.L_876:
        /*136c*/ 	.word	index@(_ZN2at6native18elementwise_kernelILi128ELi4EZNS0_22gpu_kernel_impl_nocastINS0_13BinaryFunctorIN3c108BFloat16ES5_S5_ZZZNS0_21remainder_kernel_cudaERNS_18TensorIteratorBaseEENKUlvE0_clEvENKUlvE2_clEvEUlS5_S5_E_EEEEvS7_RKT_EUliE_EEviT1_)
        /*1370*/ 	.word	0x00000012


	//----- nvinfo : EIATTR_FRAME_SIZE
	.align		4
.L_877:
        /*1374*/ 	.byte	0x04, 0x11
        /*1376*/ 	.short	(.L_879 - .L_878)
	.align		4
.L_878:
        /*1378*/ 	.word	index@(_ZN2at6native18elementwise_kernelILi128ELi4EZNS0_22gpu_kernel_impl_nocastINS0_13BinaryFunctorIN3c108BFloat16ES5_S5_ZZZNS0_21remainder_kernel_cudaERNS_18TensorIteratorBaseEENKUlvE0_clEvENKUlvE2_clEvEUlS5_S5_E_EEEEvS7_RKT_EUliE_EEviT1_)
        /*137c*/ 	.word	0x00000000


	//----- nvinfo : EIATTR_REGCOUNT
	.align		4
.L_879:
        /*1380*/ 	.byte	0x04, 0x2f
        /*1382*/ 	.short	(.L_881 - .L_880)
	.align		4
.L_880:
        /*1384*/ 	.word	index@(_ZN2at6native27unrolled_elementwise_kernelINS0_13BinaryFunctorIN3c108BFloat16ES4_S4_ZZZNS0_21remainder_kernel_cudaERNS_18TensorIteratorBaseEENKUlvE0_clEvENKUlvE2_clEvEUlS4_S4_E_EESt5arrayIPcLm3EELi4E23TrivialOffsetCalculatorILi2EjESE_ILi1EjENS0_6memory12LoadWithCastILi2EEENSH_13StoreWithCastILi1EEEEEviT_T0_T2_T3_T4_T5_)
        /*1388*/ 	.word	0x0000001e


	//----- nvinfo : EIATTR_FRAME_SIZE
	.align		4
.L_881:
        /*138c*/ 	.byte	0x04, 0x11
        /*138e*/ 	.short	(.L_883 - .L_882)
	.align		4
.L_882:
        /*1390*/ 	.word	index@(_ZN2at6native27unrolled_elementwise_kernelINS0_13BinaryFunctorIN3c108BFloat16ES4_S4_ZZZNS0_21remainder_kernel_cudaERNS_18TensorIteratorBaseEENKUlvE0_clEvENKUlvE2_clEvEUlS4_S4_E_EESt5arrayIPcLm3EELi4E23TrivialOffsetCalculatorILi2EjESE_ILi1EjENS0_6memory12LoadWithCastILi2EEENSH_13StoreWithCastILi1EEEEEviT_T0_T2_T3_T4_T5_)
        /*1394*/ 	.word	0x00000000


	//----- nvinfo : EIATTR_REGCOUNT
	.align		4
.L_883:
        /*1398*/ 	.byte	0x04, 0x2f
        /*139a*/ 	.short	(.L_885 - .L_884)
	.align		4
.L_884:
        /*139c*/ 	.word	index@(_ZN2at6native18elementwise_kernelILi128ELi4EZNS0_15gpu_kernel_implINS0_13BinaryFunctorIN3c108BFloat16ES5_S5_ZZZNS0_21remainder_kernel_cudaERNS_18TensorIteratorBaseEENKUlvE0_clEvENKUlvE2_clEvEUlS5_S5_E_EEEEvS7_RKT_EUliE_EEviT1_)
        /*13a0*/ 	.word	0x00000019


	//----- nvinfo : EIATTR_FRAME_SIZE
	.align		4
.L_885:
        /*13a4*/ 	.byte	0x04, 0x11
        /*13a6*/ 	.short	(.L_887 - .L_886)
	.align		4
.L_886:
        /*13a8*/ 	.word	index@(_ZN2at6native18elementwise_kernelILi128ELi4EZNS0_15gpu_kernel_implINS0_13BinaryFunctorIN3c108BFloat16ES5_S5_ZZZNS0_21remainder_kernel_cudaERNS_18TensorIteratorBaseEENKUlvE0_clEvENKUlvE2_clEvEUlS5_S5_E_EEEEvS7_RKT_EUliE_EEviT1_)
        /*13ac*/ 	.word	0x00000000


	//----- nvinfo : EIATTR_REGCOUNT
	.align		4
.L_887:
        /*13b0*/ 	.byte	0x04, 0x2f
        /*13b2*/ 	.short	(.L_889 - .L_888)
	.align		4
.L_888:
        /*13b4*/ 	.word	index@(_ZN2at6native29vectorized_elementwise_kernelILi8ENS0_13AUnaryFunctorIhhhZZZNS0_16fmod_kernel_cudaERNS_18TensorIteratorBaseEENKUlvE_clEvENKUlvE_clEvEUlhhE_EESt5arrayIPcLm2EEEEviT0_T1_)
        /*13b8*/ 	.word	0x0000001e


	//----- nvinfo : EIATTR_FRAME_SIZE
	.align		4
.L_889:
        /*13bc*/ 	.byte	0x04, 0x11
        /*13be*/ 	.short	(.L_891 - .L_890)
	.align		4
.L_890:
        /*13c0*/ 	.word	index@($__internal_41_$__cuda_sm20_rem_u16)
        /*13c4*/ 	.word	0x00000000


	//----- nvinfo : EIATTR_FRAME_SIZE
	.align		4
.L_891:
        /*13c8*/ 	.byte	0x04, 0x11
        /*13ca*/ 	.short	(.L_893 - .L_892)
	.align		4
.L_892:
        /*13cc*/ 	.word	index@(_ZN2at6native29vectorized_elementwise_kernelILi8ENS0_13AUnaryFunctorIhhhZZZNS0_16fmod_kernel_cudaERNS_18TensorIteratorBaseEENKUlvE_clEvENKUlvE_clEvEUlhhE_EESt5arrayIPcLm2EEEEviT0_T1_)
        /*13d0*/ 	.word	0x00000000


	//----- nvinfo : EIATTR_REGCOUNT
	.align		4
.L_893:
        /*13d4*/ 	.byte	0x04, 0x2f
        /*13d6*/ 	.short	(.L_895 - .L_894)
	.align		4
.L_894:
        /*13d8*/ 	.word	index@(_ZN2at6native29vectorized_elementwise_kernelILi4ENS0_13AUnaryFunctorIhhhZZZNS0_16fmod_kernel_cudaERNS_18TensorIteratorBaseEENKUlvE_clEvENKUlvE_clEvEUlhhE_EESt5arrayIPcLm2EEEEviT0_T1_)
        /*13dc*/ 	.word	0x0000001e


	//----- nvinfo : EIATTR_FRAME_SIZE
	.align		4
.L_895:
        /*13e0*/ 	.byte	0x04, 0x11
        /*13e2*/ 	.short	(.L_897 - .L_896)
	.align		4
.L_896:
        /*13e4*/ 	.word	index@($__internal_40_$__cuda_sm20_rem_u16)
        /*13e8*/ 	.word	0x00000000


	//----- nvinfo : EIATTR_FRAME_SIZE
	.align		4
.L_897:
        /*13ec*/ 	.byte	0x04, 0x11
        /*13ee*/ 	.short	(.L_899 - .L_898)
	.align		4
.L_898:
        /*13f0*/ 	.word	index@(_ZN2at6native29vectorized_elementwise_kernelILi4ENS0_13AUnaryFunctorIhhhZZZNS0_16fmod_kernel_cudaERNS_18TensorIteratorBaseEENKUlvE_clEvENKUlvE_clEvEUlhhE_EESt5arrayIPcLm2EEEEviT0_T1_)
        /*13f4*/ 	.word	0x00000000


	//----- nvinfo : EIATTR_REGCOUNT
	.align		4
.L_899:
        /*13f8*/ 	.byte	0x04, 0x2f
        /*13fa*/ 	.short	(.L_901 - .L_900)
	.align		4
.L_900:
        /*13fc*/ 	.word	index@(_ZN2at6native29vectorized_elementwise_kernelILi2ENS0_13AUnaryFunctorIhhhZZZNS0_16fmod_kernel_cudaERNS_18TensorIteratorBaseEENKUlvE_clEvENKUlvE_clEvEUlhhE_EESt5arrayIPcLm2EEEEviT0_T1_)
        /*1400*/ 	.word	0x00000020


	//----- nvinfo : EIATTR_FRAME_SIZE
	.align		4
.L_901:
        /*1404*/ 	.byte	0x04, 0x11
        /*1406*/ 	.short	(.L_903 - .L_902)
	.align		4
.L_902:
        /*1408*/ 	.word	index@($__internal_39_$__cuda_sm20_rem_u16)
        /*140c*/ 	.word	0x00000000


	//----- nvinfo : EIATTR_FRAME_SIZE
	.align		4
.L_903:
        /*1410*/ 	.byte	0x04, 0x11
        /*1412*/ 	.short	(.L_905 - .L_904)
	.align		4
.L_904:
        /*1414*/ 	.word	index@(_ZN2at6native29vectorized_elementwise_kernelILi2ENS0_13AUnaryFunctorIhhhZZZNS0_16fmod_kernel_cudaERNS_18TensorIteratorBaseEENKUlvE_clEvENKUlvE_clEvEUlhhE_EESt5arrayIPcLm2EEEEviT0_T1_)
        /*1418*/ 	.word	0x00000000


	//----- nvinfo : EIATTR_REGCOUNT
	.align		4
.L_905:
        /*141c*/ 	.byte	0x04, 0x2f
        /*141e*/ 	.short	(.L_907 - .L_906)
	.align		4
.L_906:
        /*1420*/ 	.word	index@(_ZN2at6native27unrolled_elementwise_kernelINS0_13AUnaryFunctorIhhhZZZNS0_16fmod_kernel_cudaERNS_18TensorIteratorBaseEENKUlvE_clEvENKUlvE_clEvEUlhhE_EESt5arrayIPcLm2EELi4E23TrivialOffsetCalculatorILi1EjESD_NS0_6memory15LoadWithoutCastENSE_16StoreWithoutCastEEEviT_T0_T2_T3_T4_T5_)
        /*1424*/ 	.word	0x00000016


	//----- nvinfo : EIATTR_FRAME_SIZE
	.align		4
.L_907:
        /*1428*/ 	.byte	0x04, 0x11
        /*142a*/ 	.short	(.L_909 - .L_908)
	.align		4
.L_908:
        /*142c*/ 	.word	index@($__internal_38_$__cuda_sm20_rem_u16)
        /*1430*/ 	.word	0x00000000


	//----- nvinfo : EIATTR_FRAME_SIZE
	.align		4
.L_909:
        /*1434*/ 	.byte	0x04, 0x11
        /*1436*/ 	.short	(.L_911 - .L_910)
	.align		4
.L_910:
        /*1438*/ 	.word	index@(_ZN2at6native27unrolled_elementwise_kernelINS0_13AUnaryFunctorIhhhZZZNS0_16fmod_kernel_cudaERNS_18TensorIteratorBaseEENKUlvE_clEvENKUlvE_clEvEUlhhE_EESt5arrayIPcLm2EELi4E23TrivialOffsetCalculatorILi1EjESD_NS0_6memory15LoadWithoutCastENSE_16StoreWithoutCastEEEviT_T0_T2_T3_T4_T5_)
        /*143c*/ 	.word	0x00000000


	//----- nvinfo : EIATTR_REGCOUNT
	.align		4
.L_911:
        /*1440*/ 	.byte	0x04, 0x2f
        /*1442*/ 	.short	(.L_913 - .L_912)
	.align		4
.L_912:
        /*1444*/ 	.word	index@(_ZN2at6native18elementwise_kernelILi128ELi4EZNS0_22gpu_kernel_impl_nocastINS0_13AUnaryFunctorIhhhZZZNS0_16fmod_kernel_cudaERNS_18TensorIteratorBaseEENKUlvE_clEvENKUlvE_clEvEUlhhE_EEEEvS5_RKT_EUliE_EEviT1_)
        /*1448*/ 	.word	0x00000012


	//----- nvinfo : EIATTR_FRAME_SIZE
	.align		4
.L_913:
        /*144c*/ 	.byte	0x04, 0x11
        /*144e*/ 	.short	(.L_915 - .L_914)
	.align		4
.L_914:
        /*1450*/ 	.word	index@($__internal_37_$__cuda_sm20_rem_u16)
        /*1454*/ 	.word	0x00000000


	//----- nvinfo : EIATTR_FRAME_SIZE
	.align		4
.L_915:
        /*1458*/ 	.byte	0x04, 0x11
        /*145a*/ 	.short	(.L_917 - .L_916)
	.align		4
.L_916:
        /*145c*/ 	.word	index@(_ZN2at6native18elementwise_kernelILi128ELi4EZNS0_22gpu_kernel_impl_nocastINS0_13AUnaryFunctorIhhhZZZNS0_16fmod_kernel_cudaERNS_18TensorIteratorBaseEENKUlvE_clEvENKUlvE_clEvEUlhhE_EEEEvS5_RKT_EUliE_EEviT1_)
        /*1460*/ 	.word	0x00000000


	//----- nvinfo : EIATTR_REGCOUNT
	.align		4
.L_917:
        /*1464*/ 	.byte	0x04, 0x2f
        /*1466*/ 	.short	(.L_919 - .L_918)
	.align		4
.L_918:
        /*1468*/ 	.word	index@(_ZN2at6native27unrolled_elementwise_kernelINS0_13AUnaryFunctorIhhhZZZNS0_16fmod_kernel_cudaERNS_18TensorIteratorBaseEENKUlvE_clEvENKUlvE_clEvEUlhhE_EESt5arrayIPcLm2EELi4E23TrivialOffsetCalculatorILi1EjESD_NS0_6memory12LoadWithCastILi1EEENSE_13StoreWithCastILi1EEEEEviT_T0_T2_T3_T4_T5_)
        /*146c*/ 	.word	0x0000001c


	//----- nvinfo : EIATTR_FRAME_SIZE
	.align		4
.L_919:
        /*1470*/ 	.byte	0x04, 0x11
        /*1472*/ 	.short	(.L_921 - .L_920)
	.align		4
.L_920:
        /*1474*/ 	.word	index@($__internal_36_$__cuda_sm20_rem_u16)
        /*1478*/ 	.word	0x00000000


	//----- nvinfo : EIATTR_FRAME_SIZE
	.align		4
.L_921:
        /*147c*/ 	.byte	0x04, 0x11
        /*147e*/ 	.short	(.L_923 - .L_922)
	.align		4
.L_922:
        /*1480*/ 	.word	index@(_ZN2at6native27unrolled_elementwise_kernelINS0_13AUnaryFunctorIhhhZZZNS0_16fmod_kernel_cudaERNS_18TensorIteratorBaseEENKUlvE_clEvENKUlvE_clEvEUlhhE_EESt5arrayIPcLm2EELi4E23TrivialOffsetCalculatorILi1EjESD_NS0_6memory12LoadWithCastILi1EEENSE_13StoreWithCastILi1EEEEEviT_T0_T2_T3_T4_T5_)
        /*1484*/ 	.word	0x00000000


	//----- nvinfo : EIATTR_REGCOUNT
	.align		4
.L_923:
        /*1488*/ 	.byte	0x04, 0x2f
        /*148a*/ 	.short	(.L_925 - .L_924)
	.align		4
.L_924:
        /*148c*/ 	.word	index@(_ZN2at6native18elementwise_kernelILi128ELi4EZNS0_15gpu_kernel_implINS0_13AUnaryFunctorIhhhZZZNS0_16fmod_kernel_cudaERNS_18TensorIteratorBaseEENKUlvE_clEvENKUlvE_clEvEUlhhE_EEEEvS5_RKT_EUliE_EEviT1_)
        /*1490*/ 	.word	0x0000001a


	//----- nvinfo : EIATTR_FRAME_SIZE
	.align		4
.L_925:
        /*1494*/ 	.byte	0x04, 0x11
        /*1496*/ 	.short	(.L_927 - .L_926)
	.align		4
.L_926:
        /*1498*/ 	.word	index@($__internal_35_$__cuda_sm20_rem_u16)
        /*149c*/ 	.word	0x00000000


	//----- nvinfo : EIATTR_FRAME_SIZE
	.align		4
.L_927:
        /*14a0*/ 	.byte	0x04, 0x11
        /*14a2*/ 	.short	(.L_929 - .L_928)
	.align		4
.L_928:
        /*14a4*/ 	.word	index@(_ZN2at6native18elementwise_kernelILi128ELi4EZNS0_15gpu_kernel_implINS0_13AUnaryFunctorIhhhZZZNS0_16fmod_kernel_cudaERNS_18TensorIteratorBaseEENKUlvE_clEvENKUlvE_clEvEUlhhE_EEEEvS5_RKT_EUliE_EEviT1_)
        /*14a8*/ 	.word	0x00000000


	//----- nvinfo : EIATTR_REGCOUNT
	.align		4
.L_929:
        /*14ac*/ 	.byte	0x04, 0x2f
        /*14ae*/ 	.short	(.L_931 - .L_930)
	.align		4
.L_930:
        /*14b0*/ 	.word	index@(_ZN2at6native29vectorized_elementwise_kernelILi8ENS0_13BUnaryFunctorIhhhZZZNS0_16fmod_kernel_cudaERNS_18TensorIteratorBaseEENKUlvE_clEvENKUlvE_clEvEUlhhE_EESt5arrayIPcLm2EEEEviT0_T1_)
        /*14b4*/ 	.word	0x0000001e


	//----- nvinfo : EIATTR_FRAME_SIZE
	.align		4
.L_931:
        /*14b8*/ 	.byte	0x04, 0x11
        /*14ba*/ 	.short	(.L_933 - .L_932)
	.align		4
.L_932:
        /*14bc*/ 	.word	index@($__internal_34_$__cuda_sm20_rem_u16)
        /*14c0*/ 	.word	0x00000000


	//----- nvinfo : EIATTR_FRAME_SIZE
	.align		4
.L_933:
        /*14c4*/ 	.byte	0x04, 0x11
        /*14c6*/ 	.short	(.L_935 - .L_934)
	.align		4
.L_934:
        /*14c8*/ 	.word	index@(_ZN2at6native29vectorized_elementwise_kernelILi8ENS0_13BUnaryFunctorIhhhZZZNS0_16fmod_kernel_cudaERNS_18TensorIteratorBaseEENKUlvE_clEvENKUlvE_clEvEUlhhE_EESt5arrayIPcLm2EEEEviT0_T1_)
        /*14cc*/ 	.word	0x00000000


	//----- nvinfo : EIATTR_REGCOUNT
	.align		4
.L_935:
        /*14d0*/ 	.byte	0x04, 0x2f
        /*14d2*/ 	.short	(.L_937 - .L_936)
	.align		4
.L_936:
        /*14d4*/ 	.word	index@(_ZN2at6native29vectorized_elementwise_kernelILi4ENS0_13BUnaryFunctorIhhhZZZNS0_16fmod_kernel_cudaERNS_18TensorIteratorBaseEENKUlvE_clEvENKUlvE_clEvEUlhhE_EESt5arrayIPcLm2EEEEviT0_T1_)
        /*14d8*/ 	.word	0x0000001e


	//----- nvinfo : EIATTR_FRAME_SIZE
	.align		4
.L_937:
        /*14dc*/ 	.byte	0x04, 0x11
        /*14de*/ 	.short	(.L_939 - .L_938)
	.align		4
.L_938:
        /*14e0*/ 	.word	index@($__internal_33_$__cuda_sm20_rem_u16)
        /*14e4*/ 	.word	0x00000000


	//----- nvinfo : EIATTR_FRAME_SIZE
	.align		4
.L_939:
        /*14e8*/ 	.byte	0x04, 0x11
        /*14ea*/ 	.short	(.L_941 - .L_940)
	.align		4
.L_940:
        /*14ec*/ 	.word	index@(_ZN2at6native29vectorized_elementwise_kernelILi4ENS0_13BUnaryFunctorIhhhZZZNS0_16fmod_kernel_cudaERNS_18TensorIteratorBaseEENKUlvE_clEvENKUlvE_clEvEUlhhE_EESt5arrayIPcLm2EEEEviT0_T1_)
        /*14f0*/ 	.word	0x00000000


	//----- nvinfo : EIATTR_REGCOUNT
	.align		4
.L_941:
        /*14f4*/ 	.byte	0x04, 0x2f
        /*14f6*/ 	.short	(.L_943 - .L_942)
	.align		4
.L_942:
        /*14f8*/ 	.word	index@(_ZN2at6native29vectorized_elementwise_kernelILi2ENS0_13BUnaryFunctorIhhhZZZNS0_16fmod_kernel_cudaERNS_18TensorIteratorBaseEENKUlvE_clEvENKUlvE_clEvEUlhhE_EESt5arrayIPcLm2EEEEviT0_T1_)
        /*14fc*/ 	.word	0x00000020


	//----- nvinfo : EIATTR_FRAME_SIZE
	.align		4
.L_943:
        /*1500*/ 	.byte	0x04, 0x11
        /*1502*/ 	.short	(.L_945 - .L_944)
	.align		4
.L_944:
        /*1504*/ 	.word	index@($__internal_32_$__cuda_sm20_rem_u16)
        /*1508*/ 	.word	0x00000000


	//----- nvinfo : EIATTR_FRAME_SIZE
	.align		4
.L_945:
        /*150c*/ 	.byte	0x04, 0x11
        /*150e*/ 	.short	(.L_947 - .L_946)
	.align		4
.L_946:
        /*1510*/ 	.word	index@(_ZN2at6native29vectorized_elementwise_kernelILi2ENS0_13BUnaryFunctorIhhhZZZNS0_16fmod_kernel_cudaERNS_18TensorIteratorBaseEENKUlvE_clEvENKUlvE_clEvEUlhhE_EESt5arrayIPcLm2EEEEviT0_T1_)
        /*1514*/ 	.word	0x00000000


	//----- nvinfo : EIATTR_REGCOUNT
	.align		4
.L_947:
        /*1518*/ 	.byte	0x04, 0x2f
        /*151a*/ 	.short	(.L_949 - .L_948)
	.align		4
.L_948:
        /*151c*/ 	.word	index@(_ZN2at6native27unrolled_elementwise_kernelINS0_13BUnaryFunctorIhhhZZZNS0_16fmod_kernel_cudaERNS_18TensorIteratorBaseEENKUlvE_clEvENKUlvE_clEvEUlhhE_EESt5arrayIPcLm2EELi4E23TrivialOffsetCalculatorILi1EjESD_NS0_6memory15LoadWithoutCastENSE_16StoreWithoutCastEEEviT_T0_T2_T3_T4_T5_)
        /*1520*/ 	.word	0x00000016


	//----- nvinfo : EIATTR_FRAME_SIZE
	.align		4
.L_949:
        /*1524*/ 	.byte	0x04, 0x11
        /*1526*/ 	.short	(.L_951 - .L_950)
	.align		4
.L_950:
        /*1528*/ 	.word	index@($__internal_31_$__cuda_sm20_rem_u16)
        /*152c*/ 	.word	0x00000000


	//----- nvinfo : EIATTR_FRAME_SIZE
	.align		4
.L_951:
        /*1530*/ 	.byte	0x04, 0x11
        /*1532*/ 	.short	(.L_953 - .L_952)
	.align		4
.L_952:
        /*1534*/ 	.word	index@(_ZN2at6native27unrolled_elementwise_kernelINS0_13BUnaryFunctorIhhhZZZNS0_16fmod_kernel_cudaERNS_18TensorIteratorBaseEENKUlvE_clEvENKUlvE_clEvEUlhhE_EESt5arrayIPcLm2EELi4E23TrivialOffsetCalculatorILi1EjESD_NS0_6memory15LoadWithoutCastENSE_16StoreWithoutCastEEEviT_T0_T2_T3_T4_T5_)
        /*1538*/ 	.word	0x00000000


	//----- nvinfo : EIATTR_REGCOUNT
	.align		4
.L_953:
        /*153c*/ 	.byte	0x04, 0x2f
        /*153e*/ 	.short	(.L_955 - .L_954)
	.align		4
.L_954:
        /*1540*/ 	.word	index@(_ZN2at6native18elementwise_kernelILi128ELi4EZNS0_22gpu_kernel_impl_nocastINS0_13BUnaryFunctorIhhhZZZNS0_16fmod_kernel_cudaERNS_18TensorIteratorBaseEENKUlvE_clEvENKUlvE_clEvEUlhhE_EEEEvS5_RKT_EUliE_EEviT1_)
        /*1544*/ 	.word	0x00000012


	//----- nvinfo : EIATTR_FRAME_SIZE
	.align		4
.L_955:
        /*1548*/ 	.byte	0x04, 0x11
        /*154a*/ 	.short	(.L_957 - .L_956)
	.align		4
.L_956:
        /*154c*/ 	.word	index@($__internal_30_$__cuda_sm20_rem_u16)
        /*1550*/ 	.word	0x00000000


	//----- nvinfo : EIATTR_FRAME_SIZE
	.align		4
.L_957:
        /*1554*/ 	.byte	0x04, 0x11
        /*1556*/ 	.short	(.L_959 - .L_958)
	.align		4
.L_958:
        /*1558*/ 	.word	index@(_ZN2at6native18elementwise_kernelILi128ELi4EZNS0_22gpu_kernel_impl_nocastINS0_13BUnaryFunctorIhhhZZZNS0_16fmod_kernel_cudaERNS_18TensorIteratorBaseEENKUlvE_clEvENKUlvE_clEvEUlhhE_EEEEvS5_RKT_EUliE_EEviT1_)
        /*155c*/ 	.word	0x00000000


	//----- nvinfo : EIATTR_REGCOUNT
	.align		4
.L_959:
        /*1560*/ 	.byte	0x04, 0x2f
        /*1562*/ 	.short	(.L_961 - .L_960)
	.align		4
.L_960:
        /*1564*/ 	.word	index@(_ZN2at6native27unrolled_elementwise_kernelINS0_13BUnaryFunctorIhhhZZZNS0_16fmod_kernel_cudaERNS_18TensorIteratorBaseEENKUlvE_clEvENKUlvE_clEvEUlhhE_EESt5arrayIPcLm2EELi4E23TrivialOffsetCalculatorILi1EjESD_NS0_6memory12LoadWithCastILi1EEENSE_13StoreWithCastILi1EEEEEviT_T0_T2_T3_T4_T5_)
        /*1568*/ 	.word	0x0000001c


	//----- nvinfo : EIATTR_FRAME_SIZE
	.align		4
.L_961:
        /*156c*/ 	.byte	0x04, 0x11
        /*156e*/ 	.short	(.L_963 - .L_962)
	.align		4
.L_962:
        /*1570*/ 	.word	index@($__internal_29_$__cuda_sm20_rem_u16)
        /*1574*/ 	.word	0x00000000


	//----- nvinfo : EIATTR_FRAME_SIZE
	.align		4
.L_963:
        /*1578*/ 	.byte	0x04, 0x11
        /*157a*/ 	.short	(.L_965 - .L_964)
	.align		4
.L_964:
        /*157c*/ 	.word	index@(_ZN2at6native27unrolled_elementwise_kernelINS0_13BUnaryFunctorIhhhZZZNS0_16fmod_kernel_cudaERNS_18TensorIteratorBaseEENKUlvE_clEvENKUlvE_clEvEUlhhE_EESt5arrayIPcLm2EELi4E23TrivialOffsetCalculatorILi1EjESD_NS0_6memory12LoadWithCastILi1EEENSE_13StoreWithCastILi1EEEEEviT_T0_T2_T3_T4_T5_)
        /*1580*/ 	.word	0x00000000


	//----- nvinfo : EIATTR_REGCOUNT
	.align		4
.L_965:
        /*1584*/ 	.byte	0x04, 0x2f
        /*1586*/ 	.short	(.L_967 - .L_966)
	.align		4
.L_966:
        /*1588*/ 	.word	index@(_ZN2at6native18elementwise_kernelILi128ELi4EZNS0_15gpu_kernel_implINS0_13BUnaryFunctorIhhhZZZNS0_16fmod_kernel_cudaERNS_18TensorIteratorBaseEENKUlvE_clEvENKUlvE_clEvEUlhhE_EEEEvS5_RKT_EUliE_EEviT1_)
        /*158c*/ 	.word	0x0000001a


	//----- nvinfo : EIATTR_FRAME_SIZE
	.align		4
.L_967:
        /*1590*/ 	.byte	0x04, 0x11
        /*1592*/ 	.short	(.L_969 - .L_968)
	.align		4
.L_968:
        /*1594*/ 	.word	index@($__internal_28_$__cuda_sm20_rem_u16)
        /*1598*/ 	.word	0x00000000


	//----- nvinfo : EIATTR_FRAME_SIZE
	.align		4
.L_969:
        /*159c*/ 	.byte	0x04, 0x11
        /*159e*/ 	.short	(.L_971 - .L_970)
	.align		4
.L_970:
        /*15a0*/ 	.word	index@(_ZN2at6native18elementwise_kernelILi128ELi4EZNS0_15gpu_kernel_implINS0_13BUnaryFunctorIhhhZZZNS0_16fmod_kernel_cudaERNS_18TensorIteratorBaseEENKUlvE_clEvENKUlvE_clEvEUlhhE_EEEEvS5_RKT_EUliE_EEviT1_)
        /*15a4*/ 	.word	0x00000000


	//----- nvinfo : EIATTR_REGCOUNT
	.align		4
.L_971:
        /*15a8*/ 	.byte	0x04, 0x2f
        /*15aa*/ 	.short	(.L_973 - .L_972)
	.align		4
.L_972:
        /*15ac*/ 	.word	index@(_ZN2at6native29vectorized_elementwise_kernelILi8ENS0_13BinaryFunctorIhhhZZZNS0_16fmod_kernel_cudaERNS_18TensorIteratorBaseEENKUlvE_clEvENKUlvE_clEvEUlhhE_EESt5arrayIPcLm3EEEEviT0_T1_)
        /*15b0*/ 	.word	0x00000022


	//----- nvinfo : EIATTR_FRAME_SIZE
	.align		4
.L_973:
        /*15b4*/ 	.byte	0x04, 0x11
        /*15b6*/ 	.short	(.L_975 - .L_974)
	.align		4
.L_974:
        /*15b8*/ 	.word	index@($__internal_27_$__cuda_sm20_rem_u16)
        /*15bc*/ 	.word	0x00000000


	//----- nvinfo : EIATTR_FRAME_SIZE
	.align		4
.L_975:
        /*15c0*/ 	.byte	0x04, 0x11
        /*15c2*/ 	.short	(.L_977 - .L_976)
	.align		4
.L_976:
        /*15c4*/ 	.word	index@(_ZN2at6native29vectorized_elementwise_kernelILi8ENS0_13BinaryFunctorIhhhZZZNS0_16fmod_kernel_cudaERNS_18TensorIteratorBaseEENKUlvE_clEvENKUlvE_clEvEUlhhE_EESt5arrayIPcLm3EEEEviT0_T1_)
        /*15c8*/ 	.word	0x00000000


	//----- nvinfo : EIATTR_REGCOUNT
	.align		4
.L_977:
        /*15cc*/ 	.byte	0x04, 0x2f
        /*15ce*/ 	.short	(.L_979 - .L_978)
	.align		4
.L_978:
        /*15d0*/ 	.word	index@(_ZN2at6native29vectorized_elementwise_kernelILi4ENS0_13BinaryFunctorIhhhZZZNS0_16fmod_kernel_cudaERNS_18TensorIteratorBaseEENKUlvE_clEvENKUlvE_clEvEUlhhE_EESt5arrayIPcLm3EEEEviT0_T1_)
        /*15d4*/ 	.word	0x00000022


	//----- nvinfo : EIATTR_FRAME_SIZE
	.align		4
.L_979:
        /*15d8*/ 	.byte	0x04, 0x11
        /*15da*/ 	.short	(.L_981 - .L_980)
	.align		4
.L_980:
        /*15dc*/ 	.word	index@($__internal_26_$__cuda_sm20_rem_u16)
        /*15e0*/ 	.word	0x00000000


	//----- nvinfo : EIATTR_FRAME_SIZE
	.align		4
.L_981:
        /*15e4*/ 	.byte	0x04, 0x11
        /*15e6*/ 	.short	(.L_983 - .L_982)
	.align		4
.L_982:
        /*15e8*/ 	.word	index@(_ZN2at6native29vectorized_elementwise_kernelILi4ENS0_13BinaryFunctorIhhhZZZNS0_16fmod_kernel_cudaERNS_18TensorIteratorBaseEENKUlvE_clEvENKUlvE_clEvEUlhhE_EESt5arrayIPcLm3EEEEviT0_T1_)
        /*15ec*/ 	.word	0x00000000


	//----- nvinfo : EIATTR_REGCOUNT
	.align		4
.L_983:
        /*15f0*/ 	.byte	0x04, 0x2f
        /*15f2*/ 	.short	(.L_985 - .L_984)
	.align		4
.L_984:
        /*15f4*/ 	.word	index@(_ZN2at6native29vectorized_elementwise_kernelILi2ENS0_13BinaryFunctorIhhhZZZNS0_16fmod_kernel_cudaERNS_18TensorIteratorBaseEENKUlvE_clEvENKUlvE_clEvEUlhhE_EESt5arrayIPcLm3EEEEviT0_T1_)
        /*15f8*/ 	.word	0x00000022


	//----- nvinfo : EIATTR_FRAME_SIZE
	.align		4
.L_985:
        /*15fc*/ 	.byte	0x04, 0x11
        /*15fe*/ 	.short	(.L_987 - .L_986)
	.align		4
.L_986:
        /*1600*/ 	.word	index@($__internal_25_$__cuda_sm20_rem_u16)
        /*1604*/ 	.word	0x00000000


	//----- nvinfo : EIATTR_FRAME_SIZE
	.align		4
.L_987:
        /*1608*/ 	.byte	0x04, 0x11
        /*160a*/ 	.short	(.L_989 - .L_988)
	.align		4
.L_988:
        /*160c*/ 	.word	index@(_ZN2at6native29vectorized_elementwise_kernelILi2ENS0_13BinaryFunctorIhhhZZZNS0_16fmod_kernel_cudaERNS_18TensorIteratorBaseEENKUlvE_clEvENKUlvE_clEvEUlhhE_EESt5arrayIPcLm3EEEEviT0_T1_)
        /*1610*/ 	.word	0x00000000


	//----- nvinfo : EIATTR_REGCOUNT
	.align		4
.L_989:
        /*1614*/ 	.byte	0x04, 0x2f
        /*1616*/ 	.short	(.L_991 - .L_990)
	.align		4
.L_990:
        /*1618*/ 	.word	index@(_ZN2at6native27unrolled_elementwise_kernelINS0_13BinaryFunctorIhhhZZZNS0_16fmod_kernel_cudaERNS_18TensorIteratorBaseEENKUlvE_clEvENKUlvE_clEvEUlhhE_EESt5arrayIPcLm3EELi4E23TrivialOffsetCalculatorILi2EjESC_ILi1EjENS0_6memory15LoadWithoutCastENSF_16StoreWithoutCastEEEviT_T0_T2_T3_T4_T5_)
        /*161c*/ 	.word	0x0000001c


	//----- nvinfo : EIATTR_FRAME_SIZE
	.align		4
.L_991:
        /*1620*/ 	.byte	0x04, 0x11
        /*1622*/ 	.short	(.L_993 - .L_992)
	.align		4
.L_992:
        /*1624*/ 	.word	index@($__internal_24_$__cuda_sm20_rem_u16)
        /*1628*/ 	.word	0x00000000


	//----- nvinfo : EIATTR_FRAME_SIZE
	.align		4
.L_993:
        /*162c*/ 	.byte	0x04, 0x11
        /*162e*/ 	.short	(.L_995 - .L_994)
	.align		4
.L_994:
        /*1630*/ 	.word	index@(_ZN2at6native27unrolled_elementwise_kernelINS0_13BinaryFunctorIhhhZZZNS0_16fmod_kernel_cudaERNS_18TensorIteratorBaseEENKUlvE_clEvENKUlvE_clEvEUlhhE_EESt5arrayIPcLm3EELi4E23TrivialOffsetCalculatorILi2EjESC_ILi1EjENS0_6memory15LoadWithoutCastENSF_16StoreWithoutCastEEEviT_T0_T2_T3_T4_T5_)
        /*1634*/ 	.word	0x00000000


	//----- nvinfo : EIATTR_REGCOUNT
	.align		4
.L_995:
        /*1638*/ 	.byte	0x04, 0x2f
        /*163a*/ 	.short	(.L_997 - .L_996)
	.align		4
.L_996:
        /*163c*/ 	.word	index@(_ZN2at6native18elementwise_kernelILi128ELi4EZNS0_22gpu_kernel_impl_nocastINS0_13BinaryFunctorIhhhZZZNS0_16fmod_kernel_cudaERNS_18TensorIteratorBaseEENKUlvE_clEvENKUlvE_clEvEUlhhE_EEEEvS5_RKT_EUliE_EEviT1_)
        /*1640*/ 	.word	0x00000014


	//----- nvinfo : EIATTR_FRAME_SIZE
	.align		4
.L_997:
        /*1644*/ 	.byte	0x04, 0x11
        /*1646*/ 	.short	(.L_999 - .L_998)
	.align		4
.L_998:
        /*1648*/ 	.word	index@($__internal_23_$__cuda_sm20_rem_u16)
        /*164c*/ 	.word	0x00000000


	//----- nvinfo : EIATTR_FRAME_SIZE
	.align		4
.L_999:
        /*1650*/ 	.byte	0x04, 0x11
        /*1652*/ 	.short	(.L_1001 - .L_1000)
	.align		4
.L_1000:
        /*1654*/ 	.word	index@(_ZN2at6native18elementwise_kernelILi128ELi4EZNS0_22gpu_kernel_impl_nocastINS0_13BinaryFunctorIhhhZZZNS0_16fmod_kernel_cudaERNS_18TensorIteratorBaseEENKUlvE_clEvENKUlvE_clEvEUlhhE_EEEEvS5_RKT_EUliE_EEviT1_)
        /*1658*/ 	.word	0x00000000


	//----- nvinfo : EIATTR_REGCOUNT
	.align		4
.L_1001:
        /*165c*/ 	.byte	0x04, 0x2f
        /*165e*/ 	.short	(.L_1003 - .L_1002)
	.align		4
.L_1002:
        /*1660*/ 	.word	index@(_ZN2at6native27unrolled_elementwise_kernelINS0_13BinaryFunctorIhhhZZZNS0_16fmod_kernel_cudaERNS_18TensorIteratorBaseEENKUlvE_clEvENKUlvE_clEvEUlhhE_EESt5arrayIPcLm3EELi4E23TrivialOffsetCalculatorILi2EjESC_ILi1EjENS0_6memory12LoadWithCastILi2EEENSF_13StoreWithCastILi1EEEEEviT_T0_T2_T3_T4_T5_)
        /*1664*/ 	.word	0x0000001f


	//----- nvinfo : EIATTR_FRAME_SIZE
	.align		4
.L_1003:
        /*1668*/ 	.byte	0x04, 0x11
        /*166a*/ 	.short	(.L_1005 - .L_1004)
	.align		4
.L_1004:
        /*166c*/ 	.word	index@($__internal_22_$__cuda_sm20_rem_u16)
        /*1670*/ 	.word	0x00000000


	//----- nvinfo : EIATTR_FRAME_SIZE
	.align		4
.L_1005:
        /*1674*/ 	.byte	0x04, 0x11
        /*1676*/ 	.short	(.L_1007 - .L_1006)
	.align		4
.L_1006:
        /*1678*/ 	.word	index@(_ZN2at6native27unrolled_elementwise_kernelINS0_13BinaryFunctorIhhhZZZNS0_16fmod_kernel_cudaERNS_18TensorIteratorBaseEENKUlvE_clEvENKUlvE_clEvEUlhhE_EESt5arrayIPcLm3EELi4E23TrivialOffsetCalculatorILi2EjESC_ILi1EjENS0_6memory12LoadWithCastILi2EEENSF_13StoreWithCastILi1EEEEEviT_T0_T2_T3_T4_T5_)
        /*167c*/ 	.word	0x00000000


	//----- nvinfo : EIATTR_REGCOUNT
	.align		4
.L_1007:
        /*1680*/ 	.byte	0x04, 0x2f
        /*1682*/ 	.short	(.L_1009 - .L_1008)
	.align		4
.L_1008:
        /*1684*/ 	.word	index@(_ZN2at6native18elementwise_kernelILi128ELi4EZNS0_15gpu_kernel_implINS0_13BinaryFunctorIhhhZZZNS0_16fmod_kernel_cudaERNS_18TensorIteratorBaseEENKUlvE_clEvENKUlvE_clEvEUlhhE_EEEEvS5_RKT_EUliE_EEviT1_)
        /*1688*/ 	.word	0x0000001a


	//----- nvinfo : EIATTR_FRAME_SIZE
	.align		4
.L_1009:
        /*168c*/ 	.byte	0x04, 0x11
        /*168e*/ 	.short	(.L_1011 - .L_1010)
	.align		4
.L_1010:
        /*1690*/ 	.word	index@($__internal_21_$__cuda_sm20_rem_u16)
        /*1694*/ 	.word	0x00000000


	//----- nvinfo : EIATTR_FRAME_SIZE
	.align		4
.L_1011:
        /*1698*/ 	.byte	0x04, 0x11
        /*169a*/ 	.short	(.L_1013 - .L_1012)
	.align		4
.L_1012:
        /*169c*/ 	.word	index@(_ZN2at6native18elementwise_kernelILi128ELi4EZNS0_15gpu_kernel_implINS0_13BinaryFunctorIhhhZZZNS0_16fmod_kernel_cudaERNS_18TensorIteratorBaseEENKUlvE_clEvENKUlvE_clEvEUlhhE_EEEEvS5_RKT_EUliE_EEviT1_)
        /*16a0*/ 	.word	0x00000000


	//----- nvinfo : EIATTR_REGCOUNT
	.align		4
.L_1013:
        /*16a4*/ 	.byte	0x04, 0x2f
        /*16a6*/ 	.short	(.L_1015 - .L_1014)
	.align		4
.L_1014:
        /*16a8*/ 	.word	index@(_ZN2at6native29vectorized_elementwise_kernelILi8ENS0_13AUnaryFunctorIaaaZZZNS0_16fmod_kernel_cudaERNS_18TensorIteratorBaseEENKUlvE_clEvENKUlvE0_clEvEUlaaE_EESt5arrayIPcLm2EEEEviT0_T1_)
        /*16ac*/ 	.word	0x00000020


	//----- nvinfo : EIATTR_FRAME_SIZE
	.align		4
.L_1015:
        /*16b0*/ 	.byte	0x04, 0x11
        /*16b2*/ 	.short	(.L_1017 - .L_1016)
	.align		4
.L_1016:
        /*16b4*/ 	.word	index@(_ZN2at6native29vectorized_elementwise_kernelILi8ENS0_13AUnaryFunctorIaaaZZZNS0_16fmod_kernel_cudaERNS_18TensorIteratorBaseEENKUlvE_clEvENKUlvE0_clEvEUlaaE_EESt5arrayIPcLm2EEEEviT0_T1_)
        /*16b8*/ 	.word	0x00000000


	//----- nvinfo : EIATTR_REGCOUNT
	.align		4
.L_1017:
        /*16bc*/ 	.byte	0x04, 0x2f
        /*16be*/ 	.short	(.L_1019 - .L_1018)
	.align		4
.L_1018:
        /*16c0*/ 	.word	index@(_ZN2at6native29vectorized_elementwise_kernelILi4ENS0_13AUnaryFunctorIaaaZZZNS0_16fmod_kernel_cudaERNS_18TensorIteratorBaseEENKUlvE_clEvENKUlvE0_clEvEUlaaE_EESt5arrayIPcLm2EEEEviT0_T1_)
        /*16c4*/ 	.word	0x00000020


	//----- nvinfo : EIATTR_FRAME_SIZE
	.align		4
.L_1019:
        /*16c8*/ 	.byte	0x04, 0x11
        /*16ca*/ 	.short	(.L_1021 - .L_1020)
	.align		4
.L_1020:
        /*16cc*/ 	.word	index@(_ZN2at6native29vectorized_elementwise_kernelILi4ENS0_13AUnaryFunctorIaaaZZZNS0_16fmod_kernel_cudaERNS_18TensorIteratorBaseEENKUlvE_clEvENKUlvE0_clEvEUlaaE_EESt5arrayIPcLm2EEEEviT0_T1_)
        /*16d0*/ 	.word	0x00000000


	//----- nvinfo : EIATTR_REGCOUNT
	.align		4
.L_1021:
        /*16d4*/ 	.byte	0x04, 0x2f
        /*16d6*/ 	.short	(.L_1023 - .L_1022)
	.align		4
.L_1022:
        /*16d8*/ 	.word	index@(_ZN2at6native29vectorized_elementwise_kernelILi2ENS0_13AUnaryFunctorIaaaZZZNS0_16fmod_kernel_cudaERNS_18TensorIteratorBaseEENKUlvE_clEvENKUlvE0_clEvEUlaaE_EESt5arrayIPcLm2EEEEviT0_T1_)
        /*16dc*/ 	.word	0x0000001f


	//----- nvinfo : EIATTR_FRAME_SIZE
	.align		4
.L_1023:
        /*16e0*/ 	.byte	0x04, 0x11
        /*16e2*/ 	.short	(.L_1025 - .L_1024)
	.align		4
.L_1024:
        /*16e4*/ 	.word	index@(_ZN2at6native29vectorized_elementwise_kernelILi2ENS0_13AUnaryFunctorIaaaZZZNS0_16fmod_kernel_cudaERNS_18TensorIteratorBaseEENKUlvE_clEvENKUlvE0_clEvEUlaaE_EESt5arrayIPcLm2EEEEviT0_T1_)
        /*16e8*/ 	.word	0x00000000


	//----- nvinfo : EIATTR_REGCOUNT
	.align		4
.L_1025:
        /*16ec*/ 	.byte	0x04, 0x2f
        /*16ee*/ 	.short	(.L_1027 - .L_1026)
	.align		4
.L_1026:
        /*16f0*/ 	.word	index@(_ZN2at6native27unrolled_elementwise_kernelINS0_13AUnaryFunctorIaaaZZZNS0_16fmod_kernel_cudaERNS_18TensorIteratorBaseEENKUlvE_clEvENKUlvE0_clEvEUlaaE_EESt5arrayIPcLm2EELi4E23TrivialOffsetCalculatorILi1EjESD_NS0_6memory15LoadWithoutCastENSE_16StoreWithoutCastEEEviT_T0_T2_T3_T4_T5_)
        /*16f4*/ 	.word	0x00000018


	//----- nvinfo : EIATTR_FRAME_SIZE
	.align		4
.L_1027:
        /*16f8*/ 	.byte	0x04, 0x11
        /*16fa*/ 	.short	(.L_1029 - .L_1028)
	.align		4
.L_1028:
        /*16fc*/ 	.word	index@(_ZN2at6native27unrolled_elementwise_kernelINS0_13AUnaryFunctorIaaaZZZNS0_16fmod_kernel_cudaERNS_18TensorIteratorBaseEENKUlvE_clEvENKUlvE0_clEvEUlaaE_EESt5arrayIPcLm2EELi4E23TrivialOffsetCalculatorILi1EjESD_NS0_6memory15LoadWithoutCastENSE_16StoreWithoutCastEEEviT_T0_T2_T3_T4_T5_)
        /*1700*/ 	.word	0x00000000


	//----- nvinfo : EIATTR_REGCOUNT
	.align		4
.L_1029:
        /*1704*/ 	.byte	0x04, 0x2f
        /*1706*/ 	.short	(.L_1031 - .L_1030)
	.align		4
.L_1030:
        /*1708*/ 	.word	index@(_ZN2at6native18elementwise_kernelILi128ELi4EZNS0_22gpu_kernel_impl_nocastINS0_13AUnaryFunctorIaaaZZZNS0_16fmod_kernel_cudaERNS_18TensorIteratorBaseEENKUlvE_clEvENKUlvE0_clEvEUlaaE_EEEEvS5_RKT_EUliE_EEviT1_)
        /*170c*/ 	.word	0x00000012


	//----- nvinfo : EIATTR_FRAME_SIZE
	.align		4
.L_1031:
        /*1710*/ 	.byte	0x04, 0x11
        /*1712*/ 	.short	(.L_1033 - .L_1032)
	.align		4
.L_1032:
        /*1714*/ 	.word	index@(_ZN2at6native18elementwise_kernelILi128ELi4EZNS0_22gpu_kernel_impl_nocastINS0_13AUnaryFunctorIaaaZZZNS0_16fmod_kernel_cudaERNS_18TensorIteratorBaseEENKUlvE_clEvENKUlvE0_clEvEUlaaE_EEEEvS5_RKT_EUliE_EEviT1_)
        /*1718*/ 	.word	0x00000000


	//----- nvinfo : EIATTR_REGCOUNT
	.align		4
.L_1033:
        /*171c*/ 	.byte	0x04, 0x2f
        /*171e*/ 	.short	(.L_1035 - .L_1034)
	.align		4
.L_1034:
        /*1720*/ 	.word	index@(_ZN2at6native27unrolled_elementwise_kernelINS0_13AUnaryFunctorIaaaZZZNS0_16fmod_kernel_cudaERNS_18TensorIteratorBaseEENKUlvE_clEvENKUlvE0_clEvEUlaaE_EESt5arrayIPcLm2EELi4E23TrivialOffsetCalculatorILi1EjESD_NS0_6memory12LoadWithCastILi1EEENSE_13StoreWithCastILi1EEEEEviT_T0_T2_T3_T4_T5_)
        /*1724*/ 	.word	0x0000001d


	//----- nvinfo : EIATTR_FRAME_SIZE
	.align		4
.L_1035:
        /*1728*/ 	.byte	0x04, 0x11
        /*172a*/ 	.short	(.L_1037 - .L_1036)
	.align		4
.L_1036:
        /*172c*/ 	.word	index@(_ZN2at6native27unrolled_elementwise_kernelINS0_13AUnaryFunctorIaaaZZZNS0_16fmod_kernel_cudaERNS_18TensorIteratorBaseEENKUlvE_clEvENKUlvE0_clEvEUlaaE_EESt5arrayIPcLm2EELi4E23TrivialOffsetCalculatorILi1EjESD_NS0_6memory12LoadWithCastILi1EEENSE_13StoreWithCastILi1EEEEEviT_T0_T2_T3_T4_T5_)
        /*1730*/ 	.word	0x00000000


	//----- nvinfo : EIATTR_REGCOUNT
	.align		4
.L_1037:
        /*1734*/ 	.byte	0x04, 0x2f
        /*1736*/ 	.short	(.L_1039 - .L_1038)
	.align		4
.L_1038:
        /*1738*/ 	.word	index@(_ZN2at6native18elementwise_kernelILi128ELi4EZNS0_15gpu_kernel_implINS0_13AUnaryFunctorIaaaZZZNS0_16fmod_kernel_cudaERNS_18TensorIteratorBaseEENKUlvE_clEvENKUlvE0_clEvEUlaaE_EEEEvS5_RKT_EUliE_EEviT1_)
        /*173c*/ 	.word	0x0000001a


	//----- nvinfo : EIATTR_FRAME_SIZE
	.align		4
.L_1039:
        /*1740*/ 	.byte	0x04, 0x11
        /*1742*/ 	.short	(.L_1041 - .L_1040)
	.align		4
.L_1040:
        /*1744*/ 	.word	index@(_ZN2at6native18elementwise_kernelILi128ELi4EZNS0_15gpu_kernel_implINS0_13AUnaryFunctorIaaaZZZNS0_16fmod_kernel_cudaERNS_18TensorIteratorBaseEENKUlvE_clEvENKUlvE0_clEvEUlaaE_EEEEvS5_RKT_EUliE_EEviT1_)
        /*1748*/ 	.word	0x00000000


	//----- nvinfo : EIATTR_REGCOUNT
	.align		4
.L_1041:
        /*174c*/ 	.byte	0x04, 0x2f
        /*174e*/ 	.short	(.L_1043 - .L_1042)
	.align		4
.L_1042:
        /*1750*/ 	.word	index@(_ZN2at6native29vectorized_elementwise_kernelILi8ENS0_13BUnaryFunctorIaaaZZZNS0_16fmod_kernel_cudaERNS_18TensorIteratorBaseEENKUlvE_clEvENKUlvE0_clEvEUlaaE_EESt5arrayIPcLm2EEEEviT0_T1_)
        /*1754*/ 	.word	0x0000001e


	//----- nvinfo : EIATTR_FRAME_SIZE
	.align		4
.L_1043:
        /*1758*/ 	.byte	0x04, 0x11
        /*175a*/ 	.short	(.L_1045 - .L_1044)
	.align		4
.L_1044:
        /*175c*/ 	.word	index@(_ZN2at6native29vectorized_elementwise_kernelILi8ENS0_13BUnaryFunctorIaaaZZZNS0_16fmod_kernel_cudaERNS_18TensorIteratorBaseEENKUlvE_clEvENKUlvE0_clEvEUlaaE_EESt5arrayIPcLm2EEEEviT0_T1_)
        /*1760*/ 	.word	0x00000000


	//----- nvinfo : EIATTR_REGCOUNT
	.align		4
.L_1045:
        /*1764*/ 	.byte	0x04, 0x2f
        /*1766*/ 	.short	(.L_1047 - .L_1046)
	.align		4
.L_1046:
        /*1768*/ 	.word	index@(_ZN2at6native29vectorized_elementwise_kernelILi4ENS0_13BUnaryFunctorIaaaZZZNS0_16fmod_kernel_cudaERNS_18TensorIteratorBaseEENKUlvE_clEvENKUlvE0_clEvEUlaaE_EESt5arrayIPcLm2EEEEviT0_T1_)
        /*176c*/ 	.word	0x00000020


	//----- nvinfo : EIATTR_FRAME_SIZE
	.align		4
.L_1047:
        /*1770*/ 	.byte	0x04, 0x11
        /*1772*/ 	.short	(.L_1049 - .L_1048)
	.align		4
.L_1048:
        /*1774*/ 	.word	index@(_ZN2at6native29vectorized_elementwise_kernelILi4ENS0_13BUnaryFunctorIaaaZZZNS0_16fmod_kernel_cudaERNS_18TensorIteratorBaseEENKUlvE_clEvENKUlvE0_clEvEUlaaE_EESt5arrayIPcLm2EEEEviT0_T1_)
        /*1778*/ 	.word	0x00000000


	//----- nvinfo : EIATTR_REGCOUNT
	.align		4
.L_1049:
        /*177c*/ 	.byte	0x04, 0x2f
        /*177e*/ 	.short	(.L_1051 - .L_1050)
	.align		4
.L_1050:
        /*1780*/ 	.word	index@(_ZN2at6native29vectorized_elementwise_kernelILi2ENS0_13BUnaryFunctorIaaaZZZNS0_16fmod_kernel_cudaERNS_18TensorIteratorBaseEENKUlvE_clEvENKUlvE0_clEvEUlaaE_EESt5arrayIPcLm2EEEEviT0_T1_)
        /*1784*/ 	.word	0x0000001e


	//----- nvinfo : EIATTR_FRAME_SIZE
	.align		4
.L_1051:
        /*1788*/ 	.byte	0x04, 0x11
        /*178a*/ 	.short	(.L_1053 - .L_1052)
	.align		4
.L_1052:
        /*178c*/ 	.word	index@(_ZN2at6native29vectorized_elementwise_kernelILi2ENS0_13BUnaryFunctorIaaaZZZNS0_16fmod_kernel_cudaERNS_18TensorIteratorBaseEENKUlvE_clEvENKUlvE0_clEvEUlaaE_EESt5arrayIPcLm2EEEEviT0_T1_)
        /*1790*/ 	.word	0x00000000


	//----- nvinfo : EIATTR_REGCOUNT
	.align		4
.L_1053:
        /*1794*/ 	.byte	0x04, 0x2f
        /*1796*/ 	.short	(.L_1055 - .L_1054)
	.align		4
.L_1054:
        /*1798*/ 	.word	index@(_ZN2at6native27unrolled_elementwise_kernelINS0_13BUnaryFunctorIaaaZZZNS0_16fmod_kernel_cudaERNS_18TensorIteratorBaseEENKUlvE_clEvENKUlvE0_clEvEUlaaE_EESt5arrayIPcLm2EELi4E23TrivialOffsetCalculatorILi1EjESD_NS0_6memory15LoadWithoutCastENSE_16StoreWithoutCastEEEviT_T0_T2_T3_T4_T5_)
        /*179c*/ 	.word	0x00000018


	//----- nvinfo : EIATTR_FRAME_SIZE
	.align		4
.L_1055:
        /*17a0*/ 	.byte	0x04, 0x11
        /*17a2*/ 	.short	(.L_1057 - .L_1056)
	.align		4
.L_1056:
        /*17a4*/ 	.word	index@(_ZN2at6native27unrolled_elementwise_kernelINS0_13BUnaryFunctorIaaaZZZNS0_16fmod_kernel_cudaERNS_18TensorIteratorBaseEENKUlvE_clEvENKUlvE0_clEvEUlaaE_EESt5arrayIPcLm2EELi4E23TrivialOffsetCalculatorILi1EjESD_NS0_6memory15LoadWithoutCastENSE_16StoreWithoutCastEEEviT_T0_T2_T3_T4_T5_)
        /*17a8*/ 	.word	0x00000000


	//----- nvinfo : EIATTR_REGCOUNT
	.align		4
.L_1057:
        /*17ac*/ 	.byte	0x04, 0x2f
        /*17ae*/ 	.short	(.L_1059 - .L_1058)
	.align		4
.L_1058:
        /*17b0*/ 	.word	index@(_ZN2at6native18elementwise_kernelILi128ELi4EZNS0_22gpu_kernel_impl_nocastINS0_13BUnaryFunctorIaaaZZZNS0_16fmod_kernel_cudaERNS_18TensorIteratorBaseEENKUlvE_clEvENKUlvE0_clEvEUlaaE_EEEEvS5_RKT_EUliE_EEviT1_)
        /*17b4*/ 	.word	0x00000012


	//----- nvinfo : EIATTR_FRAME_SIZE
	.align		4
.L_1059:
        /*17b8*/ 	.byte	0x04, 0x11
        /*17ba*/ 	.short	(.L_1061 - .L_1060)
	.align		4
.L_1060:
        /*17bc*/ 	.word	index@(_ZN2at6native18elementwise_kernelILi128ELi4EZNS0_22gpu_kernel_impl_nocastINS0_13BUnaryFunctorIaaaZZZNS0_16fmod_kernel_cudaERNS_18TensorIteratorBaseEENKUlvE_clEvENKUlvE0_clEvEUlaaE_EEEEvS5_RKT_EUliE_EEviT1_)
        /*17c0*/ 	.word	0x00000000


	//----- nvinfo : EIATTR_REGCOUNT
	.align		4
.L_1061:
        /*17c4*/ 	.byte	0x04, 0x2f
        /*17c6*/ 	.short	(.L_1063 - .L_1062)
	.align		4
.L_1062:
        /*17c8*/ 	.word	index@(_ZN2at6native27unrolled_elementwise_kernelINS0_13BUnaryFunctorIaaaZZZNS0_16fmod_kernel_cudaERNS_18TensorIteratorBaseEENKUlvE_clEvENKUlvE0_clEvEUlaaE_EESt5arrayIPcLm2EELi4E23TrivialOffsetCalculatorILi1EjESD_NS0_6memory12LoadWithCastILi1EEENSE_13StoreWithCastILi1EEEEEviT_T0_T2_T3_T4_T5_)
        /*17cc*/ 	.word	0x0000001d


	//----- nvinfo : EIATTR_FRAME_SIZE
	.align		4
.L_1063:
        /*17d0*/ 	.byte	0x04, 0x11
        /*17d2*/ 	.short	(.L_1065 - .L_1064)
	.align		4
.L_1064:
        /*17d4*/ 	.word	index@(_ZN2at6native27unrolled_elementwise_kernelINS0_13BUnaryFunctorIaaaZZZNS0_16fmod_kernel_cudaERNS_18TensorIteratorBaseEENKUlvE_clEvENKUlvE0_clEvEUlaaE_EESt5arrayIPcLm2EELi4E23TrivialOffsetCalculatorILi1EjESD_NS0_6memory12LoadWithCastILi1EEENSE_13StoreWithCastILi1EEEEEviT_T0_T2_T3_T4_T5_)
        /*17d8*/ 	.word	0x00000000


	//----- nvinfo : EIATTR_REGCOUNT
	.align		4
.L_1065:
        /*17dc*/ 	.byte	0x04, 0x2f
        /*17de*/ 	.short	(.L_1067 - .L_1066)
	.align		4
.L_1066:
        /*17e0*/ 	.word	index@(_ZN2at6native18elementwise_kernelILi128ELi4EZNS0_15gpu_kernel_implINS0_13BUnaryFunctorIaaaZZZNS0_16fmod_kernel_cudaERNS_18TensorIteratorBaseEENKUlvE_clEvENKUlvE0_clEvEUlaaE_EEEEvS5_RKT_EUliE_EEviT1_)
        /*17e4*/ 	.word	0x0000001a


	//----- nvinfo : EIATTR_FRAME_SIZE
	.align		4
.L_1067:
        /*17e8*/ 	.byte	0x04, 0x11
        /*17ea*/ 	.short	(.L_1069 - .L_1068)
	.align		4
.L_1068:
        /*17ec*/ 	.word	index@(_ZN2at6native18elementwise_kernelILi128ELi4EZNS0_15gpu_kernel_implINS0_13BUnaryFunctorIaaaZZZNS0_16fmod_kernel_cudaERNS_18TensorIteratorBaseEENKUlvE_clEvENKUlvE0_clEvEUlaaE_EEEEvS5_RKT_EUliE_EEviT1_)
        /*17f0*/ 	.word	0x00000000


	//----- nvinfo : EIATTR_REGCOUNT
	.align		4
.L_1069:
        /*17f4*/ 	.byte	0x04, 0x2f
        /*17f6*/ 	.short	(.L_1071 - .L_1070)
	.align		4
.L_1070:
        /*17f8*/ 	.word	index@(_ZN2at6native29vectorized_elementwise_kernelILi8ENS0_13BinaryFunctorIaaaZZZNS0_16fmod_kernel_cudaERNS_18TensorIteratorBaseEENKUlvE_clEvENKUlvE0_clEvEUlaaE_EESt5arrayIPcLm3EEEEviT0_T1_)
        /*17fc*/ 	.word	0x00000020


	//----- nvinfo : EIATTR_FRAME_SIZE
	.align		4
.L_1071:
        /*1800*/ 	.byte	0x04, 0x11
        /*1802*/ 	.short	(.L_1073 - .L_1072)
	.align		4
.L_1072:
        /*1804*/ 	.word	index@(_ZN2at6native29vectorized_elementwise_kernelILi8ENS0_13BinaryFunctorIaaaZZZNS0_16fmod_kernel_cudaERNS_18TensorIteratorBaseEENKUlvE_clEvENKUlvE0_clEvEUlaaE_EESt5arrayIPcLm3EEEEviT0_T1_)
        /*1808*/ 	.word	0x00000000


	//----- nvinfo : EIATTR_REGCOUNT
	.align		4
.L_1073:
        /*180c*/ 	.byte	0x04, 0x2f
        /*180e*/ 	.short	(.L_1075 - .L_1074)
	.align		4
.L_1074:
        /*1810*/ 	.word	index@(_ZN2at6native29vectorized_elementwise_kernelILi4ENS0_13BinaryFunctorIaaaZZZNS0_16fmod_kernel_cudaERNS_18TensorIteratorBaseEENKUlvE_clEvENKUlvE0_clEvEUlaaE_EESt5arrayIPcLm3EEEEviT0_T1_)
        /*1814*/ 	.word	0x00000020


	//----- nvinfo : EIATTR_FRAME_SIZE
	.align		4
.L_1075:
        /*1818*/ 	.byte	0x04, 0x11
        /*181a*/ 	.short	(.L_1077 - .L_1076)
	.align		4
.L_1076:
        /*181c*/ 	.word	index@(_ZN2at6native29vectorized_elementwise_kernelILi4ENS0_13BinaryFunctorIaaaZZZNS0_16fmod_kernel_cudaERNS_18TensorIteratorBaseEENKUlvE_clEvENKUlvE0_clEvEUlaaE_EESt5arrayIPcLm3EEEEviT0_T1_)
        /*1820*/ 	.word	0x00000000


	//----- nvinfo : EIATTR_REGCOUNT
	.align		4
.L_1077:
        /*1824*/ 	.byte	0x04, 0x2f
        /*1826*/ 	.short	(.L_1079 - .L_1078)
	.align		4
.L_1078:
        /*1828*/ 	.word	index@(_ZN2at6native29vectorized_elementwise_kernelILi2ENS0_13BinaryFunctorIaaaZZZNS0_16fmod_kernel_cudaERNS_18TensorIteratorBaseEENKUlvE_clEvENKUlvE0_clEvEUlaaE_EESt5arrayIPcLm3EEEEviT0_T1_)
        /*182c*/ 	.word	0x00000020


	//----- nvinfo : EIATTR_FRAME_SIZE
	.align		4
.L_1079:
        /*1830*/ 	.byte	0x04, 0x11
        /*1832*/ 	.short	(.L_1081 - .L_1080)
	.align		4
.L_1080:
        /*1834*/ 	.word	index@(_ZN2at6native29vectorized_elementwise_kernelILi2ENS0_13BinaryFunctorIaaaZZZNS0_16fmod_kernel_cudaERNS_18TensorIteratorBaseEENKUlvE_clEvENKUlvE0_clEvEUlaaE_EESt5arrayIPcLm3EEEEviT0_T1_)
        /*1838*/ 	.word	0x00000000


	//----- nvinfo : EIATTR_REGCOUNT
	.align		4
.L_1081:
        /*183c*/ 	.byte	0x04, 0x2f
        /*183e*/ 	.short	(.L_1083 - .L_1082)
	.align		4
.L_1082:
        /*1840*/ 	.word	index@(_ZN2at6native27unrolled_elementwise_kernelINS0_13BinaryFunctorIaaaZZZNS0_16fmod_kernel_cudaERNS_18TensorIteratorBaseEENKUlvE_clEvENKUlvE0_clEvEUlaaE_EESt5arrayIPcLm3EELi4E23TrivialOffsetCalculatorILi2EjESC_ILi1EjENS0_6memory15LoadWithoutCastENSF_16StoreWithoutCastEEEviT_T0_T2_T3_T4_T5_)
        /*1844*/ 	.word	0x0000001a


	//----- nvinfo : EIATTR_FRAME_SIZE
	.align		4
.L_1083:
        /*1848*/ 	.byte	0x04, 0x11
        /*184a*/ 	.short	(.L_1085 - .L_1084)
	.align		4
.L_1084:
        /*184c*/ 	.word	index@(_ZN2at6native27unrolled_elementwise_kernelINS0_13BinaryFunctorIaaaZZZNS0_16fmod_kernel_cudaERNS_18TensorIteratorBaseEENKUlvE_clEvENKUlvE0_clEvEUlaaE_EESt5arrayIPcLm3EELi4E23TrivialOffsetCalculatorILi2EjESC_ILi1EjENS0_6memory15LoadWithoutCastENSF_16StoreWithoutCastEEEviT_T0_T2_T3_T4_T5_)
        /*1850*/ 	.word	0x00000000


	//----- nvinfo : EIATTR_REGCOUNT
	.align		4
.L_1085:
        /*1854*/ 	.byte	0x04, 0x2f
        /*1856*/ 	.short	(.L_1087 - .L_1086)
	.align		4
.L_1086:
        /*1858*/ 	.word	index@(_ZN2at6native18elementwise_kernelILi128ELi4EZNS0_22gpu_kernel_impl_nocastINS0_13BinaryFunctorIaaaZZZNS0_16fmod_kernel_cudaERNS_18TensorIteratorBaseEENKUlvE_clEvENKUlvE0_clEvEUlaaE_EEEEvS5_RKT_EUliE_EEviT1_)
        /*185c*/ 	.word	0x00000012


	//----- nvinfo : EIATTR_FRAME_SIZE
	.align		4
.L_1087:
        /*1860*/ 	.byte	0x04, 0x11
        /*1862*/ 	.short	(.L_1089 - .L_1088)
	.align		4
.L_1088:
        /*1864*/ 	.word	index@(_ZN2at6native18elementwise_kernelILi128ELi4EZNS0_22gpu_kernel_impl_nocastINS0_13BinaryFunctorIaaaZZZNS0_16fmod_kernel_cudaERNS_18TensorIteratorBaseEENKUlvE_clEvENKUlvE0_clEvEUlaaE_EEEEvS5_RKT_EUliE_EEviT1_)
        /*1868*/ 	.word	0x00000000


	//----- nvinfo : EIATTR_REGCOUNT
	.align		4
.L_1089:
        /*186c*/ 	.byte	0x04, 0x2f
        /*186e*/ 	.short	(.L_1091 - .L_1090)
	.align		4
.L_1090:
        /*1870*/ 	.word	index@(_ZN2at6native27unrolled_elementwise_kernelINS0_13BinaryFunctorIaaaZZZNS0_16fmod_kernel_cudaERNS_18TensorIteratorBaseEENKUlvE_clEvENKUlvE0_clEvEUlaaE_EESt5arrayIPcLm3EELi4E23TrivialOffsetCalculatorILi2EjESC_ILi1EjENS0_6memory12LoadWithCastILi2EEENSF_13StoreWithCastILi1EEEEEviT_T0_T2_T3_T4_T5_)
        /*1874*/ 	.word	0x00000020


	//----- nvinfo : EIATTR_FRAME_SIZE
	.align		4
.L_1091:
        /*1878*/ 	.byte	0x04, 0x11
        /*187a*/ 	.short	(.L_1093 - .L_1092)
	.align		4
.L_1092:
        /*187c*/ 	.word	index@(_ZN2at6native27unrolled_elementwise_kernelINS0_13BinaryFunctorIaaaZZZNS0_16fmod_kernel_cudaERNS_18TensorIteratorBaseEENKUlvE_clEvENKUlvE0_clEvEUlaaE_EESt5arrayIPcLm3EELi4E23TrivialOffsetCalculatorILi2EjESC_ILi1EjENS0_6memory12LoadWithCastILi2EEENSF_13StoreWithCastILi1EEEEEviT_T0_T2_T3_T4_T5_)
        /*1880*/ 	.word	0x00000000


	//----- nvinfo : EIATTR_REGCOUNT
	.align		4
.L_1093:
        /*1884*/ 	.byte	0x04, 0x2f
        /*1886*/ 	.short	(.L_1095 - .L_1094)
	.align		4
.L_1094:
        /*1888*/ 	.word	index@(_ZN2at6native18elementwise_kernelILi128ELi4EZNS0_15gpu_kernel_implINS0_13BinaryFunctorIaaaZZZNS0_16fmod_kernel_cudaERNS_18TensorIteratorBaseEENKUlvE_clEvENKUlvE0_clEvEUlaaE_EEEEvS5_RKT_EUliE_EEviT1_)
        /*188c*/ 	.word	0x0000001a


	//----- nvinfo : EIATTR_FRAME_SIZE
	.align		4
.L_1095:
        /*1890*/ 	.byte	0x04, 0x11
        /*1892*/ 	.short	(.L_1097 - .L_1096)
	.align		4
.L_1096:
        /*1894*/ 	.word	index@(_ZN2at6native18elementwise_kernelILi128ELi4EZNS0_15gpu_kernel_implINS0_13BinaryFunctorIaaaZZZNS0_16fmod_kernel_cudaERNS_18TensorIteratorBaseEENKUlvE_clEvENKUlvE0_clEvEUlaaE_EEEEvS5_RKT_EUliE_EEviT1_)
        /*1898*/ 	.word	0x00000000


	//----- nvinfo : EIATTR_REGCOUNT
	.align		4
.L_1097:
        /*189c*/ 	.byte	0x04, 0x2f
        /*189e*/ 	.short	(.L_1099 - .L_1098)
	.align		4
.L_1098:
        /*18a0*/ 	.word	index@(_ZN2at6native29vectorized_elementwise_kernelILi8ENS0_13AUnaryFunctorIiiiZZZNS0_16fmod_kernel_cudaERNS_18TensorIteratorBaseEENKUlvE_clEvENKUlvE1_clEvEUliiE_EESt5arrayIPcLm2EEEEviT0_T1_)
        /*18a4*/ 	.word	0x00000020


	//----- nvinfo : EIATTR_FRAME_SIZE
	.align		4
.L_1099:
        /*18a8*/ 	.byte	0x04, 0x11
        /*18aa*/ 	.short	(.L_1101 - .L_1100)
	.align		4
.L_1100:
        /*18ac*/ 	.word	index@(_ZN2at6native29vectorized_elementwise_kernelILi8ENS0_13AUnaryFunctorIiiiZZZNS0_16fmod_kernel_cudaERNS_18TensorIteratorBaseEENKUlvE_clEvENKUlvE1_clEvEUliiE_EESt5arrayIPcLm2EEEEviT0_T1_)
        /*18b0*/ 	.word	0x00000000


	//----- nvinfo : EIATTR_REGCOUNT
	.align		4
.L_1101:
        /*18b4*/ 	.byte	0x04, 0x2f
        /*18b6*/ 	.short	(.L_1103 - .L_1102)
	.align		4
.L_1102:
        /*18b8*/ 	.word	index@(_ZN2at6native29vectorized_elementwise_kernelILi4ENS0_13AUnaryFunctorIiiiZZZNS0_16fmod_kernel_cudaERNS_18TensorIteratorBaseEENKUlvE_clEvENKUlvE1_clEvEUliiE_EESt5arrayIPcLm2EEEEviT0_T1_)
        /*18bc*/ 	.word	0x00000020


	//----- nvinfo : EIATTR_FRAME_SIZE
	.align		4
.L_1103:
        /*18c0*/ 	.byte	0x04, 0x11
        /*18c2*/ 	.short	(.L_1105 - .L_1104)
	.align		4
.L_1104:
        /*18c4*/ 	.word	index@(_ZN2at6native29vectorized_elementwise_kernelILi4ENS0_13AUnaryFunctorIiiiZZZNS0_16fmod_kernel_cudaERNS_18TensorIteratorBaseEENKUlvE_clEvENKUlvE1_clEvEUliiE_EESt5arrayIPcLm2EEEEviT0_T1_)
        /*18c8*/ 	.word	0x00000000


	//----- nvinfo : EIATTR_REGCOUNT
	.align		4
.L_1105:
        /*18cc*/ 	.byte	0x04, 0x2f
        /*18ce*/ 	.short	(.L_1107 - .L_1106)
	.align		4
.L_1106:
        /*18d0*/ 	.word	index@(_ZN2at6native29vectorized_elementwise_kernelILi2ENS0_13AUnaryFunctorIiiiZZZNS0_16fmod_kernel_cudaERNS_18TensorIteratorBaseEENKUlvE_clEvENKUlvE1_clEvEUliiE_EESt5arrayIPcLm2EEEEviT0_T1_)
        /*18d4*/ 	.word	0x00000020


	//----- nvinfo : EIATTR_FRAME_SIZE
	.align		4
.L_1107:
        /*18d8*/ 	.byte	0x04, 0x11
        /*18da*/ 	.short	(.L_1109 - .L_1108)
	.align		4
.L_1108:
        /*18dc*/ 	.word	index@(_ZN2at6native29vectorized_elementwise_kernelILi2ENS0_13AUnaryFunctorIiiiZZZNS0_16fmod_kernel_cudaERNS_18TensorIteratorBaseEENKUlvE_clEvENKUlvE1_clEvEUliiE_EESt5arrayIPcLm2EEEEviT0_T1_)
        /*18e0*/ 	.word	0x00000000


	//----- nvinfo : EIATTR_REGCOUNT
	.align		4
.L_1109:
        /*18e4*/ 	.byte	0x04, 0x2f
        /*18e6*/ 	.short	(.L_1111 - .L_1110)
	.align		4
.L_1110:
        /*18e8*/ 	.word	index@(_ZN2at6native27unrolled_elementwise_kernelINS0_13AUnaryFunctorIiiiZZZNS0_16fmod_kernel_cudaERNS_18TensorIteratorBaseEENKUlvE_clEvENKUlvE1_clEvEUliiE_EESt5arrayIPcLm2EELi4E23TrivialOffsetCalculatorILi1EjESD_NS0_6memory15LoadWithoutCastENSE_16StoreWithoutCastEEEviT_T0_T2_T3_T4_T5_)
        /*18ec*/ 	.word	0x00000018


	//----- nvinfo : EIATTR_FRAME_SIZE
	.align		4
.L_1111:
        /*18f0*/ 	.byte	0x04, 0x11
        /*18f2*/ 	.short	(.L_1113 - .L_1112)
	.align		4
.L_1112:
        /*18f4*/ 	.word	index@(_ZN2at6native27unrolled_elementwise_kernelINS0_13AUnaryFunctorIiiiZZZNS0_16fmod_kernel_cudaERNS_18TensorIteratorBaseEENKUlvE_clEvENKUlvE1_clEvEUliiE_EESt5arrayIPcLm2EELi4E23TrivialOffsetCalculatorILi1EjESD_NS0_6memory15LoadWithoutCastENSE_16StoreWithoutCastEEEviT_T0_T2_T3_T4_T5_)
        /*18f8*/ 	.word	0x00000000


	//----- nvinfo : EIATTR_REGCOUNT
	.align		4
.L_1113:
        /*18fc*/ 	.byte	0x04, 0x2f
        /*18fe*/ 	.short	(.L_1115 - .L_1114)
	.align		4
.L_1114:
        /*1900*/ 	.word	index@(_ZN2at6native18elementwise_kernelILi128ELi2EZNS0_22gpu_kernel_impl_nocastINS0_13AUnaryFunctorIiiiZZZNS0_16fmod_kernel_cudaERNS_18TensorIteratorBaseEENKUlvE_clEvENKUlvE1_clEvEUliiE_EEEEvS5_RKT_EUliE_EEviT1_)
        /*1904*/ 	.word	0x00000012


	//----- nvinfo : EIATTR_FRAME_SIZE
	.align		4
.L_1115:
        /*1908*/ 	.byte	0x04, 0x11
        /*190a*/ 	.short	(.L_1117 - .L_1116)
	.align		4
.L_1116:
        /*190c*/ 	.word	index@(_ZN2at6native18elementwise_kernelILi128ELi2EZNS0_22gpu_kernel_impl_nocastINS0_13AUnaryFunctorIiiiZZZNS0_16fmod_kernel_cudaERNS_18TensorIteratorBaseEENKUlvE_clEvENKUlvE1_clEvEUliiE_EEEEvS5_RKT_EUliE_EEviT1_)
        /*1910*/ 	.word	0x00000000


	//----- nvinfo : EIATTR_REGCOUNT
	.align		4
.L_1117:
        /*1914*/ 	.byte	0x04, 0x2f
        /*1916*/ 	.short	(.L_1119 - .L_1118)
	.align		4
.L_1118:
        /*1918*/ 	.word	index@(_ZN2at6native27unrolled_elementwise_kernelINS0_13AUnaryFunctorIiiiZZZNS0_16fmod_kernel_cudaERNS_18TensorIteratorBaseEENKUlvE_clEvENKUlvE1_clEvEUliiE_EESt5arrayIPcLm2EELi4E23TrivialOffsetCalculatorILi1EjESD_NS0_6memory12LoadWithCastILi1EEENSE_13StoreWithCastILi1EEEEEviT_T0_T2_T3_T4_T5_)
        /*191c*/ 	.word	0x0000001e


	//----- nvinfo : EIATTR_FRAME_SIZE
	.align		4
.L_1119:
        /*1920*/ 	.byte	0x04, 0x11
        /*1922*/ 	.short	(.L_1121 - .L_1120)
	.align		4
.L_1120:
        /*1924*/ 	.word	index@(_ZN2at6native27unrolled_elementwise_kernelINS0_13AUnaryFunctorIiiiZZZNS0_16fmod_kernel_cudaERNS_18TensorIteratorBaseEENKUlvE_clEvENKUlvE1_clEvEUliiE_EESt5arrayIPcLm2EELi4E23TrivialOffsetCalculatorILi1EjESD_NS0_6memory12LoadWithCastILi1EEENSE_13StoreWithCastILi1EEEEEviT_T0_T2_T3_T4_T5_)
        /*1928*/ 	.word	0x00000000


	//----- nvinfo : EIATTR_REGCOUNT
	.align		4
.L_1121:
        /*192c*/ 	.byte	0x04, 0x2f
        /*192e*/ 	.short	(.L_1123 - .L_1122)
	.align		4
.L_1122:
        /*1930*/ 	.word	index@(_ZN2at6native18elementwise_kernelILi128ELi4EZNS0_15gpu_kernel_implINS0_13AUnaryFunctorIiiiZZZNS0_16fmod_kernel_cudaERNS_18TensorIteratorBaseEENKUlvE_clEvENKUlvE1_clEvEUliiE_EEEEvS5_RKT_EUliE_EEviT1_)
        /*1934*/ 	.word	0x0000001a


	//----- nvinfo : EIATTR_FRAME_SIZE
	.align		4
.L_1123:
        /*1938*/ 	.byte	0x04, 0x11
        /*193a*/ 	.short	(.L_1125 - .L_1124)
	.align		4
.L_1124:
        /*193c*/ 	.word	index@(_ZN2at6native18elementwise_kernelILi128ELi4EZNS0_15gpu_kernel_implINS0_13AUnaryFunctorIiiiZZZNS0_16fmod_kernel_cudaERNS_18TensorIteratorBaseEENKUlvE_clEvENKUlvE1_clEvEUliiE_EEEEvS5_RKT_EUliE_EEviT1_)
        /*1940*/ 	.word	0x00000000


	//----- nvinfo : EIATTR_REGCOUNT
	.align		4
.L_1125:
        /*1944*/ 	.byte	0x04, 0x2f
        /*1946*/ 	.short	(.L_1127 - .L_1126)
	.align		4
.L_1126:
        /*1948*/ 	.word	index@(_ZN2at6native29vectorized_elementwise_kernelILi8ENS0_13BUnaryFunctorIiiiZZZNS0_16fmod_kernel_cudaERNS_18TensorIteratorBaseEENKUlvE_clEvENKUlvE1_clEvEUliiE_EESt5arrayIPcLm2EEEEviT0_T1_)
        /*194c*/ 	.word	0x0000001d


	//----- nvinfo : EIATTR_FRAME_SIZE
	.align		4
.L_1127:
        /*1950*/ 	.byte	0x04, 0x11
        /*1952*/ 	.short	(.L_1129 - .L_1128)
	.align		4
.L_1128:
        /*1954*/ 	.word	index@(_ZN2at6native29vectorized_elementwise_kernelILi8ENS0_13BUnaryFunctorIiiiZZZNS0_16fmod_kernel_cudaERNS_18TensorIteratorBaseEENKUlvE_clEvENKUlvE1_clEvEUliiE_EESt5arrayIPcLm2EEEEviT0_T1_)
        /*1958*/ 	.word	0x00000000


	//----- nvinfo : EIATTR_REGCOUNT
	.align		4
.L_1129:
        /*195c*/ 	.byte	0x04, 0x2f
        /*195e*/ 	.short	(.L_1131 - .L_1130)
	.align		4
.L_1130:
        /*1960*/ 	.word	index@(_ZN2at6native29vectorized_elementwise_kernelILi4ENS0_13BUnaryFunctorIiiiZZZNS0_16fmod_kernel_cudaERNS_18TensorIteratorBaseEENKUlvE_clEvENKUlvE1_clEvEUliiE_EESt5arrayIPcLm2EEEEviT0_T1_)
        /*1964*/ 	.word	0x0000001d


	//----- nvinfo : EIATTR_FRAME_SIZE
	.align		4
.L_1131:
        /*1968*/ 	.byte	0x04, 0x11
        /*196a*/ 	.short	(.L_1133 - .L_1132)
	.align		4
.L_1132:
        /*196c*/ 	.word	index@(_ZN2at6native29vectorized_elementwise_kernelILi4ENS0_13BUnaryFunctorIiiiZZZNS0_16fmod_kernel_cudaERNS_18TensorIteratorBaseEENKUlvE_clEvENKUlvE1_clEvEUliiE_EESt5arrayIPcLm2EEEEviT0_T1_)
        /*1970*/ 	.word	0x00000000


	//----- nvinfo : EIATTR_REGCOUNT
	.align		4
.L_1133:
        /*1974*/ 	.byte	0x04, 0x2f
        /*1976*/ 	.short	(.L_1135 - .L_1134)
	.align		4
.L_1134:
        /*1978*/ 	.word	index@(_ZN2at6native29vectorized_elementwise_kernelILi2ENS0_13BUnaryFunctorIiiiZZZNS0_16fmod_kernel_cudaERNS_18TensorIteratorBaseEENKUlvE_clEvENKUlvE1_clEvEUliiE_EESt5arrayIPcLm2EEEEviT0_T1_)
        /*197c*/ 	.word	0x0000001e


	//----- nvinfo : EIATTR_FRAME_SIZE
	.align		4
.L_1135:
        /*1980*/ 	.byte	0x04, 0x11
        /*1982*/ 	.short	(.L_1137 - .L_1136)
	.align		4
.L_1136:
        /*1984*/ 	.word	index@(_ZN2at6native29vectorized_elementwise_kernelILi2ENS0_13BUnaryFunctorIiiiZZZNS0_16fmod_kernel_cudaERNS_18TensorIteratorBaseEENKUlvE_clEvENKUlvE1_clEvEUliiE_EESt5arrayIPcLm2EEEEviT0_T1_)
        /*1988*/ 	.word	0x00000000


	//----- nvinfo : EIATTR_REGCOUNT
	.align		4
.L_1137:
        /*198c*/ 	.byte	0x04, 0x2f
        /*198e*/ 	.short	(.L_1139 - .L_1138)
	.align		4
.L_1138:
        /*1990*/ 	.word	index@(_ZN2at6native27unrolled_elementwise_kernelINS0_13BUnaryFunctorIiiiZZZNS0_16fmod_kernel_cudaERNS_18TensorIteratorBaseEENKUlvE_clEvENKUlvE1_clEvEUliiE_EESt5arrayIPcLm2EELi4E23TrivialOffsetCalculatorILi1EjESD_NS0_6memory15LoadWithoutCastENSE_16StoreWithoutCastEEEviT_T0_T2_T3_T4_T5_)
        /*1994*/ 	.word	0x00000018


	//----- nvinfo : EIATTR_FRAME_SIZE
	.align		4
.L_1139:
        /*1998*/ 	.byte	0x04, 0x11
        /*199a*/ 	.short	(.L_1141 - .L_1140)
	.align		4
.L_1140:
        /*199c*/ 	.word	index@(_ZN2at6native27unrolled_elementwise_kernelINS0_13BUnaryFunctorIiiiZZZNS0_16fmod_kernel_cudaERNS_18TensorIteratorBaseEENKUlvE_clEvENKUlvE1_clEvEUliiE_EESt5arrayIPcLm2EELi4E23TrivialOffsetCalculatorILi1EjESD_NS0_6memory15LoadWithoutCastENSE_16StoreWithoutCastEEEviT_T0_T2_T3_T4_T5_)
        /*19a0*/ 	.word	0x00000000


	//----- nvinfo : EIATTR_REGCOUNT
	.align		4
.L_1141:
        /*19a4*/ 	.byte	0x04, 0x2f
        /*19a6*/ 	.short	(.L_1143 - .L_1142)
	.align		4
.L_1142:
        /*19a8*/ 	.word	index@(_ZN2at6native18elementwise_kernelILi128ELi2EZNS0_22gpu_kernel_impl_nocastINS0_13BUnaryFunctorIiiiZZZNS0_16fmod_kernel_cudaERNS_18TensorIteratorBaseEENKUlvE_clEvENKUlvE1_clEvEUliiE_EEEEvS5_RKT_EUliE_EEviT1_)
        /*19ac*/ 	.word	0x00000012


	//----- nvinfo : EIATTR_FRAME_SIZE
	.align		4
.L_1143:
        /*19b0*/ 	.byte	0x04, 0x11
        /*19b2*/ 	.short	(.L_1145 - .L_1144)
	.align		4
.L_1144:
        /*19b4*/ 	.word	index@(_ZN2at6native18elementwise_kernelILi128ELi2EZNS0_22gpu_kernel_impl_nocastINS0_13BUnaryFunctorIiiiZZZNS0_16fmod_kernel_cudaERNS_18TensorIteratorBaseEENKUlvE_clEvENKUlvE1_clEvEUliiE_EEEEvS5_RKT_EUliE_EEviT1_)
        /*19b8*/ 	.word	0x00000000


	//----- nvinfo : EIATTR_REGCOUNT
	.align		4
.L_1145:
        /*19bc*/ 	.byte	0x04, 0x2f
        /*19be*/ 	.short	(.L_1147 - .L_1146)
	.align		4
.L_1146:
        /*19c0*/ 	.word	index@(_ZN2at6native27unrolled_elementwise_kernelINS0_13BUnaryFunctorIiiiZZZNS0_16fmod_kernel_cudaERNS_18TensorIteratorBaseEENKUlvE_clEvENKUlvE1_clEvEUliiE_EESt5arrayIPcLm2EELi4E23TrivialOffsetCalculatorILi1EjESD_NS0_6memory12LoadWithCastILi1EEENSE_13StoreWithCastILi1EEEEEviT_T0_T2_T3_T4_T5_)
        /*19c4*/ 	.word	0x0000001e


	//----- nvinfo : EIATTR_FRAME_SIZE
	.align		4
.L_1147:
        /*19c8*/ 	.byte	0x04, 0x11
        /*19ca*/ 	.short	(.L_1149 - .L_1148)
	.align		4
.L_1148:
        /*19cc*/ 	.word	index@(_ZN2at6native27unrolled_elementwise_kernelINS0_13BUnaryFunctorIiiiZZZNS0_16fmod_kernel_cudaERNS_18TensorIteratorBaseEENKUlvE_clEvENKUlvE1_clEvEUliiE_EESt5arrayIPcLm2EELi4E23TrivialOffsetCalculatorILi1EjESD_NS0_6memory12LoadWithCastILi1EEENSE_13StoreWithCastILi1EEEEEviT_T0_T2_T3_T4_T5_)
        /*19d0*/ 	.word	0x00000000


	//----- nvinfo : EIATTR_REGCOUNT
	.align		4
.L_1149:
        /*19d4*/ 	.byte	0x04, 0x2f
        /*19d6*/ 	.short	(.L_1151 - .L_1150)
	.align		4
.L_1150:
        /*19d8*/ 	.word	index@(_ZN2at6native18elementwise_kernelILi128ELi4EZNS0_15gpu_kernel_implINS0_13BUnaryFunctorIiiiZZZNS0_16fmod_kernel_cudaERNS_18TensorIteratorBaseEENKUlvE_clEvENKUlvE1_clEvEUliiE_EEEEvS5_RKT_EUliE_EEviT1_)
        /*19dc*/ 	.word	0x0000001a


	//----- nvinfo : EIATTR_FRAME_SIZE
	.align		4
.L_1151:
        /*19e0*/ 	.byte	0x04, 0x11
        /*19e2*/ 	.short	(.L_1153 - .L_1152)
	.align		4
.L_1152:
        /*19e4*/ 	.word	index@(_ZN2at6native18elementwise_kernelILi128ELi4EZNS0_15gpu_kernel_implINS0_13BUnaryFunctorIiiiZZZNS0_16fmod_kernel_cudaERNS_18TensorIteratorBaseEENKUlvE_clEvENKUlvE1_clEvEUliiE_EEEEvS5_RKT_EUliE_EEviT1_)
        /*19e8*/ 	.word	0x00000000


	//----- nvinfo : EIATTR_REGCOUNT
	.align		4
.L_1153:
        /*19ec*/ 	.byte	0x04, 0x2f
        /*19ee*/ 	.short	(.L_1155 - .L_1154)
	.align		4
.L_1154:
        /*19f0*/ 	.word	index@(_ZN2at6native29vectorized_elementwise_kernelILi8ENS0_13BinaryFunctorIiiiZZZNS0_16fmod_kernel_cudaERNS_18TensorIteratorBaseEENKUlvE_clEvENKUlvE1_clEvEUliiE_EESt5arrayIPcLm3EEEEviT0_T1_)
        /*19f4*/ 	.word	0x00000022


	//----- nvinfo : EIATTR_FRAME_SIZE
	.align		4
.L_1155:
        /*19f8*/ 	.byte	0x04, 0x11
        /*19fa*/ 	.short	(.L_1157 - .L_1156)
	.align		4
.L_1156:
        /*19fc*/ 	.word	index@(_ZN2at6native29vectorized_elementwise_kernelILi8ENS0_13BinaryFunctorIiiiZZZNS0_16fmod_kernel_cudaERNS_18TensorIteratorBaseEENKUlvE_clEvENKUlvE1_clEvEUliiE_EESt5arrayIPcLm3EEEEviT0_T1_)
        /*1a00*/ 	.word	0x00000000


	//----- nvinfo : EIATTR_REGCOUNT
	.align		4
.L_1157:
        /*1a04*/ 	.byte	0x04, 0x2f
        /*1a06*/ 	.short	(.L_1159 - .L_1158)
	.align		4
.L_1158:
        /*1a08*/ 	.word	index@(_ZN2at6native29vectorized_elementwise_kernelILi4ENS0_13BinaryFunctorIiiiZZZNS0_16fmod_kernel_cudaERNS_18TensorIteratorBaseEENKUlvE_clEvENKUlvE1_clEvEUliiE_EESt5arrayIPcLm3EEEEviT0_T1_)
        /*1a0c*/ 	.word	0x00000022


	//----- nvinfo : EIATTR_FRAME_SIZE
	.align		4
.L_1159:
        /*1a10*/ 	.byte	0x04, 0x11
        /*1a12*/ 	.short	(.L_1161 - .L_1160)
	.align		4
.L_1160:
        /*1a14*/ 	.word	index@(_ZN2at6native29vectorized_elementwise_kernelILi4ENS0_13BinaryFunctorIiiiZZZNS0_16fmod_kernel_cudaERNS_18TensorIteratorBaseEENKUlvE_clEvENKUlvE1_clEvEUliiE_EESt5arrayIPcLm3EEEEviT0_T1_)
        /*1a18*/ 	.word	0x00000000


	//----- nvinfo : EIATTR_REGCOUNT
	.align		4
.L_1161:
        /*1a1c*/ 	.byte	0x04, 0x2f
        /*1a1e*/ 	.short	(.L_1163 - .L_1162)
	.align		4
.L_1162:
        /*1a20*/ 	.word	index@(_ZN2at6native29vectorized_elementwise_kernelILi2ENS0_13BinaryFunctorIiiiZZZNS0_16fmod_kernel_cudaERNS_18TensorIteratorBaseEENKUlvE_clEvENKUlvE1_clEvEUliiE_EESt5arrayIPcLm3EEEEviT0_T1_)
        /*1a24*/ 	.word	0x00000020


	//----- nvinfo : EIATTR_FRAME_SIZE
	.align		4
.L_1163:
        /*1a28*/ 	.byte	0x04, 0x11
        /*1a2a*/ 	.short	(.L_1165 - .L_1164)
	.align		4
.L_1164:
        /*1a2c*/ 	.word	index@(_ZN2at6native29vectorized_elementwise_kernelILi2ENS0_13BinaryFunctorIiiiZZZNS0_16fmod_kernel_cudaERNS_18TensorIteratorBaseEENKUlvE_clEvENKUlvE1_clEvEUliiE_EESt5arrayIPcLm3EEEEviT0_T1_)
        /*1a30*/ 	.word	0x00000000


	//----- nvinfo : EIATTR_REGCOUNT
	.align		4
.L_1165:
        /*1a34*/ 	.byte	0x04, 0x2f
        /*1a36*/ 	.short	(.L_1167 - .L_1166)
	.align		4
.L_1166:
        /*1a38*/ 	.word	index@(_ZN2at6native27unrolled_elementwise_kernelINS0_13BinaryFunctorIiiiZZZNS0_16fmod_kernel_cudaERNS_18TensorIteratorBaseEENKUlvE_clEvENKUlvE1_clEvEUliiE_EESt5arrayIPcLm3EELi4E23TrivialOffsetCalculatorILi2EjESC_ILi1EjENS0_6memory15LoadWithoutCastENSF_16StoreWithoutCastEEEviT_T0_T2_T3_T4_T5_)
        /*1a3c*/ 	.word	0x0000001c


	//----- nvinfo : EIATTR_FRAME_SIZE
	.align		4
.L_1167:
        /*1a40*/ 	.byte	0x04, 0x11
        /*1a42*/ 	.short	(.L_1169 - .L_1168)
	.align		4
.L_1168:
        /*1a44*/ 	.word	index@(_ZN2at6native27unrolled_elementwise_kernelINS0_13BinaryFunctorIiiiZZZNS0_16fmod_kernel_cudaERNS_18TensorIteratorBaseEENKUlvE_clEvENKUlvE1_clEvEUliiE_EESt5arrayIPcLm3EELi4E23TrivialOffsetCalculatorILi2EjESC_ILi1EjENS0_6memory15LoadWithoutCastENSF_16StoreWithoutCastEEEviT_T0_T2_T3_T4_T5_)
        /*1a48*/ 	.word	0x00000000


	//----- nvinfo : EIATTR_REGCOUNT
	.align		4
.L_1169:
        /*1a4c*/ 	.byte	0x04, 0x2f
        /*1a4e*/ 	.short	(.L_1171 - .L_1170)
	.align		4
.L_1170:
        /*1a50*/ 	.word	index@(_ZN2at6native18elementwise_kernelILi128ELi2EZNS0_22gpu_kernel_impl_nocastINS0_13BinaryFunctorIiiiZZZNS0_16fmod_kernel_cudaERNS_18TensorIteratorBaseEENKUlvE_clEvENKUlvE1_clEvEUliiE_EEEEvS5_RKT_EUliE_EEviT1_)
        /*1a54*/ 	.word	0x00000012


	//----- nvinfo : EIATTR_FRAME_SIZE
	.align		4
.L_1171:
        /*1a58*/ 	.byte	0x04, 0x11
        /*1a5a*/ 	.short	(.L_1173 - .L_1172)
	.align		4
.L_1172:
        /*1a5c*/ 	.word	index@(_ZN2at6native18elementwise_kernelILi128ELi2EZNS0_22gpu_kernel_impl_nocastINS0_13BinaryFunctorIiiiZZZNS0_16fmod_kernel_cudaERNS_18TensorIteratorBaseEENKUlvE_clEvENKUlvE1_clEvEUliiE_EEEEvS5_RKT_EUliE_EEviT1_)
        /*1a60*/ 	.word	0x00000000


	//----- nvinfo : EIATTR_REGCOUNT
	.align		4
.L_1173:
        /*1a64*/ 	.byte	0x04, 0x2f
        /*1a66*/ 	.short	(.L_1175 - .L_1174)
	.align		4
.L_1174:
        /*1a68*/ 	.word	index@(_ZN2at6native27unrolled_elementwise_kernelINS0_13BinaryFunctorIiiiZZZNS0_16fmod_kernel_cudaERNS_18TensorIteratorBaseEENKUlvE_clEvENKUlvE1_clEvEUliiE_EESt5arrayIPcLm3EELi4E23TrivialOffsetCalculatorILi2EjESC_ILi1EjENS0_6memory12LoadWithCastILi2EEENSF_13StoreWithCastILi1EEEEEviT_T0_T2_T3_T4_T5_)
        /*1a6c*/ 	.word	0x00000020


	//----- nvinfo : EIATTR_FRAME_SIZE
	.align		4
.L_1175:
        /*1a70*/ 	.byte	0x04, 0x11
        /*1a72*/ 	.short	(.L_1177 - .L_1176)
	.align		4
.L_1176:
        /*1a74*/ 	.word	index@(_ZN2at6native27unrolled_elementwise_kernelINS0_13BinaryFunctorIiiiZZZNS0_16fmod_kernel_cudaERNS_18TensorIteratorBaseEENKUlvE_clEvENKUlvE1_clEvEUliiE_EESt5arrayIPcLm3EELi4E23TrivialOffsetCalculatorILi2EjESC_ILi1EjENS0_6memory12LoadWithCastILi2EEENSF_13StoreWithCastILi1EEEEEviT_T0_T2_T3_T4_T5_)
        /*1a78*/ 	.word	0x00000000


	//----- nvinfo : EIATTR_REGCOUNT
	.align		4
.L_1177:
        /*1a7c*/ 	.byte	0x04, 0x2f
        /*1a7e*/ 	.short	(.L_1179 - .L_1178)
	.align		4
.L_1178:
        /*1a80*/ 	.word	index@(_ZN2at6native18elementwise_kernelILi128ELi4EZNS0_15gpu_kernel_implINS0_13BinaryFunctorIiiiZZZNS0_16fmod_kernel_cudaERNS_18TensorIteratorBaseEENKUlvE_clEvENKUlvE1_clEvEUliiE_EEEEvS5_RKT_EUliE_EEviT1_)
        /*1a84*/ 	.word	0x0000001a


	//----- nvinfo : EIATTR_FRAME_SIZE
	.align		4
.L_1179:
        /*1a88*/ 	.byte	0x04, 0x11
        /*1a8a*/ 	.short	(.L_1181 - .L_1180)
	.align		4
.L_1180:
        /*1a8c*/ 	.word	index@(_ZN2at6native18elementwise_kernelILi128ELi4EZNS0_15gpu_kernel_implINS0_13BinaryFunctorIiiiZZZNS0_16fmod_kernel_cudaERNS_18TensorIteratorBaseEENKUlvE_clEvENKUlvE1_clEvEUliiE_EEEEvS5_RKT_EUliE_EEviT1_)
        /*1a90*/ 	.word	0x00000000


	//----- nvinfo : EIATTR_REGCOUNT
	.align		4
.L_1181:
        /*1a94*/ 	.byte	0x04, 0x2f
        /*1a96*/ 	.short	(.L_1183 - .L_1182)
	.align		4
.L_1182:
        /*1a98*/ 	.word	index@(_ZN2at6native29vectorized_elementwise_kernelILi8ENS0_13AUnaryFunctorIlllZZZNS0_16fmod_kernel_cudaERNS_18TensorIteratorBaseEENKUlvE_clEvENKUlvE2_clEvEUlllE_EESt5arrayIPcLm2EEEEviT0_T1_)
        /*1a9c*/ 	.word	0x00000026


	//----- nvinfo : EIATTR_FRAME_SIZE
	.align		4
.L_1183:
        /*1aa0*/ 	.byte	0x04, 0x11
        /*1aa2*/ 	.short	(.L_1185 - .L_1184)
	.align		4
.L_1184:
        /*1aa4*/ 	.word	index@($__internal_20_$__cuda_sm20_rem_s64)
        /*1aa8*/ 	.word	0x00000000


	//----- nvinfo : EIATTR_FRAME_SIZE
	.align		4
.L_1185:
        /*1aac*/ 	.byte	0x04, 0x11
        /*1aae*/ 	.short	(.L_1187 - .L_1186)
	.align		4
.L_1186:
        /*1ab0*/ 	.word	index@(_ZN2at6native29vectorized_elementwise_kernelILi8ENS0_13AUnaryFunctorIlllZZZNS0_16fmod_kernel_cudaERNS_18TensorIteratorBaseEENKUlvE_clEvENKUlvE2_clEvEUlllE_EESt5arrayIPcLm2EEEEviT0_T1_)
        /*1ab4*/ 	.word	0x00000000


	//----- nvinfo : EIATTR_REGCOUNT
	.align		4
.L_1187:
        /*1ab8*/ 	.byte	0x04, 0x2f
        /*1aba*/ 	.short	(.L_1189 - .L_1188)
	.align		4
.L_1188:
        /*1abc*/ 	.word	index@(_ZN2at6native29vectorized_elementwise_kernelILi4ENS0_13AUnaryFunctorIlllZZZNS0_16fmod_kernel_cudaERNS_18TensorIteratorBaseEENKUlvE_clEvENKUlvE2_clEvEUlllE_EESt5arrayIPcLm2EEEEviT0_T1_)
        /*1ac0*/ 	.word	0x00000026


	//----- nvinfo : EIATTR_FRAME_SIZE
	.align		4
.L_1189:
        /*1ac4*/ 	.byte	0x04, 0x11
        /*1ac6*/ 	.short	(.L_1191 - .L_1190)
	.align		4
.L_1190:
        /*1ac8*/ 	.word	index@($__internal_19_$__cuda_sm20_rem_s64)
        /*1acc*/ 	.word	0x00000000


	//----- nvinfo : EIATTR_FRAME_SIZE
	.align		4
.L_1191:
        /*1ad0*/ 	.byte	0x04, 0x11
        /*1ad2*/ 	.short	(.L_1193 - .L_1192)
	.align		4
.L_1192:
        /*1ad4*/ 	.word	index@(_ZN2at6native29vectorized_elementwise_kernelILi4ENS0_13AUnaryFunctorIlllZZZNS0_16fmod_kernel_cudaERNS_18TensorIteratorBaseEENKUlvE_clEvENKUlvE2_clEvEUlllE_EESt5arrayIPcLm2EEEEviT0_T1_)
        /*1ad8*/ 	.word	0x00000000


	//----- nvinfo : EIATTR_REGCOUNT
	.align		4
.L_1193:
        /*1adc*/ 	.byte	0x04, 0x2f
        /*1ade*/ 	.short	(.L_1195 - .L_1194)
	.align		4
.L_1194:
        /*1ae0*/ 	.word	index@(_ZN2at6native29vectorized_elementwise_kernelILi2ENS0_13AUnaryFunctorIlllZZZNS0_16fmod_kernel_cudaERNS_18TensorIteratorBaseEENKUlvE_clEvENKUlvE2_clEvEUlllE_EESt5arrayIPcLm2EEEEviT0_T1_)
        /*1ae4*/ 	.word	0x00000026


	//----- nvinfo : EIATTR_FRAME_SIZE
	.align		4
.L_1195:
        /*1ae8*/ 	.byte	0x04, 0x11
        /*1aea*/ 	.short	(.L_1197 - .L_1196)
	.align		4
.L_1196:
        /*1aec*/ 	.word	index@($__internal_18_$__cuda_sm20_rem_s64)
        /*1af0*/ 	.word	0x00000000


	//----- nvinfo : EIATTR_FRAME_SIZE
	.align		4
.L_1197:
        /*1af4*/ 	.byte	0x04, 0x11
        /*1af6*/ 	.short	(.L_1199 - .L_1198)
	.align		4
.L_1198:
        /*1af8*/ 	.word	index@(_ZN2at6native29vectorized_elementwise_kernelILi2ENS0_13AUnaryFunctorIlllZZZNS0_16fmod_kernel_cudaERNS_18TensorIteratorBaseEENKUlvE_clEvENKUlvE2_clEvEUlllE_EESt5arrayIPcLm2EEEEviT0_T1_)
        /*1afc*/ 	.word	0x00000000


	//----- nvinfo : EIATTR_REGCOUNT
	.align		4
.L_1199:
        /*1b00*/ 	.byte	0x04, 0x2f
        /*1b02*/ 	.short	(.L_1201 - .L_1200)
	.align		4
.L_1200:
        /*1b04*/ 	.word	index@(_ZN2at6native27unrolled_elementwise_kernelINS0_13AUnaryFunctorIlllZZZNS0_16fmod_kernel_cudaERNS_18TensorIteratorBaseEENKUlvE_clEvENKUlvE2_clEvEUlllE_EESt5arrayIPcLm2EELi4E23TrivialOffsetCalculatorILi1EjESD_NS0_6memory15LoadWithoutCastENSE_16StoreWithoutCastEEEviT_T0_T2_T3_T4_T5_)
        /*1b08*/ 	.word	0x0000001c


	//----- nvinfo : EIATTR_FRAME_SIZE
	.align		4
.L_1201:
        /*1b0c*/ 	.byte	0x04, 0x11
        /*1b0e*/ 	.short	(.L_1203 - .L_1202)
	.align		4
.L_1202:
        /*1b10*/ 	.word	index@($__internal_17_$__cuda_sm20_rem_s64)
        /*1b14*/ 	.word	0x00000000


	//----- nvinfo : EIATTR_FRAME_SIZE
	.align		4
.L_1203:
        /*1b18*/ 	.byte	0x04, 0x11
        /*1b1a*/ 	.short	(.L_1205 - .L_1204)
	.align		4
.L_1204:
        /*1b1c*/ 	.word	index@(_ZN2at6native27unrolled_elementwise_kernelINS0_13AUnaryFunctorIlllZZZNS0_16fmod_kernel_cudaERNS_18TensorIteratorBaseEENKUlvE_clEvENKUlvE2_clEvEUlllE_EESt5arrayIPcLm2EELi4E23TrivialOffsetCalculatorILi1EjESD_NS0_6memory15LoadWithoutCastENSE_16StoreWithoutCastEEEviT_T0_T2_T3_T4_T5_)
        /*1b20*/ 	.word	0x00000000


	//----- nvinfo : EIATTR_REGCOUNT
	.align		4
.L_1205:
        /*1b24*/ 	.byte	0x04, 0x2f
        /*1b26*/ 	.short	(.L_1207 - .L_1206)
	.align		4
.L_1206:
        /*1b28*/ 	.word	index@(_ZN2at6native18elementwise_kernelILi128ELi2EZNS0_22gpu_kernel_impl_nocastINS0_13AUnaryFunctorIlllZZZNS0_16fmod_kernel_cudaERNS_18TensorIteratorBaseEENKUlvE_clEvENKUlvE2_clEvEUlllE_EEEEvS5_RKT_EUliE_EEviT1_)
        /*1b2c*/ 	.word	0x00000018


	//----- nvinfo : EIATTR_FRAME_SIZE
	.align		4
.L_1207:
        /*1b30*/ 	.byte	0x04, 0x11
        /*1b32*/ 	.short	(.L_1209 - .L_1208)
	.align		4
.L_1208:
        /*1b34*/ 	.word	index@($__internal_16_$__cuda_sm20_rem_s64)
        /*1b38*/ 	.word	0x00000000


	//----- nvinfo : EIATTR_FRAME_SIZE
	.align		4
.L_1209:
        /*1b3c*/ 	.byte	0x04, 0x11
        /*1b3e*/ 	.short	(.L_1211 - .L_1210)
	.align		4
.L_1210:
        /*1b40*/ 	.word	index@(_ZN2at6native18elementwise_kernelILi128ELi2EZNS0_22gpu_kernel_impl_nocastINS0_13AUnaryFunctorIlllZZZNS0_16fmod_kernel_cudaERNS_18TensorIteratorBaseEENKUlvE_clEvENKUlvE2_clEvEUlllE_EEEEvS5_RKT_EUliE_EEviT1_)
        /*1b44*/ 	.word	0x00000000


	//----- nvinfo : EIATTR_REGCOUNT
	.align		4
.L_1211:
        /*1b48*/ 	.byte	0x04, 0x2f
        /*1b4a*/ 	.short	(.L_1213 - .L_1212)
	.align		4
.L_1212:
        /*1b4c*/ 	.word	index@(_ZN2at6native27unrolled_elementwise_kernelINS0_13AUnaryFunctorIlllZZZNS0_16fmod_kernel_cudaERNS_18TensorIteratorBaseEENKUlvE_clEvENKUlvE2_clEvEUlllE_EESt5arrayIPcLm2EELi4E23TrivialOffsetCalculatorILi1EjESD_NS0_6memory12LoadWithCastILi1EEENSE_13StoreWithCastILi1EEEEEviT_T0_T2_T3_T4_T5_)
        /*1b50*/ 	.word	0x00000020


	//----- nvinfo : EIATTR_FRAME_SIZE
	.align		4
.L_1213:
        /*1b54*/ 	.byte	0x04, 0x11
        /*1b56*/ 	.short	(.L_1215 - .L_1214)
	.align		4
.L_1214:
        /*1b58*/ 	.word	index@($__internal_15_$__cuda_sm20_rem_s64)
        /*1b5c*/ 	.word	0x00000000


	//----- nvinfo : EIATTR_FRAME_SIZE
	.align		4
.L_1215:
        /*1b60*/ 	.byte	0x04, 0x11
        /*1b62*/ 	.short	(.L_1217 - .L_1216)
	.align		4
.L_1216:
        /*1b64*/ 	.word	index@(_ZN2at6native27unrolled_elementwise_kernelINS0_13AUnaryFunctorIlllZZZNS0_16fmod_kernel_cudaERNS_18TensorIteratorBaseEENKUlvE_clEvENKUlvE2_clEvEUlllE_EESt5arrayIPcLm2EELi4E23TrivialOffsetCalculatorILi1EjESD_NS0_6memory12LoadWithCastILi1EEENSE_13StoreWithCastILi1EEEEEviT_T0_T2_T3_T4_T5_)
        /*1b68*/ 	.word	0x00000000


	//----- nvinfo : EIATTR_REGCOUNT
	.align		4
.L_1217:
        /*1b6c*/ 	.byte	0x04, 0x2f
        /*1b6e*/ 	.short	(.L_1219 - .L_1218)
	.align		4
.L_1218:
        /*1b70*/ 	.word	index@(_ZN2at6native18elementwise_kernelILi128ELi4EZNS0_15gpu_kernel_implINS0_13AUnaryFunctorIlllZZZNS0_16fmod_kernel_cudaERNS_18TensorIteratorBaseEENKUlvE_clEvENKUlvE2_clEvEUlllE_EEEEvS5_RKT_EUliE_EEviT1_)
        /*1b74*/ 	.word	0x0000001a


	//----- nvinfo : EIATTR_FRAME_SIZE
	.align		4
.L_1219:
        /*1b78*/ 	.byte	0x04, 0x11
        /*1b7a*/ 	.short	(.L_1221 - .L_1220)
	.align		4
.L_1220:
        /*1b7c*/ 	.word	index@($__internal_14_$__cuda_sm20_rem_s64)
        /*1b80*/ 	.word	0x00000000


	//----- nvinfo : EIATTR_FRAME_SIZE
	.align		4
.L_1221:
        /*1b84*/ 	.byte	0x04, 0x11
        /*1b86*/ 	.short	(.L_1223 - .L_1222)
	.align		4
.L_1222:
        /*1b88*/ 	.word	index@(_ZN2at6native18elementwise_kernelILi128ELi4EZNS0_15gpu_kernel_implINS0_13AUnaryFunctorIlllZZZNS0_16fmod_kernel_cudaERNS_18TensorIteratorBaseEENKUlvE_clEvENKUlvE2_clEvEUlllE_EEEEvS5_RKT_EUliE_EEviT1_)
        /*1b8c*/ 	.word	0x00000000


	//----- nvinfo : EIATTR_REGCOUNT
	.align		4
.L_1223:
        /*1b90*/ 	.byte	0x04, 0x2f
        /*1b92*/ 	.short	(.L_1225 - .L_1224)
	.align		4
.L_1224:
        /*1b94*/ 	.word	index@(_ZN2at6native29vectorized_elementwise_kernelILi8ENS0_13BUnaryFunctorIlllZZZNS0_16fmod_kernel_cudaERNS_18TensorIteratorBaseEENKUlvE_clEvENKUlvE2_clEvEUlllE_EESt5arrayIPcLm2EEEEviT0_T1_)
        /*1b98*/ 	.word	0x00000024


	//----- nvinfo : EIATTR_FRAME_SIZE
	.align		4
.L_1225:
        /*1b9c*/ 	.byte	0x04, 0x11
        /*1b9e*/ 	.short	(.L_1227 - .L_1226)
	.align		4
.L_1226:
        /*1ba0*/ 	.word	index@($__internal_13_$__cuda_sm20_rem_s64)
        /*1ba4*/ 	.word	0x00000000


	//----- nvinfo : EIATTR_FRAME_SIZE
	.align		4
.L_1227:
        /*1ba8*/ 	.byte	0x04, 0x11
        /*1baa*/ 	.short	(.L_1229 - .L_1228)
	.align		4
.L_1228:
        /*1bac*/ 	.word	index@(_ZN2at6native29vectorized_elementwise_kernelILi8ENS0_13BUnaryFunctorIlllZZZNS0_16fmod_kernel_cudaERNS_18TensorIteratorBaseEENKUlvE_clEvENKUlvE2_clEvEUlllE_EESt5arrayIPcLm2EEEEviT0_T1_)
        /*1bb0*/ 	.word	0x00000000


	//----- nvinfo : EIATTR_REGCOUNT
	.align		4
.L_1229:
        /*1bb4*/ 	.byte	0x04, 0x2f
        /*1bb6*/ 	.short	(.L_1231 - .L_1230)
	.align		4
.L_1230:
        /*1bb8*/ 	.word	index@(_ZN2at6native29vectorized_elementwise_kernelILi4ENS0_13BUnaryFunctorIlllZZZNS0_16fmod_kernel_cudaERNS_18TensorIteratorBaseEENKUlvE_clEvENKUlvE2_clEvEUlllE_EESt5arrayIPcLm2EEEEviT0_T1_)
        /*1bbc*/ 	.word	0x00000024


	//----- nvinfo : EIATTR_FRAME_SIZE
	.align		4
.L_1231:
        /*1bc0*/ 	.byte	0x04, 0x11
        /*1bc2*/ 	.short	(.L_1233 - .L_1232)
	.align		4
.L_1232:
        /*1bc4*/ 	.word	index@($__internal_12_$__cuda_sm20_rem_s64)
        /*1bc8*/ 	.word	0x00000000


	//----- nvinfo : EIATTR_FRAME_SIZE
	.align		4
.L_1233:
        /*1bcc*/ 	.byte	0x04, 0x11
        /*1bce*/ 	.short	(.L_1235 - .L_1234)
	.align		4
.L_1234:
        /*1bd0*/ 	.word	index@(_ZN2at6native29vectorized_elementwise_kernelILi4ENS0_13BUnaryFunctorIlllZZZNS0_16fmod_kernel_cudaERNS_18TensorIteratorBaseEENKUlvE_clEvENKUlvE2_clEvEUlllE_EESt5arrayIPcLm2EEEEviT0_T1_)
        /*1bd4*/ 	.word	0x00000000


	//----- nvinfo : EIATTR_REGCOUNT
	.align		4
.L_1235:
        /*1bd8*/ 	.byte	0x04, 0x2f
        /*1bda*/ 	.short	(.L_1237 - .L_1236)
	.align		4
.L_1236:
        /*1bdc*/ 	.word	index@(_ZN2at6native29vectorized_elementwise_kernelILi2ENS0_13BUnaryFunctorIlllZZZNS0_16fmod_kernel_cudaERNS_18TensorIteratorBaseEENKUlvE_clEvENKUlvE2_clEvEUlllE_EESt5arrayIPcLm2EEEEviT0_T1_)
        /*1be0*/ 	.word	0x00000024


	//----- nvinfo : EIATTR_FRAME_SIZE
	.align		4
.L_1237:
        /*1be4*/ 	.byte	0x04, 0x11
        /*1be6*/ 	.short	(.L_1239 - .L_1238)
	.align		4
.L_1238:
        /*1be8*/ 	.word	index@($__internal_11_$__cuda_sm20_rem_s64)
        /*1bec*/ 	.word	0x00000000


	//----- nvinfo : EIATTR_FRAME_SIZE
	.align		4
.L_1239:
        /*1bf0*/ 	.byte	0x04, 0x11
        /*1bf2*/ 	.short	(.L_1241 - .L_1240)
	.align		4
.L_1240:
        /*1bf4*/ 	.word	index@(_ZN2at6native29vectorized_elementwise_kernelILi2ENS0_13BUnaryFunctorIlllZZZNS0_16fmod_kernel_cudaERNS_18TensorIteratorBaseEENKUlvE_clEvENKUlvE2_clEvEUlllE_EESt5arrayIPcLm2EEEEviT0_T1_)
        /*1bf8*/ 	.word	0x00000000


	//----- nvinfo : EIATTR_REGCOUNT
	.align		4
.L_1241:
        /*1bfc*/ 	.byte	0x04, 0x2f
        /*1bfe*/ 	.short	(.L_1243 - .L_1242)
	.align		4
.L_1242:
        /*1c00*/ 	.word	index@(_ZN2at6native27unrolled_elementwise_kernelINS0_13BUnaryFunctorIlllZZZNS0_16fmod_kernel_cudaERNS_18TensorIteratorBaseEENKUlvE_clEvENKUlvE2_clEvEUlllE_EESt5arrayIPcLm2EELi4E23TrivialOffsetCalculatorILi1EjESD_NS0_6memory15LoadWithoutCastENSE_16StoreWithoutCastEEEviT_T0_T2_T3_T4_T5_)
        /*1c04*/ 	.word	0x0000001c


	//----- nvinfo : EIATTR_FRAME_SIZE
	.align		4
.L_1243:
        /*1c08*/ 	.byte	0x04, 0x11
        /*1c0a*/ 	.short	(.L_1245 - .L_1244)
	.align		4
.L_1244:
        /*1c0c*/ 	.word	index@($__internal_10_$__cuda_sm20_rem_s64)
        /*1c10*/ 	.word	0x00000000


	//----- nvinfo : EIATTR_FRAME_SIZE
	.align		4
.L_1245:
        /*1c14*/ 	.byte	0x04, 0x11
        /*1c16*/ 	.short	(.L_1247 - .L_1246)
	.align		4
.L_1246:
        /*1c18*/ 	.word	index@(_ZN2at6native27unrolled_elementwise_kernelINS0_13BUnaryFunctorIlllZZZNS0_16fmod_kernel_cudaERNS_18TensorIteratorBaseEENKUlvE_clEvENKUlvE2_clEvEUlllE_EESt5arrayIPcLm2EELi4E23TrivialOffsetCalculatorILi1EjESD_NS0_6memory15LoadWithoutCastENSE_16StoreWithoutCastEEEviT_T0_T2_T3_T4_T5_)
        /*1c1c*/ 	.word	0x00000000


	//----- nvinfo : EIATTR_REGCOUNT
	.align		4
.L_1247:
        /*1c20*/ 	.byte	0x04, 0x2f
        /*1c22*/ 	.short	(.L_1249 - .L_1248)
	.align		4
.L_1248:
        /*1c24*/ 	.word	index@(_ZN2at6native18elementwise_kernelILi128ELi2EZNS0_22gpu_kernel_impl_nocastINS0_13BUnaryFunctorIlllZZZNS0_16fmod_kernel_cudaERNS_18TensorIteratorBaseEENKUlvE_clEvENKUlvE2_clEvEUlllE_EEEEvS5_RKT_EUliE_EEviT1_)
        /*1c28*/ 	.word	0x00000016


	//----- nvinfo : EIATTR_FRAME_SIZE
	.align		4
.L_1249:
        /*1c2c*/ 	.byte	0x04, 0x11
        /*1c2e*/ 	.short	(.L_1251 - .L_1250)
	.align		4
.L_1250:
        /*1c30*/ 	.word	index@($__internal_9_$__cuda_sm20_rem_s64)
        /*1c34*/ 	.word	0x00000000


	//----- nvinfo : EIATTR_FRAME_SIZE
	.align		4
.L_1251:
        /*1c38*/ 	.byte	0x04, 0x11
        /*1c3a*/ 	.short	(.L_1253 - .L_1252)
	.align		4
.L_1252:
        /*1c3c*/ 	.word	index@(_ZN2at6native18elementwise_kernelILi128ELi2EZNS0_22gpu_kernel_impl_nocastINS0_13BUnaryFunctorIlllZZZNS0_16fmod_kernel_cudaERNS_18TensorIteratorBaseEENKUlvE_clEvENKUlvE2_clEvEUlllE_EEEEvS5_RKT_EUliE_EEviT1_)
        /*1c40*/ 	.word	0x00000000


	//----- nvinfo : EIATTR_REGCOUNT
	.align		4
.L_1253:
        /*1c44*/ 	.byte	0x04, 0x2f
        /*1c46*/ 	.short	(.L_1255 - .L_1254)
	.align		4
.L_1254:
        /*1c48*/ 	.word	index@(_ZN2at6native27unrolled_elementwise_kernelINS0_13BUnaryFunctorIlllZZZNS0_16fmod_kernel_cudaERNS_18TensorIteratorBaseEENKUlvE_clEvENKUlvE2_clEvEUlllE_EESt5arrayIPcLm2EELi4E23TrivialOffsetCalculatorILi1EjESD_NS0_6memory12LoadWithCastILi1EEENSE_13StoreWithCastILi1EEEEEviT_T0_T2_T3_T4_T5_)
        /*1c4c*/ 	.word	0x00000020


	//----- nvinfo : EIATTR_FRAME_SIZE
	.align		4
.L_1255:
        /*1c50*/ 	.byte	0x04, 0x11
        /*1c52*/ 	.short	(.L_1257 - .L_1256)
	.align		4
.L_1256:
        /*1c54*/ 	.word	index@($__internal_8_$__cuda_sm20_rem_s64)
        /*1c58*/ 	.word	0x00000000


	//----- nvinfo : EIATTR_FRAME_SIZE
	.align		4
.L_1257:
        /*1c5c*/ 	.byte	0x04, 0x11
        /*1c5e*/ 	.short	(.L_1259 - .L_1258)
	.align		4
.L_1258:
        /*1c60*/ 	.word	index@(_ZN2at6native27unrolled_elementwise_kernelINS0_13BUnaryFunctorIlllZZZNS0_16fmod_kernel_cudaERNS_18TensorIteratorBaseEENKUlvE_clEvENKUlvE2_clEvEUlllE_EESt5arrayIPcLm2EELi4E23TrivialOffsetCalculatorILi1EjESD_NS0_6memory12LoadWithCastILi1EEENSE_13StoreWithCastILi1EEEEEviT_T0_T2_T3_T4_T5_)
        /*1c64*/ 	.word	0x00000000


	//----- nvinfo : EIATTR_REGCOUNT
	.align		4
.L_1259:
        /*1c68*/ 	.byte	0x04, 0x2f
        /*1c6a*/ 	.short	(.L_1261 - .L_1260)
	.align		4
.L_1260:
        /*1c6c*/ 	.word	index@(_ZN2at6native18elementwise_kernelILi128ELi4EZNS0_15gpu_kernel_implINS0_13BUnaryFunctorIlllZZZNS0_16fmod_kernel_cudaERNS_18TensorIteratorBaseEENKUlvE_clEvENKUlvE2_clEvEUlllE_EEEEvS5_RKT_EUliE_EEviT1_)
        /*1c70*/ 	.word	0x0000001a


	//----- nvinfo : EIATTR_FRAME_SIZE
	.align		4
.L_1261:
        /*1c74*/ 	.byte	0x04, 0x11
        /*1c76*/ 	.short	(.L_1263 - .L_1262)
	.align		4
.L_1262:
        /*1c78*/ 	.word	index@($__internal_7_$__cuda_sm20_rem_s64)
        /*1c7c*/ 	.word	0x00000000


	//----- nvinfo : EIATTR_FRAME_SIZE
	.align		4
.L_1263:
        /*1c80*/ 	.byte	0x04, 0x11
        /*1c82*/ 	.short	(.L_1265 - .L_1264)
	.align		4
.L_1264:
        /*1c84*/ 	.word	index@(_ZN2at6native18elementwise_kernelILi128ELi4EZNS0_15gpu_kernel_implINS0_13BUnaryFunctorIlllZZZNS0_16fmod_kernel_cudaERNS_18TensorIteratorBaseEENKUlvE_clEvENKUlvE2_clEvEUlllE_EEEEvS5_RKT_EUliE_EEviT1_)
        /*1c88*/ 	.word	0x00000000


	//----- nvinfo : EIATTR_REGCOUNT
	.align		4
.L_1265:
        /*1c8c*/ 	.byte	0x04, 0x2f
        /*1c8e*/ 	.short	(.L_1267 - .L_1266)
	.align		4
.L_1266:
        /*1c90*/ 	.word	index@(_ZN2at6native29vectorized_elementwise_kernelILi8ENS0_13BinaryFunctorIlllZZZNS0_16fmod_kernel_cudaERNS_18TensorIteratorBaseEENKUlvE_clEvENKUlvE2_clEvEUlllE_EESt5arrayIPcLm3EEEEviT0_T1_)
        /*1c94*/ 	.word	0x00000038


	//----- nvinfo : EIATTR_FRAME_SIZE
	.align		4
.L_1267:
        /*1c98*/ 	.byte	0x04, 0x11
        /*1c9a*/ 	.short	(.L_1269 - .L_1268)
	.align		4
.L_1268:
        /*1c9c*/ 	.word	index@($__internal_6_$__cuda_sm20_rem_s64)
        /*1ca0*/ 	.word	0x00000000


	//----- nvinfo : EIATTR_FRAME_SIZE
	.align		4
.L_1269:
        /*1ca4*/ 	.byte	0x04, 0x11
        /*1ca6*/ 	.short	(.L_1271 - .L_1270)
	.align		4
.L_1270:
        /*1ca8*/ 	.word	index@(_ZN2at6native29vectorized_elementwise_kernelILi8ENS0_13BinaryFunctorIlllZZZNS0_16fmod_kernel_cudaERNS_18TensorIteratorBaseEENKUlvE_clEvENKUlvE2_clEvEUlllE_EESt5arrayIPcLm3EEEEviT0_T1_)
        /*1cac*/ 	.word	0x00000000


	//----- nvinfo : EIATTR_REGCOUNT
	.align		4
.L_1271:
        /*1cb0*/ 	.byte	0x04, 0x2f
        /*1cb2*/ 	.short	(.L_1273 - .L_1272)
	.align		4
.L_1272:
        /*1cb4*/ 	.word	index@(_ZN2at6native29vectorized_elementwise_kernelILi4ENS0_13BinaryFunctorIlllZZZNS0_16fmod_kernel_cudaERNS_18TensorIteratorBaseEENKUlvE_clEvENKUlvE2_clEvEUlllE_EESt5arrayIPcLm3EEEEviT0_T1_)
        /*1cb8*/ 	.word	0x00000038


	//----- nvinfo : EIATTR_FRAME_SIZE
	.align		4
.L_1273:
        /*1cbc*/ 	.byte	0x04, 0x11
        /*1cbe*/ 	.short	(.L_1275 - .L_1274)
	.align		4
.L_1274:
        /*1cc0*/ 	.word	index@($__internal_5_$__cuda_sm20_rem_s64)
        /*1cc4*/ 	.word	0x00000000


	//----- nvinfo : EIATTR_FRAME_SIZE
	.align		4
.L_1275:
        /*1cc8*/ 	.byte	0x04, 0x11
        /*1cca*/ 	.short	(.L_1277 - .L_1276)
	.align		4
.L_1276:
        /*1ccc*/ 	.word	index@(_ZN2at6native29vectorized_elementwise_kernelILi4ENS0_13BinaryFunctorIlllZZZNS0_16fmod_kernel_cudaERNS_18TensorIteratorBaseEENKUlvE_clEvENKUlvE2_clEvEUlllE_EESt5arrayIPcLm3EEEEviT0_T1_)
        /*1cd0*/ 	.word	0x00000000


	//----- nvinfo : EIATTR_REGCOUNT
	.align		4
.L_1277:
        /*1cd4*/ 	.byte	0x04, 0x2f
        /*1cd6*/ 	.short	(.L_1279 - .L_1278)
	.align		4
.L_1278:
        /*1cd8*/ 	.word	index@(_ZN2at6native29vectorized_elementwise_kernelILi2ENS0_13BinaryFunctorIlllZZZNS0_16fmod_kernel_cudaERNS_18TensorIteratorBaseEENKUlvE_clEvENKUlvE2_clEvEUlllE_EESt5arrayIPcLm3EEEEviT0_T1_)
        /*1cdc*/ 	.word	0x00000038


	//----- nvinfo : EIATTR_FRAME_SIZE
	.align		4
.L_1279:
        /*1ce0*/ 	.byte	0x04, 0x11
        /*1ce2*/ 	.short	(.L_1281 - .L_1280)
	.align		4
.L_1280:
        /*1ce4*/ 	.word	index@($__internal_4_$__cuda_sm20_rem_s64)
        /*1ce8*/ 	.word	0x00000000


	//----- nvinfo : EIATTR_FRAME_SIZE
	.align		4
.L_1281:
        /*1cec*/ 	.byte	0x04, 0x11
        /*1cee*/ 	.short	(.L_1283 - .L_1282)
	.align		4
.L_1282:
        /*1cf0*/ 	.word	index@(_ZN2at6native29vectorized_elementwise_kernelILi2ENS0_13BinaryFunctorIlllZZZNS0_16fmod_kernel_cudaERNS_18TensorIteratorBaseEENKUlvE_clEvENKUlvE2_clEvEUlllE_EESt5arrayIPcLm3EEEEviT0_T1_)
        /*1cf4*/ 	.word	0x00000000


	//----- nvinfo : EIATTR_REGCOUNT
	.align		4
.L_1283:
        /*1cf8*/ 	.byte	0x04, 0x2f
        /*1cfa*/ 	.short	(.L_1285 - .L_1284)
	.align		4
.L_1284:
        /*1cfc*/ 	.word	index@(_ZN2at6native27unrolled_elementwise_kernelINS0_13BinaryFunctorIlllZZZNS0_16fmod_kernel_cudaERNS_18TensorIteratorBaseEENKUlvE_clEvENKUlvE2_clEvEUlllE_EESt5arrayIPcLm3EELi4E23TrivialOffsetCalculatorILi2EjESC_ILi1EjENS0_6memory15LoadWithoutCastENSF_16StoreWithoutCastEEEviT_T0_T2_T3_T4_T5_)
        /*1d00*/ 	.word	0x00000026


	//----- nvinfo : EIATTR_FRAME_SIZE
	.align		4
.L_1285:
        /*1d04*/ 	.byte	0x04, 0x11
        /*1d06*/ 	.short	(.L_1287 - .L_1286)
	.align		4
.L_1286:
        /*1d08*/ 	.word	index@($__internal_3_$__cuda_sm20_rem_s64)
        /*1d0c*/ 	.word	0x00000000


	//----- nvinfo : EIATTR_FRAME_SIZE
	.align		4
.L_1287:
        /*1d10*/ 	.byte	0x04, 0x11
        /*1d12*/ 	.short	(.L_1289 - .L_1288)
	.align		4
.L_1288:
        /*1d14*/ 	.word	index@(_ZN2at6native27unrolled_elementwise_kernelINS0_13BinaryFunctorIlllZZZNS0_16fmod_kernel_cudaERNS_18TensorIteratorBaseEENKUlvE_clEvENKUlvE2_clEvEUlllE_EESt5arrayIPcLm3EELi4E23TrivialOffsetCalculatorILi2EjESC_ILi1EjENS0_6memory15LoadWithoutCastENSF_16StoreWithoutCastEEEviT_T0_T2_T3_T4_T5_)
        /*1d18*/ 	.word	0x00000000


	//----- nvinfo : EIATTR_REGCOUNT
	.align		4
.L_1289:
        /*1d1c*/ 	.byte	0x04, 0x2f
        /*1d1e*/ 	.short	(.L_1291 - .L_1290)
	.align		4
.L_1290:
        /*1d20*/ 	.word	index@(_ZN2at6native18elementwise_kernelILi128ELi2EZNS0_22gpu_kernel_impl_nocastINS0_13BinaryFunctorIlllZZZNS0_16fmod_kernel_cudaERNS_18TensorIteratorBaseEENKUlvE_clEvENKUlvE2_clEvEUlllE_EEEEvS5_RKT_EUliE_EEviT1_)
        /*1d24*/ 	.word	0x00000018


	//----- nvinfo : EIATTR_FRAME_SIZE
	.align		4
.L_1291:
        /*1d28*/ 	.byte	0x04, 0x11
        /*1d2a*/ 	.short	(.L_1293 - .L_1292)
	.align		4
.L_1292:
        /*1d2c*/ 	.word	index@($__internal_2_$__cuda_sm20_rem_s64)
        /*1d30*/ 	.word	0x00000000


	//----- nvinfo : EIATTR_FRAME_SIZE
	.align		4
.L_1293:
        /*1d34*/ 	.byte	0x04, 0x11
        /*1d36*/ 	.short	(.L_1295 - .L_1294)
	.align		4
.L_1294:
        /*1d38*/ 	.word	index@(_ZN2at6native18elementwise_kernelILi128ELi2EZNS0_22gpu_kernel_impl_nocastINS0_13BinaryFunctorIlllZZZNS0_16fmod_kernel_cudaERNS_18TensorIteratorBaseEENKUlvE_clEvENKUlvE2_clEvEUlllE_EEEEvS5_RKT_EUliE_EEviT1_)
        /*1d3c*/ 	.word	0x00000000


	//----- nvinfo : EIATTR_REGCOUNT
	.align		4
.L_1295:
        /*1d40*/ 	.byte	0x04, 0x2f
        /*1d42*/ 	.short	(.L_1297 - .L_1296)
	.align		4
.L_1296:
        /*1d44*/ 	.word	index@(_ZN2at6native27unrolled_elementwise_kernelINS0_13BinaryFunctorIlllZZZNS0_16fmod_kernel_cudaERNS_18TensorIteratorBaseEENKUlvE_clEvENKUlvE2_clEvEUlllE_EESt5arrayIPcLm3EELi4E23TrivialOffsetCalculatorILi2EjESC_ILi1EjENS0_6memory12LoadWithCastILi2EEENSF_13StoreWithCastILi1EEEEEviT_T0_T2_T3_T4_T5_)
        /*1d48*/ 	.word	0x00000028


	//----- nvinfo : EIATTR_FRAME_SIZE
	.align		4
.L_1297:
        /*1d4c*/ 	.byte	0x04, 0x11
        /*1d4e*/ 	.short	(.L_1299 - .L_1298)
	.align		4
.L_1298:
        /*1d50*/ 	.word	index@($__internal_1_$__cuda_sm20_rem_s64)
        /*1d54*/ 	.word	0x00000000


	//----- nvinfo : EIATTR_FRAME_SIZE
	.align		4
.L_1299:
        /*1d58*/ 	.byte	0x04, 0x11
        /*1d5a*/ 	.short	(.L_1301 - .L_1300)
	.align		4
.L_1300:
        /*1d5c*/ 	.word	index@(_ZN2at6native27unrolled_elementwise_kernelINS0_13BinaryFunctorIlllZZZNS0_16fmod_kernel_cudaERNS_18TensorIteratorBaseEENKUlvE_clEvENKUlvE2_clEvEUlllE_EESt5arrayIPcLm3EELi4E23TrivialOffsetCalculatorILi2EjESC_ILi1EjENS0_6memory12LoadWithCastILi2EEENSF_13StoreWithCastILi1EEEEEviT_T0_T2_T3_T4_T5_)
        /*1d60*/ 	.word	0x00000000


	//----- nvinfo : EIATTR_REGCOUNT
	.align		4
.L_1301:
        /*1d64*/ 	.byte	0x04, 0x2f
        /*1d66*/ 	.short	(.L_1303 - .L_1302)
	.align		4
.L_1302:
        /*1d68*/ 	.word	index@(_ZN2at6native18elementwise_kernelILi128ELi4EZNS0_15gpu_kernel_implINS0_13BinaryFunctorIlllZZZNS0_16fmod_kernel_cudaERNS_18TensorIteratorBaseEENKUlvE_clEvENKUlvE2_clEvEUlllE_EEEEvS5_RKT_EUliE_EEviT1_)
        /*1d6c*/ 	.word	0x0000001c


	//----- nvinfo : EIATTR_FRAME_SIZE
	.align		4
.L_1303:
        /*1d70*/ 	.byte	0x04, 0x11
        /*1d72*/ 	.short	(.L_1305 - .L_1304)
	.align		4
.L_1304:
        /*1d74*/ 	.word	index@($__internal_0_$__cuda_sm20_rem_s64)
        /*1d78*/ 	.word	0x00000000


	//----- nvinfo : EIATTR_FRAME_SIZE
	.align		4
.L_1305:
        /*1d7c*/ 	.byte	0x04, 0x11
        /*1d7e*/ 	.short	(.L_1307 - .L_1306)
	.align		4
.L_1306:
        /*1d80*/ 	.word	index@(_ZN2at6native18elementwise_kernelILi128ELi4EZNS0_15gpu_kernel_implINS0_13BinaryFunctorIlllZZZNS0_16fmod_kernel_cudaERNS_18TensorIteratorBaseEENKUlvE_clEvENKUlvE2_clEvEUlllE_EEEEvS5_RKT_EUliE_EEviT1_)
        /*1d84*/ 	.word	0x00000000


	//----- nvinfo : EIATTR_REGCOUNT
	.align		4
.L_1307:
        /*1d88*/ 	.byte	0x04, 0x2f
        /*1d8a*/ 	.short	(.L_1309 - .L_1308)
	.align		4
.L_1308:
        /*1d8c*/ 	.word	index@(_ZN2at6native29vectorized_elementwise_kernelILi8ENS0_13AUnaryFunctorIsssZZZNS0_16fmod_kernel_cudaERNS_18TensorIteratorBaseEENKUlvE_clEvENKUlvE3_clEvEUlssE_EESt5arrayIPcLm2EEEEviT0_T1_)
        /*1d90*/ 	.word	0x00000020


	//----- nvinfo : EIATTR_FRAME_SIZE
	.align		4
.L_1309:
        /*1d94*/ 	.byte	0x04, 0x11
        /*1d96*/ 	.short	(.L_1311 - .L_1310)
	.align		4
.L_1310:
        /*1d98*/ 	.word	index@(_ZN2at6native29vectorized_elementwise_kernelILi8ENS0_13AUnaryFunctorIsssZZZNS0_16fmod_kernel_cudaERNS_18TensorIteratorBaseEENKUlvE_clEvENKUlvE3_clEvEUlssE_EESt5arrayIPcLm2EEEEviT0_T1_)
        /*1d9c*/ 	.word	0x00000000


	//----- nvinfo : EIATTR_REGCOUNT
	.align		4
.L_1311:
        /*1da0*/ 	.byte	0x04, 0x2f
        /*1da2*/ 	.short	(.L_1313 - .L_1312)
	.align		4
.L_1312:
        /*1da4*/ 	.word	index@(_ZN2at6native29vectorized_elementwise_kernelILi4ENS0_13AUnaryFunctorIsssZZZNS0_16fmod_kernel_cudaERNS_18TensorIteratorBaseEENKUlvE_clEvENKUlvE3_clEvEUlssE_EESt5arrayIPcLm2EEEEviT0_T1_)
        /*1da8*/ 	.word	0x00000020


	//----- nvinfo : EIATTR_FRAME_SIZE
	.align		4
.L_1313:
        /*1dac*/ 	.byte	0x04, 0x11
        /*1dae*/ 	.short	(.L_1315 - .L_1314)
	.align		4
.L_1314:
        /*1db0*/ 	.word	index@(_ZN2at6native29vectorized_elementwise_kernelILi4ENS0_13AUnaryFunctorIsssZZZNS0_16fmod_kernel_cudaERNS_18TensorIteratorBaseEENKUlvE_clEvENKUlvE3_clEvEUlssE_EESt5arrayIPcLm2EEEEviT0_T1_)
        /*1db4*/ 	.word	0x00000000


	//----- nvinfo : EIATTR_REGCOUNT
	.align		4
.L_1315:
        /*1db8*/ 	.byte	0x04, 0x2f
        /*1dba*/ 	.short	(.L_1317 - .L_1316)
	.align		4
.L_1316:
        /*1dbc*/ 	.word	index@(_ZN2at6native29vectorized_elementwise_kernelILi2ENS0_13AUnaryFunctorIsssZZZNS0_16fmod_kernel_cudaERNS_18TensorIteratorBaseEENKUlvE_clEvENKUlvE3_clEvEUlssE_EESt5arrayIPcLm2EEEEviT0_T1_)
        /*1dc0*/ 	.word	0x00000020


	//----- nvinfo : EIATTR_FRAME_SIZE
	.align		4
.L_1317:
        /*1dc4*/ 	.byte	0x04, 0x11
        /*1dc6*/ 	.short	(.L_1319 - .L_1318)
	.align		4
.L_1318:
        /*1dc8*/ 	.word	index@(_ZN2at6native29vectorized_elementwise_kernelILi2ENS0_13AUnaryFunctorIsssZZZNS0_16fmod_kernel_cudaERNS_18TensorIteratorBaseEENKUlvE_clEvENKUlvE3_clEvEUlssE_EESt5arrayIPcLm2EEEEviT0_T1_)
        /*1dcc*/ 	.word	0x00000000


	//----- nvinfo : EIATTR_REGCOUNT
	.align		4
.L_1319:
        /*1dd0*/ 	.byte	0x04, 0x2f
        /*1dd2*/ 	.short	(.L_1321 - .L_1320)
	.align		4
.L_1320:
        /*1dd4*/ 	.word	index@(_ZN2at6native27unrolled_elementwise_kernelINS0_13AUnaryFunctorIsssZZZNS0_16fmod_kernel_cudaERNS_18TensorIteratorBaseEENKUlvE_clEvENKUlvE3_clEvEUlssE_EESt5arrayIPcLm2EELi4E23TrivialOffsetCalculatorILi1EjESD_NS0_6memory15LoadWithoutCastENSE_16StoreWithoutCastEEEviT_T0_T2_T3_T4_T5_)
        /*1dd8*/ 	.word	0x00000017


	//----- nvinfo : EIATTR_FRAME_SIZE
	.align		4
.L_1321:
        /*1ddc*/ 	.byte	0x04, 0x11
        /*1dde*/ 	.short	(.L_1323 - .L_1322)
	.align		4
.L_1322:
        /*1de0*/ 	.word	index@(_ZN2at6native27unrolled_elementwise_kernelINS0_13AUnaryFunctorIsssZZZNS0_16fmod_kernel_cudaERNS_18TensorIteratorBaseEENKUlvE_clEvENKUlvE3_clEvEUlssE_EESt5arrayIPcLm2EELi4E23TrivialOffsetCalculatorILi1EjESD_NS0_6memory15LoadWithoutCastENSE_16StoreWithoutCastEEEviT_T0_T2_T3_T4_T5_)
        /*1de4*/ 	.word	0x00000000


	//----- nvinfo : EIATTR_REGCOUNT
	.align		4
.L_1323:
        /*1de8*/ 	.byte	0x04, 0x2f
        /*1dea*/ 	.short	(.L_1325 - .L_1324)
	.align		4
.L_1324:
        /*1dec*/ 	.word	index@(_ZN2at6native18elementwise_kernelILi128ELi4EZNS0_22gpu_kernel_impl_nocastINS0_13AUnaryFunctorIsssZZZNS0_16fmod_kernel_cudaERNS_18TensorIteratorBaseEENKUlvE_clEvENKUlvE3_clEvEUlssE_EEEEvS5_RKT_EUliE_EEviT1_)
        /*1df0*/ 	.word	0x00000012


	//----- nvinfo : EIATTR_FRAME_SIZE
	.align		4
.L_1325:
        /*1df4*/ 	.byte	0x04, 0x11
        /*1df6*/ 	.short	(.L_1327 - .L_1326)
	.align		4
.L_1326:
        /*1df8*/ 	.word	index@(_ZN2at6native18elementwise_kernelILi128ELi4EZNS0_22gpu_kernel_impl_nocastINS0_13AUnaryFunctorIsssZZZNS0_16fmod_kernel_cudaERNS_18TensorIteratorBaseEENKUlvE_clEvENKUlvE3_clEvEUlssE_EEEEvS5_RKT_EUliE_EEviT1_)
        /*1dfc*/ 	.word	0x00000000


	//----- nvinfo : EIATTR_REGCOUNT
	.align		4
.L_1327:
        /*1e00*/ 	.byte	0x04, 0x2f
        /*1e02*/ 	.short	(.L_1329 - .L_1328)
	.align		4
.L_1328:
        /*1e04*/ 	.word	index@(_ZN2at6native27unrolled_elementwise_kernelINS0_13AUnaryFunctorIsssZZZNS0_16fmod_kernel_cudaERNS_18TensorIteratorBaseEENKUlvE_clEvENKUlvE3_clEvEUlssE_EESt5arrayIPcLm2EELi4E23TrivialOffsetCalculatorILi1EjESD_NS0_6memory12LoadWithCastILi1EEENSE_13StoreWithCastILi1EEEEEviT_T0_T2_T3_T4_T5_)
        /*1e08*/ 	.word	0x0000001c


	//----- nvinfo : EIATTR_FRAME_SIZE
	.align		4
.L_1329:
        /*1e0c*/ 	.byte	0x04, 0x11
        /*1e0e*/ 	.short	(.L_1331 - .L_1330)
	.align		4
.L_1330:
        /*1e10*/ 	.word	index@(_ZN2at6native27unrolled_elementwise_kernelINS0_13AUnaryFunctorIsssZZZNS0_16fmod_kernel_cudaERNS_18TensorIteratorBaseEENKUlvE_clEvENKUlvE3_clEvEUlssE_EESt5arrayIPcLm2EELi4E23TrivialOffsetCalculatorILi1EjESD_NS0_6memory12LoadWithCastILi1EEENSE_13StoreWithCastILi1EEEEEviT_T0_T2_T3_T4_T5_)
        /*1e14*/ 	.word	0x00000000


	//----- nvinfo : EIATTR_REGCOUNT
	.align		4
.L_1331:
        /*1e18*/ 	.byte	0x04, 0x2f
        /*1e1a*/ 	.short	(.L_1333 - .L_1332)
	.align		4
.L_1332:
        /*1e1c*/ 	.word	index@(_ZN2at6native18elementwise_kernelILi128ELi4EZNS0_15gpu_kernel_implINS0_13AUnaryFunctorIsssZZZNS0_16fmod_kernel_cudaERNS_18TensorIteratorBaseEENKUlvE_clEvENKUlvE3_clEvEUlssE_EEEEvS5_RKT_EUliE_EEviT1_)
        /*1e20*/ 	.word	0x0000001a


	//----- nvinfo : EIATTR_FRAME_SIZE
	.align		4
.L_1333:
        /*1e24*/ 	.byte	0x04, 0x11
        /*1e26*/ 	.short	(.L_1335 - .L_1334)
	.align		4
.L_1334:
        /*1e28*/ 	.word	index@(_ZN2at6native18elementwise_kernelILi128ELi4EZNS0_15gpu_kernel_implINS0_13AUnaryFunctorIsssZZZNS0_16fmod_kernel_cudaERNS_18TensorIteratorBaseEENKUlvE_clEvENKUlvE3_clEvEUlssE_EEEEvS5_RKT_EUliE_EEviT1_)
        /*1e2c*/ 	.word	0x00000000


	//----- nvinfo : EIATTR_REGCOUNT
	.align		4
.L_1335:
        /*1e30*/ 	.byte	0x04, 0x2f
        /*1e32*/ 	.short	(.L_1337 - .L_1336)
	.align		4
.L_1336:
        /*1e34*/ 	.word	index@(_ZN2at6native29vectorized_elementwise_kernelILi8ENS0_13BUnaryFunctorIsssZZZNS0_16fmod_kernel_cudaERNS_18TensorIteratorBaseEENKUlvE_clEvENKUlvE3_clEvEUlssE_EESt5arrayIPcLm2EEEEviT0_T1_)
        /*1e38*/ 	.word	0x0000001f


	//----- nvinfo : EIATTR_FRAME_SIZE
	.align		4
.L_1337:
        /*1e3c*/ 	.byte	0x04, 0x11
        /*1e3e*/ 	.short	(.L_1339 - .L_1338)
	.align		4
.L_1338:
        /*1e40*/ 	.word	index@(_ZN2at6native29vectorized_elementwise_kernelILi8ENS0_13BUnaryFunctorIsssZZZNS0_16fmod_kernel_cudaERNS_18TensorIteratorBaseEENKUlvE_clEvENKUlvE3_clEvEUlssE_EESt5arrayIPcLm2EEEEviT0_T1_)
        /*1e44*/ 	.word	0x00000000


	//----- nvinfo : EIATTR_REGCOUNT
	.align		4
.L_1339:
        /*1e48*/ 	.byte	0x04, 0x2f
        /*1e4a*/ 	.short	(.L_1341 - .L_1340)
	.align		4
.L_1340:
        /*1e4c*/ 	.word	index@(_ZN2at6native29vectorized_elementwise_kernelILi4ENS0_13BUnaryFunctorIsssZZZNS0_16fmod_kernel_cudaERNS_18TensorIteratorBaseEENKUlvE_clEvENKUlvE3_clEvEUlssE_EESt5arrayIPcLm2EEEEviT0_T1_)
        /*1e50*/ 	.word	0x00000020


	//----- nvinfo : EIATTR_FRAME_SIZE
	.align		4
.L_1341:
        /*1e54*/ 	.byte	0x04, 0x11
        /*1e56*/ 	.short	(.L_1343 - .L_1342)
	.align		4
.L_1342:
        /*1e58*/ 	.word	index@(_ZN2at6native29vectorized_elementwise_kernelILi4ENS0_13BUnaryFunctorIsssZZZNS0_16fmod_kernel_cudaERNS_18TensorIteratorBaseEENKUlvE_clEvENKUlvE3_clEvEUlssE_EESt5arrayIPcLm2EEEEviT0_T1_)
        /*1e5c*/ 	.word	0x00000000


	//----- nvinfo : EIATTR_REGCOUNT
	.align		4
.L_1343:
        /*1e60*/ 	.byte	0x04, 0x2f
        /*1e62*/ 	.short	(.L_1345 - .L_1344)
	.align		4
.L_1344:
        /*1e64*/ 	.word	index@(_ZN2at6native29vectorized_elementwise_kernelILi2ENS0_13BUnaryFunctorIsssZZZNS0_16fmod_kernel_cudaERNS_18TensorIteratorBaseEENKUlvE_clEvENKUlvE3_clEvEUlssE_EESt5arrayIPcLm2EEEEviT0_T1_)
        /*1e68*/ 	.word	0x0000001e


	//----- nvinfo : EIATTR_FRAME_SIZE
	.align		4
.L_1345:
        /*1e6c*/ 	.byte	0x04, 0x11
        /*1e6e*/ 	.short	(.L_1347 - .L_1346)
	.align		4
.L_1346:
        /*1e70*/ 	.word	index@(_ZN2at6native29vectorized_elementwise_kernelILi2ENS0_13BUnaryFunctorIsssZZZNS0_16fmod_kernel_cudaERNS_18TensorIteratorBaseEENKUlvE_clEvENKUlvE3_clEvEUlssE_EESt5arrayIPcLm2EEEEviT0_T1_)
        /*1e74*/ 	.word	0x00000000


	//----- nvinfo : EIATTR_REGCOUNT
	.align		4
.L_1347:
        /*1e78*/ 	.byte	0x04, 0x2f
        /*1e7a*/ 	.short	(.L_1349 - .L_1348)
	.align		4
.L_1348:
        /*1e7c*/ 	.word	index@(_ZN2at6native27unrolled_elementwise_kernelINS0_13BUnaryFunctorIsssZZZNS0_16fmod_kernel_cudaERNS_18TensorIteratorBaseEENKUlvE_clEvENKUlvE3_clEvEUlssE_EESt5arrayIPcLm2EELi4E23TrivialOffsetCalculatorILi1EjESD_NS0_6memory15LoadWithoutCastENSE_16StoreWithoutCastEEEviT_T0_T2_T3_T4_T5_)
        /*1e80*/ 	.word	0x00000018


	//----- nvinfo : EIATTR_FRAME_SIZE
	.align		4
.L_1349:
        /*1e84*/ 	.byte	0x04, 0x11
        /*1e86*/ 	.short	(.L_1351 - .L_1350)
	.align		4
.L_1350:
        /*1e88*/ 	.word	index@(_ZN2at6native27unrolled_elementwise_kernelINS0_13BUnaryFunctorIsssZZZNS0_16fmod_kernel_cudaERNS_18TensorIteratorBaseEENKUlvE_clEvENKUlvE3_clEvEUlssE_EESt5arrayIPcLm2EELi4E23TrivialOffsetCalculatorILi1EjESD_NS0_6memory15LoadWithoutCastENSE_16StoreWithoutCastEEEviT_T0_T2_T3_T4_T5_)
        /*1e8c*/ 	.word	0x00000000


	//----- nvinfo : EIATTR_REGCOUNT
	.align		4
.L_1351:
        /*1e90*/ 	.byte	0x04, 0x2f
        /*1e92*/ 	.short	(.L_1353 - .L_1352)
	.align		4
.L_1352:
        /*1e94*/ 	.word	index@(_ZN2at6native18elementwise_kernelILi128ELi4EZNS0_22gpu_kernel_impl_nocastINS0_13BUnaryFunctorIsssZZZNS0_16fmod_kernel_cudaERNS_18TensorIteratorBaseEENKUlvE_clEvENKUlvE3_clEvEUlssE_EEEEvS5_RKT_EUliE_EEviT1_)
        /*1e98*/ 	.word	0x00000012


	//----- nvinfo : EIATTR_FRAME_SIZE
	.align		4
.L_1353:
        /*1e9c*/ 	.byte	0x04, 0x11
        /*1e9e*/ 	.short	(.L_1355 - .L_1354)
	.align		4
.L_1354:
        /*1ea0*/ 	.word	index@(_ZN2at6native18elementwise_kernelILi128ELi4EZNS0_22gpu_kernel_impl_nocastINS0_13BUnaryFunctorIsssZZZNS0_16fmod_kernel_cudaERNS_18TensorIteratorBaseEENKUlvE_clEvENKUlvE3_clEvEUlssE_EEEEvS5_RKT_EUliE_EEviT1_)
        /*1ea4*/ 	.word	0x00000000


	//----- nvinfo : EIATTR_REGCOUNT
	.align		4
.L_1355:
        /*1ea8*/ 	.byte	0x04, 0x2f
        /*1eaa*/ 	.short	(.L_1357 - .L_1356)
	.align		4
.L_1356:
        /*1eac*/ 	.word	index@(_ZN2at6native27unrolled_elementwise_kernelINS0_13BUnaryFunctorIsssZZZNS0_16fmod_kernel_cudaERNS_18TensorIteratorBaseEENKUlvE_clEvENKUlvE3_clEvEUlssE_EESt5arrayIPcLm2EELi4E23TrivialOffsetCalculatorILi1EjESD_NS0_6memory12LoadWithCastILi1EEENSE_13StoreWithCastILi1EEEEEviT_T0_T2_T3_T4_T5_)
        /*1eb0*/ 	.word	0x0000001c


	//----- nvinfo : EIATTR_FRAME_SIZE
	.align		4
.L_1357:
        /*1eb4*/ 	.byte	0x04, 0x11
        /*1eb6*/ 	.short	(.L_1359 - .L_1358)
	.align		4
.L_1358:
        /*1eb8*/ 	.word	index@(_ZN2at6native27unrolled_elementwise_kernelINS0_13BUnaryFunctorIsssZZZNS0_16fmod_kernel_cudaERNS_18TensorIteratorBaseEENKUlvE_clEvENKUlvE3_clEvEUlssE_EESt5arrayIPcLm2EELi4E23TrivialOffsetCalculatorILi1EjESD_NS0_6memory12LoadWithCastILi1EEENSE_13StoreWithCastILi1EEEEEviT_T0_T2_T3_T4_T5_)
        /*1ebc*/ 	.word	0x00000000


	//----- nvinfo : EIATTR_REGCOUNT
	.align		4
.L_1359:
        /*1ec0*/ 	.byte	0x04, 0x2f
        /*1ec2*/ 	.short	(.L_1361 - .L_1360)
	.align		4
.L_1360:
        /*1ec4*/ 	.word	index@(_ZN2at6native18elementwise_kernelILi128ELi4EZNS0_15gpu_kernel_implINS0_13BUnaryFunctorIsssZZZNS0_16fmod_kernel_cudaERNS_18TensorIteratorBaseEENKUlvE_clEvENKUlvE3_clEvEUlssE_EEEEvS5_RKT_EUliE_EEviT1_)
        /*1ec8*/ 	.word	0x0000001a


	//----- nvinfo : EIATTR_FRAME_SIZE
	.align		4
.L_1361:
        /*1ecc*/ 	.byte	0x04, 0x11
        /*1ece*/ 	.short	(.L_1363 - .L_1362)
	.align		4
.L_1362:
        /*1ed0*/ 	.word	index@(_ZN2at6native18elementwise_kernelILi128ELi4EZNS0_15gpu_kernel_implINS0_13BUnaryFunctorIsssZZZNS0_16fmod_kernel_cudaERNS_18TensorIteratorBaseEENKUlvE_clEvENKUlvE3_clEvEUlssE_EEEEvS5_RKT_EUliE_EEviT1_)
        /*1ed4*/ 	.word	0x00000000


	//----- nvinfo : EIATTR_REGCOUNT
	.align		4
.L_1363:
        /*1ed8*/ 	.byte	0x04, 0x2f
        /*1eda*/ 	.short	(.L_1365 - .L_1364)
	.align		4
.L_1364:
        /*1edc*/ 	.word	index@(_ZN2at6native29vectorized_elementwise_kernelILi8ENS0_13BinaryFunctorIsssZZZNS0_16fmod_kernel_cudaERNS_18TensorIteratorBaseEENKUlvE_clEvENKUlvE3_clEvEUlssE_EESt5arrayIPcLm3EEEEviT0_T1_)
        /*1ee0*/ 	.word	0x00000020


	//----- nvinfo : EIATTR_FRAME_SIZE
	.align		4
.L_1365:
        /*1ee4*/ 	.byte	0x04, 0x11
        /*1ee6*/ 	.short	(.L_1367 - .L_1366)
	.align		4
.L_1366:
        /*1ee8*/ 	.word	index@(_ZN2at6native29vectorized_elementwise_kernelILi8ENS0_13BinaryFunctorIsssZZZNS0_16fmod_kernel_cudaERNS_18TensorIteratorBaseEENKUlvE_clEvENKUlvE3_clEvEUlssE_EESt5arrayIPcLm3EEEEviT0_T1_)
        /*1eec*/ 	.word	0x00000000


	//----- nvinfo : EIATTR_REGCOUNT
	.align		4
.L_1367:
        /*1ef0*/ 	.byte	0x04, 0x2f
        /*1ef2*/ 	.short	(.L_1369 - .L_1368)
	.align		4
.L_1368:
        /*1ef4*/ 	.word	index@(_ZN2at6native29vectorized_elementwise_kernelILi4ENS0_13BinaryFunctorIsssZZZNS0_16fmod_kernel_cudaERNS_18TensorIteratorBaseEENKUlvE_clEvENKUlvE3_clEvEUlssE_EESt5arrayIPcLm3EEEEviT0_T1_)
        /*1ef8*/ 	.word	0x00000020


	//----- nvinfo : EIATTR_FRAME_SIZE
	.align		4
.L_1369:
        /*1efc*/ 	.byte	0x04, 0x11
        /*1efe*/ 	.short	(.L_1371 - .L_1370)
	.align		4
.L_1370:
        /*1f00*/ 	.word	index@(_ZN2at6native29vectorized_elementwise_kernelILi4ENS0_13BinaryFunctorIsssZZZNS0_16fmod_kernel_cudaERNS_18TensorIteratorBaseEENKUlvE_clEvENKUlvE3_clEvEUlssE_EESt5arrayIPcLm3EEEEviT0_T1_)
        /*1f04*/ 	.word	0x00000000


	//----- nvinfo : EIATTR_REGCOUNT
	.align		4
.L_1371:
        /*1f08*/ 	.byte	0x04, 0x2f
        /*1f0a*/ 	.short	(.L_1373 - .L_1372)
	.align		4
.L_1372:
        /*1f0c*/ 	.word	index@(_ZN2at6native29vectorized_elementwise_kernelILi2ENS0_13BinaryFunctorIsssZZZNS0_16fmod_kernel_cudaERNS_18TensorIteratorBaseEENKUlvE_clEvENKUlvE3_clEvEUlssE_EESt5arrayIPcLm3EEEEviT0_T1_)
        /*1f10*/ 	.word	0x00000020


	//----- nvinfo : EIATTR_FRAME_SIZE
	.align		4
.L_1373:
        /*1f14*/ 	.byte	0x04, 0x11
        /*1f16*/ 	.short	(.L_1375 - .L_1374)
	.align		4
.L_1374:
        /*1f18*/ 	.word	index@(_ZN2at6native29vectorized_elementwise_kernelILi2ENS0_13BinaryFunctorIsssZZZNS0_16fmod_kernel_cudaERNS_18TensorIteratorBaseEENKUlvE_clEvENKUlvE3_clEvEUlssE_EESt5arrayIPcLm3EEEEviT0_T1_)
        /*1f1c*/ 	.word	0x00000000


	//----- nvinfo : EIATTR_REGCOUNT
	.align		4
.L_1375:
        /*1f20*/ 	.byte	0x04, 0x2f
        /*1f22*/ 	.short	(.L_1377 - .L_1376)
	.align		4
.L_1376:
        /*1f24*/ 	.word	index@(_ZN2at6native27unrolled_elementwise_kernelINS0_13BinaryFunctorIsssZZZNS0_16fmod_kernel_cudaERNS_18TensorIteratorBaseEENKUlvE_clEvENKUlvE3_clEvEUlssE_EESt5arrayIPcLm3EELi4E23TrivialOffsetCalculatorILi2EjESC_ILi1EjENS0_6memory15LoadWithoutCastENSF_16StoreWithoutCastEEEviT_T0_T2_T3_T4_T5_)
        /*1f28*/ 	.word	0x0000001c


	//----- nvinfo : EIATTR_FRAME_SIZE
	.align		4
.L_1377:
        /*1f2c*/ 	.byte	0x04, 0x11
        /*1f2e*/ 	.short	(.L_1379 - .L_1378)
	.align		4
.L_1378:
        /*1f30*/ 	.word	index@(_ZN2at6native27unrolled_elementwise_kernelINS0_13BinaryFunctorIsssZZZNS0_16fmod_kernel_cudaERNS_18TensorIteratorBaseEENKUlvE_clEvENKUlvE3_clEvEUlssE_EESt5arrayIPcLm3EELi4E23TrivialOffsetCalculatorILi2EjESC_ILi1EjENS0_6memory15LoadWithoutCastENSF_16StoreWithoutCastEEEviT_T0_T2_T3_T4_T5_)
        /*1f34*/ 	.word	0x00000000


	//----- nvinfo : EIATTR_REGCOUNT
	.align		4
.L_1379:
        /*1f38*/ 	.byte	0x04, 0x2f
        /*1f3a*/ 	.short	(.L_1381 - .L_1380)
	.align		4
.L_1380:
        /*1f3c*/ 	.word	index@(_ZN2at6native18elementwise_kernelILi128ELi4EZNS0_22gpu_kernel_impl_nocastINS0_13BinaryFunctorIsssZZZNS0_16fmod_kernel_cudaERNS_18TensorIteratorBaseEENKUlvE_clEvENKUlvE3_clEvEUlssE_EEEEvS5_RKT_EUliE_EEviT1_)
        /*1f40*/ 	.word	0x00000012


	//----- nvinfo : EIATTR_FRAME_SIZE
	.align		4
.L_1381:
        /*1f44*/ 	.byte	0x04, 0x11
        /*1f46*/ 	.short	(.L_1383 - .L_1382)
	.align		4
.L_1382:
        /*1f48*/ 	.word	index@(_ZN2at6native18elementwise_kernelILi128ELi4EZNS0_22gpu_kernel_impl_nocastINS0_13BinaryFunctorIsssZZZNS0_16fmod_kernel_cudaERNS_18TensorIteratorBaseEENKUlvE_clEvENKUlvE3_clEvEUlssE_EEEEvS5_RKT_EUliE_EEviT1_)
        /*1f4c*/ 	.word	0x00000000


	//----- nvinfo : EIATTR_REGCOUNT
	.align		4
.L_1383:
        /*1f50*/ 	.byte	0x04, 0x2f
        /*1f52*/ 	.short	(.L_1385 - .L_1384)
	.align		4
.L_1384:
        /*1f54*/ 	.word	index@(_ZN2at6native27unrolled_elementwise_kernelINS0_13BinaryFunctorIsssZZZNS0_16fmod_kernel_cudaERNS_18TensorIteratorBaseEENKUlvE_clEvENKUlvE3_clEvEUlssE_EESt5arrayIPcLm3EELi4E23TrivialOffsetCalculatorILi2EjESC_ILi1EjENS0_6memory12LoadWithCastILi2EEENSF_13StoreWithCastILi1EEEEEviT_T0_T2_T3_T4_T5_)
        /*1f58*/ 	.word	0x00000020


	//----- nvinfo : EIATTR_FRAME_SIZE
	.align		4
.L_1385:
        /*1f5c*/ 	.byte	0x04, 0x11
        /*1f5e*/ 	.short	(.L_1387 - .L_1386)
	.align		4
.L_1386:
        /*1f60*/ 	.word	index@(_ZN2at6native27unrolled_elementwise_kernelINS0_13BinaryFunctorIsssZZZNS0_16fmod_kernel_cudaERNS_18TensorIteratorBaseEENKUlvE_clEvENKUlvE3_clEvEUlssE_EESt5arrayIPcLm3EELi4E23TrivialOffsetCalculatorILi2EjESC_ILi1EjENS0_6memory12LoadWithCastILi2EEENSF_13StoreWithCastILi1EEEEEviT_T0_T2_T3_T4_T5_)
        /*1f64*/ 	.word	0x00000000


	//----- nvinfo : EIATTR_REGCOUNT
	.align		4
.L_1387:
        /*1f68*/ 	.byte	0x04, 0x2f
        /*1f6a*/ 	.short	(.L_1389 - .L_1388)
	.align		4
.L_1388:
        /*1f6c*/ 	.word	index@(_ZN2at6native18elementwise_kernelILi128ELi4EZNS0_15gpu_kernel_implINS0_13BinaryFunctorIsssZZZNS0_16fmod_kernel_cudaERNS_18TensorIteratorBaseEENKUlvE_clEvENKUlvE3_clEvEUlssE_EEEEvS5_RKT_EUliE_EEviT1_)
        /*1f70*/ 	.word	0x0000001a


	//----- nvinfo : EIATTR_FRAME_SIZE
	.align		4
.L_1389:
        /*1f74*/ 	.byte	0x04, 0x11
        /*1f76*/ 	.short	(.L_1391 - .L_1390)
	.align		4
.L_1390:
        /*1f78*/ 	.word	index@(_ZN2at6native18elementwise_kernelILi128ELi4EZNS0_15gpu_kernel_implINS0_13BinaryFunctorIsssZZZNS0_16fmod_kernel_cudaERNS_18TensorIteratorBaseEENKUlvE_clEvENKUlvE3_clEvEUlssE_EEEEvS5_RKT_EUliE_EEviT1_)
        /*1f7c*/ 	.word	0x00000000


	//----- nvinfo : EIATTR_REGCOUNT
	.align		4
.L_1391:
        /*1f80*/ 	.byte	0x04, 0x2f
        /*1f82*/ 	.short	(.L_1393 - .L_1392)
	.align		4
.L_1392:
        /*1f84*/ 	.word	index@(_ZN2at6native29vectorized_elementwise_kernelILi8ENS0_13AUnaryFunctorIdddZZZNS0_16fmod_kernel_cudaERNS_18TensorIteratorBaseEENKUlvE0_clEvENKUlvE_clEvEUlddE_EESt5arrayIPcLm2EEEEviT0_T1_)
        /*1f88*/ 	.word	0x00000020


	//----- nvinfo : EIATTR_FRAME_SIZE
	.align		4
.L_1393:
        /*1f8c*/ 	.byte	0x04, 0x11
        /*1f8e*/ 	.short	(.L_1395 - .L_1394)
	.align		4
.L_1394:
        /*1f90*/ 	.word	index@(_ZN2at6native29vectorized_elementwise_kernelILi8ENS0_13AUnaryFunctorIdddZZZNS0_16fmod_kernel_cudaERNS_18TensorIteratorBaseEENKUlvE0_clEvENKUlvE_clEvEUlddE_EESt5arrayIPcLm2EEEEviT0_T1_)
        /*1f94*/ 	.word	0x00000000


	//----- nvinfo : EIATTR_REGCOUNT
	.align		4
.L_1395:
        /*1f98*/ 	.byte	0x04, 0x2f
        /*1f9a*/ 	.short	(.L_1397 - .L_1396)
	.align		4
.L_1396:
        /*1f9c*/ 	.word	index@(_ZN2at6native29vectorized_elementwise_kernelILi4ENS0_13AUnaryFunctorIdddZZZNS0_16fmod_kernel_cudaERNS_18TensorIteratorBaseEENKUlvE0_clEvENKUlvE_clEvEUlddE_EESt5arrayIPcLm2EEEEviT0_T1_)
        /*1fa0*/ 	.word	0x00000020


	//----- nvinfo : EIATTR_FRAME_SIZE
	.align		4
.L_1397:
        /*1fa4*/ 	.byte	0x04, 0x11
        /*1fa6*/ 	.short	(.L_1399 - .L_1398)
	.align		4
.L_1398:
        /*1fa8*/ 	.word	index@(_ZN2at6native29vectorized_elementwise_kernelILi4ENS0_13AUnaryFunctorIdddZZZNS0_16fmod_kernel_cudaERNS_18TensorIteratorBaseEENKUlvE0_clEvENKUlvE_clEvEUlddE_EESt5arrayIPcLm2EEEEviT0_T1_)
        /*1fac*/ 	.word	0x00000000


	//----- nvinfo : EIATTR_REGCOUNT
	.align		4
.L_1399:
        /*1fb0*/ 	.byte	0x04, 0x2f
        /*1fb2*/ 	.short	(.L_1401 - .L_1400)
	.align		4
.L_1400:
        /*1fb4*/ 	.word	index@(_ZN2at6native29vectorized_elementwise_kernelILi2ENS0_13AUnaryFunctorIdddZZZNS0_16fmod_kernel_cudaERNS_18TensorIteratorBaseEENKUlvE0_clEvENKUlvE_clEvEUlddE_EESt5arrayIPcLm2EEEEviT0_T1_)
        /*1fb8*/ 	.word	0x00000020


	//----- nvinfo : EIATTR_FRAME_SIZE
	.align		4
.L_1401:
        /*1fbc*/ 	.byte	0x04, 0x11
        /*1fbe*/ 	.short	(.L_1403 - .L_1402)
	.align		4
.L_1402:
        /*1fc0*/ 	.word	index@(_ZN2at6native29vectorized_elementwise_kernelILi2ENS0_13AUnaryFunctorIdddZZZNS0_16fmod_kernel_cudaERNS_18TensorIteratorBaseEENKUlvE0_clEvENKUlvE_clEvEUlddE_EESt5arrayIPcLm2EEEEviT0_T1_)
        /*1fc4*/ 	.word	0x00000000


	//----- nvinfo : EIATTR_REGCOUNT
	.align		4
.L_1403:
        /*1fc8*/ 	.byte	0x04, 0x2f
        /*1fca*/ 	.short	(.L_1405 - .L_1404)
	.align		4
.L_1404:
        /*1fcc*/ 	.word	index@(_ZN2at6native27unrolled_elementwise_kernelINS0_13AUnaryFunctorIdddZZZNS0_16fmod_kernel_cudaERNS_18TensorIteratorBaseEENKUlvE0_clEvENKUlvE_clEvEUlddE_EESt5arrayIPcLm2EELi4E23TrivialOffsetCalculatorILi1EjESD_NS0_6memory15LoadWithoutCastENSE_16StoreWithoutCastEEEviT_T0_T2_T3_T4_T5_)
        /*1fd0*/ 	.word	0x0000001a


	//----- nvinfo : EIATTR_FRAME_SIZE
	.align		4
.L_1405:
        /*1fd4*/ 	.byte	0x04, 0x11
        /*1fd6*/ 	.short	(.L_1407 - .L_1406)
	.align		4
.L_1406:
        /*1fd8*/ 	.word	index@(_ZN2at6native27unrolled_elementwise_kernelINS0_13AUnaryFunctorIdddZZZNS0_16fmod_kernel_cudaERNS_18TensorIteratorBaseEENKUlvE0_clEvENKUlvE_clEvEUlddE_EESt5arrayIPcLm2EELi4E23TrivialOffsetCalculatorILi1EjESD_NS0_6memory15LoadWithoutCastENSE_16StoreWithoutCastEEEviT_T0_T2_T3_T4_T5_)
        /*1fdc*/ 	.word	0x00000000


	//----- nvinfo : EIATTR_REGCOUNT
	.align		4
.L_1407:
        /*1fe0*/ 	.byte	0x04, 0x2f
        /*1fe2*/ 	.short	(.L_1409 - .L_1408)
	.align		4
.L_1408:
        /*1fe4*/ 	.word	index@(_ZN2at6native18elementwise_kernelILi128ELi2EZNS0_22gpu_kernel_impl_nocastINS0_13AUnaryFunctorIdddZZZNS0_16fmod_kernel_cudaERNS_18TensorIteratorBaseEENKUlvE0_clEvENKUlvE_clEvEUlddE_EEEEvS5_RKT_EUliE_EEviT1_)
        /*1fe8*/ 	.word	0x00000016


	//----- nvinfo : EIATTR_FRAME_SIZE
	.align		4
.L_1409:
        /*1fec*/ 	.byte	0x04, 0x11
        /*1fee*/ 	.short	(.L_1411 - .L_1410)
	.align		4
.L_1410:
        /*1ff0*/ 	.word	index@(_ZN2at6native18elementwise_kernelILi128ELi2EZNS0_22gpu_kernel_impl_nocastINS0_13AUnaryFunctorIdddZZZNS0_16fmod_kernel_cudaERNS_18TensorIteratorBaseEENKUlvE0_clEvENKUlvE_clEvEUlddE_EEEEvS5_RKT_EUliE_EEviT1_)
        /*1ff4*/ 	.word	0x00000000


	//----- nvinfo : EIATTR_REGCOUNT
	.align		4
.L_1411:
        /*1ff8*/ 	.byte	0x04, 0x2f
        /*1ffa*/ 	.short	(.L_1413 - .L_1412)
	.align		4
.L_1412:
        /*1ffc*/ 	.word	index@(_ZN2at6native27unrolled_elementwise_kernelINS0_13AUnaryFunctorIdddZZZNS0_16fmod_kernel_cudaERNS_18TensorIteratorBaseEENKUlvE0_clEvENKUlvE_clEvEUlddE_EESt5arrayIPcLm2EELi4E23TrivialOffsetCalculatorILi1EjESD_NS0_6memory12LoadWithCastILi1EEENSE_13StoreWithCastILi1EEEEEviT_T0_T2_T3_T4_T5_)
        /*2000*/ 	.word	0x00000022


	//----- nvinfo : EIATTR_FRAME_SIZE
	.align		4
.L_1413:
        /*2004*/ 	.byte	0x04, 0x11
        /*2006*/ 	.short	(.L_1415 - .L_1414)
	.align		4
.L_1414:
        /*2008*/ 	.word	index@(_ZN2at6native27unrolled_elementwise_kernelINS0_13AUnaryFunctorIdddZZZNS0_16fmod_kernel_cudaERNS_18TensorIteratorBaseEENKUlvE0_clEvENKUlvE_clEvEUlddE_EESt5arrayIPcLm2EELi4E23TrivialOffsetCalculatorILi1EjESD_NS0_6memory12LoadWithCastILi1EEENSE_13StoreWithCastILi1EEEEEviT_T0_T2_T3_T4_T5_)
        /*200c*/ 	.word	0x00000000


	//----- nvinfo : EIATTR_REGCOUNT
	.align		4
.L_1415:
        /*2010*/ 	.byte	0x04, 0x2f
        /*2012*/ 	.short	(.L_1417 - .L_1416)
	.align		4
.L_1416:
        /*2014*/ 	.word	index@(_ZN2at6native18elementwise_kernelILi128ELi4EZNS0_15gpu_kernel_implINS0_13AUnaryFunctorIdddZZZNS0_16fmod_kernel_cudaERNS_18TensorIteratorBaseEENKUlvE0_clEvENKUlvE_clEvEUlddE_EEEEvS5_RKT_EUliE_EEviT1_)
        /*2018*/ 	.word	0x00000018


	//----- nvinfo : EIATTR_FRAME_SIZE
	.align		4
.L_1417:
        /*201c*/ 	.byte	0x04, 0x11
        /*201e*/ 	.short	(.L_1419 - .L_1418)
	.align		4
.L_1418:
        /*2020*/ 	.word	index@(_ZN2at6native18elementwise_kernelILi128ELi4EZNS0_15gpu_kernel_implINS0_13AUnaryFunctorIdddZZZNS0_16fmod_kernel_cudaERNS_18TensorIteratorBaseEENKUlvE0_clEvENKUlvE_clEvEUlddE_EEEEvS5_RKT_EUliE_EEviT1_)
        /*2024*/ 	.word	0x00000000


	//----- nvinfo : EIATTR_REGCOUNT
	.align		4
.L_1419:
        /*2028*/ 	.byte	0x04, 0x2f
        /*202a*/ 	.short	(.L_1421 - .L_1420)
	.align		4
.L_1420:
        /*202c*/ 	.word	index@(_ZN2at6native29vectorized_elementwise_kernelILi8ENS0_13BUnaryFunctorIdddZZZNS0_16fmod_kernel_cudaERNS_18TensorIteratorBaseEENKUlvE0_clEvENKUlvE_clEvEUlddE_EESt5arrayIPcLm2EEEEviT0_T1_)
        /*2030*/ 	.word	0x00000020


	//----- nvinfo : EIATTR_FRAME_SIZE
	.align		4
.L_1421:
        /*2034*/ 	.byte	0x04, 0x11
        /*2036*/ 	.short	(.L_1423 - .L_1422)
	.align		4
.L_1422:
        /*2038*/ 	.word	index@(_ZN2at6native29vectorized_elementwise_kernelILi8ENS0_13BUnaryFunctorIdddZZZNS0_16fmod_kernel_cudaERNS_18TensorIteratorBaseEENKUlvE0_clEvENKUlvE_clEvEUlddE_EESt5arrayIPcLm2EEEEviT0_T1_)
        /*203c*/ 	.word	0x00000000


	//----- nvinfo : EIATTR_REGCOUNT
	.align		4
.L_1423:
        /*2040*/ 	.byte	0x04, 0x2f
        /*2042*/ 	.short	(.L_1425 - .L_1424)
	.align		4
.L_1424:
        /*2044*/ 	.word	index@(_ZN2at6native29vectorized_elementwise_kernelILi4ENS0_13BUnaryFunctorIdddZZZNS0_16fmod_kernel_cudaERNS_18TensorIteratorBaseEENKUlvE0_clEvENKUlvE_clEvEUlddE_EESt5arrayIPcLm2EEEEviT0_T1_)
        /*2048*/ 	.word	0x00000020


	//----- nvinfo : EIATTR_FRAME_SIZE
	.align		4
.L_1425:
        /*204c*/ 	.byte	0x04, 0x11
        /*204e*/ 	.short	(.L_1427 - .L_1426)
	.align		4
.L_1426:
        /*2050*/ 	.word	index@(_ZN2at6native29vectorized_elementwise_kernelILi4ENS0_13BUnaryFunctorIdddZZZNS0_16fmod_kernel_cudaERNS_18TensorIteratorBaseEENKUlvE0_clEvENKUlvE_clEvEUlddE_EESt5arrayIPcLm2EEEEviT0_T1_)
        /*2054*/ 	.word	0x00000000


	//----- nvinfo : EIATTR_REGCOUNT
	.align		4
.L_1427:
        /*2058*/ 	.byte	0x04, 0x2f
        /*205a*/ 	.short	(.L_1429 - .L_1428)
	.align		4
.L_1428:
        /*205c*/ 	.word	index@(_ZN2at6native29vectorized_elementwise_kernelILi2ENS0_13BUnaryFunctorIdddZZZNS0_16fmod_kernel_cudaERNS_18TensorIteratorBaseEENKUlvE0_clEvENKUlvE_clEvEUlddE_EESt5arrayIPcLm2EEEEviT0_T1_)
        /*2060*/ 	.word	0x00000020


	//----- nvinfo : EIATTR_FRAME_SIZE
	.align		4
.L_1429:
        /*2064*/ 	.byte	0x04, 0x11
        /*2066*/ 	.short	(.L_1431 - .L_1430)
	.align		4
.L_1430:
        /*2068*/ 	.word	index@(_ZN2at6native29vectorized_elementwise_kernelILi2ENS0_13BUnaryFunctorIdddZZZNS0_16fmod_kernel_cudaERNS_18TensorIteratorBaseEENKUlvE0_clEvENKUlvE_clEvEUlddE_EESt5arrayIPcLm2EEEEviT0_T1_)
        /*206c*/ 	.word	0x00000000


	//----- nvinfo : EIATTR_REGCOUNT
	.align		4
.L_1431:
        /*2070*/ 	.byte	0x04, 0x2f
        /*2072*/ 	.short	(.L_1433 - .L_1432)
	.align		4
.L_1432:
        /*2074*/ 	.word	index@(_ZN2at6native27unrolled_elementwise_kernelINS0_13BUnaryFunctorIdddZZZNS0_16fmod_kernel_cudaERNS_18TensorIteratorBaseEENKUlvE0_clEvENKUlvE_clEvEUlddE_EESt5arrayIPcLm2EELi4E23TrivialOffsetCalculatorILi1EjESD_NS0_6memory15LoadWithoutCastENSE_16StoreWithoutCastEEEviT_T0_T2_T3_T4_T5_)
        /*2078*/ 	.word	0x0000001c


	//----- nvinfo : EIATTR_FRAME_SIZE
	.align		4
.L_1433:
        /*207c*/ 	.byte	0x04, 0x11
        /*207e*/ 	.short	(.L_1435 - .L_1434)
	.align		4
.L_1434:
        /*2080*/ 	.word	index@(_ZN2at6native27unrolled_elementwise_kernelINS0_13BUnaryFunctorIdddZZZNS0_16fmod_kernel_cudaERNS_18TensorIteratorBaseEENKUlvE0_clEvENKUlvE_clEvEUlddE_EESt5arrayIPcLm2EELi4E23TrivialOffsetCalculatorILi1EjESD_NS0_6memory15LoadWithoutCastENSE_16StoreWithoutCastEEEviT_T0_T2_T3_T4_T5_)
        /*2084*/ 	.word	0x00000000


	//----- nvinfo : EIATTR_REGCOUNT
	.align		4
.L_1435:
        /*2088*/ 	.byte	0x04, 0x2f
        /*208a*/ 	.short	(.L_1437 - .L_1436)
	.align		4
.L_1436:
        /*208c*/ 	.word	index@(_ZN2at6native18elementwise_kernelILi128ELi2EZNS0_22gpu_kernel_impl_nocastINS0_13BUnaryFunctorIdddZZZNS0_16fmod_kernel_cudaERNS_18TensorIteratorBaseEENKUlvE0_clEvENKUlvE_clEvEUlddE_EEEEvS5_RKT_EUliE_EEviT1_)
        /*2090*/ 	.word	0x00000016


	//----- nvinfo : EIATTR_FRAME_SIZE
	.align		4
.L_1437:
        /*2094*/ 	.byte	0x04, 0x11
        /*2096*/ 	.short	(.L_1439 - .L_1438)
	.align		4
.L_1438:
        /*2098*/ 	.word	index@(_ZN2at6native18elementwise_kernelILi128ELi2EZNS0_22gpu_kernel_impl_nocastINS0_13BUnaryFunctorIdddZZZNS0_16fmod_kernel_cudaERNS_18TensorIteratorBaseEENKUlvE0_clEvENKUlvE_clEvEUlddE_EEEEvS5_RKT_EUliE_EEviT1_)
        /*209c*/ 	.word	0x00000000


	//----- nvinfo : EIATTR_REGCOUNT
	.align		4
.L_1439:
        /*20a0*/ 	.byte	0x04, 0x2f
        /*20a2*/ 	.short	(.L_1441 - .L_1440)
	.align		4
.L_1440:
        /*20a4*/ 	.word	index@(_ZN2at6native27unrolled_elementwise_kernelINS0_13BUnaryFunctorIdddZZZNS0_16fmod_kernel_cudaERNS_18TensorIteratorBaseEENKUlvE0_clEvENKUlvE_clEvEUlddE_EESt5arrayIPcLm2EELi4E23TrivialOffsetCalculatorILi1EjESD_NS0_6memory12LoadWithCastILi1EEENSE_13StoreWithCastILi1EEEEEviT_T0_T2_T3_T4_T5_)
        /*20a8*/ 	.word	0x00000022


	//----- nvinfo : EIATTR_FRAME_SIZE
	.align		4
.L_1441:
        /*20ac*/ 	.byte	0x04, 0x11
        /*20ae*/ 	.short	(.L_1443 - .L_1442)
	.align		4
.L_1442:
        /*20b0*/ 	.word	index@(_ZN2at6native27unrolled_elementwise_kernelINS0_13BUnaryFunctorIdddZZZNS0_16fmod_kernel_cudaERNS_18TensorIteratorBaseEENKUlvE0_clEvENKUlvE_clEvEUlddE_EESt5arrayIPcLm2EELi4E23TrivialOffsetCalculatorILi1EjESD_NS0_6memory12LoadWithCastILi1EEENSE_13StoreWithCastILi1EEEEEviT_T0_T2_T3_T4_T5_)
        /*20b4*/ 	.word	0x00000000


	//----- nvinfo : EIATTR_REGCOUNT
	.align		4
.L_1443:
        /*20b8*/ 	.byte	0x04, 0x2f
        /*20ba*/ 	.short	(.L_1445 - .L_1444)
	.align		4
.L_1444:
        /*20bc*/ 	.word	index@(_ZN2at6native18elementwise_kernelILi128ELi4EZNS0_15gpu_kernel_implINS0_13BUnaryFunctorIdddZZZNS0_16fmod_kernel_cudaERNS_18TensorIteratorBaseEENKUlvE0_clEvENKUlvE_clEvEUlddE_EEEEvS5_RKT_EUliE_EEviT1_)
        /*20c0*/ 	.word	0x00000018


	//----- nvinfo : EIATTR_FRAME_SIZE
	.align		4
.L_1445:
        /*20c4*/ 	.byte	0x04, 0x11
        /*20c6*/ 	.short	(.L_1447 - .L_1446)
	.align		4
.L_1446:
        /*20c8*/ 	.word	index@(_ZN2at6native18elementwise_kernelILi128ELi4EZNS0_15gpu_kernel_implINS0_13BUnaryFunctorIdddZZZNS0_16fmod_kernel_cudaERNS_18TensorIteratorBaseEENKUlvE0_clEvENKUlvE_clEvEUlddE_EEEEvS5_RKT_EUliE_EEviT1_)
        /*20cc*/ 	.word	0x00000000


	//----- nvinfo : EIATTR_REGCOUNT
	.align		4
.L_1447:
        /*20d0*/ 	.byte	0x04, 0x2f
        /*20d2*/ 	.short	(.L_1449 - .L_1448)
	.align		4
.L_1448:
        /*20d4*/ 	.word	index@(_ZN2at6native29vectorized_elementwise_kernelILi8ENS0_13BinaryFunctorIdddZZZNS0_16fmod_kernel_cudaERNS_18TensorIteratorBaseEENKUlvE0_clEvENKUlvE_clEvEUlddE_EESt5arrayIPcLm3EEEEviT0_T1_)
        /*20d8*/ 	.word	0x00000030


	//----- nvinfo : EIATTR_FRAME_SIZE
	.align		4
.L_1449:
        /*20dc*/ 	.byte	0x04, 0x11
        /*20de*/ 	.short	(.L_1451 - .L_1450)
	.align		4
.L_1450:
        /*20e0*/ 	.word	index@(_ZN2at6native29vectorized_elementwise_kernelILi8ENS0_13BinaryFunctorIdddZZZNS0_16fmod_kernel_cudaERNS_18TensorIteratorBaseEENKUlvE0_clEvENKUlvE_clEvEUlddE_EESt5arrayIPcLm3EEEEviT0_T1_)
        /*20e4*/ 	.word	0x00000000


	//----- nvinfo : EIATTR_REGCOUNT
	.align		4
.L_1451:
        /*20e8*/ 	.byte	0x04, 0x2f
        /*20ea*/ 	.short	(.L_1453 - .L_1452)
	.align		4
.L_1452:
        /*20ec*/ 	.word	index@(_ZN2at6native29vectorized_elementwise_kernelILi4ENS0_13BinaryFunctorIdddZZZNS0_16fmod_kernel_cudaERNS_18TensorIteratorBaseEENKUlvE0_clEvENKUlvE_clEvEUlddE_EESt5arrayIPcLm3EEEEviT0_T1_)
        /*20f0*/ 	.word	0x00000030


	//----- nvinfo : EIATTR_FRAME_SIZE
	.align		4
.L_1453:
        /*20f4*/ 	.byte	0x04, 0x11
        /*20f6*/ 	.short	(.L_1455 - .L_1454)
	.align		4
.L_1454:
        /*20f8*/ 	.word	index@(_ZN2at6native29vectorized_elementwise_kernelILi4ENS0_13BinaryFunctorIdddZZZNS0_16fmod_kernel_cudaERNS_18TensorIteratorBaseEENKUlvE0_clEvENKUlvE_clEvEUlddE_EESt5arrayIPcLm3EEEEviT0_T1_)
        /*20fc*/ 	.word	0x00000000


	//----- nvinfo : EIATTR_REGCOUNT
	.align		4
.L_1455:
        /*2100*/ 	.byte	0x04, 0x2f
        /*2102*/ 	.short	(.L_1457 - .L_1456)
	.align		4
.L_1456:
        /*2104*/ 	.word	index@(_ZN2at6native29vectorized_elementwise_kernelILi2ENS0_13BinaryFunctorIdddZZZNS0_16fmod_kernel_cudaERNS_18TensorIteratorBaseEENKUlvE0_clEvENKUlvE_clEvEUlddE_EESt5arrayIPcLm3EEEEviT0_T1_)
        /*2108*/ 	.word	0x00000030


	//----- nvinfo : EIATTR_FRAME_SIZE
	.align		4
.L_1457:
        /*210c*/ 	.byte	0x04, 0x11
        /*210e*/ 	.short	(.L_1459 - .L_1458)
	.align		4
.L_1458:
        /*2110*/ 	.word	index@(_ZN2at6native29vectorized_elementwise_kernelILi2ENS0_13BinaryFunctorIdddZZZNS0_16fmod_kernel_cudaERNS_18TensorIteratorBaseEENKUlvE0_clEvENKUlvE_clEvEUlddE_EESt5arrayIPcLm3EEEEviT0_T1_)
        /*2114*/ 	.word	0x00000000


	//----- nvinfo : EIATTR_REGCOUNT
	.align		4
.L_1459:
        /*2118*/ 	.byte	0x04, 0x2f
        /*211a*/ 	.short	(.L_1461 - .L_1460)
	.align		4
.L_1460:
        /*211c*/ 	.word	index@(_ZN2at6native27unrolled_elementwise_kernelINS0_13BinaryFunctorIdddZZZNS0_16fmod_kernel_cudaERNS_18TensorIteratorBaseEENKUlvE0_clEvENKUlvE_clEvEUlddE_EESt5arrayIPcLm3EELi4E23TrivialOffsetCalculatorILi2EjESC_ILi1EjENS0_6memory15LoadWithoutCastENSF_16StoreWithoutCastEEEviT_T0_T2_T3_T4_T5_)
        /*2120*/ 	.word	0x00000020


	//----- nvinfo : EIATTR_FRAME_SIZE
	.align		4
.L_1461:
        /*2124*/ 	.byte	0x04, 0x11
        /*2126*/ 	.short	(.L_1463 - .L_1462)
	.align		4
.L_1462:
        /*2128*/ 	.word	index@(_ZN2at6native27unrolled_elementwise_kernelINS0_13BinaryFunctorIdddZZZNS0_16fmod_kernel_cudaERNS_18TensorIteratorBaseEENKUlvE0_clEvENKUlvE_clEvEUlddE_EESt5arrayIPcLm3EELi4E23TrivialOffsetCalculatorILi2EjESC_ILi1EjENS0_6memory15LoadWithoutCastENSF_16StoreWithoutCastEEEviT_T0_T2_T3_T4_T5_)
        /*212c*/ 	.word	0x00000000


	//----- nvinfo : EIATTR_REGCOUNT
	.align		4
.L_1463:
        /*2130*/ 	.byte	0x04, 0x2f
        /*2132*/ 	.short	(.L_1465 - .L_1464)
	.align		4
.L_1464:
        /*2134*/ 	.word	index@(_ZN2at6native18elementwise_kernelILi128ELi2EZNS0_22gpu_kernel_impl_nocastINS0_13BinaryFunctorIdddZZZNS0_16fmod_kernel_cudaERNS_18TensorIteratorBaseEENKUlvE0_clEvENKUlvE_clEvEUlddE_EEEEvS5_RKT_EUliE_EEviT1_)
        /*2138*/ 	.word	0x00000016


	//----- nvinfo : EIATTR_FRAME_SIZE
	.align		4
.L_1465:
        /*213c*/ 	.byte	0x04, 0x11
        /*213e*/ 	.short	(.L_1467 - .L_1466)
	.align		4
.L_1466:
        /*2140*/ 	.word	index@(_ZN2at6native18elementwise_kernelILi128ELi2EZNS0_22gpu_kernel_impl_nocastINS0_13BinaryFunctorIdddZZZNS0_16fmod_kernel_cudaERNS_18TensorIteratorBaseEENKUlvE0_clEvENKUlvE_clEvEUlddE_EEEEvS5_RKT_EUliE_EEviT1_)
        /*2144*/ 	.word	0x00000000


	//----- nvinfo : EIATTR_REGCOUNT
	.align		4
.L_1467:
        /*2148*/ 	.byte	0x04, 0x2f
        /*214a*/ 	.short	(.L_1469 - .L_1468)
	.align		4
.L_1468:
        /*214c*/ 	.word	index@(_ZN2at6native27unrolled_elementwise_kernelINS0_13BinaryFunctorIdddZZZNS0_16fmod_kernel_cudaERNS_18TensorIteratorBaseEENKUlvE0_clEvENKUlvE_clEvEUlddE_EESt5arrayIPcLm3EELi4E23TrivialOffsetCalculatorILi2EjESC_ILi1EjENS0_6memory12LoadWithCastILi2EEENSF_13StoreWithCastILi1EEEEEviT_T0_T2_T3_T4_T5_)
        /*2150*/ 	.word	0x00000028


	//----- nvinfo : EIATTR_FRAME_SIZE
	.align		4
.L_1469:
        /*2154*/ 	.byte	0x04, 0x11
        /*2156*/ 	.short	(.L_1471 - .L_1470)
	.align		4
.L_1470:
        /*2158*/ 	.word	index@(_ZN2at6native27unrolled_elementwise_kernelINS0_13BinaryFunctorIdddZZZNS0_16fmod_kernel_cudaERNS_18TensorIteratorBaseEENKUlvE0_clEvENKUlvE_clEvEUlddE_EESt5arrayIPcLm3EELi4E23TrivialOffsetCalculatorILi2EjESC_ILi1EjENS0_6memory12LoadWithCastILi2EEENSF_13StoreWithCastILi1EEEEEviT_T0_T2_T3_T4_T5_)
        /*215c*/ 	.word	0x00000000


	//----- nvinfo : EIATTR_REGCOUNT
	.align		4
.L_1471:
        /*2160*/ 	.byte	0x04, 0x2f
        /*2162*/ 	.short	(.L_1473 - .L_1472)
	.align		4
.L_1472:
        /*2164*/ 	.word	index@(_ZN2at6native18elementwise_kernelILi128ELi4EZNS0_15gpu_kernel_implINS0_13BinaryFunctorIdddZZZNS0_16fmod_kernel_cudaERNS_18TensorIteratorBaseEENKUlvE0_clEvENKUlvE_clEvEUlddE_EEEEvS5_RKT_EUliE_EEviT1_)
        /*2168*/ 	.word	0x0000001a


	//----- nvinfo : EIATTR_FRAME_SIZE
	.align		4
.L_1473:
        /*216c*/ 	.byte	0x04, 0x11
        /*216e*/ 	.short	(.L_1475 - .L_1474)
	.align		4
.L_1474:
        /*2170*/ 	.word	index@(_ZN2at6native18elementwise_kernelILi128ELi4EZNS0_15gpu_kernel_implINS0_13BinaryFunctorIdddZZZNS0_16fmod_kernel_cudaERNS_18TensorIteratorBaseEENKUlvE0_clEvENKUlvE_clEvEUlddE_EEEEvS5_RKT_EUliE_EEviT1_)
        /*2174*/ 	.word	0x00000000


	//----- nvinfo : EIATTR_REGCOUNT
	.align		4
.L_1475:
        /*2178*/ 	.byte	0x04, 0x2f
        /*217a*/ 	.short	(.L_1477 - .L_1476)
	.align		4
.L_1476:
        /*217c*/ 	.word	index@(_ZN2at6native29vectorized_elementwise_kernelILi8ENS0_13AUnaryFunctorIfffZZZNS0_16fmod_kernel_cudaERNS_18TensorIteratorBaseEENKUlvE0_clEvENKUlvE0_clEvEUlffE_EESt5arrayIPcLm2EEEEviT0_T1_)
        /*2180*/ 	.word	0x00000020


	//----- nvinfo : EIATTR_FRAME_SIZE
	.align		4
.L_1477:
        /*2184*/ 	.byte	0x04, 0x11
        /*2186*/ 	.short	(.L_1479 - .L_1478)
	.align		4
.L_1478:
        /*2188*/ 	.word	index@(_ZN2at6native29vectorized_elementwise_kernelILi8ENS0_13AUnaryFunctorIfffZZZNS0_16fmod_kernel_cudaERNS_18TensorIteratorBaseEENKUlvE0_clEvENKUlvE0_clEvEUlffE_EESt5arrayIPcLm2EEEEviT0_T1_)
        /*218c*/ 	.word	0x00000000


	//----- nvinfo : EIATTR_REGCOUNT
	.align		4
.L_1479:
        /*2190*/ 	.byte	0x04, 0x2f
        /*2192*/ 	.short	(.L_1481 - .L_1480)
	.align		4
.L_1480:
        /*2194*/ 	.word	index@(_ZN2at6native29vectorized_elementwise_kernelILi4ENS0_13AUnaryFunctorIfffZZZNS0_16fmod_kernel_cudaERNS_18TensorIteratorBaseEENKUlvE0_clEvENKUlvE0_clEvEUlffE_EESt5arrayIPcLm2EEEEviT0_T1_)
        /*2198*/ 	.word	0x00000020


	//----- nvinfo : EIATTR_FRAME_SIZE
	.align		4
.L_1481:
        /*219c*/ 	.byte	0x04, 0x11
        /*219e*/ 	.short	(.L_1483 - .L_1482)
	.align		4
.L_1482:
        /*21a0*/ 	.word	index@(_ZN2at6native29vectorized_elementwise_kernelILi4ENS0_13AUnaryFunctorIfffZZZNS0_16fmod_kernel_cudaERNS_18TensorIteratorBaseEENKUlvE0_clEvENKUlvE0_clEvEUlffE_EESt5arrayIPcLm2EEEEviT0_T1_)
        /*21a4*/ 	.word	0x00000000


	//----- nvinfo : EIATTR_REGCOUNT
	.align		4
.L_1483:
        /*21a8*/ 	.byte	0x04, 0x2f
        /*21aa*/ 	.short	(.L_1485 - .L_1484)
	.align		4
.L_1484:
        /*21ac*/ 	.word	index@(_ZN2at6native29vectorized_elementwise_kernelILi2ENS0_13AUnaryFunctorIfffZZZNS0_16fmod_kernel_cudaERNS_18TensorIteratorBaseEENKUlvE0_clEvENKUlvE0_clEvEUlffE_EESt5arrayIPcLm2EEEEviT0_T1_)
        /*21b0*/ 	.word	0x00000020


	//----- nvinfo : EIATTR_FRAME_SIZE
	.align		4
.L_1485:
        /*21b4*/ 	.byte	0x04, 0x11
        /*21b6*/ 	.short	(.L_1487 - .L_1486)
	.align		4
.L_1486:
        /*21b8*/ 	.word	index@(_ZN2at6native29vectorized_elementwise_kernelILi2ENS0_13AUnaryFunctorIfffZZZNS0_16fmod_kernel_cudaERNS_18TensorIteratorBaseEENKUlvE0_clEvENKUlvE0_clEvEUlffE_EESt5arrayIPcLm2EEEEviT0_T1_)
        /*21bc*/ 	.word	0x00000000


	//----- nvinfo : EIATTR_REGCOUNT
	.align		4
.L_1487:
        /*21c0*/ 	.byte	0x04, 0x2f
        /*21c2*/ 	.short	(.L_1489 - .L_1488)
	.align		4
.L_1488:
        /*21c4*/ 	.word	index@(_ZN2at6native27unrolled_elementwise_kernelINS0_13AUnaryFunctorIfffZZZNS0_16fmod_kernel_cudaERNS_18TensorIteratorBaseEENKUlvE0_clEvENKUlvE0_clEvEUlffE_EESt5arrayIPcLm2EELi4E23TrivialOffsetCalculatorILi1EjESD_NS0_6memory15LoadWithoutCastENSE_16StoreWithoutCastEEEviT_T0_T2_T3_T4_T5_)
        /*21c8*/ 	.word	0x00000016


	//----- nvinfo : EIATTR_FRAME_SIZE
	.align		4
.L_1489:
        /*21cc*/ 	.byte	0x04, 0x11
        /*21ce*/ 	.short	(.L_1491 - .L_1490)
	.align		4
.L_1490:
        /*21d0*/ 	.word	index@(_ZN2at6native27unrolled_elementwise_kernelINS0_13AUnaryFunctorIfffZZZNS0_16fmod_kernel_cudaERNS_18TensorIteratorBaseEENKUlvE0_clEvENKUlvE0_clEvEUlffE_EESt5arrayIPcLm2EELi4E23TrivialOffsetCalculatorILi1EjESD_NS0_6memory15LoadWithoutCastENSE_16StoreWithoutCastEEEviT_T0_T2_T3_T4_T5_)
        /*21d4*/ 	.word	0x00000000


	//----- nvinfo : EIATTR_REGCOUNT
	.align		4
.L_1491:
        /*21d8*/ 	.byte	0x04, 0x2f
        /*21da*/ 	.short	(.L_1493 - .L_1492)
	.align		4
.L_1492:
        /*21dc*/ 	.word	index@(_ZN2at6native18elementwise_kernelILi128ELi2EZNS0_22gpu_kernel_impl_nocastINS0_13AUnaryFunctorIfffZZZNS0_16fmod_kernel_cudaERNS_18TensorIteratorBaseEENKUlvE0_clEvENKUlvE0_clEvEUlffE_EEEEvS5_RKT_EUliE_EEviT1_)
        /*21e0*/ 	.word	0x00000012


	//----- nvinfo : EIATTR_FRAME_SIZE
	.align		4
.L_1493:
        /*21e4*/ 	.byte	0x04, 0x11
        /*21e6*/ 	.short	(.L_1495 - .L_1494)
	.align		4
.L_1494:
        /*21e8*/ 	.word	index@(_ZN2at6native18elementwise_kernelILi128ELi2EZNS0_22gpu_kernel_impl_nocastINS0_13AUnaryFunctorIfffZZZNS0_16fmod_kernel_cudaERNS_18TensorIteratorBaseEENKUlvE0_clEvENKUlvE0_clEvEUlffE_EEEEvS5_RKT_EUliE_EEviT1_)
        /*21ec*/ 	.word	0x00000000


	//----- nvinfo : EIATTR_REGCOUNT
	.align		4
.L_1495:
        /*21f0*/ 	.byte	0x04, 0x2f
        /*21f2*/ 	.short	(.L_1497 - .L_1496)
	.align		4
.L_1496:
        /*21f4*/ 	.word	index@(_ZN2at6native27unrolled_elementwise_kernelINS0_13AUnaryFunctorIfffZZZNS0_16fmod_kernel_cudaERNS_18TensorIteratorBaseEENKUlvE0_clEvENKUlvE0_clEvEUlffE_EESt5arrayIPcLm2EELi4E23TrivialOffsetCalculatorILi1EjESD_NS0_6memory12LoadWithCastILi1EEENSE_13StoreWithCastILi1EEEEEviT_T0_T2_T3_T4_T5_)
        /*21f8*/ 	.word	0x0000001c


	//----- nvinfo : EIATTR_FRAME_SIZE
	.align		4
.L_1497:
        /*21fc*/ 	.byte	0x04, 0x11
        /*21fe*/ 	.short	(.L_1499 - .L_1498)
	.align		4
.L_1498:
        /*2200*/ 	.word	index@(_ZN2at6native27unrolled_elementwise_kernelINS0_13AUnaryFunctorIfffZZZNS0_16fmod_kernel_cudaERNS_18TensorIteratorBaseEENKUlvE0_clEvENKUlvE0_clEvEUlffE_EESt5arrayIPcLm2EELi4E23TrivialOffsetCalculatorILi1EjESD_NS0_6memory12LoadWithCastILi1EEENSE_13StoreWithCastILi1EEEEEviT_T0_T2_T3_T4_T5_)
        /*2204*/ 	.word	0x00000000


	//----- nvinfo : EIATTR_REGCOUNT
	.align		4
.L_1499:
        /*2208*/ 	.byte	0x04, 0x2f
        /*220a*/ 	.short	(.L_1501 - .L_1500)
	.align		4
.L_1500:
        /*220c*/ 	.word	index@(_ZN2at6native18elementwise_kernelILi128ELi4EZNS0_15gpu_kernel_implINS0_13AUnaryFunctorIfffZZZNS0_16fmod_kernel_cudaERNS_18TensorIteratorBaseEENKUlvE0_clEvENKUlvE0_clEvEUlffE_EEEEvS5_RKT_EUliE_EEviT1_)
        /*2210*/ 	.word	0x0000001a


	//----- nvinfo : EIATTR_FRAME_SIZE
	.align		4
.L_1501:
        /*2214*/ 	.byte	0x04, 0x11
        /*2216*/ 	.short	(.L_1503 - .L_1502)
	.align		4
.L_1502:
        /*2218*/ 	.word	index@(_ZN2at6native18elementwise_kernelILi128ELi4EZNS0_15gpu_kernel_implINS0_13AUnaryFunctorIfffZZZNS0_16fmod_kernel_cudaERNS_18TensorIteratorBaseEENKUlvE0_clEvENKUlvE0_clEvEUlffE_EEEEvS5_RKT_EUliE_EEviT1_)
        /*221c*/ 	.word	0x00000000


	//----- nvinfo : EIATTR_REGCOUNT
	.align		4
.L_1503:
        /*2220*/ 	.byte	0x04, 0x2f
        /*2222*/ 	.short	(.L_1505 - .L_1504)
	.align		4
.L_1504:
        /*2224*/ 	.word	index@(_ZN2at6native29vectorized_elementwise_kernelILi8ENS0_13BUnaryFunctorIfffZZZNS0_16fmod_kernel_cudaERNS_18TensorIteratorBaseEENKUlvE0_clEvENKUlvE0_clEvEUlffE_EESt5arrayIPcLm2EEEEviT0_T1_)
        /*2228*/ 	.word	0x00000020


	//----- nvinfo : EIATTR_FRAME_SIZE
	.align		4
.L_1505:
        /*222c*/ 	.byte	0x04, 0x11
        /*222e*/ 	.short	(.L_1507 - .L_1506)
	.align		4
.L_1506:
        /*2230*/ 	.word	index@(_ZN2at6native29vectorized_elementwise_kernelILi8ENS0_13BUnaryFunctorIfffZZZNS0_16fmod_kernel_cudaERNS_18TensorIteratorBaseEENKUlvE0_clEvENKUlvE0_clEvEUlffE_EESt5arrayIPcLm2EEEEviT0_T1_)
        /*2234*/ 	.word	0x00000000


	//----- nvinfo : EIATTR_REGCOUNT
	.align		4
.L_1507:
        /*2238*/ 	.byte	0x04, 0x2f
        /*223a*/ 	.short	(.L_1509 - .L_1508)
	.align		4
.L_1508:
        /*223c*/ 	.word	index@(_ZN2at6native29vectorized_elementwise_kernelILi4ENS0_13BUnaryFunctorIfffZZZNS0_16fmod_kernel_cudaERNS_18TensorIteratorBaseEENKUlvE0_clEvENKUlvE0_clEvEUlffE_EESt5arrayIPcLm2EEEEviT0_T1_)
        /*2240*/ 	.word	0x00000020


	//----- nvinfo : EIATTR_FRAME_SIZE
	.align		4
.L_1509:
        /*2244*/ 	.byte	0x04, 0x11
        /*2246*/ 	.short	(.L_1511 - .L_1510)
	.align		4
.L_1510:
        /*2248*/ 	.word	index@(_ZN2at6native29vectorized_elementwise_kernelILi4ENS0_13BUnaryFunctorIfffZZZNS0_16fmod_kernel_cudaERNS_18TensorIteratorBaseEENKUlvE0_clEvENKUlvE0_clEvEUlffE_EESt5arrayIPcLm2EEEEviT0_T1_)
        /*224c*/ 	.word	0x00000000


	//----- nvinfo : EIATTR_REGCOUNT
	.align		4
.L_1511:
        /*2250*/ 	.byte	0x04, 0x2f
        /*2252*/ 	.short	(.L_1513 - .L_1512)
	.align		4
.L_1512:
        /*2254*/ 	.word	index@(_ZN2at6native29vectorized_elementwise_kernelILi2ENS0_13BUnaryFunctorIfffZZZNS0_16fmod_kernel_cudaERNS_18TensorIteratorBaseEENKUlvE0_clEvENKUlvE0_clEvEUlffE_EESt5arrayIPcLm2EEEEviT0_T1_)
        /*2258*/ 	.word	0x00000020


	//----- nvinfo : EIATTR_FRAME_SIZE
	.align		4
.L_1513:
        /*225c*/ 	.byte	0x04, 0x11
        /*225e*/ 	.short	(.L_1515 - .L_1514)
	.align		4
.L_1514:
        /*2260*/ 	.word	index@(_ZN2at6native29vectorized_elementwise_kernelILi2ENS0_13BUnaryFunctorIfffZZZNS0_16fmod_kernel_cudaERNS_18TensorIteratorBaseEENKUlvE0_clEvENKUlvE0_clEvEUlffE_EESt5arrayIPcLm2EEEEviT0_T1_)
        /*2264*/ 	.word	0x00000000


	//----- nvinfo : EIATTR_REGCOUNT
	.align		4
.L_1515:
        /*2268*/ 	.byte	0x04, 0x2f
        /*226a*/ 	.short	(.L_1517 - .L_1516)
	.align		4
.L_1516:
        /*226c*/ 	.word	index@(_ZN2at6native27unrolled_elementwise_kernelINS0_13BUnaryFunctorIfffZZZNS0_16fmod_kernel_cudaERNS_18TensorIteratorBaseEENKUlvE0_clEvENKUlvE0_clEvEUlffE_EESt5arrayIPcLm2EELi4E23TrivialOffsetCalculatorILi1EjESD_NS0_6memory15LoadWithoutCastENSE_16StoreWithoutCastEEEviT_T0_T2_T3_T4_T5_)
        /*2270*/ 	.word	0x00000016


	//----- nvinfo : EIATTR_FRAME_SIZE
	.align		4
.L_1517:
        /*2274*/ 	.byte	0x04, 0x11
        /*2276*/ 	.short	(.L_1519 - .L_1518)
	.align		4
.L_1518:
        /*2278*/ 	.word	index@(_ZN2at6native27unrolled_elementwise_kernelINS0_13BUnaryFunctorIfffZZZNS0_16fmod_kernel_cudaERNS_18TensorIteratorBaseEENKUlvE0_clEvENKUlvE0_clEvEUlffE_EESt5arrayIPcLm2EELi4E23TrivialOffsetCalculatorILi1EjESD_NS0_6memory15LoadWithoutCastENSE_16StoreWithoutCastEEEviT_T0_T2_T3_T4_T5_)
        /*227c*/ 	.word	0x00000000


	//----- nvinfo : EIATTR_REGCOUNT
	.align		4
.L_1519:
        /*2280*/ 	.byte	0x04, 0x2f
        /*2282*/ 	.short	(.L_1521 - .L_1520)
	.align		4
.L_1520:
        /*2284*/ 	.word	index@(_ZN2at6native18elementwise_kernelILi128ELi2EZNS0_22gpu_kernel_impl_nocastINS0_13BUnaryFunctorIfffZZZNS0_16fmod_kernel_cudaERNS_18TensorIteratorBaseEENKUlvE0_clEvENKUlvE0_clEvEUlffE_EEEEvS5_RKT_EUliE_EEviT1_)
        /*2288*/ 	.word	0x00000012


	//----- nvinfo : EIATTR_FRAME_SIZE
	.align		4
.L_1521:
        /*228c*/ 	.byte	0x04, 0x11
        /*228e*/ 	.short	(.L_1523 - .L_1522)
	.align		4
.L_1522:
        /*2290*/ 	.word	index@(_ZN2at6native18elementwise_kernelILi128ELi2EZNS0_22gpu_kernel_impl_nocastINS0_13BUnaryFunctorIfffZZZNS0_16fmod_kernel_cudaERNS_18TensorIteratorBaseEENKUlvE0_clEvENKUlvE0_clEvEUlffE_EEEEvS5_RKT_EUliE_EEviT1_)
        /*2294*/ 	.word	0x00000000


	//----- nvinfo : EIATTR_REGCOUNT
	.align		4
.L_1523:
        /*2298*/ 	.byte	0x04, 0x2f
        /*229a*/ 	.short	(.L_1525 - .L_1524)
	.align		4
.L_1524:
        /*229c*/ 	.word	index@(_ZN2at6native27unrolled_elementwise_kernelINS0_13BUnaryFunctorIfffZZZNS0_16fmod_kernel_cudaERNS_18TensorIteratorBaseEENKUlvE0_clEvENKUlvE0_clEvEUlffE_EESt5arrayIPcLm2EELi4E23TrivialOffsetCalculatorILi1EjESD_NS0_6memory12LoadWithCastILi1EEENSE_13StoreWithCastILi1EEEEEviT_T0_T2_T3_T4_T5_)
        /*22a0*/ 	.word	0x0000001c


	//----- nvinfo : EIATTR_FRAME_SIZE
	.align		4
.L_1525:
        /*22a4*/ 	.byte	0x04, 0x11
        /*22a6*/ 	.short	(.L_1527 - .L_1526)
	.align		4
.L_1526:
        /*22a8*/ 	.word	index@(_ZN2at6native27unrolled_elementwise_kernelINS0_13BUnaryFunctorIfffZZZNS0_16fmod_kernel_cudaERNS_18TensorIteratorBaseEENKUlvE0_clEvENKUlvE0_clEvEUlffE_EESt5arrayIPcLm2EELi4E23TrivialOffsetCalculatorILi1EjESD_NS0_6memory12LoadWithCastILi1EEENSE_13StoreWithCastILi1EEEEEviT_T0_T2_T3_T4_T5_)
        /*22ac*/ 	.word	0x00000000


	//----- nvinfo : EIATTR_REGCOUNT
	.align		4
.L_1527:
        /*22b0*/ 	.byte	0x04, 0x2f
        /*22b2*/ 	.short	(.L_1529 - .L_1528)
	.align		4
.L_1528:
        /*22b4*/ 	.word	index@(_ZN2at6native18elementwise_kernelILi128ELi4EZNS0_15gpu_kernel_implINS0_13BUnaryFunctorIfffZZZNS0_16fmod_kernel_cudaERNS_18TensorIteratorBaseEENKUlvE0_clEvENKUlvE0_clEvEUlffE_EEEEvS5_RKT_EUliE_EEviT1_)
        /*22b8*/ 	.word	0x0000001a


	//----- nvinfo : EIATTR_FRAME_SIZE
	.align		4
.L_1529:
        /*22bc*/ 	.byte	0x04, 0x11
        /*22be*/ 	.short	(.L_1531 - .L_1530)
	.align		4
.L_1530:
        /*22c0*/ 	.word	index@(_ZN2at6native18elementwise_kernelILi128ELi4EZNS0_15gpu_kernel_implINS0_13BUnaryFunctorIfffZZZNS0_16fmod_kernel_cudaERNS_18TensorIteratorBaseEENKUlvE0_clEvENKUlvE0_clEvEUlffE_EEEEvS5_RKT_EUliE_EEviT1_)
        /*22c4*/ 	.word	0x00000000


	//----- nvinfo : EIATTR_REGCOUNT
	.align		4
.L_1531:
        /*22c8*/ 	.byte	0x04, 0x2f
        /*22ca*/ 	.short	(.L_1533 - .L_1532)
	.align		4
.L_1532:
        /*22cc*/ 	.word	index@(_ZN2at6native29vectorized_elementwise_kernelILi8ENS0_13BinaryFunctorIfffZZZNS0_16fmod_kernel_cudaERNS_18TensorIteratorBaseEENKUlvE0_clEvENKUlvE0_clEvEUlffE_EESt5arrayIPcLm3EEEEviT0_T1_)
        /*22d0*/ 	.word	0x00000020


	//----- nvinfo : EIATTR_FRAME_SIZE
	.align		4
.L_1533:
        /*22d4*/ 	.byte	0x04, 0x11
        /*22d6*/ 	.short	(.L_1535 - .L_1534)
	.align		4
.L_1534:
        /*22d8*/ 	.word	index@(_ZN2at6native29vectorized_elementwise_kernelILi8ENS0_13BinaryFunctorIfffZZZNS0_16fmod_kernel_cudaERNS_18TensorIteratorBaseEENKUlvE0_clEvENKUlvE0_clEvEUlffE_EESt5arrayIPcLm3EEEEviT0_T1_)
        /*22dc*/ 	.word	0x00000000


	//----- nvinfo : EIATTR_REGCOUNT
	.align		4
.L_1535:
        /*22e0*/ 	.byte	0x04, 0x2f
        /*22e2*/ 	.short	(.L_1537 - .L_1536)
	.align		4
.L_1536:
        /*22e4*/ 	.word	index@(_ZN2at6native29vectorized_elementwise_kernelILi4ENS0_13BinaryFunctorIfffZZZNS0_16fmod_kernel_cudaERNS_18TensorIteratorBaseEENKUlvE0_clEvENKUlvE0_clEvEUlffE_EESt5arrayIPcLm3EEEEviT0_T1_)
        /*22e8*/ 	.word	0x00000020


	//----- nvinfo : EIATTR_FRAME_SIZE
	.align		4
.L_1537:
        /*22ec*/ 	.byte	0x04, 0x11
        /*22ee*/ 	.short	(.L_1539 - .L_1538)
	.align		4
.L_1538:
        /*22f0*/ 	.word	index@(_ZN2at6native29vectorized_elementwise_kernelILi4ENS0_13BinaryFunctorIfffZZZNS0_16fmod_kernel_cudaERNS_18TensorIteratorBaseEENKUlvE0_clEvENKUlvE0_clEvEUlffE_EESt5arrayIPcLm3EEEEviT0_T1_)
        /*22f4*/ 	.word	0x00000000


	//----- nvinfo : EIATTR_REGCOUNT
	.align		4
.L_1539:
        /*22f8*/ 	.byte	0x04, 0x2f
        /*22fa*/ 	.short	(.L_1541 - .L_1540)
	.align		4
.L_1540:
        /*22fc*/ 	.word	index@(_ZN2at6native29vectorized_elementwise_kernelILi2ENS0_13BinaryFunctorIfffZZZNS0_16fmod_kernel_cudaERNS_18TensorIteratorBaseEENKUlvE0_clEvENKUlvE0_clEvEUlffE_EESt5arrayIPcLm3EEEEviT0_T1_)
        /*2300*/ 	.word	0x00000020


	//----- nvinfo : EIATTR_FRAME_SIZE
	.align		4
.L_1541:
        /*2304*/ 	.byte	0x04, 0x11
        /*2306*/ 	.short	(.L_1543 - .L_1542)
	.align		4
.L_1542:
        /*2308*/ 	.word	index@(_ZN2at6native29vectorized_elementwise_kernelILi2ENS0_13BinaryFunctorIfffZZZNS0_16fmod_kernel_cudaERNS_18TensorIteratorBaseEENKUlvE0_clEvENKUlvE0_clEvEUlffE_EESt5arrayIPcLm3EEEEviT0_T1_)
        /*230c*/ 	.word	0x00000000


	//----- nvinfo : EIATTR_REGCOUNT
	.align		4
.L_1543:
        /*2310*/ 	.byte	0x04, 0x2f
        /*2312*/ 	.short	(.L_1545 - .L_1544)
	.align		4
.L_1544:
        /*2314*/ 	.word	index@(_ZN2at6native27unrolled_elementwise_kernelINS0_13BinaryFunctorIfffZZZNS0_16fmod_kernel_cudaERNS_18TensorIteratorBaseEENKUlvE0_clEvENKUlvE0_clEvEUlffE_EESt5arrayIPcLm3EELi4E23TrivialOffsetCalculatorILi2EjESC_ILi1EjENS0_6memory15LoadWithoutCastENSF_16StoreWithoutCastEEEviT_T0_T2_T3_T4_T5_)
        /*2318*/ 	.word	0x0000001e


	//----- nvinfo : EIATTR_FRAME_SIZE
	.align		4
.L_1545:
        /*231c*/ 	.byte	0x04, 0x11
        /*231e*/ 	.short	(.L_1547 - .L_1546)
	.align		4
.L_1546:
        /*2320*/ 	.word	index@(_ZN2at6native27unrolled_elementwise_kernelINS0_13BinaryFunctorIfffZZZNS0_16fmod_kernel_cudaERNS_18TensorIteratorBaseEENKUlvE0_clEvENKUlvE0_clEvEUlffE_EESt5arrayIPcLm3EELi4E23TrivialOffsetCalculatorILi2EjESC_ILi1EjENS0_6memory15LoadWithoutCastENSF_16StoreWithoutCastEEEviT_T0_T2_T3_T4_T5_)
        /*2324*/ 	.word	0x00000000


	//----- nvinfo : EIATTR_REGCOUNT
	.align		4
.L_1547:
        /*2328*/ 	.byte	0x04, 0x2f
        /*232a*/ 	.short	(.L_1549 - .L_1548)
	.align		4
.L_1548:
        /*232c*/ 	.word	index@(_ZN2at6native18elementwise_kernelILi128ELi2EZNS0_22gpu_kernel_impl_nocastINS0_13BinaryFunctorIfffZZZNS0_16fmod_kernel_cudaERNS_18TensorIteratorBaseEENKUlvE0_clEvENKUlvE0_clEvEUlffE_EEEEvS5_RKT_EUliE_EEviT1_)
        /*2330*/ 	.word	0x00000012


	//----- nvinfo : EIATTR_FRAME_SIZE
	.align		4
.L_1549:
        /*2334*/ 	.byte	0x04, 0x11
        /*2336*/ 	.short	(.L_1551 - .L_1550)
	.align		4
.L_1550:
        /*2338*/ 	.word	index@(_ZN2at6native18elementwise_kernelILi128ELi2EZNS0_22gpu_kernel_impl_nocastINS0_13BinaryFunctorIfffZZZNS0_16fmod_kernel_cudaERNS_18TensorIteratorBaseEENKUlvE0_clEvENKUlvE0_clEvEUlffE_EEEEvS5_RKT_EUliE_EEviT1_)
        /*233c*/ 	.word	0x00000000


	//----- nvinfo : EIATTR_REGCOUNT
	.align		4
.L_1551:
        /*2340*/ 	.byte	0x04, 0x2f
        /*2342*/ 	.short	(.L_1553 - .L_1552)
	.align		4
.L_1552:
        /*2344*/ 	.word	index@(_ZN2at6native27unrolled_elementwise_kernelINS0_13BinaryFunctorIfffZZZNS0_16fmod_kernel_cudaERNS_18TensorIteratorBaseEENKUlvE0_clEvENKUlvE0_clEvEUlffE_EESt5arrayIPcLm3EELi4E23TrivialOffsetCalculatorILi2EjESC_ILi1EjENS0_6memory12LoadWithCastILi2EEENSF_13StoreWithCastILi1EEEEEviT_T0_T2_T3_T4_T5_)
        /*2348*/ 	.word	0x00000020


	//----- nvinfo : EIATTR_FRAME_SIZE
	.align		4
.L_1553:
        /*234c*/ 	.byte	0x04, 0x11
        /*234e*/ 	.short	(.L_1555 - .L_1554)
	.align		4
.L_1554:
        /*2350*/ 	.word	index@(_ZN2at6native27unrolled_elementwise_kernelINS0_13BinaryFunctorIfffZZZNS0_16fmod_kernel_cudaERNS_18TensorIteratorBaseEENKUlvE0_clEvENKUlvE0_clEvEUlffE_EESt5arrayIPcLm3EELi4E23TrivialOffsetCalculatorILi2EjESC_ILi1EjENS0_6memory12LoadWithCastILi2EEENSF_13StoreWithCastILi1EEEEEviT_T0_T2_T3_T4_T5_)
        /*2354*/ 	.word	0x00000000


	//----- nvinfo : EIATTR_REGCOUNT
	.align		4
.L_1555:
        /*2358*/ 	.byte	0x04, 0x2f
        /*235a*/ 	.short	(.L_1557 - .L_1556)
	.align		4
.L_1556:
        /*235c*/ 	.word	index@(_ZN2at6native18elementwise_kernelILi128ELi4EZNS0_15gpu_kernel_implINS0_13BinaryFunctorIfffZZZNS0_16fmod_kernel_cudaERNS_18TensorIteratorBaseEENKUlvE0_clEvENKUlvE0_clEvEUlffE_EEEEvS5_RKT_EUliE_EEviT1_)
        /*2360*/ 	.word	0x0000001a


	//----- nvinfo : EIATTR_FRAME_SIZE
	.align		4
.L_1557:
        /*2364*/ 	.byte	0x04, 0x11
        /*2366*/ 	.short	(.L_1559 - .L_1558)
	.align		4
.L_1558:
        /*2368*/ 	.word	index@(_ZN2at6native18elementwise_kernelILi128ELi4EZNS0_15gpu_kernel_implINS0_13BinaryFunctorIfffZZZNS0_16fmod_kernel_cudaERNS_18TensorIteratorBaseEENKUlvE0_clEvENKUlvE0_clEvEUlffE_EEEEvS5_RKT_EUliE_EEviT1_)
        /*236c*/ 	.word	0x00000000


	//----- nvinfo : EIATTR_REGCOUNT
	.align		4
.L_1559:
        /*2370*/ 	.byte	0x04, 0x2f
        /*2372*/ 	.short	(.L_1561 - .L_1560)
	.align		4
.L_1560:
        /*2374*/ 	.word	index@(_ZN2at6native29vectorized_elementwise_kernelILi8ENS0_13AUnaryFunctorIN3c104HalfES4_S4_ZZZNS0_16fmod_kernel_cudaERNS_18TensorIteratorBaseEENKUlvE0_clEvENKUlvE1_clEvEUlS4_S4_E_EESt5arrayIPcLm2EEEEviT0_T1_)
        /*2378*/ 	.word	0x00000020


	//----- nvinfo : EIATTR_FRAME_SIZE
	.align		4
.L_1561:
        /*237c*/ 	.byte	0x04, 0x11
        /*237e*/ 	.short	(.L_1563 - .L_1562)
	.align		4
.L_1562:
        /*2380*/ 	.word	index@(_ZN2at6native29vectorized_elementwise_kernelILi8ENS0_13AUnaryFunctorIN3c104HalfES4_S4_ZZZNS0_16fmod_kernel_cudaERNS_18TensorIteratorBaseEENKUlvE0_clEvENKUlvE1_clEvEUlS4_S4_E_EESt5arrayIPcLm2EEEEviT0_T1_)
        /*2384*/ 	.word	0x00000000


	//----- nvinfo : EIATTR_REGCOUNT
	.align		4
.L_1563:
        /*2388*/ 	.byte	0x04, 0x2f
        /*238a*/ 	.short	(.L_1565 - .L_1564)
	.align		4
.L_1564:
        /*238c*/ 	.word	index@(_ZN2at6native29vectorized_elementwise_kernelILi4ENS0_13AUnaryFunctorIN3c104HalfES4_S4_ZZZNS0_16fmod_kernel_cudaERNS_18TensorIteratorBaseEENKUlvE0_clEvENKUlvE1_clEvEUlS4_S4_E_EESt5arrayIPcLm2EEEEviT0_T1_)
        /*2390*/ 	.word	0x00000020


	//----- nvinfo : EIATTR_FRAME_SIZE
	.align		4
.L_1565:
        /*2394*/ 	.byte	0x04, 0x11
        /*2396*/ 	.short	(.L_1567 - .L_1566)
	.align		4
.L_1566:
        /*2398*/ 	.word	index@(_ZN2at6native29vectorized_elementwise_kernelILi4ENS0_13AUnaryFunctorIN3c104HalfES4_S4_ZZZNS0_16fmod_kernel_cudaERNS_18TensorIteratorBaseEENKUlvE0_clEvENKUlvE1_clEvEUlS4_S4_E_EESt5arrayIPcLm2EEEEviT0_T1_)
        /*239c*/ 	.word	0x00000000


	//----- nvinfo : EIATTR_REGCOUNT
	.align		4
.L_1567:
        /*23a0*/ 	.byte	0x04, 0x2f
        /*23a2*/ 	.short	(.L_1569 - .L_1568)
	.align		4
.L_1568:
        /*23a4*/ 	.word	index@(_ZN2at6native29vectorized_elementwise_kernelILi2ENS0_13AUnaryFunctorIN3c104HalfES4_S4_ZZZNS0_16fmod_kernel_cudaERNS_18TensorIteratorBaseEENKUlvE0_clEvENKUlvE1_clEvEUlS4_S4_E_EESt5arrayIPcLm2EEEEviT0_T1_)
        /*23a8*/ 	.word	0x00000020


	//----- nvinfo : EIATTR_FRAME_SIZE
	.align		4
.L_1569:
        /*23ac*/ 	.byte	0x04, 0x11
        /*23ae*/ 	.short	(.L_1571 - .L_1570)
	.align		4
.L_1570:
        /*23b0*/ 	.word	index@(_ZN2at6native29vectorized_elementwise_kernelILi2ENS0_13AUnaryFunctorIN3c104HalfES4_S4_ZZZNS0_16fmod_kernel_cudaERNS_18TensorIteratorBaseEENKUlvE0_clEvENKUlvE1_clEvEUlS4_S4_E_EESt5arrayIPcLm2EEEEviT0_T1_)
        /*23b4*/ 	.word	0x00000000


	//----- nvinfo : EIATTR_REGCOUNT
	.align		4
.L_1571:
        /*23b8*/ 	.byte	0x04, 0x2f
        /*23ba*/ 	.short	(.L_1573 - .L_1572)
	.align		4
.L_1572:
        /*23bc*/ 	.word	index@(_ZN2at6native27unrolled_elementwise_kernelINS0_13AUnaryFunctorIN3c104HalfES4_S4_ZZZNS0_16fmod_kernel_cudaERNS_18TensorIteratorBaseEENKUlvE0_clEvENKUlvE1_clEvEUlS4_S4_E_EESt5arrayIPcLm2EELi4E23TrivialOffsetCalculatorILi1EjESF_NS0_6memory15LoadWithoutCastENSG_16StoreWithoutCastEEEviT_T0_T2_T3_T4_T5_)
        /*23c0*/ 	.word	0x00000016


	//----- nvinfo : EIATTR_FRAME_SIZE
	.align		4
.L_1573:
        /*23c4*/ 	.byte	0x04, 0x11
        /*23c6*/ 	.short	(.L_1575 - .L_1574)
	.align		4
.L_1574:
        /*23c8*/ 	.word	index@(_ZN2at6native27unrolled_elementwise_kernelINS0_13AUnaryFunctorIN3c104HalfES4_S4_ZZZNS0_16fmod_kernel_cudaERNS_18TensorIteratorBaseEENKUlvE0_clEvENKUlvE1_clEvEUlS4_S4_E_EESt5arrayIPcLm2EELi4E23TrivialOffsetCalculatorILi1EjESF_NS0_6memory15LoadWithoutCastENSG_16StoreWithoutCastEEEviT_T0_T2_T3_T4_T5_)
        /*23cc*/ 	.word	0x00000000


	//----- nvinfo : EIATTR_REGCOUNT
	.align		4
.L_1575:
        /*23d0*/ 	.byte	0x04, 0x2f
        /*23d2*/ 	.short	(.L_1577 - .L_1576)
	.align		4
.L_1576:
        /*23d4*/ 	.word	index@(_ZN2at6native18elementwise_kernelILi128ELi4EZNS0_22gpu_kernel_impl_nocastINS0_13AUnaryFunctorIN3c104HalfES5_S5_ZZZNS0_16fmod_kernel_cudaERNS_18TensorIteratorBaseEENKUlvE0_clEvENKUlvE1_clEvEUlS5_S5_E_EEEEvS7_RKT_EUliE_EEviT1_)
        /*23d8*/ 	.word	0x00000012


	//----- nvinfo : EIATTR_FRAME_SIZE
	.align		4
.L_1577:
        /*23dc*/ 	.byte	0x04, 0x11
        /*23de*/ 	.short	(.L_1579 - .L_1578)
	.align		4
.L_1578:
        /*23e0*/ 	.word	index@(_ZN2at6native18elementwise_kernelILi128ELi4EZNS0_22gpu_kernel_impl_nocastINS0_13AUnaryFunctorIN3c104HalfES5_S5_ZZZNS0_16fmod_kernel_cudaERNS_18TensorIteratorBaseEENKUlvE0_clEvENKUlvE1_clEvEUlS5_S5_E_EEEEvS7_RKT_EUliE_EEviT1_)
        /*23e4*/ 	.word	0x00000000


	//----- nvinfo : EIATTR_REGCOUNT
	.align		4
.L_1579:
        /*23e8*/ 	.byte	0x04, 0x2f
        /*23ea*/ 	.short	(.L_1581 - .L_1580)
	.align		4
.L_1580:
        /*23ec*/ 	.word	index@(_ZN2at6native27unrolled_elementwise_kernelINS0_13AUnaryFunctorIN3c104HalfES4_S4_ZZZNS0_16fmod_kernel_cudaERNS_18TensorIteratorBaseEENKUlvE0_clEvENKUlvE1_clEvEUlS4_S4_E_EESt5arrayIPcLm2EELi4E23TrivialOffsetCalculatorILi1EjESF_NS0_6memory12LoadWithCastILi1EEENSG_13StoreWithCastILi1EEEEEviT_T0_T2_T3_T4_T5_)
        /*23f0*/ 	.word	0x0000001d


	//----- nvinfo : EIATTR_FRAME_SIZE
	.align		4
.L_1581:
        /*23f4*/ 	.byte	0x04, 0x11
        /*23f6*/ 	.short	(.L_1583 - .L_1582)
	.align		4
.L_1582:
        /*23f8*/ 	.word	index@(_ZN2at6native27unrolled_elementwise_kernelINS0_13AUnaryFunctorIN3c104HalfES4_S4_ZZZNS0_16fmod_kernel_cudaERNS_18TensorIteratorBaseEENKUlvE0_clEvENKUlvE1_clEvEUlS4_S4_E_EESt5arrayIPcLm2EELi4E23TrivialOffsetCalculatorILi1EjESF_NS0_6memory12LoadWithCastILi1EEENSG_13StoreWithCastILi1EEEEEviT_T0_T2_T3_T4_T5_)
        /*23fc*/ 	.word	0x00000000


	//----- nvinfo : EIATTR_REGCOUNT
	.align		4
.L_1583:
        /*2400*/ 	.byte	0x04, 0x2f
        /*2402*/ 	.short	(.L_1585 - .L_1584)
	.align		4
.L_1584:
        /*2404*/ 	.word	index@(_ZN2at6native18elementwise_kernelILi128ELi4EZNS0_15gpu_kernel_implINS0_13AUnaryFunctorIN3c104HalfES5_S5_ZZZNS0_16fmod_kernel_cudaERNS_18TensorIteratorBaseEENKUlvE0_clEvENKUlvE1_clEvEUlS5_S5_E_EEEEvS7_RKT_EUliE_EEviT1_)
        /*2408*/ 	.word	0x0000001a


	//----- nvinfo : EIATTR_FRAME_SIZE
	.align		4
.L_1585:
        /*240c*/ 	.byte	0x04, 0x11
        /*240e*/ 	.short	(.L_1587 - .L_1586)
	.align		4
.L_1586:
        /*2410*/ 	.word	index@(_ZN2at6native18elementwise_kernelILi128ELi4EZNS0_15gpu_kernel_implINS0_13AUnaryFunctorIN3c104HalfES5_S5_ZZZNS0_16fmod_kernel_cudaERNS_18TensorIteratorBaseEENKUlvE0_clEvENKUlvE1_clEvEUlS5_S5_E_EEEEvS7_RKT_EUliE_EEviT1_)
        /*2414*/ 	.word	0x00000000


	//----- nvinfo : EIATTR_REGCOUNT
	.align		4
.L_1587:
        /*2418*/ 	.byte	0x04, 0x2f
        /*241a*/ 	.short	(.L_1589 - .L_1588)
	.align		4
.L_1588:
        /*241c*/ 	.word	index@(_ZN2at6native29vectorized_elementwise_kernelILi8ENS0_13BUnaryFunctorIN3c104HalfES4_S4_ZZZNS0_16fmod_kernel_cudaERNS_18TensorIteratorBaseEENKUlvE0_clEvENKUlvE1_clEvEUlS4_S4_E_EESt5arrayIPcLm2EEEEviT0_T1_)
        /*2420*/ 	.word	0x00000020


	//----- nvinfo : EIATTR_FRAME_SIZE
	.align		4
.L_1589:
        /*2424*/ 	.byte	0x04, 0x11
        /*2426*/ 	.short	(.L_1591 - .L_1590)
	.align		4
.L_1590:
        /*2428*/ 	.word	index@(_ZN2at6native29vectorized_elementwise_kernelILi8ENS0_13BUnaryFunctorIN3c104HalfES4_S4_ZZZNS0_16fmod_kernel_cudaERNS_18TensorIteratorBaseEENKUlvE0_clEvENKUlvE1_clEvEUlS4_S4_E_EESt5arrayIPcLm2EEEEviT0_T1_)
        /*242c*/ 	.word	0x00000000


	//----- nvinfo : EIATTR_REGCOUNT
	.align		4
.L_1591:
        /*2430*/ 	.byte	0x04, 0x2f
        /*2432*/ 	.short	(.L_1593 - .L_1592)
	.align		4
.L_1592:
        /*2434*/ 	.word	index@(_ZN2at6native29vectorized_elementwise_kernelILi4ENS0_13BUnaryFunctorIN3c104HalfES4_S4_ZZZNS0_16fmod_kernel_cudaERNS_18TensorIteratorBaseEENKUlvE0_clEvENKUlvE1_clEvEUlS4_S4_E_EESt5arrayIPcLm2EEEEviT0_T1_)
        /*2438*/ 	.word	0x00000020


	//----- nvinfo : EIATTR_FRAME_SIZE
	.align		4
.L_1593:
        /*243c*/ 	.byte	0x04, 0x11
        /*243e*/ 	.short	(.L_1595 - .L_1594)
	.align		4
.L_1594:
        /*2440*/ 	.word	index@(_ZN2at6native29vectorized_elementwise_kernelILi4ENS0_13BUnaryFunctorIN3c104HalfES4_S4_ZZZNS0_16fmod_kernel_cudaERNS_18TensorIteratorBaseEENKUlvE0_clEvENKUlvE1_clEvEUlS4_S4_E_EESt5arrayIPcLm2EEEEviT0_T1_)
        /*2444*/ 	.word	0x00000000


	//----- nvinfo : EIATTR_REGCOUNT
	.align		4
.L_1595:
        /*2448*/ 	.byte	0x04, 0x2f
        /*244a*/ 	.short	(.L_1597 - .L_1596)
	.align		4
.L_1596:
        /*244c*/ 	.word	index@(_ZN2at6native29vectorized_elementwise_kernelILi2ENS0_13BUnaryFunctorIN3c104HalfES4_S4_ZZZNS0_16fmod_kernel_cudaERNS_18TensorIteratorBaseEENKUlvE0_clEvENKUlvE1_clEvEUlS4_S4_E_EESt5arrayIPcLm2EEEEviT0_T1_)
        /*2450*/ 	.word	0x00000020


	//----- nvinfo : EIATTR_FRAME_SIZE
	.align		4
.L_1597:
        /*2454*/ 	.byte	0x04, 0x11
        /*2456*/ 	.short	(.L_1599 - .L_1598)
	.align		4
.L_1598:
        /*2458*/ 	.word	index@(_ZN2at6native29vectorized_elementwise_kernelILi2ENS0_13BUnaryFunctorIN3c104HalfES4_S4_ZZZNS0_16fmod_kernel_cudaERNS_18TensorIteratorBaseEENKUlvE0_clEvENKUlvE1_clEvEUlS4_S4_E_EESt5arrayIPcLm2EEEEviT0_T1_)
        /*245c*/ 	.word	0x00000000


	//----- nvinfo : EIATTR_REGCOUNT
	.align		4
.L_1599:
        /*2460*/ 	.byte	0x04, 0x2f
        /*2462*/ 	.short	(.L_1601 - .L_1600)
	.align		4
.L_1600:
        /*2464*/ 	.word	index@(_ZN2at6native27unrolled_elementwise_kernelINS0_13BUnaryFunctorIN3c104HalfES4_S4_ZZZNS0_16fmod_kernel_cudaERNS_18TensorIteratorBaseEENKUlvE0_clEvENKUlvE1_clEvEUlS4_S4_E_EESt5arrayIPcLm2EELi4E23TrivialOffsetCalculatorILi1EjESF_NS0_6memory15LoadWithoutCastENSG_16StoreWithoutCastEEEviT_T0_T2_T3_T4_T5_)
        /*2468*/ 	.word	0x00000016


	//----- nvinfo : EIATTR_FRAME_SIZE
	.align		4
.L_1601:
        /*246c*/ 	.byte	0x04, 0x11
        /*246e*/ 	.short	(.L_1603 - .L_1602)
	.align		4
.L_1602:
        /*2470*/ 	.word	index@(_ZN2at6native27unrolled_elementwise_kernelINS0_13BUnaryFunctorIN3c104HalfES4_S4_ZZZNS0_16fmod_kernel_cudaERNS_18TensorIteratorBaseEENKUlvE0_clEvENKUlvE1_clEvEUlS4_S4_E_EESt5arrayIPcLm2EELi4E23TrivialOffsetCalculatorILi1EjESF_NS0_6memory15LoadWithoutCastENSG_16StoreWithoutCastEEEviT_T0_T2_T3_T4_T5_)
        /*2474*/ 	.word	0x00000000


	//----- nvinfo : EIATTR_REGCOUNT
	.align		4
.L_1603:
        /*2478*/ 	.byte	0x04, 0x2f
        /*247a*/ 	.short	(.L_1605 - .L_1604)
	.align		4
.L_1604:
        /*247c*/ 	.word	index@(_ZN2at6native18elementwise_kernelILi128ELi4EZNS0_22gpu_kernel_impl_nocastINS0_13BUnaryFunctorIN3c104HalfES5_S5_ZZZNS0_16fmod_kernel_cudaERNS_18TensorIteratorBaseEENKUlvE0_clEvENKUlvE1_clEvEUlS5_S5_E_EEEEvS7_RKT_EUliE_EEviT1_)
        /*2480*/ 	.word	0x00000012


	//----- nvinfo : EIATTR_FRAME_SIZE
	.align		4
.L_1605:
        /*2484*/ 	.byte	0x04, 0x11
        /*2486*/ 	.short	(.L_1607 - .L_1606)
	.align		4
.L_1606:
        /*2488*/ 	.word	index@(_ZN2at6native18elementwise_kernelILi128ELi4EZNS0_22gpu_kernel_impl_nocastINS0_13BUnaryFunctorIN3c104HalfES5_S5_ZZZNS0_16fmod_kernel_cudaERNS_18TensorIteratorBaseEENKUlvE0_clEvENKUlvE1_clEvEUlS5_S5_E_EEEEvS7_RKT_EUliE_EEviT1_)
        /*248c*/ 	.word	0x00000000


	//----- nvinfo : EIATTR_REGCOUNT
	.align		4
.L_1607:
        /*2490*/ 	.byte	0x04, 0x2f
        /*2492*/ 	.short	(.L_1609 - .L_1608)
	.align		4
.L_1608:
        /*2494*/ 	.word	index@(_ZN2at6native27unrolled_elementwise_kernelINS0_13BUnaryFunctorIN3c104HalfES4_S4_ZZZNS0_16fmod_kernel_cudaERNS_18TensorIteratorBaseEENKUlvE0_clEvENKUlvE1_clEvEUlS4_S4_E_EESt5arrayIPcLm2EELi4E23TrivialOffsetCalculatorILi1EjESF_NS0_6memory12LoadWithCastILi1EEENSG_13StoreWithCastILi1EEEEEviT_T0_T2_T3_T4_T5_)
        /*2498*/ 	.word	0x0000001d


	//----- nvinfo : EIATTR_FRAME_SIZE
	.align		4
.L_1609:
        /*249c*/ 	.byte	0x04, 0x11
        /*249e*/ 	.short	(.L_1611 - .L_1610)
	.align		4
.L_1610:
        /*24a0*/ 	.word	index@(_ZN2at6native27unrolled_elementwise_kernelINS0_13BUnaryFunctorIN3c104HalfES4_S4_ZZZNS0_16fmod_kernel_cudaERNS_18TensorIteratorBaseEENKUlvE0_clEvENKUlvE1_clEvEUlS4_S4_E_EESt5arrayIPcLm2EELi4E23TrivialOffsetCalculatorILi1EjESF_NS0_6memory12LoadWithCastILi1EEENSG_13StoreWithCastILi1EEEEEviT_T0_T2_T3_T4_T5_)
        /*24a4*/ 	.word	0x00000000


	//----- nvinfo : EIATTR_REGCOUNT
	.align		4
.L_1611:
        /*24a8*/ 	.byte	0x04, 0x2f
        /*24aa*/ 	.short	(.L_1613 - .L_1612)
	.align		4
.L_1612:
        /*24ac*/ 	.word	index@(_ZN2at6native18elementwise_kernelILi128ELi4EZNS0_15gpu_kernel_implINS0_13BUnaryFunctorIN3c104HalfES5_S5_ZZZNS0_16fmod_kernel_cudaERNS_18TensorIteratorBaseEENKUlvE0_clEvENKUlvE1_clEvEUlS5_S5_E_EEEEvS7_RKT_EUliE_EEviT1_)
        /*24b0*/ 	.word	0x0000001a


	//----- nvinfo : EIATTR_FRAME_SIZE
	.align		4
.L_1613:
        /*24b4*/ 	.byte	0x04, 0x11
        /*24b6*/ 	.short	(.L_1615 - .L_1614)
	.align		4
.L_1614:
        /*24b8*/ 	.word	index@(_ZN2at6native18elementwise_kernelILi128ELi4EZNS0_15gpu_kernel_implINS0_13BUnaryFunctorIN3c104HalfES5_S5_ZZZNS0_16fmod_kernel_cudaERNS_18TensorIteratorBaseEENKUlvE0_clEvENKUlvE1_clEvEUlS5_S5_E_EEEEvS7_RKT_EUliE_EEviT1_)
        /*24bc*/ 	.word	0x00000000


	//----- nvinfo : EIATTR_REGCOUNT
	.align		4
.L_1615:
        /*24c0*/ 	.byte	0x04, 0x2f
        /*24c2*/ 	.short	(.L_1617 - .L_1616)
	.align		4
.L_1616:
        /*24c4*/ 	.word	index@(_ZN2at6native29vectorized_elementwise_kernelILi8ENS0_13BinaryFunctorIN3c104HalfES4_S4_ZZZNS0_16fmod_kernel_cudaERNS_18TensorIteratorBaseEENKUlvE0_clEvENKUlvE1_clEvEUlS4_S4_E_EESt5arrayIPcLm3EEEEviT0_T1_)
        /*24c8*/ 	.word	0x00000020


	//----- nvinfo : EIATTR_FRAME_SIZE
	.align		4
.L_1617:
        /*24cc*/ 	.byte	0x04, 0x11
        /*24ce*/ 	.short	(.L_1619 - .L_1618)
	.align		4
.L_1618:
        /*24d0*/ 	.word	index@(_ZN2at6native29vectorized_elementwise_kernelILi8ENS0_13BinaryFunctorIN3c104HalfES4_S4_ZZZNS0_16fmod_kernel_cudaERNS_18TensorIteratorBaseEENKUlvE0_clEvENKUlvE1_clEvEUlS4_S4_E_EESt5arrayIPcLm3EEEEviT0_T1_)
        /*24d4*/ 	.word	0x00000000


	//----- nvinfo : EIATTR_REGCOUNT
	.align		4
.L_1619:
        /*24d8*/ 	.byte	0x04, 0x2f
        /*24da*/ 	.short	(.L_1621 - .L_1620)
	.align		4
.L_1620:
        /*24dc*/ 	.word	index@(_ZN2at6native29vectorized_elementwise_kernelILi4ENS0_13BinaryFunctorIN3c104HalfES4_S4_ZZZNS0_16fmod_kernel_cudaERNS_18TensorIteratorBaseEENKUlvE0_clEvENKUlvE1_clEvEUlS4_S4_E_EESt5arrayIPcLm3EEEEviT0_T1_)
        /*24e0*/ 	.word	0x00000020


	//----- nvinfo : EIATTR_FRAME_SIZE
	.align		4
.L_1621:
        /*24e4*/ 	.byte	0x04, 0x11
        /*24e6*/ 	.short	(.L_1623 - .L_1622)
	.align		4
.L_1622:
        /*24e8*/ 	.word	index@(_ZN2at6native29vectorized_elementwise_kernelILi4ENS0_13BinaryFunctorIN3c104HalfES4_S4_ZZZNS0_16fmod_kernel_cudaERNS_18TensorIteratorBaseEENKUlvE0_clEvENKUlvE1_clEvEUlS4_S4_E_EESt5arrayIPcLm3EEEEviT0_T1_)
        /*24ec*/ 	.word	0x00000000


	//----- nvinfo : EIATTR_REGCOUNT
	.align		4
.L_1623:
        /*24f0*/ 	.byte	0x04, 0x2f
        /*24f2*/ 	.short	(.L_1625 - .L_1624)
	.align		4
.L_1624:
        /*24f4*/ 	.word	index@(_ZN2at6native29vectorized_elementwise_kernelILi2ENS0_13BinaryFunctorIN3c104HalfES4_S4_ZZZNS0_16fmod_kernel_cudaERNS_18TensorIteratorBaseEENKUlvE0_clEvENKUlvE1_clEvEUlS4_S4_E_EESt5arrayIPcLm3EEEEviT0_T1_)
        /*24f8*/ 	.word	0x00000020


	//----- nvinfo : EIATTR_FRAME_SIZE
	.align		4
.L_1625:
        /*24fc*/ 	.byte	0x04, 0x11
        /*24fe*/ 	.short	(.L_1627 - .L_1626)
	.align		4
.L_1626:
        /*2500*/ 	.word	index@(_ZN2at6native29vectorized_elementwise_kernelILi2ENS0_13BinaryFunctorIN3c104HalfES4_S4_ZZZNS0_16fmod_kernel_cudaERNS_18TensorIteratorBaseEENKUlvE0_clEvENKUlvE1_clEvEUlS4_S4_E_EESt5arrayIPcLm3EEEEviT0_T1_)
        /*2504*/ 	.word	0x00000000


	//----- nvinfo : EIATTR_REGCOUNT
	.align		4
.L_1627:
        /*2508*/ 	.byte	0x04, 0x2f
        /*250a*/ 	.short	(.L_1629 - .L_1628)
	.align		4
.L_1628:
        /*250c*/ 	.word	index@(_ZN2at6native27unrolled_elementwise_kernelINS0_13BinaryFunctorIN3c104HalfES4_S4_ZZZNS0_16fmod_kernel_cudaERNS_18TensorIteratorBaseEENKUlvE0_clEvENKUlvE1_clEvEUlS4_S4_E_EESt5arrayIPcLm3EELi4E23TrivialOffsetCalculatorILi2EjESE_ILi1EjENS0_6memory15LoadWithoutCastENSH_16StoreWithoutCastEEEviT_T0_T2_T3_T4_T5_)
        /*2510*/ 	.word	0x0000001e


	//----- nvinfo : EIATTR_FRAME_SIZE
	.align		4
.L_1629:
        /*2514*/ 	.byte	0x04, 0x11
        /*2516*/ 	.short	(.L_1631 - .L_1630)
	.align		4
.L_1630:
        /*2518*/ 	.word	index@(_ZN2at6native27unrolled_elementwise_kernelINS0_13BinaryFunctorIN3c104HalfES4_S4_ZZZNS0_16fmod_kernel_cudaERNS_18TensorIteratorBaseEENKUlvE0_clEvENKUlvE1_clEvEUlS4_S4_E_EESt5arrayIPcLm3EELi4E23TrivialOffsetCalculatorILi2EjESE_ILi1EjENS0_6memory15LoadWithoutCastENSH_16StoreWithoutCastEEEviT_T0_T2_T3_T4_T5_)
        /*251c*/ 	.word	0x00000000


	//----- nvinfo : EIATTR_REGCOUNT
	.align		4
.L_1631:
        /*2520*/ 	.byte	0x04, 0x2f
        /*2522*/ 	.short	(.L_1633 - .L_1632)
	.align		4
.L_1632:
        /*2524*/ 	.word	index@(_ZN2at6native18elementwise_kernelILi128ELi4EZNS0_22gpu_kernel_impl_nocastINS0_13BinaryFunctorIN3c104HalfES5_S5_ZZZNS0_16fmod_kernel_cudaERNS_18TensorIteratorBaseEENKUlvE0_clEvENKUlvE1_clEvEUlS5_S5_E_EEEEvS7_RKT_EUliE_EEviT1_)
        /*2528*/ 	.word	0x00000012


	//----- nvinfo : EIATTR_FRAME_SIZE
	.align		4
.L_1633:
        /*252c*/ 	.byte	0x04, 0x11
        /*252e*/ 	.short	(.L_1635 - .L_1634)
	.align		4
.L_1634:
        /*2530*/ 	.word	index@(_ZN2at6native18elementwise_kernelILi128ELi4EZNS0_22gpu_kernel_impl_nocastINS0_13BinaryFunctorIN3c104HalfES5_S5_ZZZNS0_16fmod_kernel_cudaERNS_18TensorIteratorBaseEENKUlvE0_clEvENKUlvE1_clEvEUlS5_S5_E_EEEEvS7_RKT_EUliE_EEviT1_)
        /*2534*/ 	.word	0x00000000


	//----- nvinfo : EIATTR_REGCOUNT
	.align		4
.L_1635:
        /*2538*/ 	.byte	0x04, 0x2f
        /*253a*/ 	.short	(.L_1637 - .L_1636)
	.align		4
.L_1636:
        /*253c*/ 	.word	index@(_ZN2at6native27unrolled_elementwise_kernelINS0_13BinaryFunctorIN3c104HalfES4_S4_ZZZNS0_16fmod_kernel_cudaERNS_18TensorIteratorBaseEENKUlvE0_clEvENKUlvE1_clEvEUlS4_S4_E_EESt5arrayIPcLm3EELi4E23TrivialOffsetCalculatorILi2EjESE_ILi1EjENS0_6memory12LoadWithCastILi2EEENSH_13StoreWithCastILi1EEEEEviT_T0_T2_T3_T4_T5_)
        /*2540*/ 	.word	0x0000001e


	//----- nvinfo : EIATTR_FRAME_SIZE
	.align		4
.L_1637:
        /*2544*/ 	.byte	0x04, 0x11
        /*2546*/ 	.short	(.L_1639 - .L_1638)
	.align		4
.L_1638:
        /*2548*/ 	.word	index@(_ZN2at6native27unrolled_elementwise_kernelINS0_13BinaryFunctorIN3c104HalfES4_S4_ZZZNS0_16fmod_kernel_cudaERNS_18TensorIteratorBaseEENKUlvE0_clEvENKUlvE1_clEvEUlS4_S4_E_EESt5arrayIPcLm3EELi4E23TrivialOffsetCalculatorILi2EjESE_ILi1EjENS0_6memory12LoadWithCastILi2EEENSH_13StoreWithCastILi1EEEEEviT_T0_T2_T3_T4_T5_)
        /*254c*/ 	.word	0x00000000


	//----- nvinfo : EIATTR_REGCOUNT
	.align		4
.L_1639:
        /*2550*/ 	.byte	0x04, 0x2f
        /*2552*/ 	.short	(.L_1641 - .L_1640)
	.align		4
.L_1640:
        /*2554*/ 	.word	index@(_ZN2at6native18elementwise_kernelILi128ELi4EZNS0_15gpu_kernel_implINS0_13BinaryFunctorIN3c104HalfES5_S5_ZZZNS0_16fmod_kernel_cudaERNS_18TensorIteratorBaseEENKUlvE0_clEvENKUlvE1_clEvEUlS5_S5_E_EEEEvS7_RKT_EUliE_EEviT1_)
        /*2558*/ 	.word	0x0000001a


	//----- nvinfo : EIATTR_FRAME_SIZE
	.align		4
.L_1641:
        /*255c*/ 	.byte	0x04, 0x11
        /*255e*/ 	.short	(.L_1643 - .L_1642)
	.align		4
.L_1642:
        /*2560*/ 	.word	index@(_ZN2at6native18elementwise_kernelILi128ELi4EZNS0_15gpu_kernel_implINS0_13BinaryFunctorIN3c104HalfES5_S5_ZZZNS0_16fmod_kernel_cudaERNS_18TensorIteratorBaseEENKUlvE0_clEvENKUlvE1_clEvEUlS5_S5_E_EEEEvS7_RKT_EUliE_EEviT1_)
        /*2564*/ 	.word	0x00000000


	//----- nvinfo : EIATTR_REGCOUNT
	.align		4
.L_1643:
        /*2568*/ 	.byte	0x04, 0x2f
        /*256a*/ 	.short	(.L_1645 - .L_1644)
	.align		4
.L_1644:
        /*256c*/ 	.word	index@(_ZN2at6native29vectorized_elementwise_kernelILi8ENS0_13AUnaryFunctorIN3c108BFloat16ES4_S4_ZZZNS0_16fmod_kernel_cudaERNS_18TensorIteratorBaseEENKUlvE0_clEvENKUlvE2_clEvEUlS4_S4_E_EESt5arrayIPcLm2EEEEviT0_T1_)
        /*2570*/ 	.word	0x00000020


	//----- nvinfo : EIATTR_FRAME_SIZE
	.align		4
.L_1645:
        /*2574*/ 	.byte	0x04, 0x11
        /*2576*/ 	.short	(.L_1647 - .L_1646)
	.align		4
.L_1646:
        /*2578*/ 	.word	index@(_ZN2at6native29vectorized_elementwise_kernelILi8ENS0_13AUnaryFunctorIN3c108BFloat16ES4_S4_ZZZNS0_16fmod_kernel_cudaERNS_18TensorIteratorBaseEENKUlvE0_clEvENKUlvE2_clEvEUlS4_S4_E_EESt5arrayIPcLm2EEEEviT0_T1_)
        /*257c*/ 	.word	0x00000000


	//----- nvinfo : EIATTR_REGCOUNT
	.align		4
.L_1647:
        /*2580*/ 	.byte	0x04, 0x2f
        /*2582*/ 	.short	(.L_1649 - .L_1648)
	.align		4
.L_1648:
        /*2584*/ 	.word	index@(_ZN2at6native29vectorized_elementwise_kernelILi4ENS0_13AUnaryFunctorIN3c108BFloat16ES4_S4_ZZZNS0_16fmod_kernel_cudaERNS_18TensorIteratorBaseEENKUlvE0_clEvENKUlvE2_clEvEUlS4_S4_E_EESt5arrayIPcLm2EEEEviT0_T1_)
        /*2588*/ 	.word	0x00000020


	//----- nvinfo : EIATTR_FRAME_SIZE
	.align		4
.L_1649:
        /*258c*/ 	.byte	0x04, 0x11
        /*258e*/ 	.short	(.L_1651 - .L_1650)
	.align		4
.L_1650:
        /*2590*/ 	.word	index@(_ZN2at6native29vectorized_elementwise_kernelILi4ENS0_13AUnaryFunctorIN3c108BFloat16ES4_S4_ZZZNS0_16fmod_kernel_cudaERNS_18TensorIteratorBaseEENKUlvE0_clEvENKUlvE2_clEvEUlS4_S4_E_EESt5arrayIPcLm2EEEEviT0_T1_)
        /*2594*/ 	.word	0x00000000


	//----- nvinfo : EIATTR_REGCOUNT
	.align		4
.L_1651:
        /*2598*/ 	.byte	0x04, 0x2f
        /*259a*/ 	.short	(.L_1653 - .L_1652)
	.align		4
.L_1652:
        /*259c*/ 	.word	index@(_ZN2at6native29vectorized_elementwise_kernelILi2ENS0_13AUnaryFunctorIN3c108BFloat16ES4_S4_ZZZNS0_16fmod_kernel_cudaERNS_18TensorIteratorBaseEENKUlvE0_clEvENKUlvE2_clEvEUlS4_S4_E_EESt5arrayIPcLm2EEEEviT0_T1_)
        /*25a0*/ 	.word	0x00000020


	//----- nvinfo : EIATTR_FRAME_SIZE
	.align		4
.L_1653:
        /*25a4*/ 	.byte	0x04, 0x11
        /*25a6*/ 	.short	(.L_1655 - .L_1654)
	.align		4
.L_1654:
        /*25a8*/ 	.word	index@(_ZN2at6native29vectorized_elementwise_kernelILi2ENS0_13AUnaryFunctorIN3c108BFloat16ES4_S4_ZZZNS0_16fmod_kernel_cudaERNS_18TensorIteratorBaseEENKUlvE0_clEvENKUlvE2_clEvEUlS4_S4_E_EESt5arrayIPcLm2EEEEviT0_T1_)
        /*25ac*/ 	.word	0x00000000


	//----- nvinfo : EIATTR_REGCOUNT
	.align		4
.L_1655:
        /*25b0*/ 	.byte	0x04, 0x2f
        /*25b2*/ 	.short	(.L_1657 - .L_1656)
	.align		4
.L_1656:
        /*25b4*/ 	.word	index@(_ZN2at6native27unrolled_elementwise_kernelINS0_13AUnaryFunctorIN3c108BFloat16ES4_S4_ZZZNS0_16fmod_kernel_cudaERNS_18TensorIteratorBaseEENKUlvE0_clEvENKUlvE2_clEvEUlS4_S4_E_EESt5arrayIPcLm2EELi4E23TrivialOffsetCalculatorILi1EjESF_NS0_6memory15LoadWithoutCastENSG_16StoreWithoutCastEEEviT_T0_T2_T3_T4_T5_)
        /*25b8*/ 	.word	0x00000016


	//----- nvinfo : EIATTR_FRAME_SIZE
	.align		4
.L_1657:
        /*25bc*/ 	.byte	0x04, 0x11
        /*25be*/ 	.short	(.L_1659 - .L_1658)
	.align		4
.L_1658:
        /*25c0*/ 	.word	index@(_ZN2at6native27unrolled_elementwise_kernelINS0_13AUnaryFunctorIN3c108BFloat16ES4_S4_ZZZNS0_16fmod_kernel_cudaERNS_18TensorIteratorBaseEENKUlvE0_clEvENKUlvE2_clEvEUlS4_S4_E_EESt5arrayIPcLm2EELi4E23TrivialOffsetCalculatorILi1EjESF_NS0_6memory15LoadWithoutCastENSG_16StoreWithoutCastEEEviT_T0_T2_T3_T4_T5_)
        /*25c4*/ 	.word	0x00000000


	//----- nvinfo : EIATTR_REGCOUNT
	.align		4
.L_1659:
        /*25c8*/ 	.byte	0x04, 0x2f
        /*25ca*/ 	.short	(.L_1661 - .L_1660)
	.align		4
.L_1660:
        /*25cc*/ 	.word	index@(_ZN2at6native18elementwise_kernelILi128ELi4EZNS0_22gpu_kernel_impl_nocastINS0_13AUnaryFunctorIN3c108BFloat16ES5_S5_ZZZNS0_16fmod_kernel_cudaERNS_18TensorIteratorBaseEENKUlvE0_clEvENKUlvE2_clEvEUlS5_S5_E_EEEEvS7_RKT_EUliE_EEviT1_)
        /*25d0*/ 	.word	0x00000012


	//----- nvinfo : EIATTR_FRAME_SIZE
	.align		4
.L_1661:
        /*25d4*/ 	.byte	0x04, 0x11
        /*25d6*/ 	.short	(.L_1663 - .L_1662)
	.align		4
.L_1662:
        /*25d8*/ 	.word	index@(_ZN2at6native18elementwise_kernelILi128ELi4EZNS0_22gpu_kernel_impl_nocastINS0_13AUnaryFunctorIN3c108BFloat16ES5_S5_ZZZNS0_16fmod_kernel_cudaERNS_18TensorIteratorBaseEENKUlvE0_clEvENKUlvE2_clEvEUlS5_S5_E_EEEEvS7_RKT_EUliE_EEviT1_)
        /*25dc*/ 	.word	0x00000000


	//----- nvinfo : EIATTR_REGCOUNT
	.align		4
.L_1663:
        /*25e0*/ 	.byte	0x04, 0x2f
        /*25e2*/ 	.short	(.L_1665 - .L_1664)
	.align		4
.L_1664:
        /*25e4*/ 	.word	index@(_ZN2at6native27unrolled_elementwise_kernelINS0_13AUnaryFunctorIN3c108BFloat16ES4_S4_ZZZNS0_16fmod_kernel_cudaERNS_18TensorIteratorBaseEENKUlvE0_clEvENKUlvE2_clEvEUlS4_S4_E_EESt5arrayIPcLm2EELi4E23TrivialOffsetCalculatorILi1EjESF_NS0_6memory12LoadWithCastILi1EEENSG_13StoreWithCastILi1EEEEEviT_T0_T2_T3_T4_T5_)
        /*25e8*/ 	.word	0x0000001c


	//----- nvinfo : EIATTR_FRAME_SIZE
	.align		4
.L_1665:
        /*25ec*/ 	.byte	0x04, 0x11
        /*25ee*/ 	.short	(.L_1667 - .L_1666)
	.align		4
.L_1666:
        /*25f0*/ 	.word	index@(_ZN2at6native27unrolled_elementwise_kernelINS0_13AUnaryFunctorIN3c108BFloat16ES4_S4_ZZZNS0_16fmod_kernel_cudaERNS_18TensorIteratorBaseEENKUlvE0_clEvENKUlvE2_clEvEUlS4_S4_E_EESt5arrayIPcLm2EELi4E23TrivialOffsetCalculatorILi1EjESF_NS0_6memory12LoadWithCastILi1EEENSG_13StoreWithCastILi1EEEEEviT_T0_T2_T3_T4_T5_)
        /*25f4*/ 	.word	0x00000000


	//----- nvinfo : EIATTR_REGCOUNT
	.align		4
.L_1667:
        /*25f8*/ 	.byte	0x04, 0x2f
        /*25fa*/ 	.short	(.L_1669 - .L_1668)
	.align		4
.L_1668:
        /*25fc*/ 	.word	index@(_ZN2at6native18elementwise_kernelILi128ELi4EZNS0_15gpu_kernel_implINS0_13AUnaryFunctorIN3c108BFloat16ES5_S5_ZZZNS0_16fmod_kernel_cudaERNS_18TensorIteratorBaseEENKUlvE0_clEvENKUlvE2_clEvEUlS5_S5_E_EEEEvS7_RKT_EUliE_EEviT1_)
        /*2600*/ 	.word	0x0000001a


	//----- nvinfo : EIATTR_FRAME_SIZE
	.align		4
.L_1669:
        /*2604*/ 	.byte	0x04, 0x11
        /*2606*/ 	.short	(.L_1671 - .L_1670)
	.align		4
.L_1670:
        /*2608*/ 	.word	index@(_ZN2at6native18elementwise_kernelILi128ELi4EZNS0_15gpu_kernel_implINS0_13AUnaryFunctorIN3c108BFloat16ES5_S5_ZZZNS0_16fmod_kernel_cudaERNS_18TensorIteratorBaseEENKUlvE0_clEvENKUlvE2_clEvEUlS5_S5_E_EEEEvS7_RKT_EUliE_EEviT1_)
        /*260c*/ 	.word	0x00000000


	//----- nvinfo : EIATTR_REGCOUNT
	.align		4
.L_1671:
        /*2610*/ 	.byte	0x04, 0x2f
        /*2612*/ 	.short	(.L_1673 - .L_1672)
	.align		4
.L_1672:
        /*2614*/ 	.word	index@(_ZN2at6native29vectorized_elementwise_kernelILi8ENS0_13BUnaryFunctorIN3c108BFloat16ES4_S4_ZZZNS0_16fmod_kernel_cudaERNS_18TensorIteratorBaseEENKUlvE0_clEvENKUlvE2_clEvEUlS4_S4_E_EESt5arrayIPcLm2EEEEviT0_T1_)
        /*2618*/ 	.word	0x00000020


	//----- nvinfo : EIATTR_FRAME_SIZE
	.align		4
.L_1673:
        /*261c*/ 	.byte	0x04, 0x11
        /*261e*/ 	.short	(.L_1675 - .L_1674)
	.align		4
.L_1674:
        /*2620*/ 	.word	index@(_ZN2at6native29vectorized_elementwise_kernelILi8ENS0_13BUnaryFunctorIN3c108BFloat16ES4_S4_ZZZNS0_16fmod_kernel_cudaERNS_18TensorIteratorBaseEENKUlvE0_clEvENKUlvE2_clEvEUlS4_S4_E_EESt5arrayIPcLm2EEEEviT0_T1_)
        /*2624*/ 	.word	0x00000000


	//----- nvinfo : EIATTR_REGCOUNT
	.align		4
.L_1675:
        /*2628*/ 	.byte	0x04, 0x2f
        /*262a*/ 	.short	(.L_1677 - .L_1676)
	.align		4
.L_1676:
        /*262c*/ 	.word	index@(_ZN2at6native29vectorized_elementwise_kernelILi4ENS0_13BUnaryFunctorIN3c108BFloat16ES4_S4_ZZZNS0_16fmod_kernel_cudaERNS_18TensorIteratorBaseEENKUlvE0_clEvENKUlvE2_clEvEUlS4_S4_E_EESt5arrayIPcLm2EEEEviT0_T1_)
        /*2630*/ 	.word	0x00000020


	//----- nvinfo : EIATTR_FRAME_SIZE
	.align		4
.L_1677:
        /*2634*/ 	.byte	0x04, 0x11
        /*2636*/ 	.short	(.L_1679 - .L_1678)
	.align		4
.L_1678:
        /*2638*/ 	.word	index@(_ZN2at6native29vectorized_elementwise_kernelILi4ENS0_13BUnaryFunctorIN3c108BFloat16ES4_S4_ZZZNS0_16fmod_kernel_cudaERNS_18TensorIteratorBaseEENKUlvE0_clEvENKUlvE2_clEvEUlS4_S4_E_EESt5arrayIPcLm2EEEEviT0_T1_)
        /*263c*/ 	.word	0x00000000


	//----- nvinfo : EIATTR_REGCOUNT
	.align		4
.L_1679:
        /*2640*/ 	.byte	0x04, 0x2f
        /*2642*/ 	.short	(.L_1681 - .L_1680)
	.align		4
.L_1680:
        /*2644*/ 	.word	index@(_ZN2at6native29vectorized_elementwise_kernelILi2ENS0_13BUnaryFunctorIN3c108BFloat16ES4_S4_ZZZNS0_16fmod_kernel_cudaERNS_18TensorIteratorBaseEENKUlvE0_clEvENKUlvE2_clEvEUlS4_S4_E_EESt5arrayIPcLm2EEEEviT0_T1_)
        /*2648*/ 	.word	0x00000020


	//----- nvinfo : EIATTR_FRAME_SIZE
	.align		4
.L_1681:
        /*264c*/ 	.byte	0x04, 0x11
        /*264e*/ 	.short	(.L_1683 - .L_1682)
	.align		4
.L_1682:
        /*2650*/ 	.word	index@(_ZN2at6native29vectorized_elementwise_kernelILi2ENS0_13BUnaryFunctorIN3c108BFloat16ES4_S4_ZZZNS0_16fmod_kernel_cudaERNS_18TensorIteratorBaseEENKUlvE0_clEvENKUlvE2_clEvEUlS4_S4_E_EESt5arrayIPcLm2EEEEviT0_T1_)
        /*2654*/ 	.word	0x00000000


	//----- nvinfo : EIATTR_REGCOUNT
	.align		4
.L_1683:
        /*2658*/ 	.byte	0x04, 0x2f
        /*265a*/ 	.short	(.L_1685 - .L_1684)
	.align		4
.L_1684:
        /*265c*/ 	.word	index@(_ZN2at6native27unrolled_elementwise_kernelINS0_13BUnaryFunctorIN3c108BFloat16ES4_S4_ZZZNS0_16fmod_kernel_cudaERNS_18TensorIteratorBaseEENKUlvE0_clEvENKUlvE2_clEvEUlS4_S4_E_EESt5arrayIPcLm2EELi4E23TrivialOffsetCalculatorILi1EjESF_NS0_6memory15LoadWithoutCastENSG_16StoreWithoutCastEEEviT_T0_T2_T3_T4_T5_)
        /*2660*/ 	.word	0x00000016


	//----- nvinfo : EIATTR_FRAME_SIZE
	.align		4
.L_1685:
        /*2664*/ 	.byte	0x04, 0x11
        /*2666*/ 	.short	(.L_1687 - .L_1686)
	.align		4
.L_1686:
        /*2668*/ 	.word	index@(_ZN2at6native27unrolled_elementwise_kernelINS0_13BUnaryFunctorIN3c108BFloat16ES4_S4_ZZZNS0_16fmod_kernel_cudaERNS_18TensorIteratorBaseEENKUlvE0_clEvENKUlvE2_clEvEUlS4_S4_E_EESt5arrayIPcLm2EELi4E23TrivialOffsetCalculatorILi1EjESF_NS0_6memory15LoadWithoutCastENSG_16StoreWithoutCastEEEviT_T0_T2_T3_T4_T5_)
        /*266c*/ 	.word	0x00000000


	//----- nvinfo : EIATTR_REGCOUNT
	.align		4
.L_1687:
        /*2670*/ 	.byte	0x04, 0x2f
        /*2672*/ 	.short	(.L_1689 - .L_1688)
	.align		4
.L_1688:
        /*2674*/ 	.word	index@(_ZN2at6native18elementwise_kernelILi128ELi4EZNS0_22gpu_kernel_impl_nocastINS0_13BUnaryFunctorIN3c108BFloat16ES5_S5_ZZZNS0_16fmod_kernel_cudaERNS_18TensorIteratorBaseEENKUlvE0_clEvENKUlvE2_clEvEUlS5_S5_E_EEEEvS7_RKT_EUliE_EEviT1_)
        /*2678*/ 	.word	0x00000012


	//----- nvinfo : EIATTR_FRAME_SIZE
	.align		4
.L_1689:
        /*267c*/ 	.byte	0x04, 0x11
        /*267e*/ 	.short	(.L_1691 - .L_1690)
	.align		4
.L_1690:
        /*2680*/ 	.word	index@(_ZN2at6native18elementwise_kernelILi128ELi4EZNS0_22gpu_kernel_impl_nocastINS0_13BUnaryFunctorIN3c108BFloat16ES5_S5_ZZZNS0_16fmod_kernel_cudaERNS_18TensorIteratorBaseEENKUlvE0_clEvENKUlvE2_clEvEUlS5_S5_E_EEEEvS7_RKT_EUliE_EEviT1_)
        /*2684*/ 	.word	0x00000000


	//----- nvinfo : EIATTR_REGCOUNT
	.align		4
.L_1691:
        /*2688*/ 	.byte	0x04, 0x2f
        /*268a*/ 	.short	(.L_1693 - .L_1692)
	.align		4
.L_1692:
        /*268c*/ 	.word	index@(_ZN2at6native27unrolled_elementwise_kernelINS0_13BUnaryFunctorIN3c108BFloat16ES4_S4_ZZZNS0_16fmod_kernel_cudaERNS_18TensorIteratorBaseEENKUlvE0_clEvENKUlvE2_clEvEUlS4_S4_E_EESt5arrayIPcLm2EELi4E23TrivialOffsetCalculatorILi1EjESF_NS0_6memory12LoadWithCastILi1EEENSG_13StoreWithCastILi1EEEEEviT_T0_T2_T3_T4_T5_)
        /*2690*/ 	.word	0x0000001c


	//----- nvinfo : EIATTR_FRAME_SIZE
	.align		4
.L_1693:
        /*2694*/ 	.byte	0x04, 0x11
        /*2696*/ 	.short	(.L_1695 - .L_1694)
	.align		4
.L_1694:
        /*2698*/ 	.word	index@(_ZN2at6native27unrolled_elementwise_kernelINS0_13BUnaryFunctorIN3c108BFloat16ES4_S4_ZZZNS0_16fmod_kernel_cudaERNS_18TensorIteratorBaseEENKUlvE0_clEvENKUlvE2_clEvEUlS4_S4_E_EESt5arrayIPcLm2EELi4E23TrivialOffsetCalculatorILi1EjESF_NS0_6memory12LoadWithCastILi1EEENSG_13StoreWithCastILi1EEEEEviT_T0_T2_T3_T4_T5_)
        /*269c*/ 	.word	0x00000000


	//----- nvinfo : EIATTR_REGCOUNT
	.align		4
.L_1695:
        /*26a0*/ 	.byte	0x04, 0x2f
        /*26a2*/ 	.short	(.L_1697 - .L_1696)
	.align		4
.L_1696:
        /*26a4*/ 	.word	index@(_ZN2at6native18elementwise_kernelILi128ELi4EZNS0_15gpu_kernel_implINS0_13BUnaryFunctorIN3c108BFloat16ES5_S5_ZZZNS0_16fmod_kernel_cudaERNS_18TensorIteratorBaseEENKUlvE0_clEvENKUlvE2_clEvEUlS5_S5_E_EEEEvS7_RKT_EUliE_EEviT1_)
        /*26a8*/ 	.word	0x0000001a


	//----- nvinfo : EIATTR_FRAME_SIZE
	.align		4
.L_1697:
        /*26ac*/ 	.byte	0x04, 0x11
        /*26ae*/ 	.short	(.L_1699 - .L_1698)
	.align		4
.L_1698:
        /*26b0*/ 	.word	index@(_ZN2at6native18elementwise_kernelILi128ELi4EZNS0_15gpu_kernel_implINS0_13BUnaryFunctorIN3c108BFloat16ES5_S5_ZZZNS0_16fmod_kernel_cudaERNS_18TensorIteratorBaseEENKUlvE0_clEvENKUlvE2_clEvEUlS5_S5_E_EEEEvS7_RKT_EUliE_EEviT1_)
        /*26b4*/ 	.word	0x00000000


	//----- nvinfo : EIATTR_REGCOUNT
	.align		4
.L_1699:
        /*26b8*/ 	.byte	0x04, 0x2f
        /*26ba*/ 	.short	(.L_1701 - .L_1700)
	.align		4
.L_1700:
        /*26bc*/ 	.word	index@(_ZN2at6native29vectorized_elementwise_kernelILi8ENS0_13BinaryFunctorIN3c108BFloat16ES4_S4_ZZZNS0_16fmod_kernel_cudaERNS_18TensorIteratorBaseEENKUlvE0_clEvENKUlvE2_clEvEUlS4_S4_E_EESt5arrayIPcLm3EEEEviT0_T1_)
        /*26c0*/ 	.word	0x00000020


	//----- nvinfo : EIATTR_FRAME_SIZE
	.align		4
.L_1701:
        /*26c4*/ 	.byte	0x04, 0x11
        /*26c6*/ 	.short	(.L_1703 - .L_1702)
	.align		4
.L_1702:
        /*26c8*/ 	.word	index@(_ZN2at6native29vectorized_elementwise_kernelILi8ENS0_13BinaryFunctorIN3c108BFloat16ES4_S4_ZZZNS0_16fmod_kernel_cudaERNS_18TensorIteratorBaseEENKUlvE0_clEvENKUlvE2_clEvEUlS4_S4_E_EESt5arrayIPcLm3EEEEviT0_T1_)
        /*26cc*/ 	.word	0x00000000


	//----- nvinfo : EIATTR_REGCOUNT
	.align		4
.L_1703:
        /*26d0*/ 	.byte	0x04, 0x2f
        /*26d2*/ 	.short	(.L_1705 - .L_1704)
	.align		4
.L_1704:
        /*26d4*/ 	.word	index@(_ZN2at6native29vectorized_elementwise_kernelILi4ENS0_13BinaryFunctorIN3c108BFloat16ES4_S4_ZZZNS0_16fmod_kernel_cudaERNS_18TensorIteratorBaseEENKUlvE0_clEvENKUlvE2_clEvEUlS4_S4_E_EESt5arrayIPcLm3EEEEviT0_T1_)
        /*26d8*/ 	.word	0x00000020


	//----- nvinfo : EIATTR_FRAME_SIZE
	.align		4
.L_1705:
        /*26dc*/ 	.byte	0x04, 0x11
        /*26de*/ 	.short	(.L_1707 - .L_1706)
	.align		4
.L_1706:
        /*26e0*/ 	.word	index@(_ZN2at6native29vectorized_elementwise_kernelILi4ENS0_13BinaryFunctorIN3c108BFloat16ES4_S4_ZZZNS0_16fmod_kernel_cudaERNS_18TensorIteratorBaseEENKUlvE0_clEvENKUlvE2_clEvEUlS4_S4_E_EESt5arrayIPcLm3EEEEviT0_T1_)
        /*26e4*/ 	.word	0x00000000


	//----- nvinfo : EIATTR_REGCOUNT
	.align		4
.L_1707:
        /*26e8*/ 	.byte	0x04, 0x2f
        /*26ea*/ 	.short	(.L_1709 - .L_1708)
	.align		4
.L_1708:
        /*26ec*/ 	.word	index@(_ZN2at6native29vectorized_elementwise_kernelILi2ENS0_13BinaryFunctorIN3c108BFloat16ES4_S4_ZZZNS0_16fmod_kernel_cudaERNS_18TensorIteratorBaseEENKUlvE0_clEvENKUlvE2_clEvEUlS4_S4_E_EESt5arrayIPcLm3EEEEviT0_T1_)
        /*26f0*/ 	.word	0x00000020


	//----- nvinfo : EIATTR_FRAME_SIZE
	.align		4
.L_1709:
        /*26f4*/ 	.byte	0x04, 0x11
        /*26f6*/ 	.short	(.L_1711 - .L_1710)
	.align		4
.L_1710:
        /*26f8*/ 	.word	index@(_ZN2at6native29vectorized_elementwise_kernelILi2ENS0_13BinaryFunctorIN3c108BFloat16ES4_S4_ZZZNS0_16fmod_kernel_cudaERNS_18TensorIteratorBaseEENKUlvE0_clEvENKUlvE2_clEvEUlS4_S4_E_EESt5arrayIPcLm3EEEEviT0_T1_)
        /*26fc*/ 	.word	0x00000000


	//----- nvinfo : EIATTR_REGCOUNT
	.align		4
.L_1711:
        /*2700*/ 	.byte	0x04, 0x2f
        /*2702*/ 	.short	(.L_1713 - .L_1712)
	.align		4
.L_1712:
        /*2704*/ 	.word	index@(_ZN2at6native27unrolled_elementwise_kernelINS0_13BinaryFunctorIN3c108BFloat16ES4_S4_ZZZNS0_16fmod_kernel_cudaERNS_18TensorIteratorBaseEENKUlvE0_clEvENKUlvE2_clEvEUlS4_S4_E_EESt5arrayIPcLm3EELi4E23TrivialOffsetCalculatorILi2EjESE_ILi1EjENS0_6memory15LoadWithoutCastENSH_16StoreWithoutCastEEEviT_T0_T2_T3_T4_T5_)
        /*2708*/ 	.word	0x0000001e


	//----- nvinfo : EIATTR_FRAME_SIZE
	.align		4
.L_1713:
        /*270c*/ 	.byte	0x04, 0x11
        /*270e*/ 	.short	(.L_1715 - .L_1714)
	.align		4
.L_1714:
        /*2710*/ 	.word	index@(_ZN2at6native27unrolled_elementwise_kernelINS0_13BinaryFunctorIN3c108BFloat16ES4_S4_ZZZNS0_16fmod_kernel_cudaERNS_18TensorIteratorBaseEENKUlvE0_clEvENKUlvE2_clEvEUlS4_S4_E_EESt5arrayIPcLm3EELi4E23TrivialOffsetCalculatorILi2EjESE_ILi1EjENS0_6memory15LoadWithoutCastENSH_16StoreWithoutCastEEEviT_T0_T2_T3_T4_T5_)
        /*2714*/ 	.word	0x00000000


	//----- nvinfo : EIATTR_REGCOUNT
	.align		4
.L_1715:
        /*2718*/ 	.byte	0x04, 0x2f
        /*271a*/ 	.short	(.L_1717 - .L_1716)
	.align		4
.L_1716:
        /*271c*/ 	.word	index@(_ZN2at6native18elementwise_kernelILi128ELi4EZNS0_22gpu_kernel_impl_nocastINS0_13BinaryFunctorIN3c108BFloat16ES5_S5_ZZZNS0_16fmod_kernel_cudaERNS_18TensorIteratorBaseEENKUlvE0_clEvENKUlvE2_clEvEUlS5_S5_E_EEEEvS7_RKT_EUliE_EEviT1_)
        /*2720*/ 	.word	0x00000012


	//----- nvinfo : EIATTR_FRAME_SIZE
	.align		4
.L_1717:
        /*2724*/ 	.byte	0x04, 0x11
        /*2726*/ 	.short	(.L_1719 - .L_1718)
	.align		4
.L_1718:
        /*2728*/ 	.word	index@(_ZN2at6native18elementwise_kernelILi128ELi4EZNS0_22gpu_kernel_impl_nocastINS0_13BinaryFunctorIN3c108BFloat16ES5_S5_ZZZNS0_16fmod_kernel_cudaERNS_18TensorIteratorBaseEENKUlvE0_clEvENKUlvE2_clEvEUlS5_S5_E_EEEEvS7_RKT_EUliE_EEviT1_)
        /*272c*/ 	.word	0x00000000


	//----- nvinfo : EIATTR_REGCOUNT
	.align		4
.L_1719:
        /*2730*/ 	.byte	0x04, 0x2f
        /*2732*/ 	.short	(.L_1721 - .L_1720)
	.align		4
.L_1720:
        /*2734*/ 	.word	index@(_ZN2at6native27unrolled_elementwise_kernelINS0_13BinaryFunctorIN3c108BFloat16ES4_S4_ZZZNS0_16fmod_kernel_cudaERNS_18TensorIteratorBaseEENKUlvE0_clEvENKUlvE2_clEvEUlS4_S4_E_EESt5arrayIPcLm3EELi4E23TrivialOffsetCalculatorILi2EjESE_ILi1EjENS0_6memory12LoadWithCastILi2EEENSH_13StoreWithCastILi1EEEEEviT_T0_T2_T3_T4_T5_)
        /*2738*/ 	.word	0x0000001e


	//----- nvinfo : EIATTR_FRAME_SIZE
	.align		4
.L_1721:
        /*273c*/ 	.byte	0x04, 0x11
        /*273e*/ 	.short	(.L_1723 - .L_1722)
	.align		4
.L_1722:
        /*2740*/ 	.word	index@(_ZN2at6native27unrolled_elementwise_kernelINS0_13BinaryFunctorIN3c108BFloat16ES4_S4_ZZZNS0_16fmod_kernel_cudaERNS_18TensorIteratorBaseEENKUlvE0_clEvENKUlvE2_clEvEUlS4_S4_E_EESt5arrayIPcLm3EELi4E23TrivialOffsetCalculatorILi2EjESE_ILi1EjENS0_6memory12LoadWithCastILi2EEENSH_13StoreWithCastILi1EEEEEviT_T0_T2_T3_T4_T5_)
        /*2744*/ 	.word	0x00000000


	//----- nvinfo : EIATTR_REGCOUNT
	.align		4
.L_1723:
        /*2748*/ 	.byte	0x04, 0x2f
        /*274a*/ 	.short	(.L_1725 - .L_1724)
	.align		4
.L_1724:
        /*274c*/ 	.word	index@(_ZN2at6native18elementwise_kernelILi128ELi4EZNS0_15gpu_kernel_implINS0_13BinaryFunctorIN3c108BFloat16ES5_S5_ZZZNS0_16fmod_kernel_cudaERNS_18TensorIteratorBaseEENKUlvE0_clEvENKUlvE2_clEvEUlS5_S5_E_EEEEvS7_RKT_EUliE_EEviT1_)
        /*2750*/ 	.word	0x0000001a


	//----- nvinfo : EIATTR_FRAME_SIZE
	.align		4
.L_1725:
        /*2754*/ 	.byte	0x04, 0x11
        /*2756*/ 	.short	(.L_1727 - .L_1726)
	.align		4
.L_1726:
        /*2758*/ 	.word	index@(_ZN2at6native18elementwise_kernelILi128ELi4EZNS0_15gpu_kernel_implINS0_13BinaryFunctorIN3c108BFloat16ES5_S5_ZZZNS0_16fmod_kernel_cudaERNS_18TensorIteratorBaseEENKUlvE0_clEvENKUlvE2_clEvEUlS5_S5_E_EEEEvS7_RKT_EUliE_EEviT1_)
        /*275c*/ 	.word	0x00000000


	//----- nvinfo : EIATTR_MIN_STACK_SIZE
	.align		4
.L_1727:
        /*2760*/ 	.byte	0x04, 0x12
        /*2762*/ 	.short	(.L_1729 - .L_1728)
	.align		4
.L_1728:
        /*2764*/ 	.word	index@(_ZN2at6native18elementwise_kernelILi128ELi4EZNS0_15gpu_kernel_implINS0_13BinaryFunctorIN3c108BFloat16ES5_S5_ZZZNS0_16fmod_kernel_cudaERNS_18TensorIteratorBaseEENKUlvE0_clEvENKUlvE2_clEvEUlS5_S5_E_EEEEvS7_RKT_EUliE_EEviT1_)
        /*2768*/ 	.word	0x00000000


	//----- nvinfo : EIATTR_MIN_STACK_SIZE
	.align		4
.L_1729:
        /*276c*/ 	.byte	0x04, 0x12
        /*276e*/ 	.short	(.L_1731 - .L_1730)
	.align		4
.L_1730:
        /*2770*/ 	.word	index@(_ZN2at6native27unrolled_elementwise_kernelINS0_13BinaryFunctorIN3c108BFloat16ES4_S4_ZZZNS0_16fmod_kernel_cudaERNS_18TensorIteratorBaseEENKUlvE0_clEvENKUlvE2_clEvEUlS4_S4_E_EESt5arrayIPcLm3EELi4E23TrivialOffsetCalculatorILi2EjESE_ILi1EjENS0_6memory12LoadWithCastILi2EEENSH_13StoreWithCastILi1EEEEEviT_T0_T2_T3_T4_T5_)
        /*2774*/ 	.word	0x00000000


	//----- nvinfo : EIATTR_MIN_STACK_SIZE
	.align		4
.L_1731:
        /*2778*/ 	.byte	0x04, 0x12
        /*277a*/ 	.short	(.L_1733 - .L_1732)
	.align		4
.L_1732:
        /*277c*/ 	.word	index@(_ZN2at6native18elementwise_kernelILi128ELi4EZNS0_22gpu_kernel_impl_nocastINS0_13BinaryFunctorIN3c108BFloat16ES5_S5_ZZZNS0_16fmod_kernel_cudaERNS_18TensorIteratorBaseEENKUlvE0_clEvENKUlvE2_clEvEUlS5_S5_E_EEEEvS7_RKT_EUliE_EEviT1_)
        /*2780*/ 	.word	0x00000000


	//----- nvinfo : EIATTR_MIN_STACK_SIZE
	.align		4
.L_1733:
        /*2784*/ 	.byte	0x04, 0x12
        /*2786*/ 	.short	(.L_1735 - .L_1734)
	.align		4
.L_1734:
        /*2788*/ 	.word	index@(_ZN2at6native27unrolled_elementwise_kernelINS0_13BinaryFunctorIN3c108BFloat16ES4_S4_ZZZNS0_16fmod_kernel_cudaERNS_18TensorIteratorBaseEENKUlvE0_clEvENKUlvE2_clEvEUlS4_S4_E_EESt5arrayIPcLm3EELi4E23TrivialOffsetCalculatorILi2EjESE_ILi1EjENS0_6memory15LoadWithoutCastENSH_16StoreWithoutCastEEEviT_T0_T2_T3_T4_T5_)
        /*278c*/ 	.word	0x00000000


	//----- nvinfo : EIATTR_MIN_STACK_SIZE
	.align		4
.L_1735:
        /*2790*/ 	.byte	0x04, 0x12
        /*2792*/ 	.short	(.L_1737 - .L_1736)
	.align		4
.L_1736:
        /*2794*/ 	.word	index@(_ZN2at6native29vectorized_elementwise_kernelILi2ENS0_13BinaryFunctorIN3c108BFloat16ES4_S4_ZZZNS0_16fmod_kernel_cudaERNS_18TensorIteratorBaseEENKUlvE0_clEvENKUlvE2_clEvEUlS4_S4_E_EESt5arrayIPcLm3EEEEviT0_T1_)
        /*2798*/ 	.word	0x00000000


	//----- nvinfo : EIATTR_MIN_STACK_SIZE
	.align		4
.L_1737:
        /*279c*/ 	.byte	0x04, 0x12
        /*279e*/ 	.short	(.L_1739 - .L_1738)
	.align		4
.L_1738:
        /*27a0*/ 	.word	index@(_ZN2at6native29vectorized_elementwise_kernelILi4ENS0_13BinaryFunctorIN3c108BFloat16ES4_S4_ZZZNS0_16fmod_kernel_cudaERNS_18TensorIteratorBaseEENKUlvE0_clEvENKUlvE2_clEvEUlS4_S4_E_EESt5arrayIPcLm3EEEEviT0_T1_)
        /*27a4*/ 	.word	0x00000000


	//----- nvinfo : EIATTR_MIN_STACK_SIZE
	.align		4
.L_1739:
        /*27a8*/ 	.byte	0x04, 0x12
        /*27aa*/ 	.short	(.L_1741 - .L_1740)
	.align		4
.L_1740:
        /*27ac*/ 	.word	index@(_ZN2at6native29vectorized_elementwise_kernelILi8ENS0_13BinaryFunctorIN3c108BFloat16ES4_S4_ZZZNS0_16fmod_kernel_cudaERNS_18TensorIteratorBaseEENKUlvE0_clEvENKUlvE2_clEvEUlS4_S4_E_EESt5arrayIPcLm3EEEEviT0_T1_)
        /*27b0*/ 	.word	0x00000000


	//----- nvinfo : EIATTR_MIN_STACK_SIZE
	.align		4
.L_1741:
        /*27b4*/ 	.byte	0x04, 0x12
        /*27b6*/ 	.short	(.L_1743 - .L_1742)
	.align		4
.L_1742:
        /*27b8*/ 	.word	index@(_ZN2at6native18elementwise_kernelILi128ELi4EZNS0_15gpu_kernel_implINS0_13BUnaryFunctorIN3c108BFloat16ES5_S5_ZZZNS0_16fmod_kernel_cudaERNS_18TensorIteratorBaseEENKUlvE0_clEvENKUlvE2_clEvEUlS5_S5_E_EEEEvS7_RKT_EUliE_EEviT1_)
        /*27bc*/ 	.word	0x00000000


	//----- nvinfo : EIATTR_MIN_STACK_SIZE
	.align		4
.L_1743:
        /*27c0*/ 	.byte	0x04, 0x12
        /*27c2*/ 	.short	(.L_1745 - .L_1744)
	.align		4
.L_1744:
        /*27c4*/ 	.word	index@(_ZN2at6native27unrolled_elementwise_kernelINS0_13BUnaryFunctorIN3c108BFloat16ES4_S4_ZZZNS0_16fmod_kernel_cudaERNS_18TensorIteratorBaseEENKUlvE0_clEvENKUlvE2_clEvEUlS4_S4_E_EESt5arrayIPcLm2EELi4E23TrivialOffsetCalculatorILi1EjESF_NS0_6memory12LoadWithCastILi1EEENSG_13StoreWithCastILi1EEEEEviT_T0_T2_T3_T4_T5_)
        /*27c8*/ 	.word	0x00000000


	//----- nvinfo : EIATTR_MIN_STACK_SIZE
	.align		4
.L_1745:
        /*27cc*/ 	.byte	0x04, 0x12
        /*27ce*/ 	.short	(.L_1747 - .L_1746)
	.align		4
.L_1746:
        /*27d0*/ 	.word	index@(_ZN2at6native18elementwise_kernelILi128ELi4EZNS0_22gpu_kernel_impl_nocastINS0_13BUnaryFunctorIN3c108BFloat16ES5_S5_ZZZNS0_16fmod_kernel_cudaERNS_18TensorIteratorBaseEENKUlvE0_clEvENKUlvE2_clEvEUlS5_S5_E_EEEEvS7_RKT_EUliE_EEviT1_)
        /*27d4*/ 	.word	0x00000000


	//----- nvinfo : EIATTR_MIN_STACK_SIZE
	.align		4
.L_1747:
        /*27d8*/ 	.byte	0x04, 0x12
        /*27da*/ 	.short	(.L_1749 - .L_1748)
	.align		4
.L_1748:
        /*27dc*/ 	.word	index@(_ZN2at6native27unrolled_elementwise_kernelINS0_13BUnaryFunctorIN3c108BFloat16ES4_S4_ZZZNS0_16fmod_kernel_cudaERNS_18TensorIteratorBaseEENKUlvE0_clEvENKUlvE2_clEvEUlS4_S4_E_EESt5arrayIPcLm2EELi4E23TrivialOffsetCalculatorILi1EjESF_NS0_6memory15LoadWithoutCastENSG_16StoreWithoutCastEEEviT_T0_T2_T3_T4_T5_)
        /*27e0*/ 	.word	0x00000000


	//----- nvinfo : EIATTR_MIN_STACK_SIZE
	.align		4
.L_1749:
        /*27e4*/ 	.byte	0x04, 0x12
        /*27e6*/ 	.short	(.L_1751 - .L_1750)
	.align		4
.L_1750:
        /*27e8*/ 	.word	index@(_ZN2at6native29vectorized_elementwise_kernelILi2ENS0_13BUnaryFunctorIN3c108BFloat16ES4_S4_ZZZNS0_16fmod_kernel_cudaERNS_18TensorIteratorBaseEENKUlvE0_clEvENKUlvE2_clEvEUlS4_S4_E_EESt5arrayIPcLm2EEEEviT0_T1_)
        /*27ec*/ 	.word	0x00000000


	//----- nvinfo : EIATTR_MIN_STACK_SIZE
	.align		4
.L_1751:
        /*27f0*/ 	.byte	0x04, 0x12
        /*27f2*/ 	.short	(.L_1753 - .L_1752)
	.align		4
.L_1752:
        /*27f4*/ 	.word	index@(_ZN2at6native29vectorized_elementwise_kernelILi4ENS0_13BUnaryFunctorIN3c108BFloat16ES4_S4_ZZZNS0_16fmod_kernel_cudaERNS_18TensorIteratorBaseEENKUlvE0_clEvENKUlvE2_clEvEUlS4_S4_E_EESt5arrayIPcLm2EEEEviT0_T1_)
        /*27f8*/ 	.word	0x00000000


	//----- nvinfo : EIATTR_MIN_STACK_SIZE
	.align		4
.L_1753:
        /*27fc*/ 	.byte	0x04, 0x12
        /*27fe*/ 	.short	(.L_1755 - .L_1754)
	.align		4
.L_1754:
        /*2800*/ 	.word	index@(_ZN2at6native29vectorized_elementwise_kernelILi8ENS0_13BUnaryFunctorIN3c108BFloat16ES4_S4_ZZZNS0_16fmod_kernel_cudaERNS_18TensorIteratorBaseEENKUlvE0_clEvENKUlvE2_clEvEUlS4_S4_E_EESt5arrayIPcLm2EEEEviT0_T1_)
        /*2804*/ 	.word	0x00000000


	//----- nvinfo : EIATTR_MIN_STACK_SIZE
	.align		4
.L_1755:
        /*2808*/ 	.byte	0x04, 0x12
        /*280a*/ 	.short	(.L_1757 - .L_1756)
	.align		4
.L_1756:
        /*280c*/ 	.word	index@(_ZN2at6native18elementwise_kernelILi128ELi4EZNS0_15gpu_kernel_implINS0_13AUnaryFunctorIN3c108BFloat16ES5_S5_ZZZNS0_16fmod_kernel_cudaERNS_18TensorIteratorBaseEENKUlvE0_clEvENKUlvE2_clEvEUlS5_S5_E_EEEEvS7_RKT_EUliE_EEviT1_)
        /*2810*/ 	.word	0x00000000


	//----- nvinfo : EIATTR_MIN_STACK_SIZE
	.align		4
.L_1757:
        /*2814*/ 	.byte	0x04, 0x12
        /*2816*/ 	.short	(.L_1759 - .L_1758)
	.align		4
.L_1758:
        /*2818*/ 	.word	index@(_ZN2at6native27unrolled_elementwise_kernelINS0_13AUnaryFunctorIN3c108BFloat16ES4_S4_ZZZNS0_16fmod_kernel_cudaERNS_18TensorIteratorBaseEENKUlvE0_clEvENKUlvE2_clEvEUlS4_S4_E_EESt5arrayIPcLm2EELi4E23TrivialOffsetCalculatorILi1EjESF_NS0_6memory12LoadWithCastILi1EEENSG_13StoreWithCastILi1EEEEEviT_T0_T2_T3_T4_T5_)
        /*281c*/ 	.word	0x00000000


	//----- nvinfo : EIATTR_MIN_STACK_SIZE
	.align		4
.L_1759:
        /*2820*/ 	.byte	0x04, 0x12
        /*2822*/ 	.short	(.L_1761 - .L_1760)
	.align		4
.L_1760:
        /*2824*/ 	.word	index@(_ZN2at6native18elementwise_kernelILi128ELi4EZNS0_22gpu_kernel_impl_nocastINS0_13AUnaryFunctorIN3c108BFloat16ES5_S5_ZZZNS0_16fmod_kernel_cudaERNS_18TensorIteratorBaseEENKUlvE0_clEvENKUlvE2_clEvEUlS5_S5_E_EEEEvS7_RKT_EUliE_EEviT1_)
        /*2828*/ 	.word	0x00000000


	//----- nvinfo : EIATTR_MIN_STACK_SIZE
	.align		4
.L_1761:
        /*282c*/ 	.byte	0x04, 0x12
        /*282e*/ 	.short	(.L_1763 - .L_1762)
	.align		4
.L_1762:
        /*2830*/ 	.word	index@(_ZN2at6native27unrolled_elementwise_kernelINS0_13AUnaryFunctorIN3c108BFloat16ES4_S4_ZZZNS0_16fmod_kernel_cudaERNS_18TensorIteratorBaseEENKUlvE0_clEvENKUlvE2_clEvEUlS4_S4_E_EESt5arrayIPcLm2EELi4E23TrivialOffsetCalculatorILi1EjESF_NS0_6memory15LoadWithoutCastENSG_16StoreWithoutCastEEEviT_T0_T2_T3_T4_T5_)
        /*2834*/ 	.word	0x00000000


	//----- nvinfo : EIATTR_MIN_STACK_SIZE
	.align		4
.L_1763:
        /*2838*/ 	.byte	0x04, 0x12
        /*283a*/ 	.short	(.L_1765 - .L_1764)
	.align		4
.L_1764:
        /*283c*/ 	.word	index@(_ZN2at6native29vectorized_elementwise_kernelILi2ENS0_13AUnaryFunctorIN3c108BFloat16ES4_S4_ZZZNS0_16fmod_kernel_cudaERNS_18TensorIteratorBaseEENKUlvE0_clEvENKUlvE2_clEvEUlS4_S4_E_EESt5arrayIPcLm2EEEEviT0_T1_)
        /*2840*/ 	.word	0x00000000


	//----- nvinfo : EIATTR_MIN_STACK_SIZE
	.align		4
.L_1765:
        /*2844*/ 	.byte	0x04, 0x12
        /*2846*/ 	.short	(.L_1767 - .L_1766)
	.align		4
.L_1766:
        /*2848*/ 	.word	index@(_ZN2at6native29vectorized_elementwise_kernelILi4ENS0_13AUnaryFunctorIN3c108BFloat16ES4_S4_ZZZNS0_16fmod_kernel_cudaERNS_18TensorIteratorBaseEENKUlvE0_clEvENKUlvE2_clEvEUlS4_S4_E_EESt5arrayIPcLm2EEEEviT0_T1_)
        /*284c*/ 	.word	0x00000000


	//----- nvinfo : EIATTR_MIN_STACK_SIZE
	.align		4
.L_1767:
        /*2850*/ 	.byte	0x04, 0x12
        /*2852*/ 	.short	(.L_1769 - .L_1768)
	.align		4
.L_1768:
        /*2854*/ 	.word	index@(_ZN2at6native29vectorized_elementwise_kernelILi8ENS0_13AUnaryFunctorIN3c108BFloat16ES4_S4_ZZZNS0_16fmod_kernel_cudaERNS_18TensorIteratorBaseEENKUlvE0_clEvENKUlvE2_clEvEUlS4_S4_E_EESt5arrayIPcLm2EEEEviT0_T1_)
        /*2858*/ 	.word	0x00000000


	//----- nvinfo : EIATTR_MIN_STACK_SIZE
	.align		4
.L_1769:
        /*285c*/ 	.byte	0x04, 0x12
        /*285e*/ 	.short	(.L_1771 - .L_1770)
	.align		4
.L_1770:
        /*2860*/ 	.word	index@(_ZN2at6native18elementwise_kernelILi128ELi4EZNS0_15gpu_kernel_implINS0_13BinaryFunctorIN3c104HalfES5_S5_ZZZNS0_16fmod_kernel_cudaERNS_18TensorIteratorBaseEENKUlvE0_clEvENKUlvE1_clEvEUlS5_S5_E_EEEEvS7_RKT_EUliE_EEviT1_)
        /*2864*/ 	.word	0x00000000


	//----- nvinfo : EIATTR_MIN_STACK_SIZE
	.align		4
.L_1771:
        /*2868*/ 	.byte	0x04, 0x12
        /*286a*/ 	.short	(.L_1773 - .L_1772)
	.align		4
.L_1772:
        /*286c*/ 	.word	index@(_ZN2at6native27unrolled_elementwise_kernelINS0_13BinaryFunctorIN3c104HalfES4_S4_ZZZNS0_16fmod_kernel_cudaERNS_18TensorIteratorBaseEENKUlvE0_clEvENKUlvE1_clEvEUlS4_S4_E_EESt5arrayIPcLm3EELi4E23TrivialOffsetCalculatorILi2EjESE_ILi1EjENS0_6memory12LoadWithCastILi2EEENSH_13StoreWithCastILi1EEEEEviT_T0_T2_T3_T4_T5_)
        /*2870*/ 	.word	0x00000000


	//----- nvinfo : EIATTR_MIN_STACK_SIZE
	.align		4
.L_1773:
        /*2874*/ 	.byte	0x04, 0x12
        /*2876*/ 	.short	(.L_1775 - .L_1774)
	.align		4
.L_1774:
        /*2878*/ 	.word	index@(_ZN2at6native18elementwise_kernelILi128ELi4EZNS0_22gpu_kernel_impl_nocastINS0_13BinaryFunctorIN3c104HalfES5_S5_ZZZNS0_16fmod_kernel_cudaERNS_18TensorIteratorBaseEENKUlvE0_clEvENKUlvE1_clEvEUlS5_S5_E_EEEEvS7_RKT_EUliE_EEviT1_)
        /*287c*/ 	.word	0x00000000


	//----- nvinfo : EIATTR_MIN_STACK_SIZE
	.align		4
.L_1775:
        /*2880*/ 	.byte	0x04, 0x12
        /*2882*/ 	.short	(.L_1777 - .L_1776)
	.align		4
.L_1776:
        /*2884*/ 	.word	index@(_ZN2at6native27unrolled_elementwise_kernelINS0_13BinaryFunctorIN3c104HalfES4_S4_ZZZNS0_16fmod_kernel_cudaERNS_18TensorIteratorBaseEENKUlvE0_clEvENKUlvE1_clEvEUlS4_S4_E_EESt5arrayIPcLm3EELi4E23TrivialOffsetCalculatorILi2EjESE_ILi1EjENS0_6memory15LoadWithoutCastENSH_16StoreWithoutCastEEEviT_T0_T2_T3_T4_T5_)
        /*2888*/ 	.word	0x00000000


	//----- nvinfo : EIATTR_MIN_STACK_SIZE
	.align		4
.L_1777:
        /*288c*/ 	.byte	0x04, 0x12
        /*288e*/ 	.short	(.L_1779 - .L_1778)
	.align		4
.L_1778:
        /*2890*/ 	.word	index@(_ZN2at6native29vectorized_elementwise_kernelILi2ENS0_13BinaryFunctorIN3c104HalfES4_S4_ZZZNS0_16fmod_kernel_cudaERNS_18TensorIteratorBaseEENKUlvE0_clEvENKUlvE1_clEvEUlS4_S4_E_EESt5arrayIPcLm3EEEEviT0_T1_)
        /*2894*/ 	.word	0x00000000


	//----- nvinfo : EIATTR_MIN_STACK_SIZE
	.align		4
.L_1779:
        /*2898*/ 	.byte	0x04, 0x12
        /*289a*/ 	.short	(.L_1781 - .L_1780)
	.align		4
.L_1780:
        /*289c*/ 	.word	index@(_ZN2at6native29vectorized_elementwise_kernelILi4ENS0_13BinaryFunctorIN3c104HalfES4_S4_ZZZNS0_16fmod_kernel_cudaERNS_18TensorIteratorBaseEENKUlvE0_clEvENKUlvE1_clEvEUlS4_S4_E_EESt5arrayIPcLm3EEEEviT0_T1_)
        /*28a0*/ 	.word	0x00000000


	//----- nvinfo : EIATTR_MIN_STACK_SIZE
	.align		4
.L_1781:
        /*28a4*/ 	.byte	0x04, 0x12
        /*28a6*/ 	.short	(.L_1783 - .L_1782)
	.align		4
.L_1782:
        /*28a8*/ 	.word	index@(_ZN2at6native29vectorized_elementwise_kernelILi8ENS0_13BinaryFunctorIN3c104HalfES4_S4_ZZZNS0_16fmod_kernel_cudaERNS_18TensorIteratorBaseEENKUlvE0_clEvENKUlvE1_clEvEUlS4_S4_E_EESt5arrayIPcLm3EEEEviT0_T1_)
        /*28ac*/ 	.word	0x00000000


	//----- nvinfo : EIATTR_MIN_STACK_SIZE
	.align		4
.L_1783:
        /*28b0*/ 	.byte	0x04, 0x12
        /*28b2*/ 	.short	(.L_1785 - .L_1784)
	.align		4
.L_1784:
        /*28b4*/ 	.word	index@(_ZN2at6native18elementwise_kernelILi128ELi4EZNS0_15gpu_kernel_implINS0_13BUnaryFunctorIN3c104HalfES5_S5_ZZZNS0_16fmod_kernel_cudaERNS_18TensorIteratorBaseEENKUlvE0_clEvENKUlvE1_clEvEUlS5_S5_E_EEEEvS7_RKT_EUliE_EEviT1_)
        /*28b8*/ 	.word	0x00000000


	//----- nvinfo : EIATTR_MIN_STACK_SIZE
	.align		4
.L_1785:
        /*28bc*/ 	.byte	0x04, 0x12
        /*28be*/ 	.short	(.L_1787 - .L_1786)
	.align		4
.L_1786:
        /*28c0*/ 	.word	index@(_ZN2at6native27unrolled_elementwise_kernelINS0_13BUnaryFunctorIN3c104HalfES4_S4_ZZZNS0_16fmod_kernel_cudaERNS_18TensorIteratorBaseEENKUlvE0_clEvENKUlvE1_clEvEUlS4_S4_E_EESt5arrayIPcLm2EELi4E23TrivialOffsetCalculatorILi1EjESF_NS0_6memory12LoadWithCastILi1EEENSG_13StoreWithCastILi1EEEEEviT_T0_T2_T3_T4_T5_)
        /*28c4*/ 	.word	0x00000000


	//----- nvinfo : EIATTR_MIN_STACK_SIZE
	.align		4
.L_1787:
        /*28c8*/ 	.byte	0x04, 0x12
        /*28ca*/ 	.short	(.L_1789 - .L_1788)
	.align		4
.L_1788:
        /*28cc*/ 	.word	index@(_ZN2at6native18elementwise_kernelILi128ELi4EZNS0_22gpu_kernel_impl_nocastINS0_13BUnaryFunctorIN3c104HalfES5_S5_ZZZNS0_16fmod_kernel_cudaERNS_18TensorIteratorBaseEENKUlvE0_clEvENKUlvE1_clEvEUlS5_S5_E_EEEEvS7_RKT_EUliE_EEviT1_)
        /*28d0*/ 	.word	0x00000000


	//----- nvinfo : EIATTR_MIN_STACK_SIZE
	.align		4
.L_1789:
        /*28d4*/ 	.byte	0x04, 0x12
        /*28d6*/ 	.short	(.L_1791 - .L_1790)
	.align		4
.L_1790:
        /*28d8*/ 	.word	index@(_ZN2at6native27unrolled_elementwise_kernelINS0_13BUnaryFunctorIN3c104HalfES4_S4_ZZZNS0_16fmod_kernel_cudaERNS_18TensorIteratorBaseEENKUlvE0_clEvENKUlvE1_clEvEUlS4_S4_E_EESt5arrayIPcLm2EELi4E23TrivialOffsetCalculatorILi1EjESF_NS0_6memory15LoadWithoutCastENSG_16StoreWithoutCastEEEviT_T0_T2_T3_T4_T5_)
        /*28dc*/ 	.word	0x00000000


	//----- nvinfo : EIATTR_MIN_STACK_SIZE
	.align		4
.L_1791:
        /*28e0*/ 	.byte	0x04, 0x12
        /*28e2*/ 	.short	(.L_1793 - .L_1792)
	.align		4
.L_1792:
        /*28e4*/ 	.word	index@(_ZN2at6native29vectorized_elementwise_kernelILi2ENS0_13BUnaryFunctorIN3c104HalfES4_S4_ZZZNS0_16fmod_kernel_cudaERNS_18TensorIteratorBaseEENKUlvE0_clEvENKUlvE1_clEvEUlS4_S4_E_EESt5arrayIPcLm2EEEEviT0_T1_)
        /*28e8*/ 	.word	0x00000000


	//----- nvinfo : EIATTR_MIN_STACK_SIZE
	.align		4
.L_1793:
        /*28ec*/ 	.byte	0x04, 0x12
        /*28ee*/ 	.short	(.L_1795 - .L_1794)
	.align		4
.L_1794:
        /*28f0*/ 	.word	index@(_ZN2at6native29vectorized_elementwise_kernelILi4ENS0_13BUnaryFunctorIN3c104HalfES4_S4_ZZZNS0_16fmod_kernel_cudaERNS_18TensorIteratorBaseEENKUlvE0_clEvENKUlvE1_clEvEUlS4_S4_E_EESt5arrayIPcLm2EEEEviT0_T1_)
        /*28f4*/ 	.word	0x00000000


	//----- nvinfo : EIATTR_MIN_STACK_SIZE
	.align		4
.L_1795:
        /*28f8*/ 	.byte	0x04, 0x12
        /*28fa*/ 	.short	(.L_1797 - .L_1796)
	.align		4
.L_1796:
        /*28fc*/ 	.word	index@(_ZN2at6native29vectorized_elementwise_kernelILi8ENS0_13BUnaryFunctorIN3c104HalfES4_S4_ZZZNS0_16fmod_kernel_cudaERNS_18TensorIteratorBaseEENKUlvE0_clEvENKUlvE1_clEvEUlS4_S4_E_EESt5arrayIPcLm2EEEEviT0_T1_)
        /*2900*/ 	.word	0x00000000


	//----- nvinfo : EIATTR_MIN_STACK_SIZE
	.align		4
.L_1797:
        /*2904*/ 	.byte	0x04, 0x12
        /*2906*/ 	.short	(.L_1799 - .L_1798)
	.align		4
.L_1798:
        /*2908*/ 	.word	index@(_ZN2at6native18elementwise_kernelILi128ELi4EZNS0_15gpu_kernel_implINS0_13AUnaryFunctorIN3c104HalfES5_S5_ZZZNS0_16fmod_kernel_cudaERNS_18TensorIteratorBaseEENKUlvE0_clEvENKUlvE1_clEvEUlS5_S5_E_EEEEvS7_RKT_EUliE_EEviT1_)
        /*290c*/ 	.word	0x00000000


	//----- nvinfo : EIATTR_MIN_STACK_SIZE
	.align		4
.L_1799:
        /*2910*/ 	.byte	0x04, 0x12
        /*2912*/ 	.short	(.L_1801 - .L_1800)
	.align		4
.L_1800:
        /*2914*/ 	.word	index@(_ZN2at6native27unrolled_elementwise_kernelINS0_13AUnaryFunctorIN3c104HalfES4_S4_ZZZNS0_16fmod_kernel_cudaERNS_18TensorIteratorBaseEENKUlvE0_clEvENKUlvE1_clEvEUlS4_S4_E_EESt5arrayIPcLm2EELi4E23TrivialOffsetCalculatorILi1EjESF_NS0_6memory12LoadWithCastILi1EEENSG_13StoreWithCastILi1EEEEEviT_T0_T2_T3_T4_T5_)
        /*2918*/ 	.word	0x00000000


	//----- nvinfo : EIATTR_MIN_STACK_SIZE
	.align		4
.L_1801:
        /*291c*/ 	.byte	0x04, 0x12
        /*291e*/ 	.short	(.L_1803 - .L_1802)
	.align		4
.L_1802:
        /*2920*/ 	.word	index@(_ZN2at6native18elementwise_kernelILi128ELi4EZNS0_22gpu_kernel_impl_nocastINS0_13AUnaryFunctorIN3c104HalfES5_S5_ZZZNS0_16fmod_kernel_cudaERNS_18TensorIteratorBaseEENKUlvE0_clEvENKUlvE1_clEvEUlS5_S5_E_EEEEvS7_RKT_EUliE_EEviT1_)
        /*2924*/ 	.word	0x00000000


	//----- nvinfo : EIATTR_MIN_STACK_SIZE
	.align		4
.L_1803:
        /*2928*/ 	.byte	0x04, 0x12
        /*292a*/ 	.short	(.L_1805 - .L_1804)
	.align		4
.L_1804:
        /*292c*/ 	.word	index@(_ZN2at6native27unrolled_elementwise_kernelINS0_13AUnaryFunctorIN3c104HalfES4_S4_ZZZNS0_16fmod_kernel_cudaERNS_18TensorIteratorBaseEENKUlvE0_clEvENKUlvE1_clEvEUlS4_S4_E_EESt5arrayIPcLm2EELi4E23TrivialOffsetCalculatorILi1EjESF_NS0_6memory15LoadWithoutCastENSG_16StoreWithoutCastEEEviT_T0_T2_T3_T4_T5_)
        /*2930*/ 	.word	0x00000000


	//----- nvinfo : EIATTR_MIN_STACK_SIZE
	.align		4
.L_1805:
        /*2934*/ 	.byte	0x04, 0x12
        /*2936*/ 	.short	(.L_1807 - .L_1806)
	.align		4
.L_1806:
        /*2938*/ 	.word	index@(_ZN2at6native29vectorized_elementwise_kernelILi2ENS0_13AUnaryFunctorIN3c104HalfES4_S4_ZZZNS0_16fmod_kernel_cudaERNS_18TensorIteratorBaseEENKUlvE0_clEvENKUlvE1_clEvEUlS4_S4_E_EESt5arrayIPcLm2EEEEviT0_T1_)
        /*293c*/ 	.word	0x00000000


	//----- nvinfo : EIATTR_MIN_STACK_SIZE
	.align		4
.L_1807:
        /*2940*/ 	.byte	0x04, 0x12
        /*2942*/ 	.short	(.L_1809 - .L_1808)
	.align		4
.L_1808:
        /*2944*/ 	.word	index@(_ZN2at6native29vectorized_elementwise_kernelILi4ENS0_13AUnaryFunctorIN3c104HalfES4_S4_ZZZNS0_16fmod_kernel_cudaERNS_18TensorIteratorBaseEENKUlvE0_clEvENKUlvE1_clEvEUlS4_S4_E_EESt5arrayIPcLm2EEEEviT0_T1_)
        /*2948*/ 	.word	0x00000000


	//----- nvinfo : EIATTR_MIN_STACK_SIZE
	.align		4
.L_1809:
        /*294c*/ 	.byte	0x04, 0x12
        /*294e*/ 	.short	(.L_1811 - .L_1810)
	.align		4
.L_1810:
        /*2950*/ 	.word	index@(_ZN2at6native29vectorized_elementwise_kernelILi8ENS0_13AUnaryFunctorIN3c104HalfES4_S4_ZZZNS0_16fmod_kernel_cudaERNS_18TensorIteratorBaseEENKUlvE0_clEvENKUlvE1_clEvEUlS4_S4_E_EESt5arrayIPcLm2EEEEviT0_T1_)
        /*2954*/ 	.word	0x00000000


	//----- nvinfo : EIATTR_MIN_STACK_SIZE
	.align		4
.L_1811:
        /*2958*/ 	.byte	0x04, 0x12
        /*295a*/ 	.short	(.L_1813 - .L_1812)
	.align		4
.L_1812:
        /*295c*/ 	.word	index@(_ZN2at6native18elementwise_kernelILi128ELi4EZNS0_15gpu_kernel_implINS0_13BinaryFunctorIfffZZZNS0_16fmod_kernel_cudaERNS_18TensorIteratorBaseEENKUlvE0_clEvENKUlvE0_clEvEUlffE_EEEEvS5_RKT_EUliE_EEviT1_)
        /*2960*/ 	.word	0x00000000


	//----- nvinfo : EIATTR_MIN_STACK_SIZE
	.align		4
.L_1813:
        /*2964*/ 	.byte	0x04, 0x12
        /*2966*/ 	.short	(.L_1815 - .L_1814)
	.align		4
.L_1814:
        /*2968*/ 	.word	index@(_ZN2at6native27unrolled_elementwise_kernelINS0_13BinaryFunctorIfffZZZNS0_16fmod_kernel_cudaERNS_18TensorIteratorBaseEENKUlvE0_clEvENKUlvE0_clEvEUlffE_EESt5arrayIPcLm3EELi4E23TrivialOffsetCalculatorILi2EjESC_ILi1EjENS0_6memory12LoadWithCastILi2EEENSF_13StoreWithCastILi1EEEEEviT_T0_T2_T3_T4_T5_)
        /*296c*/ 	.word	0x00000000


	//----- nvinfo : EIATTR_MIN_STACK_SIZE
	.align		4
.L_1815:
        /*2970*/ 	.byte	0x04, 0x12
        /*2972*/ 	.short	(.L_1817 - .L_1816)
	.align		4
.L_1816:
        /*2974*/ 	.word	index@(_ZN2at6native18elementwise_kernelILi128ELi2EZNS0_22gpu_kernel_impl_nocastINS0_13BinaryFunctorIfffZZZNS0_16fmod_kernel_cudaERNS_18TensorIteratorBaseEENKUlvE0_clEvENKUlvE0_clEvEUlffE_EEEEvS5_RKT_EUliE_EEviT1_)
        /*2978*/ 	.word	0x00000000


	//----- nvinfo : EIATTR_MIN_STACK_SIZE
	.align		4
.L_1817:
        /*297c*/ 	.byte	0x04, 0x12
        /*297e*/ 	.short	(.L_1819 - .L_1818)
	.align		4
.L_1818:
        /*2980*/ 	.word	index@(_ZN2at6native27unrolled_elementwise_kernelINS0_13BinaryFunctorIfffZZZNS0_16fmod_kernel_cudaERNS_18TensorIteratorBaseEENKUlvE0_clEvENKUlvE0_clEvEUlffE_EESt5arrayIPcLm3EELi4E23TrivialOffsetCalculatorILi2EjESC_ILi1EjENS0_6memory15LoadWithoutCastENSF_16StoreWithoutCastEEEviT_T0_T2_T3_T4_T5_)
        /*2984*/ 	.word	0x00000000


	//----- nvinfo : EIATTR_MIN_STACK_SIZE
	.align		4
.L_1819:
        /*2988*/ 	.byte	0x04, 0x12
        /*298a*/ 	.short	(.L_1821 - .L_1820)
	.align		4
.L_1820:
        /*298c*/ 	.word	index@(_ZN2at6native29vectorized_elementwise_kernelILi2ENS0_13BinaryFunctorIfffZZZNS0_16fmod_kernel_cudaERNS_18TensorIteratorBaseEENKUlvE0_clEvENKUlvE0_clEvEUlffE_EESt5arrayIPcLm3EEEEviT0_T1_)
        /*2990*/ 	.word	0x00000000


	//----- nvinfo : EIATTR_MIN_STACK_SIZE
	.align		4
.L_1821:
        /*2994*/ 	.byte	0x04, 0x12
        /*2996*/ 	.short	(.L_1823 - .L_1822)
	.align		4
.L_1822:
        /*2998*/ 	.word	index@(_ZN2at6native29vectorized_elementwise_kernelILi4ENS0_13BinaryFunctorIfffZZZNS0_16fmod_kernel_cudaERNS_18TensorIteratorBaseEENKUlvE0_clEvENKUlvE0_clEvEUlffE_EESt5arrayIPcLm3EEEEviT0_T1_)
        /*299c*/ 	.word	0x00000000


	//----- nvinfo : EIATTR_MIN_STACK_SIZE
	.align		4
.L_1823:
        /*29a0*/ 	.byte	0x04, 0x12
        /*29a2*/ 	.short	(.L_1825 - .L_1824)
	.align		4
.L_1824:
        /*29a4*/ 	.word	index@(_ZN2at6native29vectorized_elementwise_kernelILi8ENS0_13BinaryFunctorIfffZZZNS0_16fmod_kernel_cudaERNS_18TensorIteratorBaseEENKUlvE0_clEvENKUlvE0_clEvEUlffE_EESt5arrayIPcLm3EEEEviT0_T1_)
        /*29a8*/ 	.word	0x00000000


	//----- nvinfo : EIATTR_MIN_STACK_SIZE
	.align		4
.L_1825:
        /*29ac*/ 	.byte	0x04, 0x12
        /*29ae*/ 	.short	(.L_1827 - .L_1826)
	.align		4
.L_1826:
        /*29b0*/ 	.word	index@(_ZN2at6native18elementwise_kernelILi128ELi4EZNS0_15gpu_kernel_implINS0_13BUnaryFunctorIfffZZZNS0_16fmod_kernel_cudaERNS_18TensorIteratorBaseEENKUlvE0_clEvENKUlvE0_clEvEUlffE_EEEEvS5_RKT_EUliE_EEviT1_)
        /*29b4*/ 	.word	0x00000000


	//----- nvinfo : EIATTR_MIN_STACK_SIZE
	.align		4
.L_1827:
        /*29b8*/ 	.byte	0x04, 0x12
        /*29ba*/ 	.short	(.L_1829 - .L_1828)
	.align		4
.L_1828:
        /*29bc*/ 	.word	index@(_ZN2at6native27unrolled_elementwise_kernelINS0_13BUnaryFunctorIfffZZZNS0_16fmod_kernel_cudaERNS_18TensorIteratorBaseEENKUlvE0_clEvENKUlvE0_clEvEUlffE_EESt5arrayIPcLm2EELi4E23TrivialOffsetCalculatorILi1EjESD_NS0_6memory12LoadWithCastILi1EEENSE_13StoreWithCastILi1EEEEEviT_T0_T2_T3_T4_T5_)
        /*29c0*/ 	.word	0x00000000


	//----- nvinfo : EIATTR_MIN_STACK_SIZE
	.align		4
.L_1829:
        /*29c4*/ 	.byte	0x04, 0x12
        /*29c6*/ 	.short	(.L_1831 - .L_1830)
	.align		4
.L_1830:
        /*29c8*/ 	.word	index@(_ZN2at6native18elementwise_kernelILi128ELi2EZNS0_22gpu_kernel_impl_nocastINS0_13BUnaryFunctorIfffZZZNS0_16fmod_kernel_cudaERNS_18TensorIteratorBaseEENKUlvE0_clEvENKUlvE0_clEvEUlffE_EEEEvS5_RKT_EUliE_EEviT1_)
        /*29cc*/ 	.word	0x00000000


	//----- nvinfo : EIATTR_MIN_STACK_SIZE
	.align		4
.L_1831:
        /*29d0*/ 	.byte	0x04, 0x12
        /*29d2*/ 	.short	(.L_1833 - .L_1832)
	.align		4
.L_1832:
        /*29d4*/ 	.word	index@(_ZN2at6native27unrolled_elementwise_kernelINS0_13BUnaryFunctorIfffZZZNS0_16fmod_kernel_cudaERNS_18TensorIteratorBaseEENKUlvE0_clEvENKUlvE0_clEvEUlffE_EESt5arrayIPcLm2EELi4E23TrivialOffsetCalculatorILi1EjESD_NS0_6memory15LoadWithoutCastENSE_16StoreWithoutCastEEEviT_T0_T2_T3_T4_T5_)
        /*29d8*/ 	.word	0x00000000


	//----- nvinfo : EIATTR_MIN_STACK_SIZE
	.align		4
.L_1833:
        /*29dc*/ 	.byte	0x04, 0x12
        /*29de*/ 	.short	(.L_1835 - .L_1834)
	.align		4
.L_1834:
        /*29e0*/ 	.word	index@(_ZN2at6native29vectorized_elementwise_kernelILi2ENS0_13BUnaryFunctorIfffZZZNS0_16fmod_kernel_cudaERNS_18TensorIteratorBaseEENKUlvE0_clEvENKUlvE0_clEvEUlffE_EESt5arrayIPcLm2EEEEviT0_T1_)
        /*29e4*/ 	.word	0x00000000


	//----- nvinfo : EIATTR_MIN_STACK_SIZE
	.align		4
.L_1835:
        /*29e8*/ 	.byte	0x04, 0x12
        /*29ea*/ 	.short	(.L_1837 - .L_1836)
	.align		4
.L_1836:
        /*29ec*/ 	.word	index@(_ZN2at6native29vectorized_elementwise_kernelILi4ENS0_13BUnaryFunctorIfffZZZNS0_16fmod_kernel_cudaERNS_18TensorIteratorBaseEENKUlvE0_clEvENKUlvE0_clEvEUlffE_EESt5arrayIPcLm2EEEEviT0_T1_)
        /*29f0*/ 	.word	0x00000000


	//----- nvinfo : EIATTR_MIN_STACK_SIZE
	.align		4
.L_1837:
        /*29f4*/ 	.byte	0x04, 0x12
        /*29f6*/ 	.short	(.L_1839 - .L_1838)
	.align		4
.L_1838:
        /*29f8*/ 	.word	index@(_ZN2at6native29vectorized_elementwise_kernelILi8ENS0_13BUnaryFunctorIfffZZZNS0_16fmod_kernel_cudaERNS_18TensorIteratorBaseEENKUlvE0_clEvENKUlvE0_clEvEUlffE_EESt5arrayIPcLm2EEEEviT0_T1_)
        /*29fc*/ 	.word	0x00000000


	//----- nvinfo : EIATTR_MIN_STACK_SIZE
	.align		4
.L_1839:
        /*2a00*/ 	.byte	0x04, 0x12
        /*2a02*/ 	.short	(.L_1841 - .L_1840)
	.align		4
.L_1840:
        /*2a04*/ 	.word	index@(_ZN2at6native18elementwise_kernelILi128ELi4EZNS0_15gpu_kernel_implINS0_13AUnaryFunctorIfffZZZNS0_16fmod_kernel_cudaERNS_18TensorIteratorBaseEENKUlvE0_clEvENKUlvE0_clEvEUlffE_EEEEvS5_RKT_EUliE_EEviT1_)
        /*2a08*/ 	.word	0x00000000


	//----- nvinfo : EIATTR_MIN_STACK_SIZE
	.align		4
.L_1841:
        /*2a0c*/ 	.byte	0x04, 0x12
        /*2a0e*/ 	.short	(.L_1843 - .L_1842)
	.align		4
.L_1842:
        /*2a10*/ 	.word	index@(_ZN2at6native27unrolled_elementwise_kernelINS0_13AUnaryFunctorIfffZZZNS0_16fmod_kernel_cudaERNS_18TensorIteratorBaseEENKUlvE0_clEvENKUlvE0_clEvEUlffE_EESt5arrayIPcLm2EELi4E23TrivialOffsetCalculatorILi1EjESD_NS0_6memory12LoadWithCastILi1EEENSE_13StoreWithCastILi1EEEEEviT_T0_T2_T3_T4_T5_)
        /*2a14*/ 	.word	0x00000000


	//----- nvinfo : EIATTR_MIN_STACK_SIZE
	.align		4
.L_1843:
        /*2a18*/ 	.byte	0x04, 0x12
        /*2a1a*/ 	.short	(.L_1845 - .L_1844)
	.align		4
.L_1844:
        /*2a1c*/ 	.word	index@(_ZN2at6native18elementwise_kernelILi128ELi2EZNS0_22gpu_kernel_impl_nocastINS0_13AUnaryFunctorIfffZZZNS0_16fmod_kernel_cudaERNS_18TensorIteratorBaseEENKUlvE0_clEvENKUlvE0_clEvEUlffE_EEEEvS5_RKT_EUliE_EEviT1_)
        /*2a20*/ 	.word	0x00000000


	//----- nvinfo : EIATTR_MIN_STACK_SIZE
	.align		4
.L_1845:
        /*2a24*/ 	.byte	0x04, 0x12
        /*2a26*/ 	.short	(.L_1847 - .L_1846)
	.align		4
.L_1846:
        /*2a28*/ 	.word	index@(_ZN2at6native27unrolled_elementwise_kernelINS0_13AUnaryFunctorIfffZZZNS0_16fmod_kernel_cudaERNS_18TensorIteratorBaseEENKUlvE0_clEvENKUlvE0_clEvEUlffE_EESt5arrayIPcLm2EELi4E23TrivialOffsetCalculatorILi1EjESD_NS0_6memory15LoadWithoutCastENSE_16StoreWithoutCastEEEviT_T0_T2_T3_T4_T5_)
        /*2a2c*/ 	.word	0x00000000


	//----- nvinfo : EIATTR_MIN_STACK_SIZE
	.align		4
.L_1847:
        /*2a30*/ 	.byte	0x04, 0x12
        /*2a32*/ 	.short	(.L_1849 - .L_1848)
	.align		4
.L_1848:
        /*2a34*/ 	.word	index@(_ZN2at6native29vectorized_elementwise_kernelILi2ENS0_13AUnaryFunctorIfffZZZNS0_16fmod_kernel_cudaERNS_18TensorIteratorBaseEENKUlvE0_clEvENKUlvE0_clEvEUlffE_EESt5arrayIPcLm2EEEEviT0_T1_)
        /*2a38*/ 	.word	0x00000000


	//----- nvinfo : EIATTR_MIN_STACK_SIZE
	.align		4
.L_1849:
        /*2a3c*/ 	.byte	0x04, 0x12
        /*2a3e*/ 	.short	(.L_1851 - .L_1850)
	.align		4
.L_1850:
        /*2a40*/ 	.word	index@(_ZN2at6native29vectorized_elementwise_kernelILi4ENS0_13AUnaryFunctorIfffZZZNS0_16fmod_kernel_cudaERNS_18TensorIteratorBaseEENKUlvE0_clEvENKUlvE0_clEvEUlffE_EESt5arrayIPcLm2EEEEviT0_T1_)
        /*2a44*/ 	.word	0x00000000


	//----- nvinfo : EIATTR_MIN_STACK_SIZE
	.align		4
.L_1851:
        /*2a48*/ 	.byte	0x04, 0x12
        /*2a4a*/ 	.short	(.L_1853 - .L_1852)
	.align		4
.L_1852:
        /*2a4c*/ 	.word	index@(_ZN2at6native29vectorized_elementwise_kernelILi8ENS0_13AUnaryFunctorIfffZZZNS0_16fmod_kernel_cudaERNS_18TensorIteratorBaseEENKUlvE0_clEvENKUlvE0_clEvEUlffE_EESt5arrayIPcLm2EEEEviT0_T1_)
        /*2a50*/ 	.word	0x00000000


	//----- nvinfo : EIATTR_MIN_STACK_SIZE
	.align		4
.L_1853:
        /*2a54*/ 	.byte	0x04, 0x12
        /*2a56*/ 	.short	(.L_1855 - .L_1854)
	.align		4
.L_1854:
        /*2a58*/ 	.word	index@(_ZN2at6native18elementwise_kernelILi128ELi4EZNS0_15gpu_kernel_implINS0_13BinaryFunctorIdddZZZNS0_16fmod_kernel_cudaERNS_18TensorIteratorBaseEENKUlvE0_clEvENKUlvE_clEvEUlddE_EEEEvS5_RKT_EUliE_EEviT1_)
        /*2a5c*/ 	.word	0x00000000


	//----- nvinfo : EIATTR_MIN_STACK_SIZE
	.align		4
.L_1855:
        /*2a60*/ 	.byte	0x04, 0x12
        /*2a62*/ 	.short	(.L_1857 - .L_1856)
	.align		4
.L_1856:
        /*2a64*/ 	.word	index@(_ZN2at6native27unrolled_elementwise_kernelINS0_13BinaryFunctorIdddZZZNS0_16fmod_kernel_cudaERNS_18TensorIteratorBaseEENKUlvE0_clEvENKUlvE_clEvEUlddE_EESt5arrayIPcLm3EELi4E23TrivialOffsetCalculatorILi2EjESC_ILi1EjENS0_6memory12LoadWithCastILi2EEENSF_13StoreWithCastILi1EEEEEviT_T0_T2_T3_T4_T5_)
        /*2a68*/ 	.word	0x00000000


	//----- nvinfo : EIATTR_MIN_STACK_SIZE
	.align		4
.L_1857:
        /*2a6c*/ 	.byte	0x04, 0x12
        /*2a6e*/ 	.short	(.L_1859 - .L_1858)
	.align		4
.L_1858:
        /*2a70*/ 	.word	index@(_ZN2at6native18elementwise_kernelILi128ELi2EZNS0_22gpu_kernel_impl_nocastINS0_13BinaryFunctorIdddZZZNS0_16fmod_kernel_cudaERNS_18TensorIteratorBaseEENKUlvE0_clEvENKUlvE_clEvEUlddE_EEEEvS5_RKT_EUliE_EEviT1_)
        /*2a74*/ 	.word	0x00000000


	//----- nvinfo : EIATTR_MIN_STACK_SIZE
	.align		4
.L_1859:
        /*2a78*/ 	.byte	0x04, 0x12
        /*2a7a*/ 	.short	(.L_1861 - .L_1860)
	.align		4
.L_1860:
        /*2a7c*/ 	.word	index@(_ZN2at6native27unrolled_elementwise_kernelINS0_13BinaryFunctorIdddZZZNS0_16fmod_kernel_cudaERNS_18TensorIteratorBaseEENKUlvE0_clEvENKUlvE_clEvEUlddE_EESt5arrayIPcLm3EELi4E23TrivialOffsetCalculatorILi2EjESC_ILi1EjENS0_6memory15LoadWithoutCastENSF_16StoreWithoutCastEEEviT_T0_T2_T3_T4_T5_)
        /*2a80*/ 	.word	0x00000000


	//----- nvinfo : EIATTR_MIN_STACK_SIZE
	.align		4
.L_1861:
        /*2a84*/ 	.byte	0x04, 0x12
        /*2a86*/ 	.short	(.L_1863 - .L_1862)
	.align		4
.L_1862:
        /*2a88*/ 	.word	index@(_ZN2at6native29vectorized_elementwise_kernelILi2ENS0_13BinaryFunctorIdddZZZNS0_16fmod_kernel_cudaERNS_18TensorIteratorBaseEENKUlvE0_clEvENKUlvE_clEvEUlddE_EESt5arrayIPcLm3EEEEviT0_T1_)
        /*2a8c*/ 	.word	0x00000000


	//----- nvinfo : EIATTR_MIN_STACK_SIZE
	.align		4
.L_1863:
        /*2a90*/ 	.byte	0x04, 0x12
        /*2a92*/ 	.short	(.L_1865 - .L_1864)
	.align		4
.L_1864:
        /*2a94*/ 	.word	index@(_ZN2at6native29vectorized_elementwise_kernelILi4ENS0_13BinaryFunctorIdddZZZNS0_16fmod_kernel_cudaERNS_18TensorIteratorBaseEENKUlvE0_clEvENKUlvE_clEvEUlddE_EESt5arrayIPcLm3EEEEviT0_T1_)
        /*2a98*/ 	.word	0x00000000


	//----- nvinfo : EIATTR_MIN_STACK_SIZE
	.align		4
.L_1865:
        /*2a9c*/ 	.byte	0x04, 0x12
        /*2a9e*/ 	.short	(.L_1867 - .L_1866)
	.align		4
.L_1866:
        /*2aa0*/ 	.word	index@(_ZN2at6native29vectorized_elementwise_kernelILi8ENS0_13BinaryFunctorIdddZZZNS0_16fmod_kernel_cudaERNS_18TensorIteratorBaseEENKUlvE0_clEvENKUlvE_clEvEUlddE_EESt5arrayIPcLm3EEEEviT0_T1_)
        /*2aa4*/ 	.word	0x00000000


	//----- nvinfo : EIATTR_MIN_STACK_SIZE
	.align		4
.L_1867:
        /*2aa8*/ 	.byte	0x04, 0x12
        /*2aaa*/ 	.short	(.L_1869 - .L_1868)
	.align		4
.L_1868:
        /*2aac*/ 	.word	index@(_ZN2at6native18elementwise_kernelILi128ELi4EZNS0_15gpu_kernel_implINS0_13BUnaryFunctorIdddZZZNS0_16fmod_kernel_cudaERNS_18TensorIteratorBaseEENKUlvE0_clEvENKUlvE_clEvEUlddE_EEEEvS5_RKT_EUliE_EEviT1_)
        /*2ab0*/ 	.word	0x00000000


	//----- nvinfo : EIATTR_MIN_STACK_SIZE
	.align		4
.L_1869:
        /*2ab4*/ 	.byte	0x04, 0x12
        /*2ab6*/ 	.short	(.L_1871 - .L_1870)
	.align		4
.L_1870:
        /*2ab8*/ 	.word	index@(_ZN2at6native27unrolled_elementwise_kernelINS0_13BUnaryFunctorIdddZZZNS0_16fmod_kernel_cudaERNS_18TensorIteratorBaseEENKUlvE0_clEvENKUlvE_clEvEUlddE_EESt5arrayIPcLm2EELi4E23TrivialOffsetCalculatorILi1EjESD_NS0_6memory12LoadWithCastILi1EEENSE_13StoreWithCastILi1EEEEEviT_T0_T2_T3_T4_T5_)
        /*2abc*/ 	.word	0x00000000


	//----- nvinfo : EIATTR_MIN_STACK_SIZE
	.align		4
.L_1871:
        /*2ac0*/ 	.byte	0x04, 0x12
        /*2ac2*/ 	.short	(.L_1873 - .L_1872)
	.align		4
.L_1872:
        /*2ac4*/ 	.word	index@(_ZN2at6native18elementwise_kernelILi128ELi2EZNS0_22gpu_kernel_impl_nocastINS0_13BUnaryFunctorIdddZZZNS0_16fmod_kernel_cudaERNS_18TensorIteratorBaseEENKUlvE0_clEvENKUlvE_clEvEUlddE_EEEEvS5_RKT_EUliE_EEviT1_)
        /*2ac8*/ 	.word	0x00000000


	//----- nvinfo : EIATTR_MIN_STACK_SIZE
	.align		4
.L_1873:
        /*2acc*/ 	.byte	0x04, 0x12
        /*2ace*/ 	.short	(.L_1875 - .L_1874)
	.align		4
.L_1874:
        /*2ad0*/ 	.word	index@(_ZN2at6native27unrolled_elementwise_kernelINS0_13BUnaryFunctorIdddZZZNS0_16fmod_kernel_cudaERNS_18TensorIteratorBaseEENKUlvE0_clEvENKUlvE_clEvEUlddE_EESt5arrayIPcLm2EELi4E23TrivialOffsetCalculatorILi1EjESD_NS0_6memory15LoadWithoutCastENSE_16StoreWithoutCastEEEviT_T0_T2_T3_T4_T5_)
        /*2ad4*/ 	.word	0x00000000


	//----- nvinfo : EIATTR_MIN_STACK_SIZE
	.align		4
.L_1875:
        /*2ad8*/ 	.byte	0x04, 0x12
        /*2ada*/ 	.short	(.L_1877 - .L_1876)
	.align		4
.L_1876:
        /*2adc*/ 	.word	index@(_ZN2at6native29vectorized_elementwise_kernelILi2ENS0_13BUnaryFunctorIdddZZZNS0_16fmod_kernel_cudaERNS_18TensorIteratorBaseEENKUlvE0_clEvENKUlvE_clEvEUlddE_EESt5arrayIPcLm2EEEEviT0_T1_)
        /*2ae0*/ 	.word	0x00000000


	//----- nvinfo : EIATTR_MIN_STACK_SIZE
	.align		4
.L_1877:
        /*2ae4*/ 	.byte	0x04, 0x12
        /*2ae6*/ 	.short	(.L_1879 - .L_1878)
	.align		4
.L_1878:
        /*2ae8*/ 	.word	index@(_ZN2at6native29vectorized_elementwise_kernelILi4ENS0_13BUnaryFunctorIdddZZZNS0_16fmod_kernel_cudaERNS_18TensorIteratorBaseEENKUlvE0_clEvENKUlvE_clEvEUlddE_EESt5arrayIPcLm2EEEEviT0_T1_)
        /*2aec*/ 	.word	0x00000000


	//----- nvinfo : EIATTR_MIN_STACK_SIZE
	.align		4
.L_1879:
        /*2af0*/ 	.byte	0x04, 0x12
        /*2af2*/ 	.short	(.L_1881 - .L_1880)
	.align		4
.L_1880:
        /*2af4*/ 	.word	index@(_ZN2at6native29vectorized_elementwise_kernelILi8ENS0_13BUnaryFunctorIdddZZZNS0_16fmod_kernel_cudaERNS_18TensorIteratorBaseEENKUlvE0_clEvENKUlvE_clEvEUlddE_EESt5arrayIPcLm2EEEEviT0_T1_)
        /*2af8*/ 	.word	0x00000000


	//----- nvinfo : EIATTR_MIN_STACK_SIZE
	.align		4
.L_1881:
        /*2afc*/ 	.byte	0x04, 0x12
        /*2afe*/ 	.short	(.L_1883 - .L_1882)
	.align		4
.L_1882:
        /*2b00*/ 	.word	index@(_ZN2at6native18elementwise_kernelILi128ELi4EZNS0_15gpu_kernel_implINS0_13AUnaryFunctorIdddZZZNS0_16fmod_kernel_cudaERNS_18TensorIteratorBaseEENKUlvE0_clEvENKUlvE_clEvEUlddE_EEEEvS5_RKT_EUliE_EEviT1_)
        /*2b04*/ 	.word	0x00000000


	//----- nvinfo : EIATTR_MIN_STACK_SIZE
	.align		4
.L_1883:
        /*2b08*/ 	.byte	0x04, 0x12
        /*2b0a*/ 	.short	(.L_1885 - .L_1884)
	.align		4
.L_1884:
        /*2b0c*/ 	.word	index@(_ZN2at6native27unrolled_elementwise_kernelINS0_13AUnaryFunctorIdddZZZNS0_16fmod_kernel_cudaERNS_18TensorIteratorBaseEENKUlvE0_clEvENKUlvE_clEvEUlddE_EESt5arrayIPcLm2EELi4E23TrivialOffsetCalculatorILi1EjESD_NS0_6memory12LoadWithCastILi1EEENSE_13StoreWithCastILi1EEEEEviT_T0_T2_T3_T4_T5_)
        /*2b10*/ 	.word	0x00000000


	//----- nvinfo : EIATTR_MIN_STACK_SIZE
	.align		4
.L_1885:
        /*2b14*/ 	.byte	0x04, 0x12
        /*2b16*/ 	.short	(.L_1887 - .L_1886)
	.align		4
.L_1886:
        /*2b18*/ 	.word	index@(_ZN2at6native18elementwise_kernelILi128ELi2EZNS0_22gpu_kernel_impl_nocastINS0_13AUnaryFunctorIdddZZZNS0_16fmod_kernel_cudaERNS_18TensorIteratorBaseEENKUlvE0_clEvENKUlvE_clEvEUlddE_EEEEvS5_RKT_EUliE_EEviT1_)
        /*2b1c*/ 	.word	0x00000000


	//----- nvinfo : EIATTR_MIN_STACK_SIZE
	.align		4
.L_1887:
        /*2b20*/ 	.byte	0x04, 0x12
        /*2b22*/ 	.short	(.L_1889 - .L_1888)
	.align		4
.L_1888:
        /*2b24*/ 	.word	index@(_ZN2at6native27unrolled_elementwise_kernelINS0_13AUnaryFunctorIdddZZZNS0_16fmod_kernel_cudaERNS_18TensorIteratorBaseEENKUlvE0_clEvENKUlvE_clEvEUlddE_EESt5arrayIPcLm2EELi4E23TrivialOffsetCalculatorILi1EjESD_NS0_6memory15LoadWithoutCastENSE_16StoreWithoutCastEEEviT_T0_T2_T3_T4_T5_)
        /*2b28*/ 	.word	0x00000000


	//----- nvinfo : EIATTR_MIN_STACK_SIZE
	.align		4
.L_1889:
        /*2b2c*/ 	.byte	0x04, 0x12
        /*2b2e*/ 	.short	(.L_1891 - .L_1890)
	.align		4
.L_1890:
        /*2b30*/ 	.word	index@(_ZN2at6native29vectorized_elementwise_kernelILi2ENS0_13AUnaryFunctorIdddZZZNS0_16fmod_kernel_cudaERNS_18TensorIteratorBaseEENKUlvE0_clEvENKUlvE_clEvEUlddE_EESt5arrayIPcLm2EEEEviT0_T1_)
        /*2b34*/ 	.word	0x00000000


	//----- nvinfo : EIATTR_MIN_STACK_SIZE
	.align		4
.L_1891:
        /*2b38*/ 	.byte	0x04, 0x12
        /*2b3a*/ 	.short	(.L_1893 - .L_1892)
	.align		4
.L_1892:
        /*2b3c*/ 	.word	index@(_ZN2at6native29vectorized_elementwise_kernelILi4ENS0_13AUnaryFunctorIdddZZZNS0_16fmod_kernel_cudaERNS_18TensorIteratorBaseEENKUlvE0_clEvENKUlvE_clEvEUlddE_EESt5arrayIPcLm2EEEEviT0_T1_)
        /*2b40*/ 	.word	0x00000000


	//----- nvinfo : EIATTR_MIN_STACK_SIZE
	.align		4
.L_1893:
        /*2b44*/ 	.byte	0x04, 0x12
        /*2b46*/ 	.short	(.L_1895 - .L_1894)
	.align		4
.L_1894:
        /*2b48*/ 	.word	index@(_ZN2at6native29vectorized_elementwise_kernelILi8ENS0_13AUnaryFunctorIdddZZZNS0_16fmod_kernel_cudaERNS_18TensorIteratorBaseEENKUlvE0_clEvENKUlvE_clEvEUlddE_EESt5arrayIPcLm2EEEEviT0_T1_)
        /*2b4c*/ 	.word	0x00000000


	//----- nvinfo : EIATTR_MIN_STACK_SIZE
	.align		4
.L_1895:
        /*2b50*/ 	.byte	0x04, 0x12
        /*2b52*/ 	.short	(.L_1897 - .L_1896)
	.align		4
.L_1896:
        /*2b54*/ 	.word	index@(_ZN2at6native18elementwise_kernelILi128ELi4EZNS0_15gpu_kernel_implINS0_13BinaryFunctorIsssZZZNS0_16fmod_kernel_cudaERNS_18TensorIteratorBaseEENKUlvE_clEvENKUlvE3_clEvEUlssE_EEEEvS5_RKT_EUliE_EEviT1_)
        /*2b58*/ 	.word	0x00000000


	//----- nvinfo : EIATTR_MIN_STACK_SIZE
	.align		4
.L_1897:
        /*2b5c*/ 	.byte	0x04, 0x12
        /*2b5e*/ 	.short	(.L_1899 - .L_1898)
	.align		4
.L_1898:
        /*2b60*/ 	.word	index@(_ZN2at6native27unrolled_elementwise_kernelINS0_13BinaryFunctorIsssZZZNS0_16fmod_kernel_cudaERNS_18TensorIteratorBaseEENKUlvE_clEvENKUlvE3_clEvEUlssE_EESt5arrayIPcLm3EELi4E23TrivialOffsetCalculatorILi2EjESC_ILi1EjENS0_6memory12LoadWithCastILi2EEENSF_13StoreWithCastILi1EEEEEviT_T0_T2_T3_T4_T5_)
        /*2b64*/ 	.word	0x00000000


	//----- nvinfo : EIATTR_MIN_STACK_SIZE
	.align		4
.L_1899:
        /*2b68*/ 	.byte	0x04, 0x12
        /*2b6a*/ 	.short	(.L_1901 - .L_1900)
	.align		4
.L_1900:
        /*2b6c*/ 	.word	index@(_ZN2at6native18elementwise_kernelILi128ELi4EZNS0_22gpu_kernel_impl_nocastINS0_13BinaryFunctorIsssZZZNS0_16fmod_kernel_cudaERNS_18TensorIteratorBaseEENKUlvE_clEvENKUlvE3_clEvEUlssE_EEEEvS5_RKT_EUliE_EEviT1_)
        /*2b70*/ 	.word	0x00000000


	//----- nvinfo : EIATTR_MIN_STACK_SIZE
	.align		4
.L_1901:
        /*2b74*/ 	.byte	0x04, 0x12
        /*2b76*/ 	.short	(.L_1903 - .L_1902)
	.align		4
.L_1902:
        /*2b78*/ 	.word	index@(_ZN2at6native27unrolled_elementwise_kernelINS0_13BinaryFunctorIsssZZZNS0_16fmod_kernel_cudaERNS_18TensorIteratorBaseEENKUlvE_clEvENKUlvE3_clEvEUlssE_EESt5arrayIPcLm3EELi4E23TrivialOffsetCalculatorILi2EjESC_ILi1EjENS0_6memory15LoadWithoutCastENSF_16StoreWithoutCastEEEviT_T0_T2_T3_T4_T5_)
        /*2b7c*/ 	.word	0x00000000


	//----- nvinfo : EIATTR_MIN_STACK_SIZE
	.align		4
.L_1903:
        /*2b80*/ 	.byte	0x04, 0x12
        /*2b82*/ 	.short	(.L_1905 - .L_1904)
	.align		4
.L_1904:
        /*2b84*/ 	.word	index@(_ZN2at6native29vectorized_elementwise_kernelILi2ENS0_13BinaryFunctorIsssZZZNS0_16fmod_kernel_cudaERNS_18TensorIteratorBaseEENKUlvE_clEvENKUlvE3_clEvEUlssE_EESt5arrayIPcLm3EEEEviT0_T1_)
        /*2b88*/ 	.word	0x00000000


	//----- nvinfo : EIATTR_MIN_STACK_SIZE
	.align		4
.L_1905:
        /*2b8c*/ 	.byte	0x04, 0x12
        /*2b8e*/ 	.short	(.L_1907 - .L_1906)
	.align		4
.L_1906:
        /*2b90*/ 	.word	index@(_ZN2at6native29vectorized_elementwise_kernelILi4ENS0_13BinaryFunctorIsssZZZNS0_16fmod_kernel_cudaERNS_18TensorIteratorBaseEENKUlvE_clEvENKUlvE3_clEvEUlssE_EESt5arrayIPcLm3EEEEviT0_T1_)
        /*2b94*/ 	.word	0x00000000


	//----- nvinfo : EIATTR_MIN_STACK_SIZE
	.align		4
.L_1907:
        /*2b98*/ 	.byte	0x04, 0x12
        /*2b9a*/ 	.short	(.L_1909 - .L_1908)
	.align		4
.L_1908:
        /*2b9c*/ 	.word	index@(_ZN2at6native29vectorized_elementwise_kernelILi8ENS0_13BinaryFunctorIsssZZZNS0_16fmod_kernel_cudaERNS_18TensorIteratorBaseEENKUlvE_clEvENKUlvE3_clEvEUlssE_EESt5arrayIPcLm3EEEEviT0_T1_)
        /*2ba0*/ 	.word	0x00000000


	//----- nvinfo : EIATTR_MIN_STACK_SIZE
	.align		4
.L_1909:
        /*2ba4*/ 	.byte	0x04, 0x12
        /*2ba6*/ 	.short	(.L_1911 - .L_1910)
	.align		4
.L_1910:
        /*2ba8*/ 	.word	index@(_ZN2at6native18elementwise_kernelILi128ELi4EZNS0_15gpu_kernel_implINS0_13BUnaryFunctorIsssZZZNS0_16fmod_kernel_cudaERNS_18TensorIteratorBaseEENKUlvE_clEvENKUlvE3_clEvEUlssE_EEEEvS5_RKT_EUliE_EEviT1_)
        /*2bac*/ 	.word	0x00000000


	//----- nvinfo : EIATTR_MIN_STACK_SIZE
	.align		4
.L_1911:
        /*2bb0*/ 	.byte	0x04, 0x12
        /*2bb2*/ 	.short	(.L_1913 - .L_1912)
	.align		4
.L_1912:
        /*2bb4*/ 	.word	index@(_ZN2at6native27unrolled_elementwise_kernelINS0_13BUnaryFunctorIsssZZZNS0_16fmod_kernel_cudaERNS_18TensorIteratorBaseEENKUlvE_clEvENKUlvE3_clEvEUlssE_EESt5arrayIPcLm2EELi4E23TrivialOffsetCalculatorILi1EjESD_NS0_6memory12LoadWithCastILi1EEENSE_13StoreWithCastILi1EEEEEviT_T0_T2_T3_T4_T5_)
        /*2bb8*/ 	.word	0x00000000


	//----- nvinfo : EIATTR_MIN_STACK_SIZE
	.align		4
.L_1913:
        /*2bbc*/ 	.byte	0x04, 0x12
        /*2bbe*/ 	.short	(.L_1915 - .L_1914)
	.align		4
.L_1914:
        /*2bc0*/ 	.word	index@(_ZN2at6native18elementwise_kernelILi128ELi4EZNS0_22gpu_kernel_impl_nocastINS0_13BUnaryFunctorIsssZZZNS0_16fmod_kernel_cudaERNS_18TensorIteratorBaseEENKUlvE_clEvENKUlvE3_clEvEUlssE_EEEEvS5_RKT_EUliE_EEviT1_)
        /*2bc4*/ 	.word	0x00000000


	//----- nvinfo : EIATTR_MIN_STACK_SIZE
	.align		4
.L_1915:
        /*2bc8*/ 	.byte	0x04, 0x12
        /*2bca*/ 	.short	(.L_1917 - .L_1916)
	.align		4
.L_1916:
        /*2bcc*/ 	.word	index@(_ZN2at6native27unrolled_elementwise_kernelINS0_13BUnaryFunctorIsssZZZNS0_16fmod_kernel_cudaERNS_18TensorIteratorBaseEENKUlvE_clEvENKUlvE3_clEvEUlssE_EESt5arrayIPcLm2EELi4E23TrivialOffsetCalculatorILi1EjESD_NS0_6memory15LoadWithoutCastENSE_16StoreWithoutCastEEEviT_T0_T2_T3_T4_T5_)
        /*2bd0*/ 	.word	0x00000000


	//----- nvinfo : EIATTR_MIN_STACK_SIZE
	.align		4
.L_1917:
        /*2bd4*/ 	.byte	0x04, 0x12
        /*2bd6*/ 	.short	(.L_1919 - .L_1918)
	.align		4
.L_1918:
        /*2bd8*/ 	.word	index@(_ZN2at6native29vectorized_elementwise_kernelILi2ENS0_13BUnaryFunctorIsssZZZNS0_16fmod_kernel_cudaERNS_18TensorIteratorBaseEENKUlvE_clEvENKUlvE3_clEvEUlssE_EESt5arrayIPcLm2EEEEviT0_T1_)
        /*2bdc*/ 	.word	0x00000000


	//----- nvinfo : EIATTR_MIN_STACK_SIZE
	.align		4
.L_1919:
        /*2be0*/ 	.byte	0x04, 0x12
        /*2be2*/ 	.short	(.L_1921 - .L_1920)
	.align		4
.L_1920:
        /*2be4*/ 	.word	index@(_ZN2at6native29vectorized_elementwise_kernelILi4ENS0_13BUnaryFunctorIsssZZZNS0_16fmod_kernel_cudaERNS_18TensorIteratorBaseEENKUlvE_clEvENKUlvE3_clEvEUlssE_EESt5arrayIPcLm2EEEEviT0_T1_)
        /*2be8*/ 	.word	0x00000000


	//----- nvinfo : EIATTR_MIN_STACK_SIZE
	.align		4
.L_1921:
        /*2bec*/ 	.byte	0x04, 0x12
        /*2bee*/ 	.short	(.L_1923 - .L_1922)
	.align		4
.L_1922:
        /*2bf0*/ 	.word	index@(_ZN2at6native29vectorized_elementwise_kernelILi8ENS0_13BUnaryFunctorIsssZZZNS0_16fmod_kernel_cudaERNS_18TensorIteratorBaseEENKUlvE_clEvENKUlvE3_clEvEUlssE_EESt5arrayIPcLm2EEEEviT0_T1_)
        /*2bf4*/ 	.word	0x00000000


	//----- nvinfo : EIATTR_MIN_STACK_SIZE
	.align		4
.L_1923:
        /*2bf8*/ 	.byte	0x04, 0x12
        /*2bfa*/ 	.short	(.L_1925 - .L_1924)
	.align		4
.L_1924:
        /*2bfc*/ 	.word	index@(_ZN2at6native18elementwise_kernelILi128ELi4EZNS0_15gpu_kernel_implINS0_13AUnaryFunctorIsssZZZNS0_16fmod_kernel_cudaERNS_18TensorIteratorBaseEENKUlvE_clEvENKUlvE3_clEvEUlssE_EEEEvS5_RKT_EUliE_EEviT1_)
        /*2c00*/ 	.word	0x00000000


	//----- nvinfo : EIATTR_MIN_STACK_SIZE
	.align		4
.L_1925:
        /*2c04*/ 	.byte	0x04, 0x12
        /*2c06*/ 	.short	(.L_1927 - .L_1926)
	.align		4
.L_1926:
        /*2c08*/ 	.word	index@(_ZN2at6native27unrolled_elementwise_kernelINS0_13AUnaryFunctorIsssZZZNS0_16fmod_kernel_cudaERNS_18TensorIteratorBaseEENKUlvE_clEvENKUlvE3_clEvEUlssE_EESt5arrayIPcLm2EELi4E23TrivialOffsetCalculatorILi1EjESD_NS0_6memory12LoadWithCastILi1EEENSE_13StoreWithCastILi1EEEEEviT_T0_T2_T3_T4_T5_)
        /*2c0c*/ 	.word	0x00000000


	//----- nvinfo : EIATTR_MIN_STACK_SIZE
	.align		4
.L_1927:
        /*2c10*/ 	.byte	0x04, 0x12
        /*2c12*/ 	.short	(.L_1929 - .L_1928)
	.align		4
.L_1928:
        /*2c14*/ 	.word	index@(_ZN2at6native18elementwise_kernelILi128ELi4EZNS0_22gpu_kernel_impl_nocastINS0_13AUnaryFunctorIsssZZZNS0_16fmod_kernel_cudaERNS_18TensorIteratorBaseEENKUlvE_clEvENKUlvE3_clEvEUlssE_EEEEvS5_RKT_EUliE_EEviT1_)
        /*2c18*/ 	.word	0x00000000


	//----- nvinfo : EIATTR_MIN_STACK_SIZE
	.align		4
.L_1929:
        /*2c1c*/ 	.byte	0x04, 0x12
        /*2c1e*/ 	.short	(.L_1931 - .L_1930)
	.align		4
.L_1930:
        /*2c20*/ 	.word	index@(_ZN2at6native27unrolled_elementwise_kernelINS0_13AUnaryFunctorIsssZZZNS0_16fmod_kernel_cudaERNS_18TensorIteratorBaseEENKUlvE_clEvENKUlvE3_clEvEUlssE_EESt5arrayIPcLm2EELi4E23TrivialOffsetCalculatorILi1EjESD_NS0_6memory15LoadWithoutCastENSE_16StoreWithoutCastEEEviT_T0_T2_T3_T4_T5_)
        /*2c24*/ 	.word	0x00000000


	//----- nvinfo : EIATTR_MIN_STACK_SIZE
	.align		4
.L_1931:
        /*2c28*/ 	.byte	0x04, 0x12
        /*2c2a*/ 	.short	(.L_1933 - .L_1932)
	.align		4
.L_1932:
        /*2c2c*/ 	.word	index@(_ZN2at6native29vectorized_elementwise_kernelILi2ENS0_13AUnaryFunctorIsssZZZNS0_16fmod_kernel_cudaERNS_18TensorIteratorBaseEENKUlvE_clEvENKUlvE3_clEvEUlssE_EESt5arrayIPcLm2EEEEviT0_T1_)
        /*2c30*/ 	.word	0x00000000


	//----- nvinfo : EIATTR_MIN_STACK_SIZE
	.align		4
.L_1933:
        /*2c34*/ 	.byte	0x04, 0x12
        /*2c36*/ 	.short	(.L_1935 - .L_1934)
	.align		4
.L_1934:
        /*2c38*/ 	.word	index@(_ZN2at6native29vectorized_elementwise_kernelILi4ENS0_13AUnaryFunctorIsssZZZNS0_16fmod_kernel_cudaERNS_18TensorIteratorBaseEENKUlvE_clEvENKUlvE3_clEvEUlssE_EESt5arrayIPcLm2EEEEviT0_T1_)
        /*2c3c*/ 	.word	0x00000000


	//----- nvinfo : EIATTR_MIN_STACK_SIZE
	.align		4
.L_1935:
        /*2c40*/ 	.byte	0x04, 0x12
        /*2c42*/ 	.short	(.L_1937 - .L_1936)
	.align		4
.L_1936:
        /*2c44*/ 	.word	index@(_ZN2at6native29vectorized_elementwise_kernelILi8ENS0_13AUnaryFunctorIsssZZZNS0_16fmod_kernel_cudaERNS_18TensorIteratorBaseEENKUlvE_clEvENKUlvE3_clEvEUlssE_EESt5arrayIPcLm2EEEEviT0_T1_)
        /*2c48*/ 	.word	0x00000000


	//----- nvinfo : EIATTR_MIN_STACK_SIZE
	.align		4
.L_1937:
        /*2c4c*/ 	.byte	0x04, 0x12
        /*2c4e*/ 	.short	(.L_1939 - .L_1938)
	.align		4
.L_1938:
        /*2c50*/ 	.word	index@(_ZN2at6native18elementwise_kernelILi128ELi4EZNS0_15gpu_kernel_implINS0_13BinaryFunctorIlllZZZNS0_16fmod_kernel_cudaERNS_18TensorIteratorBaseEENKUlvE_clEvENKUlvE2_clEvEUlllE_EEEEvS5_RKT_EUliE_EEviT1_)
        /*2c54*/ 	.word	0x00000000


	//----- nvinfo : EIATTR_MIN_STACK_SIZE
	.align		4
.L_1939:
        /*2c58*/ 	.byte	0x04, 0x12
        /*2c5a*/ 	.short	(.L_1941 - .L_1940)
	.align		4
.L_1940:
        /*2c5c*/ 	.word	index@(_ZN2at6native27unrolled_elementwise_kernelINS0_13BinaryFunctorIlllZZZNS0_16fmod_kernel_cudaERNS_18TensorIteratorBaseEENKUlvE_clEvENKUlvE2_clEvEUlllE_EESt5arrayIPcLm3EELi4E23TrivialOffsetCalculatorILi2EjESC_ILi1EjENS0_6memory12LoadWithCastILi2EEENSF_13StoreWithCastILi1EEEEEviT_T0_T2_T3_T4_T5_)
        /*2c60*/ 	.word	0x00000000


	//----- nvinfo : EIATTR_MIN_STACK_SIZE
	.align		4
.L_1941:
        /*2c64*/ 	.byte	0x04, 0x12
        /*2c66*/ 	.short	(.L_1943 - .L_1942)
	.align		4
.L_1942:
        /*2c68*/ 	.word	index@(_ZN2at6native18elementwise_kernelILi128ELi2EZNS0_22gpu_kernel_impl_nocastINS0_13BinaryFunctorIlllZZZNS0_16fmod_kernel_cudaERNS_18TensorIteratorBaseEENKUlvE_clEvENKUlvE2_clEvEUlllE_EEEEvS5_RKT_EUliE_EEviT1_)
        /*2c6c*/ 	.word	0x00000000


	//----- nvinfo : EIATTR_MIN_STACK_SIZE
	.align		4
.L_1943:
        /*2c70*/ 	.byte	0x04, 0x12
        /*2c72*/ 	.short	(.L_1945 - .L_1944)
	.align		4
.L_1944:
        /*2c74*/ 	.word	index@(_ZN2at6native27unrolled_elementwise_kernelINS0_13BinaryFunctorIlllZZZNS0_16fmod_kernel_cudaERNS_18TensorIteratorBaseEENKUlvE_clEvENKUlvE2_clEvEUlllE_EESt5arrayIPcLm3EELi4E23TrivialOffsetCalculatorILi2EjESC_ILi1EjENS0_6memory15LoadWithoutCastENSF_16StoreWithoutCastEEEviT_T0_T2_T3_T4_T5_)
        /*2c78*/ 	.word	0x00000000


	//----- nvinfo : EIATTR_MIN_STACK_SIZE
	.align		4
.L_1945:
        /*2c7c*/ 	.byte	0x04, 0x12
        /*2c7e*/ 	.short	(.L_1947 - .L_1946)
	.align		4
.L_1946:
        /*2c80*/ 	.word	index@(_ZN2at6native29vectorized_elementwise_kernelILi2ENS0_13BinaryFunctorIlllZZZNS0_16fmod_kernel_cudaERNS_18TensorIteratorBaseEENKUlvE_clEvENKUlvE2_clEvEUlllE_EESt5arrayIPcLm3EEEEviT0_T1_)
        /*2c84*/ 	.word	0x00000000


	//----- nvinfo : EIATTR_MIN_STACK_SIZE
	.align		4
.L_1947:
        /*2c88*/ 	.byte	0x04, 0x12
        /*2c8a*/ 	.short	(.L_1949 - .L_1948)
	.align		4
.L_1948:
        /*2c8c*/ 	.word	index@(_ZN2at6native29vectorized_elementwise_kernelILi4ENS0_13BinaryFunctorIlllZZZNS0_16fmod_kernel_cudaERNS_18TensorIteratorBaseEENKUlvE_clEvENKUlvE2_clEvEUlllE_EESt5arrayIPcLm3EEEEviT0_T1_)
        /*2c90*/ 	.word	0x00000000


	//----- nvinfo : EIATTR_MIN_STACK_SIZE
	.align		4
.L_1949:
        /*2c94*/ 	.byte	0x04, 0x12
        /*2c96*/ 	.short	(.L_1951 - .L_1950)
	.align		4
.L_1950:
        /*2c98*/ 	.word	index@(_ZN2at6native29vectorized_elementwise_kernelILi8ENS0_13BinaryFunctorIlllZZZNS0_16fmod_kernel_cudaERNS_18TensorIteratorBaseEENKUlvE_clEvENKUlvE2_clEvEUlllE_EESt5arrayIPcLm3EEEEviT0_T1_)
        /*2c9c*/ 	.word	0x00000000


	//----- nvinfo : EIATTR_MIN_STACK_SIZE
	.align		4
.L_1951:
        /*2ca0*/ 	.byte	0x04, 0x12
        /*2ca2*/ 	.short	(.L_1953 - .L_1952)
	.align		4
.L_1952:
        /*2ca4*/ 	.word	index@(_ZN2at6native18elementwise_kernelILi128ELi4EZNS0_15gpu_kernel_implINS0_13BUnaryFunctorIlllZZZNS0_16fmod_kernel_cudaERNS_18TensorIteratorBaseEENKUlvE_clEvENKUlvE2_clEvEUlllE_EEEEvS5_RKT_EUliE_EEviT1_)
        /*2ca8*/ 	.word	0x00000000


	//----- nvinfo : EIATTR_MIN_STACK_SIZE
	.align		4
.L_1953:
        /*2cac*/ 	.byte	0x04, 0x12
        /*2cae*/ 	.short	(.L_1955 - .L_1954)
	.align		4
.L_1954:
        /*2cb0*/ 	.word	index@(_ZN2at6native27unrolled_elementwise_kernelINS0_13BUnaryFunctorIlllZZZNS0_16fmod_kernel_cudaERNS_18TensorIteratorBaseEENKUlvE_clEvENKUlvE2_clEvEUlllE_EESt5arrayIPcLm2EELi4E23TrivialOffsetCalculatorILi1EjESD_NS0_6memory12LoadWithCastILi1EEENSE_13StoreWithCastILi1EEEEEviT_T0_T2_T3_T4_T5_)
        /*2cb4*/ 	.word	0x00000000


	//----- nvinfo : EIATTR_MIN_STACK_SIZE
	.align		4
.L_1955:
        /*2cb8*/ 	.byte	0x04, 0x12
        /*2cba*/ 	.short	(.L_1957 - .L_1956)
	.align		4
.L_1956:
        /*2cbc*/ 	.word	index@(_ZN2at6native18elementwise_kernelILi128ELi2EZNS0_22gpu_kernel_impl_nocastINS0_13BUnaryFunctorIlllZZZNS0_16fmod_kernel_cudaERNS_18TensorIteratorBaseEENKUlvE_clEvENKUlvE2_clEvEUlllE_EEEEvS5_RKT_EUliE_EEviT1_)
        /*2cc0*/ 	.word	0x00000000


	//----- nvinfo : EIATTR_MIN_STACK_SIZE
	.align		4
.L_1957:
        /*2cc4*/ 	.byte	0x04, 0x12
        /*2cc6*/ 	.short	(.L_1959 - .L_1958)
	.align		4
.L_1958:
        /*2cc8*/ 	.word	index@(_ZN2at6native27unrolled_elementwise_kernelINS0_13BUnaryFunctorIlllZZZNS0_16fmod_kernel_cudaERNS_18TensorIteratorBaseEENKUlvE_clEvENKUlvE2_clEvEUlllE_EESt5arrayIPcLm2EELi4E23TrivialOffsetCalculatorILi1EjESD_NS0_6memory15LoadWithoutCastENSE_16StoreWithoutCastEEEviT_T0_T2_T3_T4_T5_)
        /*2ccc*/ 	.word	0x00000000


	//----- nvinfo : EIATTR_MIN_STACK_SIZE
	.align		4
.L_1959:
        /*2cd0*/ 	.byte	0x04, 0x12
        /*2cd2*/ 	.short	(.L_1961 - .L_1960)
	.align		4
.L_1960:
        /*2cd4*/ 	.word	index@(_ZN2at6native29vectorized_elementwise_kernelILi2ENS0_13BUnaryFunctorIlllZZZNS0_16fmod_kernel_cudaERNS_18TensorIteratorBaseEENKUlvE_clEvENKUlvE2_clEvEUlllE_EESt5arrayIPcLm2EEEEviT0_T1_)
        /*2cd8*/ 	.word	0x00000000


	//----- nvinfo : EIATTR_MIN_STACK_SIZE
	.align		4
.L_1961:
        /*2cdc*/ 	.byte	0x04, 0x12
        /*2cde*/ 	.short	(.L_1963 - .L_1962)
	.align		4
.L_1962:
        /*2ce0*/ 	.word	index@(_ZN2at6native29vectorized_elementwise_kernelILi4ENS0_13BUnaryFunctorIlllZZZNS0_16fmod_kernel_cudaERNS_18TensorIteratorBaseEENKUlvE_clEvENKUlvE2_clEvEUlllE_EESt5arrayIPcLm2EEEEviT0_T1_)
        /*2ce4*/ 	.word	0x00000000


	//----- nvinfo : EIATTR_MIN_STACK_SIZE
	.align		4
.L_1963:
        /*2ce8*/ 	.byte	0x04, 0x12
        /*2cea*/ 	.short	(.L_1965 - .L_1964)
	.align		4
.L_1964:
        /*2cec*/ 	.word	index@(_ZN2at6native29vectorized_elementwise_kernelILi8ENS0_13BUnaryFunctorIlllZZZNS0_16fmod_kernel_cudaERNS_18TensorIteratorBaseEENKUlvE_clEvENKUlvE2_clEvEUlllE_EESt5arrayIPcLm2EEEEviT0_T1_)
        /*2cf0*/ 	.word	0x00000000


	//----- nvinfo : EIATTR_MIN_STACK_SIZE
	.align		4
.L_1965:
        /*2cf4*/ 	.byte	0x04, 0x12
        /*2cf6*/ 	.short	(.L_1967 - .L_1966)
	.align		4
.L_1966:
        /*2cf8*/ 	.word	index@(_ZN2at6native18elementwise_kernelILi128ELi4EZNS0_15gpu_kernel_implINS0_13AUnaryFunctorIlllZZZNS0_16fmod_kernel_cudaERNS_18TensorIteratorBaseEENKUlvE_clEvENKUlvE2_clEvEUlllE_EEEEvS5_RKT_EUliE_EEviT1_)
        /*2cfc*/ 	.word	0x00000000


	//----- nvinfo : EIATTR_MIN_STACK_SIZE
	.align		4
.L_1967:
        /*2d00*/ 	.byte	0x04, 0x12
        /*2d02*/ 	.short	(.L_1969 - .L_1968)
	.align		4
.L_1968:
        /*2d04*/ 	.word	index@(_ZN2at6native27unrolled_elementwise_kernelINS0_13AUnaryFunctorIlllZZZNS0_16fmod_kernel_cudaERNS_18TensorIteratorBaseEENKUlvE_clEvENKUlvE2_clEvEUlllE_EESt5arrayIPcLm2EELi4E23TrivialOffsetCalculatorILi1EjESD_NS0_6memory12LoadWithCastILi1EEENSE_13StoreWithCastILi1EEEEEviT_T0_T2_T3_T4_T5_)
        /*2d08*/ 	.word	0x00000000


	//----- nvinfo : EIATTR_MIN_STACK_SIZE
	.align		4
.L_1969:
        /*2d0c*/ 	.byte	0x04, 0x12
        /*2d0e*/ 	.short	(.L_1971 - .L_1970)
	.align		4
.L_1970:
        /*2d10*/ 	.word	index@(_ZN2at6native18elementwise_kernelILi128ELi2EZNS0_22gpu_kernel_impl_nocastINS0_13AUnaryFunctorIlllZZZNS0_16fmod_kernel_cudaERNS_18TensorIteratorBaseEENKUlvE_clEvENKUlvE2_clEvEUlllE_EEEEvS5_RKT_EUliE_EEviT1_)
        /*2d14*/ 	.word	0x00000000


	//----- nvinfo : EIATTR_MIN_STACK_SIZE
	.align		4
.L_1971:
        /*2d18*/ 	.byte	0x04, 0x12
        /*2d1a*/ 	.short	(.L_1973 - .L_1972)
	.align		4
.L_1972:
        /*2d1c*/ 	.word	index@(_ZN2at6native27unrolled_elementwise_kernelINS0_13AUnaryFunctorIlllZZZNS0_16fmod_kernel_cudaERNS_18TensorIteratorBaseEENKUlvE_clEvENKUlvE2_clEvEUlllE_EESt5arrayIPcLm2EELi4E23TrivialOffsetCalculatorILi1EjESD_NS0_6memory15LoadWithoutCastENSE_16StoreWithoutCastEEEviT_T0_T2_T3_T4_T5_)
        /*2d20*/ 	.word	0x00000000


	//----- nvinfo : EIATTR_MIN_STACK_SIZE
	.align		4
.L_1973:
        /*2d24*/ 	.byte	0x04, 0x12
        /*2d26*/ 	.short	(.L_1975 - .L_1974)
	.align		4
.L_1974:
        /*2d28*/ 	.word	index@(_ZN2at6native29vectorized_elementwise_kernelILi2ENS0_13AUnaryFunctorIlllZZZNS0_16fmod_kernel_cudaERNS_18TensorIteratorBaseEENKUlvE_clEvENKUlvE2_clEvEUlllE_EESt5arrayIPcLm2EEEEviT0_T1_)
        /*2d2c*/ 	.word	0x00000000


	//----- nvinfo : EIATTR_MIN_STACK_SIZE
	.align		4
.L_1975:
        /*2d30*/ 	.byte	0x04, 0x12
        /*2d32*/ 	.short	(.L_1977 - .L_1976)
	.align		4
.L_1976:
        /*2d34*/ 	.word	index@(_ZN2at6native29vectorized_elementwise_kernelILi4ENS0_13AUnaryFunctorIlllZZZNS0_16fmod_kernel_cudaERNS_18TensorIteratorBaseEENKUlvE_clEvENKUlvE2_clEvEUlllE_EESt5arrayIPcLm2EEEEviT0_T1_)
        /*2d38*/ 	.word	0x00000000


	//----- nvinfo : EIATTR_MIN_STACK_SIZE
	.align		4
.L_1977:
        /*2d3c*/ 	.byte	0x04, 0x12
        /*2d3e*/ 	.short	(.L_1979 - .L_1978)
	.align		4
.L_1978:
        /*2d40*/ 	.word	index@(_ZN2at6native29vectorized_elementwise_kernelILi8ENS0_13AUnaryFunctorIlllZZZNS0_16fmod_kernel_cudaERNS_18TensorIteratorBaseEENKUlvE_clEvENKUlvE2_clEvEUlllE_EESt5arrayIPcLm2EEEEviT0_T1_)
        /*2d44*/ 	.word	0x00000000


	//----- nvinfo : EIATTR_MIN_STACK_SIZE
	.align		4
.L_1979:
        /*2d48*/ 	.byte	0x04, 0x12
        /*2d4a*/ 	.short	(.L_1981 - .L_1980)
	.align		4
.L_1980:
        /*2d4c*/ 	.word	index@(_ZN2at6native18elementwise_kernelILi128ELi4EZNS0_15gpu_kernel_implINS0_13BinaryFunctorIiiiZZZNS0_16fmod_kernel_cudaERNS_18TensorIteratorBaseEENKUlvE_clEvENKUlvE1_clEvEUliiE_EEEEvS5_RKT_EUliE_EEviT1_)
        /*2d50*/ 	.word	0x00000000


	//----- nvinfo : EIATTR_MIN_STACK_SIZE
	.align		4
.L_1981:
        /*2d54*/ 	.byte	0x04, 0x12
        /*2d56*/ 	.short	(.L_1983 - .L_1982)
	.align		4
.L_1982:
        /*2d58*/ 	.word	index@(_ZN2at6native27unrolled_elementwise_kernelINS0_13BinaryFunctorIiiiZZZNS0_16fmod_kernel_cudaERNS_18TensorIteratorBaseEENKUlvE_clEvENKUlvE1_clEvEUliiE_EESt5arrayIPcLm3EELi4E23TrivialOffsetCalculatorILi2EjESC_ILi1EjENS0_6memory12LoadWithCastILi2EEENSF_13StoreWithCastILi1EEEEEviT_T0_T2_T3_T4_T5_)
        /*2d5c*/ 	.word	0x00000000


	//----- nvinfo : EIATTR_MIN_STACK_SIZE
	.align		4
.L_1983:
        /*2d60*/ 	.byte	0x04, 0x12
        /*2d62*/ 	.short	(.L_1985 - .L_1984)
	.align		4
.L_1984:
        /*2d64*/ 	.word	index@(_ZN2at6native18elementwise_kernelILi128ELi2EZNS0_22gpu_kernel_impl_nocastINS0_13BinaryFunctorIiiiZZZNS0_16fmod_kernel_cudaERNS_18TensorIteratorBaseEENKUlvE_clEvENKUlvE1_clEvEUliiE_EEEEvS5_RKT_EUliE_EEviT1_)
        /*2d68*/ 	.word	0x00000000


	//----- nvinfo : EIATTR_MIN_STACK_SIZE
	.align		4
.L_1985:
        /*2d6c*/ 	.byte	0x04, 0x12
        /*2d6e*/ 	.short	(.L_1987 - .L_1986)
	.align		4
.L_1986:
        /*2d70*/ 	.word	index@(_ZN2at6native27unrolled_elementwise_kernelINS0_13BinaryFunctorIiiiZZZNS0_16fmod_kernel_cudaERNS_18TensorIteratorBaseEENKUlvE_clEvENKUlvE1_clEvEUliiE_EESt5arrayIPcLm3EELi4E23TrivialOffsetCalculatorILi2EjESC_ILi1EjENS0_6memory15LoadWithoutCastENSF_16StoreWithoutCastEEEviT_T0_T2_T3_T4_T5_)
        /*2d74*/ 	.word	0x00000000


	//----- nvinfo : EIATTR_MIN_STACK_SIZE
	.align		4
.L_1987:
        /*2d78*/ 	.byte	0x04, 0x12
        /*2d7a*/ 	.short	(.L_1989 - .L_1988)
	.align		4
.L_1988:
        /*2d7c*/ 	.word	index@(_ZN2at6native29vectorized_elementwise_kernelILi2ENS0_13BinaryFunctorIiiiZZZNS0_16fmod_kernel_cudaERNS_18TensorIteratorBaseEENKUlvE_clEvENKUlvE1_clEvEUliiE_EESt5arrayIPcLm3EEEEviT0_T1_)
        /*2d80*/ 	.word	0x00000000


	//----- nvinfo : EIATTR_MIN_STACK_SIZE
	.align		4
.L_1989:
        /*2d84*/ 	.byte	0x04, 0x12
        /*2d86*/ 	.short	(.L_1991 - .L_1990)
	.align		4
.L_1990:
        /*2d88*/ 	.word	index@(_ZN2at6native29vectorized_elementwise_kernelILi4ENS0_13BinaryFunctorIiiiZZZNS0_16fmod_kernel_cudaERNS_18TensorIteratorBaseEENKUlvE_clEvENKUlvE1_clEvEUliiE_EESt5arrayIPcLm3EEEEviT0_T1_)
        /*2d8c*/ 	.word	0x00000000


	//----- nvinfo : EIATTR_MIN_STACK_SIZE
	.align		4
.L_1991:
        /*2d90*/ 	.byte	0x04, 0x12
        /*2d92*/ 	.short	(.L_1993 - .L_1992)
	.align		4
.L_1992:
        /*2d94*/ 	.word	index@(_ZN2at6native29vectorized_elementwise_kernelILi8ENS0_13BinaryFunctorIiiiZZZNS0_16fmod_kernel_cudaERNS_18TensorIteratorBaseEENKUlvE_clEvENKUlvE1_clEvEUliiE_EESt5arrayIPcLm3EEEEviT0_T1_)
        /*2d98*/ 	.word	0x00000000


	//----- nvinfo : EIATTR_MIN_STACK_SIZE
	.align		4
.L_1993:
        /*2d9c*/ 	.byte	0x04, 0x12
        /*2d9e*/ 	.short	(.L_1995 - .L_1994)
	.align		4
.L_1994:
        /*2da0*/ 	.word	index@(_ZN2at6native18elementwise_kernelILi128ELi4EZNS0_15gpu_kernel_implINS0_13BUnaryFunctorIiiiZZZNS0_16fmod_kernel_cudaERNS_18TensorIteratorBaseEENKUlvE_clEvENKUlvE1_clEvEUliiE_EEEEvS5_RKT_EUliE_EEviT1_)
        /*2da4*/ 	.word	0x00000000


	//----- nvinfo : EIATTR_MIN_STACK_SIZE
	.align		4
.L_1995:
        /*2da8*/ 	.byte	0x04, 0x12
        /*2daa*/ 	.short	(.L_1997 - .L_1996)
	.align		4
.L_1996:
        /*2dac*/ 	.word	index@(_ZN2at6native27unrolled_elementwise_kernelINS0_13BUnaryFunctorIiiiZZZNS0_16fmod_kernel_cudaERNS_18TensorIteratorBaseEENKUlvE_clEvENKUlvE1_clEvEUliiE_EESt5arrayIPcLm2EELi4E23TrivialOffsetCalculatorILi1EjESD_NS0_6memory12LoadWithCastILi1EEENSE_13StoreWithCastILi1EEEEEviT_T0_T2_T3_T4_T5_)
        /*2db0*/ 	.word	0x00000000


	//----- nvinfo : EIATTR_MIN_STACK_SIZE
	.align		4
.L_1997:
        /*2db4*/ 	.byte	0x04, 0x12
        /*2db6*/ 	.short	(.L_1999 - .L_1998)
	.align		4
.L_1998:
        /*2db8*/ 	.word	index@(_ZN2at6native18elementwise_kernelILi128ELi2EZNS0_22gpu_kernel_impl_nocastINS0_13BUnaryFunctorIiiiZZZNS0_16fmod_kernel_cudaERNS_18TensorIteratorBaseEENKUlvE_clEvENKUlvE1_clEvEUliiE_EEEEvS5_RKT_EUliE_EEviT1_)
        /*2dbc*/ 	.word	0x00000000


	//----- nvinfo : EIATTR_MIN_STACK_SIZE
	.align		4
.L_1999:
        /*2dc0*/ 	.byte	0x04, 0x12
        /*2dc2*/ 	.short	(.L_2001 - .L_2000)
	.align		4
.L_2000:
        /*2dc4*/ 	.word	index@(_ZN2at6native27unrolled_elementwise_kernelINS0_13BUnaryFunctorIiiiZZZNS0_16fmod_kernel_cudaERNS_18TensorIteratorBaseEENKUlvE_clEvENKUlvE1_clEvEUliiE_EESt5arrayIPcLm2EELi4E23TrivialOffsetCalculatorILi1EjESD_NS0_6memory15LoadWithoutCastENSE_16StoreWithoutCastEEEviT_T0_T2_T3_T4_T5_)
        /*2dc8*/ 	.word	0x00000000


	//----- nvinfo : EIATTR_MIN_STACK_SIZE
	.align		4
.L_2001:
        /*2dcc*/ 	.byte	0x04, 0x12
        /*2dce*/ 	.short	(.L_2003 - .L_2002)
	.align		4
.L_2002:
        /*2dd0*/ 	.word	index@(_ZN2at6native29vectorized_elementwise_kernelILi2ENS0_13BUnaryFunctorIiiiZZZNS0_16fmod_kernel_cudaERNS_18TensorIteratorBaseEENKUlvE_clEvENKUlvE1_clEvEUliiE_EESt5arrayIPcLm2EEEEviT0_T1_)
        /*2dd4*/ 	.word	0x00000000


	//----- nvinfo : EIATTR_MIN_STACK_SIZE
	.align		4
.L_2003:
        /*2dd8*/ 	.byte	0x04, 0x12
        /*2dda*/ 	.short	(.L_2005 - .L_2004)
	.align		4
.L_2004:
        /*2ddc*/ 	.word	index@(_ZN2at6native29vectorized_elementwise_kernelILi4ENS0_13BUnaryFunctorIiiiZZZNS0_16fmod_kernel_cudaERNS_18TensorIteratorBaseEENKUlvE_clEvENKUlvE1_clEvEUliiE_EESt5arrayIPcLm2EEEEviT0_T1_)
        /*2de0*/ 	.word	0x00000000


	//----- nvinfo : EIATTR_MIN_STACK_SIZE
	.align		4
.L_2005:
        /*2de4*/ 	.byte	0x04, 0x12
        /*2de6*/ 	.short	(.L_2007 - .L_2006)
	.align		4
.L_2006:
        /*2de8*/ 	.word	index@(_ZN2at6native29vectorized_elementwise_kernelILi8ENS0_13BUnaryFunctorIiiiZZZNS0_16fmod_kernel_cudaERNS_18TensorIteratorBaseEENKUlvE_clEvENKUlvE1_clEvEUliiE_EESt5arrayIPcLm2EEEEviT0_T1_)
        /*2dec*/ 	.word	0x00000000


	//----- nvinfo : EIATTR_MIN_STACK_SIZE
	.align		4
.L_2007:
        /*2df0*/ 	.byte	0x04, 0x12
        /*2df2*/ 	.short	(.L_2009 - .L_2008)
	.align		4
.L_2008:
        /*2df4*/ 	.word	index@(_ZN2at6native18elementwise_kernelILi128ELi4EZNS0_15gpu_kernel_implINS0_13AUnaryFunctorIiiiZZZNS0_16fmod_kernel_cudaERNS_18TensorIteratorBaseEENKUlvE_clEvENKUlvE1_clEvEUliiE_EEEEvS5_RKT_EUliE_EEviT1_)
        /*2df8*/ 	.word	0x00000000


	//----- nvinfo : EIATTR_MIN_STACK_SIZE
	.align		4
.L_2009:
        /*2dfc*/ 	.byte	0x04, 0x12
        /*2dfe*/ 	.short	(.L_2011 - .L_2010)
	.align		4
.L_2010:
        /*2e00*/ 	.word	index@(_ZN2at6native27unrolled_elementwise_kernelINS0_13AUnaryFunctorIiiiZZZNS0_16fmod_kernel_cudaERNS_18TensorIteratorBaseEENKUlvE_clEvENKUlvE1_clEvEUliiE_EESt5arrayIPcLm2EELi4E23TrivialOffsetCalculatorILi1EjESD_NS0_6memory12LoadWithCastILi1EEENSE_13StoreWithCastILi1EEEEEviT_T0_T2_T3_T4_T5_)
        /*2e04*/ 	.word	0x00000000


	//----- nvinfo : EIATTR_MIN_STACK_SIZE
	.align		4
.L_2011:
        /*2e08*/ 	.byte	0x04, 0x12
        /*2e0a*/ 	.short	(.L_2013 - .L_2012)
	.align		4
.L_2012:
        /*2e0c*/ 	.word	index@(_ZN2at6native18elementwise_kernelILi128ELi2EZNS0_22gpu_kernel_impl_nocastINS0_13AUnaryFunctorIiiiZZZNS0_16fmod_kernel_cudaERNS_18TensorIteratorBaseEENKUlvE_clEvENKUlvE1_clEvEUliiE_EEEEvS5_RKT_EUliE_EEviT1_)
        /*2e10*/ 	.word	0x00000000


	//----- nvinfo : EIATTR_MIN_STACK_SIZE
	.align		4
.L_2013:
        /*2e14*/ 	.byte	0x04, 0x12
        /*2e16*/ 	.short	(.L_2015 - .L_2014)
	.align		4
.L_2014:
        /*2e18*/ 	.word	index@(_ZN2at6native27unrolled_elementwise_kernelINS0_13AUnaryFunctorIiiiZZZNS0_16fmod_kernel_cudaERNS_18TensorIteratorBaseEENKUlvE_clEvENKUlvE1_clEvEUliiE_EESt5arrayIPcLm2EELi4E23TrivialOffsetCalculatorILi1EjESD_NS0_6memory15LoadWithoutCastENSE_16StoreWithoutCastEEEviT_T0_T2_T3_T4_T5_)
        /*2e1c*/ 	.word	0x00000000


	//----- nvinfo : EIATTR_MIN_STACK_SIZE
	.align		4
.L_2015:
        /*2e20*/ 	.byte	0x04, 0x12
        /*2e22*/ 	.short	(.L_2017 - .L_2016)
	.align		4
.L_2016:
        /*2e24*/ 	.word	index@(_ZN2at6native29vectorized_elementwise_kernelILi2ENS0_13AUnaryFunctorIiiiZZZNS0_16fmod_kernel_cudaERNS_18TensorIteratorBaseEENKUlvE_clEvENKUlvE1_clEvEUliiE_EESt5arrayIPcLm2EEEEviT0_T1_)
        /*2e28*/ 	.word	0x00000000


	//----- nvinfo : EIATTR_MIN_STACK_SIZE
	.align		4
.L_2017:
        /*2e2c*/ 	.byte	0x04, 0x12
        /*2e2e*/ 	.short	(.L_2019 - .L_2018)
	.align		4
.L_2018:
        /*2e30*/ 	.word	index@(_ZN2at6native29vectorized_elementwise_kernelILi4ENS0_13AUnaryFunctorIiiiZZZNS0_16fmod_kernel_cudaERNS_18TensorIteratorBaseEENKUlvE_clEvENKUlvE1_clEvEUliiE_EESt5arrayIPcLm2EEEEviT0_T1_)
        /*2e34*/ 	.word	0x00000000


	//----- nvinfo : EIATTR_MIN_STACK_SIZE
	.align		4
.L_2019:
        /*2e38*/ 	.byte	0x04, 0x12
        /*2e3a*/ 	.short	(.L_2021 - .L_2020)
	.align		4
.L_2020:
        /*2e3c*/ 	.word	index@(_ZN2at6native29vectorized_elementwise_kernelILi8ENS0_13AUnaryFunctorIiiiZZZNS0_16fmod_kernel_cudaERNS_18TensorIteratorBaseEENKUlvE_clEvENKUlvE1_clEvEUliiE_EESt5arrayIPcLm2EEEEviT0_T1_)
        /*2e40*/ 	.word	0x00000000


	//----- nvinfo : EIATTR_MIN_STACK_SIZE
	.align		4
.L_2021:
        /*2e44*/ 	.byte	0x04, 0x12
        /*2e46*/ 	.short	(.L_2023 - .L_2022)
	.align		4
.L_2022:
        /*2e48*/ 	.word	index@(_ZN2at6native18elementwise_kernelILi128ELi4EZNS0_15gpu_kernel_implINS0_13BinaryFunctorIaaaZZZNS0_16fmod_kernel_cudaERNS_18TensorIteratorBaseEENKUlvE_clEvENKUlvE0_clEvEUlaaE_EEEEvS5_RKT_EUliE_EEviT1_)
        /*2e4c*/ 	.word	0x00000000


	//----- nvinfo : EIATTR_MIN_STACK_SIZE
	.align		4
.L_2023:
        /*2e50*/ 	.byte	0x04, 0x12
        /*2e52*/ 	.short	(.L_2025 - .L_2024)
	.align		4
.L_2024:
        /*2e54*/ 	.word	index@(_ZN2at6native27unrolled_elementwise_kernelINS0_13BinaryFunctorIaaaZZZNS0_16fmod_kernel_cudaERNS_18TensorIteratorBaseEENKUlvE_clEvENKUlvE0_clEvEUlaaE_EESt5arrayIPcLm3EELi4E23TrivialOffsetCalculatorILi2EjESC_ILi1EjENS0_6memory12LoadWithCastILi2EEENSF_13StoreWithCastILi1EEEEEviT_T0_T2_T3_T4_T5_)
        /*2e58*/ 	.word	0x00000000


	//----- nvinfo : EIATTR_MIN_STACK_SIZE
	.align		4
.L_2025:
        /*2e5c*/ 	.byte	0x04, 0x12
        /*2e5e*/ 	.short	(.L_2027 - .L_2026)
	.align		4
.L_2026:
        /*2e60*/ 	.word	index@(_ZN2at6native18elementwise_kernelILi128ELi4EZNS0_22gpu_kernel_impl_nocastINS0_13BinaryFunctorIaaaZZZNS0_16fmod_kernel_cudaERNS_18TensorIteratorBaseEENKUlvE_clEvENKUlvE0_clEvEUlaaE_EEEEvS5_RKT_EUliE_EEviT1_)
        /*2e64*/ 	.word	0x00000000


	//----- nvinfo : EIATTR_MIN_STACK_SIZE
	.align		4
.L_2027:
        /*2e68*/ 	.byte	0x04, 0x12
        /*2e6a*/ 	.short	(.L_2029 - .L_2028)
	.align		4
.L_2028:
        /*2e6c*/ 	.word	index@(_ZN2at6native27unrolled_elementwise_kernelINS0_13BinaryFunctorIaaaZZZNS0_16fmod_kernel_cudaERNS_18TensorIteratorBaseEENKUlvE_clEvENKUlvE0_clEvEUlaaE_EESt5arrayIPcLm3EELi4E23TrivialOffsetCalculatorILi2EjESC_ILi1EjENS0_6memory15LoadWithoutCastENSF_16StoreWithoutCastEEEviT_T0_T2_T3_T4_T5_)
        /*2e70*/ 	.word	0x00000000


	//----- nvinfo : EIATTR_MIN_STACK_SIZE
	.align		4
.L_2029:
        /*2e74*/ 	.byte	0x04, 0x12
        /*2e76*/ 	.short	(.L_2031 - .L_2030)
	.align		4
.L_2030:
        /*2e78*/ 	.word	index@(_ZN2at6native29vectorized_elementwise_kernelILi2ENS0_13BinaryFunctorIaaaZZZNS0_16fmod_kernel_cudaERNS_18TensorIteratorBaseEENKUlvE_clEvENKUlvE0_clEvEUlaaE_EESt5arrayIPcLm3EEEEviT0_T1_)
        /*2e7c*/ 	.word	0x00000000


	//----- nvinfo : EIATTR_MIN_STACK_SIZE
	.align		4
.L_2031:
        /*2e80*/ 	.byte	0x04, 0x12
        /*2e82*/ 	.short	(.L_2033 - .L_2032)
	.align		4
.L_2032:
        /*2e84*/ 	.word	index@(_ZN2at6native29vectorized_elementwise_kernelILi4ENS0_13BinaryFunctorIaaaZZZNS0_16fmod_kernel_cudaERNS_18TensorIteratorBaseEENKUlvE_clEvENKUlvE0_clEvEUlaaE_EESt5arrayIPcLm3EEEEviT0_T1_)
        /*2e88*/ 	.word	0x00000000


	//----- nvinfo : EIATTR_MIN_STACK_SIZE
	.align		4
.L_2033:
        /*2e8c*/ 	.byte	0x04, 0x12
        /*2e8e*/ 	.short	(.L_2035 - .L_2034)
	.align		4
.L_2034:
        /*2e90*/ 	.word	index@(_ZN2at6native29vectorized_elementwise_kernelILi8ENS0_13BinaryFunctorIaaaZZZNS0_16fmod_kernel_cudaERNS_18TensorIteratorBaseEENKUlvE_clEvENKUlvE0_clEvEUlaaE_EESt5arrayIPcLm3EEEEviT0_T1_)
        /*2e94*/ 	.word	0x00000000


	//----- nvinfo : EIATTR_MIN_STACK_SIZE
	.align		4
.L_2035:
        /*2e98*/ 	.byte	0x04, 0x12
        /*2e9a*/ 	.short	(.L_2037 - .L_2036)
	.align		4
.L_2036:
        /*2e9c*/ 	.word	index@(_ZN2at6native18elementwise_kernelILi128ELi4EZNS0_15gpu_kernel_implINS0_13BUnaryFunctorIaaaZZZNS0_16fmod_kernel_cudaERNS_18TensorIteratorBaseEENKUlvE_clEvENKUlvE0_clEvEUlaaE_EEEEvS5_RKT_EUliE_EEviT1_)
        /*2ea0*/ 	.word	0x00000000


	//----- nvinfo : EIATTR_MIN_STACK_SIZE
	.align		4
.L_2037:
        /*2ea4*/ 	.byte	0x04, 0x12
        /*2ea6*/ 	.short	(.L_2039 - .L_2038)
	.align		4
.L_2038:
        /*2ea8*/ 	.word	index@(_ZN2at6native27unrolled_elementwise_kernelINS0_13BUnaryFunctorIaaaZZZNS0_16fmod_kernel_cudaERNS_18TensorIteratorBaseEENKUlvE_clEvENKUlvE0_clEvEUlaaE_EESt5arrayIPcLm2EELi4E23TrivialOffsetCalculatorILi1EjESD_NS0_6memory12LoadWithCastILi1EEENSE_13StoreWithCastILi1EEEEEviT_T0_T2_T3_T4_T5_)
        /*2eac*/ 	.word	0x00000000


	//----- nvinfo : EIATTR_MIN_STACK_SIZE
	.align		4
.L_2039:
        /*2eb0*/ 	.byte	0x04, 0x12
        /*2eb2*/ 	.short	(.L_2041 - .L_2040)
	.align		4
.L_2040:
        /*2eb4*/ 	.word	index@(_ZN2at6native18elementwise_kernelILi128ELi4EZNS0_22gpu_kernel_impl_nocastINS0_13BUnaryFunctorIaaaZZZNS0_16fmod_kernel_cudaERNS_18TensorIteratorBaseEENKUlvE_clEvENKUlvE0_clEvEUlaaE_EEEEvS5_RKT_EUliE_EEviT1_)
        /*2eb8*/ 	.word	0x00000000


	//----- nvinfo : EIATTR_MIN_STACK_SIZE
	.align		4
.L_2041:
        /*2ebc*/ 	.byte	0x04, 0x12
        /*2ebe*/ 	.short	(.L_2043 - .L_2042)
	.align		4
.L_2042:
        /*2ec0*/ 	.word	index@(_ZN2at6native27unrolled_elementwise_kernelINS0_13BUnaryFunctorIaaaZZZNS0_16fmod_kernel_cudaERNS_18TensorIteratorBaseEENKUlvE_clEvENKUlvE0_clEvEUlaaE_EESt5arrayIPcLm2EELi4E23TrivialOffsetCalculatorILi1EjESD_NS0_6memory15LoadWithoutCastENSE_16StoreWithoutCastEEEviT_T0_T2_T3_T4_T5_)
        /*2ec4*/ 	.word	0x00000000


	//----- nvinfo : EIATTR_MIN_STACK_SIZE
	.align		4
.L_2043:
        /*2ec8*/ 	.byte	0x04, 0x12
        /*2eca*/ 	.short	(.L_2045 - .L_2044)
	.align		4
.L_2044:
        /*2ecc*/ 	.word	index@(_ZN2at6native29vectorized_elementwise_kernelILi2ENS0_13BUnaryFunctorIaaaZZZNS0_16fmod_kernel_cudaERNS_18TensorIteratorBaseEENKUlvE_clEvENKUlvE0_clEvEUlaaE_EESt5arrayIPcLm2EEEEviT0_T1_)
        /*2ed0*/ 	.word	0x00000000


	//----- nvinfo : EIATTR_MIN_STACK_SIZE
	.align		4
.L_2045:
        /*2ed4*/ 	.byte	0x04, 0x12
        /*2ed6*/ 	.short	(.L_2047 - .L_2046)
	.align		4
.L_2046:
        /*2ed8*/ 	.word	index@(_ZN2at6native29vectorized_elementwise_kernelILi4ENS0_13BUnaryFunctorIaaaZZZNS0_16fmod_kernel_cudaERNS_18TensorIteratorBaseEENKUlvE_clEvENKUlvE0_clEvEUlaaE_EESt5arrayIPcLm2EEEEviT0_T1_)
        /*2edc*/ 	.word	0x00000000


	//----- nvinfo : EIATTR_MIN_STACK_SIZE
	.align		4
.L_2047:
        /*2ee0*/ 	.byte	0x04, 0x12
        /*2ee2*/ 	.short	(.L_2049 - .L_2048)
	.align		4
.L_2048:
        /*2ee4*/ 	.word	index@(_ZN2at6native29vectorized_elementwise_kernelILi8ENS0_13BUnaryFunctorIaaaZZZNS0_16fmod_kernel_cudaERNS_18TensorIteratorBaseEENKUlvE_clEvENKUlvE0_clEvEUlaaE_EESt5arrayIPcLm2EEEEviT0_T1_)
        /*2ee8*/ 	.word	0x00000000


	//----- nvinfo : EIATTR_MIN_STACK_SIZE
	.align		4
.L_2049:
        /*2eec*/ 	.byte	0x04, 0x12
        /*2eee*/ 	.short	(.L_2051 - .L_2050)
	.align		4
.L_2050:
        /*2ef0*/ 	.word	index@(_ZN2at6native18elementwise_kernelILi128ELi4EZNS0_15gpu_kernel_implINS0_13AUnaryFunctorIaaaZZZNS0_16fmod_kernel_cudaERNS_18TensorIteratorBaseEENKUlvE_clEvENKUlvE0_clEvEUlaaE_EEEEvS5_RKT_EUliE_EEviT1_)
        /*2ef4*/ 	.word	0x00000000


	//----- nvinfo : EIATTR_MIN_STACK_SIZE
	.align		4
.L_2051:
        /*2ef8*/ 	.byte	0x04, 0x12
        /*2efa*/ 	.short	(.L_2053 - .L_2052)
	.align		4
.L_2052:
        /*2efc*/ 	.word	index@(_ZN2at6native27unrolled_elementwise_kernelINS0_13AUnaryFunctorIaaaZZZNS0_16fmod_kernel_cudaERNS_18TensorIteratorBaseEENKUlvE_clEvENKUlvE0_clEvEUlaaE_EESt5arrayIPcLm2EELi4E23TrivialOffsetCalculatorILi1EjESD_NS0_6memory12LoadWithCastILi1EEENSE_13StoreWithCastILi1EEEEEviT_T0_T2_T3_T4_T5_)
        /*2f00*/ 	.word	0x00000000


	//----- nvinfo : EIATTR_MIN_STACK_SIZE
	.align		4
.L_2053:
        /*2f04*/ 	.byte	0x04, 0x12
        /*2f06*/ 	.short	(.L_2055 - .L_2054)
	.align		4
.L_2054:
        /*2f08*/ 	.word	index@(_ZN2at6native18elementwise_kernelILi128ELi4EZNS0_22gpu_kernel_impl_nocastINS0_13AUnaryFunctorIaaaZZZNS0_16fmod_kernel_cudaERNS_18TensorIteratorBaseEENKUlvE_clEvENKUlvE0_clEvEUlaaE_EEEEvS5_RKT_EUliE_EEviT1_)
        /*2f0c*/ 	.word	0x00000000


	//----- nvinfo : EIATTR_MIN_STACK_SIZE
	.align		4
.L_2055:
        /*2f10*/ 	.byte	0x04, 0x12
        /*2f12*/ 	.short	(.L_2057 - .L_2056)
	.align		4
.L_2056:
        /*2f14*/ 	.word	index@(_ZN2at6native27unrolled_elementwise_kernelINS0_13AUnaryFunctorIaaaZZZNS0_16fmod_kernel_cudaERNS_18TensorIteratorBaseEENKUlvE_clEvENKUlvE0_clEvEUlaaE_EESt5arrayIPcLm2EELi4E23TrivialOffsetCalculatorILi1EjESD_NS0_6memory15LoadWithoutCastENSE_16StoreWithoutCastEEEviT_T0_T2_T3_T4_T5_)
        /*2f18*/ 	.word	0x00000000


	//----- nvinfo : EIATTR_MIN_STACK_SIZE
	.align		4
.L_2057:
        /*2f1c*/ 	.byte	0x04, 0x12
        /*2f1e*/ 	.short	(.L_2059 - .L_2058)
	.align		4
.L_2058:
        /*2f20*/ 	.word	index@(_ZN2at6native29vectorized_elementwise_kernelILi2ENS0_13AUnaryFunctorIaaaZZZNS0_16fmod_kernel_cudaERNS_18TensorIteratorBaseEENKUlvE_clEvENKUlvE0_clEvEUlaaE_EESt5arrayIPcLm2EEEEviT0_T1_)
        /*2f24*/ 	.word	0x00000000


	//----- nvinfo : EIATTR_MIN_STACK_SIZE
	.align		4
.L_2059:
        /*2f28*/ 	.byte	0x04, 0x12
        /*2f2a*/ 	.short	(.L_2061 - .L_2060)
	.align		4
.L_2060:
        /*2f2c*/ 	.word	index@(_ZN2at6native29vectorized_elementwise_kernelILi4ENS0_13AUnaryFunctorIaaaZZZNS0_16fmod_kernel_cudaERNS_18TensorIteratorBaseEENKUlvE_clEvENKUlvE0_clEvEUlaaE_EESt5arrayIPcLm2EEEEviT0_T1_)
        /*2f30*/ 	.word	0x00000000


	//----- nvinfo : EIATTR_MIN_STACK_SIZE
	.align		4
.L_2061:
        /*2f34*/ 	.byte	0x04, 0x12
        /*2f36*/ 	.short	(.L_2063 - .L_2062)
	.align		4
.L_2062:
        /*2f38*/ 	.word	index@(_ZN2at6native29vectorized_elementwise_kernelILi8ENS0_13AUnaryFunctorIaaaZZZNS0_16fmod_kernel_cudaERNS_18TensorIteratorBaseEENKUlvE_clEvENKUlvE0_clEvEUlaaE_EESt5arrayIPcLm2EEEEviT0_T1_)
        /*2f3c*/ 	.word	0x00000000


	//----- nvinfo : EIATTR_MIN_STACK_SIZE
	.align		4
.L_2063:
        /*2f40*/ 	.byte	0x04, 0x12
        /*2f42*/ 	.short	(.L_2065 - .L_2064)
	.align		4
.L_2064:
        /*2f44*/ 	.word	index@(_ZN2at6native18elementwise_kernelILi128ELi4EZNS0_15gpu_kernel_implINS0_13BinaryFunctorIhhhZZZNS0_16fmod_kernel_cudaERNS_18TensorIteratorBaseEENKUlvE_clEvENKUlvE_clEvEUlhhE_EEEEvS5_RKT_EUliE_EEviT1_)
        /*2f48*/ 	.word	0x00000000


	//----- nvinfo : EIATTR_MIN_STACK_SIZE
	.align		4
.L_2065:
        /*2f4c*/ 	.byte	0x04, 0x12
        /*2f4e*/ 	.short	(.L_2067 - .L_2066)
	.align		4
.L_2066:
        /*2f50*/ 	.word	index@(_ZN2at6native27unrolled_elementwise_kernelINS0_13BinaryFunctorIhhhZZZNS0_16fmod_kernel_cudaERNS_18TensorIteratorBaseEENKUlvE_clEvENKUlvE_clEvEUlhhE_EESt5arrayIPcLm3EELi4E23TrivialOffsetCalculatorILi2EjESC_ILi1EjENS0_6memory12LoadWithCastILi2EEENSF_13StoreWithCastILi1EEEEEviT_T0_T2_T3_T4_T5_)
        /*2f54*/ 	.word	0x00000000


	//----- nvinfo : EIATTR_MIN_STACK_SIZE
	.align		4
.L_2067:
        /*2f58*/ 	.byte	0x04, 0x12
        /*2f5a*/ 	.short	(.L_2069 - .L_2068)
	.align		4
.L_2068:
        /*2f5c*/ 	.word	index@(_ZN2at6native18elementwise_kernelILi128ELi4EZNS0_22gpu_kernel_impl_nocastINS0_13BinaryFunctorIhhhZZZNS0_16fmod_kernel_cudaERNS_18TensorIteratorBaseEENKUlvE_clEvENKUlvE_clEvEUlhhE_EEEEvS5_RKT_EUliE_EEviT1_)
        /*2f60*/ 	.word	0x00000000


	//----- nvinfo : EIATTR_MIN_STACK_SIZE
	.align		4
.L_2069:
        /*2f64*/ 	.byte	0x04, 0x12
        /*2f66*/ 	.short	(.L_2071 - .L_2070)
	.align		4
.L_2070:
        /*2f68*/ 	.word	index@(_ZN2at6native27unrolled_elementwise_kernelINS0_13BinaryFunctorIhhhZZZNS0_16fmod_kernel_cudaERNS_18TensorIteratorBaseEENKUlvE_clEvENKUlvE_clEvEUlhhE_EESt5arrayIPcLm3EELi4E23TrivialOffsetCalculatorILi2EjESC_ILi1EjENS0_6memory15LoadWithoutCastENSF_16StoreWithoutCastEEEviT_T0_T2_T3_T4_T5_)
        /*2f6c*/ 	.word	0x00000000


	//----- nvinfo : EIATTR_MIN_STACK_SIZE
	.align		4
.L_2071:
        /*2f70*/ 	.byte	0x04, 0x12
        /*2f72*/ 	.short	(.L_2073 - .L_2072)
	.align		4
.L_2072:
        /*2f74*/ 	.word	index@(_ZN2at6native29vectorized_elementwise_kernelILi2ENS0_13BinaryFunctorIhhhZZZNS0_16fmod_kernel_cudaERNS_18TensorIteratorBaseEENKUlvE_clEvENKUlvE_clEvEUlhhE_EESt5arrayIPcLm3EEEEviT0_T1_)
        /*2f78*/ 	.word	0x00000000


	//----- nvinfo : EIATTR_MIN_STACK_SIZE
	.align		4
.L_2073:
        /*2f7c*/ 	.byte	0x04, 0x12
        /*2f7e*/ 	.short	(.L_2075 - .L_2074)
	.align		4
.L_2074:
        /*2f80*/ 	.word	index@(_ZN2at6native29vectorized_elementwise_kernelILi4ENS0_13BinaryFunctorIhhhZZZNS0_16fmod_kernel_cudaERNS_18TensorIteratorBaseEENKUlvE_clEvENKUlvE_clEvEUlhhE_EESt5arrayIPcLm3EEEEviT0_T1_)
        /*2f84*/ 	.word	0x00000000


	//----- nvinfo : EIATTR_MIN_STACK_SIZE
	.align		4
.L_2075:
        /*2f88*/ 	.byte	0x04, 0x12
        /*2f8a*/ 	.short	(.L_2077 - .L_2076)
	.align		4
.L_2076:
        /*2f8c*/ 	.word	index@(_ZN2at6native29vectorized_elementwise_kernelILi8ENS0_13BinaryFunctorIhhhZZZNS0_16fmod_kernel_cudaERNS_18TensorIteratorBaseEENKUlvE_clEvENKUlvE_clEvEUlhhE_EESt5arrayIPcLm3EEEEviT0_T1_)
        /*2f90*/ 	.word	0x00000000


	//----- nvinfo : EIATTR_MIN_STACK_SIZE
	.align		4
.L_2077:
        /*2f94*/ 	.byte	0x04, 0x12
        /*2f96*/ 	.short	(.L_2079 - .L_2078)
	.align		4
.L_2078:
        /*2f98*/ 	.word	index@(_ZN2at6native18elementwise_kernelILi128ELi4EZNS0_15gpu_kernel_implINS0_13BUnaryFunctorIhhhZZZNS0_16fmod_kernel_cudaERNS_18TensorIteratorBaseEENKUlvE_clEvENKUlvE_clEvEUlhhE_EEEEvS5_RKT_EUliE_EEviT1_)
        /*2f9c*/ 	.word	0x00000000


	//----- nvinfo : EIATTR_MIN_STACK_SIZE
	.align		4
.L_2079:
        /*2fa0*/ 	.byte	0x04, 0x12
        /*2fa2*/ 	.short	(.L_2081 - .L_2080)
	.align		4
.L_2080:
        /*2fa4*/ 	.word	index@(_ZN2at6native27unrolled_elementwise_kernelINS0_13BUnaryFunctorIhhhZZZNS0_16fmod_kernel_cudaERNS_18TensorIteratorBaseEENKUlvE_clEvENKUlvE_clEvEUlhhE_EESt5arrayIPcLm2EELi4E23TrivialOffsetCalculatorILi1EjESD_NS0_6memory12LoadWithCastILi1EEENSE_13StoreWithCastILi1EEEEEviT_T0_T2_T3_T4_T5_)
        /*2fa8*/ 	.word	0x00000000


	//----- nvinfo : EIATTR_MIN_STACK_SIZE
	.align		4
.L_2081:
        /*2fac*/ 	.byte	0x04, 0x12
        /*2fae*/ 	.short	(.L_2083 - .L_2082)
	.align		4
.L_2082:
        /*2fb0*/ 	.word	index@(_ZN2at6native18elementwise_kernelILi128ELi4EZNS0_22gpu_kernel_impl_nocastINS0_13BUnaryFunctorIhhhZZZNS0_16fmod_kernel_cudaERNS_18TensorIteratorBaseEENKUlvE_clEvENKUlvE_clEvEUlhhE_EEEEvS5_RKT_EUliE_EEviT1_)
        /*2fb4*/ 	.word	0x00000000


	//----- nvinfo : EIATTR_MIN_STACK_SIZE
	.align		4
.L_2083:
        /*2fb8*/ 	.byte	0x04, 0x12
        /*2fba*/ 	.short	(.L_2085 - .L_2084)
	.align		4
.L_2084:
        /*2fbc*/ 	.word	index@(_ZN2at6native27unrolled_elementwise_kernelINS0_13BUnaryFunctorIhhhZZZNS0_16fmod_kernel_cudaERNS_18TensorIteratorBaseEENKUlvE_clEvENKUlvE_clEvEUlhhE_EESt5arrayIPcLm2EELi4E23TrivialOffsetCalculatorILi1EjESD_NS0_6memory15LoadWithoutCastENSE_16StoreWithoutCastEEEviT_T0_T2_T3_T4_T5_)
        /*2fc0*/ 	.word	0x00000000


	//----- nvinfo : EIATTR_MIN_STACK_SIZE
	.align		4
.L_2085:
        /*2fc4*/ 	.byte	0x04, 0x12
        /*2fc6*/ 	.short	(.L_2087 - .L_2086)
	.align		4
.L_2086:
        /*2fc8*/ 	.word	index@(_ZN2at6native29vectorized_elementwise_kernelILi2ENS0_13BUnaryFunctorIhhhZZZNS0_16fmod_kernel_cudaERNS_18TensorIteratorBaseEENKUlvE_clEvENKUlvE_clEvEUlhhE_EESt5arrayIPcLm2EEEEviT0_T1_)
        /*2fcc*/ 	.word	0x00000000


	//----- nvinfo : EIATTR_MIN_STACK_SIZE
	.align		4
.L_2087:
        /*2fd0*/ 	.byte	0x04, 0x12
        /*2fd2*/ 	.short	(.L_2089 - .L_2088)
	.align		4
.L_2088:
        /*2fd4*/ 	.word	index@(_ZN2at6native29vectorized_elementwise_kernelILi4ENS0_13BUnaryFunctorIhhhZZZNS0_16fmod_kernel_cudaERNS_18TensorIteratorBaseEENKUlvE_clEvENKUlvE_clEvEUlhhE_EESt5arrayIPcLm2EEEEviT0_T1_)
        /*2fd8*/ 	.word	0x00000000


	//----- nvinfo : EIATTR_MIN_STACK_SIZE
	.align		4
.L_2089:
        /*2fdc*/ 	.byte	0x04, 0x12
        /*2fde*/ 	.short	(.L_2091 - .L_2090)
	.align		4
.L_2090:
        /*2fe0*/ 	.word	index@(_ZN2at6native29vectorized_elementwise_kernelILi8ENS0_13BUnaryFunctorIhhhZZZNS0_16fmod_kernel_cudaERNS_18TensorIteratorBaseEENKUlvE_clEvENKUlvE_clEvEUlhhE_EESt5arrayIPcLm2EEEEviT0_T1_)
        /*2fe4*/ 	.word	0x00000000


	//----- nvinfo : EIATTR_MIN_STACK_SIZE
	.align		4
.L_2091:
        /*2fe8*/ 	.byte	0x04, 0x12
        /*2fea*/ 	.short	(.L_2093 - .L_2092)
	.align		4
.L_2092:
        /*2fec*/ 	.word	index@(_ZN2at6native18elementwise_kernelILi128ELi4EZNS0_15gpu_kernel_implINS0_13AUnaryFunctorIhhhZZZNS0_16fmod_kernel_cudaERNS_18TensorIteratorBaseEENKUlvE_clEvENKUlvE_clEvEUlhhE_EEEEvS5_RKT_EUliE_EEviT1_)
        /*2ff0*/ 	.word	0x00000000


	//----- nvinfo : EIATTR_MIN_STACK_SIZE
	.align		4
.L_2093:
        /*2ff4*/ 	.byte	0x04, 0x12
        /*2ff6*/ 	.short	(.L_2095 - .L_2094)
	.align		4
.L_2094:
        /*2ff8*/ 	.word	index@(_ZN2at6native27unrolled_elementwise_kernelINS0_13AUnaryFunctorIhhhZZZNS0_16fmod_kernel_cudaERNS_18TensorIteratorBaseEENKUlvE_clEvENKUlvE_clEvEUlhhE_EESt5arrayIPcLm2EELi4E23TrivialOffsetCalculatorILi1EjESD_NS0_6memory12LoadWithCastILi1EEENSE_13StoreWithCastILi1EEEEEviT_T0_T2_T3_T4_T5_)
        /*2ffc*/ 	.word	0x00000000


	//----- nvinfo : EIATTR_MIN_STACK_SIZE
	.align		4
.L_2095:
        /*3000*/ 	.byte	0x04, 0x12
        /*3002*/ 	.short	(.L_2097 - .L_2096)
	.align		4
.L_2096:
        /*3004*/ 	.word	index@(_ZN2at6native18elementwise_kernelILi128ELi4EZNS0_22gpu_kernel_impl_nocastINS0_13AUnaryFunctorIhhhZZZNS0_16fmod_kernel_cudaERNS_18TensorIteratorBaseEENKUlvE_clEvENKUlvE_clEvEUlhhE_EEEEvS5_RKT_EUliE_EEviT1_)
        /*3008*/ 	.word	0x00000000


	//----- nvinfo : EIATTR_MIN_STACK_SIZE
	.align		4
.L_2097:
        /*300c*/ 	.byte	0x04, 0x12
        /*300e*/ 	.short	(.L_2099 - .L_2098)
	.align		4
.L_2098:
        /*3010*/ 	.word	index@(_ZN2at6native27unrolled_elementwise_kernelINS0_13AUnaryFunctorIhhhZZZNS0_16fmod_kernel_cudaERNS_18TensorIteratorBaseEENKUlvE_clEvENKUlvE_clEvEUlhhE_EESt5arrayIPcLm2EELi4E23TrivialOffsetCalculatorILi1EjESD_NS0_6memory15LoadWithoutCastENSE_16StoreWithoutCastEEEviT_T0_T2_T3_T4_T5_)
        /*3014*/ 	.word	0x00000000


	//----- nvinfo : EIATTR_MIN_STACK_SIZE
	.align		4
.L_2099:
        /*3018*/ 	.byte	0x04, 0x12
        /*301a*/ 	.short	(.L_2101 - .L_2100)
	.align		4
.L_2100:
        /*301c*/ 	.word	index@(_ZN2at6native29vectorized_elementwise_kernelILi2ENS0_13AUnaryFunctorIhhhZZZNS0_16fmod_kernel_cudaERNS_18TensorIteratorBaseEENKUlvE_clEvENKUlvE_clEvEUlhhE_EESt5arrayIPcLm2EEEEviT0_T1_)
        /*3020*/ 	.word	0x00000000


	//----- nvinfo : EIATTR_MIN_STACK_SIZE
	.align		4
.L_2101:
        /*3024*/ 	.byte	0x04, 0x12
        /*3026*/ 	.short	(.L_2103 - .L_2102)
	.align		4
.L_2102:
        /*3028*/ 	.word	index@(_ZN2at6native29vectorized_elementwise_kernelILi4ENS0_13AUnaryFunctorIhhhZZZNS0_16fmod_kernel_cudaERNS_18TensorIteratorBaseEENKUlvE_clEvENKUlvE_clEvEUlhhE_EESt5arrayIPcLm2EEEEviT0_T1_)
        /*302c*/ 	.word	0x00000000


	//----- nvinfo : EIATTR_MIN_STACK_SIZE
	.align		4
.L_2103:
        /*3030*/ 	.byte	0x04, 0x12
        /*3032*/ 	.short	(.L_2105 - .L_2104)
	.align		4
.L_2104:
        /*3034*/ 	.word	index@(_ZN2at6native29vectorized_elementwise_kernelILi8ENS0_13AUnaryFunctorIhhhZZZNS0_16fmod_kernel_cudaERNS_18TensorIteratorBaseEENKUlvE_clEvENKUlvE_clEvEUlhhE_EESt5arrayIPcLm2EEEEviT0_T1_)
        /*3038*/ 	.word	0x00000000


	//----- nvinfo : EIATTR_MIN_STACK_SIZE
	.align		4
.L_2105:
        /*303c*/ 	.byte	0x04, 0x12
        /*303e*/ 	.short	(.L_2107 - .L_2106)
	.align		4
.L_2106:
        /*3040*/ 	.word	index@(_ZN2at6native18elementwise_kernelILi128ELi4EZNS0_15gpu_kernel_implINS0_13BinaryFunctorIN3c108BFloat16ES5_S5_ZZZNS0_21remainder_kernel_cudaERNS_18TensorIteratorBaseEENKUlvE0_clEvENKUlvE2_clEvEUlS5_S5_E_EEEEvS7_RKT_EUliE_EEviT1_)
        /*3044*/ 	.word	0x00000000


	//----- nvinfo : EIATTR_MIN_STACK_SIZE
	.align		4
.L_2107:
        /*3048*/ 	.byte	0x04, 0x12
        /*304a*/ 	.short	(.L_2109 - .L_2108)
	.align		4
.L_2108:
        /*304c*/ 	.word	index@(_ZN2at6native27unrolled_elementwise_kernelINS0_13BinaryFunctorIN3c108BFloat16ES4_S4_ZZZNS0_21remainder_kernel_cudaERNS_18TensorIteratorBaseEENKUlvE0_clEvENKUlvE2_clEvEUlS4_S4_E_EESt5arrayIPcLm3EELi4E23TrivialOffsetCalculatorILi2EjESE_ILi1EjENS0_6memory12LoadWithCastILi2EEENSH_13StoreWithCastILi1EEEEEviT_T0_T2_T3_T4_T5_)
        /*3050*/ 	.word	0x00000000


	//----- nvinfo : EIATTR_MIN_STACK_SIZE
	.align		4
.L_2109:
        /*3054*/ 	.byte	0x04, 0x12
        /*3056*/ 	.short	(.L_2111 - .L_2110)
	.align		4
.L_2110:
        /*3058*/ 	.word	index@(_ZN2at6native18elementwise_kernelILi128ELi4EZNS0_22gpu_kernel_impl_nocastINS0_13BinaryFunctorIN3c108BFloat16ES5_S5_ZZZNS0_21remainder_kernel_cudaERNS_18TensorIteratorBaseEENKUlvE0_clEvENKUlvE2_clEvEUlS5_S5_E_EEEEvS7_RKT_EUliE_EEviT1_)
        /*305c*/ 	.word	0x00000000


	//----- nvinfo : EIATTR_MIN_STACK_SIZE
	.align		4
.L_2111:
        /*3060*/ 	.byte	0x04, 0x12
        /*3062*/ 	.short	(.L_2113 - .L_2112)
	.align		4
.L_2112:
        /*3064*/ 	.word	index@(_ZN2at6native27unrolled_elementwise_kernelINS0_13BinaryFunctorIN3c108BFloat16ES4_S4_ZZZNS0_21remainder_kernel_cudaERNS_18TensorIteratorBaseEENKUlvE0_clEvENKUlvE2_clEvEUlS4_S4_E_EESt5arrayIPcLm3EELi4E23TrivialOffsetCalculatorILi2EjESE_ILi1EjENS0_6memory15LoadWithoutCastENSH_16StoreWithoutCastEEEviT_T0_T2_T3_T4_T5_)
        /*3068*/ 	.word	0x00000000


	//----- nvinfo : EIATTR_MIN_STACK_SIZE
	.align		4
.L_2113:
        /*306c*/ 	.byte	0x04, 0x12
        /*306e*/ 	.short	(.L_2115 - .L_2114)
	.align		4
.L_2114:
        /*3070*/ 	.word	index@(_ZN2at6native29vectorized_elementwise_kernelILi2ENS0_13BinaryFunctorIN3c108BFloat16ES4_S4_ZZZNS0_21remainder_kernel_cudaERNS_18TensorIteratorBaseEENKUlvE0_clEvENKUlvE2_clEvEUlS4_S4_E_EESt5arrayIPcLm3EEEEviT0_T1_)
        /*3074*/ 	.word	0x00000000


	//----- nvinfo : EIATTR_MIN_STACK_SIZE
	.align		4
.L_2115:
        /*3078*/ 	.byte	0x04, 0x12
        /*307a*/ 	.short	(.L_2117 - .L_2116)
	.align		4
.L_2116:
        /*307c*/ 	.word	index@(_ZN2at6native29vectorized_elementwise_kernelILi4ENS0_13BinaryFunctorIN3c108BFloat16ES4_S4_ZZZNS0_21remainder_kernel_cudaERNS_18TensorIteratorBaseEENKUlvE0_clEvENKUlvE2_clEvEUlS4_S4_E_EESt5arrayIPcLm3EEEEviT0_T1_)
        /*3080*/ 	.word	0x00000000


	//----- nvinfo : EIATTR_MIN_STACK_SIZE
	.align		4
.L_2117:
        /*3084*/ 	.byte	0x04, 0x12
        /*3086*/ 	.short	(.L_2119 - .L_2118)
	.align		4
.L_2118:
        /*3088*/ 	.word	index@(_ZN2at6native29vectorized_elementwise_kernelILi8ENS0_13BinaryFunctorIN3c108BFloat16ES4_S4_ZZZNS0_21remainder_kernel_cudaERNS_18TensorIteratorBaseEENKUlvE0_clEvENKUlvE2_clEvEUlS4_S4_E_EESt5arrayIPcLm3EEEEviT0_T1_)
        /*308c*/ 	.word	0x00000000


	//----- nvinfo : EIATTR_MIN_STACK_SIZE
	.align		4
.L_2119:
        /*3090*/ 	.byte	0x04, 0x12
        /*3092*/ 	.short	(.L_2121 - .L_2120)
	.align		4
.L_2120:
        /*3094*/ 	.word	index@(_ZN2at6native18elementwise_kernelILi128ELi4EZNS0_15gpu_kernel_implINS0_13BUnaryFunctorIN3c108BFloat16ES5_S5_ZZZNS0_21remainder_kernel_cudaERNS_18TensorIteratorBaseEENKUlvE0_clEvENKUlvE2_clEvEUlS5_S5_E_EEEEvS7_RKT_EUliE_EEviT1_)
        /*3098*/ 	.word	0x00000000


	//----- nvinfo : EIATTR_MIN_STACK_SIZE
	.align		4
.L_2121:
        /*309c*/ 	.byte	0x04, 0x12
        /*309e*/ 	.short	(.L_2123 - .L_2122)
	.align		4
.L_2122:
        /*30a0*/ 	.word	index@(_ZN2at6native27unrolled_elementwise_kernelINS0_13BUnaryFunctorIN3c108BFloat16ES4_S4_ZZZNS0_21remainder_kernel_cudaERNS_18TensorIteratorBaseEENKUlvE0_clEvENKUlvE2_clEvEUlS4_S4_E_EESt5arrayIPcLm2EELi4E23TrivialOffsetCalculatorILi1EjESF_NS0_6memory12LoadWithCastILi1EEENSG_13StoreWithCastILi1EEEEEviT_T0_T2_T3_T4_T5_)
        /*30a4*/ 	.word	0x00000000


	//----- nvinfo : EIATTR_MIN_STACK_SIZE
	.align		4
.L_2123:
        /*30a8*/ 	.byte	0x04, 0x12
        /*30aa*/ 	.short	(.L_2125 - .L_2124)
	.align		4
.L_2124:
        /*30ac*/ 	.word	index@(_ZN2at6native18elementwise_kernelILi128ELi4EZNS0_22gpu_kernel_impl_nocastINS0_13BUnaryFunctorIN3c108BFloat16ES5_S5_ZZZNS0_21remainder_kernel_cudaERNS_18TensorIteratorBaseEENKUlvE0_clEvENKUlvE2_clEvEUlS5_S5_E_EEEEvS7_RKT_EUliE_EEviT1_)
        /*30b0*/ 	.word	0x00000000


	//----- nvinfo : EIATTR_MIN_STACK_SIZE
	.align		4
.L_2125:
        /*30b4*/ 	.byte	0x04, 0x12
        /*30b6*/ 	.short	(.L_2127 - .L_2126)
	.align		4
.L_2126:
        /*30b8*/ 	.word	index@(_ZN2at6native27unrolled_elementwise_kernelINS0_13BUnaryFunctorIN3c108BFloat16ES4_S4_ZZZNS0_21remainder_kernel_cudaERNS_18TensorIteratorBaseEENKUlvE0_clEvENKUlvE2_clEvEUlS4_S4_E_EESt5arrayIPcLm2EELi4E23TrivialOffsetCalculatorILi1EjESF_NS0_6memory15LoadWithoutCastENSG_16StoreWithoutCastEEEviT_T0_T2_T3_T4_T5_)
        /*30bc*/ 	.word	0x00000000


	//----- nvinfo : EIATTR_MIN_STACK_SIZE
	.align		4
.L_2127:
        /*30c0*/ 	.byte	0x04, 0x12
        /*30c2*/ 	.short	(.L_2129 - .L_2128)
	.align		4
.L_2128:
        /*30c4*/ 	.word	index@(_ZN2at6native29vectorized_elementwise_kernelILi2ENS0_13BUnaryFunctorIN3c108BFloat16ES4_S4_ZZZNS0_21remainder_kernel_cudaERNS_18TensorIteratorBaseEENKUlvE0_clEvENKUlvE2_clEvEUlS4_S4_E_EESt5arrayIPcLm2EEEEviT0_T1_)
        /*30c8*/ 	.word	0x00000000


	//----- nvinfo : EIATTR_MIN_STACK_SIZE
	.align		4
.L_2129:
        /*30cc*/ 	.byte	0x04, 0x12
        /*30ce*/ 	.short	(.L_2131 - .L_2130)
	.align		4
.L_2130:
        /*30d0*/ 	.word	index@(_ZN2at6native29vectorized_elementwise_kernelILi4ENS0_13BUnaryFunctorIN3c108BFloat16ES4_S4_ZZZNS0_21remainder_kernel_cudaERNS_18TensorIteratorBaseEENKUlvE0_clEvENKUlvE2_clEvEUlS4_S4_E_EESt5arrayIPcLm2EEEEviT0_T1_)
        /*30d4*/ 	.word	0x00000000


	//----- nvinfo : EIATTR_MIN_STACK_SIZE
	.align		4
.L_2131:
        /*30d8*/ 	.byte	0x04, 0x12
        /*30da*/ 	.short	(.L_2133 - .L_2132)
	.align		4
.L_2132:
        /*30dc*/ 	.word	index@(_ZN2at6native29vectorized_elementwise_kernelILi8ENS0_13BUnaryFunctorIN3c108BFloat16ES4_S4_ZZZNS0_21remainder_kernel_cudaERNS_18TensorIteratorBaseEENKUlvE0_clEvENKUlvE2_clEvEUlS4_S4_E_EESt5arrayIPcLm2EEEEviT0_T1_)
        /*30e0*/ 	.word	0x00000000


	//----- nvinfo : EIATTR_MIN_STACK_SIZE
	.align		4
.L_2133:
        /*30e4*/ 	.byte	0x04, 0x12
        /*30e6*/ 	.short	(.L_2135 - .L_2134)
	.align		4
.L_2134:
        /*30e8*/ 	.word	index@(_ZN2at6native18elementwise_kernelILi128ELi4EZNS0_15gpu_kernel_implINS0_13AUnaryFunctorIN3c108BFloat16ES5_S5_ZZZNS0_21remainder_kernel_cudaERNS_18TensorIteratorBaseEENKUlvE0_clEvENKUlvE2_clEvEUlS5_S5_E_EEEEvS7_RKT_EUliE_EEviT1_)
        /*30ec*/ 	.word	0x00000000


	//----- nvinfo : EIATTR_MIN_STACK_SIZE
	.align		4
.L_2135:
        /*30f0*/ 	.byte	0x04, 0x12
        /*30f2*/ 	.short	(.L_2137 - .L_2136)
	.align		4
.L_2136:
        /*30f4*/ 	.word	index@(_ZN2at6native27unrolled_elementwise_kernelINS0_13AUnaryFunctorIN3c108BFloat16ES4_S4_ZZZNS0_21remainder_kernel_cudaERNS_18TensorIteratorBaseEENKUlvE0_clEvENKUlvE2_clEvEUlS4_S4_E_EESt5arrayIPcLm2EELi4E23TrivialOffsetCalculatorILi1EjESF_NS0_6memory12LoadWithCastILi1EEENSG_13StoreWithCastILi1EEEEEviT_T0_T2_T3_T4_T5_)
        /*30f8*/ 	.word	0x00000000


	//----- nvinfo : EIATTR_MIN_STACK_SIZE
	.align		4
.L_2137:
        /*30fc*/ 	.byte	0x04, 0x12
        /*30fe*/ 	.short	(.L_2139 - .L_2138)
	.align		4
.L_2138:
        /*3100*/ 	.word	index@(_ZN2at6native18elementwise_kernelILi128ELi4EZNS0_22gpu_kernel_impl_nocastINS0_13AUnaryFunctorIN3c108BFloat16ES5_S5_ZZZNS0_21remainder_kernel_cudaERNS_18TensorIteratorBaseEENKUlvE0_clEvENKUlvE2_clEvEUlS5_S5_E_EEEEvS7_RKT_EUliE_EEviT1_)
        /*3104*/ 	.word	0x00000000


	//----- nvinfo : EIATTR_MIN_STACK_SIZE
	.align		4
.L_2139:
        /*3108*/ 	.byte	0x04, 0x12
        /*310a*/ 	.short	(.L_2141 - .L_2140)
	.align		4
.L_2140:
        /*310c*/ 	.word	index@(_ZN2at6native27unrolled_elementwise_kernelINS0_13AUnaryFunctorIN3c108BFloat16ES4_S4_ZZZNS0_21remainder_kernel_cudaERNS_18TensorIteratorBaseEENKUlvE0_clEvENKUlvE2_clEvEUlS4_S4_E_EESt5arrayIPcLm2EELi4E23TrivialOffsetCalculatorILi1EjESF_NS0_6memory15LoadWithoutCastENSG_16StoreWithoutCastEEEviT_T0_T2_T3_T4_T5_)
        /*3110*/ 	.word	0x00000000


	//----- nvinfo : EIATTR_MIN_STACK_SIZE
	.align		4
.L_2141:
        /*3114*/ 	.byte	0x04, 0x12
        /*3116*/ 	.short	(.L_2143 - .L_2142)
	.align		4
.L_2142:
        /*3118*/ 	.word	index@(_ZN2at6native29vectorized_elementwise_kernelILi2ENS0_13AUnaryFunctorIN3c108BFloat16ES4_S4_ZZZNS0_21remainder_kernel_cudaERNS_18TensorIteratorBaseEENKUlvE0_clEvENKUlvE2_clEvEUlS4_S4_E_EESt5arrayIPcLm2EEEEviT0_T1_)
        /*311c*/ 	.word	0x00000000


	//----- nvinfo : EIATTR_MIN_STACK_SIZE
	.align		4
.L_2143:
        /*3120*/ 	.byte	0x04, 0x12
        /*3122*/ 	.short	(.L_2145 - .L_2144)
	.align		4
.L_2144:
        /*3124*/ 	.word	index@(_ZN2at6native29vectorized_elementwise_kernelILi4ENS0_13AUnaryFunctorIN3c108BFloat16ES4_S4_ZZZNS0_21remainder_kernel_cudaERNS_18TensorIteratorBaseEENKUlvE0_clEvENKUlvE2_clEvEUlS4_S4_E_EESt5arrayIPcLm2EEEEviT0_T1_)
        /*3128*/ 	.word	0x00000000


	//----- nvinfo : EIATTR_MIN_STACK_SIZE
	.align		4
.L_2145:
        /*312c*/ 	.byte	0x04, 0x12
        /*312e*/ 	.short	(.L_2147 - .L_2146)
	.align		4
.L_2146:
        /*3130*/ 	.word	index@(_ZN2at6native29vectorized_elementwise_kernelILi8ENS0_13AUnaryFunctorIN3c108BFloat16ES4_S4_ZZZNS0_21remainder_kernel_cudaERNS_18TensorIteratorBaseEENKUlvE0_clEvENKUlvE2_clEvEUlS4_S4_E_EESt5arrayIPcLm2EEEEviT0_T1_)
        /*3134*/ 	.word	0x00000000


	//----- nvinfo : EIATTR_MIN_STACK_SIZE
	.align		4
.L_2147:
        /*3138*/ 	.byte	0x04, 0x12
        /*313a*/ 	.short	(.L_2149 - .L_2148)
	.align		4
.L_2148:
        /*313c*/ 	.word	index@(_ZN2at6native18elementwise_kernelILi128ELi4EZNS0_15gpu_kernel_implINS0_13BinaryFunctorIN3c104HalfES5_S5_ZZZNS0_21remainder_kernel_cudaERNS_18TensorIteratorBaseEENKUlvE0_clEvENKUlvE1_clEvEUlS5_S5_E_EEEEvS7_RKT_EUliE_EEviT1_)
        /*3140*/ 	.word	0x00000000


	//----- nvinfo : EIATTR_MIN_STACK_SIZE
	.align		4
.L_2149:
        /*3144*/ 	.byte	0x04, 0x12
        /*3146*/ 	.short	(.L_2151 - .L_2150)
	.align		4
.L_2150:
        /*3148*/ 	.word	index@(_ZN2at6native27unrolled_elementwise_kernelINS0_13BinaryFunctorIN3c104HalfES4_S4_ZZZNS0_21remainder_kernel_cudaERNS_18TensorIteratorBaseEENKUlvE0_clEvENKUlvE1_clEvEUlS4_S4_E_EESt5arrayIPcLm3EELi4E23TrivialOffsetCalculatorILi2EjESE_ILi1EjENS0_6memory12LoadWithCastILi2EEENSH_13StoreWithCastILi1EEEEEviT_T0_T2_T3_T4_T5_)
        /*314c*/ 	.word	0x00000000


	//----- nvinfo : EIATTR_MIN_STACK_SIZE
	.align		4
.L_2151:
        /*3150*/ 	.byte	0x04, 0x12
        /*3152*/ 	.short	(.L_2153 - .L_2152)
	.align		4
.L_2152:
        /*3154*/ 	.word	index@(_ZN2at6native18elementwise_kernelILi128ELi4EZNS0_22gpu_kernel_impl_nocastINS0_13BinaryFunctorIN3c104HalfES5_S5_ZZZNS0_21remainder_kernel_cudaERNS_18TensorIteratorBaseEENKUlvE0_clEvENKUlvE1_clEvEUlS5_S5_E_EEEEvS7_RKT_EUliE_EEviT1_)
        /*3158*/ 	.word	0x00000000


	//----- nvinfo : EIATTR_MIN_STACK_SIZE
	.align		4
.L_2153:
        /*315c*/ 	.byte	0x04, 0x12
        /*315e*/ 	.short	(.L_2155 - .L_2154)
	.align		4
.L_2154:
        /*3160*/ 	.word	index@(_ZN2at6native27unrolled_elementwise_kernelINS0_13BinaryFunctorIN3c104HalfES4_S4_ZZZNS0_21remainder_kernel_cudaERNS_18TensorIteratorBaseEENKUlvE0_clEvENKUlvE1_clEvEUlS4_S4_E_EESt5arrayIPcLm3EELi4E23TrivialOffsetCalculatorILi2EjESE_ILi1EjENS0_6memory15LoadWithoutCastENSH_16StoreWithoutCastEEEviT_T0_T2_T3_T4_T5_)
        /*3164*/ 	.word	0x00000000


	//----- nvinfo : EIATTR_MIN_STACK_SIZE
	.align		4
.L_2155:
        /*3168*/ 	.byte	0x04, 0x12
        /*316a*/ 	.short	(.L_2157 - .L_2156)
	.align		4
.L_2156:
        /*316c*/ 	.word	index@(_ZN2at6native29vectorized_elementwise_kernelILi2ENS0_13BinaryFunctorIN3c104HalfES4_S4_ZZZNS0_21remainder_kernel_cudaERNS_18TensorIteratorBaseEENKUlvE0_clEvENKUlvE1_clEvEUlS4_S4_E_EESt5arrayIPcLm3EEEEviT0_T1_)
        /*3170*/ 	.word	0x00000000


	//----- nvinfo : EIATTR_MIN_STACK_SIZE
	.align		4
.L_2157:
        /*3174*/ 	.byte	0x04, 0x12
        /*3176*/ 	.short	(.L_2159 - .L_2158)
	.align		4
.L_2158:
        /*3178*/ 	.word	index@(_ZN2at6native29vectorized_elementwise_kernelILi4ENS0_13BinaryFunctorIN3c104HalfES4_S4_ZZZNS0_21remainder_kernel_cudaERNS_18TensorIteratorBaseEENKUlvE0_clEvENKUlvE1_clEvEUlS4_S4_E_EESt5arrayIPcLm3EEEEviT0_T1_)
        /*317c*/ 	.word	0x00000000


	//----- nvinfo : EIATTR_MIN_STACK_SIZE
	.align		4
.L_2159:
        /*3180*/ 	.byte	0x04, 0x12
        /*3182*/ 	.short	(.L_2161 - .L_2160)
	.align		4
.L_2160:
        /*3184*/ 	.word	index@(_ZN2at6native29vectorized_elementwise_kernelILi8ENS0_13BinaryFunctorIN3c104HalfES4_S4_ZZZNS0_21remainder_kernel_cudaERNS_18TensorIteratorBaseEENKUlvE0_clEvENKUlvE1_clEvEUlS4_S4_E_EESt5arrayIPcLm3EEEEviT0_T1_)
        /*3188*/ 	.word	0x00000000


	//----- nvinfo : EIATTR_MIN_STACK_SIZE
	.align		4
.L_2161:
        /*318c*/ 	.byte	0x04, 0x12
        /*318e*/ 	.short	(.L_2163 - .L_2162)
	.align		4
.L_2162:
        /*3190*/ 	.word	index@(_ZN2at6native18elementwise_kernelILi128ELi4EZNS0_15gpu_kernel_implINS0_13BUnaryFunctorIN3c104HalfES5_S5_ZZZNS0_21remainder_kernel_cudaERNS_18TensorIteratorBaseEENKUlvE0_clEvENKUlvE1_clEvEUlS5_S5_E_EEEEvS7_RKT_EUliE_EEviT1_)
        /*3194*/ 	.word	0x00000000


	//----- nvinfo : EIATTR_MIN_STACK_SIZE
	.align		4
.L_2163:
        /*3198*/ 	.byte	0x04, 0x12
        /*319a*/ 	.short	(.L_2165 - .L_2164)
	.align		4
.L_2164:
        /*319c*/ 	.word	index@(_ZN2at6native27unrolled_elementwise_kernelINS0_13BUnaryFunctorIN3c104HalfES4_S4_ZZZNS0_21remainder_kernel_cudaERNS_18TensorIteratorBaseEENKUlvE0_clEvENKUlvE1_clEvEUlS4_S4_E_EESt5arrayIPcLm2EELi4E23TrivialOffsetCalculatorILi1EjESF_NS0_6memory12LoadWithCastILi1EEENSG_13StoreWithCastILi1EEEEEviT_T0_T2_T3_T4_T5_)
        /*31a0*/ 	.word	0x00000000


	//----- nvinfo : EIATTR_MIN_STACK_SIZE
	.align		4
.L_2165:
        /*31a4*/ 	.byte	0x04, 0x12
        /*31a6*/ 	.short	(.L_2167 - .L_2166)
	.align		4
.L_2166:
        /*31a8*/ 	.word	index@(_ZN2at6native18elementwise_kernelILi128ELi4EZNS0_22gpu_kernel_impl_nocastINS0_13BUnaryFunctorIN3c104HalfES5_S5_ZZZNS0_21remainder_kernel_cudaERNS_18TensorIteratorBaseEENKUlvE0_clEvENKUlvE1_clEvEUlS5_S5_E_EEEEvS7_RKT_EUliE_EEviT1_)
        /*31ac*/ 	.word	0x00000000


	//----- nvinfo : EIATTR_MIN_STACK_SIZE
	.align		4
.L_2167:
        /*31b0*/ 	.byte	0x04, 0x12
        /*31b2*/ 	.short	(.L_2169 - .L_2168)
	.align		4
.L_2168:
        /*31b4*/ 	.word	index@(_ZN2at6native27unrolled_elementwise_kernelINS0_13BUnaryFunctorIN3c104HalfES4_S4_ZZZNS0_21remainder_kernel_cudaERNS_18TensorIteratorBaseEENKUlvE0_clEvENKUlvE1_clEvEUlS4_S4_E_EESt5arrayIPcLm2EELi4E23TrivialOffsetCalculatorILi1EjESF_NS0_6memory15LoadWithoutCastENSG_16StoreWithoutCastEEEviT_T0_T2_T3_T4_T5_)
        /*31b8*/ 	.word	0x00000000


	//----- nvinfo : EIATTR_MIN_STACK_SIZE
	.align		4
.L_2169:
        /*31bc*/ 	.byte	0x04, 0x12
        /*31be*/ 	.short	(.L_2171 - .L_2170)
	.align		4
.L_2170:
        /*31c0*/ 	.word	index@(_ZN2at6native29vectorized_elementwise_kernelILi2ENS0_13BUnaryFunctorIN3c104HalfES4_S4_ZZZNS0_21remainder_kernel_cudaERNS_18TensorIteratorBaseEENKUlvE0_clEvENKUlvE1_clEvEUlS4_S4_E_EESt5arrayIPcLm2EEEEviT0_T1_)
        /*31c4*/ 	.word	0x00000000


	//----- nvinfo : EIATTR_MIN_STACK_SIZE
	.align		4
.L_2171:
        /*31c8*/ 	.byte	0x04, 0x12
        /*31ca*/ 	.short	(.L_2173 - .L_2172)
	.align		4
.L_2172:
        /*31cc*/ 	.word	index@(_ZN2at6native29vectorized_elementwise_kernelILi4ENS0_13BUnaryFunctorIN3c104HalfES4_S4_ZZZNS0_21remainder_kernel_cudaERNS_18TensorIteratorBaseEENKUlvE0_clEvENKUlvE1_clEvEUlS4_S4_E_EESt5arrayIPcLm2EEEEviT0_T1_)
        /*31d0*/ 	.word	0x00000000


	//----- nvinfo : EIATTR_MIN_STACK_SIZE
	.align		4
.L_2173:
        /*31d4*/ 	.byte	0x04, 0x12
        /*31d6*/ 	.short	(.L_2175 - .L_2174)
	.align		4
.L_2174:
        /*31d8*/ 	.word	index@(_ZN2at6native29vectorized_elementwise_kernelILi8ENS0_13BUnaryFunctorIN3c104HalfES4_S4_ZZZNS0_21remainder_kernel_cudaERNS_18TensorIteratorBaseEENKUlvE0_clEvENKUlvE1_clEvEUlS4_S4_E_EESt5arrayIPcLm2EEEEviT0_T1_)
        /*31dc*/ 	.word	0x00000000


	//----- nvinfo : EIATTR_MIN_STACK_SIZE
	.align		4
.L_2175:
        /*31e0*/ 	.byte	0x04, 0x12
        /*31e2*/ 	.short	(.L_2177 - .L_2176)
	.align		4
.L_2176:
        /*31e4*/ 	.word	index@(_ZN2at6native18elementwise_kernelILi128ELi4EZNS0_15gpu_kernel_implINS0_13AUnaryFunctorIN3c104HalfES5_S5_ZZZNS0_21remainder_kernel_cudaERNS_18TensorIteratorBaseEENKUlvE0_clEvENKUlvE1_clEvEUlS5_S5_E_EEEEvS7_RKT_EUliE_EEviT1_)
        /*31e8*/ 	.word	0x00000000


	//----- nvinfo : EIATTR_MIN_STACK_SIZE
	.align		4
.L_2177:
        /*31ec*/ 	.byte	0x04, 0x12
        /*31ee*/ 	.short	(.L_2179 - .L_2178)
	.align		4
.L_2178:
        /*31f0*/ 	.word	index@(_ZN2at6native27unrolled_elementwise_kernelINS0_13AUnaryFunctorIN3c104HalfES4_S4_ZZZNS0_21remainder_kernel_cudaERNS_18TensorIteratorBaseEENKUlvE0_clEvENKUlvE1_clEvEUlS4_S4_E_EESt5arrayIPcLm2EELi4E23TrivialOffsetCalculatorILi1EjESF_NS0_6memory12LoadWithCastILi1EEENSG_13StoreWithCastILi1EEEEEviT_T0_T2_T3_T4_T5_)
        /*31f4*/ 	.word	0x00000000


	//----- nvinfo : EIATTR_MIN_STACK_SIZE
	.align		4
.L_2179:
        /*31f8*/ 	.byte	0x04, 0x12
        /*31fa*/ 	.short	(.L_2181 - .L_2180)
	.align		4
.L_2180:
        /*31fc*/ 	.word	index@(_ZN2at6native18elementwise_kernelILi128ELi4EZNS0_22gpu_kernel_impl_nocastINS0_13AUnaryFunctorIN3c104HalfES5_S5_ZZZNS0_21remainder_kernel_cudaERNS_18TensorIteratorBaseEENKUlvE0_clEvENKUlvE1_clEvEUlS5_S5_E_EEEEvS7_RKT_EUliE_EEviT1_)
        /*3200*/ 	.word	0x00000000


	//----- nvinfo : EIATTR_MIN_STACK_SIZE
	.align		4
.L_2181:
        /*3204*/ 	.byte	0x04, 0x12
        /*3206*/ 	.short	(.L_2183 - .L_2182)
	.align		4
.L_2182:
        /*3208*/ 	.word	index@(_ZN2at6native27unrolled_elementwise_kernelINS0_13AUnaryFunctorIN3c104HalfES4_S4_ZZZNS0_21remainder_kernel_cudaERNS_18TensorIteratorBaseEENKUlvE0_clEvENKUlvE1_clEvEUlS4_S4_E_EESt5arrayIPcLm2EELi4E23TrivialOffsetCalculatorILi1EjESF_NS0_6memory15LoadWithoutCastENSG_16StoreWithoutCastEEEviT_T0_T2_T3_T4_T5_)
        /*320c*/ 	.word	0x00000000


	//----- nvinfo : EIATTR_MIN_STACK_SIZE
	.align		4
.L_2183:
        /*3210*/ 	.byte	0x04, 0x12
        /*3212*/ 	.short	(.L_2185 - .L_2184)
	.align		4
.L_2184:
        /*3214*/ 	.word	index@(_ZN2at6native29vectorized_elementwise_kernelILi2ENS0_13AUnaryFunctorIN3c104HalfES4_S4_ZZZNS0_21remainder_kernel_cudaERNS_18TensorIteratorBaseEENKUlvE0_clEvENKUlvE1_clEvEUlS4_S4_E_EESt5arrayIPcLm2EEEEviT0_T1_)
        /*3218*/ 	.word	0x00000000


	//----- nvinfo : EIATTR_MIN_STACK_SIZE
	.align		4
.L_2185:
        /*321c*/ 	.byte	0x04, 0x12
        /*321e*/ 	.short	(.L_2187 - .L_2186)
	.align		4
.L_2186:
        /*3220*/ 	.word	index@(_ZN2at6native29vectorized_elementwise_kernelILi4ENS0_13AUnaryFunctorIN3c104HalfES4_S4_ZZZNS0_21remainder_kernel_cudaERNS_18TensorIteratorBaseEENKUlvE0_clEvENKUlvE1_clEvEUlS4_S4_E_EESt5arrayIPcLm2EEEEviT0_T1_)
        /*3224*/ 	.word	0x00000000


	//----- nvinfo : EIATTR_MIN_STACK_SIZE
	.align		4
.L_2187:
        /*3228*/ 	.byte	0x04, 0x12
        /*322a*/ 	.short	(.L_2189 - .L_2188)
	.align		4
.L_2188:
        /*322c*/ 	.word	index@(_ZN2at6native29vectorized_elementwise_kernelILi8ENS0_13AUnaryFunctorIN3c104HalfES4_S4_ZZZNS0_21remainder_kernel_cudaERNS_18TensorIteratorBaseEENKUlvE0_clEvENKUlvE1_clEvEUlS4_S4_E_EESt5arrayIPcLm2EEEEviT0_T1_)
        /*3230*/ 	.word	0x00000000


	//----- nvinfo : EIATTR_MIN_STACK_SIZE
	.align		4
.L_2189:
        /*3234*/ 	.byte	0x04, 0x12
        /*3236*/ 	.short	(.L_2191 - .L_2190)
	.align		4
.L_2190:
        /*3238*/ 	.word	index@(_ZN2at6native18elementwise_kernelILi128ELi4EZNS0_15gpu_kernel_implINS0_13BinaryFunctorIfffZZZNS0_21remainder_kernel_cudaERNS_18TensorIteratorBaseEENKUlvE0_clEvENKUlvE0_clEvEUlffE_EEEEvS5_RKT_EUliE_EEviT1_)
        /*323c*/ 	.word	0x00000000


	//----- nvinfo : EIATTR_MIN_STACK_SIZE
	.align		4
.L_2191:
        /*3240*/ 	.byte	0x04, 0x12
        /*3242*/ 	.short	(.L_2193 - .L_2192)
	.align		4
.L_2192:
        /*3244*/ 	.word	index@(_ZN2at6native27unrolled_elementwise_kernelINS0_13BinaryFunctorIfffZZZNS0_21remainder_kernel_cudaERNS_18TensorIteratorBaseEENKUlvE0_clEvENKUlvE0_clEvEUlffE_EESt5arrayIPcLm3EELi4E23TrivialOffsetCalculatorILi2EjESC_ILi1EjENS0_6memory12LoadWithCastILi2EEENSF_13StoreWithCastILi1EEEEEviT_T0_T2_T3_T4_T5_)
        /*3248*/ 	.word	0x00000000


	//----- nvinfo : EIATTR_MIN_STACK_SIZE
	.align		4
.L_2193:
        /*324c*/ 	.byte	0x04, 0x12
        /*324e*/ 	.short	(.L_2195 - .L_2194)
	.align		4
.L_2194:
        /*3250*/ 	.word	index@(_ZN2at6native18elementwise_kernelILi128ELi2EZNS0_22gpu_kernel_impl_nocastINS0_13BinaryFunctorIfffZZZNS0_21remainder_kernel_cudaERNS_18TensorIteratorBaseEENKUlvE0_clEvENKUlvE0_clEvEUlffE_EEEEvS5_RKT_EUliE_EEviT1_)
        /*3254*/ 	.word	0x00000000


	//----- nvinfo : EIATTR_MIN_STACK_SIZE
	.align		4
.L_2195:
        /*3258*/ 	.byte	0x04, 0x12
        /*325a*/ 	.short	(.L_2197 - .L_2196)
	.align		4
.L_2196:
        /*325c*/ 	.word	index@(_ZN2at6native27unrolled_elementwise_kernelINS0_13BinaryFunctorIfffZZZNS0_21remainder_kernel_cudaERNS_18TensorIteratorBaseEENKUlvE0_clEvENKUlvE0_clEvEUlffE_EESt5arrayIPcLm3EELi4E23TrivialOffsetCalculatorILi2EjESC_ILi1EjENS0_6memory15LoadWithoutCastENSF_16StoreWithoutCastEEEviT_T0_T2_T3_T4_T5_)
        /*3260*/ 	.word	0x00000000


	//----- nvinfo : EIATTR_MIN_STACK_SIZE
	.align		4
.L_2197:
        /*3264*/ 	.byte	0x04, 0x12
        /*3266*/ 	.short	(.L_2199 - .L_2198)
	.align		4
.L_2198:
        /*3268*/ 	.word	index@(_ZN2at6native29vectorized_elementwise_kernelILi2ENS0_13BinaryFunctorIfffZZZNS0_21remainder_kernel_cudaERNS_18TensorIteratorBaseEENKUlvE0_clEvENKUlvE0_clEvEUlffE_EESt5arrayIPcLm3EEEEviT0_T1_)
        /*326c*/ 	.word	0x00000000


	//----- nvinfo : EIATTR_MIN_STACK_SIZE
	.align		4
.L_2199:
        /*3270*/ 	.byte	0x04, 0x12
        /*3272*/ 	.short	(.L_2201 - .L_2200)
	.align		4
.L_2200:
        /*3274*/ 	.word	index@(_ZN2at6native29vectorized_elementwise_kernelILi4ENS0_13BinaryFunctorIfffZZZNS0_21remainder_kernel_cudaERNS_18TensorIteratorBaseEENKUlvE0_clEvENKUlvE0_clEvEUlffE_EESt5arrayIPcLm3EEEEviT0_T1_)
        /*3278*/ 	.word	0x00000000


	//----- nvinfo : EIATTR_MIN_STACK_SIZE
	.align		4
.L_2201:
        /*327c*/ 	.byte	0x04, 0x12
        /*327e*/ 	.short	(.L_2203 - .L_2202)
	.align		4
.L_2202:
        /*3280*/ 	.word	index@(_ZN2at6native29vectorized_elementwise_kernelILi8ENS0_13BinaryFunctorIfffZZZNS0_21remainder_kernel_cudaERNS_18TensorIteratorBaseEENKUlvE0_clEvENKUlvE0_clEvEUlffE_EESt5arrayIPcLm3EEEEviT0_T1_)
        /*3284*/ 	.word	0x00000000


	//----- nvinfo : EIATTR_MIN_STACK_SIZE
	.align		4
.L_2203:
        /*3288*/ 	.byte	0x04, 0x12
        /*328a*/ 	.short	(.L_2205 - .L_2204)
	.align		4
.L_2204:
        /*328c*/ 	.word	index@(_ZN2at6native18elementwise_kernelILi128ELi4EZNS0_15gpu_kernel_implINS0_13BUnaryFunctorIfffZZZNS0_21remainder_kernel_cudaERNS_18TensorIteratorBaseEENKUlvE0_clEvENKUlvE0_clEvEUlffE_EEEEvS5_RKT_EUliE_EEviT1_)
        /*3290*/ 	.word	0x00000000


	//----- nvinfo : EIATTR_MIN_STACK_SIZE
	.align		4
.L_2205:
        /*3294*/ 	.byte	0x04, 0x12
        /*3296*/ 	.short	(.L_2207 - .L_2206)
	.align		4
.L_2206:
        /*3298*/ 	.word	index@(_ZN2at6native27unrolled_elementwise_kernelINS0_13BUnaryFunctorIfffZZZNS0_21remainder_kernel_cudaERNS_18TensorIteratorBaseEENKUlvE0_clEvENKUlvE0_clEvEUlffE_EESt5arrayIPcLm2EELi4E23TrivialOffsetCalculatorILi1EjESD_NS0_6memory12LoadWithCastILi1EEENSE_13StoreWithCastILi1EEEEEviT_T0_T2_T3_T4_T5_)
        /*329c*/ 	.word	0x00000000


	//----- nvinfo : EIATTR_MIN_STACK_SIZE
	.align		4
.L_2207:
        /*32a0*/ 	.byte	0x04, 0x12
        /*32a2*/ 	.short	(.L_2209 - .L_2208)
	.align		4
.L_2208:
        /*32a4*/ 	.word	index@(_ZN2at6native18elementwise_kernelILi128ELi2EZNS0_22gpu_kernel_impl_nocastINS0_13BUnaryFunctorIfffZZZNS0_21remainder_kernel_cudaERNS_18TensorIteratorBaseEENKUlvE0_clEvENKUlvE0_clEvEUlffE_EEEEvS5_RKT_EUliE_EEviT1_)
        /*32a8*/ 	.word	0x00000000


	//----- nvinfo : EIATTR_MIN_STACK_SIZE
	.align		4
.L_2209:
        /*32ac*/ 	.byte	0x04, 0x12
        /*32ae*/ 	.short	(.L_2211 - .L_2210)
	.align		4
.L_2210:
        /*32b0*/ 	.word	index@(_ZN2at6native27unrolled_elementwise_kernelINS0_13BUnaryFunctorIfffZZZNS0_21remainder_kernel_cudaERNS_18TensorIteratorBaseEENKUlvE0_clEvENKUlvE0_clEvEUlffE_EESt5arrayIPcLm2EELi4E23TrivialOffsetCalculatorILi1EjESD_NS0_6memory15LoadWithoutCastENSE_16StoreWithoutCastEEEviT_T0_T2_T3_T4_T5_)
        /*32b4*/ 	.word	0x00000000


	//----- nvinfo : EIATTR_MIN_STACK_SIZE
	.align		4
.L_2211:
        /*32b8*/ 	.byte	0x04, 0x12
        /*32ba*/ 	.short	(.L_2213 - .L_2212)
	.align		4
.L_2212:
        /*32bc*/ 	.word	index@(_ZN2at6native29vectorized_elementwise_kernelILi2ENS0_13BUnaryFunctorIfffZZZNS0_21remainder_kernel_cudaERNS_18TensorIteratorBaseEENKUlvE0_clEvENKUlvE0_clEvEUlffE_EESt5arrayIPcLm2EEEEviT0_T1_)
        /*32c0*/ 	.word	0x00000000


	//----- nvinfo : EIATTR_MIN_STACK_SIZE
	.align		4
.L_2213:
        /*32c4*/ 	.byte	0x04, 0x12
        /*32c6*/ 	.short	(.L_2215 - .L_2214)
	.align		4
.L_2214:
        /*32c8*/ 	.word	index@(_ZN2at6native29vectorized_elementwise_kernelILi4ENS0_13BUnaryFunctorIfffZZZNS0_21remainder_kernel_cudaERNS_18TensorIteratorBaseEENKUlvE0_clEvENKUlvE0_clEvEUlffE_EESt5arrayIPcLm2EEEEviT0_T1_)
        /*32cc*/ 	.word	0x00000000


	//----- nvinfo : EIATTR_MIN_STACK_SIZE
	.align		4
.L_2215:
        /*32d0*/ 	.byte	0x04, 0x12
        /*32d2*/ 	.short	(.L_2217 - .L_2216)
	.align		4
.L_2216:
        /*32d4*/ 	.word	index@(_ZN2at6native29vectorized_elementwise_kernelILi8ENS0_13BUnaryFunctorIfffZZZNS0_21remainder_kernel_cudaERNS_18TensorIteratorBaseEENKUlvE0_clEvENKUlvE0_clEvEUlffE_EESt5arrayIPcLm2EEEEviT0_T1_)
        /*32d8*/ 	.word	0x00000000


	//----- nvinfo : EIATTR_MIN_STACK_SIZE
	.align		4
.L_2217:
        /*32dc*/ 	.byte	0x04, 0x12
        /*32de*/ 	.short	(.L_2219 - .L_2218)
	.align		4
.L_2218:
        /*32e0*/ 	.word	index@(_ZN2at6native18elementwise_kernelILi128ELi4EZNS0_15gpu_kernel_implINS0_13AUnaryFunctorIfffZZZNS0_21remainder_kernel_cudaERNS_18TensorIteratorBaseEENKUlvE0_clEvENKUlvE0_clEvEUlffE_EEEEvS5_RKT_EUliE_EEviT1_)
        /*32e4*/ 	.word	0x00000000


	//----- nvinfo : EIATTR_MIN_STACK_SIZE
	.align		4
.L_2219:
        /*32e8*/ 	.byte	0x04, 0x12
        /*32ea*/ 	.short	(.L_2221 - .L_2220)
	.align		4
.L_2220:
        /*32ec*/ 	.word	index@(_ZN2at6native27unrolled_elementwise_kernelINS0_13AUnaryFunctorIfffZZZNS0_21remainder_kernel_cudaERNS_18TensorIteratorBaseEENKUlvE0_clEvENKUlvE0_clEvEUlffE_EESt5arrayIPcLm2EELi4E23TrivialOffsetCalculatorILi1EjESD_NS0_6memory12LoadWithCastILi1EEENSE_13StoreWithCastILi1EEEEEviT_T0_T2_T3_T4_T5_)
        /*32f0*/ 	.word	0x00000000


	//----- nvinfo : EIATTR_MIN_STACK_SIZE
	.align		4
.L_2221:
        /*32f4*/ 	.byte	0x04, 0x12
        /*32f6*/ 	.short	(.L_2223 - .L_2222)
	.align		4
.L_2222:
        /*32f8*/ 	.word	index@(_ZN2at6native18elementwise_kernelILi128ELi2EZNS0_22gpu_kernel_impl_nocastINS0_13AUnaryFunctorIfffZZZNS0_21remainder_kernel_cudaERNS_18TensorIteratorBaseEENKUlvE0_clEvENKUlvE0_clEvEUlffE_EEEEvS5_RKT_EUliE_EEviT1_)
        /*32fc*/ 	.word	0x00000000


	//----- nvinfo : EIATTR_MIN_STACK_SIZE
	.align		4
.L_2223:
        /*3300*/ 	.byte	0x04, 0x12
        /*3302*/ 	.short	(.L_2225 - .L_2224)
	.align		4
.L_2224:
        /*3304*/ 	.word	index@(_ZN2at6native27unrolled_elementwise_kernelINS0_13AUnaryFunctorIfffZZZNS0_21remainder_kernel_cudaERNS_18TensorIteratorBaseEENKUlvE0_clEvENKUlvE0_clEvEUlffE_EESt5arrayIPcLm2EELi4E23TrivialOffsetCalculatorILi1EjESD_NS0_6memory15LoadWithoutCastENSE_16StoreWithoutCastEEEviT_T0_T2_T3_T4_T5_)
        /*3308*/ 	.word	0x00000000


	//----- nvinfo : EIATTR_MIN_STACK_SIZE
	.align		4
.L_2225:
        /*330c*/ 	.byte	0x04, 0x12
        /*330e*/ 	.short	(.L_2227 - .L_2226)
	.align		4
.L_2226:
        /*3310*/ 	.word	index@(_ZN2at6native29vectorized_elementwise_kernelILi2ENS0_13AUnaryFunctorIfffZZZNS0_21remainder_kernel_cudaERNS_18TensorIteratorBaseEENKUlvE0_clEvENKUlvE0_clEvEUlffE_EESt5arrayIPcLm2EEEEviT0_T1_)
        /*3314*/ 	.word	0x00000000


	//----- nvinfo : EIATTR_MIN_STACK_SIZE
	.align		4
.L_2227:
        /*3318*/ 	.byte	0x04, 0x12
        /*331a*/ 	.short	(.L_2229 - .L_2228)
	.align		4
.L_2228:
        /*331c*/ 	.word	index@(_ZN2at6native29vectorized_elementwise_kernelILi4ENS0_13AUnaryFunctorIfffZZZNS0_21remainder_kernel_cudaERNS_18TensorIteratorBaseEENKUlvE0_clEvENKUlvE0_clEvEUlffE_EESt5arrayIPcLm2EEEEviT0_T1_)
        /*3320*/ 	.word	0x00000000


	//----- nvinfo : EIATTR_MIN_STACK_SIZE
	.align		4
.L_2229:
        /*3324*/ 	.byte	0x04, 0x12
        /*3326*/ 	.short	(.L_2231 - .L_2230)
	.align		4
.L_2230:
        /*3328*/ 	.word	index@(_ZN2at6native29vectorized_elementwise_kernelILi8ENS0_13AUnaryFunctorIfffZZZNS0_21remainder_kernel_cudaERNS_18TensorIteratorBaseEENKUlvE0_clEvENKUlvE0_clEvEUlffE_EESt5arrayIPcLm2EEEEviT0_T1_)
        /*332c*/ 	.word	0x00000000


	//----- nvinfo : EIATTR_MIN_STACK_SIZE
	.align		4
.L_2231:
        /*3330*/ 	.byte	0x04, 0x12
        /*3332*/ 	.short	(.L_2233 - .L_2232)
	.align		4
.L_2232:
        /*3334*/ 	.word	index@(_ZN2at6native18elementwise_kernelILi128ELi4EZNS0_15gpu_kernel_implINS0_13BinaryFunctorIdddZZZNS0_21remainder_kernel_cudaERNS_18TensorIteratorBaseEENKUlvE0_clEvENKUlvE_clEvEUlddE_EEEEvS5_RKT_EUliE_EEviT1_)
        /*3338*/ 	.word	0x00000000


	//----- nvinfo : EIATTR_MIN_STACK_SIZE
	.align		4
.L_2233:
        /*333c*/ 	.byte	0x04, 0x12
        /*333e*/ 	.short	(.L_2235 - .L_2234)
	.align		4
.L_2234:
        /*3340*/ 	.word	index@(_ZN2at6native27unrolled_elementwise_kernelINS0_13BinaryFunctorIdddZZZNS0_21remainder_kernel_cudaERNS_18TensorIteratorBaseEENKUlvE0_clEvENKUlvE_clEvEUlddE_EESt5arrayIPcLm3EELi4E23TrivialOffsetCalculatorILi2EjESC_ILi1EjENS0_6memory12LoadWithCastILi2EEENSF_13StoreWithCastILi1EEEEEviT_T0_T2_T3_T4_T5_)
        /*3344*/ 	.word	0x00000000


	//----- nvinfo : EIATTR_MIN_STACK_SIZE
	.align		4
.L_2235:
        /*3348*/ 	.byte	0x04, 0x12
        /*334a*/ 	.short	(.L_2237 - .L_2236)
	.align		4
.L_2236:
        /*334c*/ 	.word	index@(_ZN2at6native18elementwise_kernelILi128ELi2EZNS0_22gpu_kernel_impl_nocastINS0_13BinaryFunctorIdddZZZNS0_21remainder_kernel_cudaERNS_18TensorIteratorBaseEENKUlvE0_clEvENKUlvE_clEvEUlddE_EEEEvS5_RKT_EUliE_EEviT1_)
        /*3350*/ 	.word	0x00000000


	//----- nvinfo : EIATTR_MIN_STACK_SIZE
	.align		4
.L_2237:
        /*3354*/ 	.byte	0x04, 0x12
        /*3356*/ 	.short	(.L_2239 - .L_2238)
	.align		4
.L_2238:
        /*3358*/ 	.word	index@(_ZN2at6native27unrolled_elementwise_kernelINS0_13BinaryFunctorIdddZZZNS0_21remainder_kernel_cudaERNS_18TensorIteratorBaseEENKUlvE0_clEvENKUlvE_clEvEUlddE_EESt5arrayIPcLm3EELi4E23TrivialOffsetCalculatorILi2EjESC_ILi1EjENS0_6memory15LoadWithoutCastENSF_16StoreWithoutCastEEEviT_T0_T2_T3_T4_T5_)
        /*335c*/ 	.word	0x00000000


	//----- nvinfo : EIATTR_MIN_STACK_SIZE
	.align		4
.L_2239:
        /*3360*/ 	.byte	0x04, 0x12
        /*3362*/ 	.short	(.L_2241 - .L_2240)
	.align		4
.L_2240:
        /*3364*/ 	.word	index@(_ZN2at6native29vectorized_elementwise_kernelILi2ENS0_13BinaryFunctorIdddZZZNS0_21remainder_kernel_cudaERNS_18TensorIteratorBaseEENKUlvE0_clEvENKUlvE_clEvEUlddE_EESt5arrayIPcLm3EEEEviT0_T1_)
        /*3368*/ 	.word	0x00000000


	//----- nvinfo : EIATTR_MIN_STACK_SIZE
	.align		4
.L_2241:
        /*336c*/ 	.byte	0x04, 0x12
        /*336e*/ 	.short	(.L_2243 - .L_2242)
	.align		4
.L_2242:
        /*3370*/ 	.word	index@(_ZN2at6native29vectorized_elementwise_kernelILi4ENS0_13BinaryFunctorIdddZZZNS0_21remainder_kernel_cudaERNS_18TensorIteratorBaseEENKUlvE0_clEvENKUlvE_clEvEUlddE_EESt5arrayIPcLm3EEEEviT0_T1_)
        /*3374*/ 	.word	0x00000000


	//----- nvinfo : EIATTR_MIN_STACK_SIZE
	.align		4
.L_2243:
        /*3378*/ 	.byte	0x04, 0x12
        /*337a*/ 	.short	(.L_2245 - .L_2244)
	.align		4
.L_2244:
        /*337c*/ 	.word	index@(_ZN2at6native29vectorized_elementwise_kernelILi8ENS0_13BinaryFunctorIdddZZZNS0_21remainder_kernel_cudaERNS_18TensorIteratorBaseEENKUlvE0_clEvENKUlvE_clEvEUlddE_EESt5arrayIPcLm3EEEEviT0_T1_)
        /*3380*/ 	.word	0x00000000


	//----- nvinfo : EIATTR_MIN_STACK_SIZE
	.align		4
.L_2245:
        /*3384*/ 	.byte	0x04, 0x12
        /*3386*/ 	.short	(.L_2247 - .L_2246)
	.align		4
.L_2246:
        /*3388*/ 	.word	index@(_ZN2at6native18elementwise_kernelILi128ELi4EZNS0_15gpu_kernel_implINS0_13BUnaryFunctorIdddZZZNS0_21remainder_kernel_cudaERNS_18TensorIteratorBaseEENKUlvE0_clEvENKUlvE_clEvEUlddE_EEEEvS5_RKT_EUliE_EEviT1_)
        /*338c*/ 	.word	0x00000000


	//----- nvinfo : EIATTR_MIN_STACK_SIZE
	.align		4
.L_2247:
        /*3390*/ 	.byte	0x04, 0x12
        /*3392*/ 	.short	(.L_2249 - .L_2248)
	.align		4
.L_2248:
        /*3394*/ 	.word	index@(_ZN2at6native27unrolled_elementwise_kernelINS0_13BUnaryFunctorIdddZZZNS0_21remainder_kernel_cudaERNS_18TensorIteratorBaseEENKUlvE0_clEvENKUlvE_clEvEUlddE_EESt5arrayIPcLm2EELi4E23TrivialOffsetCalculatorILi1EjESD_NS0_6memory12LoadWithCastILi1EEENSE_13StoreWithCastILi1EEEEEviT_T0_T2_T3_T4_T5_)
        /*3398*/ 	.word	0x00000000


	//----- nvinfo : EIATTR_MIN_STACK_SIZE
	.align		4
.L_2249:
        /*339c*/ 	.byte	0x04, 0x12
        /*339e*/ 	.short	(.L_2251 - .L_2250)
	.align		4
.L_2250:
        /*33a0*/ 	.word	index@(_ZN2at6native18elementwise_kernelILi128ELi2EZNS0_22gpu_kernel_impl_nocastINS0_13BUnaryFunctorIdddZZZNS0_21remainder_kernel_cudaERNS_18TensorIteratorBaseEENKUlvE0_clEvENKUlvE_clEvEUlddE_EEEEvS5_RKT_EUliE_EEviT1_)
        /*33a4*/ 	.word	0x00000000


	//----- nvinfo : EIATTR_MIN_STACK_SIZE
	.align		4
.L_2251:
        /*33a8*/ 	.byte	0x04, 0x12
        /*33aa*/ 	.short	(.L_2253 - .L_2252)
	.align		4
.L_2252:
        /*33ac*/ 	.word	index@(_ZN2at6native27unrolled_elementwise_kernelINS0_13BUnaryFunctorIdddZZZNS0_21remainder_kernel_cudaERNS_18TensorIteratorBaseEENKUlvE0_clEvENKUlvE_clEvEUlddE_EESt5arrayIPcLm2EELi4E23TrivialOffsetCalculatorILi1EjESD_NS0_6memory15LoadWithoutCastENSE_16StoreWithoutCastEEEviT_T0_T2_T3_T4_T5_)
        /*33b0*/ 	.word	0x00000000


	//----- nvinfo : EIATTR_MIN_STACK_SIZE
	.align		4
.L_2253:
        /*33b4*/ 	.byte	0x04, 0x12
        /*33b6*/ 	.short	(.L_2255 - .L_2254)
	.align		4
.L_2254:
        /*33b8*/ 	.word	index@(_ZN2at6native29vectorized_elementwise_kernelILi2ENS0_13BUnaryFunctorIdddZZZNS0_21remainder_kernel_cudaERNS_18TensorIteratorBaseEENKUlvE0_clEvENKUlvE_clEvEUlddE_EESt5arrayIPcLm2EEEEviT0_T1_)
        /*33bc*/ 	.word	0x00000000


	//----- nvinfo : EIATTR_MIN_STACK_SIZE
	.align		4
.L_2255:
        /*33c0*/ 	.byte	0x04, 0x12
        /*33c2*/ 	.short	(.L_2257 - .L_2256)
	.align		4
.L_2256:
        /*33c4*/ 	.word	index@(_ZN2at6native29vectorized_elementwise_kernelILi4ENS0_13BUnaryFunctorIdddZZZNS0_21remainder_kernel_cudaERNS_18TensorIteratorBaseEENKUlvE0_clEvENKUlvE_clEvEUlddE_EESt5arrayIPcLm2EEEEviT0_T1_)
        /*33c8*/ 	.word	0x00000000


	//----- nvinfo : EIATTR_MIN_STACK_SIZE
	.align		4
.L_2257:
        /*33cc*/ 	.byte	0x04, 0x12
        /*33ce*/ 	.short	(.L_2259 - .L_2258)
	.align		4
.L_2258:
        /*33d0*/ 	.word	index@(_ZN2at6native29vectorized_elementwise_kernelILi8ENS0_13BUnaryFunctorIdddZZZNS0_21remainder_kernel_cudaERNS_18TensorIteratorBaseEENKUlvE0_clEvENKUlvE_clEvEUlddE_EESt5arrayIPcLm2EEEEviT0_T1_)
        /*33d4*/ 	.word	0x00000000


	//----- nvinfo : EIATTR_MIN_STACK_SIZE
	.align		4
.L_2259:
        /*33d8*/ 	.byte	0x04, 0x12
        /*33da*/ 	.short	(.L_2261 - .L_2260)
	.align		4
.L_2260:
        /*33dc*/ 	.word	index@(_ZN2at6native18elementwise_kernelILi128ELi4EZNS0_15gpu_kernel_implINS0_13AUnaryFunctorIdddZZZNS0_21remainder_kernel_cudaERNS_18TensorIteratorBaseEENKUlvE0_clEvENKUlvE_clEvEUlddE_EEEEvS5_RKT_EUliE_EEviT1_)
        /*33e0*/ 	.word	0x00000000


	//----- nvinfo : EIATTR_MIN_STACK_SIZE
	.align		4
.L_2261:
        /*33e4*/ 	.byte	0x04, 0x12
        /*33e6*/ 	.short	(.L_2263 - .L_2262)
	.align		4
.L_2262:
        /*33e8*/ 	.word	index@(_ZN2at6native27unrolled_elementwise_kernelINS0_13AUnaryFunctorIdddZZZNS0_21remainder_kernel_cudaERNS_18TensorIteratorBaseEENKUlvE0_clEvENKUlvE_clEvEUlddE_EESt5arrayIPcLm2EELi4E23TrivialOffsetCalculatorILi1EjESD_NS0_6memory12LoadWithCastILi1EEENSE_13StoreWithCastILi1EEEEEviT_T0_T2_T3_T4_T5_)
        /*33ec*/ 	.word	0x00000000


	//----- nvinfo : EIATTR_MIN_STACK_SIZE
	.align		4
.L_2263:
        /*33f0*/ 	.byte	0x04, 0x12
        /*33f2*/ 	.short	(.L_2265 - .L_2264)
	.align		4
.L_2264:
        /*33f4*/ 	.word	index@(_ZN2at6native18elementwise_kernelILi128ELi2EZNS0_22gpu_kernel_impl_nocastINS0_13AUnaryFunctorIdddZZZNS0_21remainder_kernel_cudaERNS_18TensorIteratorBaseEENKUlvE0_clEvENKUlvE_clEvEUlddE_EEEEvS5_RKT_EUliE_EEviT1_)
        /*33f8*/ 	.word	0x00000000


	//----- nvinfo : EIATTR_MIN_STACK_SIZE
	.align		4
.L_2265:
        /*33fc*/ 	.byte	0x04, 0x12
        /*33fe*/ 	.short	(.L_2267 - .L_2266)
	.align		4
.L_2266:
        /*3400*/ 	.word	index@(_ZN2at6native27unrolled_elementwise_kernelINS0_13AUnaryFunctorIdddZZZNS0_21remainder_kernel_cudaERNS_18TensorIteratorBaseEENKUlvE0_clEvENKUlvE_clEvEUlddE_EESt5arrayIPcLm2EELi4E23TrivialOffsetCalculatorILi1EjESD_NS0_6memory15LoadWithoutCastENSE_16StoreWithoutCastEEEviT_T0_T2_T3_T4_T5_)
        /*3404*/ 	.word	0x00000000


	//----- nvinfo : EIATTR_MIN_STACK_SIZE
	.align		4
.L_2267:
        /*3408*/ 	.byte	0x04, 0x12
        /*340a*/ 	.short	(.L_2269 - .L_2268)
	.align		4
.L_2268:
        /*340c*/ 	.word	index@(_ZN2at6native29vectorized_elementwise_kernelILi2ENS0_13AUnaryFunctorIdddZZZNS0_21remainder_kernel_cudaERNS_18TensorIteratorBaseEENKUlvE0_clEvENKUlvE_clEvEUlddE_EESt5arrayIPcLm2EEEEviT0_T1_)
        /*3410*/ 	.word	0x00000000


	//----- nvinfo : EIATTR_MIN_STACK_SIZE
	.align		4
.L_2269:
        /*3414*/ 	.byte	0x04, 0x12
        /*3416*/ 	.short	(.L_2271 - .L_2270)
	.align		4
.L_2270:
        /*3418*/ 	.word	index@(_ZN2at6native29vectorized_elementwise_kernelILi4ENS0_13AUnaryFunctorIdddZZZNS0_21remainder_kernel_cudaERNS_18TensorIteratorBaseEENKUlvE0_clEvENKUlvE_clEvEUlddE_EESt5arrayIPcLm2EEEEviT0_T1_)
        /*341c*/ 	.word	0x00000000


	//----- nvinfo : EIATTR_MIN_STACK_SIZE
	.align		4
.L_2271:
        /*3420*/ 	.byte	0x04, 0x12
        /*3422*/ 	.short	(.L_2273 - .L_2272)
	.align		4
.L_2272:
        /*3424*/ 	.word	index@(_ZN2at6native29vectorized_elementwise_kernelILi8ENS0_13AUnaryFunctorIdddZZZNS0_21remainder_kernel_cudaERNS_18TensorIteratorBaseEENKUlvE0_clEvENKUlvE_clEvEUlddE_EESt5arrayIPcLm2EEEEviT0_T1_)
        /*3428*/ 	.word	0x00000000


	//----- nvinfo : EIATTR_MIN_STACK_SIZE
	.align		4
.L_2273:
        /*342c*/ 	.byte	0x04, 0x12
        /*342e*/ 	.short	(.L_2275 - .L_2274)
	.align		4
.L_2274:
        /*3430*/ 	.word	index@(_ZN2at6native18elementwise_kernelILi128ELi4EZNS0_15gpu_kernel_implINS0_13BinaryFunctorIsssZZZNS0_21remainder_kernel_cudaERNS_18TensorIteratorBaseEENKUlvE_clEvENKUlvE3_clEvEUlssE_EEEEvS5_RKT_EUliE_EEviT1_)
        /*3434*/ 	.word	0x00000000


	//----- nvinfo : EIATTR_MIN_STACK_SIZE
	.align		4
.L_2275:
        /*3438*/ 	.byte	0x04, 0x12
        /*343a*/ 	.short	(.L_2277 - .L_2276)
	.align		4
.L_2276:
        /*343c*/ 	.word	index@(_ZN2at6native27unrolled_elementwise_kernelINS0_13BinaryFunctorIsssZZZNS0_21remainder_kernel_cudaERNS_18TensorIteratorBaseEENKUlvE_clEvENKUlvE3_clEvEUlssE_EESt5arrayIPcLm3EELi4E23TrivialOffsetCalculatorILi2EjESC_ILi1EjENS0_6memory12LoadWithCastILi2EEENSF_13StoreWithCastILi1EEEEEviT_T0_T2_T3_T4_T5_)
        /*3440*/ 	.word	0x00000000


	//----- nvinfo : EIATTR_MIN_STACK_SIZE
	.align		4
.L_2277:
        /*3444*/ 	.byte	0x04, 0x12
        /*3446*/ 	.short	(.L_2279 - .L_2278)
	.align		4
.L_2278:
        /*3448*/ 	.word	index@(_ZN2at6native18elementwise_kernelILi128ELi4EZNS0_22gpu_kernel_impl_nocastINS0_13BinaryFunctorIsssZZZNS0_21remainder_kernel_cudaERNS_18TensorIteratorBaseEENKUlvE_clEvENKUlvE3_clEvEUlssE_EEEEvS5_RKT_EUliE_EEviT1_)
        /*344c*/ 	.word	0x00000000


	//----- nvinfo : EIATTR_MIN_STACK_SIZE
	.align		4
.L_2279:
        /*3450*/ 	.byte	0x04, 0x12
        /*3452*/ 	.short	(.L_2281 - .L_2280)
	.align		4
.L_2280:
        /*3454*/ 	.word	index@(_ZN2at6native27unrolled_elementwise_kernelINS0_13BinaryFunctorIsssZZZNS0_21remainder_kernel_cudaERNS_18TensorIteratorBaseEENKUlvE_clEvENKUlvE3_clEvEUlssE_EESt5arrayIPcLm3EELi4E23TrivialOffsetCalculatorILi2EjESC_ILi1EjENS0_6memory15LoadWithoutCastENSF_16StoreWithoutCastEEEviT_T0_T2_T3_T4_T5_)
        /*3458*/ 	.word	0x00000000


	//----- nvinfo : EIATTR_MIN_STACK_SIZE
	.align		4
.L_2281:
        /*345c*/ 	.byte	0x04, 0x12
        /*345e*/ 	.short	(.L_2283 - .L_2282)
	.align		4
.L_2282:
        /*3460*/ 	.word	index@(_ZN2at6native29vectorized_elementwise_kernelILi2ENS0_13BinaryFunctorIsssZZZNS0_21remainder_kernel_cudaERNS_18TensorIteratorBaseEENKUlvE_clEvENKUlvE3_clEvEUlssE_EESt5arrayIPcLm3EEEEviT0_T1_)
        /*3464*/ 	.word	0x00000000


	//----- nvinfo : EIATTR_MIN_STACK_SIZE
	.align		4
.L_2283:
        /*3468*/ 	.byte	0x04, 0x12
        /*346a*/ 	.short	(.L_2285 - .L_2284)
	.align		4
.L_2284:
        /*346c*/ 	.word	index@(_ZN2at6native29vectorized_elementwise_kernelILi4ENS0_13BinaryFunctorIsssZZZNS0_21remainder_kernel_cudaERNS_18TensorIteratorBaseEENKUlvE_clEvENKUlvE3_clEvEUlssE_EESt5arrayIPcLm3EEEEviT0_T1_)
        /*3470*/ 	.word	0x00000000


	//----- nvinfo : EIATTR_MIN_STACK_SIZE
	.align		4
.L_2285:
        /*3474*/ 	.byte	0x04, 0x12
        /*3476*/ 	.short	(.L_2287 - .L_2286)
	.align		4
.L_2286:
        /*3478*/ 	.word	index@(_ZN2at6native29vectorized_elementwise_kernelILi8ENS0_13BinaryFunctorIsssZZZNS0_21remainder_kernel_cudaERNS_18TensorIteratorBaseEENKUlvE_clEvENKUlvE3_clEvEUlssE_EESt5arrayIPcLm3EEEEviT0_T1_)
        /*347c*/ 	.word	0x00000000


	//----- nvinfo : EIATTR_MIN_STACK_SIZE
	.align		4
.L_2287:
        /*3480*/ 	.byte	0x04, 0x12
        /*3482*/ 	.short	(.L_2289 - .L_2288)
	.align		4
.L_2288:
        /*3484*/ 	.word	index@(_ZN2at6native18elementwise_kernelILi128ELi4EZNS0_15gpu_kernel_implINS0_13BUnaryFunctorIsssZZZNS0_21remainder_kernel_cudaERNS_18TensorIteratorBaseEENKUlvE_clEvENKUlvE3_clEvEUlssE_EEEEvS5_RKT_EUliE_EEviT1_)
        /*3488*/ 	.word	0x00000000


	//----- nvinfo : EIATTR_MIN_STACK_SIZE
	.align		4
.L_2289:
        /*348c*/ 	.byte	0x04, 0x12
        /*348e*/ 	.short	(.L_2291 - .L_2290)
	.align		4
.L_2290:
        /*3490*/ 	.word	index@(_ZN2at6native27unrolled_elementwise_kernelINS0_13BUnaryFunctorIsssZZZNS0_21remainder_kernel_cudaERNS_18TensorIteratorBaseEENKUlvE_clEvENKUlvE3_clEvEUlssE_EESt5arrayIPcLm2EELi4E23TrivialOffsetCalculatorILi1EjESD_NS0_6memory12LoadWithCastILi1EEENSE_13StoreWithCastILi1EEEEEviT_T0_T2_T3_T4_T5_)
        /*3494*/ 	.word	0x00000000


	//----- nvinfo : EIATTR_MIN_STACK_SIZE
	.align		4
.L_2291:
        /*3498*/ 	.byte	0x04, 0x12
        /*349a*/ 	.short	(.L_2293 - .L_2292)
	.align		4
.L_2292:
        /*349c*/ 	.word	index@(_ZN2at6native18elementwise_kernelILi128ELi4EZNS0_22gpu_kernel_impl_nocastINS0_13BUnaryFunctorIsssZZZNS0_21remainder_kernel_cudaERNS_18TensorIteratorBaseEENKUlvE_clEvENKUlvE3_clEvEUlssE_EEEEvS5_RKT_EUliE_EEviT1_)
        /*34a0*/ 	.word	0x00000000


	//----- nvinfo : EIATTR_MIN_STACK_SIZE
	.align		4
.L_2293:
        /*34a4*/ 	.byte	0x04, 0x12
        /*34a6*/ 	.short	(.L_2295 - .L_2294)
	.align		4
.L_2294:
        /*34a8*/ 	.word	index@(_ZN2at6native27unrolled_elementwise_kernelINS0_13BUnaryFunctorIsssZZZNS0_21remainder_kernel_cudaERNS_18TensorIteratorBaseEENKUlvE_clEvENKUlvE3_clEvEUlssE_EESt5arrayIPcLm2EELi4E23TrivialOffsetCalculatorILi1EjESD_NS0_6memory15LoadWithoutCastENSE_16StoreWithoutCastEEEviT_T0_T2_T3_T4_T5_)
        /*34ac*/ 	.word	0x00000000


	//----- nvinfo : EIATTR_MIN_STACK_SIZE
	.align		4
.L_2295:
        /*34b0*/ 	.byte	0x04, 0x12
        /*34b2*/ 	.short	(.L_2297 - .L_2296)
	.align		4
.L_2296:
        /*34b4*/ 	.word	index@(_ZN2at6native29vectorized_elementwise_kernelILi2ENS0_13BUnaryFunctorIsssZZZNS0_21remainder_kernel_cudaERNS_18TensorIteratorBaseEENKUlvE_clEvENKUlvE3_clEvEUlssE_EESt5arrayIPcLm2EEEEviT0_T1_)
        /*34b8*/ 	.word	0x00000000


	//----- nvinfo : EIATTR_MIN_STACK_SIZE
	.align		4
.L_2297:
        /*34bc*/ 	.byte	0x04, 0x12
        /*34be*/ 	.short	(.L_2299 - .L_2298)
	.align		4
.L_2298:
        /*34c0*/ 	.word	index@(_ZN2at6native29vectorized_elementwise_kernelILi4ENS0_13BUnaryFunctorIsssZZZNS0_21remainder_kernel_cudaERNS_18TensorIteratorBaseEENKUlvE_clEvENKUlvE3_clEvEUlssE_EESt5arrayIPcLm2EEEEviT0_T1_)
        /*34c4*/ 	.word	0x00000000


	//----- nvinfo : EIATTR_MIN_STACK_SIZE
	.align		4
.L_2299:
        /*34c8*/ 	.byte	0x04, 0x12
        /*34ca*/ 	.short	(.L_2301 - .L_2300)
	.align		4
.L_2300:
        /*34cc*/ 	.word	index@(_ZN2at6native29vectorized_elementwise_kernelILi8ENS0_13BUnaryFunctorIsssZZZNS0_21remainder_kernel_cudaERNS_18TensorIteratorBaseEENKUlvE_clEvENKUlvE3_clEvEUlssE_EESt5arrayIPcLm2EEEEviT0_T1_)
        /*34d0*/ 	.word	0x00000000


	//----- nvinfo : EIATTR_MIN_STACK_SIZE
	.align		4
.L_2301:
        /*34d4*/ 	.byte	0x04, 0x12
        /*34d6*/ 	.short	(.L_2303 - .L_2302)
	.align		4
.L_2302:
        /*34d8*/ 	.word	index@(_ZN2at6native18elementwise_kernelILi128ELi4EZNS0_15gpu_kernel_implINS0_13AUnaryFunctorIsssZZZNS0_21remainder_kernel_cudaERNS_18TensorIteratorBaseEENKUlvE_clEvENKUlvE3_clEvEUlssE_EEEEvS5_RKT_EUliE_EEviT1_)
        /*34dc*/ 	.word	0x00000000


	//----- nvinfo : EIATTR_MIN_STACK_SIZE
	.align		4
.L_2303:
        /*34e0*/ 	.byte	0x04, 0x12
        /*34e2*/ 	.short	(.L_2305 - .L_2304)
	.align		4
.L_2304:
        /*34e4*/ 	.word	index@(_ZN2at6native27unrolled_elementwise_kernelINS0_13AUnaryFunctorIsssZZZNS0_21remainder_kernel_cudaERNS_18TensorIteratorBaseEENKUlvE_clEvENKUlvE3_clEvEUlssE_EESt5arrayIPcLm2EELi4E23TrivialOffsetCalculatorILi1EjESD_NS0_6memory12LoadWithCastILi1EEENSE_13StoreWithCastILi1EEEEEviT_T0_T2_T3_T4_T5_)
        /*34e8*/ 	.word	0x00000000


	//----- nvinfo : EIATTR_MIN_STACK_SIZE
	.align		4
.L_2305:
        /*34ec*/ 	.byte	0x04, 0x12
        /*34ee*/ 	.short	(.L_2307 - .L_2306)
	.align		4
.L_2306:
        /*34f0*/ 	.word	index@(_ZN2at6native18elementwise_kernelILi128ELi4EZNS0_22gpu_kernel_impl_nocastINS0_13AUnaryFunctorIsssZZZNS0_21remainder_kernel_cudaERNS_18TensorIteratorBaseEENKUlvE_clEvENKUlvE3_clEvEUlssE_EEEEvS5_RKT_EUliE_EEviT1_)
        /*34f4*/ 	.word	0x00000000


	//----- nvinfo : EIATTR_MIN_STACK_SIZE
	.align		4
.L_2307:
        /*34f8*/ 	.byte	0x04, 0x12
        /*34fa*/ 	.short	(.L_2309 - .L_2308)
	.align		4
.L_2308:
        /*34fc*/ 	.word	index@(_ZN2at6native27unrolled_elementwise_kernelINS0_13AUnaryFunctorIsssZZZNS0_21remainder_kernel_cudaERNS_18TensorIteratorBaseEENKUlvE_clEvENKUlvE3_clEvEUlssE_EESt5arrayIPcLm2EELi4E23TrivialOffsetCalculatorILi1EjESD_NS0_6memory15LoadWithoutCastENSE_16StoreWithoutCastEEEviT_T0_T2_T3_T4_T5_)
        /*3500*/ 	.word	0x00000000


	//----- nvinfo : EIATTR_MIN_STACK_SIZE
	.align		4
.L_2309:
        /*3504*/ 	.byte	0x04, 0x12
        /*3506*/ 	.short	(.L_2311 - .L_2310)
	.align		4
.L_2310:
        /*3508*/ 	.word	index@(_ZN2at6native29vectorized_elementwise_kernelILi2ENS0_13AUnaryFunctorIsssZZZNS0_21remainder_kernel_cudaERNS_18TensorIteratorBaseEENKUlvE_clEvENKUlvE3_clEvEUlssE_EESt5arrayIPcLm2EEEEviT0_T1_)
        /*350c*/ 	.word	0x00000000


	//----- nvinfo : EIATTR_MIN_STACK_SIZE
	.align		4
.L_2311:
        /*3510*/ 	.byte	0x04, 0x12
        /*3512*/ 	.short	(.L_2313 - .L_2312)
	.align		4
.L_2312:
        /*3514*/ 	.word	index@(_ZN2at6native29vectorized_elementwise_kernelILi4ENS0_13AUnaryFunctorIsssZZZNS0_21remainder_kernel_cudaERNS_18TensorIteratorBaseEENKUlvE_clEvENKUlvE3_clEvEUlssE_EESt5arrayIPcLm2EEEEviT0_T1_)
        /*3518*/ 	.word	0x00000000


	//----- nvinfo : EIATTR_MIN_STACK_SIZE
	.align		4
.L_2313:
        /*351c*/ 	.byte	0x04, 0x12
        /*351e*/ 	.short	(.L_2315 - .L_2314)
	.align		4
.L_2314:
        /*3520*/ 	.word	index@(_ZN2at6native29vectorized_elementwise_kernelILi8ENS0_13AUnaryFunctorIsssZZZNS0_21remainder_kernel_cudaERNS_18TensorIteratorBaseEENKUlvE_clEvENKUlvE3_clEvEUlssE_EESt5arrayIPcLm2EEEEviT0_T1_)
        /*3524*/ 	.word	0x00000000


	//----- nvinfo : EIATTR_MIN_STACK_SIZE
	.align		4
.L_2315:
        /*3528*/ 	.byte	0x04, 0x12
        /*352a*/ 	.short	(.L_2317 - .L_2316)
	.align		4
.L_2316:
        /*352c*/ 	.word	index@(_ZN2at6native18elementwise_kernelILi128ELi4EZNS0_15gpu_kernel_implINS0_13BinaryFunctorIlllZZZNS0_21remainder_kernel_cudaERNS_18TensorIteratorBaseEENKUlvE_clEvENKUlvE2_clEvEUlllE_EEEEvS5_RKT_EUliE_EEviT1_)
        /*3530*/ 	.word	0x00000000


	//----- nvinfo : EIATTR_MIN_STACK_SIZE
	.align		4
.L_2317:
        /*3534*/ 	.byte	0x04, 0x12
        /*3536*/ 	.short	(.L_2319 - .L_2318)
	.align		4
.L_2318:
        /*3538*/ 	.word	index@(_ZN2at6native27unrolled_elementwise_kernelINS0_13BinaryFunctorIlllZZZNS0_21remainder_kernel_cudaERNS_18TensorIteratorBaseEENKUlvE_clEvENKUlvE2_clEvEUlllE_EESt5arrayIPcLm3EELi4E23TrivialOffsetCalculatorILi2EjESC_ILi1EjENS0_6memory12LoadWithCastILi2EEENSF_13StoreWithCastILi1EEEEEviT_T0_T2_T3_T4_T5_)
        /*353c*/ 	.word	0x00000000


	//----- nvinfo : EIATTR_MIN_STACK_SIZE
	.align		4
.L_2319:
        /*3540*/ 	.byte	0x04, 0x12
        /*3542*/ 	.short	(.L_2321 - .L_2320)
	.align		4
.L_2320:
        /*3544*/ 	.word	index@(_ZN2at6native18elementwise_kernelILi128ELi2EZNS0_22gpu_kernel_impl_nocastINS0_13BinaryFunctorIlllZZZNS0_21remainder_kernel_cudaERNS_18TensorIteratorBaseEENKUlvE_clEvENKUlvE2_clEvEUlllE_EEEEvS5_RKT_EUliE_EEviT1_)
        /*3548*/ 	.word	0x00000000


	//----- nvinfo : EIATTR_MIN_STACK_SIZE
	.align		4
.L_2321:
        /*354c*/ 	.byte	0x04, 0x12
        /*354e*/ 	.short	(.L_2323 - .L_2322)
	.align		4
.L_2322:
        /*3550*/ 	.word	index@(_ZN2at6native27unrolled_elementwise_kernelINS0_13BinaryFunctorIlllZZZNS0_21remainder_kernel_cudaERNS_18TensorIteratorBaseEENKUlvE_clEvENKUlvE2_clEvEUlllE_EESt5arrayIPcLm3EELi4E23TrivialOffsetCalculatorILi2EjESC_ILi1EjENS0_6memory15LoadWithoutCastENSF_16StoreWithoutCastEEEviT_T0_T2_T3_T4_T5_)
        /*3554*/ 	.word	0x00000000


	//----- nvinfo : EIATTR_MIN_STACK_SIZE
	.align		4
.L_2323:
        /*3558*/ 	.byte	0x04, 0x12
        /*355a*/ 	.short	(.L_2325 - .L_2324)
	.align		4
.L_2324:
        /*355c*/ 	.word	index@(_ZN2at6native29vectorized_elementwise_kernelILi2ENS0_13BinaryFunctorIlllZZZNS0_21remainder_kernel_cudaERNS_18TensorIteratorBaseEENKUlvE_clEvENKUlvE2_clEvEUlllE_EESt5arrayIPcLm3EEEEviT0_T1_)
        /*3560*/ 	.word	0x00000000


	//----- nvinfo : EIATTR_MIN_STACK_SIZE
	.align		4
.L_2325:
        /*3564*/ 	.byte	0x04, 0x12
        /*3566*/ 	.short	(.L_2327 - .L_2326)
	.align		4
.L_2326:
        /*3568*/ 	.word	index@(_ZN2at6native29vectorized_elementwise_kernelILi4ENS0_13BinaryFunctorIlllZZZNS0_21remainder_kernel_cudaERNS_18TensorIteratorBaseEENKUlvE_clEvENKUlvE2_clEvEUlllE_EESt5arrayIPcLm3EEEEviT0_T1_)
        /*356c*/ 	.word	0x00000000


	//----- nvinfo : EIATTR_MIN_STACK_SIZE
	.align		4
.L_2327:
        /*3570*/ 	.byte	0x04, 0x12
        /*3572*/ 	.short	(.L_2329 - .L_2328)
	.align		4
.L_2328:
        /*3574*/ 	.word	index@(_ZN2at6native29vectorized_elementwise_kernelILi8ENS0_13BinaryFunctorIlllZZZNS0_21remainder_kernel_cudaERNS_18TensorIteratorBaseEENKUlvE_clEvENKUlvE2_clEvEUlllE_EESt5arrayIPcLm3EEEEviT0_T1_)
        /*3578*/ 	.word	0x00000000


	//----- nvinfo : EIATTR_MIN_STACK_SIZE
	.align		4
.L_2329:
        /*357c*/ 	.byte	0x04, 0x12
        /*357e*/ 	.short	(.L_2331 - .L_2330)
	.align		4
.L_2330:
        /*3580*/ 	.word	index@(_ZN2at6native18elementwise_kernelILi128ELi4EZNS0_15gpu_kernel_implINS0_13BUnaryFunctorIlllZZZNS0_21remainder_kernel_cudaERNS_18TensorIteratorBaseEENKUlvE_clEvENKUlvE2_clEvEUlllE_EEEEvS5_RKT_EUliE_EEviT1_)
        /*3584*/ 	.word	0x00000000


	//----- nvinfo : EIATTR_MIN_STACK_SIZE
	.align		4
.L_2331:
        /*3588*/ 	.byte	0x04, 0x12
        /*358a*/ 	.short	(.L_2333 - .L_2332)
	.align		4
.L_2332:
        /*358c*/ 	.word	index@(_ZN2at6native27unrolled_elementwise_kernelINS0_13BUnaryFunctorIlllZZZNS0_21remainder_kernel_cudaERNS_18TensorIteratorBaseEENKUlvE_clEvENKUlvE2_clEvEUlllE_EESt5arrayIPcLm2EELi4E23TrivialOffsetCalculatorILi1EjESD_NS0_6memory12LoadWithCastILi1EEENSE_13StoreWithCastILi1EEEEEviT_T0_T2_T3_T4_T5_)
        /*3590*/ 	.word	0x00000000


	//----- nvinfo : EIATTR_MIN_STACK_SIZE
	.align		4
.L_2333:
        /*3594*/ 	.byte	0x04, 0x12
        /*3596*/ 	.short	(.L_2335 - .L_2334)
	.align		4
.L_2334:
        /*3598*/ 	.word	index@(_ZN2at6native18elementwise_kernelILi128ELi2EZNS0_22gpu_kernel_impl_nocastINS0_13BUnaryFunctorIlllZZZNS0_21remainder_kernel_cudaERNS_18TensorIteratorBaseEENKUlvE_clEvENKUlvE2_clEvEUlllE_EEEEvS5_RKT_EUliE_EEviT1_)
        /*359c*/ 	.word	0x00000000


	//----- nvinfo : EIATTR_MIN_STACK_SIZE
	.align		4
.L_2335:
        /*35a0*/ 	.byte	0x04, 0x12
        /*35a2*/ 	.short	(.L_2337 - .L_2336)
	.align		4
.L_2336:
        /*35a4*/ 	.word	index@(_ZN2at6native27unrolled_elementwise_kernelINS0_13BUnaryFunctorIlllZZZNS0_21remainder_kernel_cudaERNS_18TensorIteratorBaseEENKUlvE_clEvENKUlvE2_clEvEUlllE_EESt5arrayIPcLm2EELi4E23TrivialOffsetCalculatorILi1EjESD_NS0_6memory15LoadWithoutCastENSE_16StoreWithoutCastEEEviT_T0_T2_T3_T4_T5_)
        /*35a8*/ 	.word	0x00000000


	//----- nvinfo : EIATTR_MIN_STACK_SIZE
	.align		4
.L_2337:
        /*35ac*/ 	.byte	0x04, 0x12
        /*35ae*/ 	.short	(.L_2339 - .L_2338)
	.align		4
.L_2338:
        /*35b0*/ 	.word	index@(_ZN2at6native29vectorized_elementwise_kernelILi2ENS0_13BUnaryFunctorIlllZZZNS0_21remainder_kernel_cudaERNS_18TensorIteratorBaseEENKUlvE_clEvENKUlvE2_clEvEUlllE_EESt5arrayIPcLm2EEEEviT0_T1_)
        /*35b4*/ 	.word	0x00000000


	//----- nvinfo : EIATTR_MIN_STACK_SIZE
	.align		4
.L_2339:
        /*35b8*/ 	.byte	0x04, 0x12
        /*35ba*/ 	.short	(.L_2341 - .L_2340)
	.align		4
.L_2340:
        /*35bc*/ 	.word	index@(_ZN2at6native29vectorized_elementwise_kernelILi4ENS0_13BUnaryFunctorIlllZZZNS0_21remainder_kernel_cudaERNS_18TensorIteratorBaseEENKUlvE_clEvENKUlvE2_clEvEUlllE_EESt5arrayIPcLm2EEEEviT0_T1_)
        /*35c0*/ 	.word	0x00000000


	//----- nvinfo : EIATTR_MIN_STACK_SIZE
	.align		4
.L_2341:
        /*35c4*/ 	.byte	0x04, 0x12
        /*35c6*/ 	.short	(.L_2343 - .L_2342)
	.align		4
.L_2342:
        /*35c8*/ 	.word	index@(_ZN2at6native29vectorized_elementwise_kernelILi8ENS0_13BUnaryFunctorIlllZZZNS0_21remainder_kernel_cudaERNS_18TensorIteratorBaseEENKUlvE_clEvENKUlvE2_clEvEUlllE_EESt5arrayIPcLm2EEEEviT0_T1_)
        /*35cc*/ 	.word	0x00000000


	//----- nvinfo : EIATTR_MIN_STACK_SIZE
	.align		4
.L_2343:
        /*35d0*/ 	.byte	0x04, 0x12
        /*35d2*/ 	.short	(.L_2345 - .L_2344)
	.align		4
.L_2344:
        /*35d4*/ 	.word	index@(_ZN2at6native18elementwise_kernelILi128ELi4EZNS0_15gpu_kernel_implINS0_13AUnaryFunctorIlllZZZNS0_21remainder_kernel_cudaERNS_18TensorIteratorBaseEENKUlvE_clEvENKUlvE2_clEvEUlllE_EEEEvS5_RKT_EUliE_EEviT1_)
        /*35d8*/ 	.word	0x00000000


	//----- nvinfo : EIATTR_MIN_STACK_SIZE
	.align		4
.L_2345:
        /*35dc*/ 	.byte	0x04, 0x12
        /*35de*/ 	.short	(.L_2347 - .L_2346)
	.align		4
.L_2346:
        /*35e0*/ 	.word	index@(_ZN2at6native27unrolled_elementwise_kernelINS0_13AUnaryFunctorIlllZZZNS0_21remainder_kernel_cudaERNS_18TensorIteratorBaseEENKUlvE_clEvENKUlvE2_clEvEUlllE_EESt5arrayIPcLm2EELi4E23TrivialOffsetCalculatorILi1EjESD_NS0_6memory12LoadWithCastILi1EEENSE_13StoreWithCastILi1EEEEEviT_T0_T2_T3_T4_T5_)
        /*35e4*/ 	.word	0x00000000


	//----- nvinfo : EIATTR_MIN_STACK_SIZE
	.align		4
.L_2347:
        /*35e8*/ 	.byte	0x04, 0x12
        /*35ea*/ 	.short	(.L_2349 - .L_2348)
	.align		4
.L_2348:
        /*35ec*/ 	.word	index@(_ZN2at6native18elementwise_kernelILi128ELi2EZNS0_22gpu_kernel_impl_nocastINS0_13AUnaryFunctorIlllZZZNS0_21remainder_kernel_cudaERNS_18TensorIteratorBaseEENKUlvE_clEvENKUlvE2_clEvEUlllE_EEEEvS5_RKT_EUliE_EEviT1_)
        /*35f0*/ 	.word	0x00000000


	//----- nvinfo : EIATTR_MIN_STACK_SIZE
	.align		4
.L_2349:
        /*35f4*/ 	.byte	0x04, 0x12
        /*35f6*/ 	.short	(.L_2351 - .L_2350)
	.align		4
.L_2350:
        /*35f8*/ 	.word	index@(_ZN2at6native27unrolled_elementwise_kernelINS0_13AUnaryFunctorIlllZZZNS0_21remainder_kernel_cudaERNS_18TensorIteratorBaseEENKUlvE_clEvENKUlvE2_clEvEUlllE_EESt5arrayIPcLm2EELi4E23TrivialOffsetCalculatorILi1EjESD_NS0_6memory15LoadWithoutCastENSE_16StoreWithoutCastEEEviT_T0_T2_T3_T4_T5_)
        /*35fc*/ 	.word	0x00000000


	//----- nvinfo : EIATTR_MIN_STACK_SIZE
	.align		4
.L_2351:
        /*3600*/ 	.byte	0x04, 0x12
        /*3602*/ 	.short	(.L_2353 - .L_2352)
	.align		4
.L_2352:
        /*3604*/ 	.word	index@(_ZN2at6native29vectorized_elementwise_kernelILi2ENS0_13AUnaryFunctorIlllZZZNS0_21remainder_kernel_cudaERNS_18TensorIteratorBaseEENKUlvE_clEvENKUlvE2_clEvEUlllE_EESt5arrayIPcLm2EEEEviT0_T1_)
        /*3608*/ 	.word	0x00000000


	//----- nvinfo : EIATTR_MIN_STACK_SIZE
	.align		4
.L_2353:
        /*360c*/ 	.byte	0x04, 0x12
        /*360e*/ 	.short	(.L_2355 - .L_2354)
	.align		4
.L_2354:
        /*3610*/ 	.word	index@(_ZN2at6native29vectorized_elementwise_kernelILi4ENS0_13AUnaryFunctorIlllZZZNS0_21remainder_kernel_cudaERNS_18TensorIteratorBaseEENKUlvE_clEvENKUlvE2_clEvEUlllE_EESt5arrayIPcLm2EEEEviT0_T1_)
        /*3614*/ 	.word	0x00000000


	//----- nvinfo : EIATTR_MIN_STACK_SIZE
	.align		4
.L_2355:
        /*3618*/ 	.byte	0x04, 0x12
        /*361a*/ 	.short	(.L_2357 - .L_2356)
	.align		4
.L_2356:
        /*361c*/ 	.word	index@(_ZN2at6native29vectorized_elementwise_kernelILi8ENS0_13AUnaryFunctorIlllZZZNS0_21remainder_kernel_cudaERNS_18TensorIteratorBaseEENKUlvE_clEvENKUlvE2_clEvEUlllE_EESt5arrayIPcLm2EEEEviT0_T1_)
        /*3620*/ 	.word	0x00000000


	//----- nvinfo : EIATTR_MIN_STACK_SIZE
	.align		4
.L_2357:
        /*3624*/ 	.byte	0x04, 0x12
        /*3626*/ 	.short	(.L_2359 - .L_2358)
	.align		4
.L_2358:
        /*3628*/ 	.word	index@(_ZN2at6native18elementwise_kernelILi128ELi4EZNS0_15gpu_kernel_implINS0_13BinaryFunctorIiiiZZZNS0_21remainder_kernel_cudaERNS_18TensorIteratorBaseEENKUlvE_clEvENKUlvE1_clEvEUliiE_EEEEvS5_RKT_EUliE_EEviT1_)
        /*362c*/ 	.word	0x00000000


	//----- nvinfo : EIATTR_MIN_STACK_SIZE
	.align		4
.L_2359:
        /*3630*/ 	.byte	0x04, 0x12
        /*3632*/ 	.short	(.L_2361 - .L_2360)
	.align		4
.L_2360:
        /*3634*/ 	.word	index@(_ZN2at6native27unrolled_elementwise_kernelINS0_13BinaryFunctorIiiiZZZNS0_21remainder_kernel_cudaERNS_18TensorIteratorBaseEENKUlvE_clEvENKUlvE1_clEvEUliiE_EESt5arrayIPcLm3EELi4E23TrivialOffsetCalculatorILi2EjESC_ILi1EjENS0_6memory12LoadWithCastILi2EEENSF_13StoreWithCastILi1EEEEEviT_T0_T2_T3_T4_T5_)
        /*3638*/ 	.word	0x00000000


	//----- nvinfo : EIATTR_MIN_STACK_SIZE
	.align		4
.L_2361:
        /*363c*/ 	.byte	0x04, 0x12
        /*363e*/ 	.short	(.L_2363 - .L_2362)
	.align		4
.L_2362:
        /*3640*/ 	.word	index@(_ZN2at6native18elementwise_kernelILi128ELi2EZNS0_22gpu_kernel_impl_nocastINS0_13BinaryFunctorIiiiZZZNS0_21remainder_kernel_cudaERNS_18TensorIteratorBaseEENKUlvE_clEvENKUlvE1_clEvEUliiE_EEEEvS5_RKT_EUliE_EEviT1_)
        /*3644*/ 	.word	0x00000000


	//----- nvinfo : EIATTR_MIN_STACK_SIZE
	.align		4
.L_2363:
        /*3648*/ 	.byte	0x04, 0x12
        /*364a*/ 	.short	(.L_2365 - .L_2364)
	.align		4
.L_2364:
        /*364c*/ 	.word	index@(_ZN2at6native27unrolled_elementwise_kernelINS0_13BinaryFunctorIiiiZZZNS0_21remainder_kernel_cudaERNS_18TensorIteratorBaseEENKUlvE_clEvENKUlvE1_clEvEUliiE_EESt5arrayIPcLm3EELi4E23TrivialOffsetCalculatorILi2EjESC_ILi1EjENS0_6memory15LoadWithoutCastENSF_16StoreWithoutCastEEEviT_T0_T2_T3_T4_T5_)
        /*3650*/ 	.word	0x00000000


	//----- nvinfo : EIATTR_MIN_STACK_SIZE
	.align		4
.L_2365:
        /*3654*/ 	.byte	0x04, 0x12
        /*3656*/ 	.short	(.L_2367 - .L_2366)
	.align		4
.L_2366:
        /*3658*/ 	.word	index@(_ZN2at6native29vectorized_elementwise_kernelILi2ENS0_13BinaryFunctorIiiiZZZNS0_21remainder_kernel_cudaERNS_18TensorIteratorBaseEENKUlvE_clEvENKUlvE1_clEvEUliiE_EESt5arrayIPcLm3EEEEviT0_T1_)
        /*365c*/ 	.word	0x00000000


	//----- nvinfo : EIATTR_MIN_STACK_SIZE
	.align		4
.L_2367:
        /*3660*/ 	.byte	0x04, 0x12
        /*3662*/ 	.short	(.L_2369 - .L_2368)
	.align		4
.L_2368:
        /*3664*/ 	.word	index@(_ZN2at6native29vectorized_elementwise_kernelILi4ENS0_13BinaryFunctorIiiiZZZNS0_21remainder_kernel_cudaERNS_18TensorIteratorBaseEENKUlvE_clEvENKUlvE1_clEvEUliiE_EESt5arrayIPcLm3EEEEviT0_T1_)
        /*3668*/ 	.word	0x00000000


	//----- nvinfo : EIATTR_MIN_STACK_SIZE
	.align		4
.L_2369:
        /*366c*/ 	.byte	0x04, 0x12
        /*366e*/ 	.short	(.L_2371 - .L_2370)
	.align		4
.L_2370:
        /*3670*/ 	.word	index@(_ZN2at6native29vectorized_elementwise_kernelILi8ENS0_13BinaryFunctorIiiiZZZNS0_21remainder_kernel_cudaERNS_18TensorIteratorBaseEENKUlvE_clEvENKUlvE1_clEvEUliiE_EESt5arrayIPcLm3EEEEviT0_T1_)
        /*3674*/ 	.word	0x00000000


	//----- nvinfo : EIATTR_MIN_STACK_SIZE
	.align		4
.L_2371:
        /*3678*/ 	.byte	0x04, 0x12
        /*367a*/ 	.short	(.L_2373 - .L_2372)
	.align		4
.L_2372:
        /*367c*/ 	.word	index@(_ZN2at6native18elementwise_kernelILi128ELi4EZNS0_15gpu_kernel_implINS0_13BUnaryFunctorIiiiZZZNS0_21remainder_kernel_cudaERNS_18TensorIteratorBaseEENKUlvE_clEvENKUlvE1_clEvEUliiE_EEEEvS5_RKT_EUliE_EEviT1_)
        /*3680*/ 	.word	0x00000000


	//----- nvinfo : EIATTR_MIN_STACK_SIZE
	.align		4
.L_2373:
        /*3684*/ 	.byte	0x04, 0x12
        /*3686*/ 	.short	(.L_2375 - .L_2374)
	.align		4
.L_2374:
        /*3688*/ 	.word	index@(_ZN2at6native27unrolled_elementwise_kernelINS0_13BUnaryFunctorIiiiZZZNS0_21remainder_kernel_cudaERNS_18TensorIteratorBaseEENKUlvE_clEvENKUlvE1_clEvEUliiE_EESt5arrayIPcLm2EELi4E23TrivialOffsetCalculatorILi1EjESD_NS0_6memory12LoadWithCastILi1EEENSE_13StoreWithCastILi1EEEEEviT_T0_T2_T3_T4_T5_)
        /*368c*/ 	.word	0x00000000


	//----- nvinfo : EIATTR_MIN_STACK_SIZE
	.align		4
.L_2375:
        /*3690*/ 	.byte	0x04, 0x12
        /*3692*/ 	.short	(.L_2377 - .L_2376)
	.align		4
.L_2376:
        /*3694*/ 	.word	index@(_ZN2at6native18elementwise_kernelILi128ELi2EZNS0_22gpu_kernel_impl_nocastINS0_13BUnaryFunctorIiiiZZZNS0_21remainder_kernel_cudaERNS_18TensorIteratorBaseEENKUlvE_clEvENKUlvE1_clEvEUliiE_EEEEvS5_RKT_EUliE_EEviT1_)
        /*3698*/ 	.word	0x00000000


	//----- nvinfo : EIATTR_MIN_STACK_SIZE
	.align		4
.L_2377:
        /*369c*/ 	.byte	0x04, 0x12
        /*369e*/ 	.short	(.L_2379 - .L_2378)
	.align		4
.L_2378:
        /*36a0*/ 	.word	index@(_ZN2at6native27unrolled_elementwise_kernelINS0_13BUnaryFunctorIiiiZZZNS0_21remainder_kernel_cudaERNS_18TensorIteratorBaseEENKUlvE_clEvENKUlvE1_clEvEUliiE_EESt5arrayIPcLm2EELi4E23TrivialOffsetCalculatorILi1EjESD_NS0_6memory15LoadWithoutCastENSE_16StoreWithoutCastEEEviT_T0_T2_T3_T4_T5_)
        /*36a4*/ 	.word	0x00000000


	//----- nvinfo : EIATTR_MIN_STACK_SIZE
	.align		4
.L_2379:
        /*36a8*/ 	.byte	0x04, 0x12
        /*36aa*/ 	.short	(.L_2381 - .L_2380)
	.align		4
.L_2380:
        /*36ac*/ 	.word	index@(_ZN2at6native29vectorized_elementwise_kernelILi2ENS0_13BUnaryFunctorIiiiZZZNS0_21remainder_kernel_cudaERNS_18TensorIteratorBaseEENKUlvE_clEvENKUlvE1_clEvEUliiE_EESt5arrayIPcLm2EEEEviT0_T1_)
        /*36b0*/ 	.word	0x00000000


	//----- nvinfo : EIATTR_MIN_STACK_SIZE
	.align		4
.L_2381:
        /*36b4*/ 	.byte	0x04, 0x12
        /*36b6*/ 	.short	(.L_2383 - .L_2382)
	.align		4
.L_2382:
        /*36b8*/ 	.word	index@(_ZN2at6native29vectorized_elementwise_kernelILi4ENS0_13BUnaryFunctorIiiiZZZNS0_21remainder_kernel_cudaERNS_18TensorIteratorBaseEENKUlvE_clEvENKUlvE1_clEvEUliiE_EESt5arrayIPcLm2EEEEviT0_T1_)
        /*36bc*/ 	.word	0x00000000


	//----- nvinfo : EIATTR_MIN_STACK_SIZE
	.align		4
.L_2383:
        /*36c0*/ 	.byte	0x04, 0x12
        /*36c2*/ 	.short	(.L_2385 - .L_2384)
	.align		4
.L_2384:
        /*36c4*/ 	.word	index@(_ZN2at6native29vectorized_elementwise_kernelILi8ENS0_13BUnaryFunctorIiiiZZZNS0_21remainder_kernel_cudaERNS_18TensorIteratorBaseEENKUlvE_clEvENKUlvE1_clEvEUliiE_EESt5arrayIPcLm2EEEEviT0_T1_)
        /*36c8*/ 	.word	0x00000000


	//----- nvinfo : EIATTR_MIN_STACK_SIZE
	.align		4
.L_2385:
        /*36cc*/ 	.byte	0x04, 0x12
        /*36ce*/ 	.short	(.L_2387 - .L_2386)
	.align		4
.L_2386:
        /*36d0*/ 	.word	index@(_ZN2at6native18elementwise_kernelILi128ELi4EZNS0_15gpu_kernel_implINS0_13AUnaryFunctorIiiiZZZNS0_21remainder_kernel_cudaERNS_18TensorIteratorBaseEENKUlvE_clEvENKUlvE1_clEvEUliiE_EEEEvS5_RKT_EUliE_EEviT1_)
        /*36d4*/ 	.word	0x00000000


	//----- nvinfo : EIATTR_MIN_STACK_SIZE
	.align		4
.L_2387:
        /*36d8*/ 	.byte	0x04, 0x12
        /*36da*/ 	.short	(.L_2389 - .L_2388)
	.align		4
.L_2388:
        /*36dc*/ 	.word	index@(_ZN2at6native27unrolled_elementwise_kernelINS0_13AUnaryFunctorIiiiZZZNS0_21remainder_kernel_cudaERNS_18TensorIteratorBaseEENKUlvE_clEvENKUlvE1_clEvEUliiE_EESt5arrayIPcLm2EELi4E23TrivialOffsetCalculatorILi1EjESD_NS0_6memory12LoadWithCastILi1EEENSE_13StoreWithCastILi1EEEEEviT_T0_T2_T3_T4_T5_)
        /*36e0*/ 	.word	0x00000000


	//----- nvinfo : EIATTR_MIN_STACK_SIZE
	.align		4
.L_2389:
        /*36e4*/ 	.byte	0x04, 0x12
        /*36e6*/ 	.short	(.L_2391 - .L_2390)
	.align		4
.L_2390:
        /*36e8*/ 	.word	index@(_ZN2at6native18elementwise_kernelILi128ELi2EZNS0_22gpu_kernel_impl_nocastINS0_13AUnaryFunctorIiiiZZZNS0_21remainder_kernel_cudaERNS_18TensorIteratorBaseEENKUlvE_clEvENKUlvE1_clEvEUliiE_EEEEvS5_RKT_EUliE_EEviT1_)
        /*36ec*/ 	.word	0x00000000


	//----- nvinfo : EIATTR_MIN_STACK_SIZE
	.align		4
.L_2391:
        /*36f0*/ 	.byte	0x04, 0x12
        /*36f2*/ 	.short	(.L_2393 - .L_2392)
	.align		4
.L_2392:
        /*36f4*/ 	.word	index@(_ZN2at6native27unrolled_elementwise_kernelINS0_13AUnaryFunctorIiiiZZZNS0_21remainder_kernel_cudaERNS_18TensorIteratorBaseEENKUlvE_clEvENKUlvE1_clEvEUliiE_EESt5arrayIPcLm2EELi4E23TrivialOffsetCalculatorILi1EjESD_NS0_6memory15LoadWithoutCastENSE_16StoreWithoutCastEEEviT_T0_T2_T3_T4_T5_)
        /*36f8*/ 	.word	0x00000000


	//----- nvinfo : EIATTR_MIN_STACK_SIZE
	.align		4
.L_2393:
        /*36fc*/ 	.byte	0x04, 0x12
        /*36fe*/ 	.short	(.L_2395 - .L_2394)
	.align		4
.L_2394:
        /*3700*/ 	.word	index@(_ZN2at6native29vectorized_elementwise_kernelILi2ENS0_13AUnaryFunctorIiiiZZZNS0_21remainder_kernel_cudaERNS_18TensorIteratorBaseEENKUlvE_clEvENKUlvE1_clEvEUliiE_EESt5arrayIPcLm2EEEEviT0_T1_)
        /*3704*/ 	.word	0x00000000


	//----- nvinfo : EIATTR_MIN_STACK_SIZE
	.align		4
.L_2395:
        /*3708*/ 	.byte	0x04, 0x12
        /*370a*/ 	.short	(.L_2397 - .L_2396)
	.align		4
.L_2396:
        /*370c*/ 	.word	index@(_ZN2at6native29vectorized_elementwise_kernelILi4ENS0_13AUnaryFunctorIiiiZZZNS0_21remainder_kernel_cudaERNS_18TensorIteratorBaseEENKUlvE_clEvENKUlvE1_clEvEUliiE_EESt5arrayIPcLm2EEEEviT0_T1_)
        /*3710*/ 	.word	0x00000000


	//----- nvinfo : EIATTR_MIN_STACK_SIZE
	.align		4
.L_2397:
        /*3714*/ 	.byte	0x04, 0x12
        /*3716*/ 	.short	(.L_2399 - .L_2398)
	.align		4
.L_2398:
        /*3718*/ 	.word	index@(_ZN2at6native29vectorized_elementwise_kernelILi8ENS0_13AUnaryFunctorIiiiZZZNS0_21remainder_kernel_cudaERNS_18TensorIteratorBaseEENKUlvE_clEvENKUlvE1_clEvEUliiE_EESt5arrayIPcLm2EEEEviT0_T1_)
        /*371c*/ 	.word	0x00000000


	//----- nvinfo : EIATTR_MIN_STACK_SIZE
	.align		4
.L_2399:
        /*3720*/ 	.byte	0x04, 0x12
        /*3722*/ 	.short	(.L_2401 - .L_2400)
	.align		4
.L_2400:
        /*3724*/ 	.word	index@(_ZN2at6native18elementwise_kernelILi128ELi4EZNS0_15gpu_kernel_implINS0_13BinaryFunctorIaaaZZZNS0_21remainder_kernel_cudaERNS_18TensorIteratorBaseEENKUlvE_clEvENKUlvE0_clEvEUlaaE_EEEEvS5_RKT_EUliE_EEviT1_)
        /*3728*/ 	.word	0x00000000


	//----- nvinfo : EIATTR_MIN_STACK_SIZE
	.align		4
.L_2401:
        /*372c*/ 	.byte	0x04, 0x12
        /*372e*/ 	.short	(.L_2403 - .L_2402)
	.align		4
.L_2402:
        /*3730*/ 	.word	index@(_ZN2at6native27unrolled_elementwise_kernelINS0_13BinaryFunctorIaaaZZZNS0_21remainder_kernel_cudaERNS_18TensorIteratorBaseEENKUlvE_clEvENKUlvE0_clEvEUlaaE_EESt5arrayIPcLm3EELi4E23TrivialOffsetCalculatorILi2EjESC_ILi1EjENS0_6memory12LoadWithCastILi2EEENSF_13StoreWithCastILi1EEEEEviT_T0_T2_T3_T4_T5_)
        /*3734*/ 	.word	0x00000000


	//----- nvinfo : EIATTR_MIN_STACK_SIZE
	.align		4
.L_2403:
        /*3738*/ 	.byte	0x04, 0x12
        /*373a*/ 	.short	(.L_2405 - .L_2404)
	.align		4
.L_2404:
        /*373c*/ 	.word	index@(_ZN2at6native18elementwise_kernelILi128ELi4EZNS0_22gpu_kernel_impl_nocastINS0_13BinaryFunctorIaaaZZZNS0_21remainder_kernel_cudaERNS_18TensorIteratorBaseEENKUlvE_clEvENKUlvE0_clEvEUlaaE_EEEEvS5_RKT_EUliE_EEviT1_)
        /*3740*/ 	.word	0x00000000


	//----- nvinfo : EIATTR_MIN_STACK_SIZE
	.align		4
.L_2405:
        /*3744*/ 	.byte	0x04, 0x12
        /*3746*/ 	.short	(.L_2407 - .L_2406)
	.align		4
.L_2406:
        /*3748*/ 	.word	index@(_ZN2at6native27unrolled_elementwise_kernelINS0_13BinaryFunctorIaaaZZZNS0_21remainder_kernel_cudaERNS_18TensorIteratorBaseEENKUlvE_clEvENKUlvE0_clEvEUlaaE_EESt5arrayIPcLm3EELi4E23TrivialOffsetCalculatorILi2EjESC_ILi1EjENS0_6memory15LoadWithoutCastENSF_16StoreWithoutCastEEEviT_T0_T2_T3_T4_T5_)
        /*374c*/ 	.word	0x00000000


	//----- nvinfo : EIATTR_MIN_STACK_SIZE
	.align		4
.L_2407:
        /*3750*/ 	.byte	0x04, 0x12
        /*3752*/ 	.short	(.L_2409 - .L_2408)
	.align		4
.L_2408:
        /*3754*/ 	.word	index@(_ZN2at6native29vectorized_elementwise_kernelILi2ENS0_13BinaryFunctorIaaaZZZNS0_21remainder_kernel_cudaERNS_18TensorIteratorBaseEENKUlvE_clEvENKUlvE0_clEvEUlaaE_EESt5arrayIPcLm3EEEEviT0_T1_)
        /*3758*/ 	.word	0x00000000


	//----- nvinfo : EIATTR_MIN_STACK_SIZE
	.align		4
.L_2409:
        /*375c*/ 	.byte	0x04, 0x12
        /*375e*/ 	.short	(.L_2411 - .L_2410)
	.align		4
.L_2410:
        /*3760*/ 	.word	index@(_ZN2at6native29vectorized_elementwise_kernelILi4ENS0_13BinaryFunctorIaaaZZZNS0_21remainder_kernel_cudaERNS_18TensorIteratorBaseEENKUlvE_clEvENKUlvE0_clEvEUlaaE_EESt5arrayIPcLm3EEEEviT0_T1_)
        /*3764*/ 	.word	0x00000000


	//----- nvinfo : EIATTR_MIN_STACK_SIZE
	.align		4
.L_2411:
        /*3768*/ 	.byte	0x04, 0x12
        /*376a*/ 	.short	(.L_2413 - .L_2412)
	.align		4
.L_2412:
        /*376c*/ 	.word	index@(_ZN2at6native29vectorized_elementwise_kernelILi8ENS0_13BinaryFunctorIaaaZZZNS0_21remainder_kernel_cudaERNS_18TensorIteratorBaseEENKUlvE_clEvENKUlvE0_clEvEUlaaE_EESt5arrayIPcLm3EEEEviT0_T1_)
        /*3770*/ 	.word	0x00000000


	//----- nvinfo : EIATTR_MIN_STACK_SIZE
	.align		4
.L_2413:
        /*3774*/ 	.byte	0x04, 0x12
        /*3776*/ 	.short	(.L_2415 - .L_2414)
	.align		4
.L_2414:
        /*3778*/ 	.word	index@(_ZN2at6native18elementwise_kernelILi128ELi4EZNS0_15gpu_kernel_implINS0_13BUnaryFunctorIaaaZZZNS0_21remainder_kernel_cudaERNS_18TensorIteratorBaseEENKUlvE_clEvENKUlvE0_clEvEUlaaE_EEEEvS5_RKT_EUliE_EEviT1_)
        /*377c*/ 	.word	0x00000000


	//----- nvinfo : EIATTR_MIN_STACK_SIZE
	.align		4
.L_2415:
        /*3780*/ 	.byte	0x04, 0x12
        /*3782*/ 	.short	(.L_2417 - .L_2416)
	.align		4
.L_2416:
        /*3784*/ 	.word	index@(_ZN2at6native27unrolled_elementwise_kernelINS0_13BUnaryFunctorIaaaZZZNS0_21remainder_kernel_cudaERNS_18TensorIteratorBaseEENKUlvE_clEvENKUlvE0_clEvEUlaaE_EESt5arrayIPcLm2EELi4E23TrivialOffsetCalculatorILi1EjESD_NS0_6memory12LoadWithCastILi1EEENSE_13StoreWithCastILi1EEEEEviT_T0_T2_T3_T4_T5_)
        /*3788*/ 	.word	0x00000000


	//----- nvinfo : EIATTR_MIN_STACK_SIZE
	.align		4
.L_2417:
        /*378c*/ 	.byte	0x04, 0x12
        /*378e*/ 	.short	(.L_2419 - .L_2418)
	.align		4
.L_2418:
        /*3790*/ 	.word	index@(_ZN2at6native18elementwise_kernelILi128ELi4EZNS0_22gpu_kernel_impl_nocastINS0_13BUnaryFunctorIaaaZZZNS0_21remainder_kernel_cudaERNS_18TensorIteratorBaseEENKUlvE_clEvENKUlvE0_clEvEUlaaE_EEEEvS5_RKT_EUliE_EEviT1_)
        /*3794*/ 	.word	0x00000000


	//----- nvinfo : EIATTR_MIN_STACK_SIZE
	.align		4
.L_2419:
        /*3798*/ 	.byte	0x04, 0x12
        /*379a*/ 	.short	(.L_2421 - .L_2420)
	.align		4
.L_2420:
        /*379c*/ 	.word	index@(_ZN2at6native27unrolled_elementwise_kernelINS0_13BUnaryFunctorIaaaZZZNS0_21remainder_kernel_cudaERNS_18TensorIteratorBaseEENKUlvE_clEvENKUlvE0_clEvEUlaaE_EESt5arrayIPcLm2EELi4E23TrivialOffsetCalculatorILi1EjESD_NS0_6memory15LoadWithoutCastENSE_16StoreWithoutCastEEEviT_T0_T2_T3_T4_T5_)
        /*37a0*/ 	.word	0x00000000


	//----- nvinfo : EIATTR_MIN_STACK_SIZE
	.align		4
.L_2421:
        /*37a4*/ 	.byte	0x04, 0x12
        /*37a6*/ 	.short	(.L_2423 - .L_2422)
	.align		4
.L_2422:
        /*37a8*/ 	.word	index@(_ZN2at6native29vectorized_elementwise_kernelILi2ENS0_13BUnaryFunctorIaaaZZZNS0_21remainder_kernel_cudaERNS_18TensorIteratorBaseEENKUlvE_clEvENKUlvE0_clEvEUlaaE_EESt5arrayIPcLm2EEEEviT0_T1_)
        /*37ac*/ 	.word	0x00000000


	//----- nvinfo : EIATTR_MIN_STACK_SIZE
	.align		4
.L_2423:
        /*37b0*/ 	.byte	0x04, 0x12
        /*37b2*/ 	.short	(.L_2425 - .L_2424)
	.align		4
.L_2424:
        /*37b4*/ 	.word	index@(_ZN2at6native29vectorized_elementwise_kernelILi4ENS0_13BUnaryFunctorIaaaZZZNS0_21remainder_kernel_cudaERNS_18TensorIteratorBaseEENKUlvE_clEvENKUlvE0_clEvEUlaaE_EESt5arrayIPcLm2EEEEviT0_T1_)
        /*37b8*/ 	.word	0x00000000


	//----- nvinfo : EIATTR_MIN_STACK_SIZE
	.align		4
.L_2425:
        /*37bc*/ 	.byte	0x04, 0x12
        /*37be*/ 	.short	(.L_2427 - .L_2426)
	.align		4
.L_2426:
        /*37c0*/ 	.word	index@(_ZN2at6native29vectorized_elementwise_kernelILi8ENS0_13BUnaryFunctorIaaaZZZNS0_21remainder_kernel_cudaERNS_18TensorIteratorBaseEENKUlvE_clEvENKUlvE0_clEvEUlaaE_EESt5arrayIPcLm2EEEEviT0_T1_)
        /*37c4*/ 	.word	0x00000000


	//----- nvinfo : EIATTR_MIN_STACK_SIZE
	.align		4
.L_2427:
        /*37c8*/ 	.byte	0x04, 0x12
        /*37ca*/ 	.short	(.L_2429 - .L_2428)
	.align		4
.L_2428:
        /*37cc*/ 	.word	index@(_ZN2at6native18elementwise_kernelILi128ELi4EZNS0_15gpu_kernel_implINS0_13AUnaryFunctorIaaaZZZNS0_21remainder_kernel_cudaERNS_18TensorIteratorBaseEENKUlvE_clEvENKUlvE0_clEvEUlaaE_EEEEvS5_RKT_EUliE_EEviT1_)
        /*37d0*/ 	.word	0x00000000


	//----- nvinfo : EIATTR_MIN_STACK_SIZE
	.align		4
.L_2429:
        /*37d4*/ 	.byte	0x04, 0x12
        /*37d6*/ 	.short	(.L_2431 - .L_2430)
	.align		4
.L_2430:
        /*37d8*/ 	.word	index@(_ZN2at6native27unrolled_elementwise_kernelINS0_13AUnaryFunctorIaaaZZZNS0_21remainder_kernel_cudaERNS_18TensorIteratorBaseEENKUlvE_clEvENKUlvE0_clEvEUlaaE_EESt5arrayIPcLm2EELi4E23TrivialOffsetCalculatorILi1EjESD_NS0_6memory12LoadWithCastILi1EEENSE_13StoreWithCastILi1EEEEEviT_T0_T2_T3_T4_T5_)
        /*37dc*/ 	.word	0x00000000


	//----- nvinfo : EIATTR_MIN_STACK_SIZE
	.align		4
.L_2431:
        /*37e0*/ 	.byte	0x04, 0x12
        /*37e2*/ 	.short	(.L_2433 - .L_2432)
	.align		4
.L_2432:
        /*37e4*/ 	.word	index@(_ZN2at6native18elementwise_kernelILi128ELi4EZNS0_22gpu_kernel_impl_nocastINS0_13AUnaryFunctorIaaaZZZNS0_21remainder_kernel_cudaERNS_18TensorIteratorBaseEENKUlvE_clEvENKUlvE0_clEvEUlaaE_EEEEvS5_RKT_EUliE_EEviT1_)
        /*37e8*/ 	.word	0x00000000


	//----- nvinfo : EIATTR_MIN_STACK_SIZE
	.align		4
.L_2433:
        /*37ec*/ 	.byte	0x04, 0x12
        /*37ee*/ 	.short	(.L_2435 - .L_2434)
	.align		4
.L_2434:
        /*37f0*/ 	.word	index@(_ZN2at6native27unrolled_elementwise_kernelINS0_13AUnaryFunctorIaaaZZZNS0_21remainder_kernel_cudaERNS_18TensorIteratorBaseEENKUlvE_clEvENKUlvE0_clEvEUlaaE_EESt5arrayIPcLm2EELi4E23TrivialOffsetCalculatorILi1EjESD_NS0_6memory15LoadWithoutCastENSE_16StoreWithoutCastEEEviT_T0_T2_T3_T4_T5_)
        /*37f4*/ 	.word	0x00000000


	//----- nvinfo : EIATTR_MIN_STACK_SIZE
	.align		4
.L_2435:
        /*37f8*/ 	.byte	0x04, 0x12
        /*37fa*/ 	.short	(.L_2437 - .L_2436)
	.align		4
.L_2436:
        /*37fc*/ 	.word	index@(_ZN2at6native29vectorized_elementwise_kernelILi2ENS0_13AUnaryFunctorIaaaZZZNS0_21remainder_kernel_cudaERNS_18TensorIteratorBaseEENKUlvE_clEvENKUlvE0_clEvEUlaaE_EESt5arrayIPcLm2EEEEviT0_T1_)
        /*3800*/ 	.word	0x00000000


	//----- nvinfo : EIATTR_MIN_STACK_SIZE
	.align		4
.L_2437:
        /*3804*/ 	.byte	0x04, 0x12
        /*3806*/ 	.short	(.L_2439 - .L_2438)
	.align		4
.L_2438:
        /*3808*/ 	.word	index@(_ZN2at6native29vectorized_elementwise_kernelILi4ENS0_13AUnaryFunctorIaaaZZZNS0_21remainder_kernel_cudaERNS_18TensorIteratorBaseEENKUlvE_clEvENKUlvE0_clEvEUlaaE_EESt5arrayIPcLm2EEEEviT0_T1_)
        /*380c*/ 	.word	0x00000000


	//----- nvinfo : EIATTR_MIN_STACK_SIZE
	.align		4
.L_2439:
        /*3810*/ 	.byte	0x04, 0x12
        /*3812*/ 	.short	(.L_2441 - .L_2440)
	.align		4
.L_2440:
        /*3814*/ 	.word	index@(_ZN2at6native29vectorized_elementwise_kernelILi8ENS0_13AUnaryFunctorIaaaZZZNS0_21remainder_kernel_cudaERNS_18TensorIteratorBaseEENKUlvE_clEvENKUlvE0_clEvEUlaaE_EESt5arrayIPcLm2EEEEviT0_T1_)
        /*3818*/ 	.word	0x00000000


	//----- nvinfo : EIATTR_MIN_STACK_SIZE
	.align		4
.L_2441:
        /*381c*/ 	.byte	0x04, 0x12
        /*381e*/ 	.short	(.L_2443 - .L_2442)
	.align		4
.L_2442:
        /*3820*/ 	.word	index@(_ZN2at6native18elementwise_kernelILi128ELi4EZNS0_15gpu_kernel_implINS0_13BinaryFunctorIhhhZZZNS0_21remainder_kernel_cudaERNS_18TensorIteratorBaseEENKUlvE_clEvENKUlvE_clEvEUlhhE_EEEEvS5_RKT_EUliE_EEviT1_)
        /*3824*/ 	.word	0x00000000


	//----- nvinfo : EIATTR_MIN_STACK_SIZE
	.align		4
.L_2443:
        /*3828*/ 	.byte	0x04, 0x12
        /*382a*/ 	.short	(.L_2445 - .L_2444)
	.align		4
.L_2444:
        /*382c*/ 	.word	index@(_ZN2at6native27unrolled_elementwise_kernelINS0_13BinaryFunctorIhhhZZZNS0_21remainder_kernel_cudaERNS_18TensorIteratorBaseEENKUlvE_clEvENKUlvE_clEvEUlhhE_EESt5arrayIPcLm3EELi4E23TrivialOffsetCalculatorILi2EjESC_ILi1EjENS0_6memory12LoadWithCastILi2EEENSF_13StoreWithCastILi1EEEEEviT_T0_T2_T3_T4_T5_)
        /*3830*/ 	.word	0x00000000


	//----- nvinfo : EIATTR_MIN_STACK_SIZE
	.align		4
.L_2445:
        /*3834*/ 	.byte	0x04, 0x12
        /*3836*/ 	.short	(.L_2447 - .L_2446)
	.align		4
.L_2446:
        /*3838*/ 	.word	index@(_ZN2at6native18elementwise_kernelILi128ELi4EZNS0_22gpu_kernel_impl_nocastINS0_13BinaryFunctorIhhhZZZNS0_21remainder_kernel_cudaERNS_18TensorIteratorBaseEENKUlvE_clEvENKUlvE_clEvEUlhhE_EEEEvS5_RKT_EUliE_EEviT1_)
        /*383c*/ 	.word	0x00000000


	//----- nvinfo : EIATTR_MIN_STACK_SIZE
	.align		4
.L_2447:
        /*3840*/ 	.byte	0x04, 0x12
        /*3842*/ 	.short	(.L_2449 - .L_2448)
	.align		4
.L_2448:
        /*3844*/ 	.word	index@(_ZN2at6native27unrolled_elementwise_kernelINS0_13BinaryFunctorIhhhZZZNS0_21remainder_kernel_cudaERNS_18TensorIteratorBaseEENKUlvE_clEvENKUlvE_clEvEUlhhE_EESt5arrayIPcLm3EELi4E23TrivialOffsetCalculatorILi2EjESC_ILi1EjENS0_6memory15LoadWithoutCastENSF_16StoreWithoutCastEEEviT_T0_T2_T3_T4_T5_)
        /*3848*/ 	.word	0x00000000


	//----- nvinfo : EIATTR_MIN_STACK_SIZE
	.align		4
.L_2449:
        /*384c*/ 	.byte	0x04, 0x12
        /*384e*/ 	.short	(.L_2451 - .L_2450)
	.align		4
.L_2450:
        /*3850*/ 	.word	index@(_ZN2at6native29vectorized_elementwise_kernelILi2ENS0_13BinaryFunctorIhhhZZZNS0_21remainder_kernel_cudaERNS_18TensorIteratorBaseEENKUlvE_clEvENKUlvE_clEvEUlhhE_EESt5arrayIPcLm3EEEEviT0_T1_)
        /*3854*/ 	.word	0x00000000


	//----- nvinfo : EIATTR_MIN_STACK_SIZE
	.align		4
.L_2451:
        /*3858*/ 	.byte	0x04, 0x12
        /*385a*/ 	.short	(.L_2453 - .L_2452)
	.align		4
.L_2452:
        /*385c*/ 	.word	index@(_ZN2at6native29vectorized_elementwise_kernelILi4ENS0_13BinaryFunctorIhhhZZZNS0_21remainder_kernel_cudaERNS_18TensorIteratorBaseEENKUlvE_clEvENKUlvE_clEvEUlhhE_EESt5arrayIPcLm3EEEEviT0_T1_)
        /*3860*/ 	.word	0x00000000


	//----- nvinfo : EIATTR_MIN_STACK_SIZE
	.align		4
.L_2453:
        /*3864*/ 	.byte	0x04, 0x12
        /*3866*/ 	.short	(.L_2455 - .L_2454)
	.align		4
.L_2454:
        /*3868*/ 	.word	index@(_ZN2at6native29vectorized_elementwise_kernelILi8ENS0_13BinaryFunctorIhhhZZZNS0_21remainder_kernel_cudaERNS_18TensorIteratorBaseEENKUlvE_clEvENKUlvE_clEvEUlhhE_EESt5arrayIPcLm3EEEEviT0_T1_)
        /*386c*/ 	.word	0x00000000


	//----- nvinfo : EIATTR_MIN_STACK_SIZE
	.align		4
.L_2455:
        /*3870*/ 	.byte	0x04, 0x12
        /*3872*/ 	.short	(.L_2457 - .L_2456)
	.align		4
.L_2456:
        /*3874*/ 	.word	index@(_ZN2at6native18elementwise_kernelILi128ELi4EZNS0_15gpu_kernel_implINS0_13BUnaryFunctorIhhhZZZNS0_21remainder_kernel_cudaERNS_18TensorIteratorBaseEENKUlvE_clEvENKUlvE_clEvEUlhhE_EEEEvS5_RKT_EUliE_EEviT1_)
        /*3878*/ 	.word	0x00000000


	//----- nvinfo : EIATTR_MIN_STACK_SIZE
	.align		4
.L_2457:
        /*387c*/ 	.byte	0x04, 0x12
        /*387e*/ 	.short	(.L_2459 - .L_2458)
	.align		4
.L_2458:
        /*3880*/ 	.word	index@(_ZN2at6native27unrolled_elementwise_kernelINS0_13BUnaryFunctorIhhhZZZNS0_21remainder_kernel_cudaERNS_18TensorIteratorBaseEENKUlvE_clEvENKUlvE_clEvEUlhhE_EESt5arrayIPcLm2EELi4E23TrivialOffsetCalculatorILi1EjESD_NS0_6memory12LoadWithCastILi1EEENSE_13StoreWithCastILi1EEEEEviT_T0_T2_T3_T4_T5_)
        /*3884*/ 	.word	0x00000000


	//----- nvinfo : EIATTR_MIN_STACK_SIZE
	.align		4
.L_2459:
        /*3888*/ 	.byte	0x04, 0x12
        /*388a*/ 	.short	(.L_2461 - .L_2460)
	.align		4
.L_2460:
        /*388c*/ 	.word	index@(_ZN2at6native18elementwise_kernelILi128ELi4EZNS0_22gpu_kernel_impl_nocastINS0_13BUnaryFunctorIhhhZZZNS0_21remainder_kernel_cudaERNS_18TensorIteratorBaseEENKUlvE_clEvENKUlvE_clEvEUlhhE_EEEEvS5_RKT_EUliE_EEviT1_)
        /*3890*/ 	.word	0x00000000


	//----- nvinfo : EIATTR_MIN_STACK_SIZE
	.align		4
.L_2461:
        /*3894*/ 	.byte	0x04, 0x12
        /*3896*/ 	.short	(.L_2463 - .L_2462)
	.align		4
.L_2462:
        /*3898*/ 	.word	index@(_ZN2at6native27unrolled_elementwise_kernelINS0_13BUnaryFunctorIhhhZZZNS0_21remainder_kernel_cudaERNS_18TensorIteratorBaseEENKUlvE_clEvENKUlvE_clEvEUlhhE_EESt5arrayIPcLm2EELi4E23TrivialOffsetCalculatorILi1EjESD_NS0_6memory15LoadWithoutCastENSE_16StoreWithoutCastEEEviT_T0_T2_T3_T4_T5_)
        /*389c*/ 	.word	0x00000000


	//----- nvinfo : EIATTR_MIN_STACK_SIZE
	.align		4
.L_2463:
        /*38a0*/ 	.byte	0x04, 0x12
        /*38a2*/ 	.short	(.L_2465 - .L_2464)
	.align		4
.L_2464:
        /*38a4*/ 	.word	index@(_ZN2at6native29vectorized_elementwise_kernelILi2ENS0_13BUnaryFunctorIhhhZZZNS0_21remainder_kernel_cudaERNS_18TensorIteratorBaseEENKUlvE_clEvENKUlvE_clEvEUlhhE_EESt5arrayIPcLm2EEEEviT0_T1_)
        /*38a8*/ 	.word	0x00000000


	//----- nvinfo : EIATTR_MIN_STACK_SIZE
	.align		4
.L_2465:
        /*38ac*/ 	.byte	0x04, 0x12
        /*38ae*/ 	.short	(.L_2467 - .L_2466)
	.align		4
.L_2466:
        /*38b0*/ 	.word	index@(_ZN2at6native29vectorized_elementwise_kernelILi4ENS0_13BUnaryFunctorIhhhZZZNS0_21remainder_kernel_cudaERNS_18TensorIteratorBaseEENKUlvE_clEvENKUlvE_clEvEUlhhE_EESt5arrayIPcLm2EEEEviT0_T1_)
        /*38b4*/ 	.word	0x00000000


	//----- nvinfo : EIATTR_MIN_STACK_SIZE
	.align		4
.L_2467:
        /*38b8*/ 	.byte	0x04, 0x12
        /*38ba*/ 	.short	(.L_2469 - .L_2468)
	.align		4
.L_2468:
        /*38bc*/ 	.word	index@(_ZN2at6native29vectorized_elementwise_kernelILi8ENS0_13BUnaryFunctorIhhhZZZNS0_21remainder_kernel_cudaERNS_18TensorIteratorBaseEENKUlvE_clEvENKUlvE_clEvEUlhhE_EESt5arrayIPcLm2EEEEviT0_T1_)
        /*38c0*/ 	.word	0x00000000


	//----- nvinfo : EIATTR_MIN_STACK_SIZE
	.align		4
.L_2469:
        /*38c4*/ 	.byte	0x04, 0x12
        /*38c6*/ 	.short	(.L_2471 - .L_2470)
	.align		4
.L_2470:
        /*38c8*/ 	.word	index@(_ZN2at6native18elementwise_kernelILi128ELi4EZNS0_15gpu_kernel_implINS0_13AUnaryFunctorIhhhZZZNS0_21remainder_kernel_cudaERNS_18TensorIteratorBaseEENKUlvE_clEvENKUlvE_clEvEUlhhE_EEEEvS5_RKT_EUliE_EEviT1_)
        /*38cc*/ 	.word	0x00000000


	//----- nvinfo : EIATTR_MIN_STACK_SIZE
	.align		4
.L_2471:
        /*38d0*/ 	.byte	0x04, 0x12
        /*38d2*/ 	.short	(.L_2473 - .L_2472)
	.align		4
.L_2472:
        /*38d4*/ 	.word	index@(_ZN2at6native27unrolled_elementwise_kernelINS0_13AUnaryFunctorIhhhZZZNS0_21remainder_kernel_cudaERNS_18TensorIteratorBaseEENKUlvE_clEvENKUlvE_clEvEUlhhE_EESt5arrayIPcLm2EELi4E23TrivialOffsetCalculatorILi1EjESD_NS0_6memory12LoadWithCastILi1EEENSE_13StoreWithCastILi1EEEEEviT_T0_T2_T3_T4_T5_)
        /*38d8*/ 	.word	0x00000000


	//----- nvinfo : EIATTR_MIN_STACK_SIZE
	.align		4
.L_2473:
        /*38dc*/ 	.byte	0x04, 0x12
        /*38de*/ 	.short	(.L_2475 - .L_2474)
	.align		4
.L_2474:
        /*38e0*/ 	.word	index@(_ZN2at6native18elementwise_kernelILi128ELi4EZNS0_22gpu_kernel_impl_nocastINS0_13AUnaryFunctorIhhhZZZNS0_21remainder_kernel_cudaERNS_18TensorIteratorBaseEENKUlvE_clEvENKUlvE_clEvEUlhhE_EEEEvS5_RKT_EUliE_EEviT1_)
        /*38e4*/ 	.word	0x00000000


	//----- nvinfo : EIATTR_MIN_STACK_SIZE
	.align		4
.L_2475:
        /*38e8*/ 	.byte	0x04, 0x12
        /*38ea*/ 	.short	(.L_2477 - .L_2476)
	.align		4
.L_2476:
        /*38ec*/ 	.word	index@(_ZN2at6native27unrolled_elementwise_kernelINS0_13AUnaryFunctorIhhhZZZNS0_21remainder_kernel_cudaERNS_18TensorIteratorBaseEENKUlvE_clEvENKUlvE_clEvEUlhhE_EESt5arrayIPcLm2EELi4E23TrivialOffsetCalculatorILi1EjESD_NS0_6memory15LoadWithoutCastENSE_16StoreWithoutCastEEEviT_T0_T2_T3_T4_T5_)
        /*38f0*/ 	.word	0x00000000


	//----- nvinfo : EIATTR_MIN_STACK_SIZE
	.align		4
.L_2477:
        /*38f4*/ 	.byte	0x04, 0x12
        /*38f6*/ 	.short	(.L_2479 - .L_2478)
	.align		4
.L_2478:
        /*38f8*/ 	.word	index@(_ZN2at6native29vectorized_elementwise_kernelILi2ENS0_13AUnaryFunctorIhhhZZZNS0_21remainder_kernel_cudaERNS_18TensorIteratorBaseEENKUlvE_clEvENKUlvE_clEvEUlhhE_EESt5arrayIPcLm2EEEEviT0_T1_)
        /*38fc*/ 	.word	0x00000000


	//----- nvinfo : EIATTR_MIN_STACK_SIZE
	.align		4
.L_2479:
        /*3900*/ 	.byte	0x04, 0x12
        /*3902*/ 	.short	(.L_2481 - .L_2480)
	.align		4
.L_2480:
        /*3904*/ 	.word	index@(_ZN2at6native29vectorized_elementwise_kernelILi4ENS0_13AUnaryFunctorIhhhZZZNS0_21remainder_kernel_cudaERNS_18TensorIteratorBaseEENKUlvE_clEvENKUlvE_clEvEUlhhE_EESt5arrayIPcLm2EEEEviT0_T1_)
        /*3908*/ 	.word	0x00000000


	//----- nvinfo : EIATTR_MIN_STACK_SIZE
	.align		4
.L_2481:
        /*390c*/ 	.byte	0x04, 0x12
        /*390e*/ 	.short	(.L_2483 - .L_2482)
	.align		4
.L_2482:
        /*3910*/ 	.word	index@(_ZN2at6native29vectorized_elementwise_kernelILi8ENS0_13AUnaryFunctorIhhhZZZNS0_21remainder_kernel_cudaERNS_18TensorIteratorBaseEENKUlvE_clEvENKUlvE_clEvEUlhhE_EESt5arrayIPcLm2EEEEviT0_T1_)
        /*3914*/ 	.word	0x00000000
.L_2483:


//--------------------- .nv.compat                --------------------------
	.section	.nv.compat,"",@"SHT_CUDA_COMPAT_INFO"
	.align	4
        /*0000*/ 	.byte	0x02, 0x09, 0x01, 0x00, 0x02, 0x02, 0x01, 0x00, 0x02, 0x05, 0x05, 0x00, 0x03, 0x07, 0x01, 0x01
        /*0010*/ 	.byte	0x02, 0x03, 0x00, 0x00, 0x02, 0x06, 0x01, 0x00, 0x04, 0x0b, 0x08, 0x00, 0x00, 0x00, 0x00, 0x00
        /*0020*/ 	.byte	0x00, 0x00, 0x00, 0x00


//--------------------- .nv.info._ZN2at6native18elementwise_kernelILi128ELi4EZNS0_15gpu_kernel_implINS0_13BinaryFunctorIN3c108BFloat16ES5_S5_ZZZNS0_16fmod_kernel_cudaERNS_18TensorIteratorBaseEENKUlvE0_clEvENKUlvE2_clEvEUlS5_S5_E_EEEEvS7_RKT_EUliE_EEviT1_ --------------------------
	.section	.nv.info._ZN2at6native18elementwise_kernelILi128ELi4EZNS0_15gpu_kernel_implINS0_13BinaryFunctorIN3c108BFloat16ES5_S5_ZZZNS0_16fmod_kernel_cudaERNS_18TensorIteratorBaseEENKUlvE0_clEvENKUlvE2_clEvEUlS5_S5_E_EEEEvS7_RKT_EUliE_EEviT1_,"",@"SHT_CUDA_INFO"
	.sectionflags	@""
	.align	4


	//----- nvinfo : EIATTR_CUDA_API_VERSION
	.align		4
        /*0000*/ 	.byte	0x04, 0x37
        /*0002*/ 	.short	(.L_2485 - .L_2484)
.L_2484:
        /*0004*/ 	.word	0x00000082


	//----- nvinfo : EIATTR_KPARAM_INFO
	.align		4
.L_2485:
        /*0008*/ 	.byte	0x04, 0x17
        /*000a*/ 	.short	(.L_2487 - .L_2486)
.L_2486:
        /*000c*/ 	.word	0x00000000
        /*0010*/ 	.short	0x0001
        /*0012*/ 	.short	0x0008
        /*0014*/ 	.byte	0x00, 0xf0, 0x21, 0x0a


	//----- nvinfo : EIATTR_KPARAM_INFO
	.align		4
.L_2487:
        /*0018*/ 	.byte	0x04, 0x17
        /*001a*/ 	.short	(.L_2489 - .L_2488)
.L_2488:
        /*001c*/ 	.word	0x00000000
        /*0020*/ 	.short	0x0000
        /*0022*/ 	.short	0x0000
        /*0024*/ 	.byte	0x00, 0xf0, 0x11, 0x00


	//----- nvinfo : EIATTR_SPARSE_MMA_MASK
	.align		4
.L_2489:
        /*0028*/ 	.byte	0x03, 0x50
        /*002a*/ 	.short	0x0000


	//----- nvinfo : EIATTR_MAXREG_COUNT
	.align		4
        /*002c*/ 	.byte	0x03, 0x1b
        /*002e*/ 	.short	0x0080


	//----- nvinfo : EIATTR_EXTERNS
	.align		4
        /*0030*/ 	.byte	0x04, 0x0f
        /*0032*/ 	.short	(.L_2491 - .L_2490)


	//   ....[0]....
	.align		4
.L_2490:
        /*0034*/ 	.word	index@(__assertfail)


	//----- nvinfo : EIATTR_MERCURY_ISA_VERSION
	.align		4
.L_2491:
        /*0038*/ 	.byte	0x03, 0x5f
        /*003a*/ 	.short	0x0101


	//----- nvinfo : EIATTR_SYSCALL_OFFSETS
	.align		4
        /*003c*/ 	.byte	0x04, 0x46
        /*003e*/ 	.short	(.L_2493 - .L_2492)


	//   ....[0]....
.L_2492:
        /*0040*/ 	.word	0x000026e0


	//   ....[1]....
        /*0044*/ 	.word	0x000036b0


	//   ....[2]....
        /*0048*/ 	.word	0x00004a90


	//   ....[3]....
        /*004c*/ 	.word	0x000071d0


	//   ....[4]....
        /*0050*/ 	.word	0x000081a0


	//   ....[5]....
        /*0054*/ 	.word	0x00009570


	//   ....[6]....
        /*0058*/ 	.word	0x0000bca0


	//   ....[7]....
        /*005c*/ 	.word	0x0000cc70


	//   ....[8]....
        /*0060*/ 	.word	0x0000e040


	//   ....[9]....
        /*0064*/ 	.word	0x00010760


	//   ....[10]....
        /*0068*/ 	.word	0x00011730


	//   ....[11]....
        /*006c*/ 	.word	0x00012b10


	//----- nvinfo : EIATTR_EXIT_INSTR_OFFSETS
	.align		4
.L_2493:
        /*0070*/ 	.byte	0x04, 0x1c
        /*0072*/ 	.short	(.L_2495 - .L_2494)


	//   ....[0]....
.L_2494:
        /*0074*/ 	.word	0x0000e110


	//   ....[1]....
        /*0078*/ 	.word	0x00011d40


	//   ....[2]....
        /*007c*/ 	.word	0x00011d80


	//   ....[3]....
        /*0080*/ 	.word	0x00011e20


	//   ....[4]....
        /*0084*/ 	.word	0x00011e60


	//   ....[5]....
        /*0088*/ 	.word	0x00011ea0


	//   ....[6]....
        /*008c*/ 	.word	0x00011f30


	//   ....[7]....
        /*0090*/ 	.word	0x00011f70


	//   ....[8]....
        /*0094*/ 	.word	0x00012010


	//   ....[9]....
        /*0098*/ 	.word	0x00012060


	//   ....[10]....
        /*009c*/ 	.word	0x000120b0


	//   ....[11]....
        /*00a0*/ 	.word	0x00012180


	//   ....[12]....
        /*00a4*/ 	.word	0x000121e0


	//   ....[13]....
        /*00a8*/ 	.word	0x00012370


	//   ....[14]....
        /*00ac*/ 	.word	0x000124d0


	//   ....[15]....
        /*00b0*/ 	.word	0x000124f0


	//   ....[16]....
        /*00b4*/ 	.word	0x000125b0


	//   ....[17]....
        /*00b8*/ 	.word	0x00012730


	//   ....[18]....
        /*00bc*/ 	.word	0x000128b0


	//   ....[19]....
        /*00c0*/ 	.word	0x00012a10


	//   ....[20]....
        /*00c4*/ 	.word	0x00012b20


	//   ....[21]....
        /*00c8*/ 	.word	0x00012b60


	//   ....[22]....
        /*00cc*/ 	.word	0x00012ba0


	//----- nvinfo : EIATTR_MAX_THREADS
	.align		4
.L_2495:
        /*00d0*/ 	.byte	0x04, 0x05
        /*00d2*/ 	.short	(.L_2497 - .L_2496)
.L_2496:
        /*00d4*/ 	.word	0x00000080
        /*00d8*/ 	.word	0x00000001
        /*00dc*/ 	.word	0x00000001


	//----- nvinfo : EIATTR_CRS_STACK_SIZE
	.align		4
.L_2497:
        /*00e0*/ 	.byte	0x04, 0x1e
        /*00e2*/ 	.short	(.L_2499 - .L_2498)
.L_2498:
        /*00e4*/ 	.word	0x00000000


	//----- nvinfo : EIATTR_CBANK_PARAM_SIZE
	.align		4
.L_2499:
        /*00e8*/ 	.byte	0x03, 0x19
        /*00ea*/ 	.short	0x0290


	//----- nvinfo : EIATTR_PARAM_CBANK
	.align		4
        /*00ec*/ 	.byte	0x04, 0x0a
        /*00ee*/ 	.short	(.L_2501 - .L_2500)
	.align		4
.L_2500:
        /*00f0*/ 	.word	index@(.nv.constant0._ZN2at6native18elementwise_kernelILi128ELi4EZNS0_15gpu_kernel_implINS0_13BinaryFunctorIN3c108BFloat16ES5_S5_ZZZNS0_16fmod_kernel_cudaERNS_18TensorIteratorBaseEENKUlvE0_clEvENKUlvE2_clEvEUlS5_S5_E_EEEEvS7_RKT_EUliE_EEviT1_)
        /*00f4*/ 	.short	0x0210
        /*00f6*/ 	.short	0x0290


	//----- nvinfo : EIATTR_SW_WAR
	.align		4
.L_2501:
        /*00f8*/ 	.byte	0x04, 0x36
        /*00fa*/ 	.short	(.L_2503 - .L_2502)
.L_2502:
        /*00fc*/ 	.word	0x00000008
.L_2503:


//--------------------- .nv.info._ZN2at6native27unrolled_elementwise_kernelINS0_13BinaryFunctorIN3c108BFloat16ES4_S4_ZZZNS0_16fmod_kernel_cudaERNS_18TensorIteratorBaseEENKUlvE0_clEvENKUlvE2_clEvEUlS4_S4_E_EESt5arrayIPcLm3EELi4E23TrivialOffsetCalculatorILi2EjESE_ILi1EjENS0_6memory12LoadWithCastILi2EEENSH_13StoreWithCastILi1EEEEEviT_T0_T2_T3_T4_T5_ --------------------------
	.section	.nv.info._ZN2at6native27unrolled_elementwise_kernelINS0_13BinaryFunctorIN3c108BFloat16ES4_S4_ZZZNS0_16fmod_kernel_cudaERNS_18TensorIteratorBaseEENKUlvE0_clEvENKUlvE2_clEvEUlS4_S4_E_EESt5arrayIPcLm3EELi4E23TrivialOffsetCalculatorILi2EjESE_ILi1EjENS0_6memory12LoadWithCastILi2EEENSH_13StoreWithCastILi1EEEEEviT_T0_T2_T3_T4_T5_,"",@"SHT_CUDA_INFO"
	.sectionflags	@""
	.align	4


	//----- nvinfo : EIATTR_CUDA_API_VERSION
	.align		4
        /*0000*/ 	.byte	0x04, 0x37
        /*0002*/ 	.short	(.L_2505 - .L_2504)
.L_2504:
        /*0004*/ 	.word	0x00000082


	//----- nvinfo : EIATTR_KPARAM_INFO
	.align		4
.L_2505:
        /*0008*/ 	.byte	0x04, 0x17
        /*000a*/ 	.short	(.L_2507 - .L_2506)
.L_2506:
        /*000c*/ 	.word	0x00000000
        /*0010*/ 	.short	0x0006
        /*0012*/ 	.short	0x0030
        /*0014*/ 	.byte	0x00, 0xf0, 0x21, 0x00


	//----- nvinfo : EIATTR_KPARAM_INFO
	.align		4
.L_2507:
        /*0018*/ 	.byte	0x04, 0x17
        /*001a*/ 	.short	(.L_2509 - .L_2508)
.L_2508:
        /*001c*/ 	.word	0x00000000
        /*0020*/ 	.short	0x0005
        /*0022*/ 	.short	0x0024
        /*0024*/ 	.byte	0x00, 0xf0, 0x31, 0x00


	//----- nvinfo : EIATTR_KPARAM_INFO
	.align		4
.L_2509:
        /*0028*/ 	.byte	0x04, 0x17
        /*002a*/ 	.short	(.L_2511 - .L_2510)
.L_2510:
        /*002c*/ 	.word	0x00000000
        /*0030*/ 	.short	0x0004
        /*0032*/ 	.short	0x0021
        /*0034*/ 	.byte	0x00, 0xf0, 0x05, 0x00


	//----- nvinfo : EIATTR_KPARAM_INFO
	.align		4
.L_2511:
        /*0038*/ 	.byte	0x04, 0x17
        /*003a*/ 	.short	(.L_2513 - .L_2512)
.L_2512:
        /*003c*/ 	.word	0x00000000
        /*0040*/ 	.short	0x0003
        /*0042*/ 	.short	0x0020
        /*0044*/ 	.byte	0x00, 0xf0, 0x05, 0x00


	//----- nvinfo : EIATTR_KPARAM_INFO
	.align		4
.L_2513:
        /*0048*/ 	.byte	0x04, 0x17
        /*004a*/ 	.short	(.L_2515 - .L_2514)
.L_2514:
        /*004c*/ 	.word	0x00000000
        /*0050*/ 	.short	0x0002
        /*0052*/ 	.short	0x0008
        /*0054*/ 	.byte	0x00, 0xf0, 0x61, 0x00


	//----- nvinfo : EIATTR_KPARAM_INFO
	.align		4
.L_2515:
        /*0058*/ 	.byte	0x04, 0x17
        /*005a*/ 	.short	(.L_2517 - .L_2516)
.L_2516:
        /*005c*/ 	.word	0x00000000
        /*0060*/ 	.short	0x0001
        /*0062*/ 	.short	0x0004
        /*0064*/ 	.byte	0x00, 0xf0, 0x05, 0x00


	//----- nvinfo : EIATTR_KPARAM_INFO
	.align		4
.L_2517:
        /*0068*/ 	.byte	0x04, 0x17
        /*006a*/ 	.short	(.L_2519 - .L_2518)
.L_2518:
        /*006c*/ 	.word	0x00000000
        /*0070*/ 	.short	0x0000
        /*0072*/ 	.short	0x0000
        /*0074*/ 	.byte	0x00, 0xf0, 0x11, 0x00


	//----- nvinfo : EIATTR_SPARSE_MMA_MASK
	.align		4
.L_2519:
        /*0078*/ 	.byte	0x03, 0x50
        /*007a*/ 	.short	0x0000


	//----- nvinfo : EIATTR_MAXREG_COUNT
	.align		4
        /*007c*/ 	.byte	0x03, 0x1b
        /*007e*/ 	.short	0x00ff


	//----- nvinfo : EIATTR_EXTERNS
	.align		4
        /*0080*/ 	.byte	0x04, 0x0f
        /*0082*/ 	.short	(.L_2521 - .L_2520)


	//   ....[0]....
	.align		4
.L_2520:
        /*0084*/ 	.word	index@(__assertfail)


	//----- nvinfo : EIATTR_MERCURY_ISA_VERSION
	.align		4
.L_2521:
        /*0088*/ 	.byte	0x03, 0x5f
        /*008a*/ 	.short	0x0101


	//----- nvinfo : EIATTR_SYSCALL_OFFSETS
	.align		4
        /*008c*/ 	.byte	0x04, 0x46
        /*008e*/ 	.short	(.L_2523 - .L_2522)


	//   ....[0]....
.L_2522:
        /*0090*/ 	.word	0x000010f0


	//   ....[1]....
        /*0094*/ 	.word	0x000021b0


	//   ....[2]....
        /*0098*/ 	.word	0x000032f0


	//   ....[3]....
        /*009c*/ 	.word	0x000043b0


	//   ....[4]....
        /*00a0*/ 	.word	0x00005500


	//   ....[5]....
        /*00a4*/ 	.word	0x000065d0


	//   ....[6]....
        /*00a8*/ 	.word	0x00007700


	//   ....[7]....
        /*00ac*/ 	.word	0x000087d0


	//   ....[8]....
        /*00b0*/ 	.word	0x0000ac10


	//   ....[9]....
        /*00b4*/ 	.word	0x0000bc30


	//   ....[10]....
        /*00b8*/ 	.word	0x0000cc10


	//   ....[11]....
        /*00bc*/ 	.word	0x0000dbf0


	//----- nvinfo : EIATTR_EXIT_INSTR_OFFSETS
	.align		4
.L_2523:
        /*00c0*/ 	.byte	0x04, 0x1c
        /*00c2*/ 	.short	(.L_2525 - .L_2524)


	//   ....[0]....
.L_2524:
        /*00c4*/ 	.word	0x0000ccd0


	//   ....[1]....
        /*00c8*/ 	.word	0x0000ce20


	//   ....[2]....
        /*00cc*/ 	.word	0x0000ce60


	//   ....[3]....
        /*00d0*/ 	.word	0x0000cf00


	//   ....[4]....
        /*00d4*/ 	.word	0x0000cf40


	//   ....[5]....
        /*00d8*/ 	.word	0x0000cf80


	//   ....[6]....
        /*00dc*/ 	.word	0x0000d010


	//   ....[7]....
        /*00e0*/ 	.word	0x0000d050


	//   ....[8]....
        /*00e4*/ 	.word	0x0000d0f0


	//   ....[9]....
        /*00e8*/ 	.word	0x0000d140


	//   ....[10]....
        /*00ec*/ 	.word	0x0000d190


	//   ....[11]....
        /*00f0*/ 	.word	0x0000d260


	//   ....[12]....
        /*00f4*/ 	.word	0x0000d2c0


	//   ....[13]....
        /*00f8*/ 	.word	0x0000d450


	//   ....[14]....
        /*00fc*/ 	.word	0x0000d5b0


	//   ....[15]....
        /*0100*/ 	.word	0x0000d5d0


	//   ....[16]....
        /*0104*/ 	.word	0x0000d690


	//   ....[17]....
        /*0108*/ 	.word	0x0000d810


	//   ....[18]....
        /*010c*/ 	.word	0x0000d990


	//   ....[19]....
        /*0110*/ 	.word	0x0000daf0


	//   ....[20]....
        /*0114*/ 	.word	0x0000dc00


	//   ....[21]....
        /*0118*/ 	.word	0x0000dc40


	//   ....[22]....
        /*011c*/ 	.word	0x0000dc80


	//----- nvinfo : EIATTR_MAX_THREADS
	.align		4
.L_2525:
        /*0120*/ 	.byte	0x04, 0x05
        /*0122*/ 	.short	(.L_2527 - .L_2526)
.L_2526:
        /*0124*/ 	.word	0x00000080
        /*0128*/ 	.word	0x00000001
        /*012c*/ 	.word	0x00000001


	//----- nvinfo : EIATTR_CRS_STACK_SIZE
	.align		4
.L_2527:
        /*0130*/ 	.byte	0x04, 0x1e
        /*0132*/ 	.short	(.L_2529 - .L_2528)
.L_2528:
        /*0134*/ 	.word	0x00000000


	//----- nvinfo : EIATTR_CBANK_PARAM_SIZE
	.align		4
.L_2529:
        /*0138*/ 	.byte	0x03, 0x19
        /*013a*/ 	.short	0x0038


	//----- nvinfo : EIATTR_PARAM_CBANK
	.align		4
        /*013c*/ 	.byte	0x04, 0x0a
        /*013e*/ 	.short	(.L_2531 - .L_2530)
	.align		4
.L_2530:
        /*0140*/ 	.word	index@(.nv.constant0._ZN2at6native27unrolled_elementwise_kernelINS0_13BinaryFunctorIN3c108BFloat16ES4_S4_ZZZNS0_16fmod_kernel_cudaERNS_18TensorIteratorBaseEENKUlvE0_clEvENKUlvE2_clEvEUlS4_S4_E_EESt5arrayIPcLm3EELi4E23TrivialOffsetCalculatorILi2EjESE_ILi1EjENS0_6memory12LoadWithCastILi2EEENSH_13StoreWithCastILi1EEEEEviT_T0_T2_T3_T4_T5_)
        /*0144*/ 	.short	0x0210
        /*0146*/ 	.short	0x0038


	//----- nvinfo : EIATTR_SW_WAR
	.align		4
.L_2531:
        /*0148*/ 	.byte	0x04, 0x36
        /*014a*/ 	.short	(.L_2533 - .L_2532)
.L_2532:
        /*014c*/ 	.word	0x00000008
.L_2533:


//--------------------- .nv.info._ZN2at6native18elementwise_kernelILi128ELi4EZNS0_22gpu_kernel_impl_nocastINS0_13BinaryFunctorIN3c108BFloat16ES5_S5_ZZZNS0_16fmod_kernel_cudaERNS_18TensorIteratorBaseEENKUlvE0_clEvENKUlvE2_clEvEUlS5_S5_E_EEEEvS7_RKT_EUliE_EEviT1_ --------------------------
	.section	.nv.info._ZN2at6native18elementwise_kernelILi128ELi4EZNS0_22gpu_kernel_impl_nocastINS0_13BinaryFunctorIN3c108BFloat16ES5_S5_ZZZNS0_16fmod_kernel_cudaERNS_18TensorIteratorBaseEENKUlvE0_clEvENKUlvE2_clEvEUlS5_S5_E_EEEEvS7_RKT_EUliE_EEviT1_,"",@"SHT_CUDA_INFO"
	.sectionflags	@""
	.align	4


	//----- nvinfo : EIATTR_CUDA_API_VERSION
	.align		4
        /*0000*/ 	.byte	0x04, 0x37
        /*0002*/ 	.short	(.L_2535 - .L_2534)
.L_2534:
        /*0004*/ 	.word	0x00000082


	//----- nvinfo : EIATTR_KPARAM_INFO
	.align		4
.L_2535:
        /*0008*/ 	.byte	0x04, 0x17
        /*000a*/ 	.short	(.L_2537 - .L_2536)
.L_2536:
        /*000c*/ 	.word	0x00000000
        /*0010*/ 	.short	0x0001
        /*0012*/ 	.short	0x0008
        /*0014*/ 	.byte	0x00, 0xf0, 0x21, 0x0a


	//----- nvinfo : EIATTR_KPARAM_INFO
	.align		4
.L_2537:
        /*0018*/ 	.byte	0x04, 0x17
        /*001a*/ 	.short	(.L_2539 - .L_2538)
.L_2538:
        /*001c*/ 	.word	0x00000000
        /*0020*/ 	.short	0x0000
        /*0022*/ 	.short	0x0000
        /*0024*/ 	.byte	0x00, 0xf0, 0x11, 0x00


	//----- nvinfo : EIATTR_SPARSE_MMA_MASK
	.align		4
.L_2539:
        /*0028*/ 	.byte	0x03, 0x50
        /*002a*/ 	.short	0x0000


	//----- nvinfo : EIATTR_MAXREG_COUNT
	.align		4
        /*002c*/ 	.byte	0x03, 0x1b
        /*002e*/ 	.short	0x0080


	//----- nvinfo : EIATTR_MERCURY_ISA_VERSION
	.align		4
        /*0030*/ 	.byte	0x03, 0x5f
        /*0032*/ 	.short	0x0101


	//----- nvinfo : EIATTR_EXIT_INSTR_OFFSETS
	.align		4
        /*0034*/ 	.byte	0x04, 0x1c
        /*0036*/ 	.short	(.L_2541 - .L_2540)


	//   ....[0]....
.L_2540:
        /*0038*/ 	.word	0x00005310


	//   ....[1]....
        /*003c*/ 	.word	0x00006e60


	//----- nvinfo : EIATTR_MAX_THREADS
	.align		4
.L_2541:
        /*0040*/ 	.byte	0x04, 0x05
        /*0042*/ 	.short	(.L_2543 - .L_2542)
.L_2542:
        /*0044*/ 	.word	0x00000080
        /*0048*/ 	.word	0x00000001
        /*004c*/ 	.word	0x00000001


	//----- nvinfo : EIATTR_CRS_STACK_SIZE
	.align		4
.L_2543:
        /*0050*/ 	.byte	0x04, 0x1e
        /*0052*/ 	.short	(.L_2545 - .L_2544)
.L_2544:
        /*0054*/ 	.word	0x00000000


	//----- nvinfo : EIATTR_CBANK_PARAM_SIZE
	.align		4
.L_2545:
        /*0058*/ 	.byte	0x03, 0x19
        /*005a*/ 	.short	0x0290


	//----- nvinfo : EIATTR_PARAM_CBANK
	.align		4
        /*005c*/ 	.byte	0x04, 0x0a
        /*005e*/ 	.short	(.L_2547 - .L_2546)
	.align		4
.L_2546:
        /*0060*/ 	.word	index@(.nv.constant0._ZN2at6native18elementwise_kernelILi128ELi4EZNS0_22gpu_kernel_impl_nocastINS0_13BinaryFunctorIN3c108BFloat16ES5_S5_ZZZNS0_16fmod_kernel_cudaERNS_18TensorIteratorBaseEENKUlvE0_clEvENKUlvE2_clEvEUlS5_S5_E_EEEEvS7_RKT_EUliE_EEviT1_)
        /*0064*/ 	.short	0x0210
        /*0066*/ 	.short	0x0290


	//----- nvinfo : EIATTR_SW_WAR
	.align		4
.L_2547:
        /*0068*/ 	.byte	0x04, 0x36
        /*006a*/ 	.short	(.L_2549 - .L_2548)
.L_2548:
        /*006c*/ 	.word	0x00000008
.L_2549:


//--------------------- .nv.info._ZN2at6native27unrolled_elementwise_kernelINS0_13BinaryFunctorIN3c108BFloat16ES4_S4_ZZZNS0_16fmod_kernel_cudaERNS_18TensorIteratorBaseEENKUlvE0_clEvENKUlvE2_clEvEUlS4_S4_E_EESt5arrayIPcLm3EELi4E23TrivialOffsetCalculatorILi2EjESE_ILi1EjENS0_6memory15LoadWithoutCastENSH_16StoreWithoutCastEEEviT_T0_T2_T3_T4_T5_ --------------------------
	.section	.nv.info._ZN2at6native27unrolled_elementwise_kernelINS0_13BinaryFunctorIN3c108BFloat16ES4_S4_ZZZNS0_16fmod_kernel_cudaERNS_18TensorIteratorBaseEENKUlvE0_clEvENKUlvE2_clEvEUlS4_S4_E_EESt5arrayIPcLm3EELi4E23TrivialOffsetCalculatorILi2EjESE_ILi1EjENS0_6memory15LoadWithoutCastENSH_16StoreWithoutCastEEEviT_T0_T2_T3_T4_T5_,"",@"SHT_CUDA_INFO"
	.sectionflags	@""
	.align	4


	//----- nvinfo : EIATTR_CUDA_API_VERSION
	.align		4
        /*0000*/ 	.byte	0x04, 0x37
        /*0002*/ 	.short	(.L_2551 - .L_2550)
.L_2550:
        /*0004*/ 	.word	0x00000082


	//----- nvinfo : EIATTR_KPARAM_INFO
	.align		4
.L_2551:
        /*0008*/ 	.byte	0x04, 0x17
        /*000a*/ 	.short	(.L_2553 - .L_2552)
.L_2552:
        /*000c*/ 	.word	0x00000000
        /*0010*/ 	.short	0x0006
        /*0012*/ 	.short	0x0023
        /*0014*/ 	.byte	0x00, 0xf0, 0x05, 0x00


	//----- nvinfo : EIATTR_KPARAM_INFO
	.align		4
.L_2553:
        /*0018*/ 	.byte	0x04, 0x17
        /*001a*/ 	.short	(.L_2555 - .L_2554)
.L_2554:
        /*001c*/ 	.word	0x00000000
        /*0020*/ 	.short	0x0005
        /*0022*/ 	.short	0x0022
        /*0024*/ 	.byte	0x00, 0xf0, 0x05, 0x00


	//----- nvinfo : EIATTR_KPARAM_INFO
	.align		4
.L_2555:
        /*0028*/ 	.byte	0x04, 0x17
        /*002a*/ 	.short	(.L_2557 - .L_2556)
.L_2556:
        /*002c*/ 	.word	0x00000000
        /*0030*/ 	.short	0x0004
        /*0032*/ 	.short	0x0021
        /*0034*/ 	.byte	0x00, 0xf0, 0x05, 0x00


	//----- nvinfo : EIATTR_KPARAM_INFO
	.align		4
.L_2557:
        /*0038*/ 	.byte	0x04, 0x17
        /*003a*/ 	.short	(.L_2559 - .L_2558)
.L_2558:
        /*003c*/ 	.word	0x00000000
        /*0040*/ 	.short	0x0003
        /*0042*/ 	.short	0x0020
        /*0044*/ 	.byte	0x00, 0xf0, 0x05, 0x00


	//----- nvinfo : EIATTR_KPARAM_INFO
	.align		4
.L_2559:
        /*0048*/ 	.byte	0x04, 0x17
        /*004a*/ 	.short	(.L_2561 - .L_2560)
.L_2560:
        /*004c*/ 	.word	0x00000000
        /*0050*/ 	.short	0x0002
        /*0052*/ 	.short	0x0008
        /*0054*/ 	.byte	0x00, 0xf0, 0x61, 0x00


	//----- nvinfo : EIATTR_KPARAM_INFO
	.align		4
.L_2561:
        /*0058*/ 	.byte	0x04, 0x17
        /*005a*/ 	.short	(.L_2563 - .L_2562)
.L_2562:
        /*005c*/ 	.word	0x00000000
        /*0060*/ 	.short	0x0001
        /*0062*/ 	.short	0x0004
        /*0064*/ 	.byte	0x00, 0xf0, 0x05, 0x00


	//----- nvinfo : EIATTR_KPARAM_INFO
	.align		4
.L_2563:
        /*0068*/ 	.byte	0x04, 0x17
        /*006a*/ 	.short	(.L_2565 - .L_2564)
.L_2564:
        /*006c*/ 	.word	0x00000000
        /*0070*/ 	.short	0x0000
        /*0072*/ 	.short	0x0000
        /*0074*/ 	.byte	0x00, 0xf0, 0x11, 0x00


	//----- nvinfo : EIATTR_SPARSE_MMA_MASK
	.align		4
.L_2565:
        /*0078*/ 	.byte	0x03, 0x50
        /*007a*/ 	.short	0x0000


	//----- nvinfo : EIATTR_MAXREG_COUNT
	.align		4
        /*007c*/ 	.byte	0x03, 0x1b
        /*007e*/ 	.short	0x00ff


	//----- nvinfo : EIATTR_MERCURY_ISA_VERSION
	.align		4
        /*0080*/ 	.byte	0x03, 0x5f
        /*0082*/ 	.short	0x0101


	//----- nvinfo : EIATTR_EXIT_INSTR_OFFSETS
	.align		4
        /*0084*/ 	.byte	0x04, 0x1c
        /*0086*/ 	.short	(.L_2567 - .L_2566)


	//   ....[0]....
.L_2566:
        /*0088*/ 	.word	0x000017b0


	//   ....[1]....
        /*008c*/ 	.word	0x00001800


	//----- nvinfo : EIATTR_MAX_THREADS
	.align		4
.L_2567:
        /*0090*/ 	.byte	0x04, 0x05
        /*0092*/ 	.short	(.L_2569 - .L_2568)
.L_2568:
        /*0094*/ 	.word	0x00000080
        /*0098*/ 	.word	0x00000001
        /*009c*/ 	.word	0x00000001


	//----- nvinfo : EIATTR_CRS_STACK_SIZE
	.align		4
.L_2569:
        /*00a0*/ 	.byte	0x04, 0x1e
        /*00a2*/ 	.short	(.L_2571 - .L_2570)
.L_2570:
        /*00a4*/ 	.word	0x00000000


	//----- nvinfo : EIATTR_CBANK_PARAM_SIZE
	.align		4
.L_2571:
        /*00a8*/ 	.byte	0x03, 0x19
        /*00aa*/ 	.short	0x0024


	//----- nvinfo : EIATTR_PARAM_CBANK
	.align		4
        /*00ac*/ 	.byte	0x04, 0x0a
        /*00ae*/ 	.short	(.L_2573 - .L_2572)
	.align		4
.L_2572:
        /*00b0*/ 	.word	index@(.nv.constant0._ZN2at6native27unrolled_elementwise_kernelINS0_13BinaryFunctorIN3c108BFloat16ES4_S4_ZZZNS0_16fmod_kernel_cudaERNS_18TensorIteratorBaseEENKUlvE0_clEvENKUlvE2_clEvEUlS4_S4_E_EESt5arrayIPcLm3EELi4E23TrivialOffsetCalculatorILi2EjESE_ILi1EjENS0_6memory15LoadWithoutCastENSH_16StoreWithoutCastEEEviT_T0_T2_T3_T4_T5_)
        /*00b4*/ 	.short	0x0210
        /*00b6*/ 	.short	0x0024


	//----- nvinfo : EIATTR_SW_WAR
	.align		4
.L_2573:
        /*00b8*/ 	.byte	0x04, 0x36
        /*00ba*/ 	.short	(.L_2575 - .L_2574)
.L_2574:
        /*00bc*/ 	.word	0x00000008
.L_2575:


//--------------------- .nv.info._ZN2at6native29vectorized_elementwise_kernelILi2ENS0_13BinaryFunctorIN3c108BFloat16ES4_S4_ZZZNS0_16fmod_kernel_cudaERNS_18TensorIteratorBaseEENKUlvE0_clEvENKUlvE2_clEvEUlS4_S4_E_EESt5arrayIPcLm3EEEEviT0_T1_ --------------------------
	.section	.nv.info._ZN2at6native29vectorized_elementwise_kernelILi2ENS0_13BinaryFunctorIN3c108BFloat16ES4_S4_ZZZNS0_16fmod_kernel_cudaERNS_18TensorIteratorBaseEENKUlvE0_clEvENKUlvE2_clEvEUlS4_S4_E_EESt5arrayIPcLm3EEEEviT0_T1_,"",@"SHT_CUDA_INFO"
	.sectionflags	@""
	.align	4


	//----- nvinfo : EIATTR_CUDA_API_VERSION
	.align		4
        /*0000*/ 	.byte	0x04, 0x37
        /*0002*/ 	.short	(.L_2577 - .L_2576)
.L_2576:
        /*0004*/ 	.word	0x00000082


	//----- nvinfo : EIATTR_KPARAM_INFO
	.align		4
.L_2577:
        /*0008*/ 	.byte	0x04, 0x17
        /*000a*/ 	.short	(.L_2579 - .L_2578)
.L_2578:
        /*000c*/ 	.word	0x00000000
        /*0010*/ 	.short	0x0002
        /*0012*/ 	.short	0x0008
        /*0014*/ 	.byte	0x00, 0xf0, 0x61, 0x00


	//----- nvinfo : EIATTR_KPARAM_INFO
	.align		4
.L_2579:
        /*0018*/ 	.byte	0x04, 0x17
        /*001a*/ 	.short	(.L_2581 - .L_2580)
.L_2580:
        /*001c*/ 	.word	0x00000000
        /*0020*/ 	.short	0x0001
        /*0022*/ 	.short	0x0004
        /*0024*/ 	.byte	0x00, 0xf0, 0x05, 0x00


	//----- nvinfo : EIATTR_KPARAM_INFO
	.align		4
.L_2581:
        /*0028*/ 	.byte	0x04, 0x17
        /*002a*/ 	.short	(.L_2583 - .L_2582)
.L_2582:
        /*002c*/ 	.word	0x00000000
        /*0030*/ 	.short	0x0000
        /*0032*/ 	.short	0x0000
        /*0034*/ 	.byte	0x00, 0xf0, 0x11, 0x00


	//----- nvinfo : EIATTR_SPARSE_MMA_MASK
	.align		4
.L_2583:
        /*0038*/ 	.byte	0x03, 0x50
        /*003a*/ 	.short	0x0000


	//----- nvinfo : EIATTR_MAXREG_COUNT
	.align		4
        /*003c*/ 	.byte	0x03, 0x1b
        /*003e*/ 	.short	0x00ff


	//----- nvinfo : EIATTR_MERCURY_ISA_VERSION
	.align		4
        /*0040*/ 	.byte	0x03, 0x5f
        /*0042*/ 	.short	0x0101


	//----- nvinfo : EIATTR_EXIT_INSTR_OFFSETS
	.align		4
        /*0044*/ 	.byte	0x04, 0x1c
        /*0046*/ 	.short	(.L_2585 - .L_2584)


	//   ....[0]....
.L_2584:
        /*0048*/ 	.word	0x000025a0


	//   ....[1]....
        /*004c*/ 	.word	0x00005540


	//   ....[2]....
        /*0050*/ 	.word	0x00005590


	//----- nvinfo : EIATTR_MAX_THREADS
	.align		4
.L_2585:
        /*0054*/ 	.byte	0x04, 0x05
        /*0056*/ 	.short	(.L_2587 - .L_2586)
.L_2586:
        /*0058*/ 	.word	0x00000080
        /*005c*/ 	.word	0x00000001
        /*0060*/ 	.word	0x00000001


	//----- nvinfo : EIATTR_CRS_STACK_SIZE
	.align		4
.L_2587:
        /*0064*/ 	.byte	0x04, 0x1e
        /*0066*/ 	.short	(.L_2589 - .L_2588)
.L_2588:
        /*0068*/ 	.word	0x00000000


	//----- nvinfo : EIATTR_CBANK_PARAM_SIZE
	.align		4
.L_2589:
        /*006c*/ 	.byte	0x03, 0x19
        /*006e*/ 	.short	0x0020


	//----- nvinfo : EIATTR_PARAM_CBANK
	.align		4
        /*0070*/ 	.byte	0x04, 0x0a
        /*0072*/ 	.short	(.L_2591 - .L_2590)
	.align		4
.L_2590:
        /*0074*/ 	.word	index@(.nv.constant0._ZN2at6native29vectorized_elementwise_kernelILi2ENS0_13BinaryFunctorIN3c108BFloat16ES4_S4_ZZZNS0_16fmod_kernel_cudaERNS_18TensorIteratorBaseEENKUlvE0_clEvENKUlvE2_clEvEUlS4_S4_E_EESt5arrayIPcLm3EEEEviT0_T1_)
        /*0078*/ 	.short	0x0210
        /*007a*/ 	.short	0x0020


	//----- nvinfo : EIATTR_SW_WAR
	.align		4
.L_2591:
        /*007c*/ 	.byte	0x04, 0x36
        /*007e*/ 	.short	(.L_2593 - .L_2592)
.L_2592:
        /*0080*/ 	.word	0x00000008
.L_2593:


//--------------------- .nv.info._ZN2at6native29vectorized_elementwise_kernelILi4ENS0_13BinaryFunctorIN3c108BFloat16ES4_S4_ZZZNS0_16fmod_kernel_cudaERNS_18TensorIteratorBaseEENKUlvE0_clEvENKUlvE2_clEvEUlS4_S4_E_EESt5arrayIPcLm3EEEEviT0_T1_ --------------------------
	.section	.nv.info._ZN2at6native29vectorized_elementwise_kernelILi4ENS0_13BinaryFunctorIN3c108BFloat16ES4_S4_ZZZNS0_16fmod_kernel_cudaERNS_18TensorIteratorBaseEENKUlvE0_clEvENKUlvE2_clEvEUlS4_S4_E_EESt5arrayIPcLm3EEEEviT0_T1_,"",@"SHT_CUDA_INFO"
	.sectionflags	@""
	.align	4


	//----- nvinfo : EIATTR_CUDA_API_VERSION
	.align		4
        /*0000*/ 	.byte	0x04, 0x37
        /*0002*/ 	.short	(.L_2595 - .L_2594)
.L_2594:
        /*0004*/ 	.word	0x00000082


	//----- nvinfo : EIATTR_KPARAM_INFO
	.align		4
.L_2595:
        /*0008*/ 	.byte	0x04, 0x17
        /*000a*/ 	.short	(.L_2597 - .L_2596)
.L_2596:
        /*000c*/ 	.word	0x00000000
        /*0010*/ 	.short	0x0002
        /*0012*/ 	.short	0x0008
        /*0014*/ 	.byte	0x00, 0xf0, 0x61, 0x00


	//----- nvinfo : EIATTR_KPARAM_INFO
	.align		4
.L_2597:
        /*0018*/ 	.byte	0x04, 0x17
        /*001a*/ 	.short	(.L_2599 - .L_2598)
.L_2598:
        /*001c*/ 	.word	0x00000000
        /*0020*/ 	.short	0x0001
        /*0022*/ 	.short	0x0004
        /*0024*/ 	.byte	0x00, 0xf0, 0x05, 0x00


	//----- nvinfo : EIATTR_KPARAM_INFO
	.align		4
.L_2599:
        /*0028*/ 	.byte	0x04, 0x17
        /*002a*/ 	.short	(.L_2601 - .L_2600)
.L_2600:
        /*002c*/ 	.word	0x00000000
        /*0030*/ 	.short	0x0000
        /*0032*/ 	.short	0x0000
        /*0034*/ 	.byte	0x00, 0xf0, 0x11, 0x00


	//----- nvinfo : EIATTR_SPARSE_MMA_MASK
	.align		4
.L_2601:
        /*0038*/ 	.byte	0x03, 0x50
        /*003a*/ 	.short	0x0000


	//----- nvinfo : EIATTR_MAXREG_COUNT
	.align		4
        /*003c*/ 	.byte	0x03, 0x1b
        /*003e*/ 	.short	0x00ff


	//----- nvinfo : EIATTR_MERCURY_ISA_VERSION
	.align		4
        /*0040*/ 	.byte	0x03, 0x5f
        /*0042*/ 	.short	0x0101


	//----- nvinfo : EIATTR_EXIT_INSTR_OFFSETS
	.align		4
        /*0044*/ 	.byte	0x04, 0x1c
        /*0046*/ 	.short	(.L_2603 - .L_2602)


	//   ....[0]....
.L_2602:
        /*0048*/ 	.word	0x00002540


	//   ....[1]....
        /*004c*/ 	.word	0x000054e0


	//   ....[2]....
        /*0050*/ 	.word	0x00005530


	//----- nvinfo : EIATTR_MAX_THREADS
	.align		4
.L_2603:
        /*0054*/ 	.byte	0x04, 0x05
        /*0056*/ 	.short	(.L_2605 - .L_2604)
.L_2604:
        /*0058*/ 	.word	0x00000080
        /*005c*/ 	.word	0x00000001
        /*0060*/ 	.word	0x00000001


	//----- nvinfo : EIATTR_CRS_STACK_SIZE
	.align		4
.L_2605:
        /*0064*/ 	.byte	0x04, 0x1e
        /*0066*/ 	.short	(.L_2607 - .L_2606)
.L_2606:
        /*0068*/ 	.word	0x00000000


	//----- nvinfo : EIATTR_CBANK_PARAM_SIZE
	.align		4
.L_2607:
        /*006c*/ 	.byte	0x03, 0x19
        /*006e*/ 	.short	0x0020


	//----- nvinfo : EIATTR_PARAM_CBANK
	.align		4
        /*0070*/ 	.byte	0x04, 0x0a
        /*0072*/ 	.short	(.L_2609 - .L_2608)
	.align		4
.L_2608:
        /*0074*/ 	.word	index@(.nv.constant0._ZN2at6native29vectorized_elementwise_kernelILi4ENS0_13BinaryFunctorIN3c108BFloat16ES4_S4_ZZZNS0_16fmod_kernel_cudaERNS_18TensorIteratorBaseEENKUlvE0_clEvENKUlvE2_clEvEUlS4_S4_E_EESt5arrayIPcLm3EEEEviT0_T1_)
        /*0078*/ 	.short	0x0210
        /*007a*/ 	.short	0x0020


	//----- nvinfo : EIATTR_SW_WAR
	.align		4
.L_2609:
        /*007c*/ 	.byte	0x04, 0x36
        /*007e*/ 	.short	(.L_2611 - .L_2610)
.L_2610:
        /*0080*/ 	.word	0x00000008
.L_2611:


//--------------------- .nv.info._ZN2at6native29vectorized_elementwise_kernelILi8ENS0_13BinaryFunctorIN3c108BFloat16ES4_S4_ZZZNS0_16fmod_kernel_cudaERNS_18TensorIteratorBaseEENKUlvE0_clEvENKUlvE2_clEvEUlS4_S4_E_EESt5arrayIPcLm3EEEEviT0_T1_ --------------------------
	.section	.nv.info._ZN2at6native29vectorized_elementwise_kernelILi8ENS0_13BinaryFunctorIN3c108BFloat16ES4_S4_ZZZNS0_16fmod_kernel_cudaERNS_18TensorIteratorBaseEENKUlvE0_clEvENKUlvE2_clEvEUlS4_S4_E_EESt5arrayIPcLm3EEEEviT0_T1_,"",@"SHT_CUDA_INFO"
	.sectionflags	@""
	.align	4


	//----- nvinfo : EIATTR_CUDA_API_VERSION
	.align		4
        /*0000*/ 	.byte	0x04, 0x37
        /*0002*/ 	.short	(.L_2613 - .L_2612)
.L_2612:
        /*0004*/ 	.word	0x00000082


	//----- nvinfo : EIATTR_KPARAM_INFO
	.align		4
.L_2613:
        /*0008*/ 	.byte	0x04, 0x17
        /*000a*/ 	.short	(.L_2615 - .L_2614)
.L_2614:
        /*000c*/ 	.word	0x00000000
        /*0010*/ 	.short	0x0002
        /*0012*/ 	.short	0x0008
        /*0014*/ 	.byte	0x00, 0xf0, 0x61, 0x00


	//----- nvinfo : EIATTR_KPARAM_INFO
	.align		4
.L_2615:
        /*0018*/ 	.byte	0x04, 0x17
        /*001a*/ 	.short	(.L_2617 - .L_2616)
.L_2616:
        /*001c*/ 	.word	0x00000000
        /*0020*/ 	.short	0x0001
        /*0022*/ 	.short	0x0004
        /*0024*/ 	.byte	0x00, 0xf0, 0x05, 0x00


	//----- nvinfo : EIATTR_KPARAM_INFO
	.align		4
.L_2617:
        /*0028*/ 	.byte	0x04, 0x17
        /*002a*/ 	.short	(.L_2619 - .L_2618)
.L_2618:
        /*002c*/ 	.word	0x00000000
        /*0030*/ 	.short	0x0000
        /*0032*/ 	.short	0x0000
        /*0034*/ 	.byte	0x00, 0xf0, 0x11, 0x00


	//----- nvinfo : EIATTR_SPARSE_MMA_MASK
	.align		4
.L_2619:
        /*0038*/ 	.byte	0x03, 0x50
        /*003a*/ 	.short	0x0000


	//----- nvinfo : EIATTR_MAXREG_COUNT
	.align		4
        /*003c*/ 	.byte	0x03, 0x1b
        /*003e*/ 	.short	0x00ff


	//----- nvinfo : EIATTR_MERCURY_ISA_VERSION
	.align		4
        /*0040*/ 	.byte	0x03, 0x5f
        /*0042*/ 	.short	0x0101


	//----- nvinfo : EIATTR_EXIT_INSTR_OFFSETS
	.align		4
        /*0044*/ 	.byte	0x04, 0x1c
        /*0046*/ 	.short	(.L_2621 - .L_2620)


	//   ....[0]....
.L_2620:
        /*0048*/ 	.word	0x00002510


	//   ....[1]....
        /*004c*/ 	.word	0x000054b0


	//   ....[2]....
        /*0050*/ 	.word	0x00005500


	//----- nvinfo : EIATTR_MAX_THREADS
	.align		4
.L_2621:
        /*0054*/ 	.byte	0x04, 0x05
        /*0056*/ 	.short	(.L_2623 - .L_2622)
.L_2622:
        /*0058*/ 	.word	0x00000080
        /*005c*/ 	.word	0x00000001
        /*0060*/ 	.word	0x00000001


	//----- nvinfo : EIATTR_CRS_STACK_SIZE
	.align		4
.L_2623:
        /*0064*/ 	.byte	0x04, 0x1e
        /*0066*/ 	.short	(.L_2625 - .L_2624)
.L_2624:
        /*0068*/ 	.word	0x00000000


	//----- nvinfo : EIATTR_CBANK_PARAM_SIZE
	.align		4
.L_2625:
        /*006c*/ 	.byte	0x03, 0x19
        /*006e*/ 	.short	0x0020


	//----- nvinfo : EIATTR_PARAM_CBANK
	.align		4
        /*0070*/ 	.byte	0x04, 0x0a
        /*0072*/ 	.short	(.L_2627 - .L_2626)
	.align		4
.L_2626:
        /*0074*/ 	.word	index@(.nv.constant0._ZN2at6native29vectorized_elementwise_kernelILi8ENS0_13BinaryFunctorIN3c108BFloat16ES4_S4_ZZZNS0_16fmod_kernel_cudaERNS_18TensorIteratorBaseEENKUlvE0_clEvENKUlvE2_clEvEUlS4_S4_E_EESt5arrayIPcLm3EEEEviT0_T1_)
        /*0078*/ 	.short	0x0210
        /*007a*/ 	.short	0x0020


	//----- nvinfo : EIATTR_SW_WAR
	.align		4
.L_2627:
        /*007c*/ 	.byte	0x04, 0x36
        /*007e*/ 	.short	(.L_2629 - .L_2628)
.L_2628:
        /*0080*/ 	.word	0x00000008
.L_2629:


//--------------------- .nv.info._ZN2at6native18elementwise_kernelILi128ELi4EZNS0_15gpu_kernel_implINS0_13BUnaryFunctorIN3c108BFloat16ES5_S5_ZZZNS0_16fmod_kernel_cudaERNS_18TensorIteratorBaseEENKUlvE0_clEvENKUlvE2_clEvEUlS5_S5_E_EEEEvS7_RKT_EUliE_EEviT1_ --------------------------
	.section	.nv.info._ZN2at6native18elementwise_kernelILi128ELi4EZNS0_15gpu_kernel_implINS0_13BUnaryFunctorIN3c108BFloat16ES5_S5_ZZZNS0_16fmod_kernel_cudaERNS_18TensorIteratorBaseEENKUlvE0_clEvENKUlvE2_clEvEUlS5_S5_E_EEEEvS7_RKT_EUliE_EEviT1_,"",@"SHT_CUDA_INFO"
	.sectionflags	@""
	.align	4


	//----- nvinfo : EIATTR_CUDA_API_VERSION
	.align		4
        /*0000*/ 	.byte	0x04, 0x37
        /*0002*/ 	.short	(.L_2631 - .L_2630)
.L_2630:
        /*0004*/ 	.word	0x00000082


	//----- nvinfo : EIATTR_KPARAM_INFO
	.align		4
.L_2631:
        /*0008*/ 	.byte	0x04, 0x17
        /*000a*/ 	.short	(.L_2633 - .L_2632)
.L_2632:
        /*000c*/ 	.word	0x00000000
        /*0010*/ 	.short	0x0001
        /*0012*/ 	.short	0x0008
        /*0014*/ 	.byte	0x00, 0xf0, 0x61, 0x08


	//----- nvinfo : EIATTR_KPARAM_INFO
	.align		4
.L_2633:
        /*0018*/ 	.byte	0x04, 0x17
        /*001a*/ 	.short	(.L_2635 - .L_2634)
.L_2634:
        /*001c*/ 	.word	0x00000000
        /*0020*/ 	.short	0x0000
        /*0022*/ 	.short	0x0000
        /*0024*/ 	.byte	0x00, 0xf0, 0x11, 0x00


	//----- nvinfo : EIATTR_SPARSE_MMA_MASK
	.align		4
.L_2635:
        /*0028*/ 	.byte	0x03, 0x50
        /*002a*/ 	.short	0x0000


	//----- nvinfo : EIATTR_MAXREG_COUNT
	.align		4
        /*002c*/ 	.byte	0x03, 0x1b
        /*002e*/ 	.short	0x0080


	//----- nvinfo : EIATTR_EXTERNS
	.align		4
        /*0030*/ 	.byte	0x04, 0x0f
        /*0032*/ 	.short	(.L_2637 - .L_2636)


	//   ....[0]....
	.align		4
.L_2636:
        /*0034*/ 	.word	index@(__assertfail)


	//----- nvinfo : EIATTR_MERCURY_ISA_VERSION
	.align		4
.L_2637:
        /*0038*/ 	.byte	0x03, 0x5f
        /*003a*/ 	.short	0x0101


	//----- nvinfo : EIATTR_SYSCALL_OFFSETS
	.align		4
        /*003c*/ 	.byte	0x04, 0x46
        /*003e*/ 	.short	(.L_2639 - .L_2638)


	//   ....[0]....
.L_2638:
        /*0040*/ 	.word	0x000022c0


	//   ....[1]....
        /*0044*/ 	.word	0x000036a0


	//   ....[2]....
        /*0048*/ 	.word	0x000059d0


	//   ....[3]....
        /*004c*/ 	.word	0x00006db0


	//   ....[4]....
        /*0050*/ 	.word	0x000090d0


	//   ....[5]....
        /*0054*/ 	.word	0x0000a4b0


	//   ....[6]....
        /*0058*/ 	.word	0x0000c7c0


	//   ....[7]....
        /*005c*/ 	.word	0x0000dba0


	//----- nvinfo : EIATTR_EXIT_INSTR_OFFSETS
	.align		4
.L_2639:
        /*0060*/ 	.byte	0x04, 0x1c
        /*0062*/ 	.short	(.L_2641 - .L_2640)


	//   ....[0]....
.L_2640:
        /*0064*/ 	.word	0x0000a580


	//   ....[1]....
        /*0068*/ 	.word	0x0000cdd0


	//   ....[2]....
        /*006c*/ 	.word	0x0000ce10


	//   ....[3]....
        /*0070*/ 	.word	0x0000ceb0


	//   ....[4]....
        /*0074*/ 	.word	0x0000cef0


	//   ....[5]....
        /*0078*/ 	.word	0x0000cf30


	//   ....[6]....
        /*007c*/ 	.word	0x0000cfc0


	//   ....[7]....
        /*0080*/ 	.word	0x0000d000


	//   ....[8]....
        /*0084*/ 	.word	0x0000d0a0


	//   ....[9]....
        /*0088*/ 	.word	0x0000d0f0


	//   ....[10]....
        /*008c*/ 	.word	0x0000d140


	//   ....[11]....
        /*0090*/ 	.word	0x0000d210


	//   ....[12]....
        /*0094*/ 	.word	0x0000d270


	//   ....[13]....
        /*0098*/ 	.word	0x0000d400


	//   ....[14]....
        /*009c*/ 	.word	0x0000d560


	//   ....[15]....
        /*00a0*/ 	.word	0x0000d580


	//   ....[16]....
        /*00a4*/ 	.word	0x0000d640


	//   ....[17]....
        /*00a8*/ 	.word	0x0000d7c0


	//   ....[18]....
        /*00ac*/ 	.word	0x0000d940


	//   ....[19]....
        /*00b0*/ 	.word	0x0000daa0


	//   ....[20]....
        /*00b4*/ 	.word	0x0000dbb0


	//   ....[21]....
        /*00b8*/ 	.word	0x0000dbf0


	//   ....[22]....
        /*00bc*/ 	.word	0x0000dc30


	//----- nvinfo : EIATTR_MAX_THREADS
	.align		4
.L_2641:
        /*00c0*/ 	.byte	0x04, 0x05
        /*00c2*/ 	.short	(.L_2643 - .L_2642)
.L_2642:
        /*00c4*/ 	.word	0x00000080
        /*00c8*/ 	.word	0x00000001
        /*00cc*/ 	.word	0x00000001


	//----- nvinfo : EIATTR_CRS_STACK_SIZE
	.align		4
.L_2643:
        /*00d0*/ 	.byte	0x04, 0x1e
        /*00d2*/ 	.short	(.L_2645 - .L_2644)
.L_2644:
        /*00d4*/ 	.word	0x00000000


	//----- nvinfo : EIATTR_CBANK_PARAM_SIZE
	.align		4
.L_2645:
        /*00d8*/ 	.byte	0x03, 0x19
        /*00da*/ 	.short	0x0220


	//----- nvinfo : EIATTR_PARAM_CBANK
	.align		4
        /*00dc*/ 	.byte	0x04, 0x0a
        /*00de*/ 	.short	(.L_2647 - .L_2646)
	.align		4
.L_2646:
        /*00e0*/ 	.word	index@(.nv.constant0._ZN2at6native18elementwise_kernelILi128ELi4EZNS0_15gpu_kernel_implINS0_13BUnaryFunctorIN3c108BFloat16ES5_S5_ZZZNS0_16fmod_kernel_cudaERNS_18TensorIteratorBaseEENKUlvE0_clEvENKUlvE2_clEvEUlS5_S5_E_EEEEvS7_RKT_EUliE_EEviT1_)
        /*00e4*/ 	.short	0x0210
        /*00e6*/ 	.short	0x0220


	//----- nvinfo : EIATTR_SW_WAR
	.align		4
.L_2647:
        /*00e8*/ 	.byte	0x04, 0x36
        /*00ea*/ 	.short	(.L_2649 - .L_2648)
.L_2648:
        /*00ec*/ 	.word	0x00000008
.L_2649:


//--------------------- .nv.info._ZN2at6native27unrolled_elementwise_kernelINS0_13BUnaryFunctorIN3c108BFloat16ES4_S4_ZZZNS0_16fmod_kernel_cudaERNS_18TensorIteratorBaseEENKUlvE0_clEvENKUlvE2_clEvEUlS4_S4_E_EESt5arrayIPcLm2EELi4E23TrivialOffsetCalculatorILi1EjESF_NS0_6memory12LoadWithCastILi1EEENSG_13StoreWithCastILi1EEEEEviT_T0_T2_T3_T4_T5_ --------------------------
	.section	.nv.info._ZN2at6native27unrolled_elementwise_kernelINS0_13BUnaryFunctorIN3c108BFloat16ES4_S4_ZZZNS0_16fmod_kernel_cudaERNS_18TensorIteratorBaseEENKUlvE0_clEvENKUlvE2_clEvEUlS4_S4_E_EESt5arrayIPcLm2EELi4E23TrivialOffsetCalculatorILi1EjESF_NS0_6memory12LoadWithCastILi1EEENSG_13StoreWithCastILi1EEEEEviT_T0_T2_T3_T4_T5_,"",@"SHT_CUDA_INFO"
	.sectionflags	@""
	.align	4


	//----- nvinfo : EIATTR_CUDA_API_VERSION
	.align		4
        /*0000*/ 	.byte	0x04, 0x37
        /*0002*/ 	.short	(.L_2651 - .L_2650)
.L_2650:
        /*0004*/ 	.word	0x00000082


	//----- nvinfo : EIATTR_KPARAM_INFO
	.align		4
.L_2651:
        /*0008*/ 	.byte	0x04, 0x17
        /*000a*/ 	.short	(.L_2653 - .L_2652)
.L_2652:
        /*000c*/ 	.word	0x00000000
        /*0010*/ 	.short	0x0006
        /*0012*/ 	.short	0x0024
        /*0014*/ 	.byte	0x00, 0xf0, 0x21, 0x00


	//----- nvinfo : EIATTR_KPARAM_INFO
	.align		4
.L_2653:
        /*0018*/ 	.byte	0x04, 0x17
        /*001a*/ 	.short	(.L_2655 - .L_2654)
.L_2654:
        /*001c*/ 	.word	0x00000000
        /*0020*/ 	.short	0x0005
        /*0022*/ 	.short	0x001c
        /*0024*/ 	.byte	0x00, 0xf0, 0x21, 0x00


	//----- nvinfo : EIATTR_KPARAM_INFO
	.align		4
.L_2655:
        /*0028*/ 	.byte	0x04, 0x17
        /*002a*/ 	.short	(.L_2657 - .L_2656)
.L_2656:
        /*002c*/ 	.word	0x00000000
        /*0030*/ 	.short	0x0004
        /*0032*/ 	.short	0x0019
        /*0034*/ 	.byte	0x00, 0xf0, 0x05, 0x00


	//----- nvinfo : EIATTR_KPARAM_INFO
	.align		4
.L_2657:
        /*0038*/ 	.byte	0x04, 0x17
        /*003a*/ 	.short	(.L_2659 - .L_2658)
.L_2658:
        /*003c*/ 	.word	0x00000000
        /*0040*/ 	.short	0x0003
        /*0042*/ 	.short	0x0018
        /*0044*/ 	.byte	0x00, 0xf0, 0x05, 0x00


	//----- nvinfo : EIATTR_KPARAM_INFO
	.align		4
.L_2659:
        /*0048*/ 	.byte	0x04, 0x17
        /*004a*/ 	.short	(.L_2661 - .L_2660)
.L_2660:
        /*004c*/ 	.word	0x00000000
        /*0050*/ 	.short	0x0002
        /*0052*/ 	.short	0x0008
        /*0054*/ 	.byte	0x00, 0xf0, 0x41, 0x00


	//----- nvinfo : EIATTR_KPARAM_INFO
	.align		4
.L_2661:
        /*0058*/ 	.byte	0x04, 0x17
        /*005a*/ 	.short	(.L_2663 - .L_2662)
.L_2662:
        /*005c*/ 	.word	0x00000000
        /*0060*/ 	.short	0x0001
        /*0062*/ 	.short	0x0004
        /*0064*/ 	.byte	0x00, 0xf0, 0x11, 0x00


	//----- nvinfo : EIATTR_KPARAM_INFO
	.align		4
.L_2663:
        /*0068*/ 	.byte	0x04, 0x17
        /*006a*/ 	.short	(.L_2665 - .L_2664)
.L_2664:
        /*006c*/ 	.word	0x00000000
        /*0070*/ 	.short	0x0000
        /*0072*/ 	.short	0x0000
        /*0074*/ 	.byte	0x00, 0xf0, 0x11, 0x00


	//----- nvinfo : EIATTR_SPARSE_MMA_MASK
	.align		4
.L_2665:
        /*0078*/ 	.byte	0x03, 0x50
        /*007a*/ 	.short	0x0000


	//----- nvinfo : EIATTR_MAXREG_COUNT
	.align		4
        /*007c*/ 	.byte	0x03, 0x1b
        /*007e*/ 	.short	0x00ff


	//----- nvinfo : EIATTR_EXTERNS
	.align		4
        /*0080*/ 	.byte	0x04, 0x0f
        /*0082*/ 	.short	(.L_2667 - .L_2666)


	//   ....[0]....
	.align		4
.L_2666:
        /*0084*/ 	.word	index@(__assertfail)


	//----- nvinfo : EIATTR_MERCURY_ISA_VERSION
	.align		4
.L_2667:
        /*0088*/ 	.byte	0x03, 0x5f
        /*008a*/ 	.short	0x0101


	//----- nvinfo : EIATTR_SYSCALL_OFFSETS
	.align		4
        /*008c*/ 	.byte	0x04, 0x46
        /*008e*/ 	.short	(.L_2669 - .L_2668)


	//   ....[0]....
.L_2668:
        /*0090*/ 	.word	0x000010f0


	//   ....[1]....
        /*0094*/ 	.word	0x00002220


	//   ....[2]....
        /*0098*/ 	.word	0x00003360


	//   ....[3]....
        /*009c*/ 	.word	0x00004480


	//   ....[4]....
        /*00a0*/ 	.word	0x00006900


	//   ....[5]....
        /*00a4*/ 	.word	0x00007910


	//   ....[6]....
        /*00a8*/ 	.word	0x00008910


	//   ....[7]....
        /*00ac*/ 	.word	0x000098f0


	//----- nvinfo : EIATTR_EXIT_INSTR_OFFSETS
	.align		4
.L_2669:
        /*00b0*/ 	.byte	0x04, 0x1c
        /*00b2*/ 	.short	(.L_2671 - .L_2670)


	//   ....[0]....
.L_2670:
        /*00b4*/ 	.word	0x000089d0


	//   ....[1]....
        /*00b8*/ 	.word	0x00008b20


	//   ....[2]....
        /*00bc*/ 	.word	0x00008b60


	//   ....[3]....
        /*00c0*/ 	.word	0x00008c00


	//   ....[4]....
        /*00c4*/ 	.word	0x00008c40


	//   ....[5]....
        /*00c8*/ 	.word	0x00008c80


	//   ....[6]....
        /*00cc*/ 	.word	0x00008d10


	//   ....[7]....
        /*00d0*/ 	.word	0x00008d50


	//   ....[8]....
        /*00d4*/ 	.word	0x00008df0


	//   ....[9]....
        /*00d8*/ 	.word	0x00008e40


	//   ....[10]....
        /*00dc*/ 	.word	0x00008e90


	//   ....[11]....
        /*00e0*/ 	.word	0x00008f60


	//   ....[12]....
        /*00e4*/ 	.word	0x00008fc0


	//   ....[13]....
        /*00e8*/ 	.word	0x00009150


	//   ....[14]....
        /*00ec*/ 	.word	0x000092b0


	//   ....[15]....
        /*00f0*/ 	.word	0x000092d0


	//   ....[16]....
        /*00f4*/ 	.word	0x00009390


	//   ....[17]....
        /*00f8*/ 	.word	0x00009510


	//   ....[18]....
        /*00fc*/ 	.word	0x00009690


	//   ....[19]....
        /*0100*/ 	.word	0x000097f0


	//   ....[20]....
        /*0104*/ 	.word	0x00009900


	//   ....[21]....
        /*0108*/ 	.word	0x00009940


	//   ....[22]....
        /*010c*/ 	.word	0x00009980


	//----- nvinfo : EIATTR_MAX_THREADS
	.align		4
.L_2671:
        /*0110*/ 	.byte	0x04, 0x05
        /*0112*/ 	.short	(.L_2673 - .L_2672)
.L_2672:
        /*0114*/ 	.word	0x00000080
        /*0118*/ 	.word	0x00000001
        /*011c*/ 	.word	0x00000001


	//----- nvinfo : EIATTR_CRS_STACK_SIZE
	.align		4
.L_2673:
        /*0120*/ 	.byte	0x04, 0x1e
        /*0122*/ 	.short	(.L_2675 - .L_2674)
.L_2674:
        /*0124*/ 	.word	0x00000000


	//----- nvinfo : EIATTR_CBANK_PARAM_SIZE
	.align		4
.L_2675:
        /*0128*/ 	.byte	0x03, 0x19
        /*012a*/ 	.short	0x002c


	//----- nvinfo : EIATTR_PARAM_CBANK
	.align		4
        /*012c*/ 	.byte	0x04, 0x0a
        /*012e*/ 	.short	(.L_2677 - .L_2676)
	.align		4
.L_2676:
        /*0130*/ 	.word	index@(.nv.constant0._ZN2at6native27unrolled_elementwise_kernelINS0_13BUnaryFunctorIN3c108BFloat16ES4_S4_ZZZNS0_16fmod_kernel_cudaERNS_18TensorIteratorBaseEENKUlvE0_clEvENKUlvE2_clEvEUlS4_S4_E_EESt5arrayIPcLm2EELi4E23TrivialOffsetCalculatorILi1EjESF_NS0_6memory12LoadWithCastILi1EEENSG_13StoreWithCastILi1EEEEEviT_T0_T2_T3_T4_T5_)
        /*0134*/ 	.short	0x0210
        /*0136*/ 	.short	0x002c


	//----- nvinfo : EIATTR_SW_WAR
	.align		4
.L_2677:
        /*0138*/ 	.byte	0x04, 0x36
        /*013a*/ 	.short	(.L_2679 - .L_2678)
.L_2678:
        /*013c*/ 	.word	0x00000008
.L_2679:


//--------------------- .nv.info._ZN2at6native18elementwise_kernelILi128ELi4EZNS0_22gpu_kernel_impl_nocastINS0_13BUnaryFunctorIN3c108BFloat16ES5_S5_ZZZNS0_16fmod_kernel_cudaERNS_18TensorIteratorBaseEENKUlvE0_clEvENKUlvE2_clEvEUlS5_S5_E_EEEEvS7_RKT_EUliE_EEviT1_ --------------------------
	.section	.nv.info._ZN2at6native18elementwise_kernelILi128ELi4EZNS0_22gpu_kernel_impl_nocastINS0_13BUnaryFunctorIN3c108BFloat16ES5_S5_ZZZNS0_16fmod_kernel_cudaERNS_18TensorIteratorBaseEENKUlvE0_clEvENKUlvE2_clEvEUlS5_S5_E_EEEEvS7_RKT_EUliE_EEviT1_,"",@"SHT_CUDA_INFO"
	.sectionflags	@""
	.align	4


	//----- nvinfo : EIATTR_CUDA_API_VERSION
	.align		4
        /*0000*/ 	.byte	0x04, 0x37
        /*0002*/ 	.short	(.L_2681 - .L_2680)
.L_2680:
        /*0004*/ 	.word	0x00000082


	//----- nvinfo : EIATTR_KPARAM_INFO
	.align		4
.L_2681:
        /*0008*/ 	.byte	0x04, 0x17
        /*000a*/ 	.short	(.L_2683 - .L_2682)
.L_2682:
        /*000c*/ 	.word	0x00000000
        /*0010*/ 	.short	0x0001
        /*0012*/ 	.short	0x0008
        /*0014*/ 	.byte	0x00, 0xf0, 0x61, 0x08


	//----- nvinfo : EIATTR_KPARAM_INFO
	.align		4
.L_2683:
        /*0018*/ 	.byte	0x04, 0x17
        /*001a*/ 	.short	(.L_2685 - .L_2684)
.L_2684:
        /*001c*/ 	.word	0x00000000
        /*0020*/ 	.short	0x0000
        /*0022*/ 	.short	0x0000
        /*0024*/ 	.byte	0x00, 0xf0, 0x11, 0x00


	//----- nvinfo : EIATTR_SPARSE_MMA_MASK
	.align		4
.L_2685:
        /*0028*/ 	.byte	0x03, 0x50
        /*002a*/ 	.short	0x0000


	//----- nvinfo : EIATTR_MAXREG_COUNT
	.align		4
        /*002c*/ 	.byte	0x03, 0x1b
        /*002e*/ 	.short	0x0080


	//----- nvinfo : EIATTR_MERCURY_ISA_VERSION
	.align		4
        /*0030*/ 	.byte	0x03, 0x5f
        /*0032*/ 	.short	0x0101


	//----- nvinfo : EIATTR_EXIT_INSTR_OFFSETS
	.align		4
        /*0034*/ 	.byte	0x04, 0x1c
        /*0036*/ 	.short	(.L_2687 - .L_2686)


	//   ....[0]....
.L_2686:
        /*0038*/ 	.word	0x000048f0


	//   ....[1]....
        /*003c*/ 	.word	0x000060e0


	//----- nvinfo : EIATTR_MAX_THREADS
	.align		4
.L_2687:
        /*0040*/ 	.byte	0x04, 0x05
        /*0042*/ 	.short	(.L_2689 - .L_2688)
.L_2688:
        /*0044*/ 	.word	0x00000080
        /*0048*/ 	.word	0x00000001
        /*004c*/ 	.word	0x00000001


	//----- nvinfo : EIATTR_CRS_STACK_SIZE
	.align		4
.L_2689:
        /*0050*/ 	.byte	0x04, 0x1e
        /*0052*/ 	.short	(.L_2691 - .L_2690)
.L_2690:
        /*0054*/ 	.word	0x00000000


	//----- nvinfo : EIATTR_CBANK_PARAM_SIZE
	.align		4
.L_2691:
        /*0058*/ 	.byte	0x03, 0x19
        /*005a*/ 	.short	0x0220


	//----- nvinfo : EIATTR_PARAM_CBANK
	.align		4
        /*005c*/ 	.byte	0x04, 0x0a
        /*005e*/ 	.short	(.L_2693 - .L_2692)
	.align		4
.L_2692:
        /*0060*/ 	.word	index@(.nv.constant0._ZN2at6native18elementwise_kernelILi128ELi4EZNS0_22gpu_kernel_impl_nocastINS0_13BUnaryFunctorIN3c108BFloat16ES5_S5_ZZZNS0_16fmod_kernel_cudaERNS_18TensorIteratorBaseEENKUlvE0_clEvENKUlvE2_clEvEUlS5_S5_E_EEEEvS7_RKT_EUliE_EEviT1_)
        /*0064*/ 	.short	0x0210
        /*0066*/ 	.short	0x0220


	//----- nvinfo : EIATTR_SW_WAR
	.align		4
.L_2693:
        /*0068*/ 	.byte	0x04, 0x36
        /*006a*/ 	.short	(.L_2695 - .L_2694)
.L_2694:
        /*006c*/ 	.word	0x00000008
.L_2695:


//--------------------- .nv.info._ZN2at6native27unrolled_elementwise_kernelINS0_13BUnaryFunctorIN3c108BFloat16ES4_S4_ZZZNS0_16fmod_kernel_cudaERNS_18TensorIteratorBaseEENKUlvE0_clEvENKUlvE2_clEvEUlS4_S4_E_EESt5arrayIPcLm2EELi4E23TrivialOffsetCalculatorILi1EjESF_NS0_6memory15LoadWithoutCastENSG_16StoreWithoutCastEEEviT_T0_T2_T3_T4_T5_ --------------------------
	.section	.nv.info._ZN2at6native27unrolled_elementwise_kernelINS0_13BUnaryFunctorIN3c108BFloat16ES4_S4_ZZZNS0_16fmod_kernel_cudaERNS_18TensorIteratorBaseEENKUlvE0_clEvENKUlvE2_clEvEUlS4_S4_E_EESt5arrayIPcLm2EELi4E23TrivialOffsetCalculatorILi1EjESF_NS0_6memory15LoadWithoutCastENSG_16StoreWithoutCastEEEviT_T0_T2_T3_T4_T5_,"",@"SHT_CUDA_INFO"
	.sectionflags	@""
	.align	4


	//----- nvinfo : EIATTR_CUDA_API_VERSION
	.align		4
        /*0000*/ 	.byte	0x04, 0x37
        /*0002*/ 	.short	(.L_2697 - .L_2696)
.L_2696:
        /*0004*/ 	.word	0x00000082


	//----- nvinfo : EIATTR_KPARAM_INFO
	.align		4
.L_2697:
        /*0008*/ 	.byte	0x04, 0x17
        /*000a*/ 	.short	(.L_2699 - .L_2698)
.L_2698:
        /*000c*/ 	.word	0x00000000
        /*0010*/ 	.short	0x0006
        /*0012*/ 	.short	0x001b
        /*0014*/ 	.byte	0x00, 0xf0, 0x05, 0x00


	//----- nvinfo : EIATTR_KPARAM_INFO
	.align		4
.L_2699:
        /*0018*/ 	.byte	0x04, 0x17
        /*001a*/ 	.short	(.L_2701 - .L_2700)
.L_2700:
        /*001c*/ 	.word	0x00000000
        /*0020*/ 	.short	0x0005
        /*0022*/ 	.short	0x001a
        /*0024*/ 	.byte	0x00, 0xf0, 0x05, 0x00


	//----- nvinfo : EIATTR_KPARAM_INFO
	.align		4
.L_2701:
        /*0028*/ 	.byte	0x04, 0x17
        /*002a*/ 	.short	(.L_2703 - .L_2702)
.L_2702:
        /*002c*/ 	.word	0x00000000
        /*0030*/ 	.short	0x0004
        /*0032*/ 	.short	0x0019
        /*0034*/ 	.byte	0x00, 0xf0, 0x05, 0x00


	//----- nvinfo : EIATTR_KPARAM_INFO
	.align		4
.L_2703:
        /*0038*/ 	.byte	0x04, 0x17
        /*003a*/ 	.short	(.L_2705 - .L_2704)
.L_2704:
        /*003c*/ 	.word	0x00000000
        /*0040*/ 	.short	0x0003
        /*0042*/ 	.short	0x0018
        /*0044*/ 	.byte	0x00, 0xf0, 0x05, 0x00


	//----- nvinfo : EIATTR_KPARAM_INFO
	.align		4
.L_2705:
        /*0048*/ 	.byte	0x04, 0x17
        /*004a*/ 	.short	(.L_2707 - .L_2706)
.L_2706:
        /*004c*/ 	.word	0x00000000
        /*0050*/ 	.short	0x0002
        /*0052*/ 	.short	0x0008
        /*0054*/ 	.byte	0x00, 0xf0, 0x41, 0x00


	//----- nvinfo : EIATTR_KPARAM_INFO
	.align		4
.L_2707:
        /*0058*/ 	.byte	0x04, 0x17
        /*005a*/ 	.short	(.L_2709 - .L_2708)
.L_2708:
        /*005c*/ 	.word	0x00000000
        /*0060*/ 	.short	0x0001
        /*0062*/ 	.short	0x0004
        /*0064*/ 	.byte	0x00, 0xf0, 0x11, 0x00


	//----- nvinfo : EIATTR_KPARAM_INFO
	.align		4
.L_2709:
        /*0068*/ 	.byte	0x04, 0x17
        /*006a*/ 	.short	(.L_2711 - .L_2710)
.L_2710:
        /*006c*/ 	.word	0x00000000
        /*0070*/ 	.short	0x0000
        /*0072*/ 	.short	0x0000
        /*0074*/ 	.byte	0x00, 0xf0, 0x11, 0x00


	//----- nvinfo : EIATTR_SPARSE_MMA_MASK
	.align		4
.L_2711:
        /*0078*/ 	.byte	0x03, 0x50
        /*007a*/ 	.short	0x0000


	//----- nvinfo : EIATTR_MAXREG_COUNT
	.align		4
        /*007c*/ 	.byte	0x03, 0x1b
        /*007e*/ 	.short	0x00ff


	//----- nvinfo : EIATTR_MERCURY_ISA_VERSION
	.align		4
        /*0080*/ 	.byte	0x03, 0x5f
        /*0082*/ 	.short	0x0101


	//----- nvinfo : EIATTR_EXIT_INSTR_OFFSETS
	.align		4
        /*0084*/ 	.byte	0x04, 0x1c
        /*0086*/ 	.short	(.L_2713 - .L_2712)


	//   ....[0]....
.L_2712:
        /*0088*/ 	.word	0x000016c0


	//   ....[1]....
        /*008c*/ 	.word	0x00001710


	//----- nvinfo : EIATTR_MAX_THREADS
	.align		4
.L_2713:
        /*0090*/ 	.byte	0x04, 0x05
        /*0092*/ 	.short	(.L_2715 - .L_2714)
.L_2714:
        /*0094*/ 	.word	0x00000080
        /*0098*/ 	.word	0x00000001
        /*009c*/ 	.word	0x00000001


	//----- nvinfo : EIATTR_CRS_STACK_SIZE
	.align		4
.L_2715:
        /*00a0*/ 	.byte	0x04, 0x1e
        /*00a2*/ 	.short	(.L_2717 - .L_2716)
.L_2716:
        /*00a4*/ 	.word	0x00000000


	//----- nvinfo : EIATTR_CBANK_PARAM_SIZE
	.align		4
.L_2717:
        /*00a8*/ 	.byte	0x03, 0x19
        /*00aa*/ 	.short	0x001c


	//----- nvinfo : EIATTR_PARAM_CBANK
	.align		4
        /*00ac*/ 	.byte	0x04, 0x0a
        /*00ae*/ 	.short	(.L_2719 - .L_2718)
	.align		4
.L_2718:
        /*00b0*/ 	.word	index@(.nv.constant0._ZN2at6native27unrolled_elementwise_kernelINS0_13BUnaryFunctorIN3c108BFloat16ES4_S4_ZZZNS0_16fmod_kernel_cudaERNS_18TensorIteratorBaseEENKUlvE0_clEvENKUlvE2_clEvEUlS4_S4_E_EESt5arrayIPcLm2EELi4E23TrivialOffsetCalculatorILi1EjESF_NS0_6memory15LoadWithoutCastENSG_16StoreWithoutCastEEEviT_T0_T2_T3_T4_T5_)
        /*00b4*/ 	.short	0x0210
        /*00b6*/ 	.short	0x001c


	//----- nvinfo : EIATTR_SW_WAR
	.align		4
.L_2719:
        /*00b8*/ 	.byte	0x04, 0x36
        /*00ba*/ 	.short	(.L_2721 - .L_2720)
.L_2720:
        /*00bc*/ 	.word	0x00000008
.L_2721:


//--------------------- .nv.info._ZN2at6native29vectorized_elementwise_kernelILi2ENS0_13BUnaryFunctorIN3c108BFloat16ES4_S4_ZZZNS0_16fmod_kernel_cudaERNS_18TensorIteratorBaseEENKUlvE0_clEvENKUlvE2_clEvEUlS4_S4_E_EESt5arrayIPcLm2EEEEviT0_T1_ --------------------------
	.section	.nv.info._ZN2at6native29vectorized_elementwise_kernelILi2ENS0_13BUnaryFunctorIN3c108BFloat16ES4_S4_ZZZNS0_16fmod_kernel_cudaERNS_18TensorIteratorBaseEENKUlvE0_clEvENKUlvE2_clEvEUlS4_S4_E_EESt5arrayIPcLm2EEEEviT0_T1_,"",@"SHT_CUDA_INFO"
	.sectionflags	@""
	.align	4


	//----- nvinfo : EIATTR_CUDA_API_VERSION
	.align		4
        /*0000*/ 	.byte	0x04, 0x37
        /*0002*/ 	.short	(.L_2723 - .L_2722)
.L_2722:
        /*0004*/ 	.word	0x00000082


	//----- nvinfo : EIATTR_KPARAM_INFO
	.align		4
.L_2723:
        /*0008*/ 	.byte	0x04, 0x17
        /*000a*/ 	.short	(.L_2725 - .L_2724)
.L_2724:
        /*000c*/ 	.word	0x00000000
        /*0010*/ 	.short	0x0002
        /*0012*/ 	.short	0x0008
        /*0014*/ 	.byte	0x00, 0xf0, 0x41, 0x00


	//----- nvinfo : EIATTR_KPARAM_INFO
	.align		4
.L_2725:
        /*0018*/ 	.byte	0x04, 0x17
        /*001a*/ 	.short	(.L_2727 - .L_2726)
.L_2726:
        /*001c*/ 	.word	0x00000000
        /*0020*/ 	.short	0x0001
        /*0022*/ 	.short	0x0004
        /*0024*/ 	.byte	0x00, 0xf0, 0x11, 0x00


	//----- nvinfo : EIATTR_KPARAM_INFO
	.align		4
.L_2727:
        /*0028*/ 	.byte	0x04, 0x17
        /*002a*/ 	.short	(.L_2729 - .L_2728)
.L_2728:
        /*002c*/ 	.word	0x00000000
        /*0030*/ 	.short	0x0000
        /*0032*/ 	.short	0x0000
        /*0034*/ 	.byte	0x00, 0xf0, 0x11, 0x00


	//----- nvinfo : EIATTR_SPARSE_MMA_MASK
	.align		4
.L_2729:
        /*0038*/ 	.byte	0x03, 0x50
        /*003a*/ 	.short	0x0000


	//----- nvinfo : EIATTR_MAXREG_COUNT
	.align		4
        /*003c*/ 	.byte	0x03, 0x1b
        /*003e*/ 	.short	0x00ff


	//----- nvinfo : EIATTR_MERCURY_ISA_VERSION
	.align		4
        /*0040*/ 	.byte	0x03, 0x5f
        /*0042*/ 	.short	0x0101


	//----- nvinfo : EIATTR_EXIT_INSTR_OFFSETS
	.align		4
        /*0044*/ 	.byte	0x04, 0x1c
        /*0046*/ 	.short	(.L_2731 - .L_2730)


	//   ....[0]....
.L_2730:
        /*0048*/ 	.word	0x00002420


	//   ....[1]....
        /*004c*/ 	.word	0x00005110


	//   ....[2]....
        /*0050*/ 	.word	0x00005160


	//----- nvinfo : EIATTR_MAX_THREADS
	.align		4
.L_2731:
        /*0054*/ 	.byte	0x04, 0x05
        /*0056*/ 	.short	(.L_2733 - .L_2732)
.L_2732:
        /*0058*/ 	.word	0x00000080
        /*005c*/ 	.word	0x00000001
        /*0060*/ 	.word	0x00000001


	//----- nvinfo : EIATTR_CRS_STACK_SIZE
	.align		4
.L_2733:
        /*0064*/ 	.byte	0x04, 0x1e
        /*0066*/ 	.short	(.L_2735 - .L_2734)
.L_2734:
        /*0068*/ 	.word	0x00000000


	//----- nvinfo : EIATTR_CBANK_PARAM_SIZE
	.align		4
.L_2735:
        /*006c*/ 	.byte	0x03, 0x19
        /*006e*/ 	.short	0x0018


	//----- nvinfo : EIATTR_PARAM_CBANK
	.align		4
        /*0070*/ 	.byte	0x04, 0x0a
        /*0072*/ 	.short	(.L_2737 - .L_2736)
	.align		4
.L_2736:
        /*0074*/ 	.word	index@(.nv.constant0._ZN2at6native29vectorized_elementwise_kernelILi2ENS0_13BUnaryFunctorIN3c108BFloat16ES4_S4_ZZZNS0_16fmod_kernel_cudaERNS_18TensorIteratorBaseEENKUlvE0_clEvENKUlvE2_clEvEUlS4_S4_E_EESt5arrayIPcLm2EEEEviT0_T1_)
        /*0078*/ 	.short	0x0210
        /*007a*/ 	.short	0x0018


	//----- nvinfo : EIATTR_SW_WAR
	.align		4
.L_2737:
        /*007c*/ 	.byte	0x04, 0x36
        /*007e*/ 	.short	(.L_2739 - .L_2738)
.L_2738:
        /*0080*/ 	.word	0x00000008
.L_2739:


//--------------------- .nv.info._ZN2at6native29vectorized_elementwise_kernelILi4ENS0_13BUnaryFunctorIN3c108BFloat16ES4_S4_ZZZNS0_16fmod_kernel_cudaERNS_18TensorIteratorBaseEENKUlvE0_clEvENKUlvE2_clEvEUlS4_S4_E_EESt5arrayIPcLm2EEEEviT0_T1_ --------------------------
	.section	.nv.info._ZN2at6native29vectorized_elementwise_kernelILi4ENS0_13BUnaryFunctorIN3c108BFloat16ES4_S4_ZZZNS0_16fmod_kernel_cudaERNS_18TensorIteratorBaseEENKUlvE0_clEvENKUlvE2_clEvEUlS4_S4_E_EESt5arrayIPcLm2EEEEviT0_T1_,"",@"SHT_CUDA_INFO"
	.sectionflags	@""
	.align	4


	//----- nvinfo : EIATTR_CUDA_API_VERSION
	.align		4
        /*0000*/ 	.byte	0x04, 0x37
        /*0002*/ 	.short	(.L_2741 - .L_2740)
.L_2740:
        /*0004*/ 	.word	0x00000082


	//----- nvinfo : EIATTR_KPARAM_INFO
	.align		4
.L_2741:
        /*0008*/ 	.byte	0x04, 0x17
        /*000a*/ 	.short	(.L_2743 - .L_2742)
.L_2742:
        /*000c*/ 	.word	0x00000000
        /*0010*/ 	.short	0x0002
        /*0012*/ 	.short	0x0008
        /*0014*/ 	.byte	0x00, 0xf0, 0x41, 0x00


	//----- nvinfo : EIATTR_KPARAM_INFO
	.align		4
.L_2743:
        /*0018*/ 	.byte	0x04, 0x17
        /*001a*/ 	.short	(.L_2745 - .L_2744)
.L_2744:
        /*001c*/ 	.word	0x00000000
        /*0020*/ 	.short	0x0001
        /*0022*/ 	.short	0x0004
        /*0024*/ 	.byte	0x00, 0xf0, 0x11, 0x00


	//----- nvinfo : EIATTR_KPARAM_INFO
	.align		4
.L_2745:
        /*0028*/ 	.byte	0x04, 0x17
        /*002a*/ 	.short	(.L_2747 - .L_2746)
.L_2746:
        /*002c*/ 	.word	0x00000000
        /*0030*/ 	.short	0x0000
        /*0032*/ 	.short	0x0000
        /*0034*/ 	.byte	0x00, 0xf0, 0x11, 0x00


	//----- nvinfo : EIATTR_SPARSE_MMA_MASK
	.align		4
.L_2747:
        /*0038*/ 	.byte	0x03, 0x50
        /*003a*/ 	.short	0x0000


	//----- nvinfo : EIATTR_MAXREG_COUNT
	.align		4
        /*003c*/ 	.byte	0x03, 0x1b
        /*003e*/ 	.short	0x00ff


	//----- nvinfo : EIATTR_MERCURY_ISA_VERSION
	.align		4
        /*0040*/ 	.byte	0x03, 0x5f
        /*0042*/ 	.short	0x0101


	//----- nvinfo : EIATTR_EXIT_INSTR_OFFSETS
	.align		4
        /*0044*/ 	.byte	0x04, 0x1c
        /*0046*/ 	.short	(.L_2749 - .L_2748)


	//   ....[0]....
.L_2748:
        /*0048*/ 	.word	0x000023e0


	//   ....[1]....
        /*004c*/ 	.word	0x000050d0


	//   ....[2]....
        /*0050*/ 	.word	0x00005120


	//----- nvinfo : EIATTR_MAX_THREADS
	.align		4
.L_2749:
        /*0054*/ 	.byte	0x04, 0x05
        /*0056*/ 	.short	(.L_2751 - .L_2750)
.L_2750:
        /*0058*/ 	.word	0x00000080
        /*005c*/ 	.word	0x00000001
        /*0060*/ 	.word	0x00000001


	//----- nvinfo : EIATTR_CRS_STACK_SIZE
	.align		4
.L_2751:
        /*0064*/ 	.byte	0x04, 0x1e
        /*0066*/ 	.short	(.L_2753 - .L_2752)
.L_2752:
        /*0068*/ 	.word	0x00000000


	//----- nvinfo : EIATTR_CBANK_PARAM_SIZE
	.align		4
.L_2753:
        /*006c*/ 	.byte	0x03, 0x19
        /*006e*/ 	.short	0x0018


	//----- nvinfo : EIATTR_PARAM_CBANK
	.align		4
        /*0070*/ 	.byte	0x04, 0x0a
        /*0072*/ 	.short	(.L_2755 - .L_2754)
	.align		4
.L_2754:
        /*0074*/ 	.word	index@(.nv.constant0._ZN2at6native29vectorized_elementwise_kernelILi4ENS0_13BUnaryFunctorIN3c108BFloat16ES4_S4_ZZZNS0_16fmod_kernel_cudaERNS_18TensorIteratorBaseEENKUlvE0_clEvENKUlvE2_clEvEUlS4_S4_E_EESt5arrayIPcLm2EEEEviT0_T1_)
        /*0078*/ 	.short	0x0210
        /*007a*/ 	.short	0x0018


	//----- nvinfo : EIATTR_SW_WAR
	.align		4
.L_2755:
        /*007c*/ 	.byte	0x04, 0x36
        /*007e*/ 	.short	(.L_2757 - .L_2756)
.L_2756:
        /*0080*/ 	.word	0x00000008
.L_2757:


//--------------------- .nv.info._ZN2at6native29vectorized_elementwise_kernelILi8ENS0_13BUnaryFunctorIN3c108BFloat16ES4_S4_ZZZNS0_16fmod_kernel_cudaERNS_18TensorIteratorBaseEENKUlvE0_clEvENKUlvE2_clEvEUlS4_S4_E_EESt5arrayIPcLm2EEEEviT0_T1_ --------------------------
	.section	.nv.info._ZN2at6native29vectorized_elementwise_kernelILi8ENS0_13BUnaryFunctorIN3c108BFloat16ES4_S4_ZZZNS0_16fmod_kernel_cudaERNS_18TensorIteratorBaseEENKUlvE0_clEvENKUlvE2_clEvEUlS4_S4_E_EESt5arrayIPcLm2EEEEviT0_T1_,"",@"SHT_CUDA_INFO"
	.sectionflags	@""
	.align	4


	//----- nvinfo : EIATTR_CUDA_API_VERSION
	.align		4
        /*0000*/ 	.byte	0x04, 0x37
        /*0002*/ 	.short	(.L_2759 - .L_2758)
.L_2758:
        /*0004*/ 	.word	0x00000082


	//----- nvinfo : EIATTR_KPARAM_INFO
	.align		4
.L_2759:
        /*0008*/ 	.byte	0x04, 0x17
        /*000a*/ 	.short	(.L_2761 - .L_2760)
.L_2760:
        /*000c*/ 	.word	0x00000000
        /*0010*/ 	.short	0x0002
        /*0012*/ 	.short	0x0008
        /*0014*/ 	.byte	0x00, 0xf0, 0x41, 0x00


	//----- nvinfo : EIATTR_KPARAM_INFO
	.align		4
.L_2761:
        /*0018*/ 	.byte	0x04, 0x17
        /*001a*/ 	.short	(.L_2763 - .L_2762)
.L_2762:
        /*001c*/ 	.word	0x00000000
        /*0020*/ 	.short	0x0001
        /*0022*/ 	.short	0x0004
        /*0024*/ 	.byte	0x00, 0xf0, 0x11, 0x00


	//----- nvinfo : EIATTR_KPARAM_INFO
	.align		4
.L_2763:
        /*0028*/ 	.byte	0x04, 0x17
        /*002a*/ 	.short	(.L_2765 - .L_2764)
.L_2764:
        /*002c*/ 	.word	0x00000000
        /*0030*/ 	.short	0x0000
        /*0032*/ 	.short	0x0000
        /*0034*/ 	.byte	0x00, 0xf0, 0x11, 0x00


	//----- nvinfo : EIATTR_SPARSE_MMA_MASK
	.align		4
.L_2765:
        /*0038*/ 	.byte	0x03, 0x50
        /*003a*/ 	.short	0x0000


	//----- nvinfo : EIATTR_MAXREG_COUNT
	.align		4
        /*003c*/ 	.byte	0x03, 0x1b
        /*003e*/ 	.short	0x00ff


	//----- nvinfo : EIATTR_MERCURY_ISA_VERSION
	.align		4
        /*0040*/ 	.byte	0x03, 0x5f
        /*0042*/ 	.short	0x0101


	//----- nvinfo : EIATTR_EXIT_INSTR_OFFSETS
	.align		4
        /*0044*/ 	.byte	0x04, 0x1c
        /*0046*/ 	.short	(.L_2767 - .L_2766)


	//   ....[0]....
.L_2766:
        /*0048*/ 	.word	0x000023c0


	//   ....[1]....
        /*004c*/ 	.word	0x000050b0


	//   ....[2]....
        /*0050*/ 	.word	0x00005100


	//----- nvinfo : EIATTR_MAX_THREADS
	.align		4
.L_2767:
        /*0054*/ 	.byte	0x04, 0x05
        /*0056*/ 	.short	(.L_2769 - .L_2768)
.L_2768:
        /*0058*/ 	.word	0x00000080
        /*005c*/ 	.word	0x00000001
        /*0060*/ 	.word	0x00000001


	//----- nvinfo : EIATTR_CRS_STACK_SIZE
	.align		4
.L_2769:
        /*0064*/ 	.byte	0x04, 0x1e
        /*0066*/ 	.short	(.L_2771 - .L_2770)
.L_2770:
        /*0068*/ 	.word	0x00000000


	//----- nvinfo : EIATTR_CBANK_PARAM_SIZE
	.align		4
.L_2771:
        /*006c*/ 	.byte	0x03, 0x19
        /*006e*/ 	.short	0x0018


	//----- nvinfo : EIATTR_PARAM_CBANK
	.align		4
        /*0070*/ 	.byte	0x04, 0x0a
        /*0072*/ 	.short	(.L_2773 - .L_2772)
	.align		4
.L_2772:
        /*0074*/ 	.word	index@(.nv.constant0._ZN2at6native29vectorized_elementwise_kernelILi8ENS0_13BUnaryFunctorIN3c108BFloat16ES4_S4_ZZZNS0_16fmod_kernel_cudaERNS_18TensorIteratorBaseEENKUlvE0_clEvENKUlvE2_clEvEUlS4_S4_E_EESt5arrayIPcLm2EEEEviT0_T1_)
        /*0078*/ 	.short	0x0210
        /*007a*/ 	.short	0x0018


	//----- nvinfo : EIATTR_SW_WAR
	.align		4
.L_2773:
        /*007c*/ 	.byte	0x04, 0x36
        /*007e*/ 	.short	(.L_2775 - .L_2774)
.L_2774:
        /*0080*/ 	.word	0x00000008
.L_2775:


//--------------------- .nv.info._ZN2at6native18elementwise_kernelILi128ELi4EZNS0_15gpu_kernel_implINS0_13AUnaryFunctorIN3c108BFloat16ES5_S5_ZZZNS0_16fmod_kernel_cudaERNS_18TensorIteratorBaseEENKUlvE0_clEvENKUlvE2_clEvEUlS5_S5_E_EEEEvS7_RKT_EUliE_EEviT1_ --------------------------
	.section	.nv.info._ZN2at6native18elementwise_kernelILi128ELi4EZNS0_15gpu_kernel_implINS0_13AUnaryFunctorIN3c108BFloat16ES5_S5_ZZZNS0_16fmod_kernel_cudaERNS_18TensorIteratorBaseEENKUlvE0_clEvENKUlvE2_clEvEUlS5_S5_E_EEEEvS7_RKT_EUliE_EEviT1_,"",@"SHT_CUDA_INFO"
	.sectionflags	@""
	.align	4


	//----- nvinfo : EIATTR_CUDA_API_VERSION
	.align		4
        /*0000*/ 	.byte	0x04, 0x37
        /*0002*/ 	.short	(.L_2777 - .L_2776)
.L_2776:
        /*0004*/ 	.word	0x00000082


	//----- nvinfo : EIATTR_KPARAM_INFO
	.align		4
.L_2777:
        /*0008*/ 	.byte	0x04, 0x17
        /*000a*/ 	.short	(.L_2779 - .L_2778)
.L_2778:
        /*000c*/ 	.word	0x00000000
        /*0010*/ 	.short	0x0001
        /*0012*/ 	.short	0x0008
        /*0014*/ 	.byte	0x00, 0xf0, 0x61, 0x08


	//----- nvinfo : EIATTR_KPARAM_INFO
	.align		4
.L_2779:
        /*0018*/ 	.byte	0x04, 0x17
        /*001a*/ 	.short	(.L_2781 - .L_2780)
.L_2780:
        /*001c*/ 	.word	0x00000000
        /*0020*/ 	.short	0x0000
        /*0022*/ 	.short	0x0000
        /*0024*/ 	.byte	0x00, 0xf0, 0x11, 0x00


	//----- nvinfo : EIATTR_SPARSE_MMA_MASK
	.align		4
.L_2781:
        /*0028*/ 	.byte	0x03, 0x50
        /*002a*/ 	.short	0x0000


	//----- nvinfo : EIATTR_MAXREG_COUNT
	.align		4
        /*002c*/ 	.byte	0x03, 0x1b
        /*002e*/ 	.short	0x0080


	//----- nvinfo : EIATTR_EXTERNS
	.align		4
        /*0030*/ 	.byte	0x04, 0x0f
        /*0032*/ 	.short	(.L_2783 - .L_2782)


	//   ....[0]....
	.align		4
.L_2782:
        /*0034*/ 	.word	index@(__assertfail)


	//----- nvinfo : EIATTR_MERCURY_ISA_VERSION
	.align		4
.L_2783:
        /*0038*/ 	.byte	0x03, 0x5f
        /*003a*/ 	.short	0x0101


	//----- nvinfo : EIATTR_SYSCALL_OFFSETS
	.align		4
        /*003c*/ 	.byte	0x04, 0x46
        /*003e*/ 	.short	(.L_2785 - .L_2784)


	//   ....[0]....
.L_2784:
        /*0040*/ 	.word	0x000022d0


	//   ....[1]....
        /*0044*/ 	.word	0x000036b0


	//   ....[2]....
        /*0048*/ 	.word	0x000059e0


	//   ....[3]....
        /*004c*/ 	.word	0x00006dc0


	//   ....[4]....
        /*0050*/ 	.word	0x000090e0


	//   ....[5]....
        /*0054*/ 	.word	0x0000a4c0


	//   ....[6]....
        /*0058*/ 	.word	0x0000c7d0


	//   ....[7]....
        /*005c*/ 	.word	0x0000dbb0


	//----- nvinfo : EIATTR_EXIT_INSTR_OFFSETS
	.align		4
.L_2785:
        /*0060*/ 	.byte	0x04, 0x1c
        /*0062*/ 	.short	(.L_2787 - .L_2786)


	//   ....[0]....
.L_2786:
        /*0064*/ 	.word	0x0000a590


	//   ....[1]....
        /*0068*/ 	.word	0x0000cde0


	//   ....[2]....
        /*006c*/ 	.word	0x0000ce20


	//   ....[3]....
        /*0070*/ 	.word	0x0000cec0


	//   ....[4]....
        /*0074*/ 	.word	0x0000cf00


	//   ....[5]....
        /*0078*/ 	.word	0x0000cf40


	//   ....[6]....
        /*007c*/ 	.word	0x0000cfd0


	//   ....[7]....
        /*0080*/ 	.word	0x0000d010


	//   ....[8]....
        /*0084*/ 	.word	0x0000d0b0


	//   ....[9]....
        /*0088*/ 	.word	0x0000d100


	//   ....[10]....
        /*008c*/ 	.word	0x0000d150


	//   ....[11]....
        /*0090*/ 	.word	0x0000d220


	//   ....[12]....
        /*0094*/ 	.word	0x0000d280


	//   ....[13]....
        /*0098*/ 	.word	0x0000d410


	//   ....[14]....
        /*009c*/ 	.word	0x0000d570


	//   ....[15]....
        /*00a0*/ 	.word	0x0000d590


	//   ....[16]....
        /*00a4*/ 	.word	0x0000d650


	//   ....[17]....
        /*00a8*/ 	.word	0x0000d7d0


	//   ....[18]....
        /*00ac*/ 	.word	0x0000d950


	//   ....[19]....
        /*00b0*/ 	.word	0x0000dab0


	//   ....[20]....
        /*00b4*/ 	.word	0x0000dbc0


	//   ....[21]....
        /*00b8*/ 	.word	0x0000dc00


	//   ....[22]....
        /*00bc*/ 	.word	0x0000dc40


	//----- nvinfo : EIATTR_MAX_THREADS
	.align		4
.L_2787:
        /*00c0*/ 	.byte	0x04, 0x05
        /*00c2*/ 	.short	(.L_2789 - .L_2788)
.L_2788:
        /*00c4*/ 	.word	0x00000080
        /*00c8*/ 	.word	0x00000001
        /*00cc*/ 	.word	0x00000001


	//----- nvinfo : EIATTR_CRS_STACK_SIZE
	.align		4
.L_2789:
        /*00d0*/ 	.byte	0x04, 0x1e
        /*00d2*/ 	.short	(.L_2791 - .L_2790)
.L_2790:
        /*00d4*/ 	.word	0x00000000


	//----- nvinfo : EIATTR_CBANK_PARAM_SIZE
	.align		4
.L_2791:
        /*00d8*/ 	.byte	0x03, 0x19
        /*00da*/ 	.short	0x0220


	//----- nvinfo : EIATTR_PARAM_CBANK
	.align		4
        /*00dc*/ 	.byte	0x04, 0x0a
        /*00de*/ 	.short	(.L_2793 - .L_2792)
	.align		4
.L_2792:
        /*00e0*/ 	.word	index@(.nv.constant0._ZN2at6native18elementwise_kernelILi128ELi4EZNS0_15gpu_kernel_implINS0_13AUnaryFunctorIN3c108BFloat16ES5_S5_ZZZNS0_16fmod_kernel_cudaERNS_18TensorIteratorBaseEENKUlvE0_clEvENKUlvE2_clEvEUlS5_S5_E_EEEEvS7_RKT_EUliE_EEviT1_)
        /*00e4*/ 	.short	0x0210
        /*00e6*/ 	.short	0x0220


	//----- nvinfo : EIATTR_SW_WAR
	.align		4
.L_2793:
        /*00e8*/ 	.byte	0x04, 0x36
        /*00ea*/ 	.short	(.L_2795 - .L_2794)
.L_2794:
        /*00ec*/ 	.word	0x00000008
.L_2795:


//--------------------- .nv.info._ZN2at6native27unrolled_elementwise_kernelINS0_13AUnaryFunctorIN3c108BFloat16ES4_S4_ZZZNS0_16fmod_kernel_cudaERNS_18TensorIteratorBaseEENKUlvE0_clEvENKUlvE2_clEvEUlS4_S4_E_EESt5arrayIPcLm2EELi4E23TrivialOffsetCalculatorILi1EjESF_NS0_6memory12LoadWithCastILi1EEENSG_13StoreWithCastILi1EEEEEviT_T0_T2_T3_T4_T5_ --------------------------
	.section	.nv.info._ZN2at6native27unrolled_elementwise_kernelINS0_13AUnaryFunctorIN3c108BFloat16ES4_S4_ZZZNS0_16fmod_kernel_cudaERNS_18TensorIteratorBaseEENKUlvE0_clEvENKUlvE2_clEvEUlS4_S4_E_EESt5arrayIPcLm2EELi4E23TrivialOffsetCalculatorILi1EjESF_NS0_6memory12LoadWithCastILi1EEENSG_13StoreWithCastILi1EEEEEviT_T0_T2_T3_T4_T5_,"",@"SHT_CUDA_INFO"
	.sectionflags	@""
	.align	4


	//----- nvinfo : EIATTR_CUDA_API_VERSION
	.align		4
        /*0000*/ 	.byte	0x04, 0x37
        /*0002*/ 	.short	(.L_2797 - .L_2796)
.L_2796:
        /*0004*/ 	.word	0x00000082


	//----- nvinfo : EIATTR_KPARAM_INFO
	.align		4
.L_2797:
        /*0008*/ 	.byte	0x04, 0x17
        /*000a*/ 	.short	(.L_2799 - .L_2798)
.L_2798:
        /*000c*/ 	.word	0x00000000
        /*0010*/ 	.short	0x0006
        /*0012*/ 	.short	0x0024
        /*0014*/ 	.byte	0x00, 0xf0, 0x21, 0x00


	//----- nvinfo : EIATTR_KPARAM_INFO
	.align		4
.L_2799:
        /*0018*/ 	.byte	0x04, 0x17
        /*001a*/ 	.short	(.L_2801 - .L_2800)
.L_2800:
        /*001c*/ 	.word	0x00000000
        /*0020*/ 	.short	0x0005
        /*0022*/ 	.short	0x001c
        /*0024*/ 	.byte	0x00, 0xf0, 0x21, 0x00


	//----- nvinfo : EIATTR_KPARAM_INFO
	.align		4
.L_2801:
        /*0028*/ 	.byte	0x04, 0x17
        /*002a*/ 	.short	(.L_2803 - .L_2802)
.L_2802:
        /*002c*/ 	.word	0x00000000
        /*0030*/ 	.short	0x0004
        /*0032*/ 	.short	0x0019
        /*0034*/ 	.byte	0x00, 0xf0, 0x05, 0x00


	//----- nvinfo : EIATTR_KPARAM_INFO
	.align		4
.L_2803:
        /*0038*/ 	.byte	0x04, 0x17
        /*003a*/ 	.short	(.L_2805 - .L_2804)
.L_2804:
        /*003c*/ 	.word	0x00000000
        /*0040*/ 	.short	0x0003
        /*0042*/ 	.short	0x0018
        /*0044*/ 	.byte	0x00, 0xf0, 0x05, 0x00


	//----- nvinfo : EIATTR_KPARAM_INFO
	.align		4
.L_2805:
        /*0048*/ 	.byte	0x04, 0x17
        /*004a*/ 	.short	(.L_2807 - .L_2806)
.L_2806:
        /*004c*/ 	.word	0x00000000
        /*0050*/ 	.short	0x0002
        /*0052*/ 	.short	0x0008
        /*0054*/ 	.byte	0x00, 0xf0, 0x41, 0x00


	//----- nvinfo : EIATTR_KPARAM_INFO
	.align		4
.L_2807:
        /*0058*/ 	.byte	0x04, 0x17
        /*005a*/ 	.short	(.L_2809 - .L_2808)
.L_2808:
        /*005c*/ 	.word	0x00000000
        /*0060*/ 	.short	0x0001
        /*0062*/ 	.short	0x0004
        /*0064*/ 	.byte	0x00, 0xf0, 0x11, 0x00


	//----- nvinfo : EIATTR_KPARAM_INFO
	.align		4
.L_2809:
        /*0068*/ 	.byte	0x04, 0x17
        /*006a*/ 	.short	(.L_2811 - .L_2810)
.L_2810:
        /*006c*/ 	.word	0x00000000
        /*0070*/ 	.short	0x0000
        /*0072*/ 	.short	0x0000
        /*0074*/ 	.byte	0x00, 0xf0, 0x11, 0x00


	//----- nvinfo : EIATTR_SPARSE_MMA_MASK
	.align		4
.L_2811:
        /*0078*/ 	.byte	0x03, 0x50
        /*007a*/ 	.short	0x0000


	//----- nvinfo : EIATTR_MAXREG_COUNT
	.align		4
        /*007c*/ 	.byte	0x03, 0x1b
        /*007e*/ 	.short	0x00ff


	//----- nvinfo : EIATTR_EXTERNS
	.align		4
        /*0080*/ 	.byte	0x04, 0x0f
        /*0082*/ 	.short	(.L_2813 - .L_2812)


	//   ....[0]....
	.align		4
.L_2812:
        /*0084*/ 	.word	index@(__assertfail)


	//----- nvinfo : EIATTR_MERCURY_ISA_VERSION
	.align		4
.L_2813:
        /*0088*/ 	.byte	0x03, 0x5f
        /*008a*/ 	.short	0x0101


	//----- nvinfo : EIATTR_SYSCALL_OFFSETS
	.align		4
        /*008c*/ 	.byte	0x04, 0x46
        /*008e*/ 	.short	(.L_2815 - .L_2814)


	//   ....[0]....
.L_2814:
        /*0090*/ 	.word	0x000010f0


	//   ....[1]....
        /*0094*/ 	.word	0x00002220


	//   ....[2]....
        /*0098*/ 	.word	0x00003360


	//   ....[3]....
        /*009c*/ 	.word	0x00004480


	//   ....[4]....
        /*00a0*/ 	.word	0x00006900


	//   ....[5]....
        /*00a4*/ 	.word	0x00007910


	//   ....[6]....
        /*00a8*/ 	.word	0x00008910


	//   ....[7]....
        /*00ac*/ 	.word	0x000098f0


	//----- nvinfo : EIATTR_EXIT_INSTR_OFFSETS
	.align		4
.L_2815:
        /*00b0*/ 	.byte	0x04, 0x1c
        /*00b2*/ 	.short	(.L_2817 - .L_2816)


	//   ....[0]....
.L_2816:
        /*00b4*/ 	.word	0x000089d0


	//   ....[1]....
        /*00b8*/ 	.word	0x00008b20


	//   ....[2]....
        /*00bc*/ 	.word	0x00008b60


	//   ....[3]....
        /*00c0*/ 	.word	0x00008c00


	//   ....[4]....
        /*00c4*/ 	.word	0x00008c40


	//   ....[5]....
        /*00c8*/ 	.word	0x00008c80


	//   ....[6]....
        /*00cc*/ 	.word	0x00008d10


	//   ....[7]....
        /*00d0*/ 	.word	0x00008d50


	//   ....[8]....
        /*00d4*/ 	.word	0x00008df0


	//   ....[9]....
        /*00d8*/ 	.word	0x00008e40


	//   ....[10]....
        /*00dc*/ 	.word	0x00008e90


	//   ....[11]....
        /*00e0*/ 	.word	0x00008f60


	//   ....[12]....
        /*00e4*/ 	.word	0x00008fc0


	//   ....[13]....
        /*00e8*/ 	.word	0x00009150


	//   ....[14]....
        /*00ec*/ 	.word	0x000092b0


	//   ....[15]....
        /*00f0*/ 	.word	0x000092d0


	//   ....[16]....
        /*00f4*/ 	.word	0x00009390


	//   ....[17]....
        /*00f8*/ 	.word	0x00009510


	//   ....[18]....
        /*00fc*/ 	.word	0x00009690


	//   ....[19]....
        /*0100*/ 	.word	0x000097f0


	//   ....[20]....
        /*0104*/ 	.word	0x00009900


	//   ....[21]....
        /*0108*/ 	.word	0x00009940


	//   ....[22]....
        /*010c*/ 	.word	0x00009980


	//----- nvinfo : EIATTR_MAX_THREADS
	.align		4
.L_2817:
        /*0110*/ 	.byte	0x04, 0x05
        /*0112*/ 	.short	(.L_2819 - .L_2818)
.L_2818:
        /*0114*/ 	.word	0x00000080
        /*0118*/ 	.word	0x00000001
        /*011c*/ 	.word	0x00000001


	//----- nvinfo : EIATTR_CRS_STACK_SIZE
	.align		4
.L_2819:
        /*0120*/ 	.byte	0x04, 0x1e
        /*0122*/ 	.short	(.L_2821 - .L_2820)
.L_2820:
        /*0124*/ 	.word	0x00000000


	//----- nvinfo : EIATTR_CBANK_PARAM_SIZE
	.align		4
.L_2821:
        /*0128*/ 	.byte	0x03, 0x19
        /*012a*/ 	.short	0x002c


	//----- nvinfo : EIATTR_PARAM_CBANK
	.align		4
        /*012c*/ 	.byte	0x04, 0x0a
        /*012e*/ 	.short	(.L_2823 - .L_2822)
	.align		4
.L_2822:
        /*0130*/ 	.word	index@(.nv.constant0._ZN2at6native27unrolled_elementwise_kernelINS0_13AUnaryFunctorIN3c108BFloat16ES4_S4_ZZZNS0_16fmod_kernel_cudaERNS_18TensorIteratorBaseEENKUlvE0_clEvENKUlvE2_clEvEUlS4_S4_E_EESt5arrayIPcLm2EELi4E23TrivialOffsetCalculatorILi1EjESF_NS0_6memory12LoadWithCastILi1EEENSG_13StoreWithCastILi1EEEEEviT_T0_T2_T3_T4_T5_)
        /*0134*/ 	.short	0x0210
        /*0136*/ 	.short	0x002c


	//----- nvinfo : EIATTR_SW_WAR
	.align		4
.L_2823:
        /*0138*/ 	.byte	0x04, 0x36
        /*013a*/ 	.short	(.L_2825 - .L_2824)
.L_2824:
        /*013c*/ 	.word	0x00000008
.L_2825:


//--------------------- .nv.info._ZN2at6native18elementwise_kernelILi128ELi4EZNS0_22gpu_kernel_impl_nocastINS0_13AUnaryFunctorIN3c108BFloat16ES5_S5_ZZZNS0_16fmod_kernel_cudaERNS_18TensorIteratorBaseEENKUlvE0_clEvENKUlvE2_clEvEUlS5_S5_E_EEEEvS7_RKT_EUliE_EEviT1_ --------------------------
	.section	.nv.info._ZN2at6native18elementwise_kernelILi128ELi4EZNS0_22gpu_kernel_impl_nocastINS0_13AUnaryFunctorIN3c108BFloat16ES5_S5_ZZZNS0_16fmod_kernel_cudaERNS_18TensorIteratorBaseEENKUlvE0_clEvENKUlvE2_clEvEUlS5_S5_E_EEEEvS7_RKT_EUliE_EEviT1_,"",@"SHT_CUDA_INFO"
	.sectionflags	@""
	.align	4


	//----- nvinfo : EIATTR_CUDA_API_VERSION
	.align		4
        /*0000*/ 	.byte	0x04, 0x37
        /*0002*/ 	.short	(.L_2827 - .L_2826)
.L_2826:
        /*0004*/ 	.word	0x00000082


	//----- nvinfo : EIATTR_KPARAM_INFO
	.align		4
.L_2827:
        /*0008*/ 	.byte	0x04, 0x17
        /*000a*/ 	.short	(.L_2829 - .L_2828)
.L_2828:
        /*000c*/ 	.word	0x00000000
        /*0010*/ 	.short	0x0001
        /*0012*/ 	.short	0x0008
        /*0014*/ 	.byte	0x00, 0xf0, 0x61, 0x08


	//----- nvinfo : EIATTR_KPARAM_INFO
	.align		4
.L_2829:
        /*0018*/ 	.byte	0x04, 0x17
        /*001a*/ 	.short	(.L_2831 - .L_2830)
.L_2830:
        /*001c*/ 	.word	0x00000000
        /*0020*/ 	.short	0x0000
        /*0022*/ 	.short	0x0000
        /*0024*/ 	.byte	0x00, 0xf0, 0x11, 0x00


	//----- nvinfo : EIATTR_SPARSE_MMA_MASK
	.align		4
.L_2831:
        /*0028*/ 	.byte	0x03, 0x50
        /*002a*/ 	.short	0x0000


	//----- nvinfo : EIATTR_MAXREG_COUNT
	.align		4
        /*002c*/ 	.byte	0x03, 0x1b
        /*002e*/ 	.short	0x0080


	//----- nvinfo : EIATTR_MERCURY_ISA_VERSION
	.align		4
        /*0030*/ 	.byte	0x03, 0x5f
        /*0032*/ 	.short	0x0101


	//----- nvinfo : EIATTR_EXIT_INSTR_OFFSETS
	.align		4
        /*0034*/ 	.byte	0x04, 0x1c
        /*0036*/ 	.short	(.L_2833 - .L_2832)


	//   ....[0]....
.L_2832:
        /*0038*/ 	.word	0x000048f0


	//   ....[1]....
        /*003c*/ 	.word	0x000060e0


	//----- nvinfo : EIATTR_MAX_THREADS
	.align		4
.L_2833:
        /*0040*/ 	.byte	0x04, 0x05
        /*0042*/ 	.short	(.L_2835 - .L_2834)
.L_2834:
        /*0044*/ 	.word	0x00000080
        /*0048*/ 	.word	0x00000001
        /*004c*/ 	.word	0x00000001


	//----- nvinfo : EIATTR_CRS_STACK_SIZE
	.align		4
.L_2835:
        /*0050*/ 	.byte	0x04, 0x1e
        /*0052*/ 	.short	(.L_2837 - .L_2836)
.L_2836:
        /*0054*/ 	.word	0x00000000


	//----- nvinfo : EIATTR_CBANK_PARAM_SIZE
	.align		4
.L_2837:
        /*0058*/ 	.byte	0x03, 0x19
        /*005a*/ 	.short	0x0220


	//----- nvinfo : EIATTR_PARAM_CBANK
	.align		4
        /*005c*/ 	.byte	0x04, 0x0a
        /*005e*/ 	.short	(.L_2839 - .L_2838)
	.align		4
.L_2838:
        /*0060*/ 	.word	index@(.nv.constant0._ZN2at6native18elementwise_kernelILi128ELi4EZNS0_22gpu_kernel_impl_nocastINS0_13AUnaryFunctorIN3c108BFloat16ES5_S5_ZZZNS0_16fmod_kernel_cudaERNS_18TensorIteratorBaseEENKUlvE0_clEvENKUlvE2_clEvEUlS5_S5_E_EEEEvS7_RKT_EUliE_EEviT1_)
        /*0064*/ 	.short	0x0210
        /*0066*/ 	.short	0x0220


	//----- nvinfo : EIATTR_SW_WAR
	.align		4
.L_2839:
        /*0068*/ 	.byte	0x04, 0x36
        /*006a*/ 	.short	(.L_2841 - .L_2840)
.L_2840:
        /*006c*/ 	.word	0x00000008
.L_2841:


//--------------------- .nv.info._ZN2at6native27unrolled_elementwise_kernelINS0_13AUnaryFunctorIN3c108BFloat16ES4_S4_ZZZNS0_16fmod_kernel_cudaERNS_18TensorIteratorBaseEENKUlvE0_clEvENKUlvE2_clEvEUlS4_S4_E_EESt5arrayIPcLm2EELi4E23TrivialOffsetCalculatorILi1EjESF_NS0_6memory15LoadWithoutCastENSG_16StoreWithoutCastEEEviT_T0_T2_T3_T4_T5_ --------------------------
	.section	.nv.info._ZN2at6native27unrolled_elementwise_kernelINS0_13AUnaryFunctorIN3c108BFloat16ES4_S4_ZZZNS0_16fmod_kernel_cudaERNS_18TensorIteratorBaseEENKUlvE0_clEvENKUlvE2_clEvEUlS4_S4_E_EESt5arrayIPcLm2EELi4E23TrivialOffsetCalculatorILi1EjESF_NS0_6memory15LoadWithoutCastENSG_16StoreWithoutCastEEEviT_T0_T2_T3_T4_T5_,"",@"SHT_CUDA_INFO"
	.sectionflags	@""
	.align	4


	//----- nvinfo : EIATTR_CUDA_API_VERSION
	.align		4
        /*0000*/ 	.byte	0x04, 0x37
        /*0002*/ 	.short	(.L_2843 - .L_2842)
.L_2842:
        /*0004*/ 	.word	0x00000082


	//----- nvinfo : EIATTR_KPARAM_INFO
	.align		4
.L_2843:
        /*0008*/ 	.byte	0x04, 0x17
        /*000a*/ 	.short	(.L_2845 - .L_2844)
.L_2844:
        /*000c*/ 	.word	0x00000000
        /*0010*/ 	.short	0x0006
        /*0012*/ 	.short	0x001b
        /*0014*/ 	.byte	0x00, 0xf0, 0x05, 0x00


	//----- nvinfo : EIATTR_KPARAM_INFO
	.align		4
.L_2845:
        /*0018*/ 	.byte	0x04, 0x17
        /*001a*/ 	.short	(.L_2847 - .L_2846)
.L_2846:
        /*001c*/ 	.word	0x00000000
        /*0020*/ 	.short	0x0005
        /*0022*/ 	.short	0x001a
        /*0024*/ 	.byte	0x00, 0xf0, 0x05, 0x00


	//----- nvinfo : EIATTR_KPARAM_INFO
	.align		4
.L_2847:
        /*0028*/ 	.byte	0x04, 0x17
        /*002a*/ 	.short	(.L_2849 - .L_2848)
.L_2848:
        /*002c*/ 	.word	0x00000000
        /*0030*/ 	.short	0x0004
        /*0032*/ 	.short	0x0019
        /*0034*/ 	.byte	0x00, 0xf0, 0x05, 0x00


	//----- nvinfo : EIATTR_KPARAM_INFO
	.align		4
.L_2849:
        /*0038*/ 	.byte	0x04, 0x17
        /*003a*/ 	.short	(.L_2851 - .L_2850)
.L_2850:
        /*003c*/ 	.word	0x00000000
        /*0040*/ 	.short	0x0003
        /*0042*/ 	.short	0x0018
        /*0044*/ 	.byte	0x00, 0xf0, 0x05, 0x00


	//----- nvinfo : EIATTR_KPARAM_INFO
	.align		4
.L_2851:
        /*0048*/ 	.byte	0x04, 0x17
        /*004a*/ 	.short	(.L_2853 - .L_2852)
.L_2852:
        /*004c*/ 	.word	0x00000000
        /*0050*/ 	.short	0x0002
        /*0052*/ 	.short	0x0008
        /*0054*/ 	.byte	0x00, 0xf0, 0x41, 0x00


	//----- nvinfo : EIATTR_KPARAM_INFO
	.align		4
.L_2853:
        /*0058*/ 	.byte	0x04, 0x17
        /*005a*/ 	.short	(.L_2855 - .L_2854)
.L_2854:
        /*005c*/ 	.word	0x00000000
        /*0060*/ 	.short	0x0001
        /*0062*/ 	.short	0x0004
        /*0064*/ 	.byte	0x00, 0xf0, 0x11, 0x00


	//----- nvinfo : EIATTR_KPARAM_INFO
	.align		4
.L_2855:
        /*0068*/ 	.byte	0x04, 0x17
        /*006a*/ 	.short	(.L_2857 - .L_2856)
.L_2856:
        /*006c*/ 	.word	0x00000000
        /*0070*/ 	.short	0x0000
        /*0072*/ 	.short	0x0000
        /*0074*/ 	.byte	0x00, 0xf0, 0x11, 0x00


	//----- nvinfo : EIATTR_SPARSE_MMA_MASK
	.align		4
.L_2857:
        /*0078*/ 	.byte	0x03, 0x50
        /*007a*/ 	.short	0x0000


	//----- nvinfo : EIATTR_MAXREG_COUNT
	.align		4
        /*007c*/ 	.byte	0x03, 0x1b
        /*007e*/ 	.short	0x00ff


	//----- nvinfo : EIATTR_MERCURY_ISA_VERSION
	.align		4
        /*0080*/ 	.byte	0x03, 0x5f
        /*0082*/ 	.short	0x0101


	//----- nvinfo : EIATTR_EXIT_INSTR_OFFSETS
	.align		4
        /*0084*/ 	.byte	0x04, 0x1c
        /*0086*/ 	.short	(.L_2859 - .L_2858)


	//   ....[0]....
.L_2858:
        /*0088*/ 	.word	0x000016c0


	//   ....[1]....
        /*008c*/ 	.word	0x00001710


	//----- nvinfo : EIATTR_MAX_THREADS
	.align		4
.L_2859:
        /*0090*/ 	.byte	0x04, 0x05
        /*0092*/ 	.short	(.L_2861 - .L_2860)
.L_2860:
        /*0094*/ 	.word	0x00000080
        /*0098*/ 	.word	0x00000001
        /*009c*/ 	.word	0x00000001


	//----- nvinfo : EIATTR_CRS_STACK_SIZE
	.align		4
.L_2861:
        /*00a0*/ 	.byte	0x04, 0x1e
        /*00a2*/ 	.short	(.L_2863 - .L_2862)
.L_2862:
        /*00a4*/ 	.word	0x00000000


	//----- nvinfo : EIATTR_CBANK_PARAM_SIZE
	.align		4
.L_2863:
        /*00a8*/ 	.byte	0x03, 0x19
        /*00aa*/ 	.short	0x001c


	//----- nvinfo : EIATTR_PARAM_CBANK
	.align		4
        /*00ac*/ 	.byte	0x04, 0x0a
        /*00ae*/ 	.short	(.L_2865 - .L_2864)
	.align		4
.L_2864:
        /*00b0*/ 	.word	index@(.nv.constant0._ZN2at6native27unrolled_elementwise_kernelINS0_13AUnaryFunctorIN3c108BFloat16ES4_S4_ZZZNS0_16fmod_kernel_cudaERNS_18TensorIteratorBaseEENKUlvE0_clEvENKUlvE2_clEvEUlS4_S4_E_EESt5arrayIPcLm2EELi4E23TrivialOffsetCalculatorILi1EjESF_NS0_6memory15LoadWithoutCastENSG_16StoreWithoutCastEEEviT_T0_T2_T3_T4_T5_)
        /*00b4*/ 	.short	0x0210
        /*00b6*/ 	.short	0x001c


	//----- nvinfo : EIATTR_SW_WAR
	.align		4
.L_2865:
        /*00b8*/ 	.byte	0x04, 0x36
        /*00ba*/ 	.short	(.L_2867 - .L_2866)
.L_2866:
        /*00bc*/ 	.word	0x00000008
.L_2867:


//--------------------- .nv.info._ZN2at6native29vectorized_elementwise_kernelILi2ENS0_13AUnaryFunctorIN3c108BFloat16ES4_S4_ZZZNS0_16fmod_kernel_cudaERNS_18TensorIteratorBaseEENKUlvE0_clEvENKUlvE2_clEvEUlS4_S4_E_EESt5arrayIPcLm2EEEEviT0_T1_ --------------------------
	.section	.nv.info._ZN2at6native29vectorized_elementwise_kernelILi2ENS0_13AUnaryFunctorIN3c108BFloat16ES4_S4_ZZZNS0_16fmod_kernel_cudaERNS_18TensorIteratorBaseEENKUlvE0_clEvENKUlvE2_clEvEUlS4_S4_E_EESt5arrayIPcLm2EEEEviT0_T1_,"",@"SHT_CUDA_INFO"
	.sectionflags	@""
	.align	4


	//----- nvinfo : EIATTR_CUDA_API_VERSION
	.align		4
        /*0000*/ 	.byte	0x04, 0x37
        /*0002*/ 	.short	(.L_2869 - .L_2868)
.L_2868:
        /*0004*/ 	.word	0x00000082


	//----- nvinfo : EIATTR_KPARAM_INFO
	.align		4
.L_2869:
        /*0008*/ 	.byte	0x04, 0x17
        /*000a*/ 	.short	(.L_2871 - .L_2870)
.L_2870:
        /*000c*/ 	.word	0x00000000
        /*0010*/ 	.short	0x0002
        /*0012*/ 	.short	0x0008
        /*0014*/ 	.byte	0x00, 0xf0, 0x41, 0x00


	//----- nvinfo : EIATTR_KPARAM_INFO
	.align		4
.L_2871:
        /*0018*/ 	.byte	0x04, 0x17
        /*001a*/ 	.short	(.L_2873 - .L_2872)
.L_2872:
        /*001c*/ 	.word	0x00000000
        /*0020*/ 	.short	0x0001
        /*0022*/ 	.short	0x0004
        /*0024*/ 	.byte	0x00, 0xf0, 0x11, 0x00


	//----- nvinfo : EIATTR_KPARAM_INFO
	.align		4
.L_2873:
        /*0028*/ 	.byte	0x04, 0x17
        /*002a*/ 	.short	(.L_2875 - .L_2874)
.L_2874:
        /*002c*/ 	.word	0x00000000
        /*0030*/ 	.short	0x0000
        /*0032*/ 	.short	0x0000
        /*0034*/ 	.byte	0x00, 0xf0, 0x11, 0x00


	//----- nvinfo : EIATTR_SPARSE_MMA_MASK
	.align		4
.L_2875:
        /*0038*/ 	.byte	0x03, 0x50
        /*003a*/ 	.short	0x0000


	//----- nvinfo : EIATTR_MAXREG_COUNT
	.align		4
        /*003c*/ 	.byte	0x03, 0x1b
        /*003e*/ 	.short	0x00ff


	//----- nvinfo : EIATTR_MERCURY_ISA_VERSION
	.align		4
        /*0040*/ 	.byte	0x03, 0x5f
        /*0042*/ 	.short	0x0101


	//----- nvinfo : EIATTR_EXIT_INSTR_OFFSETS
	.align		4
        /*0044*/ 	.byte	0x04, 0x1c
        /*0046*/ 	.short	(.L_2877 - .L_2876)


	//   ....[0]....
.L_2876:
        /*0048*/ 	.word	0x000024a0


	//   ....[1]....
        /*004c*/ 	.word	0x00005190


	//   ....[2]....
        /*0050*/ 	.word	0x000051e0


	//----- nvinfo : EIATTR_MAX_THREADS
	.align		4
.L_2877:
        /*0054*/ 	.byte	0x04, 0x05
        /*0056*/ 	.short	(.L_2879 - .L_2878)
.L_2878:
        /*0058*/ 	.word	0x00000080
        /*005c*/ 	.word	0x00000001
        /*0060*/ 	.word	0x00000001


	//----- nvinfo : EIATTR_CRS_STACK_SIZE
	.align		4
.L_2879:
        /*0064*/ 	.byte	0x04, 0x1e
        /*0066*/ 	.short	(.L_2881 - .L_2880)
.L_2880:
        /*0068*/ 	.word	0x00000000


	//----- nvinfo : EIATTR_CBANK_PARAM_SIZE
	.align		4
.L_2881:
        /*006c*/ 	.byte	0x03, 0x19
        /*006e*/ 	.short	0x0018


	//----- nvinfo : EIATTR_PARAM_CBANK
	.align		4
        /*0070*/ 	.byte	0x04, 0x0a
        /*0072*/ 	.short	(.L_2883 - .L_2882)
	.align		4
.L_2882:
        /*0074*/ 	.word	index@(.nv.constant0._ZN2at6native29vectorized_elementwise_kernelILi2ENS0_13AUnaryFunctorIN3c108BFloat16ES4_S4_ZZZNS0_16fmod_kernel_cudaERNS_18TensorIteratorBaseEENKUlvE0_clEvENKUlvE2_clEvEUlS4_S4_E_EESt5arrayIPcLm2EEEEviT0_T1_)
        /*0078*/ 	.short	0x0210
        /*007a*/ 	.short	0x0018


	//----- nvinfo : EIATTR_SW_WAR
	.align		4
.L_2883:
        /*007c*/ 	.byte	0x04, 0x36
        /*007e*/ 	.short	(.L_2885 - .L_2884)
.L_2884:
        /*0080*/ 	.word	0x00000008
.L_2885:


//--------------------- .nv.info._ZN2at6native29vectorized_elementwise_kernelILi4ENS0_13AUnaryFunctorIN3c108BFloat16ES4_S4_ZZZNS0_16fmod_kernel_cudaERNS_18TensorIteratorBaseEENKUlvE0_clEvENKUlvE2_clEvEUlS4_S4_E_EESt5arrayIPcLm2EEEEviT0_T1_ --------------------------
	.section	.nv.info._ZN2at6native29vectorized_elementwise_kernelILi4ENS0_13AUnaryFunctorIN3c108BFloat16ES4_S4_ZZZNS0_16fmod_kernel_cudaERNS_18TensorIteratorBaseEENKUlvE0_clEvENKUlvE2_clEvEUlS4_S4_E_EESt5arrayIPcLm2EEEEviT0_T1_,"",@"SHT_CUDA_INFO"
	.sectionflags	@""
	.align	4


	//----- nvinfo : EIATTR_CUDA_API_VERSION
	.align		4
        /*0000*/ 	.byte	0x04, 0x37
        /*0002*/ 	.short	(.L_2887 - .L_2886)
.L_2886:
        /*0004*/ 	.word	0x00000082


	//----- nvinfo : EIATTR_KPARAM_INFO
	.align		4
.L_2887:
        /*0008*/ 	.byte	0x04, 0x17
        /*000a*/ 	.short	(.L_2889 - .L_2888)
.L_2888:
        /*000c*/ 	.word	0x00000000
        /*0010*/ 	.short	0x0002
        /*0012*/ 	.short	0x0008
        /*0014*/ 	.byte	0x00, 0xf0, 0x41, 0x00


	//----- nvinfo : EIATTR_KPARAM_INFO
	.align		4
.L_2889:
        /*0018*/ 	.byte	0x04, 0x17
        /*001a*/ 	.short	(.L_2891 - .L_2890)
.L_2890:
        /*001c*/ 	.word	0x00000000
        /*0020*/ 	.short	0x0001
        /*0022*/ 	.short	0x0004
        /*0024*/ 	.byte	0x00, 0xf0, 0x11, 0x00


	//----- nvinfo : EIATTR_KPARAM_INFO
	.align		4
.L_2891:
        /*0028*/ 	.byte	0x04, 0x17
        /*002a*/ 	.short	(.L_2893 - .L_2892)
.L_2892:
        /*002c*/ 	.word	0x00000000
        /*0030*/ 	.short	0x0000
        /*0032*/ 	.short	0x0000
        /*0034*/ 	.byte	0x00, 0xf0, 0x11, 0x00


	//----- nvinfo : EIATTR_SPARSE_MMA_MASK
	.align		4
.L_2893:
        /*0038*/ 	.byte	0x03, 0x50
        /*003a*/ 	.short	0x0000


	//----- nvinfo : EIATTR_MAXREG_COUNT
	.align		4
        /*003c*/ 	.byte	0x03, 0x1b
        /*003e*/ 	.short	0x00ff


	//----- nvinfo : EIATTR_MERCURY_ISA_VERSION
	.align		4
        /*0040*/ 	.byte	0x03, 0x5f
        /*0042*/ 	.short	0x0101


	//----- nvinfo : EIATTR_EXIT_INSTR_OFFSETS
	.align		4
        /*0044*/ 	.byte	0x04, 0x1c
        /*0046*/ 	.short	(.L_2895 - .L_2894)


	//   ....[0]....
.L_2894:
        /*0048*/ 	.word	0x00002460


	//   ....[1]....
        /*004c*/ 	.word	0x00005150


	//   ....[2]....
        /*0050*/ 	.word	0x000051a0


	//----- nvinfo : EIATTR_MAX_THREADS
	.align		4
.L_2895:
        /*0054*/ 	.byte	0x04, 0x05
        /*0056*/ 	.short	(.L_2897 - .L_2896)
.L_2896:
        /*0058*/ 	.word	0x00000080
        /*005c*/ 	.word	0x00000001
        /*0060*/ 	.word	0x00000001


	//----- nvinfo : EIATTR_CRS_STACK_SIZE
	.align		4
.L_2897:
        /*0064*/ 	.byte	0x04, 0x1e
        /*0066*/ 	.short	(.L_2899 - .L_2898)
.L_2898:
        /*0068*/ 	.word	0x00000000


	//----- nvinfo : EIATTR_CBANK_PARAM_SIZE
	.align		4
.L_2899:
        /*006c*/ 	.byte	0x03, 0x19
        /*006e*/ 	.short	0x0018


	//----- nvinfo : EIATTR_PARAM_CBANK
	.align		4
        /*0070*/ 	.byte	0x04, 0x0a
        /*0072*/ 	.short	(.L_2901 - .L_2900)
	.align		4
.L_2900:
        /*0074*/ 	.word	index@(.nv.constant0._ZN2at6native29vectorized_elementwise_kernelILi4ENS0_13AUnaryFunctorIN3c108BFloat16ES4_S4_ZZZNS0_16fmod_kernel_cudaERNS_18TensorIteratorBaseEENKUlvE0_clEvENKUlvE2_clEvEUlS4_S4_E_EESt5arrayIPcLm2EEEEviT0_T1_)
        /*0078*/ 	.short	0x0210
        /*007a*/ 	.short	0x0018


	//----- nvinfo : EIATTR_SW_WAR
	.align		4
.L_2901:
        /*007c*/ 	.byte	0x04, 0x36
        /*007e*/ 	.short	(.L_2903 - .L_2902)
.L_2902:
        /*0080*/ 	.word	0x00000008
.L_2903:


//--------------------- .nv.info._ZN2at6native29vectorized_elementwise_kernelILi8ENS0_13AUnaryFunctorIN3c108BFloat16ES4_S4_ZZZNS0_16fmod_kernel_cudaERNS_18TensorIteratorBaseEENKUlvE0_clEvENKUlvE2_clEvEUlS4_S4_E_EESt5arrayIPcLm2EEEEviT0_T1_ --------------------------
	.section	.nv.info._ZN2at6native29vectorized_elementwise_kernelILi8ENS0_13AUnaryFunctorIN3c108BFloat16ES4_S4_ZZZNS0_16fmod_kernel_cudaERNS_18TensorIteratorBaseEENKUlvE0_clEvENKUlvE2_clEvEUlS4_S4_E_EESt5arrayIPcLm2EEEEviT0_T1_,"",@"SHT_CUDA_INFO"
	.sectionflags	@""
	.align	4


	//----- nvinfo : EIATTR_CUDA_API_VERSION
	.align		4
        /*0000*/ 	.byte	0x04, 0x37
        /*0002*/ 	.short	(.L_2905 - .L_2904)
.L_2904:
        /*0004*/ 	.word	0x00000082


	//----- nvinfo : EIATTR_KPARAM_INFO
	.align		4
.L_2905:
        /*0008*/ 	.byte	0x04, 0x17
        /*000a*/ 	.short	(.L_2907 - .L_2906)
.L_2906:
        /*000c*/ 	.word	0x00000000
        /*0010*/ 	.short	0x0002
        /*0012*/ 	.short	0x0008
        /*0014*/ 	.byte	0x00, 0xf0, 0x41, 0x00


	//----- nvinfo : EIATTR_KPARAM_INFO
	.align		4
.L_2907:
        /*0018*/ 	.byte	0x04, 0x17
        /*001a*/ 	.short	(.L_2909 - .L_2908)
.L_2908:
        /*001c*/ 	.word	0x00000000
        /*0020*/ 	.short	0x0001
        /*0022*/ 	.short	0x0004
        /*0024*/ 	.byte	0x00, 0xf0, 0x11, 0x00


	//----- nvinfo : EIATTR_KPARAM_INFO
	.align		4
.L_2909:
        /*0028*/ 	.byte	0x04, 0x17
        /*002a*/ 	.short	(.L_2911 - .L_2910)
.L_2910:
        /*002c*/ 	.word	0x00000000
        /*0030*/ 	.short	0x0000
        /*0032*/ 	.short	0x0000
        /*0034*/ 	.byte	0x00, 0xf0, 0x11, 0x00


	//----- nvinfo : EIATTR_SPARSE_MMA_MASK
	.align		4
.L_2911:
        /*0038*/ 	.byte	0x03, 0x50
        /*003a*/ 	.short	0x0000


	//----- nvinfo : EIATTR_MAXREG_COUNT
	.align		4
        /*003c*/ 	.byte	0x03, 0x1b
        /*003e*/ 	.short	0x00ff


	//----- nvinfo : EIATTR_MERCURY_ISA_VERSION
	.align		4
        /*0040*/ 	.byte	0x03, 0x5f
        /*0042*/ 	.short	0x0101


	//----- nvinfo : EIATTR_EXIT_INSTR_OFFSETS
	.align		4
        /*0044*/ 	.byte	0x04, 0x1c
        /*0046*/ 	.short	(.L_2913 - .L_2912)


	//   ....[0]....
.L_2912:
        /*0048*/ 	.word	0x00002440


	//   ....[1]....
        /*004c*/ 	.word	0x00005130


	//   ....[2]....
        /*0050*/ 	.word	0x00005180


	//----- nvinfo : EIATTR_MAX_THREADS
	.align		4
.L_2913:
        /*0054*/ 	.byte	0x04, 0x05
        /*0056*/ 	.short	(.L_2915 - .L_2914)
.L_2914:
        /*0058*/ 	.word	0x00000080
        /*005c*/ 	.word	0x00000001
        /*0060*/ 	.word	0x00000001


	//----- nvinfo : EIATTR_CRS_STACK_SIZE
	.align		4
.L_2915:
        /*0064*/ 	.byte	0x04, 0x1e
        /*0066*/ 	.short	(.L_2917 - .L_2916)
.L_2916:
        /*0068*/ 	.word	0x00000000


	//----- nvinfo : EIATTR_CBANK_PARAM_SIZE
	.align		4
.L_2917:
        /*006c*/ 	.byte	0x03, 0x19
        /*006e*/ 	.short	0x0018


	//----- nvinfo : EIATTR_PARAM_CBANK
	.align		4
        /*0070*/ 	.byte	0x04, 0x0a
        /*0072*/ 	.short	(.L_2919 - .L_2918)
	.align		4
.L_2918:
        /*0074*/ 	.word	index@(.nv.constant0._ZN2at6native29vectorized_elementwise_kernelILi8ENS0_13AUnaryFunctorIN3c108BFloat16ES4_S4_ZZZNS0_16fmod_kernel_cudaERNS_18TensorIteratorBaseEENKUlvE0_clEvENKUlvE2_clEvEUlS4_S4_E_EESt5arrayIPcLm2EEEEviT0_T1_)
        /*0078*/ 	.short	0x0210
        /*007a*/ 	.short	0x0018


	//----- nvinfo : EIATTR_SW_WAR
	.align		4
.L_2919:
        /*007c*/ 	.byte	0x04, 0x36
        /*007e*/ 	.short	(.L_2921 - .L_2920)
.L_2920:
        /*0080*/ 	.word	0x00000008
.L_2921:


//--------------------- .nv.info._ZN2at6native18elementwise_kernelILi128ELi4EZNS0_15gpu_kernel_implINS0_13BinaryFunctorIN3c104HalfES5_S5_ZZZNS0_16fmod_kernel_cudaERNS_18TensorIteratorBaseEENKUlvE0_clEvENKUlvE1_clEvEUlS5_S5_E_EEEEvS7_RKT_EUliE_EEviT1_ --------------------------
	.section	.nv.info._ZN2at6native18elementwise_kernelILi128ELi4EZNS0_15gpu_kernel_implINS0_13BinaryFunctorIN3c104HalfES5_S5_ZZZNS0_16fmod_kernel_cudaERNS_18TensorIteratorBaseEENKUlvE0_clEvENKUlvE1_clEvEUlS5_S5_E_EEEEvS7_RKT_EUliE_EEviT1_,"",@"SHT_CUDA_INFO"
	.sectionflags	@""
	.align	4


	//----- nvinfo : EIATTR_CUDA_API_VERSION
	.align		4
        /*0000*/ 	.byte	0x04, 0x37
        /*0002*/ 	.short	(.L_2923 - .L_2922)
.L_2922:
        /*0004*/ 	.word	0x00000082


	//----- nvinfo : EIATTR_KPARAM_INFO
	.align		4
.L_2923:
        /*0008*/ 	.byte	0x04, 0x17
        /*000a*/ 	.short	(.L_2925 - .L_2924)
.L_2924:
        /*000c*/ 	.word	0x00000000
        /*0010*/ 	.short	0x0001
        /*0012*/ 	.short	0x0008
        /*0014*/ 	.byte	0x00, 0xf0, 0x21, 0x0a


	//----- nvinfo : EIATTR_KPARAM_INFO
	.align		4
.L_2925:
        /*0018*/ 	.byte	0x04, 0x17
        /*001a*/ 	.short	(.L_2927 - .L_2926)
.L_2926:
        /*001c*/ 	.word	0x00000000
        /*0020*/ 	.short	0x0000
        /*0022*/ 	.short	0x0000
        /*0024*/ 	.byte	0x00, 0xf0, 0x11, 0x00


	//----- nvinfo : EIATTR_SPARSE_MMA_MASK
	.align		4
.L_2927:
        /*0028*/ 	.byte	0x03, 0x50
        /*002a*/ 	.short	0x0000


	//----- nvinfo : EIATTR_MAXREG_COUNT
	.align		4
        /*002c*/ 	.byte	0x03, 0x1b
        /*002e*/ 	.short	0x0080


	//----- nvinfo : EIATTR_EXTERNS
	.align		4
        /*0030*/ 	.byte	0x04, 0x0f
        /*0032*/ 	.short	(.L_2929 - .L_2928)


	//   ....[0]....
	.align		4
.L_2928:
        /*0034*/ 	.word	index@(__assertfail)


	//----- nvinfo : EIATTR_MERCURY_ISA_VERSION
	.align		4
.L_2929:
        /*0038*/ 	.byte	0x03, 0x5f
        /*003a*/ 	.short	0x0101


	//----- nvinfo : EIATTR_SYSCALL_OFFSETS
	.align		4
        /*003c*/ 	.byte	0x04, 0x46
        /*003e*/ 	.short	(.L_2931 - .L_2930)


	//   ....[0]....
.L_2930:
        /*0040*/ 	.word	0x000026b0


	//   ....[1]....
        /*0044*/ 	.word	0x00003660


	//   ....[2]....
        /*0048*/ 	.word	0x00004a30


	//   ....[3]....
        /*004c*/ 	.word	0x00007140


	//   ....[4]....
        /*0050*/ 	.word	0x000080f0


	//   ....[5]....
        /*0054*/ 	.word	0x000094c0


	//   ....[6]....
        /*0058*/ 	.word	0x0000bbc0


	//   ....[7]....
        /*005c*/ 	.word	0x0000cb70


	//   ....[8]....
        /*0060*/ 	.word	0x0000df40


	//   ....[9]....
        /*0064*/ 	.word	0x00010630


	//   ....[10]....
        /*0068*/ 	.word	0x000115e0


	//   ....[11]....
        /*006c*/ 	.word	0x000129b0


	//----- nvinfo : EIATTR_EXIT_INSTR_OFFSETS
	.align		4
.L_2931:
        /*0070*/ 	.byte	0x04, 0x1c
        /*0072*/ 	.short	(.L_2933 - .L_2932)


	//   ....[0]....
.L_2932:
        /*0074*/ 	.word	0x0000e010


	//   ....[1]....
        /*0078*/ 	.word	0x00011be0


	//   ....[2]....
        /*007c*/ 	.word	0x00011c20


	//   ....[3]....
        /*0080*/ 	.word	0x00011cc0


	//   ....[4]....
        /*0084*/ 	.word	0x00011d00


	//   ....[5]....
        /*0088*/ 	.word	0x00011d40


	//   ....[6]....
        /*008c*/ 	.word	0x00011dd0


	//   ....[7]....
        /*0090*/ 	.word	0x00011df0


	//   ....[8]....
        /*0094*/ 	.word	0x00011e90


	//   ....[9]....
        /*0098*/ 	.word	0x00011ee0


	//   ....[10]....
        /*009c*/ 	.word	0x00011f30


	//   ....[11]....
        /*00a0*/ 	.word	0x00012000


	//   ....[12]....
        /*00a4*/ 	.word	0x00012060


	//   ....[13]....
        /*00a8*/ 	.word	0x000121f0


	//   ....[14]....
        /*00ac*/ 	.word	0x00012350


	//   ....[15]....
        /*00b0*/ 	.word	0x00012390


	//   ....[16]....
        /*00b4*/ 	.word	0x00012450


	//   ....[17]....
        /*00b8*/ 	.word	0x000125d0


	//   ....[18]....
        /*00bc*/ 	.word	0x00012750


	//   ....[19]....
        /*00c0*/ 	.word	0x000128b0


	//   ....[20]....
        /*00c4*/ 	.word	0x000129c0


	//   ....[21]....
        /*00c8*/ 	.word	0x00012a00


	//   ....[22]....
        /*00cc*/ 	.word	0x00012a40


	//----- nvinfo : EIATTR_MAX_THREADS
	.align		4
.L_2933:
        /*00d0*/ 	.byte	0x04, 0x05
        /*00d2*/ 	.short	(.L_2935 - .L_2934)
.L_2934:
        /*00d4*/ 	.word	0x00000080
        /*00d8*/ 	.word	0x00000001
        /*00dc*/ 	.word	0x00000001


	//----- nvinfo : EIATTR_CRS_STACK_SIZE
	.align		4
.L_2935:
        /*00e0*/ 	.byte	0x04, 0x1e
        /*00e2*/ 	.short	(.L_2937 - .L_2936)
.L_2936:
        /*00e4*/ 	.word	0x00000000


	//----- nvinfo : EIATTR_CBANK_PARAM_SIZE
	.align		4
.L_2937:
        /*00e8*/ 	.byte	0x03, 0x19
        /*00ea*/ 	.short	0x0290


	//----- nvinfo : EIATTR_PARAM_CBANK
	.align		4
        /*00ec*/ 	.byte	0x04, 0x0a
        /*00ee*/ 	.short	(.L_2939 - .L_2938)
	.align		4
.L_2938:
        /*00f0*/ 	.word	index@(.nv.constant0._ZN2at6native18elementwise_kernelILi128ELi4EZNS0_15gpu_kernel_implINS0_13BinaryFunctorIN3c104HalfES5_S5_ZZZNS0_16fmod_kernel_cudaERNS_18TensorIteratorBaseEENKUlvE0_clEvENKUlvE1_clEvEUlS5_S5_E_EEEEvS7_RKT_EUliE_EEviT1_)
        /*00f4*/ 	.short	0x0210
        /*00f6*/ 	.short	0x0290


	//----- nvinfo : EIATTR_SW_WAR
	.align		4
.L_2939:
        /*00f8*/ 	.byte	0x04, 0x36
        /*00fa*/ 	.short	(.L_2941 - .L_2940)
.L_2940:
        /*00fc*/ 	.word	0x00000008
.L_2941:


//--------------------- .nv.info._ZN2at6native27unrolled_elementwise_kernelINS0_13BinaryFunctorIN3c104HalfES4_S4_ZZZNS0_16fmod_kernel_cudaERNS_18TensorIteratorBaseEENKUlvE0_clEvENKUlvE1_clEvEUlS4_S4_E_EESt5arrayIPcLm3EELi4E23TrivialOffsetCalculatorILi2EjESE_ILi1EjENS0_6memory12LoadWithCastILi2EEENSH_13StoreWithCastILi1EEEEEviT_T0_T2_T3_T4_T5_ --------------------------
	.section	.nv.info._ZN2at6native27unrolled_elementwise_kernelINS0_13BinaryFunctorIN3c104HalfES4_S4_ZZZNS0_16fmod_kernel_cudaERNS_18TensorIteratorBaseEENKUlvE0_clEvENKUlvE1_clEvEUlS4_S4_E_EESt5arrayIPcLm3EELi4E23TrivialOffsetCalculatorILi2EjESE_ILi1EjENS0_6memory12LoadWithCastILi2EEENSH_13StoreWithCastILi1EEEEEviT_T0_T2_T3_T4_T5_,"",@"SHT_CUDA_INFO"
	.sectionflags	@""
	.align	4


	//----- nvinfo : EIATTR_CUDA_API_VERSION
	.align		4
        /*0000*/ 	.byte	0x04, 0x37
        /*0002*/ 	.short	(.L_2943 - .L_2942)
.L_2942:
        /*0004*/ 	.word	0x00000082


	//----- nvinfo : EIATTR_KPARAM_INFO
	.align		4
.L_2943:
        /*0008*/ 	.byte	0x04, 0x17
        /*000a*/ 	.short	(.L_2945 - .L_2944)
.L_2944:
        /*000c*/ 	.word	0x00000000
        /*0010*/ 	.short	0x0006
        /*0012*/ 	.short	0x0030
        /*0014*/ 	.byte	0x00, 0xf0, 0x21, 0x00


	//----- nvinfo : EIATTR_KPARAM_INFO
	.align		4
.L_2945:
        /*0018*/ 	.byte	0x04, 0x17
        /*001a*/ 	.short	(.L_2947 - .L_2946)
.L_2946:
        /*001c*/ 	.word	0x00000000
        /*0020*/ 	.short	0x0005
        /*0022*/ 	.short	0x0024
        /*0024*/ 	.byte	0x00, 0xf0, 0x31, 0x00


	//----- nvinfo : EIATTR_KPARAM_INFO
	.align		4
.L_2947:
        /*0028*/ 	.byte	0x04, 0x17
        /*002a*/ 	.short	(.L_2949 - .L_2948)
.L_2948:
        /*002c*/ 	.word	0x00000000
        /*0030*/ 	.short	0x0004
        /*0032*/ 	.short	0x0021
        /*0034*/ 	.byte	0x00, 0xf0, 0x05, 0x00


	//----- nvinfo : EIATTR_KPARAM_INFO
	.align		4
.L_2949:
        /*0038*/ 	.byte	0x04, 0x17
        /*003a*/ 	.short	(.L_2951 - .L_2950)
.L_2950:
        /*003c*/ 	.word	0x00000000
        /*0040*/ 	.short	0x0003
        /*0042*/ 	.short	0x0020
        /*0044*/ 	.byte	0x00, 0xf0, 0x05, 0x00


	//----- nvinfo : EIATTR_KPARAM_INFO
	.align		4
.L_2951:
        /*0048*/ 	.byte	0x04, 0x17
        /*004a*/ 	.short	(.L_2953 - .L_2952)
.L_2952:
        /*004c*/ 	.word	0x00000000
        /*0050*/ 	.short	0x0002
        /*0052*/ 	.short	0x0008
        /*0054*/ 	.byte	0x00, 0xf0, 0x61, 0x00


	//----- nvinfo : EIATTR_KPARAM_INFO
	.align		4
.L_2953:
        /*0058*/ 	.byte	0x04, 0x17
        /*005a*/ 	.short	(.L_2955 - .L_2954)
.L_2954:
        /*005c*/ 	.word	0x00000000
        /*0060*/ 	.short	0x0001
        /*0062*/ 	.short	0x0004
        /*0064*/ 	.byte	0x00, 0xf0, 0x05, 0x00


	//----- nvinfo : EIATTR_KPARAM_INFO
	.align		4
.L_2955:
        /*0068*/ 	.byte	0x04, 0x17
        /*006a*/ 	.short	(.L_2957 - .L_2956)
.L_2956:
        /*006c*/ 	.word	0x00000000
        /*0070*/ 	.short	0x0000
        /*0072*/ 	.short	0x0000
        /*0074*/ 	.byte	0x00, 0xf0, 0x11, 0x00


	//----- nvinfo : EIATTR_SPARSE_MMA_MASK
	.align		4
.L_2957:
        /*0078*/ 	.byte	0x03, 0x50
        /*007a*/ 	.short	0x0000


	//----- nvinfo : EIATTR_MAXREG_COUNT
	.align		4
        /*007c*/ 	.byte	0x03, 0x1b
        /*007e*/ 	.short	0x00ff


	//----- nvinfo : EIATTR_EXTERNS
	.align		4
        /*0080*/ 	.byte	0x04, 0x0f
        /*0082*/ 	.short	(.L_2959 - .L_2958)


	//   ....[0]....
	.align		4
.L_2958:
        /*0084*/ 	.word	index@(__assertfail)


	//----- nvinfo : EIATTR_MERCURY_ISA_VERSION
	.align		4
.L_2959:
        /*0088*/ 	.byte	0x03, 0x5f
        /*008a*/ 	.short	0x0101


	//----- nvinfo : EIATTR_SYSCALL_OFFSETS
	.align		4
        /*008c*/ 	.byte	0x04, 0x46
        /*008e*/ 	.short	(.L_2961 - .L_2960)


	//   ....[0]....
.L_2960:
        /*0090*/ 	.word	0x000010c0


	//   ....[1]....
        /*0094*/ 	.word	0x00002150


	//   ....[2]....
        /*0098*/ 	.word	0x00003260


	//   ....[3]....
        /*009c*/ 	.word	0x000042f0


	//   ....[4]....
        /*00a0*/ 	.word	0x00005400


	//   ....[5]....
        /*00a4*/ 	.word	0x000064a0


	//   ....[6]....
        /*00a8*/ 	.word	0x000075a0


	//   ....[7]....
        /*00ac*/ 	.word	0x00008640


	//   ....[8]....
        /*00b0*/ 	.word	0x0000aa80


	//   ....[9]....
        /*00b4*/ 	.word	0x0000baa0


	//   ....[10]....
        /*00b8*/ 	.word	0x0000ca80


	//   ....[11]....
        /*00bc*/ 	.word	0x0000da60


	//----- nvinfo : EIATTR_EXIT_INSTR_OFFSETS
	.align		4
.L_2961:
        /*00c0*/ 	.byte	0x04, 0x1c
        /*00c2*/ 	.short	(.L_2963 - .L_2962)


	//   ....[0]....
.L_2962:
        /*00c4*/ 	.word	0x0000cb40


	//   ....[1]....
        /*00c8*/ 	.word	0x0000cc90


	//   ....[2]....
        /*00cc*/ 	.word	0x0000ccd0


	//   ....[3]....
        /*00d0*/ 	.word	0x0000cd70


	//   ....[4]....
        /*00d4*/ 	.word	0x0000cdb0


	//   ....[5]....
        /*00d8*/ 	.word	0x0000cdf0


	//   ....[6]....
        /*00dc*/ 	.word	0x0000ce80


	//   ....[7]....
        /*00e0*/ 	.word	0x0000cea0


	//   ....[8]....
        /*00e4*/ 	.word	0x0000cf40


	//   ....[9]....
        /*00e8*/ 	.word	0x0000cf90


	//   ....[10]....
        /*00ec*/ 	.word	0x0000cfe0


	//   ....[11]....
        /*00f0*/ 	.word	0x0000d0b0


	//   ....[12]....
        /*00f4*/ 	.word	0x0000d110


	//   ....[13]....
        /*00f8*/ 	.word	0x0000d2a0


	//   ....[14]....
        /*00fc*/ 	.word	0x0000d400


	//   ....[15]....
        /*0100*/ 	.word	0x0000d440


	//   ....[16]....
        /*0104*/ 	.word	0x0000d500


	//   ....[17]....
        /*0108*/ 	.word	0x0000d680


	//   ....[18]....
        /*010c*/ 	.word	0x0000d800


	//   ....[19]....
        /*0110*/ 	.word	0x0000d960


	//   ....[20]....
        /*0114*/ 	.word	0x0000da70


	//   ....[21]....
        /*0118*/ 	.word	0x0000dab0


	//   ....[22]....
        /*011c*/ 	.word	0x0000daf0


	//----- nvinfo : EIATTR_MAX_THREADS
	.align		4
.L_2963:
        /*0120*/ 	.byte	0x04, 0x05
        /*0122*/ 	.short	(.L_2965 - .L_2964)
.L_2964:
        /*0124*/ 	.word	0x00000080
        /*0128*/ 	.word	0x00000001
        /*012c*/ 	.word	0x00000001


	//----- nvinfo : EIATTR_CRS_STACK_SIZE
	.align		4
.L_2965:
        /*0130*/ 	.byte	0x04, 0x1e
        /*0132*/ 	.short	(.L_2967 - .L_2966)
.L_2966:
        /*0134*/ 	.word	0x00000000


	//----- nvinfo : EIATTR_CBANK_PARAM_SIZE
	.align		4
.L_2967:
        /*0138*/ 	.byte	0x03, 0x19
        /*013a*/ 	.short	0x0038


	//----- nvinfo : EIATTR_PARAM_CBANK
	.align		4
        /*013c*/ 	.byte	0x04, 0x0a
        /*013e*/ 	.short	(.L_2969 - .L_2968)
	.align		4
.L_2968:
        /*0140*/ 	.word	index@(.nv.constant0._ZN2at6native27unrolled_elementwise_kernelINS0_13BinaryFunctorIN3c104HalfES4_S4_ZZZNS0_16fmod_kernel_cudaERNS_18TensorIteratorBaseEENKUlvE0_clEvENKUlvE1_clEvEUlS4_S4_E_EESt5arrayIPcLm3EELi4E23TrivialOffsetCalculatorILi2EjESE_ILi1EjENS0_6memory12LoadWithCastILi2EEENSH_13StoreWithCastILi1EEEEEviT_T0_T2_T3_T4_T5_)
        /*0144*/ 	.short	0x0210
        /*0146*/ 	.short	0x0038


	//----- nvinfo : EIATTR_SW_WAR
	.align		4
.L_2969:
        /*0148*/ 	.byte	0x04, 0x36
        /*014a*/ 	.short	(.L_2971 - .L_2970)
.L_2970:
        /*014c*/ 	.word	0x00000008
.L_2971:


//--------------------- .nv.info._ZN2at6native18elementwise_kernelILi128ELi4EZNS0_22gpu_kernel_impl_nocastINS0_13BinaryFunctorIN3c104HalfES5_S5_ZZZNS0_16fmod_kernel_cudaERNS_18TensorIteratorBaseEENKUlvE0_clEvENKUlvE1_clEvEUlS5_S5_E_EEEEvS7_RKT_EUliE_EEviT1_ --------------------------
	.section	.nv.info._ZN2at6native18elementwise_kernelILi128ELi4EZNS0_22gpu_kernel_impl_nocastINS0_13BinaryFunctorIN3c104HalfES5_S5_ZZZNS0_16fmod_kernel_cudaERNS_18TensorIteratorBaseEENKUlvE0_clEvENKUlvE1_clEvEUlS5_S5_E_EEEEvS7_RKT_EUliE_EEviT1_,"",@"SHT_CUDA_INFO"
	.sectionflags	@""
	.align	4


	//----- nvinfo : EIATTR_CUDA_API_VERSION
	.align		4
        /*0000*/ 	.byte	0x04, 0x37
        /*0002*/ 	.short	(.L_2973 - .L_2972)
.L_2972:
        /*0004*/ 	.word	0x00000082


	//----- nvinfo : EIATTR_KPARAM_INFO
	.align		4
.L_2973:
        /*0008*/ 	.byte	0x04, 0x17
        /*000a*/ 	.short	(.L_2975 - .L_2974)
.L_2974:
        /*000c*/ 	.word	0x00000000
        /*0010*/ 	.short	0x0001
        /*0012*/ 	.short	0x0008
        /*0014*/ 	.byte	0x00, 0xf0, 0x21, 0x0a


	//----- nvinfo : EIATTR_KPARAM_INFO
	.align		4
.L_2975:
        /*0018*/ 	.byte	0x04, 0x17
        /*001a*/ 	.short	(.L_2977 - .L_2976)
.L_2976:
        /*001c*/ 	.word	0x00000000
        /*0020*/ 	.short	0x0000
        /*0022*/ 	.short	0x0000
        /*0024*/ 	.byte	0x00, 0xf0, 0x11, 0x00


	//----- nvinfo : EIATTR_SPARSE_MMA_MASK
	.align		4
.L_2977:
        /*0028*/ 	.byte	0x03, 0x50
        /*002a*/ 	.short	0x0000


	//----- nvinfo : EIATTR_MAXREG_COUNT
	.align		4
        /*002c*/ 	.byte	0x03, 0x1b
        /*002e*/ 	.short	0x0080


	//----- nvinfo : EIATTR_MERCURY_ISA_VERSION
	.align		4
        /*0030*/ 	.byte	0x03, 0x5f
        /*0032*/ 	.short	0x0101


	//----- nvinfo : EIATTR_EXIT_INSTR_OFFSETS
	.align		4
        /*0034*/ 	.byte	0x04, 0x1c
        /*0036*/ 	.short	(.L_2979 - .L_2978)


	//   ....[0]....
.L_2978:
        /*0038*/ 	.word	0x00005310


	//   ....[1]....
        /*003c*/ 	.word	0x00006e60


	//----- nvinfo : EIATTR_MAX_THREADS
	.align		4
.L_2979:
        /*0040*/ 	.byte	0x04, 0x05
        /*0042*/ 	.short	(.L_2981 - .L_2980)
.L_2980:
        /*0044*/ 	.word	0x00000080
        /*0048*/ 	.word	0x00000001
        /*004c*/ 	.word	0x00000001


	//----- nvinfo : EIATTR_CRS_STACK_SIZE
	.align		4
.L_2981:
        /*0050*/ 	.byte	0x04, 0x1e
        /*0052*/ 	.short	(.L_2983 - .L_2982)
.L_2982:
        /*0054*/ 	.word	0x00000000


	//----- nvinfo : EIATTR_CBANK_PARAM_SIZE
	.align		4
.L_2983:
        /*0058*/ 	.byte	0x03, 0x19
        /*005a*/ 	.short	0x0290


	//----- nvinfo : EIATTR_PARAM_CBANK
	.align		4
        /*005c*/ 	.byte	0x04, 0x0a
        /*005e*/ 	.short	(.L_2985 - .L_2984)
	.align		4
.L_2984:
        /*0060*/ 	.word	index@(.nv.constant0._ZN2at6native18elementwise_kernelILi128ELi4EZNS0_22gpu_kernel_impl_nocastINS0_13BinaryFunctorIN3c104HalfES5_S5_ZZZNS0_16fmod_kernel_cudaERNS_18TensorIteratorBaseEENKUlvE0_clEvENKUlvE1_clEvEUlS5_S5_E_EEEEvS7_RKT_EUliE_EEviT1_)
        /*0064*/ 	.short	0x0210
        /*0066*/ 	.short	0x0290


	//----- nvinfo : EIATTR_SW_WAR
	.align		4
.L_2985:
        /*0068*/ 	.byte	0x04, 0x36
        /*006a*/ 	.short	(.L_2987 - .L_2986)
.L_2986:
        /*006c*/ 	.word	0x00000008
.L_2987:


//--------------------- .nv.info._ZN2at6native27unrolled_elementwise_kernelINS0_13BinaryFunctorIN3c104HalfES4_S4_ZZZNS0_16fmod_kernel_cudaERNS_18TensorIteratorBaseEENKUlvE0_clEvENKUlvE1_clEvEUlS4_S4_E_EESt5arrayIPcLm3EELi4E23TrivialOffsetCalculatorILi2EjESE_ILi1EjENS0_6memory15LoadWithoutCastENSH_16StoreWithoutCastEEEviT_T0_T2_T3_T4_T5_ --------------------------
	.section	.nv.info._ZN2at6native27unrolled_elementwise_kernelINS0_13BinaryFunctorIN3c104HalfES4_S4_ZZZNS0_16fmod_kernel_cudaERNS_18TensorIteratorBaseEENKUlvE0_clEvENKUlvE1_clEvEUlS4_S4_E_EESt5arrayIPcLm3EELi4E23TrivialOffsetCalculatorILi2EjESE_ILi1EjENS0_6memory15LoadWithoutCastENSH_16StoreWithoutCastEEEviT_T0_T2_T3_T4_T5_,"",@"SHT_CUDA_INFO"
	.sectionflags	@""
	.align	4


	//----- nvinfo : EIATTR_CUDA_API_VERSION
	.align		4
        /*0000*/ 	.byte	0x04, 0x37
        /*0002*/ 	.short	(.L_2989 - .L_2988)
.L_2988:
        /*0004*/ 	.word	0x00000082


	//----- nvinfo : EIATTR_KPARAM_INFO
	.align		4
.L_2989:
        /*0008*/ 	.byte	0x04, 0x17
        /*000a*/ 	.short	(.L_2991 - .L_2990)
.L_2990:
        /*000c*/ 	.word	0x00000000
        /*0010*/ 	.short	0x0006
        /*0012*/ 	.short	0x0023
        /*0014*/ 	.byte	0x00, 0xf0, 0x05, 0x00


	//----- nvinfo : EIATTR_KPARAM_INFO
	.align		4
.L_2991:
        /*0018*/ 	.byte	0x04, 0x17
        /*001a*/ 	.short	(.L_2993 - .L_2992)
.L_2992:
        /*001c*/ 	.word	0x00000000
        /*0020*/ 	.short	0x0005
        /*0022*/ 	.short	0x0022
        /*0024*/ 	.byte	0x00, 0xf0, 0x05, 0x00


	//----- nvinfo : EIATTR_KPARAM_INFO
	.align		4
.L_2993:
        /*0028*/ 	.byte	0x04, 0x17
        /*002a*/ 	.short	(.L_2995 - .L_2994)
.L_2994:
        /*002c*/ 	.word	0x00000000
        /*0030*/ 	.short	0x0004
        /*0032*/ 	.short	0x0021
        /*0034*/ 	.byte	0x00, 0xf0, 0x05, 0x00


	//----- nvinfo : EIATTR_KPARAM_INFO
	.align		4
.L_2995:
        /*0038*/ 	.byte	0x04, 0x17
        /*003a*/ 	.short	(.L_2997 - .L_2996)
.L_2996:
        /*003c*/ 	.word	0x00000000
        /*0040*/ 	.short	0x0003
        /*0042*/ 	.short	0x0020
        /*0044*/ 	.byte	0x00, 0xf0, 0x05, 0x00


	//----- nvinfo : EIATTR_KPARAM_INFO
	.align		4
.L_2997:
        /*0048*/ 	.byte	0x04, 0x17
        /*004a*/ 	.short	(.L_2999 - .L_2998)
.L_2998:
        /*004c*/ 	.word	0x00000000
        /*0050*/ 	.short	0x0002
        /*0052*/ 	.short	0x0008
        /*0054*/ 	.byte	0x00, 0xf0, 0x61, 0x00


	//----- nvinfo : EIATTR_KPARAM_INFO
	.align		4
.L_2999:
        /*0058*/ 	.byte	0x04, 0x17
        /*005a*/ 	.short	(.L_3001 - .L_3000)
.L_3000:
        /*005c*/ 	.word	0x00000000
        /*0060*/ 	.short	0x0001
        /*0062*/ 	.short	0x0004
        /*0064*/ 	.byte	0x00, 0xf0, 0x05, 0x00


	//----- nvinfo : EIATTR_KPARAM_INFO
	.align		4
.L_3001:
        /*0068*/ 	.byte	0x04, 0x17
        /*006a*/ 	.short	(.L_3003 - .L_3002)
.L_3002:
        /*006c*/ 	.word	0x00000000
        /*0070*/ 	.short	0x0000
        /*0072*/ 	.short	0x0000
        /*0074*/ 	.byte	0x00, 0xf0, 0x11, 0x00


	//----- nvinfo : EIATTR_SPARSE_MMA_MASK
	.align		4
.L_3003:
        /*0078*/ 	.byte	0x03, 0x50
        /*007a*/ 	.short	0x0000


	//----- nvinfo : EIATTR_MAXREG_COUNT
	.align		4
        /*007c*/ 	.byte	0x03, 0x1b
        /*007e*/ 	.short	0x00ff


	//----- nvinfo : EIATTR_MERCURY_ISA_VERSION
	.align		4
        /*0080*/ 	.byte	0x03, 0x5f
        /*0082*/ 	.short	0x0101


	//----- nvinfo : EIATTR_EXIT_INSTR_OFFSETS
	.align		4
        /*0084*/ 	.byte	0x04, 0x1c
        /*0086*/ 	.short	(.L_3005 - .L_3004)


	//   ....[0]....
.L_3004:
        /*0088*/ 	.word	0x000017b0


	//   ....[1]....
        /*008c*/ 	.word	0x00001800


	//----- nvinfo : EIATTR_MAX_THREADS
	.align		4
.L_3005:
        /*0090*/ 	.byte	0x04, 0x05
        /*0092*/ 	.short	(.L_3007 - .L_3006)
.L_3006:
        /*0094*/ 	.word	0x00000080
        /*0098*/ 	.word	0x00000001
        /*009c*/ 	.word	0x00000001


	//----- nvinfo : EIATTR_CRS_STACK_SIZE
	.align		4
.L_3007:
        /*00a0*/ 	.byte	0x04, 0x1e
        /*00a2*/ 	.short	(.L_3009 - .L_3008)
.L_3008:
        /*00a4*/ 	.word	0x00000000


	//----- nvinfo : EIATTR_CBANK_PARAM_SIZE
	.align		4
.L_3009:
        /*00a8*/ 	.byte	0x03, 0x19
        /*00aa*/ 	.short	0x0024


	//----- nvinfo : EIATTR_PARAM_CBANK
	.align		4
        /*00ac*/ 	.byte	0x04, 0x0a
        /*00ae*/ 	.short	(.L_3011 - .L_3010)
	.align		4
.L_3010:
        /*00b0*/ 	.word	index@(.nv.constant0._ZN2at6native27unrolled_elementwise_kernelINS0_13BinaryFunctorIN3c104HalfES4_S4_ZZZNS0_16fmod_kernel_cudaERNS_18TensorIteratorBaseEENKUlvE0_clEvENKUlvE1_clEvEUlS4_S4_E_EESt5arrayIPcLm3EELi4E23TrivialOffsetCalculatorILi2EjESE_ILi1EjENS0_6memory15LoadWithoutCastENSH_16StoreWithoutCastEEEviT_T0_T2_T3_T4_T5_)
        /*00b4*/ 	.short	0x0210
        /*00b6*/ 	.short	0x0024


	//----- nvinfo : EIATTR_SW_WAR
	.align		4
.L_3011:
        /*00b8*/ 	.byte	0x04, 0x36
        /*00ba*/ 	.short	(.L_3013 - .L_3012)
.L_3012:
        /*00bc*/ 	.word	0x00000008
.L_3013:


//--------------------- .nv.info._ZN2at6native29vectorized_elementwise_kernelILi2ENS0_13BinaryFunctorIN3c104HalfES4_S4_ZZZNS0_16fmod_kernel_cudaERNS_18TensorIteratorBaseEENKUlvE0_clEvENKUlvE1_clEvEUlS4_S4_E_EESt5arrayIPcLm3EEEEviT0_T1_ --------------------------
	.section	.nv.info._ZN2at6native29vectorized_elementwise_kernelILi2ENS0_13BinaryFunctorIN3c104HalfES4_S4_ZZZNS0_16fmod_kernel_cudaERNS_18TensorIteratorBaseEENKUlvE0_clEvENKUlvE1_clEvEUlS4_S4_E_EESt5arrayIPcLm3EEEEviT0_T1_,"",@"SHT_CUDA_INFO"
	.sectionflags	@""
	.align	4


	//----- nvinfo : EIATTR_CUDA_API_VERSION
	.align		4
        /*0000*/ 	.byte	0x04, 0x37
        /*0002*/ 	.short	(.L_3015 - .L_3014)
.L_3014:
        /*0004*/ 	.word	0x00000082


	//----- nvinfo : EIATTR_KPARAM_INFO
	.align		4
.L_3015:
        /*0008*/ 	.byte	0x04, 0x17
        /*000a*/ 	.short	(.L_3017 - .L_3016)
.L_3016:
        /*000c*/ 	.word	0x00000000
        /*0010*/ 	.short	0x0002
        /*0012*/ 	.short	0x0008
        /*0014*/ 	.byte	0x00, 0xf0, 0x61, 0x00


	//----- nvinfo : EIATTR_KPARAM_INFO
	.align		4
.L_3017:
        /*0018*/ 	.byte	0x04, 0x17
        /*001a*/ 	.short	(.L_3019 - .L_3018)
.L_3018:
        /*001c*/ 	.word	0x00000000
        /*0020*/ 	.short	0x0001
        /*0022*/ 	.short	0x0004
        /*0024*/ 	.byte	0x00, 0xf0, 0x05, 0x00


	//----- nvinfo : EIATTR_KPARAM_INFO
	.align		4
.L_3019:
        /*0028*/ 	.byte	0x04, 0x17
        /*002a*/ 	.short	(.L_3021 - .L_3020)
.L_3020:
        /*002c*/ 	.word	0x00000000
        /*0030*/ 	.short	0x0000
        /*0032*/ 	.short	0x0000
        /*0034*/ 	.byte	0x00, 0xf0, 0x11, 0x00


	//----- nvinfo : EIATTR_SPARSE_MMA_MASK
	.align		4
.L_3021:
        /*0038*/ 	.byte	0x03, 0x50
        /*003a*/ 	.short	0x0000


	//----- nvinfo : EIATTR_MAXREG_COUNT
	.align		4
        /*003c*/ 	.byte	0x03, 0x1b
        /*003e*/ 	.short	0x00ff


	//----- nvinfo : EIATTR_MERCURY_ISA_VERSION
	.align		4
        /*0040*/ 	.byte	0x03, 0x5f
        /*0042*/ 	.short	0x0101


	//----- nvinfo : EIATTR_EXIT_INSTR_OFFSETS
	.align		4
        /*0044*/ 	.byte	0x04, 0x1c
        /*0046*/ 	.short	(.L_3023 - .L_3022)


	//   ....[0]....
.L_3022:
        /*0048*/ 	.word	0x00002520


	//   ....[1]....
        /*004c*/ 	.word	0x000054c0


	//   ....[2]....
        /*0050*/ 	.word	0x00005510


	//----- nvinfo : EIATTR_MAX_THREADS
	.align		4
.L_3023:
        /*0054*/ 	.byte	0x04, 0x05
        /*0056*/ 	.short	(.L_3025 - .L_3024)
.L_3024:
        /*0058*/ 	.word	0x00000080
        /*005c*/ 	.word	0x00000001
        /*0060*/ 	.word	0x00000001


	//----- nvinfo : EIATTR_CRS_STACK_SIZE
	.align		4
.L_3025:
        /*0064*/ 	.byte	0x04, 0x1e
        /*0066*/ 	.short	(.L_3027 - .L_3026)
.L_3026:
        /*0068*/ 	.word	0x00000000


	//----- nvinfo : EIATTR_CBANK_PARAM_SIZE
	.align		4
.L_3027:
        /*006c*/ 	.byte	0x03, 0x19
        /*006e*/ 	.short	0x0020


	//----- nvinfo : EIATTR_PARAM_CBANK
	.align		4
        /*0070*/ 	.byte	0x04, 0x0a
        /*0072*/ 	.short	(.L_3029 - .L_3028)
	.align		4
.L_3028:
        /*0074*/ 	.word	index@(.nv.constant0._ZN2at6native29vectorized_elementwise_kernelILi2ENS0_13BinaryFunctorIN3c104HalfES4_S4_ZZZNS0_16fmod_kernel_cudaERNS_18TensorIteratorBaseEENKUlvE0_clEvENKUlvE1_clEvEUlS4_S4_E_EESt5arrayIPcLm3EEEEviT0_T1_)
        /*0078*/ 	.short	0x0210
        /*007a*/ 	.short	0x0020


	//----- nvinfo : EIATTR_SW_WAR
	.align		4
.L_3029:
        /*007c*/ 	.byte	0x04, 0x36
        /*007e*/ 	.short	(.L_3031 - .L_3030)
.L_3030:
        /*0080*/ 	.word	0x00000008
.L_3031:


//--------------------- .nv.info._ZN2at6native29vectorized_elementwise_kernelILi4ENS0_13BinaryFunctorIN3c104HalfES4_S4_ZZZNS0_16fmod_kernel_cudaERNS_18TensorIteratorBaseEENKUlvE0_clEvENKUlvE1_clEvEUlS4_S4_E_EESt5arrayIPcLm3EEEEviT0_T1_ --------------------------
	.section	.nv.info._ZN2at6native29vectorized_elementwise_kernelILi4ENS0_13BinaryFunctorIN3c104HalfES4_S4_ZZZNS0_16fmod_kernel_cudaERNS_18TensorIteratorBaseEENKUlvE0_clEvENKUlvE1_clEvEUlS4_S4_E_EESt5arrayIPcLm3EEEEviT0_T1_,"",@"SHT_CUDA_INFO"
	.sectionflags	@""
	.align	4


	//----- nvinfo : EIATTR_CUDA_API_VERSION
	.align		4
        /*0000*/ 	.byte	0x04, 0x37
        /*0002*/ 	.short	(.L_3033 - .L_3032)
.L_3032:
        /*0004*/ 	.word	0x00000082


	//----- nvinfo : EIATTR_KPARAM_INFO
	.align		4
.L_3033:
        /*0008*/ 	.byte	0x04, 0x17
        /*000a*/ 	.short	(.L_3035 - .L_3034)
.L_3034:
        /*000c*/ 	.word	0x00000000
        /*0010*/ 	.short	0x0002
        /*0012*/ 	.short	0x0008
        /*0014*/ 	.byte	0x00, 0xf0, 0x61, 0x00


	//----- nvinfo : EIATTR_KPARAM_INFO
	.align		4
.L_3035:
        /*0018*/ 	.byte	0x04, 0x17
        /*001a*/ 	.short	(.L_3037 - .L_3036)
.L_3036:
        /*001c*/ 	.word	0x00000000
        /*0020*/ 	.short	0x0001
        /*0022*/ 	.short	0x0004
        /*0024*/ 	.byte	0x00, 0xf0, 0x05, 0x00


	//----- nvinfo : EIATTR_KPARAM_INFO
	.align		4
.L_3037:
        /*0028*/ 	.byte	0x04, 0x17
        /*002a*/ 	.short	(.L_3039 - .L_3038)
.L_3038:
        /*002c*/ 	.word	0x00000000
        /*0030*/ 	.short	0x0000
        /*0032*/ 	.short	0x0000
        /*0034*/ 	.byte	0x00, 0xf0, 0x11, 0x00


	//----- nvinfo : EIATTR_SPARSE_MMA_MASK
	.align		4
.L_3039:
        /*0038*/ 	.byte	0x03, 0x50
        /*003a*/ 	.short	0x0000


	//----- nvinfo : EIATTR_MAXREG_COUNT
	.align		4
        /*003c*/ 	.byte	0x03, 0x1b
        /*003e*/ 	.short	0x00ff


	//----- nvinfo : EIATTR_MERCURY_ISA_VERSION
	.align		4
        /*0040*/ 	.byte	0x03, 0x5f
        /*0042*/ 	.short	0x0101


	//----- nvinfo : EIATTR_EXIT_INSTR_OFFSETS
	.align		4
        /*0044*/ 	.byte	0x04, 0x1c
        /*0046*/ 	.short	(.L_3041 - .L_3040)


	//   ....[0]....
.L_3040:
        /*0048*/ 	.word	0x000024c0


	//   ....[1]....
        /*004c*/ 	.word	0x00005460


	//   ....[2]....
        /*0050*/ 	.word	0x000054b0


	//----- nvinfo : EIATTR_MAX_THREADS
	.align		4
.L_3041:
        /*0054*/ 	.byte	0x04, 0x05
        /*0056*/ 	.short	(.L_3043 - .L_3042)
.L_3042:
        /*0058*/ 	.word	0x00000080
        /*005c*/ 	.word	0x00000001
        /*0060*/ 	.word	0x00000001


	//----- nvinfo : EIATTR_CRS_STACK_SIZE
	.align		4
.L_3043:
        /*0064*/ 	.byte	0x04, 0x1e
        /*0066*/ 	.short	(.L_3045 - .L_3044)
.L_3044:
        /*0068*/ 	.word	0x00000000


	//----- nvinfo : EIATTR_CBANK_PARAM_SIZE
	.align		4
.L_3045:
        /*006c*/ 	.byte	0x03, 0x19
        /*006e*/ 	.short	0x0020


	//----- nvinfo : EIATTR_PARAM_CBANK
	.align		4
        /*0070*/ 	.byte	0x04, 0x0a
        /*0072*/ 	.short	(.L_3047 - .L_3046)
	.align		4
.L_3046:
        /*0074*/ 	.word	index@(.nv.constant0._ZN2at6native29vectorized_elementwise_kernelILi4ENS0_13BinaryFunctorIN3c104HalfES4_S4_ZZZNS0_16fmod_kernel_cudaERNS_18TensorIteratorBaseEENKUlvE0_clEvENKUlvE1_clEvEUlS4_S4_E_EESt5arrayIPcLm3EEEEviT0_T1_)
        /*0078*/ 	.short	0x0210
        /*007a*/ 	.short	0x0020


	//----- nvinfo : EIATTR_SW_WAR
	.align		4
.L_3047:
        /*007c*/ 	.byte	0x04, 0x36
        /*007e*/ 	.short	(.L_3049 - .L_3048)
.L_3048:
        /*0080*/ 	.word	0x00000008
.L_3049:


//--------------------- .nv.info._ZN2at6native29vectorized_elementwise_kernelILi8ENS0_13BinaryFunctorIN3c104HalfES4_S4_ZZZNS0_16fmod_kernel_cudaERNS_18TensorIteratorBaseEENKUlvE0_clEvENKUlvE1_clEvEUlS4_S4_E_EESt5arrayIPcLm3EEEEviT0_T1_ --------------------------
	.section	.nv.info._ZN2at6native29vectorized_elementwise_kernelILi8ENS0_13BinaryFunctorIN3c104HalfES4_S4_ZZZNS0_16fmod_kernel_cudaERNS_18TensorIteratorBaseEENKUlvE0_clEvENKUlvE1_clEvEUlS4_S4_E_EESt5arrayIPcLm3EEEEviT0_T1_,"",@"SHT_CUDA_INFO"
	.sectionflags	@""
	.align	4


	//----- nvinfo : EIATTR_CUDA_API_VERSION
	.align		4
        /*0000*/ 	.byte	0x04, 0x37
        /*0002*/ 	.short	(.L_3051 - .L_3050)
.L_3050:
        /*0004*/ 	.word	0x00000082


	//----- nvinfo : EIATTR_KPARAM_INFO
	.align		4
.L_3051:
        /*0008*/ 	.byte	0x04, 0x17
        /*000a*/ 	.short	(.L_3053 - .L_3052)
.L_3052:
        /*000c*/ 	.word	0x00000000
        /*0010*/ 	.short	0x0002
        /*0012*/ 	.short	0x0008
        /*0014*/ 	.byte	0x00, 0xf0, 0x61, 0x00


	//----- nvinfo : EIATTR_KPARAM_INFO
	.align		4
.L_3053:
        /*0018*/ 	.byte	0x04, 0x17
        /*001a*/ 	.short	(.L_3055 - .L_3054)
.L_3054:
        /*001c*/ 	.word	0x00000000
        /*0020*/ 	.short	0x0001
        /*0022*/ 	.short	0x0004
        /*0024*/ 	.byte	0x00, 0xf0, 0x05, 0x00


	//----- nvinfo : EIATTR_KPARAM_INFO
	.align		4
.L_3055:
        /*0028*/ 	.byte	0x04, 0x17
        /*002a*/ 	.short	(.L_3057 - .L_3056)
.L_3056:
        /*002c*/ 	.word	0x00000000
        /*0030*/ 	.short	0x0000
        /*0032*/ 	.short	0x0000
        /*0034*/ 	.byte	0x00, 0xf0, 0x11, 0x00


	//----- nvinfo : EIATTR_SPARSE_MMA_MASK
	.align		4
.L_3057:
        /*0038*/ 	.byte	0x03, 0x50
        /*003a*/ 	.short	0x0000


	//----- nvinfo : EIATTR_MAXREG_COUNT
	.align		4
        /*003c*/ 	.byte	0x03, 0x1b
        /*003e*/ 	.short	0x00ff


	//----- nvinfo : EIATTR_MERCURY_ISA_VERSION
	.align		4
        /*0040*/ 	.byte	0x03, 0x5f
        /*0042*/ 	.short	0x0101


	//----- nvinfo : EIATTR_EXIT_INSTR_OFFSETS
	.align		4
        /*0044*/ 	.byte	0x04, 0x1c
        /*0046*/ 	.short	(.L_3059 - .L_3058)


	//   ....[0]....
.L_3058:
        /*0048*/ 	.word	0x00002490


	//   ....[1]....
        /*004c*/ 	.word	0x00005430


	//   ....[2]....
        /*0050*/ 	.word	0x00005480


	//----- nvinfo : EIATTR_MAX_THREADS
	.align		4
.L_3059:
        /*0054*/ 	.byte	0x04, 0x05
        /*0056*/ 	.short	(.L_3061 - .L_3060)
.L_3060:
        /*0058*/ 	.word	0x00000080
        /*005c*/ 	.word	0x00000001
        /*0060*/ 	.word	0x00000001


	//----- nvinfo : EIATTR_CRS_STACK_SIZE
	.align		4
.L_3061:
        /*0064*/ 	.byte	0x04, 0x1e
        /*0066*/ 	.short	(.L_3063 - .L_3062)
.L_3062:
        /*0068*/ 	.word	0x00000000


	//----- nvinfo : EIATTR_CBANK_PARAM_SIZE
	.align		4
.L_3063:
        /*006c*/ 	.byte	0x03, 0x19
        /*006e*/ 	.short	0x0020


	//----- nvinfo : EIATTR_PARAM_CBANK
	.align		4
        /*0070*/ 	.byte	0x04, 0x0a
        /*0072*/ 	.short	(.L_3065 - .L_3064)
	.align		4
.L_3064:
        /*0074*/ 	.word	index@(.nv.constant0._ZN2at6native29vectorized_elementwise_kernelILi8ENS0_13BinaryFunctorIN3c104HalfES4_S4_ZZZNS0_16fmod_kernel_cudaERNS_18TensorIteratorBaseEENKUlvE0_clEvENKUlvE1_clEvEUlS4_S4_E_EESt5arrayIPcLm3EEEEviT0_T1_)
        /*0078*/ 	.short	0x0210
        /*007a*/ 	.short	0x0020


	//----- nvinfo : EIATTR_SW_WAR
	.align		4
.L_3065:
        /*007c*/ 	.byte	0x04, 0x36
        /*007e*/ 	.short	(.L_3067 - .L_3066)
.L_3066:
        /*0080*/ 	.word	0x00000008
.L_3067:


//--------------------- .nv.info._ZN2at6native18elementwise_kernelILi128ELi4EZNS0_15gpu_kernel_implINS0_13BUnaryFunctorIN3c104HalfES5_S5_ZZZNS0_16fmod_kernel_cudaERNS_18TensorIteratorBaseEENKUlvE0_clEvENKUlvE1_clEvEUlS5_S5_E_EEEEvS7_RKT_EUliE_EEviT1_ --------------------------
	.section	.nv.info._ZN2at6native18elementwise_kernelILi128ELi4EZNS0_15gpu_kernel_implINS0_13BUnaryFunctorIN3c104HalfES5_S5_ZZZNS0_16fmod_kernel_cudaERNS_18TensorIteratorBaseEENKUlvE0_clEvENKUlvE1_clEvEUlS5_S5_E_EEEEvS7_RKT_EUliE_EEviT1_,"",@"SHT_CUDA_INFO"
	.sectionflags	@""
	.align	4


	//----- nvinfo : EIATTR_CUDA_API_VERSION
	.align		4
        /*0000*/ 	.byte	0x04, 0x37
        /*0002*/ 	.short	(.L_3069 - .L_3068)
.L_3068:
        /*0004*/ 	.word	0x00000082


	//----- nvinfo : EIATTR_KPARAM_INFO
	.align		4
.L_3069:
        /*0008*/ 	.byte	0x04, 0x17
        /*000a*/ 	.short	(.L_3071 - .L_3070)
.L_3070:
        /*000c*/ 	.word	0x00000000
        /*0010*/ 	.short	0x0001
        /*0012*/ 	.short	0x0008
        /*0014*/ 	.byte	0x00, 0xf0, 0x61, 0x08


	//----- nvinfo : EIATTR_KPARAM_INFO
	.align		4
.L_3071:
        /*0018*/ 	.byte	0x04, 0x17
        /*001a*/ 	.short	(.L_3073 - .L_3072)
.L_3072:
        /*001c*/ 	.word	0x00000000
        /*0020*/ 	.short	0x0000
        /*0022*/ 	.short	0x0000
        /*0024*/ 	.byte	0x00, 0xf0, 0x11, 0x00


	//----- nvinfo : EIATTR_SPARSE_MMA_MASK
	.align		4
.L_3073:
        /*0028*/ 	.byte	0x03, 0x50
        /*002a*/ 	.short	0x0000


	//----- nvinfo : EIATTR_MAXREG_COUNT
	.align		4
        /*002c*/ 	.byte	0x03, 0x1b
        /*002e*/ 	.short	0x0080


	//----- nvinfo : EIATTR_EXTERNS
	.align		4
        /*0030*/ 	.byte	0x04, 0x0f
        /*0032*/ 	.short	(.L_3075 - .L_3074)


	//   ....[0]....
	.align		4
.L_3074:
        /*0034*/ 	.word	index@(__assertfail)


	//----- nvinfo : EIATTR_MERCURY_ISA_VERSION
	.align		4
.L_3075:
        /*0038*/ 	.byte	0x03, 0x5f
        /*003a*/ 	.short	0x0101


	//----- nvinfo : EIATTR_SYSCALL_OFFSETS
	.align		4
        /*003c*/ 	.byte	0x04, 0x46
        /*003e*/ 	.short	(.L_3077 - .L_3076)


	//   ....[0]....
.L_3076:
        /*0040*/ 	.word	0x000022a0


	//   ....[1]....
        /*0044*/ 	.word	0x00003680


	//   ....[2]....
        /*0048*/ 	.word	0x00005990


	//   ....[3]....
        /*004c*/ 	.word	0x00006d70


	//   ....[4]....
        /*0050*/ 	.word	0x00009070


	//   ....[5]....
        /*0054*/ 	.word	0x0000a450


	//   ....[6]....
        /*0058*/ 	.word	0x0000c740


	//   ....[7]....
        /*005c*/ 	.word	0x0000db20


	//----- nvinfo : EIATTR_EXIT_INSTR_OFFSETS
	.align		4
.L_3077:
        /*0060*/ 	.byte	0x04, 0x1c
        /*0062*/ 	.short	(.L_3079 - .L_3078)


	//   ....[0]....
.L_3078:
        /*0064*/ 	.word	0x0000a520


	//   ....[1]....
        /*0068*/ 	.word	0x0000cd50


	//   ....[2]....
        /*006c*/ 	.word	0x0000cd90


	//   ....[3]....
        /*0070*/ 	.word	0x0000ce30


	//   ....[4]....
        /*0074*/ 	.word	0x0000ce70


	//   ....[5]....
        /*0078*/ 	.word	0x0000ceb0


	//   ....[6]....
        /*007c*/ 	.word	0x0000cf40


	//   ....[7]....
        /*0080*/ 	.word	0x0000cf60


	//   ....[8]....
        /*0084*/ 	.word	0x0000d000


	//   ....[9]....
        /*0088*/ 	.word	0x0000d050


	//   ....[10]....
        /*008c*/ 	.word	0x0000d0a0


	//   ....[11]....
        /*0090*/ 	.word	0x0000d170


	//   ....[12]....
        /*0094*/ 	.word	0x0000d1d0


	//   ....[13]....
        /*0098*/ 	.word	0x0000d360


	//   ....[14]....
        /*009c*/ 	.word	0x0000d4c0


	//   ....[15]....
        /*00a0*/ 	.word	0x0000d500


	//   ....[16]....
        /*00a4*/ 	.word	0x0000d5c0


	//   ....[17]....
        /*00a8*/ 	.word	0x0000d740


	//   ....[18]....
        /*00ac*/ 	.word	0x0000d8c0


	//   ....[19]....
        /*00b0*/ 	.word	0x0000da20


	//   ....[20]....
        /*00b4*/ 	.word	0x0000db30


	//   ....[21]....
        /*00b8*/ 	.word	0x0000db70


	//   ....[22]....
        /*00bc*/ 	.word	0x0000dbb0


	//----- nvinfo : EIATTR_MAX_THREADS
	.align		4
.L_3079:
        /*00c0*/ 	.byte	0x04, 0x05
        /*00c2*/ 	.short	(.L_3081 - .L_3080)
.L_3080:
        /*00c4*/ 	.word	0x00000080
        /*00c8*/ 	.word	0x00000001
        /*00cc*/ 	.word	0x00000001


	//----- nvinfo : EIATTR_CRS_STACK_SIZE
	.align		4
.L_3081:
        /*00d0*/ 	.byte	0x04, 0x1e
        /*00d2*/ 	.short	(.L_3083 - .L_3082)
.L_3082:
        /*00d4*/ 	.word	0x00000000


	//----- nvinfo : EIATTR_CBANK_PARAM_SIZE
	.align		4
.L_3083:
        /*00d8*/ 	.byte	0x03, 0x19
        /*00da*/ 	.short	0x0220


	//----- nvinfo : EIATTR_PARAM_CBANK
	.align		4
        /*00dc*/ 	.byte	0x04, 0x0a
        /*00de*/ 	.short	(.L_3085 - .L_3084)
	.align		4
.L_3084:
        /*00e0*/ 	.word	index@(.nv.constant0._ZN2at6native18elementwise_kernelILi128ELi4EZNS0_15gpu_kernel_implINS0_13BUnaryFunctorIN3c104HalfES5_S5_ZZZNS0_16fmod_kernel_cudaERNS_18TensorIteratorBaseEENKUlvE0_clEvENKUlvE1_clEvEUlS5_S5_E_EEEEvS7_RKT_EUliE_EEviT1_)
        /*00e4*/ 	.short	0x0210
        /*00e6*/ 	.short	0x0220


	//----- nvinfo : EIATTR_SW_WAR
	.align		4
.L_3085:
        /*00e8*/ 	.byte	0x04, 0x36
        /*00ea*/ 	.short	(.L_3087 - .L_3086)
.L_3086:
        /*00ec*/ 	.word	0x00000008
.L_3087:


//--------------------- .nv.info._ZN2at6native27unrolled_elementwise_kernelINS0_13BUnaryFunctorIN3c104HalfES4_S4_ZZZNS0_16fmod_kernel_cudaERNS_18TensorIteratorBaseEENKUlvE0_clEvENKUlvE1_clEvEUlS4_S4_E_EESt5arrayIPcLm2EELi4E23TrivialOffsetCalculatorILi1EjESF_NS0_6memory12LoadWithCastILi1EEENSG_13StoreWithCastILi1EEEEEviT_T0_T2_T3_T4_T5_ --------------------------
	.section	.nv.info._ZN2at6native27unrolled_elementwise_kernelINS0_13BUnaryFunctorIN3c104HalfES4_S4_ZZZNS0_16fmod_kernel_cudaERNS_18TensorIteratorBaseEENKUlvE0_clEvENKUlvE1_clEvEUlS4_S4_E_EESt5arrayIPcLm2EELi4E23TrivialOffsetCalculatorILi1EjESF_NS0_6memory12LoadWithCastILi1EEENSG_13StoreWithCastILi1EEEEEviT_T0_T2_T3_T4_T5_,"",@"SHT_CUDA_INFO"
	.sectionflags	@""
	.align	4


	//----- nvinfo : EIATTR_CUDA_API_VERSION
	.align		4
        /*0000*/ 	.byte	0x04, 0x37
        /*0002*/ 	.short	(.L_3089 - .L_3088)
.L_3088:
        /*0004*/ 	.word	0x00000082


	//----- nvinfo : EIATTR_KPARAM_INFO
	.align		4
.L_3089:
        /*0008*/ 	.byte	0x04, 0x17
        /*000a*/ 	.short	(.L_3091 - .L_3090)
.L_3090:
        /*000c*/ 	.word	0x00000000
        /*0010*/ 	.short	0x0006
        /*0012*/ 	.short	0x0024
        /*0014*/ 	.byte	0x00, 0xf0, 0x21, 0x00


	//----- nvinfo : EIATTR_KPARAM_INFO
	.align		4
.L_3091:
        /*0018*/ 	.byte	0x04, 0x17
        /*001a*/ 	.short	(.L_3093 - .L_3092)
.L_3092:
        /*001c*/ 	.word	0x00000000
        /*0020*/ 	.short	0x0005
        /*0022*/ 	.short	0x001c
        /*0024*/ 	.byte	0x00, 0xf0, 0x21, 0x00


	//----- nvinfo : EIATTR_KPARAM_INFO
	.align		4
.L_3093:
        /*0028*/ 	.byte	0x04, 0x17
        /*002a*/ 	.short	(.L_3095 - .L_3094)
.L_3094:
        /*002c*/ 	.word	0x00000000
        /*0030*/ 	.short	0x0004
        /*0032*/ 	.short	0x0019
        /*0034*/ 	.byte	0x00, 0xf0, 0x05, 0x00


	//----- nvinfo : EIATTR_KPARAM_INFO
	.align		4
.L_3095:
        /*0038*/ 	.byte	0x04, 0x17
        /*003a*/ 	.short	(.L_3097 - .L_3096)
.L_3096:
        /*003c*/ 	.word	0x00000000
        /*0040*/ 	.short	0x0003
        /*0042*/ 	.short	0x0018
        /*0044*/ 	.byte	0x00, 0xf0, 0x05, 0x00


	//----- nvinfo : EIATTR_KPARAM_INFO
	.align		4
.L_3097:
        /*0048*/ 	.byte	0x04, 0x17
        /*004a*/ 	.short	(.L_3099 - .L_3098)
.L_3098:
        /*004c*/ 	.word	0x00000000
        /*0050*/ 	.short	0x0002
        /*0052*/ 	.short	0x0008
        /*0054*/ 	.byte	0x00, 0xf0, 0x41, 0x00


	//----- nvinfo : EIATTR_KPARAM_INFO
	.align		4
.L_3099:
        /*0058*/ 	.byte	0x04, 0x17
        /*005a*/ 	.short	(.L_3101 - .L_3100)
.L_3100:
        /*005c*/ 	.word	0x00000000
        /*0060*/ 	.short	0x0001
        /*0062*/ 	.short	0x0004
        /*0064*/ 	.byte	0x00, 0xf0, 0x11, 0x00


	//----- nvinfo : EIATTR_KPARAM_INFO
	.align		4
.L_3101:
        /*0068*/ 	.byte	0x04, 0x17
        /*006a*/ 	.short	(.L_3103 - .L_3102)
.L_3102:
        /*006c*/ 	.word	0x00000000
        /*0070*/ 	.short	0x0000
        /*0072*/ 	.short	0x0000
        /*0074*/ 	.byte	0x00, 0xf0, 0x11, 0x00


	//----- nvinfo : EIATTR_SPARSE_MMA_MASK
	.align		4
.L_3103:
        /*0078*/ 	.byte	0x03, 0x50
        /*007a*/ 	.short	0x0000


	//----- nvinfo : EIATTR_MAXREG_COUNT
	.align		4
        /*007c*/ 	.byte	0x03, 0x1b
        /*007e*/ 	.short	0x00ff


	//----- nvinfo : EIATTR_EXTERNS
	.align		4
        /*0080*/ 	.byte	0x04, 0x0f
        /*0082*/ 	.short	(.L_3105 - .L_3104)


	//   ....[0]....
	.align		4
.L_3104:
        /*0084*/ 	.word	index@(__assertfail)


	//----- nvinfo : EIATTR_MERCURY_ISA_VERSION
	.align		4
.L_3105:
        /*0088*/ 	.byte	0x03, 0x5f
        /*008a*/ 	.short	0x0101


	//----- nvinfo : EIATTR_SYSCALL_OFFSETS
	.align		4
        /*008c*/ 	.byte	0x04, 0x46
        /*008e*/ 	.short	(.L_3107 - .L_3106)


	//   ....[0]....
.L_3106:
        /*0090*/ 	.word	0x000010c0


	//   ....[1]....
        /*0094*/ 	.word	0x000021c0


	//   ....[2]....
        /*0098*/ 	.word	0x000032e0


	//   ....[3]....
        /*009c*/ 	.word	0x000043d0


	//   ....[4]....
        /*00a0*/ 	.word	0x00006880


	//   ....[5]....
        /*00a4*/ 	.word	0x00007890


	//   ....[6]....
        /*00a8*/ 	.word	0x00008890


	//   ....[7]....
        /*00ac*/ 	.word	0x00009870


	//----- nvinfo : EIATTR_EXIT_INSTR_OFFSETS
	.align		4
.L_3107:
        /*00b0*/ 	.byte	0x04, 0x1c
        /*00b2*/ 	.short	(.L_3109 - .L_3108)


	//   ....[0]....
.L_3108:
        /*00b4*/ 	.word	0x00008950


	//   ....[1]....
        /*00b8*/ 	.word	0x00008aa0


	//   ....[2]....
        /*00bc*/ 	.word	0x00008ae0


	//   ....[3]....
        /*00c0*/ 	.word	0x00008b80


	//   ....[4]....
        /*00c4*/ 	.word	0x00008bc0


	//   ....[5]....
        /*00c8*/ 	.word	0x00008c00


	//   ....[6]....
        /*00cc*/ 	.word	0x00008c90


	//   ....[7]....
        /*00d0*/ 	.word	0x00008cb0


	//   ....[8]....
        /*00d4*/ 	.word	0x00008d50


	//   ....[9]....
        /*00d8*/ 	.word	0x00008da0


	//   ....[10]....
        /*00dc*/ 	.word	0x00008df0


	//   ....[11]....
        /*00e0*/ 	.word	0x00008ec0


	//   ....[12]....
        /*00e4*/ 	.word	0x00008f20


	//   ....[13]....
        /*00e8*/ 	.word	0x000090b0


	//   ....[14]....
        /*00ec*/ 	.word	0x00009210


	//   ....[15]....
        /*00f0*/ 	.word	0x00009250


	//   ....[16]....
        /*00f4*/ 	.word	0x00009310


	//   ....[17]....
        /*00f8*/ 	.word	0x00009490


	//   ....[18]....
        /*00fc*/ 	.word	0x00009610


	//   ....[19]....
        /*0100*/ 	.word	0x00009770


	//   ....[20]....
        /*0104*/ 	.word	0x00009880


	//   ....[21]....
        /*0108*/ 	.word	0x000098c0


	//   ....[22]....
        /*010c*/ 	.word	0x00009900


	//----- nvinfo : EIATTR_MAX_THREADS
	.align		4
.L_3109:
        /*0110*/ 	.byte	0x04, 0x05
        /*0112*/ 	.short	(.L_3111 - .L_3110)
.L_3110:
        /*0114*/ 	.word	0x00000080
        /*0118*/ 	.word	0x00000001
        /*011c*/ 	.word	0x00000001


	//----- nvinfo : EIATTR_CRS_STACK_SIZE
	.align		4
.L_3111:
        /*0120*/ 	.byte	0x04, 0x1e
        /*0122*/ 	.short	(.L_3113 - .L_3112)
.L_3112:
        /*0124*/ 	.word	0x00000000


	//----- nvinfo : EIATTR_CBANK_PARAM_SIZE
	.align		4
.L_3113:
        /*0128*/ 	.byte	0x03, 0x19
        /*012a*/ 	.short	0x002c


	//----- nvinfo : EIATTR_PARAM_CBANK
	.align		4
        /*012c*/ 	.byte	0x04, 0x0a
        /*012e*/ 	.short	(.L_3115 - .L_3114)
	.align		4
.L_3114:
        /*0130*/ 	.word	index@(.nv.constant0._ZN2at6native27unrolled_elementwise_kernelINS0_13BUnaryFunctorIN3c104HalfES4_S4_ZZZNS0_16fmod_kernel_cudaERNS_18TensorIteratorBaseEENKUlvE0_clEvENKUlvE1_clEvEUlS4_S4_E_EESt5arrayIPcLm2EELi4E23TrivialOffsetCalculatorILi1EjESF_NS0_6memory12LoadWithCastILi1EEENSG_13StoreWithCastILi1EEEEEviT_T0_T2_T3_T4_T5_)
        /*0134*/ 	.short	0x0210
        /*0136*/ 	.short	0x002c


	//----- nvinfo : EIATTR_SW_WAR
	.align		4
.L_3115:
        /*0138*/ 	.byte	0x04, 0x36
        /*013a*/ 	.short	(.L_3117 - .L_3116)
.L_3116:
        /*013c*/ 	.word	0x00000008
.L_3117:


//--------------------- .nv.info._ZN2at6native18elementwise_kernelILi128ELi4EZNS0_22gpu_kernel_impl_nocastINS0_13BUnaryFunctorIN3c104HalfES5_S5_ZZZNS0_16fmod_kernel_cudaERNS_18TensorIteratorBaseEENKUlvE0_clEvENKUlvE1_clEvEUlS5_S5_E_EEEEvS7_RKT_EUliE_EEviT1_ --------------------------
	.section	.nv.info._ZN2at6native18elementwise_kernelILi128ELi4EZNS0_22gpu_kernel_impl_nocastINS0_13BUnaryFunctorIN3c104HalfES5_S5_ZZZNS0_16fmod_kernel_cudaERNS_18TensorIteratorBaseEENKUlvE0_clEvENKUlvE1_clEvEUlS5_S5_E_EEEEvS7_RKT_EUliE_EEviT1_,"",@"SHT_CUDA_INFO"
	.sectionflags	@""
	.align	4


	//----- nvinfo : EIATTR_CUDA_API_VERSION
	.align		4
        /*0000*/ 	.byte	0x04, 0x37
        /*0002*/ 	.short	(.L_3119 - .L_3118)
.L_3118:
        /*0004*/ 	.word	0x00000082


	//----- nvinfo : EIATTR_KPARAM_INFO
	.align		4
.L_3119:
        /*0008*/ 	.byte	0x04, 0x17
        /*000a*/ 	.short	(.L_3121 - .L_3120)
.L_3120:
        /*000c*/ 	.word	0x00000000
        /*0010*/ 	.short	0x0001
        /*0012*/ 	.short	0x0008
        /*0014*/ 	.byte	0x00, 0xf0, 0x61, 0x08


	//----- nvinfo : EIATTR_KPARAM_INFO
	.align		4
.L_3121:
        /*0018*/ 	.byte	0x04, 0x17
        /*001a*/ 	.short	(.L_3123 - .L_3122)
.L_3122:
        /*001c*/ 	.word	0x00000000
        /*0020*/ 	.short	0x0000
        /*0022*/ 	.short	0x0000
        /*0024*/ 	.byte	0x00, 0xf0, 0x11, 0x00


	//----- nvinfo : EIATTR_SPARSE_MMA_MASK
	.align		4
.L_3123:
        /*0028*/ 	.byte	0x03, 0x50
        /*002a*/ 	.short	0x0000


	//----- nvinfo : EIATTR_MAXREG_COUNT
	.align		4
        /*002c*/ 	.byte	0x03, 0x1b
        /*002e*/ 	.short	0x0080


	//----- nvinfo : EIATTR_MERCURY_ISA_VERSION
	.align		4
        /*0030*/ 	.byte	0x03, 0x5f
        /*0032*/ 	.short	0x0101


	//----- nvinfo : EIATTR_EXIT_INSTR_OFFSETS
	.align		4
        /*0034*/ 	.byte	0x04, 0x1c
        /*0036*/ 	.short	(.L_3125 - .L_3124)


	//   ....[0]....
.L_3124:
        /*0038*/ 	.word	0x000048f0


	//   ....[1]....
        /*003c*/ 	.word	0x000060e0


	//----- nvinfo : EIATTR_MAX_THREADS
	.align		4
.L_3125:
        /*0040*/ 	.byte	0x04, 0x05
        /*0042*/ 	.short	(.L_3127 - .L_3126)
.L_3126:
        /*0044*/ 	.word	0x00000080
        /*0048*/ 	.word	0x00000001
        /*004c*/ 	.word	0x00000001


	//----- nvinfo : EIATTR_CRS_STACK_SIZE
	.align		4
.L_3127:
        /*0050*/ 	.byte	0x04, 0x1e
        /*0052*/ 	.short	(.L_3129 - .L_3128)
.L_3128:
        /*0054*/ 	.word	0x00000000


	//----- nvinfo : EIATTR_CBANK_PARAM_SIZE
	.align		4
.L_3129:
        /*0058*/ 	.byte	0x03, 0x19
        /*005a*/ 	.short	0x0220


	//----- nvinfo : EIATTR_PARAM_CBANK
	.align		4
        /*005c*/ 	.byte	0x04, 0x0a
        /*005e*/ 	.short	(.L_3131 - .L_3130)
	.align		4
.L_3130:
        /*0060*/ 	.word	index@(.nv.constant0._ZN2at6native18elementwise_kernelILi128ELi4EZNS0_22gpu_kernel_impl_nocastINS0_13BUnaryFunctorIN3c104HalfES5_S5_ZZZNS0_16fmod_kernel_cudaERNS_18TensorIteratorBaseEENKUlvE0_clEvENKUlvE1_clEvEUlS5_S5_E_EEEEvS7_RKT_EUliE_EEviT1_)
        /*0064*/ 	.short	0x0210
        /*0066*/ 	.short	0x0220


	//----- nvinfo : EIATTR_SW_WAR
	.align		4
.L_3131:
        /*0068*/ 	.byte	0x04, 0x36
        /*006a*/ 	.short	(.L_3133 - .L_3132)
.L_3132:
        /*006c*/ 	.word	0x00000008
.L_3133:


//--------------------- .nv.info._ZN2at6native27unrolled_elementwise_kernelINS0_13BUnaryFunctorIN3c104HalfES4_S4_ZZZNS0_16fmod_kernel_cudaERNS_18TensorIteratorBaseEENKUlvE0_clEvENKUlvE1_clEvEUlS4_S4_E_EESt5arrayIPcLm2EELi4E23TrivialOffsetCalculatorILi1EjESF_NS0_6memory15LoadWithoutCastENSG_16StoreWithoutCastEEEviT_T0_T2_T3_T4_T5_ --------------------------
	.section	.nv.info._ZN2at6native27unrolled_elementwise_kernelINS0_13BUnaryFunctorIN3c104HalfES4_S4_ZZZNS0_16fmod_kernel_cudaERNS_18TensorIteratorBaseEENKUlvE0_clEvENKUlvE1_clEvEUlS4_S4_E_EESt5arrayIPcLm2EELi4E23TrivialOffsetCalculatorILi1EjESF_NS0_6memory15LoadWithoutCastENSG_16StoreWithoutCastEEEviT_T0_T2_T3_T4_T5_,"",@"SHT_CUDA_INFO"
	.sectionflags	@""
	.align	4


	//----- nvinfo : EIATTR_CUDA_API_VERSION
	.align		4
        /*0000*/ 	.byte	0x04, 0x37
        /*0002*/ 	.short	(.L_3135 - .L_3134)
.L_3134:
        /*0004*/ 	.word	0x00000082


	//----- nvinfo : EIATTR_KPARAM_INFO
	.align		4
.L_3135:
        /*0008*/ 	.byte	0x04, 0x17
        /*000a*/ 	.short	(.L_3137 - .L_3136)
.L_3136:
        /*000c*/ 	.word	0x00000000
        /*0010*/ 	.short	0x0006
        /*0012*/ 	.short	0x001b
        /*0014*/ 	.byte	0x00, 0xf0, 0x05, 0x00


	//----- nvinfo : EIATTR_KPARAM_INFO
	.align		4
.L_3137:
        /*0018*/ 	.byte	0x04, 0x17
        /*001a*/ 	.short	(.L_3139 - .L_3138)
.L_3138:
        /*001c*/ 	.word	0x00000000
        /*0020*/ 	.short	0x0005
        /*0022*/ 	.short	0x001a
        /*0024*/ 	.byte	0x00, 0xf0, 0x05, 0x00


	//----- nvinfo : EIATTR_KPARAM_INFO
	.align		4
.L_3139:
        /*0028*/ 	.byte	0x04, 0x17
        /*002a*/ 	.short	(.L_3141 - .L_3140)
.L_3140:
        /*002c*/ 	.word	0x00000000
        /*0030*/ 	.short	0x0004
        /*0032*/ 	.short	0x0019
        /*0034*/ 	.byte	0x00, 0xf0, 0x05, 0x00


	//----- nvinfo : EIATTR_KPARAM_INFO
	.align		4
.L_3141:
        /*0038*/ 	.byte	0x04, 0x17
        /*003a*/ 	.short	(.L_3143 - .L_3142)
.L_3142:
        /*003c*/ 	.word	0x00000000
        /*0040*/ 	.short	0x0003
        /*0042*/ 	.short	0x0018
        /*0044*/ 	.byte	0x00, 0xf0, 0x05, 0x00


	//----- nvinfo : EIATTR_KPARAM_INFO
	.align		4
.L_3143:
        /*0048*/ 	.byte	0x04, 0x17
        /*004a*/ 	.short	(.L_3145 - .L_3144)
.L_3144:
        /*004c*/ 	.word	0x00000000
        /*0050*/ 	.short	0x0002
        /*0052*/ 	.short	0x0008
        /*0054*/ 	.byte	0x00, 0xf0, 0x41, 0x00


	//----- nvinfo : EIATTR_KPARAM_INFO
	.align		4
.L_3145:
        /*0058*/ 	.byte	0x04, 0x17
        /*005a*/ 	.short	(.L_3147 - .L_3146)
.L_3146:
        /*005c*/ 	.word	0x00000000
        /*0060*/ 	.short	0x0001
        /*0062*/ 	.short	0x0004
        /*0064*/ 	.byte	0x00, 0xf0, 0x11, 0x00


	//----- nvinfo : EIATTR_KPARAM_INFO
	.align		4
.L_3147:
        /*0068*/ 	.byte	0x04, 0x17
        /*006a*/ 	.short	(.L_3149 - .L_3148)
.L_3148:
        /*006c*/ 	.word	0x00000000
        /*0070*/ 	.short	0x0000
        /*0072*/ 	.short	0x0000
        /*0074*/ 	.byte	0x00, 0xf0, 0x11, 0x00


	//----- nvinfo : EIATTR_SPARSE_MMA_MASK
	.align		4
.L_3149:
        /*0078*/ 	.byte	0x03, 0x50
        /*007a*/ 	.short	0x0000


	//----- nvinfo : EIATTR_MAXREG_COUNT
	.align		4
        /*007c*/ 	.byte	0x03, 0x1b
        /*007e*/ 	.short	0x00ff


	//----- nvinfo : EIATTR_MERCURY_ISA_VERSION
	.align		4
        /*0080*/ 	.byte	0x03, 0x5f
        /*0082*/ 	.short	0x0101


	//----- nvinfo : EIATTR_EXIT_INSTR_OFFSETS
	.align		4
        /*0084*/ 	.byte	0x04, 0x1c
        /*0086*/ 	.short	(.L_3151 - .L_3150)


	//   ....[0]....
.L_3150:
        /*0088*/ 	.word	0x000016f0


	//   ....[1]....
        /*008c*/ 	.word	0x00001740


	//----- nvinfo : EIATTR_MAX_THREADS
	.align		4
.L_3151:
        /*0090*/ 	.byte	0x04, 0x05
        /*0092*/ 	.short	(.L_3153 - .L_3152)
.L_3152:
        /*0094*/ 	.word	0x00000080
        /*0098*/ 	.word	0x00000001
        /*009c*/ 	.word	0x00000001


	//----- nvinfo : EIATTR_CRS_STACK_SIZE
	.align		4
.L_3153:
        /*00a0*/ 	.byte	0x04, 0x1e
        /*00a2*/ 	.short	(.L_3155 - .L_3154)
.L_3154:
        /*00a4*/ 	.word	0x00000000


	//----- nvinfo : EIATTR_CBANK_PARAM_SIZE
	.align		4
.L_3155:
        /*00a8*/ 	.byte	0x03, 0x19
        /*00aa*/ 	.short	0x001c


	//----- nvinfo : EIATTR_PARAM_CBANK
	.align		4
        /*00ac*/ 	.byte	0x04, 0x0a
        /*00ae*/ 	.short	(.L_3157 - .L_3156)
	.align		4
.L_3156:
        /*00b0*/ 	.word	index@(.nv.constant0._ZN2at6native27unrolled_elementwise_kernelINS0_13BUnaryFunctorIN3c104HalfES4_S4_ZZZNS0_16fmod_kernel_cudaERNS_18TensorIteratorBaseEENKUlvE0_clEvENKUlvE1_clEvEUlS4_S4_E_EESt5arrayIPcLm2EELi4E23TrivialOffsetCalculatorILi1EjESF_NS0_6memory15LoadWithoutCastENSG_16StoreWithoutCastEEEviT_T0_T2_T3_T4_T5_)
        /*00b4*/ 	.short	0x0210
        /*00b6*/ 	.short	0x001c


	//----- nvinfo : EIATTR_SW_WAR
	.align		4
.L_3157:
        /*00b8*/ 	.byte	0x04, 0x36
        /*00ba*/ 	.short	(.L_3159 - .L_3158)
.L_3158:
        /*00bc*/ 	.word	0x00000008
.L_3159:


//--------------------- .nv.info._ZN2at6native29vectorized_elementwise_kernelILi2ENS0_13BUnaryFunctorIN3c104HalfES4_S4_ZZZNS0_16fmod_kernel_cudaERNS_18TensorIteratorBaseEENKUlvE0_clEvENKUlvE1_clEvEUlS4_S4_E_EESt5arrayIPcLm2EEEEviT0_T1_ --------------------------
	.section	.nv.info._ZN2at6native29vectorized_elementwise_kernelILi2ENS0_13BUnaryFunctorIN3c104HalfES4_S4_ZZZNS0_16fmod_kernel_cudaERNS_18TensorIteratorBaseEENKUlvE0_clEvENKUlvE1_clEvEUlS4_S4_E_EESt5arrayIPcLm2EEEEviT0_T1_,"",@"SHT_CUDA_INFO"
	.sectionflags	@""
	.align	4


	//----- nvinfo : EIATTR_CUDA_API_VERSION
	.align		4
        /*0000*/ 	.byte	0x04, 0x37
        /*0002*/ 	.short	(.L_3161 - .L_3160)
.L_3160:
        /*0004*/ 	.word	0x00000082


	//----- nvinfo : EIATTR_KPARAM_INFO
	.align		4
.L_3161:
        /*0008*/ 	.byte	0x04, 0x17
        /*000a*/ 	.short	(.L_3163 - .L_3162)
.L_3162:
        /*000c*/ 	.word	0x00000000
        /*0010*/ 	.short	0x0002
        /*0012*/ 	.short	0x0008
        /*0014*/ 	.byte	0x00, 0xf0, 0x41, 0x00


	//----- nvinfo : EIATTR_KPARAM_INFO
	.align		4
.L_3163:
        /*0018*/ 	.byte	0x04, 0x17
        /*001a*/ 	.short	(.L_3165 - .L_3164)
.L_3164:
        /*001c*/ 	.word	0x00000000
        /*0020*/ 	.short	0x0001
        /*0022*/ 	.short	0x0004
        /*0024*/ 	.byte	0x00, 0xf0, 0x11, 0x00


	//----- nvinfo : EIATTR_KPARAM_INFO
	.align		4
.L_3165:
        /*0028*/ 	.byte	0x04, 0x17
        /*002a*/ 	.short	(.L_3167 - .L_3166)
.L_3166:
        /*002c*/ 	.word	0x00000000
        /*0030*/ 	.short	0x0000
        /*0032*/ 	.short	0x0000
        /*0034*/ 	.byte	0x00, 0xf0, 0x11, 0x00


	//----- nvinfo : EIATTR_SPARSE_MMA_MASK
	.align		4
.L_3167:
        /*0038*/ 	.byte	0x03, 0x50
        /*003a*/ 	.short	0x0000


	//----- nvinfo : EIATTR_MAXREG_COUNT
	.align		4
        /*003c*/ 	.byte	0x03, 0x1b
        /*003e*/ 	.short	0x00ff


	//----- nvinfo : EIATTR_MERCURY_ISA_VERSION
	.align		4
        /*0040*/ 	.byte	0x03, 0x5f
        /*0042*/ 	.short	0x0101


	//----- nvinfo : EIATTR_EXIT_INSTR_OFFSETS
	.align		4
        /*0044*/ 	.byte	0x04, 0x1c
        /*0046*/ 	.short	(.L_3169 - .L_3168)


	//   ....[0]....
.L_3168:
        /*0048*/ 	.word	0x000023e0


	//   ....[1]....
        /*004c*/ 	.word	0x00005150


	//   ....[2]....
        /*0050*/ 	.word	0x000051a0


	//----- nvinfo : EIATTR_MAX_THREADS
	.align		4
.L_3169:
        /*0054*/ 	.byte	0x04, 0x05
        /*0056*/ 	.short	(.L_3171 - .L_3170)
.L_3170:
        /*0058*/ 	.word	0x00000080
        /*005c*/ 	.word	0x00000001
        /*0060*/ 	.word	0x00000001


	//----- nvinfo : EIATTR_CRS_STACK_SIZE
	.align		4
.L_3171:
        /*0064*/ 	.byte	0x04, 0x1e
        /*0066*/ 	.short	(.L_3173 - .L_3172)
.L_3172:
        /*0068*/ 	.word	0x00000000


	//----- nvinfo : EIATTR_CBANK_PARAM_SIZE
	.align		4
.L_3173:
        /*006c*/ 	.byte	0x03, 0x19
        /*006e*/ 	.short	0x0018


	//----- nvinfo : EIATTR_PARAM_CBANK
	.align		4
        /*0070*/ 	.byte	0x04, 0x0a
        /*0072*/ 	.short	(.L_3175 - .L_3174)
	.align		4
.L_3174:
        /*0074*/ 	.word	index@(.nv.constant0._ZN2at6native29vectorized_elementwise_kernelILi2ENS0_13BUnaryFunctorIN3c104HalfES4_S4_ZZZNS0_16fmod_kernel_cudaERNS_18TensorIteratorBaseEENKUlvE0_clEvENKUlvE1_clEvEUlS4_S4_E_EESt5arrayIPcLm2EEEEviT0_T1_)
        /*0078*/ 	.short	0x0210
        /*007a*/ 	.short	0x0018


	//----- nvinfo : EIATTR_SW_WAR
	.align		4
.L_3175:
        /*007c*/ 	.byte	0x04, 0x36
        /*007e*/ 	.short	(.L_3177 - .L_3176)
.L_3176:
        /*0080*/ 	.word	0x00000008
.L_3177:


//--------------------- .nv.info._ZN2at6native29vectorized_elementwise_kernelILi4ENS0_13BUnaryFunctorIN3c104HalfES4_S4_ZZZNS0_16fmod_kernel_cudaERNS_18TensorIteratorBaseEENKUlvE0_clEvENKUlvE1_clEvEUlS4_S4_E_EESt5arrayIPcLm2EEEEviT0_T1_ --------------------------
	.section	.nv.info._ZN2at6native29vectorized_elementwise_kernelILi4ENS0_13BUnaryFunctorIN3c104HalfES4_S4_ZZZNS0_16fmod_kernel_cudaERNS_18TensorIteratorBaseEENKUlvE0_clEvENKUlvE1_clEvEUlS4_S4_E_EESt5arrayIPcLm2EEEEviT0_T1_,"",@"SHT_CUDA_INFO"
	.sectionflags	@""
	.align	4


	//----- nvinfo : EIATTR_CUDA_API_VERSION
	.align		4
        /*0000*/ 	.byte	0x04, 0x37
        /*0002*/ 	.short	(.L_3179 - .L_3178)
.L_3178:
        /*0004*/ 	.word	0x00000082


	//----- nvinfo : EIATTR_KPARAM_INFO
	.align		4
.L_3179:
        /*0008*/ 	.byte	0x04, 0x17
        /*000a*/ 	.short	(.L_3181 - .L_3180)
.L_3180:
        /*000c*/ 	.word	0x00000000
        /*0010*/ 	.short	0x0002
        /*0012*/ 	.short	0x0008
        /*0014*/ 	.byte	0x00, 0xf0, 0x41, 0x00


	//----- nvinfo : EIATTR_KPARAM_INFO
	.align		4
.L_3181:
        /*0018*/ 	.byte	0x04, 0x17
        /*001a*/ 	.short	(.L_3183 - .L_3182)
.L_3182:
        /*001c*/ 	.word	0x00000000
        /*0020*/ 	.short	0x0001
        /*0022*/ 	.short	0x0004
        /*0024*/ 	.byte	0x00, 0xf0, 0x11, 0x00


	//----- nvinfo : EIATTR_KPARAM_INFO
	.align		4
.L_3183:
        /*0028*/ 	.byte	0x04, 0x17
        /*002a*/ 	.short	(.L_3185 - .L_3184)
.L_3184:
        /*002c*/ 	.word	0x00000000
        /*0030*/ 	.short	0x0000
        /*0032*/ 	.short	0x0000
        /*0034*/ 	.byte	0x00, 0xf0, 0x11, 0x00


	//----- nvinfo : EIATTR_SPARSE_MMA_MASK
	.align		4
.L_3185:
        /*0038*/ 	.byte	0x03, 0x50
        /*003a*/ 	.short	0x0000


	//----- nvinfo : EIATTR_MAXREG_COUNT
	.align		4
        /*003c*/ 	.byte	0x03, 0x1b
        /*003e*/ 	.short	0x00ff


	//----- nvinfo : EIATTR_MERCURY_ISA_VERSION
	.align		4
        /*0040*/ 	.byte	0x03, 0x5f
        /*0042*/ 	.short	0x0101


	//----- nvinfo : EIATTR_EXIT_INSTR_OFFSETS
	.align		4
        /*0044*/ 	.byte	0x04, 0x1c
        /*0046*/ 	.short	(.L_3187 - .L_3186)


	//   ....[0]....
.L_3186:
        /*0048*/ 	.word	0x000023a0


	//   ....[1]....
        /*004c*/ 	.word	0x00005110


	//   ....[2]....
        /*0050*/ 	.word	0x00005160


	//----- nvinfo : EIATTR_MAX_THREADS
	.align		4
.L_3187:
        /*0054*/ 	.byte	0x04, 0x05
        /*0056*/ 	.short	(.L_3189 - .L_3188)
.L_3188:
        /*0058*/ 	.word	0x00000080
        /*005c*/ 	.word	0x00000001
        /*0060*/ 	.word	0x00000001


	//----- nvinfo : EIATTR_CRS_STACK_SIZE
	.align		4
.L_3189:
        /*0064*/ 	.byte	0x04, 0x1e
        /*0066*/ 	.short	(.L_3191 - .L_3190)
.L_3190:
        /*0068*/ 	.word	0x00000000


	//----- nvinfo : EIATTR_CBANK_PARAM_SIZE
	.align		4
.L_3191:
        /*006c*/ 	.byte	0x03, 0x19
        /*006e*/ 	.short	0x0018


	//----- nvinfo : EIATTR_PARAM_CBANK
	.align		4
        /*0070*/ 	.byte	0x04, 0x0a
        /*0072*/ 	.short	(.L_3193 - .L_3192)
	.align		4
.L_3192:
        /*0074*/ 	.word	index@(.nv.constant0._ZN2at6native29vectorized_elementwise_kernelILi4ENS0_13BUnaryFunctorIN3c104HalfES4_S4_ZZZNS0_16fmod_kernel_cudaERNS_18TensorIteratorBaseEENKUlvE0_clEvENKUlvE1_clEvEUlS4_S4_E_EESt5arrayIPcLm2EEEEviT0_T1_)
        /*0078*/ 	.short	0x0210
        /*007a*/ 	.short	0x0018


	//----- nvinfo : EIATTR_SW_WAR
	.align		4
.L_3193:
        /*007c*/ 	.byte	0x04, 0x36
        /*007e*/ 	.short	(.L_3195 - .L_3194)
.L_3194:
        /*0080*/ 	.word	0x00000008
.L_3195:


//--------------------- .nv.info._ZN2at6native29vectorized_elementwise_kernelILi8ENS0_13BUnaryFunctorIN3c104HalfES4_S4_ZZZNS0_16fmod_kernel_cudaERNS_18TensorIteratorBaseEENKUlvE0_clEvENKUlvE1_clEvEUlS4_S4_E_EESt5arrayIPcLm2EEEEviT0_T1_ --------------------------
	.section	.nv.info._ZN2at6native29vectorized_elementwise_kernelILi8ENS0_13BUnaryFunctorIN3c104HalfES4_S4_ZZZNS0_16fmod_kernel_cudaERNS_18TensorIteratorBaseEENKUlvE0_clEvENKUlvE1_clEvEUlS4_S4_E_EESt5arrayIPcLm2EEEEviT0_T1_,"",@"SHT_CUDA_INFO"
	.sectionflags	@""
	.align	4


	//----- nvinfo : EIATTR_CUDA_API_VERSION
	.align		4
        /*0000*/ 	.byte	0x04, 0x37
        /*0002*/ 	.short	(.L_3197 - .L_3196)
.L_3196:
        /*0004*/ 	.word	0x00000082


	//----- nvinfo : EIATTR_KPARAM_INFO
	.align		4
.L_3197:
        /*0008*/ 	.byte	0x04, 0x17
        /*000a*/ 	.short	(.L_3199 - .L_3198)
.L_3198:
        /*000c*/ 	.word	0x00000000
        /*0010*/ 	.short	0x0002
        /*0012*/ 	.short	0x0008
        /*0014*/ 	.byte	0x00, 0xf0, 0x41, 0x00


	//----- nvinfo : EIATTR_KPARAM_INFO
	.align		4
.L_3199:
        /*0018*/ 	.byte	0x04, 0x17
        /*001a*/ 	.short	(.L_3201 - .L_3200)
.L_3200:
        /*001c*/ 	.word	0x00000000
        /*0020*/ 	.short	0x0001
        /*0022*/ 	.short	0x0004
        /*0024*/ 	.byte	0x00, 0xf0, 0x11, 0x00


	//----- nvinfo : EIATTR_KPARAM_INFO
	.align		4
.L_3201:
        /*0028*/ 	.byte	0x04, 0x17
        /*002a*/ 	.short	(.L_3203 - .L_3202)
.L_3202:
        /*002c*/ 	.word	0x00000000
        /*0030*/ 	.short	0x0000
        /*0032*/ 	.short	0x0000
        /*0034*/ 	.byte	0x00, 0xf0, 0x11, 0x00


	//----- nvinfo : EIATTR_SPARSE_MMA_MASK
	.align		4
.L_3203:
        /*0038*/ 	.byte	0x03, 0x50
        /*003a*/ 	.short	0x0000


	//----- nvinfo : EIATTR_MAXREG_COUNT
	.align		4
        /*003c*/ 	.byte	0x03, 0x1b
        /*003e*/ 	.short	0x00ff


	//----- nvinfo : EIATTR_MERCURY_ISA_VERSION
	.align		4
        /*0040*/ 	.byte	0x03, 0x5f
        /*0042*/ 	.short	0x0101


	//----- nvinfo : EIATTR_EXIT_INSTR_OFFSETS
	.align		4
        /*0044*/ 	.byte	0x04, 0x1c
        /*0046*/ 	.short	(.L_3205 - .L_3204)


	//   ....[0]....
.L_3204:
        /*0048*/ 	.word	0x00002380


	//   ....[1]....
        /*004c*/ 	.word	0x000050f0


	//   ....[2]....
        /*0050*/ 	.word	0x00005140


	//----- nvinfo : EIATTR_MAX_THREADS
	.align		4
.L_3205:
        /*0054*/ 	.byte	0x04, 0x05
        /*0056*/ 	.short	(.L_3207 - .L_3206)
.L_3206:
        /*0058*/ 	.word	0x00000080
        /*005c*/ 	.word	0x00000001
        /*0060*/ 	.word	0x00000001


	//----- nvinfo : EIATTR_CRS_STACK_SIZE
	.align		4
.L_3207:
        /*0064*/ 	.byte	0x04, 0x1e
        /*0066*/ 	.short	(.L_3209 - .L_3208)
.L_3208:
        /*0068*/ 	.word	0x00000000


	//----- nvinfo : EIATTR_CBANK_PARAM_SIZE
	.align		4
.L_3209:
        /*006c*/ 	.byte	0x03, 0x19
        /*006e*/ 	.short	0x0018


	//----- nvinfo : EIATTR_PARAM_CBANK
	.align		4
        /*0070*/ 	.byte	0x04, 0x0a
        /*0072*/ 	.short	(.L_3211 - .L_3210)
	.align		4
.L_3210:
        /*0074*/ 	.word	index@(.nv.constant0._ZN2at6native29vectorized_elementwise_kernelILi8ENS0_13BUnaryFunctorIN3c104HalfES4_S4_ZZZNS0_16fmod_kernel_cudaERNS_18TensorIteratorBaseEENKUlvE0_clEvENKUlvE1_clEvEUlS4_S4_E_EESt5arrayIPcLm2EEEEviT0_T1_)
        /*0078*/ 	.short	0x0210
        /*007a*/ 	.short	0x0018


	//----- nvinfo : EIATTR_SW_WAR
	.align		4
.L_3211:
        /*007c*/ 	.byte	0x04, 0x36
        /*007e*/ 	.short	(.L_3213 - .L_3212)
.L_3212:
        /*0080*/ 	.word	0x00000008
.L_3213:


//--------------------- .nv.info._ZN2at6native18elementwise_kernelILi128ELi4EZNS0_15gpu_kernel_implINS0_13AUnaryFunctorIN3c104HalfES5_S5_ZZZNS0_16fmod_kernel_cudaERNS_18TensorIteratorBaseEENKUlvE0_clEvENKUlvE1_clEvEUlS5_S5_E_EEEEvS7_RKT_EUliE_EEviT1_ --------------------------
	.section	.nv.info._ZN2at6native18elementwise_kernelILi128ELi4EZNS0_15gpu_kernel_implINS0_13AUnaryFunctorIN3c104HalfES5_S5_ZZZNS0_16fmod_kernel_cudaERNS_18TensorIteratorBaseEENKUlvE0_clEvENKUlvE1_clEvEUlS5_S5_E_EEEEvS7_RKT_EUliE_EEviT1_,"",@"SHT_CUDA_INFO"
	.sectionflags	@""
	.align	4


	//----- nvinfo : EIATTR_CUDA_API_VERSION
	.align		4
        /*0000*/ 	.byte	0x04, 0x37
        /*0002*/ 	.short	(.L_3215 - .L_3214)
.L_3214:
        /*0004*/ 	.word	0x00000082


	//----- nvinfo : EIATTR_KPARAM_INFO
	.align		4
.L_3215:
        /*0008*/ 	.byte	0x04, 0x17
        /*000a*/ 	.short	(.L_3217 - .L_3216)
.L_3216:
        /*000c*/ 	.word	0x00000000
        /*0010*/ 	.short	0x0001
        /*0012*/ 	.short	0x0008
        /*0014*/ 	.byte	0x00, 0xf0, 0x61, 0x08


	//----- nvinfo : EIATTR_KPARAM_INFO
	.align		4
.L_3217:
        /*0018*/ 	.byte	0x04, 0x17
        /*001a*/ 	.short	(.L_3219 - .L_3218)
.L_3218:
        /*001c*/ 	.word	0x00000000
        /*0020*/ 	.short	0x0000
        /*0022*/ 	.short	0x0000
        /*0024*/ 	.byte	0x00, 0xf0, 0x11, 0x00


	//----- nvinfo : EIATTR_SPARSE_MMA_MASK
	.align		4
.L_3219:
        /*0028*/ 	.byte	0x03, 0x50
        /*002a*/ 	.short	0x0000


	//----- nvinfo : EIATTR_MAXREG_COUNT
	.align		4
        /*002c*/ 	.byte	0x03, 0x1b
        /*002e*/ 	.short	0x0080


	//----- nvinfo : EIATTR_EXTERNS
	.align		4
        /*0030*/ 	.byte	0x04, 0x0f
        /*0032*/ 	.short	(.L_3221 - .L_3220)


	//   ....[0]....
	.align		4
.L_3220:
        /*0034*/ 	.word	index@(__assertfail)


	//----- nvinfo : EIATTR_MERCURY_ISA_VERSION
	.align		4
.L_3221:
        /*0038*/ 	.byte	0x03, 0x5f
        /*003a*/ 	.short	0x0101


	//----- nvinfo : EIATTR_SYSCALL_OFFSETS
	.align		4
        /*003c*/ 	.byte	0x04, 0x46
        /*003e*/ 	.short	(.L_3223 - .L_3222)


	//   ....[0]....
.L_3222:
        /*0040*/ 	.word	0x000022b0


	//   ....[1]....
        /*0044*/ 	.word	0x00003690


	//   ....[2]....
        /*0048*/ 	.word	0x000059a0


	//   ....[3]....
        /*004c*/ 	.word	0x00006d80


	//   ....[4]....
        /*0050*/ 	.word	0x00009080


	//   ....[5]....
        /*0054*/ 	.word	0x0000a460


	//   ....[6]....
        /*0058*/ 	.word	0x0000c750


	//   ....[7]....
        /*005c*/ 	.word	0x0000db30


	//----- nvinfo : EIATTR_EXIT_INSTR_OFFSETS
	.align		4
.L_3223:
        /*0060*/ 	.byte	0x04, 0x1c
        /*0062*/ 	.short	(.L_3225 - .L_3224)


	//   ....[0]....
.L_3224:
        /*0064*/ 	.word	0x0000a530


	//   ....[1]....
        /*0068*/ 	.word	0x0000cd60


	//   ....[2]....
        /*006c*/ 	.word	0x0000cda0


	//   ....[3]....
        /*0070*/ 	.word	0x0000ce40


	//   ....[4]....
        /*0074*/ 	.word	0x0000ce80


	//   ....[5]....
        /*0078*/ 	.word	0x0000cec0


	//   ....[6]....
        /*007c*/ 	.word	0x0000cf50


	//   ....[7]....
        /*0080*/ 	.word	0x0000cf70


	//   ....[8]....
        /*0084*/ 	.word	0x0000d010


	//   ....[9]....
        /*0088*/ 	.word	0x0000d060


	//   ....[10]....
        /*008c*/ 	.word	0x0000d0b0


	//   ....[11]....
        /*0090*/ 	.word	0x0000d180


	//   ....[12]....
        /*0094*/ 	.word	0x0000d1e0


	//   ....[13]....
        /*0098*/ 	.word	0x0000d370


	//   ....[14]....
        /*009c*/ 	.word	0x0000d4d0


	//   ....[15]....
        /*00a0*/ 	.word	0x0000d510


	//   ....[16]....
        /*00a4*/ 	.word	0x0000d5d0


	//   ....[17]....
        /*00a8*/ 	.word	0x0000d750


	//   ....[18]....
        /*00ac*/ 	.word	0x0000d8d0


	//   ....[19]....
        /*00b0*/ 	.word	0x0000da30


	//   ....[20]....
        /*00b4*/ 	.word	0x0000db40


	//   ....[21]....
        /*00b8*/ 	.word	0x0000db80


	//   ....[22]....
        /*00bc*/ 	.word	0x0000dbc0


	//----- nvinfo : EIATTR_MAX_THREADS
	.align		4
.L_3225:
        /*00c0*/ 	.byte	0x04, 0x05
        /*00c2*/ 	.short	(.L_3227 - .L_3226)
.L_3226:
        /*00c4*/ 	.word	0x00000080
        /*00c8*/ 	.word	0x00000001
        /*00cc*/ 	.word	0x00000001


	//----- nvinfo : EIATTR_CRS_STACK_SIZE
	.align		4
.L_3227:
        /*00d0*/ 	.byte	0x04, 0x1e
        /*00d2*/ 	.short	(.L_3229 - .L_3228)
.L_3228:
        /*00d4*/ 	.word	0x00000000


	//----- nvinfo : EIATTR_CBANK_PARAM_SIZE
	.align		4
.L_3229:
        /*00d8*/ 	.byte	0x03, 0x19
        /*00da*/ 	.short	0x0220


	//----- nvinfo : EIATTR_PARAM_CBANK
	.align		4
        /*00dc*/ 	.byte	0x04, 0x0a
        /*00de*/ 	.short	(.L_3231 - .L_3230)
	.align		4
.L_3230:
        /*00e0*/ 	.word	index@(.nv.constant0._ZN2at6native18elementwise_kernelILi128ELi4EZNS0_15gpu_kernel_implINS0_13AUnaryFunctorIN3c104HalfES5_S5_ZZZNS0_16fmod_kernel_cudaERNS_18TensorIteratorBaseEENKUlvE0_clEvENKUlvE1_clEvEUlS5_S5_E_EEEEvS7_RKT_EUliE_EEviT1_)
        /*00e4*/ 	.short	0x0210
        /*00e6*/ 	.short	0x0220


	//----- nvinfo : EIATTR_SW_WAR
	.align		4
.L_3231:
        /*00e8*/ 	.byte	0x04, 0x36
        /*00ea*/ 	.short	(.L_3233 - .L_3232)
.L_3232:
        /*00ec*/ 	.word	0x00000008
.L_3233:


//--------------------- .nv.info._ZN2at6native27unrolled_elementwise_kernelINS0_13AUnaryFunctorIN3c104HalfES4_S4_ZZZNS0_16fmod_kernel_cudaERNS_18TensorIteratorBaseEENKUlvE0_clEvENKUlvE1_clEvEUlS4_S4_E_EESt5arrayIPcLm2EELi4E23TrivialOffsetCalculatorILi1EjESF_NS0_6memory12LoadWithCastILi1EEENSG_13StoreWithCastILi1EEEEEviT_T0_T2_T3_T4_T5_ --------------------------
	.section	.nv.info._ZN2at6native27unrolled_elementwise_kernelINS0_13AUnaryFunctorIN3c104HalfES4_S4_ZZZNS0_16fmod_kernel_cudaERNS_18TensorIteratorBaseEENKUlvE0_clEvENKUlvE1_clEvEUlS4_S4_E_EESt5arrayIPcLm2EELi4E23TrivialOffsetCalculatorILi1EjESF_NS0_6memory12LoadWithCastILi1EEENSG_13StoreWithCastILi1EEEEEviT_T0_T2_T3_T4_T5_,"",@"SHT_CUDA_INFO"
	.sectionflags	@""
	.align	4


	//----- nvinfo : EIATTR_CUDA_API_VERSION
	.align		4
        /*0000*/ 	.byte	0x04, 0x37
        /*0002*/ 	.short	(.L_3235 - .L_3234)
.L_3234:
        /*0004*/ 	.word	0x00000082


	//----- nvinfo : EIATTR_KPARAM_INFO
	.align		4
.L_3235:
        /*0008*/ 	.byte	0x04, 0x17
        /*000a*/ 	.short	(.L_3237 - .L_3236)
.L_3236:
        /*000c*/ 	.word	0x00000000
        /*0010*/ 	.short	0x0006
        /*0012*/ 	.short	0x0024
        /*0014*/ 	.byte	0x00, 0xf0, 0x21, 0x00


	//----- nvinfo : EIATTR_KPARAM_INFO
	.align		4
.L_3237:
        /*0018*/ 	.byte	0x04, 0x17
        /*001a*/ 	.short	(.L_3239 - .L_3238)
.L_3238:
        /*001c*/ 	.word	0x00000000
        /*0020*/ 	.short	0x0005
        /*0022*/ 	.short	0x001c
        /*0024*/ 	.byte	0x00, 0xf0, 0x21, 0x00


	//----- nvinfo : EIATTR_KPARAM_INFO
	.align		4
.L_3239:
        /*0028*/ 	.byte	0x04, 0x17
        /*002a*/ 	.short	(.L_3241 - .L_3240)
.L_3240:
        /*002c*/ 	.word	0x00000000
        /*0030*/ 	.short	0x0004
        /*0032*/ 	.short	0x0019
        /*0034*/ 	.byte	0x00, 0xf0, 0x05, 0x00


	//----- nvinfo : EIATTR_KPARAM_INFO
	.align		4
.L_3241:
        /*0038*/ 	.byte	0x04, 0x17
        /*003a*/ 	.short	(.L_3243 - .L_3242)
.L_3242:
        /*003c*/ 	.word	0x00000000
        /*0040*/ 	.short	0x0003
        /*0042*/ 	.short	0x0018
        /*0044*/ 	.byte	0x00, 0xf0, 0x05, 0x00


	//----- nvinfo : EIATTR_KPARAM_INFO
	.align		4
.L_3243:
        /*0048*/ 	.byte	0x04, 0x17
        /*004a*/ 	.short	(.L_3245 - .L_3244)
.L_3244:
        /*004c*/ 	.word	0x00000000
        /*0050*/ 	.short	0x0002
        /*0052*/ 	.short	0x0008
        /*0054*/ 	.byte	0x00, 0xf0, 0x41, 0x00


	//----- nvinfo : EIATTR_KPARAM_INFO
	.align		4
.L_3245:
        /*0058*/ 	.byte	0x04, 0x17
        /*005a*/ 	.short	(.L_3247 - .L_3246)
.L_3246:
        /*005c*/ 	.word	0x00000000
        /*0060*/ 	.short	0x0001
        /*0062*/ 	.short	0x0004
        /*0064*/ 	.byte	0x00, 0xf0, 0x11, 0x00


	//----- nvinfo : EIATTR_KPARAM_INFO
	.align		4
.L_3247:
        /*0068*/ 	.byte	0x04, 0x17
        /*006a*/ 	.short	(.L_3249 - .L_3248)
.L_3248:
        /*006c*/ 	.word	0x00000000
        /*0070*/ 	.short	0x0000
        /*0072*/ 	.short	0x0000
        /*0074*/ 	.byte	0x00, 0xf0, 0x11, 0x00


	//----- nvinfo : EIATTR_SPARSE_MMA_MASK
	.align		4
.L_3249:
        /*0078*/ 	.byte	0x03, 0x50
        /*007a*/ 	.short	0x0000


	//----- nvinfo : EIATTR_MAXREG_COUNT
	.align		4
        /*007c*/ 	.byte	0x03, 0x1b
        /*007e*/ 	.short	0x00ff


	//----- nvinfo : EIATTR_EXTERNS
	.align		4
        /*0080*/ 	.byte	0x04, 0x0f
        /*0082*/ 	.short	(.L_3251 - .L_3250)


	//   ....[0]....
	.align		4
.L_3250:
        /*0084*/ 	.word	index@(__assertfail)


	//----- nvinfo : EIATTR_MERCURY_ISA_VERSION
	.align		4
.L_3251:
        /*0088*/ 	.byte	0x03, 0x5f
        /*008a*/ 	.short	0x0101


	//----- nvinfo : EIATTR_SYSCALL_OFFSETS
	.align		4
        /*008c*/ 	.byte	0x04, 0x46
        /*008e*/ 	.short	(.L_3253 - .L_3252)


	//   ....[0]....
.L_3252:
        /*0090*/ 	.word	0x000010c0


	//   ....[1]....
        /*0094*/ 	.word	0x000021c0


	//   ....[2]....
        /*0098*/ 	.word	0x000032e0


	//   ....[3]....
        /*009c*/ 	.word	0x000043d0


	//   ....[4]....
        /*00a0*/ 	.word	0x00006880


	//   ....[5]....
        /*00a4*/ 	.word	0x00007890


	//   ....[6]....
        /*00a8*/ 	.word	0x00008890


	//   ....[7]....
        /*00ac*/ 	.word	0x00009870


	//----- nvinfo : EIATTR_EXIT_INSTR_OFFSETS
	.align		4
.L_3253:
        /*00b0*/ 	.byte	0x04, 0x1c
        /*00b2*/ 	.short	(.L_3255 - .L_3254)


	//   ....[0]....
.L_3254:
        /*00b4*/ 	.word	0x00008950


	//   ....[1]....
        /*00b8*/ 	.word	0x00008aa0


	//   ....[2]....
        /*00bc*/ 	.word	0x00008ae0


	//   ....[3]....
        /*00c0*/ 	.word	0x00008b80


	//   ....[4]....
        /*00c4*/ 	.word	0x00008bc0


	//   ....[5]....
        /*00c8*/ 	.word	0x00008c00


	//   ....[6]....
        /*00cc*/ 	.word	0x00008c90


	//   ....[7]....
        /*00d0*/ 	.word	0x00008cb0


	//   ....[8]....
        /*00d4*/ 	.word	0x00008d50


	//   ....[9]....
        /*00d8*/ 	.word	0x00008da0


	//   ....[10]....
        /*00dc*/ 	.word	0x00008df0


	//   ....[11]....
        /*00e0*/ 	.word	0x00008ec0


	//   ....[12]....
        /*00e4*/ 	.word	0x00008f20


	//   ....[13]....
        /*00e8*/ 	.word	0x000090b0


	//   ....[14]....
        /*00ec*/ 	.word	0x00009210


	//   ....[15]....
        /*00f0*/ 	.word	0x00009250


	//   ....[16]....
        /*00f4*/ 	.word	0x00009310


	//   ....[17]....
        /*00f8*/ 	.word	0x00009490


	//   ....[18]....
        /*00fc*/ 	.word	0x00009610


	//   ....[19]....
        /*0100*/ 	.word	0x00009770


	//   ....[20]....
        /*0104*/ 	.word	0x00009880


	//   ....[21]....
        /*0108*/ 	.word	0x000098c0


	//   ....[22]....
        /*010c*/ 	.word	0x00009900


	//----- nvinfo : EIATTR_MAX_THREADS
	.align		4
.L_3255:
        /*0110*/ 	.byte	0x04, 0x05
        /*0112*/ 	.short	(.L_3257 - .L_3256)
.L_3256:
        /*0114*/ 	.word	0x00000080
        /*0118*/ 	.word	0x00000001
        /*011c*/ 	.word	0x00000001


	//----- nvinfo : EIATTR_CRS_STACK_SIZE
	.align		4
.L_3257:
        /*0120*/ 	.byte	0x04, 0x1e
        /*0122*/ 	.short	(.L_3259 - .L_3258)
.L_3258:
        /*0124*/ 	.word	0x00000000


	//----- nvinfo : EIATTR_CBANK_PARAM_SIZE
	.align		4
.L_3259:
        /*0128*/ 	.byte	0x03, 0x19
        /*012a*/ 	.short	0x002c


	//----- nvinfo : EIATTR_PARAM_CBANK
	.align		4
        /*012c*/ 	.byte	0x04, 0x0a
        /*012e*/ 	.short	(.L_3261 - .L_3260)
	.align		4
.L_3260:
        /*0130*/ 	.word	index@(.nv.constant0._ZN2at6native27unrolled_elementwise_kernelINS0_13AUnaryFunctorIN3c104HalfES4_S4_ZZZNS0_16fmod_kernel_cudaERNS_18TensorIteratorBaseEENKUlvE0_clEvENKUlvE1_clEvEUlS4_S4_E_EESt5arrayIPcLm2EELi4E23TrivialOffsetCalculatorILi1EjESF_NS0_6memory12LoadWithCastILi1EEENSG_13StoreWithCastILi1EEEEEviT_T0_T2_T3_T4_T5_)
        /*0134*/ 	.short	0x0210
        /*0136*/ 	.short	0x002c


	//----- nvinfo : EIATTR_SW_WAR
	.align		4
.L_3261:
        /*0138*/ 	.byte	0x04, 0x36
        /*013a*/ 	.short	(.L_3263 - .L_3262)
.L_3262:
        /*013c*/ 	.word	0x00000008
.L_3263:


//--------------------- .nv.info._ZN2at6native18elementwise_kernelILi128ELi4EZNS0_22gpu_kernel_impl_nocastINS0_13AUnaryFunctorIN3c104HalfES5_S5_ZZZNS0_16fmod_kernel_cudaERNS_18TensorIteratorBaseEENKUlvE0_clEvENKUlvE1_clEvEUlS5_S5_E_EEEEvS7_RKT_EUliE_EEviT1_ --------------------------
	.section	.nv.info._ZN2at6native18elementwise_kernelILi128ELi4EZNS0_22gpu_kernel_impl_nocastINS0_13AUnaryFunctorIN3c104HalfES5_S5_ZZZNS0_16fmod_kernel_cudaERNS_18TensorIteratorBaseEENKUlvE0_clEvENKUlvE1_clEvEUlS5_S5_E_EEEEvS7_RKT_EUliE_EEviT1_,"",@"SHT_CUDA_INFO"
	.sectionflags	@""
	.align	4


	//----- nvinfo : EIATTR_CUDA_API_VERSION
	.align		4
        /*0000*/ 	.byte	0x04, 0x37
        /*0002*/ 	.short	(.L_3265 - .L_3264)
.L_3264:
        /*0004*/ 	.word	0x00000082


	//----- nvinfo : EIATTR_KPARAM_INFO
	.align		4
.L_3265:
        /*0008*/ 	.byte	0x04, 0x17
        /*000a*/ 	.short	(.L_3267 - .L_3266)
.L_3266:
        /*000c*/ 	.word	0x00000000
        /*0010*/ 	.short	0x0001
        /*0012*/ 	.short	0x0008
        /*0014*/ 	.byte	0x00, 0xf0, 0x61, 0x08


	//----- nvinfo : EIATTR_KPARAM_INFO
	.align		4
.L_3267:
        /*0018*/ 	.byte	0x04, 0x17
        /*001a*/ 	.short	(.L_3269 - .L_3268)
.L_3268:
        /*001c*/ 	.word	0x00000000
        /*0020*/ 	.short	0x0000
        /*0022*/ 	.short	0x0000
        /*0024*/ 	.byte	0x00, 0xf0, 0x11, 0x00


	//----- nvinfo : EIATTR_SPARSE_MMA_MASK
	.align		4
.L_3269:
        /*0028*/ 	.byte	0x03, 0x50
        /*002a*/ 	.short	0x0000


	//----- nvinfo : EIATTR_MAXREG_COUNT
	.align		4
        /*002c*/ 	.byte	0x03, 0x1b
        /*002e*/ 	.short	0x0080


	//----- nvinfo : EIATTR_MERCURY_ISA_VERSION
	.align		4
        /*0030*/ 	.byte	0x03, 0x5f
        /*0032*/ 	.short	0x0101


	//----- nvinfo : EIATTR_EXIT_INSTR_OFFSETS
	.align		4
        /*0034*/ 	.byte	0x04, 0x1c
        /*0036*/ 	.short	(.L_3271 - .L_3270)


	//   ....[0]....
.L_3270:
        /*0038*/ 	.word	0x000048f0


	//   ....[1]....
        /*003c*/ 	.word	0x000060e0


	//----- nvinfo : EIATTR_MAX_THREADS
	.align		4
.L_3271:
        /*0040*/ 	.byte	0x04, 0x05
        /*0042*/ 	.short	(.L_3273 - .L_3272)
.L_3272:
        /*0044*/ 	.word	0x00000080
        /*0048*/ 	.word	0x00000001
        /*004c*/ 	.word	0x00000001


	//----- nvinfo : EIATTR_CRS_STACK_SIZE
	.align		4
.L_3273:
        /*0050*/ 	.byte	0x04, 0x1e
        /*0052*/ 	.short	(.L_3275 - .L_3274)
.L_3274:
        /*0054*/ 	.word	0x00000000


	//----- nvinfo : EIATTR_CBANK_PARAM_SIZE
	.align		4
.L_3275:
        /*0058*/ 	.byte	0x03, 0x19
        /*005a*/ 	.short	0x0220


	//----- nvinfo : EIATTR_PARAM_CBANK
	.align		4
        /*005c*/ 	.byte	0x04, 0x0a
        /*005e*/ 	.short	(.L_3277 - .L_3276)
	.align		4
.L_3276:
        /*0060*/ 	.word	index@(.nv.constant0._ZN2at6native18elementwise_kernelILi128ELi4EZNS0_22gpu_kernel_impl_nocastINS0_13AUnaryFunctorIN3c104HalfES5_S5_ZZZNS0_16fmod_kernel_cudaERNS_18TensorIteratorBaseEENKUlvE0_clEvENKUlvE1_clEvEUlS5_S5_E_EEEEvS7_RKT_EUliE_EEviT1_)
        /*0064*/ 	.short	0x0210
        /*0066*/ 	.short	0x0220


	//----- nvinfo : EIATTR_SW_WAR
	.align		4
.L_3277:
        /*0068*/ 	.byte	0x04, 0x36
        /*006a*/ 	.short	(.L_3279 - .L_3278)
.L_3278:
        /*006c*/ 	.word	0x00000008
.L_3279:


//--------------------- .nv.info._ZN2at6native27unrolled_elementwise_kernelINS0_13AUnaryFunctorIN3c104HalfES4_S4_ZZZNS0_16fmod_kernel_cudaERNS_18TensorIteratorBaseEENKUlvE0_clEvENKUlvE1_clEvEUlS4_S4_E_EESt5arrayIPcLm2EELi4E23TrivialOffsetCalculatorILi1EjESF_NS0_6memory15LoadWithoutCastENSG_16StoreWithoutCastEEEviT_T0_T2_T3_T4_T5_ --------------------------
	.section	.nv.info._ZN2at6native27unrolled_elementwise_kernelINS0_13AUnaryFunctorIN3c104HalfES4_S4_ZZZNS0_16fmod_kernel_cudaERNS_18TensorIteratorBaseEENKUlvE0_clEvENKUlvE1_clEvEUlS4_S4_E_EESt5arrayIPcLm2EELi4E23TrivialOffsetCalculatorILi1EjESF_NS0_6memory15LoadWithoutCastENSG_16StoreWithoutCastEEEviT_T0_T2_T3_T4_T5_,"",@"SHT_CUDA_INFO"
	.sectionflags	@""
	.align	4


	//----- nvinfo : EIATTR_CUDA_API_VERSION
	.align		4
        /*0000*/ 	.byte	0x04, 0x37
        /*0002*/ 	.short	(.L_3281 - .L_3280)
.L_3280:
        /*0004*/ 	.word	0x00000082


	//----- nvinfo : EIATTR_KPARAM_INFO
	.align		4
.L_3281:
        /*0008*/ 	.byte	0x04, 0x17
        /*000a*/ 	.short	(.L_3283 - .L_3282)
.L_3282:
        /*000c*/ 	.word	0x00000000
        /*0010*/ 	.short	0x0006
        /*0012*/ 	.short	0x001b
        /*0014*/ 	.byte	0x00, 0xf0, 0x05, 0x00


	//----- nvinfo : EIATTR_KPARAM_INFO
	.align		4
.L_3283:
        /*0018*/ 	.byte	0x04, 0x17
        /*001a*/ 	.short	(.L_3285 - .L_3284)
.L_3284:
        /*001c*/ 	.word	0x00000000
        /*0020*/ 	.short	0x0005
        /*0022*/ 	.short	0x001a
        /*0024*/ 	.byte	0x00, 0xf0, 0x05, 0x00


	//----- nvinfo : EIATTR_KPARAM_INFO
	.align		4
.L_3285:
        /*0028*/ 	.byte	0x04, 0x17
        /*002a*/ 	.short	(.L_3287 - .L_3286)
.L_3286:
        /*002c*/ 	.word	0x00000000
        /*0030*/ 	.short	0x0004
        /*0032*/ 	.short	0x0019
        /*0034*/ 	.byte	0x00, 0xf0, 0x05, 0x00


	//----- nvinfo : EIATTR_KPARAM_INFO
	.align		4
.L_3287:
        /*0038*/ 	.byte	0x04, 0x17
        /*003a*/ 	.short	(.L_3289 - .L_3288)
.L_3288:
        /*003c*/ 	.word	0x00000000
        /*0040*/ 	.short	0x0003
        /*0042*/ 	.short	0x0018
        /*0044*/ 	.byte	0x00, 0xf0, 0x05, 0x00


	//----- nvinfo : EIATTR_KPARAM_INFO
	.align		4
.L_3289:
        /*0048*/ 	.byte	0x04, 0x17
        /*004a*/ 	.short	(.L_3291 - .L_3290)
.L_3290:
        /*004c*/ 	.word	0x00000000
        /*0050*/ 	.short	0x0002
        /*0052*/ 	.short	0x0008
        /*0054*/ 	.byte	0x00, 0xf0, 0x41, 0x00


	//----- nvinfo : EIATTR_KPARAM_INFO
	.align		4
.L_3291:
        /*0058*/ 	.byte	0x04, 0x17
        /*005a*/ 	.short	(.L_3293 - .L_3292)
.L_3292:
        /*005c*/ 	.word	0x00000000
        /*0060*/ 	.short	0x0001
        /*0062*/ 	.short	0x0004
        /*0064*/ 	.byte	0x00, 0xf0, 0x11, 0x00


	//----- nvinfo : EIATTR_KPARAM_INFO
	.align		4
.L_3293:
        /*0068*/ 	.byte	0x04, 0x17
        /*006a*/ 	.short	(.L_3295 - .L_3294)
.L_3294:
        /*006c*/ 	.word	0x00000000
        /*0070*/ 	.short	0x0000
        /*0072*/ 	.short	0x0000
        /*0074*/ 	.byte	0x00, 0xf0, 0x11, 0x00


	//----- nvinfo : EIATTR_SPARSE_MMA_MASK
	.align		4
.L_3295:
        /*0078*/ 	.byte	0x03, 0x50
        /*007a*/ 	.short	0x0000


	//----- nvinfo : EIATTR_MAXREG_COUNT
	.align		4
        /*007c*/ 	.byte	0x03, 0x1b
        /*007e*/ 	.short	0x00ff


	//----- nvinfo : EIATTR_MERCURY_ISA_VERSION
	.align		4
        /*0080*/ 	.byte	0x03, 0x5f
        /*0082*/ 	.short	0x0101


	//----- nvinfo : EIATTR_EXIT_INSTR_OFFSETS
	.align		4
        /*0084*/ 	.byte	0x04, 0x1c
        /*0086*/ 	.short	(.L_3297 - .L_3296)


	//   ....[0]....
.L_3296:
        /*0088*/ 	.word	0x000016f0


	//   ....[1]....
        /*008c*/ 	.word	0x00001740


	//----- nvinfo : EIATTR_MAX_THREADS
	.align		4
.L_3297:
        /*0090*/ 	.byte	0x04, 0x05
        /*0092*/ 	.short	(.L_3299 - .L_3298)
.L_3298:
        /*0094*/ 	.word	0x00000080
        /*0098*/ 	.word	0x00000001
        /*009c*/ 	.word	0x00000001


	//----- nvinfo : EIATTR_CRS_STACK_SIZE
	.align		4
.L_3299:
        /*00a0*/ 	.byte	0x04, 0x1e
        /*00a2*/ 	.short	(.L_3301 - .L_3300)
.L_3300:
        /*00a4*/ 	.word	0x00000000


	//----- nvinfo : EIATTR_CBANK_PARAM_SIZE
	.align		4
.L_3301:
        /*00a8*/ 	.byte	0x03, 0x19
        /*00aa*/ 	.short	0x001c


	//----- nvinfo : EIATTR_PARAM_CBANK
	.align		4
        /*00ac*/ 	.byte	0x04, 0x0a
        /*00ae*/ 	.short	(.L_3303 - .L_3302)
	.align		4
.L_3302:
        /*00b0*/ 	.word	index@(.nv.constant0._ZN2at6native27unrolled_elementwise_kernelINS0_13AUnaryFunctorIN3c104HalfES4_S4_ZZZNS0_16fmod_kernel_cudaERNS_18TensorIteratorBaseEENKUlvE0_clEvENKUlvE1_clEvEUlS4_S4_E_EESt5arrayIPcLm2EELi4E23TrivialOffsetCalculatorILi1EjESF_NS0_6memory15LoadWithoutCastENSG_16StoreWithoutCastEEEviT_T0_T2_T3_T4_T5_)
        /*00b4*/ 	.short	0x0210
        /*00b6*/ 	.short	0x001c


	//----- nvinfo : EIATTR_SW_WAR
	.align		4
.L_3303:
        /*00b8*/ 	.byte	0x04, 0x36
        /*00ba*/ 	.short	(.L_3305 - .L_3304)
.L_3304:
        /*00bc*/ 	.word	0x00000008
.L_3305:


//--------------------- .nv.info._ZN2at6native29vectorized_elementwise_kernelILi2ENS0_13AUnaryFunctorIN3c104HalfES4_S4_ZZZNS0_16fmod_kernel_cudaERNS_18TensorIteratorBaseEENKUlvE0_clEvENKUlvE1_clEvEUlS4_S4_E_EESt5arrayIPcLm2EEEEviT0_T1_ --------------------------
	.section	.nv.info._ZN2at6native29vectorized_elementwise_kernelILi2ENS0_13AUnaryFunctorIN3c104HalfES4_S4_ZZZNS0_16fmod_kernel_cudaERNS_18TensorIteratorBaseEENKUlvE0_clEvENKUlvE1_clEvEUlS4_S4_E_EESt5arrayIPcLm2EEEEviT0_T1_,"",@"SHT_CUDA_INFO"
	.sectionflags	@""
	.align	4


	//----- nvinfo : EIATTR_CUDA_API_VERSION
	.align		4
        /*0000*/ 	.byte	0x04, 0x37
        /*0002*/ 	.short	(.L_3307 - .L_3306)
.L_3306:
        /*0004*/ 	.word	0x00000082


	//----- nvinfo : EIATTR_KPARAM_INFO
	.align		4
.L_3307:
        /*0008*/ 	.byte	0x04, 0x17
        /*000a*/ 	.short	(.L_3309 - .L_3308)
.L_3308:
        /*000c*/ 	.word	0x00000000
        /*0010*/ 	.short	0x0002
        /*0012*/ 	.short	0x0008
        /*0014*/ 	.byte	0x00, 0xf0, 0x41, 0x00


	//----- nvinfo : EIATTR_KPARAM_INFO
	.align		4
.L_3309:
        /*0018*/ 	.byte	0x04, 0x17
        /*001a*/ 	.short	(.L_3311 - .L_3310)
.L_3310:
        /*001c*/ 	.word	0x00000000
        /*0020*/ 	.short	0x0001
        /*0022*/ 	.short	0x0004
        /*0024*/ 	.byte	0x00, 0xf0, 0x11, 0x00


	//----- nvinfo : EIATTR_KPARAM_INFO
	.align		4
.L_3311:
        /*0028*/ 	.byte	0x04, 0x17
        /*002a*/ 	.short	(.L_3313 - .L_3312)
.L_3312:
        /*002c*/ 	.word	0x00000000
        /*0030*/ 	.short	0x0000
        /*0032*/ 	.short	0x0000
        /*0034*/ 	.byte	0x00, 0xf0, 0x11, 0x00


	//----- nvinfo : EIATTR_SPARSE_MMA_MASK
	.align		4
.L_3313:
        /*0038*/ 	.byte	0x03, 0x50
        /*003a*/ 	.short	0x0000


	//----- nvinfo : EIATTR_MAXREG_COUNT
	.align		4
        /*003c*/ 	.byte	0x03, 0x1b
        /*003e*/ 	.short	0x00ff


	//----- nvinfo : EIATTR_MERCURY_ISA_VERSION
	.align		4
        /*0040*/ 	.byte	0x03, 0x5f
        /*0042*/ 	.short	0x0101


	//----- nvinfo : EIATTR_EXIT_INSTR_OFFSETS
	.align		4
        /*0044*/ 	.byte	0x04, 0x1c
        /*0046*/ 	.short	(.L_3315 - .L_3314)


	//   ....[0]....
.L_3314:
        /*0048*/ 	.word	0x00002460


	//   ....[1]....
        /*004c*/ 	.word	0x000051d0


	//   ....[2]....
        /*0050*/ 	.word	0x00005220


	//----- nvinfo : EIATTR_MAX_THREADS
	.align		4
.L_3315:
        /*0054*/ 	.byte	0x04, 0x05
        /*0056*/ 	.short	(.L_3317 - .L_3316)
.L_3316:
        /*0058*/ 	.word	0x00000080
        /*005c*/ 	.word	0x00000001
        /*0060*/ 	.word	0x00000001


	//----- nvinfo : EIATTR_CRS_STACK_SIZE
	.align		4
.L_3317:
        /*0064*/ 	.byte	0x04, 0x1e
        /*0066*/ 	.short	(.L_3319 - .L_3318)
.L_3318:
        /*0068*/ 	.word	0x00000000


	//----- nvinfo : EIATTR_CBANK_PARAM_SIZE
	.align		4
.L_3319:
        /*006c*/ 	.byte	0x03, 0x19
        /*006e*/ 	.short	0x0018


	//----- nvinfo : EIATTR_PARAM_CBANK
	.align		4
        /*0070*/ 	.byte	0x04, 0x0a
        /*0072*/ 	.short	(.L_3321 - .L_3320)
	.align		4
.L_3320:
        /*0074*/ 	.word	index@(.nv.constant0._ZN2at6native29vectorized_elementwise_kernelILi2ENS0_13AUnaryFunctorIN3c104HalfES4_S4_ZZZNS0_16fmod_kernel_cudaERNS_18TensorIteratorBaseEENKUlvE0_clEvENKUlvE1_clEvEUlS4_S4_E_EESt5arrayIPcLm2EEEEviT0_T1_)
        /*0078*/ 	.short	0x0210
        /*007a*/ 	.short	0x0018


	//----- nvinfo : EIATTR_SW_WAR
	.align		4
.L_3321:
        /*007c*/ 	.byte	0x04, 0x36
        /*007e*/ 	.short	(.L_3323 - .L_3322)
.L_3322:
        /*0080*/ 	.word	0x00000008
.L_3323:


//--------------------- .nv.info._ZN2at6native29vectorized_elementwise_kernelILi4ENS0_13AUnaryFunctorIN3c104HalfES4_S4_ZZZNS0_16fmod_kernel_cudaERNS_18TensorIteratorBaseEENKUlvE0_clEvENKUlvE1_clEvEUlS4_S4_E_EESt5arrayIPcLm2EEEEviT0_T1_ --------------------------
	.section	.nv.info._ZN2at6native29vectorized_elementwise_kernelILi4ENS0_13AUnaryFunctorIN3c104HalfES4_S4_ZZZNS0_16fmod_kernel_cudaERNS_18TensorIteratorBaseEENKUlvE0_clEvENKUlvE1_clEvEUlS4_S4_E_EESt5arrayIPcLm2EEEEviT0_T1_,"",@"SHT_CUDA_INFO"
	.sectionflags	@""
	.align	4


	//----- nvinfo : EIATTR_CUDA_API_VERSION
	.align		4
        /*0000*/ 	.byte	0x04, 0x37
        /*0002*/ 	.short	(.L_3325 - .L_3324)
.L_3324:
        /*0004*/ 	.word	0x00000082


	//----- nvinfo : EIATTR_KPARAM_INFO
	.align		4
.L_3325:
        /*0008*/ 	.byte	0x04, 0x17
        /*000a*/ 	.short	(.L_3327 - .L_3326)
.L_3326:
        /*000c*/ 	.word	0x00000000
        /*0010*/ 	.short	0x0002
        /*0012*/ 	.short	0x0008
        /*0014*/ 	.byte	0x00, 0xf0, 0x41, 0x00


	//----- nvinfo : EIATTR_KPARAM_INFO
	.align		4
.L_3327:
        /*0018*/ 	.byte	0x04, 0x17
        /*001a*/ 	.short	(.L_3329 - .L_3328)
.L_3328:
        /*001c*/ 	.word	0x00000000
        /*0020*/ 	.short	0x0001
        /*0022*/ 	.short	0x0004
        /*0024*/ 	.byte	0x00, 0xf0, 0x11, 0x00


	//----- nvinfo : EIATTR_KPARAM_INFO
	.align		4
.L_3329:
        /*0028*/ 	.byte	0x04, 0x17
        /*002a*/ 	.short	(.L_3331 - .L_3330)
.L_3330:
        /*002c*/ 	.word	0x00000000
        /*0030*/ 	.short	0x0000
        /*0032*/ 	.short	0x0000
        /*0034*/ 	.byte	0x00, 0xf0, 0x11, 0x00


	//----- nvinfo : EIATTR_SPARSE_MMA_MASK
	.align		4
.L_3331:
        /*0038*/ 	.byte	0x03, 0x50
        /*003a*/ 	.short	0x0000


	//----- nvinfo : EIATTR_MAXREG_COUNT
	.align		4
        /*003c*/ 	.byte	0x03, 0x1b
        /*003e*/ 	.short	0x00ff


	//----- nvinfo : EIATTR_MERCURY_ISA_VERSION
	.align		4
        /*0040*/ 	.byte	0x03, 0x5f
        /*0042*/ 	.short	0x0101


	//----- nvinfo : EIATTR_EXIT_INSTR_OFFSETS
	.align		4
        /*0044*/ 	.byte	0x04, 0x1c
        /*0046*/ 	.short	(.L_3333 - .L_3332)


	//   ....[0]....
.L_3332:
        /*0048*/ 	.word	0x00002410


	//   ....[1]....
        /*004c*/ 	.word	0x00005180


	//   ....[2]....
        /*0050*/ 	.word	0x000051d0


	//----- nvinfo : EIATTR_MAX_THREADS
	.align		4
.L_3333:
        /*0054*/ 	.byte	0x04, 0x05
        /*0056*/ 	.short	(.L_3335 - .L_3334)
.L_3334:
        /*0058*/ 	.word	0x00000080
        /*005c*/ 	.word	0x00000001
        /*0060*/ 	.word	0x00000001


	//----- nvinfo : EIATTR_CRS_STACK_SIZE
	.align		4
.L_3335:
        /*0064*/ 	.byte	0x04, 0x1e
        /*0066*/ 	.short	(.L_3337 - .L_3336)
.L_3336:
        /*0068*/ 	.word	0x00000000


	//----- nvinfo : EIATTR_CBANK_PARAM_SIZE
	.align		4
.L_3337:
        /*006c*/ 	.byte	0x03, 0x19
        /*006e*/ 	.short	0x0018


	//----- nvinfo : EIATTR_PARAM_CBANK
	.align		4
        /*0070*/ 	.byte	0x04, 0x0a
        /*0072*/ 	.short	(.L_3339 - .L_3338)
	.align		4
.L_3338:
        /*0074*/ 	.word	index@(.nv.constant0._ZN2at6native29vectorized_elementwise_kernelILi4ENS0_13AUnaryFunctorIN3c104HalfES4_S4_ZZZNS0_16fmod_kernel_cudaERNS_18TensorIteratorBaseEENKUlvE0_clEvENKUlvE1_clEvEUlS4_S4_E_EESt5arrayIPcLm2EEEEviT0_T1_)
        /*0078*/ 	.short	0x0210
        /*007a*/ 	.short	0x0018


	//----- nvinfo : EIATTR_SW_WAR
	.align		4
.L_3339:
        /*007c*/ 	.byte	0x04, 0x36
        /*007e*/ 	.short	(.L_3341 - .L_3340)
.L_3340:
        /*0080*/ 	.word	0x00000008
.L_3341:


//--------------------- .nv.info._ZN2at6native29vectorized_elementwise_kernelILi8ENS0_13AUnaryFunctorIN3c104HalfES4_S4_ZZZNS0_16fmod_kernel_cudaERNS_18TensorIteratorBaseEENKUlvE0_clEvENKUlvE1_clEvEUlS4_S4_E_EESt5arrayIPcLm2EEEEviT0_T1_ --------------------------
	.section	.nv.info._ZN2at6native29vectorized_elementwise_kernelILi8ENS0_13AUnaryFunctorIN3c104HalfES4_S4_ZZZNS0_16fmod_kernel_cudaERNS_18TensorIteratorBaseEENKUlvE0_clEvENKUlvE1_clEvEUlS4_S4_E_EESt5arrayIPcLm2EEEEviT0_T1_,"",@"SHT_CUDA_INFO"
	.sectionflags	@""
	.align	4


	//----- nvinfo : EIATTR_CUDA_API_VERSION
	.align		4
        /*0000*/ 	.byte	0x04, 0x37
        /*0002*/ 	.short	(.L_3343 - .L_3342)
.L_3342:
        /*0004*/ 	.word	0x00000082


	//----- nvinfo : EIATTR_KPARAM_INFO
	.align		4
.L_3343:
        /*0008*/ 	.byte	0x04, 0x17
        /*000a*/ 	.short	(.L_3345 - .L_3344)
.L_3344:
        /*000c*/ 	.word	0x00000000
        /*0010*/ 	.short	0x0002
        /*0012*/ 	.short	0x0008
        /*0014*/ 	.byte	0x00, 0xf0, 0x41, 0x00


	//----- nvinfo : EIATTR_KPARAM_INFO
	.align		4
.L_3345:
        /*0018*/ 	.byte	0x04, 0x17
        /*001a*/ 	.short	(.L_3347 - .L_3346)
.L_3346:
        /*001c*/ 	.word	0x00000000
        /*0020*/ 	.short	0x0001
        /*0022*/ 	.short	0x0004
        /*0024*/ 	.byte	0x00, 0xf0, 0x11, 0x00


	//----- nvinfo : EIATTR_KPARAM_INFO
	.align		4
.L_3347:
        /*0028*/ 	.byte	0x04, 0x17
        /*002a*/ 	.short	(.L_3349 - .L_3348)
.L_3348:
        /*002c*/ 	.word	0x00000000
        /*0030*/ 	.short	0x0000
        /*0032*/ 	.short	0x0000
        /*0034*/ 	.byte	0x00, 0xf0, 0x11, 0x00


	//----- nvinfo : EIATTR_SPARSE_MMA_MASK
	.align		4
.L_3349:
        /*0038*/ 	.byte	0x03, 0x50
        /*003a*/ 	.short	0x0000


	//----- nvinfo : EIATTR_MAXREG_COUNT
	.align		4
        /*003c*/ 	.byte	0x03, 0x1b
        /*003e*/ 	.short	0x00ff


	//----- nvinfo : EIATTR_MERCURY_ISA_VERSION
	.align		4
        /*0040*/ 	.byte	0x03, 0x5f
        /*0042*/ 	.short	0x0101


	//----- nvinfo : EIATTR_EXIT_INSTR_OFFSETS
	.align		4
        /*0044*/ 	.byte	0x04, 0x1c
        /*0046*/ 	.short	(.L_3351 - .L_3350)


	//   ....[0]....
.L_3350:
        /*0048*/ 	.word	0x000023f0


	//   ....[1]....
        /*004c*/ 	.word	0x00005160


	//   ....[2]....
        /*0050*/ 	.word	0x000051b0


	//----- nvinfo : EIATTR_MAX_THREADS
	.align		4
.L_3351:
        /*0054*/ 	.byte	0x04, 0x05
        /*0056*/ 	.short	(.L_3353 - .L_3352)
.L_3352:
        /*0058*/ 	.word	0x00000080
        /*005c*/ 	.word	0x00000001
        /*0060*/ 	.word	0x00000001


	//----- nvinfo : EIATTR_CRS_STACK_SIZE
	.align		4
.L_3353:
        /*0064*/ 	.byte	0x04, 0x1e
        /*0066*/ 	.short	(.L_3355 - .L_3354)
.L_3354:
        /*0068*/ 	.word	0x00000000


	//----- nvinfo : EIATTR_CBANK_PARAM_SIZE
	.align		4
.L_3355:
        /*006c*/ 	.byte	0x03, 0x19
        /*006e*/ 	.short	0x0018


	//----- nvinfo : EIATTR_PARAM_CBANK
	.align		4
        /*0070*/ 	.byte	0x04, 0x0a
        /*0072*/ 	.short	(.L_3357 - .L_3356)
	.align		4
.L_3356:
        /*0074*/ 	.word	index@(.nv.constant0._ZN2at6native29vectorized_elementwise_kernelILi8ENS0_13AUnaryFunctorIN3c104HalfES4_S4_ZZZNS0_16fmod_kernel_cudaERNS_18TensorIteratorBaseEENKUlvE0_clEvENKUlvE1_clEvEUlS4_S4_E_EESt5arrayIPcLm2EEEEviT0_T1_)
        /*0078*/ 	.short	0x0210
        /*007a*/ 	.short	0x0018


	//----- nvinfo : EIATTR_SW_WAR
	.align		4
.L_3357:
        /*007c*/ 	.byte	0x04, 0x36
        /*007e*/ 	.short	(.L_3359 - .L_3358)
.L_3358:
        /*0080*/ 	.word	0x00000008
.L_3359:


//--------------------- .nv.info._ZN2at6native18elementwise_kernelILi128ELi4EZNS0_15gpu_kernel_implINS0_13BinaryFunctorIfffZZZNS0_16fmod_kernel_cudaERNS_18TensorIteratorBaseEENKUlvE0_clEvENKUlvE0_clEvEUlffE_EEEEvS5_RKT_EUliE_EEviT1_ --------------------------
	.section	.nv.info._ZN2at6native18elementwise_kernelILi128ELi4EZNS0_15gpu_kernel_implINS0_13BinaryFunctorIfffZZZNS0_16fmod_kernel_cudaERNS_18TensorIteratorBaseEENKUlvE0_clEvENKUlvE0_clEvEUlffE_EEEEvS5_RKT_EUliE_EEviT1_,"",@"SHT_CUDA_INFO"
	.sectionflags	@""
	.align	4


	//----- nvinfo : EIATTR_CUDA_API_VERSION
	.align		4
        /*0000*/ 	.byte	0x04, 0x37
        /*0002*/ 	.short	(.L_3361 - .L_3360)
.L_3360:
        /*0004*/ 	.word	0x00000082


	//----- nvinfo : EIATTR_KPARAM_INFO
	.align		4
.L_3361:
        /*0008*/ 	.byte	0x04, 0x17
        /*000a*/ 	.short	(.L_3363 - .L_3362)
.L_3362:
        /*000c*/ 	.word	0x00000000
        /*0010*/ 	.short	0x0001
        /*0012*/ 	.short	0x0008
        /*0014*/ 	.byte	0x00, 0xf0, 0x21, 0x0a


	//----- nvinfo : EIATTR_KPARAM_INFO
	.align		4
.L_3363:
        /*0018*/ 	.byte	0x04, 0x17
        /*001a*/ 	.short	(.L_3365 - .L_3364)
.L_3364:
        /*001c*/ 	.word	0x00000000
        /*0020*/ 	.short	0x0000
        /*0022*/ 	.short	0x0000
        /*0024*/ 	.byte	0x00, 0xf0, 0x11, 0x00


	//----- nvinfo : EIATTR_SPARSE_MMA_MASK
	.align		4
.L_3365:
        /*0028*/ 	.byte	0x03, 0x50
        /*002a*/ 	.short	0x0000


	//----- nvinfo : EIATTR_MAXREG_COUNT
	.align		4
        /*002c*/ 	.byte	0x03, 0x1b
        /*002e*/ 	.short	0x0080


	//----- nvinfo : EIATTR_EXTERNS
	.align		4
        /*0030*/ 	.byte	0x04, 0x0f
        /*0032*/ 	.short	(.L_3367 - .L_3366)


	//   ....[0]....
	.align		4
.L_3366:
        /*0034*/ 	.word	index@(__assertfail)


	//----- nvinfo : EIATTR_MERCURY_ISA_VERSION
	.align		4
.L_3367:
        /*0038*/ 	.byte	0x03, 0x5f
        /*003a*/ 	.short	0x0101


	//----- nvinfo : EIATTR_SYSCALL_OFFSETS
	.align		4
        /*003c*/ 	.byte	0x04, 0x46
        /*003e*/ 	.short	(.L_3369 - .L_3368)


	//   ....[0]....
.L_3368:
        /*0040*/ 	.word	0x00002480


	//   ....[1]....
        /*0044*/ 	.word	0x000032a0


	//   ....[2]....
        /*0048*/ 	.word	0x00004530


	//   ....[3]....
        /*004c*/ 	.word	0x000069f0


	//   ....[4]....
        /*0050*/ 	.word	0x00007810


	//   ....[5]....
        /*0054*/ 	.word	0x00008aa0


	//   ....[6]....
        /*0058*/ 	.word	0x0000af50


	//   ....[7]....
        /*005c*/ 	.word	0x0000bd70


	//   ....[8]....
        /*0060*/ 	.word	0x0000d000


	//   ....[9]....
        /*0064*/ 	.word	0x0000f4a0


	//   ....[10]....
        /*0068*/ 	.word	0x000102c0


	//   ....[11]....
        /*006c*/ 	.word	0x00011550


	//----- nvinfo : EIATTR_EXIT_INSTR_OFFSETS
	.align		4
.L_3369:
        /*0070*/ 	.byte	0x04, 0x1c
        /*0072*/ 	.short	(.L_3371 - .L_3370)


	//   ....[0]....
.L_3370:
        /*0074*/ 	.word	0x0000d0b0


	//   ....[1]....
        /*0078*/ 	.word	0x00010870


	//   ....[2]....
        /*007c*/ 	.word	0x000108b0


	//   ....[3]....
        /*0080*/ 	.word	0x00010940


	//   ....[4]....
        /*0084*/ 	.word	0x00010970


	//   ....[5]....
        /*0088*/ 	.word	0x000109a0


	//   ....[6]....
        /*008c*/ 	.word	0x00010a20


	//   ....[7]....
        /*0090*/ 	.word	0x00010a50


	//   ....[8]....
        /*0094*/ 	.word	0x00010ae0


	//   ....[9]....
        /*0098*/ 	.word	0x00010b20


	//   ....[10]....
        /*009c*/ 	.word	0x00010b60


	//   ....[11]....
        /*00a0*/ 	.word	0x00010c20


	//   ....[12]....
        /*00a4*/ 	.word	0x00010c70


	//   ....[13]....
        /*00a8*/ 	.word	0x00010df0


	//   ....[14]....
        /*00ac*/ 	.word	0x00010f40


	//   ....[15]....
        /*00b0*/ 	.word	0x00010f70


	//   ....[16]....
        /*00b4*/ 	.word	0x00011020


	//   ....[17]....
        /*00b8*/ 	.word	0x00011190


	//   ....[18]....
        /*00bc*/ 	.word	0x00011300


	//   ....[19]....
        /*00c0*/ 	.word	0x00011450


	//   ....[20]....
        /*00c4*/ 	.word	0x00011560


	//   ....[21]....
        /*00c8*/ 	.word	0x00011590


	//   ....[22]....
        /*00cc*/ 	.word	0x000115c0


	//----- nvinfo : EIATTR_MAX_THREADS
	.align		4
.L_3371:
        /*00d0*/ 	.byte	0x04, 0x05
        /*00d2*/ 	.short	(.L_3373 - .L_3372)
.L_3372:
        /*00d4*/ 	.word	0x00000080
        /*00d8*/ 	.word	0x00000001
        /*00dc*/ 	.word	0x00000001


	//----- nvinfo : EIATTR_CRS_STACK_SIZE
	.align		4
.L_3373:
        /*00e0*/ 	.byte	0x04, 0x1e
        /*00e2*/ 	.short	(.L_3375 - .L_3374)
.L_3374:
        /*00e4*/ 	.word	0x00000000


	//----- nvinfo : EIATTR_CBANK_PARAM_SIZE
	.align		4
.L_3375:
        /*00e8*/ 	.byte	0x03, 0x19
        /*00ea*/ 	.short	0x0290


	//----- nvinfo : EIATTR_PARAM_CBANK
	.align		4
        /*00ec*/ 	.byte	0x04, 0x0a
        /*00ee*/ 	.short	(.L_3377 - .L_3376)
	.align		4
.L_3376:
        /*00f0*/ 	.word	index@(.nv.constant0._ZN2at6native18elementwise_kernelILi128ELi4EZNS0_15gpu_kernel_implINS0_13BinaryFunctorIfffZZZNS0_16fmod_kernel_cudaERNS_18TensorIteratorBaseEENKUlvE0_clEvENKUlvE0_clEvEUlffE_EEEEvS5_RKT_EUliE_EEviT1_)
        /*00f4*/ 	.short	0x0210
        /*00f6*/ 	.short	0x0290


	//----- nvinfo : EIATTR_SW_WAR
	.align		4
.L_3377:
        /*00f8*/ 	.byte	0x04, 0x36
        /*00fa*/ 	.short	(.L_3379 - .L_3378)
.L_3378:
        /*00fc*/ 	.word	0x00000008
.L_3379:


//--------------------- .nv.info._ZN2at6native27unrolled_elementwise_kernelINS0_13BinaryFunctorIfffZZZNS0_16fmod_kernel_cudaERNS_18TensorIteratorBaseEENKUlvE0_clEvENKUlvE0_clEvEUlffE_EESt5arrayIPcLm3EELi4E23TrivialOffsetCalculatorILi2EjESC_ILi1EjENS0_6memory12LoadWithCastILi2EEENSF_13StoreWithCastILi1EEEEEviT_T0_T2_T3_T4_T5_ --------------------------
	.section	.nv.info._ZN2at6native27unrolled_elementwise_kernelINS0_13BinaryFunctorIfffZZZNS0_16fmod_kernel_cudaERNS_18TensorIteratorBaseEENKUlvE0_clEvENKUlvE0_clEvEUlffE_EESt5arrayIPcLm3EELi4E23TrivialOffsetCalculatorILi2EjESC_ILi1EjENS0_6memory12LoadWithCastILi2EEENSF_13StoreWithCastILi1EEEEEviT_T0_T2_T3_T4_T5_,"",@"SHT_CUDA_INFO"
	.sectionflags	@""
	.align	4


	//----- nvinfo : EIATTR_CUDA_API_VERSION
	.align		4
        /*0000*/ 	.byte	0x04, 0x37
        /*0002*/ 	.short	(.L_3381 - .L_3380)
.L_3380:
        /*0004*/ 	.word	0x00000082


	//----- nvinfo : EIATTR_KPARAM_INFO
	.align		4
.L_3381:
        /*0008*/ 	.byte	0x04, 0x17
        /*000a*/ 	.short	(.L_3383 - .L_3382)
.L_3382:
        /*000c*/ 	.word	0x00000000
        /*0010*/ 	.short	0x0006
        /*0012*/ 	.short	0x0030
        /*0014*/ 	.byte	0x00, 0xf0, 0x21, 0x00


	//----- nvinfo : EIATTR_KPARAM_INFO
	.align		4
.L_3383:
        /*0018*/ 	.byte	0x04, 0x17
        /*001a*/ 	.short	(.L_3385 - .L_3384)
.L_3384:
        /*001c*/ 	.word	0x00000000
        /*0020*/ 	.short	0x0005
        /*0022*/ 	.short	0x0024
        /*0024*/ 	.byte	0x00, 0xf0, 0x31, 0x00


	//----- nvinfo : EIATTR_KPARAM_INFO
	.align		4
.L_3385:
        /*0028*/ 	.byte	0x04, 0x17
        /*002a*/ 	.short	(.L_3387 - .L_3386)
.L_3386:
        /*002c*/ 	.word	0x00000000
        /*0030*/ 	.short	0x0004
        /*0032*/ 	.short	0x0021
        /*0034*/ 	.byte	0x00, 0xf0, 0x05, 0x00


	//----- nvinfo : EIATTR_KPARAM_INFO
	.align		4
.L_3387:
        /*0038*/ 	.byte	0x04, 0x17
        /*003a*/ 	.short	(.L_3389 - .L_3388)
.L_3388:
        /*003c*/ 	.word	0x00000000
        /*0040*/ 	.short	0x0003
        /*0042*/ 	.short	0x0020
        /*0044*/ 	.byte	0x00, 0xf0, 0x05, 0x00


	//----- nvinfo : EIATTR_KPARAM_INFO
	.align		4
.L_3389:
        /*0048*/ 	.byte	0x04, 0x17
        /*004a*/ 	.short	(.L_3391 - .L_3390)
.L_3390:
        /*004c*/ 	.word	0x00000000
        /*0050*/ 	.short	0x0002
        /*0052*/ 	.short	0x0008
        /*0054*/ 	.byte	0x00, 0xf0, 0x61, 0x00


	//----- nvinfo : EIATTR_KPARAM_INFO
	.align		4
.L_3391:
        /*0058*/ 	.byte	0x04, 0x17
        /*005a*/ 	.short	(.L_3393 - .L_3392)
.L_3392:
        /*005c*/ 	.word	0x00000000
        /*0060*/ 	.short	0x0001
        /*0062*/ 	.short	0x0004
        /*0064*/ 	.byte	0x00, 0xf0, 0x05, 0x00


	//----- nvinfo : EIATTR_KPARAM_INFO
	.align		4
.L_3393:
        /*0068*/ 	.byte	0x04, 0x17
        /*006a*/ 	.short	(.L_3395 - .L_3394)
.L_3394:
        /*006c*/ 	.word	0x00000000
        /*0070*/ 	.short	0x0000
        /*0072*/ 	.short	0x0000
        /*0074*/ 	.byte	0x00, 0xf0, 0x11, 0x00


	//----- nvinfo : EIATTR_SPARSE_MMA_MASK
	.align		4
.L_3395:
        /*0078*/ 	.byte	0x03, 0x50
        /*007a*/ 	.short	0x0000


	//----- nvinfo : EIATTR_MAXREG_COUNT
	.align		4
        /*007c*/ 	.byte	0x03, 0x1b
        /*007e*/ 	.short	0x00ff


	//----- nvinfo : EIATTR_EXTERNS
	.align		4
        /*0080*/ 	.byte	0x04, 0x0f
        /*0082*/ 	.short	(.L_3397 - .L_3396)


	//   ....[0]....
	.align		4
.L_3396:
        /*0084*/ 	.word	index@(__assertfail)


	//----- nvinfo : EIATTR_MERCURY_ISA_VERSION
	.align		4
.L_3397:
        /*0088*/ 	.byte	0x03, 0x5f
        /*008a*/ 	.short	0x0101


	//----- nvinfo : EIATTR_SYSCALL_OFFSETS
	.align		4
        /*008c*/ 	.byte	0x04, 0x46
        /*008e*/ 	.short	(.L_3399 - .L_3398)


	//   ....[0]....
.L_3398:
        /*0090*/ 	.word	0x00000ea0


	//   ....[1]....
        /*0094*/ 	.word	0x00001cd0


	//   ....[2]....
        /*0098*/ 	.word	0x00002b80


	//   ....[3]....
        /*009c*/ 	.word	0x000039b0


	//   ....[4]....
        /*00a0*/ 	.word	0x00004860


	//   ....[5]....
        /*00a4*/ 	.word	0x000056a0


	//   ....[6]....
        /*00a8*/ 	.word	0x00006540


	//   ....[7]....
        /*00ac*/ 	.word	0x00007350


	//   ....[8]....
        /*00b0*/ 	.word	0x00009580


	//   ....[9]....
        /*00b4*/ 	.word	0x0000a480


	//   ....[10]....
        /*00b8*/ 	.word	0x0000b340


	//   ....[11]....
        /*00bc*/ 	.word	0x0000c200


	//----- nvinfo : EIATTR_EXIT_INSTR_OFFSETS
	.align		4
.L_3399:
        /*00c0*/ 	.byte	0x04, 0x1c
        /*00c2*/ 	.short	(.L_3401 - .L_3400)


	//   ....[0]....
.L_3400:
        /*00c4*/ 	.word	0x0000b3e0


	//   ....[1]....
        /*00c8*/ 	.word	0x0000b520


	//   ....[2]....
        /*00cc*/ 	.word	0x0000b560


	//   ....[3]....
        /*00d0*/ 	.word	0x0000b5f0


	//   ....[4]....
        /*00d4*/ 	.word	0x0000b620


	//   ....[5]....
        /*00d8*/ 	.word	0x0000b650


	//   ....[6]....
        /*00dc*/ 	.word	0x0000b6d0


	//   ....[7]....
        /*00e0*/ 	.word	0x0000b700


	//   ....[8]....
        /*00e4*/ 	.word	0x0000b790


	//   ....[9]....
        /*00e8*/ 	.word	0x0000b7d0


	//   ....[10]....
        /*00ec*/ 	.word	0x0000b810


	//   ....[11]....
        /*00f0*/ 	.word	0x0000b8d0


	//   ....[12]....
        /*00f4*/ 	.word	0x0000b920


	//   ....[13]....
        /*00f8*/ 	.word	0x0000baa0


	//   ....[14]....
        /*00fc*/ 	.word	0x0000bbf0


	//   ....[15]....
        /*0100*/ 	.word	0x0000bc20


	//   ....[16]....
        /*0104*/ 	.word	0x0000bcd0


	//   ....[17]....
        /*0108*/ 	.word	0x0000be40


	//   ....[18]....
        /*010c*/ 	.word	0x0000bfb0


	//   ....[19]....
        /*0110*/ 	.word	0x0000c100


	//   ....[20]....
        /*0114*/ 	.word	0x0000c210


	//   ....[21]....
        /*0118*/ 	.word	0x0000c240


	//   ....[22]....
        /*011c*/ 	.word	0x0000c270


	//----- nvinfo : EIATTR_MAX_THREADS
	.align		4
.L_3401:
        /*0120*/ 	.byte	0x04, 0x05
        /*0122*/ 	.short	(.L_3403 - .L_3402)
.L_3402:
        /*0124*/ 	.word	0x00000080
        /*0128*/ 	.word	0x00000001
        /*012c*/ 	.word	0x00000001


	//----- nvinfo : EIATTR_CRS_STACK_SIZE
	.align		4
.L_3403:
        /*0130*/ 	.byte	0x04, 0x1e
        /*0132*/ 	.short	(.L_3405 - .L_3404)
.L_3404:
        /*0134*/ 	.word	0x00000000


	//----- nvinfo : EIATTR_CBANK_PARAM_SIZE
	.align		4
.L_3405:
        /*0138*/ 	.byte	0x03, 0x19
        /*013a*/ 	.short	0x0038


	//----- nvinfo : EIATTR_PARAM_CBANK
	.align		4
        /*013c*/ 	.byte	0x04, 0x0a
        /*013e*/ 	.short	(.L_3407 - .L_3406)
	.align		4
.L_3406:
        /*0140*/ 	.word	index@(.nv.constant0._ZN2at6native27unrolled_elementwise_kernelINS0_13BinaryFunctorIfffZZZNS0_16fmod_kernel_cudaERNS_18TensorIteratorBaseEENKUlvE0_clEvENKUlvE0_clEvEUlffE_EESt5arrayIPcLm3EELi4E23TrivialOffsetCalculatorILi2EjESC_ILi1EjENS0_6memory12LoadWithCastILi2EEENSF_13StoreWithCastILi1EEEEEviT_T0_T2_T3_T4_T5_)
        /*0144*/ 	.short	0x0210
        /*0146*/ 	.short	0x0038


	//----- nvinfo : EIATTR_SW_WAR
	.align		4
.L_3407:
        /*0148*/ 	.byte	0x04, 0x36
        /*014a*/ 	.short	(.L_3409 - .L_3408)
.L_3408:
        /*014c*/ 	.word	0x00000008
.L_3409:


//--------------------- .nv.info._ZN2at6native18elementwise_kernelILi128ELi2EZNS0_22gpu_kernel_impl_nocastINS0_13BinaryFunctorIfffZZZNS0_16fmod_kernel_cudaERNS_18TensorIteratorBaseEENKUlvE0_clEvENKUlvE0_clEvEUlffE_EEEEvS5_RKT_EUliE_EEviT1_ --------------------------
	.section	.nv.info._ZN2at6native18elementwise_kernelILi128ELi2EZNS0_22gpu_kernel_impl_nocastINS0_13BinaryFunctorIfffZZZNS0_16fmod_kernel_cudaERNS_18TensorIteratorBaseEENKUlvE0_clEvENKUlvE0_clEvEUlffE_EEEEvS5_RKT_EUliE_EEviT1_,"",@"SHT_CUDA_INFO"
	.sectionflags	@""
	.align	4


	//----- nvinfo : EIATTR_CUDA_API_VERSION
	.align		4
        /*0000*/ 	.byte	0x04, 0x37
        /*0002*/ 	.short	(.L_3411 - .L_3410)
.L_3410:
        /*0004*/ 	.word	0x00000082


	//----- nvinfo : EIATTR_KPARAM_INFO
	.align		4
.L_3411:
        /*0008*/ 	.byte	0x04, 0x17
        /*000a*/ 	.short	(.L_3413 - .L_3412)
.L_3412:
        /*000c*/ 	.word	0x00000000
        /*0010*/ 	.short	0x0001
        /*0012*/ 	.short	0x0008
        /*0014*/ 	.byte	0x00, 0xf0, 0x21, 0x0a


	//----- nvinfo : EIATTR_KPARAM_INFO
	.align		4
.L_3413:
        /*0018*/ 	.byte	0x04, 0x17
        /*001a*/ 	.short	(.L_3415 - .L_3414)
.L_3414:
        /*001c*/ 	.word	0x00000000
        /*0020*/ 	.short	0x0000
        /*0022*/ 	.short	0x0000
        /*0024*/ 	.byte	0x00, 0xf0, 0x11, 0x00


	//----- nvinfo : EIATTR_SPARSE_MMA_MASK
	.align		4
.L_3415:
        /*0028*/ 	.byte	0x03, 0x50
        /*002a*/ 	.short	0x0000


	//----- nvinfo : EIATTR_MAXREG_COUNT
	.align		4
        /*002c*/ 	.byte	0x03, 0x1b
        /*002e*/ 	.short	0x0080


	//----- nvinfo : EIATTR_MERCURY_ISA_VERSION
	.align		4
        /*0030*/ 	.byte	0x03, 0x5f
        /*0032*/ 	.short	0x0101


	//----- nvinfo : EIATTR_EXIT_INSTR_OFFSETS
	.align		4
        /*0034*/ 	.byte	0x04, 0x1c
        /*0036*/ 	.short	(.L_3417 - .L_3416)


	//   ....[0]....
.L_3416:
        /*0038*/ 	.word	0x00001bd0


	//   ....[1]....
        /*003c*/ 	.word	0x000036f0


	//----- nvinfo : EIATTR_MAX_THREADS
	.align		4
.L_3417:
        /*0040*/ 	.byte	0x04, 0x05
        /*0042*/ 	.short	(.L_3419 - .L_3418)
.L_3418:
        /*0044*/ 	.word	0x00000080
        /*0048*/ 	.word	0x00000001
        /*004c*/ 	.word	0x00000001


	//----- nvinfo : EIATTR_CRS_STACK_SIZE
	.align		4
.L_3419:
        /*0050*/ 	.byte	0x04, 0x1e
        /*0052*/ 	.short	(.L_3421 - .L_3420)
.L_3420:
        /*0054*/ 	.word	0x00000000


	//----- nvinfo : EIATTR_CBANK_PARAM_SIZE
	.align		4
.L_3421:
        /*0058*/ 	.byte	0x03, 0x19
        /*005a*/ 	.short	0x0290


	//----- nvinfo : EIATTR_PARAM_CBANK
	.align		4
        /*005c*/ 	.byte	0x04, 0x0a
        /*005e*/ 	.short	(.L_3423 - .L_3422)
	.align		4
.L_3422:
        /*0060*/ 	.word	index@(.nv.constant0._ZN2at6native18elementwise_kernelILi128ELi2EZNS0_22gpu_kernel_impl_nocastINS0_13BinaryFunctorIfffZZZNS0_16fmod_kernel_cudaERNS_18TensorIteratorBaseEENKUlvE0_clEvENKUlvE0_clEvEUlffE_EEEEvS5_RKT_EUliE_EEviT1_)
        /*0064*/ 	.short	0x0210
        /*0066*/ 	.short	0x0290


	//----- nvinfo : EIATTR_SW_WAR
	.align		4
.L_3423:
        /*0068*/ 	.byte	0x04, 0x36
        /*006a*/ 	.short	(.L_3425 - .L_3424)
.L_3424:
        /*006c*/ 	.word	0x00000008
.L_3425:


//--------------------- .nv.info._ZN2at6native27unrolled_elementwise_kernelINS0_13BinaryFunctorIfffZZZNS0_16fmod_kernel_cudaERNS_18TensorIteratorBaseEENKUlvE0_clEvENKUlvE0_clEvEUlffE_EESt5arrayIPcLm3EELi4E23TrivialOffsetCalculatorILi2EjESC_ILi1EjENS0_6memory15LoadWithoutCastENSF_16StoreWithoutCastEEEviT_T0_T2_T3_T4_T5_ --------------------------
	.section	.nv.info._ZN2at6native27unrolled_elementwise_kernelINS0_13BinaryFunctorIfffZZZNS0_16fmod_kernel_cudaERNS_18TensorIteratorBaseEENKUlvE0_clEvENKUlvE0_clEvEUlffE_EESt5arrayIPcLm3EELi4E23TrivialOffsetCalculatorILi2EjESC_ILi1EjENS0_6memory15LoadWithoutCastENSF_16StoreWithoutCastEEEviT_T0_T2_T3_T4_T5_,"",@"SHT_CUDA_INFO"
	.sectionflags	@""
	.align	4


	//----- nvinfo : EIATTR_CUDA_API_VERSION
	.align		4
        /*0000*/ 	.byte	0x04, 0x37
        /*0002*/ 	.short	(.L_3427 - .L_3426)
.L_3426:
        /*0004*/ 	.word	0x00000082


	//----- nvinfo : EIATTR_KPARAM_INFO
	.align		4
.L_3427:
        /*0008*/ 	.byte	0x04, 0x17
        /*000a*/ 	.short	(.L_3429 - .L_3428)
.L_3428:
        /*000c*/ 	.word	0x00000000
        /*0010*/ 	.short	0x0006
        /*0012*/ 	.short	0x0023
        /*0014*/ 	.byte	0x00, 0xf0, 0x05, 0x00


	//----- nvinfo : EIATTR_KPARAM_INFO
	.align		4
.L_3429:
        /*0018*/ 	.byte	0x04, 0x17
        /*001a*/ 	.short	(.L_3431 - .L_3430)
.L_3430:
        /*001c*/ 	.word	0x00000000
        /*0020*/ 	.short	0x0005
        /*0022*/ 	.short	0x0022
        /*0024*/ 	.byte	0x00, 0xf0, 0x05, 0x00


	//----- nvinfo : EIATTR_KPARAM_INFO
	.align		4
.L_3431:
        /*0028*/ 	.byte	0x04, 0x17
        /*002a*/ 	.short	(.L_3433 - .L_3432)
.L_3432:
        /*002c*/ 	.word	0x00000000
        /*0030*/ 	.short	0x0004
        /*0032*/ 	.short	0x0021
        /*0034*/ 	.byte	0x00, 0xf0, 0x05, 0x00


	//----- nvinfo : EIATTR_KPARAM_INFO
	.align		4
.L_3433:
        /*0038*/ 	.byte	0x04, 0x17
        /*003a*/ 	.short	(.L_3435 - .L_3434)
.L_3434:
        /*003c*/ 	.word	0x00000000
        /*0040*/ 	.short	0x0003
        /*0042*/ 	.short	0x0020
        /*0044*/ 	.byte	0x00, 0xf0, 0x05, 0x00


	//----- nvinfo : EIATTR_KPARAM_INFO
	.align		4
.L_3435:
        /*0048*/ 	.byte	0x04, 0x17
        /*004a*/ 	.short	(.L_3437 - .L_3436)
.L_3436:
        /*004c*/ 	.word	0x00000000
        /*0050*/ 	.short	0x0002
        /*0052*/ 	.short	0x0008
        /*0054*/ 	.byte	0x00, 0xf0, 0x61, 0x00


	//----- nvinfo : EIATTR_KPARAM_INFO
	.align		4
.L_3437:
        /*0058*/ 	.byte	0x04, 0x17
        /*005a*/ 	.short	(.L_3439 - .L_3438)
.L_3438:
        /*005c*/ 	.word	0x00000000
        /*0060*/ 	.short	0x0001
        /*0062*/ 	.short	0x0004
        /*0064*/ 	.byte	0x00, 0xf0, 0x05, 0x00


	//----- nvinfo : EIATTR_KPARAM_INFO
	.align		4
.L_3439:
        /*0068*/ 	.byte	0x04, 0x17
        /*006a*/ 	.short	(.L_3441 - .L_3440)
.L_3440:
        /*006c*/ 	.word	0x00000000
        /*0070*/ 	.short	0x0000
        /*0072*/ 	.short	0x0000
        /*0074*/ 	.byte	0x00, 0xf0, 0x11, 0x00


	//----- nvinfo : EIATTR_SPARSE_MMA_MASK
	.align		4
.L_3441:
        /*0078*/ 	.byte	0x03, 0x50
        /*007a*/ 	.short	0x0000


	//----- nvinfo : EIATTR_MAXREG_COUNT
	.align		4
        /*007c*/ 	.byte	0x03, 0x1b
        /*007e*/ 	.short	0x00ff


	//----- nvinfo : EIATTR_MERCURY_ISA_VERSION
	.align		4
        /*0080*/ 	.byte	0x03, 0x5f
        /*0082*/ 	.short	0x0101


	//----- nvinfo : EIATTR_EXIT_INSTR_OFFSETS
	.align		4
        /*0084*/ 	.byte	0x04, 0x1c
        /*0086*/ 	.short	(.L_3443 - .L_3442)


	//   ....[0]....
.L_3442:
        /*0088*/ 	.word	0x000016d0


	//   ....[1]....
        /*008c*/ 	.word	0x00001720


	//----- nvinfo : EIATTR_MAX_THREADS
	.align		4
.L_3443:
        /*0090*/ 	.byte	0x04, 0x05
        /*0092*/ 	.short	(.L_3445 - .L_3444)
.L_3444:
        /*0094*/ 	.word	0x00000080
        /*0098*/ 	.word	0x00000001
        /*009c*/ 	.word	0x00000001


	//----- nvinfo : EIATTR_CRS_STACK_SIZE
	.align		4
.L_3445:
        /*00a0*/ 	.byte	0x04, 0x1e
        /*00a2*/ 	.short	(.L_3447 - .L_3446)
.L_3446:
        /*00a4*/ 	.word	0x00000000


	//----- nvinfo : EIATTR_CBANK_PARAM_SIZE
	.align		4
.L_3447:
        /*00a8*/ 	.byte	0x03, 0x19
        /*00aa*/ 	.short	0x0024


	//----- nvinfo : EIATTR_PARAM_CBANK
	.align		4
        /*00ac*/ 	.byte	0x04, 0x0a
        /*00ae*/ 	.short	(.L_3449 - .L_3448)
	.align		4
.L_3448:
        /*00b0*/ 	.word	index@(.nv.constant0._ZN2at6native27unrolled_elementwise_kernelINS0_13BinaryFunctorIfffZZZNS0_16fmod_kernel_cudaERNS_18TensorIteratorBaseEENKUlvE0_clEvENKUlvE0_clEvEUlffE_EESt5arrayIPcLm3EELi4E23TrivialOffsetCalculatorILi2EjESC_ILi1EjENS0_6memory15LoadWithoutCastENSF_16StoreWithoutCastEEEviT_T0_T2_T3_T4_T5_)
        /*00b4*/ 	.short	0x0210
        /*00b6*/ 	.short	0x0024


	//----- nvinfo : EIATTR_SW_WAR
	.align		4
.L_3449:
        /*00b8*/ 	.byte	0x04, 0x36
        /*00ba*/ 	.short	(.L_3451 - .L_3450)
.L_3450:
        /*00bc*/ 	.word	0x00000008
.L_3451:


//--------------------- .nv.info._ZN2at6native29vectorized_elementwise_kernelILi2ENS0_13BinaryFunctorIfffZZZNS0_16fmod_kernel_cudaERNS_18TensorIteratorBaseEENKUlvE0_clEvENKUlvE0_clEvEUlffE_EESt5arrayIPcLm3EEEEviT0_T1_ --------------------------
	.section	.nv.info._ZN2at6native29vectorized_elementwise_kernelILi2ENS0_13BinaryFunctorIfffZZZNS0_16fmod_kernel_cudaERNS_18TensorIteratorBaseEENKUlvE0_clEvENKUlvE0_clEvEUlffE_EESt5arrayIPcLm3EEEEviT0_T1_,"",@"SHT_CUDA_INFO"
	.sectionflags	@""
	.align	4


	//----- nvinfo : EIATTR_CUDA_API_VERSION
	.align		4
        /*0000*/ 	.byte	0x04, 0x37
        /*0002*/ 	.short	(.L_3453 - .L_3452)
.L_3452:
        /*0004*/ 	.word	0x00000082


	//----- nvinfo : EIATTR_KPARAM_INFO
	.align		4
.L_3453:
        /*0008*/ 	.byte	0x04, 0x17
        /*000a*/ 	.short	(.L_3455 - .L_3454)
.L_3454:
        /*000c*/ 	.word	0x00000000
        /*0010*/ 	.short	0x0002
        /*0012*/ 	.short	0x0008
        /*0014*/ 	.byte	0x00, 0xf0, 0x61, 0x00


	//----- nvinfo : EIATTR_KPARAM_INFO
	.align		4
.L_3455:
        /*0018*/ 	.byte	0x04, 0x17
        /*001a*/ 	.short	(.L_3457 - .L_3456)
.L_3456:
        /*001c*/ 	.word	0x00000000
        /*0020*/ 	.short	0x0001
        /*0022*/ 	.short	0x0004
        /*0024*/ 	.byte	0x00, 0xf0, 0x05, 0x00


	//----- nvinfo : EIATTR_KPARAM_INFO
	.align		4
.L_3457:
        /*0028*/ 	.byte	0x04, 0x17
        /*002a*/ 	.short	(.L_3459 - .L_3458)
.L_3458:
        /*002c*/ 	.word	0x00000000
        /*0030*/ 	.short	0x0000
        /*0032*/ 	.short	0x0000
        /*0034*/ 	.byte	0x00, 0xf0, 0x11, 0x00


	//----- nvinfo : EIATTR_SPARSE_MMA_MASK
	.align		4
.L_3459:
        /*0038*/ 	.byte	0x03, 0x50
        /*003a*/ 	.short	0x0000


	//----- nvinfo : EIATTR_MAXREG_COUNT
	.align		4
        /*003c*/ 	.byte	0x03, 0x1b
        /*003e*/ 	.short	0x00ff


	//----- nvinfo : EIATTR_MERCURY_ISA_VERSION
	.align		4
        /*0040*/ 	.byte	0x03, 0x5f
        /*0042*/ 	.short	0x0101


	//----- nvinfo : EIATTR_EXIT_INSTR_OFFSETS
	.align		4
        /*0044*/ 	.byte	0x04, 0x1c
        /*0046*/ 	.short	(.L_3461 - .L_3460)


	//   ....[0]....
.L_3460:
        /*0048*/ 	.word	0x00002450


	//   ....[1]....
        /*004c*/ 	.word	0x00005210


	//   ....[2]....
        /*0050*/ 	.word	0x00005260


	//----- nvinfo : EIATTR_MAX_THREADS
	.align		4
.L_3461:
        /*0054*/ 	.byte	0x04, 0x05
        /*0056*/ 	.short	(.L_3463 - .L_3462)
.L_3462:
        /*0058*/ 	.word	0x00000080
        /*005c*/ 	.word	0x00000001
        /*0060*/ 	.word	0x00000001


	//----- nvinfo : EIATTR_CRS_STACK_SIZE
	.align		4
.L_3463:
        /*0064*/ 	.byte	0x04, 0x1e
        /*0066*/ 	.short	(.L_3465 - .L_3464)
.L_3464:
        /*0068*/ 	.word	0x00000000


	//----- nvinfo : EIATTR_CBANK_PARAM_SIZE
	.align		4
.L_3465:
        /*006c*/ 	.byte	0x03, 0x19
        /*006e*/ 	.short	0x0020


	//----- nvinfo : EIATTR_PARAM_CBANK
	.align		4
        /*0070*/ 	.byte	0x04, 0x0a
        /*0072*/ 	.short	(.L_3467 - .L_3466)
	.align		4
.L_3466:
        /*0074*/ 	.word	index@(.nv.constant0._ZN2at6native29vectorized_elementwise_kernelILi2ENS0_13BinaryFunctorIfffZZZNS0_16fmod_kernel_cudaERNS_18TensorIteratorBaseEENKUlvE0_clEvENKUlvE0_clEvEUlffE_EESt5arrayIPcLm3EEEEviT0_T1_)
        /*0078*/ 	.short	0x0210
        /*007a*/ 	.short	0x0020


	//----- nvinfo : EIATTR_SW_WAR
	.align		4
.L_3467:
        /*007c*/ 	.byte	0x04, 0x36
        /*007e*/ 	.short	(.L_3469 - .L_3468)
.L_3468:
        /*0080*/ 	.word	0x00000008
.L_3469:


//--------------------- .nv.info._ZN2at6native29vectorized_elementwise_kernelILi4ENS0_13BinaryFunctorIfffZZZNS0_16fmod_kernel_cudaERNS_18TensorIteratorBaseEENKUlvE0_clEvENKUlvE0_clEvEUlffE_EESt5arrayIPcLm3EEEEviT0_T1_ --------------------------
	.section	.nv.info._ZN2at6native29vectorized_elementwise_kernelILi4ENS0_13BinaryFunctorIfffZZZNS0_16fmod_kernel_cudaERNS_18TensorIteratorBaseEENKUlvE0_clEvENKUlvE0_clEvEUlffE_EESt5arrayIPcLm3EEEEviT0_T1_,"",@"SHT_CUDA_INFO"
	.sectionflags	@""
	.align	4


	//----- nvinfo : EIATTR_CUDA_API_VERSION
	.align		4
        /*0000*/ 	.byte	0x04, 0x37
        /*0002*/ 	.short	(.L_3471 - .L_3470)
.L_3470:
        /*0004*/ 	.word	0x00000082


	//----- nvinfo : EIATTR_KPARAM_INFO
	.align		4
.L_3471:
        /*0008*/ 	.byte	0x04, 0x17
        /*000a*/ 	.short	(.L_3473 - .L_3472)
.L_3472:
        /*000c*/ 	.word	0x00000000
        /*0010*/ 	.short	0x0002
        /*0012*/ 	.short	0x0008
        /*0014*/ 	.byte	0x00, 0xf0, 0x61, 0x00


	//----- nvinfo : EIATTR_KPARAM_INFO
	.align		4
.L_3473:
        /*0018*/ 	.byte	0x04, 0x17
        /*001a*/ 	.short	(.L_3475 - .L_3474)
.L_3474:
        /*001c*/ 	.word	0x00000000
        /*0020*/ 	.short	0x0001
        /*0022*/ 	.short	0x0004
        /*0024*/ 	.byte	0x00, 0xf0, 0x05, 0x00


	//----- nvinfo : EIATTR_KPARAM_INFO
	.align		4
.L_3475:
        /*0028*/ 	.byte	0x04, 0x17
        /*002a*/ 	.short	(.L_3477 - .L_3476)
.L_3476:
        /*002c*/ 	.word	0x00000000
        /*0030*/ 	.short	0x0000
        /*0032*/ 	.short	0x0000
        /*0034*/ 	.byte	0x00, 0xf0, 0x11, 0x00


	//----- nvinfo : EIATTR_SPARSE_MMA_MASK
	.align		4
.L_3477:
        /*0038*/ 	.byte	0x03, 0x50
        /*003a*/ 	.short	0x0000


	//----- nvinfo : EIATTR_MAXREG_COUNT
	.align		4
        /*003c*/ 	.byte	0x03, 0x1b
        /*003e*/ 	.short	0x00ff


	//----- nvinfo : EIATTR_MERCURY_ISA_VERSION
	.align		4
        /*0040*/ 	.byte	0x03, 0x5f
        /*0042*/ 	.short	0x0101


	//----- nvinfo : EIATTR_EXIT_INSTR_OFFSETS
	.align		4
        /*0044*/ 	.byte	0x04, 0x1c
        /*0046*/ 	.short	(.L_3479 - .L_3478)


	//   ....[0]....
.L_3478:
        /*0048*/ 	.word	0x000023e0


	//   ....[1]....
        /*004c*/ 	.word	0x000051a0


	//   ....[2]....
        /*0050*/ 	.word	0x000051f0


	//----- nvinfo : EIATTR_MAX_THREADS
	.align		4
.L_3479:
        /*0054*/ 	.byte	0x04, 0x05
        /*0056*/ 	.short	(.L_3481 - .L_3480)
.L_3480:
        /*0058*/ 	.word	0x00000080
        /*005c*/ 	.word	0x00000001
        /*0060*/ 	.word	0x00000001


	//----- nvinfo : EIATTR_CRS_STACK_SIZE
	.align		4
.L_3481:
        /*0064*/ 	.byte	0x04, 0x1e
        /*0066*/ 	.short	(.L_3483 - .L_3482)
.L_3482:
        /*0068*/ 	.word	0x00000000


	//----- nvinfo : EIATTR_CBANK_PARAM_SIZE
	.align		4
.L_3483:
        /*006c*/ 	.byte	0x03, 0x19
        /*006e*/ 	.short	0x0020


	//----- nvinfo : EIATTR_PARAM_CBANK
	.align		4
        /*0070*/ 	.byte	0x04, 0x0a
        /*0072*/ 	.short	(.L_3485 - .L_3484)
	.align		4
.L_3484:
        /*0074*/ 	.word	index@(.nv.constant0._ZN2at6native29vectorized_elementwise_kernelILi4ENS0_13BinaryFunctorIfffZZZNS0_16fmod_kernel_cudaERNS_18TensorIteratorBaseEENKUlvE0_clEvENKUlvE0_clEvEUlffE_EESt5arrayIPcLm3EEEEviT0_T1_)
        /*0078*/ 	.short	0x0210
        /*007a*/ 	.short	0x0020


	//----- nvinfo : EIATTR_SW_WAR
	.align		4
.L_3485:
        /*007c*/ 	.byte	0x04, 0x36
        /*007e*/ 	.short	(.L_3487 - .L_3486)
.L_3486:
        /*0080*/ 	.word	0x00000008
.L_3487:


//--------------------- .nv.info._ZN2at6native29vectorized_elementwise_kernelILi8ENS0_13BinaryFunctorIfffZZZNS0_16fmod_kernel_cudaERNS_18TensorIteratorBaseEENKUlvE0_clEvENKUlvE0_clEvEUlffE_EESt5arrayIPcLm3EEEEviT0_T1_ --------------------------
	.section	.nv.info._ZN2at6native29vectorized_elementwise_kernelILi8ENS0_13BinaryFunctorIfffZZZNS0_16fmod_kernel_cudaERNS_18TensorIteratorBaseEENKUlvE0_clEvENKUlvE0_clEvEUlffE_EESt5arrayIPcLm3EEEEviT0_T1_,"",@"SHT_CUDA_INFO"
	.sectionflags	@""
	.align	4


	//----- nvinfo : EIATTR_CUDA_API_VERSION
	.align		4
        /*0000*/ 	.byte	0x04, 0x37
        /*0002*/ 	.short	(.L_3489 - .L_3488)
.L_3488:
        /*0004*/ 	.word	0x00000082


	//----- nvinfo : EIATTR_KPARAM_INFO
	.align		4
.L_3489:
        /*0008*/ 	.byte	0x04, 0x17
        /*000a*/ 	.short	(.L_3491 - .L_3490)
.L_3490:
        /*000c*/ 	.word	0x00000000
        /*0010*/ 	.short	0x0002
        /*0012*/ 	.short	0x0008
        /*0014*/ 	.byte	0x00, 0xf0, 0x61, 0x00


	//----- nvinfo : EIATTR_KPARAM_INFO
	.align		4
.L_3491:
        /*0018*/ 	.byte	0x04, 0x17
        /*001a*/ 	.short	(.L_3493 - .L_3492)
.L_3492:
        /*001c*/ 	.word	0x00000000
        /*0020*/ 	.short	0x0001
        /*0022*/ 	.short	0x0004
        /*0024*/ 	.byte	0x00, 0xf0, 0x05, 0x00


	//----- nvinfo : EIATTR_KPARAM_INFO
	.align		4
.L_3493:
        /*0028*/ 	.byte	0x04, 0x17
        /*002a*/ 	.short	(.L_3495 - .L_3494)
.L_3494:
        /*002c*/ 	.word	0x00000000
        /*0030*/ 	.short	0x0000
        /*0032*/ 	.short	0x0000
        /*0034*/ 	.byte	0x00, 0xf0, 0x11, 0x00


	//----- nvinfo : EIATTR_SPARSE_MMA_MASK
	.align		4
.L_3495:
        /*0038*/ 	.byte	0x03, 0x50
        /*003a*/ 	.short	0x0000


	//----- nvinfo : EIATTR_MAXREG_COUNT
	.align		4
        /*003c*/ 	.byte	0x03, 0x1b
        /*003e*/ 	.short	0x00ff


	//----- nvinfo : EIATTR_MERCURY_ISA_VERSION
	.align		4
        /*0040*/ 	.byte	0x03, 0x5f
        /*0042*/ 	.short	0x0101


	//----- nvinfo : EIATTR_EXIT_INSTR_OFFSETS
	.align		4
        /*0044*/ 	.byte	0x04, 0x1c
        /*0046*/ 	.short	(.L_3497 - .L_3496)


	//   ....[0]....
.L_3496:
        /*0048*/ 	.word	0x000023e0


	//   ....[1]....
        /*004c*/ 	.word	0x000051a0


	//   ....[2]....
        /*0050*/ 	.word	0x000051f0


	//----- nvinfo : EIATTR_MAX_THREADS
	.align		4
.L_3497:
        /*0054*/ 	.byte	0x04, 0x05
        /*0056*/ 	.short	(.L_3499 - .L_3498)
.L_3498:
        /*0058*/ 	.word	0x00000080
        /*005c*/ 	.word	0x00000001
        /*0060*/ 	.word	0x00000001


	//----- nvinfo : EIATTR_CRS_STACK_SIZE
	.align		4
.L_3499:
        /*0064*/ 	.byte	0x04, 0x1e
        /*0066*/ 	.short	(.L_3501 - .L_3500)
.L_3500:
        /*0068*/ 	.word	0x00000000


	//----- nvinfo : EIATTR_CBANK_PARAM_SIZE
	.align		4
.L_3501:
        /*006c*/ 	.byte	0x03, 0x19
        /*006e*/ 	.short	0x0020


	//----- nvinfo : EIATTR_PARAM_CBANK
	.align		4
        /*0070*/ 	.byte	0x04, 0x0a
        /*0072*/ 	.short	(.L_3503 - .L_3502)
	.align		4
.L_3502:
        /*0074*/ 	.word	index@(.nv.constant0._ZN2at6native29vectorized_elementwise_kernelILi8ENS0_13BinaryFunctorIfffZZZNS0_16fmod_kernel_cudaERNS_18TensorIteratorBaseEENKUlvE0_clEvENKUlvE0_clEvEUlffE_EESt5arrayIPcLm3EEEEviT0_T1_)
        /*0078*/ 	.short	0x0210
        /*007a*/ 	.short	0x0020


	//----- nvinfo : EIATTR_SW_WAR
	.align		4
.L_3503:
        /*007c*/ 	.byte	0x04, 0x36
        /*007e*/ 	.short	(.L_3505 - .L_3504)
.L_3504:
        /*0080*/ 	.word	0x00000008
.L_3505:


//--------------------- .nv.info._ZN2at6native18elementwise_kernelILi128ELi4EZNS0_15gpu_kernel_implINS0_13BUnaryFunctorIfffZZZNS0_16fmod_kernel_cudaERNS_18TensorIteratorBaseEENKUlvE0_clEvENKUlvE0_clEvEUlffE_EEEEvS5_RKT_EUliE_EEviT1_ --------------------------
	.section	.nv.info._ZN2at6native18elementwise_kernelILi128ELi4EZNS0_15gpu_kernel_implINS0_13BUnaryFunctorIfffZZZNS0_16fmod_kernel_cudaERNS_18TensorIteratorBaseEENKUlvE0_clEvENKUlvE0_clEvEUlffE_EEEEvS5_RKT_EUliE_EEviT1_,"",@"SHT_CUDA_INFO"
	.sectionflags	@""
	.align	4


	//----- nvinfo : EIATTR_CUDA_API_VERSION
	.align		4
        /*0000*/ 	.byte	0x04, 0x37
        /*0002*/ 	.short	(.L_3507 - .L_3506)
.L_3506:
        /*0004*/ 	.word	0x00000082


	//----- nvinfo : EIATTR_KPARAM_INFO
	.align		4
.L_3507:
        /*0008*/ 	.byte	0x04, 0x17
        /*000a*/ 	.short	(.L_3509 - .L_3508)
.L_3508:
        /*000c*/ 	.word	0x00000000
        /*0010*/ 	.short	0x0001
        /*0012*/ 	.short	0x0008
        /*0014*/ 	.byte	0x00, 0xf0, 0x81, 0x08


	//----- nvinfo : EIATTR_KPARAM_INFO
	.align		4
.L_3509:
        /*0018*/ 	.byte	0x04, 0x17
        /*001a*/ 	.short	(.L_3511 - .L_3510)
.L_3510:
        /*001c*/ 	.word	0x00000000
        /*0020*/ 	.short	0x0000
        /*0022*/ 	.short	0x0000
        /*0024*/ 	.byte	0x00, 0xf0, 0x11, 0x00


	//----- nvinfo : EIATTR_SPARSE_MMA_MASK
	.align		4
.L_3511:
        /*0028*/ 	.byte	0x03, 0x50
        /*002a*/ 	.short	0x0000


	//----- nvinfo : EIATTR_MAXREG_COUNT
	.align		4
        /*002c*/ 	.byte	0x03, 0x1b
        /*002e*/ 	.short	0x0080


	//----- nvinfo : EIATTR_EXTERNS
	.align		4
        /*0030*/ 	.byte	0x04, 0x0f
        /*0032*/ 	.short	(.L_3513 - .L_3512)


	//   ....[0]....
	.align		4
.L_3512:
        /*0034*/ 	.word	index@(__assertfail)


	//----- nvinfo : EIATTR_MERCURY_ISA_VERSION
	.align		4
.L_3513:
        /*0038*/ 	.byte	0x03, 0x5f
        /*003a*/ 	.short	0x0101


	//----- nvinfo : EIATTR_SYSCALL_OFFSETS
	.align		4
        /*003c*/ 	.byte	0x04, 0x46
        /*003e*/ 	.short	(.L_3515 - .L_3514)


	//   ....[0]....
.L_3514:
        /*0040*/ 	.word	0x00002140


	//   ....[1]....
        /*0044*/ 	.word	0x000033e0


	//   ....[2]....
        /*0048*/ 	.word	0x00005570


	//   ....[3]....
        /*004c*/ 	.word	0x00006810


	//   ....[4]....
        /*0050*/ 	.word	0x00008990


	//   ....[5]....
        /*0054*/ 	.word	0x00009c30


	//   ....[6]....
        /*0058*/ 	.word	0x0000bda0


	//   ....[7]....
        /*005c*/ 	.word	0x0000d040


	//----- nvinfo : EIATTR_EXIT_INSTR_OFFSETS
	.align		4
.L_3515:
        /*0060*/ 	.byte	0x04, 0x1c
        /*0062*/ 	.short	(.L_3517 - .L_3516)


	//   ....[0]....
.L_3516:
        /*0064*/ 	.word	0x00009ce0


	//   ....[1]....
        /*0068*/ 	.word	0x0000c360


	//   ....[2]....
        /*006c*/ 	.word	0x0000c3a0


	//   ....[3]....
        /*0070*/ 	.word	0x0000c430


	//   ....[4]....
        /*0074*/ 	.word	0x0000c460


	//   ....[5]....
        /*0078*/ 	.word	0x0000c490


	//   ....[6]....
        /*007c*/ 	.word	0x0000c510


	//   ....[7]....
        /*0080*/ 	.word	0x0000c540


	//   ....[8]....
        /*0084*/ 	.word	0x0000c5d0


	//   ....[9]....
        /*0088*/ 	.word	0x0000c610


	//   ....[10]....
        /*008c*/ 	.word	0x0000c650


	//   ....[11]....
        /*0090*/ 	.word	0x0000c710


	//   ....[12]....
        /*0094*/ 	.word	0x0000c760


	//   ....[13]....
        /*0098*/ 	.word	0x0000c8e0


	//   ....[14]....
        /*009c*/ 	.word	0x0000ca30


	//   ....[15]....
        /*00a0*/ 	.word	0x0000ca60


	//   ....[16]....
        /*00a4*/ 	.word	0x0000cb10


	//   ....[17]....
        /*00a8*/ 	.word	0x0000cc80


	//   ....[18]....
        /*00ac*/ 	.word	0x0000cdf0


	//   ....[19]....
        /*00b0*/ 	.word	0x0000cf40


	//   ....[20]....
        /*00b4*/ 	.word	0x0000d050


	//   ....[21]....
        /*00b8*/ 	.word	0x0000d080


	//   ....[22]....
        /*00bc*/ 	.word	0x0000d0b0


	//----- nvinfo : EIATTR_MAX_THREADS
	.align		4
.L_3517:
        /*00c0*/ 	.byte	0x04, 0x05
        /*00c2*/ 	.short	(.L_3519 - .L_3518)
.L_3518:
        /*00c4*/ 	.word	0x00000080
        /*00c8*/ 	.word	0x00000001
        /*00cc*/ 	.word	0x00000001


	//----- nvinfo : EIATTR_CRS_STACK_SIZE
	.align		4
.L_3519:
        /*00d0*/ 	.byte	0x04, 0x1e
        /*00d2*/ 	.short	(.L_3521 - .L_3520)
.L_3520:
        /*00d4*/ 	.word	0x00000000


	//----- nvinfo : EIATTR_CBANK_PARAM_SIZE
	.align		4
.L_3521:
        /*00d8*/ 	.byte	0x03, 0x19
        /*00da*/ 	.short	0x0228


	//----- nvinfo : EIATTR_PARAM_CBANK
	.align		4
        /*00dc*/ 	.byte	0x04, 0x0a
        /*00de*/ 	.short	(.L_3523 - .L_3522)
	.align		4
.L_3522:
        /*00e0*/ 	.word	index@(.nv.constant0._ZN2at6native18elementwise_kernelILi128ELi4EZNS0_15gpu_kernel_implINS0_13BUnaryFunctorIfffZZZNS0_16fmod_kernel_cudaERNS_18TensorIteratorBaseEENKUlvE0_clEvENKUlvE0_clEvEUlffE_EEEEvS5_RKT_EUliE_EEviT1_)
        /*00e4*/ 	.short	0x0210
        /*00e6*/ 	.short	0x0228


	//----- nvinfo : EIATTR_SW_WAR
	.align		4
.L_3523:
        /*00e8*/ 	.byte	0x04, 0x36
        /*00ea*/ 	.short	(.L_3525 - .L_3524)
.L_3524:
        /*00ec*/ 	.word	0x00000008
.L_3525:


//--------------------- .nv.info._ZN2at6native27unrolled_elementwise_kernelINS0_13BUnaryFunctorIfffZZZNS0_16fmod_kernel_cudaERNS_18TensorIteratorBaseEENKUlvE0_clEvENKUlvE0_clEvEUlffE_EESt5arrayIPcLm2EELi4E23TrivialOffsetCalculatorILi1EjESD_NS0_6memory12LoadWithCastILi1EEENSE_13StoreWithCastILi1EEEEEviT_T0_T2_T3_T4_T5_ --------------------------
	.section	.nv.info._ZN2at6native27unrolled_elementwise_kernelINS0_13BUnaryFunctorIfffZZZNS0_16fmod_kernel_cudaERNS_18TensorIteratorBaseEENKUlvE0_clEvENKUlvE0_clEvEUlffE_EESt5arrayIPcLm2EELi4E23TrivialOffsetCalculatorILi1EjESD_NS0_6memory12LoadWithCastILi1EEENSE_13StoreWithCastILi1EEEEEviT_T0_T2_T3_T4_T5_,"",@"SHT_CUDA_INFO"
	.sectionflags	@""
	.align	4


	//----- nvinfo : EIATTR_CUDA_API_VERSION
	.align		4
        /*0000*/ 	.byte	0x04, 0x37
        /*0002*/ 	.short	(.L_3527 - .L_3526)
.L_3526:
        /*0004*/ 	.word	0x00000082


	//----- nvinfo : EIATTR_KPARAM_INFO
	.align		4
.L_3527:
        /*0008*/ 	.byte	0x04, 0x17
        /*000a*/ 	.short	(.L_3529 - .L_3528)
.L_3528:
        /*000c*/ 	.word	0x00000000
        /*0010*/ 	.short	0x0006
        /*0012*/ 	.short	0x002c
        /*0014*/ 	.byte	0x00, 0xf0, 0x21, 0x00


	//----- nvinfo : EIATTR_KPARAM_INFO
	.align		4
.L_3529:
        /*0018*/ 	.byte	0x04, 0x17
        /*001a*/ 	.short	(.L_3531 - .L_3530)
.L_3530:
        /*001c*/ 	.word	0x00000000
        /*0020*/ 	.short	0x0005
        /*0022*/ 	.short	0x0024
        /*0024*/ 	.byte	0x00, 0xf0, 0x21, 0x00


	//----- nvinfo : EIATTR_KPARAM_INFO
	.align		4
.L_3531:
        /*0028*/ 	.byte	0x04, 0x17
        /*002a*/ 	.short	(.L_3533 - .L_3532)
.L_3532:
        /*002c*/ 	.word	0x00000000
        /*0030*/ 	.short	0x0004
        /*0032*/ 	.short	0x0021
        /*0034*/ 	.byte	0x00, 0xf0, 0x05, 0x00


	//----- nvinfo : EIATTR_KPARAM_INFO
	.align		4
.L_3533:
        /*0038*/ 	.byte	0x04, 0x17
        /*003a*/ 	.short	(.L_3535 - .L_3534)
.L_3534:
        /*003c*/ 	.word	0x00000000
        /*0040*/ 	.short	0x0003
        /*0042*/ 	.short	0x0020
        /*0044*/ 	.byte	0x00, 0xf0, 0x05, 0x00


	//----- nvinfo : EIATTR_KPARAM_INFO
	.align		4
.L_3535:
        /*0048*/ 	.byte	0x04, 0x17
        /*004a*/ 	.short	(.L_3537 - .L_3536)
.L_3536:
        /*004c*/ 	.word	0x00000000
        /*0050*/ 	.short	0x0002
        /*0052*/ 	.short	0x0010
        /*0054*/ 	.byte	0x00, 0xf0, 0x41, 0x00


	//----- nvinfo : EIATTR_KPARAM_INFO
	.align		4
.L_3537:
        /*0058*/ 	.byte	0x04, 0x17
        /*005a*/ 	.short	(.L_3539 - .L_3538)
.L_3538:
        /*005c*/ 	.word	0x00000000
        /*0060*/ 	.short	0x0001
        /*0062*/ 	.short	0x0004
        /*0064*/ 	.byte	0x00, 0xf0, 0x21, 0x00


	//----- nvinfo : EIATTR_KPARAM_INFO
	.align		4
.L_3539:
        /*0068*/ 	.byte	0x04, 0x17
        /*006a*/ 	.short	(.L_3541 - .L_3540)
.L_3540:
        /*006c*/ 	.word	0x00000000
        /*0070*/ 	.short	0x0000
        /*0072*/ 	.short	0x0000
        /*0074*/ 	.byte	0x00, 0xf0, 0x11, 0x00


	//----- nvinfo : EIATTR_SPARSE_MMA_MASK
	.align		4
.L_3541:
        /*0078*/ 	.byte	0x03, 0x50
        /*007a*/ 	.short	0x0000


	//----- nvinfo : EIATTR_MAXREG_COUNT
	.align		4
        /*007c*/ 	.byte	0x03, 0x1b
        /*007e*/ 	.short	0x00ff


	//----- nvinfo : EIATTR_EXTERNS
	.align		4
        /*0080*/ 	.byte	0x04, 0x0f
        /*0082*/ 	.short	(.L_3543 - .L_3542)


	//   ....[0]....
	.align		4
.L_3542:
        /*0084*/ 	.word	index@(__assertfail)


	//----- nvinfo : EIATTR_MERCURY_ISA_VERSION
	.align		4
.L_3543:
        /*0088*/ 	.byte	0x03, 0x5f
        /*008a*/ 	.short	0x0101


	//----- nvinfo : EIATTR_SYSCALL_OFFSETS
	.align		4
        /*008c*/ 	.byte	0x04, 0x46
        /*008e*/ 	.short	(.L_3545 - .L_3544)


	//   ....[0]....
.L_3544:
        /*0090*/ 	.word	0x00000e70


	//   ....[1]....
        /*0094*/ 	.word	0x00001d20


	//   ....[2]....
        /*0098*/ 	.word	0x00002be0


	//   ....[3]....
        /*009c*/ 	.word	0x00003a40


	//   ....[4]....
        /*00a0*/ 	.word	0x00005cc0


	//   ....[5]....
        /*00a4*/ 	.word	0x00006bc0


	//   ....[6]....
        /*00a8*/ 	.word	0x00007a80


	//   ....[7]....
        /*00ac*/ 	.word	0x00008940


	//----- nvinfo : EIATTR_EXIT_INSTR_OFFSETS
	.align		4
.L_3545:
        /*00b0*/ 	.byte	0x04, 0x1c
        /*00b2*/ 	.short	(.L_3547 - .L_3546)


	//   ....[0]....
.L_3546:
        /*00b4*/ 	.word	0x00007b20


	//   ....[1]....
        /*00b8*/ 	.word	0x00007c60


	//   ....[2]....
        /*00bc*/ 	.word	0x00007ca0


	//   ....[3]....
        /*00c0*/ 	.word	0x00007d30


	//   ....[4]....
        /*00c4*/ 	.word	0x00007d60


	//   ....[5]....
        /*00c8*/ 	.word	0x00007d90


	//   ....[6]....
        /*00cc*/ 	.word	0x00007e10


	//   ....[7]....
        /*00d0*/ 	.word	0x00007e40


	//   ....[8]....
        /*00d4*/ 	.word	0x00007ed0


	//   ....[9]....
        /*00d8*/ 	.word	0x00007f10


	//   ....[10]....
        /*00dc*/ 	.word	0x00007f50


	//   ....[11]....
        /*00e0*/ 	.word	0x00008010


	//   ....[12]....
        /*00e4*/ 	.word	0x00008060


	//   ....[13]....
        /*00e8*/ 	.word	0x000081e0


	//   ....[14]....
        /*00ec*/ 	.word	0x00008330


	//   ....[15]....
        /*00f0*/ 	.word	0x00008360


	//   ....[16]....
        /*00f4*/ 	.word	0x00008410


	//   ....[17]....
        /*00f8*/ 	.word	0x00008580


	//   ....[18]....
        /*00fc*/ 	.word	0x000086f0


	//   ....[19]....
        /*0100*/ 	.word	0x00008840


	//   ....[20]....
        /*0104*/ 	.word	0x00008950


	//   ....[21]....
        /*0108*/ 	.word	0x00008980


	//   ....[22]....
        /*010c*/ 	.word	0x000089b0


	//----- nvinfo : EIATTR_MAX_THREADS
	.align		4
.L_3547:
        /*0110*/ 	.byte	0x04, 0x05
        /*0112*/ 	.short	(.L_3549 - .L_3548)
.L_3548:
        /*0114*/ 	.word	0x00000080
        /*0118*/ 	.word	0x00000001
        /*011c*/ 	.word	0x00000001


	//----- nvinfo : EIATTR_CRS_STACK_SIZE
	.align		4
.L_3549:
        /*0120*/ 	.byte	0x04, 0x1e
        /*0122*/ 	.short	(.L_3551 - .L_3550)
.L_3550:
        /*0124*/ 	.word	0x00000000


	//----- nvinfo : EIATTR_CBANK_PARAM_SIZE
	.align		4
.L_3551:
        /*0128*/ 	.byte	0x03, 0x19
        /*012a*/ 	.short	0x0034


	//----- nvinfo : EIATTR_PARAM_CBANK
	.align		4
        /*012c*/ 	.byte	0x04, 0x0a
        /*012e*/ 	.short	(.L_3553 - .L_3552)
	.align		4
.L_3552:
        /*0130*/ 	.word	index@(.nv.constant0._ZN2at6native27unrolled_elementwise_kernelINS0_13BUnaryFunctorIfffZZZNS0_16fmod_kernel_cudaERNS_18TensorIteratorBaseEENKUlvE0_clEvENKUlvE0_clEvEUlffE_EESt5arrayIPcLm2EELi4E23TrivialOffsetCalculatorILi1EjESD_NS0_6memory12LoadWithCastILi1EEENSE_13StoreWithCastILi1EEEEEviT_T0_T2_T3_T4_T5_)
        /*0134*/ 	.short	0x0210
        /*0136*/ 	.short	0x0034


	//----- nvinfo : EIATTR_SW_WAR
	.align		4
.L_3553:
        /*0138*/ 	.byte	0x04, 0x36
        /*013a*/ 	.short	(.L_3555 - .L_3554)
.L_3554:
        /*013c*/ 	.word	0x00000008
.L_3555:


//--------------------- .nv.info._ZN2at6native18elementwise_kernelILi128ELi2EZNS0_22gpu_kernel_impl_nocastINS0_13BUnaryFunctorIfffZZZNS0_16fmod_kernel_cudaERNS_18TensorIteratorBaseEENKUlvE0_clEvENKUlvE0_clEvEUlffE_EEEEvS5_RKT_EUliE_EEviT1_ --------------------------
	.section	.nv.info._ZN2at6native18elementwise_kernelILi128ELi2EZNS0_22gpu_kernel_impl_nocastINS0_13BUnaryFunctorIfffZZZNS0_16fmod_kernel_cudaERNS_18TensorIteratorBaseEENKUlvE0_clEvENKUlvE0_clEvEUlffE_EEEEvS5_RKT_EUliE_EEviT1_,"",@"SHT_CUDA_INFO"
	.sectionflags	@""
	.align	4


	//----- nvinfo : EIATTR_CUDA_API_VERSION
	.align		4
        /*0000*/ 	.byte	0x04, 0x37
        /*0002*/ 	.short	(.L_3557 - .L_3556)
.L_3556:
        /*0004*/ 	.word	0x00000082


	//----- nvinfo : EIATTR_KPARAM_INFO
	.align		4
.L_3557:
        /*0008*/ 	.byte	0x04, 0x17
        /*000a*/ 	.short	(.L_3559 - .L_3558)
.L_3558:
        /*000c*/ 	.word	0x00000000
        /*0010*/ 	.short	0x0001
        /*0012*/ 	.short	0x0008
        /*0014*/ 	.byte	0x00, 0xf0, 0x61, 0x08


	//----- nvinfo : EIATTR_KPARAM_INFO
	.align		4
.L_3559:
        /*0018*/ 	.byte	0x04, 0x17
        /*001a*/ 	.short	(.L_3561 - .L_3560)
.L_3560:
        /*001c*/ 	.word	0x00000000
        /*0020*/ 	.short	0x0000
        /*0022*/ 	.short	0x0000
        /*0024*/ 	.byte	0x00, 0xf0, 0x11, 0x00


	//----- nvinfo : EIATTR_SPARSE_MMA_MASK
	.align		4
.L_3561:
        /*0028*/ 	.byte	0x03, 0x50
        /*002a*/ 	.short	0x0000


	//----- nvinfo : EIATTR_MAXREG_COUNT
	.align		4
        /*002c*/ 	.byte	0x03, 0x1b
        /*002e*/ 	.short	0x0080


	//----- nvinfo : EIATTR_MERCURY_ISA_VERSION
	.align		4
        /*0030*/ 	.byte	0x03, 0x5f
        /*0032*/ 	.short	0x0101


	//----- nvinfo : EIATTR_EXIT_INSTR_OFFSETS
	.align		4
        /*0034*/ 	.byte	0x04, 0x1c
        /*0036*/ 	.short	(.L_3563 - .L_3562)


	//   ....[0]....
.L_3562:
        /*0038*/ 	.word	0x00001890


	//   ....[1]....
        /*003c*/ 	.word	0x00003060


	//----- nvinfo : EIATTR_MAX_THREADS
	.align		4
.L_3563:
        /*0040*/ 	.byte	0x04, 0x05
        /*0042*/ 	.short	(.L_3565 - .L_3564)
.L_3564:
        /*0044*/ 	.word	0x00000080
        /*0048*/ 	.word	0x00000001
        /*004c*/ 	.word	0x00000001


	//----- nvinfo : EIATTR_CRS_STACK_SIZE
	.align		4
.L_3565:
        /*0050*/ 	.byte	0x04, 0x1e
        /*0052*/ 	.short	(.L_3567 - .L_3566)
.L_3566:
        /*0054*/ 	.word	0x00000000


	//----- nvinfo : EIATTR_CBANK_PARAM_SIZE
	.align		4
.L_3567:
        /*0058*/ 	.byte	0x03, 0x19
        /*005a*/ 	.short	0x0220


	//----- nvinfo : EIATTR_PARAM_CBANK
	.align		4
        /*005c*/ 	.byte	0x04, 0x0a
        /*005e*/ 	.short	(.L_3569 - .L_3568)
	.align		4
.L_3568:
        /*0060*/ 	.word	index@(.nv.constant0._ZN2at6native18elementwise_kernelILi128ELi2EZNS0_22gpu_kernel_impl_nocastINS0_13BUnaryFunctorIfffZZZNS0_16fmod_kernel_cudaERNS_18TensorIteratorBaseEENKUlvE0_clEvENKUlvE0_clEvEUlffE_EEEEvS5_RKT_EUliE_EEviT1_)
        /*0064*/ 	.short	0x0210
        /*0066*/ 	.short	0x0220


	//----- nvinfo : EIATTR_SW_WAR
	.align		4
.L_3569:
        /*0068*/ 	.byte	0x04, 0x36
        /*006a*/ 	.short	(.L_3571 - .L_3570)
.L_3570:
        /*006c*/ 	.word	0x00000008
.L_3571:


//--------------------- .nv.info._ZN2at6native27unrolled_elementwise_kernelINS0_13BUnaryFunctorIfffZZZNS0_16fmod_kernel_cudaERNS_18TensorIteratorBaseEENKUlvE0_clEvENKUlvE0_clEvEUlffE_EESt5arrayIPcLm2EELi4E23TrivialOffsetCalculatorILi1EjESD_NS0_6memory15LoadWithoutCastENSE_16StoreWithoutCastEEEviT_T0_T2_T3_T4_T5_ --------------------------
	.section	.nv.info._ZN2at6native27unrolled_elementwise_kernelINS0_13BUnaryFunctorIfffZZZNS0_16fmod_kernel_cudaERNS_18TensorIteratorBaseEENKUlvE0_clEvENKUlvE0_clEvEUlffE_EESt5arrayIPcLm2EELi4E23TrivialOffsetCalculatorILi1EjESD_NS0_6memory15LoadWithoutCastENSE_16StoreWithoutCastEEEviT_T0_T2_T3_T4_T5_,"",@"SHT_CUDA_INFO"
	.sectionflags	@""
	.align	4


	//----- nvinfo : EIATTR_CUDA_API_VERSION
	.align		4
        /*0000*/ 	.byte	0x04, 0x37
        /*0002*/ 	.short	(.L_3573 - .L_3572)
.L_3572:
        /*0004*/ 	.word	0x00000082


	//----- nvinfo : EIATTR_KPARAM_INFO
	.align		4
.L_3573:
        /*0008*/ 	.byte	0x04, 0x17
        /*000a*/ 	.short	(.L_3575 - .L_3574)
.L_3574:
        /*000c*/ 	.word	0x00000000
        /*0010*/ 	.short	0x0006
        /*0012*/ 	.short	0x0023
        /*0014*/ 	.byte	0x00, 0xf0, 0x05, 0x00


	//----- nvinfo : EIATTR_KPARAM_INFO
	.align		4
.L_3575:
        /*0018*/ 	.byte	0x04, 0x17
        /*001a*/ 	.short	(.L_3577 - .L_3576)
.L_3576:
        /*001c*/ 	.word	0x00000000
        /*0020*/ 	.short	0x0005
        /*0022*/ 	.short	0x0022
        /*0024*/ 	.byte	0x00, 0xf0, 0x05, 0x00


	//----- nvinfo : EIATTR_KPARAM_INFO
	.align		4
.L_3577:
        /*0028*/ 	.byte	0x04, 0x17
        /*002a*/ 	.short	(.L_3579 - .L_3578)
.L_3578:
        /*002c*/ 	.word	0x00000000
        /*0030*/ 	.short	0x0004
        /*0032*/ 	.short	0x0021
        /*0034*/ 	.byte	0x00, 0xf0, 0x05, 0x00


	//----- nvinfo : EIATTR_KPARAM_INFO
	.align		4
.L_3579:
        /*0038*/ 	.byte	0x04, 0x17
        /*003a*/ 	.short	(.L_3581 - .L_3580)
.L_3580:
        /*003c*/ 	.word	0x00000000
        /*0040*/ 	.short	0x0003
        /*0042*/ 	.short	0x0020
        /*0044*/ 	.byte	0x00, 0xf0, 0x05, 0x00


	//----- nvinfo : EIATTR_KPARAM_INFO
	.align		4
.L_3581:
        /*0048*/ 	.byte	0x04, 0x17
        /*004a*/ 	.short	(.L_3583 - .L_3582)
.L_3582:
        /*004c*/ 	.word	0x00000000
        /*0050*/ 	.short	0x0002
        /*0052*/ 	.short	0x0010
        /*0054*/ 	.byte	0x00, 0xf0, 0x41, 0x00


	//----- nvinfo : EIATTR_KPARAM_INFO
	.align		4
.L_3583:
        /*0058*/ 	.byte	0x04, 0x17
        /*005a*/ 	.short	(.L_3585 - .L_3584)
.L_3584:
        /*005c*/ 	.word	0x00000000
        /*0060*/ 	.short	0x0001
        /*0062*/ 	.short	0x0004
        /*0064*/ 	.byte	0x00, 0xf0, 0x21, 0x00


	//----- nvinfo : EIATTR_KPARAM_INFO
	.align		4
.L_3585:
        /*0068*/ 	.byte	0x04, 0x17
        /*006a*/ 	.short	(.L_3587 - .L_3586)
.L_3586:
        /*006c*/ 	.word	0x00000000
        /*0070*/ 	.short	0x0000
        /*0072*/ 	.short	0x0000
        /*0074*/ 	.byte	0x00, 0xf0, 0x11, 0x00


	//----- nvinfo : EIATTR_SPARSE_MMA_MASK
	.align		4
.L_3587:
        /*0078*/ 	.byte	0x03, 0x50
        /*007a*/ 	.short	0x0000


	//----- nvinfo : EIATTR_MAXREG_COUNT
	.align		4
        /*007c*/ 	.byte	0x03, 0x1b
        /*007e*/ 	.short	0x00ff


	//----- nvinfo : EIATTR_MERCURY_ISA_VERSION
	.align		4
        /*0080*/ 	.byte	0x03, 0x5f
        /*0082*/ 	.short	0x0101


	//----- nvinfo : EIATTR_EXIT_INSTR_OFFSETS
	.align		4
        /*0084*/ 	.byte	0x04, 0x1c
        /*0086*/ 	.short	(.L_3589 - .L_3588)


	//   ....[0]....
.L_3588:
        /*0088*/ 	.word	0x00001620


	//   ....[1]....
        /*008c*/ 	.word	0x00001670


	//----- nvinfo : EIATTR_MAX_THREADS
	.align		4
.L_3589:
        /*0090*/ 	.byte	0x04, 0x05
        /*0092*/ 	.short	(.L_3591 - .L_3590)
.L_3590:
        /*0094*/ 	.word	0x00000080
        /*0098*/ 	.word	0x00000001
        /*009c*/ 	.word	0x00000001


	//----- nvinfo : EIATTR_CRS_STACK_SIZE
	.align		4
.L_3591:
        /*00a0*/ 	.byte	0x04, 0x1e
        /*00a2*/ 	.short	(.L_3593 - .L_3592)
.L_3592:
        /*00a4*/ 	.word	0x00000000


	//----- nvinfo : EIATTR_CBANK_PARAM_SIZE
	.align		4
.L_3593:
        /*00a8*/ 	.byte	0x03, 0x19
        /*00aa*/ 	.short	0x0024


	//----- nvinfo : EIATTR_PARAM_CBANK
	.align		4
        /*00ac*/ 	.byte	0x04, 0x0a
        /*00ae*/ 	.short	(.L_3595 - .L_3594)
	.align		4
.L_3594:
        /*00b0*/ 	.word	index@(.nv.constant0._ZN2at6native27unrolled_elementwise_kernelINS0_13BUnaryFunctorIfffZZZNS0_16fmod_kernel_cudaERNS_18TensorIteratorBaseEENKUlvE0_clEvENKUlvE0_clEvEUlffE_EESt5arrayIPcLm2EELi4E23TrivialOffsetCalculatorILi1EjESD_NS0_6memory15LoadWithoutCastENSE_16StoreWithoutCastEEEviT_T0_T2_T3_T4_T5_)
        /*00b4*/ 	.short	0x0210
        /*00b6*/ 	.short	0x0024


	//----- nvinfo : EIATTR_SW_WAR
	.align		4
.L_3595:
        /*00b8*/ 	.byte	0x04, 0x36
        /*00ba*/ 	.short	(.L_3597 - .L_3596)
.L_3596:
        /*00bc*/ 	.word	0x00000008
.L_3597:


//--------------------- .nv.info._ZN2at6native29vectorized_elementwise_kernelILi2ENS0_13BUnaryFunctorIfffZZZNS0_16fmod_kernel_cudaERNS_18TensorIteratorBaseEENKUlvE0_clEvENKUlvE0_clEvEUlffE_EESt5arrayIPcLm2EEEEviT0_T1_ --------------------------
	.section	.nv.info._ZN2at6native29vectorized_elementwise_kernelILi2ENS0_13BUnaryFunctorIfffZZZNS0_16fmod_kernel_cudaERNS_18TensorIteratorBaseEENKUlvE0_clEvENKUlvE0_clEvEUlffE_EESt5arrayIPcLm2EEEEviT0_T1_,"",@"SHT_CUDA_INFO"
	.sectionflags	@""
	.align	4


	//----- nvinfo : EIATTR_CUDA_API_VERSION
	.align		4
        /*0000*/ 	.byte	0x04, 0x37
        /*0002*/ 	.short	(.L_3599 - .L_3598)
.L_3598:
        /*0004*/ 	.word	0x00000082


	//----- nvinfo : EIATTR_KPARAM_INFO
	.align		4
.L_3599:
        /*0008*/ 	.byte	0x04, 0x17
        /*000a*/ 	.short	(.L_3601 - .L_3600)
.L_3600:
        /*000c*/ 	.word	0x00000000
        /*0010*/ 	.short	0x0002
        /*0012*/ 	.short	0x0010
        /*0014*/ 	.byte	0x00, 0xf0, 0x41, 0x00


	//----- nvinfo : EIATTR_KPARAM_INFO
	.align		4
.L_3601:
        /*0018*/ 	.byte	0x04, 0x17
        /*001a*/ 	.short	(.L_3603 - .L_3602)
.L_3602:
        /*001c*/ 	.word	0x00000000
        /*0020*/ 	.short	0x0001
        /*0022*/ 	.short	0x0004
        /*0024*/ 	.byte	0x00, 0xf0, 0x21, 0x00


	//----- nvinfo : EIATTR_KPARAM_INFO
	.align		4
.L_3603:
        /*0028*/ 	.byte	0x04, 0x17
        /*002a*/ 	.short	(.L_3605 - .L_3604)
.L_3604:
        /*002c*/ 	.word	0x00000000
        /*0030*/ 	.short	0x0000
        /*0032*/ 	.short	0x0000
        /*0034*/ 	.byte	0x00, 0xf0, 0x11, 0x00


	//----- nvinfo : EIATTR_SPARSE_MMA_MASK
	.align		4
.L_3605:
        /*0038*/ 	.byte	0x03, 0x50
        /*003a*/ 	.short	0x0000


	//----- nvinfo : EIATTR_MAXREG_COUNT
	.align		4
        /*003c*/ 	.byte	0x03, 0x1b
        /*003e*/ 	.short	0x00ff


	//----- nvinfo : EIATTR_MERCURY_ISA_VERSION
	.align		4
        /*0040*/ 	.byte	0x03, 0x5f
        /*0042*/ 	.short	0x0101


	//----- nvinfo : EIATTR_EXIT_INSTR_OFFSETS
	.align		4
        /*0044*/ 	.byte	0x04, 0x1c
        /*0046*/ 	.short	(.L_3607 - .L_3606)


	//   ....[0]....
.L_3606:
        /*0048*/ 	.word	0x00002310


	//   ....[1]....
        /*004c*/ 	.word	0x00004ef0


	//   ....[2]....
        /*0050*/ 	.word	0x00004f40


	//----- nvinfo : EIATTR_MAX_THREADS
	.align		4
.L_3607:
        /*0054*/ 	.byte	0x04, 0x05
        /*0056*/ 	.short	(.L_3609 - .L_3608)
.L_3608:
        /*0058*/ 	.word	0x00000080
        /*005c*/ 	.word	0x00000001
        /*0060*/ 	.word	0x00000001


	//----- nvinfo : EIATTR_CRS_STACK_SIZE
	.align		4
.L_3609:
        /*0064*/ 	.byte	0x04, 0x1e
        /*0066*/ 	.short	(.L_3611 - .L_3610)
.L_3610:
        /*0068*/ 	.word	0x00000000


	//----- nvinfo : EIATTR_CBANK_PARAM_SIZE
	.align		4
.L_3611:
        /*006c*/ 	.byte	0x03, 0x19
        /*006e*/ 	.short	0x0020


	//----- nvinfo : EIATTR_PARAM_CBANK
	.align		4
        /*0070*/ 	.byte	0x04, 0x0a
        /*0072*/ 	.short	(.L_3613 - .L_3612)
	.align		4
.L_3612:
        /*0074*/ 	.word	index@(.nv.constant0._ZN2at6native29vectorized_elementwise_kernelILi2ENS0_13BUnaryFunctorIfffZZZNS0_16fmod_kernel_cudaERNS_18TensorIteratorBaseEENKUlvE0_clEvENKUlvE0_clEvEUlffE_EESt5arrayIPcLm2EEEEviT0_T1_)
        /*0078*/ 	.short	0x0210
        /*007a*/ 	.short	0x0020


	//----- nvinfo : EIATTR_SW_WAR
	.align		4
.L_3613:
        /*007c*/ 	.byte	0x04, 0x36
        /*007e*/ 	.short	(.L_3615 - .L_3614)
.L_3614:
        /*0080*/ 	.word	0x00000008
.L_3615:


//--------------------- .nv.info._ZN2at6native29vectorized_elementwise_kernelILi4ENS0_13BUnaryFunctorIfffZZZNS0_16fmod_kernel_cudaERNS_18TensorIteratorBaseEENKUlvE0_clEvENKUlvE0_clEvEUlffE_EESt5arrayIPcLm2EEEEviT0_T1_ --------------------------
	.section	.nv.info._ZN2at6native29vectorized_elementwise_kernelILi4ENS0_13BUnaryFunctorIfffZZZNS0_16fmod_kernel_cudaERNS_18TensorIteratorBaseEENKUlvE0_clEvENKUlvE0_clEvEUlffE_EESt5arrayIPcLm2EEEEviT0_T1_,"",@"SHT_CUDA_INFO"
	.sectionflags	@""
	.align	4


	//----- nvinfo : EIATTR_CUDA_API_VERSION
	.align		4
        /*0000*/ 	.byte	0x04, 0x37
        /*0002*/ 	.short	(.L_3617 - .L_3616)
.L_3616:
        /*0004*/ 	.word	0x00000082


	//----- nvinfo : EIATTR_KPARAM_INFO
	.align		4
.L_3617:
        /*0008*/ 	.byte	0x04, 0x17
        /*000a*/ 	.short	(.L_3619 - .L_3618)
.L_3618:
        /*000c*/ 	.word	0x00000000
        /*0010*/ 	.short	0x0002
        /*0012*/ 	.short	0x0010
        /*0014*/ 	.byte	0x00, 0xf0, 0x41, 0x00


	//----- nvinfo : EIATTR_KPARAM_INFO
	.align		4
.L_3619:
        /*0018*/ 	.byte	0x04, 0x17
        /*001a*/ 	.short	(.L_3621 - .L_3620)
.L_3620:
        /*001c*/ 	.word	0x00000000
        /*0020*/ 	.short	0x0001
        /*0022*/ 	.short	0x0004
        /*0024*/ 	.byte	0x00, 0xf0, 0x21, 0x00


	//----- nvinfo : EIATTR_KPARAM_INFO
	.align		4
.L_3621:
        /*0028*/ 	.byte	0x04, 0x17
        /*002a*/ 	.short	(.L_3623 - .L_3622)
.L_3622:
        /*002c*/ 	.word	0x00000000
        /*0030*/ 	.short	0x0000
        /*0032*/ 	.short	0x0000
        /*0034*/ 	.byte	0x00, 0xf0, 0x11, 0x00


	//----- nvinfo : EIATTR_SPARSE_MMA_MASK
	.align		4
.L_3623:
        /*0038*/ 	.byte	0x03, 0x50
        /*003a*/ 	.short	0x0000


	//----- nvinfo : EIATTR_MAXREG_COUNT
	.align		4
        /*003c*/ 	.byte	0x03, 0x1b
        /*003e*/ 	.short	0x00ff


	//----- nvinfo : EIATTR_MERCURY_ISA_VERSION
	.align		4
        /*0040*/ 	.byte	0x03, 0x5f
        /*0042*/ 	.short	0x0101


	//----- nvinfo : EIATTR_EXIT_INSTR_OFFSETS
	.align		4
        /*0044*/ 	.byte	0x04, 0x1c
        /*0046*/ 	.short	(.L_3625 - .L_3624)


	//   ....[0]....
.L_3624:
        /*0048*/ 	.word	0x000022d0


	//   ....[1]....
        /*004c*/ 	.word	0x00004eb0


	//   ....[2]....
        /*0050*/ 	.word	0x00004f00


	//----- nvinfo : EIATTR_MAX_THREADS
	.align		4
.L_3625:
        /*0054*/ 	.byte	0x04, 0x05
        /*0056*/ 	.short	(.L_3627 - .L_3626)
.L_3626:
        /*0058*/ 	.word	0x00000080
        /*005c*/ 	.word	0x00000001
        /*0060*/ 	.word	0x00000001


	//----- nvinfo : EIATTR_CRS_STACK_SIZE
	.align		4
.L_3627:
        /*0064*/ 	.byte	0x04, 0x1e
        /*0066*/ 	.short	(.L_3629 - .L_3628)
.L_3628:
        /*0068*/ 	.word	0x00000000


	//----- nvinfo : EIATTR_CBANK_PARAM_SIZE
	.align		4
.L_3629:
        /*006c*/ 	.byte	0x03, 0x19
        /*006e*/ 	.short	0x0020


	//----- nvinfo : EIATTR_PARAM_CBANK
	.align		4
        /*0070*/ 	.byte	0x04, 0x0a
        /*0072*/ 	.short	(.L_3631 - .L_3630)
	.align		4
.L_3630:
        /*0074*/ 	.word	index@(.nv.constant0._ZN2at6native29vectorized_elementwise_kernelILi4ENS0_13BUnaryFunctorIfffZZZNS0_16fmod_kernel_cudaERNS_18TensorIteratorBaseEENKUlvE0_clEvENKUlvE0_clEvEUlffE_EESt5arrayIPcLm2EEEEviT0_T1_)
        /*0078*/ 	.short	0x0210
        /*007a*/ 	.short	0x0020


	//----- nvinfo : EIATTR_SW_WAR
	.align		4
.L_3631:
        /*007c*/ 	.byte	0x04, 0x36
        /*007e*/ 	.short	(.L_3633 - .L_3632)
.L_3632:
        /*0080*/ 	.word	0x00000008
.L_3633:


//--------------------- .nv.info._ZN2at6native29vectorized_elementwise_kernelILi8ENS0_13BUnaryFunctorIfffZZZNS0_16fmod_kernel_cudaERNS_18TensorIteratorBaseEENKUlvE0_clEvENKUlvE0_clEvEUlffE_EESt5arrayIPcLm2EEEEviT0_T1_ --------------------------
	.section	.nv.info._ZN2at6native29vectorized_elementwise_kernelILi8ENS0_13BUnaryFunctorIfffZZZNS0_16fmod_kernel_cudaERNS_18TensorIteratorBaseEENKUlvE0_clEvENKUlvE0_clEvEUlffE_EESt5arrayIPcLm2EEEEviT0_T1_,"",@"SHT_CUDA_INFO"
	.sectionflags	@""
	.align	4


	//----- nvinfo : EIATTR_CUDA_API_VERSION
	.align		4
        /*0000*/ 	.byte	0x04, 0x37
        /*0002*/ 	.short	(.L_3635 - .L_3634)
.L_3634:
        /*0004*/ 	.word	0x00000082


	//----- nvinfo : EIATTR_KPARAM_INFO
	.align		4
.L_3635:
        /*0008*/ 	.byte	0x04, 0x17
        /*000a*/ 	.short	(.L_3637 - .L_3636)
.L_3636:
        /*000c*/ 	.word	0x00000000
        /*0010*/ 	.short	0x0002
        /*0012*/ 	.short	0x0010
        /*0014*/ 	.byte	0x00, 0xf0, 0x41, 0x00


	//----- nvinfo : EIATTR_KPARAM_INFO
	.align		4
.L_3637:
        /*0018*/ 	.byte	0x04, 0x17
        /*001a*/ 	.short	(.L_3639 - .L_3638)
.L_3638:
        /*001c*/ 	.word	0x00000000
        /*0020*/ 	.short	0x0001
        /*0022*/ 	.short	0x0004
        /*0024*/ 	.byte	0x00, 0xf0, 0x21, 0x00


	//----- nvinfo : EIATTR_KPARAM_INFO
	.align		4
.L_3639:
        /*0028*/ 	.byte	0x04, 0x17
        /*002a*/ 	.short	(.L_3641 - .L_3640)
.L_3640:
        /*002c*/ 	.word	0x00000000
        /*0030*/ 	.short	0x0000
        /*0032*/ 	.short	0x0000
        /*0034*/ 	.byte	0x00, 0xf0, 0x11, 0x00


	//----- nvinfo : EIATTR_SPARSE_MMA_MASK
	.align		4
.L_3641:
        /*0038*/ 	.byte	0x03, 0x50
        /*003a*/ 	.short	0x0000


	//----- nvinfo : EIATTR_MAXREG_COUNT
	.align		4
        /*003c*/ 	.byte	0x03, 0x1b
        /*003e*/ 	.short	0x00ff


	//----- nvinfo : EIATTR_MERCURY_ISA_VERSION
	.align		4
        /*0040*/ 	.byte	0x03, 0x5f
        /*0042*/ 	.short	0x0101


	//----- nvinfo : EIATTR_EXIT_INSTR_OFFSETS
	.align		4
        /*0044*/ 	.byte	0x04, 0x1c
        /*0046*/ 	.short	(.L_3643 - .L_3642)


	//   ....[0]....
.L_3642:
        /*0048*/ 	.word	0x000022d0


	//   ....[1]....
        /*004c*/ 	.word	0x00004eb0


	//   ....[2]....
        /*0050*/ 	.word	0x00004f00


	//----- nvinfo : EIATTR_MAX_THREADS
	.align		4
.L_3643:
        /*0054*/ 	.byte	0x04, 0x05
        /*0056*/ 	.short	(.L_3645 - .L_3644)
.L_3644:
        /*0058*/ 	.word	0x00000080
        /*005c*/ 	.word	0x00000001
        /*0060*/ 	.word	0x00000001


	//----- nvinfo : EIATTR_CRS_STACK_SIZE
	.align		4
.L_3645:
        /*0064*/ 	.byte	0x04, 0x1e
        /*0066*/ 	.short	(.L_3647 - .L_3646)
.L_3646:
        /*0068*/ 	.word	0x00000000


	//----- nvinfo : EIATTR_CBANK_PARAM_SIZE
	.align		4
.L_3647:
        /*006c*/ 	.byte	0x03, 0x19
        /*006e*/ 	.short	0x0020


	//----- nvinfo : EIATTR_PARAM_CBANK
	.align		4
        /*0070*/ 	.byte	0x04, 0x0a
        /*0072*/ 	.short	(.L_3649 - .L_3648)
	.align		4
.L_3648:
        /*0074*/ 	.word	index@(.nv.constant0._ZN2at6native29vectorized_elementwise_kernelILi8ENS0_13BUnaryFunctorIfffZZZNS0_16fmod_kernel_cudaERNS_18TensorIteratorBaseEENKUlvE0_clEvENKUlvE0_clEvEUlffE_EESt5arrayIPcLm2EEEEviT0_T1_)
        /*0078*/ 	.short	0x0210
        /*007a*/ 	.short	0x0020


	//----- nvinfo : EIATTR_SW_WAR
	.align		4
.L_3649:
        /*007c*/ 	.byte	0x04, 0x36
        /*007e*/ 	.short	(.L_3651 - .L_3650)
.L_3650:
        /*0080*/ 	.word	0x00000008
.L_3651:


//--------------------- .nv.info._ZN2at6native18elementwise_kernelILi128ELi4EZNS0_15gpu_kernel_implINS0_13AUnaryFunctorIfffZZZNS0_16fmod_kernel_cudaERNS_18TensorIteratorBaseEENKUlvE0_clEvENKUlvE0_clEvEUlffE_EEEEvS5_RKT_EUliE_EEviT1_ --------------------------
	.section	.nv.info._ZN2at6native18elementwise_kernelILi128ELi4EZNS0_15gpu_kernel_implINS0_13AUnaryFunctorIfffZZZNS0_16fmod_kernel_cudaERNS_18TensorIteratorBaseEENKUlvE0_clEvENKUlvE0_clEvEUlffE_EEEEvS5_RKT_EUliE_EEviT1_,"",@"SHT_CUDA_INFO"
	.sectionflags	@""
	.align	4


	//----- nvinfo : EIATTR_CUDA_API_VERSION
	.align		4
        /*0000*/ 	.byte	0x04, 0x37
        /*0002*/ 	.short	(.L_3653 - .L_3652)
.L_3652:
        /*0004*/ 	.word	0x00000082


	//----- nvinfo : EIATTR_KPARAM_INFO
	.align		4
.L_3653:
        /*0008*/ 	.byte	0x04, 0x17
        /*000a*/ 	.short	(.L_3655 - .L_3654)
.L_3654:
        /*000c*/ 	.word	0x00000000
        /*0010*/ 	.short	0x0001
        /*0012*/ 	.short	0x0008
        /*0014*/ 	.byte	0x00, 0xf0, 0x81, 0x08


	//----- nvinfo : EIATTR_KPARAM_INFO
	.align		4
.L_3655:
        /*0018*/ 	.byte	0x04, 0x17
        /*001a*/ 	.short	(.L_3657 - .L_3656)
.L_3656:
        /*001c*/ 	.word	0x00000000
        /*0020*/ 	.short	0x0000
        /*0022*/ 	.short	0x0000
        /*0024*/ 	.byte	0x00, 0xf0, 0x11, 0x00


	//----- nvinfo : EIATTR_SPARSE_MMA_MASK
	.align		4
.L_3657:
        /*0028*/ 	.byte	0x03, 0x50
        /*002a*/ 	.short	0x0000


	//----- nvinfo : EIATTR_MAXREG_COUNT
	.align		4
        /*002c*/ 	.byte	0x03, 0x1b
        /*002e*/ 	.short	0x0080


	//----- nvinfo : EIATTR_EXTERNS
	.align		4
        /*0030*/ 	.byte	0x04, 0x0f
        /*0032*/ 	.short	(.L_3659 - .L_3658)


	//   ....[0]....
	.align		4
.L_3658:
        /*0034*/ 	.word	index@(__assertfail)


	//----- nvinfo : EIATTR_MERCURY_ISA_VERSION
	.align		4
.L_3659:
        /*0038*/ 	.byte	0x03, 0x5f
        /*003a*/ 	.short	0x0101


	//----- nvinfo : EIATTR_SYSCALL_OFFSETS
	.align		4
        /*003c*/ 	.byte	0x04, 0x46
        /*003e*/ 	.short	(.L_3661 - .L_3660)


	//   ....[0]....
.L_3660:
        /*0040*/ 	.word	0x00002150


	//   ....[1]....
        /*0044*/ 	.word	0x000033f0


	//   ....[2]....
        /*0048*/ 	.word	0x00005580


	//   ....[3]....
        /*004c*/ 	.word	0x00006820


	//   ....[4]....
        /*0050*/ 	.word	0x000089a0


	//   ....[5]....
        /*0054*/ 	.word	0x00009c40


	//   ....[6]....
        /*0058*/ 	.word	0x0000bdb0


	//   ....[7]....
        /*005c*/ 	.word	0x0000d050


	//----- nvinfo : EIATTR_EXIT_INSTR_OFFSETS
	.align		4
.L_3661:
        /*0060*/ 	.byte	0x04, 0x1c
        /*0062*/ 	.short	(.L_3663 - .L_3662)


	//   ....[0]....
.L_3662:
        /*0064*/ 	.word	0x00009cf0


	//   ....[1]....
        /*0068*/ 	.word	0x0000c370


	//   ....[2]....
        /*006c*/ 	.word	0x0000c3b0


	//   ....[3]....
        /*0070*/ 	.word	0x0000c440


	//   ....[4]....
        /*0074*/ 	.word	0x0000c470


	//   ....[5]....
        /*0078*/ 	.word	0x0000c4a0


	//   ....[6]....
        /*007c*/ 	.word	0x0000c520


	//   ....[7]....
        /*0080*/ 	.word	0x0000c550


	//   ....[8]....
        /*0084*/ 	.word	0x0000c5e0


	//   ....[9]....
        /*0088*/ 	.word	0x0000c620


	//   ....[10]....
        /*008c*/ 	.word	0x0000c660


	//   ....[11]....
        /*0090*/ 	.word	0x0000c720


	//   ....[12]....
        /*0094*/ 	.word	0x0000c770


	//   ....[13]....
        /*0098*/ 	.word	0x0000c8f0


	//   ....[14]....
        /*009c*/ 	.word	0x0000ca40


	//   ....[15]....
        /*00a0*/ 	.word	0x0000ca70


	//   ....[16]....
        /*00a4*/ 	.word	0x0000cb20


	//   ....[17]....
        /*00a8*/ 	.word	0x0000cc90


	//   ....[18]....
        /*00ac*/ 	.word	0x0000ce00


	//   ....[19]....
        /*00b0*/ 	.word	0x0000cf50


	//   ....[20]....
        /*00b4*/ 	.word	0x0000d060


	//   ....[21]....
        /*00b8*/ 	.word	0x0000d090


	//   ....[22]....
        /*00bc*/ 	.word	0x0000d0c0


	//----- nvinfo : EIATTR_MAX_THREADS
	.align		4
.L_3663:
        /*00c0*/ 	.byte	0x04, 0x05
        /*00c2*/ 	.short	(.L_3665 - .L_3664)
.L_3664:
        /*00c4*/ 	.word	0x00000080
        /*00c8*/ 	.word	0x00000001
        /*00cc*/ 	.word	0x00000001


	//----- nvinfo : EIATTR_CRS_STACK_SIZE
	.align		4
.L_3665:
        /*00d0*/ 	.byte	0x04, 0x1e
        /*00d2*/ 	.short	(.L_3667 - .L_3666)
.L_3666:
        /*00d4*/ 	.word	0x00000000


	//----- nvinfo : EIATTR_CBANK_PARAM_SIZE
	.align		4
.L_3667:
        /*00d8*/ 	.byte	0x03, 0x19
        /*00da*/ 	.short	0x0228


	//----- nvinfo : EIATTR_PARAM_CBANK
	.align		4
        /*00dc*/ 	.byte	0x04, 0x0a
        /*00de*/ 	.short	(.L_3669 - .L_3668)
	.align		4
.L_3668:
        /*00e0*/ 	.word	index@(.nv.constant0._ZN2at6native18elementwise_kernelILi128ELi4EZNS0_15gpu_kernel_implINS0_13AUnaryFunctorIfffZZZNS0_16fmod_kernel_cudaERNS_18TensorIteratorBaseEENKUlvE0_clEvENKUlvE0_clEvEUlffE_EEEEvS5_RKT_EUliE_EEviT1_)
        /*00e4*/ 	.short	0x0210
        /*00e6*/ 	.short	0x0228


	//----- nvinfo : EIATTR_SW_WAR
	.align		4
.L_3669:
        /*00e8*/ 	.byte	0x04, 0x36
        /*00ea*/ 	.short	(.L_3671 - .L_3670)
.L_3670:
        /*00ec*/ 	.word	0x00000008
.L_3671:


//--------------------- .nv.info._ZN2at6native27unrolled_elementwise_kernelINS0_13AUnaryFunctorIfffZZZNS0_16fmod_kernel_cudaERNS_18TensorIteratorBaseEENKUlvE0_clEvENKUlvE0_clEvEUlffE_EESt5arrayIPcLm2EELi4E23TrivialOffsetCalculatorILi1EjESD_NS0_6memory12LoadWithCastILi1EEENSE_13StoreWithCastILi1EEEEEviT_T0_T2_T3_T4_T5_ --------------------------
	.section	.nv.info._ZN2at6native27unrolled_elementwise_kernelINS0_13AUnaryFunctorIfffZZZNS0_16fmod_kernel_cudaERNS_18TensorIteratorBaseEENKUlvE0_clEvENKUlvE0_clEvEUlffE_EESt5arrayIPcLm2EELi4E23TrivialOffsetCalculatorILi1EjESD_NS0_6memory12LoadWithCastILi1EEENSE_13StoreWithCastILi1EEEEEviT_T0_T2_T3_T4_T5_,"",@"SHT_CUDA_INFO"
	.sectionflags	@""
	.align	4


	//----- nvinfo : EIATTR_CUDA_API_VERSION
	.align		4
        /*0000*/ 	.byte	0x04, 0x37
        /*0002*/ 	.short	(.L_3673 - .L_3672)
.L_3672:
        /*0004*/ 	.word	0x00000082


	//----- nvinfo : EIATTR_KPARAM_INFO
	.align		4
.L_3673:
        /*0008*/ 	.byte	0x04, 0x17
        /*000a*/ 	.short	(.L_3675 - .L_3674)
.L_3674:
        /*000c*/ 	.word	0x00000000
        /*0010*/ 	.short	0x0006
        /*0012*/ 	.short	0x002c
        /*0014*/ 	.byte	0x00, 0xf0, 0x21, 0x00


	//----- nvinfo : EIATTR_KPARAM_INFO
	.align		4
.L_3675:
        /*0018*/ 	.byte	0x04, 0x17
        /*001a*/ 	.short	(.L_3677 - .L_3676)
.L_3676:
        /*001c*/ 	.word	0x00000000
        /*0020*/ 	.short	0x0005
        /*0022*/ 	.short	0x0024
        /*0024*/ 	.byte	0x00, 0xf0, 0x21, 0x00


	//----- nvinfo : EIATTR_KPARAM_INFO
	.align		4
.L_3677:
        /*0028*/ 	.byte	0x04, 0x17
        /*002a*/ 	.short	(.L_3679 - .L_3678)
.L_3678:
        /*002c*/ 	.word	0x00000000
        /*0030*/ 	.short	0x0004
        /*0032*/ 	.short	0x0021
        /*0034*/ 	.byte	0x00, 0xf0, 0x05, 0x00


	//----- nvinfo : EIATTR_KPARAM_INFO
	.align		4
.L_3679:
        /*0038*/ 	.byte	0x04, 0x17
        /*003a*/ 	.short	(.L_3681 - .L_3680)
.L_3680:
        /*003c*/ 	.word	0x00000000
        /*0040*/ 	.short	0x0003
        /*0042*/ 	.short	0x0020
        /*0044*/ 	.byte	0x00, 0xf0, 0x05, 0x00


	//----- nvinfo : EIATTR_KPARAM_INFO
	.align		4
.L_3681:
        /*0048*/ 	.byte	0x04, 0x17
        /*004a*/ 	.short	(.L_3683 - .L_3682)
.L_3682:
        /*004c*/ 	.word	0x00000000
        /*0050*/ 	.short	0x0002
        /*0052*/ 	.short	0x0010
        /*0054*/ 	.byte	0x00, 0xf0, 0x41, 0x00


	//----- nvinfo : EIATTR_KPARAM_INFO
	.align		4
.L_3683:
        /*0058*/ 	.byte	0x04, 0x17
        /*005a*/ 	.short	(.L_3685 - .L_3684)
.L_3684:
        /*005c*/ 	.word	0x00000000
        /*0060*/ 	.short	0x0001
        /*0062*/ 	.short	0x0004
        /*0064*/ 	.byte	0x00, 0xf0, 0x21, 0x00


	//----- nvinfo : EIATTR_KPARAM_INFO
	.align		4
.L_3685:
        /*0068*/ 	.byte	0x04, 0x17
        /*006a*/ 	.short	(.L_3687 - .L_3686)
.L_3686:
        /*006c*/ 	.word	0x00000000
        /*0070*/ 	.short	0x0000
        /*0072*/ 	.short	0x0000
        /*0074*/ 	.byte	0x00, 0xf0, 0x11, 0x00


	//----- nvinfo : EIATTR_SPARSE_MMA_MASK
	.align		4
.L_3687:
        /*0078*/ 	.byte	0x03, 0x50
        /*007a*/ 	.short	0x0000


	//----- nvinfo : EIATTR_MAXREG_COUNT
	.align		4
        /*007c*/ 	.byte	0x03, 0x1b
        /*007e*/ 	.short	0x00ff


	//----- nvinfo : EIATTR_EXTERNS
	.align		4
        /*0080*/ 	.byte	0x04, 0x0f
        /*0082*/ 	.short	(.L_3689 - .L_3688)


	//   ....[0]....
	.align		4
.L_3688:
        /*0084*/ 	.word	index@(__assertfail)


	//----- nvinfo : EIATTR_MERCURY_ISA_VERSION
	.align		4
.L_3689:
        /*0088*/ 	.byte	0x03, 0x5f
        /*008a*/ 	.short	0x0101


	//----- nvinfo : EIATTR_SYSCALL_OFFSETS
	.align		4
        /*008c*/ 	.byte	0x04, 0x46
        /*008e*/ 	.short	(.L_3691 - .L_3690)


	//   ....[0]....
.L_3690:
        /*0090*/ 	.word	0x00000e70


	//   ....[1]....
        /*0094*/ 	.word	0x00001d20


	//   ....[2]....
        /*0098*/ 	.word	0x00002be0


	//   ....[3]....
        /*009c*/ 	.word	0x00003a40


	//   ....[4]....
        /*00a0*/ 	.word	0x00005cc0


	//   ....[5]....
        /*00a4*/ 	.word	0x00006bc0


	//   ....[6]....
        /*00a8*/ 	.word	0x00007a80


	//   ....[7]....
        /*00ac*/ 	.word	0x00008940


	//----- nvinfo : EIATTR_EXIT_INSTR_OFFSETS
	.align		4
.L_3691:
        /*00b0*/ 	.byte	0x04, 0x1c
        /*00b2*/ 	.short	(.L_3693 - .L_3692)


	//   ....[0]....
.L_3692:
        /*00b4*/ 	.word	0x00007b20


	//   ....[1]....
        /*00b8*/ 	.word	0x00007c60


	//   ....[2]....
        /*00bc*/ 	.word	0x00007ca0


	//   ....[3]....
        /*00c0*/ 	.word	0x00007d30


	//   ....[4]....
        /*00c4*/ 	.word	0x00007d60


	//   ....[5]....
        /*00c8*/ 	.word	0x00007d90


	//   ....[6]....
        /*00cc*/ 	.word	0x00007e10


	//   ....[7]....
        /*00d0*/ 	.word	0x00007e40


	//   ....[8]....
        /*00d4*/ 	.word	0x00007ed0


	//   ....[9]....
        /*00d8*/ 	.word	0x00007f10


	//   ....[10]....
        /*00dc*/ 	.word	0x00007f50


	//   ....[11]....
        /*00e0*/ 	.word	0x00008010


	//   ....[12]....
        /*00e4*/ 	.word	0x00008060


	//   ....[13]....
        /*00e8*/ 	.word	0x000081e0


	//   ....[14]....
        /*00ec*/ 	.word	0x00008330


	//   ....[15]....
        /*00f0*/ 	.word	0x00008360


	//   ....[16]....
        /*00f4*/ 	.word	0x00008410


	//   ....[17]....
        /*00f8*/ 	.word	0x00008580


	//   ....[18]....
        /*00fc*/ 	.word	0x000086f0


	//   ....[19]....
        /*0100*/ 	.word	0x00008840


	//   ....[20]....
        /*0104*/ 	.word	0x00008950


	//   ....[21]....
        /*0108*/ 	.word	0x00008980


	//   ....[22]....
        /*010c*/ 	.word	0x000089b0


	//----- nvinfo : EIATTR_MAX_THREADS
	.align		4
.L_3693:
        /*0110*/ 	.byte	0x04, 0x05
        /*0112*/ 	.short	(.L_3695 - .L_3694)
.L_3694:
        /*0114*/ 	.word	0x00000080
        /*0118*/ 	.word	0x00000001
        /*011c*/ 	.word	0x00000001


	//----- nvinfo : EIATTR_CRS_STACK_SIZE
	.align		4
.L_3695:
        /*0120*/ 	.byte	0x04, 0x1e
        /*0122*/ 	.short	(.L_3697 - .L_3696)
.L_3696:
        /*0124*/ 	.word	0x00000000


	//----- nvinfo : EIATTR_CBANK_PARAM_SIZE
	.align		4
.L_3697:
        /*0128*/ 	.byte	0x03, 0x19
        /*012a*/ 	.short	0x0034


	//----- nvinfo : EIATTR_PARAM_CBANK
	.align		4
        /*012c*/ 	.byte	0x04, 0x0a
        /*012e*/ 	.short	(.L_3699 - .L_3698)
	.align		4
.L_3698:
        /*0130*/ 	.word	index@(.nv.constant0._ZN2at6native27unrolled_elementwise_kernelINS0_13AUnaryFunctorIfffZZZNS0_16fmod_kernel_cudaERNS_18TensorIteratorBaseEENKUlvE0_clEvENKUlvE0_clEvEUlffE_EESt5arrayIPcLm2EELi4E23TrivialOffsetCalculatorILi1EjESD_NS0_6memory12LoadWithCastILi1EEENSE_13StoreWithCastILi1EEEEEviT_T0_T2_T3_T4_T5_)
        /*0134*/ 	.short	0x0210
        /*0136*/ 	.short	0x0034


	//----- nvinfo : EIATTR_SW_WAR
	.align		4
.L_3699:
        /*0138*/ 	.byte	0x04, 0x36
        /*013a*/ 	.short	(.L_3701 - .L_3700)
.L_3700:
        /*013c*/ 	.word	0x00000008
.L_3701:


//--------------------- .nv.info._ZN2at6native18elementwise_kernelILi128ELi2EZNS0_22gpu_kernel_impl_nocastINS0_13AUnaryFunctorIfffZZZNS0_16fmod_kernel_cudaERNS_18TensorIteratorBaseEENKUlvE0_clEvENKUlvE0_clEvEUlffE_EEEEvS5_RKT_EUliE_EEviT1_ --------------------------
	.section	.nv.info._ZN2at6native18elementwise_kernelILi128ELi2EZNS0_22gpu_kernel_impl_nocastINS0_13AUnaryFunctorIfffZZZNS0_16fmod_kernel_cudaERNS_18TensorIteratorBaseEENKUlvE0_clEvENKUlvE0_clEvEUlffE_EEEEvS5_RKT_EUliE_EEviT1_,"",@"SHT_CUDA_INFO"
	.sectionflags	@""
	.align	4


	//----- nvinfo : EIATTR_CUDA_API_VERSION
	.align		4
        /*0000*/ 	.byte	0x04, 0x37
        /*0002*/ 	.short	(.L_3703 - .L_3702)
.L_3702:
        /*0004*/ 	.word	0x00000082


	//----- nvinfo : EIATTR_KPARAM_INFO
	.align		4
.L_3703:
        /*0008*/ 	.byte	0x04, 0x17
        /*000a*/ 	.short	(.L_3705 - .L_3704)
.L_3704:
        /*000c*/ 	.word	0x00000000
        /*0010*/ 	.short	0x0001
        /*0012*/ 	.short	0x0008
        /*0014*/ 	.byte	0x00, 0xf0, 0x61, 0x08


	//----- nvinfo : EIATTR_KPARAM_INFO
	.align		4
.L_3705:
        /*0018*/ 	.byte	0x04, 0x17
        /*001a*/ 	.short	(.L_3707 - .L_3706)
.L_3706:
        /*001c*/ 	.word	0x00000000
        /*0020*/ 	.short	0x0000
        /*0022*/ 	.short	0x0000
        /*0024*/ 	.byte	0x00, 0xf0, 0x11, 0x00


	//----- nvinfo : EIATTR_SPARSE_MMA_MASK
	.align		4
.L_3707:
        /*0028*/ 	.byte	0x03, 0x50
        /*002a*/ 	.short	0x0000


	//----- nvinfo : EIATTR_MAXREG_COUNT
	.align		4
        /*002c*/ 	.byte	0x03, 0x1b
        /*002e*/ 	.short	0x0080


	//----- nvinfo : EIATTR_MERCURY_ISA_VERSION
	.align		4
        /*0030*/ 	.byte	0x03, 0x5f
        /*0032*/ 	.short	0x0101


	//----- nvinfo : EIATTR_EXIT_INSTR_OFFSETS
	.align		4
        /*0034*/ 	.byte	0x04, 0x1c
        /*0036*/ 	.short	(.L_3709 - .L_3708)


	//   ....[0]....
.L_3708:
        /*0038*/ 	.word	0x00001890


	//   ....[1]....
        /*003c*/ 	.word	0x00003060


	//----- nvinfo : EIATTR_MAX_THREADS
	.align		4
.L_3709:
        /*0040*/ 	.byte	0x04, 0x05
        /*0042*/ 	.short	(.L_3711 - .L_3710)
.L_3710:
        /*0044*/ 	.word	0x00000080
        /*0048*/ 	.word	0x00000001
        /*004c*/ 	.word	0x00000001


	//----- nvinfo : EIATTR_CRS_STACK_SIZE
	.align		4
.L_3711:
        /*0050*/ 	.byte	0x04, 0x1e
        /*0052*/ 	.short	(.L_3713 - .L_3712)
.L_3712:
        /*0054*/ 	.word	0x00000000


	//----- nvinfo : EIATTR_CBANK_PARAM_SIZE
	.align		4
.L_3713:
        /*0058*/ 	.byte	0x03, 0x19
        /*005a*/ 	.short	0x0220


	//----- nvinfo : EIATTR_PARAM_CBANK
	.align		4
        /*005c*/ 	.byte	0x04, 0x0a
        /*005e*/ 	.short	(.L_3715 - .L_3714)
	.align		4
.L_3714:
        /*0060*/ 	.word	index@(.nv.constant0._ZN2at6native18elementwise_kernelILi128ELi2EZNS0_22gpu_kernel_impl_nocastINS0_13AUnaryFunctorIfffZZZNS0_16fmod_kernel_cudaERNS_18TensorIteratorBaseEENKUlvE0_clEvENKUlvE0_clEvEUlffE_EEEEvS5_RKT_EUliE_EEviT1_)
        /*0064*/ 	.short	0x0210
        /*0066*/ 	.short	0x0220


	//----- nvinfo : EIATTR_SW_WAR
	.align		4
.L_3715:
        /*0068*/ 	.byte	0x04, 0x36
        /*006a*/ 	.short	(.L_3717 - .L_3716)
.L_3716:
        /*006c*/ 	.word	0x00000008
.L_3717:


//--------------------- .nv.info._ZN2at6native27unrolled_elementwise_kernelINS0_13AUnaryFunctorIfffZZZNS0_16fmod_kernel_cudaERNS_18TensorIteratorBaseEENKUlvE0_clEvENKUlvE0_clEvEUlffE_EESt5arrayIPcLm2EELi4E23TrivialOffsetCalculatorILi1EjESD_NS0_6memory15LoadWithoutCastENSE_16StoreWithoutCastEEEviT_T0_T2_T3_T4_T5_ --------------------------
	.section	.nv.info._ZN2at6native27unrolled_elementwise_kernelINS0_13AUnaryFunctorIfffZZZNS0_16fmod_kernel_cudaERNS_18TensorIteratorBaseEENKUlvE0_clEvENKUlvE0_clEvEUlffE_EESt5arrayIPcLm2EELi4E23TrivialOffsetCalculatorILi1EjESD_NS0_6memory15LoadWithoutCastENSE_16StoreWithoutCastEEEviT_T0_T2_T3_T4_T5_,"",@"SHT_CUDA_INFO"
	.sectionflags	@""
	.align	4


	//----- nvinfo : EIATTR_CUDA_API_VERSION
	.align		4
        /*0000*/ 	.byte	0x04, 0x37
        /*0002*/ 	.short	(.L_3719 - .L_3718)
.L_3718:
        /*0004*/ 	.word	0x00000082


	//----- nvinfo : EIATTR_KPARAM_INFO
	.align		4
.L_3719:
        /*0008*/ 	.byte	0x04, 0x17
        /*000a*/ 	.short	(.L_3721 - .L_3720)
.L_3720:
        /*000c*/ 	.word	0x00000000
        /*0010*/ 	.short	0x0006
        /*0012*/ 	.short	0x0023
        /*0014*/ 	.byte	0x00, 0xf0, 0x05, 0x00


	//----- nvinfo : EIATTR_KPARAM_INFO
	.align		4
.L_3721:
        /*0018*/ 	.byte	0x04, 0x17
        /*001a*/ 	.short	(.L_3723 - .L_3722)
.L_3722:
        /*001c*/ 	.word	0x00000000
        /*0020*/ 	.short	0x0005
        /*0022*/ 	.short	0x0022
        /*0024*/ 	.byte	0x00, 0xf0, 0x05, 0x00


	//----- nvinfo : EIATTR_KPARAM_INFO
	.align		4
.L_3723:
        /*0028*/ 	.byte	0x04, 0x17
        /*002a*/ 	.short	(.L_3725 - .L_3724)
.L_3724:
        /*002c*/ 	.word	0x00000000
        /*0030*/ 	.short	0x0004
        /*0032*/ 	.short	0x0021
        /*0034*/ 	.byte	0x00, 0xf0, 0x05, 0x00


	//----- nvinfo : EIATTR_KPARAM_INFO
	.align		4
.L_3725:
        /*0038*/ 	.byte	0x04, 0x17
        /*003a*/ 	.short	(.L_3727 - .L_3726)
.L_3726:
        /*003c*/ 	.word	0x00000000
        /*0040*/ 	.short	0x0003
        /*0042*/ 	.short	0x0020
        /*0044*/ 	.byte	0x00, 0xf0, 0x05, 0x00


	//----- nvinfo : EIATTR_KPARAM_INFO
	.align		4
.L_3727:
        /*0048*/ 	.byte	0x04, 0x17
        /*004a*/ 	.short	(.L_3729 - .L_3728)
.L_3728:
        /*004c*/ 	.word	0x00000000
        /*0050*/ 	.short	0x0002
        /*0052*/ 	.short	0x0010
        /*0054*/ 	.byte	0x00, 0xf0, 0x41, 0x00


	//----- nvinfo : EIATTR_KPARAM_INFO
	.align		4
.L_3729:
        /*0058*/ 	.byte	0x04, 0x17
        /*005a*/ 	.short	(.L_3731 - .L_3730)
.L_3730:
        /*005c*/ 	.word	0x00000000
        /*0060*/ 	.short	0x0001
        /*0062*/ 	.short	0x0004
        /*0064*/ 	.byte	0x00, 0xf0, 0x21, 0x00


	//----- nvinfo : EIATTR_KPARAM_INFO
	.align		4
.L_3731:
        /*0068*/ 	.byte	0x04, 0x17
        /*006a*/ 	.short	(.L_3733 - .L_3732)
.L_3732:
        /*006c*/ 	.word	0x00000000
        /*0070*/ 	.short	0x0000
        /*0072*/ 	.short	0x0000
        /*0074*/ 	.byte	0x00, 0xf0, 0x11, 0x00


	//----- nvinfo : EIATTR_SPARSE_MMA_MASK
	.align		4
.L_3733:
        /*0078*/ 	.byte	0x03, 0x50
        /*007a*/ 	.short	0x0000


	//----- nvinfo : EIATTR_MAXREG_COUNT
	.align		4
        /*007c*/ 	.byte	0x03, 0x1b
        /*007e*/ 	.short	0x00ff


	//----- nvinfo : EIATTR_MERCURY_ISA_VERSION
	.align		4
        /*0080*/ 	.byte	0x03, 0x5f
        /*0082*/ 	.short	0x0101


	//----- nvinfo : EIATTR_EXIT_INSTR_OFFSETS
	.align		4
        /*0084*/ 	.byte	0x04, 0x1c
        /*0086*/ 	.short	(.L_3735 - .L_3734)


	//   ....[0]....
.L_3734:
        /*0088*/ 	.word	0x00001620


	//   ....[1]....
        /*008c*/ 	.word	0x00001670


	//----- nvinfo : EIATTR_MAX_THREADS
	.align		4
.L_3735:
        /*0090*/ 	.byte	0x04, 0x05
        /*0092*/ 	.short	(.L_3737 - .L_3736)
.L_3736:
        /*0094*/ 	.word	0x00000080
        /*0098*/ 	.word	0x00000001
        /*009c*/ 	.word	0x00000001


	//----- nvinfo : EIATTR_CRS_STACK_SIZE
	.align		4
.L_3737:
        /*00a0*/ 	.byte	0x04, 0x1e
        /*00a2*/ 	.short	(.L_3739 - .L_3738)
.L_3738:
        /*00a4*/ 	.word	0x00000000


	//----- nvinfo : EIATTR_CBANK_PARAM_SIZE
	.align		4
.L_3739:
        /*00a8*/ 	.byte	0x03, 0x19
        /*00aa*/ 	.short	0x0024


	//----- nvinfo : EIATTR_PARAM_CBANK
	.align		4
        /*00ac*/ 	.byte	0x04, 0x0a
        /*00ae*/ 	.short	(.L_3741 - .L_3740)
	.align		4
.L_3740:
        /*00b0*/ 	.word	index@(.nv.constant0._ZN2at6native27unrolled_elementwise_kernelINS0_13AUnaryFunctorIfffZZZNS0_16fmod_kernel_cudaERNS_18TensorIteratorBaseEENKUlvE0_clEvENKUlvE0_clEvEUlffE_EESt5arrayIPcLm2EELi4E23TrivialOffsetCalculatorILi1EjESD_NS0_6memory15LoadWithoutCastENSE_16StoreWithoutCastEEEviT_T0_T2_T3_T4_T5_)
        /*00b4*/ 	.short	0x0210
        /*00b6*/ 	.short	0x0024


	//----- nvinfo : EIATTR_SW_WAR
	.align		4
.L_3741:
        /*00b8*/ 	.byte	0x04, 0x36
        /*00ba*/ 	.short	(.L_3743 - .L_3742)
.L_3742:
        /*00bc*/ 	.word	0x00000008
.L_3743:


//--------------------- .nv.info._ZN2at6native29vectorized_elementwise_kernelILi2ENS0_13AUnaryFunctorIfffZZZNS0_16fmod_kernel_cudaERNS_18TensorIteratorBaseEENKUlvE0_clEvENKUlvE0_clEvEUlffE_EESt5arrayIPcLm2EEEEviT0_T1_ --------------------------
	.section	.nv.info._ZN2at6native29vectorized_elementwise_kernelILi2ENS0_13AUnaryFunctorIfffZZZNS0_16fmod_kernel_cudaERNS_18TensorIteratorBaseEENKUlvE0_clEvENKUlvE0_clEvEUlffE_EESt5arrayIPcLm2EEEEviT0_T1_,"",@"SHT_CUDA_INFO"
	.sectionflags	@""
	.align	4


	//----- nvinfo : EIATTR_CUDA_API_VERSION
	.align		4
        /*0000*/ 	.byte	0x04, 0x37
        /*0002*/ 	.short	(.L_3745 - .L_3744)
.L_3744:
        /*0004*/ 	.word	0x00000082


	//----- nvinfo : EIATTR_KPARAM_INFO
	.align		4
.L_3745:
        /*0008*/ 	.byte	0x04, 0x17
        /*000a*/ 	.short	(.L_3747 - .L_3746)
.L_3746:
        /*000c*/ 	.word	0x00000000
        /*0010*/ 	.short	0x0002
        /*0012*/ 	.short	0x0010
        /*0014*/ 	.byte	0x00, 0xf0, 0x41, 0x00


	//----- nvinfo : EIATTR_KPARAM_INFO
	.align		4
.L_3747:
        /*0018*/ 	.byte	0x04, 0x17
        /*001a*/ 	.short	(.L_3749 - .L_3748)
.L_3748:
        /*001c*/ 	.word	0x00000000
        /*0020*/ 	.short	0x0001
        /*0022*/ 	.short	0x0004
        /*0024*/ 	.byte	0x00, 0xf0, 0x21, 0x00


	//----- nvinfo : EIATTR_KPARAM_INFO
	.align		4
.L_3749:
        /*0028*/ 	.byte	0x04, 0x17
        /*002a*/ 	.short	(.L_3751 - .L_3750)
.L_3750:
        /*002c*/ 	.word	0x00000000
        /*0030*/ 	.short	0x0000
        /*0032*/ 	.short	0x0000
        /*0034*/ 	.byte	0x00, 0xf0, 0x11, 0x00


	//----- nvinfo : EIATTR_SPARSE_MMA_MASK
	.align		4
.L_3751:
        /*0038*/ 	.byte	0x03, 0x50
        /*003a*/ 	.short	0x0000


	//----- nvinfo : EIATTR_MAXREG_COUNT
	.align		4
        /*003c*/ 	.byte	0x03, 0x1b
        /*003e*/ 	.short	0x00ff


	//----- nvinfo : EIATTR_MERCURY_ISA_VERSION
	.align		4
        /*0040*/ 	.byte	0x03, 0x5f
        /*0042*/ 	.short	0x0101


	//----- nvinfo : EIATTR_EXIT_INSTR_OFFSETS
	.align		4
        /*0044*/ 	.byte	0x04, 0x1c
        /*0046*/ 	.short	(.L_3753 - .L_3752)


	//   ....[0]....
.L_3752:
        /*0048*/ 	.word	0x000023a0


	//   ....[1]....
        /*004c*/ 	.word	0x00004f70


	//   ....[2]....
        /*0050*/ 	.word	0x00004fc0


	//----- nvinfo : EIATTR_MAX_THREADS
	.align		4
.L_3753:
        /*0054*/ 	.byte	0x04, 0x05
        /*0056*/ 	.short	(.L_3755 - .L_3754)
.L_3754:
        /*0058*/ 	.word	0x00000080
        /*005c*/ 	.word	0x00000001
        /*0060*/ 	.word	0x00000001


	//----- nvinfo : EIATTR_CRS_STACK_SIZE
	.align		4
.L_3755:
        /*0064*/ 	.byte	0x04, 0x1e
        /*0066*/ 	.short	(.L_3757 - .L_3756)
.L_3756:
        /*0068*/ 	.word	0x00000000


	//----- nvinfo : EIATTR_CBANK_PARAM_SIZE
	.align		4
.L_3757:
        /*006c*/ 	.byte	0x03, 0x19
        /*006e*/ 	.short	0x0020


	//----- nvinfo : EIATTR_PARAM_CBANK
	.align		4
        /*0070*/ 	.byte	0x04, 0x0a
        /*0072*/ 	.short	(.L_3759 - .L_3758)
	.align		4
.L_3758:
        /*0074*/ 	.word	index@(.nv.constant0._ZN2at6native29vectorized_elementwise_kernelILi2ENS0_13AUnaryFunctorIfffZZZNS0_16fmod_kernel_cudaERNS_18TensorIteratorBaseEENKUlvE0_clEvENKUlvE0_clEvEUlffE_EESt5arrayIPcLm2EEEEviT0_T1_)
        /*0078*/ 	.short	0x0210
        /*007a*/ 	.short	0x0020


	//----- nvinfo : EIATTR_SW_WAR
	.align		4
.L_3759:
        /*007c*/ 	.byte	0x04, 0x36
        /*007e*/ 	.short	(.L_3761 - .L_3760)
.L_3760:
        /*0080*/ 	.word	0x00000008
.L_3761:


//--------------------- .nv.info._ZN2at6native29vectorized_elementwise_kernelILi4ENS0_13AUnaryFunctorIfffZZZNS0_16fmod_kernel_cudaERNS_18TensorIteratorBaseEENKUlvE0_clEvENKUlvE0_clEvEUlffE_EESt5arrayIPcLm2EEEEviT0_T1_ --------------------------
	.section	.nv.info._ZN2at6native29vectorized_elementwise_kernelILi4ENS0_13AUnaryFunctorIfffZZZNS0_16fmod_kernel_cudaERNS_18TensorIteratorBaseEENKUlvE0_clEvENKUlvE0_clEvEUlffE_EESt5arrayIPcLm2EEEEviT0_T1_,"",@"SHT_CUDA_INFO"
	.sectionflags	@""
	.align	4


	//----- nvinfo : EIATTR_CUDA_API_VERSION
	.align		4
        /*0000*/ 	.byte	0x04, 0x37
        /*0002*/ 	.short	(.L_3763 - .L_3762)
.L_3762:
        /*0004*/ 	.word	0x00000082


	//----- nvinfo : EIATTR_KPARAM_INFO
	.align		4
.L_3763:
        /*0008*/ 	.byte	0x04, 0x17
        /*000a*/ 	.short	(.L_3765 - .L_3764)
.L_3764:
        /*000c*/ 	.word	0x00000000
        /*0010*/ 	.short	0x0002
        /*0012*/ 	.short	0x0010
        /*0014*/ 	.byte	0x00, 0xf0, 0x41, 0x00


	//----- nvinfo : EIATTR_KPARAM_INFO
	.align		4
.L_3765:
        /*0018*/ 	.byte	0x04, 0x17
        /*001a*/ 	.short	(.L_3767 - .L_3766)
.L_3766:
        /*001c*/ 	.word	0x00000000
        /*0020*/ 	.short	0x0001
        /*0022*/ 	.short	0x0004
        /*0024*/ 	.byte	0x00, 0xf0, 0x21, 0x00


	//----- nvinfo : EIATTR_KPARAM_INFO
	.align		4
.L_3767:
        /*0028*/ 	.byte	0x04, 0x17
        /*002a*/ 	.short	(.L_3769 - .L_3768)
.L_3768:
        /*002c*/ 	.word	0x00000000
        /*0030*/ 	.short	0x0000
        /*0032*/ 	.short	0x0000
        /*0034*/ 	.byte	0x00, 0xf0, 0x11, 0x00


	//----- nvinfo : EIATTR_SPARSE_MMA_MASK
	.align		4
.L_3769:
        /*0038*/ 	.byte	0x03, 0x50
        /*003a*/ 	.short	0x0000


	//----- nvinfo : EIATTR_MAXREG_COUNT
	.align		4
        /*003c*/ 	.byte	0x03, 0x1b
        /*003e*/ 	.short	0x00ff


	//----- nvinfo : EIATTR_MERCURY_ISA_VERSION
	.align		4
        /*0040*/ 	.byte	0x03, 0x5f
        /*0042*/ 	.short	0x0101


	//----- nvinfo : EIATTR_EXIT_INSTR_OFFSETS
	.align		4
        /*0044*/ 	.byte	0x04, 0x1c
        /*0046*/ 	.short	(.L_3771 - .L_3770)


	//   ....[0]....
.L_3770:
        /*0048*/ 	.word	0x00002380


	//   ....[1]....
        /*004c*/ 	.word	0x00004f50


	//   ....[2]....
        /*0050*/ 	.word	0x00004fa0


	//----- nvinfo : EIATTR_MAX_THREADS
	.align		4
.L_3771:
        /*0054*/ 	.byte	0x04, 0x05
        /*0056*/ 	.short	(.L_3773 - .L_3772)
.L_3772:
        /*0058*/ 	.word	0x00000080
        /*005c*/ 	.word	0x00000001
        /*0060*/ 	.word	0x00000001


	//----- nvinfo : EIATTR_CRS_STACK_SIZE
	.align		4
.L_3773:
        /*0064*/ 	.byte	0x04, 0x1e
        /*0066*/ 	.short	(.L_3775 - .L_3774)
.L_3774:
        /*0068*/ 	.word	0x00000000


	//----- nvinfo : EIATTR_CBANK_PARAM_SIZE
	.align		4
.L_3775:
        /*006c*/ 	.byte	0x03, 0x19
        /*006e*/ 	.short	0x0020


	//----- nvinfo : EIATTR_PARAM_CBANK
	.align		4
        /*0070*/ 	.byte	0x04, 0x0a
        /*0072*/ 	.short	(.L_3777 - .L_3776)
	.align		4
.L_3776:
        /*0074*/ 	.word	index@(.nv.constant0._ZN2at6native29vectorized_elementwise_kernelILi4ENS0_13AUnaryFunctorIfffZZZNS0_16fmod_kernel_cudaERNS_18TensorIteratorBaseEENKUlvE0_clEvENKUlvE0_clEvEUlffE_EESt5arrayIPcLm2EEEEviT0_T1_)
        /*0078*/ 	.short	0x0210
        /*007a*/ 	.short	0x0020


	//----- nvinfo : EIATTR_SW_WAR
	.align		4
.L_3777:
        /*007c*/ 	.byte	0x04, 0x36
        /*007e*/ 	.short	(.L_3779 - .L_3778)
.L_3778:
        /*0080*/ 	.word	0x00000008
.L_3779:


//--------------------- .nv.info._ZN2at6native29vectorized_elementwise_kernelILi8ENS0_13AUnaryFunctorIfffZZZNS0_16fmod_kernel_cudaERNS_18TensorIteratorBaseEENKUlvE0_clEvENKUlvE0_clEvEUlffE_EESt5arrayIPcLm2EEEEviT0_T1_ --------------------------
	.section	.nv.info._ZN2at6native29vectorized_elementwise_kernelILi8ENS0_13AUnaryFunctorIfffZZZNS0_16fmod_kernel_cudaERNS_18TensorIteratorBaseEENKUlvE0_clEvENKUlvE0_clEvEUlffE_EESt5arrayIPcLm2EEEEviT0_T1_,"",@"SHT_CUDA_INFO"
	.sectionflags	@""
	.align	4


	//----- nvinfo : EIATTR_CUDA_API_VERSION
	.align		4
        /*0000*/ 	.byte	0x04, 0x37
        /*0002*/ 	.short	(.L_3781 - .L_3780)
.L_3780:
        /*0004*/ 	.word	0x00000082


	//----- nvinfo : EIATTR_KPARAM_INFO
	.align		4
.L_3781:
        /*0008*/ 	.byte	0x04, 0x17
        /*000a*/ 	.short	(.L_3783 - .L_3782)
.L_3782:
        /*000c*/ 	.word	0x00000000
        /*0010*/ 	.short	0x0002
        /*0012*/ 	.short	0x0010
        /*0014*/ 	.byte	0x00, 0xf0, 0x41, 0x00


	//----- nvinfo : EIATTR_KPARAM_INFO
	.align		4
.L_3783:
        /*0018*/ 	.byte	0x04, 0x17
        /*001a*/ 	.short	(.L_3785 - .L_3784)
.L_3784:
        /*001c*/ 	.word	0x00000000
        /*0020*/ 	.short	0x0001
        /*0022*/ 	.short	0x0004
        /*0024*/ 	.byte	0x00, 0xf0, 0x21, 0x00


	//----- nvinfo : EIATTR_KPARAM_INFO
	.align		4
.L_3785:
        /*0028*/ 	.byte	0x04, 0x17
        /*002a*/ 	.short	(.L_3787 - .L_3786)
.L_3786:
        /*002c*/ 	.word	0x00000000
        /*0030*/ 	.short	0x0000
        /*0032*/ 	.short	0x0000
        /*0034*/ 	.byte	0x00, 0xf0, 0x11, 0x00


	//----- nvinfo : EIATTR_SPARSE_MMA_MASK
	.align		4
.L_3787:
        /*0038*/ 	.byte	0x03, 0x50
        /*003a*/ 	.short	0x0000


	//----- nvinfo : EIATTR_MAXREG_COUNT
	.align		4
        /*003c*/ 	.byte	0x03, 0x1b
        /*003e*/ 	.short	0x00ff


	//----- nvinfo : EIATTR_MERCURY_ISA_VERSION
	.align		4
        /*0040*/ 	.byte	0x03, 0x5f
        /*0042*/ 	.short	0x0101


	//----- nvinfo : EIATTR_EXIT_INSTR_OFFSETS
	.align		4
        /*0044*/ 	.byte	0x04, 0x1c
        /*0046*/ 	.short	(.L_3789 - .L_3788)


	//   ....[0]....
.L_3788:
        /*0048*/ 	.word	0x00002380


	//   ....[1]....
        /*004c*/ 	.word	0x00004f50


	//   ....[2]....
        /*0050*/ 	.word	0x00004fa0


	//----- nvinfo : EIATTR_MAX_THREADS
	.align		4
.L_3789:
        /*0054*/ 	.byte	0x04, 0x05
        /*0056*/ 	.short	(.L_3791 - .L_3790)
.L_3790:
        /*0058*/ 	.word	0x00000080
        /*005c*/ 	.word	0x00000001
        /*0060*/ 	.word	0x00000001


	//----- nvinfo : EIATTR_CRS_STACK_SIZE
	.align		4
.L_3791:
        /*0064*/ 	.byte	0x04, 0x1e
        /*0066*/ 	.short	(.L_3793 - .L_3792)
.L_3792:
        /*0068*/ 	.word	0x00000000


	//----- nvinfo : EIATTR_CBANK_PARAM_SIZE
	.align		4
.L_3793:
        /*006c*/ 	.byte	0x03, 0x19
        /*006e*/ 	.short	0x0020


	//----- nvinfo : EIATTR_PARAM_CBANK
	.align		4
        /*0070*/ 	.byte	0x04, 0x0a
        /*0072*/ 	.short	(.L_3795 - .L_3794)
	.align		4
.L_3794:
        /*0074*/ 	.word	index@(.nv.constant0._ZN2at6native29vectorized_elementwise_kernelILi8ENS0_13AUnaryFunctorIfffZZZNS0_16fmod_kernel_cudaERNS_18TensorIteratorBaseEENKUlvE0_clEvENKUlvE0_clEvEUlffE_EESt5arrayIPcLm2EEEEviT0_T1_)
        /*0078*/ 	.short	0x0210
        /*007a*/ 	.short	0x0020


	//----- nvinfo : EIATTR_SW_WAR
	.align		4
.L_3795:
        /*007c*/ 	.byte	0x04, 0x36
        /*007e*/ 	.short	(.L_3797 - .L_3796)
.L_3796:
        /*0080*/ 	.word	0x00000008
.L_3797:


//--------------------- .nv.info._ZN2at6native18elementwise_kernelILi128ELi4EZNS0_15gpu_kernel_implINS0_13BinaryFunctorIdddZZZNS0_16fmod_kernel_cudaERNS_18TensorIteratorBaseEENKUlvE0_clEvENKUlvE_clEvEUlddE_EEEEvS5_RKT_EUliE_EEviT1_ --------------------------
	.section	.nv.info._ZN2at6native18elementwise_kernelILi128ELi4EZNS0_15gpu_kernel_implINS0_13BinaryFunctorIdddZZZNS0_16fmod_kernel_cudaERNS_18TensorIteratorBaseEENKUlvE0_clEvENKUlvE_clEvEUlddE_EEEEvS5_RKT_EUliE_EEviT1_,"",@"SHT_CUDA_INFO"
	.sectionflags	@""
	.align	4


	//----- nvinfo : EIATTR_CUDA_API_VERSION
	.align		4
        /*0000*/ 	.byte	0x04, 0x37
        /*0002*/ 	.short	(.L_3799 - .L_3798)
.L_3798:
        /*0004*/ 	.word	0x00000082


	//----- nvinfo : EIATTR_KPARAM_INFO
	.align		4
.L_3799:
        /*0008*/ 	.byte	0x04, 0x17
        /*000a*/ 	.short	(.L_3801 - .L_3800)
.L_3800:
        /*000c*/ 	.word	0x00000000
        /*0010*/ 	.short	0x0001
        /*0012*/ 	.short	0x0008
        /*0014*/ 	.byte	0x00, 0xf0, 0x21, 0x0a


	//----- nvinfo : EIATTR_KPARAM_INFO
	.align		4
.L_3801:
        /*0018*/ 	.byte	0x04, 0x17
        /*001a*/ 	.short	(.L_3803 - .L_3802)
.L_3802:
        /*001c*/ 	.word	0x00000000
        /*0020*/ 	.short	0x0000
        /*0022*/ 	.short	0x0000
        /*0024*/ 	.byte	0x00, 0xf0, 0x11, 0x00


	//----- nvinfo : EIATTR_SPARSE_MMA_MASK
	.align		4
.L_3803:
        /*0028*/ 	.byte	0x03, 0x50
        /*002a*/ 	.short	0x0000


	//----- nvinfo : EIATTR_MAXREG_COUNT
	.align		4
        /*002c*/ 	.byte	0x03, 0x1b
        /*002e*/ 	.short	0x0080


	//----- nvinfo : EIATTR_EXTERNS
	.align		4
        /*0030*/ 	.byte	0x04, 0x0f
        /*0032*/ 	.short	(.L_3805 - .L_3804)


	//   ....[0]....
	.align		4
.L_3804:
        /*0034*/ 	.word	index@(__assertfail)


	//----- nvinfo : EIATTR_MERCURY_ISA_VERSION
	.align		4
.L_3805:
        /*0038*/ 	.byte	0x03, 0x5f
        /*003a*/ 	.short	0x0101


	//----- nvinfo : EIATTR_SYSCALL_OFFSETS
	.align		4
        /*003c*/ 	.byte	0x04, 0x46
        /*003e*/ 	.short	(.L_3807 - .L_3806)


	//   ....[0]....
.L_3806:
        /*0040*/ 	.word	0x00002570


	//   ....[1]....
        /*0044*/ 	.word	0x00003480


	//   ....[2]....
        /*0048*/ 	.word	0x00005570


	//   ....[3]....
        /*004c*/ 	.word	0x00007b50


	//   ....[4]....
        /*0050*/ 	.word	0x00008a60


	//   ....[5]....
        /*0054*/ 	.word	0x0000ab70


	//   ....[6]....
        /*0058*/ 	.word	0x0000d120


	//   ....[7]....
        /*005c*/ 	.word	0x0000e030


	//   ....[8]....
        /*0060*/ 	.word	0x00010140


	//   ....[9]....
        /*0064*/ 	.word	0x000126e0


	//   ....[10]....
        /*0068*/ 	.word	0x000135f0


	//   ....[11]....
        /*006c*/ 	.word	0x000156e0


	//----- nvinfo : EIATTR_EXIT_INSTR_OFFSETS
	.align		4
.L_3807:
        /*0070*/ 	.byte	0x04, 0x1c
        /*0072*/ 	.short	(.L_3809 - .L_3808)


	//   ....[0]....
.L_3808:
        /*0074*/ 	.word	0x000101f0


	//   ....[1]....
        /*0078*/ 	.word	0x00014720


	//   ....[2]....
        /*007c*/ 	.word	0x00014760


	//   ....[3]....
        /*0080*/ 	.word	0x000147f0


	//   ....[4]....
        /*0084*/ 	.word	0x00014820


	//   ....[5]....
        /*0088*/ 	.word	0x00014850


	//   ....[6]....
        /*008c*/ 	.word	0x00014920


	//   ....[7]....
        /*0090*/ 	.word	0x000149a0


	//   ....[8]....
        /*0094*/ 	.word	0x00014a80


	//   ....[9]....
        /*0098*/ 	.word	0x00014b10


	//   ....[10]....
        /*009c*/ 	.word	0x00014b30


	//   ....[11]....
        /*00a0*/ 	.word	0x00014bf0


	//   ....[12]....
        /*00a4*/ 	.word	0x00014c20


	//   ....[13]....
        /*00a8*/ 	.word	0x00014df0


	//   ....[14]....
        /*00ac*/ 	.word	0x00014f90


	//   ....[15]....
        /*00b0*/ 	.word	0x00015010


	//   ....[16]....
        /*00b4*/ 	.word	0x000150c0


	//   ....[17]....
        /*00b8*/ 	.word	0x00015280


	//   ....[18]....
        /*00bc*/ 	.word	0x00015440


	//   ....[19]....
        /*00c0*/ 	.word	0x000155e0


	//   ....[20]....
        /*00c4*/ 	.word	0x000156f0


	//   ....[21]....
        /*00c8*/ 	.word	0x00015720


	//   ....[22]....
        /*00cc*/ 	.word	0x00015750


	//----- nvinfo : EIATTR_MAX_THREADS
	.align		4
.L_3809:
        /*00d0*/ 	.byte	0x04, 0x05
        /*00d2*/ 	.short	(.L_3811 - .L_3810)
.L_3810:
        /*00d4*/ 	.word	0x00000080
        /*00d8*/ 	.word	0x00000001
        /*00dc*/ 	.word	0x00000001


	//----- nvinfo : EIATTR_CRS_STACK_SIZE
	.align		4
.L_3811:
        /*00e0*/ 	.byte	0x04, 0x1e
        /*00e2*/ 	.short	(.L_3813 - .L_3812)
.L_3812:
        /*00e4*/ 	.word	0x00000000


	//----- nvinfo : EIATTR_CBANK_PARAM_SIZE
	.align		4
.L_3813:
        /*00e8*/ 	.byte	0x03, 0x19
        /*00ea*/ 	.short	0x0290


	//----- nvinfo : EIATTR_PARAM_CBANK
	.align		4
        /*00ec*/ 	.byte	0x04, 0x0a
        /*00ee*/ 	.short	(.L_3815 - .L_3814)
	.align		4
.L_3814:
        /*00f0*/ 	.word	index@(.nv.constant0._ZN2at6native18elementwise_kernelILi128ELi4EZNS0_15gpu_kernel_implINS0_13BinaryFunctorIdddZZZNS0_16fmod_kernel_cudaERNS_18TensorIteratorBaseEENKUlvE0_clEvENKUlvE_clEvEUlddE_EEEEvS5_RKT_EUliE_EEviT1_)
        /*00f4*/ 	.short	0x0210
        /*00f6*/ 	.short	0x0290


	//----- nvinfo : EIATTR_SW_WAR
	.align		4
.L_3815:
        /*00f8*/ 	.byte	0x04, 0x36
        /*00fa*/ 	.short	(.L_3817 - .L_3816)
.L_3816:
        /*00fc*/ 	.word	0x00000008
.L_3817:


//--------------------- .nv.info._ZN2at6native27unrolled_elementwise_kernelINS0_13BinaryFunctorIdddZZZNS0_16fmod_kernel_cudaERNS_18TensorIteratorBaseEENKUlvE0_clEvENKUlvE_clEvEUlddE_EESt5arrayIPcLm3EELi4E23TrivialOffsetCalculatorILi2EjESC_ILi1EjENS0_6memory12LoadWithCastILi2EEENSF_13StoreWithCastILi1EEEEEviT_T0_T2_T3_T4_T5_ --------------------------
	.section	.nv.info._ZN2at6native27unrolled_elementwise_kernelINS0_13BinaryFunctorIdddZZZNS0_16fmod_kernel_cudaERNS_18TensorIteratorBaseEENKUlvE0_clEvENKUlvE_clEvEUlddE_EESt5arrayIPcLm3EELi4E23TrivialOffsetCalculatorILi2EjESC_ILi1EjENS0_6memory12LoadWithCastILi2EEENSF_13StoreWithCastILi1EEEEEviT_T0_T2_T3_T4_T5_,"",@"SHT_CUDA_INFO"
	.sectionflags	@""
	.align	4


	//----- nvinfo : EIATTR_CUDA_API_VERSION
	.align		4
        /*0000*/ 	.byte	0x04, 0x37
        /*0002*/ 	.short	(.L_3819 - .L_3818)
.L_3818:
        /*0004*/ 	.word	0x00000082


	//----- nvinfo : EIATTR_KPARAM_INFO
	.align		4
.L_3819:
        /*0008*/ 	.byte	0x04, 0x17
        /*000a*/ 	.short	(.L_3821 - .L_3820)
.L_3820:
        /*000c*/ 	.word	0x00000000
        /*0010*/ 	.short	0x0006
        /*0012*/ 	.short	0x0030
        /*0014*/ 	.byte	0x00, 0xf0, 0x21, 0x00


	//----- nvinfo : EIATTR_KPARAM_INFO
	.align		4
.L_3821:
        /*0018*/ 	.byte	0x04, 0x17
        /*001a*/ 	.short	(.L_3823 - .L_3822)
.L_3822:
        /*001c*/ 	.word	0x00000000
        /*0020*/ 	.short	0x0005
        /*0022*/ 	.short	0x0024
        /*0024*/ 	.byte	0x00, 0xf0, 0x31, 0x00


	//----- nvinfo : EIATTR_KPARAM_INFO
	.align		4
.L_3823:
        /*0028*/ 	.byte	0x04, 0x17
        /*002a*/ 	.short	(.L_3825 - .L_3824)
.L_3824:
        /*002c*/ 	.word	0x00000000
        /*0030*/ 	.short	0x0004
        /*0032*/ 	.short	0x0021
        /*0034*/ 	.byte	0x00, 0xf0, 0x05, 0x00


	//----- nvinfo : EIATTR_KPARAM_INFO
	.align		4
.L_3825:
        /*0038*/ 	.byte	0x04, 0x17
        /*003a*/ 	.short	(.L_3827 - .L_3826)
.L_3826:
        /*003c*/ 	.word	0x00000000
        /*0040*/ 	.short	0x0003
        /*0042*/ 	.short	0x0020
        /*0044*/ 	.byte	0x00, 0xf0, 0x05, 0x00


	//----- nvinfo : EIATTR_KPARAM_INFO
	.align		4
.L_3827:
        /*0048*/ 	.byte	0x04, 0x17
        /*004a*/ 	.short	(.L_3829 - .L_3828)
.L_3828:
        /*004c*/ 	.word	0x00000000
        /*0050*/ 	.short	0x0002
        /*0052*/ 	.short	0x0008
        /*0054*/ 	.byte	0x00, 0xf0, 0x61, 0x00


	//----- nvinfo : EIATTR_KPARAM_INFO
	.align		4
.L_3829:
        /*0058*/ 	.byte	0x04, 0x17
        /*005a*/ 	.short	(.L_3831 - .L_3830)
.L_3830:
        /*005c*/ 	.word	0x00000000
        /*0060*/ 	.short	0x0001
        /*0062*/ 	.short	0x0004
        /*0064*/ 	.byte	0x00, 0xf0, 0x05, 0x00


	//----- nvinfo : EIATTR_KPARAM_INFO
	.align		4
.L_3831:
        /*0068*/ 	.byte	0x04, 0x17
        /*006a*/ 	.short	(.L_3833 - .L_3832)
.L_3832:
        /*006c*/ 	.word	0x00000000
        /*0070*/ 	.short	0x0000
        /*0072*/ 	.short	0x0000
        /*0074*/ 	.byte	0x00, 0xf0, 0x11, 0x00


	//----- nvinfo : EIATTR_SPARSE_MMA_MASK
	.align		4
.L_3833:
        /*0078*/ 	.byte	0x03, 0x50
        /*007a*/ 	.short	0x0000


	//----- nvinfo : EIATTR_MAXREG_COUNT
	.align		4
        /*007c*/ 	.byte	0x03, 0x1b
        /*007e*/ 	.short	0x00ff


	//----- nvinfo : EIATTR_EXTERNS
	.align		4
        /*0080*/ 	.byte	0x04, 0x0f
        /*0082*/ 	.short	(.L_3835 - .L_3834)


	//   ....[0]....
	.align		4
.L_3834:
        /*0084*/ 	.word	index@(__assertfail)


	//----- nvinfo : EIATTR_MERCURY_ISA_VERSION
	.align		4
.L_3835:
        /*0088*/ 	.byte	0x03, 0x5f
        /*008a*/ 	.short	0x0101


	//----- nvinfo : EIATTR_SYSCALL_OFFSETS
	.align		4
        /*008c*/ 	.byte	0x04, 0x46
        /*008e*/ 	.short	(.L_3837 - .L_3836)


	//   ....[0]....
.L_3836:
        /*0090*/ 	.word	0x00000fa0


	//   ....[1]....
        /*0094*/ 	.word	0x00001ec0


	//   ....[2]....
        /*0098*/ 	.word	0x00002e60


	//   ....[3]....
        /*009c*/ 	.word	0x00003d80


	//   ....[4]....
        /*00a0*/ 	.word	0x00004d30


	//   ....[5]....
        /*00a4*/ 	.word	0x00005c50


	//   ....[6]....
        /*00a8*/ 	.word	0x00006be0


	//   ....[7]....
        /*00ac*/ 	.word	0x00007b10


	//   ....[8]....
        /*00b0*/ 	.word	0x0000ce30


	//   ....[9]....
        /*00b4*/ 	.word	0x0000e020


	//   ....[10]....
        /*00b8*/ 	.word	0x0000f1d0


	//   ....[11]....
        /*00bc*/ 	.word	0x00010380


	//----- nvinfo : EIATTR_EXIT_INSTR_OFFSETS
	.align		4
.L_3837:
        /*00c0*/ 	.byte	0x04, 0x1c
        /*00c2*/ 	.short	(.L_3839 - .L_3838)


	//   ....[0]....
.L_3838:
        /*00c4*/ 	.word	0x0000f270


	//   ....[1]....
        /*00c8*/ 	.word	0x0000f3c0


	//   ....[2]....
        /*00cc*/ 	.word	0x0000f400


	//   ....[3]....
        /*00d0*/ 	.word	0x0000f490


	//   ....[4]....
        /*00d4*/ 	.word	0x0000f4c0


	//   ....[5]....
        /*00d8*/ 	.word	0x0000f4f0


	//   ....[6]....
        /*00dc*/ 	.word	0x0000f5c0


	//   ....[7]....
        /*00e0*/ 	.word	0x0000f640


	//   ....[8]....
        /*00e4*/ 	.word	0x0000f720


	//   ....[9]....
        /*00e8*/ 	.word	0x0000f7b0


	//   ....[10]....
        /*00ec*/ 	.word	0x0000f7d0


	//   ....[11]....
        /*00f0*/ 	.word	0x0000f890


	//   ....[12]....
        /*00f4*/ 	.word	0x0000f8c0


	//   ....[13]....
        /*00f8*/ 	.word	0x0000fa90


	//   ....[14]....
        /*00fc*/ 	.word	0x0000fc30


	//   ....[15]....
        /*0100*/ 	.word	0x0000fcb0


	//   ....[16]....
        /*0104*/ 	.word	0x0000fd60


	//   ....[17]....
        /*0108*/ 	.word	0x0000ff20


	//   ....[18]....
        /*010c*/ 	.word	0x000100e0


	//   ....[19]....
        /*0110*/ 	.word	0x00010280


	//   ....[20]....
        /*0114*/ 	.word	0x00010390


	//   ....[21]....
        /*0118*/ 	.word	0x000103c0


	//   ....[22]....
        /*011c*/ 	.word	0x000103f0


	//----- nvinfo : EIATTR_MAX_THREADS
	.align		4
.L_3839:
        /*0120*/ 	.byte	0x04, 0x05
        /*0122*/ 	.short	(.L_3841 - .L_3840)
.L_3840:
        /*0124*/ 	.word	0x00000080
        /*0128*/ 	.word	0x00000001
        /*012c*/ 	.word	0x00000001


	//----- nvinfo : EIATTR_CRS_STACK_SIZE
	.align		4
.L_3841:
        /*0130*/ 	.byte	0x04, 0x1e
        /*0132*/ 	.short	(.L_3843 - .L_3842)
.L_3842:
        /*0134*/ 	.word	0x00000000


	//----- nvinfo : EIATTR_CBANK_PARAM_SIZE
	.align		4
.L_3843:
        /*0138*/ 	.byte	0x03, 0x19
        /*013a*/ 	.short	0x0038


	//----- nvinfo : EIATTR_PARAM_CBANK
	.align		4
        /*013c*/ 	.byte	0x04, 0x0a
        /*013e*/ 	.short	(.L_3845 - .L_3844)
	.align		4
.L_3844:
        /*0140*/ 	.word	index@(.nv.constant0._ZN2at6native27unrolled_elementwise_kernelINS0_13BinaryFunctorIdddZZZNS0_16fmod_kernel_cudaERNS_18TensorIteratorBaseEENKUlvE0_clEvENKUlvE_clEvEUlddE_EESt5arrayIPcLm3EELi4E23TrivialOffsetCalculatorILi2EjESC_ILi1EjENS0_6memory12LoadWithCastILi2EEENSF_13StoreWithCastILi1EEEEEviT_T0_T2_T3_T4_T5_)
        /*0144*/ 	.short	0x0210
        /*0146*/ 	.short	0x0038


	//----- nvinfo : EIATTR_SW_WAR
	.align		4
.L_3845:
        /*0148*/ 	.byte	0x04, 0x36
        /*014a*/ 	.short	(.L_3847 - .L_3846)
.L_3846:
        /*014c*/ 	.word	0x00000008
.L_3847:


//--------------------- .nv.info._ZN2at6native18elementwise_kernelILi128ELi2EZNS0_22gpu_kernel_impl_nocastINS0_13BinaryFunctorIdddZZZNS0_16fmod_kernel_cudaERNS_18TensorIteratorBaseEENKUlvE0_clEvENKUlvE_clEvEUlddE_EEEEvS5_RKT_EUliE_EEviT1_ --------------------------
	.section	.nv.info._ZN2at6native18elementwise_kernelILi128ELi2EZNS0_22gpu_kernel_impl_nocastINS0_13BinaryFunctorIdddZZZNS0_16fmod_kernel_cudaERNS_18TensorIteratorBaseEENKUlvE0_clEvENKUlvE_clEvEUlddE_EEEEvS5_RKT_EUliE_EEviT1_,"",@"SHT_CUDA_INFO"
	.sectionflags	@""
	.align	4


	//----- nvinfo : EIATTR_CUDA_API_VERSION
	.align		4
        /*0000*/ 	.byte	0x04, 0x37
        /*0002*/ 	.short	(.L_3849 - .L_3848)
.L_3848:
        /*0004*/ 	.word	0x00000082


	//----- nvinfo : EIATTR_KPARAM_INFO
	.align		4
.L_3849:
        /*0008*/ 	.byte	0x04, 0x17
        /*000a*/ 	.short	(.L_3851 - .L_3850)
.L_3850:
        /*000c*/ 	.word	0x00000000
        /*0010*/ 	.short	0x0001
        /*0012*/ 	.short	0x0008
        /*0014*/ 	.byte	0x00, 0xf0, 0x21, 0x0a


	//----- nvinfo : EIATTR_KPARAM_INFO
	.align		4
.L_3851:
        /*0018*/ 	.byte	0x04, 0x17
        /*001a*/ 	.short	(.L_3853 - .L_3852)
.L_3852:
        /*001c*/ 	.word	0x00000000
        /*0020*/ 	.short	0x0000
        /*0022*/ 	.short	0x0000
        /*0024*/ 	.byte	0x00, 0xf0, 0x11, 0x00


	//----- nvinfo : EIATTR_SPARSE_MMA_MASK
	.align		4
.L_3853:
        /*0028*/ 	.byte	0x03, 0x50
        /*002a*/ 	.short	0x0000


	//----- nvinfo : EIATTR_MAXREG_COUNT
	.align		4
        /*002c*/ 	.byte	0x03, 0x1b
        /*002e*/ 	.short	0x0080


	//----- nvinfo : EIATTR_MERCURY_ISA_VERSION
	.align		4
        /*0030*/ 	.byte	0x03, 0x5f
        /*0032*/ 	.short	0x0101


	//----- nvinfo : EIATTR_EXIT_INSTR_OFFSETS
	.align		4
        /*0034*/ 	.byte	0x04, 0x1c
        /*0036*/ 	.short	(.L_3855 - .L_3854)


	//   ....[0]....
.L_3854:
        /*0038*/ 	.word	0x00002750


	//   ....[1]....
        /*003c*/ 	.word	0x00004e10


	//----- nvinfo : EIATTR_MAX_THREADS
	.align		4
.L_3855:
        /*0040*/ 	.byte	0x04, 0x05
        /*0042*/ 	.short	(.L_3857 - .L_3856)
.L_3856:
        /*0044*/ 	.word	0x00000080
        /*0048*/ 	.word	0x00000001
        /*004c*/ 	.word	0x00000001


	//----- nvinfo : EIATTR_CRS_STACK_SIZE
	.align		4
.L_3857:
        /*0050*/ 	.byte	0x04, 0x1e
        /*0052*/ 	.short	(.L_3859 - .L_3858)
.L_3858:
        /*0054*/ 	.word	0x00000000


	//----- nvinfo : EIATTR_CBANK_PARAM_SIZE
	.align		4
.L_3859:
        /*0058*/ 	.byte	0x03, 0x19
        /*005a*/ 	.short	0x0290


	//----- nvinfo : EIATTR_PARAM_CBANK
	.align		4
        /*005c*/ 	.byte	0x04, 0x0a
        /*005e*/ 	.short	(.L_3861 - .L_3860)
	.align		4
.L_3860:
        /*0060*/ 	.word	index@(.nv.constant0._ZN2at6native18elementwise_kernelILi128ELi2EZNS0_22gpu_kernel_impl_nocastINS0_13BinaryFunctorIdddZZZNS0_16fmod_kernel_cudaERNS_18TensorIteratorBaseEENKUlvE0_clEvENKUlvE_clEvEUlddE_EEEEvS5_RKT_EUliE_EEviT1_)
        /*0064*/ 	.short	0x0210
        /*0066*/ 	.short	0x0290


	//----- nvinfo : EIATTR_SW_WAR
	.align		4
.L_3861:
        /*0068*/ 	.byte	0x04, 0x36
        /*006a*/ 	.short	(.L_3863 - .L_3862)
.L_3862:
        /*006c*/ 	.word	0x00000008
.L_3863:


//--------------------- .nv.info._ZN2at6native27unrolled_elementwise_kernelINS0_13BinaryFunctorIdddZZZNS0_16fmod_kernel_cudaERNS_18TensorIteratorBaseEENKUlvE0_clEvENKUlvE_clEvEUlddE_EESt5arrayIPcLm3EELi4E23TrivialOffsetCalculatorILi2EjESC_ILi1EjENS0_6memory15LoadWithoutCastENSF_16StoreWithoutCastEEEviT_T0_T2_T3_T4_T5_ --------------------------
	.section	.nv.info._ZN2at6native27unrolled_elementwise_kernelINS0_13BinaryFunctorIdddZZZNS0_16fmod_kernel_cudaERNS_18TensorIteratorBaseEENKUlvE0_clEvENKUlvE_clEvEUlddE_EESt5arrayIPcLm3EELi4E23TrivialOffsetCalculatorILi2EjESC_ILi1EjENS0_6memory15LoadWithoutCastENSF_16StoreWithoutCastEEEviT_T0_T2_T3_T4_T5_,"",@"SHT_CUDA_INFO"
	.sectionflags	@""
	.align	4


	//----- nvinfo : EIATTR_CUDA_API_VERSION
	.align		4
        /*0000*/ 	.byte	0x04, 0x37
        /*0002*/ 	.short	(.L_3865 - .L_3864)
.L_3864:
        /*0004*/ 	.word	0x00000082


	//----- nvinfo : EIATTR_KPARAM_INFO
	.align		4
.L_3865:
        /*0008*/ 	.byte	0x04, 0x17
        /*000a*/ 	.short	(.L_3867 - .L_3866)
.L_3866:
        /*000c*/ 	.word	0x00000000
        /*0010*/ 	.short	0x0006
        /*0012*/ 	.short	0x0023
        /*0014*/ 	.byte	0x00, 0xf0, 0x05, 0x00


	//----- nvinfo : EIATTR_KPARAM_INFO
	.align		4
.L_3867:
        /*0018*/ 	.byte	0x04, 0x17
        /*001a*/ 	.short	(.L_3869 - .L_3868)
.L_3868:
        /*001c*/ 	.word	0x00000000
        /*0020*/ 	.short	0x0005
        /*0022*/ 	.short	0x0022
        /*0024*/ 	.byte	0x00, 0xf0, 0x05, 0x00


	//----- nvinfo : EIATTR_KPARAM_INFO
	.align		4
.L_3869:
        /*0028*/ 	.byte	0x04, 0x17
        /*002a*/ 	.short	(.L_3871 - .L_3870)
.L_3870:
        /*002c*/ 	.word	0x00000000
        /*0030*/ 	.short	0x0004
        /*0032*/ 	.short	0x0021
        /*0034*/ 	.byte	0x00, 0xf0, 0x05, 0x00


	//----- nvinfo : EIATTR_KPARAM_INFO
	.align		4
.L_3871:
        /*0038*/ 	.byte	0x04, 0x17
        /*003a*/ 	.short	(.L_3873 - .L_3872)
.L_3872:
        /*003c*/ 	.word	0x00000000
        /*0040*/ 	.short	0x0003
        /*0042*/ 	.short	0x0020
        /*0044*/ 	.byte	0x00, 0xf0, 0x05, 0x00


	//----- nvinfo : EIATTR_KPARAM_INFO
	.align		4
.L_3873:
        /*0048*/ 	.byte	0x04, 0x17
        /*004a*/ 	.short	(.L_3875 - .L_3874)
.L_3874:
        /*004c*/ 	.word	0x00000000
        /*0050*/ 	.short	0x0002
        /*0052*/ 	.short	0x0008
        /*0054*/ 	.byte	0x00, 0xf0, 0x61, 0x00


	//----- nvinfo : EIATTR_KPARAM_INFO
	.align		4
.L_3875:
        /*0058*/ 	.byte	0x04, 0x17
        /*005a*/ 	.short	(.L_3877 - .L_3876)
.L_3876:
        /*005c*/ 	.word	0x00000000
        /*0060*/ 	.short	0x0001
        /*0062*/ 	.short	0x0004
        /*0064*/ 	.byte	0x00, 0xf0, 0x05, 0x00


	//----- nvinfo : EIATTR_KPARAM_INFO
	.align		4
.L_3877:
        /*0068*/ 	.byte	0x04, 0x17
        /*006a*/ 	.short	(.L_3879 - .L_3878)
.L_3878:
        /*006c*/ 	.word	0x00000000
        /*0070*/ 	.short	0x0000
        /*0072*/ 	.short	0x0000
        /*0074*/ 	.byte	0x00, 0xf0, 0x11, 0x00


	//----- nvinfo : EIATTR_SPARSE_MMA_MASK
	.align		4
.L_3879:
        /*0078*/ 	.byte	0x03, 0x50
        /*007a*/ 	.short	0x0000


	//----- nvinfo : EIATTR_MAXREG_COUNT
	.align		4
        /*007c*/ 	.byte	0x03, 0x1b
        /*007e*/ 	.short	0x00ff


	//----- nvinfo : EIATTR_MERCURY_ISA_VERSION
	.align		4
        /*0080*/ 	.byte	0x03, 0x5f
        /*0082*/ 	.short	0x0101


	//----- nvinfo : EIATTR_EXIT_INSTR_OFFSETS
	.align		4
        /*0084*/ 	.byte	0x04, 0x1c
        /*0086*/ 	.short	(.L_3881 - .L_3880)


	//   ....[0]....
.L_3880:
        /*0088*/ 	.word	0x00004460


	//   ....[1]....
        /*008c*/ 	.word	0x000044c0


	//----- nvinfo : EIATTR_MAX_THREADS
	.align		4
.L_3881:
        /*0090*/ 	.byte	0x04, 0x05
        /*0092*/ 	.short	(.L_3883 - .L_3882)
.L_3882:
        /*0094*/ 	.word	0x00000080
        /*0098*/ 	.word	0x00000001
        /*009c*/ 	.word	0x00000001


	//----- nvinfo : EIATTR_CRS_STACK_SIZE
	.align		4
.L_3883:
        /*00a0*/ 	.byte	0x04, 0x1e
        /*00a2*/ 	.short	(.L_3885 - .L_3884)
.L_3884:
        /*00a4*/ 	.word	0x00000000


	//----- nvinfo : EIATTR_CBANK_PARAM_SIZE
	.align		4
.L_3885:
        /*00a8*/ 	.byte	0x03, 0x19
        /*00aa*/ 	.short	0x0024


	//----- nvinfo : EIATTR_PARAM_CBANK
	.align		4
        /*00ac*/ 	.byte	0x04, 0x0a
        /*00ae*/ 	.short	(.L_3887 - .L_3886)
	.align		4
.L_3886:
        /*00b0*/ 	.word	index@(.nv.constant0._ZN2at6native27unrolled_elementwise_kernelINS0_13BinaryFunctorIdddZZZNS0_16fmod_kernel_cudaERNS_18TensorIteratorBaseEENKUlvE0_clEvENKUlvE_clEvEUlddE_EESt5arrayIPcLm3EELi4E23TrivialOffsetCalculatorILi2EjESC_ILi1EjENS0_6memory15LoadWithoutCastENSF_16StoreWithoutCastEEEviT_T0_T2_T3_T4_T5_)
        /*00b4*/ 	.short	0x0210
        /*00b6*/ 	.short	0x0024


	//----- nvinfo : EIATTR_SW_WAR
	.align		4
.L_3887:
        /*00b8*/ 	.byte	0x04, 0x36
        /*00ba*/ 	.short	(.L_3889 - .L_3888)
.L_3888:
        /*00bc*/ 	.word	0x00000008
.L_3889:


//--------------------- .nv.info._ZN2at6native29vectorized_elementwise_kernelILi2ENS0_13BinaryFunctorIdddZZZNS0_16fmod_kernel_cudaERNS_18TensorIteratorBaseEENKUlvE0_clEvENKUlvE_clEvEUlddE_EESt5arrayIPcLm3EEEEviT0_T1_ --------------------------
	.section	.nv.info._ZN2at6native29vectorized_elementwise_kernelILi2ENS0_13BinaryFunctorIdddZZZNS0_16fmod_kernel_cudaERNS_18TensorIteratorBaseEENKUlvE0_clEvENKUlvE_clEvEUlddE_EESt5arrayIPcLm3EEEEviT0_T1_,"",@"SHT_CUDA_INFO"
	.sectionflags	@""
	.align	4


	//----- nvinfo : EIATTR_CUDA_API_VERSION
	.align		4
        /*0000*/ 	.byte	0x04, 0x37
        /*0002*/ 	.short	(.L_3891 - .L_3890)
.L_3890:
        /*0004*/ 	.word	0x00000082


	//----- nvinfo : EIATTR_KPARAM_INFO
	.align		4
.L_3891:
        /*0008*/ 	.byte	0x04, 0x17
        /*000a*/ 	.short	(.L_3893 - .L_3892)
.L_3892:
        /*000c*/ 	.word	0x00000000
        /*0010*/ 	.short	0x0002
        /*0012*/ 	.short	0x0008
        /*0014*/ 	.byte	0x00, 0xf0, 0x61, 0x00


	//----- nvinfo : EIATTR_KPARAM_INFO
	.align		4
.L_3893:
        /*0018*/ 	.byte	0x04, 0x17
        /*001a*/ 	.short	(.L_3895 - .L_3894)
.L_3894:
        /*001c*/ 	.word	0x00000000
        /*0020*/ 	.short	0x0001
        /*0022*/ 	.short	0x0004
        /*0024*/ 	.byte	0x00, 0xf0, 0x05, 0x00


	//----- nvinfo : EIATTR_KPARAM_INFO
	.align		4
.L_3895:
        /*0028*/ 	.byte	0x04, 0x17
        /*002a*/ 	.short	(.L_3897 - .L_3896)
.L_3896:
        /*002c*/ 	.word	0x00000000
        /*0030*/ 	.short	0x0000
        /*0032*/ 	.short	0x0000
        /*0034*/ 	.byte	0x00, 0xf0, 0x11, 0x00


	//----- nvinfo : EIATTR_SPARSE_MMA_MASK
	.align		4
.L_3897:
        /*0038*/ 	.byte	0x03, 0x50
        /*003a*/ 	.short	0x0000


	//----- nvinfo : EIATTR_MAXREG_COUNT
	.align		4
        /*003c*/ 	.byte	0x03, 0x1b
        /*003e*/ 	.short	0x00ff


	//----- nvinfo : EIATTR_MERCURY_ISA_VERSION
	.align		4
        /*0040*/ 	.byte	0x03, 0x5f
        /*0042*/ 	.short	0x0101


	//----- nvinfo : EIATTR_EXIT_INSTR_OFFSETS
	.align		4
        /*0044*/ 	.byte	0x04, 0x1c
        /*0046*/ 	.short	(.L_3899 - .L_3898)


	//   ....[0]....
.L_3898:
        /*0048*/ 	.word	0x000081b0


	//   ....[1]....
        /*004c*/ 	.word	0x00010a10


	//   ....[2]....
        /*0050*/ 	.word	0x00010a60


	//----- nvinfo : EIATTR_MAX_THREADS
	.align		4
.L_3899:
        /*0054*/ 	.byte	0x04, 0x05
        /*0056*/ 	.short	(.L_3901 - .L_3900)
.L_3900:
        /*0058*/ 	.word	0x00000080
        /*005c*/ 	.word	0x00000001
        /*0060*/ 	.word	0x00000001


	//----- nvinfo : EIATTR_CRS_STACK_SIZE
	.align		4
.L_3901:
        /*0064*/ 	.byte	0x04, 0x1e
        /*0066*/ 	.short	(.L_3903 - .L_3902)
.L_3902:
        /*0068*/ 	.word	0x00000000


	//----- nvinfo : EIATTR_CBANK_PARAM_SIZE
	.align		4
.L_3903:
        /*006c*/ 	.byte	0x03, 0x19
        /*006e*/ 	.short	0x0020


	//----- nvinfo : EIATTR_PARAM_CBANK
	.align		4
        /*0070*/ 	.byte	0x04, 0x0a
        /*0072*/ 	.short	(.L_3905 - .L_3904)
	.align		4
.L_3904:
        /*0074*/ 	.word	index@(.nv.constant0._ZN2at6native29vectorized_elementwise_kernelILi2ENS0_13BinaryFunctorIdddZZZNS0_16fmod_kernel_cudaERNS_18TensorIteratorBaseEENKUlvE0_clEvENKUlvE_clEvEUlddE_EESt5arrayIPcLm3EEEEviT0_T1_)
        /*0078*/ 	.short	0x0210
        /*007a*/ 	.short	0x0020


	//----- nvinfo : EIATTR_SW_WAR
	.align		4
.L_3905:
        /*007c*/ 	.byte	0x04, 0x36
        /*007e*/ 	.short	(.L_3907 - .L_3906)
.L_3906:
        /*0080*/ 	.word	0x00000008
.L_3907:


//--------------------- .nv.info._ZN2at6native29vectorized_elementwise_kernelILi4ENS0_13BinaryFunctorIdddZZZNS0_16fmod_kernel_cudaERNS_18TensorIteratorBaseEENKUlvE0_clEvENKUlvE_clEvEUlddE_EESt5arrayIPcLm3EEEEviT0_T1_ --------------------------
	.section	.nv.info._ZN2at6native29vectorized_elementwise_kernelILi4ENS0_13BinaryFunctorIdddZZZNS0_16fmod_kernel_cudaERNS_18TensorIteratorBaseEENKUlvE0_clEvENKUlvE_clEvEUlddE_EESt5arrayIPcLm3EEEEviT0_T1_,"",@"SHT_CUDA_INFO"
	.sectionflags	@""
	.align	4


	//----- nvinfo : EIATTR_CUDA_API_VERSION
	.align		4
        /*0000*/ 	.byte	0x04, 0x37
        /*0002*/ 	.short	(.L_3909 - .L_3908)
.L_3908:
        /*0004*/ 	.word	0x00000082


	//----- nvinfo : EIATTR_KPARAM_INFO
	.align		4
.L_3909:
        /*0008*/ 	.byte	0x04, 0x17
        /*000a*/ 	.short	(.L_3911 - .L_3910)
.L_3910:
        /*000c*/ 	.word	0x00000000
        /*0010*/ 	.short	0x0002
        /*0012*/ 	.short	0x0008
        /*0014*/ 	.byte	0x00, 0xf0, 0x61, 0x00


	//----- nvinfo : EIATTR_KPARAM_INFO
	.align		4
.L_3911:
        /*0018*/ 	.byte	0x04, 0x17
        /*001a*/ 	.short	(.L_3913 - .L_3912)
.L_3912:
        /*001c*/ 	.word	0x00000000
        /*0020*/ 	.short	0x0001
        /*0022*/ 	.short	0x0004
        /*0024*/ 	.byte	0x00, 0xf0, 0x05, 0x00


	//----- nvinfo : EIATTR_KPARAM_INFO
	.align		4
.L_3913:
        /*0028*/ 	.byte	0x04, 0x17
        /*002a*/ 	.short	(.L_3915 - .L_3914)
.L_3914:
        /*002c*/ 	.word	0x00000000
        /*0030*/ 	.short	0x0000
        /*0032*/ 	.short	0x0000
        /*0034*/ 	.byte	0x00, 0xf0, 0x11, 0x00


	//----- nvinfo : EIATTR_SPARSE_MMA_MASK
	.align		4
.L_3915:
        /*0038*/ 	.byte	0x03, 0x50
        /*003a*/ 	.short	0x0000


	//----- nvinfo : EIATTR_MAXREG_COUNT
	.align		4
        /*003c*/ 	.byte	0x03, 0x1b
        /*003e*/ 	.short	0x00ff


	//----- nvinfo : EIATTR_MERCURY_ISA_VERSION
	.align		4
        /*0040*/ 	.byte	0x03, 0x5f
        /*0042*/ 	.short	0x0101


	//----- nvinfo : EIATTR_EXIT_INSTR_OFFSETS
	.align		4
        /*0044*/ 	.byte	0x04, 0x1c
        /*0046*/ 	.short	(.L_3917 - .L_3916)


	//   ....[0]....
.L_3916:
        /*0048*/ 	.word	0x000081b0


	//   ....[1]....
        /*004c*/ 	.word	0x00010a10


	//   ....[2]....
        /*0050*/ 	.word	0x00010a60


	//----- nvinfo : EIATTR_MAX_THREADS
	.align		4
.L_3917:
        /*0054*/ 	.byte	0x04, 0x05
        /*0056*/ 	.short	(.L_3919 - .L_3918)
.L_3918:
        /*0058*/ 	.word	0x00000080
        /*005c*/ 	.word	0x00000001
        /*0060*/ 	.word	0x00000001


	//----- nvinfo : EIATTR_CRS_STACK_SIZE
	.align		4
.L_3919:
        /*0064*/ 	.byte	0x04, 0x1e
        /*0066*/ 	.short	(.L_3921 - .L_3920)
.L_3920:
        /*0068*/ 	.word	0x00000000


	//----- nvinfo : EIATTR_CBANK_PARAM_SIZE
	.align		4
.L_3921:
        /*006c*/ 	.byte	0x03, 0x19
        /*006e*/ 	.short	0x0020


	//----- nvinfo : EIATTR_PARAM_CBANK
	.align		4
        /*0070*/ 	.byte	0x04, 0x0a
        /*0072*/ 	.short	(.L_3923 - .L_3922)
	.align		4
.L_3922:
        /*0074*/ 	.word	index@(.nv.constant0._ZN2at6native29vectorized_elementwise_kernelILi4ENS0_13BinaryFunctorIdddZZZNS0_16fmod_kernel_cudaERNS_18TensorIteratorBaseEENKUlvE0_clEvENKUlvE_clEvEUlddE_EESt5arrayIPcLm3EEEEviT0_T1_)
        /*0078*/ 	.short	0x0210
        /*007a*/ 	.short	0x0020


	//----- nvinfo : EIATTR_SW_WAR
	.align		4
.L_3923:
        /*007c*/ 	.byte	0x04, 0x36
        /*007e*/ 	.short	(.L_3925 - .L_3924)
.L_3924:
        /*0080*/ 	.word	0x00000008
.L_3925:


//--------------------- .nv.info._ZN2at6native29vectorized_elementwise_kernelILi8ENS0_13BinaryFunctorIdddZZZNS0_16fmod_kernel_cudaERNS_18TensorIteratorBaseEENKUlvE0_clEvENKUlvE_clEvEUlddE_EESt5arrayIPcLm3EEEEviT0_T1_ --------------------------
	.section	.nv.info._ZN2at6native29vectorized_elementwise_kernelILi8ENS0_13BinaryFunctorIdddZZZNS0_16fmod_kernel_cudaERNS_18TensorIteratorBaseEENKUlvE0_clEvENKUlvE_clEvEUlddE_EESt5arrayIPcLm3EEEEviT0_T1_,"",@"SHT_CUDA_INFO"
	.sectionflags	@""
	.align	4


	//----- nvinfo : EIATTR_CUDA_API_VERSION
	.align		4
        /*0000*/ 	.byte	0x04, 0x37
        /*0002*/ 	.short	(.L_3927 - .L_3926)
.L_3926:
        /*0004*/ 	.word	0x00000082


	//----- nvinfo : EIATTR_KPARAM_INFO
	.align		4
.L_3927:
        /*0008*/ 	.byte	0x04, 0x17
        /*000a*/ 	.short	(.L_3929 - .L_3928)
.L_3928:
        /*000c*/ 	.word	0x00000000
        /*0010*/ 	.short	0x0002
        /*0012*/ 	.short	0x0008
        /*0014*/ 	.byte	0x00, 0xf0, 0x61, 0x00


	//----- nvinfo : EIATTR_KPARAM_INFO
	.align		4
.L_3929:
        /*0018*/ 	.byte	0x04, 0x17
        /*001a*/ 	.short	(.L_3931 - .L_3930)
.L_3930:
        /*001c*/ 	.word	0x00000000
        /*0020*/ 	.short	0x0001
        /*0022*/ 	.short	0x0004
        /*0024*/ 	.byte	0x00, 0xf0, 0x05, 0x00


	//----- nvinfo : EIATTR_KPARAM_INFO
	.align		4
.L_3931:
        /*0028*/ 	.byte	0x04, 0x17
        /*002a*/ 	.short	(.L_3933 - .L_3932)
.L_3932:
        /*002c*/ 	.word	0x00000000
        /*0030*/ 	.short	0x0000
        /*0032*/ 	.short	0x0000
        /*0034*/ 	.byte	0x00, 0xf0, 0x11, 0x00


	//----- nvinfo : EIATTR_SPARSE_MMA_MASK
	.align		4
.L_3933:
        /*0038*/ 	.byte	0x03, 0x50
        /*003a*/ 	.short	0x0000


	//----- nvinfo : EIATTR_MAXREG_COUNT
	.align		4
        /*003c*/ 	.byte	0x03, 0x1b
        /*003e*/ 	.short	0x00ff


	//----- nvinfo : EIATTR_MERCURY_ISA_VERSION
	.align		4
        /*0040*/ 	.byte	0x03, 0x5f
        /*0042*/ 	.short	0x0101


	//----- nvinfo : EIATTR_EXIT_INSTR_OFFSETS
	.align		4
        /*0044*/ 	.byte	0x04, 0x1c
        /*0046*/ 	.short	(.L_3935 - .L_3934)


	//   ....[0]....
.L_3934:
        /*0048*/ 	.word	0x000081b0


	//   ....[1]....
        /*004c*/ 	.word	0x00010a10


	//   ....[2]....
        /*0050*/ 	.word	0x00010a60


	//----- nvinfo : EIATTR_MAX_THREADS
	.align		4
.L_3935:
        /*0054*/ 	.byte	0x04, 0x05
        /*0056*/ 	.short	(.L_3937 - .L_3936)
.L_3936:
        /*0058*/ 	.word	0x00000080
        /*005c*/ 	.word	0x00000001
        /*0060*/ 	.word	0x00000001


	//----- nvinfo : EIATTR_CRS_STACK_SIZE
	.align		4
.L_3937:
        /*0064*/ 	.byte	0x04, 0x1e
        /*0066*/ 	.short	(.L_3939 - .L_3938)
.L_3938:
        /*0068*/ 	.word	0x00000000


	//----- nvinfo : EIATTR_CBANK_PARAM_SIZE
	.align		4
.L_3939:
        /*006c*/ 	.byte	0x03, 0x19
        /*006e*/ 	.short	0x0020


	//----- nvinfo : EIATTR_PARAM_CBANK
	.align		4
        /*0070*/ 	.byte	0x04, 0x0a
        /*0072*/ 	.short	(.L_3941 - .L_3940)
	.align		4
.L_3940:
        /*0074*/ 	.word	index@(.nv.constant0._ZN2at6native29vectorized_elementwise_kernelILi8ENS0_13BinaryFunctorIdddZZZNS0_16fmod_kernel_cudaERNS_18TensorIteratorBaseEENKUlvE0_clEvENKUlvE_clEvEUlddE_EESt5arrayIPcLm3EEEEviT0_T1_)
        /*0078*/ 	.short	0x0210
        /*007a*/ 	.short	0x0020


	//----- nvinfo : EIATTR_SW_WAR
	.align		4
.L_3941:
        /*007c*/ 	.byte	0x04, 0x36
        /*007e*/ 	.short	(.L_3943 - .L_3942)
.L_3942:
        /*0080*/ 	.word	0x00000008
.L_3943:


//--------------------- .nv.info._ZN2at6native18elementwise_kernelILi128ELi4EZNS0_15gpu_kernel_implINS0_13BUnaryFunctorIdddZZZNS0_16fmod_kernel_cudaERNS_18TensorIteratorBaseEENKUlvE0_clEvENKUlvE_clEvEUlddE_EEEEvS5_RKT_EUliE_EEviT1_ --------------------------
	.section	.nv.info._ZN2at6native18elementwise_kernelILi128ELi4EZNS0_15gpu_kernel_implINS0_13BUnaryFunctorIdddZZZNS0_16fmod_kernel_cudaERNS_18TensorIteratorBaseEENKUlvE0_clEvENKUlvE_clEvEUlddE_EEEEvS5_RKT_EUliE_EEviT1_,"",@"SHT_CUDA_INFO"
	.sectionflags	@""
	.align	4


	//----- nvinfo : EIATTR_CUDA_API_VERSION
	.align		4
        /*0000*/ 	.byte	0x04, 0x37
        /*0002*/ 	.short	(.L_3945 - .L_3944)
.L_3944:
        /*0004*/ 	.word	0x00000082


	//----- nvinfo : EIATTR_KPARAM_INFO
	.align		4
.L_3945:
        /*0008*/ 	.byte	0x04, 0x17
        /*000a*/ 	.short	(.L_3947 - .L_3946)
.L_3946:
        /*000c*/ 	.word	0x00000000
        /*0010*/ 	.short	0x0001
        /*0012*/ 	.short	0x0008
        /*0014*/ 	.byte	0x00, 0xf0, 0xa1, 0x08


	//----- nvinfo : EIATTR_KPARAM_INFO
	.align		4
.L_3947:
        /*0018*/ 	.byte	0x04, 0x17
        /*001a*/ 	.short	(.L_3949 - .L_3948)
.L_3948:
        /*001c*/ 	.word	0x00000000
        /*0020*/ 	.short	0x0000
        /*0022*/ 	.short	0x0000
        /*0024*/ 	.byte	0x00, 0xf0, 0x11, 0x00


	//----- nvinfo : EIATTR_SPARSE_MMA_MASK
	.align		4
.L_3949:
        /*0028*/ 	.byte	0x03, 0x50
        /*002a*/ 	.short	0x0000


	//----- nvinfo : EIATTR_MAXREG_COUNT
	.align		4
        /*002c*/ 	.byte	0x03, 0x1b
        /*002e*/ 	.short	0x0080


	//----- nvinfo : EIATTR_EXTERNS
	.align		4
        /*0030*/ 	.byte	0x04, 0x0f
        /*0032*/ 	.short	(.L_3951 - .L_3950)


	//   ....[0]....
	.align		4
.L_3950:
        /*0034*/ 	.word	index@(__assertfail)


	//----- nvinfo : EIATTR_MERCURY_ISA_VERSION
	.align		4
.L_3951:
        /*0038*/ 	.byte	0x03, 0x5f
        /*003a*/ 	.short	0x0101


	//----- nvinfo : EIATTR_SYSCALL_OFFSETS
	.align		4
        /*003c*/ 	.byte	0x04, 0x46
        /*003e*/ 	.short	(.L_3953 - .L_3952)


	//   ....[0]....
.L_3952:
        /*0040*/ 	.word	0x00002240


	//   ....[1]....
        /*0044*/ 	.word	0x00004360


	//   ....[2]....
        /*0048*/ 	.word	0x00006610


	//   ....[3]....
        /*004c*/ 	.word	0x00008710


	//   ....[4]....
        /*0050*/ 	.word	0x0000a990


	//   ....[5]....
        /*0054*/ 	.word	0x0000ca90


	//   ....[6]....
        /*0058*/ 	.word	0x0000ed00


	//   ....[7]....
        /*005c*/ 	.word	0x00010e20


	//----- nvinfo : EIATTR_EXIT_INSTR_OFFSETS
	.align		4
.L_3953:
        /*0060*/ 	.byte	0x04, 0x1c
        /*0062*/ 	.short	(.L_3955 - .L_3954)


	//   ....[0]....
.L_3954:
        /*0064*/ 	.word	0x0000cb40


	//   ....[1]....
        /*0068*/ 	.word	0x0000fe60


	//   ....[2]....
        /*006c*/ 	.word	0x0000fea0


	//   ....[3]....
        /*0070*/ 	.word	0x0000ff30


	//   ....[4]....
        /*0074*/ 	.word	0x0000ff60


	//   ....[5]....
        /*0078*/ 	.word	0x0000ff90


	//   ....[6]....
        /*007c*/ 	.word	0x00010060


	//   ....[7]....
        /*0080*/ 	.word	0x000100e0


	//   ....[8]....
        /*0084*/ 	.word	0x000101c0


	//   ....[9]....
        /*0088*/ 	.word	0x00010250


	//   ....[10]....
        /*008c*/ 	.word	0x00010270


	//   ....[11]....
        /*0090*/ 	.word	0x00010330


	//   ....[12]....
        /*0094*/ 	.word	0x00010360


	//   ....[13]....
        /*0098*/ 	.word	0x00010530


	//   ....[14]....
        /*009c*/ 	.word	0x000106d0


	//   ....[15]....
        /*00a0*/ 	.word	0x00010750


	//   ....[16]....
        /*00a4*/ 	.word	0x00010800


	//   ....[17]....
        /*00a8*/ 	.word	0x000109c0


	//   ....[18]....
        /*00ac*/ 	.word	0x00010b80


	//   ....[19]....
        /*00b0*/ 	.word	0x00010d20


	//   ....[20]....
        /*00b4*/ 	.word	0x00010e30


	//   ....[21]....
        /*00b8*/ 	.word	0x00010e60


	//   ....[22]....
        /*00bc*/ 	.word	0x00010e90


	//----- nvinfo : EIATTR_MAX_THREADS
	.align		4
.L_3955:
        /*00c0*/ 	.byte	0x04, 0x05
        /*00c2*/ 	.short	(.L_3957 - .L_3956)
.L_3956:
        /*00c4*/ 	.word	0x00000080
        /*00c8*/ 	.word	0x00000001
        /*00cc*/ 	.word	0x00000001


	//----- nvinfo : EIATTR_CRS_STACK_SIZE
	.align		4
.L_3957:
        /*00d0*/ 	.byte	0x04, 0x1e
        /*00d2*/ 	.short	(.L_3959 - .L_3958)
.L_3958:
        /*00d4*/ 	.word	0x00000000


	//----- nvinfo : EIATTR_CBANK_PARAM_SIZE
	.align		4
.L_3959:
        /*00d8*/ 	.byte	0x03, 0x19
        /*00da*/ 	.short	0x0230


	//----- nvinfo : EIATTR_PARAM_CBANK
	.align		4
        /*00dc*/ 	.byte	0x04, 0x0a
        /*00de*/ 	.short	(.L_3961 - .L_3960)
	.align		4
.L_3960:
        /*00e0*/ 	.word	index@(.nv.constant0._ZN2at6native18elementwise_kernelILi128ELi4EZNS0_15gpu_kernel_implINS0_13BUnaryFunctorIdddZZZNS0_16fmod_kernel_cudaERNS_18TensorIteratorBaseEENKUlvE0_clEvENKUlvE_clEvEUlddE_EEEEvS5_RKT_EUliE_EEviT1_)
        /*00e4*/ 	.short	0x0210
        /*00e6*/ 	.short	0x0230


	//----- nvinfo : EIATTR_SW_WAR
	.align		4
.L_3961:
        /*00e8*/ 	.byte	0x04, 0x36
        /*00ea*/ 	.short	(.L_3963 - .L_3962)
.L_3962:
        /*00ec*/ 	.word	0x00000008
.L_3963:


//--------------------- .nv.info._ZN2at6native27unrolled_elementwise_kernelINS0_13BUnaryFunctorIdddZZZNS0_16fmod_kernel_cudaERNS_18TensorIteratorBaseEENKUlvE0_clEvENKUlvE_clEvEUlddE_EESt5arrayIPcLm2EELi4E23TrivialOffsetCalculatorILi1EjESD_NS0_6memory12LoadWithCastILi1EEENSE_13StoreWithCastILi1EEEEEviT_T0_T2_T3_T4_T5_ --------------------------
	.section	.nv.info._ZN2at6native27unrolled_elementwise_kernelINS0_13BUnaryFunctorIdddZZZNS0_16fmod_kernel_cudaERNS_18TensorIteratorBaseEENKUlvE0_clEvENKUlvE_clEvEUlddE_EESt5arrayIPcLm2EELi4E23TrivialOffsetCalculatorILi1EjESD_NS0_6memory12LoadWithCastILi1EEENSE_13StoreWithCastILi1EEEEEviT_T0_T2_T3_T4_T5_,"",@"SHT_CUDA_INFO"
	.sectionflags	@""
	.align	4


	//----- nvinfo : EIATTR_CUDA_API_VERSION
	.align		4
        /*0000*/ 	.byte	0x04, 0x37
        /*0002*/ 	.short	(.L_3965 - .L_3964)
.L_3964:
        /*0004*/ 	.word	0x00000082


	//----- nvinfo : EIATTR_KPARAM_INFO
	.align		4
.L_3965:
        /*0008*/ 	.byte	0x04, 0x17
        /*000a*/ 	.short	(.L_3967 - .L_3966)
.L_3966:
        /*000c*/ 	.word	0x00000000
        /*0010*/ 	.short	0x0006
        /*0012*/ 	.short	0x0034
        /*0014*/ 	.byte	0x00, 0xf0, 0x21, 0x00


	//----- nvinfo : EIATTR_KPARAM_INFO
	.align		4
.L_3967:
        /*0018*/ 	.byte	0x04, 0x17
        /*001a*/ 	.short	(.L_3969 - .L_3968)
.L_3968:
        /*001c*/ 	.word	0x00000000
        /*0020*/ 	.short	0x0005
        /*0022*/ 	.short	0x002c
        /*0024*/ 	.byte	0x00, 0xf0, 0x21, 0x00


	//----- nvinfo : EIATTR_KPARAM_INFO
	.align		4
.L_3969:
        /*0028*/ 	.byte	0x04, 0x17
        /*002a*/ 	.short	(.L_3971 - .L_3970)
.L_3970:
        /*002c*/ 	.word	0x00000000
        /*0030*/ 	.short	0x0004
        /*0032*/ 	.short	0x0029
        /*0034*/ 	.byte	0x00, 0xf0, 0x05, 0x00


	//----- nvinfo : EIATTR_KPARAM_INFO
	.align		4
.L_3971:
        /*0038*/ 	.byte	0x04, 0x17
        /*003a*/ 	.short	(.L_3973 - .L_3972)
.L_3972:
        /*003c*/ 	.word	0x00000000
        /*0040*/ 	.short	0x0003
        /*0042*/ 	.short	0x0028
        /*0044*/ 	.byte	0x00, 0xf0, 0x05, 0x00


	//----- nvinfo : EIATTR_KPARAM_INFO
	.align		4
.L_3973:
        /*0048*/ 	.byte	0x04, 0x17
        /*004a*/ 	.short	(.L_3975 - .L_3974)
.L_3974:
        /*004c*/ 	.word	0x00000000
        /*0050*/ 	.short	0x0002
        /*0052*/ 	.short	0x0018
        /*0054*/ 	.byte	0x00, 0xf0, 0x41, 0x00


	//----- nvinfo : EIATTR_KPARAM_INFO
	.align		4
.L_3975:
        /*0058*/ 	.byte	0x04, 0x17
        /*005a*/ 	.short	(.L_3977 - .L_3976)
.L_3976:
        /*005c*/ 	.word	0x00000000
        /*0060*/ 	.short	0x0001
        /*0062*/ 	.short	0x0008
        /*0064*/ 	.byte	0x00, 0xf0, 0x41, 0x00


	//----- nvinfo : EIATTR_KPARAM_INFO
	.align		4
.L_3977:
        /*0068*/ 	.byte	0x04, 0x17
        /*006a*/ 	.short	(.L_3979 - .L_3978)
.L_3978:
        /*006c*/ 	.word	0x00000000
        /*0070*/ 	.short	0x0000
        /*0072*/ 	.short	0x0000
        /*0074*/ 	.byte	0x00, 0xf0, 0x11, 0x00


	//----- nvinfo : EIATTR_SPARSE_MMA_MASK
	.align		4
.L_3979:
        /*0078*/ 	.byte	0x03, 0x50
        /*007a*/ 	.short	0x0000


	//----- nvinfo : EIATTR_MAXREG_COUNT
	.align		4
        /*007c*/ 	.byte	0x03, 0x1b
        /*007e*/ 	.short	0x00ff


	//----- nvinfo : EIATTR_EXTERNS
	.align		4
        /*0080*/ 	.byte	0x04, 0x0f
        /*0082*/ 	.short	(.L_3981 - .L_3980)


	//   ....[0]....
	.align		4
.L_3980:
        /*0084*/ 	.word	index@(__assertfail)


	//----- nvinfo : EIATTR_MERCURY_ISA_VERSION
	.align		4
.L_3981:
        /*0088*/ 	.byte	0x03, 0x5f
        /*008a*/ 	.short	0x0101


	//----- nvinfo : EIATTR_SYSCALL_OFFSETS
	.align		4
        /*008c*/ 	.byte	0x04, 0x46
        /*008e*/ 	.short	(.L_3983 - .L_3982)


	//   ....[0]....
.L_3982:
        /*0090*/ 	.word	0x00000f80


	//   ....[1]....
        /*0094*/ 	.word	0x00001f20


	//   ....[2]....
        /*0098*/ 	.word	0x00002ed0


	//   ....[3]....
        /*009c*/ 	.word	0x00003e50


	//   ....[4]....
        /*00a0*/ 	.word	0x000091a0


	//   ....[5]....
        /*00a4*/ 	.word	0x0000a370


	//   ....[6]....
        /*00a8*/ 	.word	0x0000b500


	//   ....[7]....
        /*00ac*/ 	.word	0x0000c6b0


	//----- nvinfo : EIATTR_EXIT_INSTR_OFFSETS
	.align		4
.L_3983:
        /*00b0*/ 	.byte	0x04, 0x1c
        /*00b2*/ 	.short	(.L_3985 - .L_3984)


	//   ....[0]....
.L_3984:
        /*00b4*/ 	.word	0x0000b5a0


	//   ....[1]....
        /*00b8*/ 	.word	0x0000b6f0


	//   ....[2]....
        /*00bc*/ 	.word	0x0000b730


	//   ....[3]....
        /*00c0*/ 	.word	0x0000b7c0


	//   ....[4]....
        /*00c4*/ 	.word	0x0000b7f0


	//   ....[5]....
        /*00c8*/ 	.word	0x0000b820


	//   ....[6]....
        /*00cc*/ 	.word	0x0000b8f0


	//   ....[7]....
        /*00d0*/ 	.word	0x0000b970


	//   ....[8]....
        /*00d4*/ 	.word	0x0000ba50


	//   ....[9]....
        /*00d8*/ 	.word	0x0000bae0


	//   ....[10]....
        /*00dc*/ 	.word	0x0000bb00


	//   ....[11]....
        /*00e0*/ 	.word	0x0000bbc0


	//   ....[12]....
        /*00e4*/ 	.word	0x0000bbf0


	//   ....[13]....
        /*00e8*/ 	.word	0x0000bdc0


	//   ....[14]....
        /*00ec*/ 	.word	0x0000bf60


	//   ....[15]....
        /*00f0*/ 	.word	0x0000bfe0


	//   ....[16]....
        /*00f4*/ 	.word	0x0000c090


	//   ....[17]....
        /*00f8*/ 	.word	0x0000c250


	//   ....[18]....
        /*00fc*/ 	.word	0x0000c410


	//   ....[19]....
        /*0100*/ 	.word	0x0000c5b0


	//   ....[20]....
        /*0104*/ 	.word	0x0000c6c0


	//   ....[21]....
        /*0108*/ 	.word	0x0000c6f0


	//   ....[22]....
        /*010c*/ 	.word	0x0000c720


	//----- nvinfo : EIATTR_MAX_THREADS
	.align		4
.L_3985:
        /*0110*/ 	.byte	0x04, 0x05
        /*0112*/ 	.short	(.L_3987 - .L_3986)
.L_3986:
        /*0114*/ 	.word	0x00000080
        /*0118*/ 	.word	0x00000001
        /*011c*/ 	.word	0x00000001


	//----- nvinfo : EIATTR_CRS_STACK_SIZE
	.align		4
.L_3987:
        /*0120*/ 	.byte	0x04, 0x1e
        /*0122*/ 	.short	(.L_3989 - .L_3988)
.L_3988:
        /*0124*/ 	.word	0x00000000


	//----- nvinfo : EIATTR_CBANK_PARAM_SIZE
	.align		4
.L_3989:
        /*0128*/ 	.byte	0x03, 0x19
        /*012a*/ 	.short	0x003c


	//----- nvinfo : EIATTR_PARAM_CBANK
	.align		4
        /*012c*/ 	.byte	0x04, 0x0a
        /*012e*/ 	.short	(.L_3991 - .L_3990)
	.align		4
.L_3990:
        /*0130*/ 	.word	index@(.nv.constant0._ZN2at6native27unrolled_elementwise_kernelINS0_13BUnaryFunctorIdddZZZNS0_16fmod_kernel_cudaERNS_18TensorIteratorBaseEENKUlvE0_clEvENKUlvE_clEvEUlddE_EESt5arrayIPcLm2EELi4E23TrivialOffsetCalculatorILi1EjESD_NS0_6memory12LoadWithCastILi1EEENSE_13StoreWithCastILi1EEEEEviT_T0_T2_T3_T4_T5_)
        /*0134*/ 	.short	0x0210
        /*0136*/ 	.short	0x003c


	//----- nvinfo : EIATTR_SW_WAR
	.align		4
.L_3991:
        /*0138*/ 	.byte	0x04, 0x36
        /*013a*/ 	.short	(.L_3993 - .L_3992)
.L_3992:
        /*013c*/ 	.word	0x00000008
.L_3993:


//--------------------- .nv.info._ZN2at6native18elementwise_kernelILi128ELi2EZNS0_22gpu_kernel_impl_nocastINS0_13BUnaryFunctorIdddZZZNS0_16fmod_kernel_cudaERNS_18TensorIteratorBaseEENKUlvE0_clEvENKUlvE_clEvEUlddE_EEEEvS5_RKT_EUliE_EEviT1_ --------------------------
	.section	.nv.info._ZN2at6native18elementwise_kernelILi128ELi2EZNS0_22gpu_kernel_impl_nocastINS0_13BUnaryFunctorIdddZZZNS0_16fmod_kernel_cudaERNS_18TensorIteratorBaseEENKUlvE0_clEvENKUlvE_clEvEUlddE_EEEEvS5_RKT_EUliE_EEviT1_,"",@"SHT_CUDA_INFO"
	.sectionflags	@""
	.align	4


	//----- nvinfo : EIATTR_CUDA_API_VERSION
	.align		4
        /*0000*/ 	.byte	0x04, 0x37
        /*0002*/ 	.short	(.L_3995 - .L_3994)
.L_3994:
        /*0004*/ 	.word	0x00000082


	//----- nvinfo : EIATTR_KPARAM_INFO
	.align		4
.L_3995:
        /*0008*/ 	.byte	0x04, 0x17
        /*000a*/ 	.short	(.L_3997 - .L_3996)
.L_3996:
        /*000c*/ 	.word	0x00000000
        /*0010*/ 	.short	0x0001
        /*0012*/ 	.short	0x0008
        /*0014*/ 	.byte	0x00, 0xf0, 0x81, 0x08


	//----- nvinfo : EIATTR_KPARAM_INFO
	.align		4
.L_3997:
        /*0018*/ 	.byte	0x04, 0x17
        /*001a*/ 	.short	(.L_3999 - .L_3998)
.L_3998:
        /*001c*/ 	.word	0x00000000
        /*0020*/ 	.short	0x0000
        /*0022*/ 	.short	0x0000
        /*0024*/ 	.byte	0x00, 0xf0, 0x11, 0x00


	//----- nvinfo : EIATTR_SPARSE_MMA_MASK
	.align		4
.L_3999:
        /*0028*/ 	.byte	0x03, 0x50
        /*002a*/ 	.short	0x0000


	//----- nvinfo : EIATTR_MAXREG_COUNT
	.align		4
        /*002c*/ 	.byte	0x03, 0x1b
        /*002e*/ 	.short	0x0080


	//----- nvinfo : EIATTR_MERCURY_ISA_VERSION
	.align		4
        /*0030*/ 	.byte	0x03, 0x5f
        /*0032*/ 	.short	0x0101


	//----- nvinfo : EIATTR_EXIT_INSTR_OFFSETS
	.align		4
        /*0034*/ 	.byte	0x04, 0x1c
        /*0036*/ 	.short	(.L_4001 - .L_4000)


	//   ....[0]....
.L_4000:
        /*0038*/ 	.word	0x00002400


	//   ....[1]....
        /*003c*/ 	.word	0x00004760


	//----- nvinfo : EIATTR_MAX_THREADS
	.align		4
.L_4001:
        /*0040*/ 	.byte	0x04, 0x05
        /*0042*/ 	.short	(.L_4003 - .L_4002)
.L_4002:
        /*0044*/ 	.word	0x00000080
        /*0048*/ 	.word	0x00000001
        /*004c*/ 	.word	0x00000001


	//----- nvinfo : EIATTR_CRS_STACK_SIZE
	.align		4
.L_4003:
        /*0050*/ 	.byte	0x04, 0x1e
        /*0052*/ 	.short	(.L_4005 - .L_4004)
.L_4004:
        /*0054*/ 	.word	0x00000000


	//----- nvinfo : EIATTR_CBANK_PARAM_SIZE
	.align		4
.L_4005:
        /*0058*/ 	.byte	0x03, 0x19
        /*005a*/ 	.short	0x0228


	//----- nvinfo : EIATTR_PARAM_CBANK
	.align		4
        /*005c*/ 	.byte	0x04, 0x0a
        /*005e*/ 	.short	(.L_4007 - .L_4006)
	.align		4
.L_4006:
        /*0060*/ 	.word	index@(.nv.constant0._ZN2at6native18elementwise_kernelILi128ELi2EZNS0_22gpu_kernel_impl_nocastINS0_13BUnaryFunctorIdddZZZNS0_16fmod_kernel_cudaERNS_18TensorIteratorBaseEENKUlvE0_clEvENKUlvE_clEvEUlddE_EEEEvS5_RKT_EUliE_EEviT1_)
        /*0064*/ 	.short	0x0210
        /*0066*/ 	.short	0x0228


	//----- nvinfo : EIATTR_SW_WAR
	.align		4
.L_4007:
        /*0068*/ 	.byte	0x04, 0x36
        /*006a*/ 	.short	(.L_4009 - .L_4008)
.L_4008:
        /*006c*/ 	.word	0x00000008
.L_4009:


//--------------------- .nv.info._ZN2at6native27unrolled_elementwise_kernelINS0_13BUnaryFunctorIdddZZZNS0_16fmod_kernel_cudaERNS_18TensorIteratorBaseEENKUlvE0_clEvENKUlvE_clEvEUlddE_EESt5arrayIPcLm2EELi4E23TrivialOffsetCalculatorILi1EjESD_NS0_6memory15LoadWithoutCastENSE_16StoreWithoutCastEEEviT_T0_T2_T3_T4_T5_ --------------------------
	.section	.nv.info._ZN2at6native27unrolled_elementwise_kernelINS0_13BUnaryFunctorIdddZZZNS0_16fmod_kernel_cudaERNS_18TensorIteratorBaseEENKUlvE0_clEvENKUlvE_clEvEUlddE_EESt5arrayIPcLm2EELi4E23TrivialOffsetCalculatorILi1EjESD_NS0_6memory15LoadWithoutCastENSE_16StoreWithoutCastEEEviT_T0_T2_T3_T4_T5_,"",@"SHT_CUDA_INFO"
	.sectionflags	@""
	.align	4


	//----- nvinfo : EIATTR_CUDA_API_VERSION
	.align		4
        /*0000*/ 	.byte	0x04, 0x37
        /*0002*/ 	.short	(.L_4011 - .L_4010)
.L_4010:
        /*0004*/ 	.word	0x00000082


	//----- nvinfo : EIATTR_KPARAM_INFO
	.align		4
.L_4011:
        /*0008*/ 	.byte	0x04, 0x17
        /*000a*/ 	.short	(.L_4013 - .L_4012)
.L_4012:
        /*000c*/ 	.word	0x00000000
        /*0010*/ 	.short	0x0006
        /*0012*/ 	.short	0x002b
        /*0014*/ 	.byte	0x00, 0xf0, 0x05, 0x00


	//----- nvinfo : EIATTR_KPARAM_INFO
	.align		4
.L_4013:
        /*0018*/ 	.byte	0x04, 0x17
        /*001a*/ 	.short	(.L_4015 - .L_4014)
.L_4014:
        /*001c*/ 	.word	0x00000000
        /*0020*/ 	.short	0x0005
        /*0022*/ 	.short	0x002a
        /*0024*/ 	.byte	0x00, 0xf0, 0x05, 0x00


	//----- nvinfo : EIATTR_KPARAM_INFO
	.align		4
.L_4015:
        /*0028*/ 	.byte	0x04, 0x17
        /*002a*/ 	.short	(.L_4017 - .L_4016)
.L_4016:
        /*002c*/ 	.word	0x00000000
        /*0030*/ 	.short	0x0004
        /*0032*/ 	.short	0x0029
        /*0034*/ 	.byte	0x00, 0xf0, 0x05, 0x00


	//----- nvinfo : EIATTR_KPARAM_INFO
	.align		4
.L_4017:
        /*0038*/ 	.byte	0x04, 0x17
        /*003a*/ 	.short	(.L_4019 - .L_4018)
.L_4018:
        /*003c*/ 	.word	0x00000000
        /*0040*/ 	.short	0x0003
        /*0042*/ 	.short	0x0028
        /*0044*/ 	.byte	0x00, 0xf0, 0x05, 0x00


	//----- nvinfo : EIATTR_KPARAM_INFO
	.align		4
.L_4019:
        /*0048*/ 	.byte	0x04, 0x17
        /*004a*/ 	.short	(.L_4021 - .L_4020)
.L_4020:
        /*004c*/ 	.word	0x00000000
        /*0050*/ 	.short	0x0002
        /*0052*/ 	.short	0x0018
        /*0054*/ 	.byte	0x00, 0xf0, 0x41, 0x00


	//----- nvinfo : EIATTR_KPARAM_INFO
	.align		4
.L_4021:
        /*0058*/ 	.byte	0x04, 0x17
        /*005a*/ 	.short	(.L_4023 - .L_4022)
.L_4022:
        /*005c*/ 	.word	0x00000000
        /*0060*/ 	.short	0x0001
        /*0062*/ 	.short	0x0008
        /*0064*/ 	.byte	0x00, 0xf0, 0x41, 0x00


	//----- nvinfo : EIATTR_KPARAM_INFO
	.align		4
.L_4023:
        /*0068*/ 	.byte	0x04, 0x17
        /*006a*/ 	.short	(.L_4025 - .L_4024)
.L_4024:
        /*006c*/ 	.word	0x00000000
        /*0070*/ 	.short	0x0000
        /*0072*/ 	.short	0x0000
        /*0074*/ 	.byte	0x00, 0xf0, 0x11, 0x00


	//----- nvinfo : EIATTR_SPARSE_MMA_MASK
	.align		4
.L_4025:
        /*0078*/ 	.byte	0x03, 0x50
        /*007a*/ 	.short	0x0000


	//----- nvinfo : EIATTR_MAXREG_COUNT
	.align		4
        /*007c*/ 	.byte	0x03, 0x1b
        /*007e*/ 	.short	0x00ff


	//----- nvinfo : EIATTR_MERCURY_ISA_VERSION
	.align		4
        /*0080*/ 	.byte	0x03, 0x5f
        /*0082*/ 	.short	0x0101


	//----- nvinfo : EIATTR_EXIT_INSTR_OFFSETS
	.align		4
        /*0084*/ 	.byte	0x04, 0x1c
        /*0086*/ 	.short	(.L_4027 - .L_4026)


	//   ....[0]....
.L_4026:
        /*0088*/ 	.word	0x00004370


	//   ....[1]....
        /*008c*/ 	.word	0x000043c0


	//----- nvinfo : EIATTR_MAX_THREADS
	.align		4
.L_4027:
        /*0090*/ 	.byte	0x04, 0x05
        /*0092*/ 	.short	(.L_4029 - .L_4028)
.L_4028:
        /*0094*/ 	.word	0x00000080
        /*0098*/ 	.word	0x00000001
        /*009c*/ 	.word	0x00000001


	//----- nvinfo : EIATTR_CRS_STACK_SIZE
	.align		4
.L_4029:
        /*00a0*/ 	.byte	0x04, 0x1e
        /*00a2*/ 	.short	(.L_4031 - .L_4030)
.L_4030:
        /*00a4*/ 	.word	0x00000000


	//----- nvinfo : EIATTR_CBANK_PARAM_SIZE
	.align		4
.L_4031:
        /*00a8*/ 	.byte	0x03, 0x19
        /*00aa*/ 	.short	0x002c


	//----- nvinfo : EIATTR_PARAM_CBANK
	.align		4
        /*00ac*/ 	.byte	0x04, 0x0a
        /*00ae*/ 	.short	(.L_4033 - .L_4032)
	.align		4
.L_4032:
        /*00b0*/ 	.word	index@(.nv.constant0._ZN2at6native27unrolled_elementwise_kernelINS0_13BUnaryFunctorIdddZZZNS0_16fmod_kernel_cudaERNS_18TensorIteratorBaseEENKUlvE0_clEvENKUlvE_clEvEUlddE_EESt5arrayIPcLm2EELi4E23TrivialOffsetCalculatorILi1EjESD_NS0_6memory15LoadWithoutCastENSE_16StoreWithoutCastEEEviT_T0_T2_T3_T4_T5_)
        /*00b4*/ 	.short	0x0210
        /*00b6*/ 	.short	0x002c


	//----- nvinfo : EIATTR_SW_WAR
	.align		4
.L_4033:
        /*00b8*/ 	.byte	0x04, 0x36
        /*00ba*/ 	.short	(.L_4035 - .L_4034)
.L_4034:
        /*00bc*/ 	.word	0x00000008
.L_4035:


//--------------------- .nv.info._ZN2at6native29vectorized_elementwise_kernelILi2ENS0_13BUnaryFunctorIdddZZZNS0_16fmod_kernel_cudaERNS_18TensorIteratorBaseEENKUlvE0_clEvENKUlvE_clEvEUlddE_EESt5arrayIPcLm2EEEEviT0_T1_ --------------------------
	.section	.nv.info._ZN2at6native29vectorized_elementwise_kernelILi2ENS0_13BUnaryFunctorIdddZZZNS0_16fmod_kernel_cudaERNS_18TensorIteratorBaseEENKUlvE0_clEvENKUlvE_clEvEUlddE_EESt5arrayIPcLm2EEEEviT0_T1_,"",@"SHT_CUDA_INFO"
	.sectionflags	@""
	.align	4


	//----- nvinfo : EIATTR_CUDA_API_VERSION
	.align		4
        /*0000*/ 	.byte	0x04, 0x37
        /*0002*/ 	.short	(.L_4037 - .L_4036)
.L_4036:
        /*0004*/ 	.word	0x00000082


	//----- nvinfo : EIATTR_KPARAM_INFO
	.align		4
.L_4037:
        /*0008*/ 	.byte	0x04, 0x17
        /*000a*/ 	.short	(.L_4039 - .L_4038)
.L_4038:
        /*000c*/ 	.word	0x00000000
        /*0010*/ 	.short	0x0002
        /*0012*/ 	.short	0x0018
        /*0014*/ 	.byte	0x00, 0xf0, 0x41, 0x00


	//----- nvinfo : EIATTR_KPARAM_INFO
	.align		4
.L_4039:
        /*0018*/ 	.byte	0x04, 0x17
        /*001a*/ 	.short	(.L_4041 - .L_4040)
.L_4040:
        /*001c*/ 	.word	0x00000000
        /*0020*/ 	.short	0x0001
        /*0022*/ 	.short	0x0008
        /*0024*/ 	.byte	0x00, 0xf0, 0x41, 0x00


	//----- nvinfo : EIATTR_KPARAM_INFO
	.align		4
.L_4041:
        /*0028*/ 	.byte	0x04, 0x17
        /*002a*/ 	.short	(.L_4043 - .L_4042)
.L_4042:
        /*002c*/ 	.word	0x00000000
        /*0030*/ 	.short	0x0000
        /*0032*/ 	.short	0x0000
        /*0034*/ 	.byte	0x00, 0xf0, 0x11, 0x00


	//----- nvinfo : EIATTR_SPARSE_MMA_MASK
	.align		4
.L_4043:
        /*0038*/ 	.byte	0x03, 0x50
        /*003a*/ 	.short	0x0000


	//----- nvinfo : EIATTR_MAXREG_COUNT
	.align		4
        /*003c*/ 	.byte	0x03, 0x1b
        /*003e*/ 	.short	0x00ff


	//----- nvinfo : EIATTR_MERCURY_ISA_VERSION
	.align		4
        /*0040*/ 	.byte	0x03, 0x5f
        /*0042*/ 	.short	0x0101


	//----- nvinfo : EIATTR_EXIT_INSTR_OFFSETS
	.align		4
        /*0044*/ 	.byte	0x04, 0x1c
        /*0046*/ 	.short	(.L_4045 - .L_4044)


	//   ....[0]....
.L_4044:
        /*0048*/ 	.word	0x00008130


	//   ....[1]....
        /*004c*/ 	.word	0x000108a0


	//   ....[2]....
        /*0050*/ 	.word	0x000108f0


	//----- nvinfo : EIATTR_MAX_THREADS
	.align		4
.L_4045:
        /*0054*/ 	.byte	0x04, 0x05
        /*0056*/ 	.short	(.L_4047 - .L_4046)
.L_4046:
        /*0058*/ 	.word	0x00000080
        /*005c*/ 	.word	0x00000001
        /*0060*/ 	.word	0x00000001


	//----- nvinfo : EIATTR_CRS_STACK_SIZE
	.align		4
.L_4047:
        /*0064*/ 	.byte	0x04, 0x1e
        /*0066*/ 	.short	(.L_4049 - .L_4048)
.L_4048:
        /*0068*/ 	.word	0x00000000


	//----- nvinfo : EIATTR_CBANK_PARAM_SIZE
	.align		4
.L_4049:
        /*006c*/ 	.byte	0x03, 0x19
        /*006e*/ 	.short	0x0028


	//----- nvinfo : EIATTR_PARAM_CBANK
	.align		4
        /*0070*/ 	.byte	0x04, 0x0a
        /*0072*/ 	.short	(.L_4051 - .L_4050)
	.align		4
.L_4050:
        /*0074*/ 	.word	index@(.nv.constant0._ZN2at6native29vectorized_elementwise_kernelILi2ENS0_13BUnaryFunctorIdddZZZNS0_16fmod_kernel_cudaERNS_18TensorIteratorBaseEENKUlvE0_clEvENKUlvE_clEvEUlddE_EESt5arrayIPcLm2EEEEviT0_T1_)
        /*0078*/ 	.short	0x0210
        /*007a*/ 	.short	0x0028


	//----- nvinfo : EIATTR_SW_WAR
	.align		4
.L_4051:
        /*007c*/ 	.byte	0x04, 0x36
        /*007e*/ 	.short	(.L_4053 - .L_4052)
.L_4052:
        /*0080*/ 	.word	0x00000008
.L_4053:


//--------------------- .nv.info._ZN2at6native29vectorized_elementwise_kernelILi4ENS0_13BUnaryFunctorIdddZZZNS0_16fmod_kernel_cudaERNS_18TensorIteratorBaseEENKUlvE0_clEvENKUlvE_clEvEUlddE_EESt5arrayIPcLm2EEEEviT0_T1_ --------------------------
	.section	.nv.info._ZN2at6native29vectorized_elementwise_kernelILi4ENS0_13BUnaryFunctorIdddZZZNS0_16fmod_kernel_cudaERNS_18TensorIteratorBaseEENKUlvE0_clEvENKUlvE_clEvEUlddE_EESt5arrayIPcLm2EEEEviT0_T1_,"",@"SHT_CUDA_INFO"
	.sectionflags	@""
	.align	4


	//----- nvinfo : EIATTR_CUDA_API_VERSION
	.align		4
        /*0000*/ 	.byte	0x04, 0x37
        /*0002*/ 	.short	(.L_4055 - .L_4054)
.L_4054:
        /*0004*/ 	.word	0x00000082


	//----- nvinfo : EIATTR_KPARAM_INFO
	.align		4
.L_4055:
        /*0008*/ 	.byte	0x04, 0x17
        /*000a*/ 	.short	(.L_4057 - .L_4056)
.L_4056:
        /*000c*/ 	.word	0x00000000
        /*0010*/ 	.short	0x0002
        /*0012*/ 	.short	0x0018
        /*0014*/ 	.byte	0x00, 0xf0, 0x41, 0x00


	//----- nvinfo : EIATTR_KPARAM_INFO
	.align		4
.L_4057:
        /*0018*/ 	.byte	0x04, 0x17
        /*001a*/ 	.short	(.L_4059 - .L_4058)
.L_4058:
        /*001c*/ 	.word	0x00000000
        /*0020*/ 	.short	0x0001
        /*0022*/ 	.short	0x0008
        /*0024*/ 	.byte	0x00, 0xf0, 0x41, 0x00


	//----- nvinfo : EIATTR_KPARAM_INFO
	.align		4
.L_4059:
        /*0028*/ 	.byte	0x04, 0x17
        /*002a*/ 	.short	(.L_4061 - .L_4060)
.L_4060:
        /*002c*/ 	.word	0x00000000
        /*0030*/ 	.short	0x0000
        /*0032*/ 	.short	0x0000
        /*0034*/ 	.byte	0x00, 0xf0, 0x11, 0x00


	//----- nvinfo : EIATTR_SPARSE_MMA_MASK
	.align		4
.L_4061:
        /*0038*/ 	.byte	0x03, 0x50
        /*003a*/ 	.short	0x0000


	//----- nvinfo : EIATTR_MAXREG_COUNT
	.align		4
        /*003c*/ 	.byte	0x03, 0x1b
        /*003e*/ 	.short	0x00ff


	//----- nvinfo : EIATTR_MERCURY_ISA_VERSION
	.align		4
        /*0040*/ 	.byte	0x03, 0x5f
        /*0042*/ 	.short	0x0101


	//----- nvinfo : EIATTR_EXIT_INSTR_OFFSETS
	.align		4
        /*0044*/ 	.byte	0x04, 0x1c
        /*0046*/ 	.short	(.L_4063 - .L_4062)


	//   ....[0]....
.L_4062:
        /*0048*/ 	.word	0x00008130


	//   ....[1]....
        /*004c*/ 	.word	0x000108a0


	//   ....[2]....
        /*0050*/ 	.word	0x000108f0


	//----- nvinfo : EIATTR_MAX_THREADS
	.align		4
.L_4063:
        /*0054*/ 	.byte	0x04, 0x05
        /*0056*/ 	.short	(.L_4065 - .L_4064)
.L_4064:
        /*0058*/ 	.word	0x00000080
        /*005c*/ 	.word	0x00000001
        /*0060*/ 	.word	0x00000001


	//----- nvinfo : EIATTR_CRS_STACK_SIZE
	.align		4
.L_4065:
        /*0064*/ 	.byte	0x04, 0x1e
        /*0066*/ 	.short	(.L_4067 - .L_4066)
.L_4066:
        /*0068*/ 	.word	0x00000000


	//----- nvinfo : EIATTR_CBANK_PARAM_SIZE
	.align		4
.L_4067:
        /*006c*/ 	.byte	0x03, 0x19
        /*006e*/ 	.short	0x0028


	//----- nvinfo : EIATTR_PARAM_CBANK
	.align		4
        /*0070*/ 	.byte	0x04, 0x0a
        /*0072*/ 	.short	(.L_4069 - .L_4068)
	.align		4
.L_4068:
        /*0074*/ 	.word	index@(.nv.constant0._ZN2at6native29vectorized_elementwise_kernelILi4ENS0_13BUnaryFunctorIdddZZZNS0_16fmod_kernel_cudaERNS_18TensorIteratorBaseEENKUlvE0_clEvENKUlvE_clEvEUlddE_EESt5arrayIPcLm2EEEEviT0_T1_)
        /*0078*/ 	.short	0x0210
        /*007a*/ 	.short	0x0028


	//----- nvinfo : EIATTR_SW_WAR
	.align		4
.L_4069:
        /*007c*/ 	.byte	0x04, 0x36
        /*007e*/ 	.short	(.L_4071 - .L_4070)
.L_4070:
        /*0080*/ 	.word	0x00000008
.L_4071:


//--------------------- .nv.info._ZN2at6native29vectorized_elementwise_kernelILi8ENS0_13BUnaryFunctorIdddZZZNS0_16fmod_kernel_cudaERNS_18TensorIteratorBaseEENKUlvE0_clEvENKUlvE_clEvEUlddE_EESt5arrayIPcLm2EEEEviT0_T1_ --------------------------
	.section	.nv.info._ZN2at6native29vectorized_elementwise_kernelILi8ENS0_13BUnaryFunctorIdddZZZNS0_16fmod_kernel_cudaERNS_18TensorIteratorBaseEENKUlvE0_clEvENKUlvE_clEvEUlddE_EESt5arrayIPcLm2EEEEviT0_T1_,"",@"SHT_CUDA_INFO"
	.sectionflags	@""
	.align	4


	//----- nvinfo : EIATTR_CUDA_API_VERSION
	.align		4
        /*0000*/ 	.byte	0x04, 0x37
        /*0002*/ 	.short	(.L_4073 - .L_4072)
.L_4072:
        /*0004*/ 	.word	0x00000082


	//----- nvinfo : EIATTR_KPARAM_INFO
	.align		4
.L_4073:
        /*0008*/ 	.byte	0x04, 0x17
        /*000a*/ 	.short	(.L_4075 - .L_4074)
.L_4074:
        /*000c*/ 	.word	0x00000000
        /*0010*/ 	.short	0x0002
        /*0012*/ 	.short	0x0018
        /*0014*/ 	.byte	0x00, 0xf0, 0x41, 0x00


	//----- nvinfo : EIATTR_KPARAM_INFO
	.align		4
.L_4075:
        /*0018*/ 	.byte	0x04, 0x17
        /*001a*/ 	.short	(.L_4077 - .L_4076)
.L_4076:
        /*001c*/ 	.word	0x00000000
        /*0020*/ 	.short	0x0001
        /*0022*/ 	.short	0x0008
        /*0024*/ 	.byte	0x00, 0xf0, 0x41, 0x00


	//----- nvinfo : EIATTR_KPARAM_INFO
	.align		4
.L_4077:
        /*0028*/ 	.byte	0x04, 0x17
        /*002a*/ 	.short	(.L_4079 - .L_4078)
.L_4078:
        /*002c*/ 	.word	0x00000000
        /*0030*/ 	.short	0x0000
        /*0032*/ 	.short	0x0000
        /*0034*/ 	.byte	0x00, 0xf0, 0x11, 0x00


	//----- nvinfo : EIATTR_SPARSE_MMA_MASK
	.align		4
.L_4079:
        /*0038*/ 	.byte	0x03, 0x50
        /*003a*/ 	.short	0x0000


	//----- nvinfo : EIATTR_MAXREG_COUNT
	.align		4
        /*003c*/ 	.byte	0x03, 0x1b
        /*003e*/ 	.short	0x00ff


	//----- nvinfo : EIATTR_MERCURY_ISA_VERSION
	.align		4
        /*0040*/ 	.byte	0x03, 0x5f
        /*0042*/ 	.short	0x0101


	//----- nvinfo : EIATTR_EXIT_INSTR_OFFSETS
	.align		4
        /*0044*/ 	.byte	0x04, 0x1c
        /*0046*/ 	.short	(.L_4081 - .L_4080)


	//   ....[0]....
.L_4080:
        /*0048*/ 	.word	0x00008130


	//   ....[1]....
        /*004c*/ 	.word	0x000108a0


	//   ....[2]....
        /*0050*/ 	.word	0x000108f0


	//----- nvinfo : EIATTR_MAX_THREADS
	.align		4
.L_4081:
        /*0054*/ 	.byte	0x04, 0x05
        /*0056*/ 	.short	(.L_4083 - .L_4082)
.L_4082:
        /*0058*/ 	.word	0x00000080
        /*005c*/ 	.word	0x00000001
        /*0060*/ 	.word	0x00000001


	//----- nvinfo : EIATTR_CRS_STACK_SIZE
	.align		4
.L_4083:
        /*0064*/ 	.byte	0x04, 0x1e
        /*0066*/ 	.short	(.L_4085 - .L_4084)
.L_4084:
        /*0068*/ 	.word	0x00000000


	//----- nvinfo : EIATTR_CBANK_PARAM_SIZE
	.align		4
.L_4085:
        /*006c*/ 	.byte	0x03, 0x19
        /*006e*/ 	.short	0x0028


	//----- nvinfo : EIATTR_PARAM_CBANK
	.align		4
        /*0070*/ 	.byte	0x04, 0x0a
        /*0072*/ 	.short	(.L_4087 - .L_4086)
	.align		4
.L_4086:
        /*0074*/ 	.word	index@(.nv.constant0._ZN2at6native29vectorized_elementwise_kernelILi8ENS0_13BUnaryFunctorIdddZZZNS0_16fmod_kernel_cudaERNS_18TensorIteratorBaseEENKUlvE0_clEvENKUlvE_clEvEUlddE_EESt5arrayIPcLm2EEEEviT0_T1_)
        /*0078*/ 	.short	0x0210
        /*007a*/ 	.short	0x0028


	//----- nvinfo : EIATTR_SW_WAR
	.align		4
.L_4087:
        /*007c*/ 	.byte	0x04, 0x36
        /*007e*/ 	.short	(.L_4089 - .L_4088)
.L_4088:
        /*0080*/ 	.word	0x00000008
.L_4089:


//--------------------- .nv.info._ZN2at6native18elementwise_kernelILi128ELi4EZNS0_15gpu_kernel_implINS0_13AUnaryFunctorIdddZZZNS0_16fmod_kernel_cudaERNS_18TensorIteratorBaseEENKUlvE0_clEvENKUlvE_clEvEUlddE_EEEEvS5_RKT_EUliE_EEviT1_ --------------------------
	.section	.nv.info._ZN2at6native18elementwise_kernelILi128ELi4EZNS0_15gpu_kernel_implINS0_13AUnaryFunctorIdddZZZNS0_16fmod_kernel_cudaERNS_18TensorIteratorBaseEENKUlvE0_clEvENKUlvE_clEvEUlddE_EEEEvS5_RKT_EUliE_EEviT1_,"",@"SHT_CUDA_INFO"
	.sectionflags	@""
	.align	4


	//----- nvinfo : EIATTR_CUDA_API_VERSION
	.align		4
        /*0000*/ 	.byte	0x04, 0x37
        /*0002*/ 	.short	(.L_4091 - .L_4090)
.L_4090:
        /*0004*/ 	.word	0x00000082


	//----- nvinfo : EIATTR_KPARAM_INFO
	.align		4
.L_4091:
        /*0008*/ 	.byte	0x04, 0x17
        /*000a*/ 	.short	(.L_4093 - .L_4092)
.L_4092:
        /*000c*/ 	.word	0x00000000
        /*0010*/ 	.short	0x0001
        /*0012*/ 	.short	0x0008
        /*0014*/ 	.byte	0x00, 0xf0, 0xa1, 0x08


	//----- nvinfo : EIATTR_KPARAM_INFO
	.align		4
.L_4093:
        /*0018*/ 	.byte	0x04, 0x17
        /*001a*/ 	.short	(.L_4095 - .L_4094)
.L_4094:
        /*001c*/ 	.word	0x00000000
        /*0020*/ 	.short	0x0000
        /*0022*/ 	.short	0x0000
        /*0024*/ 	.byte	0x00, 0xf0, 0x11, 0x00


	//----- nvinfo : EIATTR_SPARSE_MMA_MASK
	.align		4
.L_4095:
        /*0028*/ 	.byte	0x03, 0x50
        /*002a*/ 	.short	0x0000


	//----- nvinfo : EIATTR_MAXREG_COUNT
	.align		4
        /*002c*/ 	.byte	0x03, 0x1b
        /*002e*/ 	.short	0x0080


	//----- nvinfo : EIATTR_EXTERNS
	.align		4
        /*0030*/ 	.byte	0x04, 0x0f
        /*0032*/ 	.short	(.L_4097 - .L_4096)


	//   ....[0]....
	.align		4
.L_4096:
        /*0034*/ 	.word	index@(__assertfail)


	//----- nvinfo : EIATTR_MERCURY_ISA_VERSION
	.align		4
.L_4097:
        /*0038*/ 	.byte	0x03, 0x5f
        /*003a*/ 	.short	0x0101


	//----- nvinfo : EIATTR_SYSCALL_OFFSETS
	.align		4
        /*003c*/ 	.byte	0x04, 0x46
        /*003e*/ 	.short	(.L_4099 - .L_4098)


	//   ....[0]....
.L_4098:
        /*0040*/ 	.word	0x00002240


	//   ....[1]....
        /*0044*/ 	.word	0x00004370


	//   ....[2]....
        /*0048*/ 	.word	0x00006620


	//   ....[3]....
        /*004c*/ 	.word	0x00008750


	//   ....[4]....
        /*0050*/ 	.word	0x0000a9d0


	//   ....[5]....
        /*0054*/ 	.word	0x0000cb00


	//   ....[6]....
        /*0058*/ 	.word	0x0000ed70


	//   ....[7]....
        /*005c*/ 	.word	0x00010ea0


	//----- nvinfo : EIATTR_EXIT_INSTR_OFFSETS
	.align		4
.L_4099:
        /*0060*/ 	.byte	0x04, 0x1c
        /*0062*/ 	.short	(.L_4101 - .L_4100)


	//   ....[0]....
.L_4100:
        /*0064*/ 	.word	0x0000cbb0


	//   ....[1]....
        /*0068*/ 	.word	0x0000fee0


	//   ....[2]....
        /*006c*/ 	.word	0x0000ff20


	//   ....[3]....
        /*0070*/ 	.word	0x0000ffb0


	//   ....[4]....
        /*0074*/ 	.word	0x0000ffe0


	//   ....[5]....
        /*0078*/ 	.word	0x00010010


	//   ....[6]....
        /*007c*/ 	.word	0x000100e0


	//   ....[7]....
        /*0080*/ 	.word	0x00010160


	//   ....[8]....
        /*0084*/ 	.word	0x00010240


	//   ....[9]....
        /*0088*/ 	.word	0x000102d0


	//   ....[10]....
        /*008c*/ 	.word	0x000102f0


	//   ....[11]....
        /*0090*/ 	.word	0x000103b0


	//   ....[12]....
        /*0094*/ 	.word	0x000103e0


	//   ....[13]....
        /*0098*/ 	.word	0x000105b0


	//   ....[14]....
        /*009c*/ 	.word	0x00010750


	//   ....[15]....
        /*00a0*/ 	.word	0x000107d0


	//   ....[16]....
        /*00a4*/ 	.word	0x00010880


	//   ....[17]....
        /*00a8*/ 	.word	0x00010a40


	//   ....[18]....
        /*00ac*/ 	.word	0x00010c00


	//   ....[19]....
        /*00b0*/ 	.word	0x00010da0


	//   ....[20]....
        /*00b4*/ 	.word	0x00010eb0


	//   ....[21]....
        /*00b8*/ 	.word	0x00010ee0


	//   ....[22]....
        /*00bc*/ 	.word	0x00010f10


	//----- nvinfo : EIATTR_MAX_THREADS
	.align		4
.L_4101:
        /*00c0*/ 	.byte	0x04, 0x05
        /*00c2*/ 	.short	(.L_4103 - .L_4102)
.L_4102:
        /*00c4*/ 	.word	0x00000080
        /*00c8*/ 	.word	0x00000001
        /*00cc*/ 	.word	0x00000001


	//----- nvinfo : EIATTR_CRS_STACK_SIZE
	.align		4
.L_4103:
        /*00d0*/ 	.byte	0x04, 0x1e
        /*00d2*/ 	.short	(.L_4105 - .L_4104)
.L_4104:
        /*00d4*/ 	.word	0x00000000


	//----- nvinfo : EIATTR_CBANK_PARAM_SIZE
	.align		4
.L_4105:
        /*00d8*/ 	.byte	0x03, 0x19
        /*00da*/ 	.short	0x0230


	//----- nvinfo : EIATTR_PARAM_CBANK
	.align		4
        /*00dc*/ 	.byte	0x04, 0x0a
        /*00de*/ 	.short	(.L_4107 - .L_4106)
	.align		4
.L_4106:
        /*00e0*/ 	.word	index@(.nv.constant0._ZN2at6native18elementwise_kernelILi128ELi4EZNS0_15gpu_kernel_implINS0_13AUnaryFunctorIdddZZZNS0_16fmod_kernel_cudaERNS_18TensorIteratorBaseEENKUlvE0_clEvENKUlvE_clEvEUlddE_EEEEvS5_RKT_EUliE_EEviT1_)
        /*00e4*/ 	.short	0x0210
        /*00e6*/ 	.short	0x0230


	//----- nvinfo : EIATTR_SW_WAR
	.align		4
.L_4107:
        /*00e8*/ 	.byte	0x04, 0x36
        /*00ea*/ 	.short	(.L_4109 - .L_4108)
.L_4108:
        /*00ec*/ 	.word	0x00000008
.L_4109:


//--------------------- .nv.info._ZN2at6native27unrolled_elementwise_kernelINS0_13AUnaryFunctorIdddZZZNS0_16fmod_kernel_cudaERNS_18TensorIteratorBaseEENKUlvE0_clEvENKUlvE_clEvEUlddE_EESt5arrayIPcLm2EELi4E23TrivialOffsetCalculatorILi1EjESD_NS0_6memory12LoadWithCastILi1EEENSE_13StoreWithCastILi1EEEEEviT_T0_T2_T3_T4_T5_ --------------------------
	.section	.nv.info._ZN2at6native27unrolled_elementwise_kernelINS0_13AUnaryFunctorIdddZZZNS0_16fmod_kernel_cudaERNS_18TensorIteratorBaseEENKUlvE0_clEvENKUlvE_clEvEUlddE_EESt5arrayIPcLm2EELi4E23TrivialOffsetCalculatorILi1EjESD_NS0_6memory12LoadWithCastILi1EEENSE_13StoreWithCastILi1EEEEEviT_T0_T2_T3_T4_T5_,"",@"SHT_CUDA_INFO"
	.sectionflags	@""
	.align	4


	//----- nvinfo : EIATTR_CUDA_API_VERSION
	.align		4
        /*0000*/ 	.byte	0x04, 0x37
        /*0002*/ 	.short	(.L_4111 - .L_4110)
.L_4110:
        /*0004*/ 	.word	0x00000082


	//----- nvinfo : EIATTR_KPARAM_INFO
	.align		4
.L_4111:
        /*0008*/ 	.byte	0x04, 0x17
        /*000a*/ 	.short	(.L_4113 - .L_4112)
.L_4112:
        /*000c*/ 	.word	0x00000000
        /*0010*/ 	.short	0x0006
        /*0012*/ 	.short	0x0034
        /*0014*/ 	.byte	0x00, 0xf0, 0x21, 0x00


	//----- nvinfo : EIATTR_KPARAM_INFO
	.align		4
.L_4113:
        /*0018*/ 	.byte	0x04, 0x17
        /*001a*/ 	.short	(.L_4115 - .L_4114)
.L_4114:
        /*001c*/ 	.word	0x00000000
        /*0020*/ 	.short	0x0005
        /*0022*/ 	.short	0x002c
        /*0024*/ 	.byte	0x00, 0xf0, 0x21, 0x00


	//----- nvinfo : EIATTR_KPARAM_INFO
	.align		4
.L_4115:
        /*0028*/ 	.byte	0x04, 0x17
        /*002a*/ 	.short	(.L_4117 - .L_4116)
.L_4116:
        /*002c*/ 	.word	0x00000000
        /*0030*/ 	.short	0x0004
        /*0032*/ 	.short	0x0029
        /*0034*/ 	.byte	0x00, 0xf0, 0x05, 0x00


	//----- nvinfo : EIATTR_KPARAM_INFO
	.align		4
.L_4117:
        /*0038*/ 	.byte	0x04, 0x17
        /*003a*/ 	.short	(.L_4119 - .L_4118)
.L_4118:
        /*003c*/ 	.word	0x00000000
        /*0040*/ 	.short	0x0003
        /*0042*/ 	.short	0x0028
        /*0044*/ 	.byte	0x00, 0xf0, 0x05, 0x00


	//----- nvinfo : EIATTR_KPARAM_INFO
	.align		4
.L_4119:
        /*0048*/ 	.byte	0x04, 0x17
        /*004a*/ 	.short	(.L_4121 - .L_4120)
.L_4120:
        /*004c*/ 	.word	0x00000000
        /*0050*/ 	.short	0x0002
        /*0052*/ 	.short	0x0018
        /*0054*/ 	.byte	0x00, 0xf0, 0x41, 0x00


	//----- nvinfo : EIATTR_KPARAM_INFO
	.align		4
.L_4121:
        /*0058*/ 	.byte	0x04, 0x17
        /*005a*/ 	.short	(.L_4123 - .L_4122)
.L_4122:
        /*005c*/ 	.word	0x00000000
        /*0060*/ 	.short	0x0001
        /*0062*/ 	.short	0x0008
        /*0064*/ 	.byte	0x00, 0xf0, 0x41, 0x00


	//----- nvinfo : EIATTR_KPARAM_INFO
	.align		4
.L_4123:
        /*0068*/ 	.byte	0x04, 0x17
        /*006a*/ 	.short	(.L_4125 - .L_4124)
.L_4124:
        /*006c*/ 	.word	0x00000000
        /*0070*/ 	.short	0x0000
        /*0072*/ 	.short	0x0000
        /*0074*/ 	.byte	0x00, 0xf0, 0x11, 0x00


	//----- nvinfo : EIATTR_SPARSE_MMA_MASK
	.align		4
.L_4125:
        /*0078*/ 	.byte	0x03, 0x50
        /*007a*/ 	.short	0x0000


	//----- nvinfo : EIATTR_MAXREG_COUNT
	.align		4
        /*007c*/ 	.byte	0x03, 0x1b
        /*007e*/ 	.short	0x00ff


	//----- nvinfo : EIATTR_EXTERNS
	.align		4
        /*0080*/ 	.byte	0x04, 0x0f
        /*0082*/ 	.short	(.L_4127 - .L_4126)


	//   ....[0]....
	.align		4
.L_4126:
        /*0084*/ 	.word	index@(__assertfail)


	//----- nvinfo : EIATTR_MERCURY_ISA_VERSION
	.align		4
.L_4127:
        /*0088*/ 	.byte	0x03, 0x5f
        /*008a*/ 	.short	0x0101


	//----- nvinfo : EIATTR_SYSCALL_OFFSETS
	.align		4
        /*008c*/ 	.byte	0x04, 0x46
        /*008e*/ 	.short	(.L_4129 - .L_4128)


	//   ....[0]....
.L_4128:
        /*0090*/ 	.word	0x00000f80


	//   ....[1]....
        /*0094*/ 	.word	0x00001f20


	//   ....[2]....
        /*0098*/ 	.word	0x00002ed0


	//   ....[3]....
        /*009c*/ 	.word	0x00003e50


	//   ....[4]....
        /*00a0*/ 	.word	0x00009260


	//   ....[5]....
        /*00a4*/ 	.word	0x0000a430


	//   ....[6]....
        /*00a8*/ 	.word	0x0000b5c0


	//   ....[7]....
        /*00ac*/ 	.word	0x0000c770


	//----- nvinfo : EIATTR_EXIT_INSTR_OFFSETS
	.align		4
.L_4129:
        /*00b0*/ 	.byte	0x04, 0x1c
        /*00b2*/ 	.short	(.L_4131 - .L_4130)


	//   ....[0]....
.L_4130:
        /*00b4*/ 	.word	0x0000b660


	//   ....[1]....
        /*00b8*/ 	.word	0x0000b7b0


	//   ....[2]....
        /*00bc*/ 	.word	0x0000b7f0


	//   ....[3]....
        /*00c0*/ 	.word	0x0000b880


	//   ....[4]....
        /*00c4*/ 	.word	0x0000b8b0


	//   ....[5]....
        /*00c8*/ 	.word	0x0000b8e0


	//   ....[6]....
        /*00cc*/ 	.word	0x0000b9b0


	//   ....[7]....
        /*00d0*/ 	.word	0x0000ba30


	//   ....[8]....
        /*00d4*/ 	.word	0x0000bb10


	//   ....[9]....
        /*00d8*/ 	.word	0x0000bba0


	//   ....[10]....
        /*00dc*/ 	.word	0x0000bbc0


	//   ....[11]....
        /*00e0*/ 	.word	0x0000bc80


	//   ....[12]....
        /*00e4*/ 	.word	0x0000bcb0


	//   ....[13]....
        /*00e8*/ 	.word	0x0000be80


	//   ....[14]....
        /*00ec*/ 	.word	0x0000c020


	//   ....[15]....
        /*00f0*/ 	.word	0x0000c0a0


	//   ....[16]....
        /*00f4*/ 	.word	0x0000c150


	//   ....[17]....
        /*00f8*/ 	.word	0x0000c310


	//   ....[18]....
        /*00fc*/ 	.word	0x0000c4d0


	//   ....[19]....
        /*0100*/ 	.word	0x0000c670


	//   ....[20]....
        /*0104*/ 	.word	0x0000c780


	//   ....[21]....
        /*0108*/ 	.word	0x0000c7b0


	//   ....[22]....
        /*010c*/ 	.word	0x0000c7e0


	//----- nvinfo : EIATTR_MAX_THREADS
	.align		4
.L_4131:
        /*0110*/ 	.byte	0x04, 0x05
        /*0112*/ 	.short	(.L_4133 - .L_4132)
.L_4132:
        /*0114*/ 	.word	0x00000080
        /*0118*/ 	.word	0x00000001
        /*011c*/ 	.word	0x00000001


	//----- nvinfo : EIATTR_CRS_STACK_SIZE
	.align		4
.L_4133:
        /*0120*/ 	.byte	0x04, 0x1e
        /*0122*/ 	.short	(.L_4135 - .L_4134)
.L_4134:
        /*0124*/ 	.word	0x00000000


	//----- nvinfo : EIATTR_CBANK_PARAM_SIZE
	.align		4
.L_4135:
        /*0128*/ 	.byte	0x03, 0x19
        /*012a*/ 	.short	0x003c


	//----- nvinfo : EIATTR_PARAM_CBANK
	.align		4
        /*012c*/ 	.byte	0x04, 0x0a
        /*012e*/ 	.short	(.L_4137 - .L_4136)
	.align		4
.L_4136:
        /*0130*/ 	.word	index@(.nv.constant0._ZN2at6native27unrolled_elementwise_kernelINS0_13AUnaryFunctorIdddZZZNS0_16fmod_kernel_cudaERNS_18TensorIteratorBaseEENKUlvE0_clEvENKUlvE_clEvEUlddE_EESt5arrayIPcLm2EELi4E23TrivialOffsetCalculatorILi1EjESD_NS0_6memory12LoadWithCastILi1EEENSE_13StoreWithCastILi1EEEEEviT_T0_T2_T3_T4_T5_)
        /*0134*/ 	.short	0x0210
        /*0136*/ 	.short	0x003c


	//----- nvinfo : EIATTR_SW_WAR
	.align		4
.L_4137:
        /*0138*/ 	.byte	0x04, 0x36
        /*013a*/ 	.short	(.L_4139 - .L_4138)
.L_4138:
        /*013c*/ 	.word	0x00000008
.L_4139:


//--------------------- .nv.info._ZN2at6native18elementwise_kernelILi128ELi2EZNS0_22gpu_kernel_impl_nocastINS0_13AUnaryFunctorIdddZZZNS0_16fmod_kernel_cudaERNS_18TensorIteratorBaseEENKUlvE0_clEvENKUlvE_clEvEUlddE_EEEEvS5_RKT_EUliE_EEviT1_ --------------------------
	.section	.nv.info._ZN2at6native18elementwise_kernelILi128ELi2EZNS0_22gpu_kernel_impl_nocastINS0_13AUnaryFunctorIdddZZZNS0_16fmod_kernel_cudaERNS_18TensorIteratorBaseEENKUlvE0_clEvENKUlvE_clEvEUlddE_EEEEvS5_RKT_EUliE_EEviT1_,"",@"SHT_CUDA_INFO"
	.sectionflags	@""
	.align	4


	//----- nvinfo : EIATTR_CUDA_API_VERSION
	.align		4
        /*0000*/ 	.byte	0x04, 0x37
        /*0002*/ 	.short	(.L_4141 - .L_4140)
.L_4140:
        /*0004*/ 	.word	0x00000082


	//----- nvinfo : EIATTR_KPARAM_INFO
	.align		4
.L_4141:
        /*0008*/ 	.byte	0x04, 0x17
        /*000a*/ 	.short	(.L_4143 - .L_4142)
.L_4142:
        /*000c*/ 	.word	0x00000000
        /*0010*/ 	.short	0x0001
        /*0012*/ 	.short	0x0008
        /*0014*/ 	.byte	0x00, 0xf0, 0x81, 0x08


	//----- nvinfo : EIATTR_KPARAM_INFO
	.align		4
.L_4143:
        /*0018*/ 	.byte	0x04, 0x17
        /*001a*/ 	.short	(.L_4145 - .L_4144)
.L_4144:
        /*001c*/ 	.word	0x00000000
        /*0020*/ 	.short	0x0000
        /*0022*/ 	.short	0x0000
        /*0024*/ 	.byte	0x00, 0xf0, 0x11, 0x00


	//----- nvinfo : EIATTR_SPARSE_MMA_MASK
	.align		4
.L_4145:
        /*0028*/ 	.byte	0x03, 0x50
        /*002a*/ 	.short	0x0000


	//----- nvinfo : EIATTR_MAXREG_COUNT
	.align		4
        /*002c*/ 	.byte	0x03, 0x1b
        /*002e*/ 	.short	0x0080


	//----- nvinfo : EIATTR_MERCURY_ISA_VERSION
	.align		4
        /*0030*/ 	.byte	0x03, 0x5f
        /*0032*/ 	.short	0x0101


	//----- nvinfo : EIATTR_EXIT_INSTR_OFFSETS
	.align		4
        /*0034*/ 	.byte	0x04, 0x1c
        /*0036*/ 	.short	(.L_4147 - .L_4146)


	//   ....[0]....
.L_4146:
        /*0038*/ 	.word	0x00002440


	//   ....[1]....
        /*003c*/ 	.word	0x000047b0


	//----- nvinfo : EIATTR_MAX_THREADS
	.align		4
.L_4147:
        /*0040*/ 	.byte	0x04, 0x05
        /*0042*/ 	.short	(.L_4149 - .L_4148)
.L_4148:
        /*0044*/ 	.word	0x00000080
        /*0048*/ 	.word	0x00000001
        /*004c*/ 	.word	0x00000001


	//----- nvinfo : EIATTR_CRS_STACK_SIZE
	.align		4
.L_4149:
        /*0050*/ 	.byte	0x04, 0x1e
        /*0052*/ 	.short	(.L_4151 - .L_4150)
.L_4150:
        /*0054*/ 	.word	0x00000000


	//----- nvinfo : EIATTR_CBANK_PARAM_SIZE
	.align		4
.L_4151:
        /*0058*/ 	.byte	0x03, 0x19
        /*005a*/ 	.short	0x0228


	//----- nvinfo : EIATTR_PARAM_CBANK
	.align		4
        /*005c*/ 	.byte	0x04, 0x0a
        /*005e*/ 	.short	(.L_4153 - .L_4152)
	.align		4
.L_4152:
        /*0060*/ 	.word	index@(.nv.constant0._ZN2at6native18elementwise_kernelILi128ELi2EZNS0_22gpu_kernel_impl_nocastINS0_13AUnaryFunctorIdddZZZNS0_16fmod_kernel_cudaERNS_18TensorIteratorBaseEENKUlvE0_clEvENKUlvE_clEvEUlddE_EEEEvS5_RKT_EUliE_EEviT1_)
        /*0064*/ 	.short	0x0210
        /*0066*/ 	.short	0x0228


	//----- nvinfo : EIATTR_SW_WAR
	.align		4
.L_4153:
        /*0068*/ 	.byte	0x04, 0x36
        /*006a*/ 	.short	(.L_4155 - .L_4154)
.L_4154:
        /*006c*/ 	.word	0x00000008
.L_4155:


//--------------------- .nv.info._ZN2at6native27unrolled_elementwise_kernelINS0_13AUnaryFunctorIdddZZZNS0_16fmod_kernel_cudaERNS_18TensorIteratorBaseEENKUlvE0_clEvENKUlvE_clEvEUlddE_EESt5arrayIPcLm2EELi4E23TrivialOffsetCalculatorILi1EjESD_NS0_6memory15LoadWithoutCastENSE_16StoreWithoutCastEEEviT_T0_T2_T3_T4_T5_ --------------------------
	.section	.nv.info._ZN2at6native27unrolled_elementwise_kernelINS0_13AUnaryFunctorIdddZZZNS0_16fmod_kernel_cudaERNS_18TensorIteratorBaseEENKUlvE0_clEvENKUlvE_clEvEUlddE_EESt5arrayIPcLm2EELi4E23TrivialOffsetCalculatorILi1EjESD_NS0_6memory15LoadWithoutCastENSE_16StoreWithoutCastEEEviT_T0_T2_T3_T4_T5_,"",@"SHT_CUDA_INFO"
	.sectionflags	@""
	.align	4


	//----- nvinfo : EIATTR_CUDA_API_VERSION
	.align		4
        /*0000*/ 	.byte	0x04, 0x37
        /*0002*/ 	.short	(.L_4157 - .L_4156)
.L_4156:
        /*0004*/ 	.word	0x00000082


	//----- nvinfo : EIATTR_KPARAM_INFO
	.align		4
.L_4157:
        /*0008*/ 	.byte	0x04, 0x17
        /*000a*/ 	.short	(.L_4159 - .L_4158)
.L_4158:
        /*000c*/ 	.word	0x00000000
        /*0010*/ 	.short	0x0006
        /*0012*/ 	.short	0x002b
        /*0014*/ 	.byte	0x00, 0xf0, 0x05, 0x00


	//----- nvinfo : EIATTR_KPARAM_INFO
	.align		4
.L_4159:
        /*0018*/ 	.byte	0x04, 0x17
        /*001a*/ 	.short	(.L_4161 - .L_4160)
.L_4160:
        /*001c*/ 	.word	0x00000000
        /*0020*/ 	.short	0x0005
        /*0022*/ 	.short	0x002a
        /*0024*/ 	.byte	0x00, 0xf0, 0x05, 0x00


	//----- nvinfo : EIATTR_KPARAM_INFO
	.align		4
.L_4161:
        /*0028*/ 	.byte	0x04, 0x17
        /*002a*/ 	.short	(.L_4163 - .L_4162)
.L_4162:
        /*002c*/ 	.word	0x00000000
        /*0030*/ 	.short	0x0004
        /*0032*/ 	.short	0x0029
        /*0034*/ 	.byte	0x00, 0xf0, 0x05, 0x00


	//----- nvinfo : EIATTR_KPARAM_INFO
	.align		4
.L_4163:
        /*0038*/ 	.byte	0x04, 0x17
        /*003a*/ 	.short	(.L_4165 - .L_4164)
.L_4164:
        /*003c*/ 	.word	0x00000000
        /*0040*/ 	.short	0x0003
        /*0042*/ 	.short	0x0028
        /*0044*/ 	.byte	0x00, 0xf0, 0x05, 0x00


	//----- nvinfo : EIATTR_KPARAM_INFO
	.align		4
.L_4165:
        /*0048*/ 	.byte	0x04, 0x17
        /*004a*/ 	.short	(.L_4167 - .L_4166)
.L_4166:
        /*004c*/ 	.word	0x00000000
        /*0050*/ 	.short	0x0002
        /*0052*/ 	.short	0x0018
        /*0054*/ 	.byte	0x00, 0xf0, 0x41, 0x00


	//----- nvinfo : EIATTR_KPARAM_INFO
	.align		4
.L_4167:
        /*0058*/ 	.byte	0x04, 0x17
        /*005a*/ 	.short	(.L_4169 - .L_4168)
.L_4168:
        /*005c*/ 	.word	0x00000000
        /*0060*/ 	.short	0x0001
        /*0062*/ 	.short	0x0008
        /*0064*/ 	.byte	0x00, 0xf0, 0x41, 0x00


	//----- nvinfo : EIATTR_KPARAM_INFO
	.align		4
.L_4169:
        /*0068*/ 	.byte	0x04, 0x17
        /*006a*/ 	.short	(.L_4171 - .L_4170)
.L_4170:
        /*006c*/ 	.word	0x00000000
        /*0070*/ 	.short	0x0000
        /*0072*/ 	.short	0x0000
        /*0074*/ 	.byte	0x00, 0xf0, 0x11, 0x00


	//----- nvinfo : EIATTR_SPARSE_MMA_MASK
	.align		4
.L_4171:
        /*0078*/ 	.byte	0x03, 0x50
        /*007a*/ 	.short	0x0000


	//----- nvinfo : EIATTR_MAXREG_COUNT
	.align		4
        /*007c*/ 	.byte	0x03, 0x1b
        /*007e*/ 	.short	0x00ff


	//----- nvinfo : EIATTR_MERCURY_ISA_VERSION
	.align		4
        /*0080*/ 	.byte	0x03, 0x5f
        /*0082*/ 	.short	0x0101


	//----- nvinfo : EIATTR_EXIT_INSTR_OFFSETS
	.align		4
        /*0084*/ 	.byte	0x04, 0x1c
        /*0086*/ 	.short	(.L_4173 - .L_4172)


	//   ....[0]....
.L_4172:
        /*0088*/ 	.word	0x00004450


	//   ....[1]....
        /*008c*/ 	.word	0x000044a0


	//----- nvinfo : EIATTR_MAX_THREADS
	.align		4
.L_4173:
        /*0090*/ 	.byte	0x04, 0x05
        /*0092*/ 	.short	(.L_4175 - .L_4174)
.L_4174:
        /*0094*/ 	.word	0x00000080
        /*0098*/ 	.word	0x00000001
        /*009c*/ 	.word	0x00000001


	//----- nvinfo : EIATTR_CRS_STACK_SIZE
	.align		4
.L_4175:
        /*00a0*/ 	.byte	0x04, 0x1e
        /*00a2*/ 	.short	(.L_4177 - .L_4176)
.L_4176:
        /*00a4*/ 	.word	0x00000000


	//----- nvinfo : EIATTR_CBANK_PARAM_SIZE
	.align		4
.L_4177:
        /*00a8*/ 	.byte	0x03, 0x19
        /*00aa*/ 	.short	0x002c


	//----- nvinfo : EIATTR_PARAM_CBANK
	.align		4
        /*00ac*/ 	.byte	0x04, 0x0a
        /*00ae*/ 	.short	(.L_4179 - .L_4178)
	.align		4
.L_4178:
        /*00b0*/ 	.word	index@(.nv.constant0._ZN2at6native27unrolled_elementwise_kernelINS0_13AUnaryFunctorIdddZZZNS0_16fmod_kernel_cudaERNS_18TensorIteratorBaseEENKUlvE0_clEvENKUlvE_clEvEUlddE_EESt5arrayIPcLm2EELi4E23TrivialOffsetCalculatorILi1EjESD_NS0_6memory15LoadWithoutCastENSE_16StoreWithoutCastEEEviT_T0_T2_T3_T4_T5_)
        /*00b4*/ 	.short	0x0210
        /*00b6*/ 	.short	0x002c


	//----- nvinfo : EIATTR_SW_WAR
	.align		4
.L_4179:
        /*00b8*/ 	.byte	0x04, 0x36
        /*00ba*/ 	.short	(.L_4181 - .L_4180)
.L_4180:
        /*00bc*/ 	.word	0x00000008
.L_4181:


//--------------------- .nv.info._ZN2at6native29vectorized_elementwise_kernelILi2ENS0_13AUnaryFunctorIdddZZZNS0_16fmod_kernel_cudaERNS_18TensorIteratorBaseEENKUlvE0_clEvENKUlvE_clEvEUlddE_EESt5arrayIPcLm2EEEEviT0_T1_ --------------------------
	.section	.nv.info._ZN2at6native29vectorized_elementwise_kernelILi2ENS0_13AUnaryFunctorIdddZZZNS0_16fmod_kernel_cudaERNS_18TensorIteratorBaseEENKUlvE0_clEvENKUlvE_clEvEUlddE_EESt5arrayIPcLm2EEEEviT0_T1_,"",@"SHT_CUDA_INFO"
	.sectionflags	@""
	.align	4


	//----- nvinfo : EIATTR_CUDA_API_VERSION
	.align		4
        /*0000*/ 	.byte	0x04, 0x37
        /*0002*/ 	.short	(.L_4183 - .L_4182)
.L_4182:
        /*0004*/ 	.word	0x00000082


	//----- nvinfo : EIATTR_KPARAM_INFO
	.align		4
.L_4183:
        /*0008*/ 	.byte	0x04, 0x17
        /*000a*/ 	.short	(.L_4185 - .L_4184)
.L_4184:
        /*000c*/ 	.word	0x00000000
        /*0010*/ 	.short	0x0002
        /*0012*/ 	.short	0x0018
        /*0014*/ 	.byte	0x00, 0xf0, 0x41, 0x00


	//----- nvinfo : EIATTR_KPARAM_INFO
	.align		4
.L_4185:
        /*0018*/ 	.byte	0x04, 0x17
        /*001a*/ 	.short	(.L_4187 - .L_4186)
.L_4186:
        /*001c*/ 	.word	0x00000000
        /*0020*/ 	.short	0x0001
        /*0022*/ 	.short	0x0008
        /*0024*/ 	.byte	0x00, 0xf0, 0x41, 0x00


	//----- nvinfo : EIATTR_KPARAM_INFO
	.align		4
.L_4187:
        /*0028*/ 	.byte	0x04, 0x17
        /*002a*/ 	.short	(.L_4189 - .L_4188)
.L_4188:
        /*002c*/ 	.word	0x00000000
        /*0030*/ 	.short	0x0000
        /*0032*/ 	.short	0x0000
        /*0034*/ 	.byte	0x00, 0xf0, 0x11, 0x00


	//----- nvinfo : EIATTR_SPARSE_MMA_MASK
	.align		4
.L_4189:
        /*0038*/ 	.byte	0x03, 0x50
        /*003a*/ 	.short	0x0000


	//----- nvinfo : EIATTR_MAXREG_COUNT
	.align		4
        /*003c*/ 	.byte	0x03, 0x1b
        /*003e*/ 	.short	0x00ff


	//----- nvinfo : EIATTR_MERCURY_ISA_VERSION
	.align		4
        /*0040*/ 	.byte	0x03, 0x5f
        /*0042*/ 	.short	0x0101


	//----- nvinfo : EIATTR_EXIT_INSTR_OFFSETS
	.align		4
        /*0044*/ 	.byte	0x04, 0x1c
        /*0046*/ 	.short	(.L_4191 - .L_4190)


	//   ....[0]....
.L_4190:
        /*0048*/ 	.word	0x000081a0


	//   ....[1]....
        /*004c*/ 	.word	0x00010a80


	//   ....[2]....
        /*0050*/ 	.word	0x00010ad0


	//----- nvinfo : EIATTR_MAX_THREADS
	.align		4
.L_4191:
        /*0054*/ 	.byte	0x04, 0x05
        /*0056*/ 	.short	(.L_4193 - .L_4192)
.L_4192:
        /*0058*/ 	.word	0x00000080
        /*005c*/ 	.word	0x00000001
        /*0060*/ 	.word	0x00000001


	//----- nvinfo : EIATTR_CRS_STACK_SIZE
	.align		4
.L_4193:
        /*0064*/ 	.byte	0x04, 0x1e
        /*0066*/ 	.short	(.L_4195 - .L_4194)
.L_4194:
        /*0068*/ 	.word	0x00000000


	//----- nvinfo : EIATTR_CBANK_PARAM_SIZE
	.align		4
.L_4195:
        /*006c*/ 	.byte	0x03, 0x19
        /*006e*/ 	.short	0x0028


	//----- nvinfo : EIATTR_PARAM_CBANK
	.align		4
        /*0070*/ 	.byte	0x04, 0x0a
        /*0072*/ 	.short	(.L_4197 - .L_4196)
	.align		4
.L_4196:
        /*0074*/ 	.word	index@(.nv.constant0._ZN2at6native29vectorized_elementwise_kernelILi2ENS0_13AUnaryFunctorIdddZZZNS0_16fmod_kernel_cudaERNS_18TensorIteratorBaseEENKUlvE0_clEvENKUlvE_clEvEUlddE_EESt5arrayIPcLm2EEEEviT0_T1_)
        /*0078*/ 	.short	0x0210
        /*007a*/ 	.short	0x0028


	//----- nvinfo : EIATTR_SW_WAR
	.align		4
.L_4197:
        /*007c*/ 	.byte	0x04, 0x36
        /*007e*/ 	.short	(.L_4199 - .L_4198)
.L_4198:
        /*0080*/ 	.word	0x00000008
.L_4199:


//--------------------- .nv.info._ZN2at6native29vectorized_elementwise_kernelILi4ENS0_13AUnaryFunctorIdddZZZNS0_16fmod_kernel_cudaERNS_18TensorIteratorBaseEENKUlvE0_clEvENKUlvE_clEvEUlddE_EESt5arrayIPcLm2EEEEviT0_T1_ --------------------------
	.section	.nv.info._ZN2at6native29vectorized_elementwise_kernelILi4ENS0_13AUnaryFunctorIdddZZZNS0_16fmod_kernel_cudaERNS_18TensorIteratorBaseEENKUlvE0_clEvENKUlvE_clEvEUlddE_EESt5arrayIPcLm2EEEEviT0_T1_,"",@"SHT_CUDA_INFO"
	.sectionflags	@""
	.align	4


	//----- nvinfo : EIATTR_CUDA_API_VERSION
	.align		4
        /*0000*/ 	.byte	0x04, 0x37
        /*0002*/ 	.short	(.L_4201 - .L_4200)
.L_4200:
        /*0004*/ 	.word	0x00000082


	//----- nvinfo : EIATTR_KPARAM_INFO
	.align		4
.L_4201:
        /*0008*/ 	.byte	0x04, 0x17
        /*000a*/ 	.short	(.L_4203 - .L_4202)
.L_4202:
        /*000c*/ 	.word	0x00000000
        /*0010*/ 	.short	0x0002
        /*0012*/ 	.short	0x0018
        /*0014*/ 	.byte	0x00, 0xf0, 0x41, 0x00


	//----- nvinfo : EIATTR_KPARAM_INFO
	.align		4
.L_4203:
        /*0018*/ 	.byte	0x04, 0x17
        /*001a*/ 	.short	(.L_4205 - .L_4204)
.L_4204:
        /*001c*/ 	.word	0x00000000
        /*0020*/ 	.short	0x0001
        /*0022*/ 	.short	0x0008
        /*0024*/ 	.byte	0x00, 0xf0, 0x41, 0x00


	//----- nvinfo : EIATTR_KPARAM_INFO
	.align		4
.L_4205:
        /*0028*/ 	.byte	0x04, 0x17
        /*002a*/ 	.short	(.L_4207 - .L_4206)
.L_4206:
        /*002c*/ 	.word	0x00000000
        /*0030*/ 	.short	0x0000
        /*0032*/ 	.short	0x0000
        /*0034*/ 	.byte	0x00, 0xf0, 0x11, 0x00


	//----- nvinfo : EIATTR_SPARSE_MMA_MASK
	.align		4
.L_4207:
        /*0038*/ 	.byte	0x03, 0x50
        /*003a*/ 	.short	0x0000


	//----- nvinfo : EIATTR_MAXREG_COUNT
	.align		4
        /*003c*/ 	.byte	0x03, 0x1b
        /*003e*/ 	.short	0x00ff


	//----- nvinfo : EIATTR_MERCURY_ISA_VERSION
	.align		4
        /*0040*/ 	.byte	0x03, 0x5f
        /*0042*/ 	.short	0x0101


	//----- nvinfo : EIATTR_EXIT_INSTR_OFFSETS
	.align		4
        /*0044*/ 	.byte	0x04, 0x1c
        /*0046*/ 	.short	(.L_4209 - .L_4208)


	//   ....[0]....
.L_4208:
        /*0048*/ 	.word	0x000081a0


	//   ....[1]....
        /*004c*/ 	.word	0x00010a80


	//   ....[2]....
        /*0050*/ 	.word	0x00010ad0


	//----- nvinfo : EIATTR_MAX_THREADS
	.align		4
.L_4209:
        /*0054*/ 	.byte	0x04, 0x05
        /*0056*/ 	.short	(.L_4211 - .L_4210)
.L_4210:
        /*0058*/ 	.word	0x00000080
        /*005c*/ 	.word	0x00000001
        /*0060*/ 	.word	0x00000001


	//----- nvinfo : EIATTR_CRS_STACK_SIZE
	.align		4
.L_4211:
        /*0064*/ 	.byte	0x04, 0x1e
        /*0066*/ 	.short	(.L_4213 - .L_4212)
.L_4212:
        /*0068*/ 	.word	0x00000000


	//----- nvinfo : EIATTR_CBANK_PARAM_SIZE
	.align		4
.L_4213:
        /*006c*/ 	.byte	0x03, 0x19
        /*006e*/ 	.short	0x0028


	//----- nvinfo : EIATTR_PARAM_CBANK
	.align		4
        /*0070*/ 	.byte	0x04, 0x0a
        /*0072*/ 	.short	(.L_4215 - .L_4214)
	.align		4
.L_4214:
        /*0074*/ 	.word	index@(.nv.constant0._ZN2at6native29vectorized_elementwise_kernelILi4ENS0_13AUnaryFunctorIdddZZZNS0_16fmod_kernel_cudaERNS_18TensorIteratorBaseEENKUlvE0_clEvENKUlvE_clEvEUlddE_EESt5arrayIPcLm2EEEEviT0_T1_)
        /*0078*/ 	.short	0x0210
        /*007a*/ 	.short	0x0028


	//----- nvinfo : EIATTR_SW_WAR
	.align		4
.L_4215:
        /*007c*/ 	.byte	0x04, 0x36
        /*007e*/ 	.short	(.L_4217 - .L_4216)
.L_4216:
        /*0080*/ 	.word	0x00000008
.L_4217:


//--------------------- .nv.info._ZN2at6native29vectorized_elementwise_kernelILi8ENS0_13AUnaryFunctorIdddZZZNS0_16fmod_kernel_cudaERNS_18TensorIteratorBaseEENKUlvE0_clEvENKUlvE_clEvEUlddE_EESt5arrayIPcLm2EEEEviT0_T1_ --------------------------
	.section	.nv.info._ZN2at6native29vectorized_elementwise_kernelILi8ENS0_13AUnaryFunctorIdddZZZNS0_16fmod_kernel_cudaERNS_18TensorIteratorBaseEENKUlvE0_clEvENKUlvE_clEvEUlddE_EESt5arrayIPcLm2EEEEviT0_T1_,"",@"SHT_CUDA_INFO"
	.sectionflags	@""
	.align	4


	//----- nvinfo : EIATTR_CUDA_API_VERSION
	.align		4
        /*0000*/ 	.byte	0x04, 0x37
        /*0002*/ 	.short	(.L_4219 - .L_4218)
.L_4218:
        /*0004*/ 	.word	0x00000082


	//----- nvinfo : EIATTR_KPARAM_INFO
	.align		4
.L_4219:
        /*0008*/ 	.byte	0x04, 0x17
        /*000a*/ 	.short	(.L_4221 - .L_4220)
.L_4220:
        /*000c*/ 	.word	0x00000000
        /*0010*/ 	.short	0x0002
        /*0012*/ 	.short	0x0018
        /*0014*/ 	.byte	0x00, 0xf0, 0x41, 0x00


	//----- nvinfo : EIATTR_KPARAM_INFO
	.align		4
.L_4221:
        /*0018*/ 	.byte	0x04, 0x17
        /*001a*/ 	.short	(.L_4223 - .L_4222)
.L_4222:
        /*001c*/ 	.word	0x00000000
        /*0020*/ 	.short	0x0001
        /*0022*/ 	.short	0x0008
        /*0024*/ 	.byte	0x00, 0xf0, 0x41, 0x00


	//----- nvinfo : EIATTR_KPARAM_INFO
	.align		4
.L_4223:
        /*0028*/ 	.byte	0x04, 0x17
        /*002a*/ 	.short	(.L_4225 - .L_4224)
.L_4224:
        /*002c*/ 	.word	0x00000000
        /*0030*/ 	.short	0x0000
        /*0032*/ 	.short	0x0000
        /*0034*/ 	.byte	0x00, 0xf0, 0x11, 0x00


	//----- nvinfo : EIATTR_SPARSE_MMA_MASK
	.align		4
.L_4225:
        /*0038*/ 	.byte	0x03, 0x50
        /*003a*/ 	.short	0x0000


	//----- nvinfo : EIATTR_MAXREG_COUNT
	.align		4
        /*003c*/ 	.byte	0x03, 0x1b
        /*003e*/ 	.short	0x00ff


	//----- nvinfo : EIATTR_MERCURY_ISA_VERSION
	.align		4
        /*0040*/ 	.byte	0x03, 0x5f
        /*0042*/ 	.short	0x0101


	//----- nvinfo : EIATTR_EXIT_INSTR_OFFSETS
	.align		4
        /*0044*/ 	.byte	0x04, 0x1c
        /*0046*/ 	.short	(.L_4227 - .L_4226)


	//   ....[0]....
.L_4226:
        /*0048*/ 	.word	0x000081a0


	//   ....[1]....
        /*004c*/ 	.word	0x00010a80


	//   ....[2]....
        /*0050*/ 	.word	0x00010ad0


	//----- nvinfo : EIATTR_MAX_THREADS
	.align		4
.L_4227:
        /*0054*/ 	.byte	0x04, 0x05
        /*0056*/ 	.short	(.L_4229 - .L_4228)
.L_4228:
        /*0058*/ 	.word	0x00000080
        /*005c*/ 	.word	0x00000001
        /*0060*/ 	.word	0x00000001


	//----- nvinfo : EIATTR_CRS_STACK_SIZE
	.align		4
.L_4229:
        /*0064*/ 	.byte	0x04, 0x1e
        /*0066*/ 	.short	(.L_4231 - .L_4230)
.L_4230:
        /*0068*/ 	.word	0x00000000


	//----- nvinfo : EIATTR_CBANK_PARAM_SIZE
	.align		4
.L_4231:
        /*006c*/ 	.byte	0x03, 0x19
        /*006e*/ 	.short	0x0028


	//----- nvinfo : EIATTR_PARAM_CBANK
	.align		4
        /*0070*/ 	.byte	0x04, 0x0a
        /*0072*/ 	.short	(.L_4233 - .L_4232)
	.align		4
.L_4232:
        /*0074*/ 	.word	index@(.nv.constant0._ZN2at6native29vectorized_elementwise_kernelILi8ENS0_13AUnaryFunctorIdddZZZNS0_16fmod_kernel_cudaERNS_18TensorIteratorBaseEENKUlvE0_clEvENKUlvE_clEvEUlddE_EESt5arrayIPcLm2EEEEviT0_T1_)
        /*0078*/ 	.short	0x0210
        /*007a*/ 	.short	0x0028


	//----- nvinfo : EIATTR_SW_WAR
	.align		4
.L_4233:
        /*007c*/ 	.byte	0x04, 0x36
        /*007e*/ 	.short	(.L_4235 - .L_4234)
.L_4234:
        /*0080*/ 	.word	0x00000008
.L_4235:


//--------------------- .nv.info._ZN2at6native18elementwise_kernelILi128ELi4EZNS0_15gpu_kernel_implINS0_13BinaryFunctorIsssZZZNS0_16fmod_kernel_cudaERNS_18TensorIteratorBaseEENKUlvE_clEvENKUlvE3_clEvEUlssE_EEEEvS5_RKT_EUliE_EEviT1_ --------------------------
	.section	.nv.info._ZN2at6native18elementwise_kernelILi128ELi4EZNS0_15gpu_kernel_implINS0_13BinaryFunctorIsssZZZNS0_16fmod_kernel_cudaERNS_18TensorIteratorBaseEENKUlvE_clEvENKUlvE3_clEvEUlssE_EEEEvS5_RKT_EUliE_EEviT1_,"",@"SHT_CUDA_INFO"
	.sectionflags	@""
	.align	4


	//----- nvinfo : EIATTR_CUDA_API_VERSION
	.align		4
        /*0000*/ 	.byte	0x04, 0x37
        /*0002*/ 	.short	(.L_4237 - .L_4236)
.L_4236:
        /*0004*/ 	.word	0x00000082


	//----- nvinfo : EIATTR_KPARAM_INFO
	.align		4
.L_4237:
        /*0008*/ 	.byte	0x04, 0x17
        /*000a*/ 	.short	(.L_4239 - .L_4238)
.L_4238:
        /*000c*/ 	.word	0x00000000
        /*0010*/ 	.short	0x0001
        /*0012*/ 	.short	0x0008
        /*0014*/ 	.byte	0x00, 0xf0, 0x21, 0x0a


	//----- nvinfo : EIATTR_KPARAM_INFO
	.align		4
.L_4239:
        /*0018*/ 	.byte	0x04, 0x17
        /*001a*/ 	.short	(.L_4241 - .L_4240)
.L_4240:
        /*001c*/ 	.word	0x00000000
        /*0020*/ 	.short	0x0000
        /*0022*/ 	.short	0x0000
        /*0024*/ 	.byte	0x00, 0xf0, 0x11, 0x00


	//----- nvinfo : EIATTR_SPARSE_MMA_MASK
	.align		4
.L_4241:
        /*0028*/ 	.byte	0x03, 0x50
        /*002a*/ 	.short	0x0000


	//----- nvinfo : EIATTR_MAXREG_COUNT
	.align		4
        /*002c*/ 	.byte	0x03, 0x1b
        /*002e*/ 	.short	0x0080


	//----- nvinfo : EIATTR_EXTERNS
	.align		4
        /*0030*/ 	.byte	0x04, 0x0f
        /*0032*/ 	.short	(.L_4243 - .L_4242)


	//   ....[0]....
	.align		4
.L_4242:
        /*0034*/ 	.word	index@(__assertfail)


	//----- nvinfo : EIATTR_MERCURY_ISA_VERSION
	.align		4
.L_4243:
        /*0038*/ 	.byte	0x03, 0x5f
        /*003a*/ 	.short	0x0101


	//----- nvinfo : EIATTR_SYSCALL_OFFSETS
	.align		4
        /*003c*/ 	.byte	0x04, 0x46
        /*003e*/ 	.short	(.L_4245 - .L_4244)


	//   ....[0]....
.L_4244:
        /*0040*/ 	.word	0x00002520


	//   ....[1]....
        /*0044*/ 	.word	0x000033a0


	//   ....[2]....
        /*0048*/ 	.word	0x000043c0


	//   ....[3]....
        /*004c*/ 	.word	0x00006930


	//   ....[4]....
        /*0050*/ 	.word	0x000077b0


	//   ....[5]....
        /*0054*/ 	.word	0x000087d0


	//   ....[6]....
        /*0058*/ 	.word	0x0000ad30


	//   ....[7]....
        /*005c*/ 	.word	0x0000bbb0


	//   ....[8]....
        /*0060*/ 	.word	0x0000cbd0


	//   ....[9]....
        /*0064*/ 	.word	0x0000f120


	//   ....[10]....
        /*0068*/ 	.word	0x0000ffa0


	//   ....[11]....
        /*006c*/ 	.word	0x00010fc0


	//----- nvinfo : EIATTR_EXIT_INSTR_OFFSETS
	.align		4
.L_4245:
        /*0070*/ 	.byte	0x04, 0x1c
        /*0072*/ 	.short	(.L_4247 - .L_4246)


	//   ....[0]....
.L_4246:
        /*0074*/ 	.word	0x0000cca0


	//   ....[1]....
        /*0078*/ 	.word	0x00010260


	//   ....[2]....
        /*007c*/ 	.word	0x00010280


	//   ....[3]....
        /*0080*/ 	.word	0x00010330


	//   ....[4]....
        /*0084*/ 	.word	0x00010360


	//   ....[5]....
        /*0088*/ 	.word	0x00010380


	//   ....[6]....
        /*008c*/ 	.word	0x00010410


	//   ....[7]....
        /*0090*/ 	.word	0x00010450


	//   ....[8]....
        /*0094*/ 	.word	0x000104f0


	//   ....[9]....
        /*0098*/ 	.word	0x00010540


	//   ....[10]....
        /*009c*/ 	.word	0x00010570


	//   ....[11]....
        /*00a0*/ 	.word	0x00010640


	//   ....[12]....
        /*00a4*/ 	.word	0x00010680


	//   ....[13]....
        /*00a8*/ 	.word	0x00010810


	//   ....[14]....
        /*00ac*/ 	.word	0x00010970


	//   ....[15]....
        /*00b0*/ 	.word	0x000109b0


	//   ....[16]....
        /*00b4*/ 	.word	0x00010a50


	//   ....[17]....
        /*00b8*/ 	.word	0x00010bd0


	//   ....[18]....
        /*00bc*/ 	.word	0x00010d50


	//   ....[19]....
        /*00c0*/ 	.word	0x00010ec0


	//   ....[20]....
        /*00c4*/ 	.word	0x00010fd0


	//   ....[21]....
        /*00c8*/ 	.word	0x00011020


	//   ....[22]....
        /*00cc*/ 	.word	0x00011050


	//----- nvinfo : EIATTR_MAX_THREADS
	.align		4
.L_4247:
        /*00d0*/ 	.byte	0x04, 0x05
        /*00d2*/ 	.short	(.L_4249 - .L_4248)
.L_4248:
        /*00d4*/ 	.word	0x00000080
        /*00d8*/ 	.word	0x00000001
        /*00dc*/ 	.word	0x00000001


	//----- nvinfo : EIATTR_CRS_STACK_SIZE
	.align		4
.L_4249:
        /*00e0*/ 	.byte	0x04, 0x1e
        /*00e2*/ 	.short	(.L_4251 - .L_4250)
.L_4250:
        /*00e4*/ 	.word	0x00000000


	//----- nvinfo : EIATTR_CBANK_PARAM_SIZE
	.align		4
.L_4251:
        /*00e8*/ 	.byte	0x03, 0x19
        /*00ea*/ 	.short	0x0290


	//----- nvinfo : EIATTR_PARAM_CBANK
	.align		4
        /*00ec*/ 	.byte	0x04, 0x0a
        /*00ee*/ 	.short	(.L_4253 - .L_4252)
	.align		4
.L_4252:
        /*00f0*/ 	.word	index@(.nv.constant0._ZN2at6native18elementwise_kernelILi128ELi4EZNS0_15gpu_kernel_implINS0_13BinaryFunctorIsssZZZNS0_16fmod_kernel_cudaERNS_18TensorIteratorBaseEENKUlvE_clEvENKUlvE3_clEvEUlssE_EEEEvS5_RKT_EUliE_EEviT1_)
        /*00f4*/ 	.short	0x0210
        /*00f6*/ 	.short	0x0290


	//----- nvinfo : EIATTR_SW_WAR
	.align		4
.L_4253:
        /*00f8*/ 	.byte	0x04, 0x36
        /*00fa*/ 	.short	(.L_4255 - .L_4254)
.L_4254:
        /*00fc*/ 	.word	0x00000008
.L_4255:


//--------------------- .nv.info._ZN2at6native27unrolled_elementwise_kernelINS0_13BinaryFunctorIsssZZZNS0_16fmod_kernel_cudaERNS_18TensorIteratorBaseEENKUlvE_clEvENKUlvE3_clEvEUlssE_EESt5arrayIPcLm3EELi4E23TrivialOffsetCalculatorILi2EjESC_ILi1EjENS0_6memory12LoadWithCastILi2EEENSF_13StoreWithCastILi1EEEEEviT_T0_T2_T3_T4_T5_ --------------------------
	.section	.nv.info._ZN2at6native27unrolled_elementwise_kernelINS0_13BinaryFunctorIsssZZZNS0_16fmod_kernel_cudaERNS_18TensorIteratorBaseEENKUlvE_clEvENKUlvE3_clEvEUlssE_EESt5arrayIPcLm3EELi4E23TrivialOffsetCalculatorILi2EjESC_ILi1EjENS0_6memory12LoadWithCastILi2EEENSF_13StoreWithCastILi1EEEEEviT_T0_T2_T3_T4_T5_,"",@"SHT_CUDA_INFO"
	.sectionflags	@""
	.align	4


	//----- nvinfo : EIATTR_CUDA_API_VERSION
	.align		4
        /*0000*/ 	.byte	0x04, 0x37
        /*0002*/ 	.short	(.L_4257 - .L_4256)
.L_4256:
        /*0004*/ 	.word	0x00000082


	//----- nvinfo : EIATTR_KPARAM_INFO
	.align		4
.L_4257:
        /*0008*/ 	.byte	0x04, 0x17
        /*000a*/ 	.short	(.L_4259 - .L_4258)
.L_4258:
        /*000c*/ 	.word	0x00000000
        /*0010*/ 	.short	0x0006
        /*0012*/ 	.short	0x0030
        /*0014*/ 	.byte	0x00, 0xf0, 0x21, 0x00


	//----- nvinfo : EIATTR_KPARAM_INFO
	.align		4
.L_4259:
        /*0018*/ 	.byte	0x04, 0x17
        /*001a*/ 	.short	(.L_4261 - .L_4260)
.L_4260:
        /*001c*/ 	.word	0x00000000
        /*0020*/ 	.short	0x0005
        /*0022*/ 	.short	0x0024
        /*0024*/ 	.byte	0x00, 0xf0, 0x31, 0x00


	//----- nvinfo : EIATTR_KPARAM_INFO
	.align		4
.L_4261:
        /*0028*/ 	.byte	0x04, 0x17
        /*002a*/ 	.short	(.L_4263 - .L_4262)
.L_4262:
        /*002c*/ 	.word	0x00000000
        /*0030*/ 	.short	0x0004
        /*0032*/ 	.short	0x0021
        /*0034*/ 	.byte	0x00, 0xf0, 0x05, 0x00


	//----- nvinfo : EIATTR_KPARAM_INFO
	.align		4
.L_4263:
        /*0038*/ 	.byte	0x04, 0x17
        /*003a*/ 	.short	(.L_4265 - .L_4264)
.L_4264:
        /*003c*/ 	.word	0x00000000
        /*0040*/ 	.short	0x0003
        /*0042*/ 	.short	0x0020
        /*0044*/ 	.byte	0x00, 0xf0, 0x05, 0x00


	//----- nvinfo : EIATTR_KPARAM_INFO
	.align		4
.L_4265:
        /*0048*/ 	.byte	0x04, 0x17
        /*004a*/ 	.short	(.L_4267 - .L_4266)
.L_4266:
        /*004c*/ 	.word	0x00000000
        /*0050*/ 	.short	0x0002
        /*0052*/ 	.short	0x0008
        /*0054*/ 	.byte	0x00, 0xf0, 0x61, 0x00


	//----- nvinfo : EIATTR_KPARAM_INFO
	.align		4
.L_4267:
        /*0058*/ 	.byte	0x04, 0x17
        /*005a*/ 	.short	(.L_4269 - .L_4268)
.L_4268:
        /*005c*/ 	.word	0x00000000
        /*0060*/ 	.short	0x0001
        /*0062*/ 	.short	0x0004
        /*0064*/ 	.byte	0x00, 0xf0, 0x05, 0x00


	//----- nvinfo : EIATTR_KPARAM_INFO
	.align		4
.L_4269:
        /*0068*/ 	.byte	0x04, 0x17
        /*006a*/ 	.short	(.L_4271 - .L_4270)
.L_4270:
        /*006c*/ 	.word	0x00000000
        /*0070*/ 	.short	0x0000
        /*0072*/ 	.short	0x0000
        /*0074*/ 	.byte	0x00, 0xf0, 0x11, 0x00


	//----- nvinfo : EIATTR_SPARSE_MMA_MASK
	.align		4
.L_4271:
        /*0078*/ 	.byte	0x03, 0x50
        /*007a*/ 	.short	0x0000


	//----- nvinfo : EIATTR_MAXREG_COUNT
	.align		4
        /*007c*/ 	.byte	0x03, 0x1b
        /*007e*/ 	.short	0x00ff


	//----- nvinfo : EIATTR_EXTERNS
	.align		4
        /*0080*/ 	.byte	0x04, 0x0f
        /*0082*/ 	.short	(.L_4273 - .L_4272)


	//   ....[0]....
	.align		4
.L_4272:
        /*0084*/ 	.word	index@(__assertfail)


	//----- nvinfo : EIATTR_MERCURY_ISA_VERSION
	.align		4
.L_4273:
        /*0088*/ 	.byte	0x03, 0x5f
        /*008a*/ 	.short	0x0101


	//----- nvinfo : EIATTR_SYSCALL_OFFSETS
	.align		4
        /*008c*/ 	.byte	0x04, 0x46
        /*008e*/ 	.short	(.L_4275 - .L_4274)


	//   ....[0]....
.L_4274:
        /*0090*/ 	.word	0x00000f30


	//   ....[1]....
        /*0094*/ 	.word	0x00001dc0


	//   ....[2]....
        /*0098*/ 	.word	0x00002cd0


	//   ....[3]....
        /*009c*/ 	.word	0x00003b60


	//   ....[4]....
        /*00a0*/ 	.word	0x00004a80


	//   ....[5]....
        /*00a4*/ 	.word	0x00005920


	//   ....[6]....
        /*00a8*/ 	.word	0x00006820


	//   ....[7]....
        /*00ac*/ 	.word	0x000076c0


	//   ....[8]....
        /*00b0*/ 	.word	0x00008e80


	//   ....[9]....
        /*00b4*/ 	.word	0x00009df0


	//   ....[10]....
        /*00b8*/ 	.word	0x0000ad10


	//   ....[11]....
        /*00bc*/ 	.word	0x0000bc30


	//----- nvinfo : EIATTR_EXIT_INSTR_OFFSETS
	.align		4
.L_4275:
        /*00c0*/ 	.byte	0x04, 0x1c
        /*00c2*/ 	.short	(.L_4277 - .L_4276)


	//   ....[0]....
.L_4276:
        /*00c4*/ 	.word	0x0000adc0


	//   ....[1]....
        /*00c8*/ 	.word	0x0000aef0


	//   ....[2]....
        /*00cc*/ 	.word	0x0000af10


	//   ....[3]....
        /*00d0*/ 	.word	0x0000afb0


	//   ....[4]....
        /*00d4*/ 	.word	0x0000afe0


	//   ....[5]....
        /*00d8*/ 	.word	0x0000b000


	//   ....[6]....
        /*00dc*/ 	.word	0x0000b090


	//   ....[7]....
        /*00e0*/ 	.word	0x0000b0d0


	//   ....[8]....
        /*00e4*/ 	.word	0x0000b170


	//   ....[9]....
        /*00e8*/ 	.word	0x0000b1c0


	//   ....[10]....
        /*00ec*/ 	.word	0x0000b1f0


	//   ....[11]....
        /*00f0*/ 	.word	0x0000b2c0


	//   ....[12]....
        /*00f4*/ 	.word	0x0000b300


	//   ....[13]....
        /*00f8*/ 	.word	0x0000b490


	//   ....[14]....
        /*00fc*/ 	.word	0x0000b5f0


	//   ....[15]....
        /*0100*/ 	.word	0x0000b630


	//   ....[16]....
        /*0104*/ 	.word	0x0000b6d0


	//   ....[17]....
        /*0108*/ 	.word	0x0000b850


	//   ....[18]....
        /*010c*/ 	.word	0x0000b9d0


	//   ....[19]....
        /*0110*/ 	.word	0x0000bb30


	//   ....[20]....
        /*0114*/ 	.word	0x0000bc40


	//   ....[21]....
        /*0118*/ 	.word	0x0000bc80


	//   ....[22]....
        /*011c*/ 	.word	0x0000bcb0


	//----- nvinfo : EIATTR_MAX_THREADS
	.align		4
.L_4277:
        /*0120*/ 	.byte	0x04, 0x05
        /*0122*/ 	.short	(.L_4279 - .L_4278)
.L_4278:
        /*0124*/ 	.word	0x00000080
        /*0128*/ 	.word	0x00000001
        /*012c*/ 	.word	0x00000001


	//----- nvinfo : EIATTR_CRS_STACK_SIZE
	.align		4
.L_4279:
        /*0130*/ 	.byte	0x04, 0x1e
        /*0132*/ 	.short	(.L_4281 - .L_4280)
.L_4280:
        /*0134*/ 	.word	0x00000000


	//----- nvinfo : EIATTR_CBANK_PARAM_SIZE
	.align		4
.L_4281:
        /*0138*/ 	.byte	0x03, 0x19
        /*013a*/ 	.short	0x0038


	//----- nvinfo : EIATTR_PARAM_CBANK
	.align		4
        /*013c*/ 	.byte	0x04, 0x0a
        /*013e*/ 	.short	(.L_4283 - .L_4282)
	.align		4
.L_4282:
        /*0140*/ 	.word	index@(.nv.constant0._ZN2at6native27unrolled_elementwise_kernelINS0_13BinaryFunctorIsssZZZNS0_16fmod_kernel_cudaERNS_18TensorIteratorBaseEENKUlvE_clEvENKUlvE3_clEvEUlssE_EESt5arrayIPcLm3EELi4E23TrivialOffsetCalculatorILi2EjESC_ILi1EjENS0_6memory12LoadWithCastILi2EEENSF_13StoreWithCastILi1EEEEEviT_T0_T2_T3_T4_T5_)
        /*0144*/ 	.short	0x0210
        /*0146*/ 	.short	0x0038


	//----- nvinfo : EIATTR_SW_WAR
	.align		4
.L_4283:
        /*0148*/ 	.byte	0x04, 0x36
        /*014a*/ 	.short	(.L_4285 - .L_4284)
.L_4284:
        /*014c*/ 	.word	0x00000008
.L_4285:


//--------------------- .nv.info._ZN2at6native18elementwise_kernelILi128ELi4EZNS0_22gpu_kernel_impl_nocastINS0_13BinaryFunctorIsssZZZNS0_16fmod_kernel_cudaERNS_18TensorIteratorBaseEENKUlvE_clEvENKUlvE3_clEvEUlssE_EEEEvS5_RKT_EUliE_EEviT1_ --------------------------
	.section	.nv.info._ZN2at6native18elementwise_kernelILi128ELi4EZNS0_22gpu_kernel_impl_nocastINS0_13BinaryFunctorIsssZZZNS0_16fmod_kernel_cudaERNS_18TensorIteratorBaseEENKUlvE_clEvENKUlvE3_clEvEUlssE_EEEEvS5_RKT_EUliE_EEviT1_,"",@"SHT_CUDA_INFO"
	.sectionflags	@""
	.align	4


	//----- nvinfo : EIATTR_CUDA_API_VERSION
	.align		4
        /*0000*/ 	.byte	0x04, 0x37
        /*0002*/ 	.short	(.L_4287 - .L_4286)
.L_4286:
        /*0004*/ 	.word	0x00000082


	//----- nvinfo : EIATTR_KPARAM_INFO
	.align		4
.L_4287:
        /*0008*/ 	.byte	0x04, 0x17
        /*000a*/ 	.short	(.L_4289 - .L_4288)
.L_4288:
        /*000c*/ 	.word	0x00000000
        /*0010*/ 	.short	0x0001
        /*0012*/ 	.short	0x0008
        /*0014*/ 	.byte	0x00, 0xf0, 0x21, 0x0a


	//----- nvinfo : EIATTR_KPARAM_INFO
	.align		4
.L_4289:
        /*0018*/ 	.byte	0x04, 0x17
        /*001a*/ 	.short	(.L_4291 - .L_4290)
.L_4290:
        /*001c*/ 	.word	0x00000000
        /*0020*/ 	.short	0x0000
        /*0022*/ 	.short	0x0000
        /*0024*/ 	.byte	0x00, 0xf0, 0x11, 0x00


	//----- nvinfo : EIATTR_SPARSE_MMA_MASK
	.align		4
.L_4291:
        /*0028*/ 	.byte	0x03, 0x50
        /*002a*/ 	.short	0x0000


	//----- nvinfo : EIATTR_MAXREG_COUNT
	.align		4
        /*002c*/ 	.byte	0x03, 0x1b
        /*002e*/ 	.short	0x0080


	//----- nvinfo : EIATTR_MERCURY_ISA_VERSION
	.align		4
        /*0030*/ 	.byte	0x03, 0x5f
        /*0032*/ 	.short	0x0101


	//----- nvinfo : EIATTR_EXIT_INSTR_OFFSETS
	.align		4
        /*0034*/ 	.byte	0x04, 0x1c
        /*0036*/ 	.short	(.L_4293 - .L_4292)


	//   ....[0]....
.L_4292:
        /*0038*/ 	.word	0x000049e0


	//   ....[1]....
        /*003c*/ 	.word	0x00006220


	//----- nvinfo : EIATTR_MAX_THREADS
	.align		4
.L_4293:
        /*0040*/ 	.byte	0x04, 0x05
        /*0042*/ 	.short	(.L_4295 - .L_4294)
.L_4294:
        /*0044*/ 	.word	0x00000080
        /*0048*/ 	.word	0x00000001
        /*004c*/ 	.word	0x00000001


	//----- nvinfo : EIATTR_CRS_STACK_SIZE
	.align		4
.L_4295:
        /*0050*/ 	.byte	0x04, 0x1e
        /*0052*/ 	.short	(.L_4297 - .L_4296)
.L_4296:
        /*0054*/ 	.word	0x00000000


	//----- nvinfo : EIATTR_CBANK_PARAM_SIZE
	.align		4
.L_4297:
        /*0058*/ 	.byte	0x03, 0x19
        /*005a*/ 	.short	0x0290


	//----- nvinfo : EIATTR_PARAM_CBANK
	.align		4
        /*005c*/ 	.byte	0x04, 0x0a
        /*005e*/ 	.short	(.L_4299 - .L_4298)
	.align		4
.L_4298:
        /*0060*/ 	.word	index@(.nv.constant0._ZN2at6native18elementwise_kernelILi128ELi4EZNS0_22gpu_kernel_impl_nocastINS0_13BinaryFunctorIsssZZZNS0_16fmod_kernel_cudaERNS_18TensorIteratorBaseEENKUlvE_clEvENKUlvE3_clEvEUlssE_EEEEvS5_RKT_EUliE_EEviT1_)
        /*0064*/ 	.short	0x0210
        /*0066*/ 	.short	0x0290


	//----- nvinfo : EIATTR_SW_WAR
	.align		4
.L_4299:
        /*0068*/ 	.byte	0x04, 0x36
        /*006a*/ 	.short	(.L_4301 - .L_4300)
.L_4300:
        /*006c*/ 	.word	0x00000008
.L_4301:


//--------------------- .nv.info._ZN2at6native27unrolled_elementwise_kernelINS0_13BinaryFunctorIsssZZZNS0_16fmod_kernel_cudaERNS_18TensorIteratorBaseEENKUlvE_clEvENKUlvE3_clEvEUlssE_EESt5arrayIPcLm3EELi4E23TrivialOffsetCalculatorILi2EjESC_ILi1EjENS0_6memory15LoadWithoutCastENSF_16StoreWithoutCastEEEviT_T0_T2_T3_T4_T5_ --------------------------
	.section	.nv.info._ZN2at6native27unrolled_elementwise_kernelINS0_13BinaryFunctorIsssZZZNS0_16fmod_kernel_cudaERNS_18TensorIteratorBaseEENKUlvE_clEvENKUlvE3_clEvEUlssE_EESt5arrayIPcLm3EELi4E23TrivialOffsetCalculatorILi2EjESC_ILi1EjENS0_6memory15LoadWithoutCastENSF_16StoreWithoutCastEEEviT_T0_T2_T3_T4_T5_,"",@"SHT_CUDA_INFO"
	.sectionflags	@""
	.align	4


	//----- nvinfo : EIATTR_CUDA_API_VERSION
	.align		4
        /*0000*/ 	.byte	0x04, 0x37
        /*0002*/ 	.short	(.L_4303 - .L_4302)
.L_4302:
        /*0004*/ 	.word	0x00000082


	//----- nvinfo : EIATTR_KPARAM_INFO
	.align		4
.L_4303:
        /*0008*/ 	.byte	0x04, 0x17
        /*000a*/ 	.short	(.L_4305 - .L_4304)
.L_4304:
        /*000c*/ 	.word	0x00000000
        /*0010*/ 	.short	0x0006
        /*0012*/ 	.short	0x0023
        /*0014*/ 	.byte	0x00, 0xf0, 0x05, 0x00


	//----- nvinfo : EIATTR_KPARAM_INFO
	.align		4
.L_4305:
        /*0018*/ 	.byte	0x04, 0x17
        /*001a*/ 	.short	(.L_4307 - .L_4306)
.L_4306:
        /*001c*/ 	.word	0x00000000
        /*0020*/ 	.short	0x0005
        /*0022*/ 	.short	0x0022
        /*0024*/ 	.byte	0x00, 0xf0, 0x05, 0x00


	//----- nvinfo : EIATTR_KPARAM_INFO
	.align		4
.L_4307:
        /*0028*/ 	.byte	0x04, 0x17
        /*002a*/ 	.short	(.L_4309 - .L_4308)
.L_4308:
        /*002c*/ 	.word	0x00000000
        /*0030*/ 	.short	0x0004
        /*0032*/ 	.short	0x0021
        /*0034*/ 	.byte	0x00, 0xf0, 0x05, 0x00


	//----- nvinfo : EIATTR_KPARAM_INFO
	.align		4
.L_4309:
        /*0038*/ 	.byte	0x04, 0x17
        /*003a*/ 	.short	(.L_4311 - .L_4310)
.L_4310:
        /*003c*/ 	.word	0x00000000
        /*0040*/ 	.short	0x0003
        /*0042*/ 	.short	0x0020
        /*0044*/ 	.byte	0x00, 0xf0, 0x05, 0x00


	//----- nvinfo : EIATTR_KPARAM_INFO
	.align		4
.L_4311:
        /*0048*/ 	.byte	0x04, 0x17
        /*004a*/ 	.short	(.L_4313 - .L_4312)
.L_4312:
        /*004c*/ 	.word	0x00000000
        /*0050*/ 	.short	0x0002
        /*0052*/ 	.short	0x0008
        /*0054*/ 	.byte	0x00, 0xf0, 0x61, 0x00


	//----- nvinfo : EIATTR_KPARAM_INFO
	.align		4
.L_4313:
        /*0058*/ 	.byte	0x04, 0x17
        /*005a*/ 	.short	(.L_4315 - .L_4314)
.L_4314:
        /*005c*/ 	.word	0x00000000
        /*0060*/ 	.short	0x0001
        /*0062*/ 	.short	0x0004
        /*0064*/ 	.byte	0x00, 0xf0, 0x05, 0x00


	//----- nvinfo : EIATTR_KPARAM_INFO
	.align		4
.L_4315:
        /*0068*/ 	.byte	0x04, 0x17
        /*006a*/ 	.short	(.L_4317 - .L_4316)
.L_4316:
        /*006c*/ 	.word	0x00000000
        /*0070*/ 	.short	0x0000
        /*0072*/ 	.short	0x0000
        /*0074*/ 	.byte	0x00, 0xf0, 0x11, 0x00


	//----- nvinfo : EIATTR_SPARSE_MMA_MASK
	.align		4
.L_4317:
        /*0078*/ 	.byte	0x03, 0x50
        /*007a*/ 	.short	0x0000


	//----- nvinfo : EIATTR_MAXREG_COUNT
	.align		4
        /*007c*/ 	.byte	0x03, 0x1b
        /*007e*/ 	.short	0x00ff


	//----- nvinfo : EIATTR_MERCURY_ISA_VERSION
	.align		4
        /*0080*/ 	.byte	0x03, 0x5f
        /*0082*/ 	.short	0x0101


	//----- nvinfo : EIATTR_EXIT_INSTR_OFFSETS
	.align		4
        /*0084*/ 	.byte	0x04, 0x1c
        /*0086*/ 	.short	(.L_4319 - .L_4318)


	//   ....[0]....
.L_4318:
        /*0088*/ 	.word	0x00000b20


	//   ....[1]....
        /*008c*/ 	.word	0x00000b70


	//----- nvinfo : EIATTR_MAX_THREADS
	.align		4
.L_4319:
        /*0090*/ 	.byte	0x04, 0x05
        /*0092*/ 	.short	(.L_4321 - .L_4320)
.L_4320:
        /*0094*/ 	.word	0x00000080
        /*0098*/ 	.word	0x00000001
        /*009c*/ 	.word	0x00000001


	//----- nvinfo : EIATTR_CRS_STACK_SIZE
	.align		4
.L_4321:
        /*00a0*/ 	.byte	0x04, 0x1e
        /*00a2*/ 	.short	(.L_4323 - .L_4322)
.L_4322:
        /*00a4*/ 	.word	0x00000000


	//----- nvinfo : EIATTR_CBANK_PARAM_SIZE
	.align		4
.L_4323:
        /*00a8*/ 	.byte	0x03, 0x19
        /*00aa*/ 	.short	0x0024


	//----- nvinfo : EIATTR_PARAM_CBANK
	.align		4
        /*00ac*/ 	.byte	0x04, 0x0a
        /*00ae*/ 	.short	(.L_4325 - .L_4324)
	.align		4
.L_4324:
        /*00b0*/ 	.word	index@(.nv.constant0._ZN2at6native27unrolled_elementwise_kernelINS0_13BinaryFunctorIsssZZZNS0_16fmod_kernel_cudaERNS_18TensorIteratorBaseEENKUlvE_clEvENKUlvE3_clEvEUlssE_EESt5arrayIPcLm3EELi4E23TrivialOffsetCalculatorILi2EjESC_ILi1EjENS0_6memory15LoadWithoutCastENSF_16StoreWithoutCastEEEviT_T0_T2_T3_T4_T5_)
        /*00b4*/ 	.short	0x0210
        /*00b6*/ 	.short	0x0024


	//----- nvinfo : EIATTR_SW_WAR
	.align		4
.L_4325:
        /*00b8*/ 	.byte	0x04, 0x36
        /*00ba*/ 	.short	(.L_4327 - .L_4326)
.L_4326:
        /*00bc*/ 	.word	0x00000008
.L_4327:


//--------------------- .nv.info._ZN2at6native29vectorized_elementwise_kernelILi2ENS0_13BinaryFunctorIsssZZZNS0_16fmod_kernel_cudaERNS_18TensorIteratorBaseEENKUlvE_clEvENKUlvE3_clEvEUlssE_EESt5arrayIPcLm3EEEEviT0_T1_ --------------------------
	.section	.nv.info._ZN2at6native29vectorized_elementwise_kernelILi2ENS0_13BinaryFunctorIsssZZZNS0_16fmod_kernel_cudaERNS_18TensorIteratorBaseEENKUlvE_clEvENKUlvE3_clEvEUlssE_EESt5arrayIPcLm3EEEEviT0_T1_,"",@"SHT_CUDA_INFO"
	.sectionflags	@""
	.align	4


	//----- nvinfo : EIATTR_CUDA_API_VERSION
	.align		4
        /*0000*/ 	.byte	0x04, 0x37
        /*0002*/ 	.short	(.L_4329 - .L_4328)
.L_4328:
        /*0004*/ 	.word	0x00000082


	//----- nvinfo : EIATTR_KPARAM_INFO
	.align		4
.L_4329:
        /*0008*/ 	.byte	0x04, 0x17
        /*000a*/ 	.short	(.L_4331 - .L_4330)
.L_4330:
        /*000c*/ 	.word	0x00000000
        /*0010*/ 	.short	0x0002
        /*0012*/ 	.short	0x0008
        /*0014*/ 	.byte	0x00, 0xf0, 0x61, 0x00


	//----- nvinfo : EIATTR_KPARAM_INFO
	.align		4
.L_4331:
        /*0018*/ 	.byte	0x04, 0x17
        /*001a*/ 	.short	(.L_4333 - .L_4332)
.L_4332:
        /*001c*/ 	.word	0x00000000
        /*0020*/ 	.short	0x0001
        /*0022*/ 	.short	0x0004
        /*0024*/ 	.byte	0x00, 0xf0, 0x05, 0x00


	//----- nvinfo : EIATTR_KPARAM_INFO
	.align		4
.L_4333:
        /*0028*/ 	.byte	0x04, 0x17
        /*002a*/ 	.short	(.L_4335 - .L_4334)
.L_4334:
        /*002c*/ 	.word	0x00000000
        /*0030*/ 	.short	0x0000
        /*0032*/ 	.short	0x0000
        /*0034*/ 	.byte	0x00, 0xf0, 0x11, 0x00


	//----- nvinfo : EIATTR_SPARSE_MMA_MASK
	.align		4
.L_4335:
        /*0038*/ 	.byte	0x03, 0x50
        /*003a*/ 	.short	0x0000


	//----- nvinfo : EIATTR_MAXREG_COUNT
	.align		4
        /*003c*/ 	.byte	0x03, 0x1b
        /*003e*/ 	.short	0x00ff


	//----- nvinfo : EIATTR_MERCURY_ISA_VERSION
	.align		4
        /*0040*/ 	.byte	0x03, 0x5f
        /*0042*/ 	.short	0x0101


	//----- nvinfo : EIATTR_EXIT_INSTR_OFFSETS
	.align		4
        /*0044*/ 	.byte	0x04, 0x1c
        /*0046*/ 	.short	(.L_4337 - .L_4336)


	//   ....[0]....
.L_4336:
        /*0048*/ 	.word	0x00000e60


	//   ....[1]....
        /*004c*/ 	.word	0x00002520


	//   ....[2]....
        /*0050*/ 	.word	0x00002570


	//----- nvinfo : EIATTR_MAX_THREADS
	.align		4
.L_4337:
        /*0054*/ 	.byte	0x04, 0x05
        /*0056*/ 	.short	(.L_4339 - .L_4338)
.L_4338:
        /*0058*/ 	.word	0x00000080
        /*005c*/ 	.word	0x00000001
        /*0060*/ 	.word	0x00000001


	//----- nvinfo : EIATTR_CRS_STACK_SIZE
	.align		4
.L_4339:
        /*0064*/ 	.byte	0x04, 0x1e
        /*0066*/ 	.short	(.L_4341 - .L_4340)
.L_4340:
        /*0068*/ 	.word	0x00000000


	//----- nvinfo : EIATTR_CBANK_PARAM_SIZE
	.align		4
.L_4341:
        /*006c*/ 	.byte	0x03, 0x19
        /*006e*/ 	.short	0x0020


	//----- nvinfo : EIATTR_PARAM_CBANK
	.align		4
        /*0070*/ 	.byte	0x04, 0x0a
        /*0072*/ 	.short	(.L_4343 - .L_4342)
	.align		4
.L_4342:
        /*0074*/ 	.word	index@(.nv.constant0._ZN2at6native29vectorized_elementwise_kernelILi2ENS0_13BinaryFunctorIsssZZZNS0_16fmod_kernel_cudaERNS_18TensorIteratorBaseEENKUlvE_clEvENKUlvE3_clEvEUlssE_EESt5arrayIPcLm3EEEEviT0_T1_)
        /*0078*/ 	.short	0x0210
        /*007a*/ 	.short	0x0020


	//----- nvinfo : EIATTR_SW_WAR
	.align		4
.L_4343:
        /*007c*/ 	.byte	0x04, 0x36
        /*007e*/ 	.short	(.L_4345 - .L_4344)
.L_4344:
        /*0080*/ 	.word	0x00000008
.L_4345:


//--------------------- .nv.info._ZN2at6native29vectorized_elementwise_kernelILi4ENS0_13BinaryFunctorIsssZZZNS0_16fmod_kernel_cudaERNS_18TensorIteratorBaseEENKUlvE_clEvENKUlvE3_clEvEUlssE_EESt5arrayIPcLm3EEEEviT0_T1_ --------------------------
	.section	.nv.info._ZN2at6native29vectorized_elementwise_kernelILi4ENS0_13BinaryFunctorIsssZZZNS0_16fmod_kernel_cudaERNS_18TensorIteratorBaseEENKUlvE_clEvENKUlvE3_clEvEUlssE_EESt5arrayIPcLm3EEEEviT0_T1_,"",@"SHT_CUDA_INFO"
	.sectionflags	@""
	.align	4


	//----- nvinfo : EIATTR_CUDA_API_VERSION
	.align		4
        /*0000*/ 	.byte	0x04, 0x37
        /*0002*/ 	.short	(.L_4347 - .L_4346)
.L_4346:
        /*0004*/ 	.word	0x00000082


	//----- nvinfo : EIATTR_KPARAM_INFO
	.align		4
.L_4347:
        /*0008*/ 	.byte	0x04, 0x17
        /*000a*/ 	.short	(.L_4349 - .L_4348)
.L_4348:
        /*000c*/ 	.word	0x00000000
        /*0010*/ 	.short	0x0002
        /*0012*/ 	.short	0x0008
        /*0014*/ 	.byte	0x00, 0xf0, 0x61, 0x00


	//----- nvinfo : EIATTR_KPARAM_INFO
	.align		4
.L_4349:
        /*0018*/ 	.byte	0x04, 0x17
        /*001a*/ 	.short	(.L_4351 - .L_4350)
.L_4350:
        /*001c*/ 	.word	0x00000000
        /*0020*/ 	.short	0x0001
        /*0022*/ 	.short	0x0004
        /*0024*/ 	.byte	0x00, 0xf0, 0x05, 0x00


	//----- nvinfo : EIATTR_KPARAM_INFO
	.align		4
.L_4351:
        /*0028*/ 	.byte	0x04, 0x17
        /*002a*/ 	.short	(.L_4353 - .L_4352)
.L_4352:
        /*002c*/ 	.word	0x00000000
        /*0030*/ 	.short	0x0000
        /*0032*/ 	.short	0x0000
        /*0034*/ 	.byte	0x00, 0xf0, 0x11, 0x00


	//----- nvinfo : EIATTR_SPARSE_MMA_MASK
	.align		4
.L_4353:
        /*0038*/ 	.byte	0x03, 0x50
        /*003a*/ 	.short	0x0000


	//----- nvinfo : EIATTR_MAXREG_COUNT
	.align		4
        /*003c*/ 	.byte	0x03, 0x1b
        /*003e*/ 	.short	0x00ff


	//----- nvinfo : EIATTR_MERCURY_ISA_VERSION
	.align		4
        /*0040*/ 	.byte	0x03, 0x5f
        /*0042*/ 	.short	0x0101


	//----- nvinfo : EIATTR_EXIT_INSTR_OFFSETS
	.align		4
        /*0044*/ 	.byte	0x04, 0x1c
        /*0046*/ 	.short	(.L_4355 - .L_4354)


	//   ....[0]....
.L_4354:
        /*0048*/ 	.word	0x00000e00


	//   ....[1]....
        /*004c*/ 	.word	0x000024b0


	//   ....[2]....
        /*0050*/ 	.word	0x00002500


	//----- nvinfo : EIATTR_MAX_THREADS
	.align		4
.L_4355:
        /*0054*/ 	.byte	0x04, 0x05
        /*0056*/ 	.short	(.L_4357 - .L_4356)
.L_4356:
        /*0058*/ 	.word	0x00000080
        /*005c*/ 	.word	0x00000001
        /*0060*/ 	.word	0x00000001


	//----- nvinfo : EIATTR_CRS_STACK_SIZE
	.align		4
.L_4357:
        /*0064*/ 	.byte	0x04, 0x1e
        /*0066*/ 	.short	(.L_4359 - .L_4358)
.L_4358:
        /*0068*/ 	.word	0x00000000


	//----- nvinfo : EIATTR_CBANK_PARAM_SIZE
	.align		4
.L_4359:
        /*006c*/ 	.byte	0x03, 0x19
        /*006e*/ 	.short	0x0020


	//----- nvinfo : EIATTR_PARAM_CBANK
	.align		4
        /*0070*/ 	.byte	0x04, 0x0a
        /*0072*/ 	.short	(.L_4361 - .L_4360)
	.align		4
.L_4360:
        /*0074*/ 	.word	index@(.nv.constant0._ZN2at6native29vectorized_elementwise_kernelILi4ENS0_13BinaryFunctorIsssZZZNS0_16fmod_kernel_cudaERNS_18TensorIteratorBaseEENKUlvE_clEvENKUlvE3_clEvEUlssE_EESt5arrayIPcLm3EEEEviT0_T1_)
        /*0078*/ 	.short	0x0210
        /*007a*/ 	.short	0x0020


	//----- nvinfo : EIATTR_SW_WAR
	.align		4
.L_4361:
        /*007c*/ 	.byte	0x04, 0x36
        /*007e*/ 	.short	(.L_4363 - .L_4362)
.L_4362:
        /*0080*/ 	.word	0x00000008
.L_4363:


//--------------------- .nv.info._ZN2at6native29vectorized_elementwise_kernelILi8ENS0_13BinaryFunctorIsssZZZNS0_16fmod_kernel_cudaERNS_18TensorIteratorBaseEENKUlvE_clEvENKUlvE3_clEvEUlssE_EESt5arrayIPcLm3EEEEviT0_T1_ --------------------------
	.section	.nv.info._ZN2at6native29vectorized_elementwise_kernelILi8ENS0_13BinaryFunctorIsssZZZNS0_16fmod_kernel_cudaERNS_18TensorIteratorBaseEENKUlvE_clEvENKUlvE3_clEvEUlssE_EESt5arrayIPcLm3EEEEviT0_T1_,"",@"SHT_CUDA_INFO"
	.sectionflags	@""
	.align	4


	//----- nvinfo : EIATTR_CUDA_API_VERSION
	.align		4
        /*0000*/ 	.byte	0x04, 0x37
        /*0002*/ 	.short	(.L_4365 - .L_4364)
.L_4364:
        /*0004*/ 	.word	0x00000082


	//----- nvinfo : EIATTR_KPARAM_INFO
	.align		4
.L_4365:
        /*0008*/ 	.byte	0x04, 0x17
        /*000a*/ 	.short	(.L_4367 - .L_4366)
.L_4366:
        /*000c*/ 	.word	0x00000000
        /*0010*/ 	.short	0x0002
        /*0012*/ 	.short	0x0008
        /*0014*/ 	.byte	0x00, 0xf0, 0x61, 0x00


	//----- nvinfo : EIATTR_KPARAM_INFO
	.align		4
.L_4367:
        /*0018*/ 	.byte	0x04, 0x17
        /*001a*/ 	.short	(.L_4369 - .L_4368)
.L_4368:
        /*001c*/ 	.word	0x00000000
        /*0020*/ 	.short	0x0001
        /*0022*/ 	.short	0x0004
        /*0024*/ 	.byte	0x00, 0xf0, 0x05, 0x00


	//----- nvinfo : EIATTR_KPARAM_INFO
	.align		4
.L_4369:
        /*0028*/ 	.byte	0x04, 0x17
        /*002a*/ 	.short	(.L_4371 - .L_4370)
.L_4370:
        /*002c*/ 	.word	0x00000000
        /*0030*/ 	.short	0x0000
        /*0032*/ 	.short	0x0000
        /*0034*/ 	.byte	0x00, 0xf0, 0x11, 0x00


	//----- nvinfo : EIATTR_SPARSE_MMA_MASK
	.align		4
.L_4371:
        /*0038*/ 	.byte	0x03, 0x50
        /*003a*/ 	.short	0x0000


	//----- nvinfo : EIATTR_MAXREG_COUNT
	.align		4
        /*003c*/ 	.byte	0x03, 0x1b
        /*003e*/ 	.short	0x00ff


	//----- nvinfo : EIATTR_MERCURY_ISA_VERSION
	.align		4
        /*0040*/ 	.byte	0x03, 0x5f
        /*0042*/ 	.short	0x0101


	//----- nvinfo : EIATTR_EXIT_INSTR_OFFSETS
	.align		4
        /*0044*/ 	.byte	0x04, 0x1c
        /*0046*/ 	.short	(.L_4373 - .L_4372)


	//   ....[0]....
.L_4372:
        /*0048*/ 	.word	0x00000db0


	//   ....[1]....
        /*004c*/ 	.word	0x00002470


	//   ....[2]....
        /*0050*/ 	.word	0x000024c0


	//----- nvinfo : EIATTR_MAX_THREADS
	.align		4
.L_4373:
        /*0054*/ 	.byte	0x04, 0x05
        /*0056*/ 	.short	(.L_4375 - .L_4374)
.L_4374:
        /*0058*/ 	.word	0x00000080
        /*005c*/ 	.word	0x00000001
        /*0060*/ 	.word	0x00000001


	//----- nvinfo : EIATTR_CRS_STACK_SIZE
	.align		4
.L_4375:
        /*0064*/ 	.byte	0x04, 0x1e
        /*0066*/ 	.short	(.L_4377 - .L_4376)
.L_4376:
        /*0068*/ 	.word	0x00000000


	//----- nvinfo : EIATTR_CBANK_PARAM_SIZE
	.align		4
.L_4377:
        /*006c*/ 	.byte	0x03, 0x19
        /*006e*/ 	.short	0x0020


	//----- nvinfo : EIATTR_PARAM_CBANK
	.align		4
        /*0070*/ 	.byte	0x04, 0x0a
        /*0072*/ 	.short	(.L_4379 - .L_4378)
	.align		4
.L_4378:
        /*0074*/ 	.word	index@(.nv.constant0._ZN2at6native29vectorized_elementwise_kernelILi8ENS0_13BinaryFunctorIsssZZZNS0_16fmod_kernel_cudaERNS_18TensorIteratorBaseEENKUlvE_clEvENKUlvE3_clEvEUlssE_EESt5arrayIPcLm3EEEEviT0_T1_)
        /*0078*/ 	.short	0x0210
        /*007a*/ 	.short	0x0020


	//----- nvinfo : EIATTR_SW_WAR
	.align		4
.L_4379:
        /*007c*/ 	.byte	0x04, 0x36
        /*007e*/ 	.short	(.L_4381 - .L_4380)
.L_4380:
        /*0080*/ 	.word	0x00000008
.L_4381:


//--------------------- .nv.info._ZN2at6native18elementwise_kernelILi128ELi4EZNS0_15gpu_kernel_implINS0_13BUnaryFunctorIsssZZZNS0_16fmod_kernel_cudaERNS_18TensorIteratorBaseEENKUlvE_clEvENKUlvE3_clEvEUlssE_EEEEvS5_RKT_EUliE_EEviT1_ --------------------------
	.section	.nv.info._ZN2at6native18elementwise_kernelILi128ELi4EZNS0_15gpu_kernel_implINS0_13BUnaryFunctorIsssZZZNS0_16fmod_kernel_cudaERNS_18TensorIteratorBaseEENKUlvE_clEvENKUlvE3_clEvEUlssE_EEEEvS5_RKT_EUliE_EEviT1_,"",@"SHT_CUDA_INFO"
	.sectionflags	@""
	.align	4


	//----- nvinfo : EIATTR_CUDA_API_VERSION
	.align		4
        /*0000*/ 	.byte	0x04, 0x37
        /*0002*/ 	.short	(.L_4383 - .L_4382)
.L_4382:
        /*0004*/ 	.word	0x00000082


	//----- nvinfo : EIATTR_KPARAM_INFO
	.align		4
.L_4383:
        /*0008*/ 	.byte	0x04, 0x17
        /*000a*/ 	.short	(.L_4385 - .L_4384)
.L_4384:
        /*000c*/ 	.word	0x00000000
        /*0010*/ 	.short	0x0001
        /*0012*/ 	.short	0x0008
        /*0014*/ 	.byte	0x00, 0xf0, 0x61, 0x08


	//----- nvinfo : EIATTR_KPARAM_INFO
	.align		4
.L_4385:
        /*0018*/ 	.byte	0x04, 0x17
        /*001a*/ 	.short	(.L_4387 - .L_4386)
.L_4386:
        /*001c*/ 	.word	0x00000000
        /*0020*/ 	.short	0x0000
        /*0022*/ 	.short	0x0000
        /*0024*/ 	.byte	0x00, 0xf0, 0x11, 0x00


	//----- nvinfo : EIATTR_SPARSE_MMA_MASK
	.align		4
.L_4387:
        /*0028*/ 	.byte	0x03, 0x50
        /*002a*/ 	.short	0x0000


	//----- nvinfo : EIATTR_MAXREG_COUNT
	.align		4
        /*002c*/ 	.byte	0x03, 0x1b
        /*002e*/ 	.short	0x0080


	//----- nvinfo : EIATTR_EXTERNS
	.align		4
        /*0030*/ 	.byte	0x04, 0x0f
        /*0032*/ 	.short	(.L_4389 - .L_4388)


	//   ....[0]....
	.align		4
.L_4388:
        /*0034*/ 	.word	index@(__assertfail)


	//----- nvinfo : EIATTR_MERCURY_ISA_VERSION
	.align		4
.L_4389:
        /*0038*/ 	.byte	0x03, 0x5f
        /*003a*/ 	.short	0x0101


	//----- nvinfo : EIATTR_SYSCALL_OFFSETS
	.align		4
        /*003c*/ 	.byte	0x04, 0x46
        /*003e*/ 	.short	(.L_4391 - .L_4390)


	//   ....[0]....
.L_4390:
        /*0040*/ 	.word	0x000021f0


	//   ....[1]....
        /*0044*/ 	.word	0x00003210


	//   ....[2]....
        /*0048*/ 	.word	0x00005450


	//   ....[3]....
        /*004c*/ 	.word	0x00006450


	//   ....[4]....
        /*0050*/ 	.word	0x00008670


	//   ....[5]....
        /*0054*/ 	.word	0x00009670


	//   ....[6]....
        /*0058*/ 	.word	0x0000b880


	//   ....[7]....
        /*005c*/ 	.word	0x0000c880


	//----- nvinfo : EIATTR_EXIT_INSTR_OFFSETS
	.align		4
.L_4391:
        /*0060*/ 	.byte	0x04, 0x1c
        /*0062*/ 	.short	(.L_4393 - .L_4392)


	//   ....[0]....
.L_4392:
        /*0064*/ 	.word	0x00009730


	//   ....[1]....
        /*0068*/ 	.word	0x0000bb40


	//   ....[2]....
        /*006c*/ 	.word	0x0000bb60


	//   ....[3]....
        /*0070*/ 	.word	0x0000bc00


	//   ....[4]....
        /*0074*/ 	.word	0x0000bc30


	//   ....[5]....
        /*0078*/ 	.word	0x0000bc50


	//   ....[6]....
        /*007c*/ 	.word	0x0000bce0


	//   ....[7]....
        /*0080*/ 	.word	0x0000bd20


	//   ....[8]....
        /*0084*/ 	.word	0x0000bdc0


	//   ....[9]....
        /*0088*/ 	.word	0x0000be10


	//   ....[10]....
        /*008c*/ 	.word	0x0000be40


	//   ....[11]....
        /*0090*/ 	.word	0x0000bf10


	//   ....[12]....
        /*0094*/ 	.word	0x0000bf50


	//   ....[13]....
        /*0098*/ 	.word	0x0000c0e0


	//   ....[14]....
        /*009c*/ 	.word	0x0000c240


	//   ....[15]....
        /*00a0*/ 	.word	0x0000c280


	//   ....[16]....
        /*00a4*/ 	.word	0x0000c320


	//   ....[17]....
        /*00a8*/ 	.word	0x0000c4a0


	//   ....[18]....
        /*00ac*/ 	.word	0x0000c620


	//   ....[19]....
        /*00b0*/ 	.word	0x0000c780


	//   ....[20]....
        /*00b4*/ 	.word	0x0000c890


	//   ....[21]....
        /*00b8*/ 	.word	0x0000c8d0


	//   ....[22]....
        /*00bc*/ 	.word	0x0000c900


	//----- nvinfo : EIATTR_MAX_THREADS
	.align		4
.L_4393:
        /*00c0*/ 	.byte	0x04, 0x05
        /*00c2*/ 	.short	(.L_4395 - .L_4394)
.L_4394:
        /*00c4*/ 	.word	0x00000080
        /*00c8*/ 	.word	0x00000001
        /*00cc*/ 	.word	0x00000001


	//----- nvinfo : EIATTR_CRS_STACK_SIZE
	.align		4
.L_4395:
        /*00d0*/ 	.byte	0x04, 0x1e
        /*00d2*/ 	.short	(.L_4397 - .L_4396)
.L_4396:
        /*00d4*/ 	.word	0x00000000


	//----- nvinfo : EIATTR_CBANK_PARAM_SIZE
	.align		4
.L_4397:
        /*00d8*/ 	.byte	0x03, 0x19
        /*00da*/ 	.short	0x0220


	//----- nvinfo : EIATTR_PARAM_CBANK
	.align		4
        /*00dc*/ 	.byte	0x04, 0x0a
        /*00de*/ 	.short	(.L_4399 - .L_4398)
	.align		4
.L_4398:
        /*00e0*/ 	.word	index@(.nv.constant0._ZN2at6native18elementwise_kernelILi128ELi4EZNS0_15gpu_kernel_implINS0_13BUnaryFunctorIsssZZZNS0_16fmod_kernel_cudaERNS_18TensorIteratorBaseEENKUlvE_clEvENKUlvE3_clEvEUlssE_EEEEvS5_RKT_EUliE_EEviT1_)
        /*00e4*/ 	.short	0x0210
        /*00e6*/ 	.short	0x0220


	//----- nvinfo : EIATTR_SW_WAR
	.align		4
.L_4399:
        /*00e8*/ 	.byte	0x04, 0x36
        /*00ea*/ 	.short	(.L_4401 - .L_4400)
.L_4400:
        /*00ec*/ 	.word	0x00000008
.L_4401:


//--------------------- .nv.info._ZN2at6native27unrolled_elementwise_kernelINS0_13BUnaryFunctorIsssZZZNS0_16fmod_kernel_cudaERNS_18TensorIteratorBaseEENKUlvE_clEvENKUlvE3_clEvEUlssE_EESt5arrayIPcLm2EELi4E23TrivialOffsetCalculatorILi1EjESD_NS0_6memory12LoadWithCastILi1EEENSE_13StoreWithCastILi1EEEEEviT_T0_T2_T3_T4_T5_ --------------------------
	.section	.nv.info._ZN2at6native27unrolled_elementwise_kernelINS0_13BUnaryFunctorIsssZZZNS0_16fmod_kernel_cudaERNS_18TensorIteratorBaseEENKUlvE_clEvENKUlvE3_clEvEUlssE_EESt5arrayIPcLm2EELi4E23TrivialOffsetCalculatorILi1EjESD_NS0_6memory12LoadWithCastILi1EEENSE_13StoreWithCastILi1EEEEEviT_T0_T2_T3_T4_T5_,"",@"SHT_CUDA_INFO"
	.sectionflags	@""
	.align	4


	//----- nvinfo : EIATTR_CUDA_API_VERSION
	.align		4
        /*0000*/ 	.byte	0x04, 0x37
        /*0002*/ 	.short	(.L_4403 - .L_4402)
.L_4402:
        /*0004*/ 	.word	0x00000082


	//----- nvinfo : EIATTR_KPARAM_INFO
	.align		4
.L_4403:
        /*0008*/ 	.byte	0x04, 0x17
        /*000a*/ 	.short	(.L_4405 - .L_4404)
.L_4404:
        /*000c*/ 	.word	0x00000000
        /*0010*/ 	.short	0x0006
        /*0012*/ 	.short	0x0024
        /*0014*/ 	.byte	0x00, 0xf0, 0x21, 0x00


	//----- nvinfo : EIATTR_KPARAM_INFO
	.align		4
.L_4405:
        /*0018*/ 	.byte	0x04, 0x17
        /*001a*/ 	.short	(.L_4407 - .L_4406)
.L_4406:
        /*001c*/ 	.word	0x00000000
        /*0020*/ 	.short	0x0005
        /*0022*/ 	.short	0x001c
        /*0024*/ 	.byte	0x00, 0xf0, 0x21, 0x00


	//----- nvinfo : EIATTR_KPARAM_INFO
	.align		4
.L_4407:
        /*0028*/ 	.byte	0x04, 0x17
        /*002a*/ 	.short	(.L_4409 - .L_4408)
.L_4408:
        /*002c*/ 	.word	0x00000000
        /*0030*/ 	.short	0x0004
        /*0032*/ 	.short	0x0019
        /*0034*/ 	.byte	0x00, 0xf0, 0x05, 0x00


	//----- nvinfo : EIATTR_KPARAM_INFO
	.align		4
.L_4409:
        /*0038*/ 	.byte	0x04, 0x17
        /*003a*/ 	.short	(.L_4411 - .L_4410)
.L_4410:
        /*003c*/ 	.word	0x00000000
        /*0040*/ 	.short	0x0003
        /*0042*/ 	.short	0x0018
        /*0044*/ 	.byte	0x00, 0xf0, 0x05, 0x00


	//----- nvinfo : EIATTR_KPARAM_INFO
	.align		4
.L_4411:
        /*0048*/ 	.byte	0x04, 0x17
        /*004a*/ 	.short	(.L_4413 - .L_4412)
.L_4412:
        /*004c*/ 	.word	0x00000000
        /*0050*/ 	.short	0x0002
        /*0052*/ 	.short	0x0008
        /*0054*/ 	.byte	0x00, 0xf0, 0x41, 0x00


	//----- nvinfo : EIATTR_KPARAM_INFO
	.align		4
.L_4413:
        /*0058*/ 	.byte	0x04, 0x17
        /*005a*/ 	.short	(.L_4415 - .L_4414)
.L_4414:
        /*005c*/ 	.word	0x00000000
        /*0060*/ 	.short	0x0001
        /*0062*/ 	.short	0x0004
        /*0064*/ 	.byte	0x00, 0xf0, 0x11, 0x00


	//----- nvinfo : EIATTR_KPARAM_INFO
	.align		4
.L_4415:
        /*0068*/ 	.byte	0x04, 0x17
        /*006a*/ 	.short	(.L_4417 - .L_4416)
.L_4416:
        /*006c*/ 	.word	0x00000000
        /*0070*/ 	.short	0x0000
        /*0072*/ 	.short	0x0000
        /*0074*/ 	.byte	0x00, 0xf0, 0x11, 0x00


	//----- nvinfo : EIATTR_SPARSE_MMA_MASK
	.align		4
.L_4417:
        /*0078*/ 	.byte	0x03, 0x50
        /*007a*/ 	.short	0x0000


	//----- nvinfo : EIATTR_MAXREG_COUNT
	.align		4
        /*007c*/ 	.byte	0x03, 0x1b
        /*007e*/ 	.short	0x00ff


	//----- nvinfo : EIATTR_EXTERNS
	.align		4
        /*0080*/ 	.byte	0x04, 0x0f
        /*0082*/ 	.short	(.L_4419 - .L_4418)


	//   ....[0]....
	.align		4
.L_4418:
        /*0084*/ 	.word	index@(__assertfail)


	//----- nvinfo : EIATTR_MERCURY_ISA_VERSION
	.align		4
.L_4419:
        /*0088*/ 	.byte	0x03, 0x5f
        /*008a*/ 	.short	0x0101


	//----- nvinfo : EIATTR_SYSCALL_OFFSETS
	.align		4
        /*008c*/ 	.byte	0x04, 0x46
        /*008e*/ 	.short	(.L_4421 - .L_4420)


	//   ....[0]....
.L_4420:
        /*0090*/ 	.word	0x00000f10


	//   ....[1]....
        /*0094*/ 	.word	0x00001e20


	//   ....[2]....
        /*0098*/ 	.word	0x00002d40


	//   ....[3]....
        /*009c*/ 	.word	0x00003c30


	//   ....[4]....
        /*00a0*/ 	.word	0x000053c0


	//   ....[5]....
        /*00a4*/ 	.word	0x00006330


	//   ....[6]....
        /*00a8*/ 	.word	0x00007250


	//   ....[7]....
        /*00ac*/ 	.word	0x00008170


	//----- nvinfo : EIATTR_EXIT_INSTR_OFFSETS
	.align		4
.L_4421:
        /*00b0*/ 	.byte	0x04, 0x1c
        /*00b2*/ 	.short	(.L_4423 - .L_4422)


	//   ....[0]....
.L_4422:
        /*00b4*/ 	.word	0x00007300


	//   ....[1]....
        /*00b8*/ 	.word	0x00007430


	//   ....[2]....
        /*00bc*/ 	.word	0x00007450


	//   ....[3]....
        /*00c0*/ 	.word	0x000074f0


	//   ....[4]....
        /*00c4*/ 	.word	0x00007520


	//   ....[5]....
        /*00c8*/ 	.word	0x00007540


	//   ....[6]....
        /*00cc*/ 	.word	0x000075d0


	//   ....[7]....
        /*00d0*/ 	.word	0x00007610


	//   ....[8]....
        /*00d4*/ 	.word	0x000076b0


	//   ....[9]....
        /*00d8*/ 	.word	0x00007700


	//   ....[10]....
        /*00dc*/ 	.word	0x00007730


	//   ....[11]....
        /*00e0*/ 	.word	0x00007800


	//   ....[12]....
        /*00e4*/ 	.word	0x00007840


	//   ....[13]....
        /*00e8*/ 	.word	0x000079d0


	//   ....[14]....
        /*00ec*/ 	.word	0x00007b30


	//   ....[15]....
        /*00f0*/ 	.word	0x00007b70


	//   ....[16]....
        /*00f4*/ 	.word	0x00007c10


	//   ....[17]....
        /*00f8*/ 	.word	0x00007d90


	//   ....[18]....
        /*00fc*/ 	.word	0x00007f10


	//   ....[19]....
        /*0100*/ 	.word	0x00008070


	//   ....[20]....
        /*0104*/ 	.word	0x00008180


	//   ....[21]....
        /*0108*/ 	.word	0x000081c0


	//   ....[22]....
        /*010c*/ 	.word	0x000081f0


	//----- nvinfo : EIATTR_MAX_THREADS
	.align		4
.L_4423:
        /*0110*/ 	.byte	0x04, 0x05
        /*0112*/ 	.short	(.L_4425 - .L_4424)
.L_4424:
        /*0114*/ 	.word	0x00000080
        /*0118*/ 	.word	0x00000001
        /*011c*/ 	.word	0x00000001


	//----- nvinfo : EIATTR_CRS_STACK_SIZE
	.align		4
.L_4425:
        /*0120*/ 	.byte	0x04, 0x1e
        /*0122*/ 	.short	(.L_4427 - .L_4426)
.L_4426:
        /*0124*/ 	.word	0x00000000


	//----- nvinfo : EIATTR_CBANK_PARAM_SIZE
	.align		4
.L_4427:
        /*0128*/ 	.byte	0x03, 0x19
        /*012a*/ 	.short	0x002c


	//----- nvinfo : EIATTR_PARAM_CBANK
	.align		4
        /*012c*/ 	.byte	0x04, 0x0a
        /*012e*/ 	.short	(.L_4429 - .L_4428)
	.align		4
.L_4428:
        /*0130*/ 	.word	index@(.nv.constant0._ZN2at6native27unrolled_elementwise_kernelINS0_13BUnaryFunctorIsssZZZNS0_16fmod_kernel_cudaERNS_18TensorIteratorBaseEENKUlvE_clEvENKUlvE3_clEvEUlssE_EESt5arrayIPcLm2EELi4E23TrivialOffsetCalculatorILi1EjESD_NS0_6memory12LoadWithCastILi1EEENSE_13StoreWithCastILi1EEEEEviT_T0_T2_T3_T4_T5_)
        /*0134*/ 	.short	0x0210
        /*0136*/ 	.short	0x002c


	//----- nvinfo : EIATTR_SW_WAR
	.align		4
.L_4429:
        /*0138*/ 	.byte	0x04, 0x36
        /*013a*/ 	.short	(.L_4431 - .L_4430)
.L_4430:
        /*013c*/ 	.word	0x00000008
.L_4431:


//--------------------- .nv.info._ZN2at6native18elementwise_kernelILi128ELi4EZNS0_22gpu_kernel_impl_nocastINS0_13BUnaryFunctorIsssZZZNS0_16fmod_kernel_cudaERNS_18TensorIteratorBaseEENKUlvE_clEvENKUlvE3_clEvEUlssE_EEEEvS5_RKT_EUliE_EEviT1_ --------------------------
	.section	.nv.info._ZN2at6native18elementwise_kernelILi128ELi4EZNS0_22gpu_kernel_impl_nocastINS0_13BUnaryFunctorIsssZZZNS0_16fmod_kernel_cudaERNS_18TensorIteratorBaseEENKUlvE_clEvENKUlvE3_clEvEUlssE_EEEEvS5_RKT_EUliE_EEviT1_,"",@"SHT_CUDA_INFO"
	.sectionflags	@""
	.align	4


	//----- nvinfo : EIATTR_CUDA_API_VERSION
	.align		4
        /*0000*/ 	.byte	0x04, 0x37
        /*0002*/ 	.short	(.L_4433 - .L_4432)
.L_4432:
        /*0004*/ 	.word	0x00000082


	//----- nvinfo : EIATTR_KPARAM_INFO
	.align		4
.L_4433:
        /*0008*/ 	.byte	0x04, 0x17
        /*000a*/ 	.short	(.L_4435 - .L_4434)
.L_4434:
        /*000c*/ 	.word	0x00000000
        /*0010*/ 	.short	0x0001
        /*0012*/ 	.short	0x0008
        /*0014*/ 	.byte	0x00, 0xf0, 0x61, 0x08


	//----- nvinfo : EIATTR_KPARAM_INFO
	.align		4
.L_4435:
        /*0018*/ 	.byte	0x04, 0x17
        /*001a*/ 	.short	(.L_4437 - .L_4436)
.L_4436:
        /*001c*/ 	.word	0x00000000
        /*0020*/ 	.short	0x0000
        /*0022*/ 	.short	0x0000
        /*0024*/ 	.byte	0x00, 0xf0, 0x11, 0x00


	//----- nvinfo : EIATTR_SPARSE_MMA_MASK
	.align		4
.L_4437:
        /*0028*/ 	.byte	0x03, 0x50
        /*002a*/ 	.short	0x0000


	//----- nvinfo : EIATTR_MAXREG_COUNT
	.align		4
        /*002c*/ 	.byte	0x03, 0x1b
        /*002e*/ 	.short	0x0080


	//----- nvinfo : EIATTR_MERCURY_ISA_VERSION
	.align		4
        /*0030*/ 	.byte	0x03, 0x5f
        /*0032*/ 	.short	0x0101


	//----- nvinfo : EIATTR_EXIT_INSTR_OFFSETS
	.align		4
        /*0034*/ 	.byte	0x04, 0x1c
        /*0036*/ 	.short	(.L_4439 - .L_4438)


	//   ....[0]....
.L_4438:
        /*0038*/ 	.word	0x00004050


	//   ....[1]....
        /*003c*/ 	.word	0x00005560


	//----- nvinfo : EIATTR_MAX_THREADS
	.align		4
.L_4439:
        /*0040*/ 	.byte	0x04, 0x05
        /*0042*/ 	.short	(.L_4441 - .L_4440)
.L_4440:
        /*0044*/ 	.word	0x00000080
        /*0048*/ 	.word	0x00000001
        /*004c*/ 	.word	0x00000001


	//----- nvinfo : EIATTR_CRS_STACK_SIZE
	.align		4
.L_4441:
        /*0050*/ 	.byte	0x04, 0x1e
        /*0052*/ 	.short	(.L_4443 - .L_4442)
.L_4442:
        /*0054*/ 	.word	0x00000000


	//----- nvinfo : EIATTR_CBANK_PARAM_SIZE
	.align		4
.L_4443:
        /*0058*/ 	.byte	0x03, 0x19
        /*005a*/ 	.short	0x0220


	//----- nvinfo : EIATTR_PARAM_CBANK
	.align		4
        /*005c*/ 	.byte	0x04, 0x0a
        /*005e*/ 	.short	(.L_4445 - .L_4444)
	.align		4
.L_4444:
        /*0060*/ 	.word	index@(.nv.constant0._ZN2at6native18elementwise_kernelILi128ELi4EZNS0_22gpu_kernel_impl_nocastINS0_13BUnaryFunctorIsssZZZNS0_16fmod_kernel_cudaERNS_18TensorIteratorBaseEENKUlvE_clEvENKUlvE3_clEvEUlssE_EEEEvS5_RKT_EUliE_EEviT1_)
        /*0064*/ 	.short	0x0210
        /*0066*/ 	.short	0x0220


	//----- nvinfo : EIATTR_SW_WAR
	.align		4
.L_4445:
        /*0068*/ 	.byte	0x04, 0x36
        /*006a*/ 	.short	(.L_4447 - .L_4446)
.L_4446:
        /*006c*/ 	.word	0x00000008
.L_4447:


//--------------------- .nv.info._ZN2at6native27unrolled_elementwise_kernelINS0_13BUnaryFunctorIsssZZZNS0_16fmod_kernel_cudaERNS_18TensorIteratorBaseEENKUlvE_clEvENKUlvE3_clEvEUlssE_EESt5arrayIPcLm2EELi4E23TrivialOffsetCalculatorILi1EjESD_NS0_6memory15LoadWithoutCastENSE_16StoreWithoutCastEEEviT_T0_T2_T3_T4_T5_ --------------------------
	.section	.nv.info._ZN2at6native27unrolled_elementwise_kernelINS0_13BUnaryFunctorIsssZZZNS0_16fmod_kernel_cudaERNS_18TensorIteratorBaseEENKUlvE_clEvENKUlvE3_clEvEUlssE_EESt5arrayIPcLm2EELi4E23TrivialOffsetCalculatorILi1EjESD_NS0_6memory15LoadWithoutCastENSE_16StoreWithoutCastEEEviT_T0_T2_T3_T4_T5_,"",@"SHT_CUDA_INFO"
	.sectionflags	@""
	.align	4


	//----- nvinfo : EIATTR_CUDA_API_VERSION
	.align		4
        /*0000*/ 	.byte	0x04, 0x37
        /*0002*/ 	.short	(.L_4449 - .L_4448)
.L_4448:
        /*0004*/ 	.word	0x00000082


	//----- nvinfo : EIATTR_KPARAM_INFO
	.align		4
.L_4449:
        /*0008*/ 	.byte	0x04, 0x17
        /*000a*/ 	.short	(.L_4451 - .L_4450)
.L_4450:
        /*000c*/ 	.word	0x00000000
        /*0010*/ 	.short	0x0006
        /*0012*/ 	.short	0x001b
        /*0014*/ 	.byte	0x00, 0xf0, 0x05, 0x00


	//----- nvinfo : EIATTR_KPARAM_INFO
	.align		4
.L_4451:
        /*0018*/ 	.byte	0x04, 0x17
        /*001a*/ 	.short	(.L_4453 - .L_4452)
.L_4452:
        /*001c*/ 	.word	0x00000000
        /*0020*/ 	.short	0x0005
        /*0022*/ 	.short	0x001a
        /*0024*/ 	.byte	0x00, 0xf0, 0x05, 0x00


	//----- nvinfo : EIATTR_KPARAM_INFO
	.align		4
.L_4453:
        /*0028*/ 	.byte	0x04, 0x17
        /*002a*/ 	.short	(.L_4455 - .L_4454)
.L_4454:
        /*002c*/ 	.word	0x00000000
        /*0030*/ 	.short	0x0004
        /*0032*/ 	.short	0x0019
        /*0034*/ 	.byte	0x00, 0xf0, 0x05, 0x00


	//----- nvinfo : EIATTR_KPARAM_INFO
	.align		4
.L_4455:
        /*0038*/ 	.byte	0x04, 0x17
        /*003a*/ 	.short	(.L_4457 - .L_4456)
.L_4456:
        /*003c*/ 	.word	0x00000000
        /*0040*/ 	.short	0x0003
        /*0042*/ 	.short	0x0018
        /*0044*/ 	.byte	0x00, 0xf0, 0x05, 0x00


	//----- nvinfo : EIATTR_KPARAM_INFO
	.align		4
.L_4457:
        /*0048*/ 	.byte	0x04, 0x17
        /*004a*/ 	.short	(.L_4459 - .L_4458)
.L_4458:
        /*004c*/ 	.word	0x00000000
        /*0050*/ 	.short	0x0002
        /*0052*/ 	.short	0x0008
        /*0054*/ 	.byte	0x00, 0xf0, 0x41, 0x00


	//----- nvinfo : EIATTR_KPARAM_INFO
	.align		4
.L_4459:
        /*0058*/ 	.byte	0x04, 0x17
        /*005a*/ 	.short	(.L_4461 - .L_4460)
.L_4460:
        /*005c*/ 	.word	0x00000000
        /*0060*/ 	.short	0x0001
        /*0062*/ 	.short	0x0004
        /*0064*/ 	.byte	0x00, 0xf0, 0x11, 0x00


	//----- nvinfo : EIATTR_KPARAM_INFO
	.align		4
.L_4461:
        /*0068*/ 	.byte	0x04, 0x17
        /*006a*/ 	.short	(.L_4463 - .L_4462)
.L_4462:
        /*006c*/ 	.word	0x00000000
        /*0070*/ 	.short	0x0000
        /*0072*/ 	.short	0x0000
        /*0074*/ 	.byte	0x00, 0xf0, 0x11, 0x00


	//----- nvinfo : EIATTR_SPARSE_MMA_MASK
	.align		4
.L_4463:
        /*0078*/ 	.byte	0x03, 0x50
        /*007a*/ 	.short	0x0000


	//----- nvinfo : EIATTR_MAXREG_COUNT
	.align		4
        /*007c*/ 	.byte	0x03, 0x1b
        /*007e*/ 	.short	0x00ff


	//----- nvinfo : EIATTR_MERCURY_ISA_VERSION
	.align		4
        /*0080*/ 	.byte	0x03, 0x5f
        /*0082*/ 	.short	0x0101


	//----- nvinfo : EIATTR_EXIT_INSTR_OFFSETS
	.align		4
        /*0084*/ 	.byte	0x04, 0x1c
        /*0086*/ 	.short	(.L_4465 - .L_4464)


	//   ....[0]....
.L_4464:
        /*0088*/ 	.word	0x00000ab0


	//   ....[1]....
        /*008c*/ 	.word	0x00000b00


	//----- nvinfo : EIATTR_MAX_THREADS
	.align		4
.L_4465:
        /*0090*/ 	.byte	0x04, 0x05
        /*0092*/ 	.short	(.L_4467 - .L_4466)
.L_4466:
        /*0094*/ 	.word	0x00000080
        /*0098*/ 	.word	0x00000001
        /*009c*/ 	.word	0x00000001


	//----- nvinfo : EIATTR_CRS_STACK_SIZE
	.align		4
.L_4467:
        /*00a0*/ 	.byte	0x04, 0x1e
        /*00a2*/ 	.short	(.L_4469 - .L_4468)
.L_4468:
        /*00a4*/ 	.word	0x00000000


	//----- nvinfo : EIATTR_CBANK_PARAM_SIZE
	.align		4
.L_4469:
        /*00a8*/ 	.byte	0x03, 0x19
        /*00aa*/ 	.short	0x001c


	//----- nvinfo : EIATTR_PARAM_CBANK
	.align		4
        /*00ac*/ 	.byte	0x04, 0x0a
        /*00ae*/ 	.short	(.L_4471 - .L_4470)
	.align		4
.L_4470:
        /*00b0*/ 	.word	index@(.nv.constant0._ZN2at6native27unrolled_elementwise_kernelINS0_13BUnaryFunctorIsssZZZNS0_16fmod_kernel_cudaERNS_18TensorIteratorBaseEENKUlvE_clEvENKUlvE3_clEvEUlssE_EESt5arrayIPcLm2EELi4E23TrivialOffsetCalculatorILi1EjESD_NS0_6memory15LoadWithoutCastENSE_16StoreWithoutCastEEEviT_T0_T2_T3_T4_T5_)
        /*00b4*/ 	.short	0x0210
        /*00b6*/ 	.short	0x001c


	//----- nvinfo : EIATTR_SW_WAR
	.align		4
.L_4471:
        /*00b8*/ 	.byte	0x04, 0x36
        /*00ba*/ 	.short	(.L_4473 - .L_4472)
.L_4472:
        /*00bc*/ 	.word	0x00000008
.L_4473:


//--------------------- .nv.info._ZN2at6native29vectorized_elementwise_kernelILi2ENS0_13BUnaryFunctorIsssZZZNS0_16fmod_kernel_cudaERNS_18TensorIteratorBaseEENKUlvE_clEvENKUlvE3_clEvEUlssE_EESt5arrayIPcLm2EEEEviT0_T1_ --------------------------
	.section	.nv.info._ZN2at6native29vectorized_elementwise_kernelILi2ENS0_13BUnaryFunctorIsssZZZNS0_16fmod_kernel_cudaERNS_18TensorIteratorBaseEENKUlvE_clEvENKUlvE3_clEvEUlssE_EESt5arrayIPcLm2EEEEviT0_T1_,"",@"SHT_CUDA_INFO"
	.sectionflags	@""
	.align	4


	//----- nvinfo : EIATTR_CUDA_API_VERSION
	.align		4
        /*0000*/ 	.byte	0x04, 0x37
        /*0002*/ 	.short	(.L_4475 - .L_4474)
.L_4474:
        /*0004*/ 	.word	0x00000082


	//----- nvinfo : EIATTR_KPARAM_INFO
	.align		4
.L_4475:
        /*0008*/ 	.byte	0x04, 0x17
        /*000a*/ 	.short	(.L_4477 - .L_4476)
.L_4476:
        /*000c*/ 	.word	0x00000000
        /*0010*/ 	.short	0x0002
        /*0012*/ 	.short	0x0008
        /*0014*/ 	.byte	0x00, 0xf0, 0x41, 0x00


	//----- nvinfo : EIATTR_KPARAM_INFO
	.align		4
.L_4477:
        /*0018*/ 	.byte	0x04, 0x17
        /*001a*/ 	.short	(.L_4479 - .L_4478)
.L_4478:
        /*001c*/ 	.word	0x00000000
        /*0020*/ 	.short	0x0001
        /*0022*/ 	.short	0x0004
        /*0024*/ 	.byte	0x00, 0xf0, 0x11, 0x00


	//----- nvinfo : EIATTR_KPARAM_INFO
	.align		4
.L_4479:
        /*0028*/ 	.byte	0x04, 0x17
        /*002a*/ 	.short	(.L_4481 - .L_4480)
.L_4480:
        /*002c*/ 	.word	0x00000000
        /*0030*/ 	.short	0x0000
        /*0032*/ 	.short	0x0000
        /*0034*/ 	.byte	0x00, 0xf0, 0x11, 0x00


	//----- nvinfo : EIATTR_SPARSE_MMA_MASK
	.align		4
.L_4481:
        /*0038*/ 	.byte	0x03, 0x50
        /*003a*/ 	.short	0x0000


	//----- nvinfo : EIATTR_MAXREG_COUNT
	.align		4
        /*003c*/ 	.byte	0x03, 0x1b
        /*003e*/ 	.short	0x00ff


	//----- nvinfo : EIATTR_MERCURY_ISA_VERSION
	.align		4
        /*0040*/ 	.byte	0x03, 0x5f
        /*0042*/ 	.short	0x0101


	//----- nvinfo : EIATTR_EXIT_INSTR_OFFSETS
	.align		4
        /*0044*/ 	.byte	0x04, 0x1c
        /*0046*/ 	.short	(.L_4483 - .L_4482)


	//   ....[0]....
.L_4482:
        /*0048*/ 	.word	0x00000860


	//   ....[1]....
        /*004c*/ 	.word	0x00001d90


	//   ....[2]....
        /*0050*/ 	.word	0x00001de0


	//----- nvinfo : EIATTR_MAX_THREADS
	.align		4
.L_4483:
        /*0054*/ 	.byte	0x04, 0x05
        /*0056*/ 	.short	(.L_4485 - .L_4484)
.L_4484:
        /*0058*/ 	.word	0x00000080
        /*005c*/ 	.word	0x00000001
        /*0060*/ 	.word	0x00000001


	//----- nvinfo : EIATTR_CRS_STACK_SIZE
	.align		4
.L_4485:
        /*0064*/ 	.byte	0x04, 0x1e
        /*0066*/ 	.short	(.L_4487 - .L_4486)
.L_4486:
        /*0068*/ 	.word	0x00000000


	//----- nvinfo : EIATTR_CBANK_PARAM_SIZE
	.align		4
.L_4487:
        /*006c*/ 	.byte	0x03, 0x19
        /*006e*/ 	.short	0x0018


	//----- nvinfo : EIATTR_PARAM_CBANK
	.align		4
        /*0070*/ 	.byte	0x04, 0x0a
        /*0072*/ 	.short	(.L_4489 - .L_4488)
	.align		4
.L_4488:
        /*0074*/ 	.word	index@(.nv.constant0._ZN2at6native29vectorized_elementwise_kernelILi2ENS0_13BUnaryFunctorIsssZZZNS0_16fmod_kernel_cudaERNS_18TensorIteratorBaseEENKUlvE_clEvENKUlvE3_clEvEUlssE_EESt5arrayIPcLm2EEEEviT0_T1_)
        /*0078*/ 	.short	0x0210
        /*007a*/ 	.short	0x0018


	//----- nvinfo : EIATTR_SW_WAR
	.align		4
.L_4489:
        /*007c*/ 	.byte	0x04, 0x36
        /*007e*/ 	.short	(.L_4491 - .L_4490)
.L_4490:
        /*0080*/ 	.word	0x00000008
.L_4491:


//--------------------- .nv.info._ZN2at6native29vectorized_elementwise_kernelILi4ENS0_13BUnaryFunctorIsssZZZNS0_16fmod_kernel_cudaERNS_18TensorIteratorBaseEENKUlvE_clEvENKUlvE3_clEvEUlssE_EESt5arrayIPcLm2EEEEviT0_T1_ --------------------------
	.section	.nv.info._ZN2at6native29vectorized_elementwise_kernelILi4ENS0_13BUnaryFunctorIsssZZZNS0_16fmod_kernel_cudaERNS_18TensorIteratorBaseEENKUlvE_clEvENKUlvE3_clEvEUlssE_EESt5arrayIPcLm2EEEEviT0_T1_,"",@"SHT_CUDA_INFO"
	.sectionflags	@""
	.align	4


	//----- nvinfo : EIATTR_CUDA_API_VERSION
	.align		4
        /*0000*/ 	.byte	0x04, 0x37
        /*0002*/ 	.short	(.L_4493 - .L_4492)
.L_4492:
        /*0004*/ 	.word	0x00000082


	//----- nvinfo : EIATTR_KPARAM_INFO
	.align		4
.L_4493:
        /*0008*/ 	.byte	0x04, 0x17
        /*000a*/ 	.short	(.L_4495 - .L_4494)
.L_4494:
        /*000c*/ 	.word	0x00000000
        /*0010*/ 	.short	0x0002
        /*0012*/ 	.short	0x0008
        /*0014*/ 	.byte	0x00, 0xf0, 0x41, 0x00


	//----- nvinfo : EIATTR_KPARAM_INFO
	.align		4
.L_4495:
        /*0018*/ 	.byte	0x04, 0x17
        /*001a*/ 	.short	(.L_4497 - .L_4496)
.L_4496:
        /*001c*/ 	.word	0x00000000
        /*0020*/ 	.short	0x0001
        /*0022*/ 	.short	0x0004
        /*0024*/ 	.byte	0x00, 0xf0, 0x11, 0x00


	//----- nvinfo : EIATTR_KPARAM_INFO
	.align		4
.L_4497:
        /*0028*/ 	.byte	0x04, 0x17
        /*002a*/ 	.short	(.L_4499 - .L_4498)
.L_4498:
        /*002c*/ 	.word	0x00000000
        /*0030*/ 	.short	0x0000
        /*0032*/ 	.short	0x0000
        /*0034*/ 	.byte	0x00, 0xf0, 0x11, 0x00


	//----- nvinfo : EIATTR_SPARSE_MMA_MASK
	.align		4
.L_4499:
        /*0038*/ 	.byte	0x03, 0x50
        /*003a*/ 	.short	0x0000


	//----- nvinfo : EIATTR_MAXREG_COUNT
	.align		4
        /*003c*/ 	.byte	0x03, 0x1b
        /*003e*/ 	.short	0x00ff


	//----- nvinfo : EIATTR_MERCURY_ISA_VERSION
	.align		4
        /*0040*/ 	.byte	0x03, 0x5f
        /*0042*/ 	.short	0x0101


	//----- nvinfo : EIATTR_EXIT_INSTR_OFFSETS
	.align		4
        /*0044*/ 	.byte	0x04, 0x1c
        /*0046*/ 	.short	(.L_4501 - .L_4500)


	//   ....[0]....
.L_4500:
        /*0048*/ 	.word	0x000007f0


	//   ....[1]....
        /*004c*/ 	.word	0x00001d20


	//   ....[2]....
        /*0050*/ 	.word	0x00001d70


	//----- nvinfo : EIATTR_MAX_THREADS
	.align		4
.L_4501:
        /*0054*/ 	.byte	0x04, 0x05
        /*0056*/ 	.short	(.L_4503 - .L_4502)
.L_4502:
        /*0058*/ 	.word	0x00000080
        /*005c*/ 	.word	0x00000001
        /*0060*/ 	.word	0x00000001


	//----- nvinfo : EIATTR_CRS_STACK_SIZE
	.align		4
.L_4503:
        /*0064*/ 	.byte	0x04, 0x1e
        /*0066*/ 	.short	(.L_4505 - .L_4504)
.L_4504:
        /*0068*/ 	.word	0x00000000


	//----- nvinfo : EIATTR_CBANK_PARAM_SIZE
	.align		4
.L_4505:
        /*006c*/ 	.byte	0x03, 0x19
        /*006e*/ 	.short	0x0018


	//----- nvinfo : EIATTR_PARAM_CBANK
	.align		4
        /*0070*/ 	.byte	0x04, 0x0a
        /*0072*/ 	.short	(.L_4507 - .L_4506)
	.align		4
.L_4506:
        /*0074*/ 	.word	index@(.nv.constant0._ZN2at6native29vectorized_elementwise_kernelILi4ENS0_13BUnaryFunctorIsssZZZNS0_16fmod_kernel_cudaERNS_18TensorIteratorBaseEENKUlvE_clEvENKUlvE3_clEvEUlssE_EESt5arrayIPcLm2EEEEviT0_T1_)
        /*0078*/ 	.short	0x0210
        /*007a*/ 	.short	0x0018


	//----- nvinfo : EIATTR_SW_WAR
	.align		4
.L_4507:
        /*007c*/ 	.byte	0x04, 0x36
        /*007e*/ 	.short	(.L_4509 - .L_4508)
.L_4508:
        /*0080*/ 	.word	0x00000008
.L_4509:


//--------------------- .nv.info._ZN2at6native29vectorized_elementwise_kernelILi8ENS0_13BUnaryFunctorIsssZZZNS0_16fmod_kernel_cudaERNS_18TensorIteratorBaseEENKUlvE_clEvENKUlvE3_clEvEUlssE_EESt5arrayIPcLm2EEEEviT0_T1_ --------------------------
	.section	.nv.info._ZN2at6native29vectorized_elementwise_kernelILi8ENS0_13BUnaryFunctorIsssZZZNS0_16fmod_kernel_cudaERNS_18TensorIteratorBaseEENKUlvE_clEvENKUlvE3_clEvEUlssE_EESt5arrayIPcLm2EEEEviT0_T1_,"",@"SHT_CUDA_INFO"
	.sectionflags	@""
	.align	4


	//----- nvinfo : EIATTR_CUDA_API_VERSION
	.align		4
        /*0000*/ 	.byte	0x04, 0x37
        /*0002*/ 	.short	(.L_4511 - .L_4510)
.L_4510:
        /*0004*/ 	.word	0x00000082


	//----- nvinfo : EIATTR_KPARAM_INFO
	.align		4
.L_4511:
        /*0008*/ 	.byte	0x04, 0x17
        /*000a*/ 	.short	(.L_4513 - .L_4512)
.L_4512:
        /*000c*/ 	.word	0x00000000
        /*0010*/ 	.short	0x0002
        /*0012*/ 	.short	0x0008
        /*0014*/ 	.byte	0x00, 0xf0, 0x41, 0x00


	//----- nvinfo : EIATTR_KPARAM_INFO
	.align		4
.L_4513:
        /*0018*/ 	.byte	0x04, 0x17
        /*001a*/ 	.short	(.L_4515 - .L_4514)
.L_4514:
        /*001c*/ 	.word	0x00000000
        /*0020*/ 	.short	0x0001
        /*0022*/ 	.short	0x0004
        /*0024*/ 	.byte	0x00, 0xf0, 0x11, 0x00


	//----- nvinfo : EIATTR_KPARAM_INFO
	.align		4
.L_4515:
        /*0028*/ 	.byte	0x04, 0x17
        /*002a*/ 	.short	(.L_4517 - .L_4516)
.L_4516:
        /*002c*/ 	.word	0x00000000
        /*0030*/ 	.short	0x0000
        /*0032*/ 	.short	0x0000
        /*0034*/ 	.byte	0x00, 0xf0, 0x11, 0x00


	//----- nvinfo : EIATTR_SPARSE_MMA_MASK
	.align		4
.L_4517:
        /*0038*/ 	.byte	0x03, 0x50
        /*003a*/ 	.short	0x0000


	//----- nvinfo : EIATTR_MAXREG_COUNT
	.align		4
        /*003c*/ 	.byte	0x03, 0x1b
        /*003e*/ 	.short	0x00ff


	//----- nvinfo : EIATTR_MERCURY_ISA_VERSION
	.align		4
        /*0040*/ 	.byte	0x03, 0x5f
        /*0042*/ 	.short	0x0101


	//----- nvinfo : EIATTR_EXIT_INSTR_OFFSETS
	.align		4
        /*0044*/ 	.byte	0x04, 0x1c
        /*0046*/ 	.short	(.L_4519 - .L_4518)


	//   ....[0]....
.L_4518:
        /*0048*/ 	.word	0x000007e0


	//   ....[1]....
        /*004c*/ 	.word	0x00001d10


	//   ....[2]....
        /*0050*/ 	.word	0x00001d60


	//----- nvinfo : EIATTR_MAX_THREADS
	.align		4
.L_4519:
        /*0054*/ 	.byte	0x04, 0x05
        /*0056*/ 	.short	(.L_4521 - .L_4520)
.L_4520:
        /*0058*/ 	.word	0x00000080
        /*005c*/ 	.word	0x00000001
        /*0060*/ 	.word	0x00000001


	//----- nvinfo : EIATTR_CRS_STACK_SIZE
	.align		4
.L_4521:
        /*0064*/ 	.byte	0x04, 0x1e
        /*0066*/ 	.short	(.L_4523 - .L_4522)
.L_4522:
        /*0068*/ 	.word	0x00000000


	//----- nvinfo : EIATTR_CBANK_PARAM_SIZE
	.align		4
.L_4523:
        /*006c*/ 	.byte	0x03, 0x19
        /*006e*/ 	.short	0x0018


	//----- nvinfo : EIATTR_PARAM_CBANK
	.align		4
        /*0070*/ 	.byte	0x04, 0x0a
        /*0072*/ 	.short	(.L_4525 - .L_4524)
	.align		4
.L_4524:
        /*0074*/ 	.word	index@(.nv.constant0._ZN2at6native29vectorized_elementwise_kernelILi8ENS0_13BUnaryFunctorIsssZZZNS0_16fmod_kernel_cudaERNS_18TensorIteratorBaseEENKUlvE_clEvENKUlvE3_clEvEUlssE_EESt5arrayIPcLm2EEEEviT0_T1_)
        /*0078*/ 	.short	0x0210
        /*007a*/ 	.short	0x0018


	//----- nvinfo : EIATTR_SW_WAR
	.align		4
.L_4525:
        /*007c*/ 	.byte	0x04, 0x36
        /*007e*/ 	.short	(.L_4527 - .L_4526)
.L_4526:
        /*0080*/ 	.word	0x00000008
.L_4527:


//--------------------- .nv.info._ZN2at6native18elementwise_kernelILi128ELi4EZNS0_15gpu_kernel_implINS0_13AUnaryFunctorIsssZZZNS0_16fmod_kernel_cudaERNS_18TensorIteratorBaseEENKUlvE_clEvENKUlvE3_clEvEUlssE_EEEEvS5_RKT_EUliE_EEviT1_ --------------------------
	.section	.nv.info._ZN2at6native18elementwise_kernelILi128ELi4EZNS0_15gpu_kernel_implINS0_13AUnaryFunctorIsssZZZNS0_16fmod_kernel_cudaERNS_18TensorIteratorBaseEENKUlvE_clEvENKUlvE3_clEvEUlssE_EEEEvS5_RKT_EUliE_EEviT1_,"",@"SHT_CUDA_INFO"
	.sectionflags	@""
	.align	4


	//----- nvinfo : EIATTR_CUDA_API_VERSION
	.align		4
        /*0000*/ 	.byte	0x04, 0x37
        /*0002*/ 	.short	(.L_4529 - .L_4528)
.L_4528:
        /*0004*/ 	.word	0x00000082


	//----- nvinfo : EIATTR_KPARAM_INFO
	.align		4
.L_4529:
        /*0008*/ 	.byte	0x04, 0x17
        /*000a*/ 	.short	(.L_4531 - .L_4530)
.L_4530:
        /*000c*/ 	.word	0x00000000
        /*0010*/ 	.short	0x0001
        /*0012*/ 	.short	0x0008
        /*0014*/ 	.byte	0x00, 0xf0, 0x61, 0x08


	//----- nvinfo : EIATTR_KPARAM_INFO
	.align		4
.L_4531:
        /*0018*/ 	.byte	0x04, 0x17
        /*001a*/ 	.short	(.L_4533 - .L_4532)
.L_4532:
        /*001c*/ 	.word	0x00000000
        /*0020*/ 	.short	0x0000
        /*0022*/ 	.short	0x0000
        /*0024*/ 	.byte	0x00, 0xf0, 0x11, 0x00


	//----- nvinfo : EIATTR_SPARSE_MMA_MASK
	.align		4
.L_4533:
        /*0028*/ 	.byte	0x03, 0x50
        /*002a*/ 	.short	0x0000


	//----- nvinfo : EIATTR_MAXREG_COUNT
	.align		4
        /*002c*/ 	.byte	0x03, 0x1b
        /*002e*/ 	.short	0x0080


	//----- nvinfo : EIATTR_EXTERNS
	.align		4
        /*0030*/ 	.byte	0x04, 0x0f
        /*0032*/ 	.short	(.L_4535 - .L_4534)


	//   ....[0]....
	.align		4
.L_4534:
        /*0034*/ 	.word	index@(__assertfail)


	//----- nvinfo : EIATTR_MERCURY_ISA_VERSION
	.align		4
.L_4535:
        /*0038*/ 	.byte	0x03, 0x5f
        /*003a*/ 	.short	0x0101


	//----- nvinfo : EIATTR_SYSCALL_OFFSETS
	.align		4
        /*003c*/ 	.byte	0x04, 0x46
        /*003e*/ 	.short	(.L_4537 - .L_4536)


	//   ....[0]....
.L_4536:
        /*0040*/ 	.word	0x000021f0


	//   ....[1]....
        /*0044*/ 	.word	0x00003220


	//   ....[2]....
        /*0048*/ 	.word	0x00005460


	//   ....[3]....
        /*004c*/ 	.word	0x000064a0


	//   ....[4]....
        /*0050*/ 	.word	0x000086d0


	//   ....[5]....
        /*0054*/ 	.word	0x00009710


	//   ....[6]....
        /*0058*/ 	.word	0x0000b930


	//   ....[7]....
        /*005c*/ 	.word	0x0000c970


	//----- nvinfo : EIATTR_EXIT_INSTR_OFFSETS
	.align		4
.L_4537:
        /*0060*/ 	.byte	0x04, 0x1c
        /*0062*/ 	.short	(.L_4539 - .L_4538)


	//   ....[0]....
.L_4538:
        /*0064*/ 	.word	0x000097e0


	//   ....[1]....
        /*0068*/ 	.word	0x0000bc10


	//   ....[2]....
        /*006c*/ 	.word	0x0000bc30


	//   ....[3]....
        /*0070*/ 	.word	0x0000bce0


	//   ....[4]....
        /*0074*/ 	.word	0x0000bd10


	//   ....[5]....
        /*0078*/ 	.word	0x0000bd30


	//   ....[6]....
        /*007c*/ 	.word	0x0000bdc0


	//   ....[7]....
        /*0080*/ 	.word	0x0000be00


	//   ....[8]....
        /*0084*/ 	.word	0x0000bea0


	//   ....[9]....
        /*0088*/ 	.word	0x0000bef0


	//   ....[10]....
        /*008c*/ 	.word	0x0000bf20


	//   ....[11]....
        /*0090*/ 	.word	0x0000bff0


	//   ....[12]....
        /*0094*/ 	.word	0x0000c030


	//   ....[13]....
        /*0098*/ 	.word	0x0000c1c0


	//   ....[14]....
        /*009c*/ 	.word	0x0000c320


	//   ....[15]....
        /*00a0*/ 	.word	0x0000c360


	//   ....[16]....
        /*00a4*/ 	.word	0x0000c400


	//   ....[17]....
        /*00a8*/ 	.word	0x0000c580


	//   ....[18]....
        /*00ac*/ 	.word	0x0000c700


	//   ....[19]....
        /*00b0*/ 	.word	0x0000c870


	//   ....[20]....
        /*00b4*/ 	.word	0x0000c980


	//   ....[21]....
        /*00b8*/ 	.word	0x0000c9d0


	//   ....[22]....
        /*00bc*/ 	.word	0x0000ca00


	//----- nvinfo : EIATTR_MAX_THREADS
	.align		4
.L_4539:
        /*00c0*/ 	.byte	0x04, 0x05
        /*00c2*/ 	.short	(.L_4541 - .L_4540)
.L_4540:
        /*00c4*/ 	.word	0x00000080
        /*00c8*/ 	.word	0x00000001
        /*00cc*/ 	.word	0x00000001


	//----- nvinfo : EIATTR_CRS_STACK_SIZE
	.align		4
.L_4541:
        /*00d0*/ 	.byte	0x04, 0x1e
        /*00d2*/ 	.short	(.L_4543 - .L_4542)
.L_4542:
        /*00d4*/ 	.word	0x00000000


	//----- nvinfo : EIATTR_CBANK_PARAM_SIZE
	.align		4
.L_4543:
        /*00d8*/ 	.byte	0x03, 0x19
        /*00da*/ 	.short	0x0220


	//----- nvinfo : EIATTR_PARAM_CBANK
	.align		4
        /*00dc*/ 	.byte	0x04, 0x0a
        /*00de*/ 	.short	(.L_4545 - .L_4544)
	.align		4
.L_4544:
        /*00e0*/ 	.word	index@(.nv.constant0._ZN2at6native18elementwise_kernelILi128ELi4EZNS0_15gpu_kernel_implINS0_13AUnaryFunctorIsssZZZNS0_16fmod_kernel_cudaERNS_18TensorIteratorBaseEENKUlvE_clEvENKUlvE3_clEvEUlssE_EEEEvS5_RKT_EUliE_EEviT1_)
        /*00e4*/ 	.short	0x0210
        /*00e6*/ 	.short	0x0220


	//----- nvinfo : EIATTR_SW_WAR
	.align		4
.L_4545:
        /*00e8*/ 	.byte	0x04, 0x36
        /*00ea*/ 	.short	(.L_4547 - .L_4546)
.L_4546:
        /*00ec*/ 	.word	0x00000008
.L_4547:


//--------------------- .nv.info._ZN2at6native27unrolled_elementwise_kernelINS0_13AUnaryFunctorIsssZZZNS0_16fmod_kernel_cudaERNS_18TensorIteratorBaseEENKUlvE_clEvENKUlvE3_clEvEUlssE_EESt5arrayIPcLm2EELi4E23TrivialOffsetCalculatorILi1EjESD_NS0_6memory12LoadWithCastILi1EEENSE_13StoreWithCastILi1EEEEEviT_T0_T2_T3_T4_T5_ --------------------------
	.section	.nv.info._ZN2at6native27unrolled_elementwise_kernelINS0_13AUnaryFunctorIsssZZZNS0_16fmod_kernel_cudaERNS_18TensorIteratorBaseEENKUlvE_clEvENKUlvE3_clEvEUlssE_EESt5arrayIPcLm2EELi4E23TrivialOffsetCalculatorILi1EjESD_NS0_6memory12LoadWithCastILi1EEENSE_13StoreWithCastILi1EEEEEviT_T0_T2_T3_T4_T5_,"",@"SHT_CUDA_INFO"
	.sectionflags	@""
	.align	4


	//----- nvinfo : EIATTR_CUDA_API_VERSION
	.align		4
        /*0000*/ 	.byte	0x04, 0x37
        /*0002*/ 	.short	(.L_4549 - .L_4548)
.L_4548:
        /*0004*/ 	.word	0x00000082


	//----- nvinfo : EIATTR_KPARAM_INFO
	.align		4
.L_4549:
        /*0008*/ 	.byte	0x04, 0x17
        /*000a*/ 	.short	(.L_4551 - .L_4550)
.L_4550:
        /*000c*/ 	.word	0x00000000
        /*0010*/ 	.short	0x0006
        /*0012*/ 	.short	0x0024
        /*0014*/ 	.byte	0x00, 0xf0, 0x21, 0x00


	//----- nvinfo : EIATTR_KPARAM_INFO
	.align		4
.L_4551:
        /*0018*/ 	.byte	0x04, 0x17
        /*001a*/ 	.short	(.L_4553 - .L_4552)
.L_4552:
        /*001c*/ 	.word	0x00000000
        /*0020*/ 	.short	0x0005
        /*0022*/ 	.short	0x001c
        /*0024*/ 	.byte	0x00, 0xf0, 0x21, 0x00


	//----- nvinfo : EIATTR_KPARAM_INFO
	.align		4
.L_4553:
        /*0028*/ 	.byte	0x04, 0x17
        /*002a*/ 	.short	(.L_4555 - .L_4554)
.L_4554:
        /*002c*/ 	.word	0x00000000
        /*0030*/ 	.short	0x0004
        /*0032*/ 	.short	0x0019
        /*0034*/ 	.byte	0x00, 0xf0, 0x05, 0x00


	//----- nvinfo : EIATTR_KPARAM_INFO
	.align		4
.L_4555:
        /*0038*/ 	.byte	0x04, 0x17
        /*003a*/ 	.short	(.L_4557 - .L_4556)
.L_4556:
        /*003c*/ 	.word	0x00000000
        /*0040*/ 	.short	0x0003
        /*0042*/ 	.short	0x0018
        /*0044*/ 	.byte	0x00, 0xf0, 0x05, 0x00


	//----- nvinfo : EIATTR_KPARAM_INFO
	.align		4
.L_4557:
        /*0048*/ 	.byte	0x04, 0x17
        /*004a*/ 	.short	(.L_4559 - .L_4558)
.L_4558:
        /*004c*/ 	.word	0x00000000
        /*0050*/ 	.short	0x0002
        /*0052*/ 	.short	0x0008
        /*0054*/ 	.byte	0x00, 0xf0, 0x41, 0x00


	//----- nvinfo : EIATTR_KPARAM_INFO
	.align		4
.L_4559:
        /*0058*/ 	.byte	0x04, 0x17
        /*005a*/ 	.short	(.L_4561 - .L_4560)
.L_4560:
        /*005c*/ 	.word	0x00000000
        /*0060*/ 	.short	0x0001
        /*0062*/ 	.short	0x0004
        /*0064*/ 	.byte	0x00, 0xf0, 0x11, 0x00


	//----- nvinfo : EIATTR_KPARAM_INFO
	.align		4
.L_4561:
        /*0068*/ 	.byte	0x04, 0x17
        /*006a*/ 	.short	(.L_4563 - .L_4562)
.L_4562:
        /*006c*/ 	.word	0x00000000
        /*0070*/ 	.short	0x0000
        /*0072*/ 	.short	0x0000
        /*0074*/ 	.byte	0x00, 0xf0, 0x11, 0x00


	//----- nvinfo : EIATTR_SPARSE_MMA_MASK
	.align		4
.L_4563:
        /*0078*/ 	.byte	0x03, 0x50
        /*007a*/ 	.short	0x0000


	//----- nvinfo : EIATTR_MAXREG_COUNT
	.align		4
        /*007c*/ 	.byte	0x03, 0x1b
        /*007e*/ 	.short	0x00ff


	//----- nvinfo : EIATTR_EXTERNS
	.align		4
        /*0080*/ 	.byte	0x04, 0x0f
        /*0082*/ 	.short	(.L_4565 - .L_4564)


	//   ....[0]....
	.align		4
.L_4564:
        /*0084*/ 	.word	index@(__assertfail)


	//----- nvinfo : EIATTR_MERCURY_ISA_VERSION
	.align		4
.L_4565:
        /*0088*/ 	.byte	0x03, 0x5f
        /*008a*/ 	.short	0x0101


	//----- nvinfo : EIATTR_SYSCALL_OFFSETS
	.align		4
        /*008c*/ 	.byte	0x04, 0x46
        /*008e*/ 	.short	(.L_4567 - .L_4566)


	//   ....[0]....
.L_4566:
        /*0090*/ 	.word	0x00000f10


	//   ....[1]....
        /*0094*/ 	.word	0x00001e20


	//   ....[2]....
        /*0098*/ 	.word	0x00002d40


	//   ....[3]....
        /*009c*/ 	.word	0x00003c30


	//   ....[4]....
        /*00a0*/ 	.word	0x000053a0


	//   ....[5]....
        /*00a4*/ 	.word	0x00006310


	//   ....[6]....
        /*00a8*/ 	.word	0x00007230


	//   ....[7]....
        /*00ac*/ 	.word	0x00008150


	//----- nvinfo : EIATTR_EXIT_INSTR_OFFSETS
	.align		4
.L_4567:
        /*00b0*/ 	.byte	0x04, 0x1c
        /*00b2*/ 	.short	(.L_4569 - .L_4568)


	//   ....[0]....
.L_4568:
        /*00b4*/ 	.word	0x000072e0


	//   ....[1]....
        /*00b8*/ 	.word	0x00007410


	//   ....[2]....
        /*00bc*/ 	.word	0x00007430


	//   ....[3]....
        /*00c0*/ 	.word	0x000074d0


	//   ....[4]....
        /*00c4*/ 	.word	0x00007500


	//   ....[5]....
        /*00c8*/ 	.word	0x00007520


	//   ....[6]....
        /*00cc*/ 	.word	0x000075b0


	//   ....[7]....
        /*00d0*/ 	.word	0x000075f0


	//   ....[8]....
        /*00d4*/ 	.word	0x00007690


	//   ....[9]....
        /*00d8*/ 	.word	0x000076e0


	//   ....[10]....
        /*00dc*/ 	.word	0x00007710


	//   ....[11]....
        /*00e0*/ 	.word	0x000077e0


	//   ....[12]....
        /*00e4*/ 	.word	0x00007820


	//   ....[13]....
        /*00e8*/ 	.word	0x000079b0


	//   ....[14]....
        /*00ec*/ 	.word	0x00007b10


	//   ....[15]....
        /*00f0*/ 	.word	0x00007b50


	//   ....[16]....
        /*00f4*/ 	.word	0x00007bf0


	//   ....[17]....
        /*00f8*/ 	.word	0x00007d70


	//   ....[18]....
        /*00fc*/ 	.word	0x00007ef0


	//   ....[19]....
        /*0100*/ 	.word	0x00008050


	//   ....[20]....
        /*0104*/ 	.word	0x00008160


	//   ....[21]....
        /*0108*/ 	.word	0x000081a0


	//   ....[22]....
        /*010c*/ 	.word	0x000081d0


	//----- nvinfo : EIATTR_MAX_THREADS
	.align		4
.L_4569:
        /*0110*/ 	.byte	0x04, 0x05
        /*0112*/ 	.short	(.L_4571 - .L_4570)
.L_4570:
        /*0114*/ 	.word	0x00000080
        /*0118*/ 	.word	0x00000001
        /*011c*/ 	.word	0x00000001


	//----- nvinfo : EIATTR_CRS_STACK_SIZE
	.align		4
.L_4571:
        /*0120*/ 	.byte	0x04, 0x1e
        /*0122*/ 	.short	(.L_4573 - .L_4572)
.L_4572:
        /*0124*/ 	.word	0x00000000


	//----- nvinfo : EIATTR_CBANK_PARAM_SIZE
	.align		4
.L_4573:
        /*0128*/ 	.byte	0x03, 0x19
        /*012a*/ 	.short	0x002c


	//----- nvinfo : EIATTR_PARAM_CBANK
	.align		4
        /*012c*/ 	.byte	0x04, 0x0a
        /*012e*/ 	.short	(.L_4575 - .L_4574)
	.align		4
.L_4574:
        /*0130*/ 	.word	index@(.nv.constant0._ZN2at6native27unrolled_elementwise_kernelINS0_13AUnaryFunctorIsssZZZNS0_16fmod_kernel_cudaERNS_18TensorIteratorBaseEENKUlvE_clEvENKUlvE3_clEvEUlssE_EESt5arrayIPcLm2EELi4E23TrivialOffsetCalculatorILi1EjESD_NS0_6memory12LoadWithCastILi1EEENSE_13StoreWithCastILi1EEEEEviT_T0_T2_T3_T4_T5_)
        /*0134*/ 	.short	0x0210
        /*0136*/ 	.short	0x002c


	//----- nvinfo : EIATTR_SW_WAR
	.align		4
.L_4575:
        /*0138*/ 	.byte	0x04, 0x36
        /*013a*/ 	.short	(.L_4577 - .L_4576)
.L_4576:
        /*013c*/ 	.word	0x00000008
.L_4577:


//--------------------- .nv.info._ZN2at6native18elementwise_kernelILi128ELi4EZNS0_22gpu_kernel_impl_nocastINS0_13AUnaryFunctorIsssZZZNS0_16fmod_kernel_cudaERNS_18TensorIteratorBaseEENKUlvE_clEvENKUlvE3_clEvEUlssE_EEEEvS5_RKT_EUliE_EEviT1_ --------------------------
	.section	.nv.info._ZN2at6native18elementwise_kernelILi128ELi4EZNS0_22gpu_kernel_impl_nocastINS0_13AUnaryFunctorIsssZZZNS0_16fmod_kernel_cudaERNS_18TensorIteratorBaseEENKUlvE_clEvENKUlvE3_clEvEUlssE_EEEEvS5_RKT_EUliE_EEviT1_,"",@"SHT_CUDA_INFO"
	.sectionflags	@""
	.align	4


	//----- nvinfo : EIATTR_CUDA_API_VERSION
	.align		4
        /*0000*/ 	.byte	0x04, 0x37
        /*0002*/ 	.short	(.L_4579 - .L_4578)
.L_4578:
        /*0004*/ 	.word	0x00000082


	//----- nvinfo : EIATTR_KPARAM_INFO
	.align		4
.L_4579:
        /*0008*/ 	.byte	0x04, 0x17
        /*000a*/ 	.short	(.L_4581 - .L_4580)
.L_4580:
        /*000c*/ 	.word	0x00000000
        /*0010*/ 	.short	0x0001
        /*0012*/ 	.short	0x0008
        /*0014*/ 	.byte	0x00, 0xf0, 0x61, 0x08


	//----- nvinfo : EIATTR_KPARAM_INFO
	.align		4
.L_4581:
        /*0018*/ 	.byte	0x04, 0x17
        /*001a*/ 	.short	(.L_4583 - .L_4582)
.L_4582:
        /*001c*/ 	.word	0x00000000
        /*0020*/ 	.short	0x0000
        /*0022*/ 	.short	0x0000
        /*0024*/ 	.byte	0x00, 0xf0, 0x11, 0x00


	//----- nvinfo : EIATTR_SPARSE_MMA_MASK
	.align		4
.L_4583:
        /*0028*/ 	.byte	0x03, 0x50
        /*002a*/ 	.short	0x0000


	//----- nvinfo : EIATTR_MAXREG_COUNT
	.align		4
        /*002c*/ 	.byte	0x03, 0x1b
        /*002e*/ 	.short	0x0080


	//----- nvinfo : EIATTR_MERCURY_ISA_VERSION
	.align		4
        /*0030*/ 	.byte	0x03, 0x5f
        /*0032*/ 	.short	0x0101


	//----- nvinfo : EIATTR_EXIT_INSTR_OFFSETS
	.align		4
        /*0034*/ 	.byte	0x04, 0x1c
        /*0036*/ 	.short	(.L_4585 - .L_4584)


	//   ....[0]....
.L_4584:
        /*0038*/ 	.word	0x00003fe0


	//   ....[1]....
        /*003c*/ 	.word	0x000054d0


	//----- nvinfo : EIATTR_MAX_THREADS
	.align		4
.L_4585:
        /*0040*/ 	.byte	0x04, 0x05
        /*0042*/ 	.short	(.L_4587 - .L_4586)
.L_4586:
        /*0044*/ 	.word	0x00000080
        /*0048*/ 	.word	0x00000001
        /*004c*/ 	.word	0x00000001


	//----- nvinfo : EIATTR_CRS_STACK_SIZE
	.align		4
.L_4587:
        /*0050*/ 	.byte	0x04, 0x1e
        /*0052*/ 	.short	(.L_4589 - .L_4588)
.L_4588:
        /*0054*/ 	.word	0x00000000


	//----- nvinfo : EIATTR_CBANK_PARAM_SIZE
	.align		4
.L_4589:
        /*0058*/ 	.byte	0x03, 0x19
        /*005a*/ 	.short	0x0220


	//----- nvinfo : EIATTR_PARAM_CBANK
	.align		4
        /*005c*/ 	.byte	0x04, 0x0a
        /*005e*/ 	.short	(.L_4591 - .L_4590)
	.align		4
.L_4590:
        /*0060*/ 	.word	index@(.nv.constant0._ZN2at6native18elementwise_kernelILi128ELi4EZNS0_22gpu_kernel_impl_nocastINS0_13AUnaryFunctorIsssZZZNS0_16fmod_kernel_cudaERNS_18TensorIteratorBaseEENKUlvE_clEvENKUlvE3_clEvEUlssE_EEEEvS5_RKT_EUliE_EEviT1_)
        /*0064*/ 	.short	0x0210
        /*0066*/ 	.short	0x0220


	//----- nvinfo : EIATTR_SW_WAR
	.align		4
.L_4591:
        /*0068*/ 	.byte	0x04, 0x36
        /*006a*/ 	.short	(.L_4593 - .L_4592)
.L_4592:
        /*006c*/ 	.word	0x00000008
.L_4593:


//--------------------- .nv.info._ZN2at6native27unrolled_elementwise_kernelINS0_13AUnaryFunctorIsssZZZNS0_16fmod_kernel_cudaERNS_18TensorIteratorBaseEENKUlvE_clEvENKUlvE3_clEvEUlssE_EESt5arrayIPcLm2EELi4E23TrivialOffsetCalculatorILi1EjESD_NS0_6memory15LoadWithoutCastENSE_16StoreWithoutCastEEEviT_T0_T2_T3_T4_T5_ --------------------------
	.section	.nv.info._ZN2at6native27unrolled_elementwise_kernelINS0_13AUnaryFunctorIsssZZZNS0_16fmod_kernel_cudaERNS_18TensorIteratorBaseEENKUlvE_clEvENKUlvE3_clEvEUlssE_EESt5arrayIPcLm2EELi4E23TrivialOffsetCalculatorILi1EjESD_NS0_6memory15LoadWithoutCastENSE_16StoreWithoutCastEEEviT_T0_T2_T3_T4_T5_,"",@"SHT_CUDA_INFO"
	.sectionflags	@""
	.align	4


	//----- nvinfo : EIATTR_CUDA_API_VERSION
	.align		4
        /*0000*/ 	.byte	0x04, 0x37
        /*0002*/ 	.short	(.L_4595 - .L_4594)
.L_4594:
        /*0004*/ 	.word	0x00000082


	//----- nvinfo : EIATTR_KPARAM_INFO
	.align		4
.L_4595:
        /*0008*/ 	.byte	0x04, 0x17
        /*000a*/ 	.short	(.L_4597 - .L_4596)
.L_4596:
        /*000c*/ 	.word	0x00000000
        /*0010*/ 	.short	0x0006
        /*0012*/ 	.short	0x001b
        /*0014*/ 	.byte	0x00, 0xf0, 0x05, 0x00


	//----- nvinfo : EIATTR_KPARAM_INFO
	.align		4
.L_4597:
        /*0018*/ 	.byte	0x04, 0x17
        /*001a*/ 	.short	(.L_4599 - .L_4598)
.L_4598:
        /*001c*/ 	.word	0x00000000
        /*0020*/ 	.short	0x0005
        /*0022*/ 	.short	0x001a
        /*0024*/ 	.byte	0x00, 0xf0, 0x05, 0x00


	//----- nvinfo : EIATTR_KPARAM_INFO
	.align		4
.L_4599:
        /*0028*/ 	.byte	0x04, 0x17
        /*002a*/ 	.short	(.L_4601 - .L_4600)
.L_4600:
        /*002c*/ 	.word	0x00000000
        /*0030*/ 	.short	0x0004
        /*0032*/ 	.short	0x0019
        /*0034*/ 	.byte	0x00, 0xf0, 0x05, 0x00


	//----- nvinfo : EIATTR_KPARAM_INFO
	.align		4
.L_4601:
        /*0038*/ 	.byte	0x04, 0x17
        /*003a*/ 	.short	(.L_4603 - .L_4602)
.L_4602:
        /*003c*/ 	.word	0x00000000
        /*0040*/ 	.short	0x0003
        /*0042*/ 	.short	0x0018
        /*0044*/ 	.byte	0x00, 0xf0, 0x05, 0x00


	//----- nvinfo : EIATTR_KPARAM_INFO
	.align		4
.L_4603:
        /*0048*/ 	.byte	0x04, 0x17
        /*004a*/ 	.short	(.L_4605 - .L_4604)
.L_4604:
        /*004c*/ 	.word	0x00000000
        /*0050*/ 	.short	0x0002
        /*0052*/ 	.short	0x0008
        /*0054*/ 	.byte	0x00, 0xf0, 0x41, 0x00


	//----- nvinfo : EIATTR_KPARAM_INFO
	.align		4
.L_4605:
        /*0058*/ 	.byte	0x04, 0x17
        /*005a*/ 	.short	(.L_4607 - .L_4606)
.L_4606:
        /*005c*/ 	.word	0x00000000
        /*0060*/ 	.short	0x0001
        /*0062*/ 	.short	0x0004
        /*0064*/ 	.byte	0x00, 0xf0, 0x11, 0x00


	//----- nvinfo : EIATTR_KPARAM_INFO
	.align		4
.L_4607:
        /*0068*/ 	.byte	0x04, 0x17
        /*006a*/ 	.short	(.L_4609 - .L_4608)
.L_4608:
        /*006c*/ 	.word	0x00000000
        /*0070*/ 	.short	0x0000
        /*0072*/ 	.short	0x0000
        /*0074*/ 	.byte	0x00, 0xf0, 0x11, 0x00


	//----- nvinfo : EIATTR_SPARSE_MMA_MASK
	.align		4
.L_4609:
        /*0078*/ 	.byte	0x03, 0x50
        /*007a*/ 	.short	0x0000


	//----- nvinfo : EIATTR_MAXREG_COUNT
	.align		4
        /*007c*/ 	.byte	0x03, 0x1b
        /*007e*/ 	.short	0x00ff


	//----- nvinfo : EIATTR_MERCURY_ISA_VERSION
	.align		4
        /*0080*/ 	.byte	0x03, 0x5f
        /*0082*/ 	.short	0x0101


	//----- nvinfo : EIATTR_EXIT_INSTR_OFFSETS
	.align		4
        /*0084*/ 	.byte	0x04, 0x1c
        /*0086*/ 	.short	(.L_4611 - .L_4610)


	//   ....[0]....
.L_4610:
        /*0088*/ 	.word	0x00000a40


	//   ....[1]....
        /*008c*/ 	.word	0x00000a90


	//----- nvinfo : EIATTR_MAX_THREADS
	.align		4
.L_4611:
        /*0090*/ 	.byte	0x04, 0x05
        /*0092*/ 	.short	(.L_4613 - .L_4612)
.L_4612:
        /*0094*/ 	.word	0x00000080
        /*0098*/ 	.word	0x00000001
        /*009c*/ 	.word	0x00000001


	//----- nvinfo : EIATTR_CRS_STACK_SIZE
	.align		4
.L_4613:
        /*00a0*/ 	.byte	0x04, 0x1e
        /*00a2*/ 	.short	(.L_4615 - .L_4614)
.L_4614:
        /*00a4*/ 	.word	0x00000000


	//----- nvinfo : EIATTR_CBANK_PARAM_SIZE
	.align		4
.L_4615:
        /*00a8*/ 	.byte	0x03, 0x19
        /*00aa*/ 	.short	0x001c


	//----- nvinfo : EIATTR_PARAM_CBANK
	.align		4
        /*00ac*/ 	.byte	0x04, 0x0a
        /*00ae*/ 	.short	(.L_4617 - .L_4616)
	.align		4
.L_4616:
        /*00b0*/ 	.word	index@(.nv.constant0._ZN2at6native27unrolled_elementwise_kernelINS0_13AUnaryFunctorIsssZZZNS0_16fmod_kernel_cudaERNS_18TensorIteratorBaseEENKUlvE_clEvENKUlvE3_clEvEUlssE_EESt5arrayIPcLm2EELi4E23TrivialOffsetCalculatorILi1EjESD_NS0_6memory15LoadWithoutCastENSE_16StoreWithoutCastEEEviT_T0_T2_T3_T4_T5_)
        /*00b4*/ 	.short	0x0210
        /*00b6*/ 	.short	0x001c


	//----- nvinfo : EIATTR_SW_WAR
	.align		4
.L_4617:
        /*00b8*/ 	.byte	0x04, 0x36
        /*00ba*/ 	.short	(.L_4619 - .L_4618)
.L_4618:
        /*00bc*/ 	.word	0x00000008
.L_4619:


//--------------------- .nv.info._ZN2at6native29vectorized_elementwise_kernelILi2ENS0_13AUnaryFunctorIsssZZZNS0_16fmod_kernel_cudaERNS_18TensorIteratorBaseEENKUlvE_clEvENKUlvE3_clEvEUlssE_EESt5arrayIPcLm2EEEEviT0_T1_ --------------------------
	.section	.nv.info._ZN2at6native29vectorized_elementwise_kernelILi2ENS0_13AUnaryFunctorIsssZZZNS0_16fmod_kernel_cudaERNS_18TensorIteratorBaseEENKUlvE_clEvENKUlvE3_clEvEUlssE_EESt5arrayIPcLm2EEEEviT0_T1_,"",@"SHT_CUDA_INFO"
	.sectionflags	@""
	.align	4


	//----- nvinfo : EIATTR_CUDA_API_VERSION
	.align		4
        /*0000*/ 	.byte	0x04, 0x37
        /*0002*/ 	.short	(.L_4621 - .L_4620)
.L_4620:
        /*0004*/ 	.word	0x00000082


	//----- nvinfo : EIATTR_KPARAM_INFO
	.align		4
.L_4621:
        /*0008*/ 	.byte	0x04, 0x17
        /*000a*/ 	.short	(.L_4623 - .L_4622)
.L_4622:
        /*000c*/ 	.word	0x00000000
        /*0010*/ 	.short	0x0002
        /*0012*/ 	.short	0x0008
        /*0014*/ 	.byte	0x00, 0xf0, 0x41, 0x00


	//----- nvinfo : EIATTR_KPARAM_INFO
	.align		4
.L_4623:
        /*0018*/ 	.byte	0x04, 0x17
        /*001a*/ 	.short	(.L_4625 - .L_4624)
.L_4624:
        /*001c*/ 	.word	0x00000000
        /*0020*/ 	.short	0x0001
        /*0022*/ 	.short	0x0004
        /*0024*/ 	.byte	0x00, 0xf0, 0x11, 0x00


	//----- nvinfo : EIATTR_KPARAM_INFO
	.align		4
.L_4625:
        /*0028*/ 	.byte	0x04, 0x17
        /*002a*/ 	.short	(.L_4627 - .L_4626)
.L_4626:
        /*002c*/ 	.word	0x00000000
        /*0030*/ 	.short	0x0000
        /*0032*/ 	.short	0x0000
        /*0034*/ 	.byte	0x00, 0xf0, 0x11, 0x00


	//----- nvinfo : EIATTR_SPARSE_MMA_MASK
	.align		4
.L_4627:
        /*0038*/ 	.byte	0x03, 0x50
        /*003a*/ 	.short	0x0000


	//----- nvinfo : EIATTR_MAXREG_COUNT
	.align		4
        /*003c*/ 	.byte	0x03, 0x1b
        /*003e*/ 	.short	0x00ff


	//----- nvinfo : EIATTR_MERCURY_ISA_VERSION
	.align		4
        /*0040*/ 	.byte	0x03, 0x5f
        /*0042*/ 	.short	0x0101


	//----- nvinfo : EIATTR_EXIT_INSTR_OFFSETS
	.align		4
        /*0044*/ 	.byte	0x04, 0x1c
        /*0046*/ 	.short	(.L_4629 - .L_4628)


	//   ....[0]....
.L_4628:
        /*0048*/ 	.word	0x00000c80


	//   ....[1]....
        /*004c*/ 	.word	0x00002150


	//   ....[2]....
        /*0050*/ 	.word	0x000021a0


	//----- nvinfo : EIATTR_MAX_THREADS
	.align		4
.L_4629:
        /*0054*/ 	.byte	0x04, 0x05
        /*0056*/ 	.short	(.L_4631 - .L_4630)
.L_4630:
        /*0058*/ 	.word	0x00000080
        /*005c*/ 	.word	0x00000001
        /*0060*/ 	.word	0x00000001


	//----- nvinfo : EIATTR_CRS_STACK_SIZE
	.align		4
.L_4631:
        /*0064*/ 	.byte	0x04, 0x1e
        /*0066*/ 	.short	(.L_4633 - .L_4632)
.L_4632:
        /*0068*/ 	.word	0x00000000


	//----- nvinfo : EIATTR_CBANK_PARAM_SIZE
	.align		4
.L_4633:
        /*006c*/ 	.byte	0x03, 0x19
        /*006e*/ 	.short	0x0018


	//----- nvinfo : EIATTR_PARAM_CBANK
	.align		4
        /*0070*/ 	.byte	0x04, 0x0a
        /*0072*/ 	.short	(.L_4635 - .L_4634)
	.align		4
.L_4634:
        /*0074*/ 	.word	index@(.nv.constant0._ZN2at6native29vectorized_elementwise_kernelILi2ENS0_13AUnaryFunctorIsssZZZNS0_16fmod_kernel_cudaERNS_18TensorIteratorBaseEENKUlvE_clEvENKUlvE3_clEvEUlssE_EESt5arrayIPcLm2EEEEviT0_T1_)
        /*0078*/ 	.short	0x0210
        /*007a*/ 	.short	0x0018


	//----- nvinfo : EIATTR_SW_WAR
	.align		4
.L_4635:
        /*007c*/ 	.byte	0x04, 0x36
        /*007e*/ 	.short	(.L_4637 - .L_4636)
.L_4636:
        /*0080*/ 	.word	0x00000008
.L_4637:


//--------------------- .nv.info._ZN2at6native29vectorized_elementwise_kernelILi4ENS0_13AUnaryFunctorIsssZZZNS0_16fmod_kernel_cudaERNS_18TensorIteratorBaseEENKUlvE_clEvENKUlvE3_clEvEUlssE_EESt5arrayIPcLm2EEEEviT0_T1_ --------------------------
	.section	.nv.info._ZN2at6native29vectorized_elementwise_kernelILi4ENS0_13AUnaryFunctorIsssZZZNS0_16fmod_kernel_cudaERNS_18TensorIteratorBaseEENKUlvE_clEvENKUlvE3_clEvEUlssE_EESt5arrayIPcLm2EEEEviT0_T1_,"",@"SHT_CUDA_INFO"
	.sectionflags	@""
	.align	4


	//----- nvinfo : EIATTR_CUDA_API_VERSION
	.align		4
        /*0000*/ 	.byte	0x04, 0x37
        /*0002*/ 	.short	(.L_4639 - .L_4638)
.L_4638:
        /*0004*/ 	.word	0x00000082


	//----- nvinfo : EIATTR_KPARAM_INFO
	.align		4
.L_4639:
        /*0008*/ 	.byte	0x04, 0x17
        /*000a*/ 	.short	(.L_4641 - .L_4640)
.L_4640:
        /*000c*/ 	.word	0x00000000
        /*0010*/ 	.short	0x0002
        /*0012*/ 	.short	0x0008
        /*0014*/ 	.byte	0x00, 0xf0, 0x41, 0x00


	//----- nvinfo : EIATTR_KPARAM_INFO
	.align		4
.L_4641:
        /*0018*/ 	.byte	0x04, 0x17
        /*001a*/ 	.short	(.L_4643 - .L_4642)
.L_4642:
        /*001c*/ 	.word	0x00000000
        /*0020*/ 	.short	0x0001
        /*0022*/ 	.short	0x0004
        /*0024*/ 	.byte	0x00, 0xf0, 0x11, 0x00


	//----- nvinfo : EIATTR_KPARAM_INFO
	.align		4
.L_4643:
        /*0028*/ 	.byte	0x04, 0x17
        /*002a*/ 	.short	(.L_4645 - .L_4644)
.L_4644:
        /*002c*/ 	.word	0x00000000
        /*0030*/ 	.short	0x0000
        /*0032*/ 	.short	0x0000
        /*0034*/ 	.byte	0x00, 0xf0, 0x11, 0x00


	//----- nvinfo : EIATTR_SPARSE_MMA_MASK
	.align		4
.L_4645:
        /*0038*/ 	.byte	0x03, 0x50
        /*003a*/ 	.short	0x0000


	//----- nvinfo : EIATTR_MAXREG_COUNT
	.align		4
        /*003c*/ 	.byte	0x03, 0x1b
        /*003e*/ 	.short	0x00ff


	//----- nvinfo : EIATTR_MERCURY_ISA_VERSION
	.align		4
        /*0040*/ 	.byte	0x03, 0x5f
        /*0042*/ 	.short	0x0101


	//----- nvinfo : EIATTR_EXIT_INSTR_OFFSETS
	.align		4
        /*0044*/ 	.byte	0x04, 0x1c
        /*0046*/ 	.short	(.L_4647 - .L_4646)


	//   ....[0]....
.L_4646:
        /*0048*/ 	.word	0x00000c30


	//   ....[1]....
        /*004c*/ 	.word	0x00002100


	//   ....[2]....
        /*0050*/ 	.word	0x00002150


	//----- nvinfo : EIATTR_MAX_THREADS
	.align		4
.L_4647:
        /*0054*/ 	.byte	0x04, 0x05
        /*0056*/ 	.short	(.L_4649 - .L_4648)
.L_4648:
        /*0058*/ 	.word	0x00000080
        /*005c*/ 	.word	0x00000001
        /*0060*/ 	.word	0x00000001


	//----- nvinfo : EIATTR_CRS_STACK_SIZE
	.align		4
.L_4649:
        /*0064*/ 	.byte	0x04, 0x1e
        /*0066*/ 	.short	(.L_4651 - .L_4650)
.L_4650:
        /*0068*/ 	.word	0x00000000


	//----- nvinfo : EIATTR_CBANK_PARAM_SIZE
	.align		4
.L_4651:
        /*006c*/ 	.byte	0x03, 0x19
        /*006e*/ 	.short	0x0018


	//----- nvinfo : EIATTR_PARAM_CBANK
	.align		4
        /*0070*/ 	.byte	0x04, 0x0a
        /*0072*/ 	.short	(.L_4653 - .L_4652)
	.align		4
.L_4652:
        /*0074*/ 	.word	index@(.nv.constant0._ZN2at6native29vectorized_elementwise_kernelILi4ENS0_13AUnaryFunctorIsssZZZNS0_16fmod_kernel_cudaERNS_18TensorIteratorBaseEENKUlvE_clEvENKUlvE3_clEvEUlssE_EESt5arrayIPcLm2EEEEviT0_T1_)
        /*0078*/ 	.short	0x0210
        /*007a*/ 	.short	0x0018


	//----- nvinfo : EIATTR_SW_WAR
	.align		4
.L_4653:
        /*007c*/ 	.byte	0x04, 0x36
        /*007e*/ 	.short	(.L_4655 - .L_4654)
.L_4654:
        /*0080*/ 	.word	0x00000008
.L_4655:


//--------------------- .nv.info._ZN2at6native29vectorized_elementwise_kernelILi8ENS0_13AUnaryFunctorIsssZZZNS0_16fmod_kernel_cudaERNS_18TensorIteratorBaseEENKUlvE_clEvENKUlvE3_clEvEUlssE_EESt5arrayIPcLm2EEEEviT0_T1_ --------------------------
	.section	.nv.info._ZN2at6native29vectorized_elementwise_kernelILi8ENS0_13AUnaryFunctorIsssZZZNS0_16fmod_kernel_cudaERNS_18TensorIteratorBaseEENKUlvE_clEvENKUlvE3_clEvEUlssE_EESt5arrayIPcLm2EEEEviT0_T1_,"",@"SHT_CUDA_INFO"
	.sectionflags	@""
	.align	4


	//----- nvinfo : EIATTR_CUDA_API_VERSION
	.align		4
        /*0000*/ 	.byte	0x04, 0x37
        /*0002*/ 	.short	(.L_4657 - .L_4656)
.L_4656:
        /*0004*/ 	.word	0x00000082


	//----- nvinfo : EIATTR_KPARAM_INFO
	.align		4
.L_4657:
        /*0008*/ 	.byte	0x04, 0x17
        /*000a*/ 	.short	(.L_4659 - .L_4658)
.L_4658:
        /*000c*/ 	.word	0x00000000
        /*0010*/ 	.short	0x0002
        /*0012*/ 	.short	0x0008
        /*0014*/ 	.byte	0x00, 0xf0, 0x41, 0x00


	//----- nvinfo : EIATTR_KPARAM_INFO
	.align		4
.L_4659:
        /*0018*/ 	.byte	0x04, 0x17
        /*001a*/ 	.short	(.L_4661 - .L_4660)
.L_4660:
        /*001c*/ 	.word	0x00000000
        /*0020*/ 	.short	0x0001
        /*0022*/ 	.short	0x0004
        /*0024*/ 	.byte	0x00, 0xf0, 0x11, 0x00


	//----- nvinfo : EIATTR_KPARAM_INFO
	.align		4
.L_4661:
        /*0028*/ 	.byte	0x04, 0x17
        /*002a*/ 	.short	(.L_4663 - .L_4662)
.L_4662:
        /*002c*/ 	.word	0x00000000
        /*0030*/ 	.short	0x0000
        /*0032*/ 	.short	0x0000
        /*0034*/ 	.byte	0x00, 0xf0, 0x11, 0x00


	//----- nvinfo : EIATTR_SPARSE_MMA_MASK
	.align		4
.L_4663:
        /*0038*/ 	.byte	0x03, 0x50
        /*003a*/ 	.short	0x0000


	//----- nvinfo : EIATTR_MAXREG_COUNT
	.align		4
        /*003c*/ 	.byte	0x03, 0x1b
        /*003e*/ 	.short	0x00ff


	//----- nvinfo : EIATTR_MERCURY_ISA_VERSION
	.align		4
        /*0040*/ 	.byte	0x03, 0x5f
        /*0042*/ 	.short	0x0101


	//----- nvinfo : EIATTR_EXIT_INSTR_OFFSETS
	.align		4
        /*0044*/ 	.byte	0x04, 0x1c
        /*0046*/ 	.short	(.L_4665 - .L_4664)


	//   ....[0]....
.L_4664:
        /*0048*/ 	.word	0x00000c20


	//   ....[1]....
        /*004c*/ 	.word	0x000020f0


	//   ....[2]....
        /*0050*/ 	.word	0x00002140


	//----- nvinfo : EIATTR_MAX_THREADS
	.align		4
.L_4665:
        /*0054*/ 	.byte	0x04, 0x05
        /*0056*/ 	.short	(.L_4667 - .L_4666)
.L_4666:
        /*0058*/ 	.word	0x00000080
        /*005c*/ 	.word	0x00000001
        /*0060*/ 	.word	0x00000001


	//----- nvinfo : EIATTR_CRS_STACK_SIZE
	.align		4
.L_4667:
        /*0064*/ 	.byte	0x04, 0x1e
        /*0066*/ 	.short	(.L_4669 - .L_4668)
.L_4668:
        /*0068*/ 	.word	0x00000000


	//----- nvinfo : EIATTR_CBANK_PARAM_SIZE
	.align		4
.L_4669:
        /*006c*/ 	.byte	0x03, 0x19
        /*006e*/ 	.short	0x0018


	//----- nvinfo : EIATTR_PARAM_CBANK
	.align		4
        /*0070*/ 	.byte	0x04, 0x0a
        /*0072*/ 	.short	(.L_4671 - .L_4670)
	.align		4
.L_4670:
        /*0074*/ 	.word	index@(.nv.constant0._ZN2at6native29vectorized_elementwise_kernelILi8ENS0_13AUnaryFunctorIsssZZZNS0_16fmod_kernel_cudaERNS_18TensorIteratorBaseEENKUlvE_clEvENKUlvE3_clEvEUlssE_EESt5arrayIPcLm2EEEEviT0_T1_)
        /*0078*/ 	.short	0x0210
        /*007a*/ 	.short	0x0018


	//----- nvinfo : EIATTR_SW_WAR
	.align		4
.L_4671:
        /*007c*/ 	.byte	0x04, 0x36
        /*007e*/ 	.short	(.L_4673 - .L_4672)
.L_4672:
        /*0080*/ 	.word	0x00000008
.L_4673:


//--------------------- .nv.info._ZN2at6native18elementwise_kernelILi128ELi4EZNS0_15gpu_kernel_implINS0_13BinaryFunctorIlllZZZNS0_16fmod_kernel_cudaERNS_18TensorIteratorBaseEENKUlvE_clEvENKUlvE2_clEvEUlllE_EEEEvS5_RKT_EUliE_EEviT1_ --------------------------
	.section	.nv.info._ZN2at6native18elementwise_kernelILi128ELi4EZNS0_15gpu_kernel_implINS0_13BinaryFunctorIlllZZZNS0_16fmod_kernel_cudaERNS_18TensorIteratorBaseEENKUlvE_clEvENKUlvE2_clEvEUlllE_EEEEvS5_RKT_EUliE_EEviT1_,"",@"SHT_CUDA_INFO"
	.sectionflags	@""
	.align	4


	//----- nvinfo : EIATTR_CUDA_API_VERSION
	.align		4
        /*0000*/ 	.byte	0x04, 0x37
        /*0002*/ 	.short	(.L_4675 - .L_4674)
.L_4674:
        /*0004*/ 	.word	0x00000082


	//----- nvinfo : EIATTR_KPARAM_INFO
	.align		4
.L_4675:
        /*0008*/ 	.byte	0x04, 0x17
        /*000a*/ 	.short	(.L_4677 - .L_4676)
.L_4676:
        /*000c*/ 	.word	0x00000000
        /*0010*/ 	.short	0x0001
        /*0012*/ 	.short	0x0008
        /*0014*/ 	.byte	0x00, 0xf0, 0x21, 0x0a


	//----- nvinfo : EIATTR_KPARAM_INFO
	.align		4
.L_4677:
        /*0018*/ 	.byte	0x04, 0x17
        /*001a*/ 	.short	(.L_4679 - .L_4678)
.L_4678:
        /*001c*/ 	.word	0x00000000
        /*0020*/ 	.short	0x0000
        /*0022*/ 	.short	0x0000
        /*0024*/ 	.byte	0x00, 0xf0, 0x11, 0x00


	//----- nvinfo : EIATTR_SPARSE_MMA_MASK
	.align		4
.L_4679:
        /*0028*/ 	.byte	0x03, 0x50
        /*002a*/ 	.short	0x0000


	//----- nvinfo : EIATTR_MAXREG_COUNT
	.align		4
        /*002c*/ 	.byte	0x03, 0x1b
        /*002e*/ 	.short	0x0080


	//----- nvinfo : EIATTR_EXTERNS
	.align		4
        /*0030*/ 	.byte	0x04, 0x0f
        /*0032*/ 	.short	(.L_4681 - .L_4680)


	//   ....[0]....
	.align		4
.L_4680:
        /*0034*/ 	.word	index@(__assertfail)


	//----- nvinfo : EIATTR_MERCURY_ISA_VERSION
	.align		4
.L_4681:
        /*0038*/ 	.byte	0x03, 0x5f
        /*003a*/ 	.short	0x0101


	//----- nvinfo : EIATTR_SYSCALL_OFFSETS
	.align		4
        /*003c*/ 	.byte	0x04, 0x46
        /*003e*/ 	.short	(.L_4683 - .L_4682)


	//   ....[0]....
.L_4682:
        /*0040*/ 	.word	0x00002500


	//   ....[1]....
        /*0044*/ 	.word	0x00003370


	//   ....[2]....
        /*0048*/ 	.word	0x000043a0


	//   ....[3]....
        /*004c*/ 	.word	0x000068b0


	//   ....[4]....
        /*0050*/ 	.word	0x00007720


	//   ....[5]....
        /*0054*/ 	.word	0x00008750


	//   ....[6]....
        /*0058*/ 	.word	0x0000ac50


	//   ....[7]....
        /*005c*/ 	.word	0x0000bac0


	//   ....[8]....
        /*0060*/ 	.word	0x0000caf0


	//   ....[9]....
        /*0064*/ 	.word	0x0000efe0


	//   ....[10]....
        /*0068*/ 	.word	0x0000fe50


	//   ....[11]....
        /*006c*/ 	.word	0x00010e80


	//----- nvinfo : EIATTR_EXIT_INSTR_OFFSETS
	.align		4
.L_4683:
        /*0070*/ 	.byte	0x04, 0x1c
        /*0072*/ 	.short	(.L_4685 - .L_4684)


	//   ....[0]....
.L_4684:
        /*0074*/ 	.word	0x0000cb80


	//   ....[1]....
        /*0078*/ 	.word	0x00010160


	//   ....[2]....
        /*007c*/ 	.word	0x00010180


	//   ....[3]....
        /*0080*/ 	.word	0x00010200


	//   ....[4]....
        /*0084*/ 	.word	0x00010220


	//   ....[5]....
        /*0088*/ 	.word	0x00010240


	//   ....[6]....
        /*008c*/ 	.word	0x000102d0


	//   ....[7]....
        /*0090*/ 	.word	0x00010310


	//   ....[8]....
        /*0094*/ 	.word	0x000103b0


	//   ....[9]....
        /*0098*/ 	.word	0x00010400


	//   ....[10]....
        /*009c*/ 	.word	0x00010430


	//   ....[11]....
        /*00a0*/ 	.word	0x00010500


	//   ....[12]....
        /*00a4*/ 	.word	0x00010540


	//   ....[13]....
        /*00a8*/ 	.word	0x000106d0


	//   ....[14]....
        /*00ac*/ 	.word	0x00010830


	//   ....[15]....
        /*00b0*/ 	.word	0x00010870


	//   ....[16]....
        /*00b4*/ 	.word	0x00010910


	//   ....[17]....
        /*00b8*/ 	.word	0x00010a90


	//   ....[18]....
        /*00bc*/ 	.word	0x00010c10


	//   ....[19]....
        /*00c0*/ 	.word	0x00010d80


	//   ....[20]....
        /*00c4*/ 	.word	0x00010e90


	//   ....[21]....
        /*00c8*/ 	.word	0x00010eb0


	//   ....[22]....
        /*00cc*/ 	.word	0x00010ed0


	//----- nvinfo : EIATTR_MAX_THREADS
	.align		4
.L_4685:
        /*00d0*/ 	.byte	0x04, 0x05
        /*00d2*/ 	.short	(.L_4687 - .L_4686)
.L_4686:
        /*00d4*/ 	.word	0x00000080
        /*00d8*/ 	.word	0x00000001
        /*00dc*/ 	.word	0x00000001


	//----- nvinfo : EIATTR_CRS_STACK_SIZE
	.align		4
.L_4687:
        /*00e0*/ 	.byte	0x04, 0x1e
        /*00e2*/ 	.short	(.L_4689 - .L_4688)
.L_4688:
        /*00e4*/ 	.word	0x00000000


	//----- nvinfo : EIATTR_CBANK_PARAM_SIZE
	.align		4
.L_4689:
        /*00e8*/ 	.byte	0x03, 0x19
        /*00ea*/ 	.short	0x0290


	//----- nvinfo : EIATTR_PARAM_CBANK
	.align		4
        /*00ec*/ 	.byte	0x04, 0x0a
        /*00ee*/ 	.short	(.L_4691 - .L_4690)
	.align		4
.L_4690:
        /*00f0*/ 	.word	index@(.nv.constant0._ZN2at6native18elementwise_kernelILi128ELi4EZNS0_15gpu_kernel_implINS0_13BinaryFunctorIlllZZZNS0_16fmod_kernel_cudaERNS_18TensorIteratorBaseEENKUlvE_clEvENKUlvE2_clEvEUlllE_EEEEvS5_RKT_EUliE_EEviT1_)
        /*00f4*/ 	.short	0x0210
        /*00f6*/ 	.short	0x0290


	//----- nvinfo : EIATTR_SW_WAR
	.align		4
.L_4691:
        /*00f8*/ 	.byte	0x04, 0x36
        /*00fa*/ 	.short	(.L_4693 - .L_4692)
.L_4692:
        /*00fc*/ 	.word	0x00000008
.L_4693:


//--------------------- .nv.info._ZN2at6native27unrolled_elementwise_kernelINS0_13BinaryFunctorIlllZZZNS0_16fmod_kernel_cudaERNS_18TensorIteratorBaseEENKUlvE_clEvENKUlvE2_clEvEUlllE_EESt5arrayIPcLm3EELi4E23TrivialOffsetCalculatorILi2EjESC_ILi1EjENS0_6memory12LoadWithCastILi2EEENSF_13StoreWithCastILi1EEEEEviT_T0_T2_T3_T4_T5_ --------------------------
	.section	.nv.info._ZN2at6native27unrolled_elementwise_kernelINS0_13BinaryFunctorIlllZZZNS0_16fmod_kernel_cudaERNS_18TensorIteratorBaseEENKUlvE_clEvENKUlvE2_clEvEUlllE_EESt5arrayIPcLm3EELi4E23TrivialOffsetCalculatorILi2EjESC_ILi1EjENS0_6memory12LoadWithCastILi2EEENSF_13StoreWithCastILi1EEEEEviT_T0_T2_T3_T4_T5_,"",@"SHT_CUDA_INFO"
	.sectionflags	@""
	.align	4


	//----- nvinfo : EIATTR_CUDA_API_VERSION
	.align		4
        /*0000*/ 	.byte	0x04, 0x37
        /*0002*/ 	.short	(.L_4695 - .L_4694)
.L_4694:
        /*0004*/ 	.word	0x00000082


	//----- nvinfo : EIATTR_KPARAM_INFO
	.align		4
.L_4695:
        /*0008*/ 	.byte	0x04, 0x17
        /*000a*/ 	.short	(.L_4697 - .L_4696)
.L_4696:
        /*000c*/ 	.word	0x00000000
        /*0010*/ 	.short	0x0006
        /*0012*/ 	.short	0x0030
        /*0014*/ 	.byte	0x00, 0xf0, 0x21, 0x00


	//----- nvinfo : EIATTR_KPARAM_INFO
	.align		4
.L_4697:
        /*0018*/ 	.byte	0x04, 0x17
        /*001a*/ 	.short	(.L_4699 - .L_4698)
.L_4698:
        /*001c*/ 	.word	0x00000000
        /*0020*/ 	.short	0x0005
        /*0022*/ 	.short	0x0024
        /*0024*/ 	.byte	0x00, 0xf0, 0x31, 0x00


	//----- nvinfo : EIATTR_KPARAM_INFO
	.align		4
.L_4699:
        /*0028*/ 	.byte	0x04, 0x17
        /*002a*/ 	.short	(.L_4701 - .L_4700)
.L_4700:
        /*002c*/ 	.word	0x00000000
        /*0030*/ 	.short	0x0004
        /*0032*/ 	.short	0x0021
        /*0034*/ 	.byte	0x00, 0xf0, 0x05, 0x00


	//----- nvinfo : EIATTR_KPARAM_INFO
	.align		4
.L_4701:
        /*0038*/ 	.byte	0x04, 0x17
        /*003a*/ 	.short	(.L_4703 - .L_4702)
.L_4702:
        /*003c*/ 	.word	0x00000000
        /*0040*/ 	.short	0x0003
        /*0042*/ 	.short	0x0020
        /*0044*/ 	.byte	0x00, 0xf0, 0x05, 0x00


	//----- nvinfo : EIATTR_KPARAM_INFO
	.align		4
.L_4703:
        /*0048*/ 	.byte	0x04, 0x17
        /*004a*/ 	.short	(.L_4705 - .L_4704)
.L_4704:
        /*004c*/ 	.word	0x00000000
        /*0050*/ 	.short	0x0002
        /*0052*/ 	.short	0x0008
        /*0054*/ 	.byte	0x00, 0xf0, 0x61, 0x00


	//----- nvinfo : EIATTR_KPARAM_INFO
	.align		4
.L_4705:
        /*0058*/ 	.byte	0x04, 0x17
        /*005a*/ 	.short	(.L_4707 - .L_4706)
.L_4706:
        /*005c*/ 	.word	0x00000000
        /*0060*/ 	.short	0x0001
        /*0062*/ 	.short	0x0004
        /*0064*/ 	.byte	0x00, 0xf0, 0x05, 0x00


	//----- nvinfo : EIATTR_KPARAM_INFO
	.align		4
.L_4707:
        /*0068*/ 	.byte	0x04, 0x17
        /*006a*/ 	.short	(.L_4709 - .L_4708)
.L_4708:
        /*006c*/ 	.word	0x00000000
        /*0070*/ 	.short	0x0000
        /*0072*/ 	.short	0x0000
        /*0074*/ 	.byte	0x00, 0xf0, 0x11, 0x00


	//----- nvinfo : EIATTR_SPARSE_MMA_MASK
	.align		4
.L_4709:
        /*0078*/ 	.byte	0x03, 0x50
        /*007a*/ 	.short	0x0000


	//----- nvinfo : EIATTR_MAXREG_COUNT
	.align		4
        /*007c*/ 	.byte	0x03, 0x1b
        /*007e*/ 	.short	0x00ff


	//----- nvinfo : EIATTR_EXTERNS
	.align		4
        /*0080*/ 	.byte	0x04, 0x0f
        /*0082*/ 	.short	(.L_4711 - .L_4710)


	//   ....[0]....
	.align		4
.L_4710:
        /*0084*/ 	.word	index@(__assertfail)


	//----- nvinfo : EIATTR_MERCURY_ISA_VERSION
	.align		4
.L_4711:
        /*0088*/ 	.byte	0x03, 0x5f
        /*008a*/ 	.short	0x0101


	//----- nvinfo : EIATTR_SYSCALL_OFFSETS
	.align		4
        /*008c*/ 	.byte	0x04, 0x46
        /*008e*/ 	.short	(.L_4713 - .L_4712)


	//   ....[0]....
.L_4712:
        /*0090*/ 	.word	0x00000f10


	//   ....[1]....
        /*0094*/ 	.word	0x00001d90


	//   ....[2]....
        /*0098*/ 	.word	0x00002c90


	//   ....[3]....
        /*009c*/ 	.word	0x00003b10


	//   ....[4]....
        /*00a0*/ 	.word	0x00004a20


	//   ....[5]....
        /*00a4*/ 	.word	0x000058a0


	//   ....[6]....
        /*00a8*/ 	.word	0x00006790


	//   ....[7]....
        /*00ac*/ 	.word	0x00007610


	//   ....[8]....
        /*00b0*/ 	.word	0x00008ed0


	//   ....[9]....
        /*00b4*/ 	.word	0x00009db0


	//   ....[10]....
        /*00b8*/ 	.word	0x0000ac50


	//   ....[11]....
        /*00bc*/ 	.word	0x0000bb10


	//----- nvinfo : EIATTR_EXIT_INSTR_OFFSETS
	.align		4
.L_4713:
        /*00c0*/ 	.byte	0x04, 0x1c
        /*00c2*/ 	.short	(.L_4715 - .L_4714)


	//   ....[0]....
.L_4714:
        /*00c4*/ 	.word	0x0000acd0


	//   ....[1]....
        /*00c8*/ 	.word	0x0000ae00


	//   ....[2]....
        /*00cc*/ 	.word	0x0000ae20


	//   ....[3]....
        /*00d0*/ 	.word	0x0000aea0


	//   ....[4]....
        /*00d4*/ 	.word	0x0000aec0


	//   ....[5]....
        /*00d8*/ 	.word	0x0000aee0


	//   ....[6]....
        /*00dc*/ 	.word	0x0000af70


	//   ....[7]....
        /*00e0*/ 	.word	0x0000afb0


	//   ....[8]....
        /*00e4*/ 	.word	0x0000b050


	//   ....[9]....
        /*00e8*/ 	.word	0x0000b0a0


	//   ....[10]....
        /*00ec*/ 	.word	0x0000b0d0


	//   ....[11]....
        /*00f0*/ 	.word	0x0000b1a0


	//   ....[12]....
        /*00f4*/ 	.word	0x0000b1e0


	//   ....[13]....
        /*00f8*/ 	.word	0x0000b370


	//   ....[14]....
        /*00fc*/ 	.word	0x0000b4d0


	//   ....[15]....
        /*0100*/ 	.word	0x0000b510


	//   ....[16]....
        /*0104*/ 	.word	0x0000b5b0


	//   ....[17]....
        /*0108*/ 	.word	0x0000b730


	//   ....[18]....
        /*010c*/ 	.word	0x0000b8b0


	//   ....[19]....
        /*0110*/ 	.word	0x0000ba10


	//   ....[20]....
        /*0114*/ 	.word	0x0000bb20


	//   ....[21]....
        /*0118*/ 	.word	0x0000bb40


	//   ....[22]....
        /*011c*/ 	.word	0x0000bb60


	//----- nvinfo : EIATTR_MAX_THREADS
	.align		4
.L_4715:
        /*0120*/ 	.byte	0x04, 0x05
        /*0122*/ 	.short	(.L_4717 - .L_4716)
.L_4716:
        /*0124*/ 	.word	0x00000080
        /*0128*/ 	.word	0x00000001
        /*012c*/ 	.word	0x00000001


	//----- nvinfo : EIATTR_CRS_STACK_SIZE
	.align		4
.L_4717:
        /*0130*/ 	.byte	0x04, 0x1e
        /*0132*/ 	.short	(.L_4719 - .L_4718)
.L_4718:
        /*0134*/ 	.word	0x00000000


	//----- nvinfo : EIATTR_CBANK_PARAM_SIZE
	.align		4
.L_4719:
        /*0138*/ 	.byte	0x03, 0x19
        /*013a*/ 	.short	0x0038


	//----- nvinfo : EIATTR_PARAM_CBANK
	.align		4
        /*013c*/ 	.byte	0x04, 0x0a
        /*013e*/ 	.short	(.L_4721 - .L_4720)
	.align		4
.L_4720:
        /*0140*/ 	.word	index@(.nv.constant0._ZN2at6native27unrolled_elementwise_kernelINS0_13BinaryFunctorIlllZZZNS0_16fmod_kernel_cudaERNS_18TensorIteratorBaseEENKUlvE_clEvENKUlvE2_clEvEUlllE_EESt5arrayIPcLm3EELi4E23TrivialOffsetCalculatorILi2EjESC_ILi1EjENS0_6memory12LoadWithCastILi2EEENSF_13StoreWithCastILi1EEEEEviT_T0_T2_T3_T4_T5_)
        /*0144*/ 	.short	0x0210
        /*0146*/ 	.short	0x0038


	//----- nvinfo : EIATTR_SW_WAR
	.align		4
.L_4721:
        /*0148*/ 	.byte	0x04, 0x36
        /*014a*/ 	.short	(.L_4723 - .L_4722)
.L_4722:
        /*014c*/ 	.word	0x00000008
.L_4723:


//--------------------- .nv.info._ZN2at6native18elementwise_kernelILi128ELi2EZNS0_22gpu_kernel_impl_nocastINS0_13BinaryFunctorIlllZZZNS0_16fmod_kernel_cudaERNS_18TensorIteratorBaseEENKUlvE_clEvENKUlvE2_clEvEUlllE_EEEEvS5_RKT_EUliE_EEviT1_ --------------------------
	.section	.nv.info._ZN2at6native18elementwise_kernelILi128ELi2EZNS0_22gpu_kernel_impl_nocastINS0_13BinaryFunctorIlllZZZNS0_16fmod_kernel_cudaERNS_18TensorIteratorBaseEENKUlvE_clEvENKUlvE2_clEvEUlllE_EEEEvS5_RKT_EUliE_EEviT1_,"",@"SHT_CUDA_INFO"
	.sectionflags	@""
	.align	4


	//----- nvinfo : EIATTR_CUDA_API_VERSION
	.align		4
        /*0000*/ 	.byte	0x04, 0x37
        /*0002*/ 	.short	(.L_4725 - .L_4724)
.L_4724:
        /*0004*/ 	.word	0x00000082


	//----- nvinfo : EIATTR_KPARAM_INFO
	.align		4
.L_4725:
        /*0008*/ 	.byte	0x04, 0x17
        /*000a*/ 	.short	(.L_4727 - .L_4726)
.L_4726:
        /*000c*/ 	.word	0x00000000
        /*0010*/ 	.short	0x0001
        /*0012*/ 	.short	0x0008
        /*0014*/ 	.byte	0x00, 0xf0, 0x21, 0x0a


	//----- nvinfo : EIATTR_KPARAM_INFO
	.align		4
.L_4727:
        /*0018*/ 	.byte	0x04, 0x17
        /*001a*/ 	.short	(.L_4729 - .L_4728)
.L_4728:
        /*001c*/ 	.word	0x00000000
        /*0020*/ 	.short	0x0000
        /*0022*/ 	.short	0x0000
        /*0024*/ 	.byte	0x00, 0xf0, 0x11, 0x00


	//----- nvinfo : EIATTR_SPARSE_MMA_MASK
	.align		4
.L_4729:
        /*0028*/ 	.byte	0x03, 0x50
        /*002a*/ 	.short	0x0000


	//----- nvinfo : EIATTR_MAXREG_COUNT
	.align		4
        /*002c*/ 	.byte	0x03, 0x1b
        /*002e*/ 	.short	0x0080


	//----- nvinfo : EIATTR_MERCURY_ISA_VERSION
	.align		4
        /*0030*/ 	.byte	0x03, 0x5f
        /*0032*/ 	.short	0x0101


	//----- nvinfo : EIATTR_EXIT_INSTR_OFFSETS
	.align		4
        /*0034*/ 	.byte	0x04, 0x1c
        /*0036*/ 	.short	(.L_4731 - .L_4730)


	//   ....[0]....
.L_4730:
        /*0038*/ 	.word	0x00001990


	//   ....[1]....
        /*003c*/ 	.word	0x00003250


	//----- nvinfo : EIATTR_MAX_THREADS
	.align		4
.L_4731:
        /*0040*/ 	.byte	0x04, 0x05
        /*0042*/ 	.short	(.L_4733 - .L_4732)
.L_4732:
        /*0044*/ 	.word	0x00000080
        /*0048*/ 	.word	0x00000001
        /*004c*/ 	.word	0x00000001


	//----- nvinfo : EIATTR_CRS_STACK_SIZE
	.align		4
.L_4733:
        /*0050*/ 	.byte	0x04, 0x1e
        /*0052*/ 	.short	(.L_4735 - .L_4734)
.L_4734:
        /*0054*/ 	.word	0x00000000


	//----- nvinfo : EIATTR_CBANK_PARAM_SIZE
	.align		4
.L_4735:
        /*0058*/ 	.byte	0x03, 0x19
        /*005a*/ 	.short	0x0290


	//----- nvinfo : EIATTR_PARAM_CBANK
	.align		4
        /*005c*/ 	.byte	0x04, 0x0a
        /*005e*/ 	.short	(.L_4737 - .L_4736)
	.align		4
.L_4736:
        /*0060*/ 	.word	index@(.nv.constant0._ZN2at6native18elementwise_kernelILi128ELi2EZNS0_22gpu_kernel_impl_nocastINS0_13BinaryFunctorIlllZZZNS0_16fmod_kernel_cudaERNS_18TensorIteratorBaseEENKUlvE_clEvENKUlvE2_clEvEUlllE_EEEEvS5_RKT_EUliE_EEviT1_)
        /*0064*/ 	.short	0x0210
        /*0066*/ 	.short	0x0290


	//----- nvinfo : EIATTR_SW_WAR
	.align		4
.L_4737:
        /*0068*/ 	.byte	0x04, 0x36
        /*006a*/ 	.short	(.L_4739 - .L_4738)
.L_4738:
        /*006c*/ 	.word	0x00000008
.L_4739:


//--------------------- .nv.info._ZN2at6native27unrolled_elementwise_kernelINS0_13BinaryFunctorIlllZZZNS0_16fmod_kernel_cudaERNS_18TensorIteratorBaseEENKUlvE_clEvENKUlvE2_clEvEUlllE_EESt5arrayIPcLm3EELi4E23TrivialOffsetCalculatorILi2EjESC_ILi1EjENS0_6memory15LoadWithoutCastENSF_16StoreWithoutCastEEEviT_T0_T2_T3_T4_T5_ --------------------------
	.section	.nv.info._ZN2at6native27unrolled_elementwise_kernelINS0_13BinaryFunctorIlllZZZNS0_16fmod_kernel_cudaERNS_18TensorIteratorBaseEENKUlvE_clEvENKUlvE2_clEvEUlllE_EESt5arrayIPcLm3EELi4E23TrivialOffsetCalculatorILi2EjESC_ILi1EjENS0_6memory15LoadWithoutCastENSF_16StoreWithoutCastEEEviT_T0_T2_T3_T4_T5_,"",@"SHT_CUDA_INFO"
	.sectionflags	@""
	.align	4


	//----- nvinfo : EIATTR_CUDA_API_VERSION
	.align		4
        /*0000*/ 	.byte	0x04, 0x37
        /*0002*/ 	.short	(.L_4741 - .L_4740)
.L_4740:
        /*0004*/ 	.word	0x00000082


	//----- nvinfo : EIATTR_KPARAM_INFO
	.align		4
.L_4741:
        /*0008*/ 	.byte	0x04, 0x17
        /*000a*/ 	.short	(.L_4743 - .L_4742)
.L_4742:
        /*000c*/ 	.word	0x00000000
        /*0010*/ 	.short	0x0006
        /*0012*/ 	.short	0x0023
        /*0014*/ 	.byte	0x00, 0xf0, 0x05, 0x00


	//----- nvinfo : EIATTR_KPARAM_INFO
	.align		4
.L_4743:
        /*0018*/ 	.byte	0x04, 0x17
        /*001a*/ 	.short	(.L_4745 - .L_4744)
.L_4744:
        /*001c*/ 	.word	0x00000000
        /*0020*/ 	.short	0x0005
        /*0022*/ 	.short	0x0022
        /*0024*/ 	.byte	0x00, 0xf0, 0x05, 0x00


	//----- nvinfo : EIATTR_KPARAM_INFO
	.align		4
.L_4745:
        /*0028*/ 	.byte	0x04, 0x17
        /*002a*/ 	.short	(.L_4747 - .L_4746)
.L_4746:
        /*002c*/ 	.word	0x00000000
        /*0030*/ 	.short	0x0004
        /*0032*/ 	.short	0x0021
        /*0034*/ 	.byte	0x00, 0xf0, 0x05, 0x00


	//----- nvinfo : EIATTR_KPARAM_INFO
	.align		4
.L_4747:
        /*0038*/ 	.byte	0x04, 0x17
        /*003a*/ 	.short	(.L_4749 - .L_4748)
.L_4748:
        /*003c*/ 	.word	0x00000000
        /*0040*/ 	.short	0x0003
        /*0042*/ 	.short	0x0020
        /*0044*/ 	.byte	0x00, 0xf0, 0x05, 0x00


	//----- nvinfo : EIATTR_KPARAM_INFO
	.align		4
.L_4749:
        /*0048*/ 	.byte	0x04, 0x17
        /*004a*/ 	.short	(.L_4751 - .L_4750)
.L_4750:
        /*004c*/ 	.word	0x00000000
        /*0050*/ 	.short	0x0002
        /*0052*/ 	.short	0x0008
        /*0054*/ 	.byte	0x00, 0xf0, 0x61, 0x00


	//----- nvinfo : EIATTR_KPARAM_INFO
	.align		4
.L_4751:
        /*0058*/ 	.byte	0x04, 0x17
        /*005a*/ 	.short	(.L_4753 - .L_4752)
.L_4752:
        /*005c*/ 	.word	0x00000000
        /*0060*/ 	.short	0x0001
        /*0062*/ 	.short	0x0004
        /*0064*/ 	.byte	0x00, 0xf0, 0x05, 0x00


	//----- nvinfo : EIATTR_KPARAM_INFO
	.align		4
.L_4753:
        /*0068*/ 	.byte	0x04, 0x17
        /*006a*/ 	.short	(.L_4755 - .L_4754)
.L_4754:
        /*006c*/ 	.word	0x00000000
        /*0070*/ 	.short	0x0000
        /*0072*/ 	.short	0x0000
        /*0074*/ 	.byte	0x00, 0xf0, 0x11, 0x00


	//----- nvinfo : EIATTR_SPARSE_MMA_MASK
	.align		4
.L_4755:
        /*0078*/ 	.byte	0x03, 0x50
        /*007a*/ 	.short	0x0000


	//----- nvinfo : EIATTR_MAXREG_COUNT
	.align		4
        /*007c*/ 	.byte	0x03, 0x1b
        /*007e*/ 	.short	0x00ff


	//----- nvinfo : EIATTR_MERCURY_ISA_VERSION
	.align		4
        /*0080*/ 	.byte	0x03, 0x5f
        /*0082*/ 	.short	0x0101


	//----- nvinfo : EIATTR_EXIT_INSTR_OFFSETS
	.align		4
        /*0084*/ 	.byte	0x04, 0x1c
        /*0086*/ 	.short	(.L_4757 - .L_4756)


	//   ....[0]....
.L_4756:
        /*0088*/ 	.word	0x00000cf0


	//   ....[1]....
        /*008c*/ 	.word	0x00000d40


	//----- nvinfo : EIATTR_MAX_THREADS
	.align		4
.L_4757:
        /*0090*/ 	.byte	0x04, 0x05
        /*0092*/ 	.short	(.L_4759 - .L_4758)
.L_4758:
        /*0094*/ 	.word	0x00000080
        /*0098*/ 	.word	0x00000001
        /*009c*/ 	.word	0x00000001


	//----- nvinfo : EIATTR_CRS_STACK_SIZE
	.align		4
.L_4759:
        /*00a0*/ 	.byte	0x04, 0x1e
        /*00a2*/ 	.short	(.L_4761 - .L_4760)
.L_4760:
        /*00a4*/ 	.word	0x00000000


	//----- nvinfo : EIATTR_CBANK_PARAM_SIZE
	.align		4
.L_4761:
        /*00a8*/ 	.byte	0x03, 0x19
        /*00aa*/ 	.short	0x0024


	//----- nvinfo : EIATTR_PARAM_CBANK
	.align		4
        /*00ac*/ 	.byte	0x04, 0x0a
        /*00ae*/ 	.short	(.L_4763 - .L_4762)
	.align		4
.L_4762:
        /*00b0*/ 	.word	index@(.nv.constant0._ZN2at6native27unrolled_elementwise_kernelINS0_13BinaryFunctorIlllZZZNS0_16fmod_kernel_cudaERNS_18TensorIteratorBaseEENKUlvE_clEvENKUlvE2_clEvEUlllE_EESt5arrayIPcLm3EELi4E23TrivialOffsetCalculatorILi2EjESC_ILi1EjENS0_6memory15LoadWithoutCastENSF_16StoreWithoutCastEEEviT_T0_T2_T3_T4_T5_)
        /*00b4*/ 	.short	0x0210
        /*00b6*/ 	.short	0x0024


	//----- nvinfo : EIATTR_SW_WAR
	.align		4
.L_4763:
        /*00b8*/ 	.byte	0x04, 0x36
        /*00ba*/ 	.short	(.L_4765 - .L_4764)
.L_4764:
        /*00bc*/ 	.word	0x00000008
.L_4765:


//--------------------- .nv.info._ZN2at6native29vectorized_elementwise_kernelILi2ENS0_13BinaryFunctorIlllZZZNS0_16fmod_kernel_cudaERNS_18TensorIteratorBaseEENKUlvE_clEvENKUlvE2_clEvEUlllE_EESt5arrayIPcLm3EEEEviT0_T1_ --------------------------
	.section	.nv.info._ZN2at6native29vectorized_elementwise_kernelILi2ENS0_13BinaryFunctorIlllZZZNS0_16fmod_kernel_cudaERNS_18TensorIteratorBaseEENKUlvE_clEvENKUlvE2_clEvEUlllE_EESt5arrayIPcLm3EEEEviT0_T1_,"",@"SHT_CUDA_INFO"
	.sectionflags	@""
	.align	4


	//----- nvinfo : EIATTR_CUDA_API_VERSION
	.align		4
        /*0000*/ 	.byte	0x04, 0x37
        /*0002*/ 	.short	(.L_4767 - .L_4766)
.L_4766:
        /*0004*/ 	.word	0x00000082


	//----- nvinfo : EIATTR_KPARAM_INFO
	.align		4
.L_4767:
        /*0008*/ 	.byte	0x04, 0x17
        /*000a*/ 	.short	(.L_4769 - .L_4768)
.L_4768:
        /*000c*/ 	.word	0x00000000
        /*0010*/ 	.short	0x0002
        /*0012*/ 	.short	0x0008
        /*0014*/ 	.byte	0x00, 0xf0, 0x61, 0x00


	//----- nvinfo : EIATTR_KPARAM_INFO
	.align		4
.L_4769:
        /*0018*/ 	.byte	0x04, 0x17
        /*001a*/ 	.short	(.L_4771 - .L_4770)
.L_4770:
        /*001c*/ 	.word	0x00000000
        /*0020*/ 	.short	0x0001
        /*0022*/ 	.short	0x0004
        /*0024*/ 	.byte	0x00, 0xf0, 0x05, 0x00


	//----- nvinfo : EIATTR_KPARAM_INFO
	.align		4
.L_4771:
        /*0028*/ 	.byte	0x04, 0x17
        /*002a*/ 	.short	(.L_4773 - .L_4772)
.L_4772:
        /*002c*/ 	.word	0x00000000
        /*0030*/ 	.short	0x0000
        /*0032*/ 	.short	0x0000
        /*0034*/ 	.byte	0x00, 0xf0, 0x11, 0x00


	//----- nvinfo : EIATTR_SPARSE_MMA_MASK
	.align		4
.L_4773:
        /*0038*/ 	.byte	0x03, 0x50
        /*003a*/ 	.short	0x0000


	//----- nvinfo : EIATTR_MAXREG_COUNT
	.align		4
        /*003c*/ 	.byte	0x03, 0x1b
        /*003e*/ 	.short	0x00ff


	//----- nvinfo : EIATTR_MERCURY_ISA_VERSION
	.align		4
        /*0040*/ 	.byte	0x03, 0x5f
        /*0042*/ 	.short	0x0101


	//----- nvinfo : EIATTR_EXIT_INSTR_OFFSETS
	.align		4
        /*0044*/ 	.byte	0x04, 0x1c
        /*0046*/ 	.short	(.L_4775 - .L_4774)


	//   ....[0]....
.L_4774:
        /*0048*/ 	.word	0x000011e0


	//   ....[1]....
        /*004c*/ 	.word	0x00002c50


	//   ....[2]....
        /*0050*/ 	.word	0x00002ca0


	//----- nvinfo : EIATTR_MAX_THREADS
	.align		4
.L_4775:
        /*0054*/ 	.byte	0x04, 0x05
        /*0056*/ 	.short	(.L_4777 - .L_4776)
.L_4776:
        /*0058*/ 	.word	0x00000080
        /*005c*/ 	.word	0x00000001
        /*0060*/ 	.word	0x00000001


	//----- nvinfo : EIATTR_CRS_STACK_SIZE
	.align		4
.L_4777:
        /*0064*/ 	.byte	0x04, 0x1e
        /*0066*/ 	.short	(.L_4779 - .L_4778)
.L_4778:
        /*0068*/ 	.word	0x00000000


	//----- nvinfo : EIATTR_CBANK_PARAM_SIZE
	.align		4
.L_4779:
        /*006c*/ 	.byte	0x03, 0x19
        /*006e*/ 	.short	0x0020


	//----- nvinfo : EIATTR_PARAM_CBANK
	.align		4
        /*0070*/ 	.byte	0x04, 0x0a
        /*0072*/ 	.short	(.L_4781 - .L_4780)
	.align		4
.L_4780:
        /*0074*/ 	.word	index@(.nv.constant0._ZN2at6native29vectorized_elementwise_kernelILi2ENS0_13BinaryFunctorIlllZZZNS0_16fmod_kernel_cudaERNS_18TensorIteratorBaseEENKUlvE_clEvENKUlvE2_clEvEUlllE_EESt5arrayIPcLm3EEEEviT0_T1_)
        /*0078*/ 	.short	0x0210
        /*007a*/ 	.short	0x0020


	//----- nvinfo : EIATTR_SW_WAR
	.align		4
.L_4781:
        /*007c*/ 	.byte	0x04, 0x36
        /*007e*/ 	.short	(.L_4783 - .L_4782)
.L_4782:
        /*0080*/ 	.word	0x00000008
.L_4783:


//--------------------- .nv.info._ZN2at6native29vectorized_elementwise_kernelILi4ENS0_13BinaryFunctorIlllZZZNS0_16fmod_kernel_cudaERNS_18TensorIteratorBaseEENKUlvE_clEvENKUlvE2_clEvEUlllE_EESt5arrayIPcLm3EEEEviT0_T1_ --------------------------
	.section	.nv.info._ZN2at6native29vectorized_elementwise_kernelILi4ENS0_13BinaryFunctorIlllZZZNS0_16fmod_kernel_cudaERNS_18TensorIteratorBaseEENKUlvE_clEvENKUlvE2_clEvEUlllE_EESt5arrayIPcLm3EEEEviT0_T1_,"",@"SHT_CUDA_INFO"
	.sectionflags	@""
	.align	4


	//----- nvinfo : EIATTR_CUDA_API_VERSION
	.align		4
        /*0000*/ 	.byte	0x04, 0x37
        /*0002*/ 	.short	(.L_4785 - .L_4784)
.L_4784:
        /*0004*/ 	.word	0x00000082


	//----- nvinfo : EIATTR_KPARAM_INFO
	.align		4
.L_4785:
        /*0008*/ 	.byte	0x04, 0x17
        /*000a*/ 	.short	(.L_4787 - .L_4786)
.L_4786:
        /*000c*/ 	.word	0x00000000
        /*0010*/ 	.short	0x0002
        /*0012*/ 	.short	0x0008
        /*0014*/ 	.byte	0x00, 0xf0, 0x61, 0x00


	//----- nvinfo : EIATTR_KPARAM_INFO
	.align		4
.L_4787:
        /*0018*/ 	.byte	0x04, 0x17
        /*001a*/ 	.short	(.L_4789 - .L_4788)
.L_4788:
        /*001c*/ 	.word	0x00000000
        /*0020*/ 	.short	0x0001
        /*0022*/ 	.short	0x0004
        /*0024*/ 	.byte	0x00, 0xf0, 0x05, 0x00


	//----- nvinfo : EIATTR_KPARAM_INFO
	.align		4
.L_4789:
        /*0028*/ 	.byte	0x04, 0x17
        /*002a*/ 	.short	(.L_4791 - .L_4790)
.L_4790:
        /*002c*/ 	.word	0x00000000
        /*0030*/ 	.short	0x0000
        /*0032*/ 	.short	0x0000
        /*0034*/ 	.byte	0x00, 0xf0, 0x11, 0x00


	//----- nvinfo : EIATTR_SPARSE_MMA_MASK
	.align		4
.L_4791:
        /*0038*/ 	.byte	0x03, 0x50
        /*003a*/ 	.short	0x0000


	//----- nvinfo : EIATTR_MAXREG_COUNT
	.align		4
        /*003c*/ 	.byte	0x03, 0x1b
        /*003e*/ 	.short	0x00ff


	//----- nvinfo : EIATTR_MERCURY_ISA_VERSION
	.align		4
        /*0040*/ 	.byte	0x03, 0x5f
        /*0042*/ 	.short	0x0101


	//----- nvinfo : EIATTR_EXIT_INSTR_OFFSETS
	.align		4
        /*0044*/ 	.byte	0x04, 0x1c
        /*0046*/ 	.short	(.L_4793 - .L_4792)


	//   ....[0]....
.L_4792:
        /*0048*/ 	.word	0x000011e0


	//   ....[1]....
        /*004c*/ 	.word	0x00002c50


	//   ....[2]....
        /*0050*/ 	.word	0x00002ca0


	//----- nvinfo : EIATTR_MAX_THREADS
	.align		4
.L_4793:
        /*0054*/ 	.byte	0x04, 0x05
        /*0056*/ 	.short	(.L_4795 - .L_4794)
.L_4794:
        /*0058*/ 	.word	0x00000080
        /*005c*/ 	.word	0x00000001
        /*0060*/ 	.word	0x00000001


	//----- nvinfo : EIATTR_CRS_STACK_SIZE
	.align		4
.L_4795:
        /*0064*/ 	.byte	0x04, 0x1e
        /*0066*/ 	.short	(.L_4797 - .L_4796)
.L_4796:
        /*0068*/ 	.word	0x00000000


	//----- nvinfo : EIATTR_CBANK_PARAM_SIZE
	.align		4
.L_4797:
        /*006c*/ 	.byte	0x03, 0x19
        /*006e*/ 	.short	0x0020


	//----- nvinfo : EIATTR_PARAM_CBANK
	.align		4
        /*0070*/ 	.byte	0x04, 0x0a
        /*0072*/ 	.short	(.L_4799 - .L_4798)
	.align		4
.L_4798:
        /*0074*/ 	.word	index@(.nv.constant0._ZN2at6native29vectorized_elementwise_kernelILi4ENS0_13BinaryFunctorIlllZZZNS0_16fmod_kernel_cudaERNS_18TensorIteratorBaseEENKUlvE_clEvENKUlvE2_clEvEUlllE_EESt5arrayIPcLm3EEEEviT0_T1_)
        /*0078*/ 	.short	0x0210
        /*007a*/ 	.short	0x0020


	//----- nvinfo : EIATTR_SW_WAR
	.align		4
.L_4799:
        /*007c*/ 	.byte	0x04, 0x36
        /*007e*/ 	.short	(.L_4801 - .L_4800)
.L_4800:
        /*0080*/ 	.word	0x00000008
.L_4801:


//--------------------- .nv.info._ZN2at6native29vectorized_elementwise_kernelILi8ENS0_13BinaryFunctorIlllZZZNS0_16fmod_kernel_cudaERNS_18TensorIteratorBaseEENKUlvE_clEvENKUlvE2_clEvEUlllE_EESt5arrayIPcLm3EEEEviT0_T1_ --------------------------
	.section	.nv.info._ZN2at6native29vectorized_elementwise_kernelILi8ENS0_13BinaryFunctorIlllZZZNS0_16fmod_kernel_cudaERNS_18TensorIteratorBaseEENKUlvE_clEvENKUlvE2_clEvEUlllE_EESt5arrayIPcLm3EEEEviT0_T1_,"",@"SHT_CUDA_INFO"
	.sectionflags	@""
	.align	4


	//----- nvinfo : EIATTR_CUDA_API_VERSION
	.align		4
        /*0000*/ 	.byte	0x04, 0x37
        /*0002*/ 	.short	(.L_4803 - .L_4802)
.L_4802:
        /*0004*/ 	.word	0x00000082


	//----- nvinfo : EIATTR_KPARAM_INFO
	.align		4
.L_4803:
        /*0008*/ 	.byte	0x04, 0x17
        /*000a*/ 	.short	(.L_4805 - .L_4804)
.L_4804:
        /*000c*/ 	.word	0x00000000
        /*0010*/ 	.short	0x0002
        /*0012*/ 	.short	0x0008
        /*0014*/ 	.byte	0x00, 0xf0, 0x61, 0x00


	//----- nvinfo : EIATTR_KPARAM_INFO
	.align		4
.L_4805:
        /*0018*/ 	.byte	0x04, 0x17
        /*001a*/ 	.short	(.L_4807 - .L_4806)
.L_4806:
        /*001c*/ 	.word	0x00000000
        /*0020*/ 	.short	0x0001
        /*0022*/ 	.short	0x0004
        /*0024*/ 	.byte	0x00, 0xf0, 0x05, 0x00


	//----- nvinfo : EIATTR_KPARAM_INFO
	.align		4
.L_4807:
        /*0028*/ 	.byte	0x04, 0x17
        /*002a*/ 	.short	(.L_4809 - .L_4808)
.L_4808:
        /*002c*/ 	.word	0x00000000
        /*0030*/ 	.short	0x0000
        /*0032*/ 	.short	0x0000
        /*0034*/ 	.byte	0x00, 0xf0, 0x11, 0x00


	//----- nvinfo : EIATTR_SPARSE_MMA_MASK
	.align		4
.L_4809:
        /*0038*/ 	.byte	0x03, 0x50
        /*003a*/ 	.short	0x0000


	//----- nvinfo : EIATTR_MAXREG_COUNT
	.align		4
        /*003c*/ 	.byte	0x03, 0x1b
        /*003e*/ 	.short	0x00ff


	//----- nvinfo : EIATTR_MERCURY_ISA_VERSION
	.align		4
        /*0040*/ 	.byte	0x03, 0x5f
        /*0042*/ 	.short	0x0101


	//----- nvinfo : EIATTR_EXIT_INSTR_OFFSETS
	.align		4
        /*0044*/ 	.byte	0x04, 0x1c
        /*0046*/ 	.short	(.L_4811 - .L_4810)


	//   ....[0]....
.L_4810:
        /*0048*/ 	.word	0x000011e0


	//   ....[1]....
        /*004c*/ 	.word	0x00002c50


	//   ....[2]....
        /*0050*/ 	.word	0x00002ca0


	//----- nvinfo : EIATTR_MAX_THREADS
	.align		4
.L_4811:
        /*0054*/ 	.byte	0x04, 0x05
        /*0056*/ 	.short	(.L_4813 - .L_4812)
.L_4812:
        /*0058*/ 	.word	0x00000080
        /*005c*/ 	.word	0x00000001
        /*0060*/ 	.word	0x00000001


	//----- nvinfo : EIATTR_CRS_STACK_SIZE
	.align		4
.L_4813:
        /*0064*/ 	.byte	0x04, 0x1e
        /*0066*/ 	.short	(.L_4815 - .L_4814)
.L_4814:
        /*0068*/ 	.word	0x00000000


	//----- nvinfo : EIATTR_CBANK_PARAM_SIZE
	.align		4
.L_4815:
        /*006c*/ 	.byte	0x03, 0x19
        /*006e*/ 	.short	0x0020


	//----- nvinfo : EIATTR_PARAM_CBANK
	.align		4
        /*0070*/ 	.byte	0x04, 0x0a
        /*0072*/ 	.short	(.L_4817 - .L_4816)
	.align		4
.L_4816:
        /*0074*/ 	.word	index@(.nv.constant0._ZN2at6native29vectorized_elementwise_kernelILi8ENS0_13BinaryFunctorIlllZZZNS0_16fmod_kernel_cudaERNS_18TensorIteratorBaseEENKUlvE_clEvENKUlvE2_clEvEUlllE_EESt5arrayIPcLm3EEEEviT0_T1_)
        /*0078*/ 	.short	0x0210
        /*007a*/ 	.short	0x0020


	//----- nvinfo : EIATTR_SW_WAR
	.align		4
.L_4817:
        /*007c*/ 	.byte	0x04, 0x36
        /*007e*/ 	.short	(.L_4819 - .L_4818)
.L_4818:
        /*0080*/ 	.word	0x00000008
.L_4819:


//--------------------- .nv.info._ZN2at6native18elementwise_kernelILi128ELi4EZNS0_15gpu_kernel_implINS0_13BUnaryFunctorIlllZZZNS0_16fmod_kernel_cudaERNS_18TensorIteratorBaseEENKUlvE_clEvENKUlvE2_clEvEUlllE_EEEEvS5_RKT_EUliE_EEviT1_ --------------------------
	.section	.nv.info._ZN2at6native18elementwise_kernelILi128ELi4EZNS0_15gpu_kernel_implINS0_13BUnaryFunctorIlllZZZNS0_16fmod_kernel_cudaERNS_18TensorIteratorBaseEENKUlvE_clEvENKUlvE2_clEvEUlllE_EEEEvS5_RKT_EUliE_EEviT1_,"",@"SHT_CUDA_INFO"
	.sectionflags	@""
	.align	4


	//----- nvinfo : EIATTR_CUDA_API_VERSION
	.align		4
        /*0000*/ 	.byte	0x04, 0x37
        /*0002*/ 	.short	(.L_4821 - .L_4820)
.L_4820:
        /*0004*/ 	.word	0x00000082


	//----- nvinfo : EIATTR_KPARAM_INFO
	.align		4
.L_4821:
        /*0008*/ 	.byte	0x04, 0x17
        /*000a*/ 	.short	(.L_4823 - .L_4822)
.L_4822:
        /*000c*/ 	.word	0x00000000
        /*0010*/ 	.short	0x0001
        /*0012*/ 	.short	0x0008
        /*0014*/ 	.byte	0x00, 0xf0, 0xa1, 0x08


	//----- nvinfo : EIATTR_KPARAM_INFO
	.align		4
.L_4823:
        /*0018*/ 	.byte	0x04, 0x17
        /*001a*/ 	.short	(.L_4825 - .L_4824)
.L_4824:
        /*001c*/ 	.word	0x00000000
        /*0020*/ 	.short	0x0000
        /*0022*/ 	.short	0x0000
        /*0024*/ 	.byte	0x00, 0xf0, 0x11, 0x00


	//----- nvinfo : EIATTR_SPARSE_MMA_MASK
	.align		4
.L_4825:
        /*0028*/ 	.byte	0x03, 0x50
        /*002a*/ 	.short	0x0000


	//----- nvinfo : EIATTR_MAXREG_COUNT
	.align		4
        /*002c*/ 	.byte	0x03, 0x1b
        /*002e*/ 	.short	0x0080


	//----- nvinfo : EIATTR_EXTERNS
	.align		4
        /*0030*/ 	.byte	0x04, 0x0f
        /*0032*/ 	.short	(.L_4827 - .L_4826)


	//   ....[0]....
	.align		4
.L_4826:
        /*0034*/ 	.word	index@(__assertfail)


	//----- nvinfo : EIATTR_MERCURY_ISA_VERSION
	.align		4
.L_4827:
        /*0038*/ 	.byte	0x03, 0x5f
        /*003a*/ 	.short	0x0101


	//----- nvinfo : EIATTR_SYSCALL_OFFSETS
	.align		4
        /*003c*/ 	.byte	0x04, 0x46
        /*003e*/ 	.short	(.L_4829 - .L_4828)


	//   ....[0]....
.L_4828:
        /*0040*/ 	.word	0x000021d0


	//   ....[1]....
        /*0044*/ 	.word	0x00003210


	//   ....[2]....
        /*0048*/ 	.word	0x000053f0


	//   ....[3]....
        /*004c*/ 	.word	0x00006430


	//   ....[4]....
        /*0050*/ 	.word	0x00008600


	//   ....[5]....
        /*0054*/ 	.word	0x00009640


	//   ....[6]....
        /*0058*/ 	.word	0x0000b800


	//   ....[7]....
        /*005c*/ 	.word	0x0000c840


	//----- nvinfo : EIATTR_EXIT_INSTR_OFFSETS
	.align		4
.L_4829:
        /*0060*/ 	.byte	0x04, 0x1c
        /*0062*/ 	.short	(.L_4831 - .L_4830)


	//   ....[0]....
.L_4830:
        /*0064*/ 	.word	0x000096d0


	//   ....[1]....
        /*0068*/ 	.word	0x0000bb20


	//   ....[2]....
        /*006c*/ 	.word	0x0000bb40


	//   ....[3]....
        /*0070*/ 	.word	0x0000bbc0


	//   ....[4]....
        /*0074*/ 	.word	0x0000bbe0


	//   ....[5]....
        /*0078*/ 	.word	0x0000bc00


	//   ....[6]....
        /*007c*/ 	.word	0x0000bc90


	//   ....[7]....
        /*0080*/ 	.word	0x0000bcd0


	//   ....[8]....
        /*0084*/ 	.word	0x0000bd70


	//   ....[9]....
        /*0088*/ 	.word	0x0000bdc0


	//   ....[10]....
        /*008c*/ 	.word	0x0000bdf0


	//   ....[11]....
        /*0090*/ 	.word	0x0000bec0


	//   ....[12]....
        /*0094*/ 	.word	0x0000bf00


	//   ....[13]....
        /*0098*/ 	.word	0x0000c090


	//   ....[14]....
        /*009c*/ 	.word	0x0000c1f0


	//   ....[15]....
        /*00a0*/ 	.word	0x0000c230


	//   ....[16]....
        /*00a4*/ 	.word	0x0000c2d0


	//   ....[17]....
        /*00a8*/ 	.word	0x0000c450


	//   ....[18]....
        /*00ac*/ 	.word	0x0000c5d0


	//   ....[19]....
        /*00b0*/ 	.word	0x0000c740


	//   ....[20]....
        /*00b4*/ 	.word	0x0000c850


	//   ....[21]....
        /*00b8*/ 	.word	0x0000c870


	//   ....[22]....
        /*00bc*/ 	.word	0x0000c890


	//----- nvinfo : EIATTR_MAX_THREADS
	.align		4
.L_4831:
        /*00c0*/ 	.byte	0x04, 0x05
        /*00c2*/ 	.short	(.L_4833 - .L_4832)
.L_4832:
        /*00c4*/ 	.word	0x00000080
        /*00c8*/ 	.word	0x00000001
        /*00cc*/ 	.word	0x00000001


	//----- nvinfo : EIATTR_CRS_STACK_SIZE
	.align		4
.L_4833:
        /*00d0*/ 	.byte	0x04, 0x1e
        /*00d2*/ 	.short	(.L_4835 - .L_4834)
.L_4834:
        /*00d4*/ 	.word	0x00000000


	//----- nvinfo : EIATTR_CBANK_PARAM_SIZE
	.align		4
.L_4835:
        /*00d8*/ 	.byte	0x03, 0x19
        /*00da*/ 	.short	0x0230


	//----- nvinfo : EIATTR_PARAM_CBANK
	.align		4
        /*00dc*/ 	.byte	0x04, 0x0a
        /*00de*/ 	.short	(.L_4837 - .L_4836)
	.align		4
.L_4836:
        /*00e0*/ 	.word	index@(.nv.constant0._ZN2at6native18elementwise_kernelILi128ELi4EZNS0_15gpu_kernel_implINS0_13BUnaryFunctorIlllZZZNS0_16fmod_kernel_cudaERNS_18TensorIteratorBaseEENKUlvE_clEvENKUlvE2_clEvEUlllE_EEEEvS5_RKT_EUliE_EEviT1_)
        /*00e4*/ 	.short	0x0210
        /*00e6*/ 	.short	0x0230


	//----- nvinfo : EIATTR_SW_WAR
	.align		4
.L_4837:
        /*00e8*/ 	.byte	0x04, 0x36
        /*00ea*/ 	.short	(.L_4839 - .L_4838)
.L_4838:
        /*00ec*/ 	.word	0x00000008
.L_4839:


//--------------------- .nv.info._ZN2at6native27unrolled_elementwise_kernelINS0_13BUnaryFunctorIlllZZZNS0_16fmod_kernel_cudaERNS_18TensorIteratorBaseEENKUlvE_clEvENKUlvE2_clEvEUlllE_EESt5arrayIPcLm2EELi4E23TrivialOffsetCalculatorILi1EjESD_NS0_6memory12LoadWithCastILi1EEENSE_13StoreWithCastILi1EEEEEviT_T0_T2_T3_T4_T5_ --------------------------
	.section	.nv.info._ZN2at6native27unrolled_elementwise_kernelINS0_13BUnaryFunctorIlllZZZNS0_16fmod_kernel_cudaERNS_18TensorIteratorBaseEENKUlvE_clEvENKUlvE2_clEvEUlllE_EESt5arrayIPcLm2EELi4E23TrivialOffsetCalculatorILi1EjESD_NS0_6memory12LoadWithCastILi1EEENSE_13StoreWithCastILi1EEEEEviT_T0_T2_T3_T4_T5_,"",@"SHT_CUDA_INFO"
	.sectionflags	@""
	.align	4


	//----- nvinfo : EIATTR_CUDA_API_VERSION
	.align		4
        /*0000*/ 	.byte	0x04, 0x37
        /*0002*/ 	.short	(.L_4841 - .L_4840)
.L_4840:
        /*0004*/ 	.word	0x00000082


	//----- nvinfo : EIATTR_KPARAM_INFO
	.align		4
.L_4841:
        /*0008*/ 	.byte	0x04, 0x17
        /*000a*/ 	.short	(.L_4843 - .L_4842)
.L_4842:
        /*000c*/ 	.word	0x00000000
        /*0010*/ 	.short	0x0006
        /*0012*/ 	.short	0x0034
        /*0014*/ 	.byte	0x00, 0xf0, 0x21, 0x00


	//----- nvinfo : EIATTR_KPARAM_INFO
	.align		4
.L_4843:
        /*0018*/ 	.byte	0x04, 0x17
        /*001a*/ 	.short	(.L_4845 - .L_4844)
.L_4844:
        /*001c*/ 	.word	0x00000000
        /*0020*/ 	.short	0x0005
        /*0022*/ 	.short	0x002c
        /*0024*/ 	.byte	0x00, 0xf0, 0x21, 0x00


	//----- nvinfo : EIATTR_KPARAM_INFO
	.align		4
.L_4845:
        /*0028*/ 	.byte	0x04, 0x17
        /*002a*/ 	.short	(.L_4847 - .L_4846)
.L_4846:
        /*002c*/ 	.word	0x00000000
        /*0030*/ 	.short	0x0004
        /*0032*/ 	.short	0x0029
        /*0034*/ 	.byte	0x00, 0xf0, 0x05, 0x00


	//----- nvinfo : EIATTR_KPARAM_INFO
	.align		4
.L_4847:
        /*0038*/ 	.byte	0x04, 0x17
        /*003a*/ 	.short	(.L_4849 - .L_4848)
.L_4848:
        /*003c*/ 	.word	0x00000000
        /*0040*/ 	.short	0x0003
        /*0042*/ 	.short	0x0028
        /*0044*/ 	.byte	0x00, 0xf0, 0x05, 0x00


	//----- nvinfo : EIATTR_KPARAM_INFO
	.align		4
.L_4849:
        /*0048*/ 	.byte	0x04, 0x17
        /*004a*/ 	.short	(.L_4851 - .L_4850)
.L_4850:
        /*004c*/ 	.word	0x00000000
        /*0050*/ 	.short	0x0002
        /*0052*/ 	.short	0x0018
        /*0054*/ 	.byte	0x00, 0xf0, 0x41, 0x00


	//----- nvinfo : EIATTR_KPARAM_INFO
	.align		4
.L_4851:
        /*0058*/ 	.byte	0x04, 0x17
        /*005a*/ 	.short	(.L_4853 - .L_4852)
.L_4852:
        /*005c*/ 	.word	0x00000000
        /*0060*/ 	.short	0x0001
        /*0062*/ 	.short	0x0008
        /*0064*/ 	.byte	0x00, 0xf0, 0x41, 0x00


	//----- nvinfo : EIATTR_KPARAM_INFO
	.align		4
.L_4853:
        /*0068*/ 	.byte	0x04, 0x17
        /*006a*/ 	.short	(.L_4855 - .L_4854)
.L_4854:
        /*006c*/ 	.word	0x00000000
        /*0070*/ 	.short	0x0000
        /*0072*/ 	.short	0x0000
        /*0074*/ 	.byte	0x00, 0xf0, 0x11, 0x00


	//----- nvinfo : EIATTR_SPARSE_MMA_MASK
	.align		4
.L_4855:
        /*0078*/ 	.byte	0x03, 0x50
        /*007a*/ 	.short	0x0000


	//----- nvinfo : EIATTR_MAXREG_COUNT
	.align		4
        /*007c*/ 	.byte	0x03, 0x1b
        /*007e*/ 	.short	0x00ff


	//----- nvinfo : EIATTR_EXTERNS
	.align		4
        /*0080*/ 	.byte	0x04, 0x0f
        /*0082*/ 	.short	(.L_4857 - .L_4856)


	//   ....[0]....
	.align		4
.L_4856:
        /*0084*/ 	.word	index@(__assertfail)


	//----- nvinfo : EIATTR_MERCURY_ISA_VERSION
	.align		4
.L_4857:
        /*0088*/ 	.byte	0x03, 0x5f
        /*008a*/ 	.short	0x0101


	//----- nvinfo : EIATTR_SYSCALL_OFFSETS
	.align		4
        /*008c*/ 	.byte	0x04, 0x46
        /*008e*/ 	.short	(.L_4859 - .L_4858)


	//   ....[0]....
.L_4858:
        /*0090*/ 	.word	0x00000ef0


	//   ....[1]....
        /*0094*/ 	.word	0x00001df0


	//   ....[2]....
        /*0098*/ 	.word	0x00002d00


	//   ....[3]....
        /*009c*/ 	.word	0x00003be0


	//   ....[4]....
        /*00a0*/ 	.word	0x000054d0


	//   ....[5]....
        /*00a4*/ 	.word	0x000063d0


	//   ....[6]....
        /*00a8*/ 	.word	0x00007270


	//   ....[7]....
        /*00ac*/ 	.word	0x00008130


	//----- nvinfo : EIATTR_EXIT_INSTR_OFFSETS
	.align		4
.L_4859:
        /*00b0*/ 	.byte	0x04, 0x1c
        /*00b2*/ 	.short	(.L_4861 - .L_4860)


	//   ....[0]....
.L_4860:
        /*00b4*/ 	.word	0x000072f0


	//   ....[1]....
        /*00b8*/ 	.word	0x00007420


	//   ....[2]....
        /*00bc*/ 	.word	0x00007440


	//   ....[3]....
        /*00c0*/ 	.word	0x000074c0


	//   ....[4]....
        /*00c4*/ 	.word	0x000074e0


	//   ....[5]....
        /*00c8*/ 	.word	0x00007500


	//   ....[6]....
        /*00cc*/ 	.word	0x00007590


	//   ....[7]....
        /*00d0*/ 	.word	0x000075d0


	//   ....[8]....
        /*00d4*/ 	.word	0x00007670


	//   ....[9]....
        /*00d8*/ 	.word	0x000076c0


	//   ....[10]....
        /*00dc*/ 	.word	0x000076f0


	//   ....[11]....
        /*00e0*/ 	.word	0x000077c0


	//   ....[12]....
        /*00e4*/ 	.word	0x00007800


	//   ....[13]....
        /*00e8*/ 	.word	0x00007990


	//   ....[14]....
        /*00ec*/ 	.word	0x00007af0


	//   ....[15]....
        /*00f0*/ 	.word	0x00007b30


	//   ....[16]....
        /*00f4*/ 	.word	0x00007bd0


	//   ....[17]....
        /*00f8*/ 	.word	0x00007d50


	//   ....[18]....
        /*00fc*/ 	.word	0x00007ed0


	//   ....[19]....
        /*0100*/ 	.word	0x00008030


	//   ....[20]....
        /*0104*/ 	.word	0x00008140


	//   ....[21]....
        /*0108*/ 	.word	0x00008160


	//   ....[22]....
        /*010c*/ 	.word	0x00008180


	//----- nvinfo : EIATTR_MAX_THREADS
	.align		4
.L_4861:
        /*0110*/ 	.byte	0x04, 0x05
        /*0112*/ 	.short	(.L_4863 - .L_4862)
.L_4862:
        /*0114*/ 	.word	0x00000080
        /*0118*/ 	.word	0x00000001
        /*011c*/ 	.word	0x00000001


	//----- nvinfo : EIATTR_CRS_STACK_SIZE
	.align		4
.L_4863:
        /*0120*/ 	.byte	0x04, 0x1e
        /*0122*/ 	.short	(.L_4865 - .L_4864)
.L_4864:
        /*0124*/ 	.word	0x00000000


	//----- nvinfo : EIATTR_CBANK_PARAM_SIZE
	.align		4
.L_4865:
        /*0128*/ 	.byte	0x03, 0x19
        /*012a*/ 	.short	0x003c


	//----- nvinfo : EIATTR_PARAM_CBANK
	.align		4
        /*012c*/ 	.byte	0x04, 0x0a
        /*012e*/ 	.short	(.L_4867 - .L_4866)
	.align		4
.L_4866:
        /*0130*/ 	.word	index@(.nv.constant0._ZN2at6native27unrolled_elementwise_kernelINS0_13BUnaryFunctorIlllZZZNS0_16fmod_kernel_cudaERNS_18TensorIteratorBaseEENKUlvE_clEvENKUlvE2_clEvEUlllE_EESt5arrayIPcLm2EELi4E23TrivialOffsetCalculatorILi1EjESD_NS0_6memory12LoadWithCastILi1EEENSE_13StoreWithCastILi1EEEEEviT_T0_T2_T3_T4_T5_)
        /*0134*/ 	.short	0x0210
        /*0136*/ 	.short	0x003c


	//----- nvinfo : EIATTR_SW_WAR
	.align		4
.L_4867:
        /*0138*/ 	.byte	0x04, 0x36
        /*013a*/ 	.short	(.L_4869 - .L_4868)
.L_4868:
        /*013c*/ 	.word	0x00000008
.L_4869:


//--------------------- .nv.info._ZN2at6native18elementwise_kernelILi128ELi2EZNS0_22gpu_kernel_impl_nocastINS0_13BUnaryFunctorIlllZZZNS0_16fmod_kernel_cudaERNS_18TensorIteratorBaseEENKUlvE_clEvENKUlvE2_clEvEUlllE_EEEEvS5_RKT_EUliE_EEviT1_ --------------------------
	.section	.nv.info._ZN2at6native18elementwise_kernelILi128ELi2EZNS0_22gpu_kernel_impl_nocastINS0_13BUnaryFunctorIlllZZZNS0_16fmod_kernel_cudaERNS_18TensorIteratorBaseEENKUlvE_clEvENKUlvE2_clEvEUlllE_EEEEvS5_RKT_EUliE_EEviT1_,"",@"SHT_CUDA_INFO"
	.sectionflags	@""
	.align	4


	//----- nvinfo : EIATTR_CUDA_API_VERSION
	.align		4
        /*0000*/ 	.byte	0x04, 0x37
        /*0002*/ 	.short	(.L_4871 - .L_4870)
.L_4870:
        /*0004*/ 	.word	0x00000082


	//----- nvinfo : EIATTR_KPARAM_INFO
	.align		4
.L_4871:
        /*0008*/ 	.byte	0x04, 0x17
        /*000a*/ 	.short	(.L_4873 - .L_4872)
.L_4872:
        /*000c*/ 	.word	0x00000000
        /*0010*/ 	.short	0x0001
        /*0012*/ 	.short	0x0008
        /*0014*/ 	.byte	0x00, 0xf0, 0x81, 0x08


	//----- nvinfo : EIATTR_KPARAM_INFO
	.align		4
.L_4873:
        /*0018*/ 	.byte	0x04, 0x17
        /*001a*/ 	.short	(.L_4875 - .L_4874)
.L_4874:
        /*001c*/ 	.word	0x00000000
        /*0020*/ 	.short	0x0000
        /*0022*/ 	.short	0x0000
        /*0024*/ 	.byte	0x00, 0xf0, 0x11, 0x00


	//----- nvinfo : EIATTR_SPARSE_MMA_MASK
	.align		4
.L_4875:
        /*0028*/ 	.byte	0x03, 0x50
        /*002a*/ 	.short	0x0000


	//----- nvinfo : EIATTR_MAXREG_COUNT
	.align		4
        /*002c*/ 	.byte	0x03, 0x1b
        /*002e*/ 	.short	0x0080


	//----- nvinfo : EIATTR_MERCURY_ISA_VERSION
	.align		4
        /*0030*/ 	.byte	0x03, 0x5f
        /*0032*/ 	.short	0x0101


	//----- nvinfo : EIATTR_EXIT_INSTR_OFFSETS
	.align		4
        /*0034*/ 	.byte	0x04, 0x1c
        /*0036*/ 	.short	(.L_4877 - .L_4876)


	//   ....[0]....
.L_4876:
        /*0038*/ 	.word	0x00001650


	//   ....[1]....
        /*003c*/ 	.word	0x00002bc0


	//----- nvinfo : EIATTR_MAX_THREADS
	.align		4
.L_4877:
        /*0040*/ 	.byte	0x04, 0x05
        /*0042*/ 	.short	(.L_4879 - .L_4878)
.L_4878:
        /*0044*/ 	.word	0x00000080
        /*0048*/ 	.word	0x00000001
        /*004c*/ 	.word	0x00000001


	//----- nvinfo : EIATTR_CRS_STACK_SIZE
	.align		4
.L_4879:
        /*0050*/ 	.byte	0x04, 0x1e
        /*0052*/ 	.short	(.L_4881 - .L_4880)
.L_4880:
        /*0054*/ 	.word	0x00000000


	//----- nvinfo : EIATTR_CBANK_PARAM_SIZE
	.align		4
.L_4881:
        /*0058*/ 	.byte	0x03, 0x19
        /*005a*/ 	.short	0x0228


	//----- nvinfo : EIATTR_PARAM_CBANK
	.align		4
        /*005c*/ 	.byte	0x04, 0x0a
        /*005e*/ 	.short	(.L_4883 - .L_4882)
	.align		4
.L_4882:
        /*0060*/ 	.word	index@(.nv.constant0._ZN2at6native18elementwise_kernelILi128ELi2EZNS0_22gpu_kernel_impl_nocastINS0_13BUnaryFunctorIlllZZZNS0_16fmod_kernel_cudaERNS_18TensorIteratorBaseEENKUlvE_clEvENKUlvE2_clEvEUlllE_EEEEvS5_RKT_EUliE_EEviT1_)
        /*0064*/ 	.short	0x0210
        /*0066*/ 	.short	0x0228


	//----- nvinfo : EIATTR_SW_WAR
	.align		4
.L_4883:
        /*0068*/ 	.byte	0x04, 0x36
        /*006a*/ 	.short	(.L_4885 - .L_4884)
.L_4884:
        /*006c*/ 	.word	0x00000008
.L_4885:


//--------------------- .nv.info._ZN2at6native27unrolled_elementwise_kernelINS0_13BUnaryFunctorIlllZZZNS0_16fmod_kernel_cudaERNS_18TensorIteratorBaseEENKUlvE_clEvENKUlvE2_clEvEUlllE_EESt5arrayIPcLm2EELi4E23TrivialOffsetCalculatorILi1EjESD_NS0_6memory15LoadWithoutCastENSE_16StoreWithoutCastEEEviT_T0_T2_T3_T4_T5_ --------------------------
	.section	.nv.info._ZN2at6native27unrolled_elementwise_kernelINS0_13BUnaryFunctorIlllZZZNS0_16fmod_kernel_cudaERNS_18TensorIteratorBaseEENKUlvE_clEvENKUlvE2_clEvEUlllE_EESt5arrayIPcLm2EELi4E23TrivialOffsetCalculatorILi1EjESD_NS0_6memory15LoadWithoutCastENSE_16StoreWithoutCastEEEviT_T0_T2_T3_T4_T5_,"",@"SHT_CUDA_INFO"
	.sectionflags	@""
	.align	4


	//----- nvinfo : EIATTR_CUDA_API_VERSION
	.align		4
        /*0000*/ 	.byte	0x04, 0x37
        /*0002*/ 	.short	(.L_4887 - .L_4886)
.L_4886:
        /*0004*/ 	.word	0x00000082


	//----- nvinfo : EIATTR_KPARAM_INFO
	.align		4
.L_4887:
        /*0008*/ 	.byte	0x04, 0x17
        /*000a*/ 	.short	(.L_4889 - .L_4888)
.L_4888:
        /*000c*/ 	.word	0x00000000
        /*0010*/ 	.short	0x0006
        /*0012*/ 	.short	0x002b
        /*0014*/ 	.byte	0x00, 0xf0, 0x05, 0x00


	//----- nvinfo : EIATTR_KPARAM_INFO
	.align		4
.L_4889:
        /*0018*/ 	.byte	0x04, 0x17
        /*001a*/ 	.short	(.L_4891 - .L_4890)
.L_4890:
        /*001c*/ 	.word	0x00000000
        /*0020*/ 	.short	0x0005
        /*0022*/ 	.short	0x002a
        /*0024*/ 	.byte	0x00, 0xf0, 0x05, 0x00


	//----- nvinfo : EIATTR_KPARAM_INFO
	.align		4
.L_4891:
        /*0028*/ 	.byte	0x04, 0x17
        /*002a*/ 	.short	(.L_4893 - .L_4892)
.L_4892:
        /*002c*/ 	.word	0x00000000
        /*0030*/ 	.short	0x0004
        /*0032*/ 	.short	0x0029
        /*0034*/ 	.byte	0x00, 0xf0, 0x05, 0x00


	//----- nvinfo : EIATTR_KPARAM_INFO
	.align		4
.L_4893:
        /*0038*/ 	.byte	0x04, 0x17
        /*003a*/ 	.short	(.L_4895 - .L_4894)
.L_4894:
        /*003c*/ 	.word	0x00000000
        /*0040*/ 	.short	0x0003
        /*0042*/ 	.short	0x0028
        /*0044*/ 	.byte	0x00, 0xf0, 0x05, 0x00


	//----- nvinfo : EIATTR_KPARAM_INFO
	.align		4
.L_4895:
        /*0048*/ 	.byte	0x04, 0x17
        /*004a*/ 	.short	(.L_4897 - .L_4896)
.L_4896:
        /*004c*/ 	.word	0x00000000
        /*0050*/ 	.short	0x0002
        /*0052*/ 	.short	0x0018
        /*0054*/ 	.byte	0x00, 0xf0, 0x41, 0x00


	//----- nvinfo : EIATTR_KPARAM_INFO
	.align		4
.L_4897:
        /*0058*/ 	.byte	0x04, 0x17
        /*005a*/ 	.short	(.L_4899 - .L_4898)
.L_4898:
        /*005c*/ 	.word	0x00000000
        /*0060*/ 	.short	0x0001
        /*0062*/ 	.short	0x0008
        /*0064*/ 	.byte	0x00, 0xf0, 0x41, 0x00


	//----- nvinfo : EIATTR_KPARAM_INFO
	.align		4
.L_4899:
        /*0068*/ 	.byte	0x04, 0x17
        /*006a*/ 	.short	(.L_4901 - .L_4900)
.L_4900:
        /*006c*/ 	.word	0x00000000
        /*0070*/ 	.short	0x0000
        /*0072*/ 	.short	0x0000
        /*0074*/ 	.byte	0x00, 0xf0, 0x11, 0x00


	//----- nvinfo : EIATTR_SPARSE_MMA_MASK
	.align		4
.L_4901:
        /*0078*/ 	.byte	0x03, 0x50
        /*007a*/ 	.short	0x0000


	//----- nvinfo : EIATTR_MAXREG_COUNT
	.align		4
        /*007c*/ 	.byte	0x03, 0x1b
        /*007e*/ 	.short	0x00ff


	//----- nvinfo : EIATTR_MERCURY_ISA_VERSION
	.align		4
        /*0080*/ 	.byte	0x03, 0x5f
        /*0082*/ 	.short	0x0101


	//----- nvinfo : EIATTR_EXIT_INSTR_OFFSETS
	.align		4
        /*0084*/ 	.byte	0x04, 0x1c
        /*0086*/ 	.short	(.L_4903 - .L_4902)


	//   ....[0]....
.L_4902:
        /*0088*/ 	.word	0x00000c20


	//   ....[1]....
        /*008c*/ 	.word	0x00000c70


	//----- nvinfo : EIATTR_MAX_THREADS
	.align		4
.L_4903:
        /*0090*/ 	.byte	0x04, 0x05
        /*0092*/ 	.short	(.L_4905 - .L_4904)
.L_4904:
        /*0094*/ 	.word	0x00000080
        /*0098*/ 	.word	0x00000001
        /*009c*/ 	.word	0x00000001


	//----- nvinfo : EIATTR_CRS_STACK_SIZE
	.align		4
.L_4905:
        /*00a0*/ 	.byte	0x04, 0x1e
        /*00a2*/ 	.short	(.L_4907 - .L_4906)
.L_4906:
        /*00a4*/ 	.word	0x00000000


	//----- nvinfo : EIATTR_CBANK_PARAM_SIZE
	.align		4
.L_4907:
        /*00a8*/ 	.byte	0x03, 0x19
        /*00aa*/ 	.short	0x002c


	//----- nvinfo : EIATTR_PARAM_CBANK
	.align		4
        /*00ac*/ 	.byte	0x04, 0x0a
        /*00ae*/ 	.short	(.L_4909 - .L_4908)
	.align		4
.L_4908:
        /*00b0*/ 	.word	index@(.nv.constant0._ZN2at6native27unrolled_elementwise_kernelINS0_13BUnaryFunctorIlllZZZNS0_16fmod_kernel_cudaERNS_18TensorIteratorBaseEENKUlvE_clEvENKUlvE2_clEvEUlllE_EESt5arrayIPcLm2EELi4E23TrivialOffsetCalculatorILi1EjESD_NS0_6memory15LoadWithoutCastENSE_16StoreWithoutCastEEEviT_T0_T2_T3_T4_T5_)
        /*00b4*/ 	.short	0x0210
        /*00b6*/ 	.short	0x002c


	//----- nvinfo : EIATTR_SW_WAR
	.align		4
.L_4909:
        /*00b8*/ 	.byte	0x04, 0x36
        /*00ba*/ 	.short	(.L_4911 - .L_4910)
.L_4910:
        /*00bc*/ 	.word	0x00000008
.L_4911:


//--------------------- .nv.info._ZN2at6native29vectorized_elementwise_kernelILi2ENS0_13BUnaryFunctorIlllZZZNS0_16fmod_kernel_cudaERNS_18TensorIteratorBaseEENKUlvE_clEvENKUlvE2_clEvEUlllE_EESt5arrayIPcLm2EEEEviT0_T1_ --------------------------
	.section	.nv.info._ZN2at6native29vectorized_elementwise_kernelILi2ENS0_13BUnaryFunctorIlllZZZNS0_16fmod_kernel_cudaERNS_18TensorIteratorBaseEENKUlvE_clEvENKUlvE2_clEvEUlllE_EESt5arrayIPcLm2EEEEviT0_T1_,"",@"SHT_CUDA_INFO"
	.sectionflags	@""
	.align	4


	//----- nvinfo : EIATTR_CUDA_API_VERSION
	.align		4
        /*0000*/ 	.byte	0x04, 0x37
        /*0002*/ 	.short	(.L_4913 - .L_4912)
.L_4912:
        /*0004*/ 	.word	0x00000082


	//----- nvinfo : EIATTR_KPARAM_INFO
	.align		4
.L_4913:
        /*0008*/ 	.byte	0x04, 0x17
        /*000a*/ 	.short	(.L_4915 - .L_4914)
.L_4914:
        /*000c*/ 	.word	0x00000000
        /*0010*/ 	.short	0x0002
        /*0012*/ 	.short	0x0018
        /*0014*/ 	.byte	0x00, 0xf0, 0x41, 0x00


	//----- nvinfo : EIATTR_KPARAM_INFO
	.align		4
.L_4915:
        /*0018*/ 	.byte	0x04, 0x17
        /*001a*/ 	.short	(.L_4917 - .L_4916)
.L_4916:
        /*001c*/ 	.word	0x00000000
        /*0020*/ 	.short	0x0001
        /*0022*/ 	.short	0x0008
        /*0024*/ 	.byte	0x00, 0xf0, 0x41, 0x00


	//----- nvinfo : EIATTR_KPARAM_INFO
	.align		4
.L_4917:
        /*0028*/ 	.byte	0x04, 0x17
        /*002a*/ 	.short	(.L_4919 - .L_4918)
.L_4918:
        /*002c*/ 	.word	0x00000000
        /*0030*/ 	.short	0x0000
        /*0032*/ 	.short	0x0000
        /*0034*/ 	.byte	0x00, 0xf0, 0x11, 0x00


	//----- nvinfo : EIATTR_SPARSE_MMA_MASK
	.align		4
.L_4919:
        /*0038*/ 	.byte	0x03, 0x50
        /*003a*/ 	.short	0x0000


	//----- nvinfo : EIATTR_MAXREG_COUNT
	.align		4
        /*003c*/ 	.byte	0x03, 0x1b
        /*003e*/ 	.short	0x00ff


	//----- nvinfo : EIATTR_MERCURY_ISA_VERSION
	.align		4
        /*0040*/ 	.byte	0x03, 0x5f
        /*0042*/ 	.short	0x0101


	//----- nvinfo : EIATTR_EXIT_INSTR_OFFSETS
	.align		4
        /*0044*/ 	.byte	0x04, 0x1c
        /*0046*/ 	.short	(.L_4921 - .L_4920)


	//   ....[0]....
.L_4920:
        /*0048*/ 	.word	0x000011b0


	//   ....[1]....
        /*004c*/ 	.word	0x000029d0


	//   ....[2]....
        /*0050*/ 	.word	0x00002a20


	//----- nvinfo : EIATTR_MAX_THREADS
	.align		4
.L_4921:
        /*0054*/ 	.byte	0x04, 0x05
        /*0056*/ 	.short	(.L_4923 - .L_4922)
.L_4922:
        /*0058*/ 	.word	0x00000080
        /*005c*/ 	.word	0x00000001
        /*0060*/ 	.word	0x00000001


	//----- nvinfo : EIATTR_CRS_STACK_SIZE
	.align		4
.L_4923:
        /*0064*/ 	.byte	0x04, 0x1e
        /*0066*/ 	.short	(.L_4925 - .L_4924)
.L_4924:
        /*0068*/ 	.word	0x00000000


	//----- nvinfo : EIATTR_CBANK_PARAM_SIZE
	.align		4
.L_4925:
        /*006c*/ 	.byte	0x03, 0x19
        /*006e*/ 	.short	0x0028


	//----- nvinfo : EIATTR_PARAM_CBANK
	.align		4
        /*0070*/ 	.byte	0x04, 0x0a
        /*0072*/ 	.short	(.L_4927 - .L_4926)
	.align		4
.L_4926:
        /*0074*/ 	.word	index@(.nv.constant0._ZN2at6native29vectorized_elementwise_kernelILi2ENS0_13BUnaryFunctorIlllZZZNS0_16fmod_kernel_cudaERNS_18TensorIteratorBaseEENKUlvE_clEvENKUlvE2_clEvEUlllE_EESt5arrayIPcLm2EEEEviT0_T1_)
        /*0078*/ 	.short	0x0210
        /*007a*/ 	.short	0x0028


	//----- nvinfo : EIATTR_SW_WAR
	.align		4
.L_4927:
        /*007c*/ 	.byte	0x04, 0x36
        /*007e*/ 	.short	(.L_4929 - .L_4928)
.L_4928:
        /*0080*/ 	.word	0x00000008
.L_4929:


//--------------------- .nv.info._ZN2at6native29vectorized_elementwise_kernelILi4ENS0_13BUnaryFunctorIlllZZZNS0_16fmod_kernel_cudaERNS_18TensorIteratorBaseEENKUlvE_clEvENKUlvE2_clEvEUlllE_EESt5arrayIPcLm2EEEEviT0_T1_ --------------------------
	.section	.nv.info._ZN2at6native29vectorized_elementwise_kernelILi4ENS0_13BUnaryFunctorIlllZZZNS0_16fmod_kernel_cudaERNS_18TensorIteratorBaseEENKUlvE_clEvENKUlvE2_clEvEUlllE_EESt5arrayIPcLm2EEEEviT0_T1_,"",@"SHT_CUDA_INFO"
	.sectionflags	@""
	.align	4


	//----- nvinfo : EIATTR_CUDA_API_VERSION
	.align		4
        /*0000*/ 	.byte	0x04, 0x37
        /*0002*/ 	.short	(.L_4931 - .L_4930)
.L_4930:
        /*0004*/ 	.word	0x00000082


	//----- nvinfo : EIATTR_KPARAM_INFO
	.align		4
.L_4931:
        /*0008*/ 	.byte	0x04, 0x17
        /*000a*/ 	.short	(.L_4933 - .L_4932)
.L_4932:
        /*000c*/ 	.word	0x00000000
        /*0010*/ 	.short	0x0002
        /*0012*/ 	.short	0x0018
        /*0014*/ 	.byte	0x00, 0xf0, 0x41, 0x00


	//----- nvinfo : EIATTR_KPARAM_INFO
	.align		4
.L_4933:
        /*0018*/ 	.byte	0x04, 0x17
        /*001a*/ 	.short	(.L_4935 - .L_4934)
.L_4934:
        /*001c*/ 	.word	0x00000000
        /*0020*/ 	.short	0x0001
        /*0022*/ 	.short	0x0008
        /*0024*/ 	.byte	0x00, 0xf0, 0x41, 0x00


	//----- nvinfo : EIATTR_KPARAM_INFO
	.align		4
.L_4935:
        /*0028*/ 	.byte	0x04, 0x17
        /*002a*/ 	.short	(.L_4937 - .L_4936)
.L_4936:
        /*002c*/ 	.word	0x00000000
        /*0030*/ 	.short	0x0000
        /*0032*/ 	.short	0x0000
        /*0034*/ 	.byte	0x00, 0xf0, 0x11, 0x00


	//----- nvinfo : EIATTR_SPARSE_MMA_MASK
	.align		4
.L_4937:
        /*0038*/ 	.byte	0x03, 0x50
        /*003a*/ 	.short	0x0000


	//----- nvinfo : EIATTR_MAXREG_COUNT
	.align		4
        /*003c*/ 	.byte	0x03, 0x1b
        /*003e*/ 	.short	0x00ff


	//----- nvinfo : EIATTR_MERCURY_ISA_VERSION
	.align		4
        /*0040*/ 	.byte	0x03, 0x5f
        /*0042*/ 	.short	0x0101


	//----- nvinfo : EIATTR_EXIT_INSTR_OFFSETS
	.align		4
        /*0044*/ 	.byte	0x04, 0x1c
        /*0046*/ 	.short	(.L_4939 - .L_4938)


	//   ....[0]....
.L_4938:
        /*0048*/ 	.word	0x000011b0


	//   ....[1]....
        /*004c*/ 	.word	0x000029d0


	//   ....[2]....
        /*0050*/ 	.word	0x00002a20


	//----- nvinfo : EIATTR_MAX_THREADS
	.align		4
.L_4939:
        /*0054*/ 	.byte	0x04, 0x05
        /*0056*/ 	.short	(.L_4941 - .L_4940)
.L_4940:
        /*0058*/ 	.word	0x00000080
        /*005c*/ 	.word	0x00000001
        /*0060*/ 	.word	0x00000001


	//----- nvinfo : EIATTR_CRS_STACK_SIZE
	.align		4
.L_4941:
        /*0064*/ 	.byte	0x04, 0x1e
        /*0066*/ 	.short	(.L_4943 - .L_4942)
.L_4942:
        /*0068*/ 	.word	0x00000000


	//----- nvinfo : EIATTR_CBANK_PARAM_SIZE
	.align		4
.L_4943:
        /*006c*/ 	.byte	0x03, 0x19
        /*006e*/ 	.short	0x0028


	//----- nvinfo : EIATTR_PARAM_CBANK
	.align		4
        /*0070*/ 	.byte	0x04, 0x0a
        /*0072*/ 	.short	(.L_4945 - .L_4944)
	.align		4
.L_4944:
        /*0074*/ 	.word	index@(.nv.constant0._ZN2at6native29vectorized_elementwise_kernelILi4ENS0_13BUnaryFunctorIlllZZZNS0_16fmod_kernel_cudaERNS_18TensorIteratorBaseEENKUlvE_clEvENKUlvE2_clEvEUlllE_EESt5arrayIPcLm2EEEEviT0_T1_)
        /*0078*/ 	.short	0x0210
        /*007a*/ 	.short	0x0028


	//----- nvinfo : EIATTR_SW_WAR
	.align		4
.L_4945:
        /*007c*/ 	.byte	0x04, 0x36
        /*007e*/ 	.short	(.L_4947 - .L_4946)
.L_4946:
        /*0080*/ 	.word	0x00000008
.L_4947:


//--------------------- .nv.info._ZN2at6native29vectorized_elementwise_kernelILi8ENS0_13BUnaryFunctorIlllZZZNS0_16fmod_kernel_cudaERNS_18TensorIteratorBaseEENKUlvE_clEvENKUlvE2_clEvEUlllE_EESt5arrayIPcLm2EEEEviT0_T1_ --------------------------
	.section	.nv.info._ZN2at6native29vectorized_elementwise_kernelILi8ENS0_13BUnaryFunctorIlllZZZNS0_16fmod_kernel_cudaERNS_18TensorIteratorBaseEENKUlvE_clEvENKUlvE2_clEvEUlllE_EESt5arrayIPcLm2EEEEviT0_T1_,"",@"SHT_CUDA_INFO"
	.sectionflags	@""
	.align	4


	//----- nvinfo : EIATTR_CUDA_API_VERSION
	.align		4
        /*0000*/ 	.byte	0x04, 0x37
        /*0002*/ 	.short	(.L_4949 - .L_4948)
.L_4948:
        /*0004*/ 	.word	0x00000082


	//----- nvinfo : EIATTR_KPARAM_INFO
	.align		4
.L_4949:
        /*0008*/ 	.byte	0x04, 0x17
        /*000a*/ 	.short	(.L_4951 - .L_4950)
.L_4950:
        /*000c*/ 	.word	0x00000000
        /*0010*/ 	.short	0x0002
        /*0012*/ 	.short	0x0018
        /*0014*/ 	.byte	0x00, 0xf0, 0x41, 0x00


	//----- nvinfo : EIATTR_KPARAM_INFO
	.align		4
.L_4951:
        /*0018*/ 	.byte	0x04, 0x17
        /*001a*/ 	.short	(.L_4953 - .L_4952)
.L_4952:
        /*001c*/ 	.word	0x00000000
        /*0020*/ 	.short	0x0001
        /*0022*/ 	.short	0x0008
        /*0024*/ 	.byte	0x00, 0xf0, 0x41, 0x00


	//----- nvinfo : EIATTR_KPARAM_INFO
	.align		4
.L_4953:
        /*0028*/ 	.byte	0x04, 0x17
        /*002a*/ 	.short	(.L_4955 - .L_4954)
.L_4954:
        /*002c*/ 	.word	0x00000000
        /*0030*/ 	.short	0x0000
        /*0032*/ 	.short	0x0000
        /*0034*/ 	.byte	0x00, 0xf0, 0x11, 0x00


	//----- nvinfo : EIATTR_SPARSE_MMA_MASK
	.align		4
.L_4955:
        /*0038*/ 	.byte	0x03, 0x50
        /*003a*/ 	.short	0x0000


	//----- nvinfo : EIATTR_MAXREG_COUNT
	.align		4
        /*003c*/ 	.byte	0x03, 0x1b
        /*003e*/ 	.short	0x00ff


	//----- nvinfo : EIATTR_MERCURY_ISA_VERSION
	.align		4
        /*0040*/ 	.byte	0x03, 0x5f
        /*0042*/ 	.short	0x0101


	//----- nvinfo : EIATTR_EXIT_INSTR_OFFSETS
	.align		4
        /*0044*/ 	.byte	0x04, 0x1c
        /*0046*/ 	.short	(.L_4957 - .L_4956)


	//   ....[0]....
.L_4956:
        /*0048*/ 	.word	0x000011b0


	//   ....[1]....
        /*004c*/ 	.word	0x000029d0


	//   ....[2]....
        /*0050*/ 	.word	0x00002a20


	//----- nvinfo : EIATTR_MAX_THREADS
	.align		4
.L_4957:
        /*0054*/ 	.byte	0x04, 0x05
        /*0056*/ 	.short	(.L_4959 - .L_4958)
.L_4958:
        /*0058*/ 	.word	0x00000080
        /*005c*/ 	.word	0x00000001
        /*0060*/ 	.word	0x00000001


	//----- nvinfo : EIATTR_CRS_STACK_SIZE
	.align		4
.L_4959:
        /*0064*/ 	.byte	0x04, 0x1e
        /*0066*/ 	.short	(.L_4961 - .L_4960)
.L_4960:
        /*0068*/ 	.word	0x00000000


	//----- nvinfo : EIATTR_CBANK_PARAM_SIZE
	.align		4
.L_4961:
        /*006c*/ 	.byte	0x03, 0x19
        /*006e*/ 	.short	0x0028


	//----- nvinfo : EIATTR_PARAM_CBANK
	.align		4
        /*0070*/ 	.byte	0x04, 0x0a
        /*0072*/ 	.short	(.L_4963 - .L_4962)
	.align		4
.L_4962:
        /*0074*/ 	.word	index@(.nv.constant0._ZN2at6native29vectorized_elementwise_kernelILi8ENS0_13BUnaryFunctorIlllZZZNS0_16fmod_kernel_cudaERNS_18TensorIteratorBaseEENKUlvE_clEvENKUlvE2_clEvEUlllE_EESt5arrayIPcLm2EEEEviT0_T1_)
        /*0078*/ 	.short	0x0210
        /*007a*/ 	.short	0x0028


	//----- nvinfo : EIATTR_SW_WAR
	.align		4
.L_4963:
        /*007c*/ 	.byte	0x04, 0x36
        /*007e*/ 	.short	(.L_4965 - .L_4964)
.L_4964:
        /*0080*/ 	.word	0x00000008
.L_4965:


//--------------------- .nv.info._ZN2at6native18elementwise_kernelILi128ELi4EZNS0_15gpu_kernel_implINS0_13AUnaryFunctorIlllZZZNS0_16fmod_kernel_cudaERNS_18TensorIteratorBaseEENKUlvE_clEvENKUlvE2_clEvEUlllE_EEEEvS5_RKT_EUliE_EEviT1_ --------------------------
	.section	.nv.info._ZN2at6native18elementwise_kernelILi128ELi4EZNS0_15gpu_kernel_implINS0_13AUnaryFunctorIlllZZZNS0_16fmod_kernel_cudaERNS_18TensorIteratorBaseEENKUlvE_clEvENKUlvE2_clEvEUlllE_EEEEvS5_RKT_EUliE_EEviT1_,"",@"SHT_CUDA_INFO"
	.sectionflags	@""
	.align	4


	//----- nvinfo : EIATTR_CUDA_API_VERSION
	.align		4
        /*0000*/ 	.byte	0x04, 0x37
        /*0002*/ 	.short	(.L_4967 - .L_4966)
.L_4966:
        /*0004*/ 	.word	0x00000082


	//----- nvinfo : EIATTR_KPARAM_INFO
	.align		4
.L_4967:
        /*0008*/ 	.byte	0x04, 0x17
        /*000a*/ 	.short	(.L_4969 - .L_4968)
.L_4968:
        /*000c*/ 	.word	0x00000000
        /*0010*/ 	.short	0x0001
        /*0012*/ 	.short	0x0008
        /*0014*/ 	.byte	0x00, 0xf0, 0xa1, 0x08


	//----- nvinfo : EIATTR_KPARAM_INFO
	.align		4
.L_4969:
        /*0018*/ 	.byte	0x04, 0x17
        /*001a*/ 	.short	(.L_4971 - .L_4970)
.L_4970:
        /*001c*/ 	.word	0x00000000
        /*0020*/ 	.short	0x0000
        /*0022*/ 	.short	0x0000
        /*0024*/ 	.byte	0x00, 0xf0, 0x11, 0x00


	//----- nvinfo : EIATTR_SPARSE_MMA_MASK
	.align		4
.L_4971:
        /*0028*/ 	.byte	0x03, 0x50
        /*002a*/ 	.short	0x0000


	//----- nvinfo : EIATTR_MAXREG_COUNT
	.align		4
        /*002c*/ 	.byte	0x03, 0x1b
        /*002e*/ 	.short	0x0080


	//----- nvinfo : EIATTR_EXTERNS
	.align		4
        /*0030*/ 	.byte	0x04, 0x0f
        /*0032*/ 	.short	(.L_4973 - .L_4972)


	//   ....[0]....
	.align		4
.L_4972:
        /*0034*/ 	.word	index@(__assertfail)


	//----- nvinfo : EIATTR_MERCURY_ISA_VERSION
	.align		4
.L_4973:
        /*0038*/ 	.byte	0x03, 0x5f
        /*003a*/ 	.short	0x0101


	//----- nvinfo : EIATTR_SYSCALL_OFFSETS
	.align		4
        /*003c*/ 	.byte	0x04, 0x46
        /*003e*/ 	.short	(.L_4975 - .L_4974)


	//   ....[0]....
.L_4974:
        /*0040*/ 	.word	0x000021d0


	//   ....[1]....
        /*0044*/ 	.word	0x00003210


	//   ....[2]....
        /*0048*/ 	.word	0x000053f0


	//   ....[3]....
        /*004c*/ 	.word	0x00006430


	//   ....[4]....
        /*0050*/ 	.word	0x00008600


	//   ....[5]....
        /*0054*/ 	.word	0x00009640


	//   ....[6]....
        /*0058*/ 	.word	0x0000b800


	//   ....[7]....
        /*005c*/ 	.word	0x0000c840


	//----- nvinfo : EIATTR_EXIT_INSTR_OFFSETS
	.align		4
.L_4975:
        /*0060*/ 	.byte	0x04, 0x1c
        /*0062*/ 	.short	(.L_4977 - .L_4976)


	//   ....[0]....
.L_4976:
        /*0064*/ 	.word	0x000096d0


	//   ....[1]....
        /*0068*/ 	.word	0x0000bb20


	//   ....[2]....
        /*006c*/ 	.word	0x0000bb40


	//   ....[3]....
        /*0070*/ 	.word	0x0000bbc0


	//   ....[4]....
        /*0074*/ 	.word	0x0000bbe0


	//   ....[5]....
        /*0078*/ 	.word	0x0000bc00


	//   ....[6]....
        /*007c*/ 	.word	0x0000bc90


	//   ....[7]....
        /*0080*/ 	.word	0x0000bcd0


	//   ....[8]....
        /*0084*/ 	.word	0x0000bd70


	//   ....[9]....
        /*0088*/ 	.word	0x0000bdc0


	//   ....[10]....
        /*008c*/ 	.word	0x0000bdf0


	//   ....[11]....
        /*0090*/ 	.word	0x0000bec0


	//   ....[12]....
        /*0094*/ 	.word	0x0000bf00


	//   ....[13]....
        /*0098*/ 	.word	0x0000c090


	//   ....[14]....
        /*009c*/ 	.word	0x0000c1f0


	//   ....[15]....
        /*00a0*/ 	.word	0x0000c230


	//   ....[16]....
        /*00a4*/ 	.word	0x0000c2d0


	//   ....[17]....
        /*00a8*/ 	.word	0x0000c450


	//   ....[18]....
        /*00ac*/ 	.word	0x0000c5d0


	//   ....[19]....
        /*00b0*/ 	.word	0x0000c740


	//   ....[20]....
        /*00b4*/ 	.word	0x0000c850


	//   ....[21]....
        /*00b8*/ 	.word	0x0000c870


	//   ....[22]....
        /*00bc*/ 	.word	0x0000c890


	//----- nvinfo : EIATTR_MAX_THREADS
	.align		4
.L_4977:
        /*00c0*/ 	.byte	0x04, 0x05
        /*00c2*/ 	.short	(.L_4979 - .L_4978)
.L_4978:
        /*00c4*/ 	.word	0x00000080
        /*00c8*/ 	.word	0x00000001
        /*00cc*/ 	.word	0x00000001


	//----- nvinfo : EIATTR_CRS_STACK_SIZE
	.align		4
.L_4979:
        /*00d0*/ 	.byte	0x04, 0x1e
        /*00d2*/ 	.short	(.L_4981 - .L_4980)
.L_4980:
        /*00d4*/ 	.word	0x00000000


	//----- nvinfo : EIATTR_CBANK_PARAM_SIZE
	.align		4
.L_4981:
        /*00d8*/ 	.byte	0x03, 0x19
        /*00da*/ 	.short	0x0230


	//----- nvinfo : EIATTR_PARAM_CBANK
	.align		4
        /*00dc*/ 	.byte	0x04, 0x0a
        /*00de*/ 	.short	(.L_4983 - .L_4982)
	.align		4
.L_4982:
        /*00e0*/ 	.word	index@(.nv.constant0._ZN2at6native18elementwise_kernelILi128ELi4EZNS0_15gpu_kernel_implINS0_13AUnaryFunctorIlllZZZNS0_16fmod_kernel_cudaERNS_18TensorIteratorBaseEENKUlvE_clEvENKUlvE2_clEvEUlllE_EEEEvS5_RKT_EUliE_EEviT1_)
        /*00e4*/ 	.short	0x0210
        /*00e6*/ 	.short	0x0230


	//----- nvinfo : EIATTR_SW_WAR
	.align		4
.L_4983:
        /*00e8*/ 	.byte	0x04, 0x36
        /*00ea*/ 	.short	(.L_4985 - .L_4984)
.L_4984:
        /*00ec*/ 	.word	0x00000008
.L_4985:


//--------------------- .nv.info._ZN2at6native27unrolled_elementwise_kernelINS0_13AUnaryFunctorIlllZZZNS0_16fmod_kernel_cudaERNS_18TensorIteratorBaseEENKUlvE_clEvENKUlvE2_clEvEUlllE_EESt5arrayIPcLm2EELi4E23TrivialOffsetCalculatorILi1EjESD_NS0_6memory12LoadWithCastILi1EEENSE_13StoreWithCastILi1EEEEEviT_T0_T2_T3_T4_T5_ --------------------------
	.section	.nv.info._ZN2at6native27unrolled_elementwise_kernelINS0_13AUnaryFunctorIlllZZZNS0_16fmod_kernel_cudaERNS_18TensorIteratorBaseEENKUlvE_clEvENKUlvE2_clEvEUlllE_EESt5arrayIPcLm2EELi4E23TrivialOffsetCalculatorILi1EjESD_NS0_6memory12LoadWithCastILi1EEENSE_13StoreWithCastILi1EEEEEviT_T0_T2_T3_T4_T5_,"",@"SHT_CUDA_INFO"
	.sectionflags	@""
	.align	4


	//----- nvinfo : EIATTR_CUDA_API_VERSION
	.align		4
        /*0000*/ 	.byte	0x04, 0x37
        /*0002*/ 	.short	(.L_4987 - .L_4986)
.L_4986:
        /*0004*/ 	.word	0x00000082


	//----- nvinfo : EIATTR_KPARAM_INFO
	.align		4
.L_4987:
        /*0008*/ 	.byte	0x04, 0x17
        /*000a*/ 	.short	(.L_4989 - .L_4988)
.L_4988:
        /*000c*/ 	.word	0x00000000
        /*0010*/ 	.short	0x0006
        /*0012*/ 	.short	0x0034
        /*0014*/ 	.byte	0x00, 0xf0, 0x21, 0x00


	//----- nvinfo : EIATTR_KPARAM_INFO
	.align		4
.L_4989:
        /*0018*/ 	.byte	0x04, 0x17
        /*001a*/ 	.short	(.L_4991 - .L_4990)
.L_4990:
        /*001c*/ 	.word	0x00000000
        /*0020*/ 	.short	0x0005
        /*0022*/ 	.short	0x002c
        /*0024*/ 	.byte	0x00, 0xf0, 0x21, 0x00


	//----- nvinfo : EIATTR_KPARAM_INFO
	.align		4
.L_4991:
        /*0028*/ 	.byte	0x04, 0x17
        /*002a*/ 	.short	(.L_4993 - .L_4992)
.L_4992:
        /*002c*/ 	.word	0x00000000
        /*0030*/ 	.short	0x0004
        /*0032*/ 	.short	0x0029
        /*0034*/ 	.byte	0x00, 0xf0, 0x05, 0x00


	//----- nvinfo : EIATTR_KPARAM_INFO
	.align		4
.L_4993:
        /*0038*/ 	.byte	0x04, 0x17
        /*003a*/ 	.short	(.L_4995 - .L_4994)
.L_4994:
        /*003c*/ 	.word	0x00000000
        /*0040*/ 	.short	0x0003
        /*0042*/ 	.short	0x0028
        /*0044*/ 	.byte	0x00, 0xf0, 0x05, 0x00


	//----- nvinfo : EIATTR_KPARAM_INFO
	.align		4
.L_4995:
        /*0048*/ 	.byte	0x04, 0x17
        /*004a*/ 	.short	(.L_4997 - .L_4996)
.L_4996:
        /*004c*/ 	.word	0x00000000
        /*0050*/ 	.short	0x0002
        /*0052*/ 	.short	0x0018
        /*0054*/ 	.byte	0x00, 0xf0, 0x41, 0x00


	//----- nvinfo : EIATTR_KPARAM_INFO
	.align		4
.L_4997:
        /*0058*/ 	.byte	0x04, 0x17
        /*005a*/ 	.short	(.L_4999 - .L_4998)
.L_4998:
        /*005c*/ 	.word	0x00000000
        /*0060*/ 	.short	0x0001
        /*0062*/ 	.short	0x0008
        /*0064*/ 	.byte	0x00, 0xf0, 0x41, 0x00


	//----- nvinfo : EIATTR_KPARAM_INFO
	.align		4
.L_4999:
        /*0068*/ 	.byte	0x04, 0x17
        /*006a*/ 	.short	(.L_5001 - .L_5000)
.L_5000:
        /*006c*/ 	.word	0x00000000
        /*0070*/ 	.short	0x0000
        /*0072*/ 	.short	0x0000
        /*0074*/ 	.byte	0x00, 0xf0, 0x11, 0x00


	//----- nvinfo : EIATTR_SPARSE_MMA_MASK
	.align		4
.L_5001:
        /*0078*/ 	.byte	0x03, 0x50
        /*007a*/ 	.short	0x0000


	//----- nvinfo : EIATTR_MAXREG_COUNT
	.align		4
        /*007c*/ 	.byte	0x03, 0x1b
        /*007e*/ 	.short	0x00ff


	//----- nvinfo : EIATTR_EXTERNS
	.align		4
        /*0080*/ 	.byte	0x04, 0x0f
        /*0082*/ 	.short	(.L_5003 - .L_5002)


	//   ....[0]....
	.align		4
.L_5002:
        /*0084*/ 	.word	index@(__assertfail)


	//----- nvinfo : EIATTR_MERCURY_ISA_VERSION
	.align		4
.L_5003:
        /*0088*/ 	.byte	0x03, 0x5f
        /*008a*/ 	.short	0x0101


	//----- nvinfo : EIATTR_SYSCALL_OFFSETS
	.align		4
        /*008c*/ 	.byte	0x04, 0x46
        /*008e*/ 	.short	(.L_5005 - .L_5004)


	//   ....[0]....
.L_5004:
        /*0090*/ 	.word	0x00000ef0


	//   ....[1]....
        /*0094*/ 	.word	0x00001df0


	//   ....[2]....
        /*0098*/ 	.word	0x00002d00


	//   ....[3]....
        /*009c*/ 	.word	0x00003be0


	//   ....[4]....
        /*00a0*/ 	.word	0x00005500


	//   ....[5]....
        /*00a4*/ 	.word	0x00006400


	//   ....[6]....
        /*00a8*/ 	.word	0x000072a0


	//   ....[7]....
        /*00ac*/ 	.word	0x00008160


	//----- nvinfo : EIATTR_EXIT_INSTR_OFFSETS
	.align		4
.L_5005:
        /*00b0*/ 	.byte	0x04, 0x1c
        /*00b2*/ 	.short	(.L_5007 - .L_5006)


	//   ....[0]....
.L_5006:
        /*00b4*/ 	.word	0x00007320


	//   ....[1]....
        /*00b8*/ 	.word	0x00007450


	//   ....[2]....
        /*00bc*/ 	.word	0x00007470


	//   ....[3]....
        /*00c0*/ 	.word	0x000074f0


	//   ....[4]....
        /*00c4*/ 	.word	0x00007510


	//   ....[5]....
        /*00c8*/ 	.word	0x00007530


	//   ....[6]....
        /*00cc*/ 	.word	0x000075c0


	//   ....[7]....
        /*00d0*/ 	.word	0x00007600


	//   ....[8]....
        /*00d4*/ 	.word	0x000076a0


	//   ....[9]....
        /*00d8*/ 	.word	0x000076f0


	//   ....[10]....
        /*00dc*/ 	.word	0x00007720


	//   ....[11]....
        /*00e0*/ 	.word	0x000077f0


	//   ....[12]....
        /*00e4*/ 	.word	0x00007830


	//   ....[13]....
        /*00e8*/ 	.word	0x000079c0


	//   ....[14]....
        /*00ec*/ 	.word	0x00007b20


	//   ....[15]....
        /*00f0*/ 	.word	0x00007b60


	//   ....[16]....
        /*00f4*/ 	.word	0x00007c00


	//   ....[17]....
        /*00f8*/ 	.word	0x00007d80


	//   ....[18]....
        /*00fc*/ 	.word	0x00007f00


	//   ....[19]....
        /*0100*/ 	.word	0x00008060


	//   ....[20]....
        /*0104*/ 	.word	0x00008170


	//   ....[21]....
        /*0108*/ 	.word	0x00008190


	//   ....[22]....
        /*010c*/ 	.word	0x000081b0


	//----- nvinfo : EIATTR_MAX_THREADS
	.align		4
.L_5007:
        /*0110*/ 	.byte	0x04, 0x05
        /*0112*/ 	.short	(.L_5009 - .L_5008)
.L_5008:
        /*0114*/ 	.word	0x00000080
        /*0118*/ 	.word	0x00000001
        /*011c*/ 	.word	0x00000001


	//----- nvinfo : EIATTR_CRS_STACK_SIZE
	.align		4
.L_5009:
        /*0120*/ 	.byte	0x04, 0x1e
        /*0122*/ 	.short	(.L_5011 - .L_5010)
.L_5010:
        /*0124*/ 	.word	0x00000000


	//----- nvinfo : EIATTR_CBANK_PARAM_SIZE
	.align		4
.L_5011:
        /*0128*/ 	.byte	0x03, 0x19
        /*012a*/ 	.short	0x003c


	//----- nvinfo : EIATTR_PARAM_CBANK
	.align		4
        /*012c*/ 	.byte	0x04, 0x0a
        /*012e*/ 	.short	(.L_5013 - .L_5012)
	.align		4
.L_5012:
        /*0130*/ 	.word	index@(.nv.constant0._ZN2at6native27unrolled_elementwise_kernelINS0_13AUnaryFunctorIlllZZZNS0_16fmod_kernel_cudaERNS_18TensorIteratorBaseEENKUlvE_clEvENKUlvE2_clEvEUlllE_EESt5arrayIPcLm2EELi4E23TrivialOffsetCalculatorILi1EjESD_NS0_6memory12LoadWithCastILi1EEENSE_13StoreWithCastILi1EEEEEviT_T0_T2_T3_T4_T5_)
        /*0134*/ 	.short	0x0210
        /*0136*/ 	.short	0x003c


	//----- nvinfo : EIATTR_SW_WAR
	.align		4
.L_5013:
        /*0138*/ 	.byte	0x04, 0x36
        /*013a*/ 	.short	(.L_5015 - .L_5014)
.L_5014:
        /*013c*/ 	.word	0x00000008
.L_5015:


//--------------------- .nv.info._ZN2at6native18elementwise_kernelILi128ELi2EZNS0_22gpu_kernel_impl_nocastINS0_13AUnaryFunctorIlllZZZNS0_16fmod_kernel_cudaERNS_18TensorIteratorBaseEENKUlvE_clEvENKUlvE2_clEvEUlllE_EEEEvS5_RKT_EUliE_EEviT1_ --------------------------
	.section	.nv.info._ZN2at6native18elementwise_kernelILi128ELi2EZNS0_22gpu_kernel_impl_nocastINS0_13AUnaryFunctorIlllZZZNS0_16fmod_kernel_cudaERNS_18TensorIteratorBaseEENKUlvE_clEvENKUlvE2_clEvEUlllE_EEEEvS5_RKT_EUliE_EEviT1_,"",@"SHT_CUDA_INFO"
	.sectionflags	@""
	.align	4


	//----- nvinfo : EIATTR_CUDA_API_VERSION
	.align		4
        /*0000*/ 	.byte	0x04, 0x37
        /*0002*/ 	.short	(.L_5017 - .L_5016)
.L_5016:
        /*0004*/ 	.word	0x00000082


	//----- nvinfo : EIATTR_KPARAM_INFO
	.align		4
.L_5017:
        /*0008*/ 	.byte	0x04, 0x17
        /*000a*/ 	.short	(.L_5019 - .L_5018)
.L_5018:
        /*000c*/ 	.word	0x00000000
        /*0010*/ 	.short	0x0001
        /*0012*/ 	.short	0x0008
        /*0014*/ 	.byte	0x00, 0xf0, 0x81, 0x08


	//----- nvinfo : EIATTR_KPARAM_INFO
	.align		4
.L_5019:
        /*0018*/ 	.byte	0x04, 0x17
        /*001a*/ 	.short	(.L_5021 - .L_5020)
.L_5020:
        /*001c*/ 	.word	0x00000000
        /*0020*/ 	.short	0x0000
        /*0022*/ 	.short	0x0000
        /*0024*/ 	.byte	0x00, 0xf0, 0x11, 0x00


	//----- nvinfo : EIATTR_SPARSE_MMA_MASK
	.align		4
.L_5021:
        /*0028*/ 	.byte	0x03, 0x50
        /*002a*/ 	.short	0x0000


	//----- nvinfo : EIATTR_MAXREG_COUNT
	.align		4
        /*002c*/ 	.byte	0x03, 0x1b
        /*002e*/ 	.short	0x0080


	//----- nvinfo : EIATTR_MERCURY_ISA_VERSION
	.align		4
        /*0030*/ 	.byte	0x03, 0x5f
        /*0032*/ 	.short	0x0101


	//----- nvinfo : EIATTR_EXIT_INSTR_OFFSETS
	.align		4
        /*0034*/ 	.byte	0x04, 0x1c
        /*0036*/ 	.short	(.L_5023 - .L_5022)


	//   ....[0]....
.L_5022:
        /*0038*/ 	.word	0x00001640


	//   ....[1]....
        /*003c*/ 	.word	0x00002bb0


	//----- nvinfo : EIATTR_MAX_THREADS
	.align		4
.L_5023:
        /*0040*/ 	.byte	0x04, 0x05
        /*0042*/ 	.short	(.L_5025 - .L_5024)
.L_5024:
        /*0044*/ 	.word	0x00000080
        /*0048*/ 	.word	0x00000001
        /*004c*/ 	.word	0x00000001


	//----- nvinfo : EIATTR_CRS_STACK_SIZE
	.align		4
.L_5025:
        /*0050*/ 	.byte	0x04, 0x1e
        /*0052*/ 	.short	(.L_5027 - .L_5026)
.L_5026:
        /*0054*/ 	.word	0x00000000


	//----- nvinfo : EIATTR_CBANK_PARAM_SIZE
	.align		4
.L_5027:
        /*0058*/ 	.byte	0x03, 0x19
        /*005a*/ 	.short	0x0228


	//----- nvinfo : EIATTR_PARAM_CBANK
	.align		4
        /*005c*/ 	.byte	0x04, 0x0a
        /*005e*/ 	.short	(.L_5029 - .L_5028)
	.align		4
.L_5028:
        /*0060*/ 	.word	index@(.nv.constant0._ZN2at6native18elementwise_kernelILi128ELi2EZNS0_22gpu_kernel_impl_nocastINS0_13AUnaryFunctorIlllZZZNS0_16fmod_kernel_cudaERNS_18TensorIteratorBaseEENKUlvE_clEvENKUlvE2_clEvEUlllE_EEEEvS5_RKT_EUliE_EEviT1_)
        /*0064*/ 	.short	0x0210
        /*0066*/ 	.short	0x0228


	//----- nvinfo : EIATTR_SW_WAR
	.align		4
.L_5029:
        /*0068*/ 	.byte	0x04, 0x36
        /*006a*/ 	.short	(.L_5031 - .L_5030)
.L_5030:
        /*006c*/ 	.word	0x00000008
.L_5031:


//--------------------- .nv.info._ZN2at6native27unrolled_elementwise_kernelINS0_13AUnaryFunctorIlllZZZNS0_16fmod_kernel_cudaERNS_18TensorIteratorBaseEENKUlvE_clEvENKUlvE2_clEvEUlllE_EESt5arrayIPcLm2EELi4E23TrivialOffsetCalculatorILi1EjESD_NS0_6memory15LoadWithoutCastENSE_16StoreWithoutCastEEEviT_T0_T2_T3_T4_T5_ --------------------------
	.section	.nv.info._ZN2at6native27unrolled_elementwise_kernelINS0_13AUnaryFunctorIlllZZZNS0_16fmod_kernel_cudaERNS_18TensorIteratorBaseEENKUlvE_clEvENKUlvE2_clEvEUlllE_EESt5arrayIPcLm2EELi4E23TrivialOffsetCalculatorILi1EjESD_NS0_6memory15LoadWithoutCastENSE_16StoreWithoutCastEEEviT_T0_T2_T3_T4_T5_,"",@"SHT_CUDA_INFO"
	.sectionflags	@""
	.align	4


	//----- nvinfo : EIATTR_CUDA_API_VERSION
	.align		4
        /*0000*/ 	.byte	0x04, 0x37
        /*0002*/ 	.short	(.L_5033 - .L_5032)
.L_5032:
        /*0004*/ 	.word	0x00000082


	//----- nvinfo : EIATTR_KPARAM_INFO
	.align		4
.L_5033:
        /*0008*/ 	.byte	0x04, 0x17
        /*000a*/ 	.short	(.L_5035 - .L_5034)
.L_5034:
        /*000c*/ 	.word	0x00000000
        /*0010*/ 	.short	0x0006
        /*0012*/ 	.short	0x002b
        /*0014*/ 	.byte	0x00, 0xf0, 0x05, 0x00


	//----- nvinfo : EIATTR_KPARAM_INFO
	.align		4
.L_5035:
        /*0018*/ 	.byte	0x04, 0x17
        /*001a*/ 	.short	(.L_5037 - .L_5036)
.L_5036:
        /*001c*/ 	.word	0x00000000
        /*0020*/ 	.short	0x0005
        /*0022*/ 	.short	0x002a
        /*0024*/ 	.byte	0x00, 0xf0, 0x05, 0x00


	//----- nvinfo : EIATTR_KPARAM_INFO
	.align		4
.L_5037:
        /*0028*/ 	.byte	0x04, 0x17
        /*002a*/ 	.short	(.L_5039 - .L_5038)
.L_5038:
        /*002c*/ 	.word	0x00000000
        /*0030*/ 	.short	0x0004
        /*0032*/ 	.short	0x0029
        /*0034*/ 	.byte	0x00, 0xf0, 0x05, 0x00


	//----- nvinfo : EIATTR_KPARAM_INFO
	.align		4
.L_5039:
        /*0038*/ 	.byte	0x04, 0x17
        /*003a*/ 	.short	(.L_5041 - .L_5040)
.L_5040:
        /*003c*/ 	.word	0x00000000
        /*0040*/ 	.short	0x0003
        /*0042*/ 	.short	0x0028
        /*0044*/ 	.byte	0x00, 0xf0, 0x05, 0x00


	//----- nvinfo : EIATTR_KPARAM_INFO
	.align		4
.L_5041:
        /*0048*/ 	.byte	0x04, 0x17
        /*004a*/ 	.short	(.L_5043 - .L_5042)
.L_5042:
        /*004c*/ 	.word	0x00000000
        /*0050*/ 	.short	0x0002
        /*0052*/ 	.short	0x0018
        /*0054*/ 	.byte	0x00, 0xf0, 0x41, 0x00


	//----- nvinfo : EIATTR_KPARAM_INFO
	.align		4
.L_5043:
        /*0058*/ 	.byte	0x04, 0x17
        /*005a*/ 	.short	(.L_5045 - .L_5044)
.L_5044:
        /*005c*/ 	.word	0x00000000
        /*0060*/ 	.short	0x0001
        /*0062*/ 	.short	0x0008
        /*0064*/ 	.byte	0x00, 0xf0, 0x41, 0x00


	//----- nvinfo : EIATTR_KPARAM_INFO
	.align		4
.L_5045:
        /*0068*/ 	.byte	0x04, 0x17
        /*006a*/ 	.short	(.L_5047 - .L_5046)
.L_5046:
        /*006c*/ 	.word	0x00000000
        /*0070*/ 	.short	0x0000
        /*0072*/ 	.short	0x0000
        /*0074*/ 	.byte	0x00, 0xf0, 0x11, 0x00


	//----- nvinfo : EIATTR_SPARSE_MMA_MASK
	.align		4
.L_5047:
        /*0078*/ 	.byte	0x03, 0x50
        /*007a*/ 	.short	0x0000


	//----- nvinfo : EIATTR_MAXREG_COUNT
	.align		4
        /*007c*/ 	.byte	0x03, 0x1b
        /*007e*/ 	.short	0x00ff


	//----- nvinfo : EIATTR_MERCURY_ISA_VERSION
	.align		4
        /*0080*/ 	.byte	0x03, 0x5f
        /*0082*/ 	.short	0x0101


	//----- nvinfo : EIATTR_EXIT_INSTR_OFFSETS
	.align		4
        /*0084*/ 	.byte	0x04, 0x1c
        /*0086*/ 	.short	(.L_5049 - .L_5048)


	//   ....[0]....
.L_5048:
        /*0088*/ 	.word	0x00000c40


	//   ....[1]....
        /*008c*/ 	.word	0x00000c90


	//----- nvinfo : EIATTR_MAX_THREADS
	.align		4
.L_5049:
        /*0090*/ 	.byte	0x04, 0x05
        /*0092*/ 	.short	(.L_5051 - .L_5050)
.L_5050:
        /*0094*/ 	.word	0x00000080
        /*0098*/ 	.word	0x00000001
        /*009c*/ 	.word	0x00000001


	//----- nvinfo : EIATTR_CRS_STACK_SIZE
	.align		4
.L_5051:
        /*00a0*/ 	.byte	0x04, 0x1e
        /*00a2*/ 	.short	(.L_5053 - .L_5052)
.L_5052:
        /*00a4*/ 	.word	0x00000000


	//----- nvinfo : EIATTR_CBANK_PARAM_SIZE
	.align		4
.L_5053:
        /*00a8*/ 	.byte	0x03, 0x19
        /*00aa*/ 	.short	0x002c


	//----- nvinfo : EIATTR_PARAM_CBANK
	.align		4
        /*00ac*/ 	.byte	0x04, 0x0a
        /*00ae*/ 	.short	(.L_5055 - .L_5054)
	.align		4
.L_5054:
        /*00b0*/ 	.word	index@(.nv.constant0._ZN2at6native27unrolled_elementwise_kernelINS0_13AUnaryFunctorIlllZZZNS0_16fmod_kernel_cudaERNS_18TensorIteratorBaseEENKUlvE_clEvENKUlvE2_clEvEUlllE_EESt5arrayIPcLm2EELi4E23TrivialOffsetCalculatorILi1EjESD_NS0_6memory15LoadWithoutCastENSE_16StoreWithoutCastEEEviT_T0_T2_T3_T4_T5_)
        /*00b4*/ 	.short	0x0210
        /*00b6*/ 	.short	0x002c


	//----- nvinfo : EIATTR_SW_WAR
	.align		4
.L_5055:
        /*00b8*/ 	.byte	0x04, 0x36
        /*00ba*/ 	.short	(.L_5057 - .L_5056)
.L_5056:
        /*00bc*/ 	.word	0x00000008
.L_5057:


//--------------------- .nv.info._ZN2at6native29vectorized_elementwise_kernelILi2ENS0_13AUnaryFunctorIlllZZZNS0_16fmod_kernel_cudaERNS_18TensorIteratorBaseEENKUlvE_clEvENKUlvE2_clEvEUlllE_EESt5arrayIPcLm2EEEEviT0_T1_ --------------------------
	.section	.nv.info._ZN2at6native29vectorized_elementwise_kernelILi2ENS0_13AUnaryFunctorIlllZZZNS0_16fmod_kernel_cudaERNS_18TensorIteratorBaseEENKUlvE_clEvENKUlvE2_clEvEUlllE_EESt5arrayIPcLm2EEEEviT0_T1_,"",@"SHT_CUDA_INFO"
	.sectionflags	@""
	.align	4


	//----- nvinfo : EIATTR_CUDA_API_VERSION
	.align		4
        /*0000*/ 	.byte	0x04, 0x37
        /*0002*/ 	.short	(.L_5059 - .L_5058)
.L_5058:
        /*0004*/ 	.word	0x00000082


	//----- nvinfo : EIATTR_KPARAM_INFO
	.align		4
.L_5059:
        /*0008*/ 	.byte	0x04, 0x17
        /*000a*/ 	.short	(.L_5061 - .L_5060)
.L_5060:
        /*000c*/ 	.word	0x00000000
        /*0010*/ 	.short	0x0002
        /*0012*/ 	.short	0x0018
        /*0014*/ 	.byte	0x00, 0xf0, 0x41, 0x00


	//----- nvinfo : EIATTR_KPARAM_INFO
	.align		4
.L_5061:
        /*0018*/ 	.byte	0x04, 0x17
        /*001a*/ 	.short	(.L_5063 - .L_5062)
.L_5062:
        /*001c*/ 	.word	0x00000000
        /*0020*/ 	.short	0x0001
        /*0022*/ 	.short	0x0008
        /*0024*/ 	.byte	0x00, 0xf0, 0x41, 0x00


	//----- nvinfo : EIATTR_KPARAM_INFO
	.align		4
.L_5063:
        /*0028*/ 	.byte	0x04, 0x17
        /*002a*/ 	.short	(.L_5065 - .L_5064)
.L_5064:
        /*002c*/ 	.word	0x00000000
        /*0030*/ 	.short	0x0000
        /*0032*/ 	.short	0x0000
        /*0034*/ 	.byte	0x00, 0xf0, 0x11, 0x00


	//----- nvinfo : EIATTR_SPARSE_MMA_MASK
	.align		4
.L_5065:
        /*0038*/ 	.byte	0x03, 0x50
        /*003a*/ 	.short	0x0000


	//----- nvinfo : EIATTR_MAXREG_COUNT
	.align		4
        /*003c*/ 	.byte	0x03, 0x1b
        /*003e*/ 	.short	0x00ff


	//----- nvinfo : EIATTR_MERCURY_ISA_VERSION
	.align		4
        /*0040*/ 	.byte	0x03, 0x5f
        /*0042*/ 	.short	0x0101


	//----- nvinfo : EIATTR_EXIT_INSTR_OFFSETS
	.align		4
        /*0044*/ 	.byte	0x04, 0x1c
        /*0046*/ 	.short	(.L_5067 - .L_5066)


	//   ....[0]....
.L_5066:
        /*0048*/ 	.word	0x00001200


	//   ....[1]....
        /*004c*/ 	.word	0x00002ad0


	//   ....[2]....
        /*0050*/ 	.word	0x00002b20


	//----- nvinfo : EIATTR_MAX_THREADS
	.align		4
.L_5067:
        /*0054*/ 	.byte	0x04, 0x05
        /*0056*/ 	.short	(.L_5069 - .L_5068)
.L_5068:
        /*0058*/ 	.word	0x00000080
        /*005c*/ 	.word	0x00000001
        /*0060*/ 	.word	0x00000001


	//----- nvinfo : EIATTR_CRS_STACK_SIZE
	.align		4
.L_5069:
        /*0064*/ 	.byte	0x04, 0x1e
        /*0066*/ 	.short	(.L_5071 - .L_5070)
.L_5070:
        /*0068*/ 	.word	0x00000000


	//----- nvinfo : EIATTR_CBANK_PARAM_SIZE
	.align		4
.L_5071:
        /*006c*/ 	.byte	0x03, 0x19
        /*006e*/ 	.short	0x0028


	//----- nvinfo : EIATTR_PARAM_CBANK
	.align		4
        /*0070*/ 	.byte	0x04, 0x0a
        /*0072*/ 	.short	(.L_5073 - .L_5072)
	.align		4
.L_5072:
        /*0074*/ 	.word	index@(.nv.constant0._ZN2at6native29vectorized_elementwise_kernelILi2ENS0_13AUnaryFunctorIlllZZZNS0_16fmod_kernel_cudaERNS_18TensorIteratorBaseEENKUlvE_clEvENKUlvE2_clEvEUlllE_EESt5arrayIPcLm2EEEEviT0_T1_)
        /*0078*/ 	.short	0x0210
        /*007a*/ 	.short	0x0028


	//----- nvinfo : EIATTR_SW_WAR
	.align		4
.L_5073:
        /*007c*/ 	.byte	0x04, 0x36
        /*007e*/ 	.short	(.L_5075 - .L_5074)
.L_5074:
        /*0080*/ 	.word	0x00000008
.L_5075:


//--------------------- .nv.info._ZN2at6native29vectorized_elementwise_kernelILi4ENS0_13AUnaryFunctorIlllZZZNS0_16fmod_kernel_cudaERNS_18TensorIteratorBaseEENKUlvE_clEvENKUlvE2_clEvEUlllE_EESt5arrayIPcLm2EEEEviT0_T1_ --------------------------
	.section	.nv.info._ZN2at6native29vectorized_elementwise_kernelILi4ENS0_13AUnaryFunctorIlllZZZNS0_16fmod_kernel_cudaERNS_18TensorIteratorBaseEENKUlvE_clEvENKUlvE2_clEvEUlllE_EESt5arrayIPcLm2EEEEviT0_T1_,"",@"SHT_CUDA_INFO"
	.sectionflags	@""
	.align	4


	//----- nvinfo : EIATTR_CUDA_API_VERSION
	.align		4
        /*0000*/ 	.byte	0x04, 0x37
        /*0002*/ 	.short	(.L_5077 - .L_5076)
.L_5076:
        /*0004*/ 	.word	0x00000082


	//----- nvinfo : EIATTR_KPARAM_INFO
	.align		4
.L_5077:
        /*0008*/ 	.byte	0x04, 0x17
        /*000a*/ 	.short	(.L_5079 - .L_5078)
.L_5078:
        /*000c*/ 	.word	0x00000000
        /*0010*/ 	.short	0x0002
        /*0012*/ 	.short	0x0018
        /*0014*/ 	.byte	0x00, 0xf0, 0x41, 0x00


	//----- nvinfo : EIATTR_KPARAM_INFO
	.align		4
.L_5079:
        /*0018*/ 	.byte	0x04, 0x17
        /*001a*/ 	.short	(.L_5081 - .L_5080)
.L_5080:
        /*001c*/ 	.word	0x00000000
        /*0020*/ 	.short	0x0001
        /*0022*/ 	.short	0x0008
        /*0024*/ 	.byte	0x00, 0xf0, 0x41, 0x00


	//----- nvinfo : EIATTR_KPARAM_INFO
	.align		4
.L_5081:
        /*0028*/ 	.byte	0x04, 0x17
        /*002a*/ 	.short	(.L_5083 - .L_5082)
.L_5082:
        /*002c*/ 	.word	0x00000000
        /*0030*/ 	.short	0x0000
        /*0032*/ 	.short	0x0000
        /*0034*/ 	.byte	0x00, 0xf0, 0x11, 0x00


	//----- nvinfo : EIATTR_SPARSE_MMA_MASK
	.align		4
.L_5083:
        /*0038*/ 	.byte	0x03, 0x50
        /*003a*/ 	.short	0x0000


	//----- nvinfo : EIATTR_MAXREG_COUNT
	.align		4
        /*003c*/ 	.byte	0x03, 0x1b
        /*003e*/ 	.short	0x00ff


	//----- nvinfo : EIATTR_MERCURY_ISA_VERSION
	.align		4
        /*0040*/ 	.byte	0x03, 0x5f
        /*0042*/ 	.short	0x0101


	//----- nvinfo : EIATTR_EXIT_INSTR_OFFSETS
	.align		4
        /*0044*/ 	.byte	0x04, 0x1c
        /*0046*/ 	.short	(.L_5085 - .L_5084)


	//   ....[0]....
.L_5084:
        /*0048*/ 	.word	0x00001200


	//   ....[1]....
        /*004c*/ 	.word	0x00002ad0


	//   ....[2]....
        /*0050*/ 	.word	0x00002b20


	//----- nvinfo : EIATTR_MAX_THREADS
	.align		4
.L_5085:
        /*0054*/ 	.byte	0x04, 0x05
        /*0056*/ 	.short	(.L_5087 - .L_5086)
.L_5086:
        /*0058*/ 	.word	0x00000080
        /*005c*/ 	.word	0x00000001
        /*0060*/ 	.word	0x00000001


	//----- nvinfo : EIATTR_CRS_STACK_SIZE
	.align		4
.L_5087:
        /*0064*/ 	.byte	0x04, 0x1e
        /*0066*/ 	.short	(.L_5089 - .L_5088)
.L_5088:
        /*0068*/ 	.word	0x00000000


	//----- nvinfo : EIATTR_CBANK_PARAM_SIZE
	.align		4
.L_5089:
        /*006c*/ 	.byte	0x03, 0x19
        /*006e*/ 	.short	0x0028


	//----- nvinfo : EIATTR_PARAM_CBANK
	.align		4
        /*0070*/ 	.byte	0x04, 0x0a
        /*0072*/ 	.short	(.L_5091 - .L_5090)
	.align		4
.L_5090:
        /*0074*/ 	.word	index@(.nv.constant0._ZN2at6native29vectorized_elementwise_kernelILi4ENS0_13AUnaryFunctorIlllZZZNS0_16fmod_kernel_cudaERNS_18TensorIteratorBaseEENKUlvE_clEvENKUlvE2_clEvEUlllE_EESt5arrayIPcLm2EEEEviT0_T1_)
        /*0078*/ 	.short	0x0210
        /*007a*/ 	.short	0x0028


	//----- nvinfo : EIATTR_SW_WAR
	.align		4
.L_5091:
        /*007c*/ 	.byte	0x04, 0x36
        /*007e*/ 	.short	(.L_5093 - .L_5092)
.L_5092:
        /*0080*/ 	.word	0x00000008
.L_5093:


//--------------------- .nv.info._ZN2at6native29vectorized_elementwise_kernelILi8ENS0_13AUnaryFunctorIlllZZZNS0_16fmod_kernel_cudaERNS_18TensorIteratorBaseEENKUlvE_clEvENKUlvE2_clEvEUlllE_EESt5arrayIPcLm2EEEEviT0_T1_ --------------------------
	.section	.nv.info._ZN2at6native29vectorized_elementwise_kernelILi8ENS0_13AUnaryFunctorIlllZZZNS0_16fmod_kernel_cudaERNS_18TensorIteratorBaseEENKUlvE_clEvENKUlvE2_clEvEUlllE_EESt5arrayIPcLm2EEEEviT0_T1_,"",@"SHT_CUDA_INFO"
	.sectionflags	@""
	.align	4


	//----- nvinfo : EIATTR_CUDA_API_VERSION
	.align		4
        /*0000*/ 	.byte	0x04, 0x37
        /*0002*/ 	.short	(.L_5095 - .L_5094)
.L_5094:
        /*0004*/ 	.word	0x00000082


	//----- nvinfo : EIATTR_KPARAM_INFO
	.align		4
.L_5095:
        /*0008*/ 	.byte	0x04, 0x17
        /*000a*/ 	.short	(.L_5097 - .L_5096)
.L_5096:
        /*000c*/ 	.word	0x00000000
        /*0010*/ 	.short	0x0002
        /*0012*/ 	.short	0x0018
        /*0014*/ 	.byte	0x00, 0xf0, 0x41, 0x00


	//----- nvinfo : EIATTR_KPARAM_INFO
	.align		4
.L_5097:
        /*0018*/ 	.byte	0x04, 0x17
        /*001a*/ 	.short	(.L_5099 - .L_5098)
.L_5098:
        /*001c*/ 	.word	0x00000000
        /*0020*/ 	.short	0x0001
        /*0022*/ 	.short	0x0008
        /*0024*/ 	.byte	0x00, 0xf0, 0x41, 0x00


	//----- nvinfo : EIATTR_KPARAM_INFO
	.align		4
.L_5099:
        /*0028*/ 	.byte	0x04, 0x17
        /*002a*/ 	.short	(.L_5101 - .L_5100)
.L_5100:
        /*002c*/ 	.word	0x00000000
        /*0030*/ 	.short	0x0000
        /*0032*/ 	.short	0x0000
        /*0034*/ 	.byte	0x00, 0xf0, 0x11, 0x00


	//----- nvinfo : EIATTR_SPARSE_MMA_MASK
	.align		4
.L_5101:
        /*0038*/ 	.byte	0x03, 0x50
        /*003a*/ 	.short	0x0000


	//----- nvinfo : EIATTR_MAXREG_COUNT
	.align		4
        /*003c*/ 	.byte	0x03, 0x1b
        /*003e*/ 	.short	0x00ff


	//----- nvinfo : EIATTR_MERCURY_ISA_VERSION
	.align		4
        /*0040*/ 	.byte	0x03, 0x5f
        /*0042*/ 	.short	0x0101


	//----- nvinfo : EIATTR_EXIT_INSTR_OFFSETS
	.align		4
        /*0044*/ 	.byte	0x04, 0x1c
        /*0046*/ 	.short	(.L_5103 - .L_5102)


	//   ....[0]....
.L_5102:
        /*0048*/ 	.word	0x00001200


	//   ....[1]....
        /*004c*/ 	.word	0x00002ad0


	//   ....[2]....
        /*0050*/ 	.word	0x00002b20


	//----- nvinfo : EIATTR_MAX_THREADS
	.align		4
.L_5103:
        /*0054*/ 	.byte	0x04, 0x05
        /*0056*/ 	.short	(.L_5105 - .L_5104)
.L_5104:
        /*0058*/ 	.word	0x00000080
        /*005c*/ 	.word	0x00000001
        /*0060*/ 	.word	0x00000001


	//----- nvinfo : EIATTR_CRS_STACK_SIZE
	.align		4
.L_5105:
        /*0064*/ 	.byte	0x04, 0x1e
        /*0066*/ 	.short	(.L_5107 - .L_5106)
.L_5106:
        /*0068*/ 	.word	0x00000000


	//----- nvinfo : EIATTR_CBANK_PARAM_SIZE
	.align		4
.L_5107:
        /*006c*/ 	.byte	0x03, 0x19
        /*006e*/ 	.short	0x0028


	//----- nvinfo : EIATTR_PARAM_CBANK
	.align		4
        /*0070*/ 	.byte	0x04, 0x0a
        /*0072*/ 	.short	(.L_5109 - .L_5108)
	.align		4
.L_5108:
        /*0074*/ 	.word	index@(.nv.constant0._ZN2at6native29vectorized_elementwise_kernelILi8ENS0_13AUnaryFunctorIlllZZZNS0_16fmod_kernel_cudaERNS_18TensorIteratorBaseEENKUlvE_clEvENKUlvE2_clEvEUlllE_EESt5arrayIPcLm2EEEEviT0_T1_)
        /*0078*/ 	.short	0x0210
        /*007a*/ 	.short	0x0028


	//----- nvinfo : EIATTR_SW_WAR
	.align		4
.L_5109:
        /*007c*/ 	.byte	0x04, 0x36
        /*007e*/ 	.short	(.L_5111 - .L_5110)
.L_5110:
        /*0080*/ 	.word	0x00000008
.L_5111:


//--------------------- .nv.info._ZN2at6native18elementwise_kernelILi128ELi4EZNS0_15gpu_kernel_implINS0_13BinaryFunctorIiiiZZZNS0_16fmod_kernel_cudaERNS_18TensorIteratorBaseEENKUlvE_clEvENKUlvE1_clEvEUliiE_EEEEvS5_RKT_EUliE_EEviT1_ --------------------------
	.section	.nv.info._ZN2at6native18elementwise_kernelILi128ELi4EZNS0_15gpu_kernel_implINS0_13BinaryFunctorIiiiZZZNS0_16fmod_kernel_cudaERNS_18TensorIteratorBaseEENKUlvE_clEvENKUlvE1_clEvEUliiE_EEEEvS5_RKT_EUliE_EEviT1_,"",@"SHT_CUDA_INFO"
	.sectionflags	@""
	.align	4


	//----- nvinfo : EIATTR_CUDA_API_VERSION
	.align		4
        /*0000*/ 	.byte	0x04, 0x37
        /*0002*/ 	.short	(.L_5113 - .L_5112)
.L_5112:
        /*0004*/ 	.word	0x00000082


	//----- nvinfo : EIATTR_KPARAM_INFO
	.align		4
.L_5113:
        /*0008*/ 	.byte	0x04, 0x17
        /*000a*/ 	.short	(.L_5115 - .L_5114)
.L_5114:
        /*000c*/ 	.word	0x00000000
        /*0010*/ 	.short	0x0001
        /*0012*/ 	.short	0x0008
        /*0014*/ 	.byte	0x00, 0xf0, 0x21, 0x0a


	//----- nvinfo : EIATTR_KPARAM_INFO
	.align		4
.L_5115:
        /*0018*/ 	.byte	0x04, 0x17
        /*001a*/ 	.short	(.L_5117 - .L_5116)
.L_5116:
        /*001c*/ 	.word	0x00000000
        /*0020*/ 	.short	0x0000
        /*0022*/ 	.short	0x0000
        /*0024*/ 	.byte	0x00, 0xf0, 0x11, 0x00


	//----- nvinfo : EIATTR_SPARSE_MMA_MASK
	.align		4
.L_5117:
        /*0028*/ 	.byte	0x03, 0x50
        /*002a*/ 	.short	0x0000


	//----- nvinfo : EIATTR_MAXREG_COUNT
	.align		4
        /*002c*/ 	.byte	0x03, 0x1b
        /*002e*/ 	.short	0x0080


	//----- nvinfo : EIATTR_EXTERNS
	.align		4
        /*0030*/ 	.byte	0x04, 0x0f
        /*0032*/ 	.short	(.L_5119 - .L_5118)


	//   ....[0]....
	.align		4
.L_5118:
        /*0034*/ 	.word	index@(__assertfail)


	//----- nvinfo : EIATTR_MERCURY_ISA_VERSION
	.align		4
.L_5119:
        /*0038*/ 	.byte	0x03, 0x5f
        /*003a*/ 	.short	0x0101


	//----- nvinfo : EIATTR_SYSCALL_OFFSETS
	.align		4
        /*003c*/ 	.byte	0x04, 0x46
        /*003e*/ 	.short	(.L_5121 - .L_5120)


	//   ....[0]....
.L_5120:
        /*0040*/ 	.word	0x000024b0


	//   ....[1]....
        /*0044*/ 	.word	0x000032b0


	//   ....[2]....
        /*0048*/ 	.word	0x00004260


	//   ....[3]....
        /*004c*/ 	.word	0x00006730


	//   ....[4]....
        /*0050*/ 	.word	0x00007530


	//   ....[5]....
        /*0054*/ 	.word	0x000084e0


	//   ....[6]....
        /*0058*/ 	.word	0x0000a9a0


	//   ....[7]....
        /*005c*/ 	.word	0x0000b7a0


	//   ....[8]....
        /*0060*/ 	.word	0x0000c750


	//   ....[9]....
        /*0064*/ 	.word	0x0000ec00


	//   ....[10]....
        /*0068*/ 	.word	0x0000fa00


	//   ....[11]....
        /*006c*/ 	.word	0x000109b0


	//----- nvinfo : EIATTR_EXIT_INSTR_OFFSETS
	.align		4
.L_5121:
        /*0070*/ 	.byte	0x04, 0x1c
        /*0072*/ 	.short	(.L_5123 - .L_5122)


	//   ....[0]....
.L_5122:
        /*0074*/ 	.word	0x0000c7f0


	//   ....[1]....
        /*0078*/ 	.word	0x0000fca0


	//   ....[2]....
        /*007c*/ 	.word	0x0000fcc0


	//   ....[3]....
        /*0080*/ 	.word	0x0000fd50


	//   ....[4]....
        /*0084*/ 	.word	0x0000fd70


	//   ....[5]....
        /*0088*/ 	.word	0x0000fd90


	//   ....[6]....
        /*008c*/ 	.word	0x0000fe20


	//   ....[7]....
        /*0090*/ 	.word	0x0000fe60


	//   ....[8]....
        /*0094*/ 	.word	0x0000ff00


	//   ....[9]....
        /*0098*/ 	.word	0x0000ff50


	//   ....[10]....
        /*009c*/ 	.word	0x0000ff80


	//   ....[11]....
        /*00a0*/ 	.word	0x00010040


	//   ....[12]....
        /*00a4*/ 	.word	0x00010080


	//   ....[13]....
        /*00a8*/ 	.word	0x00010210


	//   ....[14]....
        /*00ac*/ 	.word	0x00010370


	//   ....[15]....
        /*00b0*/ 	.word	0x000103b0


	//   ....[16]....
        /*00b4*/ 	.word	0x00010450


	//   ....[17]....
        /*00b8*/ 	.word	0x000105d0


	//   ....[18]....
        /*00bc*/ 	.word	0x00010750


	//   ....[19]....
        /*00c0*/ 	.word	0x000108b0


	//   ....[20]....
        /*00c4*/ 	.word	0x000109c0


	//   ....[21]....
        /*00c8*/ 	.word	0x000109f0


	//   ....[22]....
        /*00cc*/ 	.word	0x00010a10


	//----- nvinfo : EIATTR_MAX_THREADS
	.align		4
.L_5123:
        /*00d0*/ 	.byte	0x04, 0x05
        /*00d2*/ 	.short	(.L_5125 - .L_5124)
.L_5124:
        /*00d4*/ 	.word	0x00000080
        /*00d8*/ 	.word	0x00000001
        /*00dc*/ 	.word	0x00000001


	//----- nvinfo : EIATTR_CRS_STACK_SIZE
	.align		4
.L_5125:
        /*00e0*/ 	.byte	0x04, 0x1e
        /*00e2*/ 	.short	(.L_5127 - .L_5126)
.L_5126:
        /*00e4*/ 	.word	0x00000000


	//----- nvinfo : EIATTR_CBANK_PARAM_SIZE
	.align		4
.L_5127:
        /*00e8*/ 	.byte	0x03, 0x19
        /*00ea*/ 	.short	0x0290


	//----- nvinfo : EIATTR_PARAM_CBANK
	.align		4
        /*00ec*/ 	.byte	0x04, 0x0a
        /*00ee*/ 	.short	(.L_5129 - .L_5128)
	.align		4
.L_5128:
        /*00f0*/ 	.word	index@(.nv.constant0._ZN2at6native18elementwise_kernelILi128ELi4EZNS0_15gpu_kernel_implINS0_13BinaryFunctorIiiiZZZNS0_16fmod_kernel_cudaERNS_18TensorIteratorBaseEENKUlvE_clEvENKUlvE1_clEvEUliiE_EEEEvS5_RKT_EUliE_EEviT1_)
        /*00f4*/ 	.short	0x0210
        /*00f6*/ 	.short	0x0290


	//----- nvinfo : EIATTR_SW_WAR
	.align		4
.L_5129:
        /*00f8*/ 	.byte	0x04, 0x36
        /*00fa*/ 	.short	(.L_5131 - .L_5130)
.L_5130:
        /*00fc*/ 	.word	0x00000008
.L_5131:


//--------------------- .nv.info._ZN2at6native27unrolled_elementwise_kernelINS0_13BinaryFunctorIiiiZZZNS0_16fmod_kernel_cudaERNS_18TensorIteratorBaseEENKUlvE_clEvENKUlvE1_clEvEUliiE_EESt5arrayIPcLm3EELi4E23TrivialOffsetCalculatorILi2EjESC_ILi1EjENS0_6memory12LoadWithCastILi2EEENSF_13StoreWithCastILi1EEEEEviT_T0_T2_T3_T4_T5_ --------------------------
	.section	.nv.info._ZN2at6native27unrolled_elementwise_kernelINS0_13BinaryFunctorIiiiZZZNS0_16fmod_kernel_cudaERNS_18TensorIteratorBaseEENKUlvE_clEvENKUlvE1_clEvEUliiE_EESt5arrayIPcLm3EELi4E23TrivialOffsetCalculatorILi2EjESC_ILi1EjENS0_6memory12LoadWithCastILi2EEENSF_13StoreWithCastILi1EEEEEviT_T0_T2_T3_T4_T5_,"",@"SHT_CUDA_INFO"
	.sectionflags	@""
	.align	4


	//----- nvinfo : EIATTR_CUDA_API_VERSION
	.align		4
        /*0000*/ 	.byte	0x04, 0x37
        /*0002*/ 	.short	(.L_5133 - .L_5132)
.L_5132:
        /*0004*/ 	.word	0x00000082


	//----- nvinfo : EIATTR_KPARAM_INFO
	.align		4
.L_5133:
        /*0008*/ 	.byte	0x04, 0x17
        /*000a*/ 	.short	(.L_5135 - .L_5134)
.L_5134:
        /*000c*/ 	.word	0x00000000
        /*0010*/ 	.short	0x0006
        /*0012*/ 	.short	0x0030
        /*0014*/ 	.byte	0x00, 0xf0, 0x21, 0x00


	//----- nvinfo : EIATTR_KPARAM_INFO
	.align		4
.L_5135:
        /*0018*/ 	.byte	0x04, 0x17
        /*001a*/ 	.short	(.L_5137 - .L_5136)
.L_5136:
        /*001c*/ 	.word	0x00000000
        /*0020*/ 	.short	0x0005
        /*0022*/ 	.short	0x0024
        /*0024*/ 	.byte	0x00, 0xf0, 0x31, 0x00


	//----- nvinfo : EIATTR_KPARAM_INFO
	.align		4
.L_5137:
        /*0028*/ 	.byte	0x04, 0x17
        /*002a*/ 	.short	(.L_5139 - .L_5138)
.L_5138:
        /*002c*/ 	.word	0x00000000
        /*0030*/ 	.short	0x0004
        /*0032*/ 	.short	0x0021
        /*0034*/ 	.byte	0x00, 0xf0, 0x05, 0x00


	//----- nvinfo : EIATTR_KPARAM_INFO
	.align		4
.L_5139:
        /*0038*/ 	.byte	0x04, 0x17
        /*003a*/ 	.short	(.L_5141 - .L_5140)
.L_5140:
        /*003c*/ 	.word	0x00000000
        /*0040*/ 	.short	0x0003
        /*0042*/ 	.short	0x0020
        /*0044*/ 	.byte	0x00, 0xf0, 0x05, 0x00


	//----- nvinfo : EIATTR_KPARAM_INFO
	.align		4
.L_5141:
        /*0048*/ 	.byte	0x04, 0x17
        /*004a*/ 	.short	(.L_5143 - .L_5142)
.L_5142:
        /*004c*/ 	.word	0x00000000
        /*0050*/ 	.short	0x0002
        /*0052*/ 	.short	0x0008
        /*0054*/ 	.byte	0x00, 0xf0, 0x61, 0x00


	//----- nvinfo : EIATTR_KPARAM_INFO
	.align		4
.L_5143:
        /*0058*/ 	.byte	0x04, 0x17
        /*005a*/ 	.short	(.L_5145 - .L_5144)
.L_5144:
        /*005c*/ 	.word	0x00000000
        /*0060*/ 	.short	0x0001
        /*0062*/ 	.short	0x0004
        /*0064*/ 	.byte	0x00, 0xf0, 0x05, 0x00


	//----- nvinfo : EIATTR_KPARAM_INFO
	.align		4
.L_5145:
        /*0068*/ 	.byte	0x04, 0x17
        /*006a*/ 	.short	(.L_5147 - .L_5146)
.L_5146:
        /*006c*/ 	.word	0x00000000
        /*0070*/ 	.short	0x0000
        /*0072*/ 	.short	0x0000
        /*0074*/ 	.byte	0x00, 0xf0, 0x11, 0x00


	//----- nvinfo : EIATTR_SPARSE_MMA_MASK
	.align		4
.L_5147:
        /*0078*/ 	.byte	0x03, 0x50
        /*007a*/ 	.short	0x0000


	//----- nvinfo : EIATTR_MAXREG_COUNT
	.align		4
        /*007c*/ 	.byte	0x03, 0x1b
        /*007e*/ 	.short	0x00ff


	//----- nvinfo : EIATTR_EXTERNS
	.align		4
        /*0080*/ 	.byte	0x04, 0x0f
        /*0082*/ 	.short	(.L_5149 - .L_5148)


	//   ....[0]....
	.align		4
.L_5148:
        /*0084*/ 	.word	index@(__assertfail)


	//----- nvinfo : EIATTR_MERCURY_ISA_VERSION
	.align		4
.L_5149:
        /*0088*/ 	.byte	0x03, 0x5f
        /*008a*/ 	.short	0x0101


	//----- nvinfo : EIATTR_SYSCALL_OFFSETS
	.align		4
        /*008c*/ 	.byte	0x04, 0x46
        /*008e*/ 	.short	(.L_5151 - .L_5150)


	//   ....[0]....
.L_5150:
        /*0090*/ 	.word	0x00000eb0


	//   ....[1]....
        /*0094*/ 	.word	0x00001cc0


	//   ....[2]....
        /*0098*/ 	.word	0x00002b50


	//   ....[3]....
        /*009c*/ 	.word	0x00003960


	//   ....[4]....
        /*00a0*/ 	.word	0x00004800


	//   ....[5]....
        /*00a4*/ 	.word	0x00005620


	//   ....[6]....
        /*00a8*/ 	.word	0x000064a0


	//   ....[7]....
        /*00ac*/ 	.word	0x000072b0


	//   ....[8]....
        /*00b0*/ 	.word	0x00008980


	//   ....[9]....
        /*00b4*/ 	.word	0x00009880


	//   ....[10]....
        /*00b8*/ 	.word	0x0000a750


	//   ....[11]....
        /*00bc*/ 	.word	0x0000b620


	//----- nvinfo : EIATTR_EXIT_INSTR_OFFSETS
	.align		4
.L_5151:
        /*00c0*/ 	.byte	0x04, 0x1c
        /*00c2*/ 	.short	(.L_5153 - .L_5152)


	//   ....[0]....
.L_5152:
        /*00c4*/ 	.word	0x0000a7e0


	//   ....[1]....
        /*00c8*/ 	.word	0x0000a910


	//   ....[2]....
        /*00cc*/ 	.word	0x0000a930


	//   ....[3]....
        /*00d0*/ 	.word	0x0000a9c0


	//   ....[4]....
        /*00d4*/ 	.word	0x0000a9e0


	//   ....[5]....
        /*00d8*/ 	.word	0x0000aa00


	//   ....[6]....
        /*00dc*/ 	.word	0x0000aa90


	//   ....[7]....
        /*00e0*/ 	.word	0x0000aad0


	//   ....[8]....
        /*00e4*/ 	.word	0x0000ab70


	//   ....[9]....
        /*00e8*/ 	.word	0x0000abc0


	//   ....[10]....
        /*00ec*/ 	.word	0x0000abf0


	//   ....[11]....
        /*00f0*/ 	.word	0x0000acb0


	//   ....[12]....
        /*00f4*/ 	.word	0x0000acf0


	//   ....[13]....
        /*00f8*/ 	.word	0x0000ae80


	//   ....[14]....
        /*00fc*/ 	.word	0x0000afe0


	//   ....[15]....
        /*0100*/ 	.word	0x0000b020


	//   ....[16]....
        /*0104*/ 	.word	0x0000b0c0


	//   ....[17]....
        /*0108*/ 	.word	0x0000b240


	//   ....[18]....
        /*010c*/ 	.word	0x0000b3c0


	//   ....[19]....
        /*0110*/ 	.word	0x0000b520


	//   ....[20]....
        /*0114*/ 	.word	0x0000b630


	//   ....[21]....
        /*0118*/ 	.word	0x0000b660


	//   ....[22]....
        /*011c*/ 	.word	0x0000b680


	//----- nvinfo : EIATTR_MAX_THREADS
	.align		4
.L_5153:
        /*0120*/ 	.byte	0x04, 0x05
        /*0122*/ 	.short	(.L_5155 - .L_5154)
.L_5154:
        /*0124*/ 	.word	0x00000080
        /*0128*/ 	.word	0x00000001
        /*012c*/ 	.word	0x00000001


	//----- nvinfo : EIATTR_CRS_STACK_SIZE
	.align		4
.L_5155:
        /*0130*/ 	.byte	0x04, 0x1e
        /*0132*/ 	.short	(.L_5157 - .L_5156)
.L_5156:
        /*0134*/ 	.word	0x00000000


	//----- nvinfo : EIATTR_CBANK_PARAM_SIZE
	.align		4
.L_5157:
        /*0138*/ 	.byte	0x03, 0x19
        /*013a*/ 	.short	0x0038


	//----- nvinfo : EIATTR_PARAM_CBANK
	.align		4
        /*013c*/ 	.byte	0x04, 0x0a
        /*013e*/ 	.short	(.L_5159 - .L_5158)
	.align		4
.L_5158:
        /*0140*/ 	.word	index@(.nv.constant0._ZN2at6native27unrolled_elementwise_kernelINS0_13BinaryFunctorIiiiZZZNS0_16fmod_kernel_cudaERNS_18TensorIteratorBaseEENKUlvE_clEvENKUlvE1_clEvEUliiE_EESt5arrayIPcLm3EELi4E23TrivialOffsetCalculatorILi2EjESC_ILi1EjENS0_6memory12LoadWithCastILi2EEENSF_13StoreWithCastILi1EEEEEviT_T0_T2_T3_T4_T5_)
        /*0144*/ 	.short	0x0210
        /*0146*/ 	.short	0x0038


	//----- nvinfo : EIATTR_SW_WAR
	.align		4
.L_5159:
        /*0148*/ 	.byte	0x04, 0x36
        /*014a*/ 	.short	(.L_5161 - .L_5160)
.L_5160:
        /*014c*/ 	.word	0x00000008
.L_5161:


//--------------------- .nv.info._ZN2at6native18elementwise_kernelILi128ELi2EZNS0_22gpu_kernel_impl_nocastINS0_13BinaryFunctorIiiiZZZNS0_16fmod_kernel_cudaERNS_18TensorIteratorBaseEENKUlvE_clEvENKUlvE1_clEvEUliiE_EEEEvS5_RKT_EUliE_EEviT1_ --------------------------
	.section	.nv.info._ZN2at6native18elementwise_kernelILi128ELi2EZNS0_22gpu_kernel_impl_nocastINS0_13BinaryFunctorIiiiZZZNS0_16fmod_kernel_cudaERNS_18TensorIteratorBaseEENKUlvE_clEvENKUlvE1_clEvEUliiE_EEEEvS5_RKT_EUliE_EEviT1_,"",@"SHT_CUDA_INFO"
	.sectionflags	@""
	.align	4


	//----- nvinfo : EIATTR_CUDA_API_VERSION
	.align		4
        /*0000*/ 	.byte	0x04, 0x37
        /*0002*/ 	.short	(.L_5163 - .L_5162)
.L_5162:
        /*0004*/ 	.word	0x00000082


	//----- nvinfo : EIATTR_KPARAM_INFO
	.align		4
.L_5163:
        /*0008*/ 	.byte	0x04, 0x17
        /*000a*/ 	.short	(.L_5165 - .L_5164)
.L_5164:
        /*000c*/ 	.word	0x00000000
        /*0010*/ 	.short	0x0001
        /*0012*/ 	.short	0x0008
        /*0014*/ 	.byte	0x00, 0xf0, 0x21, 0x0a


	//----- nvinfo : EIATTR_KPARAM_INFO
	.align		4
.L_5165:
        /*0018*/ 	.byte	0x04, 0x17
        /*001a*/ 	.short	(.L_5167 - .L_5166)
.L_5166:
        /*001c*/ 	.word	0x00000000
        /*0020*/ 	.short	0x0000
        /*0022*/ 	.short	0x0000
        /*0024*/ 	.byte	0x00, 0xf0, 0x11, 0x00


	//----- nvinfo : EIATTR_SPARSE_MMA_MASK
	.align		4
.L_5167:
        /*0028*/ 	.byte	0x03, 0x50
        /*002a*/ 	.short	0x0000


	//----- nvinfo : EIATTR_MAXREG_COUNT
	.align		4
        /*002c*/ 	.byte	0x03, 0x1b
        /*002e*/ 	.short	0x0080


	//----- nvinfo : EIATTR_MERCURY_ISA_VERSION
	.align		4
        /*0030*/ 	.byte	0x03, 0x5f
        /*0032*/ 	.short	0x0101


	//----- nvinfo : EIATTR_EXIT_INSTR_OFFSETS
	.align		4
        /*0034*/ 	.byte	0x04, 0x1c
        /*0036*/ 	.short	(.L_5169 - .L_5168)


	//   ....[0]....
.L_5168:
        /*0038*/ 	.word	0x00001910


	//   ....[1]....
        /*003c*/ 	.word	0x00003150


	//----- nvinfo : EIATTR_MAX_THREADS
	.align		4
.L_5169:
        /*0040*/ 	.byte	0x04, 0x05
        /*0042*/ 	.short	(.L_5171 - .L_5170)
.L_5170:
        /*0044*/ 	.word	0x00000080
        /*0048*/ 	.word	0x00000001
        /*004c*/ 	.word	0x00000001


	//----- nvinfo : EIATTR_CRS_STACK_SIZE
	.align		4
.L_5171:
        /*0050*/ 	.byte	0x04, 0x1e
        /*0052*/ 	.short	(.L_5173 - .L_5172)
.L_5172:
        /*0054*/ 	.word	0x00000000


	//----- nvinfo : EIATTR_CBANK_PARAM_SIZE
	.align		4
.L_5173:
        /*0058*/ 	.byte	0x03, 0x19
        /*005a*/ 	.short	0x0290


	//----- nvinfo : EIATTR_PARAM_CBANK
	.align		4
        /*005c*/ 	.byte	0x04, 0x0a
        /*005e*/ 	.short	(.L_5175 - .L_5174)
	.align		4
.L_5174:
        /*0060*/ 	.word	index@(.nv.constant0._ZN2at6native18elementwise_kernelILi128ELi2EZNS0_22gpu_kernel_impl_nocastINS0_13BinaryFunctorIiiiZZZNS0_16fmod_kernel_cudaERNS_18TensorIteratorBaseEENKUlvE_clEvENKUlvE1_clEvEUliiE_EEEEvS5_RKT_EUliE_EEviT1_)
        /*0064*/ 	.short	0x0210
        /*0066*/ 	.short	0x0290


	//----- nvinfo : EIATTR_SW_WAR
	.align		4
.L_5175:
        /*0068*/ 	.byte	0x04, 0x36
        /*006a*/ 	.short	(.L_5177 - .L_5176)
.L_5176:
        /*006c*/ 	.word	0x00000008
.L_5177:


//--------------------- .nv.info._ZN2at6native27unrolled_elementwise_kernelINS0_13BinaryFunctorIiiiZZZNS0_16fmod_kernel_cudaERNS_18TensorIteratorBaseEENKUlvE_clEvENKUlvE1_clEvEUliiE_EESt5arrayIPcLm3EELi4E23TrivialOffsetCalculatorILi2EjESC_ILi1EjENS0_6memory15LoadWithoutCastENSF_16StoreWithoutCastEEEviT_T0_T2_T3_T4_T5_ --------------------------
	.section	.nv.info._ZN2at6native27unrolled_elementwise_kernelINS0_13BinaryFunctorIiiiZZZNS0_16fmod_kernel_cudaERNS_18TensorIteratorBaseEENKUlvE_clEvENKUlvE1_clEvEUliiE_EESt5arrayIPcLm3EELi4E23TrivialOffsetCalculatorILi2EjESC_ILi1EjENS0_6memory15LoadWithoutCastENSF_16StoreWithoutCastEEEviT_T0_T2_T3_T4_T5_,"",@"SHT_CUDA_INFO"
	.sectionflags	@""
	.align	4


	//----- nvinfo : EIATTR_CUDA_API_VERSION
	.align		4
        /*0000*/ 	.byte	0x04, 0x37
        /*0002*/ 	.short	(.L_5179 - .L_5178)
.L_5178:
        /*0004*/ 	.word	0x00000082


	//----- nvinfo : EIATTR_KPARAM_INFO
	.align		4
.L_5179:
        /*0008*/ 	.byte	0x04, 0x17
        /*000a*/ 	.short	(.L_5181 - .L_5180)
.L_5180:
        /*000c*/ 	.word	0x00000000
        /*0010*/ 	.short	0x0006
        /*0012*/ 	.short	0x0023
        /*0014*/ 	.byte	0x00, 0xf0, 0x05, 0x00


	//----- nvinfo : EIATTR_KPARAM_INFO
	.align		4
.L_5181:
        /*0018*/ 	.byte	0x04, 0x17
        /*001a*/ 	.short	(.L_5183 - .L_5182)
.L_5182:
        /*001c*/ 	.word	0x00000000
        /*0020*/ 	.short	0x0005
        /*0022*/ 	.short	0x0022
        /*0024*/ 	.byte	0x00, 0xf0, 0x05, 0x00


	//----- nvinfo : EIATTR_KPARAM_INFO
	.align		4
.L_5183:
        /*0028*/ 	.byte	0x04, 0x17
        /*002a*/ 	.short	(.L_5185 - .L_5184)
.L_5184:
        /*002c*/ 	.word	0x00000000
        /*0030*/ 	.short	0x0004
        /*0032*/ 	.short	0x0021
        /*0034*/ 	.byte	0x00, 0xf0, 0x05, 0x00


	//----- nvinfo : EIATTR_KPARAM_INFO
	.align		4
.L_5185:
        /*0038*/ 	.byte	0x04, 0x17
        /*003a*/ 	.short	(.L_5187 - .L_5186)
.L_5186:
        /*003c*/ 	.word	0x00000000
        /*0040*/ 	.short	0x0003
        /*0042*/ 	.short	0x0020
        /*0044*/ 	.byte	0x00, 0xf0, 0x05, 0x00


	//----- nvinfo : EIATTR_KPARAM_INFO
	.align		4
.L_5187:
        /*0048*/ 	.byte	0x04, 0x17
        /*004a*/ 	.short	(.L_5189 - .L_5188)
.L_5188:
        /*004c*/ 	.word	0x00000000
        /*0050*/ 	.short	0x0002
        /*0052*/ 	.short	0x0008
        /*0054*/ 	.byte	0x00, 0xf0, 0x61, 0x00


	//----- nvinfo : EIATTR_KPARAM_INFO
	.align		4
.L_5189:
        /*0058*/ 	.byte	0x04, 0x17
        /*005a*/ 	.short	(.L_5191 - .L_5190)
.L_5190:
        /*005c*/ 	.word	0x00000000
        /*0060*/ 	.short	0x0001
        /*0062*/ 	.short	0x0004
        /*0064*/ 	.byte	0x00, 0xf0, 0x05, 0x00


	//----- nvinfo : EIATTR_KPARAM_INFO
	.align		4
.L_5191:
        /*0068*/ 	.byte	0x04, 0x17
        /*006a*/ 	.short	(.L_5193 - .L_5192)
.L_5192:
        /*006c*/ 	.word	0x00000000
        /*0070*/ 	.short	0x0000
        /*0072*/ 	.short	0x0000
        /*0074*/ 	.byte	0x00, 0xf0, 0x11, 0x00


	//----- nvinfo : EIATTR_SPARSE_MMA_MASK
	.align		4
.L_5193:
        /*0078*/ 	.byte	0x03, 0x50
        /*007a*/ 	.short	0x0000


	//----- nvinfo : EIATTR_MAXREG_COUNT
	.align		4
        /*007c*/ 	.byte	0x03, 0x1b
        /*007e*/ 	.short	0x00ff


	//----- nvinfo : EIATTR_MERCURY_ISA_VERSION
	.align		4
        /*0080*/ 	.byte	0x03, 0x5f
        /*0082*/ 	.short	0x0101


	//----- nvinfo : EIATTR_EXIT_INSTR_OFFSETS
	.align		4
        /*0084*/ 	.byte	0x04, 0x1c
        /*0086*/ 	.short	(.L_5195 - .L_5194)


	//   ....[0]....
.L_5194:
        /*0088*/ 	.word	0x00000b20


	//   ....[1]....
        /*008c*/ 	.word	0x00000b70


	//----- nvinfo : EIATTR_MAX_THREADS
	.align		4
.L_5195:
        /*0090*/ 	.byte	0x04, 0x05
        /*0092*/ 	.short	(.L_5197 - .L_5196)
.L_5196:
        /*0094*/ 	.word	0x00000080
        /*0098*/ 	.word	0x00000001
        /*009c*/ 	.word	0x00000001


	//----- nvinfo : EIATTR_CRS_STACK_SIZE
	.align		4
.L_5197:
        /*00a0*/ 	.byte	0x04, 0x1e
        /*00a2*/ 	.short	(.L_5199 - .L_5198)
.L_5198:
        /*00a4*/ 	.word	0x00000000


	//----- nvinfo : EIATTR_CBANK_PARAM_SIZE
	.align		4
.L_5199:
        /*00a8*/ 	.byte	0x03, 0x19
        /*00aa*/ 	.short	0x0024


	//----- nvinfo : EIATTR_PARAM_CBANK
	.align		4
        /*00ac*/ 	.byte	0x04, 0x0a
        /*00ae*/ 	.short	(.L_5201 - .L_5200)
	.align		4
.L_5200:
        /*00b0*/ 	.word	index@(.nv.constant0._ZN2at6native27unrolled_elementwise_kernelINS0_13BinaryFunctorIiiiZZZNS0_16fmod_kernel_cudaERNS_18TensorIteratorBaseEENKUlvE_clEvENKUlvE1_clEvEUliiE_EESt5arrayIPcLm3EELi4E23TrivialOffsetCalculatorILi2EjESC_ILi1EjENS0_6memory15LoadWithoutCastENSF_16StoreWithoutCastEEEviT_T0_T2_T3_T4_T5_)
        /*00b4*/ 	.short	0x0210
        /*00b6*/ 	.short	0x0024


	//----- nvinfo : EIATTR_SW_WAR
	.align		4
.L_5201:
        /*00b8*/ 	.byte	0x04, 0x36
        /*00ba*/ 	.short	(.L_5203 - .L_5202)
.L_5202:
        /*00bc*/ 	.word	0x00000008
.L_5203:


//--------------------- .nv.info._ZN2at6native29vectorized_elementwise_kernelILi2ENS0_13BinaryFunctorIiiiZZZNS0_16fmod_kernel_cudaERNS_18TensorIteratorBaseEENKUlvE_clEvENKUlvE1_clEvEUliiE_EESt5arrayIPcLm3EEEEviT0_T1_ --------------------------
	.section	.nv.info._ZN2at6native29vectorized_elementwise_kernelILi2ENS0_13BinaryFunctorIiiiZZZNS0_16fmod_kernel_cudaERNS_18TensorIteratorBaseEENKUlvE_clEvENKUlvE1_clEvEUliiE_EESt5arrayIPcLm3EEEEviT0_T1_,"",@"SHT_CUDA_INFO"
	.sectionflags	@""
	.align	4


	//----- nvinfo : EIATTR_CUDA_API_VERSION
	.align		4
        /*0000*/ 	.byte	0x04, 0x37
        /*0002*/ 	.short	(.L_5205 - .L_5204)
.L_5204:
        /*0004*/ 	.word	0x00000082


	//----- nvinfo : EIATTR_KPARAM_INFO
	.align		4
.L_5205:
        /*0008*/ 	.byte	0x04, 0x17
        /*000a*/ 	.short	(.L_5207 - .L_5206)
.L_5206:
        /*000c*/ 	.word	0x00000000
        /*0010*/ 	.short	0x0002
        /*0012*/ 	.short	0x0008
        /*0014*/ 	.byte	0x00, 0xf0, 0x61, 0x00


	//----- nvinfo : EIATTR_KPARAM_INFO
	.align		4
.L_5207:
        /*0018*/ 	.byte	0x04, 0x17
        /*001a*/ 	.short	(.L_5209 - .L_5208)
.L_5208:
        /*001c*/ 	.word	0x00000000
        /*0020*/ 	.short	0x0001
        /*0022*/ 	.short	0x0004
        /*0024*/ 	.byte	0x00, 0xf0, 0x05, 0x00


	//----- nvinfo : EIATTR_KPARAM_INFO
	.align		4
.L_5209:
        /*0028*/ 	.byte	0x04, 0x17
        /*002a*/ 	.short	(.L_5211 - .L_5210)
.L_5210:
        /*002c*/ 	.word	0x00000000
        /*0030*/ 	.short	0x0000
        /*0032*/ 	.short	0x0000
        /*0034*/ 	.byte	0x00, 0xf0, 0x11, 0x00


	//----- nvinfo : EIATTR_SPARSE_MMA_MASK
	.align		4
.L_5211:
        /*0038*/ 	.byte	0x03, 0x50
        /*003a*/ 	.short	0x0000


	//----- nvinfo : EIATTR_MAXREG_COUNT
	.align		4
        /*003c*/ 	.byte	0x03, 0x1b
        /*003e*/ 	.short	0x00ff


	//----- nvinfo : EIATTR_MERCURY_ISA_VERSION
	.align		4
        /*0040*/ 	.byte	0x03, 0x5f
        /*0042*/ 	.short	0x0101


	//----- nvinfo : EIATTR_EXIT_INSTR_OFFSETS
	.align		4
        /*0044*/ 	.byte	0x04, 0x1c
        /*0046*/ 	.short	(.L_5213 - .L_5212)


	//   ....[0]....
.L_5212:
        /*0048*/ 	.word	0x00000d60


	//   ....[1]....
        /*004c*/ 	.word	0x00002400


	//   ....[2]....
        /*0050*/ 	.word	0x00002450


	//----- nvinfo : EIATTR_MAX_THREADS
	.align		4
.L_5213:
        /*0054*/ 	.byte	0x04, 0x05
        /*0056*/ 	.short	(.L_5215 - .L_5214)
.L_5214:
        /*0058*/ 	.word	0x00000080
        /*005c*/ 	.word	0x00000001
        /*0060*/ 	.word	0x00000001


	//----- nvinfo : EIATTR_CRS_STACK_SIZE
	.align		4
.L_5215:
        /*0064*/ 	.byte	0x04, 0x1e
        /*0066*/ 	.short	(.L_5217 - .L_5216)
.L_5216:
        /*0068*/ 	.word	0x00000000


	//----- nvinfo : EIATTR_CBANK_PARAM_SIZE
	.align		4
.L_5217:
        /*006c*/ 	.byte	0x03, 0x19
        /*006e*/ 	.short	0x0020


	//----- nvinfo : EIATTR_PARAM_CBANK
	.align		4
        /*0070*/ 	.byte	0x04, 0x0a
        /*0072*/ 	.short	(.L_5219 - .L_5218)
	.align		4
.L_5218:
        /*0074*/ 	.word	index@(.nv.constant0._ZN2at6native29vectorized_elementwise_kernelILi2ENS0_13BinaryFunctorIiiiZZZNS0_16fmod_kernel_cudaERNS_18TensorIteratorBaseEENKUlvE_clEvENKUlvE1_clEvEUliiE_EESt5arrayIPcLm3EEEEviT0_T1_)
        /*0078*/ 	.short	0x0210
        /*007a*/ 	.short	0x0020


	//----- nvinfo : EIATTR_SW_WAR
	.align		4
.L_5219:
        /*007c*/ 	.byte	0x04, 0x36
        /*007e*/ 	.short	(.L_5221 - .L_5220)
.L_5220:
        /*0080*/ 	.word	0x00000008
.L_5221:


//--------------------- .nv.info._ZN2at6native29vectorized_elementwise_kernelILi4ENS0_13BinaryFunctorIiiiZZZNS0_16fmod_kernel_cudaERNS_18TensorIteratorBaseEENKUlvE_clEvENKUlvE1_clEvEUliiE_EESt5arrayIPcLm3EEEEviT0_T1_ --------------------------
	.section	.nv.info._ZN2at6native29vectorized_elementwise_kernelILi4ENS0_13BinaryFunctorIiiiZZZNS0_16fmod_kernel_cudaERNS_18TensorIteratorBaseEENKUlvE_clEvENKUlvE1_clEvEUliiE_EESt5arrayIPcLm3EEEEviT0_T1_,"",@"SHT_CUDA_INFO"
	.sectionflags	@""
	.align	4


	//----- nvinfo : EIATTR_CUDA_API_VERSION
	.align		4
        /*0000*/ 	.byte	0x04, 0x37
        /*0002*/ 	.short	(.L_5223 - .L_5222)
.L_5222:
        /*0004*/ 	.word	0x00000082


	//----- nvinfo : EIATTR_KPARAM_INFO
	.align		4
.L_5223:
        /*0008*/ 	.byte	0x04, 0x17
        /*000a*/ 	.short	(.L_5225 - .L_5224)
.L_5224:
        /*000c*/ 	.word	0x00000000
        /*0010*/ 	.short	0x0002
        /*0012*/ 	.short	0x0008
        /*0014*/ 	.byte	0x00, 0xf0, 0x61, 0x00


	//----- nvinfo : EIATTR_KPARAM_INFO
	.align		4
.L_5225:
        /*0018*/ 	.byte	0x04, 0x17
        /*001a*/ 	.short	(.L_5227 - .L_5226)
.L_5226:
        /*001c*/ 	.word	0x00000000
        /*0020*/ 	.short	0x0001
        /*0022*/ 	.short	0x0004
        /*0024*/ 	.byte	0x00, 0xf0, 0x05, 0x00


	//----- nvinfo : EIATTR_KPARAM_INFO
	.align		4
.L_5227:
        /*0028*/ 	.byte	0x04, 0x17
        /*002a*/ 	.short	(.L_5229 - .L_5228)
.L_5228:
        /*002c*/ 	.word	0x00000000
        /*0030*/ 	.short	0x0000
        /*0032*/ 	.short	0x0000
        /*0034*/ 	.byte	0x00, 0xf0, 0x11, 0x00


	//----- nvinfo : EIATTR_SPARSE_MMA_MASK
	.align		4
.L_5229:
        /*0038*/ 	.byte	0x03, 0x50
        /*003a*/ 	.short	0x0000


	//----- nvinfo : EIATTR_MAXREG_COUNT
	.align		4
        /*003c*/ 	.byte	0x03, 0x1b
        /*003e*/ 	.short	0x00ff


	//----- nvinfo : EIATTR_MERCURY_ISA_VERSION
	.align		4
        /*0040*/ 	.byte	0x03, 0x5f
        /*0042*/ 	.short	0x0101


	//----- nvinfo : EIATTR_EXIT_INSTR_OFFSETS
	.align		4
        /*0044*/ 	.byte	0x04, 0x1c
        /*0046*/ 	.short	(.L_5231 - .L_5230)


	//   ....[0]....
.L_5230:
        /*0048*/ 	.word	0x00000ce0


	//   ....[1]....
        /*004c*/ 	.word	0x00002380


	//   ....[2]....
        /*0050*/ 	.word	0x000023d0


	//----- nvinfo : EIATTR_MAX_THREADS
	.align		4
.L_5231:
        /*0054*/ 	.byte	0x04, 0x05
        /*0056*/ 	.short	(.L_5233 - .L_5232)
.L_5232:
        /*0058*/ 	.word	0x00000080
        /*005c*/ 	.word	0x00000001
        /*0060*/ 	.word	0x00000001


	//----- nvinfo : EIATTR_CRS_STACK_SIZE
	.align		4
.L_5233:
        /*0064*/ 	.byte	0x04, 0x1e
        /*0066*/ 	.short	(.L_5235 - .L_5234)
.L_5234:
        /*0068*/ 	.word	0x00000000


	//----- nvinfo : EIATTR_CBANK_PARAM_SIZE
	.align		4
.L_5235:
        /*006c*/ 	.byte	0x03, 0x19
        /*006e*/ 	.short	0x0020


	//----- nvinfo : EIATTR_PARAM_CBANK
	.align		4
        /*0070*/ 	.byte	0x04, 0x0a
        /*0072*/ 	.short	(.L_5237 - .L_5236)
	.align		4
.L_5236:
        /*0074*/ 	.word	index@(.nv.constant0._ZN2at6native29vectorized_elementwise_kernelILi4ENS0_13BinaryFunctorIiiiZZZNS0_16fmod_kernel_cudaERNS_18TensorIteratorBaseEENKUlvE_clEvENKUlvE1_clEvEUliiE_EESt5arrayIPcLm3EEEEviT0_T1_)
        /*0078*/ 	.short	0x0210
        /*007a*/ 	.short	0x0020


	//----- nvinfo : EIATTR_SW_WAR
	.align		4
.L_5237:
        /*007c*/ 	.byte	0x04, 0x36
        /*007e*/ 	.short	(.L_5239 - .L_5238)
.L_5238:
        /*0080*/ 	.word	0x00000008
.L_5239:


//--------------------- .nv.info._ZN2at6native29vectorized_elementwise_kernelILi8ENS0_13BinaryFunctorIiiiZZZNS0_16fmod_kernel_cudaERNS_18TensorIteratorBaseEENKUlvE_clEvENKUlvE1_clEvEUliiE_EESt5arrayIPcLm3EEEEviT0_T1_ --------------------------
	.section	.nv.info._ZN2at6native29vectorized_elementwise_kernelILi8ENS0_13BinaryFunctorIiiiZZZNS0_16fmod_kernel_cudaERNS_18TensorIteratorBaseEENKUlvE_clEvENKUlvE1_clEvEUliiE_EESt5arrayIPcLm3EEEEviT0_T1_,"",@"SHT_CUDA_INFO"
	.sectionflags	@""
	.align	4


	//----- nvinfo : EIATTR_CUDA_API_VERSION
	.align		4
        /*0000*/ 	.byte	0x04, 0x37
        /*0002*/ 	.short	(.L_5241 - .L_5240)
.L_5240:
        /*0004*/ 	.word	0x00000082


	//----- nvinfo : EIATTR_KPARAM_INFO
	.align		4
.L_5241:
        /*0008*/ 	.byte	0x04, 0x17
        /*000a*/ 	.short	(.L_5243 - .L_5242)
.L_5242:
        /*000c*/ 	.word	0x00000000
        /*0010*/ 	.short	0x0002
        /*0012*/ 	.short	0x0008
        /*0014*/ 	.byte	0x00, 0xf0, 0x61, 0x00


	//----- nvinfo : EIATTR_KPARAM_INFO
	.align		4
.L_5243:
        /*0018*/ 	.byte	0x04, 0x17
        /*001a*/ 	.short	(.L_5245 - .L_5244)
.L_5244:
        /*001c*/ 	.word	0x00000000
        /*0020*/ 	.short	0x0001
        /*0022*/ 	.short	0x0004
        /*0024*/ 	.byte	0x00, 0xf0, 0x05, 0x00


	//----- nvinfo : EIATTR_KPARAM_INFO
	.align		4
.L_5245:
        /*0028*/ 	.byte	0x04, 0x17
        /*002a*/ 	.short	(.L_5247 - .L_5246)
.L_5246:
        /*002c*/ 	.word	0x00000000
        /*0030*/ 	.short	0x0000
        /*0032*/ 	.short	0x0000
        /*0034*/ 	.byte	0x00, 0xf0, 0x11, 0x00


	//----- nvinfo : EIATTR_SPARSE_MMA_MASK
	.align		4
.L_5247:
        /*0038*/ 	.byte	0x03, 0x50
        /*003a*/ 	.short	0x0000


	//----- nvinfo : EIATTR_MAXREG_COUNT
	.align		4
        /*003c*/ 	.byte	0x03, 0x1b
        /*003e*/ 	.short	0x00ff


	//----- nvinfo : EIATTR_MERCURY_ISA_VERSION
	.align		4
        /*0040*/ 	.byte	0x03, 0x5f
        /*0042*/ 	.short	0x0101


	//----- nvinfo : EIATTR_EXIT_INSTR_OFFSETS
	.align		4
        /*0044*/ 	.byte	0x04, 0x1c
        /*0046*/ 	.short	(.L_5249 - .L_5248)


	//   ....[0]....
.L_5248:
        /*0048*/ 	.word	0x00000ce0


	//   ....[1]....
        /*004c*/ 	.word	0x00002380


	//   ....[2]....
        /*0050*/ 	.word	0x000023d0


	//----- nvinfo : EIATTR_MAX_THREADS
	.align		4
.L_5249:
        /*0054*/ 	.byte	0x04, 0x05
        /*0056*/ 	.short	(.L_5251 - .L_5250)
.L_5250:
        /*0058*/ 	.word	0x00000080
        /*005c*/ 	.word	0x00000001
        /*0060*/ 	.word	0x00000001


	//----- nvinfo : EIATTR_CRS_STACK_SIZE
	.align		4
.L_5251:
        /*0064*/ 	.byte	0x04, 0x1e
        /*0066*/ 	.short	(.L_5253 - .L_5252)
.L_5252:
        /*0068*/ 	.word	0x00000000


	//----- nvinfo : EIATTR_CBANK_PARAM_SIZE
	.align		4
.L_5253:
        /*006c*/ 	.byte	0x03, 0x19
        /*006e*/ 	.short	0x0020


	//----- nvinfo : EIATTR_PARAM_CBANK
	.align		4
        /*0070*/ 	.byte	0x04, 0x0a
        /*0072*/ 	.short	(.L_5255 - .L_5254)
	.align		4
.L_5254:
        /*0074*/ 	.word	index@(.nv.constant0._ZN2at6native29vectorized_elementwise_kernelILi8ENS0_13BinaryFunctorIiiiZZZNS0_16fmod_kernel_cudaERNS_18TensorIteratorBaseEENKUlvE_clEvENKUlvE1_clEvEUliiE_EESt5arrayIPcLm3EEEEviT0_T1_)
        /*0078*/ 	.short	0x0210
        /*007a*/ 	.short	0x0020


	//----- nvinfo : EIATTR_SW_WAR
	.align		4
.L_5255:
        /*007c*/ 	.byte	0x04, 0x36
        /*007e*/ 	.short	(.L_5257 - .L_5256)
.L_5256:
        /*0080*/ 	.word	0x00000008
.L_5257:


//--------------------- .nv.info._ZN2at6native18elementwise_kernelILi128ELi4EZNS0_15gpu_kernel_implINS0_13BUnaryFunctorIiiiZZZNS0_16fmod_kernel_cudaERNS_18TensorIteratorBaseEENKUlvE_clEvENKUlvE1_clEvEUliiE_EEEEvS5_RKT_EUliE_EEviT1_ --------------------------
	.section	.nv.info._ZN2at6native18elementwise_kernelILi128ELi4EZNS0_15gpu_kernel_implINS0_13BUnaryFunctorIiiiZZZNS0_16fmod_kernel_cudaERNS_18TensorIteratorBaseEENKUlvE_clEvENKUlvE1_clEvEUliiE_EEEEvS5_RKT_EUliE_EEviT1_,"",@"SHT_CUDA_INFO"
	.sectionflags	@""
	.align	4


	//----- nvinfo : EIATTR_CUDA_API_VERSION
	.align		4
        /*0000*/ 	.byte	0x04, 0x37
        /*0002*/ 	.short	(.L_5259 - .L_5258)
.L_5258:
        /*0004*/ 	.word	0x00000082


	//----- nvinfo : EIATTR_KPARAM_INFO
	.align		4
.L_5259:
        /*0008*/ 	.byte	0x04, 0x17
        /*000a*/ 	.short	(.L_5261 - .L_5260)
.L_5260:
        /*000c*/ 	.word	0x00000000
        /*0010*/ 	.short	0x0001
        /*0012*/ 	.short	0x0008
        /*0014*/ 	.byte	0x00, 0xf0, 0x81, 0x08


	//----- nvinfo : EIATTR_KPARAM_INFO
	.align		4
.L_5261:
        /*0018*/ 	.byte	0x04, 0x17
        /*001a*/ 	.short	(.L_5263 - .L_5262)
.L_5262:
        /*001c*/ 	.word	0x00000000
        /*0020*/ 	.short	0x0000
        /*0022*/ 	.short	0x0000
        /*0024*/ 	.byte	0x00, 0xf0, 0x11, 0x00


	//----- nvinfo : EIATTR_SPARSE_MMA_MASK
	.align		4
.L_5263:
        /*0028*/ 	.byte	0x03, 0x50
        /*002a*/ 	.short	0x0000


	//----- nvinfo : EIATTR_MAXREG_COUNT
	.align		4
        /*002c*/ 	.byte	0x03, 0x1b
        /*002e*/ 	.short	0x0080


	//----- nvinfo : EIATTR_EXTERNS
	.align		4
        /*0030*/ 	.byte	0x04, 0x0f
        /*0032*/ 	.short	(.L_5265 - .L_5264)


	//   ....[0]....
	.align		4
.L_5264:
        /*0034*/ 	.word	index@(__assertfail)


	//----- nvinfo : EIATTR_MERCURY_ISA_VERSION
	.align		4
.L_5265:
        /*0038*/ 	.byte	0x03, 0x5f
        /*003a*/ 	.short	0x0101


	//----- nvinfo : EIATTR_SYSCALL_OFFSETS
	.align		4
        /*003c*/ 	.byte	0x04, 0x46
        /*003e*/ 	.short	(.L_5267 - .L_5266)


	//   ....[0]....
.L_5266:
        /*0040*/ 	.word	0x00002180


	//   ....[1]....
        /*0044*/ 	.word	0x00003130


	//   ....[2]....
        /*0048*/ 	.word	0x000052e0


	//   ....[3]....
        /*004c*/ 	.word	0x00006290


	//   ....[4]....
        /*0050*/ 	.word	0x00008420


	//   ....[5]....
        /*0054*/ 	.word	0x000093d0


	//   ....[6]....
        /*0058*/ 	.word	0x0000b550


	//   ....[7]....
        /*005c*/ 	.word	0x0000c500


	//----- nvinfo : EIATTR_EXIT_INSTR_OFFSETS
	.align		4
.L_5267:
        /*0060*/ 	.byte	0x04, 0x1c
        /*0062*/ 	.short	(.L_5269 - .L_5268)


	//   ....[0]....
.L_5268:
        /*0064*/ 	.word	0x00009470


	//   ....[1]....
        /*0068*/ 	.word	0x0000b7f0


	//   ....[2]....
        /*006c*/ 	.word	0x0000b810


	//   ....[3]....
        /*0070*/ 	.word	0x0000b8a0


	//   ....[4]....
        /*0074*/ 	.word	0x0000b8c0


	//   ....[5]....
        /*0078*/ 	.word	0x0000b8e0


	//   ....[6]....
        /*007c*/ 	.word	0x0000b970


	//   ....[7]....
        /*0080*/ 	.word	0x0000b9b0


	//   ....[8]....
        /*0084*/ 	.word	0x0000ba50


	//   ....[9]....
        /*0088*/ 	.word	0x0000baa0


	//   ....[10]....
        /*008c*/ 	.word	0x0000bad0


	//   ....[11]....
        /*0090*/ 	.word	0x0000bb90


	//   ....[12]....
        /*0094*/ 	.word	0x0000bbd0


	//   ....[13]....
        /*0098*/ 	.word	0x0000bd60


	//   ....[14]....
        /*009c*/ 	.word	0x0000bec0


	//   ....[15]....
        /*00a0*/ 	.word	0x0000bf00


	//   ....[16]....
        /*00a4*/ 	.word	0x0000bfa0


	//   ....[17]....
        /*00a8*/ 	.word	0x0000c120


	//   ....[18]....
        /*00ac*/ 	.word	0x0000c2a0


	//   ....[19]....
        /*00b0*/ 	.word	0x0000c400


	//   ....[20]....
        /*00b4*/ 	.word	0x0000c510


	//   ....[21]....
        /*00b8*/ 	.word	0x0000c540


	//   ....[22]....
        /*00bc*/ 	.word	0x0000c560


	//----- nvinfo : EIATTR_MAX_THREADS
	.align		4
.L_5269:
        /*00c0*/ 	.byte	0x04, 0x05
        /*00c2*/ 	.short	(.L_5271 - .L_5270)
.L_5270:
        /*00c4*/ 	.word	0x00000080
        /*00c8*/ 	.word	0x00000001
        /*00cc*/ 	.word	0x00000001


	//----- nvinfo : EIATTR_CRS_STACK_SIZE
	.align		4
.L_5271:
        /*00d0*/ 	.byte	0x04, 0x1e
        /*00d2*/ 	.short	(.L_5273 - .L_5272)
.L_5272:
        /*00d4*/ 	.word	0x00000000


	//----- nvinfo : EIATTR_CBANK_PARAM_SIZE
	.align		4
.L_5273:
        /*00d8*/ 	.byte	0x03, 0x19
        /*00da*/ 	.short	0x0228


	//----- nvinfo : EIATTR_PARAM_CBANK
	.align		4
        /*00dc*/ 	.byte	0x04, 0x0a
        /*00de*/ 	.short	(.L_5275 - .L_5274)
	.align		4
.L_5274:
        /*00e0*/ 	.word	index@(.nv.constant0._ZN2at6native18elementwise_kernelILi128ELi4EZNS0_15gpu_kernel_implINS0_13BUnaryFunctorIiiiZZZNS0_16fmod_kernel_cudaERNS_18TensorIteratorBaseEENKUlvE_clEvENKUlvE1_clEvEUliiE_EEEEvS5_RKT_EUliE_EEviT1_)
        /*00e4*/ 	.short	0x0210
        /*00e6*/ 	.short	0x0228


	//----- nvinfo : EIATTR_SW_WAR
	.align		4
.L_5275:
        /*00e8*/ 	.byte	0x04, 0x36
        /*00ea*/ 	.short	(.L_5277 - .L_5276)
.L_5276:
        /*00ec*/ 	.word	0x00000008
.L_5277:


//--------------------- .nv.info._ZN2at6native27unrolled_elementwise_kernelINS0_13BUnaryFunctorIiiiZZZNS0_16fmod_kernel_cudaERNS_18TensorIteratorBaseEENKUlvE_clEvENKUlvE1_clEvEUliiE_EESt5arrayIPcLm2EELi4E23TrivialOffsetCalculatorILi1EjESD_NS0_6memory12LoadWithCastILi1EEENSE_13StoreWithCastILi1EEEEEviT_T0_T2_T3_T4_T5_ --------------------------
	.section	.nv.info._ZN2at6native27unrolled_elementwise_kernelINS0_13BUnaryFunctorIiiiZZZNS0_16fmod_kernel_cudaERNS_18TensorIteratorBaseEENKUlvE_clEvENKUlvE1_clEvEUliiE_EESt5arrayIPcLm2EELi4E23TrivialOffsetCalculatorILi1EjESD_NS0_6memory12LoadWithCastILi1EEENSE_13StoreWithCastILi1EEEEEviT_T0_T2_T3_T4_T5_,"",@"SHT_CUDA_INFO"
	.sectionflags	@""
	.align	4


	//----- nvinfo : EIATTR_CUDA_API_VERSION
	.align		4
        /*0000*/ 	.byte	0x04, 0x37
        /*0002*/ 	.short	(.L_5279 - .L_5278)
.L_5278:
        /*0004*/ 	.word	0x00000082


	//----- nvinfo : EIATTR_KPARAM_INFO
	.align		4
.L_5279:
        /*0008*/ 	.byte	0x04, 0x17
        /*000a*/ 	.short	(.L_5281 - .L_5280)
.L_5280:
        /*000c*/ 	.word	0x00000000
        /*0010*/ 	.short	0x0006
        /*0012*/ 	.short	0x002c
        /*0014*/ 	.byte	0x00, 0xf0, 0x21, 0x00


	//----- nvinfo : EIATTR_KPARAM_INFO
	.align		4
.L_5281:
        /*0018*/ 	.byte	0x04, 0x17
        /*001a*/ 	.short	(.L_5283 - .L_5282)
.L_5282:
        /*001c*/ 	.word	0x00000000
        /*0020*/ 	.short	0x0005
        /*0022*/ 	.short	0x0024
        /*0024*/ 	.byte	0x00, 0xf0, 0x21, 0x00


	//----- nvinfo : EIATTR_KPARAM_INFO
	.align		4
.L_5283:
        /*0028*/ 	.byte	0x04, 0x17
        /*002a*/ 	.short	(.L_5285 - .L_5284)
.L_5284:
        /*002c*/ 	.word	0x00000000
        /*0030*/ 	.short	0x0004
        /*0032*/ 	.short	0x0021
        /*0034*/ 	.byte	0x00, 0xf0, 0x05, 0x00


	//----- nvinfo : EIATTR_KPARAM_INFO
	.align		4
.L_5285:
        /*0038*/ 	.byte	0x04, 0x17
        /*003a*/ 	.short	(.L_5287 - .L_5286)
.L_5286:
        /*003c*/ 	.word	0x00000000
        /*0040*/ 	.short	0x0003
        /*0042*/ 	.short	0x0020
        /*0044*/ 	.byte	0x00, 0xf0, 0x05, 0x00


	//----- nvinfo : EIATTR_KPARAM_INFO
	.align		4
.L_5287:
        /*0048*/ 	.byte	0x04, 0x17
        /*004a*/ 	.short	(.L_5289 - .L_5288)
.L_5288:
        /*004c*/ 	.word	0x00000000
        /*0050*/ 	.short	0x0002
        /*0052*/ 	.short	0x0010
        /*0054*/ 	.byte	0x00, 0xf0, 0x41, 0x00


	//----- nvinfo : EIATTR_KPARAM_INFO
	.align		4
.L_5289:
        /*0058*/ 	.byte	0x04, 0x17
        /*005a*/ 	.short	(.L_5291 - .L_5290)
.L_5290:
        /*005c*/ 	.word	0x00000000
        /*0060*/ 	.short	0x0001
        /*0062*/ 	.short	0x0004
        /*0064*/ 	.byte	0x00, 0xf0, 0x21, 0x00


	//----- nvinfo : EIATTR_KPARAM_INFO
	.align		4
.L_5291:
        /*0068*/ 	.byte	0x04, 0x17
        /*006a*/ 	.short	(.L_5293 - .L_5292)
.L_5292:
        /*006c*/ 	.word	0x00000000
        /*0070*/ 	.short	0x0000
        /*0072*/ 	.short	0x0000
        /*0074*/ 	.byte	0x00, 0xf0, 0x11, 0x00


	//----- nvinfo : EIATTR_SPARSE_MMA_MASK
	.align		4
.L_5293:
        /*0078*/ 	.byte	0x03, 0x50
        /*007a*/ 	.short	0x0000


	//----- nvinfo : EIATTR_MAXREG_COUNT
	.align		4
        /*007c*/ 	.byte	0x03, 0x1b
        /*007e*/ 	.short	0x00ff


	//----- nvinfo : EIATTR_EXTERNS
	.align		4
        /*0080*/ 	.byte	0x04, 0x0f
        /*0082*/ 	.short	(.L_5295 - .L_5294)


	//   ....[0]....
	.align		4
.L_5294:
        /*0084*/ 	.word	index@(__assertfail)


	//----- nvinfo : EIATTR_MERCURY_ISA_VERSION
	.align		4
.L_5295:
        /*0088*/ 	.byte	0x03, 0x5f
        /*008a*/ 	.short	0x0101


	//----- nvinfo : EIATTR_SYSCALL_OFFSETS
	.align		4
        /*008c*/ 	.byte	0x04, 0x46
        /*008e*/ 	.short	(.L_5297 - .L_5296)


	//   ....[0]....
.L_5296:
        /*0090*/ 	.word	0x00000e90


	//   ....[1]....
        /*0094*/ 	.word	0x00001d20


	//   ....[2]....
        /*0098*/ 	.word	0x00002bc0


	//   ....[3]....
        /*009c*/ 	.word	0x00003a20


	//   ....[4]....
        /*00a0*/ 	.word	0x00005150


	//   ....[5]....
        /*00a4*/ 	.word	0x00006050


	//   ....[6]....
        /*00a8*/ 	.word	0x00006f20


	//   ....[7]....
        /*00ac*/ 	.word	0x00007df0


	//----- nvinfo : EIATTR_EXIT_INSTR_OFFSETS
	.align		4
.L_5297:
        /*00b0*/ 	.byte	0x04, 0x1c
        /*00b2*/ 	.short	(.L_5299 - .L_5298)


	//   ....[0]....
.L_5298:
        /*00b4*/ 	.word	0x00006fb0


	//   ....[1]....
        /*00b8*/ 	.word	0x000070e0


	//   ....[2]....
        /*00bc*/ 	.word	0x00007100


	//   ....[3]....
        /*00c0*/ 	.word	0x00007190


	//   ....[4]....
        /*00c4*/ 	.word	0x000071b0


	//   ....[5]....
        /*00c8*/ 	.word	0x000071d0


	//   ....[6]....
        /*00cc*/ 	.word	0x00007260


	//   ....[7]....
        /*00d0*/ 	.word	0x000072a0


	//   ....[8]....
        /*00d4*/ 	.word	0x00007340


	//   ....[9]....
        /*00d8*/ 	.word	0x00007390


	//   ....[10]....
        /*00dc*/ 	.word	0x000073c0


	//   ....[11]....
        /*00e0*/ 	.word	0x00007480


	//   ....[12]....
        /*00e4*/ 	.word	0x000074c0


	//   ....[13]....
        /*00e8*/ 	.word	0x00007650


	//   ....[14]....
        /*00ec*/ 	.word	0x000077b0


	//   ....[15]....
        /*00f0*/ 	.word	0x000077f0


	//   ....[16]....
        /*00f4*/ 	.word	0x00007890


	//   ....[17]....
        /*00f8*/ 	.word	0x00007a10


	//   ....[18]....
        /*00fc*/ 	.word	0x00007b90


	//   ....[19]....
        /*0100*/ 	.word	0x00007cf0


	//   ....[20]....
        /*0104*/ 	.word	0x00007e00


	//   ....[21]....
        /*0108*/ 	.word	0x00007e30


	//   ....[22]....
        /*010c*/ 	.word	0x00007e50


	//----- nvinfo : EIATTR_MAX_THREADS
	.align		4
.L_5299:
        /*0110*/ 	.byte	0x04, 0x05
        /*0112*/ 	.short	(.L_5301 - .L_5300)
.L_5300:
        /*0114*/ 	.word	0x00000080
        /*0118*/ 	.word	0x00000001
        /*011c*/ 	.word	0x00000001


	//----- nvinfo : EIATTR_CRS_STACK_SIZE
	.align		4
.L_5301:
        /*0120*/ 	.byte	0x04, 0x1e
        /*0122*/ 	.short	(.L_5303 - .L_5302)
.L_5302:
        /*0124*/ 	.word	0x00000000


	//----- nvinfo : EIATTR_CBANK_PARAM_SIZE
	.align		4
.L_5303:
        /*0128*/ 	.byte	0x03, 0x19
        /*012a*/ 	.short	0x0034


	//----- nvinfo : EIATTR_PARAM_CBANK
	.align		4
        /*012c*/ 	.byte	0x04, 0x0a
        /*012e*/ 	.short	(.L_5305 - .L_5304)
	.align		4
.L_5304:
        /*0130*/ 	.word	index@(.nv.constant0._ZN2at6native27unrolled_elementwise_kernelINS0_13BUnaryFunctorIiiiZZZNS0_16fmod_kernel_cudaERNS_18TensorIteratorBaseEENKUlvE_clEvENKUlvE1_clEvEUliiE_EESt5arrayIPcLm2EELi4E23TrivialOffsetCalculatorILi1EjESD_NS0_6memory12LoadWithCastILi1EEENSE_13StoreWithCastILi1EEEEEviT_T0_T2_T3_T4_T5_)
        /*0134*/ 	.short	0x0210
        /*0136*/ 	.short	0x0034


	//----- nvinfo : EIATTR_SW_WAR
	.align		4
.L_5305:
        /*0138*/ 	.byte	0x04, 0x36
        /*013a*/ 	.short	(.L_5307 - .L_5306)
.L_5306:
        /*013c*/ 	.word	0x00000008
.L_5307:


//--------------------- .nv.info._ZN2at6native18elementwise_kernelILi128ELi2EZNS0_22gpu_kernel_impl_nocastINS0_13BUnaryFunctorIiiiZZZNS0_16fmod_kernel_cudaERNS_18TensorIteratorBaseEENKUlvE_clEvENKUlvE1_clEvEUliiE_EEEEvS5_RKT_EUliE_EEviT1_ --------------------------
	.section	.nv.info._ZN2at6native18elementwise_kernelILi128ELi2EZNS0_22gpu_kernel_impl_nocastINS0_13BUnaryFunctorIiiiZZZNS0_16fmod_kernel_cudaERNS_18TensorIteratorBaseEENKUlvE_clEvENKUlvE1_clEvEUliiE_EEEEvS5_RKT_EUliE_EEviT1_,"",@"SHT_CUDA_INFO"
	.sectionflags	@""
	.align	4


	//----- nvinfo : EIATTR_CUDA_API_VERSION
	.align		4
        /*0000*/ 	.byte	0x04, 0x37
        /*0002*/ 	.short	(.L_5309 - .L_5308)
.L_5308:
        /*0004*/ 	.word	0x00000082


	//----- nvinfo : EIATTR_KPARAM_INFO
	.align		4
.L_5309:
        /*0008*/ 	.byte	0x04, 0x17
        /*000a*/ 	.short	(.L_5311 - .L_5310)
.L_5310:
        /*000c*/ 	.word	0x00000000
        /*0010*/ 	.short	0x0001
        /*0012*/ 	.short	0x0008
        /*0014*/ 	.byte	0x00, 0xf0, 0x61, 0x08


	//----- nvinfo : EIATTR_KPARAM_INFO
	.align		4
.L_5311:
        /*0018*/ 	.byte	0x04, 0x17
        /*001a*/ 	.short	(.L_5313 - .L_5312)
.L_5312:
        /*001c*/ 	.word	0x00000000
        /*0020*/ 	.short	0x0000
        /*0022*/ 	.short	0x0000
        /*0024*/ 	.byte	0x00, 0xf0, 0x11, 0x00


	//----- nvinfo : EIATTR_SPARSE_MMA_MASK
	.align		4
.L_5313:
        /*0028*/ 	.byte	0x03, 0x50
        /*002a*/ 	.short	0x0000


	//----- nvinfo : EIATTR_MAXREG_COUNT
	.align		4
        /*002c*/ 	.byte	0x03, 0x1b
        /*002e*/ 	.short	0x0080


	//----- nvinfo : EIATTR_MERCURY_ISA_VERSION
	.align		4
        /*0030*/ 	.byte	0x03, 0x5f
        /*0032*/ 	.short	0x0101


	//----- nvinfo : EIATTR_EXIT_INSTR_OFFSETS
	.align		4
        /*0034*/ 	.byte	0x04, 0x1c
        /*0036*/ 	.short	(.L_5315 - .L_5314)


	//   ....[0]....
.L_5314:
        /*0038*/ 	.word	0x000015a0


	//   ....[1]....
        /*003c*/ 	.word	0x00002a80


	//----- nvinfo : EIATTR_MAX_THREADS
	.align		4
.L_5315:
        /*0040*/ 	.byte	0x04, 0x05
        /*0042*/ 	.short	(.L_5317 - .L_5316)
.L_5316:
        /*0044*/ 	.word	0x00000080
        /*0048*/ 	.word	0x00000001
        /*004c*/ 	.word	0x00000001


	//----- nvinfo : EIATTR_CRS_STACK_SIZE
	.align		4
.L_5317:
        /*0050*/ 	.byte	0x04, 0x1e
        /*0052*/ 	.short	(.L_5319 - .L_5318)
.L_5318:
        /*0054*/ 	.word	0x00000000


	//----- nvinfo : EIATTR_CBANK_PARAM_SIZE
	.align		4
.L_5319:
        /*0058*/ 	.byte	0x03, 0x19
        /*005a*/ 	.short	0x0220


	//----- nvinfo : EIATTR_PARAM_CBANK
	.align		4
        /*005c*/ 	.byte	0x04, 0x0a
        /*005e*/ 	.short	(.L_5321 - .L_5320)
	.align		4
.L_5320:
        /*0060*/ 	.word	index@(.nv.constant0._ZN2at6native18elementwise_kernelILi128ELi2EZNS0_22gpu_kernel_impl_nocastINS0_13BUnaryFunctorIiiiZZZNS0_16fmod_kernel_cudaERNS_18TensorIteratorBaseEENKUlvE_clEvENKUlvE1_clEvEUliiE_EEEEvS5_RKT_EUliE_EEviT1_)
        /*0064*/ 	.short	0x0210
        /*0066*/ 	.short	0x0220


	//----- nvinfo : EIATTR_SW_WAR
	.align		4
.L_5321:
        /*0068*/ 	.byte	0x04, 0x36
        /*006a*/ 	.short	(.L_5323 - .L_5322)
.L_5322:
        /*006c*/ 	.word	0x00000008
.L_5323:


//--------------------- .nv.info._ZN2at6native27unrolled_elementwise_kernelINS0_13BUnaryFunctorIiiiZZZNS0_16fmod_kernel_cudaERNS_18TensorIteratorBaseEENKUlvE_clEvENKUlvE1_clEvEUliiE_EESt5arrayIPcLm2EELi4E23TrivialOffsetCalculatorILi1EjESD_NS0_6memory15LoadWithoutCastENSE_16StoreWithoutCastEEEviT_T0_T2_T3_T4_T5_ --------------------------
	.section	.nv.info._ZN2at6native27unrolled_elementwise_kernelINS0_13BUnaryFunctorIiiiZZZNS0_16fmod_kernel_cudaERNS_18TensorIteratorBaseEENKUlvE_clEvENKUlvE1_clEvEUliiE_EESt5arrayIPcLm2EELi4E23TrivialOffsetCalculatorILi1EjESD_NS0_6memory15LoadWithoutCastENSE_16StoreWithoutCastEEEviT_T0_T2_T3_T4_T5_,"",@"SHT_CUDA_INFO"
	.sectionflags	@""
	.align	4


	//----- nvinfo : EIATTR_CUDA_API_VERSION
	.align		4
        /*0000*/ 	.byte	0x04, 0x37
        /*0002*/ 	.short	(.L_5325 - .L_5324)
.L_5324:
        /*0004*/ 	.word	0x00000082


	//----- nvinfo : EIATTR_KPARAM_INFO
	.align		4
.L_5325:
        /*0008*/ 	.byte	0x04, 0x17
        /*000a*/ 	.short	(.L_5327 - .L_5326)
.L_5326:
        /*000c*/ 	.word	0x00000000
        /*0010*/ 	.short	0x0006
        /*0012*/ 	.short	0x0023
        /*0014*/ 	.byte	0x00, 0xf0, 0x05, 0x00


	//----- nvinfo : EIATTR_KPARAM_INFO
	.align		4
.L_5327:
        /*0018*/ 	.byte	0x04, 0x17
        /*001a*/ 	.short	(.L_5329 - .L_5328)
.L_5328:
        /*001c*/ 	.word	0x00000000
        /*0020*/ 	.short	0x0005
        /*0022*/ 	.short	0x0022
        /*0024*/ 	.byte	0x00, 0xf0, 0x05, 0x00


	//----- nvinfo : EIATTR_KPARAM_INFO
	.align		4
.L_5329:
        /*0028*/ 	.byte	0x04, 0x17
        /*002a*/ 	.short	(.L_5331 - .L_5330)
.L_5330:
        /*002c*/ 	.word	0x00000000
        /*0030*/ 	.short	0x0004
        /*0032*/ 	.short	0x0021
        /*0034*/ 	.byte	0x00, 0xf0, 0x05, 0x00


	//----- nvinfo : EIATTR_KPARAM_INFO
	.align		4
.L_5331:
        /*0038*/ 	.byte	0x04, 0x17
        /*003a*/ 	.short	(.L_5333 - .L_5332)
.L_5332:
        /*003c*/ 	.word	0x00000000
        /*0040*/ 	.short	0x0003
        /*0042*/ 	.short	0x0020
        /*0044*/ 	.byte	0x00, 0xf0, 0x05, 0x00


	//----- nvinfo : EIATTR_KPARAM_INFO
	.align		4
.L_5333:
        /*0048*/ 	.byte	0x04, 0x17
        /*004a*/ 	.short	(.L_5335 - .L_5334)
.L_5334:
        /*004c*/ 	.word	0x00000000
        /*0050*/ 	.short	0x0002
        /*0052*/ 	.short	0x0010
        /*0054*/ 	.byte	0x00, 0xf0, 0x41, 0x00


	//----- nvinfo : EIATTR_KPARAM_INFO
	.align		4
.L_5335:
        /*0058*/ 	.byte	0x04, 0x17
        /*005a*/ 	.short	(.L_5337 - .L_5336)
.L_5336:
        /*005c*/ 	.word	0x00000000
        /*0060*/ 	.short	0x0001
        /*0062*/ 	.short	0x0004
        /*0064*/ 	.byte	0x00, 0xf0, 0x21, 0x00


	//----- nvinfo : EIATTR_KPARAM_INFO
	.align		4
.L_5337:
        /*0068*/ 	.byte	0x04, 0x17
        /*006a*/ 	.short	(.L_5339 - .L_5338)
.L_5338:
        /*006c*/ 	.word	0x00000000
        /*0070*/ 	.short	0x0000
        /*0072*/ 	.short	0x0000
        /*0074*/ 	.byte	0x00, 0xf0, 0x11, 0x00


	//----- nvinfo : EIATTR_SPARSE_MMA_MASK
	.align		4
.L_5339:
        /*0078*/ 	.byte	0x03, 0x50
        /*007a*/ 	.short	0x0000


	//----- nvinfo : EIATTR_MAXREG_COUNT
	.align		4
        /*007c*/ 	.byte	0x03, 0x1b
        /*007e*/ 	.short	0x00ff


	//----- nvinfo : EIATTR_MERCURY_ISA_VERSION
	.align		4
        /*0080*/ 	.byte	0x03, 0x5f
        /*0082*/ 	.short	0x0101


	//----- nvinfo : EIATTR_EXIT_INSTR_OFFSETS
	.align		4
        /*0084*/ 	.byte	0x04, 0x1c
        /*0086*/ 	.short	(.L_5341 - .L_5340)


	//   ....[0]....
.L_5340:
        /*0088*/ 	.word	0x00000a40


	//   ....[1]....
        /*008c*/ 	.word	0x00000a90


	//----- nvinfo : EIATTR_MAX_THREADS
	.align		4
.L_5341:
        /*0090*/ 	.byte	0x04, 0x05
        /*0092*/ 	.short	(.L_5343 - .L_5342)
.L_5342:
        /*0094*/ 	.word	0x00000080
        /*0098*/ 	.word	0x00000001
        /*009c*/ 	.word	0x00000001


	//----- nvinfo : EIATTR_CRS_STACK_SIZE
	.align		4
.L_5343:
        /*00a0*/ 	.byte	0x04, 0x1e
        /*00a2*/ 	.short	(.L_5345 - .L_5344)
.L_5344:
        /*00a4*/ 	.word	0x00000000


	//----- nvinfo : EIATTR_CBANK_PARAM_SIZE
	.align		4
.L_5345:
        /*00a8*/ 	.byte	0x03, 0x19
        /*00aa*/ 	.short	0x0024


	//----- nvinfo : EIATTR_PARAM_CBANK
	.align		4
        /*00ac*/ 	.byte	0x04, 0x0a
        /*00ae*/ 	.short	(.L_5347 - .L_5346)
	.align		4
.L_5346:
        /*00b0*/ 	.word	index@(.nv.constant0._ZN2at6native27unrolled_elementwise_kernelINS0_13BUnaryFunctorIiiiZZZNS0_16fmod_kernel_cudaERNS_18TensorIteratorBaseEENKUlvE_clEvENKUlvE1_clEvEUliiE_EESt5arrayIPcLm2EELi4E23TrivialOffsetCalculatorILi1EjESD_NS0_6memory15LoadWithoutCastENSE_16StoreWithoutCastEEEviT_T0_T2_T3_T4_T5_)
        /*00b4*/ 	.short	0x0210
        /*00b6*/ 	.short	0x0024


	//----- nvinfo : EIATTR_SW_WAR
	.align		4
.L_5347:
        /*00b8*/ 	.byte	0x04, 0x36
        /*00ba*/ 	.short	(.L_5349 - .L_5348)
.L_5348:
        /*00bc*/ 	.word	0x00000008
.L_5349:


//--------------------- .nv.info._ZN2at6native29vectorized_elementwise_kernelILi2ENS0_13BUnaryFunctorIiiiZZZNS0_16fmod_kernel_cudaERNS_18TensorIteratorBaseEENKUlvE_clEvENKUlvE1_clEvEUliiE_EESt5arrayIPcLm2EEEEviT0_T1_ --------------------------
	.section	.nv.info._ZN2at6native29vectorized_elementwise_kernelILi2ENS0_13BUnaryFunctorIiiiZZZNS0_16fmod_kernel_cudaERNS_18TensorIteratorBaseEENKUlvE_clEvENKUlvE1_clEvEUliiE_EESt5arrayIPcLm2EEEEviT0_T1_,"",@"SHT_CUDA_INFO"
	.sectionflags	@""
	.align	4


	//----- nvinfo : EIATTR_CUDA_API_VERSION
	.align		4
        /*0000*/ 	.byte	0x04, 0x37
        /*0002*/ 	.short	(.L_5351 - .L_5350)
.L_5350:
        /*0004*/ 	.word	0x00000082


	//----- nvinfo : EIATTR_KPARAM_INFO
	.align		4
.L_5351:
        /*0008*/ 	.byte	0x04, 0x17
        /*000a*/ 	.short	(.L_5353 - .L_5352)
.L_5352:
        /*000c*/ 	.word	0x00000000
        /*0010*/ 	.short	0x0002
        /*0012*/ 	.short	0x0010
        /*0014*/ 	.byte	0x00, 0xf0, 0x41, 0x00


	//----- nvinfo : EIATTR_KPARAM_INFO
	.align		4
.L_5353:
        /*0018*/ 	.byte	0x04, 0x17
        /*001a*/ 	.short	(.L_5355 - .L_5354)
.L_5354:
        /*001c*/ 	.word	0x00000000
        /*0020*/ 	.short	0x0001
        /*0022*/ 	.short	0x0004
        /*0024*/ 	.byte	0x00, 0xf0, 0x21, 0x00


	//----- nvinfo : EIATTR_KPARAM_INFO
	.align		4
.L_5355:
        /*0028*/ 	.byte	0x04, 0x17
        /*002a*/ 	.short	(.L_5357 - .L_5356)
.L_5356:
        /*002c*/ 	.word	0x00000000
        /*0030*/ 	.short	0x0000
        /*0032*/ 	.short	0x0000
        /*0034*/ 	.byte	0x00, 0xf0, 0x11, 0x00


	//----- nvinfo : EIATTR_SPARSE_MMA_MASK
	.align		4
.L_5357:
        /*0038*/ 	.byte	0x03, 0x50
        /*003a*/ 	.short	0x0000


	//----- nvinfo : EIATTR_MAXREG_COUNT
	.align		4
        /*003c*/ 	.byte	0x03, 0x1b
        /*003e*/ 	.short	0x00ff


	//----- nvinfo : EIATTR_MERCURY_ISA_VERSION
	.align		4
        /*0040*/ 	.byte	0x03, 0x5f
        /*0042*/ 	.short	0x0101


	//----- nvinfo : EIATTR_EXIT_INSTR_OFFSETS
	.align		4
        /*0044*/ 	.byte	0x04, 0x1c
        /*0046*/ 	.short	(.L_5359 - .L_5358)


	//   ....[0]....
.L_5358:
        /*0048*/ 	.word	0x000007b0


	//   ....[1]....
        /*004c*/ 	.word	0x00001cc0


	//   ....[2]....
        /*0050*/ 	.word	0x00001d10


	//----- nvinfo : EIATTR_MAX_THREADS
	.align		4
.L_5359:
        /*0054*/ 	.byte	0x04, 0x05
        /*0056*/ 	.short	(.L_5361 - .L_5360)
.L_5360:
        /*0058*/ 	.word	0x00000080
        /*005c*/ 	.word	0x00000001
        /*0060*/ 	.word	0x00000001


	//----- nvinfo : EIATTR_CRS_STACK_SIZE
	.align		4
.L_5361:
        /*0064*/ 	.byte	0x04, 0x1e
        /*0066*/ 	.short	(.L_5363 - .L_5362)
.L_5362:
        /*0068*/ 	.word	0x00000000


	//----- nvinfo : EIATTR_CBANK_PARAM_SIZE
	.align		4
.L_5363:
        /*006c*/ 	.byte	0x03, 0x19
        /*006e*/ 	.short	0x0020


	//----- nvinfo : EIATTR_PARAM_CBANK
	.align		4
        /*0070*/ 	.byte	0x04, 0x0a
        /*0072*/ 	.short	(.L_5365 - .L_5364)
	.align		4
.L_5364:
        /*0074*/ 	.word	index@(.nv.constant0._ZN2at6native29vectorized_elementwise_kernelILi2ENS0_13BUnaryFunctorIiiiZZZNS0_16fmod_kernel_cudaERNS_18TensorIteratorBaseEENKUlvE_clEvENKUlvE1_clEvEUliiE_EESt5arrayIPcLm2EEEEviT0_T1_)
        /*0078*/ 	.short	0x0210
        /*007a*/ 	.short	0x0020


	//----- nvinfo : EIATTR_SW_WAR
	.align		4
.L_5365:
        /*007c*/ 	.byte	0x04, 0x36
        /*007e*/ 	.short	(.L_5367 - .L_5366)
.L_5366:
        /*0080*/ 	.word	0x00000008
.L_5367:


//--------------------- .nv.info._ZN2at6native29vectorized_elementwise_kernelILi4ENS0_13BUnaryFunctorIiiiZZZNS0_16fmod_kernel_cudaERNS_18TensorIteratorBaseEENKUlvE_clEvENKUlvE1_clEvEUliiE_EESt5arrayIPcLm2EEEEviT0_T1_ --------------------------
	.section	.nv.info._ZN2at6native29vectorized_elementwise_kernelILi4ENS0_13BUnaryFunctorIiiiZZZNS0_16fmod_kernel_cudaERNS_18TensorIteratorBaseEENKUlvE_clEvENKUlvE1_clEvEUliiE_EESt5arrayIPcLm2EEEEviT0_T1_,"",@"SHT_CUDA_INFO"
	.sectionflags	@""
	.align	4


	//----- nvinfo : EIATTR_CUDA_API_VERSION
	.align		4
        /*0000*/ 	.byte	0x04, 0x37
        /*0002*/ 	.short	(.L_5369 - .L_5368)
.L_5368:
        /*0004*/ 	.word	0x00000082


	//----- nvinfo : EIATTR_KPARAM_INFO
	.align		4
.L_5369:
        /*0008*/ 	.byte	0x04, 0x17
        /*000a*/ 	.short	(.L_5371 - .L_5370)
.L_5370:
        /*000c*/ 	.word	0x00000000
        /*0010*/ 	.short	0x0002
        /*0012*/ 	.short	0x0010
        /*0014*/ 	.byte	0x00, 0xf0, 0x41, 0x00


	//----- nvinfo : EIATTR_KPARAM_INFO
	.align		4
.L_5371:
        /*0018*/ 	.byte	0x04, 0x17
        /*001a*/ 	.short	(.L_5373 - .L_5372)
.L_5372:
        /*001c*/ 	.word	0x00000000
        /*0020*/ 	.short	0x0001
        /*0022*/ 	.short	0x0004
        /*0024*/ 	.byte	0x00, 0xf0, 0x21, 0x00


	//----- nvinfo : EIATTR_KPARAM_INFO
	.align		4
.L_5373:
        /*0028*/ 	.byte	0x04, 0x17
        /*002a*/ 	.short	(.L_5375 - .L_5374)
.L_5374:
        /*002c*/ 	.word	0x00000000
        /*0030*/ 	.short	0x0000
        /*0032*/ 	.short	0x0000
        /*0034*/ 	.byte	0x00, 0xf0, 0x11, 0x00


	//----- nvinfo : EIATTR_SPARSE_MMA_MASK
	.align		4
.L_5375:
        /*0038*/ 	.byte	0x03, 0x50
        /*003a*/ 	.short	0x0000


	//----- nvinfo : EIATTR_MAXREG_COUNT
	.align		4
        /*003c*/ 	.byte	0x03, 0x1b
        /*003e*/ 	.short	0x00ff


	//----- nvinfo : EIATTR_MERCURY_ISA_VERSION
	.align		4
        /*0040*/ 	.byte	0x03, 0x5f
        /*0042*/ 	.short	0x0101


	//----- nvinfo : EIATTR_EXIT_INSTR_OFFSETS
	.align		4
        /*0044*/ 	.byte	0x04, 0x1c
        /*0046*/ 	.short	(.L_5377 - .L_5376)


	//   ....[0]....
.L_5376:
        /*0048*/ 	.word	0x00000770


	//   ....[1]....
        /*004c*/ 	.word	0x00001c80


	//   ....[2]....
        /*0050*/ 	.word	0x00001cd0


	//----- nvinfo : EIATTR_MAX_THREADS
	.align		4
.L_5377:
        /*0054*/ 	.byte	0x04, 0x05
        /*0056*/ 	.short	(.L_5379 - .L_5378)
.L_5378:
        /*0058*/ 	.word	0x00000080
        /*005c*/ 	.word	0x00000001
        /*0060*/ 	.word	0x00000001


	//----- nvinfo : EIATTR_CRS_STACK_SIZE
	.align		4
.L_5379:
        /*0064*/ 	.byte	0x04, 0x1e
        /*0066*/ 	.short	(.L_5381 - .L_5380)
.L_5380:
        /*0068*/ 	.word	0x00000000


	//----- nvinfo : EIATTR_CBANK_PARAM_SIZE
	.align		4
.L_5381:
        /*006c*/ 	.byte	0x03, 0x19
        /*006e*/ 	.short	0x0020


	//----- nvinfo : EIATTR_PARAM_CBANK
	.align		4
        /*0070*/ 	.byte	0x04, 0x0a
        /*0072*/ 	.short	(.L_5383 - .L_5382)
	.align		4
.L_5382:
        /*0074*/ 	.word	index@(.nv.constant0._ZN2at6native29vectorized_elementwise_kernelILi4ENS0_13BUnaryFunctorIiiiZZZNS0_16fmod_kernel_cudaERNS_18TensorIteratorBaseEENKUlvE_clEvENKUlvE1_clEvEUliiE_EESt5arrayIPcLm2EEEEviT0_T1_)
        /*0078*/ 	.short	0x0210
        /*007a*/ 	.short	0x0020


	//----- nvinfo : EIATTR_SW_WAR
	.align		4
.L_5383:
        /*007c*/ 	.byte	0x04, 0x36
        /*007e*/ 	.short	(.L_5385 - .L_5384)
.L_5384:
        /*0080*/ 	.word	0x00000008
.L_5385:


//--------------------- .nv.info._ZN2at6native29vectorized_elementwise_kernelILi8ENS0_13BUnaryFunctorIiiiZZZNS0_16fmod_kernel_cudaERNS_18TensorIteratorBaseEENKUlvE_clEvENKUlvE1_clEvEUliiE_EESt5arrayIPcLm2EEEEviT0_T1_ --------------------------
	.section	.nv.info._ZN2at6native29vectorized_elementwise_kernelILi8ENS0_13BUnaryFunctorIiiiZZZNS0_16fmod_kernel_cudaERNS_18TensorIteratorBaseEENKUlvE_clEvENKUlvE1_clEvEUliiE_EESt5arrayIPcLm2EEEEviT0_T1_,"",@"SHT_CUDA_INFO"
	.sectionflags	@""
	.align	4


	//----- nvinfo : EIATTR_CUDA_API_VERSION
	.align		4
        /*0000*/ 	.byte	0x04, 0x37
        /*0002*/ 	.short	(.L_5387 - .L_5386)
.L_5386:
        /*0004*/ 	.word	0x00000082


	//----- nvinfo : EIATTR_KPARAM_INFO
	.align		4
.L_5387:
        /*0008*/ 	.byte	0x04, 0x17
        /*000a*/ 	.short	(.L_5389 - .L_5388)
.L_5388:
        /*000c*/ 	.word	0x00000000
        /*0010*/ 	.short	0x0002
        /*0012*/ 	.short	0x0010
        /*0014*/ 	.byte	0x00, 0xf0, 0x41, 0x00


	//----- nvinfo : EIATTR_KPARAM_INFO
	.align		4
.L_5389:
        /*0018*/ 	.byte	0x04, 0x17
        /*001a*/ 	.short	(.L_5391 - .L_5390)
.L_5390:
        /*001c*/ 	.word	0x00000000
        /*0020*/ 	.short	0x0001
        /*0022*/ 	.short	0x0004
        /*0024*/ 	.byte	0x00, 0xf0, 0x21, 0x00


	//----- nvinfo : EIATTR_KPARAM_INFO
	.align		4
.L_5391:
        /*0028*/ 	.byte	0x04, 0x17
        /*002a*/ 	.short	(.L_5393 - .L_5392)
.L_5392:
        /*002c*/ 	.word	0x00000000
        /*0030*/ 	.short	0x0000
        /*0032*/ 	.short	0x0000
        /*0034*/ 	.byte	0x00, 0xf0, 0x11, 0x00


	//----- nvinfo : EIATTR_SPARSE_MMA_MASK
	.align		4
.L_5393:
        /*0038*/ 	.byte	0x03, 0x50
        /*003a*/ 	.short	0x0000


	//----- nvinfo : EIATTR_MAXREG_COUNT
	.align		4
        /*003c*/ 	.byte	0x03, 0x1b
        /*003e*/ 	.short	0x00ff


	//----- nvinfo : EIATTR_MERCURY_ISA_VERSION
	.align		4
        /*0040*/ 	.byte	0x03, 0x5f
        /*0042*/ 	.short	0x0101


	//----- nvinfo : EIATTR_EXIT_INSTR_OFFSETS
	.align		4
        /*0044*/ 	.byte	0x04, 0x1c
        /*0046*/ 	.short	(.L_5395 - .L_5394)


	//   ....[0]....
.L_5394:
        /*0048*/ 	.word	0x00000770


	//   ....[1]....
        /*004c*/ 	.word	0x00001c80


	//   ....[2]....
        /*0050*/ 	.word	0x00001cd0


	//----- nvinfo : EIATTR_MAX_THREADS
	.align		4
.L_5395:
        /*0054*/ 	.byte	0x04, 0x05
        /*0056*/ 	.short	(.L_5397 - .L_5396)
.L_5396:
        /*0058*/ 	.word	0x00000080
        /*005c*/ 	.word	0x00000001
        /*0060*/ 	.word	0x00000001


	//----- nvinfo : EIATTR_CRS_STACK_SIZE
	.align		4
.L_5397:
        /*0064*/ 	.byte	0x04, 0x1e
        /*0066*/ 	.short	(.L_5399 - .L_5398)
.L_5398:
        /*0068*/ 	.word	0x00000000


	//----- nvinfo : EIATTR_CBANK_PARAM_SIZE
	.align		4
.L_5399:
        /*006c*/ 	.byte	0x03, 0x19
        /*006e*/ 	.short	0x0020


	//----- nvinfo : EIATTR_PARAM_CBANK
	.align		4
        /*0070*/ 	.byte	0x04, 0x0a
        /*0072*/ 	.short	(.L_5401 - .L_5400)
	.align		4
.L_5400:
        /*0074*/ 	.word	index@(.nv.constant0._ZN2at6native29vectorized_elementwise_kernelILi8ENS0_13BUnaryFunctorIiiiZZZNS0_16fmod_kernel_cudaERNS_18TensorIteratorBaseEENKUlvE_clEvENKUlvE1_clEvEUliiE_EESt5arrayIPcLm2EEEEviT0_T1_)
        /*0078*/ 	.short	0x0210
        /*007a*/ 	.short	0x0020


	//----- nvinfo : EIATTR_SW_WAR
	.align		4
.L_5401:
        /*007c*/ 	.byte	0x04, 0x36
        /*007e*/ 	.short	(.L_5403 - .L_5402)
.L_5402:
        /*0080*/ 	.word	0x00000008
.L_5403:


//--------------------- .nv.info._ZN2at6native18elementwise_kernelILi128ELi4EZNS0_15gpu_kernel_implINS0_13AUnaryFunctorIiiiZZZNS0_16fmod_kernel_cudaERNS_18TensorIteratorBaseEENKUlvE_clEvENKUlvE1_clEvEUliiE_EEEEvS5_RKT_EUliE_EEviT1_ --------------------------
	.section	.nv.info._ZN2at6native18elementwise_kernelILi128ELi4EZNS0_15gpu_kernel_implINS0_13AUnaryFunctorIiiiZZZNS0_16fmod_kernel_cudaERNS_18TensorIteratorBaseEENKUlvE_clEvENKUlvE1_clEvEUliiE_EEEEvS5_RKT_EUliE_EEviT1_,"",@"SHT_CUDA_INFO"
	.sectionflags	@""
	.align	4


	//----- nvinfo : EIATTR_CUDA_API_VERSION
	.align		4
        /*0000*/ 	.byte	0x04, 0x37
        /*0002*/ 	.short	(.L_5405 - .L_5404)
.L_5404:
        /*0004*/ 	.word	0x00000082


	//----- nvinfo : EIATTR_KPARAM_INFO
	.align		4
.L_5405:
        /*0008*/ 	.byte	0x04, 0x17
        /*000a*/ 	.short	(.L_5407 - .L_5406)
.L_5406:
        /*000c*/ 	.word	0x00000000
        /*0010*/ 	.short	0x0001
        /*0012*/ 	.short	0x0008
        /*0014*/ 	.byte	0x00, 0xf0, 0x81, 0x08


	//----- nvinfo : EIATTR_KPARAM_INFO
	.align		4
.L_5407:
        /*0018*/ 	.byte	0x04, 0x17
        /*001a*/ 	.short	(.L_5409 - .L_5408)
.L_5408:
        /*001c*/ 	.word	0x00000000
        /*0020*/ 	.short	0x0000
        /*0022*/ 	.short	0x0000
        /*0024*/ 	.byte	0x00, 0xf0, 0x11, 0x00


	//----- nvinfo : EIATTR_SPARSE_MMA_MASK
	.align		4
.L_5409:
        /*0028*/ 	.byte	0x03, 0x50
        /*002a*/ 	.short	0x0000


	//----- nvinfo : EIATTR_MAXREG_COUNT
	.align		4
        /*002c*/ 	.byte	0x03, 0x1b
        /*002e*/ 	.short	0x0080


	//----- nvinfo : EIATTR_EXTERNS
	.align		4
        /*0030*/ 	.byte	0x04, 0x0f
        /*0032*/ 	.short	(.L_5411 - .L_5410)


	//   ....[0]....
	.align		4
.L_5410:
        /*0034*/ 	.word	index@(__assertfail)


	//----- nvinfo : EIATTR_MERCURY_ISA_VERSION
	.align		4
.L_5411:
        /*0038*/ 	.byte	0x03, 0x5f
        /*003a*/ 	.short	0x0101


	//----- nvinfo : EIATTR_SYSCALL_OFFSETS
	.align		4
        /*003c*/ 	.byte	0x04, 0x46
        /*003e*/ 	.short	(.L_5413 - .L_5412)


	//   ....[0]....
.L_5412:
        /*0040*/ 	.word	0x00002180


	//   ....[1]....
        /*0044*/ 	.word	0x00003140


	//   ....[2]....
        /*0048*/ 	.word	0x000052e0


	//   ....[3]....
        /*004c*/ 	.word	0x00006290


	//   ....[4]....
        /*0050*/ 	.word	0x00008420


	//   ....[5]....
        /*0054*/ 	.word	0x000093d0


	//   ....[6]....
        /*0058*/ 	.word	0x0000b550


	//   ....[7]....
        /*005c*/ 	.word	0x0000c500


	//----- nvinfo : EIATTR_EXIT_INSTR_OFFSETS
	.align		4
.L_5413:
        /*0060*/ 	.byte	0x04, 0x1c
        /*0062*/ 	.short	(.L_5415 - .L_5414)


	//   ....[0]....
.L_5414:
        /*0064*/ 	.word	0x00009470


	//   ....[1]....
        /*0068*/ 	.word	0x0000b7f0


	//   ....[2]....
        /*006c*/ 	.word	0x0000b810


	//   ....[3]....
        /*0070*/ 	.word	0x0000b8a0


	//   ....[4]....
        /*0074*/ 	.word	0x0000b8c0


	//   ....[5]....
        /*0078*/ 	.word	0x0000b8e0


	//   ....[6]....
        /*007c*/ 	.word	0x0000b970


	//   ....[7]....
        /*0080*/ 	.word	0x0000b9b0


	//   ....[8]....
        /*0084*/ 	.word	0x0000ba50


	//   ....[9]....
        /*0088*/ 	.word	0x0000baa0


	//   ....[10]....
        /*008c*/ 	.word	0x0000bad0


	//   ....[11]....
        /*0090*/ 	.word	0x0000bb90


	//   ....[12]....
        /*0094*/ 	.word	0x0000bbd0


	//   ....[13]....
        /*0098*/ 	.word	0x0000bd60


	//   ....[14]....
        /*009c*/ 	.word	0x0000bec0


	//   ....[15]....
        /*00a0*/ 	.word	0x0000bf00


	//   ....[16]....
        /*00a4*/ 	.word	0x0000bfa0


	//   ....[17]....
        /*00a8*/ 	.word	0x0000c120


	//   ....[18]....
        /*00ac*/ 	.word	0x0000c2a0


	//   ....[19]....
        /*00b0*/ 	.word	0x0000c400


	//   ....[20]....
        /*00b4*/ 	.word	0x0000c510


	//   ....[21]....
        /*00b8*/ 	.word	0x0000c540


	//   ....[22]....
        /*00bc*/ 	.word	0x0000c560


	//----- nvinfo : EIATTR_MAX_THREADS
	.align		4
.L_5415:
        /*00c0*/ 	.byte	0x04, 0x05
        /*00c2*/ 	.short	(.L_5417 - .L_5416)
.L_5416:
        /*00c4*/ 	.word	0x00000080
        /*00c8*/ 	.word	0x00000001
        /*00cc*/ 	.word	0x00000001


	//----- nvinfo : EIATTR_CRS_STACK_SIZE
	.align		4
.L_5417:
        /*00d0*/ 	.byte	0x04, 0x1e
        /*00d2*/ 	.short	(.L_5419 - .L_5418)
.L_5418:
        /*00d4*/ 	.word	0x00000000


	//----- nvinfo : EIATTR_CBANK_PARAM_SIZE
	.align		4
.L_5419:
        /*00d8*/ 	.byte	0x03, 0x19
        /*00da*/ 	.short	0x0228


	//----- nvinfo : EIATTR_PARAM_CBANK
	.align		4
        /*00dc*/ 	.byte	0x04, 0x0a
        /*00de*/ 	.short	(.L_5421 - .L_5420)
	.align		4
.L_5420:
        /*00e0*/ 	.word	index@(.nv.constant0._ZN2at6native18elementwise_kernelILi128ELi4EZNS0_15gpu_kernel_implINS0_13AUnaryFunctorIiiiZZZNS0_16fmod_kernel_cudaERNS_18TensorIteratorBaseEENKUlvE_clEvENKUlvE1_clEvEUliiE_EEEEvS5_RKT_EUliE_EEviT1_)
        /*00e4*/ 	.short	0x0210
        /*00e6*/ 	.short	0x0228


	//----- nvinfo : EIATTR_SW_WAR
	.align		4
.L_5421:
        /*00e8*/ 	.byte	0x04, 0x36
        /*00ea*/ 	.short	(.L_5423 - .L_5422)
.L_5422:
        /*00ec*/ 	.word	0x00000008
.L_5423:


//--------------------- .nv.info._ZN2at6native27unrolled_elementwise_kernelINS0_13AUnaryFunctorIiiiZZZNS0_16fmod_kernel_cudaERNS_18TensorIteratorBaseEENKUlvE_clEvENKUlvE1_clEvEUliiE_EESt5arrayIPcLm2EELi4E23TrivialOffsetCalculatorILi1EjESD_NS0_6memory12LoadWithCastILi1EEENSE_13StoreWithCastILi1EEEEEviT_T0_T2_T3_T4_T5_ --------------------------
	.section	.nv.info._ZN2at6native27unrolled_elementwise_kernelINS0_13AUnaryFunctorIiiiZZZNS0_16fmod_kernel_cudaERNS_18TensorIteratorBaseEENKUlvE_clEvENKUlvE1_clEvEUliiE_EESt5arrayIPcLm2EELi4E23TrivialOffsetCalculatorILi1EjESD_NS0_6memory12LoadWithCastILi1EEENSE_13StoreWithCastILi1EEEEEviT_T0_T2_T3_T4_T5_,"",@"SHT_CUDA_INFO"
	.sectionflags	@""
	.align	4


	//----- nvinfo : EIATTR_CUDA_API_VERSION
	.align		4
        /*0000*/ 	.byte	0x04, 0x37
        /*0002*/ 	.short	(.L_5425 - .L_5424)
.L_5424:
        /*0004*/ 	.word	0x00000082


	//----- nvinfo : EIATTR_KPARAM_INFO
	.align		4
.L_5425:
        /*0008*/ 	.byte	0x04, 0x17
        /*000a*/ 	.short	(.L_5427 - .L_5426)
.L_5426:
        /*000c*/ 	.word	0x00000000
        /*0010*/ 	.short	0x0006
        /*0012*/ 	.short	0x002c
        /*0014*/ 	.byte	0x00, 0xf0, 0x21, 0x00


	//----- nvinfo : EIATTR_KPARAM_INFO
	.align		4
.L_5427:
        /*0018*/ 	.byte	0x04, 0x17
        /*001a*/ 	.short	(.L_5429 - .L_5428)
.L_5428:
        /*001c*/ 	.word	0x00000000
        /*0020*/ 	.short	0x0005
        /*0022*/ 	.short	0x0024
        /*0024*/ 	.byte	0x00, 0xf0, 0x21, 0x00


	//----- nvinfo : EIATTR_KPARAM_INFO
	.align		4
.L_5429:
        /*0028*/ 	.byte	0x04, 0x17
        /*002a*/ 	.short	(.L_5431 - .L_5430)
.L_5430:
        /*002c*/ 	.word	0x00000000
        /*0030*/ 	.short	0x0004
        /*0032*/ 	.short	0x0021
        /*0034*/ 	.byte	0x00, 0xf0, 0x05, 0x00


	//----- nvinfo : EIATTR_KPARAM_INFO
	.align		4
.L_5431:
        /*0038*/ 	.byte	0x04, 0x17
        /*003a*/ 	.short	(.L_5433 - .L_5432)
.L_5432:
        /*003c*/ 	.word	0x00000000
        /*0040*/ 	.short	0x0003
        /*0042*/ 	.short	0x0020
        /*0044*/ 	.byte	0x00, 0xf0, 0x05, 0x00


	//----- nvinfo : EIATTR_KPARAM_INFO
	.align		4
.L_5433:
        /*0048*/ 	.byte	0x04, 0x17
        /*004a*/ 	.short	(.L_5435 - .L_5434)
.L_5434:
        /*004c*/ 	.word	0x00000000
        /*0050*/ 	.short	0x0002
        /*0052*/ 	.short	0x0010
        /*0054*/ 	.byte	0x00, 0xf0, 0x41, 0x00


	//----- nvinfo : EIATTR_KPARAM_INFO
	.align		4
.L_5435:
        /*0058*/ 	.byte	0x04, 0x17
        /*005a*/ 	.short	(.L_5437 - .L_5436)
.L_5436:
        /*005c*/ 	.word	0x00000000
        /*0060*/ 	.short	0x0001
        /*0062*/ 	.short	0x0004
        /*0064*/ 	.byte	0x00, 0xf0, 0x21, 0x00


	//----- nvinfo : EIATTR_KPARAM_INFO
	.align		4
.L_5437:
        /*0068*/ 	.byte	0x04, 0x17
        /*006a*/ 	.short	(.L_5439 - .L_5438)
.L_5438:
        /*006c*/ 	.word	0x00000000
        /*0070*/ 	.short	0x0000
        /*0072*/ 	.short	0x0000
        /*0074*/ 	.byte	0x00, 0xf0, 0x11, 0x00


	//----- nvinfo : EIATTR_SPARSE_MMA_MASK
	.align		4
.L_5439:
        /*0078*/ 	.byte	0x03, 0x50
        /*007a*/ 	.short	0x0000


	//----- nvinfo : EIATTR_MAXREG_COUNT
	.align		4
        /*007c*/ 	.byte	0x03, 0x1b
        /*007e*/ 	.short	0x00ff


	//----- nvinfo : EIATTR_EXTERNS
	.align		4
        /*0080*/ 	.byte	0x04, 0x0f
        /*0082*/ 	.short	(.L_5441 - .L_5440)


	//   ....[0]....
	.align		4
.L_5440:
        /*0084*/ 	.word	index@(__assertfail)


	//----- nvinfo : EIATTR_MERCURY_ISA_VERSION
	.align		4
.L_5441:
        /*0088*/ 	.byte	0x03, 0x5f
        /*008a*/ 	.short	0x0101


	//----- nvinfo : EIATTR_SYSCALL_OFFSETS
	.align		4
        /*008c*/ 	.byte	0x04, 0x46
        /*008e*/ 	.short	(.L_5443 - .L_5442)


	//   ....[0]....
.L_5442:
        /*0090*/ 	.word	0x00000ea0


	//   ....[1]....
        /*0094*/ 	.word	0x00001d30


	//   ....[2]....
        /*0098*/ 	.word	0x00002bd0


	//   ....[3]....
        /*009c*/ 	.word	0x00003a30


	//   ....[4]....
        /*00a0*/ 	.word	0x00005140


	//   ....[5]....
        /*00a4*/ 	.word	0x00006040


	//   ....[6]....
        /*00a8*/ 	.word	0x00006f10


	//   ....[7]....
        /*00ac*/ 	.word	0x00007de0


	//----- nvinfo : EIATTR_EXIT_INSTR_OFFSETS
	.align		4
.L_5443:
        /*00b0*/ 	.byte	0x04, 0x1c
        /*00b2*/ 	.short	(.L_5445 - .L_5444)


	//   ....[0]....
.L_5444:
        /*00b4*/ 	.word	0x00006fa0


	//   ....[1]....
        /*00b8*/ 	.word	0x000070d0


	//   ....[2]....
        /*00bc*/ 	.word	0x000070f0


	//   ....[3]....
        /*00c0*/ 	.word	0x00007180


	//   ....[4]....
        /*00c4*/ 	.word	0x000071a0


	//   ....[5]....
        /*00c8*/ 	.word	0x000071c0


	//   ....[6]....
        /*00cc*/ 	.word	0x00007250


	//   ....[7]....
        /*00d0*/ 	.word	0x00007290


	//   ....[8]....
        /*00d4*/ 	.word	0x00007330


	//   ....[9]....
        /*00d8*/ 	.word	0x00007380


	//   ....[10]....
        /*00dc*/ 	.word	0x000073b0


	//   ....[11]....
        /*00e0*/ 	.word	0x00007470


	//   ....[12]....
        /*00e4*/ 	.word	0x000074b0


	//   ....[13]....
        /*00e8*/ 	.word	0x00007640


	//   ....[14]....
        /*00ec*/ 	.word	0x000077a0


	//   ....[15]....
        /*00f0*/ 	.word	0x000077e0


	//   ....[16]....
        /*00f4*/ 	.word	0x00007880


	//   ....[17]....
        /*00f8*/ 	.word	0x00007a00


	//   ....[18]....
        /*00fc*/ 	.word	0x00007b80


	//   ....[19]....
        /*0100*/ 	.word	0x00007ce0


	//   ....[20]....
        /*0104*/ 	.word	0x00007df0


	//   ....[21]....
        /*0108*/ 	.word	0x00007e20


	//   ....[22]....
        /*010c*/ 	.word	0x00007e40


	//----- nvinfo : EIATTR_MAX_THREADS
	.align		4
.L_5445:
        /*0110*/ 	.byte	0x04, 0x05
        /*0112*/ 	.short	(.L_5447 - .L_5446)
.L_5446:
        /*0114*/ 	.word	0x00000080
        /*0118*/ 	.word	0x00000001
        /*011c*/ 	.word	0x00000001


	//----- nvinfo : EIATTR_CRS_STACK_SIZE
	.align		4
.L_5447:
        /*0120*/ 	.byte	0x04, 0x1e
        /*0122*/ 	.short	(.L_5449 - .L_5448)
.L_5448:
        /*0124*/ 	.word	0x00000000


	//----- nvinfo : EIATTR_CBANK_PARAM_SIZE
	.align		4
.L_5449:
        /*0128*/ 	.byte	0x03, 0x19
        /*012a*/ 	.short	0x0034


	//----- nvinfo : EIATTR_PARAM_CBANK
	.align		4
        /*012c*/ 	.byte	0x04, 0x0a
        /*012e*/ 	.short	(.L_5451 - .L_5450)
	.align		4
.L_5450:
        /*0130*/ 	.word	index@(.nv.constant0._ZN2at6native27unrolled_elementwise_kernelINS0_13AUnaryFunctorIiiiZZZNS0_16fmod_kernel_cudaERNS_18TensorIteratorBaseEENKUlvE_clEvENKUlvE1_clEvEUliiE_EESt5arrayIPcLm2EELi4E23TrivialOffsetCalculatorILi1EjESD_NS0_6memory12LoadWithCastILi1EEENSE_13StoreWithCastILi1EEEEEviT_T0_T2_T3_T4_T5_)
        /*0134*/ 	.short	0x0210
        /*0136*/ 	.short	0x0034


	//----- nvinfo : EIATTR_SW_WAR
	.align		4
.L_5451:
        /*0138*/ 	.byte	0x04, 0x36
        /*013a*/ 	.short	(.L_5453 - .L_5452)
.L_5452:
        /*013c*/ 	.word	0x00000008
.L_5453:


//--------------------- .nv.info._ZN2at6native18elementwise_kernelILi128ELi2EZNS0_22gpu_kernel_impl_nocastINS0_13AUnaryFunctorIiiiZZZNS0_16fmod_kernel_cudaERNS_18TensorIteratorBaseEENKUlvE_clEvENKUlvE1_clEvEUliiE_EEEEvS5_RKT_EUliE_EEviT1_ --------------------------
	.section	.nv.info._ZN2at6native18elementwise_kernelILi128ELi2EZNS0_22gpu_kernel_impl_nocastINS0_13AUnaryFunctorIiiiZZZNS0_16fmod_kernel_cudaERNS_18TensorIteratorBaseEENKUlvE_clEvENKUlvE1_clEvEUliiE_EEEEvS5_RKT_EUliE_EEviT1_,"",@"SHT_CUDA_INFO"
	.sectionflags	@""
	.align	4


	//----- nvinfo : EIATTR_CUDA_API_VERSION
	.align		4
        /*0000*/ 	.byte	0x04, 0x37
        /*0002*/ 	.short	(.L_5455 - .L_5454)
.L_5454:
        /*0004*/ 	.word	0x00000082


	//----- nvinfo : EIATTR_KPARAM_INFO
	.align		4
.L_5455:
        /*0008*/ 	.byte	0x04, 0x17
        /*000a*/ 	.short	(.L_5457 - .L_5456)
.L_5456:
        /*000c*/ 	.word	0x00000000
        /*0010*/ 	.short	0x0001
        /*0012*/ 	.short	0x0008
        /*0014*/ 	.byte	0x00, 0xf0, 0x61, 0x08


	//----- nvinfo : EIATTR_KPARAM_INFO
	.align		4
.L_5457:
        /*0018*/ 	.byte	0x04, 0x17
        /*001a*/ 	.short	(.L_5459 - .L_5458)
.L_5458:
        /*001c*/ 	.word	0x00000000
        /*0020*/ 	.short	0x0000
        /*0022*/ 	.short	0x0000
        /*0024*/ 	.byte	0x00, 0xf0, 0x11, 0x00


	//----- nvinfo : EIATTR_SPARSE_MMA_MASK
	.align		4
.L_5459:
        /*0028*/ 	.byte	0x03, 0x50
        /*002a*/ 	.short	0x0000


	//----- nvinfo : EIATTR_MAXREG_COUNT
	.align		4
        /*002c*/ 	.byte	0x03, 0x1b
        /*002e*/ 	.short	0x0080


	//----- nvinfo : EIATTR_MERCURY_ISA_VERSION
	.align		4
        /*0030*/ 	.byte	0x03, 0x5f
        /*0032*/ 	.short	0x0101


	//----- nvinfo : EIATTR_EXIT_INSTR_OFFSETS
	.align		4
        /*0034*/ 	.byte	0x04, 0x1c
        /*0036*/ 	.short	(.L_5461 - .L_5460)


	//   ....[0]....
.L_5460:
        /*0038*/ 	.word	0x000015b0


	//   ....[1]....
        /*003c*/ 	.word	0x00002aa0


	//----- nvinfo : EIATTR_MAX_THREADS
	.align		4
.L_5461:
        /*0040*/ 	.byte	0x04, 0x05
        /*0042*/ 	.short	(.L_5463 - .L_5462)
.L_5462:
        /*0044*/ 	.word	0x00000080
        /*0048*/ 	.word	0x00000001
        /*004c*/ 	.word	0x00000001


	//----- nvinfo : EIATTR_CRS_STACK_SIZE
	.align		4
.L_5463:
        /*0050*/ 	.byte	0x04, 0x1e
        /*0052*/ 	.short	(.L_5465 - .L_5464)
.L_5464:
        /*0054*/ 	.word	0x00000000


	//----- nvinfo : EIATTR_CBANK_PARAM_SIZE
	.align		4
.L_5465:
        /*0058*/ 	.byte	0x03, 0x19
        /*005a*/ 	.short	0x0220


	//----- nvinfo : EIATTR_PARAM_CBANK
	.align		4
        /*005c*/ 	.byte	0x04, 0x0a
        /*005e*/ 	.short	(.L_5467 - .L_5466)
	.align		4
.L_5466:
        /*0060*/ 	.word	index@(.nv.constant0._ZN2at6native18elementwise_kernelILi128ELi2EZNS0_22gpu_kernel_impl_nocastINS0_13AUnaryFunctorIiiiZZZNS0_16fmod_kernel_cudaERNS_18TensorIteratorBaseEENKUlvE_clEvENKUlvE1_clEvEUliiE_EEEEvS5_RKT_EUliE_EEviT1_)
        /*0064*/ 	.short	0x0210
        /*0066*/ 	.short	0x0220


	//----- nvinfo : EIATTR_SW_WAR
	.align		4
.L_5467:
        /*0068*/ 	.byte	0x04, 0x36
        /*006a*/ 	.short	(.L_5469 - .L_5468)
.L_5468:
        /*006c*/ 	.word	0x00000008
.L_5469:


//--------------------- .nv.info._ZN2at6native27unrolled_elementwise_kernelINS0_13AUnaryFunctorIiiiZZZNS0_16fmod_kernel_cudaERNS_18TensorIteratorBaseEENKUlvE_clEvENKUlvE1_clEvEUliiE_EESt5arrayIPcLm2EELi4E23TrivialOffsetCalculatorILi1EjESD_NS0_6memory15LoadWithoutCastENSE_16StoreWithoutCastEEEviT_T0_T2_T3_T4_T5_ --------------------------
	.section	.nv.info._ZN2at6native27unrolled_elementwise_kernelINS0_13AUnaryFunctorIiiiZZZNS0_16fmod_kernel_cudaERNS_18TensorIteratorBaseEENKUlvE_clEvENKUlvE1_clEvEUliiE_EESt5arrayIPcLm2EELi4E23TrivialOffsetCalculatorILi1EjESD_NS0_6memory15LoadWithoutCastENSE_16StoreWithoutCastEEEviT_T0_T2_T3_T4_T5_,"",@"SHT_CUDA_INFO"
	.sectionflags	@""
	.align	4


	//----- nvinfo : EIATTR_CUDA_API_VERSION
	.align		4
        /*0000*/ 	.byte	0x04, 0x37
        /*0002*/ 	.short	(.L_5471 - .L_5470)
.L_5470:
        /*0004*/ 	.word	0x00000082


	//----- nvinfo : EIATTR_KPARAM_INFO
	.align		4
.L_5471:
        /*0008*/ 	.byte	0x04, 0x17
        /*000a*/ 	.short	(.L_5473 - .L_5472)
.L_5472:
        /*000c*/ 	.word	0x00000000
        /*0010*/ 	.short	0x0006
        /*0012*/ 	.short	0x0023
        /*0014*/ 	.byte	0x00, 0xf0, 0x05, 0x00


	//----- nvinfo : EIATTR_KPARAM_INFO
	.align		4
.L_5473:
        /*0018*/ 	.byte	0x04, 0x17
        /*001a*/ 	.short	(.L_5475 - .L_5474)
.L_5474:
        /*001c*/ 	.word	0x00000000
        /*0020*/ 	.short	0x0005
        /*0022*/ 	.short	0x0022
        /*0024*/ 	.byte	0x00, 0xf0, 0x05, 0x00


	//----- nvinfo : EIATTR_KPARAM_INFO
	.align		4
.L_5475:
        /*0028*/ 	.byte	0x04, 0x17
        /*002a*/ 	.short	(.L_5477 - .L_5476)
.L_5476:
        /*002c*/ 	.word	0x00000000
        /*0030*/ 	.short	0x0004
        /*0032*/ 	.short	0x0021
        /*0034*/ 	.byte	0x00, 0xf0, 0x05, 0x00


	//----- nvinfo : EIATTR_KPARAM_INFO
	.align		4
.L_5477:
        /*0038*/ 	.byte	0x04, 0x17
        /*003a*/ 	.short	(.L_5479 - .L_5478)
.L_5478:
        /*003c*/ 	.word	0x00000000
        /*0040*/ 	.short	0x0003
        /*0042*/ 	.short	0x0020
        /*0044*/ 	.byte	0x00, 0xf0, 0x05, 0x00


	//----- nvinfo : EIATTR_KPARAM_INFO
	.align		4
.L_5479:
        /*0048*/ 	.byte	0x04, 0x17
        /*004a*/ 	.short	(.L_5481 - .L_5480)
.L_5480:
        /*004c*/ 	.word	0x00000000
        /*0050*/ 	.short	0x0002
        /*0052*/ 	.short	0x0010
        /*0054*/ 	.byte	0x00, 0xf0, 0x41, 0x00


	//----- nvinfo : EIATTR_KPARAM_INFO
	.align		4
.L_5481:
        /*0058*/ 	.byte	0x04, 0x17
        /*005a*/ 	.short	(.L_5483 - .L_5482)
.L_5482:
        /*005c*/ 	.word	0x00000000
        /*0060*/ 	.short	0x0001
        /*0062*/ 	.short	0x0004
        /*0064*/ 	.byte	0x00, 0xf0, 0x21, 0x00


	//----- nvinfo : EIATTR_KPARAM_INFO
	.align		4
.L_5483:
        /*0068*/ 	.byte	0x04, 0x17
        /*006a*/ 	.short	(.L_5485 - .L_5484)
.L_5484:
        /*006c*/ 	.word	0x00000000
        /*0070*/ 	.short	0x0000
        /*0072*/ 	.short	0x0000
        /*0074*/ 	.byte	0x00, 0xf0, 0x11, 0x00


	//----- nvinfo : EIATTR_SPARSE_MMA_MASK
	.align		4
.L_5485:
        /*0078*/ 	.byte	0x03, 0x50
        /*007a*/ 	.short	0x0000


	//----- nvinfo : EIATTR_MAXREG_COUNT
	.align		4
        /*007c*/ 	.byte	0x03, 0x1b
        /*007e*/ 	.short	0x00ff


	//----- nvinfo : EIATTR_MERCURY_ISA_VERSION
	.align		4
        /*0080*/ 	.byte	0x03, 0x5f
        /*0082*/ 	.short	0x0101


	//----- nvinfo : EIATTR_EXIT_INSTR_OFFSETS
	.align		4
        /*0084*/ 	.byte	0x04, 0x1c
        /*0086*/ 	.short	(.L_5487 - .L_5486)


	//   ....[0]....
.L_5486:
        /*0088*/ 	.word	0x00000a70


	//   ....[1]....
        /*008c*/ 	.word	0x00000ac0


	//----- nvinfo : EIATTR_MAX_THREADS
	.align		4
.L_5487:
        /*0090*/ 	.byte	0x04, 0x05
        /*0092*/ 	.short	(.L_5489 - .L_5488)
.L_5488:
        /*0094*/ 	.word	0x00000080
        /*0098*/ 	.word	0x00000001
        /*009c*/ 	.word	0x00000001


	//----- nvinfo : EIATTR_CRS_STACK_SIZE
	.align		4
.L_5489:
        /*00a0*/ 	.byte	0x04, 0x1e
        /*00a2*/ 	.short	(.L_5491 - .L_5490)
.L_5490:
        /*00a4*/ 	.word	0x00000000


	//----- nvinfo : EIATTR_CBANK_PARAM_SIZE
	.align		4
.L_5491:
        /*00a8*/ 	.byte	0x03, 0x19
        /*00aa*/ 	.short	0x0024


	//----- nvinfo : EIATTR_PARAM_CBANK
	.align		4
        /*00ac*/ 	.byte	0x04, 0x0a
        /*00ae*/ 	.short	(.L_5493 - .L_5492)
	.align		4
.L_5492:
        /*00b0*/ 	.word	index@(.nv.constant0._ZN2at6native27unrolled_elementwise_kernelINS0_13AUnaryFunctorIiiiZZZNS0_16fmod_kernel_cudaERNS_18TensorIteratorBaseEENKUlvE_clEvENKUlvE1_clEvEUliiE_EESt5arrayIPcLm2EELi4E23TrivialOffsetCalculatorILi1EjESD_NS0_6memory15LoadWithoutCastENSE_16StoreWithoutCastEEEviT_T0_T2_T3_T4_T5_)
        /*00b4*/ 	.short	0x0210
        /*00b6*/ 	.short	0x0024


	//----- nvinfo : EIATTR_SW_WAR
	.align		4
.L_5493:
        /*00b8*/ 	.byte	0x04, 0x36
        /*00ba*/ 	.short	(.L_5495 - .L_5494)
.L_5494:
        /*00bc*/ 	.word	0x00000008
.L_5495:


//--------------------- .nv.info._ZN2at6native29vectorized_elementwise_kernelILi2ENS0_13AUnaryFunctorIiiiZZZNS0_16fmod_kernel_cudaERNS_18TensorIteratorBaseEENKUlvE_clEvENKUlvE1_clEvEUliiE_EESt5arrayIPcLm2EEEEviT0_T1_ --------------------------
	.section	.nv.info._ZN2at6native29vectorized_elementwise_kernelILi2ENS0_13AUnaryFunctorIiiiZZZNS0_16fmod_kernel_cudaERNS_18TensorIteratorBaseEENKUlvE_clEvENKUlvE1_clEvEUliiE_EESt5arrayIPcLm2EEEEviT0_T1_,"",@"SHT_CUDA_INFO"
	.sectionflags	@""
	.align	4


	//----- nvinfo : EIATTR_CUDA_API_VERSION
	.align		4
        /*0000*/ 	.byte	0x04, 0x37
        /*0002*/ 	.short	(.L_5497 - .L_5496)
.L_5496:
        /*0004*/ 	.word	0x00000082


	//----- nvinfo : EIATTR_KPARAM_INFO
	.align		4
.L_5497:
        /*0008*/ 	.byte	0x04, 0x17
        /*000a*/ 	.short	(.L_5499 - .L_5498)
.L_5498:
        /*000c*/ 	.word	0x00000000
        /*0010*/ 	.short	0x0002
        /*0012*/ 	.short	0x0010
        /*0014*/ 	.byte	0x00, 0xf0, 0x41, 0x00


	//----- nvinfo : EIATTR_KPARAM_INFO
	.align		4
.L_5499:
        /*0018*/ 	.byte	0x04, 0x17
        /*001a*/ 	.short	(.L_5501 - .L_5500)
.L_5500:
        /*001c*/ 	.word	0x00000000
        /*0020*/ 	.short	0x0001
        /*0022*/ 	.short	0x0004
        /*0024*/ 	.byte	0x00, 0xf0, 0x21, 0x00


	//----- nvinfo : EIATTR_KPARAM_INFO
	.align		4
.L_5501:
        /*0028*/ 	.byte	0x04, 0x17
        /*002a*/ 	.short	(.L_5503 - .L_5502)
.L_5502:
        /*002c*/ 	.word	0x00000000
        /*0030*/ 	.short	0x0000
        /*0032*/ 	.short	0x0000
        /*0034*/ 	.byte	0x00, 0xf0, 0x11, 0x00


	//----- nvinfo : EIATTR_SPARSE_MMA_MASK
	.align		4
.L_5503:
        /*0038*/ 	.byte	0x03, 0x50
        /*003a*/ 	.short	0x0000


	//----- nvinfo : EIATTR_MAXREG_COUNT
	.align		4
        /*003c*/ 	.byte	0x03, 0x1b
        /*003e*/ 	.short	0x00ff


	//----- nvinfo : EIATTR_MERCURY_ISA_VERSION
	.align		4
        /*0040*/ 	.byte	0x03, 0x5f
        /*0042*/ 	.short	0x0101


	//----- nvinfo : EIATTR_EXIT_INSTR_OFFSETS
	.align		4
        /*0044*/ 	.byte	0x04, 0x1c
        /*0046*/ 	.short	(.L_5505 - .L_5504)


	//   ....[0]....
.L_5504:
        /*0048*/ 	.word	0x00000c20


	//   ....[1]....
        /*004c*/ 	.word	0x00002180


	//   ....[2]....
        /*0050*/ 	.word	0x000021d0


	//----- nvinfo : EIATTR_MAX_THREADS
	.align		4
.L_5505:
        /*0054*/ 	.byte	0x04, 0x05
        /*0056*/ 	.short	(.L_5507 - .L_5506)
.L_5506:
        /*0058*/ 	.word	0x00000080
        /*005c*/ 	.word	0x00000001
        /*0060*/ 	.word	0x00000001


	//----- nvinfo : EIATTR_CRS_STACK_SIZE
	.align		4
.L_5507:
        /*0064*/ 	.byte	0x04, 0x1e
        /*0066*/ 	.short	(.L_5509 - .L_5508)
.L_5508:
        /*0068*/ 	.word	0x00000000


	//----- nvinfo : EIATTR_CBANK_PARAM_SIZE
	.align		4
.L_5509:
        /*006c*/ 	.byte	0x03, 0x19
        /*006e*/ 	.short	0x0020


	//----- nvinfo : EIATTR_PARAM_CBANK
	.align		4
        /*0070*/ 	.byte	0x04, 0x0a
        /*0072*/ 	.short	(.L_5511 - .L_5510)
	.align		4
.L_5510:
        /*0074*/ 	.word	index@(.nv.constant0._ZN2at6native29vectorized_elementwise_kernelILi2ENS0_13AUnaryFunctorIiiiZZZNS0_16fmod_kernel_cudaERNS_18TensorIteratorBaseEENKUlvE_clEvENKUlvE1_clEvEUliiE_EESt5arrayIPcLm2EEEEviT0_T1_)
        /*0078*/ 	.short	0x0210
        /*007a*/ 	.short	0x0020


	//----- nvinfo : EIATTR_SW_WAR
	.align		4
.L_5511:
        /*007c*/ 	.byte	0x04, 0x36
        /*007e*/ 	.short	(.L_5513 - .L_5512)
.L_5512:
        /*0080*/ 	.word	0x00000008
.L_5513:


//--------------------- .nv.info._ZN2at6native29vectorized_elementwise_kernelILi4ENS0_13AUnaryFunctorIiiiZZZNS0_16fmod_kernel_cudaERNS_18TensorIteratorBaseEENKUlvE_clEvENKUlvE1_clEvEUliiE_EESt5arrayIPcLm2EEEEviT0_T1_ --------------------------
	.section	.nv.info._ZN2at6native29vectorized_elementwise_kernelILi4ENS0_13AUnaryFunctorIiiiZZZNS0_16fmod_kernel_cudaERNS_18TensorIteratorBaseEENKUlvE_clEvENKUlvE1_clEvEUliiE_EESt5arrayIPcLm2EEEEviT0_T1_,"",@"SHT_CUDA_INFO"
	.sectionflags	@""
	.align	4


	//----- nvinfo : EIATTR_CUDA_API_VERSION
	.align		4
        /*0000*/ 	.byte	0x04, 0x37
        /*0002*/ 	.short	(.L_5515 - .L_5514)
.L_5514:
        /*0004*/ 	.word	0x00000082


	//----- nvinfo : EIATTR_KPARAM_INFO
	.align		4
.L_5515:
        /*0008*/ 	.byte	0x04, 0x17
        /*000a*/ 	.short	(.L_5517 - .L_5516)
.L_5516:
        /*000c*/ 	.word	0x00000000
        /*0010*/ 	.short	0x0002
        /*0012*/ 	.short	0x0010
        /*0014*/ 	.byte	0x00, 0xf0, 0x41, 0x00


	//----- nvinfo : EIATTR_KPARAM_INFO
	.align		4
.L_5517:
        /*0018*/ 	.byte	0x04, 0x17
        /*001a*/ 	.short	(.L_5519 - .L_5518)
.L_5518:
        /*001c*/ 	.word	0x00000000
        /*0020*/ 	.short	0x0001
        /*0022*/ 	.short	0x0004
        /*0024*/ 	.byte	0x00, 0xf0, 0x21, 0x00


	//----- nvinfo : EIATTR_KPARAM_INFO
	.align		4
.L_5519:
        /*0028*/ 	.byte	0x04, 0x17
        /*002a*/ 	.short	(.L_5521 - .L_5520)
.L_5520:
        /*002c*/ 	.word	0x00000000
        /*0030*/ 	.short	0x0000
        /*0032*/ 	.short	0x0000
        /*0034*/ 	.byte	0x00, 0xf0, 0x11, 0x00


	//----- nvinfo : EIATTR_SPARSE_MMA_MASK
	.align		4
.L_5521:
        /*0038*/ 	.byte	0x03, 0x50
        /*003a*/ 	.short	0x0000


	//----- nvinfo : EIATTR_MAXREG_COUNT
	.align		4
        /*003c*/ 	.byte	0x03, 0x1b
        /*003e*/ 	.short	0x00ff


	//----- nvinfo : EIATTR_MERCURY_ISA_VERSION
	.align		4
        /*0040*/ 	.byte	0x03, 0x5f
        /*0042*/ 	.short	0x0101


	//----- nvinfo : EIATTR_EXIT_INSTR_OFFSETS
	.align		4
        /*0044*/ 	.byte	0x04, 0x1c
        /*0046*/ 	.short	(.L_5523 - .L_5522)


	//   ....[0]....
.L_5522:
        /*0048*/ 	.word	0x00000ba0


	//   ....[1]....
        /*004c*/ 	.word	0x00002100


	//   ....[2]....
        /*0050*/ 	.word	0x00002150


	//----- nvinfo : EIATTR_MAX_THREADS
	.align		4
.L_5523:
        /*0054*/ 	.byte	0x04, 0x05
        /*0056*/ 	.short	(.L_5525 - .L_5524)
.L_5524:
        /*0058*/ 	.word	0x00000080
        /*005c*/ 	.word	0x00000001
        /*0060*/ 	.word	0x00000001


	//----- nvinfo : EIATTR_CRS_STACK_SIZE
	.align		4
.L_5525:
        /*0064*/ 	.byte	0x04, 0x1e
        /*0066*/ 	.short	(.L_5527 - .L_5526)
.L_5526:
        /*0068*/ 	.word	0x00000000


	//----- nvinfo : EIATTR_CBANK_PARAM_SIZE
	.align		4
.L_5527:
        /*006c*/ 	.byte	0x03, 0x19
        /*006e*/ 	.short	0x0020


	//----- nvinfo : EIATTR_PARAM_CBANK
	.align		4
        /*0070*/ 	.byte	0x04, 0x0a
        /*0072*/ 	.short	(.L_5529 - .L_5528)
	.align		4
.L_5528:
        /*0074*/ 	.word	index@(.nv.constant0._ZN2at6native29vectorized_elementwise_kernelILi4ENS0_13AUnaryFunctorIiiiZZZNS0_16fmod_kernel_cudaERNS_18TensorIteratorBaseEENKUlvE_clEvENKUlvE1_clEvEUliiE_EESt5arrayIPcLm2EEEEviT0_T1_)
        /*0078*/ 	.short	0x0210
        /*007a*/ 	.short	0x0020


	//----- nvinfo : EIATTR_SW_WAR
	.align		4
.L_5529:
        /*007c*/ 	.byte	0x04, 0x36
        /*007e*/ 	.short	(.L_5531 - .L_5530)
.L_5530:
        /*0080*/ 	.word	0x00000008
.L_5531:


//--------------------- .nv.info._ZN2at6native29vectorized_elementwise_kernelILi8ENS0_13AUnaryFunctorIiiiZZZNS0_16fmod_kernel_cudaERNS_18TensorIteratorBaseEENKUlvE_clEvENKUlvE1_clEvEUliiE_EESt5arrayIPcLm2EEEEviT0_T1_ --------------------------
	.section	.nv.info._ZN2at6native29vectorized_elementwise_kernelILi8ENS0_13AUnaryFunctorIiiiZZZNS0_16fmod_kernel_cudaERNS_18TensorIteratorBaseEENKUlvE_clEvENKUlvE1_clEvEUliiE_EESt5arrayIPcLm2EEEEviT0_T1_,"",@"SHT_CUDA_INFO"
	.sectionflags	@""
	.align	4


	//----- nvinfo : EIATTR_CUDA_API_VERSION
	.align		4
        /*0000*/ 	.byte	0x04, 0x37
        /*0002*/ 	.short	(.L_5533 - .L_5532)
.L_5532:
        /*0004*/ 	.word	0x00000082


	//----- nvinfo : EIATTR_KPARAM_INFO
	.align		4
.L_5533:
        /*0008*/ 	.byte	0x04, 0x17
        /*000a*/ 	.short	(.L_5535 - .L_5534)
.L_5534:
        /*000c*/ 	.word	0x00000000
        /*0010*/ 	.short	0x0002
        /*0012*/ 	.short	0x0010
        /*0014*/ 	.byte	0x00, 0xf0, 0x41, 0x00


	//----- nvinfo : EIATTR_KPARAM_INFO
	.align		4
.L_5535:
        /*0018*/ 	.byte	0x04, 0x17
        /*001a*/ 	.short	(.L_5537 - .L_5536)
.L_5536:
        /*001c*/ 	.word	0x00000000
        /*0020*/ 	.short	0x0001
        /*0022*/ 	.short	0x0004
        /*0024*/ 	.byte	0x00, 0xf0, 0x21, 0x00


	//----- nvinfo : EIATTR_KPARAM_INFO
	.align		4
.L_5537:
        /*0028*/ 	.byte	0x04, 0x17
        /*002a*/ 	.short	(.L_5539 - .L_5538)
.L_5538:
        /*002c*/ 	.word	0x00000000
        /*0030*/ 	.short	0x0000
        /*0032*/ 	.short	0x0000
        /*0034*/ 	.byte	0x00, 0xf0, 0x11, 0x00


	//----- nvinfo : EIATTR_SPARSE_MMA_MASK
	.align		4
.L_5539:
        /*0038*/ 	.byte	0x03, 0x50
        /*003a*/ 	.short	0x0000


	//----- nvinfo : EIATTR_MAXREG_COUNT
	.align		4
        /*003c*/ 	.byte	0x03, 0x1b
        /*003e*/ 	.short	0x00ff


	//----- nvinfo : EIATTR_MERCURY_ISA_VERSION
	.align		4
        /*0040*/ 	.byte	0x03, 0x5f
        /*0042*/ 	.short	0x0101


	//----- nvinfo : EIATTR_EXIT_INSTR_OFFSETS
	.align		4
        /*0044*/ 	.byte	0x04, 0x1c
        /*0046*/ 	.short	(.L_5541 - .L_5540)


	//   ....[0]....
.L_5540:
        /*0048*/ 	.word	0x00000ba0


	//   ....[1]....
        /*004c*/ 	.word	0x00002100


	//   ....[2]....
        /*0050*/ 	.word	0x00002150


	//----- nvinfo : EIATTR_MAX_THREADS
	.align		4
.L_5541:
        /*0054*/ 	.byte	0x04, 0x05
        /*0056*/ 	.short	(.L_5543 - .L_5542)
.L_5542:
        /*0058*/ 	.word	0x00000080
        /*005c*/ 	.word	0x00000001
        /*0060*/ 	.word	0x00000001


	//----- nvinfo : EIATTR_CRS_STACK_SIZE
	.align		4
.L_5543:
        /*0064*/ 	.byte	0x04, 0x1e
        /*0066*/ 	.short	(.L_5545 - .L_5544)
.L_5544:
        /*0068*/ 	.word	0x00000000


	//----- nvinfo : EIATTR_CBANK_PARAM_SIZE
	.align		4
.L_5545:
        /*006c*/ 	.byte	0x03, 0x19
        /*006e*/ 	.short	0x0020


	//----- nvinfo : EIATTR_PARAM_CBANK
	.align		4
        /*0070*/ 	.byte	0x04, 0x0a
        /*0072*/ 	.short	(.L_5547 - .L_5546)
	.align		4
.L_5546:
        /*0074*/ 	.word	index@(.nv.constant0._ZN2at6native29vectorized_elementwise_kernelILi8ENS0_13AUnaryFunctorIiiiZZZNS0_16fmod_kernel_cudaERNS_18TensorIteratorBaseEENKUlvE_clEvENKUlvE1_clEvEUliiE_EESt5arrayIPcLm2EEEEviT0_T1_)
        /*0078*/ 	.short	0x0210
        /*007a*/ 	.short	0x0020


	//----- nvinfo : EIATTR_SW_WAR
	.align		4
.L_5547:
        /*007c*/ 	.byte	0x04, 0x36
        /*007e*/ 	.short	(.L_5549 - .L_5548)
.L_5548:
        /*0080*/ 	.word	0x00000008
.L_5549:


//--------------------- .nv.info._ZN2at6native18elementwise_kernelILi128ELi4EZNS0_15gpu_kernel_implINS0_13BinaryFunctorIaaaZZZNS0_16fmod_kernel_cudaERNS_18TensorIteratorBaseEENKUlvE_clEvENKUlvE0_clEvEUlaaE_EEEEvS5_RKT_EUliE_EEviT1_ --------------------------
	.section	.nv.info._ZN2at6native18elementwise_kernelILi128ELi4EZNS0_15gpu_kernel_implINS0_13BinaryFunctorIaaaZZZNS0_16fmod_kernel_cudaERNS_18TensorIteratorBaseEENKUlvE_clEvENKUlvE0_clEvEUlaaE_EEEEvS5_RKT_EUliE_EEviT1_,"",@"SHT_CUDA_INFO"
	.sectionflags	@""
	.align	4


	//----- nvinfo : EIATTR_CUDA_API_VERSION
	.align		4
        /*0000*/ 	.byte	0x04, 0x37
        /*0002*/ 	.short	(.L_5551 - .L_5550)
.L_5550:
        /*0004*/ 	.word	0x00000082


	//----- nvinfo : EIATTR_KPARAM_INFO
	.align		4
.L_5551:
        /*0008*/ 	.byte	0x04, 0x17
        /*000a*/ 	.short	(.L_5553 - .L_5552)
.L_5552:
        /*000c*/ 	.word	0x00000000
        /*0010*/ 	.short	0x0001
        /*0012*/ 	.short	0x0008
        /*0014*/ 	.byte	0x00, 0xf0, 0x21, 0x0a


	//----- nvinfo : EIATTR_KPARAM_INFO
	.align		4
.L_5553:
        /*0018*/ 	.byte	0x04, 0x17
        /*001a*/ 	.short	(.L_5555 - .L_5554)
.L_5554:
        /*001c*/ 	.word	0x00000000
        /*0020*/ 	.short	0x0000
        /*0022*/ 	.short	0x0000
        /*0024*/ 	.byte	0x00, 0xf0, 0x11, 0x00


	//----- nvinfo : EIATTR_SPARSE_MMA_MASK
	.align		4
.L_5555:
        /*0028*/ 	.byte	0x03, 0x50
        /*002a*/ 	.short	0x0000


	//----- nvinfo : EIATTR_MAXREG_COUNT
	.align		4
        /*002c*/ 	.byte	0x03, 0x1b
        /*002e*/ 	.short	0x0080


	//----- nvinfo : EIATTR_EXTERNS
	.align		4
        /*0030*/ 	.byte	0x04, 0x0f
        /*0032*/ 	.short	(.L_5557 - .L_5556)


	//   ....[0]....
	.align		4
.L_5556:
        /*0034*/ 	.word	index@(__assertfail)


	//----- nvinfo : EIATTR_MERCURY_ISA_VERSION
	.align		4
.L_5557:
        /*0038*/ 	.byte	0x03, 0x5f
        /*003a*/ 	.short	0x0101


	//----- nvinfo : EIATTR_SYSCALL_OFFSETS
	.align		4
        /*003c*/ 	.byte	0x04, 0x46
        /*003e*/ 	.short	(.L_5559 - .L_5558)


	//   ....[0]....
.L_5558:
        /*0040*/ 	.word	0x00002520


	//   ....[1]....
        /*0044*/ 	.word	0x000033a0


	//   ....[2]....
        /*0048*/ 	.word	0x00004450


	//   ....[3]....
        /*004c*/ 	.word	0x000069c0


	//   ....[4]....
        /*0050*/ 	.word	0x00007840


	//   ....[5]....
        /*0054*/ 	.word	0x000088f0


	//   ....[6]....
        /*0058*/ 	.word	0x0000ae50


	//   ....[7]....
        /*005c*/ 	.word	0x0000bcd0


	//   ....[8]....
        /*0060*/ 	.word	0x0000cd80


	//   ....[9]....
        /*0064*/ 	.word	0x0000f2d0


	//   ....[10]....
        /*0068*/ 	.word	0x00010150


	//   ....[11]....
        /*006c*/ 	.word	0x00011200


	//----- nvinfo : EIATTR_EXIT_INSTR_OFFSETS
	.align		4
.L_5559:
        /*0070*/ 	.byte	0x04, 0x1c
        /*0072*/ 	.short	(.L_5561 - .L_5560)


	//   ....[0]....
.L_5560:
        /*0074*/ 	.word	0x0000ce50


	//   ....[1]....
        /*0078*/ 	.word	0x00010430


	//   ....[2]....
        /*007c*/ 	.word	0x00010450


	//   ....[3]....
        /*0080*/ 	.word	0x00010510


	//   ....[4]....
        /*0084*/ 	.word	0x00010540


	//   ....[5]....
        /*0088*/ 	.word	0x00010580


	//   ....[6]....
        /*008c*/ 	.word	0x00010610


	//   ....[7]....
        /*0090*/ 	.word	0x00010650


	//   ....[8]....
        /*0094*/ 	.word	0x000106f0


	//   ....[9]....
        /*0098*/ 	.word	0x00010740


	//   ....[10]....
        /*009c*/ 	.word	0x00010790


	//   ....[11]....
        /*00a0*/ 	.word	0x00010850


	//   ....[12]....
        /*00a4*/ 	.word	0x000108b0


	//   ....[13]....
        /*00a8*/ 	.word	0x00010a40


	//   ....[14]....
        /*00ac*/ 	.word	0x00010ba0


	//   ....[15]....
        /*00b0*/ 	.word	0x00010be0


	//   ....[16]....
        /*00b4*/ 	.word	0x00010ca0


	//   ....[17]....
        /*00b8*/ 	.word	0x00010e20


	//   ....[18]....
        /*00bc*/ 	.word	0x00010fa0


	//   ....[19]....
        /*00c0*/ 	.word	0x00011100


	//   ....[20]....
        /*00c4*/ 	.word	0x00011210


	//   ....[21]....
        /*00c8*/ 	.word	0x00011260


	//   ....[22]....
        /*00cc*/ 	.word	0x00011290


	//----- nvinfo : EIATTR_MAX_THREADS
	.align		4
.L_5561:
        /*00d0*/ 	.byte	0x04, 0x05
        /*00d2*/ 	.short	(.L_5563 - .L_5562)
.L_5562:
        /*00d4*/ 	.word	0x00000080
        /*00d8*/ 	.word	0x00000001
        /*00dc*/ 	.word	0x00000001


	//----- nvinfo : EIATTR_CRS_STACK_SIZE
	.align		4
.L_5563:
        /*00e0*/ 	.byte	0x04, 0x1e
        /*00e2*/ 	.short	(.L_5565 - .L_5564)
.L_5564:
        /*00e4*/ 	.word	0x00000000


	//----- nvinfo : EIATTR_CBANK_PARAM_SIZE
	.align		4
.L_5565:
        /*00e8*/ 	.byte	0x03, 0x19
        /*00ea*/ 	.short	0x0290


	//----- nvinfo : EIATTR_PARAM_CBANK
	.align		4
        /*00ec*/ 	.byte	0x04, 0x0a
        /*00ee*/ 	.short	(.L_5567 - .L_5566)
	.align		4
.L_5566:
        /*00f0*/ 	.word	index@(.nv.constant0._ZN2at6native18elementwise_kernelILi128ELi4EZNS0_15gpu_kernel_implINS0_13BinaryFunctorIaaaZZZNS0_16fmod_kernel_cudaERNS_18TensorIteratorBaseEENKUlvE_clEvENKUlvE0_clEvEUlaaE_EEEEvS5_RKT_EUliE_EEviT1_)
        /*00f4*/ 	.short	0x0210
        /*00f6*/ 	.short	0x0290


	//----- nvinfo : EIATTR_SW_WAR
	.align		4
.L_5567:
        /*00f8*/ 	.byte	0x04, 0x36
        /*00fa*/ 	.short	(.L_5569 - .L_5568)
.L_5568:
        /*00fc*/ 	.word	0x00000008
.L_5569:


//--------------------- .nv.info._ZN2at6native27unrolled_elementwise_kernelINS0_13BinaryFunctorIaaaZZZNS0_16fmod_kernel_cudaERNS_18TensorIteratorBaseEENKUlvE_clEvENKUlvE0_clEvEUlaaE_EESt5arrayIPcLm3EELi4E23TrivialOffsetCalculatorILi2EjESC_ILi1EjENS0_6memory12LoadWithCastILi2EEENSF_13StoreWithCastILi1EEEEEviT_T0_T2_T3_T4_T5_ --------------------------
	.section	.nv.info._ZN2at6native27unrolled_elementwise_kernelINS0_13BinaryFunctorIaaaZZZNS0_16fmod_kernel_cudaERNS_18TensorIteratorBaseEENKUlvE_clEvENKUlvE0_clEvEUlaaE_EESt5arrayIPcLm3EELi4E23TrivialOffsetCalculatorILi2EjESC_ILi1EjENS0_6memory12LoadWithCastILi2EEENSF_13StoreWithCastILi1EEEEEviT_T0_T2_T3_T4_T5_,"",@"SHT_CUDA_INFO"
	.sectionflags	@""
	.align	4


	//----- nvinfo : EIATTR_CUDA_API_VERSION
	.align		4
        /*0000*/ 	.byte	0x04, 0x37
        /*0002*/ 	.short	(.L_5571 - .L_5570)
.L_5570:
        /*0004*/ 	.word	0x00000082


	//----- nvinfo : EIATTR_KPARAM_INFO
	.align		4
.L_5571:
        /*0008*/ 	.byte	0x04, 0x17
        /*000a*/ 	.short	(.L_5573 - .L_5572)
.L_5572:
        /*000c*/ 	.word	0x00000000
        /*0010*/ 	.short	0x0006
        /*0012*/ 	.short	0x0030
        /*0014*/ 	.byte	0x00, 0xf0, 0x21, 0x00


	//----- nvinfo : EIATTR_KPARAM_INFO
	.align		4
.L_5573:
        /*0018*/ 	.byte	0x04, 0x17
        /*001a*/ 	.short	(.L_5575 - .L_5574)
.L_5574:
        /*001c*/ 	.word	0x00000000
        /*0020*/ 	.short	0x0005
        /*0022*/ 	.short	0x0024
        /*0024*/ 	.byte	0x00, 0xf0, 0x31, 0x00


	//----- nvinfo : EIATTR_KPARAM_INFO
	.align		4
.L_5575:
        /*0028*/ 	.byte	0x04, 0x17
        /*002a*/ 	.short	(.L_5577 - .L_5576)
.L_5576:
        /*002c*/ 	.word	0x00000000
        /*0030*/ 	.short	0x0004
        /*0032*/ 	.short	0x0021
        /*0034*/ 	.byte	0x00, 0xf0, 0x05, 0x00


	//----- nvinfo : EIATTR_KPARAM_INFO
	.align		4
.L_5577:
        /*0038*/ 	.byte	0x04, 0x17
        /*003a*/ 	.short	(.L_5579 - .L_5578)
.L_5578:
        /*003c*/ 	.word	0x00000000
        /*0040*/ 	.short	0x0003
        /*0042*/ 	.short	0x0020
        /*0044*/ 	.byte	0x00, 0xf0, 0x05, 0x00


	//----- nvinfo : EIATTR_KPARAM_INFO
	.align		4
.L_5579:
        /*0048*/ 	.byte	0x04, 0x17
        /*004a*/ 	.short	(.L_5581 - .L_5580)
.L_5580:
        /*004c*/ 	.word	0x00000000
        /*0050*/ 	.short	0x0002
        /*0052*/ 	.short	0x0008
        /*0054*/ 	.byte	0x00, 0xf0, 0x61, 0x00


	//----- nvinfo : EIATTR_KPARAM_INFO
	.align		4
.L_5581:
        /*0058*/ 	.byte	0x04, 0x17
        /*005a*/ 	.short	(.L_5583 - .L_5582)
.L_5582:
        /*005c*/ 	.word	0x00000000
        /*0060*/ 	.short	0x0001
        /*0062*/ 	.short	0x0004
        /*0064*/ 	.byte	0x00, 0xf0, 0x05, 0x00


	//----- nvinfo : EIATTR_KPARAM_INFO
	.align		4
.L_5583:
        /*0068*/ 	.byte	0x04, 0x17
        /*006a*/ 	.short	(.L_5585 - .L_5584)
.L_5584:
        /*006c*/ 	.word	0x00000000
        /*0070*/ 	.short	0x0000
        /*0072*/ 	.short	0x0000
        /*0074*/ 	.byte	0x00, 0xf0, 0x11, 0x00


	//----- nvinfo : EIATTR_SPARSE_MMA_MASK
	.align		4
.L_5585:
        /*0078*/ 	.byte	0x03, 0x50
        /*007a*/ 	.short	0x0000


	//----- nvinfo : EIATTR_MAXREG_COUNT
	.align		4
        /*007c*/ 	.byte	0x03, 0x1b
        /*007e*/ 	.short	0x00ff


	//----- nvinfo : EIATTR_EXTERNS
	.align		4
        /*0080*/ 	.byte	0x04, 0x0f
        /*0082*/ 	.short	(.L_5587 - .L_5586)


	//   ....[0]....
	.align		4
.L_5586:
        /*0084*/ 	.word	index@(__assertfail)


	//----- nvinfo : EIATTR_MERCURY_ISA_VERSION
	.align		4
.L_5587:
        /*0088*/ 	.byte	0x03, 0x5f
        /*008a*/ 	.short	0x0101


	//----- nvinfo : EIATTR_SYSCALL_OFFSETS
	.align		4
        /*008c*/ 	.byte	0x04, 0x46
        /*008e*/ 	.short	(.L_5589 - .L_5588)


	//   ....[0]....
.L_5588:
        /*0090*/ 	.word	0x00000f30


	//   ....[1]....
        /*0094*/ 	.word	0x00001dc0


	//   ....[2]....
        /*0098*/ 	.word	0x00002cd0


	//   ....[3]....
        /*009c*/ 	.word	0x00003b60


	//   ....[4]....
        /*00a0*/ 	.word	0x00004a80


	//   ....[5]....
        /*00a4*/ 	.word	0x00005920


	//   ....[6]....
        /*00a8*/ 	.word	0x00006820


	//   ....[7]....
        /*00ac*/ 	.word	0x000076c0


	//   ....[8]....
        /*00b0*/ 	.word	0x00008f90


	//   ....[9]....
        /*00b4*/ 	.word	0x00009fc0


	//   ....[10]....
        /*00b8*/ 	.word	0x0000afb0


	//   ....[11]....
        /*00bc*/ 	.word	0x0000bfa0


	//----- nvinfo : EIATTR_EXIT_INSTR_OFFSETS
	.align		4
.L_5589:
        /*00c0*/ 	.byte	0x04, 0x1c
        /*00c2*/ 	.short	(.L_5591 - .L_5590)


	//   ....[0]....
.L_5590:
        /*00c4*/ 	.word	0x0000b090


	//   ....[1]....
        /*00c8*/ 	.word	0x0000b1c0


	//   ....[2]....
        /*00cc*/ 	.word	0x0000b1e0


	//   ....[3]....
        /*00d0*/ 	.word	0x0000b2a0


	//   ....[4]....
        /*00d4*/ 	.word	0x0000b2e0


	//   ....[5]....
        /*00d8*/ 	.word	0x0000b320


	//   ....[6]....
        /*00dc*/ 	.word	0x0000b3b0


	//   ....[7]....
        /*00e0*/ 	.word	0x0000b3f0


	//   ....[8]....
        /*00e4*/ 	.word	0x0000b490


	//   ....[9]....
        /*00e8*/ 	.word	0x0000b4e0


	//   ....[10]....
        /*00ec*/ 	.word	0x0000b530


	//   ....[11]....
        /*00f0*/ 	.word	0x0000b5f0


	//   ....[12]....
        /*00f4*/ 	.word	0x0000b650


	//   ....[13]....
        /*00f8*/ 	.word	0x0000b7e0


	//   ....[14]....
        /*00fc*/ 	.word	0x0000b940


	//   ....[15]....
        /*0100*/ 	.word	0x0000b980


	//   ....[16]....
        /*0104*/ 	.word	0x0000ba40


	//   ....[17]....
        /*0108*/ 	.word	0x0000bbc0


	//   ....[18]....
        /*010c*/ 	.word	0x0000bd40


	//   ....[19]....
        /*0110*/ 	.word	0x0000bea0


	//   ....[20]....
        /*0114*/ 	.word	0x0000bfb0


	//   ....[21]....
        /*0118*/ 	.word	0x0000c010


	//   ....[22]....
        /*011c*/ 	.word	0x0000c050


	//----- nvinfo : EIATTR_MAX_THREADS
	.align		4
.L_5591:
        /*0120*/ 	.byte	0x04, 0x05
        /*0122*/ 	.short	(.L_5593 - .L_5592)
.L_5592:
        /*0124*/ 	.word	0x00000080
        /*0128*/ 	.word	0x00000001
        /*012c*/ 	.word	0x00000001


	//----- nvinfo : EIATTR_CRS_STACK_SIZE
	.align		4
.L_5593:
        /*0130*/ 	.byte	0x04, 0x1e
        /*0132*/ 	.short	(.L_5595 - .L_5594)
.L_5594:
        /*0134*/ 	.word	0x00000000


	//----- nvinfo : EIATTR_CBANK_PARAM_SIZE
	.align		4
.L_5595:
        /*0138*/ 	.byte	0x03, 0x19
        /*013a*/ 	.short	0x0038


	//----- nvinfo : EIATTR_PARAM_CBANK
	.align		4
        /*013c*/ 	.byte	0x04, 0x0a
        /*013e*/ 	.short	(.L_5597 - .L_5596)
	.align		4
.L_5596:
        /*0140*/ 	.word	index@(.nv.constant0._ZN2at6native27unrolled_elementwise_kernelINS0_13BinaryFunctorIaaaZZZNS0_16fmod_kernel_cudaERNS_18TensorIteratorBaseEENKUlvE_clEvENKUlvE0_clEvEUlaaE_EESt5arrayIPcLm3EELi4E23TrivialOffsetCalculatorILi2EjESC_ILi1EjENS0_6memory12LoadWithCastILi2EEENSF_13StoreWithCastILi1EEEEEviT_T0_T2_T3_T4_T5_)
        /*0144*/ 	.short	0x0210
        /*0146*/ 	.short	0x0038


	//----- nvinfo : EIATTR_SW_WAR
	.align		4
.L_5597:
        /*0148*/ 	.byte	0x04, 0x36
        /*014a*/ 	.short	(.L_5599 - .L_5598)
.L_5598:
        /*014c*/ 	.word	0x00000008
.L_5599:


//--------------------- .nv.info._ZN2at6native18elementwise_kernelILi128ELi4EZNS0_22gpu_kernel_impl_nocastINS0_13BinaryFunctorIaaaZZZNS0_16fmod_kernel_cudaERNS_18TensorIteratorBaseEENKUlvE_clEvENKUlvE0_clEvEUlaaE_EEEEvS5_RKT_EUliE_EEviT1_ --------------------------
	.section	.nv.info._ZN2at6native18elementwise_kernelILi128ELi4EZNS0_22gpu_kernel_impl_nocastINS0_13BinaryFunctorIaaaZZZNS0_16fmod_kernel_cudaERNS_18TensorIteratorBaseEENKUlvE_clEvENKUlvE0_clEvEUlaaE_EEEEvS5_RKT_EUliE_EEviT1_,"",@"SHT_CUDA_INFO"
	.sectionflags	@""
	.align	4


	//----- nvinfo : EIATTR_CUDA_API_VERSION
	.align		4
        /*0000*/ 	.byte	0x04, 0x37
        /*0002*/ 	.short	(.L_5601 - .L_5600)
.L_5600:
        /*0004*/ 	.word	0x00000082


	//----- nvinfo : EIATTR_KPARAM_INFO
	.align		4
.L_5601:
        /*0008*/ 	.byte	0x04, 0x17
        /*000a*/ 	.short	(.L_5603 - .L_5602)
.L_5602:
        /*000c*/ 	.word	0x00000000
        /*0010*/ 	.short	0x0001
        /*0012*/ 	.short	0x0008
        /*0014*/ 	.byte	0x00, 0xf0, 0x21, 0x0a


	//----- nvinfo : EIATTR_KPARAM_INFO
	.align		4
.L_5603:
        /*0018*/ 	.byte	0x04, 0x17
        /*001a*/ 	.short	(.L_5605 - .L_5604)
.L_5604:
        /*001c*/ 	.word	0x00000000
        /*0020*/ 	.short	0x0000
        /*0022*/ 	.short	0x0000
        /*0024*/ 	.byte	0x00, 0xf0, 0x11, 0x00


	//----- nvinfo : EIATTR_SPARSE_MMA_MASK
	.align		4
.L_5605:
        /*0028*/ 	.byte	0x03, 0x50
        /*002a*/ 	.short	0x0000


	//----- nvinfo : EIATTR_MAXREG_COUNT
	.align		4
        /*002c*/ 	.byte	0x03, 0x1b
        /*002e*/ 	.short	0x0080


	//----- nvinfo : EIATTR_MERCURY_ISA_VERSION
	.align		4
        /*0030*/ 	.byte	0x03, 0x5f
        /*0032*/ 	.short	0x0101


	//----- nvinfo : EIATTR_EXIT_INSTR_OFFSETS
	.align		4
        /*0034*/ 	.byte	0x04, 0x1c
        /*0036*/ 	.short	(.L_5607 - .L_5606)


	//   ....[0]....
.L_5606:
        /*0038*/ 	.word	0x000049e0


	//   ....[1]....
        /*003c*/ 	.word	0x00006220


	//----- nvinfo : EIATTR_MAX_THREADS
	.align		4
.L_5607:
        /*0040*/ 	.byte	0x04, 0x05
        /*0042*/ 	.short	(.L_5609 - .L_5608)
.L_5608:
        /*0044*/ 	.word	0x00000080
        /*0048*/ 	.word	0x00000001
        /*004c*/ 	.word	0x00000001


	//----- nvinfo : EIATTR_CRS_STACK_SIZE
	.align		4
.L_5609:
        /*0050*/ 	.byte	0x04, 0x1e
        /*0052*/ 	.short	(.L_5611 - .L_5610)
.L_5610:
        /*0054*/ 	.word	0x00000000


	//----- nvinfo : EIATTR_CBANK_PARAM_SIZE
	.align		4
.L_5611:
        /*0058*/ 	.byte	0x03, 0x19
        /*005a*/ 	.short	0x0290


	//----- nvinfo : EIATTR_PARAM_CBANK
	.align		4
        /*005c*/ 	.byte	0x04, 0x0a
        /*005e*/ 	.short	(.L_5613 - .L_5612)
	.align		4
.L_5612:
        /*0060*/ 	.word	index@(.nv.constant0._ZN2at6native18elementwise_kernelILi128ELi4EZNS0_22gpu_kernel_impl_nocastINS0_13BinaryFunctorIaaaZZZNS0_16fmod_kernel_cudaERNS_18TensorIteratorBaseEENKUlvE_clEvENKUlvE0_clEvEUlaaE_EEEEvS5_RKT_EUliE_EEviT1_)
        /*0064*/ 	.short	0x0210
        /*0066*/ 	.short	0x0290


	//----- nvinfo : EIATTR_SW_WAR
	.align		4
.L_5613:
        /*0068*/ 	.byte	0x04, 0x36
        /*006a*/ 	.short	(.L_5615 - .L_5614)
.L_5614:
        /*006c*/ 	.word	0x00000008
.L_5615:


//--------------------- .nv.info._ZN2at6native27unrolled_elementwise_kernelINS0_13BinaryFunctorIaaaZZZNS0_16fmod_kernel_cudaERNS_18TensorIteratorBaseEENKUlvE_clEvENKUlvE0_clEvEUlaaE_EESt5arrayIPcLm3EELi4E23TrivialOffsetCalculatorILi2EjESC_ILi1EjENS0_6memory15LoadWithoutCastENSF_16StoreWithoutCastEEEviT_T0_T2_T3_T4_T5_ --------------------------
	.section	.nv.info._ZN2at6native27unrolled_elementwise_kernelINS0_13BinaryFunctorIaaaZZZNS0_16fmod_kernel_cudaERNS_18TensorIteratorBaseEENKUlvE_clEvENKUlvE0_clEvEUlaaE_EESt5arrayIPcLm3EELi4E23TrivialOffsetCalculatorILi2EjESC_ILi1EjENS0_6memory15LoadWithoutCastENSF_16StoreWithoutCastEEEviT_T0_T2_T3_T4_T5_,"",@"SHT_CUDA_INFO"
	.sectionflags	@""
	.align	4


	//----- nvinfo : EIATTR_CUDA_API_VERSION
	.align		4
        /*0000*/ 	.byte	0x04, 0x37
        /*0002*/ 	.short	(.L_5617 - .L_5616)
.L_5616:
        /*0004*/ 	.word	0x00000082


	//----- nvinfo : EIATTR_KPARAM_INFO
	.align		4
.L_5617:
        /*0008*/ 	.byte	0x04, 0x17
        /*000a*/ 	.short	(.L_5619 - .L_5618)
.L_5618:
        /*000c*/ 	.word	0x00000000
        /*0010*/ 	.short	0x0006
        /*0012*/ 	.short	0x0023
        /*0014*/ 	.byte	0x00, 0xf0, 0x05, 0x00


	//----- nvinfo : EIATTR_KPARAM_INFO
	.align		4
.L_5619:
        /*0018*/ 	.byte	0x04, 0x17
        /*001a*/ 	.short	(.L_5621 - .L_5620)
.L_5620:
        /*001c*/ 	.word	0x00000000
        /*0020*/ 	.short	0x0005
        /*0022*/ 	.short	0x0022
        /*0024*/ 	.byte	0x00, 0xf0, 0x05, 0x00


	//----- nvinfo : EIATTR_KPARAM_INFO
	.align		4
.L_5621:
        /*0028*/ 	.byte	0x04, 0x17
        /*002a*/ 	.short	(.L_5623 - .L_5622)
.L_5622:
        /*002c*/ 	.word	0x00000000
        /*0030*/ 	.short	0x0004
        /*0032*/ 	.short	0x0021
        /*0034*/ 	.byte	0x00, 0xf0, 0x05, 0x00


	//----- nvinfo : EIATTR_KPARAM_INFO
	.align		4
.L_5623:
        /*0038*/ 	.byte	0x04, 0x17
        /*003a*/ 	.short	(.L_5625 - .L_5624)
.L_5624:
        /*003c*/ 	.word	0x00000000
        /*0040*/ 	.short	0x0003
        /*0042*/ 	.short	0x0020
        /*0044*/ 	.byte	0x00, 0xf0, 0x05, 0x00


	//----- nvinfo : EIATTR_KPARAM_INFO
	.align		4
.L_5625:
        /*0048*/ 	.byte	0x04, 0x17
        /*004a*/ 	.short	(.L_5627 - .L_5626)
.L_5626:
        /*004c*/ 	.word	0x00000000
        /*0050*/ 	.short	0x0002
        /*0052*/ 	.short	0x0008
        /*0054*/ 	.byte	0x00, 0xf0, 0x61, 0x00


	//----- nvinfo : EIATTR_KPARAM_INFO
	.align		4
.L_5627:
        /*0058*/ 	.byte	0x04, 0x17
        /*005a*/ 	.short	(.L_5629 - .L_5628)
.L_5628:
        /*005c*/ 	.word	0x00000000
        /*0060*/ 	.short	0x0001
        /*0062*/ 	.short	0x0004
        /*0064*/ 	.byte	0x00, 0xf0, 0x05, 0x00


	//----- nvinfo : EIATTR_KPARAM_INFO
	.align		4
.L_5629:
        /*0068*/ 	.byte	0x04, 0x17
        /*006a*/ 	.short	(.L_5631 - .L_5630)
.L_5630:
        /*006c*/ 	.word	0x00000000
        /*0070*/ 	.short	0x0000
        /*0072*/ 	.short	0x0000
        /*0074*/ 	.byte	0x00, 0xf0, 0x11, 0x00


	//----- nvinfo : EIATTR_SPARSE_MMA_MASK
	.align		4
.L_5631:
        /*0078*/ 	.byte	0x03, 0x50
        /*007a*/ 	.short	0x0000


	//----- nvinfo : EIATTR_MAXREG_COUNT
	.align		4
        /*007c*/ 	.byte	0x03, 0x1b
        /*007e*/ 	.short	0x00ff


	//----- nvinfo : EIATTR_MERCURY_ISA_VERSION
	.align		4
        /*0080*/ 	.byte	0x03, 0x5f
        /*0082*/ 	.short	0x0101


	//----- nvinfo : EIATTR_EXIT_INSTR_OFFSETS
	.align		4
        /*0084*/ 	.byte	0x04, 0x1c
        /*0086*/ 	.short	(.L_5633 - .L_5632)


	//   ....[0]....
.L_5632:
        /*0088*/ 	.word	0x00000bf0


	//   ....[1]....
        /*008c*/ 	.word	0x00000c50


	//----- nvinfo : EIATTR_MAX_THREADS
	.align		4
.L_5633:
        /*0090*/ 	.byte	0x04, 0x05
        /*0092*/ 	.short	(.L_5635 - .L_5634)
.L_5634:
        /*0094*/ 	.word	0x00000080
        /*0098*/ 	.word	0x00000001
        /*009c*/ 	.word	0x00000001


	//----- nvinfo : EIATTR_CRS_STACK_SIZE
	.align		4
.L_5635:
        /*00a0*/ 	.byte	0x04, 0x1e
        /*00a2*/ 	.short	(.L_5637 - .L_5636)
.L_5636:
        /*00a4*/ 	.word	0x00000000


	//----- nvinfo : EIATTR_CBANK_PARAM_SIZE
	.align		4
.L_5637:
        /*00a8*/ 	.byte	0x03, 0x19
        /*00aa*/ 	.short	0x0024


	//----- nvinfo : EIATTR_PARAM_CBANK
	.align		4
        /*00ac*/ 	.byte	0x04, 0x0a
        /*00ae*/ 	.short	(.L_5639 - .L_5638)
	.align		4
.L_5638:
        /*00b0*/ 	.word	index@(.nv.constant0._ZN2at6native27unrolled_elementwise_kernelINS0_13BinaryFunctorIaaaZZZNS0_16fmod_kernel_cudaERNS_18TensorIteratorBaseEENKUlvE_clEvENKUlvE0_clEvEUlaaE_EESt5arrayIPcLm3EELi4E23TrivialOffsetCalculatorILi2EjESC_ILi1EjENS0_6memory15LoadWithoutCastENSF_16StoreWithoutCastEEEviT_T0_T2_T3_T4_T5_)
        /*00b4*/ 	.short	0x0210
        /*00b6*/ 	.short	0x0024


	//----- nvinfo : EIATTR_SW_WAR
	.align		4
.L_5639:
        /*00b8*/ 	.byte	0x04, 0x36
        /*00ba*/ 	.short	(.L_5641 - .L_5640)
.L_5640:
        /*00bc*/ 	.word	0x00000008
.L_5641:


//--------------------- .nv.info._ZN2at6native29vectorized_elementwise_kernelILi2ENS0_13BinaryFunctorIaaaZZZNS0_16fmod_kernel_cudaERNS_18TensorIteratorBaseEENKUlvE_clEvENKUlvE0_clEvEUlaaE_EESt5arrayIPcLm3EEEEviT0_T1_ --------------------------
	.section	.nv.info._ZN2at6native29vectorized_elementwise_kernelILi2ENS0_13BinaryFunctorIaaaZZZNS0_16fmod_kernel_cudaERNS_18TensorIteratorBaseEENKUlvE_clEvENKUlvE0_clEvEUlaaE_EESt5arrayIPcLm3EEEEviT0_T1_,"",@"SHT_CUDA_INFO"
	.sectionflags	@""
	.align	4


	//----- nvinfo : EIATTR_CUDA_API_VERSION
	.align		4
        /*0000*/ 	.byte	0x04, 0x37
        /*0002*/ 	.short	(.L_5643 - .L_5642)
.L_5642:
        /*0004*/ 	.word	0x00000082


	//----- nvinfo : EIATTR_KPARAM_INFO
	.align		4
.L_5643:
        /*0008*/ 	.byte	0x04, 0x17
        /*000a*/ 	.short	(.L_5645 - .L_5644)
.L_5644:
        /*000c*/ 	.word	0x00000000
        /*0010*/ 	.short	0x0002
        /*0012*/ 	.short	0x0008
        /*0014*/ 	.byte	0x00, 0xf0, 0x61, 0x00


	//----- nvinfo : EIATTR_KPARAM_INFO
	.align		4
.L_5645:
        /*0018*/ 	.byte	0x04, 0x17
        /*001a*/ 	.short	(.L_5647 - .L_5646)
.L_5646:
        /*001c*/ 	.word	0x00000000
        /*0020*/ 	.short	0x0001
        /*0022*/ 	.short	0x0004
        /*0024*/ 	.byte	0x00, 0xf0, 0x05, 0x00


	//----- nvinfo : EIATTR_KPARAM_INFO
	.align		4
.L_5647:
        /*0028*/ 	.byte	0x04, 0x17
        /*002a*/ 	.short	(.L_5649 - .L_5648)
.L_5648:
        /*002c*/ 	.word	0x00000000
        /*0030*/ 	.short	0x0000
        /*0032*/ 	.short	0x0000
        /*0034*/ 	.byte	0x00, 0xf0, 0x11, 0x00


	//----- nvinfo : EIATTR_SPARSE_MMA_MASK
	.align		4
.L_5649:
        /*0038*/ 	.byte	0x03, 0x50
        /*003a*/ 	.short	0x0000


	//----- nvinfo : EIATTR_MAXREG_COUNT
	.align		4
        /*003c*/ 	.byte	0x03, 0x1b
        /*003e*/ 	.short	0x00ff


	//----- nvinfo : EIATTR_MERCURY_ISA_VERSION
	.align		4
        /*0040*/ 	.byte	0x03, 0x5f
        /*0042*/ 	.short	0x0101


	//----- nvinfo : EIATTR_EXIT_INSTR_OFFSETS
	.align		4
        /*0044*/ 	.byte	0x04, 0x1c
        /*0046*/ 	.short	(.L_5651 - .L_5650)


	//   ....[0]....
.L_5650:
        /*0048*/ 	.word	0x00000fa0


	//   ....[1]....
        /*004c*/ 	.word	0x000027c0


	//   ....[2]....
        /*0050*/ 	.word	0x00002820


	//----- nvinfo : EIATTR_MAX_THREADS
	.align		4
.L_5651:
        /*0054*/ 	.byte	0x04, 0x05
        /*0056*/ 	.short	(.L_5653 - .L_5652)
.L_5652:
        /*0058*/ 	.word	0x00000080
        /*005c*/ 	.word	0x00000001
        /*0060*/ 	.word	0x00000001


	//----- nvinfo : EIATTR_CRS_STACK_SIZE
	.align		4
.L_5653:
        /*0064*/ 	.byte	0x04, 0x1e
        /*0066*/ 	.short	(.L_5655 - .L_5654)
.L_5654:
        /*0068*/ 	.word	0x00000000


	//----- nvinfo : EIATTR_CBANK_PARAM_SIZE
	.align		4
.L_5655:
        /*006c*/ 	.byte	0x03, 0x19
        /*006e*/ 	.short	0x0020


	//----- nvinfo : EIATTR_PARAM_CBANK
	.align		4
        /*0070*/ 	.byte	0x04, 0x0a
        /*0072*/ 	.short	(.L_5657 - .L_5656)
	.align		4
.L_5656:
        /*0074*/ 	.word	index@(.nv.constant0._ZN2at6native29vectorized_elementwise_kernelILi2ENS0_13BinaryFunctorIaaaZZZNS0_16fmod_kernel_cudaERNS_18TensorIteratorBaseEENKUlvE_clEvENKUlvE0_clEvEUlaaE_EESt5arrayIPcLm3EEEEviT0_T1_)
        /*0078*/ 	.short	0x0210
        /*007a*/ 	.short	0x0020


	//----- nvinfo : EIATTR_SW_WAR
	.align		4
.L_5657:
        /*007c*/ 	.byte	0x04, 0x36
        /*007e*/ 	.short	(.L_5659 - .L_5658)
.L_5658:
        /*0080*/ 	.word	0x00000008
.L_5659:


//--------------------- .nv.info._ZN2at6native29vectorized_elementwise_kernelILi4ENS0_13BinaryFunctorIaaaZZZNS0_16fmod_kernel_cudaERNS_18TensorIteratorBaseEENKUlvE_clEvENKUlvE0_clEvEUlaaE_EESt5arrayIPcLm3EEEEviT0_T1_ --------------------------
	.section	.nv.info._ZN2at6native29vectorized_elementwise_kernelILi4ENS0_13BinaryFunctorIaaaZZZNS0_16fmod_kernel_cudaERNS_18TensorIteratorBaseEENKUlvE_clEvENKUlvE0_clEvEUlaaE_EESt5arrayIPcLm3EEEEviT0_T1_,"",@"SHT_CUDA_INFO"
	.sectionflags	@""
	.align	4


	//----- nvinfo : EIATTR_CUDA_API_VERSION
	.align		4
        /*0000*/ 	.byte	0x04, 0x37
        /*0002*/ 	.short	(.L_5661 - .L_5660)
.L_5660:
        /*0004*/ 	.word	0x00000082


	//----- nvinfo : EIATTR_KPARAM_INFO
	.align		4
.L_5661:
        /*0008*/ 	.byte	0x04, 0x17
        /*000a*/ 	.short	(.L_5663 - .L_5662)
.L_5662:
        /*000c*/ 	.word	0x00000000
        /*0010*/ 	.short	0x0002
        /*0012*/ 	.short	0x0008
        /*0014*/ 	.byte	0x00, 0xf0, 0x61, 0x00


	//----- nvinfo : EIATTR_KPARAM_INFO
	.align		4
.L_5663:
        /*0018*/ 	.byte	0x04, 0x17
        /*001a*/ 	.short	(.L_5665 - .L_5664)
.L_5664:
        /*001c*/ 	.word	0x00000000
        /*0020*/ 	.short	0x0001
        /*0022*/ 	.short	0x0004
        /*0024*/ 	.byte	0x00, 0xf0, 0x05, 0x00


	//----- nvinfo : EIATTR_KPARAM_INFO
	.align		4
.L_5665:
        /*0028*/ 	.byte	0x04, 0x17
        /*002a*/ 	.short	(.L_5667 - .L_5666)
.L_5666:
        /*002c*/ 	.word	0x00000000
        /*0030*/ 	.short	0x0000
        /*0032*/ 	.short	0x0000
        /*0034*/ 	.byte	0x00, 0xf0, 0x11, 0x00


	//----- nvinfo : EIATTR_SPARSE_MMA_MASK
	.align		4
.L_5667:
        /*0038*/ 	.byte	0x03, 0x50
        /*003a*/ 	.short	0x0000


	//----- nvinfo : EIATTR_MAXREG_COUNT
	.align		4
        /*003c*/ 	.byte	0x03, 0x1b
        /*003e*/ 	.short	0x00ff


	//----- nvinfo : EIATTR_MERCURY_ISA_VERSION
	.align		4
        /*0040*/ 	.byte	0x03, 0x5f
        /*0042*/ 	.short	0x0101


	//----- nvinfo : EIATTR_EXIT_INSTR_OFFSETS
	.align		4
        /*0044*/ 	.byte	0x04, 0x1c
        /*0046*/ 	.short	(.L_5669 - .L_5668)


	//   ....[0]....
.L_5668:
        /*0048*/ 	.word	0x00000f70


	//   ....[1]....
        /*004c*/ 	.word	0x00002790


	//   ....[2]....
        /*0050*/ 	.word	0x000027f0


	//----- nvinfo : EIATTR_MAX_THREADS
	.align		4
.L_5669:
        /*0054*/ 	.byte	0x04, 0x05
        /*0056*/ 	.short	(.L_5671 - .L_5670)
.L_5670:
        /*0058*/ 	.word	0x00000080
        /*005c*/ 	.word	0x00000001
        /*0060*/ 	.word	0x00000001


	//----- nvinfo : EIATTR_CRS_STACK_SIZE
	.align		4
.L_5671:
        /*0064*/ 	.byte	0x04, 0x1e
        /*0066*/ 	.short	(.L_5673 - .L_5672)
.L_5672:
        /*0068*/ 	.word	0x00000000


	//----- nvinfo : EIATTR_CBANK_PARAM_SIZE
	.align		4
.L_5673:
        /*006c*/ 	.byte	0x03, 0x19
        /*006e*/ 	.short	0x0020


	//----- nvinfo : EIATTR_PARAM_CBANK
	.align		4
        /*0070*/ 	.byte	0x04, 0x0a
        /*0072*/ 	.short	(.L_5675 - .L_5674)
	.align		4
.L_5674:
        /*0074*/ 	.word	index@(.nv.constant0._ZN2at6native29vectorized_elementwise_kernelILi4ENS0_13BinaryFunctorIaaaZZZNS0_16fmod_kernel_cudaERNS_18TensorIteratorBaseEENKUlvE_clEvENKUlvE0_clEvEUlaaE_EESt5arrayIPcLm3EEEEviT0_T1_)
        /*0078*/ 	.short	0x0210
        /*007a*/ 	.short	0x0020


	//----- nvinfo : EIATTR_SW_WAR
	.align		4
.L_5675:
        /*007c*/ 	.byte	0x04, 0x36
        /*007e*/ 	.short	(.L_5677 - .L_5676)
.L_5676:
        /*0080*/ 	.word	0x00000008
.L_5677:


//--------------------- .nv.info._ZN2at6native29vectorized_elementwise_kernelILi8ENS0_13BinaryFunctorIaaaZZZNS0_16fmod_kernel_cudaERNS_18TensorIteratorBaseEENKUlvE_clEvENKUlvE0_clEvEUlaaE_EESt5arrayIPcLm3EEEEviT0_T1_ --------------------------
	.section	.nv.info._ZN2at6native29vectorized_elementwise_kernelILi8ENS0_13BinaryFunctorIaaaZZZNS0_16fmod_kernel_cudaERNS_18TensorIteratorBaseEENKUlvE_clEvENKUlvE0_clEvEUlaaE_EESt5arrayIPcLm3EEEEviT0_T1_,"",@"SHT_CUDA_INFO"
	.sectionflags	@""
	.align	4


	//----- nvinfo : EIATTR_CUDA_API_VERSION
	.align		4
        /*0000*/ 	.byte	0x04, 0x37
        /*0002*/ 	.short	(.L_5679 - .L_5678)
.L_5678:
        /*0004*/ 	.word	0x00000082


	//----- nvinfo : EIATTR_KPARAM_INFO
	.align		4
.L_5679:
        /*0008*/ 	.byte	0x04, 0x17
        /*000a*/ 	.short	(.L_5681 - .L_5680)
.L_5680:
        /*000c*/ 	.word	0x00000000
        /*0010*/ 	.short	0x0002
        /*0012*/ 	.short	0x0008
        /*0014*/ 	.byte	0x00, 0xf0, 0x61, 0x00


	//----- nvinfo : EIATTR_KPARAM_INFO
	.align		4
.L_5681:
        /*0018*/ 	.byte	0x04, 0x17
        /*001a*/ 	.short	(.L_5683 - .L_5682)
.L_5682:
        /*001c*/ 	.word	0x00000000
        /*0020*/ 	.short	0x0001
        /*0022*/ 	.short	0x0004
        /*0024*/ 	.byte	0x00, 0xf0, 0x05, 0x00


	//----- nvinfo : EIATTR_KPARAM_INFO
	.align		4
.L_5683:
        /*0028*/ 	.byte	0x04, 0x17
        /*002a*/ 	.short	(.L_5685 - .L_5684)
.L_5684:
        /*002c*/ 	.word	0x00000000
        /*0030*/ 	.short	0x0000
        /*0032*/ 	.short	0x0000
        /*0034*/ 	.byte	0x00, 0xf0, 0x11, 0x00


	//----- nvinfo : EIATTR_SPARSE_MMA_MASK
	.align		4
.L_5685:
        /*0038*/ 	.byte	0x03, 0x50
        /*003a*/ 	.short	0x0000


	//----- nvinfo : EIATTR_MAXREG_COUNT
	.align		4
        /*003c*/ 	.byte	0x03, 0x1b
        /*003e*/ 	.short	0x00ff


	//----- nvinfo : EIATTR_MERCURY_ISA_VERSION
	.align		4
        /*0040*/ 	.byte	0x03, 0x5f
        /*0042*/ 	.short	0x0101


	//----- nvinfo : EIATTR_EXIT_INSTR_OFFSETS
	.align		4
        /*0044*/ 	.byte	0x04, 0x1c
        /*0046*/ 	.short	(.L_5687 - .L_5686)


	//   ....[0]....
.L_5686:
        /*0048*/ 	.word	0x00001020


	//   ....[1]....
        /*004c*/ 	.word	0x00002840


	//   ....[2]....
        /*0050*/ 	.word	0x000028a0


	//----- nvinfo : EIATTR_MAX_THREADS
	.align		4
.L_5687:
        /*0054*/ 	.byte	0x04, 0x05
        /*0056*/ 	.short	(.L_5689 - .L_5688)
.L_5688:
        /*0058*/ 	.word	0x00000080
        /*005c*/ 	.word	0x00000001
        /*0060*/ 	.word	0x00000001


	//----- nvinfo : EIATTR_CRS_STACK_SIZE
	.align		4
.L_5689:
        /*0064*/ 	.byte	0x04, 0x1e
        /*0066*/ 	.short	(.L_5691 - .L_5690)
.L_5690:
        /*0068*/ 	.word	0x00000000


	//----- nvinfo : EIATTR_CBANK_PARAM_SIZE
	.align		4
.L_5691:
        /*006c*/ 	.byte	0x03, 0x19
        /*006e*/ 	.short	0x0020


	//----- nvinfo : EIATTR_PARAM_CBANK
	.align		4
        /*0070*/ 	.byte	0x04, 0x0a
        /*0072*/ 	.short	(.L_5693 - .L_5692)
	.align		4
.L_5692:
        /*0074*/ 	.word	index@(.nv.constant0._ZN2at6native29vectorized_elementwise_kernelILi8ENS0_13BinaryFunctorIaaaZZZNS0_16fmod_kernel_cudaERNS_18TensorIteratorBaseEENKUlvE_clEvENKUlvE0_clEvEUlaaE_EESt5arrayIPcLm3EEEEviT0_T1_)
        /*0078*/ 	.short	0x0210
        /*007a*/ 	.short	0x0020


	//----- nvinfo : EIATTR_SW_WAR
	.align		4
.L_5693:
        /*007c*/ 	.byte	0x04, 0x36
        /*007e*/ 	.short	(.L_5695 - .L_5694)
.L_5694:
        /*0080*/ 	.word	0x00000008
.L_5695:


//--------------------- .nv.info._ZN2at6native18elementwise_kernelILi128ELi4EZNS0_15gpu_kernel_implINS0_13BUnaryFunctorIaaaZZZNS0_16fmod_kernel_cudaERNS_18TensorIteratorBaseEENKUlvE_clEvENKUlvE0_clEvEUlaaE_EEEEvS5_RKT_EUliE_EEviT1_ --------------------------
	.section	.nv.info._ZN2at6native18elementwise_kernelILi128ELi4EZNS0_15gpu_kernel_implINS0_13BUnaryFunctorIaaaZZZNS0_16fmod_kernel_cudaERNS_18TensorIteratorBaseEENKUlvE_clEvENKUlvE0_clEvEUlaaE_EEEEvS5_RKT_EUliE_EEviT1_,"",@"SHT_CUDA_INFO"
	.sectionflags	@""
	.align	4


	//----- nvinfo : EIATTR_CUDA_API_VERSION
	.align		4
        /*0000*/ 	.byte	0x04, 0x37
        /*0002*/ 	.short	(.L_5697 - .L_5696)
.L_5696:
        /*0004*/ 	.word	0x00000082


	//----- nvinfo : EIATTR_KPARAM_INFO
	.align		4
.L_5697:
        /*0008*/ 	.byte	0x04, 0x17
        /*000a*/ 	.short	(.L_5699 - .L_5698)
.L_5698:
        /*000c*/ 	.word	0x00000000
        /*0010*/ 	.short	0x0001
        /*0012*/ 	.short	0x0008
        /*0014*/ 	.byte	0x00, 0xf0, 0x61, 0x08


	//----- nvinfo : EIATTR_KPARAM_INFO
	.align		4
.L_5699:
        /*0018*/ 	.byte	0x04, 0x17
        /*001a*/ 	.short	(.L_5701 - .L_5700)
.L_5700:
        /*001c*/ 	.word	0x00000000
        /*0020*/ 	.short	0x0000
        /*0022*/ 	.short	0x0000
        /*0024*/ 	.byte	0x00, 0xf0, 0x11, 0x00


	//----- nvinfo : EIATTR_SPARSE_MMA_MASK
	.align		4
.L_5701:
        /*0028*/ 	.byte	0x03, 0x50
        /*002a*/ 	.short	0x0000


	//----- nvinfo : EIATTR_MAXREG_COUNT
	.align		4
        /*002c*/ 	.byte	0x03, 0x1b
        /*002e*/ 	.short	0x0080


	//----- nvinfo : EIATTR_EXTERNS
	.align		4
        /*0030*/ 	.byte	0x04, 0x0f
        /*0032*/ 	.short	(.L_5703 - .L_5702)


	//   ....[0]....
	.align		4
.L_5702:
        /*0034*/ 	.word	index@(__assertfail)


	//----- nvinfo : EIATTR_MERCURY_ISA_VERSION
	.align		4
.L_5703:
        /*0038*/ 	.byte	0x03, 0x5f
        /*003a*/ 	.short	0x0101


	//----- nvinfo : EIATTR_SYSCALL_OFFSETS
	.align		4
        /*003c*/ 	.byte	0x04, 0x46
        /*003e*/ 	.short	(.L_5705 - .L_5704)


	//   ....[0]....
.L_5704:
        /*0040*/ 	.word	0x000021f0


	//   ....[1]....
        /*0044*/ 	.word	0x00003290


	//   ....[2]....
        /*0048*/ 	.word	0x000054d0


	//   ....[3]....
        /*004c*/ 	.word	0x00006570


	//   ....[4]....
        /*0050*/ 	.word	0x000087a0


	//   ....[5]....
        /*0054*/ 	.word	0x00009840


	//   ....[6]....
        /*0058*/ 	.word	0x0000ba60


	//   ....[7]....
        /*005c*/ 	.word	0x0000cb10


	//----- nvinfo : EIATTR_EXIT_INSTR_OFFSETS
	.align		4
.L_5705:
        /*0060*/ 	.byte	0x04, 0x1c
        /*0062*/ 	.short	(.L_5707 - .L_5706)


	//   ....[0]....
.L_5706:
        /*0064*/ 	.word	0x00009910


	//   ....[1]....
        /*0068*/ 	.word	0x0000bd40


	//   ....[2]....
        /*006c*/ 	.word	0x0000bd60


	//   ....[3]....
        /*0070*/ 	.word	0x0000be20


	//   ....[4]....
        /*0074*/ 	.word	0x0000be50


	//   ....[5]....
        /*0078*/ 	.word	0x0000be90


	//   ....[6]....
        /*007c*/ 	.word	0x0000bf20


	//   ....[7]....
        /*0080*/ 	.word	0x0000bf60


	//   ....[8]....
        /*0084*/ 	.word	0x0000c000


	//   ....[9]....
        /*0088*/ 	.word	0x0000c050


	//   ....[10]....
        /*008c*/ 	.word	0x0000c0a0


	//   ....[11]....
        /*0090*/ 	.word	0x0000c160


	//   ....[12]....
        /*0094*/ 	.word	0x0000c1c0


	//   ....[13]....
        /*0098*/ 	.word	0x0000c350


	//   ....[14]....
        /*009c*/ 	.word	0x0000c4b0


	//   ....[15]....
        /*00a0*/ 	.word	0x0000c4f0


	//   ....[16]....
        /*00a4*/ 	.word	0x0000c5b0


	//   ....[17]....
        /*00a8*/ 	.word	0x0000c730


	//   ....[18]....
        /*00ac*/ 	.word	0x0000c8b0


	//   ....[19]....
        /*00b0*/ 	.word	0x0000ca10


	//   ....[20]....
        /*00b4*/ 	.word	0x0000cb20


	//   ....[21]....
        /*00b8*/ 	.word	0x0000cb70


	//   ....[22]....
        /*00bc*/ 	.word	0x0000cba0


	//----- nvinfo : EIATTR_MAX_THREADS
	.align		4
.L_5707:
        /*00c0*/ 	.byte	0x04, 0x05
        /*00c2*/ 	.short	(.L_5709 - .L_5708)
.L_5708:
        /*00c4*/ 	.word	0x00000080
        /*00c8*/ 	.word	0x00000001
        /*00cc*/ 	.word	0x00000001


	//----- nvinfo : EIATTR_CRS_STACK_SIZE
	.align		4
.L_5709:
        /*00d0*/ 	.byte	0x04, 0x1e
        /*00d2*/ 	.short	(.L_5711 - .L_5710)
.L_5710:
        /*00d4*/ 	.word	0x00000000


	//----- nvinfo : EIATTR_CBANK_PARAM_SIZE
	.align		4
.L_5711:
        /*00d8*/ 	.byte	0x03, 0x19
        /*00da*/ 	.short	0x0220


	//----- nvinfo : EIATTR_PARAM_CBANK
	.align		4
        /*00dc*/ 	.byte	0x04, 0x0a
        /*00de*/ 	.short	(.L_5713 - .L_5712)
	.align		4
.L_5712:
        /*00e0*/ 	.word	index@(.nv.constant0._ZN2at6native18elementwise_kernelILi128ELi4EZNS0_15gpu_kernel_implINS0_13BUnaryFunctorIaaaZZZNS0_16fmod_kernel_cudaERNS_18TensorIteratorBaseEENKUlvE_clEvENKUlvE0_clEvEUlaaE_EEEEvS5_RKT_EUliE_EEviT1_)
        /*00e4*/ 	.short	0x0210
        /*00e6*/ 	.short	0x0220


	//----- nvinfo : EIATTR_SW_WAR
	.align		4
.L_5713:
        /*00e8*/ 	.byte	0x04, 0x36
        /*00ea*/ 	.short	(.L_5715 - .L_5714)
.L_5714:
        /*00ec*/ 	.word	0x00000008
.L_5715:


//--------------------- .nv.info._ZN2at6native27unrolled_elementwise_kernelINS0_13BUnaryFunctorIaaaZZZNS0_16fmod_kernel_cudaERNS_18TensorIteratorBaseEENKUlvE_clEvENKUlvE0_clEvEUlaaE_EESt5arrayIPcLm2EELi4E23TrivialOffsetCalculatorILi1EjESD_NS0_6memory12LoadWithCastILi1EEENSE_13StoreWithCastILi1EEEEEviT_T0_T2_T3_T4_T5_ --------------------------
	.section	.nv.info._ZN2at6native27unrolled_elementwise_kernelINS0_13BUnaryFunctorIaaaZZZNS0_16fmod_kernel_cudaERNS_18TensorIteratorBaseEENKUlvE_clEvENKUlvE0_clEvEUlaaE_EESt5arrayIPcLm2EELi4E23TrivialOffsetCalculatorILi1EjESD_NS0_6memory12LoadWithCastILi1EEENSE_13StoreWithCastILi1EEEEEviT_T0_T2_T3_T4_T5_,"",@"SHT_CUDA_INFO"
	.sectionflags	@""
	.align	4


	//----- nvinfo : EIATTR_CUDA_API_VERSION
	.align		4
        /*0000*/ 	.byte	0x04, 0x37
        /*0002*/ 	.short	(.L_5717 - .L_5716)
.L_5716:
        /*0004*/ 	.word	0x00000082


	//----- nvinfo : EIATTR_KPARAM_INFO
	.align		4
.L_5717:
        /*0008*/ 	.byte	0x04, 0x17
        /*000a*/ 	.short	(.L_5719 - .L_5718)
.L_5718:
        /*000c*/ 	.word	0x00000000
        /*0010*/ 	.short	0x0006
        /*0012*/ 	.short	0x0024
        /*0014*/ 	.byte	0x00, 0xf0, 0x21, 0x00


	//----- nvinfo : EIATTR_KPARAM_INFO
	.align		4
.L_5719:
        /*0018*/ 	.byte	0x04, 0x17
        /*001a*/ 	.short	(.L_5721 - .L_5720)
.L_5720:
        /*001c*/ 	.word	0x00000000
        /*0020*/ 	.short	0x0005
        /*0022*/ 	.short	0x001c
        /*0024*/ 	.byte	0x00, 0xf0, 0x21, 0x00


	//----- nvinfo : EIATTR_KPARAM_INFO
	.align		4
.L_5721:
        /*0028*/ 	.byte	0x04, 0x17
        /*002a*/ 	.short	(.L_5723 - .L_5722)
.L_5722:
        /*002c*/ 	.word	0x00000000
        /*0030*/ 	.short	0x0004
        /*0032*/ 	.short	0x0019
        /*0034*/ 	.byte	0x00, 0xf0, 0x05, 0x00


	//----- nvinfo : EIATTR_KPARAM_INFO
	.align		4
.L_5723:
        /*0038*/ 	.byte	0x04, 0x17
        /*003a*/ 	.short	(.L_5725 - .L_5724)
.L_5724:
        /*003c*/ 	.word	0x00000000
        /*0040*/ 	.short	0x0003
        /*0042*/ 	.short	0x0018
        /*0044*/ 	.byte	0x00, 0xf0, 0x05, 0x00


	//----- nvinfo : EIATTR_KPARAM_INFO
	.align		4
.L_5725:
        /*0048*/ 	.byte	0x04, 0x17
        /*004a*/ 	.short	(.L_5727 - .L_5726)
.L_5726:
        /*004c*/ 	.word	0x00000000
        /*0050*/ 	.short	0x0002
        /*0052*/ 	.short	0x0008
        /*0054*/ 	.byte	0x00, 0xf0, 0x41, 0x00


	//----- nvinfo : EIATTR_KPARAM_INFO
	.align		4
.L_5727:
        /*0058*/ 	.byte	0x04, 0x17
        /*005a*/ 	.short	(.L_5729 - .L_5728)
.L_5728:
        /*005c*/ 	.word	0x00000000
        /*0060*/ 	.short	0x0001
        /*0062*/ 	.short	0x0004
        /*0064*/ 	.byte	0x00, 0xf0, 0x09, 0x00


	//----- nvinfo : EIATTR_KPARAM_INFO
	.align		4
.L_5729:
        /*0068*/ 	.byte	0x04, 0x17
        /*006a*/ 	.short	(.L_5731 - .L_5730)
.L_5730:
        /*006c*/ 	.word	0x00000000
        /*0070*/ 	.short	0x0000
        /*0072*/ 	.short	0x0000
        /*0074*/ 	.byte	0x00, 0xf0, 0x11, 0x00


	//----- nvinfo : EIATTR_SPARSE_MMA_MASK
	.align		4
.L_5731:
        /*0078*/ 	.byte	0x03, 0x50
        /*007a*/ 	.short	0x0000


	//----- nvinfo : EIATTR_MAXREG_COUNT
	.align		4
        /*007c*/ 	.byte	0x03, 0x1b
        /*007e*/ 	.short	0x00ff


	//----- nvinfo : EIATTR_EXTERNS
	.align		4
        /*0080*/ 	.byte	0x04, 0x0f
        /*0082*/ 	.short	(.L_5733 - .L_5732)


	//   ....[0]....
	.align		4
.L_5732:
        /*0084*/ 	.word	index@(__assertfail)


	//----- nvinfo : EIATTR_MERCURY_ISA_VERSION
	.align		4
.L_5733:
        /*0088*/ 	.byte	0x03, 0x5f
        /*008a*/ 	.short	0x0101


	//----- nvinfo : EIATTR_SYSCALL_OFFSETS
	.align		4
        /*008c*/ 	.byte	0x04, 0x46
        /*008e*/ 	.short	(.L_5735 - .L_5734)


	//   ....[0]....
.L_5734:
        /*0090*/ 	.word	0x00000f10


	//   ....[1]....
        /*0094*/ 	.word	0x00001e20


	//   ....[2]....
        /*0098*/ 	.word	0x00002d40


	//   ....[3]....
        /*009c*/ 	.word	0x00003c40


	//   ....[4]....
        /*00a0*/ 	.word	0x000054b0


	//   ....[5]....
        /*00a4*/ 	.word	0x000064e0


	//   ....[6]....
        /*00a8*/ 	.word	0x000074d0


	//   ....[7]....
        /*00ac*/ 	.word	0x000084c0


	//----- nvinfo : EIATTR_EXIT_INSTR_OFFSETS
	.align		4
.L_5735:
        /*00b0*/ 	.byte	0x04, 0x1c
        /*00b2*/ 	.short	(.L_5737 - .L_5736)


	//   ....[0]....
.L_5736:
        /*00b4*/ 	.word	0x000075b0


	//   ....[1]....
        /*00b8*/ 	.word	0x000076e0


	//   ....[2]....
        /*00bc*/ 	.word	0x00007700


	//   ....[3]....
        /*00c0*/ 	.word	0x000077c0


	//   ....[4]....
        /*00c4*/ 	.word	0x00007800


	//   ....[5]....
        /*00c8*/ 	.word	0x00007840


	//   ....[6]....
        /*00cc*/ 	.word	0x000078d0


	//   ....[7]....
        /*00d0*/ 	.word	0x00007910


	//   ....[8]....
        /*00d4*/ 	.word	0x000079b0


	//   ....[9]....
        /*00d8*/ 	.word	0x00007a00


	//   ....[10]....
        /*00dc*/ 	.word	0x00007a50


	//   ....[11]....
        /*00e0*/ 	.word	0x00007b10


	//   ....[12]....
        /*00e4*/ 	.word	0x00007b70


	//   ....[13]....
        /*00e8*/ 	.word	0x00007d00


	//   ....[14]....
        /*00ec*/ 	.word	0x00007e60


	//   ....[15]....
        /*00f0*/ 	.word	0x00007ea0


	//   ....[16]....
        /*00f4*/ 	.word	0x00007f60


	//   ....[17]....
        /*00f8*/ 	.word	0x000080e0


	//   ....[18]....
        /*00fc*/ 	.word	0x00008260


	//   ....[19]....
        /*0100*/ 	.word	0x000083c0


	//   ....[20]....
        /*0104*/ 	.word	0x000084d0


	//   ....[21]....
        /*0108*/ 	.word	0x00008530


	//   ....[22]....
        /*010c*/ 	.word	0x00008570


	//----- nvinfo : EIATTR_MAX_THREADS
	.align		4
.L_5737:
        /*0110*/ 	.byte	0x04, 0x05
        /*0112*/ 	.short	(.L_5739 - .L_5738)
.L_5738:
        /*0114*/ 	.word	0x00000080
        /*0118*/ 	.word	0x00000001
        /*011c*/ 	.word	0x00000001


	//----- nvinfo : EIATTR_CRS_STACK_SIZE
	.align		4
.L_5739:
        /*0120*/ 	.byte	0x04, 0x1e
        /*0122*/ 	.short	(.L_5741 - .L_5740)
.L_5740:
        /*0124*/ 	.word	0x00000000


	//----- nvinfo : EIATTR_CBANK_PARAM_SIZE
	.align		4
.L_5741:
        /*0128*/ 	.byte	0x03, 0x19
        /*012a*/ 	.short	0x002c


	//----- nvinfo : EIATTR_PARAM_CBANK
	.align		4
        /*012c*/ 	.byte	0x04, 0x0a
        /*012e*/ 	.short	(.L_5743 - .L_5742)
	.align		4
.L_5742:
        /*0130*/ 	.word	index@(.nv.constant0._ZN2at6native27unrolled_elementwise_kernelINS0_13BUnaryFunctorIaaaZZZNS0_16fmod_kernel_cudaERNS_18TensorIteratorBaseEENKUlvE_clEvENKUlvE0_clEvEUlaaE_EESt5arrayIPcLm2EELi4E23TrivialOffsetCalculatorILi1EjESD_NS0_6memory12LoadWithCastILi1EEENSE_13StoreWithCastILi1EEEEEviT_T0_T2_T3_T4_T5_)
        /*0134*/ 	.short	0x0210
        /*0136*/ 	.short	0x002c


	//----- nvinfo : EIATTR_SW_WAR
	.align		4
.L_5743:
        /*0138*/ 	.byte	0x04, 0x36
        /*013a*/ 	.short	(.L_5745 - .L_5744)
.L_5744:
        /*013c*/ 	.word	0x00000008
.L_5745:


//--------------------- .nv.info._ZN2at6native18elementwise_kernelILi128ELi4EZNS0_22gpu_kernel_impl_nocastINS0_13BUnaryFunctorIaaaZZZNS0_16fmod_kernel_cudaERNS_18TensorIteratorBaseEENKUlvE_clEvENKUlvE0_clEvEUlaaE_EEEEvS5_RKT_EUliE_EEviT1_ --------------------------
	.section	.nv.info._ZN2at6native18elementwise_kernelILi128ELi4EZNS0_22gpu_kernel_impl_nocastINS0_13BUnaryFunctorIaaaZZZNS0_16fmod_kernel_cudaERNS_18TensorIteratorBaseEENKUlvE_clEvENKUlvE0_clEvEUlaaE_EEEEvS5_RKT_EUliE_EEviT1_,"",@"SHT_CUDA_INFO"
	.sectionflags	@""
	.align	4


	//----- nvinfo : EIATTR_CUDA_API_VERSION
	.align		4
        /*0000*/ 	.byte	0x04, 0x37
        /*0002*/ 	.short	(.L_5747 - .L_5746)
.L_5746:
        /*0004*/ 	.word	0x00000082


	//----- nvinfo : EIATTR_KPARAM_INFO
	.align		4
.L_5747:
        /*0008*/ 	.byte	0x04, 0x17
        /*000a*/ 	.short	(.L_5749 - .L_5748)
.L_5748:
        /*000c*/ 	.word	0x00000000
        /*0010*/ 	.short	0x0001
        /*0012*/ 	.short	0x0008
        /*0014*/ 	.byte	0x00, 0xf0, 0x61, 0x08


	//----- nvinfo : EIATTR_KPARAM_INFO
	.align		4
.L_5749:
        /*0018*/ 	.byte	0x04, 0x17
        /*001a*/ 	.short	(.L_5751 - .L_5750)
.L_5750:
        /*001c*/ 	.word	0x00000000
        /*0020*/ 	.short	0x0000
        /*0022*/ 	.short	0x0000
        /*0024*/ 	.byte	0x00, 0xf0, 0x11, 0x00


	//----- nvinfo : EIATTR_SPARSE_MMA_MASK
	.align		4
.L_5751:
        /*0028*/ 	.byte	0x03, 0x50
        /*002a*/ 	.short	0x0000


	//----- nvinfo : EIATTR_MAXREG_COUNT
	.align		4
        /*002c*/ 	.byte	0x03, 0x1b
        /*002e*/ 	.short	0x0080


	//----- nvinfo : EIATTR_MERCURY_ISA_VERSION
	.align		4
        /*0030*/ 	.byte	0x03, 0x5f
        /*0032*/ 	.short	0x0101


	//----- nvinfo : EIATTR_EXIT_INSTR_OFFSETS
	.align		4
        /*0034*/ 	.byte	0x04, 0x1c
        /*0036*/ 	.short	(.L_5753 - .L_5752)


	//   ....[0]....
.L_5752:
        /*0038*/ 	.word	0x00004020


	//   ....[1]....
        /*003c*/ 	.word	0x00005520


	//----- nvinfo : EIATTR_MAX_THREADS
	.align		4
.L_5753:
        /*0040*/ 	.byte	0x04, 0x05
        /*0042*/ 	.short	(.L_5755 - .L_5754)
.L_5754:
        /*0044*/ 	.word	0x00000080
        /*0048*/ 	.word	0x00000001
        /*004c*/ 	.word	0x00000001


	//----- nvinfo : EIATTR_CRS_STACK_SIZE
	.align		4
.L_5755:
        /*0050*/ 	.byte	0x04, 0x1e
        /*0052*/ 	.short	(.L_5757 - .L_5756)
.L_5756:
        /*0054*/ 	.word	0x00000000


	//----- nvinfo : EIATTR_CBANK_PARAM_SIZE
	.align		4
.L_5757:
        /*0058*/ 	.byte	0x03, 0x19
        /*005a*/ 	.short	0x0220


	//----- nvinfo : EIATTR_PARAM_CBANK
	.align		4
        /*005c*/ 	.byte	0x04, 0x0a
        /*005e*/ 	.short	(.L_5759 - .L_5758)
	.align		4
.L_5758:
        /*0060*/ 	.word	index@(.nv.constant0._ZN2at6native18elementwise_kernelILi128ELi4EZNS0_22gpu_kernel_impl_nocastINS0_13BUnaryFunctorIaaaZZZNS0_16fmod_kernel_cudaERNS_18TensorIteratorBaseEENKUlvE_clEvENKUlvE0_clEvEUlaaE_EEEEvS5_RKT_EUliE_EEviT1_)
        /*0064*/ 	.short	0x0210
        /*0066*/ 	.short	0x0220


	//----- nvinfo : EIATTR_SW_WAR
	.align		4
.L_5759:
        /*0068*/ 	.byte	0x04, 0x36
        /*006a*/ 	.short	(.L_5761 - .L_5760)
.L_5760:
        /*006c*/ 	.word	0x00000008
.L_5761:


//--------------------- .nv.info._ZN2at6native27unrolled_elementwise_kernelINS0_13BUnaryFunctorIaaaZZZNS0_16fmod_kernel_cudaERNS_18TensorIteratorBaseEENKUlvE_clEvENKUlvE0_clEvEUlaaE_EESt5arrayIPcLm2EELi4E23TrivialOffsetCalculatorILi1EjESD_NS0_6memory15LoadWithoutCastENSE_16StoreWithoutCastEEEviT_T0_T2_T3_T4_T5_ --------------------------
	.section	.nv.info._ZN2at6native27unrolled_elementwise_kernelINS0_13BUnaryFunctorIaaaZZZNS0_16fmod_kernel_cudaERNS_18TensorIteratorBaseEENKUlvE_clEvENKUlvE0_clEvEUlaaE_EESt5arrayIPcLm2EELi4E23TrivialOffsetCalculatorILi1EjESD_NS0_6memory15LoadWithoutCastENSE_16StoreWithoutCastEEEviT_T0_T2_T3_T4_T5_,"",@"SHT_CUDA_INFO"
	.sectionflags	@""
	.align	4


	//----- nvinfo : EIATTR_CUDA_API_VERSION
	.align		4
        /*0000*/ 	.byte	0x04, 0x37
        /*0002*/ 	.short	(.L_5763 - .L_5762)
.L_5762:
        /*0004*/ 	.word	0x00000082


	//----- nvinfo : EIATTR_KPARAM_INFO
	.align		4
.L_5763:
        /*0008*/ 	.byte	0x04, 0x17
        /*000a*/ 	.short	(.L_5765 - .L_5764)
.L_5764:
        /*000c*/ 	.word	0x00000000
        /*0010*/ 	.short	0x0006
        /*0012*/ 	.short	0x001b
        /*0014*/ 	.byte	0x00, 0xf0, 0x05, 0x00


	//----- nvinfo : EIATTR_KPARAM_INFO
	.align		4
.L_5765:
        /*0018*/ 	.byte	0x04, 0x17
        /*001a*/ 	.short	(.L_5767 - .L_5766)
.L_5766:
        /*001c*/ 	.word	0x00000000
        /*0020*/ 	.short	0x0005
        /*0022*/ 	.short	0x001a
        /*0024*/ 	.byte	0x00, 0xf0, 0x05, 0x00


	//----- nvinfo : EIATTR_KPARAM_INFO
	.align		4
.L_5767:
        /*0028*/ 	.byte	0x04, 0x17
        /*002a*/ 	.short	(.L_5769 - .L_5768)
.L_5768:
        /*002c*/ 	.word	0x00000000
        /*0030*/ 	.short	0x0004
        /*0032*/ 	.short	0x0019
        /*0034*/ 	.byte	0x00, 0xf0, 0x05, 0x00


	//----- nvinfo : EIATTR_KPARAM_INFO
	.align		4
.L_5769:
        /*0038*/ 	.byte	0x04, 0x17
        /*003a*/ 	.short	(.L_5771 - .L_5770)
.L_5770:
        /*003c*/ 	.word	0x00000000
        /*0040*/ 	.short	0x0003
        /*0042*/ 	.short	0x0018
        /*0044*/ 	.byte	0x00, 0xf0, 0x05, 0x00


	//----- nvinfo : EIATTR_KPARAM_INFO
	.align		4
.L_5771:
        /*0048*/ 	.byte	0x04, 0x17
        /*004a*/ 	.short	(.L_5773 - .L_5772)
.L_5772:
        /*004c*/ 	.word	0x00000000
        /*0050*/ 	.short	0x0002
        /*0052*/ 	.short	0x0008
        /*0054*/ 	.byte	0x00, 0xf0, 0x41, 0x00


	//----- nvinfo : EIATTR_KPARAM_INFO
	.align		4
.L_5773:
        /*0058*/ 	.byte	0x04, 0x17
        /*005a*/ 	.short	(.L_5775 - .L_5774)
.L_5774:
        /*005c*/ 	.word	0x00000000
        /*0060*/ 	.short	0x0001
        /*0062*/ 	.short	0x0004
        /*0064*/ 	.byte	0x00, 0xf0, 0x09, 0x00


	//----- nvinfo : EIATTR_KPARAM_INFO
	.align		4
.L_5775:
        /*0068*/ 	.byte	0x04, 0x17
        /*006a*/ 	.short	(.L_5777 - .L_5776)
.L_5776:
        /*006c*/ 	.word	0x00000000
        /*0070*/ 	.short	0x0000
        /*0072*/ 	.short	0x0000
        /*0074*/ 	.byte	0x00, 0xf0, 0x11, 0x00


	//----- nvinfo : EIATTR_SPARSE_MMA_MASK
	.align		4
.L_5777:
        /*0078*/ 	.byte	0x03, 0x50
        /*007a*/ 	.short	0x0000


	//----- nvinfo : EIATTR_MAXREG_COUNT
	.align		4
        /*007c*/ 	.byte	0x03, 0x1b
        /*007e*/ 	.short	0x00ff


	//----- nvinfo : EIATTR_MERCURY_ISA_VERSION
	.align		4
        /*0080*/ 	.byte	0x03, 0x5f
        /*0082*/ 	.short	0x0101


	//----- nvinfo : EIATTR_EXIT_INSTR_OFFSETS
	.align		4
        /*0084*/ 	.byte	0x04, 0x1c
        /*0086*/ 	.short	(.L_5779 - .L_5778)


	//   ....[0]....
.L_5778:
        /*0088*/ 	.word	0x00000af0


	//   ....[1]....
        /*008c*/ 	.word	0x00000b50


	//----- nvinfo : EIATTR_MAX_THREADS
	.align		4
.L_5779:
        /*0090*/ 	.byte	0x04, 0x05
        /*0092*/ 	.short	(.L_5781 - .L_5780)
.L_5780:
        /*0094*/ 	.word	0x00000080
        /*0098*/ 	.word	0x00000001
        /*009c*/ 	.word	0x00000001


	//----- nvinfo : EIATTR_CRS_STACK_SIZE
	.align		4
.L_5781:
        /*00a0*/ 	.byte	0x04, 0x1e
        /*00a2*/ 	.short	(.L_5783 - .L_5782)
.L_5782:
        /*00a4*/ 	.word	0x00000000


	//----- nvinfo : EIATTR_CBANK_PARAM_SIZE
	.align		4
.L_5783:
        /*00a8*/ 	.byte	0x03, 0x19
        /*00aa*/ 	.short	0x001c


	//----- nvinfo : EIATTR_PARAM_CBANK
	.align		4
        /*00ac*/ 	.byte	0x04, 0x0a
        /*00ae*/ 	.short	(.L_5785 - .L_5784)
	.align		4
.L_5784:
        /*00b0*/ 	.word	index@(.nv.constant0._ZN2at6native27unrolled_elementwise_kernelINS0_13BUnaryFunctorIaaaZZZNS0_16fmod_kernel_cudaERNS_18TensorIteratorBaseEENKUlvE_clEvENKUlvE0_clEvEUlaaE_EESt5arrayIPcLm2EELi4E23TrivialOffsetCalculatorILi1EjESD_NS0_6memory15LoadWithoutCastENSE_16StoreWithoutCastEEEviT_T0_T2_T3_T4_T5_)
        /*00b4*/ 	.short	0x0210
        /*00b6*/ 	.short	0x001c


	//----- nvinfo : EIATTR_SW_WAR
	.align		4
.L_5785:
        /*00b8*/ 	.byte	0x04, 0x36
        /*00ba*/ 	.short	(.L_5787 - .L_5786)
.L_5786:
        /*00bc*/ 	.word	0x00000008
.L_5787:


//--------------------- .nv.info._ZN2at6native29vectorized_elementwise_kernelILi2ENS0_13BUnaryFunctorIaaaZZZNS0_16fmod_kernel_cudaERNS_18TensorIteratorBaseEENKUlvE_clEvENKUlvE0_clEvEUlaaE_EESt5arrayIPcLm2EEEEviT0_T1_ --------------------------
	.section	.nv.info._ZN2at6native29vectorized_elementwise_kernelILi2ENS0_13BUnaryFunctorIaaaZZZNS0_16fmod_kernel_cudaERNS_18TensorIteratorBaseEENKUlvE_clEvENKUlvE0_clEvEUlaaE_EESt5arrayIPcLm2EEEEviT0_T1_,"",@"SHT_CUDA_INFO"
	.sectionflags	@""
	.align	4


	//----- nvinfo : EIATTR_CUDA_API_VERSION
	.align		4
        /*0000*/ 	.byte	0x04, 0x37
        /*0002*/ 	.short	(.L_5789 - .L_5788)
.L_5788:
        /*0004*/ 	.word	0x00000082


	//----- nvinfo : EIATTR_KPARAM_INFO
	.align		4
.L_5789:
        /*0008*/ 	.byte	0x04, 0x17
        /*000a*/ 	.short	(.L_5791 - .L_5790)
.L_5790:
        /*000c*/ 	.word	0x00000000
        /*0010*/ 	.short	0x0002
        /*0012*/ 	.short	0x0008
        /*0014*/ 	.byte	0x00, 0xf0, 0x41, 0x00


	//----- nvinfo : EIATTR_KPARAM_INFO
	.align		4
.L_5791:
        /*0018*/ 	.byte	0x04, 0x17
        /*001a*/ 	.short	(.L_5793 - .L_5792)
.L_5792:
        /*001c*/ 	.word	0x00000000
        /*0020*/ 	.short	0x0001
        /*0022*/ 	.short	0x0004
        /*0024*/ 	.byte	0x00, 0xf0, 0x09, 0x00


	//----- nvinfo : EIATTR_KPARAM_INFO
	.align		4
.L_5793:
        /*0028*/ 	.byte	0x04, 0x17
        /*002a*/ 	.short	(.L_5795 - .L_5794)
.L_5794:
        /*002c*/ 	.word	0x00000000
        /*0030*/ 	.short	0x0000
        /*0032*/ 	.short	0x0000
        /*0034*/ 	.byte	0x00, 0xf0, 0x11, 0x00


	//----- nvinfo : EIATTR_SPARSE_MMA_MASK
	.align		4
.L_5795:
        /*0038*/ 	.byte	0x03, 0x50
        /*003a*/ 	.short	0x0000


	//----- nvinfo : EIATTR_MAXREG_COUNT
	.align		4
        /*003c*/ 	.byte	0x03, 0x1b
        /*003e*/ 	.short	0x00ff


	//----- nvinfo : EIATTR_MERCURY_ISA_VERSION
	.align		4
        /*0040*/ 	.byte	0x03, 0x5f
        /*0042*/ 	.short	0x0101


	//----- nvinfo : EIATTR_EXIT_INSTR_OFFSETS
	.align		4
        /*0044*/ 	.byte	0x04, 0x1c
        /*0046*/ 	.short	(.L_5797 - .L_5796)


	//   ....[0]....
.L_5796:
        /*0048*/ 	.word	0x000008c0


	//   ....[1]....
        /*004c*/ 	.word	0x00001ee0


	//   ....[2]....
        /*0050*/ 	.word	0x00001f40


	//----- nvinfo : EIATTR_MAX_THREADS
	.align		4
.L_5797:
        /*0054*/ 	.byte	0x04, 0x05
        /*0056*/ 	.short	(.L_5799 - .L_5798)
.L_5798:
        /*0058*/ 	.word	0x00000080
        /*005c*/ 	.word	0x00000001
        /*0060*/ 	.word	0x00000001


	//----- nvinfo : EIATTR_CRS_STACK_SIZE
	.align		4
.L_5799:
        /*0064*/ 	.byte	0x04, 0x1e
        /*0066*/ 	.short	(.L_5801 - .L_5800)
.L_5800:
        /*0068*/ 	.word	0x00000000


	//----- nvinfo : EIATTR_CBANK_PARAM_SIZE
	.align		4
.L_5801:
        /*006c*/ 	.byte	0x03, 0x19
        /*006e*/ 	.short	0x0018


	//----- nvinfo : EIATTR_PARAM_CBANK
	.align		4
        /*0070*/ 	.byte	0x04, 0x0a
        /*0072*/ 	.short	(.L_5803 - .L_5802)
	.align		4
.L_5802:
        /*0074*/ 	.word	index@(.nv.constant0._ZN2at6native29vectorized_elementwise_kernelILi2ENS0_13BUnaryFunctorIaaaZZZNS0_16fmod_kernel_cudaERNS_18TensorIteratorBaseEENKUlvE_clEvENKUlvE0_clEvEUlaaE_EESt5arrayIPcLm2EEEEviT0_T1_)
        /*0078*/ 	.short	0x0210
        /*007a*/ 	.short	0x0018


	//----- nvinfo : EIATTR_SW_WAR
	.align		4
.L_5803:
        /*007c*/ 	.byte	0x04, 0x36
        /*007e*/ 	.short	(.L_5805 - .L_5804)
.L_5804:
        /*0080*/ 	.word	0x00000008
.L_5805:


//--------------------- .nv.info._ZN2at6native29vectorized_elementwise_kernelILi4ENS0_13BUnaryFunctorIaaaZZZNS0_16fmod_kernel_cudaERNS_18TensorIteratorBaseEENKUlvE_clEvENKUlvE0_clEvEUlaaE_EESt5arrayIPcLm2EEEEviT0_T1_ --------------------------
	.section	.nv.info._ZN2at6native29vectorized_elementwise_kernelILi4ENS0_13BUnaryFunctorIaaaZZZNS0_16fmod_kernel_cudaERNS_18TensorIteratorBaseEENKUlvE_clEvENKUlvE0_clEvEUlaaE_EESt5arrayIPcLm2EEEEviT0_T1_,"",@"SHT_CUDA_INFO"
	.sectionflags	@""
	.align	4


	//----- nvinfo : EIATTR_CUDA_API_VERSION
	.align		4
        /*0000*/ 	.byte	0x04, 0x37
        /*0002*/ 	.short	(.L_5807 - .L_5806)
.L_5806:
        /*0004*/ 	.word	0x00000082


	//----- nvinfo : EIATTR_KPARAM_INFO
	.align		4
.L_5807:
        /*0008*/ 	.byte	0x04, 0x17
        /*000a*/ 	.short	(.L_5809 - .L_5808)
.L_5808:
        /*000c*/ 	.word	0x00000000
        /*0010*/ 	.short	0x0002
        /*0012*/ 	.short	0x0008
        /*0014*/ 	.byte	0x00, 0xf0, 0x41, 0x00


	//----- nvinfo : EIATTR_KPARAM_INFO
	.align		4
.L_5809:
        /*0018*/ 	.byte	0x04, 0x17
        /*001a*/ 	.short	(.L_5811 - .L_5810)
.L_5810:
        /*001c*/ 	.word	0x00000000
        /*0020*/ 	.short	0x0001
        /*0022*/ 	.short	0x0004
        /*0024*/ 	.byte	0x00, 0xf0, 0x09, 0x00


	//----- nvinfo : EIATTR_KPARAM_INFO
	.align		4
.L_5811:
        /*0028*/ 	.byte	0x04, 0x17
        /*002a*/ 	.short	(.L_5813 - .L_5812)
.L_5812:
        /*002c*/ 	.word	0x00000000
        /*0030*/ 	.short	0x0000
        /*0032*/ 	.short	0x0000
        /*0034*/ 	.byte	0x00, 0xf0, 0x11, 0x00


	//----- nvinfo : EIATTR_SPARSE_MMA_MASK
	.align		4
.L_5813:
        /*0038*/ 	.byte	0x03, 0x50
        /*003a*/ 	.short	0x0000


	//----- nvinfo : EIATTR_MAXREG_COUNT
	.align		4
        /*003c*/ 	.byte	0x03, 0x1b
        /*003e*/ 	.short	0x00ff


	//----- nvinfo : EIATTR_MERCURY_ISA_VERSION
	.align		4
        /*0040*/ 	.byte	0x03, 0x5f
        /*0042*/ 	.short	0x0101


	//----- nvinfo : EIATTR_EXIT_INSTR_OFFSETS
	.align		4
        /*0044*/ 	.byte	0x04, 0x1c
        /*0046*/ 	.short	(.L_5815 - .L_5814)


	//   ....[0]....
.L_5814:
        /*0048*/ 	.word	0x00000880


	//   ....[1]....
        /*004c*/ 	.word	0x00001ea0


	//   ....[2]....
        /*0050*/ 	.word	0x00001f00


	//----- nvinfo : EIATTR_MAX_THREADS
	.align		4
.L_5815:
        /*0054*/ 	.byte	0x04, 0x05
        /*0056*/ 	.short	(.L_5817 - .L_5816)
.L_5816:
        /*0058*/ 	.word	0x00000080
        /*005c*/ 	.word	0x00000001
        /*0060*/ 	.word	0x00000001


	//----- nvinfo : EIATTR_CRS_STACK_SIZE
	.align		4
.L_5817:
        /*0064*/ 	.byte	0x04, 0x1e
        /*0066*/ 	.short	(.L_5819 - .L_5818)
.L_5818:
        /*0068*/ 	.word	0x00000000


	//----- nvinfo : EIATTR_CBANK_PARAM_SIZE
	.align		4
.L_5819:
        /*006c*/ 	.byte	0x03, 0x19
        /*006e*/ 	.short	0x0018


	//----- nvinfo : EIATTR_PARAM_CBANK
	.align		4
        /*0070*/ 	.byte	0x04, 0x0a
        /*0072*/ 	.short	(.L_5821 - .L_5820)
	.align		4
.L_5820:
        /*0074*/ 	.word	index@(.nv.constant0._ZN2at6native29vectorized_elementwise_kernelILi4ENS0_13BUnaryFunctorIaaaZZZNS0_16fmod_kernel_cudaERNS_18TensorIteratorBaseEENKUlvE_clEvENKUlvE0_clEvEUlaaE_EESt5arrayIPcLm2EEEEviT0_T1_)
        /*0078*/ 	.short	0x0210
        /*007a*/ 	.short	0x0018


	//----- nvinfo : EIATTR_SW_WAR
	.align		4
.L_5821:
        /*007c*/ 	.byte	0x04, 0x36
        /*007e*/ 	.short	(.L_5823 - .L_5822)
.L_5822:
        /*0080*/ 	.word	0x00000008
.L_5823:


//--------------------- .nv.info._ZN2at6native29vectorized_elementwise_kernelILi8ENS0_13BUnaryFunctorIaaaZZZNS0_16fmod_kernel_cudaERNS_18TensorIteratorBaseEENKUlvE_clEvENKUlvE0_clEvEUlaaE_EESt5arrayIPcLm2EEEEviT0_T1_ --------------------------
	.section	.nv.info._ZN2at6native29vectorized_elementwise_kernelILi8ENS0_13BUnaryFunctorIaaaZZZNS0_16fmod_kernel_cudaERNS_18TensorIteratorBaseEENKUlvE_clEvENKUlvE0_clEvEUlaaE_EESt5arrayIPcLm2EEEEviT0_T1_,"",@"SHT_CUDA_INFO"
	.sectionflags	@""
	.align	4


	//----- nvinfo : EIATTR_CUDA_API_VERSION
	.align		4
        /*0000*/ 	.byte	0x04, 0x37
        /*0002*/ 	.short	(.L_5825 - .L_5824)
.L_5824:
        /*0004*/ 	.word	0x00000082


	//----- nvinfo : EIATTR_KPARAM_INFO
	.align		4
.L_5825:
        /*0008*/ 	.byte	0x04, 0x17
        /*000a*/ 	.short	(.L_5827 - .L_5826)
.L_5826:
        /*000c*/ 	.word	0x00000000
        /*0010*/ 	.short	0x0002
        /*0012*/ 	.short	0x0008
        /*0014*/ 	.byte	0x00, 0xf0, 0x41, 0x00


	//----- nvinfo : EIATTR_KPARAM_INFO
	.align		4
.L_5827:
        /*0018*/ 	.byte	0x04, 0x17
        /*001a*/ 	.short	(.L_5829 - .L_5828)
.L_5828:
        /*001c*/ 	.word	0x00000000
        /*0020*/ 	.short	0x0001
        /*0022*/ 	.short	0x0004
        /*0024*/ 	.byte	0x00, 0xf0, 0x09, 0x00


	//----- nvinfo : EIATTR_KPARAM_INFO
	.align		4
.L_5829:
        /*0028*/ 	.byte	0x04, 0x17
        /*002a*/ 	.short	(.L_5831 - .L_5830)
.L_5830:
        /*002c*/ 	.word	0x00000000
        /*0030*/ 	.short	0x0000
        /*0032*/ 	.short	0x0000
        /*0034*/ 	.byte	0x00, 0xf0, 0x11, 0x00


	//----- nvinfo : EIATTR_SPARSE_MMA_MASK
	.align		4
.L_5831:
        /*0038*/ 	.byte	0x03, 0x50
        /*003a*/ 	.short	0x0000


	//----- nvinfo : EIATTR_MAXREG_COUNT
	.align		4
        /*003c*/ 	.byte	0x03, 0x1b
        /*003e*/ 	.short	0x00ff


	//----- nvinfo : EIATTR_MERCURY_ISA_VERSION
	.align		4
        /*0040*/ 	.byte	0x03, 0x5f
        /*0042*/ 	.short	0x0101


	//----- nvinfo : EIATTR_EXIT_INSTR_OFFSETS
	.align		4
        /*0044*/ 	.byte	0x04, 0x1c
        /*0046*/ 	.short	(.L_5833 - .L_5832)


	//   ....[0]....
.L_5832:
        /*0048*/ 	.word	0x00000970


	//   ....[1]....
        /*004c*/ 	.word	0x00001f90


	//   ....[2]....
        /*0050*/ 	.word	0x00001ff0


	//----- nvinfo : EIATTR_MAX_THREADS
	.align		4
.L_5833:
        /*0054*/ 	.byte	0x04, 0x05
        /*0056*/ 	.short	(.L_5835 - .L_5834)
.L_5834:
        /*0058*/ 	.word	0x00000080
        /*005c*/ 	.word	0x00000001
        /*0060*/ 	.word	0x00000001


	//----- nvinfo : EIATTR_CRS_STACK_SIZE
	.align		4
.L_5835:
        /*0064*/ 	.byte	0x04, 0x1e
        /*0066*/ 	.short	(.L_5837 - .L_5836)
.L_5836:
        /*0068*/ 	.word	0x00000000


	//----- nvinfo : EIATTR_CBANK_PARAM_SIZE
	.align		4
.L_5837:
        /*006c*/ 	.byte	0x03, 0x19
        /*006e*/ 	.short	0x0018


	//----- nvinfo : EIATTR_PARAM_CBANK
	.align		4
        /*0070*/ 	.byte	0x04, 0x0a
        /*0072*/ 	.short	(.L_5839 - .L_5838)
	.align		4
.L_5838:
        /*0074*/ 	.word	index@(.nv.constant0._ZN2at6native29vectorized_elementwise_kernelILi8ENS0_13BUnaryFunctorIaaaZZZNS0_16fmod_kernel_cudaERNS_18TensorIteratorBaseEENKUlvE_clEvENKUlvE0_clEvEUlaaE_EESt5arrayIPcLm2EEEEviT0_T1_)
        /*0078*/ 	.short	0x0210
        /*007a*/ 	.short	0x0018


	//----- nvinfo : EIATTR_SW_WAR
	.align		4
.L_5839:
        /*007c*/ 	.byte	0x04, 0x36
        /*007e*/ 	.short	(.L_5841 - .L_5840)
.L_5840:
        /*0080*/ 	.word	0x00000008
.L_5841:


//--------------------- .nv.info._ZN2at6native18elementwise_kernelILi128ELi4EZNS0_15gpu_kernel_implINS0_13AUnaryFunctorIaaaZZZNS0_16fmod_kernel_cudaERNS_18TensorIteratorBaseEENKUlvE_clEvENKUlvE0_clEvEUlaaE_EEEEvS5_RKT_EUliE_EEviT1_ --------------------------
	.section	.nv.info._ZN2at6native18elementwise_kernelILi128ELi4EZNS0_15gpu_kernel_implINS0_13AUnaryFunctorIaaaZZZNS0_16fmod_kernel_cudaERNS_18TensorIteratorBaseEENKUlvE_clEvENKUlvE0_clEvEUlaaE_EEEEvS5_RKT_EUliE_EEviT1_,"",@"SHT_CUDA_INFO"
	.sectionflags	@""
	.align	4


	//----- nvinfo : EIATTR_CUDA_API_VERSION
	.align		4
        /*0000*/ 	.byte	0x04, 0x37
        /*0002*/ 	.short	(.L_5843 - .L_5842)
.L_5842:
        /*0004*/ 	.word	0x00000082


	//----- nvinfo : EIATTR_KPARAM_INFO
	.align		4
.L_5843:
        /*0008*/ 	.byte	0x04, 0x17
        /*000a*/ 	.short	(.L_5845 - .L_5844)
.L_5844:
        /*000c*/ 	.word	0x00000000
        /*0010*/ 	.short	0x0001
        /*0012*/ 	.short	0x0008
        /*0014*/ 	.byte	0x00, 0xf0, 0x61, 0x08


	//----- nvinfo : EIATTR_KPARAM_INFO
	.align		4
.L_5845:
        /*0018*/ 	.byte	0x04, 0x17
        /*001a*/ 	.short	(.L_5847 - .L_5846)
.L_5846:
        /*001c*/ 	.word	0x00000000
        /*0020*/ 	.short	0x0000
        /*0022*/ 	.short	0x0000
        /*0024*/ 	.byte	0x00, 0xf0, 0x11, 0x00


	//----- nvinfo : EIATTR_SPARSE_MMA_MASK
	.align		4
.L_5847:
        /*0028*/ 	.byte	0x03, 0x50
        /*002a*/ 	.short	0x0000


	//----- nvinfo : EIATTR_MAXREG_COUNT
	.align		4
        /*002c*/ 	.byte	0x03, 0x1b
        /*002e*/ 	.short	0x0080


	//----- nvinfo : EIATTR_EXTERNS
	.align		4
        /*0030*/ 	.byte	0x04, 0x0f
        /*0032*/ 	.short	(.L_5849 - .L_5848)


	//   ....[0]....
	.align		4
.L_5848:
        /*0034*/ 	.word	index@(__assertfail)


	//----- nvinfo : EIATTR_MERCURY_ISA_VERSION
	.align		4
.L_5849:
        /*0038*/ 	.byte	0x03, 0x5f
        /*003a*/ 	.short	0x0101


	//----- nvinfo : EIATTR_SYSCALL_OFFSETS
	.align		4
        /*003c*/ 	.byte	0x04, 0x46
        /*003e*/ 	.short	(.L_5851 - .L_5850)


	//   ....[0]....
.L_5850:
        /*0040*/ 	.word	0x000021f0


	//   ....[1]....
        /*0044*/ 	.word	0x00003290


	//   ....[2]....
        /*0048*/ 	.word	0x000054e0


	//   ....[3]....
        /*004c*/ 	.word	0x000065a0


	//   ....[4]....
        /*0050*/ 	.word	0x000087e0


	//   ....[5]....
        /*0054*/ 	.word	0x000098a0


	//   ....[6]....
        /*0058*/ 	.word	0x0000bad0


	//   ....[7]....
        /*005c*/ 	.word	0x0000cb90


	//----- nvinfo : EIATTR_EXIT_INSTR_OFFSETS
	.align		4
.L_5851:
        /*0060*/ 	.byte	0x04, 0x1c
        /*0062*/ 	.short	(.L_5853 - .L_5852)


	//   ....[0]....
.L_5852:
        /*0064*/ 	.word	0x00009980


	//   ....[1]....
        /*0068*/ 	.word	0x0000bdb0


	//   ....[2]....
        /*006c*/ 	.word	0x0000bdd0


	//   ....[3]....
        /*0070*/ 	.word	0x0000be90


	//   ....[4]....
        /*0074*/ 	.word	0x0000bec0


	//   ....[5]....
        /*0078*/ 	.word	0x0000bf00


	//   ....[6]....
        /*007c*/ 	.word	0x0000bf90


	//   ....[7]....
        /*0080*/ 	.word	0x0000bfd0


	//   ....[8]....
        /*0084*/ 	.word	0x0000c070


	//   ....[9]....
        /*0088*/ 	.word	0x0000c0c0


	//   ....[10]....
        /*008c*/ 	.word	0x0000c110


	//   ....[11]....
        /*0090*/ 	.word	0x0000c1d0


	//   ....[12]....
        /*0094*/ 	.word	0x0000c230


	//   ....[13]....
        /*0098*/ 	.word	0x0000c3c0


	//   ....[14]....
        /*009c*/ 	.word	0x0000c520


	//   ....[15]....
        /*00a0*/ 	.word	0x0000c560


	//   ....[16]....
        /*00a4*/ 	.word	0x0000c620


	//   ....[17]....
        /*00a8*/ 	.word	0x0000c7a0


	//   ....[18]....
        /*00ac*/ 	.word	0x0000c920


	//   ....[19]....
        /*00b0*/ 	.word	0x0000ca90


	//   ....[20]....
        /*00b4*/ 	.word	0x0000cba0


	//   ....[21]....
        /*00b8*/ 	.word	0x0000cc00


	//   ....[22]....
        /*00bc*/ 	.word	0x0000cc30


	//----- nvinfo : EIATTR_MAX_THREADS
	.align		4
.L_5853:
        /*00c0*/ 	.byte	0x04, 0x05
        /*00c2*/ 	.short	(.L_5855 - .L_5854)
.L_5854:
        /*00c4*/ 	.word	0x00000080
        /*00c8*/ 	.word	0x00000001
        /*00cc*/ 	.word	0x00000001


	//----- nvinfo : EIATTR_CRS_STACK_SIZE
	.align		4
.L_5855:
        /*00d0*/ 	.byte	0x04, 0x1e
        /*00d2*/ 	.short	(.L_5857 - .L_5856)
.L_5856:
        /*00d4*/ 	.word	0x00000000


	//----- nvinfo : EIATTR_CBANK_PARAM_SIZE
	.align		4
.L_5857:
        /*00d8*/ 	.byte	0x03, 0x19
        /*00da*/ 	.short	0x0220


	//----- nvinfo : EIATTR_PARAM_CBANK
	.align		4
        /*00dc*/ 	.byte	0x04, 0x0a
        /*00de*/ 	.short	(.L_5859 - .L_5858)
	.align		4
.L_5858:
        /*00e0*/ 	.word	index@(.nv.constant0._ZN2at6native18elementwise_kernelILi128ELi4EZNS0_15gpu_kernel_implINS0_13AUnaryFunctorIaaaZZZNS0_16fmod_kernel_cudaERNS_18TensorIteratorBaseEENKUlvE_clEvENKUlvE0_clEvEUlaaE_EEEEvS5_RKT_EUliE_EEviT1_)
        /*00e4*/ 	.short	0x0210
        /*00e6*/ 	.short	0x0220


	//----- nvinfo : EIATTR_SW_WAR
	.align		4
.L_5859:
        /*00e8*/ 	.byte	0x04, 0x36
        /*00ea*/ 	.short	(.L_5861 - .L_5860)
.L_5860:
        /*00ec*/ 	.word	0x00000008
.L_5861:


//--------------------- .nv.info._ZN2at6native27unrolled_elementwise_kernelINS0_13AUnaryFunctorIaaaZZZNS0_16fmod_kernel_cudaERNS_18TensorIteratorBaseEENKUlvE_clEvENKUlvE0_clEvEUlaaE_EESt5arrayIPcLm2EELi4E23TrivialOffsetCalculatorILi1EjESD_NS0_6memory12LoadWithCastILi1EEENSE_13StoreWithCastILi1EEEEEviT_T0_T2_T3_T4_T5_ --------------------------
	.section	.nv.info._ZN2at6native27unrolled_elementwise_kernelINS0_13AUnaryFunctorIaaaZZZNS0_16fmod_kernel_cudaERNS_18TensorIteratorBaseEENKUlvE_clEvENKUlvE0_clEvEUlaaE_EESt5arrayIPcLm2EELi4E23TrivialOffsetCalculatorILi1EjESD_NS0_6memory12LoadWithCastILi1EEENSE_13StoreWithCastILi1EEEEEviT_T0_T2_T3_T4_T5_,"",@"SHT_CUDA_INFO"
	.sectionflags	@""
	.align	4


	//----- nvinfo : EIATTR_CUDA_API_VERSION
	.align		4
        /*0000*/ 	.byte	0x04, 0x37
        /*0002*/ 	.short	(.L_5863 - .L_5862)
.L_5862:
        /*0004*/ 	.word	0x00000082


	//----- nvinfo : EIATTR_KPARAM_INFO
	.align		4
.L_5863:
        /*0008*/ 	.byte	0x04, 0x17
        /*000a*/ 	.short	(.L_5865 - .L_5864)
.L_5864:
        /*000c*/ 	.word	0x00000000
        /*0010*/ 	.short	0x0006
        /*0012*/ 	.short	0x0024
        /*0014*/ 	.byte	0x00, 0xf0, 0x21, 0x00


	//----- nvinfo : EIATTR_KPARAM_INFO
	.align		4
.L_5865:
        /*0018*/ 	.byte	0x04, 0x17
        /*001a*/ 	.short	(.L_5867 - .L_5866)
.L_5866:
        /*001c*/ 	.word	0x00000000
        /*0020*/ 	.short	0x0005
        /*0022*/ 	.short	0x001c
        /*0024*/ 	.byte	0x00, 0xf0, 0x21, 0x00


	//----- nvinfo : EIATTR_KPARAM_INFO
	.align		4
.L_5867:
        /*0028*/ 	.byte	0x04, 0x17
        /*002a*/ 	.short	(.L_5869 - .L_5868)
.L_5868:
        /*002c*/ 	.word	0x00000000
        /*0030*/ 	.short	0x0004
        /*0032*/ 	.short	0x0019
        /*0034*/ 	.byte	0x00, 0xf0, 0x05, 0x00


	//----- nvinfo : EIATTR_KPARAM_INFO
	.align		4
.L_5869:
        /*0038*/ 	.byte	0x04, 0x17
        /*003a*/ 	.short	(.L_5871 - .L_5870)
.L_5870:
        /*003c*/ 	.word	0x00000000
        /*0040*/ 	.short	0x0003
        /*0042*/ 	.short	0x0018
        /*0044*/ 	.byte	0x00, 0xf0, 0x05, 0x00


	//----- nvinfo : EIATTR_KPARAM_INFO
	.align		4
.L_5871:
        /*0048*/ 	.byte	0x04, 0x17
        /*004a*/ 	.short	(.L_5873 - .L_5872)
.L_5872:
        /*004c*/ 	.word	0x00000000
        /*0050*/ 	.short	0x0002
        /*0052*/ 	.short	0x0008
        /*0054*/ 	.byte	0x00, 0xf0, 0x41, 0x00


	//----- nvinfo : EIATTR_KPARAM_INFO
	.align		4
.L_5873:
        /*0058*/ 	.byte	0x04, 0x17
        /*005a*/ 	.short	(.L_5875 - .L_5874)
.L_5874:
        /*005c*/ 	.word	0x00000000
        /*0060*/ 	.short	0x0001
        /*0062*/ 	.short	0x0004
        /*0064*/ 	.byte	0x00, 0xf0, 0x09, 0x00


	//----- nvinfo : EIATTR_KPARAM_INFO
	.align		4
.L_5875:
        /*0068*/ 	.byte	0x04, 0x17
        /*006a*/ 	.short	(.L_5877 - .L_5876)
.L_5876:
        /*006c*/ 	.word	0x00000000
        /*0070*/ 	.short	0x0000
        /*0072*/ 	.short	0x0000
        /*0074*/ 	.byte	0x00, 0xf0, 0x11, 0x00


	//----- nvinfo : EIATTR_SPARSE_MMA_MASK
	.align		4
.L_5877:
        /*0078*/ 	.byte	0x03, 0x50
        /*007a*/ 	.short	0x0000


	//----- nvinfo : EIATTR_MAXREG_COUNT
	.align		4
        /*007c*/ 	.byte	0x03, 0x1b
        /*007e*/ 	.short	0x00ff


	//----- nvinfo : EIATTR_EXTERNS
	.align		4
        /*0080*/ 	.byte	0x04, 0x0f
        /*0082*/ 	.short	(.L_5879 - .L_5878)


	//   ....[0]....
	.align		4
.L_5878:
        /*0084*/ 	.word	index@(__assertfail)


	//----- nvinfo : EIATTR_MERCURY_ISA_VERSION
	.align		4
.L_5879:
        /*0088*/ 	.byte	0x03, 0x5f
        /*008a*/ 	.short	0x0101


	//----- nvinfo : EIATTR_SYSCALL_OFFSETS
	.align		4
        /*008c*/ 	.byte	0x04, 0x46
        /*008e*/ 	.short	(.L_5881 - .L_5880)


	//   ....[0]....
.L_5880:
        /*0090*/ 	.word	0x00000f10


	//   ....[1]....
        /*0094*/ 	.word	0x00001e20


	//   ....[2]....
        /*0098*/ 	.word	0x00002d40


	//   ....[3]....
        /*009c*/ 	.word	0x00003c40


	//   ....[4]....
        /*00a0*/ 	.word	0x00005480


	//   ....[5]....
        /*00a4*/ 	.word	0x000064b0


	//   ....[6]....
        /*00a8*/ 	.word	0x000074a0


	//   ....[7]....
        /*00ac*/ 	.word	0x00008490


	//----- nvinfo : EIATTR_EXIT_INSTR_OFFSETS
	.align		4
.L_5881:
        /*00b0*/ 	.byte	0x04, 0x1c
        /*00b2*/ 	.short	(.L_5883 - .L_5882)


	//   ....[0]....
.L_5882:
        /*00b4*/ 	.word	0x00007580


	//   ....[1]....
        /*00b8*/ 	.word	0x000076b0


	//   ....[2]....
        /*00bc*/ 	.word	0x000076d0


	//   ....[3]....
        /*00c0*/ 	.word	0x00007790


	//   ....[4]....
        /*00c4*/ 	.word	0x000077d0


	//   ....[5]....
        /*00c8*/ 	.word	0x00007810


	//   ....[6]....
        /*00cc*/ 	.word	0x000078a0


	//   ....[7]....
        /*00d0*/ 	.word	0x000078e0


	//   ....[8]....
        /*00d4*/ 	.word	0x00007980


	//   ....[9]....
        /*00d8*/ 	.word	0x000079d0


	//   ....[10]....
        /*00dc*/ 	.word	0x00007a20


	//   ....[11]....
        /*00e0*/ 	.word	0x00007ae0


	//   ....[12]....
        /*00e4*/ 	.word	0x00007b40


	//   ....[13]....
        /*00e8*/ 	.word	0x00007cd0


	//   ....[14]....
        /*00ec*/ 	.word	0x00007e30


	//   ....[15]....
        /*00f0*/ 	.word	0x00007e70


	//   ....[16]....
        /*00f4*/ 	.word	0x00007f30


	//   ....[17]....
        /*00f8*/ 	.word	0x000080b0


	//   ....[18]....
        /*00fc*/ 	.word	0x00008230


	//   ....[19]....
        /*0100*/ 	.word	0x00008390


	//   ....[20]....
        /*0104*/ 	.word	0x000084a0


	//   ....[21]....
        /*0108*/ 	.word	0x00008500


	//   ....[22]....
        /*010c*/ 	.word	0x00008540


	//----- nvinfo : EIATTR_MAX_THREADS
	.align		4
.L_5883:
        /*0110*/ 	.byte	0x04, 0x05
        /*0112*/ 	.short	(.L_5885 - .L_5884)
.L_5884:
        /*0114*/ 	.word	0x00000080
        /*0118*/ 	.word	0x00000001
        /*011c*/ 	.word	0x00000001


	//----- nvinfo : EIATTR_CRS_STACK_SIZE
	.align		4
.L_5885:
        /*0120*/ 	.byte	0x04, 0x1e
        /*0122*/ 	.short	(.L_5887 - .L_5886)
.L_5886:
        /*0124*/ 	.word	0x00000000


	//----- nvinfo : EIATTR_CBANK_PARAM_SIZE
	.align		4
.L_5887:
        /*0128*/ 	.byte	0x03, 0x19
        /*012a*/ 	.short	0x002c


	//----- nvinfo : EIATTR_PARAM_CBANK
	.align		4
        /*012c*/ 	.byte	0x04, 0x0a
        /*012e*/ 	.short	(.L_5889 - .L_5888)
	.align		4
.L_5888:
        /*0130*/ 	.word	index@(.nv.constant0._ZN2at6native27unrolled_elementwise_kernelINS0_13AUnaryFunctorIaaaZZZNS0_16fmod_kernel_cudaERNS_18TensorIteratorBaseEENKUlvE_clEvENKUlvE0_clEvEUlaaE_EESt5arrayIPcLm2EELi4E23TrivialOffsetCalculatorILi1EjESD_NS0_6memory12LoadWithCastILi1EEENSE_13StoreWithCastILi1EEEEEviT_T0_T2_T3_T4_T5_)
        /*0134*/ 	.short	0x0210
        /*0136*/ 	.short	0x002c


	//----- nvinfo : EIATTR_SW_WAR
	.align		4
.L_5889:
        /*0138*/ 	.byte	0x04, 0x36
        /*013a*/ 	.short	(.L_5891 - .L_5890)
.L_5890:
        /*013c*/ 	.word	0x00000008
.L_5891:


//--------------------- .nv.info._ZN2at6native18elementwise_kernelILi128ELi4EZNS0_22gpu_kernel_impl_nocastINS0_13AUnaryFunctorIaaaZZZNS0_16fmod_kernel_cudaERNS_18TensorIteratorBaseEENKUlvE_clEvENKUlvE0_clEvEUlaaE_EEEEvS5_RKT_EUliE_EEviT1_ --------------------------
	.section	.nv.info._ZN2at6native18elementwise_kernelILi128ELi4EZNS0_22gpu_kernel_impl_nocastINS0_13AUnaryFunctorIaaaZZZNS0_16fmod_kernel_cudaERNS_18TensorIteratorBaseEENKUlvE_clEvENKUlvE0_clEvEUlaaE_EEEEvS5_RKT_EUliE_EEviT1_,"",@"SHT_CUDA_INFO"
	.sectionflags	@""
	.align	4


	//----- nvinfo : EIATTR_CUDA_API_VERSION
	.align		4
        /*0000*/ 	.byte	0x04, 0x37
        /*0002*/ 	.short	(.L_5893 - .L_5892)
.L_5892:
        /*0004*/ 	.word	0x00000082


	//----- nvinfo : EIATTR_KPARAM_INFO
	.align		4
.L_5893:
        /*0008*/ 	.byte	0x04, 0x17
        /*000a*/ 	.short	(.L_5895 - .L_5894)
.L_5894:
        /*000c*/ 	.word	0x00000000
        /*0010*/ 	.short	0x0001
        /*0012*/ 	.short	0x0008
        /*0014*/ 	.byte	0x00, 0xf0, 0x61, 0x08


	//----- nvinfo : EIATTR_KPARAM_INFO
	.align		4
.L_5895:
        /*0018*/ 	.byte	0x04, 0x17
        /*001a*/ 	.short	(.L_5897 - .L_5896)
.L_5896:
        /*001c*/ 	.word	0x00000000
        /*0020*/ 	.short	0x0000
        /*0022*/ 	.short	0x0000
        /*0024*/ 	.byte	0x00, 0xf0, 0x11, 0x00


	//----- nvinfo : EIATTR_SPARSE_MMA_MASK
	.align		4
.L_5897:
        /*0028*/ 	.byte	0x03, 0x50
        /*002a*/ 	.short	0x0000


	//----- nvinfo : EIATTR_MAXREG_COUNT
	.align		4
        /*002c*/ 	.byte	0x03, 0x1b
        /*002e*/ 	.short	0x0080


	//----- nvinfo : EIATTR_MERCURY_ISA_VERSION
	.align		4
        /*0030*/ 	.byte	0x03, 0x5f
        /*0032*/ 	.short	0x0101


	//----- nvinfo : EIATTR_EXIT_INSTR_OFFSETS
	.align		4
        /*0034*/ 	.byte	0x04, 0x1c
        /*0036*/ 	.short	(.L_5899 - .L_5898)


	//   ....[0]....
.L_5898:
        /*0038*/ 	.word	0x00003fd0


	//   ....[1]....
        /*003c*/ 	.word	0x000054b0


	//----- nvinfo : EIATTR_MAX_THREADS
	.align		4
.L_5899:
        /*0040*/ 	.byte	0x04, 0x05
        /*0042*/ 	.short	(.L_5901 - .L_5900)
.L_5900:
        /*0044*/ 	.word	0x00000080
        /*0048*/ 	.word	0x00000001
        /*004c*/ 	.word	0x00000001


	//----- nvinfo : EIATTR_CRS_STACK_SIZE
	.align		4
.L_5901:
        /*0050*/ 	.byte	0x04, 0x1e
        /*0052*/ 	.short	(.L_5903 - .L_5902)
.L_5902:
        /*0054*/ 	.word	0x00000000


	//----- nvinfo : EIATTR_CBANK_PARAM_SIZE
	.align		4
.L_5903:
        /*0058*/ 	.byte	0x03, 0x19
        /*005a*/ 	.short	0x0220


	//----- nvinfo : EIATTR_PARAM_CBANK
	.align		4
        /*005c*/ 	.byte	0x04, 0x0a
        /*005e*/ 	.short	(.L_5905 - .L_5904)
	.align		4
.L_5904:
        /*0060*/ 	.word	index@(.nv.constant0._ZN2at6native18elementwise_kernelILi128ELi4EZNS0_22gpu_kernel_impl_nocastINS0_13AUnaryFunctorIaaaZZZNS0_16fmod_kernel_cudaERNS_18TensorIteratorBaseEENKUlvE_clEvENKUlvE0_clEvEUlaaE_EEEEvS5_RKT_EUliE_EEviT1_)
        /*0064*/ 	.short	0x0210
        /*0066*/ 	.short	0x0220


	//----- nvinfo : EIATTR_SW_WAR
	.align		4
.L_5905:
        /*0068*/ 	.byte	0x04, 0x36
        /*006a*/ 	.short	(.L_5907 - .L_5906)
.L_5906:
        /*006c*/ 	.word	0x00000008
.L_5907:


//--------------------- .nv.info._ZN2at6native27unrolled_elementwise_kernelINS0_13AUnaryFunctorIaaaZZZNS0_16fmod_kernel_cudaERNS_18TensorIteratorBaseEENKUlvE_clEvENKUlvE0_clEvEUlaaE_EESt5arrayIPcLm2EELi4E23TrivialOffsetCalculatorILi1EjESD_NS0_6memory15LoadWithoutCastENSE_16StoreWithoutCastEEEviT_T0_T2_T3_T4_T5_ --------------------------
	.section	.nv.info._ZN2at6native27unrolled_elementwise_kernelINS0_13AUnaryFunctorIaaaZZZNS0_16fmod_kernel_cudaERNS_18TensorIteratorBaseEENKUlvE_clEvENKUlvE0_clEvEUlaaE_EESt5arrayIPcLm2EELi4E23TrivialOffsetCalculatorILi1EjESD_NS0_6memory15LoadWithoutCastENSE_16StoreWithoutCastEEEviT_T0_T2_T3_T4_T5_,"",@"SHT_CUDA_INFO"
	.sectionflags	@""
	.align	4


	//----- nvinfo : EIATTR_CUDA_API_VERSION
	.align		4
        /*0000*/ 	.byte	0x04, 0x37
        /*0002*/ 	.short	(.L_5909 - .L_5908)
.L_5908:
        /*0004*/ 	.word	0x00000082


	//----- nvinfo : EIATTR_KPARAM_INFO
	.align		4
.L_5909:
        /*0008*/ 	.byte	0x04, 0x17
        /*000a*/ 	.short	(.L_5911 - .L_5910)
.L_5910:
        /*000c*/ 	.word	0x00000000
        /*0010*/ 	.short	0x0006
        /*0012*/ 	.short	0x001b
        /*0014*/ 	.byte	0x00, 0xf0, 0x05, 0x00


	//----- nvinfo : EIATTR_KPARAM_INFO
	.align		4
.L_5911:
        /*0018*/ 	.byte	0x04, 0x17
        /*001a*/ 	.short	(.L_5913 - .L_5912)
.L_5912:
        /*001c*/ 	.word	0x00000000
        /*0020*/ 	.short	0x0005
        /*0022*/ 	.short	0x001a
        /*0024*/ 	.byte	0x00, 0xf0, 0x05, 0x00


	//----- nvinfo : EIATTR_KPARAM_INFO
	.align		4
.L_5913:
        /*0028*/ 	.byte	0x04, 0x17
        /*002a*/ 	.short	(.L_5915 - .L_5914)
.L_5914:
        /*002c*/ 	.word	0x00000000
        /*0030*/ 	.short	0x0004
        /*0032*/ 	.short	0x0019
        /*0034*/ 	.byte	0x00, 0xf0, 0x05, 0x00


	//----- nvinfo : EIATTR_KPARAM_INFO
	.align		4
.L_5915:
        /*0038*/ 	.byte	0x04, 0x17
        /*003a*/ 	.short	(.L_5917 - .L_5916)
.L_5916:
        /*003c*/ 	.word	0x00000000
        /*0040*/ 	.short	0x0003
        /*0042*/ 	.short	0x0018
        /*0044*/ 	.byte	0x00, 0xf0, 0x05, 0x00


	//----- nvinfo : EIATTR_KPARAM_INFO
	.align		4
.L_5917:
        /*0048*/ 	.byte	0x04, 0x17
        /*004a*/ 	.short	(.L_5919 - .L_5918)
.L_5918:
        /*004c*/ 	.word	0x00000000
        /*0050*/ 	.short	0x0002
        /*0052*/ 	.short	0x0008
        /*0054*/ 	.byte	0x00, 0xf0, 0x41, 0x00


	//----- nvinfo : EIATTR_KPARAM_INFO
	.align		4
.L_5919:
        /*0058*/ 	.byte	0x04, 0x17
        /*005a*/ 	.short	(.L_5921 - .L_5920)
.L_5920:
        /*005c*/ 	.word	0x00000000
        /*0060*/ 	.short	0x0001
        /*0062*/ 	.short	0x0004
        /*0064*/ 	.byte	0x00, 0xf0, 0x09, 0x00


	//----- nvinfo : EIATTR_KPARAM_INFO
	.align		4
.L_5921:
        /*0068*/ 	.byte	0x04, 0x17
        /*006a*/ 	.short	(.L_5923 - .L_5922)
.L_5922:
        /*006c*/ 	.word	0x00000000
        /*0070*/ 	.short	0x0000
        /*0072*/ 	.short	0x0000
        /*0074*/ 	.byte	0x00, 0xf0, 0x11, 0x00


	//----- nvinfo : EIATTR_SPARSE_MMA_MASK
	.align		4
.L_5923:
        /*0078*/ 	.byte	0x03, 0x50
        /*007a*/ 	.short	0x0000


	//----- nvinfo : EIATTR_MAXREG_COUNT
	.align		4
        /*007c*/ 	.byte	0x03, 0x1b
        /*007e*/ 	.short	0x00ff


	//----- nvinfo : EIATTR_MERCURY_ISA_VERSION
	.align		4
        /*0080*/ 	.byte	0x03, 0x5f
        /*0082*/ 	.short	0x0101


	//----- nvinfo : EIATTR_EXIT_INSTR_OFFSETS
	.align		4
        /*0084*/ 	.byte	0x04, 0x1c
        /*0086*/ 	.short	(.L_5925 - .L_5924)


	//   ....[0]....
.L_5924:
        /*0088*/ 	.word	0x00000a90


	//   ....[1]....
        /*008c*/ 	.word	0x00000af0


	//----- nvinfo : EIATTR_MAX_THREADS
	.align		4
.L_5925:
        /*0090*/ 	.byte	0x04, 0x05
        /*0092*/ 	.short	(.L_5927 - .L_5926)
.L_5926:
        /*0094*/ 	.word	0x00000080
        /*0098*/ 	.word	0x00000001
        /*009c*/ 	.word	0x00000001


	//----- nvinfo : EIATTR_CRS_STACK_SIZE
	.align		4
.L_5927:
        /*00a0*/ 	.byte	0x04, 0x1e
        /*00a2*/ 	.short	(.L_5929 - .L_5928)
.L_5928:
        /*00a4*/ 	.word	0x00000000


	//----- nvinfo : EIATTR_CBANK_PARAM_SIZE
	.align		4
.L_5929:
        /*00a8*/ 	.byte	0x03, 0x19
        /*00aa*/ 	.short	0x001c


	//----- nvinfo : EIATTR_PARAM_CBANK
	.align		4
        /*00ac*/ 	.byte	0x04, 0x0a
        /*00ae*/ 	.short	(.L_5931 - .L_5930)
	.align		4
.L_5930:
        /*00b0*/ 	.word	index@(.nv.constant0._ZN2at6native27unrolled_elementwise_kernelINS0_13AUnaryFunctorIaaaZZZNS0_16fmod_kernel_cudaERNS_18TensorIteratorBaseEENKUlvE_clEvENKUlvE0_clEvEUlaaE_EESt5arrayIPcLm2EELi4E23TrivialOffsetCalculatorILi1EjESD_NS0_6memory15LoadWithoutCastENSE_16StoreWithoutCastEEEviT_T0_T2_T3_T4_T5_)
        /*00b4*/ 	.short	0x0210
        /*00b6*/ 	.short	0x001c


	//----- nvinfo : EIATTR_SW_WAR
	.align		4
.L_5931:
        /*00b8*/ 	.byte	0x04, 0x36
        /*00ba*/ 	.short	(.L_5933 - .L_5932)
.L_5932:
        /*00bc*/ 	.word	0x00000008
.L_5933:


//--------------------- .nv.info._ZN2at6native29vectorized_elementwise_kernelILi2ENS0_13AUnaryFunctorIaaaZZZNS0_16fmod_kernel_cudaERNS_18TensorIteratorBaseEENKUlvE_clEvENKUlvE0_clEvEUlaaE_EESt5arrayIPcLm2EEEEviT0_T1_ --------------------------
	.section	.nv.info._ZN2at6native29vectorized_elementwise_kernelILi2ENS0_13AUnaryFunctorIaaaZZZNS0_16fmod_kernel_cudaERNS_18TensorIteratorBaseEENKUlvE_clEvENKUlvE0_clEvEUlaaE_EESt5arrayIPcLm2EEEEviT0_T1_,"",@"SHT_CUDA_INFO"
	.sectionflags	@""
	.align	4


	//----- nvinfo : EIATTR_CUDA_API_VERSION
	.align		4
        /*0000*/ 	.byte	0x04, 0x37
        /*0002*/ 	.short	(.L_5935 - .L_5934)
.L_5934:
        /*0004*/ 	.word	0x00000082


	//----- nvinfo : EIATTR_KPARAM_INFO
	.align		4
.L_5935:
        /*0008*/ 	.byte	0x04, 0x17
        /*000a*/ 	.short	(.L_5937 - .L_5936)
.L_5936:
        /*000c*/ 	.word	0x00000000
        /*0010*/ 	.short	0x0002
        /*0012*/ 	.short	0x0008
        /*0014*/ 	.byte	0x00, 0xf0, 0x41, 0x00


	//----- nvinfo : EIATTR_KPARAM_INFO
	.align		4
.L_5937:
        /*0018*/ 	.byte	0x04, 0x17
        /*001a*/ 	.short	(.L_5939 - .L_5938)
.L_5938:
        /*001c*/ 	.word	0x00000000
        /*0020*/ 	.short	0x0001
        /*0022*/ 	.short	0x0004
        /*0024*/ 	.byte	0x00, 0xf0, 0x09, 0x00


	//----- nvinfo : EIATTR_KPARAM_INFO
	.align		4
.L_5939:
        /*0028*/ 	.byte	0x04, 0x17
        /*002a*/ 	.short	(.L_5941 - .L_5940)
.L_5940:
        /*002c*/ 	.word	0x00000000
        /*0030*/ 	.short	0x0000
        /*0032*/ 	.short	0x0000
        /*0034*/ 	.byte	0x00, 0xf0, 0x11, 0x00


	//----- nvinfo : EIATTR_SPARSE_MMA_MASK
	.align		4
.L_5941:
        /*0038*/ 	.byte	0x03, 0x50
        /*003a*/ 	.short	0x0000


	//----- nvinfo : EIATTR_MAXREG_COUNT
	.align		4
        /*003c*/ 	.byte	0x03, 0x1b
        /*003e*/ 	.short	0x00ff


	//----- nvinfo : EIATTR_MERCURY_ISA_VERSION
	.align		4
        /*0040*/ 	.byte	0x03, 0x5f
        /*0042*/ 	.short	0x0101


	//----- nvinfo : EIATTR_EXIT_INSTR_OFFSETS
	.align		4
        /*0044*/ 	.byte	0x04, 0x1c
        /*0046*/ 	.short	(.L_5943 - .L_5942)


	//   ....[0]....
.L_5942:
        /*0048*/ 	.word	0x00000d90


	//   ....[1]....
        /*004c*/ 	.word	0x00002370


	//   ....[2]....
        /*0050*/ 	.word	0x000023d0


	//----- nvinfo : EIATTR_MAX_THREADS
	.align		4
.L_5943:
        /*0054*/ 	.byte	0x04, 0x05
        /*0056*/ 	.short	(.L_5945 - .L_5944)
.L_5944:
        /*0058*/ 	.word	0x00000080
        /*005c*/ 	.word	0x00000001
        /*0060*/ 	.word	0x00000001


	//----- nvinfo : EIATTR_CRS_STACK_SIZE
	.align		4
.L_5945:
        /*0064*/ 	.byte	0x04, 0x1e
        /*0066*/ 	.short	(.L_5947 - .L_5946)
.L_5946:
        /*0068*/ 	.word	0x00000000


	//----- nvinfo : EIATTR_CBANK_PARAM_SIZE
	.align		4
.L_5947:
        /*006c*/ 	.byte	0x03, 0x19
        /*006e*/ 	.short	0x0018


	//----- nvinfo : EIATTR_PARAM_CBANK
	.align		4
        /*0070*/ 	.byte	0x04, 0x0a
        /*0072*/ 	.short	(.L_5949 - .L_5948)
	.align		4
.L_5948:
        /*0074*/ 	.word	index@(.nv.constant0._ZN2at6native29vectorized_elementwise_kernelILi2ENS0_13AUnaryFunctorIaaaZZZNS0_16fmod_kernel_cudaERNS_18TensorIteratorBaseEENKUlvE_clEvENKUlvE0_clEvEUlaaE_EESt5arrayIPcLm2EEEEviT0_T1_)
        /*0078*/ 	.short	0x0210
        /*007a*/ 	.short	0x0018


	//----- nvinfo : EIATTR_SW_WAR
	.align		4
.L_5949:
        /*007c*/ 	.byte	0x04, 0x36
        /*007e*/ 	.short	(.L_5951 - .L_5950)
.L_5950:
        /*0080*/ 	.word	0x00000008
.L_5951:


//--------------------- .nv.info._ZN2at6native29vectorized_elementwise_kernelILi4ENS0_13AUnaryFunctorIaaaZZZNS0_16fmod_kernel_cudaERNS_18TensorIteratorBaseEENKUlvE_clEvENKUlvE0_clEvEUlaaE_EESt5arrayIPcLm2EEEEviT0_T1_ --------------------------
	.section	.nv.info._ZN2at6native29vectorized_elementwise_kernelILi4ENS0_13AUnaryFunctorIaaaZZZNS0_16fmod_kernel_cudaERNS_18TensorIteratorBaseEENKUlvE_clEvENKUlvE0_clEvEUlaaE_EESt5arrayIPcLm2EEEEviT0_T1_,"",@"SHT_CUDA_INFO"
	.sectionflags	@""
	.align	4


	//----- nvinfo : EIATTR_CUDA_API_VERSION
	.align		4
        /*0000*/ 	.byte	0x04, 0x37
        /*0002*/ 	.short	(.L_5953 - .L_5952)
.L_5952:
        /*0004*/ 	.word	0x00000082


	//----- nvinfo : EIATTR_KPARAM_INFO
	.align		4
.L_5953:
        /*0008*/ 	.byte	0x04, 0x17
        /*000a*/ 	.short	(.L_5955 - .L_5954)
.L_5954:
        /*000c*/ 	.word	0x00000000
        /*0010*/ 	.short	0x0002
        /*0012*/ 	.short	0x0008
        /*0014*/ 	.byte	0x00, 0xf0, 0x41, 0x00


	//----- nvinfo : EIATTR_KPARAM_INFO
	.align		4
.L_5955:
        /*0018*/ 	.byte	0x04, 0x17
        /*001a*/ 	.short	(.L_5957 - .L_5956)
.L_5956:
        /*001c*/ 	.word	0x00000000
        /*0020*/ 	.short	0x0001
        /*0022*/ 	.short	0x0004
        /*0024*/ 	.byte	0x00, 0xf0, 0x09, 0x00


	//----- nvinfo : EIATTR_KPARAM_INFO
	.align		4
.L_5957:
        /*0028*/ 	.byte	0x04, 0x17
        /*002a*/ 	.short	(.L_5959 - .L_5958)
.L_5958:
        /*002c*/ 	.word	0x00000000
        /*0030*/ 	.short	0x0000
        /*0032*/ 	.short	0x0000
        /*0034*/ 	.byte	0x00, 0xf0, 0x11, 0x00


	//----- nvinfo : EIATTR_SPARSE_MMA_MASK
	.align		4
.L_5959:
        /*0038*/ 	.byte	0x03, 0x50
        /*003a*/ 	.short	0x0000


	//----- nvinfo : EIATTR_MAXREG_COUNT
	.align		4
        /*003c*/ 	.byte	0x03, 0x1b
        /*003e*/ 	.short	0x00ff


	//----- nvinfo : EIATTR_MERCURY_ISA_VERSION
	.align		4
        /*0040*/ 	.byte	0x03, 0x5f
        /*0042*/ 	.short	0x0101


	//----- nvinfo : EIATTR_EXIT_INSTR_OFFSETS
	.align		4
        /*0044*/ 	.byte	0x04, 0x1c
        /*0046*/ 	.short	(.L_5961 - .L_5960)


	//   ....[0]....
.L_5960:
        /*0048*/ 	.word	0x00000d50


	//   ....[1]....
        /*004c*/ 	.word	0x00002330


	//   ....[2]....
        /*0050*/ 	.word	0x00002390


	//----- nvinfo : EIATTR_MAX_THREADS
	.align		4
.L_5961:
        /*0054*/ 	.byte	0x04, 0x05
        /*0056*/ 	.short	(.L_5963 - .L_5962)
.L_5962:
        /*0058*/ 	.word	0x00000080
        /*005c*/ 	.word	0x00000001
        /*0060*/ 	.word	0x00000001


	//----- nvinfo : EIATTR_CRS_STACK_SIZE
	.align		4
.L_5963:
        /*0064*/ 	.byte	0x04, 0x1e
        /*0066*/ 	.short	(.L_5965 - .L_5964)
.L_5964:
        /*0068*/ 	.word	0x00000000


	//----- nvinfo : EIATTR_CBANK_PARAM_SIZE
	.align		4
.L_5965:
        /*006c*/ 	.byte	0x03, 0x19
        /*006e*/ 	.short	0x0018


	//----- nvinfo : EIATTR_PARAM_CBANK
	.align		4
        /*0070*/ 	.byte	0x04, 0x0a
        /*0072*/ 	.short	(.L_5967 - .L_5966)
	.align		4
.L_5966:
        /*0074*/ 	.word	index@(.nv.constant0._ZN2at6native29vectorized_elementwise_kernelILi4ENS0_13AUnaryFunctorIaaaZZZNS0_16fmod_kernel_cudaERNS_18TensorIteratorBaseEENKUlvE_clEvENKUlvE0_clEvEUlaaE_EESt5arrayIPcLm2EEEEviT0_T1_)
        /*0078*/ 	.short	0x0210
        /*007a*/ 	.short	0x0018


	//----- nvinfo : EIATTR_SW_WAR
	.align		4
.L_5967:
        /*007c*/ 	.byte	0x04, 0x36
        /*007e*/ 	.short	(.L_5969 - .L_5968)
.L_5968:
        /*0080*/ 	.word	0x00000008
.L_5969:


//--------------------- .nv.info._ZN2at6native29vectorized_elementwise_kernelILi8ENS0_13AUnaryFunctorIaaaZZZNS0_16fmod_kernel_cudaERNS_18TensorIteratorBaseEENKUlvE_clEvENKUlvE0_clEvEUlaaE_EESt5arrayIPcLm2EEEEviT0_T1_ --------------------------
	.section	.nv.info._ZN2at6native29vectorized_elementwise_kernelILi8ENS0_13AUnaryFunctorIaaaZZZNS0_16fmod_kernel_cudaERNS_18TensorIteratorBaseEENKUlvE_clEvENKUlvE0_clEvEUlaaE_EESt5arrayIPcLm2EEEEviT0_T1_,"",@"SHT_CUDA_INFO"
	.sectionflags	@""
	.align	4


	//----- nvinfo : EIATTR_CUDA_API_VERSION
	.align		4
        /*0000*/ 	.byte	0x04, 0x37
        /*0002*/ 	.short	(.L_5971 - .L_5970)
.L_5970:
        /*0004*/ 	.word	0x00000082


	//----- nvinfo : EIATTR_KPARAM_INFO
	.align		4
.L_5971:
        /*0008*/ 	.byte	0x04, 0x17
        /*000a*/ 	.short	(.L_5973 - .L_5972)
.L_5972:
        /*000c*/ 	.word	0x00000000
        /*0010*/ 	.short	0x0002
        /*0012*/ 	.short	0x0008
        /*0014*/ 	.byte	0x00, 0xf0, 0x41, 0x00


	//----- nvinfo : EIATTR_KPARAM_INFO
	.align		4
.L_5973:
        /*0018*/ 	.byte	0x04, 0x17
        /*001a*/ 	.short	(.L_5975 - .L_5974)
.L_5974:
        /*001c*/ 	.word	0x00000000
        /*0020*/ 	.short	0x0001
        /*0022*/ 	.short	0x0004
        /*0024*/ 	.byte	0x00, 0xf0, 0x09, 0x00


	//----- nvinfo : EIATTR_KPARAM_INFO
	.align		4
.L_5975:
        /*0028*/ 	.byte	0x04, 0x17
        /*002a*/ 	.short	(.L_5977 - .L_5976)
.L_5976:
        /*002c*/ 	.word	0x00000000
        /*0030*/ 	.short	0x0000
        /*0032*/ 	.short	0x0000
        /*0034*/ 	.byte	0x00, 0xf0, 0x11, 0x00


	//----- nvinfo : EIATTR_SPARSE_MMA_MASK
	.align		4
.L_5977:
        /*0038*/ 	.byte	0x03, 0x50
        /*003a*/ 	.short	0x0000


	//----- nvinfo : EIATTR_MAXREG_COUNT
	.align		4
        /*003c*/ 	.byte	0x03, 0x1b
        /*003e*/ 	.short	0x00ff


	//----- nvinfo : EIATTR_MERCURY_ISA_VERSION
	.align		4
        /*0040*/ 	.byte	0x03, 0x5f
        /*0042*/ 	.short	0x0101


	//----- nvinfo : EIATTR_EXIT_INSTR_OFFSETS
	.align		4
        /*0044*/ 	.byte	0x04, 0x1c
        /*0046*/ 	.short	(.L_5979 - .L_5978)


	//   ....[0]....
.L_5978:
        /*0048*/ 	.word	0x00000de0


	//   ....[1]....
        /*004c*/ 	.word	0x000023c0


	//   ....[2]....
        /*0050*/ 	.word	0x00002420


	//----- nvinfo : EIATTR_MAX_THREADS
	.align		4
.L_5979:
        /*0054*/ 	.byte	0x04, 0x05
        /*0056*/ 	.short	(.L_5981 - .L_5980)
.L_5980:
        /*0058*/ 	.word	0x00000080
        /*005c*/ 	.word	0x00000001
        /*0060*/ 	.word	0x00000001


	//----- nvinfo : EIATTR_CRS_STACK_SIZE
	.align		4
.L_5981:
        /*0064*/ 	.byte	0x04, 0x1e
        /*0066*/ 	.short	(.L_5983 - .L_5982)
.L_5982:
        /*0068*/ 	.word	0x00000000


	//----- nvinfo : EIATTR_CBANK_PARAM_SIZE
	.align		4
.L_5983:
        /*006c*/ 	.byte	0x03, 0x19
        /*006e*/ 	.short	0x0018


	//----- nvinfo : EIATTR_PARAM_CBANK
	.align		4
        /*0070*/ 	.byte	0x04, 0x0a
        /*0072*/ 	.short	(.L_5985 - .L_5984)
	.align		4
.L_5984:
        /*0074*/ 	.word	index@(.nv.constant0._ZN2at6native29vectorized_elementwise_kernelILi8ENS0_13AUnaryFunctorIaaaZZZNS0_16fmod_kernel_cudaERNS_18TensorIteratorBaseEENKUlvE_clEvENKUlvE0_clEvEUlaaE_EESt5arrayIPcLm2EEEEviT0_T1_)
        /*0078*/ 	.short	0x0210
        /*007a*/ 	.short	0x0018


	//----- nvinfo : EIATTR_SW_WAR
	.align		4
.L_5985:
        /*007c*/ 	.byte	0x04, 0x36
        /*007e*/ 	.short	(.L_5987 - .L_5986)
.L_5986:
        /*0080*/ 	.word	0x00000008
.L_5987:


//--------------------- .nv.info._ZN2at6native18elementwise_kernelILi128ELi4EZNS0_15gpu_kernel_implINS0_13BinaryFunctorIhhhZZZNS0_16fmod_kernel_cudaERNS_18TensorIteratorBaseEENKUlvE_clEvENKUlvE_clEvEUlhhE_EEEEvS5_RKT_EUliE_EEviT1_ --------------------------
	.section	.nv.info._ZN2at6native18elementwise_kernelILi128ELi4EZNS0_15gpu_kernel_implINS0_13BinaryFunctorIhhhZZZNS0_16fmod_kernel_cudaERNS_18TensorIteratorBaseEENKUlvE_clEvENKUlvE_clEvEUlhhE_EEEEvS5_RKT_EUliE_EEviT1_,"",@"SHT_CUDA_INFO"
	.sectionflags	@""
	.align	4


	//----- nvinfo : EIATTR_CUDA_API_VERSION
	.align		4
        /*0000*/ 	.byte	0x04, 0x37
        /*0002*/ 	.short	(.L_5989 - .L_5988)
.L_5988:
        /*0004*/ 	.word	0x00000082


	//----- nvinfo : EIATTR_KPARAM_INFO
	.align		4
.L_5989:
        /*0008*/ 	.byte	0x04, 0x17
        /*000a*/ 	.short	(.L_5991 - .L_5990)
.L_5990:
        /*000c*/ 	.word	0x00000000
        /*0010*/ 	.short	0x0001
        /*0012*/ 	.short	0x0008
        /*0014*/ 	.byte	0x00, 0xf0, 0x21, 0x0a


	//----- nvinfo : EIATTR_KPARAM_INFO
	.align		4
.L_5991:
        /*0018*/ 	.byte	0x04, 0x17
        /*001a*/ 	.short	(.L_5993 - .L_5992)
.L_5992:
        /*001c*/ 	.word	0x00000000
        /*0020*/ 	.short	0x0000
        /*0022*/ 	.short	0x0000
        /*0024*/ 	.byte	0x00, 0xf0, 0x11, 0x00


	//----- nvinfo : EIATTR_SPARSE_MMA_MASK
	.align		4
.L_5993:
        /*0028*/ 	.byte	0x03, 0x50
        /*002a*/ 	.short	0x0000


	//----- nvinfo : EIATTR_MAXREG_COUNT
	.align		4
        /*002c*/ 	.byte	0x03, 0x1b
        /*002e*/ 	.short	0x0080


	//----- nvinfo : EIATTR_EXTERNS
	.align		4
        /*0030*/ 	.byte	0x04, 0x0f
        /*0032*/ 	.short	(.L_5995 - .L_5994)


	//   ....[0]....
	.align		4
.L_5994:
        /*0034*/ 	.word	index@(__assertfail)


	//----- nvinfo : EIATTR_MERCURY_ISA_VERSION
	.align		4
.L_5995:
        /*0038*/ 	.byte	0x03, 0x5f
        /*003a*/ 	.short	0x0101


	//----- nvinfo : EIATTR_SYSCALL_OFFSETS
	.align		4
        /*003c*/ 	.byte	0x04, 0x46
        /*003e*/ 	.short	(.L_5997 - .L_5996)


	//   ....[0]....
.L_5996:
        /*0040*/ 	.word	0x00002560


	//   ....[1]....
        /*0044*/ 	.word	0x00003420


	//   ....[2]....
        /*0048*/ 	.word	0x000042d0


	//   ....[3]....
        /*004c*/ 	.word	0x00006870


	//   ....[4]....
        /*0050*/ 	.word	0x00007730


	//   ....[5]....
        /*0054*/ 	.word	0x000085e0


	//   ....[6]....
        /*0058*/ 	.word	0x0000ab70


	//   ....[7]....
        /*005c*/ 	.word	0x0000ba30


	//   ....[8]....
        /*0060*/ 	.word	0x0000c8e0


	//   ....[9]....
        /*0064*/ 	.word	0x0000ee60


	//   ....[10]....
        /*0068*/ 	.word	0x0000fd20


	//   ....[11]....
        /*006c*/ 	.word	0x00010bd0


	//----- nvinfo : EIATTR_EXIT_INSTR_OFFSETS
	.align		4
.L_5997:
        /*0070*/ 	.byte	0x04, 0x1c
        /*0072*/ 	.short	(.L_5999 - .L_5998)


	//   ....[0]....
.L_5998:
        /*0074*/ 	.word	0x0000c9a0


	//   ....[1]....
        /*0078*/ 	.word	0x0000fe90


	//   ....[2]....
        /*007c*/ 	.word	0x0000feb0


	//   ....[3]....
        /*0080*/ 	.word	0x0000ff50


	//   ....[4]....
        /*0084*/ 	.word	0x0000ff80


	//   ....[5]....
        /*0088*/ 	.word	0x0000ffa0


	//   ....[6]....
        /*008c*/ 	.word	0x00010030


	//   ....[7]....
        /*0090*/ 	.word	0x00010070


	//   ....[8]....
        /*0094*/ 	.word	0x00010110


	//   ....[9]....
        /*0098*/ 	.word	0x00010160


	//   ....[10]....
        /*009c*/ 	.word	0x00010190


	//   ....[11]....
        /*00a0*/ 	.word	0x00010260


	//   ....[12]....
        /*00a4*/ 	.word	0x000102a0


	//   ....[13]....
        /*00a8*/ 	.word	0x00010430


	//   ....[14]....
        /*00ac*/ 	.word	0x00010590


	//   ....[15]....
        /*00b0*/ 	.word	0x000105d0


	//   ....[16]....
        /*00b4*/ 	.word	0x00010670


	//   ....[17]....
        /*00b8*/ 	.word	0x000107f0


	//   ....[18]....
        /*00bc*/ 	.word	0x00010970


	//   ....[19]....
        /*00c0*/ 	.word	0x00010ad0


	//   ....[20]....
        /*00c4*/ 	.word	0x00010be0


	//   ....[21]....
        /*00c8*/ 	.word	0x00010c20


	//   ....[22]....
        /*00cc*/ 	.word	0x00010c50


	//----- nvinfo : EIATTR_MAX_THREADS
	.align		4
.L_5999:
        /*00d0*/ 	.byte	0x04, 0x05
        /*00d2*/ 	.short	(.L_6001 - .L_6000)
.L_6000:
        /*00d4*/ 	.word	0x00000080
        /*00d8*/ 	.word	0x00000001
        /*00dc*/ 	.word	0x00000001


	//----- nvinfo : EIATTR_CRS_STACK_SIZE
	.align		4
.L_6001:
        /*00e0*/ 	.byte	0x04, 0x1e
        /*00e2*/ 	.short	(.L_6003 - .L_6002)
.L_6002:
        /*00e4*/ 	.word	0x00000000


	//----- nvinfo : EIATTR_CBANK_PARAM_SIZE
	.align		4
.L_6003:
        /*00e8*/ 	.byte	0x03, 0x19
        /*00ea*/ 	.short	0x0290


	//----- nvinfo : EIATTR_PARAM_CBANK
	.align		4
        /*00ec*/ 	.byte	0x04, 0x0a
        /*00ee*/ 	.short	(.L_6005 - .L_6004)
	.align		4
.L_6004:
        /*00f0*/ 	.word	index@(.nv.constant0._ZN2at6native18elementwise_kernelILi128ELi4EZNS0_15gpu_kernel_implINS0_13BinaryFunctorIhhhZZZNS0_16fmod_kernel_cudaERNS_18TensorIteratorBaseEENKUlvE_clEvENKUlvE_clEvEUlhhE_EEEEvS5_RKT_EUliE_EEviT1_)
        /*00f4*/ 	.short	0x0210
        /*00f6*/ 	.short	0x0290


	//----- nvinfo : EIATTR_SW_WAR
	.align		4
.L_6005:
        /*00f8*/ 	.byte	0x04, 0x36
        /*00fa*/ 	.short	(.L_6007 - .L_6006)
.L_6006:
        /*00fc*/ 	.word	0x00000008
.L_6007:


//--------------------- .nv.info._ZN2at6native27unrolled_elementwise_kernelINS0_13BinaryFunctorIhhhZZZNS0_16fmod_kernel_cudaERNS_18TensorIteratorBaseEENKUlvE_clEvENKUlvE_clEvEUlhhE_EESt5arrayIPcLm3EELi4E23TrivialOffsetCalculatorILi2EjESC_ILi1EjENS0_6memory12LoadWithCastILi2EEENSF_13StoreWithCastILi1EEEEEviT_T0_T2_T3_T4_T5_ --------------------------
	.section	.nv.info._ZN2at6native27unrolled_elementwise_kernelINS0_13BinaryFunctorIhhhZZZNS0_16fmod_kernel_cudaERNS_18TensorIteratorBaseEENKUlvE_clEvENKUlvE_clEvEUlhhE_EESt5arrayIPcLm3EELi4E23TrivialOffsetCalculatorILi2EjESC_ILi1EjENS0_6memory12LoadWithCastILi2EEENSF_13StoreWithCastILi1EEEEEviT_T0_T2_T3_T4_T5_,"",@"SHT_CUDA_INFO"
	.sectionflags	@""
	.align	4


	//----- nvinfo : EIATTR_CUDA_API_VERSION
	.align		4
        /*0000*/ 	.byte	0x04, 0x37
        /*0002*/ 	.short	(.L_6009 - .L_6008)
.L_6008:
        /*0004*/ 	.word	0x00000082


	//----- nvinfo : EIATTR_KPARAM_INFO
	.align		4
.L_6009:
        /*0008*/ 	.byte	0x04, 0x17
        /*000a*/ 	.short	(.L_6011 - .L_6010)
.L_6010:
        /*000c*/ 	.word	0x00000000
        /*0010*/ 	.short	0x0006
        /*0012*/ 	.short	0x0030
        /*0014*/ 	.byte	0x00, 0xf0, 0x21, 0x00


	//----- nvinfo : EIATTR_KPARAM_INFO
	.align		4
.L_6011:
        /*0018*/ 	.byte	0x04, 0x17
        /*001a*/ 	.short	(.L_6013 - .L_6012)
.L_6012:
        /*001c*/ 	.word	0x00000000
        /*0020*/ 	.short	0x0005
        /*0022*/ 	.short	0x0024
        /*0024*/ 	.byte	0x00, 0xf0, 0x31, 0x00


	//----- nvinfo : EIATTR_KPARAM_INFO
	.align		4
.L_6013:
        /*0028*/ 	.byte	0x04, 0x17
        /*002a*/ 	.short	(.L_6015 - .L_6014)
.L_6014:
        /*002c*/ 	.word	0x00000000
        /*0030*/ 	.short	0x0004
        /*0032*/ 	.short	0x0021
        /*0034*/ 	.byte	0x00, 0xf0, 0x05, 0x00


	//----- nvinfo : EIATTR_KPARAM_INFO
	.align		4
.L_6015:
        /*0038*/ 	.byte	0x04, 0x17
        /*003a*/ 	.short	(.L_6017 - .L_6016)
.L_6016:
        /*003c*/ 	.word	0x00000000
        /*0040*/ 	.short	0x0003
        /*0042*/ 	.short	0x0020
        /*0044*/ 	.byte	0x00, 0xf0, 0x05, 0x00


	//----- nvinfo : EIATTR_KPARAM_INFO
	.align		4
.L_6017:
        /*0048*/ 	.byte	0x04, 0x17
        /*004a*/ 	.short	(.L_6019 - .L_6018)
.L_6018:
        /*004c*/ 	.word	0x00000000
        /*0050*/ 	.short	0x0002
        /*0052*/ 	.short	0x0008
        /*0054*/ 	.byte	0x00, 0xf0, 0x61, 0x00


	//----- nvinfo : EIATTR_KPARAM_INFO
	.align		4
.L_6019:
        /*0058*/ 	.byte	0x04, 0x17
        /*005a*/ 	.short	(.L_6021 - .L_6020)
.L_6020:
        /*005c*/ 	.word	0x00000000
        /*0060*/ 	.short	0x0001
        /*0062*/ 	.short	0x0004
        /*0064*/ 	.byte	0x00, 0xf0, 0x05, 0x00


	//----- nvinfo : EIATTR_KPARAM_INFO
	.align		4
.L_6021:
        /*0068*/ 	.byte	0x04, 0x17
        /*006a*/ 	.short	(.L_6023 - .L_6022)
.L_6022:
        /*006c*/ 	.word	0x00000000
        /*0070*/ 	.short	0x0000
        /*0072*/ 	.short	0x0000
        /*0074*/ 	.byte	0x00, 0xf0, 0x11, 0x00


	//----- nvinfo : EIATTR_SPARSE_MMA_MASK
	.align		4
.L_6023:
        /*0078*/ 	.byte	0x03, 0x50
        /*007a*/ 	.short	0x0000


	//----- nvinfo : EIATTR_MAXREG_COUNT
	.align		4
        /*007c*/ 	.byte	0x03, 0x1b
        /*007e*/ 	.short	0x00ff


	//----- nvinfo : EIATTR_EXTERNS
	.align		4
        /*0080*/ 	.byte	0x04, 0x0f
        /*0082*/ 	.short	(.L_6025 - .L_6024)


	//   ....[0]....
	.align		4
.L_6024:
        /*0084*/ 	.word	index@(__assertfail)


	//----- nvinfo : EIATTR_MERCURY_ISA_VERSION
	.align		4
.L_6025:
        /*0088*/ 	.byte	0x03, 0x5f
        /*008a*/ 	.short	0x0101


	//----- nvinfo : EIATTR_SYSCALL_OFFSETS
	.align		4
        /*008c*/ 	.byte	0x04, 0x46
        /*008e*/ 	.short	(.L_6027 - .L_6026)


	//   ....[0]....
.L_6026:
        /*0090*/ 	.word	0x00000f70


	//   ....[1]....
        /*0094*/ 	.word	0x00001e40


	//   ....[2]....
        /*0098*/ 	.word	0x00002d90


	//   ....[3]....
        /*009c*/ 	.word	0x00003c60


	//   ....[4]....
        /*00a0*/ 	.word	0x00004bc0


	//   ....[5]....
        /*00a4*/ 	.word	0x00005aa0


	//   ....[6]....
        /*00a8*/ 	.word	0x000069e0


	//   ....[7]....
        /*00ac*/ 	.word	0x000078c0


	//   ....[8]....
        /*00b0*/ 	.word	0x00008c50


	//   ....[9]....
        /*00b4*/ 	.word	0x00009c80


	//   ....[10]....
        /*00b8*/ 	.word	0x0000ac70


	//   ....[11]....
        /*00bc*/ 	.word	0x0000bc60


	//----- nvinfo : EIATTR_EXIT_INSTR_OFFSETS
	.align		4
.L_6027:
        /*00c0*/ 	.byte	0x04, 0x1c
        /*00c2*/ 	.short	(.L_6029 - .L_6028)


	//   ....[0]....
.L_6028:
        /*00c4*/ 	.word	0x0000ad20


	//   ....[1]....
        /*00c8*/ 	.word	0x0000ae50


	//   ....[2]....
        /*00cc*/ 	.word	0x0000ae70


	//   ....[3]....
        /*00d0*/ 	.word	0x0000af10


	//   ....[4]....
        /*00d4*/ 	.word	0x0000af40


	//   ....[5]....
        /*00d8*/ 	.word	0x0000af70


	//   ....[6]....
        /*00dc*/ 	.word	0x0000b010


	//   ....[7]....
        /*00e0*/ 	.word	0x0000b060


	//   ....[8]....
        /*00e4*/ 	.word	0x0000b110


	//   ....[9]....
        /*00e8*/ 	.word	0x0000b170


	//   ....[10]....
        /*00ec*/ 	.word	0x0000b1b0


	//   ....[11]....
        /*00f0*/ 	.word	0x0000b270


	//   ....[12]....
        /*00f4*/ 	.word	0x0000b2c0


	//   ....[13]....
        /*00f8*/ 	.word	0x0000b460


	//   ....[14]....
        /*00fc*/ 	.word	0x0000b5d0


	//   ....[15]....
        /*0100*/ 	.word	0x0000b620


	//   ....[16]....
        /*0104*/ 	.word	0x0000b6d0


	//   ....[17]....
        /*0108*/ 	.word	0x0000b860


	//   ....[18]....
        /*010c*/ 	.word	0x0000b9f0


	//   ....[19]....
        /*0110*/ 	.word	0x0000bb60


	//   ....[20]....
        /*0114*/ 	.word	0x0000bc70


	//   ....[21]....
        /*0118*/ 	.word	0x0000bcb0


	//   ....[22]....
        /*011c*/ 	.word	0x0000bce0


	//----- nvinfo : EIATTR_MAX_THREADS
	.align		4
.L_6029:
        /*0120*/ 	.byte	0x04, 0x05
        /*0122*/ 	.short	(.L_6031 - .L_6030)
.L_6030:
        /*0124*/ 	.word	0x00000080
        /*0128*/ 	.word	0x00000001
        /*012c*/ 	.word	0x00000001


	//----- nvinfo : EIATTR_CRS_STACK_SIZE
	.align		4
.L_6031:
        /*0130*/ 	.byte	0x04, 0x1e
        /*0132*/ 	.short	(.L_6033 - .L_6032)
.L_6032:
        /*0134*/ 	.word	0x00000000


	//----- nvinfo : EIATTR_CBANK_PARAM_SIZE
	.align		4
.L_6033:
        /*0138*/ 	.byte	0x03, 0x19
        /*013a*/ 	.short	0x0038


	//----- nvinfo : EIATTR_PARAM_CBANK
	.align		4
        /*013c*/ 	.byte	0x04, 0x0a
        /*013e*/ 	.short	(.L_6035 - .L_6034)
	.align		4
.L_6034:
        /*0140*/ 	.word	index@(.nv.constant0._ZN2at6native27unrolled_elementwise_kernelINS0_13BinaryFunctorIhhhZZZNS0_16fmod_kernel_cudaERNS_18TensorIteratorBaseEENKUlvE_clEvENKUlvE_clEvEUlhhE_EESt5arrayIPcLm3EELi4E23TrivialOffsetCalculatorILi2EjESC_ILi1EjENS0_6memory12LoadWithCastILi2EEENSF_13StoreWithCastILi1EEEEEviT_T0_T2_T3_T4_T5_)
        /*0144*/ 	.short	0x0210
        /*0146*/ 	.short	0x0038


	//----- nvinfo : EIATTR_SW_WAR
	.align		4
.L_6035:
        /*0148*/ 	.byte	0x04, 0x36
        /*014a*/ 	.short	(.L_6037 - .L_6036)
.L_6036:
        /*014c*/ 	.word	0x00000008
.L_6037:


//--------------------- .nv.info._ZN2at6native18elementwise_kernelILi128ELi4EZNS0_22gpu_kernel_impl_nocastINS0_13BinaryFunctorIhhhZZZNS0_16fmod_kernel_cudaERNS_18TensorIteratorBaseEENKUlvE_clEvENKUlvE_clEvEUlhhE_EEEEvS5_RKT_EUliE_EEviT1_ --------------------------
	.section	.nv.info._ZN2at6native18elementwise_kernelILi128ELi4EZNS0_22gpu_kernel_impl_nocastINS0_13BinaryFunctorIhhhZZZNS0_16fmod_kernel_cudaERNS_18TensorIteratorBaseEENKUlvE_clEvENKUlvE_clEvEUlhhE_EEEEvS5_RKT_EUliE_EEviT1_,"",@"SHT_CUDA_INFO"
	.sectionflags	@""
	.align	4


	//----- nvinfo : EIATTR_CUDA_API_VERSION
	.align		4
        /*0000*/ 	.byte	0x04, 0x37
        /*0002*/ 	.short	(.L_6039 - .L_6038)
.L_6038:
        /*0004*/ 	.word	0x00000082


	//----- nvinfo : EIATTR_KPARAM_INFO
	.align		4
.L_6039:
        /*0008*/ 	.byte	0x04, 0x17
        /*000a*/ 	.short	(.L_6041 - .L_6040)
.L_6040:
        /*000c*/ 	.word	0x00000000
        /*0010*/ 	.short	0x0001
        /*0012*/ 	.short	0x0008
        /*0014*/ 	.byte	0x00, 0xf0, 0x21, 0x0a


	//----- nvinfo : EIATTR_KPARAM_INFO
	.align		4
.L_6041:
        /*0018*/ 	.byte	0x04, 0x17
        /*001a*/ 	.short	(.L_6043 - .L_6042)
.L_6042:
        /*001c*/ 	.word	0x00000000
        /*0020*/ 	.short	0x0000
        /*0022*/ 	.short	0x0000
        /*0024*/ 	.byte	0x00, 0xf0, 0x11, 0x00


	//----- nvinfo : EIATTR_SPARSE_MMA_MASK
	.align		4
.L_6043:
        /*0028*/ 	.byte	0x03, 0x50
        /*002a*/ 	.short	0x0000


	//----- nvinfo : EIATTR_MAXREG_COUNT
	.align		4
        /*002c*/ 	.byte	0x03, 0x1b
        /*002e*/ 	.short	0x0080


	//----- nvinfo : EIATTR_MERCURY_ISA_VERSION
	.align		4
        /*0030*/ 	.byte	0x03, 0x5f
        /*0032*/ 	.short	0x0101


	//----- nvinfo : EIATTR_EXIT_INSTR_OFFSETS
	.align		4
        /*0034*/ 	.byte	0x04, 0x1c
        /*0036*/ 	.short	(.L_6045 - .L_6044)


	//   ....[0]....
.L_6044:
        /*0038*/ 	.word	0x00004670


	//   ....[1]....
        /*003c*/ 	.word	0x00005d70


	//----- nvinfo : EIATTR_MAX_THREADS
	.align		4
.L_6045:
        /*0040*/ 	.byte	0x04, 0x05
        /*0042*/ 	.short	(.L_6047 - .L_6046)
.L_6046:
        /*0044*/ 	.word	0x00000080
        /*0048*/ 	.word	0x00000001
        /*004c*/ 	.word	0x00000001


	//----- nvinfo : EIATTR_CRS_STACK_SIZE
	.align		4
.L_6047:
        /*0050*/ 	.byte	0x04, 0x1e
        /*0052*/ 	.short	(.L_6049 - .L_6048)
.L_6048:
        /*0054*/ 	.word	0x00000000


	//----- nvinfo : EIATTR_CBANK_PARAM_SIZE
	.align		4
.L_6049:
        /*0058*/ 	.byte	0x03, 0x19
        /*005a*/ 	.short	0x0290


	//----- nvinfo : EIATTR_PARAM_CBANK
	.align		4
        /*005c*/ 	.byte	0x04, 0x0a
        /*005e*/ 	.short	(.L_6051 - .L_6050)
	.align		4
.L_6050:
        /*0060*/ 	.word	index@(.nv.constant0._ZN2at6native18elementwise_kernelILi128ELi4EZNS0_22gpu_kernel_impl_nocastINS0_13BinaryFunctorIhhhZZZNS0_16fmod_kernel_cudaERNS_18TensorIteratorBaseEENKUlvE_clEvENKUlvE_clEvEUlhhE_EEEEvS5_RKT_EUliE_EEviT1_)
        /*0064*/ 	.short	0x0210
        /*0066*/ 	.short	0x0290


	//----- nvinfo : EIATTR_SW_WAR
	.align		4
.L_6051:
        /*0068*/ 	.byte	0x04, 0x36
        /*006a*/ 	.short	(.L_6053 - .L_6052)
.L_6052:
        /*006c*/ 	.word	0x00000008
.L_6053:


//--------------------- .nv.info._ZN2at6native27unrolled_elementwise_kernelINS0_13BinaryFunctorIhhhZZZNS0_16fmod_kernel_cudaERNS_18TensorIteratorBaseEENKUlvE_clEvENKUlvE_clEvEUlhhE_EESt5arrayIPcLm3EELi4E23TrivialOffsetCalculatorILi2EjESC_ILi1EjENS0_6memory15LoadWithoutCastENSF_16StoreWithoutCastEEEviT_T0_T2_T3_T4_T5_ --------------------------
	.section	.nv.info._ZN2at6native27unrolled_elementwise_kernelINS0_13BinaryFunctorIhhhZZZNS0_16fmod_kernel_cudaERNS_18TensorIteratorBaseEENKUlvE_clEvENKUlvE_clEvEUlhhE_EESt5arrayIPcLm3EELi4E23TrivialOffsetCalculatorILi2EjESC_ILi1EjENS0_6memory15LoadWithoutCastENSF_16StoreWithoutCastEEEviT_T0_T2_T3_T4_T5_,"",@"SHT_CUDA_INFO"
	.sectionflags	@""
	.align	4


	//----- nvinfo : EIATTR_CUDA_API_VERSION
	.align		4
        /*0000*/ 	.byte	0x04, 0x37
        /*0002*/ 	.short	(.L_6055 - .L_6054)
.L_6054:
        /*0004*/ 	.word	0x00000082


	//----- nvinfo : EIATTR_KPARAM_INFO
	.align		4
.L_6055:
        /*0008*/ 	.byte	0x04, 0x17
        /*000a*/ 	.short	(.L_6057 - .L_6056)
.L_6056:
        /*000c*/ 	.word	0x00000000
        /*0010*/ 	.short	0x0006
        /*0012*/ 	.short	0x0023
        /*0014*/ 	.byte	0x00, 0xf0, 0x05, 0x00


	//----- nvinfo : EIATTR_KPARAM_INFO
	.align		4
.L_6057:
        /*0018*/ 	.byte	0x04, 0x17
        /*001a*/ 	.short	(.L_6059 - .L_6058)
.L_6058:
        /*001c*/ 	.word	0x00000000
        /*0020*/ 	.short	0x0005
        /*0022*/ 	.short	0x0022
        /*0024*/ 	.byte	0x00, 0xf0, 0x05, 0x00


	//----- nvinfo : EIATTR_KPARAM_INFO
	.align		4
.L_6059:
        /*0028*/ 	.byte	0x04, 0x17
        /*002a*/ 	.short	(.L_6061 - .L_6060)
.L_6060:
        /*002c*/ 	.word	0x00000000
        /*0030*/ 	.short	0x0004
        /*0032*/ 	.short	0x0021
        /*0034*/ 	.byte	0x00, 0xf0, 0x05, 0x00


	//----- nvinfo : EIATTR_KPARAM_INFO
	.align		4
.L_6061:
        /*0038*/ 	.byte	0x04, 0x17
        /*003a*/ 	.short	(.L_6063 - .L_6062)
.L_6062:
        /*003c*/ 	.word	0x00000000
        /*0040*/ 	.short	0x0003
        /*0042*/ 	.short	0x0020
        /*0044*/ 	.byte	0x00, 0xf0, 0x05, 0x00


	//----- nvinfo : EIATTR_KPARAM_INFO
	.align		4
.L_6063:
        /*0048*/ 	.byte	0x04, 0x17
        /*004a*/ 	.short	(.L_6065 - .L_6064)
.L_6064:
        /*004c*/ 	.word	0x00000000
        /*0050*/ 	.short	0x0002
        /*0052*/ 	.short	0x0008
        /*0054*/ 	.byte	0x00, 0xf0, 0x61, 0x00


	//----- nvinfo : EIATTR_KPARAM_INFO
	.align		4
.L_6065:
        /*0058*/ 	.byte	0x04, 0x17
        /*005a*/ 	.short	(.L_6067 - .L_6066)
.L_6066:
        /*005c*/ 	.word	0x00000000
        /*0060*/ 	.short	0x0001
        /*0062*/ 	.short	0x0004
        /*0064*/ 	.byte	0x00, 0xf0, 0x05, 0x00


	//----- nvinfo : EIATTR_KPARAM_INFO
	.align		4
.L_6067:
        /*0068*/ 	.byte	0x04, 0x17
        /*006a*/ 	.short	(.L_6069 - .L_6068)
.L_6068:
        /*006c*/ 	.word	0x00000000
        /*0070*/ 	.short	0x0000
        /*0072*/ 	.short	0x0000
        /*0074*/ 	.byte	0x00, 0xf0, 0x11, 0x00


	//----- nvinfo : EIATTR_SPARSE_MMA_MASK
	.align		4
.L_6069:
        /*0078*/ 	.byte	0x03, 0x50
        /*007a*/ 	.short	0x0000


	//----- nvinfo : EIATTR_MAXREG_COUNT
	.align		4
        /*007c*/ 	.byte	0x03, 0x1b
        /*007e*/ 	.short	0x00ff


	//----- nvinfo : EIATTR_MERCURY_ISA_VERSION
	.align		4
        /*0080*/ 	.byte	0x03, 0x5f
        /*0082*/ 	.short	0x0101


	//----- nvinfo : EIATTR_EXIT_INSTR_OFFSETS
	.align		4
        /*0084*/ 	.byte	0x04, 0x1c
        /*0086*/ 	.short	(.L_6071 - .L_6070)


	//   ....[0]....
.L_6070:
        /*0088*/ 	.word	0x00000780


	//   ....[1]....
        /*008c*/ 	.word	0x000007e0


	//----- nvinfo : EIATTR_MAX_THREADS
	.align		4
.L_6071:
        /*0090*/ 	.byte	0x04, 0x05
        /*0092*/ 	.short	(.L_6073 - .L_6072)
.L_6072:
        /*0094*/ 	.word	0x00000080
        /*0098*/ 	.word	0x00000001
        /*009c*/ 	.word	0x00000001


	//----- nvinfo : EIATTR_CRS_STACK_SIZE
	.align		4
.L_6073:
        /*00a0*/ 	.byte	0x04, 0x1e
        /*00a2*/ 	.short	(.L_6075 - .L_6074)
.L_6074:
        /*00a4*/ 	.word	0x00000000


	//----- nvinfo : EIATTR_CBANK_PARAM_SIZE
	.align		4
.L_6075:
        /*00a8*/ 	.byte	0x03, 0x19
        /*00aa*/ 	.short	0x0024


	//----- nvinfo : EIATTR_PARAM_CBANK
	.align		4
        /*00ac*/ 	.byte	0x04, 0x0a
        /*00ae*/ 	.short	(.L_6077 - .L_6076)
	.align		4
.L_6076:
        /*00b0*/ 	.word	index@(.nv.constant0._ZN2at6native27unrolled_elementwise_kernelINS0_13BinaryFunctorIhhhZZZNS0_16fmod_kernel_cudaERNS_18TensorIteratorBaseEENKUlvE_clEvENKUlvE_clEvEUlhhE_EESt5arrayIPcLm3EELi4E23TrivialOffsetCalculatorILi2EjESC_ILi1EjENS0_6memory15LoadWithoutCastENSF_16StoreWithoutCastEEEviT_T0_T2_T3_T4_T5_)
        /*00b4*/ 	.short	0x0210
        /*00b6*/ 	.short	0x0024


	//----- nvinfo : EIATTR_SW_WAR
	.align		4
.L_6077:
        /*00b8*/ 	.byte	0x04, 0x36
        /*00ba*/ 	.short	(.L_6079 - .L_6078)
.L_6078:
        /*00bc*/ 	.word	0x00000008
.L_6079:


//--------------------- .nv.info._ZN2at6native29vectorized_elementwise_kernelILi2ENS0_13BinaryFunctorIhhhZZZNS0_16fmod_kernel_cudaERNS_18TensorIteratorBaseEENKUlvE_clEvENKUlvE_clEvEUlhhE_EESt5arrayIPcLm3EEEEviT0_T1_ --------------------------
	.section	.nv.info._ZN2at6native29vectorized_elementwise_kernelILi2ENS0_13BinaryFunctorIhhhZZZNS0_16fmod_kernel_cudaERNS_18TensorIteratorBaseEENKUlvE_clEvENKUlvE_clEvEUlhhE_EESt5arrayIPcLm3EEEEviT0_T1_,"",@"SHT_CUDA_INFO"
	.sectionflags	@""
	.align	4


	//----- nvinfo : EIATTR_CUDA_API_VERSION
	.align		4
        /*0000*/ 	.byte	0x04, 0x37
        /*0002*/ 	.short	(.L_6081 - .L_6080)
.L_6080:
        /*0004*/ 	.word	0x00000082


	//----- nvinfo : EIATTR_KPARAM_INFO
	.align		4
.L_6081:
        /*0008*/ 	.byte	0x04, 0x17
        /*000a*/ 	.short	(.L_6083 - .L_6082)
.L_6082:
        /*000c*/ 	.word	0x00000000
        /*0010*/ 	.short	0x0002
        /*0012*/ 	.short	0x0008
        /*0014*/ 	.byte	0x00, 0xf0, 0x61, 0x00


	//----- nvinfo : EIATTR_KPARAM_INFO
	.align		4
.L_6083:
        /*0018*/ 	.byte	0x04, 0x17
        /*001a*/ 	.short	(.L_6085 - .L_6084)
.L_6084:
        /*001c*/ 	.word	0x00000000
        /*0020*/ 	.short	0x0001
        /*0022*/ 	.short	0x0004
        /*0024*/ 	.byte	0x00, 0xf0, 0x05, 0x00


	//----- nvinfo : EIATTR_KPARAM_INFO
	.align		4
.L_6085:
        /*0028*/ 	.byte	0x04, 0x17
        /*002a*/ 	.short	(.L_6087 - .L_6086)
.L_6086:
        /*002c*/ 	.word	0x00000000
        /*0030*/ 	.short	0x0000
        /*0032*/ 	.short	0x0000
        /*0034*/ 	.byte	0x00, 0xf0, 0x11, 0x00


	//----- nvinfo : EIATTR_SPARSE_MMA_MASK
	.align		4
.L_6087:
        /*0038*/ 	.byte	0x03, 0x50
        /*003a*/ 	.short	0x0000


	//----- nvinfo : EIATTR_MAXREG_COUNT
	.align		4
        /*003c*/ 	.byte	0x03, 0x1b
        /*003e*/ 	.short	0x00ff


	//----- nvinfo : EIATTR_MERCURY_ISA_VERSION
	.align		4
        /*0040*/ 	.byte	0x03, 0x5f
        /*0042*/ 	.short	0x0101


	//----- nvinfo : EIATTR_EXIT_INSTR_OFFSETS
	.align		4
        /*0044*/ 	.byte	0x04, 0x1c
        /*0046*/ 	.short	(.L_6089 - .L_6088)


	//   ....[0]....
.L_6088:
        /*0048*/ 	.word	0x000005e0


	//   ....[1]....
        /*004c*/ 	.word	0x00001520


	//   ....[2]....
        /*0050*/ 	.word	0x00001580


	//----- nvinfo : EIATTR_MAX_THREADS
	.align		4
.L_6089:
        /*0054*/ 	.byte	0x04, 0x05
        /*0056*/ 	.short	(.L_6091 - .L_6090)
.L_6090:
        /*0058*/ 	.word	0x00000080
        /*005c*/ 	.word	0x00000001
        /*0060*/ 	.word	0x00000001


	//----- nvinfo : EIATTR_CRS_STACK_SIZE
	.align		4
.L_6091:
        /*0064*/ 	.byte	0x04, 0x1e
        /*0066*/ 	.short	(.L_6093 - .L_6092)
.L_6092:
        /*0068*/ 	.word	0x00000000


	//----- nvinfo : EIATTR_CBANK_PARAM_SIZE
	.align		4
.L_6093:
        /*006c*/ 	.byte	0x03, 0x19
        /*006e*/ 	.short	0x0020


	//----- nvinfo : EIATTR_PARAM_CBANK
	.align		4
        /*0070*/ 	.byte	0x04, 0x0a
        /*0072*/ 	.short	(.L_6095 - .L_6094)
	.align		4
.L_6094:
        /*0074*/ 	.word	index@(.nv.constant0._ZN2at6native29vectorized_elementwise_kernelILi2ENS0_13BinaryFunctorIhhhZZZNS0_16fmod_kernel_cudaERNS_18TensorIteratorBaseEENKUlvE_clEvENKUlvE_clEvEUlhhE_EESt5arrayIPcLm3EEEEviT0_T1_)
        /*0078*/ 	.short	0x0210
        /*007a*/ 	.short	0x0020


	//----- nvinfo : EIATTR_SW_WAR
	.align		4
.L_6095:
        /*007c*/ 	.byte	0x04, 0x36
        /*007e*/ 	.short	(.L_6097 - .L_6096)
.L_6096:
        /*0080*/ 	.word	0x00000008
.L_6097:


//--------------------- .nv.info._ZN2at6native29vectorized_elementwise_kernelILi4ENS0_13BinaryFunctorIhhhZZZNS0_16fmod_kernel_cudaERNS_18TensorIteratorBaseEENKUlvE_clEvENKUlvE_clEvEUlhhE_EESt5arrayIPcLm3EEEEviT0_T1_ --------------------------
	.section	.nv.info._ZN2at6native29vectorized_elementwise_kernelILi4ENS0_13BinaryFunctorIhhhZZZNS0_16fmod_kernel_cudaERNS_18TensorIteratorBaseEENKUlvE_clEvENKUlvE_clEvEUlhhE_EESt5arrayIPcLm3EEEEviT0_T1_,"",@"SHT_CUDA_INFO"
	.sectionflags	@""
	.align	4


	//----- nvinfo : EIATTR_CUDA_API_VERSION
	.align		4
        /*0000*/ 	.byte	0x04, 0x37
        /*0002*/ 	.short	(.L_6099 - .L_6098)
.L_6098:
        /*0004*/ 	.word	0x00000082


	//----- nvinfo : EIATTR_KPARAM_INFO
	.align		4
.L_6099:
        /*0008*/ 	.byte	0x04, 0x17
        /*000a*/ 	.short	(.L_6101 - .L_6100)
.L_6100:
        /*000c*/ 	.word	0x00000000
        /*0010*/ 	.short	0x0002
        /*0012*/ 	.short	0x0008
        /*0014*/ 	.byte	0x00, 0xf0, 0x61, 0x00


	//----- nvinfo : EIATTR_KPARAM_INFO
	.align		4
.L_6101:
        /*0018*/ 	.byte	0x04, 0x17
        /*001a*/ 	.short	(.L_6103 - .L_6102)
.L_6102:
        /*001c*/ 	.word	0x00000000
        /*0020*/ 	.short	0x0001
        /*0022*/ 	.short	0x0004
        /*0024*/ 	.byte	0x00, 0xf0, 0x05, 0x00


	//----- nvinfo : EIATTR_KPARAM_INFO
	.align		4
.L_6103:
        /*0028*/ 	.byte	0x04, 0x17
        /*002a*/ 	.short	(.L_6105 - .L_6104)
.L_6104:
        /*002c*/ 	.word	0x00000000
        /*0030*/ 	.short	0x0000
        /*0032*/ 	.short	0x0000
        /*0034*/ 	.byte	0x00, 0xf0, 0x11, 0x00


	//----- nvinfo : EIATTR_SPARSE_MMA_MASK
	.align		4
.L_6105:
        /*0038*/ 	.byte	0x03, 0x50
        /*003a*/ 	.short	0x0000


	//----- nvinfo : EIATTR_MAXREG_COUNT
	.align		4
        /*003c*/ 	.byte	0x03, 0x1b
        /*003e*/ 	.short	0x00ff


	//----- nvinfo : EIATTR_MERCURY_ISA_VERSION
	.align		4
        /*0040*/ 	.byte	0x03, 0x5f
        /*0042*/ 	.short	0x0101


	//----- nvinfo : EIATTR_EXIT_INSTR_OFFSETS
	.align		4
        /*0044*/ 	.byte	0x04, 0x1c
        /*0046*/ 	.short	(.L_6107 - .L_6106)


	//   ....[0]....
.L_6106:
        /*0048*/ 	.word	0x000005c0


	//   ....[1]....
        /*004c*/ 	.word	0x00001500


	//   ....[2]....
        /*0050*/ 	.word	0x00001560


	//----- nvinfo : EIATTR_MAX_THREADS
	.align		4
.L_6107:
        /*0054*/ 	.byte	0x04, 0x05
        /*0056*/ 	.short	(.L_6109 - .L_6108)
.L_6108:
        /*0058*/ 	.word	0x00000080
        /*005c*/ 	.word	0x00000001
        /*0060*/ 	.word	0x00000001


	//----- nvinfo : EIATTR_CRS_STACK_SIZE
	.align		4
.L_6109:
        /*0064*/ 	.byte	0x04, 0x1e
        /*0066*/ 	.short	(.L_6111 - .L_6110)
.L_6110:
        /*0068*/ 	.word	0x00000000


	//----- nvinfo : EIATTR_CBANK_PARAM_SIZE
	.align		4
.L_6111:
        /*006c*/ 	.byte	0x03, 0x19
        /*006e*/ 	.short	0x0020


	//----- nvinfo : EIATTR_PARAM_CBANK
	.align		4
        /*0070*/ 	.byte	0x04, 0x0a
        /*0072*/ 	.short	(.L_6113 - .L_6112)
	.align		4
.L_6112:
        /*0074*/ 	.word	index@(.nv.constant0._ZN2at6native29vectorized_elementwise_kernelILi4ENS0_13BinaryFunctorIhhhZZZNS0_16fmod_kernel_cudaERNS_18TensorIteratorBaseEENKUlvE_clEvENKUlvE_clEvEUlhhE_EESt5arrayIPcLm3EEEEviT0_T1_)
        /*0078*/ 	.short	0x0210
        /*007a*/ 	.short	0x0020


	//----- nvinfo : EIATTR_SW_WAR
	.align		4
.L_6113:
        /*007c*/ 	.byte	0x04, 0x36
        /*007e*/ 	.short	(.L_6115 - .L_6114)
.L_6114:
        /*0080*/ 	.word	0x00000008
.L_6115:


//--------------------- .nv.info._ZN2at6native29vectorized_elementwise_kernelILi8ENS0_13BinaryFunctorIhhhZZZNS0_16fmod_kernel_cudaERNS_18TensorIteratorBaseEENKUlvE_clEvENKUlvE_clEvEUlhhE_EESt5arrayIPcLm3EEEEviT0_T1_ --------------------------
	.section	.nv.info._ZN2at6native29vectorized_elementwise_kernelILi8ENS0_13BinaryFunctorIhhhZZZNS0_16fmod_kernel_cudaERNS_18TensorIteratorBaseEENKUlvE_clEvENKUlvE_clEvEUlhhE_EESt5arrayIPcLm3EEEEviT0_T1_,"",@"SHT_CUDA_INFO"
	.sectionflags	@""
	.align	4


	//----- nvinfo : EIATTR_CUDA_API_VERSION
	.align		4
        /*0000*/ 	.byte	0x04, 0x37
        /*0002*/ 	.short	(.L_6117 - .L_6116)
.L_6116:
        /*0004*/ 	.word	0x00000082


	//----- nvinfo : EIATTR_KPARAM_INFO
	.align		4
.L_6117:
        /*0008*/ 	.byte	0x04, 0x17
        /*000a*/ 	.short	(.L_6119 - .L_6118)
.L_6118:
        /*000c*/ 	.word	0x00000000
        /*0010*/ 	.short	0x0002
        /*0012*/ 	.short	0x0008
        /*0014*/ 	.byte	0x00, 0xf0, 0x61, 0x00


	//----- nvinfo : EIATTR_KPARAM_INFO
	.align		4
.L_6119:
        /*0018*/ 	.byte	0x04, 0x17
        /*001a*/ 	.short	(.L_6121 - .L_6120)
.L_6120:
        /*001c*/ 	.word	0x00000000
        /*0020*/ 	.short	0x0001
        /*0022*/ 	.short	0x0004
        /*0024*/ 	.byte	0x00, 0xf0, 0x05, 0x00


	//----- nvinfo : EIATTR_KPARAM_INFO
	.align		4
.L_6121:
        /*0028*/ 	.byte	0x04, 0x17
        /*002a*/ 	.short	(.L_6123 - .L_6122)
.L_6122:
        /*002c*/ 	.word	0x00000000
        /*0030*/ 	.short	0x0000
        /*0032*/ 	.short	0x0000
        /*0034*/ 	.byte	0x00, 0xf0, 0x11, 0x00


	//----- nvinfo : EIATTR_SPARSE_MMA_MASK
	.align		4
.L_6123:
        /*0038*/ 	.byte	0x03, 0x50
        /*003a*/ 	.short	0x0000


	//----- nvinfo : EIATTR_MAXREG_COUNT
	.align		4
        /*003c*/ 	.byte	0x03, 0x1b
        /*003e*/ 	.short	0x00ff


	//----- nvinfo : EIATTR_MERCURY_ISA_VERSION
	.align		4
        /*0040*/ 	.byte	0x03, 0x5f
        /*0042*/ 	.short	0x0101


	//----- nvinfo : EIATTR_EXIT_INSTR_OFFSETS
	.align		4
        /*0044*/ 	.byte	0x04, 0x1c
        /*0046*/ 	.short	(.L_6125 - .L_6124)


	//   ....[0]....
.L_6124:
        /*0048*/ 	.word	0x00000670


	//   ....[1]....
        /*004c*/ 	.word	0x000015b0


	//   ....[2]....
        /*0050*/ 	.word	0x00001610


	//----- nvinfo : EIATTR_MAX_THREADS
	.align		4
.L_6125:
        /*0054*/ 	.byte	0x04, 0x05
        /*0056*/ 	.short	(.L_6127 - .L_6126)
.L_6126:
        /*0058*/ 	.word	0x00000080
        /*005c*/ 	.word	0x00000001
        /*0060*/ 	.word	0x00000001


	//----- nvinfo : EIATTR_CRS_STACK_SIZE
	.align		4
.L_6127:
        /*0064*/ 	.byte	0x04, 0x1e
        /*0066*/ 	.short	(.L_6129 - .L_6128)
.L_6128:
        /*0068*/ 	.word	0x00000000


	//----- nvinfo : EIATTR_CBANK_PARAM_SIZE
	.align		4
.L_6129:
        /*006c*/ 	.byte	0x03, 0x19
        /*006e*/ 	.short	0x0020


	//----- nvinfo : EIATTR_PARAM_CBANK
	.align		4
        /*0070*/ 	.byte	0x04, 0x0a
        /*0072*/ 	.short	(.L_6131 - .L_6130)
	.align		4
.L_6130:
        /*0074*/ 	.word	index@(.nv.constant0._ZN2at6native29vectorized_elementwise_kernelILi8ENS0_13BinaryFunctorIhhhZZZNS0_16fmod_kernel_cudaERNS_18TensorIteratorBaseEENKUlvE_clEvENKUlvE_clEvEUlhhE_EESt5arrayIPcLm3EEEEviT0_T1_)
        /*0078*/ 	.short	0x0210
        /*007a*/ 	.short	0x0020


	//----- nvinfo : EIATTR_SW_WAR
	.align		4
.L_6131:
        /*007c*/ 	.byte	0x04, 0x36
        /*007e*/ 	.short	(.L_6133 - .L_6132)
.L_6132:
        /*0080*/ 	.word	0x00000008
.L_6133:


//--------------------- .nv.info._ZN2at6native18elementwise_kernelILi128ELi4EZNS0_15gpu_kernel_implINS0_13BUnaryFunctorIhhhZZZNS0_16fmod_kernel_cudaERNS_18TensorIteratorBaseEENKUlvE_clEvENKUlvE_clEvEUlhhE_EEEEvS5_RKT_EUliE_EEviT1_ --------------------------
	.section	.nv.info._ZN2at6native18elementwise_kernelILi128ELi4EZNS0_15gpu_kernel_implINS0_13BUnaryFunctorIhhhZZZNS0_16fmod_kernel_cudaERNS_18TensorIteratorBaseEENKUlvE_clEvENKUlvE_clEvEUlhhE_EEEEvS5_RKT_EUliE_EEviT1_,"",@"SHT_CUDA_INFO"
	.sectionflags	@""
	.align	4


	//----- nvinfo : EIATTR_CUDA_API_VERSION
	.align		4
        /*0000*/ 	.byte	0x04, 0x37
        /*0002*/ 	.short	(.L_6135 - .L_6134)
.L_6134:
        /*0004*/ 	.word	0x00000082


	//----- nvinfo : EIATTR_KPARAM_INFO
	.align		4
.L_6135:
        /*0008*/ 	.byte	0x04, 0x17
        /*000a*/ 	.short	(.L_6137 - .L_6136)
.L_6136:
        /*000c*/ 	.word	0x00000000
        /*0010*/ 	.short	0x0001
        /*0012*/ 	.short	0x0008
        /*0014*/ 	.byte	0x00, 0xf0, 0x61, 0x08


	//----- nvinfo : EIATTR_KPARAM_INFO
	.align		4
.L_6137:
        /*0018*/ 	.byte	0x04, 0x17
        /*001a*/ 	.short	(.L_6139 - .L_6138)
.L_6138:
        /*001c*/ 	.word	0x00000000
        /*0020*/ 	.short	0x0000
        /*0022*/ 	.short	0x0000
        /*0024*/ 	.byte	0x00, 0xf0, 0x11, 0x00


	//----- nvinfo : EIATTR_SPARSE_MMA_MASK
	.align		4
.L_6139:
        /*0028*/ 	.byte	0x03, 0x50
        /*002a*/ 	.short	0x0000


	//----- nvinfo : EIATTR_MAXREG_COUNT
	.align		4
        /*002c*/ 	.byte	0x03, 0x1b
        /*002e*/ 	.short	0x0080


	//----- nvinfo : EIATTR_EXTERNS
	.align		4
        /*0030*/ 	.byte	0x04, 0x0f
        /*0032*/ 	.short	(.L_6141 - .L_6140)


	//   ....[0]....
	.align		4
.L_6140:
        /*0034*/ 	.word	index@(__assertfail)


	//----- nvinfo : EIATTR_MERCURY_ISA_VERSION
	.align		4
.L_6141:
        /*0038*/ 	.byte	0x03, 0x5f
        /*003a*/ 	.short	0x0101


	//----- nvinfo : EIATTR_SYSCALL_OFFSETS
	.align		4
        /*003c*/ 	.byte	0x04, 0x46
        /*003e*/ 	.short	(.L_6143 - .L_6142)


	//   ....[0]....
.L_6142:
        /*0040*/ 	.word	0x00002230


	//   ....[1]....
        /*0044*/ 	.word	0x000030f0


	//   ....[2]....
        /*0048*/ 	.word	0x00005360


	//   ....[3]....
        /*004c*/ 	.word	0x00006220


	//   ....[4]....
        /*0050*/ 	.word	0x00008480


	//   ....[5]....
        /*0054*/ 	.word	0x00009340


	//   ....[6]....
        /*0058*/ 	.word	0x0000b590


	//   ....[7]....
        /*005c*/ 	.word	0x0000c450


	//----- nvinfo : EIATTR_EXIT_INSTR_OFFSETS
	.align		4
.L_6143:
        /*0060*/ 	.byte	0x04, 0x1c
        /*0062*/ 	.short	(.L_6145 - .L_6144)


	//   ....[0]....
.L_6144:
        /*0064*/ 	.word	0x00009400


	//   ....[1]....
        /*0068*/ 	.word	0x0000b710


	//   ....[2]....
        /*006c*/ 	.word	0x0000b730


	//   ....[3]....
        /*0070*/ 	.word	0x0000b7d0


	//   ....[4]....
        /*0074*/ 	.word	0x0000b800


	//   ....[5]....
        /*0078*/ 	.word	0x0000b820


	//   ....[6]....
        /*007c*/ 	.word	0x0000b8b0


	//   ....[7]....
        /*0080*/ 	.word	0x0000b8f0


	//   ....[8]....
        /*0084*/ 	.word	0x0000b990


	//   ....[9]....
        /*0088*/ 	.word	0x0000b9e0


	//   ....[10]....
        /*008c*/ 	.word	0x0000ba10


	//   ....[11]....
        /*0090*/ 	.word	0x0000bae0


	//   ....[12]....
        /*0094*/ 	.word	0x0000bb20


	//   ....[13]....
        /*0098*/ 	.word	0x0000bcb0


	//   ....[14]....
        /*009c*/ 	.word	0x0000be10


	//   ....[15]....
        /*00a0*/ 	.word	0x0000be50


	//   ....[16]....
        /*00a4*/ 	.word	0x0000bef0


	//   ....[17]....
        /*00a8*/ 	.word	0x0000c070


	//   ....[18]....
        /*00ac*/ 	.word	0x0000c1f0


	//   ....[19]....
        /*00b0*/ 	.word	0x0000c350


	//   ....[20]....
        /*00b4*/ 	.word	0x0000c460


	//   ....[21]....
        /*00b8*/ 	.word	0x0000c4a0


	//   ....[22]....
        /*00bc*/ 	.word	0x0000c4d0


	//----- nvinfo : EIATTR_MAX_THREADS
	.align		4
.L_6145:
        /*00c0*/ 	.byte	0x04, 0x05
        /*00c2*/ 	.short	(.L_6147 - .L_6146)
.L_6146:
        /*00c4*/ 	.word	0x00000080
        /*00c8*/ 	.word	0x00000001
        /*00cc*/ 	.word	0x00000001


	//----- nvinfo : EIATTR_CRS_STACK_SIZE
	.align		4
.L_6147:
        /*00d0*/ 	.byte	0x04, 0x1e
        /*00d2*/ 	.short	(.L_6149 - .L_6148)
.L_6148:
        /*00d4*/ 	.word	0x00000000


	//----- nvinfo : EIATTR_CBANK_PARAM_SIZE
	.align		4
.L_6149:
        /*00d8*/ 	.byte	0x03, 0x19
        /*00da*/ 	.short	0x0220


	//----- nvinfo : EIATTR_PARAM_CBANK
	.align		4
        /*00dc*/ 	.byte	0x04, 0x0a
        /*00de*/ 	.short	(.L_6151 - .L_6150)
	.align		4
.L_6150:
        /*00e0*/ 	.word	index@(.nv.constant0._ZN2at6native18elementwise_kernelILi128ELi4EZNS0_15gpu_kernel_implINS0_13BUnaryFunctorIhhhZZZNS0_16fmod_kernel_cudaERNS_18TensorIteratorBaseEENKUlvE_clEvENKUlvE_clEvEUlhhE_EEEEvS5_RKT_EUliE_EEviT1_)
        /*00e4*/ 	.short	0x0210
        /*00e6*/ 	.short	0x0220


	//----- nvinfo : EIATTR_SW_WAR
	.align		4
.L_6151:
        /*00e8*/ 	.byte	0x04, 0x36
        /*00ea*/ 	.short	(.L_6153 - .L_6152)
.L_6152:
        /*00ec*/ 	.word	0x00000008
.L_6153:


//--------------------- .nv.info._ZN2at6native27unrolled_elementwise_kernelINS0_13BUnaryFunctorIhhhZZZNS0_16fmod_kernel_cudaERNS_18TensorIteratorBaseEENKUlvE_clEvENKUlvE_clEvEUlhhE_EESt5arrayIPcLm2EELi4E23TrivialOffsetCalculatorILi1EjESD_NS0_6memory12LoadWithCastILi1EEENSE_13StoreWithCastILi1EEEEEviT_T0_T2_T3_T4_T5_ --------------------------
	.section	.nv.info._ZN2at6native27unrolled_elementwise_kernelINS0_13BUnaryFunctorIhhhZZZNS0_16fmod_kernel_cudaERNS_18TensorIteratorBaseEENKUlvE_clEvENKUlvE_clEvEUlhhE_EESt5arrayIPcLm2EELi4E23TrivialOffsetCalculatorILi1EjESD_NS0_6memory12LoadWithCastILi1EEENSE_13StoreWithCastILi1EEEEEviT_T0_T2_T3_T4_T5_,"",@"SHT_CUDA_INFO"
	.sectionflags	@""
	.align	4


	//----- nvinfo : EIATTR_CUDA_API_VERSION
	.align		4
        /*0000*/ 	.byte	0x04, 0x37
        /*0002*/ 	.short	(.L_6155 - .L_6154)
.L_6154:
        /*0004*/ 	.word	0x00000082


	//----- nvinfo : EIATTR_KPARAM_INFO
	.align		4
.L_6155:
        /*0008*/ 	.byte	0x04, 0x17
        /*000a*/ 	.short	(.L_6157 - .L_6156)
.L_6156:
        /*000c*/ 	.word	0x00000000
        /*0010*/ 	.short	0x0006
        /*0012*/ 	.short	0x0024
        /*0014*/ 	.byte	0x00, 0xf0, 0x21, 0x00


	//----- nvinfo : EIATTR_KPARAM_INFO
	.align		4
.L_6157:
        /*0018*/ 	.byte	0x04, 0x17
        /*001a*/ 	.short	(.L_6159 - .L_6158)
.L_6158:
        /*001c*/ 	.word	0x00000000
        /*0020*/ 	.short	0x0005
        /*0022*/ 	.short	0x001c
        /*0024*/ 	.byte	0x00, 0xf0, 0x21, 0x00


	//----- nvinfo : EIATTR_KPARAM_INFO
	.align		4
.L_6159:
        /*0028*/ 	.byte	0x04, 0x17
        /*002a*/ 	.short	(.L_6161 - .L_6160)
.L_6160:
        /*002c*/ 	.word	0x00000000
        /*0030*/ 	.short	0x0004
        /*0032*/ 	.short	0x0019
        /*0034*/ 	.byte	0x00, 0xf0, 0x05, 0x00


	//----- nvinfo : EIATTR_KPARAM_INFO
	.align		4
.L_6161:
        /*0038*/ 	.byte	0x04, 0x17
        /*003a*/ 	.short	(.L_6163 - .L_6162)
.L_6162:
        /*003c*/ 	.word	0x00000000
        /*0040*/ 	.short	0x0003
        /*0042*/ 	.short	0x0018
        /*0044*/ 	.byte	0x00, 0xf0, 0x05, 0x00


	//----- nvinfo : EIATTR_KPARAM_INFO
	.align		4
.L_6163:
        /*0048*/ 	.byte	0x04, 0x17
        /*004a*/ 	.short	(.L_6165 - .L_6164)
.L_6164:
        /*004c*/ 	.word	0x00000000
        /*0050*/ 	.short	0x0002
        /*0052*/ 	.short	0x0008
        /*0054*/ 	.byte	0x00, 0xf0, 0x41, 0x00


	//----- nvinfo : EIATTR_KPARAM_INFO
	.align		4
.L_6165:
        /*0058*/ 	.byte	0x04, 0x17
        /*005a*/ 	.short	(.L_6167 - .L_6166)
.L_6166:
        /*005c*/ 	.word	0x00000000
        /*0060*/ 	.short	0x0001
        /*0062*/ 	.short	0x0004
        /*0064*/ 	.byte	0x00, 0xf0, 0x09, 0x00


	//----- nvinfo : EIATTR_KPARAM_INFO
	.align		4
.L_6167:
        /*0068*/ 	.byte	0x04, 0x17
        /*006a*/ 	.short	(.L_6169 - .L_6168)
.L_6168:
        /*006c*/ 	.word	0x00000000
        /*0070*/ 	.short	0x0000
        /*0072*/ 	.short	0x0000
        /*0074*/ 	.byte	0x00, 0xf0, 0x11, 0x00


	//----- nvinfo : EIATTR_SPARSE_MMA_MASK
	.align		4
.L_6169:
        /*0078*/ 	.byte	0x03, 0x50
        /*007a*/ 	.short	0x0000


	//----- nvinfo : EIATTR_MAXREG_COUNT
	.align		4
        /*007c*/ 	.byte	0x03, 0x1b
        /*007e*/ 	.short	0x00ff


	//----- nvinfo : EIATTR_EXTERNS
	.align		4
        /*0080*/ 	.byte	0x04, 0x0f
        /*0082*/ 	.short	(.L_6171 - .L_6170)


	//   ....[0]....
	.align		4
.L_6170:
        /*0084*/ 	.word	index@(__assertfail)


	//----- nvinfo : EIATTR_MERCURY_ISA_VERSION
	.align		4
.L_6171:
        /*0088*/ 	.byte	0x03, 0x5f
        /*008a*/ 	.short	0x0101


	//----- nvinfo : EIATTR_SYSCALL_OFFSETS
	.align		4
        /*008c*/ 	.byte	0x04, 0x46
        /*008e*/ 	.short	(.L_6173 - .L_6172)


	//   ....[0]....
.L_6172:
        /*0090*/ 	.word	0x00000f50


	//   ....[1]....
        /*0094*/ 	.word	0x00001ea0


	//   ....[2]....
        /*0098*/ 	.word	0x00002e00


	//   ....[3]....
        /*009c*/ 	.word	0x00003d30


	//   ....[4]....
        /*00a0*/ 	.word	0x00005090


	//   ....[5]....
        /*00a4*/ 	.word	0x000060c0


	//   ....[6]....
        /*00a8*/ 	.word	0x000070b0


	//   ....[7]....
        /*00ac*/ 	.word	0x000080a0


	//----- nvinfo : EIATTR_EXIT_INSTR_OFFSETS
	.align		4
.L_6173:
        /*00b0*/ 	.byte	0x04, 0x1c
        /*00b2*/ 	.short	(.L_6175 - .L_6174)


	//   ....[0]....
.L_6174:
        /*00b4*/ 	.word	0x00007160


	//   ....[1]....
        /*00b8*/ 	.word	0x00007290


	//   ....[2]....
        /*00bc*/ 	.word	0x000072b0


	//   ....[3]....
        /*00c0*/ 	.word	0x00007350


	//   ....[4]....
        /*00c4*/ 	.word	0x00007380


	//   ....[5]....
        /*00c8*/ 	.word	0x000073b0


	//   ....[6]....
        /*00cc*/ 	.word	0x00007450


	//   ....[7]....
        /*00d0*/ 	.word	0x000074a0


	//   ....[8]....
        /*00d4*/ 	.word	0x00007550


	//   ....[9]....
        /*00d8*/ 	.word	0x000075b0


	//   ....[10]....
        /*00dc*/ 	.word	0x000075f0


	//   ....[11]....
        /*00e0*/ 	.word	0x000076b0


	//   ....[12]....
        /*00e4*/ 	.word	0x00007700


	//   ....[13]....
        /*00e8*/ 	.word	0x000078a0


	//   ....[14]....
        /*00ec*/ 	.word	0x00007a10


	//   ....[15]....
        /*00f0*/ 	.word	0x00007a60


	//   ....[16]....
        /*00f4*/ 	.word	0x00007b10


	//   ....[17]....
        /*00f8*/ 	.word	0x00007ca0


	//   ....[18]....
        /*00fc*/ 	.word	0x00007e30


	//   ....[19]....
        /*0100*/ 	.word	0x00007fa0


	//   ....[20]....
        /*0104*/ 	.word	0x000080b0


	//   ....[21]....
        /*0108*/ 	.word	0x000080f0


	//   ....[22]....
        /*010c*/ 	.word	0x00008120


	//----- nvinfo : EIATTR_MAX_THREADS
	.align		4
.L_6175:
        /*0110*/ 	.byte	0x04, 0x05
        /*0112*/ 	.short	(.L_6177 - .L_6176)
.L_6176:
        /*0114*/ 	.word	0x00000080
        /*0118*/ 	.word	0x00000001
        /*011c*/ 	.word	0x00000001


	//----- nvinfo : EIATTR_CRS_STACK_SIZE
	.align		4
.L_6177:
        /*0120*/ 	.byte	0x04, 0x1e
        /*0122*/ 	.short	(.L_6179 - .L_6178)
.L_6178:
        /*0124*/ 	.word	0x00000000


	//----- nvinfo : EIATTR_CBANK_PARAM_SIZE
	.align		4
.L_6179:
        /*0128*/ 	.byte	0x03, 0x19
        /*012a*/ 	.short	0x002c


	//----- nvinfo : EIATTR_PARAM_CBANK
	.align		4
        /*012c*/ 	.byte	0x04, 0x0a
        /*012e*/ 	.short	(.L_6181 - .L_6180)
	.align		4
.L_6180:
        /*0130*/ 	.word	index@(.nv.constant0._ZN2at6native27unrolled_elementwise_kernelINS0_13BUnaryFunctorIhhhZZZNS0_16fmod_kernel_cudaERNS_18TensorIteratorBaseEENKUlvE_clEvENKUlvE_clEvEUlhhE_EESt5arrayIPcLm2EELi4E23TrivialOffsetCalculatorILi1EjESD_NS0_6memory12LoadWithCastILi1EEENSE_13StoreWithCastILi1EEEEEviT_T0_T2_T3_T4_T5_)
        /*0134*/ 	.short	0x0210
        /*0136*/ 	.short	0x002c


	//----- nvinfo : EIATTR_SW_WAR
	.align		4
.L_6181:
        /*0138*/ 	.byte	0x04, 0x36
        /*013a*/ 	.short	(.L_6183 - .L_6182)
.L_6182:
        /*013c*/ 	.word	0x00000008
.L_6183:


//--------------------- .nv.info._ZN2at6native18elementwise_kernelILi128ELi4EZNS0_22gpu_kernel_impl_nocastINS0_13BUnaryFunctorIhhhZZZNS0_16fmod_kernel_cudaERNS_18TensorIteratorBaseEENKUlvE_clEvENKUlvE_clEvEUlhhE_EEEEvS5_RKT_EUliE_EEviT1_ --------------------------
	.section	.nv.info._ZN2at6native18elementwise_kernelILi128ELi4EZNS0_22gpu_kernel_impl_nocastINS0_13BUnaryFunctorIhhhZZZNS0_16fmod_kernel_cudaERNS_18TensorIteratorBaseEENKUlvE_clEvENKUlvE_clEvEUlhhE_EEEEvS5_RKT_EUliE_EEviT1_,"",@"SHT_CUDA_INFO"
	.sectionflags	@""
	.align	4


	//----- nvinfo : EIATTR_CUDA_API_VERSION
	.align		4
        /*0000*/ 	.byte	0x04, 0x37
        /*0002*/ 	.short	(.L_6185 - .L_6184)
.L_6184:
        /*0004*/ 	.word	0x00000082


	//----- nvinfo : EIATTR_KPARAM_INFO
	.align		4
.L_6185:
        /*0008*/ 	.byte	0x04, 0x17
        /*000a*/ 	.short	(.L_6187 - .L_6186)
.L_6186:
        /*000c*/ 	.word	0x00000000
        /*0010*/ 	.short	0x0001
        /*0012*/ 	.short	0x0008
        /*0014*/ 	.byte	0x00, 0xf0, 0x61, 0x08


	//----- nvinfo : EIATTR_KPARAM_INFO
	.align		4
.L_6187:
        /*0018*/ 	.byte	0x04, 0x17
        /*001a*/ 	.short	(.L_6189 - .L_6188)
.L_6188:
        /*001c*/ 	.word	0x00000000
        /*0020*/ 	.short	0x0000
        /*0022*/ 	.short	0x0000
        /*0024*/ 	.byte	0x00, 0xf0, 0x11, 0x00


	//----- nvinfo : EIATTR_SPARSE_MMA_MASK
	.align		4
.L_6189:
        /*0028*/ 	.byte	0x03, 0x50
        /*002a*/ 	.short	0x0000


	//----- nvinfo : EIATTR_MAXREG_COUNT
	.align		4
        /*002c*/ 	.byte	0x03, 0x1b
        /*002e*/ 	.short	0x0080


	//----- nvinfo : EIATTR_MERCURY_ISA_VERSION
	.align		4
        /*0030*/ 	.byte	0x03, 0x5f
        /*0032*/ 	.short	0x0101


	//----- nvinfo : EIATTR_EXIT_INSTR_OFFSETS
	.align		4
        /*0034*/ 	.byte	0x04, 0x1c
        /*0036*/ 	.short	(.L_6191 - .L_6190)


	//   ....[0]....
.L_6190:
        /*0038*/ 	.word	0x00003c60


	//   ....[1]....
        /*003c*/ 	.word	0x00005000


	//----- nvinfo : EIATTR_MAX_THREADS
	.align		4
.L_6191:
        /*0040*/ 	.byte	0x04, 0x05
        /*0042*/ 	.short	(.L_6193 - .L_6192)
.L_6192:
        /*0044*/ 	.word	0x00000080
        /*0048*/ 	.word	0x00000001
        /*004c*/ 	.word	0x00000001


	//----- nvinfo : EIATTR_CRS_STACK_SIZE
	.align		4
.L_6193:
        /*0050*/ 	.byte	0x04, 0x1e
        /*0052*/ 	.short	(.L_6195 - .L_6194)
.L_6194:
        /*0054*/ 	.word	0x00000000


	//----- nvinfo : EIATTR_CBANK_PARAM_SIZE
	.align		4
.L_6195:
        /*0058*/ 	.byte	0x03, 0x19
        /*005a*/ 	.short	0x0220


	//----- nvinfo : EIATTR_PARAM_CBANK
	.align		4
        /*005c*/ 	.byte	0x04, 0x0a
        /*005e*/ 	.short	(.L_6197 - .L_6196)
	.align		4
.L_6196:
        /*0060*/ 	.word	index@(.nv.constant0._ZN2at6native18elementwise_kernelILi128ELi4EZNS0_22gpu_kernel_impl_nocastINS0_13BUnaryFunctorIhhhZZZNS0_16fmod_kernel_cudaERNS_18TensorIteratorBaseEENKUlvE_clEvENKUlvE_clEvEUlhhE_EEEEvS5_RKT_EUliE_EEviT1_)
        /*0064*/ 	.short	0x0210
        /*0066*/ 	.short	0x0220


	//----- nvinfo : EIATTR_SW_WAR
	.align		4
.L_6197:
        /*0068*/ 	.byte	0x04, 0x36
        /*006a*/ 	.short	(.L_6199 - .L_6198)
.L_6198:
        /*006c*/ 	.word	0x00000008
.L_6199:


//--------------------- .nv.info._ZN2at6native27unrolled_elementwise_kernelINS0_13BUnaryFunctorIhhhZZZNS0_16fmod_kernel_cudaERNS_18TensorIteratorBaseEENKUlvE_clEvENKUlvE_clEvEUlhhE_EESt5arrayIPcLm2EELi4E23TrivialOffsetCalculatorILi1EjESD_NS0_6memory15LoadWithoutCastENSE_16StoreWithoutCastEEEviT_T0_T2_T3_T4_T5_ --------------------------
	.section	.nv.info._ZN2at6native27unrolled_elementwise_kernelINS0_13BUnaryFunctorIhhhZZZNS0_16fmod_kernel_cudaERNS_18TensorIteratorBaseEENKUlvE_clEvENKUlvE_clEvEUlhhE_EESt5arrayIPcLm2EELi4E23TrivialOffsetCalculatorILi1EjESD_NS0_6memory15LoadWithoutCastENSE_16StoreWithoutCastEEEviT_T0_T2_T3_T4_T5_,"",@"SHT_CUDA_INFO"
	.sectionflags	@""
	.align	4


	//----- nvinfo : EIATTR_CUDA_API_VERSION
	.align		4
        /*0000*/ 	.byte	0x04, 0x37
        /*0002*/ 	.short	(.L_6201 - .L_6200)
.L_6200:
        /*0004*/ 	.word	0x00000082


	//----- nvinfo : EIATTR_KPARAM_INFO
	.align		4
.L_6201:
        /*0008*/ 	.byte	0x04, 0x17
        /*000a*/ 	.short	(.L_6203 - .L_6202)
.L_6202:
        /*000c*/ 	.word	0x00000000
        /*0010*/ 	.short	0x0006
        /*0012*/ 	.short	0x001b
        /*0014*/ 	.byte	0x00, 0xf0, 0x05, 0x00


	//----- nvinfo : EIATTR_KPARAM_INFO
	.align		4
.L_6203:
        /*0018*/ 	.byte	0x04, 0x17
        /*001a*/ 	.short	(.L_6205 - .L_6204)
.L_6204:
        /*001c*/ 	.word	0x00000000
        /*0020*/ 	.short	0x0005
        /*0022*/ 	.short	0x001a
        /*0024*/ 	.byte	0x00, 0xf0, 0x05, 0x00


	//----- nvinfo : EIATTR_KPARAM_INFO
	.align		4
.L_6205:
        /*0028*/ 	.byte	0x04, 0x17
        /*002a*/ 	.short	(.L_6207 - .L_6206)
.L_6206:
        /*002c*/ 	.word	0x00000000
        /*0030*/ 	.short	0x0004
        /*0032*/ 	.short	0x0019
        /*0034*/ 	.byte	0x00, 0xf0, 0x05, 0x00


	//----- nvinfo : EIATTR_KPARAM_INFO
	.align		4
.L_6207:
        /*0038*/ 	.byte	0x04, 0x17
        /*003a*/ 	.short	(.L_6209 - .L_6208)
.L_6208:
        /*003c*/ 	.word	0x00000000
        /*0040*/ 	.short	0x0003
        /*0042*/ 	.short	0x0018
        /*0044*/ 	.byte	0x00, 0xf0, 0x05, 0x00


	//----- nvinfo : EIATTR_KPARAM_INFO
	.align		4
.L_6209:
        /*0048*/ 	.byte	0x04, 0x17
        /*004a*/ 	.short	(.L_6211 - .L_6210)
.L_6210:
        /*004c*/ 	.word	0x00000000
        /*0050*/ 	.short	0x0002
        /*0052*/ 	.short	0x0008
        /*0054*/ 	.byte	0x00, 0xf0, 0x41, 0x00


	//----- nvinfo : EIATTR_KPARAM_INFO
	.align		4
.L_6211:
        /*0058*/ 	.byte	0x04, 0x17
        /*005a*/ 	.short	(.L_6213 - .L_6212)
.L_6212:
        /*005c*/ 	.word	0x00000000
        /*0060*/ 	.short	0x0001
        /*0062*/ 	.short	0x0004
        /*0064*/ 	.byte	0x00, 0xf0, 0x09, 0x00


	//----- nvinfo : EIATTR_KPARAM_INFO
	.align		4
.L_6213:
        /*0068*/ 	.byte	0x04, 0x17
        /*006a*/ 	.short	(.L_6215 - .L_6214)
.L_6214:
        /*006c*/ 	.word	0x00000000
        /*0070*/ 	.short	0x0000
        /*0072*/ 	.short	0x0000
        /*0074*/ 	.byte	0x00, 0xf0, 0x11, 0x00


	//----- nvinfo : EIATTR_SPARSE_MMA_MASK
	.align		4
.L_6215:
        /*0078*/ 	.byte	0x03, 0x50
        /*007a*/ 	.short	0x0000


	//----- nvinfo : EIATTR_MAXREG_COUNT
	.align		4
        /*007c*/ 	.byte	0x03, 0x1b
        /*007e*/ 	.short	0x00ff


	//----- nvinfo : EIATTR_MERCURY_ISA_VERSION
	.align		4
        /*0080*/ 	.byte	0x03, 0x5f
        /*0082*/ 	.short	0x0101


	//----- nvinfo : EIATTR_EXIT_INSTR_OFFSETS
	.align		4
        /*0084*/ 	.byte	0x04, 0x1c
        /*0086*/ 	.short	(.L_6217 - .L_6216)


	//   ....[0]....
.L_6216:
        /*0088*/ 	.word	0x00000650


	//   ....[1]....
        /*008c*/ 	.word	0x000006b0


	//----- nvinfo : EIATTR_MAX_THREADS
	.align		4
.L_6217:
        /*0090*/ 	.byte	0x04, 0x05
        /*0092*/ 	.short	(.L_6219 - .L_6218)
.L_6218:
        /*0094*/ 	.word	0x00000080
        /*0098*/ 	.word	0x00000001
        /*009c*/ 	.word	0x00000001


	//----- nvinfo : EIATTR_CRS_STACK_SIZE
	.align		4
.L_6219:
        /*00a0*/ 	.byte	0x04, 0x1e
        /*00a2*/ 	.short	(.L_6221 - .L_6220)
.L_6220:
        /*00a4*/ 	.word	0x00000000


	//----- nvinfo : EIATTR_CBANK_PARAM_SIZE
	.align		4
.L_6221:
        /*00a8*/ 	.byte	0x03, 0x19
        /*00aa*/ 	.short	0x001c


	//----- nvinfo : EIATTR_PARAM_CBANK
	.align		4
        /*00ac*/ 	.byte	0x04, 0x0a
        /*00ae*/ 	.short	(.L_6223 - .L_6222)
	.align		4
.L_6222:
        /*00b0*/ 	.word	index@(.nv.constant0._ZN2at6native27unrolled_elementwise_kernelINS0_13BUnaryFunctorIhhhZZZNS0_16fmod_kernel_cudaERNS_18TensorIteratorBaseEENKUlvE_clEvENKUlvE_clEvEUlhhE_EESt5arrayIPcLm2EELi4E23TrivialOffsetCalculatorILi1EjESD_NS0_6memory15LoadWithoutCastENSE_16StoreWithoutCastEEEviT_T0_T2_T3_T4_T5_)
        /*00b4*/ 	.short	0x0210
        /*00b6*/ 	.short	0x001c


	//----- nvinfo : EIATTR_SW_WAR
	.align		4
.L_6223:
        /*00b8*/ 	.byte	0x04, 0x36
        /*00ba*/ 	.short	(.L_6225 - .L_6224)
.L_6224:
        /*00bc*/ 	.word	0x00000008
.L_6225:


//--------------------- .nv.info._ZN2at6native29vectorized_elementwise_kernelILi2ENS0_13BUnaryFunctorIhhhZZZNS0_16fmod_kernel_cudaERNS_18TensorIteratorBaseEENKUlvE_clEvENKUlvE_clEvEUlhhE_EESt5arrayIPcLm2EEEEviT0_T1_ --------------------------
	.section	.nv.info._ZN2at6native29vectorized_elementwise_kernelILi2ENS0_13BUnaryFunctorIhhhZZZNS0_16fmod_kernel_cudaERNS_18TensorIteratorBaseEENKUlvE_clEvENKUlvE_clEvEUlhhE_EESt5arrayIPcLm2EEEEviT0_T1_,"",@"SHT_CUDA_INFO"
	.sectionflags	@""
	.align	4


	//----- nvinfo : EIATTR_CUDA_API_VERSION
	.align		4
        /*0000*/ 	.byte	0x04, 0x37
        /*0002*/ 	.short	(.L_6227 - .L_6226)
.L_6226:
        /*0004*/ 	.word	0x00000082


	//----- nvinfo : EIATTR_KPARAM_INFO
	.align		4
.L_6227:
        /*0008*/ 	.byte	0x04, 0x17
        /*000a*/ 	.short	(.L_6229 - .L_6228)
.L_6228:
        /*000c*/ 	.word	0x00000000
        /*0010*/ 	.short	0x0002
        /*0012*/ 	.short	0x0008
        /*0014*/ 	.byte	0x00, 0xf0, 0x41, 0x00


	//----- nvinfo : EIATTR_KPARAM_INFO
	.align		4
.L_6229:
        /*0018*/ 	.byte	0x04, 0x17
        /*001a*/ 	.short	(.L_6231 - .L_6230)
.L_6230:
        /*001c*/ 	.word	0x00000000
        /*0020*/ 	.short	0x0001
        /*0022*/ 	.short	0x0004
        /*0024*/ 	.byte	0x00, 0xf0, 0x09, 0x00


	//----- nvinfo : EIATTR_KPARAM_INFO
	.align		4
.L_6231:
        /*0028*/ 	.byte	0x04, 0x17
        /*002a*/ 	.short	(.L_6233 - .L_6232)
.L_6232:
        /*002c*/ 	.word	0x00000000
        /*0030*/ 	.short	0x0000
        /*0032*/ 	.short	0x0000
        /*0034*/ 	.byte	0x00, 0xf0, 0x11, 0x00


	//----- nvinfo : EIATTR_SPARSE_MMA_MASK
	.align		4
.L_6233:
        /*0038*/ 	.byte	0x03, 0x50
        /*003a*/ 	.short	0x0000


	//----- nvinfo : EIATTR_MAXREG_COUNT
	.align		4
        /*003c*/ 	.byte	0x03, 0x1b
        /*003e*/ 	.short	0x00ff


	//----- nvinfo : EIATTR_MERCURY_ISA_VERSION
	.align		4
        /*0040*/ 	.byte	0x03, 0x5f
        /*0042*/ 	.short	0x0101


	//----- nvinfo : EIATTR_EXIT_INSTR_OFFSETS
	.align		4
        /*0044*/ 	.byte	0x04, 0x1c
        /*0046*/ 	.short	(.L_6235 - .L_6234)


	//   ....[0]....
.L_6234:
        /*0048*/ 	.word	0x000004d0


	//   ....[1]....
        /*004c*/ 	.word	0x00001190


	//   ....[2]....
        /*0050*/ 	.word	0x000011f0


	//----- nvinfo : EIATTR_MAX_THREADS
	.align		4
.L_6235:
        /*0054*/ 	.byte	0x04, 0x05
        /*0056*/ 	.short	(.L_6237 - .L_6236)
.L_6236:
        /*0058*/ 	.word	0x00000080
        /*005c*/ 	.word	0x00000001
        /*0060*/ 	.word	0x00000001


	//----- nvinfo : EIATTR_CRS_STACK_SIZE
	.align		4
.L_6237:
        /*0064*/ 	.byte	0x04, 0x1e
        /*0066*/ 	.short	(.L_6239 - .L_6238)
.L_6238:
        /*0068*/ 	.word	0x00000000


	//----- nvinfo : EIATTR_CBANK_PARAM_SIZE
	.align		4
.L_6239:
        /*006c*/ 	.byte	0x03, 0x19
        /*006e*/ 	.short	0x0018


	//----- nvinfo : EIATTR_PARAM_CBANK
	.align		4
        /*0070*/ 	.byte	0x04, 0x0a
        /*0072*/ 	.short	(.L_6241 - .L_6240)
	.align		4
.L_6240:
        /*0074*/ 	.word	index@(.nv.constant0._ZN2at6native29vectorized_elementwise_kernelILi2ENS0_13BUnaryFunctorIhhhZZZNS0_16fmod_kernel_cudaERNS_18TensorIteratorBaseEENKUlvE_clEvENKUlvE_clEvEUlhhE_EESt5arrayIPcLm2EEEEviT0_T1_)
        /*0078*/ 	.short	0x0210
        /*007a*/ 	.short	0x0018


	//----- nvinfo : EIATTR_SW_WAR
	.align		4
.L_6241:
        /*007c*/ 	.byte	0x04, 0x36
        /*007e*/ 	.short	(.L_6243 - .L_6242)
.L_6242:
        /*0080*/ 	.word	0x00000008
.L_6243:


//--------------------- .nv.info._ZN2at6native29vectorized_elementwise_kernelILi4ENS0_13BUnaryFunctorIhhhZZZNS0_16fmod_kernel_cudaERNS_18TensorIteratorBaseEENKUlvE_clEvENKUlvE_clEvEUlhhE_EESt5arrayIPcLm2EEEEviT0_T1_ --------------------------
	.section	.nv.info._ZN2at6native29vectorized_elementwise_kernelILi4ENS0_13BUnaryFunctorIhhhZZZNS0_16fmod_kernel_cudaERNS_18TensorIteratorBaseEENKUlvE_clEvENKUlvE_clEvEUlhhE_EESt5arrayIPcLm2EEEEviT0_T1_,"",@"SHT_CUDA_INFO"
	.sectionflags	@""
	.align	4


	//----- nvinfo : EIATTR_CUDA_API_VERSION
	.align		4
        /*0000*/ 	.byte	0x04, 0x37
        /*0002*/ 	.short	(.L_6245 - .L_6244)
.L_6244:
        /*0004*/ 	.word	0x00000082


	//----- nvinfo : EIATTR_KPARAM_INFO
	.align		4
.L_6245:
        /*0008*/ 	.byte	0x04, 0x17
        /*000a*/ 	.short	(.L_6247 - .L_6246)
.L_6246:
        /*000c*/ 	.word	0x00000000
        /*0010*/ 	.short	0x0002
        /*0012*/ 	.short	0x0008
        /*0014*/ 	.byte	0x00, 0xf0, 0x41, 0x00


	//----- nvinfo : EIATTR_KPARAM_INFO
	.align		4
.L_6247:
        /*0018*/ 	.byte	0x04, 0x17
        /*001a*/ 	.short	(.L_6249 - .L_6248)
.L_6248:
        /*001c*/ 	.word	0x00000000
        /*0020*/ 	.short	0x0001
        /*0022*/ 	.short	0x0004
        /*0024*/ 	.byte	0x00, 0xf0, 0x09, 0x00


	//----- nvinfo : EIATTR_KPARAM_INFO
	.align		4
.L_6249:
        /*0028*/ 	.byte	0x04, 0x17
        /*002a*/ 	.short	(.L_6251 - .L_6250)
.L_6250:
        /*002c*/ 	.word	0x00000000
        /*0030*/ 	.short	0x0000
        /*0032*/ 	.short	0x0000
        /*0034*/ 	.byte	0x00, 0xf0, 0x11, 0x00


	//----- nvinfo : EIATTR_SPARSE_MMA_MASK
	.align		4
.L_6251:
        /*0038*/ 	.byte	0x03, 0x50
        /*003a*/ 	.short	0x0000


	//----- nvinfo : EIATTR_MAXREG_COUNT
	.align		4
        /*003c*/ 	.byte	0x03, 0x1b
        /*003e*/ 	.short	0x00ff


	//----- nvinfo : EIATTR_MERCURY_ISA_VERSION
	.align		4
        /*0040*/ 	.byte	0x03, 0x5f
        /*0042*/ 	.short	0x0101


	//----- nvinfo : EIATTR_EXIT_INSTR_OFFSETS
	.align		4
        /*0044*/ 	.byte	0x04, 0x1c
        /*0046*/ 	.short	(.L_6253 - .L_6252)


	//   ....[0]....
.L_6252:
        /*0048*/ 	.word	0x000004d0


	//   ....[1]....
        /*004c*/ 	.word	0x00001190


	//   ....[2]....
        /*0050*/ 	.word	0x000011f0


	//----- nvinfo : EIATTR_MAX_THREADS
	.align		4
.L_6253:
        /*0054*/ 	.byte	0x04, 0x05
        /*0056*/ 	.short	(.L_6255 - .L_6254)
.L_6254:
        /*0058*/ 	.word	0x00000080
        /*005c*/ 	.word	0x00000001
        /*0060*/ 	.word	0x00000001


	//----- nvinfo : EIATTR_CRS_STACK_SIZE
	.align		4
.L_6255:
        /*0064*/ 	.byte	0x04, 0x1e
        /*0066*/ 	.short	(.L_6257 - .L_6256)
.L_6256:
        /*0068*/ 	.word	0x00000000


	//----- nvinfo : EIATTR_CBANK_PARAM_SIZE
	.align		4
.L_6257:
        /*006c*/ 	.byte	0x03, 0x19
        /*006e*/ 	.short	0x0018


	//----- nvinfo : EIATTR_PARAM_CBANK
	.align		4
        /*0070*/ 	.byte	0x04, 0x0a
        /*0072*/ 	.short	(.L_6259 - .L_6258)
	.align		4
.L_6258:
        /*0074*/ 	.word	index@(.nv.constant0._ZN2at6native29vectorized_elementwise_kernelILi4ENS0_13BUnaryFunctorIhhhZZZNS0_16fmod_kernel_cudaERNS_18TensorIteratorBaseEENKUlvE_clEvENKUlvE_clEvEUlhhE_EESt5arrayIPcLm2EEEEviT0_T1_)
        /*0078*/ 	.short	0x0210
        /*007a*/ 	.short	0x0018


	//----- nvinfo : EIATTR_SW_WAR
	.align		4
.L_6259:
        /*007c*/ 	.byte	0x04, 0x36
        /*007e*/ 	.short	(.L_6261 - .L_6260)
.L_6260:
        /*0080*/ 	.word	0x00000008
.L_6261:


//--------------------- .nv.info._ZN2at6native29vectorized_elementwise_kernelILi8ENS0_13BUnaryFunctorIhhhZZZNS0_16fmod_kernel_cudaERNS_18TensorIteratorBaseEENKUlvE_clEvENKUlvE_clEvEUlhhE_EESt5arrayIPcLm2EEEEviT0_T1_ --------------------------
	.section	.nv.info._ZN2at6native29vectorized_elementwise_kernelILi8ENS0_13BUnaryFunctorIhhhZZZNS0_16fmod_kernel_cudaERNS_18TensorIteratorBaseEENKUlvE_clEvENKUlvE_clEvEUlhhE_EESt5arrayIPcLm2EEEEviT0_T1_,"",@"SHT_CUDA_INFO"
	.sectionflags	@""
	.align	4


	//----- nvinfo : EIATTR_CUDA_API_VERSION
	.align		4
        /*0000*/ 	.byte	0x04, 0x37
        /*0002*/ 	.short	(.L_6263 - .L_6262)
.L_6262:
        /*0004*/ 	.word	0x00000082


	//----- nvinfo : EIATTR_KPARAM_INFO
	.align		4
.L_6263:
        /*0008*/ 	.byte	0x04, 0x17
        /*000a*/ 	.short	(.L_6265 - .L_6264)
.L_6264:
        /*000c*/ 	.word	0x00000000
        /*0010*/ 	.short	0x0002
        /*0012*/ 	.short	0x0008
        /*0014*/ 	.byte	0x00, 0xf0, 0x41, 0x00


	//----- nvinfo : EIATTR_KPARAM_INFO
	.align		4
.L_6265:
        /*0018*/ 	.byte	0x04, 0x17
        /*001a*/ 	.short	(.L_6267 - .L_6266)
.L_6266:
        /*001c*/ 	.word	0x00000000
        /*0020*/ 	.short	0x0001
        /*0022*/ 	.short	0x0004
        /*0024*/ 	.byte	0x00, 0xf0, 0x09, 0x00


	//----- nvinfo : EIATTR_KPARAM_INFO
	.align		4
.L_6267:
        /*0028*/ 	.byte	0x04, 0x17
        /*002a*/ 	.short	(.L_6269 - .L_6268)
.L_6268:
        /*002c*/ 	.word	0x00000000
        /*0030*/ 	.short	0x0000
        /*0032*/ 	.short	0x0000
        /*0034*/ 	.byte	0x00, 0xf0, 0x11, 0x00


	//----- nvinfo : EIATTR_SPARSE_MMA_MASK
	.align		4
.L_6269:
        /*0038*/ 	.byte	0x03, 0x50
        /*003a*/ 	.short	0x0000


	//----- nvinfo : EIATTR_MAXREG_COUNT
	.align		4
        /*003c*/ 	.byte	0x03, 0x1b
        /*003e*/ 	.short	0x00ff


	//----- nvinfo : EIATTR_MERCURY_ISA_VERSION
	.align		4
        /*0040*/ 	.byte	0x03, 0x5f
        /*0042*/ 	.short	0x0101


	//----- nvinfo : EIATTR_EXIT_INSTR_OFFSETS
	.align		4
        /*0044*/ 	.byte	0x04, 0x1c
        /*0046*/ 	.short	(.L_6271 - .L_6270)


	//   ....[0]....
.L_6270:
        /*0048*/ 	.word	0x00000530


	//   ....[1]....
        /*004c*/ 	.word	0x000011f0


	//   ....[2]....
        /*0050*/ 	.word	0x00001250


	//----- nvinfo : EIATTR_MAX_THREADS
	.align		4
.L_6271:
        /*0054*/ 	.byte	0x04, 0x05
        /*0056*/ 	.short	(.L_6273 - .L_6272)
.L_6272:
        /*0058*/ 	.word	0x00000080
        /*005c*/ 	.word	0x00000001
        /*0060*/ 	.word	0x00000001


	//----- nvinfo : EIATTR_CRS_STACK_SIZE
	.align		4
.L_6273:
        /*0064*/ 	.byte	0x04, 0x1e
        /*0066*/ 	.short	(.L_6275 - .L_6274)
.L_6274:
        /*0068*/ 	.word	0x00000000


	//----- nvinfo : EIATTR_CBANK_PARAM_SIZE
	.align		4
.L_6275:
        /*006c*/ 	.byte	0x03, 0x19
        /*006e*/ 	.short	0x0018


	//----- nvinfo : EIATTR_PARAM_CBANK
	.align		4
        /*0070*/ 	.byte	0x04, 0x0a
        /*0072*/ 	.short	(.L_6277 - .L_6276)
	.align		4
.L_6276:
        /*0074*/ 	.word	index@(.nv.constant0._ZN2at6native29vectorized_elementwise_kernelILi8ENS0_13BUnaryFunctorIhhhZZZNS0_16fmod_kernel_cudaERNS_18TensorIteratorBaseEENKUlvE_clEvENKUlvE_clEvEUlhhE_EESt5arrayIPcLm2EEEEviT0_T1_)
        /*0078*/ 	.short	0x0210
        /*007a*/ 	.short	0x0018


	//----- nvinfo : EIATTR_SW_WAR
	.align		4
.L_6277:
        /*007c*/ 	.byte	0x04, 0x36
        /*007e*/ 	.short	(.L_6279 - .L_6278)
.L_6278:
        /*0080*/ 	.word	0x00000008
.L_6279:


//--------------------- .nv.info._ZN2at6native18elementwise_kernelILi128ELi4EZNS0_15gpu_kernel_implINS0_13AUnaryFunctorIhhhZZZNS0_16fmod_kernel_cudaERNS_18TensorIteratorBaseEENKUlvE_clEvENKUlvE_clEvEUlhhE_EEEEvS5_RKT_EUliE_EEviT1_ --------------------------
	.section	.nv.info._ZN2at6native18elementwise_kernelILi128ELi4EZNS0_15gpu_kernel_implINS0_13AUnaryFunctorIhhhZZZNS0_16fmod_kernel_cudaERNS_18TensorIteratorBaseEENKUlvE_clEvENKUlvE_clEvEUlhhE_EEEEvS5_RKT_EUliE_EEviT1_,"",@"SHT_CUDA_INFO"
	.sectionflags	@""
	.align	4


	//----- nvinfo : EIATTR_CUDA_API_VERSION
	.align		4
        /*0000*/ 	.byte	0x04, 0x37
        /*0002*/ 	.short	(.L_6281 - .L_6280)
.L_6280:
        /*0004*/ 	.word	0x00000082


	//----- nvinfo : EIATTR_KPARAM_INFO
	.align		4
.L_6281:
        /*0008*/ 	.byte	0x04, 0x17
        /*000a*/ 	.short	(.L_6283 - .L_6282)
.L_6282:
        /*000c*/ 	.word	0x00000000
        /*0010*/ 	.short	0x0001
        /*0012*/ 	.short	0x0008
        /*0014*/ 	.byte	0x00, 0xf0, 0x61, 0x08


	//----- nvinfo : EIATTR_KPARAM_INFO
	.align		4
.L_6283:
        /*0018*/ 	.byte	0x04, 0x17
        /*001a*/ 	.short	(.L_6285 - .L_6284)
.L_6284:
        /*001c*/ 	.word	0x00000000
        /*0020*/ 	.short	0x0000
        /*0022*/ 	.short	0x0000
        /*0024*/ 	.byte	0x00, 0xf0, 0x11, 0x00


	//----- nvinfo : EIATTR_SPARSE_MMA_MASK
	.align		4
.L_6285:
        /*0028*/ 	.byte	0x03, 0x50
        /*002a*/ 	.short	0x0000


	//----- nvinfo : EIATTR_MAXREG_COUNT
	.align		4
        /*002c*/ 	.byte	0x03, 0x1b
        /*002e*/ 	.short	0x0080


	//----- nvinfo : EIATTR_EXTERNS
	.align		4
        /*0030*/ 	.byte	0x04, 0x0f
        /*0032*/ 	.short	(.L_6287 - .L_6286)


	//   ....[0]....
	.align		4
.L_6286:
        /*0034*/ 	.word	index@(__assertfail)


	//----- nvinfo : EIATTR_MERCURY_ISA_VERSION
	.align		4
.L_6287:
        /*0038*/ 	.byte	0x03, 0x5f
        /*003a*/ 	.short	0x0101


	//----- nvinfo : EIATTR_SYSCALL_OFFSETS
	.align		4
        /*003c*/ 	.byte	0x04, 0x46
        /*003e*/ 	.short	(.L_6289 - .L_6288)


	//   ....[0]....
.L_6288:
        /*0040*/ 	.word	0x00002230


	//   ....[1]....
        /*0044*/ 	.word	0x000030f0


	//   ....[2]....
        /*0048*/ 	.word	0x00005360


	//   ....[3]....
        /*004c*/ 	.word	0x00006220


	//   ....[4]....
        /*0050*/ 	.word	0x00008480


	//   ....[5]....
        /*0054*/ 	.word	0x00009340


	//   ....[6]....
        /*0058*/ 	.word	0x0000b590


	//   ....[7]....
        /*005c*/ 	.word	0x0000c450


	//----- nvinfo : EIATTR_EXIT_INSTR_OFFSETS
	.align		4
.L_6289:
        /*0060*/ 	.byte	0x04, 0x1c
        /*0062*/ 	.short	(.L_6291 - .L_6290)


	//   ....[0]....
.L_6290:
        /*0064*/ 	.word	0x00009400


	//   ....[1]....
        /*0068*/ 	.word	0x0000b710


	//   ....[2]....
        /*006c*/ 	.word	0x0000b730


	//   ....[3]....
        /*0070*/ 	.word	0x0000b7d0


	//   ....[4]....
        /*0074*/ 	.word	0x0000b800


	//   ....[5]....
        /*0078*/ 	.word	0x0000b820


	//   ....[6]....
        /*007c*/ 	.word	0x0000b8b0


	//   ....[7]....
        /*0080*/ 	.word	0x0000b8f0


	//   ....[8]....
        /*0084*/ 	.word	0x0000b990


	//   ....[9]....
        /*0088*/ 	.word	0x0000b9e0


	//   ....[10]....
        /*008c*/ 	.word	0x0000ba10


	//   ....[11]....
        /*0090*/ 	.word	0x0000bae0


	//   ....[12]....
        /*0094*/ 	.word	0x0000bb20


	//   ....[13]....
        /*0098*/ 	.word	0x0000bcb0


	//   ....[14]....
        /*009c*/ 	.word	0x0000be10


	//   ....[15]....
        /*00a0*/ 	.word	0x0000be50


	//   ....[16]....
        /*00a4*/ 	.word	0x0000bef0


	//   ....[17]....
        /*00a8*/ 	.word	0x0000c070


	//   ....[18]....
        /*00ac*/ 	.word	0x0000c1f0


	//   ....[19]....
        /*00b0*/ 	.word	0x0000c350


	//   ....[20]....
        /*00b4*/ 	.word	0x0000c460


	//   ....[21]....
        /*00b8*/ 	.word	0x0000c4a0


	//   ....[22]....
        /*00bc*/ 	.word	0x0000c4d0


	//----- nvinfo : EIATTR_MAX_THREADS
	.align		4
.L_6291:
        /*00c0*/ 	.byte	0x04, 0x05
        /*00c2*/ 	.short	(.L_6293 - .L_6292)
.L_6292:
        /*00c4*/ 	.word	0x00000080
        /*00c8*/ 	.word	0x00000001
        /*00cc*/ 	.word	0x00000001


	//----- nvinfo : EIATTR_CRS_STACK_SIZE
	.align		4
.L_6293:
        /*00d0*/ 	.byte	0x04, 0x1e
        /*00d2*/ 	.short	(.L_6295 - .L_6294)
.L_6294:
        /*00d4*/ 	.word	0x00000000


	//----- nvinfo : EIATTR_CBANK_PARAM_SIZE
	.align		4
.L_6295:
        /*00d8*/ 	.byte	0x03, 0x19
        /*00da*/ 	.short	0x0220


	//----- nvinfo : EIATTR_PARAM_CBANK
	.align		4
        /*00dc*/ 	.byte	0x04, 0x0a
        /*00de*/ 	.short	(.L_6297 - .L_6296)
	.align		4
.L_6296:
        /*00e0*/ 	.word	index@(.nv.constant0._ZN2at6native18elementwise_kernelILi128ELi4EZNS0_15gpu_kernel_implINS0_13AUnaryFunctorIhhhZZZNS0_16fmod_kernel_cudaERNS_18TensorIteratorBaseEENKUlvE_clEvENKUlvE_clEvEUlhhE_EEEEvS5_RKT_EUliE_EEviT1_)
        /*00e4*/ 	.short	0x0210
        /*00e6*/ 	.short	0x0220


	//----- nvinfo : EIATTR_SW_WAR
	.align		4
.L_6297:
        /*00e8*/ 	.byte	0x04, 0x36
        /*00ea*/ 	.short	(.L_6299 - .L_6298)
.L_6298:
        /*00ec*/ 	.word	0x00000008
.L_6299:


//--------------------- .nv.info._ZN2at6native27unrolled_elementwise_kernelINS0_13AUnaryFunctorIhhhZZZNS0_16fmod_kernel_cudaERNS_18TensorIteratorBaseEENKUlvE_clEvENKUlvE_clEvEUlhhE_EESt5arrayIPcLm2EELi4E23TrivialOffsetCalculatorILi1EjESD_NS0_6memory12LoadWithCastILi1EEENSE_13StoreWithCastILi1EEEEEviT_T0_T2_T3_T4_T5_ --------------------------
	.section	.nv.info._ZN2at6native27unrolled_elementwise_kernelINS0_13AUnaryFunctorIhhhZZZNS0_16fmod_kernel_cudaERNS_18TensorIteratorBaseEENKUlvE_clEvENKUlvE_clEvEUlhhE_EESt5arrayIPcLm2EELi4E23TrivialOffsetCalculatorILi1EjESD_NS0_6memory12LoadWithCastILi1EEENSE_13StoreWithCastILi1EEEEEviT_T0_T2_T3_T4_T5_,"",@"SHT_CUDA_INFO"
	.sectionflags	@""
	.align	4


	//----- nvinfo : EIATTR_CUDA_API_VERSION
	.align		4
        /*0000*/ 	.byte	0x04, 0x37
        /*0002*/ 	.short	(.L_6301 - .L_6300)
.L_6300:
        /*0004*/ 	.word	0x00000082


	//----- nvinfo : EIATTR_KPARAM_INFO
	.align		4
.L_6301:
        /*0008*/ 	.byte	0x04, 0x17
        /*000a*/ 	.short	(.L_6303 - .L_6302)
.L_6302:
        /*000c*/ 	.word	0x00000000
        /*0010*/ 	.short	0x0006
        /*0012*/ 	.short	0x0024
        /*0014*/ 	.byte	0x00, 0xf0, 0x21, 0x00


	//----- nvinfo : EIATTR_KPARAM_INFO
	.align		4
.L_6303:
        /*0018*/ 	.byte	0x04, 0x17
        /*001a*/ 	.short	(.L_6305 - .L_6304)
.L_6304:
        /*001c*/ 	.word	0x00000000
        /*0020*/ 	.short	0x0005
        /*0022*/ 	.short	0x001c
        /*0024*/ 	.byte	0x00, 0xf0, 0x21, 0x00


	//----- nvinfo : EIATTR_KPARAM_INFO
	.align		4
.L_6305:
        /*0028*/ 	.byte	0x04, 0x17
        /*002a*/ 	.short	(.L_6307 - .L_6306)
.L_6306:
        /*002c*/ 	.word	0x00000000
        /*0030*/ 	.short	0x0004
        /*0032*/ 	.short	0x0019
        /*0034*/ 	.byte	0x00, 0xf0, 0x05, 0x00


	//----- nvinfo : EIATTR_KPARAM_INFO
	.align		4
.L_6307:
        /*0038*/ 	.byte	0x04, 0x17
        /*003a*/ 	.short	(.L_6309 - .L_6308)
.L_6308:
        /*003c*/ 	.word	0x00000000
        /*0040*/ 	.short	0x0003
        /*0042*/ 	.short	0x0018
        /*0044*/ 	.byte	0x00, 0xf0, 0x05, 0x00


	//----- nvinfo : EIATTR_KPARAM_INFO
	.align		4
.L_6309:
        /*0048*/ 	.byte	0x04, 0x17
        /*004a*/ 	.short	(.L_6311 - .L_6310)
.L_6310:
        /*004c*/ 	.word	0x00000000
        /*0050*/ 	.short	0x0002
        /*0052*/ 	.short	0x0008
        /*0054*/ 	.byte	0x00, 0xf0, 0x41, 0x00


	//----- nvinfo : EIATTR_KPARAM_INFO
	.align		4
.L_6311:
        /*0058*/ 	.byte	0x04, 0x17
        /*005a*/ 	.short	(.L_6313 - .L_6312)
.L_6312:
        /*005c*/ 	.word	0x00000000
        /*0060*/ 	.short	0x0001
        /*0062*/ 	.short	0x0004
        /*0064*/ 	.byte	0x00, 0xf0, 0x09, 0x00


	//----- nvinfo : EIATTR_KPARAM_INFO
	.align		4
.L_6313:
        /*0068*/ 	.byte	0x04, 0x17
        /*006a*/ 	.short	(.L_6315 - .L_6314)
.L_6314:
        /*006c*/ 	.word	0x00000000
        /*0070*/ 	.short	0x0000
        /*0072*/ 	.short	0x0000
        /*0074*/ 	.byte	0x00, 0xf0, 0x11, 0x00


	//----- nvinfo : EIATTR_SPARSE_MMA_MASK
	.align		4
.L_6315:
        /*0078*/ 	.byte	0x03, 0x50
        /*007a*/ 	.short	0x0000


	//----- nvinfo : EIATTR_MAXREG_COUNT
	.align		4
        /*007c*/ 	.byte	0x03, 0x1b
        /*007e*/ 	.short	0x00ff


	//----- nvinfo : EIATTR_EXTERNS
	.align		4
        /*0080*/ 	.byte	0x04, 0x0f
        /*0082*/ 	.short	(.L_6317 - .L_6316)


	//   ....[0]....
	.align		4
.L_6316:
        /*0084*/ 	.word	index@(__assertfail)


	//----- nvinfo : EIATTR_MERCURY_ISA_VERSION
	.align		4
.L_6317:
        /*0088*/ 	.byte	0x03, 0x5f
        /*008a*/ 	.short	0x0101


	//----- nvinfo : EIATTR_SYSCALL_OFFSETS
	.align		4
        /*008c*/ 	.byte	0x04, 0x46
        /*008e*/ 	.short	(.L_6319 - .L_6318)


	//   ....[0]....
.L_6318:
        /*0090*/ 	.word	0x00000f50


	//   ....[1]....
        /*0094*/ 	.word	0x00001ea0


	//   ....[2]....
        /*0098*/ 	.word	0x00002e00


	//   ....[3]....
        /*009c*/ 	.word	0x00003d30


	//   ....[4]....
        /*00a0*/ 	.word	0x00005090


	//   ....[5]....
        /*00a4*/ 	.word	0x000060c0


	//   ....[6]....
        /*00a8*/ 	.word	0x000070b0


	//   ....[7]....
        /*00ac*/ 	.word	0x000080a0


	//----- nvinfo : EIATTR_EXIT_INSTR_OFFSETS
	.align		4
.L_6319:
        /*00b0*/ 	.byte	0x04, 0x1c
        /*00b2*/ 	.short	(.L_6321 - .L_6320)


	//   ....[0]....
.L_6320:
        /*00b4*/ 	.word	0x00007160


	//   ....[1]....
        /*00b8*/ 	.word	0x00007290


	//   ....[2]....
        /*00bc*/ 	.word	0x000072b0


	//   ....[3]....
        /*00c0*/ 	.word	0x00007350


	//   ....[4]....
        /*00c4*/ 	.word	0x00007380


	//   ....[5]....
        /*00c8*/ 	.word	0x000073b0


	//   ....[6]....
        /*00cc*/ 	.word	0x00007450


	//   ....[7]....
        /*00d0*/ 	.word	0x000074a0


	//   ....[8]....
        /*00d4*/ 	.word	0x00007550


	//   ....[9]....
        /*00d8*/ 	.word	0x000075b0


	//   ....[10]....
        /*00dc*/ 	.word	0x000075f0


	//   ....[11]....
        /*00e0*/ 	.word	0x000076b0


	//   ....[12]....
        /*00e4*/ 	.word	0x00007700


	//   ....[13]....
        /*00e8*/ 	.word	0x000078a0


	//   ....[14]....
        /*00ec*/ 	.word	0x00007a10


	//   ....[15]....
        /*00f0*/ 	.word	0x00007a60


	//   ....[16]....
        /*00f4*/ 	.word	0x00007b10


	//   ....[17]....
        /*00f8*/ 	.word	0x00007ca0


	//   ....[18]....
        /*00fc*/ 	.word	0x00007e30


	//   ....[19]....
        /*0100*/ 	.word	0x00007fa0


	//   ....[20]....
        /*0104*/ 	.word	0x000080b0


	//   ....[21]....
        /*0108*/ 	.word	0x000080f0


	//   ....[22]....
        /*010c*/ 	.word	0x00008120


	//----- nvinfo : EIATTR_MAX_THREADS
	.align		4
.L_6321:
        /*0110*/ 	.byte	0x04, 0x05
        /*0112*/ 	.short	(.L_6323 - .L_6322)
.L_6322:
        /*0114*/ 	.word	0x00000080
        /*0118*/ 	.word	0x00000001
        /*011c*/ 	.word	0x00000001


	//----- nvinfo : EIATTR_CRS_STACK_SIZE
	.align		4
.L_6323:
        /*0120*/ 	.byte	0x04, 0x1e
        /*0122*/ 	.short	(.L_6325 - .L_6324)
.L_6324:
        /*0124*/ 	.word	0x00000000


	//----- nvinfo : EIATTR_CBANK_PARAM_SIZE
	.align		4
.L_6325:
        /*0128*/ 	.byte	0x03, 0x19
        /*012a*/ 	.short	0x002c


	//----- nvinfo : EIATTR_PARAM_CBANK
	.align		4
        /*012c*/ 	.byte	0x04, 0x0a
        /*012e*/ 	.short	(.L_6327 - .L_6326)
	.align		4
.L_6326:
        /*0130*/ 	.word	index@(.nv.constant0._ZN2at6native27unrolled_elementwise_kernelINS0_13AUnaryFunctorIhhhZZZNS0_16fmod_kernel_cudaERNS_18TensorIteratorBaseEENKUlvE_clEvENKUlvE_clEvEUlhhE_EESt5arrayIPcLm2EELi4E23TrivialOffsetCalculatorILi1EjESD_NS0_6memory12LoadWithCastILi1EEENSE_13StoreWithCastILi1EEEEEviT_T0_T2_T3_T4_T5_)
        /*0134*/ 	.short	0x0210
        /*0136*/ 	.short	0x002c


	//----- nvinfo : EIATTR_SW_WAR
	.align		4
.L_6327:
        /*0138*/ 	.byte	0x04, 0x36
        /*013a*/ 	.short	(.L_6329 - .L_6328)
.L_6328:
        /*013c*/ 	.word	0x00000008
.L_6329:


//--------------------- .nv.info._ZN2at6native18elementwise_kernelILi128ELi4EZNS0_22gpu_kernel_impl_nocastINS0_13AUnaryFunctorIhhhZZZNS0_16fmod_kernel_cudaERNS_18TensorIteratorBaseEENKUlvE_clEvENKUlvE_clEvEUlhhE_EEEEvS5_RKT_EUliE_EEviT1_ --------------------------
	.section	.nv.info._ZN2at6native18elementwise_kernelILi128ELi4EZNS0_22gpu_kernel_impl_nocastINS0_13AUnaryFunctorIhhhZZZNS0_16fmod_kernel_cudaERNS_18TensorIteratorBaseEENKUlvE_clEvENKUlvE_clEvEUlhhE_EEEEvS5_RKT_EUliE_EEviT1_,"",@"SHT_CUDA_INFO"
	.sectionflags	@""
	.align	4


	//----- nvinfo : EIATTR_CUDA_API_VERSION
	.align		4
        /*0000*/ 	.byte	0x04, 0x37
        /*0002*/ 	.short	(.L_6331 - .L_6330)
.L_6330:
        /*0004*/ 	.word	0x00000082


	//----- nvinfo : EIATTR_KPARAM_INFO
	.align		4
.L_6331:
        /*0008*/ 	.byte	0x04, 0x17
        /*000a*/ 	.short	(.L_6333 - .L_6332)
.L_6332:
        /*000c*/ 	.word	0x00000000
        /*0010*/ 	.short	0x0001
        /*0012*/ 	.short	0x0008
        /*0014*/ 	.byte	0x00, 0xf0, 0x61, 0x08


	//----- nvinfo : EIATTR_KPARAM_INFO
	.align		4
.L_6333:
        /*0018*/ 	.byte	0x04, 0x17
        /*001a*/ 	.short	(.L_6335 - .L_6334)
.L_6334:
        /*001c*/ 	.word	0x00000000
        /*0020*/ 	.short	0x0000
        /*0022*/ 	.short	0x0000
        /*0024*/ 	.byte	0x00, 0xf0, 0x11, 0x00


	//----- nvinfo : EIATTR_SPARSE_MMA_MASK
	.align		4
.L_6335:
        /*0028*/ 	.byte	0x03, 0x50
        /*002a*/ 	.short	0x0000


	//----- nvinfo : EIATTR_MAXREG_COUNT
	.align		4
        /*002c*/ 	.byte	0x03, 0x1b
        /*002e*/ 	.short	0x0080


	//----- nvinfo : EIATTR_MERCURY_ISA_VERSION
	.align		4
        /*0030*/ 	.byte	0x03, 0x5f
        /*0032*/ 	.short	0x0101


	//----- nvinfo : EIATTR_EXIT_INSTR_OFFSETS
	.align		4
        /*0034*/ 	.byte	0x04, 0x1c
        /*0036*/ 	.short	(.L_6337 - .L_6336)


	//   ....[0]....
.L_6336:
        /*0038*/ 	.word	0x00003c60


	//   ....[1]....
        /*003c*/ 	.word	0x00005000


	//----- nvinfo : EIATTR_MAX_THREADS
	.align		4
.L_6337:
        /*0040*/ 	.byte	0x04, 0x05
        /*0042*/ 	.short	(.L_6339 - .L_6338)
.L_6338:
        /*0044*/ 	.word	0x00000080
        /*0048*/ 	.word	0x00000001
        /*004c*/ 	.word	0x00000001


	//----- nvinfo : EIATTR_CRS_STACK_SIZE
	.align		4
.L_6339:
        /*0050*/ 	.byte	0x04, 0x1e
        /*0052*/ 	.short	(.L_6341 - .L_6340)
.L_6340:
        /*0054*/ 	.word	0x00000000


	//----- nvinfo : EIATTR_CBANK_PARAM_SIZE
	.align		4
.L_6341:
        /*0058*/ 	.byte	0x03, 0x19
        /*005a*/ 	.short	0x0220


	//----- nvinfo : EIATTR_PARAM_CBANK
	.align		4
        /*005c*/ 	.byte	0x04, 0x0a
        /*005e*/ 	.short	(.L_6343 - .L_6342)
	.align		4
.L_6342:
        /*0060*/ 	.word	index@(.nv.constant0._ZN2at6native18elementwise_kernelILi128ELi4EZNS0_22gpu_kernel_impl_nocastINS0_13AUnaryFunctorIhhhZZZNS0_16fmod_kernel_cudaERNS_18TensorIteratorBaseEENKUlvE_clEvENKUlvE_clEvEUlhhE_EEEEvS5_RKT_EUliE_EEviT1_)
        /*0064*/ 	.short	0x0210
        /*0066*/ 	.short	0x0220


	//----- nvinfo : EIATTR_SW_WAR
	.align		4
.L_6343:
        /*0068*/ 	.byte	0x04, 0x36
        /*006a*/ 	.short	(.L_6345 - .L_6344)
.L_6344:
        /*006c*/ 	.word	0x00000008
.L_6345:


//--------------------- .nv.info._ZN2at6native27unrolled_elementwise_kernelINS0_13AUnaryFunctorIhhhZZZNS0_16fmod_kernel_cudaERNS_18TensorIteratorBaseEENKUlvE_clEvENKUlvE_clEvEUlhhE_EESt5arrayIPcLm2EELi4E23TrivialOffsetCalculatorILi1EjESD_NS0_6memory15LoadWithoutCastENSE_16StoreWithoutCastEEEviT_T0_T2_T3_T4_T5_ --------------------------
	.section	.nv.info._ZN2at6native27unrolled_elementwise_kernelINS0_13AUnaryFunctorIhhhZZZNS0_16fmod_kernel_cudaERNS_18TensorIteratorBaseEENKUlvE_clEvENKUlvE_clEvEUlhhE_EESt5arrayIPcLm2EELi4E23TrivialOffsetCalculatorILi1EjESD_NS0_6memory15LoadWithoutCastENSE_16StoreWithoutCastEEEviT_T0_T2_T3_T4_T5_,"",@"SHT_CUDA_INFO"
	.sectionflags	@""
	.align	4


	//----- nvinfo : EIATTR_CUDA_API_VERSION
	.align		4
        /*0000*/ 	.byte	0x04, 0x37
        /*0002*/ 	.short	(.L_6347 - .L_6346)
.L_6346:
        /*0004*/ 	.word	0x00000082


	//----- nvinfo : EIATTR_KPARAM_INFO
	.align		4
.L_6347:
        /*0008*/ 	.byte	0x04, 0x17
        /*000a*/ 	.short	(.L_6349 - .L_6348)
.L_6348:
        /*000c*/ 	.word	0x00000000
        /*0010*/ 	.short	0x0006
        /*0012*/ 	.short	0x001b
        /*0014*/ 	.byte	0x00, 0xf0, 0x05, 0x00


	//----- nvinfo : EIATTR_KPARAM_INFO
	.align		4
.L_6349:
        /*0018*/ 	.byte	0x04, 0x17
        /*001a*/ 	.short	(.L_6351 - .L_6350)
.L_6350:
        /*001c*/ 	.word	0x00000000
        /*0020*/ 	.short	0x0005
        /*0022*/ 	.short	0x001a
        /*0024*/ 	.byte	0x00, 0xf0, 0x05, 0x00


	//----- nvinfo : EIATTR_KPARAM_INFO
	.align		4
.L_6351:
        /*0028*/ 	.byte	0x04, 0x17
        /*002a*/ 	.short	(.L_6353 - .L_6352)
.L_6352:
        /*002c*/ 	.word	0x00000000
        /*0030*/ 	.short	0x0004
        /*0032*/ 	.short	0x0019
        /*0034*/ 	.byte	0x00, 0xf0, 0x05, 0x00


	//----- nvinfo : EIATTR_KPARAM_INFO
	.align		4
.L_6353:
        /*0038*/ 	.byte	0x04, 0x17
        /*003a*/ 	.short	(.L_6355 - .L_6354)
.L_6354:
        /*003c*/ 	.word	0x00000000
        /*0040*/ 	.short	0x0003
        /*0042*/ 	.short	0x0018
        /*0044*/ 	.byte	0x00, 0xf0, 0x05, 0x00


	//----- nvinfo : EIATTR_KPARAM_INFO
	.align		4
.L_6355:
        /*0048*/ 	.byte	0x04, 0x17
        /*004a*/ 	.short	(.L_6357 - .L_6356)
.L_6356:
        /*004c*/ 	.word	0x00000000
        /*0050*/ 	.short	0x0002
        /*0052*/ 	.short	0x0008
        /*0054*/ 	.byte	0x00, 0xf0, 0x41, 0x00


	//----- nvinfo : EIATTR_KPARAM_INFO
	.align		4
.L_6357:
        /*0058*/ 	.byte	0x04, 0x17
        /*005a*/ 	.short	(.L_6359 - .L_6358)
.L_6358:
        /*005c*/ 	.word	0x00000000
        /*0060*/ 	.short	0x0001
        /*0062*/ 	.short	0x0004
        /*0064*/ 	.byte	0x00, 0xf0, 0x09, 0x00


	//----- nvinfo : EIATTR_KPARAM_INFO
	.align		4
.L_6359:
        /*0068*/ 	.byte	0x04, 0x17
        /*006a*/ 	.short	(.L_6361 - .L_6360)
.L_6360:
        /*006c*/ 	.word	0x00000000
        /*0070*/ 	.short	0x0000
        /*0072*/ 	.short	0x0000
        /*0074*/ 	.byte	0x00, 0xf0, 0x11, 0x00


	//----- nvinfo : EIATTR_SPARSE_MMA_MASK
	.align		4
.L_6361:
        /*0078*/ 	.byte	0x03, 0x50
        /*007a*/ 	.short	0x0000


	//----- nvinfo : EIATTR_MAXREG_COUNT
	.align		4
        /*007c*/ 	.byte	0x03, 0x1b
        /*007e*/ 	.short	0x00ff


	//----- nvinfo : EIATTR_MERCURY_ISA_VERSION
	.align		4
        /*0080*/ 	.byte	0x03, 0x5f
        /*0082*/ 	.short	0x0101


	//----- nvinfo : EIATTR_EXIT_INSTR_OFFSETS
	.align		4
        /*0084*/ 	.byte	0x04, 0x1c
        /*0086*/ 	.short	(.L_6363 - .L_6362)


	//   ....[0]....
.L_6362:
        /*0088*/ 	.word	0x00000650


	//   ....[1]....
        /*008c*/ 	.word	0x000006b0


	//----- nvinfo : EIATTR_MAX_THREADS
	.align		4
.L_6363:
        /*0090*/ 	.byte	0x04, 0x05
        /*0092*/ 	.short	(.L_6365 - .L_6364)
.L_6364:
        /*0094*/ 	.word	0x00000080
        /*0098*/ 	.word	0x00000001
        /*009c*/ 	.word	0x00000001


	//----- nvinfo : EIATTR_CRS_STACK_SIZE
	.align		4
.L_6365:
        /*00a0*/ 	.byte	0x04, 0x1e
        /*00a2*/ 	.short	(.L_6367 - .L_6366)
.L_6366:
        /*00a4*/ 	.word	0x00000000


	//----- nvinfo : EIATTR_CBANK_PARAM_SIZE
	.align		4
.L_6367:
        /*00a8*/ 	.byte	0x03, 0x19
        /*00aa*/ 	.short	0x001c


	//----- nvinfo : EIATTR_PARAM_CBANK
	.align		4
        /*00ac*/ 	.byte	0x04, 0x0a
        /*00ae*/ 	.short	(.L_6369 - .L_6368)
	.align		4
.L_6368:
        /*00b0*/ 	.word	index@(.nv.constant0._ZN2at6native27unrolled_elementwise_kernelINS0_13AUnaryFunctorIhhhZZZNS0_16fmod_kernel_cudaERNS_18TensorIteratorBaseEENKUlvE_clEvENKUlvE_clEvEUlhhE_EESt5arrayIPcLm2EELi4E23TrivialOffsetCalculatorILi1EjESD_NS0_6memory15LoadWithoutCastENSE_16StoreWithoutCastEEEviT_T0_T2_T3_T4_T5_)
        /*00b4*/ 	.short	0x0210
        /*00b6*/ 	.short	0x001c


	//----- nvinfo : EIATTR_SW_WAR
	.align		4
.L_6369:
        /*00b8*/ 	.byte	0x04, 0x36
        /*00ba*/ 	.short	(.L_6371 - .L_6370)
.L_6370:
        /*00bc*/ 	.word	0x00000008
.L_6371:


//--------------------- .nv.info._ZN2at6native29vectorized_elementwise_kernelILi2ENS0_13AUnaryFunctorIhhhZZZNS0_16fmod_kernel_cudaERNS_18TensorIteratorBaseEENKUlvE_clEvENKUlvE_clEvEUlhhE_EESt5arrayIPcLm2EEEEviT0_T1_ --------------------------
	.section	.nv.info._ZN2at6native29vectorized_elementwise_kernelILi2ENS0_13AUnaryFunctorIhhhZZZNS0_16fmod_kernel_cudaERNS_18TensorIteratorBaseEENKUlvE_clEvENKUlvE_clEvEUlhhE_EESt5arrayIPcLm2EEEEviT0_T1_,"",@"SHT_CUDA_INFO"
	.sectionflags	@""
	.align	4


	//----- nvinfo : EIATTR_CUDA_API_VERSION
	.align		4
        /*0000*/ 	.byte	0x04, 0x37
        /*0002*/ 	.short	(.L_6373 - .L_6372)
.L_6372:
        /*0004*/ 	.word	0x00000082


	//----- nvinfo : EIATTR_KPARAM_INFO
	.align		4
.L_6373:
        /*0008*/ 	.byte	0x04, 0x17
        /*000a*/ 	.short	(.L_6375 - .L_6374)
.L_6374:
        /*000c*/ 	.word	0x00000000
        /*0010*/ 	.short	0x0002
        /*0012*/ 	.short	0x0008
        /*0014*/ 	.byte	0x00, 0xf0, 0x41, 0x00


	//----- nvinfo : EIATTR_KPARAM_INFO
	.align		4
.L_6375:
        /*0018*/ 	.byte	0x04, 0x17
        /*001a*/ 	.short	(.L_6377 - .L_6376)
.L_6376:
        /*001c*/ 	.word	0x00000000
        /*0020*/ 	.short	0x0001
        /*0022*/ 	.short	0x0004
        /*0024*/ 	.byte	0x00, 0xf0, 0x09, 0x00


	//----- nvinfo : EIATTR_KPARAM_INFO
	.align		4
.L_6377:
        /*0028*/ 	.byte	0x04, 0x17
        /*002a*/ 	.short	(.L_6379 - .L_6378)
.L_6378:
        /*002c*/ 	.word	0x00000000
        /*0030*/ 	.short	0x0000
        /*0032*/ 	.short	0x0000
        /*0034*/ 	.byte	0x00, 0xf0, 0x11, 0x00


	//----- nvinfo : EIATTR_SPARSE_MMA_MASK
	.align		4
.L_6379:
        /*0038*/ 	.byte	0x03, 0x50
        /*003a*/ 	.short	0x0000


	//----- nvinfo : EIATTR_MAXREG_COUNT
	.align		4
        /*003c*/ 	.byte	0x03, 0x1b
        /*003e*/ 	.short	0x00ff


	//----- nvinfo : EIATTR_MERCURY_ISA_VERSION
	.align		4
        /*0040*/ 	.byte	0x03, 0x5f
        /*0042*/ 	.short	0x0101


	//----- nvinfo : EIATTR_EXIT_INSTR_OFFSETS
	.align		4
        /*0044*/ 	.byte	0x04, 0x1c
        /*0046*/ 	.short	(.L_6381 - .L_6380)


	//   ....[0]....
.L_6380:
        /*0048*/ 	.word	0x000004d0


	//   ....[1]....
        /*004c*/ 	.word	0x00001190


	//   ....[2]....
        /*0050*/ 	.word	0x000011f0


	//----- nvinfo : EIATTR_MAX_THREADS
	.align		4
.L_6381:
        /*0054*/ 	.byte	0x04, 0x05
        /*0056*/ 	.short	(.L_6383 - .L_6382)
.L_6382:
        /*0058*/ 	.word	0x00000080
        /*005c*/ 	.word	0x00000001
        /*0060*/ 	.word	0x00000001


	//----- nvinfo : EIATTR_CRS_STACK_SIZE
	.align		4
.L_6383:
        /*0064*/ 	.byte	0x04, 0x1e
        /*0066*/ 	.short	(.L_6385 - .L_6384)
.L_6384:
        /*0068*/ 	.word	0x00000000


	//----- nvinfo : EIATTR_CBANK_PARAM_SIZE
	.align		4
.L_6385:
        /*006c*/ 	.byte	0x03, 0x19
        /*006e*/ 	.short	0x0018


	//----- nvinfo : EIATTR_PARAM_CBANK
	.align		4
        /*0070*/ 	.byte	0x04, 0x0a
        /*0072*/ 	.short	(.L_6387 - .L_6386)
	.align		4
.L_6386:
        /*0074*/ 	.word	index@(.nv.constant0._ZN2at6native29vectorized_elementwise_kernelILi2ENS0_13AUnaryFunctorIhhhZZZNS0_16fmod_kernel_cudaERNS_18TensorIteratorBaseEENKUlvE_clEvENKUlvE_clEvEUlhhE_EESt5arrayIPcLm2EEEEviT0_T1_)
        /*0078*/ 	.short	0x0210
        /*007a*/ 	.short	0x0018


	//----- nvinfo : EIATTR_SW_WAR
	.align		4
.L_6387:
        /*007c*/ 	.byte	0x04, 0x36
        /*007e*/ 	.short	(.L_6389 - .L_6388)
.L_6388:
        /*0080*/ 	.word	0x00000008
.L_6389:


//--------------------- .nv.info._ZN2at6native29vectorized_elementwise_kernelILi4ENS0_13AUnaryFunctorIhhhZZZNS0_16fmod_kernel_cudaERNS_18TensorIteratorBaseEENKUlvE_clEvENKUlvE_clEvEUlhhE_EESt5arrayIPcLm2EEEEviT0_T1_ --------------------------
	.section	.nv.info._ZN2at6native29vectorized_elementwise_kernelILi4ENS0_13AUnaryFunctorIhhhZZZNS0_16fmod_kernel_cudaERNS_18TensorIteratorBaseEENKUlvE_clEvENKUlvE_clEvEUlhhE_EESt5arrayIPcLm2EEEEviT0_T1_,"",@"SHT_CUDA_INFO"
	.sectionflags	@""
	.align	4


	//----- nvinfo : EIATTR_CUDA_API_VERSION
	.align		4
        /*0000*/ 	.byte	0x04, 0x37
        /*0002*/ 	.short	(.L_6391 - .L_6390)
.L_6390:
        /*0004*/ 	.word	0x00000082


	//----- nvinfo : EIATTR_KPARAM_INFO
	.align		4
.L_6391:
        /*0008*/ 	.byte	0x04, 0x17
        /*000a*/ 	.short	(.L_6393 - .L_6392)
.L_6392:
        /*000c*/ 	.word	0x00000000
        /*0010*/ 	.short	0x0002
        /*0012*/ 	.short	0x0008
        /*0014*/ 	.byte	0x00, 0xf0, 0x41, 0x00


	//----- nvinfo : EIATTR_KPARAM_INFO
	.align		4
.L_6393:
        /*0018*/ 	.byte	0x04, 0x17
        /*001a*/ 	.short	(.L_6395 - .L_6394)
.L_6394:
        /*001c*/ 	.word	0x00000000
        /*0020*/ 	.short	0x0001
        /*0022*/ 	.short	0x0004
        /*0024*/ 	.byte	0x00, 0xf0, 0x09, 0x00


	//----- nvinfo : EIATTR_KPARAM_INFO
	.align		4
.L_6395:
        /*0028*/ 	.byte	0x04, 0x17
        /*002a*/ 	.short	(.L_6397 - .L_6396)
.L_6396:
        /*002c*/ 	.word	0x00000000
        /*0030*/ 	.short	0x0000
        /*0032*/ 	.short	0x0000
        /*0034*/ 	.byte	0x00, 0xf0, 0x11, 0x00


	//----- nvinfo : EIATTR_SPARSE_MMA_MASK
	.align		4
.L_6397:
        /*0038*/ 	.byte	0x03, 0x50
        /*003a*/ 	.short	0x0000


	//----- nvinfo : EIATTR_MAXREG_COUNT
	.align		4
        /*003c*/ 	.byte	0x03, 0x1b
        /*003e*/ 	.short	0x00ff


	//----- nvinfo : EIATTR_MERCURY_ISA_VERSION
	.align		4
        /*0040*/ 	.byte	0x03, 0x5f
        /*0042*/ 	.short	0x0101


	//----- nvinfo : EIATTR_EXIT_INSTR_OFFSETS
	.align		4
        /*0044*/ 	.byte	0x04, 0x1c
        /*0046*/ 	.short	(.L_6399 - .L_6398)


	//   ....[0]....
.L_6398:
        /*0048*/ 	.word	0x000004d0


	//   ....[1]....
        /*004c*/ 	.word	0x00001190


	//   ....[2]....
        /*0050*/ 	.word	0x000011f0


	//----- nvinfo : EIATTR_MAX_THREADS
	.align		4
.L_6399:
        /*0054*/ 	.byte	0x04, 0x05
        /*0056*/ 	.short	(.L_6401 - .L_6400)
.L_6400:
        /*0058*/ 	.word	0x00000080
        /*005c*/ 	.word	0x00000001
        /*0060*/ 	.word	0x00000001


	//----- nvinfo : EIATTR_CRS_STACK_SIZE
	.align		4
.L_6401:
        /*0064*/ 	.byte	0x04, 0x1e
        /*0066*/ 	.short	(.L_6403 - .L_6402)
.L_6402:
        /*0068*/ 	.word	0x00000000


	//----- nvinfo : EIATTR_CBANK_PARAM_SIZE
	.align		4
.L_6403:
        /*006c*/ 	.byte	0x03, 0x19
        /*006e*/ 	.short	0x0018


	//----- nvinfo : EIATTR_PARAM_CBANK
	.align		4
        /*0070*/ 	.byte	0x04, 0x0a
        /*0072*/ 	.short	(.L_6405 - .L_6404)
	.align		4
.L_6404:
        /*0074*/ 	.word	index@(.nv.constant0._ZN2at6native29vectorized_elementwise_kernelILi4ENS0_13AUnaryFunctorIhhhZZZNS0_16fmod_kernel_cudaERNS_18TensorIteratorBaseEENKUlvE_clEvENKUlvE_clEvEUlhhE_EESt5arrayIPcLm2EEEEviT0_T1_)
        /*0078*/ 	.short	0x0210
        /*007a*/ 	.short	0x0018


	//----- nvinfo : EIATTR_SW_WAR
	.align		4
.L_6405:
        /*007c*/ 	.byte	0x04, 0x36
        /*007e*/ 	.short	(.L_6407 - .L_6406)
.L_6406:
        /*0080*/ 	.word	0x00000008
.L_6407:


//--------------------- .nv.info._ZN2at6native29vectorized_elementwise_kernelILi8ENS0_13AUnaryFunctorIhhhZZZNS0_16fmod_kernel_cudaERNS_18TensorIteratorBaseEENKUlvE_clEvENKUlvE_clEvEUlhhE_EESt5arrayIPcLm2EEEEviT0_T1_ --------------------------
	.section	.nv.info._ZN2at6native29vectorized_elementwise_kernelILi8ENS0_13AUnaryFunctorIhhhZZZNS0_16fmod_kernel_cudaERNS_18TensorIteratorBaseEENKUlvE_clEvENKUlvE_clEvEUlhhE_EESt5arrayIPcLm2EEEEviT0_T1_,"",@"SHT_CUDA_INFO"
	.sectionflags	@""
	.align	4


	//----- nvinfo : EIATTR_CUDA_API_VERSION
	.align		4
        /*0000*/ 	.byte	0x04, 0x37
        /*0002*/ 	.short	(.L_6409 - .L_6408)
.L_6408:
        /*0004*/ 	.word	0x00000082


	//----- nvinfo : EIATTR_KPARAM_INFO
	.align		4
.L_6409:
        /*0008*/ 	.byte	0x04, 0x17
        /*000a*/ 	.short	(.L_6411 - .L_6410)
.L_6410:
        /*000c*/ 	.word	0x00000000
        /*0010*/ 	.short	0x0002
        /*0012*/ 	.short	0x0008
        /*0014*/ 	.byte	0x00, 0xf0, 0x41, 0x00


	//----- nvinfo : EIATTR_KPARAM_INFO
	.align		4
.L_6411:
        /*0018*/ 	.byte	0x04, 0x17
        /*001a*/ 	.short	(.L_6413 - .L_6412)
.L_6412:
        /*001c*/ 	.word	0x00000000
        /*0020*/ 	.short	0x0001
        /*0022*/ 	.short	0x0004
        /*0024*/ 	.byte	0x00, 0xf0, 0x09, 0x00


	//----- nvinfo : EIATTR_KPARAM_INFO
	.align		4
.L_6413:
        /*0028*/ 	.byte	0x04, 0x17
        /*002a*/ 	.short	(.L_6415 - .L_6414)
.L_6414:
        /*002c*/ 	.word	0x00000000
        /*0030*/ 	.short	0x0000
        /*0032*/ 	.short	0x0000
        /*0034*/ 	.byte	0x00, 0xf0, 0x11, 0x00


	//----- nvinfo : EIATTR_SPARSE_MMA_MASK
	.align		4
.L_6415:
        /*0038*/ 	.byte	0x03, 0x50
        /*003a*/ 	.short	0x0000


	//----- nvinfo : EIATTR_MAXREG_COUNT
	.align		4
        /*003c*/ 	.byte	0x03, 0x1b
        /*003e*/ 	.short	0x00ff


	//----- nvinfo : EIATTR_MERCURY_ISA_VERSION
	.align		4
        /*0040*/ 	.byte	0x03, 0x5f
        /*0042*/ 	.short	0x0101


	//----- nvinfo : EIATTR_EXIT_INSTR_OFFSETS
	.align		4
        /*0044*/ 	.byte	0x04, 0x1c
        /*0046*/ 	.short	(.L_6417 - .L_6416)


	//   ....[0]....
.L_6416:
        /*0048*/ 	.word	0x00000530


	//   ....[1]....
        /*004c*/ 	.word	0x000011f0


	//   ....[2]....
        /*0050*/ 	.word	0x00001250


	//----- nvinfo : EIATTR_MAX_THREADS
	.align		4
.L_6417:
        /*0054*/ 	.byte	0x04, 0x05
        /*0056*/ 	.short	(.L_6419 - .L_6418)
.L_6418:
        /*0058*/ 	.word	0x00000080
        /*005c*/ 	.word	0x00000001
        /*0060*/ 	.word	0x00000001


	//----- nvinfo : EIATTR_CRS_STACK_SIZE
	.align		4
.L_6419:
        /*0064*/ 	.byte	0x04, 0x1e
        /*0066*/ 	.short	(.L_6421 - .L_6420)
.L_6420:
        /*0068*/ 	.word	0x00000000


	//----- nvinfo : EIATTR_CBANK_PARAM_SIZE
	.align		4
.L_6421:
        /*006c*/ 	.byte	0x03, 0x19
        /*006e*/ 	.short	0x0018


	//----- nvinfo : EIATTR_PARAM_CBANK
	.align		4
        /*0070*/ 	.byte	0x04, 0x0a
        /*0072*/ 	.short	(.L_6423 - .L_6422)
	.align		4
.L_6422:
        /*0074*/ 	.word	index@(.nv.constant0._ZN2at6native29vectorized_elementwise_kernelILi8ENS0_13AUnaryFunctorIhhhZZZNS0_16fmod_kernel_cudaERNS_18TensorIteratorBaseEENKUlvE_clEvENKUlvE_clEvEUlhhE_EESt5arrayIPcLm2EEEEviT0_T1_)
        /*0078*/ 	.short	0x0210
        /*007a*/ 	.short	0x0018


	//----- nvinfo : EIATTR_SW_WAR
	.align		4
.L_6423:
        /*007c*/ 	.byte	0x04, 0x36
        /*007e*/ 	.short	(.L_6425 - .L_6424)
.L_6424:
        /*0080*/ 	.word	0x00000008
.L_6425:


//--------------------- .nv.info._ZN2at6native18elementwise_kernelILi128ELi4EZNS0_15gpu_kernel_implINS0_13BinaryFunctorIN3c108BFloat16ES5_S5_ZZZNS0_21remainder_kernel_cudaERNS_18TensorIteratorBaseEENKUlvE0_clEvENKUlvE2_clEvEUlS5_S5_E_EEEEvS7_RKT_EUliE_EEviT1_ --------------------------
	.section	.nv.info._ZN2at6native18elementwise_kernelILi128ELi4EZNS0_15gpu_kernel_implINS0_13BinaryFunctorIN3c108BFloat16ES5_S5_ZZZNS0_21remainder_kernel_cudaERNS_18TensorIteratorBaseEENKUlvE0_clEvENKUlvE2_clEvEUlS5_S5_E_EEEEvS7_RKT_EUliE_EEviT1_,"",@"SHT_CUDA_INFO"
	.sectionflags	@""
	.align	4


	//----- nvinfo : EIATTR_CUDA_API_VERSION
	.align		4
        /*0000*/ 	.byte	0x04, 0x37
        /*0002*/ 	.short	(.L_6427 - .L_6426)
.L_6426:
        /*0004*/ 	.word	0x00000082


	//----- nvinfo : EIATTR_KPARAM_INFO
	.align		4
.L_6427:
        /*0008*/ 	.byte	0x04, 0x17
        /*000a*/ 	.short	(.L_6429 - .L_6428)
.L_6428:
        /*000c*/ 	.word	0x00000000
        /*0010*/ 	.short	0x0001
        /*0012*/ 	.short	0x0008
        /*0014*/ 	.byte	0x00, 0xf0, 0x21, 0x0a


	//----- nvinfo : EIATTR_KPARAM_INFO
	.align		4
.L_6429:
        /*0018*/ 	.byte	0x04, 0x17
        /*001a*/ 	.short	(.L_6431 - .L_6430)
.L_6430:
        /*001c*/ 	.word	0x00000000
        /*0020*/ 	.short	0x0000
        /*0022*/ 	.short	0x0000
        /*0024*/ 	.byte	0x00, 0xf0, 0x11, 0x00


	//----- nvinfo : EIATTR_SPARSE_MMA_MASK
	.align		4
.L_6431:
        /*0028*/ 	.byte	0x03, 0x50
        /*002a*/ 	.short	0x0000


	//----- nvinfo : EIATTR_MAXREG_COUNT
	.align		4
        /*002c*/ 	.byte	0x03, 0x1b
        /*002e*/ 	.short	0x0080


	//----- nvinfo : EIATTR_EXTERNS
	.align		4
        /*0030*/ 	.byte	0x04, 0x0f
        /*0032*/ 	.short	(.L_6433 - .L_6432)


	//   ....[0]....
	.align		4
.L_6432:
        /*0034*/ 	.word	index@(__assertfail)


	//----- nvinfo : EIATTR_MERCURY_ISA_VERSION
	.align		4
.L_6433:
        /*0038*/ 	.byte	0x03, 0x5f
        /*003a*/ 	.short	0x0101


	//----- nvinfo : EIATTR_SYSCALL_OFFSETS
	.align		4
        /*003c*/ 	.byte	0x04, 0x46
        /*003e*/ 	.short	(.L_6435 - .L_6434)


	//   ....[0]....
.L_6434:
        /*0040*/ 	.word	0x000026d0


	//   ....[1]....
        /*0044*/ 	.word	0x00003770


	//   ....[2]....
        /*0048*/ 	.word	0x00004bc0


	//   ....[3]....
        /*004c*/ 	.word	0x000072f0


	//   ....[4]....
        /*0050*/ 	.word	0x00008390


	//   ....[5]....
        /*0054*/ 	.word	0x000097e0


	//   ....[6]....
        /*0058*/ 	.word	0x0000bf10


	//   ....[7]....
        /*005c*/ 	.word	0x0000cfb0


	//   ....[8]....
        /*0060*/ 	.word	0x0000e400


	//   ....[9]....
        /*0064*/ 	.word	0x00010b20


	//   ....[10]....
        /*0068*/ 	.word	0x00011bc0


	//   ....[11]....
        /*006c*/ 	.word	0x00013010


	//----- nvinfo : EIATTR_EXIT_INSTR_OFFSETS
	.align		4
.L_6435:
        /*0070*/ 	.byte	0x04, 0x1c
        /*0072*/ 	.short	(.L_6437 - .L_6436)


	//   ....[0]....
.L_6436:
        /*0074*/ 	.word	0x0000e4d0


	//   ....[1]....
        /*0078*/ 	.word	0x00012240


	//   ....[2]....
        /*007c*/ 	.word	0x00012280


	//   ....[3]....
        /*0080*/ 	.word	0x00012320


	//   ....[4]....
        /*0084*/ 	.word	0x00012360


	//   ....[5]....
        /*0088*/ 	.word	0x000123a0


	//   ....[6]....
        /*008c*/ 	.word	0x00012430


	//   ....[7]....
        /*0090*/ 	.word	0x00012470


	//   ....[8]....
        /*0094*/ 	.word	0x00012510


	//   ....[9]....
        /*0098*/ 	.word	0x00012560


	//   ....[10]....
        /*009c*/ 	.word	0x000125b0


	//   ....[11]....
        /*00a0*/ 	.word	0x00012680


	//   ....[12]....
        /*00a4*/ 	.word	0x000126e0


	//   ....[13]....
        /*00a8*/ 	.word	0x00012870


	//   ....[14]....
        /*00ac*/ 	.word	0x000129d0


	//   ....[15]....
        /*00b0*/ 	.word	0x000129f0


	//   ....[16]....
        /*00b4*/ 	.word	0x00012ab0


	//   ....[17]....
        /*00b8*/ 	.word	0x00012c30


	//   ....[18]....
        /*00bc*/ 	.word	0x00012db0


	//   ....[19]....
        /*00c0*/ 	.word	0x00012f10


	//   ....[20]....
        /*00c4*/ 	.word	0x00013020


	//   ....[21]....
        /*00c8*/ 	.word	0x00013060


	//   ....[22]....
        /*00cc*/ 	.word	0x000130a0


	//----- nvinfo : EIATTR_MAX_THREADS
	.align		4
.L_6437:
        /*00d0*/ 	.byte	0x04, 0x05
        /*00d2*/ 	.short	(.L_6439 - .L_6438)
.L_6438:
        /*00d4*/ 	.word	0x00000080
        /*00d8*/ 	.word	0x00000001
        /*00dc*/ 	.word	0x00000001


	//----- nvinfo : EIATTR_CRS_STACK_SIZE
	.align		4
.L_6439:
        /*00e0*/ 	.byte	0x04, 0x1e
        /*00e2*/ 	.short	(.L_6441 - .L_6440)
.L_6440:
        /*00e4*/ 	.word	0x00000000


	//----- nvinfo : EIATTR_CBANK_PARAM_SIZE
	.align		4
.L_6441:
        /*00e8*/ 	.byte	0x03, 0x19
        /*00ea*/ 	.short	0x0290


	//----- nvinfo : EIATTR_PARAM_CBANK
	.align		4
        /*00ec*/ 	.byte	0x04, 0x0a
        /*00ee*/ 	.short	(.L_6443 - .L_6442)
	.align		4
.L_6442:
        /*00f0*/ 	.word	index@(.nv.constant0._ZN2at6native18elementwise_kernelILi128ELi4EZNS0_15gpu_kernel_implINS0_13BinaryFunctorIN3c108BFloat16ES5_S5_ZZZNS0_21remainder_kernel_cudaERNS_18TensorIteratorBaseEENKUlvE0_clEvENKUlvE2_clEvEUlS5_S5_E_EEEEvS7_RKT_EUliE_EEviT1_)
        /*00f4*/ 	.short	0x0210
        /*00f6*/ 	.short	0x0290


	//----- nvinfo : EIATTR_SW_WAR
	.align		4
.L_6443:
        /*00f8*/ 	.byte	0x04, 0x36
        /*00fa*/ 	.short	(.L_6445 - .L_6444)
.L_6444:
        /*00fc*/ 	.word	0x00000008
.L_6445:


//--------------------- .nv.info._ZN2at6native27unrolled_elementwise_kernelINS0_13BinaryFunctorIN3c108BFloat16ES4_S4_ZZZNS0_21remainder_kernel_cudaERNS_18TensorIteratorBaseEENKUlvE0_clEvENKUlvE2_clEvEUlS4_S4_E_EESt5arrayIPcLm3EELi4E23TrivialOffsetCalculatorILi2EjESE_ILi1EjENS0_6memory12LoadWithCastILi2EEENSH_13StoreWithCastILi1EEEEEviT_T0_T2_T3_T4_T5_ --------------------------
	.section	.nv.info._ZN2at6native27unrolled_elementwise_kernelINS0_13BinaryFunctorIN3c108BFloat16ES4_S4_ZZZNS0_21remainder_kernel_cudaERNS_18TensorIteratorBaseEENKUlvE0_clEvENKUlvE2_clEvEUlS4_S4_E_EESt5arrayIPcLm3EELi4E23TrivialOffsetCalculatorILi2EjESE_ILi1EjENS0_6memory12LoadWithCastILi2EEENSH_13StoreWithCastILi1EEEEEviT_T0_T2_T3_T4_T5_,"",@"SHT_CUDA_INFO"
	.sectionflags	@""
	.align	4


	//----- nvinfo : EIATTR_CUDA_API_VERSION
	.align		4
        /*0000*/ 	.byte	0x04, 0x37
        /*0002*/ 	.short	(.L_6447 - .L_6446)
.L_6446:
        /*0004*/ 	.word	0x00000082


	//----- nvinfo : EIATTR_KPARAM_INFO
	.align		4
.L_6447:
        /*0008*/ 	.byte	0x04, 0x17
        /*000a*/ 	.short	(.L_6449 - .L_6448)
.L_6448:
        /*000c*/ 	.word	0x00000000
        /*0010*/ 	.short	0x0006
        /*0012*/ 	.short	0x0030
        /*0014*/ 	.byte	0x00, 0xf0, 0x21, 0x00


	//----- nvinfo : EIATTR_KPARAM_INFO
	.align		4
.L_6449:
        /*0018*/ 	.byte	0x04, 0x17
        /*001a*/ 	.short	(.L_6451 - .L_6450)
.L_6450:
        /*001c*/ 	.word	0x00000000
        /*0020*/ 	.short	0x0005
        /*0022*/ 	.short	0x0024
        /*0024*/ 	.byte	0x00, 0xf0, 0x31, 0x00


	//----- nvinfo : EIATTR_KPARAM_INFO
	.align		4
.L_6451:
        /*0028*/ 	.byte	0x04, 0x17
        /*002a*/ 	.short	(.L_6453 - .L_6452)
.L_6452:
        /*002c*/ 	.word	0x00000000
        /*0030*/ 	.short	0x0004
        /*0032*/ 	.short	0x0021
        /*0034*/ 	.byte	0x00, 0xf0, 0x05, 0x00


	//----- nvinfo : EIATTR_KPARAM_INFO
	.align		4
.L_6453:
        /*0038*/ 	.byte	0x04, 0x17
        /*003a*/ 	.short	(.L_6455 - .L_6454)
.L_6454:
        /*003c*/ 	.word	0x00000000
        /*0040*/ 	.short	0x0003
        /*0042*/ 	.short	0x0020
        /*0044*/ 	.byte	0x00, 0xf0, 0x05, 0x00


	//----- nvinfo : EIATTR_KPARAM_INFO
	.align		4
.L_6455:
        /*0048*/ 	.byte	0x04, 0x17
        /*004a*/ 	.short	(.L_6457 - .L_6456)
.L_6456:
        /*004c*/ 	.word	0x00000000
        /*0050*/ 	.short	0x0002
        /*0052*/ 	.short	0x0008
        /*0054*/ 	.byte	0x00, 0xf0, 0x61, 0x00


	//----- nvinfo : EIATTR_KPARAM_INFO
	.align		4
.L_6457:
        /*0058*/ 	.byte	0x04, 0x17
        /*005a*/ 	.short	(.L_6459 - .L_6458)
.L_6458:
        /*005c*/ 	.word	0x00000000
        /*0060*/ 	.short	0x0001
        /*0062*/ 	.short	0x0004
        /*0064*/ 	.byte	0x00, 0xf0, 0x05, 0x00


	//----- nvinfo : EIATTR_KPARAM_INFO
	.align		4
.L_6459:
        /*0068*/ 	.byte	0x04, 0x17
        /*006a*/ 	.short	(.L_6461 - .L_6460)
.L_6460:
        /*006c*/ 	.word	0x00000000
        /*0070*/ 	.short	0x0000
        /*0072*/ 	.short	0x0000
        /*0074*/ 	.byte	0x00, 0xf0, 0x11, 0x00


	//----- nvinfo : EIATTR_SPARSE_MMA_MASK
	.align		4
.L_6461:
        /*0078*/ 	.byte	0x03, 0x50
        /*007a*/ 	.short	0x0000


	//----- nvinfo : EIATTR_MAXREG_COUNT
	.align		4
        /*007c*/ 	.byte	0x03, 0x1b
        /*007e*/ 	.short	0x00ff


	//----- nvinfo : EIATTR_EXTERNS
	.align		4
        /*0080*/ 	.byte	0x04, 0x0f
        /*0082*/ 	.short	(.L_6463 - .L_6462)


	//   ....[0]....
	.align		4
.L_6462:
        /*0084*/ 	.word	index@(__assertfail)


	//----- nvinfo : EIATTR_MERCURY_ISA_VERSION
	.align		4
.L_6463:
        /*0088*/ 	.byte	0x03, 0x5f
        /*008a*/ 	.short	0x0101


	//----- nvinfo : EIATTR_SYSCALL_OFFSETS
	.align		4
        /*008c*/ 	.byte	0x04, 0x46
        /*008e*/ 	.short	(.L_6465 - .L_6464)


	//   ....[0]....
.L_6464:
        /*0090*/ 	.word	0x000010f0


	//   ....[1]....
        /*0094*/ 	.word	0x000021b0


	//   ....[2]....
        /*0098*/ 	.word	0x000032f0


	//   ....[3]....
        /*009c*/ 	.word	0x000043b0


	//   ....[4]....
        /*00a0*/ 	.word	0x00005500


	//   ....[5]....
        /*00a4*/ 	.word	0x000065d0


	//   ....[6]....
        /*00a8*/ 	.word	0x00007700


	//   ....[7]....
        /*00ac*/ 	.word	0x000087d0


	//   ....[8]....
        /*00b0*/ 	.word	0x0000ad90


	//   ....[9]....
        /*00b4*/ 	.word	0x0000bdb0


	//   ....[10]....
        /*00b8*/ 	.word	0x0000cd90


	//   ....[11]....
        /*00bc*/ 	.word	0x0000dd70


	//----- nvinfo : EIATTR_EXIT_INSTR_OFFSETS
	.align		4
.L_6465:
        /*00c0*/ 	.byte	0x04, 0x1c
        /*00c2*/ 	.short	(.L_6467 - .L_6466)


	//   ....[0]....
.L_6466:
        /*00c4*/ 	.word	0x0000ce50


	//   ....[1]....
        /*00c8*/ 	.word	0x0000cfa0


	//   ....[2]....
        /*00cc*/ 	.word	0x0000cfe0


	//   ....[3]....
        /*00d0*/ 	.word	0x0000d080


	//   ....[4]....
        /*00d4*/ 	.word	0x0000d0c0


	//   ....[5]....
        /*00d8*/ 	.word	0x0000d100


	//   ....[6]....
        /*00dc*/ 	.word	0x0000d190


	//   ....[7]....
        /*00e0*/ 	.word	0x0000d1d0


	//   ....[8]....
        /*00e4*/ 	.word	0x0000d270


	//   ....[9]....
        /*00e8*/ 	.word	0x0000d2c0


	//   ....[10]....
        /*00ec*/ 	.word	0x0000d310


	//   ....[11]....
        /*00f0*/ 	.word	0x0000d3e0


	//   ....[12]....
        /*00f4*/ 	.word	0x0000d440


	//   ....[13]....
        /*00f8*/ 	.word	0x0000d5d0


	//   ....[14]....
        /*00fc*/ 	.word	0x0000d730


	//   ....[15]....
        /*0100*/ 	.word	0x0000d750


	//   ....[16]....
        /*0104*/ 	.word	0x0000d810


	//   ....[17]....
        /*0108*/ 	.word	0x0000d990


	//   ....[18]....
        /*010c*/ 	.word	0x0000db10


	//   ....[19]....
        /*0110*/ 	.word	0x0000dc70


	//   ....[20]....
        /*0114*/ 	.word	0x0000dd80


	//   ....[21]....
        /*0118*/ 	.word	0x0000ddc0


	//   ....[22]....
        /*011c*/ 	.word	0x0000de00


	//----- nvinfo : EIATTR_MAX_THREADS
	.align		4
.L_6467:
        /*0120*/ 	.byte	0x04, 0x05
        /*0122*/ 	.short	(.L_6469 - .L_6468)
.L_6468:
        /*0124*/ 	.word	0x00000080
        /*0128*/ 	.word	0x00000001
        /*012c*/ 	.word	0x00000001


	//----- nvinfo : EIATTR_CRS_STACK_SIZE
	.align		4
.L_6469:
        /*0130*/ 	.byte	0x04, 0x1e
        /*0132*/ 	.short	(.L_6471 - .L_6470)
.L_6470:
        /*0134*/ 	.word	0x00000000


	//----- nvinfo : EIATTR_CBANK_PARAM_SIZE
	.align		4
.L_6471:
        /*0138*/ 	.byte	0x03, 0x19
        /*013a*/ 	.short	0x0038


	//----- nvinfo : EIATTR_PARAM_CBANK
	.align		4
        /*013c*/ 	.byte	0x04, 0x0a
        /*013e*/ 	.short	(.L_6473 - .L_6472)
	.align		4
.L_6472:
        /*0140*/ 	.word	index@(.nv.constant0._ZN2at6native27unrolled_elementwise_kernelINS0_13BinaryFunctorIN3c108BFloat16ES4_S4_ZZZNS0_21remainder_kernel_cudaERNS_18TensorIteratorBaseEENKUlvE0_clEvENKUlvE2_clEvEUlS4_S4_E_EESt5arrayIPcLm3EELi4E23TrivialOffsetCalculatorILi2EjESE_ILi1EjENS0_6memory12LoadWithCastILi2EEENSH_13StoreWithCastILi1EEEEEviT_T0_T2_T3_T4_T5_)
        /*0144*/ 	.short	0x0210
        /*0146*/ 	.short	0x0038


	//----- nvinfo : EIATTR_SW_WAR
	.align		4
.L_6473:
        /*0148*/ 	.byte	0x04, 0x36
        /*014a*/ 	.short	(.L_6475 - .L_6474)
.L_6474:
        /*014c*/ 	.word	0x00000008
.L_6475:


//--------------------- .nv.info._ZN2at6native18elementwise_kernelILi128ELi4EZNS0_22gpu_kernel_impl_nocastINS0_13BinaryFunctorIN3c108BFloat16ES5_S5_ZZZNS0_21remainder_kernel_cudaERNS_18TensorIteratorBaseEENKUlvE0_clEvENKUlvE2_clEvEUlS5_S5_E_EEEEvS7_RKT_EUliE_EEviT1_ --------------------------
	.section	.nv.info._ZN2at6native18elementwise_kernelILi128ELi4EZNS0_22gpu_kernel_impl_nocastINS0_13BinaryFunctorIN3c108BFloat16ES5_S5_ZZZNS0_21remainder_kernel_cudaERNS_18TensorIteratorBaseEENKUlvE0_clEvENKUlvE2_clEvEUlS5_S5_E_EEEEvS7_RKT_EUliE_EEviT1_,"",@"SHT_CUDA_INFO"
	.sectionflags	@""
	.align	4


	//----- nvinfo : EIATTR_CUDA_API_VERSION
	.align		4
        /*0000*/ 	.byte	0x04, 0x37
        /*0002*/ 	.short	(.L_6477 - .L_6476)
.L_6476:
        /*0004*/ 	.word	0x00000082


	//----- nvinfo : EIATTR_KPARAM_INFO
	.align		4
.L_6477:
        /*0008*/ 	.byte	0x04, 0x17
        /*000a*/ 	.short	(.L_6479 - .L_6478)
.L_6478:
        /*000c*/ 	.word	0x00000000
        /*0010*/ 	.short	0x0001
        /*0012*/ 	.short	0x0008
        /*0014*/ 	.byte	0x00, 0xf0, 0x21, 0x0a


	//----- nvinfo : EIATTR_KPARAM_INFO
	.align		4
.L_6479:
        /*0018*/ 	.byte	0x04, 0x17
        /*001a*/ 	.short	(.L_6481 - .L_6480)
.L_6480:
        /*001c*/ 	.word	0x00000000
        /*0020*/ 	.short	0x0000
        /*0022*/ 	.short	0x0000
        /*0024*/ 	.byte	0x00, 0xf0, 0x11, 0x00


	//----- nvinfo : EIATTR_SPARSE_MMA_MASK
	.align		4
.L_6481:
        /*0028*/ 	.byte	0x03, 0x50
        /*002a*/ 	.short	0x0000


	//----- nvinfo : EIATTR_MAXREG_COUNT
	.align		4
        /*002c*/ 	.byte	0x03, 0x1b
        /*002e*/ 	.short	0x0080


	//----- nvinfo : EIATTR_MERCURY_ISA_VERSION
	.align		4
        /*0030*/ 	.byte	0x03, 0x5f
        /*0032*/ 	.short	0x0101


	//----- nvinfo : EIATTR_EXIT_INSTR_OFFSETS
	.align		4
        /*0034*/ 	.byte	0x04, 0x1c
        /*0036*/ 	.short	(.L_6483 - .L_6482)


	//   ....[0]....
.L_6482:
        /*0038*/ 	.word	0x00005420


	//   ....[1]....
        /*003c*/ 	.word	0x00006fd0


	//----- nvinfo : EIATTR_MAX_THREADS
	.align		4
.L_6483:
        /*0040*/ 	.byte	0x04, 0x05
        /*0042*/ 	.short	(.L_6485 - .L_6484)
.L_6484:
        /*0044*/ 	.word	0x00000080
        /*0048*/ 	.word	0x00000001
        /*004c*/ 	.word	0x00000001


	//----- nvinfo : EIATTR_CRS_STACK_SIZE
	.align		4
.L_6485:
        /*0050*/ 	.byte	0x04, 0x1e
        /*0052*/ 	.short	(.L_6487 - .L_6486)
.L_6486:
        /*0054*/ 	.word	0x00000000


	//----- nvinfo : EIATTR_CBANK_PARAM_SIZE
	.align		4
.L_6487:
        /*0058*/ 	.byte	0x03, 0x19
        /*005a*/ 	.short	0x0290


	//----- nvinfo : EIATTR_PARAM_CBANK
	.align		4
        /*005c*/ 	.byte	0x04, 0x0a
        /*005e*/ 	.short	(.L_6489 - .L_6488)
	.align		4
.L_6488:
        /*0060*/ 	.word	index@(.nv.constant0._ZN2at6native18elementwise_kernelILi128ELi4EZNS0_22gpu_kernel_impl_nocastINS0_13BinaryFunctorIN3c108BFloat16ES5_S5_ZZZNS0_21remainder_kernel_cudaERNS_18TensorIteratorBaseEENKUlvE0_clEvENKUlvE2_clEvEUlS5_S5_E_EEEEvS7_RKT_EUliE_EEviT1_)
        /*0064*/ 	.short	0x0210
        /*0066*/ 	.short	0x0290


	//----- nvinfo : EIATTR_SW_WAR
	.align		4
.L_6489:
        /*0068*/ 	.byte	0x04, 0x36
        /*006a*/ 	.short	(.L_6491 - .L_6490)
.L_6490:
        /*006c*/ 	.word	0x00000008
.L_6491:


//--------------------- .nv.info._ZN2at6native27unrolled_elementwise_kernelINS0_13BinaryFunctorIN3c108BFloat16ES4_S4_ZZZNS0_21remainder_kernel_cudaERNS_18TensorIteratorBaseEENKUlvE0_clEvENKUlvE2_clEvEUlS4_S4_E_EESt5arrayIPcLm3EELi4E23TrivialOffsetCalculatorILi2EjESE_ILi1EjENS0_6memory15LoadWithoutCastENSH_16StoreWithoutCastEEEviT_T0_T2_T3_T4_T5_ --------------------------
	.section	.nv.info._ZN2at6native27unrolled_elementwise_kernelINS0_13BinaryFunctorIN3c108BFloat16ES4_S4_ZZZNS0_21remainder_kernel_cudaERNS_18TensorIteratorBaseEENKUlvE0_clEvENKUlvE2_clEvEUlS4_S4_E_EESt5arrayIPcLm3EELi4E23TrivialOffsetCalculatorILi2EjESE_ILi1EjENS0_6memory15LoadWithoutCastENSH_16StoreWithoutCastEEEviT_T0_T2_T3_T4_T5_,"",@"SHT_CUDA_INFO"
	.sectionflags	@""
	.align	4


	//----- nvinfo : EIATTR_CUDA_API_VERSION
	.align		4
        /*0000*/ 	.byte	0x04, 0x37
        /*0002*/ 	.short	(.L_6493 - .L_6492)
.L_6492:
        /*0004*/ 	.word	0x00000082


	//----- nvinfo : EIATTR_KPARAM_INFO
	.align		4
.L_6493:
        /*0008*/ 	.byte	0x04, 0x17
        /*000a*/ 	.short	(.L_6495 - .L_6494)
.L_6494:
        /*000c*/ 	.word	0x00000000
        /*0010*/ 	.short	0x0006
        /*0012*/ 	.short	0x0023
        /*0014*/ 	.byte	0x00, 0xf0, 0x05, 0x00


	//----- nvinfo : EIATTR_KPARAM_INFO
	.align		4
.L_6495:
        /*0018*/ 	.byte	0x04, 0x17
        /*001a*/ 	.short	(.L_6497 - .L_6496)
.L_6496:
        /*001c*/ 	.word	0x00000000
        /*0020*/ 	.short	0x0005
        /*0022*/ 	.short	0x0022
        /*0024*/ 	.byte	0x00, 0xf0, 0x05, 0x00


	//----- nvinfo : EIATTR_KPARAM_INFO
	.align		4
.L_6497:
        /*0028*/ 	.byte	0x04, 0x17
        /*002a*/ 	.short	(.L_6499 - .L_6498)
.L_6498:
        /*002c*/ 	.word	0x00000000
        /*0030*/ 	.short	0x0004
        /*0032*/ 	.short	0x0021
        /*0034*/ 	.byte	0x00, 0xf0, 0x05, 0x00


	//----- nvinfo : EIATTR_KPARAM_INFO
	.align		4
.L_6499:
        /*0038*/ 	.byte	0x04, 0x17
        /*003a*/ 	.short	(.L_6501 - .L_6500)
.L_6500:
        /*003c*/ 	.word	0x00000000
        /*0040*/ 	.short	0x0003
        /*0042*/ 	.short	0x0020
        /*0044*/ 	.byte	0x00, 0xf0, 0x05, 0x00


	//----- nvinfo : EIATTR_KPARAM_INFO
	.align		4
.L_6501:
        /*0048*/ 	.byte	0x04, 0x17
        /*004a*/ 	.short	(.L_6503 - .L_6502)
.L_6502:
        /*004c*/ 	.word	0x00000000
        /*0050*/ 	.short	0x0002
        /*0052*/ 	.short	0x0008
        /*0054*/ 	.byte	0x00, 0xf0, 0x61, 0x00


	//----- nvinfo : EIATTR_KPARAM_INFO
	.align		4
.L_6503:
        /*0058*/ 	.byte	0x04, 0x17
        /*005a*/ 	.short	(.L_6505 - .L_6504)
.L_6504:
        /*005c*/ 	.word	0x00000000
        /*0060*/ 	.short	0x0001
        /*0062*/ 	.short	0x0004
        /*0064*/ 	.byte	0x00, 0xf0, 0x05, 0x00


	//----- nvinfo : EIATTR_KPARAM_INFO
	.align		4
.L_6505:
        /*0068*/ 	.byte	0x04, 0x17
        /*006a*/ 	.short	(.L_6507 - .L_6506)
.L_6506:
        /*006c*/ 	.word	0x00000000
        /*0070*/ 	.short	0x0000
        /*0072*/ 	.short	0x0000
        /*0074*/ 	.byte	0x00, 0xf0, 0x11, 0x00


	//----- nvinfo : EIATTR_SPARSE_MMA_MASK
	.align		4
.L_6507:
        /*0078*/ 	.byte	0x03, 0x50
        /*007a*/ 	.short	0x0000


	//----- nvinfo : EIATTR_MAXREG_COUNT
	.align		4
        /*007c*/ 	.byte	0x03, 0x1b
        /*007e*/ 	.short	0x00ff


	//----- nvinfo : EIATTR_MERCURY_ISA_VERSION
	.align		4
        /*0080*/ 	.byte	0x03, 0x5f
        /*0082*/ 	.short	0x0101


	//----- nvinfo : EIATTR_EXIT_INSTR_OFFSETS
	.align		4
        /*0084*/ 	.byte	0x04, 0x1c
        /*0086*/ 	.short	(.L_6509 - .L_6508)


	//   ....[0]....
.L_6508:
        /*0088*/ 	.word	0x00001930


	//   ....[1]....
        /*008c*/ 	.word	0x00001980


	//----- nvinfo : EIATTR_MAX_THREADS
	.align		4
.L_6509:
        /*0090*/ 	.byte	0x04, 0x05
        /*0092*/ 	.short	(.L_6511 - .L_6510)
.L_6510:
        /*0094*/ 	.word	0x00000080
        /*0098*/ 	.word	0x00000001
        /*009c*/ 	.word	0x00000001


	//----- nvinfo : EIATTR_CRS_STACK_SIZE
	.align		4
.L_6511:
        /*00a0*/ 	.byte	0x04, 0x1e
        /*00a2*/ 	.short	(.L_6513 - .L_6512)
.L_6512:
        /*00a4*/ 	.word	0x00000000


	//----- nvinfo : EIATTR_CBANK_PARAM_SIZE
	.align		4
.L_6513:
        /*00a8*/ 	.byte	0x03, 0x19
        /*00aa*/ 	.short	0x0024


	//----- nvinfo : EIATTR_PARAM_CBANK
	.align		4
        /*00ac*/ 	.byte	0x04, 0x0a
        /*00ae*/ 	.short	(.L_6515 - .L_6514)
	.align		4
.L_6514:
        /*00b0*/ 	.word	index@(.nv.constant0._ZN2at6native27unrolled_elementwise_kernelINS0_13BinaryFunctorIN3c108BFloat16ES4_S4_ZZZNS0_21remainder_kernel_cudaERNS_18TensorIteratorBaseEENKUlvE0_clEvENKUlvE2_clEvEUlS4_S4_E_EESt5arrayIPcLm3EELi4E23TrivialOffsetCalculatorILi2EjESE_ILi1EjENS0_6memory15LoadWithoutCastENSH_16StoreWithoutCastEEEviT_T0_T2_T3_T4_T5_)
        /*00b4*/ 	.short	0x0210
        /*00b6*/ 	.short	0x0024


	//----- nvinfo : EIATTR_SW_WAR
	.align		4
.L_6515:
        /*00b8*/ 	.byte	0x04, 0x36
        /*00ba*/ 	.short	(.L_6517 - .L_6516)
.L_6516:
        /*00bc*/ 	.word	0x00000008
.L_6517:


//--------------------- .nv.info._ZN2at6native29vectorized_elementwise_kernelILi2ENS0_13BinaryFunctorIN3c108BFloat16ES4_S4_ZZZNS0_21remainder_kernel_cudaERNS_18TensorIteratorBaseEENKUlvE0_clEvENKUlvE2_clEvEUlS4_S4_E_EESt5arrayIPcLm3EEEEviT0_T1_ --------------------------
	.section	.nv.info._ZN2at6native29vectorized_elementwise_kernelILi2ENS0_13BinaryFunctorIN3c108BFloat16ES4_S4_ZZZNS0_21remainder_kernel_cudaERNS_18TensorIteratorBaseEENKUlvE0_clEvENKUlvE2_clEvEUlS4_S4_E_EESt5arrayIPcLm3EEEEviT0_T1_,"",@"SHT_CUDA_INFO"
	.sectionflags	@""
	.align	4


	//----- nvinfo : EIATTR_CUDA_API_VERSION
	.align		4
        /*0000*/ 	.byte	0x04, 0x37
        /*0002*/ 	.short	(.L_6519 - .L_6518)
.L_6518:
        /*0004*/ 	.word	0x00000082


	//----- nvinfo : EIATTR_KPARAM_INFO
	.align		4
.L_6519:
        /*0008*/ 	.byte	0x04, 0x17
        /*000a*/ 	.short	(.L_6521 - .L_6520)
.L_6520:
        /*000c*/ 	.word	0x00000000
        /*0010*/ 	.short	0x0002
        /*0012*/ 	.short	0x0008
        /*0014*/ 	.byte	0x00, 0xf0, 0x61, 0x00


	//----- nvinfo : EIATTR_KPARAM_INFO
	.align		4
.L_6521:
        /*0018*/ 	.byte	0x04, 0x17
        /*001a*/ 	.short	(.L_6523 - .L_6522)
.L_6522:
        /*001c*/ 	.word	0x00000000
        /*0020*/ 	.short	0x0001
        /*0022*/ 	.short	0x0004
        /*0024*/ 	.byte	0x00, 0xf0, 0x05, 0x00


	//----- nvinfo : EIATTR_KPARAM_INFO
	.align		4
.L_6523:
        /*0028*/ 	.byte	0x04, 0x17
        /*002a*/ 	.short	(.L_6525 - .L_6524)
.L_6524:
        /*002c*/ 	.word	0x00000000
        /*0030*/ 	.short	0x0000
        /*0032*/ 	.short	0x0000
        /*0034*/ 	.byte	0x00, 0xf0, 0x11, 0x00


	//----- nvinfo : EIATTR_SPARSE_MMA_MASK
	.align		4
.L_6525:
        /*0038*/ 	.byte	0x03, 0x50
        /*003a*/ 	.short	0x0000


	//----- nvinfo : EIATTR_MAXREG_COUNT
	.align		4
        /*003c*/ 	.byte	0x03, 0x1b
        /*003e*/ 	.short	0x00ff


	//----- nvinfo : EIATTR_MERCURY_ISA_VERSION
	.align		4
        /*0040*/ 	.byte	0x03, 0x5f
        /*0042*/ 	.short	0x0101


	//----- nvinfo : EIATTR_EXIT_INSTR_OFFSETS
	.align		4
        /*0044*/ 	.byte	0x04, 0x1c
        /*0046*/ 	.short	(.L_6527 - .L_6526)


	//   ....[0]....
.L_6526:
        /*0048*/ 	.word	0x00002850


	//   ....[1]....
        /*004c*/ 	.word	0x00005ae0


	//   ....[2]....
        /*0050*/ 	.word	0x00005b30


	//----- nvinfo : EIATTR_MAX_THREADS
	.align		4
.L_6527:
        /*0054*/ 	.byte	0x04, 0x05
        /*0056*/ 	.short	(.L_6529 - .L_6528)
.L_6528:
        /*0058*/ 	.word	0x00000080
        /*005c*/ 	.word	0x00000001
        /*0060*/ 	.word	0x00000001


	//----- nvinfo : EIATTR_CRS_STACK_SIZE
	.align		4
.L_6529:
        /*0064*/ 	.byte	0x04, 0x1e
        /*0066*/ 	.short	(.L_6531 - .L_6530)
.L_6530:
        /*0068*/ 	.word	0x00000000


	//----- nvinfo : EIATTR_CBANK_PARAM_SIZE
	.align		4
.L_6531:
        /*006c*/ 	.byte	0x03, 0x19
        /*006e*/ 	.short	0x0020


	//----- nvinfo : EIATTR_PARAM_CBANK
	.align		4
        /*0070*/ 	.byte	0x04, 0x0a
        /*0072*/ 	.short	(.L_6533 - .L_6532)
	.align		4
.L_6532:
        /*0074*/ 	.word	index@(.nv.constant0._ZN2at6native29vectorized_elementwise_kernelILi2ENS0_13BinaryFunctorIN3c108BFloat16ES4_S4_ZZZNS0_21remainder_kernel_cudaERNS_18TensorIteratorBaseEENKUlvE0_clEvENKUlvE2_clEvEUlS4_S4_E_EESt5arrayIPcLm3EEEEviT0_T1_)
        /*0078*/ 	.short	0x0210
        /*007a*/ 	.short	0x0020


	//----- nvinfo : EIATTR_SW_WAR
	.align		4
.L_6533:
        /*007c*/ 	.byte	0x04, 0x36
        /*007e*/ 	.short	(.L_6535 - .L_6534)
.L_6534:
        /*0080*/ 	.word	0x00000008
.L_6535:


//--------------------- .nv.info._ZN2at6native29vectorized_elementwise_kernelILi4ENS0_13BinaryFunctorIN3c108BFloat16ES4_S4_ZZZNS0_21remainder_kernel_cudaERNS_18TensorIteratorBaseEENKUlvE0_clEvENKUlvE2_clEvEUlS4_S4_E_EESt5arrayIPcLm3EEEEviT0_T1_ --------------------------
	.section	.nv.info._ZN2at6native29vectorized_elementwise_kernelILi4ENS0_13BinaryFunctorIN3c108BFloat16ES4_S4_ZZZNS0_21remainder_kernel_cudaERNS_18TensorIteratorBaseEENKUlvE0_clEvENKUlvE2_clEvEUlS4_S4_E_EESt5arrayIPcLm3EEEEviT0_T1_,"",@"SHT_CUDA_INFO"
	.sectionflags	@""
	.align	4


	//----- nvinfo : EIATTR_CUDA_API_VERSION
	.align		4
        /*0000*/ 	.byte	0x04, 0x37
        /*0002*/ 	.short	(.L_6537 - .L_6536)
.L_6536:
        /*0004*/ 	.word	0x00000082


	//----- nvinfo : EIATTR_KPARAM_INFO
	.align		4
.L_6537:
        /*0008*/ 	.byte	0x04, 0x17
        /*000a*/ 	.short	(.L_6539 - .L_6538)
.L_6538:
        /*000c*/ 	.word	0x00000000
        /*0010*/ 	.short	0x0002
        /*0012*/ 	.short	0x0008
        /*0014*/ 	.byte	0x00, 0xf0, 0x61, 0x00


	//----- nvinfo : EIATTR_KPARAM_INFO
	.align		4
.L_6539:
        /*0018*/ 	.byte	0x04, 0x17
        /*001a*/ 	.short	(.L_6541 - .L_6540)
.L_6540:
        /*001c*/ 	.word	0x00000000
        /*0020*/ 	.short	0x0001
        /*0022*/ 	.short	0x0004
        /*0024*/ 	.byte	0x00, 0xf0, 0x05, 0x00


	//----- nvinfo : EIATTR_KPARAM_INFO
	.align		4
.L_6541:
        /*0028*/ 	.byte	0x04, 0x17
        /*002a*/ 	.short	(.L_6543 - .L_6542)
.L_6542:
        /*002c*/ 	.word	0x00000000
        /*0030*/ 	.short	0x0000
        /*0032*/ 	.short	0x0000
        /*0034*/ 	.byte	0x00, 0xf0, 0x11, 0x00


	//----- nvinfo : EIATTR_SPARSE_MMA_MASK
	.align		4
.L_6543:
        /*0038*/ 	.byte	0x03, 0x50
        /*003a*/ 	.short	0x0000


	//----- nvinfo : EIATTR_MAXREG_COUNT
	.align		4
        /*003c*/ 	.byte	0x03, 0x1b
        /*003e*/ 	.short	0x00ff


	//----- nvinfo : EIATTR_MERCURY_ISA_VERSION
	.align		4
        /*0040*/ 	.byte	0x03, 0x5f
        /*0042*/ 	.short	0x0101


	//----- nvinfo : EIATTR_EXIT_INSTR_OFFSETS
	.align		4
        /*0044*/ 	.byte	0x04, 0x1c
        /*0046*/ 	.short	(.L_6545 - .L_6544)


	//   ....[0]....
.L_6544:
        /*0048*/ 	.word	0x00002800


	//   ....[1]....
        /*004c*/ 	.word	0x00005a90


	//   ....[2]....
        /*0050*/ 	.word	0x00005ae0


	//----- nvinfo : EIATTR_MAX_THREADS
	.align		4
.L_6545:
        /*0054*/ 	.byte	0x04, 0x05
        /*0056*/ 	.short	(.L_6547 - .L_6546)
.L_6546:
        /*0058*/ 	.word	0x00000080
        /*005c*/ 	.word	0x00000001
        /*0060*/ 	.word	0x00000001


	//----- nvinfo : EIATTR_CRS_STACK_SIZE
	.align		4
.L_6547:
        /*0064*/ 	.byte	0x04, 0x1e
        /*0066*/ 	.short	(.L_6549 - .L_6548)
.L_6548:
        /*0068*/ 	.word	0x00000000


	//----- nvinfo : EIATTR_CBANK_PARAM_SIZE
	.align		4
.L_6549:
        /*006c*/ 	.byte	0x03, 0x19
        /*006e*/ 	.short	0x0020


	//----- nvinfo : EIATTR_PARAM_CBANK
	.align		4
        /*0070*/ 	.byte	0x04, 0x0a
        /*0072*/ 	.short	(.L_6551 - .L_6550)
	.align		4
.L_6550:
        /*0074*/ 	.word	index@(.nv.constant0._ZN2at6native29vectorized_elementwise_kernelILi4ENS0_13BinaryFunctorIN3c108BFloat16ES4_S4_ZZZNS0_21remainder_kernel_cudaERNS_18TensorIteratorBaseEENKUlvE0_clEvENKUlvE2_clEvEUlS4_S4_E_EESt5arrayIPcLm3EEEEviT0_T1_)
        /*0078*/ 	.short	0x0210
        /*007a*/ 	.short	0x0020


	//----- nvinfo : EIATTR_SW_WAR
	.align		4
.L_6551:
        /*007c*/ 	.byte	0x04, 0x36
        /*007e*/ 	.short	(.L_6553 - .L_6552)
.L_6552:
        /*0080*/ 	.word	0x00000008
.L_6553:


//--------------------- .nv.info._ZN2at6native29vectorized_elementwise_kernelILi8ENS0_13BinaryFunctorIN3c108BFloat16ES4_S4_ZZZNS0_21remainder_kernel_cudaERNS_18TensorIteratorBaseEENKUlvE0_clEvENKUlvE2_clEvEUlS4_S4_E_EESt5arrayIPcLm3EEEEviT0_T1_ --------------------------
	.section	.nv.info._ZN2at6native29vectorized_elementwise_kernelILi8ENS0_13BinaryFunctorIN3c108BFloat16ES4_S4_ZZZNS0_21remainder_kernel_cudaERNS_18TensorIteratorBaseEENKUlvE0_clEvENKUlvE2_clEvEUlS4_S4_E_EESt5arrayIPcLm3EEEEviT0_T1_,"",@"SHT_CUDA_INFO"
	.sectionflags	@""
	.align	4


	//----- nvinfo : EIATTR_CUDA_API_VERSION
	.align		4
        /*0000*/ 	.byte	0x04, 0x37
        /*0002*/ 	.short	(.L_6555 - .L_6554)
.L_6554:
        /*0004*/ 	.word	0x00000082


	//----- nvinfo : EIATTR_KPARAM_INFO
	.align		4
.L_6555:
        /*0008*/ 	.byte	0x04, 0x17
        /*000a*/ 	.short	(.L_6557 - .L_6556)
.L_6556:
        /*000c*/ 	.word	0x00000000
        /*0010*/ 	.short	0x0002
        /*0012*/ 	.short	0x0008
        /*0014*/ 	.byte	0x00, 0xf0, 0x61, 0x00


	//----- nvinfo : EIATTR_KPARAM_INFO
	.align		4
.L_6557:
        /*0018*/ 	.byte	0x04, 0x17
        /*001a*/ 	.short	(.L_6559 - .L_6558)
.L_6558:
        /*001c*/ 	.word	0x00000000
        /*0020*/ 	.short	0x0001
        /*0022*/ 	.short	0x0004
        /*0024*/ 	.byte	0x00, 0xf0, 0x05, 0x00


	//----- nvinfo : EIATTR_KPARAM_INFO
	.align		4
.L_6559:
        /*0028*/ 	.byte	0x04, 0x17
        /*002a*/ 	.short	(.L_6561 - .L_6560)
.L_6560:
        /*002c*/ 	.word	0x00000000
        /*0030*/ 	.short	0x0000
        /*0032*/ 	.short	0x0000
        /*0034*/ 	.byte	0x00, 0xf0, 0x11, 0x00


	//----- nvinfo : EIATTR_SPARSE_MMA_MASK
	.align		4
.L_6561:
        /*0038*/ 	.byte	0x03, 0x50
        /*003a*/ 	.short	0x0000


	//----- nvinfo : EIATTR_MAXREG_COUNT
	.align		4
        /*003c*/ 	.byte	0x03, 0x1b
        /*003e*/ 	.short	0x00ff


	//----- nvinfo : EIATTR_MERCURY_ISA_VERSION
	.align		4
        /*0040*/ 	.byte	0x03, 0x5f
        /*0042*/ 	.short	0x0101


	//----- nvinfo : EIATTR_EXIT_INSTR_OFFSETS
	.align		4
        /*0044*/ 	.byte	0x04, 0x1c
        /*0046*/ 	.short	(.L_6563 - .L_6562)


	//   ....[0]....
.L_6562:
        /*0048*/ 	.word	0x000027b0


	//   ....[1]....
        /*004c*/ 	.word	0x00005a40


	//   ....[2]....
        /*0050*/ 	.word	0x00005a90


	//----- nvinfo : EIATTR_MAX_THREADS
	.align		4
.L_6563:
        /*0054*/ 	.byte	0x04, 0x05
        /*0056*/ 	.short	(.L_6565 - .L_6564)
.L_6564:
        /*0058*/ 	.word	0x00000080
        /*005c*/ 	.word	0x00000001
        /*0060*/ 	.word	0x00000001


	//----- nvinfo : EIATTR_CRS_STACK_SIZE
	.align		4
.L_6565:
        /*0064*/ 	.byte	0x04, 0x1e
        /*0066*/ 	.short	(.L_6567 - .L_6566)
.L_6566:
        /*0068*/ 	.word	0x00000000


	//----- nvinfo : EIATTR_CBANK_PARAM_SIZE
	.align		4
.L_6567:
        /*006c*/ 	.byte	0x03, 0x19
        /*006e*/ 	.short	0x0020


	//----- nvinfo : EIATTR_PARAM_CBANK
	.align		4
        /*0070*/ 	.byte	0x04, 0x0a
        /*0072*/ 	.short	(.L_6569 - .L_6568)
	.align		4
.L_6568:
        /*0074*/ 	.word	index@(.nv.constant0._ZN2at6native29vectorized_elementwise_kernelILi8ENS0_13BinaryFunctorIN3c108BFloat16ES4_S4_ZZZNS0_21remainder_kernel_cudaERNS_18TensorIteratorBaseEENKUlvE0_clEvENKUlvE2_clEvEUlS4_S4_E_EESt5arrayIPcLm3EEEEviT0_T1_)
        /*0078*/ 	.short	0x0210
        /*007a*/ 	.short	0x0020


	//----- nvinfo : EIATTR_SW_WAR
	.align		4
.L_6569:
        /*007c*/ 	.byte	0x04, 0x36
        /*007e*/ 	.short	(.L_6571 - .L_6570)
.L_6570:
        /*0080*/ 	.word	0x00000008
.L_6571:


//--------------------- .nv.info._ZN2at6native18elementwise_kernelILi128ELi4EZNS0_15gpu_kernel_implINS0_13BUnaryFunctorIN3c108BFloat16ES5_S5_ZZZNS0_21remainder_kernel_cudaERNS_18TensorIteratorBaseEENKUlvE0_clEvENKUlvE2_clEvEUlS5_S5_E_EEEEvS7_RKT_EUliE_EEviT1_ --------------------------
	.section	.nv.info._ZN2at6native18elementwise_kernelILi128ELi4EZNS0_15gpu_kernel_implINS0_13BUnaryFunctorIN3c108BFloat16ES5_S5_ZZZNS0_21remainder_kernel_cudaERNS_18TensorIteratorBaseEENKUlvE0_clEvENKUlvE2_clEvEUlS5_S5_E_EEEEvS7_RKT_EUliE_EEviT1_,"",@"SHT_CUDA_INFO"
	.sectionflags	@""
	.align	4


	//----- nvinfo : EIATTR_CUDA_API_VERSION
	.align		4
        /*0000*/ 	.byte	0x04, 0x37
        /*0002*/ 	.short	(.L_6573 - .L_6572)
.L_6572:
        /*0004*/ 	.word	0x00000082


	//----- nvinfo : EIATTR_KPARAM_INFO
	.align		4
.L_6573:
        /*0008*/ 	.byte	0x04, 0x17
        /*000a*/ 	.short	(.L_6575 - .L_6574)
.L_6574:
        /*000c*/ 	.word	0x00000000
        /*0010*/ 	.short	0x0001
        /*0012*/ 	.short	0x0008
        /*0014*/ 	.byte	0x00, 0xf0, 0x61, 0x08


	//----- nvinfo : EIATTR_KPARAM_INFO
	.align		4
.L_6575:
        /*0018*/ 	.byte	0x04, 0x17
        /*001a*/ 	.short	(.L_6577 - .L_6576)
.L_6576:
        /*001c*/ 	.word	0x00000000
        /*0020*/ 	.short	0x0000
        /*0022*/ 	.short	0x0000
        /*0024*/ 	.byte	0x00, 0xf0, 0x11, 0x00


	//----- nvinfo : EIATTR_SPARSE_MMA_MASK
	.align		4
.L_6577:
        /*0028*/ 	.byte	0x03, 0x50
        /*002a*/ 	.short	0x0000


	//----- nvinfo : EIATTR_MAXREG_COUNT
	.align		4
        /*002c*/ 	.byte	0x03, 0x1b
        /*002e*/ 	.short	0x0080


	//----- nvinfo : EIATTR_EXTERNS
	.align		4
        /*0030*/ 	.byte	0x04, 0x0f
        /*0032*/ 	.short	(.L_6579 - .L_6578)


	//   ....[0]....
	.align		4
.L_6578:
        /*0034*/ 	.word	index@(__assertfail)


	//----- nvinfo : EIATTR_MERCURY_ISA_VERSION
	.align		4
.L_6579:
        /*0038*/ 	.byte	0x03, 0x5f
        /*003a*/ 	.short	0x0101


	//----- nvinfo : EIATTR_SYSCALL_OFFSETS
	.align		4
        /*003c*/ 	.byte	0x04, 0x46
        /*003e*/ 	.short	(.L_6581 - .L_6580)


	//   ....[0]....
.L_6580:
        /*0040*/ 	.word	0x000022c0


	//   ....[1]....
        /*0044*/ 	.word	0x000036f0


	//   ....[2]....
        /*0048*/ 	.word	0x00005a20


	//   ....[3]....
        /*004c*/ 	.word	0x00006e50


	//   ....[4]....
        /*0050*/ 	.word	0x00009170


	//   ....[5]....
        /*0054*/ 	.word	0x0000a5a0


	//   ....[6]....
        /*0058*/ 	.word	0x0000c8b0


	//   ....[7]....
        /*005c*/ 	.word	0x0000dce0


	//----- nvinfo : EIATTR_EXIT_INSTR_OFFSETS
	.align		4
.L_6581:
        /*0060*/ 	.byte	0x04, 0x1c
        /*0062*/ 	.short	(.L_6583 - .L_6582)


	//   ....[0]....
.L_6582:
        /*0064*/ 	.word	0x0000a670


	//   ....[1]....
        /*0068*/ 	.word	0x0000cf10


	//   ....[2]....
        /*006c*/ 	.word	0x0000cf50


	//   ....[3]....
        /*0070*/ 	.word	0x0000cff0


	//   ....[4]....
        /*0074*/ 	.word	0x0000d030


	//   ....[5]....
        /*0078*/ 	.word	0x0000d070


	//   ....[6]....
        /*007c*/ 	.word	0x0000d100


	//   ....[7]....
        /*0080*/ 	.word	0x0000d140


	//   ....[8]....
        /*0084*/ 	.word	0x0000d1e0


	//   ....[9]....
        /*0088*/ 	.word	0x0000d230


	//   ....[10]....
        /*008c*/ 	.word	0x0000d280


	//   ....[11]....
        /*0090*/ 	.word	0x0000d350


	//   ....[12]....
        /*0094*/ 	.word	0x0000d3b0


	//   ....[13]....
        /*0098*/ 	.word	0x0000d540


	//   ....[14]....
        /*009c*/ 	.word	0x0000d6a0


	//   ....[15]....
        /*00a0*/ 	.word	0x0000d6c0


	//   ....[16]....
        /*00a4*/ 	.word	0x0000d780


	//   ....[17]....
        /*00a8*/ 	.word	0x0000d900


	//   ....[18]....
        /*00ac*/ 	.word	0x0000da80


	//   ....[19]....
        /*00b0*/ 	.word	0x0000dbe0


	//   ....[20]....
        /*00b4*/ 	.word	0x0000dcf0


	//   ....[21]....
        /*00b8*/ 	.word	0x0000dd30


	//   ....[22]....
        /*00bc*/ 	.word	0x0000dd70


	//----- nvinfo : EIATTR_MAX_THREADS
	.align		4
.L_6583:
        /*00c0*/ 	.byte	0x04, 0x05
        /*00c2*/ 	.short	(.L_6585 - .L_6584)
.L_6584:
        /*00c4*/ 	.word	0x00000080
        /*00c8*/ 	.word	0x00000001
        /*00cc*/ 	.word	0x00000001


	//----- nvinfo : EIATTR_CRS_STACK_SIZE
	.align		4
.L_6585:
        /*00d0*/ 	.byte	0x04, 0x1e
        /*00d2*/ 	.short	(.L_6587 - .L_6586)
.L_6586:
        /*00d4*/ 	.word	0x00000000


	//----- nvinfo : EIATTR_CBANK_PARAM_SIZE
	.align		4
.L_6587:
        /*00d8*/ 	.byte	0x03, 0x19
        /*00da*/ 	.short	0x0220


	//----- nvinfo : EIATTR_PARAM_CBANK
	.align		4
        /*00dc*/ 	.byte	0x04, 0x0a
        /*00de*/ 	.short	(.L_6589 - .L_6588)
	.align		4
.L_6588:
        /*00e0*/ 	.word	index@(.nv.constant0._ZN2at6native18elementwise_kernelILi128ELi4EZNS0_15gpu_kernel_implINS0_13BUnaryFunctorIN3c108BFloat16ES5_S5_ZZZNS0_21remainder_kernel_cudaERNS_18TensorIteratorBaseEENKUlvE0_clEvENKUlvE2_clEvEUlS5_S5_E_EEEEvS7_RKT_EUliE_EEviT1_)
        /*00e4*/ 	.short	0x0210
        /*00e6*/ 	.short	0x0220


	//----- nvinfo : EIATTR_SW_WAR
	.align		4
.L_6589:
        /*00e8*/ 	.byte	0x04, 0x36
        /*00ea*/ 	.short	(.L_6591 - .L_6590)
.L_6590:
        /*00ec*/ 	.word	0x00000008
.L_6591:


//--------------------- .nv.info._ZN2at6native27unrolled_elementwise_kernelINS0_13BUnaryFunctorIN3c108BFloat16ES4_S4_ZZZNS0_21remainder_kernel_cudaERNS_18TensorIteratorBaseEENKUlvE0_clEvENKUlvE2_clEvEUlS4_S4_E_EESt5arrayIPcLm2EELi4E23TrivialOffsetCalculatorILi1EjESF_NS0_6memory12LoadWithCastILi1EEENSG_13StoreWithCastILi1EEEEEviT_T0_T2_T3_T4_T5_ --------------------------
	.section	.nv.info._ZN2at6native27unrolled_elementwise_kernelINS0_13BUnaryFunctorIN3c108BFloat16ES4_S4_ZZZNS0_21remainder_kernel_cudaERNS_18TensorIteratorBaseEENKUlvE0_clEvENKUlvE2_clEvEUlS4_S4_E_EESt5arrayIPcLm2EELi4E23TrivialOffsetCalculatorILi1EjESF_NS0_6memory12LoadWithCastILi1EEENSG_13StoreWithCastILi1EEEEEviT_T0_T2_T3_T4_T5_,"",@"SHT_CUDA_INFO"
	.sectionflags	@""
	.align	4


	//----- nvinfo : EIATTR_CUDA_API_VERSION
	.align		4
        /*0000*/ 	.byte	0x04, 0x37
        /*0002*/ 	.short	(.L_6593 - .L_6592)
.L_6592:
        /*0004*/ 	.word	0x00000082


	//----- nvinfo : EIATTR_KPARAM_INFO
	.align		4
.L_6593:
        /*0008*/ 	.byte	0x04, 0x17
        /*000a*/ 	.short	(.L_6595 - .L_6594)
.L_6594:
        /*000c*/ 	.word	0x00000000
        /*0010*/ 	.short	0x0006
        /*0012*/ 	.short	0x0024
        /*0014*/ 	.byte	0x00, 0xf0, 0x21, 0x00


	//----- nvinfo : EIATTR_KPARAM_INFO
	.align		4
.L_6595:
        /*0018*/ 	.byte	0x04, 0x17
        /*001a*/ 	.short	(.L_6597 - .L_6596)
.L_6596:
        /*001c*/ 	.word	0x00000000
        /*0020*/ 	.short	0x0005
        /*0022*/ 	.short	0x001c
        /*0024*/ 	.byte	0x00, 0xf0, 0x21, 0x00


	//----- nvinfo : EIATTR_KPARAM_INFO
	.align		4
.L_6597:
        /*0028*/ 	.byte	0x04, 0x17
        /*002a*/ 	.short	(.L_6599 - .L_6598)
.L_6598:
        /*002c*/ 	.word	0x00000000
        /*0030*/ 	.short	0x0004
        /*0032*/ 	.short	0x0019
        /*0034*/ 	.byte	0x00, 0xf0, 0x05, 0x00


	//----- nvinfo : EIATTR_KPARAM_INFO
	.align		4
.L_6599:
        /*0038*/ 	.byte	0x04, 0x17
        /*003a*/ 	.short	(.L_6601 - .L_6600)
.L_6600:
        /*003c*/ 	.word	0x00000000
        /*0040*/ 	.short	0x0003
        /*0042*/ 	.short	0x0018
        /*0044*/ 	.byte	0x00, 0xf0, 0x05, 0x00


	//----- nvinfo : EIATTR_KPARAM_INFO
	.align		4
.L_6601:
        /*0048*/ 	.byte	0x04, 0x17
        /*004a*/ 	.short	(.L_6603 - .L_6602)
.L_6602:
        /*004c*/ 	.word	0x00000000
        /*0050*/ 	.short	0x0002
        /*0052*/ 	.short	0x0008
        /*0054*/ 	.byte	0x00, 0xf0, 0x41, 0x00


	//----- nvinfo : EIATTR_KPARAM_INFO
	.align		4
.L_6603:
        /*0058*/ 	.byte	0x04, 0x17
        /*005a*/ 	.short	(.L_6605 - .L_6604)
.L_6604:
        /*005c*/ 	.word	0x00000000
        /*0060*/ 	.short	0x0001
        /*0062*/ 	.short	0x0004
        /*0064*/ 	.byte	0x00, 0xf0, 0x11, 0x00


	//----- nvinfo : EIATTR_KPARAM_INFO
	.align		4
.L_6605:
        /*0068*/ 	.byte	0x04, 0x17
        /*006a*/ 	.short	(.L_6607 - .L_6606)
.L_6606:
        /*006c*/ 	.word	0x00000000
        /*0070*/ 	.short	0x0000
        /*0072*/ 	.short	0x0000
        /*0074*/ 	.byte	0x00, 0xf0, 0x11, 0x00


	//----- nvinfo : EIATTR_SPARSE_MMA_MASK
	.align		4
.L_6607:
        /*0078*/ 	.byte	0x03, 0x50
        /*007a*/ 	.short	0x0000


	//----- nvinfo : EIATTR_MAXREG_COUNT
	.align		4
        /*007c*/ 	.byte	0x03, 0x1b
        /*007e*/ 	.short	0x00ff


	//----- nvinfo : EIATTR_EXTERNS
	.align		4
        /*0080*/ 	.byte	0x04, 0x0f
        /*0082*/ 	.short	(.L_6609 - .L_6608)


	//   ....[0]....
	.align		4
.L_6608:
        /*0084*/ 	.word	index@(__assertfail)


	//----- nvinfo : EIATTR_MERCURY_ISA_VERSION
	.align		4
.L_6609:
        /*0088*/ 	.byte	0x03, 0x5f
        /*008a*/ 	.short	0x0101


	//----- nvinfo : EIATTR_SYSCALL_OFFSETS
	.align		4
        /*008c*/ 	.byte	0x04, 0x46
        /*008e*/ 	.short	(.L_6611 - .L_6610)


	//   ....[0]....
.L_6610:
        /*0090*/ 	.word	0x000010f0


	//   ....[1]....
        /*0094*/ 	.word	0x00002220


	//   ....[2]....
        /*0098*/ 	.word	0x00003360


	//   ....[3]....
        /*009c*/ 	.word	0x00004480


	//   ....[4]....
        /*00a0*/ 	.word	0x00006a40


	//   ....[5]....
        /*00a4*/ 	.word	0x00007a50


	//   ....[6]....
        /*00a8*/ 	.word	0x00008a50


	//   ....[7]....
        /*00ac*/ 	.word	0x00009a30


	//----- nvinfo : EIATTR_EXIT_INSTR_OFFSETS
	.align		4
.L_6611:
        /*00b0*/ 	.byte	0x04, 0x1c
        /*00b2*/ 	.short	(.L_6613 - .L_6612)


	//   ....[0]....
.L_6612:
        /*00b4*/ 	.word	0x00008b10


	//   ....[1]....
        /*00b8*/ 	.word	0x00008c60


	//   ....[2]....
        /*00bc*/ 	.word	0x00008ca0


	//   ....[3]....
        /*00c0*/ 	.word	0x00008d40


	//   ....[4]....
        /*00c4*/ 	.word	0x00008d80


	//   ....[5]....
        /*00c8*/ 	.word	0x00008dc0


	//   ....[6]....
        /*00cc*/ 	.word	0x00008e50


	//   ....[7]....
        /*00d0*/ 	.word	0x00008e90


	//   ....[8]....
        /*00d4*/ 	.word	0x00008f30


	//   ....[9]....
        /*00d8*/ 	.word	0x00008f80


	//   ....[10]....
        /*00dc*/ 	.word	0x00008fd0


	//   ....[11]....
        /*00e0*/ 	.word	0x000090a0


	//   ....[12]....
        /*00e4*/ 	.word	0x00009100


	//   ....[13]....
        /*00e8*/ 	.word	0x00009290


	//   ....[14]....
        /*00ec*/ 	.word	0x000093f0


	//   ....[15]....
        /*00f0*/ 	.word	0x00009410


	//   ....[16]....
        /*00f4*/ 	.word	0x000094d0


	//   ....[17]....
        /*00f8*/ 	.word	0x00009650


	//   ....[18]....
        /*00fc*/ 	.word	0x000097d0


	//   ....[19]....
        /*0100*/ 	.word	0x00009930


	//   ....[20]....
        /*0104*/ 	.word	0x00009a40


	//   ....[21]....
        /*0108*/ 	.word	0x00009a80


	//   ....[22]....
        /*010c*/ 	.word	0x00009ac0


	//----- nvinfo : EIATTR_MAX_THREADS
	.align		4
.L_6613:
        /*0110*/ 	.byte	0x04, 0x05
        /*0112*/ 	.short	(.L_6615 - .L_6614)
.L_6614:
        /*0114*/ 	.word	0x00000080
        /*0118*/ 	.word	0x00000001
        /*011c*/ 	.word	0x00000001


	//----- nvinfo : EIATTR_CRS_STACK_SIZE
	.align		4
.L_6615:
        /*0120*/ 	.byte	0x04, 0x1e
        /*0122*/ 	.short	(.L_6617 - .L_6616)
.L_6616:
        /*0124*/ 	.word	0x00000000


	//----- nvinfo : EIATTR_CBANK_PARAM_SIZE
	.align		4
.L_6617:
        /*0128*/ 	.byte	0x03, 0x19
        /*012a*/ 	.short	0x002c


	//----- nvinfo : EIATTR_PARAM_CBANK
	.align		4
        /*012c*/ 	.byte	0x04, 0x0a
        /*012e*/ 	.short	(.L_6619 - .L_6618)
	.align		4
.L_6618:
        /*0130*/ 	.word	index@(.nv.constant0._ZN2at6native27unrolled_elementwise_kernelINS0_13BUnaryFunctorIN3c108BFloat16ES4_S4_ZZZNS0_21remainder_kernel_cudaERNS_18TensorIteratorBaseEENKUlvE0_clEvENKUlvE2_clEvEUlS4_S4_E_EESt5arrayIPcLm2EELi4E23TrivialOffsetCalculatorILi1EjESF_NS0_6memory12LoadWithCastILi1EEENSG_13StoreWithCastILi1EEEEEviT_T0_T2_T3_T4_T5_)
        /*0134*/ 	.short	0x0210
        /*0136*/ 	.short	0x002c


	//----- nvinfo : EIATTR_SW_WAR
	.align		4
.L_6619:
        /*0138*/ 	.byte	0x04, 0x36
        /*013a*/ 	.short	(.L_6621 - .L_6620)
.L_6620:
        /*013c*/ 	.word	0x00000008
.L_6621:


//--------------------- .nv.info._ZN2at6native18elementwise_kernelILi128ELi4EZNS0_22gpu_kernel_impl_nocastINS0_13BUnaryFunctorIN3c108BFloat16ES5_S5_ZZZNS0_21remainder_kernel_cudaERNS_18TensorIteratorBaseEENKUlvE0_clEvENKUlvE2_clEvEUlS5_S5_E_EEEEvS7_RKT_EUliE_EEviT1_ --------------------------
	.section	.nv.info._ZN2at6native18elementwise_kernelILi128ELi4EZNS0_22gpu_kernel_impl_nocastINS0_13BUnaryFunctorIN3c108BFloat16ES5_S5_ZZZNS0_21remainder_kernel_cudaERNS_18TensorIteratorBaseEENKUlvE0_clEvENKUlvE2_clEvEUlS5_S5_E_EEEEvS7_RKT_EUliE_EEviT1_,"",@"SHT_CUDA_INFO"
	.sectionflags	@""
	.align	4


	//----- nvinfo : EIATTR_CUDA_API_VERSION
	.align		4
        /*0000*/ 	.byte	0x04, 0x37
        /*0002*/ 	.short	(.L_6623 - .L_6622)
.L_6622:
        /*0004*/ 	.word	0x00000082


	//----- nvinfo : EIATTR_KPARAM_INFO
	.align		4
.L_6623:
        /*0008*/ 	.byte	0x04, 0x17
        /*000a*/ 	.short	(.L_6625 - .L_6624)
.L_6624:
        /*000c*/ 	.word	0x00000000
        /*0010*/ 	.short	0x0001
        /*0012*/ 	.short	0x0008
        /*0014*/ 	.byte	0x00, 0xf0, 0x61, 0x08


	//----- nvinfo : EIATTR_KPARAM_INFO
	.align		4
.L_6625:
        /*0018*/ 	.byte	0x04, 0x17
        /*001a*/ 	.short	(.L_6627 - .L_6626)
.L_6626:
        /*001c*/ 	.word	0x00000000
        /*0020*/ 	.short	0x0000
        /*0022*/ 	.short	0x0000
        /*0024*/ 	.byte	0x00, 0xf0, 0x11, 0x00


	//----- nvinfo : EIATTR_SPARSE_MMA_MASK
	.align		4
.L_6627:
        /*0028*/ 	.byte	0x03, 0x50
        /*002a*/ 	.short	0x0000


	//----- nvinfo : EIATTR_MAXREG_COUNT
	.align		4
        /*002c*/ 	.byte	0x03, 0x1b
        /*002e*/ 	.short	0x0080


	//----- nvinfo : EIATTR_MERCURY_ISA_VERSION
	.align		4
        /*0030*/ 	.byte	0x03, 0x5f
        /*0032*/ 	.short	0x0101


	//----- nvinfo : EIATTR_EXIT_INSTR_OFFSETS
	.align		4
        /*0034*/ 	.byte	0x04, 0x1c
        /*0036*/ 	.short	(.L_6629 - .L_6628)


	//   ....[0]....
.L_6628:
        /*0038*/ 	.word	0x000049e0


	//   ....[1]....
        /*003c*/ 	.word	0x00006220


	//----- nvinfo : EIATTR_MAX_THREADS
	.align		4
.L_6629:
        /*0040*/ 	.byte	0x04, 0x05
        /*0042*/ 	.short	(.L_6631 - .L_6630)
.L_6630:
        /*0044*/ 	.word	0x00000080
        /*0048*/ 	.word	0x00000001
        /*004c*/ 	.word	0x00000001


	//----- nvinfo : EIATTR_CRS_STACK_SIZE
	.align		4
.L_6631:
        /*0050*/ 	.byte	0x04, 0x1e
        /*0052*/ 	.short	(.L_6633 - .L_6632)
.L_6632:
        /*0054*/ 	.word	0x00000000


	//----- nvinfo : EIATTR_CBANK_PARAM_SIZE
	.align		4
.L_6633:
        /*0058*/ 	.byte	0x03, 0x19
        /*005a*/ 	.short	0x0220


	//----- nvinfo : EIATTR_PARAM_CBANK
	.align		4
        /*005c*/ 	.byte	0x04, 0x0a
        /*005e*/ 	.short	(.L_6635 - .L_6634)
	.align		4
.L_6634:
        /*0060*/ 	.word	index@(.nv.constant0._ZN2at6native18elementwise_kernelILi128ELi4EZNS0_22gpu_kernel_impl_nocastINS0_13BUnaryFunctorIN3c108BFloat16ES5_S5_ZZZNS0_21remainder_kernel_cudaERNS_18TensorIteratorBaseEENKUlvE0_clEvENKUlvE2_clEvEUlS5_S5_E_EEEEvS7_RKT_EUliE_EEviT1_)
        /*0064*/ 	.short	0x0210
        /*0066*/ 	.short	0x0220


	//----- nvinfo : EIATTR_SW_WAR
	.align		4
.L_6635:
        /*0068*/ 	.byte	0x04, 0x36
        /*006a*/ 	.short	(.L_6637 - .L_6636)
.L_6636:
        /*006c*/ 	.word	0x00000008
.L_6637:


//--------------------- .nv.info._ZN2at6native27unrolled_elementwise_kernelINS0_13BUnaryFunctorIN3c108BFloat16ES4_S4_ZZZNS0_21remainder_kernel_cudaERNS_18TensorIteratorBaseEENKUlvE0_clEvENKUlvE2_clEvEUlS4_S4_E_EESt5arrayIPcLm2EELi4E23TrivialOffsetCalculatorILi1EjESF_NS0_6memory15LoadWithoutCastENSG_16StoreWithoutCastEEEviT_T0_T2_T3_T4_T5_ --------------------------
	.section	.nv.info._ZN2at6native27unrolled_elementwise_kernelINS0_13BUnaryFunctorIN3c108BFloat16ES4_S4_ZZZNS0_21remainder_kernel_cudaERNS_18TensorIteratorBaseEENKUlvE0_clEvENKUlvE2_clEvEUlS4_S4_E_EESt5arrayIPcLm2EELi4E23TrivialOffsetCalculatorILi1EjESF_NS0_6memory15LoadWithoutCastENSG_16StoreWithoutCastEEEviT_T0_T2_T3_T4_T5_,"",@"SHT_CUDA_INFO"
	.sectionflags	@""
	.align	4


	//----- nvinfo : EIATTR_CUDA_API_VERSION
	.align		4
        /*0000*/ 	.byte	0x04, 0x37
        /*0002*/ 	.short	(.L_6639 - .L_6638)
.L_6638:
        /*0004*/ 	.word	0x00000082


	//----- nvinfo : EIATTR_KPARAM_INFO
	.align		4
.L_6639:
        /*0008*/ 	.byte	0x04, 0x17
        /*000a*/ 	.short	(.L_6641 - .L_6640)
.L_6640:
        /*000c*/ 	.word	0x00000000
        /*0010*/ 	.short	0x0006
        /*0012*/ 	.short	0x001b
        /*0014*/ 	.byte	0x00, 0xf0, 0x05, 0x00


	//----- nvinfo : EIATTR_KPARAM_INFO
	.align		4
.L_6641:
        /*0018*/ 	.byte	0x04, 0x17
        /*001a*/ 	.short	(.L_6643 - .L_6642)
.L_6642:
        /*001c*/ 	.word	0x00000000
        /*0020*/ 	.short	0x0005
        /*0022*/ 	.short	0x001a
        /*0024*/ 	.byte	0x00, 0xf0, 0x05, 0x00


	//----- nvinfo : EIATTR_KPARAM_INFO
	.align		4
.L_6643:
        /*0028*/ 	.byte	0x04, 0x17
        /*002a*/ 	.short	(.L_6645 - .L_6644)
.L_6644:
        /*002c*/ 	.word	0x00000000
        /*0030*/ 	.short	0x0004
        /*0032*/ 	.short	0x0019
        /*0034*/ 	.byte	0x00, 0xf0, 0x05, 0x00


	//----- nvinfo : EIATTR_KPARAM_INFO
	.align		4
.L_6645:
        /*0038*/ 	.byte	0x04, 0x17
        /*003a*/ 	.short	(.L_6647 - .L_6646)
.L_6646:
        /*003c*/ 	.word	0x00000000
        /*0040*/ 	.short	0x0003
        /*0042*/ 	.short	0x0018
        /*0044*/ 	.byte	0x00, 0xf0, 0x05, 0x00


	//----- nvinfo : EIATTR_KPARAM_INFO
	.align		4
.L_6647:
        /*0048*/ 	.byte	0x04, 0x17
        /*004a*/ 	.short	(.L_6649 - .L_6648)
.L_6648:
        /*004c*/ 	.word	0x00000000
        /*0050*/ 	.short	0x0002
        /*0052*/ 	.short	0x0008
        /*0054*/ 	.byte	0x00, 0xf0, 0x41, 0x00


	//----- nvinfo : EIATTR_KPARAM_INFO
	.align		4
.L_6649:
        /*0058*/ 	.byte	0x04, 0x17
        /*005a*/ 	.short	(.L_6651 - .L_6650)
.L_6650:
        /*005c*/ 	.word	0x00000000
        /*0060*/ 	.short	0x0001
        /*0062*/ 	.short	0x0004
        /*0064*/ 	.byte	0x00, 0xf0, 0x11, 0x00


	//----- nvinfo : EIATTR_KPARAM_INFO
	.align		4
.L_6651:
        /*0068*/ 	.byte	0x04, 0x17
        /*006a*/ 	.short	(.L_6653 - .L_6652)
.L_6652:
        /*006c*/ 	.word	0x00000000
        /*0070*/ 	.short	0x0000
        /*0072*/ 	.short	0x0000
        /*0074*/ 	.byte	0x00, 0xf0, 0x11, 0x00


	//----- nvinfo : EIATTR_SPARSE_MMA_MASK
	.align		4
.L_6653:
        /*0078*/ 	.byte	0x03, 0x50
        /*007a*/ 	.short	0x0000


	//----- nvinfo : EIATTR_MAXREG_COUNT
	.align		4
        /*007c*/ 	.byte	0x03, 0x1b
        /*007e*/ 	.short	0x00ff


	//----- nvinfo : EIATTR_MERCURY_ISA_VERSION
	.align		4
        /*0080*/ 	.byte	0x03, 0x5f
        /*0082*/ 	.short	0x0101


	//----- nvinfo : EIATTR_EXIT_INSTR_OFFSETS
	.align		4
        /*0084*/ 	.byte	0x04, 0x1c
        /*0086*/ 	.short	(.L_6655 - .L_6654)


	//   ....[0]....
.L_6654:
        /*0088*/ 	.word	0x00001800


	//   ....[1]....
        /*008c*/ 	.word	0x00001850


	//----- nvinfo : EIATTR_MAX_THREADS
	.align		4
.L_6655:
        /*0090*/ 	.byte	0x04, 0x05
        /*0092*/ 	.short	(.L_6657 - .L_6656)
.L_6656:
        /*0094*/ 	.word	0x00000080
        /*0098*/ 	.word	0x00000001
        /*009c*/ 	.word	0x00000001


	//----- nvinfo : EIATTR_CRS_STACK_SIZE
	.align		4
.L_6657:
        /*00a0*/ 	.byte	0x04, 0x1e
        /*00a2*/ 	.short	(.L_6659 - .L_6658)
.L_6658:
        /*00a4*/ 	.word	0x00000000


	//----- nvinfo : EIATTR_CBANK_PARAM_SIZE
	.align		4
.L_6659:
        /*00a8*/ 	.byte	0x03, 0x19
        /*00aa*/ 	.short	0x001c


	//----- nvinfo : EIATTR_PARAM_CBANK
	.align		4
        /*00ac*/ 	.byte	0x04, 0x0a
        /*00ae*/ 	.short	(.L_6661 - .L_6660)
	.align		4
.L_6660:
        /*00b0*/ 	.word	index@(.nv.constant0._ZN2at6native27unrolled_elementwise_kernelINS0_13BUnaryFunctorIN3c108BFloat16ES4_S4_ZZZNS0_21remainder_kernel_cudaERNS_18TensorIteratorBaseEENKUlvE0_clEvENKUlvE2_clEvEUlS4_S4_E_EESt5arrayIPcLm2EELi4E23TrivialOffsetCalculatorILi1EjESF_NS0_6memory15LoadWithoutCastENSG_16StoreWithoutCastEEEviT_T0_T2_T3_T4_T5_)
        /*00b4*/ 	.short	0x0210
        /*00b6*/ 	.short	0x001c


	//----- nvinfo : EIATTR_SW_WAR
	.align		4
.L_6661:
        /*00b8*/ 	.byte	0x04, 0x36
        /*00ba*/ 	.short	(.L_6663 - .L_6662)
.L_6662:
        /*00bc*/ 	.word	0x00000008
.L_6663:


//--------------------- .nv.info._ZN2at6native29vectorized_elementwise_kernelILi2ENS0_13BUnaryFunctorIN3c108BFloat16ES4_S4_ZZZNS0_21remainder_kernel_cudaERNS_18TensorIteratorBaseEENKUlvE0_clEvENKUlvE2_clEvEUlS4_S4_E_EESt5arrayIPcLm2EEEEviT0_T1_ --------------------------
	.section	.nv.info._ZN2at6native29vectorized_elementwise_kernelILi2ENS0_13BUnaryFunctorIN3c108BFloat16ES4_S4_ZZZNS0_21remainder_kernel_cudaERNS_18TensorIteratorBaseEENKUlvE0_clEvENKUlvE2_clEvEUlS4_S4_E_EESt5arrayIPcLm2EEEEviT0_T1_,"",@"SHT_CUDA_INFO"
	.sectionflags	@""
	.align	4


	//----- nvinfo : EIATTR_CUDA_API_VERSION
	.align		4
        /*0000*/ 	.byte	0x04, 0x37
        /*0002*/ 	.short	(.L_6665 - .L_6664)
.L_6664:
        /*0004*/ 	.word	0x00000082


	//----- nvinfo : EIATTR_KPARAM_INFO
	.align		4
.L_6665:
        /*0008*/ 	.byte	0x04, 0x17
        /*000a*/ 	.short	(.L_6667 - .L_6666)
.L_6666:
        /*000c*/ 	.word	0x00000000
        /*0010*/ 	.short	0x0002
        /*0012*/ 	.short	0x0008
        /*0014*/ 	.byte	0x00, 0xf0, 0x41, 0x00


	//----- nvinfo : EIATTR_KPARAM_INFO
	.align		4
.L_6667:
        /*0018*/ 	.byte	0x04, 0x17
        /*001a*/ 	.short	(.L_6669 - .L_6668)
.L_6668:
        /*001c*/ 	.word	0x00000000
        /*0020*/ 	.short	0x0001
        /*0022*/ 	.short	0x0004
        /*0024*/ 	.byte	0x00, 0xf0, 0x11, 0x00


	//----- nvinfo : EIATTR_KPARAM_INFO
	.align		4
.L_6669:
        /*0028*/ 	.byte	0x04, 0x17
        /*002a*/ 	.short	(.L_6671 - .L_6670)
.L_6670:
        /*002c*/ 	.word	0x00000000
        /*0030*/ 	.short	0x0000
        /*0032*/ 	.short	0x0000
        /*0034*/ 	.byte	0x00, 0xf0, 0x11, 0x00


	//----- nvinfo : EIATTR_SPARSE_MMA_MASK
	.align		4
.L_6671:
        /*0038*/ 	.byte	0x03, 0x50
        /*003a*/ 	.short	0x0000


	//----- nvinfo : EIATTR_MAXREG_COUNT
	.align		4
        /*003c*/ 	.byte	0x03, 0x1b
        /*003e*/ 	.short	0x00ff


	//----- nvinfo : EIATTR_MERCURY_ISA_VERSION
	.align		4
        /*0040*/ 	.byte	0x03, 0x5f
        /*0042*/ 	.short	0x0101


	//----- nvinfo : EIATTR_EXIT_INSTR_OFFSETS
	.align		4
        /*0044*/ 	.byte	0x04, 0x1c
        /*0046*/ 	.short	(.L_6673 - .L_6672)


	//   ....[0]....
.L_6672:
        /*0048*/ 	.word	0x00002630


	//   ....[1]....
        /*004c*/ 	.word	0x000055a0


	//   ....[2]....
        /*0050*/ 	.word	0x000055f0


	//----- nvinfo : EIATTR_MAX_THREADS
	.align		4
.L_6673:
        /*0054*/ 	.byte	0x04, 0x05
        /*0056*/ 	.short	(.L_6675 - .L_6674)
.L_6674:
        /*0058*/ 	.word	0x00000080
        /*005c*/ 	.word	0x00000001
        /*0060*/ 	.word	0x00000001


	//----- nvinfo : EIATTR_CRS_STACK_SIZE
	.align		4
.L_6675:
        /*0064*/ 	.byte	0x04, 0x1e
        /*0066*/ 	.short	(.L_6677 - .L_6676)
.L_6676:
        /*0068*/ 	.word	0x00000000


	//----- nvinfo : EIATTR_CBANK_PARAM_SIZE
	.align		4
.L_6677:
        /*006c*/ 	.byte	0x03, 0x19
        /*006e*/ 	.short	0x0018


	//----- nvinfo : EIATTR_PARAM_CBANK
	.align		4
        /*0070*/ 	.byte	0x04, 0x0a
        /*0072*/ 	.short	(.L_6679 - .L_6678)
	.align		4
.L_6678:
        /*0074*/ 	.word	index@(.nv.constant0._ZN2at6native29vectorized_elementwise_kernelILi2ENS0_13BUnaryFunctorIN3c108BFloat16ES4_S4_ZZZNS0_21remainder_kernel_cudaERNS_18TensorIteratorBaseEENKUlvE0_clEvENKUlvE2_clEvEUlS4_S4_E_EESt5arrayIPcLm2EEEEviT0_T1_)
        /*0078*/ 	.short	0x0210
        /*007a*/ 	.short	0x0018


	//----- nvinfo : EIATTR_SW_WAR
	.align		4
.L_6679:
        /*007c*/ 	.byte	0x04, 0x36
        /*007e*/ 	.short	(.L_6681 - .L_6680)
.L_6680:
        /*0080*/ 	.word	0x00000008
.L_6681:


//--------------------- .nv.info._ZN2at6native29vectorized_elementwise_kernelILi4ENS0_13BUnaryFunctorIN3c108BFloat16ES4_S4_ZZZNS0_21remainder_kernel_cudaERNS_18TensorIteratorBaseEENKUlvE0_clEvENKUlvE2_clEvEUlS4_S4_E_EESt5arrayIPcLm2EEEEviT0_T1_ --------------------------
	.section	.nv.info._ZN2at6native29vectorized_elementwise_kernelILi4ENS0_13BUnaryFunctorIN3c108BFloat16ES4_S4_ZZZNS0_21remainder_kernel_cudaERNS_18TensorIteratorBaseEENKUlvE0_clEvENKUlvE2_clEvEUlS4_S4_E_EESt5arrayIPcLm2EEEEviT0_T1_,"",@"SHT_CUDA_INFO"
	.sectionflags	@""
	.align	4


	//----- nvinfo : EIATTR_CUDA_API_VERSION
	.align		4
        /*0000*/ 	.byte	0x04, 0x37
        /*0002*/ 	.short	(.L_6683 - .L_6682)
.L_6682:
        /*0004*/ 	.word	0x00000082


	//----- nvinfo : EIATTR_KPARAM_INFO
	.align		4
.L_6683:
        /*0008*/ 	.byte	0x04, 0x17
        /*000a*/ 	.short	(.L_6685 - .L_6684)
.L_6684:
        /*000c*/ 	.word	0x00000000
        /*0010*/ 	.short	0x0002
        /*0012*/ 	.short	0x0008
        /*0014*/ 	.byte	0x00, 0xf0, 0x41, 0x00


	//----- nvinfo : EIATTR_KPARAM_INFO
	.align		4
.L_6685:
        /*0018*/ 	.byte	0x04, 0x17
        /*001a*/ 	.short	(.L_6687 - .L_6686)
.L_6686:
        /*001c*/ 	.word	0x00000000
        /*0020*/ 	.short	0x0001
        /*0022*/ 	.short	0x0004
        /*0024*/ 	.byte	0x00, 0xf0, 0x11, 0x00


	//----- nvinfo : EIATTR_KPARAM_INFO
	.align		4
.L_6687:
        /*0028*/ 	.byte	0x04, 0x17
        /*002a*/ 	.short	(.L_6689 - .L_6688)
.L_6688:
        /*002c*/ 	.word	0x00000000
        /*0030*/ 	.short	0x0000
        /*0032*/ 	.short	0x0000
        /*0034*/ 	.byte	0x00, 0xf0, 0x11, 0x00


	//----- nvinfo : EIATTR_SPARSE_MMA_MASK
	.align		4
.L_6689:
        /*0038*/ 	.byte	0x03, 0x50
        /*003a*/ 	.short	0x0000


	//----- nvinfo : EIATTR_MAXREG_COUNT
	.align		4
        /*003c*/ 	.byte	0x03, 0x1b
        /*003e*/ 	.short	0x00ff


	//----- nvinfo : EIATTR_MERCURY_ISA_VERSION
	.align		4
        /*0040*/ 	.byte	0x03, 0x5f
        /*0042*/ 	.short	0x0101


	//----- nvinfo : EIATTR_EXIT_INSTR_OFFSETS
	.align		4
        /*0044*/ 	.byte	0x04, 0x1c
        /*0046*/ 	.short	(.L_6691 - .L_6690)


	//   ....[0]....
.L_6690:
        /*0048*/ 	.word	0x00002610


	//   ....[1]....
        /*004c*/ 	.word	0x00005580


	//   ....[2]....
        /*0050*/ 	.word	0x000055d0


	//----- nvinfo : EIATTR_MAX_THREADS
	.align		4
.L_6691:
        /*0054*/ 	.byte	0x04, 0x05
        /*0056*/ 	.short	(.L_6693 - .L_6692)
.L_6692:
        /*0058*/ 	.word	0x00000080
        /*005c*/ 	.word	0x00000001
        /*0060*/ 	.word	0x00000001


	//----- nvinfo : EIATTR_CRS_STACK_SIZE
	.align		4
.L_6693:
        /*0064*/ 	.byte	0x04, 0x1e
        /*0066*/ 	.short	(.L_6695 - .L_6694)
.L_6694:
        /*0068*/ 	.word	0x00000000


	//----- nvinfo : EIATTR_CBANK_PARAM_SIZE
	.align		4
.L_6695:
        /*006c*/ 	.byte	0x03, 0x19
        /*006e*/ 	.short	0x0018


	//----- nvinfo : EIATTR_PARAM_CBANK
	.align		4
        /*0070*/ 	.byte	0x04, 0x0a
        /*0072*/ 	.short	(.L_6697 - .L_6696)
	.align		4
.L_6696:
        /*0074*/ 	.word	index@(.nv.constant0._ZN2at6native29vectorized_elementwise_kernelILi4ENS0_13BUnaryFunctorIN3c108BFloat16ES4_S4_ZZZNS0_21remainder_kernel_cudaERNS_18TensorIteratorBaseEENKUlvE0_clEvENKUlvE2_clEvEUlS4_S4_E_EESt5arrayIPcLm2EEEEviT0_T1_)
        /*0078*/ 	.short	0x0210
        /*007a*/ 	.short	0x0018


	//----- nvinfo : EIATTR_SW_WAR
	.align		4
.L_6697:
        /*007c*/ 	.byte	0x04, 0x36
        /*007e*/ 	.short	(.L_6699 - .L_6698)
.L_6698:
        /*0080*/ 	.word	0x00000008
.L_6699:


//--------------------- .nv.info._ZN2at6native29vectorized_elementwise_kernelILi8ENS0_13BUnaryFunctorIN3c108BFloat16ES4_S4_ZZZNS0_21remainder_kernel_cudaERNS_18TensorIteratorBaseEENKUlvE0_clEvENKUlvE2_clEvEUlS4_S4_E_EESt5arrayIPcLm2EEEEviT0_T1_ --------------------------
	.section	.nv.info._ZN2at6native29vectorized_elementwise_kernelILi8ENS0_13BUnaryFunctorIN3c108BFloat16ES4_S4_ZZZNS0_21remainder_kernel_cudaERNS_18TensorIteratorBaseEENKUlvE0_clEvENKUlvE2_clEvEUlS4_S4_E_EESt5arrayIPcLm2EEEEviT0_T1_,"",@"SHT_CUDA_INFO"
	.sectionflags	@""
	.align	4


	//----- nvinfo : EIATTR_CUDA_API_VERSION
	.align		4
        /*0000*/ 	.byte	0x04, 0x37
        /*0002*/ 	.short	(.L_6701 - .L_6700)
.L_6700:
        /*0004*/ 	.word	0x00000082


	//----- nvinfo : EIATTR_KPARAM_INFO
	.align		4
.L_6701:
        /*0008*/ 	.byte	0x04, 0x17
        /*000a*/ 	.short	(.L_6703 - .L_6702)
.L_6702:
        /*000c*/ 	.word	0x00000000
        /*0010*/ 	.short	0x0002
        /*0012*/ 	.short	0x0008
        /*0014*/ 	.byte	0x00, 0xf0, 0x41, 0x00


	//----- nvinfo : EIATTR_KPARAM_INFO
	.align		4
.L_6703:
        /*0018*/ 	.byte	0x04, 0x17
        /*001a*/ 	.short	(.L_6705 - .L_6704)
.L_6704:
        /*001c*/ 	.word	0x00000000
        /*0020*/ 	.short	0x0001
        /*0022*/ 	.short	0x0004
        /*0024*/ 	.byte	0x00, 0xf0, 0x11, 0x00


	//----- nvinfo : EIATTR_KPARAM_INFO
	.align		4
.L_6705:
        /*0028*/ 	.byte	0x04, 0x17
        /*002a*/ 	.short	(.L_6707 - .L_6706)
.L_6706:
        /*002c*/ 	.word	0x00000000
        /*0030*/ 	.short	0x0000
        /*0032*/ 	.short	0x0000
        /*0034*/ 	.byte	0x00, 0xf0, 0x11, 0x00


	//----- nvinfo : EIATTR_SPARSE_MMA_MASK
	.align		4
.L_6707:
        /*0038*/ 	.byte	0x03, 0x50
        /*003a*/ 	.short	0x0000


	//----- nvinfo : EIATTR_MAXREG_COUNT
	.align		4
        /*003c*/ 	.byte	0x03, 0x1b
        /*003e*/ 	.short	0x00ff


	//----- nvinfo : EIATTR_MERCURY_ISA_VERSION
	.align		4
        /*0040*/ 	.byte	0x03, 0x5f
        /*0042*/ 	.short	0x0101


	//----- nvinfo : EIATTR_EXIT_INSTR_OFFSETS
	.align		4
        /*0044*/ 	.byte	0x04, 0x1c
        /*0046*/ 	.short	(.L_6709 - .L_6708)


	//   ....[0]....
.L_6708:
        /*0048*/ 	.word	0x000025f0


	//   ....[1]....
        /*004c*/ 	.word	0x00005560


	//   ....[2]....
        /*0050*/ 	.word	0x000055b0


	//----- nvinfo : EIATTR_MAX_THREADS
	.align		4
.L_6709:
        /*0054*/ 	.byte	0x04, 0x05
        /*0056*/ 	.short	(.L_6711 - .L_6710)
.L_6710:
        /*0058*/ 	.word	0x00000080
        /*005c*/ 	.word	0x00000001
        /*0060*/ 	.word	0x00000001


	//----- nvinfo : EIATTR_CRS_STACK_SIZE
	.align		4
.L_6711:
        /*0064*/ 	.byte	0x04, 0x1e
        /*0066*/ 	.short	(.L_6713 - .L_6712)
.L_6712:
        /*0068*/ 	.word	0x00000000


	//----- nvinfo : EIATTR_CBANK_PARAM_SIZE
	.align		4
.L_6713:
        /*006c*/ 	.byte	0x03, 0x19
        /*006e*/ 	.short	0x0018


	//----- nvinfo : EIATTR_PARAM_CBANK
	.align		4
        /*0070*/ 	.byte	0x04, 0x0a
        /*0072*/ 	.short	(.L_6715 - .L_6714)
	.align		4
.L_6714:
        /*0074*/ 	.word	index@(.nv.constant0._ZN2at6native29vectorized_elementwise_kernelILi8ENS0_13BUnaryFunctorIN3c108BFloat16ES4_S4_ZZZNS0_21remainder_kernel_cudaERNS_18TensorIteratorBaseEENKUlvE0_clEvENKUlvE2_clEvEUlS4_S4_E_EESt5arrayIPcLm2EEEEviT0_T1_)
        /*0078*/ 	.short	0x0210
        /*007a*/ 	.short	0x0018


	//----- nvinfo : EIATTR_SW_WAR
	.align		4
.L_6715:
        /*007c*/ 	.byte	0x04, 0x36
        /*007e*/ 	.short	(.L_6717 - .L_6716)
.L_6716:
        /*0080*/ 	.word	0x00000008
.L_6717:


//--------------------- .nv.info._ZN2at6native18elementwise_kernelILi128ELi4EZNS0_15gpu_kernel_implINS0_13AUnaryFunctorIN3c108BFloat16ES5_S5_ZZZNS0_21remainder_kernel_cudaERNS_18TensorIteratorBaseEENKUlvE0_clEvENKUlvE2_clEvEUlS5_S5_E_EEEEvS7_RKT_EUliE_EEviT1_ --------------------------
	.section	.nv.info._ZN2at6native18elementwise_kernelILi128ELi4EZNS0_15gpu_kernel_implINS0_13AUnaryFunctorIN3c108BFloat16ES5_S5_ZZZNS0_21remainder_kernel_cudaERNS_18TensorIteratorBaseEENKUlvE0_clEvENKUlvE2_clEvEUlS5_S5_E_EEEEvS7_RKT_EUliE_EEviT1_,"",@"SHT_CUDA_INFO"
	.sectionflags	@""
	.align	4


	//----- nvinfo : EIATTR_CUDA_API_VERSION
	.align		4
        /*0000*/ 	.byte	0x04, 0x37
        /*0002*/ 	.short	(.L_6719 - .L_6718)
.L_6718:
        /*0004*/ 	.word	0x00000082


	//----- nvinfo : EIATTR_KPARAM_INFO
	.align		4
.L_6719:
        /*0008*/ 	.byte	0x04, 0x17
        /*000a*/ 	.short	(.L_6721 - .L_6720)
.L_6720:
        /*000c*/ 	.word	0x00000000
        /*0010*/ 	.short	0x0001
        /*0012*/ 	.short	0x0008
        /*0014*/ 	.byte	0x00, 0xf0, 0x61, 0x08


	//----- nvinfo : EIATTR_KPARAM_INFO
	.align		4
.L_6721:
        /*0018*/ 	.byte	0x04, 0x17
        /*001a*/ 	.short	(.L_6723 - .L_6722)
.L_6722:
        /*001c*/ 	.word	0x00000000
        /*0020*/ 	.short	0x0000
        /*0022*/ 	.short	0x0000
        /*0024*/ 	.byte	0x00, 0xf0, 0x11, 0x00


	//----- nvinfo : EIATTR_SPARSE_MMA_MASK
	.align		4
.L_6723:
        /*0028*/ 	.byte	0x03, 0x50
        /*002a*/ 	.short	0x0000


	//----- nvinfo : EIATTR_MAXREG_COUNT
	.align		4
        /*002c*/ 	.byte	0x03, 0x1b
        /*002e*/ 	.short	0x0080


	//----- nvinfo : EIATTR_EXTERNS
	.align		4
        /*0030*/ 	.byte	0x04, 0x0f
        /*0032*/ 	.short	(.L_6725 - .L_6724)


	//   ....[0]....
	.align		4
.L_6724:
        /*0034*/ 	.word	index@(__assertfail)


	//----- nvinfo : EIATTR_MERCURY_ISA_VERSION
	.align		4
.L_6725:
        /*0038*/ 	.byte	0x03, 0x5f
        /*003a*/ 	.short	0x0101


	//----- nvinfo : EIATTR_SYSCALL_OFFSETS
	.align		4
        /*003c*/ 	.byte	0x04, 0x46
        /*003e*/ 	.short	(.L_6727 - .L_6726)


	//   ....[0]....
.L_6726:
        /*0040*/ 	.word	0x00002390


	//   ....[1]....
        /*0044*/ 	.word	0x000037f0


	//   ....[2]....
        /*0048*/ 	.word	0x00005be0


	//   ....[3]....
        /*004c*/ 	.word	0x00007040


	//   ....[4]....
        /*0050*/ 	.word	0x00009430


	//   ....[5]....
        /*0054*/ 	.word	0x0000a890


	//   ....[6]....
        /*0058*/ 	.word	0x0000cc70


	//   ....[7]....
        /*005c*/ 	.word	0x0000e0d0


	//----- nvinfo : EIATTR_EXIT_INSTR_OFFSETS
	.align		4
.L_6727:
        /*0060*/ 	.byte	0x04, 0x1c
        /*0062*/ 	.short	(.L_6729 - .L_6728)


	//   ....[0]....
.L_6728:
        /*0064*/ 	.word	0x0000a960


	//   ....[1]....
        /*0068*/ 	.word	0x0000d300


	//   ....[2]....
        /*006c*/ 	.word	0x0000d340


	//   ....[3]....
        /*0070*/ 	.word	0x0000d3e0


	//   ....[4]....
        /*0074*/ 	.word	0x0000d420


	//   ....[5]....
        /*0078*/ 	.word	0x0000d460


	//   ....[6]....
        /*007c*/ 	.word	0x0000d4f0


	//   ....[7]....
        /*0080*/ 	.word	0x0000d530


	//   ....[8]....
        /*0084*/ 	.word	0x0000d5d0


	//   ....[9]....
        /*0088*/ 	.word	0x0000d620


	//   ....[10]....
        /*008c*/ 	.word	0x0000d670


	//   ....[11]....
        /*0090*/ 	.word	0x0000d740


	//   ....[12]....
        /*0094*/ 	.word	0x0000d7a0


	//   ....[13]....
        /*0098*/ 	.word	0x0000d930


	//   ....[14]....
        /*009c*/ 	.word	0x0000da90


	//   ....[15]....
        /*00a0*/ 	.word	0x0000dab0


	//   ....[16]....
        /*00a4*/ 	.word	0x0000db70


	//   ....[17]....
        /*00a8*/ 	.word	0x0000dcf0


	//   ....[18]....
        /*00ac*/ 	.word	0x0000de70


	//   ....[19]....
        /*00b0*/ 	.word	0x0000dfd0


	//   ....[20]....
        /*00b4*/ 	.word	0x0000e0e0


	//   ....[21]....
        /*00b8*/ 	.word	0x0000e120


	//   ....[22]....
        /*00bc*/ 	.word	0x0000e160


	//----- nvinfo : EIATTR_MAX_THREADS
	.align		4
.L_6729:
        /*00c0*/ 	.byte	0x04, 0x05
        /*00c2*/ 	.short	(.L_6731 - .L_6730)
.L_6730:
        /*00c4*/ 	.word	0x00000080
        /*00c8*/ 	.word	0x00000001
        /*00cc*/ 	.word	0x00000001


	//----- nvinfo : EIATTR_CRS_STACK_SIZE
	.align		4
.L_6731:
        /*00d0*/ 	.byte	0x04, 0x1e
        /*00d2*/ 	.short	(.L_6733 - .L_6732)
.L_6732:
        /*00d4*/ 	.word	0x00000000


	//----- nvinfo : EIATTR_CBANK_PARAM_SIZE
	.align		4
.L_6733:
        /*00d8*/ 	.byte	0x03, 0x19
        /*00da*/ 	.short	0x0220


	//----- nvinfo : EIATTR_PARAM_CBANK
	.align		4
        /*00dc*/ 	.byte	0x04, 0x0a
        /*00de*/ 	.short	(.L_6735 - .L_6734)
	.align		4
.L_6734:
        /*00e0*/ 	.word	index@(.nv.constant0._ZN2at6native18elementwise_kernelILi128ELi4EZNS0_15gpu_kernel_implINS0_13AUnaryFunctorIN3c108BFloat16ES5_S5_ZZZNS0_21remainder_kernel_cudaERNS_18TensorIteratorBaseEENKUlvE0_clEvENKUlvE2_clEvEUlS5_S5_E_EEEEvS7_RKT_EUliE_EEviT1_)
        /*00e4*/ 	.short	0x0210
        /*00e6*/ 	.short	0x0220


	//----- nvinfo : EIATTR_SW_WAR
	.align		4
.L_6735:
        /*00e8*/ 	.byte	0x04, 0x36
        /*00ea*/ 	.short	(.L_6737 - .L_6736)
.L_6736:
        /*00ec*/ 	.word	0x00000008
.L_6737:


//--------------------- .nv.info._ZN2at6native27unrolled_elementwise_kernelINS0_13AUnaryFunctorIN3c108BFloat16ES4_S4_ZZZNS0_21remainder_kernel_cudaERNS_18TensorIteratorBaseEENKUlvE0_clEvENKUlvE2_clEvEUlS4_S4_E_EESt5arrayIPcLm2EELi4E23TrivialOffsetCalculatorILi1EjESF_NS0_6memory12LoadWithCastILi1EEENSG_13StoreWithCastILi1EEEEEviT_T0_T2_T3_T4_T5_ --------------------------
	.section	.nv.info._ZN2at6native27unrolled_elementwise_kernelINS0_13AUnaryFunctorIN3c108BFloat16ES4_S4_ZZZNS0_21remainder_kernel_cudaERNS_18TensorIteratorBaseEENKUlvE0_clEvENKUlvE2_clEvEUlS4_S4_E_EESt5arrayIPcLm2EELi4E23TrivialOffsetCalculatorILi1EjESF_NS0_6memory12LoadWithCastILi1EEENSG_13StoreWithCastILi1EEEEEviT_T0_T2_T3_T4_T5_,"",@"SHT_CUDA_INFO"
	.sectionflags	@""
	.align	4


	//----- nvinfo : EIATTR_CUDA_API_VERSION
	.align		4
        /*0000*/ 	.byte	0x04, 0x37
        /*0002*/ 	.short	(.L_6739 - .L_6738)
.L_6738:
        /*0004*/ 	.word	0x00000082


	//----- nvinfo : EIATTR_KPARAM_INFO
	.align		4
.L_6739:
        /*0008*/ 	.byte	0x04, 0x17
        /*000a*/ 	.short	(.L_6741 - .L_6740)
.L_6740:
        /*000c*/ 	.word	0x00000000
        /*0010*/ 	.short	0x0006
        /*0012*/ 	.short	0x0024
        /*0014*/ 	.byte	0x00, 0xf0, 0x21, 0x00


	//----- nvinfo : EIATTR_KPARAM_INFO
	.align		4
.L_6741:
        /*0018*/ 	.byte	0x04, 0x17
        /*001a*/ 	.short	(.L_6743 - .L_6742)
.L_6742:
        /*001c*/ 	.word	0x00000000
        /*0020*/ 	.short	0x0005
        /*0022*/ 	.short	0x001c
        /*0024*/ 	.byte	0x00, 0xf0, 0x21, 0x00


	//----- nvinfo : EIATTR_KPARAM_INFO
	.align		4
.L_6743:
        /*0028*/ 	.byte	0x04, 0x17
        /*002a*/ 	.short	(.L_6745 - .L_6744)
.L_6744:
        /*002c*/ 	.word	0x00000000
        /*0030*/ 	.short	0x0004
        /*0032*/ 	.short	0x0019
        /*0034*/ 	.byte	0x00, 0xf0, 0x05, 0x00


	//----- nvinfo : EIATTR_KPARAM_INFO
	.align		4
.L_6745:
        /*0038*/ 	.byte	0x04, 0x17
        /*003a*/ 	.short	(.L_6747 - .L_6746)
.L_6746:
        /*003c*/ 	.word	0x00000000
        /*0040*/ 	.short	0x0003
        /*0042*/ 	.short	0x0018
        /*0044*/ 	.byte	0x00, 0xf0, 0x05, 0x00


	//----- nvinfo : EIATTR_KPARAM_INFO
	.align		4
.L_6747:
        /*0048*/ 	.byte	0x04, 0x17
        /*004a*/ 	.short	(.L_6749 - .L_6748)
.L_6748:
        /*004c*/ 	.word	0x00000000
        /*0050*/ 	.short	0x0002
        /*0052*/ 	.short	0x0008
        /*0054*/ 	.byte	0x00, 0xf0, 0x41, 0x00


	//----- nvinfo : EIATTR_KPARAM_INFO
	.align		4
.L_6749:
        /*0058*/ 	.byte	0x04, 0x17
        /*005a*/ 	.short	(.L_6751 - .L_6750)
.L_6750:
        /*005c*/ 	.word	0x00000000
        /*0060*/ 	.short	0x0001
        /*0062*/ 	.short	0x0004
        /*0064*/ 	.byte	0x00, 0xf0, 0x11, 0x00


	//----- nvinfo : EIATTR_KPARAM_INFO
	.align		4
.L_6751:
        /*0068*/ 	.byte	0x04, 0x17
        /*006a*/ 	.short	(.L_6753 - .L_6752)
.L_6752:
        /*006c*/ 	.word	0x00000000
        /*0070*/ 	.short	0x0000
        /*0072*/ 	.short	0x0000
        /*0074*/ 	.byte	0x00, 0xf0, 0x11, 0x00


	//----- nvinfo : EIATTR_SPARSE_MMA_MASK
	.align		4
.L_6753:
        /*0078*/ 	.byte	0x03, 0x50
        /*007a*/ 	.short	0x0000


	//----- nvinfo : EIATTR_MAXREG_COUNT
	.align		4
        /*007c*/ 	.byte	0x03, 0x1b
        /*007e*/ 	.short	0x00ff


	//----- nvinfo : EIATTR_EXTERNS
	.align		4
        /*0080*/ 	.byte	0x04, 0x0f
        /*0082*/ 	.short	(.L_6755 - .L_6754)


	//   ....[0]....
	.align		4
.L_6754:
        /*0084*/ 	.word	index@(__assertfail)


	//----- nvinfo : EIATTR_MERCURY_ISA_VERSION
	.align		4
.L_6755:
        /*0088*/ 	.byte	0x03, 0x5f
        /*008a*/ 	.short	0x0101


	//----- nvinfo : EIATTR_SYSCALL_OFFSETS
	.align		4
        /*008c*/ 	.byte	0x04, 0x46
        /*008e*/ 	.short	(.L_6757 - .L_6756)


	//   ....[0]....
.L_6756:
        /*0090*/ 	.word	0x000010f0


	//   ....[1]....
        /*0094*/ 	.word	0x00002220


	//   ....[2]....
        /*0098*/ 	.word	0x00003360


	//   ....[3]....
        /*009c*/ 	.word	0x00004480


	//   ....[4]....
        /*00a0*/ 	.word	0x00006a80


	//   ....[5]....
        /*00a4*/ 	.word	0x00007a90


	//   ....[6]....
        /*00a8*/ 	.word	0x00008a90


	//   ....[7]....
        /*00ac*/ 	.word	0x00009a70


	//----- nvinfo : EIATTR_EXIT_INSTR_OFFSETS
	.align		4
.L_6757:
        /*00b0*/ 	.byte	0x04, 0x1c
        /*00b2*/ 	.short	(.L_6759 - .L_6758)


	//   ....[0]....
.L_6758:
        /*00b4*/ 	.word	0x00008b50


	//   ....[1]....
        /*00b8*/ 	.word	0x00008ca0


	//   ....[2]....
        /*00bc*/ 	.word	0x00008ce0


	//   ....[3]....
        /*00c0*/ 	.word	0x00008d80


	//   ....[4]....
        /*00c4*/ 	.word	0x00008dc0


	//   ....[5]....
        /*00c8*/ 	.word	0x00008e00


	//   ....[6]....
        /*00cc*/ 	.word	0x00008e90


	//   ....[7]....
        /*00d0*/ 	.word	0x00008ed0


	//   ....[8]....
        /*00d4*/ 	.word	0x00008f70


	//   ....[9]....
        /*00d8*/ 	.word	0x00008fc0


	//   ....[10]....
        /*00dc*/ 	.word	0x00009010


	//   ....[11]....
        /*00e0*/ 	.word	0x000090e0


	//   ....[12]....
        /*00e4*/ 	.word	0x00009140


	//   ....[13]....
        /*00e8*/ 	.word	0x000092d0


	//   ....[14]....
        /*00ec*/ 	.word	0x00009430


	//   ....[15]....
        /*00f0*/ 	.word	0x00009450


	//   ....[16]....
        /*00f4*/ 	.word	0x00009510


	//   ....[17]....
        /*00f8*/ 	.word	0x00009690


	//   ....[18]....
        /*00fc*/ 	.word	0x00009810


	//   ....[19]....
        /*0100*/ 	.word	0x00009970


	//   ....[20]....
        /*0104*/ 	.word	0x00009a80


	//   ....[21]....
        /*0108*/ 	.word	0x00009ac0


	//   ....[22]....
        /*010c*/ 	.word	0x00009b00


	//----- nvinfo : EIATTR_MAX_THREADS
	.align		4
.L_6759:
        /*0110*/ 	.byte	0x04, 0x05
        /*0112*/ 	.short	(.L_6761 - .L_6760)
.L_6760:
        /*0114*/ 	.word	0x00000080
        /*0118*/ 	.word	0x00000001
        /*011c*/ 	.word	0x00000001


	//----- nvinfo : EIATTR_CRS_STACK_SIZE
	.align		4
.L_6761:
        /*0120*/ 	.byte	0x04, 0x1e
        /*0122*/ 	.short	(.L_6763 - .L_6762)
.L_6762:
        /*0124*/ 	.word	0x00000000


	//----- nvinfo : EIATTR_CBANK_PARAM_SIZE
	.align		4
.L_6763:
        /*0128*/ 	.byte	0x03, 0x19
        /*012a*/ 	.short	0x002c


	//----- nvinfo : EIATTR_PARAM_CBANK
	.align		4
        /*012c*/ 	.byte	0x04, 0x0a
        /*012e*/ 	.short	(.L_6765 - .L_6764)
	.align		4
.L_6764:
        /*0130*/ 	.word	index@(.nv.constant0._ZN2at6native27unrolled_elementwise_kernelINS0_13AUnaryFunctorIN3c108BFloat16ES4_S4_ZZZNS0_21remainder_kernel_cudaERNS_18TensorIteratorBaseEENKUlvE0_clEvENKUlvE2_clEvEUlS4_S4_E_EESt5arrayIPcLm2EELi4E23TrivialOffsetCalculatorILi1EjESF_NS0_6memory12LoadWithCastILi1EEENSG_13StoreWithCastILi1EEEEEviT_T0_T2_T3_T4_T5_)
        /*0134*/ 	.short	0x0210
        /*0136*/ 	.short	0x002c


	//----- nvinfo : EIATTR_SW_WAR
	.align		4
.L_6765:
        /*0138*/ 	.byte	0x04, 0x36
        /*013a*/ 	.short	(.L_6767 - .L_6766)
.L_6766:
        /*013c*/ 	.word	0x00000008
.L_6767:


//--------------------- .nv.info._ZN2at6native18elementwise_kernelILi128ELi4EZNS0_22gpu_kernel_impl_nocastINS0_13AUnaryFunctorIN3c108BFloat16ES5_S5_ZZZNS0_21remainder_kernel_cudaERNS_18TensorIteratorBaseEENKUlvE0_clEvENKUlvE2_clEvEUlS5_S5_E_EEEEvS7_RKT_EUliE_EEviT1_ --------------------------
	.section	.nv.info._ZN2at6native18elementwise_kernelILi128ELi4EZNS0_22gpu_kernel_impl_nocastINS0_13AUnaryFunctorIN3c108BFloat16ES5_S5_ZZZNS0_21remainder_kernel_cudaERNS_18TensorIteratorBaseEENKUlvE0_clEvENKUlvE2_clEvEUlS5_S5_E_EEEEvS7_RKT_EUliE_EEviT1_,"",@"SHT_CUDA_INFO"
	.sectionflags	@""
	.align	4


	//----- nvinfo : EIATTR_CUDA_API_VERSION
	.align		4
        /*0000*/ 	.byte	0x04, 0x37
        /*0002*/ 	.short	(.L_6769 - .L_6768)
.L_6768:
        /*0004*/ 	.word	0x00000082


	//----- nvinfo : EIATTR_KPARAM_INFO
	.align		4
.L_6769:
        /*0008*/ 	.byte	0x04, 0x17
        /*000a*/ 	.short	(.L_6771 - .L_6770)
.L_6770:
        /*000c*/ 	.word	0x00000000
        /*0010*/ 	.short	0x0001
        /*0012*/ 	.short	0x0008
        /*0014*/ 	.byte	0x00, 0xf0, 0x61, 0x08


	//----- nvinfo : EIATTR_KPARAM_INFO
	.align		4
.L_6771:
        /*0018*/ 	.byte	0x04, 0x17
        /*001a*/ 	.short	(.L_6773 - .L_6772)
.L_6772:
        /*001c*/ 	.word	0x00000000
        /*0020*/ 	.short	0x0000
        /*0022*/ 	.short	0x0000
        /*0024*/ 	.byte	0x00, 0xf0, 0x11, 0x00


	//----- nvinfo : EIATTR_SPARSE_MMA_MASK
	.align		4
.L_6773:
        /*0028*/ 	.byte	0x03, 0x50
        /*002a*/ 	.short	0x0000


	//----- nvinfo : EIATTR_MAXREG_COUNT
	.align		4
        /*002c*/ 	.byte	0x03, 0x1b
        /*002e*/ 	.short	0x0080


	//----- nvinfo : EIATTR_MERCURY_ISA_VERSION
	.align		4
        /*0030*/ 	.byte	0x03, 0x5f
        /*0032*/ 	.short	0x0101


	//----- nvinfo : EIATTR_EXIT_INSTR_OFFSETS
	.align		4
        /*0034*/ 	.byte	0x04, 0x1c
        /*0036*/ 	.short	(.L_6775 - .L_6774)


	//   ....[0]....
.L_6774:
        /*0038*/ 	.word	0x00004a00


	//   ....[1]....
        /*003c*/ 	.word	0x00006250


	//----- nvinfo : EIATTR_MAX_THREADS
	.align		4
.L_6775:
        /*0040*/ 	.byte	0x04, 0x05
        /*0042*/ 	.short	(.L_6777 - .L_6776)
.L_6776:
        /*0044*/ 	.word	0x00000080
        /*0048*/ 	.word	0x00000001
        /*004c*/ 	.word	0x00000001


	//----- nvinfo : EIATTR_CRS_STACK_SIZE
	.align		4
.L_6777:
        /*0050*/ 	.byte	0x04, 0x1e
        /*0052*/ 	.short	(.L_6779 - .L_6778)
.L_6778:
        /*0054*/ 	.word	0x00000000


	//----- nvinfo : EIATTR_CBANK_PARAM_SIZE
	.align		4
.L_6779:
        /*0058*/ 	.byte	0x03, 0x19
        /*005a*/ 	.short	0x0220


	//----- nvinfo : EIATTR_PARAM_CBANK
	.align		4
        /*005c*/ 	.byte	0x04, 0x0a
        /*005e*/ 	.short	(.L_6781 - .L_6780)
	.align		4
.L_6780:
        /*0060*/ 	.word	index@(.nv.constant0._ZN2at6native18elementwise_kernelILi128ELi4EZNS0_22gpu_kernel_impl_nocastINS0_13AUnaryFunctorIN3c108BFloat16ES5_S5_ZZZNS0_21remainder_kernel_cudaERNS_18TensorIteratorBaseEENKUlvE0_clEvENKUlvE2_clEvEUlS5_S5_E_EEEEvS7_RKT_EUliE_EEviT1_)
        /*0064*/ 	.short	0x0210
        /*0066*/ 	.short	0x0220


	//----- nvinfo : EIATTR_SW_WAR
	.align		4
.L_6781:
        /*0068*/ 	.byte	0x04, 0x36
        /*006a*/ 	.short	(.L_6783 - .L_6782)
.L_6782:
        /*006c*/ 	.word	0x00000008
.L_6783:


//--------------------- .nv.info._ZN2at6native27unrolled_elementwise_kernelINS0_13AUnaryFunctorIN3c108BFloat16ES4_S4_ZZZNS0_21remainder_kernel_cudaERNS_18TensorIteratorBaseEENKUlvE0_clEvENKUlvE2_clEvEUlS4_S4_E_EESt5arrayIPcLm2EELi4E23TrivialOffsetCalculatorILi1EjESF_NS0_6memory15LoadWithoutCastENSG_16StoreWithoutCastEEEviT_T0_T2_T3_T4_T5_ --------------------------
	.section	.nv.info._ZN2at6native27unrolled_elementwise_kernelINS0_13AUnaryFunctorIN3c108BFloat16ES4_S4_ZZZNS0_21remainder_kernel_cudaERNS_18TensorIteratorBaseEENKUlvE0_clEvENKUlvE2_clEvEUlS4_S4_E_EESt5arrayIPcLm2EELi4E23TrivialOffsetCalculatorILi1EjESF_NS0_6memory15LoadWithoutCastENSG_16StoreWithoutCastEEEviT_T0_T2_T3_T4_T5_,"",@"SHT_CUDA_INFO"
	.sectionflags	@""
	.align	4


	//----- nvinfo : EIATTR_CUDA_API_VERSION
	.align		4
        /*0000*/ 	.byte	0x04, 0x37
        /*0002*/ 	.short	(.L_6785 - .L_6784)
.L_6784:
        /*0004*/ 	.word	0x00000082


	//----- nvinfo : EIATTR_KPARAM_INFO
	.align		4
.L_6785:
        /*0008*/ 	.byte	0x04, 0x17
        /*000a*/ 	.short	(.L_6787 - .L_6786)
.L_6786:
        /*000c*/ 	.word	0x00000000
        /*0010*/ 	.short	0x0006
        /*0012*/ 	.short	0x001b
        /*0014*/ 	.byte	0x00, 0xf0, 0x05, 0x00


	//----- nvinfo : EIATTR_KPARAM_INFO
	.align		4
.L_6787:
        /*0018*/ 	.byte	0x04, 0x17
        /*001a*/ 	.short	(.L_6789 - .L_6788)
.L_6788:
        /*001c*/ 	.word	0x00000000
        /*0020*/ 	.short	0x0005
        /*0022*/ 	.short	0x001a
        /*0024*/ 	.byte	0x00, 0xf0, 0x05, 0x00


	//----- nvinfo : EIATTR_KPARAM_INFO
	.align		4
.L_6789:
        /*0028*/ 	.byte	0x04, 0x17
        /*002a*/ 	.short	(.L_6791 - .L_6790)
.L_6790:
        /*002c*/ 	.word	0x00000000
        /*0030*/ 	.short	0x0004
        /*0032*/ 	.short	0x0019
        /*0034*/ 	.byte	0x00, 0xf0, 0x05, 0x00


	//----- nvinfo : EIATTR_KPARAM_INFO
	.align		4
.L_6791:
        /*0038*/ 	.byte	0x04, 0x17
        /*003a*/ 	.short	(.L_6793 - .L_6792)
.L_6792:
        /*003c*/ 	.word	0x00000000
        /*0040*/ 	.short	0x0003
        /*0042*/ 	.short	0x0018
        /*0044*/ 	.byte	0x00, 0xf0, 0x05, 0x00


	//----- nvinfo : EIATTR_KPARAM_INFO
	.align		4
.L_6793:
        /*0048*/ 	.byte	0x04, 0x17
        /*004a*/ 	.short	(.L_6795 - .L_6794)
.L_6794:
        /*004c*/ 	.word	0x00000000
        /*0050*/ 	.short	0x0002
        /*0052*/ 	.short	0x0008
        /*0054*/ 	.byte	0x00, 0xf0, 0x41, 0x00


	//----- nvinfo : EIATTR_KPARAM_INFO
	.align		4
.L_6795:
        /*0058*/ 	.byte	0x04, 0x17
        /*005a*/ 	.short	(.L_6797 - .L_6796)
.L_6796:
        /*005c*/ 	.word	0x00000000
        /*0060*/ 	.short	0x0001
        /*0062*/ 	.short	0x0004
        /*0064*/ 	.byte	0x00, 0xf0, 0x11, 0x00


	//----- nvinfo : EIATTR_KPARAM_INFO
	.align		4
.L_6797:
        /*0068*/ 	.byte	0x04, 0x17
        /*006a*/ 	.short	(.L_6799 - .L_6798)
.L_6798:
        /*006c*/ 	.word	0x00000000
        /*0070*/ 	.short	0x0000
        /*0072*/ 	.short	0x0000
        /*0074*/ 	.byte	0x00, 0xf0, 0x11, 0x00


	//----- nvinfo : EIATTR_SPARSE_MMA_MASK
	.align		4
.L_6799:
        /*0078*/ 	.byte	0x03, 0x50
        /*007a*/ 	.short	0x0000


	//----- nvinfo : EIATTR_MAXREG_COUNT
	.align		4
        /*007c*/ 	.byte	0x03, 0x1b
        /*007e*/ 	.short	0x00ff


	//----- nvinfo : EIATTR_MERCURY_ISA_VERSION
	.align		4
        /*0080*/ 	.byte	0x03, 0x5f
        /*0082*/ 	.short	0x0101


	//----- nvinfo : EIATTR_EXIT_INSTR_OFFSETS
	.align		4
        /*0084*/ 	.byte	0x04, 0x1c
        /*0086*/ 	.short	(.L_6801 - .L_6800)


	//   ....[0]....
.L_6800:
        /*0088*/ 	.word	0x00001840


	//   ....[1]....
        /*008c*/ 	.word	0x00001890


	//----- nvinfo : EIATTR_MAX_THREADS
	.align		4
.L_6801:
        /*0090*/ 	.byte	0x04, 0x05
        /*0092*/ 	.short	(.L_6803 - .L_6802)
.L_6802:
        /*0094*/ 	.word	0x00000080
        /*0098*/ 	.word	0x00000001
        /*009c*/ 	.word	0x00000001


	//----- nvinfo : EIATTR_CRS_STACK_SIZE
	.align		4
.L_6803:
        /*00a0*/ 	.byte	0x04, 0x1e
        /*00a2*/ 	.short	(.L_6805 - .L_6804)
.L_6804:
        /*00a4*/ 	.word	0x00000000


	//----- nvinfo : EIATTR_CBANK_PARAM_SIZE
	.align		4
.L_6805:
        /*00a8*/ 	.byte	0x03, 0x19
        /*00aa*/ 	.short	0x001c


	//----- nvinfo : EIATTR_PARAM_CBANK
	.align		4
        /*00ac*/ 	.byte	0x04, 0x0a
        /*00ae*/ 	.short	(.L_6807 - .L_6806)
	.align		4
.L_6806:
        /*00b0*/ 	.word	index@(.nv.constant0._ZN2at6native27unrolled_elementwise_kernelINS0_13AUnaryFunctorIN3c108BFloat16ES4_S4_ZZZNS0_21remainder_kernel_cudaERNS_18TensorIteratorBaseEENKUlvE0_clEvENKUlvE2_clEvEUlS4_S4_E_EESt5arrayIPcLm2EELi4E23TrivialOffsetCalculatorILi1EjESF_NS0_6memory15LoadWithoutCastENSG_16StoreWithoutCastEEEviT_T0_T2_T3_T4_T5_)
        /*00b4*/ 	.short	0x0210
        /*00b6*/ 	.short	0x001c


	//----- nvinfo : EIATTR_SW_WAR
	.align		4
.L_6807:
        /*00b8*/ 	.byte	0x04, 0x36
        /*00ba*/ 	.short	(.L_6809 - .L_6808)
.L_6808:
        /*00bc*/ 	.word	0x00000008
.L_6809:


//--------------------- .nv.info._ZN2at6native29vectorized_elementwise_kernelILi2ENS0_13AUnaryFunctorIN3c108BFloat16ES4_S4_ZZZNS0_21remainder_kernel_cudaERNS_18TensorIteratorBaseEENKUlvE0_clEvENKUlvE2_clEvEUlS4_S4_E_EESt5arrayIPcLm2EEEEviT0_T1_ --------------------------
	.section	.nv.info._ZN2at6native29vectorized_elementwise_kernelILi2ENS0_13AUnaryFunctorIN3c108BFloat16ES4_S4_ZZZNS0_21remainder_kernel_cudaERNS_18TensorIteratorBaseEENKUlvE0_clEvENKUlvE2_clEvEUlS4_S4_E_EESt5arrayIPcLm2EEEEviT0_T1_,"",@"SHT_CUDA_INFO"
	.sectionflags	@""
	.align	4


	//----- nvinfo : EIATTR_CUDA_API_VERSION
	.align		4
        /*0000*/ 	.byte	0x04, 0x37
        /*0002*/ 	.short	(.L_6811 - .L_6810)
.L_6810:
        /*0004*/ 	.word	0x00000082


	//----- nvinfo : EIATTR_KPARAM_INFO
	.align		4
.L_6811:
        /*0008*/ 	.byte	0x04, 0x17
        /*000a*/ 	.short	(.L_6813 - .L_6812)
.L_6812:
        /*000c*/ 	.word	0x00000000
        /*0010*/ 	.short	0x0002
        /*0012*/ 	.short	0x0008
        /*0014*/ 	.byte	0x00, 0xf0, 0x41, 0x00


	//----- nvinfo : EIATTR_KPARAM_INFO
	.align		4
.L_6813:
        /*0018*/ 	.byte	0x04, 0x17
        /*001a*/ 	.short	(.L_6815 - .L_6814)
.L_6814:
        /*001c*/ 	.word	0x00000000
        /*0020*/ 	.short	0x0001
        /*0022*/ 	.short	0x0004
        /*0024*/ 	.byte	0x00, 0xf0, 0x11, 0x00


	//----- nvinfo : EIATTR_KPARAM_INFO
	.align		4
.L_6815:
        /*0028*/ 	.byte	0x04, 0x17
        /*002a*/ 	.short	(.L_6817 - .L_6816)
.L_6816:
        /*002c*/ 	.word	0x00000000
        /*0030*/ 	.short	0x0000
        /*0032*/ 	.short	0x0000
        /*0034*/ 	.byte	0x00, 0xf0, 0x11, 0x00


	//----- nvinfo : EIATTR_SPARSE_MMA_MASK
	.align		4
.L_6817:
        /*0038*/ 	.byte	0x03, 0x50
        /*003a*/ 	.short	0x0000


	//----- nvinfo : EIATTR_MAXREG_COUNT
	.align		4
        /*003c*/ 	.byte	0x03, 0x1b
        /*003e*/ 	.short	0x00ff


	//----- nvinfo : EIATTR_MERCURY_ISA_VERSION
	.align		4
        /*0040*/ 	.byte	0x03, 0x5f
        /*0042*/ 	.short	0x0101


	//----- nvinfo : EIATTR_EXIT_INSTR_OFFSETS
	.align		4
        /*0044*/ 	.byte	0x04, 0x1c
        /*0046*/ 	.short	(.L_6819 - .L_6818)


	//   ....[0]....
.L_6818:
        /*0048*/ 	.word	0x00002740


	//   ....[1]....
        /*004c*/ 	.word	0x00005730


	//   ....[2]....
        /*0050*/ 	.word	0x00005780


	//----- nvinfo : EIATTR_MAX_THREADS
	.align		4
.L_6819:
        /*0054*/ 	.byte	0x04, 0x05
        /*0056*/ 	.short	(.L_6821 - .L_6820)
.L_6820:
        /*0058*/ 	.word	0x00000080
        /*005c*/ 	.word	0x00000001
        /*0060*/ 	.word	0x00000001


	//----- nvinfo : EIATTR_CRS_STACK_SIZE
	.align		4
.L_6821:
        /*0064*/ 	.byte	0x04, 0x1e
        /*0066*/ 	.short	(.L_6823 - .L_6822)
.L_6822:
        /*0068*/ 	.word	0x00000000


	//----- nvinfo : EIATTR_CBANK_PARAM_SIZE
	.align		4
.L_6823:
        /*006c*/ 	.byte	0x03, 0x19
        /*006e*/ 	.short	0x0018


	//----- nvinfo : EIATTR_PARAM_CBANK
	.align		4
        /*0070*/ 	.byte	0x04, 0x0a
        /*0072*/ 	.short	(.L_6825 - .L_6824)
	.align		4
.L_6824:
        /*0074*/ 	.word	index@(.nv.constant0._ZN2at6native29vectorized_elementwise_kernelILi2ENS0_13AUnaryFunctorIN3c108BFloat16ES4_S4_ZZZNS0_21remainder_kernel_cudaERNS_18TensorIteratorBaseEENKUlvE0_clEvENKUlvE2_clEvEUlS4_S4_E_EESt5arrayIPcLm2EEEEviT0_T1_)
        /*0078*/ 	.short	0x0210
        /*007a*/ 	.short	0x0018


	//----- nvinfo : EIATTR_SW_WAR
	.align		4
.L_6825:
        /*007c*/ 	.byte	0x04, 0x36
        /*007e*/ 	.short	(.L_6827 - .L_6826)
.L_6826:
        /*0080*/ 	.word	0x00000008
.L_6827:


//--------------------- .nv.info._ZN2at6native29vectorized_elementwise_kernelILi4ENS0_13AUnaryFunctorIN3c108BFloat16ES4_S4_ZZZNS0_21remainder_kernel_cudaERNS_18TensorIteratorBaseEENKUlvE0_clEvENKUlvE2_clEvEUlS4_S4_E_EESt5arrayIPcLm2EEEEviT0_T1_ --------------------------
	.section	.nv.info._ZN2at6native29vectorized_elementwise_kernelILi4ENS0_13AUnaryFunctorIN3c108BFloat16ES4_S4_ZZZNS0_21remainder_kernel_cudaERNS_18TensorIteratorBaseEENKUlvE0_clEvENKUlvE2_clEvEUlS4_S4_E_EESt5arrayIPcLm2EEEEviT0_T1_,"",@"SHT_CUDA_INFO"
	.sectionflags	@""
	.align	4


	//----- nvinfo : EIATTR_CUDA_API_VERSION
	.align		4
        /*0000*/ 	.byte	0x04, 0x37
        /*0002*/ 	.short	(.L_6829 - .L_6828)
.L_6828:
        /*0004*/ 	.word	0x00000082


	//----- nvinfo : EIATTR_KPARAM_INFO
	.align		4
.L_6829:
        /*0008*/ 	.byte	0x04, 0x17
        /*000a*/ 	.short	(.L_6831 - .L_6830)
.L_6830:
        /*000c*/ 	.word	0x00000000
        /*0010*/ 	.short	0x0002
        /*0012*/ 	.short	0x0008
        /*0014*/ 	.byte	0x00, 0xf0, 0x41, 0x00


	//----- nvinfo : EIATTR_KPARAM_INFO
	.align		4
.L_6831:
        /*0018*/ 	.byte	0x04, 0x17
        /*001a*/ 	.short	(.L_6833 - .L_6832)
.L_6832:
        /*001c*/ 	.word	0x00000000
        /*0020*/ 	.short	0x0001
        /*0022*/ 	.short	0x0004
        /*0024*/ 	.byte	0x00, 0xf0, 0x11, 0x00


	//----- nvinfo : EIATTR_KPARAM_INFO
	.align		4
.L_6833:
        /*0028*/ 	.byte	0x04, 0x17
        /*002a*/ 	.short	(.L_6835 - .L_6834)
.L_6834:
        /*002c*/ 	.word	0x00000000
        /*0030*/ 	.short	0x0000
        /*0032*/ 	.short	0x0000
        /*0034*/ 	.byte	0x00, 0xf0, 0x11, 0x00


	//----- nvinfo : EIATTR_SPARSE_MMA_MASK
	.align		4
.L_6835:
        /*0038*/ 	.byte	0x03, 0x50
        /*003a*/ 	.short	0x0000


	//----- nvinfo : EIATTR_MAXREG_COUNT
	.align		4
        /*003c*/ 	.byte	0x03, 0x1b
        /*003e*/ 	.short	0x00ff


	//----- nvinfo : EIATTR_MERCURY_ISA_VERSION
	.align		4
        /*0040*/ 	.byte	0x03, 0x5f
        /*0042*/ 	.short	0x0101


	//----- nvinfo : EIATTR_EXIT_INSTR_OFFSETS
	.align		4
        /*0044*/ 	.byte	0x04, 0x1c
        /*0046*/ 	.short	(.L_6837 - .L_6836)


	//   ....[0]....
.L_6836:
        /*0048*/ 	.word	0x00002700


	//   ....[1]....
        /*004c*/ 	.word	0x000056f0


	//   ....[2]....
        /*0050*/ 	.word	0x00005740


	//----- nvinfo : EIATTR_MAX_THREADS
	.align		4
.L_6837:
        /*0054*/ 	.byte	0x04, 0x05
        /*0056*/ 	.short	(.L_6839 - .L_6838)
.L_6838:
        /*0058*/ 	.word	0x00000080
        /*005c*/ 	.word	0x00000001
        /*0060*/ 	.word	0x00000001


	//----- nvinfo : EIATTR_CRS_STACK_SIZE
	.align		4
.L_6839:
        /*0064*/ 	.byte	0x04, 0x1e
        /*0066*/ 	.short	(.L_6841 - .L_6840)
.L_6840:
        /*0068*/ 	.word	0x00000000


	//----- nvinfo : EIATTR_CBANK_PARAM_SIZE
	.align		4
.L_6841:
        /*006c*/ 	.byte	0x03, 0x19
        /*006e*/ 	.short	0x0018


	//----- nvinfo : EIATTR_PARAM_CBANK
	.align		4
        /*0070*/ 	.byte	0x04, 0x0a
        /*0072*/ 	.short	(.L_6843 - .L_6842)
	.align		4
.L_6842:
        /*0074*/ 	.word	index@(.nv.constant0._ZN2at6native29vectorized_elementwise_kernelILi4ENS0_13AUnaryFunctorIN3c108BFloat16ES4_S4_ZZZNS0_21remainder_kernel_cudaERNS_18TensorIteratorBaseEENKUlvE0_clEvENKUlvE2_clEvEUlS4_S4_E_EESt5arrayIPcLm2EEEEviT0_T1_)
        /*0078*/ 	.short	0x0210
        /*007a*/ 	.short	0x0018


	//----- nvinfo : EIATTR_SW_WAR
	.align		4
.L_6843:
        /*007c*/ 	.byte	0x04, 0x36
        /*007e*/ 	.short	(.L_6845 - .L_6844)
.L_6844:
        /*0080*/ 	.word	0x00000008
.L_6845:


//--------------------- .nv.info._ZN2at6native29vectorized_elementwise_kernelILi8ENS0_13AUnaryFunctorIN3c108BFloat16ES4_S4_ZZZNS0_21remainder_kernel_cudaERNS_18TensorIteratorBaseEENKUlvE0_clEvENKUlvE2_clEvEUlS4_S4_E_EESt5arrayIPcLm2EEEEviT0_T1_ --------------------------
	.section	.nv.info._ZN2at6native29vectorized_elementwise_kernelILi8ENS0_13AUnaryFunctorIN3c108BFloat16ES4_S4_ZZZNS0_21remainder_kernel_cudaERNS_18TensorIteratorBaseEENKUlvE0_clEvENKUlvE2_clEvEUlS4_S4_E_EESt5arrayIPcLm2EEEEviT0_T1_,"",@"SHT_CUDA_INFO"
	.sectionflags	@""
	.align	4


	//----- nvinfo : EIATTR_CUDA_API_VERSION
	.align		4
        /*0000*/ 	.byte	0x04, 0x37
        /*0002*/ 	.short	(.L_6847 - .L_6846)
.L_6846:
        /*0004*/ 	.word	0x00000082


	//----- nvinfo : EIATTR_KPARAM_INFO
	.align		4
.L_6847:
        /*0008*/ 	.byte	0x04, 0x17
        /*000a*/ 	.short	(.L_6849 - .L_6848)
.L_6848:
        /*000c*/ 	.word	0x00000000
        /*0010*/ 	.short	0x0002
        /*0012*/ 	.short	0x0008
        /*0014*/ 	.byte	0x00, 0xf0, 0x41, 0x00


	//----- nvinfo : EIATTR_KPARAM_INFO
	.align		4
.L_6849:
        /*0018*/ 	.byte	0x04, 0x17
        /*001a*/ 	.short	(.L_6851 - .L_6850)
.L_6850:
        /*001c*/ 	.word	0x00000000
        /*0020*/ 	.short	0x0001
        /*0022*/ 	.short	0x0004
        /*0024*/ 	.byte	0x00, 0xf0, 0x11, 0x00


	//----- nvinfo : EIATTR_KPARAM_INFO
	.align		4
.L_6851:
        /*0028*/ 	.byte	0x04, 0x17
        /*002a*/ 	.short	(.L_6853 - .L_6852)
.L_6852:
        /*002c*/ 	.word	0x00000000
        /*0030*/ 	.short	0x0000
        /*0032*/ 	.short	0x0000
        /*0034*/ 	.byte	0x00, 0xf0, 0x11, 0x00


	//----- nvinfo : EIATTR_SPARSE_MMA_MASK
	.align		4
.L_6853:
        /*0038*/ 	.byte	0x03, 0x50
        /*003a*/ 	.short	0x0000


	//----- nvinfo : EIATTR_MAXREG_COUNT
	.align		4
        /*003c*/ 	.byte	0x03, 0x1b
        /*003e*/ 	.short	0x00ff


	//----- nvinfo : EIATTR_MERCURY_ISA_VERSION
	.align		4
        /*0040*/ 	.byte	0x03, 0x5f
        /*0042*/ 	.short	0x0101


	//----- nvinfo : EIATTR_EXIT_INSTR_OFFSETS
	.align		4
        /*0044*/ 	.byte	0x04, 0x1c
        /*0046*/ 	.short	(.L_6855 - .L_6854)


	//   ....[0]....
.L_6854:
        /*0048*/ 	.word	0x000026d0


	//   ....[1]....
        /*004c*/ 	.word	0x000056c0


	//   ....[2]....
        /*0050*/ 	.word	0x00005710


	//----- nvinfo : EIATTR_MAX_THREADS
	.align		4
.L_6855:
        /*0054*/ 	.byte	0x04, 0x05
        /*0056*/ 	.short	(.L_6857 - .L_6856)
.L_6856:
        /*0058*/ 	.word	0x00000080
        /*005c*/ 	.word	0x00000001
        /*0060*/ 	.word	0x00000001


	//----- nvinfo : EIATTR_CRS_STACK_SIZE
	.align		4
.L_6857:
        /*0064*/ 	.byte	0x04, 0x1e
        /*0066*/ 	.short	(.L_6859 - .L_6858)
.L_6858:
        /*0068*/ 	.word	0x00000000


	//----- nvinfo : EIATTR_CBANK_PARAM_SIZE
	.align		4
.L_6859:
        /*006c*/ 	.byte	0x03, 0x19
        /*006e*/ 	.short	0x0018


	//----- nvinfo : EIATTR_PARAM_CBANK
	.align		4
        /*0070*/ 	.byte	0x04, 0x0a
        /*0072*/ 	.short	(.L_6861 - .L_6860)
	.align		4
.L_6860:
        /*0074*/ 	.word	index@(.nv.constant0._ZN2at6native29vectorized_elementwise_kernelILi8ENS0_13AUnaryFunctorIN3c108BFloat16ES4_S4_ZZZNS0_21remainder_kernel_cudaERNS_18TensorIteratorBaseEENKUlvE0_clEvENKUlvE2_clEvEUlS4_S4_E_EESt5arrayIPcLm2EEEEviT0_T1_)
        /*0078*/ 	.short	0x0210
        /*007a*/ 	.short	0x0018


	//----- nvinfo : EIATTR_SW_WAR
	.align		4
.L_6861:
        /*007c*/ 	.byte	0x04, 0x36
        /*007e*/ 	.short	(.L_6863 - .L_6862)
.L_6862:
        /*0080*/ 	.word	0x00000008
.L_6863:


//--------------------- .nv.info._ZN2at6native18elementwise_kernelILi128ELi4EZNS0_15gpu_kernel_implINS0_13BinaryFunctorIN3c104HalfES5_S5_ZZZNS0_21remainder_kernel_cudaERNS_18TensorIteratorBaseEENKUlvE0_clEvENKUlvE1_clEvEUlS5_S5_E_EEEEvS7_RKT_EUliE_EEviT1_ --------------------------
	.section	.nv.info._ZN2at6native18elementwise_kernelILi128ELi4EZNS0_15gpu_kernel_implINS0_13BinaryFunctorIN3c104HalfES5_S5_ZZZNS0_21remainder_kernel_cudaERNS_18TensorIteratorBaseEENKUlvE0_clEvENKUlvE1_clEvEUlS5_S5_E_EEEEvS7_RKT_EUliE_EEviT1_,"",@"SHT_CUDA_INFO"
	.sectionflags	@""
	.align	4


	//----- nvinfo : EIATTR_CUDA_API_VERSION
	.align		4
        /*0000*/ 	.byte	0x04, 0x37
        /*0002*/ 	.short	(.L_6865 - .L_6864)
.L_6864:
        /*0004*/ 	.word	0x00000082


	//----- nvinfo : EIATTR_KPARAM_INFO
	.align		4
.L_6865:
        /*0008*/ 	.byte	0x04, 0x17
        /*000a*/ 	.short	(.L_6867 - .L_6866)
.L_6866:
        /*000c*/ 	.word	0x00000000
        /*0010*/ 	.short	0x0001
        /*0012*/ 	.short	0x0008
        /*0014*/ 	.byte	0x00, 0xf0, 0x21, 0x0a


	//----- nvinfo : EIATTR_KPARAM_INFO
	.align		4
.L_6867:
        /*0018*/ 	.byte	0x04, 0x17
        /*001a*/ 	.short	(.L_6869 - .L_6868)
.L_6868:
        /*001c*/ 	.word	0x00000000
        /*0020*/ 	.short	0x0000
        /*0022*/ 	.short	0x0000
        /*0024*/ 	.byte	0x00, 0xf0, 0x11, 0x00


	//----- nvinfo : EIATTR_SPARSE_MMA_MASK
	.align		4
.L_6869:
        /*0028*/ 	.byte	0x03, 0x50
        /*002a*/ 	.short	0x0000


	//----- nvinfo : EIATTR_MAXREG_COUNT
	.align		4
        /*002c*/ 	.byte	0x03, 0x1b
        /*002e*/ 	.short	0x0080


	//----- nvinfo : EIATTR_EXTERNS
	.align		4
        /*0030*/ 	.byte	0x04, 0x0f
        /*0032*/ 	.short	(.L_6871 - .L_6870)


	//   ....[0]....
	.align		4
.L_6870:
        /*0034*/ 	.word	index@(__assertfail)


	//----- nvinfo : EIATTR_MERCURY_ISA_VERSION
	.align		4
.L_6871:
        /*0038*/ 	.byte	0x03, 0x5f
        /*003a*/ 	.short	0x0101


	//----- nvinfo : EIATTR_SYSCALL_OFFSETS
	.align		4
        /*003c*/ 	.byte	0x04, 0x46
        /*003e*/ 	.short	(.L_6873 - .L_6872)


	//   ....[0]....
.L_6872:
        /*0040*/ 	.word	0x000026a0


	//   ....[1]....
        /*0044*/ 	.word	0x00003710


	//   ....[2]....
        /*0048*/ 	.word	0x00004b60


	//   ....[3]....
        /*004c*/ 	.word	0x00007260


	//   ....[4]....
        /*0050*/ 	.word	0x000082d0


	//   ....[5]....
        /*0054*/ 	.word	0x00009720


	//   ....[6]....
        /*0058*/ 	.word	0x0000be20


	//   ....[7]....
        /*005c*/ 	.word	0x0000ce90


	//   ....[8]....
        /*0060*/ 	.word	0x0000e2e0


	//   ....[9]....
        /*0064*/ 	.word	0x000109d0


	//   ....[10]....
        /*0068*/ 	.word	0x00011a40


	//   ....[11]....
        /*006c*/ 	.word	0x00012e90


	//----- nvinfo : EIATTR_EXIT_INSTR_OFFSETS
	.align		4
.L_6873:
        /*0070*/ 	.byte	0x04, 0x1c
        /*0072*/ 	.short	(.L_6875 - .L_6874)


	//   ....[0]....
.L_6874:
        /*0074*/ 	.word	0x0000e3b0


	//   ....[1]....
        /*0078*/ 	.word	0x000120c0


	//   ....[2]....
        /*007c*/ 	.word	0x00012100


	//   ....[3]....
        /*0080*/ 	.word	0x000121a0


	//   ....[4]....
        /*0084*/ 	.word	0x000121e0


	//   ....[5]....
        /*0088*/ 	.word	0x00012220


	//   ....[6]....
        /*008c*/ 	.word	0x000122b0


	//   ....[7]....
        /*0090*/ 	.word	0x000122d0


	//   ....[8]....
        /*0094*/ 	.word	0x00012370


	//   ....[9]....
        /*0098*/ 	.word	0x000123c0


	//   ....[10]....
        /*009c*/ 	.word	0x00012410


	//   ....[11]....
        /*00a0*/ 	.word	0x000124e0


	//   ....[12]....
        /*00a4*/ 	.word	0x00012540


	//   ....[13]....
        /*00a8*/ 	.word	0x000126d0


	//   ....[14]....
        /*00ac*/ 	.word	0x00012830


	//   ....[15]....
        /*00b0*/ 	.word	0x00012870


	//   ....[16]....
        /*00b4*/ 	.word	0x00012930


	//   ....[17]....
        /*00b8*/ 	.word	0x00012ab0


	//   ....[18]....
        /*00bc*/ 	.word	0x00012c30


	//   ....[19]....
        /*00c0*/ 	.word	0x00012d90


	//   ....[20]....
        /*00c4*/ 	.word	0x00012ea0


	//   ....[21]....
        /*00c8*/ 	.word	0x00012ee0


	//   ....[22]....
        /*00cc*/ 	.word	0x00012f20


	//----- nvinfo : EIATTR_MAX_THREADS
	.align		4
.L_6875:
        /*00d0*/ 	.byte	0x04, 0x05
        /*00d2*/ 	.short	(.L_6877 - .L_6876)
.L_6876:
        /*00d4*/ 	.word	0x00000080
        /*00d8*/ 	.word	0x00000001
        /*00dc*/ 	.word	0x00000001


	//----- nvinfo : EIATTR_CRS_STACK_SIZE
	.align		4
.L_6877:
        /*00e0*/ 	.byte	0x04, 0x1e
        /*00e2*/ 	.short	(.L_6879 - .L_6878)
.L_6878:
        /*00e4*/ 	.word	0x00000000


	//----- nvinfo : EIATTR_CBANK_PARAM_SIZE
	.align		4
.L_6879:
        /*00e8*/ 	.byte	0x03, 0x19
        /*00ea*/ 	.short	0x0290


	//----- nvinfo : EIATTR_PARAM_CBANK
	.align		4
        /*00ec*/ 	.byte	0x04, 0x0a
        /*00ee*/ 	.short	(.L_6881 - .L_6880)
	.align		4
.L_6880:
        /*00f0*/ 	.word	index@(.nv.constant0._ZN2at6native18elementwise_kernelILi128ELi4EZNS0_15gpu_kernel_implINS0_13BinaryFunctorIN3c104HalfES5_S5_ZZZNS0_21remainder_kernel_cudaERNS_18TensorIteratorBaseEENKUlvE0_clEvENKUlvE1_clEvEUlS5_S5_E_EEEEvS7_RKT_EUliE_EEviT1_)
        /*00f4*/ 	.short	0x0210
        /*00f6*/ 	.short	0x0290


	//----- nvinfo : EIATTR_SW_WAR
	.align		4
.L_6881:
        /*00f8*/ 	.byte	0x04, 0x36
        /*00fa*/ 	.short	(.L_6883 - .L_6882)
.L_6882:
        /*00fc*/ 	.word	0x00000008
.L_6883:


//--------------------- .nv.info._ZN2at6native27unrolled_elementwise_kernelINS0_13BinaryFunctorIN3c104HalfES4_S4_ZZZNS0_21remainder_kernel_cudaERNS_18TensorIteratorBaseEENKUlvE0_clEvENKUlvE1_clEvEUlS4_S4_E_EESt5arrayIPcLm3EELi4E23TrivialOffsetCalculatorILi2EjESE_ILi1EjENS0_6memory12LoadWithCastILi2EEENSH_13StoreWithCastILi1EEEEEviT_T0_T2_T3_T4_T5_ --------------------------
	.section	.nv.info._ZN2at6native27unrolled_elementwise_kernelINS0_13BinaryFunctorIN3c104HalfES4_S4_ZZZNS0_21remainder_kernel_cudaERNS_18TensorIteratorBaseEENKUlvE0_clEvENKUlvE1_clEvEUlS4_S4_E_EESt5arrayIPcLm3EELi4E23TrivialOffsetCalculatorILi2EjESE_ILi1EjENS0_6memory12LoadWithCastILi2EEENSH_13StoreWithCastILi1EEEEEviT_T0_T2_T3_T4_T5_,"",@"SHT_CUDA_INFO"
	.sectionflags	@""
	.align	4


	//----- nvinfo : EIATTR_CUDA_API_VERSION
	.align		4
        /*0000*/ 	.byte	0x04, 0x37
        /*0002*/ 	.short	(.L_6885 - .L_6884)
.L_6884:
        /*0004*/ 	.word	0x00000082


	//----- nvinfo : EIATTR_KPARAM_INFO
	.align		4
.L_6885:
        /*0008*/ 	.byte	0x04, 0x17
        /*000a*/ 	.short	(.L_6887 - .L_6886)
.L_6886:
        /*000c*/ 	.word	0x00000000
        /*0010*/ 	.short	0x0006
        /*0012*/ 	.short	0x0030
        /*0014*/ 	.byte	0x00, 0xf0, 0x21, 0x00


	//----- nvinfo : EIATTR_KPARAM_INFO
	.align		4
.L_6887:
        /*0018*/ 	.byte	0x04, 0x17
        /*001a*/ 	.short	(.L_6889 - .L_6888)
.L_6888:
        /*001c*/ 	.word	0x00000000
        /*0020*/ 	.short	0x0005
        /*0022*/ 	.short	0x0024
        /*0024*/ 	.byte	0x00, 0xf0, 0x31, 0x00


	//----- nvinfo : EIATTR_KPARAM_INFO
	.align		4
.L_6889:
        /*0028*/ 	.byte	0x04, 0x17
        /*002a*/ 	.short	(.L_6891 - .L_6890)
.L_6890:
        /*002c*/ 	.word	0x00000000
        /*0030*/ 	.short	0x0004
        /*0032*/ 	.short	0x0021
        /*0034*/ 	.byte	0x00, 0xf0, 0x05, 0x00


	//----- nvinfo : EIATTR_KPARAM_INFO
	.align		4
.L_6891:
        /*0038*/ 	.byte	0x04, 0x17
        /*003a*/ 	.short	(.L_6893 - .L_6892)
.L_6892:
        /*003c*/ 	.word	0x00000000
        /*0040*/ 	.short	0x0003
        /*0042*/ 	.short	0x0020
        /*0044*/ 	.byte	0x00, 0xf0, 0x05, 0x00


	//----- nvinfo : EIATTR_KPARAM_INFO
	.align		4
.L_6893:
        /*0048*/ 	.byte	0x04, 0x17
        /*004a*/ 	.short	(.L_6895 - .L_6894)
.L_6894:
        /*004c*/ 	.word	0x00000000
        /*0050*/ 	.short	0x0002
        /*0052*/ 	.short	0x0008
        /*0054*/ 	.byte	0x00, 0xf0, 0x61, 0x00


	//----- nvinfo : EIATTR_KPARAM_INFO
	.align		4
.L_6895:
        /*0058*/ 	.byte	0x04, 0x17
        /*005a*/ 	.short	(.L_6897 - .L_6896)
.L_6896:
        /*005c*/ 	.word	0x00000000
        /*0060*/ 	.short	0x0001
        /*0062*/ 	.short	0x0004
        /*0064*/ 	.byte	0x00, 0xf0, 0x05, 0x00


	//----- nvinfo : EIATTR_KPARAM_INFO
	.align		4
.L_6897:
        /*0068*/ 	.byte	0x04, 0x17
        /*006a*/ 	.short	(.L_6899 - .L_6898)
.L_6898:
        /*006c*/ 	.word	0x00000000
        /*0070*/ 	.short	0x0000
        /*0072*/ 	.short	0x0000
        /*0074*/ 	.byte	0x00, 0xf0, 0x11, 0x00


	//----- nvinfo : EIATTR_SPARSE_MMA_MASK
	.align		4
.L_6899:
        /*0078*/ 	.byte	0x03, 0x50
        /*007a*/ 	.short	0x0000


	//----- nvinfo : EIATTR_MAXREG_COUNT
	.align		4
        /*007c*/ 	.byte	0x03, 0x1b
        /*007e*/ 	.short	0x00ff


	//----- nvinfo : EIATTR_EXTERNS
	.align		4
        /*0080*/ 	.byte	0x04, 0x0f
        /*0082*/ 	.short	(.L_6901 - .L_6900)


	//   ....[0]....
	.align		4
.L_6900:
        /*0084*/ 	.word	index@(__assertfail)


	//----- nvinfo : EIATTR_MERCURY_ISA_VERSION
	.align		4
.L_6901:
        /*0088*/ 	.byte	0x03, 0x5f
        /*008a*/ 	.short	0x0101


	//----- nvinfo : EIATTR_SYSCALL_OFFSETS
	.align		4
        /*008c*/ 	.byte	0x04, 0x46
        /*008e*/ 	.short	(.L_6903 - .L_6902)


	//   ....[0]....
.L_6902:
        /*0090*/ 	.word	0x000010c0


	//   ....[1]....
        /*0094*/ 	.word	0x00002150


	//   ....[2]....
        /*0098*/ 	.word	0x00003260


	//   ....[3]....
        /*009c*/ 	.word	0x000042f0


	//   ....[4]....
        /*00a0*/ 	.word	0x00005400


	//   ....[5]....
        /*00a4*/ 	.word	0x000064a0


	//   ....[6]....
        /*00a8*/ 	.word	0x000075a0


	//   ....[7]....
        /*00ac*/ 	.word	0x00008640


	//   ....[8]....
        /*00b0*/ 	.word	0x0000ac00


	//   ....[9]....
        /*00b4*/ 	.word	0x0000bc20


	//   ....[10]....
        /*00b8*/ 	.word	0x0000cc00


	//   ....[11]....
        /*00bc*/ 	.word	0x0000dbe0


	//----- nvinfo : EIATTR_EXIT_INSTR_OFFSETS
	.align		4
.L_6903:
        /*00c0*/ 	.byte	0x04, 0x1c
        /*00c2*/ 	.short	(.L_6905 - .L_6904)


	//   ....[0]....
.L_6904:
        /*00c4*/ 	.word	0x0000ccc0


	//   ....[1]....
        /*00c8*/ 	.word	0x0000ce10


	//   ....[2]....
        /*00cc*/ 	.word	0x0000ce50


	//   ....[3]....
        /*00d0*/ 	.word	0x0000cef0


	//   ....[4]....
        /*00d4*/ 	.word	0x0000cf30


	//   ....[5]....
        /*00d8*/ 	.word	0x0000cf70


	//   ....[6]....
        /*00dc*/ 	.word	0x0000d000


	//   ....[7]....
        /*00e0*/ 	.word	0x0000d020


	//   ....[8]....
        /*00e4*/ 	.word	0x0000d0c0


	//   ....[9]....
        /*00e8*/ 	.word	0x0000d110


	//   ....[10]....
        /*00ec*/ 	.word	0x0000d160


	//   ....[11]....
        /*00f0*/ 	.word	0x0000d230


	//   ....[12]....
        /*00f4*/ 	.word	0x0000d290


	//   ....[13]....
        /*00f8*/ 	.word	0x0000d420


	//   ....[14]....
        /*00fc*/ 	.word	0x0000d580


	//   ....[15]....
        /*0100*/ 	.word	0x0000d5c0


	//   ....[16]....
        /*0104*/ 	.word	0x0000d680


	//   ....[17]....
        /*0108*/ 	.word	0x0000d800


	//   ....[18]....
        /*010c*/ 	.word	0x0000d980


	//   ....[19]....
        /*0110*/ 	.word	0x0000dae0


	//   ....[20]....
        /*0114*/ 	.word	0x0000dbf0


	//   ....[21]....
        /*0118*/ 	.word	0x0000dc30


	//   ....[22]....
        /*011c*/ 	.word	0x0000dc70


	//----- nvinfo : EIATTR_MAX_THREADS
	.align		4
.L_6905:
        /*0120*/ 	.byte	0x04, 0x05
        /*0122*/ 	.short	(.L_6907 - .L_6906)
.L_6906:
        /*0124*/ 	.word	0x00000080
        /*0128*/ 	.word	0x00000001
        /*012c*/ 	.word	0x00000001


	//----- nvinfo : EIATTR_CRS_STACK_SIZE
	.align		4
.L_6907:
        /*0130*/ 	.byte	0x04, 0x1e
        /*0132*/ 	.short	(.L_6909 - .L_6908)
.L_6908:
        /*0134*/ 	.word	0x00000000


	//----- nvinfo : EIATTR_CBANK_PARAM_SIZE
	.align		4
.L_6909:
        /*0138*/ 	.byte	0x03, 0x19
        /*013a*/ 	.short	0x0038


	//----- nvinfo : EIATTR_PARAM_CBANK
	.align		4
        /*013c*/ 	.byte	0x04, 0x0a
        /*013e*/ 	.short	(.L_6911 - .L_6910)
	.align		4
.L_6910:
        /*0140*/ 	.word	index@(.nv.constant0._ZN2at6native27unrolled_elementwise_kernelINS0_13BinaryFunctorIN3c104HalfES4_S4_ZZZNS0_21remainder_kernel_cudaERNS_18TensorIteratorBaseEENKUlvE0_clEvENKUlvE1_clEvEUlS4_S4_E_EESt5arrayIPcLm3EELi4E23TrivialOffsetCalculatorILi2EjESE_ILi1EjENS0_6memory12LoadWithCastILi2EEENSH_13StoreWithCastILi1EEEEEviT_T0_T2_T3_T4_T5_)
        /*0144*/ 	.short	0x0210
        /*0146*/ 	.short	0x0038


	//----- nvinfo : EIATTR_SW_WAR
	.align		4
.L_6911:
        /*0148*/ 	.byte	0x04, 0x36
        /*014a*/ 	.short	(.L_6913 - .L_6912)
.L_6912:
        /*014c*/ 	.word	0x00000008
.L_6913:


//--------------------- .nv.info._ZN2at6native18elementwise_kernelILi128ELi4EZNS0_22gpu_kernel_impl_nocastINS0_13BinaryFunctorIN3c104HalfES5_S5_ZZZNS0_21remainder_kernel_cudaERNS_18TensorIteratorBaseEENKUlvE0_clEvENKUlvE1_clEvEUlS5_S5_E_EEEEvS7_RKT_EUliE_EEviT1_ --------------------------
	.section	.nv.info._ZN2at6native18elementwise_kernelILi128ELi4EZNS0_22gpu_kernel_impl_nocastINS0_13BinaryFunctorIN3c104HalfES5_S5_ZZZNS0_21remainder_kernel_cudaERNS_18TensorIteratorBaseEENKUlvE0_clEvENKUlvE1_clEvEUlS5_S5_E_EEEEvS7_RKT_EUliE_EEviT1_,"",@"SHT_CUDA_INFO"
	.sectionflags	@""
	.align	4


	//----- nvinfo : EIATTR_CUDA_API_VERSION
	.align		4
        /*0000*/ 	.byte	0x04, 0x37
        /*0002*/ 	.short	(.L_6915 - .L_6914)
.L_6914:
        /*0004*/ 	.word	0x00000082


	//----- nvinfo : EIATTR_KPARAM_INFO
	.align		4
.L_6915:
        /*0008*/ 	.byte	0x04, 0x17
        /*000a*/ 	.short	(.L_6917 - .L_6916)
.L_6916:
        /*000c*/ 	.word	0x00000000
        /*0010*/ 	.short	0x0001
        /*0012*/ 	.short	0x0008
        /*0014*/ 	.byte	0x00, 0xf0, 0x21, 0x0a


	//----- nvinfo : EIATTR_KPARAM_INFO
	.align		4
.L_6917:
        /*0018*/ 	.byte	0x04, 0x17
        /*001a*/ 	.short	(.L_6919 - .L_6918)
.L_6918:
        /*001c*/ 	.word	0x00000000
        /*0020*/ 	.short	0x0000
        /*0022*/ 	.short	0x0000
        /*0024*/ 	.byte	0x00, 0xf0, 0x11, 0x00


	//----- nvinfo : EIATTR_SPARSE_MMA_MASK
	.align		4
.L_6919:
        /*0028*/ 	.byte	0x03, 0x50
        /*002a*/ 	.short	0x0000


	//----- nvinfo : EIATTR_MAXREG_COUNT
	.align		4
        /*002c*/ 	.byte	0x03, 0x1b
        /*002e*/ 	.short	0x0080


	//----- nvinfo : EIATTR_MERCURY_ISA_VERSION
	.align		4
        /*0030*/ 	.byte	0x03, 0x5f
        /*0032*/ 	.short	0x0101


	//----- nvinfo : EIATTR_EXIT_INSTR_OFFSETS
	.align		4
        /*0034*/ 	.byte	0x04, 0x1c
        /*0036*/ 	.short	(.L_6921 - .L_6920)


	//   ....[0]....
.L_6920:
        /*0038*/ 	.word	0x00005420


	//   ....[1]....
        /*003c*/ 	.word	0x00006fd0


	//----- nvinfo : EIATTR_MAX_THREADS
	.align		4
.L_6921:
        /*0040*/ 	.byte	0x04, 0x05
        /*0042*/ 	.short	(.L_6923 - .L_6922)
.L_6922:
        /*0044*/ 	.word	0x00000080
        /*0048*/ 	.word	0x00000001
        /*004c*/ 	.word	0x00000001


	//----- nvinfo : EIATTR_CRS_STACK_SIZE
	.align		4
.L_6923:
        /*0050*/ 	.byte	0x04, 0x1e
        /*0052*/ 	.short	(.L_6925 - .L_6924)
.L_6924:
        /*0054*/ 	.word	0x00000000


	//----- nvinfo : EIATTR_CBANK_PARAM_SIZE
	.align		4
.L_6925:
        /*0058*/ 	.byte	0x03, 0x19
        /*005a*/ 	.short	0x0290


	//----- nvinfo : EIATTR_PARAM_CBANK
	.align		4
        /*005c*/ 	.byte	0x04, 0x0a
        /*005e*/ 	.short	(.L_6927 - .L_6926)
	.align		4
.L_6926:
        /*0060*/ 	.word	index@(.nv.constant0._ZN2at6native18elementwise_kernelILi128ELi4EZNS0_22gpu_kernel_impl_nocastINS0_13BinaryFunctorIN3c104HalfES5_S5_ZZZNS0_21remainder_kernel_cudaERNS_18TensorIteratorBaseEENKUlvE0_clEvENKUlvE1_clEvEUlS5_S5_E_EEEEvS7_RKT_EUliE_EEviT1_)
        /*0064*/ 	.short	0x0210
        /*0066*/ 	.short	0x0290


	//----- nvinfo : EIATTR_SW_WAR
	.align		4
.L_6927:
        /*0068*/ 	.byte	0x04, 0x36
        /*006a*/ 	.short	(.L_6929 - .L_6928)
.L_6928:
        /*006c*/ 	.word	0x00000008
.L_6929:


//--------------------- .nv.info._ZN2at6native27unrolled_elementwise_kernelINS0_13BinaryFunctorIN3c104HalfES4_S4_ZZZNS0_21remainder_kernel_cudaERNS_18TensorIteratorBaseEENKUlvE0_clEvENKUlvE1_clEvEUlS4_S4_E_EESt5arrayIPcLm3EELi4E23TrivialOffsetCalculatorILi2EjESE_ILi1EjENS0_6memory15LoadWithoutCastENSH_16StoreWithoutCastEEEviT_T0_T2_T3_T4_T5_ --------------------------
	.section	.nv.info._ZN2at6native27unrolled_elementwise_kernelINS0_13BinaryFunctorIN3c104HalfES4_S4_ZZZNS0_21remainder_kernel_cudaERNS_18TensorIteratorBaseEENKUlvE0_clEvENKUlvE1_clEvEUlS4_S4_E_EESt5arrayIPcLm3EELi4E23TrivialOffsetCalculatorILi2EjESE_ILi1EjENS0_6memory15LoadWithoutCastENSH_16StoreWithoutCastEEEviT_T0_T2_T3_T4_T5_,"",@"SHT_CUDA_INFO"
	.sectionflags	@""
	.align	4


	//----- nvinfo : EIATTR_CUDA_API_VERSION
	.align		4
        /*0000*/ 	.byte	0x04, 0x37
        /*0002*/ 	.short	(.L_6931 - .L_6930)
.L_6930:
        /*0004*/ 	.word	0x00000082


	//----- nvinfo : EIATTR_KPARAM_INFO
	.align		4
.L_6931:
        /*0008*/ 	.byte	0x04, 0x17
        /*000a*/ 	.short	(.L_6933 - .L_6932)
.L_6932:
        /*000c*/ 	.word	0x00000000
        /*0010*/ 	.short	0x0006
        /*0012*/ 	.short	0x0023
        /*0014*/ 	.byte	0x00, 0xf0, 0x05, 0x00


	//----- nvinfo : EIATTR_KPARAM_INFO
	.align		4
.L_6933:
        /*0018*/ 	.byte	0x04, 0x17
        /*001a*/ 	.short	(.L_6935 - .L_6934)
.L_6934:
        /*001c*/ 	.word	0x00000000
        /*0020*/ 	.short	0x0005
        /*0022*/ 	.short	0x0022
        /*0024*/ 	.byte	0x00, 0xf0, 0x05, 0x00


	//----- nvinfo : EIATTR_KPARAM_INFO
	.align		4
.L_6935:
        /*0028*/ 	.byte	0x04, 0x17
        /*002a*/ 	.short	(.L_6937 - .L_6936)
.L_6936:
        /*002c*/ 	.word	0x00000000
        /*0030*/ 	.short	0x0004
        /*0032*/ 	.short	0x0021
        /*0034*/ 	.byte	0x00, 0xf0, 0x05, 0x00


	//----- nvinfo : EIATTR_KPARAM_INFO
	.align		4
.L_6937:
        /*0038*/ 	.byte	0x04, 0x17
        /*003a*/ 	.short	(.L_6939 - .L_6938)
.L_6938:
        /*003c*/ 	.word	0x00000000
        /*0040*/ 	.short	0x0003
        /*0042*/ 	.short	0x0020
        /*0044*/ 	.byte	0x00, 0xf0, 0x05, 0x00


	//----- nvinfo : EIATTR_KPARAM_INFO
	.align		4
.L_6939:
        /*0048*/ 	.byte	0x04, 0x17
        /*004a*/ 	.short	(.L_6941 - .L_6940)
.L_6940:
        /*004c*/ 	.word	0x00000000
        /*0050*/ 	.short	0x0002
        /*0052*/ 	.short	0x0008
        /*0054*/ 	.byte	0x00, 0xf0, 0x61, 0x00


	//----- nvinfo : EIATTR_KPARAM_INFO
	.align		4
.L_6941:
        /*0058*/ 	.byte	0x04, 0x17
        /*005a*/ 	.short	(.L_6943 - .L_6942)
.L_6942:
        /*005c*/ 	.word	0x00000000
        /*0060*/ 	.short	0x0001
        /*0062*/ 	.short	0x0004
        /*0064*/ 	.byte	0x00, 0xf0, 0x05, 0x00


	//----- nvinfo : EIATTR_KPARAM_INFO
	.align		4
.L_6943:
        /*0068*/ 	.byte	0x04, 0x17
        /*006a*/ 	.short	(.L_6945 - .L_6944)
.L_6944:
        /*006c*/ 	.word	0x00000000
        /*0070*/ 	.short	0x0000
        /*0072*/ 	.short	0x0000
        /*0074*/ 	.byte	0x00, 0xf0, 0x11, 0x00


	//----- nvinfo : EIATTR_SPARSE_MMA_MASK
	.align		4
.L_6945:
        /*0078*/ 	.byte	0x03, 0x50
        /*007a*/ 	.short	0x0000


	//----- nvinfo : EIATTR_MAXREG_COUNT
	.align		4
        /*007c*/ 	.byte	0x03, 0x1b
        /*007e*/ 	.short	0x00ff


	//----- nvinfo : EIATTR_MERCURY_ISA_VERSION
	.align		4
        /*0080*/ 	.byte	0x03, 0x5f
        /*0082*/ 	.short	0x0101


	//----- nvinfo : EIATTR_EXIT_INSTR_OFFSETS
	.align		4
        /*0084*/ 	.byte	0x04, 0x1c
        /*0086*/ 	.short	(.L_6947 - .L_6946)


	//   ....[0]....
.L_6946:
        /*0088*/ 	.word	0x00001930


	//   ....[1]....
        /*008c*/ 	.word	0x00001980


	//----- nvinfo : EIATTR_MAX_THREADS
	.align		4
.L_6947:
        /*0090*/ 	.byte	0x04, 0x05
        /*0092*/ 	.short	(.L_6949 - .L_6948)
.L_6948:
        /*0094*/ 	.word	0x00000080
        /*0098*/ 	.word	0x00000001
        /*009c*/ 	.word	0x00000001


	//----- nvinfo : EIATTR_CRS_STACK_SIZE
	.align		4
.L_6949:
        /*00a0*/ 	.byte	0x04, 0x1e
        /*00a2*/ 	.short	(.L_6951 - .L_6950)
.L_6950:
        /*00a4*/ 	.word	0x00000000


	//----- nvinfo : EIATTR_CBANK_PARAM_SIZE
	.align		4
.L_6951:
        /*00a8*/ 	.byte	0x03, 0x19
        /*00aa*/ 	.short	0x0024


	//----- nvinfo : EIATTR_PARAM_CBANK
	.align		4
        /*00ac*/ 	.byte	0x04, 0x0a
        /*00ae*/ 	.short	(.L_6953 - .L_6952)
	.align		4
.L_6952:
        /*00b0*/ 	.word	index@(.nv.constant0._ZN2at6native27unrolled_elementwise_kernelINS0_13BinaryFunctorIN3c104HalfES4_S4_ZZZNS0_21remainder_kernel_cudaERNS_18TensorIteratorBaseEENKUlvE0_clEvENKUlvE1_clEvEUlS4_S4_E_EESt5arrayIPcLm3EELi4E23TrivialOffsetCalculatorILi2EjESE_ILi1EjENS0_6memory15LoadWithoutCastENSH_16StoreWithoutCastEEEviT_T0_T2_T3_T4_T5_)
        /*00b4*/ 	.short	0x0210
        /*00b6*/ 	.short	0x0024


	//----- nvinfo : EIATTR_SW_WAR
	.align		4
.L_6953:
        /*00b8*/ 	.byte	0x04, 0x36
        /*00ba*/ 	.short	(.L_6955 - .L_6954)
.L_6954:
        /*00bc*/ 	.word	0x00000008
.L_6955:


//--------------------- .nv.info._ZN2at6native29vectorized_elementwise_kernelILi2ENS0_13BinaryFunctorIN3c104HalfES4_S4_ZZZNS0_21remainder_kernel_cudaERNS_18TensorIteratorBaseEENKUlvE0_clEvENKUlvE1_clEvEUlS4_S4_E_EESt5arrayIPcLm3EEEEviT0_T1_ --------------------------
	.section	.nv.info._ZN2at6native29vectorized_elementwise_kernelILi2ENS0_13BinaryFunctorIN3c104HalfES4_S4_ZZZNS0_21remainder_kernel_cudaERNS_18TensorIteratorBaseEENKUlvE0_clEvENKUlvE1_clEvEUlS4_S4_E_EESt5arrayIPcLm3EEEEviT0_T1_,"",@"SHT_CUDA_INFO"
	.sectionflags	@""
	.align	4


	//----- nvinfo : EIATTR_CUDA_API_VERSION
	.align		4
        /*0000*/ 	.byte	0x04, 0x37
        /*0002*/ 	.short	(.L_6957 - .L_6956)
.L_6956:
        /*0004*/ 	.word	0x00000082


	//----- nvinfo : EIATTR_KPARAM_INFO
	.align		4
.L_6957:
        /*0008*/ 	.byte	0x04, 0x17
        /*000a*/ 	.short	(.L_6959 - .L_6958)
.L_6958:
        /*000c*/ 	.word	0x00000000
        /*0010*/ 	.short	0x0002
        /*0012*/ 	.short	0x0008
        /*0014*/ 	.byte	0x00, 0xf0, 0x61, 0x00


	//----- nvinfo : EIATTR_KPARAM_INFO
	.align		4
.L_6959:
        /*0018*/ 	.byte	0x04, 0x17
        /*001a*/ 	.short	(.L_6961 - .L_6960)
.L_6960:
        /*001c*/ 	.word	0x00000000
        /*0020*/ 	.short	0x0001
        /*0022*/ 	.short	0x0004
        /*0024*/ 	.byte	0x00, 0xf0, 0x05, 0x00


	//----- nvinfo : EIATTR_KPARAM_INFO
	.align		4
.L_6961:
        /*0028*/ 	.byte	0x04, 0x17
        /*002a*/ 	.short	(.L_6963 - .L_6962)
.L_6962:
        /*002c*/ 	.word	0x00000000
        /*0030*/ 	.short	0x0000
        /*0032*/ 	.short	0x0000
        /*0034*/ 	.byte	0x00, 0xf0, 0x11, 0x00


	//----- nvinfo : EIATTR_SPARSE_MMA_MASK
	.align		4
.L_6963:
        /*0038*/ 	.byte	0x03, 0x50
        /*003a*/ 	.short	0x0000


	//----- nvinfo : EIATTR_MAXREG_COUNT
	.align		4
        /*003c*/ 	.byte	0x03, 0x1b
        /*003e*/ 	.short	0x00ff


	//----- nvinfo : EIATTR_MERCURY_ISA_VERSION
	.align		4
        /*0040*/ 	.byte	0x03, 0x5f
        /*0042*/ 	.short	0x0101


	//----- nvinfo : EIATTR_EXIT_INSTR_OFFSETS
	.align		4
        /*0044*/ 	.byte	0x04, 0x1c
        /*0046*/ 	.short	(.L_6965 - .L_6964)


	//   ....[0]....
.L_6964:
        /*0048*/ 	.word	0x000027d0


	//   ....[1]....
        /*004c*/ 	.word	0x00005a60


	//   ....[2]....
        /*0050*/ 	.word	0x00005ab0


	//----- nvinfo : EIATTR_MAX_THREADS
	.align		4
.L_6965:
        /*0054*/ 	.byte	0x04, 0x05
        /*0056*/ 	.short	(.L_6967 - .L_6966)
.L_6966:
        /*0058*/ 	.word	0x00000080
        /*005c*/ 	.word	0x00000001
        /*0060*/ 	.word	0x00000001


	//----- nvinfo : EIATTR_CRS_STACK_SIZE
	.align		4
.L_6967:
        /*0064*/ 	.byte	0x04, 0x1e
        /*0066*/ 	.short	(.L_6969 - .L_6968)
.L_6968:
        /*0068*/ 	.word	0x00000000


	//----- nvinfo : EIATTR_CBANK_PARAM_SIZE
	.align		4
.L_6969:
        /*006c*/ 	.byte	0x03, 0x19
        /*006e*/ 	.short	0x0020


	//----- nvinfo : EIATTR_PARAM_CBANK
	.align		4
        /*0070*/ 	.byte	0x04, 0x0a
        /*0072*/ 	.short	(.L_6971 - .L_6970)
	.align		4
.L_6970:
        /*0074*/ 	.word	index@(.nv.constant0._ZN2at6native29vectorized_elementwise_kernelILi2ENS0_13BinaryFunctorIN3c104HalfES4_S4_ZZZNS0_21remainder_kernel_cudaERNS_18TensorIteratorBaseEENKUlvE0_clEvENKUlvE1_clEvEUlS4_S4_E_EESt5arrayIPcLm3EEEEviT0_T1_)
        /*0078*/ 	.short	0x0210
        /*007a*/ 	.short	0x0020


	//----- nvinfo : EIATTR_SW_WAR
	.align		4
.L_6971:
        /*007c*/ 	.byte	0x04, 0x36
        /*007e*/ 	.short	(.L_6973 - .L_6972)
.L_6972:
        /*0080*/ 	.word	0x00000008
.L_6973:


//--------------------- .nv.info._ZN2at6native29vectorized_elementwise_kernelILi4ENS0_13BinaryFunctorIN3c104HalfES4_S4_ZZZNS0_21remainder_kernel_cudaERNS_18TensorIteratorBaseEENKUlvE0_clEvENKUlvE1_clEvEUlS4_S4_E_EESt5arrayIPcLm3EEEEviT0_T1_ --------------------------
	.section	.nv.info._ZN2at6native29vectorized_elementwise_kernelILi4ENS0_13BinaryFunctorIN3c104HalfES4_S4_ZZZNS0_21remainder_kernel_cudaERNS_18TensorIteratorBaseEENKUlvE0_clEvENKUlvE1_clEvEUlS4_S4_E_EESt5arrayIPcLm3EEEEviT0_T1_,"",@"SHT_CUDA_INFO"
	.sectionflags	@""
	.align	4


	//----- nvinfo : EIATTR_CUDA_API_VERSION
	.align		4
        /*0000*/ 	.byte	0x04, 0x37
        /*0002*/ 	.short	(.L_6975 - .L_6974)
.L_6974:
        /*0004*/ 	.word	0x00000082


	//----- nvinfo : EIATTR_KPARAM_INFO
	.align		4
.L_6975:
        /*0008*/ 	.byte	0x04, 0x17
        /*000a*/ 	.short	(.L_6977 - .L_6976)
.L_6976:
        /*000c*/ 	.word	0x00000000
        /*0010*/ 	.short	0x0002
        /*0012*/ 	.short	0x0008
        /*0014*/ 	.byte	0x00, 0xf0, 0x61, 0x00


	//----- nvinfo : EIATTR_KPARAM_INFO
	.align		4
.L_6977:
        /*0018*/ 	.byte	0x04, 0x17
        /*001a*/ 	.short	(.L_6979 - .L_6978)
.L_6978:
        /*001c*/ 	.word	0x00000000
        /*0020*/ 	.short	0x0001
        /*0022*/ 	.short	0x0004
        /*0024*/ 	.byte	0x00, 0xf0, 0x05, 0x00


	//----- nvinfo : EIATTR_KPARAM_INFO
	.align		4
.L_6979:
        /*0028*/ 	.byte	0x04, 0x17
        /*002a*/ 	.short	(.L_6981 - .L_6980)
.L_6980:
        /*002c*/ 	.word	0x00000000
        /*0030*/ 	.short	0x0000
        /*0032*/ 	.short	0x0000
        /*0034*/ 	.byte	0x00, 0xf0, 0x11, 0x00


	//----- nvinfo : EIATTR_SPARSE_MMA_MASK
	.align		4
.L_6981:
        /*0038*/ 	.byte	0x03, 0x50
        /*003a*/ 	.short	0x0000


	//----- nvinfo : EIATTR_MAXREG_COUNT
	.align		4
        /*003c*/ 	.byte	0x03, 0x1b
        /*003e*/ 	.short	0x00ff


	//----- nvinfo : EIATTR_MERCURY_ISA_VERSION
	.align		4
        /*0040*/ 	.byte	0x03, 0x5f
        /*0042*/ 	.short	0x0101


	//----- nvinfo : EIATTR_EXIT_INSTR_OFFSETS
	.align		4
        /*0044*/ 	.byte	0x04, 0x1c
        /*0046*/ 	.short	(.L_6983 - .L_6982)


	//   ....[0]....
.L_6982:
        /*0048*/ 	.word	0x00002780


	//   ....[1]....
        /*004c*/ 	.word	0x00005a10


	//   ....[2]....
        /*0050*/ 	.word	0x00005a60


	//----- nvinfo : EIATTR_MAX_THREADS
	.align		4
.L_6983:
        /*0054*/ 	.byte	0x04, 0x05
        /*0056*/ 	.short	(.L_6985 - .L_6984)
.L_6984:
        /*0058*/ 	.word	0x00000080
        /*005c*/ 	.word	0x00000001
        /*0060*/ 	.word	0x00000001


	//----- nvinfo : EIATTR_CRS_STACK_SIZE
	.align		4
.L_6985:
        /*0064*/ 	.byte	0x04, 0x1e
        /*0066*/ 	.short	(.L_6987 - .L_6986)
.L_6986:
        /*0068*/ 	.word	0x00000000


	//----- nvinfo : EIATTR_CBANK_PARAM_SIZE
	.align		4
.L_6987:
        /*006c*/ 	.byte	0x03, 0x19
        /*006e*/ 	.short	0x0020


	//----- nvinfo : EIATTR_PARAM_CBANK
	.align		4
        /*0070*/ 	.byte	0x04, 0x0a
        /*0072*/ 	.short	(.L_6989 - .L_6988)
	.align		4
.L_6988:
        /*0074*/ 	.word	index@(.nv.constant0._ZN2at6native29vectorized_elementwise_kernelILi4ENS0_13BinaryFunctorIN3c104HalfES4_S4_ZZZNS0_21remainder_kernel_cudaERNS_18TensorIteratorBaseEENKUlvE0_clEvENKUlvE1_clEvEUlS4_S4_E_EESt5arrayIPcLm3EEEEviT0_T1_)
        /*0078*/ 	.short	0x0210
        /*007a*/ 	.short	0x0020


	//----- nvinfo : EIATTR_SW_WAR
	.align		4
.L_6989:
        /*007c*/ 	.byte	0x04, 0x36
        /*007e*/ 	.short	(.L_6991 - .L_6990)
.L_6990:
        /*0080*/ 	.word	0x00000008
.L_6991:


//--------------------- .nv.info._ZN2at6native29vectorized_elementwise_kernelILi8ENS0_13BinaryFunctorIN3c104HalfES4_S4_ZZZNS0_21remainder_kernel_cudaERNS_18TensorIteratorBaseEENKUlvE0_clEvENKUlvE1_clEvEUlS4_S4_E_EESt5arrayIPcLm3EEEEviT0_T1_ --------------------------
	.section	.nv.info._ZN2at6native29vectorized_elementwise_kernelILi8ENS0_13BinaryFunctorIN3c104HalfES4_S4_ZZZNS0_21remainder_kernel_cudaERNS_18TensorIteratorBaseEENKUlvE0_clEvENKUlvE1_clEvEUlS4_S4_E_EESt5arrayIPcLm3EEEEviT0_T1_,"",@"SHT_CUDA_INFO"
	.sectionflags	@""
	.align	4


	//----- nvinfo : EIATTR_CUDA_API_VERSION
	.align		4
        /*0000*/ 	.byte	0x04, 0x37
        /*0002*/ 	.short	(.L_6993 - .L_6992)
.L_6992:
        /*0004*/ 	.word	0x00000082


	//----- nvinfo : EIATTR_KPARAM_INFO
	.align		4
.L_6993:
        /*0008*/ 	.byte	0x04, 0x17
        /*000a*/ 	.short	(.L_6995 - .L_6994)
.L_6994:
        /*000c*/ 	.word	0x00000000
        /*0010*/ 	.short	0x0002
        /*0012*/ 	.short	0x0008
        /*0014*/ 	.byte	0x00, 0xf0, 0x61, 0x00


	//----- nvinfo : EIATTR_KPARAM_INFO
	.align		4
.L_6995:
        /*0018*/ 	.byte	0x04, 0x17
        /*001a*/ 	.short	(.L_6997 - .L_6996)
.L_6996:
        /*001c*/ 	.word	0x00000000
        /*0020*/ 	.short	0x0001
        /*0022*/ 	.short	0x0004
        /*0024*/ 	.byte	0x00, 0xf0, 0x05, 0x00


	//----- nvinfo : EIATTR_KPARAM_INFO
	.align		4
.L_6997:
        /*0028*/ 	.byte	0x04, 0x17
        /*002a*/ 	.short	(.L_6999 - .L_6998)
.L_6998:
        /*002c*/ 	.word	0x00000000
        /*0030*/ 	.short	0x0000
        /*0032*/ 	.short	0x0000
        /*0034*/ 	.byte	0x00, 0xf0, 0x11, 0x00


	//----- nvinfo : EIATTR_SPARSE_MMA_MASK
	.align		4
.L_6999:
        /*0038*/ 	.byte	0x03, 0x50
        /*003a*/ 	.short	0x0000


	//----- nvinfo : EIATTR_MAXREG_COUNT
	.align		4
        /*003c*/ 	.byte	0x03, 0x1b
        /*003e*/ 	.short	0x00ff


	//----- nvinfo : EIATTR_MERCURY_ISA_VERSION
	.align		4
        /*0040*/ 	.byte	0x03, 0x5f
        /*0042*/ 	.short	0x0101


	//----- nvinfo : EIATTR_EXIT_INSTR_OFFSETS
	.align		4
        /*0044*/ 	.byte	0x04, 0x1c
        /*0046*/ 	.short	(.L_7001 - .L_7000)


	//   ....[0]....
.L_7000:
        /*0048*/ 	.word	0x00002730


	//   ....[1]....
        /*004c*/ 	.word	0x000059c0


	//   ....[2]....
        /*0050*/ 	.word	0x00005a10


	//----- nvinfo : EIATTR_MAX_THREADS
	.align		4
.L_7001:
        /*0054*/ 	.byte	0x04, 0x05
        /*0056*/ 	.short	(.L_7003 - .L_7002)
.L_7002:
        /*0058*/ 	.word	0x00000080
        /*005c*/ 	.word	0x00000001
        /*0060*/ 	.word	0x00000001


	//----- nvinfo : EIATTR_CRS_STACK_SIZE
	.align		4
.L_7003:
        /*0064*/ 	.byte	0x04, 0x1e
        /*0066*/ 	.short	(.L_7005 - .L_7004)
.L_7004:
        /*0068*/ 	.word	0x00000000


	//----- nvinfo : EIATTR_CBANK_PARAM_SIZE
	.align		4
.L_7005:
        /*006c*/ 	.byte	0x03, 0x19
        /*006e*/ 	.short	0x0020


	//----- nvinfo : EIATTR_PARAM_CBANK
	.align		4
        /*0070*/ 	.byte	0x04, 0x0a
        /*0072*/ 	.short	(.L_7007 - .L_7006)
	.align		4
.L_7006:
        /*0074*/ 	.word	index@(.nv.constant0._ZN2at6native29vectorized_elementwise_kernelILi8ENS0_13BinaryFunctorIN3c104HalfES4_S4_ZZZNS0_21remainder_kernel_cudaERNS_18TensorIteratorBaseEENKUlvE0_clEvENKUlvE1_clEvEUlS4_S4_E_EESt5arrayIPcLm3EEEEviT0_T1_)
        /*0078*/ 	.short	0x0210
        /*007a*/ 	.short	0x0020


	//----- nvinfo : EIATTR_SW_WAR
	.align		4
.L_7007:
        /*007c*/ 	.byte	0x04, 0x36
        /*007e*/ 	.short	(.L_7009 - .L_7008)
.L_7008:
        /*0080*/ 	.word	0x00000008
.L_7009:


//--------------------- .nv.info._ZN2at6native18elementwise_kernelILi128ELi4EZNS0_15gpu_kernel_implINS0_13BUnaryFunctorIN3c104HalfES5_S5_ZZZNS0_21remainder_kernel_cudaERNS_18TensorIteratorBaseEENKUlvE0_clEvENKUlvE1_clEvEUlS5_S5_E_EEEEvS7_RKT_EUliE_EEviT1_ --------------------------
	.section	.nv.info._ZN2at6native18elementwise_kernelILi128ELi4EZNS0_15gpu_kernel_implINS0_13BUnaryFunctorIN3c104HalfES5_S5_ZZZNS0_21remainder_kernel_cudaERNS_18TensorIteratorBaseEENKUlvE0_clEvENKUlvE1_clEvEUlS5_S5_E_EEEEvS7_RKT_EUliE_EEviT1_,"",@"SHT_CUDA_INFO"
	.sectionflags	@""
	.align	4


	//----- nvinfo : EIATTR_CUDA_API_VERSION
	.align		4
        /*0000*/ 	.byte	0x04, 0x37
        /*0002*/ 	.short	(.L_7011 - .L_7010)
.L_7010:
        /*0004*/ 	.word	0x00000082


	//----- nvinfo : EIATTR_KPARAM_INFO
	.align		4
.L_7011:
        /*0008*/ 	.byte	0x04, 0x17
        /*000a*/ 	.short	(.L_7013 - .L_7012)
.L_7012:
        /*000c*/ 	.word	0x00000000
        /*0010*/ 	.short	0x0001
        /*0012*/ 	.short	0x0008
        /*0014*/ 	.byte	0x00, 0xf0, 0x61, 0x08


	//----- nvinfo : EIATTR_KPARAM_INFO
	.align		4
.L_7013:
        /*0018*/ 	.byte	0x04, 0x17
        /*001a*/ 	.short	(.L_7015 - .L_7014)
.L_7014:
        /*001c*/ 	.word	0x00000000
        /*0020*/ 	.short	0x0000
        /*0022*/ 	.short	0x0000
        /*0024*/ 	.byte	0x00, 0xf0, 0x11, 0x00


	//----- nvinfo : EIATTR_SPARSE_MMA_MASK
	.align		4
.L_7015:
        /*0028*/ 	.byte	0x03, 0x50
        /*002a*/ 	.short	0x0000


	//----- nvinfo : EIATTR_MAXREG_COUNT
	.align		4
        /*002c*/ 	.byte	0x03, 0x1b
        /*002e*/ 	.short	0x0080


	//----- nvinfo : EIATTR_EXTERNS
	.align		4
        /*0030*/ 	.byte	0x04, 0x0f
        /*0032*/ 	.short	(.L_7017 - .L_7016)


	//   ....[0]....
	.align		4
.L_7016:
        /*0034*/ 	.word	index@(__assertfail)


	//----- nvinfo : EIATTR_MERCURY_ISA_VERSION
	.align		4
.L_7017:
        /*0038*/ 	.byte	0x03, 0x5f
        /*003a*/ 	.short	0x0101


	//----- nvinfo : EIATTR_SYSCALL_OFFSETS
	.align		4
        /*003c*/ 	.byte	0x04, 0x46
        /*003e*/ 	.short	(.L_7019 - .L_7018)


	//   ....[0]....
.L_7018:
        /*0040*/ 	.word	0x000022a0


	//   ....[1]....
        /*0044*/ 	.word	0x000036d0


	//   ....[2]....
        /*0048*/ 	.word	0x000059e0


	//   ....[3]....
        /*004c*/ 	.word	0x00006e10


	//   ....[4]....
        /*0050*/ 	.word	0x00009110


	//   ....[5]....
        /*0054*/ 	.word	0x0000a540


	//   ....[6]....
        /*0058*/ 	.word	0x0000c830


	//   ....[7]....
        /*005c*/ 	.word	0x0000dc60


	//----- nvinfo : EIATTR_EXIT_INSTR_OFFSETS
	.align		4
.L_7019:
        /*0060*/ 	.byte	0x04, 0x1c
        /*0062*/ 	.short	(.L_7021 - .L_7020)


	//   ....[0]....
.L_7020:
        /*0064*/ 	.word	0x0000a610


	//   ....[1]....
        /*0068*/ 	.word	0x0000ce90


	//   ....[2]....
        /*006c*/ 	.word	0x0000ced0


	//   ....[3]....
        /*0070*/ 	.word	0x0000cf70


	//   ....[4]....
        /*0074*/ 	.word	0x0000cfb0


	//   ....[5]....
        /*0078*/ 	.word	0x0000cff0


	//   ....[6]....
        /*007c*/ 	.word	0x0000d080


	//   ....[7]....
        /*0080*/ 	.word	0x0000d0a0


	//   ....[8]....
        /*0084*/ 	.word	0x0000d140


	//   ....[9]....
        /*0088*/ 	.word	0x0000d190


	//   ....[10]....
        /*008c*/ 	.word	0x0000d1e0


	//   ....[11]....
        /*0090*/ 	.word	0x0000d2b0


	//   ....[12]....
        /*0094*/ 	.word	0x0000d310


	//   ....[13]....
        /*0098*/ 	.word	0x0000d4a0


	//   ....[14]....
        /*009c*/ 	.word	0x0000d600


	//   ....[15]....
        /*00a0*/ 	.word	0x0000d640


	//   ....[16]....
        /*00a4*/ 	.word	0x0000d700


	//   ....[17]....
        /*00a8*/ 	.word	0x0000d880


	//   ....[18]....
        /*00ac*/ 	.word	0x0000da00


	//   ....[19]....
        /*00b0*/ 	.word	0x0000db60


	//   ....[20]....
        /*00b4*/ 	.word	0x0000dc70


	//   ....[21]....
        /*00b8*/ 	.word	0x0000dcb0


	//   ....[22]....
        /*00bc*/ 	.word	0x0000dcf0


	//----- nvinfo : EIATTR_MAX_THREADS
	.align		4
.L_7021:
        /*00c0*/ 	.byte	0x04, 0x05
        /*00c2*/ 	.short	(.L_7023 - .L_7022)
.L_7022:
        /*00c4*/ 	.word	0x00000080
        /*00c8*/ 	.word	0x00000001
        /*00cc*/ 	.word	0x00000001


	//----- nvinfo : EIATTR_CRS_STACK_SIZE
	.align		4
.L_7023:
        /*00d0*/ 	.byte	0x04, 0x1e
        /*00d2*/ 	.short	(.L_7025 - .L_7024)
.L_7024:
        /*00d4*/ 	.word	0x00000000


	//----- nvinfo : EIATTR_CBANK_PARAM_SIZE
	.align		4
.L_7025:
        /*00d8*/ 	.byte	0x03, 0x19
        /*00da*/ 	.short	0x0220


	//----- nvinfo : EIATTR_PARAM_CBANK
	.align		4
        /*00dc*/ 	.byte	0x04, 0x0a
        /*00de*/ 	.short	(.L_7027 - .L_7026)
	.align		4
.L_7026:
        /*00e0*/ 	.word	index@(.nv.constant0._ZN2at6native18elementwise_kernelILi128ELi4EZNS0_15gpu_kernel_implINS0_13BUnaryFunctorIN3c104HalfES5_S5_ZZZNS0_21remainder_kernel_cudaERNS_18TensorIteratorBaseEENKUlvE0_clEvENKUlvE1_clEvEUlS5_S5_E_EEEEvS7_RKT_EUliE_EEviT1_)
        /*00e4*/ 	.short	0x0210
        /*00e6*/ 	.short	0x0220


	//----- nvinfo : EIATTR_SW_WAR
	.align		4
.L_7027:
        /*00e8*/ 	.byte	0x04, 0x36
        /*00ea*/ 	.short	(.L_7029 - .L_7028)
.L_7028:
        /*00ec*/ 	.word	0x00000008
.L_7029:


//--------------------- .nv.info._ZN2at6native27unrolled_elementwise_kernelINS0_13BUnaryFunctorIN3c104HalfES4_S4_ZZZNS0_21remainder_kernel_cudaERNS_18TensorIteratorBaseEENKUlvE0_clEvENKUlvE1_clEvEUlS4_S4_E_EESt5arrayIPcLm2EELi4E23TrivialOffsetCalculatorILi1EjESF_NS0_6memory12LoadWithCastILi1EEENSG_13StoreWithCastILi1EEEEEviT_T0_T2_T3_T4_T5_ --------------------------
	.section	.nv.info._ZN2at6native27unrolled_elementwise_kernelINS0_13BUnaryFunctorIN3c104HalfES4_S4_ZZZNS0_21remainder_kernel_cudaERNS_18TensorIteratorBaseEENKUlvE0_clEvENKUlvE1_clEvEUlS4_S4_E_EESt5arrayIPcLm2EELi4E23TrivialOffsetCalculatorILi1EjESF_NS0_6memory12LoadWithCastILi1EEENSG_13StoreWithCastILi1EEEEEviT_T0_T2_T3_T4_T5_,"",@"SHT_CUDA_INFO"
	.sectionflags	@""
	.align	4


	//----- nvinfo : EIATTR_CUDA_API_VERSION
	.align		4
        /*0000*/ 	.byte	0x04, 0x37
        /*0002*/ 	.short	(.L_7031 - .L_7030)
.L_7030:
        /*0004*/ 	.word	0x00000082


	//----- nvinfo : EIATTR_KPARAM_INFO
	.align		4
.L_7031:
        /*0008*/ 	.byte	0x04, 0x17
        /*000a*/ 	.short	(.L_7033 - .L_7032)
.L_7032:
        /*000c*/ 	.word	0x00000000
        /*0010*/ 	.short	0x0006
        /*0012*/ 	.short	0x0024
        /*0014*/ 	.byte	0x00, 0xf0, 0x21, 0x00


	//----- nvinfo : EIATTR_KPARAM_INFO
	.align		4
.L_7033:
        /*0018*/ 	.byte	0x04, 0x17
        /*001a*/ 	.short	(.L_7035 - .L_7034)
.L_7034:
        /*001c*/ 	.word	0x00000000
        /*0020*/ 	.short	0x0005
        /*0022*/ 	.short	0x001c
        /*0024*/ 	.byte	0x00, 0xf0, 0x21, 0x00


	//----- nvinfo : EIATTR_KPARAM_INFO
	.align		4
.L_7035:
        /*0028*/ 	.byte	0x04, 0x17
        /*002a*/ 	.short	(.L_7037 - .L_7036)
.L_7036:
        /*002c*/ 	.word	0x00000000
        /*0030*/ 	.short	0x0004
        /*0032*/ 	.short	0x0019
        /*0034*/ 	.byte	0x00, 0xf0, 0x05, 0x00


	//----- nvinfo : EIATTR_KPARAM_INFO
	.align		4
.L_7037:
        /*0038*/ 	.byte	0x04, 0x17
        /*003a*/ 	.short	(.L_7039 - .L_7038)
.L_7038:
        /*003c*/ 	.word	0x00000000
        /*0040*/ 	.short	0x0003
        /*0042*/ 	.short	0x0018
        /*0044*/ 	.byte	0x00, 0xf0, 0x05, 0x00


	//----- nvinfo : EIATTR_KPARAM_INFO
	.align		4
.L_7039:
        /*0048*/ 	.byte	0x04, 0x17
        /*004a*/ 	.short	(.L_7041 - .L_7040)
.L_7040:
        /*004c*/ 	.word	0x00000000
        /*0050*/ 	.short	0x0002
        /*0052*/ 	.short	0x0008
        /*0054*/ 	.byte	0x00, 0xf0, 0x41, 0x00


	//----- nvinfo : EIATTR_KPARAM_INFO
	.align		4
.L_7041:
        /*0058*/ 	.byte	0x04, 0x17
        /*005a*/ 	.short	(.L_7043 - .L_7042)
.L_7042:
        /*005c*/ 	.word	0x00000000
        /*0060*/ 	.short	0x0001
        /*0062*/ 	.short	0x0004
        /*0064*/ 	.byte	0x00, 0xf0, 0x11, 0x00


	//----- nvinfo : EIATTR_KPARAM_INFO
	.align		4
.L_7043:
        /*0068*/ 	.byte	0x04, 0x17
        /*006a*/ 	.short	(.L_7045 - .L_7044)
.L_7044:
        /*006c*/ 	.word	0x00000000
        /*0070*/ 	.short	0x0000
        /*0072*/ 	.short	0x0000
        /*0074*/ 	.byte	0x00, 0xf0, 0x11, 0x00


	//----- nvinfo : EIATTR_SPARSE_MMA_MASK
	.align		4
.L_7045:
        /*0078*/ 	.byte	0x03, 0x50
        /*007a*/ 	.short	0x0000


	//----- nvinfo : EIATTR_MAXREG_COUNT
	.align		4
        /*007c*/ 	.byte	0x03, 0x1b
        /*007e*/ 	.short	0x00ff


	//----- nvinfo : EIATTR_EXTERNS
	.align		4
        /*0080*/ 	.byte	0x04, 0x0f
        /*0082*/ 	.short	(.L_7047 - .L_7046)


	//   ....[0]....
	.align		4
.L_7046:
        /*0084*/ 	.word	index@(__assertfail)


	//----- nvinfo : EIATTR_MERCURY_ISA_VERSION
	.align		4
.L_7047:
        /*0088*/ 	.byte	0x03, 0x5f
        /*008a*/ 	.short	0x0101


	//----- nvinfo : EIATTR_SYSCALL_OFFSETS
	.align		4
        /*008c*/ 	.byte	0x04, 0x46
        /*008e*/ 	.short	(.L_7049 - .L_7048)


	//   ....[0]....
.L_7048:
        /*0090*/ 	.word	0x000010c0


	//   ....[1]....
        /*0094*/ 	.word	0x000021c0


	//   ....[2]....
        /*0098*/ 	.word	0x000032e0


	//   ....[3]....
        /*009c*/ 	.word	0x000043d0


	//   ....[4]....
        /*00a0*/ 	.word	0x000069c0


	//   ....[5]....
        /*00a4*/ 	.word	0x000079d0


	//   ....[6]....
        /*00a8*/ 	.word	0x000089d0


	//   ....[7]....
        /*00ac*/ 	.word	0x000099b0


	//----- nvinfo : EIATTR_EXIT_INSTR_OFFSETS
	.align		4
.L_7049:
        /*00b0*/ 	.byte	0x04, 0x1c
        /*00b2*/ 	.short	(.L_7051 - .L_7050)


	//   ....[0]....
.L_7050:
        /*00b4*/ 	.word	0x00008a90


	//   ....[1]....
        /*00b8*/ 	.word	0x00008be0


	//   ....[2]....
        /*00bc*/ 	.word	0x00008c20


	//   ....[3]....
        /*00c0*/ 	.word	0x00008cc0


	//   ....[4]....
        /*00c4*/ 	.word	0x00008d00


	//   ....[5]....
        /*00c8*/ 	.word	0x00008d40


	//   ....[6]....
        /*00cc*/ 	.word	0x00008dd0


	//   ....[7]....
        /*00d0*/ 	.word	0x00008df0


	//   ....[8]....
        /*00d4*/ 	.word	0x00008e90


	//   ....[9]....
        /*00d8*/ 	.word	0x00008ee0


	//   ....[10]....
        /*00dc*/ 	.word	0x00008f30


	//   ....[11]....
        /*00e0*/ 	.word	0x00009000


	//   ....[12]....
        /*00e4*/ 	.word	0x00009060


	//   ....[13]....
        /*00e8*/ 	.word	0x000091f0


	//   ....[14]....
        /*00ec*/ 	.word	0x00009350


	//   ....[15]....
        /*00f0*/ 	.word	0x00009390


	//   ....[16]....
        /*00f4*/ 	.word	0x00009450


	//   ....[17]....
        /*00f8*/ 	.word	0x000095d0


	//   ....[18]....
        /*00fc*/ 	.word	0x00009750


	//   ....[19]....
        /*0100*/ 	.word	0x000098b0


	//   ....[20]....
        /*0104*/ 	.word	0x000099c0


	//   ....[21]....
        /*0108*/ 	.word	0x00009a00


	//   ....[22]....
        /*010c*/ 	.word	0x00009a40


	//----- nvinfo : EIATTR_MAX_THREADS
	.align		4
.L_7051:
        /*0110*/ 	.byte	0x04, 0x05
        /*0112*/ 	.short	(.L_7053 - .L_7052)
.L_7052:
        /*0114*/ 	.word	0x00000080
        /*0118*/ 	.word	0x00000001
        /*011c*/ 	.word	0x00000001


	//----- nvinfo : EIATTR_CRS_STACK_SIZE
	.align		4
.L_7053:
        /*0120*/ 	.byte	0x04, 0x1e
        /*0122*/ 	.short	(.L_7055 - .L_7054)
.L_7054:
        /*0124*/ 	.word	0x00000000


	//----- nvinfo : EIATTR_CBANK_PARAM_SIZE
	.align		4
.L_7055:
        /*0128*/ 	.byte	0x03, 0x19
        /*012a*/ 	.short	0x002c


	//----- nvinfo : EIATTR_PARAM_CBANK
	.align		4
        /*012c*/ 	.byte	0x04, 0x0a
        /*012e*/ 	.short	(.L_7057 - .L_7056)
	.align		4
.L_7056:
        /*0130*/ 	.word	index@(.nv.constant0._ZN2at6native27unrolled_elementwise_kernelINS0_13BUnaryFunctorIN3c104HalfES4_S4_ZZZNS0_21remainder_kernel_cudaERNS_18TensorIteratorBaseEENKUlvE0_clEvENKUlvE1_clEvEUlS4_S4_E_EESt5arrayIPcLm2EELi4E23TrivialOffsetCalculatorILi1EjESF_NS0_6memory12LoadWithCastILi1EEENSG_13StoreWithCastILi1EEEEEviT_T0_T2_T3_T4_T5_)
        /*0134*/ 	.short	0x0210
        /*0136*/ 	.short	0x002c


	//----- nvinfo : EIATTR_SW_WAR
	.align		4
.L_7057:
        /*0138*/ 	.byte	0x04, 0x36
        /*013a*/ 	.short	(.L_7059 - .L_7058)
.L_7058:
        /*013c*/ 	.word	0x00000008
.L_7059:


//--------------------- .nv.info._ZN2at6native18elementwise_kernelILi128ELi4EZNS0_22gpu_kernel_impl_nocastINS0_13BUnaryFunctorIN3c104HalfES5_S5_ZZZNS0_21remainder_kernel_cudaERNS_18TensorIteratorBaseEENKUlvE0_clEvENKUlvE1_clEvEUlS5_S5_E_EEEEvS7_RKT_EUliE_EEviT1_ --------------------------
	.section	.nv.info._ZN2at6native18elementwise_kernelILi128ELi4EZNS0_22gpu_kernel_impl_nocastINS0_13BUnaryFunctorIN3c104HalfES5_S5_ZZZNS0_21remainder_kernel_cudaERNS_18TensorIteratorBaseEENKUlvE0_clEvENKUlvE1_clEvEUlS5_S5_E_EEEEvS7_RKT_EUliE_EEviT1_,"",@"SHT_CUDA_INFO"
	.sectionflags	@""
	.align	4


	//----- nvinfo : EIATTR_CUDA_API_VERSION
	.align		4
        /*0000*/ 	.byte	0x04, 0x37
        /*0002*/ 	.short	(.L_7061 - .L_7060)
.L_7060:
        /*0004*/ 	.word	0x00000082


	//----- nvinfo : EIATTR_KPARAM_INFO
	.align		4
.L_7061:
        /*0008*/ 	.byte	0x04, 0x17
        /*000a*/ 	.short	(.L_7063 - .L_7062)
.L_7062:
        /*000c*/ 	.word	0x00000000
        /*0010*/ 	.short	0x0001
        /*0012*/ 	.short	0x0008
        /*0014*/ 	.byte	0x00, 0xf0, 0x61, 0x08


	//----- nvinfo : EIATTR_KPARAM_INFO
	.align		4
.L_7063:
        /*0018*/ 	.byte	0x04, 0x17
        /*001a*/ 	.short	(.L_7065 - .L_7064)
.L_7064:
        /*001c*/ 	.word	0x00000000
        /*0020*/ 	.short	0x0000
        /*0022*/ 	.short	0x0000
        /*0024*/ 	.byte	0x00, 0xf0, 0x11, 0x00


	//----- nvinfo : EIATTR_SPARSE_MMA_MASK
	.align		4
.L_7065:
        /*0028*/ 	.byte	0x03, 0x50
        /*002a*/ 	.short	0x0000


	//----- nvinfo : EIATTR_MAXREG_COUNT
	.align		4
        /*002c*/ 	.byte	0x03, 0x1b
        /*002e*/ 	.short	0x0080


	//----- nvinfo : EIATTR_MERCURY_ISA_VERSION
	.align		4
        /*0030*/ 	.byte	0x03, 0x5f
        /*0032*/ 	.short	0x0101


	//----- nvinfo : EIATTR_EXIT_INSTR_OFFSETS
	.align		4
        /*0034*/ 	.byte	0x04, 0x1c
        /*0036*/ 	.short	(.L_7067 - .L_7066)


	//   ....[0]....
.L_7066:
        /*0038*/ 	.word	0x000049e0


	//   ....[1]....
        /*003c*/ 	.word	0x00006220


	//----- nvinfo : EIATTR_MAX_THREADS
	.align		4
.L_7067:
        /*0040*/ 	.byte	0x04, 0x05
        /*0042*/ 	.short	(.L_7069 - .L_7068)
.L_7068:
        /*0044*/ 	.word	0x00000080
        /*0048*/ 	.word	0x00000001
        /*004c*/ 	.word	0x00000001


	//----- nvinfo : EIATTR_CRS_STACK_SIZE
	.align		4
.L_7069:
        /*0050*/ 	.byte	0x04, 0x1e
        /*0052*/ 	.short	(.L_7071 - .L_7070)
.L_7070:
        /*0054*/ 	.word	0x00000000


	//----- nvinfo : EIATTR_CBANK_PARAM_SIZE
	.align		4
.L_7071:
        /*0058*/ 	.byte	0x03, 0x19
        /*005a*/ 	.short	0x0220


	//----- nvinfo : EIATTR_PARAM_CBANK
	.align		4
        /*005c*/ 	.byte	0x04, 0x0a
        /*005e*/ 	.short	(.L_7073 - .L_7072)
	.align		4
.L_7072:
        /*0060*/ 	.word	index@(.nv.constant0._ZN2at6native18elementwise_kernelILi128ELi4EZNS0_22gpu_kernel_impl_nocastINS0_13BUnaryFunctorIN3c104HalfES5_S5_ZZZNS0_21remainder_kernel_cudaERNS_18TensorIteratorBaseEENKUlvE0_clEvENKUlvE1_clEvEUlS5_S5_E_EEEEvS7_RKT_EUliE_EEviT1_)
        /*0064*/ 	.short	0x0210
        /*0066*/ 	.short	0x0220


	//----- nvinfo : EIATTR_SW_WAR
	.align		4
.L_7073:
        /*0068*/ 	.byte	0x04, 0x36
        /*006a*/ 	.short	(.L_7075 - .L_7074)
.L_7074:
        /*006c*/ 	.word	0x00000008
.L_7075:


//--------------------- .nv.info._ZN2at6native27unrolled_elementwise_kernelINS0_13BUnaryFunctorIN3c104HalfES4_S4_ZZZNS0_21remainder_kernel_cudaERNS_18TensorIteratorBaseEENKUlvE0_clEvENKUlvE1_clEvEUlS4_S4_E_EESt5arrayIPcLm2EELi4E23TrivialOffsetCalculatorILi1EjESF_NS0_6memory15LoadWithoutCastENSG_16StoreWithoutCastEEEviT_T0_T2_T3_T4_T5_ --------------------------
	.section	.nv.info._ZN2at6native27unrolled_elementwise_kernelINS0_13BUnaryFunctorIN3c104HalfES4_S4_ZZZNS0_21remainder_kernel_cudaERNS_18TensorIteratorBaseEENKUlvE0_clEvENKUlvE1_clEvEUlS4_S4_E_EESt5arrayIPcLm2EELi4E23TrivialOffsetCalculatorILi1EjESF_NS0_6memory15LoadWithoutCastENSG_16StoreWithoutCastEEEviT_T0_T2_T3_T4_T5_,"",@"SHT_CUDA_INFO"
	.sectionflags	@""
	.align	4


	//----- nvinfo : EIATTR_CUDA_API_VERSION
	.align		4
        /*0000*/ 	.byte	0x04, 0x37
        /*0002*/ 	.short	(.L_7077 - .L_7076)
.L_7076:
        /*0004*/ 	.word	0x00000082


	//----- nvinfo : EIATTR_KPARAM_INFO
	.align		4
.L_7077:
        /*0008*/ 	.byte	0x04, 0x17
        /*000a*/ 	.short	(.L_7079 - .L_7078)
.L_7078:
        /*000c*/ 	.word	0x00000000
        /*0010*/ 	.short	0x0006
        /*0012*/ 	.short	0x001b
        /*0014*/ 	.byte	0x00, 0xf0, 0x05, 0x00


	//----- nvinfo : EIATTR_KPARAM_INFO
	.align		4
.L_7079:
        /*0018*/ 	.byte	0x04, 0x17
        /*001a*/ 	.short	(.L_7081 - .L_7080)
.L_7080:
        /*001c*/ 	.word	0x00000000
        /*0020*/ 	.short	0x0005
        /*0022*/ 	.short	0x001a
        /*0024*/ 	.byte	0x00, 0xf0, 0x05, 0x00


	//----- nvinfo : EIATTR_KPARAM_INFO
	.align		4
.L_7081:
        /*0028*/ 	.byte	0x04, 0x17
        /*002a*/ 	.short	(.L_7083 - .L_7082)
.L_7082:
        /*002c*/ 	.word	0x00000000
        /*0030*/ 	.short	0x0004
        /*0032*/ 	.short	0x0019
        /*0034*/ 	.byte	0x00, 0xf0, 0x05, 0x00


	//----- nvinfo : EIATTR_KPARAM_INFO
	.align		4
.L_7083:
        /*0038*/ 	.byte	0x04, 0x17
        /*003a*/ 	.short	(.L_7085 - .L_7084)
.L_7084:
        /*003c*/ 	.word	0x00000000
        /*0040*/ 	.short	0x0003
        /*0042*/ 	.short	0x0018
        /*0044*/ 	.byte	0x00, 0xf0, 0x05, 0x00


	//----- nvinfo : EIATTR_KPARAM_INFO
	.align		4
.L_7085:
        /*0048*/ 	.byte	0x04, 0x17
        /*004a*/ 	.short	(.L_7087 - .L_7086)
.L_7086:
        /*004c*/ 	.word	0x00000000
        /*0050*/ 	.short	0x0002
        /*0052*/ 	.short	0x0008
        /*0054*/ 	.byte	0x00, 0xf0, 0x41, 0x00


	//----- nvinfo : EIATTR_KPARAM_INFO
	.align		4
.L_7087:
        /*0058*/ 	.byte	0x04, 0x17
        /*005a*/ 	.short	(.L_7089 - .L_7088)
.L_7088:
        /*005c*/ 	.word	0x00000000
        /*0060*/ 	.short	0x0001
        /*0062*/ 	.short	0x0004
        /*0064*/ 	.byte	0x00, 0xf0, 0x11, 0x00


	//----- nvinfo : EIATTR_KPARAM_INFO
	.align		4
.L_7089:
        /*0068*/ 	.byte	0x04, 0x17
        /*006a*/ 	.short	(.L_7091 - .L_7090)
.L_7090:
        /*006c*/ 	.word	0x00000000
        /*0070*/ 	.short	0x0000
        /*0072*/ 	.short	0x0000
        /*0074*/ 	.byte	0x00, 0xf0, 0x11, 0x00


	//----- nvinfo : EIATTR_SPARSE_MMA_MASK
	.align		4
.L_7091:
        /*0078*/ 	.byte	0x03, 0x50
        /*007a*/ 	.short	0x0000


	//----- nvinfo : EIATTR_MAXREG_COUNT
	.align		4
        /*007c*/ 	.byte	0x03, 0x1b
        /*007e*/ 	.short	0x00ff


	//----- nvinfo : EIATTR_MERCURY_ISA_VERSION
	.align		4
        /*0080*/ 	.byte	0x03, 0x5f
        /*0082*/ 	.short	0x0101


	//----- nvinfo : EIATTR_EXIT_INSTR_OFFSETS
	.align		4
        /*0084*/ 	.byte	0x04, 0x1c
        /*0086*/ 	.short	(.L_7093 - .L_7092)


	//   ....[0]....
.L_7092:
        /*0088*/ 	.word	0x00001830


	//   ....[1]....
        /*008c*/ 	.word	0x00001880


	//----- nvinfo : EIATTR_MAX_THREADS
	.align		4
.L_7093:
        /*0090*/ 	.byte	0x04, 0x05
        /*0092*/ 	.short	(.L_7095 - .L_7094)
.L_7094:
        /*0094*/ 	.word	0x00000080
        /*0098*/ 	.word	0x00000001
        /*009c*/ 	.word	0x00000001


	//----- nvinfo : EIATTR_CRS_STACK_SIZE
	.align		4
.L_7095:
        /*00a0*/ 	.byte	0x04, 0x1e
        /*00a2*/ 	.short	(.L_7097 - .L_7096)
.L_7096:
        /*00a4*/ 	.word	0x00000000


	//----- nvinfo : EIATTR_CBANK_PARAM_SIZE
	.align		4
.L_7097:
        /*00a8*/ 	.byte	0x03, 0x19
        /*00aa*/ 	.short	0x001c


	//----- nvinfo : EIATTR_PARAM_CBANK
	.align		4
        /*00ac*/ 	.byte	0x04, 0x0a
        /*00ae*/ 	.short	(.L_7099 - .L_7098)
	.align		4
.L_7098:
        /*00b0*/ 	.word	index@(.nv.constant0._ZN2at6native27unrolled_elementwise_kernelINS0_13BUnaryFunctorIN3c104HalfES4_S4_ZZZNS0_21remainder_kernel_cudaERNS_18TensorIteratorBaseEENKUlvE0_clEvENKUlvE1_clEvEUlS4_S4_E_EESt5arrayIPcLm2EELi4E23TrivialOffsetCalculatorILi1EjESF_NS0_6memory15LoadWithoutCastENSG_16StoreWithoutCastEEEviT_T0_T2_T3_T4_T5_)
        /*00b4*/ 	.short	0x0210
        /*00b6*/ 	.short	0x001c


	//----- nvinfo : EIATTR_SW_WAR
	.align		4
.L_7099:
        /*00b8*/ 	.byte	0x04, 0x36
        /*00ba*/ 	.short	(.L_7101 - .L_7100)
.L_7100:
        /*00bc*/ 	.word	0x00000008
.L_7101:


//--------------------- .nv.info._ZN2at6native29vectorized_elementwise_kernelILi2ENS0_13BUnaryFunctorIN3c104HalfES4_S4_ZZZNS0_21remainder_kernel_cudaERNS_18TensorIteratorBaseEENKUlvE0_clEvENKUlvE1_clEvEUlS4_S4_E_EESt5arrayIPcLm2EEEEviT0_T1_ --------------------------
	.section	.nv.info._ZN2at6native29vectorized_elementwise_kernelILi2ENS0_13BUnaryFunctorIN3c104HalfES4_S4_ZZZNS0_21remainder_kernel_cudaERNS_18TensorIteratorBaseEENKUlvE0_clEvENKUlvE1_clEvEUlS4_S4_E_EESt5arrayIPcLm2EEEEviT0_T1_,"",@"SHT_CUDA_INFO"
	.sectionflags	@""
	.align	4


	//----- nvinfo : EIATTR_CUDA_API_VERSION
	.align		4
        /*0000*/ 	.byte	0x04, 0x37
        /*0002*/ 	.short	(.L_7103 - .L_7102)
.L_7102:
        /*0004*/ 	.word	0x00000082


	//----- nvinfo : EIATTR_KPARAM_INFO
	.align		4
.L_7103:
        /*0008*/ 	.byte	0x04, 0x17
        /*000a*/ 	.short	(.L_7105 - .L_7104)
.L_7104:
        /*000c*/ 	.word	0x00000000
        /*0010*/ 	.short	0x0002
        /*0012*/ 	.short	0x0008
        /*0014*/ 	.byte	0x00, 0xf0, 0x41, 0x00


	//----- nvinfo : EIATTR_KPARAM_INFO
	.align		4
.L_7105:
        /*0018*/ 	.byte	0x04, 0x17
        /*001a*/ 	.short	(.L_7107 - .L_7106)
.L_7106:
        /*001c*/ 	.word	0x00000000
        /*0020*/ 	.short	0x0001
        /*0022*/ 	.short	0x0004
        /*0024*/ 	.byte	0x00, 0xf0, 0x11, 0x00


	//----- nvinfo : EIATTR_KPARAM_INFO
	.align		4
.L_7107:
        /*0028*/ 	.byte	0x04, 0x17
        /*002a*/ 	.short	(.L_7109 - .L_7108)
.L_7108:
        /*002c*/ 	.word	0x00000000
        /*0030*/ 	.short	0x0000
        /*0032*/ 	.short	0x0000
        /*0034*/ 	.byte	0x00, 0xf0, 0x11, 0x00


	//----- nvinfo : EIATTR_SPARSE_MMA_MASK
	.align		4
.L_7109:
        /*0038*/ 	.byte	0x03, 0x50
        /*003a*/ 	.short	0x0000


	//----- nvinfo : EIATTR_MAXREG_COUNT
	.align		4
        /*003c*/ 	.byte	0x03, 0x1b
        /*003e*/ 	.short	0x00ff


	//----- nvinfo : EIATTR_MERCURY_ISA_VERSION
	.align		4
        /*0040*/ 	.byte	0x03, 0x5f
        /*0042*/ 	.short	0x0101


	//----- nvinfo : EIATTR_EXIT_INSTR_OFFSETS
	.align		4
        /*0044*/ 	.byte	0x04, 0x1c
        /*0046*/ 	.short	(.L_7111 - .L_7110)


	//   ....[0]....
.L_7110:
        /*0048*/ 	.word	0x00002610


	//   ....[1]....
        /*004c*/ 	.word	0x00005600


	//   ....[2]....
        /*0050*/ 	.word	0x00005650


	//----- nvinfo : EIATTR_MAX_THREADS
	.align		4
.L_7111:
        /*0054*/ 	.byte	0x04, 0x05
        /*0056*/ 	.short	(.L_7113 - .L_7112)
.L_7112:
        /*0058*/ 	.word	0x00000080
        /*005c*/ 	.word	0x00000001
        /*0060*/ 	.word	0x00000001


	//----- nvinfo : EIATTR_CRS_STACK_SIZE
	.align		4
.L_7113:
        /*0064*/ 	.byte	0x04, 0x1e
        /*0066*/ 	.short	(.L_7115 - .L_7114)
.L_7114:
        /*0068*/ 	.word	0x00000000


	//----- nvinfo : EIATTR_CBANK_PARAM_SIZE
	.align		4
.L_7115:
        /*006c*/ 	.byte	0x03, 0x19
        /*006e*/ 	.short	0x0018


	//----- nvinfo : EIATTR_PARAM_CBANK
	.align		4
        /*0070*/ 	.byte	0x04, 0x0a
        /*0072*/ 	.short	(.L_7117 - .L_7116)
	.align		4
.L_7116:
        /*0074*/ 	.word	index@(.nv.constant0._ZN2at6native29vectorized_elementwise_kernelILi2ENS0_13BUnaryFunctorIN3c104HalfES4_S4_ZZZNS0_21remainder_kernel_cudaERNS_18TensorIteratorBaseEENKUlvE0_clEvENKUlvE1_clEvEUlS4_S4_E_EESt5arrayIPcLm2EEEEviT0_T1_)
        /*0078*/ 	.short	0x0210
        /*007a*/ 	.short	0x0018


	//----- nvinfo : EIATTR_SW_WAR
	.align		4
.L_7117:
        /*007c*/ 	.byte	0x04, 0x36
        /*007e*/ 	.short	(.L_7119 - .L_7118)
.L_7118:
        /*0080*/ 	.word	0x00000008
.L_7119:


//--------------------- .nv.info._ZN2at6native29vectorized_elementwise_kernelILi4ENS0_13BUnaryFunctorIN3c104HalfES4_S4_ZZZNS0_21remainder_kernel_cudaERNS_18TensorIteratorBaseEENKUlvE0_clEvENKUlvE1_clEvEUlS4_S4_E_EESt5arrayIPcLm2EEEEviT0_T1_ --------------------------
	.section	.nv.info._ZN2at6native29vectorized_elementwise_kernelILi4ENS0_13BUnaryFunctorIN3c104HalfES4_S4_ZZZNS0_21remainder_kernel_cudaERNS_18TensorIteratorBaseEENKUlvE0_clEvENKUlvE1_clEvEUlS4_S4_E_EESt5arrayIPcLm2EEEEviT0_T1_,"",@"SHT_CUDA_INFO"
	.sectionflags	@""
	.align	4


	//----- nvinfo : EIATTR_CUDA_API_VERSION
	.align		4
        /*0000*/ 	.byte	0x04, 0x37
        /*0002*/ 	.short	(.L_7121 - .L_7120)
.L_7120:
        /*0004*/ 	.word	0x00000082


	//----- nvinfo : EIATTR_KPARAM_INFO
	.align		4
.L_7121:
        /*0008*/ 	.byte	0x04, 0x17
        /*000a*/ 	.short	(.L_7123 - .L_7122)
.L_7122:
        /*000c*/ 	.word	0x00000000
        /*0010*/ 	.short	0x0002
        /*0012*/ 	.short	0x0008
        /*0014*/ 	.byte	0x00, 0xf0, 0x41, 0x00


	//----- nvinfo : EIATTR_KPARAM_INFO
	.align		4
.L_7123:
        /*0018*/ 	.byte	0x04, 0x17
        /*001a*/ 	.short	(.L_7125 - .L_7124)
.L_7124:
        /*001c*/ 	.word	0x00000000
        /*0020*/ 	.short	0x0001
        /*0022*/ 	.short	0x0004
        /*0024*/ 	.byte	0x00, 0xf0, 0x11, 0x00


	//----- nvinfo : EIATTR_KPARAM_INFO
	.align		4
.L_7125:
        /*0028*/ 	.byte	0x04, 0x17
        /*002a*/ 	.short	(.L_7127 - .L_7126)
.L_7126:
        /*002c*/ 	.word	0x00000000
        /*0030*/ 	.short	0x0000
        /*0032*/ 	.short	0x0000
        /*0034*/ 	.byte	0x00, 0xf0, 0x11, 0x00


	//----- nvinfo : EIATTR_SPARSE_MMA_MASK
	.align		4
.L_7127:
        /*0038*/ 	.byte	0x03, 0x50
        /*003a*/ 	.short	0x0000


	//----- nvinfo : EIATTR_MAXREG_COUNT
	.align		4
        /*003c*/ 	.byte	0x03, 0x1b
        /*003e*/ 	.short	0x00ff


	//----- nvinfo : EIATTR_MERCURY_ISA_VERSION
	.align		4
        /*0040*/ 	.byte	0x03, 0x5f
        /*0042*/ 	.short	0x0101


	//----- nvinfo : EIATTR_EXIT_INSTR_OFFSETS
	.align		4
        /*0044*/ 	.byte	0x04, 0x1c
        /*0046*/ 	.short	(.L_7129 - .L_7128)


	//   ....[0]....
.L_7128:
        /*0048*/ 	.word	0x000025c0


	//   ....[1]....
        /*004c*/ 	.word	0x000055b0


	//   ....[2]....
        /*0050*/ 	.word	0x00005600


	//----- nvinfo : EIATTR_MAX_THREADS
	.align		4
.L_7129:
        /*0054*/ 	.byte	0x04, 0x05
        /*0056*/ 	.short	(.L_7131 - .L_7130)
.L_7130:
        /*0058*/ 	.word	0x00000080
        /*005c*/ 	.word	0x00000001
        /*0060*/ 	.word	0x00000001


	//----- nvinfo : EIATTR_CRS_STACK_SIZE
	.align		4
.L_7131:
        /*0064*/ 	.byte	0x04, 0x1e
        /*0066*/ 	.short	(.L_7133 - .L_7132)
.L_7132:
        /*0068*/ 	.word	0x00000000


	//----- nvinfo : EIATTR_CBANK_PARAM_SIZE
	.align		4
.L_7133:
        /*006c*/ 	.byte	0x03, 0x19
        /*006e*/ 	.short	0x0018


	//----- nvinfo : EIATTR_PARAM_CBANK
	.align		4
        /*0070*/ 	.byte	0x04, 0x0a
        /*0072*/ 	.short	(.L_7135 - .L_7134)
	.align		4
.L_7134:
        /*0074*/ 	.word	index@(.nv.constant0._ZN2at6native29vectorized_elementwise_kernelILi4ENS0_13BUnaryFunctorIN3c104HalfES4_S4_ZZZNS0_21remainder_kernel_cudaERNS_18TensorIteratorBaseEENKUlvE0_clEvENKUlvE1_clEvEUlS4_S4_E_EESt5arrayIPcLm2EEEEviT0_T1_)
        /*0078*/ 	.short	0x0210
        /*007a*/ 	.short	0x0018


	//----- nvinfo : EIATTR_SW_WAR
	.align		4
.L_7135:
        /*007c*/ 	.byte	0x04, 0x36
        /*007e*/ 	.short	(.L_7137 - .L_7136)
.L_7136:
        /*0080*/ 	.word	0x00000008
.L_7137:


//--------------------- .nv.info._ZN2at6native29vectorized_elementwise_kernelILi8ENS0_13BUnaryFunctorIN3c104HalfES4_S4_ZZZNS0_21remainder_kernel_cudaERNS_18TensorIteratorBaseEENKUlvE0_clEvENKUlvE1_clEvEUlS4_S4_E_EESt5arrayIPcLm2EEEEviT0_T1_ --------------------------
	.section	.nv.info._ZN2at6native29vectorized_elementwise_kernelILi8ENS0_13BUnaryFunctorIN3c104HalfES4_S4_ZZZNS0_21remainder_kernel_cudaERNS_18TensorIteratorBaseEENKUlvE0_clEvENKUlvE1_clEvEUlS4_S4_E_EESt5arrayIPcLm2EEEEviT0_T1_,"",@"SHT_CUDA_INFO"
	.sectionflags	@""
	.align	4


	//----- nvinfo : EIATTR_CUDA_API_VERSION
	.align		4
        /*0000*/ 	.byte	0x04, 0x37
        /*0002*/ 	.short	(.L_7139 - .L_7138)
.L_7138:
        /*0004*/ 	.word	0x00000082


	//----- nvinfo : EIATTR_KPARAM_INFO
	.align		4
.L_7139:
        /*0008*/ 	.byte	0x04, 0x17
        /*000a*/ 	.short	(.L_7141 - .L_7140)
.L_7140:
        /*000c*/ 	.word	0x00000000
        /*0010*/ 	.short	0x0002
        /*0012*/ 	.short	0x0008
        /*0014*/ 	.byte	0x00, 0xf0, 0x41, 0x00


	//----- nvinfo : EIATTR_KPARAM_INFO
	.align		4
.L_7141:
        /*0018*/ 	.byte	0x04, 0x17
        /*001a*/ 	.short	(.L_7143 - .L_7142)
.L_7142:
        /*001c*/ 	.word	0x00000000
        /*0020*/ 	.short	0x0001
        /*0022*/ 	.short	0x0004
        /*0024*/ 	.byte	0x00, 0xf0, 0x11, 0x00


	//----- nvinfo : EIATTR_KPARAM_INFO
	.align		4
.L_7143:
        /*0028*/ 	.byte	0x04, 0x17
        /*002a*/ 	.short	(.L_7145 - .L_7144)
.L_7144:
        /*002c*/ 	.word	0x00000000
        /*0030*/ 	.short	0x0000
        /*0032*/ 	.short	0x0000
        /*0034*/ 	.byte	0x00, 0xf0, 0x11, 0x00


	//----- nvinfo : EIATTR_SPARSE_MMA_MASK
	.align		4
.L_7145:
        /*0038*/ 	.byte	0x03, 0x50
        /*003a*/ 	.short	0x0000


	//----- nvinfo : EIATTR_MAXREG_COUNT
	.align		4
        /*003c*/ 	.byte	0x03, 0x1b
        /*003e*/ 	.short	0x00ff


	//----- nvinfo : EIATTR_MERCURY_ISA_VERSION
	.align		4
        /*0040*/ 	.byte	0x03, 0x5f
        /*0042*/ 	.short	0x0101


	//----- nvinfo : EIATTR_EXIT_INSTR_OFFSETS
	.align		4
        /*0044*/ 	.byte	0x04, 0x1c
        /*0046*/ 	.short	(.L_7147 - .L_7146)


	//   ....[0]....
.L_7146:
        /*0048*/ 	.word	0x000025b0


	//   ....[1]....
        /*004c*/ 	.word	0x000055a0


	//   ....[2]....
        /*0050*/ 	.word	0x000055f0


	//----- nvinfo : EIATTR_MAX_THREADS
	.align		4
.L_7147:
        /*0054*/ 	.byte	0x04, 0x05
        /*0056*/ 	.short	(.L_7149 - .L_7148)
.L_7148:
        /*0058*/ 	.word	0x00000080
        /*005c*/ 	.word	0x00000001
        /*0060*/ 	.word	0x00000001


	//----- nvinfo : EIATTR_CRS_STACK_SIZE
	.align		4
.L_7149:
        /*0064*/ 	.byte	0x04, 0x1e
        /*0066*/ 	.short	(.L_7151 - .L_7150)
.L_7150:
        /*0068*/ 	.word	0x00000000


	//----- nvinfo : EIATTR_CBANK_PARAM_SIZE
	.align		4
.L_7151:
        /*006c*/ 	.byte	0x03, 0x19
        /*006e*/ 	.short	0x0018


	//----- nvinfo : EIATTR_PARAM_CBANK
	.align		4
        /*0070*/ 	.byte	0x04, 0x0a
        /*0072*/ 	.short	(.L_7153 - .L_7152)
	.align		4
.L_7152:
        /*0074*/ 	.word	index@(.nv.constant0._ZN2at6native29vectorized_elementwise_kernelILi8ENS0_13BUnaryFunctorIN3c104HalfES4_S4_ZZZNS0_21remainder_kernel_cudaERNS_18TensorIteratorBaseEENKUlvE0_clEvENKUlvE1_clEvEUlS4_S4_E_EESt5arrayIPcLm2EEEEviT0_T1_)
        /*0078*/ 	.short	0x0210
        /*007a*/ 	.short	0x0018


	//----- nvinfo : EIATTR_SW_WAR
	.align		4
.L_7153:
        /*007c*/ 	.byte	0x04, 0x36
        /*007e*/ 	.short	(.L_7155 - .L_7154)
.L_7154:
        /*0080*/ 	.word	0x00000008
.L_7155:


//--------------------- .nv.info._ZN2at6native18elementwise_kernelILi128ELi4EZNS0_15gpu_kernel_implINS0_13AUnaryFunctorIN3c104HalfES5_S5_ZZZNS0_21remainder_kernel_cudaERNS_18TensorIteratorBaseEENKUlvE0_clEvENKUlvE1_clEvEUlS5_S5_E_EEEEvS7_RKT_EUliE_EEviT1_ --------------------------
	.section	.nv.info._ZN2at6native18elementwise_kernelILi128ELi4EZNS0_15gpu_kernel_implINS0_13AUnaryFunctorIN3c104HalfES5_S5_ZZZNS0_21remainder_kernel_cudaERNS_18TensorIteratorBaseEENKUlvE0_clEvENKUlvE1_clEvEUlS5_S5_E_EEEEvS7_RKT_EUliE_EEviT1_,"",@"SHT_CUDA_INFO"
	.sectionflags	@""
	.align	4


	//----- nvinfo : EIATTR_CUDA_API_VERSION
	.align		4
        /*0000*/ 	.byte	0x04, 0x37
        /*0002*/ 	.short	(.L_7157 - .L_7156)
.L_7156:
        /*0004*/ 	.word	0x00000082


	//----- nvinfo : EIATTR_KPARAM_INFO
	.align		4
.L_7157:
        /*0008*/ 	.byte	0x04, 0x17
        /*000a*/ 	.short	(.L_7159 - .L_7158)
.L_7158:
        /*000c*/ 	.word	0x00000000
        /*0010*/ 	.short	0x0001
        /*0012*/ 	.short	0x0008
        /*0014*/ 	.byte	0x00, 0xf0, 0x61, 0x08


	//----- nvinfo : EIATTR_KPARAM_INFO
	.align		4
.L_7159:
        /*0018*/ 	.byte	0x04, 0x17
        /*001a*/ 	.short	(.L_7161 - .L_7160)
.L_7160:
        /*001c*/ 	.word	0x00000000
        /*0020*/ 	.short	0x0000
        /*0022*/ 	.short	0x0000
        /*0024*/ 	.byte	0x00, 0xf0, 0x11, 0x00


	//----- nvinfo : EIATTR_SPARSE_MMA_MASK
	.align		4
.L_7161:
        /*0028*/ 	.byte	0x03, 0x50
        /*002a*/ 	.short	0x0000


	//----- nvinfo : EIATTR_MAXREG_COUNT
	.align		4
        /*002c*/ 	.byte	0x03, 0x1b
        /*002e*/ 	.short	0x0080


	//----- nvinfo : EIATTR_EXTERNS
	.align		4
        /*0030*/ 	.byte	0x04, 0x0f
        /*0032*/ 	.short	(.L_7163 - .L_7162)


	//   ....[0]....
	.align		4
.L_7162:
        /*0034*/ 	.word	index@(__assertfail)


	//----- nvinfo : EIATTR_MERCURY_ISA_VERSION
	.align		4
.L_7163:
        /*0038*/ 	.byte	0x03, 0x5f
        /*003a*/ 	.short	0x0101


	//----- nvinfo : EIATTR_SYSCALL_OFFSETS
	.align		4
        /*003c*/ 	.byte	0x04, 0x46
        /*003e*/ 	.short	(.L_7165 - .L_7164)


	//   ....[0]....
.L_7164:
        /*0040*/ 	.word	0x00002360


	//   ....[1]....
        /*0044*/ 	.word	0x000037c0


	//   ....[2]....
        /*0048*/ 	.word	0x00005b80


	//   ....[3]....
        /*004c*/ 	.word	0x00006fe0


	//   ....[4]....
        /*0050*/ 	.word	0x000093a0


	//   ....[5]....
        /*0054*/ 	.word	0x0000a800


	//   ....[6]....
        /*0058*/ 	.word	0x0000cbb0


	//   ....[7]....
        /*005c*/ 	.word	0x0000e010


	//----- nvinfo : EIATTR_EXIT_INSTR_OFFSETS
	.align		4
.L_7165:
        /*0060*/ 	.byte	0x04, 0x1c
        /*0062*/ 	.short	(.L_7167 - .L_7166)


	//   ....[0]....
.L_7166:
        /*0064*/ 	.word	0x0000a8d0


	//   ....[1]....
        /*0068*/ 	.word	0x0000d240


	//   ....[2]....
        /*006c*/ 	.word	0x0000d280


	//   ....[3]....
        /*0070*/ 	.word	0x0000d320


	//   ....[4]....
        /*0074*/ 	.word	0x0000d360


	//   ....[5]....
        /*0078*/ 	.word	0x0000d3a0


	//   ....[6]....
        /*007c*/ 	.word	0x0000d430


	//   ....[7]....
        /*0080*/ 	.word	0x0000d450


	//   ....[8]....
        /*0084*/ 	.word	0x0000d4f0


	//   ....[9]....
        /*0088*/ 	.word	0x0000d540


	//   ....[10]....
        /*008c*/ 	.word	0x0000d590


	//   ....[11]....
        /*0090*/ 	.word	0x0000d660


	//   ....[12]....
        /*0094*/ 	.word	0x0000d6c0


	//   ....[13]....
        /*0098*/ 	.word	0x0000d850


	//   ....[14]....
        /*009c*/ 	.word	0x0000d9b0


	//   ....[15]....
        /*00a0*/ 	.word	0x0000d9f0


	//   ....[16]....
        /*00a4*/ 	.word	0x0000dab0


	//   ....[17]....
        /*00a8*/ 	.word	0x0000dc30


	//   ....[18]....
        /*00ac*/ 	.word	0x0000ddb0


	//   ....[19]....
        /*00b0*/ 	.word	0x0000df10


	//   ....[20]....
        /*00b4*/ 	.word	0x0000e020


	//   ....[21]....
        /*00b8*/ 	.word	0x0000e060


	//   ....[22]....
        /*00bc*/ 	.word	0x0000e0a0


	//----- nvinfo : EIATTR_MAX_THREADS
	.align		4
.L_7167:
        /*00c0*/ 	.byte	0x04, 0x05
        /*00c2*/ 	.short	(.L_7169 - .L_7168)
.L_7168:
        /*00c4*/ 	.word	0x00000080
        /*00c8*/ 	.word	0x00000001
        /*00cc*/ 	.word	0x00000001


	//----- nvinfo : EIATTR_CRS_STACK_SIZE
	.align		4
.L_7169:
        /*00d0*/ 	.byte	0x04, 0x1e
        /*00d2*/ 	.short	(.L_7171 - .L_7170)
.L_7170:
        /*00d4*/ 	.word	0x00000000


	//----- nvinfo : EIATTR_CBANK_PARAM_SIZE
	.align		4
.L_7171:
        /*00d8*/ 	.byte	0x03, 0x19
        /*00da*/ 	.short	0x0220


	//----- nvinfo : EIATTR_PARAM_CBANK
	.align		4
        /*00dc*/ 	.byte	0x04, 0x0a
        /*00de*/ 	.short	(.L_7173 - .L_7172)
	.align		4
.L_7172:
        /*00e0*/ 	.word	index@(.nv.constant0._ZN2at6native18elementwise_kernelILi128ELi4EZNS0_15gpu_kernel_implINS0_13AUnaryFunctorIN3c104HalfES5_S5_ZZZNS0_21remainder_kernel_cudaERNS_18TensorIteratorBaseEENKUlvE0_clEvENKUlvE1_clEvEUlS5_S5_E_EEEEvS7_RKT_EUliE_EEviT1_)
        /*00e4*/ 	.short	0x0210
        /*00e6*/ 	.short	0x0220


	//----- nvinfo : EIATTR_SW_WAR
	.align		4
.L_7173:
        /*00e8*/ 	.byte	0x04, 0x36
        /*00ea*/ 	.short	(.L_7175 - .L_7174)
.L_7174:
        /*00ec*/ 	.word	0x00000008
.L_7175:


//--------------------- .nv.info._ZN2at6native27unrolled_elementwise_kernelINS0_13AUnaryFunctorIN3c104HalfES4_S4_ZZZNS0_21remainder_kernel_cudaERNS_18TensorIteratorBaseEENKUlvE0_clEvENKUlvE1_clEvEUlS4_S4_E_EESt5arrayIPcLm2EELi4E23TrivialOffsetCalculatorILi1EjESF_NS0_6memory12LoadWithCastILi1EEENSG_13StoreWithCastILi1EEEEEviT_T0_T2_T3_T4_T5_ --------------------------
	.section	.nv.info._ZN2at6native27unrolled_elementwise_kernelINS0_13AUnaryFunctorIN3c104HalfES4_S4_ZZZNS0_21remainder_kernel_cudaERNS_18TensorIteratorBaseEENKUlvE0_clEvENKUlvE1_clEvEUlS4_S4_E_EESt5arrayIPcLm2EELi4E23TrivialOffsetCalculatorILi1EjESF_NS0_6memory12LoadWithCastILi1EEENSG_13StoreWithCastILi1EEEEEviT_T0_T2_T3_T4_T5_,"",@"SHT_CUDA_INFO"
	.sectionflags	@""
	.align	4


	//----- nvinfo : EIATTR_CUDA_API_VERSION
	.align		4
        /*0000*/ 	.byte	0x04, 0x37
        /*0002*/ 	.short	(.L_7177 - .L_7176)
.L_7176:
        /*0004*/ 	.word	0x00000082


	//----- nvinfo : EIATTR_KPARAM_INFO
	.align		4
.L_7177:
        /*0008*/ 	.byte	0x04, 0x17
        /*000a*/ 	.short	(.L_7179 - .L_7178)
.L_7178:
        /*000c*/ 	.word	0x00000000
        /*0010*/ 	.short	0x0006
        /*0012*/ 	.short	0x0024
        /*0014*/ 	.byte	0x00, 0xf0, 0x21, 0x00


	//----- nvinfo : EIATTR_KPARAM_INFO
	.align		4
.L_7179:
        /*0018*/ 	.byte	0x04, 0x17
        /*001a*/ 	.short	(.L_7181 - .L_7180)
.L_7180:
        /*001c*/ 	.word	0x00000000
        /*0020*/ 	.short	0x0005
        /*0022*/ 	.short	0x001c
        /*0024*/ 	.byte	0x00, 0xf0, 0x21, 0x00


	//----- nvinfo : EIATTR_KPARAM_INFO
	.align		4
.L_7181:
        /*0028*/ 	.byte	0x04, 0x17
        /*002a*/ 	.short	(.L_7183 - .L_7182)
.L_7182:
        /*002c*/ 	.word	0x00000000
        /*0030*/ 	.short	0x0004
        /*0032*/ 	.short	0x0019
        /*0034*/ 	.byte	0x00, 0xf0, 0x05, 0x00


	//----- nvinfo : EIATTR_KPARAM_INFO
	.align		4
.L_7183:
        /*0038*/ 	.byte	0x04, 0x17
        /*003a*/ 	.short	(.L_7185 - .L_7184)
.L_7184:
        /*003c*/ 	.word	0x00000000
        /*0040*/ 	.short	0x0003
        /*0042*/ 	.short	0x0018
        /*0044*/ 	.byte	0x00, 0xf0, 0x05, 0x00


	//----- nvinfo : EIATTR_KPARAM_INFO
	.align		4
.L_7185:
        /*0048*/ 	.byte	0x04, 0x17
        /*004a*/ 	.short	(.L_7187 - .L_7186)
.L_7186:
        /*004c*/ 	.word	0x00000000
        /*0050*/ 	.short	0x0002
        /*0052*/ 	.short	0x0008
        /*0054*/ 	.byte	0x00, 0xf0, 0x41, 0x00


	//----- nvinfo : EIATTR_KPARAM_INFO
	.align		4
.L_7187:
        /*0058*/ 	.byte	0x04, 0x17
        /*005a*/ 	.short	(.L_7189 - .L_7188)
.L_7188:
        /*005c*/ 	.word	0x00000000
        /*0060*/ 	.short	0x0001
        /*0062*/ 	.short	0x0004
        /*0064*/ 	.byte	0x00, 0xf0, 0x11, 0x00


	//----- nvinfo : EIATTR_KPARAM_INFO
	.align		4
.L_7189:
        /*0068*/ 	.byte	0x04, 0x17
        /*006a*/ 	.short	(.L_7191 - .L_7190)
.L_7190:
        /*006c*/ 	.word	0x00000000
        /*0070*/ 	.short	0x0000
        /*0072*/ 	.short	0x0000
        /*0074*/ 	.byte	0x00, 0xf0, 0x11, 0x00


	//----- nvinfo : EIATTR_SPARSE_MMA_MASK
	.align		4
.L_7191:
        /*0078*/ 	.byte	0x03, 0x50
        /*007a*/ 	.short	0x0000


	//----- nvinfo : EIATTR_MAXREG_COUNT
	.align		4
        /*007c*/ 	.byte	0x03, 0x1b
        /*007e*/ 	.short	0x00ff


	//----- nvinfo : EIATTR_EXTERNS
	.align		4
        /*0080*/ 	.byte	0x04, 0x0f
        /*0082*/ 	.short	(.L_7193 - .L_7192)


	//   ....[0]....
	.align		4
.L_7192:
        /*0084*/ 	.word	index@(__assertfail)


	//----- nvinfo : EIATTR_MERCURY_ISA_VERSION
	.align		4
.L_7193:
        /*0088*/ 	.byte	0x03, 0x5f
        /*008a*/ 	.short	0x0101


	//----- nvinfo : EIATTR_SYSCALL_OFFSETS
	.align		4
        /*008c*/ 	.byte	0x04, 0x46
        /*008e*/ 	.short	(.L_7195 - .L_7194)


	//   ....[0]....
.L_7194:
        /*0090*/ 	.word	0x000010c0


	//   ....[1]....
        /*0094*/ 	.word	0x000021c0


	//   ....[2]....
        /*0098*/ 	.word	0x000032e0


	//   ....[3]....
        /*009c*/ 	.word	0x000043d0


	//   ....[4]....
        /*00a0*/ 	.word	0x00006a00


	//   ....[5]....
        /*00a4*/ 	.word	0x00007a10


	//   ....[6]....
        /*00a8*/ 	.word	0x00008a10


	//   ....[7]....
        /*00ac*/ 	.word	0x000099f0


	//----- nvinfo : EIATTR_EXIT_INSTR_OFFSETS
	.align		4
.L_7195:
        /*00b0*/ 	.byte	0x04, 0x1c
        /*00b2*/ 	.short	(.L_7197 - .L_7196)


	//   ....[0]....
.L_7196:
        /*00b4*/ 	.word	0x00008ad0


	//   ....[1]....
        /*00b8*/ 	.word	0x00008c20


	//   ....[2]....
        /*00bc*/ 	.word	0x00008c60


	//   ....[3]....
        /*00c0*/ 	.word	0x00008d00


	//   ....[4]....
        /*00c4*/ 	.word	0x00008d40


	//   ....[5]....
        /*00c8*/ 	.word	0x00008d80


	//   ....[6]....
        /*00cc*/ 	.word	0x00008e10


	//   ....[7]....
        /*00d0*/ 	.word	0x00008e30


	//   ....[8]....
        /*00d4*/ 	.word	0x00008ed0


	//   ....[9]....
        /*00d8*/ 	.word	0x00008f20


	//   ....[10]....
        /*00dc*/ 	.word	0x00008f70


	//   ....[11]....
        /*00e0*/ 	.word	0x00009040


	//   ....[12]....
        /*00e4*/ 	.word	0x000090a0


	//   ....[13]....
        /*00e8*/ 	.word	0x00009230


	//   ....[14]....
        /*00ec*/ 	.word	0x00009390


	//   ....[15]....
        /*00f0*/ 	.word	0x000093d0


	//   ....[16]....
        /*00f4*/ 	.word	0x00009490


	//   ....[17]....
        /*00f8*/ 	.word	0x00009610


	//   ....[18]....
        /*00fc*/ 	.word	0x00009790


	//   ....[19]....
        /*0100*/ 	.word	0x000098f0


	//   ....[20]....
        /*0104*/ 	.word	0x00009a00


	//   ....[21]....
        /*0108*/ 	.word	0x00009a40


	//   ....[22]....
        /*010c*/ 	.word	0x00009a80


	//----- nvinfo : EIATTR_MAX_THREADS
	.align		4
.L_7197:
        /*0110*/ 	.byte	0x04, 0x05
        /*0112*/ 	.short	(.L_7199 - .L_7198)
.L_7198:
        /*0114*/ 	.word	0x00000080
        /*0118*/ 	.word	0x00000001
        /*011c*/ 	.word	0x00000001


	//----- nvinfo : EIATTR_CRS_STACK_SIZE
	.align		4
.L_7199:
        /*0120*/ 	.byte	0x04, 0x1e
        /*0122*/ 	.short	(.L_7201 - .L_7200)
.L_7200:
        /*0124*/ 	.word	0x00000000


	//----- nvinfo : EIATTR_CBANK_PARAM_SIZE
	.align		4
.L_7201:
        /*0128*/ 	.byte	0x03, 0x19
        /*012a*/ 	.short	0x002c


	//----- nvinfo : EIATTR_PARAM_CBANK
	.align		4
        /*012c*/ 	.byte	0x04, 0x0a
        /*012e*/ 	.short	(.L_7203 - .L_7202)
	.align		4
.L_7202:
        /*0130*/ 	.word	index@(.nv.constant0._ZN2at6native27unrolled_elementwise_kernelINS0_13AUnaryFunctorIN3c104HalfES4_S4_ZZZNS0_21remainder_kernel_cudaERNS_18TensorIteratorBaseEENKUlvE0_clEvENKUlvE1_clEvEUlS4_S4_E_EESt5arrayIPcLm2EELi4E23TrivialOffsetCalculatorILi1EjESF_NS0_6memory12LoadWithCastILi1EEENSG_13StoreWithCastILi1EEEEEviT_T0_T2_T3_T4_T5_)
        /*0134*/ 	.short	0x0210
        /*0136*/ 	.short	0x002c


	//----- nvinfo : EIATTR_SW_WAR
	.align		4
.L_7203:
        /*0138*/ 	.byte	0x04, 0x36
        /*013a*/ 	.short	(.L_7205 - .L_7204)
.L_7204:
        /*013c*/ 	.word	0x00000008
.L_7205:


//--------------------- .nv.info._ZN2at6native18elementwise_kernelILi128ELi4EZNS0_22gpu_kernel_impl_nocastINS0_13AUnaryFunctorIN3c104HalfES5_S5_ZZZNS0_21remainder_kernel_cudaERNS_18TensorIteratorBaseEENKUlvE0_clEvENKUlvE1_clEvEUlS5_S5_E_EEEEvS7_RKT_EUliE_EEviT1_ --------------------------
	.section	.nv.info._ZN2at6native18elementwise_kernelILi128ELi4EZNS0_22gpu_kernel_impl_nocastINS0_13AUnaryFunctorIN3c104HalfES5_S5_ZZZNS0_21remainder_kernel_cudaERNS_18TensorIteratorBaseEENKUlvE0_clEvENKUlvE1_clEvEUlS5_S5_E_EEEEvS7_RKT_EUliE_EEviT1_,"",@"SHT_CUDA_INFO"
	.sectionflags	@""
	.align	4


	//----- nvinfo : EIATTR_CUDA_API_VERSION
	.align		4
        /*0000*/ 	.byte	0x04, 0x37
        /*0002*/ 	.short	(.L_7207 - .L_7206)
.L_7206:
        /*0004*/ 	.word	0x00000082


	//----- nvinfo : EIATTR_KPARAM_INFO
	.align		4
.L_7207:
        /*0008*/ 	.byte	0x04, 0x17
        /*000a*/ 	.short	(.L_7209 - .L_7208)
.L_7208:
        /*000c*/ 	.word	0x00000000
        /*0010*/ 	.short	0x0001
        /*0012*/ 	.short	0x0008
        /*0014*/ 	.byte	0x00, 0xf0, 0x61, 0x08


	//----- nvinfo : EIATTR_KPARAM_INFO
	.align		4
.L_7209:
        /*0018*/ 	.byte	0x04, 0x17
        /*001a*/ 	.short	(.L_7211 - .L_7210)
.L_7210:
        /*001c*/ 	.word	0x00000000
        /*0020*/ 	.short	0x0000
        /*0022*/ 	.short	0x0000
        /*0024*/ 	.byte	0x00, 0xf0, 0x11, 0x00


	//----- nvinfo : EIATTR_SPARSE_MMA_MASK
	.align		4
.L_7211:
        /*0028*/ 	.byte	0x03, 0x50
        /*002a*/ 	.short	0x0000


	//----- nvinfo : EIATTR_MAXREG_COUNT
	.align		4
        /*002c*/ 	.byte	0x03, 0x1b
        /*002e*/ 	.short	0x0080


	//----- nvinfo : EIATTR_MERCURY_ISA_VERSION
	.align		4
        /*0030*/ 	.byte	0x03, 0x5f
        /*0032*/ 	.short	0x0101


	//----- nvinfo : EIATTR_EXIT_INSTR_OFFSETS
	.align		4
        /*0034*/ 	.byte	0x04, 0x1c
        /*0036*/ 	.short	(.L_7213 - .L_7212)


	//   ....[0]....
.L_7212:
        /*0038*/ 	.word	0x00004a00


	//   ....[1]....
        /*003c*/ 	.word	0x00006250


	//----- nvinfo : EIATTR_MAX_THREADS
	.align		4
.L_7213:
        /*0040*/ 	.byte	0x04, 0x05
        /*0042*/ 	.short	(.L_7215 - .L_7214)
.L_7214:
        /*0044*/ 	.word	0x00000080
        /*0048*/ 	.word	0x00000001
        /*004c*/ 	.word	0x00000001


	//----- nvinfo : EIATTR_CRS_STACK_SIZE
	.align		4
.L_7215:
        /*0050*/ 	.byte	0x04, 0x1e
        /*0052*/ 	.short	(.L_7217 - .L_7216)
.L_7216:
        /*0054*/ 	.word	0x00000000


	//----- nvinfo : EIATTR_CBANK_PARAM_SIZE
	.align		4
.L_7217:
        /*0058*/ 	.byte	0x03, 0x19
        /*005a*/ 	.short	0x0220


	//----- nvinfo : EIATTR_PARAM_CBANK
	.align		4
        /*005c*/ 	.byte	0x04, 0x0a
        /*005e*/ 	.short	(.L_7219 - .L_7218)
	.align		4
.L_7218:
        /*0060*/ 	.word	index@(.nv.constant0._ZN2at6native18elementwise_kernelILi128ELi4EZNS0_22gpu_kernel_impl_nocastINS0_13AUnaryFunctorIN3c104HalfES5_S5_ZZZNS0_21remainder_kernel_cudaERNS_18TensorIteratorBaseEENKUlvE0_clEvENKUlvE1_clEvEUlS5_S5_E_EEEEvS7_RKT_EUliE_EEviT1_)
        /*0064*/ 	.short	0x0210
        /*0066*/ 	.short	0x0220


	//----- nvinfo : EIATTR_SW_WAR
	.align		4
.L_7219:
        /*0068*/ 	.byte	0x04, 0x36
        /*006a*/ 	.short	(.L_7221 - .L_7220)
.L_7220:
        /*006c*/ 	.word	0x00000008
.L_7221:


//--------------------- .nv.info._ZN2at6native27unrolled_elementwise_kernelINS0_13AUnaryFunctorIN3c104HalfES4_S4_ZZZNS0_21remainder_kernel_cudaERNS_18TensorIteratorBaseEENKUlvE0_clEvENKUlvE1_clEvEUlS4_S4_E_EESt5arrayIPcLm2EELi4E23TrivialOffsetCalculatorILi1EjESF_NS0_6memory15LoadWithoutCastENSG_16StoreWithoutCastEEEviT_T0_T2_T3_T4_T5_ --------------------------
	.section	.nv.info._ZN2at6native27unrolled_elementwise_kernelINS0_13AUnaryFunctorIN3c104HalfES4_S4_ZZZNS0_21remainder_kernel_cudaERNS_18TensorIteratorBaseEENKUlvE0_clEvENKUlvE1_clEvEUlS4_S4_E_EESt5arrayIPcLm2EELi4E23TrivialOffsetCalculatorILi1EjESF_NS0_6memory15LoadWithoutCastENSG_16StoreWithoutCastEEEviT_T0_T2_T3_T4_T5_,"",@"SHT_CUDA_INFO"
	.sectionflags	@""
	.align	4


	//----- nvinfo : EIATTR_CUDA_API_VERSION
	.align		4
        /*0000*/ 	.byte	0x04, 0x37
        /*0002*/ 	.short	(.L_7223 - .L_7222)
.L_7222:
        /*0004*/ 	.word	0x00000082


	//----- nvinfo : EIATTR_KPARAM_INFO
	.align		4
.L_7223:
        /*0008*/ 	.byte	0x04, 0x17
        /*000a*/ 	.short	(.L_7225 - .L_7224)
.L_7224:
        /*000c*/ 	.word	0x00000000
        /*0010*/ 	.short	0x0006
        /*0012*/ 	.short	0x001b
        /*0014*/ 	.byte	0x00, 0xf0, 0x05, 0x00


	//----- nvinfo : EIATTR_KPARAM_INFO
	.align		4
.L_7225:
        /*0018*/ 	.byte	0x04, 0x17
        /*001a*/ 	.short	(.L_7227 - .L_7226)
.L_7226:
        /*001c*/ 	.word	0x00000000
        /*0020*/ 	.short	0x0005
        /*0022*/ 	.short	0x001a
        /*0024*/ 	.byte	0x00, 0xf0, 0x05, 0x00


	//----- nvinfo : EIATTR_KPARAM_INFO
	.align		4
.L_7227:
        /*0028*/ 	.byte	0x04, 0x17
        /*002a*/ 	.short	(.L_7229 - .L_7228)
.L_7228:
        /*002c*/ 	.word	0x00000000
        /*0030*/ 	.short	0x0004
        /*0032*/ 	.short	0x0019
        /*0034*/ 	.byte	0x00, 0xf0, 0x05, 0x00


	//----- nvinfo : EIATTR_KPARAM_INFO
	.align		4
.L_7229:
        /*0038*/ 	.byte	0x04, 0x17
        /*003a*/ 	.short	(.L_7231 - .L_7230)
.L_7230:
        /*003c*/ 	.word	0x00000000
        /*0040*/ 	.short	0x0003
        /*0042*/ 	.short	0x0018
        /*0044*/ 	.byte	0x00, 0xf0, 0x05, 0x00


	//----- nvinfo : EIATTR_KPARAM_INFO
	.align		4
.L_7231:
        /*0048*/ 	.byte	0x04, 0x17
        /*004a*/ 	.short	(.L_7233 - .L_7232)
.L_7232:
        /*004c*/ 	.word	0x00000000
        /*0050*/ 	.short	0x0002
        /*0052*/ 	.short	0x0008
        /*0054*/ 	.byte	0x00, 0xf0, 0x41, 0x00


	//----- nvinfo : EIATTR_KPARAM_INFO
	.align		4
.L_7233:
        /*0058*/ 	.byte	0x04, 0x17
        /*005a*/ 	.short	(.L_7235 - .L_7234)
.L_7234:
        /*005c*/ 	.word	0x00000000
        /*0060*/ 	.short	0x0001
        /*0062*/ 	.short	0x0004
        /*0064*/ 	.byte	0x00, 0xf0, 0x11, 0x00


	//----- nvinfo : EIATTR_KPARAM_INFO
	.align		4
.L_7235:
        /*0068*/ 	.byte	0x04, 0x17
        /*006a*/ 	.short	(.L_7237 - .L_7236)
.L_7236:
        /*006c*/ 	.word	0x00000000
        /*0070*/ 	.short	0x0000
        /*0072*/ 	.short	0x0000
        /*0074*/ 	.byte	0x00, 0xf0, 0x11, 0x00


	//----- nvinfo : EIATTR_SPARSE_MMA_MASK
	.align		4
.L_7237:
        /*0078*/ 	.byte	0x03, 0x50
        /*007a*/ 	.short	0x0000


	//----- nvinfo : EIATTR_MAXREG_COUNT
	.align		4
        /*007c*/ 	.byte	0x03, 0x1b
        /*007e*/ 	.short	0x00ff


	//----- nvinfo : EIATTR_MERCURY_ISA_VERSION
	.align		4
        /*0080*/ 	.byte	0x03, 0x5f
        /*0082*/ 	.short	0x0101


	//----- nvinfo : EIATTR_EXIT_INSTR_OFFSETS
	.align		4
        /*0084*/ 	.byte	0x04, 0x1c
        /*0086*/ 	.short	(.L_7239 - .L_7238)


	//   ....[0]....
.L_7238:
        /*0088*/ 	.word	0x00001870


	//   ....[1]....
        /*008c*/ 	.word	0x000018c0


	//----- nvinfo : EIATTR_MAX_THREADS
	.align		4
.L_7239:
        /*0090*/ 	.byte	0x04, 0x05
        /*0092*/ 	.short	(.L_7241 - .L_7240)
.L_7240:
        /*0094*/ 	.word	0x00000080
        /*0098*/ 	.word	0x00000001
        /*009c*/ 	.word	0x00000001


	//----- nvinfo : EIATTR_CRS_STACK_SIZE
	.align		4
.L_7241:
        /*00a0*/ 	.byte	0x04, 0x1e
        /*00a2*/ 	.short	(.L_7243 - .L_7242)
.L_7242:
        /*00a4*/ 	.word	0x00000000


	//----- nvinfo : EIATTR_CBANK_PARAM_SIZE
	.align		4
.L_7243:
        /*00a8*/ 	.byte	0x03, 0x19
        /*00aa*/ 	.short	0x001c


	//----- nvinfo : EIATTR_PARAM_CBANK
	.align		4
        /*00ac*/ 	.byte	0x04, 0x0a
        /*00ae*/ 	.short	(.L_7245 - .L_7244)
	.align		4
.L_7244:
        /*00b0*/ 	.word	index@(.nv.constant0._ZN2at6native27unrolled_elementwise_kernelINS0_13AUnaryFunctorIN3c104HalfES4_S4_ZZZNS0_21remainder_kernel_cudaERNS_18TensorIteratorBaseEENKUlvE0_clEvENKUlvE1_clEvEUlS4_S4_E_EESt5arrayIPcLm2EELi4E23TrivialOffsetCalculatorILi1EjESF_NS0_6memory15LoadWithoutCastENSG_16StoreWithoutCastEEEviT_T0_T2_T3_T4_T5_)
        /*00b4*/ 	.short	0x0210
        /*00b6*/ 	.short	0x001c


	//----- nvinfo : EIATTR_SW_WAR
	.align		4
.L_7245:
        /*00b8*/ 	.byte	0x04, 0x36
        /*00ba*/ 	.short	(.L_7247 - .L_7246)
.L_7246:
        /*00bc*/ 	.word	0x00000008
.L_7247:


//--------------------- .nv.info._ZN2at6native29vectorized_elementwise_kernelILi2ENS0_13AUnaryFunctorIN3c104HalfES4_S4_ZZZNS0_21remainder_kernel_cudaERNS_18TensorIteratorBaseEENKUlvE0_clEvENKUlvE1_clEvEUlS4_S4_E_EESt5arrayIPcLm2EEEEviT0_T1_ --------------------------
	.section	.nv.info._ZN2at6native29vectorized_elementwise_kernelILi2ENS0_13AUnaryFunctorIN3c104HalfES4_S4_ZZZNS0_21remainder_kernel_cudaERNS_18TensorIteratorBaseEENKUlvE0_clEvENKUlvE1_clEvEUlS4_S4_E_EESt5arrayIPcLm2EEEEviT0_T1_,"",@"SHT_CUDA_INFO"
	.sectionflags	@""
	.align	4


	//----- nvinfo : EIATTR_CUDA_API_VERSION
	.align		4
        /*0000*/ 	.byte	0x04, 0x37
        /*0002*/ 	.short	(.L_7249 - .L_7248)
.L_7248:
        /*0004*/ 	.word	0x00000082


	//----- nvinfo : EIATTR_KPARAM_INFO
	.align		4
.L_7249:
        /*0008*/ 	.byte	0x04, 0x17
        /*000a*/ 	.short	(.L_7251 - .L_7250)
.L_7250:
        /*000c*/ 	.word	0x00000000
        /*0010*/ 	.short	0x0002
        /*0012*/ 	.short	0x0008
        /*0014*/ 	.byte	0x00, 0xf0, 0x41, 0x00


	//----- nvinfo : EIATTR_KPARAM_INFO
	.align		4
.L_7251:
        /*0018*/ 	.byte	0x04, 0x17
        /*001a*/ 	.short	(.L_7253 - .L_7252)
.L_7252:
        /*001c*/ 	.word	0x00000000
        /*0020*/ 	.short	0x0001
        /*0022*/ 	.short	0x0004
        /*0024*/ 	.byte	0x00, 0xf0, 0x11, 0x00


	//----- nvinfo : EIATTR_KPARAM_INFO
	.align		4
.L_7253:
        /*0028*/ 	.byte	0x04, 0x17
        /*002a*/ 	.short	(.L_7255 - .L_7254)
.L_7254:
        /*002c*/ 	.word	0x00000000
        /*0030*/ 	.short	0x0000
        /*0032*/ 	.short	0x0000
        /*0034*/ 	.byte	0x00, 0xf0, 0x11, 0x00


	//----- nvinfo : EIATTR_SPARSE_MMA_MASK
	.align		4
.L_7255:
        /*0038*/ 	.byte	0x03, 0x50
        /*003a*/ 	.short	0x0000


	//----- nvinfo : EIATTR_MAXREG_COUNT
	.align		4
        /*003c*/ 	.byte	0x03, 0x1b
        /*003e*/ 	.short	0x00ff


	//----- nvinfo : EIATTR_MERCURY_ISA_VERSION
	.align		4
        /*0040*/ 	.byte	0x03, 0x5f
        /*0042*/ 	.short	0x0101


	//----- nvinfo : EIATTR_EXIT_INSTR_OFFSETS
	.align		4
        /*0044*/ 	.byte	0x04, 0x1c
        /*0046*/ 	.short	(.L_7257 - .L_7256)


	//   ....[0]....
.L_7256:
        /*0048*/ 	.word	0x00002700


	//   ....[1]....
        /*004c*/ 	.word	0x00005770


	//   ....[2]....
        /*0050*/ 	.word	0x000057c0


	//----- nvinfo : EIATTR_MAX_THREADS
	.align		4
.L_7257:
        /*0054*/ 	.byte	0x04, 0x05
        /*0056*/ 	.short	(.L_7259 - .L_7258)
.L_7258:
        /*0058*/ 	.word	0x00000080
        /*005c*/ 	.word	0x00000001
        /*0060*/ 	.word	0x00000001


	//----- nvinfo : EIATTR_CRS_STACK_SIZE
	.align		4
.L_7259:
        /*0064*/ 	.byte	0x04, 0x1e
        /*0066*/ 	.short	(.L_7261 - .L_7260)
.L_7260:
        /*0068*/ 	.word	0x00000000


	//----- nvinfo : EIATTR_CBANK_PARAM_SIZE
	.align		4
.L_7261:
        /*006c*/ 	.byte	0x03, 0x19
        /*006e*/ 	.short	0x0018


	//----- nvinfo : EIATTR_PARAM_CBANK
	.align		4
        /*0070*/ 	.byte	0x04, 0x0a
        /*0072*/ 	.short	(.L_7263 - .L_7262)
	.align		4
.L_7262:
        /*0074*/ 	.word	index@(.nv.constant0._ZN2at6native29vectorized_elementwise_kernelILi2ENS0_13AUnaryFunctorIN3c104HalfES4_S4_ZZZNS0_21remainder_kernel_cudaERNS_18TensorIteratorBaseEENKUlvE0_clEvENKUlvE1_clEvEUlS4_S4_E_EESt5arrayIPcLm2EEEEviT0_T1_)
        /*0078*/ 	.short	0x0210
        /*007a*/ 	.short	0x0018


	//----- nvinfo : EIATTR_SW_WAR
	.align		4
.L_7263:
        /*007c*/ 	.byte	0x04, 0x36
        /*007e*/ 	.short	(.L_7265 - .L_7264)
.L_7264:
        /*0080*/ 	.word	0x00000008
.L_7265:


//--------------------- .nv.info._ZN2at6native29vectorized_elementwise_kernelILi4ENS0_13AUnaryFunctorIN3c104HalfES4_S4_ZZZNS0_21remainder_kernel_cudaERNS_18TensorIteratorBaseEENKUlvE0_clEvENKUlvE1_clEvEUlS4_S4_E_EESt5arrayIPcLm2EEEEviT0_T1_ --------------------------
	.section	.nv.info._ZN2at6native29vectorized_elementwise_kernelILi4ENS0_13AUnaryFunctorIN3c104HalfES4_S4_ZZZNS0_21remainder_kernel_cudaERNS_18TensorIteratorBaseEENKUlvE0_clEvENKUlvE1_clEvEUlS4_S4_E_EESt5arrayIPcLm2EEEEviT0_T1_,"",@"SHT_CUDA_INFO"
	.sectionflags	@""
	.align	4


	//----- nvinfo : EIATTR_CUDA_API_VERSION
	.align		4
        /*0000*/ 	.byte	0x04, 0x37
        /*0002*/ 	.short	(.L_7267 - .L_7266)
.L_7266:
        /*0004*/ 	.word	0x00000082


	//----- nvinfo : EIATTR_KPARAM_INFO
	.align		4
.L_7267:
        /*0008*/ 	.byte	0x04, 0x17
        /*000a*/ 	.short	(.L_7269 - .L_7268)
.L_7268:
        /*000c*/ 	.word	0x00000000
        /*0010*/ 	.short	0x0002
        /*0012*/ 	.short	0x0008
        /*0014*/ 	.byte	0x00, 0xf0, 0x41, 0x00


	//----- nvinfo : EIATTR_KPARAM_INFO
	.align		4
.L_7269:
        /*0018*/ 	.byte	0x04, 0x17
        /*001a*/ 	.short	(.L_7271 - .L_7270)
.L_7270:
        /*001c*/ 	.word	0x00000000
        /*0020*/ 	.short	0x0001
        /*0022*/ 	.short	0x0004
        /*0024*/ 	.byte	0x00, 0xf0, 0x11, 0x00


	//----- nvinfo : EIATTR_KPARAM_INFO
	.align		4
.L_7271:
        /*0028*/ 	.byte	0x04, 0x17
        /*002a*/ 	.short	(.L_7273 - .L_7272)
.L_7272:
        /*002c*/ 	.word	0x00000000
        /*0030*/ 	.short	0x0000
        /*0032*/ 	.short	0x0000
        /*0034*/ 	.byte	0x00, 0xf0, 0x11, 0x00


	//----- nvinfo : EIATTR_SPARSE_MMA_MASK
	.align		4
.L_7273:
        /*0038*/ 	.byte	0x03, 0x50
        /*003a*/ 	.short	0x0000


	//----- nvinfo : EIATTR_MAXREG_COUNT
	.align		4
        /*003c*/ 	.byte	0x03, 0x1b
        /*003e*/ 	.short	0x00ff


	//----- nvinfo : EIATTR_MERCURY_ISA_VERSION
	.align		4
        /*0040*/ 	.byte	0x03, 0x5f
        /*0042*/ 	.short	0x0101


	//----- nvinfo : EIATTR_EXIT_INSTR_OFFSETS
	.align		4
        /*0044*/ 	.byte	0x04, 0x1c
        /*0046*/ 	.short	(.L_7275 - .L_7274)


	//   ....[0]....
.L_7274:
        /*0048*/ 	.word	0x000026a0


	//   ....[1]....
        /*004c*/ 	.word	0x00005710


	//   ....[2]....
        /*0050*/ 	.word	0x00005760


	//----- nvinfo : EIATTR_MAX_THREADS
	.align		4
.L_7275:
        /*0054*/ 	.byte	0x04, 0x05
        /*0056*/ 	.short	(.L_7277 - .L_7276)
.L_7276:
        /*0058*/ 	.word	0x00000080
        /*005c*/ 	.word	0x00000001
        /*0060*/ 	.word	0x00000001


	//----- nvinfo : EIATTR_CRS_STACK_SIZE
	.align		4
.L_7277:
        /*0064*/ 	.byte	0x04, 0x1e
        /*0066*/ 	.short	(.L_7279 - .L_7278)
.L_7278:
        /*0068*/ 	.word	0x00000000


	//----- nvinfo : EIATTR_CBANK_PARAM_SIZE
	.align		4
.L_7279:
        /*006c*/ 	.byte	0x03, 0x19
        /*006e*/ 	.short	0x0018


	//----- nvinfo : EIATTR_PARAM_CBANK
	.align		4
        /*0070*/ 	.byte	0x04, 0x0a
        /*0072*/ 	.short	(.L_7281 - .L_7280)
	.align		4
.L_7280:
        /*0074*/ 	.word	index@(.nv.constant0._ZN2at6native29vectorized_elementwise_kernelILi4ENS0_13AUnaryFunctorIN3c104HalfES4_S4_ZZZNS0_21remainder_kernel_cudaERNS_18TensorIteratorBaseEENKUlvE0_clEvENKUlvE1_clEvEUlS4_S4_E_EESt5arrayIPcLm2EEEEviT0_T1_)
        /*0078*/ 	.short	0x0210
        /*007a*/ 	.short	0x0018


	//----- nvinfo : EIATTR_SW_WAR
	.align		4
.L_7281:
        /*007c*/ 	.byte	0x04, 0x36
        /*007e*/ 	.short	(.L_7283 - .L_7282)
.L_7282:
        /*0080*/ 	.word	0x00000008
.L_7283:


//--------------------- .nv.info._ZN2at6native29vectorized_elementwise_kernelILi8ENS0_13AUnaryFunctorIN3c104HalfES4_S4_ZZZNS0_21remainder_kernel_cudaERNS_18TensorIteratorBaseEENKUlvE0_clEvENKUlvE1_clEvEUlS4_S4_E_EESt5arrayIPcLm2EEEEviT0_T1_ --------------------------
	.section	.nv.info._ZN2at6native29vectorized_elementwise_kernelILi8ENS0_13AUnaryFunctorIN3c104HalfES4_S4_ZZZNS0_21remainder_kernel_cudaERNS_18TensorIteratorBaseEENKUlvE0_clEvENKUlvE1_clEvEUlS4_S4_E_EESt5arrayIPcLm2EEEEviT0_T1_,"",@"SHT_CUDA_INFO"
	.sectionflags	@""
	.align	4


	//----- nvinfo : EIATTR_CUDA_API_VERSION
	.align		4
        /*0000*/ 	.byte	0x04, 0x37
        /*0002*/ 	.short	(.L_7285 - .L_7284)
.L_7284:
        /*0004*/ 	.word	0x00000082


	//----- nvinfo : EIATTR_KPARAM_INFO
	.align		4
.L_7285:
        /*0008*/ 	.byte	0x04, 0x17
        /*000a*/ 	.short	(.L_7287 - .L_7286)
.L_7286:
        /*000c*/ 	.word	0x00000000
        /*0010*/ 	.short	0x0002
        /*0012*/ 	.short	0x0008
        /*0014*/ 	.byte	0x00, 0xf0, 0x41, 0x00


	//----- nvinfo : EIATTR_KPARAM_INFO
	.align		4
.L_7287:
        /*0018*/ 	.byte	0x04, 0x17
        /*001a*/ 	.short	(.L_7289 - .L_7288)
.L_7288:
        /*001c*/ 	.word	0x00000000
        /*0020*/ 	.short	0x0001
        /*0022*/ 	.short	0x0004
        /*0024*/ 	.byte	0x00, 0xf0, 0x11, 0x00


	//----- nvinfo : EIATTR_KPARAM_INFO
	.align		4
.L_7289:
        /*0028*/ 	.byte	0x04, 0x17
        /*002a*/ 	.short	(.L_7291 - .L_7290)
.L_7290:
        /*002c*/ 	.word	0x00000000
        /*0030*/ 	.short	0x0000
        /*0032*/ 	.short	0x0000
        /*0034*/ 	.byte	0x00, 0xf0, 0x11, 0x00


	//----- nvinfo : EIATTR_SPARSE_MMA_MASK
	.align		4
.L_7291:
        /*0038*/ 	.byte	0x03, 0x50
        /*003a*/ 	.short	0x0000


	//----- nvinfo : EIATTR_MAXREG_COUNT
	.align		4
        /*003c*/ 	.byte	0x03, 0x1b
        /*003e*/ 	.short	0x00ff


	//----- nvinfo : EIATTR_MERCURY_ISA_VERSION
	.align		4
        /*0040*/ 	.byte	0x03, 0x5f
        /*0042*/ 	.short	0x0101


	//----- nvinfo : EIATTR_EXIT_INSTR_OFFSETS
	.align		4
        /*0044*/ 	.byte	0x04, 0x1c
        /*0046*/ 	.short	(.L_7293 - .L_7292)


	//   ....[0]....
.L_7292:
        /*0048*/ 	.word	0x000026a0


	//   ....[1]....
        /*004c*/ 	.word	0x00005710


	//   ....[2]....
        /*0050*/ 	.word	0x00005760


	//----- nvinfo : EIATTR_MAX_THREADS
	.align		4
.L_7293:
        /*0054*/ 	.byte	0x04, 0x05
        /*0056*/ 	.short	(.L_7295 - .L_7294)
.L_7294:
        /*0058*/ 	.word	0x00000080
        /*005c*/ 	.word	0x00000001
        /*0060*/ 	.word	0x00000001


	//----- nvinfo : EIATTR_CRS_STACK_SIZE
	.align		4
.L_7295:
        /*0064*/ 	.byte	0x04, 0x1e
        /*0066*/ 	.short	(.L_7297 - .L_7296)
.L_7296:
        /*0068*/ 	.word	0x00000000


	//----- nvinfo : EIATTR_CBANK_PARAM_SIZE
	.align		4
.L_7297:
        /*006c*/ 	.byte	0x03, 0x19
        /*006e*/ 	.short	0x0018


	//----- nvinfo : EIATTR_PARAM_CBANK
	.align		4
        /*0070*/ 	.byte	0x04, 0x0a
        /*0072*/ 	.short	(.L_7299 - .L_7298)
	.align		4
.L_7298:
        /*0074*/ 	.word	index@(.nv.constant0._ZN2at6native29vectorized_elementwise_kernelILi8ENS0_13AUnaryFunctorIN3c104HalfES4_S4_ZZZNS0_21remainder_kernel_cudaERNS_18TensorIteratorBaseEENKUlvE0_clEvENKUlvE1_clEvEUlS4_S4_E_EESt5arrayIPcLm2EEEEviT0_T1_)
        /*0078*/ 	.short	0x0210
        /*007a*/ 	.short	0x0018


	//----- nvinfo : EIATTR_SW_WAR
	.align		4
.L_7299:
        /*007c*/ 	.byte	0x04, 0x36
        /*007e*/ 	.short	(.L_7301 - .L_7300)
.L_7300:
        /*0080*/ 	.word	0x00000008
.L_7301:


//--------------------- .nv.info._ZN2at6native18elementwise_kernelILi128ELi4EZNS0_15gpu_kernel_implINS0_13BinaryFunctorIfffZZZNS0_21remainder_kernel_cudaERNS_18TensorIteratorBaseEENKUlvE0_clEvENKUlvE0_clEvEUlffE_EEEEvS5_RKT_EUliE_EEviT1_ --------------------------
	.section	.nv.info._ZN2at6native18elementwise_kernelILi128ELi4EZNS0_15gpu_kernel_implINS0_13BinaryFunctorIfffZZZNS0_21remainder_kernel_cudaERNS_18TensorIteratorBaseEENKUlvE0_clEvENKUlvE0_clEvEUlffE_EEEEvS5_RKT_EUliE_EEviT1_,"",@"SHT_CUDA_INFO"
	.sectionflags	@""
	.align	4


	//----- nvinfo : EIATTR_CUDA_API_VERSION
	.align		4
        /*0000*/ 	.byte	0x04, 0x37
        /*0002*/ 	.short	(.L_7303 - .L_7302)
.L_7302:
        /*0004*/ 	.word	0x00000082


	//----- nvinfo : EIATTR_KPARAM_INFO
	.align		4
.L_7303:
        /*0008*/ 	.byte	0x04, 0x17
        /*000a*/ 	.short	(.L_7305 - .L_7304)
.L_7304:
        /*000c*/ 	.word	0x00000000
        /*0010*/ 	.short	0x0001
        /*0012*/ 	.short	0x0008
        /*0014*/ 	.byte	0x00, 0xf0, 0x21, 0x0a


	//----- nvinfo : EIATTR_KPARAM_INFO
	.align		4
.L_7305:
        /*0018*/ 	.byte	0x04, 0x17
        /*001a*/ 	.short	(.L_7307 - .L_7306)
.L_7306:
        /*001c*/ 	.word	0x00000000
        /*0020*/ 	.short	0x0000
        /*0022*/ 	.short	0x0000
        /*0024*/ 	.byte	0x00, 0xf0, 0x11, 0x00


	//----- nvinfo : EIATTR_SPARSE_MMA_MASK
	.align		4
.L_7307:
        /*0028*/ 	.byte	0x03, 0x50
        /*002a*/ 	.short	0x0000


	//----- nvinfo : EIATTR_MAXREG_COUNT
	.align		4
        /*002c*/ 	.byte	0x03, 0x1b
        /*002e*/ 	.short	0x0080


	//----- nvinfo : EIATTR_EXTERNS
	.align		4
        /*0030*/ 	.byte	0x04, 0x0f
        /*0032*/ 	.short	(.L_7309 - .L_7308)


	//   ....[0]....
	.align		4
.L_7308:
        /*0034*/ 	.word	index@(__assertfail)


	//----- nvinfo : EIATTR_MERCURY_ISA_VERSION
	.align		4
.L_7309:
        /*0038*/ 	.byte	0x03, 0x5f
        /*003a*/ 	.short	0x0101


	//----- nvinfo : EIATTR_SYSCALL_OFFSETS
	.align		4
        /*003c*/ 	.byte	0x04, 0x46
        /*003e*/ 	.short	(.L_7311 - .L_7310)


	//   ....[0]....
.L_7310:
        /*0040*/ 	.word	0x00002470


	//   ....[1]....
        /*0044*/ 	.word	0x00003290


	//   ....[2]....
        /*0048*/ 	.word	0x00004570


	//   ....[3]....
        /*004c*/ 	.word	0x00006a20


	//   ....[4]....
        /*0050*/ 	.word	0x00007840


	//   ....[5]....
        /*0054*/ 	.word	0x00008b20


	//   ....[6]....
        /*0058*/ 	.word	0x0000afd0


	//   ....[7]....
        /*005c*/ 	.word	0x0000bdf0


	//   ....[8]....
        /*0060*/ 	.word	0x0000d0d0


	//   ....[9]....
        /*0064*/ 	.word	0x0000f570


	//   ....[10]....
        /*0068*/ 	.word	0x00010390


	//   ....[11]....
        /*006c*/ 	.word	0x00011670


	//----- nvinfo : EIATTR_EXIT_INSTR_OFFSETS
	.align		4
.L_7311:
        /*0070*/ 	.byte	0x04, 0x1c
        /*0072*/ 	.short	(.L_7313 - .L_7312)


	//   ....[0]....
.L_7312:
        /*0074*/ 	.word	0x0000d180


	//   ....[1]....
        /*0078*/ 	.word	0x00010990


	//   ....[2]....
        /*007c*/ 	.word	0x000109d0


	//   ....[3]....
        /*0080*/ 	.word	0x00010a60


	//   ....[4]....
        /*0084*/ 	.word	0x00010a90


	//   ....[5]....
        /*0088*/ 	.word	0x00010ac0


	//   ....[6]....
        /*008c*/ 	.word	0x00010b40


	//   ....[7]....
        /*0090*/ 	.word	0x00010b70


	//   ....[8]....
        /*0094*/ 	.word	0x00010c00


	//   ....[9]....
        /*0098*/ 	.word	0x00010c40


	//   ....[10]....
        /*009c*/ 	.word	0x00010c80


	//   ....[11]....
        /*00a0*/ 	.word	0x00010d40


	//   ....[12]....
        /*00a4*/ 	.word	0x00010d90


	//   ....[13]....
        /*00a8*/ 	.word	0x00010f10


	//   ....[14]....
        /*00ac*/ 	.word	0x00011060


	//   ....[15]....
        /*00b0*/ 	.word	0x00011090


	//   ....[16]....
        /*00b4*/ 	.word	0x00011140


	//   ....[17]....
        /*00b8*/ 	.word	0x000112b0


	//   ....[18]....
        /*00bc*/ 	.word	0x00011420


	//   ....[19]....
        /*00c0*/ 	.word	0x00011570


	//   ....[20]....
        /*00c4*/ 	.word	0x00011680


	//   ....[21]....
        /*00c8*/ 	.word	0x000116b0


	//   ....[22]....
        /*00cc*/ 	.word	0x000116e0


	//----- nvinfo : EIATTR_MAX_THREADS
	.align		4
.L_7313:
        /*00d0*/ 	.byte	0x04, 0x05
        /*00d2*/ 	.short	(.L_7315 - .L_7314)
.L_7314:
        /*00d4*/ 	.word	0x00000080
        /*00d8*/ 	.word	0x00000001
        /*00dc*/ 	.word	0x00000001


	//----- nvinfo : EIATTR_CRS_STACK_SIZE
	.align		4
.L_7315:
        /*00e0*/ 	.byte	0x04, 0x1e
        /*00e2*/ 	.short	(.L_7317 - .L_7316)
.L_7316:
        /*00e4*/ 	.word	0x00000000


	//----- nvinfo : EIATTR_CBANK_PARAM_SIZE
	.align		4
.L_7317:
        /*00e8*/ 	.byte	0x03, 0x19
        /*00ea*/ 	.short	0x0290


	//----- nvinfo : EIATTR_PARAM_CBANK
	.align		4
        /*00ec*/ 	.byte	0x04, 0x0a
        /*00ee*/ 	.short	(.L_7319 - .L_7318)
	.align		4
.L_7318:
        /*00f0*/ 	.word	index@(.nv.constant0._ZN2at6native18elementwise_kernelILi128ELi4EZNS0_15gpu_kernel_implINS0_13BinaryFunctorIfffZZZNS0_21remainder_kernel_cudaERNS_18TensorIteratorBaseEENKUlvE0_clEvENKUlvE0_clEvEUlffE_EEEEvS5_RKT_EUliE_EEviT1_)
        /*00f4*/ 	.short	0x0210
        /*00f6*/ 	.short	0x0290


	//----- nvinfo : EIATTR_SW_WAR
	.align		4
.L_7319:
        /*00f8*/ 	.byte	0x04, 0x36
        /*00fa*/ 	.short	(.L_7321 - .L_7320)
.L_7320:
        /*00fc*/ 	.word	0x00000008
.L_7321:


//--------------------- .nv.info._ZN2at6native27unrolled_elementwise_kernelINS0_13BinaryFunctorIfffZZZNS0_21remainder_kernel_cudaERNS_18TensorIteratorBaseEENKUlvE0_clEvENKUlvE0_clEvEUlffE_EESt5arrayIPcLm3EELi4E23TrivialOffsetCalculatorILi2EjESC_ILi1EjENS0_6memory12LoadWithCastILi2EEENSF_13StoreWithCastILi1EEEEEviT_T0_T2_T3_T4_T5_ --------------------------
	.section	.nv.info._ZN2at6native27unrolled_elementwise_kernelINS0_13BinaryFunctorIfffZZZNS0_21remainder_kernel_cudaERNS_18TensorIteratorBaseEENKUlvE0_clEvENKUlvE0_clEvEUlffE_EESt5arrayIPcLm3EELi4E23TrivialOffsetCalculatorILi2EjESC_ILi1EjENS0_6memory12LoadWithCastILi2EEENSF_13StoreWithCastILi1EEEEEviT_T0_T2_T3_T4_T5_,"",@"SHT_CUDA_INFO"
	.sectionflags	@""
	.align	4


	//----- nvinfo : EIATTR_CUDA_API_VERSION
	.align		4
        /*0000*/ 	.byte	0x04, 0x37
        /*0002*/ 	.short	(.L_7323 - .L_7322)
.L_7322:
        /*0004*/ 	.word	0x00000082


	//----- nvinfo : EIATTR_KPARAM_INFO
	.align		4
.L_7323:
        /*0008*/ 	.byte	0x04, 0x17
        /*000a*/ 	.short	(.L_7325 - .L_7324)
.L_7324:
        /*000c*/ 	.word	0x00000000
        /*0010*/ 	.short	0x0006
        /*0012*/ 	.short	0x0030
        /*0014*/ 	.byte	0x00, 0xf0, 0x21, 0x00


	//----- nvinfo : EIATTR_KPARAM_INFO
	.align		4
.L_7325:
        /*0018*/ 	.byte	0x04, 0x17
        /*001a*/ 	.short	(.L_7327 - .L_7326)
.L_7326:
        /*001c*/ 	.word	0x00000000
        /*0020*/ 	.short	0x0005
        /*0022*/ 	.short	0x0024
        /*0024*/ 	.byte	0x00, 0xf0, 0x31, 0x00


	//----- nvinfo : EIATTR_KPARAM_INFO
	.align		4
.L_7327:
        /*0028*/ 	.byte	0x04, 0x17
        /*002a*/ 	.short	(.L_7329 - .L_7328)
.L_7328:
        /*002c*/ 	.word	0x00000000
        /*0030*/ 	.short	0x0004
        /*0032*/ 	.short	0x0021
        /*0034*/ 	.byte	0x00, 0xf0, 0x05, 0x00


	//----- nvinfo : EIATTR_KPARAM_INFO
	.align		4
.L_7329:
        /*0038*/ 	.byte	0x04, 0x17
        /*003a*/ 	.short	(.L_7331 - .L_7330)
.L_7330:
        /*003c*/ 	.word	0x00000000
        /*0040*/ 	.short	0x0003
        /*0042*/ 	.short	0x0020
        /*0044*/ 	.byte	0x00, 0xf0, 0x05, 0x00


	//----- nvinfo : EIATTR_KPARAM_INFO
	.align		4
.L_7331:
        /*0048*/ 	.byte	0x04, 0x17
        /*004a*/ 	.short	(.L_7333 - .L_7332)
.L_7332:
        /*004c*/ 	.word	0x00000000
        /*0050*/ 	.short	0x0002
        /*0052*/ 	.short	0x0008
        /*0054*/ 	.byte	0x00, 0xf0, 0x61, 0x00


	//----- nvinfo : EIATTR_KPARAM_INFO
	.align		4
.L_7333:
        /*0058*/ 	.byte	0x04, 0x17
        /*005a*/ 	.short	(.L_7335 - .L_7334)
.L_7334:
        /*005c*/ 	.word	0x00000000
        /*0060*/ 	.short	0x0001
        /*0062*/ 	.short	0x0004
        /*0064*/ 	.byte	0x00, 0xf0, 0x05, 0x00


	//----- nvinfo : EIATTR_KPARAM_INFO
	.align		4
.L_7335:
        /*0068*/ 	.byte	0x04, 0x17
        /*006a*/ 	.short	(.L_7337 - .L_7336)
.L_7336:
        /*006c*/ 	.word	0x00000000
        /*0070*/ 	.short	0x0000
        /*0072*/ 	.short	0x0000
        /*0074*/ 	.byte	0x00, 0xf0, 0x11, 0x00


	//----- nvinfo : EIATTR_SPARSE_MMA_MASK
	.align		4
.L_7337:
        /*0078*/ 	.byte	0x03, 0x50
        /*007a*/ 	.short	0x0000


	//----- nvinfo : EIATTR_MAXREG_COUNT
	.align		4
        /*007c*/ 	.byte	0x03, 0x1b
        /*007e*/ 	.short	0x00ff


	//----- nvinfo : EIATTR_EXTERNS
	.align		4
        /*0080*/ 	.byte	0x04, 0x0f
        /*0082*/ 	.short	(.L_7339 - .L_7338)


	//   ....[0]....
	.align		4
.L_7338:
        /*0084*/ 	.word	index@(__assertfail)


	//----- nvinfo : EIATTR_MERCURY_ISA_VERSION
	.align		4
.L_7339:
        /*0088*/ 	.byte	0x03, 0x5f
        /*008a*/ 	.short	0x0101


	//----- nvinfo : EIATTR_SYSCALL_OFFSETS
	.align		4
        /*008c*/ 	.byte	0x04, 0x46
        /*008e*/ 	.short	(.L_7341 - .L_7340)


	//   ....[0]....
.L_7340:
        /*0090*/ 	.word	0x00000ea0


	//   ....[1]....
        /*0094*/ 	.word	0x00001cd0


	//   ....[2]....
        /*0098*/ 	.word	0x00002b80


	//   ....[3]....
        /*009c*/ 	.word	0x000039b0


	//   ....[4]....
        /*00a0*/ 	.word	0x00004860


	//   ....[5]....
        /*00a4*/ 	.word	0x000056a0


	//   ....[6]....
        /*00a8*/ 	.word	0x00006540


	//   ....[7]....
        /*00ac*/ 	.word	0x00007350


	//   ....[8]....
        /*00b0*/ 	.word	0x000096c0


	//   ....[9]....
        /*00b4*/ 	.word	0x0000a5c0


	//   ....[10]....
        /*00b8*/ 	.word	0x0000b480


	//   ....[11]....
        /*00bc*/ 	.word	0x0000c340


	//----- nvinfo : EIATTR_EXIT_INSTR_OFFSETS
	.align		4
.L_7341:
        /*00c0*/ 	.byte	0x04, 0x1c
        /*00c2*/ 	.short	(.L_7343 - .L_7342)


	//   ....[0]....
.L_7342:
        /*00c4*/ 	.word	0x0000b520


	//   ....[1]....
        /*00c8*/ 	.word	0x0000b660


	//   ....[2]....
        /*00cc*/ 	.word	0x0000b6a0


	//   ....[3]....
        /*00d0*/ 	.word	0x0000b730


	//   ....[4]....
        /*00d4*/ 	.word	0x0000b760


	//   ....[5]....
        /*00d8*/ 	.word	0x0000b790


	//   ....[6]....
        /*00dc*/ 	.word	0x0000b810


	//   ....[7]....
        /*00e0*/ 	.word	0x0000b840


	//   ....[8]....
        /*00e4*/ 	.word	0x0000b8d0


	//   ....[9]....
        /*00e8*/ 	.word	0x0000b910


	//   ....[10]....
        /*00ec*/ 	.word	0x0000b950


	//   ....[11]....
        /*00f0*/ 	.word	0x0000ba10


	//   ....[12]....
        /*00f4*/ 	.word	0x0000ba60


	//   ....[13]....
        /*00f8*/ 	.word	0x0000bbe0


	//   ....[14]....
        /*00fc*/ 	.word	0x0000bd30


	//   ....[15]....
        /*0100*/ 	.word	0x0000bd60


	//   ....[16]....
        /*0104*/ 	.word	0x0000be10


	//   ....[17]....
        /*0108*/ 	.word	0x0000bf80


	//   ....[18]....
        /*010c*/ 	.word	0x0000c0f0


	//   ....[19]....
        /*0110*/ 	.word	0x0000c240


	//   ....[20]....
        /*0114*/ 	.word	0x0000c350


	//   ....[21]....
        /*0118*/ 	.word	0x0000c380


	//   ....[22]....
        /*011c*/ 	.word	0x0000c3b0


	//----- nvinfo : EIATTR_MAX_THREADS
	.align		4
.L_7343:
        /*0120*/ 	.byte	0x04, 0x05
        /*0122*/ 	.short	(.L_7345 - .L_7344)
.L_7344:
        /*0124*/ 	.word	0x00000080
        /*0128*/ 	.word	0x00000001
        /*012c*/ 	.word	0x00000001


	//----- nvinfo : EIATTR_CRS_STACK_SIZE
	.align		4
.L_7345:
        /*0130*/ 	.byte	0x04, 0x1e
        /*0132*/ 	.short	(.L_7347 - .L_7346)
.L_7346:
        /*0134*/ 	.word	0x00000000


	//----- nvinfo : EIATTR_CBANK_PARAM_SIZE
	.align		4
.L_7347:
        /*0138*/ 	.byte	0x03, 0x19
        /*013a*/ 	.short	0x0038


	//----- nvinfo : EIATTR_PARAM_CBANK
	.align		4
        /*013c*/ 	.byte	0x04, 0x0a
        /*013e*/ 	.short	(.L_7349 - .L_7348)
	.align		4
.L_7348:
        /*0140*/ 	.word	index@(.nv.constant0._ZN2at6native27unrolled_elementwise_kernelINS0_13BinaryFunctorIfffZZZNS0_21remainder_kernel_cudaERNS_18TensorIteratorBaseEENKUlvE0_clEvENKUlvE0_clEvEUlffE_EESt5arrayIPcLm3EELi4E23TrivialOffsetCalculatorILi2EjESC_ILi1EjENS0_6memory12LoadWithCastILi2EEENSF_13StoreWithCastILi1EEEEEviT_T0_T2_T3_T4_T5_)
        /*0144*/ 	.short	0x0210
        /*0146*/ 	.short	0x0038


	//----- nvinfo : EIATTR_SW_WAR
	.align		4
.L_7349:
        /*0148*/ 	.byte	0x04, 0x36
        /*014a*/ 	.short	(.L_7351 - .L_7350)
.L_7350:
        /*014c*/ 	.word	0x00000008
.L_7351:


//--------------------- .nv.info._ZN2at6native18elementwise_kernelILi128ELi2EZNS0_22gpu_kernel_impl_nocastINS0_13BinaryFunctorIfffZZZNS0_21remainder_kernel_cudaERNS_18TensorIteratorBaseEENKUlvE0_clEvENKUlvE0_clEvEUlffE_EEEEvS5_RKT_EUliE_EEviT1_ --------------------------
	.section	.nv.info._ZN2at6native18elementwise_kernelILi128ELi2EZNS0_22gpu_kernel_impl_nocastINS0_13BinaryFunctorIfffZZZNS0_21remainder_kernel_cudaERNS_18TensorIteratorBaseEENKUlvE0_clEvENKUlvE0_clEvEUlffE_EEEEvS5_RKT_EUliE_EEviT1_,"",@"SHT_CUDA_INFO"
	.sectionflags	@""
	.align	4


	//----- nvinfo : EIATTR_CUDA_API_VERSION
	.align		4
        /*0000*/ 	.byte	0x04, 0x37
        /*0002*/ 	.short	(.L_7353 - .L_7352)
.L_7352:
        /*0004*/ 	.word	0x00000082


	//----- nvinfo : EIATTR_KPARAM_INFO
	.align		4
.L_7353:
        /*0008*/ 	.byte	0x04, 0x17
        /*000a*/ 	.short	(.L_7355 - .L_7354)
.L_7354:
        /*000c*/ 	.word	0x00000000
        /*0010*/ 	.short	0x0001
        /*0012*/ 	.short	0x0008
        /*0014*/ 	.byte	0x00, 0xf0, 0x21, 0x0a


	//----- nvinfo : EIATTR_KPARAM_INFO
	.align		4
.L_7355:
        /*0018*/ 	.byte	0x04, 0x17
        /*001a*/ 	.short	(.L_7357 - .L_7356)
.L_7356:
        /*001c*/ 	.word	0x00000000
        /*0020*/ 	.short	0x0000
        /*0022*/ 	.short	0x0000
        /*0024*/ 	.byte	0x00, 0xf0, 0x11, 0x00


	//----- nvinfo : EIATTR_SPARSE_MMA_MASK
	.align		4
.L_7357:
        /*0028*/ 	.byte	0x03, 0x50
        /*002a*/ 	.short	0x0000


	//----- nvinfo : EIATTR_MAXREG_COUNT
	.align		4
        /*002c*/ 	.byte	0x03, 0x1b
        /*002e*/ 	.short	0x0080


	//----- nvinfo : EIATTR_MERCURY_ISA_VERSION
	.align		4
        /*0030*/ 	.byte	0x03, 0x5f
        /*0032*/ 	.short	0x0101


	//----- nvinfo : EIATTR_EXIT_INSTR_OFFSETS
	.align		4
        /*0034*/ 	.byte	0x04, 0x1c
        /*0036*/ 	.short	(.L_7359 - .L_7358)


	//   ....[0]....
.L_7358:
        /*0038*/ 	.word	0x00001c40


	//   ....[1]....
        /*003c*/ 	.word	0x000037b0


	//----- nvinfo : EIATTR_MAX_THREADS
	.align		4
.L_7359:
        /*0040*/ 	.byte	0x04, 0x05
        /*0042*/ 	.short	(.L_7361 - .L_7360)
.L_7360:
        /*0044*/ 	.word	0x00000080
        /*0048*/ 	.word	0x00000001
        /*004c*/ 	.word	0x00000001


	//----- nvinfo : EIATTR_CRS_STACK_SIZE
	.align		4
.L_7361:
        /*0050*/ 	.byte	0x04, 0x1e
        /*0052*/ 	.short	(.L_7363 - .L_7362)
.L_7362:
        /*0054*/ 	.word	0x00000000


	//----- nvinfo : EIATTR_CBANK_PARAM_SIZE
	.align		4
.L_7363:
        /*0058*/ 	.byte	0x03, 0x19
        /*005a*/ 	.short	0x0290


	//----- nvinfo : EIATTR_PARAM_CBANK
	.align		4
        /*005c*/ 	.byte	0x04, 0x0a
        /*005e*/ 	.short	(.L_7365 - .L_7364)
	.align		4
.L_7364:
        /*0060*/ 	.word	index@(.nv.constant0._ZN2at6native18elementwise_kernelILi128ELi2EZNS0_22gpu_kernel_impl_nocastINS0_13BinaryFunctorIfffZZZNS0_21remainder_kernel_cudaERNS_18TensorIteratorBaseEENKUlvE0_clEvENKUlvE0_clEvEUlffE_EEEEvS5_RKT_EUliE_EEviT1_)
        /*0064*/ 	.short	0x0210
        /*0066*/ 	.short	0x0290


	//----- nvinfo : EIATTR_SW_WAR
	.align		4
.L_7365:
        /*0068*/ 	.byte	0x04, 0x36
        /*006a*/ 	.short	(.L_7367 - .L_7366)
.L_7366:
        /*006c*/ 	.word	0x00000008
.L_7367:


//--------------------- .nv.info._ZN2at6native27unrolled_elementwise_kernelINS0_13BinaryFunctorIfffZZZNS0_21remainder_kernel_cudaERNS_18TensorIteratorBaseEENKUlvE0_clEvENKUlvE0_clEvEUlffE_EESt5arrayIPcLm3EELi4E23TrivialOffsetCalculatorILi2EjESC_ILi1EjENS0_6memory15LoadWithoutCastENSF_16StoreWithoutCastEEEviT_T0_T2_T3_T4_T5_ --------------------------
	.section	.nv.info._ZN2at6native27unrolled_elementwise_kernelINS0_13BinaryFunctorIfffZZZNS0_21remainder_kernel_cudaERNS_18TensorIteratorBaseEENKUlvE0_clEvENKUlvE0_clEvEUlffE_EESt5arrayIPcLm3EELi4E23TrivialOffsetCalculatorILi2EjESC_ILi1EjENS0_6memory15LoadWithoutCastENSF_16StoreWithoutCastEEEviT_T0_T2_T3_T4_T5_,"",@"SHT_CUDA_INFO"
	.sectionflags	@""
	.align	4


	//----- nvinfo : EIATTR_CUDA_API_VERSION
	.align		4
        /*0000*/ 	.byte	0x04, 0x37
        /*0002*/ 	.short	(.L_7369 - .L_7368)
.L_7368:
        /*0004*/ 	.word	0x00000082


	//----- nvinfo : EIATTR_KPARAM_INFO
	.align		4
.L_7369:
        /*0008*/ 	.byte	0x04, 0x17
        /*000a*/ 	.short	(.L_7371 - .L_7370)
.L_7370:
        /*000c*/ 	.word	0x00000000
        /*0010*/ 	.short	0x0006
        /*0012*/ 	.short	0x0023
        /*0014*/ 	.byte	0x00, 0xf0, 0x05, 0x00


	//----- nvinfo : EIATTR_KPARAM_INFO
	.align		4
.L_7371:
        /*0018*/ 	.byte	0x04, 0x17
        /*001a*/ 	.short	(.L_7373 - .L_7372)
.L_7372:
        /*001c*/ 	.word	0x00000000
        /*0020*/ 	.short	0x0005
        /*0022*/ 	.short	0x0022
        /*0024*/ 	.byte	0x00, 0xf0, 0x05, 0x00


	//----- nvinfo : EIATTR_KPARAM_INFO
	.align		4
.L_7373:
        /*0028*/ 	.byte	0x04, 0x17
        /*002a*/ 	.short	(.L_7375 - .L_7374)
.L_7374:
        /*002c*/ 	.word	0x00000000
        /*0030*/ 	.short	0x0004
        /*0032*/ 	.short	0x0021
        /*0034*/ 	.byte	0x00, 0xf0, 0x05, 0x00


	//----- nvinfo : EIATTR_KPARAM_INFO
	.align		4
.L_7375:
        /*0038*/ 	.byte	0x04, 0x17
        /*003a*/ 	.short	(.L_7377 - .L_7376)
.L_7376:
        /*003c*/ 	.word	0x00000000
        /*0040*/ 	.short	0x0003
        /*0042*/ 	.short	0x0020
        /*0044*/ 	.byte	0x00, 0xf0, 0x05, 0x00


	//----- nvinfo : EIATTR_KPARAM_INFO
	.align		4
.L_7377:
        /*0048*/ 	.byte	0x04, 0x17
        /*004a*/ 	.short	(.L_7379 - .L_7378)
.L_7378:
        /*004c*/ 	.word	0x00000000
        /*0050*/ 	.short	0x0002
        /*0052*/ 	.short	0x0008
        /*0054*/ 	.byte	0x00, 0xf0, 0x61, 0x00


	//----- nvinfo : EIATTR_KPARAM_INFO
	.align		4
.L_7379:
        /*0058*/ 	.byte	0x04, 0x17
        /*005a*/ 	.short	(.L_7381 - .L_7380)
.L_7380:
        /*005c*/ 	.word	0x00000000
        /*0060*/ 	.short	0x0001
        /*0062*/ 	.short	0x0004
        /*0064*/ 	.byte	0x00, 0xf0, 0x05, 0x00


	//----- nvinfo : EIATTR_KPARAM_INFO
	.align		4
.L_7381:
        /*0068*/ 	.byte	0x04, 0x17
        /*006a*/ 	.short	(.L_7383 - .L_7382)
.L_7382:
        /*006c*/ 	.word	0x00000000
        /*0070*/ 	.short	0x0000
        /*0072*/ 	.short	0x0000
        /*0074*/ 	.byte	0x00, 0xf0, 0x11, 0x00


	//----- nvinfo : EIATTR_SPARSE_MMA_MASK
	.align		4
.L_7383:
        /*0078*/ 	.byte	0x03, 0x50
        /*007a*/ 	.short	0x0000


	//----- nvinfo : EIATTR_MAXREG_COUNT
	.align		4
        /*007c*/ 	.byte	0x03, 0x1b
        /*007e*/ 	.short	0x00ff


	//----- nvinfo : EIATTR_MERCURY_ISA_VERSION
	.align		4
        /*0080*/ 	.byte	0x03, 0x5f
        /*0082*/ 	.short	0x0101


	//----- nvinfo : EIATTR_EXIT_INSTR_OFFSETS
	.align		4
        /*0084*/ 	.byte	0x04, 0x1c
        /*0086*/ 	.short	(.L_7385 - .L_7384)


	//   ....[0]....
.L_7384:
        /*0088*/ 	.word	0x00001800


	//   ....[1]....
        /*008c*/ 	.word	0x00001850


	//----- nvinfo : EIATTR_MAX_THREADS
	.align		4
.L_7385:
        /*0090*/ 	.byte	0x04, 0x05
        /*0092*/ 	.short	(.L_7387 - .L_7386)
.L_7386:
        /*0094*/ 	.word	0x00000080
        /*0098*/ 	.word	0x00000001
        /*009c*/ 	.word	0x00000001


	//----- nvinfo : EIATTR_CRS_STACK_SIZE
	.align		4
.L_7387:
        /*00a0*/ 	.byte	0x04, 0x1e
        /*00a2*/ 	.short	(.L_7389 - .L_7388)
.L_7388:
        /*00a4*/ 	.word	0x00000000


	//----- nvinfo : EIATTR_CBANK_PARAM_SIZE
	.align		4
.L_7389:
        /*00a8*/ 	.byte	0x03, 0x19
        /*00aa*/ 	.short	0x0024


	//----- nvinfo : EIATTR_PARAM_CBANK
	.align		4
        /*00ac*/ 	.byte	0x04, 0x0a
        /*00ae*/ 	.short	(.L_7391 - .L_7390)
	.align		4
.L_7390:
        /*00b0*/ 	.word	index@(.nv.constant0._ZN2at6native27unrolled_elementwise_kernelINS0_13BinaryFunctorIfffZZZNS0_21remainder_kernel_cudaERNS_18TensorIteratorBaseEENKUlvE0_clEvENKUlvE0_clEvEUlffE_EESt5arrayIPcLm3EELi4E23TrivialOffsetCalculatorILi2EjESC_ILi1EjENS0_6memory15LoadWithoutCastENSF_16StoreWithoutCastEEEviT_T0_T2_T3_T4_T5_)
        /*00b4*/ 	.short	0x0210
        /*00b6*/ 	.short	0x0024


	//----- nvinfo : EIATTR_SW_WAR
	.align		4
.L_7391:
        /*00b8*/ 	.byte	0x04, 0x36
        /*00ba*/ 	.short	(.L_7393 - .L_7392)
.L_7392:
        /*00bc*/ 	.word	0x00000008
.L_7393:


//--------------------- .nv.info._ZN2at6native29vectorized_elementwise_kernelILi2ENS0_13BinaryFunctorIfffZZZNS0_21remainder_kernel_cudaERNS_18TensorIteratorBaseEENKUlvE0_clEvENKUlvE0_clEvEUlffE_EESt5arrayIPcLm3EEEEviT0_T1_ --------------------------
	.section	.nv.info._ZN2at6native29vectorized_elementwise_kernelILi2ENS0_13BinaryFunctorIfffZZZNS0_21remainder_kernel_cudaERNS_18TensorIteratorBaseEENKUlvE0_clEvENKUlvE0_clEvEUlffE_EESt5arrayIPcLm3EEEEviT0_T1_,"",@"SHT_CUDA_INFO"
	.sectionflags	@""
	.align	4


	//----- nvinfo : EIATTR_CUDA_API_VERSION
	.align		4
        /*0000*/ 	.byte	0x04, 0x37
        /*0002*/ 	.short	(.L_7395 - .L_7394)
.L_7394:
        /*0004*/ 	.word	0x00000082


	//----- nvinfo : EIATTR_KPARAM_INFO
	.align		4
.L_7395:
        /*0008*/ 	.byte	0x04, 0x17
        /*000a*/ 	.short	(.L_7397 - .L_7396)
.L_7396:
        /*000c*/ 	.word	0x00000000
        /*0010*/ 	.short	0x0002
        /*0012*/ 	.short	0x0008
        /*0014*/ 	.byte	0x00, 0xf0, 0x61, 0x00


	//----- nvinfo : EIATTR_KPARAM_INFO
	.align		4
.L_7397:
        /*0018*/ 	.byte	0x04, 0x17
        /*001a*/ 	.short	(.L_7399 - .L_7398)
.L_7398:
        /*001c*/ 	.word	0x00000000
        /*0020*/ 	.short	0x0001
        /*0022*/ 	.short	0x0004
        /*0024*/ 	.byte	0x00, 0xf0, 0x05, 0x00


	//----- nvinfo : EIATTR_KPARAM_INFO
	.align		4
.L_7399:
        /*0028*/ 	.byte	0x04, 0x17
        /*002a*/ 	.short	(.L_7401 - .L_7400)
.L_7400:
        /*002c*/ 	.word	0x00000000
        /*0030*/ 	.short	0x0000
        /*0032*/ 	.short	0x0000
        /*0034*/ 	.byte	0x00, 0xf0, 0x11, 0x00


	//----- nvinfo : EIATTR_SPARSE_MMA_MASK
	.align		4
.L_7401:
        /*0038*/ 	.byte	0x03, 0x50
        /*003a*/ 	.short	0x0000


	//----- nvinfo : EIATTR_MAXREG_COUNT
	.align		4
        /*003c*/ 	.byte	0x03, 0x1b
        /*003e*/ 	.short	0x00ff


	//----- nvinfo : EIATTR_MERCURY_ISA_VERSION
	.align		4
        /*0040*/ 	.byte	0x03, 0x5f
        /*0042*/ 	.short	0x0101


	//----- nvinfo : EIATTR_EXIT_INSTR_OFFSETS
	.align		4
        /*0044*/ 	.byte	0x04, 0x1c
        /*0046*/ 	.short	(.L_7403 - .L_7402)


	//   ....[0]....
.L_7402:
        /*0048*/ 	.word	0x000026e0


	//   ....[1]....
        /*004c*/ 	.word	0x000056e0


	//   ....[2]....
        /*0050*/ 	.word	0x00005730


	//----- nvinfo : EIATTR_MAX_THREADS
	.align		4
.L_7403:
        /*0054*/ 	.byte	0x04, 0x05
        /*0056*/ 	.short	(.L_7405 - .L_7404)
.L_7404:
        /*0058*/ 	.word	0x00000080
        /*005c*/ 	.word	0x00000001
        /*0060*/ 	.word	0x00000001


	//----- nvinfo : EIATTR_CRS_STACK_SIZE
	.align		4
.L_7405:
        /*0064*/ 	.byte	0x04, 0x1e
        /*0066*/ 	.short	(.L_7407 - .L_7406)
.L_7406:
        /*0068*/ 	.word	0x00000000


	//----- nvinfo : EIATTR_CBANK_PARAM_SIZE
	.align		4
.L_7407:
        /*006c*/ 	.byte	0x03, 0x19
        /*006e*/ 	.short	0x0020


	//----- nvinfo : EIATTR_PARAM_CBANK
	.align		4
        /*0070*/ 	.byte	0x04, 0x0a
        /*0072*/ 	.short	(.L_7409 - .L_7408)
	.align		4
.L_7408:
        /*0074*/ 	.word	index@(.nv.constant0._ZN2at6native29vectorized_elementwise_kernelILi2ENS0_13BinaryFunctorIfffZZZNS0_21remainder_kernel_cudaERNS_18TensorIteratorBaseEENKUlvE0_clEvENKUlvE0_clEvEUlffE_EESt5arrayIPcLm3EEEEviT0_T1_)
        /*0078*/ 	.short	0x0210
        /*007a*/ 	.short	0x0020


	//----- nvinfo : EIATTR_SW_WAR
	.align		4
.L_7409:
        /*007c*/ 	.byte	0x04, 0x36
        /*007e*/ 	.short	(.L_7411 - .L_7410)
.L_7410:
        /*0080*/ 	.word	0x00000008
.L_7411:


//--------------------- .nv.info._ZN2at6native29vectorized_elementwise_kernelILi4ENS0_13BinaryFunctorIfffZZZNS0_21remainder_kernel_cudaERNS_18TensorIteratorBaseEENKUlvE0_clEvENKUlvE0_clEvEUlffE_EESt5arrayIPcLm3EEEEviT0_T1_ --------------------------
	.section	.nv.info._ZN2at6native29vectorized_elementwise_kernelILi4ENS0_13BinaryFunctorIfffZZZNS0_21remainder_kernel_cudaERNS_18TensorIteratorBaseEENKUlvE0_clEvENKUlvE0_clEvEUlffE_EESt5arrayIPcLm3EEEEviT0_T1_,"",@"SHT_CUDA_INFO"
	.sectionflags	@""
	.align	4


	//----- nvinfo : EIATTR_CUDA_API_VERSION
	.align		4
        /*0000*/ 	.byte	0x04, 0x37
        /*0002*/ 	.short	(.L_7413 - .L_7412)
.L_7412:
        /*0004*/ 	.word	0x00000082


	//----- nvinfo : EIATTR_KPARAM_INFO
	.align		4
.L_7413:
        /*0008*/ 	.byte	0x04, 0x17
        /*000a*/ 	.short	(.L_7415 - .L_7414)
.L_7414:
        /*000c*/ 	.word	0x00000000
        /*0010*/ 	.short	0x0002
        /*0012*/ 	.short	0x0008
        /*0014*/ 	.byte	0x00, 0xf0, 0x61, 0x00


	//----- nvinfo : EIATTR_KPARAM_INFO
	.align		4
.L_7415:
        /*0018*/ 	.byte	0x04, 0x17
        /*001a*/ 	.short	(.L_7417 - .L_7416)
.L_7416:
        /*001c*/ 	.word	0x00000000
        /*0020*/ 	.short	0x0001
        /*0022*/ 	.short	0x0004
        /*0024*/ 	.byte	0x00, 0xf0, 0x05, 0x00


	//----- nvinfo : EIATTR_KPARAM_INFO
	.align		4
.L_7417:
        /*0028*/ 	.byte	0x04, 0x17
        /*002a*/ 	.short	(.L_7419 - .L_7418)
.L_7418:
        /*002c*/ 	.word	0x00000000
        /*0030*/ 	.short	0x0000
        /*0032*/ 	.short	0x0000
        /*0034*/ 	.byte	0x00, 0xf0, 0x11, 0x00


	//----- nvinfo : EIATTR_SPARSE_MMA_MASK
	.align		4
.L_7419:
        /*0038*/ 	.byte	0x03, 0x50
        /*003a*/ 	.short	0x0000


	//----- nvinfo : EIATTR_MAXREG_COUNT
	.align		4
        /*003c*/ 	.byte	0x03, 0x1b
        /*003e*/ 	.short	0x00ff


	//----- nvinfo : EIATTR_MERCURY_ISA_VERSION
	.align		4
        /*0040*/ 	.byte	0x03, 0x5f
        /*0042*/ 	.short	0x0101


	//----- nvinfo : EIATTR_EXIT_INSTR_OFFSETS
	.align		4
        /*0044*/ 	.byte	0x04, 0x1c
        /*0046*/ 	.short	(.L_7421 - .L_7420)


	//   ....[0]....
.L_7420:
        /*0048*/ 	.word	0x00002680


	//   ....[1]....
        /*004c*/ 	.word	0x00005680


	//   ....[2]....
        /*0050*/ 	.word	0x000056d0


	//----- nvinfo : EIATTR_MAX_THREADS
	.align		4
.L_7421:
        /*0054*/ 	.byte	0x04, 0x05
        /*0056*/ 	.short	(.L_7423 - .L_7422)
.L_7422:
        /*0058*/ 	.word	0x00000080
        /*005c*/ 	.word	0x00000001
        /*0060*/ 	.word	0x00000001


	//----- nvinfo : EIATTR_CRS_STACK_SIZE
	.align		4
.L_7423:
        /*0064*/ 	.byte	0x04, 0x1e
        /*0066*/ 	.short	(.L_7425 - .L_7424)
.L_7424:
        /*0068*/ 	.word	0x00000000


	//----- nvinfo : EIATTR_CBANK_PARAM_SIZE
	.align		4
.L_7425:
        /*006c*/ 	.byte	0x03, 0x19
        /*006e*/ 	.short	0x0020


	//----- nvinfo : EIATTR_PARAM_CBANK
	.align		4
        /*0070*/ 	.byte	0x04, 0x0a
        /*0072*/ 	.short	(.L_7427 - .L_7426)
	.align		4
.L_7426:
        /*0074*/ 	.word	index@(.nv.constant0._ZN2at6native29vectorized_elementwise_kernelILi4ENS0_13BinaryFunctorIfffZZZNS0_21remainder_kernel_cudaERNS_18TensorIteratorBaseEENKUlvE0_clEvENKUlvE0_clEvEUlffE_EESt5arrayIPcLm3EEEEviT0_T1_)
        /*0078*/ 	.short	0x0210
        /*007a*/ 	.short	0x0020


	//----- nvinfo : EIATTR_SW_WAR
	.align		4
.L_7427:
        /*007c*/ 	.byte	0x04, 0x36
        /*007e*/ 	.short	(.L_7429 - .L_7428)
.L_7428:
        /*0080*/ 	.word	0x00000008
.L_7429:


//--------------------- .nv.info._ZN2at6native29vectorized_elementwise_kernelILi8ENS0_13BinaryFunctorIfffZZZNS0_21remainder_kernel_cudaERNS_18TensorIteratorBaseEENKUlvE0_clEvENKUlvE0_clEvEUlffE_EESt5arrayIPcLm3EEEEviT0_T1_ --------------------------
	.section	.nv.info._ZN2at6native29vectorized_elementwise_kernelILi8ENS0_13BinaryFunctorIfffZZZNS0_21remainder_kernel_cudaERNS_18TensorIteratorBaseEENKUlvE0_clEvENKUlvE0_clEvEUlffE_EESt5arrayIPcLm3EEEEviT0_T1_,"",@"SHT_CUDA_INFO"
	.sectionflags	@""
	.align	4


	//----- nvinfo : EIATTR_CUDA_API_VERSION
	.align		4
        /*0000*/ 	.byte	0x04, 0x37
        /*0002*/ 	.short	(.L_7431 - .L_7430)
.L_7430:
        /*0004*/ 	.word	0x00000082


	//----- nvinfo : EIATTR_KPARAM_INFO
	.align		4
.L_7431:
        /*0008*/ 	.byte	0x04, 0x17
        /*000a*/ 	.short	(.L_7433 - .L_7432)
.L_7432:
        /*000c*/ 	.word	0x00000000
        /*0010*/ 	.short	0x0002
        /*0012*/ 	.short	0x0008
        /*0014*/ 	.byte	0x00, 0xf0, 0x61, 0x00


	//----- nvinfo : EIATTR_KPARAM_INFO
	.align		4
.L_7433:
        /*0018*/ 	.byte	0x04, 0x17
        /*001a*/ 	.short	(.L_7435 - .L_7434)
.L_7434:
        /*001c*/ 	.word	0x00000000
        /*0020*/ 	.short	0x0001
        /*0022*/ 	.short	0x0004
        /*0024*/ 	.byte	0x00, 0xf0, 0x05, 0x00


	//----- nvinfo : EIATTR_KPARAM_INFO
	.align		4
.L_7435:
        /*0028*/ 	.byte	0x04, 0x17
        /*002a*/ 	.short	(.L_7437 - .L_7436)
.L_7436:
        /*002c*/ 	.word	0x00000000
        /*0030*/ 	.short	0x0000
        /*0032*/ 	.short	0x0000
        /*0034*/ 	.byte	0x00, 0xf0, 0x11, 0x00


	//----- nvinfo : EIATTR_SPARSE_MMA_MASK
	.align		4
.L_7437:
        /*0038*/ 	.byte	0x03, 0x50
        /*003a*/ 	.short	0x0000


	//----- nvinfo : EIATTR_MAXREG_COUNT
	.align		4
        /*003c*/ 	.byte	0x03, 0x1b
        /*003e*/ 	.short	0x00ff


	//----- nvinfo : EIATTR_MERCURY_ISA_VERSION
	.align		4
        /*0040*/ 	.byte	0x03, 0x5f
        /*0042*/ 	.short	0x0101


	//----- nvinfo : EIATTR_EXIT_INSTR_OFFSETS
	.align		4
        /*0044*/ 	.byte	0x04, 0x1c
        /*0046*/ 	.short	(.L_7439 - .L_7438)


	//   ....[0]....
.L_7438:
        /*0048*/ 	.word	0x00002680


	//   ....[1]....
        /*004c*/ 	.word	0x00005680


	//   ....[2]....
        /*0050*/ 	.word	0x000056d0


	//----- nvinfo : EIATTR_MAX_THREADS
	.align		4
.L_7439:
        /*0054*/ 	.byte	0x04, 0x05
        /*0056*/ 	.short	(.L_7441 - .L_7440)
.L_7440:
        /*0058*/ 	.word	0x00000080
        /*005c*/ 	.word	0x00000001
        /*0060*/ 	.word	0x00000001


	//----- nvinfo : EIATTR_CRS_STACK_SIZE
	.align		4
.L_7441:
        /*0064*/ 	.byte	0x04, 0x1e
        /*0066*/ 	.short	(.L_7443 - .L_7442)
.L_7442:
        /*0068*/ 	.word	0x00000000


	//----- nvinfo : EIATTR_CBANK_PARAM_SIZE
	.align		4
.L_7443:
        /*006c*/ 	.byte	0x03, 0x19
        /*006e*/ 	.short	0x0020


	//----- nvinfo : EIATTR_PARAM_CBANK
	.align		4
        /*0070*/ 	.byte	0x04, 0x0a
        /*0072*/ 	.short	(.L_7445 - .L_7444)
	.align		4
.L_7444:
        /*0074*/ 	.word	index@(.nv.constant0._ZN2at6native29vectorized_elementwise_kernelILi8ENS0_13BinaryFunctorIfffZZZNS0_21remainder_kernel_cudaERNS_18TensorIteratorBaseEENKUlvE0_clEvENKUlvE0_clEvEUlffE_EESt5arrayIPcLm3EEEEviT0_T1_)
        /*0078*/ 	.short	0x0210
        /*007a*/ 	.short	0x0020


	//----- nvinfo : EIATTR_SW_WAR
	.align		4
.L_7445:
        /*007c*/ 	.byte	0x04, 0x36
        /*007e*/ 	.short	(.L_7447 - .L_7446)
.L_7446:
        /*0080*/ 	.word	0x00000008
.L_7447:


//--------------------- .nv.info._ZN2at6native18elementwise_kernelILi128ELi4EZNS0_15gpu_kernel_implINS0_13BUnaryFunctorIfffZZZNS0_21remainder_kernel_cudaERNS_18TensorIteratorBaseEENKUlvE0_clEvENKUlvE0_clEvEUlffE_EEEEvS5_RKT_EUliE_EEviT1_ --------------------------
	.section	.nv.info._ZN2at6native18elementwise_kernelILi128ELi4EZNS0_15gpu_kernel_implINS0_13BUnaryFunctorIfffZZZNS0_21remainder_kernel_cudaERNS_18TensorIteratorBaseEENKUlvE0_clEvENKUlvE0_clEvEUlffE_EEEEvS5_RKT_EUliE_EEviT1_,"",@"SHT_CUDA_INFO"
	.sectionflags	@""
	.align	4


	//----- nvinfo : EIATTR_CUDA_API_VERSION
	.align		4
        /*0000*/ 	.byte	0x04, 0x37
        /*0002*/ 	.short	(.L_7449 - .L_7448)
.L_7448:
        /*0004*/ 	.word	0x00000082


	//----- nvinfo : EIATTR_KPARAM_INFO
	.align		4
.L_7449:
        /*0008*/ 	.byte	0x04, 0x17
        /*000a*/ 	.short	(.L_7451 - .L_7450)
.L_7450:
        /*000c*/ 	.word	0x00000000
        /*0010*/ 	.short	0x0001
        /*0012*/ 	.short	0x0008
        /*0014*/ 	.byte	0x00, 0xf0, 0x81, 0x08


	//----- nvinfo : EIATTR_KPARAM_INFO
	.align		4
.L_7451:
        /*0018*/ 	.byte	0x04, 0x17
        /*001a*/ 	.short	(.L_7453 - .L_7452)
.L_7452:
        /*001c*/ 	.word	0x00000000
        /*0020*/ 	.short	0x0000
        /*0022*/ 	.short	0x0000
        /*0024*/ 	.byte	0x00, 0xf0, 0x11, 0x00


	//----- nvinfo : EIATTR_SPARSE_MMA_MASK
	.align		4
.L_7453:
        /*0028*/ 	.byte	0x03, 0x50
        /*002a*/ 	.short	0x0000


	//----- nvinfo : EIATTR_MAXREG_COUNT
	.align		4
        /*002c*/ 	.byte	0x03, 0x1b
        /*002e*/ 	.short	0x0080


	//----- nvinfo : EIATTR_EXTERNS
	.align		4
        /*0030*/ 	.byte	0x04, 0x0f
        /*0032*/ 	.short	(.L_7455 - .L_7454)


	//   ....[0]....
	.align		4
.L_7454:
        /*0034*/ 	.word	index@(__assertfail)


	//----- nvinfo : EIATTR_MERCURY_ISA_VERSION
	.align		4
.L_7455:
        /*0038*/ 	.byte	0x03, 0x5f
        /*003a*/ 	.short	0x0101


	//----- nvinfo : EIATTR_SYSCALL_OFFSETS
	.align		4
        /*003c*/ 	.byte	0x04, 0x46
        /*003e*/ 	.short	(.L_7457 - .L_7456)


	//   ....[0]....
.L_7456:
        /*0040*/ 	.word	0x00002140


	//   ....[1]....
        /*0044*/ 	.word	0x00003430


	//   ....[2]....
        /*0048*/ 	.word	0x000055c0


	//   ....[3]....
        /*004c*/ 	.word	0x000068b0


	//   ....[4]....
        /*0050*/ 	.word	0x00008a30


	//   ....[5]....
        /*0054*/ 	.word	0x00009d20


	//   ....[6]....
        /*0058*/ 	.word	0x0000be90


	//   ....[7]....
        /*005c*/ 	.word	0x0000d180


	//----- nvinfo : EIATTR_EXIT_INSTR_OFFSETS
	.align		4
.L_7457:
        /*0060*/ 	.byte	0x04, 0x1c
        /*0062*/ 	.short	(.L_7459 - .L_7458)


	//   ....[0]....
.L_7458:
        /*0064*/ 	.word	0x00009dd0


	//   ....[1]....
        /*0068*/ 	.word	0x0000c4a0


	//   ....[2]....
        /*006c*/ 	.word	0x0000c4e0


	//   ....[3]....
        /*0070*/ 	.word	0x0000c570


	//   ....[4]....
        /*0074*/ 	.word	0x0000c5a0


	//   ....[5]....
        /*0078*/ 	.word	0x0000c5d0


	//   ....[6]....
        /*007c*/ 	.word	0x0000c650


	//   ....[7]....
        /*0080*/ 	.word	0x0000c680


	//   ....[8]....
        /*0084*/ 	.word	0x0000c710


	//   ....[9]....
        /*0088*/ 	.word	0x0000c750


	//   ....[10]....
        /*008c*/ 	.word	0x0000c790


	//   ....[11]....
        /*0090*/ 	.word	0x0000c850


	//   ....[12]....
        /*0094*/ 	.word	0x0000c8a0


	//   ....[13]....
        /*0098*/ 	.word	0x0000ca20


	//   ....[14]....
        /*009c*/ 	.word	0x0000cb70


	//   ....[15]....
        /*00a0*/ 	.word	0x0000cba0


	//   ....[16]....
        /*00a4*/ 	.word	0x0000cc50


	//   ....[17]....
        /*00a8*/ 	.word	0x0000cdc0


	//   ....[18]....
        /*00ac*/ 	.word	0x0000cf30


	//   ....[19]....
        /*00b0*/ 	.word	0x0000d080


	//   ....[20]....
        /*00b4*/ 	.word	0x0000d190


	//   ....[21]....
        /*00b8*/ 	.word	0x0000d1c0


	//   ....[22]....
        /*00bc*/ 	.word	0x0000d1f0


	//----- nvinfo : EIATTR_MAX_THREADS
	.align		4
.L_7459:
        /*00c0*/ 	.byte	0x04, 0x05
        /*00c2*/ 	.short	(.L_7461 - .L_7460)
.L_7460:
        /*00c4*/ 	.word	0x00000080
        /*00c8*/ 	.word	0x00000001
        /*00cc*/ 	.word	0x00000001


	//----- nvinfo : EIATTR_CRS_STACK_SIZE
	.align		4
.L_7461:
        /*00d0*/ 	.byte	0x04, 0x1e
        /*00d2*/ 	.short	(.L_7463 - .L_7462)
.L_7462:
        /*00d4*/ 	.word	0x00000000


	//----- nvinfo : EIATTR_CBANK_PARAM_SIZE
	.align		4
.L_7463:
        /*00d8*/ 	.byte	0x03, 0x19
        /*00da*/ 	.short	0x0228


	//----- nvinfo : EIATTR_PARAM_CBANK
	.align		4
        /*00dc*/ 	.byte	0x04, 0x0a
        /*00de*/ 	.short	(.L_7465 - .L_7464)
	.align		4
.L_7464:
        /*00e0*/ 	.word	index@(.nv.constant0._ZN2at6native18elementwise_kernelILi128ELi4EZNS0_15gpu_kernel_implINS0_13BUnaryFunctorIfffZZZNS0_21remainder_kernel_cudaERNS_18TensorIteratorBaseEENKUlvE0_clEvENKUlvE0_clEvEUlffE_EEEEvS5_RKT_EUliE_EEviT1_)
        /*00e4*/ 	.short	0x0210
        /*00e6*/ 	.short	0x0228


	//----- nvinfo : EIATTR_SW_WAR
	.align		4
.L_7465:
        /*00e8*/ 	.byte	0x04, 0x36
        /*00ea*/ 	.short	(.L_7467 - .L_7466)
.L_7466:
        /*00ec*/ 	.word	0x00000008
.L_7467:


//--------------------- .nv.info._ZN2at6native27unrolled_elementwise_kernelINS0_13BUnaryFunctorIfffZZZNS0_21remainder_kernel_cudaERNS_18TensorIteratorBaseEENKUlvE0_clEvENKUlvE0_clEvEUlffE_EESt5arrayIPcLm2EELi4E23TrivialOffsetCalculatorILi1EjESD_NS0_6memory12LoadWithCastILi1EEENSE_13StoreWithCastILi1EEEEEviT_T0_T2_T3_T4_T5_ --------------------------
	.section	.nv.info._ZN2at6native27unrolled_elementwise_kernelINS0_13BUnaryFunctorIfffZZZNS0_21remainder_kernel_cudaERNS_18TensorIteratorBaseEENKUlvE0_clEvENKUlvE0_clEvEUlffE_EESt5arrayIPcLm2EELi4E23TrivialOffsetCalculatorILi1EjESD_NS0_6memory12LoadWithCastILi1EEENSE_13StoreWithCastILi1EEEEEviT_T0_T2_T3_T4_T5_,"",@"SHT_CUDA_INFO"
	.sectionflags	@""
	.align	4


	//----- nvinfo : EIATTR_CUDA_API_VERSION
	.align		4
        /*0000*/ 	.byte	0x04, 0x37
        /*0002*/ 	.short	(.L_7469 - .L_7468)
.L_7468:
        /*0004*/ 	.word	0x00000082


	//----- nvinfo : EIATTR_KPARAM_INFO
	.align		4
.L_7469:
        /*0008*/ 	.byte	0x04, 0x17
        /*000a*/ 	.short	(.L_7471 - .L_7470)
.L_7470:
        /*000c*/ 	.word	0x00000000
        /*0010*/ 	.short	0x0006
        /*0012*/ 	.short	0x002c
        /*0014*/ 	.byte	0x00, 0xf0, 0x21, 0x00


	//----- nvinfo : EIATTR_KPARAM_INFO
	.align		4
.L_7471:
        /*0018*/ 	.byte	0x04, 0x17
        /*001a*/ 	.short	(.L_7473 - .L_7472)
.L_7472:
        /*001c*/ 	.word	0x00000000
        /*0020*/ 	.short	0x0005
        /*0022*/ 	.short	0x0024
        /*0024*/ 	.byte	0x00, 0xf0, 0x21, 0x00


	//----- nvinfo : EIATTR_KPARAM_INFO
	.align		4
.L_7473:
        /*0028*/ 	.byte	0x04, 0x17
        /*002a*/ 	.short	(.L_7475 - .L_7474)
.L_7474:
        /*002c*/ 	.word	0x00000000
        /*0030*/ 	.short	0x0004
        /*0032*/ 	.short	0x0021
        /*0034*/ 	.byte	0x00, 0xf0, 0x05, 0x00


	//----- nvinfo : EIATTR_KPARAM_INFO
	.align		4
.L_7475:
        /*0038*/ 	.byte	0x04, 0x17
        /*003a*/ 	.short	(.L_7477 - .L_7476)
.L_7476:
        /*003c*/ 	.word	0x00000000
        /*0040*/ 	.short	0x0003
        /*0042*/ 	.short	0x0020
        /*0044*/ 	.byte	0x00, 0xf0, 0x05, 0x00


	//----- nvinfo : EIATTR_KPARAM_INFO
	.align		4
.L_7477:
        /*0048*/ 	.byte	0x04, 0x17
        /*004a*/ 	.short	(.L_7479 - .L_7478)
.L_7478:
        /*004c*/ 	.word	0x00000000
        /*0050*/ 	.short	0x0002
        /*0052*/ 	.short	0x0010
        /*0054*/ 	.byte	0x00, 0xf0, 0x41, 0x00


	//----- nvinfo : EIATTR_KPARAM_INFO
	.align		4
.L_7479:
        /*0058*/ 	.byte	0x04, 0x17
        /*005a*/ 	.short	(.L_7481 - .L_7480)
.L_7480:
        /*005c*/ 	.word	0x00000000
        /*0060*/ 	.short	0x0001
        /*0062*/ 	.short	0x0004
        /*0064*/ 	.byte	0x00, 0xf0, 0x21, 0x00


	//----- nvinfo : EIATTR_KPARAM_INFO
	.align		4
.L_7481:
        /*0068*/ 	.byte	0x04, 0x17
        /*006a*/ 	.short	(.L_7483 - .L_7482)
.L_7482:
        /*006c*/ 	.word	0x00000000
        /*0070*/ 	.short	0x0000
        /*0072*/ 	.short	0x0000
        /*0074*/ 	.byte	0x00, 0xf0, 0x11, 0x00


	//----- nvinfo : EIATTR_SPARSE_MMA_MASK
	.align		4
.L_7483:
        /*0078*/ 	.byte	0x03, 0x50
        /*007a*/ 	.short	0x0000


	//----- nvinfo : EIATTR_MAXREG_COUNT
	.align		4
        /*007c*/ 	.byte	0x03, 0x1b
        /*007e*/ 	.short	0x00ff


	//----- nvinfo : EIATTR_EXTERNS
	.align		4
        /*0080*/ 	.byte	0x04, 0x0f
        /*0082*/ 	.short	(.L_7485 - .L_7484)


	//   ....[0]....
	.align		4
.L_7484:
        /*0084*/ 	.word	index@(__assertfail)


	//----- nvinfo : EIATTR_MERCURY_ISA_VERSION
	.align		4
.L_7485:
        /*0088*/ 	.byte	0x03, 0x5f
        /*008a*/ 	.short	0x0101


	//----- nvinfo : EIATTR_SYSCALL_OFFSETS
	.align		4
        /*008c*/ 	.byte	0x04, 0x46
        /*008e*/ 	.short	(.L_7487 - .L_7486)


	//   ....[0]....
.L_7486:
        /*0090*/ 	.word	0x00000e70


	//   ....[1]....
        /*0094*/ 	.word	0x00001d20


	//   ....[2]....
        /*0098*/ 	.word	0x00002be0


	//   ....[3]....
        /*009c*/ 	.word	0x00003a40


	//   ....[4]....
        /*00a0*/ 	.word	0x00005e00


	//   ....[5]....
        /*00a4*/ 	.word	0x00006d00


	//   ....[6]....
        /*00a8*/ 	.word	0x00007bc0


	//   ....[7]....
        /*00ac*/ 	.word	0x00008a80


	//----- nvinfo : EIATTR_EXIT_INSTR_OFFSETS
	.align		4
.L_7487:
        /*00b0*/ 	.byte	0x04, 0x1c
        /*00b2*/ 	.short	(.L_7489 - .L_7488)


	//   ....[0]....
.L_7488:
        /*00b4*/ 	.word	0x00007c60


	//   ....[1]....
        /*00b8*/ 	.word	0x00007da0


	//   ....[2]....
        /*00bc*/ 	.word	0x00007de0


	//   ....[3]....
        /*00c0*/ 	.word	0x00007e70


	//   ....[4]....
        /*00c4*/ 	.word	0x00007ea0


	//   ....[5]....
        /*00c8*/ 	.word	0x00007ed0


	//   ....[6]....
        /*00cc*/ 	.word	0x00007f50


	//   ....[7]....
        /*00d0*/ 	.word	0x00007f80


	//   ....[8]....
        /*00d4*/ 	.word	0x00008010


	//   ....[9]....
        /*00d8*/ 	.word	0x00008050


	//   ....[10]....
        /*00dc*/ 	.word	0x00008090


	//   ....[11]....
        /*00e0*/ 	.word	0x00008150


	//   ....[12]....
        /*00e4*/ 	.word	0x000081a0


	//   ....[13]....
        /*00e8*/ 	.word	0x00008320


	//   ....[14]....
        /*00ec*/ 	.word	0x00008470


	//   ....[15]....
        /*00f0*/ 	.word	0x000084a0


	//   ....[16]....
        /*00f4*/ 	.word	0x00008550


	//   ....[17]....
        /*00f8*/ 	.word	0x000086c0


	//   ....[18]....
        /*00fc*/ 	.word	0x00008830


	//   ....[19]....
        /*0100*/ 	.word	0x00008980


	//   ....[20]....
        /*0104*/ 	.word	0x00008a90


	//   ....[21]....
        /*0108*/ 	.word	0x00008ac0


	//   ....[22]....
        /*010c*/ 	.word	0x00008af0


	//----- nvinfo : EIATTR_MAX_THREADS
	.align		4
.L_7489:
        /*0110*/ 	.byte	0x04, 0x05
        /*0112*/ 	.short	(.L_7491 - .L_7490)
.L_7490:
        /*0114*/ 	.word	0x00000080
        /*0118*/ 	.word	0x00000001
        /*011c*/ 	.word	0x00000001


	//----- nvinfo : EIATTR_CRS_STACK_SIZE
	.align		4
.L_7491:
        /*0120*/ 	.byte	0x04, 0x1e
        /*0122*/ 	.short	(.L_7493 - .L_7492)
.L_7492:
        /*0124*/ 	.word	0x00000000


	//----- nvinfo : EIATTR_CBANK_PARAM_SIZE
	.align		4
.L_7493:
        /*0128*/ 	.byte	0x03, 0x19
        /*012a*/ 	.short	0x0034


	//----- nvinfo : EIATTR_PARAM_CBANK
	.align		4
        /*012c*/ 	.byte	0x04, 0x0a
        /*012e*/ 	.short	(.L_7495 - .L_7494)
	.align		4
.L_7494:
        /*0130*/ 	.word	index@(.nv.constant0._ZN2at6native27unrolled_elementwise_kernelINS0_13BUnaryFunctorIfffZZZNS0_21remainder_kernel_cudaERNS_18TensorIteratorBaseEENKUlvE0_clEvENKUlvE0_clEvEUlffE_EESt5arrayIPcLm2EELi4E23TrivialOffsetCalculatorILi1EjESD_NS0_6memory12LoadWithCastILi1EEENSE_13StoreWithCastILi1EEEEEviT_T0_T2_T3_T4_T5_)
        /*0134*/ 	.short	0x0210
        /*0136*/ 	.short	0x0034


	//----- nvinfo : EIATTR_SW_WAR
	.align		4
.L_7495:
        /*0138*/ 	.byte	0x04, 0x36
        /*013a*/ 	.short	(.L_7497 - .L_7496)
.L_7496:
        /*013c*/ 	.word	0x00000008
.L_7497:


//--------------------- .nv.info._ZN2at6native18elementwise_kernelILi128ELi2EZNS0_22gpu_kernel_impl_nocastINS0_13BUnaryFunctorIfffZZZNS0_21remainder_kernel_cudaERNS_18TensorIteratorBaseEENKUlvE0_clEvENKUlvE0_clEvEUlffE_EEEEvS5_RKT_EUliE_EEviT1_ --------------------------
	.section	.nv.info._ZN2at6native18elementwise_kernelILi128ELi2EZNS0_22gpu_kernel_impl_nocastINS0_13BUnaryFunctorIfffZZZNS0_21remainder_kernel_cudaERNS_18TensorIteratorBaseEENKUlvE0_clEvENKUlvE0_clEvEUlffE_EEEEvS5_RKT_EUliE_EEviT1_,"",@"SHT_CUDA_INFO"
	.sectionflags	@""
	.align	4


	//----- nvinfo : EIATTR_CUDA_API_VERSION
	.align		4
        /*0000*/ 	.byte	0x04, 0x37
        /*0002*/ 	.short	(.L_7499 - .L_7498)
.L_7498:
        /*0004*/ 	.word	0x00000082


	//----- nvinfo : EIATTR_KPARAM_INFO
	.align		4
.L_7499:
        /*0008*/ 	.byte	0x04, 0x17
        /*000a*/ 	.short	(.L_7501 - .L_7500)
.L_7500:
        /*000c*/ 	.word	0x00000000
        /*0010*/ 	.short	0x0001
        /*0012*/ 	.short	0x0008
        /*0014*/ 	.byte	0x00, 0xf0, 0x61, 0x08


	//----- nvinfo : EIATTR_KPARAM_INFO
	.align		4
.L_7501:
        /*0018*/ 	.byte	0x04, 0x17
        /*001a*/ 	.short	(.L_7503 - .L_7502)
.L_7502:
        /*001c*/ 	.word	0x00000000
        /*0020*/ 	.short	0x0000
        /*0022*/ 	.short	0x0000
        /*0024*/ 	.byte	0x00, 0xf0, 0x11, 0x00


	//----- nvinfo : EIATTR_SPARSE_MMA_MASK
	.align		4
.L_7503:
        /*0028*/ 	.byte	0x03, 0x50
        /*002a*/ 	.short	0x0000


	//----- nvinfo : EIATTR_MAXREG_COUNT
	.align		4
        /*002c*/ 	.byte	0x03, 0x1b
        /*002e*/ 	.short	0x0080


	//----- nvinfo : EIATTR_MERCURY_ISA_VERSION
	.align		4
        /*0030*/ 	.byte	0x03, 0x5f
        /*0032*/ 	.short	0x0101


	//----- nvinfo : EIATTR_EXIT_INSTR_OFFSETS
	.align		4
        /*0034*/ 	.byte	0x04, 0x1c
        /*0036*/ 	.short	(.L_7505 - .L_7504)


	//   ....[0]....
.L_7504:
        /*0038*/ 	.word	0x000018e0


	//   ....[1]....
        /*003c*/ 	.word	0x00003100


	//----- nvinfo : EIATTR_MAX_THREADS
	.align		4
.L_7505:
        /*0040*/ 	.byte	0x04, 0x05
        /*0042*/ 	.short	(.L_7507 - .L_7506)
.L_7506:
        /*0044*/ 	.word	0x00000080
        /*0048*/ 	.word	0x00000001
        /*004c*/ 	.word	0x00000001


	//----- nvinfo : EIATTR_CRS_STACK_SIZE
	.align		4
.L_7507:
        /*0050*/ 	.byte	0x04, 0x1e
        /*0052*/ 	.short	(.L_7509 - .L_7508)
.L_7508:
        /*0054*/ 	.word	0x00000000


	//----- nvinfo : EIATTR_CBANK_PARAM_SIZE
	.align		4
.L_7509:
        /*0058*/ 	.byte	0x03, 0x19
        /*005a*/ 	.short	0x0220


	//----- nvinfo : EIATTR_PARAM_CBANK
	.align		4
        /*005c*/ 	.byte	0x04, 0x0a
        /*005e*/ 	.short	(.L_7511 - .L_7510)
	.align		4
.L_7510:
        /*0060*/ 	.word	index@(.nv.constant0._ZN2at6native18elementwise_kernelILi128ELi2EZNS0_22gpu_kernel_impl_nocastINS0_13BUnaryFunctorIfffZZZNS0_21remainder_kernel_cudaERNS_18TensorIteratorBaseEENKUlvE0_clEvENKUlvE0_clEvEUlffE_EEEEvS5_RKT_EUliE_EEviT1_)
        /*0064*/ 	.short	0x0210
        /*0066*/ 	.short	0x0220


	//----- nvinfo : EIATTR_SW_WAR
	.align		4
.L_7511:
        /*0068*/ 	.byte	0x04, 0x36
        /*006a*/ 	.short	(.L_7513 - .L_7512)
.L_7512:
        /*006c*/ 	.word	0x00000008
.L_7513:


//--------------------- .nv.info._ZN2at6native27unrolled_elementwise_kernelINS0_13BUnaryFunctorIfffZZZNS0_21remainder_kernel_cudaERNS_18TensorIteratorBaseEENKUlvE0_clEvENKUlvE0_clEvEUlffE_EESt5arrayIPcLm2EELi4E23TrivialOffsetCalculatorILi1EjESD_NS0_6memory15LoadWithoutCastENSE_16StoreWithoutCastEEEviT_T0_T2_T3_T4_T5_ --------------------------
	.section	.nv.info._ZN2at6native27unrolled_elementwise_kernelINS0_13BUnaryFunctorIfffZZZNS0_21remainder_kernel_cudaERNS_18TensorIteratorBaseEENKUlvE0_clEvENKUlvE0_clEvEUlffE_EESt5arrayIPcLm2EELi4E23TrivialOffsetCalculatorILi1EjESD_NS0_6memory15LoadWithoutCastENSE_16StoreWithoutCastEEEviT_T0_T2_T3_T4_T5_,"",@"SHT_CUDA_INFO"
	.sectionflags	@""
	.align	4


	//----- nvinfo : EIATTR_CUDA_API_VERSION
	.align		4
        /*0000*/ 	.byte	0x04, 0x37
        /*0002*/ 	.short	(.L_7515 - .L_7514)
.L_7514:
        /*0004*/ 	.word	0x00000082


	//----- nvinfo : EIATTR_KPARAM_INFO
	.align		4
.L_7515:
        /*0008*/ 	.byte	0x04, 0x17
        /*000a*/ 	.short	(.L_7517 - .L_7516)
.L_7516:
        /*000c*/ 	.word	0x00000000
        /*0010*/ 	.short	0x0006
        /*0012*/ 	.short	0x0023
        /*0014*/ 	.byte	0x00, 0xf0, 0x05, 0x00


	//----- nvinfo : EIATTR_KPARAM_INFO
	.align		4
.L_7517:
        /*0018*/ 	.byte	0x04, 0x17
        /*001a*/ 	.short	(.L_7519 - .L_7518)
.L_7518:
        /*001c*/ 	.word	0x00000000
        /*0020*/ 	.short	0x0005
        /*0022*/ 	.short	0x0022
        /*0024*/ 	.byte	0x00, 0xf0, 0x05, 0x00


	//----- nvinfo : EIATTR_KPARAM_INFO
	.align		4
.L_7519:
        /*0028*/ 	.byte	0x04, 0x17
        /*002a*/ 	.short	(.L_7521 - .L_7520)
.L_7520:
        /*002c*/ 	.word	0x00000000
        /*0030*/ 	.short	0x0004
        /*0032*/ 	.short	0x0021
        /*0034*/ 	.byte	0x00, 0xf0, 0x05, 0x00


	//----- nvinfo : EIATTR_KPARAM_INFO
	.align		4
.L_7521:
        /*0038*/ 	.byte	0x04, 0x17
        /*003a*/ 	.short	(.L_7523 - .L_7522)
.L_7522:
        /*003c*/ 	.word	0x00000000
        /*0040*/ 	.short	0x0003
        /*0042*/ 	.short	0x0020
        /*0044*/ 	.byte	0x00, 0xf0, 0x05, 0x00


	//----- nvinfo : EIATTR_KPARAM_INFO
	.align		4
.L_7523:
        /*0048*/ 	.byte	0x04, 0x17
        /*004a*/ 	.short	(.L_7525 - .L_7524)
.L_7524:
        /*004c*/ 	.word	0x00000000
        /*0050*/ 	.short	0x0002
        /*0052*/ 	.short	0x0010
        /*0054*/ 	.byte	0x00, 0xf0, 0x41, 0x00


	//----- nvinfo : EIATTR_KPARAM_INFO
	.align		4
.L_7525:
        /*0058*/ 	.byte	0x04, 0x17
        /*005a*/ 	.short	(.L_7527 - .L_7526)
.L_7526:
        /*005c*/ 	.word	0x00000000
        /*0060*/ 	.short	0x0001
        /*0062*/ 	.short	0x0004
        /*0064*/ 	.byte	0x00, 0xf0, 0x21, 0x00


	//----- nvinfo : EIATTR_KPARAM_INFO
	.align		4
.L_7527:
        /*0068*/ 	.byte	0x04, 0x17
        /*006a*/ 	.short	(.L_7529 - .L_7528)
.L_7528:
        /*006c*/ 	.word	0x00000000
        /*0070*/ 	.short	0x0000
        /*0072*/ 	.short	0x0000
        /*0074*/ 	.byte	0x00, 0xf0, 0x11, 0x00


	//----- nvinfo : EIATTR_SPARSE_MMA_MASK
	.align		4
.L_7529:
        /*0078*/ 	.byte	0x03, 0x50
        /*007a*/ 	.short	0x0000


	//----- nvinfo : EIATTR_MAXREG_COUNT
	.align		4
        /*007c*/ 	.byte	0x03, 0x1b
        /*007e*/ 	.short	0x00ff


	//----- nvinfo : EIATTR_MERCURY_ISA_VERSION
	.align		4
        /*0080*/ 	.byte	0x03, 0x5f
        /*0082*/ 	.short	0x0101


	//----- nvinfo : EIATTR_EXIT_INSTR_OFFSETS
	.align		4
        /*0084*/ 	.byte	0x04, 0x1c
        /*0086*/ 	.short	(.L_7531 - .L_7530)


	//   ....[0]....
.L_7530:
        /*0088*/ 	.word	0x00001760


	//   ....[1]....
        /*008c*/ 	.word	0x000017b0


	//----- nvinfo : EIATTR_MAX_THREADS
	.align		4
.L_7531:
        /*0090*/ 	.byte	0x04, 0x05
        /*0092*/ 	.short	(.L_7533 - .L_7532)
.L_7532:
        /*0094*/ 	.word	0x00000080
        /*0098*/ 	.word	0x00000001
        /*009c*/ 	.word	0x00000001


	//----- nvinfo : EIATTR_CRS_STACK_SIZE
	.align		4
.L_7533:
        /*00a0*/ 	.byte	0x04, 0x1e
        /*00a2*/ 	.short	(.L_7535 - .L_7534)
.L_7534:
        /*00a4*/ 	.word	0x00000000


	//----- nvinfo : EIATTR_CBANK_PARAM_SIZE
	.align		4
.L_7535:
        /*00a8*/ 	.byte	0x03, 0x19
        /*00aa*/ 	.short	0x0024


	//----- nvinfo : EIATTR_PARAM_CBANK
	.align		4
        /*00ac*/ 	.byte	0x04, 0x0a
        /*00ae*/ 	.short	(.L_7537 - .L_7536)
	.align		4
.L_7536:
        /*00b0*/ 	.word	index@(.nv.constant0._ZN2at6native27unrolled_elementwise_kernelINS0_13BUnaryFunctorIfffZZZNS0_21remainder_kernel_cudaERNS_18TensorIteratorBaseEENKUlvE0_clEvENKUlvE0_clEvEUlffE_EESt5arrayIPcLm2EELi4E23TrivialOffsetCalculatorILi1EjESD_NS0_6memory15LoadWithoutCastENSE_16StoreWithoutCastEEEviT_T0_T2_T3_T4_T5_)
        /*00b4*/ 	.short	0x0210
        /*00b6*/ 	.short	0x0024


	//----- nvinfo : EIATTR_SW_WAR
	.align		4
.L_7537:
        /*00b8*/ 	.byte	0x04, 0x36
        /*00ba*/ 	.short	(.L_7539 - .L_7538)
.L_7538:
        /*00bc*/ 	.word	0x00000008
.L_7539:


//--------------------- .nv.info._ZN2at6native29vectorized_elementwise_kernelILi2ENS0_13BUnaryFunctorIfffZZZNS0_21remainder_kernel_cudaERNS_18TensorIteratorBaseEENKUlvE0_clEvENKUlvE0_clEvEUlffE_EESt5arrayIPcLm2EEEEviT0_T1_ --------------------------
	.section	.nv.info._ZN2at6native29vectorized_elementwise_kernelILi2ENS0_13BUnaryFunctorIfffZZZNS0_21remainder_kernel_cudaERNS_18TensorIteratorBaseEENKUlvE0_clEvENKUlvE0_clEvEUlffE_EESt5arrayIPcLm2EEEEviT0_T1_,"",@"SHT_CUDA_INFO"
	.sectionflags	@""
	.align	4


	//----- nvinfo : EIATTR_CUDA_API_VERSION
	.align		4
        /*0000*/ 	.byte	0x04, 0x37
        /*0002*/ 	.short	(.L_7541 - .L_7540)
.L_7540:
        /*0004*/ 	.word	0x00000082


	//----- nvinfo : EIATTR_KPARAM_INFO
	.align		4
.L_7541:
        /*0008*/ 	.byte	0x04, 0x17
        /*000a*/ 	.short	(.L_7543 - .L_7542)
.L_7542:
        /*000c*/ 	.word	0x00000000
        /*0010*/ 	.short	0x0002
        /*0012*/ 	.short	0x0010
        /*0014*/ 	.byte	0x00, 0xf0, 0x41, 0x00


	//----- nvinfo : EIATTR_KPARAM_INFO
	.align		4
.L_7543:
        /*0018*/ 	.byte	0x04, 0x17
        /*001a*/ 	.short	(.L_7545 - .L_7544)
.L_7544:
        /*001c*/ 	.word	0x00000000
        /*0020*/ 	.short	0x0001
        /*0022*/ 	.short	0x0004
        /*0024*/ 	.byte	0x00, 0xf0, 0x21, 0x00


	//----- nvinfo : EIATTR_KPARAM_INFO
	.align		4
.L_7545:
        /*0028*/ 	.byte	0x04, 0x17
        /*002a*/ 	.short	(.L_7547 - .L_7546)
.L_7546:
        /*002c*/ 	.word	0x00000000
        /*0030*/ 	.short	0x0000
        /*0032*/ 	.short	0x0000
        /*0034*/ 	.byte	0x00, 0xf0, 0x11, 0x00


	//----- nvinfo : EIATTR_SPARSE_MMA_MASK
	.align		4
.L_7547:
        /*0038*/ 	.byte	0x03, 0x50
        /*003a*/ 	.short	0x0000


	//----- nvinfo : EIATTR_MAXREG_COUNT
	.align		4
        /*003c*/ 	.byte	0x03, 0x1b
        /*003e*/ 	.short	0x00ff


	//----- nvinfo : EIATTR_MERCURY_ISA_VERSION
	.align		4
        /*0040*/ 	.byte	0x03, 0x5f
        /*0042*/ 	.short	0x0101


	//----- nvinfo : EIATTR_EXIT_INSTR_OFFSETS
	.align		4
        /*0044*/ 	.byte	0x04, 0x1c
        /*0046*/ 	.short	(.L_7549 - .L_7548)


	//   ....[0]....
.L_7548:
        /*0048*/ 	.word	0x000025a0


	//   ....[1]....
        /*004c*/ 	.word	0x00005400


	//   ....[2]....
        /*0050*/ 	.word	0x00005450


	//----- nvinfo : EIATTR_MAX_THREADS
	.align		4
.L_7549:
        /*0054*/ 	.byte	0x04, 0x05
        /*0056*/ 	.short	(.L_7551 - .L_7550)
.L_7550:
        /*0058*/ 	.word	0x00000080
        /*005c*/ 	.word	0x00000001
        /*0060*/ 	.word	0x00000001


	//----- nvinfo : EIATTR_CRS_STACK_SIZE
	.align		4
.L_7551:
        /*0064*/ 	.byte	0x04, 0x1e
        /*0066*/ 	.short	(.L_7553 - .L_7552)
.L_7552:
        /*0068*/ 	.word	0x00000000


	//----- nvinfo : EIATTR_CBANK_PARAM_SIZE
	.align		4
.L_7553:
        /*006c*/ 	.byte	0x03, 0x19
        /*006e*/ 	.short	0x0020


	//----- nvinfo : EIATTR_PARAM_CBANK
	.align		4
        /*0070*/ 	.byte	0x04, 0x0a
        /*0072*/ 	.short	(.L_7555 - .L_7554)
	.align		4
.L_7554:
        /*0074*/ 	.word	index@(.nv.constant0._ZN2at6native29vectorized_elementwise_kernelILi2ENS0_13BUnaryFunctorIfffZZZNS0_21remainder_kernel_cudaERNS_18TensorIteratorBaseEENKUlvE0_clEvENKUlvE0_clEvEUlffE_EESt5arrayIPcLm2EEEEviT0_T1_)
        /*0078*/ 	.short	0x0210
        /*007a*/ 	.short	0x0020


	//----- nvinfo : EIATTR_SW_WAR
	.align		4
.L_7555:
        /*007c*/ 	.byte	0x04, 0x36
        /*007e*/ 	.short	(.L_7557 - .L_7556)
.L_7556:
        /*0080*/ 	.word	0x00000008
.L_7557:


//--------------------- .nv.info._ZN2at6native29vectorized_elementwise_kernelILi4ENS0_13BUnaryFunctorIfffZZZNS0_21remainder_kernel_cudaERNS_18TensorIteratorBaseEENKUlvE0_clEvENKUlvE0_clEvEUlffE_EESt5arrayIPcLm2EEEEviT0_T1_ --------------------------
	.section	.nv.info._ZN2at6native29vectorized_elementwise_kernelILi4ENS0_13BUnaryFunctorIfffZZZNS0_21remainder_kernel_cudaERNS_18TensorIteratorBaseEENKUlvE0_clEvENKUlvE0_clEvEUlffE_EESt5arrayIPcLm2EEEEviT0_T1_,"",@"SHT_CUDA_INFO"
	.sectionflags	@""
	.align	4


	//----- nvinfo : EIATTR_CUDA_API_VERSION
	.align		4
        /*0000*/ 	.byte	0x04, 0x37
        /*0002*/ 	.short	(.L_7559 - .L_7558)
.L_7558:
        /*0004*/ 	.word	0x00000082


	//----- nvinfo : EIATTR_KPARAM_INFO
	.align		4
.L_7559:
        /*0008*/ 	.byte	0x04, 0x17
        /*000a*/ 	.short	(.L_7561 - .L_7560)
.L_7560:
        /*000c*/ 	.word	0x00000000
        /*0010*/ 	.short	0x0002
        /*0012*/ 	.short	0x0010
        /*0014*/ 	.byte	0x00, 0xf0, 0x41, 0x00


	//----- nvinfo : EIATTR_KPARAM_INFO
	.align		4
.L_7561:
        /*0018*/ 	.byte	0x04, 0x17
        /*001a*/ 	.short	(.L_7563 - .L_7562)
.L_7562:
        /*001c*/ 	.word	0x00000000
        /*0020*/ 	.short	0x0001
        /*0022*/ 	.short	0x0004
        /*0024*/ 	.byte	0x00, 0xf0, 0x21, 0x00


	//----- nvinfo : EIATTR_KPARAM_INFO
	.align		4
.L_7563:
        /*0028*/ 	.byte	0x04, 0x17
        /*002a*/ 	.short	(.L_7565 - .L_7564)
.L_7564:
        /*002c*/ 	.word	0x00000000
        /*0030*/ 	.short	0x0000
        /*0032*/ 	.short	0x0000
        /*0034*/ 	.byte	0x00, 0xf0, 0x11, 0x00


	//----- nvinfo : EIATTR_SPARSE_MMA_MASK
	.align		4
.L_7565:
        /*0038*/ 	.byte	0x03, 0x50
        /*003a*/ 	.short	0x0000


	//----- nvinfo : EIATTR_MAXREG_COUNT
	.align		4
        /*003c*/ 	.byte	0x03, 0x1b
        /*003e*/ 	.short	0x00ff


	//----- nvinfo : EIATTR_MERCURY_ISA_VERSION
	.align		4
        /*0040*/ 	.byte	0x03, 0x5f
        /*0042*/ 	.short	0x0101


	//----- nvinfo : EIATTR_EXIT_INSTR_OFFSETS
	.align		4
        /*0044*/ 	.byte	0x04, 0x1c
        /*0046*/ 	.short	(.L_7567 - .L_7566)


	//   ....[0]....
.L_7566:
        /*0048*/ 	.word	0x00002540


	//   ....[1]....
        /*004c*/ 	.word	0x000053a0


	//   ....[2]....
        /*0050*/ 	.word	0x000053f0


	//----- nvinfo : EIATTR_MAX_THREADS
	.align		4
.L_7567:
        /*0054*/ 	.byte	0x04, 0x05
        /*0056*/ 	.short	(.L_7569 - .L_7568)
.L_7568:
        /*0058*/ 	.word	0x00000080
        /*005c*/ 	.word	0x00000001
        /*0060*/ 	.word	0x00000001


	//----- nvinfo : EIATTR_CRS_STACK_SIZE
	.align		4
.L_7569:
        /*0064*/ 	.byte	0x04, 0x1e
        /*0066*/ 	.short	(.L_7571 - .L_7570)
.L_7570:
        /*0068*/ 	.word	0x00000000


	//----- nvinfo : EIATTR_CBANK_PARAM_SIZE
	.align		4
.L_7571:
        /*006c*/ 	.byte	0x03, 0x19
        /*006e*/ 	.short	0x0020


	//----- nvinfo : EIATTR_PARAM_CBANK
	.align		4
        /*0070*/ 	.byte	0x04, 0x0a
        /*0072*/ 	.short	(.L_7573 - .L_7572)
	.align		4
.L_7572:
        /*0074*/ 	.word	index@(.nv.constant0._ZN2at6native29vectorized_elementwise_kernelILi4ENS0_13BUnaryFunctorIfffZZZNS0_21remainder_kernel_cudaERNS_18TensorIteratorBaseEENKUlvE0_clEvENKUlvE0_clEvEUlffE_EESt5arrayIPcLm2EEEEviT0_T1_)
        /*0078*/ 	.short	0x0210
        /*007a*/ 	.short	0x0020


	//----- nvinfo : EIATTR_SW_WAR
	.align		4
.L_7573:
        /*007c*/ 	.byte	0x04, 0x36
        /*007e*/ 	.short	(.L_7575 - .L_7574)
.L_7574:
        /*0080*/ 	.word	0x00000008
.L_7575:


//--------------------- .nv.info._ZN2at6native29vectorized_elementwise_kernelILi8ENS0_13BUnaryFunctorIfffZZZNS0_21remainder_kernel_cudaERNS_18TensorIteratorBaseEENKUlvE0_clEvENKUlvE0_clEvEUlffE_EESt5arrayIPcLm2EEEEviT0_T1_ --------------------------
	.section	.nv.info._ZN2at6native29vectorized_elementwise_kernelILi8ENS0_13BUnaryFunctorIfffZZZNS0_21remainder_kernel_cudaERNS_18TensorIteratorBaseEENKUlvE0_clEvENKUlvE0_clEvEUlffE_EESt5arrayIPcLm2EEEEviT0_T1_,"",@"SHT_CUDA_INFO"
	.sectionflags	@""
	.align	4


	//----- nvinfo : EIATTR_CUDA_API_VERSION
	.align		4
        /*0000*/ 	.byte	0x04, 0x37
        /*0002*/ 	.short	(.L_7577 - .L_7576)
.L_7576:
        /*0004*/ 	.word	0x00000082


	//----- nvinfo : EIATTR_KPARAM_INFO
	.align		4
.L_7577:
        /*0008*/ 	.byte	0x04, 0x17
        /*000a*/ 	.short	(.L_7579 - .L_7578)
.L_7578:
        /*000c*/ 	.word	0x00000000
        /*0010*/ 	.short	0x0002
        /*0012*/ 	.short	0x0010
        /*0014*/ 	.byte	0x00, 0xf0, 0x41, 0x00


	//----- nvinfo : EIATTR_KPARAM_INFO
	.align		4
.L_7579:
        /*0018*/ 	.byte	0x04, 0x17
        /*001a*/ 	.short	(.L_7581 - .L_7580)
.L_7580:
        /*001c*/ 	.word	0x00000000
        /*0020*/ 	.short	0x0001
        /*0022*/ 	.short	0x0004
        /*0024*/ 	.byte	0x00, 0xf0, 0x21, 0x00


	//----- nvinfo : EIATTR_KPARAM_INFO
	.align		4
.L_7581:
        /*0028*/ 	.byte	0x04, 0x17
        /*002a*/ 	.short	(.L_7583 - .L_7582)
.L_7582:
        /*002c*/ 	.word	0x00000000
        /*0030*/ 	.short	0x0000
        /*0032*/ 	.short	0x0000
        /*0034*/ 	.byte	0x00, 0xf0, 0x11, 0x00


	//----- nvinfo : EIATTR_SPARSE_MMA_MASK
	.align		4
.L_7583:
        /*0038*/ 	.byte	0x03, 0x50
        /*003a*/ 	.short	0x0000


	//----- nvinfo : EIATTR_MAXREG_COUNT
	.align		4
        /*003c*/ 	.byte	0x03, 0x1b
        /*003e*/ 	.short	0x00ff


	//----- nvinfo : EIATTR_MERCURY_ISA_VERSION
	.align		4
        /*0040*/ 	.byte	0x03, 0x5f
        /*0042*/ 	.short	0x0101


	//----- nvinfo : EIATTR_EXIT_INSTR_OFFSETS
	.align		4
        /*0044*/ 	.byte	0x04, 0x1c
        /*0046*/ 	.short	(.L_7585 - .L_7584)


	//   ....[0]....
.L_7584:
        /*0048*/ 	.word	0x00002540


	//   ....[1]....
        /*004c*/ 	.word	0x000053a0


	//   ....[2]....
        /*0050*/ 	.word	0x000053f0


	//----- nvinfo : EIATTR_MAX_THREADS
	.align		4
.L_7585:
        /*0054*/ 	.byte	0x04, 0x05
        /*0056*/ 	.short	(.L_7587 - .L_7586)
.L_7586:
        /*0058*/ 	.word	0x00000080
        /*005c*/ 	.word	0x00000001
        /*0060*/ 	.word	0x00000001


	//----- nvinfo : EIATTR_CRS_STACK_SIZE
	.align		4
.L_7587:
        /*0064*/ 	.byte	0x04, 0x1e
        /*0066*/ 	.short	(.L_7589 - .L_7588)
.L_7588:
        /*0068*/ 	.word	0x00000000


	//----- nvinfo : EIATTR_CBANK_PARAM_SIZE
	.align		4
.L_7589:
        /*006c*/ 	.byte	0x03, 0x19
        /*006e*/ 	.short	0x0020


	//----- nvinfo : EIATTR_PARAM_CBANK
	.align		4
        /*0070*/ 	.byte	0x04, 0x0a
        /*0072*/ 	.short	(.L_7591 - .L_7590)
	.align		4
.L_7590:
        /*0074*/ 	.word	index@(.nv.constant0._ZN2at6native29vectorized_elementwise_kernelILi8ENS0_13BUnaryFunctorIfffZZZNS0_21remainder_kernel_cudaERNS_18TensorIteratorBaseEENKUlvE0_clEvENKUlvE0_clEvEUlffE_EESt5arrayIPcLm2EEEEviT0_T1_)
        /*0078*/ 	.short	0x0210
        /*007a*/ 	.short	0x0020


	//----- nvinfo : EIATTR_SW_WAR
	.align		4
.L_7591:
        /*007c*/ 	.byte	0x04, 0x36
        /*007e*/ 	.short	(.L_7593 - .L_7592)
.L_7592:
        /*0080*/ 	.word	0x00000008
.L_7593:


//--------------------- .nv.info._ZN2at6native18elementwise_kernelILi128ELi4EZNS0_15gpu_kernel_implINS0_13AUnaryFunctorIfffZZZNS0_21remainder_kernel_cudaERNS_18TensorIteratorBaseEENKUlvE0_clEvENKUlvE0_clEvEUlffE_EEEEvS5_RKT_EUliE_EEviT1_ --------------------------
	.section	.nv.info._ZN2at6native18elementwise_kernelILi128ELi4EZNS0_15gpu_kernel_implINS0_13AUnaryFunctorIfffZZZNS0_21remainder_kernel_cudaERNS_18TensorIteratorBaseEENKUlvE0_clEvENKUlvE0_clEvEUlffE_EEEEvS5_RKT_EUliE_EEviT1_,"",@"SHT_CUDA_INFO"
	.sectionflags	@""
	.align	4


	//----- nvinfo : EIATTR_CUDA_API_VERSION
	.align		4
        /*0000*/ 	.byte	0x04, 0x37
        /*0002*/ 	.short	(.L_7595 - .L_7594)
.L_7594:
        /*0004*/ 	.word	0x00000082


	//----- nvinfo : EIATTR_KPARAM_INFO
	.align		4
.L_7595:
        /*0008*/ 	.byte	0x04, 0x17
        /*000a*/ 	.short	(.L_7597 - .L_7596)
.L_7596:
        /*000c*/ 	.word	0x00000000
        /*0010*/ 	.short	0x0001
        /*0012*/ 	.short	0x0008
        /*0014*/ 	.byte	0x00, 0xf0, 0x81, 0x08


	//----- nvinfo : EIATTR_KPARAM_INFO
	.align		4
.L_7597:
        /*0018*/ 	.byte	0x04, 0x17
        /*001a*/ 	.short	(.L_7599 - .L_7598)
.L_7598:
        /*001c*/ 	.word	0x00000000
        /*0020*/ 	.short	0x0000
        /*0022*/ 	.short	0x0000
        /*0024*/ 	.byte	0x00, 0xf0, 0x11, 0x00


	//----- nvinfo : EIATTR_SPARSE_MMA_MASK
	.align		4
.L_7599:
        /*0028*/ 	.byte	0x03, 0x50
        /*002a*/ 	.short	0x0000


	//----- nvinfo : EIATTR_MAXREG_COUNT
	.align		4
        /*002c*/ 	.byte	0x03, 0x1b
        /*002e*/ 	.short	0x0080


	//----- nvinfo : EIATTR_EXTERNS
	.align		4
        /*0030*/ 	.byte	0x04, 0x0f
        /*0032*/ 	.short	(.L_7601 - .L_7600)


	//   ....[0]....
	.align		4
.L_7600:
        /*0034*/ 	.word	index@(__assertfail)


	//----- nvinfo : EIATTR_MERCURY_ISA_VERSION
	.align		4
.L_7601:
        /*0038*/ 	.byte	0x03, 0x5f
        /*003a*/ 	.short	0x0101


	//----- nvinfo : EIATTR_SYSCALL_OFFSETS
	.align		4
        /*003c*/ 	.byte	0x04, 0x46
        /*003e*/ 	.short	(.L_7603 - .L_7602)


	//   ....[0]....
.L_7602:
        /*0040*/ 	.word	0x00002150


	//   ....[1]....
        /*0044*/ 	.word	0x00003440


	//   ....[2]....
        /*0048*/ 	.word	0x000055d0


	//   ....[3]....
        /*004c*/ 	.word	0x000068c0


	//   ....[4]....
        /*0050*/ 	.word	0x00008a40


	//   ....[5]....
        /*0054*/ 	.word	0x00009d30


	//   ....[6]....
        /*0058*/ 	.word	0x0000bea0


	//   ....[7]....
        /*005c*/ 	.word	0x0000d190


	//----- nvinfo : EIATTR_EXIT_INSTR_OFFSETS
	.align		4
.L_7603:
        /*0060*/ 	.byte	0x04, 0x1c
        /*0062*/ 	.short	(.L_7605 - .L_7604)


	//   ....[0]....
.L_7604:
        /*0064*/ 	.word	0x00009de0


	//   ....[1]....
        /*0068*/ 	.word	0x0000c4b0


	//   ....[2]....
        /*006c*/ 	.word	0x0000c4f0


	//   ....[3]....
        /*0070*/ 	.word	0x0000c580


	//   ....[4]....
        /*0074*/ 	.word	0x0000c5b0


	//   ....[5]....
        /*0078*/ 	.word	0x0000c5e0


	//   ....[6]....
        /*007c*/ 	.word	0x0000c660


	//   ....[7]....
        /*0080*/ 	.word	0x0000c690


	//   ....[8]....
        /*0084*/ 	.word	0x0000c720


	//   ....[9]....
        /*0088*/ 	.word	0x0000c760


	//   ....[10]....
        /*008c*/ 	.word	0x0000c7a0


	//   ....[11]....
        /*0090*/ 	.word	0x0000c860


	//   ....[12]....
        /*0094*/ 	.word	0x0000c8b0


	//   ....[13]....
        /*0098*/ 	.word	0x0000ca30


	//   ....[14]....
        /*009c*/ 	.word	0x0000cb80


	//   ....[15]....
        /*00a0*/ 	.word	0x0000cbb0


	//   ....[16]....
        /*00a4*/ 	.word	0x0000cc60


	//   ....[17]....
        /*00a8*/ 	.word	0x0000cdd0


	//   ....[18]....
        /*00ac*/ 	.word	0x0000cf40


	//   ....[19]....
        /*00b0*/ 	.word	0x0000d090


	//   ....[20]....
        /*00b4*/ 	.word	0x0000d1a0


	//   ....[21]....
        /*00b8*/ 	.word	0x0000d1d0


	//   ....[22]....
        /*00bc*/ 	.word	0x0000d200


	//----- nvinfo : EIATTR_MAX_THREADS
	.align		4
.L_7605:
        /*00c0*/ 	.byte	0x04, 0x05
        /*00c2*/ 	.short	(.L_7607 - .L_7606)
.L_7606:
        /*00c4*/ 	.word	0x00000080
        /*00c8*/ 	.word	0x00000001
        /*00cc*/ 	.word	0x00000001


	//----- nvinfo : EIATTR_CRS_STACK_SIZE
	.align		4
.L_7607:
        /*00d0*/ 	.byte	0x04, 0x1e
        /*00d2*/ 	.short	(.L_7609 - .L_7608)
.L_7608:
        /*00d4*/ 	.word	0x00000000


	//----- nvinfo : EIATTR_CBANK_PARAM_SIZE
	.align		4
.L_7609:
        /*00d8*/ 	.byte	0x03, 0x19
        /*00da*/ 	.short	0x0228


	//----- nvinfo : EIATTR_PARAM_CBANK
	.align		4
        /*00dc*/ 	.byte	0x04, 0x0a
        /*00de*/ 	.short	(.L_7611 - .L_7610)
	.align		4
.L_7610:
        /*00e0*/ 	.word	index@(.nv.constant0._ZN2at6native18elementwise_kernelILi128ELi4EZNS0_15gpu_kernel_implINS0_13AUnaryFunctorIfffZZZNS0_21remainder_kernel_cudaERNS_18TensorIteratorBaseEENKUlvE0_clEvENKUlvE0_clEvEUlffE_EEEEvS5_RKT_EUliE_EEviT1_)
        /*00e4*/ 	.short	0x0210
        /*00e6*/ 	.short	0x0228


	//----- nvinfo : EIATTR_SW_WAR
	.align		4
.L_7611:
        /*00e8*/ 	.byte	0x04, 0x36
        /*00ea*/ 	.short	(.L_7613 - .L_7612)
.L_7612:
        /*00ec*/ 	.word	0x00000008
.L_7613:


//--------------------- .nv.info._ZN2at6native27unrolled_elementwise_kernelINS0_13AUnaryFunctorIfffZZZNS0_21remainder_kernel_cudaERNS_18TensorIteratorBaseEENKUlvE0_clEvENKUlvE0_clEvEUlffE_EESt5arrayIPcLm2EELi4E23TrivialOffsetCalculatorILi1EjESD_NS0_6memory12LoadWithCastILi1EEENSE_13StoreWithCastILi1EEEEEviT_T0_T2_T3_T4_T5_ --------------------------
	.section	.nv.info._ZN2at6native27unrolled_elementwise_kernelINS0_13AUnaryFunctorIfffZZZNS0_21remainder_kernel_cudaERNS_18TensorIteratorBaseEENKUlvE0_clEvENKUlvE0_clEvEUlffE_EESt5arrayIPcLm2EELi4E23TrivialOffsetCalculatorILi1EjESD_NS0_6memory12LoadWithCastILi1EEENSE_13StoreWithCastILi1EEEEEviT_T0_T2_T3_T4_T5_,"",@"SHT_CUDA_INFO"
	.sectionflags	@""
	.align	4


	//----- nvinfo : EIATTR_CUDA_API_VERSION
	.align		4
        /*0000*/ 	.byte	0x04, 0x37
        /*0002*/ 	.short	(.L_7615 - .L_7614)
.L_7614:
        /*0004*/ 	.word	0x00000082


	//----- nvinfo : EIATTR_KPARAM_INFO
	.align		4
.L_7615:
        /*0008*/ 	.byte	0x04, 0x17
        /*000a*/ 	.short	(.L_7617 - .L_7616)
.L_7616:
        /*000c*/ 	.word	0x00000000
        /*0010*/ 	.short	0x0006
        /*0012*/ 	.short	0x002c
        /*0014*/ 	.byte	0x00, 0xf0, 0x21, 0x00


	//----- nvinfo : EIATTR_KPARAM_INFO
	.align		4
.L_7617:
        /*0018*/ 	.byte	0x04, 0x17
        /*001a*/ 	.short	(.L_7619 - .L_7618)
.L_7618:
        /*001c*/ 	.word	0x00000000
        /*0020*/ 	.short	0x0005
        /*0022*/ 	.short	0x0024
        /*0024*/ 	.byte	0x00, 0xf0, 0x21, 0x00


	//----- nvinfo : EIATTR_KPARAM_INFO
	.align		4
.L_7619:
        /*0028*/ 	.byte	0x04, 0x17
        /*002a*/ 	.short	(.L_7621 - .L_7620)
.L_7620:
        /*002c*/ 	.word	0x00000000
        /*0030*/ 	.short	0x0004
        /*0032*/ 	.short	0x0021
        /*0034*/ 	.byte	0x00, 0xf0, 0x05, 0x00


	//----- nvinfo : EIATTR_KPARAM_INFO
	.align		4
.L_7621:
        /*0038*/ 	.byte	0x04, 0x17
        /*003a*/ 	.short	(.L_7623 - .L_7622)
.L_7622:
        /*003c*/ 	.word	0x00000000
        /*0040*/ 	.short	0x0003
        /*0042*/ 	.short	0x0020
        /*0044*/ 	.byte	0x00, 0xf0, 0x05, 0x00


	//----- nvinfo : EIATTR_KPARAM_INFO
	.align		4
.L_7623:
        /*0048*/ 	.byte	0x04, 0x17
        /*004a*/ 	.short	(.L_7625 - .L_7624)
.L_7624:
        /*004c*/ 	.word	0x00000000
        /*0050*/ 	.short	0x0002
        /*0052*/ 	.short	0x0010
        /*0054*/ 	.byte	0x00, 0xf0, 0x41, 0x00


	//----- nvinfo : EIATTR_KPARAM_INFO
	.align		4
.L_7625:
        /*0058*/ 	.byte	0x04, 0x17
        /*005a*/ 	.short	(.L_7627 - .L_7626)
.L_7626:
        /*005c*/ 	.word	0x00000000
        /*0060*/ 	.short	0x0001
        /*0062*/ 	.short	0x0004
        /*0064*/ 	.byte	0x00, 0xf0, 0x21, 0x00


	//----- nvinfo : EIATTR_KPARAM_INFO
	.align		4
.L_7627:
        /*0068*/ 	.byte	0x04, 0x17
        /*006a*/ 	.short	(.L_7629 - .L_7628)
.L_7628:
        /*006c*/ 	.word	0x00000000
        /*0070*/ 	.short	0x0000
        /*0072*/ 	.short	0x0000
        /*0074*/ 	.byte	0x00, 0xf0, 0x11, 0x00


	//----- nvinfo : EIATTR_SPARSE_MMA_MASK
	.align		4
.L_7629:
        /*0078*/ 	.byte	0x03, 0x50
        /*007a*/ 	.short	0x0000


	//----- nvinfo : EIATTR_MAXREG_COUNT
	.align		4
        /*007c*/ 	.byte	0x03, 0x1b
        /*007e*/ 	.short	0x00ff


	//----- nvinfo : EIATTR_EXTERNS
	.align		4
        /*0080*/ 	.byte	0x04, 0x0f
        /*0082*/ 	.short	(.L_7631 - .L_7630)


	//   ....[0]....
	.align		4
.L_7630:
        /*0084*/ 	.word	index@(__assertfail)


	//----- nvinfo : EIATTR_MERCURY_ISA_VERSION
	.align		4
.L_7631:
        /*0088*/ 	.byte	0x03, 0x5f
        /*008a*/ 	.short	0x0101


	//----- nvinfo : EIATTR_SYSCALL_OFFSETS
	.align		4
        /*008c*/ 	.byte	0x04, 0x46
        /*008e*/ 	.short	(.L_7633 - .L_7632)


	//   ....[0]....
.L_7632:
        /*0090*/ 	.word	0x00000e80


	//   ....[1]....
        /*0094*/ 	.word	0x00001d30


	//   ....[2]....
        /*0098*/ 	.word	0x00002bf0


	//   ....[3]....
        /*009c*/ 	.word	0x00003a50


	//   ....[4]....
        /*00a0*/ 	.word	0x00005e10


	//   ....[5]....
        /*00a4*/ 	.word	0x00006d10


	//   ....[6]....
        /*00a8*/ 	.word	0x00007bd0


	//   ....[7]....
        /*00ac*/ 	.word	0x00008a90


	//----- nvinfo : EIATTR_EXIT_INSTR_OFFSETS
	.align		4
.L_7633:
        /*00b0*/ 	.byte	0x04, 0x1c
        /*00b2*/ 	.short	(.L_7635 - .L_7634)


	//   ....[0]....
.L_7634:
        /*00b4*/ 	.word	0x00007c70


	//   ....[1]....
        /*00b8*/ 	.word	0x00007db0


	//   ....[2]....
        /*00bc*/ 	.word	0x00007df0


	//   ....[3]....
        /*00c0*/ 	.word	0x00007e80


	//   ....[4]....
        /*00c4*/ 	.word	0x00007eb0


	//   ....[5]....
        /*00c8*/ 	.word	0x00007ee0


	//   ....[6]....
        /*00cc*/ 	.word	0x00007f60


	//   ....[7]....
        /*00d0*/ 	.word	0x00007f90


	//   ....[8]....
        /*00d4*/ 	.word	0x00008020


	//   ....[9]....
        /*00d8*/ 	.word	0x00008060


	//   ....[10]....
        /*00dc*/ 	.word	0x000080a0


	//   ....[11]....
        /*00e0*/ 	.word	0x00008160


	//   ....[12]....
        /*00e4*/ 	.word	0x000081b0


	//   ....[13]....
        /*00e8*/ 	.word	0x00008330


	//   ....[14]....
        /*00ec*/ 	.word	0x00008480


	//   ....[15]....
        /*00f0*/ 	.word	0x000084b0


	//   ....[16]....
        /*00f4*/ 	.word	0x00008560


	//   ....[17]....
        /*00f8*/ 	.word	0x000086d0


	//   ....[18]....
        /*00fc*/ 	.word	0x00008840


	//   ....[19]....
        /*0100*/ 	.word	0x00008990


	//   ....[20]....
        /*0104*/ 	.word	0x00008aa0


	//   ....[21]....
        /*0108*/ 	.word	0x00008ad0


	//   ....[22]....
        /*010c*/ 	.word	0x00008b00


	//----- nvinfo : EIATTR_MAX_THREADS
	.align		4
.L_7635:
        /*0110*/ 	.byte	0x04, 0x05
        /*0112*/ 	.short	(.L_7637 - .L_7636)
.L_7636:
        /*0114*/ 	.word	0x00000080
        /*0118*/ 	.word	0x00000001
        /*011c*/ 	.word	0x00000001


	//----- nvinfo : EIATTR_CRS_STACK_SIZE
	.align		4
.L_7637:
        /*0120*/ 	.byte	0x04, 0x1e
        /*0122*/ 	.short	(.L_7639 - .L_7638)
.L_7638:
        /*0124*/ 	.word	0x00000000


	//----- nvinfo : EIATTR_CBANK_PARAM_SIZE
	.align		4
.L_7639:
        /*0128*/ 	.byte	0x03, 0x19
        /*012a*/ 	.short	0x0034


	//----- nvinfo : EIATTR_PARAM_CBANK
	.align		4
        /*012c*/ 	.byte	0x04, 0x0a
        /*012e*/ 	.short	(.L_7641 - .L_7640)
	.align		4
.L_7640:
        /*0130*/ 	.word	index@(.nv.constant0._ZN2at6native27unrolled_elementwise_kernelINS0_13AUnaryFunctorIfffZZZNS0_21remainder_kernel_cudaERNS_18TensorIteratorBaseEENKUlvE0_clEvENKUlvE0_clEvEUlffE_EESt5arrayIPcLm2EELi4E23TrivialOffsetCalculatorILi1EjESD_NS0_6memory12LoadWithCastILi1EEENSE_13StoreWithCastILi1EEEEEviT_T0_T2_T3_T4_T5_)
        /*0134*/ 	.short	0x0210
        /*0136*/ 	.short	0x0034


	//----- nvinfo : EIATTR_SW_WAR
	.align		4
.L_7641:
        /*0138*/ 	.byte	0x04, 0x36
        /*013a*/ 	.short	(.L_7643 - .L_7642)
.L_7642:
        /*013c*/ 	.word	0x00000008
.L_7643:


//--------------------- .nv.info._ZN2at6native18elementwise_kernelILi128ELi2EZNS0_22gpu_kernel_impl_nocastINS0_13AUnaryFunctorIfffZZZNS0_21remainder_kernel_cudaERNS_18TensorIteratorBaseEENKUlvE0_clEvENKUlvE0_clEvEUlffE_EEEEvS5_RKT_EUliE_EEviT1_ --------------------------
	.section	.nv.info._ZN2at6native18elementwise_kernelILi128ELi2EZNS0_22gpu_kernel_impl_nocastINS0_13AUnaryFunctorIfffZZZNS0_21remainder_kernel_cudaERNS_18TensorIteratorBaseEENKUlvE0_clEvENKUlvE0_clEvEUlffE_EEEEvS5_RKT_EUliE_EEviT1_,"",@"SHT_CUDA_INFO"
	.sectionflags	@""
	.align	4


	//----- nvinfo : EIATTR_CUDA_API_VERSION
	.align		4
        /*0000*/ 	.byte	0x04, 0x37
        /*0002*/ 	.short	(.L_7645 - .L_7644)
.L_7644:
        /*0004*/ 	.word	0x00000082


	//----- nvinfo : EIATTR_KPARAM_INFO
	.align		4
.L_7645:
        /*0008*/ 	.byte	0x04, 0x17
        /*000a*/ 	.short	(.L_7647 - .L_7646)
.L_7646:
        /*000c*/ 	.word	0x00000000
        /*0010*/ 	.short	0x0001
        /*0012*/ 	.short	0x0008
        /*0014*/ 	.byte	0x00, 0xf0, 0x61, 0x08


	//----- nvinfo : EIATTR_KPARAM_INFO
	.align		4
.L_7647:
        /*0018*/ 	.byte	0x04, 0x17
        /*001a*/ 	.short	(.L_7649 - .L_7648)
.L_7648:
        /*001c*/ 	.word	0x00000000
        /*0020*/ 	.short	0x0000
        /*0022*/ 	.short	0x0000
        /*0024*/ 	.byte	0x00, 0xf0, 0x11, 0x00


	//----- nvinfo : EIATTR_SPARSE_MMA_MASK
	.align		4
.L_7649:
        /*0028*/ 	.byte	0x03, 0x50
        /*002a*/ 	.short	0x0000


	//----- nvinfo : EIATTR_MAXREG_COUNT
	.align		4
        /*002c*/ 	.byte	0x03, 0x1b
        /*002e*/ 	.short	0x0080


	//----- nvinfo : EIATTR_MERCURY_ISA_VERSION
	.align		4
        /*0030*/ 	.byte	0x03, 0x5f
        /*0032*/ 	.short	0x0101


	//----- nvinfo : EIATTR_EXIT_INSTR_OFFSETS
	.align		4
        /*0034*/ 	.byte	0x04, 0x1c
        /*0036*/ 	.short	(.L_7651 - .L_7650)


	//   ....[0]....
.L_7650:
        /*0038*/ 	.word	0x000018e0


	//   ....[1]....
        /*003c*/ 	.word	0x00003100


	//----- nvinfo : EIATTR_MAX_THREADS
	.align		4
.L_7651:
        /*0040*/ 	.byte	0x04, 0x05
        /*0042*/ 	.short	(.L_7653 - .L_7652)
.L_7652:
        /*0044*/ 	.word	0x00000080
        /*0048*/ 	.word	0x00000001
        /*004c*/ 	.word	0x00000001


	//----- nvinfo : EIATTR_CRS_STACK_SIZE
	.align		4
.L_7653:
        /*0050*/ 	.byte	0x04, 0x1e
        /*0052*/ 	.short	(.L_7655 - .L_7654)
.L_7654:
        /*0054*/ 	.word	0x00000000


	//----- nvinfo : EIATTR_CBANK_PARAM_SIZE
	.align		4
.L_7655:
        /*0058*/ 	.byte	0x03, 0x19
        /*005a*/ 	.short	0x0220


	//----- nvinfo : EIATTR_PARAM_CBANK
	.align		4
        /*005c*/ 	.byte	0x04, 0x0a
        /*005e*/ 	.short	(.L_7657 - .L_7656)
	.align		4
.L_7656:
        /*0060*/ 	.word	index@(.nv.constant0._ZN2at6native18elementwise_kernelILi128ELi2EZNS0_22gpu_kernel_impl_nocastINS0_13AUnaryFunctorIfffZZZNS0_21remainder_kernel_cudaERNS_18TensorIteratorBaseEENKUlvE0_clEvENKUlvE0_clEvEUlffE_EEEEvS5_RKT_EUliE_EEviT1_)
        /*0064*/ 	.short	0x0210
        /*0066*/ 	.short	0x0220


	//----- nvinfo : EIATTR_SW_WAR
	.align		4
.L_7657:
        /*0068*/ 	.byte	0x04, 0x36
        /*006a*/ 	.short	(.L_7659 - .L_7658)
.L_7658:
        /*006c*/ 	.word	0x00000008
.L_7659:


//--------------------- .nv.info._ZN2at6native27unrolled_elementwise_kernelINS0_13AUnaryFunctorIfffZZZNS0_21remainder_kernel_cudaERNS_18TensorIteratorBaseEENKUlvE0_clEvENKUlvE0_clEvEUlffE_EESt5arrayIPcLm2EELi4E23TrivialOffsetCalculatorILi1EjESD_NS0_6memory15LoadWithoutCastENSE_16StoreWithoutCastEEEviT_T0_T2_T3_T4_T5_ --------------------------
	.section	.nv.info._ZN2at6native27unrolled_elementwise_kernelINS0_13AUnaryFunctorIfffZZZNS0_21remainder_kernel_cudaERNS_18TensorIteratorBaseEENKUlvE0_clEvENKUlvE0_clEvEUlffE_EESt5arrayIPcLm2EELi4E23TrivialOffsetCalculatorILi1EjESD_NS0_6memory15LoadWithoutCastENSE_16StoreWithoutCastEEEviT_T0_T2_T3_T4_T5_,"",@"SHT_CUDA_INFO"
	.sectionflags	@""
	.align	4


	//----- nvinfo : EIATTR_CUDA_API_VERSION
	.align		4
        /*0000*/ 	.byte	0x04, 0x37
        /*0002*/ 	.short	(.L_7661 - .L_7660)
.L_7660:
        /*0004*/ 	.word	0x00000082


	//----- nvinfo : EIATTR_KPARAM_INFO
	.align		4
.L_7661:
        /*0008*/ 	.byte	0x04, 0x17
        /*000a*/ 	.short	(.L_7663 - .L_7662)
.L_7662:
        /*000c*/ 	.word	0x00000000
        /*0010*/ 	.short	0x0006
        /*0012*/ 	.short	0x0023
        /*0014*/ 	.byte	0x00, 0xf0, 0x05, 0x00


	//----- nvinfo : EIATTR_KPARAM_INFO
	.align		4
.L_7663:
        /*0018*/ 	.byte	0x04, 0x17
        /*001a*/ 	.short	(.L_7665 - .L_7664)
.L_7664:
        /*001c*/ 	.word	0x00000000
        /*0020*/ 	.short	0x0005
        /*0022*/ 	.short	0x0022
        /*0024*/ 	.byte	0x00, 0xf0, 0x05, 0x00


	//----- nvinfo : EIATTR_KPARAM_INFO
	.align		4
.L_7665:
        /*0028*/ 	.byte	0x04, 0x17
        /*002a*/ 	.short	(.L_7667 - .L_7666)
.L_7666:
        /*002c*/ 	.word	0x00000000
        /*0030*/ 	.short	0x0004
        /*0032*/ 	.short	0x0021
        /*0034*/ 	.byte	0x00, 0xf0, 0x05, 0x00


	//----- nvinfo : EIATTR_KPARAM_INFO
	.align		4
.L_7667:
        /*0038*/ 	.byte	0x04, 0x17
        /*003a*/ 	.short	(.L_7669 - .L_7668)
.L_7668:
        /*003c*/ 	.word	0x00000000
        /*0040*/ 	.short	0x0003
        /*0042*/ 	.short	0x0020
        /*0044*/ 	.byte	0x00, 0xf0, 0x05, 0x00


	//----- nvinfo : EIATTR_KPARAM_INFO
	.align		4
.L_7669:
        /*0048*/ 	.byte	0x04, 0x17
        /*004a*/ 	.short	(.L_7671 - .L_7670)
.L_7670:
        /*004c*/ 	.word	0x00000000
        /*0050*/ 	.short	0x0002
        /*0052*/ 	.short	0x0010
        /*0054*/ 	.byte	0x00, 0xf0, 0x41, 0x00


	//----- nvinfo : EIATTR_KPARAM_INFO
	.align		4
.L_7671:
        /*0058*/ 	.byte	0x04, 0x17
        /*005a*/ 	.short	(.L_7673 - .L_7672)
.L_7672:
        /*005c*/ 	.word	0x00000000
        /*0060*/ 	.short	0x0001
        /*0062*/ 	.short	0x0004
        /*0064*/ 	.byte	0x00, 0xf0, 0x21, 0x00


	//----- nvinfo : EIATTR_KPARAM_INFO
	.align		4
.L_7673:
        /*0068*/ 	.byte	0x04, 0x17
        /*006a*/ 	.short	(.L_7675 - .L_7674)
.L_7674:
        /*006c*/ 	.word	0x00000000
        /*0070*/ 	.short	0x0000
        /*0072*/ 	.short	0x0000
        /*0074*/ 	.byte	0x00, 0xf0, 0x11, 0x00


	//----- nvinfo : EIATTR_SPARSE_MMA_MASK
	.align		4
.L_7675:
        /*0078*/ 	.byte	0x03, 0x50
        /*007a*/ 	.short	0x0000


	//----- nvinfo : EIATTR_MAXREG_COUNT
	.align		4
        /*007c*/ 	.byte	0x03, 0x1b
        /*007e*/ 	.short	0x00ff


	//----- nvinfo : EIATTR_MERCURY_ISA_VERSION
	.align		4
        /*0080*/ 	.byte	0x03, 0x5f
        /*0082*/ 	.short	0x0101


	//----- nvinfo : EIATTR_EXIT_INSTR_OFFSETS
	.align		4
        /*0084*/ 	.byte	0x04, 0x1c
        /*0086*/ 	.short	(.L_7677 - .L_7676)


	//   ....[0]....
.L_7676:
        /*0088*/ 	.word	0x00001760


	//   ....[1]....
        /*008c*/ 	.word	0x000017b0


	//----- nvinfo : EIATTR_MAX_THREADS
	.align		4
.L_7677:
        /*0090*/ 	.byte	0x04, 0x05
        /*0092*/ 	.short	(.L_7679 - .L_7678)
.L_7678:
        /*0094*/ 	.word	0x00000080
        /*0098*/ 	.word	0x00000001
        /*009c*/ 	.word	0x00000001


	//----- nvinfo : EIATTR_CRS_STACK_SIZE
	.align		4
.L_7679:
        /*00a0*/ 	.byte	0x04, 0x1e
        /*00a2*/ 	.short	(.L_7681 - .L_7680)
.L_7680:
        /*00a4*/ 	.word	0x00000000


	//----- nvinfo : EIATTR_CBANK_PARAM_SIZE
	.align		4
.L_7681:
        /*00a8*/ 	.byte	0x03, 0x19
        /*00aa*/ 	.short	0x0024


	//----- nvinfo : EIATTR_PARAM_CBANK
	.align		4
        /*00ac*/ 	.byte	0x04, 0x0a
        /*00ae*/ 	.short	(.L_7683 - .L_7682)
	.align		4
.L_7682:
        /*00b0*/ 	.word	index@(.nv.constant0._ZN2at6native27unrolled_elementwise_kernelINS0_13AUnaryFunctorIfffZZZNS0_21remainder_kernel_cudaERNS_18TensorIteratorBaseEENKUlvE0_clEvENKUlvE0_clEvEUlffE_EESt5arrayIPcLm2EELi4E23TrivialOffsetCalculatorILi1EjESD_NS0_6memory15LoadWithoutCastENSE_16StoreWithoutCastEEEviT_T0_T2_T3_T4_T5_)
        /*00b4*/ 	.short	0x0210
        /*00b6*/ 	.short	0x0024


	//----- nvinfo : EIATTR_SW_WAR
	.align		4
.L_7683:
        /*00b8*/ 	.byte	0x04, 0x36
        /*00ba*/ 	.short	(.L_7685 - .L_7684)
.L_7684:
        /*00bc*/ 	.word	0x00000008
.L_7685:


//--------------------- .nv.info._ZN2at6native29vectorized_elementwise_kernelILi2ENS0_13AUnaryFunctorIfffZZZNS0_21remainder_kernel_cudaERNS_18TensorIteratorBaseEENKUlvE0_clEvENKUlvE0_clEvEUlffE_EESt5arrayIPcLm2EEEEviT0_T1_ --------------------------
	.section	.nv.info._ZN2at6native29vectorized_elementwise_kernelILi2ENS0_13AUnaryFunctorIfffZZZNS0_21remainder_kernel_cudaERNS_18TensorIteratorBaseEENKUlvE0_clEvENKUlvE0_clEvEUlffE_EESt5arrayIPcLm2EEEEviT0_T1_,"",@"SHT_CUDA_INFO"
	.sectionflags	@""
	.align	4


	//----- nvinfo : EIATTR_CUDA_API_VERSION
	.align		4
        /*0000*/ 	.byte	0x04, 0x37
        /*0002*/ 	.short	(.L_7687 - .L_7686)
.L_7686:
        /*0004*/ 	.word	0x00000082


	//----- nvinfo : EIATTR_KPARAM_INFO
	.align		4
.L_7687:
        /*0008*/ 	.byte	0x04, 0x17
        /*000a*/ 	.short	(.L_7689 - .L_7688)
.L_7688:
        /*000c*/ 	.word	0x00000000
        /*0010*/ 	.short	0x0002
        /*0012*/ 	.short	0x0010
        /*0014*/ 	.byte	0x00, 0xf0, 0x41, 0x00


	//----- nvinfo : EIATTR_KPARAM_INFO
	.align		4
.L_7689:
        /*0018*/ 	.byte	0x04, 0x17
        /*001a*/ 	.short	(.L_7691 - .L_7690)
.L_7690:
        /*001c*/ 	.word	0x00000000
        /*0020*/ 	.short	0x0001
        /*0022*/ 	.short	0x0004
        /*0024*/ 	.byte	0x00, 0xf0, 0x21, 0x00


	//----- nvinfo : EIATTR_KPARAM_INFO
	.align		4
.L_7691:
        /*0028*/ 	.byte	0x04, 0x17
        /*002a*/ 	.short	(.L_7693 - .L_7692)
.L_7692:
        /*002c*/ 	.word	0x00000000
        /*0030*/ 	.short	0x0000
        /*0032*/ 	.short	0x0000
        /*0034*/ 	.byte	0x00, 0xf0, 0x11, 0x00


	//----- nvinfo : EIATTR_SPARSE_MMA_MASK
	.align		4
.L_7693:
        /*0038*/ 	.byte	0x03, 0x50
        /*003a*/ 	.short	0x0000


	//----- nvinfo : EIATTR_MAXREG_COUNT
	.align		4
        /*003c*/ 	.byte	0x03, 0x1b
        /*003e*/ 	.short	0x00ff


	//----- nvinfo : EIATTR_MERCURY_ISA_VERSION
	.align		4
        /*0040*/ 	.byte	0x03, 0x5f
        /*0042*/ 	.short	0x0101


	//----- nvinfo : EIATTR_EXIT_INSTR_OFFSETS
	.align		4
        /*0044*/ 	.byte	0x04, 0x1c
        /*0046*/ 	.short	(.L_7695 - .L_7694)


	//   ....[0]....
.L_7694:
        /*0048*/ 	.word	0x000026c0


	//   ....[1]....
        /*004c*/ 	.word	0x00005520


	//   ....[2]....
        /*0050*/ 	.word	0x00005570


	//----- nvinfo : EIATTR_MAX_THREADS
	.align		4
.L_7695:
        /*0054*/ 	.byte	0x04, 0x05
        /*0056*/ 	.short	(.L_7697 - .L_7696)
.L_7696:
        /*0058*/ 	.word	0x00000080
        /*005c*/ 	.word	0x00000001
        /*0060*/ 	.word	0x00000001


	//----- nvinfo : EIATTR_CRS_STACK_SIZE
	.align		4
.L_7697:
        /*0064*/ 	.byte	0x04, 0x1e
        /*0066*/ 	.short	(.L_7699 - .L_7698)
.L_7698:
        /*0068*/ 	.word	0x00000000


	//----- nvinfo : EIATTR_CBANK_PARAM_SIZE
	.align		4
.L_7699:
        /*006c*/ 	.byte	0x03, 0x19
        /*006e*/ 	.short	0x0020


	//----- nvinfo : EIATTR_PARAM_CBANK
	.align		4
        /*0070*/ 	.byte	0x04, 0x0a
        /*0072*/ 	.short	(.L_7701 - .L_7700)
	.align		4
.L_7700:
        /*0074*/ 	.word	index@(.nv.constant0._ZN2at6native29vectorized_elementwise_kernelILi2ENS0_13AUnaryFunctorIfffZZZNS0_21remainder_kernel_cudaERNS_18TensorIteratorBaseEENKUlvE0_clEvENKUlvE0_clEvEUlffE_EESt5arrayIPcLm2EEEEviT0_T1_)
        /*0078*/ 	.short	0x0210
        /*007a*/ 	.short	0x0020


	//----- nvinfo : EIATTR_SW_WAR
	.align		4
.L_7701:
        /*007c*/ 	.byte	0x04, 0x36
        /*007e*/ 	.short	(.L_7703 - .L_7702)
.L_7702:
        /*0080*/ 	.word	0x00000008
.L_7703:


//--------------------- .nv.info._ZN2at6native29vectorized_elementwise_kernelILi4ENS0_13AUnaryFunctorIfffZZZNS0_21remainder_kernel_cudaERNS_18TensorIteratorBaseEENKUlvE0_clEvENKUlvE0_clEvEUlffE_EESt5arrayIPcLm2EEEEviT0_T1_ --------------------------
	.section	.nv.info._ZN2at6native29vectorized_elementwise_kernelILi4ENS0_13AUnaryFunctorIfffZZZNS0_21remainder_kernel_cudaERNS_18TensorIteratorBaseEENKUlvE0_clEvENKUlvE0_clEvEUlffE_EESt5arrayIPcLm2EEEEviT0_T1_,"",@"SHT_CUDA_INFO"
	.sectionflags	@""
	.align	4


	//----- nvinfo : EIATTR_CUDA_API_VERSION
	.align		4
        /*0000*/ 	.byte	0x04, 0x37
        /*0002*/ 	.short	(.L_7705 - .L_7704)
.L_7704:
        /*0004*/ 	.word	0x00000082


	//----- nvinfo : EIATTR_KPARAM_INFO
	.align		4
.L_7705:
        /*0008*/ 	.byte	0x04, 0x17
        /*000a*/ 	.short	(.L_7707 - .L_7706)
.L_7706:
        /*000c*/ 	.word	0x00000000
        /*0010*/ 	.short	0x0002
        /*0012*/ 	.short	0x0010
        /*0014*/ 	.byte	0x00, 0xf0, 0x41, 0x00


	//----- nvinfo : EIATTR_KPARAM_INFO
	.align		4
.L_7707:
        /*0018*/ 	.byte	0x04, 0x17
        /*001a*/ 	.short	(.L_7709 - .L_7708)
.L_7708:
        /*001c*/ 	.word	0x00000000
        /*0020*/ 	.short	0x0001
        /*0022*/ 	.short	0x0004
        /*0024*/ 	.byte	0x00, 0xf0, 0x21, 0x00


	//----- nvinfo : EIATTR_KPARAM_INFO
	.align		4
.L_7709:
        /*0028*/ 	.byte	0x04, 0x17
        /*002a*/ 	.short	(.L_7711 - .L_7710)
.L_7710:
        /*002c*/ 	.word	0x00000000
        /*0030*/ 	.short	0x0000
        /*0032*/ 	.short	0x0000
        /*0034*/ 	.byte	0x00, 0xf0, 0x11, 0x00


	//----- nvinfo : EIATTR_SPARSE_MMA_MASK
	.align		4
.L_7711:
        /*0038*/ 	.byte	0x03, 0x50
        /*003a*/ 	.short	0x0000


	//----- nvinfo : EIATTR_MAXREG_COUNT
	.align		4
        /*003c*/ 	.byte	0x03, 0x1b
        /*003e*/ 	.short	0x00ff


	//----- nvinfo : EIATTR_MERCURY_ISA_VERSION
	.align		4
        /*0040*/ 	.byte	0x03, 0x5f
        /*0042*/ 	.short	0x0101


	//----- nvinfo : EIATTR_EXIT_INSTR_OFFSETS
	.align		4
        /*0044*/ 	.byte	0x04, 0x1c
        /*0046*/ 	.short	(.L_7713 - .L_7712)


	//   ....[0]....
.L_7712:
        /*0048*/ 	.word	0x00002680


	//   ....[1]....
        /*004c*/ 	.word	0x000054e0


	//   ....[2]....
        /*0050*/ 	.word	0x00005530


	//----- nvinfo : EIATTR_MAX_THREADS
	.align		4
.L_7713:
        /*0054*/ 	.byte	0x04, 0x05
        /*0056*/ 	.short	(.L_7715 - .L_7714)
.L_7714:
        /*0058*/ 	.word	0x00000080
        /*005c*/ 	.word	0x00000001
        /*0060*/ 	.word	0x00000001


	//----- nvinfo : EIATTR_CRS_STACK_SIZE
	.align		4
.L_7715:
        /*0064*/ 	.byte	0x04, 0x1e
        /*0066*/ 	.short	(.L_7717 - .L_7716)
.L_7716:
        /*0068*/ 	.word	0x00000000


	//----- nvinfo : EIATTR_CBANK_PARAM_SIZE
	.align		4
.L_7717:
        /*006c*/ 	.byte	0x03, 0x19
        /*006e*/ 	.short	0x0020


	//----- nvinfo : EIATTR_PARAM_CBANK
	.align		4
        /*0070*/ 	.byte	0x04, 0x0a
        /*0072*/ 	.short	(.L_7719 - .L_7718)
	.align		4
.L_7718:
        /*0074*/ 	.word	index@(.nv.constant0._ZN2at6native29vectorized_elementwise_kernelILi4ENS0_13AUnaryFunctorIfffZZZNS0_21remainder_kernel_cudaERNS_18TensorIteratorBaseEENKUlvE0_clEvENKUlvE0_clEvEUlffE_EESt5arrayIPcLm2EEEEviT0_T1_)
        /*0078*/ 	.short	0x0210
        /*007a*/ 	.short	0x0020


	//----- nvinfo : EIATTR_SW_WAR
	.align		4
.L_7719:
        /*007c*/ 	.byte	0x04, 0x36
        /*007e*/ 	.short	(.L_7721 - .L_7720)
.L_7720:
        /*0080*/ 	.word	0x00000008
.L_7721:


//--------------------- .nv.info._ZN2at6native29vectorized_elementwise_kernelILi8ENS0_13AUnaryFunctorIfffZZZNS0_21remainder_kernel_cudaERNS_18TensorIteratorBaseEENKUlvE0_clEvENKUlvE0_clEvEUlffE_EESt5arrayIPcLm2EEEEviT0_T1_ --------------------------
	.section	.nv.info._ZN2at6native29vectorized_elementwise_kernelILi8ENS0_13AUnaryFunctorIfffZZZNS0_21remainder_kernel_cudaERNS_18TensorIteratorBaseEENKUlvE0_clEvENKUlvE0_clEvEUlffE_EESt5arrayIPcLm2EEEEviT0_T1_,"",@"SHT_CUDA_INFO"
	.sectionflags	@""
	.align	4


	//----- nvinfo : EIATTR_CUDA_API_VERSION
	.align		4
        /*0000*/ 	.byte	0x04, 0x37
        /*0002*/ 	.short	(.L_7723 - .L_7722)
.L_7722:
        /*0004*/ 	.word	0x00000082


	//----- nvinfo : EIATTR_KPARAM_INFO
	.align		4
.L_7723:
        /*0008*/ 	.byte	0x04, 0x17
        /*000a*/ 	.short	(.L_7725 - .L_7724)
.L_7724:
        /*000c*/ 	.word	0x00000000
        /*0010*/ 	.short	0x0002
        /*0012*/ 	.short	0x0010
        /*0014*/ 	.byte	0x00, 0xf0, 0x41, 0x00


	//----- nvinfo : EIATTR_KPARAM_INFO
	.align		4
.L_7725:
        /*0018*/ 	.byte	0x04, 0x17
        /*001a*/ 	.short	(.L_7727 - .L_7726)
.L_7726:
        /*001c*/ 	.word	0x00000000
        /*0020*/ 	.short	0x0001
        /*0022*/ 	.short	0x0004
        /*0024*/ 	.byte	0x00, 0xf0, 0x21, 0x00


	//----- nvinfo : EIATTR_KPARAM_INFO
	.align		4
.L_7727:
        /*0028*/ 	.byte	0x04, 0x17
        /*002a*/ 	.short	(.L_7729 - .L_7728)
.L_7728:
        /*002c*/ 	.word	0x00000000
        /*0030*/ 	.short	0x0000
        /*0032*/ 	.short	0x0000
        /*0034*/ 	.byte	0x00, 0xf0, 0x11, 0x00


	//----- nvinfo : EIATTR_SPARSE_MMA_MASK
	.align		4
.L_7729:
        /*0038*/ 	.byte	0x03, 0x50
        /*003a*/ 	.short	0x0000


	//----- nvinfo : EIATTR_MAXREG_COUNT
	.align		4
        /*003c*/ 	.byte	0x03, 0x1b
        /*003e*/ 	.short	0x00ff


	//----- nvinfo : EIATTR_MERCURY_ISA_VERSION
	.align		4
        /*0040*/ 	.byte	0x03, 0x5f
        /*0042*/ 	.short	0x0101


	//----- nvinfo : EIATTR_EXIT_INSTR_OFFSETS
	.align		4
        /*0044*/ 	.byte	0x04, 0x1c
        /*0046*/ 	.short	(.L_7731 - .L_7730)


	//   ....[0]....
.L_7730:
        /*0048*/ 	.word	0x00002680


	//   ....[1]....
        /*004c*/ 	.word	0x000054e0


	//   ....[2]....
        /*0050*/ 	.word	0x00005530


	//----- nvinfo : EIATTR_MAX_THREADS
	.align		4
.L_7731:
        /*0054*/ 	.byte	0x04, 0x05
        /*0056*/ 	.short	(.L_7733 - .L_7732)
.L_7732:
        /*0058*/ 	.word	0x00000080
        /*005c*/ 	.word	0x00000001
        /*0060*/ 	.word	0x00000001


	//----- nvinfo : EIATTR_CRS_STACK_SIZE
	.align		4
.L_7733:
        /*0064*/ 	.byte	0x04, 0x1e
        /*0066*/ 	.short	(.L_7735 - .L_7734)
.L_7734:
        /*0068*/ 	.word	0x00000000


	//----- nvinfo : EIATTR_CBANK_PARAM_SIZE
	.align		4
.L_7735:
        /*006c*/ 	.byte	0x03, 0x19
        /*006e*/ 	.short	0x0020


	//----- nvinfo : EIATTR_PARAM_CBANK
	.align		4
        /*0070*/ 	.byte	0x04, 0x0a
        /*0072*/ 	.short	(.L_7737 - .L_7736)
	.align		4
.L_7736:
        /*0074*/ 	.word	index@(.nv.constant0._ZN2at6native29vectorized_elementwise_kernelILi8ENS0_13AUnaryFunctorIfffZZZNS0_21remainder_kernel_cudaERNS_18TensorIteratorBaseEENKUlvE0_clEvENKUlvE0_clEvEUlffE_EESt5arrayIPcLm2EEEEviT0_T1_)
        /*0078*/ 	.short	0x0210
        /*007a*/ 	.short	0x0020


	//----- nvinfo : EIATTR_SW_WAR
	.align		4
.L_7737:
        /*007c*/ 	.byte	0x04, 0x36
        /*007e*/ 	.short	(.L_7739 - .L_7738)
.L_7738:
        /*0080*/ 	.word	0x00000008
.L_7739:


//--------------------- .nv.info._ZN2at6native18elementwise_kernelILi128ELi4EZNS0_15gpu_kernel_implINS0_13BinaryFunctorIdddZZZNS0_21remainder_kernel_cudaERNS_18TensorIteratorBaseEENKUlvE0_clEvENKUlvE_clEvEUlddE_EEEEvS5_RKT_EUliE_EEviT1_ --------------------------
	.section	.nv.info._ZN2at6native18elementwise_kernelILi128ELi4EZNS0_15gpu_kernel_implINS0_13BinaryFunctorIdddZZZNS0_21remainder_kernel_cudaERNS_18TensorIteratorBaseEENKUlvE0_clEvENKUlvE_clEvEUlddE_EEEEvS5_RKT_EUliE_EEviT1_,"",@"SHT_CUDA_INFO"
	.sectionflags	@""
	.align	4


	//----- nvinfo : EIATTR_CUDA_API_VERSION
	.align		4
        /*0000*/ 	.byte	0x04, 0x37
        /*0002*/ 	.short	(.L_7741 - .L_7740)
.L_7740:
        /*0004*/ 	.word	0x00000082


	//----- nvinfo : EIATTR_KPARAM_INFO
	.align		4
.L_7741:
        /*0008*/ 	.byte	0x04, 0x17
        /*000a*/ 	.short	(.L_7743 - .L_7742)
.L_7742:
        /*000c*/ 	.word	0x00000000
        /*0010*/ 	.short	0x0001
        /*0012*/ 	.short	0x0008
        /*0014*/ 	.byte	0x00, 0xf0, 0x21, 0x0a


	//----- nvinfo : EIATTR_KPARAM_INFO
	.align		4
.L_7743:
        /*0018*/ 	.byte	0x04, 0x17
        /*001a*/ 	.short	(.L_7745 - .L_7744)
.L_7744:
        /*001c*/ 	.word	0x00000000
        /*0020*/ 	.short	0x0000
        /*0022*/ 	.short	0x0000
        /*0024*/ 	.byte	0x00, 0xf0, 0x11, 0x00


	//----- nvinfo : EIATTR_SPARSE_MMA_MASK
	.align		4
.L_7745:
        /*0028*/ 	.byte	0x03, 0x50
        /*002a*/ 	.short	0x0000


	//----- nvinfo : EIATTR_MAXREG_COUNT
	.align		4
        /*002c*/ 	.byte	0x03, 0x1b
        /*002e*/ 	.short	0x0080


	//----- nvinfo : EIATTR_EXTERNS
	.align		4
        /*0030*/ 	.byte	0x04, 0x0f
        /*0032*/ 	.short	(.L_7747 - .L_7746)


	//   ....[0]....
	.align		4
.L_7746:
        /*0034*/ 	.word	index@(__assertfail)


	//----- nvinfo : EIATTR_MERCURY_ISA_VERSION
	.align		4
.L_7747:
        /*0038*/ 	.byte	0x03, 0x5f
        /*003a*/ 	.short	0x0101


	//----- nvinfo : EIATTR_SYSCALL_OFFSETS
	.align		4
        /*003c*/ 	.byte	0x04, 0x46
        /*003e*/ 	.short	(.L_7749 - .L_7748)


	//   ....[0]....
.L_7748:
        /*0040*/ 	.word	0x00002570


	//   ....[1]....
        /*0044*/ 	.word	0x00003480


	//   ....[2]....
        /*0048*/ 	.word	0x000055b0


	//   ....[3]....
        /*004c*/ 	.word	0x00007b90


	//   ....[4]....
        /*0050*/ 	.word	0x00008aa0


	//   ....[5]....
        /*0054*/ 	.word	0x0000abd0


	//   ....[6]....
        /*0058*/ 	.word	0x0000d180


	//   ....[7]....
        /*005c*/ 	.word	0x0000e090


	//   ....[8]....
        /*0060*/ 	.word	0x000101c0


	//   ....[9]....
        /*0064*/ 	.word	0x00012760


	//   ....[10]....
        /*0068*/ 	.word	0x00013670


	//   ....[11]....
        /*006c*/ 	.word	0x000157a0


	//----- nvinfo : EIATTR_EXIT_INSTR_OFFSETS
	.align		4
.L_7749:
        /*0070*/ 	.byte	0x04, 0x1c
        /*0072*/ 	.short	(.L_7751 - .L_7750)


	//   ....[0]....
.L_7750:
        /*0074*/ 	.word	0x00010270


	//   ....[1]....
        /*0078*/ 	.word	0x000147e0


	//   ....[2]....
        /*007c*/ 	.word	0x00014820


	//   ....[3]....
        /*0080*/ 	.word	0x000148b0


	//   ....[4]....
        /*0084*/ 	.word	0x000148e0


	//   ....[5]....
        /*0088*/ 	.word	0x00014910


	//   ....[6]....
        /*008c*/ 	.word	0x000149e0


	//   ....[7]....
        /*0090*/ 	.word	0x00014a60


	//   ....[8]....
        /*0094*/ 	.word	0x00014b40


	//   ....[9]....
        /*0098*/ 	.word	0x00014bd0


	//   ....[10]....
        /*009c*/ 	.word	0x00014bf0


	//   ....[11]....
        /*00a0*/ 	.word	0x00014cb0


	//   ....[12]....
        /*00a4*/ 	.word	0x00014ce0


	//   ....[13]....
        /*00a8*/ 	.word	0x00014eb0


	//   ....[14]....
        /*00ac*/ 	.word	0x00015050


	//   ....[15]....
        /*00b0*/ 	.word	0x000150d0


	//   ....[16]....
        /*00b4*/ 	.word	0x00015180


	//   ....[17]....
        /*00b8*/ 	.word	0x00015340


	//   ....[18]....
        /*00bc*/ 	.word	0x00015500


	//   ....[19]....
        /*00c0*/ 	.word	0x000156a0


	//   ....[20]....
        /*00c4*/ 	.word	0x000157b0


	//   ....[21]....
        /*00c8*/ 	.word	0x000157e0


	//   ....[22]....
        /*00cc*/ 	.word	0x00015810


	//----- nvinfo : EIATTR_MAX_THREADS
	.align		4
.L_7751:
        /*00d0*/ 	.byte	0x04, 0x05
        /*00d2*/ 	.short	(.L_7753 - .L_7752)
.L_7752:
        /*00d4*/ 	.word	0x00000080
        /*00d8*/ 	.word	0x00000001
        /*00dc*/ 	.word	0x00000001


	//----- nvinfo : EIATTR_CRS_STACK_SIZE
	.align		4
.L_7753:
        /*00e0*/ 	.byte	0x04, 0x1e
        /*00e2*/ 	.short	(.L_7755 - .L_7754)
.L_7754:
        /*00e4*/ 	.word	0x00000000


	//----- nvinfo : EIATTR_CBANK_PARAM_SIZE
	.align		4
.L_7755:
        /*00e8*/ 	.byte	0x03, 0x19
        /*00ea*/ 	.short	0x0290


	//----- nvinfo : EIATTR_PARAM_CBANK
	.align		4
        /*00ec*/ 	.byte	0x04, 0x0a
        /*00ee*/ 	.short	(.L_7757 - .L_7756)
	.align		4
.L_7756:
        /*00f0*/ 	.word	index@(.nv.constant0._ZN2at6native18elementwise_kernelILi128ELi4EZNS0_15gpu_kernel_implINS0_13BinaryFunctorIdddZZZNS0_21remainder_kernel_cudaERNS_18TensorIteratorBaseEENKUlvE0_clEvENKUlvE_clEvEUlddE_EEEEvS5_RKT_EUliE_EEviT1_)
        /*00f4*/ 	.short	0x0210
        /*00f6*/ 	.short	0x0290


	//----- nvinfo : EIATTR_SW_WAR
	.align		4
.L_7757:
        /*00f8*/ 	.byte	0x04, 0x36
        /*00fa*/ 	.short	(.L_7759 - .L_7758)
.L_7758:
        /*00fc*/ 	.word	0x00000008
.L_7759:


//--------------------- .nv.info._ZN2at6native27unrolled_elementwise_kernelINS0_13BinaryFunctorIdddZZZNS0_21remainder_kernel_cudaERNS_18TensorIteratorBaseEENKUlvE0_clEvENKUlvE_clEvEUlddE_EESt5arrayIPcLm3EELi4E23TrivialOffsetCalculatorILi2EjESC_ILi1EjENS0_6memory12LoadWithCastILi2EEENSF_13StoreWithCastILi1EEEEEviT_T0_T2_T3_T4_T5_ --------------------------
	.section	.nv.info._ZN2at6native27unrolled_elementwise_kernelINS0_13BinaryFunctorIdddZZZNS0_21remainder_kernel_cudaERNS_18TensorIteratorBaseEENKUlvE0_clEvENKUlvE_clEvEUlddE_EESt5arrayIPcLm3EELi4E23TrivialOffsetCalculatorILi2EjESC_ILi1EjENS0_6memory12LoadWithCastILi2EEENSF_13StoreWithCastILi1EEEEEviT_T0_T2_T3_T4_T5_,"",@"SHT_CUDA_INFO"
	.sectionflags	@""
	.align	4


	//----- nvinfo : EIATTR_CUDA_API_VERSION
	.align		4
        /*0000*/ 	.byte	0x04, 0x37
        /*0002*/ 	.short	(.L_7761 - .L_7760)
.L_7760:
        /*0004*/ 	.word	0x00000082


	//----- nvinfo : EIATTR_KPARAM_INFO
	.align		4
.L_7761:
        /*0008*/ 	.byte	0x04, 0x17
        /*000a*/ 	.short	(.L_7763 - .L_7762)
.L_7762:
        /*000c*/ 	.word	0x00000000
        /*0010*/ 	.short	0x0006
        /*0012*/ 	.short	0x0030
        /*0014*/ 	.byte	0x00, 0xf0, 0x21, 0x00


	//----- nvinfo : EIATTR_KPARAM_INFO
	.align		4
.L_7763:
        /*0018*/ 	.byte	0x04, 0x17
        /*001a*/ 	.short	(.L_7765 - .L_7764)
.L_7764:
        /*001c*/ 	.word	0x00000000
        /*0020*/ 	.short	0x0005
        /*0022*/ 	.short	0x0024
        /*0024*/ 	.byte	0x00, 0xf0, 0x31, 0x00


	//----- nvinfo : EIATTR_KPARAM_INFO
	.align		4
.L_7765:
        /*0028*/ 	.byte	0x04, 0x17
        /*002a*/ 	.short	(.L_7767 - .L_7766)
.L_7766:
        /*002c*/ 	.word	0x00000000
        /*0030*/ 	.short	0x0004
        /*0032*/ 	.short	0x0021
        /*0034*/ 	.byte	0x00, 0xf0, 0x05, 0x00


	//----- nvinfo : EIATTR_KPARAM_INFO
	.align		4
.L_7767:
        /*0038*/ 	.byte	0x04, 0x17
        /*003a*/ 	.short	(.L_7769 - .L_7768)
.L_7768:
        /*003c*/ 	.word	0x00000000
        /*0040*/ 	.short	0x0003
        /*0042*/ 	.short	0x0020
        /*0044*/ 	.byte	0x00, 0xf0, 0x05, 0x00


	//----- nvinfo : EIATTR_KPARAM_INFO
	.align		4
.L_7769:
        /*0048*/ 	.byte	0x04, 0x17
        /*004a*/ 	.short	(.L_7771 - .L_7770)
.L_7770:
        /*004c*/ 	.word	0x00000000
        /*0050*/ 	.short	0x0002
        /*0052*/ 	.short	0x0008
        /*0054*/ 	.byte	0x00, 0xf0, 0x61, 0x00


	//----- nvinfo : EIATTR_KPARAM_INFO
	.align		4
.L_7771:
        /*0058*/ 	.byte	0x04, 0x17
        /*005a*/ 	.short	(.L_7773 - .L_7772)
.L_7772:
        /*005c*/ 	.word	0x00000000
        /*0060*/ 	.short	0x0001
        /*0062*/ 	.short	0x0004
        /*0064*/ 	.byte	0x00, 0xf0, 0x05, 0x00


	//----- nvinfo : EIATTR_KPARAM_INFO
	.align		4
.L_7773:
        /*0068*/ 	.byte	0x04, 0x17
        /*006a*/ 	.short	(.L_7775 - .L_7774)
.L_7774:
        /*006c*/ 	.word	0x00000000
        /*0070*/ 	.short	0x0000
        /*0072*/ 	.short	0x0000
        /*0074*/ 	.byte	0x00, 0xf0, 0x11, 0x00


	//----- nvinfo : EIATTR_SPARSE_MMA_MASK
	.align		4
.L_7775:
        /*0078*/ 	.byte	0x03, 0x50
        /*007a*/ 	.short	0x0000


	//----- nvinfo : EIATTR_MAXREG_COUNT
	.align		4
        /*007c*/ 	.byte	0x03, 0x1b
        /*007e*/ 	.short	0x00ff


	//----- nvinfo : EIATTR_EXTERNS
	.align		4
        /*0080*/ 	.byte	0x04, 0x0f
        /*0082*/ 	.short	(.L_7777 - .L_7776)


	//   ....[0]....
	.align		4
.L_7776:
        /*0084*/ 	.word	index@(__assertfail)


	//----- nvinfo : EIATTR_MERCURY_ISA_VERSION
	.align		4
.L_7777:
        /*0088*/ 	.byte	0x03, 0x5f
        /*008a*/ 	.short	0x0101


	//----- nvinfo : EIATTR_SYSCALL_OFFSETS
	.align		4
        /*008c*/ 	.byte	0x04, 0x46
        /*008e*/ 	.short	(.L_7779 - .L_7778)


	//   ....[0]....
.L_7778:
        /*0090*/ 	.word	0x00000fa0


	//   ....[1]....
        /*0094*/ 	.word	0x00001ec0


	//   ....[2]....
        /*0098*/ 	.word	0x00002e60


	//   ....[3]....
        /*009c*/ 	.word	0x00003d80


	//   ....[4]....
        /*00a0*/ 	.word	0x00004d30


	//   ....[5]....
        /*00a4*/ 	.word	0x00005c50


	//   ....[6]....
        /*00a8*/ 	.word	0x00006be0


	//   ....[7]....
        /*00ac*/ 	.word	0x00007b10


	//   ....[8]....
        /*00b0*/ 	.word	0x0000d030


	//   ....[9]....
        /*00b4*/ 	.word	0x0000e220


	//   ....[10]....
        /*00b8*/ 	.word	0x0000f3d0


	//   ....[11]....
        /*00bc*/ 	.word	0x00010580


	//----- nvinfo : EIATTR_EXIT_INSTR_OFFSETS
	.align		4
.L_7779:
        /*00c0*/ 	.byte	0x04, 0x1c
        /*00c2*/ 	.short	(.L_7781 - .L_7780)


	//   ....[0]....
.L_7780:
        /*00c4*/ 	.word	0x0000f470


	//   ....[1]....
        /*00c8*/ 	.word	0x0000f5c0


	//   ....[2]....
        /*00cc*/ 	.word	0x0000f600


	//   ....[3]....
        /*00d0*/ 	.word	0x0000f690


	//   ....[4]....
        /*00d4*/ 	.word	0x0000f6c0


	//   ....[5]....
        /*00d8*/ 	.word	0x0000f6f0


	//   ....[6]....
        /*00dc*/ 	.word	0x0000f7c0


	//   ....[7]....
        /*00e0*/ 	.word	0x0000f840


	//   ....[8]....
        /*00e4*/ 	.word	0x0000f920


	//   ....[9]....
        /*00e8*/ 	.word	0x0000f9b0


	//   ....[10]....
        /*00ec*/ 	.word	0x0000f9d0


	//   ....[11]....
        /*00f0*/ 	.word	0x0000fa90


	//   ....[12]....
        /*00f4*/ 	.word	0x0000fac0


	//   ....[13]....
        /*00f8*/ 	.word	0x0000fc90


	//   ....[14]....
        /*00fc*/ 	.word	0x0000fe30


	//   ....[15]....
        /*0100*/ 	.word	0x0000feb0


	//   ....[16]....
        /*0104*/ 	.word	0x0000ff60


	//   ....[17]....
        /*0108*/ 	.word	0x00010120


	//   ....[18]....
        /*010c*/ 	.word	0x000102e0


	//   ....[19]....
        /*0110*/ 	.word	0x00010480


	//   ....[20]....
        /*0114*/ 	.word	0x00010590


	//   ....[21]....
        /*0118*/ 	.word	0x000105c0


	//   ....[22]....
        /*011c*/ 	.word	0x000105f0


	//----- nvinfo : EIATTR_MAX_THREADS
	.align		4
.L_7781:
        /*0120*/ 	.byte	0x04, 0x05
        /*0122*/ 	.short	(.L_7783 - .L_7782)
.L_7782:
        /*0124*/ 	.word	0x00000080
        /*0128*/ 	.word	0x00000001
        /*012c*/ 	.word	0x00000001


	//----- nvinfo : EIATTR_CRS_STACK_SIZE
	.align		4
.L_7783:
        /*0130*/ 	.byte	0x04, 0x1e
        /*0132*/ 	.short	(.L_7785 - .L_7784)
.L_7784:
        /*0134*/ 	.word	0x00000000


	//----- nvinfo : EIATTR_CBANK_PARAM_SIZE
	.align		4
.L_7785:
        /*0138*/ 	.byte	0x03, 0x19
        /*013a*/ 	.short	0x0038


	//----- nvinfo : EIATTR_PARAM_CBANK
	.align		4
        /*013c*/ 	.byte	0x04, 0x0a
        /*013e*/ 	.short	(.L_7787 - .L_7786)
	.align		4
.L_7786:
        /*0140*/ 	.word	index@(.nv.constant0._ZN2at6native27unrolled_elementwise_kernelINS0_13BinaryFunctorIdddZZZNS0_21remainder_kernel_cudaERNS_18TensorIteratorBaseEENKUlvE0_clEvENKUlvE_clEvEUlddE_EESt5arrayIPcLm3EELi4E23TrivialOffsetCalculatorILi2EjESC_ILi1EjENS0_6memory12LoadWithCastILi2EEENSF_13StoreWithCastILi1EEEEEviT_T0_T2_T3_T4_T5_)
        /*0144*/ 	.short	0x0210
        /*0146*/ 	.short	0x0038


	//----- nvinfo : EIATTR_SW_WAR
	.align		4
.L_7787:
        /*0148*/ 	.byte	0x04, 0x36
        /*014a*/ 	.short	(.L_7789 - .L_7788)
.L_7788:
        /*014c*/ 	.word	0x00000008
.L_7789:


//--------------------- .nv.info._ZN2at6native18elementwise_kernelILi128ELi2EZNS0_22gpu_kernel_impl_nocastINS0_13BinaryFunctorIdddZZZNS0_21remainder_kernel_cudaERNS_18TensorIteratorBaseEENKUlvE0_clEvENKUlvE_clEvEUlddE_EEEEvS5_RKT_EUliE_EEviT1_ --------------------------
	.section	.nv.info._ZN2at6native18elementwise_kernelILi128ELi2EZNS0_22gpu_kernel_impl_nocastINS0_13BinaryFunctorIdddZZZNS0_21remainder_kernel_cudaERNS_18TensorIteratorBaseEENKUlvE0_clEvENKUlvE_clEvEUlddE_EEEEvS5_RKT_EUliE_EEviT1_,"",@"SHT_CUDA_INFO"
	.sectionflags	@""
	.align	4


	//----- nvinfo : EIATTR_CUDA_API_VERSION
	.align		4
        /*0000*/ 	.byte	0x04, 0x37
        /*0002*/ 	.short	(.L_7791 - .L_7790)
.L_7790:
        /*0004*/ 	.word	0x00000082


	//----- nvinfo : EIATTR_KPARAM_INFO
	.align		4
.L_7791:
        /*0008*/ 	.byte	0x04, 0x17
        /*000a*/ 	.short	(.L_7793 - .L_7792)
.L_7792:
        /*000c*/ 	.word	0x00000000
        /*0010*/ 	.short	0x0001
        /*0012*/ 	.short	0x0008
        /*0014*/ 	.byte	0x00, 0xf0, 0x21, 0x0a


	//----- nvinfo : EIATTR_KPARAM_INFO
	.align		4
.L_7793:
        /*0018*/ 	.byte	0x04, 0x17
        /*001a*/ 	.short	(.L_7795 - .L_7794)
.L_7794:
        /*001c*/ 	.word	0x00000000
        /*0020*/ 	.short	0x0000
        /*0022*/ 	.short	0x0000
        /*0024*/ 	.byte	0x00, 0xf0, 0x11, 0x00


	//----- nvinfo : EIATTR_SPARSE_MMA_MASK
	.align		4
.L_7795:
        /*0028*/ 	.byte	0x03, 0x50
        /*002a*/ 	.short	0x0000


	//----- nvinfo : EIATTR_MAXREG_COUNT
	.align		4
        /*002c*/ 	.byte	0x03, 0x1b
        /*002e*/ 	.short	0x0080


	//----- nvinfo : EIATTR_MERCURY_ISA_VERSION
	.align		4
        /*0030*/ 	.byte	0x03, 0x5f
        /*0032*/ 	.short	0x0101


	//----- nvinfo : EIATTR_EXIT_INSTR_OFFSETS
	.align		4
        /*0034*/ 	.byte	0x04, 0x1c
        /*0036*/ 	.short	(.L_7797 - .L_7796)


	//   ....[0]....
.L_7796:
        /*0038*/ 	.word	0x000027b0


	//   ....[1]....
        /*003c*/ 	.word	0x00004eb0


	//----- nvinfo : EIATTR_MAX_THREADS
	.align		4
.L_7797:
        /*0040*/ 	.byte	0x04, 0x05
        /*0042*/ 	.short	(.L_7799 - .L_7798)
.L_7798:
        /*0044*/ 	.word	0x00000080
        /*0048*/ 	.word	0x00000001
        /*004c*/ 	.word	0x00000001


	//----- nvinfo : EIATTR_CRS_STACK_SIZE
	.align		4
.L_7799:
        /*0050*/ 	.byte	0x04, 0x1e
        /*0052*/ 	.short	(.L_7801 - .L_7800)
.L_7800:
        /*0054*/ 	.word	0x00000000


	//----- nvinfo : EIATTR_CBANK_PARAM_SIZE
	.align		4
.L_7801:
        /*0058*/ 	.byte	0x03, 0x19
        /*005a*/ 	.short	0x0290


	//----- nvinfo : EIATTR_PARAM_CBANK
	.align		4
        /*005c*/ 	.byte	0x04, 0x0a
        /*005e*/ 	.short	(.L_7803 - .L_7802)
	.align		4
.L_7802:
        /*0060*/ 	.word	index@(.nv.constant0._ZN2at6native18elementwise_kernelILi128ELi2EZNS0_22gpu_kernel_impl_nocastINS0_13BinaryFunctorIdddZZZNS0_21remainder_kernel_cudaERNS_18TensorIteratorBaseEENKUlvE0_clEvENKUlvE_clEvEUlddE_EEEEvS5_RKT_EUliE_EEviT1_)
        /*0064*/ 	.short	0x0210
        /*0066*/ 	.short	0x0290


	//----- nvinfo : EIATTR_SW_WAR
	.align		4
.L_7803:
        /*0068*/ 	.byte	0x04, 0x36
        /*006a*/ 	.short	(.L_7805 - .L_7804)
.L_7804:
        /*006c*/ 	.word	0x00000008
.L_7805:


//--------------------- .nv.info._ZN2at6native27unrolled_elementwise_kernelINS0_13BinaryFunctorIdddZZZNS0_21remainder_kernel_cudaERNS_18TensorIteratorBaseEENKUlvE0_clEvENKUlvE_clEvEUlddE_EESt5arrayIPcLm3EELi4E23TrivialOffsetCalculatorILi2EjESC_ILi1EjENS0_6memory15LoadWithoutCastENSF_16StoreWithoutCastEEEviT_T0_T2_T3_T4_T5_ --------------------------
	.section	.nv.info._ZN2at6native27unrolled_elementwise_kernelINS0_13BinaryFunctorIdddZZZNS0_21remainder_kernel_cudaERNS_18TensorIteratorBaseEENKUlvE0_clEvENKUlvE_clEvEUlddE_EESt5arrayIPcLm3EELi4E23TrivialOffsetCalculatorILi2EjESC_ILi1EjENS0_6memory15LoadWithoutCastENSF_16StoreWithoutCastEEEviT_T0_T2_T3_T4_T5_,"",@"SHT_CUDA_INFO"
	.sectionflags	@""
	.align	4


	//----- nvinfo : EIATTR_CUDA_API_VERSION
	.align		4
        /*0000*/ 	.byte	0x04, 0x37
        /*0002*/ 	.short	(.L_7807 - .L_7806)
.L_7806:
        /*0004*/ 	.word	0x00000082


	//----- nvinfo : EIATTR_KPARAM_INFO
	.align		4
.L_7807:
        /*0008*/ 	.byte	0x04, 0x17
        /*000a*/ 	.short	(.L_7809 - .L_7808)
.L_7808:
        /*000c*/ 	.word	0x00000000
        /*0010*/ 	.short	0x0006
        /*0012*/ 	.short	0x0023
        /*0014*/ 	.byte	0x00, 0xf0, 0x05, 0x00


	//----- nvinfo : EIATTR_KPARAM_INFO
	.align		4
.L_7809:
        /*0018*/ 	.byte	0x04, 0x17
        /*001a*/ 	.short	(.L_7811 - .L_7810)
.L_7810:
        /*001c*/ 	.word	0x00000000
        /*0020*/ 	.short	0x0005
        /*0022*/ 	.short	0x0022
        /*0024*/ 	.byte	0x00, 0xf0, 0x05, 0x00


	//----- nvinfo : EIATTR_KPARAM_INFO
	.align		4
.L_7811:
        /*0028*/ 	.byte	0x04, 0x17
        /*002a*/ 	.short	(.L_7813 - .L_7812)
.L_7812:
        /*002c*/ 	.word	0x00000000
        /*0030*/ 	.short	0x0004
        /*0032*/ 	.short	0x0021
        /*0034*/ 	.byte	0x00, 0xf0, 0x05, 0x00


	//----- nvinfo : EIATTR_KPARAM_INFO
	.align		4
.L_7813:
        /*0038*/ 	.byte	0x04, 0x17
        /*003a*/ 	.short	(.L_7815 - .L_7814)
.L_7814:
        /*003c*/ 	.word	0x00000000
        /*0040*/ 	.short	0x0003
        /*0042*/ 	.short	0x0020
        /*0044*/ 	.byte	0x00, 0xf0, 0x05, 0x00


	//----- nvinfo : EIATTR_KPARAM_INFO
	.align		4
.L_7815:
        /*0048*/ 	.byte	0x04, 0x17
        /*004a*/ 	.short	(.L_7817 - .L_7816)
.L_7816:
        /*004c*/ 	.word	0x00000000
        /*0050*/ 	.short	0x0002
        /*0052*/ 	.short	0x0008
        /*0054*/ 	.byte	0x00, 0xf0, 0x61, 0x00


	//----- nvinfo : EIATTR_KPARAM_INFO
	.align		4
.L_7817:
        /*0058*/ 	.byte	0x04, 0x17
        /*005a*/ 	.short	(.L_7819 - .L_7818)
.L_7818:
        /*005c*/ 	.word	0x00000000
        /*0060*/ 	.short	0x0001
        /*0062*/ 	.short	0x0004
        /*0064*/ 	.byte	0x00, 0xf0, 0x05, 0x00


	//----- nvinfo : EIATTR_KPARAM_INFO
	.align		4
.L_7819:
        /*0068*/ 	.byte	0x04, 0x17
        /*006a*/ 	.short	(.L_7821 - .L_7820)
.L_7820:
        /*006c*/ 	.word	0x00000000
        /*0070*/ 	.short	0x0000
        /*0072*/ 	.short	0x0000
        /*0074*/ 	.byte	0x00, 0xf0, 0x11, 0x00


	//----- nvinfo : EIATTR_SPARSE_MMA_MASK
	.align		4
.L_7821:
        /*0078*/ 	.byte	0x03, 0x50
        /*007a*/ 	.short	0x0000


	//----- nvinfo : EIATTR_MAXREG_COUNT
	.align		4
        /*007c*/ 	.byte	0x03, 0x1b
        /*007e*/ 	.short	0x00ff


	//----- nvinfo : EIATTR_MERCURY_ISA_VERSION
	.align		4
        /*0080*/ 	.byte	0x03, 0x5f
        /*0082*/ 	.short	0x0101


	//----- nvinfo : EIATTR_EXIT_INSTR_OFFSETS
	.align		4
        /*0084*/ 	.byte	0x04, 0x1c
        /*0086*/ 	.short	(.L_7823 - .L_7822)


	//   ....[0]....
.L_7822:
        /*0088*/ 	.word	0x00004720


	//   ....[1]....
        /*008c*/ 	.word	0x00004780


	//----- nvinfo : EIATTR_MAX_THREADS
	.align		4
.L_7823:
        /*0090*/ 	.byte	0x04, 0x05
        /*0092*/ 	.short	(.L_7825 - .L_7824)
.L_7824:
        /*0094*/ 	.word	0x00000080
        /*0098*/ 	.word	0x00000001
        /*009c*/ 	.word	0x00000001


	//----- nvinfo : EIATTR_CRS_STACK_SIZE
	.align		4
.L_7825:
        /*00a0*/ 	.byte	0x04, 0x1e
        /*00a2*/ 	.short	(.L_7827 - .L_7826)
.L_7826:
        /*00a4*/ 	.word	0x00000000


	//----- nvinfo : EIATTR_CBANK_PARAM_SIZE
	.align		4
.L_7827:
        /*00a8*/ 	.byte	0x03, 0x19
        /*00aa*/ 	.short	0x0024


	//----- nvinfo : EIATTR_PARAM_CBANK
	.align		4
        /*00ac*/ 	.byte	0x04, 0x0a
        /*00ae*/ 	.short	(.L_7829 - .L_7828)
	.align		4
.L_7828:
        /*00b0*/ 	.word	index@(.nv.constant0._ZN2at6native27unrolled_elementwise_kernelINS0_13BinaryFunctorIdddZZZNS0_21remainder_kernel_cudaERNS_18TensorIteratorBaseEENKUlvE0_clEvENKUlvE_clEvEUlddE_EESt5arrayIPcLm3EELi4E23TrivialOffsetCalculatorILi2EjESC_ILi1EjENS0_6memory15LoadWithoutCastENSF_16StoreWithoutCastEEEviT_T0_T2_T3_T4_T5_)
        /*00b4*/ 	.short	0x0210
        /*00b6*/ 	.short	0x0024


	//----- nvinfo : EIATTR_SW_WAR
	.align		4
.L_7829:
        /*00b8*/ 	.byte	0x04, 0x36
        /*00ba*/ 	.short	(.L_7831 - .L_7830)
.L_7830:
        /*00bc*/ 	.word	0x00000008
.L_7831:


//--------------------- .nv.info._ZN2at6native29vectorized_elementwise_kernelILi2ENS0_13BinaryFunctorIdddZZZNS0_21remainder_kernel_cudaERNS_18TensorIteratorBaseEENKUlvE0_clEvENKUlvE_clEvEUlddE_EESt5arrayIPcLm3EEEEviT0_T1_ --------------------------
	.section	.nv.info._ZN2at6native29vectorized_elementwise_kernelILi2ENS0_13BinaryFunctorIdddZZZNS0_21remainder_kernel_cudaERNS_18TensorIteratorBaseEENKUlvE0_clEvENKUlvE_clEvEUlddE_EESt5arrayIPcLm3EEEEviT0_T1_,"",@"SHT_CUDA_INFO"
	.sectionflags	@""
	.align	4


	//----- nvinfo : EIATTR_CUDA_API_VERSION
	.align		4
        /*0000*/ 	.byte	0x04, 0x37
        /*0002*/ 	.short	(.L_7833 - .L_7832)
.L_7832:
        /*0004*/ 	.word	0x00000082


	//----- nvinfo : EIATTR_KPARAM_INFO
	.align		4
.L_7833:
        /*0008*/ 	.byte	0x04, 0x17
        /*000a*/ 	.short	(.L_7835 - .L_7834)
.L_7834:
        /*000c*/ 	.word	0x00000000
        /*0010*/ 	.short	0x0002
        /*0012*/ 	.short	0x0008
        /*0014*/ 	.byte	0x00, 0xf0, 0x61, 0x00


	//----- nvinfo : EIATTR_KPARAM_INFO
	.align		4
.L_7835:
        /*0018*/ 	.byte	0x04, 0x17
        /*001a*/ 	.short	(.L_7837 - .L_7836)
.L_7836:
        /*001c*/ 	.word	0x00000000
        /*0020*/ 	.short	0x0001
        /*0022*/ 	.short	0x0004
        /*0024*/ 	.byte	0x00, 0xf0, 0x05, 0x00


	//----- nvinfo : EIATTR_KPARAM_INFO
	.align		4
.L_7837:
        /*0028*/ 	.byte	0x04, 0x17
        /*002a*/ 	.short	(.L_7839 - .L_7838)
.L_7838:
        /*002c*/ 	.word	0x00000000
        /*0030*/ 	.short	0x0000
        /*0032*/ 	.short	0x0000
        /*0034*/ 	.byte	0x00, 0xf0, 0x11, 0x00


	//----- nvinfo : EIATTR_SPARSE_MMA_MASK
	.align		4
.L_7839:
        /*0038*/ 	.byte	0x03, 0x50
        /*003a*/ 	.short	0x0000


	//----- nvinfo : EIATTR_MAXREG_COUNT
	.align		4
        /*003c*/ 	.byte	0x03, 0x1b
        /*003e*/ 	.short	0x00ff


	//----- nvinfo : EIATTR_MERCURY_ISA_VERSION
	.align		4
        /*0040*/ 	.byte	0x03, 0x5f
        /*0042*/ 	.short	0x0101


	//----- nvinfo : EIATTR_EXIT_INSTR_OFFSETS
	.align		4
        /*0044*/ 	.byte	0x04, 0x1c
        /*0046*/ 	.short	(.L_7841 - .L_7840)


	//   ....[0]....
.L_7840:
        /*0048*/ 	.word	0x000084f0


	//   ....[1]....
        /*004c*/ 	.word	0x000112b0


	//   ....[2]....
        /*0050*/ 	.word	0x00011300


	//----- nvinfo : EIATTR_MAX_THREADS
	.align		4
.L_7841:
        /*0054*/ 	.byte	0x04, 0x05
        /*0056*/ 	.short	(.L_7843 - .L_7842)
.L_7842:
        /*0058*/ 	.word	0x00000080
        /*005c*/ 	.word	0x00000001
        /*0060*/ 	.word	0x00000001


	//----- nvinfo : EIATTR_CRS_STACK_SIZE
	.align		4
.L_7843:
        /*0064*/ 	.byte	0x04, 0x1e
        /*0066*/ 	.short	(.L_7845 - .L_7844)
.L_7844:
        /*0068*/ 	.word	0x00000000


	//----- nvinfo : EIATTR_CBANK_PARAM_SIZE
	.align		4
.L_7845:
        /*006c*/ 	.byte	0x03, 0x19
        /*006e*/ 	.short	0x0020


	//----- nvinfo : EIATTR_PARAM_CBANK
	.align		4
        /*0070*/ 	.byte	0x04, 0x0a
        /*0072*/ 	.short	(.L_7847 - .L_7846)
	.align		4
.L_7846:
        /*0074*/ 	.word	index@(.nv.constant0._ZN2at6native29vectorized_elementwise_kernelILi2ENS0_13BinaryFunctorIdddZZZNS0_21remainder_kernel_cudaERNS_18TensorIteratorBaseEENKUlvE0_clEvENKUlvE_clEvEUlddE_EESt5arrayIPcLm3EEEEviT0_T1_)
        /*0078*/ 	.short	0x0210
        /*007a*/ 	.short	0x0020


	//----- nvinfo : EIATTR_SW_WAR
	.align		4
.L_7847:
        /*007c*/ 	.byte	0x04, 0x36
        /*007e*/ 	.short	(.L_7849 - .L_7848)
.L_7848:
        /*0080*/ 	.word	0x00000008
.L_7849:


//--------------------- .nv.info._ZN2at6native29vectorized_elementwise_kernelILi4ENS0_13BinaryFunctorIdddZZZNS0_21remainder_kernel_cudaERNS_18TensorIteratorBaseEENKUlvE0_clEvENKUlvE_clEvEUlddE_EESt5arrayIPcLm3EEEEviT0_T1_ --------------------------
	.section	.nv.info._ZN2at6native29vectorized_elementwise_kernelILi4ENS0_13BinaryFunctorIdddZZZNS0_21remainder_kernel_cudaERNS_18TensorIteratorBaseEENKUlvE0_clEvENKUlvE_clEvEUlddE_EESt5arrayIPcLm3EEEEviT0_T1_,"",@"SHT_CUDA_INFO"
	.sectionflags	@""
	.align	4


	//----- nvinfo : EIATTR_CUDA_API_VERSION
	.align		4
        /*0000*/ 	.byte	0x04, 0x37
        /*0002*/ 	.short	(.L_7851 - .L_7850)
.L_7850:
        /*0004*/ 	.word	0x00000082


	//----- nvinfo : EIATTR_KPARAM_INFO
	.align		4
.L_7851:
        /*0008*/ 	.byte	0x04, 0x17
        /*000a*/ 	.short	(.L_7853 - .L_7852)
.L_7852:
        /*000c*/ 	.word	0x00000000
        /*0010*/ 	.short	0x0002
        /*0012*/ 	.short	0x0008
        /*0014*/ 	.byte	0x00, 0xf0, 0x61, 0x00


	//----- nvinfo : EIATTR_KPARAM_INFO
	.align		4
.L_7853:
        /*0018*/ 	.byte	0x04, 0x17
        /*001a*/ 	.short	(.L_7855 - .L_7854)
.L_7854:
        /*001c*/ 	.word	0x00000000
        /*0020*/ 	.short	0x0001
        /*0022*/ 	.short	0x0004
        /*0024*/ 	.byte	0x00, 0xf0, 0x05, 0x00


	//----- nvinfo : EIATTR_KPARAM_INFO
	.align		4
.L_7855:
        /*0028*/ 	.byte	0x04, 0x17
        /*002a*/ 	.short	(.L_7857 - .L_7856)
.L_7856:
        /*002c*/ 	.word	0x00000000
        /*0030*/ 	.short	0x0000
        /*0032*/ 	.short	0x0000
        /*0034*/ 	.byte	0x00, 0xf0, 0x11, 0x00


	//----- nvinfo : EIATTR_SPARSE_MMA_MASK
	.align		4
.L_7857:
        /*0038*/ 	.byte	0x03, 0x50
        /*003a*/ 	.short	0x0000


	//----- nvinfo : EIATTR_MAXREG_COUNT
	.align		4
        /*003c*/ 	.byte	0x03, 0x1b
        /*003e*/ 	.short	0x00ff


	//----- nvinfo : EIATTR_MERCURY_ISA_VERSION
	.align		4
        /*0040*/ 	.byte	0x03, 0x5f
        /*0042*/ 	.short	0x0101


	//----- nvinfo : EIATTR_EXIT_INSTR_OFFSETS
	.align		4
        /*0044*/ 	.byte	0x04, 0x1c
        /*0046*/ 	.short	(.L_7859 - .L_7858)


	//   ....[0]....
.L_7858:
        /*0048*/ 	.word	0x000084f0


	//   ....[1]....
        /*004c*/ 	.word	0x000112b0


	//   ....[2]....
        /*0050*/ 	.word	0x00011300


	//----- nvinfo : EIATTR_MAX_THREADS
	.align		4
.L_7859:
        /*0054*/ 	.byte	0x04, 0x05
        /*0056*/ 	.short	(.L_7861 - .L_7860)
.L_7860:
        /*0058*/ 	.word	0x00000080
        /*005c*/ 	.word	0x00000001
        /*0060*/ 	.word	0x00000001


	//----- nvinfo : EIATTR_CRS_STACK_SIZE
	.align		4
.L_7861:
        /*0064*/ 	.byte	0x04, 0x1e
        /*0066*/ 	.short	(.L_7863 - .L_7862)
.L_7862:
        /*0068*/ 	.word	0x00000000


	//----- nvinfo : EIATTR_CBANK_PARAM_SIZE
	.align		4
.L_7863:
        /*006c*/ 	.byte	0x03, 0x19
        /*006e*/ 	.short	0x0020


	//----- nvinfo : EIATTR_PARAM_CBANK
	.align		4
        /*0070*/ 	.byte	0x04, 0x0a
        /*0072*/ 	.short	(.L_7865 - .L_7864)
	.align		4
.L_7864:
        /*0074*/ 	.word	index@(.nv.constant0._ZN2at6native29vectorized_elementwise_kernelILi4ENS0_13BinaryFunctorIdddZZZNS0_21remainder_kernel_cudaERNS_18TensorIteratorBaseEENKUlvE0_clEvENKUlvE_clEvEUlddE_EESt5arrayIPcLm3EEEEviT0_T1_)
        /*0078*/ 	.short	0x0210
        /*007a*/ 	.short	0x0020


	//----- nvinfo : EIATTR_SW_WAR
	.align		4
.L_7865:
        /*007c*/ 	.byte	0x04, 0x36
        /*007e*/ 	.short	(.L_7867 - .L_7866)
.L_7866:
        /*0080*/ 	.word	0x00000008
.L_7867:


//--------------------- .nv.info._ZN2at6native29vectorized_elementwise_kernelILi8ENS0_13BinaryFunctorIdddZZZNS0_21remainder_kernel_cudaERNS_18TensorIteratorBaseEENKUlvE0_clEvENKUlvE_clEvEUlddE_EESt5arrayIPcLm3EEEEviT0_T1_ --------------------------
	.section	.nv.info._ZN2at6native29vectorized_elementwise_kernelILi8ENS0_13BinaryFunctorIdddZZZNS0_21remainder_kernel_cudaERNS_18TensorIteratorBaseEENKUlvE0_clEvENKUlvE_clEvEUlddE_EESt5arrayIPcLm3EEEEviT0_T1_,"",@"SHT_CUDA_INFO"
	.sectionflags	@""
	.align	4


	//----- nvinfo : EIATTR_CUDA_API_VERSION
	.align		4
        /*0000*/ 	.byte	0x04, 0x37
        /*0002*/ 	.short	(.L_7869 - .L_7868)
.L_7868:
        /*0004*/ 	.word	0x00000082


	//----- nvinfo : EIATTR_KPARAM_INFO
	.align		4
.L_7869:
        /*0008*/ 	.byte	0x04, 0x17
        /*000a*/ 	.short	(.L_7871 - .L_7870)
.L_7870:
        /*000c*/ 	.word	0x00000000
        /*0010*/ 	.short	0x0002
        /*0012*/ 	.short	0x0008
        /*0014*/ 	.byte	0x00, 0xf0, 0x61, 0x00


	//----- nvinfo : EIATTR_KPARAM_INFO
	.align		4
.L_7871:
        /*0018*/ 	.byte	0x04, 0x17
        /*001a*/ 	.short	(.L_7873 - .L_7872)
.L_7872:
        /*001c*/ 	.word	0x00000000
        /*0020*/ 	.short	0x0001
        /*0022*/ 	.short	0x0004
        /*0024*/ 	.byte	0x00, 0xf0, 0x05, 0x00


	//----- nvinfo : EIATTR_KPARAM_INFO
	.align		4
.L_7873:
        /*0028*/ 	.byte	0x04, 0x17
        /*002a*/ 	.short	(.L_7875 - .L_7874)
.L_7874:
        /*002c*/ 	.word	0x00000000
        /*0030*/ 	.short	0x0000
        /*0032*/ 	.short	0x0000
        /*0034*/ 	.byte	0x00, 0xf0, 0x11, 0x00


	//----- nvinfo : EIATTR_SPARSE_MMA_MASK
	.align		4
.L_7875:
        /*0038*/ 	.byte	0x03, 0x50
        /*003a*/ 	.short	0x0000


	//----- nvinfo : EIATTR_MAXREG_COUNT
	.align		4
        /*003c*/ 	.byte	0x03, 0x1b
        /*003e*/ 	.short	0x00ff


	//----- nvinfo : EIATTR_MERCURY_ISA_VERSION
	.align		4
        /*0040*/ 	.byte	0x03, 0x5f
        /*0042*/ 	.short	0x0101


	//----- nvinfo : EIATTR_EXIT_INSTR_OFFSETS
	.align		4
        /*0044*/ 	.byte	0x04, 0x1c
        /*0046*/ 	.short	(.L_7877 - .L_7876)


	//   ....[0]....
.L_7876:
        /*0048*/ 	.word	0x000084f0


	//   ....[1]....
        /*004c*/ 	.word	0x000112b0


	//   ....[2]....
        /*0050*/ 	.word	0x00011300


	//----- nvinfo : EIATTR_MAX_THREADS
	.align		4
.L_7877:
        /*0054*/ 	.byte	0x04, 0x05
        /*0056*/ 	.short	(.L_7879 - .L_7878)
.L_7878:
        /*0058*/ 	.word	0x00000080
        /*005c*/ 	.word	0x00000001
        /*0060*/ 	.word	0x00000001


	//----- nvinfo : EIATTR_CRS_STACK_SIZE
	.align		4
.L_7879:
        /*0064*/ 	.byte	0x04, 0x1e
        /*0066*/ 	.short	(.L_7881 - .L_7880)
.L_7880:
        /*0068*/ 	.word	0x00000000


	//----- nvinfo : EIATTR_CBANK_PARAM_SIZE
	.align		4
.L_7881:
        /*006c*/ 	.byte	0x03, 0x19
        /*006e*/ 	.short	0x0020


	//----- nvinfo : EIATTR_PARAM_CBANK
	.align		4
        /*0070*/ 	.byte	0x04, 0x0a
        /*0072*/ 	.short	(.L_7883 - .L_7882)
	.align		4
.L_7882:
        /*0074*/ 	.word	index@(.nv.constant0._ZN2at6native29vectorized_elementwise_kernelILi8ENS0_13BinaryFunctorIdddZZZNS0_21remainder_kernel_cudaERNS_18TensorIteratorBaseEENKUlvE0_clEvENKUlvE_clEvEUlddE_EESt5arrayIPcLm3EEEEviT0_T1_)
        /*0078*/ 	.short	0x0210
        /*007a*/ 	.short	0x0020


	//----- nvinfo : EIATTR_SW_WAR
	.align		4
.L_7883:
        /*007c*/ 	.byte	0x04, 0x36
        /*007e*/ 	.short	(.L_7885 - .L_7884)
.L_7884:
        /*0080*/ 	.word	0x00000008
.L_7885:


//--------------------- .nv.info._ZN2at6native18elementwise_kernelILi128ELi4EZNS0_15gpu_kernel_implINS0_13BUnaryFunctorIdddZZZNS0_21remainder_kernel_cudaERNS_18TensorIteratorBaseEENKUlvE0_clEvENKUlvE_clEvEUlddE_EEEEvS5_RKT_EUliE_EEviT1_ --------------------------
	.section	.nv.info._ZN2at6native18elementwise_kernelILi128ELi4EZNS0_15gpu_kernel_implINS0_13BUnaryFunctorIdddZZZNS0_21remainder_kernel_cudaERNS_18TensorIteratorBaseEENKUlvE0_clEvENKUlvE_clEvEUlddE_EEEEvS5_RKT_EUliE_EEviT1_,"",@"SHT_CUDA_INFO"
	.sectionflags	@""
	.align	4


	//----- nvinfo : EIATTR_CUDA_API_VERSION
	.align		4
        /*0000*/ 	.byte	0x04, 0x37
        /*0002*/ 	.short	(.L_7887 - .L_7886)
.L_7886:
        /*0004*/ 	.word	0x00000082


	//----- nvinfo : EIATTR_KPARAM_INFO
	.align		4
.L_7887:
        /*0008*/ 	.byte	0x04, 0x17
        /*000a*/ 	.short	(.L_7889 - .L_7888)
.L_7888:
        /*000c*/ 	.word	0x00000000
        /*0010*/ 	.short	0x0001
        /*0012*/ 	.short	0x0008
        /*0014*/ 	.byte	0x00, 0xf0, 0xa1, 0x08


	//----- nvinfo : EIATTR_KPARAM_INFO
	.align		4
.L_7889:
        /*0018*/ 	.byte	0x04, 0x17
        /*001a*/ 	.short	(.L_7891 - .L_7890)
.L_7890:
        /*001c*/ 	.word	0x00000000
        /*0020*/ 	.short	0x0000
        /*0022*/ 	.short	0x0000
        /*0024*/ 	.byte	0x00, 0xf0, 0x11, 0x00


	//----- nvinfo : EIATTR_SPARSE_MMA_MASK
	.align		4
.L_7891:
        /*0028*/ 	.byte	0x03, 0x50
        /*002a*/ 	.short	0x0000


	//----- nvinfo : EIATTR_MAXREG_COUNT
	.align		4
        /*002c*/ 	.byte	0x03, 0x1b
        /*002e*/ 	.short	0x0080


	//----- nvinfo : EIATTR_EXTERNS
	.align		4
        /*0030*/ 	.byte	0x04, 0x0f
        /*0032*/ 	.short	(.L_7893 - .L_7892)


	//   ....[0]....
	.align		4
.L_7892:
        /*0034*/ 	.word	index@(__assertfail)


	//----- nvinfo : EIATTR_MERCURY_ISA_VERSION
	.align		4
.L_7893:
        /*0038*/ 	.byte	0x03, 0x5f
        /*003a*/ 	.short	0x0101


	//----- nvinfo : EIATTR_SYSCALL_OFFSETS
	.align		4
        /*003c*/ 	.byte	0x04, 0x46
        /*003e*/ 	.short	(.L_7895 - .L_7894)


	//   ....[0]....
.L_7894:
        /*0040*/ 	.word	0x00002240


	//   ....[1]....
        /*0044*/ 	.word	0x000043b0


	//   ....[2]....
        /*0048*/ 	.word	0x00006660


	//   ....[3]....
        /*004c*/ 	.word	0x000087b0


	//   ....[4]....
        /*0050*/ 	.word	0x0000aa30


	//   ....[5]....
        /*0054*/ 	.word	0x0000cb80


	//   ....[6]....
        /*0058*/ 	.word	0x0000edf0


	//   ....[7]....
        /*005c*/ 	.word	0x00010f60


	//----- nvinfo : EIATTR_EXIT_INSTR_OFFSETS
	.align		4
.L_7895:
        /*0060*/ 	.byte	0x04, 0x1c
        /*0062*/ 	.short	(.L_7897 - .L_7896)


	//   ....[0]....
.L_7896:
        /*0064*/ 	.word	0x0000cc30


	//   ....[1]....
        /*0068*/ 	.word	0x0000ffa0


	//   ....[2]....
        /*006c*/ 	.word	0x0000ffe0


	//   ....[3]....
        /*0070*/ 	.word	0x00010070


	//   ....[4]....
        /*0074*/ 	.word	0x000100a0


	//   ....[5]....
        /*0078*/ 	.word	0x000100d0


	//   ....[6]....
        /*007c*/ 	.word	0x000101a0


	//   ....[7]....
        /*0080*/ 	.word	0x00010220


	//   ....[8]....
        /*0084*/ 	.word	0x00010300


	//   ....[9]....
        /*0088*/ 	.word	0x00010390


	//   ....[10]....
        /*008c*/ 	.word	0x000103b0


	//   ....[11]....
        /*0090*/ 	.word	0x00010470


	//   ....[12]....
        /*0094*/ 	.word	0x000104a0


	//   ....[13]....
        /*0098*/ 	.word	0x00010670


	//   ....[14]....
        /*009c*/ 	.word	0x00010810


	//   ....[15]....
        /*00a0*/ 	.word	0x00010890


	//   ....[16]....
        /*00a4*/ 	.word	0x00010940


	//   ....[17]....
        /*00a8*/ 	.word	0x00010b00


	//   ....[18]....
        /*00ac*/ 	.word	0x00010cc0


	//   ....[19]....
        /*00b0*/ 	.word	0x00010e60


	//   ....[20]....
        /*00b4*/ 	.word	0x00010f70


	//   ....[21]....
        /*00b8*/ 	.word	0x00010fa0


	//   ....[22]....
        /*00bc*/ 	.word	0x00010fd0


	//----- nvinfo : EIATTR_MAX_THREADS
	.align		4
.L_7897:
        /*00c0*/ 	.byte	0x04, 0x05
        /*00c2*/ 	.short	(.L_7899 - .L_7898)
.L_7898:
        /*00c4*/ 	.word	0x00000080
        /*00c8*/ 	.word	0x00000001
        /*00cc*/ 	.word	0x00000001


	//----- nvinfo : EIATTR_CRS_STACK_SIZE
	.align		4
.L_7899:
        /*00d0*/ 	.byte	0x04, 0x1e
        /*00d2*/ 	.short	(.L_7901 - .L_7900)
.L_7900:
        /*00d4*/ 	.word	0x00000000


	//----- nvinfo : EIATTR_CBANK_PARAM_SIZE
	.align		4
.L_7901:
        /*00d8*/ 	.byte	0x03, 0x19
        /*00da*/ 	.short	0x0230


	//----- nvinfo : EIATTR_PARAM_CBANK
	.align		4
        /*00dc*/ 	.byte	0x04, 0x0a
        /*00de*/ 	.short	(.L_7903 - .L_7902)
	.align		4
.L_7902:
        /*00e0*/ 	.word	index@(.nv.constant0._ZN2at6native18elementwise_kernelILi128ELi4EZNS0_15gpu_kernel_implINS0_13BUnaryFunctorIdddZZZNS0_21remainder_kernel_cudaERNS_18TensorIteratorBaseEENKUlvE0_clEvENKUlvE_clEvEUlddE_EEEEvS5_RKT_EUliE_EEviT1_)
        /*00e4*/ 	.short	0x0210
        /*00e6*/ 	.short	0x0230


	//----- nvinfo : EIATTR_SW_WAR
	.align		4
.L_7903:
        /*00e8*/ 	.byte	0x04, 0x36
        /*00ea*/ 	.short	(.L_7905 - .L_7904)
.L_7904:
        /*00ec*/ 	.word	0x00000008
.L_7905:


//--------------------- .nv.info._ZN2at6native27unrolled_elementwise_kernelINS0_13BUnaryFunctorIdddZZZNS0_21remainder_kernel_cudaERNS_18TensorIteratorBaseEENKUlvE0_clEvENKUlvE_clEvEUlddE_EESt5arrayIPcLm2EELi4E23TrivialOffsetCalculatorILi1EjESD_NS0_6memory12LoadWithCastILi1EEENSE_13StoreWithCastILi1EEEEEviT_T0_T2_T3_T4_T5_ --------------------------
	.section	.nv.info._ZN2at6native27unrolled_elementwise_kernelINS0_13BUnaryFunctorIdddZZZNS0_21remainder_kernel_cudaERNS_18TensorIteratorBaseEENKUlvE0_clEvENKUlvE_clEvEUlddE_EESt5arrayIPcLm2EELi4E23TrivialOffsetCalculatorILi1EjESD_NS0_6memory12LoadWithCastILi1EEENSE_13StoreWithCastILi1EEEEEviT_T0_T2_T3_T4_T5_,"",@"SHT_CUDA_INFO"
	.sectionflags	@""
	.align	4


	//----- nvinfo : EIATTR_CUDA_API_VERSION
	.align		4
        /*0000*/ 	.byte	0x04, 0x37
        /*0002*/ 	.short	(.L_7907 - .L_7906)
.L_7906:
        /*0004*/ 	.word	0x00000082


	//----- nvinfo : EIATTR_KPARAM_INFO
	.align		4
.L_7907:
        /*0008*/ 	.byte	0x04, 0x17
        /*000a*/ 	.short	(.L_7909 - .L_7908)
.L_7908:
        /*000c*/ 	.word	0x00000000
        /*0010*/ 	.short	0x0006
        /*0012*/ 	.short	0x0034
        /*0014*/ 	.byte	0x00, 0xf0, 0x21, 0x00


	//----- nvinfo : EIATTR_KPARAM_INFO
	.align		4
.L_7909:
        /*0018*/ 	.byte	0x04, 0x17
        /*001a*/ 	.short	(.L_7911 - .L_7910)
.L_7910:
        /*001c*/ 	.word	0x00000000
        /*0020*/ 	.short	0x0005
        /*0022*/ 	.short	0x002c
        /*0024*/ 	.byte	0x00, 0xf0, 0x21, 0x00


	//----- nvinfo : EIATTR_KPARAM_INFO
	.align		4
.L_7911:
        /*0028*/ 	.byte	0x04, 0x17
        /*002a*/ 	.short	(.L_7913 - .L_7912)
.L_7912:
        /*002c*/ 	.word	0x00000000
        /*0030*/ 	.short	0x0004
        /*0032*/ 	.short	0x0029
        /*0034*/ 	.byte	0x00, 0xf0, 0x05, 0x00


	//----- nvinfo : EIATTR_KPARAM_INFO
	.align		4
.L_7913:
        /*0038*/ 	.byte	0x04, 0x17
        /*003a*/ 	.short	(.L_7915 - .L_7914)
.L_7914:
        /*003c*/ 	.word	0x00000000
        /*0040*/ 	.short	0x0003
        /*0042*/ 	.short	0x0028
        /*0044*/ 	.byte	0x00, 0xf0, 0x05, 0x00


	//----- nvinfo : EIATTR_KPARAM_INFO
	.align		4
.L_7915:
        /*0048*/ 	.byte	0x04, 0x17
        /*004a*/ 	.short	(.L_7917 - .L_7916)
.L_7916:
        /*004c*/ 	.word	0x00000000
        /*0050*/ 	.short	0x0002
        /*0052*/ 	.short	0x0018
        /*0054*/ 	.byte	0x00, 0xf0, 0x41, 0x00


	//----- nvinfo : EIATTR_KPARAM_INFO
	.align		4
.L_7917:
        /*0058*/ 	.byte	0x04, 0x17
        /*005a*/ 	.short	(.L_7919 - .L_7918)
.L_7918:
        /*005c*/ 	.word	0x00000000
        /*0060*/ 	.short	0x0001
        /*0062*/ 	.short	0x0008
        /*0064*/ 	.byte	0x00, 0xf0, 0x41, 0x00


	//----- nvinfo : EIATTR_KPARAM_INFO
	.align		4
.L_7919:
        /*0068*/ 	.byte	0x04, 0x17
        /*006a*/ 	.short	(.L_7921 - .L_7920)
.L_7920:
        /*006c*/ 	.word	0x00000000
        /*0070*/ 	.short	0x0000
        /*0072*/ 	.short	0x0000
        /*0074*/ 	.byte	0x00, 0xf0, 0x11, 0x00


	//----- nvinfo : EIATTR_SPARSE_MMA_MASK
	.align		4
.L_7921:
        /*0078*/ 	.byte	0x03, 0x50
        /*007a*/ 	.short	0x0000


	//----- nvinfo : EIATTR_MAXREG_COUNT
	.align		4
        /*007c*/ 	.byte	0x03, 0x1b
        /*007e*/ 	.short	0x00ff


	//----- nvinfo : EIATTR_EXTERNS
	.align		4
        /*0080*/ 	.byte	0x04, 0x0f
        /*0082*/ 	.short	(.L_7923 - .L_7922)


	//   ....[0]....
	.align		4
.L_7922:
        /*0084*/ 	.word	index@(__assertfail)


	//----- nvinfo : EIATTR_MERCURY_ISA_VERSION
	.align		4
.L_7923:
        /*0088*/ 	.byte	0x03, 0x5f
        /*008a*/ 	.short	0x0101


	//----- nvinfo : EIATTR_SYSCALL_OFFSETS
	.align		4
        /*008c*/ 	.byte	0x04, 0x46
        /*008e*/ 	.short	(.L_7925 - .L_7924)


	//   ....[0]....
.L_7924:
        /*0090*/ 	.word	0x00000f80


	//   ....[1]....
        /*0094*/ 	.word	0x00001f20


	//   ....[2]....
        /*0098*/ 	.word	0x00002ed0


	//   ....[3]....
        /*009c*/ 	.word	0x00003e50


	//   ....[4]....
        /*00a0*/ 	.word	0x00009410


	//   ....[5]....
        /*00a4*/ 	.word	0x0000a5e0


	//   ....[6]....
        /*00a8*/ 	.word	0x0000b770


	//   ....[7]....
        /*00ac*/ 	.word	0x0000c920


	//----- nvinfo : EIATTR_EXIT_INSTR_OFFSETS
	.align		4
.L_7925:
        /*00b0*/ 	.byte	0x04, 0x1c
        /*00b2*/ 	.short	(.L_7927 - .L_7926)


	//   ....[0]....
.L_7926:
        /*00b4*/ 	.word	0x0000b810


	//   ....[1]....
        /*00b8*/ 	.word	0x0000b960


	//   ....[2]....
        /*00bc*/ 	.word	0x0000b9a0


	//   ....[3]....
        /*00c0*/ 	.word	0x0000ba30


	//   ....[4]....
        /*00c4*/ 	.word	0x0000ba60


	//   ....[5]....
        /*00c8*/ 	.word	0x0000ba90


	//   ....[6]....
        /*00cc*/ 	.word	0x0000bb60


	//   ....[7]....
        /*00d0*/ 	.word	0x0000bbe0


	//   ....[8]....
        /*00d4*/ 	.word	0x0000bcc0


	//   ....[9]....
        /*00d8*/ 	.word	0x0000bd50


	//   ....[10]....
        /*00dc*/ 	.word	0x0000bd70


	//   ....[11]....
        /*00e0*/ 	.word	0x0000be30


	//   ....[12]....
        /*00e4*/ 	.word	0x0000be60


	//   ....[13]....
        /*00e8*/ 	.word	0x0000c030


	//   ....[14]....
        /*00ec*/ 	.word	0x0000c1d0


	//   ....[15]....
        /*00f0*/ 	.word	0x0000c250


	//   ....[16]....
        /*00f4*/ 	.word	0x0000c300


	//   ....[17]....
        /*00f8*/ 	.word	0x0000c4c0


	//   ....[18]....
        /*00fc*/ 	.word	0x0000c680


	//   ....[19]....
        /*0100*/ 	.word	0x0000c820


	//   ....[20]....
        /*0104*/ 	.word	0x0000c930


	//   ....[21]....
        /*0108*/ 	.word	0x0000c960


	//   ....[22]....
        /*010c*/ 	.word	0x0000c990


	//----- nvinfo : EIATTR_MAX_THREADS
	.align		4
.L_7927:
        /*0110*/ 	.byte	0x04, 0x05
        /*0112*/ 	.short	(.L_7929 - .L_7928)
.L_7928:
        /*0114*/ 	.word	0x00000080
        /*0118*/ 	.word	0x00000001
        /*011c*/ 	.word	0x00000001


	//----- nvinfo : EIATTR_CRS_STACK_SIZE
	.align		4
.L_7929:
        /*0120*/ 	.byte	0x04, 0x1e
        /*0122*/ 	.short	(.L_7931 - .L_7930)
.L_7930:
        /*0124*/ 	.word	0x00000000


	//----- nvinfo : EIATTR_CBANK_PARAM_SIZE
	.align		4
.L_7931:
        /*0128*/ 	.byte	0x03, 0x19
        /*012a*/ 	.short	0x003c


	//----- nvinfo : EIATTR_PARAM_CBANK
	.align		4
        /*012c*/ 	.byte	0x04, 0x0a
        /*012e*/ 	.short	(.L_7933 - .L_7932)
	.align		4
.L_7932:
        /*0130*/ 	.word	index@(.nv.constant0._ZN2at6native27unrolled_elementwise_kernelINS0_13BUnaryFunctorIdddZZZNS0_21remainder_kernel_cudaERNS_18TensorIteratorBaseEENKUlvE0_clEvENKUlvE_clEvEUlddE_EESt5arrayIPcLm2EELi4E23TrivialOffsetCalculatorILi1EjESD_NS0_6memory12LoadWithCastILi1EEENSE_13StoreWithCastILi1EEEEEviT_T0_T2_T3_T4_T5_)
        /*0134*/ 	.short	0x0210
        /*0136*/ 	.short	0x003c


	//----- nvinfo : EIATTR_SW_WAR
	.align		4
.L_7933:
        /*0138*/ 	.byte	0x04, 0x36
        /*013a*/ 	.short	(.L_7935 - .L_7934)
.L_7934:
        /*013c*/ 	.word	0x00000008
.L_7935:


//--------------------- .nv.info._ZN2at6native18elementwise_kernelILi128ELi2EZNS0_22gpu_kernel_impl_nocastINS0_13BUnaryFunctorIdddZZZNS0_21remainder_kernel_cudaERNS_18TensorIteratorBaseEENKUlvE0_clEvENKUlvE_clEvEUlddE_EEEEvS5_RKT_EUliE_EEviT1_ --------------------------
	.section	.nv.info._ZN2at6native18elementwise_kernelILi128ELi2EZNS0_22gpu_kernel_impl_nocastINS0_13BUnaryFunctorIdddZZZNS0_21remainder_kernel_cudaERNS_18TensorIteratorBaseEENKUlvE0_clEvENKUlvE_clEvEUlddE_EEEEvS5_RKT_EUliE_EEviT1_,"",@"SHT_CUDA_INFO"
	.sectionflags	@""
	.align	4


	//----- nvinfo : EIATTR_CUDA_API_VERSION
	.align		4
        /*0000*/ 	.byte	0x04, 0x37
        /*0002*/ 	.short	(.L_7937 - .L_7936)
.L_7936:
        /*0004*/ 	.word	0x00000082


	//----- nvinfo : EIATTR_KPARAM_INFO
	.align		4
.L_7937:
        /*0008*/ 	.byte	0x04, 0x17
        /*000a*/ 	.short	(.L_7939 - .L_7938)
.L_7938:
        /*000c*/ 	.word	0x00000000
        /*0010*/ 	.short	0x0001
        /*0012*/ 	.short	0x0008
        /*0014*/ 	.byte	0x00, 0xf0, 0x81, 0x08


	//----- nvinfo : EIATTR_KPARAM_INFO
	.align		4
.L_7939:
        /*0018*/ 	.byte	0x04, 0x17
        /*001a*/ 	.short	(.L_7941 - .L_7940)
.L_7940:
        /*001c*/ 	.word	0x00000000
        /*0020*/ 	.short	0x0000
        /*0022*/ 	.short	0x0000
        /*0024*/ 	.byte	0x00, 0xf0, 0x11, 0x00


	//----- nvinfo : EIATTR_SPARSE_MMA_MASK
	.align		4
.L_7941:
        /*0028*/ 	.byte	0x03, 0x50
        /*002a*/ 	.short	0x0000


	//----- nvinfo : EIATTR_MAXREG_COUNT
	.align		4
        /*002c*/ 	.byte	0x03, 0x1b
        /*002e*/ 	.short	0x0080


	//----- nvinfo : EIATTR_MERCURY_ISA_VERSION
	.align		4
        /*0030*/ 	.byte	0x03, 0x5f
        /*0032*/ 	.short	0x0101


	//----- nvinfo : EIATTR_EXIT_INSTR_OFFSETS
	.align		4
        /*0034*/ 	.byte	0x04, 0x1c
        /*0036*/ 	.short	(.L_7943 - .L_7942)


	//   ....[0]....
.L_7942:
        /*0038*/ 	.word	0x00002470


	//   ....[1]....
        /*003c*/ 	.word	0x00004840


	//----- nvinfo : EIATTR_MAX_THREADS
	.align		4
.L_7943:
        /*0040*/ 	.byte	0x04, 0x05
        /*0042*/ 	.short	(.L_7945 - .L_7944)
.L_7944:
        /*0044*/ 	.word	0x00000080
        /*0048*/ 	.word	0x00000001
        /*004c*/ 	.word	0x00000001


	//----- nvinfo : EIATTR_CRS_STACK_SIZE
	.align		4
.L_7945:
        /*0050*/ 	.byte	0x04, 0x1e
        /*0052*/ 	.short	(.L_7947 - .L_7946)
.L_7946:
        /*0054*/ 	.word	0x00000000


	//----- nvinfo : EIATTR_CBANK_PARAM_SIZE
	.align		4
.L_7947:
        /*0058*/ 	.byte	0x03, 0x19
        /*005a*/ 	.short	0x0228


	//----- nvinfo : EIATTR_PARAM_CBANK
	.align		4
        /*005c*/ 	.byte	0x04, 0x0a
        /*005e*/ 	.short	(.L_7949 - .L_7948)
	.align		4
.L_7948:
        /*0060*/ 	.word	index@(.nv.constant0._ZN2at6native18elementwise_kernelILi128ELi2EZNS0_22gpu_kernel_impl_nocastINS0_13BUnaryFunctorIdddZZZNS0_21remainder_kernel_cudaERNS_18TensorIteratorBaseEENKUlvE0_clEvENKUlvE_clEvEUlddE_EEEEvS5_RKT_EUliE_EEviT1_)
        /*0064*/ 	.short	0x0210
        /*0066*/ 	.short	0x0228


	//----- nvinfo : EIATTR_SW_WAR
	.align		4
.L_7949:
        /*0068*/ 	.byte	0x04, 0x36
        /*006a*/ 	.short	(.L_7951 - .L_7950)
.L_7950:
        /*006c*/ 	.word	0x00000008
.L_7951:


//--------------------- .nv.info._ZN2at6native27unrolled_elementwise_kernelINS0_13BUnaryFunctorIdddZZZNS0_21remainder_kernel_cudaERNS_18TensorIteratorBaseEENKUlvE0_clEvENKUlvE_clEvEUlddE_EESt5arrayIPcLm2EELi4E23TrivialOffsetCalculatorILi1EjESD_NS0_6memory15LoadWithoutCastENSE_16StoreWithoutCastEEEviT_T0_T2_T3_T4_T5_ --------------------------
	.section	.nv.info._ZN2at6native27unrolled_elementwise_kernelINS0_13BUnaryFunctorIdddZZZNS0_21remainder_kernel_cudaERNS_18TensorIteratorBaseEENKUlvE0_clEvENKUlvE_clEvEUlddE_EESt5arrayIPcLm2EELi4E23TrivialOffsetCalculatorILi1EjESD_NS0_6memory15LoadWithoutCastENSE_16StoreWithoutCastEEEviT_T0_T2_T3_T4_T5_,"",@"SHT_CUDA_INFO"
	.sectionflags	@""
	.align	4


	//----- nvinfo : EIATTR_CUDA_API_VERSION
	.align		4
        /*0000*/ 	.byte	0x04, 0x37
        /*0002*/ 	.short	(.L_7953 - .L_7952)
.L_7952:
        /*0004*/ 	.word	0x00000082


	//----- nvinfo : EIATTR_KPARAM_INFO
	.align		4
.L_7953:
        /*0008*/ 	.byte	0x04, 0x17
        /*000a*/ 	.short	(.L_7955 - .L_7954)
.L_7954:
        /*000c*/ 	.word	0x00000000
        /*0010*/ 	.short	0x0006
        /*0012*/ 	.short	0x002b
        /*0014*/ 	.byte	0x00, 0xf0, 0x05, 0x00


	//----- nvinfo : EIATTR_KPARAM_INFO
	.align		4
.L_7955:
        /*0018*/ 	.byte	0x04, 0x17
        /*001a*/ 	.short	(.L_7957 - .L_7956)
.L_7956:
        /*001c*/ 	.word	0x00000000
        /*0020*/ 	.short	0x0005
        /*0022*/ 	.short	0x002a
        /*0024*/ 	.byte	0x00, 0xf0, 0x05, 0x00


	//----- nvinfo : EIATTR_KPARAM_INFO
	.align		4
.L_7957:
        /*0028*/ 	.byte	0x04, 0x17
        /*002a*/ 	.short	(.L_7959 - .L_7958)
.L_7958:
        /*002c*/ 	.word	0x00000000
        /*0030*/ 	.short	0x0004
        /*0032*/ 	.short	0x0029
        /*0034*/ 	.byte	0x00, 0xf0, 0x05, 0x00


	//----- nvinfo : EIATTR_KPARAM_INFO
	.align		4
.L_7959:
        /*0038*/ 	.byte	0x04, 0x17
        /*003a*/ 	.short	(.L_7961 - .L_7960)
.L_7960:
        /*003c*/ 	.word	0x00000000
        /*0040*/ 	.short	0x0003
        /*0042*/ 	.short	0x0028
        /*0044*/ 	.byte	0x00, 0xf0, 0x05, 0x00


	//----- nvinfo : EIATTR_KPARAM_INFO
	.align		4
.L_7961:
        /*0048*/ 	.byte	0x04, 0x17
        /*004a*/ 	.short	(.L_7963 - .L_7962)
.L_7962:
        /*004c*/ 	.word	0x00000000
        /*0050*/ 	.short	0x0002
        /*0052*/ 	.short	0x0018
        /*0054*/ 	.byte	0x00, 0xf0, 0x41, 0x00


	//----- nvinfo : EIATTR_KPARAM_INFO
	.align		4
.L_7963:
        /*0058*/ 	.byte	0x04, 0x17
        /*005a*/ 	.short	(.L_7965 - .L_7964)
.L_7964:
        /*005c*/ 	.word	0x00000000
        /*0060*/ 	.short	0x0001
        /*0062*/ 	.short	0x0008
        /*0064*/ 	.byte	0x00, 0xf0, 0x41, 0x00


	//----- nvinfo : EIATTR_KPARAM_INFO
	.align		4
.L_7965:
        /*0068*/ 	.byte	0x04, 0x17
        /*006a*/ 	.short	(.L_7967 - .L_7966)
.L_7966:
        /*006c*/ 	.word	0x00000000
        /*0070*/ 	.short	0x0000
        /*0072*/ 	.short	0x0000
        /*0074*/ 	.byte	0x00, 0xf0, 0x11, 0x00


	//----- nvinfo : EIATTR_SPARSE_MMA_MASK
	.align		4
.L_7967:
        /*0078*/ 	.byte	0x03, 0x50
        /*007a*/ 	.short	0x0000


	//----- nvinfo : EIATTR_MAXREG_COUNT
	.align		4
        /*007c*/ 	.byte	0x03, 0x1b
        /*007e*/ 	.short	0x00ff


	//----- nvinfo : EIATTR_MERCURY_ISA_VERSION
	.align		4
        /*0080*/ 	.byte	0x03, 0x5f
        /*0082*/ 	.short	0x0101


	//----- nvinfo : EIATTR_EXIT_INSTR_OFFSETS
	.align		4
        /*0084*/ 	.byte	0x04, 0x1c
        /*0086*/ 	.short	(.L_7969 - .L_7968)


	//   ....[0]....
.L_7968:
        /*0088*/ 	.word	0x00004580


	//   ....[1]....
        /*008c*/ 	.word	0x000045d0


	//----- nvinfo : EIATTR_MAX_THREADS
	.align		4
.L_7969:
        /*0090*/ 	.byte	0x04, 0x05
        /*0092*/ 	.short	(.L_7971 - .L_7970)
.L_7970:
        /*0094*/ 	.word	0x00000080
        /*0098*/ 	.word	0x00000001
        /*009c*/ 	.word	0x00000001


	//----- nvinfo : EIATTR_CRS_STACK_SIZE
	.align		4
.L_7971:
        /*00a0*/ 	.byte	0x04, 0x1e
        /*00a2*/ 	.short	(.L_7973 - .L_7972)
.L_7972:
        /*00a4*/ 	.word	0x00000000


	//----- nvinfo : EIATTR_CBANK_PARAM_SIZE
	.align		4
.L_7973:
        /*00a8*/ 	.byte	0x03, 0x19
        /*00aa*/ 	.short	0x002c


	//----- nvinfo : EIATTR_PARAM_CBANK
	.align		4
        /*00ac*/ 	.byte	0x04, 0x0a
        /*00ae*/ 	.short	(.L_7975 - .L_7974)
	.align		4
.L_7974:
        /*00b0*/ 	.word	index@(.nv.constant0._ZN2at6native27unrolled_elementwise_kernelINS0_13BUnaryFunctorIdddZZZNS0_21remainder_kernel_cudaERNS_18TensorIteratorBaseEENKUlvE0_clEvENKUlvE_clEvEUlddE_EESt5arrayIPcLm2EELi4E23TrivialOffsetCalculatorILi1EjESD_NS0_6memory15LoadWithoutCastENSE_16StoreWithoutCastEEEviT_T0_T2_T3_T4_T5_)
        /*00b4*/ 	.short	0x0210
        /*00b6*/ 	.short	0x002c


	//----- nvinfo : EIATTR_SW_WAR
	.align		4
.L_7975:
        /*00b8*/ 	.byte	0x04, 0x36
        /*00ba*/ 	.short	(.L_7977 - .L_7976)
.L_7976:
        /*00bc*/ 	.word	0x00000008
.L_7977:


//--------------------- .nv.info._ZN2at6native29vectorized_elementwise_kernelILi2ENS0_13BUnaryFunctorIdddZZZNS0_21remainder_kernel_cudaERNS_18TensorIteratorBaseEENKUlvE0_clEvENKUlvE_clEvEUlddE_EESt5arrayIPcLm2EEEEviT0_T1_ --------------------------
	.section	.nv.info._ZN2at6native29vectorized_elementwise_kernelILi2ENS0_13BUnaryFunctorIdddZZZNS0_21remainder_kernel_cudaERNS_18TensorIteratorBaseEENKUlvE0_clEvENKUlvE_clEvEUlddE_EESt5arrayIPcLm2EEEEviT0_T1_,"",@"SHT_CUDA_INFO"
	.sectionflags	@""
	.align	4


	//----- nvinfo : EIATTR_CUDA_API_VERSION
	.align		4
        /*0000*/ 	.byte	0x04, 0x37
        /*0002*/ 	.short	(.L_7979 - .L_7978)
.L_7978:
        /*0004*/ 	.word	0x00000082


	//----- nvinfo : EIATTR_KPARAM_INFO
	.align		4
.L_7979:
        /*0008*/ 	.byte	0x04, 0x17
        /*000a*/ 	.short	(.L_7981 - .L_7980)
.L_7980:
        /*000c*/ 	.word	0x00000000
        /*0010*/ 	.short	0x0002
        /*0012*/ 	.short	0x0018
        /*0014*/ 	.byte	0x00, 0xf0, 0x41, 0x00


	//----- nvinfo : EIATTR_KPARAM_INFO
	.align		4
.L_7981:
        /*0018*/ 	.byte	0x04, 0x17
        /*001a*/ 	.short	(.L_7983 - .L_7982)
.L_7982:
        /*001c*/ 	.word	0x00000000
        /*0020*/ 	.short	0x0001
        /*0022*/ 	.short	0x0008
        /*0024*/ 	.byte	0x00, 0xf0, 0x41, 0x00


	//----- nvinfo : EIATTR_KPARAM_INFO
	.align		4
.L_7983:
        /*0028*/ 	.byte	0x04, 0x17
        /*002a*/ 	.short	(.L_7985 - .L_7984)
.L_7984:
        /*002c*/ 	.word	0x00000000
        /*0030*/ 	.short	0x0000
        /*0032*/ 	.short	0x0000
        /*0034*/ 	.byte	0x00, 0xf0, 0x11, 0x00


	//----- nvinfo : EIATTR_SPARSE_MMA_MASK
	.align		4
.L_7985:
        /*0038*/ 	.byte	0x03, 0x50
        /*003a*/ 	.short	0x0000


	//----- nvinfo : EIATTR_MAXREG_COUNT
	.align		4
        /*003c*/ 	.byte	0x03, 0x1b
        /*003e*/ 	.short	0x00ff


	//----- nvinfo : EIATTR_MERCURY_ISA_VERSION
	.align		4
        /*0040*/ 	.byte	0x03, 0x5f
        /*0042*/ 	.short	0x0101


	//----- nvinfo : EIATTR_EXIT_INSTR_OFFSETS
	.align		4
        /*0044*/ 	.byte	0x04, 0x1c
        /*0046*/ 	.short	(.L_7987 - .L_7986)


	//   ....[0]....
.L_7986:
        /*0048*/ 	.word	0x000083b0


	//   ....[1]....
        /*004c*/ 	.word	0x000110a0


	//   ....[2]....
        /*0050*/ 	.word	0x000110f0


	//----- nvinfo : EIATTR_MAX_THREADS
	.align		4
.L_7987:
        /*0054*/ 	.byte	0x04, 0x05
        /*0056*/ 	.short	(.L_7989 - .L_7988)
.L_7988:
        /*0058*/ 	.word	0x00000080
        /*005c*/ 	.word	0x00000001
        /*0060*/ 	.word	0x00000001


	//----- nvinfo : EIATTR_CRS_STACK_SIZE
	.align		4
.L_7989:
        /*0064*/ 	.byte	0x04, 0x1e
        /*0066*/ 	.short	(.L_7991 - .L_7990)
.L_7990:
        /*0068*/ 	.word	0x00000000


	//----- nvinfo : EIATTR_CBANK_PARAM_SIZE
	.align		4
.L_7991:
        /*006c*/ 	.byte	0x03, 0x19
        /*006e*/ 	.short	0x0028


	//----- nvinfo : EIATTR_PARAM_CBANK
	.align		4
        /*0070*/ 	.byte	0x04, 0x0a
        /*0072*/ 	.short	(.L_7993 - .L_7992)
	.align		4
.L_7992:
        /*0074*/ 	.word	index@(.nv.constant0._ZN2at6native29vectorized_elementwise_kernelILi2ENS0_13BUnaryFunctorIdddZZZNS0_21remainder_kernel_cudaERNS_18TensorIteratorBaseEENKUlvE0_clEvENKUlvE_clEvEUlddE_EESt5arrayIPcLm2EEEEviT0_T1_)
        /*0078*/ 	.short	0x0210
        /*007a*/ 	.short	0x0028


	//----- nvinfo : EIATTR_SW_WAR
	.align		4
.L_7993:
        /*007c*/ 	.byte	0x04, 0x36
        /*007e*/ 	.short	(.L_7995 - .L_7994)
.L_7994:
        /*0080*/ 	.word	0x00000008
.L_7995:


//--------------------- .nv.info._ZN2at6native29vectorized_elementwise_kernelILi4ENS0_13BUnaryFunctorIdddZZZNS0_21remainder_kernel_cudaERNS_18TensorIteratorBaseEENKUlvE0_clEvENKUlvE_clEvEUlddE_EESt5arrayIPcLm2EEEEviT0_T1_ --------------------------
	.section	.nv.info._ZN2at6native29vectorized_elementwise_kernelILi4ENS0_13BUnaryFunctorIdddZZZNS0_21remainder_kernel_cudaERNS_18TensorIteratorBaseEENKUlvE0_clEvENKUlvE_clEvEUlddE_EESt5arrayIPcLm2EEEEviT0_T1_,"",@"SHT_CUDA_INFO"
	.sectionflags	@""
	.align	4


	//----- nvinfo : EIATTR_CUDA_API_VERSION
	.align		4
        /*0000*/ 	.byte	0x04, 0x37
        /*0002*/ 	.short	(.L_7997 - .L_7996)
.L_7996:
        /*0004*/ 	.word	0x00000082


	//----- nvinfo : EIATTR_KPARAM_INFO
	.align		4
.L_7997:
        /*0008*/ 	.byte	0x04, 0x17
        /*000a*/ 	.short	(.L_7999 - .L_7998)
.L_7998:
        /*000c*/ 	.word	0x00000000
        /*0010*/ 	.short	0x0002
        /*0012*/ 	.short	0x0018
        /*0014*/ 	.byte	0x00, 0xf0, 0x41, 0x00


	//----- nvinfo : EIATTR_KPARAM_INFO
	.align		4
.L_7999:
        /*0018*/ 	.byte	0x04, 0x17
        /*001a*/ 	.short	(.L_8001 - .L_8000)
.L_8000:
        /*001c*/ 	.word	0x00000000
        /*0020*/ 	.short	0x0001
        /*0022*/ 	.short	0x0008
        /*0024*/ 	.byte	0x00, 0xf0, 0x41, 0x00


	//----- nvinfo : EIATTR_KPARAM_INFO
	.align		4
.L_8001:
        /*0028*/ 	.byte	0x04, 0x17
        /*002a*/ 	.short	(.L_8003 - .L_8002)
.L_8002:
        /*002c*/ 	.word	0x00000000
        /*0030*/ 	.short	0x0000
        /*0032*/ 	.short	0x0000
        /*0034*/ 	.byte	0x00, 0xf0, 0x11, 0x00


	//----- nvinfo : EIATTR_SPARSE_MMA_MASK
	.align		4
.L_8003:
        /*0038*/ 	.byte	0x03, 0x50
        /*003a*/ 	.short	0x0000


	//----- nvinfo : EIATTR_MAXREG_COUNT
	.align		4
        /*003c*/ 	.byte	0x03, 0x1b
        /*003e*/ 	.short	0x00ff


	//----- nvinfo : EIATTR_MERCURY_ISA_VERSION
	.align		4
        /*0040*/ 	.byte	0x03, 0x5f
        /*0042*/ 	.short	0x0101


	//----- nvinfo : EIATTR_EXIT_INSTR_OFFSETS
	.align		4
        /*0044*/ 	.byte	0x04, 0x1c
        /*0046*/ 	.short	(.L_8005 - .L_8004)


	//   ....[0]....
.L_8004:
        /*0048*/ 	.word	0x000083b0


	//   ....[1]....
        /*004c*/ 	.word	0x000110a0


	//   ....[2]....
        /*0050*/ 	.word	0x000110f0


	//----- nvinfo : EIATTR_MAX_THREADS
	.align		4
.L_8005:
        /*0054*/ 	.byte	0x04, 0x05
        /*0056*/ 	.short	(.L_8007 - .L_8006)
.L_8006:
        /*0058*/ 	.word	0x00000080
        /*005c*/ 	.word	0x00000001
        /*0060*/ 	.word	0x00000001


	//----- nvinfo : EIATTR_CRS_STACK_SIZE
	.align		4
.L_8007:
        /*0064*/ 	.byte	0x04, 0x1e
        /*0066*/ 	.short	(.L_8009 - .L_8008)
.L_8008:
        /*0068*/ 	.word	0x00000000


	//----- nvinfo : EIATTR_CBANK_PARAM_SIZE
	.align		4
.L_8009:
        /*006c*/ 	.byte	0x03, 0x19
        /*006e*/ 	.short	0x0028


	//----- nvinfo : EIATTR_PARAM_CBANK
	.align		4
        /*0070*/ 	.byte	0x04, 0x0a
        /*0072*/ 	.short	(.L_8011 - .L_8010)
	.align		4
.L_8010:
        /*0074*/ 	.word	index@(.nv.constant0._ZN2at6native29vectorized_elementwise_kernelILi4ENS0_13BUnaryFunctorIdddZZZNS0_21remainder_kernel_cudaERNS_18TensorIteratorBaseEENKUlvE0_clEvENKUlvE_clEvEUlddE_EESt5arrayIPcLm2EEEEviT0_T1_)
        /*0078*/ 	.short	0x0210
        /*007a*/ 	.short	0x0028


	//----- nvinfo : EIATTR_SW_WAR
	.align		4
.L_8011:
        /*007c*/ 	.byte	0x04, 0x36
        /*007e*/ 	.short	(.L_8013 - .L_8012)
.L_8012:
        /*0080*/ 	.word	0x00000008
.L_8013:


//--------------------- .nv.info._ZN2at6native29vectorized_elementwise_kernelILi8ENS0_13BUnaryFunctorIdddZZZNS0_21remainder_kernel_cudaERNS_18TensorIteratorBaseEENKUlvE0_clEvENKUlvE_clEvEUlddE_EESt5arrayIPcLm2EEEEviT0_T1_ --------------------------
	.section	.nv.info._ZN2at6native29vectorized_elementwise_kernelILi8ENS0_13BUnaryFunctorIdddZZZNS0_21remainder_kernel_cudaERNS_18TensorIteratorBaseEENKUlvE0_clEvENKUlvE_clEvEUlddE_EESt5arrayIPcLm2EEEEviT0_T1_,"",@"SHT_CUDA_INFO"
	.sectionflags	@""
	.align	4


	//----- nvinfo : EIATTR_CUDA_API_VERSION
	.align		4
        /*0000*/ 	.byte	0x04, 0x37
        /*0002*/ 	.short	(.L_8015 - .L_8014)
.L_8014:
        /*0004*/ 	.word	0x00000082


	//----- nvinfo : EIATTR_KPARAM_INFO
	.align		4
.L_8015:
        /*0008*/ 	.byte	0x04, 0x17
        /*000a*/ 	.short	(.L_8017 - .L_8016)
.L_8016:
        /*000c*/ 	.word	0x00000000
        /*0010*/ 	.short	0x0002
        /*0012*/ 	.short	0x0018
        /*0014*/ 	.byte	0x00, 0xf0, 0x41, 0x00


	//----- nvinfo : EIATTR_KPARAM_INFO
	.align		4
.L_8017:
        /*0018*/ 	.byte	0x04, 0x17
        /*001a*/ 	.short	(.L_8019 - .L_8018)
.L_8018:
        /*001c*/ 	.word	0x00000000
        /*0020*/ 	.short	0x0001
        /*0022*/ 	.short	0x0008
        /*0024*/ 	.byte	0x00, 0xf0, 0x41, 0x00


	//----- nvinfo : EIATTR_KPARAM_INFO
	.align		4
.L_8019:
        /*0028*/ 	.byte	0x04, 0x17
        /*002a*/ 	.short	(.L_8021 - .L_8020)
.L_8020:
        /*002c*/ 	.word	0x00000000
        /*0030*/ 	.short	0x0000
        /*0032*/ 	.short	0x0000
        /*0034*/ 	.byte	0x00, 0xf0, 0x11, 0x00


	//----- nvinfo : EIATTR_SPARSE_MMA_MASK
	.align		4
.L_8021:
        /*0038*/ 	.byte	0x03, 0x50
        /*003a*/ 	.short	0x0000


	//----- nvinfo : EIATTR_MAXREG_COUNT
	.align		4
        /*003c*/ 	.byte	0x03, 0x1b
        /*003e*/ 	.short	0x00ff


	//----- nvinfo : EIATTR_MERCURY_ISA_VERSION
	.align		4
        /*0040*/ 	.byte	0x03, 0x5f
        /*0042*/ 	.short	0x0101


	//----- nvinfo : EIATTR_EXIT_INSTR_OFFSETS
	.align		4
        /*0044*/ 	.byte	0x04, 0x1c
        /*0046*/ 	.short	(.L_8023 - .L_8022)


	//   ....[0]....
.L_8022:
        /*0048*/ 	.word	0x000083b0


	//   ....[1]....
        /*004c*/ 	.word	0x000110a0


	//   ....[2]....
        /*0050*/ 	.word	0x000110f0


	//----- nvinfo : EIATTR_MAX_THREADS
	.align		4
.L_8023:
        /*0054*/ 	.byte	0x04, 0x05
        /*0056*/ 	.short	(.L_8025 - .L_8024)
.L_8024:
        /*0058*/ 	.word	0x00000080
        /*005c*/ 	.word	0x00000001
        /*0060*/ 	.word	0x00000001


	//----- nvinfo : EIATTR_CRS_STACK_SIZE
	.align		4
.L_8025:
        /*0064*/ 	.byte	0x04, 0x1e
        /*0066*/ 	.short	(.L_8027 - .L_8026)
.L_8026:
        /*0068*/ 	.word	0x00000000


	//----- nvinfo : EIATTR_CBANK_PARAM_SIZE
	.align		4
.L_8027:
        /*006c*/ 	.byte	0x03, 0x19
        /*006e*/ 	.short	0x0028


	//----- nvinfo : EIATTR_PARAM_CBANK
	.align		4
        /*0070*/ 	.byte	0x04, 0x0a
        /*0072*/ 	.short	(.L_8029 - .L_8028)
	.align		4
.L_8028:
        /*0074*/ 	.word	index@(.nv.constant0._ZN2at6native29vectorized_elementwise_kernelILi8ENS0_13BUnaryFunctorIdddZZZNS0_21remainder_kernel_cudaERNS_18TensorIteratorBaseEENKUlvE0_clEvENKUlvE_clEvEUlddE_EESt5arrayIPcLm2EEEEviT0_T1_)
        /*0078*/ 	.short	0x0210
        /*007a*/ 	.short	0x0028


	//----- nvinfo : EIATTR_SW_WAR
	.align		4
.L_8029:
        /*007c*/ 	.byte	0x04, 0x36
        /*007e*/ 	.short	(.L_8031 - .L_8030)
.L_8030:
        /*0080*/ 	.word	0x00000008
.L_8031:


//--------------------- .nv.info._ZN2at6native18elementwise_kernelILi128ELi4EZNS0_15gpu_kernel_implINS0_13AUnaryFunctorIdddZZZNS0_21remainder_kernel_cudaERNS_18TensorIteratorBaseEENKUlvE0_clEvENKUlvE_clEvEUlddE_EEEEvS5_RKT_EUliE_EEviT1_ --------------------------
	.section	.nv.info._ZN2at6native18elementwise_kernelILi128ELi4EZNS0_15gpu_kernel_implINS0_13AUnaryFunctorIdddZZZNS0_21remainder_kernel_cudaERNS_18TensorIteratorBaseEENKUlvE0_clEvENKUlvE_clEvEUlddE_EEEEvS5_RKT_EUliE_EEviT1_,"",@"SHT_CUDA_INFO"
	.sectionflags	@""
	.align	4


	//----- nvinfo : EIATTR_CUDA_API_VERSION
	.align		4
        /*0000*/ 	.byte	0x04, 0x37
        /*0002*/ 	.short	(.L_8033 - .L_8032)
.L_8032:
        /*0004*/ 	.word	0x00000082


	//----- nvinfo : EIATTR_KPARAM_INFO
	.align		4
.L_8033:
        /*0008*/ 	.byte	0x04, 0x17
        /*000a*/ 	.short	(.L_8035 - .L_8034)
.L_8034:
        /*000c*/ 	.word	0x00000000
        /*0010*/ 	.short	0x0001
        /*0012*/ 	.short	0x0008
        /*0014*/ 	.byte	0x00, 0xf0, 0xa1, 0x08


	//----- nvinfo : EIATTR_KPARAM_INFO
	.align		4
.L_8035:
        /*0018*/ 	.byte	0x04, 0x17
        /*001a*/ 	.short	(.L_8037 - .L_8036)
.L_8036:
        /*001c*/ 	.word	0x00000000
        /*0020*/ 	.short	0x0000
        /*0022*/ 	.short	0x0000
        /*0024*/ 	.byte	0x00, 0xf0, 0x11, 0x00


	//----- nvinfo : EIATTR_SPARSE_MMA_MASK
	.align		4
.L_8037:
        /*0028*/ 	.byte	0x03, 0x50
        /*002a*/ 	.short	0x0000


	//----- nvinfo : EIATTR_MAXREG_COUNT
	.align		4
        /*002c*/ 	.byte	0x03, 0x1b
        /*002e*/ 	.short	0x0080


	//----- nvinfo : EIATTR_EXTERNS
	.align		4
        /*0030*/ 	.byte	0x04, 0x0f
        /*0032*/ 	.short	(.L_8039 - .L_8038)


	//   ....[0]....
	.align		4
.L_8038:
        /*0034*/ 	.word	index@(__assertfail)


	//----- nvinfo : EIATTR_MERCURY_ISA_VERSION
	.align		4
.L_8039:
        /*0038*/ 	.byte	0x03, 0x5f
        /*003a*/ 	.short	0x0101


	//----- nvinfo : EIATTR_SYSCALL_OFFSETS
	.align		4
        /*003c*/ 	.byte	0x04, 0x46
        /*003e*/ 	.short	(.L_8041 - .L_8040)


	//   ....[0]....
.L_8040:
        /*0040*/ 	.word	0x00002240


	//   ....[1]....
        /*0044*/ 	.word	0x000043b0


	//   ....[2]....
        /*0048*/ 	.word	0x00006660


	//   ....[3]....
        /*004c*/ 	.word	0x000087d0


	//   ....[4]....
        /*0050*/ 	.word	0x0000aa50


	//   ....[5]....
        /*0054*/ 	.word	0x0000cbc0


	//   ....[6]....
        /*0058*/ 	.word	0x0000ee30


	//   ....[7]....
        /*005c*/ 	.word	0x00010fa0


	//----- nvinfo : EIATTR_EXIT_INSTR_OFFSETS
	.align		4
.L_8041:
        /*0060*/ 	.byte	0x04, 0x1c
        /*0062*/ 	.short	(.L_8043 - .L_8042)


	//   ....[0]....
.L_8042:
        /*0064*/ 	.word	0x0000cc70


	//   ....[1]....
        /*0068*/ 	.word	0x0000ffe0


	//   ....[2]....
        /*006c*/ 	.word	0x00010020


	//   ....[3]....
        /*0070*/ 	.word	0x000100b0


	//   ....[4]....
        /*0074*/ 	.word	0x000100e0


	//   ....[5]....
        /*0078*/ 	.word	0x00010110


	//   ....[6]....
        /*007c*/ 	.word	0x000101e0


	//   ....[7]....
        /*0080*/ 	.word	0x00010260


	//   ....[8]....
        /*0084*/ 	.word	0x00010340


	//   ....[9]....
        /*0088*/ 	.word	0x000103d0


	//   ....[10]....
        /*008c*/ 	.word	0x000103f0


	//   ....[11]....
        /*0090*/ 	.word	0x000104b0


	//   ....[12]....
        /*0094*/ 	.word	0x000104e0


	//   ....[13]....
        /*0098*/ 	.word	0x000106b0


	//   ....[14]....
        /*009c*/ 	.word	0x00010850


	//   ....[15]....
        /*00a0*/ 	.word	0x000108d0


	//   ....[16]....
        /*00a4*/ 	.word	0x00010980


	//   ....[17]....
        /*00a8*/ 	.word	0x00010b40


	//   ....[18]....
        /*00ac*/ 	.word	0x00010d00


	//   ....[19]....
        /*00b0*/ 	.word	0x00010ea0


	//   ....[20]....
        /*00b4*/ 	.word	0x00010fb0


	//   ....[21]....
        /*00b8*/ 	.word	0x00010fe0


	//   ....[22]....
        /*00bc*/ 	.word	0x00011010


	//----- nvinfo : EIATTR_MAX_THREADS
	.align		4
.L_8043:
        /*00c0*/ 	.byte	0x04, 0x05
        /*00c2*/ 	.short	(.L_8045 - .L_8044)
.L_8044:
        /*00c4*/ 	.word	0x00000080
        /*00c8*/ 	.word	0x00000001
        /*00cc*/ 	.word	0x00000001


	//----- nvinfo : EIATTR_CRS_STACK_SIZE
	.align		4
.L_8045:
        /*00d0*/ 	.byte	0x04, 0x1e
        /*00d2*/ 	.short	(.L_8047 - .L_8046)
.L_8046:
        /*00d4*/ 	.word	0x00000000


	//----- nvinfo : EIATTR_CBANK_PARAM_SIZE
	.align		4
.L_8047:
        /*00d8*/ 	.byte	0x03, 0x19
        /*00da*/ 	.short	0x0230


	//----- nvinfo : EIATTR_PARAM_CBANK
	.align		4
        /*00dc*/ 	.byte	0x04, 0x0a
        /*00de*/ 	.short	(.L_8049 - .L_8048)
	.align		4
.L_8048:
        /*00e0*/ 	.word	index@(.nv.constant0._ZN2at6native18elementwise_kernelILi128ELi4EZNS0_15gpu_kernel_implINS0_13AUnaryFunctorIdddZZZNS0_21remainder_kernel_cudaERNS_18TensorIteratorBaseEENKUlvE0_clEvENKUlvE_clEvEUlddE_EEEEvS5_RKT_EUliE_EEviT1_)
        /*00e4*/ 	.short	0x0210
        /*00e6*/ 	.short	0x0230


	//----- nvinfo : EIATTR_SW_WAR
	.align		4
.L_8049:
        /*00e8*/ 	.byte	0x04, 0x36
        /*00ea*/ 	.short	(.L_8051 - .L_8050)
.L_8050:
        /*00ec*/ 	.word	0x00000008
.L_8051:


//--------------------- .nv.info._ZN2at6native27unrolled_elementwise_kernelINS0_13AUnaryFunctorIdddZZZNS0_21remainder_kernel_cudaERNS_18TensorIteratorBaseEENKUlvE0_clEvENKUlvE_clEvEUlddE_EESt5arrayIPcLm2EELi4E23TrivialOffsetCalculatorILi1EjESD_NS0_6memory12LoadWithCastILi1EEENSE_13StoreWithCastILi1EEEEEviT_T0_T2_T3_T4_T5_ --------------------------
	.section	.nv.info._ZN2at6native27unrolled_elementwise_kernelINS0_13AUnaryFunctorIdddZZZNS0_21remainder_kernel_cudaERNS_18TensorIteratorBaseEENKUlvE0_clEvENKUlvE_clEvEUlddE_EESt5arrayIPcLm2EELi4E23TrivialOffsetCalculatorILi1EjESD_NS0_6memory12LoadWithCastILi1EEENSE_13StoreWithCastILi1EEEEEviT_T0_T2_T3_T4_T5_,"",@"SHT_CUDA_INFO"
	.sectionflags	@""
	.align	4


	//----- nvinfo : EIATTR_CUDA_API_VERSION
	.align		4
        /*0000*/ 	.byte	0x04, 0x37
        /*0002*/ 	.short	(.L_8053 - .L_8052)
.L_8052:
        /*0004*/ 	.word	0x00000082


	//----- nvinfo : EIATTR_KPARAM_INFO
	.align		4
.L_8053:
        /*0008*/ 	.byte	0x04, 0x17
        /*000a*/ 	.short	(.L_8055 - .L_8054)
.L_8054:
        /*000c*/ 	.word	0x00000000
        /*0010*/ 	.short	0x0006
        /*0012*/ 	.short	0x0034
        /*0014*/ 	.byte	0x00, 0xf0, 0x21, 0x00


	//----- nvinfo : EIATTR_KPARAM_INFO
	.align		4
.L_8055:
        /*0018*/ 	.byte	0x04, 0x17
        /*001a*/ 	.short	(.L_8057 - .L_8056)
.L_8056:
        /*001c*/ 	.word	0x00000000
        /*0020*/ 	.short	0x0005
        /*0022*/ 	.short	0x002c
        /*0024*/ 	.byte	0x00, 0xf0, 0x21, 0x00


	//----- nvinfo : EIATTR_KPARAM_INFO
	.align		4
.L_8057:
        /*0028*/ 	.byte	0x04, 0x17
        /*002a*/ 	.short	(.L_8059 - .L_8058)
.L_8058:
        /*002c*/ 	.word	0x00000000
        /*0030*/ 	.short	0x0004
        /*0032*/ 	.short	0x0029
        /*0034*/ 	.byte	0x00, 0xf0, 0x05, 0x00


	//----- nvinfo : EIATTR_KPARAM_INFO
	.align		4
.L_8059:
        /*0038*/ 	.byte	0x04, 0x17
        /*003a*/ 	.short	(.L_8061 - .L_8060)
.L_8060:
        /*003c*/ 	.word	0x00000000
        /*0040*/ 	.short	0x0003
        /*0042*/ 	.short	0x0028
        /*0044*/ 	.byte	0x00, 0xf0, 0x05, 0x00


	//----- nvinfo : EIATTR_KPARAM_INFO
	.align		4
.L_8061:
        /*0048*/ 	.byte	0x04, 0x17
        /*004a*/ 	.short	(.L_8063 - .L_8062)
.L_8062:
        /*004c*/ 	.word	0x00000000
        /*0050*/ 	.short	0x0002
        /*0052*/ 	.short	0x0018
        /*0054*/ 	.byte	0x00, 0xf0, 0x41, 0x00


	//----- nvinfo : EIATTR_KPARAM_INFO
	.align		4
.L_8063:
        /*0058*/ 	.byte	0x04, 0x17
        /*005a*/ 	.short	(.L_8065 - .L_8064)
.L_8064:
        /*005c*/ 	.word	0x00000000
        /*0060*/ 	.short	0x0001
        /*0062*/ 	.short	0x0008
        /*0064*/ 	.byte	0x00, 0xf0, 0x41, 0x00


	//----- nvinfo : EIATTR_KPARAM_INFO
	.align		4
.L_8065:
        /*0068*/ 	.byte	0x04, 0x17
        /*006a*/ 	.short	(.L_8067 - .L_8066)
.L_8066:
        /*006c*/ 	.word	0x00000000
        /*0070*/ 	.short	0x0000
        /*0072*/ 	.short	0x0000
        /*0074*/ 	.byte	0x00, 0xf0, 0x11, 0x00


	//----- nvinfo : EIATTR_SPARSE_MMA_MASK
	.align		4
.L_8067:
        /*0078*/ 	.byte	0x03, 0x50
        /*007a*/ 	.short	0x0000


	//----- nvinfo : EIATTR_MAXREG_COUNT
	.align		4
        /*007c*/ 	.byte	0x03, 0x1b
        /*007e*/ 	.short	0x00ff


	//----- nvinfo : EIATTR_EXTERNS
	.align		4
        /*0080*/ 	.byte	0x04, 0x0f
        /*0082*/ 	.short	(.L_8069 - .L_8068)


	//   ....[0]....
	.align		4
.L_8068:
        /*0084*/ 	.word	index@(__assertfail)


	//----- nvinfo : EIATTR_MERCURY_ISA_VERSION
	.align		4
.L_8069:
        /*0088*/ 	.byte	0x03, 0x5f
        /*008a*/ 	.short	0x0101


	//----- nvinfo : EIATTR_SYSCALL_OFFSETS
	.align		4
        /*008c*/ 	.byte	0x04, 0x46
        /*008e*/ 	.short	(.L_8071 - .L_8070)


	//   ....[0]....
.L_8070:
        /*0090*/ 	.word	0x00000f80


	//   ....[1]....
        /*0094*/ 	.word	0x00001f20


	//   ....[2]....
        /*0098*/ 	.word	0x00002ed0


	//   ....[3]....
        /*009c*/ 	.word	0x00003e50


	//   ....[4]....
        /*00a0*/ 	.word	0x00009420


	//   ....[5]....
        /*00a4*/ 	.word	0x0000a5f0


	//   ....[6]....
        /*00a8*/ 	.word	0x0000b780


	//   ....[7]....
        /*00ac*/ 	.word	0x0000c930


	//----- nvinfo : EIATTR_EXIT_INSTR_OFFSETS
	.align		4
.L_8071:
        /*00b0*/ 	.byte	0x04, 0x1c
        /*00b2*/ 	.short	(.L_8073 - .L_8072)


	//   ....[0]....
.L_8072:
        /*00b4*/ 	.word	0x0000b820


	//   ....[1]....
        /*00b8*/ 	.word	0x0000b970


	//   ....[2]....
        /*00bc*/ 	.word	0x0000b9b0


	//   ....[3]....
        /*00c0*/ 	.word	0x0000ba40


	//   ....[4]....
        /*00c4*/ 	.word	0x0000ba70


	//   ....[5]....
        /*00c8*/ 	.word	0x0000baa0


	//   ....[6]....
        /*00cc*/ 	.word	0x0000bb70


	//   ....[7]....
        /*00d0*/ 	.word	0x0000bbf0


	//   ....[8]....
        /*00d4*/ 	.word	0x0000bcd0


	//   ....[9]....
        /*00d8*/ 	.word	0x0000bd60


	//   ....[10]....
        /*00dc*/ 	.word	0x0000bd80


	//   ....[11]....
        /*00e0*/ 	.word	0x0000be40


	//   ....[12]....
        /*00e4*/ 	.word	0x0000be70


	//   ....[13]....
        /*00e8*/ 	.word	0x0000c040


	//   ....[14]....
        /*00ec*/ 	.word	0x0000c1e0


	//   ....[15]....
        /*00f0*/ 	.word	0x0000c260


	//   ....[16]....
        /*00f4*/ 	.word	0x0000c310


	//   ....[17]....
        /*00f8*/ 	.word	0x0000c4d0


	//   ....[18]....
        /*00fc*/ 	.word	0x0000c690


	//   ....[19]....
        /*0100*/ 	.word	0x0000c830


	//   ....[20]....
        /*0104*/ 	.word	0x0000c940


	//   ....[21]....
        /*0108*/ 	.word	0x0000c970


	//   ....[22]....
        /*010c*/ 	.word	0x0000c9a0


	//----- nvinfo : EIATTR_MAX_THREADS
	.align		4
.L_8073:
        /*0110*/ 	.byte	0x04, 0x05
        /*0112*/ 	.short	(.L_8075 - .L_8074)
.L_8074:
        /*0114*/ 	.word	0x00000080
        /*0118*/ 	.word	0x00000001
        /*011c*/ 	.word	0x00000001


	//----- nvinfo : EIATTR_CRS_STACK_SIZE
	.align		4
.L_8075:
        /*0120*/ 	.byte	0x04, 0x1e
        /*0122*/ 	.short	(.L_8077 - .L_8076)
.L_8076:
        /*0124*/ 	.word	0x00000000


	//----- nvinfo : EIATTR_CBANK_PARAM_SIZE
	.align		4
.L_8077:
        /*0128*/ 	.byte	0x03, 0x19
        /*012a*/ 	.short	0x003c


	//----- nvinfo : EIATTR_PARAM_CBANK
	.align		4
        /*012c*/ 	.byte	0x04, 0x0a
        /*012e*/ 	.short	(.L_8079 - .L_8078)
	.align		4
.L_8078:
        /*0130*/ 	.word	index@(.nv.constant0._ZN2at6native27unrolled_elementwise_kernelINS0_13AUnaryFunctorIdddZZZNS0_21remainder_kernel_cudaERNS_18TensorIteratorBaseEENKUlvE0_clEvENKUlvE_clEvEUlddE_EESt5arrayIPcLm2EELi4E23TrivialOffsetCalculatorILi1EjESD_NS0_6memory12LoadWithCastILi1EEENSE_13StoreWithCastILi1EEEEEviT_T0_T2_T3_T4_T5_)
        /*0134*/ 	.short	0x0210
        /*0136*/ 	.short	0x003c


	//----- nvinfo : EIATTR_SW_WAR
	.align		4
.L_8079:
        /*0138*/ 	.byte	0x04, 0x36
        /*013a*/ 	.short	(.L_8081 - .L_8080)
.L_8080:
        /*013c*/ 	.word	0x00000008
.L_8081:


//--------------------- .nv.info._ZN2at6native18elementwise_kernelILi128ELi2EZNS0_22gpu_kernel_impl_nocastINS0_13AUnaryFunctorIdddZZZNS0_21remainder_kernel_cudaERNS_18TensorIteratorBaseEENKUlvE0_clEvENKUlvE_clEvEUlddE_EEEEvS5_RKT_EUliE_EEviT1_ --------------------------
	.section	.nv.info._ZN2at6native18elementwise_kernelILi128ELi2EZNS0_22gpu_kernel_impl_nocastINS0_13AUnaryFunctorIdddZZZNS0_21remainder_kernel_cudaERNS_18TensorIteratorBaseEENKUlvE0_clEvENKUlvE_clEvEUlddE_EEEEvS5_RKT_EUliE_EEviT1_,"",@"SHT_CUDA_INFO"
	.sectionflags	@""
	.align	4


	//----- nvinfo : EIATTR_CUDA_API_VERSION
	.align		4
        /*0000*/ 	.byte	0x04, 0x37
        /*0002*/ 	.short	(.L_8083 - .L_8082)
.L_8082:
        /*0004*/ 	.word	0x00000082


	//----- nvinfo : EIATTR_KPARAM_INFO
	.align		4
.L_8083:
        /*0008*/ 	.byte	0x04, 0x17
        /*000a*/ 	.short	(.L_8085 - .L_8084)
.L_8084:
        /*000c*/ 	.word	0x00000000
        /*0010*/ 	.short	0x0001
        /*0012*/ 	.short	0x0008
        /*0014*/ 	.byte	0x00, 0xf0, 0x81, 0x08


	//----- nvinfo : EIATTR_KPARAM_INFO
	.align		4
.L_8085:
        /*0018*/ 	.byte	0x04, 0x17
        /*001a*/ 	.short	(.L_8087 - .L_8086)
.L_8086:
        /*001c*/ 	.word	0x00000000
        /*0020*/ 	.short	0x0000
        /*0022*/ 	.short	0x0000
        /*0024*/ 	.byte	0x00, 0xf0, 0x11, 0x00


	//----- nvinfo : EIATTR_SPARSE_MMA_MASK
	.align		4
.L_8087:
        /*0028*/ 	.byte	0x03, 0x50
        /*002a*/ 	.short	0x0000


	//----- nvinfo : EIATTR_MAXREG_COUNT
	.align		4
        /*002c*/ 	.byte	0x03, 0x1b
        /*002e*/ 	.short	0x0080


	//----- nvinfo : EIATTR_MERCURY_ISA_VERSION
	.align		4
        /*0030*/ 	.byte	0x03, 0x5f
        /*0032*/ 	.short	0x0101


	//----- nvinfo : EIATTR_EXIT_INSTR_OFFSETS
	.align		4
        /*0034*/ 	.byte	0x04, 0x1c
        /*0036*/ 	.short	(.L_8089 - .L_8088)


	//   ....[0]....
.L_8088:
        /*0038*/ 	.word	0x00002480


	//   ....[1]....
        /*003c*/ 	.word	0x00004850


	//----- nvinfo : EIATTR_MAX_THREADS
	.align		4
.L_8089:
        /*0040*/ 	.byte	0x04, 0x05
        /*0042*/ 	.short	(.L_8091 - .L_8090)
.L_8090:
        /*0044*/ 	.word	0x00000080
        /*0048*/ 	.word	0x00000001
        /*004c*/ 	.word	0x00000001


	//----- nvinfo : EIATTR_CRS_STACK_SIZE
	.align		4
.L_8091:
        /*0050*/ 	.byte	0x04, 0x1e
        /*0052*/ 	.short	(.L_8093 - .L_8092)
.L_8092:
        /*0054*/ 	.word	0x00000000


	//----- nvinfo : EIATTR_CBANK_PARAM_SIZE
	.align		4
.L_8093:
        /*0058*/ 	.byte	0x03, 0x19
        /*005a*/ 	.short	0x0228


	//----- nvinfo : EIATTR_PARAM_CBANK
	.align		4
        /*005c*/ 	.byte	0x04, 0x0a
        /*005e*/ 	.short	(.L_8095 - .L_8094)
	.align		4
.L_8094:
        /*0060*/ 	.word	index@(.nv.constant0._ZN2at6native18elementwise_kernelILi128ELi2EZNS0_22gpu_kernel_impl_nocastINS0_13AUnaryFunctorIdddZZZNS0_21remainder_kernel_cudaERNS_18TensorIteratorBaseEENKUlvE0_clEvENKUlvE_clEvEUlddE_EEEEvS5_RKT_EUliE_EEviT1_)
        /*0064*/ 	.short	0x0210
        /*0066*/ 	.short	0x0228


	//----- nvinfo : EIATTR_SW_WAR
	.align		4
.L_8095:
        /*0068*/ 	.byte	0x04, 0x36
        /*006a*/ 	.short	(.L_8097 - .L_8096)
.L_8096:
        /*006c*/ 	.word	0x00000008
.L_8097:


//--------------------- .nv.info._ZN2at6native27unrolled_elementwise_kernelINS0_13AUnaryFunctorIdddZZZNS0_21remainder_kernel_cudaERNS_18TensorIteratorBaseEENKUlvE0_clEvENKUlvE_clEvEUlddE_EESt5arrayIPcLm2EELi4E23TrivialOffsetCalculatorILi1EjESD_NS0_6memory15LoadWithoutCastENSE_16StoreWithoutCastEEEviT_T0_T2_T3_T4_T5_ --------------------------
	.section	.nv.info._ZN2at6native27unrolled_elementwise_kernelINS0_13AUnaryFunctorIdddZZZNS0_21remainder_kernel_cudaERNS_18TensorIteratorBaseEENKUlvE0_clEvENKUlvE_clEvEUlddE_EESt5arrayIPcLm2EELi4E23TrivialOffsetCalculatorILi1EjESD_NS0_6memory15LoadWithoutCastENSE_16StoreWithoutCastEEEviT_T0_T2_T3_T4_T5_,"",@"SHT_CUDA_INFO"
	.sectionflags	@""
	.align	4


	//----- nvinfo : EIATTR_CUDA_API_VERSION
	.align		4
        /*0000*/ 	.byte	0x04, 0x37
        /*0002*/ 	.short	(.L_8099 - .L_8098)
.L_8098:
        /*0004*/ 	.word	0x00000082


	//----- nvinfo : EIATTR_KPARAM_INFO
	.align		4
.L_8099:
        /*0008*/ 	.byte	0x04, 0x17
        /*000a*/ 	.short	(.L_8101 - .L_8100)
.L_8100:
        /*000c*/ 	.word	0x00000000
        /*0010*/ 	.short	0x0006
        /*0012*/ 	.short	0x002b
        /*0014*/ 	.byte	0x00, 0xf0, 0x05, 0x00


	//----- nvinfo : EIATTR_KPARAM_INFO
	.align		4
.L_8101:
        /*0018*/ 	.byte	0x04, 0x17
        /*001a*/ 	.short	(.L_8103 - .L_8102)
.L_8102:
        /*001c*/ 	.word	0x00000000
        /*0020*/ 	.short	0x0005
        /*0022*/ 	.short	0x002a
        /*0024*/ 	.byte	0x00, 0xf0, 0x05, 0x00


	//----- nvinfo : EIATTR_KPARAM_INFO
	.align		4
.L_8103:
        /*0028*/ 	.byte	0x04, 0x17
        /*002a*/ 	.short	(.L_8105 - .L_8104)
.L_8104:
        /*002c*/ 	.word	0x00000000
        /*0030*/ 	.short	0x0004
        /*0032*/ 	.short	0x0029
        /*0034*/ 	.byte	0x00, 0xf0, 0x05, 0x00


	//----- nvinfo : EIATTR_KPARAM_INFO
	.align		4
.L_8105:
        /*0038*/ 	.byte	0x04, 0x17
        /*003a*/ 	.short	(.L_8107 - .L_8106)
.L_8106:
        /*003c*/ 	.word	0x00000000
        /*0040*/ 	.short	0x0003
        /*0042*/ 	.short	0x0028
        /*0044*/ 	.byte	0x00, 0xf0, 0x05, 0x00


	//----- nvinfo : EIATTR_KPARAM_INFO
	.align		4
.L_8107:
        /*0048*/ 	.byte	0x04, 0x17
        /*004a*/ 	.short	(.L_8109 - .L_8108)
.L_8108:
        /*004c*/ 	.word	0x00000000
        /*0050*/ 	.short	0x0002
        /*0052*/ 	.short	0x0018
        /*0054*/ 	.byte	0x00, 0xf0, 0x41, 0x00


	//----- nvinfo : EIATTR_KPARAM_INFO
	.align		4
.L_8109:
        /*0058*/ 	.byte	0x04, 0x17
        /*005a*/ 	.short	(.L_8111 - .L_8110)
.L_8110:
        /*005c*/ 	.word	0x00000000
        /*0060*/ 	.short	0x0001
        /*0062*/ 	.short	0x0008
        /*0064*/ 	.byte	0x00, 0xf0, 0x41, 0x00


	//----- nvinfo : EIATTR_KPARAM_INFO
	.align		4
.L_8111:
        /*0068*/ 	.byte	0x04, 0x17
        /*006a*/ 	.short	(.L_8113 - .L_8112)
.L_8112:
        /*006c*/ 	.word	0x00000000
        /*0070*/ 	.short	0x0000
        /*0072*/ 	.short	0x0000
        /*0074*/ 	.byte	0x00, 0xf0, 0x11, 0x00


	//----- nvinfo : EIATTR_SPARSE_MMA_MASK
	.align		4
.L_8113:
        /*0078*/ 	.byte	0x03, 0x50
        /*007a*/ 	.short	0x0000


	//----- nvinfo : EIATTR_MAXREG_COUNT
	.align		4
        /*007c*/ 	.byte	0x03, 0x1b
        /*007e*/ 	.short	0x00ff


	//----- nvinfo : EIATTR_MERCURY_ISA_VERSION
	.align		4
        /*0080*/ 	.byte	0x03, 0x5f
        /*0082*/ 	.short	0x0101


	//----- nvinfo : EIATTR_EXIT_INSTR_OFFSETS
	.align		4
        /*0084*/ 	.byte	0x04, 0x1c
        /*0086*/ 	.short	(.L_8115 - .L_8114)


	//   ....[0]....
.L_8114:
        /*0088*/ 	.word	0x000045f0


	//   ....[1]....
        /*008c*/ 	.word	0x00004640


	//----- nvinfo : EIATTR_MAX_THREADS
	.align		4
.L_8115:
        /*0090*/ 	.byte	0x04, 0x05
        /*0092*/ 	.short	(.L_8117 - .L_8116)
.L_8116:
        /*0094*/ 	.word	0x00000080
        /*0098*/ 	.word	0x00000001
        /*009c*/ 	.word	0x00000001


	//----- nvinfo : EIATTR_CRS_STACK_SIZE
	.align		4
.L_8117:
        /*00a0*/ 	.byte	0x04, 0x1e
        /*00a2*/ 	.short	(.L_8119 - .L_8118)
.L_8118:
        /*00a4*/ 	.word	0x00000000


	//----- nvinfo : EIATTR_CBANK_PARAM_SIZE
	.align		4
.L_8119:
        /*00a8*/ 	.byte	0x03, 0x19
        /*00aa*/ 	.short	0x002c


	//----- nvinfo : EIATTR_PARAM_CBANK
	.align		4
        /*00ac*/ 	.byte	0x04, 0x0a
        /*00ae*/ 	.short	(.L_8121 - .L_8120)
	.align		4
.L_8120:
        /*00b0*/ 	.word	index@(.nv.constant0._ZN2at6native27unrolled_elementwise_kernelINS0_13AUnaryFunctorIdddZZZNS0_21remainder_kernel_cudaERNS_18TensorIteratorBaseEENKUlvE0_clEvENKUlvE_clEvEUlddE_EESt5arrayIPcLm2EELi4E23TrivialOffsetCalculatorILi1EjESD_NS0_6memory15LoadWithoutCastENSE_16StoreWithoutCastEEEviT_T0_T2_T3_T4_T5_)
        /*00b4*/ 	.short	0x0210
        /*00b6*/ 	.short	0x002c


	//----- nvinfo : EIATTR_SW_WAR
	.align		4
.L_8121:
        /*00b8*/ 	.byte	0x04, 0x36
        /*00ba*/ 	.short	(.L_8123 - .L_8122)
.L_8122:
        /*00bc*/ 	.word	0x00000008
.L_8123:


//--------------------- .nv.info._ZN2at6native29vectorized_elementwise_kernelILi2ENS0_13AUnaryFunctorIdddZZZNS0_21remainder_kernel_cudaERNS_18TensorIteratorBaseEENKUlvE0_clEvENKUlvE_clEvEUlddE_EESt5arrayIPcLm2EEEEviT0_T1_ --------------------------
	.section	.nv.info._ZN2at6native29vectorized_elementwise_kernelILi2ENS0_13AUnaryFunctorIdddZZZNS0_21remainder_kernel_cudaERNS_18TensorIteratorBaseEENKUlvE0_clEvENKUlvE_clEvEUlddE_EESt5arrayIPcLm2EEEEviT0_T1_,"",@"SHT_CUDA_INFO"
	.sectionflags	@""
	.align	4


	//----- nvinfo : EIATTR_CUDA_API_VERSION
	.align		4
        /*0000*/ 	.byte	0x04, 0x37
        /*0002*/ 	.short	(.L_8125 - .L_8124)
.L_8124:
        /*0004*/ 	.word	0x00000082


	//----- nvinfo : EIATTR_KPARAM_INFO
	.align		4
.L_8125:
        /*0008*/ 	.byte	0x04, 0x17
        /*000a*/ 	.short	(.L_8127 - .L_8126)
.L_8126:
        /*000c*/ 	.word	0x00000000
        /*0010*/ 	.short	0x0002
        /*0012*/ 	.short	0x0018
        /*0014*/ 	.byte	0x00, 0xf0, 0x41, 0x00


	//----- nvinfo : EIATTR_KPARAM_INFO
	.align		4
.L_8127:
        /*0018*/ 	.byte	0x04, 0x17
        /*001a*/ 	.short	(.L_8129 - .L_8128)
.L_8128:
        /*001c*/ 	.word	0x00000000
        /*0020*/ 	.short	0x0001
        /*0022*/ 	.short	0x0008
        /*0024*/ 	.byte	0x00, 0xf0, 0x41, 0x00


	//----- nvinfo : EIATTR_KPARAM_INFO
	.align		4
.L_8129:
        /*0028*/ 	.byte	0x04, 0x17
        /*002a*/ 	.short	(.L_8131 - .L_8130)
.L_8130:
        /*002c*/ 	.word	0x00000000
        /*0030*/ 	.short	0x0000
        /*0032*/ 	.short	0x0000
        /*0034*/ 	.byte	0x00, 0xf0, 0x11, 0x00


	//----- nvinfo : EIATTR_SPARSE_MMA_MASK
	.align		4
.L_8131:
        /*0038*/ 	.byte	0x03, 0x50
        /*003a*/ 	.short	0x0000


	//----- nvinfo : EIATTR_MAXREG_COUNT
	.align		4
        /*003c*/ 	.byte	0x03, 0x1b
        /*003e*/ 	.short	0x00ff


	//----- nvinfo : EIATTR_MERCURY_ISA_VERSION
	.align		4
        /*0040*/ 	.byte	0x03, 0x5f
        /*0042*/ 	.short	0x0101


	//----- nvinfo : EIATTR_EXIT_INSTR_OFFSETS
	.align		4
        /*0044*/ 	.byte	0x04, 0x1c
        /*0046*/ 	.short	(.L_8133 - .L_8132)


	//   ....[0]....
.L_8132:
        /*0048*/ 	.word	0x00008460


	//   ....[1]....
        /*004c*/ 	.word	0x00011160


	//   ....[2]....
        /*0050*/ 	.word	0x000111b0


	//----- nvinfo : EIATTR_MAX_THREADS
	.align		4
.L_8133:
        /*0054*/ 	.byte	0x04, 0x05
        /*0056*/ 	.short	(.L_8135 - .L_8134)
.L_8134:
        /*0058*/ 	.word	0x00000080
        /*005c*/ 	.word	0x00000001
        /*0060*/ 	.word	0x00000001


	//----- nvinfo : EIATTR_CRS_STACK_SIZE
	.align		4
.L_8135:
        /*0064*/ 	.byte	0x04, 0x1e
        /*0066*/ 	.short	(.L_8137 - .L_8136)
.L_8136:
        /*0068*/ 	.word	0x00000000


	//----- nvinfo : EIATTR_CBANK_PARAM_SIZE
	.align		4
.L_8137:
        /*006c*/ 	.byte	0x03, 0x19
        /*006e*/ 	.short	0x0028


	//----- nvinfo : EIATTR_PARAM_CBANK
	.align		4
        /*0070*/ 	.byte	0x04, 0x0a
        /*0072*/ 	.short	(.L_8139 - .L_8138)
	.align		4
.L_8138:
        /*0074*/ 	.word	index@(.nv.constant0._ZN2at6native29vectorized_elementwise_kernelILi2ENS0_13AUnaryFunctorIdddZZZNS0_21remainder_kernel_cudaERNS_18TensorIteratorBaseEENKUlvE0_clEvENKUlvE_clEvEUlddE_EESt5arrayIPcLm2EEEEviT0_T1_)
        /*0078*/ 	.short	0x0210
        /*007a*/ 	.short	0x0028


	//----- nvinfo : EIATTR_SW_WAR
	.align		4
.L_8139:
        /*007c*/ 	.byte	0x04, 0x36
        /*007e*/ 	.short	(.L_8141 - .L_8140)
.L_8140:
        /*0080*/ 	.word	0x00000008
.L_8141:


//--------------------- .nv.info._ZN2at6native29vectorized_elementwise_kernelILi4ENS0_13AUnaryFunctorIdddZZZNS0_21remainder_kernel_cudaERNS_18TensorIteratorBaseEENKUlvE0_clEvENKUlvE_clEvEUlddE_EESt5arrayIPcLm2EEEEviT0_T1_ --------------------------
	.section	.nv.info._ZN2at6native29vectorized_elementwise_kernelILi4ENS0_13AUnaryFunctorIdddZZZNS0_21remainder_kernel_cudaERNS_18TensorIteratorBaseEENKUlvE0_clEvENKUlvE_clEvEUlddE_EESt5arrayIPcLm2EEEEviT0_T1_,"",@"SHT_CUDA_INFO"
	.sectionflags	@""
	.align	4


	//----- nvinfo : EIATTR_CUDA_API_VERSION
	.align		4
        /*0000*/ 	.byte	0x04, 0x37
        /*0002*/ 	.short	(.L_8143 - .L_8142)
.L_8142:
        /*0004*/ 	.word	0x00000082


	//----- nvinfo : EIATTR_KPARAM_INFO
	.align		4
.L_8143:
        /*0008*/ 	.byte	0x04, 0x17
        /*000a*/ 	.short	(.L_8145 - .L_8144)
.L_8144:
        /*000c*/ 	.word	0x00000000
        /*0010*/ 	.short	0x0002
        /*0012*/ 	.short	0x0018
        /*0014*/ 	.byte	0x00, 0xf0, 0x41, 0x00


	//----- nvinfo : EIATTR_KPARAM_INFO
	.align		4
.L_8145:
        /*0018*/ 	.byte	0x04, 0x17
        /*001a*/ 	.short	(.L_8147 - .L_8146)
.L_8146:
        /*001c*/ 	.word	0x00000000
        /*0020*/ 	.short	0x0001
        /*0022*/ 	.short	0x0008
        /*0024*/ 	.byte	0x00, 0xf0, 0x41, 0x00


	//----- nvinfo : EIATTR_KPARAM_INFO
	.align		4
.L_8147:
        /*0028*/ 	.byte	0x04, 0x17
        /*002a*/ 	.short	(.L_8149 - .L_8148)
.L_8148:
        /*002c*/ 	.word	0x00000000
        /*0030*/ 	.short	0x0000
        /*0032*/ 	.short	0x0000
        /*0034*/ 	.byte	0x00, 0xf0, 0x11, 0x00


	//----- nvinfo : EIATTR_SPARSE_MMA_MASK
	.align		4
.L_8149:
        /*0038*/ 	.byte	0x03, 0x50
        /*003a*/ 	.short	0x0000


	//----- nvinfo : EIATTR_MAXREG_COUNT
	.align		4
        /*003c*/ 	.byte	0x03, 0x1b
        /*003e*/ 	.short	0x00ff


	//----- nvinfo : EIATTR_MERCURY_ISA_VERSION
	.align		4
        /*0040*/ 	.byte	0x03, 0x5f
        /*0042*/ 	.short	0x0101


	//----- nvinfo : EIATTR_EXIT_INSTR_OFFSETS
	.align		4
        /*0044*/ 	.byte	0x04, 0x1c
        /*0046*/ 	.short	(.L_8151 - .L_8150)


	//   ....[0]....
.L_8150:
        /*0048*/ 	.word	0x00008460


	//   ....[1]....
        /*004c*/ 	.word	0x00011160


	//   ....[2]....
        /*0050*/ 	.word	0x000111b0


	//----- nvinfo : EIATTR_MAX_THREADS
	.align		4
.L_8151:
        /*0054*/ 	.byte	0x04, 0x05
        /*0056*/ 	.short	(.L_8153 - .L_8152)
.L_8152:
        /*0058*/ 	.word	0x00000080
        /*005c*/ 	.word	0x00000001
        /*0060*/ 	.word	0x00000001


	//----- nvinfo : EIATTR_CRS_STACK_SIZE
	.align		4
.L_8153:
        /*0064*/ 	.byte	0x04, 0x1e
        /*0066*/ 	.short	(.L_8155 - .L_8154)
.L_8154:
        /*0068*/ 	.word	0x00000000


	//----- nvinfo : EIATTR_CBANK_PARAM_SIZE
	.align		4
.L_8155:
        /*006c*/ 	.byte	0x03, 0x19
        /*006e*/ 	.short	0x0028


	//----- nvinfo : EIATTR_PARAM_CBANK
	.align		4
        /*0070*/ 	.byte	0x04, 0x0a
        /*0072*/ 	.short	(.L_8157 - .L_8156)
	.align		4
.L_8156:
        /*0074*/ 	.word	index@(.nv.constant0._ZN2at6native29vectorized_elementwise_kernelILi4ENS0_13AUnaryFunctorIdddZZZNS0_21remainder_kernel_cudaERNS_18TensorIteratorBaseEENKUlvE0_clEvENKUlvE_clEvEUlddE_EESt5arrayIPcLm2EEEEviT0_T1_)
        /*0078*/ 	.short	0x0210
        /*007a*/ 	.short	0x0028


	//----- nvinfo : EIATTR_SW_WAR
	.align		4
.L_8157:
        /*007c*/ 	.byte	0x04, 0x36
        /*007e*/ 	.short	(.L_8159 - .L_8158)
.L_8158:
        /*0080*/ 	.word	0x00000008
.L_8159:


//--------------------- .nv.info._ZN2at6native29vectorized_elementwise_kernelILi8ENS0_13AUnaryFunctorIdddZZZNS0_21remainder_kernel_cudaERNS_18TensorIteratorBaseEENKUlvE0_clEvENKUlvE_clEvEUlddE_EESt5arrayIPcLm2EEEEviT0_T1_ --------------------------
	.section	.nv.info._ZN2at6native29vectorized_elementwise_kernelILi8ENS0_13AUnaryFunctorIdddZZZNS0_21remainder_kernel_cudaERNS_18TensorIteratorBaseEENKUlvE0_clEvENKUlvE_clEvEUlddE_EESt5arrayIPcLm2EEEEviT0_T1_,"",@"SHT_CUDA_INFO"
	.sectionflags	@""
	.align	4


	//----- nvinfo : EIATTR_CUDA_API_VERSION
	.align		4
        /*0000*/ 	.byte	0x04, 0x37
        /*0002*/ 	.short	(.L_8161 - .L_8160)
.L_8160:
        /*0004*/ 	.word	0x00000082


	//----- nvinfo : EIATTR_KPARAM_INFO
	.align		4
.L_8161:
        /*0008*/ 	.byte	0x04, 0x17
        /*000a*/ 	.short	(.L_8163 - .L_8162)
.L_8162:
        /*000c*/ 	.word	0x00000000
        /*0010*/ 	.short	0x0002
        /*0012*/ 	.short	0x0018
        /*0014*/ 	.byte	0x00, 0xf0, 0x41, 0x00


	//----- nvinfo : EIATTR_KPARAM_INFO
	.align		4
.L_8163:
        /*0018*/ 	.byte	0x04, 0x17
        /*001a*/ 	.short	(.L_8165 - .L_8164)
.L_8164:
        /*001c*/ 	.word	0x00000000
        /*0020*/ 	.short	0x0001
        /*0022*/ 	.short	0x0008
        /*0024*/ 	.byte	0x00, 0xf0, 0x41, 0x00


	//----- nvinfo : EIATTR_KPARAM_INFO
	.align		4
.L_8165:
        /*0028*/ 	.byte	0x04, 0x17
        /*002a*/ 	.short	(.L_8167 - .L_8166)
.L_8166:
        /*002c*/ 	.word	0x00000000
        /*0030*/ 	.short	0x0000
        /*0032*/ 	.short	0x0000
        /*0034*/ 	.byte	0x00, 0xf0, 0x11, 0x00


	//----- nvinfo : EIATTR_SPARSE_MMA_MASK
	.align		4
.L_8167:
        /*0038*/ 	.byte	0x03, 0x50
        /*003a*/ 	.short	0x0000


	//----- nvinfo : EIATTR_MAXREG_COUNT
	.align		4
        /*003c*/ 	.byte	0x03, 0x1b
        /*003e*/ 	.short	0x00ff


	//----- nvinfo : EIATTR_MERCURY_ISA_VERSION
	.align		4
        /*0040*/ 	.byte	0x03, 0x5f
        /*0042*/ 	.short	0x0101


	//----- nvinfo : EIATTR_EXIT_INSTR_OFFSETS
	.align		4
        /*0044*/ 	.byte	0x04, 0x1c
        /*0046*/ 	.short	(.L_8169 - .L_8168)


	//   ....[0]....
.L_8168:
        /*0048*/ 	.word	0x00008460


	//   ....[1]....
        /*004c*/ 	.word	0x00011160


	//   ....[2]....
        /*0050*/ 	.word	0x000111b0


	//----- nvinfo : EIATTR_MAX_THREADS
	.align		4
.L_8169:
        /*0054*/ 	.byte	0x04, 0x05
        /*0056*/ 	.short	(.L_8171 - .L_8170)
.L_8170:
        /*0058*/ 	.word	0x00000080
        /*005c*/ 	.word	0x00000001
        /*0060*/ 	.word	0x00000001


	//----- nvinfo : EIATTR_CRS_STACK_SIZE
	.align		4
.L_8171:
        /*0064*/ 	.byte	0x04, 0x1e
        /*0066*/ 	.short	(.L_8173 - .L_8172)
.L_8172:
        /*0068*/ 	.word	0x00000000


	//----- nvinfo : EIATTR_CBANK_PARAM_SIZE
	.align		4
.L_8173:
        /*006c*/ 	.byte	0x03, 0x19
        /*006e*/ 	.short	0x0028


	//----- nvinfo : EIATTR_PARAM_CBANK
	.align		4
        /*0070*/ 	.byte	0x04, 0x0a
        /*0072*/ 	.short	(.L_8175 - .L_8174)
	.align		4
.L_8174:
        /*0074*/ 	.word	index@(.nv.constant0._ZN2at6native29vectorized_elementwise_kernelILi8ENS0_13AUnaryFunctorIdddZZZNS0_21remainder_kernel_cudaERNS_18TensorIteratorBaseEENKUlvE0_clEvENKUlvE_clEvEUlddE_EESt5arrayIPcLm2EEEEviT0_T1_)
        /*0078*/ 	.short	0x0210
        /*007a*/ 	.short	0x0028


	//----- nvinfo : EIATTR_SW_WAR
	.align		4
.L_8175:
        /*007c*/ 	.byte	0x04, 0x36
        /*007e*/ 	.short	(.L_8177 - .L_8176)
.L_8176:
        /*0080*/ 	.word	0x00000008
.L_8177:


//--------------------- .nv.info._ZN2at6native18elementwise_kernelILi128ELi4EZNS0_15gpu_kernel_implINS0_13BinaryFunctorIsssZZZNS0_21remainder_kernel_cudaERNS_18TensorIteratorBaseEENKUlvE_clEvENKUlvE3_clEvEUlssE_EEEEvS5_RKT_EUliE_EEviT1_ --------------------------
	.section	.nv.info._ZN2at6native18elementwise_kernelILi128ELi4EZNS0_15gpu_kernel_implINS0_13BinaryFunctorIsssZZZNS0_21remainder_kernel_cudaERNS_18TensorIteratorBaseEENKUlvE_clEvENKUlvE3_clEvEUlssE_EEEEvS5_RKT_EUliE_EEviT1_,"",@"SHT_CUDA_INFO"
	.sectionflags	@""
	.align	4


	//----- nvinfo : EIATTR_CUDA_API_VERSION
	.align		4
        /*0000*/ 	.byte	0x04, 0x37
        /*0002*/ 	.short	(.L_8179 - .L_8178)
.L_8178:
        /*0004*/ 	.word	0x00000082


	//----- nvinfo : EIATTR_KPARAM_INFO
	.align		4
.L_8179:
        /*0008*/ 	.byte	0x04, 0x17
        /*000a*/ 	.short	(.L_8181 - .L_8180)
.L_8180:
        /*000c*/ 	.word	0x00000000
        /*0010*/ 	.short	0x0001
        /*0012*/ 	.short	0x0008
        /*0014*/ 	.byte	0x00, 0xf0, 0x21, 0x0a


	//----- nvinfo : EIATTR_KPARAM_INFO
	.align		4
.L_8181:
        /*0018*/ 	.byte	0x04, 0x17
        /*001a*/ 	.short	(.L_8183 - .L_8182)
.L_8182:
        /*001c*/ 	.word	0x00000000
        /*0020*/ 	.short	0x0000
        /*0022*/ 	.short	0x0000
        /*0024*/ 	.byte	0x00, 0xf0, 0x11, 0x00


	//----- nvinfo : EIATTR_SPARSE_MMA_MASK
	.align		4
.L_8183:
        /*0028*/ 	.byte	0x03, 0x50
        /*002a*/ 	.short	0x0000


	//----- nvinfo : EIATTR_MAXREG_COUNT
	.align		4
        /*002c*/ 	.byte	0x03, 0x1b
        /*002e*/ 	.short	0x0080


	//----- nvinfo : EIATTR_EXTERNS
	.align		4
        /*0030*/ 	.byte	0x04, 0x0f
        /*0032*/ 	.short	(.L_8185 - .L_8184)


	//   ....[0]....
	.align		4
.L_8184:
        /*0034*/ 	.word	index@(__assertfail)


	//----- nvinfo : EIATTR_MERCURY_ISA_VERSION
	.align		4
.L_8185:
        /*0038*/ 	.byte	0x03, 0x5f
        /*003a*/ 	.short	0x0101


	//----- nvinfo : EIATTR_SYSCALL_OFFSETS
	.align		4
        /*003c*/ 	.byte	0x04, 0x46
        /*003e*/ 	.short	(.L_8187 - .L_8186)


	//   ....[0]....
.L_8186:
        /*0040*/ 	.word	0x00002520


	//   ....[1]....
        /*0044*/ 	.word	0x000033a0


	//   ....[2]....
        /*0048*/ 	.word	0x00004410


	//   ....[3]....
        /*004c*/ 	.word	0x00006970


	//   ....[4]....
        /*0050*/ 	.word	0x000077f0


	//   ....[5]....
        /*0054*/ 	.word	0x00008860


	//   ....[6]....
        /*0058*/ 	.word	0x0000adb0


	//   ....[7]....
        /*005c*/ 	.word	0x0000bc30


	//   ....[8]....
        /*0060*/ 	.word	0x0000cca0


	//   ....[9]....
        /*0064*/ 	.word	0x0000f1e0


	//   ....[10]....
        /*0068*/ 	.word	0x00010060


	//   ....[11]....
        /*006c*/ 	.word	0x000110d0


	//----- nvinfo : EIATTR_EXIT_INSTR_OFFSETS
	.align		4
.L_8187:
        /*0070*/ 	.byte	0x04, 0x1c
        /*0072*/ 	.short	(.L_8189 - .L_8188)


	//   ....[0]....
.L_8188:
        /*0074*/ 	.word	0x0000cd60


	//   ....[1]....
        /*0078*/ 	.word	0x00010390


	//   ....[2]....
        /*007c*/ 	.word	0x000103b0


	//   ....[3]....
        /*0080*/ 	.word	0x00010450


	//   ....[4]....
        /*0084*/ 	.word	0x00010480


	//   ....[5]....
        /*0088*/ 	.word	0x000104a0


	//   ....[6]....
        /*008c*/ 	.word	0x00010530


	//   ....[7]....
        /*0090*/ 	.word	0x00010570


	//   ....[8]....
        /*0094*/ 	.word	0x00010610


	//   ....[9]....
        /*0098*/ 	.word	0x00010660


	//   ....[10]....
        /*009c*/ 	.word	0x00010690


	//   ....[11]....
        /*00a0*/ 	.word	0x00010760


	//   ....[12]....
        /*00a4*/ 	.word	0x000107a0


	//   ....[13]....
        /*00a8*/ 	.word	0x00010930


	//   ....[14]....
        /*00ac*/ 	.word	0x00010a90


	//   ....[15]....
        /*00b0*/ 	.word	0x00010ad0


	//   ....[16]....
        /*00b4*/ 	.word	0x00010b70


	//   ....[17]....
        /*00b8*/ 	.word	0x00010cf0


	//   ....[18]....
        /*00bc*/ 	.word	0x00010e70


	//   ....[19]....
        /*00c0*/ 	.word	0x00010fd0


	//   ....[20]....
        /*00c4*/ 	.word	0x000110e0


	//   ....[21]....
        /*00c8*/ 	.word	0x00011120


	//   ....[22]....
        /*00cc*/ 	.word	0x00011150


	//----- nvinfo : EIATTR_MAX_THREADS
	.align		4
.L_8189:
        /*00d0*/ 	.byte	0x04, 0x05
        /*00d2*/ 	.short	(.L_8191 - .L_8190)
.L_8190:
        /*00d4*/ 	.word	0x00000080
        /*00d8*/ 	.word	0x00000001
        /*00dc*/ 	.word	0x00000001


	//----- nvinfo : EIATTR_CRS_STACK_SIZE
	.align		4
.L_8191:
        /*00e0*/ 	.byte	0x04, 0x1e
        /*00e2*/ 	.short	(.L_8193 - .L_8192)
.L_8192:
        /*00e4*/ 	.word	0x00000000


	//----- nvinfo : EIATTR_CBANK_PARAM_SIZE
	.align		4
.L_8193:
        /*00e8*/ 	.byte	0x03, 0x19
        /*00ea*/ 	.short	0x0290


	//----- nvinfo : EIATTR_PARAM_CBANK
	.align		4
        /*00ec*/ 	.byte	0x04, 0x0a
        /*00ee*/ 	.short	(.L_8195 - .L_8194)
	.align		4
.L_8194:
        /*00f0*/ 	.word	index@(.nv.constant0._ZN2at6native18elementwise_kernelILi128ELi4EZNS0_15gpu_kernel_implINS0_13BinaryFunctorIsssZZZNS0_21remainder_kernel_cudaERNS_18TensorIteratorBaseEENKUlvE_clEvENKUlvE3_clEvEUlssE_EEEEvS5_RKT_EUliE_EEviT1_)
        /*00f4*/ 	.short	0x0210
        /*00f6*/ 	.short	0x0290


	//----- nvinfo : EIATTR_SW_WAR
	.align		4
.L_8195:
        /*00f8*/ 	.byte	0x04, 0x36
        /*00fa*/ 	.short	(.L_8197 - .L_8196)
.L_8196:
        /*00fc*/ 	.word	0x00000008
.L_8197:


//--------------------- .nv.info._ZN2at6native27unrolled_elementwise_kernelINS0_13BinaryFunctorIsssZZZNS0_21remainder_kernel_cudaERNS_18TensorIteratorBaseEENKUlvE_clEvENKUlvE3_clEvEUlssE_EESt5arrayIPcLm3EELi4E23TrivialOffsetCalculatorILi2EjESC_ILi1EjENS0_6memory12LoadWithCastILi2EEENSF_13StoreWithCastILi1EEEEEviT_T0_T2_T3_T4_T5_ --------------------------
	.section	.nv.info._ZN2at6native27unrolled_elementwise_kernelINS0_13BinaryFunctorIsssZZZNS0_21remainder_kernel_cudaERNS_18TensorIteratorBaseEENKUlvE_clEvENKUlvE3_clEvEUlssE_EESt5arrayIPcLm3EELi4E23TrivialOffsetCalculatorILi2EjESC_ILi1EjENS0_6memory12LoadWithCastILi2EEENSF_13StoreWithCastILi1EEEEEviT_T0_T2_T3_T4_T5_,"",@"SHT_CUDA_INFO"
	.sectionflags	@""
	.align	4


	//----- nvinfo : EIATTR_CUDA_API_VERSION
	.align		4
        /*0000*/ 	.byte	0x04, 0x37
        /*0002*/ 	.short	(.L_8199 - .L_8198)
.L_8198:
        /*0004*/ 	.word	0x00000082


	//----- nvinfo : EIATTR_KPARAM_INFO
	.align		4
.L_8199:
        /*0008*/ 	.byte	0x04, 0x17
        /*000a*/ 	.short	(.L_8201 - .L_8200)
.L_8200:
        /*000c*/ 	.word	0x00000000
        /*0010*/ 	.short	0x0006
        /*0012*/ 	.short	0x0030
        /*0014*/ 	.byte	0x00, 0xf0, 0x21, 0x00


	//----- nvinfo : EIATTR_KPARAM_INFO
	.align		4
.L_8201:
        /*0018*/ 	.byte	0x04, 0x17
        /*001a*/ 	.short	(.L_8203 - .L_8202)
.L_8202:
        /*001c*/ 	.word	0x00000000
        /*0020*/ 	.short	0x0005
        /*0022*/ 	.short	0x0024
        /*0024*/ 	.byte	0x00, 0xf0, 0x31, 0x00


	//----- nvinfo : EIATTR_KPARAM_INFO
	.align		4
.L_8203:
        /*0028*/ 	.byte	0x04, 0x17
        /*002a*/ 	.short	(.L_8205 - .L_8204)
.L_8204:
        /*002c*/ 	.word	0x00000000
        /*0030*/ 	.short	0x0004
        /*0032*/ 	.short	0x0021
        /*0034*/ 	.byte	0x00, 0xf0, 0x05, 0x00


	//----- nvinfo : EIATTR_KPARAM_INFO
	.align		4
.L_8205:
        /*0038*/ 	.byte	0x04, 0x17
        /*003a*/ 	.short	(.L_8207 - .L_8206)
.L_8206:
        /*003c*/ 	.word	0x00000000
        /*0040*/ 	.short	0x0003
        /*0042*/ 	.short	0x0020
        /*0044*/ 	.byte	0x00, 0xf0, 0x05, 0x00


	//----- nvinfo : EIATTR_KPARAM_INFO
	.align		4
.L_8207:
        /*0048*/ 	.byte	0x04, 0x17
        /*004a*/ 	.short	(.L_8209 - .L_8208)
.L_8208:
        /*004c*/ 	.word	0x00000000
        /*0050*/ 	.short	0x0002
        /*0052*/ 	.short	0x0008
        /*0054*/ 	.byte	0x00, 0xf0, 0x61, 0x00


	//----- nvinfo : EIATTR_KPARAM_INFO
	.align		4
.L_8209:
        /*0058*/ 	.byte	0x04, 0x17
        /*005a*/ 	.short	(.L_8211 - .L_8210)
.L_8210:
        /*005c*/ 	.word	0x00000000
        /*0060*/ 	.short	0x0001
        /*0062*/ 	.short	0x0004
        /*0064*/ 	.byte	0x00, 0xf0, 0x05, 0x00


	//----- nvinfo : EIATTR_KPARAM_INFO
	.align		4
.L_8211:
        /*0068*/ 	.byte	0x04, 0x17
        /*006a*/ 	.short	(.L_8213 - .L_8212)
.L_8212:
        /*006c*/ 	.word	0x00000000
        /*0070*/ 	.short	0x0000
        /*0072*/ 	.short	0x0000
        /*0074*/ 	.byte	0x00, 0xf0, 0x11, 0x00


	//----- nvinfo : EIATTR_SPARSE_MMA_MASK
	.align		4
.L_8213:
        /*0078*/ 	.byte	0x03, 0x50
        /*007a*/ 	.short	0x0000


	//----- nvinfo : EIATTR_MAXREG_COUNT
	.align		4
        /*007c*/ 	.byte	0x03, 0x1b
        /*007e*/ 	.short	0x00ff


	//----- nvinfo : EIATTR_EXTERNS
	.align		4
        /*0080*/ 	.byte	0x04, 0x0f
        /*0082*/ 	.short	(.L_8215 - .L_8214)


	//   ....[0]....
	.align		4
.L_8214:
        /*0084*/ 	.word	index@(__assertfail)


	//----- nvinfo : EIATTR_MERCURY_ISA_VERSION
	.align		4
.L_8215:
        /*0088*/ 	.byte	0x03, 0x5f
        /*008a*/ 	.short	0x0101


	//----- nvinfo : EIATTR_SYSCALL_OFFSETS
	.align		4
        /*008c*/ 	.byte	0x04, 0x46
        /*008e*/ 	.short	(.L_8217 - .L_8216)


	//   ....[0]....
.L_8216:
        /*0090*/ 	.word	0x00000f30


	//   ....[1]....
        /*0094*/ 	.word	0x00001dc0


	//   ....[2]....
        /*0098*/ 	.word	0x00002cd0


	//   ....[3]....
        /*009c*/ 	.word	0x00003b60


	//   ....[4]....
        /*00a0*/ 	.word	0x00004a80


	//   ....[5]....
        /*00a4*/ 	.word	0x00005920


	//   ....[6]....
        /*00a8*/ 	.word	0x00006820


	//   ....[7]....
        /*00ac*/ 	.word	0x000076c0


	//   ....[8]....
        /*00b0*/ 	.word	0x00008ff0


	//   ....[9]....
        /*00b4*/ 	.word	0x00009f60


	//   ....[10]....
        /*00b8*/ 	.word	0x0000ae80


	//   ....[11]....
        /*00bc*/ 	.word	0x0000bda0


	//----- nvinfo : EIATTR_EXIT_INSTR_OFFSETS
	.align		4
.L_8217:
        /*00c0*/ 	.byte	0x04, 0x1c
        /*00c2*/ 	.short	(.L_8219 - .L_8218)


	//   ....[0]....
.L_8218:
        /*00c4*/ 	.word	0x0000af30


	//   ....[1]....
        /*00c8*/ 	.word	0x0000b060


	//   ....[2]....
        /*00cc*/ 	.word	0x0000b080


	//   ....[3]....
        /*00d0*/ 	.word	0x0000b120


	//   ....[4]....
        /*00d4*/ 	.word	0x0000b150


	//   ....[5]....
        /*00d8*/ 	.word	0x0000b170


	//   ....[6]....
        /*00dc*/ 	.word	0x0000b200


	//   ....[7]....
        /*00e0*/ 	.word	0x0000b240


	//   ....[8]....
        /*00e4*/ 	.word	0x0000b2e0


	//   ....[9]....
        /*00e8*/ 	.word	0x0000b330


	//   ....[10]....
        /*00ec*/ 	.word	0x0000b360


	//   ....[11]....
        /*00f0*/ 	.word	0x0000b430


	//   ....[12]....
        /*00f4*/ 	.word	0x0000b470


	//   ....[13]....
        /*00f8*/ 	.word	0x0000b600


	//   ....[14]....
        /*00fc*/ 	.word	0x0000b760


	//   ....[15]....
        /*0100*/ 	.word	0x0000b7a0


	//   ....[16]....
        /*0104*/ 	.word	0x0000b840


	//   ....[17]....
        /*0108*/ 	.word	0x0000b9c0


	//   ....[18]....
        /*010c*/ 	.word	0x0000bb40


	//   ....[19]....
        /*0110*/ 	.word	0x0000bca0


	//   ....[20]....
        /*0114*/ 	.word	0x0000bdb0


	//   ....[21]....
        /*0118*/ 	.word	0x0000bdf0


	//   ....[22]....
        /*011c*/ 	.word	0x0000be20


	//----- nvinfo : EIATTR_MAX_THREADS
	.align		4
.L_8219:
        /*0120*/ 	.byte	0x04, 0x05
        /*0122*/ 	.short	(.L_8221 - .L_8220)
.L_8220:
        /*0124*/ 	.word	0x00000080
        /*0128*/ 	.word	0x00000001
        /*012c*/ 	.word	0x00000001


	//----- nvinfo : EIATTR_CRS_STACK_SIZE
	.align		4
.L_8221:
        /*0130*/ 	.byte	0x04, 0x1e
        /*0132*/ 	.short	(.L_8223 - .L_8222)
.L_8222:
        /*0134*/ 	.word	0x00000000


	//----- nvinfo : EIATTR_CBANK_PARAM_SIZE
	.align		4
.L_8223:
        /*0138*/ 	.byte	0x03, 0x19
        /*013a*/ 	.short	0x0038


	//----- nvinfo : EIATTR_PARAM_CBANK
	.align		4
        /*013c*/ 	.byte	0x04, 0x0a
        /*013e*/ 	.short	(.L_8225 - .L_8224)
	.align		4
.L_8224:
        /*0140*/ 	.word	index@(.nv.constant0._ZN2at6native27unrolled_elementwise_kernelINS0_13BinaryFunctorIsssZZZNS0_21remainder_kernel_cudaERNS_18TensorIteratorBaseEENKUlvE_clEvENKUlvE3_clEvEUlssE_EESt5arrayIPcLm3EELi4E23TrivialOffsetCalculatorILi2EjESC_ILi1EjENS0_6memory12LoadWithCastILi2EEENSF_13StoreWithCastILi1EEEEEviT_T0_T2_T3_T4_T5_)
        /*0144*/ 	.short	0x0210
        /*0146*/ 	.short	0x0038


	//----- nvinfo : EIATTR_SW_WAR
	.align		4
.L_8225:
        /*0148*/ 	.byte	0x04, 0x36
        /*014a*/ 	.short	(.L_8227 - .L_8226)
.L_8226:
        /*014c*/ 	.word	0x00000008
.L_8227:


//--------------------- .nv.info._ZN2at6native18elementwise_kernelILi128ELi4EZNS0_22gpu_kernel_impl_nocastINS0_13BinaryFunctorIsssZZZNS0_21remainder_kernel_cudaERNS_18TensorIteratorBaseEENKUlvE_clEvENKUlvE3_clEvEUlssE_EEEEvS5_RKT_EUliE_EEviT1_ --------------------------
	.section	.nv.info._ZN2at6native18elementwise_kernelILi128ELi4EZNS0_22gpu_kernel_impl_nocastINS0_13BinaryFunctorIsssZZZNS0_21remainder_kernel_cudaERNS_18TensorIteratorBaseEENKUlvE_clEvENKUlvE3_clEvEUlssE_EEEEvS5_RKT_EUliE_EEviT1_,"",@"SHT_CUDA_INFO"
	.sectionflags	@""
	.align	4


	//----- nvinfo : EIATTR_CUDA_API_VERSION
	.align		4
        /*0000*/ 	.byte	0x04, 0x37
        /*0002*/ 	.short	(.L_8229 - .L_8228)
.L_8228:
        /*0004*/ 	.word	0x00000082


	//----- nvinfo : EIATTR_KPARAM_INFO
	.align		4
.L_8229:
        /*0008*/ 	.byte	0x04, 0x17
        /*000a*/ 	.short	(.L_8231 - .L_8230)
.L_8230:
        /*000c*/ 	.word	0x00000000
        /*0010*/ 	.short	0x0001
        /*0012*/ 	.short	0x0008
        /*0014*/ 	.byte	0x00, 0xf0, 0x21, 0x0a


	//----- nvinfo : EIATTR_KPARAM_INFO
	.align		4
.L_8231:
        /*0018*/ 	.byte	0x04, 0x17
        /*001a*/ 	.short	(.L_8233 - .L_8232)
.L_8232:
        /*001c*/ 	.word	0x00000000
        /*0020*/ 	.short	0x0000
        /*0022*/ 	.short	0x0000
        /*0024*/ 	.byte	0x00, 0xf0, 0x11, 0x00


	//----- nvinfo : EIATTR_SPARSE_MMA_MASK
	.align		4
.L_8233:
        /*0028*/ 	.byte	0x03, 0x50
        /*002a*/ 	.short	0x0000


	//----- nvinfo : EIATTR_MAXREG_COUNT
	.align		4
        /*002c*/ 	.byte	0x03, 0x1b
        /*002e*/ 	.short	0x0080


	//----- nvinfo : EIATTR_MERCURY_ISA_VERSION
	.align		4
        /*0030*/ 	.byte	0x03, 0x5f
        /*0032*/ 	.short	0x0101


	//----- nvinfo : EIATTR_EXIT_INSTR_OFFSETS
	.align		4
        /*0034*/ 	.byte	0x04, 0x1c
        /*0036*/ 	.short	(.L_8235 - .L_8234)


	//   ....[0]....
.L_8234:
        /*0038*/ 	.word	0x00004b60


	//   ....[1]....
        /*003c*/ 	.word	0x00006420


	//----- nvinfo : EIATTR_MAX_THREADS
	.align		4
.L_8235:
        /*0040*/ 	.byte	0x04, 0x05
        /*0042*/ 	.short	(.L_8237 - .L_8236)
.L_8236:
        /*0044*/ 	.word	0x00000080
        /*0048*/ 	.word	0x00000001
        /*004c*/ 	.word	0x00000001


	//----- nvinfo : EIATTR_CRS_STACK_SIZE
	.align		4
.L_8237:
        /*0050*/ 	.byte	0x04, 0x1e
        /*0052*/ 	.short	(.L_8239 - .L_8238)
.L_8238:
        /*0054*/ 	.word	0x00000000


	//----- nvinfo : EIATTR_CBANK_PARAM_SIZE
	.align		4
.L_8239:
        /*0058*/ 	.byte	0x03, 0x19
        /*005a*/ 	.short	0x0290


	//----- nvinfo : EIATTR_PARAM_CBANK
	.align		4
        /*005c*/ 	.byte	0x04, 0x0a
        /*005e*/ 	.short	(.L_8241 - .L_8240)
	.align		4
.L_8240:
        /*0060*/ 	.word	index@(.nv.constant0._ZN2at6native18elementwise_kernelILi128ELi4EZNS0_22gpu_kernel_impl_nocastINS0_13BinaryFunctorIsssZZZNS0_21remainder_kernel_cudaERNS_18TensorIteratorBaseEENKUlvE_clEvENKUlvE3_clEvEUlssE_EEEEvS5_RKT_EUliE_EEviT1_)
        /*0064*/ 	.short	0x0210
        /*0066*/ 	.short	0x0290


	//----- nvinfo : EIATTR_SW_WAR
	.align		4
.L_8241:
        /*0068*/ 	.byte	0x04, 0x36
        /*006a*/ 	.short	(.L_8243 - .L_8242)
.L_8242:
        /*006c*/ 	.word	0x00000008
.L_8243:


//--------------------- .nv.info._ZN2at6native27unrolled_elementwise_kernelINS0_13BinaryFunctorIsssZZZNS0_21remainder_kernel_cudaERNS_18TensorIteratorBaseEENKUlvE_clEvENKUlvE3_clEvEUlssE_EESt5arrayIPcLm3EELi4E23TrivialOffsetCalculatorILi2EjESC_ILi1EjENS0_6memory15LoadWithoutCastENSF_16StoreWithoutCastEEEviT_T0_T2_T3_T4_T5_ --------------------------
	.section	.nv.info._ZN2at6native27unrolled_elementwise_kernelINS0_13BinaryFunctorIsssZZZNS0_21remainder_kernel_cudaERNS_18TensorIteratorBaseEENKUlvE_clEvENKUlvE3_clEvEUlssE_EESt5arrayIPcLm3EELi4E23TrivialOffsetCalculatorILi2EjESC_ILi1EjENS0_6memory15LoadWithoutCastENSF_16StoreWithoutCastEEEviT_T0_T2_T3_T4_T5_,"",@"SHT_CUDA_INFO"
	.sectionflags	@""
	.align	4


	//----- nvinfo : EIATTR_CUDA_API_VERSION
	.align		4
        /*0000*/ 	.byte	0x04, 0x37
        /*0002*/ 	.short	(.L_8245 - .L_8244)
.L_8244:
        /*0004*/ 	.word	0x00000082


	//----- nvinfo : EIATTR_KPARAM_INFO
	.align		4
.L_8245:
        /*0008*/ 	.byte	0x04, 0x17
        /*000a*/ 	.short	(.L_8247 - .L_8246)
.L_8246:
        /*000c*/ 	.word	0x00000000
        /*0010*/ 	.short	0x0006
        /*0012*/ 	.short	0x0023
        /*0014*/ 	.byte	0x00, 0xf0, 0x05, 0x00


	//----- nvinfo : EIATTR_KPARAM_INFO
	.align		4
.L_8247:
        /*0018*/ 	.byte	0x04, 0x17
        /*001a*/ 	.short	(.L_8249 - .L_8248)
.L_8248:
        /*001c*/ 	.word	0x00000000
        /*0020*/ 	.short	0x0005
        /*0022*/ 	.short	0x0022
        /*0024*/ 	.byte	0x00, 0xf0, 0x05, 0x00


	//----- nvinfo : EIATTR_KPARAM_INFO
	.align		4
.L_8249:
        /*0028*/ 	.byte	0x04, 0x17
        /*002a*/ 	.short	(.L_8251 - .L_8250)
.L_8250:
        /*002c*/ 	.word	0x00000000
        /*0030*/ 	.short	0x0004
        /*0032*/ 	.short	0x0021
        /*0034*/ 	.byte	0x00, 0xf0, 0x05, 0x00


	//----- nvinfo : EIATTR_KPARAM_INFO
	.align		4
.L_8251:
        /*0038*/ 	.byte	0x04, 0x17
        /*003a*/ 	.short	(.L_8253 - .L_8252)
.L_8252:
        /*003c*/ 	.word	0x00000000
        /*0040*/ 	.short	0x0003
        /*0042*/ 	.short	0x0020
        /*0044*/ 	.byte	0x00, 0xf0, 0x05, 0x00


	//----- nvinfo : EIATTR_KPARAM_INFO
	.align		4
.L_8253:
        /*0048*/ 	.byte	0x04, 0x17
        /*004a*/ 	.short	(.L_8255 - .L_8254)
.L_8254:
        /*004c*/ 	.word	0x00000000
        /*0050*/ 	.short	0x0002
        /*0052*/ 	.short	0x0008
        /*0054*/ 	.byte	0x00, 0xf0, 0x61, 0x00


	//----- nvinfo : EIATTR_KPARAM_INFO
	.align		4
.L_8255:
        /*0058*/ 	.byte	0x04, 0x17
        /*005a*/ 	.short	(.L_8257 - .L_8256)
.L_8256:
        /*005c*/ 	.word	0x00000000
        /*0060*/ 	.short	0x0001
        /*0062*/ 	.short	0x0004
        /*0064*/ 	.byte	0x00, 0xf0, 0x05, 0x00


	//----- nvinfo : EIATTR_KPARAM_INFO
	.align		4
.L_8257:
        /*0068*/ 	.byte	0x04, 0x17
        /*006a*/ 	.short	(.L_8259 - .L_8258)
.L_8258:
        /*006c*/ 	.word	0x00000000
        /*0070*/ 	.short	0x0000
        /*0072*/ 	.short	0x0000
        /*0074*/ 	.byte	0x00, 0xf0, 0x11, 0x00


	//----- nvinfo : EIATTR_SPARSE_MMA_MASK
	.align		4
.L_8259:
        /*0078*/ 	.byte	0x03, 0x50
        /*007a*/ 	.short	0x0000


	//----- nvinfo : EIATTR_MAXREG_COUNT
	.align		4
        /*007c*/ 	.byte	0x03, 0x1b
        /*007e*/ 	.short	0x00ff


	//----- nvinfo : EIATTR_MERCURY_ISA_VERSION
	.align		4
        /*0080*/ 	.byte	0x03, 0x5f
        /*0082*/ 	.short	0x0101


	//----- nvinfo : EIATTR_EXIT_INSTR_OFFSETS
	.align		4
        /*0084*/ 	.byte	0x04, 0x1c
        /*0086*/ 	.short	(.L_8261 - .L_8260)


	//   ....[0]....
.L_8260:
        /*0088*/ 	.word	0x00000d00


	//   ....[1]....
        /*008c*/ 	.word	0x00000d50


	//----- nvinfo : EIATTR_MAX_THREADS
	.align		4
.L_8261:
        /*0090*/ 	.byte	0x04, 0x05
        /*0092*/ 	.short	(.L_8263 - .L_8262)
.L_8262:
        /*0094*/ 	.word	0x00000080
        /*0098*/ 	.word	0x00000001
        /*009c*/ 	.word	0x00000001


	//----- nvinfo : EIATTR_CRS_STACK_SIZE
	.align		4
.L_8263:
        /*00a0*/ 	.byte	0x04, 0x1e
        /*00a2*/ 	.short	(.L_8265 - .L_8264)
.L_8264:
        /*00a4*/ 	.word	0x00000000


	//----- nvinfo : EIATTR_CBANK_PARAM_SIZE
	.align		4
.L_8265:
        /*00a8*/ 	.byte	0x03, 0x19
        /*00aa*/ 	.short	0x0024


	//----- nvinfo : EIATTR_PARAM_CBANK
	.align		4
        /*00ac*/ 	.byte	0x04, 0x0a
        /*00ae*/ 	.short	(.L_8267 - .L_8266)
	.align		4
.L_8266:
        /*00b0*/ 	.word	index@(.nv.constant0._ZN2at6native27unrolled_elementwise_kernelINS0_13BinaryFunctorIsssZZZNS0_21remainder_kernel_cudaERNS_18TensorIteratorBaseEENKUlvE_clEvENKUlvE3_clEvEUlssE_EESt5arrayIPcLm3EELi4E23TrivialOffsetCalculatorILi2EjESC_ILi1EjENS0_6memory15LoadWithoutCastENSF_16StoreWithoutCastEEEviT_T0_T2_T3_T4_T5_)
        /*00b4*/ 	.short	0x0210
        /*00b6*/ 	.short	0x0024


	//----- nvinfo : EIATTR_SW_WAR
	.align		4
.L_8267:
        /*00b8*/ 	.byte	0x04, 0x36
        /*00ba*/ 	.short	(.L_8269 - .L_8268)
.L_8268:
        /*00bc*/ 	.word	0x00000008
.L_8269:


//--------------------- .nv.info._ZN2at6native29vectorized_elementwise_kernelILi2ENS0_13BinaryFunctorIsssZZZNS0_21remainder_kernel_cudaERNS_18TensorIteratorBaseEENKUlvE_clEvENKUlvE3_clEvEUlssE_EESt5arrayIPcLm3EEEEviT0_T1_ --------------------------
	.section	.nv.info._ZN2at6native29vectorized_elementwise_kernelILi2ENS0_13BinaryFunctorIsssZZZNS0_21remainder_kernel_cudaERNS_18TensorIteratorBaseEENKUlvE_clEvENKUlvE3_clEvEUlssE_EESt5arrayIPcLm3EEEEviT0_T1_,"",@"SHT_CUDA_INFO"
	.sectionflags	@""
	.align	4


	//----- nvinfo : EIATTR_CUDA_API_VERSION
	.align		4
        /*0000*/ 	.byte	0x04, 0x37
        /*0002*/ 	.short	(.L_8271 - .L_8270)
.L_8270:
        /*0004*/ 	.word	0x00000082


	//----- nvinfo : EIATTR_KPARAM_INFO
	.align		4
.L_8271:
        /*0008*/ 	.byte	0x04, 0x17
        /*000a*/ 	.short	(.L_8273 - .L_8272)
.L_8272:
        /*000c*/ 	.word	0x00000000
        /*0010*/ 	.short	0x0002
        /*0012*/ 	.short	0x0008
        /*0014*/ 	.byte	0x00, 0xf0, 0x61, 0x00


	//----- nvinfo : EIATTR_KPARAM_INFO
	.align		4
.L_8273:
        /*0018*/ 	.byte	0x04, 0x17
        /*001a*/ 	.short	(.L_8275 - .L_8274)
.L_8274:
        /*001c*/ 	.word	0x00000000
        /*0020*/ 	.short	0x0001
        /*0022*/ 	.short	0x0004
        /*0024*/ 	.byte	0x00, 0xf0, 0x05, 0x00


	//----- nvinfo : EIATTR_KPARAM_INFO
	.align		4
.L_8275:
        /*0028*/ 	.byte	0x04, 0x17
        /*002a*/ 	.short	(.L_8277 - .L_8276)
.L_8276:
        /*002c*/ 	.word	0x00000000
        /*0030*/ 	.short	0x0000
        /*0032*/ 	.short	0x0000
        /*0034*/ 	.byte	0x00, 0xf0, 0x11, 0x00


	//----- nvinfo : EIATTR_SPARSE_MMA_MASK
	.align		4
.L_8277:
        /*0038*/ 	.byte	0x03, 0x50
        /*003a*/ 	.short	0x0000


	//----- nvinfo : EIATTR_MAXREG_COUNT
	.align		4
        /*003c*/ 	.byte	0x03, 0x1b
        /*003e*/ 	.short	0x00ff


	//----- nvinfo : EIATTR_MERCURY_ISA_VERSION
	.align		4
        /*0040*/ 	.byte	0x03, 0x5f
        /*0042*/ 	.short	0x0101


	//----- nvinfo : EIATTR_EXIT_INSTR_OFFSETS
	.align		4
        /*0044*/ 	.byte	0x04, 0x1c
        /*0046*/ 	.short	(.L_8279 - .L_8278)


	//   ....[0]....
.L_8278:
        /*0048*/ 	.word	0x00001250


	//   ....[1]....
        /*004c*/ 	.word	0x00002cc0


	//   ....[2]....
        /*0050*/ 	.word	0x00002d10


	//----- nvinfo : EIATTR_MAX_THREADS
	.align		4
.L_8279:
        /*0054*/ 	.byte	0x04, 0x05
        /*0056*/ 	.short	(.L_8281 - .L_8280)
.L_8280:
        /*0058*/ 	.word	0x00000080
        /*005c*/ 	.word	0x00000001
        /*0060*/ 	.word	0x00000001


	//----- nvinfo : EIATTR_CRS_STACK_SIZE
	.align		4
.L_8281:
        /*0064*/ 	.byte	0x04, 0x1e
        /*0066*/ 	.short	(.L_8283 - .L_8282)
.L_8282:
        /*0068*/ 	.word	0x00000000


	//----- nvinfo : EIATTR_CBANK_PARAM_SIZE
	.align		4
.L_8283:
        /*006c*/ 	.byte	0x03, 0x19
        /*006e*/ 	.short	0x0020


	//----- nvinfo : EIATTR_PARAM_CBANK
	.align		4
        /*0070*/ 	.byte	0x04, 0x0a
        /*0072*/ 	.short	(.L_8285 - .L_8284)
	.align		4
.L_8284:
        /*0074*/ 	.word	index@(.nv.constant0._ZN2at6native29vectorized_elementwise_kernelILi2ENS0_13BinaryFunctorIsssZZZNS0_21remainder_kernel_cudaERNS_18TensorIteratorBaseEENKUlvE_clEvENKUlvE3_clEvEUlssE_EESt5arrayIPcLm3EEEEviT0_T1_)
        /*0078*/ 	.short	0x0210
        /*007a*/ 	.short	0x0020


	//----- nvinfo : EIATTR_SW_WAR
	.align		4
.L_8285:
        /*007c*/ 	.byte	0x04, 0x36
        /*007e*/ 	.short	(.L_8287 - .L_8286)
.L_8286:
        /*0080*/ 	.word	0x00000008
.L_8287:


//--------------------- .nv.info._ZN2at6native29vectorized_elementwise_kernelILi4ENS0_13BinaryFunctorIsssZZZNS0_21remainder_kernel_cudaERNS_18TensorIteratorBaseEENKUlvE_clEvENKUlvE3_clEvEUlssE_EESt5arrayIPcLm3EEEEviT0_T1_ --------------------------
	.section	.nv.info._ZN2at6native29vectorized_elementwise_kernelILi4ENS0_13BinaryFunctorIsssZZZNS0_21remainder_kernel_cudaERNS_18TensorIteratorBaseEENKUlvE_clEvENKUlvE3_clEvEUlssE_EESt5arrayIPcLm3EEEEviT0_T1_,"",@"SHT_CUDA_INFO"
	.sectionflags	@""
	.align	4


	//----- nvinfo : EIATTR_CUDA_API_VERSION
	.align		4
        /*0000*/ 	.byte	0x04, 0x37
        /*0002*/ 	.short	(.L_8289 - .L_8288)
.L_8288:
        /*0004*/ 	.word	0x00000082


	//----- nvinfo : EIATTR_KPARAM_INFO
	.align		4
.L_8289:
        /*0008*/ 	.byte	0x04, 0x17
        /*000a*/ 	.short	(.L_8291 - .L_8290)
.L_8290:
        /*000c*/ 	.word	0x00000000
        /*0010*/ 	.short	0x0002
        /*0012*/ 	.short	0x0008
        /*0014*/ 	.byte	0x00, 0xf0, 0x61, 0x00


	//----- nvinfo : EIATTR_KPARAM_INFO
	.align		4
.L_8291:
        /*0018*/ 	.byte	0x04, 0x17
        /*001a*/ 	.short	(.L_8293 - .L_8292)
.L_8292:
        /*001c*/ 	.word	0x00000000
        /*0020*/ 	.short	0x0001
        /*0022*/ 	.short	0x0004
        /*0024*/ 	.byte	0x00, 0xf0, 0x05, 0x00


	//----- nvinfo : EIATTR_KPARAM_INFO
	.align		4
.L_8293:
        /*0028*/ 	.byte	0x04, 0x17
        /*002a*/ 	.short	(.L_8295 - .L_8294)
.L_8294:
        /*002c*/ 	.word	0x00000000
        /*0030*/ 	.short	0x0000
        /*0032*/ 	.short	0x0000
        /*0034*/ 	.byte	0x00, 0xf0, 0x11, 0x00


	//----- nvinfo : EIATTR_SPARSE_MMA_MASK
	.align		4
.L_8295:
        /*0038*/ 	.byte	0x03, 0x50
        /*003a*/ 	.short	0x0000


	//----- nvinfo : EIATTR_MAXREG_COUNT
	.align		4
        /*003c*/ 	.byte	0x03, 0x1b
        /*003e*/ 	.short	0x00ff


	//----- nvinfo : EIATTR_MERCURY_ISA_VERSION
	.align		4
        /*0040*/ 	.byte	0x03, 0x5f
        /*0042*/ 	.short	0x0101


	//----- nvinfo : EIATTR_EXIT_INSTR_OFFSETS
	.align		4
        /*0044*/ 	.byte	0x04, 0x1c
        /*0046*/ 	.short	(.L_8297 - .L_8296)


	//   ....[0]....
.L_8296:
        /*0048*/ 	.word	0x000011a0


	//   ....[1]....
        /*004c*/ 	.word	0x00002c10


	//   ....[2]....
        /*0050*/ 	.word	0x00002c60


	//----- nvinfo : EIATTR_MAX_THREADS
	.align		4
.L_8297:
        /*0054*/ 	.byte	0x04, 0x05
        /*0056*/ 	.short	(.L_8299 - .L_8298)
.L_8298:
        /*0058*/ 	.word	0x00000080
        /*005c*/ 	.word	0x00000001
        /*0060*/ 	.word	0x00000001


	//----- nvinfo : EIATTR_CRS_STACK_SIZE
	.align		4
.L_8299:
        /*0064*/ 	.byte	0x04, 0x1e
        /*0066*/ 	.short	(.L_8301 - .L_8300)
.L_8300:
        /*0068*/ 	.word	0x00000000


	//----- nvinfo : EIATTR_CBANK_PARAM_SIZE
	.align		4
.L_8301:
        /*006c*/ 	.byte	0x03, 0x19
        /*006e*/ 	.short	0x0020


	//----- nvinfo : EIATTR_PARAM_CBANK
	.align		4
        /*0070*/ 	.byte	0x04, 0x0a
        /*0072*/ 	.short	(.L_8303 - .L_8302)
	.align		4
.L_8302:
        /*0074*/ 	.word	index@(.nv.constant0._ZN2at6native29vectorized_elementwise_kernelILi4ENS0_13BinaryFunctorIsssZZZNS0_21remainder_kernel_cudaERNS_18TensorIteratorBaseEENKUlvE_clEvENKUlvE3_clEvEUlssE_EESt5arrayIPcLm3EEEEviT0_T1_)
        /*0078*/ 	.short	0x0210
        /*007a*/ 	.short	0x0020


	//----- nvinfo : EIATTR_SW_WAR
	.align		4
.L_8303:
        /*007c*/ 	.byte	0x04, 0x36
        /*007e*/ 	.short	(.L_8305 - .L_8304)
.L_8304:
        /*0080*/ 	.word	0x00000008
.L_8305:


//--------------------- .nv.info._ZN2at6native29vectorized_elementwise_kernelILi8ENS0_13BinaryFunctorIsssZZZNS0_21remainder_kernel_cudaERNS_18TensorIteratorBaseEENKUlvE_clEvENKUlvE3_clEvEUlssE_EESt5arrayIPcLm3EEEEviT0_T1_ --------------------------
	.section	.nv.info._ZN2at6native29vectorized_elementwise_kernelILi8ENS0_13BinaryFunctorIsssZZZNS0_21remainder_kernel_cudaERNS_18TensorIteratorBaseEENKUlvE_clEvENKUlvE3_clEvEUlssE_EESt5arrayIPcLm3EEEEviT0_T1_,"",@"SHT_CUDA_INFO"
	.sectionflags	@""
	.align	4


	//----- nvinfo : EIATTR_CUDA_API_VERSION
	.align		4
        /*0000*/ 	.byte	0x04, 0x37
        /*0002*/ 	.short	(.L_8307 - .L_8306)
.L_8306:
        /*0004*/ 	.word	0x00000082


	//----- nvinfo : EIATTR_KPARAM_INFO
	.align		4
.L_8307:
        /*0008*/ 	.byte	0x04, 0x17
        /*000a*/ 	.short	(.L_8309 - .L_8308)
.L_8308:
        /*000c*/ 	.word	0x00000000
        /*0010*/ 	.short	0x0002
        /*0012*/ 	.short	0x0008
        /*0014*/ 	.byte	0x00, 0xf0, 0x61, 0x00


	//----- nvinfo : EIATTR_KPARAM_INFO
	.align		4
.L_8309:
        /*0018*/ 	.byte	0x04, 0x17
        /*001a*/ 	.short	(.L_8311 - .L_8310)
.L_8310:
        /*001c*/ 	.word	0x00000000
        /*0020*/ 	.short	0x0001
        /*0022*/ 	.short	0x0004
        /*0024*/ 	.byte	0x00, 0xf0, 0x05, 0x00


	//----- nvinfo : EIATTR_KPARAM_INFO
	.align		4
.L_8311:
        /*0028*/ 	.byte	0x04, 0x17
        /*002a*/ 	.short	(.L_8313 - .L_8312)
.L_8312:
        /*002c*/ 	.word	0x00000000
        /*0030*/ 	.short	0x0000
        /*0032*/ 	.short	0x0000
        /*0034*/ 	.byte	0x00, 0xf0, 0x11, 0x00


	//----- nvinfo : EIATTR_SPARSE_MMA_MASK
	.align		4
.L_8313:
        /*0038*/ 	.byte	0x03, 0x50
        /*003a*/ 	.short	0x0000


	//----- nvinfo : EIATTR_MAXREG_COUNT
	.align		4
        /*003c*/ 	.byte	0x03, 0x1b
        /*003e*/ 	.short	0x00ff


	//----- nvinfo : EIATTR_MERCURY_ISA_VERSION
	.align		4
        /*0040*/ 	.byte	0x03, 0x5f
        /*0042*/ 	.short	0x0101


	//----- nvinfo : EIATTR_EXIT_INSTR_OFFSETS
	.align		4
        /*0044*/ 	.byte	0x04, 0x1c
        /*0046*/ 	.short	(.L_8315 - .L_8314)


	//   ....[0]....
.L_8314:
        /*0048*/ 	.word	0x000011e0


	//   ....[1]....
        /*004c*/ 	.word	0x00002c50


	//   ....[2]....
        /*0050*/ 	.word	0x00002ca0


	//----- nvinfo : EIATTR_MAX_THREADS
	.align		4
.L_8315:
        /*0054*/ 	.byte	0x04, 0x05
        /*0056*/ 	.short	(.L_8317 - .L_8316)
.L_8316:
        /*0058*/ 	.word	0x00000080
        /*005c*/ 	.word	0x00000001
        /*0060*/ 	.word	0x00000001


	//----- nvinfo : EIATTR_CRS_STACK_SIZE
	.align		4
.L_8317:
        /*0064*/ 	.byte	0x04, 0x1e
        /*0066*/ 	.short	(.L_8319 - .L_8318)
.L_8318:
        /*0068*/ 	.word	0x00000000


	//----- nvinfo : EIATTR_CBANK_PARAM_SIZE
	.align		4
.L_8319:
        /*006c*/ 	.byte	0x03, 0x19
        /*006e*/ 	.short	0x0020


	//----- nvinfo : EIATTR_PARAM_CBANK
	.align		4
        /*0070*/ 	.byte	0x04, 0x0a
        /*0072*/ 	.short	(.L_8321 - .L_8320)
	.align		4
.L_8320:
        /*0074*/ 	.word	index@(.nv.constant0._ZN2at6native29vectorized_elementwise_kernelILi8ENS0_13BinaryFunctorIsssZZZNS0_21remainder_kernel_cudaERNS_18TensorIteratorBaseEENKUlvE_clEvENKUlvE3_clEvEUlssE_EESt5arrayIPcLm3EEEEviT0_T1_)
        /*0078*/ 	.short	0x0210
        /*007a*/ 	.short	0x0020


	//----- nvinfo : EIATTR_SW_WAR
	.align		4
.L_8321:
        /*007c*/ 	.byte	0x04, 0x36
        /*007e*/ 	.short	(.L_8323 - .L_8322)
.L_8322:
        /*0080*/ 	.word	0x00000008
.L_8323:


//--------------------- .nv.info._ZN2at6native18elementwise_kernelILi128ELi4EZNS0_15gpu_kernel_implINS0_13BUnaryFunctorIsssZZZNS0_21remainder_kernel_cudaERNS_18TensorIteratorBaseEENKUlvE_clEvENKUlvE3_clEvEUlssE_EEEEvS5_RKT_EUliE_EEviT1_ --------------------------
	.section	.nv.info._ZN2at6native18elementwise_kernelILi128ELi4EZNS0_15gpu_kernel_implINS0_13BUnaryFunctorIsssZZZNS0_21remainder_kernel_cudaERNS_18TensorIteratorBaseEENKUlvE_clEvENKUlvE3_clEvEUlssE_EEEEvS5_RKT_EUliE_EEviT1_,"",@"SHT_CUDA_INFO"
	.sectionflags	@""
	.align	4


	//----- nvinfo : EIATTR_CUDA_API_VERSION
	.align		4
        /*0000*/ 	.byte	0x04, 0x37
        /*0002*/ 	.short	(.L_8325 - .L_8324)
.L_8324:
        /*0004*/ 	.word	0x00000082


	//----- nvinfo : EIATTR_KPARAM_INFO
	.align		4
.L_8325:
        /*0008*/ 	.byte	0x04, 0x17
        /*000a*/ 	.short	(.L_8327 - .L_8326)
.L_8326:
        /*000c*/ 	.word	0x00000000
        /*0010*/ 	.short	0x0001
        /*0012*/ 	.short	0x0008
        /*0014*/ 	.byte	0x00, 0xf0, 0x61, 0x08


	//----- nvinfo : EIATTR_KPARAM_INFO
	.align		4
.L_8327:
        /*0018*/ 	.byte	0x04, 0x17
        /*001a*/ 	.short	(.L_8329 - .L_8328)
.L_8328:
        /*001c*/ 	.word	0x00000000
        /*0020*/ 	.short	0x0000
        /*0022*/ 	.short	0x0000
        /*0024*/ 	.byte	0x00, 0xf0, 0x11, 0x00


	//----- nvinfo : EIATTR_SPARSE_MMA_MASK
	.align		4
.L_8329:
        /*0028*/ 	.byte	0x03, 0x50
        /*002a*/ 	.short	0x0000


	//----- nvinfo : EIATTR_MAXREG_COUNT
	.align		4
        /*002c*/ 	.byte	0x03, 0x1b
        /*002e*/ 	.short	0x0080


	//----- nvinfo : EIATTR_EXTERNS
	.align		4
        /*0030*/ 	.byte	0x04, 0x0f
        /*0032*/ 	.short	(.L_8331 - .L_8330)


	//   ....[0]....
	.align		4
.L_8330:
        /*0034*/ 	.word	index@(__assertfail)


	//----- nvinfo : EIATTR_MERCURY_ISA_VERSION
	.align		4
.L_8331:
        /*0038*/ 	.byte	0x03, 0x5f
        /*003a*/ 	.short	0x0101


	//----- nvinfo : EIATTR_SYSCALL_OFFSETS
	.align		4
        /*003c*/ 	.byte	0x04, 0x46
        /*003e*/ 	.short	(.L_8333 - .L_8332)


	//   ....[0]....
.L_8332:
        /*0040*/ 	.word	0x00002200


	//   ....[1]....
        /*0044*/ 	.word	0x00003280


	//   ....[2]....
        /*0048*/ 	.word	0x000054b0


	//   ....[3]....
        /*004c*/ 	.word	0x00006530


	//   ....[4]....
        /*0050*/ 	.word	0x00008750


	//   ....[5]....
        /*0054*/ 	.word	0x000097d0


	//   ....[6]....
        /*0058*/ 	.word	0x0000b9e0


	//   ....[7]....
        /*005c*/ 	.word	0x0000ca60


	//----- nvinfo : EIATTR_EXIT_INSTR_OFFSETS
	.align		4
.L_8333:
        /*0060*/ 	.byte	0x04, 0x1c
        /*0062*/ 	.short	(.L_8335 - .L_8334)


	//   ....[0]....
.L_8334:
        /*0064*/ 	.word	0x00009890


	//   ....[1]....
        /*0068*/ 	.word	0x0000bd20


	//   ....[2]....
        /*006c*/ 	.word	0x0000bd40


	//   ....[3]....
        /*0070*/ 	.word	0x0000bde0


	//   ....[4]....
        /*0074*/ 	.word	0x0000be10


	//   ....[5]....
        /*0078*/ 	.word	0x0000be30


	//   ....[6]....
        /*007c*/ 	.word	0x0000bec0


	//   ....[7]....
        /*0080*/ 	.word	0x0000bf00


	//   ....[8]....
        /*0084*/ 	.word	0x0000bfa0


	//   ....[9]....
        /*0088*/ 	.word	0x0000bff0


	//   ....[10]....
        /*008c*/ 	.word	0x0000c020


	//   ....[11]....
        /*0090*/ 	.word	0x0000c0f0


	//   ....[12]....
        /*0094*/ 	.word	0x0000c130


	//   ....[13]....
        /*0098*/ 	.word	0x0000c2c0


	//   ....[14]....
        /*009c*/ 	.word	0x0000c420


	//   ....[15]....
        /*00a0*/ 	.word	0x0000c460


	//   ....[16]....
        /*00a4*/ 	.word	0x0000c500


	//   ....[17]....
        /*00a8*/ 	.word	0x0000c680


	//   ....[18]....
        /*00ac*/ 	.word	0x0000c800


	//   ....[19]....
        /*00b0*/ 	.word	0x0000c960


	//   ....[20]....
        /*00b4*/ 	.word	0x0000ca70


	//   ....[21]....
        /*00b8*/ 	.word	0x0000cab0


	//   ....[22]....
        /*00bc*/ 	.word	0x0000cae0


	//----- nvinfo : EIATTR_MAX_THREADS
	.align		4
.L_8335:
        /*00c0*/ 	.byte	0x04, 0x05
        /*00c2*/ 	.short	(.L_8337 - .L_8336)
.L_8336:
        /*00c4*/ 	.word	0x00000080
        /*00c8*/ 	.word	0x00000001
        /*00cc*/ 	.word	0x00000001


	//----- nvinfo : EIATTR_CRS_STACK_SIZE
	.align		4
.L_8337:
        /*00d0*/ 	.byte	0x04, 0x1e
        /*00d2*/ 	.short	(.L_8339 - .L_8338)
.L_8338:
        /*00d4*/ 	.word	0x00000000


	//----- nvinfo : EIATTR_CBANK_PARAM_SIZE
	.align		4
.L_8339:
        /*00d8*/ 	.byte	0x03, 0x19
        /*00da*/ 	.short	0x0220


	//----- nvinfo : EIATTR_PARAM_CBANK
	.align		4
        /*00dc*/ 	.byte	0x04, 0x0a
        /*00de*/ 	.short	(.L_8341 - .L_8340)
	.align		4
.L_8340:
        /*00e0*/ 	.word	index@(.nv.constant0._ZN2at6native18elementwise_kernelILi128ELi4EZNS0_15gpu_kernel_implINS0_13BUnaryFunctorIsssZZZNS0_21remainder_kernel_cudaERNS_18TensorIteratorBaseEENKUlvE_clEvENKUlvE3_clEvEUlssE_EEEEvS5_RKT_EUliE_EEviT1_)
        /*00e4*/ 	.short	0x0210
        /*00e6*/ 	.short	0x0220


	//----- nvinfo : EIATTR_SW_WAR
	.align		4
.L_8341:
        /*00e8*/ 	.byte	0x04, 0x36
        /*00ea*/ 	.short	(.L_8343 - .L_8342)
.L_8342:
        /*00ec*/ 	.word	0x00000008
.L_8343:


//--------------------- .nv.info._ZN2at6native27unrolled_elementwise_kernelINS0_13BUnaryFunctorIsssZZZNS0_21remainder_kernel_cudaERNS_18TensorIteratorBaseEENKUlvE_clEvENKUlvE3_clEvEUlssE_EESt5arrayIPcLm2EELi4E23TrivialOffsetCalculatorILi1EjESD_NS0_6memory12LoadWithCastILi1EEENSE_13StoreWithCastILi1EEEEEviT_T0_T2_T3_T4_T5_ --------------------------
	.section	.nv.info._ZN2at6native27unrolled_elementwise_kernelINS0_13BUnaryFunctorIsssZZZNS0_21remainder_kernel_cudaERNS_18TensorIteratorBaseEENKUlvE_clEvENKUlvE3_clEvEUlssE_EESt5arrayIPcLm2EELi4E23TrivialOffsetCalculatorILi1EjESD_NS0_6memory12LoadWithCastILi1EEENSE_13StoreWithCastILi1EEEEEviT_T0_T2_T3_T4_T5_,"",@"SHT_CUDA_INFO"
	.sectionflags	@""
	.align	4


	//----- nvinfo : EIATTR_CUDA_API_VERSION
	.align		4
        /*0000*/ 	.byte	0x04, 0x37
        /*0002*/ 	.short	(.L_8345 - .L_8344)
.L_8344:
        /*0004*/ 	.word	0x00000082


	//----- nvinfo : EIATTR_KPARAM_INFO
	.align		4
.L_8345:
        /*0008*/ 	.byte	0x04, 0x17
        /*000a*/ 	.short	(.L_8347 - .L_8346)
.L_8346:
        /*000c*/ 	.word	0x00000000
        /*0010*/ 	.short	0x0006
        /*0012*/ 	.short	0x0024
        /*0014*/ 	.byte	0x00, 0xf0, 0x21, 0x00


	//----- nvinfo : EIATTR_KPARAM_INFO
	.align		4
.L_8347:
        /*0018*/ 	.byte	0x04, 0x17
        /*001a*/ 	.short	(.L_8349 - .L_8348)
.L_8348:
        /*001c*/ 	.word	0x00000000
        /*0020*/ 	.short	0x0005
        /*0022*/ 	.short	0x001c
        /*0024*/ 	.byte	0x00, 0xf0, 0x21, 0x00


	//----- nvinfo : EIATTR_KPARAM_INFO
	.align		4
.L_8349:
        /*0028*/ 	.byte	0x04, 0x17
        /*002a*/ 	.short	(.L_8351 - .L_8350)
.L_8350:
        /*002c*/ 	.word	0x00000000
        /*0030*/ 	.short	0x0004
        /*0032*/ 	.short	0x0019
        /*0034*/ 	.byte	0x00, 0xf0, 0x05, 0x00


	//----- nvinfo : EIATTR_KPARAM_INFO
	.align		4
.L_8351:
        /*0038*/ 	.byte	0x04, 0x17
        /*003a*/ 	.short	(.L_8353 - .L_8352)
.L_8352:
        /*003c*/ 	.word	0x00000000
        /*0040*/ 	.short	0x0003
        /*0042*/ 	.short	0x0018
        /*0044*/ 	.byte	0x00, 0xf0, 0x05, 0x00


	//----- nvinfo : EIATTR_KPARAM_INFO
	.align		4
.L_8353:
        /*0048*/ 	.byte	0x04, 0x17
        /*004a*/ 	.short	(.L_8355 - .L_8354)
.L_8354:
        /*004c*/ 	.word	0x00000000
        /*0050*/ 	.short	0x0002
        /*0052*/ 	.short	0x0008
        /*0054*/ 	.byte	0x00, 0xf0, 0x41, 0x00


	//----- nvinfo : EIATTR_KPARAM_INFO
	.align		4
.L_8355:
        /*0058*/ 	.byte	0x04, 0x17
        /*005a*/ 	.short	(.L_8357 - .L_8356)
.L_8356:
        /*005c*/ 	.word	0x00000000
        /*0060*/ 	.short	0x0001
        /*0062*/ 	.short	0x0004
        /*0064*/ 	.byte	0x00, 0xf0, 0x11, 0x00


	//----- nvinfo : EIATTR_KPARAM_INFO
	.align		4
.L_8357:
        /*0068*/ 	.byte	0x04, 0x17
        /*006a*/ 	.short	(.L_8359 - .L_8358)
.L_8358:
        /*006c*/ 	.word	0x00000000
        /*0070*/ 	.short	0x0000
        /*0072*/ 	.short	0x0000
        /*0074*/ 	.byte	0x00, 0xf0, 0x11, 0x00


	//----- nvinfo : EIATTR_SPARSE_MMA_MASK
	.align		4
.L_8359:
        /*0078*/ 	.byte	0x03, 0x50
        /*007a*/ 	.short	0x0000


	//----- nvinfo : EIATTR_MAXREG_COUNT
	.align		4
        /*007c*/ 	.byte	0x03, 0x1b
        /*007e*/ 	.short	0x00ff


	//----- nvinfo : EIATTR_EXTERNS
	.align		4
        /*0080*/ 	.byte	0x04, 0x0f
        /*0082*/ 	.short	(.L_8361 - .L_8360)


	//   ....[0]....
	.align		4
.L_8360:
        /*0084*/ 	.word	index@(__assertfail)


	//----- nvinfo : EIATTR_MERCURY_ISA_VERSION
	.align		4
.L_8361:
        /*0088*/ 	.byte	0x03, 0x5f
        /*008a*/ 	.short	0x0101


	//----- nvinfo : EIATTR_SYSCALL_OFFSETS
	.align		4
        /*008c*/ 	.byte	0x04, 0x46
        /*008e*/ 	.short	(.L_8363 - .L_8362)


	//   ....[0]....
.L_8362:
        /*0090*/ 	.word	0x00000f10


	//   ....[1]....
        /*0094*/ 	.word	0x00001e20


	//   ....[2]....
        /*0098*/ 	.word	0x00002d40


	//   ....[3]....
        /*009c*/ 	.word	0x00003c30


	//   ....[4]....
        /*00a0*/ 	.word	0x000055a0


	//   ....[5]....
        /*00a4*/ 	.word	0x00006500


	//   ....[6]....
        /*00a8*/ 	.word	0x00007420


	//   ....[7]....
        /*00ac*/ 	.word	0x00008340


	//----- nvinfo : EIATTR_EXIT_INSTR_OFFSETS
	.align		4
.L_8363:
        /*00b0*/ 	.byte	0x04, 0x1c
        /*00b2*/ 	.short	(.L_8365 - .L_8364)


	//   ....[0]....
.L_8364:
        /*00b4*/ 	.word	0x000074d0


	//   ....[1]....
        /*00b8*/ 	.word	0x00007600


	//   ....[2]....
        /*00bc*/ 	.word	0x00007620


	//   ....[3]....
        /*00c0*/ 	.word	0x000076c0


	//   ....[4]....
        /*00c4*/ 	.word	0x000076f0


	//   ....[5]....
        /*00c8*/ 	.word	0x00007710


	//   ....[6]....
        /*00cc*/ 	.word	0x000077a0


	//   ....[7]....
        /*00d0*/ 	.word	0x000077e0


	//   ....[8]....
        /*00d4*/ 	.word	0x00007880


	//   ....[9]....
        /*00d8*/ 	.word	0x000078d0


	//   ....[10]....
        /*00dc*/ 	.word	0x00007900


	//   ....[11]....
        /*00e0*/ 	.word	0x000079d0


	//   ....[12]....
        /*00e4*/ 	.word	0x00007a10


	//   ....[13]....
        /*00e8*/ 	.word	0x00007ba0


	//   ....[14]....
        /*00ec*/ 	.word	0x00007d00


	//   ....[15]....
        /*00f0*/ 	.word	0x00007d40


	//   ....[16]....
        /*00f4*/ 	.word	0x00007de0


	//   ....[17]....
        /*00f8*/ 	.word	0x00007f60


	//   ....[18]....
        /*00fc*/ 	.word	0x000080e0


	//   ....[19]....
        /*0100*/ 	.word	0x00008240


	//   ....[20]....
        /*0104*/ 	.word	0x00008350


	//   ....[21]....
        /*0108*/ 	.word	0x00008390


	//   ....[22]....
        /*010c*/ 	.word	0x000083c0


	//----- nvinfo : EIATTR_MAX_THREADS
	.align		4
.L_8365:
        /*0110*/ 	.byte	0x04, 0x05
        /*0112*/ 	.short	(.L_8367 - .L_8366)
.L_8366:
        /*0114*/ 	.word	0x00000080
        /*0118*/ 	.word	0x00000001
        /*011c*/ 	.word	0x00000001


	//----- nvinfo : EIATTR_CRS_STACK_SIZE
	.align		4
.L_8367:
        /*0120*/ 	.byte	0x04, 0x1e
        /*0122*/ 	.short	(.L_8369 - .L_8368)
.L_8368:
        /*0124*/ 	.word	0x00000000


	//----- nvinfo : EIATTR_CBANK_PARAM_SIZE
	.align		4
.L_8369:
        /*0128*/ 	.byte	0x03, 0x19
        /*012a*/ 	.short	0x002c


	//----- nvinfo : EIATTR_PARAM_CBANK
	.align		4
        /*012c*/ 	.byte	0x04, 0x0a
        /*012e*/ 	.short	(.L_8371 - .L_8370)
	.align		4
.L_8370:
        /*0130*/ 	.word	index@(.nv.constant0._ZN2at6native27unrolled_elementwise_kernelINS0_13BUnaryFunctorIsssZZZNS0_21remainder_kernel_cudaERNS_18TensorIteratorBaseEENKUlvE_clEvENKUlvE3_clEvEUlssE_EESt5arrayIPcLm2EELi4E23TrivialOffsetCalculatorILi1EjESD_NS0_6memory12LoadWithCastILi1EEENSE_13StoreWithCastILi1EEEEEviT_T0_T2_T3_T4_T5_)
        /*0134*/ 	.short	0x0210
        /*0136*/ 	.short	0x002c


	//----- nvinfo : EIATTR_SW_WAR
	.align		4
.L_8371:
        /*0138*/ 	.byte	0x04, 0x36
        /*013a*/ 	.short	(.L_8373 - .L_8372)
.L_8372:
        /*013c*/ 	.word	0x00000008
.L_8373:


//--------------------- .nv.info._ZN2at6native18elementwise_kernelILi128ELi4EZNS0_22gpu_kernel_impl_nocastINS0_13BUnaryFunctorIsssZZZNS0_21remainder_kernel_cudaERNS_18TensorIteratorBaseEENKUlvE_clEvENKUlvE3_clEvEUlssE_EEEEvS5_RKT_EUliE_EEviT1_ --------------------------
	.section	.nv.info._ZN2at6native18elementwise_kernelILi128ELi4EZNS0_22gpu_kernel_impl_nocastINS0_13BUnaryFunctorIsssZZZNS0_21remainder_kernel_cudaERNS_18TensorIteratorBaseEENKUlvE_clEvENKUlvE3_clEvEUlssE_EEEEvS5_RKT_EUliE_EEviT1_,"",@"SHT_CUDA_INFO"
	.sectionflags	@""
	.align	4


	//----- nvinfo : EIATTR_CUDA_API_VERSION
	.align		4
        /*0000*/ 	.byte	0x04, 0x37
        /*0002*/ 	.short	(.L_8375 - .L_8374)
.L_8374:
        /*0004*/ 	.word	0x00000082


	//----- nvinfo : EIATTR_KPARAM_INFO
	.align		4
.L_8375:
        /*0008*/ 	.byte	0x04, 0x17
        /*000a*/ 	.short	(.L_8377 - .L_8376)
.L_8376:
        /*000c*/ 	.word	0x00000000
        /*0010*/ 	.short	0x0001
        /*0012*/ 	.short	0x0008
        /*0014*/ 	.byte	0x00, 0xf0, 0x61, 0x08


	//----- nvinfo : EIATTR_KPARAM_INFO
	.align		4
.L_8377:
        /*0018*/ 	.byte	0x04, 0x17
        /*001a*/ 	.short	(.L_8379 - .L_8378)
.L_8378:
        /*001c*/ 	.word	0x00000000
        /*0020*/ 	.short	0x0000
        /*0022*/ 	.short	0x0000
        /*0024*/ 	.byte	0x00, 0xf0, 0x11, 0x00


	//----- nvinfo : EIATTR_SPARSE_MMA_MASK
	.align		4
.L_8379:
        /*0028*/ 	.byte	0x03, 0x50
        /*002a*/ 	.short	0x0000


	//----- nvinfo : EIATTR_MAXREG_COUNT
	.align		4
        /*002c*/ 	.byte	0x03, 0x1b
        /*002e*/ 	.short	0x0080


	//----- nvinfo : EIATTR_MERCURY_ISA_VERSION
	.align		4
        /*0030*/ 	.byte	0x03, 0x5f
        /*0032*/ 	.short	0x0101


	//----- nvinfo : EIATTR_EXIT_INSTR_OFFSETS
	.align		4
        /*0034*/ 	.byte	0x04, 0x1c
        /*0036*/ 	.short	(.L_8381 - .L_8380)


	//   ....[0]....
.L_8380:
        /*0038*/ 	.word	0x00004170


	//   ....[1]....
        /*003c*/ 	.word	0x000056e0


	//----- nvinfo : EIATTR_MAX_THREADS
	.align		4
.L_8381:
        /*0040*/ 	.byte	0x04, 0x05
        /*0042*/ 	.short	(.L_8383 - .L_8382)
.L_8382:
        /*0044*/ 	.word	0x00000080
        /*0048*/ 	.word	0x00000001
        /*004c*/ 	.word	0x00000001


	//----- nvinfo : EIATTR_CRS_STACK_SIZE
	.align		4
.L_8383:
        /*0050*/ 	.byte	0x04, 0x1e
        /*0052*/ 	.short	(.L_8385 - .L_8384)
.L_8384:
        /*0054*/ 	.word	0x00000000


	//----- nvinfo : EIATTR_CBANK_PARAM_SIZE
	.align		4
.L_8385:
        /*0058*/ 	.byte	0x03, 0x19
        /*005a*/ 	.short	0x0220


	//----- nvinfo : EIATTR_PARAM_CBANK
	.align		4
        /*005c*/ 	.byte	0x04, 0x0a
        /*005e*/ 	.short	(.L_8387 - .L_8386)
	.align		4
.L_8386:
        /*0060*/ 	.word	index@(.nv.constant0._ZN2at6native18elementwise_kernelILi128ELi4EZNS0_22gpu_kernel_impl_nocastINS0_13BUnaryFunctorIsssZZZNS0_21remainder_kernel_cudaERNS_18TensorIteratorBaseEENKUlvE_clEvENKUlvE3_clEvEUlssE_EEEEvS5_RKT_EUliE_EEviT1_)
        /*0064*/ 	.short	0x0210
        /*0066*/ 	.short	0x0220


	//----- nvinfo : EIATTR_SW_WAR
	.align		4
.L_8387:
        /*0068*/ 	.byte	0x04, 0x36
        /*006a*/ 	.short	(.L_8389 - .L_8388)
.L_8388:
        /*006c*/ 	.word	0x00000008
.L_8389:


//--------------------- .nv.info._ZN2at6native27unrolled_elementwise_kernelINS0_13BUnaryFunctorIsssZZZNS0_21remainder_kernel_cudaERNS_18TensorIteratorBaseEENKUlvE_clEvENKUlvE3_clEvEUlssE_EESt5arrayIPcLm2EELi4E23TrivialOffsetCalculatorILi1EjESD_NS0_6memory15LoadWithoutCastENSE_16StoreWithoutCastEEEviT_T0_T2_T3_T4_T5_ --------------------------
	.section	.nv.info._ZN2at6native27unrolled_elementwise_kernelINS0_13BUnaryFunctorIsssZZZNS0_21remainder_kernel_cudaERNS_18TensorIteratorBaseEENKUlvE_clEvENKUlvE3_clEvEUlssE_EESt5arrayIPcLm2EELi4E23TrivialOffsetCalculatorILi1EjESD_NS0_6memory15LoadWithoutCastENSE_16StoreWithoutCastEEEviT_T0_T2_T3_T4_T5_,"",@"SHT_CUDA_INFO"
	.sectionflags	@""
	.align	4


	//----- nvinfo : EIATTR_CUDA_API_VERSION
	.align		4
        /*0000*/ 	.byte	0x04, 0x37
        /*0002*/ 	.short	(.L_8391 - .L_8390)
.L_8390:
        /*0004*/ 	.word	0x00000082


	//----- nvinfo : EIATTR_KPARAM_INFO
	.align		4
.L_8391:
        /*0008*/ 	.byte	0x04, 0x17
        /*000a*/ 	.short	(.L_8393 - .L_8392)
.L_8392:
        /*000c*/ 	.word	0x00000000
        /*0010*/ 	.short	0x0006
        /*0012*/ 	.short	0x001b
        /*0014*/ 	.byte	0x00, 0xf0, 0x05, 0x00


	//----- nvinfo : EIATTR_KPARAM_INFO
	.align		4
.L_8393:
        /*0018*/ 	.byte	0x04, 0x17
        /*001a*/ 	.short	(.L_8395 - .L_8394)
.L_8394:
        /*001c*/ 	.word	0x00000000
        /*0020*/ 	.short	0x0005
        /*0022*/ 	.short	0x001a
        /*0024*/ 	.byte	0x00, 0xf0, 0x05, 0x00


	//----- nvinfo : EIATTR_KPARAM_INFO
	.align		4
.L_8395:
        /*0028*/ 	.byte	0x04, 0x17
        /*002a*/ 	.short	(.L_8397 - .L_8396)
.L_8396:
        /*002c*/ 	.word	0x00000000
        /*0030*/ 	.short	0x0004
        /*0032*/ 	.short	0x0019
        /*0034*/ 	.byte	0x00, 0xf0, 0x05, 0x00


	//----- nvinfo : EIATTR_KPARAM_INFO
	.align		4
.L_8397:
        /*0038*/ 	.byte	0x04, 0x17
        /*003a*/ 	.short	(.L_8399 - .L_8398)
.L_8398:
        /*003c*/ 	.word	0x00000000
        /*0040*/ 	.short	0x0003
        /*0042*/ 	.short	0x0018
        /*0044*/ 	.byte	0x00, 0xf0, 0x05, 0x00


	//----- nvinfo : EIATTR_KPARAM_INFO
	.align		4
.L_8399:
        /*0048*/ 	.byte	0x04, 0x17
        /*004a*/ 	.short	(.L_8401 - .L_8400)
.L_8400:
        /*004c*/ 	.word	0x00000000
        /*0050*/ 	.short	0x0002
        /*0052*/ 	.short	0x0008
        /*0054*/ 	.byte	0x00, 0xf0, 0x41, 0x00


	//----- nvinfo : EIATTR_KPARAM_INFO
	.align		4
.L_8401:
        /*0058*/ 	.byte	0x04, 0x17
        /*005a*/ 	.short	(.L_8403 - .L_8402)
.L_8402:
        /*005c*/ 	.word	0x00000000
        /*0060*/ 	.short	0x0001
        /*0062*/ 	.short	0x0004
        /*0064*/ 	.byte	0x00, 0xf0, 0x11, 0x00


	//----- nvinfo : EIATTR_KPARAM_INFO
	.align		4
.L_8403:
        /*0068*/ 	.byte	0x04, 0x17
        /*006a*/ 	.short	(.L_8405 - .L_8404)
.L_8404:
        /*006c*/ 	.word	0x00000000
        /*0070*/ 	.short	0x0000
        /*0072*/ 	.short	0x0000
        /*0074*/ 	.byte	0x00, 0xf0, 0x11, 0x00


	//----- nvinfo : EIATTR_SPARSE_MMA_MASK
	.align		4
.L_8405:
        /*0078*/ 	.byte	0x03, 0x50
        /*007a*/ 	.short	0x0000


	//----- nvinfo : EIATTR_MAXREG_COUNT
	.align		4
        /*007c*/ 	.byte	0x03, 0x1b
        /*007e*/ 	.short	0x00ff


	//----- nvinfo : EIATTR_MERCURY_ISA_VERSION
	.align		4
        /*0080*/ 	.byte	0x03, 0x5f
        /*0082*/ 	.short	0x0101


	//----- nvinfo : EIATTR_EXIT_INSTR_OFFSETS
	.align		4
        /*0084*/ 	.byte	0x04, 0x1c
        /*0086*/ 	.short	(.L_8407 - .L_8406)


	//   ....[0]....
.L_8406:
        /*0088*/ 	.word	0x00000c30


	//   ....[1]....
        /*008c*/ 	.word	0x00000c80


	//----- nvinfo : EIATTR_MAX_THREADS
	.align		4
.L_8407:
        /*0090*/ 	.byte	0x04, 0x05
        /*0092*/ 	.short	(.L_8409 - .L_8408)
.L_8408:
        /*0094*/ 	.word	0x00000080
        /*0098*/ 	.word	0x00000001
        /*009c*/ 	.word	0x00000001


	//----- nvinfo : EIATTR_CRS_STACK_SIZE
	.align		4
.L_8409:
        /*00a0*/ 	.byte	0x04, 0x1e
        /*00a2*/ 	.short	(.L_8411 - .L_8410)
.L_8410:
        /*00a4*/ 	.word	0x00000000


	//----- nvinfo : EIATTR_CBANK_PARAM_SIZE
	.align		4
.L_8411:
        /*00a8*/ 	.byte	0x03, 0x19
        /*00aa*/ 	.short	0x001c


	//----- nvinfo : EIATTR_PARAM_CBANK
	.align		4
        /*00ac*/ 	.byte	0x04, 0x0a
        /*00ae*/ 	.short	(.L_8413 - .L_8412)
	.align		4
.L_8412:
        /*00b0*/ 	.word	index@(.nv.constant0._ZN2at6native27unrolled_elementwise_kernelINS0_13BUnaryFunctorIsssZZZNS0_21remainder_kernel_cudaERNS_18TensorIteratorBaseEENKUlvE_clEvENKUlvE3_clEvEUlssE_EESt5arrayIPcLm2EELi4E23TrivialOffsetCalculatorILi1EjESD_NS0_6memory15LoadWithoutCastENSE_16StoreWithoutCastEEEviT_T0_T2_T3_T4_T5_)
        /*00b4*/ 	.short	0x0210
        /*00b6*/ 	.short	0x001c


	//----- nvinfo : EIATTR_SW_WAR
	.align		4
.L_8413:
        /*00b8*/ 	.byte	0x04, 0x36
        /*00ba*/ 	.short	(.L_8415 - .L_8414)
.L_8414:
        /*00bc*/ 	.word	0x00000008
.L_8415:


//--------------------- .nv.info._ZN2at6native29vectorized_elementwise_kernelILi2ENS0_13BUnaryFunctorIsssZZZNS0_21remainder_kernel_cudaERNS_18TensorIteratorBaseEENKUlvE_clEvENKUlvE3_clEvEUlssE_EESt5arrayIPcLm2EEEEviT0_T1_ --------------------------
	.section	.nv.info._ZN2at6native29vectorized_elementwise_kernelILi2ENS0_13BUnaryFunctorIsssZZZNS0_21remainder_kernel_cudaERNS_18TensorIteratorBaseEENKUlvE_clEvENKUlvE3_clEvEUlssE_EESt5arrayIPcLm2EEEEviT0_T1_,"",@"SHT_CUDA_INFO"
	.sectionflags	@""
	.align	4


	//----- nvinfo : EIATTR_CUDA_API_VERSION
	.align		4
        /*0000*/ 	.byte	0x04, 0x37
        /*0002*/ 	.short	(.L_8417 - .L_8416)
.L_8416:
        /*0004*/ 	.word	0x00000082


	//----- nvinfo : EIATTR_KPARAM_INFO
	.align		4
.L_8417:
        /*0008*/ 	.byte	0x04, 0x17
        /*000a*/ 	.short	(.L_8419 - .L_8418)
.L_8418:
        /*000c*/ 	.word	0x00000000
        /*0010*/ 	.short	0x0002
        /*0012*/ 	.short	0x0008
        /*0014*/ 	.byte	0x00, 0xf0, 0x41, 0x00


	//----- nvinfo : EIATTR_KPARAM_INFO
	.align		4
.L_8419:
        /*0018*/ 	.byte	0x04, 0x17
        /*001a*/ 	.short	(.L_8421 - .L_8420)
.L_8420:
        /*001c*/ 	.word	0x00000000
        /*0020*/ 	.short	0x0001
        /*0022*/ 	.short	0x0004
        /*0024*/ 	.byte	0x00, 0xf0, 0x11, 0x00


	//----- nvinfo : EIATTR_KPARAM_INFO
	.align		4
.L_8421:
        /*0028*/ 	.byte	0x04, 0x17
        /*002a*/ 	.short	(.L_8423 - .L_8422)
.L_8422:
        /*002c*/ 	.word	0x00000000
        /*0030*/ 	.short	0x0000
        /*0032*/ 	.short	0x0000
        /*0034*/ 	.byte	0x00, 0xf0, 0x11, 0x00


	//----- nvinfo : EIATTR_SPARSE_MMA_MASK
	.align		4
.L_8423:
        /*0038*/ 	.byte	0x03, 0x50
        /*003a*/ 	.short	0x0000


	//----- nvinfo : EIATTR_MAXREG_COUNT
	.align		4
        /*003c*/ 	.byte	0x03, 0x1b
        /*003e*/ 	.short	0x00ff


	//----- nvinfo : EIATTR_MERCURY_ISA_VERSION
	.align		4
        /*0040*/ 	.byte	0x03, 0x5f
        /*0042*/ 	.short	0x0101


	//----- nvinfo : EIATTR_EXIT_INSTR_OFFSETS
	.align		4
        /*0044*/ 	.byte	0x04, 0x1c
        /*0046*/ 	.short	(.L_8425 - .L_8424)


	//   ....[0]....
.L_8424:
        /*0048*/ 	.word	0x00000c20


	//   ....[1]....
        /*004c*/ 	.word	0x00002480


	//   ....[2]....
        /*0050*/ 	.word	0x000024d0


	//----- nvinfo : EIATTR_MAX_THREADS
	.align		4
.L_8425:
        /*0054*/ 	.byte	0x04, 0x05
        /*0056*/ 	.short	(.L_8427 - .L_8426)
.L_8426:
        /*0058*/ 	.word	0x00000080
        /*005c*/ 	.word	0x00000001
        /*0060*/ 	.word	0x00000001


	//----- nvinfo : EIATTR_CRS_STACK_SIZE
	.align		4
.L_8427:
        /*0064*/ 	.byte	0x04, 0x1e
        /*0066*/ 	.short	(.L_8429 - .L_8428)
.L_8428:
        /*0068*/ 	.word	0x00000000


	//----- nvinfo : EIATTR_CBANK_PARAM_SIZE
	.align		4
.L_8429:
        /*006c*/ 	.byte	0x03, 0x19
        /*006e*/ 	.short	0x0018


	//----- nvinfo : EIATTR_PARAM_CBANK
	.align		4
        /*0070*/ 	.byte	0x04, 0x0a
        /*0072*/ 	.short	(.L_8431 - .L_8430)
	.align		4
.L_8430:
        /*0074*/ 	.word	index@(.nv.constant0._ZN2at6native29vectorized_elementwise_kernelILi2ENS0_13BUnaryFunctorIsssZZZNS0_21remainder_kernel_cudaERNS_18TensorIteratorBaseEENKUlvE_clEvENKUlvE3_clEvEUlssE_EESt5arrayIPcLm2EEEEviT0_T1_)
        /*0078*/ 	.short	0x0210
        /*007a*/ 	.short	0x0018


	//----- nvinfo : EIATTR_SW_WAR
	.align		4
.L_8431:
        /*007c*/ 	.byte	0x04, 0x36
        /*007e*/ 	.short	(.L_8433 - .L_8432)
.L_8432:
        /*0080*/ 	.word	0x00000008
.L_8433:


//--------------------- .nv.info._ZN2at6native29vectorized_elementwise_kernelILi4ENS0_13BUnaryFunctorIsssZZZNS0_21remainder_kernel_cudaERNS_18TensorIteratorBaseEENKUlvE_clEvENKUlvE3_clEvEUlssE_EESt5arrayIPcLm2EEEEviT0_T1_ --------------------------
	.section	.nv.info._ZN2at6native29vectorized_elementwise_kernelILi4ENS0_13BUnaryFunctorIsssZZZNS0_21remainder_kernel_cudaERNS_18TensorIteratorBaseEENKUlvE_clEvENKUlvE3_clEvEUlssE_EESt5arrayIPcLm2EEEEviT0_T1_,"",@"SHT_CUDA_INFO"
	.sectionflags	@""
	.align	4


	//----- nvinfo : EIATTR_CUDA_API_VERSION
	.align		4
        /*0000*/ 	.byte	0x04, 0x37
        /*0002*/ 	.short	(.L_8435 - .L_8434)
.L_8434:
        /*0004*/ 	.word	0x00000082


	//----- nvinfo : EIATTR_KPARAM_INFO
	.align		4
.L_8435:
        /*0008*/ 	.byte	0x04, 0x17
        /*000a*/ 	.short	(.L_8437 - .L_8436)
.L_8436:
        /*000c*/ 	.word	0x00000000
        /*0010*/ 	.short	0x0002
        /*0012*/ 	.short	0x0008
        /*0014*/ 	.byte	0x00, 0xf0, 0x41, 0x00


	//----- nvinfo : EIATTR_KPARAM_INFO
	.align		4
.L_8437:
        /*0018*/ 	.byte	0x04, 0x17
        /*001a*/ 	.short	(.L_8439 - .L_8438)
.L_8438:
        /*001c*/ 	.word	0x00000000
        /*0020*/ 	.short	0x0001
        /*0022*/ 	.short	0x0004
        /*0024*/ 	.byte	0x00, 0xf0, 0x11, 0x00


	//----- nvinfo : EIATTR_KPARAM_INFO
	.align		4
.L_8439:
        /*0028*/ 	.byte	0x04, 0x17
        /*002a*/ 	.short	(.L_8441 - .L_8440)
.L_8440:
        /*002c*/ 	.word	0x00000000
        /*0030*/ 	.short	0x0000
        /*0032*/ 	.short	0x0000
        /*0034*/ 	.byte	0x00, 0xf0, 0x11, 0x00


	//----- nvinfo : EIATTR_SPARSE_MMA_MASK
	.align		4
.L_8441:
        /*0038*/ 	.byte	0x03, 0x50
        /*003a*/ 	.short	0x0000


	//----- nvinfo : EIATTR_MAXREG_COUNT
	.align		4
        /*003c*/ 	.byte	0x03, 0x1b
        /*003e*/ 	.short	0x00ff


	//----- nvinfo : EIATTR_MERCURY_ISA_VERSION
	.align		4
        /*0040*/ 	.byte	0x03, 0x5f
        /*0042*/ 	.short	0x0101


	//----- nvinfo : EIATTR_EXIT_INSTR_OFFSETS
	.align		4
        /*0044*/ 	.byte	0x04, 0x1c
        /*0046*/ 	.short	(.L_8443 - .L_8442)


	//   ....[0]....
.L_8442:
        /*0048*/ 	.word	0x00000bf0


	//   ....[1]....
        /*004c*/ 	.word	0x00002450


	//   ....[2]....
        /*0050*/ 	.word	0x000024a0


	//----- nvinfo : EIATTR_MAX_THREADS
	.align		4
.L_8443:
        /*0054*/ 	.byte	0x04, 0x05
        /*0056*/ 	.short	(.L_8445 - .L_8444)
.L_8444:
        /*0058*/ 	.word	0x00000080
        /*005c*/ 	.word	0x00000001
        /*0060*/ 	.word	0x00000001


	//----- nvinfo : EIATTR_CRS_STACK_SIZE
	.align		4
.L_8445:
        /*0064*/ 	.byte	0x04, 0x1e
        /*0066*/ 	.short	(.L_8447 - .L_8446)
.L_8446:
        /*0068*/ 	.word	0x00000000


	//----- nvinfo : EIATTR_CBANK_PARAM_SIZE
	.align		4
.L_8447:
        /*006c*/ 	.byte	0x03, 0x19
        /*006e*/ 	.short	0x0018


	//----- nvinfo : EIATTR_PARAM_CBANK
	.align		4
        /*0070*/ 	.byte	0x04, 0x0a
        /*0072*/ 	.short	(.L_8449 - .L_8448)
	.align		4
.L_8448:
        /*0074*/ 	.word	index@(.nv.constant0._ZN2at6native29vectorized_elementwise_kernelILi4ENS0_13BUnaryFunctorIsssZZZNS0_21remainder_kernel_cudaERNS_18TensorIteratorBaseEENKUlvE_clEvENKUlvE3_clEvEUlssE_EESt5arrayIPcLm2EEEEviT0_T1_)
        /*0078*/ 	.short	0x0210
        /*007a*/ 	.short	0x0018


	//----- nvinfo : EIATTR_SW_WAR
	.align		4
.L_8449:
        /*007c*/ 	.byte	0x04, 0x36
        /*007e*/ 	.short	(.L_8451 - .L_8450)
.L_8450:
        /*0080*/ 	.word	0x00000008
.L_8451:


//--------------------- .nv.info._ZN2at6native29vectorized_elementwise_kernelILi8ENS0_13BUnaryFunctorIsssZZZNS0_21remainder_kernel_cudaERNS_18TensorIteratorBaseEENKUlvE_clEvENKUlvE3_clEvEUlssE_EESt5arrayIPcLm2EEEEviT0_T1_ --------------------------
	.section	.nv.info._ZN2at6native29vectorized_elementwise_kernelILi8ENS0_13BUnaryFunctorIsssZZZNS0_21remainder_kernel_cudaERNS_18TensorIteratorBaseEENKUlvE_clEvENKUlvE3_clEvEUlssE_EESt5arrayIPcLm2EEEEviT0_T1_,"",@"SHT_CUDA_INFO"
	.sectionflags	@""
	.align	4


	//----- nvinfo : EIATTR_CUDA_API_VERSION
	.align		4
        /*0000*/ 	.byte	0x04, 0x37
        /*0002*/ 	.short	(.L_8453 - .L_8452)
.L_8452:
        /*0004*/ 	.word	0x00000082


	//----- nvinfo : EIATTR_KPARAM_INFO
	.align		4
.L_8453:
        /*0008*/ 	.byte	0x04, 0x17
        /*000a*/ 	.short	(.L_8455 - .L_8454)
.L_8454:
        /*000c*/ 	.word	0x00000000
        /*0010*/ 	.short	0x0002
        /*0012*/ 	.short	0x0008
        /*0014*/ 	.byte	0x00, 0xf0, 0x41, 0x00


	//----- nvinfo : EIATTR_KPARAM_INFO
	.align		4
.L_8455:
        /*0018*/ 	.byte	0x04, 0x17
        /*001a*/ 	.short	(.L_8457 - .L_8456)
.L_8456:
        /*001c*/ 	.word	0x00000000
        /*0020*/ 	.short	0x0001
        /*0022*/ 	.short	0x0004
        /*0024*/ 	.byte	0x00, 0xf0, 0x11, 0x00


	//----- nvinfo : EIATTR_KPARAM_INFO
	.align		4
.L_8457:
        /*0028*/ 	.byte	0x04, 0x17
        /*002a*/ 	.short	(.L_8459 - .L_8458)
.L_8458:
        /*002c*/ 	.word	0x00000000
        /*0030*/ 	.short	0x0000
        /*0032*/ 	.short	0x0000
        /*0034*/ 	.byte	0x00, 0xf0, 0x11, 0x00


	//----- nvinfo : EIATTR_SPARSE_MMA_MASK
	.align		4
.L_8459:
        /*0038*/ 	.byte	0x03, 0x50
        /*003a*/ 	.short	0x0000


	//----- nvinfo : EIATTR_MAXREG_COUNT
	.align		4
        /*003c*/ 	.byte	0x03, 0x1b
        /*003e*/ 	.short	0x00ff


	//----- nvinfo : EIATTR_MERCURY_ISA_VERSION
	.align		4
        /*0040*/ 	.byte	0x03, 0x5f
        /*0042*/ 	.short	0x0101


	//----- nvinfo : EIATTR_EXIT_INSTR_OFFSETS
	.align		4
        /*0044*/ 	.byte	0x04, 0x1c
        /*0046*/ 	.short	(.L_8461 - .L_8460)


	//   ....[0]....
.L_8460:
        /*0048*/ 	.word	0x00000bb0


	//   ....[1]....
        /*004c*/ 	.word	0x00002410


	//   ....[2]....
        /*0050*/ 	.word	0x00002460


	//----- nvinfo : EIATTR_MAX_THREADS
	.align		4
.L_8461:
        /*0054*/ 	.byte	0x04, 0x05
        /*0056*/ 	.short	(.L_8463 - .L_8462)
.L_8462:
        /*0058*/ 	.word	0x00000080
        /*005c*/ 	.word	0x00000001
        /*0060*/ 	.word	0x00000001


	//----- nvinfo : EIATTR_CRS_STACK_SIZE
	.align		4
.L_8463:
        /*0064*/ 	.byte	0x04, 0x1e
        /*0066*/ 	.short	(.L_8465 - .L_8464)
.L_8464:
        /*0068*/ 	.word	0x00000000


	//----- nvinfo : EIATTR_CBANK_PARAM_SIZE
	.align		4
.L_8465:
        /*006c*/ 	.byte	0x03, 0x19
        /*006e*/ 	.short	0x0018


	//----- nvinfo : EIATTR_PARAM_CBANK
	.align		4
        /*0070*/ 	.byte	0x04, 0x0a
        /*0072*/ 	.short	(.L_8467 - .L_8466)
	.align		4
.L_8466:
        /*0074*/ 	.word	index@(.nv.constant0._ZN2at6native29vectorized_elementwise_kernelILi8ENS0_13BUnaryFunctorIsssZZZNS0_21remainder_kernel_cudaERNS_18TensorIteratorBaseEENKUlvE_clEvENKUlvE3_clEvEUlssE_EESt5arrayIPcLm2EEEEviT0_T1_)
        /*0078*/ 	.short	0x0210
        /*007a*/ 	.short	0x0018


	//----- nvinfo : EIATTR_SW_WAR
	.align		4
.L_8467:
        /*007c*/ 	.byte	0x04, 0x36
        /*007e*/ 	.short	(.L_8469 - .L_8468)
.L_8468:
        /*0080*/ 	.word	0x00000008
.L_8469:


//--------------------- .nv.info._ZN2at6native18elementwise_kernelILi128ELi4EZNS0_15gpu_kernel_implINS0_13AUnaryFunctorIsssZZZNS0_21remainder_kernel_cudaERNS_18TensorIteratorBaseEENKUlvE_clEvENKUlvE3_clEvEUlssE_EEEEvS5_RKT_EUliE_EEviT1_ --------------------------
	.section	.nv.info._ZN2at6native18elementwise_kernelILi128ELi4EZNS0_15gpu_kernel_implINS0_13AUnaryFunctorIsssZZZNS0_21remainder_kernel_cudaERNS_18TensorIteratorBaseEENKUlvE_clEvENKUlvE3_clEvEUlssE_EEEEvS5_RKT_EUliE_EEviT1_,"",@"SHT_CUDA_INFO"
	.sectionflags	@""
	.align	4


	//----- nvinfo : EIATTR_CUDA_API_VERSION
	.align		4
        /*0000*/ 	.byte	0x04, 0x37
        /*0002*/ 	.short	(.L_8471 - .L_8470)
.L_8470:
        /*0004*/ 	.word	0x00000082


	//----- nvinfo : EIATTR_KPARAM_INFO
	.align		4
.L_8471:
        /*0008*/ 	.byte	0x04, 0x17
        /*000a*/ 	.short	(.L_8473 - .L_8472)
.L_8472:
        /*000c*/ 	.word	0x00000000
        /*0010*/ 	.short	0x0001
        /*0012*/ 	.short	0x0008
        /*0014*/ 	.byte	0x00, 0xf0, 0x61, 0x08


	//----- nvinfo : EIATTR_KPARAM_INFO
	.align		4
.L_8473:
        /*0018*/ 	.byte	0x04, 0x17
        /*001a*/ 	.short	(.L_8475 - .L_8474)
.L_8474:
        /*001c*/ 	.word	0x00000000
        /*0020*/ 	.short	0x0000
        /*0022*/ 	.short	0x0000
        /*0024*/ 	.byte	0x00, 0xf0, 0x11, 0x00


	//----- nvinfo : EIATTR_SPARSE_MMA_MASK
	.align		4
.L_8475:
        /*0028*/ 	.byte	0x03, 0x50
        /*002a*/ 	.short	0x0000


	//----- nvinfo : EIATTR_MAXREG_COUNT
	.align		4
        /*002c*/ 	.byte	0x03, 0x1b
        /*002e*/ 	.short	0x0080


	//----- nvinfo : EIATTR_EXTERNS
	.align		4
        /*0030*/ 	.byte	0x04, 0x0f
        /*0032*/ 	.short	(.L_8477 - .L_8476)


	//   ....[0]....
	.align		4
.L_8476:
        /*0034*/ 	.word	index@(__assertfail)


	//----- nvinfo : EIATTR_MERCURY_ISA_VERSION
	.align		4
.L_8477:
        /*0038*/ 	.byte	0x03, 0x5f
        /*003a*/ 	.short	0x0101


	//----- nvinfo : EIATTR_SYSCALL_OFFSETS
	.align		4
        /*003c*/ 	.byte	0x04, 0x46
        /*003e*/ 	.short	(.L_8479 - .L_8478)


	//   ....[0]....
.L_8478:
        /*0040*/ 	.word	0x000021f0


	//   ....[1]....
        /*0044*/ 	.word	0x00003280


	//   ....[2]....
        /*0048*/ 	.word	0x000054b0


	//   ....[3]....
        /*004c*/ 	.word	0x00006550


	//   ....[4]....
        /*0050*/ 	.word	0x00008770


	//   ....[5]....
        /*0054*/ 	.word	0x00009810


	//   ....[6]....
        /*0058*/ 	.word	0x0000ba20


	//   ....[7]....
        /*005c*/ 	.word	0x0000cac0


	//----- nvinfo : EIATTR_EXIT_INSTR_OFFSETS
	.align		4
.L_8479:
        /*0060*/ 	.byte	0x04, 0x1c
        /*0062*/ 	.short	(.L_8481 - .L_8480)


	//   ....[0]....
.L_8480:
        /*0064*/ 	.word	0x000098d0


	//   ....[1]....
        /*0068*/ 	.word	0x0000bd80


	//   ....[2]....
        /*006c*/ 	.word	0x0000bda0


	//   ....[3]....
        /*0070*/ 	.word	0x0000be40


	//   ....[4]....
        /*0074*/ 	.word	0x0000be70


	//   ....[5]....
        /*0078*/ 	.word	0x0000be90


	//   ....[6]....
        /*007c*/ 	.word	0x0000bf20


	//   ....[7]....
        /*0080*/ 	.word	0x0000bf60


	//   ....[8]....
        /*0084*/ 	.word	0x0000c000


	//   ....[9]....
        /*0088*/ 	.word	0x0000c050


	//   ....[10]....
        /*008c*/ 	.word	0x0000c080


	//   ....[11]....
        /*0090*/ 	.word	0x0000c150


	//   ....[12]....
        /*0094*/ 	.word	0x0000c190


	//   ....[13]....
        /*0098*/ 	.word	0x0000c320


	//   ....[14]....
        /*009c*/ 	.word	0x0000c480


	//   ....[15]....
        /*00a0*/ 	.word	0x0000c4c0


	//   ....[16]....
        /*00a4*/ 	.word	0x0000c560


	//   ....[17]....
        /*00a8*/ 	.word	0x0000c6e0


	//   ....[18]....
        /*00ac*/ 	.word	0x0000c860


	//   ....[19]....
        /*00b0*/ 	.word	0x0000c9c0


	//   ....[20]....
        /*00b4*/ 	.word	0x0000cad0


	//   ....[21]....
        /*00b8*/ 	.word	0x0000cb10


	//   ....[22]....
        /*00bc*/ 	.word	0x0000cb40


	//----- nvinfo : EIATTR_MAX_THREADS
	.align		4
.L_8481:
        /*00c0*/ 	.byte	0x04, 0x05
        /*00c2*/ 	.short	(.L_8483 - .L_8482)
.L_8482:
        /*00c4*/ 	.word	0x00000080
        /*00c8*/ 	.word	0x00000001
        /*00cc*/ 	.word	0x00000001


	//----- nvinfo : EIATTR_CRS_STACK_SIZE
	.align		4
.L_8483:
        /*00d0*/ 	.byte	0x04, 0x1e
        /*00d2*/ 	.short	(.L_8485 - .L_8484)
.L_8484:
        /*00d4*/ 	.word	0x00000000


	//----- nvinfo : EIATTR_CBANK_PARAM_SIZE
	.align		4
.L_8485:
        /*00d8*/ 	.byte	0x03, 0x19
        /*00da*/ 	.short	0x0220


	//----- nvinfo : EIATTR_PARAM_CBANK
	.align		4
        /*00dc*/ 	.byte	0x04, 0x0a
        /*00de*/ 	.short	(.L_8487 - .L_8486)
	.align		4
.L_8486:
        /*00e0*/ 	.word	index@(.nv.constant0._ZN2at6native18elementwise_kernelILi128ELi4EZNS0_15gpu_kernel_implINS0_13AUnaryFunctorIsssZZZNS0_21remainder_kernel_cudaERNS_18TensorIteratorBaseEENKUlvE_clEvENKUlvE3_clEvEUlssE_EEEEvS5_RKT_EUliE_EEviT1_)
        /*00e4*/ 	.short	0x0210
        /*00e6*/ 	.short	0x0220


	//----- nvinfo : EIATTR_SW_WAR
	.align		4
.L_8487:
        /*00e8*/ 	.byte	0x04, 0x36
        /*00ea*/ 	.short	(.L_8489 - .L_8488)
.L_8488:
        /*00ec*/ 	.word	0x00000008
.L_8489:


//--------------------- .nv.info._ZN2at6native27unrolled_elementwise_kernelINS0_13AUnaryFunctorIsssZZZNS0_21remainder_kernel_cudaERNS_18TensorIteratorBaseEENKUlvE_clEvENKUlvE3_clEvEUlssE_EESt5arrayIPcLm2EELi4E23TrivialOffsetCalculatorILi1EjESD_NS0_6memory12LoadWithCastILi1EEENSE_13StoreWithCastILi1EEEEEviT_T0_T2_T3_T4_T5_ --------------------------
	.section	.nv.info._ZN2at6native27unrolled_elementwise_kernelINS0_13AUnaryFunctorIsssZZZNS0_21remainder_kernel_cudaERNS_18TensorIteratorBaseEENKUlvE_clEvENKUlvE3_clEvEUlssE_EESt5arrayIPcLm2EELi4E23TrivialOffsetCalculatorILi1EjESD_NS0_6memory12LoadWithCastILi1EEENSE_13StoreWithCastILi1EEEEEviT_T0_T2_T3_T4_T5_,"",@"SHT_CUDA_INFO"
	.sectionflags	@""
	.align	4


	//----- nvinfo : EIATTR_CUDA_API_VERSION
	.align		4
        /*0000*/ 	.byte	0x04, 0x37
        /*0002*/ 	.short	(.L_8491 - .L_8490)
.L_8490:
        /*0004*/ 	.word	0x00000082


	//----- nvinfo : EIATTR_KPARAM_INFO
	.align		4
.L_8491:
        /*0008*/ 	.byte	0x04, 0x17
        /*000a*/ 	.short	(.L_8493 - .L_8492)
.L_8492:
        /*000c*/ 	.word	0x00000000
        /*0010*/ 	.short	0x0006
        /*0012*/ 	.short	0x0024
        /*0014*/ 	.byte	0x00, 0xf0, 0x21, 0x00


	//----- nvinfo : EIATTR_KPARAM_INFO
	.align		4
.L_8493:
        /*0018*/ 	.byte	0x04, 0x17
        /*001a*/ 	.short	(.L_8495 - .L_8494)
.L_8494:
        /*001c*/ 	.word	0x00000000
        /*0020*/ 	.short	0x0005
        /*0022*/ 	.short	0x001c
        /*0024*/ 	.byte	0x00, 0xf0, 0x21, 0x00


	//----- nvinfo : EIATTR_KPARAM_INFO
	.align		4
.L_8495:
        /*0028*/ 	.byte	0x04, 0x17
        /*002a*/ 	.short	(.L_8497 - .L_8496)
.L_8496:
        /*002c*/ 	.word	0x00000000
        /*0030*/ 	.short	0x0004
        /*0032*/ 	.short	0x0019
        /*0034*/ 	.byte	0x00, 0xf0, 0x05, 0x00


	//----- nvinfo : EIATTR_KPARAM_INFO
	.align		4
.L_8497:
        /*0038*/ 	.byte	0x04, 0x17
        /*003a*/ 	.short	(.L_8499 - .L_8498)
.L_8498:
        /*003c*/ 	.word	0x00000000
        /*0040*/ 	.short	0x0003
        /*0042*/ 	.short	0x0018
        /*0044*/ 	.byte	0x00, 0xf0, 0x05, 0x00


	//----- nvinfo : EIATTR_KPARAM_INFO
	.align		4
.L_8499:
        /*0048*/ 	.byte	0x04, 0x17
        /*004a*/ 	.short	(.L_8501 - .L_8500)
.L_8500:
        /*004c*/ 	.word	0x00000000
        /*0050*/ 	.short	0x0002
        /*0052*/ 	.short	0x0008
        /*0054*/ 	.byte	0x00, 0xf0, 0x41, 0x00


	//----- nvinfo : EIATTR_KPARAM_INFO
	.align		4
.L_8501:
        /*0058*/ 	.byte	0x04, 0x17
        /*005a*/ 	.short	(.L_8503 - .L_8502)
.L_8502:
        /*005c*/ 	.word	0x00000000
        /*0060*/ 	.short	0x0001
        /*0062*/ 	.short	0x0004
        /*0064*/ 	.byte	0x00, 0xf0, 0x11, 0x00


	//----- nvinfo : EIATTR_KPARAM_INFO
	.align		4
.L_8503:
        /*0068*/ 	.byte	0x04, 0x17
        /*006a*/ 	.short	(.L_8505 - .L_8504)
.L_8504:
        /*006c*/ 	.word	0x00000000
        /*0070*/ 	.short	0x0000
        /*0072*/ 	.short	0x0000
        /*0074*/ 	.byte	0x00, 0xf0, 0x11, 0x00


	//----- nvinfo : EIATTR_SPARSE_MMA_MASK
	.align		4
.L_8505:
        /*0078*/ 	.byte	0x03, 0x50
        /*007a*/ 	.short	0x0000


	//----- nvinfo : EIATTR_MAXREG_COUNT
	.align		4
        /*007c*/ 	.byte	0x03, 0x1b
        /*007e*/ 	.short	0x00ff


	//----- nvinfo : EIATTR_EXTERNS
	.align		4
        /*0080*/ 	.byte	0x04, 0x0f
        /*0082*/ 	.short	(.L_8507 - .L_8506)


	//   ....[0]....
	.align		4
.L_8506:
        /*0084*/ 	.word	index@(__assertfail)


	//----- nvinfo : EIATTR_MERCURY_ISA_VERSION
	.align		4
.L_8507:
        /*0088*/ 	.byte	0x03, 0x5f
        /*008a*/ 	.short	0x0101


	//----- nvinfo : EIATTR_SYSCALL_OFFSETS
	.align		4
        /*008c*/ 	.byte	0x04, 0x46
        /*008e*/ 	.short	(.L_8509 - .L_8508)


	//   ....[0]....
.L_8508:
        /*0090*/ 	.word	0x00000f10


	//   ....[1]....
        /*0094*/ 	.word	0x00001e20


	//   ....[2]....
        /*0098*/ 	.word	0x00002d40


	//   ....[3]....
        /*009c*/ 	.word	0x00003c30


	//   ....[4]....
        /*00a0*/ 	.word	0x00005540


	//   ....[5]....
        /*00a4*/ 	.word	0x000064b0


	//   ....[6]....
        /*00a8*/ 	.word	0x000073d0


	//   ....[7]....
        /*00ac*/ 	.word	0x000082f0


	//----- nvinfo : EIATTR_EXIT_INSTR_OFFSETS
	.align		4
.L_8509:
        /*00b0*/ 	.byte	0x04, 0x1c
        /*00b2*/ 	.short	(.L_8511 - .L_8510)


	//   ....[0]....
.L_8510:
        /*00b4*/ 	.word	0x00007480


	//   ....[1]....
        /*00b8*/ 	.word	0x000075b0


	//   ....[2]....
        /*00bc*/ 	.word	0x000075d0


	//   ....[3]....
        /*00c0*/ 	.word	0x00007670


	//   ....[4]....
        /*00c4*/ 	.word	0x000076a0


	//   ....[5]....
        /*00c8*/ 	.word	0x000076c0


	//   ....[6]....
        /*00cc*/ 	.word	0x00007750


	//   ....[7]....
        /*00d0*/ 	.word	0x00007790


	//   ....[8]....
        /*00d4*/ 	.word	0x00007830


	//   ....[9]....
        /*00d8*/ 	.word	0x00007880


	//   ....[10]....
        /*00dc*/ 	.word	0x000078b0


	//   ....[11]....
        /*00e0*/ 	.word	0x00007980


	//   ....[12]....
        /*00e4*/ 	.word	0x000079c0


	//   ....[13]....
        /*00e8*/ 	.word	0x00007b50


	//   ....[14]....
        /*00ec*/ 	.word	0x00007cb0


	//   ....[15]....
        /*00f0*/ 	.word	0x00007cf0


	//   ....[16]....
        /*00f4*/ 	.word	0x00007d90


	//   ....[17]....
        /*00f8*/ 	.word	0x00007f10


	//   ....[18]....
        /*00fc*/ 	.word	0x00008090


	//   ....[19]....
        /*0100*/ 	.word	0x000081f0


	//   ....[20]....
        /*0104*/ 	.word	0x00008300


	//   ....[21]....
        /*0108*/ 	.word	0x00008340


	//   ....[22]....
        /*010c*/ 	.word	0x00008370


	//----- nvinfo : EIATTR_MAX_THREADS
	.align		4
.L_8511:
        /*0110*/ 	.byte	0x04, 0x05
        /*0112*/ 	.short	(.L_8513 - .L_8512)
.L_8512:
        /*0114*/ 	.word	0x00000080
        /*0118*/ 	.word	0x00000001
        /*011c*/ 	.word	0x00000001


	//----- nvinfo : EIATTR_CRS_STACK_SIZE
	.align		4
.L_8513:
        /*0120*/ 	.byte	0x04, 0x1e
        /*0122*/ 	.short	(.L_8515 - .L_8514)
.L_8514:
        /*0124*/ 	.word	0x00000000


	//----- nvinfo : EIATTR_CBANK_PARAM_SIZE
	.align		4
.L_8515:
        /*0128*/ 	.byte	0x03, 0x19
        /*012a*/ 	.short	0x002c


	//----- nvinfo : EIATTR_PARAM_CBANK
	.align		4
        /*012c*/ 	.byte	0x04, 0x0a
        /*012e*/ 	.short	(.L_8517 - .L_8516)
	.align		4
.L_8516:
        /*0130*/ 	.word	index@(.nv.constant0._ZN2at6native27unrolled_elementwise_kernelINS0_13AUnaryFunctorIsssZZZNS0_21remainder_kernel_cudaERNS_18TensorIteratorBaseEENKUlvE_clEvENKUlvE3_clEvEUlssE_EESt5arrayIPcLm2EELi4E23TrivialOffsetCalculatorILi1EjESD_NS0_6memory12LoadWithCastILi1EEENSE_13StoreWithCastILi1EEEEEviT_T0_T2_T3_T4_T5_)
        /*0134*/ 	.short	0x0210
        /*0136*/ 	.short	0x002c


	//----- nvinfo : EIATTR_SW_WAR
	.align		4
.L_8517:
        /*0138*/ 	.byte	0x04, 0x36
        /*013a*/ 	.short	(.L_8519 - .L_8518)
.L_8518:
        /*013c*/ 	.word	0x00000008
.L_8519:


//--------------------- .nv.info._ZN2at6native18elementwise_kernelILi128ELi4EZNS0_22gpu_kernel_impl_nocastINS0_13AUnaryFunctorIsssZZZNS0_21remainder_kernel_cudaERNS_18TensorIteratorBaseEENKUlvE_clEvENKUlvE3_clEvEUlssE_EEEEvS5_RKT_EUliE_EEviT1_ --------------------------
	.section	.nv.info._ZN2at6native18elementwise_kernelILi128ELi4EZNS0_22gpu_kernel_impl_nocastINS0_13AUnaryFunctorIsssZZZNS0_21remainder_kernel_cudaERNS_18TensorIteratorBaseEENKUlvE_clEvENKUlvE3_clEvEUlssE_EEEEvS5_RKT_EUliE_EEviT1_,"",@"SHT_CUDA_INFO"
	.sectionflags	@""
	.align	4


	//----- nvinfo : EIATTR_CUDA_API_VERSION
	.align		4
        /*0000*/ 	.byte	0x04, 0x37
        /*0002*/ 	.short	(.L_8521 - .L_8520)
.L_8520:
        /*0004*/ 	.word	0x00000082


	//----- nvinfo : EIATTR_KPARAM_INFO
	.align		4
.L_8521:
        /*0008*/ 	.byte	0x04, 0x17
        /*000a*/ 	.short	(.L_8523 - .L_8522)
.L_8522:
        /*000c*/ 	.word	0x00000000
        /*0010*/ 	.short	0x0001
        /*0012*/ 	.short	0x0008
        /*0014*/ 	.byte	0x00, 0xf0, 0x61, 0x08


	//----- nvinfo : EIATTR_KPARAM_INFO
	.align		4
.L_8523:
        /*0018*/ 	.byte	0x04, 0x17
        /*001a*/ 	.short	(.L_8525 - .L_8524)
.L_8524:
        /*001c*/ 	.word	0x00000000
        /*0020*/ 	.short	0x0000
        /*0022*/ 	.short	0x0000
        /*0024*/ 	.byte	0x00, 0xf0, 0x11, 0x00


	//----- nvinfo : EIATTR_SPARSE_MMA_MASK
	.align		4
.L_8525:
        /*0028*/ 	.byte	0x03, 0x50
        /*002a*/ 	.short	0x0000


	//----- nvinfo : EIATTR_MAXREG_COUNT
	.align		4
        /*002c*/ 	.byte	0x03, 0x1b
        /*002e*/ 	.short	0x0080


	//----- nvinfo : EIATTR_MERCURY_ISA_VERSION
	.align		4
        /*0030*/ 	.byte	0x03, 0x5f
        /*0032*/ 	.short	0x0101


	//----- nvinfo : EIATTR_EXIT_INSTR_OFFSETS
	.align		4
        /*0034*/ 	.byte	0x04, 0x1c
        /*0036*/ 	.short	(.L_8527 - .L_8526)


	//   ....[0]....
.L_8526:
        /*0038*/ 	.word	0x00004170


	//   ....[1]....
        /*003c*/ 	.word	0x000056e0


	//----- nvinfo : EIATTR_MAX_THREADS
	.align		4
.L_8527:
        /*0040*/ 	.byte	0x04, 0x05
        /*0042*/ 	.short	(.L_8529 - .L_8528)
.L_8528:
        /*0044*/ 	.word	0x00000080
        /*0048*/ 	.word	0x00000001
        /*004c*/ 	.word	0x00000001


	//----- nvinfo : EIATTR_CRS_STACK_SIZE
	.align		4
.L_8529:
        /*0050*/ 	.byte	0x04, 0x1e
        /*0052*/ 	.short	(.L_8531 - .L_8530)
.L_8530:
        /*0054*/ 	.word	0x00000000


	//----- nvinfo : EIATTR_CBANK_PARAM_SIZE
	.align		4
.L_8531:
        /*0058*/ 	.byte	0x03, 0x19
        /*005a*/ 	.short	0x0220


	//----- nvinfo : EIATTR_PARAM_CBANK
	.align		4
        /*005c*/ 	.byte	0x04, 0x0a
        /*005e*/ 	.short	(.L_8533 - .L_8532)
	.align		4
.L_8532:
        /*0060*/ 	.word	index@(.nv.constant0._ZN2at6native18elementwise_kernelILi128ELi4EZNS0_22gpu_kernel_impl_nocastINS0_13AUnaryFunctorIsssZZZNS0_21remainder_kernel_cudaERNS_18TensorIteratorBaseEENKUlvE_clEvENKUlvE3_clEvEUlssE_EEEEvS5_RKT_EUliE_EEviT1_)
        /*0064*/ 	.short	0x0210
        /*0066*/ 	.short	0x0220


	//----- nvinfo : EIATTR_SW_WAR
	.align		4
.L_8533:
        /*0068*/ 	.byte	0x04, 0x36
        /*006a*/ 	.short	(.L_8535 - .L_8534)
.L_8534:
        /*006c*/ 	.word	0x00000008
.L_8535:


//--------------------- .nv.info._ZN2at6native27unrolled_elementwise_kernelINS0_13AUnaryFunctorIsssZZZNS0_21remainder_kernel_cudaERNS_18TensorIteratorBaseEENKUlvE_clEvENKUlvE3_clEvEUlssE_EESt5arrayIPcLm2EELi4E23TrivialOffsetCalculatorILi1EjESD_NS0_6memory15LoadWithoutCastENSE_16StoreWithoutCastEEEviT_T0_T2_T3_T4_T5_ --------------------------
	.section	.nv.info._ZN2at6native27unrolled_elementwise_kernelINS0_13AUnaryFunctorIsssZZZNS0_21remainder_kernel_cudaERNS_18TensorIteratorBaseEENKUlvE_clEvENKUlvE3_clEvEUlssE_EESt5arrayIPcLm2EELi4E23TrivialOffsetCalculatorILi1EjESD_NS0_6memory15LoadWithoutCastENSE_16StoreWithoutCastEEEviT_T0_T2_T3_T4_T5_,"",@"SHT_CUDA_INFO"
	.sectionflags	@""
	.align	4


	//----- nvinfo : EIATTR_CUDA_API_VERSION
	.align		4
        /*0000*/ 	.byte	0x04, 0x37
        /*0002*/ 	.short	(.L_8537 - .L_8536)
.L_8536:
        /*0004*/ 	.word	0x00000082


	//----- nvinfo : EIATTR_KPARAM_INFO
	.align		4
.L_8537:
        /*0008*/ 	.byte	0x04, 0x17
        /*000a*/ 	.short	(.L_8539 - .L_8538)
.L_8538:
        /*000c*/ 	.word	0x00000000
        /*0010*/ 	.short	0x0006
        /*0012*/ 	.short	0x001b
        /*0014*/ 	.byte	0x00, 0xf0, 0x05, 0x00


	//----- nvinfo : EIATTR_KPARAM_INFO
	.align		4
.L_8539:
        /*0018*/ 	.byte	0x04, 0x17
        /*001a*/ 	.short	(.L_8541 - .L_8540)
.L_8540:
        /*001c*/ 	.word	0x00000000
        /*0020*/ 	.short	0x0005
        /*0022*/ 	.short	0x001a
        /*0024*/ 	.byte	0x00, 0xf0, 0x05, 0x00


	//----- nvinfo : EIATTR_KPARAM_INFO
	.align		4
.L_8541:
        /*0028*/ 	.byte	0x04, 0x17
        /*002a*/ 	.short	(.L_8543 - .L_8542)
.L_8542:
        /*002c*/ 	.word	0x00000000
        /*0030*/ 	.short	0x0004
        /*0032*/ 	.short	0x0019
        /*0034*/ 	.byte	0x00, 0xf0, 0x05, 0x00


	//----- nvinfo : EIATTR_KPARAM_INFO
	.align		4
.L_8543:
        /*0038*/ 	.byte	0x04, 0x17
        /*003a*/ 	.short	(.L_8545 - .L_8544)
.L_8544:
        /*003c*/ 	.word	0x00000000
        /*0040*/ 	.short	0x0003
        /*0042*/ 	.short	0x0018
        /*0044*/ 	.byte	0x00, 0xf0, 0x05, 0x00


	//----- nvinfo : EIATTR_KPARAM_INFO
	.align		4
.L_8545:
        /*0048*/ 	.byte	0x04, 0x17
        /*004a*/ 	.short	(.L_8547 - .L_8546)
.L_8546:
        /*004c*/ 	.word	0x00000000
        /*0050*/ 	.short	0x0002
        /*0052*/ 	.short	0x0008
        /*0054*/ 	.byte	0x00, 0xf0, 0x41, 0x00


	//----- nvinfo : EIATTR_KPARAM_INFO
	.align		4
.L_8547:
        /*0058*/ 	.byte	0x04, 0x17
        /*005a*/ 	.short	(.L_8549 - .L_8548)
.L_8548:
        /*005c*/ 	.word	0x00000000
        /*0060*/ 	.short	0x0001
        /*0062*/ 	.short	0x0004
        /*0064*/ 	.byte	0x00, 0xf0, 0x11, 0x00


	//----- nvinfo : EIATTR_KPARAM_INFO
	.align		4
.L_8549:
        /*0068*/ 	.byte	0x04, 0x17
        /*006a*/ 	.short	(.L_8551 - .L_8550)
.L_8550:
        /*006c*/ 	.word	0x00000000
        /*0070*/ 	.short	0x0000
        /*0072*/ 	.short	0x0000
        /*0074*/ 	.byte	0x00, 0xf0, 0x11, 0x00


	//----- nvinfo : EIATTR_SPARSE_MMA_MASK
	.align		4
.L_8551:
        /*0078*/ 	.byte	0x03, 0x50
        /*007a*/ 	.short	0x0000


	//----- nvinfo : EIATTR_MAXREG_COUNT
	.align		4
        /*007c*/ 	.byte	0x03, 0x1b
        /*007e*/ 	.short	0x00ff


	//----- nvinfo : EIATTR_MERCURY_ISA_VERSION
	.align		4
        /*0080*/ 	.byte	0x03, 0x5f
        /*0082*/ 	.short	0x0101


	//----- nvinfo : EIATTR_EXIT_INSTR_OFFSETS
	.align		4
        /*0084*/ 	.byte	0x04, 0x1c
        /*0086*/ 	.short	(.L_8553 - .L_8552)


	//   ....[0]....
.L_8552:
        /*0088*/ 	.word	0x00000c20


	//   ....[1]....
        /*008c*/ 	.word	0x00000c70


	//----- nvinfo : EIATTR_MAX_THREADS
	.align		4
.L_8553:
        /*0090*/ 	.byte	0x04, 0x05
        /*0092*/ 	.short	(.L_8555 - .L_8554)
.L_8554:
        /*0094*/ 	.word	0x00000080
        /*0098*/ 	.word	0x00000001
        /*009c*/ 	.word	0x00000001


	//----- nvinfo : EIATTR_CRS_STACK_SIZE
	.align		4
.L_8555:
        /*00a0*/ 	.byte	0x04, 0x1e
        /*00a2*/ 	.short	(.L_8557 - .L_8556)
.L_8556:
        /*00a4*/ 	.word	0x00000000


	//----- nvinfo : EIATTR_CBANK_PARAM_SIZE
	.align		4
.L_8557:
        /*00a8*/ 	.byte	0x03, 0x19
        /*00aa*/ 	.short	0x001c


	//----- nvinfo : EIATTR_PARAM_CBANK
	.align		4
        /*00ac*/ 	.byte	0x04, 0x0a
        /*00ae*/ 	.short	(.L_8559 - .L_8558)
	.align		4
.L_8558:
        /*00b0*/ 	.word	index@(.nv.constant0._ZN2at6native27unrolled_elementwise_kernelINS0_13AUnaryFunctorIsssZZZNS0_21remainder_kernel_cudaERNS_18TensorIteratorBaseEENKUlvE_clEvENKUlvE3_clEvEUlssE_EESt5arrayIPcLm2EELi4E23TrivialOffsetCalculatorILi1EjESD_NS0_6memory15LoadWithoutCastENSE_16StoreWithoutCastEEEviT_T0_T2_T3_T4_T5_)
        /*00b4*/ 	.short	0x0210
        /*00b6*/ 	.short	0x001c


	//----- nvinfo : EIATTR_SW_WAR
	.align		4
.L_8559:
        /*00b8*/ 	.byte	0x04, 0x36
        /*00ba*/ 	.short	(.L_8561 - .L_8560)
.L_8560:
        /*00bc*/ 	.word	0x00000008
.L_8561:


//--------------------- .nv.info._ZN2at6native29vectorized_elementwise_kernelILi2ENS0_13AUnaryFunctorIsssZZZNS0_21remainder_kernel_cudaERNS_18TensorIteratorBaseEENKUlvE_clEvENKUlvE3_clEvEUlssE_EESt5arrayIPcLm2EEEEviT0_T1_ --------------------------
	.section	.nv.info._ZN2at6native29vectorized_elementwise_kernelILi2ENS0_13AUnaryFunctorIsssZZZNS0_21remainder_kernel_cudaERNS_18TensorIteratorBaseEENKUlvE_clEvENKUlvE3_clEvEUlssE_EESt5arrayIPcLm2EEEEviT0_T1_,"",@"SHT_CUDA_INFO"
	.sectionflags	@""
	.align	4


	//----- nvinfo : EIATTR_CUDA_API_VERSION
	.align		4
        /*0000*/ 	.byte	0x04, 0x37
        /*0002*/ 	.short	(.L_8563 - .L_8562)
.L_8562:
        /*0004*/ 	.word	0x00000082


	//----- nvinfo : EIATTR_KPARAM_INFO
	.align		4
.L_8563:
        /*0008*/ 	.byte	0x04, 0x17
        /*000a*/ 	.short	(.L_8565 - .L_8564)
.L_8564:
        /*000c*/ 	.word	0x00000000
        /*0010*/ 	.short	0x0002
        /*0012*/ 	.short	0x0008
        /*0014*/ 	.byte	0x00, 0xf0, 0x41, 0x00


	//----- nvinfo : EIATTR_KPARAM_INFO
	.align		4
.L_8565:
        /*0018*/ 	.byte	0x04, 0x17
        /*001a*/ 	.short	(.L_8567 - .L_8566)
.L_8566:
        /*001c*/ 	.word	0x00000000
        /*0020*/ 	.short	0x0001
        /*0022*/ 	.short	0x0004
        /*0024*/ 	.byte	0x00, 0xf0, 0x11, 0x00


	//----- nvinfo : EIATTR_KPARAM_INFO
	.align		4
.L_8567:
        /*0028*/ 	.byte	0x04, 0x17
        /*002a*/ 	.short	(.L_8569 - .L_8568)
.L_8568:
        /*002c*/ 	.word	0x00000000
        /*0030*/ 	.short	0x0000
        /*0032*/ 	.short	0x0000
        /*0034*/ 	.byte	0x00, 0xf0, 0x11, 0x00


	//----- nvinfo : EIATTR_SPARSE_MMA_MASK
	.align		4
.L_8569:
        /*0038*/ 	.byte	0x03, 0x50
        /*003a*/ 	.short	0x0000


	//----- nvinfo : EIATTR_MAXREG_COUNT
	.align		4
        /*003c*/ 	.byte	0x03, 0x1b
        /*003e*/ 	.short	0x00ff


	//----- nvinfo : EIATTR_MERCURY_ISA_VERSION
	.align		4
        /*0040*/ 	.byte	0x03, 0x5f
        /*0042*/ 	.short	0x0101


	//----- nvinfo : EIATTR_EXIT_INSTR_OFFSETS
	.align		4
        /*0044*/ 	.byte	0x04, 0x1c
        /*0046*/ 	.short	(.L_8571 - .L_8570)


	//   ....[0]....
.L_8570:
        /*0048*/ 	.word	0x00001060


	//   ....[1]....
        /*004c*/ 	.word	0x000028e0


	//   ....[2]....
        /*0050*/ 	.word	0x00002930


	//----- nvinfo : EIATTR_MAX_THREADS
	.align		4
.L_8571:
        /*0054*/ 	.byte	0x04, 0x05
        /*0056*/ 	.short	(.L_8573 - .L_8572)
.L_8572:
        /*0058*/ 	.word	0x00000080
        /*005c*/ 	.word	0x00000001
        /*0060*/ 	.word	0x00000001


	//----- nvinfo : EIATTR_CRS_STACK_SIZE
	.align		4
.L_8573:
        /*0064*/ 	.byte	0x04, 0x1e
        /*0066*/ 	.short	(.L_8575 - .L_8574)
.L_8574:
        /*0068*/ 	.word	0x00000000


	//----- nvinfo : EIATTR_CBANK_PARAM_SIZE
	.align		4
.L_8575:
        /*006c*/ 	.byte	0x03, 0x19
        /*006e*/ 	.short	0x0018


	//----- nvinfo : EIATTR_PARAM_CBANK
	.align		4
        /*0070*/ 	.byte	0x04, 0x0a
        /*0072*/ 	.short	(.L_8577 - .L_8576)
	.align		4
.L_8576:
        /*0074*/ 	.word	index@(.nv.constant0._ZN2at6native29vectorized_elementwise_kernelILi2ENS0_13AUnaryFunctorIsssZZZNS0_21remainder_kernel_cudaERNS_18TensorIteratorBaseEENKUlvE_clEvENKUlvE3_clEvEUlssE_EESt5arrayIPcLm2EEEEviT0_T1_)
        /*0078*/ 	.short	0x0210
        /*007a*/ 	.short	0x0018


	//----- nvinfo : EIATTR_SW_WAR
	.align		4
.L_8577:
        /*007c*/ 	.byte	0x04, 0x36
        /*007e*/ 	.short	(.L_8579 - .L_8578)
.L_8578:
        /*0080*/ 	.word	0x00000008
.L_8579:


//--------------------- .nv.info._ZN2at6native29vectorized_elementwise_kernelILi4ENS0_13AUnaryFunctorIsssZZZNS0_21remainder_kernel_cudaERNS_18TensorIteratorBaseEENKUlvE_clEvENKUlvE3_clEvEUlssE_EESt5arrayIPcLm2EEEEviT0_T1_ --------------------------
	.section	.nv.info._ZN2at6native29vectorized_elementwise_kernelILi4ENS0_13AUnaryFunctorIsssZZZNS0_21remainder_kernel_cudaERNS_18TensorIteratorBaseEENKUlvE_clEvENKUlvE3_clEvEUlssE_EESt5arrayIPcLm2EEEEviT0_T1_,"",@"SHT_CUDA_INFO"
	.sectionflags	@""
	.align	4


	//----- nvinfo : EIATTR_CUDA_API_VERSION
	.align		4
        /*0000*/ 	.byte	0x04, 0x37
        /*0002*/ 	.short	(.L_8581 - .L_8580)
.L_8580:
        /*0004*/ 	.word	0x00000082


	//----- nvinfo : EIATTR_KPARAM_INFO
	.align		4
.L_8581:
        /*0008*/ 	.byte	0x04, 0x17
        /*000a*/ 	.short	(.L_8583 - .L_8582)
.L_8582:
        /*000c*/ 	.word	0x00000000
        /*0010*/ 	.short	0x0002
        /*0012*/ 	.short	0x0008
        /*0014*/ 	.byte	0x00, 0xf0, 0x41, 0x00


	//----- nvinfo : EIATTR_KPARAM_INFO
	.align		4
.L_8583:
        /*0018*/ 	.byte	0x04, 0x17
        /*001a*/ 	.short	(.L_8585 - .L_8584)
.L_8584:
        /*001c*/ 	.word	0x00000000
        /*0020*/ 	.short	0x0001
        /*0022*/ 	.short	0x0004
        /*0024*/ 	.byte	0x00, 0xf0, 0x11, 0x00


	//----- nvinfo : EIATTR_KPARAM_INFO
	.align		4
.L_8585:
        /*0028*/ 	.byte	0x04, 0x17
        /*002a*/ 	.short	(.L_8587 - .L_8586)
.L_8586:
        /*002c*/ 	.word	0x00000000
        /*0030*/ 	.short	0x0000
        /*0032*/ 	.short	0x0000
        /*0034*/ 	.byte	0x00, 0xf0, 0x11, 0x00


	//----- nvinfo : EIATTR_SPARSE_MMA_MASK
	.align		4
.L_8587:
        /*0038*/ 	.byte	0x03, 0x50
        /*003a*/ 	.short	0x0000


	//----- nvinfo : EIATTR_MAXREG_COUNT
	.align		4
        /*003c*/ 	.byte	0x03, 0x1b
        /*003e*/ 	.short	0x00ff


	//----- nvinfo : EIATTR_MERCURY_ISA_VERSION
	.align		4
        /*0040*/ 	.byte	0x03, 0x5f
        /*0042*/ 	.short	0x0101


	//----- nvinfo : EIATTR_EXIT_INSTR_OFFSETS
	.align		4
        /*0044*/ 	.byte	0x04, 0x1c
        /*0046*/ 	.short	(.L_8589 - .L_8588)


	//   ....[0]....
.L_8588:
        /*0048*/ 	.word	0x000010a0


	//   ....[1]....
        /*004c*/ 	.word	0x00002920


	//   ....[2]....
        /*0050*/ 	.word	0x00002970


	//----- nvinfo : EIATTR_MAX_THREADS
	.align		4
.L_8589:
        /*0054*/ 	.byte	0x04, 0x05
        /*0056*/ 	.short	(.L_8591 - .L_8590)
.L_8590:
        /*0058*/ 	.word	0x00000080
        /*005c*/ 	.word	0x00000001
        /*0060*/ 	.word	0x00000001


	//----- nvinfo : EIATTR_CRS_STACK_SIZE
	.align		4
.L_8591:
        /*0064*/ 	.byte	0x04, 0x1e
        /*0066*/ 	.short	(.L_8593 - .L_8592)
.L_8592:
        /*0068*/ 	.word	0x00000000


	//----- nvinfo : EIATTR_CBANK_PARAM_SIZE
	.align		4
.L_8593:
        /*006c*/ 	.byte	0x03, 0x19
        /*006e*/ 	.short	0x0018


	//----- nvinfo : EIATTR_PARAM_CBANK
	.align		4
        /*0070*/ 	.byte	0x04, 0x0a
        /*0072*/ 	.short	(.L_8595 - .L_8594)
	.align		4
.L_8594:
        /*0074*/ 	.word	index@(.nv.constant0._ZN2at6native29vectorized_elementwise_kernelILi4ENS0_13AUnaryFunctorIsssZZZNS0_21remainder_kernel_cudaERNS_18TensorIteratorBaseEENKUlvE_clEvENKUlvE3_clEvEUlssE_EESt5arrayIPcLm2EEEEviT0_T1_)
        /*0078*/ 	.short	0x0210
        /*007a*/ 	.short	0x0018


	//----- nvinfo : EIATTR_SW_WAR
	.align		4
.L_8595:
        /*007c*/ 	.byte	0x04, 0x36
        /*007e*/ 	.short	(.L_8597 - .L_8596)
.L_8596:
        /*0080*/ 	.word	0x00000008
.L_8597:


//--------------------- .nv.info._ZN2at6native29vectorized_elementwise_kernelILi8ENS0_13AUnaryFunctorIsssZZZNS0_21remainder_kernel_cudaERNS_18TensorIteratorBaseEENKUlvE_clEvENKUlvE3_clEvEUlssE_EESt5arrayIPcLm2EEEEviT0_T1_ --------------------------
	.section	.nv.info._ZN2at6native29vectorized_elementwise_kernelILi8ENS0_13AUnaryFunctorIsssZZZNS0_21remainder_kernel_cudaERNS_18TensorIteratorBaseEENKUlvE_clEvENKUlvE3_clEvEUlssE_EESt5arrayIPcLm2EEEEviT0_T1_,"",@"SHT_CUDA_INFO"
	.sectionflags	@""
	.align	4


	//----- nvinfo : EIATTR_CUDA_API_VERSION
	.align		4
        /*0000*/ 	.byte	0x04, 0x37
        /*0002*/ 	.short	(.L_8599 - .L_8598)
.L_8598:
        /*0004*/ 	.word	0x00000082


	//----- nvinfo : EIATTR_KPARAM_INFO
	.align		4
.L_8599:
        /*0008*/ 	.byte	0x04, 0x17
        /*000a*/ 	.short	(.L_8601 - .L_8600)
.L_8600:
        /*000c*/ 	.word	0x00000000
        /*0010*/ 	.short	0x0002
        /*0012*/ 	.short	0x0008
        /*0014*/ 	.byte	0x00, 0xf0, 0x41, 0x00


	//----- nvinfo : EIATTR_KPARAM_INFO
	.align		4
.L_8601:
        /*0018*/ 	.byte	0x04, 0x17
        /*001a*/ 	.short	(.L_8603 - .L_8602)
.L_8602:
        /*001c*/ 	.word	0x00000000
        /*0020*/ 	.short	0x0001
        /*0022*/ 	.short	0x0004
        /*0024*/ 	.byte	0x00, 0xf0, 0x11, 0x00


	//----- nvinfo : EIATTR_KPARAM_INFO
	.align		4
.L_8603:
        /*0028*/ 	.byte	0x04, 0x17
        /*002a*/ 	.short	(.L_8605 - .L_8604)
.L_8604:
        /*002c*/ 	.word	0x00000000
        /*0030*/ 	.short	0x0000
        /*0032*/ 	.short	0x0000
        /*0034*/ 	.byte	0x00, 0xf0, 0x11, 0x00


	//----- nvinfo : EIATTR_SPARSE_MMA_MASK
	.align		4
.L_8605:
        /*0038*/ 	.byte	0x03, 0x50
        /*003a*/ 	.short	0x0000


	//----- nvinfo : EIATTR_MAXREG_COUNT
	.align		4
        /*003c*/ 	.byte	0x03, 0x1b
        /*003e*/ 	.short	0x00ff


	//----- nvinfo : EIATTR_MERCURY_ISA_VERSION
	.align		4
        /*0040*/ 	.byte	0x03, 0x5f
        /*0042*/ 	.short	0x0101


	//----- nvinfo : EIATTR_EXIT_INSTR_OFFSETS
	.align		4
        /*0044*/ 	.byte	0x04, 0x1c
        /*0046*/ 	.short	(.L_8607 - .L_8606)


	//   ....[0]....
.L_8606:
        /*0048*/ 	.word	0x00001030


	//   ....[1]....
        /*004c*/ 	.word	0x000028b0


	//   ....[2]....
        /*0050*/ 	.word	0x00002900


	//----- nvinfo : EIATTR_MAX_THREADS
	.align		4
.L_8607:
        /*0054*/ 	.byte	0x04, 0x05
        /*0056*/ 	.short	(.L_8609 - .L_8608)
.L_8608:
        /*0058*/ 	.word	0x00000080
        /*005c*/ 	.word	0x00000001
        /*0060*/ 	.word	0x00000001


	//----- nvinfo : EIATTR_CRS_STACK_SIZE
	.align		4
.L_8609:
        /*0064*/ 	.byte	0x04, 0x1e
        /*0066*/ 	.short	(.L_8611 - .L_8610)
.L_8610:
        /*0068*/ 	.word	0x00000000


	//----- nvinfo : EIATTR_CBANK_PARAM_SIZE
	.align		4
.L_8611:
        /*006c*/ 	.byte	0x03, 0x19
        /*006e*/ 	.short	0x0018


	//----- nvinfo : EIATTR_PARAM_CBANK
	.align		4
        /*0070*/ 	.byte	0x04, 0x0a
        /*0072*/ 	.short	(.L_8613 - .L_8612)
	.align		4
.L_8612:
        /*0074*/ 	.word	index@(.nv.constant0._ZN2at6native29vectorized_elementwise_kernelILi8ENS0_13AUnaryFunctorIsssZZZNS0_21remainder_kernel_cudaERNS_18TensorIteratorBaseEENKUlvE_clEvENKUlvE3_clEvEUlssE_EESt5arrayIPcLm2EEEEviT0_T1_)
        /*0078*/ 	.short	0x0210
        /*007a*/ 	.short	0x0018


	//----- nvinfo : EIATTR_SW_WAR
	.align		4
.L_8613:
        /*007c*/ 	.byte	0x04, 0x36
        /*007e*/ 	.short	(.L_8615 - .L_8614)
.L_8614:
        /*0080*/ 	.word	0x00000008
.L_8615:


//--------------------- .nv.info._ZN2at6native18elementwise_kernelILi128ELi4EZNS0_15gpu_kernel_implINS0_13BinaryFunctorIlllZZZNS0_21remainder_kernel_cudaERNS_18TensorIteratorBaseEENKUlvE_clEvENKUlvE2_clEvEUlllE_EEEEvS5_RKT_EUliE_EEviT1_ --------------------------
	.section	.nv.info._ZN2at6native18elementwise_kernelILi128ELi4EZNS0_15gpu_kernel_implINS0_13BinaryFunctorIlllZZZNS0_21remainder_kernel_cudaERNS_18TensorIteratorBaseEENKUlvE_clEvENKUlvE2_clEvEUlllE_EEEEvS5_RKT_EUliE_EEviT1_,"",@"SHT_CUDA_INFO"
	.sectionflags	@""
	.align	4


	//----- nvinfo : EIATTR_CUDA_API_VERSION
	.align		4
        /*0000*/ 	.byte	0x04, 0x37
        /*0002*/ 	.short	(.L_8617 - .L_8616)
.L_8616:
        /*0004*/ 	.word	0x00000082


	//----- nvinfo : EIATTR_KPARAM_INFO
	.align		4
.L_8617:
        /*0008*/ 	.byte	0x04, 0x17
        /*000a*/ 	.short	(.L_8619 - .L_8618)
.L_8618:
        /*000c*/ 	.word	0x00000000
        /*0010*/ 	.short	0x0001
        /*0012*/ 	.short	0x0008
        /*0014*/ 	.byte	0x00, 0xf0, 0x21, 0x0a


	//----- nvinfo : EIATTR_KPARAM_INFO
	.align		4
.L_8619:
        /*0018*/ 	.byte	0x04, 0x17
        /*001a*/ 	.short	(.L_8621 - .L_8620)
.L_8620:
        /*001c*/ 	.word	0x00000000
        /*0020*/ 	.short	0x0000
        /*0022*/ 	.short	0x0000
        /*0024*/ 	.byte	0x00, 0xf0, 0x11, 0x00


	//----- nvinfo : EIATTR_SPARSE_MMA_MASK
	.align		4
.L_8621:
        /*0028*/ 	.byte	0x03, 0x50
        /*002a*/ 	.short	0x0000


	//----- nvinfo : EIATTR_MAXREG_COUNT
	.align		4
        /*002c*/ 	.byte	0x03, 0x1b
        /*002e*/ 	.short	0x0080


	//----- nvinfo : EIATTR_EXTERNS
	.align		4
        /*0030*/ 	.byte	0x04, 0x0f
        /*0032*/ 	.short	(.L_8623 - .L_8622)


	//   ....[0]....
	.align		4
.L_8622:
        /*0034*/ 	.word	index@(__assertfail)


	//----- nvinfo : EIATTR_MERCURY_ISA_VERSION
	.align		4
.L_8623:
        /*0038*/ 	.byte	0x03, 0x5f
        /*003a*/ 	.short	0x0101


	//----- nvinfo : EIATTR_SYSCALL_OFFSETS
	.align		4
        /*003c*/ 	.byte	0x04, 0x46
        /*003e*/ 	.short	(.L_8625 - .L_8624)


	//   ....[0]....
.L_8624:
        /*0040*/ 	.word	0x000024f0


	//   ....[1]....
        /*0044*/ 	.word	0x00003360


	//   ....[2]....
        /*0048*/ 	.word	0x00004450


	//   ....[3]....
        /*004c*/ 	.word	0x00006960


	//   ....[4]....
        /*0050*/ 	.word	0x000077d0


	//   ....[5]....
        /*0054*/ 	.word	0x000088c0


	//   ....[6]....
        /*0058*/ 	.word	0x0000adc0


	//   ....[7]....
        /*005c*/ 	.word	0x0000bc30


	//   ....[8]....
        /*0060*/ 	.word	0x0000cd20


	//   ....[9]....
        /*0064*/ 	.word	0x0000f210


	//   ....[10]....
        /*0068*/ 	.word	0x00010080


	//   ....[11]....
        /*006c*/ 	.word	0x00011170


	//----- nvinfo : EIATTR_EXIT_INSTR_OFFSETS
	.align		4
.L_8625:
        /*0070*/ 	.byte	0x04, 0x1c
        /*0072*/ 	.short	(.L_8627 - .L_8626)


	//   ....[0]....
.L_8626:
        /*0074*/ 	.word	0x0000cdb0


	//   ....[1]....
        /*0078*/ 	.word	0x00010450


	//   ....[2]....
        /*007c*/ 	.word	0x00010470


	//   ....[3]....
        /*0080*/ 	.word	0x000104f0


	//   ....[4]....
        /*0084*/ 	.word	0x00010510


	//   ....[5]....
        /*0088*/ 	.word	0x00010530


	//   ....[6]....
        /*008c*/ 	.word	0x000105c0


	//   ....[7]....
        /*0090*/ 	.word	0x00010600


	//   ....[8]....
        /*0094*/ 	.word	0x000106a0


	//   ....[9]....
        /*0098*/ 	.word	0x000106f0


	//   ....[10]....
        /*009c*/ 	.word	0x00010720


	//   ....[11]....
        /*00a0*/ 	.word	0x000107f0


	//   ....[12]....
        /*00a4*/ 	.word	0x00010830


	//   ....[13]....
        /*00a8*/ 	.word	0x000109c0


	//   ....[14]....
        /*00ac*/ 	.word	0x00010b20


	//   ....[15]....
        /*00b0*/ 	.word	0x00010b60


	//   ....[16]....
        /*00b4*/ 	.word	0x00010c00


	//   ....[17]....
        /*00b8*/ 	.word	0x00010d80


	//   ....[18]....
        /*00bc*/ 	.word	0x00010f00


	//   ....[19]....
        /*00c0*/ 	.word	0x00011070


	//   ....[20]....
        /*00c4*/ 	.word	0x00011180


	//   ....[21]....
        /*00c8*/ 	.word	0x000111a0


	//   ....[22]....
        /*00cc*/ 	.word	0x000111c0


	//----- nvinfo : EIATTR_MAX_THREADS
	.align		4
.L_8627:
        /*00d0*/ 	.byte	0x04, 0x05
        /*00d2*/ 	.short	(.L_8629 - .L_8628)
.L_8628:
        /*00d4*/ 	.word	0x00000080
        /*00d8*/ 	.word	0x00000001
        /*00dc*/ 	.word	0x00000001


	//----- nvinfo : EIATTR_CRS_STACK_SIZE
	.align		4
.L_8629:
        /*00e0*/ 	.byte	0x04, 0x1e
        /*00e2*/ 	.short	(.L_8631 - .L_8630)
.L_8630:
        /*00e4*/ 	.word	0x00000000


	//----- nvinfo : EIATTR_CBANK_PARAM_SIZE
	.align		4
.L_8631:
        /*00e8*/ 	.byte	0x03, 0x19
        /*00ea*/ 	.short	0x0290


	//----- nvinfo : EIATTR_PARAM_CBANK
	.align		4
        /*00ec*/ 	.byte	0x04, 0x0a
        /*00ee*/ 	.short	(.L_8633 - .L_8632)
	.align		4
.L_8632:
        /*00f0*/ 	.word	index@(.nv.constant0._ZN2at6native18elementwise_kernelILi128ELi4EZNS0_15gpu_kernel_implINS0_13BinaryFunctorIlllZZZNS0_21remainder_kernel_cudaERNS_18TensorIteratorBaseEENKUlvE_clEvENKUlvE2_clEvEUlllE_EEEEvS5_RKT_EUliE_EEviT1_)
        /*00f4*/ 	.short	0x0210
        /*00f6*/ 	.short	0x0290


	//----- nvinfo : EIATTR_SW_WAR
	.align		4
.L_8633:
        /*00f8*/ 	.byte	0x04, 0x36
        /*00fa*/ 	.short	(.L_8635 - .L_8634)
.L_8634:
        /*00fc*/ 	.word	0x00000008
.L_8635:


//--------------------- .nv.info._ZN2at6native27unrolled_elementwise_kernelINS0_13BinaryFunctorIlllZZZNS0_21remainder_kernel_cudaERNS_18TensorIteratorBaseEENKUlvE_clEvENKUlvE2_clEvEUlllE_EESt5arrayIPcLm3EELi4E23TrivialOffsetCalculatorILi2EjESC_ILi1EjENS0_6memory12LoadWithCastILi2EEENSF_13StoreWithCastILi1EEEEEviT_T0_T2_T3_T4_T5_ --------------------------
	.section	.nv.info._ZN2at6native27unrolled_elementwise_kernelINS0_13BinaryFunctorIlllZZZNS0_21remainder_kernel_cudaERNS_18TensorIteratorBaseEENKUlvE_clEvENKUlvE2_clEvEUlllE_EESt5arrayIPcLm3EELi4E23TrivialOffsetCalculatorILi2EjESC_ILi1EjENS0_6memory12LoadWithCastILi2EEENSF_13StoreWithCastILi1EEEEEviT_T0_T2_T3_T4_T5_,"",@"SHT_CUDA_INFO"
	.sectionflags	@""
	.align	4


	//----- nvinfo : EIATTR_CUDA_API_VERSION
	.align		4
        /*0000*/ 	.byte	0x04, 0x37
        /*0002*/ 	.short	(.L_8637 - .L_8636)
.L_8636:
        /*0004*/ 	.word	0x00000082


	//----- nvinfo : EIATTR_KPARAM_INFO
	.align		4
.L_8637:
        /*0008*/ 	.byte	0x04, 0x17
        /*000a*/ 	.short	(.L_8639 - .L_8638)
.L_8638:
        /*000c*/ 	.word	0x00000000
        /*0010*/ 	.short	0x0006
        /*0012*/ 	.short	0x0030
        /*0014*/ 	.byte	0x00, 0xf0, 0x21, 0x00


	//----- nvinfo : EIATTR_KPARAM_INFO
	.align		4
.L_8639:
        /*0018*/ 	.byte	0x04, 0x17
        /*001a*/ 	.short	(.L_8641 - .L_8640)
.L_8640:
        /*001c*/ 	.word	0x00000000
        /*0020*/ 	.short	0x0005
        /*0022*/ 	.short	0x0024
        /*0024*/ 	.byte	0x00, 0xf0, 0x31, 0x00


	//----- nvinfo : EIATTR_KPARAM_INFO
	.align		4
.L_8641:
        /*0028*/ 	.byte	0x04, 0x17
        /*002a*/ 	.short	(.L_8643 - .L_8642)
.L_8642:
        /*002c*/ 	.word	0x00000000
        /*0030*/ 	.short	0x0004
        /*0032*/ 	.short	0x0021
        /*0034*/ 	.byte	0x00, 0xf0, 0x05, 0x00


	//----- nvinfo : EIATTR_KPARAM_INFO
	.align		4
.L_8643:
        /*0038*/ 	.byte	0x04, 0x17
        /*003a*/ 	.short	(.L_8645 - .L_8644)
.L_8644:
        /*003c*/ 	.word	0x00000000
        /*0040*/ 	.short	0x0003
        /*0042*/ 	.short	0x0020
        /*0044*/ 	.byte	0x00, 0xf0, 0x05, 0x00


	//----- nvinfo : EIATTR_KPARAM_INFO
	.align		4
.L_8645:
        /*0048*/ 	.byte	0x04, 0x17
        /*004a*/ 	.short	(.L_8647 - .L_8646)
.L_8646:
        /*004c*/ 	.word	0x00000000
        /*0050*/ 	.short	0x0002
        /*0052*/ 	.short	0x0008
        /*0054*/ 	.byte	0x00, 0xf0, 0x61, 0x00


	//----- nvinfo : EIATTR_KPARAM_INFO
	.align		4
.L_8647:
        /*0058*/ 	.byte	0x04, 0x17
        /*005a*/ 	.short	(.L_8649 - .L_8648)
.L_8648:
        /*005c*/ 	.word	0x00000000
        /*0060*/ 	.short	0x0001
        /*0062*/ 	.short	0x0004
        /*0064*/ 	.byte	0x00, 0xf0, 0x05, 0x00


	//----- nvinfo : EIATTR_KPARAM_INFO
	.align		4
.L_8649:
        /*0068*/ 	.byte	0x04, 0x17
        /*006a*/ 	.short	(.L_8651 - .L_8650)
.L_8650:
        /*006c*/ 	.word	0x00000000
        /*0070*/ 	.short	0x0000
        /*0072*/ 	.short	0x0000
        /*0074*/ 	.byte	0x00, 0xf0, 0x11, 0x00


	//----- nvinfo : EIATTR_SPARSE_MMA_MASK
	.align		4
.L_8651:
        /*0078*/ 	.byte	0x03, 0x50
        /*007a*/ 	.short	0x0000


	//----- nvinfo : EIATTR_MAXREG_COUNT
	.align		4
        /*007c*/ 	.byte	0x03, 0x1b
        /*007e*/ 	.short	0x00ff


	//----- nvinfo : EIATTR_EXTERNS
	.align		4
        /*0080*/ 	.byte	0x04, 0x0f
        /*0082*/ 	.short	(.L_8653 - .L_8652)


	//   ....[0]....
	.align		4
.L_8652:
        /*0084*/ 	.word	index@(__assertfail)


	//----- nvinfo : EIATTR_MERCURY_ISA_VERSION
	.align		4
.L_8653:
        /*0088*/ 	.byte	0x03, 0x5f
        /*008a*/ 	.short	0x0101


	//----- nvinfo : EIATTR_SYSCALL_OFFSETS
	.align		4
        /*008c*/ 	.byte	0x04, 0x46
        /*008e*/ 	.short	(.L_8655 - .L_8654)


	//   ....[0]....
.L_8654:
        /*0090*/ 	.word	0x00000f10


	//   ....[1]....
        /*0094*/ 	.word	0x00001d90


	//   ....[2]....
        /*0098*/ 	.word	0x00002c90


	//   ....[3]....
        /*009c*/ 	.word	0x00003b10


	//   ....[4]....
        /*00a0*/ 	.word	0x00004a20


	//   ....[5]....
        /*00a4*/ 	.word	0x000058a0


	//   ....[6]....
        /*00a8*/ 	.word	0x00006790


	//   ....[7]....
        /*00ac*/ 	.word	0x00007620


	//   ....[8]....
        /*00b0*/ 	.word	0x00009220


	//   ....[9]....
        /*00b4*/ 	.word	0x0000a120


	//   ....[10]....
        /*00b8*/ 	.word	0x0000afc0


	//   ....[11]....
        /*00bc*/ 	.word	0x0000be80


	//----- nvinfo : EIATTR_EXIT_INSTR_OFFSETS
	.align		4
.L_8655:
        /*00c0*/ 	.byte	0x04, 0x1c
        /*00c2*/ 	.short	(.L_8657 - .L_8656)


	//   ....[0]....
.L_8656:
        /*00c4*/ 	.word	0x0000b040


	//   ....[1]....
        /*00c8*/ 	.word	0x0000b170


	//   ....[2]....
        /*00cc*/ 	.word	0x0000b190


	//   ....[3]....
        /*00d0*/ 	.word	0x0000b210


	//   ....[4]....
        /*00d4*/ 	.word	0x0000b230


	//   ....[5]....
        /*00d8*/ 	.word	0x0000b250


	//   ....[6]....
        /*00dc*/ 	.word	0x0000b2e0


	//   ....[7]....
        /*00e0*/ 	.word	0x0000b320


	//   ....[8]....
        /*00e4*/ 	.word	0x0000b3c0


	//   ....[9]....
        /*00e8*/ 	.word	0x0000b410


	//   ....[10]....
        /*00ec*/ 	.word	0x0000b440


	//   ....[11]....
        /*00f0*/ 	.word	0x0000b510


	//   ....[12]....
        /*00f4*/ 	.word	0x0000b550


	//   ....[13]....
        /*00f8*/ 	.word	0x0000b6e0


	//   ....[14]....
        /*00fc*/ 	.word	0x0000b840


	//   ....[15]....
        /*0100*/ 	.word	0x0000b880


	//   ....[16]....
        /*0104*/ 	.word	0x0000b920


	//   ....[17]....
        /*0108*/ 	.word	0x0000baa0


	//   ....[18]....
        /*010c*/ 	.word	0x0000bc20


	//   ....[19]....
        /*0110*/ 	.word	0x0000bd80


	//   ....[20]....
        /*0114*/ 	.word	0x0000be90


	//   ....[21]....
        /*0118*/ 	.word	0x0000beb0


	//   ....[22]....
        /*011c*/ 	.word	0x0000bed0


	//----- nvinfo : EIATTR_MAX_THREADS
	.align		4
.L_8657:
        /*0120*/ 	.byte	0x04, 0x05
        /*0122*/ 	.short	(.L_8659 - .L_8658)
.L_8658:
        /*0124*/ 	.word	0x00000080
        /*0128*/ 	.word	0x00000001
        /*012c*/ 	.word	0x00000001


	//----- nvinfo : EIATTR_CRS_STACK_SIZE
	.align		4
.L_8659:
        /*0130*/ 	.byte	0x04, 0x1e
        /*0132*/ 	.short	(.L_8661 - .L_8660)
.L_8660:
        /*0134*/ 	.word	0x00000000


	//----- nvinfo : EIATTR_CBANK_PARAM_SIZE
	.align		4
.L_8661:
        /*0138*/ 	.byte	0x03, 0x19
        /*013a*/ 	.short	0x0038


	//----- nvinfo : EIATTR_PARAM_CBANK
	.align		4
        /*013c*/ 	.byte	0x04, 0x0a
        /*013e*/ 	.short	(.L_8663 - .L_8662)
	.align		4
.L_8662:
        /*0140*/ 	.word	index@(.nv.constant0._ZN2at6native27unrolled_elementwise_kernelINS0_13BinaryFunctorIlllZZZNS0_21remainder_kernel_cudaERNS_18TensorIteratorBaseEENKUlvE_clEvENKUlvE2_clEvEUlllE_EESt5arrayIPcLm3EELi4E23TrivialOffsetCalculatorILi2EjESC_ILi1EjENS0_6memory12LoadWithCastILi2EEENSF_13StoreWithCastILi1EEEEEviT_T0_T2_T3_T4_T5_)
        /*0144*/ 	.short	0x0210
        /*0146*/ 	.short	0x0038


	//----- nvinfo : EIATTR_SW_WAR
	.align		4
.L_8663:
        /*0148*/ 	.byte	0x04, 0x36
        /*014a*/ 	.short	(.L_8665 - .L_8664)
.L_8664:
        /*014c*/ 	.word	0x00000008
.L_8665:


//--------------------- .nv.info._ZN2at6native18elementwise_kernelILi128ELi2EZNS0_22gpu_kernel_impl_nocastINS0_13BinaryFunctorIlllZZZNS0_21remainder_kernel_cudaERNS_18TensorIteratorBaseEENKUlvE_clEvENKUlvE2_clEvEUlllE_EEEEvS5_RKT_EUliE_EEviT1_ --------------------------
	.section	.nv.info._ZN2at6native18elementwise_kernelILi128ELi2EZNS0_22gpu_kernel_impl_nocastINS0_13BinaryFunctorIlllZZZNS0_21remainder_kernel_cudaERNS_18TensorIteratorBaseEENKUlvE_clEvENKUlvE2_clEvEUlllE_EEEEvS5_RKT_EUliE_EEviT1_,"",@"SHT_CUDA_INFO"
	.sectionflags	@""
	.align	4


	//----- nvinfo : EIATTR_CUDA_API_VERSION
	.align		4
        /*0000*/ 	.byte	0x04, 0x37
        /*0002*/ 	.short	(.L_8667 - .L_8666)
.L_8666:
        /*0004*/ 	.word	0x00000082


	//----- nvinfo : EIATTR_KPARAM_INFO
	.align		4
.L_8667:
        /*0008*/ 	.byte	0x04, 0x17
        /*000a*/ 	.short	(.L_8669 - .L_8668)
.L_8668:
        /*000c*/ 	.word	0x00000000
        /*0010*/ 	.short	0x0001
        /*0012*/ 	.short	0x0008
        /*0014*/ 	.byte	0x00, 0xf0, 0x21, 0x0a


	//----- nvinfo : EIATTR_KPARAM_INFO
	.align		4
.L_8669:
        /*0018*/ 	.byte	0x04, 0x17
        /*001a*/ 	.short	(.L_8671 - .L_8670)
.L_8670:
        /*001c*/ 	.word	0x00000000
        /*0020*/ 	.short	0x0000
        /*0022*/ 	.short	0x0000
        /*0024*/ 	.byte	0x00, 0xf0, 0x11, 0x00


	//----- nvinfo : EIATTR_SPARSE_MMA_MASK
	.align		4
.L_8671:
        /*0028*/ 	.byte	0x03, 0x50
        /*002a*/ 	.short	0x0000


	//----- nvinfo : EIATTR_MAXREG_COUNT
	.align		4
        /*002c*/ 	.byte	0x03, 0x1b
        /*002e*/ 	.short	0x0080


	//----- nvinfo : EIATTR_MERCURY_ISA_VERSION
	.align		4
        /*0030*/ 	.byte	0x03, 0x5f
        /*0032*/ 	.short	0x0101


	//----- nvinfo : EIATTR_EXIT_INSTR_OFFSETS
	.align		4
        /*0034*/ 	.byte	0x04, 0x1c
        /*0036*/ 	.short	(.L_8673 - .L_8672)


	//   ....[0]....
.L_8672:
        /*0038*/ 	.word	0x00001a50


	//   ....[1]....
        /*003c*/ 	.word	0x000033d0


	//----- nvinfo : EIATTR_MAX_THREADS
	.align		4
.L_8673:
        /*0040*/ 	.byte	0x04, 0x05
        /*0042*/ 	.short	(.L_8675 - .L_8674)
.L_8674:
        /*0044*/ 	.word	0x00000080
        /*0048*/ 	.word	0x00000001
        /*004c*/ 	.word	0x00000001


	//----- nvinfo : EIATTR_CRS_STACK_SIZE
	.align		4
.L_8675:
        /*0050*/ 	.byte	0x04, 0x1e
        /*0052*/ 	.short	(.L_8677 - .L_8676)
.L_8676:
        /*0054*/ 	.word	0x00000000


	//----- nvinfo : EIATTR_CBANK_PARAM_SIZE
	.align		4
.L_8677:
        /*0058*/ 	.byte	0x03, 0x19
        /*005a*/ 	.short	0x0290


	//----- nvinfo : EIATTR_PARAM_CBANK
	.align		4
        /*005c*/ 	.byte	0x04, 0x0a
        /*005e*/ 	.short	(.L_8679 - .L_8678)
	.align		4
.L_8678:
        /*0060*/ 	.word	index@(.nv.constant0._ZN2at6native18elementwise_kernelILi128ELi2EZNS0_22gpu_kernel_impl_nocastINS0_13BinaryFunctorIlllZZZNS0_21remainder_kernel_cudaERNS_18TensorIteratorBaseEENKUlvE_clEvENKUlvE2_clEvEUlllE_EEEEvS5_RKT_EUliE_EEviT1_)
        /*0064*/ 	.short	0x0210
        /*0066*/ 	.short	0x0290


	//----- nvinfo : EIATTR_SW_WAR
	.align		4
.L_8679:
        /*0068*/ 	.byte	0x04, 0x36
        /*006a*/ 	.short	(.L_8681 - .L_8680)
.L_8680:
        /*006c*/ 	.word	0x00000008
.L_8681:


//--------------------- .nv.info._ZN2at6native27unrolled_elementwise_kernelINS0_13BinaryFunctorIlllZZZNS0_21remainder_kernel_cudaERNS_18TensorIteratorBaseEENKUlvE_clEvENKUlvE2_clEvEUlllE_EESt5arrayIPcLm3EELi4E23TrivialOffsetCalculatorILi2EjESC_ILi1EjENS0_6memory15LoadWithoutCastENSF_16StoreWithoutCastEEEviT_T0_T2_T3_T4_T5_ --------------------------
	.section	.nv.info._ZN2at6native27unrolled_elementwise_kernelINS0_13BinaryFunctorIlllZZZNS0_21remainder_kernel_cudaERNS_18TensorIteratorBaseEENKUlvE_clEvENKUlvE2_clEvEUlllE_EESt5arrayIPcLm3EELi4E23TrivialOffsetCalculatorILi2EjESC_ILi1EjENS0_6memory15LoadWithoutCastENSF_16StoreWithoutCastEEEviT_T0_T2_T3_T4_T5_,"",@"SHT_CUDA_INFO"
	.sectionflags	@""
	.align	4


	//----- nvinfo : EIATTR_CUDA_API_VERSION
	.align		4
        /*0000*/ 	.byte	0x04, 0x37
        /*0002*/ 	.short	(.L_8683 - .L_8682)
.L_8682:
        /*0004*/ 	.word	0x00000082


	//----- nvinfo : EIATTR_KPARAM_INFO
	.align		4
.L_8683:
        /*0008*/ 	.byte	0x04, 0x17
        /*000a*/ 	.short	(.L_8685 - .L_8684)
.L_8684:
        /*000c*/ 	.word	0x00000000
        /*0010*/ 	.short	0x0006
        /*0012*/ 	.short	0x0023
        /*0014*/ 	.byte	0x00, 0xf0, 0x05, 0x00


	//----- nvinfo : EIATTR_KPARAM_INFO
	.align		4
.L_8685:
        /*0018*/ 	.byte	0x04, 0x17
        /*001a*/ 	.short	(.L_8687 - .L_8686)
.L_8686:
        /*001c*/ 	.word	0x00000000
        /*0020*/ 	.short	0x0005
        /*0022*/ 	.short	0x0022
        /*0024*/ 	.byte	0x00, 0xf0, 0x05, 0x00


	//----- nvinfo : EIATTR_KPARAM_INFO
	.align		4
.L_8687:
        /*0028*/ 	.byte	0x04, 0x17
        /*002a*/ 	.short	(.L_8689 - .L_8688)
.L_8688:
        /*002c*/ 	.word	0x00000000
        /*0030*/ 	.short	0x0004
        /*0032*/ 	.short	0x0021
        /*0034*/ 	.byte	0x00, 0xf0, 0x05, 0x00


	//----- nvinfo : EIATTR_KPARAM_INFO
	.align		4
.L_8689:
        /*0038*/ 	.byte	0x04, 0x17
        /*003a*/ 	.short	(.L_8691 - .L_8690)
.L_8690:
        /*003c*/ 	.word	0x00000000
        /*0040*/ 	.short	0x0003
        /*0042*/ 	.short	0x0020
        /*0044*/ 	.byte	0x00, 0xf0, 0x05, 0x00


	//----- nvinfo : EIATTR_KPARAM_INFO
	.align		4
.L_8691:
        /*0048*/ 	.byte	0x04, 0x17
        /*004a*/ 	.short	(.L_8693 - .L_8692)
.L_8692:
        /*004c*/ 	.word	0x00000000
        /*0050*/ 	.short	0x0002
        /*0052*/ 	.short	0x0008
        /*0054*/ 	.byte	0x00, 0xf0, 0x61, 0x00


	//----- nvinfo : EIATTR_KPARAM_INFO
	.align		4
.L_8693:
        /*0058*/ 	.byte	0x04, 0x17
        /*005a*/ 	.short	(.L_8695 - .L_8694)
.L_8694:
        /*005c*/ 	.word	0x00000000
        /*0060*/ 	.short	0x0001
        /*0062*/ 	.short	0x0004
        /*0064*/ 	.byte	0x00, 0xf0, 0x05, 0x00


	//----- nvinfo : EIATTR_KPARAM_INFO
	.align		4
.L_8695:
        /*0068*/ 	.byte	0x04, 0x17
        /*006a*/ 	.short	(.L_8697 - .L_8696)
.L_8696:
        /*006c*/ 	.word	0x00000000
        /*0070*/ 	.short	0x0000
        /*0072*/ 	.short	0x0000
        /*0074*/ 	.byte	0x00, 0xf0, 0x11, 0x00


	//----- nvinfo : EIATTR_SPARSE_MMA_MASK
	.align		4
.L_8697:
        /*0078*/ 	.byte	0x03, 0x50
        /*007a*/ 	.short	0x0000


	//----- nvinfo : EIATTR_MAXREG_COUNT
	.align		4
        /*007c*/ 	.byte	0x03, 0x1b
        /*007e*/ 	.short	0x00ff


	//----- nvinfo : EIATTR_MERCURY_ISA_VERSION
	.align		4
        /*0080*/ 	.byte	0x03, 0x5f
        /*0082*/ 	.short	0x0101


	//----- nvinfo : EIATTR_EXIT_INSTR_OFFSETS
	.align		4
        /*0084*/ 	.byte	0x04, 0x1c
        /*0086*/ 	.short	(.L_8699 - .L_8698)


	//   ....[0]....
.L_8698:
        /*0088*/ 	.word	0x00001070


	//   ....[1]....
        /*008c*/ 	.word	0x000010d0


	//----- nvinfo : EIATTR_MAX_THREADS
	.align		4
.L_8699:
        /*0090*/ 	.byte	0x04, 0x05
        /*0092*/ 	.short	(.L_8701 - .L_8700)
.L_8700:
        /*0094*/ 	.word	0x00000080
        /*0098*/ 	.word	0x00000001
        /*009c*/ 	.word	0x00000001


	//----- nvinfo : EIATTR_CRS_STACK_SIZE
	.align		4
.L_8701:
        /*00a0*/ 	.byte	0x04, 0x1e
        /*00a2*/ 	.short	(.L_8703 - .L_8702)
.L_8702:
        /*00a4*/ 	.word	0x00000000


	//----- nvinfo : EIATTR_CBANK_PARAM_SIZE
	.align		4
.L_8703:
        /*00a8*/ 	.byte	0x03, 0x19
        /*00aa*/ 	.short	0x0024


	//----- nvinfo : EIATTR_PARAM_CBANK
	.align		4
        /*00ac*/ 	.byte	0x04, 0x0a
        /*00ae*/ 	.short	(.L_8705 - .L_8704)
	.align		4
.L_8704:
        /*00b0*/ 	.word	index@(.nv.constant0._ZN2at6native27unrolled_elementwise_kernelINS0_13BinaryFunctorIlllZZZNS0_21remainder_kernel_cudaERNS_18TensorIteratorBaseEENKUlvE_clEvENKUlvE2_clEvEUlllE_EESt5arrayIPcLm3EELi4E23TrivialOffsetCalculatorILi2EjESC_ILi1EjENS0_6memory15LoadWithoutCastENSF_16StoreWithoutCastEEEviT_T0_T2_T3_T4_T5_)
        /*00b4*/ 	.short	0x0210
        /*00b6*/ 	.short	0x0024


	//----- nvinfo : EIATTR_SW_WAR
	.align		4
.L_8705:
        /*00b8*/ 	.byte	0x04, 0x36
        /*00ba*/ 	.short	(.L_8707 - .L_8706)
.L_8706:
        /*00bc*/ 	.word	0x00000008
.L_8707:


//--------------------- .nv.info._ZN2at6native29vectorized_elementwise_kernelILi2ENS0_13BinaryFunctorIlllZZZNS0_21remainder_kernel_cudaERNS_18TensorIteratorBaseEENKUlvE_clEvENKUlvE2_clEvEUlllE_EESt5arrayIPcLm3EEEEviT0_T1_ --------------------------
	.section	.nv.info._ZN2at6native29vectorized_elementwise_kernelILi2ENS0_13BinaryFunctorIlllZZZNS0_21remainder_kernel_cudaERNS_18TensorIteratorBaseEENKUlvE_clEvENKUlvE2_clEvEUlllE_EESt5arrayIPcLm3EEEEviT0_T1_,"",@"SHT_CUDA_INFO"
	.sectionflags	@""
	.align	4


	//----- nvinfo : EIATTR_CUDA_API_VERSION
	.align		4
        /*0000*/ 	.byte	0x04, 0x37
        /*0002*/ 	.short	(.L_8709 - .L_8708)
.L_8708:
        /*0004*/ 	.word	0x00000082


	//----- nvinfo : EIATTR_KPARAM_INFO
	.align		4
.L_8709:
        /*0008*/ 	.byte	0x04, 0x17
        /*000a*/ 	.short	(.L_8711 - .L_8710)
.L_8710:
        /*000c*/ 	.word	0x00000000
        /*0010*/ 	.short	0x0002
        /*0012*/ 	.short	0x0008
        /*0014*/ 	.byte	0x00, 0xf0, 0x61, 0x00


	//----- nvinfo : EIATTR_KPARAM_INFO
	.align		4
.L_8711:
        /*0018*/ 	.byte	0x04, 0x17
        /*001a*/ 	.short	(.L_8713 - .L_8712)
.L_8712:
        /*001c*/ 	.word	0x00000000
        /*0020*/ 	.short	0x0001
        /*0022*/ 	.short	0x0004
        /*0024*/ 	.byte	0x00, 0xf0, 0x05, 0x00


	//----- nvinfo : EIATTR_KPARAM_INFO
	.align		4
.L_8713:
        /*0028*/ 	.byte	0x04, 0x17
        /*002a*/ 	.short	(.L_8715 - .L_8714)
.L_8714:
        /*002c*/ 	.word	0x00000000
        /*0030*/ 	.short	0x0000
        /*0032*/ 	.short	0x0000
        /*0034*/ 	.byte	0x00, 0xf0, 0x11, 0x00


	//----- nvinfo : EIATTR_SPARSE_MMA_MASK
	.align		4
.L_8715:
        /*0038*/ 	.byte	0x03, 0x50
        /*003a*/ 	.short	0x0000


	//----- nvinfo : EIATTR_MAXREG_COUNT
	.align		4
        /*003c*/ 	.byte	0x03, 0x1b
        /*003e*/ 	.short	0x00ff


	//----- nvinfo : EIATTR_MERCURY_ISA_VERSION
	.align		4
        /*0040*/ 	.byte	0x03, 0x5f
        /*0042*/ 	.short	0x0101


	//----- nvinfo : EIATTR_EXIT_INSTR_OFFSETS
	.align		4
        /*0044*/ 	.byte	0x04, 0x1c
        /*0046*/ 	.short	(.L_8717 - .L_8716)


	//   ....[0]....
.L_8716:
        /*0048*/ 	.word	0x00001850


	//   ....[1]....
        /*004c*/ 	.word	0x00003a10


	//   ....[2]....
        /*0050*/ 	.word	0x00003a70


	//----- nvinfo : EIATTR_MAX_THREADS
	.align		4
.L_8717:
        /*0054*/ 	.byte	0x04, 0x05
        /*0056*/ 	.short	(.L_8719 - .L_8718)
.L_8718:
        /*0058*/ 	.word	0x00000080
        /*005c*/ 	.word	0x00000001
        /*0060*/ 	.word	0x00000001


	//----- nvinfo : EIATTR_CRS_STACK_SIZE
	.align		4
.L_8719:
        /*0064*/ 	.byte	0x04, 0x1e
        /*0066*/ 	.short	(.L_8721 - .L_8720)
.L_8720:
        /*0068*/ 	.word	0x00000000


	//----- nvinfo : EIATTR_CBANK_PARAM_SIZE
	.align		4
.L_8721:
        /*006c*/ 	.byte	0x03, 0x19
        /*006e*/ 	.short	0x0020


	//----- nvinfo : EIATTR_PARAM_CBANK
	.align		4
        /*0070*/ 	.byte	0x04, 0x0a
        /*0072*/ 	.short	(.L_8723 - .L_8722)
	.align		4
.L_8722:
        /*0074*/ 	.word	index@(.nv.constant0._ZN2at6native29vectorized_elementwise_kernelILi2ENS0_13BinaryFunctorIlllZZZNS0_21remainder_kernel_cudaERNS_18TensorIteratorBaseEENKUlvE_clEvENKUlvE2_clEvEUlllE_EESt5arrayIPcLm3EEEEviT0_T1_)
        /*0078*/ 	.short	0x0210
        /*007a*/ 	.short	0x0020


	//----- nvinfo : EIATTR_SW_WAR
	.align		4
.L_8723:
        /*007c*/ 	.byte	0x04, 0x36
        /*007e*/ 	.short	(.L_8725 - .L_8724)
.L_8724:
        /*0080*/ 	.word	0x00000008
.L_8725:


//--------------------- .nv.info._ZN2at6native29vectorized_elementwise_kernelILi4ENS0_13BinaryFunctorIlllZZZNS0_21remainder_kernel_cudaERNS_18TensorIteratorBaseEENKUlvE_clEvENKUlvE2_clEvEUlllE_EESt5arrayIPcLm3EEEEviT0_T1_ --------------------------
	.section	.nv.info._ZN2at6native29vectorized_elementwise_kernelILi4ENS0_13BinaryFunctorIlllZZZNS0_21remainder_kernel_cudaERNS_18TensorIteratorBaseEENKUlvE_clEvENKUlvE2_clEvEUlllE_EESt5arrayIPcLm3EEEEviT0_T1_,"",@"SHT_CUDA_INFO"
	.sectionflags	@""
	.align	4


	//----- nvinfo : EIATTR_CUDA_API_VERSION
	.align		4
        /*0000*/ 	.byte	0x04, 0x37
        /*0002*/ 	.short	(.L_8727 - .L_8726)
.L_8726:
        /*0004*/ 	.word	0x00000082


	//----- nvinfo : EIATTR_KPARAM_INFO
	.align		4
.L_8727:
        /*0008*/ 	.byte	0x04, 0x17
        /*000a*/ 	.short	(.L_8729 - .L_8728)
.L_8728:
        /*000c*/ 	.word	0x00000000
        /*0010*/ 	.short	0x0002
        /*0012*/ 	.short	0x0008
        /*0014*/ 	.byte	0x00, 0xf0, 0x61, 0x00


	//----- nvinfo : EIATTR_KPARAM_INFO
	.align		4
.L_8729:
        /*0018*/ 	.byte	0x04, 0x17
        /*001a*/ 	.short	(.L_8731 - .L_8730)
.L_8730:
        /*001c*/ 	.word	0x00000000
        /*0020*/ 	.short	0x0001
        /*0022*/ 	.short	0x0004
        /*0024*/ 	.byte	0x00, 0xf0, 0x05, 0x00


	//----- nvinfo : EIATTR_KPARAM_INFO
	.align		4
.L_8731:
        /*0028*/ 	.byte	0x04, 0x17
        /*002a*/ 	.short	(.L_8733 - .L_8732)
.L_8732:
        /*002c*/ 	.word	0x00000000
        /*0030*/ 	.short	0x0000
        /*0032*/ 	.short	0x0000
        /*0034*/ 	.byte	0x00, 0xf0, 0x11, 0x00


	//----- nvinfo : EIATTR_SPARSE_MMA_MASK
	.align		4
.L_8733:
        /*0038*/ 	.byte	0x03, 0x50
        /*003a*/ 	.short	0x0000


	//----- nvinfo : EIATTR_MAXREG_COUNT
	.align		4
        /*003c*/ 	.byte	0x03, 0x1b
        /*003e*/ 	.short	0x00ff


	//----- nvinfo : EIATTR_MERCURY_ISA_VERSION
	.align		4
        /*0040*/ 	.byte	0x03, 0x5f
        /*0042*/ 	.short	0x0101


	//----- nvinfo : EIATTR_EXIT_INSTR_OFFSETS
	.align		4
        /*0044*/ 	.byte	0x04, 0x1c
        /*0046*/ 	.short	(.L_8735 - .L_8734)


	//   ....[0]....
.L_8734:
        /*0048*/ 	.word	0x00001850


	//   ....[1]....
        /*004c*/ 	.word	0x00003a10


	//   ....[2]....
        /*0050*/ 	.word	0x00003a70


	//----- nvinfo : EIATTR_MAX_THREADS
	.align		4
.L_8735:
        /*0054*/ 	.byte	0x04, 0x05
        /*0056*/ 	.short	(.L_8737 - .L_8736)
.L_8736:
        /*0058*/ 	.word	0x00000080
        /*005c*/ 	.word	0x00000001
        /*0060*/ 	.word	0x00000001


	//----- nvinfo : EIATTR_CRS_STACK_SIZE
	.align		4
.L_8737:
        /*0064*/ 	.byte	0x04, 0x1e
        /*0066*/ 	.short	(.L_8739 - .L_8738)
.L_8738:
        /*0068*/ 	.word	0x00000000


	//----- nvinfo : EIATTR_CBANK_PARAM_SIZE
	.align		4
.L_8739:
        /*006c*/ 	.byte	0x03, 0x19
        /*006e*/ 	.short	0x0020


	//----- nvinfo : EIATTR_PARAM_CBANK
	.align		4
        /*0070*/ 	.byte	0x04, 0x0a
        /*0072*/ 	.short	(.L_8741 - .L_8740)
	.align		4
.L_8740:
        /*0074*/ 	.word	index@(.nv.constant0._ZN2at6native29vectorized_elementwise_kernelILi4ENS0_13BinaryFunctorIlllZZZNS0_21remainder_kernel_cudaERNS_18TensorIteratorBaseEENKUlvE_clEvENKUlvE2_clEvEUlllE_EESt5arrayIPcLm3EEEEviT0_T1_)
        /*0078*/ 	.short	0x0210
        /*007a*/ 	.short	0x0020


	//----- nvinfo : EIATTR_SW_WAR
	.align		4
.L_8741:
        /*007c*/ 	.byte	0x04, 0x36
        /*007e*/ 	.short	(.L_8743 - .L_8742)
.L_8742:
        /*0080*/ 	.word	0x00000008
.L_8743:


//--------------------- .nv.info._ZN2at6native29vectorized_elementwise_kernelILi8ENS0_13BinaryFunctorIlllZZZNS0_21remainder_kernel_cudaERNS_18TensorIteratorBaseEENKUlvE_clEvENKUlvE2_clEvEUlllE_EESt5arrayIPcLm3EEEEviT0_T1_ --------------------------
	.section	.nv.info._ZN2at6native29vectorized_elementwise_kernelILi8ENS0_13BinaryFunctorIlllZZZNS0_21remainder_kernel_cudaERNS_18TensorIteratorBaseEENKUlvE_clEvENKUlvE2_clEvEUlllE_EESt5arrayIPcLm3EEEEviT0_T1_,"",@"SHT_CUDA_INFO"
	.sectionflags	@""
	.align	4


	//----- nvinfo : EIATTR_CUDA_API_VERSION
	.align		4
        /*0000*/ 	.byte	0x04, 0x37
        /*0002*/ 	.short	(.L_8745 - .L_8744)
.L_8744:
        /*0004*/ 	.word	0x00000082


	//----- nvinfo : EIATTR_KPARAM_INFO
	.align		4
.L_8745:
        /*0008*/ 	.byte	0x04, 0x17
        /*000a*/ 	.short	(.L_8747 - .L_8746)
.L_8746:
        /*000c*/ 	.word	0x00000000
        /*0010*/ 	.short	0x0002
        /*0012*/ 	.short	0x0008
        /*0014*/ 	.byte	0x00, 0xf0, 0x61, 0x00


	//----- nvinfo : EIATTR_KPARAM_INFO
	.align		4
.L_8747:
        /*0018*/ 	.byte	0x04, 0x17
        /*001a*/ 	.short	(.L_8749 - .L_8748)
.L_8748:
        /*001c*/ 	.word	0x00000000
        /*0020*/ 	.short	0x0001
        /*0022*/ 	.short	0x0004
        /*0024*/ 	.byte	0x00, 0xf0, 0x05, 0x00


	//----- nvinfo : EIATTR_KPARAM_INFO
	.align		4
.L_8749:
        /*0028*/ 	.byte	0x04, 0x17
        /*002a*/ 	.short	(.L_8751 - .L_8750)
.L_8750:
        /*002c*/ 	.word	0x00000000
        /*0030*/ 	.short	0x0000
        /*0032*/ 	.short	0x0000
        /*0034*/ 	.byte	0x00, 0xf0, 0x11, 0x00


	//----- nvinfo : EIATTR_SPARSE_MMA_MASK
	.align		4
.L_8751:
        /*0038*/ 	.byte	0x03, 0x50
        /*003a*/ 	.short	0x0000


	//----- nvinfo : EIATTR_MAXREG_COUNT
	.align		4
        /*003c*/ 	.byte	0x03, 0x1b
        /*003e*/ 	.short	0x00ff


	//----- nvinfo : EIATTR_MERCURY_ISA_VERSION
	.align		4
        /*0040*/ 	.byte	0x03, 0x5f
        /*0042*/ 	.short	0x0101


	//----- nvinfo : EIATTR_EXIT_INSTR_OFFSETS
	.align		4
        /*0044*/ 	.byte	0x04, 0x1c
        /*0046*/ 	.short	(.L_8753 - .L_8752)


	//   ....[0]....
.L_8752:
        /*0048*/ 	.word	0x00001850


	//   ....[1]....
        /*004c*/ 	.word	0x00003a10


	//   ....[2]....
        /*0050*/ 	.word	0x00003a70


	//----- nvinfo : EIATTR_MAX_THREADS
	.align		4
.L_8753:
        /*0054*/ 	.byte	0x04, 0x05
        /*0056*/ 	.short	(.L_8755 - .L_8754)
.L_8754:
        /*0058*/ 	.word	0x00000080
        /*005c*/ 	.word	0x00000001
        /*0060*/ 	.word	0x00000001


	//----- nvinfo : EIATTR_CRS_STACK_SIZE
	.align		4
.L_8755:
        /*0064*/ 	.byte	0x04, 0x1e
        /*0066*/ 	.short	(.L_8757 - .L_8756)
.L_8756:
        /*0068*/ 	.word	0x00000000


	//----- nvinfo : EIATTR_CBANK_PARAM_SIZE
	.align		4
.L_8757:
        /*006c*/ 	.byte	0x03, 0x19
        /*006e*/ 	.short	0x0020


	//----- nvinfo : EIATTR_PARAM_CBANK
	.align		4
        /*0070*/ 	.byte	0x04, 0x0a
        /*0072*/ 	.short	(.L_8759 - .L_8758)
	.align		4
.L_8758:
        /*0074*/ 	.word	index@(.nv.constant0._ZN2at6native29vectorized_elementwise_kernelILi8ENS0_13BinaryFunctorIlllZZZNS0_21remainder_kernel_cudaERNS_18TensorIteratorBaseEENKUlvE_clEvENKUlvE2_clEvEUlllE_EESt5arrayIPcLm3EEEEviT0_T1_)
        /*0078*/ 	.short	0x0210
        /*007a*/ 	.short	0x0020


	//----- nvinfo : EIATTR_SW_WAR
	.align		4
.L_8759:
        /*007c*/ 	.byte	0x04, 0x36
        /*007e*/ 	.short	(.L_8761 - .L_8760)
.L_8760:
        /*0080*/ 	.word	0x00000008
.L_8761:


//--------------------- .nv.info._ZN2at6native18elementwise_kernelILi128ELi4EZNS0_15gpu_kernel_implINS0_13BUnaryFunctorIlllZZZNS0_21remainder_kernel_cudaERNS_18TensorIteratorBaseEENKUlvE_clEvENKUlvE2_clEvEUlllE_EEEEvS5_RKT_EUliE_EEviT1_ --------------------------
	.section	.nv.info._ZN2at6native18elementwise_kernelILi128ELi4EZNS0_15gpu_kernel_implINS0_13BUnaryFunctorIlllZZZNS0_21remainder_kernel_cudaERNS_18TensorIteratorBaseEENKUlvE_clEvENKUlvE2_clEvEUlllE_EEEEvS5_RKT_EUliE_EEviT1_,"",@"SHT_CUDA_INFO"
	.sectionflags	@""
	.align	4


	//----- nvinfo : EIATTR_CUDA_API_VERSION
	.align		4
        /*0000*/ 	.byte	0x04, 0x37
        /*0002*/ 	.short	(.L_8763 - .L_8762)
.L_8762:
        /*0004*/ 	.word	0x00000082


	//----- nvinfo : EIATTR_KPARAM_INFO
	.align		4
.L_8763:
        /*0008*/ 	.byte	0x04, 0x17
        /*000a*/ 	.short	(.L_8765 - .L_8764)
.L_8764:
        /*000c*/ 	.word	0x00000000
        /*0010*/ 	.short	0x0001
        /*0012*/ 	.short	0x0008
        /*0014*/ 	.byte	0x00, 0xf0, 0xa1, 0x08


	//----- nvinfo : EIATTR_KPARAM_INFO
	.align		4
.L_8765:
        /*0018*/ 	.byte	0x04, 0x17
        /*001a*/ 	.short	(.L_8767 - .L_8766)
.L_8766:
        /*001c*/ 	.word	0x00000000
        /*0020*/ 	.short	0x0000
        /*0022*/ 	.short	0x0000
        /*0024*/ 	.byte	0x00, 0xf0, 0x11, 0x00


	//----- nvinfo : EIATTR_SPARSE_MMA_MASK
	.align		4
.L_8767:
        /*0028*/ 	.byte	0x03, 0x50
        /*002a*/ 	.short	0x0000


	//----- nvinfo : EIATTR_MAXREG_COUNT
	.align		4
        /*002c*/ 	.byte	0x03, 0x1b
        /*002e*/ 	.short	0x0080


	//----- nvinfo : EIATTR_EXTERNS
	.align		4
        /*0030*/ 	.byte	0x04, 0x0f
        /*0032*/ 	.short	(.L_8769 - .L_8768)


	//   ....[0]....
	.align		4
.L_8768:
        /*0034*/ 	.word	index@(__assertfail)


	//----- nvinfo : EIATTR_MERCURY_ISA_VERSION
	.align		4
.L_8769:
        /*0038*/ 	.byte	0x03, 0x5f
        /*003a*/ 	.short	0x0101


	//----- nvinfo : EIATTR_SYSCALL_OFFSETS
	.align		4
        /*003c*/ 	.byte	0x04, 0x46
        /*003e*/ 	.short	(.L_8771 - .L_8770)


	//   ....[0]....
.L_8770:
        /*0040*/ 	.word	0x000021d0


	//   ....[1]....
        /*0044*/ 	.word	0x000032c0


	//   ....[2]....
        /*0048*/ 	.word	0x000054a0


	//   ....[3]....
        /*004c*/ 	.word	0x00006590


	//   ....[4]....
        /*0050*/ 	.word	0x00008760


	//   ....[5]....
        /*0054*/ 	.word	0x00009850


	//   ....[6]....
        /*0058*/ 	.word	0x0000ba10


	//   ....[7]....
        /*005c*/ 	.word	0x0000cb10


	//----- nvinfo : EIATTR_EXIT_INSTR_OFFSETS
	.align		4
.L_8771:
        /*0060*/ 	.byte	0x04, 0x1c
        /*0062*/ 	.short	(.L_8773 - .L_8772)


	//   ....[0]....
.L_8772:
        /*0064*/ 	.word	0x000098e0


	//   ....[1]....
        /*0068*/ 	.word	0x0000bdf0


	//   ....[2]....
        /*006c*/ 	.word	0x0000be10


	//   ....[3]....
        /*0070*/ 	.word	0x0000be90


	//   ....[4]....
        /*0074*/ 	.word	0x0000beb0


	//   ....[5]....
        /*0078*/ 	.word	0x0000bed0


	//   ....[6]....
        /*007c*/ 	.word	0x0000bf60


	//   ....[7]....
        /*0080*/ 	.word	0x0000bfa0


	//   ....[8]....
        /*0084*/ 	.word	0x0000c040


	//   ....[9]....
        /*0088*/ 	.word	0x0000c090


	//   ....[10]....
        /*008c*/ 	.word	0x0000c0c0


	//   ....[11]....
        /*0090*/ 	.word	0x0000c190


	//   ....[12]....
        /*0094*/ 	.word	0x0000c1d0


	//   ....[13]....
        /*0098*/ 	.word	0x0000c360


	//   ....[14]....
        /*009c*/ 	.word	0x0000c4c0


	//   ....[15]....
        /*00a0*/ 	.word	0x0000c500


	//   ....[16]....
        /*00a4*/ 	.word	0x0000c5a0


	//   ....[17]....
        /*00a8*/ 	.word	0x0000c720


	//   ....[18]....
        /*00ac*/ 	.word	0x0000c8a0


	//   ....[19]....
        /*00b0*/ 	.word	0x0000ca10


	//   ....[20]....
        /*00b4*/ 	.word	0x0000cb20


	//   ....[21]....
        /*00b8*/ 	.word	0x0000cb40


	//   ....[22]....
        /*00bc*/ 	.word	0x0000cb60


	//----- nvinfo : EIATTR_MAX_THREADS
	.align		4
.L_8773:
        /*00c0*/ 	.byte	0x04, 0x05
        /*00c2*/ 	.short	(.L_8775 - .L_8774)
.L_8774:
        /*00c4*/ 	.word	0x00000080
        /*00c8*/ 	.word	0x00000001
        /*00cc*/ 	.word	0x00000001


	//----- nvinfo : EIATTR_CRS_STACK_SIZE
	.align		4
.L_8775:
        /*00d0*/ 	.byte	0x04, 0x1e
        /*00d2*/ 	.short	(.L_8777 - .L_8776)
.L_8776:
        /*00d4*/ 	.word	0x00000000


	//----- nvinfo : EIATTR_CBANK_PARAM_SIZE
	.align		4
.L_8777:
        /*00d8*/ 	.byte	0x03, 0x19
        /*00da*/ 	.short	0x0230


	//----- nvinfo : EIATTR_PARAM_CBANK
	.align		4
        /*00dc*/ 	.byte	0x04, 0x0a
        /*00de*/ 	.short	(.L_8779 - .L_8778)
	.align		4
.L_8778:
        /*00e0*/ 	.word	index@(.nv.constant0._ZN2at6native18elementwise_kernelILi128ELi4EZNS0_15gpu_kernel_implINS0_13BUnaryFunctorIlllZZZNS0_21remainder_kernel_cudaERNS_18TensorIteratorBaseEENKUlvE_clEvENKUlvE2_clEvEUlllE_EEEEvS5_RKT_EUliE_EEviT1_)
        /*00e4*/ 	.short	0x0210
        /*00e6*/ 	.short	0x0230


	//----- nvinfo : EIATTR_SW_WAR
	.align		4
.L_8779:
        /*00e8*/ 	.byte	0x04, 0x36
        /*00ea*/ 	.short	(.L_8781 - .L_8780)
.L_8780:
        /*00ec*/ 	.word	0x00000008
.L_8781:


//--------------------- .nv.info._ZN2at6native27unrolled_elementwise_kernelINS0_13BUnaryFunctorIlllZZZNS0_21remainder_kernel_cudaERNS_18TensorIteratorBaseEENKUlvE_clEvENKUlvE2_clEvEUlllE_EESt5arrayIPcLm2EELi4E23TrivialOffsetCalculatorILi1EjESD_NS0_6memory12LoadWithCastILi1EEENSE_13StoreWithCastILi1EEEEEviT_T0_T2_T3_T4_T5_ --------------------------
	.section	.nv.info._ZN2at6native27unrolled_elementwise_kernelINS0_13BUnaryFunctorIlllZZZNS0_21remainder_kernel_cudaERNS_18TensorIteratorBaseEENKUlvE_clEvENKUlvE2_clEvEUlllE_EESt5arrayIPcLm2EELi4E23TrivialOffsetCalculatorILi1EjESD_NS0_6memory12LoadWithCastILi1EEENSE_13StoreWithCastILi1EEEEEviT_T0_T2_T3_T4_T5_,"",@"SHT_CUDA_INFO"
	.sectionflags	@""
	.align	4


	//----- nvinfo : EIATTR_CUDA_API_VERSION
	.align		4
        /*0000*/ 	.byte	0x04, 0x37
        /*0002*/ 	.short	(.L_8783 - .L_8782)
.L_8782:
        /*0004*/ 	.word	0x00000082


	//----- nvinfo : EIATTR_KPARAM_INFO
	.align		4
.L_8783:
        /*0008*/ 	.byte	0x04, 0x17
        /*000a*/ 	.short	(.L_8785 - .L_8784)
.L_8784:
        /*000c*/ 	.word	0x00000000
        /*0010*/ 	.short	0x0006
        /*0012*/ 	.short	0x0034
        /*0014*/ 	.byte	0x00, 0xf0, 0x21, 0x00


	//----- nvinfo : EIATTR_KPARAM_INFO
	.align		4
.L_8785:
        /*0018*/ 	.byte	0x04, 0x17
        /*001a*/ 	.short	(.L_8787 - .L_8786)
.L_8786:
        /*001c*/ 	.word	0x00000000
        /*0020*/ 	.short	0x0005
        /*0022*/ 	.short	0x002c
        /*0024*/ 	.byte	0x00, 0xf0, 0x21, 0x00


	//----- nvinfo : EIATTR_KPARAM_INFO
	.align		4
.L_8787:
        /*0028*/ 	.byte	0x04, 0x17
        /*002a*/ 	.short	(.L_8789 - .L_8788)
.L_8788:
        /*002c*/ 	.word	0x00000000
        /*0030*/ 	.short	0x0004
        /*0032*/ 	.short	0x0029
        /*0034*/ 	.byte	0x00, 0xf0, 0x05, 0x00


	//----- nvinfo : EIATTR_KPARAM_INFO
	.align		4
.L_8789:
        /*0038*/ 	.byte	0x04, 0x17
        /*003a*/ 	.short	(.L_8791 - .L_8790)
.L_8790:
        /*003c*/ 	.word	0x00000000
        /*0040*/ 	.short	0x0003
        /*0042*/ 	.short	0x0028
        /*0044*/ 	.byte	0x00, 0xf0, 0x05, 0x00


	//----- nvinfo : EIATTR_KPARAM_INFO
	.align		4
.L_8791:
        /*0048*/ 	.byte	0x04, 0x17
        /*004a*/ 	.short	(.L_8793 - .L_8792)
.L_8792:
        /*004c*/ 	.word	0x00000000
        /*0050*/ 	.short	0x0002
        /*0052*/ 	.short	0x0018
        /*0054*/ 	.byte	0x00, 0xf0, 0x41, 0x00


	//----- nvinfo : EIATTR_KPARAM_INFO
	.align		4
.L_8793:
        /*0058*/ 	.byte	0x04, 0x17
        /*005a*/ 	.short	(.L_8795 - .L_8794)
.L_8794:
        /*005c*/ 	.word	0x00000000
        /*0060*/ 	.short	0x0001
        /*0062*/ 	.short	0x0008
        /*0064*/ 	.byte	0x00, 0xf0, 0x41, 0x00


	//----- nvinfo : EIATTR_KPARAM_INFO
	.align		4
.L_8795:
        /*0068*/ 	.byte	0x04, 0x17
        /*006a*/ 	.short	(.L_8797 - .L_8796)
.L_8796:
        /*006c*/ 	.word	0x00000000
        /*0070*/ 	.short	0x0000
        /*0072*/ 	.short	0x0000
        /*0074*/ 	.byte	0x00, 0xf0, 0x11, 0x00


	//----- nvinfo : EIATTR_SPARSE_MMA_MASK
	.align		4
.L_8797:
        /*0078*/ 	.byte	0x03, 0x50
        /*007a*/ 	.short	0x0000


	//----- nvinfo : EIATTR_MAXREG_COUNT
	.align		4
        /*007c*/ 	.byte	0x03, 0x1b
        /*007e*/ 	.short	0x00ff


	//----- nvinfo : EIATTR_EXTERNS
	.align		4
        /*0080*/ 	.byte	0x04, 0x0f
        /*0082*/ 	.short	(.L_8799 - .L_8798)


	//   ....[0]....
	.align		4
.L_8798:
        /*0084*/ 	.word	index@(__assertfail)


	//----- nvinfo : EIATTR_MERCURY_ISA_VERSION
	.align		4
.L_8799:
        /*0088*/ 	.byte	0x03, 0x5f
        /*008a*/ 	.short	0x0101


	//----- nvinfo : EIATTR_SYSCALL_OFFSETS
	.align		4
        /*008c*/ 	.byte	0x04, 0x46
        /*008e*/ 	.short	(.L_8801 - .L_8800)


	//   ....[0]....
.L_8800:
        /*0090*/ 	.word	0x00000ef0


	//   ....[1]....
        /*0094*/ 	.word	0x00001df0


	//   ....[2]....
        /*0098*/ 	.word	0x00002d00


	//   ....[3]....
        /*009c*/ 	.word	0x00003be0


	//   ....[4]....
        /*00a0*/ 	.word	0x00005840


	//   ....[5]....
        /*00a4*/ 	.word	0x00006740


	//   ....[6]....
        /*00a8*/ 	.word	0x00007600


	//   ....[7]....
        /*00ac*/ 	.word	0x000084c0


	//----- nvinfo : EIATTR_EXIT_INSTR_OFFSETS
	.align		4
.L_8801:
        /*00b0*/ 	.byte	0x04, 0x1c
        /*00b2*/ 	.short	(.L_8803 - .L_8802)


	//   ....[0]....
.L_8802:
        /*00b4*/ 	.word	0x00007680


	//   ....[1]....
        /*00b8*/ 	.word	0x000077b0


	//   ....[2]....
        /*00bc*/ 	.word	0x000077d0


	//   ....[3]....
        /*00c0*/ 	.word	0x00007850


	//   ....[4]....
        /*00c4*/ 	.word	0x00007870


	//   ....[5]....
        /*00c8*/ 	.word	0x00007890


	//   ....[6]....
        /*00cc*/ 	.word	0x00007920


	//   ....[7]....
        /*00d0*/ 	.word	0x00007960


	//   ....[8]....
        /*00d4*/ 	.word	0x00007a00


	//   ....[9]....
        /*00d8*/ 	.word	0x00007a50


	//   ....[10]....
        /*00dc*/ 	.word	0x00007a80


	//   ....[11]....
        /*00e0*/ 	.word	0x00007b50


	//   ....[12]....
        /*00e4*/ 	.word	0x00007b90


	//   ....[13]....
        /*00e8*/ 	.word	0x00007d20


	//   ....[14]....
        /*00ec*/ 	.word	0x00007e80


	//   ....[15]....
        /*00f0*/ 	.word	0x00007ec0


	//   ....[16]....
        /*00f4*/ 	.word	0x00007f60


	//   ....[17]....
        /*00f8*/ 	.word	0x000080e0


	//   ....[18]....
        /*00fc*/ 	.word	0x00008260


	//   ....[19]....
        /*0100*/ 	.word	0x000083c0


	//   ....[20]....
        /*0104*/ 	.word	0x000084d0


	//   ....[21]....
        /*0108*/ 	.word	0x000084f0


	//   ....[22]....
        /*010c*/ 	.word	0x00008510


	//----- nvinfo : EIATTR_MAX_THREADS
	.align		4
.L_8803:
        /*0110*/ 	.byte	0x04, 0x05
        /*0112*/ 	.short	(.L_8805 - .L_8804)
.L_8804:
        /*0114*/ 	.word	0x00000080
        /*0118*/ 	.word	0x00000001
        /*011c*/ 	.word	0x00000001


	//----- nvinfo : EIATTR_CRS_STACK_SIZE
	.align		4
.L_8805:
        /*0120*/ 	.byte	0x04, 0x1e
        /*0122*/ 	.short	(.L_8807 - .L_8806)
.L_8806:
        /*0124*/ 	.word	0x00000000


	//----- nvinfo : EIATTR_CBANK_PARAM_SIZE
	.align		4
.L_8807:
        /*0128*/ 	.byte	0x03, 0x19
        /*012a*/ 	.short	0x003c


	//----- nvinfo : EIATTR_PARAM_CBANK
	.align		4
        /*012c*/ 	.byte	0x04, 0x0a
        /*012e*/ 	.short	(.L_8809 - .L_8808)
	.align		4
.L_8808:
        /*0130*/ 	.word	index@(.nv.constant0._ZN2at6native27unrolled_elementwise_kernelINS0_13BUnaryFunctorIlllZZZNS0_21remainder_kernel_cudaERNS_18TensorIteratorBaseEENKUlvE_clEvENKUlvE2_clEvEUlllE_EESt5arrayIPcLm2EELi4E23TrivialOffsetCalculatorILi1EjESD_NS0_6memory12LoadWithCastILi1EEENSE_13StoreWithCastILi1EEEEEviT_T0_T2_T3_T4_T5_)
        /*0134*/ 	.short	0x0210
        /*0136*/ 	.short	0x003c


	//----- nvinfo : EIATTR_SW_WAR
	.align		4
.L_8809:
        /*0138*/ 	.byte	0x04, 0x36
        /*013a*/ 	.short	(.L_8811 - .L_8810)
.L_8810:
        /*013c*/ 	.word	0x00000008
.L_8811:


//--------------------- .nv.info._ZN2at6native18elementwise_kernelILi128ELi2EZNS0_22gpu_kernel_impl_nocastINS0_13BUnaryFunctorIlllZZZNS0_21remainder_kernel_cudaERNS_18TensorIteratorBaseEENKUlvE_clEvENKUlvE2_clEvEUlllE_EEEEvS5_RKT_EUliE_EEviT1_ --------------------------
	.section	.nv.info._ZN2at6native18elementwise_kernelILi128ELi2EZNS0_22gpu_kernel_impl_nocastINS0_13BUnaryFunctorIlllZZZNS0_21remainder_kernel_cudaERNS_18TensorIteratorBaseEENKUlvE_clEvENKUlvE2_clEvEUlllE_EEEEvS5_RKT_EUliE_EEviT1_,"",@"SHT_CUDA_INFO"
	.sectionflags	@""
	.align	4


	//----- nvinfo : EIATTR_CUDA_API_VERSION
	.align		4
        /*0000*/ 	.byte	0x04, 0x37
        /*0002*/ 	.short	(.L_8813 - .L_8812)
.L_8812:
        /*0004*/ 	.word	0x00000082


	//----- nvinfo : EIATTR_KPARAM_INFO
	.align		4
.L_8813:
        /*0008*/ 	.byte	0x04, 0x17
        /*000a*/ 	.short	(.L_8815 - .L_8814)
.L_8814:
        /*000c*/ 	.word	0x00000000
        /*0010*/ 	.short	0x0001
        /*0012*/ 	.short	0x0008
        /*0014*/ 	.byte	0x00, 0xf0, 0x81, 0x08


	//----- nvinfo : EIATTR_KPARAM_INFO
	.align		4
.L_8815:
        /*0018*/ 	.byte	0x04, 0x17
        /*001a*/ 	.short	(.L_8817 - .L_8816)
.L_8816:
        /*001c*/ 	.word	0x00000000
        /*0020*/ 	.short	0x0000
        /*0022*/ 	.short	0x0000
        /*0024*/ 	.byte	0x00, 0xf0, 0x11, 0x00


	//----- nvinfo : EIATTR_SPARSE_MMA_MASK
	.align		4
.L_8817:
        /*0028*/ 	.byte	0x03, 0x50
        /*002a*/ 	.short	0x0000


	//----- nvinfo : EIATTR_MAXREG_COUNT
	.align		4
        /*002c*/ 	.byte	0x03, 0x1b
        /*002e*/ 	.short	0x0080


	//----- nvinfo : EIATTR_MERCURY_ISA_VERSION
	.align		4
        /*0030*/ 	.byte	0x03, 0x5f
        /*0032*/ 	.short	0x0101


	//----- nvinfo : EIATTR_EXIT_INSTR_OFFSETS
	.align		4
        /*0034*/ 	.byte	0x04, 0x1c
        /*0036*/ 	.short	(.L_8819 - .L_8818)


	//   ....[0]....
.L_8818:
        /*0038*/ 	.word	0x00001700


	//   ....[1]....
        /*003c*/ 	.word	0x00002d20


	//----- nvinfo : EIATTR_MAX_THREADS
	.align		4
.L_8819:
        /*0040*/ 	.byte	0x04, 0x05
        /*0042*/ 	.short	(.L_8821 - .L_8820)
.L_8820:
        /*0044*/ 	.word	0x00000080
        /*0048*/ 	.word	0x00000001
        /*004c*/ 	.word	0x00000001


	//----- nvinfo : EIATTR_CRS_STACK_SIZE
	.align		4
.L_8821:
        /*0050*/ 	.byte	0x04, 0x1e
        /*0052*/ 	.short	(.L_8823 - .L_8822)
.L_8822:
        /*0054*/ 	.word	0x00000000


	//----- nvinfo : EIATTR_CBANK_PARAM_SIZE
	.align		4
.L_8823:
        /*0058*/ 	.byte	0x03, 0x19
        /*005a*/ 	.short	0x0228


	//----- nvinfo : EIATTR_PARAM_CBANK
	.align		4
        /*005c*/ 	.byte	0x04, 0x0a
        /*005e*/ 	.short	(.L_8825 - .L_8824)
	.align		4
.L_8824:
        /*0060*/ 	.word	index@(.nv.constant0._ZN2at6native18elementwise_kernelILi128ELi2EZNS0_22gpu_kernel_impl_nocastINS0_13BUnaryFunctorIlllZZZNS0_21remainder_kernel_cudaERNS_18TensorIteratorBaseEENKUlvE_clEvENKUlvE2_clEvEUlllE_EEEEvS5_RKT_EUliE_EEviT1_)
        /*0064*/ 	.short	0x0210
        /*0066*/ 	.short	0x0228


	//----- nvinfo : EIATTR_SW_WAR
	.align		4
.L_8825:
        /*0068*/ 	.byte	0x04, 0x36
        /*006a*/ 	.short	(.L_8827 - .L_8826)
.L_8826:
        /*006c*/ 	.word	0x00000008
.L_8827:


//--------------------- .nv.info._ZN2at6native27unrolled_elementwise_kernelINS0_13BUnaryFunctorIlllZZZNS0_21remainder_kernel_cudaERNS_18TensorIteratorBaseEENKUlvE_clEvENKUlvE2_clEvEUlllE_EESt5arrayIPcLm2EELi4E23TrivialOffsetCalculatorILi1EjESD_NS0_6memory15LoadWithoutCastENSE_16StoreWithoutCastEEEviT_T0_T2_T3_T4_T5_ --------------------------
	.section	.nv.info._ZN2at6native27unrolled_elementwise_kernelINS0_13BUnaryFunctorIlllZZZNS0_21remainder_kernel_cudaERNS_18TensorIteratorBaseEENKUlvE_clEvENKUlvE2_clEvEUlllE_EESt5arrayIPcLm2EELi4E23TrivialOffsetCalculatorILi1EjESD_NS0_6memory15LoadWithoutCastENSE_16StoreWithoutCastEEEviT_T0_T2_T3_T4_T5_,"",@"SHT_CUDA_INFO"
	.sectionflags	@""
	.align	4


	//----- nvinfo : EIATTR_CUDA_API_VERSION
	.align		4
        /*0000*/ 	.byte	0x04, 0x37
        /*0002*/ 	.short	(.L_8829 - .L_8828)
.L_8828:
        /*0004*/ 	.word	0x00000082


	//----- nvinfo : EIATTR_KPARAM_INFO
	.align		4
.L_8829:
        /*0008*/ 	.byte	0x04, 0x17
        /*000a*/ 	.short	(.L_8831 - .L_8830)
.L_8830:
        /*000c*/ 	.word	0x00000000
        /*0010*/ 	.short	0x0006
        /*0012*/ 	.short	0x002b
        /*0014*/ 	.byte	0x00, 0xf0, 0x05, 0x00


	//----- nvinfo : EIATTR_KPARAM_INFO
	.align		4
.L_8831:
        /*0018*/ 	.byte	0x04, 0x17
        /*001a*/ 	.short	(.L_8833 - .L_8832)
.L_8832:
        /*001c*/ 	.word	0x00000000
        /*0020*/ 	.short	0x0005
        /*0022*/ 	.short	0x002a
        /*0024*/ 	.byte	0x00, 0xf0, 0x05, 0x00


	//----- nvinfo : EIATTR_KPARAM_INFO
	.align		4
.L_8833:
        /*0028*/ 	.byte	0x04, 0x17
        /*002a*/ 	.short	(.L_8835 - .L_8834)
.L_8834:
        /*002c*/ 	.word	0x00000000
        /*0030*/ 	.short	0x0004
        /*0032*/ 	.short	0x0029
        /*0034*/ 	.byte	0x00, 0xf0, 0x05, 0x00


	//----- nvinfo : EIATTR_KPARAM_INFO
	.align		4
.L_8835:
        /*0038*/ 	.byte	0x04, 0x17
        /*003a*/ 	.short	(.L_8837 - .L_8836)
.L_8836:
        /*003c*/ 	.word	0x00000000
        /*0040*/ 	.short	0x0003
        /*0042*/ 	.short	0x0028
        /*0044*/ 	.byte	0x00, 0xf0, 0x05, 0x00


	//----- nvinfo : EIATTR_KPARAM_INFO
	.align		4
.L_8837:
        /*0048*/ 	.byte	0x04, 0x17
        /*004a*/ 	.short	(.L_8839 - .L_8838)
.L_8838:
        /*004c*/ 	.word	0x00000000
        /*0050*/ 	.short	0x0002
        /*0052*/ 	.short	0x0018
        /*0054*/ 	.byte	0x00, 0xf0, 0x41, 0x00


	//----- nvinfo : EIATTR_KPARAM_INFO
	.align		4
.L_8839:
        /*0058*/ 	.byte	0x04, 0x17
        /*005a*/ 	.short	(.L_8841 - .L_8840)
.L_8840:
        /*005c*/ 	.word	0x00000000
        /*0060*/ 	.short	0x0001
        /*0062*/ 	.short	0x0008
        /*0064*/ 	.byte	0x00, 0xf0, 0x41, 0x00


	//----- nvinfo : EIATTR_KPARAM_INFO
	.align		4
.L_8841:
        /*0068*/ 	.byte	0x04, 0x17
        /*006a*/ 	.short	(.L_8843 - .L_8842)
.L_8842:
        /*006c*/ 	.word	0x00000000
        /*0070*/ 	.short	0x0000
        /*0072*/ 	.short	0x0000
        /*0074*/ 	.byte	0x00, 0xf0, 0x11, 0x00


	//----- nvinfo : EIATTR_SPARSE_MMA_MASK
	.align		4
.L_8843:
        /*0078*/ 	.byte	0x03, 0x50
        /*007a*/ 	.short	0x0000


	//----- nvinfo : EIATTR_MAXREG_COUNT
	.align		4
        /*007c*/ 	.byte	0x03, 0x1b
        /*007e*/ 	.short	0x00ff


	//----- nvinfo : EIATTR_MERCURY_ISA_VERSION
	.align		4
        /*0080*/ 	.byte	0x03, 0x5f
        /*0082*/ 	.short	0x0101


	//----- nvinfo : EIATTR_EXIT_INSTR_OFFSETS
	.align		4
        /*0084*/ 	.byte	0x04, 0x1c
        /*0086*/ 	.short	(.L_8845 - .L_8844)


	//   ....[0]....
.L_8844:
        /*0088*/ 	.word	0x00000f70


	//   ....[1]....
        /*008c*/ 	.word	0x00000fc0


	//----- nvinfo : EIATTR_MAX_THREADS
	.align		4
.L_8845:
        /*0090*/ 	.byte	0x04, 0x05
        /*0092*/ 	.short	(.L_8847 - .L_8846)
.L_8846:
        /*0094*/ 	.word	0x00000080
        /*0098*/ 	.word	0x00000001
        /*009c*/ 	.word	0x00000001


	//----- nvinfo : EIATTR_CRS_STACK_SIZE
	.align		4
.L_8847:
        /*00a0*/ 	.byte	0x04, 0x1e
        /*00a2*/ 	.short	(.L_8849 - .L_8848)
.L_8848:
        /*00a4*/ 	.word	0x00000000


	//----- nvinfo : EIATTR_CBANK_PARAM_SIZE
	.align		4
.L_8849:
        /*00a8*/ 	.byte	0x03, 0x19
        /*00aa*/ 	.short	0x002c


	//----- nvinfo : EIATTR_PARAM_CBANK
	.align		4
        /*00ac*/ 	.byte	0x04, 0x0a
        /*00ae*/ 	.short	(.L_8851 - .L_8850)
	.align		4
.L_8850:
        /*00b0*/ 	.word	index@(.nv.constant0._ZN2at6native27unrolled_elementwise_kernelINS0_13BUnaryFunctorIlllZZZNS0_21remainder_kernel_cudaERNS_18TensorIteratorBaseEENKUlvE_clEvENKUlvE2_clEvEUlllE_EESt5arrayIPcLm2EELi4E23TrivialOffsetCalculatorILi1EjESD_NS0_6memory15LoadWithoutCastENSE_16StoreWithoutCastEEEviT_T0_T2_T3_T4_T5_)
        /*00b4*/ 	.short	0x0210
        /*00b6*/ 	.short	0x002c


	//----- nvinfo : EIATTR_SW_WAR
	.align		4
.L_8851:
        /*00b8*/ 	.byte	0x04, 0x36
        /*00ba*/ 	.short	(.L_8853 - .L_8852)
.L_8852:
        /*00bc*/ 	.word	0x00000008
.L_8853:


//--------------------- .nv.info._ZN2at6native29vectorized_elementwise_kernelILi2ENS0_13BUnaryFunctorIlllZZZNS0_21remainder_kernel_cudaERNS_18TensorIteratorBaseEENKUlvE_clEvENKUlvE2_clEvEUlllE_EESt5arrayIPcLm2EEEEviT0_T1_ --------------------------
	.section	.nv.info._ZN2at6native29vectorized_elementwise_kernelILi2ENS0_13BUnaryFunctorIlllZZZNS0_21remainder_kernel_cudaERNS_18TensorIteratorBaseEENKUlvE_clEvENKUlvE2_clEvEUlllE_EESt5arrayIPcLm2EEEEviT0_T1_,"",@"SHT_CUDA_INFO"
	.sectionflags	@""
	.align	4


	//----- nvinfo : EIATTR_CUDA_API_VERSION
	.align		4
        /*0000*/ 	.byte	0x04, 0x37
        /*0002*/ 	.short	(.L_8855 - .L_8854)
.L_8854:
        /*0004*/ 	.word	0x00000082


	//----- nvinfo : EIATTR_KPARAM_INFO
	.align		4
.L_8855:
        /*0008*/ 	.byte	0x04, 0x17
        /*000a*/ 	.short	(.L_8857 - .L_8856)
.L_8856:
        /*000c*/ 	.word	0x00000000
        /*0010*/ 	.short	0x0002
        /*0012*/ 	.short	0x0018
        /*0014*/ 	.byte	0x00, 0xf0, 0x41, 0x00


	//----- nvinfo : EIATTR_KPARAM_INFO
	.align		4
.L_8857:
        /*0018*/ 	.byte	0x04, 0x17
        /*001a*/ 	.short	(.L_8859 - .L_8858)
.L_8858:
        /*001c*/ 	.word	0x00000000
        /*0020*/ 	.short	0x0001
        /*0022*/ 	.short	0x0008
        /*0024*/ 	.byte	0x00, 0xf0, 0x41, 0x00


	//----- nvinfo : EIATTR_KPARAM_INFO
	.align		4
.L_8859:
        /*0028*/ 	.byte	0x04, 0x17
        /*002a*/ 	.short	(.L_8861 - .L_8860)
.L_8860:
        /*002c*/ 	.word	0x00000000
        /*0030*/ 	.short	0x0000
        /*0032*/ 	.short	0x0000
        /*0034*/ 	.byte	0x00, 0xf0, 0x11, 0x00


	//----- nvinfo : EIATTR_SPARSE_MMA_MASK
	.align		4
.L_8861:
        /*0038*/ 	.byte	0x03, 0x50
        /*003a*/ 	.short	0x0000


	//----- nvinfo : EIATTR_MAXREG_COUNT
	.align		4
        /*003c*/ 	.byte	0x03, 0x1b
        /*003e*/ 	.short	0x00ff


	//----- nvinfo : EIATTR_MERCURY_ISA_VERSION
	.align		4
        /*0040*/ 	.byte	0x03, 0x5f
        /*0042*/ 	.short	0x0101


	//----- nvinfo : EIATTR_EXIT_INSTR_OFFSETS
	.align		4
        /*0044*/ 	.byte	0x04, 0x1c
        /*0046*/ 	.short	(.L_8863 - .L_8862)


	//   ....[0]....
.L_8862:
        /*0048*/ 	.word	0x00001770


	//   ....[1]....
        /*004c*/ 	.word	0x00003550


	//   ....[2]....
        /*0050*/ 	.word	0x000035b0


	//----- nvinfo : EIATTR_MAX_THREADS
	.align		4
.L_8863:
        /*0054*/ 	.byte	0x04, 0x05
        /*0056*/ 	.short	(.L_8865 - .L_8864)
.L_8864:
        /*0058*/ 	.word	0x00000080
        /*005c*/ 	.word	0x00000001
        /*0060*/ 	.word	0x00000001


	//----- nvinfo : EIATTR_CRS_STACK_SIZE
	.align		4
.L_8865:
        /*0064*/ 	.byte	0x04, 0x1e
        /*0066*/ 	.short	(.L_8867 - .L_8866)
.L_8866:
        /*0068*/ 	.word	0x00000000


	//----- nvinfo : EIATTR_CBANK_PARAM_SIZE
	.align		4
.L_8867:
        /*006c*/ 	.byte	0x03, 0x19
        /*006e*/ 	.short	0x0028


	//----- nvinfo : EIATTR_PARAM_CBANK
	.align		4
        /*0070*/ 	.byte	0x04, 0x0a
        /*0072*/ 	.short	(.L_8869 - .L_8868)
	.align		4
.L_8868:
        /*0074*/ 	.word	index@(.nv.constant0._ZN2at6native29vectorized_elementwise_kernelILi2ENS0_13BUnaryFunctorIlllZZZNS0_21remainder_kernel_cudaERNS_18TensorIteratorBaseEENKUlvE_clEvENKUlvE2_clEvEUlllE_EESt5arrayIPcLm2EEEEviT0_T1_)
        /*0078*/ 	.short	0x0210
        /*007a*/ 	.short	0x0028


	//----- nvinfo : EIATTR_SW_WAR
	.align		4
.L_8869:
        /*007c*/ 	.byte	0x04, 0x36
        /*007e*/ 	.short	(.L_8871 - .L_8870)
.L_8870:
        /*0080*/ 	.word	0x00000008
.L_8871:


//--------------------- .nv.info._ZN2at6native29vectorized_elementwise_kernelILi4ENS0_13BUnaryFunctorIlllZZZNS0_21remainder_kernel_cudaERNS_18TensorIteratorBaseEENKUlvE_clEvENKUlvE2_clEvEUlllE_EESt5arrayIPcLm2EEEEviT0_T1_ --------------------------
	.section	.nv.info._ZN2at6native29vectorized_elementwise_kernelILi4ENS0_13BUnaryFunctorIlllZZZNS0_21remainder_kernel_cudaERNS_18TensorIteratorBaseEENKUlvE_clEvENKUlvE2_clEvEUlllE_EESt5arrayIPcLm2EEEEviT0_T1_,"",@"SHT_CUDA_INFO"
	.sectionflags	@""
	.align	4


	//----- nvinfo : EIATTR_CUDA_API_VERSION
	.align		4
        /*0000*/ 	.byte	0x04, 0x37
        /*0002*/ 	.short	(.L_8873 - .L_8872)
.L_8872:
        /*0004*/ 	.word	0x00000082


	//----- nvinfo : EIATTR_KPARAM_INFO
	.align		4
.L_8873:
        /*0008*/ 	.byte	0x04, 0x17
        /*000a*/ 	.short	(.L_8875 - .L_8874)
.L_8874:
        /*000c*/ 	.word	0x00000000
        /*0010*/ 	.short	0x0002
        /*0012*/ 	.short	0x0018
        /*0014*/ 	.byte	0x00, 0xf0, 0x41, 0x00


	//----- nvinfo : EIATTR_KPARAM_INFO
	.align		4
.L_8875:
        /*0018*/ 	.byte	0x04, 0x17
        /*001a*/ 	.short	(.L_8877 - .L_8876)
.L_8876:
        /*001c*/ 	.word	0x00000000
        /*0020*/ 	.short	0x0001
        /*0022*/ 	.short	0x0008
        /*0024*/ 	.byte	0x00, 0xf0, 0x41, 0x00


	//----- nvinfo : EIATTR_KPARAM_INFO
	.align		4
.L_8877:
        /*0028*/ 	.byte	0x04, 0x17
        /*002a*/ 	.short	(.L_8879 - .L_8878)
.L_8878:
        /*002c*/ 	.word	0x00000000
        /*0030*/ 	.short	0x0000
        /*0032*/ 	.short	0x0000
        /*0034*/ 	.byte	0x00, 0xf0, 0x11, 0x00


	//----- nvinfo : EIATTR_SPARSE_MMA_MASK
	.align		4
.L_8879:
        /*0038*/ 	.byte	0x03, 0x50
        /*003a*/ 	.short	0x0000


	//----- nvinfo : EIATTR_MAXREG_COUNT
	.align		4
        /*003c*/ 	.byte	0x03, 0x1b
        /*003e*/ 	.short	0x00ff


	//----- nvinfo : EIATTR_MERCURY_ISA_VERSION
	.align		4
        /*0040*/ 	.byte	0x03, 0x5f
        /*0042*/ 	.short	0x0101


	//----- nvinfo : EIATTR_EXIT_INSTR_OFFSETS
	.align		4
        /*0044*/ 	.byte	0x04, 0x1c
        /*0046*/ 	.short	(.L_8881 - .L_8880)


	//   ....[0]....
.L_8880:
        /*0048*/ 	.word	0x00001770


	//   ....[1]....
        /*004c*/ 	.word	0x00003550


	//   ....[2]....
        /*0050*/ 	.word	0x000035b0


	//----- nvinfo : EIATTR_MAX_THREADS
	.align		4
.L_8881:
        /*0054*/ 	.byte	0x04, 0x05
        /*0056*/ 	.short	(.L_8883 - .L_8882)
.L_8882:
        /*0058*/ 	.word	0x00000080
        /*005c*/ 	.word	0x00000001
        /*0060*/ 	.word	0x00000001


	//----- nvinfo : EIATTR_CRS_STACK_SIZE
	.align		4
.L_8883:
        /*0064*/ 	.byte	0x04, 0x1e
        /*0066*/ 	.short	(.L_8885 - .L_8884)
.L_8884:
        /*0068*/ 	.word	0x00000000


	//----- nvinfo : EIATTR_CBANK_PARAM_SIZE
	.align		4
.L_8885:
        /*006c*/ 	.byte	0x03, 0x19
        /*006e*/ 	.short	0x0028


	//----- nvinfo : EIATTR_PARAM_CBANK
	.align		4
        /*0070*/ 	.byte	0x04, 0x0a
        /*0072*/ 	.short	(.L_8887 - .L_8886)
	.align		4
.L_8886:
        /*0074*/ 	.word	index@(.nv.constant0._ZN2at6native29vectorized_elementwise_kernelILi4ENS0_13BUnaryFunctorIlllZZZNS0_21remainder_kernel_cudaERNS_18TensorIteratorBaseEENKUlvE_clEvENKUlvE2_clEvEUlllE_EESt5arrayIPcLm2EEEEviT0_T1_)
        /*0078*/ 	.short	0x0210
        /*007a*/ 	.short	0x0028


	//----- nvinfo : EIATTR_SW_WAR
	.align		4
.L_8887:
        /*007c*/ 	.byte	0x04, 0x36
        /*007e*/ 	.short	(.L_8889 - .L_8888)
.L_8888:
        /*0080*/ 	.word	0x00000008
.L_8889:


//--------------------- .nv.info._ZN2at6native29vectorized_elementwise_kernelILi8ENS0_13BUnaryFunctorIlllZZZNS0_21remainder_kernel_cudaERNS_18TensorIteratorBaseEENKUlvE_clEvENKUlvE2_clEvEUlllE_EESt5arrayIPcLm2EEEEviT0_T1_ --------------------------
	.section	.nv.info._ZN2at6native29vectorized_elementwise_kernelILi8ENS0_13BUnaryFunctorIlllZZZNS0_21remainder_kernel_cudaERNS_18TensorIteratorBaseEENKUlvE_clEvENKUlvE2_clEvEUlllE_EESt5arrayIPcLm2EEEEviT0_T1_,"",@"SHT_CUDA_INFO"
	.sectionflags	@""
	.align	4


	//----- nvinfo : EIATTR_CUDA_API_VERSION
	.align		4
        /*0000*/ 	.byte	0x04, 0x37
        /*0002*/ 	.short	(.L_8891 - .L_8890)
.L_8890:
        /*0004*/ 	.word	0x00000082


	//----- nvinfo : EIATTR_KPARAM_INFO
	.align		4
.L_8891:
        /*0008*/ 	.byte	0x04, 0x17
        /*000a*/ 	.short	(.L_8893 - .L_8892)
.L_8892:
        /*000c*/ 	.word	0x00000000
        /*0010*/ 	.short	0x0002
        /*0012*/ 	.short	0x0018
        /*0014*/ 	.byte	0x00, 0xf0, 0x41, 0x00


	//----- nvinfo : EIATTR_KPARAM_INFO
	.align		4
.L_8893:
        /*0018*/ 	.byte	0x04, 0x17
        /*001a*/ 	.short	(.L_8895 - .L_8894)
.L_8894:
        /*001c*/ 	.word	0x00000000
        /*0020*/ 	.short	0x0001
        /*0022*/ 	.short	0x0008
        /*0024*/ 	.byte	0x00, 0xf0, 0x41, 0x00


	//----- nvinfo : EIATTR_KPARAM_INFO
	.align		4
.L_8895:
        /*0028*/ 	.byte	0x04, 0x17
        /*002a*/ 	.short	(.L_8897 - .L_8896)
.L_8896:
        /*002c*/ 	.word	0x00000000
        /*0030*/ 	.short	0x0000
        /*0032*/ 	.short	0x0000
        /*0034*/ 	.byte	0x00, 0xf0, 0x11, 0x00


	//----- nvinfo : EIATTR_SPARSE_MMA_MASK
	.align		4
.L_8897:
        /*0038*/ 	.byte	0x03, 0x50
        /*003a*/ 	.short	0x0000


	//----- nvinfo : EIATTR_MAXREG_COUNT
	.align		4
        /*003c*/ 	.byte	0x03, 0x1b
        /*003e*/ 	.short	0x00ff


	//----- nvinfo : EIATTR_MERCURY_ISA_VERSION
	.align		4
        /*0040*/ 	.byte	0x03, 0x5f
        /*0042*/ 	.short	0x0101


	//----- nvinfo : EIATTR_EXIT_INSTR_OFFSETS
	.align		4
        /*0044*/ 	.byte	0x04, 0x1c
        /*0046*/ 	.short	(.L_8899 - .L_8898)


	//   ....[0]....
.L_8898:
        /*0048*/ 	.word	0x00001770


	//   ....[1]....
        /*004c*/ 	.word	0x00003550


	//   ....[2]....
        /*0050*/ 	.word	0x000035b0


	//----- nvinfo : EIATTR_MAX_THREADS
	.align		4
.L_8899:
        /*0054*/ 	.byte	0x04, 0x05
        /*0056*/ 	.short	(.L_8901 - .L_8900)
.L_8900:
        /*0058*/ 	.word	0x00000080
        /*005c*/ 	.word	0x00000001
        /*0060*/ 	.word	0x00000001


	//----- nvinfo : EIATTR_CRS_STACK_SIZE
	.align		4
.L_8901:
        /*0064*/ 	.byte	0x04, 0x1e
        /*0066*/ 	.short	(.L_8903 - .L_8902)
.L_8902:
        /*0068*/ 	.word	0x00000000


	//----- nvinfo : EIATTR_CBANK_PARAM_SIZE
	.align		4
.L_8903:
        /*006c*/ 	.byte	0x03, 0x19
        /*006e*/ 	.short	0x0028


	//----- nvinfo : EIATTR_PARAM_CBANK
	.align		4
        /*0070*/ 	.byte	0x04, 0x0a
        /*0072*/ 	.short	(.L_8905 - .L_8904)
	.align		4
.L_8904:
        /*0074*/ 	.word	index@(.nv.constant0._ZN2at6native29vectorized_elementwise_kernelILi8ENS0_13BUnaryFunctorIlllZZZNS0_21remainder_kernel_cudaERNS_18TensorIteratorBaseEENKUlvE_clEvENKUlvE2_clEvEUlllE_EESt5arrayIPcLm2EEEEviT0_T1_)
        /*0078*/ 	.short	0x0210
        /*007a*/ 	.short	0x0028


	//----- nvinfo : EIATTR_SW_WAR
	.align		4
.L_8905:
        /*007c*/ 	.byte	0x04, 0x36
        /*007e*/ 	.short	(.L_8907 - .L_8906)
.L_8906:
        /*0080*/ 	.word	0x00000008
.L_8907:


//--------------------- .nv.info._ZN2at6native18elementwise_kernelILi128ELi4EZNS0_15gpu_kernel_implINS0_13AUnaryFunctorIlllZZZNS0_21remainder_kernel_cudaERNS_18TensorIteratorBaseEENKUlvE_clEvENKUlvE2_clEvEUlllE_EEEEvS5_RKT_EUliE_EEviT1_ --------------------------
	.section	.nv.info._ZN2at6native18elementwise_kernelILi128ELi4EZNS0_15gpu_kernel_implINS0_13AUnaryFunctorIlllZZZNS0_21remainder_kernel_cudaERNS_18TensorIteratorBaseEENKUlvE_clEvENKUlvE2_clEvEUlllE_EEEEvS5_RKT_EUliE_EEviT1_,"",@"SHT_CUDA_INFO"
	.sectionflags	@""
	.align	4


	//----- nvinfo : EIATTR_CUDA_API_VERSION
	.align		4
        /*0000*/ 	.byte	0x04, 0x37
        /*0002*/ 	.short	(.L_8909 - .L_8908)
.L_8908:
        /*0004*/ 	.word	0x00000082


	//----- nvinfo : EIATTR_KPARAM_INFO
	.align		4
.L_8909:
        /*0008*/ 	.byte	0x04, 0x17
        /*000a*/ 	.short	(.L_8911 - .L_8910)
.L_8910:
        /*000c*/ 	.word	0x00000000
        /*0010*/ 	.short	0x0001
        /*0012*/ 	.short	0x0008
        /*0014*/ 	.byte	0x00, 0xf0, 0xa1, 0x08


	//----- nvinfo : EIATTR_KPARAM_INFO
	.align		4
.L_8911:
        /*0018*/ 	.byte	0x04, 0x17
        /*001a*/ 	.short	(.L_8913 - .L_8912)
.L_8912:
        /*001c*/ 	.word	0x00000000
        /*0020*/ 	.short	0x0000
        /*0022*/ 	.short	0x0000
        /*0024*/ 	.byte	0x00, 0xf0, 0x11, 0x00


	//----- nvinfo : EIATTR_SPARSE_MMA_MASK
	.align		4
.L_8913:
        /*0028*/ 	.byte	0x03, 0x50
        /*002a*/ 	.short	0x0000


	//----- nvinfo : EIATTR_MAXREG_COUNT
	.align		4
        /*002c*/ 	.byte	0x03, 0x1b
        /*002e*/ 	.short	0x0080


	//----- nvinfo : EIATTR_EXTERNS
	.align		4
        /*0030*/ 	.byte	0x04, 0x0f
        /*0032*/ 	.short	(.L_8915 - .L_8914)


	//   ....[0]....
	.align		4
.L_8914:
        /*0034*/ 	.word	index@(__assertfail)


	//----- nvinfo : EIATTR_MERCURY_ISA_VERSION
	.align		4
.L_8915:
        /*0038*/ 	.byte	0x03, 0x5f
        /*003a*/ 	.short	0x0101


	//----- nvinfo : EIATTR_SYSCALL_OFFSETS
	.align		4
        /*003c*/ 	.byte	0x04, 0x46
        /*003e*/ 	.short	(.L_8917 - .L_8916)


	//   ....[0]....
.L_8916:
        /*0040*/ 	.word	0x000021c0


	//   ....[1]....
        /*0044*/ 	.word	0x000032b0


	//   ....[2]....
        /*0048*/ 	.word	0x00005490


	//   ....[3]....
        /*004c*/ 	.word	0x00006580


	//   ....[4]....
        /*0050*/ 	.word	0x00008750


	//   ....[5]....
        /*0054*/ 	.word	0x00009840


	//   ....[6]....
        /*0058*/ 	.word	0x0000ba00


	//   ....[7]....
        /*005c*/ 	.word	0x0000caf0


	//----- nvinfo : EIATTR_EXIT_INSTR_OFFSETS
	.align		4
.L_8917:
        /*0060*/ 	.byte	0x04, 0x1c
        /*0062*/ 	.short	(.L_8919 - .L_8918)


	//   ....[0]....
.L_8918:
        /*0064*/ 	.word	0x000098d0


	//   ....[1]....
        /*0068*/ 	.word	0x0000bdd0


	//   ....[2]....
        /*006c*/ 	.word	0x0000bdf0


	//   ....[3]....
        /*0070*/ 	.word	0x0000be70


	//   ....[4]....
        /*0074*/ 	.word	0x0000be90


	//   ....[5]....
        /*0078*/ 	.word	0x0000beb0


	//   ....[6]....
        /*007c*/ 	.word	0x0000bf40


	//   ....[7]....
        /*0080*/ 	.word	0x0000bf80


	//   ....[8]....
        /*0084*/ 	.word	0x0000c020


	//   ....[9]....
        /*0088*/ 	.word	0x0000c070


	//   ....[10]....
        /*008c*/ 	.word	0x0000c0a0


	//   ....[11]....
        /*0090*/ 	.word	0x0000c170


	//   ....[12]....
        /*0094*/ 	.word	0x0000c1b0


	//   ....[13]....
        /*0098*/ 	.word	0x0000c340


	//   ....[14]....
        /*009c*/ 	.word	0x0000c4a0


	//   ....[15]....
        /*00a0*/ 	.word	0x0000c4e0


	//   ....[16]....
        /*00a4*/ 	.word	0x0000c580


	//   ....[17]....
        /*00a8*/ 	.word	0x0000c700


	//   ....[18]....
        /*00ac*/ 	.word	0x0000c880


	//   ....[19]....
        /*00b0*/ 	.word	0x0000c9f0


	//   ....[20]....
        /*00b4*/ 	.word	0x0000cb00


	//   ....[21]....
        /*00b8*/ 	.word	0x0000cb20


	//   ....[22]....
        /*00bc*/ 	.word	0x0000cb40


	//----- nvinfo : EIATTR_MAX_THREADS
	.align		4
.L_8919:
        /*00c0*/ 	.byte	0x04, 0x05
        /*00c2*/ 	.short	(.L_8921 - .L_8920)
.L_8920:
        /*00c4*/ 	.word	0x00000080
        /*00c8*/ 	.word	0x00000001
        /*00cc*/ 	.word	0x00000001


	//----- nvinfo : EIATTR_CRS_STACK_SIZE
	.align		4
.L_8921:
        /*00d0*/ 	.byte	0x04, 0x1e
        /*00d2*/ 	.short	(.L_8923 - .L_8922)
.L_8922:
        /*00d4*/ 	.word	0x00000000


	//----- nvinfo : EIATTR_CBANK_PARAM_SIZE
	.align		4
.L_8923:
        /*00d8*/ 	.byte	0x03, 0x19
        /*00da*/ 	.short	0x0230


	//----- nvinfo : EIATTR_PARAM_CBANK
	.align		4
        /*00dc*/ 	.byte	0x04, 0x0a
        /*00de*/ 	.short	(.L_8925 - .L_8924)
	.align		4
.L_8924:
        /*00e0*/ 	.word	index@(.nv.constant0._ZN2at6native18elementwise_kernelILi128ELi4EZNS0_15gpu_kernel_implINS0_13AUnaryFunctorIlllZZZNS0_21remainder_kernel_cudaERNS_18TensorIteratorBaseEENKUlvE_clEvENKUlvE2_clEvEUlllE_EEEEvS5_RKT_EUliE_EEviT1_)
        /*00e4*/ 	.short	0x0210
        /*00e6*/ 	.short	0x0230


	//----- nvinfo : EIATTR_SW_WAR
	.align		4
.L_8925:
        /*00e8*/ 	.byte	0x04, 0x36
        /*00ea*/ 	.short	(.L_8927 - .L_8926)
.L_8926:
        /*00ec*/ 	.word	0x00000008
.L_8927:


//--------------------- .nv.info._ZN2at6native27unrolled_elementwise_kernelINS0_13AUnaryFunctorIlllZZZNS0_21remainder_kernel_cudaERNS_18TensorIteratorBaseEENKUlvE_clEvENKUlvE2_clEvEUlllE_EESt5arrayIPcLm2EELi4E23TrivialOffsetCalculatorILi1EjESD_NS0_6memory12LoadWithCastILi1EEENSE_13StoreWithCastILi1EEEEEviT_T0_T2_T3_T4_T5_ --------------------------
	.section	.nv.info._ZN2at6native27unrolled_elementwise_kernelINS0_13AUnaryFunctorIlllZZZNS0_21remainder_kernel_cudaERNS_18TensorIteratorBaseEENKUlvE_clEvENKUlvE2_clEvEUlllE_EESt5arrayIPcLm2EELi4E23TrivialOffsetCalculatorILi1EjESD_NS0_6memory12LoadWithCastILi1EEENSE_13StoreWithCastILi1EEEEEviT_T0_T2_T3_T4_T5_,"",@"SHT_CUDA_INFO"
	.sectionflags	@""
	.align	4


	//----- nvinfo : EIATTR_CUDA_API_VERSION
	.align		4
        /*0000*/ 	.byte	0x04, 0x37
        /*0002*/ 	.short	(.L_8929 - .L_8928)
.L_8928:
        /*0004*/ 	.word	0x00000082


	//----- nvinfo : EIATTR_KPARAM_INFO
	.align		4
.L_8929:
        /*0008*/ 	.byte	0x04, 0x17
        /*000a*/ 	.short	(.L_8931 - .L_8930)
.L_8930:
        /*000c*/ 	.word	0x00000000
        /*0010*/ 	.short	0x0006
        /*0012*/ 	.short	0x0034
        /*0014*/ 	.byte	0x00, 0xf0, 0x21, 0x00


	//----- nvinfo : EIATTR_KPARAM_INFO
	.align		4
.L_8931:
        /*0018*/ 	.byte	0x04, 0x17
        /*001a*/ 	.short	(.L_8933 - .L_8932)
.L_8932:
        /*001c*/ 	.word	0x00000000
        /*0020*/ 	.short	0x0005
        /*0022*/ 	.short	0x002c
        /*0024*/ 	.byte	0x00, 0xf0, 0x21, 0x00


	//----- nvinfo : EIATTR_KPARAM_INFO
	.align		4
.L_8933:
        /*0028*/ 	.byte	0x04, 0x17
        /*002a*/ 	.short	(.L_8935 - .L_8934)
.L_8934:
        /*002c*/ 	.word	0x00000000
        /*0030*/ 	.short	0x0004
        /*0032*/ 	.short	0x0029
        /*0034*/ 	.byte	0x00, 0xf0, 0x05, 0x00


	//----- nvinfo : EIATTR_KPARAM_INFO
	.align		4
.L_8935:
        /*0038*/ 	.byte	0x04, 0x17
        /*003a*/ 	.short	(.L_8937 - .L_8936)
.L_8936:
        /*003c*/ 	.word	0x00000000
        /*0040*/ 	.short	0x0003
        /*0042*/ 	.short	0x0028
        /*0044*/ 	.byte	0x00, 0xf0, 0x05, 0x00


	//----- nvinfo : EIATTR_KPARAM_INFO
	.align		4
.L_8937:
        /*0048*/ 	.byte	0x04, 0x17
        /*004a*/ 	.short	(.L_8939 - .L_8938)
.L_8938:
        /*004c*/ 	.word	0x00000000
        /*0050*/ 	.short	0x0002
        /*0052*/ 	.short	0x0018
        /*0054*/ 	.byte	0x00, 0xf0, 0x41, 0x00


	//----- nvinfo : EIATTR_KPARAM_INFO
	.align		4
.L_8939:
        /*0058*/ 	.byte	0x04, 0x17
        /*005a*/ 	.short	(.L_8941 - .L_8940)
.L_8940:
        /*005c*/ 	.word	0x00000000
        /*0060*/ 	.short	0x0001
        /*0062*/ 	.short	0x0008
        /*0064*/ 	.byte	0x00, 0xf0, 0x41, 0x00


	//----- nvinfo : EIATTR_KPARAM_INFO
	.align		4
.L_8941:
        /*0068*/ 	.byte	0x04, 0x17
        /*006a*/ 	.short	(.L_8943 - .L_8942)
.L_8942:
        /*006c*/ 	.word	0x00000000
        /*0070*/ 	.short	0x0000
        /*0072*/ 	.short	0x0000
        /*0074*/ 	.byte	0x00, 0xf0, 0x11, 0x00


	//----- nvinfo : EIATTR_SPARSE_MMA_MASK
	.align		4
.L_8943:
        /*0078*/ 	.byte	0x03, 0x50
        /*007a*/ 	.short	0x0000


	//----- nvinfo : EIATTR_MAXREG_COUNT
	.align		4
        /*007c*/ 	.byte	0x03, 0x1b
        /*007e*/ 	.short	0x00ff


	//----- nvinfo : EIATTR_EXTERNS
	.align		4
        /*0080*/ 	.byte	0x04, 0x0f
        /*0082*/ 	.short	(.L_8945 - .L_8944)


	//   ....[0]....
	.align		4
.L_8944:
        /*0084*/ 	.word	index@(__assertfail)


	//----- nvinfo : EIATTR_MERCURY_ISA_VERSION
	.align		4
.L_8945:
        /*0088*/ 	.byte	0x03, 0x5f
        /*008a*/ 	.short	0x0101


	//----- nvinfo : EIATTR_SYSCALL_OFFSETS
	.align		4
        /*008c*/ 	.byte	0x04, 0x46
        /*008e*/ 	.short	(.L_8947 - .L_8946)


	//   ....[0]....
.L_8946:
        /*0090*/ 	.word	0x00000ef0


	//   ....[1]....
        /*0094*/ 	.word	0x00001df0


	//   ....[2]....
        /*0098*/ 	.word	0x00002d00


	//   ....[3]....
        /*009c*/ 	.word	0x00003be0


	//   ....[4]....
        /*00a0*/ 	.word	0x00005800


	//   ....[5]....
        /*00a4*/ 	.word	0x00006700


	//   ....[6]....
        /*00a8*/ 	.word	0x000075c0


	//   ....[7]....
        /*00ac*/ 	.word	0x00008480


	//----- nvinfo : EIATTR_EXIT_INSTR_OFFSETS
	.align		4
.L_8947:
        /*00b0*/ 	.byte	0x04, 0x1c
        /*00b2*/ 	.short	(.L_8949 - .L_8948)


	//   ....[0]....
.L_8948:
        /*00b4*/ 	.word	0x00007640


	//   ....[1]....
        /*00b8*/ 	.word	0x00007770


	//   ....[2]....
        /*00bc*/ 	.word	0x00007790


	//   ....[3]....
        /*00c0*/ 	.word	0x00007810


	//   ....[4]....
        /*00c4*/ 	.word	0x00007830


	//   ....[5]....
        /*00c8*/ 	.word	0x00007850


	//   ....[6]....
        /*00cc*/ 	.word	0x000078e0


	//   ....[7]....
        /*00d0*/ 	.word	0x00007920


	//   ....[8]....
        /*00d4*/ 	.word	0x000079c0


	//   ....[9]....
        /*00d8*/ 	.word	0x00007a10


	//   ....[10]....
        /*00dc*/ 	.word	0x00007a40


	//   ....[11]....
        /*00e0*/ 	.word	0x00007b10


	//   ....[12]....
        /*00e4*/ 	.word	0x00007b50


	//   ....[13]....
        /*00e8*/ 	.word	0x00007ce0


	//   ....[14]....
        /*00ec*/ 	.word	0x00007e40


	//   ....[15]....
        /*00f0*/ 	.word	0x00007e80


	//   ....[16]....
        /*00f4*/ 	.word	0x00007f20


	//   ....[17]....
        /*00f8*/ 	.word	0x000080a0


	//   ....[18]....
        /*00fc*/ 	.word	0x00008220


	//   ....[19]....
        /*0100*/ 	.word	0x00008380


	//   ....[20]....
        /*0104*/ 	.word	0x00008490


	//   ....[21]....
        /*0108*/ 	.word	0x000084b0


	//   ....[22]....
        /*010c*/ 	.word	0x000084d0


	//----- nvinfo : EIATTR_MAX_THREADS
	.align		4
.L_8949:
        /*0110*/ 	.byte	0x04, 0x05
        /*0112*/ 	.short	(.L_8951 - .L_8950)
.L_8950:
        /*0114*/ 	.word	0x00000080
        /*0118*/ 	.word	0x00000001
        /*011c*/ 	.word	0x00000001


	//----- nvinfo : EIATTR_CRS_STACK_SIZE
	.align		4
.L_8951:
        /*0120*/ 	.byte	0x04, 0x1e
        /*0122*/ 	.short	(.L_8953 - .L_8952)
.L_8952:
        /*0124*/ 	.word	0x00000000


	//----- nvinfo : EIATTR_CBANK_PARAM_SIZE
	.align		4
.L_8953:
        /*0128*/ 	.byte	0x03, 0x19
        /*012a*/ 	.short	0x003c


	//----- nvinfo : EIATTR_PARAM_CBANK
	.align		4
        /*012c*/ 	.byte	0x04, 0x0a
        /*012e*/ 	.short	(.L_8955 - .L_8954)
	.align		4
.L_8954:
        /*0130*/ 	.word	index@(.nv.constant0._ZN2at6native27unrolled_elementwise_kernelINS0_13AUnaryFunctorIlllZZZNS0_21remainder_kernel_cudaERNS_18TensorIteratorBaseEENKUlvE_clEvENKUlvE2_clEvEUlllE_EESt5arrayIPcLm2EELi4E23TrivialOffsetCalculatorILi1EjESD_NS0_6memory12LoadWithCastILi1EEENSE_13StoreWithCastILi1EEEEEviT_T0_T2_T3_T4_T5_)
        /*0134*/ 	.short	0x0210
        /*0136*/ 	.short	0x003c


	//----- nvinfo : EIATTR_SW_WAR
	.align		4
.L_8955:
        /*0138*/ 	.byte	0x04, 0x36
        /*013a*/ 	.short	(.L_8957 - .L_8956)
.L_8956:
        /*013c*/ 	.word	0x00000008
.L_8957:


//--------------------- .nv.info._ZN2at6native18elementwise_kernelILi128ELi2EZNS0_22gpu_kernel_impl_nocastINS0_13AUnaryFunctorIlllZZZNS0_21remainder_kernel_cudaERNS_18TensorIteratorBaseEENKUlvE_clEvENKUlvE2_clEvEUlllE_EEEEvS5_RKT_EUliE_EEviT1_ --------------------------
	.section	.nv.info._ZN2at6native18elementwise_kernelILi128ELi2EZNS0_22gpu_kernel_impl_nocastINS0_13AUnaryFunctorIlllZZZNS0_21remainder_kernel_cudaERNS_18TensorIteratorBaseEENKUlvE_clEvENKUlvE2_clEvEUlllE_EEEEvS5_RKT_EUliE_EEviT1_,"",@"SHT_CUDA_INFO"
	.sectionflags	@""
	.align	4


	//----- nvinfo : EIATTR_CUDA_API_VERSION
	.align		4
        /*0000*/ 	.byte	0x04, 0x37
        /*0002*/ 	.short	(.L_8959 - .L_8958)
.L_8958:
        /*0004*/ 	.word	0x00000082


	//----- nvinfo : EIATTR_KPARAM_INFO
	.align		4
.L_8959:
        /*0008*/ 	.byte	0x04, 0x17
        /*000a*/ 	.short	(.L_8961 - .L_8960)
.L_8960:
        /*000c*/ 	.word	0x00000000
        /*0010*/ 	.short	0x0001
        /*0012*/ 	.short	0x0008
        /*0014*/ 	.byte	0x00, 0xf0, 0x81, 0x08


	//----- nvinfo : EIATTR_KPARAM_INFO
	.align		4
.L_8961:
        /*0018*/ 	.byte	0x04, 0x17
        /*001a*/ 	.short	(.L_8963 - .L_8962)
.L_8962:
        /*001c*/ 	.word	0x00000000
        /*0020*/ 	.short	0x0000
        /*0022*/ 	.short	0x0000
        /*0024*/ 	.byte	0x00, 0xf0, 0x11, 0x00


	//----- nvinfo : EIATTR_SPARSE_MMA_MASK
	.align		4
.L_8963:
        /*0028*/ 	.byte	0x03, 0x50
        /*002a*/ 	.short	0x0000


	//----- nvinfo : EIATTR_MAXREG_COUNT
	.align		4
        /*002c*/ 	.byte	0x03, 0x1b
        /*002e*/ 	.short	0x0080


	//----- nvinfo : EIATTR_MERCURY_ISA_VERSION
	.align		4
        /*0030*/ 	.byte	0x03, 0x5f
        /*0032*/ 	.short	0x0101


	//----- nvinfo : EIATTR_EXIT_INSTR_OFFSETS
	.align		4
        /*0034*/ 	.byte	0x04, 0x1c
        /*0036*/ 	.short	(.L_8965 - .L_8964)


	//   ....[0]....
.L_8964:
        /*0038*/ 	.word	0x00001710


	//   ....[1]....
        /*003c*/ 	.word	0x00002d40


	//----- nvinfo : EIATTR_MAX_THREADS
	.align		4
.L_8965:
        /*0040*/ 	.byte	0x04, 0x05
        /*0042*/ 	.short	(.L_8967 - .L_8966)
.L_8966:
        /*0044*/ 	.word	0x00000080
        /*0048*/ 	.word	0x00000001
        /*004c*/ 	.word	0x00000001


	//----- nvinfo : EIATTR_CRS_STACK_SIZE
	.align		4
.L_8967:
        /*0050*/ 	.byte	0x04, 0x1e
        /*0052*/ 	.short	(.L_8969 - .L_8968)
.L_8968:
        /*0054*/ 	.word	0x00000000


	//----- nvinfo : EIATTR_CBANK_PARAM_SIZE
	.align		4
.L_8969:
        /*0058*/ 	.byte	0x03, 0x19
        /*005a*/ 	.short	0x0228


	//----- nvinfo : EIATTR_PARAM_CBANK
	.align		4
        /*005c*/ 	.byte	0x04, 0x0a
        /*005e*/ 	.short	(.L_8971 - .L_8970)
	.align		4
.L_8970:
        /*0060*/ 	.word	index@(.nv.constant0._ZN2at6native18elementwise_kernelILi128ELi2EZNS0_22gpu_kernel_impl_nocastINS0_13AUnaryFunctorIlllZZZNS0_21remainder_kernel_cudaERNS_18TensorIteratorBaseEENKUlvE_clEvENKUlvE2_clEvEUlllE_EEEEvS5_RKT_EUliE_EEviT1_)
        /*0064*/ 	.short	0x0210
        /*0066*/ 	.short	0x0228


	//----- nvinfo : EIATTR_SW_WAR
	.align		4
.L_8971:
        /*0068*/ 	.byte	0x04, 0x36
        /*006a*/ 	.short	(.L_8973 - .L_8972)
.L_8972:
        /*006c*/ 	.word	0x00000008
.L_8973:


//--------------------- .nv.info._ZN2at6native27unrolled_elementwise_kernelINS0_13AUnaryFunctorIlllZZZNS0_21remainder_kernel_cudaERNS_18TensorIteratorBaseEENKUlvE_clEvENKUlvE2_clEvEUlllE_EESt5arrayIPcLm2EELi4E23TrivialOffsetCalculatorILi1EjESD_NS0_6memory15LoadWithoutCastENSE_16StoreWithoutCastEEEviT_T0_T2_T3_T4_T5_ --------------------------
	.section	.nv.info._ZN2at6native27unrolled_elementwise_kernelINS0_13AUnaryFunctorIlllZZZNS0_21remainder_kernel_cudaERNS_18TensorIteratorBaseEENKUlvE_clEvENKUlvE2_clEvEUlllE_EESt5arrayIPcLm2EELi4E23TrivialOffsetCalculatorILi1EjESD_NS0_6memory15LoadWithoutCastENSE_16StoreWithoutCastEEEviT_T0_T2_T3_T4_T5_,"",@"SHT_CUDA_INFO"
	.sectionflags	@""
	.align	4


	//----- nvinfo : EIATTR_CUDA_API_VERSION
	.align		4
        /*0000*/ 	.byte	0x04, 0x37
        /*0002*/ 	.short	(.L_8975 - .L_8974)
.L_8974:
        /*0004*/ 	.word	0x00000082


	//----- nvinfo : EIATTR_KPARAM_INFO
	.align		4
.L_8975:
        /*0008*/ 	.byte	0x04, 0x17
        /*000a*/ 	.short	(.L_8977 - .L_8976)
.L_8976:
        /*000c*/ 	.word	0x00000000
        /*0010*/ 	.short	0x0006
        /*0012*/ 	.short	0x002b
        /*0014*/ 	.byte	0x00, 0xf0, 0x05, 0x00


	//----- nvinfo : EIATTR_KPARAM_INFO
	.align		4
.L_8977:
        /*0018*/ 	.byte	0x04, 0x17
        /*001a*/ 	.short	(.L_8979 - .L_8978)
.L_8978:
        /*001c*/ 	.word	0x00000000
        /*0020*/ 	.short	0x0005
        /*0022*/ 	.short	0x002a
        /*0024*/ 	.byte	0x00, 0xf0, 0x05, 0x00


	//----- nvinfo : EIATTR_KPARAM_INFO
	.align		4
.L_8979:
        /*0028*/ 	.byte	0x04, 0x17
        /*002a*/ 	.short	(.L_8981 - .L_8980)
.L_8980:
        /*002c*/ 	.word	0x00000000
        /*0030*/ 	.short	0x0004
        /*0032*/ 	.short	0x0029
        /*0034*/ 	.byte	0x00, 0xf0, 0x05, 0x00


	//----- nvinfo : EIATTR_KPARAM_INFO
	.align		4
.L_8981:
        /*0038*/ 	.byte	0x04, 0x17
        /*003a*/ 	.short	(.L_8983 - .L_8982)
.L_8982:
        /*003c*/ 	.word	0x00000000
        /*0040*/ 	.short	0x0003
        /*0042*/ 	.short	0x0028
        /*0044*/ 	.byte	0x00, 0xf0, 0x05, 0x00


	//----- nvinfo : EIATTR_KPARAM_INFO
	.align		4
.L_8983:
        /*0048*/ 	.byte	0x04, 0x17
        /*004a*/ 	.short	(.L_8985 - .L_8984)
.L_8984:
        /*004c*/ 	.word	0x00000000
        /*0050*/ 	.short	0x0002
        /*0052*/ 	.short	0x0018
        /*0054*/ 	.byte	0x00, 0xf0, 0x41, 0x00


	//----- nvinfo : EIATTR_KPARAM_INFO
	.align		4
.L_8985:
        /*0058*/ 	.byte	0x04, 0x17
        /*005a*/ 	.short	(.L_8987 - .L_8986)
.L_8986:
        /*005c*/ 	.word	0x00000000
        /*0060*/ 	.short	0x0001
        /*0062*/ 	.short	0x0008
        /*0064*/ 	.byte	0x00, 0xf0, 0x41, 0x00


	//----- nvinfo : EIATTR_KPARAM_INFO
	.align		4
.L_8987:
        /*0068*/ 	.byte	0x04, 0x17
        /*006a*/ 	.short	(.L_8989 - .L_8988)
.L_8988:
        /*006c*/ 	.word	0x00000000
        /*0070*/ 	.short	0x0000
        /*0072*/ 	.short	0x0000
        /*0074*/ 	.byte	0x00, 0xf0, 0x11, 0x00


	//----- nvinfo : EIATTR_SPARSE_MMA_MASK
	.align		4
.L_8989:
        /*0078*/ 	.byte	0x03, 0x50
        /*007a*/ 	.short	0x0000


	//----- nvinfo : EIATTR_MAXREG_COUNT
	.align		4
        /*007c*/ 	.byte	0x03, 0x1b
        /*007e*/ 	.short	0x00ff


	//----- nvinfo : EIATTR_MERCURY_ISA_VERSION
	.align		4
        /*0080*/ 	.byte	0x03, 0x5f
        /*0082*/ 	.short	0x0101


	//----- nvinfo : EIATTR_EXIT_INSTR_OFFSETS
	.align		4
        /*0084*/ 	.byte	0x04, 0x1c
        /*0086*/ 	.short	(.L_8991 - .L_8990)


	//   ....[0]....
.L_8990:
        /*0088*/ 	.word	0x00000f80


	//   ....[1]....
        /*008c*/ 	.word	0x00000fd0


	//----- nvinfo : EIATTR_MAX_THREADS
	.align		4
.L_8991:
        /*0090*/ 	.byte	0x04, 0x05
        /*0092*/ 	.short	(.L_8993 - .L_8992)
.L_8992:
        /*0094*/ 	.word	0x00000080
        /*0098*/ 	.word	0x00000001
        /*009c*/ 	.word	0x00000001


	//----- nvinfo : EIATTR_CRS_STACK_SIZE
	.align		4
.L_8993:
        /*00a0*/ 	.byte	0x04, 0x1e
        /*00a2*/ 	.short	(.L_8995 - .L_8994)
.L_8994:
        /*00a4*/ 	.word	0x00000000


	//----- nvinfo : EIATTR_CBANK_PARAM_SIZE
	.align		4
.L_8995:
        /*00a8*/ 	.byte	0x03, 0x19
        /*00aa*/ 	.short	0x002c


	//----- nvinfo : EIATTR_PARAM_CBANK
	.align		4
        /*00ac*/ 	.byte	0x04, 0x0a
        /*00ae*/ 	.short	(.L_8997 - .L_8996)
	.align		4
.L_8996:
        /*00b0*/ 	.word	index@(.nv.constant0._ZN2at6native27unrolled_elementwise_kernelINS0_13AUnaryFunctorIlllZZZNS0_21remainder_kernel_cudaERNS_18TensorIteratorBaseEENKUlvE_clEvENKUlvE2_clEvEUlllE_EESt5arrayIPcLm2EELi4E23TrivialOffsetCalculatorILi1EjESD_NS0_6memory15LoadWithoutCastENSE_16StoreWithoutCastEEEviT_T0_T2_T3_T4_T5_)
        /*00b4*/ 	.short	0x0210
        /*00b6*/ 	.short	0x002c


	//----- nvinfo : EIATTR_SW_WAR
	.align		4
.L_8997:
        /*00b8*/ 	.byte	0x04, 0x36
        /*00ba*/ 	.short	(.L_8999 - .L_8998)
.L_8998:
        /*00bc*/ 	.word	0x00000008
.L_8999:


//--------------------- .nv.info._ZN2at6native29vectorized_elementwise_kernelILi2ENS0_13AUnaryFunctorIlllZZZNS0_21remainder_kernel_cudaERNS_18TensorIteratorBaseEENKUlvE_clEvENKUlvE2_clEvEUlllE_EESt5arrayIPcLm2EEEEviT0_T1_ --------------------------
	.section	.nv.info._ZN2at6native29vectorized_elementwise_kernelILi2ENS0_13AUnaryFunctorIlllZZZNS0_21remainder_kernel_cudaERNS_18TensorIteratorBaseEENKUlvE_clEvENKUlvE2_clEvEUlllE_EESt5arrayIPcLm2EEEEviT0_T1_,"",@"SHT_CUDA_INFO"
	.sectionflags	@""
	.align	4


	//----- nvinfo : EIATTR_CUDA_API_VERSION
	.align		4
        /*0000*/ 	.byte	0x04, 0x37
        /*0002*/ 	.short	(.L_9001 - .L_9000)
.L_9000:
        /*0004*/ 	.word	0x00000082


	//----- nvinfo : EIATTR_KPARAM_INFO
	.align		4
.L_9001:
        /*0008*/ 	.byte	0x04, 0x17
        /*000a*/ 	.short	(.L_9003 - .L_9002)
.L_9002:
        /*000c*/ 	.word	0x00000000
        /*0010*/ 	.short	0x0002
        /*0012*/ 	.short	0x0018
        /*0014*/ 	.byte	0x00, 0xf0, 0x41, 0x00


	//----- nvinfo : EIATTR_KPARAM_INFO
	.align		4
.L_9003:
        /*0018*/ 	.byte	0x04, 0x17
        /*001a*/ 	.short	(.L_9005 - .L_9004)
.L_9004:
        /*001c*/ 	.word	0x00000000
        /*0020*/ 	.short	0x0001
        /*0022*/ 	.short	0x0008
        /*0024*/ 	.byte	0x00, 0xf0, 0x41, 0x00


	//----- nvinfo : EIATTR_KPARAM_INFO
	.align		4
.L_9005:
        /*0028*/ 	.byte	0x04, 0x17
        /*002a*/ 	.short	(.L_9007 - .L_9006)
.L_9006:
        /*002c*/ 	.word	0x00000000
        /*0030*/ 	.short	0x0000
        /*0032*/ 	.short	0x0000
        /*0034*/ 	.byte	0x00, 0xf0, 0x11, 0x00


	//----- nvinfo : EIATTR_SPARSE_MMA_MASK
	.align		4
.L_9007:
        /*0038*/ 	.byte	0x03, 0x50
        /*003a*/ 	.short	0x0000


	//----- nvinfo : EIATTR_MAXREG_COUNT
	.align		4
        /*003c*/ 	.byte	0x03, 0x1b
        /*003e*/ 	.short	0x00ff


	//----- nvinfo : EIATTR_MERCURY_ISA_VERSION
	.align		4
        /*0040*/ 	.byte	0x03, 0x5f
        /*0042*/ 	.short	0x0101


	//----- nvinfo : EIATTR_EXIT_INSTR_OFFSETS
	.align		4
        /*0044*/ 	.byte	0x04, 0x1c
        /*0046*/ 	.short	(.L_9009 - .L_9008)


	//   ....[0]....
.L_9008:
        /*0048*/ 	.word	0x00001580


	//   ....[1]....
        /*004c*/ 	.word	0x00003320


	//   ....[2]....
        /*0050*/ 	.word	0x00003370


	//----- nvinfo : EIATTR_MAX_THREADS
	.align		4
.L_9009:
        /*0054*/ 	.byte	0x04, 0x05
        /*0056*/ 	.short	(.L_9011 - .L_9010)
.L_9010:
        /*0058*/ 	.word	0x00000080
        /*005c*/ 	.word	0x00000001
        /*0060*/ 	.word	0x00000001


	//----- nvinfo : EIATTR_CRS_STACK_SIZE
	.align		4
.L_9011:
        /*0064*/ 	.byte	0x04, 0x1e
        /*0066*/ 	.short	(.L_9013 - .L_9012)
.L_9012:
        /*0068*/ 	.word	0x00000000


	//----- nvinfo : EIATTR_CBANK_PARAM_SIZE
	.align		4
.L_9013:
        /*006c*/ 	.byte	0x03, 0x19
        /*006e*/ 	.short	0x0028


	//----- nvinfo : EIATTR_PARAM_CBANK
	.align		4
        /*0070*/ 	.byte	0x04, 0x0a
        /*0072*/ 	.short	(.L_9015 - .L_9014)
	.align		4
.L_9014:
        /*0074*/ 	.word	index@(.nv.constant0._ZN2at6native29vectorized_elementwise_kernelILi2ENS0_13AUnaryFunctorIlllZZZNS0_21remainder_kernel_cudaERNS_18TensorIteratorBaseEENKUlvE_clEvENKUlvE2_clEvEUlllE_EESt5arrayIPcLm2EEEEviT0_T1_)
        /*0078*/ 	.short	0x0210
        /*007a*/ 	.short	0x0028


	//----- nvinfo : EIATTR_SW_WAR
	.align		4
.L_9015:
        /*007c*/ 	.byte	0x04, 0x36
        /*007e*/ 	.short	(.L_9017 - .L_9016)
.L_9016:
        /*0080*/ 	.word	0x00000008
.L_9017:


//--------------------- .nv.info._ZN2at6native29vectorized_elementwise_kernelILi4ENS0_13AUnaryFunctorIlllZZZNS0_21remainder_kernel_cudaERNS_18TensorIteratorBaseEENKUlvE_clEvENKUlvE2_clEvEUlllE_EESt5arrayIPcLm2EEEEviT0_T1_ --------------------------
	.section	.nv.info._ZN2at6native29vectorized_elementwise_kernelILi4ENS0_13AUnaryFunctorIlllZZZNS0_21remainder_kernel_cudaERNS_18TensorIteratorBaseEENKUlvE_clEvENKUlvE2_clEvEUlllE_EESt5arrayIPcLm2EEEEviT0_T1_,"",@"SHT_CUDA_INFO"
	.sectionflags	@""
	.align	4


	//----- nvinfo : EIATTR_CUDA_API_VERSION
	.align		4
        /*0000*/ 	.byte	0x04, 0x37
        /*0002*/ 	.short	(.L_9019 - .L_9018)
.L_9018:
        /*0004*/ 	.word	0x00000082


	//----- nvinfo : EIATTR_KPARAM_INFO
	.align		4
.L_9019:
        /*0008*/ 	.byte	0x04, 0x17
        /*000a*/ 	.short	(.L_9021 - .L_9020)
.L_9020:
        /*000c*/ 	.word	0x00000000
        /*0010*/ 	.short	0x0002
        /*0012*/ 	.short	0x0018
        /*0014*/ 	.byte	0x00, 0xf0, 0x41, 0x00


	//----- nvinfo : EIATTR_KPARAM_INFO
	.align		4
.L_9021:
        /*0018*/ 	.byte	0x04, 0x17
        /*001a*/ 	.short	(.L_9023 - .L_9022)
.L_9022:
        /*001c*/ 	.word	0x00000000
        /*0020*/ 	.short	0x0001
        /*0022*/ 	.short	0x0008
        /*0024*/ 	.byte	0x00, 0xf0, 0x41, 0x00


	//----- nvinfo : EIATTR_KPARAM_INFO
	.align		4
.L_9023:
        /*0028*/ 	.byte	0x04, 0x17
        /*002a*/ 	.short	(.L_9025 - .L_9024)
.L_9024:
        /*002c*/ 	.word	0x00000000
        /*0030*/ 	.short	0x0000
        /*0032*/ 	.short	0x0000
        /*0034*/ 	.byte	0x00, 0xf0, 0x11, 0x00


	//----- nvinfo : EIATTR_SPARSE_MMA_MASK
	.align		4
.L_9025:
        /*0038*/ 	.byte	0x03, 0x50
        /*003a*/ 	.short	0x0000


	//----- nvinfo : EIATTR_MAXREG_COUNT
	.align		4
        /*003c*/ 	.byte	0x03, 0x1b
        /*003e*/ 	.short	0x00ff


	//----- nvinfo : EIATTR_MERCURY_ISA_VERSION
	.align		4
        /*0040*/ 	.byte	0x03, 0x5f
        /*0042*/ 	.short	0x0101


	//----- nvinfo : EIATTR_EXIT_INSTR_OFFSETS
	.align		4
        /*0044*/ 	.byte	0x04, 0x1c
        /*0046*/ 	.short	(.L_9027 - .L_9026)


	//   ....[0]....
.L_9026:
        /*0048*/ 	.word	0x00001580


	//   ....[1]....
        /*004c*/ 	.word	0x00003320


	//   ....[2]....
        /*0050*/ 	.word	0x00003370


	//----- nvinfo : EIATTR_MAX_THREADS
	.align		4
.L_9027:
        /*0054*/ 	.byte	0x04, 0x05
        /*0056*/ 	.short	(.L_9029 - .L_9028)
.L_9028:
        /*0058*/ 	.word	0x00000080
        /*005c*/ 	.word	0x00000001
        /*0060*/ 	.word	0x00000001


	//----- nvinfo : EIATTR_CRS_STACK_SIZE
	.align		4
.L_9029:
        /*0064*/ 	.byte	0x04, 0x1e
        /*0066*/ 	.short	(.L_9031 - .L_9030)
.L_9030:
        /*0068*/ 	.word	0x00000000


	//----- nvinfo : EIATTR_CBANK_PARAM_SIZE
	.align		4
.L_9031:
        /*006c*/ 	.byte	0x03, 0x19
        /*006e*/ 	.short	0x0028


	//----- nvinfo : EIATTR_PARAM_CBANK
	.align		4
        /*0070*/ 	.byte	0x04, 0x0a
        /*0072*/ 	.short	(.L_9033 - .L_9032)
	.align		4
.L_9032:
        /*0074*/ 	.word	index@(.nv.constant0._ZN2at6native29vectorized_elementwise_kernelILi4ENS0_13AUnaryFunctorIlllZZZNS0_21remainder_kernel_cudaERNS_18TensorIteratorBaseEENKUlvE_clEvENKUlvE2_clEvEUlllE_EESt5arrayIPcLm2EEEEviT0_T1_)
        /*0078*/ 	.short	0x0210
        /*007a*/ 	.short	0x0028


	//----- nvinfo : EIATTR_SW_WAR
	.align		4
.L_9033:
        /*007c*/ 	.byte	0x04, 0x36
        /*007e*/ 	.short	(.L_9035 - .L_9034)
.L_9034:
        /*0080*/ 	.word	0x00000008
.L_9035:


//--------------------- .nv.info._ZN2at6native29vectorized_elementwise_kernelILi8ENS0_13AUnaryFunctorIlllZZZNS0_21remainder_kernel_cudaERNS_18TensorIteratorBaseEENKUlvE_clEvENKUlvE2_clEvEUlllE_EESt5arrayIPcLm2EEEEviT0_T1_ --------------------------
	.section	.nv.info._ZN2at6native29vectorized_elementwise_kernelILi8ENS0_13AUnaryFunctorIlllZZZNS0_21remainder_kernel_cudaERNS_18TensorIteratorBaseEENKUlvE_clEvENKUlvE2_clEvEUlllE_EESt5arrayIPcLm2EEEEviT0_T1_,"",@"SHT_CUDA_INFO"
	.sectionflags	@""
	.align	4


	//----- nvinfo : EIATTR_CUDA_API_VERSION
	.align		4
        /*0000*/ 	.byte	0x04, 0x37
        /*0002*/ 	.short	(.L_9037 - .L_9036)
.L_9036:
        /*0004*/ 	.word	0x00000082


	//----- nvinfo : EIATTR_KPARAM_INFO
	.align		4
.L_9037:
        /*0008*/ 	.byte	0x04, 0x17
        /*000a*/ 	.short	(.L_9039 - .L_9038)
.L_9038:
        /*000c*/ 	.word	0x00000000
        /*0010*/ 	.short	0x0002
        /*0012*/ 	.short	0x0018
        /*0014*/ 	.byte	0x00, 0xf0, 0x41, 0x00


	//----- nvinfo : EIATTR_KPARAM_INFO
	.align		4
.L_9039:
        /*0018*/ 	.byte	0x04, 0x17
        /*001a*/ 	.short	(.L_9041 - .L_9040)
.L_9040:
        /*001c*/ 	.word	0x00000000
        /*0020*/ 	.short	0x0001
        /*0022*/ 	.short	0x0008
        /*0024*/ 	.byte	0x00, 0xf0, 0x41, 0x00


	//----- nvinfo : EIATTR_KPARAM_INFO
	.align		4
.L_9041:
        /*0028*/ 	.byte	0x04, 0x17
        /*002a*/ 	.short	(.L_9043 - .L_9042)
.L_9042:
        /*002c*/ 	.word	0x00000000
        /*0030*/ 	.short	0x0000
        /*0032*/ 	.short	0x0000
        /*0034*/ 	.byte	0x00, 0xf0, 0x11, 0x00


	//----- nvinfo : EIATTR_SPARSE_MMA_MASK
	.align		4
.L_9043:
        /*0038*/ 	.byte	0x03, 0x50
        /*003a*/ 	.short	0x0000


	//----- nvinfo : EIATTR_MAXREG_COUNT
	.align		4
        /*003c*/ 	.byte	0x03, 0x1b
        /*003e*/ 	.short	0x00ff


	//----- nvinfo : EIATTR_MERCURY_ISA_VERSION
	.align		4
        /*0040*/ 	.byte	0x03, 0x5f
        /*0042*/ 	.short	0x0101


	//----- nvinfo : EIATTR_EXIT_INSTR_OFFSETS
	.align		4
        /*0044*/ 	.byte	0x04, 0x1c
        /*0046*/ 	.short	(.L_9045 - .L_9044)


	//   ....[0]....
.L_9044:
        /*0048*/ 	.word	0x00001580


	//   ....[1]....
        /*004c*/ 	.word	0x00003320


	//   ....[2]....
        /*0050*/ 	.word	0x00003370


	//----- nvinfo : EIATTR_MAX_THREADS
	.align		4
.L_9045:
        /*0054*/ 	.byte	0x04, 0x05
        /*0056*/ 	.short	(.L_9047 - .L_9046)
.L_9046:
        /*0058*/ 	.word	0x00000080
        /*005c*/ 	.word	0x00000001
        /*0060*/ 	.word	0x00000001


	//----- nvinfo : EIATTR_CRS_STACK_SIZE
	.align		4
.L_9047:
        /*0064*/ 	.byte	0x04, 0x1e
        /*0066*/ 	.short	(.L_9049 - .L_9048)
.L_9048:
        /*0068*/ 	.word	0x00000000


	//----- nvinfo : EIATTR_CBANK_PARAM_SIZE
	.align		4
.L_9049:
        /*006c*/ 	.byte	0x03, 0x19
        /*006e*/ 	.short	0x0028


	//----- nvinfo : EIATTR_PARAM_CBANK
	.align		4
        /*0070*/ 	.byte	0x04, 0x0a
        /*0072*/ 	.short	(.L_9051 - .L_9050)
	.align		4
.L_9050:
        /*0074*/ 	.word	index@(.nv.constant0._ZN2at6native29vectorized_elementwise_kernelILi8ENS0_13AUnaryFunctorIlllZZZNS0_21remainder_kernel_cudaERNS_18TensorIteratorBaseEENKUlvE_clEvENKUlvE2_clEvEUlllE_EESt5arrayIPcLm2EEEEviT0_T1_)
        /*0078*/ 	.short	0x0210
        /*007a*/ 	.short	0x0028


	//----- nvinfo : EIATTR_SW_WAR
	.align		4
.L_9051:
        /*007c*/ 	.byte	0x04, 0x36
        /*007e*/ 	.short	(.L_9053 - .L_9052)
.L_9052:
        /*0080*/ 	.word	0x00000008
.L_9053:


//--------------------- .nv.info._ZN2at6native18elementwise_kernelILi128ELi4EZNS0_15gpu_kernel_implINS0_13BinaryFunctorIiiiZZZNS0_21remainder_kernel_cudaERNS_18TensorIteratorBaseEENKUlvE_clEvENKUlvE1_clEvEUliiE_EEEEvS5_RKT_EUliE_EEviT1_ --------------------------
	.section	.nv.info._ZN2at6native18elementwise_kernelILi128ELi4EZNS0_15gpu_kernel_implINS0_13BinaryFunctorIiiiZZZNS0_21remainder_kernel_cudaERNS_18TensorIteratorBaseEENKUlvE_clEvENKUlvE1_clEvEUliiE_EEEEvS5_RKT_EUliE_EEviT1_,"",@"SHT_CUDA_INFO"
	.sectionflags	@""
	.align	4


	//----- nvinfo : EIATTR_CUDA_API_VERSION
	.align		4
        /*0000*/ 	.byte	0x04, 0x37
        /*0002*/ 	.short	(.L_9055 - .L_9054)
.L_9054:
        /*0004*/ 	.word	0x00000082


	//----- nvinfo : EIATTR_KPARAM_INFO
	.align		4
.L_9055:
        /*0008*/ 	.byte	0x04, 0x17
        /*000a*/ 	.short	(.L_9057 - .L_9056)
.L_9056:
        /*000c*/ 	.word	0x00000000
        /*0010*/ 	.short	0x0001
        /*0012*/ 	.short	0x0008
        /*0014*/ 	.byte	0x00, 0xf0, 0x21, 0x0a


	//----- nvinfo : EIATTR_KPARAM_INFO
	.align		4
.L_9057:
        /*0018*/ 	.byte	0x04, 0x17
        /*001a*/ 	.short	(.L_9059 - .L_9058)
.L_9058:
        /*001c*/ 	.word	0x00000000
        /*0020*/ 	.short	0x0000
        /*0022*/ 	.short	0x0000
        /*0024*/ 	.byte	0x00, 0xf0, 0x11, 0x00


	//----- nvinfo : EIATTR_SPARSE_MMA_MASK
	.align		4
.L_9059:
        /*0028*/ 	.byte	0x03, 0x50
        /*002a*/ 	.short	0x0000


	//----- nvinfo : EIATTR_MAXREG_COUNT
	.align		4
        /*002c*/ 	.byte	0x03, 0x1b
        /*002e*/ 	.short	0x0080


	//----- nvinfo : EIATTR_EXTERNS
	.align		4
        /*0030*/ 	.byte	0x04, 0x0f
        /*0032*/ 	.short	(.L_9061 - .L_9060)


	//   ....[0]....
	.align		4
.L_9060:
        /*0034*/ 	.word	index@(__assertfail)


	//----- nvinfo : EIATTR_MERCURY_ISA_VERSION
	.align		4
.L_9061:
        /*0038*/ 	.byte	0x03, 0x5f
        /*003a*/ 	.short	0x0101


	//----- nvinfo : EIATTR_SYSCALL_OFFSETS
	.align		4
        /*003c*/ 	.byte	0x04, 0x46
        /*003e*/ 	.short	(.L_9063 - .L_9062)


	//   ....[0]....
.L_9062:
        /*0040*/ 	.word	0x000024b0


	//   ....[1]....
        /*0044*/ 	.word	0x000032b0


	//   ....[2]....
        /*0048*/ 	.word	0x000042a0


	//   ....[3]....
        /*004c*/ 	.word	0x00006770


	//   ....[4]....
        /*0050*/ 	.word	0x00007570


	//   ....[5]....
        /*0054*/ 	.word	0x00008560


	//   ....[6]....
        /*0058*/ 	.word	0x0000aa20


	//   ....[7]....
        /*005c*/ 	.word	0x0000b820


	//   ....[8]....
        /*0060*/ 	.word	0x0000c810


	//   ....[9]....
        /*0064*/ 	.word	0x0000ecc0


	//   ....[10]....
        /*0068*/ 	.word	0x0000fac0


	//   ....[11]....
        /*006c*/ 	.word	0x00010ab0


	//----- nvinfo : EIATTR_EXIT_INSTR_OFFSETS
	.align		4
.L_9063:
        /*0070*/ 	.byte	0x04, 0x1c
        /*0072*/ 	.short	(.L_9065 - .L_9064)


	//   ....[0]....
.L_9064:
        /*0074*/ 	.word	0x0000c8b0


	//   ....[1]....
        /*0078*/ 	.word	0x0000fda0


	//   ....[2]....
        /*007c*/ 	.word	0x0000fdc0


	//   ....[3]....
        /*0080*/ 	.word	0x0000fe50


	//   ....[4]....
        /*0084*/ 	.word	0x0000fe70


	//   ....[5]....
        /*0088*/ 	.word	0x0000fe90


	//   ....[6]....
        /*008c*/ 	.word	0x0000ff20


	//   ....[7]....
        /*0090*/ 	.word	0x0000ff60


	//   ....[8]....
        /*0094*/ 	.word	0x00010000


	//   ....[9]....
        /*0098*/ 	.word	0x00010050


	//   ....[10]....
        /*009c*/ 	.word	0x00010080


	//   ....[11]....
        /*00a0*/ 	.word	0x00010140


	//   ....[12]....
        /*00a4*/ 	.word	0x00010180


	//   ....[13]....
        /*00a8*/ 	.word	0x00010310


	//   ....[14]....
        /*00ac*/ 	.word	0x00010470


	//   ....[15]....
        /*00b0*/ 	.word	0x000104b0


	//   ....[16]....
        /*00b4*/ 	.word	0x00010550


	//   ....[17]....
        /*00b8*/ 	.word	0x000106d0


	//   ....[18]....
        /*00bc*/ 	.word	0x00010850


	//   ....[19]....
        /*00c0*/ 	.word	0x000109b0


	//   ....[20]....
        /*00c4*/ 	.word	0x00010ac0


	//   ....[21]....
        /*00c8*/ 	.word	0x00010af0


	//   ....[22]....
        /*00cc*/ 	.word	0x00010b10


	//----- nvinfo : EIATTR_MAX_THREADS
	.align		4
.L_9065:
        /*00d0*/ 	.byte	0x04, 0x05
        /*00d2*/ 	.short	(.L_9067 - .L_9066)
.L_9066:
        /*00d4*/ 	.word	0x00000080
        /*00d8*/ 	.word	0x00000001
        /*00dc*/ 	.word	0x00000001


	//----- nvinfo : EIATTR_CRS_STACK_SIZE
	.align		4
.L_9067:
        /*00e0*/ 	.byte	0x04, 0x1e
        /*00e2*/ 	.short	(.L_9069 - .L_9068)
.L_9068:
        /*00e4*/ 	.word	0x00000000


	//----- nvinfo : EIATTR_CBANK_PARAM_SIZE
	.align		4
.L_9069:
        /*00e8*/ 	.byte	0x03, 0x19
        /*00ea*/ 	.short	0x0290


	//----- nvinfo : EIATTR_PARAM_CBANK
	.align		4
        /*00ec*/ 	.byte	0x04, 0x0a
        /*00ee*/ 	.short	(.L_9071 - .L_9070)
	.align		4
.L_9070:
        /*00f0*/ 	.word	index@(.nv.constant0._ZN2at6native18elementwise_kernelILi128ELi4EZNS0_15gpu_kernel_implINS0_13BinaryFunctorIiiiZZZNS0_21remainder_kernel_cudaERNS_18TensorIteratorBaseEENKUlvE_clEvENKUlvE1_clEvEUliiE_EEEEvS5_RKT_EUliE_EEviT1_)
        /*00f4*/ 	.short	0x0210
        /*00f6*/ 	.short	0x0290


	//----- nvinfo : EIATTR_SW_WAR
	.align		4
.L_9071:
        /*00f8*/ 	.byte	0x04, 0x36
        /*00fa*/ 	.short	(.L_9073 - .L_9072)
.L_9072:
        /*00fc*/ 	.word	0x00000008
.L_9073:


//--------------------- .nv.info._ZN2at6native27unrolled_elementwise_kernelINS0_13BinaryFunctorIiiiZZZNS0_21remainder_kernel_cudaERNS_18TensorIteratorBaseEENKUlvE_clEvENKUlvE1_clEvEUliiE_EESt5arrayIPcLm3EELi4E23TrivialOffsetCalculatorILi2EjESC_ILi1EjENS0_6memory12LoadWithCastILi2EEENSF_13StoreWithCastILi1EEEEEviT_T0_T2_T3_T4_T5_ --------------------------
	.section	.nv.info._ZN2at6native27unrolled_elementwise_kernelINS0_13BinaryFunctorIiiiZZZNS0_21remainder_kernel_cudaERNS_18TensorIteratorBaseEENKUlvE_clEvENKUlvE1_clEvEUliiE_EESt5arrayIPcLm3EELi4E23TrivialOffsetCalculatorILi2EjESC_ILi1EjENS0_6memory12LoadWithCastILi2EEENSF_13StoreWithCastILi1EEEEEviT_T0_T2_T3_T4_T5_,"",@"SHT_CUDA_INFO"
	.sectionflags	@""
	.align	4


	//----- nvinfo : EIATTR_CUDA_API_VERSION
	.align		4
        /*0000*/ 	.byte	0x04, 0x37
        /*0002*/ 	.short	(.L_9075 - .L_9074)
.L_9074:
        /*0004*/ 	.word	0x00000082


	//----- nvinfo : EIATTR_KPARAM_INFO
	.align		4
.L_9075:
        /*0008*/ 	.byte	0x04, 0x17
        /*000a*/ 	.short	(.L_9077 - .L_9076)
.L_9076:
        /*000c*/ 	.word	0x00000000
        /*0010*/ 	.short	0x0006
        /*0012*/ 	.short	0x0030
        /*0014*/ 	.byte	0x00, 0xf0, 0x21, 0x00


	//----- nvinfo : EIATTR_KPARAM_INFO
	.align		4
.L_9077:
        /*0018*/ 	.byte	0x04, 0x17
        /*001a*/ 	.short	(.L_9079 - .L_9078)
.L_9078:
        /*001c*/ 	.word	0x00000000
        /*0020*/ 	.short	0x0005
        /*0022*/ 	.short	0x0024
        /*0024*/ 	.byte	0x00, 0xf0, 0x31, 0x00


	//----- nvinfo : EIATTR_KPARAM_INFO
	.align		4
.L_9079:
        /*0028*/ 	.byte	0x04, 0x17
        /*002a*/ 	.short	(.L_9081 - .L_9080)
.L_9080:
        /*002c*/ 	.word	0x00000000
        /*0030*/ 	.short	0x0004
        /*0032*/ 	.short	0x0021
        /*0034*/ 	.byte	0x00, 0xf0, 0x05, 0x00


	//----- nvinfo : EIATTR_KPARAM_INFO
	.align		4
.L_9081:
        /*0038*/ 	.byte	0x04, 0x17
        /*003a*/ 	.short	(.L_9083 - .L_9082)
.L_9082:
        /*003c*/ 	.word	0x00000000
        /*0040*/ 	.short	0x0003
        /*0042*/ 	.short	0x0020
        /*0044*/ 	.byte	0x00, 0xf0, 0x05, 0x00


	//----- nvinfo : EIATTR_KPARAM_INFO
	.align		4
.L_9083:
        /*0048*/ 	.byte	0x04, 0x17
        /*004a*/ 	.short	(.L_9085 - .L_9084)
.L_9084:
        /*004c*/ 	.word	0x00000000
        /*0050*/ 	.short	0x0002
        /*0052*/ 	.short	0x0008
        /*0054*/ 	.byte	0x00, 0xf0, 0x61, 0x00


	//----- nvinfo : EIATTR_KPARAM_INFO
	.align		4
.L_9085:
        /*0058*/ 	.byte	0x04, 0x17
        /*005a*/ 	.short	(.L_9087 - .L_9086)
.L_9086:
        /*005c*/ 	.word	0x00000000
        /*0060*/ 	.short	0x0001
        /*0062*/ 	.short	0x0004
        /*0064*/ 	.byte	0x00, 0xf0, 0x05, 0x00


	//----- nvinfo : EIATTR_KPARAM_INFO
	.align		4
.L_9087:
        /*0068*/ 	.byte	0x04, 0x17
        /*006a*/ 	.short	(.L_9089 - .L_9088)
.L_9088:
        /*006c*/ 	.word	0x00000000
        /*0070*/ 	.short	0x0000
        /*0072*/ 	.short	0x0000
        /*0074*/ 	.byte	0x00, 0xf0, 0x11, 0x00


	//----- nvinfo : EIATTR_SPARSE_MMA_MASK
	.align		4
.L_9089:
        /*0078*/ 	.byte	0x03, 0x50
        /*007a*/ 	.short	0x0000


	//----- nvinfo : EIATTR_MAXREG_COUNT
	.align		4
        /*007c*/ 	.byte	0x03, 0x1b
        /*007e*/ 	.short	0x00ff


	//----- nvinfo : EIATTR_EXTERNS
	.align		4
        /*0080*/ 	.byte	0x04, 0x0f
        /*0082*/ 	.short	(.L_9091 - .L_9090)


	//   ....[0]....
	.align		4
.L_9090:
        /*0084*/ 	.word	index@(__assertfail)


	//----- nvinfo : EIATTR_MERCURY_ISA_VERSION
	.align		4
.L_9091:
        /*0088*/ 	.byte	0x03, 0x5f
        /*008a*/ 	.short	0x0101


	//----- nvinfo : EIATTR_SYSCALL_OFFSETS
	.align		4
        /*008c*/ 	.byte	0x04, 0x46
        /*008e*/ 	.short	(.L_9093 - .L_9092)


	//   ....[0]....
.L_9092:
        /*0090*/ 	.word	0x00000eb0


	//   ....[1]....
        /*0094*/ 	.word	0x00001cc0


	//   ....[2]....
        /*0098*/ 	.word	0x00002b50


	//   ....[3]....
        /*009c*/ 	.word	0x00003960


	//   ....[4]....
        /*00a0*/ 	.word	0x00004800


	//   ....[5]....
        /*00a4*/ 	.word	0x00005620


	//   ....[6]....
        /*00a8*/ 	.word	0x000064a0


	//   ....[7]....
        /*00ac*/ 	.word	0x000072b0


	//   ....[8]....
        /*00b0*/ 	.word	0x00008ae0


	//   ....[9]....
        /*00b4*/ 	.word	0x000099e0


	//   ....[10]....
        /*00b8*/ 	.word	0x0000a8b0


	//   ....[11]....
        /*00bc*/ 	.word	0x0000b780


	//----- nvinfo : EIATTR_EXIT_INSTR_OFFSETS
	.align		4
.L_9093:
        /*00c0*/ 	.byte	0x04, 0x1c
        /*00c2*/ 	.short	(.L_9095 - .L_9094)


	//   ....[0]....
.L_9094:
        /*00c4*/ 	.word	0x0000a940


	//   ....[1]....
        /*00c8*/ 	.word	0x0000aa70


	//   ....[2]....
        /*00cc*/ 	.word	0x0000aa90


	//   ....[3]....
        /*00d0*/ 	.word	0x0000ab20


	//   ....[4]....
        /*00d4*/ 	.word	0x0000ab40


	//   ....[5]....
        /*00d8*/ 	.word	0x0000ab60


	//   ....[6]....
        /*00dc*/ 	.word	0x0000abf0


	//   ....[7]....
        /*00e0*/ 	.word	0x0000ac30


	//   ....[8]....
        /*00e4*/ 	.word	0x0000acd0


	//   ....[9]....
        /*00e8*/ 	.word	0x0000ad20


	//   ....[10]....
        /*00ec*/ 	.word	0x0000ad50


	//   ....[11]....
        /*00f0*/ 	.word	0x0000ae10


	//   ....[12]....
        /*00f4*/ 	.word	0x0000ae50


	//   ....[13]....
        /*00f8*/ 	.word	0x0000afe0


	//   ....[14]....
        /*00fc*/ 	.word	0x0000b140


	//   ....[15]....
        /*0100*/ 	.word	0x0000b180


	//   ....[16]....
        /*0104*/ 	.word	0x0000b220


	//   ....[17]....
        /*0108*/ 	.word	0x0000b3a0


	//   ....[18]....
        /*010c*/ 	.word	0x0000b520


	//   ....[19]....
        /*0110*/ 	.word	0x0000b680


	//   ....[20]....
        /*0114*/ 	.word	0x0000b790


	//   ....[21]....
        /*0118*/ 	.word	0x0000b7c0


	//   ....[22]....
        /*011c*/ 	.word	0x0000b7e0


	//----- nvinfo : EIATTR_MAX_THREADS
	.align		4
.L_9095:
        /*0120*/ 	.byte	0x04, 0x05
        /*0122*/ 	.short	(.L_9097 - .L_9096)
.L_9096:
        /*0124*/ 	.word	0x00000080
        /*0128*/ 	.word	0x00000001
        /*012c*/ 	.word	0x00000001


	//----- nvinfo : EIATTR_CRS_STACK_SIZE
	.align		4
.L_9097:
        /*0130*/ 	.byte	0x04, 0x1e
        /*0132*/ 	.short	(.L_9099 - .L_9098)
.L_9098:
        /*0134*/ 	.word	0x00000000


	//----- nvinfo : EIATTR_CBANK_PARAM_SIZE
	.align		4
.L_9099:
        /*0138*/ 	.byte	0x03, 0x19
        /*013a*/ 	.short	0x0038


	//----- nvinfo : EIATTR_PARAM_CBANK
	.align		4
        /*013c*/ 	.byte	0x04, 0x0a
        /*013e*/ 	.short	(.L_9101 - .L_9100)
	.align		4
.L_9100:
        /*0140*/ 	.word	index@(.nv.constant0._ZN2at6native27unrolled_elementwise_kernelINS0_13BinaryFunctorIiiiZZZNS0_21remainder_kernel_cudaERNS_18TensorIteratorBaseEENKUlvE_clEvENKUlvE1_clEvEUliiE_EESt5arrayIPcLm3EELi4E23TrivialOffsetCalculatorILi2EjESC_ILi1EjENS0_6memory12LoadWithCastILi2EEENSF_13StoreWithCastILi1EEEEEviT_T0_T2_T3_T4_T5_)
        /*0144*/ 	.short	0x0210
        /*0146*/ 	.short	0x0038


	//----- nvinfo : EIATTR_SW_WAR
	.align		4
.L_9101:
        /*0148*/ 	.byte	0x04, 0x36
        /*014a*/ 	.short	(.L_9103 - .L_9102)
.L_9102:
        /*014c*/ 	.word	0x00000008
.L_9103:


//--------------------- .nv.info._ZN2at6native18elementwise_kernelILi128ELi2EZNS0_22gpu_kernel_impl_nocastINS0_13BinaryFunctorIiiiZZZNS0_21remainder_kernel_cudaERNS_18TensorIteratorBaseEENKUlvE_clEvENKUlvE1_clEvEUliiE_EEEEvS5_RKT_EUliE_EEviT1_ --------------------------
	.section	.nv.info._ZN2at6native18elementwise_kernelILi128ELi2EZNS0_22gpu_kernel_impl_nocastINS0_13BinaryFunctorIiiiZZZNS0_21remainder_kernel_cudaERNS_18TensorIteratorBaseEENKUlvE_clEvENKUlvE1_clEvEUliiE_EEEEvS5_RKT_EUliE_EEviT1_,"",@"SHT_CUDA_INFO"
	.sectionflags	@""
	.align	4


	//----- nvinfo : EIATTR_CUDA_API_VERSION
	.align		4
        /*0000*/ 	.byte	0x04, 0x37
        /*0002*/ 	.short	(.L_9105 - .L_9104)
.L_9104:
        /*0004*/ 	.word	0x00000082


	//----- nvinfo : EIATTR_KPARAM_INFO
	.align		4
.L_9105:
        /*0008*/ 	.byte	0x04, 0x17
        /*000a*/ 	.short	(.L_9107 - .L_9106)
.L_9106:
        /*000c*/ 	.word	0x00000000
        /*0010*/ 	.short	0x0001
        /*0012*/ 	.short	0x0008
        /*0014*/ 	.byte	0x00, 0xf0, 0x21, 0x0a


	//----- nvinfo : EIATTR_KPARAM_INFO
	.align		4
.L_9107:
        /*0018*/ 	.byte	0x04, 0x17
        /*001a*/ 	.short	(.L_9109 - .L_9108)
.L_9108:
        /*001c*/ 	.word	0x00000000
        /*0020*/ 	.short	0x0000
        /*0022*/ 	.short	0x0000
        /*0024*/ 	.byte	0x00, 0xf0, 0x11, 0x00


	//----- nvinfo : EIATTR_SPARSE_MMA_MASK
	.align		4
.L_9109:
        /*0028*/ 	.byte	0x03, 0x50
        /*002a*/ 	.short	0x0000


	//----- nvinfo : EIATTR_MAXREG_COUNT
	.align		4
        /*002c*/ 	.byte	0x03, 0x1b
        /*002e*/ 	.short	0x0080


	//----- nvinfo : EIATTR_MERCURY_ISA_VERSION
	.align		4
        /*0030*/ 	.byte	0x03, 0x5f
        /*0032*/ 	.short	0x0101


	//----- nvinfo : EIATTR_EXIT_INSTR_OFFSETS
	.align		4
        /*0034*/ 	.byte	0x04, 0x1c
        /*0036*/ 	.short	(.L_9111 - .L_9110)


	//   ....[0]....
.L_9110:
        /*0038*/ 	.word	0x00001950


	//   ....[1]....
        /*003c*/ 	.word	0x000031e0


	//----- nvinfo : EIATTR_MAX_THREADS
	.align		4
.L_9111:
        /*0040*/ 	.byte	0x04, 0x05
        /*0042*/ 	.short	(.L_9113 - .L_9112)
.L_9112:
        /*0044*/ 	.word	0x00000080
        /*0048*/ 	.word	0x00000001
        /*004c*/ 	.word	0x00000001


	//----- nvinfo : EIATTR_CRS_STACK_SIZE
	.align		4
.L_9113:
        /*0050*/ 	.byte	0x04, 0x1e
        /*0052*/ 	.short	(.L_9115 - .L_9114)
.L_9114:
        /*0054*/ 	.word	0x00000000


	//----- nvinfo : EIATTR_CBANK_PARAM_SIZE
	.align		4
.L_9115:
        /*0058*/ 	.byte	0x03, 0x19
        /*005a*/ 	.short	0x0290


	//----- nvinfo : EIATTR_PARAM_CBANK
	.align		4
        /*005c*/ 	.byte	0x04, 0x0a
        /*005e*/ 	.short	(.L_9117 - .L_9116)
	.align		4
.L_9116:
        /*0060*/ 	.word	index@(.nv.constant0._ZN2at6native18elementwise_kernelILi128ELi2EZNS0_22gpu_kernel_impl_nocastINS0_13BinaryFunctorIiiiZZZNS0_21remainder_kernel_cudaERNS_18TensorIteratorBaseEENKUlvE_clEvENKUlvE1_clEvEUliiE_EEEEvS5_RKT_EUliE_EEviT1_)
        /*0064*/ 	.short	0x0210
        /*0066*/ 	.short	0x0290


	//----- nvinfo : EIATTR_SW_WAR
	.align		4
.L_9117:
        /*0068*/ 	.byte	0x04, 0x36
        /*006a*/ 	.short	(.L_9119 - .L_9118)
.L_9118:
        /*006c*/ 	.word	0x00000008
.L_9119:


//--------------------- .nv.info._ZN2at6native27unrolled_elementwise_kernelINS0_13BinaryFunctorIiiiZZZNS0_21remainder_kernel_cudaERNS_18TensorIteratorBaseEENKUlvE_clEvENKUlvE1_clEvEUliiE_EESt5arrayIPcLm3EELi4E23TrivialOffsetCalculatorILi2EjESC_ILi1EjENS0_6memory15LoadWithoutCastENSF_16StoreWithoutCastEEEviT_T0_T2_T3_T4_T5_ --------------------------
	.section	.nv.info._ZN2at6native27unrolled_elementwise_kernelINS0_13BinaryFunctorIiiiZZZNS0_21remainder_kernel_cudaERNS_18TensorIteratorBaseEENKUlvE_clEvENKUlvE1_clEvEUliiE_EESt5arrayIPcLm3EELi4E23TrivialOffsetCalculatorILi2EjESC_ILi1EjENS0_6memory15LoadWithoutCastENSF_16StoreWithoutCastEEEviT_T0_T2_T3_T4_T5_,"",@"SHT_CUDA_INFO"
	.sectionflags	@""
	.align	4


	//----- nvinfo : EIATTR_CUDA_API_VERSION
	.align		4
        /*0000*/ 	.byte	0x04, 0x37
        /*0002*/ 	.short	(.L_9121 - .L_9120)
.L_9120:
        /*0004*/ 	.word	0x00000082


	//----- nvinfo : EIATTR_KPARAM_INFO
	.align		4
.L_9121:
        /*0008*/ 	.byte	0x04, 0x17
        /*000a*/ 	.short	(.L_9123 - .L_9122)
.L_9122:
        /*000c*/ 	.word	0x00000000
        /*0010*/ 	.short	0x0006
        /*0012*/ 	.short	0x0023
        /*0014*/ 	.byte	0x00, 0xf0, 0x05, 0x00


	//----- nvinfo : EIATTR_KPARAM_INFO
	.align		4
.L_9123:
        /*0018*/ 	.byte	0x04, 0x17
        /*001a*/ 	.short	(.L_9125 - .L_9124)
.L_9124:
        /*001c*/ 	.word	0x00000000
        /*0020*/ 	.short	0x0005
        /*0022*/ 	.short	0x0022
        /*0024*/ 	.byte	0x00, 0xf0, 0x05, 0x00


	//----- nvinfo : EIATTR_KPARAM_INFO
	.align		4
.L_9125:
        /*0028*/ 	.byte	0x04, 0x17
        /*002a*/ 	.short	(.L_9127 - .L_9126)
.L_9126:
        /*002c*/ 	.word	0x00000000
        /*0030*/ 	.short	0x0004
        /*0032*/ 	.short	0x0021
        /*0034*/ 	.byte	0x00, 0xf0, 0x05, 0x00


	//----- nvinfo : EIATTR_KPARAM_INFO
	.align		4
.L_9127:
        /*0038*/ 	.byte	0x04, 0x17
        /*003a*/ 	.short	(.L_9129 - .L_9128)
.L_9128:
        /*003c*/ 	.word	0x00000000
        /*0040*/ 	.short	0x0003
        /*0042*/ 	.short	0x0020
        /*0044*/ 	.byte	0x00, 0xf0, 0x05, 0x00


	//----- nvinfo : EIATTR_KPARAM_INFO
	.align		4
.L_9129:
        /*0048*/ 	.byte	0x04, 0x17
        /*004a*/ 	.short	(.L_9131 - .L_9130)
.L_9130:
        /*004c*/ 	.word	0x00000000
        /*0050*/ 	.short	0x0002
        /*0052*/ 	.short	0x0008
        /*0054*/ 	.byte	0x00, 0xf0, 0x61, 0x00


	//----- nvinfo : EIATTR_KPARAM_INFO
	.align		4
.L_9131:
        /*0058*/ 	.byte	0x04, 0x17
        /*005a*/ 	.short	(.L_9133 - .L_9132)
.L_9132:
        /*005c*/ 	.word	0x00000000
        /*0060*/ 	.short	0x0001
        /*0062*/ 	.short	0x0004
        /*0064*/ 	.byte	0x00, 0xf0, 0x05, 0x00


	//----- nvinfo : EIATTR_KPARAM_INFO
	.align		4
.L_9133:
        /*0068*/ 	.byte	0x04, 0x17
        /*006a*/ 	.short	(.L_9135 - .L_9134)
.L_9134:
        /*006c*/ 	.word	0x00000000
        /*0070*/ 	.short	0x0000
        /*0072*/ 	.short	0x0000
        /*0074*/ 	.byte	0x00, 0xf0, 0x11, 0x00


	//----- nvinfo : EIATTR_SPARSE_MMA_MASK
	.align		4
.L_9135:
        /*0078*/ 	.byte	0x03, 0x50
        /*007a*/ 	.short	0x0000


	//----- nvinfo : EIATTR_MAXREG_COUNT
	.align		4
        /*007c*/ 	.byte	0x03, 0x1b
        /*007e*/ 	.short	0x00ff


	//----- nvinfo : EIATTR_MERCURY_ISA_VERSION
	.align		4
        /*0080*/ 	.byte	0x03, 0x5f
        /*0082*/ 	.short	0x0101


	//----- nvinfo : EIATTR_EXIT_INSTR_OFFSETS
	.align		4
        /*0084*/ 	.byte	0x04, 0x1c
        /*0086*/ 	.short	(.L_9137 - .L_9136)


	//   ....[0]....
.L_9136:
        /*0088*/ 	.word	0x00000c60


	//   ....[1]....
        /*008c*/ 	.word	0x00000cb0


	//----- nvinfo : EIATTR_MAX_THREADS
	.align		4
.L_9137:
        /*0090*/ 	.byte	0x04, 0x05
        /*0092*/ 	.short	(.L_9139 - .L_9138)
.L_9138:
        /*0094*/ 	.word	0x00000080
        /*0098*/ 	.word	0x00000001
        /*009c*/ 	.word	0x00000001


	//----- nvinfo : EIATTR_CRS_STACK_SIZE
	.align		4
.L_9139:
        /*00a0*/ 	.byte	0x04, 0x1e
        /*00a2*/ 	.short	(.L_9141 - .L_9140)
.L_9140:
        /*00a4*/ 	.word	0x00000000


	//----- nvinfo : EIATTR_CBANK_PARAM_SIZE
	.align		4
.L_9141:
        /*00a8*/ 	.byte	0x03, 0x19
        /*00aa*/ 	.short	0x0024


	//----- nvinfo : EIATTR_PARAM_CBANK
	.align		4
        /*00ac*/ 	.byte	0x04, 0x0a
        /*00ae*/ 	.short	(.L_9143 - .L_9142)
	.align		4
.L_9142:
        /*00b0*/ 	.word	index@(.nv.constant0._ZN2at6native27unrolled_elementwise_kernelINS0_13BinaryFunctorIiiiZZZNS0_21remainder_kernel_cudaERNS_18TensorIteratorBaseEENKUlvE_clEvENKUlvE1_clEvEUliiE_EESt5arrayIPcLm3EELi4E23TrivialOffsetCalculatorILi2EjESC_ILi1EjENS0_6memory15LoadWithoutCastENSF_16StoreWithoutCastEEEviT_T0_T2_T3_T4_T5_)
        /*00b4*/ 	.short	0x0210
        /*00b6*/ 	.short	0x0024


	//----- nvinfo : EIATTR_SW_WAR
	.align		4
.L_9143:
        /*00b8*/ 	.byte	0x04, 0x36
        /*00ba*/ 	.short	(.L_9145 - .L_9144)
.L_9144:
        /*00bc*/ 	.word	0x00000008
.L_9145:


//--------------------- .nv.info._ZN2at6native29vectorized_elementwise_kernelILi2ENS0_13BinaryFunctorIiiiZZZNS0_21remainder_kernel_cudaERNS_18TensorIteratorBaseEENKUlvE_clEvENKUlvE1_clEvEUliiE_EESt5arrayIPcLm3EEEEviT0_T1_ --------------------------
	.section	.nv.info._ZN2at6native29vectorized_elementwise_kernelILi2ENS0_13BinaryFunctorIiiiZZZNS0_21remainder_kernel_cudaERNS_18TensorIteratorBaseEENKUlvE_clEvENKUlvE1_clEvEUliiE_EESt5arrayIPcLm3EEEEviT0_T1_,"",@"SHT_CUDA_INFO"
	.sectionflags	@""
	.align	4


	//----- nvinfo : EIATTR_CUDA_API_VERSION
	.align		4
        /*0000*/ 	.byte	0x04, 0x37
        /*0002*/ 	.short	(.L_9147 - .L_9146)
.L_9146:
        /*0004*/ 	.word	0x00000082


	//----- nvinfo : EIATTR_KPARAM_INFO
	.align		4
.L_9147:
        /*0008*/ 	.byte	0x04, 0x17
        /*000a*/ 	.short	(.L_9149 - .L_9148)
.L_9148:
        /*000c*/ 	.word	0x00000000
        /*0010*/ 	.short	0x0002
        /*0012*/ 	.short	0x0008
        /*0014*/ 	.byte	0x00, 0xf0, 0x61, 0x00


	//----- nvinfo : EIATTR_KPARAM_INFO
	.align		4
.L_9149:
        /*0018*/ 	.byte	0x04, 0x17
        /*001a*/ 	.short	(.L_9151 - .L_9150)
.L_9150:
        /*001c*/ 	.word	0x00000000
        /*0020*/ 	.short	0x0001
        /*0022*/ 	.short	0x0004
        /*0024*/ 	.byte	0x00, 0xf0, 0x05, 0x00


	//----- nvinfo : EIATTR_KPARAM_INFO
	.align		4
.L_9151:
        /*0028*/ 	.byte	0x04, 0x17
        /*002a*/ 	.short	(.L_9153 - .L_9152)
.L_9152:
        /*002c*/ 	.word	0x00000000
        /*0030*/ 	.short	0x0000
        /*0032*/ 	.short	0x0000
        /*0034*/ 	.byte	0x00, 0xf0, 0x11, 0x00


	//----- nvinfo : EIATTR_SPARSE_MMA_MASK
	.align		4
.L_9153:
        /*0038*/ 	.byte	0x03, 0x50
        /*003a*/ 	.short	0x0000


	//----- nvinfo : EIATTR_MAXREG_COUNT
	.align		4
        /*003c*/ 	.byte	0x03, 0x1b
        /*003e*/ 	.short	0x00ff


	//----- nvinfo : EIATTR_MERCURY_ISA_VERSION
	.align		4
        /*0040*/ 	.byte	0x03, 0x5f
        /*0042*/ 	.short	0x0101


	//----- nvinfo : EIATTR_EXIT_INSTR_OFFSETS
	.align		4
        /*0044*/ 	.byte	0x04, 0x1c
        /*0046*/ 	.short	(.L_9155 - .L_9154)


	//   ....[0]....
.L_9154:
        /*0048*/ 	.word	0x00000f90


	//   ....[1]....
        /*004c*/ 	.word	0x00002850


	//   ....[2]....
        /*0050*/ 	.word	0x000028a0


	//----- nvinfo : EIATTR_MAX_THREADS
	.align		4
.L_9155:
        /*0054*/ 	.byte	0x04, 0x05
        /*0056*/ 	.short	(.L_9157 - .L_9156)
.L_9156:
        /*0058*/ 	.word	0x00000080
        /*005c*/ 	.word	0x00000001
        /*0060*/ 	.word	0x00000001


	//----- nvinfo : EIATTR_CRS_STACK_SIZE
	.align		4
.L_9157:
        /*0064*/ 	.byte	0x04, 0x1e
        /*0066*/ 	.short	(.L_9159 - .L_9158)
.L_9158:
        /*0068*/ 	.word	0x00000000


	//----- nvinfo : EIATTR_CBANK_PARAM_SIZE
	.align		4
.L_9159:
        /*006c*/ 	.byte	0x03, 0x19
        /*006e*/ 	.short	0x0020


	//----- nvinfo : EIATTR_PARAM_CBANK
	.align		4
        /*0070*/ 	.byte	0x04, 0x0a
        /*0072*/ 	.short	(.L_9161 - .L_9160)
	.align		4
.L_9160:
        /*0074*/ 	.word	index@(.nv.constant0._ZN2at6native29vectorized_elementwise_kernelILi2ENS0_13BinaryFunctorIiiiZZZNS0_21remainder_kernel_cudaERNS_18TensorIteratorBaseEENKUlvE_clEvENKUlvE1_clEvEUliiE_EESt5arrayIPcLm3EEEEviT0_T1_)
        /*0078*/ 	.short	0x0210
        /*007a*/ 	.short	0x0020


	//----- nvinfo : EIATTR_SW_WAR
	.align		4
.L_9161:
        /*007c*/ 	.byte	0x04, 0x36
        /*007e*/ 	.short	(.L_9163 - .L_9162)
.L_9162:
        /*0080*/ 	.word	0x00000008
.L_9163:


//--------------------- .nv.info._ZN2at6native29vectorized_elementwise_kernelILi4ENS0_13BinaryFunctorIiiiZZZNS0_21remainder_kernel_cudaERNS_18TensorIteratorBaseEENKUlvE_clEvENKUlvE1_clEvEUliiE_EESt5arrayIPcLm3EEEEviT0_T1_ --------------------------
	.section	.nv.info._ZN2at6native29vectorized_elementwise_kernelILi4ENS0_13BinaryFunctorIiiiZZZNS0_21remainder_kernel_cudaERNS_18TensorIteratorBaseEENKUlvE_clEvENKUlvE1_clEvEUliiE_EESt5arrayIPcLm3EEEEviT0_T1_,"",@"SHT_CUDA_INFO"
	.sectionflags	@""
	.align	4


	//----- nvinfo : EIATTR_CUDA_API_VERSION
	.align		4
        /*0000*/ 	.byte	0x04, 0x37
        /*0002*/ 	.short	(.L_9165 - .L_9164)
.L_9164:
        /*0004*/ 	.word	0x00000082


	//----- nvinfo : EIATTR_KPARAM_INFO
	.align		4
.L_9165:
        /*0008*/ 	.byte	0x04, 0x17
        /*000a*/ 	.short	(.L_9167 - .L_9166)
.L_9166:
        /*000c*/ 	.word	0x00000000
        /*0010*/ 	.short	0x0002
        /*0012*/ 	.short	0x0008
        /*0014*/ 	.byte	0x00, 0xf0, 0x61, 0x00


	//----- nvinfo : EIATTR_KPARAM_INFO
	.align		4
.L_9167:
        /*0018*/ 	.byte	0x04, 0x17
        /*001a*/ 	.short	(.L_9169 - .L_9168)
.L_9168:
        /*001c*/ 	.word	0x00000000
        /*0020*/ 	.short	0x0001
        /*0022*/ 	.short	0x0004
        /*0024*/ 	.byte	0x00, 0xf0, 0x05, 0x00


	//----- nvinfo : EIATTR_KPARAM_INFO
	.align		4
.L_9169:
        /*0028*/ 	.byte	0x04, 0x17
        /*002a*/ 	.short	(.L_9171 - .L_9170)
.L_9170:
        /*002c*/ 	.word	0x00000000
        /*0030*/ 	.short	0x0000
        /*0032*/ 	.short	0x0000
        /*0034*/ 	.byte	0x00, 0xf0, 0x11, 0x00


	//----- nvinfo : EIATTR_SPARSE_MMA_MASK
	.align		4
.L_9171:
        /*0038*/ 	.byte	0x03, 0x50
        /*003a*/ 	.short	0x0000


	//----- nvinfo : EIATTR_MAXREG_COUNT
	.align		4
        /*003c*/ 	.byte	0x03, 0x1b
        /*003e*/ 	.short	0x00ff


	//----- nvinfo : EIATTR_MERCURY_ISA_VERSION
	.align		4
        /*0040*/ 	.byte	0x03, 0x5f
        /*0042*/ 	.short	0x0101


	//----- nvinfo : EIATTR_EXIT_INSTR_OFFSETS
	.align		4
        /*0044*/ 	.byte	0x04, 0x1c
        /*0046*/ 	.short	(.L_9173 - .L_9172)


	//   ....[0]....
.L_9172:
        /*0048*/ 	.word	0x00000f30


	//   ....[1]....
        /*004c*/ 	.word	0x000027e0


	//   ....[2]....
        /*0050*/ 	.word	0x00002830


	//----- nvinfo : EIATTR_MAX_THREADS
	.align		4
.L_9173:
        /*0054*/ 	.byte	0x04, 0x05
        /*0056*/ 	.short	(.L_9175 - .L_9174)
.L_9174:
        /*0058*/ 	.word	0x00000080
        /*005c*/ 	.word	0x00000001
        /*0060*/ 	.word	0x00000001


	//----- nvinfo : EIATTR_CRS_STACK_SIZE
	.align		4
.L_9175:
        /*0064*/ 	.byte	0x04, 0x1e
        /*0066*/ 	.short	(.L_9177 - .L_9176)
.L_9176:
        /*0068*/ 	.word	0x00000000


	//----- nvinfo : EIATTR_CBANK_PARAM_SIZE
	.align		4
.L_9177:
        /*006c*/ 	.byte	0x03, 0x19
        /*006e*/ 	.short	0x0020


	//----- nvinfo : EIATTR_PARAM_CBANK
	.align		4
        /*0070*/ 	.byte	0x04, 0x0a
        /*0072*/ 	.short	(.L_9179 - .L_9178)
	.align		4
.L_9178:
        /*0074*/ 	.word	index@(.nv.constant0._ZN2at6native29vectorized_elementwise_kernelILi4ENS0_13BinaryFunctorIiiiZZZNS0_21remainder_kernel_cudaERNS_18TensorIteratorBaseEENKUlvE_clEvENKUlvE1_clEvEUliiE_EESt5arrayIPcLm3EEEEviT0_T1_)
        /*0078*/ 	.short	0x0210
        /*007a*/ 	.short	0x0020


	//----- nvinfo : EIATTR_SW_WAR
	.align		4
.L_9179:
        /*007c*/ 	.byte	0x04, 0x36
        /*007e*/ 	.short	(.L_9181 - .L_9180)
.L_9180:
        /*0080*/ 	.word	0x00000008
.L_9181:


//--------------------- .nv.info._ZN2at6native29vectorized_elementwise_kernelILi8ENS0_13BinaryFunctorIiiiZZZNS0_21remainder_kernel_cudaERNS_18TensorIteratorBaseEENKUlvE_clEvENKUlvE1_clEvEUliiE_EESt5arrayIPcLm3EEEEviT0_T1_ --------------------------
	.section	.nv.info._ZN2at6native29vectorized_elementwise_kernelILi8ENS0_13BinaryFunctorIiiiZZZNS0_21remainder_kernel_cudaERNS_18TensorIteratorBaseEENKUlvE_clEvENKUlvE1_clEvEUliiE_EESt5arrayIPcLm3EEEEviT0_T1_,"",@"SHT_CUDA_INFO"
	.sectionflags	@""
	.align	4


	//----- nvinfo : EIATTR_CUDA_API_VERSION
	.align		4
        /*0000*/ 	.byte	0x04, 0x37
        /*0002*/ 	.short	(.L_9183 - .L_9182)
.L_9182:
        /*0004*/ 	.word	0x00000082


	//----- nvinfo : EIATTR_KPARAM_INFO
	.align		4
.L_9183:
        /*0008*/ 	.byte	0x04, 0x17
        /*000a*/ 	.short	(.L_9185 - .L_9184)
.L_9184:
        /*000c*/ 	.word	0x00000000
        /*0010*/ 	.short	0x0002
        /*0012*/ 	.short	0x0008
        /*0014*/ 	.byte	0x00, 0xf0, 0x61, 0x00


	//----- nvinfo : EIATTR_KPARAM_INFO
	.align		4
.L_9185:
        /*0018*/ 	.byte	0x04, 0x17
        /*001a*/ 	.short	(.L_9187 - .L_9186)
.L_9186:
        /*001c*/ 	.word	0x00000000
        /*0020*/ 	.short	0x0001
        /*0022*/ 	.short	0x0004
        /*0024*/ 	.byte	0x00, 0xf0, 0x05, 0x00


	//----- nvinfo : EIATTR_KPARAM_INFO
	.align		4
.L_9187:
        /*0028*/ 	.byte	0x04, 0x17
        /*002a*/ 	.short	(.L_9189 - .L_9188)
.L_9188:
        /*002c*/ 	.word	0x00000000
        /*0030*/ 	.short	0x0000
        /*0032*/ 	.short	0x0000
        /*0034*/ 	.byte	0x00, 0xf0, 0x11, 0x00


	//----- nvinfo : EIATTR_SPARSE_MMA_MASK
	.align		4
.L_9189:
        /*0038*/ 	.byte	0x03, 0x50
        /*003a*/ 	.short	0x0000


	//----- nvinfo : EIATTR_MAXREG_COUNT
	.align		4
        /*003c*/ 	.byte	0x03, 0x1b
        /*003e*/ 	.short	0x00ff


	//----- nvinfo : EIATTR_MERCURY_ISA_VERSION
	.align		4
        /*0040*/ 	.byte	0x03, 0x5f
        /*0042*/ 	.short	0x0101


	//----- nvinfo : EIATTR_EXIT_INSTR_OFFSETS
	.align		4
        /*0044*/ 	.byte	0x04, 0x1c
        /*0046*/ 	.short	(.L_9191 - .L_9190)


	//   ....[0]....
.L_9190:
        /*0048*/ 	.word	0x00000f30


	//   ....[1]....
        /*004c*/ 	.word	0x000027e0


	//   ....[2]....
        /*0050*/ 	.word	0x00002830


	//----- nvinfo : EIATTR_MAX_THREADS
	.align		4
.L_9191:
        /*0054*/ 	.byte	0x04, 0x05
        /*0056*/ 	.short	(.L_9193 - .L_9192)
.L_9192:
        /*0058*/ 	.word	0x00000080
        /*005c*/ 	.word	0x00000001
        /*0060*/ 	.word	0x00000001


	//----- nvinfo : EIATTR_CRS_STACK_SIZE
	.align		4
.L_9193:
        /*0064*/ 	.byte	0x04, 0x1e
        /*0066*/ 	.short	(.L_9195 - .L_9194)
.L_9194:
        /*0068*/ 	.word	0x00000000


	//----- nvinfo : EIATTR_CBANK_PARAM_SIZE
	.align		4
.L_9195:
        /*006c*/ 	.byte	0x03, 0x19
        /*006e*/ 	.short	0x0020


	//----- nvinfo : EIATTR_PARAM_CBANK
	.align		4
        /*0070*/ 	.byte	0x04, 0x0a
        /*0072*/ 	.short	(.L_9197 - .L_9196)
	.align		4
.L_9196:
        /*0074*/ 	.word	index@(.nv.constant0._ZN2at6native29vectorized_elementwise_kernelILi8ENS0_13BinaryFunctorIiiiZZZNS0_21remainder_kernel_cudaERNS_18TensorIteratorBaseEENKUlvE_clEvENKUlvE1_clEvEUliiE_EESt5arrayIPcLm3EEEEviT0_T1_)
        /*0078*/ 	.short	0x0210
        /*007a*/ 	.short	0x0020


	//----- nvinfo : EIATTR_SW_WAR
	.align		4
.L_9197:
        /*007c*/ 	.byte	0x04, 0x36
        /*007e*/ 	.short	(.L_9199 - .L_9198)
.L_9198:
        /*0080*/ 	.word	0x00000008
.L_9199:


//--------------------- .nv.info._ZN2at6native18elementwise_kernelILi128ELi4EZNS0_15gpu_kernel_implINS0_13BUnaryFunctorIiiiZZZNS0_21remainder_kernel_cudaERNS_18TensorIteratorBaseEENKUlvE_clEvENKUlvE1_clEvEUliiE_EEEEvS5_RKT_EUliE_EEviT1_ --------------------------
	.section	.nv.info._ZN2at6native18elementwise_kernelILi128ELi4EZNS0_15gpu_kernel_implINS0_13BUnaryFunctorIiiiZZZNS0_21remainder_kernel_cudaERNS_18TensorIteratorBaseEENKUlvE_clEvENKUlvE1_clEvEUliiE_EEEEvS5_RKT_EUliE_EEviT1_,"",@"SHT_CUDA_INFO"
	.sectionflags	@""
	.align	4


	//----- nvinfo : EIATTR_CUDA_API_VERSION
	.align		4
        /*0000*/ 	.byte	0x04, 0x37
        /*0002*/ 	.short	(.L_9201 - .L_9200)
.L_9200:
        /*0004*/ 	.word	0x00000082


	//----- nvinfo : EIATTR_KPARAM_INFO
	.align		4
.L_9201:
        /*0008*/ 	.byte	0x04, 0x17
        /*000a*/ 	.short	(.L_9203 - .L_9202)
.L_9202:
        /*000c*/ 	.word	0x00000000
        /*0010*/ 	.short	0x0001
        /*0012*/ 	.short	0x0008
        /*0014*/ 	.byte	0x00, 0xf0, 0x81, 0x08


	//----- nvinfo : EIATTR_KPARAM_INFO
	.align		4
.L_9203:
        /*0018*/ 	.byte	0x04, 0x17
        /*001a*/ 	.short	(.L_9205 - .L_9204)
.L_9204:
        /*001c*/ 	.word	0x00000000
        /*0020*/ 	.short	0x0000
        /*0022*/ 	.short	0x0000
        /*0024*/ 	.byte	0x00, 0xf0, 0x11, 0x00


	//----- nvinfo : EIATTR_SPARSE_MMA_MASK
	.align		4
.L_9205:
        /*0028*/ 	.byte	0x03, 0x50
        /*002a*/ 	.short	0x0000


	//----- nvinfo : EIATTR_MAXREG_COUNT
	.align		4
        /*002c*/ 	.byte	0x03, 0x1b
        /*002e*/ 	.short	0x0080


	//----- nvinfo : EIATTR_EXTERNS
	.align		4
        /*0030*/ 	.byte	0x04, 0x0f
        /*0032*/ 	.short	(.L_9207 - .L_9206)


	//   ....[0]....
	.align		4
.L_9206:
        /*0034*/ 	.word	index@(__assertfail)


	//----- nvinfo : EIATTR_MERCURY_ISA_VERSION
	.align		4
.L_9207:
        /*0038*/ 	.byte	0x03, 0x5f
        /*003a*/ 	.short	0x0101


	//----- nvinfo : EIATTR_SYSCALL_OFFSETS
	.align		4
        /*003c*/ 	.byte	0x04, 0x46
        /*003e*/ 	.short	(.L_9209 - .L_9208)


	//   ....[0]....
.L_9208:
        /*0040*/ 	.word	0x00002190


	//   ....[1]....
        /*0044*/ 	.word	0x00003180


	//   ....[2]....
        /*0048*/ 	.word	0x00005330


	//   ....[3]....
        /*004c*/ 	.word	0x00006320


	//   ....[4]....
        /*0050*/ 	.word	0x000084b0


	//   ....[5]....
        /*0054*/ 	.word	0x000094a0


	//   ....[6]....
        /*0058*/ 	.word	0x0000b620


	//   ....[7]....
        /*005c*/ 	.word	0x0000c610


	//----- nvinfo : EIATTR_EXIT_INSTR_OFFSETS
	.align		4
.L_9209:
        /*0060*/ 	.byte	0x04, 0x1c
        /*0062*/ 	.short	(.L_9211 - .L_9210)


	//   ....[0]....
.L_9210:
        /*0064*/ 	.word	0x00009540


	//   ....[1]....
        /*0068*/ 	.word	0x0000b900


	//   ....[2]....
        /*006c*/ 	.word	0x0000b920


	//   ....[3]....
        /*0070*/ 	.word	0x0000b9b0


	//   ....[4]....
        /*0074*/ 	.word	0x0000b9d0


	//   ....[5]....
        /*0078*/ 	.word	0x0000b9f0


	//   ....[6]....
        /*007c*/ 	.word	0x0000ba80


	//   ....[7]....
        /*0080*/ 	.word	0x0000bac0


	//   ....[8]....
        /*0084*/ 	.word	0x0000bb60


	//   ....[9]....
        /*0088*/ 	.word	0x0000bbb0


	//   ....[10]....
        /*008c*/ 	.word	0x0000bbe0


	//   ....[11]....
        /*0090*/ 	.word	0x0000bca0


	//   ....[12]....
        /*0094*/ 	.word	0x0000bce0


	//   ....[13]....
        /*0098*/ 	.word	0x0000be70


	//   ....[14]....
        /*009c*/ 	.word	0x0000bfd0


	//   ....[15]....
        /*00a0*/ 	.word	0x0000c010


	//   ....[16]....
        /*00a4*/ 	.word	0x0000c0b0


	//   ....[17]....
        /*00a8*/ 	.word	0x0000c230


	//   ....[18]....
        /*00ac*/ 	.word	0x0000c3b0


	//   ....[19]....
        /*00b0*/ 	.word	0x0000c510


	//   ....[20]....
        /*00b4*/ 	.word	0x0000c620


	//   ....[21]....
        /*00b8*/ 	.word	0x0000c650


	//   ....[22]....
        /*00bc*/ 	.word	0x0000c670


	//----- nvinfo : EIATTR_MAX_THREADS
	.align		4
.L_9211:
        /*00c0*/ 	.byte	0x04, 0x05
        /*00c2*/ 	.short	(.L_9213 - .L_9212)
.L_9212:
        /*00c4*/ 	.word	0x00000080
        /*00c8*/ 	.word	0x00000001
        /*00cc*/ 	.word	0x00000001


	//----- nvinfo : EIATTR_CRS_STACK_SIZE
	.align		4
.L_9213:
        /*00d0*/ 	.byte	0x04, 0x1e
        /*00d2*/ 	.short	(.L_9215 - .L_9214)
.L_9214:
        /*00d4*/ 	.word	0x00000000


	//----- nvinfo : EIATTR_CBANK_PARAM_SIZE
	.align		4
.L_9215:
        /*00d8*/ 	.byte	0x03, 0x19
        /*00da*/ 	.short	0x0228


	//----- nvinfo : EIATTR_PARAM_CBANK
	.align		4
        /*00dc*/ 	.byte	0x04, 0x0a
        /*00de*/ 	.short	(.L_9217 - .L_9216)
	.align		4
.L_9216:
        /*00e0*/ 	.word	index@(.nv.constant0._ZN2at6native18elementwise_kernelILi128ELi4EZNS0_15gpu_kernel_implINS0_13BUnaryFunctorIiiiZZZNS0_21remainder_kernel_cudaERNS_18TensorIteratorBaseEENKUlvE_clEvENKUlvE1_clEvEUliiE_EEEEvS5_RKT_EUliE_EEviT1_)
        /*00e4*/ 	.short	0x0210
        /*00e6*/ 	.short	0x0228


	//----- nvinfo : EIATTR_SW_WAR
	.align		4
.L_9217:
        /*00e8*/ 	.byte	0x04, 0x36
        /*00ea*/ 	.short	(.L_9219 - .L_9218)
.L_9218:
        /*00ec*/ 	.word	0x00000008
.L_9219:


//--------------------- .nv.info._ZN2at6native27unrolled_elementwise_kernelINS0_13BUnaryFunctorIiiiZZZNS0_21remainder_kernel_cudaERNS_18TensorIteratorBaseEENKUlvE_clEvENKUlvE1_clEvEUliiE_EESt5arrayIPcLm2EELi4E23TrivialOffsetCalculatorILi1EjESD_NS0_6memory12LoadWithCastILi1EEENSE_13StoreWithCastILi1EEEEEviT_T0_T2_T3_T4_T5_ --------------------------
	.section	.nv.info._ZN2at6native27unrolled_elementwise_kernelINS0_13BUnaryFunctorIiiiZZZNS0_21remainder_kernel_cudaERNS_18TensorIteratorBaseEENKUlvE_clEvENKUlvE1_clEvEUliiE_EESt5arrayIPcLm2EELi4E23TrivialOffsetCalculatorILi1EjESD_NS0_6memory12LoadWithCastILi1EEENSE_13StoreWithCastILi1EEEEEviT_T0_T2_T3_T4_T5_,"",@"SHT_CUDA_INFO"
	.sectionflags	@""
	.align	4


	//----- nvinfo : EIATTR_CUDA_API_VERSION
	.align		4
        /*0000*/ 	.byte	0x04, 0x37
        /*0002*/ 	.short	(.L_9221 - .L_9220)
.L_9220:
        /*0004*/ 	.word	0x00000082


	//----- nvinfo : EIATTR_KPARAM_INFO
	.align		4
.L_9221:
        /*0008*/ 	.byte	0x04, 0x17
        /*000a*/ 	.short	(.L_9223 - .L_9222)
.L_9222:
        /*000c*/ 	.word	0x00000000
        /*0010*/ 	.short	0x0006
        /*0012*/ 	.short	0x002c
        /*0014*/ 	.byte	0x00, 0xf0, 0x21, 0x00


	//----- nvinfo : EIATTR_KPARAM_INFO
	.align		4
.L_9223:
        /*0018*/ 	.byte	0x04, 0x17
        /*001a*/ 	.short	(.L_9225 - .L_9224)
.L_9224:
        /*001c*/ 	.word	0x00000000
        /*0020*/ 	.short	0x0005
        /*0022*/ 	.short	0x0024
        /*0024*/ 	.byte	0x00, 0xf0, 0x21, 0x00


	//----- nvinfo : EIATTR_KPARAM_INFO
	.align		4
.L_9225:
        /*0028*/ 	.byte	0x04, 0x17
        /*002a*/ 	.short	(.L_9227 - .L_9226)
.L_9226:
        /*002c*/ 	.word	0x00000000
        /*0030*/ 	.short	0x0004
        /*0032*/ 	.short	0x0021
        /*0034*/ 	.byte	0x00, 0xf0, 0x05, 0x00


	//----- nvinfo : EIATTR_KPARAM_INFO
	.align		4
.L_9227:
        /*0038*/ 	.byte	0x04, 0x17
        /*003a*/ 	.short	(.L_9229 - .L_9228)
.L_9228:
        /*003c*/ 	.word	0x00000000
        /*0040*/ 	.short	0x0003
        /*0042*/ 	.short	0x0020
        /*0044*/ 	.byte	0x00, 0xf0, 0x05, 0x00


	//----- nvinfo : EIATTR_KPARAM_INFO
	.align		4
.L_9229:
        /*0048*/ 	.byte	0x04, 0x17
        /*004a*/ 	.short	(.L_9231 - .L_9230)
.L_9230:
        /*004c*/ 	.word	0x00000000
        /*0050*/ 	.short	0x0002
        /*0052*/ 	.short	0x0010
        /*0054*/ 	.byte	0x00, 0xf0, 0x41, 0x00


	//----- nvinfo : EIATTR_KPARAM_INFO
	.align		4
.L_9231:
        /*0058*/ 	.byte	0x04, 0x17
        /*005a*/ 	.short	(.L_9233 - .L_9232)
.L_9232:
        /*005c*/ 	.word	0x00000000
        /*0060*/ 	.short	0x0001
        /*0062*/ 	.short	0x0004
        /*0064*/ 	.byte	0x00, 0xf0, 0x21, 0x00


	//----- nvinfo : EIATTR_KPARAM_INFO
	.align		4
.L_9233:
        /*0068*/ 	.byte	0x04, 0x17
        /*006a*/ 	.short	(.L_9235 - .L_9234)
.L_9234:
        /*006c*/ 	.word	0x00000000
        /*0070*/ 	.short	0x0000
        /*0072*/ 	.short	0x0000
        /*0074*/ 	.byte	0x00, 0xf0, 0x11, 0x00


	//----- nvinfo : EIATTR_SPARSE_MMA_MASK
	.align		4
.L_9235:
        /*0078*/ 	.byte	0x03, 0x50
        /*007a*/ 	.short	0x0000


	//----- nvinfo : EIATTR_MAXREG_COUNT
	.align		4
        /*007c*/ 	.byte	0x03, 0x1b
        /*007e*/ 	.short	0x00ff


	//----- nvinfo : EIATTR_EXTERNS
	.align		4
        /*0080*/ 	.byte	0x04, 0x0f
        /*0082*/ 	.short	(.L_9237 - .L_9236)


	//   ....[0]....
	.align		4
.L_9236:
        /*0084*/ 	.word	index@(__assertfail)


	//----- nvinfo : EIATTR_MERCURY_ISA_VERSION
	.align		4
.L_9237:
        /*0088*/ 	.byte	0x03, 0x5f
        /*008a*/ 	.short	0x0101


	//----- nvinfo : EIATTR_SYSCALL_OFFSETS
	.align		4
        /*008c*/ 	.byte	0x04, 0x46
        /*008e*/ 	.short	(.L_9239 - .L_9238)


	//   ....[0]....
.L_9238:
        /*0090*/ 	.word	0x00000e90


	//   ....[1]....
        /*0094*/ 	.word	0x00001d20


	//   ....[2]....
        /*0098*/ 	.word	0x00002bc0


	//   ....[3]....
        /*009c*/ 	.word	0x00003a20


	//   ....[4]....
        /*00a0*/ 	.word	0x00005250


	//   ....[5]....
        /*00a4*/ 	.word	0x00006150


	//   ....[6]....
        /*00a8*/ 	.word	0x00007020


	//   ....[7]....
        /*00ac*/ 	.word	0x00007ef0


	//----- nvinfo : EIATTR_EXIT_INSTR_OFFSETS
	.align		4
.L_9239:
        /*00b0*/ 	.byte	0x04, 0x1c
        /*00b2*/ 	.short	(.L_9241 - .L_9240)


	//   ....[0]....
.L_9240:
        /*00b4*/ 	.word	0x000070b0


	//   ....[1]....
        /*00b8*/ 	.word	0x000071e0


	//   ....[2]....
        /*00bc*/ 	.word	0x00007200


	//   ....[3]....
        /*00c0*/ 	.word	0x00007290


	//   ....[4]....
        /*00c4*/ 	.word	0x000072b0


	//   ....[5]....
        /*00c8*/ 	.word	0x000072d0


	//   ....[6]....
        /*00cc*/ 	.word	0x00007360


	//   ....[7]....
        /*00d0*/ 	.word	0x000073a0


	//   ....[8]....
        /*00d4*/ 	.word	0x00007440


	//   ....[9]....
        /*00d8*/ 	.word	0x00007490


	//   ....[10]....
        /*00dc*/ 	.word	0x000074c0


	//   ....[11]....
        /*00e0*/ 	.word	0x00007580


	//   ....[12]....
        /*00e4*/ 	.word	0x000075c0


	//   ....[13]....
        /*00e8*/ 	.word	0x00007750


	//   ....[14]....
        /*00ec*/ 	.word	0x000078b0


	//   ....[15]....
        /*00f0*/ 	.word	0x000078f0


	//   ....[16]....
        /*00f4*/ 	.word	0x00007990


	//   ....[17]....
        /*00f8*/ 	.word	0x00007b10


	//   ....[18]....
        /*00fc*/ 	.word	0x00007c90


	//   ....[19]....
        /*0100*/ 	.word	0x00007df0


	//   ....[20]....
        /*0104*/ 	.word	0x00007f00


	//   ....[21]....
        /*0108*/ 	.word	0x00007f30


	//   ....[22]....
        /*010c*/ 	.word	0x00007f50


	//----- nvinfo : EIATTR_MAX_THREADS
	.align		4
.L_9241:
        /*0110*/ 	.byte	0x04, 0x05
        /*0112*/ 	.short	(.L_9243 - .L_9242)
.L_9242:
        /*0114*/ 	.word	0x00000080
        /*0118*/ 	.word	0x00000001
        /*011c*/ 	.word	0x00000001


	//----- nvinfo : EIATTR_CRS_STACK_SIZE
	.align		4
.L_9243:
        /*0120*/ 	.byte	0x04, 0x1e
        /*0122*/ 	.short	(.L_9245 - .L_9244)
.L_9244:
        /*0124*/ 	.word	0x00000000


	//----- nvinfo : EIATTR_CBANK_PARAM_SIZE
	.align		4
.L_9245:
        /*0128*/ 	.byte	0x03, 0x19
        /*012a*/ 	.short	0x0034


	//----- nvinfo : EIATTR_PARAM_CBANK
	.align		4
        /*012c*/ 	.byte	0x04, 0x0a
        /*012e*/ 	.short	(.L_9247 - .L_9246)
	.align		4
.L_9246:
        /*0130*/ 	.word	index@(.nv.constant0._ZN2at6native27unrolled_elementwise_kernelINS0_13BUnaryFunctorIiiiZZZNS0_21remainder_kernel_cudaERNS_18TensorIteratorBaseEENKUlvE_clEvENKUlvE1_clEvEUliiE_EESt5arrayIPcLm2EELi4E23TrivialOffsetCalculatorILi1EjESD_NS0_6memory12LoadWithCastILi1EEENSE_13StoreWithCastILi1EEEEEviT_T0_T2_T3_T4_T5_)
        /*0134*/ 	.short	0x0210
        /*0136*/ 	.short	0x0034


	//----- nvinfo : EIATTR_SW_WAR
	.align		4
.L_9247:
        /*0138*/ 	.byte	0x04, 0x36
        /*013a*/ 	.short	(.L_9249 - .L_9248)
.L_9248:
        /*013c*/ 	.word	0x00000008
.L_9249:


//--------------------- .nv.info._ZN2at6native18elementwise_kernelILi128ELi2EZNS0_22gpu_kernel_impl_nocastINS0_13BUnaryFunctorIiiiZZZNS0_21remainder_kernel_cudaERNS_18TensorIteratorBaseEENKUlvE_clEvENKUlvE1_clEvEUliiE_EEEEvS5_RKT_EUliE_EEviT1_ --------------------------
	.section	.nv.info._ZN2at6native18elementwise_kernelILi128ELi2EZNS0_22gpu_kernel_impl_nocastINS0_13BUnaryFunctorIiiiZZZNS0_21remainder_kernel_cudaERNS_18TensorIteratorBaseEENKUlvE_clEvENKUlvE1_clEvEUliiE_EEEEvS5_RKT_EUliE_EEviT1_,"",@"SHT_CUDA_INFO"
	.sectionflags	@""
	.align	4


	//----- nvinfo : EIATTR_CUDA_API_VERSION
	.align		4
        /*0000*/ 	.byte	0x04, 0x37
        /*0002*/ 	.short	(.L_9251 - .L_9250)
.L_9250:
        /*0004*/ 	.word	0x00000082


	//----- nvinfo : EIATTR_KPARAM_INFO
	.align		4
.L_9251:
        /*0008*/ 	.byte	0x04, 0x17
        /*000a*/ 	.short	(.L_9253 - .L_9252)
.L_9252:
        /*000c*/ 	.word	0x00000000
        /*0010*/ 	.short	0x0001
        /*0012*/ 	.short	0x0008
        /*0014*/ 	.byte	0x00, 0xf0, 0x61, 0x08


	//----- nvinfo : EIATTR_KPARAM_INFO
	.align		4
.L_9253:
        /*0018*/ 	.byte	0x04, 0x17
        /*001a*/ 	.short	(.L_9255 - .L_9254)
.L_9254:
        /*001c*/ 	.word	0x00000000
        /*0020*/ 	.short	0x0000
        /*0022*/ 	.short	0x0000
        /*0024*/ 	.byte	0x00, 0xf0, 0x11, 0x00


	//----- nvinfo : EIATTR_SPARSE_MMA_MASK
	.align		4
.L_9255:
        /*0028*/ 	.byte	0x03, 0x50
        /*002a*/ 	.short	0x0000


	//----- nvinfo : EIATTR_MAXREG_COUNT
	.align		4
        /*002c*/ 	.byte	0x03, 0x1b
        /*002e*/ 	.short	0x0080


	//----- nvinfo : EIATTR_MERCURY_ISA_VERSION
	.align		4
        /*0030*/ 	.byte	0x03, 0x5f
        /*0032*/ 	.short	0x0101


	//----- nvinfo : EIATTR_EXIT_INSTR_OFFSETS
	.align		4
        /*0034*/ 	.byte	0x04, 0x1c
        /*0036*/ 	.short	(.L_9257 - .L_9256)


	//   ....[0]....
.L_9256:
        /*0038*/ 	.word	0x000015f0


	//   ....[1]....
        /*003c*/ 	.word	0x00002b20


	//----- nvinfo : EIATTR_MAX_THREADS
	.align		4
.L_9257:
        /*0040*/ 	.byte	0x04, 0x05
        /*0042*/ 	.short	(.L_9259 - .L_9258)
.L_9258:
        /*0044*/ 	.word	0x00000080
        /*0048*/ 	.word	0x00000001
        /*004c*/ 	.word	0x00000001


	//----- nvinfo : EIATTR_CRS_STACK_SIZE
	.align		4
.L_9259:
        /*0050*/ 	.byte	0x04, 0x1e
        /*0052*/ 	.short	(.L_9261 - .L_9260)
.L_9260:
        /*0054*/ 	.word	0x00000000


	//----- nvinfo : EIATTR_CBANK_PARAM_SIZE
	.align		4
.L_9261:
        /*0058*/ 	.byte	0x03, 0x19
        /*005a*/ 	.short	0x0220


	//----- nvinfo : EIATTR_PARAM_CBANK
	.align		4
        /*005c*/ 	.byte	0x04, 0x0a
        /*005e*/ 	.short	(.L_9263 - .L_9262)
	.align		4
.L_9262:
        /*0060*/ 	.word	index@(.nv.constant0._ZN2at6native18elementwise_kernelILi128ELi2EZNS0_22gpu_kernel_impl_nocastINS0_13BUnaryFunctorIiiiZZZNS0_21remainder_kernel_cudaERNS_18TensorIteratorBaseEENKUlvE_clEvENKUlvE1_clEvEUliiE_EEEEvS5_RKT_EUliE_EEviT1_)
        /*0064*/ 	.short	0x0210
        /*0066*/ 	.short	0x0220


	//----- nvinfo : EIATTR_SW_WAR
	.align		4
.L_9263:
        /*0068*/ 	.byte	0x04, 0x36
        /*006a*/ 	.short	(.L_9265 - .L_9264)
.L_9264:
        /*006c*/ 	.word	0x00000008
.L_9265:


//--------------------- .nv.info._ZN2at6native27unrolled_elementwise_kernelINS0_13BUnaryFunctorIiiiZZZNS0_21remainder_kernel_cudaERNS_18TensorIteratorBaseEENKUlvE_clEvENKUlvE1_clEvEUliiE_EESt5arrayIPcLm2EELi4E23TrivialOffsetCalculatorILi1EjESD_NS0_6memory15LoadWithoutCastENSE_16StoreWithoutCastEEEviT_T0_T2_T3_T4_T5_ --------------------------
	.section	.nv.info._ZN2at6native27unrolled_elementwise_kernelINS0_13BUnaryFunctorIiiiZZZNS0_21remainder_kernel_cudaERNS_18TensorIteratorBaseEENKUlvE_clEvENKUlvE1_clEvEUliiE_EESt5arrayIPcLm2EELi4E23TrivialOffsetCalculatorILi1EjESD_NS0_6memory15LoadWithoutCastENSE_16StoreWithoutCastEEEviT_T0_T2_T3_T4_T5_,"",@"SHT_CUDA_INFO"
	.sectionflags	@""
	.align	4


	//----- nvinfo : EIATTR_CUDA_API_VERSION
	.align		4
        /*0000*/ 	.byte	0x04, 0x37
        /*0002*/ 	.short	(.L_9267 - .L_9266)
.L_9266:
        /*0004*/ 	.word	0x00000082


	//----- nvinfo : EIATTR_KPARAM_INFO
	.align		4
.L_9267:
        /*0008*/ 	.byte	0x04, 0x17
        /*000a*/ 	.short	(.L_9269 - .L_9268)
.L_9268:
        /*000c*/ 	.word	0x00000000
        /*0010*/ 	.short	0x0006
        /*0012*/ 	.short	0x0023
        /*0014*/ 	.byte	0x00, 0xf0, 0x05, 0x00


	//----- nvinfo : EIATTR_KPARAM_INFO
	.align		4
.L_9269:
        /*0018*/ 	.byte	0x04, 0x17
        /*001a*/ 	.short	(.L_9271 - .L_9270)
.L_9270:
        /*001c*/ 	.word	0x00000000
        /*0020*/ 	.short	0x0005
        /*0022*/ 	.short	0x0022
        /*0024*/ 	.byte	0x00, 0xf0, 0x05, 0x00


	//----- nvinfo : EIATTR_KPARAM_INFO
	.align		4
.L_9271:
        /*0028*/ 	.byte	0x04, 0x17
        /*002a*/ 	.short	(.L_9273 - .L_9272)
.L_9272:
        /*002c*/ 	.word	0x00000000
        /*0030*/ 	.short	0x0004
        /*0032*/ 	.short	0x0021
        /*0034*/ 	.byte	0x00, 0xf0, 0x05, 0x00


	//----- nvinfo : EIATTR_KPARAM_INFO
	.align		4
.L_9273:
        /*0038*/ 	.byte	0x04, 0x17
        /*003a*/ 	.short	(.L_9275 - .L_9274)
.L_9274:
        /*003c*/ 	.word	0x00000000
        /*0040*/ 	.short	0x0003
        /*0042*/ 	.short	0x0020
        /*0044*/ 	.byte	0x00, 0xf0, 0x05, 0x00


	//----- nvinfo : EIATTR_KPARAM_INFO
	.align		4
.L_9275:
        /*0048*/ 	.byte	0x04, 0x17
        /*004a*/ 	.short	(.L_9277 - .L_9276)
.L_9276:
        /*004c*/ 	.word	0x00000000
        /*0050*/ 	.short	0x0002
        /*0052*/ 	.short	0x0010
        /*0054*/ 	.byte	0x00, 0xf0, 0x41, 0x00


	//----- nvinfo : EIATTR_KPARAM_INFO
	.align		4
.L_9277:
        /*0058*/ 	.byte	0x04, 0x17
        /*005a*/ 	.short	(.L_9279 - .L_9278)
.L_9278:
        /*005c*/ 	.word	0x00000000
        /*0060*/ 	.short	0x0001
        /*0062*/ 	.short	0x0004
        /*0064*/ 	.byte	0x00, 0xf0, 0x21, 0x00


	//----- nvinfo : EIATTR_KPARAM_INFO
	.align		4
.L_9279:
        /*0068*/ 	.byte	0x04, 0x17
        /*006a*/ 	.short	(.L_9281 - .L_9280)
.L_9280:
        /*006c*/ 	.word	0x00000000
        /*0070*/ 	.short	0x0000
        /*0072*/ 	.short	0x0000
        /*0074*/ 	.byte	0x00, 0xf0, 0x11, 0x00


	//----- nvinfo : EIATTR_SPARSE_MMA_MASK
	.align		4
.L_9281:
        /*0078*/ 	.byte	0x03, 0x50
        /*007a*/ 	.short	0x0000


	//----- nvinfo : EIATTR_MAXREG_COUNT
	.align		4
        /*007c*/ 	.byte	0x03, 0x1b
        /*007e*/ 	.short	0x00ff


	//----- nvinfo : EIATTR_MERCURY_ISA_VERSION
	.align		4
        /*0080*/ 	.byte	0x03, 0x5f
        /*0082*/ 	.short	0x0101


	//----- nvinfo : EIATTR_EXIT_INSTR_OFFSETS
	.align		4
        /*0084*/ 	.byte	0x04, 0x1c
        /*0086*/ 	.short	(.L_9283 - .L_9282)


	//   ....[0]....
.L_9282:
        /*0088*/ 	.word	0x00000b70


	//   ....[1]....
        /*008c*/ 	.word	0x00000bc0


	//----- nvinfo : EIATTR_MAX_THREADS
	.align		4
.L_9283:
        /*0090*/ 	.byte	0x04, 0x05
        /*0092*/ 	.short	(.L_9285 - .L_9284)
.L_9284:
        /*0094*/ 	.word	0x00000080
        /*0098*/ 	.word	0x00000001
        /*009c*/ 	.word	0x00000001


	//----- nvinfo : EIATTR_CRS_STACK_SIZE
	.align		4
.L_9285:
        /*00a0*/ 	.byte	0x04, 0x1e
        /*00a2*/ 	.short	(.L_9287 - .L_9286)
.L_9286:
        /*00a4*/ 	.word	0x00000000


	//----- nvinfo : EIATTR_CBANK_PARAM_SIZE
	.align		4
.L_9287:
        /*00a8*/ 	.byte	0x03, 0x19
        /*00aa*/ 	.short	0x0024


	//----- nvinfo : EIATTR_PARAM_CBANK
	.align		4
        /*00ac*/ 	.byte	0x04, 0x0a
        /*00ae*/ 	.short	(.L_9289 - .L_9288)
	.align		4
.L_9288:
        /*00b0*/ 	.word	index@(.nv.constant0._ZN2at6native27unrolled_elementwise_kernelINS0_13BUnaryFunctorIiiiZZZNS0_21remainder_kernel_cudaERNS_18TensorIteratorBaseEENKUlvE_clEvENKUlvE1_clEvEUliiE_EESt5arrayIPcLm2EELi4E23TrivialOffsetCalculatorILi1EjESD_NS0_6memory15LoadWithoutCastENSE_16StoreWithoutCastEEEviT_T0_T2_T3_T4_T5_)
        /*00b4*/ 	.short	0x0210
        /*00b6*/ 	.short	0x0024


	//----- nvinfo : EIATTR_SW_WAR
	.align		4
.L_9289:
        /*00b8*/ 	.byte	0x04, 0x36
        /*00ba*/ 	.short	(.L_9291 - .L_9290)
.L_9290:
        /*00bc*/ 	.word	0x00000008
.L_9291:


//--------------------- .nv.info._ZN2at6native29vectorized_elementwise_kernelILi2ENS0_13BUnaryFunctorIiiiZZZNS0_21remainder_kernel_cudaERNS_18TensorIteratorBaseEENKUlvE_clEvENKUlvE1_clEvEUliiE_EESt5arrayIPcLm2EEEEviT0_T1_ --------------------------
	.section	.nv.info._ZN2at6native29vectorized_elementwise_kernelILi2ENS0_13BUnaryFunctorIiiiZZZNS0_21remainder_kernel_cudaERNS_18TensorIteratorBaseEENKUlvE_clEvENKUlvE1_clEvEUliiE_EESt5arrayIPcLm2EEEEviT0_T1_,"",@"SHT_CUDA_INFO"
	.sectionflags	@""
	.align	4


	//----- nvinfo : EIATTR_CUDA_API_VERSION
	.align		4
        /*0000*/ 	.byte	0x04, 0x37
        /*0002*/ 	.short	(.L_9293 - .L_9292)
.L_9292:
        /*0004*/ 	.word	0x00000082


	//----- nvinfo : EIATTR_KPARAM_INFO
	.align		4
.L_9293:
        /*0008*/ 	.byte	0x04, 0x17
        /*000a*/ 	.short	(.L_9295 - .L_9294)
.L_9294:
        /*000c*/ 	.word	0x00000000
        /*0010*/ 	.short	0x0002
        /*0012*/ 	.short	0x0010
        /*0014*/ 	.byte	0x00, 0xf0, 0x41, 0x00


	//----- nvinfo : EIATTR_KPARAM_INFO
	.align		4
.L_9295:
        /*0018*/ 	.byte	0x04, 0x17
        /*001a*/ 	.short	(.L_9297 - .L_9296)
.L_9296:
        /*001c*/ 	.word	0x00000000
        /*0020*/ 	.short	0x0001
        /*0022*/ 	.short	0x0004
        /*0024*/ 	.byte	0x00, 0xf0, 0x21, 0x00


	//----- nvinfo : EIATTR_KPARAM_INFO
	.align		4
.L_9297:
        /*0028*/ 	.byte	0x04, 0x17
        /*002a*/ 	.short	(.L_9299 - .L_9298)
.L_9298:
        /*002c*/ 	.word	0x00000000
        /*0030*/ 	.short	0x0000
        /*0032*/ 	.short	0x0000
        /*0034*/ 	.byte	0x00, 0xf0, 0x11, 0x00


	//----- nvinfo : EIATTR_SPARSE_MMA_MASK
	.align		4
.L_9299:
        /*0038*/ 	.byte	0x03, 0x50
        /*003a*/ 	.short	0x0000


	//----- nvinfo : EIATTR_MAXREG_COUNT
	.align		4
        /*003c*/ 	.byte	0x03, 0x1b
        /*003e*/ 	.short	0x00ff


	//----- nvinfo : EIATTR_MERCURY_ISA_VERSION
	.align		4
        /*0040*/ 	.byte	0x03, 0x5f
        /*0042*/ 	.short	0x0101


	//----- nvinfo : EIATTR_EXIT_INSTR_OFFSETS
	.align		4
        /*0044*/ 	.byte	0x04, 0x1c
        /*0046*/ 	.short	(.L_9301 - .L_9300)


	//   ....[0]....
.L_9300:
        /*0048*/ 	.word	0x00000a70


	//   ....[1]....
        /*004c*/ 	.word	0x00002150


	//   ....[2]....
        /*0050*/ 	.word	0x000021a0


	//----- nvinfo : EIATTR_MAX_THREADS
	.align		4
.L_9301:
        /*0054*/ 	.byte	0x04, 0x05
        /*0056*/ 	.short	(.L_9303 - .L_9302)
.L_9302:
        /*0058*/ 	.word	0x00000080
        /*005c*/ 	.word	0x00000001
        /*0060*/ 	.word	0x00000001


	//----- nvinfo : EIATTR_CRS_STACK_SIZE
	.align		4
.L_9303:
        /*0064*/ 	.byte	0x04, 0x1e
        /*0066*/ 	.short	(.L_9305 - .L_9304)
.L_9304:
        /*0068*/ 	.word	0x00000000


	//----- nvinfo : EIATTR_CBANK_PARAM_SIZE
	.align		4
.L_9305:
        /*006c*/ 	.byte	0x03, 0x19
        /*006e*/ 	.short	0x0020


	//----- nvinfo : EIATTR_PARAM_CBANK
	.align		4
        /*0070*/ 	.byte	0x04, 0x0a
        /*0072*/ 	.short	(.L_9307 - .L_9306)
	.align		4
.L_9306:
        /*0074*/ 	.word	index@(.nv.constant0._ZN2at6native29vectorized_elementwise_kernelILi2ENS0_13BUnaryFunctorIiiiZZZNS0_21remainder_kernel_cudaERNS_18TensorIteratorBaseEENKUlvE_clEvENKUlvE1_clEvEUliiE_EESt5arrayIPcLm2EEEEviT0_T1_)
        /*0078*/ 	.short	0x0210
        /*007a*/ 	.short	0x0020


	//----- nvinfo : EIATTR_SW_WAR
	.align		4
.L_9307:
        /*007c*/ 	.byte	0x04, 0x36
        /*007e*/ 	.short	(.L_9309 - .L_9308)
.L_9308:
        /*0080*/ 	.word	0x00000008
.L_9309:


//--------------------- .nv.info._ZN2at6native29vectorized_elementwise_kernelILi4ENS0_13BUnaryFunctorIiiiZZZNS0_21remainder_kernel_cudaERNS_18TensorIteratorBaseEENKUlvE_clEvENKUlvE1_clEvEUliiE_EESt5arrayIPcLm2EEEEviT0_T1_ --------------------------
	.section	.nv.info._ZN2at6native29vectorized_elementwise_kernelILi4ENS0_13BUnaryFunctorIiiiZZZNS0_21remainder_kernel_cudaERNS_18TensorIteratorBaseEENKUlvE_clEvENKUlvE1_clEvEUliiE_EESt5arrayIPcLm2EEEEviT0_T1_,"",@"SHT_CUDA_INFO"
	.sectionflags	@""
	.align	4


	//----- nvinfo : EIATTR_CUDA_API_VERSION
	.align		4
        /*0000*/ 	.byte	0x04, 0x37
        /*0002*/ 	.short	(.L_9311 - .L_9310)
.L_9310:
        /*0004*/ 	.word	0x00000082


	//----- nvinfo : EIATTR_KPARAM_INFO
	.align		4
.L_9311:
        /*0008*/ 	.byte	0x04, 0x17
        /*000a*/ 	.short	(.L_9313 - .L_9312)
.L_9312:
        /*000c*/ 	.word	0x00000000
        /*0010*/ 	.short	0x0002
        /*0012*/ 	.short	0x0010
        /*0014*/ 	.byte	0x00, 0xf0, 0x41, 0x00


	//----- nvinfo : EIATTR_KPARAM_INFO
	.align		4
.L_9313:
        /*0018*/ 	.byte	0x04, 0x17
        /*001a*/ 	.short	(.L_9315 - .L_9314)
.L_9314:
        /*001c*/ 	.word	0x00000000
        /*0020*/ 	.short	0x0001
        /*0022*/ 	.short	0x0004
        /*0024*/ 	.byte	0x00, 0xf0, 0x21, 0x00


	//----- nvinfo : EIATTR_KPARAM_INFO
	.align		4
.L_9315:
        /*0028*/ 	.byte	0x04, 0x17
        /*002a*/ 	.short	(.L_9317 - .L_9316)
.L_9316:
        /*002c*/ 	.word	0x00000000
        /*0030*/ 	.short	0x0000
        /*0032*/ 	.short	0x0000
        /*0034*/ 	.byte	0x00, 0xf0, 0x11, 0x00


	//----- nvinfo : EIATTR_SPARSE_MMA_MASK
	.align		4
.L_9317:
        /*0038*/ 	.byte	0x03, 0x50
        /*003a*/ 	.short	0x0000


	//----- nvinfo : EIATTR_MAXREG_COUNT
	.align		4
        /*003c*/ 	.byte	0x03, 0x1b
        /*003e*/ 	.short	0x00ff


	//----- nvinfo : EIATTR_MERCURY_ISA_VERSION
	.align		4
        /*0040*/ 	.byte	0x03, 0x5f
        /*0042*/ 	.short	0x0101


	//----- nvinfo : EIATTR_EXIT_INSTR_OFFSETS
	.align		4
        /*0044*/ 	.byte	0x04, 0x1c
        /*0046*/ 	.short	(.L_9319 - .L_9318)


	//   ....[0]....
.L_9318:
        /*0048*/ 	.word	0x00000a20


	//   ....[1]....
        /*004c*/ 	.word	0x00002100


	//   ....[2]....
        /*0050*/ 	.word	0x00002150


	//----- nvinfo : EIATTR_MAX_THREADS
	.align		4
.L_9319:
        /*0054*/ 	.byte	0x04, 0x05
        /*0056*/ 	.short	(.L_9321 - .L_9320)
.L_9320:
        /*0058*/ 	.word	0x00000080
        /*005c*/ 	.word	0x00000001
        /*0060*/ 	.word	0x00000001


	//----- nvinfo : EIATTR_CRS_STACK_SIZE
	.align		4
.L_9321:
        /*0064*/ 	.byte	0x04, 0x1e
        /*0066*/ 	.short	(.L_9323 - .L_9322)
.L_9322:
        /*0068*/ 	.word	0x00000000


	//----- nvinfo : EIATTR_CBANK_PARAM_SIZE
	.align		4
.L_9323:
        /*006c*/ 	.byte	0x03, 0x19
        /*006e*/ 	.short	0x0020


	//----- nvinfo : EIATTR_PARAM_CBANK
	.align		4
        /*0070*/ 	.byte	0x04, 0x0a
        /*0072*/ 	.short	(.L_9325 - .L_9324)
	.align		4
.L_9324:
        /*0074*/ 	.word	index@(.nv.constant0._ZN2at6native29vectorized_elementwise_kernelILi4ENS0_13BUnaryFunctorIiiiZZZNS0_21remainder_kernel_cudaERNS_18TensorIteratorBaseEENKUlvE_clEvENKUlvE1_clEvEUliiE_EESt5arrayIPcLm2EEEEviT0_T1_)
        /*0078*/ 	.short	0x0210
        /*007a*/ 	.short	0x0020


	//----- nvinfo : EIATTR_SW_WAR
	.align		4
.L_9325:
        /*007c*/ 	.byte	0x04, 0x36
        /*007e*/ 	.short	(.L_9327 - .L_9326)
.L_9326:
        /*0080*/ 	.word	0x00000008
.L_9327:


//--------------------- .nv.info._ZN2at6native29vectorized_elementwise_kernelILi8ENS0_13BUnaryFunctorIiiiZZZNS0_21remainder_kernel_cudaERNS_18TensorIteratorBaseEENKUlvE_clEvENKUlvE1_clEvEUliiE_EESt5arrayIPcLm2EEEEviT0_T1_ --------------------------
	.section	.nv.info._ZN2at6native29vectorized_elementwise_kernelILi8ENS0_13BUnaryFunctorIiiiZZZNS0_21remainder_kernel_cudaERNS_18TensorIteratorBaseEENKUlvE_clEvENKUlvE1_clEvEUliiE_EESt5arrayIPcLm2EEEEviT0_T1_,"",@"SHT_CUDA_INFO"
	.sectionflags	@""
	.align	4


	//----- nvinfo : EIATTR_CUDA_API_VERSION
	.align		4
        /*0000*/ 	.byte	0x04, 0x37
        /*0002*/ 	.short	(.L_9329 - .L_9328)
.L_9328:
        /*0004*/ 	.word	0x00000082


	//----- nvinfo : EIATTR_KPARAM_INFO
	.align		4
.L_9329:
        /*0008*/ 	.byte	0x04, 0x17
        /*000a*/ 	.short	(.L_9331 - .L_9330)
.L_9330:
        /*000c*/ 	.word	0x00000000
        /*0010*/ 	.short	0x0002
        /*0012*/ 	.short	0x0010
        /*0014*/ 	.byte	0x00, 0xf0, 0x41, 0x00


	//----- nvinfo : EIATTR_KPARAM_INFO
	.align		4
.L_9331:
        /*0018*/ 	.byte	0x04, 0x17
        /*001a*/ 	.short	(.L_9333 - .L_9332)
.L_9332:
        /*001c*/ 	.word	0x00000000
        /*0020*/ 	.short	0x0001
        /*0022*/ 	.short	0x0004
        /*0024*/ 	.byte	0x00, 0xf0, 0x21, 0x00


	//----- nvinfo : EIATTR_KPARAM_INFO
	.align		4
.L_9333:
        /*0028*/ 	.byte	0x04, 0x17
        /*002a*/ 	.short	(.L_9335 - .L_9334)
.L_9334:
        /*002c*/ 	.word	0x00000000
        /*0030*/ 	.short	0x0000
        /*0032*/ 	.short	0x0000
        /*0034*/ 	.byte	0x00, 0xf0, 0x11, 0x00


	//----- nvinfo : EIATTR_SPARSE_MMA_MASK
	.align		4
.L_9335:
        /*0038*/ 	.byte	0x03, 0x50
        /*003a*/ 	.short	0x0000


	//----- nvinfo : EIATTR_MAXREG_COUNT
	.align		4
        /*003c*/ 	.byte	0x03, 0x1b
        /*003e*/ 	.short	0x00ff


	//----- nvinfo : EIATTR_MERCURY_ISA_VERSION
	.align		4
        /*0040*/ 	.byte	0x03, 0x5f
        /*0042*/ 	.short	0x0101


	//----- nvinfo : EIATTR_EXIT_INSTR_OFFSETS
	.align		4
        /*0044*/ 	.byte	0x04, 0x1c
        /*0046*/ 	.short	(.L_9337 - .L_9336)


	//   ....[0]....
.L_9336:
        /*0048*/ 	.word	0x00000a20


	//   ....[1]....
        /*004c*/ 	.word	0x00002100


	//   ....[2]....
        /*0050*/ 	.word	0x00002150


	//----- nvinfo : EIATTR_MAX_THREADS
	.align		4
.L_9337:
        /*0054*/ 	.byte	0x04, 0x05
        /*0056*/ 	.short	(.L_9339 - .L_9338)
.L_9338:
        /*0058*/ 	.word	0x00000080
        /*005c*/ 	.word	0x00000001
        /*0060*/ 	.word	0x00000001


	//----- nvinfo : EIATTR_CRS_STACK_SIZE
	.align		4
.L_9339:
        /*0064*/ 	.byte	0x04, 0x1e
        /*0066*/ 	.short	(.L_9341 - .L_9340)
.L_9340:
        /*0068*/ 	.word	0x00000000


	//----- nvinfo : EIATTR_CBANK_PARAM_SIZE
	.align		4
.L_9341:
        /*006c*/ 	.byte	0x03, 0x19
        /*006e*/ 	.short	0x0020


	//----- nvinfo : EIATTR_PARAM_CBANK
	.align		4
        /*0070*/ 	.byte	0x04, 0x0a
        /*0072*/ 	.short	(.L_9343 - .L_9342)
	.align		4
.L_9342:
        /*0074*/ 	.word	index@(.nv.constant0._ZN2at6native29vectorized_elementwise_kernelILi8ENS0_13BUnaryFunctorIiiiZZZNS0_21remainder_kernel_cudaERNS_18TensorIteratorBaseEENKUlvE_clEvENKUlvE1_clEvEUliiE_EESt5arrayIPcLm2EEEEviT0_T1_)
        /*0078*/ 	.short	0x0210
        /*007a*/ 	.short	0x0020


	//----- nvinfo : EIATTR_SW_WAR
	.align		4
.L_9343:
        /*007c*/ 	.byte	0x04, 0x36
        /*007e*/ 	.short	(.L_9345 - .L_9344)
.L_9344:
        /*0080*/ 	.word	0x00000008
.L_9345:


//--------------------- .nv.info._ZN2at6native18elementwise_kernelILi128ELi4EZNS0_15gpu_kernel_implINS0_13AUnaryFunctorIiiiZZZNS0_21remainder_kernel_cudaERNS_18TensorIteratorBaseEENKUlvE_clEvENKUlvE1_clEvEUliiE_EEEEvS5_RKT_EUliE_EEviT1_ --------------------------
	.section	.nv.info._ZN2at6native18elementwise_kernelILi128ELi4EZNS0_15gpu_kernel_implINS0_13AUnaryFunctorIiiiZZZNS0_21remainder_kernel_cudaERNS_18TensorIteratorBaseEENKUlvE_clEvENKUlvE1_clEvEUliiE_EEEEvS5_RKT_EUliE_EEviT1_,"",@"SHT_CUDA_INFO"
	.sectionflags	@""
	.align	4


	//----- nvinfo : EIATTR_CUDA_API_VERSION
	.align		4
        /*0000*/ 	.byte	0x04, 0x37
        /*0002*/ 	.short	(.L_9347 - .L_9346)
.L_9346:
        /*0004*/ 	.word	0x00000082


	//----- nvinfo : EIATTR_KPARAM_INFO
	.align		4
.L_9347:
        /*0008*/ 	.byte	0x04, 0x17
        /*000a*/ 	.short	(.L_9349 - .L_9348)
.L_9348:
        /*000c*/ 	.word	0x00000000
        /*0010*/ 	.short	0x0001
        /*0012*/ 	.short	0x0008
        /*0014*/ 	.byte	0x00, 0xf0, 0x81, 0x08


	//----- nvinfo : EIATTR_KPARAM_INFO
	.align		4
.L_9349:
        /*0018*/ 	.byte	0x04, 0x17
        /*001a*/ 	.short	(.L_9351 - .L_9350)
.L_9350:
        /*001c*/ 	.word	0x00000000
        /*0020*/ 	.short	0x0000
        /*0022*/ 	.short	0x0000
        /*0024*/ 	.byte	0x00, 0xf0, 0x11, 0x00


	//----- nvinfo : EIATTR_SPARSE_MMA_MASK
	.align		4
.L_9351:
        /*0028*/ 	.byte	0x03, 0x50
        /*002a*/ 	.short	0x0000


	//----- nvinfo : EIATTR_MAXREG_COUNT
	.align		4
        /*002c*/ 	.byte	0x03, 0x1b
        /*002e*/ 	.short	0x0080


	//----- nvinfo : EIATTR_EXTERNS
	.align		4
        /*0030*/ 	.byte	0x04, 0x0f
        /*0032*/ 	.short	(.L_9353 - .L_9352)


	//   ....[0]....
	.align		4
.L_9352:
        /*0034*/ 	.word	index@(__assertfail)


	//----- nvinfo : EIATTR_MERCURY_ISA_VERSION
	.align		4
.L_9353:
        /*0038*/ 	.byte	0x03, 0x5f
        /*003a*/ 	.short	0x0101


	//----- nvinfo : EIATTR_SYSCALL_OFFSETS
	.align		4
        /*003c*/ 	.byte	0x04, 0x46
        /*003e*/ 	.short	(.L_9355 - .L_9354)


	//   ....[0]....
.L_9354:
        /*0040*/ 	.word	0x00002180


	//   ....[1]....
        /*0044*/ 	.word	0x00003190


	//   ....[2]....
        /*0048*/ 	.word	0x00005340


	//   ....[3]....
        /*004c*/ 	.word	0x00006330


	//   ....[4]....
        /*0050*/ 	.word	0x000084c0


	//   ....[5]....
        /*0054*/ 	.word	0x000094b0


	//   ....[6]....
        /*0058*/ 	.word	0x0000b630


	//   ....[7]....
        /*005c*/ 	.word	0x0000c620


	//----- nvinfo : EIATTR_EXIT_INSTR_OFFSETS
	.align		4
.L_9355:
        /*0060*/ 	.byte	0x04, 0x1c
        /*0062*/ 	.short	(.L_9357 - .L_9356)


	//   ....[0]....
.L_9356:
        /*0064*/ 	.word	0x00009550


	//   ....[1]....
        /*0068*/ 	.word	0x0000b910


	//   ....[2]....
        /*006c*/ 	.word	0x0000b930


	//   ....[3]....
        /*0070*/ 	.word	0x0000b9c0


	//   ....[4]....
        /*0074*/ 	.word	0x0000b9e0


	//   ....[5]....
        /*0078*/ 	.word	0x0000ba00


	//   ....[6]....
        /*007c*/ 	.word	0x0000ba90


	//   ....[7]....
        /*0080*/ 	.word	0x0000bad0


	//   ....[8]....
        /*0084*/ 	.word	0x0000bb70


	//   ....[9]....
        /*0088*/ 	.word	0x0000bbc0


	//   ....[10]....
        /*008c*/ 	.word	0x0000bbf0


	//   ....[11]....
        /*0090*/ 	.word	0x0000bcb0


	//   ....[12]....
        /*0094*/ 	.word	0x0000bcf0


	//   ....[13]....
        /*0098*/ 	.word	0x0000be80


	//   ....[14]....
        /*009c*/ 	.word	0x0000bfe0


	//   ....[15]....
        /*00a0*/ 	.word	0x0000c020


	//   ....[16]....
        /*00a4*/ 	.word	0x0000c0c0


	//   ....[17]....
        /*00a8*/ 	.word	0x0000c240


	//   ....[18]....
        /*00ac*/ 	.word	0x0000c3c0


	//   ....[19]....
        /*00b0*/ 	.word	0x0000c520


	//   ....[20]....
        /*00b4*/ 	.word	0x0000c630


	//   ....[21]....
        /*00b8*/ 	.word	0x0000c660


	//   ....[22]....
        /*00bc*/ 	.word	0x0000c680


	//----- nvinfo : EIATTR_MAX_THREADS
	.align		4
.L_9357:
        /*00c0*/ 	.byte	0x04, 0x05
        /*00c2*/ 	.short	(.L_9359 - .L_9358)
.L_9358:
        /*00c4*/ 	.word	0x00000080
        /*00c8*/ 	.word	0x00000001
        /*00cc*/ 	.word	0x00000001


	//----- nvinfo : EIATTR_CRS_STACK_SIZE
	.align		4
.L_9359:
        /*00d0*/ 	.byte	0x04, 0x1e
        /*00d2*/ 	.short	(.L_9361 - .L_9360)
.L_9360:
        /*00d4*/ 	.word	0x00000000


	//----- nvinfo : EIATTR_CBANK_PARAM_SIZE
	.align		4
.L_9361:
        /*00d8*/ 	.byte	0x03, 0x19
        /*00da*/ 	.short	0x0228


	//----- nvinfo : EIATTR_PARAM_CBANK
	.align		4
        /*00dc*/ 	.byte	0x04, 0x0a
        /*00de*/ 	.short	(.L_9363 - .L_9362)
	.align		4
.L_9362:
        /*00e0*/ 	.word	index@(.nv.constant0._ZN2at6native18elementwise_kernelILi128ELi4EZNS0_15gpu_kernel_implINS0_13AUnaryFunctorIiiiZZZNS0_21remainder_kernel_cudaERNS_18TensorIteratorBaseEENKUlvE_clEvENKUlvE1_clEvEUliiE_EEEEvS5_RKT_EUliE_EEviT1_)
        /*00e4*/ 	.short	0x0210
        /*00e6*/ 	.short	0x0228


	//----- nvinfo : EIATTR_SW_WAR
	.align		4
.L_9363:
        /*00e8*/ 	.byte	0x04, 0x36
        /*00ea*/ 	.short	(.L_9365 - .L_9364)
.L_9364:
        /*00ec*/ 	.word	0x00000008
.L_9365:


//--------------------- .nv.info._ZN2at6native27unrolled_elementwise_kernelINS0_13AUnaryFunctorIiiiZZZNS0_21remainder_kernel_cudaERNS_18TensorIteratorBaseEENKUlvE_clEvENKUlvE1_clEvEUliiE_EESt5arrayIPcLm2EELi4E23TrivialOffsetCalculatorILi1EjESD_NS0_6memory12LoadWithCastILi1EEENSE_13StoreWithCastILi1EEEEEviT_T0_T2_T3_T4_T5_ --------------------------
	.section	.nv.info._ZN2at6native27unrolled_elementwise_kernelINS0_13AUnaryFunctorIiiiZZZNS0_21remainder_kernel_cudaERNS_18TensorIteratorBaseEENKUlvE_clEvENKUlvE1_clEvEUliiE_EESt5arrayIPcLm2EELi4E23TrivialOffsetCalculatorILi1EjESD_NS0_6memory12LoadWithCastILi1EEENSE_13StoreWithCastILi1EEEEEviT_T0_T2_T3_T4_T5_,"",@"SHT_CUDA_INFO"
	.sectionflags	@""
	.align	4


	//----- nvinfo : EIATTR_CUDA_API_VERSION
	.align		4
        /*0000*/ 	.byte	0x04, 0x37
        /*0002*/ 	.short	(.L_9367 - .L_9366)
.L_9366:
        /*0004*/ 	.word	0x00000082


	//----- nvinfo : EIATTR_KPARAM_INFO
	.align		4
.L_9367:
        /*0008*/ 	.byte	0x04, 0x17
        /*000a*/ 	.short	(.L_9369 - .L_9368)
.L_9368:
        /*000c*/ 	.word	0x00000000
        /*0010*/ 	.short	0x0006
        /*0012*/ 	.short	0x002c
        /*0014*/ 	.byte	0x00, 0xf0, 0x21, 0x00


	//----- nvinfo : EIATTR_KPARAM_INFO
	.align		4
.L_9369:
        /*0018*/ 	.byte	0x04, 0x17
        /*001a*/ 	.short	(.L_9371 - .L_9370)
.L_9370:
        /*001c*/ 	.word	0x00000000
        /*0020*/ 	.short	0x0005
        /*0022*/ 	.short	0x0024
        /*0024*/ 	.byte	0x00, 0xf0, 0x21, 0x00


	//----- nvinfo : EIATTR_KPARAM_INFO
	.align		4
.L_9371:
        /*0028*/ 	.byte	0x04, 0x17
        /*002a*/ 	.short	(.L_9373 - .L_9372)
.L_9372:
        /*002c*/ 	.word	0x00000000
        /*0030*/ 	.short	0x0004
        /*0032*/ 	.short	0x0021
        /*0034*/ 	.byte	0x00, 0xf0, 0x05, 0x00


	//----- nvinfo : EIATTR_KPARAM_INFO
	.align		4
.L_9373:
        /*0038*/ 	.byte	0x04, 0x17
        /*003a*/ 	.short	(.L_9375 - .L_9374)
.L_9374:
        /*003c*/ 	.word	0x00000000
        /*0040*/ 	.short	0x0003
        /*0042*/ 	.short	0x0020
        /*0044*/ 	.byte	0x00, 0xf0, 0x05, 0x00


	//----- nvinfo : EIATTR_KPARAM_INFO
	.align		4
.L_9375:
        /*0048*/ 	.byte	0x04, 0x17
        /*004a*/ 	.short	(.L_9377 - .L_9376)
.L_9376:
        /*004c*/ 	.word	0x00000000
        /*0050*/ 	.short	0x0002
        /*0052*/ 	.short	0x0010
        /*0054*/ 	.byte	0x00, 0xf0, 0x41, 0x00


	//----- nvinfo : EIATTR_KPARAM_INFO
	.align		4
.L_9377:
        /*0058*/ 	.byte	0x04, 0x17
        /*005a*/ 	.short	(.L_9379 - .L_9378)
.L_9378:
        /*005c*/ 	.word	0x00000000
        /*0060*/ 	.short	0x0001
        /*0062*/ 	.short	0x0004
        /*0064*/ 	.byte	0x00, 0xf0, 0x21, 0x00


	//----- nvinfo : EIATTR_KPARAM_INFO
	.align		4
.L_9379:
        /*0068*/ 	.byte	0x04, 0x17
        /*006a*/ 	.short	(.L_9381 - .L_9380)
.L_9380:
        /*006c*/ 	.word	0x00000000
        /*0070*/ 	.short	0x0000
        /*0072*/ 	.short	0x0000
        /*0074*/ 	.byte	0x00, 0xf0, 0x11, 0x00


	//----- nvinfo : EIATTR_SPARSE_MMA_MASK
	.align		4
.L_9381:
        /*0078*/ 	.byte	0x03, 0x50
        /*007a*/ 	.short	0x0000


	//----- nvinfo : EIATTR_MAXREG_COUNT
	.align		4
        /*007c*/ 	.byte	0x03, 0x1b
        /*007e*/ 	.short	0x00ff


	//----- nvinfo : EIATTR_EXTERNS
	.align		4
        /*0080*/ 	.byte	0x04, 0x0f
        /*0082*/ 	.short	(.L_9383 - .L_9382)


	//   ....[0]....
	.align		4
.L_9382:
        /*0084*/ 	.word	index@(__assertfail)


	//----- nvinfo : EIATTR_MERCURY_ISA_VERSION
	.align		4
.L_9383:
        /*0088*/ 	.byte	0x03, 0x5f
        /*008a*/ 	.short	0x0101


	//----- nvinfo : EIATTR_SYSCALL_OFFSETS
	.align		4
        /*008c*/ 	.byte	0x04, 0x46
        /*008e*/ 	.short	(.L_9385 - .L_9384)


	//   ....[0]....
.L_9384:
        /*0090*/ 	.word	0x00000e90


	//   ....[1]....
        /*0094*/ 	.word	0x00001d20


	//   ....[2]....
        /*0098*/ 	.word	0x00002bc0


	//   ....[3]....
        /*009c*/ 	.word	0x00003a20


	//   ....[4]....
        /*00a0*/ 	.word	0x00005270


	//   ....[5]....
        /*00a4*/ 	.word	0x00006170


	//   ....[6]....
        /*00a8*/ 	.word	0x00007040


	//   ....[7]....
        /*00ac*/ 	.word	0x00007f10


	//----- nvinfo : EIATTR_EXIT_INSTR_OFFSETS
	.align		4
.L_9385:
        /*00b0*/ 	.byte	0x04, 0x1c
        /*00b2*/ 	.short	(.L_9387 - .L_9386)


	//   ....[0]....
.L_9386:
        /*00b4*/ 	.word	0x000070d0


	//   ....[1]....
        /*00b8*/ 	.word	0x00007200


	//   ....[2]....
        /*00bc*/ 	.word	0x00007220


	//   ....[3]....
        /*00c0*/ 	.word	0x000072b0


	//   ....[4]....
        /*00c4*/ 	.word	0x000072d0


	//   ....[5]....
        /*00c8*/ 	.word	0x000072f0


	//   ....[6]....
        /*00cc*/ 	.word	0x00007380


	//   ....[7]....
        /*00d0*/ 	.word	0x000073c0


	//   ....[8]....
        /*00d4*/ 	.word	0x00007460


	//   ....[9]....
        /*00d8*/ 	.word	0x000074b0


	//   ....[10]....
        /*00dc*/ 	.word	0x000074e0


	//   ....[11]....
        /*00e0*/ 	.word	0x000075a0


	//   ....[12]....
        /*00e4*/ 	.word	0x000075e0


	//   ....[13]....
        /*00e8*/ 	.word	0x00007770


	//   ....[14]....
        /*00ec*/ 	.word	0x000078d0


	//   ....[15]....
        /*00f0*/ 	.word	0x00007910


	//   ....[16]....
        /*00f4*/ 	.word	0x000079b0


	//   ....[17]....
        /*00f8*/ 	.word	0x00007b30


	//   ....[18]....
        /*00fc*/ 	.word	0x00007cb0


	//   ....[19]....
        /*0100*/ 	.word	0x00007e10


	//   ....[20]....
        /*0104*/ 	.word	0x00007f20


	//   ....[21]....
        /*0108*/ 	.word	0x00007f50


	//   ....[22]....
        /*010c*/ 	.word	0x00007f70


	//----- nvinfo : EIATTR_MAX_THREADS
	.align		4
.L_9387:
        /*0110*/ 	.byte	0x04, 0x05
        /*0112*/ 	.short	(.L_9389 - .L_9388)
.L_9388:
        /*0114*/ 	.word	0x00000080
        /*0118*/ 	.word	0x00000001
        /*011c*/ 	.word	0x00000001


	//----- nvinfo : EIATTR_CRS_STACK_SIZE
	.align		4
.L_9389:
        /*0120*/ 	.byte	0x04, 0x1e
        /*0122*/ 	.short	(.L_9391 - .L_9390)
.L_9390:
        /*0124*/ 	.word	0x00000000


	//----- nvinfo : EIATTR_CBANK_PARAM_SIZE
	.align		4
.L_9391:
        /*0128*/ 	.byte	0x03, 0x19
        /*012a*/ 	.short	0x0034


	//----- nvinfo : EIATTR_PARAM_CBANK
	.align		4
        /*012c*/ 	.byte	0x04, 0x0a
        /*012e*/ 	.short	(.L_9393 - .L_9392)
	.align		4
.L_9392:
        /*0130*/ 	.word	index@(.nv.constant0._ZN2at6native27unrolled_elementwise_kernelINS0_13AUnaryFunctorIiiiZZZNS0_21remainder_kernel_cudaERNS_18TensorIteratorBaseEENKUlvE_clEvENKUlvE1_clEvEUliiE_EESt5arrayIPcLm2EELi4E23TrivialOffsetCalculatorILi1EjESD_NS0_6memory12LoadWithCastILi1EEENSE_13StoreWithCastILi1EEEEEviT_T0_T2_T3_T4_T5_)
        /*0134*/ 	.short	0x0210
        /*0136*/ 	.short	0x0034


	//----- nvinfo : EIATTR_SW_WAR
	.align		4
.L_9393:
        /*0138*/ 	.byte	0x04, 0x36
        /*013a*/ 	.short	(.L_9395 - .L_9394)
.L_9394:
        /*013c*/ 	.word	0x00000008
.L_9395:


//--------------------- .nv.info._ZN2at6native18elementwise_kernelILi128ELi2EZNS0_22gpu_kernel_impl_nocastINS0_13AUnaryFunctorIiiiZZZNS0_21remainder_kernel_cudaERNS_18TensorIteratorBaseEENKUlvE_clEvENKUlvE1_clEvEUliiE_EEEEvS5_RKT_EUliE_EEviT1_ --------------------------
	.section	.nv.info._ZN2at6native18elementwise_kernelILi128ELi2EZNS0_22gpu_kernel_impl_nocastINS0_13AUnaryFunctorIiiiZZZNS0_21remainder_kernel_cudaERNS_18TensorIteratorBaseEENKUlvE_clEvENKUlvE1_clEvEUliiE_EEEEvS5_RKT_EUliE_EEviT1_,"",@"SHT_CUDA_INFO"
	.sectionflags	@""
	.align	4


	//----- nvinfo : EIATTR_CUDA_API_VERSION
	.align		4
        /*0000*/ 	.byte	0x04, 0x37
        /*0002*/ 	.short	(.L_9397 - .L_9396)
.L_9396:
        /*0004*/ 	.word	0x00000082


	//----- nvinfo : EIATTR_KPARAM_INFO
	.align		4
.L_9397:
        /*0008*/ 	.byte	0x04, 0x17
        /*000a*/ 	.short	(.L_9399 - .L_9398)
.L_9398:
        /*000c*/ 	.word	0x00000000
        /*0010*/ 	.short	0x0001
        /*0012*/ 	.short	0x0008
        /*0014*/ 	.byte	0x00, 0xf0, 0x61, 0x08


	//----- nvinfo : EIATTR_KPARAM_INFO
	.align		4
.L_9399:
        /*0018*/ 	.byte	0x04, 0x17
        /*001a*/ 	.short	(.L_9401 - .L_9400)
.L_9400:
        /*001c*/ 	.word	0x00000000
        /*0020*/ 	.short	0x0000
        /*0022*/ 	.short	0x0000
        /*0024*/ 	.byte	0x00, 0xf0, 0x11, 0x00


	//----- nvinfo : EIATTR_SPARSE_MMA_MASK
	.align		4
.L_9401:
        /*0028*/ 	.byte	0x03, 0x50
        /*002a*/ 	.short	0x0000


	//----- nvinfo : EIATTR_MAXREG_COUNT
	.align		4
        /*002c*/ 	.byte	0x03, 0x1b
        /*002e*/ 	.short	0x0080


	//----- nvinfo : EIATTR_MERCURY_ISA_VERSION
	.align		4
        /*0030*/ 	.byte	0x03, 0x5f
        /*0032*/ 	.short	0x0101


	//----- nvinfo : EIATTR_EXIT_INSTR_OFFSETS
	.align		4
        /*0034*/ 	.byte	0x04, 0x1c
        /*0036*/ 	.short	(.L_9403 - .L_9402)


	//   ....[0]....
.L_9402:
        /*0038*/ 	.word	0x000015f0


	//   ....[1]....
        /*003c*/ 	.word	0x00002b30


	//----- nvinfo : EIATTR_MAX_THREADS
	.align		4
.L_9403:
        /*0040*/ 	.byte	0x04, 0x05
        /*0042*/ 	.short	(.L_9405 - .L_9404)
.L_9404:
        /*0044*/ 	.word	0x00000080
        /*0048*/ 	.word	0x00000001
        /*004c*/ 	.word	0x00000001


	//----- nvinfo : EIATTR_CRS_STACK_SIZE
	.align		4
.L_9405:
        /*0050*/ 	.byte	0x04, 0x1e
        /*0052*/ 	.short	(.L_9407 - .L_9406)
.L_9406:
        /*0054*/ 	.word	0x00000000


	//----- nvinfo : EIATTR_CBANK_PARAM_SIZE
	.align		4
.L_9407:
        /*0058*/ 	.byte	0x03, 0x19
        /*005a*/ 	.short	0x0220


	//----- nvinfo : EIATTR_PARAM_CBANK
	.align		4
        /*005c*/ 	.byte	0x04, 0x0a
        /*005e*/ 	.short	(.L_9409 - .L_9408)
	.align		4
.L_9408:
        /*0060*/ 	.word	index@(.nv.constant0._ZN2at6native18elementwise_kernelILi128ELi2EZNS0_22gpu_kernel_impl_nocastINS0_13AUnaryFunctorIiiiZZZNS0_21remainder_kernel_cudaERNS_18TensorIteratorBaseEENKUlvE_clEvENKUlvE1_clEvEUliiE_EEEEvS5_RKT_EUliE_EEviT1_)
        /*0064*/ 	.short	0x0210
        /*0066*/ 	.short	0x0220


	//----- nvinfo : EIATTR_SW_WAR
	.align		4
.L_9409:
        /*0068*/ 	.byte	0x04, 0x36
        /*006a*/ 	.short	(.L_9411 - .L_9410)
.L_9410:
        /*006c*/ 	.word	0x00000008
.L_9411:


//--------------------- .nv.info._ZN2at6native27unrolled_elementwise_kernelINS0_13AUnaryFunctorIiiiZZZNS0_21remainder_kernel_cudaERNS_18TensorIteratorBaseEENKUlvE_clEvENKUlvE1_clEvEUliiE_EESt5arrayIPcLm2EELi4E23TrivialOffsetCalculatorILi1EjESD_NS0_6memory15LoadWithoutCastENSE_16StoreWithoutCastEEEviT_T0_T2_T3_T4_T5_ --------------------------
	.section	.nv.info._ZN2at6native27unrolled_elementwise_kernelINS0_13AUnaryFunctorIiiiZZZNS0_21remainder_kernel_cudaERNS_18TensorIteratorBaseEENKUlvE_clEvENKUlvE1_clEvEUliiE_EESt5arrayIPcLm2EELi4E23TrivialOffsetCalculatorILi1EjESD_NS0_6memory15LoadWithoutCastENSE_16StoreWithoutCastEEEviT_T0_T2_T3_T4_T5_,"",@"SHT_CUDA_INFO"
	.sectionflags	@""
	.align	4


	//----- nvinfo : EIATTR_CUDA_API_VERSION
	.align		4
        /*0000*/ 	.byte	0x04, 0x37
        /*0002*/ 	.short	(.L_9413 - .L_9412)
.L_9412:
        /*0004*/ 	.word	0x00000082


	//----- nvinfo : EIATTR_KPARAM_INFO
	.align		4
.L_9413:
        /*0008*/ 	.byte	0x04, 0x17
        /*000a*/ 	.short	(.L_9415 - .L_9414)
.L_9414:
        /*000c*/ 	.word	0x00000000
        /*0010*/ 	.short	0x0006
        /*0012*/ 	.short	0x0023
        /*0014*/ 	.byte	0x00, 0xf0, 0x05, 0x00


	//----- nvinfo : EIATTR_KPARAM_INFO
	.align		4
.L_9415:
        /*0018*/ 	.byte	0x04, 0x17
        /*001a*/ 	.short	(.L_9417 - .L_9416)
.L_9416:
        /*001c*/ 	.word	0x00000000
        /*0020*/ 	.short	0x0005
        /*0022*/ 	.short	0x0022
        /*0024*/ 	.byte	0x00, 0xf0, 0x05, 0x00


	//----- nvinfo : EIATTR_KPARAM_INFO
	.align		4
.L_9417:
        /*0028*/ 	.byte	0x04, 0x17
        /*002a*/ 	.short	(.L_9419 - .L_9418)
.L_9418:
        /*002c*/ 	.word	0x00000000
        /*0030*/ 	.short	0x0004
        /*0032*/ 	.short	0x0021
        /*0034*/ 	.byte	0x00, 0xf0, 0x05, 0x00


	//----- nvinfo : EIATTR_KPARAM_INFO
	.align		4
.L_9419:
        /*0038*/ 	.byte	0x04, 0x17
        /*003a*/ 	.short	(.L_9421 - .L_9420)
.L_9420:
        /*003c*/ 	.word	0x00000000
        /*0040*/ 	.short	0x0003
        /*0042*/ 	.short	0x0020
        /*0044*/ 	.byte	0x00, 0xf0, 0x05, 0x00


	//----- nvinfo : EIATTR_KPARAM_INFO
	.align		4
.L_9421:
        /*0048*/ 	.byte	0x04, 0x17
        /*004a*/ 	.short	(.L_9423 - .L_9422)
.L_9422:
        /*004c*/ 	.word	0x00000000
        /*0050*/ 	.short	0x0002
        /*0052*/ 	.short	0x0010
        /*0054*/ 	.byte	0x00, 0xf0, 0x41, 0x00


	//----- nvinfo : EIATTR_KPARAM_INFO
	.align		4
.L_9423:
        /*0058*/ 	.byte	0x04, 0x17
        /*005a*/ 	.short	(.L_9425 - .L_9424)
.L_9424:
        /*005c*/ 	.word	0x00000000
        /*0060*/ 	.short	0x0001
        /*0062*/ 	.short	0x0004
        /*0064*/ 	.byte	0x00, 0xf0, 0x21, 0x00


	//----- nvinfo : EIATTR_KPARAM_INFO
	.align		4
.L_9425:
        /*0068*/ 	.byte	0x04, 0x17
        /*006a*/ 	.short	(.L_9427 - .L_9426)
.L_9426:
        /*006c*/ 	.word	0x00000000
        /*0070*/ 	.short	0x0000
        /*0072*/ 	.short	0x0000
        /*0074*/ 	.byte	0x00, 0xf0, 0x11, 0x00


	//----- nvinfo : EIATTR_SPARSE_MMA_MASK
	.align		4
.L_9427:
        /*0078*/ 	.byte	0x03, 0x50
        /*007a*/ 	.short	0x0000


	//----- nvinfo : EIATTR_MAXREG_COUNT
	.align		4
        /*007c*/ 	.byte	0x03, 0x1b
        /*007e*/ 	.short	0x00ff


	//----- nvinfo : EIATTR_MERCURY_ISA_VERSION
	.align		4
        /*0080*/ 	.byte	0x03, 0x5f
        /*0082*/ 	.short	0x0101


	//----- nvinfo : EIATTR_EXIT_INSTR_OFFSETS
	.align		4
        /*0084*/ 	.byte	0x04, 0x1c
        /*0086*/ 	.short	(.L_9429 - .L_9428)


	//   ....[0]....
.L_9428:
        /*0088*/ 	.word	0x00000bc0


	//   ....[1]....
        /*008c*/ 	.word	0x00000c10


	//----- nvinfo : EIATTR_MAX_THREADS
	.align		4
.L_9429:
        /*0090*/ 	.byte	0x04, 0x05
        /*0092*/ 	.short	(.L_9431 - .L_9430)
.L_9430:
        /*0094*/ 	.word	0x00000080
        /*0098*/ 	.word	0x00000001
        /*009c*/ 	.word	0x00000001


	//----- nvinfo : EIATTR_CRS_STACK_SIZE
	.align		4
.L_9431:
        /*00a0*/ 	.byte	0x04, 0x1e
        /*00a2*/ 	.short	(.L_9433 - .L_9432)
.L_9432:
        /*00a4*/ 	.word	0x00000000


	//----- nvinfo : EIATTR_CBANK_PARAM_SIZE
	.align		4
.L_9433:
        /*00a8*/ 	.byte	0x03, 0x19
        /*00aa*/ 	.short	0x0024


	//----- nvinfo : EIATTR_PARAM_CBANK
	.align		4
        /*00ac*/ 	.byte	0x04, 0x0a
        /*00ae*/ 	.short	(.L_9435 - .L_9434)
	.align		4
.L_9434:
        /*00b0*/ 	.word	index@(.nv.constant0._ZN2at6native27unrolled_elementwise_kernelINS0_13AUnaryFunctorIiiiZZZNS0_21remainder_kernel_cudaERNS_18TensorIteratorBaseEENKUlvE_clEvENKUlvE1_clEvEUliiE_EESt5arrayIPcLm2EELi4E23TrivialOffsetCalculatorILi1EjESD_NS0_6memory15LoadWithoutCastENSE_16StoreWithoutCastEEEviT_T0_T2_T3_T4_T5_)
        /*00b4*/ 	.short	0x0210
        /*00b6*/ 	.short	0x0024


	//----- nvinfo : EIATTR_SW_WAR
	.align		4
.L_9435:
        /*00b8*/ 	.byte	0x04, 0x36
        /*00ba*/ 	.short	(.L_9437 - .L_9436)
.L_9436:
        /*00bc*/ 	.word	0x00000008
.L_9437:


//--------------------- .nv.info._ZN2at6native29vectorized_elementwise_kernelILi2ENS0_13AUnaryFunctorIiiiZZZNS0_21remainder_kernel_cudaERNS_18TensorIteratorBaseEENKUlvE_clEvENKUlvE1_clEvEUliiE_EESt5arrayIPcLm2EEEEviT0_T1_ --------------------------
	.section	.nv.info._ZN2at6native29vectorized_elementwise_kernelILi2ENS0_13AUnaryFunctorIiiiZZZNS0_21remainder_kernel_cudaERNS_18TensorIteratorBaseEENKUlvE_clEvENKUlvE1_clEvEUliiE_EESt5arrayIPcLm2EEEEviT0_T1_,"",@"SHT_CUDA_INFO"
	.sectionflags	@""
	.align	4


	//----- nvinfo : EIATTR_CUDA_API_VERSION
	.align		4
        /*0000*/ 	.byte	0x04, 0x37
        /*0002*/ 	.short	(.L_9439 - .L_9438)
.L_9438:
        /*0004*/ 	.word	0x00000082


	//----- nvinfo : EIATTR_KPARAM_INFO
	.align		4
.L_9439:
        /*0008*/ 	.byte	0x04, 0x17
        /*000a*/ 	.short	(.L_9441 - .L_9440)
.L_9440:
        /*000c*/ 	.word	0x00000000
        /*0010*/ 	.short	0x0002
        /*0012*/ 	.short	0x0010
        /*0014*/ 	.byte	0x00, 0xf0, 0x41, 0x00


	//----- nvinfo : EIATTR_KPARAM_INFO
	.align		4
.L_9441:
        /*0018*/ 	.byte	0x04, 0x17
        /*001a*/ 	.short	(.L_9443 - .L_9442)
.L_9442:
        /*001c*/ 	.word	0x00000000
        /*0020*/ 	.short	0x0001
        /*0022*/ 	.short	0x0004
        /*0024*/ 	.byte	0x00, 0xf0, 0x21, 0x00


	//----- nvinfo : EIATTR_KPARAM_INFO
	.align		4
.L_9443:
        /*0028*/ 	.byte	0x04, 0x17
        /*002a*/ 	.short	(.L_9445 - .L_9444)
.L_9444:
        /*002c*/ 	.word	0x00000000
        /*0030*/ 	.short	0x0000
        /*0032*/ 	.short	0x0000
        /*0034*/ 	.byte	0x00, 0xf0, 0x11, 0x00


	//----- nvinfo : EIATTR_SPARSE_MMA_MASK
	.align		4
.L_9445:
        /*0038*/ 	.byte	0x03, 0x50
        /*003a*/ 	.short	0x0000


	//----- nvinfo : EIATTR_MAXREG_COUNT
	.align		4
        /*003c*/ 	.byte	0x03, 0x1b
        /*003e*/ 	.short	0x00ff


	//----- nvinfo : EIATTR_MERCURY_ISA_VERSION
	.align		4
        /*0040*/ 	.byte	0x03, 0x5f
        /*0042*/ 	.short	0x0101


	//----- nvinfo : EIATTR_EXIT_INSTR_OFFSETS
	.align		4
        /*0044*/ 	.byte	0x04, 0x1c
        /*0046*/ 	.short	(.L_9447 - .L_9446)


	//   ....[0]....
.L_9446:
        /*0048*/ 	.word	0x00000e20


	//   ....[1]....
        /*004c*/ 	.word	0x000025c0


	//   ....[2]....
        /*0050*/ 	.word	0x00002610


	//----- nvinfo : EIATTR_MAX_THREADS
	.align		4
.L_9447:
        /*0054*/ 	.byte	0x04, 0x05
        /*0056*/ 	.short	(.L_9449 - .L_9448)
.L_9448:
        /*0058*/ 	.word	0x00000080
        /*005c*/ 	.word	0x00000001
        /*0060*/ 	.word	0x00000001


	//----- nvinfo : EIATTR_CRS_STACK_SIZE
	.align		4
.L_9449:
        /*0064*/ 	.byte	0x04, 0x1e
        /*0066*/ 	.short	(.L_9451 - .L_9450)
.L_9450:
        /*0068*/ 	.word	0x00000000


	//----- nvinfo : EIATTR_CBANK_PARAM_SIZE
	.align		4
.L_9451:
        /*006c*/ 	.byte	0x03, 0x19
        /*006e*/ 	.short	0x0020


	//----- nvinfo : EIATTR_PARAM_CBANK
	.align		4
        /*0070*/ 	.byte	0x04, 0x0a
        /*0072*/ 	.short	(.L_9453 - .L_9452)
	.align		4
.L_9452:
        /*0074*/ 	.word	index@(.nv.constant0._ZN2at6native29vectorized_elementwise_kernelILi2ENS0_13AUnaryFunctorIiiiZZZNS0_21remainder_kernel_cudaERNS_18TensorIteratorBaseEENKUlvE_clEvENKUlvE1_clEvEUliiE_EESt5arrayIPcLm2EEEEviT0_T1_)
        /*0078*/ 	.short	0x0210
        /*007a*/ 	.short	0x0020


	//----- nvinfo : EIATTR_SW_WAR
	.align		4
.L_9453:
        /*007c*/ 	.byte	0x04, 0x36
        /*007e*/ 	.short	(.L_9455 - .L_9454)
.L_9454:
        /*0080*/ 	.word	0x00000008
.L_9455:


//--------------------- .nv.info._ZN2at6native29vectorized_elementwise_kernelILi4ENS0_13AUnaryFunctorIiiiZZZNS0_21remainder_kernel_cudaERNS_18TensorIteratorBaseEENKUlvE_clEvENKUlvE1_clEvEUliiE_EESt5arrayIPcLm2EEEEviT0_T1_ --------------------------
	.section	.nv.info._ZN2at6native29vectorized_elementwise_kernelILi4ENS0_13AUnaryFunctorIiiiZZZNS0_21remainder_kernel_cudaERNS_18TensorIteratorBaseEENKUlvE_clEvENKUlvE1_clEvEUliiE_EESt5arrayIPcLm2EEEEviT0_T1_,"",@"SHT_CUDA_INFO"
	.sectionflags	@""
	.align	4


	//----- nvinfo : EIATTR_CUDA_API_VERSION
	.align		4
        /*0000*/ 	.byte	0x04, 0x37
        /*0002*/ 	.short	(.L_9457 - .L_9456)
.L_9456:
        /*0004*/ 	.word	0x00000082


	//----- nvinfo : EIATTR_KPARAM_INFO
	.align		4
.L_9457:
        /*0008*/ 	.byte	0x04, 0x17
        /*000a*/ 	.short	(.L_9459 - .L_9458)
.L_9458:
        /*000c*/ 	.word	0x00000000
        /*0010*/ 	.short	0x0002
        /*0012*/ 	.short	0x0010
        /*0014*/ 	.byte	0x00, 0xf0, 0x41, 0x00


	//----- nvinfo : EIATTR_KPARAM_INFO
	.align		4
.L_9459:
        /*0018*/ 	.byte	0x04, 0x17
        /*001a*/ 	.short	(.L_9461 - .L_9460)
.L_9460:
        /*001c*/ 	.word	0x00000000
        /*0020*/ 	.short	0x0001
        /*0022*/ 	.short	0x0004
        /*0024*/ 	.byte	0x00, 0xf0, 0x21, 0x00


	//----- nvinfo : EIATTR_KPARAM_INFO
	.align		4
.L_9461:
        /*0028*/ 	.byte	0x04, 0x17
        /*002a*/ 	.short	(.L_9463 - .L_9462)
.L_9462:
        /*002c*/ 	.word	0x00000000
        /*0030*/ 	.short	0x0000
        /*0032*/ 	.short	0x0000
        /*0034*/ 	.byte	0x00, 0xf0, 0x11, 0x00


	//----- nvinfo : EIATTR_SPARSE_MMA_MASK
	.align		4
.L_9463:
        /*0038*/ 	.byte	0x03, 0x50
        /*003a*/ 	.short	0x0000


	//----- nvinfo : EIATTR_MAXREG_COUNT
	.align		4
        /*003c*/ 	.byte	0x03, 0x1b
        /*003e*/ 	.short	0x00ff


	//----- nvinfo : EIATTR_MERCURY_ISA_VERSION
	.align		4
        /*0040*/ 	.byte	0x03, 0x5f
        /*0042*/ 	.short	0x0101


	//----- nvinfo : EIATTR_EXIT_INSTR_OFFSETS
	.align		4
        /*0044*/ 	.byte	0x04, 0x1c
        /*0046*/ 	.short	(.L_9465 - .L_9464)


	//   ....[0]....
.L_9464:
        /*0048*/ 	.word	0x00000e20


	//   ....[1]....
        /*004c*/ 	.word	0x000025c0


	//   ....[2]....
        /*0050*/ 	.word	0x00002610


	//----- nvinfo : EIATTR_MAX_THREADS
	.align		4
.L_9465:
        /*0054*/ 	.byte	0x04, 0x05
        /*0056*/ 	.short	(.L_9467 - .L_9466)
.L_9466:
        /*0058*/ 	.word	0x00000080
        /*005c*/ 	.word	0x00000001
        /*0060*/ 	.word	0x00000001


	//----- nvinfo : EIATTR_CRS_STACK_SIZE
	.align		4
.L_9467:
        /*0064*/ 	.byte	0x04, 0x1e
        /*0066*/ 	.short	(.L_9469 - .L_9468)
.L_9468:
        /*0068*/ 	.word	0x00000000


	//----- nvinfo : EIATTR_CBANK_PARAM_SIZE
	.align		4
.L_9469:
        /*006c*/ 	.byte	0x03, 0x19
        /*006e*/ 	.short	0x0020


	//----- nvinfo : EIATTR_PARAM_CBANK
	.align		4
        /*0070*/ 	.byte	0x04, 0x0a
        /*0072*/ 	.short	(.L_9471 - .L_9470)
	.align		4
.L_9470:
        /*0074*/ 	.word	index@(.nv.constant0._ZN2at6native29vectorized_elementwise_kernelILi4ENS0_13AUnaryFunctorIiiiZZZNS0_21remainder_kernel_cudaERNS_18TensorIteratorBaseEENKUlvE_clEvENKUlvE1_clEvEUliiE_EESt5arrayIPcLm2EEEEviT0_T1_)
        /*0078*/ 	.short	0x0210
        /*007a*/ 	.short	0x0020


	//----- nvinfo : EIATTR_SW_WAR
	.align		4
.L_9471:
        /*007c*/ 	.byte	0x04, 0x36
        /*007e*/ 	.short	(.L_9473 - .L_9472)
.L_9472:
        /*0080*/ 	.word	0x00000008
.L_9473:


//--------------------- .nv.info._ZN2at6native29vectorized_elementwise_kernelILi8ENS0_13AUnaryFunctorIiiiZZZNS0_21remainder_kernel_cudaERNS_18TensorIteratorBaseEENKUlvE_clEvENKUlvE1_clEvEUliiE_EESt5arrayIPcLm2EEEEviT0_T1_ --------------------------
	.section	.nv.info._ZN2at6native29vectorized_elementwise_kernelILi8ENS0_13AUnaryFunctorIiiiZZZNS0_21remainder_kernel_cudaERNS_18TensorIteratorBaseEENKUlvE_clEvENKUlvE1_clEvEUliiE_EESt5arrayIPcLm2EEEEviT0_T1_,"",@"SHT_CUDA_INFO"
	.sectionflags	@""
	.align	4


	//----- nvinfo : EIATTR_CUDA_API_VERSION
	.align		4
        /*0000*/ 	.byte	0x04, 0x37
        /*0002*/ 	.short	(.L_9475 - .L_9474)
.L_9474:
        /*0004*/ 	.word	0x00000082


	//----- nvinfo : EIATTR_KPARAM_INFO
	.align		4
.L_9475:
        /*0008*/ 	.byte	0x04, 0x17
        /*000a*/ 	.short	(.L_9477 - .L_9476)
.L_9476:
        /*000c*/ 	.word	0x00000000
        /*0010*/ 	.short	0x0002
        /*0012*/ 	.short	0x0010
        /*0014*/ 	.byte	0x00, 0xf0, 0x41, 0x00


	//----- nvinfo : EIATTR_KPARAM_INFO
	.align		4
.L_9477:
        /*0018*/ 	.byte	0x04, 0x17
        /*001a*/ 	.short	(.L_9479 - .L_9478)
.L_9478:
        /*001c*/ 	.word	0x00000000
        /*0020*/ 	.short	0x0001
        /*0022*/ 	.short	0x0004
        /*0024*/ 	.byte	0x00, 0xf0, 0x21, 0x00


	//----- nvinfo : EIATTR_KPARAM_INFO
	.align		4
.L_9479:
        /*0028*/ 	.byte	0x04, 0x17
        /*002a*/ 	.short	(.L_9481 - .L_9480)
.L_9480:
        /*002c*/ 	.word	0x00000000
        /*0030*/ 	.short	0x0000
        /*0032*/ 	.short	0x0000
        /*0034*/ 	.byte	0x00, 0xf0, 0x11, 0x00


	//----- nvinfo : EIATTR_SPARSE_MMA_MASK
	.align		4
.L_9481:
        /*0038*/ 	.byte	0x03, 0x50
        /*003a*/ 	.short	0x0000


	//----- nvinfo : EIATTR_MAXREG_COUNT
	.align		4
        /*003c*/ 	.byte	0x03, 0x1b
        /*003e*/ 	.short	0x00ff


	//----- nvinfo : EIATTR_MERCURY_ISA_VERSION
	.align		4
        /*0040*/ 	.byte	0x03, 0x5f
        /*0042*/ 	.short	0x0101


	//----- nvinfo : EIATTR_EXIT_INSTR_OFFSETS
	.align		4
        /*0044*/ 	.byte	0x04, 0x1c
        /*0046*/ 	.short	(.L_9483 - .L_9482)


	//   ....[0]....
.L_9482:
        /*0048*/ 	.word	0x00000e20


	//   ....[1]....
        /*004c*/ 	.word	0x000025c0


	//   ....[2]....
        /*0050*/ 	.word	0x00002610


	//----- nvinfo : EIATTR_MAX_THREADS
	.align		4
.L_9483:
        /*0054*/ 	.byte	0x04, 0x05
        /*0056*/ 	.short	(.L_9485 - .L_9484)
.L_9484:
        /*0058*/ 	.word	0x00000080
        /*005c*/ 	.word	0x00000001
        /*0060*/ 	.word	0x00000001


	//----- nvinfo : EIATTR_CRS_STACK_SIZE
	.align		4
.L_9485:
        /*0064*/ 	.byte	0x04, 0x1e
        /*0066*/ 	.short	(.L_9487 - .L_9486)
.L_9486:
        /*0068*/ 	.word	0x00000000


	//----- nvinfo : EIATTR_CBANK_PARAM_SIZE
	.align		4
.L_9487:
        /*006c*/ 	.byte	0x03, 0x19
        /*006e*/ 	.short	0x0020


	//----- nvinfo : EIATTR_PARAM_CBANK
	.align		4
        /*0070*/ 	.byte	0x04, 0x0a
        /*0072*/ 	.short	(.L_9489 - .L_9488)
	.align		4
.L_9488:
        /*0074*/ 	.word	index@(.nv.constant0._ZN2at6native29vectorized_elementwise_kernelILi8ENS0_13AUnaryFunctorIiiiZZZNS0_21remainder_kernel_cudaERNS_18TensorIteratorBaseEENKUlvE_clEvENKUlvE1_clEvEUliiE_EESt5arrayIPcLm2EEEEviT0_T1_)
        /*0078*/ 	.short	0x0210
        /*007a*/ 	.short	0x0020


	//----- nvinfo : EIATTR_SW_WAR
	.align		4
.L_9489:
        /*007c*/ 	.byte	0x04, 0x36
        /*007e*/ 	.short	(.L_9491 - .L_9490)
.L_9490:
        /*0080*/ 	.word	0x00000008
.L_9491:


//--------------------- .nv.info._ZN2at6native18elementwise_kernelILi128ELi4EZNS0_15gpu_kernel_implINS0_13BinaryFunctorIaaaZZZNS0_21remainder_kernel_cudaERNS_18TensorIteratorBaseEENKUlvE_clEvENKUlvE0_clEvEUlaaE_EEEEvS5_RKT_EUliE_EEviT1_ --------------------------
	.section	.nv.info._ZN2at6native18elementwise_kernelILi128ELi4EZNS0_15gpu_kernel_implINS0_13BinaryFunctorIaaaZZZNS0_21remainder_kernel_cudaERNS_18TensorIteratorBaseEENKUlvE_clEvENKUlvE0_clEvEUlaaE_EEEEvS5_RKT_EUliE_EEviT1_,"",@"SHT_CUDA_INFO"
	.sectionflags	@""
	.align	4


	//----- nvinfo : EIATTR_CUDA_API_VERSION
	.align		4
        /*0000*/ 	.byte	0x04, 0x37
        /*0002*/ 	.short	(.L_9493 - .L_9492)
.L_9492:
        /*0004*/ 	.word	0x00000082


	//----- nvinfo : EIATTR_KPARAM_INFO
	.align		4
.L_9493:
        /*0008*/ 	.byte	0x04, 0x17
        /*000a*/ 	.short	(.L_9495 - .L_9494)
.L_9494:
        /*000c*/ 	.word	0x00000000
        /*0010*/ 	.short	0x0001
        /*0012*/ 	.short	0x0008
        /*0014*/ 	.byte	0x00, 0xf0, 0x21, 0x0a


	//----- nvinfo : EIATTR_KPARAM_INFO
	.align		4
.L_9495:
        /*0018*/ 	.byte	0x04, 0x17
        /*001a*/ 	.short	(.L_9497 - .L_9496)
.L_9496:
        /*001c*/ 	.word	0x00000000
        /*0020*/ 	.short	0x0000
        /*0022*/ 	.short	0x0000
        /*0024*/ 	.byte	0x00, 0xf0, 0x11, 0x00


	//----- nvinfo : EIATTR_SPARSE_MMA_MASK
	.align		4
.L_9497:
        /*0028*/ 	.byte	0x03, 0x50
        /*002a*/ 	.short	0x0000


	//----- nvinfo : EIATTR_MAXREG_COUNT
	.align		4
        /*002c*/ 	.byte	0x03, 0x1b
        /*002e*/ 	.short	0x0080


	//----- nvinfo : EIATTR_EXTERNS
	.align		4
        /*0030*/ 	.byte	0x04, 0x0f
        /*0032*/ 	.short	(.L_9499 - .L_9498)


	//   ....[0]....
	.align		4
.L_9498:
        /*0034*/ 	.word	index@(__assertfail)


	//----- nvinfo : EIATTR_MERCURY_ISA_VERSION
	.align		4
.L_9499:
        /*0038*/ 	.byte	0x03, 0x5f
        /*003a*/ 	.short	0x0101


	//----- nvinfo : EIATTR_SYSCALL_OFFSETS
	.align		4
        /*003c*/ 	.byte	0x04, 0x46
        /*003e*/ 	.short	(.L_9501 - .L_9500)


	//   ....[0]....
.L_9500:
        /*0040*/ 	.word	0x00002520


	//   ....[1]....
        /*0044*/ 	.word	0x000033a0


	//   ....[2]....
        /*0048*/ 	.word	0x000044b0


	//   ....[3]....
        /*004c*/ 	.word	0x00006a40


	//   ....[4]....
        /*0050*/ 	.word	0x000078c0


	//   ....[5]....
        /*0054*/ 	.word	0x000089d0


	//   ....[6]....
        /*0058*/ 	.word	0x0000af50


	//   ....[7]....
        /*005c*/ 	.word	0x0000bdd0


	//   ....[8]....
        /*0060*/ 	.word	0x0000cee0


	//   ....[9]....
        /*0064*/ 	.word	0x0000f450


	//   ....[10]....
        /*0068*/ 	.word	0x000102d0


	//   ....[11]....
        /*006c*/ 	.word	0x000113e0


	//----- nvinfo : EIATTR_EXIT_INSTR_OFFSETS
	.align		4
.L_9501:
        /*0070*/ 	.byte	0x04, 0x1c
        /*0072*/ 	.short	(.L_9503 - .L_9502)


	//   ....[0]....
.L_9502:
        /*0074*/ 	.word	0x0000cfd0


	//   ....[1]....
        /*0078*/ 	.word	0x00010600


	//   ....[2]....
        /*007c*/ 	.word	0x00010620


	//   ....[3]....
        /*0080*/ 	.word	0x000106e0


	//   ....[4]....
        /*0084*/ 	.word	0x00010720


	//   ....[5]....
        /*0088*/ 	.word	0x00010760


	//   ....[6]....
        /*008c*/ 	.word	0x000107f0


	//   ....[7]....
        /*0090*/ 	.word	0x00010830


	//   ....[8]....
        /*0094*/ 	.word	0x000108d0


	//   ....[9]....
        /*0098*/ 	.word	0x00010920


	//   ....[10]....
        /*009c*/ 	.word	0x00010970


	//   ....[11]....
        /*00a0*/ 	.word	0x00010a30


	//   ....[12]....
        /*00a4*/ 	.word	0x00010a90


	//   ....[13]....
        /*00a8*/ 	.word	0x00010c20


	//   ....[14]....
        /*00ac*/ 	.word	0x00010d80


	//   ....[15]....
        /*00b0*/ 	.word	0x00010dc0


	//   ....[16]....
        /*00b4*/ 	.word	0x00010e80


	//   ....[17]....
        /*00b8*/ 	.word	0x00011000


	//   ....[18]....
        /*00bc*/ 	.word	0x00011180


	//   ....[19]....
        /*00c0*/ 	.word	0x000112e0


	//   ....[20]....
        /*00c4*/ 	.word	0x000113f0


	//   ....[21]....
        /*00c8*/ 	.word	0x00011450


	//   ....[22]....
        /*00cc*/ 	.word	0x00011490


	//----- nvinfo : EIATTR_MAX_THREADS
	.align		4
.L_9503:
        /*00d0*/ 	.byte	0x04, 0x05
        /*00d2*/ 	.short	(.L_9505 - .L_9504)
.L_9504:
        /*00d4*/ 	.word	0x00000080
        /*00d8*/ 	.word	0x00000001
        /*00dc*/ 	.word	0x00000001


	//----- nvinfo : EIATTR_CRS_STACK_SIZE
	.align		4
.L_9505:
        /*00e0*/ 	.byte	0x04, 0x1e
        /*00e2*/ 	.short	(.L_9507 - .L_9506)
.L_9506:
        /*00e4*/ 	.word	0x00000000


	//----- nvinfo : EIATTR_CBANK_PARAM_SIZE
	.align		4
.L_9507:
        /*00e8*/ 	.byte	0x03, 0x19
        /*00ea*/ 	.short	0x0290


	//----- nvinfo : EIATTR_PARAM_CBANK
	.align		4
        /*00ec*/ 	.byte	0x04, 0x0a
        /*00ee*/ 	.short	(.L_9509 - .L_9508)
	.align		4
.L_9508:
        /*00f0*/ 	.word	index@(.nv.constant0._ZN2at6native18elementwise_kernelILi128ELi4EZNS0_15gpu_kernel_implINS0_13BinaryFunctorIaaaZZZNS0_21remainder_kernel_cudaERNS_18TensorIteratorBaseEENKUlvE_clEvENKUlvE0_clEvEUlaaE_EEEEvS5_RKT_EUliE_EEviT1_)
        /*00f4*/ 	.short	0x0210
        /*00f6*/ 	.short	0x0290


	//----- nvinfo : EIATTR_SW_WAR
	.align		4
.L_9509:
        /*00f8*/ 	.byte	0x04, 0x36
        /*00fa*/ 	.short	(.L_9511 - .L_9510)
.L_9510:
        /*00fc*/ 	.word	0x00000008
.L_9511:


//--------------------- .nv.info._ZN2at6native27unrolled_elementwise_kernelINS0_13BinaryFunctorIaaaZZZNS0_21remainder_kernel_cudaERNS_18TensorIteratorBaseEENKUlvE_clEvENKUlvE0_clEvEUlaaE_EESt5arrayIPcLm3EELi4E23TrivialOffsetCalculatorILi2EjESC_ILi1EjENS0_6memory12LoadWithCastILi2EEENSF_13StoreWithCastILi1EEEEEviT_T0_T2_T3_T4_T5_ --------------------------
	.section	.nv.info._ZN2at6native27unrolled_elementwise_kernelINS0_13BinaryFunctorIaaaZZZNS0_21remainder_kernel_cudaERNS_18TensorIteratorBaseEENKUlvE_clEvENKUlvE0_clEvEUlaaE_EESt5arrayIPcLm3EELi4E23TrivialOffsetCalculatorILi2EjESC_ILi1EjENS0_6memory12LoadWithCastILi2EEENSF_13StoreWithCastILi1EEEEEviT_T0_T2_T3_T4_T5_,"",@"SHT_CUDA_INFO"
	.sectionflags	@""
	.align	4


	//----- nvinfo : EIATTR_CUDA_API_VERSION
	.align		4
        /*0000*/ 	.byte	0x04, 0x37
        /*0002*/ 	.short	(.L_9513 - .L_9512)
.L_9512:
        /*0004*/ 	.word	0x00000082


	//----- nvinfo : EIATTR_KPARAM_INFO
	.align		4
.L_9513:
        /*0008*/ 	.byte	0x04, 0x17
        /*000a*/ 	.short	(.L_9515 - .L_9514)
.L_9514:
        /*000c*/ 	.word	0x00000000
        /*0010*/ 	.short	0x0006
        /*0012*/ 	.short	0x0030
        /*0014*/ 	.byte	0x00, 0xf0, 0x21, 0x00


	//----- nvinfo : EIATTR_KPARAM_INFO
	.align		4
.L_9515:
        /*0018*/ 	.byte	0x04, 0x17
        /*001a*/ 	.short	(.L_9517 - .L_9516)
.L_9516:
        /*001c*/ 	.word	0x00000000
        /*0020*/ 	.short	0x0005
        /*0022*/ 	.short	0x0024
        /*0024*/ 	.byte	0x00, 0xf0, 0x31, 0x00


	//----- nvinfo : EIATTR_KPARAM_INFO
	.align		4
.L_9517:
        /*0028*/ 	.byte	0x04, 0x17
        /*002a*/ 	.short	(.L_9519 - .L_9518)
.L_9518:
        /*002c*/ 	.word	0x00000000
        /*0030*/ 	.short	0x0004
        /*0032*/ 	.short	0x0021
        /*0034*/ 	.byte	0x00, 0xf0, 0x05, 0x00


	//----- nvinfo : EIATTR_KPARAM_INFO
	.align		4
.L_9519:
        /*0038*/ 	.byte	0x04, 0x17
        /*003a*/ 	.short	(.L_9521 - .L_9520)
.L_9520:
        /*003c*/ 	.word	0x00000000
        /*0040*/ 	.short	0x0003
        /*0042*/ 	.short	0x0020
        /*0044*/ 	.byte	0x00, 0xf0, 0x05, 0x00


	//----- nvinfo : EIATTR_KPARAM_INFO
	.align		4
.L_9521:
        /*0048*/ 	.byte	0x04, 0x17
        /*004a*/ 	.short	(.L_9523 - .L_9522)
.L_9522:
        /*004c*/ 	.word	0x00000000
        /*0050*/ 	.short	0x0002
        /*0052*/ 	.short	0x0008
        /*0054*/ 	.byte	0x00, 0xf0, 0x61, 0x00


	//----- nvinfo : EIATTR_KPARAM_INFO
	.align		4
.L_9523:
        /*0058*/ 	.byte	0x04, 0x17
        /*005a*/ 	.short	(.L_9525 - .L_9524)
.L_9524:
        /*005c*/ 	.word	0x00000000
        /*0060*/ 	.short	0x0001
        /*0062*/ 	.short	0x0004
        /*0064*/ 	.byte	0x00, 0xf0, 0x05, 0x00


	//----- nvinfo : EIATTR_KPARAM_INFO
	.align		4
.L_9525:
        /*0068*/ 	.byte	0x04, 0x17
        /*006a*/ 	.short	(.L_9527 - .L_9526)
.L_9526:
        /*006c*/ 	.word	0x00000000
        /*0070*/ 	.short	0x0000
        /*0072*/ 	.short	0x0000
        /*0074*/ 	.byte	0x00, 0xf0, 0x11, 0x00


	//----- nvinfo : EIATTR_SPARSE_MMA_MASK
	.align		4
.L_9527:
        /*0078*/ 	.byte	0x03, 0x50
        /*007a*/ 	.short	0x0000


	//----- nvinfo : EIATTR_MAXREG_COUNT
	.align		4
        /*007c*/ 	.byte	0x03, 0x1b
        /*007e*/ 	.short	0x00ff


	//----- nvinfo : EIATTR_EXTERNS
	.align		4
        /*0080*/ 	.byte	0x04, 0x0f
        /*0082*/ 	.short	(.L_9529 - .L_9528)


	//   ....[0]....
	.align		4
.L_9528:
        /*0084*/ 	.word	index@(__assertfail)


	//----- nvinfo : EIATTR_MERCURY_ISA_VERSION
	.align		4
.L_9529:
        /*0088*/ 	.byte	0x03, 0x5f
        /*008a*/ 	.short	0x0101


	//----- nvinfo : EIATTR_SYSCALL_OFFSETS
	.align		4
        /*008c*/ 	.byte	0x04, 0x46
        /*008e*/ 	.short	(.L_9531 - .L_9530)


	//   ....[0]....
.L_9530:
        /*0090*/ 	.word	0x00000f30


	//   ....[1]....
        /*0094*/ 	.word	0x00001dc0


	//   ....[2]....
        /*0098*/ 	.word	0x00002cd0


	//   ....[3]....
        /*009c*/ 	.word	0x00003b60


	//   ....[4]....
        /*00a0*/ 	.word	0x00004a80


	//   ....[5]....
        /*00a4*/ 	.word	0x00005920


	//   ....[6]....
        /*00a8*/ 	.word	0x00006820


	//   ....[7]....
        /*00ac*/ 	.word	0x000076c0


	//   ....[8]....
        /*00b0*/ 	.word	0x000090d0


	//   ....[9]....
        /*00b4*/ 	.word	0x0000a100


	//   ....[10]....
        /*00b8*/ 	.word	0x0000b0f0


	//   ....[11]....
        /*00bc*/ 	.word	0x0000c0e0


	//----- nvinfo : EIATTR_EXIT_INSTR_OFFSETS
	.align		4
.L_9531:
        /*00c0*/ 	.byte	0x04, 0x1c
        /*00c2*/ 	.short	(.L_9533 - .L_9532)


	//   ....[0]....
.L_9532:
        /*00c4*/ 	.word	0x0000b1d0


	//   ....[1]....
        /*00c8*/ 	.word	0x0000b300


	//   ....[2]....
        /*00cc*/ 	.word	0x0000b320


	//   ....[3]....
        /*00d0*/ 	.word	0x0000b3e0


	//   ....[4]....
        /*00d4*/ 	.word	0x0000b420


	//   ....[5]....
        /*00d8*/ 	.word	0x0000b460


	//   ....[6]....
        /*00dc*/ 	.word	0x0000b4f0


	//   ....[7]....
        /*00e0*/ 	.word	0x0000b530


	//   ....[8]....
        /*00e4*/ 	.word	0x0000b5d0


	//   ....[9]....
        /*00e8*/ 	.word	0x0000b620


	//   ....[10]....
        /*00ec*/ 	.word	0x0000b670


	//   ....[11]....
        /*00f0*/ 	.word	0x0000b730


	//   ....[12]....
        /*00f4*/ 	.word	0x0000b790


	//   ....[13]....
        /*00f8*/ 	.word	0x0000b920


	//   ....[14]....
        /*00fc*/ 	.word	0x0000ba80


	//   ....[15]....
        /*0100*/ 	.word	0x0000bac0


	//   ....[16]....
        /*0104*/ 	.word	0x0000bb80


	//   ....[17]....
        /*0108*/ 	.word	0x0000bd00


	//   ....[18]....
        /*010c*/ 	.word	0x0000be80


	//   ....[19]....
        /*0110*/ 	.word	0x0000bfe0


	//   ....[20]....
        /*0114*/ 	.word	0x0000c0f0


	//   ....[21]....
        /*0118*/ 	.word	0x0000c150


	//   ....[22]....
        /*011c*/ 	.word	0x0000c190


	//----- nvinfo : EIATTR_MAX_THREADS
	.align		4
.L_9533:
        /*0120*/ 	.byte	0x04, 0x05
        /*0122*/ 	.short	(.L_9535 - .L_9534)
.L_9534:
        /*0124*/ 	.word	0x00000080
        /*0128*/ 	.word	0x00000001
        /*012c*/ 	.word	0x00000001


	//----- nvinfo : EIATTR_CRS_STACK_SIZE
	.align		4
.L_9535:
        /*0130*/ 	.byte	0x04, 0x1e
        /*0132*/ 	.short	(.L_9537 - .L_9536)
.L_9536:
        /*0134*/ 	.word	0x00000000


	//----- nvinfo : EIATTR_CBANK_PARAM_SIZE
	.align		4
.L_9537:
        /*0138*/ 	.byte	0x03, 0x19
        /*013a*/ 	.short	0x0038


	//----- nvinfo : EIATTR_PARAM_CBANK
	.align		4
        /*013c*/ 	.byte	0x04, 0x0a
        /*013e*/ 	.short	(.L_9539 - .L_9538)
	.align		4
.L_9538:
        /*0140*/ 	.word	index@(.nv.constant0._ZN2at6native27unrolled_elementwise_kernelINS0_13BinaryFunctorIaaaZZZNS0_21remainder_kernel_cudaERNS_18TensorIteratorBaseEENKUlvE_clEvENKUlvE0_clEvEUlaaE_EESt5arrayIPcLm3EELi4E23TrivialOffsetCalculatorILi2EjESC_ILi1EjENS0_6memory12LoadWithCastILi2EEENSF_13StoreWithCastILi1EEEEEviT_T0_T2_T3_T4_T5_)
        /*0144*/ 	.short	0x0210
        /*0146*/ 	.short	0x0038


	//----- nvinfo : EIATTR_SW_WAR
	.align		4
.L_9539:
        /*0148*/ 	.byte	0x04, 0x36
        /*014a*/ 	.short	(.L_9541 - .L_9540)
.L_9540:
        /*014c*/ 	.word	0x00000008
.L_9541:


//--------------------- .nv.info._ZN2at6native18elementwise_kernelILi128ELi4EZNS0_22gpu_kernel_impl_nocastINS0_13BinaryFunctorIaaaZZZNS0_21remainder_kernel_cudaERNS_18TensorIteratorBaseEENKUlvE_clEvENKUlvE0_clEvEUlaaE_EEEEvS5_RKT_EUliE_EEviT1_ --------------------------
	.section	.nv.info._ZN2at6native18elementwise_kernelILi128ELi4EZNS0_22gpu_kernel_impl_nocastINS0_13BinaryFunctorIaaaZZZNS0_21remainder_kernel_cudaERNS_18TensorIteratorBaseEENKUlvE_clEvENKUlvE0_clEvEUlaaE_EEEEvS5_RKT_EUliE_EEviT1_,"",@"SHT_CUDA_INFO"
	.sectionflags	@""
	.align	4


	//----- nvinfo : EIATTR_CUDA_API_VERSION
	.align		4
        /*0000*/ 	.byte	0x04, 0x37
        /*0002*/ 	.short	(.L_9543 - .L_9542)
.L_9542:
        /*0004*/ 	.word	0x00000082


	//----- nvinfo : EIATTR_KPARAM_INFO
	.align		4
.L_9543:
        /*0008*/ 	.byte	0x04, 0x17
        /*000a*/ 	.short	(.L_9545 - .L_9544)
.L_9544:
        /*000c*/ 	.word	0x00000000
        /*0010*/ 	.short	0x0001
        /*0012*/ 	.short	0x0008
        /*0014*/ 	.byte	0x00, 0xf0, 0x21, 0x0a


	//----- nvinfo : EIATTR_KPARAM_INFO
	.align		4
.L_9545:
        /*0018*/ 	.byte	0x04, 0x17
        /*001a*/ 	.short	(.L_9547 - .L_9546)
.L_9546:
        /*001c*/ 	.word	0x00000000
        /*0020*/ 	.short	0x0000
        /*0022*/ 	.short	0x0000
        /*0024*/ 	.byte	0x00, 0xf0, 0x11, 0x00


	//----- nvinfo : EIATTR_SPARSE_MMA_MASK
	.align		4
.L_9547:
        /*0028*/ 	.byte	0x03, 0x50
        /*002a*/ 	.short	0x0000


	//----- nvinfo : EIATTR_MAXREG_COUNT
	.align		4
        /*002c*/ 	.byte	0x03, 0x1b
        /*002e*/ 	.short	0x0080


	//----- nvinfo : EIATTR_MERCURY_ISA_VERSION
	.align		4
        /*0030*/ 	.byte	0x03, 0x5f
        /*0032*/ 	.short	0x0101


	//----- nvinfo : EIATTR_EXIT_INSTR_OFFSETS
	.align		4
        /*0034*/ 	.byte	0x04, 0x1c
        /*0036*/ 	.short	(.L_9549 - .L_9548)


	//   ....[0]....
.L_9548:
        /*0038*/ 	.word	0x00004b30


	//   ....[1]....
        /*003c*/ 	.word	0x000063e0


	//----- nvinfo : EIATTR_MAX_THREADS
	.align		4
.L_9549:
        /*0040*/ 	.byte	0x04, 0x05
        /*0042*/ 	.short	(.L_9551 - .L_9550)
.L_9550:
        /*0044*/ 	.word	0x00000080
        /*0048*/ 	.word	0x00000001
        /*004c*/ 	.word	0x00000001


	//----- nvinfo : EIATTR_CRS_STACK_SIZE
	.align		4
.L_9551:
        /*0050*/ 	.byte	0x04, 0x1e
        /*0052*/ 	.short	(.L_9553 - .L_9552)
.L_9552:
        /*0054*/ 	.word	0x00000000


	//----- nvinfo : EIATTR_CBANK_PARAM_SIZE
	.align		4
.L_9553:
        /*0058*/ 	.byte	0x03, 0x19
        /*005a*/ 	.short	0x0290


	//----- nvinfo : EIATTR_PARAM_CBANK
	.align		4
        /*005c*/ 	.byte	0x04, 0x0a
        /*005e*/ 	.short	(.L_9555 - .L_9554)
	.align		4
.L_9554:
        /*0060*/ 	.word	index@(.nv.constant0._ZN2at6native18elementwise_kernelILi128ELi4EZNS0_22gpu_kernel_impl_nocastINS0_13BinaryFunctorIaaaZZZNS0_21remainder_kernel_cudaERNS_18TensorIteratorBaseEENKUlvE_clEvENKUlvE0_clEvEUlaaE_EEEEvS5_RKT_EUliE_EEviT1_)
        /*0064*/ 	.short	0x0210
        /*0066*/ 	.short	0x0290


	//----- nvinfo : EIATTR_SW_WAR
	.align		4
.L_9555:
        /*0068*/ 	.byte	0x04, 0x36
        /*006a*/ 	.short	(.L_9557 - .L_9556)
.L_9556:
        /*006c*/ 	.word	0x00000008
.L_9557:


//--------------------- .nv.info._ZN2at6native27unrolled_elementwise_kernelINS0_13BinaryFunctorIaaaZZZNS0_21remainder_kernel_cudaERNS_18TensorIteratorBaseEENKUlvE_clEvENKUlvE0_clEvEUlaaE_EESt5arrayIPcLm3EELi4E23TrivialOffsetCalculatorILi2EjESC_ILi1EjENS0_6memory15LoadWithoutCastENSF_16StoreWithoutCastEEEviT_T0_T2_T3_T4_T5_ --------------------------
	.section	.nv.info._ZN2at6native27unrolled_elementwise_kernelINS0_13BinaryFunctorIaaaZZZNS0_21remainder_kernel_cudaERNS_18TensorIteratorBaseEENKUlvE_clEvENKUlvE0_clEvEUlaaE_EESt5arrayIPcLm3EELi4E23TrivialOffsetCalculatorILi2EjESC_ILi1EjENS0_6memory15LoadWithoutCastENSF_16StoreWithoutCastEEEviT_T0_T2_T3_T4_T5_,"",@"SHT_CUDA_INFO"
	.sectionflags	@""
	.align	4


	//----- nvinfo : EIATTR_CUDA_API_VERSION
	.align		4
        /*0000*/ 	.byte	0x04, 0x37
        /*0002*/ 	.short	(.L_9559 - .L_9558)
.L_9558:
        /*0004*/ 	.word	0x00000082


	//----- nvinfo : EIATTR_KPARAM_INFO
	.align		4
.L_9559:
        /*0008*/ 	.byte	0x04, 0x17
        /*000a*/ 	.short	(.L_9561 - .L_9560)
.L_9560:
        /*000c*/ 	.word	0x00000000
        /*0010*/ 	.short	0x0006
        /*0012*/ 	.short	0x0023
        /*0014*/ 	.byte	0x00, 0xf0, 0x05, 0x00


	//----- nvinfo : EIATTR_KPARAM_INFO
	.align		4
.L_9561:
        /*0018*/ 	.byte	0x04, 0x17
        /*001a*/ 	.short	(.L_9563 - .L_9562)
.L_9562:
        /*001c*/ 	.word	0x00000000
        /*0020*/ 	.short	0x0005
        /*0022*/ 	.short	0x0022
        /*0024*/ 	.byte	0x00, 0xf0, 0x05, 0x00


	//----- nvinfo : EIATTR_KPARAM_INFO
	.align		4
.L_9563:
        /*0028*/ 	.byte	0x04, 0x17
        /*002a*/ 	.short	(.L_9565 - .L_9564)
.L_9564:
        /*002c*/ 	.word	0x00000000
        /*0030*/ 	.short	0x0004
        /*0032*/ 	.short	0x0021
        /*0034*/ 	.byte	0x00, 0xf0, 0x05, 0x00


	//----- nvinfo : EIATTR_KPARAM_INFO
	.align		4
.L_9565:
        /*0038*/ 	.byte	0x04, 0x17
        /*003a*/ 	.short	(.L_9567 - .L_9566)
.L_9566:
        /*003c*/ 	.word	0x00000000
        /*0040*/ 	.short	0x0003
        /*0042*/ 	.short	0x0020
        /*0044*/ 	.byte	0x00, 0xf0, 0x05, 0x00


	//----- nvinfo : EIATTR_KPARAM_INFO
	.align		4
.L_9567:
        /*0048*/ 	.byte	0x04, 0x17
        /*004a*/ 	.short	(.L_9569 - .L_9568)
.L_9568:
        /*004c*/ 	.word	0x00000000
        /*0050*/ 	.short	0x0002
        /*0052*/ 	.short	0x0008
        /*0054*/ 	.byte	0x00, 0xf0, 0x61, 0x00


	//----- nvinfo : EIATTR_KPARAM_INFO
	.align		4
.L_9569:
        /*0058*/ 	.byte	0x04, 0x17
        /*005a*/ 	.short	(.L_9571 - .L_9570)
.L_9570:
        /*005c*/ 	.word	0x00000000
        /*0060*/ 	.short	0x0001
        /*0062*/ 	.short	0x0004
        /*0064*/ 	.byte	0x00, 0xf0, 0x05, 0x00


	//----- nvinfo : EIATTR_KPARAM_INFO
	.align		4
.L_9571:
        /*0068*/ 	.byte	0x04, 0x17
        /*006a*/ 	.short	(.L_9573 - .L_9572)
.L_9572:
        /*006c*/ 	.word	0x00000000
        /*0070*/ 	.short	0x0000
        /*0072*/ 	.short	0x0000
        /*0074*/ 	.byte	0x00, 0xf0, 0x11, 0x00


	//----- nvinfo : EIATTR_SPARSE_MMA_MASK
	.align		4
.L_9573:
        /*0078*/ 	.byte	0x03, 0x50
        /*007a*/ 	.short	0x0000


	//----- nvinfo : EIATTR_MAXREG_COUNT
	.align		4
        /*007c*/ 	.byte	0x03, 0x1b
        /*007e*/ 	.short	0x00ff


	//----- nvinfo : EIATTR_MERCURY_ISA_VERSION
	.align		4
        /*0080*/ 	.byte	0x03, 0x5f
        /*0082*/ 	.short	0x0101


	//----- nvinfo : EIATTR_EXIT_INSTR_OFFSETS
	.align		4
        /*0084*/ 	.byte	0x04, 0x1c
        /*0086*/ 	.short	(.L_9575 - .L_9574)


	//   ....[0]....
.L_9574:
        /*0088*/ 	.word	0x00000dd0


	//   ....[1]....
        /*008c*/ 	.word	0x00000e30


	//----- nvinfo : EIATTR_MAX_THREADS
	.align		4
.L_9575:
        /*0090*/ 	.byte	0x04, 0x05
        /*0092*/ 	.short	(.L_9577 - .L_9576)
.L_9576:
        /*0094*/ 	.word	0x00000080
        /*0098*/ 	.word	0x00000001
        /*009c*/ 	.word	0x00000001


	//----- nvinfo : EIATTR_CRS_STACK_SIZE
	.align		4
.L_9577:
        /*00a0*/ 	.byte	0x04, 0x1e
        /*00a2*/ 	.short	(.L_9579 - .L_9578)
.L_9578:
        /*00a4*/ 	.word	0x00000000


	//----- nvinfo : EIATTR_CBANK_PARAM_SIZE
	.align		4
.L_9579:
        /*00a8*/ 	.byte	0x03, 0x19
        /*00aa*/ 	.short	0x0024


	//----- nvinfo : EIATTR_PARAM_CBANK
	.align		4
        /*00ac*/ 	.byte	0x04, 0x0a
        /*00ae*/ 	.short	(.L_9581 - .L_9580)
	.align		4
.L_9580:
        /*00b0*/ 	.word	index@(.nv.constant0._ZN2at6native27unrolled_elementwise_kernelINS0_13BinaryFunctorIaaaZZZNS0_21remainder_kernel_cudaERNS_18TensorIteratorBaseEENKUlvE_clEvENKUlvE0_clEvEUlaaE_EESt5arrayIPcLm3EELi4E23TrivialOffsetCalculatorILi2EjESC_ILi1EjENS0_6memory15LoadWithoutCastENSF_16StoreWithoutCastEEEviT_T0_T2_T3_T4_T5_)
        /*00b4*/ 	.short	0x0210
        /*00b6*/ 	.short	0x0024


	//----- nvinfo : EIATTR_SW_WAR
	.align		4
.L_9581:
        /*00b8*/ 	.byte	0x04, 0x36
        /*00ba*/ 	.short	(.L_9583 - .L_9582)
.L_9582:
        /*00bc*/ 	.word	0x00000008
.L_9583:


//--------------------- .nv.info._ZN2at6native29vectorized_elementwise_kernelILi2ENS0_13BinaryFunctorIaaaZZZNS0_21remainder_kernel_cudaERNS_18TensorIteratorBaseEENKUlvE_clEvENKUlvE0_clEvEUlaaE_EESt5arrayIPcLm3EEEEviT0_T1_ --------------------------
	.section	.nv.info._ZN2at6native29vectorized_elementwise_kernelILi2ENS0_13BinaryFunctorIaaaZZZNS0_21remainder_kernel_cudaERNS_18TensorIteratorBaseEENKUlvE_clEvENKUlvE0_clEvEUlaaE_EESt5arrayIPcLm3EEEEviT0_T1_,"",@"SHT_CUDA_INFO"
	.sectionflags	@""
	.align	4


	//----- nvinfo : EIATTR_CUDA_API_VERSION
	.align		4
        /*0000*/ 	.byte	0x04, 0x37
        /*0002*/ 	.short	(.L_9585 - .L_9584)
.L_9584:
        /*0004*/ 	.word	0x00000082


	//----- nvinfo : EIATTR_KPARAM_INFO
	.align		4
.L_9585:
        /*0008*/ 	.byte	0x04, 0x17
        /*000a*/ 	.short	(.L_9587 - .L_9586)
.L_9586:
        /*000c*/ 	.word	0x00000000
        /*0010*/ 	.short	0x0002
        /*0012*/ 	.short	0x0008
        /*0014*/ 	.byte	0x00, 0xf0, 0x61, 0x00


	//----- nvinfo : EIATTR_KPARAM_INFO
	.align		4
.L_9587:
        /*0018*/ 	.byte	0x04, 0x17
        /*001a*/ 	.short	(.L_9589 - .L_9588)
.L_9588:
        /*001c*/ 	.word	0x00000000
        /*0020*/ 	.short	0x0001
        /*0022*/ 	.short	0x0004
        /*0024*/ 	.byte	0x00, 0xf0, 0x05, 0x00


	//----- nvinfo : EIATTR_KPARAM_INFO
	.align		4
.L_9589:
        /*0028*/ 	.byte	0x04, 0x17
        /*002a*/ 	.short	(.L_9591 - .L_9590)
.L_9590:
        /*002c*/ 	.word	0x00000000
        /*0030*/ 	.short	0x0000
        /*0032*/ 	.short	0x0000
        /*0034*/ 	.byte	0x00, 0xf0, 0x11, 0x00


	//----- nvinfo : EIATTR_SPARSE_MMA_MASK
	.align		4
.L_9591:
        /*0038*/ 	.byte	0x03, 0x50
        /*003a*/ 	.short	0x0000


	//----- nvinfo : EIATTR_MAXREG_COUNT
	.align		4
        /*003c*/ 	.byte	0x03, 0x1b
        /*003e*/ 	.short	0x00ff


	//----- nvinfo : EIATTR_MERCURY_ISA_VERSION
	.align		4
        /*0040*/ 	.byte	0x03, 0x5f
        /*0042*/ 	.short	0x0101


	//----- nvinfo : EIATTR_EXIT_INSTR_OFFSETS
	.align		4
        /*0044*/ 	.byte	0x04, 0x1c
        /*0046*/ 	.short	(.L_9593 - .L_9592)


	//   ....[0]....
.L_9592:
        /*0048*/ 	.word	0x00001240


	//   ....[1]....
        /*004c*/ 	.word	0x00002e30


	//   ....[2]....
        /*0050*/ 	.word	0x00002e90


	//----- nvinfo : EIATTR_MAX_THREADS
	.align		4
.L_9593:
        /*0054*/ 	.byte	0x04, 0x05
        /*0056*/ 	.short	(.L_9595 - .L_9594)
.L_9594:
        /*0058*/ 	.word	0x00000080
        /*005c*/ 	.word	0x00000001
        /*0060*/ 	.word	0x00000001


	//----- nvinfo : EIATTR_CRS_STACK_SIZE
	.align		4
.L_9595:
        /*0064*/ 	.byte	0x04, 0x1e
        /*0066*/ 	.short	(.L_9597 - .L_9596)
.L_9596:
        /*0068*/ 	.word	0x00000000


	//----- nvinfo : EIATTR_CBANK_PARAM_SIZE
	.align		4
.L_9597:
        /*006c*/ 	.byte	0x03, 0x19
        /*006e*/ 	.short	0x0020


	//----- nvinfo : EIATTR_PARAM_CBANK
	.align		4
        /*0070*/ 	.byte	0x04, 0x0a
        /*0072*/ 	.short	(.L_9599 - .L_9598)
	.align		4
.L_9598:
        /*0074*/ 	.word	index@(.nv.constant0._ZN2at6native29vectorized_elementwise_kernelILi2ENS0_13BinaryFunctorIaaaZZZNS0_21remainder_kernel_cudaERNS_18TensorIteratorBaseEENKUlvE_clEvENKUlvE0_clEvEUlaaE_EESt5arrayIPcLm3EEEEviT0_T1_)
        /*0078*/ 	.short	0x0210
        /*007a*/ 	.short	0x0020


	//----- nvinfo : EIATTR_SW_WAR
	.align		4
.L_9599:
        /*007c*/ 	.byte	0x04, 0x36
        /*007e*/ 	.short	(.L_9601 - .L_9600)
.L_9600:
        /*0080*/ 	.word	0x00000008
.L_9601:


//--------------------- .nv.info._ZN2at6native29vectorized_elementwise_kernelILi4ENS0_13BinaryFunctorIaaaZZZNS0_21remainder_kernel_cudaERNS_18TensorIteratorBaseEENKUlvE_clEvENKUlvE0_clEvEUlaaE_EESt5arrayIPcLm3EEEEviT0_T1_ --------------------------
	.section	.nv.info._ZN2at6native29vectorized_elementwise_kernelILi4ENS0_13BinaryFunctorIaaaZZZNS0_21remainder_kernel_cudaERNS_18TensorIteratorBaseEENKUlvE_clEvENKUlvE0_clEvEUlaaE_EESt5arrayIPcLm3EEEEviT0_T1_,"",@"SHT_CUDA_INFO"
	.sectionflags	@""
	.align	4


	//----- nvinfo : EIATTR_CUDA_API_VERSION
	.align		4
        /*0000*/ 	.byte	0x04, 0x37
        /*0002*/ 	.short	(.L_9603 - .L_9602)
.L_9602:
        /*0004*/ 	.word	0x00000082


	//----- nvinfo : EIATTR_KPARAM_INFO
	.align		4
.L_9603:
        /*0008*/ 	.byte	0x04, 0x17
        /*000a*/ 	.short	(.L_9605 - .L_9604)
.L_9604:
        /*000c*/ 	.word	0x00000000
        /*0010*/ 	.short	0x0002
        /*0012*/ 	.short	0x0008
        /*0014*/ 	.byte	0x00, 0xf0, 0x61, 0x00


	//----- nvinfo : EIATTR_KPARAM_INFO
	.align		4
.L_9605:
        /*0018*/ 	.byte	0x04, 0x17
        /*001a*/ 	.short	(.L_9607 - .L_9606)
.L_9606:
        /*001c*/ 	.word	0x00000000
        /*0020*/ 	.short	0x0001
        /*0022*/ 	.short	0x0004
        /*0024*/ 	.byte	0x00, 0xf0, 0x05, 0x00


	//----- nvinfo : EIATTR_KPARAM_INFO
	.align		4
.L_9607:
        /*0028*/ 	.byte	0x04, 0x17
        /*002a*/ 	.short	(.L_9609 - .L_9608)
.L_9608:
        /*002c*/ 	.word	0x00000000
        /*0030*/ 	.short	0x0000
        /*0032*/ 	.short	0x0000
        /*0034*/ 	.byte	0x00, 0xf0, 0x11, 0x00


	//----- nvinfo : EIATTR_SPARSE_MMA_MASK
	.align		4
.L_9609:
        /*0038*/ 	.byte	0x03, 0x50
        /*003a*/ 	.short	0x0000


	//----- nvinfo : EIATTR_MAXREG_COUNT
	.align		4
        /*003c*/ 	.byte	0x03, 0x1b
        /*003e*/ 	.short	0x00ff


	//----- nvinfo : EIATTR_MERCURY_ISA_VERSION
	.align		4
        /*0040*/ 	.byte	0x03, 0x5f
        /*0042*/ 	.short	0x0101


	//----- nvinfo : EIATTR_EXIT_INSTR_OFFSETS
	.align		4
        /*0044*/ 	.byte	0x04, 0x1c
        /*0046*/ 	.short	(.L_9611 - .L_9610)


	//   ....[0]....
.L_9610:
        /*0048*/ 	.word	0x000012c0


	//   ....[1]....
        /*004c*/ 	.word	0x00002eb0


	//   ....[2]....
        /*0050*/ 	.word	0x00002f10


	//----- nvinfo : EIATTR_MAX_THREADS
	.align		4
.L_9611:
        /*0054*/ 	.byte	0x04, 0x05
        /*0056*/ 	.short	(.L_9613 - .L_9612)
.L_9612:
        /*0058*/ 	.word	0x00000080
        /*005c*/ 	.word	0x00000001
        /*0060*/ 	.word	0x00000001


	//----- nvinfo : EIATTR_CRS_STACK_SIZE
	.align		4
.L_9613:
        /*0064*/ 	.byte	0x04, 0x1e
        /*0066*/ 	.short	(.L_9615 - .L_9614)
.L_9614:
        /*0068*/ 	.word	0x00000000


	//----- nvinfo : EIATTR_CBANK_PARAM_SIZE
	.align		4
.L_9615:
        /*006c*/ 	.byte	0x03, 0x19
        /*006e*/ 	.short	0x0020


	//----- nvinfo : EIATTR_PARAM_CBANK
	.align		4
        /*0070*/ 	.byte	0x04, 0x0a
        /*0072*/ 	.short	(.L_9617 - .L_9616)
	.align		4
.L_9616:
        /*0074*/ 	.word	index@(.nv.constant0._ZN2at6native29vectorized_elementwise_kernelILi4ENS0_13BinaryFunctorIaaaZZZNS0_21remainder_kernel_cudaERNS_18TensorIteratorBaseEENKUlvE_clEvENKUlvE0_clEvEUlaaE_EESt5arrayIPcLm3EEEEviT0_T1_)
        /*0078*/ 	.short	0x0210
        /*007a*/ 	.short	0x0020


	//----- nvinfo : EIATTR_SW_WAR
	.align		4
.L_9617:
        /*007c*/ 	.byte	0x04, 0x36
        /*007e*/ 	.short	(.L_9619 - .L_9618)
.L_9618:
        /*0080*/ 	.word	0x00000008
.L_9619:


//--------------------- .nv.info._ZN2at6native29vectorized_elementwise_kernelILi8ENS0_13BinaryFunctorIaaaZZZNS0_21remainder_kernel_cudaERNS_18TensorIteratorBaseEENKUlvE_clEvENKUlvE0_clEvEUlaaE_EESt5arrayIPcLm3EEEEviT0_T1_ --------------------------
	.section	.nv.info._ZN2at6native29vectorized_elementwise_kernelILi8ENS0_13BinaryFunctorIaaaZZZNS0_21remainder_kernel_cudaERNS_18TensorIteratorBaseEENKUlvE_clEvENKUlvE0_clEvEUlaaE_EESt5arrayIPcLm3EEEEviT0_T1_,"",@"SHT_CUDA_INFO"
	.sectionflags	@""
	.align	4


	//----- nvinfo : EIATTR_CUDA_API_VERSION
	.align		4
        /*0000*/ 	.byte	0x04, 0x37
        /*0002*/ 	.short	(.L_9621 - .L_9620)
.L_9620:
        /*0004*/ 	.word	0x00000082


	//----- nvinfo : EIATTR_KPARAM_INFO
	.align		4
.L_9621:
        /*0008*/ 	.byte	0x04, 0x17
        /*000a*/ 	.short	(.L_9623 - .L_9622)
.L_9622:
        /*000c*/ 	.word	0x00000000
        /*0010*/ 	.short	0x0002
        /*0012*/ 	.short	0x0008
        /*0014*/ 	.byte	0x00, 0xf0, 0x61, 0x00


	//----- nvinfo : EIATTR_KPARAM_INFO
	.align		4
.L_9623:
        /*0018*/ 	.byte	0x04, 0x17
        /*001a*/ 	.short	(.L_9625 - .L_9624)
.L_9624:
        /*001c*/ 	.word	0x00000000
        /*0020*/ 	.short	0x0001
        /*0022*/ 	.short	0x0004
        /*0024*/ 	.byte	0x00, 0xf0, 0x05, 0x00


	//----- nvinfo : EIATTR_KPARAM_INFO
	.align		4
.L_9625:
        /*0028*/ 	.byte	0x04, 0x17
        /*002a*/ 	.short	(.L_9627 - .L_9626)
.L_9626:
        /*002c*/ 	.word	0x00000000
        /*0030*/ 	.short	0x0000
        /*0032*/ 	.short	0x0000
        /*0034*/ 	.byte	0x00, 0xf0, 0x11, 0x00


	//----- nvinfo : EIATTR_SPARSE_MMA_MASK
	.align		4
.L_9627:
        /*0038*/ 	.byte	0x03, 0x50
        /*003a*/ 	.short	0x0000


	//----- nvinfo : EIATTR_MAXREG_COUNT
	.align		4
        /*003c*/ 	.byte	0x03, 0x1b
        /*003e*/ 	.short	0x00ff


	//----- nvinfo : EIATTR_MERCURY_ISA_VERSION
	.align		4
        /*0040*/ 	.byte	0x03, 0x5f
        /*0042*/ 	.short	0x0101


	//----- nvinfo : EIATTR_EXIT_INSTR_OFFSETS
	.align		4
        /*0044*/ 	.byte	0x04, 0x1c
        /*0046*/ 	.short	(.L_9629 - .L_9628)


	//   ....[0]....
.L_9628:
        /*0048*/ 	.word	0x000013e0


	//   ....[1]....
        /*004c*/ 	.word	0x00002fd0


	//   ....[2]....
        /*0050*/ 	.word	0x00003030


	//----- nvinfo : EIATTR_MAX_THREADS
	.align		4
.L_9629:
        /*0054*/ 	.byte	0x04, 0x05
        /*0056*/ 	.short	(.L_9631 - .L_9630)
.L_9630:
        /*0058*/ 	.word	0x00000080
        /*005c*/ 	.word	0x00000001
        /*0060*/ 	.word	0x00000001


	//----- nvinfo : EIATTR_CRS_STACK_SIZE
	.align		4
.L_9631:
        /*0064*/ 	.byte	0x04, 0x1e
        /*0066*/ 	.short	(.L_9633 - .L_9632)
.L_9632:
        /*0068*/ 	.word	0x00000000


	//----- nvinfo : EIATTR_CBANK_PARAM_SIZE
	.align		4
.L_9633:
        /*006c*/ 	.byte	0x03, 0x19
        /*006e*/ 	.short	0x0020


	//----- nvinfo : EIATTR_PARAM_CBANK
	.align		4
        /*0070*/ 	.byte	0x04, 0x0a
        /*0072*/ 	.short	(.L_9635 - .L_9634)
	.align		4
.L_9634:
        /*0074*/ 	.word	index@(.nv.constant0._ZN2at6native29vectorized_elementwise_kernelILi8ENS0_13BinaryFunctorIaaaZZZNS0_21remainder_kernel_cudaERNS_18TensorIteratorBaseEENKUlvE_clEvENKUlvE0_clEvEUlaaE_EESt5arrayIPcLm3EEEEviT0_T1_)
        /*0078*/ 	.short	0x0210
        /*007a*/ 	.short	0x0020


	//----- nvinfo : EIATTR_SW_WAR
	.align		4
.L_9635:
        /*007c*/ 	.byte	0x04, 0x36
        /*007e*/ 	.short	(.L_9637 - .L_9636)
.L_9636:
        /*0080*/ 	.word	0x00000008
.L_9637:


//--------------------- .nv.info._ZN2at6native18elementwise_kernelILi128ELi4EZNS0_15gpu_kernel_implINS0_13BUnaryFunctorIaaaZZZNS0_21remainder_kernel_cudaERNS_18TensorIteratorBaseEENKUlvE_clEvENKUlvE0_clEvEUlaaE_EEEEvS5_RKT_EUliE_EEviT1_ --------------------------
	.section	.nv.info._ZN2at6native18elementwise_kernelILi128ELi4EZNS0_15gpu_kernel_implINS0_13BUnaryFunctorIaaaZZZNS0_21remainder_kernel_cudaERNS_18TensorIteratorBaseEENKUlvE_clEvENKUlvE0_clEvEUlaaE_EEEEvS5_RKT_EUliE_EEviT1_,"",@"SHT_CUDA_INFO"
	.sectionflags	@""
	.align	4


	//----- nvinfo : EIATTR_CUDA_API_VERSION
	.align		4
        /*0000*/ 	.byte	0x04, 0x37
        /*0002*/ 	.short	(.L_9639 - .L_9638)
.L_9638:
        /*0004*/ 	.word	0x00000082


	//----- nvinfo : EIATTR_KPARAM_INFO
	.align		4
.L_9639:
        /*0008*/ 	.byte	0x04, 0x17
        /*000a*/ 	.short	(.L_9641 - .L_9640)
.L_9640:
        /*000c*/ 	.word	0x00000000
        /*0010*/ 	.short	0x0001
        /*0012*/ 	.short	0x0008
        /*0014*/ 	.byte	0x00, 0xf0, 0x61, 0x08


	//----- nvinfo : EIATTR_KPARAM_INFO
	.align		4
.L_9641:
        /*0018*/ 	.byte	0x04, 0x17
        /*001a*/ 	.short	(.L_9643 - .L_9642)
.L_9642:
        /*001c*/ 	.word	0x00000000
        /*0020*/ 	.short	0x0000
        /*0022*/ 	.short	0x0000
        /*0024*/ 	.byte	0x00, 0xf0, 0x11, 0x00


	//----- nvinfo : EIATTR_SPARSE_MMA_MASK
	.align		4
.L_9643:
        /*0028*/ 	.byte	0x03, 0x50
        /*002a*/ 	.short	0x0000


	//----- nvinfo : EIATTR_MAXREG_COUNT
	.align		4
        /*002c*/ 	.byte	0x03, 0x1b
        /*002e*/ 	.short	0x0080


	//----- nvinfo : EIATTR_EXTERNS
	.align		4
        /*0030*/ 	.byte	0x04, 0x0f
        /*0032*/ 	.short	(.L_9645 - .L_9644)


	//   ....[0]....
	.align		4
.L_9644:
        /*0034*/ 	.word	index@(__assertfail)


	//----- nvinfo : EIATTR_MERCURY_ISA_VERSION
	.align		4
.L_9645:
        /*0038*/ 	.byte	0x03, 0x5f
        /*003a*/ 	.short	0x0101


	//----- nvinfo : EIATTR_SYSCALL_OFFSETS
	.align		4
        /*003c*/ 	.byte	0x04, 0x46
        /*003e*/ 	.short	(.L_9647 - .L_9646)


	//   ....[0]....
.L_9646:
        /*0040*/ 	.word	0x00002200


	//   ....[1]....
        /*0044*/ 	.word	0x00003310


	//   ....[2]....
        /*0048*/ 	.word	0x00005570


	//   ....[3]....
        /*004c*/ 	.word	0x00006680


	//   ....[4]....
        /*0050*/ 	.word	0x000088d0


	//   ....[5]....
        /*0054*/ 	.word	0x000099e0


	//   ....[6]....
        /*0058*/ 	.word	0x0000bc20


	//   ....[7]....
        /*005c*/ 	.word	0x0000cd30


	//----- nvinfo : EIATTR_EXIT_INSTR_OFFSETS
	.align		4
.L_9647:
        /*0060*/ 	.byte	0x04, 0x1c
        /*0062*/ 	.short	(.L_9649 - .L_9648)


	//   ....[0]....
.L_9648:
        /*0064*/ 	.word	0x00009ad0


	//   ....[1]....
        /*0068*/ 	.word	0x0000bf50


	//   ....[2]....
        /*006c*/ 	.word	0x0000bf70


	//   ....[3]....
        /*0070*/ 	.word	0x0000c030


	//   ....[4]....
        /*0074*/ 	.word	0x0000c070


	//   ....[5]....
        /*0078*/ 	.word	0x0000c0b0


	//   ....[6]....
        /*007c*/ 	.word	0x0000c140


	//   ....[7]....
        /*0080*/ 	.word	0x0000c180


	//   ....[8]....
        /*0084*/ 	.word	0x0000c220


	//   ....[9]....
        /*0088*/ 	.word	0x0000c270


	//   ....[10]....
        /*008c*/ 	.word	0x0000c2c0


	//   ....[11]....
        /*0090*/ 	.word	0x0000c380


	//   ....[12]....
        /*0094*/ 	.word	0x0000c3e0


	//   ....[13]....
        /*0098*/ 	.word	0x0000c570


	//   ....[14]....
        /*009c*/ 	.word	0x0000c6d0


	//   ....[15]....
        /*00a0*/ 	.word	0x0000c710


	//   ....[16]....
        /*00a4*/ 	.word	0x0000c7d0


	//   ....[17]....
        /*00a8*/ 	.word	0x0000c950


	//   ....[18]....
        /*00ac*/ 	.word	0x0000cad0


	//   ....[19]....
        /*00b0*/ 	.word	0x0000cc30


	//   ....[20]....
        /*00b4*/ 	.word	0x0000cd40


	//   ....[21]....
        /*00b8*/ 	.word	0x0000cda0


	//   ....[22]....
        /*00bc*/ 	.word	0x0000cde0


	//----- nvinfo : EIATTR_MAX_THREADS
	.align		4
.L_9649:
        /*00c0*/ 	.byte	0x04, 0x05
        /*00c2*/ 	.short	(.L_9651 - .L_9650)
.L_9650:
        /*00c4*/ 	.word	0x00000080
        /*00c8*/ 	.word	0x00000001
        /*00cc*/ 	.word	0x00000001


	//----- nvinfo : EIATTR_CRS_STACK_SIZE
	.align		4
.L_9651:
        /*00d0*/ 	.byte	0x04, 0x1e
        /*00d2*/ 	.short	(.L_9653 - .L_9652)
.L_9652:
        /*00d4*/ 	.word	0x00000000


	//----- nvinfo : EIATTR_CBANK_PARAM_SIZE
	.align		4
.L_9653:
        /*00d8*/ 	.byte	0x03, 0x19
        /*00da*/ 	.short	0x0220


	//----- nvinfo : EIATTR_PARAM_CBANK
	.align		4
        /*00dc*/ 	.byte	0x04, 0x0a
        /*00de*/ 	.short	(.L_9655 - .L_9654)
	.align		4
.L_9654:
        /*00e0*/ 	.word	index@(.nv.constant0._ZN2at6native18elementwise_kernelILi128ELi4EZNS0_15gpu_kernel_implINS0_13BUnaryFunctorIaaaZZZNS0_21remainder_kernel_cudaERNS_18TensorIteratorBaseEENKUlvE_clEvENKUlvE0_clEvEUlaaE_EEEEvS5_RKT_EUliE_EEviT1_)
        /*00e4*/ 	.short	0x0210
        /*00e6*/ 	.short	0x0220


	//----- nvinfo : EIATTR_SW_WAR
	.align		4
.L_9655:
        /*00e8*/ 	.byte	0x04, 0x36
        /*00ea*/ 	.short	(.L_9657 - .L_9656)
.L_9656:
        /*00ec*/ 	.word	0x00000008
.L_9657:


//--------------------- .nv.info._ZN2at6native27unrolled_elementwise_kernelINS0_13BUnaryFunctorIaaaZZZNS0_21remainder_kernel_cudaERNS_18TensorIteratorBaseEENKUlvE_clEvENKUlvE0_clEvEUlaaE_EESt5arrayIPcLm2EELi4E23TrivialOffsetCalculatorILi1EjESD_NS0_6memory12LoadWithCastILi1EEENSE_13StoreWithCastILi1EEEEEviT_T0_T2_T3_T4_T5_ --------------------------
	.section	.nv.info._ZN2at6native27unrolled_elementwise_kernelINS0_13BUnaryFunctorIaaaZZZNS0_21remainder_kernel_cudaERNS_18TensorIteratorBaseEENKUlvE_clEvENKUlvE0_clEvEUlaaE_EESt5arrayIPcLm2EELi4E23TrivialOffsetCalculatorILi1EjESD_NS0_6memory12LoadWithCastILi1EEENSE_13StoreWithCastILi1EEEEEviT_T0_T2_T3_T4_T5_,"",@"SHT_CUDA_INFO"
	.sectionflags	@""
	.align	4


	//----- nvinfo : EIATTR_CUDA_API_VERSION
	.align		4
        /*0000*/ 	.byte	0x04, 0x37
        /*0002*/ 	.short	(.L_9659 - .L_9658)
.L_9658:
        /*0004*/ 	.word	0x00000082


	//----- nvinfo : EIATTR_KPARAM_INFO
	.align		4
.L_9659:
        /*0008*/ 	.byte	0x04, 0x17
        /*000a*/ 	.short	(.L_9661 - .L_9660)
.L_9660:
        /*000c*/ 	.word	0x00000000
        /*0010*/ 	.short	0x0006
        /*0012*/ 	.short	0x0024
        /*0014*/ 	.byte	0x00, 0xf0, 0x21, 0x00


	//----- nvinfo : EIATTR_KPARAM_INFO
	.align		4
.L_9661:
        /*0018*/ 	.byte	0x04, 0x17
        /*001a*/ 	.short	(.L_9663 - .L_9662)
.L_9662:
        /*001c*/ 	.word	0x00000000
        /*0020*/ 	.short	0x0005
        /*0022*/ 	.short	0x001c
        /*0024*/ 	.byte	0x00, 0xf0, 0x21, 0x00


	//----- nvinfo : EIATTR_KPARAM_INFO
	.align		4
.L_9663:
        /*0028*/ 	.byte	0x04, 0x17
        /*002a*/ 	.short	(.L_9665 - .L_9664)
.L_9664:
        /*002c*/ 	.word	0x00000000
        /*0030*/ 	.short	0x0004
        /*0032*/ 	.short	0x0019
        /*0034*/ 	.byte	0x00, 0xf0, 0x05, 0x00


	//----- nvinfo : EIATTR_KPARAM_INFO
	.align		4
.L_9665:
        /*0038*/ 	.byte	0x04, 0x17
        /*003a*/ 	.short	(.L_9667 - .L_9666)
.L_9666:
        /*003c*/ 	.word	0x00000000
        /*0040*/ 	.short	0x0003
        /*0042*/ 	.short	0x0018
        /*0044*/ 	.byte	0x00, 0xf0, 0x05, 0x00


	//----- nvinfo : EIATTR_KPARAM_INFO
	.align		4
.L_9667:
        /*0048*/ 	.byte	0x04, 0x17
        /*004a*/ 	.short	(.L_9669 - .L_9668)
.L_9668:
        /*004c*/ 	.word	0x00000000
        /*0050*/ 	.short	0x0002
        /*0052*/ 	.short	0x0008
        /*0054*/ 	.byte	0x00, 0xf0, 0x41, 0x00


	//----- nvinfo : EIATTR_KPARAM_INFO
	.align		4
.L_9669:
        /*0058*/ 	.byte	0x04, 0x17
        /*005a*/ 	.short	(.L_9671 - .L_9670)
.L_9670:
        /*005c*/ 	.word	0x00000000
        /*0060*/ 	.short	0x0001
        /*0062*/ 	.short	0x0004
        /*0064*/ 	.byte	0x00, 0xf0, 0x09, 0x00


	//----- nvinfo : EIATTR_KPARAM_INFO
	.align		4
.L_9671:
        /*0068*/ 	.byte	0x04, 0x17
        /*006a*/ 	.short	(.L_9673 - .L_9672)
.L_9672:
        /*006c*/ 	.word	0x00000000
        /*0070*/ 	.short	0x0000
        /*0072*/ 	.short	0x0000
        /*0074*/ 	.byte	0x00, 0xf0, 0x11, 0x00


	//----- nvinfo : EIATTR_SPARSE_MMA_MASK
	.align		4
.L_9673:
        /*0078*/ 	.byte	0x03, 0x50
        /*007a*/ 	.short	0x0000


	//----- nvinfo : EIATTR_MAXREG_COUNT
	.align		4
        /*007c*/ 	.byte	0x03, 0x1b
        /*007e*/ 	.short	0x00ff


	//----- nvinfo : EIATTR_EXTERNS
	.align		4
        /*0080*/ 	.byte	0x04, 0x0f
        /*0082*/ 	.short	(.L_9675 - .L_9674)


	//   ....[0]....
	.align		4
.L_9674:
        /*0084*/ 	.word	index@(__assertfail)


	//----- nvinfo : EIATTR_MERCURY_ISA_VERSION
	.align		4
.L_9675:
        /*0088*/ 	.byte	0x03, 0x5f
        /*008a*/ 	.short	0x0101


	//----- nvinfo : EIATTR_SYSCALL_OFFSETS
	.align		4
        /*008c*/ 	.byte	0x04, 0x46
        /*008e*/ 	.short	(.L_9677 - .L_9676)


	//   ....[0]....
.L_9676:
        /*0090*/ 	.word	0x00000f10


	//   ....[1]....
        /*0094*/ 	.word	0x00001e20


	//   ....[2]....
        /*0098*/ 	.word	0x00002d40


	//   ....[3]....
        /*009c*/ 	.word	0x00003c40


	//   ....[4]....
        /*00a0*/ 	.word	0x00005620


	//   ....[5]....
        /*00a4*/ 	.word	0x00006650


	//   ....[6]....
        /*00a8*/ 	.word	0x00007640


	//   ....[7]....
        /*00ac*/ 	.word	0x00008630


	//----- nvinfo : EIATTR_EXIT_INSTR_OFFSETS
	.align		4
.L_9677:
        /*00b0*/ 	.byte	0x04, 0x1c
        /*00b2*/ 	.short	(.L_9679 - .L_9678)


	//   ....[0]....
.L_9678:
        /*00b4*/ 	.word	0x00007720


	//   ....[1]....
        /*00b8*/ 	.word	0x00007850


	//   ....[2]....
        /*00bc*/ 	.word	0x00007870


	//   ....[3]....
        /*00c0*/ 	.word	0x00007930


	//   ....[4]....
        /*00c4*/ 	.word	0x00007970


	//   ....[5]....
        /*00c8*/ 	.word	0x000079b0


	//   ....[6]....
        /*00cc*/ 	.word	0x00007a40


	//   ....[7]....
        /*00d0*/ 	.word	0x00007a80


	//   ....[8]....
        /*00d4*/ 	.word	0x00007b20


	//   ....[9]....
        /*00d8*/ 	.word	0x00007b70


	//   ....[10]....
        /*00dc*/ 	.word	0x00007bc0


	//   ....[11]....
        /*00e0*/ 	.word	0x00007c80


	//   ....[12]....
        /*00e4*/ 	.word	0x00007ce0


	//   ....[13]....
        /*00e8*/ 	.word	0x00007e70


	//   ....[14]....
        /*00ec*/ 	.word	0x00007fd0


	//   ....[15]....
        /*00f0*/ 	.word	0x00008010


	//   ....[16]....
        /*00f4*/ 	.word	0x000080d0


	//   ....[17]....
        /*00f8*/ 	.word	0x00008250


	//   ....[18]....
        /*00fc*/ 	.word	0x000083d0


	//   ....[19]....
        /*0100*/ 	.word	0x00008530


	//   ....[20]....
        /*0104*/ 	.word	0x00008640


	//   ....[21]....
        /*0108*/ 	.word	0x000086a0


	//   ....[22]....
        /*010c*/ 	.word	0x000086e0


	//----- nvinfo : EIATTR_MAX_THREADS
	.align		4
.L_9679:
        /*0110*/ 	.byte	0x04, 0x05
        /*0112*/ 	.short	(.L_9681 - .L_9680)
.L_9680:
        /*0114*/ 	.word	0x00000080
        /*0118*/ 	.word	0x00000001
        /*011c*/ 	.word	0x00000001


	//----- nvinfo : EIATTR_CRS_STACK_SIZE
	.align		4
.L_9681:
        /*0120*/ 	.byte	0x04, 0x1e
        /*0122*/ 	.short	(.L_9683 - .L_9682)
.L_9682:
        /*0124*/ 	.word	0x00000000


	//----- nvinfo : EIATTR_CBANK_PARAM_SIZE
	.align		4
.L_9683:
        /*0128*/ 	.byte	0x03, 0x19
        /*012a*/ 	.short	0x002c


	//----- nvinfo : EIATTR_PARAM_CBANK
	.align		4
        /*012c*/ 	.byte	0x04, 0x0a
        /*012e*/ 	.short	(.L_9685 - .L_9684)
	.align		4
.L_9684:
        /*0130*/ 	.word	index@(.nv.constant0._ZN2at6native27unrolled_elementwise_kernelINS0_13BUnaryFunctorIaaaZZZNS0_21remainder_kernel_cudaERNS_18TensorIteratorBaseEENKUlvE_clEvENKUlvE0_clEvEUlaaE_EESt5arrayIPcLm2EELi4E23TrivialOffsetCalculatorILi1EjESD_NS0_6memory12LoadWithCastILi1EEENSE_13StoreWithCastILi1EEEEEviT_T0_T2_T3_T4_T5_)
        /*0134*/ 	.short	0x0210
        /*0136*/ 	.short	0x002c


	//----- nvinfo : EIATTR_SW_WAR
	.align		4
.L_9685:
        /*0138*/ 	.byte	0x04, 0x36
        /*013a*/ 	.short	(.L_9687 - .L_9686)
.L_9686:
        /*013c*/ 	.word	0x00000008
.L_9687:


//--------------------- .nv.info._ZN2at6native18elementwise_kernelILi128ELi4EZNS0_22gpu_kernel_impl_nocastINS0_13BUnaryFunctorIaaaZZZNS0_21remainder_kernel_cudaERNS_18TensorIteratorBaseEENKUlvE_clEvENKUlvE0_clEvEUlaaE_EEEEvS5_RKT_EUliE_EEviT1_ --------------------------
	.section	.nv.info._ZN2at6native18elementwise_kernelILi128ELi4EZNS0_22gpu_kernel_impl_nocastINS0_13BUnaryFunctorIaaaZZZNS0_21remainder_kernel_cudaERNS_18TensorIteratorBaseEENKUlvE_clEvENKUlvE0_clEvEUlaaE_EEEEvS5_RKT_EUliE_EEviT1_,"",@"SHT_CUDA_INFO"
	.sectionflags	@""
	.align	4


	//----- nvinfo : EIATTR_CUDA_API_VERSION
	.align		4
        /*0000*/ 	.byte	0x04, 0x37
        /*0002*/ 	.short	(.L_9689 - .L_9688)
.L_9688:
        /*0004*/ 	.word	0x00000082


	//----- nvinfo : EIATTR_KPARAM_INFO
	.align		4
.L_9689:
        /*0008*/ 	.byte	0x04, 0x17
        /*000a*/ 	.short	(.L_9691 - .L_9690)
.L_9690:
        /*000c*/ 	.word	0x00000000
        /*0010*/ 	.short	0x0001
        /*0012*/ 	.short	0x0008
        /*0014*/ 	.byte	0x00, 0xf0, 0x61, 0x08


	//----- nvinfo : EIATTR_KPARAM_INFO
	.align		4
.L_9691:
        /*0018*/ 	.byte	0x04, 0x17
        /*001a*/ 	.short	(.L_9693 - .L_9692)
.L_9692:
        /*001c*/ 	.word	0x00000000
        /*0020*/ 	.short	0x0000
        /*0022*/ 	.short	0x0000
        /*0024*/ 	.byte	0x00, 0xf0, 0x11, 0x00


	//----- nvinfo : EIATTR_SPARSE_MMA_MASK
	.align		4
.L_9693:
        /*0028*/ 	.byte	0x03, 0x50
        /*002a*/ 	.short	0x0000


	//----- nvinfo : EIATTR_MAXREG_COUNT
	.align		4
        /*002c*/ 	.byte	0x03, 0x1b
        /*002e*/ 	.short	0x0080


	//----- nvinfo : EIATTR_MERCURY_ISA_VERSION
	.align		4
        /*0030*/ 	.byte	0x03, 0x5f
        /*0032*/ 	.short	0x0101


	//----- nvinfo : EIATTR_EXIT_INSTR_OFFSETS
	.align		4
        /*0034*/ 	.byte	0x04, 0x1c
        /*0036*/ 	.short	(.L_9695 - .L_9694)


	//   ....[0]....
.L_9694:
        /*0038*/ 	.word	0x00004140


	//   ....[1]....
        /*003c*/ 	.word	0x000056a0


	//----- nvinfo : EIATTR_MAX_THREADS
	.align		4
.L_9695:
        /*0040*/ 	.byte	0x04, 0x05
        /*0042*/ 	.short	(.L_9697 - .L_9696)
.L_9696:
        /*0044*/ 	.word	0x00000080
        /*0048*/ 	.word	0x00000001
        /*004c*/ 	.word	0x00000001


	//----- nvinfo : EIATTR_CRS_STACK_SIZE
	.align		4
.L_9697:
        /*0050*/ 	.byte	0x04, 0x1e
        /*0052*/ 	.short	(.L_9699 - .L_9698)
.L_9698:
        /*0054*/ 	.word	0x00000000


	//----- nvinfo : EIATTR_CBANK_PARAM_SIZE
	.align		4
.L_9699:
        /*0058*/ 	.byte	0x03, 0x19
        /*005a*/ 	.short	0x0220


	//----- nvinfo : EIATTR_PARAM_CBANK
	.align		4
        /*005c*/ 	.byte	0x04, 0x0a
        /*005e*/ 	.short	(.L_9701 - .L_9700)
	.align		4
.L_9700:
        /*0060*/ 	.word	index@(.nv.constant0._ZN2at6native18elementwise_kernelILi128ELi4EZNS0_22gpu_kernel_impl_nocastINS0_13BUnaryFunctorIaaaZZZNS0_21remainder_kernel_cudaERNS_18TensorIteratorBaseEENKUlvE_clEvENKUlvE0_clEvEUlaaE_EEEEvS5_RKT_EUliE_EEviT1_)
        /*0064*/ 	.short	0x0210
        /*0066*/ 	.short	0x0220


	//----- nvinfo : EIATTR_SW_WAR
	.align		4
.L_9701:
        /*0068*/ 	.byte	0x04, 0x36
        /*006a*/ 	.short	(.L_9703 - .L_9702)
.L_9702:
        /*006c*/ 	.word	0x00000008
.L_9703:


//--------------------- .nv.info._ZN2at6native27unrolled_elementwise_kernelINS0_13BUnaryFunctorIaaaZZZNS0_21remainder_kernel_cudaERNS_18TensorIteratorBaseEENKUlvE_clEvENKUlvE0_clEvEUlaaE_EESt5arrayIPcLm2EELi4E23TrivialOffsetCalculatorILi1EjESD_NS0_6memory15LoadWithoutCastENSE_16StoreWithoutCastEEEviT_T0_T2_T3_T4_T5_ --------------------------
	.section	.nv.info._ZN2at6native27unrolled_elementwise_kernelINS0_13BUnaryFunctorIaaaZZZNS0_21remainder_kernel_cudaERNS_18TensorIteratorBaseEENKUlvE_clEvENKUlvE0_clEvEUlaaE_EESt5arrayIPcLm2EELi4E23TrivialOffsetCalculatorILi1EjESD_NS0_6memory15LoadWithoutCastENSE_16StoreWithoutCastEEEviT_T0_T2_T3_T4_T5_,"",@"SHT_CUDA_INFO"
	.sectionflags	@""
	.align	4


	//----- nvinfo : EIATTR_CUDA_API_VERSION
	.align		4
        /*0000*/ 	.byte	0x04, 0x37
        /*0002*/ 	.short	(.L_9705 - .L_9704)
.L_9704:
        /*0004*/ 	.word	0x00000082


	//----- nvinfo : EIATTR_KPARAM_INFO
	.align		4
.L_9705:
        /*0008*/ 	.byte	0x04, 0x17
        /*000a*/ 	.short	(.L_9707 - .L_9706)
.L_9706:
        /*000c*/ 	.word	0x00000000
        /*0010*/ 	.short	0x0006
        /*0012*/ 	.short	0x001b
        /*0014*/ 	.byte	0x00, 0xf0, 0x05, 0x00


	//----- nvinfo : EIATTR_KPARAM_INFO
	.align		4
.L_9707:
        /*0018*/ 	.byte	0x04, 0x17
        /*001a*/ 	.short	(.L_9709 - .L_9708)
.L_9708:
        /*001c*/ 	.word	0x00000000
        /*0020*/ 	.short	0x0005
        /*0022*/ 	.short	0x001a
        /*0024*/ 	.byte	0x00, 0xf0, 0x05, 0x00


	//----- nvinfo : EIATTR_KPARAM_INFO
	.align		4
.L_9709:
        /*0028*/ 	.byte	0x04, 0x17
        /*002a*/ 	.short	(.L_9711 - .L_9710)
.L_9710:
        /*002c*/ 	.word	0x00000000
        /*0030*/ 	.short	0x0004
        /*0032*/ 	.short	0x0019
        /*0034*/ 	.byte	0x00, 0xf0, 0x05, 0x00


	//----- nvinfo : EIATTR_KPARAM_INFO
	.align		4
.L_9711:
        /*0038*/ 	.byte	0x04, 0x17
        /*003a*/ 	.short	(.L_9713 - .L_9712)
.L_9712:
        /*003c*/ 	.word	0x00000000
        /*0040*/ 	.short	0x0003
        /*0042*/ 	.short	0x0018
        /*0044*/ 	.byte	0x00, 0xf0, 0x05, 0x00


	//----- nvinfo : EIATTR_KPARAM_INFO
	.align		4
.L_9713:
        /*0048*/ 	.byte	0x04, 0x17
        /*004a*/ 	.short	(.L_9715 - .L_9714)
.L_9714:
        /*004c*/ 	.word	0x00000000
        /*0050*/ 	.short	0x0002
        /*0052*/ 	.short	0x0008
        /*0054*/ 	.byte	0x00, 0xf0, 0x41, 0x00


	//----- nvinfo : EIATTR_KPARAM_INFO
	.align		4
.L_9715:
        /*0058*/ 	.byte	0x04, 0x17
        /*005a*/ 	.short	(.L_9717 - .L_9716)
.L_9716:
        /*005c*/ 	.word	0x00000000
        /*0060*/ 	.short	0x0001
        /*0062*/ 	.short	0x0004
        /*0064*/ 	.byte	0x00, 0xf0, 0x09, 0x00


	//----- nvinfo : EIATTR_KPARAM_INFO
	.align		4
.L_9717:
        /*0068*/ 	.byte	0x04, 0x17
        /*006a*/ 	.short	(.L_9719 - .L_9718)
.L_9718:
        /*006c*/ 	.word	0x00000000
        /*0070*/ 	.short	0x0000
        /*0072*/ 	.short	0x0000
        /*0074*/ 	.byte	0x00, 0xf0, 0x11, 0x00


	//----- nvinfo : EIATTR_SPARSE_MMA_MASK
	.align		4
.L_9719:
        /*0078*/ 	.byte	0x03, 0x50
        /*007a*/ 	.short	0x0000


	//----- nvinfo : EIATTR_MAXREG_COUNT
	.align		4
        /*007c*/ 	.byte	0x03, 0x1b
        /*007e*/ 	.short	0x00ff


	//----- nvinfo : EIATTR_MERCURY_ISA_VERSION
	.align		4
        /*0080*/ 	.byte	0x03, 0x5f
        /*0082*/ 	.short	0x0101


	//----- nvinfo : EIATTR_EXIT_INSTR_OFFSETS
	.align		4
        /*0084*/ 	.byte	0x04, 0x1c
        /*0086*/ 	.short	(.L_9721 - .L_9720)


	//   ....[0]....
.L_9720:
        /*0088*/ 	.word	0x00000c60


	//   ....[1]....
        /*008c*/ 	.word	0x00000cc0


	//----- nvinfo : EIATTR_MAX_THREADS
	.align		4
.L_9721:
        /*0090*/ 	.byte	0x04, 0x05
        /*0092*/ 	.short	(.L_9723 - .L_9722)
.L_9722:
        /*0094*/ 	.word	0x00000080
        /*0098*/ 	.word	0x00000001
        /*009c*/ 	.word	0x00000001


	//----- nvinfo : EIATTR_CRS_STACK_SIZE
	.align		4
.L_9723:
        /*00a0*/ 	.byte	0x04, 0x1e
        /*00a2*/ 	.short	(.L_9725 - .L_9724)
.L_9724:
        /*00a4*/ 	.word	0x00000000


	//----- nvinfo : EIATTR_CBANK_PARAM_SIZE
	.align		4
.L_9725:
        /*00a8*/ 	.byte	0x03, 0x19
        /*00aa*/ 	.short	0x001c


	//----- nvinfo : EIATTR_PARAM_CBANK
	.align		4
        /*00ac*/ 	.byte	0x04, 0x0a
        /*00ae*/ 	.short	(.L_9727 - .L_9726)
	.align		4
.L_9726:
        /*00b0*/ 	.word	index@(.nv.constant0._ZN2at6native27unrolled_elementwise_kernelINS0_13BUnaryFunctorIaaaZZZNS0_21remainder_kernel_cudaERNS_18TensorIteratorBaseEENKUlvE_clEvENKUlvE0_clEvEUlaaE_EESt5arrayIPcLm2EELi4E23TrivialOffsetCalculatorILi1EjESD_NS0_6memory15LoadWithoutCastENSE_16StoreWithoutCastEEEviT_T0_T2_T3_T4_T5_)
        /*00b4*/ 	.short	0x0210
        /*00b6*/ 	.short	0x001c


	//----- nvinfo : EIATTR_SW_WAR
	.align		4
.L_9727:
        /*00b8*/ 	.byte	0x04, 0x36
        /*00ba*/ 	.short	(.L_9729 - .L_9728)
.L_9728:
        /*00bc*/ 	.word	0x00000008
.L_9729:


//--------------------- .nv.info._ZN2at6native29vectorized_elementwise_kernelILi2ENS0_13BUnaryFunctorIaaaZZZNS0_21remainder_kernel_cudaERNS_18TensorIteratorBaseEENKUlvE_clEvENKUlvE0_clEvEUlaaE_EESt5arrayIPcLm2EEEEviT0_T1_ --------------------------
	.section	.nv.info._ZN2at6native29vectorized_elementwise_kernelILi2ENS0_13BUnaryFunctorIaaaZZZNS0_21remainder_kernel_cudaERNS_18TensorIteratorBaseEENKUlvE_clEvENKUlvE0_clEvEUlaaE_EESt5arrayIPcLm2EEEEviT0_T1_,"",@"SHT_CUDA_INFO"
	.sectionflags	@""
	.align	4


	//----- nvinfo : EIATTR_CUDA_API_VERSION
	.align		4
        /*0000*/ 	.byte	0x04, 0x37
        /*0002*/ 	.short	(.L_9731 - .L_9730)
.L_9730:
        /*0004*/ 	.word	0x00000082


	//----- nvinfo : EIATTR_KPARAM_INFO
	.align		4
.L_9731:
        /*0008*/ 	.byte	0x04, 0x17
        /*000a*/ 	.short	(.L_9733 - .L_9732)
.L_9732:
        /*000c*/ 	.word	0x00000000
        /*0010*/ 	.short	0x0002
        /*0012*/ 	.short	0x0008
        /*0014*/ 	.byte	0x00, 0xf0, 0x41, 0x00


	//----- nvinfo : EIATTR_KPARAM_INFO
	.align		4
.L_9733:
        /*0018*/ 	.byte	0x04, 0x17
        /*001a*/ 	.short	(.L_9735 - .L_9734)
.L_9734:
        /*001c*/ 	.word	0x00000000
        /*0020*/ 	.short	0x0001
        /*0022*/ 	.short	0x0004
        /*0024*/ 	.byte	0x00, 0xf0, 0x09, 0x00


	//----- nvinfo : EIATTR_KPARAM_INFO
	.align		4
.L_9735:
        /*0028*/ 	.byte	0x04, 0x17
        /*002a*/ 	.short	(.L_9737 - .L_9736)
.L_9736:
        /*002c*/ 	.word	0x00000000
        /*0030*/ 	.short	0x0000
        /*0032*/ 	.short	0x0000
        /*0034*/ 	.byte	0x00, 0xf0, 0x11, 0x00


	//----- nvinfo : EIATTR_SPARSE_MMA_MASK
	.align		4
.L_9737:
        /*0038*/ 	.byte	0x03, 0x50
        /*003a*/ 	.short	0x0000


	//----- nvinfo : EIATTR_MAXREG_COUNT
	.align		4
        /*003c*/ 	.byte	0x03, 0x1b
        /*003e*/ 	.short	0x00ff


	//----- nvinfo : EIATTR_MERCURY_ISA_VERSION
	.align		4
        /*0040*/ 	.byte	0x03, 0x5f
        /*0042*/ 	.short	0x0101


	//----- nvinfo : EIATTR_EXIT_INSTR_OFFSETS
	.align		4
        /*0044*/ 	.byte	0x04, 0x1c
        /*0046*/ 	.short	(.L_9739 - .L_9738)


	//   ....[0]....
.L_9738:
        /*0048*/ 	.word	0x00000bf0


	//   ....[1]....
        /*004c*/ 	.word	0x000024e0


	//   ....[2]....
        /*0050*/ 	.word	0x00002540


	//----- nvinfo : EIATTR_MAX_THREADS
	.align		4
.L_9739:
        /*0054*/ 	.byte	0x04, 0x05
        /*0056*/ 	.short	(.L_9741 - .L_9740)
.L_9740:
        /*0058*/ 	.word	0x00000080
        /*005c*/ 	.word	0x00000001
        /*0060*/ 	.word	0x00000001


	//----- nvinfo : EIATTR_CRS_STACK_SIZE
	.align		4
.L_9741:
        /*0064*/ 	.byte	0x04, 0x1e
        /*0066*/ 	.short	(.L_9743 - .L_9742)
.L_9742:
        /*0068*/ 	.word	0x00000000


	//----- nvinfo : EIATTR_CBANK_PARAM_SIZE
	.align		4
.L_9743:
        /*006c*/ 	.byte	0x03, 0x19
        /*006e*/ 	.short	0x0018


	//----- nvinfo : EIATTR_PARAM_CBANK
	.align		4
        /*0070*/ 	.byte	0x04, 0x0a
        /*0072*/ 	.short	(.L_9745 - .L_9744)
	.align		4
.L_9744:
        /*0074*/ 	.word	index@(.nv.constant0._ZN2at6native29vectorized_elementwise_kernelILi2ENS0_13BUnaryFunctorIaaaZZZNS0_21remainder_kernel_cudaERNS_18TensorIteratorBaseEENKUlvE_clEvENKUlvE0_clEvEUlaaE_EESt5arrayIPcLm2EEEEviT0_T1_)
        /*0078*/ 	.short	0x0210
        /*007a*/ 	.short	0x0018


	//----- nvinfo : EIATTR_SW_WAR
	.align		4
.L_9745:
        /*007c*/ 	.byte	0x04, 0x36
        /*007e*/ 	.short	(.L_9747 - .L_9746)
.L_9746:
        /*0080*/ 	.word	0x00000008
.L_9747:


//--------------------- .nv.info._ZN2at6native29vectorized_elementwise_kernelILi4ENS0_13BUnaryFunctorIaaaZZZNS0_21remainder_kernel_cudaERNS_18TensorIteratorBaseEENKUlvE_clEvENKUlvE0_clEvEUlaaE_EESt5arrayIPcLm2EEEEviT0_T1_ --------------------------
	.section	.nv.info._ZN2at6native29vectorized_elementwise_kernelILi4ENS0_13BUnaryFunctorIaaaZZZNS0_21remainder_kernel_cudaERNS_18TensorIteratorBaseEENKUlvE_clEvENKUlvE0_clEvEUlaaE_EESt5arrayIPcLm2EEEEviT0_T1_,"",@"SHT_CUDA_INFO"
	.sectionflags	@""
	.align	4


	//----- nvinfo : EIATTR_CUDA_API_VERSION
	.align		4
        /*0000*/ 	.byte	0x04, 0x37
        /*0002*/ 	.short	(.L_9749 - .L_9748)
.L_9748:
        /*0004*/ 	.word	0x00000082


	//----- nvinfo : EIATTR_KPARAM_INFO
	.align		4
.L_9749:
        /*0008*/ 	.byte	0x04, 0x17
        /*000a*/ 	.short	(.L_9751 - .L_9750)
.L_9750:
        /*000c*/ 	.word	0x00000000
        /*0010*/ 	.short	0x0002
        /*0012*/ 	.short	0x0008
        /*0014*/ 	.byte	0x00, 0xf0, 0x41, 0x00


	//----- nvinfo : EIATTR_KPARAM_INFO
	.align		4
.L_9751:
        /*0018*/ 	.byte	0x04, 0x17
        /*001a*/ 	.short	(.L_9753 - .L_9752)
.L_9752:
        /*001c*/ 	.word	0x00000000
        /*0020*/ 	.short	0x0001
        /*0022*/ 	.short	0x0004
        /*0024*/ 	.byte	0x00, 0xf0, 0x09, 0x00


	//----- nvinfo : EIATTR_KPARAM_INFO
	.align		4
.L_9753:
        /*0028*/ 	.byte	0x04, 0x17
        /*002a*/ 	.short	(.L_9755 - .L_9754)
.L_9754:
        /*002c*/ 	.word	0x00000000
        /*0030*/ 	.short	0x0000
        /*0032*/ 	.short	0x0000
        /*0034*/ 	.byte	0x00, 0xf0, 0x11, 0x00


	//----- nvinfo : EIATTR_SPARSE_MMA_MASK
	.align		4
.L_9755:
        /*0038*/ 	.byte	0x03, 0x50
        /*003a*/ 	.short	0x0000


	//----- nvinfo : EIATTR_MAXREG_COUNT
	.align		4
        /*003c*/ 	.byte	0x03, 0x1b
        /*003e*/ 	.short	0x00ff


	//----- nvinfo : EIATTR_MERCURY_ISA_VERSION
	.align		4
        /*0040*/ 	.byte	0x03, 0x5f
        /*0042*/ 	.short	0x0101


	//----- nvinfo : EIATTR_EXIT_INSTR_OFFSETS
	.align		4
        /*0044*/ 	.byte	0x04, 0x1c
        /*0046*/ 	.short	(.L_9757 - .L_9756)


	//   ....[0]....
.L_9756:
        /*0048*/ 	.word	0x00000c20


	//   ....[1]....
        /*004c*/ 	.word	0x00002510


	//   ....[2]....
        /*0050*/ 	.word	0x00002570


	//----- nvinfo : EIATTR_MAX_THREADS
	.align		4
.L_9757:
        /*0054*/ 	.byte	0x04, 0x05
        /*0056*/ 	.short	(.L_9759 - .L_9758)
.L_9758:
        /*0058*/ 	.word	0x00000080
        /*005c*/ 	.word	0x00000001
        /*0060*/ 	.word	0x00000001


	//----- nvinfo : EIATTR_CRS_STACK_SIZE
	.align		4
.L_9759:
        /*0064*/ 	.byte	0x04, 0x1e
        /*0066*/ 	.short	(.L_9761 - .L_9760)
.L_9760:
        /*0068*/ 	.word	0x00000000


	//----- nvinfo : EIATTR_CBANK_PARAM_SIZE
	.align		4
.L_9761:
        /*006c*/ 	.byte	0x03, 0x19
        /*006e*/ 	.short	0x0018


	//----- nvinfo : EIATTR_PARAM_CBANK
	.align		4
        /*0070*/ 	.byte	0x04, 0x0a
        /*0072*/ 	.short	(.L_9763 - .L_9762)
	.align		4
.L_9762:
        /*0074*/ 	.word	index@(.nv.constant0._ZN2at6native29vectorized_elementwise_kernelILi4ENS0_13BUnaryFunctorIaaaZZZNS0_21remainder_kernel_cudaERNS_18TensorIteratorBaseEENKUlvE_clEvENKUlvE0_clEvEUlaaE_EESt5arrayIPcLm2EEEEviT0_T1_)
        /*0078*/ 	.short	0x0210
        /*007a*/ 	.short	0x0018


	//----- nvinfo : EIATTR_SW_WAR
	.align		4
.L_9763:
        /*007c*/ 	.byte	0x04, 0x36
        /*007e*/ 	.short	(.L_9765 - .L_9764)
.L_9764:
        /*0080*/ 	.word	0x00000008
.L_9765:


//--------------------- .nv.info._ZN2at6native29vectorized_elementwise_kernelILi8ENS0_13BUnaryFunctorIaaaZZZNS0_21remainder_kernel_cudaERNS_18TensorIteratorBaseEENKUlvE_clEvENKUlvE0_clEvEUlaaE_EESt5arrayIPcLm2EEEEviT0_T1_ --------------------------
	.section	.nv.info._ZN2at6native29vectorized_elementwise_kernelILi8ENS0_13BUnaryFunctorIaaaZZZNS0_21remainder_kernel_cudaERNS_18TensorIteratorBaseEENKUlvE_clEvENKUlvE0_clEvEUlaaE_EESt5arrayIPcLm2EEEEviT0_T1_,"",@"SHT_CUDA_INFO"
	.sectionflags	@""
	.align	4


	//----- nvinfo : EIATTR_CUDA_API_VERSION
	.align		4
        /*0000*/ 	.byte	0x04, 0x37
        /*0002*/ 	.short	(.L_9767 - .L_9766)
.L_9766:
        /*0004*/ 	.word	0x00000082


	//----- nvinfo : EIATTR_KPARAM_INFO
	.align		4
.L_9767:
        /*0008*/ 	.byte	0x04, 0x17
        /*000a*/ 	.short	(.L_9769 - .L_9768)
.L_9768:
        /*000c*/ 	.word	0x00000000
        /*0010*/ 	.short	0x0002
        /*0012*/ 	.short	0x0008
        /*0014*/ 	.byte	0x00, 0xf0, 0x41, 0x00


	//----- nvinfo : EIATTR_KPARAM_INFO
	.align		4
.L_9769:
        /*0018*/ 	.byte	0x04, 0x17
        /*001a*/ 	.short	(.L_9771 - .L_9770)
.L_9770:
        /*001c*/ 	.word	0x00000000
        /*0020*/ 	.short	0x0001
        /*0022*/ 	.short	0x0004
        /*0024*/ 	.byte	0x00, 0xf0, 0x09, 0x00


	//----- nvinfo : EIATTR_KPARAM_INFO
	.align		4
.L_9771:
        /*0028*/ 	.byte	0x04, 0x17
        /*002a*/ 	.short	(.L_9773 - .L_9772)
.L_9772:
        /*002c*/ 	.word	0x00000000
        /*0030*/ 	.short	0x0000
        /*0032*/ 	.short	0x0000
        /*0034*/ 	.byte	0x00, 0xf0, 0x11, 0x00


	//----- nvinfo : EIATTR_SPARSE_MMA_MASK
	.align		4
.L_9773:
        /*0038*/ 	.byte	0x03, 0x50
        /*003a*/ 	.short	0x0000


	//----- nvinfo : EIATTR_MAXREG_COUNT
	.align		4
        /*003c*/ 	.byte	0x03, 0x1b
        /*003e*/ 	.short	0x00ff


	//----- nvinfo : EIATTR_MERCURY_ISA_VERSION
	.align		4
        /*0040*/ 	.byte	0x03, 0x5f
        /*0042*/ 	.short	0x0101


	//----- nvinfo : EIATTR_EXIT_INSTR_OFFSETS
	.align		4
        /*0044*/ 	.byte	0x04, 0x1c
        /*0046*/ 	.short	(.L_9775 - .L_9774)


	//   ....[0]....
.L_9774:
        /*0048*/ 	.word	0x00000cb0


	//   ....[1]....
        /*004c*/ 	.word	0x000025a0


	//   ....[2]....
        /*0050*/ 	.word	0x00002600


	//----- nvinfo : EIATTR_MAX_THREADS
	.align		4
.L_9775:
        /*0054*/ 	.byte	0x04, 0x05
        /*0056*/ 	.short	(.L_9777 - .L_9776)
.L_9776:
        /*0058*/ 	.word	0x00000080
        /*005c*/ 	.word	0x00000001
        /*0060*/ 	.word	0x00000001


	//----- nvinfo : EIATTR_CRS_STACK_SIZE
	.align		4
.L_9777:
        /*0064*/ 	.byte	0x04, 0x1e
        /*0066*/ 	.short	(.L_9779 - .L_9778)
.L_9778:
        /*0068*/ 	.word	0x00000000


	//----- nvinfo : EIATTR_CBANK_PARAM_SIZE
	.align		4
.L_9779:
        /*006c*/ 	.byte	0x03, 0x19
        /*006e*/ 	.short	0x0018


	//----- nvinfo : EIATTR_PARAM_CBANK
	.align		4
        /*0070*/ 	.byte	0x04, 0x0a
        /*0072*/ 	.short	(.L_9781 - .L_9780)
	.align		4
.L_9780:
        /*0074*/ 	.word	index@(.nv.constant0._ZN2at6native29vectorized_elementwise_kernelILi8ENS0_13BUnaryFunctorIaaaZZZNS0_21remainder_kernel_cudaERNS_18TensorIteratorBaseEENKUlvE_clEvENKUlvE0_clEvEUlaaE_EESt5arrayIPcLm2EEEEviT0_T1_)
        /*0078*/ 	.short	0x0210
        /*007a*/ 	.short	0x0018


	//----- nvinfo : EIATTR_SW_WAR
	.align		4
.L_9781:
        /*007c*/ 	.byte	0x04, 0x36
        /*007e*/ 	.short	(.L_9783 - .L_9782)
.L_9782:
        /*0080*/ 	.word	0x00000008
.L_9783:


//--------------------- .nv.info._ZN2at6native18elementwise_kernelILi128ELi4EZNS0_15gpu_kernel_implINS0_13AUnaryFunctorIaaaZZZNS0_21remainder_kernel_cudaERNS_18TensorIteratorBaseEENKUlvE_clEvENKUlvE0_clEvEUlaaE_EEEEvS5_RKT_EUliE_EEviT1_ --------------------------
	.section	.nv.info._ZN2at6native18elementwise_kernelILi128ELi4EZNS0_15gpu_kernel_implINS0_13AUnaryFunctorIaaaZZZNS0_21remainder_kernel_cudaERNS_18TensorIteratorBaseEENKUlvE_clEvENKUlvE0_clEvEUlaaE_EEEEvS5_RKT_EUliE_EEviT1_,"",@"SHT_CUDA_INFO"
	.sectionflags	@""
	.align	4


	//----- nvinfo : EIATTR_CUDA_API_VERSION
	.align		4
        /*0000*/ 	.byte	0x04, 0x37
        /*0002*/ 	.short	(.L_9785 - .L_9784)
.L_9784:
        /*0004*/ 	.word	0x00000082


	//----- nvinfo : EIATTR_KPARAM_INFO
	.align		4
.L_9785:
        /*0008*/ 	.byte	0x04, 0x17
        /*000a*/ 	.short	(.L_9787 - .L_9786)
.L_9786:
        /*000c*/ 	.word	0x00000000
        /*0010*/ 	.short	0x0001
        /*0012*/ 	.short	0x0008
        /*0014*/ 	.byte	0x00, 0xf0, 0x61, 0x08


	//----- nvinfo : EIATTR_KPARAM_INFO
	.align		4
.L_9787:
        /*0018*/ 	.byte	0x04, 0x17
        /*001a*/ 	.short	(.L_9789 - .L_9788)
.L_9788:
        /*001c*/ 	.word	0x00000000
        /*0020*/ 	.short	0x0000
        /*0022*/ 	.short	0x0000
        /*0024*/ 	.byte	0x00, 0xf0, 0x11, 0x00


	//----- nvinfo : EIATTR_SPARSE_MMA_MASK
	.align		4
.L_9789:
        /*0028*/ 	.byte	0x03, 0x50
        /*002a*/ 	.short	0x0000


	//----- nvinfo : EIATTR_MAXREG_COUNT
	.align		4
        /*002c*/ 	.byte	0x03, 0x1b
        /*002e*/ 	.short	0x0080


	//----- nvinfo : EIATTR_EXTERNS
	.align		4
        /*0030*/ 	.byte	0x04, 0x0f
        /*0032*/ 	.short	(.L_9791 - .L_9790)


	//   ....[0]....
	.align		4
.L_9790:
        /*0034*/ 	.word	index@(__assertfail)


	//----- nvinfo : EIATTR_MERCURY_ISA_VERSION
	.align		4
.L_9791:
        /*0038*/ 	.byte	0x03, 0x5f
        /*003a*/ 	.short	0x0101


	//----- nvinfo : EIATTR_SYSCALL_OFFSETS
	.align		4
        /*003c*/ 	.byte	0x04, 0x46
        /*003e*/ 	.short	(.L_9793 - .L_9792)


	//   ....[0]....
.L_9792:
        /*0040*/ 	.word	0x000021f0


	//   ....[1]....
        /*0044*/ 	.word	0x000032f0


	//   ....[2]....
        /*0048*/ 	.word	0x00005550


	//   ....[3]....
        /*004c*/ 	.word	0x00006670


	//   ....[4]....
        /*0050*/ 	.word	0x000088c0


	//   ....[5]....
        /*0054*/ 	.word	0x000099e0


	//   ....[6]....
        /*0058*/ 	.word	0x0000bc20


	//   ....[7]....
        /*005c*/ 	.word	0x0000cd40


	//----- nvinfo : EIATTR_EXIT_INSTR_OFFSETS
	.align		4
.L_9793:
        /*0060*/ 	.byte	0x04, 0x1c
        /*0062*/ 	.short	(.L_9795 - .L_9794)


	//   ....[0]....
.L_9794:
        /*0064*/ 	.word	0x00009ad0


	//   ....[1]....
        /*0068*/ 	.word	0x0000bf60


	//   ....[2]....
        /*006c*/ 	.word	0x0000bf80


	//   ....[3]....
        /*0070*/ 	.word	0x0000c040


	//   ....[4]....
        /*0074*/ 	.word	0x0000c080


	//   ....[5]....
        /*0078*/ 	.word	0x0000c0c0


	//   ....[6]....
        /*007c*/ 	.word	0x0000c150


	//   ....[7]....
        /*0080*/ 	.word	0x0000c190


	//   ....[8]....
        /*0084*/ 	.word	0x0000c230


	//   ....[9]....
        /*0088*/ 	.word	0x0000c280


	//   ....[10]....
        /*008c*/ 	.word	0x0000c2d0


	//   ....[11]....
        /*0090*/ 	.word	0x0000c390


	//   ....[12]....
        /*0094*/ 	.word	0x0000c3f0


	//   ....[13]....
        /*0098*/ 	.word	0x0000c580


	//   ....[14]....
        /*009c*/ 	.word	0x0000c6e0


	//   ....[15]....
        /*00a0*/ 	.word	0x0000c720


	//   ....[16]....
        /*00a4*/ 	.word	0x0000c7e0


	//   ....[17]....
        /*00a8*/ 	.word	0x0000c960


	//   ....[18]....
        /*00ac*/ 	.word	0x0000cae0


	//   ....[19]....
        /*00b0*/ 	.word	0x0000cc40


	//   ....[20]....
        /*00b4*/ 	.word	0x0000cd50


	//   ....[21]....
        /*00b8*/ 	.word	0x0000cdb0


	//   ....[22]....
        /*00bc*/ 	.word	0x0000cdf0


	//----- nvinfo : EIATTR_MAX_THREADS
	.align		4
.L_9795:
        /*00c0*/ 	.byte	0x04, 0x05
        /*00c2*/ 	.short	(.L_9797 - .L_9796)
.L_9796:
        /*00c4*/ 	.word	0x00000080
        /*00c8*/ 	.word	0x00000001
        /*00cc*/ 	.word	0x00000001


	//----- nvinfo : EIATTR_CRS_STACK_SIZE
	.align		4
.L_9797:
        /*00d0*/ 	.byte	0x04, 0x1e
        /*00d2*/ 	.short	(.L_9799 - .L_9798)
.L_9798:
        /*00d4*/ 	.word	0x00000000


	//----- nvinfo : EIATTR_CBANK_PARAM_SIZE
	.align		4
.L_9799:
        /*00d8*/ 	.byte	0x03, 0x19
        /*00da*/ 	.short	0x0220


	//----- nvinfo : EIATTR_PARAM_CBANK
	.align		4
        /*00dc*/ 	.byte	0x04, 0x0a
        /*00de*/ 	.short	(.L_9801 - .L_9800)
	.align		4
.L_9800:
        /*00e0*/ 	.word	index@(.nv.constant0._ZN2at6native18elementwise_kernelILi128ELi4EZNS0_15gpu_kernel_implINS0_13AUnaryFunctorIaaaZZZNS0_21remainder_kernel_cudaERNS_18TensorIteratorBaseEENKUlvE_clEvENKUlvE0_clEvEUlaaE_EEEEvS5_RKT_EUliE_EEviT1_)
        /*00e4*/ 	.short	0x0210
        /*00e6*/ 	.short	0x0220


	//----- nvinfo : EIATTR_SW_WAR
	.align		4
.L_9801:
        /*00e8*/ 	.byte	0x04, 0x36
        /*00ea*/ 	.short	(.L_9803 - .L_9802)
.L_9802:
        /*00ec*/ 	.word	0x00000008
.L_9803:


//--------------------- .nv.info._ZN2at6native27unrolled_elementwise_kernelINS0_13AUnaryFunctorIaaaZZZNS0_21remainder_kernel_cudaERNS_18TensorIteratorBaseEENKUlvE_clEvENKUlvE0_clEvEUlaaE_EESt5arrayIPcLm2EELi4E23TrivialOffsetCalculatorILi1EjESD_NS0_6memory12LoadWithCastILi1EEENSE_13StoreWithCastILi1EEEEEviT_T0_T2_T3_T4_T5_ --------------------------
	.section	.nv.info._ZN2at6native27unrolled_elementwise_kernelINS0_13AUnaryFunctorIaaaZZZNS0_21remainder_kernel_cudaERNS_18TensorIteratorBaseEENKUlvE_clEvENKUlvE0_clEvEUlaaE_EESt5arrayIPcLm2EELi4E23TrivialOffsetCalculatorILi1EjESD_NS0_6memory12LoadWithCastILi1EEENSE_13StoreWithCastILi1EEEEEviT_T0_T2_T3_T4_T5_,"",@"SHT_CUDA_INFO"
	.sectionflags	@""
	.align	4


	//----- nvinfo : EIATTR_CUDA_API_VERSION
	.align		4
        /*0000*/ 	.byte	0x04, 0x37
        /*0002*/ 	.short	(.L_9805 - .L_9804)
.L_9804:
        /*0004*/ 	.word	0x00000082


	//----- nvinfo : EIATTR_KPARAM_INFO
	.align		4
.L_9805:
        /*0008*/ 	.byte	0x04, 0x17
        /*000a*/ 	.short	(.L_9807 - .L_9806)
.L_9806:
        /*000c*/ 	.word	0x00000000
        /*0010*/ 	.short	0x0006
        /*0012*/ 	.short	0x0024
        /*0014*/ 	.byte	0x00, 0xf0, 0x21, 0x00


	//----- nvinfo : EIATTR_KPARAM_INFO
	.align		4
.L_9807:
        /*0018*/ 	.byte	0x04, 0x17
        /*001a*/ 	.short	(.L_9809 - .L_9808)
.L_9808:
        /*001c*/ 	.word	0x00000000
        /*0020*/ 	.short	0x0005
        /*0022*/ 	.short	0x001c
        /*0024*/ 	.byte	0x00, 0xf0, 0x21, 0x00


	//----- nvinfo : EIATTR_KPARAM_INFO
	.align		4
.L_9809:
        /*0028*/ 	.byte	0x04, 0x17
        /*002a*/ 	.short	(.L_9811 - .L_9810)
.L_9810:
        /*002c*/ 	.word	0x00000000
        /*0030*/ 	.short	0x0004
        /*0032*/ 	.short	0x0019
        /*0034*/ 	.byte	0x00, 0xf0, 0x05, 0x00


	//----- nvinfo : EIATTR_KPARAM_INFO
	.align		4
.L_9811:
        /*0038*/ 	.byte	0x04, 0x17
        /*003a*/ 	.short	(.L_9813 - .L_9812)
.L_9812:
        /*003c*/ 	.word	0x00000000
        /*0040*/ 	.short	0x0003
        /*0042*/ 	.short	0x0018
        /*0044*/ 	.byte	0x00, 0xf0, 0x05, 0x00


	//----- nvinfo : EIATTR_KPARAM_INFO
	.align		4
.L_9813:
        /*0048*/ 	.byte	0x04, 0x17
        /*004a*/ 	.short	(.L_9815 - .L_9814)
.L_9814:
        /*004c*/ 	.word	0x00000000
        /*0050*/ 	.short	0x0002
        /*0052*/ 	.short	0x0008
        /*0054*/ 	.byte	0x00, 0xf0, 0x41, 0x00


	//----- nvinfo : EIATTR_KPARAM_INFO
	.align		4
.L_9815:
        /*0058*/ 	.byte	0x04, 0x17
        /*005a*/ 	.short	(.L_9817 - .L_9816)
.L_9816:
        /*005c*/ 	.word	0x00000000
        /*0060*/ 	.short	0x0001
        /*0062*/ 	.short	0x0004
        /*0064*/ 	.byte	0x00, 0xf0, 0x09, 0x00


	//----- nvinfo : EIATTR_KPARAM_INFO
	.align		4
.L_9817:
        /*0068*/ 	.byte	0x04, 0x17
        /*006a*/ 	.short	(.L_9819 - .L_9818)
.L_9818:
        /*006c*/ 	.word	0x00000000
        /*0070*/ 	.short	0x0000
        /*0072*/ 	.short	0x0000
        /*0074*/ 	.byte	0x00, 0xf0, 0x11, 0x00


	//----- nvinfo : EIATTR_SPARSE_MMA_MASK
	.align		4
.L_9819:
        /*0078*/ 	.byte	0x03, 0x50
        /*007a*/ 	.short	0x0000


	//----- nvinfo : EIATTR_MAXREG_COUNT
	.align		4
        /*007c*/ 	.byte	0x03, 0x1b
        /*007e*/ 	.short	0x00ff


	//----- nvinfo : EIATTR_EXTERNS
	.align		4
        /*0080*/ 	.byte	0x04, 0x0f
        /*0082*/ 	.short	(.L_9821 - .L_9820)


	//   ....[0]....
	.align		4
.L_9820:
        /*0084*/ 	.word	index@(__assertfail)


	//----- nvinfo : EIATTR_MERCURY_ISA_VERSION
	.align		4
.L_9821:
        /*0088*/ 	.byte	0x03, 0x5f
        /*008a*/ 	.short	0x0101


	//----- nvinfo : EIATTR_SYSCALL_OFFSETS
	.align		4
        /*008c*/ 	.byte	0x04, 0x46
        /*008e*/ 	.short	(.L_9823 - .L_9822)


	//   ....[0]....
.L_9822:
        /*0090*/ 	.word	0x00000f10


	//   ....[1]....
        /*0094*/ 	.word	0x00001e20


	//   ....[2]....
        /*0098*/ 	.word	0x00002d40


	//   ....[3]....
        /*009c*/ 	.word	0x00003c40


	//   ....[4]....
        /*00a0*/ 	.word	0x000055e0


	//   ....[5]....
        /*00a4*/ 	.word	0x00006610


	//   ....[6]....
        /*00a8*/ 	.word	0x00007600


	//   ....[7]....
        /*00ac*/ 	.word	0x000085f0


	//----- nvinfo : EIATTR_EXIT_INSTR_OFFSETS
	.align		4
.L_9823:
        /*00b0*/ 	.byte	0x04, 0x1c
        /*00b2*/ 	.short	(.L_9825 - .L_9824)


	//   ....[0]....
.L_9824:
        /*00b4*/ 	.word	0x000076e0


	//   ....[1]....
        /*00b8*/ 	.word	0x00007810


	//   ....[2]....
        /*00bc*/ 	.word	0x00007830


	//   ....[3]....
        /*00c0*/ 	.word	0x000078f0


	//   ....[4]....
        /*00c4*/ 	.word	0x00007930


	//   ....[5]....
        /*00c8*/ 	.word	0x00007970


	//   ....[6]....
        /*00cc*/ 	.word	0x00007a00


	//   ....[7]....
        /*00d0*/ 	.word	0x00007a40


	//   ....[8]....
        /*00d4*/ 	.word	0x00007ae0


	//   ....[9]....
        /*00d8*/ 	.word	0x00007b30


	//   ....[10]....
        /*00dc*/ 	.word	0x00007b80


	//   ....[11]....
        /*00e0*/ 	.word	0x00007c40


	//   ....[12]....
        /*00e4*/ 	.word	0x00007ca0


	//   ....[13]....
        /*00e8*/ 	.word	0x00007e30


	//   ....[14]....
        /*00ec*/ 	.word	0x00007f90


	//   ....[15]....
        /*00f0*/ 	.word	0x00007fd0


	//   ....[16]....
        /*00f4*/ 	.word	0x00008090


	//   ....[17]....
        /*00f8*/ 	.word	0x00008210


	//   ....[18]....
        /*00fc*/ 	.word	0x00008390


	//   ....[19]....
        /*0100*/ 	.word	0x000084f0


	//   ....[20]....
        /*0104*/ 	.word	0x00008600


	//   ....[21]....
        /*0108*/ 	.word	0x00008660


	//   ....[22]....
        /*010c*/ 	.word	0x000086a0


	//----- nvinfo : EIATTR_MAX_THREADS
	.align		4
.L_9825:
        /*0110*/ 	.byte	0x04, 0x05
        /*0112*/ 	.short	(.L_9827 - .L_9826)
.L_9826:
        /*0114*/ 	.word	0x00000080
        /*0118*/ 	.word	0x00000001
        /*011c*/ 	.word	0x00000001


	//----- nvinfo : EIATTR_CRS_STACK_SIZE
	.align		4
.L_9827:
        /*0120*/ 	.byte	0x04, 0x1e
        /*0122*/ 	.short	(.L_9829 - .L_9828)
.L_9828:
        /*0124*/ 	.word	0x00000000


	//----- nvinfo : EIATTR_CBANK_PARAM_SIZE
	.align		4
.L_9829:
        /*0128*/ 	.byte	0x03, 0x19
        /*012a*/ 	.short	0x002c


	//----- nvinfo : EIATTR_PARAM_CBANK
	.align		4
        /*012c*/ 	.byte	0x04, 0x0a
        /*012e*/ 	.short	(.L_9831 - .L_9830)
	.align		4
.L_9830:
        /*0130*/ 	.word	index@(.nv.constant0._ZN2at6native27unrolled_elementwise_kernelINS0_13AUnaryFunctorIaaaZZZNS0_21remainder_kernel_cudaERNS_18TensorIteratorBaseEENKUlvE_clEvENKUlvE0_clEvEUlaaE_EESt5arrayIPcLm2EELi4E23TrivialOffsetCalculatorILi1EjESD_NS0_6memory12LoadWithCastILi1EEENSE_13StoreWithCastILi1EEEEEviT_T0_T2_T3_T4_T5_)
        /*0134*/ 	.short	0x0210
        /*0136*/ 	.short	0x002c


	//----- nvinfo : EIATTR_SW_WAR
	.align		4
.L_9831:
        /*0138*/ 	.byte	0x04, 0x36
        /*013a*/ 	.short	(.L_9833 - .L_9832)
.L_9832:
        /*013c*/ 	.word	0x00000008
.L_9833:


//--------------------- .nv.info._ZN2at6native18elementwise_kernelILi128ELi4EZNS0_22gpu_kernel_impl_nocastINS0_13AUnaryFunctorIaaaZZZNS0_21remainder_kernel_cudaERNS_18TensorIteratorBaseEENKUlvE_clEvENKUlvE0_clEvEUlaaE_EEEEvS5_RKT_EUliE_EEviT1_ --------------------------
	.section	.nv.info._ZN2at6native18elementwise_kernelILi128ELi4EZNS0_22gpu_kernel_impl_nocastINS0_13AUnaryFunctorIaaaZZZNS0_21remainder_kernel_cudaERNS_18TensorIteratorBaseEENKUlvE_clEvENKUlvE0_clEvEUlaaE_EEEEvS5_RKT_EUliE_EEviT1_,"",@"SHT_CUDA_INFO"
	.sectionflags	@""
	.align	4


	//----- nvinfo : EIATTR_CUDA_API_VERSION
	.align		4
        /*0000*/ 	.byte	0x04, 0x37
        /*0002*/ 	.short	(.L_9835 - .L_9834)
.L_9834:
        /*0004*/ 	.word	0x00000082


	//----- nvinfo : EIATTR_KPARAM_INFO
	.align		4
.L_9835:
        /*0008*/ 	.byte	0x04, 0x17
        /*000a*/ 	.short	(.L_9837 - .L_9836)
.L_9836:
        /*000c*/ 	.word	0x00000000
        /*0010*/ 	.short	0x0001
        /*0012*/ 	.short	0x0008
        /*0014*/ 	.byte	0x00, 0xf0, 0x61, 0x08


	//----- nvinfo : EIATTR_KPARAM_INFO
	.align		4
.L_9837:
        /*0018*/ 	.byte	0x04, 0x17
        /*001a*/ 	.short	(.L_9839 - .L_9838)
.L_9838:
        /*001c*/ 	.word	0x00000000
        /*0020*/ 	.short	0x0000
        /*0022*/ 	.short	0x0000
        /*0024*/ 	.byte	0x00, 0xf0, 0x11, 0x00


	//----- nvinfo : EIATTR_SPARSE_MMA_MASK
	.align		4
.L_9839:
        /*0028*/ 	.byte	0x03, 0x50
        /*002a*/ 	.short	0x0000


	//----- nvinfo : EIATTR_MAXREG_COUNT
	.align		4
        /*002c*/ 	.byte	0x03, 0x1b
        /*002e*/ 	.short	0x0080


	//----- nvinfo : EIATTR_MERCURY_ISA_VERSION
	.align		4
        /*0030*/ 	.byte	0x03, 0x5f
        /*0032*/ 	.short	0x0101


	//----- nvinfo : EIATTR_EXIT_INSTR_OFFSETS
	.align		4
        /*0034*/ 	.byte	0x04, 0x1c
        /*0036*/ 	.short	(.L_9841 - .L_9840)


	//   ....[0]....
.L_9840:
        /*0038*/ 	.word	0x00004120


	//   ....[1]....
        /*003c*/ 	.word	0x00005670


	//----- nvinfo : EIATTR_MAX_THREADS
	.align		4
.L_9841:
        /*0040*/ 	.byte	0x04, 0x05
        /*0042*/ 	.short	(.L_9843 - .L_9842)
.L_9842:
        /*0044*/ 	.word	0x00000080
        /*0048*/ 	.word	0x00000001
        /*004c*/ 	.word	0x00000001


	//----- nvinfo : EIATTR_CRS_STACK_SIZE
	.align		4
.L_9843:
        /*0050*/ 	.byte	0x04, 0x1e
        /*0052*/ 	.short	(.L_9845 - .L_9844)
.L_9844:
        /*0054*/ 	.word	0x00000000


	//----- nvinfo : EIATTR_CBANK_PARAM_SIZE
	.align		4
.L_9845:
        /*0058*/ 	.byte	0x03, 0x19
        /*005a*/ 	.short	0x0220


	//----- nvinfo : EIATTR_PARAM_CBANK
	.align		4
        /*005c*/ 	.byte	0x04, 0x0a
        /*005e*/ 	.short	(.L_9847 - .L_9846)
	.align		4
.L_9846:
        /*0060*/ 	.word	index@(.nv.constant0._ZN2at6native18elementwise_kernelILi128ELi4EZNS0_22gpu_kernel_impl_nocastINS0_13AUnaryFunctorIaaaZZZNS0_21remainder_kernel_cudaERNS_18TensorIteratorBaseEENKUlvE_clEvENKUlvE0_clEvEUlaaE_EEEEvS5_RKT_EUliE_EEviT1_)
        /*0064*/ 	.short	0x0210
        /*0066*/ 	.short	0x0220


	//----- nvinfo : EIATTR_SW_WAR
	.align		4
.L_9847:
        /*0068*/ 	.byte	0x04, 0x36
        /*006a*/ 	.short	(.L_9849 - .L_9848)
.L_9848:
        /*006c*/ 	.word	0x00000008
.L_9849:


//--------------------- .nv.info._ZN2at6native27unrolled_elementwise_kernelINS0_13AUnaryFunctorIaaaZZZNS0_21remainder_kernel_cudaERNS_18TensorIteratorBaseEENKUlvE_clEvENKUlvE0_clEvEUlaaE_EESt5arrayIPcLm2EELi4E23TrivialOffsetCalculatorILi1EjESD_NS0_6memory15LoadWithoutCastENSE_16StoreWithoutCastEEEviT_T0_T2_T3_T4_T5_ --------------------------
	.section	.nv.info._ZN2at6native27unrolled_elementwise_kernelINS0_13AUnaryFunctorIaaaZZZNS0_21remainder_kernel_cudaERNS_18TensorIteratorBaseEENKUlvE_clEvENKUlvE0_clEvEUlaaE_EESt5arrayIPcLm2EELi4E23TrivialOffsetCalculatorILi1EjESD_NS0_6memory15LoadWithoutCastENSE_16StoreWithoutCastEEEviT_T0_T2_T3_T4_T5_,"",@"SHT_CUDA_INFO"
	.sectionflags	@""
	.align	4


	//----- nvinfo : EIATTR_CUDA_API_VERSION
	.align		4
        /*0000*/ 	.byte	0x04, 0x37
        /*0002*/ 	.short	(.L_9851 - .L_9850)
.L_9850:
        /*0004*/ 	.word	0x00000082


	//----- nvinfo : EIATTR_KPARAM_INFO
	.align		4
.L_9851:
        /*0008*/ 	.byte	0x04, 0x17
        /*000a*/ 	.short	(.L_9853 - .L_9852)
.L_9852:
        /*000c*/ 	.word	0x00000000
        /*0010*/ 	.short	0x0006
        /*0012*/ 	.short	0x001b
        /*0014*/ 	.byte	0x00, 0xf0, 0x05, 0x00


	//----- nvinfo : EIATTR_KPARAM_INFO
	.align		4
.L_9853:
        /*0018*/ 	.byte	0x04, 0x17
        /*001a*/ 	.short	(.L_9855 - .L_9854)
.L_9854:
        /*001c*/ 	.word	0x00000000
        /*0020*/ 	.short	0x0005
        /*0022*/ 	.short	0x001a
        /*0024*/ 	.byte	0x00, 0xf0, 0x05, 0x00


	//----- nvinfo : EIATTR_KPARAM_INFO
	.align		4
.L_9855:
        /*0028*/ 	.byte	0x04, 0x17
        /*002a*/ 	.short	(.L_9857 - .L_9856)
.L_9856:
        /*002c*/ 	.word	0x00000000
        /*0030*/ 	.short	0x0004
        /*0032*/ 	.short	0x0019
        /*0034*/ 	.byte	0x00, 0xf0, 0x05, 0x00


	//----- nvinfo : EIATTR_KPARAM_INFO
	.align		4
.L_9857:
        /*0038*/ 	.byte	0x04, 0x17
        /*003a*/ 	.short	(.L_9859 - .L_9858)
.L_9858:
        /*003c*/ 	.word	0x00000000
        /*0040*/ 	.short	0x0003
        /*0042*/ 	.short	0x0018
        /*0044*/ 	.byte	0x00, 0xf0, 0x05, 0x00


	//----- nvinfo : EIATTR_KPARAM_INFO
	.align		4
.L_9859:
        /*0048*/ 	.byte	0x04, 0x17
        /*004a*/ 	.short	(.L_9861 - .L_9860)
.L_9860:
        /*004c*/ 	.word	0x00000000
        /*0050*/ 	.short	0x0002
        /*0052*/ 	.short	0x0008
        /*0054*/ 	.byte	0x00, 0xf0, 0x41, 0x00


	//----- nvinfo : EIATTR_KPARAM_INFO
	.align		4
.L_9861:
        /*0058*/ 	.byte	0x04, 0x17
        /*005a*/ 	.short	(.L_9863 - .L_9862)
.L_9862:
        /*005c*/ 	.word	0x00000000
        /*0060*/ 	.short	0x0001
        /*0062*/ 	.short	0x0004
        /*0064*/ 	.byte	0x00, 0xf0, 0x09, 0x00


	//----- nvinfo : EIATTR_KPARAM_INFO
	.align		4
.L_9863:
        /*0068*/ 	.byte	0x04, 0x17
        /*006a*/ 	.short	(.L_9865 - .L_9864)
.L_9864:
        /*006c*/ 	.word	0x00000000
        /*0070*/ 	.short	0x0000
        /*0072*/ 	.short	0x0000
        /*0074*/ 	.byte	0x00, 0xf0, 0x11, 0x00


	//----- nvinfo : EIATTR_SPARSE_MMA_MASK
	.align		4
.L_9865:
        /*0078*/ 	.byte	0x03, 0x50
        /*007a*/ 	.short	0x0000


	//----- nvinfo : EIATTR_MAXREG_COUNT
	.align		4
        /*007c*/ 	.byte	0x03, 0x1b
        /*007e*/ 	.short	0x00ff


	//----- nvinfo : EIATTR_MERCURY_ISA_VERSION
	.align		4
        /*0080*/ 	.byte	0x03, 0x5f
        /*0082*/ 	.short	0x0101


	//----- nvinfo : EIATTR_EXIT_INSTR_OFFSETS
	.align		4
        /*0084*/ 	.byte	0x04, 0x1c
        /*0086*/ 	.short	(.L_9867 - .L_9866)


	//   ....[0]....
.L_9866:
        /*0088*/ 	.word	0x00000c90


	//   ....[1]....
        /*008c*/ 	.word	0x00000cf0


	//----- nvinfo : EIATTR_MAX_THREADS
	.align		4
.L_9867:
        /*0090*/ 	.byte	0x04, 0x05
        /*0092*/ 	.short	(.L_9869 - .L_9868)
.L_9868:
        /*0094*/ 	.word	0x00000080
        /*0098*/ 	.word	0x00000001
        /*009c*/ 	.word	0x00000001


	//----- nvinfo : EIATTR_CRS_STACK_SIZE
	.align		4
.L_9869:
        /*00a0*/ 	.byte	0x04, 0x1e
        /*00a2*/ 	.short	(.L_9871 - .L_9870)
.L_9870:
        /*00a4*/ 	.word	0x00000000


	//----- nvinfo : EIATTR_CBANK_PARAM_SIZE
	.align		4
.L_9871:
        /*00a8*/ 	.byte	0x03, 0x19
        /*00aa*/ 	.short	0x001c


	//----- nvinfo : EIATTR_PARAM_CBANK
	.align		4
        /*00ac*/ 	.byte	0x04, 0x0a
        /*00ae*/ 	.short	(.L_9873 - .L_9872)
	.align		4
.L_9872:
        /*00b0*/ 	.word	index@(.nv.constant0._ZN2at6native27unrolled_elementwise_kernelINS0_13AUnaryFunctorIaaaZZZNS0_21remainder_kernel_cudaERNS_18TensorIteratorBaseEENKUlvE_clEvENKUlvE0_clEvEUlaaE_EESt5arrayIPcLm2EELi4E23TrivialOffsetCalculatorILi1EjESD_NS0_6memory15LoadWithoutCastENSE_16StoreWithoutCastEEEviT_T0_T2_T3_T4_T5_)
        /*00b4*/ 	.short	0x0210
        /*00b6*/ 	.short	0x001c


	//----- nvinfo : EIATTR_SW_WAR
	.align		4
.L_9873:
        /*00b8*/ 	.byte	0x04, 0x36
        /*00ba*/ 	.short	(.L_9875 - .L_9874)
.L_9874:
        /*00bc*/ 	.word	0x00000008
.L_9875:


//--------------------- .nv.info._ZN2at6native29vectorized_elementwise_kernelILi2ENS0_13AUnaryFunctorIaaaZZZNS0_21remainder_kernel_cudaERNS_18TensorIteratorBaseEENKUlvE_clEvENKUlvE0_clEvEUlaaE_EESt5arrayIPcLm2EEEEviT0_T1_ --------------------------
	.section	.nv.info._ZN2at6native29vectorized_elementwise_kernelILi2ENS0_13AUnaryFunctorIaaaZZZNS0_21remainder_kernel_cudaERNS_18TensorIteratorBaseEENKUlvE_clEvENKUlvE0_clEvEUlaaE_EESt5arrayIPcLm2EEEEviT0_T1_,"",@"SHT_CUDA_INFO"
	.sectionflags	@""
	.align	4


	//----- nvinfo : EIATTR_CUDA_API_VERSION
	.align		4
        /*0000*/ 	.byte	0x04, 0x37
        /*0002*/ 	.short	(.L_9877 - .L_9876)
.L_9876:
        /*0004*/ 	.word	0x00000082


	//----- nvinfo : EIATTR_KPARAM_INFO
	.align		4
.L_9877:
        /*0008*/ 	.byte	0x04, 0x17
        /*000a*/ 	.short	(.L_9879 - .L_9878)
.L_9878:
        /*000c*/ 	.word	0x00000000
        /*0010*/ 	.short	0x0002
        /*0012*/ 	.short	0x0008
        /*0014*/ 	.byte	0x00, 0xf0, 0x41, 0x00


	//----- nvinfo : EIATTR_KPARAM_INFO
	.align		4
.L_9879:
        /*0018*/ 	.byte	0x04, 0x17
        /*001a*/ 	.short	(.L_9881 - .L_9880)
.L_9880:
        /*001c*/ 	.word	0x00000000
        /*0020*/ 	.short	0x0001
        /*0022*/ 	.short	0x0004
        /*0024*/ 	.byte	0x00, 0xf0, 0x09, 0x00


	//----- nvinfo : EIATTR_KPARAM_INFO
	.align		4
.L_9881:
        /*0028*/ 	.byte	0x04, 0x17
        /*002a*/ 	.short	(.L_9883 - .L_9882)
.L_9882:
        /*002c*/ 	.word	0x00000000
        /*0030*/ 	.short	0x0000
        /*0032*/ 	.short	0x0000
        /*0034*/ 	.byte	0x00, 0xf0, 0x11, 0x00


	//----- nvinfo : EIATTR_SPARSE_MMA_MASK
	.align		4
.L_9883:
        /*0038*/ 	.byte	0x03, 0x50
        /*003a*/ 	.short	0x0000


	//----- nvinfo : EIATTR_MAXREG_COUNT
	.align		4
        /*003c*/ 	.byte	0x03, 0x1b
        /*003e*/ 	.short	0x00ff


	//----- nvinfo : EIATTR_MERCURY_ISA_VERSION
	.align		4
        /*0040*/ 	.byte	0x03, 0x5f
        /*0042*/ 	.short	0x0101


	//----- nvinfo : EIATTR_EXIT_INSTR_OFFSETS
	.align		4
        /*0044*/ 	.byte	0x04, 0x1c
        /*0046*/ 	.short	(.L_9885 - .L_9884)


	//   ....[0]....
.L_9884:
        /*0048*/ 	.word	0x00001040


	//   ....[1]....
        /*004c*/ 	.word	0x00002990


	//   ....[2]....
        /*0050*/ 	.word	0x000029f0


	//----- nvinfo : EIATTR_MAX_THREADS
	.align		4
.L_9885:
        /*0054*/ 	.byte	0x04, 0x05
        /*0056*/ 	.short	(.L_9887 - .L_9886)
.L_9886:
        /*0058*/ 	.word	0x00000080
        /*005c*/ 	.word	0x00000001
        /*0060*/ 	.word	0x00000001


	//----- nvinfo : EIATTR_CRS_STACK_SIZE
	.align		4
.L_9887:
        /*0064*/ 	.byte	0x04, 0x1e
        /*0066*/ 	.short	(.L_9889 - .L_9888)
.L_9888:
        /*0068*/ 	.word	0x00000000


	//----- nvinfo : EIATTR_CBANK_PARAM_SIZE
	.align		4
.L_9889:
        /*006c*/ 	.byte	0x03, 0x19
        /*006e*/ 	.short	0x0018


	//----- nvinfo : EIATTR_PARAM_CBANK
	.align		4
        /*0070*/ 	.byte	0x04, 0x0a
        /*0072*/ 	.short	(.L_9891 - .L_9890)
	.align		4
.L_9890:
        /*0074*/ 	.word	index@(.nv.constant0._ZN2at6native29vectorized_elementwise_kernelILi2ENS0_13AUnaryFunctorIaaaZZZNS0_21remainder_kernel_cudaERNS_18TensorIteratorBaseEENKUlvE_clEvENKUlvE0_clEvEUlaaE_EESt5arrayIPcLm2EEEEviT0_T1_)
        /*0078*/ 	.short	0x0210
        /*007a*/ 	.short	0x0018


	//----- nvinfo : EIATTR_SW_WAR
	.align		4
.L_9891:
        /*007c*/ 	.byte	0x04, 0x36
        /*007e*/ 	.short	(.L_9893 - .L_9892)
.L_9892:
        /*0080*/ 	.word	0x00000008
.L_9893:


//--------------------- .nv.info._ZN2at6native29vectorized_elementwise_kernelILi4ENS0_13AUnaryFunctorIaaaZZZNS0_21remainder_kernel_cudaERNS_18TensorIteratorBaseEENKUlvE_clEvENKUlvE0_clEvEUlaaE_EESt5arrayIPcLm2EEEEviT0_T1_ --------------------------
	.section	.nv.info._ZN2at6native29vectorized_elementwise_kernelILi4ENS0_13AUnaryFunctorIaaaZZZNS0_21remainder_kernel_cudaERNS_18TensorIteratorBaseEENKUlvE_clEvENKUlvE0_clEvEUlaaE_EESt5arrayIPcLm2EEEEviT0_T1_,"",@"SHT_CUDA_INFO"
	.sectionflags	@""
	.align	4


	//----- nvinfo : EIATTR_CUDA_API_VERSION
	.align		4
        /*0000*/ 	.byte	0x04, 0x37
        /*0002*/ 	.short	(.L_9895 - .L_9894)
.L_9894:
        /*0004*/ 	.word	0x00000082


	//----- nvinfo : EIATTR_KPARAM_INFO
	.align		4
.L_9895:
        /*0008*/ 	.byte	0x04, 0x17
        /*000a*/ 	.short	(.L_9897 - .L_9896)
.L_9896:
        /*000c*/ 	.word	0x00000000
        /*0010*/ 	.short	0x0002
        /*0012*/ 	.short	0x0008
        /*0014*/ 	.byte	0x00, 0xf0, 0x41, 0x00


	//----- nvinfo : EIATTR_KPARAM_INFO
	.align		4
.L_9897:
        /*0018*/ 	.byte	0x04, 0x17
        /*001a*/ 	.short	(.L_9899 - .L_9898)
.L_9898:
        /*001c*/ 	.word	0x00000000
        /*0020*/ 	.short	0x0001
        /*0022*/ 	.short	0x0004
        /*0024*/ 	.byte	0x00, 0xf0, 0x09, 0x00


	//----- nvinfo : EIATTR_KPARAM_INFO
	.align		4
.L_9899:
        /*0028*/ 	.byte	0x04, 0x17
        /*002a*/ 	.short	(.L_9901 - .L_9900)
.L_9900:
        /*002c*/ 	.word	0x00000000
        /*0030*/ 	.short	0x0000
        /*0032*/ 	.short	0x0000
        /*0034*/ 	.byte	0x00, 0xf0, 0x11, 0x00


	//----- nvinfo : EIATTR_SPARSE_MMA_MASK
	.align		4
.L_9901:
        /*0038*/ 	.byte	0x03, 0x50
        /*003a*/ 	.short	0x0000


	//----- nvinfo : EIATTR_MAXREG_COUNT
	.align		4
        /*003c*/ 	.byte	0x03, 0x1b
        /*003e*/ 	.short	0x00ff


	//----- nvinfo : EIATTR_MERCURY_ISA_VERSION
	.align		4
        /*0040*/ 	.byte	0x03, 0x5f
        /*0042*/ 	.short	0x0101


	//----- nvinfo : EIATTR_EXIT_INSTR_OFFSETS
	.align		4
        /*0044*/ 	.byte	0x04, 0x1c
        /*0046*/ 	.short	(.L_9903 - .L_9902)


	//   ....[0]....
.L_9902:
        /*0048*/ 	.word	0x00001020


	//   ....[1]....
        /*004c*/ 	.word	0x00002970


	//   ....[2]....
        /*0050*/ 	.word	0x000029d0


	//----- nvinfo : EIATTR_MAX_THREADS
	.align		4
.L_9903:
        /*0054*/ 	.byte	0x04, 0x05
        /*0056*/ 	.short	(.L_9905 - .L_9904)
.L_9904:
        /*0058*/ 	.word	0x00000080
        /*005c*/ 	.word	0x00000001
        /*0060*/ 	.word	0x00000001


	//----- nvinfo : EIATTR_CRS_STACK_SIZE
	.align		4
.L_9905:
        /*0064*/ 	.byte	0x04, 0x1e
        /*0066*/ 	.short	(.L_9907 - .L_9906)
.L_9906:
        /*0068*/ 	.word	0x00000000


	//----- nvinfo : EIATTR_CBANK_PARAM_SIZE
	.align		4
.L_9907:
        /*006c*/ 	.byte	0x03, 0x19
        /*006e*/ 	.short	0x0018


	//----- nvinfo : EIATTR_PARAM_CBANK
	.align		4
        /*0070*/ 	.byte	0x04, 0x0a
        /*0072*/ 	.short	(.L_9909 - .L_9908)
	.align		4
.L_9908:
        /*0074*/ 	.word	index@(.nv.constant0._ZN2at6native29vectorized_elementwise_kernelILi4ENS0_13AUnaryFunctorIaaaZZZNS0_21remainder_kernel_cudaERNS_18TensorIteratorBaseEENKUlvE_clEvENKUlvE0_clEvEUlaaE_EESt5arrayIPcLm2EEEEviT0_T1_)
        /*0078*/ 	.short	0x0210
        /*007a*/ 	.short	0x0018


	//----- nvinfo : EIATTR_SW_WAR
	.align		4
.L_9909:
        /*007c*/ 	.byte	0x04, 0x36
        /*007e*/ 	.short	(.L_9911 - .L_9910)
.L_9910:
        /*0080*/ 	.word	0x00000008
.L_9911:


//--------------------- .nv.info._ZN2at6native29vectorized_elementwise_kernelILi8ENS0_13AUnaryFunctorIaaaZZZNS0_21remainder_kernel_cudaERNS_18TensorIteratorBaseEENKUlvE_clEvENKUlvE0_clEvEUlaaE_EESt5arrayIPcLm2EEEEviT0_T1_ --------------------------
	.section	.nv.info._ZN2at6native29vectorized_elementwise_kernelILi8ENS0_13AUnaryFunctorIaaaZZZNS0_21remainder_kernel_cudaERNS_18TensorIteratorBaseEENKUlvE_clEvENKUlvE0_clEvEUlaaE_EESt5arrayIPcLm2EEEEviT0_T1_,"",@"SHT_CUDA_INFO"
	.sectionflags	@""
	.align	4


	//----- nvinfo : EIATTR_CUDA_API_VERSION
	.align		4
        /*0000*/ 	.byte	0x04, 0x37
        /*0002*/ 	.short	(.L_9913 - .L_9912)
.L_9912:
        /*0004*/ 	.word	0x00000082


	//----- nvinfo : EIATTR_KPARAM_INFO
	.align		4
.L_9913:
        /*0008*/ 	.byte	0x04, 0x17
        /*000a*/ 	.short	(.L_9915 - .L_9914)
.L_9914:
        /*000c*/ 	.word	0x00000000
        /*0010*/ 	.short	0x0002
        /*0012*/ 	.short	0x0008
        /*0014*/ 	.byte	0x00, 0xf0, 0x41, 0x00


	//----- nvinfo : EIATTR_KPARAM_INFO
	.align		4
.L_9915:
        /*0018*/ 	.byte	0x04, 0x17
        /*001a*/ 	.short	(.L_9917 - .L_9916)
.L_9916:
        /*001c*/ 	.word	0x00000000
        /*0020*/ 	.short	0x0001
        /*0022*/ 	.short	0x0004
        /*0024*/ 	.byte	0x00, 0xf0, 0x09, 0x00


	//----- nvinfo : EIATTR_KPARAM_INFO
	.align		4
.L_9917:
        /*0028*/ 	.byte	0x04, 0x17
        /*002a*/ 	.short	(.L_9919 - .L_9918)
.L_9918:
        /*002c*/ 	.word	0x00000000
        /*0030*/ 	.short	0x0000
        /*0032*/ 	.short	0x0000
        /*0034*/ 	.byte	0x00, 0xf0, 0x11, 0x00


	//----- nvinfo : EIATTR_SPARSE_MMA_MASK
	.align		4
.L_9919:
        /*0038*/ 	.byte	0x03, 0x50
        /*003a*/ 	.short	0x0000


	//----- nvinfo : EIATTR_MAXREG_COUNT
	.align		4
        /*003c*/ 	.byte	0x03, 0x1b
        /*003e*/ 	.short	0x00ff


	//----- nvinfo : EIATTR_MERCURY_ISA_VERSION
	.align		4
        /*0040*/ 	.byte	0x03, 0x5f
        /*0042*/ 	.short	0x0101


	//----- nvinfo : EIATTR_EXIT_INSTR_OFFSETS
	.align		4
        /*0044*/ 	.byte	0x04, 0x1c
        /*0046*/ 	.short	(.L_9921 - .L_9920)


	//   ....[0]....
.L_9920:
        /*0048*/ 	.word	0x00001130


	//   ....[1]....
        /*004c*/ 	.word	0x00002ad0


	//   ....[2]....
        /*0050*/ 	.word	0x00002b30


	//----- nvinfo : EIATTR_MAX_THREADS
	.align		4
.L_9921:
        /*0054*/ 	.byte	0x04, 0x05
        /*0056*/ 	.short	(.L_9923 - .L_9922)
.L_9922:
        /*0058*/ 	.word	0x00000080
        /*005c*/ 	.word	0x00000001
        /*0060*/ 	.word	0x00000001


	//----- nvinfo : EIATTR_CRS_STACK_SIZE
	.align		4
.L_9923:
        /*0064*/ 	.byte	0x04, 0x1e
        /*0066*/ 	.short	(.L_9925 - .L_9924)
.L_9924:
        /*0068*/ 	.word	0x00000000


	//----- nvinfo : EIATTR_CBANK_PARAM_SIZE
	.align		4
.L_9925:
        /*006c*/ 	.byte	0x03, 0x19
        /*006e*/ 	.short	0x0018


	//----- nvinfo : EIATTR_PARAM_CBANK
	.align		4
        /*0070*/ 	.byte	0x04, 0x0a
        /*0072*/ 	.short	(.L_9927 - .L_9926)
	.align		4
.L_9926:
        /*0074*/ 	.word	index@(.nv.constant0._ZN2at6native29vectorized_elementwise_kernelILi8ENS0_13AUnaryFunctorIaaaZZZNS0_21remainder_kernel_cudaERNS_18TensorIteratorBaseEENKUlvE_clEvENKUlvE0_clEvEUlaaE_EESt5arrayIPcLm2EEEEviT0_T1_)
        /*0078*/ 	.short	0x0210
        /*007a*/ 	.short	0x0018


	//----- nvinfo : EIATTR_SW_WAR
	.align		4
.L_9927:
        /*007c*/ 	.byte	0x04, 0x36
        /*007e*/ 	.short	(.L_9929 - .L_9928)
.L_9928:
        /*0080*/ 	.word	0x00000008
.L_9929:


//--------------------- .nv.info._ZN2at6native18elementwise_kernelILi128ELi4EZNS0_15gpu_kernel_implINS0_13BinaryFunctorIhhhZZZNS0_21remainder_kernel_cudaERNS_18TensorIteratorBaseEENKUlvE_clEvENKUlvE_clEvEUlhhE_EEEEvS5_RKT_EUliE_EEviT1_ --------------------------
	.section	.nv.info._ZN2at6native18elementwise_kernelILi128ELi4EZNS0_15gpu_kernel_implINS0_13BinaryFunctorIhhhZZZNS0_21remainder_kernel_cudaERNS_18TensorIteratorBaseEENKUlvE_clEvENKUlvE_clEvEUlhhE_EEEEvS5_RKT_EUliE_EEviT1_,"",@"SHT_CUDA_INFO"
	.sectionflags	@""
	.align	4


	//----- nvinfo : EIATTR_CUDA_API_VERSION
	.align		4
        /*0000*/ 	.byte	0x04, 0x37
        /*0002*/ 	.short	(.L_9931 - .L_9930)
.L_9930:
        /*0004*/ 	.word	0x00000082


	//----- nvinfo : EIATTR_KPARAM_INFO
	.align		4
.L_9931:
        /*0008*/ 	.byte	0x04, 0x17
        /*000a*/ 	.short	(.L_9933 - .L_9932)
.L_9932:
        /*000c*/ 	.word	0x00000000
        /*0010*/ 	.short	0x0001
        /*0012*/ 	.short	0x0008
        /*0014*/ 	.byte	0x00, 0xf0, 0x21, 0x0a


	//----- nvinfo : EIATTR_KPARAM_INFO
	.align		4
.L_9933:
        /*0018*/ 	.byte	0x04, 0x17
        /*001a*/ 	.short	(.L_9935 - .L_9934)
.L_9934:
        /*001c*/ 	.word	0x00000000
        /*0020*/ 	.short	0x0000
        /*0022*/ 	.short	0x0000
        /*0024*/ 	.byte	0x00, 0xf0, 0x11, 0x00


	//----- nvinfo : EIATTR_SPARSE_MMA_MASK
	.align		4
.L_9935:
        /*0028*/ 	.byte	0x03, 0x50
        /*002a*/ 	.short	0x0000


	//----- nvinfo : EIATTR_MAXREG_COUNT
	.align		4
        /*002c*/ 	.byte	0x03, 0x1b
        /*002e*/ 	.short	0x0080


	//----- nvinfo : EIATTR_EXTERNS
	.align		4
        /*0030*/ 	.byte	0x04, 0x0f
        /*0032*/ 	.short	(.L_9937 - .L_9936)


	//   ....[0]....
	.align		4
.L_9936:
        /*0034*/ 	.word	index@(__assertfail)


	//----- nvinfo : EIATTR_MERCURY_ISA_VERSION
	.align		4
.L_9937:
        /*0038*/ 	.byte	0x03, 0x5f
        /*003a*/ 	.short	0x0101


	//----- nvinfo : EIATTR_SYSCALL_OFFSETS
	.align		4
        /*003c*/ 	.byte	0x04, 0x46
        /*003e*/ 	.short	(.L_9939 - .L_9938)


	//   ....[0]....
.L_9938:
        /*0040*/ 	.word	0x00002560


	//   ....[1]....
        /*0044*/ 	.word	0x00003420


	//   ....[2]....
        /*0048*/ 	.word	0x00004330


	//   ....[3]....
        /*004c*/ 	.word	0x000068d0


	//   ....[4]....
        /*0050*/ 	.word	0x00007790


	//   ....[5]....
        /*0054*/ 	.word	0x000086a0


	//   ....[6]....
        /*0058*/ 	.word	0x0000ac30


	//   ....[7]....
        /*005c*/ 	.word	0x0000baf0


	//   ....[8]....
        /*0060*/ 	.word	0x0000ca00


	//   ....[9]....
        /*0064*/ 	.word	0x0000ef80


	//   ....[10]....
        /*0068*/ 	.word	0x0000fe40


	//   ....[11]....
        /*006c*/ 	.word	0x00010d50


	//----- nvinfo : EIATTR_EXIT_INSTR_OFFSETS
	.align		4
.L_9939:
        /*0070*/ 	.byte	0x04, 0x1c
        /*0072*/ 	.short	(.L_9941 - .L_9940)


	//   ....[0]....
.L_9940:
        /*0074*/ 	.word	0x0000cac0


	//   ....[1]....
        /*0078*/ 	.word	0x00010000


	//   ....[2]....
        /*007c*/ 	.word	0x00010020


	//   ....[3]....
        /*0080*/ 	.word	0x000100c0


	//   ....[4]....
        /*0084*/ 	.word	0x000100f0


	//   ....[5]....
        /*0088*/ 	.word	0x00010110


	//   ....[6]....
        /*008c*/ 	.word	0x000101a0


	//   ....[7]....
        /*0090*/ 	.word	0x000101e0


	//   ....[8]....
        /*0094*/ 	.word	0x00010280


	//   ....[9]....
        /*0098*/ 	.word	0x000102d0


	//   ....[10]....
        /*009c*/ 	.word	0x00010300


	//   ....[11]....
        /*00a0*/ 	.word	0x000103d0


	//   ....[12]....
        /*00a4*/ 	.word	0x00010410


	//   ....[13]....
        /*00a8*/ 	.word	0x000105a0


	//   ....[14]....
        /*00ac*/ 	.word	0x00010700


	//   ....[15]....
        /*00b0*/ 	.word	0x00010740


	//   ....[16]....
        /*00b4*/ 	.word	0x000107e0


	//   ....[17]....
        /*00b8*/ 	.word	0x00010960


	//   ....[18]....
        /*00bc*/ 	.word	0x00010ae0


	//   ....[19]....
        /*00c0*/ 	.word	0x00010c50


	//   ....[20]....
        /*00c4*/ 	.word	0x00010d60


	//   ....[21]....
        /*00c8*/ 	.word	0x00010da0


	//   ....[22]....
        /*00cc*/ 	.word	0x00010dd0


	//----- nvinfo : EIATTR_MAX_THREADS
	.align		4
.L_9941:
        /*00d0*/ 	.byte	0x04, 0x05
        /*00d2*/ 	.short	(.L_9943 - .L_9942)
.L_9942:
        /*00d4*/ 	.word	0x00000080
        /*00d8*/ 	.word	0x00000001
        /*00dc*/ 	.word	0x00000001


	//----- nvinfo : EIATTR_CRS_STACK_SIZE
	.align		4
.L_9943:
        /*00e0*/ 	.byte	0x04, 0x1e
        /*00e2*/ 	.short	(.L_9945 - .L_9944)
.L_9944:
        /*00e4*/ 	.word	0x00000000


	//----- nvinfo : EIATTR_CBANK_PARAM_SIZE
	.align		4
.L_9945:
        /*00e8*/ 	.byte	0x03, 0x19
        /*00ea*/ 	.short	0x0290


	//----- nvinfo : EIATTR_PARAM_CBANK
	.align		4
        /*00ec*/ 	.byte	0x04, 0x0a
        /*00ee*/ 	.short	(.L_9947 - .L_9946)
	.align		4
.L_9946:
        /*00f0*/ 	.word	index@(.nv.constant0._ZN2at6native18elementwise_kernelILi128ELi4EZNS0_15gpu_kernel_implINS0_13BinaryFunctorIhhhZZZNS0_21remainder_kernel_cudaERNS_18TensorIteratorBaseEENKUlvE_clEvENKUlvE_clEvEUlhhE_EEEEvS5_RKT_EUliE_EEviT1_)
        /*00f4*/ 	.short	0x0210
        /*00f6*/ 	.short	0x0290


	//----- nvinfo : EIATTR_SW_WAR
	.align		4
.L_9947:
        /*00f8*/ 	.byte	0x04, 0x36
        /*00fa*/ 	.short	(.L_9949 - .L_9948)
.L_9948:
        /*00fc*/ 	.word	0x00000008
.L_9949:


//--------------------- .nv.info._ZN2at6native27unrolled_elementwise_kernelINS0_13BinaryFunctorIhhhZZZNS0_21remainder_kernel_cudaERNS_18TensorIteratorBaseEENKUlvE_clEvENKUlvE_clEvEUlhhE_EESt5arrayIPcLm3EELi4E23TrivialOffsetCalculatorILi2EjESC_ILi1EjENS0_6memory12LoadWithCastILi2EEENSF_13StoreWithCastILi1EEEEEviT_T0_T2_T3_T4_T5_ --------------------------
	.section	.nv.info._ZN2at6native27unrolled_elementwise_kernelINS0_13BinaryFunctorIhhhZZZNS0_21remainder_kernel_cudaERNS_18TensorIteratorBaseEENKUlvE_clEvENKUlvE_clEvEUlhhE_EESt5arrayIPcLm3EELi4E23TrivialOffsetCalculatorILi2EjESC_ILi1EjENS0_6memory12LoadWithCastILi2EEENSF_13StoreWithCastILi1EEEEEviT_T0_T2_T3_T4_T5_,"",@"SHT_CUDA_INFO"
	.sectionflags	@""
	.align	4


	//----- nvinfo : EIATTR_CUDA_API_VERSION
	.align		4
        /*0000*/ 	.byte	0x04, 0x37
        /*0002*/ 	.short	(.L_9951 - .L_9950)
.L_9950:
        /*0004*/ 	.word	0x00000082


	//----- nvinfo : EIATTR_KPARAM_INFO
	.align		4
.L_9951:
        /*0008*/ 	.byte	0x04, 0x17
        /*000a*/ 	.short	(.L_9953 - .L_9952)
.L_9952:
        /*000c*/ 	.word	0x00000000
        /*0010*/ 	.short	0x0006
        /*0012*/ 	.short	0x0030
        /*0014*/ 	.byte	0x00, 0xf0, 0x21, 0x00


	//----- nvinfo : EIATTR_KPARAM_INFO
	.align		4
.L_9953:
        /*0018*/ 	.byte	0x04, 0x17
        /*001a*/ 	.short	(.L_9955 - .L_9954)
.L_9954:
        /*001c*/ 	.word	0x00000000
        /*0020*/ 	.short	0x0005
        /*0022*/ 	.short	0x0024
        /*0024*/ 	.byte	0x00, 0xf0, 0x31, 0x00


	//----- nvinfo : EIATTR_KPARAM_INFO
	.align		4
.L_9955:
        /*0028*/ 	.byte	0x04, 0x17
        /*002a*/ 	.short	(.L_9957 - .L_9956)
.L_9956:
        /*002c*/ 	.word	0x00000000
        /*0030*/ 	.short	0x0004
        /*0032*/ 	.short	0x0021
        /*0034*/ 	.byte	0x00, 0xf0, 0x05, 0x00


	//----- nvinfo : EIATTR_KPARAM_INFO
	.align		4
.L_9957:
        /*0038*/ 	.byte	0x04, 0x17
        /*003a*/ 	.short	(.L_9959 - .L_9958)
.L_9958:
        /*003c*/ 	.word	0x00000000
        /*0040*/ 	.short	0x0003
        /*0042*/ 	.short	0x0020
        /*0044*/ 	.byte	0x00, 0xf0, 0x05, 0x00


	//----- nvinfo : EIATTR_KPARAM_INFO
	.align		4
.L_9959:
        /*0048*/ 	.byte	0x04, 0x17
        /*004a*/ 	.short	(.L_9961 - .L_9960)
.L_9960:
        /*004c*/ 	.word	0x00000000
        /*0050*/ 	.short	0x0002
        /*0052*/ 	.short	0x0008
        /*0054*/ 	.byte	0x00, 0xf0, 0x61, 0x00


	//----- nvinfo : EIATTR_KPARAM_INFO
	.align		4
.L_9961:
        /*0058*/ 	.byte	0x04, 0x17
        /*005a*/ 	.short	(.L_9963 - .L_9962)
.L_9962:
        /*005c*/ 	.word	0x00000000
        /*0060*/ 	.short	0x0001
        /*0062*/ 	.short	0x0004
        /*0064*/ 	.byte	0x00, 0xf0, 0x05, 0x00


	//----- nvinfo : EIATTR_KPARAM_INFO
	.align		4
.L_9963:
        /*0068*/ 	.byte	0x04, 0x17
        /*006a*/ 	.short	(.L_9965 - .L_9964)
.L_9964:
        /*006c*/ 	.word	0x00000000
        /*0070*/ 	.short	0x0000
        /*0072*/ 	.short	0x0000
        /*0074*/ 	.byte	0x00, 0xf0, 0x11, 0x00


	//----- nvinfo : EIATTR_SPARSE_MMA_MASK
	.align		4
.L_9965:
        /*0078*/ 	.byte	0x03, 0x50
        /*007a*/ 	.short	0x0000


	//----- nvinfo : EIATTR_MAXREG_COUNT
	.align		4
        /*007c*/ 	.byte	0x03, 0x1b
        /*007e*/ 	.short	0x00ff


	//----- nvinfo : EIATTR_EXTERNS
	.align		4
        /*0080*/ 	.byte	0x04, 0x0f
        /*0082*/ 	.short	(.L_9967 - .L_9966)


	//   ....[0]....
	.align		4
.L_9966:
        /*0084*/ 	.word	index@(__assertfail)


	//----- nvinfo : EIATTR_MERCURY_ISA_VERSION
	.align		4
.L_9967:
        /*0088*/ 	.byte	0x03, 0x5f
        /*008a*/ 	.short	0x0101


	//----- nvinfo : EIATTR_SYSCALL_OFFSETS
	.align		4
        /*008c*/ 	.byte	0x04, 0x46
        /*008e*/ 	.short	(.L_9969 - .L_9968)


	//   ....[0]....
.L_9968:
        /*0090*/ 	.word	0x00000f70


	//   ....[1]....
        /*0094*/ 	.word	0x00001e40


	//   ....[2]....
        /*0098*/ 	.word	0x00002d90


	//   ....[3]....
        /*009c*/ 	.word	0x00003c60


	//   ....[4]....
        /*00a0*/ 	.word	0x00004bc0


	//   ....[5]....
        /*00a4*/ 	.word	0x00005aa0


	//   ....[6]....
        /*00a8*/ 	.word	0x000069e0


	//   ....[7]....
        /*00ac*/ 	.word	0x000078c0


	//   ....[8]....
        /*00b0*/ 	.word	0x00008cd0


	//   ....[9]....
        /*00b4*/ 	.word	0x00009d00


	//   ....[10]....
        /*00b8*/ 	.word	0x0000acf0


	//   ....[11]....
        /*00bc*/ 	.word	0x0000bce0


	//----- nvinfo : EIATTR_EXIT_INSTR_OFFSETS
	.align		4
.L_9969:
        /*00c0*/ 	.byte	0x04, 0x1c
        /*00c2*/ 	.short	(.L_9971 - .L_9970)


	//   ....[0]....
.L_9970:
        /*00c4*/ 	.word	0x0000ada0


	//   ....[1]....
        /*00c8*/ 	.word	0x0000aed0


	//   ....[2]....
        /*00cc*/ 	.word	0x0000aef0


	//   ....[3]....
        /*00d0*/ 	.word	0x0000af90


	//   ....[4]....
        /*00d4*/ 	.word	0x0000afc0


	//   ....[5]....
        /*00d8*/ 	.word	0x0000aff0


	//   ....[6]....
        /*00dc*/ 	.word	0x0000b090


	//   ....[7]....
        /*00e0*/ 	.word	0x0000b0e0


	//   ....[8]....
        /*00e4*/ 	.word	0x0000b190


	//   ....[9]....
        /*00e8*/ 	.word	0x0000b1f0


	//   ....[10]....
        /*00ec*/ 	.word	0x0000b230


	//   ....[11]....
        /*00f0*/ 	.word	0x0000b2f0


	//   ....[12]....
        /*00f4*/ 	.word	0x0000b340


	//   ....[13]....
        /*00f8*/ 	.word	0x0000b4e0


	//   ....[14]....
        /*00fc*/ 	.word	0x0000b650


	//   ....[15]....
        /*0100*/ 	.word	0x0000b6a0


	//   ....[16]....
        /*0104*/ 	.word	0x0000b750


	//   ....[17]....
        /*0108*/ 	.word	0x0000b8e0


	//   ....[18]....
        /*010c*/ 	.word	0x0000ba70


	//   ....[19]....
        /*0110*/ 	.word	0x0000bbe0


	//   ....[20]....
        /*0114*/ 	.word	0x0000bcf0


	//   ....[21]....
        /*0118*/ 	.word	0x0000bd30


	//   ....[22]....
        /*011c*/ 	.word	0x0000bd60


	//----- nvinfo : EIATTR_MAX_THREADS
	.align		4
.L_9971:
        /*0120*/ 	.byte	0x04, 0x05
        /*0122*/ 	.short	(.L_9973 - .L_9972)
.L_9972:
        /*0124*/ 	.word	0x00000080
        /*0128*/ 	.word	0x00000001
        /*012c*/ 	.word	0x00000001


	//----- nvinfo : EIATTR_CRS_STACK_SIZE
	.align		4
.L_9973:
        /*0130*/ 	.byte	0x04, 0x1e
        /*0132*/ 	.short	(.L_9975 - .L_9974)
.L_9974:
        /*0134*/ 	.word	0x00000000


	//----- nvinfo : EIATTR_CBANK_PARAM_SIZE
	.align		4
.L_9975:
        /*0138*/ 	.byte	0x03, 0x19
        /*013a*/ 	.short	0x0038


	//----- nvinfo : EIATTR_PARAM_CBANK
	.align		4
        /*013c*/ 	.byte	0x04, 0x0a
        /*013e*/ 	.short	(.L_9977 - .L_9976)
	.align		4
.L_9976:
        /*0140*/ 	.word	index@(.nv.constant0._ZN2at6native27unrolled_elementwise_kernelINS0_13BinaryFunctorIhhhZZZNS0_21remainder_kernel_cudaERNS_18TensorIteratorBaseEENKUlvE_clEvENKUlvE_clEvEUlhhE_EESt5arrayIPcLm3EELi4E23TrivialOffsetCalculatorILi2EjESC_ILi1EjENS0_6memory12LoadWithCastILi2EEENSF_13StoreWithCastILi1EEEEEviT_T0_T2_T3_T4_T5_)
        /*0144*/ 	.short	0x0210
        /*0146*/ 	.short	0x0038


	//----- nvinfo : EIATTR_SW_WAR
	.align		4
.L_9977:
        /*0148*/ 	.byte	0x04, 0x36
        /*014a*/ 	.short	(.L_9979 - .L_9978)
.L_9978:
        /*014c*/ 	.word	0x00000008
.L_9979:


//--------------------- .nv.info._ZN2at6native18elementwise_kernelILi128ELi4EZNS0_22gpu_kernel_impl_nocastINS0_13BinaryFunctorIhhhZZZNS0_21remainder_kernel_cudaERNS_18TensorIteratorBaseEENKUlvE_clEvENKUlvE_clEvEUlhhE_EEEEvS5_RKT_EUliE_EEviT1_ --------------------------
	.section	.nv.info._ZN2at6native18elementwise_kernelILi128ELi4EZNS0_22gpu_kernel_impl_nocastINS0_13BinaryFunctorIhhhZZZNS0_21remainder_kernel_cudaERNS_18TensorIteratorBaseEENKUlvE_clEvENKUlvE_clEvEUlhhE_EEEEvS5_RKT_EUliE_EEviT1_,"",@"SHT_CUDA_INFO"
	.sectionflags	@""
	.align	4


	//----- nvinfo : EIATTR_CUDA_API_VERSION
	.align		4
        /*0000*/ 	.byte	0x04, 0x37
        /*0002*/ 	.short	(.L_9981 - .L_9980)
.L_9980:
        /*0004*/ 	.word	0x00000082


	//----- nvinfo : EIATTR_KPARAM_INFO
	.align		4
.L_9981:
        /*0008*/ 	.byte	0x04, 0x17
        /*000a*/ 	.short	(.L_9983 - .L_9982)
.L_9982:
        /*000c*/ 	.word	0x00000000
        /*0010*/ 	.short	0x0001
        /*0012*/ 	.short	0x0008
        /*0014*/ 	.byte	0x00, 0xf0, 0x21, 0x0a


	//----- nvinfo : EIATTR_KPARAM_INFO
	.align		4
.L_9983:
        /*0018*/ 	.byte	0x04, 0x17
        /*001a*/ 	.short	(.L_9985 - .L_9984)
.L_9984:
        /*001c*/ 	.word	0x00000000
        /*0020*/ 	.short	0x0000
        /*0022*/ 	.short	0x0000
        /*0024*/ 	.byte	0x00, 0xf0, 0x11, 0x00


	//----- nvinfo : EIATTR_SPARSE_MMA_MASK
	.align		4
.L_9985:
        /*0028*/ 	.byte	0x03, 0x50
        /*002a*/ 	.short	0x0000


	//----- nvinfo : EIATTR_MAXREG_COUNT
	.align		4
        /*002c*/ 	.byte	0x03, 0x1b
        /*002e*/ 	.short	0x0080


	//----- nvinfo : EIATTR_MERCURY_ISA_VERSION
	.align		4
        /*0030*/ 	.byte	0x03, 0x5f
        /*0032*/ 	.short	0x0101


	//----- nvinfo : EIATTR_EXIT_INSTR_OFFSETS
	.align		4
        /*0034*/ 	.byte	0x04, 0x1c
        /*0036*/ 	.short	(.L_9987 - .L_9986)


	//   ....[0]....
.L_9986:
        /*0038*/ 	.word	0x00004790


	//   ....[1]....
        /*003c*/ 	.word	0x00005ef0


	//----- nvinfo : EIATTR_MAX_THREADS
	.align		4
.L_9987:
        /*0040*/ 	.byte	0x04, 0x05
        /*0042*/ 	.short	(.L_9989 - .L_9988)
.L_9988:
        /*0044*/ 	.word	0x00000080
        /*0048*/ 	.word	0x00000001
        /*004c*/ 	.word	0x00000001


	//----- nvinfo : EIATTR_CRS_STACK_SIZE
	.align		4
.L_9989:
        /*0050*/ 	.byte	0x04, 0x1e
        /*0052*/ 	.short	(.L_9991 - .L_9990)
.L_9990:
        /*0054*/ 	.word	0x00000000


	//----- nvinfo : EIATTR_CBANK_PARAM_SIZE
	.align		4
.L_9991:
        /*0058*/ 	.byte	0x03, 0x19
        /*005a*/ 	.short	0x0290


	//----- nvinfo : EIATTR_PARAM_CBANK
	.align		4
        /*005c*/ 	.byte	0x04, 0x0a
        /*005e*/ 	.short	(.L_9993 - .L_9992)
	.align		4
.L_9992:
        /*0060*/ 	.word	index@(.nv.constant0._ZN2at6native18elementwise_kernelILi128ELi4EZNS0_22gpu_kernel_impl_nocastINS0_13BinaryFunctorIhhhZZZNS0_21remainder_kernel_cudaERNS_18TensorIteratorBaseEENKUlvE_clEvENKUlvE_clEvEUlhhE_EEEEvS5_RKT_EUliE_EEviT1_)
        /*0064*/ 	.short	0x0210
        /*0066*/ 	.short	0x0290


	//----- nvinfo : EIATTR_SW_WAR
	.align		4
.L_9993:
        /*0068*/ 	.byte	0x04, 0x36
        /*006a*/ 	.short	(.L_9995 - .L_9994)
.L_9994:
        /*006c*/ 	.word	0x00000008
.L_9995:


//--------------------- .nv.info._ZN2at6native27unrolled_elementwise_kernelINS0_13BinaryFunctorIhhhZZZNS0_21remainder_kernel_cudaERNS_18TensorIteratorBaseEENKUlvE_clEvENKUlvE_clEvEUlhhE_EESt5arrayIPcLm3EELi4E23TrivialOffsetCalculatorILi2EjESC_ILi1EjENS0_6memory15LoadWithoutCastENSF_16StoreWithoutCastEEEviT_T0_T2_T3_T4_T5_ --------------------------
	.section	.nv.info._ZN2at6native27unrolled_elementwise_kernelINS0_13BinaryFunctorIhhhZZZNS0_21remainder_kernel_cudaERNS_18TensorIteratorBaseEENKUlvE_clEvENKUlvE_clEvEUlhhE_EESt5arrayIPcLm3EELi4E23TrivialOffsetCalculatorILi2EjESC_ILi1EjENS0_6memory15LoadWithoutCastENSF_16StoreWithoutCastEEEviT_T0_T2_T3_T4_T5_,"",@"SHT_CUDA_INFO"
	.sectionflags	@""
	.align	4


	//----- nvinfo : EIATTR_CUDA_API_VERSION
	.align		4
        /*0000*/ 	.byte	0x04, 0x37
        /*0002*/ 	.short	(.L_9997 - .L_9996)
.L_9996:
        /*0004*/ 	.word	0x00000082


	//----- nvinfo : EIATTR_KPARAM_INFO
	.align		4
.L_9997:
        /*0008*/ 	.byte	0x04, 0x17
        /*000a*/ 	.short	(.L_9999 - .L_9998)
.L_9998:
        /*000c*/ 	.word	0x00000000
        /*0010*/ 	.short	0x0006
        /*0012*/ 	.short	0x0023
        /*0014*/ 	.byte	0x00, 0xf0, 0x05, 0x00


	//----- nvinfo : EIATTR_KPARAM_INFO
	.align		4
.L_9999:
        /*0018*/ 	.byte	0x04, 0x17
        /*001a*/ 	.short	(.L_10001 - .L_10000)
.L_10000:
        /*001c*/ 	.word	0x00000000
        /*0020*/ 	.short	0x0005
        /*0022*/ 	.short	0x0022
        /*0024*/ 	.byte	0x00, 0xf0, 0x05, 0x00


	//----- nvinfo : EIATTR_KPARAM_INFO
	.align		4
.L_10001:
        /*0028*/ 	.byte	0x04, 0x17
        /*002a*/ 	.short	(.L_10003 - .L_10002)
.L_10002:
        /*002c*/ 	.word	0x00000000
        /*0030*/ 	.short	0x0004
        /*0032*/ 	.short	0x0021
        /*0034*/ 	.byte	0x00, 0xf0, 0x05, 0x00


	//----- nvinfo : EIATTR_KPARAM_INFO
	.align		4
.L_10003:
        /*0038*/ 	.byte	0x04, 0x17
        /*003a*/ 	.short	(.L_10005 - .L_10004)
.L_10004:
        /*003c*/ 	.word	0x00000000
        /*0040*/ 	.short	0x0003
        /*0042*/ 	.short	0x0020
        /*0044*/ 	.byte	0x00, 0xf0, 0x05, 0x00


	//----- nvinfo : EIATTR_KPARAM_INFO
	.align		4
.L_10005:
        /*0048*/ 	.byte	0x04, 0x17
        /*004a*/ 	.short	(.L_10007 - .L_10006)
.L_10006:
        /*004c*/ 	.word	0x00000000
        /*0050*/ 	.short	0x0002
        /*0052*/ 	.short	0x0008
        /*0054*/ 	.byte	0x00, 0xf0, 0x61, 0x00


	//----- nvinfo : EIATTR_KPARAM_INFO
	.align		4
.L_10007:
        /*0058*/ 	.byte	0x04, 0x17
        /*005a*/ 	.short	(.L_10009 - .L_10008)
.L_10008:
        /*005c*/ 	.word	0x00000000
        /*0060*/ 	.short	0x0001
        /*0062*/ 	.short	0x0004
        /*0064*/ 	.byte	0x00, 0xf0, 0x05, 0x00


	//----- nvinfo : EIATTR_KPARAM_INFO
	.align		4
.L_10009:
        /*0068*/ 	.byte	0x04, 0x17
        /*006a*/ 	.short	(.L_10011 - .L_10010)
.L_10010:
        /*006c*/ 	.word	0x00000000
        /*0070*/ 	.short	0x0000
        /*0072*/ 	.short	0x0000
        /*0074*/ 	.byte	0x00, 0xf0, 0x11, 0x00


	//----- nvinfo : EIATTR_SPARSE_MMA_MASK
	.align		4
.L_10011:
        /*0078*/ 	.byte	0x03, 0x50
        /*007a*/ 	.short	0x0000


	//----- nvinfo : EIATTR_MAXREG_COUNT
	.align		4
        /*007c*/ 	.byte	0x03, 0x1b
        /*007e*/ 	.short	0x00ff


	//----- nvinfo : EIATTR_MERCURY_ISA_VERSION
	.align		4
        /*0080*/ 	.byte	0x03, 0x5f
        /*0082*/ 	.short	0x0101


	//----- nvinfo : EIATTR_EXIT_INSTR_OFFSETS
	.align		4
        /*0084*/ 	.byte	0x04, 0x1c
        /*0086*/ 	.short	(.L_10013 - .L_10012)


	//   ....[0]....
.L_10012:
        /*0088*/ 	.word	0x00000810


	//   ....[1]....
        /*008c*/ 	.word	0x00000870


	//----- nvinfo : EIATTR_MAX_THREADS
	.align		4
.L_10013:
        /*0090*/ 	.byte	0x04, 0x05
        /*0092*/ 	.short	(.L_10015 - .L_10014)
.L_10014:
        /*0094*/ 	.word	0x00000080
        /*0098*/ 	.word	0x00000001
        /*009c*/ 	.word	0x00000001


	//----- nvinfo : EIATTR_CRS_STACK_SIZE
	.align		4
.L_10015:
        /*00a0*/ 	.byte	0x04, 0x1e
        /*00a2*/ 	.short	(.L_10017 - .L_10016)
.L_10016:
        /*00a4*/ 	.word	0x00000000


	//----- nvinfo : EIATTR_CBANK_PARAM_SIZE
	.align		4
.L_10017:
        /*00a8*/ 	.byte	0x03, 0x19
        /*00aa*/ 	.short	0x0024


	//----- nvinfo : EIATTR_PARAM_CBANK
	.align		4
        /*00ac*/ 	.byte	0x04, 0x0a
        /*00ae*/ 	.short	(.L_10019 - .L_10018)
	.align		4
.L_10018:
        /*00b0*/ 	.word	index@(.nv.constant0._ZN2at6native27unrolled_elementwise_kernelINS0_13BinaryFunctorIhhhZZZNS0_21remainder_kernel_cudaERNS_18TensorIteratorBaseEENKUlvE_clEvENKUlvE_clEvEUlhhE_EESt5arrayIPcLm3EELi4E23TrivialOffsetCalculatorILi2EjESC_ILi1EjENS0_6memory15LoadWithoutCastENSF_16StoreWithoutCastEEEviT_T0_T2_T3_T4_T5_)
        /*00b4*/ 	.short	0x0210
        /*00b6*/ 	.short	0x0024


	//----- nvinfo : EIATTR_SW_WAR
	.align		4
.L_10019:
        /*00b8*/ 	.byte	0x04, 0x36
        /*00ba*/ 	.short	(.L_10021 - .L_10020)
.L_10020:
        /*00bc*/ 	.word	0x00000008
.L_10021:


//--------------------- .nv.info._ZN2at6native29vectorized_elementwise_kernelILi2ENS0_13BinaryFunctorIhhhZZZNS0_21remainder_kernel_cudaERNS_18TensorIteratorBaseEENKUlvE_clEvENKUlvE_clEvEUlhhE_EESt5arrayIPcLm3EEEEviT0_T1_ --------------------------
	.section	.nv.info._ZN2at6native29vectorized_elementwise_kernelILi2ENS0_13BinaryFunctorIhhhZZZNS0_21remainder_kernel_cudaERNS_18TensorIteratorBaseEENKUlvE_clEvENKUlvE_clEvEUlhhE_EESt5arrayIPcLm3EEEEviT0_T1_,"",@"SHT_CUDA_INFO"
	.sectionflags	@""
	.align	4


	//----- nvinfo : EIATTR_CUDA_API_VERSION
	.align		4
        /*0000*/ 	.byte	0x04, 0x37
        /*0002*/ 	.short	(.L_10023 - .L_10022)
.L_10022:
        /*0004*/ 	.word	0x00000082


	//----- nvinfo : EIATTR_KPARAM_INFO
	.align		4
.L_10023:
        /*0008*/ 	.byte	0x04, 0x17
        /*000a*/ 	.short	(.L_10025 - .L_10024)
.L_10024:
        /*000c*/ 	.word	0x00000000
        /*0010*/ 	.short	0x0002
        /*0012*/ 	.short	0x0008
        /*0014*/ 	.byte	0x00, 0xf0, 0x61, 0x00


	//----- nvinfo : EIATTR_KPARAM_INFO
	.align		4
.L_10025:
        /*0018*/ 	.byte	0x04, 0x17
        /*001a*/ 	.short	(.L_10027 - .L_10026)
.L_10026:
        /*001c*/ 	.word	0x00000000
        /*0020*/ 	.short	0x0001
        /*0022*/ 	.short	0x0004
        /*0024*/ 	.byte	0x00, 0xf0, 0x05, 0x00


	//----- nvinfo : EIATTR_KPARAM_INFO
	.align		4
.L_10027:
        /*0028*/ 	.byte	0x04, 0x17
        /*002a*/ 	.short	(.L_10029 - .L_10028)
.L_10028:
        /*002c*/ 	.word	0x00000000
        /*0030*/ 	.short	0x0000
        /*0032*/ 	.short	0x0000
        /*0034*/ 	.byte	0x00, 0xf0, 0x11, 0x00


	//----- nvinfo : EIATTR_SPARSE_MMA_MASK
	.align		4
.L_10029:
        /*0038*/ 	.byte	0x03, 0x50
        /*003a*/ 	.short	0x0000


	//----- nvinfo : EIATTR_MAXREG_COUNT
	.align		4
        /*003c*/ 	.byte	0x03, 0x1b
        /*003e*/ 	.short	0x00ff


	//----- nvinfo : EIATTR_MERCURY_ISA_VERSION
	.align		4
        /*0040*/ 	.byte	0x03, 0x5f
        /*0042*/ 	.short	0x0101


	//----- nvinfo : EIATTR_EXIT_INSTR_OFFSETS
	.align		4
        /*0044*/ 	.byte	0x04, 0x1c
        /*0046*/ 	.short	(.L_10031 - .L_10030)


	//   ....[0]....
.L_10030:
        /*0048*/ 	.word	0x000008a0


	//   ....[1]....
        /*004c*/ 	.word	0x000018f0


	//   ....[2]....
        /*0050*/ 	.word	0x00001950


	//----- nvinfo : EIATTR_MAX_THREADS
	.align		4
.L_10031:
        /*0054*/ 	.byte	0x04, 0x05
        /*0056*/ 	.short	(.L_10033 - .L_10032)
.L_10032:
        /*0058*/ 	.word	0x00000080
        /*005c*/ 	.word	0x00000001
        /*0060*/ 	.word	0x00000001


	//----- nvinfo : EIATTR_CRS_STACK_SIZE
	.align		4
.L_10033:
        /*0064*/ 	.byte	0x04, 0x1e
        /*0066*/ 	.short	(.L_10035 - .L_10034)
.L_10034:
        /*0068*/ 	.word	0x00000000


	//----- nvinfo : EIATTR_CBANK_PARAM_SIZE
	.align		4
.L_10035:
        /*006c*/ 	.byte	0x03, 0x19
        /*006e*/ 	.short	0x0020


	//----- nvinfo : EIATTR_PARAM_CBANK
	.align		4
        /*0070*/ 	.byte	0x04, 0x0a
        /*0072*/ 	.short	(.L_10037 - .L_10036)
	.align		4
.L_10036:
        /*0074*/ 	.word	index@(.nv.constant0._ZN2at6native29vectorized_elementwise_kernelILi2ENS0_13BinaryFunctorIhhhZZZNS0_21remainder_kernel_cudaERNS_18TensorIteratorBaseEENKUlvE_clEvENKUlvE_clEvEUlhhE_EESt5arrayIPcLm3EEEEviT0_T1_)
        /*0078*/ 	.short	0x0210
        /*007a*/ 	.short	0x0020


	//----- nvinfo : EIATTR_SW_WAR
	.align		4
.L_10037:
        /*007c*/ 	.byte	0x04, 0x36
        /*007e*/ 	.short	(.L_10039 - .L_10038)
.L_10038:
        /*0080*/ 	.word	0x00000008
.L_10039:


//--------------------- .nv.info._ZN2at6native29vectorized_elementwise_kernelILi4ENS0_13BinaryFunctorIhhhZZZNS0_21remainder_kernel_cudaERNS_18TensorIteratorBaseEENKUlvE_clEvENKUlvE_clEvEUlhhE_EESt5arrayIPcLm3EEEEviT0_T1_ --------------------------
	.section	.nv.info._ZN2at6native29vectorized_elementwise_kernelILi4ENS0_13BinaryFunctorIhhhZZZNS0_21remainder_kernel_cudaERNS_18TensorIteratorBaseEENKUlvE_clEvENKUlvE_clEvEUlhhE_EESt5arrayIPcLm3EEEEviT0_T1_,"",@"SHT_CUDA_INFO"
	.sectionflags	@""
	.align	4


	//----- nvinfo : EIATTR_CUDA_API_VERSION
	.align		4
        /*0000*/ 	.byte	0x04, 0x37
        /*0002*/ 	.short	(.L_10041 - .L_10040)
.L_10040:
        /*0004*/ 	.word	0x00000082


	//----- nvinfo : EIATTR_KPARAM_INFO
	.align		4
.L_10041:
        /*0008*/ 	.byte	0x04, 0x17
        /*000a*/ 	.short	(.L_10043 - .L_10042)
.L_10042:
        /*000c*/ 	.word	0x00000000
        /*0010*/ 	.short	0x0002
        /*0012*/ 	.short	0x0008
        /*0014*/ 	.byte	0x00, 0xf0, 0x61, 0x00


	//----- nvinfo : EIATTR_KPARAM_INFO
	.align		4
.L_10043:
        /*0018*/ 	.byte	0x04, 0x17
        /*001a*/ 	.short	(.L_10045 - .L_10044)
.L_10044:
        /*001c*/ 	.word	0x00000000
        /*0020*/ 	.short	0x0001
        /*0022*/ 	.short	0x0004
        /*0024*/ 	.byte	0x00, 0xf0, 0x05, 0x00


	//----- nvinfo : EIATTR_KPARAM_INFO
	.align		4
.L_10045:
        /*0028*/ 	.byte	0x04, 0x17
        /*002a*/ 	.short	(.L_10047 - .L_10046)
.L_10046:
        /*002c*/ 	.word	0x00000000
        /*0030*/ 	.short	0x0000
        /*0032*/ 	.short	0x0000
        /*0034*/ 	.byte	0x00, 0xf0, 0x11, 0x00


	//----- nvinfo : EIATTR_SPARSE_MMA_MASK
	.align		4
.L_10047:
        /*0038*/ 	.byte	0x03, 0x50
        /*003a*/ 	.short	0x0000


	//----- nvinfo : EIATTR_MAXREG_COUNT
	.align		4
        /*003c*/ 	.byte	0x03, 0x1b
        /*003e*/ 	.short	0x00ff


	//----- nvinfo : EIATTR_MERCURY_ISA_VERSION
	.align		4
        /*0040*/ 	.byte	0x03, 0x5f
        /*0042*/ 	.short	0x0101


	//----- nvinfo : EIATTR_EXIT_INSTR_OFFSETS
	.align		4
        /*0044*/ 	.byte	0x04, 0x1c
        /*0046*/ 	.short	(.L_10049 - .L_10048)


	//   ....[0]....
.L_10048:
        /*0048*/ 	.word	0x00000860


	//   ....[1]....
        /*004c*/ 	.word	0x000018b0


	//   ....[2]....
        /*0050*/ 	.word	0x00001910


	//----- nvinfo : EIATTR_MAX_THREADS
	.align		4
.L_10049:
        /*0054*/ 	.byte	0x04, 0x05
        /*0056*/ 	.short	(.L_10051 - .L_10050)
.L_10050:
        /*0058*/ 	.word	0x00000080
        /*005c*/ 	.word	0x00000001
        /*0060*/ 	.word	0x00000001


	//----- nvinfo : EIATTR_CRS_STACK_SIZE
	.align		4
.L_10051:
        /*0064*/ 	.byte	0x04, 0x1e
        /*0066*/ 	.short	(.L_10053 - .L_10052)
.L_10052:
        /*0068*/ 	.word	0x00000000


	//----- nvinfo : EIATTR_CBANK_PARAM_SIZE
	.align		4
.L_10053:
        /*006c*/ 	.byte	0x03, 0x19
        /*006e*/ 	.short	0x0020


	//----- nvinfo : EIATTR_PARAM_CBANK
	.align		4
        /*0070*/ 	.byte	0x04, 0x0a
        /*0072*/ 	.short	(.L_10055 - .L_10054)
	.align		4
.L_10054:
        /*0074*/ 	.word	index@(.nv.constant0._ZN2at6native29vectorized_elementwise_kernelILi4ENS0_13BinaryFunctorIhhhZZZNS0_21remainder_kernel_cudaERNS_18TensorIteratorBaseEENKUlvE_clEvENKUlvE_clEvEUlhhE_EESt5arrayIPcLm3EEEEviT0_T1_)
        /*0078*/ 	.short	0x0210
        /*007a*/ 	.short	0x0020


	//----- nvinfo : EIATTR_SW_WAR
	.align		4
.L_10055:
        /*007c*/ 	.byte	0x04, 0x36
        /*007e*/ 	.short	(.L_10057 - .L_10056)
.L_10056:
        /*0080*/ 	.word	0x00000008
.L_10057:


//--------------------- .nv.info._ZN2at6native29vectorized_elementwise_kernelILi8ENS0_13BinaryFunctorIhhhZZZNS0_21remainder_kernel_cudaERNS_18TensorIteratorBaseEENKUlvE_clEvENKUlvE_clEvEUlhhE_EESt5arrayIPcLm3EEEEviT0_T1_ --------------------------
	.section	.nv.info._ZN2at6native29vectorized_elementwise_kernelILi8ENS0_13BinaryFunctorIhhhZZZNS0_21remainder_kernel_cudaERNS_18TensorIteratorBaseEENKUlvE_clEvENKUlvE_clEvEUlhhE_EESt5arrayIPcLm3EEEEviT0_T1_,"",@"SHT_CUDA_INFO"
	.sectionflags	@""
	.align	4


	//----- nvinfo : EIATTR_CUDA_API_VERSION
	.align		4
        /*0000*/ 	.byte	0x04, 0x37
        /*0002*/ 	.short	(.L_10059 - .L_10058)
.L_10058:
        /*0004*/ 	.word	0x00000082


	//----- nvinfo : EIATTR_KPARAM_INFO
	.align		4
.L_10059:
        /*0008*/ 	.byte	0x04, 0x17
        /*000a*/ 	.short	(.L_10061 - .L_10060)
.L_10060:
        /*000c*/ 	.word	0x00000000
        /*0010*/ 	.short	0x0002
        /*0012*/ 	.short	0x0008
        /*0014*/ 	.byte	0x00, 0xf0, 0x61, 0x00


	//----- nvinfo : EIATTR_KPARAM_INFO
	.align		4
.L_10061:
        /*0018*/ 	.byte	0x04, 0x17
        /*001a*/ 	.short	(.L_10063 - .L_10062)
.L_10062:
        /*001c*/ 	.word	0x00000000
        /*0020*/ 	.short	0x0001
        /*0022*/ 	.short	0x0004
        /*0024*/ 	.byte	0x00, 0xf0, 0x05, 0x00


	//----- nvinfo : EIATTR_KPARAM_INFO
	.align		4
.L_10063:
        /*0028*/ 	.byte	0x04, 0x17
        /*002a*/ 	.short	(.L_10065 - .L_10064)
.L_10064:
        /*002c*/ 	.word	0x00000000
        /*0030*/ 	.short	0x0000
        /*0032*/ 	.short	0x0000
        /*0034*/ 	.byte	0x00, 0xf0, 0x11, 0x00


	//----- nvinfo : EIATTR_SPARSE_MMA_MASK
	.align		4
.L_10065:
        /*0038*/ 	.byte	0x03, 0x50
        /*003a*/ 	.short	0x0000


	//----- nvinfo : EIATTR_MAXREG_COUNT
	.align		4
        /*003c*/ 	.byte	0x03, 0x1b
        /*003e*/ 	.short	0x00ff


	//----- nvinfo : EIATTR_MERCURY_ISA_VERSION
	.align		4
        /*0040*/ 	.byte	0x03, 0x5f
        /*0042*/ 	.short	0x0101


	//----- nvinfo : EIATTR_EXIT_INSTR_OFFSETS
	.align		4
        /*0044*/ 	.byte	0x04, 0x1c
        /*0046*/ 	.short	(.L_10067 - .L_10066)


	//   ....[0]....
.L_10066:
        /*0048*/ 	.word	0x000008e0


	//   ....[1]....
        /*004c*/ 	.word	0x00001930


	//   ....[2]....
        /*0050*/ 	.word	0x00001990


	//----- nvinfo : EIATTR_MAX_THREADS
	.align		4
.L_10067:
        /*0054*/ 	.byte	0x04, 0x05
        /*0056*/ 	.short	(.L_10069 - .L_10068)
.L_10068:
        /*0058*/ 	.word	0x00000080
        /*005c*/ 	.word	0x00000001
        /*0060*/ 	.word	0x00000001


	//----- nvinfo : EIATTR_CRS_STACK_SIZE
	.align		4
.L_10069:
        /*0064*/ 	.byte	0x04, 0x1e
        /*0066*/ 	.short	(.L_10071 - .L_10070)
.L_10070:
        /*0068*/ 	.word	0x00000000


	//----- nvinfo : EIATTR_CBANK_PARAM_SIZE
	.align		4
.L_10071:
        /*006c*/ 	.byte	0x03, 0x19
        /*006e*/ 	.short	0x0020


	//----- nvinfo : EIATTR_PARAM_CBANK
	.align		4
        /*0070*/ 	.byte	0x04, 0x0a
        /*0072*/ 	.short	(.L_10073 - .L_10072)
	.align		4
.L_10072:
        /*0074*/ 	.word	index@(.nv.constant0._ZN2at6native29vectorized_elementwise_kernelILi8ENS0_13BinaryFunctorIhhhZZZNS0_21remainder_kernel_cudaERNS_18TensorIteratorBaseEENKUlvE_clEvENKUlvE_clEvEUlhhE_EESt5arrayIPcLm3EEEEviT0_T1_)
        /*0078*/ 	.short	0x0210
        /*007a*/ 	.short	0x0020


	//----- nvinfo : EIATTR_SW_WAR
	.align		4
.L_10073:
        /*007c*/ 	.byte	0x04, 0x36
        /*007e*/ 	.short	(.L_10075 - .L_10074)
.L_10074:
        /*0080*/ 	.word	0x00000008
.L_10075:


//--------------------- .nv.info._ZN2at6native18elementwise_kernelILi128ELi4EZNS0_15gpu_kernel_implINS0_13BUnaryFunctorIhhhZZZNS0_21remainder_kernel_cudaERNS_18TensorIteratorBaseEENKUlvE_clEvENKUlvE_clEvEUlhhE_EEEEvS5_RKT_EUliE_EEviT1_ --------------------------
	.section	.nv.info._ZN2at6native18elementwise_kernelILi128ELi4EZNS0_15gpu_kernel_implINS0_13BUnaryFunctorIhhhZZZNS0_21remainder_kernel_cudaERNS_18TensorIteratorBaseEENKUlvE_clEvENKUlvE_clEvEUlhhE_EEEEvS5_RKT_EUliE_EEviT1_,"",@"SHT_CUDA_INFO"
	.sectionflags	@""
	.align	4


	//----- nvinfo : EIATTR_CUDA_API_VERSION
	.align		4
        /*0000*/ 	.byte	0x04, 0x37
        /*0002*/ 	.short	(.L_10077 - .L_10076)
.L_10076:
        /*0004*/ 	.word	0x00000082


	//----- nvinfo : EIATTR_KPARAM_INFO
	.align		4
.L_10077:
        /*0008*/ 	.byte	0x04, 0x17
        /*000a*/ 	.short	(.L_10079 - .L_10078)
.L_10078:
        /*000c*/ 	.word	0x00000000
        /*0010*/ 	.short	0x0001
        /*0012*/ 	.short	0x0008
        /*0014*/ 	.byte	0x00, 0xf0, 0x61, 0x08


	//----- nvinfo : EIATTR_KPARAM_INFO
	.align		4
.L_10079:
        /*0018*/ 	.byte	0x04, 0x17
        /*001a*/ 	.short	(.L_10081 - .L_10080)
.L_10080:
        /*001c*/ 	.word	0x00000000
        /*0020*/ 	.short	0x0000
        /*0022*/ 	.short	0x0000
        /*0024*/ 	.byte	0x00, 0xf0, 0x11, 0x00


	//----- nvinfo : EIATTR_SPARSE_MMA_MASK
	.align		4
.L_10081:
        /*0028*/ 	.byte	0x03, 0x50
        /*002a*/ 	.short	0x0000


	//----- nvinfo : EIATTR_MAXREG_COUNT
	.align		4
        /*002c*/ 	.byte	0x03, 0x1b
        /*002e*/ 	.short	0x0080


	//----- nvinfo : EIATTR_EXTERNS
	.align		4
        /*0030*/ 	.byte	0x04, 0x0f
        /*0032*/ 	.short	(.L_10083 - .L_10082)


	//   ....[0]....
	.align		4
.L_10082:
        /*0034*/ 	.word	index@(__assertfail)


	//----- nvinfo : EIATTR_MERCURY_ISA_VERSION
	.align		4
.L_10083:
        /*0038*/ 	.byte	0x03, 0x5f
        /*003a*/ 	.short	0x0101


	//----- nvinfo : EIATTR_SYSCALL_OFFSETS
	.align		4
        /*003c*/ 	.byte	0x04, 0x46
        /*003e*/ 	.short	(.L_10085 - .L_10084)


	//   ....[0]....
.L_10084:
        /*0040*/ 	.word	0x00002220


	//   ....[1]....
        /*0044*/ 	.word	0x00003130


	//   ....[2]....
        /*0048*/ 	.word	0x000053a0


	//   ....[3]....
        /*004c*/ 	.word	0x000062b0


	//   ....[4]....
        /*0050*/ 	.word	0x00008510


	//   ....[5]....
        /*0054*/ 	.word	0x00009420


	//   ....[6]....
        /*0058*/ 	.word	0x0000b670


	//   ....[7]....
        /*005c*/ 	.word	0x0000c580


	//----- nvinfo : EIATTR_EXIT_INSTR_OFFSETS
	.align		4
.L_10085:
        /*0060*/ 	.byte	0x04, 0x1c
        /*0062*/ 	.short	(.L_10087 - .L_10086)


	//   ....[0]....
.L_10086:
        /*0064*/ 	.word	0x000094e0


	//   ....[1]....
        /*0068*/ 	.word	0x0000b830


	//   ....[2]....
        /*006c*/ 	.word	0x0000b850


	//   ....[3]....
        /*0070*/ 	.word	0x0000b8f0


	//   ....[4]....
        /*0074*/ 	.word	0x0000b920


	//   ....[5]....
        /*0078*/ 	.word	0x0000b940


	//   ....[6]....
        /*007c*/ 	.word	0x0000b9d0


	//   ....[7]....
        /*0080*/ 	.word	0x0000ba10


	//   ....[8]....
        /*0084*/ 	.word	0x0000bab0


	//   ....[9]....
        /*0088*/ 	.word	0x0000bb00


	//   ....[10]....
        /*008c*/ 	.word	0x0000bb30


	//   ....[11]....
        /*0090*/ 	.word	0x0000bc00


	//   ....[12]....
        /*0094*/ 	.word	0x0000bc40


	//   ....[13]....
        /*0098*/ 	.word	0x0000bdd0


	//   ....[14]....
        /*009c*/ 	.word	0x0000bf30


	//   ....[15]....
        /*00a0*/ 	.word	0x0000bf70


	//   ....[16]....
        /*00a4*/ 	.word	0x0000c010


	//   ....[17]....
        /*00a8*/ 	.word	0x0000c190


	//   ....[18]....
        /*00ac*/ 	.word	0x0000c310


	//   ....[19]....
        /*00b0*/ 	.word	0x0000c480


	//   ....[20]....
        /*00b4*/ 	.word	0x0000c590


	//   ....[21]....
        /*00b8*/ 	.word	0x0000c5d0


	//   ....[22]....
        /*00bc*/ 	.word	0x0000c600


	//----- nvinfo : EIATTR_MAX_THREADS
	.align		4
.L_10087:
        /*00c0*/ 	.byte	0x04, 0x05
        /*00c2*/ 	.short	(.L_10089 - .L_10088)
.L_10088:
        /*00c4*/ 	.word	0x00000080
        /*00c8*/ 	.word	0x00000001
        /*00cc*/ 	.word	0x00000001


	//----- nvinfo : EIATTR_CRS_STACK_SIZE
	.align		4
.L_10089:
        /*00d0*/ 	.byte	0x04, 0x1e
        /*00d2*/ 	.short	(.L_10091 - .L_10090)
.L_10090:
        /*00d4*/ 	.word	0x00000000


	//----- nvinfo : EIATTR_CBANK_PARAM_SIZE
	.align		4
.L_10091:
        /*00d8*/ 	.byte	0x03, 0x19
        /*00da*/ 	.short	0x0220


	//----- nvinfo : EIATTR_PARAM_CBANK
	.align		4
        /*00dc*/ 	.byte	0x04, 0x0a
        /*00de*/ 	.short	(.L_10093 - .L_10092)
	.align		4
.L_10092:
        /*00e0*/ 	.word	index@(.nv.constant0._ZN2at6native18elementwise_kernelILi128ELi4EZNS0_15gpu_kernel_implINS0_13BUnaryFunctorIhhhZZZNS0_21remainder_kernel_cudaERNS_18TensorIteratorBaseEENKUlvE_clEvENKUlvE_clEvEUlhhE_EEEEvS5_RKT_EUliE_EEviT1_)
        /*00e4*/ 	.short	0x0210
        /*00e6*/ 	.short	0x0220


	//----- nvinfo : EIATTR_SW_WAR
	.align		4
.L_10093:
        /*00e8*/ 	.byte	0x04, 0x36
        /*00ea*/ 	.short	(.L_10095 - .L_10094)
.L_10094:
        /*00ec*/ 	.word	0x00000008
.L_10095:


//--------------------- .nv.info._ZN2at6native27unrolled_elementwise_kernelINS0_13BUnaryFunctorIhhhZZZNS0_21remainder_kernel_cudaERNS_18TensorIteratorBaseEENKUlvE_clEvENKUlvE_clEvEUlhhE_EESt5arrayIPcLm2EELi4E23TrivialOffsetCalculatorILi1EjESD_NS0_6memory12LoadWithCastILi1EEENSE_13StoreWithCastILi1EEEEEviT_T0_T2_T3_T4_T5_ --------------------------
	.section	.nv.info._ZN2at6native27unrolled_elementwise_kernelINS0_13BUnaryFunctorIhhhZZZNS0_21remainder_kernel_cudaERNS_18TensorIteratorBaseEENKUlvE_clEvENKUlvE_clEvEUlhhE_EESt5arrayIPcLm2EELi4E23TrivialOffsetCalculatorILi1EjESD_NS0_6memory12LoadWithCastILi1EEENSE_13StoreWithCastILi1EEEEEviT_T0_T2_T3_T4_T5_,"",@"SHT_CUDA_INFO"
	.sectionflags	@""
	.align	4


	//----- nvinfo : EIATTR_CUDA_API_VERSION
	.align		4
        /*0000*/ 	.byte	0x04, 0x37
        /*0002*/ 	.short	(.L_10097 - .L_10096)
.L_10096:
        /*0004*/ 	.word	0x00000082


	//----- nvinfo : EIATTR_KPARAM_INFO
	.align		4
.L_10097:
        /*0008*/ 	.byte	0x04, 0x17
        /*000a*/ 	.short	(.L_10099 - .L_10098)
.L_10098:
        /*000c*/ 	.word	0x00000000
        /*0010*/ 	.short	0x0006
        /*0012*/ 	.short	0x0024
        /*0014*/ 	.byte	0x00, 0xf0, 0x21, 0x00


	//----- nvinfo : EIATTR_KPARAM_INFO
	.align		4
.L_10099:
        /*0018*/ 	.byte	0x04, 0x17
        /*001a*/ 	.short	(.L_10101 - .L_10100)
.L_10100:
        /*001c*/ 	.word	0x00000000
        /*0020*/ 	.short	0x0005
        /*0022*/ 	.short	0x001c
        /*0024*/ 	.byte	0x00, 0xf0, 0x21, 0x00


	//----- nvinfo : EIATTR_KPARAM_INFO
	.align		4
.L_10101:
        /*0028*/ 	.byte	0x04, 0x17
        /*002a*/ 	.short	(.L_10103 - .L_10102)
.L_10102:
        /*002c*/ 	.word	0x00000000
        /*0030*/ 	.short	0x0004
        /*0032*/ 	.short	0x0019
        /*0034*/ 	.byte	0x00, 0xf0, 0x05, 0x00


	//----- nvinfo : EIATTR_KPARAM_INFO
	.align		4
.L_10103:
        /*0038*/ 	.byte	0x04, 0x17
        /*003a*/ 	.short	(.L_10105 - .L_10104)
.L_10104:
        /*003c*/ 	.word	0x00000000
        /*0040*/ 	.short	0x0003
        /*0042*/ 	.short	0x0018
        /*0044*/ 	.byte	0x00, 0xf0, 0x05, 0x00


	//----- nvinfo : EIATTR_KPARAM_INFO
	.align		4
.L_10105:
        /*0048*/ 	.byte	0x04, 0x17
        /*004a*/ 	.short	(.L_10107 - .L_10106)
.L_10106:
        /*004c*/ 	.word	0x00000000
        /*0050*/ 	.short	0x0002
        /*0052*/ 	.short	0x0008
        /*0054*/ 	.byte	0x00, 0xf0, 0x41, 0x00


	//----- nvinfo : EIATTR_KPARAM_INFO
	.align		4
.L_10107:
        /*0058*/ 	.byte	0x04, 0x17
        /*005a*/ 	.short	(.L_10109 - .L_10108)
.L_10108:
        /*005c*/ 	.word	0x00000000
        /*0060*/ 	.short	0x0001
        /*0062*/ 	.short	0x0004
        /*0064*/ 	.byte	0x00, 0xf0, 0x09, 0x00


	//----- nvinfo : EIATTR_KPARAM_INFO
	.align		4
.L_10109:
        /*0068*/ 	.byte	0x04, 0x17
        /*006a*/ 	.short	(.L_10111 - .L_10110)
.L_10110:
        /*006c*/ 	.word	0x00000000
        /*0070*/ 	.short	0x0000
        /*0072*/ 	.short	0x0000
        /*0074*/ 	.byte	0x00, 0xf0, 0x11, 0x00


	//----- nvinfo : EIATTR_SPARSE_MMA_MASK
	.align		4
.L_10111:
        /*0078*/ 	.byte	0x03, 0x50
        /*007a*/ 	.short	0x0000


	//----- nvinfo : EIATTR_MAXREG_COUNT
	.align		4
        /*007c*/ 	.byte	0x03, 0x1b
        /*007e*/ 	.short	0x00ff


	//----- nvinfo : EIATTR_EXTERNS
	.align		4
        /*0080*/ 	.byte	0x04, 0x0f
        /*0082*/ 	.short	(.L_10113 - .L_10112)


	//   ....[0]....
	.align		4
.L_10112:
        /*0084*/ 	.word	index@(__assertfail)


	//----- nvinfo : EIATTR_MERCURY_ISA_VERSION
	.align		4
.L_10113:
        /*0088*/ 	.byte	0x03, 0x5f
        /*008a*/ 	.short	0x0101


	//----- nvinfo : EIATTR_SYSCALL_OFFSETS
	.align		4
        /*008c*/ 	.byte	0x04, 0x46
        /*008e*/ 	.short	(.L_10115 - .L_10114)


	//   ....[0]....
.L_10114:
        /*0090*/ 	.word	0x00000f50


	//   ....[1]....
        /*0094*/ 	.word	0x00001ea0


	//   ....[2]....
        /*0098*/ 	.word	0x00002e00


	//   ....[3]....
        /*009c*/ 	.word	0x00003d40


	//   ....[4]....
        /*00a0*/ 	.word	0x00004fd0


	//   ....[5]....
        /*00a4*/ 	.word	0x00005fe0


	//   ....[6]....
        /*00a8*/ 	.word	0x00006fd0


	//   ....[7]....
        /*00ac*/ 	.word	0x00007fc0


	//----- nvinfo : EIATTR_EXIT_INSTR_OFFSETS
	.align		4
.L_10115:
        /*00b0*/ 	.byte	0x04, 0x1c
        /*00b2*/ 	.short	(.L_10117 - .L_10116)


	//   ....[0]....
.L_10116:
        /*00b4*/ 	.word	0x00007080


	//   ....[1]....
        /*00b8*/ 	.word	0x000071b0


	//   ....[2]....
        /*00bc*/ 	.word	0x000071d0


	//   ....[3]....
        /*00c0*/ 	.word	0x00007270


	//   ....[4]....
        /*00c4*/ 	.word	0x000072a0


	//   ....[5]....
        /*00c8*/ 	.word	0x000072d0


	//   ....[6]....
        /*00cc*/ 	.word	0x00007370


	//   ....[7]....
        /*00d0*/ 	.word	0x000073c0


	//   ....[8]....
        /*00d4*/ 	.word	0x00007470


	//   ....[9]....
        /*00d8*/ 	.word	0x000074d0


	//   ....[10]....
        /*00dc*/ 	.word	0x00007510


	//   ....[11]....
        /*00e0*/ 	.word	0x000075d0


	//   ....[12]....
        /*00e4*/ 	.word	0x00007620


	//   ....[13]....
        /*00e8*/ 	.word	0x000077c0


	//   ....[14]....
        /*00ec*/ 	.word	0x00007930


	//   ....[15]....
        /*00f0*/ 	.word	0x00007980


	//   ....[16]....
        /*00f4*/ 	.word	0x00007a30


	//   ....[17]....
        /*00f8*/ 	.word	0x00007bc0


	//   ....[18]....
        /*00fc*/ 	.word	0x00007d50


	//   ....[19]....
        /*0100*/ 	.word	0x00007ec0


	//   ....[20]....
        /*0104*/ 	.word	0x00007fd0


	//   ....[21]....
        /*0108*/ 	.word	0x00008010


	//   ....[22]....
        /*010c*/ 	.word	0x00008040


	//----- nvinfo : EIATTR_MAX_THREADS
	.align		4
.L_10117:
        /*0110*/ 	.byte	0x04, 0x05
        /*0112*/ 	.short	(.L_10119 - .L_10118)
.L_10118:
        /*0114*/ 	.word	0x00000080
        /*0118*/ 	.word	0x00000001
        /*011c*/ 	.word	0x00000001


	//----- nvinfo : EIATTR_CRS_STACK_SIZE
	.align		4
.L_10119:
        /*0120*/ 	.byte	0x04, 0x1e
        /*0122*/ 	.short	(.L_10121 - .L_10120)
.L_10120:
        /*0124*/ 	.word	0x00000000


	//----- nvinfo : EIATTR_CBANK_PARAM_SIZE
	.align		4
.L_10121:
        /*0128*/ 	.byte	0x03, 0x19
        /*012a*/ 	.short	0x002c


	//----- nvinfo : EIATTR_PARAM_CBANK
	.align		4
        /*012c*/ 	.byte	0x04, 0x0a
        /*012e*/ 	.short	(.L_10123 - .L_10122)
	.align		4
.L_10122:
        /*0130*/ 	.word	index@(.nv.constant0._ZN2at6native27unrolled_elementwise_kernelINS0_13BUnaryFunctorIhhhZZZNS0_21remainder_kernel_cudaERNS_18TensorIteratorBaseEENKUlvE_clEvENKUlvE_clEvEUlhhE_EESt5arrayIPcLm2EELi4E23TrivialOffsetCalculatorILi1EjESD_NS0_6memory12LoadWithCastILi1EEENSE_13StoreWithCastILi1EEEEEviT_T0_T2_T3_T4_T5_)
        /*0134*/ 	.short	0x0210
        /*0136*/ 	.short	0x002c


	//----- nvinfo : EIATTR_SW_WAR
	.align		4
.L_10123:
        /*0138*/ 	.byte	0x04, 0x36
        /*013a*/ 	.short	(.L_10125 - .L_10124)
.L_10124:
        /*013c*/ 	.word	0x00000008
.L_10125:


//--------------------- .nv.info._ZN2at6native18elementwise_kernelILi128ELi4EZNS0_22gpu_kernel_impl_nocastINS0_13BUnaryFunctorIhhhZZZNS0_21remainder_kernel_cudaERNS_18TensorIteratorBaseEENKUlvE_clEvENKUlvE_clEvEUlhhE_EEEEvS5_RKT_EUliE_EEviT1_ --------------------------
	.section	.nv.info._ZN2at6native18elementwise_kernelILi128ELi4EZNS0_22gpu_kernel_impl_nocastINS0_13BUnaryFunctorIhhhZZZNS0_21remainder_kernel_cudaERNS_18TensorIteratorBaseEENKUlvE_clEvENKUlvE_clEvEUlhhE_EEEEvS5_RKT_EUliE_EEviT1_,"",@"SHT_CUDA_INFO"
	.sectionflags	@""
	.align	4


	//----- nvinfo : EIATTR_CUDA_API_VERSION
	.align		4
        /*0000*/ 	.byte	0x04, 0x37
        /*0002*/ 	.short	(.L_10127 - .L_10126)
.L_10126:
        /*0004*/ 	.word	0x00000082


	//----- nvinfo : EIATTR_KPARAM_INFO
	.align		4
.L_10127:
        /*0008*/ 	.byte	0x04, 0x17
        /*000a*/ 	.short	(.L_10129 - .L_10128)
.L_10128:
        /*000c*/ 	.word	0x00000000
        /*0010*/ 	.short	0x0001
        /*0012*/ 	.short	0x0008
        /*0014*/ 	.byte	0x00, 0xf0, 0x61, 0x08


	//----- nvinfo : EIATTR_KPARAM_INFO
	.align		4
.L_10129:
        /*0018*/ 	.byte	0x04, 0x17
        /*001a*/ 	.short	(.L_10131 - .L_10130)
.L_10130:
        /*001c*/ 	.word	0x00000000
        /*0020*/ 	.short	0x0000
        /*0022*/ 	.short	0x0000
        /*0024*/ 	.byte	0x00, 0xf0, 0x11, 0x00


	//----- nvinfo : EIATTR_SPARSE_MMA_MASK
	.align		4
.L_10131:
        /*0028*/ 	.byte	0x03, 0x50
        /*002a*/ 	.short	0x0000


	//----- nvinfo : EIATTR_MAXREG_COUNT
	.align		4
        /*002c*/ 	.byte	0x03, 0x1b
        /*002e*/ 	.short	0x0080


	//----- nvinfo : EIATTR_MERCURY_ISA_VERSION
	.align		4
        /*0030*/ 	.byte	0x03, 0x5f
        /*0032*/ 	.short	0x0101


	//----- nvinfo : EIATTR_EXIT_INSTR_OFFSETS
	.align		4
        /*0034*/ 	.byte	0x04, 0x1c
        /*0036*/ 	.short	(.L_10133 - .L_10132)


	//   ....[0]....
.L_10132:
        /*0038*/ 	.word	0x00003d50


	//   ....[1]....
        /*003c*/ 	.word	0x00005140


	//----- nvinfo : EIATTR_MAX_THREADS
	.align		4
.L_10133:
        /*0040*/ 	.byte	0x04, 0x05
        /*0042*/ 	.short	(.L_10135 - .L_10134)
.L_10134:
        /*0044*/ 	.word	0x00000080
        /*0048*/ 	.word	0x00000001
        /*004c*/ 	.word	0x00000001


	//----- nvinfo : EIATTR_CRS_STACK_SIZE
	.align		4
.L_10135:
        /*0050*/ 	.byte	0x04, 0x1e
        /*0052*/ 	.short	(.L_10137 - .L_10136)
.L_10136:
        /*0054*/ 	.word	0x00000000


	//----- nvinfo : EIATTR_CBANK_PARAM_SIZE
	.align		4
.L_10137:
        /*0058*/ 	.byte	0x03, 0x19
        /*005a*/ 	.short	0x0220


	//----- nvinfo : EIATTR_PARAM_CBANK
	.align		4
        /*005c*/ 	.byte	0x04, 0x0a
        /*005e*/ 	.short	(.L_10139 - .L_10138)
	.align		4
.L_10138:
        /*0060*/ 	.word	index@(.nv.constant0._ZN2at6native18elementwise_kernelILi128ELi4EZNS0_22gpu_kernel_impl_nocastINS0_13BUnaryFunctorIhhhZZZNS0_21remainder_kernel_cudaERNS_18TensorIteratorBaseEENKUlvE_clEvENKUlvE_clEvEUlhhE_EEEEvS5_RKT_EUliE_EEviT1_)
        /*0064*/ 	.short	0x0210
        /*0066*/ 	.short	0x0220


	//----- nvinfo : EIATTR_SW_WAR
	.align		4
.L_10139:
        /*0068*/ 	.byte	0x04, 0x36
        /*006a*/ 	.short	(.L_10141 - .L_10140)
.L_10140:
        /*006c*/ 	.word	0x00000008
.L_10141:


//--------------------- .nv.info._ZN2at6native27unrolled_elementwise_kernelINS0_13BUnaryFunctorIhhhZZZNS0_21remainder_kernel_cudaERNS_18TensorIteratorBaseEENKUlvE_clEvENKUlvE_clEvEUlhhE_EESt5arrayIPcLm2EELi4E23TrivialOffsetCalculatorILi1EjESD_NS0_6memory15LoadWithoutCastENSE_16StoreWithoutCastEEEviT_T0_T2_T3_T4_T5_ --------------------------
	.section	.nv.info._ZN2at6native27unrolled_elementwise_kernelINS0_13BUnaryFunctorIhhhZZZNS0_21remainder_kernel_cudaERNS_18TensorIteratorBaseEENKUlvE_clEvENKUlvE_clEvEUlhhE_EESt5arrayIPcLm2EELi4E23TrivialOffsetCalculatorILi1EjESD_NS0_6memory15LoadWithoutCastENSE_16StoreWithoutCastEEEviT_T0_T2_T3_T4_T5_,"",@"SHT_CUDA_INFO"
	.sectionflags	@""
	.align	4


	//----- nvinfo : EIATTR_CUDA_API_VERSION
	.align		4
        /*0000*/ 	.byte	0x04, 0x37
        /*0002*/ 	.short	(.L_10143 - .L_10142)
.L_10142:
        /*0004*/ 	.word	0x00000082


	//----- nvinfo : EIATTR_KPARAM_INFO
	.align		4
.L_10143:
        /*0008*/ 	.byte	0x04, 0x17
        /*000a*/ 	.short	(.L_10145 - .L_10144)
.L_10144:
        /*000c*/ 	.word	0x00000000
        /*0010*/ 	.short	0x0006
        /*0012*/ 	.short	0x001b
        /*0014*/ 	.byte	0x00, 0xf0, 0x05, 0x00


	//----- nvinfo : EIATTR_KPARAM_INFO
	.align		4
.L_10145:
        /*0018*/ 	.byte	0x04, 0x17
        /*001a*/ 	.short	(.L_10147 - .L_10146)
.L_10146:
        /*001c*/ 	.word	0x00000000
        /*0020*/ 	.short	0x0005
        /*0022*/ 	.short	0x001a
        /*0024*/ 	.byte	0x00, 0xf0, 0x05, 0x00


	//----- nvinfo : EIATTR_KPARAM_INFO
	.align		4
.L_10147:
        /*0028*/ 	.byte	0x04, 0x17
        /*002a*/ 	.short	(.L_10149 - .L_10148)
.L_10148:
        /*002c*/ 	.word	0x00000000
        /*0030*/ 	.short	0x0004
        /*0032*/ 	.short	0x0019
        /*0034*/ 	.byte	0x00, 0xf0, 0x05, 0x00


	//----- nvinfo : EIATTR_KPARAM_INFO
	.align		4
.L_10149:
        /*0038*/ 	.byte	0x04, 0x17
        /*003a*/ 	.short	(.L_10151 - .L_10150)
.L_10150:
        /*003c*/ 	.word	0x00000000
        /*0040*/ 	.short	0x0003
        /*0042*/ 	.short	0x0018
        /*0044*/ 	.byte	0x00, 0xf0, 0x05, 0x00


	//----- nvinfo : EIATTR_KPARAM_INFO
	.align		4
.L_10151:
        /*0048*/ 	.byte	0x04, 0x17
        /*004a*/ 	.short	(.L_10153 - .L_10152)
.L_10152:
        /*004c*/ 	.word	0x00000000
        /*0050*/ 	.short	0x0002
        /*0052*/ 	.short	0x0008
        /*0054*/ 	.byte	0x00, 0xf0, 0x41, 0x00


	//----- nvinfo : EIATTR_KPARAM_INFO
	.align		4
.L_10153:
        /*0058*/ 	.byte	0x04, 0x17
        /*005a*/ 	.short	(.L_10155 - .L_10154)
.L_10154:
        /*005c*/ 	.word	0x00000000
        /*0060*/ 	.short	0x0001
        /*0062*/ 	.short	0x0004
        /*0064*/ 	.byte	0x00, 0xf0, 0x09, 0x00


	//----- nvinfo : EIATTR_KPARAM_INFO
	.align		4
.L_10155:
        /*0068*/ 	.byte	0x04, 0x17
        /*006a*/ 	.short	(.L_10157 - .L_10156)
.L_10156:
        /*006c*/ 	.word	0x00000000
        /*0070*/ 	.short	0x0000
        /*0072*/ 	.short	0x0000
        /*0074*/ 	.byte	0x00, 0xf0, 0x11, 0x00


	//----- nvinfo : EIATTR_SPARSE_MMA_MASK
	.align		4
.L_10157:
        /*0078*/ 	.byte	0x03, 0x50
        /*007a*/ 	.short	0x0000


	//----- nvinfo : EIATTR_MAXREG_COUNT
	.align		4
        /*007c*/ 	.byte	0x03, 0x1b
        /*007e*/ 	.short	0x00ff


	//----- nvinfo : EIATTR_MERCURY_ISA_VERSION
	.align		4
        /*0080*/ 	.byte	0x03, 0x5f
        /*0082*/ 	.short	0x0101


	//----- nvinfo : EIATTR_EXIT_INSTR_OFFSETS
	.align		4
        /*0084*/ 	.byte	0x04, 0x1c
        /*0086*/ 	.short	(.L_10159 - .L_10158)


	//   ....[0]....
.L_10158:
        /*0088*/ 	.word	0x00000700


	//   ....[1]....
        /*008c*/ 	.word	0x00000760


	//----- nvinfo : EIATTR_MAX_THREADS
	.align		4
.L_10159:
        /*0090*/ 	.byte	0x04, 0x05
        /*0092*/ 	.short	(.L_10161 - .L_10160)
.L_10160:
        /*0094*/ 	.word	0x00000080
        /*0098*/ 	.word	0x00000001
        /*009c*/ 	.word	0x00000001


	//----- nvinfo : EIATTR_CRS_STACK_SIZE
	.align		4
.L_10161:
        /*00a0*/ 	.byte	0x04, 0x1e
        /*00a2*/ 	.short	(.L_10163 - .L_10162)
.L_10162:
        /*00a4*/ 	.word	0x00000000


	//----- nvinfo : EIATTR_CBANK_PARAM_SIZE
	.align		4
.L_10163:
        /*00a8*/ 	.byte	0x03, 0x19
        /*00aa*/ 	.short	0x001c


	//----- nvinfo : EIATTR_PARAM_CBANK
	.align		4
        /*00ac*/ 	.byte	0x04, 0x0a
        /*00ae*/ 	.short	(.L_10165 - .L_10164)
	.align		4
.L_10164:
        /*00b0*/ 	.word	index@(.nv.constant0._ZN2at6native27unrolled_elementwise_kernelINS0_13BUnaryFunctorIhhhZZZNS0_21remainder_kernel_cudaERNS_18TensorIteratorBaseEENKUlvE_clEvENKUlvE_clEvEUlhhE_EESt5arrayIPcLm2EELi4E23TrivialOffsetCalculatorILi1EjESD_NS0_6memory15LoadWithoutCastENSE_16StoreWithoutCastEEEviT_T0_T2_T3_T4_T5_)
        /*00b4*/ 	.short	0x0210
        /*00b6*/ 	.short	0x001c


	//----- nvinfo : EIATTR_SW_WAR
	.align		4
.L_10165:
        /*00b8*/ 	.byte	0x04, 0x36
        /*00ba*/ 	.short	(.L_10167 - .L_10166)
.L_10166:
        /*00bc*/ 	.word	0x00000008
.L_10167:


//--------------------- .nv.info._ZN2at6native29vectorized_elementwise_kernelILi2ENS0_13BUnaryFunctorIhhhZZZNS0_21remainder_kernel_cudaERNS_18TensorIteratorBaseEENKUlvE_clEvENKUlvE_clEvEUlhhE_EESt5arrayIPcLm2EEEEviT0_T1_ --------------------------
	.section	.nv.info._ZN2at6native29vectorized_elementwise_kernelILi2ENS0_13BUnaryFunctorIhhhZZZNS0_21remainder_kernel_cudaERNS_18TensorIteratorBaseEENKUlvE_clEvENKUlvE_clEvEUlhhE_EESt5arrayIPcLm2EEEEviT0_T1_,"",@"SHT_CUDA_INFO"
	.sectionflags	@""
	.align	4


	//----- nvinfo : EIATTR_CUDA_API_VERSION
	.align		4
        /*0000*/ 	.byte	0x04, 0x37
        /*0002*/ 	.short	(.L_10169 - .L_10168)
.L_10168:
        /*0004*/ 	.word	0x00000082


	//----- nvinfo : EIATTR_KPARAM_INFO
	.align		4
.L_10169:
        /*0008*/ 	.byte	0x04, 0x17
        /*000a*/ 	.short	(.L_10171 - .L_10170)
.L_10170:
        /*000c*/ 	.word	0x00000000
        /*0010*/ 	.short	0x0002
        /*0012*/ 	.short	0x0008
        /*0014*/ 	.byte	0x00, 0xf0, 0x41, 0x00


	//----- nvinfo : EIATTR_KPARAM_INFO
	.align		4
.L_10171:
        /*0018*/ 	.byte	0x04, 0x17
        /*001a*/ 	.short	(.L_10173 - .L_10172)
.L_10172:
        /*001c*/ 	.word	0x00000000
        /*0020*/ 	.short	0x0001
        /*0022*/ 	.short	0x0004
        /*0024*/ 	.byte	0x00, 0xf0, 0x09, 0x00


	//----- nvinfo : EIATTR_KPARAM_INFO
	.align		4
.L_10173:
        /*0028*/ 	.byte	0x04, 0x17
        /*002a*/ 	.short	(.L_10175 - .L_10174)
.L_10174:
        /*002c*/ 	.word	0x00000000
        /*0030*/ 	.short	0x0000
        /*0032*/ 	.short	0x0000
        /*0034*/ 	.byte	0x00, 0xf0, 0x11, 0x00


	//----- nvinfo : EIATTR_SPARSE_MMA_MASK
	.align		4
.L_10175:
        /*0038*/ 	.byte	0x03, 0x50
        /*003a*/ 	.short	0x0000


	//----- nvinfo : EIATTR_MAXREG_COUNT
	.align		4
        /*003c*/ 	.byte	0x03, 0x1b
        /*003e*/ 	.short	0x00ff


	//----- nvinfo : EIATTR_MERCURY_ISA_VERSION
	.align		4
        /*0040*/ 	.byte	0x03, 0x5f
        /*0042*/ 	.short	0x0101


	//----- nvinfo : EIATTR_EXIT_INSTR_OFFSETS
	.align		4
        /*0044*/ 	.byte	0x04, 0x1c
        /*0046*/ 	.short	(.L_10177 - .L_10176)


	//   ....[0]....
.L_10176:
        /*0048*/ 	.word	0x00000580


	//   ....[1]....
        /*004c*/ 	.word	0x00001320


	//   ....[2]....
        /*0050*/ 	.word	0x00001380


	//----- nvinfo : EIATTR_MAX_THREADS
	.align		4
.L_10177:
        /*0054*/ 	.byte	0x04, 0x05
        /*0056*/ 	.short	(.L_10179 - .L_10178)
.L_10178:
        /*0058*/ 	.word	0x00000080
        /*005c*/ 	.word	0x00000001
        /*0060*/ 	.word	0x00000001


	//----- nvinfo : EIATTR_CRS_STACK_SIZE
	.align		4
.L_10179:
        /*0064*/ 	.byte	0x04, 0x1e
        /*0066*/ 	.short	(.L_10181 - .L_10180)
.L_10180:
        /*0068*/ 	.word	0x00000000


	//----- nvinfo : EIATTR_CBANK_PARAM_SIZE
	.align		4
.L_10181:
        /*006c*/ 	.byte	0x03, 0x19
        /*006e*/ 	.short	0x0018


	//----- nvinfo : EIATTR_PARAM_CBANK
	.align		4
        /*0070*/ 	.byte	0x04, 0x0a
        /*0072*/ 	.short	(.L_10183 - .L_10182)
	.align		4
.L_10182:
        /*0074*/ 	.word	index@(.nv.constant0._ZN2at6native29vectorized_elementwise_kernelILi2ENS0_13BUnaryFunctorIhhhZZZNS0_21remainder_kernel_cudaERNS_18TensorIteratorBaseEENKUlvE_clEvENKUlvE_clEvEUlhhE_EESt5arrayIPcLm2EEEEviT0_T1_)
        /*0078*/ 	.short	0x0210
        /*007a*/ 	.short	0x0018


	//----- nvinfo : EIATTR_SW_WAR
	.align		4
.L_10183:
        /*007c*/ 	.byte	0x04, 0x36
        /*007e*/ 	.short	(.L_10185 - .L_10184)
.L_10184:
        /*0080*/ 	.word	0x00000008
.L_10185:


//--------------------- .nv.info._ZN2at6native29vectorized_elementwise_kernelILi4ENS0_13BUnaryFunctorIhhhZZZNS0_21remainder_kernel_cudaERNS_18TensorIteratorBaseEENKUlvE_clEvENKUlvE_clEvEUlhhE_EESt5arrayIPcLm2EEEEviT0_T1_ --------------------------
	.section	.nv.info._ZN2at6native29vectorized_elementwise_kernelILi4ENS0_13BUnaryFunctorIhhhZZZNS0_21remainder_kernel_cudaERNS_18TensorIteratorBaseEENKUlvE_clEvENKUlvE_clEvEUlhhE_EESt5arrayIPcLm2EEEEviT0_T1_,"",@"SHT_CUDA_INFO"
	.sectionflags	@""
	.align	4


	//----- nvinfo : EIATTR_CUDA_API_VERSION
	.align		4
        /*0000*/ 	.byte	0x04, 0x37
        /*0002*/ 	.short	(.L_10187 - .L_10186)
.L_10186:
        /*0004*/ 	.word	0x00000082


	//----- nvinfo : EIATTR_KPARAM_INFO
	.align		4
.L_10187:
        /*0008*/ 	.byte	0x04, 0x17
        /*000a*/ 	.short	(.L_10189 - .L_10188)
.L_10188:
        /*000c*/ 	.word	0x00000000
        /*0010*/ 	.short	0x0002
        /*0012*/ 	.short	0x0008
        /*0014*/ 	.byte	0x00, 0xf0, 0x41, 0x00


	//----- nvinfo : EIATTR_KPARAM_INFO
	.align		4
.L_10189:
        /*0018*/ 	.byte	0x04, 0x17
        /*001a*/ 	.short	(.L_10191 - .L_10190)
.L_10190:
        /*001c*/ 	.word	0x00000000
        /*0020*/ 	.short	0x0001
        /*0022*/ 	.short	0x0004
        /*0024*/ 	.byte	0x00, 0xf0, 0x09, 0x00


	//----- nvinfo : EIATTR_KPARAM_INFO
	.align		4
.L_10191:
        /*0028*/ 	.byte	0x04, 0x17
        /*002a*/ 	.short	(.L_10193 - .L_10192)
.L_10192:
        /*002c*/ 	.word	0x00000000
        /*0030*/ 	.short	0x0000
        /*0032*/ 	.short	0x0000
        /*0034*/ 	.byte	0x00, 0xf0, 0x11, 0x00


	//----- nvinfo : EIATTR_SPARSE_MMA_MASK
	.align		4
.L_10193:
        /*0038*/ 	.byte	0x03, 0x50
        /*003a*/ 	.short	0x0000


	//----- nvinfo : EIATTR_MAXREG_COUNT
	.align		4
        /*003c*/ 	.byte	0x03, 0x1b
        /*003e*/ 	.short	0x00ff


	//----- nvinfo : EIATTR_MERCURY_ISA_VERSION
	.align		4
        /*0040*/ 	.byte	0x03, 0x5f
        /*0042*/ 	.short	0x0101


	//----- nvinfo : EIATTR_EXIT_INSTR_OFFSETS
	.align		4
        /*0044*/ 	.byte	0x04, 0x1c
        /*0046*/ 	.short	(.L_10195 - .L_10194)


	//   ....[0]....
.L_10194:
        /*0048*/ 	.word	0x00000570


	//   ....[1]....
        /*004c*/ 	.word	0x00001310


	//   ....[2]....
        /*0050*/ 	.word	0x00001370


	//----- nvinfo : EIATTR_MAX_THREADS
	.align		4
.L_10195:
        /*0054*/ 	.byte	0x04, 0x05
        /*0056*/ 	.short	(.L_10197 - .L_10196)
.L_10196:
        /*0058*/ 	.word	0x00000080
        /*005c*/ 	.word	0x00000001
        /*0060*/ 	.word	0x00000001


	//----- nvinfo : EIATTR_CRS_STACK_SIZE
	.align		4
.L_10197:
        /*0064*/ 	.byte	0x04, 0x1e
        /*0066*/ 	.short	(.L_10199 - .L_10198)
.L_10198:
        /*0068*/ 	.word	0x00000000


	//----- nvinfo : EIATTR_CBANK_PARAM_SIZE
	.align		4
.L_10199:
        /*006c*/ 	.byte	0x03, 0x19
        /*006e*/ 	.short	0x0018


	//----- nvinfo : EIATTR_PARAM_CBANK
	.align		4
        /*0070*/ 	.byte	0x04, 0x0a
        /*0072*/ 	.short	(.L_10201 - .L_10200)
	.align		4
.L_10200:
        /*0074*/ 	.word	index@(.nv.constant0._ZN2at6native29vectorized_elementwise_kernelILi4ENS0_13BUnaryFunctorIhhhZZZNS0_21remainder_kernel_cudaERNS_18TensorIteratorBaseEENKUlvE_clEvENKUlvE_clEvEUlhhE_EESt5arrayIPcLm2EEEEviT0_T1_)
        /*0078*/ 	.short	0x0210
        /*007a*/ 	.short	0x0018


	//----- nvinfo : EIATTR_SW_WAR
	.align		4
.L_10201:
        /*007c*/ 	.byte	0x04, 0x36
        /*007e*/ 	.short	(.L_10203 - .L_10202)
.L_10202:
        /*0080*/ 	.word	0x00000008
.L_10203:


//--------------------- .nv.info._ZN2at6native29vectorized_elementwise_kernelILi8ENS0_13BUnaryFunctorIhhhZZZNS0_21remainder_kernel_cudaERNS_18TensorIteratorBaseEENKUlvE_clEvENKUlvE_clEvEUlhhE_EESt5arrayIPcLm2EEEEviT0_T1_ --------------------------
	.section	.nv.info._ZN2at6native29vectorized_elementwise_kernelILi8ENS0_13BUnaryFunctorIhhhZZZNS0_21remainder_kernel_cudaERNS_18TensorIteratorBaseEENKUlvE_clEvENKUlvE_clEvEUlhhE_EESt5arrayIPcLm2EEEEviT0_T1_,"",@"SHT_CUDA_INFO"
	.sectionflags	@""
	.align	4


	//----- nvinfo : EIATTR_CUDA_API_VERSION
	.align		4
        /*0000*/ 	.byte	0x04, 0x37
        /*0002*/ 	.short	(.L_10205 - .L_10204)
.L_10204:
        /*0004*/ 	.word	0x00000082


	//----- nvinfo : EIATTR_KPARAM_INFO
	.align		4
.L_10205:
        /*0008*/ 	.byte	0x04, 0x17
        /*000a*/ 	.short	(.L_10207 - .L_10206)
.L_10206:
        /*000c*/ 	.word	0x00000000
        /*0010*/ 	.short	0x0002
        /*0012*/ 	.short	0x0008
        /*0014*/ 	.byte	0x00, 0xf0, 0x41, 0x00


	//----- nvinfo : EIATTR_KPARAM_INFO
	.align		4
.L_10207:
        /*0018*/ 	.byte	0x04, 0x17
        /*001a*/ 	.short	(.L_10209 - .L_10208)
.L_10208:
        /*001c*/ 	.word	0x00000000
        /*0020*/ 	.short	0x0001
        /*0022*/ 	.short	0x0004
        /*0024*/ 	.byte	0x00, 0xf0, 0x09, 0x00


	//----- nvinfo : EIATTR_KPARAM_INFO
	.align		4
.L_10209:
        /*0028*/ 	.byte	0x04, 0x17
        /*002a*/ 	.short	(.L_10211 - .L_10210)
.L_10210:
        /*002c*/ 	.word	0x00000000
        /*0030*/ 	.short	0x0000
        /*0032*/ 	.short	0x0000
        /*0034*/ 	.byte	0x00, 0xf0, 0x11, 0x00


	//----- nvinfo : EIATTR_SPARSE_MMA_MASK
	.align		4
.L_10211:
        /*0038*/ 	.byte	0x03, 0x50
        /*003a*/ 	.short	0x0000


	//----- nvinfo : EIATTR_MAXREG_COUNT
	.align		4
        /*003c*/ 	.byte	0x03, 0x1b
        /*003e*/ 	.short	0x00ff


	//----- nvinfo : EIATTR_MERCURY_ISA_VERSION
	.align		4
        /*0040*/ 	.byte	0x03, 0x5f
        /*0042*/ 	.short	0x0101


	//----- nvinfo : EIATTR_EXIT_INSTR_OFFSETS
	.align		4
        /*0044*/ 	.byte	0x04, 0x1c
        /*0046*/ 	.short	(.L_10213 - .L_10212)


	//   ....[0]....
.L_10212:
        /*0048*/ 	.word	0x000005d0


	//   ....[1]....
        /*004c*/ 	.word	0x00001370


	//   ....[2]....
        /*0050*/ 	.word	0x000013d0


	//----- nvinfo : EIATTR_MAX_THREADS
	.align		4
.L_10213:
        /*0054*/ 	.byte	0x04, 0x05
        /*0056*/ 	.short	(.L_10215 - .L_10214)
.L_10214:
        /*0058*/ 	.word	0x00000080
        /*005c*/ 	.word	0x00000001
        /*0060*/ 	.word	0x00000001


	//----- nvinfo : EIATTR_CRS_STACK_SIZE
	.align		4
.L_10215:
        /*0064*/ 	.byte	0x04, 0x1e
        /*0066*/ 	.short	(.L_10217 - .L_10216)
.L_10216:
        /*0068*/ 	.word	0x00000000


	//----- nvinfo : EIATTR_CBANK_PARAM_SIZE
	.align		4
.L_10217:
        /*006c*/ 	.byte	0x03, 0x19
        /*006e*/ 	.short	0x0018


	//----- nvinfo : EIATTR_PARAM_CBANK
	.align		4
        /*0070*/ 	.byte	0x04, 0x0a
        /*0072*/ 	.short	(.L_10219 - .L_10218)
	.align		4
.L_10218:
        /*0074*/ 	.word	index@(.nv.constant0._ZN2at6native29vectorized_elementwise_kernelILi8ENS0_13BUnaryFunctorIhhhZZZNS0_21remainder_kernel_cudaERNS_18TensorIteratorBaseEENKUlvE_clEvENKUlvE_clEvEUlhhE_EESt5arrayIPcLm2EEEEviT0_T1_)
        /*0078*/ 	.short	0x0210
        /*007a*/ 	.short	0x0018


	//----- nvinfo : EIATTR_SW_WAR
	.align		4
.L_10219:
        /*007c*/ 	.byte	0x04, 0x36
        /*007e*/ 	.short	(.L_10221 - .L_10220)
.L_10220:
        /*0080*/ 	.word	0x00000008
.L_10221:


//--------------------- .nv.info._ZN2at6native18elementwise_kernelILi128ELi4EZNS0_15gpu_kernel_implINS0_13AUnaryFunctorIhhhZZZNS0_21remainder_kernel_cudaERNS_18TensorIteratorBaseEENKUlvE_clEvENKUlvE_clEvEUlhhE_EEEEvS5_RKT_EUliE_EEviT1_ --------------------------
	.section	.nv.info._ZN2at6native18elementwise_kernelILi128ELi4EZNS0_15gpu_kernel_implINS0_13AUnaryFunctorIhhhZZZNS0_21remainder_kernel_cudaERNS_18TensorIteratorBaseEENKUlvE_clEvENKUlvE_clEvEUlhhE_EEEEvS5_RKT_EUliE_EEviT1_,"",@"SHT_CUDA_INFO"
	.sectionflags	@""
	.align	4


	//----- nvinfo : EIATTR_CUDA_API_VERSION
	.align		4
        /*0000*/ 	.byte	0x04, 0x37
        /*0002*/ 	.short	(.L_10223 - .L_10222)
.L_10222:
        /*0004*/ 	.word	0x00000082


	//----- nvinfo : EIATTR_KPARAM_INFO
	.align		4
.L_10223:
        /*0008*/ 	.byte	0x04, 0x17
        /*000a*/ 	.short	(.L_10225 - .L_10224)
.L_10224:
        /*000c*/ 	.word	0x00000000
        /*0010*/ 	.short	0x0001
        /*0012*/ 	.short	0x0008
        /*0014*/ 	.byte	0x00, 0xf0, 0x61, 0x08


	//----- nvinfo : EIATTR_KPARAM_INFO
	.align		4
.L_10225:
        /*0018*/ 	.byte	0x04, 0x17
        /*001a*/ 	.short	(.L_10227 - .L_10226)
.L_10226:
        /*001c*/ 	.word	0x00000000
        /*0020*/ 	.short	0x0000
        /*0022*/ 	.short	0x0000
        /*0024*/ 	.byte	0x00, 0xf0, 0x11, 0x00


	//----- nvinfo : EIATTR_SPARSE_MMA_MASK
	.align		4
.L_10227:
        /*0028*/ 	.byte	0x03, 0x50
        /*002a*/ 	.short	0x0000


	//----- nvinfo : EIATTR_MAXREG_COUNT
	.align		4
        /*002c*/ 	.byte	0x03, 0x1b
        /*002e*/ 	.short	0x0080


	//----- nvinfo : EIATTR_EXTERNS
	.align		4
        /*0030*/ 	.byte	0x04, 0x0f
        /*0032*/ 	.short	(.L_10229 - .L_10228)


	//   ....[0]....
	.align		4
.L_10228:
        /*0034*/ 	.word	index@(__assertfail)


	//----- nvinfo : EIATTR_MERCURY_ISA_VERSION
	.align		4
.L_10229:
        /*0038*/ 	.byte	0x03, 0x5f
        /*003a*/ 	.short	0x0101


	//----- nvinfo : EIATTR_SYSCALL_OFFSETS
	.align		4
        /*003c*/ 	.byte	0x04, 0x46
        /*003e*/ 	.short	(.L_10231 - .L_10230)


	//   ....[0]....
.L_10230:
        /*0040*/ 	.word	0x00002220


	//   ....[1]....
        /*0044*/ 	.word	0x00003140


	//   ....[2]....
        /*0048*/ 	.word	0x000053b0


	//   ....[3]....
        /*004c*/ 	.word	0x000062d0


	//   ....[4]....
        /*0050*/ 	.word	0x00008530


	//   ....[5]....
        /*0054*/ 	.word	0x00009450


	//   ....[6]....
        /*0058*/ 	.word	0x0000b6a0


	//   ....[7]....
        /*005c*/ 	.word	0x0000c5c0


	//----- nvinfo : EIATTR_EXIT_INSTR_OFFSETS
	.align		4
.L_10231:
        /*0060*/ 	.byte	0x04, 0x1c
        /*0062*/ 	.short	(.L_10233 - .L_10232)


	//   ....[0]....
.L_10232:
        /*0064*/ 	.word	0x00009510


	//   ....[1]....
        /*0068*/ 	.word	0x0000b870


	//   ....[2]....
        /*006c*/ 	.word	0x0000b890


	//   ....[3]....
        /*0070*/ 	.word	0x0000b930


	//   ....[4]....
        /*0074*/ 	.word	0x0000b960


	//   ....[5]....
        /*0078*/ 	.word	0x0000b980


	//   ....[6]....
        /*007c*/ 	.word	0x0000ba10


	//   ....[7]....
        /*0080*/ 	.word	0x0000ba50


	//   ....[8]....
        /*0084*/ 	.word	0x0000baf0


	//   ....[9]....
        /*0088*/ 	.word	0x0000bb40


	//   ....[10]....
        /*008c*/ 	.word	0x0000bb70


	//   ....[11]....
        /*0090*/ 	.word	0x0000bc40


	//   ....[12]....
        /*0094*/ 	.word	0x0000bc80


	//   ....[13]....
        /*0098*/ 	.word	0x0000be10


	//   ....[14]....
        /*009c*/ 	.word	0x0000bf70


	//   ....[15]....
        /*00a0*/ 	.word	0x0000bfb0


	//   ....[16]....
        /*00a4*/ 	.word	0x0000c050


	//   ....[17]....
        /*00a8*/ 	.word	0x0000c1d0


	//   ....[18]....
        /*00ac*/ 	.word	0x0000c350


	//   ....[19]....
        /*00b0*/ 	.word	0x0000c4c0


	//   ....[20]....
        /*00b4*/ 	.word	0x0000c5d0


	//   ....[21]....
        /*00b8*/ 	.word	0x0000c610


	//   ....[22]....
        /*00bc*/ 	.word	0x0000c640


	//----- nvinfo : EIATTR_MAX_THREADS
	.align		4
.L_10233:
        /*00c0*/ 	.byte	0x04, 0x05
        /*00c2*/ 	.short	(.L_10235 - .L_10234)
.L_10234:
        /*00c4*/ 	.word	0x00000080
        /*00c8*/ 	.word	0x00000001
        /*00cc*/ 	.word	0x00000001


	//----- nvinfo : EIATTR_CRS_STACK_SIZE
	.align		4
.L_10235:
        /*00d0*/ 	.byte	0x04, 0x1e
        /*00d2*/ 	.short	(.L_10237 - .L_10236)
.L_10236:
        /*00d4*/ 	.word	0x00000000


	//----- nvinfo : EIATTR_CBANK_PARAM_SIZE
	.align		4
.L_10237:
        /*00d8*/ 	.byte	0x03, 0x19
        /*00da*/ 	.short	0x0220


	//----- nvinfo : EIATTR_PARAM_CBANK
	.align		4
        /*00dc*/ 	.byte	0x04, 0x0a
        /*00de*/ 	.short	(.L_10239 - .L_10238)
	.align		4
.L_10238:
        /*00e0*/ 	.word	index@(.nv.constant0._ZN2at6native18elementwise_kernelILi128ELi4EZNS0_15gpu_kernel_implINS0_13AUnaryFunctorIhhhZZZNS0_21remainder_kernel_cudaERNS_18TensorIteratorBaseEENKUlvE_clEvENKUlvE_clEvEUlhhE_EEEEvS5_RKT_EUliE_EEviT1_)
        /*00e4*/ 	.short	0x0210
        /*00e6*/ 	.short	0x0220


	//----- nvinfo : EIATTR_SW_WAR
	.align		4
.L_10239:
        /*00e8*/ 	.byte	0x04, 0x36
        /*00ea*/ 	.short	(.L_10241 - .L_10240)
.L_10240:
        /*00ec*/ 	.word	0x00000008
.L_10241:


//--------------------- .nv.info._ZN2at6native27unrolled_elementwise_kernelINS0_13AUnaryFunctorIhhhZZZNS0_21remainder_kernel_cudaERNS_18TensorIteratorBaseEENKUlvE_clEvENKUlvE_clEvEUlhhE_EESt5arrayIPcLm2EELi4E23TrivialOffsetCalculatorILi1EjESD_NS0_6memory12LoadWithCastILi1EEENSE_13StoreWithCastILi1EEEEEviT_T0_T2_T3_T4_T5_ --------------------------
	.section	.nv.info._ZN2at6native27unrolled_elementwise_kernelINS0_13AUnaryFunctorIhhhZZZNS0_21remainder_kernel_cudaERNS_18TensorIteratorBaseEENKUlvE_clEvENKUlvE_clEvEUlhhE_EESt5arrayIPcLm2EELi4E23TrivialOffsetCalculatorILi1EjESD_NS0_6memory12LoadWithCastILi1EEENSE_13StoreWithCastILi1EEEEEviT_T0_T2_T3_T4_T5_,"",@"SHT_CUDA_INFO"
	.sectionflags	@""
	.align	4


	//----- nvinfo : EIATTR_CUDA_API_VERSION
	.align		4
        /*0000*/ 	.byte	0x04, 0x37
        /*0002*/ 	.short	(.L_10243 - .L_10242)
.L_10242:
        /*0004*/ 	.word	0x00000082


	//----- nvinfo : EIATTR_KPARAM_INFO
	.align		4
.L_10243:
        /*0008*/ 	.byte	0x04, 0x17
        /*000a*/ 	.short	(.L_10245 - .L_10244)
.L_10244:
        /*000c*/ 	.word	0x00000000
        /*0010*/ 	.short	0x0006
        /*0012*/ 	.short	0x0024
        /*0014*/ 	.byte	0x00, 0xf0, 0x21, 0x00


	//----- nvinfo : EIATTR_KPARAM_INFO
	.align		4
.L_10245:
        /*0018*/ 	.byte	0x04, 0x17
        /*001a*/ 	.short	(.L_10247 - .L_10246)
.L_10246:
        /*001c*/ 	.word	0x00000000
        /*0020*/ 	.short	0x0005
        /*0022*/ 	.short	0x001c
        /*0024*/ 	.byte	0x00, 0xf0, 0x21, 0x00


	//----- nvinfo : EIATTR_KPARAM_INFO
	.align		4
.L_10247:
        /*0028*/ 	.byte	0x04, 0x17
        /*002a*/ 	.short	(.L_10249 - .L_10248)
.L_10248:
        /*002c*/ 	.word	0x00000000
        /*0030*/ 	.short	0x0004
        /*0032*/ 	.short	0x0019
        /*0034*/ 	.byte	0x00, 0xf0, 0x05, 0x00


	//----- nvinfo : EIATTR_KPARAM_INFO
	.align		4
.L_10249:
        /*0038*/ 	.byte	0x04, 0x17
        /*003a*/ 	.short	(.L_10251 - .L_10250)
.L_10250:
        /*003c*/ 	.word	0x00000000
        /*0040*/ 	.short	0x0003
        /*0042*/ 	.short	0x0018
        /*0044*/ 	.byte	0x00, 0xf0, 0x05, 0x00


	//----- nvinfo : EIATTR_KPARAM_INFO
	.align		4
.L_10251:
        /*0048*/ 	.byte	0x04, 0x17
        /*004a*/ 	.short	(.L_10253 - .L_10252)
.L_10252:
        /*004c*/ 	.word	0x00000000
        /*0050*/ 	.short	0x0002
        /*0052*/ 	.short	0x0008
        /*0054*/ 	.byte	0x00, 0xf0, 0x41, 0x00


	//----- nvinfo : EIATTR_KPARAM_INFO
	.align		4
.L_10253:
        /*0058*/ 	.byte	0x04, 0x17
        /*005a*/ 	.short	(.L_10255 - .L_10254)
.L_10254:
        /*005c*/ 	.word	0x00000000
        /*0060*/ 	.short	0x0001
        /*0062*/ 	.short	0x0004
        /*0064*/ 	.byte	0x00, 0xf0, 0x09, 0x00


	//----- nvinfo : EIATTR_KPARAM_INFO
	.align		4
.L_10255:
        /*0068*/ 	.byte	0x04, 0x17
        /*006a*/ 	.short	(.L_10257 - .L_10256)
.L_10256:
        /*006c*/ 	.word	0x00000000
        /*0070*/ 	.short	0x0000
        /*0072*/ 	.short	0x0000
        /*0074*/ 	.byte	0x00, 0xf0, 0x11, 0x00


	//----- nvinfo : EIATTR_SPARSE_MMA_MASK
	.align		4
.L_10257:
        /*0078*/ 	.byte	0x03, 0x50
        /*007a*/ 	.short	0x0000


	//----- nvinfo : EIATTR_MAXREG_COUNT
	.align		4
        /*007c*/ 	.byte	0x03, 0x1b
        /*007e*/ 	.short	0x00ff


	//----- nvinfo : EIATTR_EXTERNS
	.align		4
        /*0080*/ 	.byte	0x04, 0x0f
        /*0082*/ 	.short	(.L_10259 - .L_10258)


	//   ....[0]....
	.align		4
.L_10258:
        /*0084*/ 	.word	index@(__assertfail)


	//----- nvinfo : EIATTR_MERCURY_ISA_VERSION
	.align		4
.L_10259:
        /*0088*/ 	.byte	0x03, 0x5f
        /*008a*/ 	.short	0x0101


	//----- nvinfo : EIATTR_SYSCALL_OFFSETS
	.align		4
        /*008c*/ 	.byte	0x04, 0x46
        /*008e*/ 	.short	(.L_10261 - .L_10260)


	//   ....[0]....
.L_10260:
        /*0090*/ 	.word	0x00000f50


	//   ....[1]....
        /*0094*/ 	.word	0x00001ea0


	//   ....[2]....
        /*0098*/ 	.word	0x00002e00


	//   ....[3]....
        /*009c*/ 	.word	0x00003d30


	//   ....[4]....
        /*00a0*/ 	.word	0x00005110


	//   ....[5]....
        /*00a4*/ 	.word	0x00006140


	//   ....[6]....
        /*00a8*/ 	.word	0x00007130


	//   ....[7]....
        /*00ac*/ 	.word	0x00008120


	//----- nvinfo : EIATTR_EXIT_INSTR_OFFSETS
	.align		4
.L_10261:
        /*00b0*/ 	.byte	0x04, 0x1c
        /*00b2*/ 	.short	(.L_10263 - .L_10262)


	//   ....[0]....
.L_10262:
        /*00b4*/ 	.word	0x000071e0


	//   ....[1]....
        /*00b8*/ 	.word	0x00007310


	//   ....[2]....
        /*00bc*/ 	.word	0x00007330


	//   ....[3]....
        /*00c0*/ 	.word	0x000073d0


	//   ....[4]....
        /*00c4*/ 	.word	0x00007400


	//   ....[5]....
        /*00c8*/ 	.word	0x00007430


	//   ....[6]....
        /*00cc*/ 	.word	0x000074d0


	//   ....[7]....
        /*00d0*/ 	.word	0x00007520


	//   ....[8]....
        /*00d4*/ 	.word	0x000075d0


	//   ....[9]....
        /*00d8*/ 	.word	0x00007630


	//   ....[10]....
        /*00dc*/ 	.word	0x00007670


	//   ....[11]....
        /*00e0*/ 	.word	0x00007730


	//   ....[12]....
        /*00e4*/ 	.word	0x00007780


	//   ....[13]....
        /*00e8*/ 	.word	0x00007920


	//   ....[14]....
        /*00ec*/ 	.word	0x00007a90


	//   ....[15]....
        /*00f0*/ 	.word	0x00007ae0


	//   ....[16]....
        /*00f4*/ 	.word	0x00007b90


	//   ....[17]....
        /*00f8*/ 	.word	0x00007d20


	//   ....[18]....
        /*00fc*/ 	.word	0x00007eb0


	//   ....[19]....
        /*0100*/ 	.word	0x00008020


	//   ....[20]....
        /*0104*/ 	.word	0x00008130


	//   ....[21]....
        /*0108*/ 	.word	0x00008170


	//   ....[22]....
        /*010c*/ 	.word	0x000081a0


	//----- nvinfo : EIATTR_MAX_THREADS
	.align		4
.L_10263:
        /*0110*/ 	.byte	0x04, 0x05
        /*0112*/ 	.short	(.L_10265 - .L_10264)
.L_10264:
        /*0114*/ 	.word	0x00000080
        /*0118*/ 	.word	0x00000001
        /*011c*/ 	.word	0x00000001


	//----- nvinfo : EIATTR_CRS_STACK_SIZE
	.align		4
.L_10265:
        /*0120*/ 	.byte	0x04, 0x1e
        /*0122*/ 	.short	(.L_10267 - .L_10266)
.L_10266:
        /*0124*/ 	.word	0x00000000


	//----- nvinfo : EIATTR_CBANK_PARAM_SIZE
	.align		4
.L_10267:
        /*0128*/ 	.byte	0x03, 0x19
        /*012a*/ 	.short	0x002c


	//----- nvinfo : EIATTR_PARAM_CBANK
	.align		4
        /*012c*/ 	.byte	0x04, 0x0a
        /*012e*/ 	.short	(.L_10269 - .L_10268)
	.align		4
.L_10268:
        /*0130*/ 	.word	index@(.nv.constant0._ZN2at6native27unrolled_elementwise_kernelINS0_13AUnaryFunctorIhhhZZZNS0_21remainder_kernel_cudaERNS_18TensorIteratorBaseEENKUlvE_clEvENKUlvE_clEvEUlhhE_EESt5arrayIPcLm2EELi4E23TrivialOffsetCalculatorILi1EjESD_NS0_6memory12LoadWithCastILi1EEENSE_13StoreWithCastILi1EEEEEviT_T0_T2_T3_T4_T5_)
        /*0134*/ 	.short	0x0210
        /*0136*/ 	.short	0x002c


	//----- nvinfo : EIATTR_SW_WAR
	.align		4
.L_10269:
        /*0138*/ 	.byte	0x04, 0x36
        /*013a*/ 	.short	(.L_10271 - .L_10270)
.L_10270:
        /*013c*/ 	.word	0x00000008
.L_10271:


//--------------------- .nv.info._ZN2at6native18elementwise_kernelILi128ELi4EZNS0_22gpu_kernel_impl_nocastINS0_13AUnaryFunctorIhhhZZZNS0_21remainder_kernel_cudaERNS_18TensorIteratorBaseEENKUlvE_clEvENKUlvE_clEvEUlhhE_EEEEvS5_RKT_EUliE_EEviT1_ --------------------------
	.section	.nv.info._ZN2at6native18elementwise_kernelILi128ELi4EZNS0_22gpu_kernel_impl_nocastINS0_13AUnaryFunctorIhhhZZZNS0_21remainder_kernel_cudaERNS_18TensorIteratorBaseEENKUlvE_clEvENKUlvE_clEvEUlhhE_EEEEvS5_RKT_EUliE_EEviT1_,"",@"SHT_CUDA_INFO"
	.sectionflags	@""
	.align	4


	//----- nvinfo : EIATTR_CUDA_API_VERSION
	.align		4
        /*0000*/ 	.byte	0x04, 0x37
        /*0002*/ 	.short	(.L_10273 - .L_10272)
.L_10272:
        /*0004*/ 	.word	0x00000082


	//----- nvinfo : EIATTR_KPARAM_INFO
	.align		4
.L_10273:
        /*0008*/ 	.byte	0x04, 0x17
        /*000a*/ 	.short	(.L_10275 - .L_10274)
.L_10274:
        /*000c*/ 	.word	0x00000000
        /*0010*/ 	.short	0x0001
        /*0012*/ 	.short	0x0008
        /*0014*/ 	.byte	0x00, 0xf0, 0x61, 0x08


	//----- nvinfo : EIATTR_KPARAM_INFO
	.align		4
.L_10275:
        /*0018*/ 	.byte	0x04, 0x17
        /*001a*/ 	.short	(.L_10277 - .L_10276)
.L_10276:
        /*001c*/ 	.word	0x00000000
        /*0020*/ 	.short	0x0000
        /*0022*/ 	.short	0x0000
        /*0024*/ 	.byte	0x00, 0xf0, 0x11, 0x00


	//----- nvinfo : EIATTR_SPARSE_MMA_MASK
	.align		4
.L_10277:
        /*0028*/ 	.byte	0x03, 0x50
        /*002a*/ 	.short	0x0000


	//----- nvinfo : EIATTR_MAXREG_COUNT
	.align		4
        /*002c*/ 	.byte	0x03, 0x1b
        /*002e*/ 	.short	0x0080


	//----- nvinfo : EIATTR_MERCURY_ISA_VERSION
	.align		4
        /*0030*/ 	.byte	0x03, 0x5f
        /*0032*/ 	.short	0x0101


	//----- nvinfo : EIATTR_EXIT_INSTR_OFFSETS
	.align		4
        /*0034*/ 	.byte	0x04, 0x1c
        /*0036*/ 	.short	(.L_10279 - .L_10278)


	//   ....[0]....
.L_10278:
        /*0038*/ 	.word	0x00003d80


	//   ....[1]....
        /*003c*/ 	.word	0x00005180


	//----- nvinfo : EIATTR_MAX_THREADS
	.align		4
.L_10279:
        /*0040*/ 	.byte	0x04, 0x05
        /*0042*/ 	.short	(.L_10281 - .L_10280)
.L_10280:
        /*0044*/ 	.word	0x00000080
        /*0048*/ 	.word	0x00000001
        /*004c*/ 	.word	0x00000001


	//----- nvinfo : EIATTR_CRS_STACK_SIZE
	.align		4
.L_10281:
        /*0050*/ 	.byte	0x04, 0x1e
        /*0052*/ 	.short	(.L_10283 - .L_10282)
.L_10282:
        /*0054*/ 	.word	0x00000000


	//----- nvinfo : EIATTR_CBANK_PARAM_SIZE
	.align		4
.L_10283:
        /*0058*/ 	.byte	0x03, 0x19
        /*005a*/ 	.short	0x0220


	//----- nvinfo : EIATTR_PARAM_CBANK
	.align		4
        /*005c*/ 	.byte	0x04, 0x0a
        /*005e*/ 	.short	(.L_10285 - .L_10284)
	.align		4
.L_10284:
        /*0060*/ 	.word	index@(.nv.constant0._ZN2at6native18elementwise_kernelILi128ELi4EZNS0_22gpu_kernel_impl_nocastINS0_13AUnaryFunctorIhhhZZZNS0_21remainder_kernel_cudaERNS_18TensorIteratorBaseEENKUlvE_clEvENKUlvE_clEvEUlhhE_EEEEvS5_RKT_EUliE_EEviT1_)
        /*0064*/ 	.short	0x0210
        /*0066*/ 	.short	0x0220


	//----- nvinfo : EIATTR_SW_WAR
	.align		4
.L_10285:
        /*0068*/ 	.byte	0x04, 0x36
        /*006a*/ 	.short	(.L_10287 - .L_10286)
.L_10286:
        /*006c*/ 	.word	0x00000008
.L_10287:


//--------------------- .nv.info._ZN2at6native27unrolled_elementwise_kernelINS0_13AUnaryFunctorIhhhZZZNS0_21remainder_kernel_cudaERNS_18TensorIteratorBaseEENKUlvE_clEvENKUlvE_clEvEUlhhE_EESt5arrayIPcLm2EELi4E23TrivialOffsetCalculatorILi1EjESD_NS0_6memory15LoadWithoutCastENSE_16StoreWithoutCastEEEviT_T0_T2_T3_T4_T5_ --------------------------
	.section	.nv.info._ZN2at6native27unrolled_elementwise_kernelINS0_13AUnaryFunctorIhhhZZZNS0_21remainder_kernel_cudaERNS_18TensorIteratorBaseEENKUlvE_clEvENKUlvE_clEvEUlhhE_EESt5arrayIPcLm2EELi4E23TrivialOffsetCalculatorILi1EjESD_NS0_6memory15LoadWithoutCastENSE_16StoreWithoutCastEEEviT_T0_T2_T3_T4_T5_,"",@"SHT_CUDA_INFO"
	.sectionflags	@""
	.align	4


	//----- nvinfo : EIATTR_CUDA_API_VERSION
	.align		4
        /*0000*/ 	.byte	0x04, 0x37
        /*0002*/ 	.short	(.L_10289 - .L_10288)
.L_10288:
        /*0004*/ 	.word	0x00000082


	//----- nvinfo : EIATTR_KPARAM_INFO
	.align		4
.L_10289:
        /*0008*/ 	.byte	0x04, 0x17
        /*000a*/ 	.short	(.L_10291 - .L_10290)
.L_10290:
        /*000c*/ 	.word	0x00000000
        /*0010*/ 	.short	0x0006
        /*0012*/ 	.short	0x001b
        /*0014*/ 	.byte	0x00, 0xf0, 0x05, 0x00


	//----- nvinfo : EIATTR_KPARAM_INFO
	.align		4
.L_10291:
        /*0018*/ 	.byte	0x04, 0x17
        /*001a*/ 	.short	(.L_10293 - .L_10292)
.L_10292:
        /*001c*/ 	.word	0x00000000
        /*0020*/ 	.short	0x0005
        /*0022*/ 	.short	0x001a
        /*0024*/ 	.byte	0x00, 0xf0, 0x05, 0x00


	//----- nvinfo : EIATTR_KPARAM_INFO
	.align		4
.L_10293:
        /*0028*/ 	.byte	0x04, 0x17
        /*002a*/ 	.short	(.L_10295 - .L_10294)
.L_10294:
        /*002c*/ 	.word	0x00000000
        /*0030*/ 	.short	0x0004
        /*0032*/ 	.short	0x0019
        /*0034*/ 	.byte	0x00, 0xf0, 0x05, 0x00


	//----- nvinfo : EIATTR_KPARAM_INFO
	.align		4
.L_10295:
        /*0038*/ 	.byte	0x04, 0x17
        /*003a*/ 	.short	(.L_10297 - .L_10296)
.L_10296:
        /*003c*/ 	.word	0x00000000
        /*0040*/ 	.short	0x0003
        /*0042*/ 	.short	0x0018
        /*0044*/ 	.byte	0x00, 0xf0, 0x05, 0x00


	//----- nvinfo : EIATTR_KPARAM_INFO
	.align		4
.L_10297:
        /*0048*/ 	.byte	0x04, 0x17
        /*004a*/ 	.short	(.L_10299 - .L_10298)
.L_10298:
        /*004c*/ 	.word	0x00000000
        /*0050*/ 	.short	0x0002
        /*0052*/ 	.short	0x0008
        /*0054*/ 	.byte	0x00, 0xf0, 0x41, 0x00


	//----- nvinfo : EIATTR_KPARAM_INFO
	.align		4
.L_10299:
        /*0058*/ 	.byte	0x04, 0x17
        /*005a*/ 	.short	(.L_10301 - .L_10300)
.L_10300:
        /*005c*/ 	.word	0x00000000
        /*0060*/ 	.short	0x0001
        /*0062*/ 	.short	0x0004
        /*0064*/ 	.byte	0x00, 0xf0, 0x09, 0x00


	//----- nvinfo : EIATTR_KPARAM_INFO
	.align		4
.L_10301:
        /*0068*/ 	.byte	0x04, 0x17
        /*006a*/ 	.short	(.L_10303 - .L_10302)
.L_10302:
        /*006c*/ 	.word	0x00000000
        /*0070*/ 	.short	0x0000
        /*0072*/ 	.short	0x0000
        /*0074*/ 	.byte	0x00, 0xf0, 0x11, 0x00


	//----- nvinfo : EIATTR_SPARSE_MMA_MASK
	.align		4
.L_10303:
        /*0078*/ 	.byte	0x03, 0x50
        /*007a*/ 	.short	0x0000


	//----- nvinfo : EIATTR_MAXREG_COUNT
	.align		4
        /*007c*/ 	.byte	0x03, 0x1b
        /*007e*/ 	.short	0x00ff


	//----- nvinfo : EIATTR_MERCURY_ISA_VERSION
	.align		4
        /*0080*/ 	.byte	0x03, 0x5f
        /*0082*/ 	.short	0x0101


	//----- nvinfo : EIATTR_EXIT_INSTR_OFFSETS
	.align		4
        /*0084*/ 	.byte	0x04, 0x1c
        /*0086*/ 	.short	(.L_10305 - .L_10304)


	//   ....[0]....
.L_10304:
        /*0088*/ 	.word	0x000006d0


	//   ....[1]....
        /*008c*/ 	.word	0x00000730


	//----- nvinfo : EIATTR_MAX_THREADS
	.align		4
.L_10305:
        /*0090*/ 	.byte	0x04, 0x05
        /*0092*/ 	.short	(.L_10307 - .L_10306)
.L_10306:
        /*0094*/ 	.word	0x00000080
        /*0098*/ 	.word	0x00000001
        /*009c*/ 	.word	0x00000001


	//----- nvinfo : EIATTR_CRS_STACK_SIZE
	.align		4
.L_10307:
        /*00a0*/ 	.byte	0x04, 0x1e
        /*00a2*/ 	.short	(.L_10309 - .L_10308)
.L_10308:
        /*00a4*/ 	.word	0x00000000


	//----- nvinfo : EIATTR_CBANK_PARAM_SIZE
	.align		4
.L_10309:
        /*00a8*/ 	.byte	0x03, 0x19
        /*00aa*/ 	.short	0x001c


	//----- nvinfo : EIATTR_PARAM_CBANK
	.align		4
        /*00ac*/ 	.byte	0x04, 0x0a
        /*00ae*/ 	.short	(.L_10311 - .L_10310)
	.align		4
.L_10310:
        /*00b0*/ 	.word	index@(.nv.constant0._ZN2at6native27unrolled_elementwise_kernelINS0_13AUnaryFunctorIhhhZZZNS0_21remainder_kernel_cudaERNS_18TensorIteratorBaseEENKUlvE_clEvENKUlvE_clEvEUlhhE_EESt5arrayIPcLm2EELi4E23TrivialOffsetCalculatorILi1EjESD_NS0_6memory15LoadWithoutCastENSE_16StoreWithoutCastEEEviT_T0_T2_T3_T4_T5_)
        /*00b4*/ 	.short	0x0210
        /*00b6*/ 	.short	0x001c


	//----- nvinfo : EIATTR_SW_WAR
	.align		4
.L_10311:
        /*00b8*/ 	.byte	0x04, 0x36
        /*00ba*/ 	.short	(.L_10313 - .L_10312)
.L_10312:
        /*00bc*/ 	.word	0x00000008
.L_10313:


//--------------------- .nv.info._ZN2at6native29vectorized_elementwise_kernelILi2ENS0_13AUnaryFunctorIhhhZZZNS0_21remainder_kernel_cudaERNS_18TensorIteratorBaseEENKUlvE_clEvENKUlvE_clEvEUlhhE_EESt5arrayIPcLm2EEEEviT0_T1_ --------------------------
	.section	.nv.info._ZN2at6native29vectorized_elementwise_kernelILi2ENS0_13AUnaryFunctorIhhhZZZNS0_21remainder_kernel_cudaERNS_18TensorIteratorBaseEENKUlvE_clEvENKUlvE_clEvEUlhhE_EESt5arrayIPcLm2EEEEviT0_T1_,"",@"SHT_CUDA_INFO"
	.sectionflags	@""
	.align	4


	//----- nvinfo : EIATTR_CUDA_API_VERSION
	.align		4
        /*0000*/ 	.byte	0x04, 0x37
        /*0002*/ 	.short	(.L_10315 - .L_10314)
.L_10314:
        /*0004*/ 	.word	0x00000082


	//----- nvinfo : EIATTR_KPARAM_INFO
	.align		4
.L_10315:
        /*0008*/ 	.byte	0x04, 0x17
        /*000a*/ 	.short	(.L_10317 - .L_10316)
.L_10316:
        /*000c*/ 	.word	0x00000000
        /*0010*/ 	.short	0x0002
        /*0012*/ 	.short	0x0008
        /*0014*/ 	.byte	0x00, 0xf0, 0x41, 0x00


	//----- nvinfo : EIATTR_KPARAM_INFO
	.align		4
.L_10317:
        /*0018*/ 	.byte	0x04, 0x17
        /*001a*/ 	.short	(.L_10319 - .L_10318)
.L_10318:
        /*001c*/ 	.word	0x00000000
        /*0020*/ 	.short	0x0001
        /*0022*/ 	.short	0x0004
        /*0024*/ 	.byte	0x00, 0xf0, 0x09, 0x00


	//----- nvinfo : EIATTR_KPARAM_INFO
	.align		4
.L_10319:
        /*0028*/ 	.byte	0x04, 0x17
        /*002a*/ 	.short	(.L_10321 - .L_10320)
.L_10320:
        /*002c*/ 	.word	0x00000000
        /*0030*/ 	.short	0x0000
        /*0032*/ 	.short	0x0000
        /*0034*/ 	.byte	0x00, 0xf0, 0x11, 0x00


	//----- nvinfo : EIATTR_SPARSE_MMA_MASK
	.align		4
.L_10321:
        /*0038*/ 	.byte	0x03, 0x50
        /*003a*/ 	.short	0x0000


	//----- nvinfo : EIATTR_MAXREG_COUNT
	.align		4
        /*003c*/ 	.byte	0x03, 0x1b
        /*003e*/ 	.short	0x00ff


	//----- nvinfo : EIATTR_MERCURY_ISA_VERSION
	.align		4
        /*0040*/ 	.byte	0x03, 0x5f
        /*0042*/ 	.short	0x0101


	//----- nvinfo : EIATTR_EXIT_INSTR_OFFSETS
	.align		4
        /*0044*/ 	.byte	0x04, 0x1c
        /*0046*/ 	.short	(.L_10323 - .L_10322)


	//   ....[0]....
.L_10322:
        /*0048*/ 	.word	0x00000790


	//   ....[1]....
        /*004c*/ 	.word	0x00001560


	//   ....[2]....
        /*0050*/ 	.word	0x000015c0


	//----- nvinfo : EIATTR_MAX_THREADS
	.align		4
.L_10323:
        /*0054*/ 	.byte	0x04, 0x05
        /*0056*/ 	.short	(.L_10325 - .L_10324)
.L_10324:
        /*0058*/ 	.word	0x00000080
        /*005c*/ 	.word	0x00000001
        /*0060*/ 	.word	0x00000001


	//----- nvinfo : EIATTR_CRS_STACK_SIZE
	.align		4
.L_10325:
        /*0064*/ 	.byte	0x04, 0x1e
        /*0066*/ 	.short	(.L_10327 - .L_10326)
.L_10326:
        /*0068*/ 	.word	0x00000000


	//----- nvinfo : EIATTR_CBANK_PARAM_SIZE
	.align		4
.L_10327:
        /*006c*/ 	.byte	0x03, 0x19
        /*006e*/ 	.short	0x0018


	//----- nvinfo : EIATTR_PARAM_CBANK
	.align		4
        /*0070*/ 	.byte	0x04, 0x0a
        /*0072*/ 	.short	(.L_10329 - .L_10328)
	.align		4
.L_10328:
        /*0074*/ 	.word	index@(.nv.constant0._ZN2at6native29vectorized_elementwise_kernelILi2ENS0_13AUnaryFunctorIhhhZZZNS0_21remainder_kernel_cudaERNS_18TensorIteratorBaseEENKUlvE_clEvENKUlvE_clEvEUlhhE_EESt5arrayIPcLm2EEEEviT0_T1_)
        /*0078*/ 	.short	0x0210
        /*007a*/ 	.short	0x0018


	//----- nvinfo : EIATTR_SW_WAR
	.align		4
.L_10329:
        /*007c*/ 	.byte	0x04, 0x36
        /*007e*/ 	.short	(.L_10331 - .L_10330)
.L_10330:
        /*0080*/ 	.word	0x00000008
.L_10331:


//--------------------- .nv.info._ZN2at6native29vectorized_elementwise_kernelILi4ENS0_13AUnaryFunctorIhhhZZZNS0_21remainder_kernel_cudaERNS_18TensorIteratorBaseEENKUlvE_clEvENKUlvE_clEvEUlhhE_EESt5arrayIPcLm2EEEEviT0_T1_ --------------------------
	.section	.nv.info._ZN2at6native29vectorized_elementwise_kernelILi4ENS0_13AUnaryFunctorIhhhZZZNS0_21remainder_kernel_cudaERNS_18TensorIteratorBaseEENKUlvE_clEvENKUlvE_clEvEUlhhE_EESt5arrayIPcLm2EEEEviT0_T1_,"",@"SHT_CUDA_INFO"
	.sectionflags	@""
	.align	4


	//----- nvinfo : EIATTR_CUDA_API_VERSION
	.align		4
        /*0000*/ 	.byte	0x04, 0x37
        /*0002*/ 	.short	(.L_10333 - .L_10332)
.L_10332:
        /*0004*/ 	.word	0x00000082


	//----- nvinfo : EIATTR_KPARAM_INFO
	.align		4
.L_10333:
        /*0008*/ 	.byte	0x04, 0x17
        /*000a*/ 	.short	(.L_10335 - .L_10334)
.L_10334:
        /*000c*/ 	.word	0x00000000
        /*0010*/ 	.short	0x0002
        /*0012*/ 	.short	0x0008
        /*0014*/ 	.byte	0x00, 0xf0, 0x41, 0x00


	//----- nvinfo : EIATTR_KPARAM_INFO
	.align		4
.L_10335:
        /*0018*/ 	.byte	0x04, 0x17
        /*001a*/ 	.short	(.L_10337 - .L_10336)
.L_10336:
        /*001c*/ 	.word	0x00000000
        /*0020*/ 	.short	0x0001
        /*0022*/ 	.short	0x0004
        /*0024*/ 	.byte	0x00, 0xf0, 0x09, 0x00


	//----- nvinfo : EIATTR_KPARAM_INFO
	.align		4
.L_10337:
        /*0028*/ 	.byte	0x04, 0x17
        /*002a*/ 	.short	(.L_10339 - .L_10338)
.L_10338:
        /*002c*/ 	.word	0x00000000
        /*0030*/ 	.short	0x0000
        /*0032*/ 	.short	0x0000
        /*0034*/ 	.byte	0x00, 0xf0, 0x11, 0x00


	//----- nvinfo : EIATTR_SPARSE_MMA_MASK
	.align		4
.L_10339:
        /*0038*/ 	.byte	0x03, 0x50
        /*003a*/ 	.short	0x0000


	//----- nvinfo : EIATTR_MAXREG_COUNT
	.align		4
        /*003c*/ 	.byte	0x03, 0x1b
        /*003e*/ 	.short	0x00ff


	//----- nvinfo : EIATTR_MERCURY_ISA_VERSION
	.align		4
        /*0040*/ 	.byte	0x03, 0x5f
        /*0042*/ 	.short	0x0101


	//----- nvinfo : EIATTR_EXIT_INSTR_OFFSETS
	.align		4
        /*0044*/ 	.byte	0x04, 0x1c
        /*0046*/ 	.short	(.L_10341 - .L_10340)


	//   ....[0]....
.L_10340:
        /*0048*/ 	.word	0x00000770


	//   ....[1]....
        /*004c*/ 	.word	0x00001540


	//   ....[2]....
        /*0050*/ 	.word	0x000015a0


	//----- nvinfo : EIATTR_MAX_THREADS
	.align		4
.L_10341:
        /*0054*/ 	.byte	0x04, 0x05
        /*0056*/ 	.short	(.L_10343 - .L_10342)
.L_10342:
        /*0058*/ 	.word	0x00000080
        /*005c*/ 	.word	0x00000001
        /*0060*/ 	.word	0x00000001


	//----- nvinfo : EIATTR_CRS_STACK_SIZE
	.align		4
.L_10343:
        /*0064*/ 	.byte	0x04, 0x1e
        /*0066*/ 	.short	(.L_10345 - .L_10344)
.L_10344:
        /*0068*/ 	.word	0x00000000


	//----- nvinfo : EIATTR_CBANK_PARAM_SIZE
	.align		4
.L_10345:
        /*006c*/ 	.byte	0x03, 0x19
        /*006e*/ 	.short	0x0018


	//----- nvinfo : EIATTR_PARAM_CBANK
	.align		4
        /*0070*/ 	.byte	0x04, 0x0a
        /*0072*/ 	.short	(.L_10347 - .L_10346)
	.align		4
.L_10346:
        /*0074*/ 	.word	index@(.nv.constant0._ZN2at6native29vectorized_elementwise_kernelILi4ENS0_13AUnaryFunctorIhhhZZZNS0_21remainder_kernel_cudaERNS_18TensorIteratorBaseEENKUlvE_clEvENKUlvE_clEvEUlhhE_EESt5arrayIPcLm2EEEEviT0_T1_)
        /*0078*/ 	.short	0x0210
        /*007a*/ 	.short	0x0018


	//----- nvinfo : EIATTR_SW_WAR
	.align		4
.L_10347:
        /*007c*/ 	.byte	0x04, 0x36
        /*007e*/ 	.short	(.L_10349 - .L_10348)
.L_10348:
        /*0080*/ 	.word	0x00000008
.L_10349:


//--------------------- .nv.info._ZN2at6native29vectorized_elementwise_kernelILi8ENS0_13AUnaryFunctorIhhhZZZNS0_21remainder_kernel_cudaERNS_18TensorIteratorBaseEENKUlvE_clEvENKUlvE_clEvEUlhhE_EESt5arrayIPcLm2EEEEviT0_T1_ --------------------------
	.section	.nv.info._ZN2at6native29vectorized_elementwise_kernelILi8ENS0_13AUnaryFunctorIhhhZZZNS0_21remainder_kernel_cudaERNS_18TensorIteratorBaseEENKUlvE_clEvENKUlvE_clEvEUlhhE_EESt5arrayIPcLm2EEEEviT0_T1_,"",@"SHT_CUDA_INFO"
	.sectionflags	@""
	.align	4


	//----- nvinfo : EIATTR_CUDA_API_VERSION
	.align		4
        /*0000*/ 	.byte	0x04, 0x37
        /*0002*/ 	.short	(.L_10351 - .L_10350)
.L_10350:
        /*0004*/ 	.word	0x00000082


	//----- nvinfo : EIATTR_KPARAM_INFO
	.align		4
.L_10351:
        /*0008*/ 	.byte	0x04, 0x17
        /*000a*/ 	.short	(.L_10353 - .L_10352)
.L_10352:
        /*000c*/ 	.word	0x00000000
        /*0010*/ 	.short	0x0002
        /*0012*/ 	.short	0x0008
        /*0014*/ 	.byte	0x00, 0xf0, 0x41, 0x00


	//----- nvinfo : EIATTR_KPARAM_INFO
	.align		4
.L_10353:
        /*0018*/ 	.byte	0x04, 0x17
        /*001a*/ 	.short	(.L_10355 - .L_10354)
.L_10354:
        /*001c*/ 	.word	0x00000000
        /*0020*/ 	.short	0x0001
        /*0022*/ 	.short	0x0004
        /*0024*/ 	.byte	0x00, 0xf0, 0x09, 0x00


	//----- nvinfo : EIATTR_KPARAM_INFO
	.align		4
.L_10355:
        /*0028*/ 	.byte	0x04, 0x17
        /*002a*/ 	.short	(.L_10357 - .L_10356)
.L_10356:
        /*002c*/ 	.word	0x00000000
        /*0030*/ 	.short	0x0000
        /*0032*/ 	.short	0x0000
        /*0034*/ 	.byte	0x00, 0xf0, 0x11, 0x00


	//----- nvinfo : EIATTR_SPARSE_MMA_MASK
	.align		4
.L_10357:
        /*0038*/ 	.byte	0x03, 0x50
        /*003a*/ 	.short	0x0000


	//----- nvinfo : EIATTR_MAXREG_COUNT
	.align		4
        /*003c*/ 	.byte	0x03, 0x1b
        /*003e*/ 	.short	0x00ff


	//----- nvinfo : EIATTR_MERCURY_ISA_VERSION
	.align		4
        /*0040*/ 	.byte	0x03, 0x5f
        /*0042*/ 	.short	0x0101


	//----- nvinfo : EIATTR_EXIT_INSTR_OFFSETS
	.align		4
        /*0044*/ 	.byte	0x04, 0x1c
        /*0046*/ 	.short	(.L_10359 - .L_10358)


	//   ....[0]....
.L_10358:
        /*0048*/ 	.word	0x000007c0


	//   ....[1]....
        /*004c*/ 	.word	0x00001590


	//   ....[2]....
        /*0050*/ 	.word	0x000015f0


	//----- nvinfo : EIATTR_MAX_THREADS
	.align		4
.L_10359:
        /*0054*/ 	.byte	0x04, 0x05
        /*0056*/ 	.short	(.L_10361 - .L_10360)
.L_10360:
        /*0058*/ 	.word	0x00000080
        /*005c*/ 	.word	0x00000001
        /*0060*/ 	.word	0x00000001


	//----- nvinfo : EIATTR_CRS_STACK_SIZE
	.align		4
.L_10361:
        /*0064*/ 	.byte	0x04, 0x1e
        /*0066*/ 	.short	(.L_10363 - .L_10362)
.L_10362:
        /*0068*/ 	.word	0x00000000


	//----- nvinfo : EIATTR_CBANK_PARAM_SIZE
	.align		4
.L_10363:
        /*006c*/ 	.byte	0x03, 0x19
        /*006e*/ 	.short	0x0018


	//----- nvinfo : EIATTR_PARAM_CBANK
	.align		4
        /*0070*/ 	.byte	0x04, 0x0a
        /*0072*/ 	.short	(.L_10365 - .L_10364)
	.align		4
.L_10364:
        /*0074*/ 	.word	index@(.nv.constant0._ZN2at6native29vectorized_elementwise_kernelILi8ENS0_13AUnaryFunctorIhhhZZZNS0_21remainder_kernel_cudaERNS_18TensorIteratorBaseEENKUlvE_clEvENKUlvE_clEvEUlhhE_EESt5arrayIPcLm2EEEEviT0_T1_)
        /*0078*/ 	.short	0x0210
        /*007a*/ 	.short	0x0018


	//----- nvinfo : EIATTR_SW_WAR
	.align		4
.L_10365:
        /*007c*/ 	.byte	0x04, 0x36
        /*007e*/ 	.short	(.L_10367 - .L_10366)
.L_10366:
        /*0080*/ 	.word	0x00000008
.L_10367:


//--------------------- .nv.callgraph             --------------------------
	.section	.nv.callgraph,"",@"SHT_CUDA_CALLGRAPH"
	.align	4
	.sectionentsize	8
	.align		4
        /*0000*/ 	.word	0x00000000
	.align		4
        /*0004*/ 	.word	0xffffffff
	.align		4
        /*0008*/ 	.word	index@(_ZN2at6native18elementwise_kernelILi128ELi4EZNS0_15gpu_kernel_implINS0_13BinaryFunctorIN3c108BFloat16ES5_S5_ZZZNS0_16fmod_kernel_cudaERNS_18TensorIteratorBaseEENKUlvE0_clEvENKUlvE2_clEvEUlS5_S5_E_EEEEvS7_RKT_EUliE_EEviT1_)
	.align		4
        /*000c*/ 	.word	index@(__assertfail)
	.align		4
        /*0010*/ 	.word	index@(_ZN2at6native27unrolled_elementwise_kernelINS0_13BinaryFunctorIN3c108BFloat16ES4_S4_ZZZNS0_16fmod_kernel_cudaERNS_18TensorIteratorBaseEENKUlvE0_clEvENKUlvE2_clEvEUlS4_S4_E_EESt5arrayIPcLm3EELi4E23TrivialOffsetCalculatorILi2EjESE_ILi1EjENS0_6memory12LoadWithCastILi2EEENSH_13StoreWithCastILi1EEEEEviT_T0_T2_T3_T4_T5_)
	.align		4
        /*0014*/ 	.word	index@(__assertfail)
	.align		4
        /*0018*/ 	.word	index@(_ZN2at6native18elementwise_kernelILi128ELi4EZNS0_15gpu_kernel_implINS0_13BUnaryFunctorIN3c108BFloat16ES5_S5_ZZZNS0_16fmod_kernel_cudaERNS_18TensorIteratorBaseEENKUlvE0_clEvENKUlvE2_clEvEUlS5_S5_E_EEEEvS7_RKT_EUliE_EEviT1_)
	.align		4
        /*001c*/ 	.word	index@(__assertfail)
	.align		4
        /*0020*/ 	.word	index@(_ZN2at6native27unrolled_elementwise_kernelINS0_13BUnaryFunctorIN3c108BFloat16ES4_S4_ZZZNS0_16fmod_kernel_cudaERNS_18TensorIteratorBaseEENKUlvE0_clEvENKUlvE2_clEvEUlS4_S4_E_EESt5arrayIPcLm2EELi4E23TrivialOffsetCalculatorILi1EjESF_NS0_6memory12LoadWithCastILi1EEENSG_13StoreWithCastILi1EEEEEviT_T0_T2_T3_T4_T5_)
	.align		4
        /*0024*/ 	.word	index@(__assertfail)
	.align		4
        /*0028*/ 	.word	index@(_ZN2at6native18elementwise_kernelILi128ELi4EZNS0_15gpu_kernel_implINS0_13AUnaryFunctorIN3c108BFloat16ES5_S5_ZZZNS0_16fmod_kernel_cudaERNS_18TensorIteratorBaseEENKUlvE0_clEvENKUlvE2_clEvEUlS5_S5_E_EEEEvS7_RKT_EUliE_EEviT1_)
	.align		4
        /*002c*/ 	.word	index@(__assertfail)
	.align		4
        /*0030*/ 	.word	index@(_ZN2at6native27unrolled_elementwise_kernelINS0_13AUnaryFunctorIN3c108BFloat16ES4_S4_ZZZNS0_16fmod_kernel_cudaERNS_18TensorIteratorBaseEENKUlvE0_clEvENKUlvE2_clEvEUlS4_S4_E_EESt5arrayIPcLm2EELi4E23TrivialOffsetCalculatorILi1EjESF_NS0_6memory12LoadWithCastILi1EEENSG_13StoreWithCastILi1EEEEEviT_T0_T2_T3_T4_T5_)
	.align		4
        /*0034*/ 	.word	index@(__assertfail)
	.align		4
        /*0038*/ 	.word	index@(_ZN2at6native18elementwise_kernelILi128ELi4EZNS0_15gpu_kernel_implINS0_13BinaryFunctorIN3c104HalfES5_S5_ZZZNS0_16fmod_kernel_cudaERNS_18TensorIteratorBaseEENKUlvE0_clEvENKUlvE1_clEvEUlS5_S5_E_EEEEvS7_RKT_EUliE_EEviT1_)
	.align		4
        /*003c*/ 	.word	index@(__assertfail)
	.align		4
        /*0040*/ 	.word	index@(_ZN2at6native27unrolled_elementwise_kernelINS0_13BinaryFunctorIN3c104HalfES4_S4_ZZZNS0_16fmod_kernel_cudaERNS_18TensorIteratorBaseEENKUlvE0_clEvENKUlvE1_clEvEUlS4_S4_E_EESt5arrayIPcLm3EELi4E23TrivialOffsetCalculatorILi2EjESE_ILi1EjENS0_6memory12LoadWithCastILi2EEENSH_13StoreWithCastILi1EEEEEviT_T0_T2_T3_T4_T5_)
	.align		4
        /*0044*/ 	.word	index@(__assertfail)
	.align		4
        /*0048*/ 	.word	index@(_ZN2at6native18elementwise_kernelILi128ELi4EZNS0_15gpu_kernel_implINS0_13BUnaryFunctorIN3c104HalfES5_S5_ZZZNS0_16fmod_kernel_cudaERNS_18TensorIteratorBaseEENKUlvE0_clEvENKUlvE1_clEvEUlS5_S5_E_EEEEvS7_RKT_EUliE_EEviT1_)
	.align		4
        /*004c*/ 	.word	index@(__assertfail)
	.align		4
        /*0050*/ 	.word	index@(_ZN2at6native27unrolled_elementwise_kernelINS0_13BUnaryFunctorIN3c104HalfES4_S4_ZZZNS0_16fmod_kernel_cudaERNS_18TensorIteratorBaseEENKUlvE0_clEvENKUlvE1_clEvEUlS4_S4_E_EESt5arrayIPcLm2EELi4E23TrivialOffsetCalculatorILi1EjESF_NS0_6memory12LoadWithCastILi1EEENSG_13StoreWithCastILi1EEEEEviT_T0_T2_T3_T4_T5_)
	.align		4
        /*0054*/ 	.word	index@(__assertfail)
	.align		4
        /*0058*/ 	.word	index@(_ZN2at6native18elementwise_kernelILi128ELi4EZNS0_15gpu_kernel_implINS0_13AUnaryFunctorIN3c104HalfES5_S5_ZZZNS0_16fmod_kernel_cudaERNS_18TensorIteratorBaseEENKUlvE0_clEvENKUlvE1_clEvEUlS5_S5_E_EEEEvS7_RKT_EUliE_EEviT1_)
	.align		4
        /*005c*/ 	.word	index@(__assertfail)
	.align		4
        /*0060*/ 	.word	index@(_ZN2at6native27unrolled_elementwise_kernelINS0_13AUnaryFunctorIN3c104HalfES4_S4_ZZZNS0_16fmod_kernel_cudaERNS_18TensorIteratorBaseEENKUlvE0_clEvENKUlvE1_clEvEUlS4_S4_E_EESt5arrayIPcLm2EELi4E23TrivialOffsetCalculatorILi1EjESF_NS0_6memory12LoadWithCastILi1EEENSG_13StoreWithCastILi1EEEEEviT_T0_T2_T3_T4_T5_)
	.align		4
        /*0064*/ 	.word	index@(__assertfail)
	.align		4
        /*0068*/ 	.word	index@(_ZN2at6native18elementwise_kernelILi128ELi4EZNS0_15gpu_kernel_implINS0_13BinaryFunctorIfffZZZNS0_16fmod_kernel_cudaERNS_18TensorIteratorBaseEENKUlvE0_clEvENKUlvE0_clEvEUlffE_EEEEvS5_RKT_EUliE_EEviT1_)
	.align		4
        /*006c*/ 	.word	index@(__assertfail)
	.align		4
        /*0070*/ 	.word	index@(_ZN2at6native27unrolled_elementwise_kernelINS0_13BinaryFunctorIfffZZZNS0_16fmod_kernel_cudaERNS_18TensorIteratorBaseEENKUlvE0_clEvENKUlvE0_clEvEUlffE_EESt5arrayIPcLm3EELi4E23TrivialOffsetCalculatorILi2EjESC_ILi1EjENS0_6memory12LoadWithCastILi2EEENSF_13StoreWithCastILi1EEEEEviT_T0_T2_T3_T4_T5_)
	.align		4
        /*0074*/ 	.word	index@(__assertfail)
	.align		4
        /*0078*/ 	.word	index@(_ZN2at6native18elementwise_kernelILi128ELi4EZNS0_15gpu_kernel_implINS0_13BUnaryFunctorIfffZZZNS0_16fmod_kernel_cudaERNS_18TensorIteratorBaseEENKUlvE0_clEvENKUlvE0_clEvEUlffE_EEEEvS5_RKT_EUliE_EEviT1_)
	.align		4
        /*007c*/ 	.word	index@(__assertfail)
	.align		4
        /*0080*/ 	.word	index@(_ZN2at6native27unrolled_elementwise_kernelINS0_13BUnaryFunctorIfffZZZNS0_16fmod_kernel_cudaERNS_18TensorIteratorBaseEENKUlvE0_clEvENKUlvE0_clEvEUlffE_EESt5arrayIPcLm2EELi4E23TrivialOffsetCalculatorILi1EjESD_NS0_6memory12LoadWithCastILi1EEENSE_13StoreWithCastILi1EEEEEviT_T0_T2_T3_T4_T5_)
	.align		4
        /*0084*/ 	.word	index@(__assertfail)
	.align		4
        /*0088*/ 	.word	index@(_ZN2at6native18elementwise_kernelILi128ELi4EZNS0_15gpu_kernel_implINS0_13AUnaryFunctorIfffZZZNS0_16fmod_kernel_cudaERNS_18TensorIteratorBaseEENKUlvE0_clEvENKUlvE0_clEvEUlffE_EEEEvS5_RKT_EUliE_EEviT1_)
	.align		4
        /*008c*/ 	.word	index@(__assertfail)
	.align		4
        /*0090*/ 	.word	index@(_ZN2at6native27unrolled_elementwise_kernelINS0_13AUnaryFunctorIfffZZZNS0_16fmod_kernel_cudaERNS_18TensorIteratorBaseEENKUlvE0_clEvENKUlvE0_clEvEUlffE_EESt5arrayIPcLm2EELi4E23TrivialOffsetCalculatorILi1EjESD_NS0_6memory12LoadWithCastILi1EEENSE_13StoreWithCastILi1EEEEEviT_T0_T2_T3_T4_T5_)
	.align		4
        /*0094*/ 	.word	index@(__assertfail)
	.align		4
        /*0098*/ 	.word	index@(_ZN2at6native18elementwise_kernelILi128ELi4EZNS0_15gpu_kernel_implINS0_13BinaryFunctorIdddZZZNS0_16fmod_kernel_cudaERNS_18TensorIteratorBaseEENKUlvE0_clEvENKUlvE_clEvEUlddE_EEEEvS5_RKT_EUliE_EEviT1_)
	.align		4
        /*009c*/ 	.word	index@(__assertfail)
	.align		4
        /*00a0*/ 	.word	index@(_ZN2at6native27unrolled_elementwise_kernelINS0_13BinaryFunctorIdddZZZNS0_16fmod_kernel_cudaERNS_18TensorIteratorBaseEENKUlvE0_clEvENKUlvE_clEvEUlddE_EESt5arrayIPcLm3EELi4E23TrivialOffsetCalculatorILi2EjESC_ILi1EjENS0_6memory12LoadWithCastILi2EEENSF_13StoreWithCastILi1EEEEEviT_T0_T2_T3_T4_T5_)
	.align		4
        /*00a4*/ 	.word	index@(__assertfail)
	.align		4
        /*00a8*/ 	.word	index@(_ZN2at6native18elementwise_kernelILi128ELi4EZNS0_15gpu_kernel_implINS0_13BUnaryFunctorIdddZZZNS0_16fmod_kernel_cudaERNS_18TensorIteratorBaseEENKUlvE0_clEvENKUlvE_clEvEUlddE_EEEEvS5_RKT_EUliE_EEviT1_)
	.align		4
        /*00ac*/ 	.word	index@(__assertfail)
	.align		4
        /*00b0*/ 	.word	index@(_ZN2at6native27unrolled_elementwise_kernelINS0_13BUnaryFunctorIdddZZZNS0_16fmod_kernel_cudaERNS_18TensorIteratorBaseEENKUlvE0_clEvENKUlvE_clEvEUlddE_EESt5arrayIPcLm2EELi4E23TrivialOffsetCalculatorILi1EjESD_NS0_6memory12LoadWithCastILi1EEENSE_13StoreWithCastILi1EEEEEviT_T0_T2_T3_T4_T5_)
	.align		4
        /*00b4*/ 	.word	index@(__assertfail)
	.align		4
        /*00b8*/ 	.word	index@(_ZN2at6native18elementwise_kernelILi128ELi4EZNS0_15gpu_kernel_implINS0_13AUnaryFunctorIdddZZZNS0_16fmod_kernel_cudaERNS_18TensorIteratorBaseEENKUlvE0_clEvENKUlvE_clEvEUlddE_EEEEvS5_RKT_EUliE_EEviT1_)
	.align		4
        /*00bc*/ 	.word	index@(__assertfail)
	.align		4
        /*00c0*/ 	.word	index@(_ZN2at6native27unrolled_elementwise_kernelINS0_13AUnaryFunctorIdddZZZNS0_16fmod_kernel_cudaERNS_18TensorIteratorBaseEENKUlvE0_clEvENKUlvE_clEvEUlddE_EESt5arrayIPcLm2EELi4E23TrivialOffsetCalculatorILi1EjESD_NS0_6memory12LoadWithCastILi1EEENSE_13StoreWithCastILi1EEEEEviT_T0_T2_T3_T4_T5_)
	.align		4
        /*00c4*/ 	.word	index@(__assertfail)
	.align		4
        /*00c8*/ 	.word	index@(_ZN2at6native18elementwise_kernelILi128ELi4EZNS0_15gpu_kernel_implINS0_13BinaryFunctorIsssZZZNS0_16fmod_kernel_cudaERNS_18TensorIteratorBaseEENKUlvE_clEvENKUlvE3_clEvEUlssE_EEEEvS5_RKT_EUliE_EEviT1_)
	.align		4
        /*00cc*/ 	.word	index@(__assertfail)
	.align		4
        /*00d0*/ 	.word	index@(_ZN2at6native27unrolled_elementwise_kernelINS0_13BinaryFunctorIsssZZZNS0_16fmod_kernel_cudaERNS_18TensorIteratorBaseEENKUlvE_clEvENKUlvE3_clEvEUlssE_EESt5arrayIPcLm3EELi4E23TrivialOffsetCalculatorILi2EjESC_ILi1EjENS0_6memory12LoadWithCastILi2EEENSF_13StoreWithCastILi1EEEEEviT_T0_T2_T3_T4_T5_)
	.align		4
        /*00d4*/ 	.word	index@(__assertfail)
	.align		4
        /*00d8*/ 	.word	index@(_ZN2at6native18elementwise_kernelILi128ELi4EZNS0_15gpu_kernel_implINS0_13BUnaryFunctorIsssZZZNS0_16fmod_kernel_cudaERNS_18TensorIteratorBaseEENKUlvE_clEvENKUlvE3_clEvEUlssE_EEEEvS5_RKT_EUliE_EEviT1_)
	.align		4
        /*00dc*/ 	.word	index@(__assertfail)
	.align		4
        /*00e0*/ 	.word	index@(_ZN2at6native27unrolled_elementwise_kernelINS0_13BUnaryFunctorIsssZZZNS0_16fmod_kernel_cudaERNS_18TensorIteratorBaseEENKUlvE_clEvENKUlvE3_clEvEUlssE_EESt5arrayIPcLm2EELi4E23TrivialOffsetCalculatorILi1EjESD_NS0_6memory12LoadWithCastILi1EEENSE_13StoreWithCastILi1EEEEEviT_T0_T2_T3_T4_T5_)
	.align		4
        /*00e4*/ 	.word	index@(__assertfail)
	.align		4
        /*00e8*/ 	.word	index@(_ZN2at6native18elementwise_kernelILi128ELi4EZNS0_15gpu_kernel_implINS0_13AUnaryFunctorIsssZZZNS0_16fmod_kernel_cudaERNS_18TensorIteratorBaseEENKUlvE_clEvENKUlvE3_clEvEUlssE_EEEEvS5_RKT_EUliE_EEviT1_)
	.align		4
        /*00ec*/ 	.word	index@(__assertfail)
	.align		4
        /*00f0*/ 	.word	index@(_ZN2at6native27unrolled_elementwise_kernelINS0_13AUnaryFunctorIsssZZZNS0_16fmod_kernel_cudaERNS_18TensorIteratorBaseEENKUlvE_clEvENKUlvE3_clEvEUlssE_EESt5arrayIPcLm2EELi4E23TrivialOffsetCalculatorILi1EjESD_NS0_6memory12LoadWithCastILi1EEENSE_13StoreWithCastILi1EEEEEviT_T0_T2_T3_T4_T5_)
	.align		4
        /*00f4*/ 	.word	index@(__assertfail)
	.align		4
        /*00f8*/ 	.word	index@(_ZN2at6native18elementwise_kernelILi128ELi4EZNS0_15gpu_kernel_implINS0_13BinaryFunctorIlllZZZNS0_16fmod_kernel_cudaERNS_18TensorIteratorBaseEENKUlvE_clEvENKUlvE2_clEvEUlllE_EEEEvS5_RKT_EUliE_EEviT1_)
	.align		4
        /*00fc*/ 	.word	index@(__assertfail)
	.align		4
        /*0100*/ 	.word	index@(_ZN2at6native27unrolled_elementwise_kernelINS0_13BinaryFunctorIlllZZZNS0_16fmod_kernel_cudaERNS_18TensorIteratorBaseEENKUlvE_clEvENKUlvE2_clEvEUlllE_EESt5arrayIPcLm3EELi4E23TrivialOffsetCalculatorILi2EjESC_ILi1EjENS0_6memory12LoadWithCastILi2EEENSF_13StoreWithCastILi1EEEEEviT_T0_T2_T3_T4_T5_)
	.align		4
        /*0104*/ 	.word	index@(__assertfail)
	.align		4
        /*0108*/ 	.word	index@(_ZN2at6native18elementwise_kernelILi128ELi4EZNS0_15gpu_kernel_implINS0_13BUnaryFunctorIlllZZZNS0_16fmod_kernel_cudaERNS_18TensorIteratorBaseEENKUlvE_clEvENKUlvE2_clEvEUlllE_EEEEvS5_RKT_EUliE_EEviT1_)
	.align		4
        /*010c*/ 	.word	index@(__assertfail)
	.align		4
        /*0110*/ 	.word	index@(_ZN2at6native27unrolled_elementwise_kernelINS0_13BUnaryFunctorIlllZZZNS0_16fmod_kernel_cudaERNS_18TensorIteratorBaseEENKUlvE_clEvENKUlvE2_clEvEUlllE_EESt5arrayIPcLm2EELi4E23TrivialOffsetCalculatorILi1EjESD_NS0_6memory12LoadWithCastILi1EEENSE_13StoreWithCastILi1EEEEEviT_T0_T2_T3_T4_T5_)
	.align		4
        /*0114*/ 	.word	index@(__assertfail)
	.align		4
        /*0118*/ 	.word	index@(_ZN2at6native18elementwise_kernelILi128ELi4EZNS0_15gpu_kernel_implINS0_13AUnaryFunctorIlllZZZNS0_16fmod_kernel_cudaERNS_18TensorIteratorBaseEENKUlvE_clEvENKUlvE2_clEvEUlllE_EEEEvS5_RKT_EUliE_EEviT1_)
	.align		4
        /*011c*/ 	.word	index@(__assertfail)
	.align		4
        /*0120*/ 	.word	index@(_ZN2at6native27unrolled_elementwise_kernelINS0_13AUnaryFunctorIlllZZZNS0_16fmod_kernel_cudaERNS_18TensorIteratorBaseEENKUlvE_clEvENKUlvE2_clEvEUlllE_EESt5arrayIPcLm2EELi4E23TrivialOffsetCalculatorILi1EjESD_NS0_6memory12LoadWithCastILi1EEENSE_13StoreWithCastILi1EEEEEviT_T0_T2_T3_T4_T5_)
	.align		4
        /*0124*/ 	.word	index@(__assertfail)
	.align		4
        /*0128*/ 	.word	index@(_ZN2at6native18elementwise_kernelILi128ELi4EZNS0_15gpu_kernel_implINS0_13BinaryFunctorIiiiZZZNS0_16fmod_kernel_cudaERNS_18TensorIteratorBaseEENKUlvE_clEvENKUlvE1_clEvEUliiE_EEEEvS5_RKT_EUliE_EEviT1_)
	.align		4
        /*012c*/ 	.word	index@(__assertfail)
	.align		4
        /*0130*/ 	.word	index@(_ZN2at6native27unrolled_elementwise_kernelINS0_13BinaryFunctorIiiiZZZNS0_16fmod_kernel_cudaERNS_18TensorIteratorBaseEENKUlvE_clEvENKUlvE1_clEvEUliiE_EESt5arrayIPcLm3EELi4E23TrivialOffsetCalculatorILi2EjESC_ILi1EjENS0_6memory12LoadWithCastILi2EEENSF_13StoreWithCastILi1EEEEEviT_T0_T2_T3_T4_T5_)
	.align		4
        /*0134*/ 	.word	index@(__assertfail)
	.align		4
        /*0138*/ 	.word	index@(_ZN2at6native18elementwise_kernelILi128ELi4EZNS0_15gpu_kernel_implINS0_13BUnaryFunctorIiiiZZZNS0_16fmod_kernel_cudaERNS_18TensorIteratorBaseEENKUlvE_clEvENKUlvE1_clEvEUliiE_EEEEvS5_RKT_EUliE_EEviT1_)
	.align		4
        /*013c*/ 	.word	index@(__assertfail)
	.align		4
        /*0140*/ 	.word	index@(_ZN2at6native27unrolled_elementwise_kernelINS0_13BUnaryFunctorIiiiZZZNS0_16fmod_kernel_cudaERNS_18TensorIteratorBaseEENKUlvE_clEvENKUlvE1_clEvEUliiE_EESt5arrayIPcLm2EELi4E23TrivialOffsetCalculatorILi1EjESD_NS0_6memory12LoadWithCastILi1EEENSE_13StoreWithCastILi1EEEEEviT_T0_T2_T3_T4_T5_)
	.align		4
        /*0144*/ 	.word	index@(__assertfail)
	.align		4
        /*0148*/ 	.word	index@(_ZN2at6native18elementwise_kernelILi128ELi4EZNS0_15gpu_kernel_implINS0_13AUnaryFunctorIiiiZZZNS0_16fmod_kernel_cudaERNS_18TensorIteratorBaseEENKUlvE_clEvENKUlvE1_clEvEUliiE_EEEEvS5_RKT_EUliE_EEviT1_)
	.align		4
        /*014c*/ 	.word	index@(__assertfail)
	.align		4
        /*0150*/ 	.word	index@(_ZN2at6native27unrolled_elementwise_kernelINS0_13AUnaryFunctorIiiiZZZNS0_16fmod_kernel_cudaERNS_18TensorIteratorBaseEENKUlvE_clEvENKUlvE1_clEvEUliiE_EESt5arrayIPcLm2EELi4E23TrivialOffsetCalculatorILi1EjESD_NS0_6memory12LoadWithCastILi1EEENSE_13StoreWithCastILi1EEEEEviT_T0_T2_T3_T4_T5_)
	.align		4
        /*0154*/ 	.word	index@(__assertfail)
	.align		4
        /*0158*/ 	.word	index@(_ZN2at6native18elementwise_kernelILi128ELi4EZNS0_15gpu_kernel_implINS0_13BinaryFunctorIaaaZZZNS0_16fmod_kernel_cudaERNS_18TensorIteratorBaseEENKUlvE_clEvENKUlvE0_clEvEUlaaE_EEEEvS5_RKT_EUliE_EEviT1_)
	.align		4
        /*015c*/ 	.word	index@(__assertfail)
	.align		4
        /*0160*/ 	.word	index@(_ZN2at6native27unrolled_elementwise_kernelINS0_13BinaryFunctorIaaaZZZNS0_16fmod_kernel_cudaERNS_18TensorIteratorBaseEENKUlvE_clEvENKUlvE0_clEvEUlaaE_EESt5arrayIPcLm3EELi4E23TrivialOffsetCalculatorILi2EjESC_ILi1EjENS0_6memory12LoadWithCastILi2EEENSF_13StoreWithCastILi1EEEEEviT_T0_T2_T3_T4_T5_)
	.align		4
        /*0164*/ 	.word	index@(__assertfail)
	.align		4
        /*0168*/ 	.word	index@(_ZN2at6native18elementwise_kernelILi128ELi4EZNS0_15gpu_kernel_implINS0_13BUnaryFunctorIaaaZZZNS0_16fmod_kernel_cudaERNS_18TensorIteratorBaseEENKUlvE_clEvENKUlvE0_clEvEUlaaE_EEEEvS5_RKT_EUliE_EEviT1_)
	.align		4
        /*016c*/ 	.word	index@(__assertfail)
	.align		4
        /*0170*/ 	.word	index@(_ZN2at6native27unrolled_elementwise_kernelINS0_13BUnaryFunctorIaaaZZZNS0_16fmod_kernel_cudaERNS_18TensorIteratorBaseEENKUlvE_clEvENKUlvE0_clEvEUlaaE_EESt5arrayIPcLm2EELi4E23TrivialOffsetCalculatorILi1EjESD_NS0_6memory12LoadWithCastILi1EEENSE_13StoreWithCastILi1EEEEEviT_T0_T2_T3_T4_T5_)
	.align		4
        /*0174*/ 	.word	index@(__assertfail)
	.align		4
        /*0178*/ 	.word	index@(_ZN2at6native18elementwise_kernelILi128ELi4EZNS0_15gpu_kernel_implINS0_13AUnaryFunctorIaaaZZZNS0_16fmod_kernel_cudaERNS_18TensorIteratorBaseEENKUlvE_clEvENKUlvE0_clEvEUlaaE_EEEEvS5_RKT_EUliE_EEviT1_)
	.align		4
        /*017c*/ 	.word	index@(__assertfail)
	.align		4
        /*0180*/ 	.word	index@(_ZN2at6native27unrolled_elementwise_kernelINS0_13AUnaryFunctorIaaaZZZNS0_16fmod_kernel_cudaERNS_18TensorIteratorBaseEENKUlvE_clEvENKUlvE0_clEvEUlaaE_EESt5arrayIPcLm2EELi4E23TrivialOffsetCalculatorILi1EjESD_NS0_6memory12LoadWithCastILi1EEENSE_13StoreWithCastILi1EEEEEviT_T0_T2_T3_T4_T5_)
	.align		4
        /*0184*/ 	.word	index@(__assertfail)
	.align		4
        /*0188*/ 	.word	index@(_ZN2at6native18elementwise_kernelILi128ELi4EZNS0_15gpu_kernel_implINS0_13BinaryFunctorIhhhZZZNS0_16fmod_kernel_cudaERNS_18TensorIteratorBaseEENKUlvE_clEvENKUlvE_clEvEUlhhE_EEEEvS5_RKT_EUliE_EEviT1_)
	.align		4
        /*018c*/ 	.word	index@(__assertfail)
	.align		4
        /*0190*/ 	.word	index@(_ZN2at6native27unrolled_elementwise_kernelINS0_13BinaryFunctorIhhhZZZNS0_16fmod_kernel_cudaERNS_18TensorIteratorBaseEENKUlvE_clEvENKUlvE_clEvEUlhhE_EESt5arrayIPcLm3EELi4E23TrivialOffsetCalculatorILi2EjESC_ILi1EjENS0_6memory12LoadWithCastILi2EEENSF_13StoreWithCastILi1EEEEEviT_T0_T2_T3_T4_T5_)
	.align		4
        /*0194*/ 	.word	index@(__assertfail)
	.align		4
        /*0198*/ 	.word	index@(_ZN2at6native18elementwise_kernelILi128ELi4EZNS0_15gpu_kernel_implINS0_13BUnaryFunctorIhhhZZZNS0_16fmod_kernel_cudaERNS_18TensorIteratorBaseEENKUlvE_clEvENKUlvE_clEvEUlhhE_EEEEvS5_RKT_EUliE_EEviT1_)
	.align		4
        /*019c*/ 	.word	index@(__assertfail)
	.align		4
        /*01a0*/ 	.word	index@(_ZN2at6native27unrolled_elementwise_kernelINS0_13BUnaryFunctorIhhhZZZNS0_16fmod_kernel_cudaERNS_18TensorIteratorBaseEENKUlvE_clEvENKUlvE_clEvEUlhhE_EESt5arrayIPcLm2EELi4E23TrivialOffsetCalculatorILi1EjESD_NS0_6memory12LoadWithCastILi1EEENSE_13StoreWithCastILi1EEEEEviT_T0_T2_T3_T4_T5_)
	.align		4
        /*01a4*/ 	.word	index@(__assertfail)
	.align		4
        /*01a8*/ 	.word	index@(_ZN2at6native18elementwise_kernelILi128ELi4EZNS0_15gpu_kernel_implINS0_13AUnaryFunctorIhhhZZZNS0_16fmod_kernel_cudaERNS_18TensorIteratorBaseEENKUlvE_clEvENKUlvE_clEvEUlhhE_EEEEvS5_RKT_EUliE_EEviT1_)
	.align		4
        /*01ac*/ 	.word	index@(__assertfail)
	.align		4
        /*01b0*/ 	.word	index@(_ZN2at6native27unrolled_elementwise_kernelINS0_13AUnaryFunctorIhhhZZZNS0_16fmod_kernel_cudaERNS_18TensorIteratorBaseEENKUlvE_clEvENKUlvE_clEvEUlhhE_EESt5arrayIPcLm2EELi4E23TrivialOffsetCalculatorILi1EjESD_NS0_6memory12LoadWithCastILi1EEENSE_13StoreWithCastILi1EEEEEviT_T0_T2_T3_T4_T5_)
	.align		4
        /*01b4*/ 	.word	index@(__assertfail)
	.align		4
        /*01b8*/ 	.word	index@(_ZN2at6native18elementwise_kernelILi128ELi4EZNS0_15gpu_kernel_implINS0_13BinaryFunctorIN3c108BFloat16ES5_S5_ZZZNS0_21remainder_kernel_cudaERNS_18TensorIteratorBaseEENKUlvE0_clEvENKUlvE2_clEvEUlS5_S5_E_EEEEvS7_RKT_EUliE_EEviT1_)
	.align		4
        /*01bc*/ 	.word	index@(__assertfail)
	.align		4
        /*01c0*/ 	.word	index@(_ZN2at6native27unrolled_elementwise_kernelINS0_13BinaryFunctorIN3c108BFloat16ES4_S4_ZZZNS0_21remainder_kernel_cudaERNS_18TensorIteratorBaseEENKUlvE0_clEvENKUlvE2_clEvEUlS4_S4_E_EESt5arrayIPcLm3EELi4E23TrivialOffsetCalculatorILi2EjESE_ILi1EjENS0_6memory12LoadWithCastILi2EEENSH_13StoreWithCastILi1EEEEEviT_T0_T2_T3_T4_T5_)
	.align		4
        /*01c4*/ 	.word	index@(__assertfail)
	.align		4
        /*01c8*/ 	.word	index@(_ZN2at6native18elementwise_kernelILi128ELi4EZNS0_15gpu_kernel_implINS0_13BUnaryFunctorIN3c108BFloat16ES5_S5_ZZZNS0_21remainder_kernel_cudaERNS_18TensorIteratorBaseEENKUlvE0_clEvENKUlvE2_clEvEUlS5_S5_E_EEEEvS7_RKT_EUliE_EEviT1_)
	.align		4
        /*01cc*/ 	.word	index@(__assertfail)
	.align		4
        /*01d0*/ 	.word	index@(_ZN2at6native27unrolled_elementwise_kernelINS0_13BUnaryFunctorIN3c108BFloat16ES4_S4_ZZZNS0_21remainder_kernel_cudaERNS_18TensorIteratorBaseEENKUlvE0_clEvENKUlvE2_clEvEUlS4_S4_E_EESt5arrayIPcLm2EELi4E23TrivialOffsetCalculatorILi1EjESF_NS0_6memory12LoadWithCastILi1EEENSG_13StoreWithCastILi1EEEEEviT_T0_T2_T3_T4_T5_)
	.align		4
        /*01d4*/ 	.word	index@(__assertfail)
	.align		4
        /*01d8*/ 	.word	index@(_ZN2at6native18elementwise_kernelILi128ELi4EZNS0_15gpu_kernel_implINS0_13AUnaryFunctorIN3c108BFloat16ES5_S5_ZZZNS0_21remainder_kernel_cudaERNS_18TensorIteratorBaseEENKUlvE0_clEvENKUlvE2_clEvEUlS5_S5_E_EEEEvS7_RKT_EUliE_EEviT1_)
	.align		4
        /*01dc*/ 	.word	index@(__assertfail)
	.align		4
        /*01e0*/ 	.word	index@(_ZN2at6native27unrolled_elementwise_kernelINS0_13AUnaryFunctorIN3c108BFloat16ES4_S4_ZZZNS0_21remainder_kernel_cudaERNS_18TensorIteratorBaseEENKUlvE0_clEvENKUlvE2_clEvEUlS4_S4_E_EESt5arrayIPcLm2EELi4E23TrivialOffsetCalculatorILi1EjESF_NS0_6memory12LoadWithCastILi1EEENSG_13StoreWithCastILi1EEEEEviT_T0_T2_T3_T4_T5_)
	.align		4
        /*01e4*/ 	.word	index@(__assertfail)
	.align		4
        /*01e8*/ 	.word	index@(_ZN2at6native18elementwise_kernelILi128ELi4EZNS0_15gpu_kernel_implINS0_13BinaryFunctorIN3c104HalfES5_S5_ZZZNS0_21remainder_kernel_cudaERNS_18TensorIteratorBaseEENKUlvE0_clEvENKUlvE1_clEvEUlS5_S5_E_EEEEvS7_RKT_EUliE_EEviT1_)
	.align		4
        /*01ec*/ 	.word	index@(__assertfail)
	.align		4
        /*01f0*/ 	.word	index@(_ZN2at6native27unrolled_elementwise_kernelINS0_13BinaryFunctorIN3c104HalfES4_S4_ZZZNS0_21remainder_kernel_cudaERNS_18TensorIteratorBaseEENKUlvE0_clEvENKUlvE1_clEvEUlS4_S4_E_EESt5arrayIPcLm3EELi4E23TrivialOffsetCalculatorILi2EjESE_ILi1EjENS0_6memory12LoadWithCastILi2EEENSH_13StoreWithCastILi1EEEEEviT_T0_T2_T3_T4_T5_)
	.align		4
        /*01f4*/ 	.word	index@(__assertfail)
	.align		4
        /*01f8*/ 	.word	index@(_ZN2at6native18elementwise_kernelILi128ELi4EZNS0_15gpu_kernel_implINS0_13BUnaryFunctorIN3c104HalfES5_S5_ZZZNS0_21remainder_kernel_cudaERNS_18TensorIteratorBaseEENKUlvE0_clEvENKUlvE1_clEvEUlS5_S5_E_EEEEvS7_RKT_EUliE_EEviT1_)
	.align		4
        /*01fc*/ 	.word	index@(__assertfail)
	.align		4
        /*0200*/ 	.word	index@(_ZN2at6native27unrolled_elementwise_kernelINS0_13BUnaryFunctorIN3c104HalfES4_S4_ZZZNS0_21remainder_kernel_cudaERNS_18TensorIteratorBaseEENKUlvE0_clEvENKUlvE1_clEvEUlS4_S4_E_EESt5arrayIPcLm2EELi4E23TrivialOffsetCalculatorILi1EjESF_NS0_6memory12LoadWithCastILi1EEENSG_13StoreWithCastILi1EEEEEviT_T0_T2_T3_T4_T5_)
	.align		4
        /*0204*/ 	.word	index@(__assertfail)
	.align		4
        /*0208*/ 	.word	index@(_ZN2at6native18elementwise_kernelILi128ELi4EZNS0_15gpu_kernel_implINS0_13AUnaryFunctorIN3c104HalfES5_S5_ZZZNS0_21remainder_kernel_cudaERNS_18TensorIteratorBaseEENKUlvE0_clEvENKUlvE1_clEvEUlS5_S5_E_EEEEvS7_RKT_EUliE_EEviT1_)
	.align		4
        /*020c*/ 	.word	index@(__assertfail)
	.align		4
        /*0210*/ 	.word	index@(_ZN2at6native27unrolled_elementwise_kernelINS0_13AUnaryFunctorIN3c104HalfES4_S4_ZZZNS0_21remainder_kernel_cudaERNS_18TensorIteratorBaseEENKUlvE0_clEvENKUlvE1_clEvEUlS4_S4_E_EESt5arrayIPcLm2EELi4E23TrivialOffsetCalculatorILi1EjESF_NS0_6memory12LoadWithCastILi1EEENSG_13StoreWithCastILi1EEEEEviT_T0_T2_T3_T4_T5_)
	.align		4
        /*0214*/ 	.word	index@(__assertfail)
	.align		4
        /*0218*/ 	.word	index@(_ZN2at6native18elementwise_kernelILi128ELi4EZNS0_15gpu_kernel_implINS0_13BinaryFunctorIfffZZZNS0_21remainder_kernel_cudaERNS_18TensorIteratorBaseEENKUlvE0_clEvENKUlvE0_clEvEUlffE_EEEEvS5_RKT_EUliE_EEviT1_)
	.align		4
        /*021c*/ 	.word	index@(__assertfail)
	.align		4
        /*0220*/ 	.word	index@(_ZN2at6native27unrolled_elementwise_kernelINS0_13BinaryFunctorIfffZZZNS0_21remainder_kernel_cudaERNS_18TensorIteratorBaseEENKUlvE0_clEvENKUlvE0_clEvEUlffE_EESt5arrayIPcLm3EELi4E23TrivialOffsetCalculatorILi2EjESC_ILi1EjENS0_6memory12LoadWithCastILi2EEENSF_13StoreWithCastILi1EEEEEviT_T0_T2_T3_T4_T5_)
	.align		4
        /*0224*/ 	.word	index@(__assertfail)
	.align		4
        /*0228*/ 	.word	index@(_ZN2at6native18elementwise_kernelILi128ELi4EZNS0_15gpu_kernel_implINS0_13BUnaryFunctorIfffZZZNS0_21remainder_kernel_cudaERNS_18TensorIteratorBaseEENKUlvE0_clEvENKUlvE0_clEvEUlffE_EEEEvS5_RKT_EUliE_EEviT1_)
	.align		4
        /*022c*/ 	.word	index@(__assertfail)
	.align		4
        /*0230*/ 	.word	index@(_ZN2at6native27unrolled_elementwise_kernelINS0_13BUnaryFunctorIfffZZZNS0_21remainder_kernel_cudaERNS_18TensorIteratorBaseEENKUlvE0_clEvENKUlvE0_clEvEUlffE_EESt5arrayIPcLm2EELi4E23TrivialOffsetCalculatorILi1EjESD_NS0_6memory12LoadWithCastILi1EEENSE_13StoreWithCastILi1EEEEEviT_T0_T2_T3_T4_T5_)
	.align		4
        /*0234*/ 	.word	index@(__assertfail)
	.align		4
        /*0238*/ 	.word	index@(_ZN2at6native18elementwise_kernelILi128ELi4EZNS0_15gpu_kernel_implINS0_13AUnaryFunctorIfffZZZNS0_21remainder_kernel_cudaERNS_18TensorIteratorBaseEENKUlvE0_clEvENKUlvE0_clEvEUlffE_EEEEvS5_RKT_EUliE_EEviT1_)
	.align		4
        /*023c*/ 	.word	index@(__assertfail)
	.align		4
        /*0240*/ 	.word	index@(_ZN2at6native27unrolled_elementwise_kernelINS0_13AUnaryFunctorIfffZZZNS0_21remainder_kernel_cudaERNS_18TensorIteratorBaseEENKUlvE0_clEvENKUlvE0_clEvEUlffE_EESt5arrayIPcLm2EELi4E23TrivialOffsetCalculatorILi1EjESD_NS0_6memory12LoadWithCastILi1EEENSE_13StoreWithCastILi1EEEEEviT_T0_T2_T3_T4_T5_)
	.align		4
        /*0244*/ 	.word	index@(__assertfail)
	.align		4
        /*0248*/ 	.word	index@(_ZN2at6native18elementwise_kernelILi128ELi4EZNS0_15gpu_kernel_implINS0_13BinaryFunctorIdddZZZNS0_21remainder_kernel_cudaERNS_18TensorIteratorBaseEENKUlvE0_clEvENKUlvE_clEvEUlddE_EEEEvS5_RKT_EUliE_EEviT1_)
	.align		4
        /*024c*/ 	.word	index@(__assertfail)
	.align		4
        /*0250*/ 	.word	index@(_ZN2at6native27unrolled_elementwise_kernelINS0_13BinaryFunctorIdddZZZNS0_21remainder_kernel_cudaERNS_18TensorIteratorBaseEENKUlvE0_clEvENKUlvE_clEvEUlddE_EESt5arrayIPcLm3EELi4E23TrivialOffsetCalculatorILi2EjESC_ILi1EjENS0_6memory12LoadWithCastILi2EEENSF_13StoreWithCastILi1EEEEEviT_T0_T2_T3_T4_T5_)
	.align		4
        /*0254*/ 	.word	index@(__assertfail)
	.align		4
        /*0258*/ 	.word	index@(_ZN2at6native18elementwise_kernelILi128ELi4EZNS0_15gpu_kernel_implINS0_13BUnaryFunctorIdddZZZNS0_21remainder_kernel_cudaERNS_18TensorIteratorBaseEENKUlvE0_clEvENKUlvE_clEvEUlddE_EEEEvS5_RKT_EUliE_EEviT1_)
	.align		4
        /*025c*/ 	.word	index@(__assertfail)
	.align		4
        /*0260*/ 	.word	index@(_ZN2at6native27unrolled_elementwise_kernelINS0_13BUnaryFunctorIdddZZZNS0_21remainder_kernel_cudaERNS_18TensorIteratorBaseEENKUlvE0_clEvENKUlvE_clEvEUlddE_EESt5arrayIPcLm2EELi4E23TrivialOffsetCalculatorILi1EjESD_NS0_6memory12LoadWithCastILi1EEENSE_13StoreWithCastILi1EEEEEviT_T0_T2_T3_T4_T5_)
	.align		4
        /*0264*/ 	.word	index@(__assertfail)
	.align		4
        /*0268*/ 	.word	index@(_ZN2at6native18elementwise_kernelILi128ELi4EZNS0_15gpu_kernel_implINS0_13AUnaryFunctorIdddZZZNS0_21remainder_kernel_cudaERNS_18TensorIteratorBaseEENKUlvE0_clEvENKUlvE_clEvEUlddE_EEEEvS5_RKT_EUliE_EEviT1_)
	.align		4
        /*026c*/ 	.word	index@(__assertfail)
	.align		4
        /*0270*/ 	.word	index@(_ZN2at6native27unrolled_elementwise_kernelINS0_13AUnaryFunctorIdddZZZNS0_21remainder_kernel_cudaERNS_18TensorIteratorBaseEENKUlvE0_clEvENKUlvE_clEvEUlddE_EESt5arrayIPcLm2EELi4E23TrivialOffsetCalculatorILi1EjESD_NS0_6memory12LoadWithCastILi1EEENSE_13StoreWithCastILi1EEEEEviT_T0_T2_T3_T4_T5_)
	.align		4
        /*0274*/ 	.word	index@(__assertfail)
	.align		4
        /*0278*/ 	.word	index@(_ZN2at6native18elementwise_kernelILi128ELi4EZNS0_15gpu_kernel_implINS0_13BinaryFunctorIsssZZZNS0_21remainder_kernel_cudaERNS_18TensorIteratorBaseEENKUlvE_clEvENKUlvE3_clEvEUlssE_EEEEvS5_RKT_EUliE_EEviT1_)
	.align		4
        /*027c*/ 	.word	index@(__assertfail)
	.align		4
        /*0280*/ 	.word	index@(_ZN2at6native27unrolled_elementwise_kernelINS0_13BinaryFunctorIsssZZZNS0_21remainder_kernel_cudaERNS_18TensorIteratorBaseEENKUlvE_clEvENKUlvE3_clEvEUlssE_EESt5arrayIPcLm3EELi4E23TrivialOffsetCalculatorILi2EjESC_ILi1EjENS0_6memory12LoadWithCastILi2EEENSF_13StoreWithCastILi1EEEEEviT_T0_T2_T3_T4_T5_)
	.align		4
        /*0284*/ 	.word	index@(__assertfail)
	.align		4
        /*0288*/ 	.word	index@(_ZN2at6native18elementwise_kernelILi128ELi4EZNS0_15gpu_kernel_implINS0_13BUnaryFunctorIsssZZZNS0_21remainder_kernel_cudaERNS_18TensorIteratorBaseEENKUlvE_clEvENKUlvE3_clEvEUlssE_EEEEvS5_RKT_EUliE_EEviT1_)
	.align		4
        /*028c*/ 	.word	index@(__assertfail)
	.align		4
        /*0290*/ 	.word	index@(_ZN2at6native27unrolled_elementwise_kernelINS0_13BUnaryFunctorIsssZZZNS0_21remainder_kernel_cudaERNS_18TensorIteratorBaseEENKUlvE_clEvENKUlvE3_clEvEUlssE_EESt5arrayIPcLm2EELi4E23TrivialOffsetCalculatorILi1EjESD_NS0_6memory12LoadWithCastILi1EEENSE_13StoreWithCastILi1EEEEEviT_T0_T2_T3_T4_T5_)
	.align		4
        /*0294*/ 	.word	index@(__assertfail)
	.align		4
        /*0298*/ 	.word	index@(_ZN2at6native18elementwise_kernelILi128ELi4EZNS0_15gpu_kernel_implINS0_13AUnaryFunctorIsssZZZNS0_21remainder_kernel_cudaERNS_18TensorIteratorBaseEENKUlvE_clEvENKUlvE3_clEvEUlssE_EEEEvS5_RKT_EUliE_EEviT1_)
	.align		4
        /*029c*/ 	.word	index@(__assertfail)
	.align		4
        /*02a0*/ 	.word	index@(_ZN2at6native27unrolled_elementwise_kernelINS0_13AUnaryFunctorIsssZZZNS0_21remainder_kernel_cudaERNS_18TensorIteratorBaseEENKUlvE_clEvENKUlvE3_clEvEUlssE_EESt5arrayIPcLm2EELi4E23TrivialOffsetCalculatorILi1EjESD_NS0_6memory12LoadWithCastILi1EEENSE_13StoreWithCastILi1EEEEEviT_T0_T2_T3_T4_T5_)
	.align		4
        /*02a4*/ 	.word	index@(__assertfail)
	.align		4
        /*02a8*/ 	.word	index@(_ZN2at6native18elementwise_kernelILi128ELi4EZNS0_15gpu_kernel_implINS0_13BinaryFunctorIlllZZZNS0_21remainder_kernel_cudaERNS_18TensorIteratorBaseEENKUlvE_clEvENKUlvE2_clEvEUlllE_EEEEvS5_RKT_EUliE_EEviT1_)
	.align		4
        /*02ac*/ 	.word	index@(__assertfail)
	.align		4
        /*02b0*/ 	.word	index@(_ZN2at6native27unrolled_elementwise_kernelINS0_13BinaryFunctorIlllZZZNS0_21remainder_kernel_cudaERNS_18TensorIteratorBaseEENKUlvE_clEvENKUlvE2_clEvEUlllE_EESt5arrayIPcLm3EELi4E23TrivialOffsetCalculatorILi2EjESC_ILi1EjENS0_6memory12LoadWithCastILi2EEENSF_13StoreWithCastILi1EEEEEviT_T0_T2_T3_T4_T5_)
	.align		4
        /*02b4*/ 	.word	index@(__assertfail)
	.align		4
        /*02b8*/ 	.word	index@(_ZN2at6native18elementwise_kernelILi128ELi4EZNS0_15gpu_kernel_implINS0_13BUnaryFunctorIlllZZZNS0_21remainder_kernel_cudaERNS_18TensorIteratorBaseEENKUlvE_clEvENKUlvE2_clEvEUlllE_EEEEvS5_RKT_EUliE_EEviT1_)
	.align		4
        /*02bc*/ 	.word	index@(__assertfail)
	.align		4
        /*02c0*/ 	.word	index@(_ZN2at6native27unrolled_elementwise_kernelINS0_13BUnaryFunctorIlllZZZNS0_21remainder_kernel_cudaERNS_18TensorIteratorBaseEENKUlvE_clEvENKUlvE2_clEvEUlllE_EESt5arrayIPcLm2EELi4E23TrivialOffsetCalculatorILi1EjESD_NS0_6memory12LoadWithCastILi1EEENSE_13StoreWithCastILi1EEEEEviT_T0_T2_T3_T4_T5_)
	.align		4
        /*02c4*/ 	.word	index@(__assertfail)
	.align		4
        /*02c8*/ 	.word	index@(_ZN2at6native18elementwise_kernelILi128ELi4EZNS0_15gpu_kernel_implINS0_13AUnaryFunctorIlllZZZNS0_21remainder_kernel_cudaERNS_18TensorIteratorBaseEENKUlvE_clEvENKUlvE2_clEvEUlllE_EEEEvS5_RKT_EUliE_EEviT1_)
	.align		4
        /*02cc*/ 	.word	index@(__assertfail)
	.align		4
        /*02d0*/ 	.word	index@(_ZN2at6native27unrolled_elementwise_kernelINS0_13AUnaryFunctorIlllZZZNS0_21remainder_kernel_cudaERNS_18TensorIteratorBaseEENKUlvE_clEvENKUlvE2_clEvEUlllE_EESt5arrayIPcLm2EELi4E23TrivialOffsetCalculatorILi1EjESD_NS0_6memory12LoadWithCastILi1EEENSE_13StoreWithCastILi1EEEEEviT_T0_T2_T3_T4_T5_)
	.align		4
        /*02d4*/ 	.word	index@(__assertfail)
	.align		4
        /*02d8*/ 	.word	index@(_ZN2at6native18elementwise_kernelILi128ELi4EZNS0_15gpu_kernel_implINS0_13BinaryFunctorIiiiZZZNS0_21remainder_kernel_cudaERNS_18TensorIteratorBaseEENKUlvE_clEvENKUlvE1_clEvEUliiE_EEEEvS5_RKT_EUliE_EEviT1_)
	.align		4
        /*02dc*/ 	.word	index@(__assertfail)
	.align		4
        /*02e0*/ 	.word	index@(_ZN2at6native27unrolled_elementwise_kernelINS0_13BinaryFunctorIiiiZZZNS0_21remainder_kernel_cudaERNS_18TensorIteratorBaseEENKUlvE_clEvENKUlvE1_clEvEUliiE_EESt5arrayIPcLm3EELi4E23TrivialOffsetCalculatorILi2EjESC_ILi1EjENS0_6memory12LoadWithCastILi2EEENSF_13StoreWithCastILi1EEEEEviT_T0_T2_T3_T4_T5_)
	.align		4
        /*02e4*/ 	.word	index@(__assertfail)
	.align		4
        /*02e8*/ 	.word	index@(_ZN2at6native18elementwise_kernelILi128ELi4EZNS0_15gpu_kernel_implINS0_13BUnaryFunctorIiiiZZZNS0_21remainder_kernel_cudaERNS_18TensorIteratorBaseEENKUlvE_clEvENKUlvE1_clEvEUliiE_EEEEvS5_RKT_EUliE_EEviT1_)
	.align		4
        /*02ec*/ 	.word	index@(__assertfail)
	.align		4
        /*02f0*/ 	.word	index@(_ZN2at6native27unrolled_elementwise_kernelINS0_13BUnaryFunctorIiiiZZZNS0_21remainder_kernel_cudaERNS_18TensorIteratorBaseEENKUlvE_clEvENKUlvE1_clEvEUliiE_EESt5arrayIPcLm2EELi4E23TrivialOffsetCalculatorILi1EjESD_NS0_6memory12LoadWithCastILi1EEENSE_13StoreWithCastILi1EEEEEviT_T0_T2_T3_T4_T5_)
	.align		4
        /*02f4*/ 	.word	index@(__assertfail)
	.align		4
        /*02f8*/ 	.word	index@(_ZN2at6native18elementwise_kernelILi128ELi4EZNS0_15gpu_kernel_implINS0_13AUnaryFunctorIiiiZZZNS0_21remainder_kernel_cudaERNS_18TensorIteratorBaseEENKUlvE_clEvENKUlvE1_clEvEUliiE_EEEEvS5_RKT_EUliE_EEviT1_)
	.align		4
        /*02fc*/ 	.word	index@(__assertfail)
	.align		4
        /*0300*/ 	.word	index@(_ZN2at6native27unrolled_elementwise_kernelINS0_13AUnaryFunctorIiiiZZZNS0_21remainder_kernel_cudaERNS_18TensorIteratorBaseEENKUlvE_clEvENKUlvE1_clEvEUliiE_EESt5arrayIPcLm2EELi4E23TrivialOffsetCalculatorILi1EjESD_NS0_6memory12LoadWithCastILi1EEENSE_13StoreWithCastILi1EEEEEviT_T0_T2_T3_T4_T5_)
	.align		4
        /*0304*/ 	.word	index@(__assertfail)
	.align		4
        /*0308*/ 	.word	index@(_ZN2at6native18elementwise_kernelILi128ELi4EZNS0_15gpu_kernel_implINS0_13BinaryFunctorIaaaZZZNS0_21remainder_kernel_cudaERNS_18TensorIteratorBaseEENKUlvE_clEvENKUlvE0_clEvEUlaaE_EEEEvS5_RKT_EUliE_EEviT1_)
	.align		4
        /*030c*/ 	.word	index@(__assertfail)
	.align		4
        /*0310*/ 	.word	index@(_ZN2at6native27unrolled_elementwise_kernelINS0_13BinaryFunctorIaaaZZZNS0_21remainder_kernel_cudaERNS_18TensorIteratorBaseEENKUlvE_clEvENKUlvE0_clEvEUlaaE_EESt5arrayIPcLm3EELi4E23TrivialOffsetCalculatorILi2EjESC_ILi1EjENS0_6memory12LoadWithCastILi2EEENSF_13StoreWithCastILi1EEEEEviT_T0_T2_T3_T4_T5_)
	.align		4
        /*0314*/ 	.word	index@(__assertfail)
	.align		4
        /*0318*/ 	.word	index@(_ZN2at6native18elementwise_kernelILi128ELi4EZNS0_15gpu_kernel_implINS0_13BUnaryFunctorIaaaZZZNS0_21remainder_kernel_cudaERNS_18TensorIteratorBaseEENKUlvE_clEvENKUlvE0_clEvEUlaaE_EEEEvS5_RKT_EUliE_EEviT1_)
	.align		4
        /*031c*/ 	.word	index@(__assertfail)
	.align		4
        /*0320*/ 	.word	index@(_ZN2at6native27unrolled_elementwise_kernelINS0_13BUnaryFunctorIaaaZZZNS0_21remainder_kernel_cudaERNS_18TensorIteratorBaseEENKUlvE_clEvENKUlvE0_clEvEUlaaE_EESt5arrayIPcLm2EELi4E23TrivialOffsetCalculatorILi1EjESD_NS0_6memory12LoadWithCastILi1EEENSE_13StoreWithCastILi1EEEEEviT_T0_T2_T3_T4_T5_)
	.align		4
        /*0324*/ 	.word	index@(__assertfail)
	.align		4
        /*0328*/ 	.word	index@(_ZN2at6native18elementwise_kernelILi128ELi4EZNS0_15gpu_kernel_implINS0_13AUnaryFunctorIaaaZZZNS0_21remainder_kernel_cudaERNS_18TensorIteratorBaseEENKUlvE_clEvENKUlvE0_clEvEUlaaE_EEEEvS5_RKT_EUliE_EEviT1_)
	.align		4
        /*032c*/ 	.word	index@(__assertfail)
	.align		4
        /*0330*/ 	.word	index@(_ZN2at6native27unrolled_elementwise_kernelINS0_13AUnaryFunctorIaaaZZZNS0_21remainder_kernel_cudaERNS_18TensorIteratorBaseEENKUlvE_clEvENKUlvE0_clEvEUlaaE_EESt5arrayIPcLm2EELi4E23TrivialOffsetCalculatorILi1EjESD_NS0_6memory12LoadWithCastILi1EEENSE_13StoreWithCastILi1EEEEEviT_T0_T2_T3_T4_T5_)
	.align		4
        /*0334*/ 	.word	index@(__assertfail)
	.align		4
        /*0338*/ 	.word	index@(_ZN2at6native18elementwise_kernelILi128ELi4EZNS0_15gpu_kernel_implINS0_13BinaryFunctorIhhhZZZNS0_21remainder_kernel_cudaERNS_18TensorIteratorBaseEENKUlvE_clEvENKUlvE_clEvEUlhhE_EEEEvS5_RKT_EUliE_EEviT1_)
	.align		4
        /*033c*/ 	.word	index@(__assertfail)
	.align		4
        /*0340*/ 	.word	index@(_ZN2at6native27unrolled_elementwise_kernelINS0_13BinaryFunctorIhhhZZZNS0_21remainder_kernel_cudaERNS_18TensorIteratorBaseEENKUlvE_clEvENKUlvE_clEvEUlhhE_EESt5arrayIPcLm3EELi4E23TrivialOffsetCalculatorILi2EjESC_ILi1EjENS0_6memory12LoadWithCastILi2EEENSF_13StoreWithCastILi1EEEEEviT_T0_T2_T3_T4_T5_)
	.align		4
        /*0344*/ 	.word	index@(__assertfail)
	.align		4
        /*0348*/ 	.word	index@(_ZN2at6native18elementwise_kernelILi128ELi4EZNS0_15gpu_kernel_implINS0_13BUnaryFunctorIhhhZZZNS0_21remainder_kernel_cudaERNS_18TensorIteratorBaseEENKUlvE_clEvENKUlvE_clEvEUlhhE_EEEEvS5_RKT_EUliE_EEviT1_)
	.align		4
        /*034c*/ 	.word	index@(__assertfail)
	.align		4
        /*0350*/ 	.word	index@(_ZN2at6native27unrolled_elementwise_kernelINS0_13BUnaryFunctorIhhhZZZNS0_21remainder_kernel_cudaERNS_18TensorIteratorBaseEENKUlvE_clEvENKUlvE_clEvEUlhhE_EESt5arrayIPcLm2EELi4E23TrivialOffsetCalculatorILi1EjESD_NS0_6memory12LoadWithCastILi1EEENSE_13StoreWithCastILi1EEEEEviT_T0_T2_T3_T4_T5_)
	.align		4
        /*0354*/ 	.word	index@(__assertfail)
	.align		4
        /*0358*/ 	.word	index@(_ZN2at6native18elementwise_kernelILi128ELi4EZNS0_15gpu_kernel_implINS0_13AUnaryFunctorIhhhZZZNS0_21remainder_kernel_cudaERNS_18TensorIteratorBaseEENKUlvE_clEvENKUlvE_clEvEUlhhE_EEEEvS5_RKT_EUliE_EEviT1_)
	.align		4
        /*035c*/ 	.word	index@(__assertfail)
	.align		4
        /*0360*/ 	.word	index@(_ZN2at6native27unrolled_elementwise_kernelINS0_13AUnaryFunctorIhhhZZZNS0_21remainder_kernel_cudaERNS_18TensorIteratorBaseEENKUlvE_clEvENKUlvE_clEvEUlhhE_EESt5arrayIPcLm2EELi4E23TrivialOffsetCalculatorILi1EjESD_NS0_6memory12LoadWithCastILi1EEENSE_13StoreWithCastILi1EEEEEviT_T0_T2_T3_T4_T5_)
	.align		4
        /*0364*/ 	.word	index@(__assertfail)
	.align		4
        /*0368*/ 	.word	0x00000000
	.align		4
        /*036c*/ 	.word	0xfffffffe
	.align		4
        /*0370*/ 	.word	0x00000000
	.align		4
        /*0374*/ 	.word	0xfffffffd
	.align		4
        /*0378*/ 	.word	0x00000000
	.align		4
        /*037c*/ 	.word	0xfffffffc


//--------------------- .nv.constant4             --------------------------
	.section	.nv.constant4,"a",@progbits
	.align	8
	.align		8
.nv.constant4:
        /*0000*/ 	.dword	__assertfail
	.align		8
        /*0008*/ 	.dword	__unnamed_1
	.align		8
        /*0010*/ 	.dword	__unnamed_2
	.align		8
        /*0018*/ 	.dword	__unnamed_3
	.align		8
        /*0020*/ 	.dword	__unnamed_4
	.align		8
        /*0028*/ 	.dword	__unnamed_5
	.align		8
        /*0030*/ 	.dword	__unnamed_6
	.align		8
        /*0038*/ 	.dword	__unnamed_7
	.align		8
        /*0040*/ 	.dword	__unnamed_8
	.align		8
        /*0048*/ 	.dword	__unnamed_9
	.align		8
        /*0050*/ 	.dword	__unnamed_10
	.align		8
        /*0058*/ 	.dword	__unnamed_11
	.align		8
        /*0060*/ 	.dword	__unnamed_12
	.align		8
        /*0068*/ 	.dword	__unnamed_13
	.align		8
        /*0070*/ 	.dword	__unnamed_14
	.align		8
        /*0078*/ 	.dword	__unnamed_15
	.align		8
        /*0080*/ 	.dword	__unnamed_16
	.align		8
        /*0088*/ 	.dword	__unnamed_17
	.align		8
        /*0090*/ 	.dword	__unnamed_18
	.align		8
        /*0098*/ 	.dword	_ZN55_INTERNAL_87463751_24_BinaryRemainderKernel_cu_787390784cuda3std3__45__cpo5beginE
	.align		8
        /*00a0*/ 	.dword	_ZN55_INTERNAL_87463751_24_BinaryRemainderKernel_cu_787390784cuda3std3__45__cpo3endE
	.align		8
        /*00a8*/ 	.dword	_ZN55_INTERNAL_87463751_24_BinaryRemainderKernel_cu_787390784cuda3std3__45__cpo6cbeginE
	.align		8
        /*00b0*/ 	.dword	_ZN55_INTERNAL_87463751_24_BinaryRemainderKernel_cu_787390784cuda3std3__45__cpo4cendE
	.align		8
        /*00b8*/ 	.dword	_ZN55_INTERNAL_87463751_24_BinaryRemainderKernel_cu_787390784cuda3std3__45__cpo6rbeginE
	.align		8
        /*00c0*/ 	.dword	_ZN55_INTERNAL_87463751_24_BinaryRemainderKernel_cu_787390784cuda3std3__45__cpo4rendE
	.align		8
        /*00c8*/ 	.dword	_ZN55_INTERNAL_87463751_24_BinaryRemainderKernel_cu_787390784cuda3std3__45__cpo7crbeginE
	.align		8
        /*00d0*/ 	.dword	_ZN55_INTERNAL_87463751_24_BinaryRemainderKernel_cu_787390784cuda3std3__45__cpo5crendE
	.align		8
        /*00d8*/ 	.dword	_ZN55_INTERNAL_87463751_24_BinaryRemainderKernel_cu_787390784cuda3std3__457_GLOBAL__N__87463751_24_BinaryRemainderKernel_cu_787390786ignoreE
	.align		8
        /*00e0*/ 	.dword	_ZN55_INTERNAL_87463751_24_BinaryRemainderKernel_cu_787390784cuda3std3__419piecewise_constructE
	.align		8
        /*00e8*/ 	.dword	_ZN55_INTERNAL_87463751_24_BinaryRemainderKernel_cu_787390784cuda3std3__48in_placeE
	.align		8
        /*00f0*/ 	.dword	_ZN55_INTERNAL_87463751_24_BinaryRemainderKernel_cu_787390784cuda3std3__420unreachable_sentinelE
	.align		8
        /*00f8*/ 	.dword	_ZN55_INTERNAL_87463751_24_BinaryRemainderKernel_cu_787390784cuda3std6ranges3__45__cpo4swapE
	.align		8
        /*0100*/ 	.dword	_ZN55_INTERNAL_87463751_24_BinaryRemainderKernel_cu_787390784cuda3std6ranges3__45__cpo9iter_moveE
	.align		8
        /*0108*/ 	.dword	_ZN55_INTERNAL_87463751_24_BinaryRemainderKernel_cu_787390784cuda3std6ranges3__45__cpo5beginE
	.align		8
        /*0110*/ 	.dword	_ZN55_INTERNAL_87463751_24_BinaryRemainderKernel_cu_787390784cuda3std6ranges3__45__cpo3endE
	.align		8
        /*0118*/ 	.dword	_ZN55_INTERNAL_87463751_24_BinaryRemainderKernel_cu_787390784cuda3std6ranges3__45__cpo6cbeginE
	.align		8
        /*0120*/ 	.dword	_ZN55_INTERNAL_87463751_24_BinaryRemainderKernel_cu_787390784cuda3std6ranges3__45__cpo4cendE
	.align		8
        /*0128*/ 	.dword	_ZN55_INTERNAL_87463751_24_BinaryRemainderKernel_cu_787390784cuda3std6ranges3__45__cpo7advanceE
	.align		8
        /*0130*/ 	.dword	_ZN55_INTERNAL_87463751_24_BinaryRemainderKernel_cu_787390784cuda3std6ranges3__45__cpo9iter_swapE
	.align		8
        /*0138*/ 	.dword	_ZN55_INTERNAL_87463751_24_BinaryRemainderKernel_cu_787390784cuda3std6ranges3__45__cpo4nextE
	.align		8
        /*0140*/ 	.dword	_ZN55_INTERNAL_87463751_24_BinaryRemainderKernel_cu_787390784cuda3std6ranges3__45__cpo4prevE
	.align		8
        /*0148*/ 	.dword	_ZN55_INTERNAL_87463751_24_BinaryRemainderKernel_cu_787390784cuda3std6ranges3__45__cpo4dataE
	.align		8
        /*0150*/ 	.dword	_ZN55_INTERNAL_87463751_24_BinaryRemainderKernel_cu_787390784cuda3std6ranges3__45__cpo5cdataE
	.align		8
        /*0158*/ 	.dword	_ZN55_INTERNAL_87463751_24_BinaryRemainderKernel_cu_787390784cuda3std6ranges3__45__cpo4sizeE
	.align		8
        /*0160*/ 	.dword	_ZN55_INTERNAL_87463751_24_BinaryRemainderKernel_cu_787390784cuda3std6ranges3__45__cpo5ssizeE
	.align		8
        /*0168*/ 	.dword	_ZN55_INTERNAL_87463751_24_BinaryRemainderKernel_cu_787390784cuda3std6ranges3__45__cpo8distanceE
	.align		8
        /*0170*/ 	.dword	_ZN55_INTERNAL_87463751_24_BinaryRemainderKernel_cu_787390786thrust23THRUST_300001_SM_900_NS6system6detail10sequential3seqE
	.align		8
        /*0178*/ 	.dword	$str$6
	.align		8
        /*0180*/ 	.dword	$str$7


//--------------------- .text._ZN2at6native18elementwise_kernelILi128ELi4EZNS0_15gpu_kernel_implINS0_13BinaryFunctorIN3c108BFloat16ES5_S5_ZZZNS0_16fmod_kernel_cudaERNS_18TensorIteratorBaseEENKUlvE0_clEvENKUlvE2_clEvEUlS5_S5_E_EEEEvS7_RKT_EUliE_EEviT1_ --------------------------
	.section	.text._ZN2at6native18elementwise_kernelILi128ELi4EZNS0_15gpu_kernel_implINS0_13BinaryFunctorIN3c108BFloat16ES5_S5_ZZZNS0_16fmod_kernel_cudaERNS_18TensorIteratorBaseEENKUlvE0_clEvENKUlvE2_clEvEUlS5_S5_E_EEEEvS7_RKT_EUliE_EEviT1_,"ax",@progbits
	.align	128
        .global         _ZN2at6native18elementwise_kernelILi128ELi4EZNS0_15gpu_kernel_implINS0_13BinaryFunctorIN3c108BFloat16ES5_S5_ZZZNS0_16fmod_kernel_cudaERNS_18TensorIteratorBaseEENKUlvE0_clEvENKUlvE2_clEvEUlS5_S5_E_EEEEvS7_RKT_EUliE_EEviT1_
        .type           _ZN2at6native18elementwise_kernelILi128ELi4EZNS0_15gpu_kernel_implINS0_13BinaryFunctorIN3c108BFloat16ES5_S5_ZZZNS0_16fmod_kernel_cudaERNS_18TensorIteratorBaseEENKUlvE0_clEvENKUlvE2_clEvEUlS5_S5_E_EEEEvS7_RKT_EUliE_EEviT1_,@function
        .size           _ZN2at6native18elementwise_kernelILi128ELi4EZNS0_15gpu_kernel_implINS0_13BinaryFunctorIN3c108BFloat16ES5_S5_ZZZNS0_16fmod_kernel_cudaERNS_18TensorIteratorBaseEENKUlvE0_clEvENKUlvE2_clEvEUlS5_S5_E_EEEEvS7_RKT_EUliE_EEviT1_,(.L_x_57297 - _ZN2at6native18elementwise_kernelILi128ELi4EZNS0_15gpu_kernel_implINS0_13BinaryFunctorIN3c108BFloat16ES5_S5_ZZZNS0_16fmod_kernel_cudaERNS_18TensorIteratorBaseEENKUlvE0_clEvENKUlvE2_clEvEUlS5_S5_E_EEEEvS7_RKT_EUliE_EEviT1_)
        .other          _ZN2at6native18elementwise_kernelILi128ELi4EZNS0_15gpu_kernel_implINS0_13BinaryFunctorIN3c108BFloat16ES5_S5_ZZZNS0_16fmod_kernel_cudaERNS_18TensorIteratorBaseEENKUlvE0_clEvENKUlvE2_clEvEUlS5_S5_E_EEEEvS7_RKT_EUliE_EEviT1_,@"STO_CUDA_ENTRY STV_DEFAULT"
_ZN2at6native18elementwise_kernelILi128ELi4EZNS0_15gpu_kernel_implINS0_13BinaryFunctorIN3c108BFloat16ES5_S5_ZZZNS0_16fmod_kernel_cudaERNS_18TensorIteratorBaseEENKUlvE0_clEvENKUlvE2_clEvEUlS5_S5_E_EEEEvS7_RKT_EUliE_EEviT1_:
.text._ZN2at6native18elementwise_kernelILi128ELi4EZNS0_15gpu_kernel_implINS0_13BinaryFunctorIN3c108BFloat16ES5_S5_ZZZNS0_16fmod_kernel_cudaERNS_18TensorIteratorBaseEENKUlvE0_clEvENKUlvE2_clEvEUlS5_S5_E_EEEEvS7_RKT_EUliE_EEviT1_:
[----:B------:R-:W0:Y:S01]  /*0000*/  LDC R1, c[0x0][0x28] ;  /* 0x00000a00ff017b82 */ /* 0x000e220000000800 */
[----:B------:R-:W1:Y:S01]  /*0010*/  S2R R18, SR_CTAID.X ;  /* 0x0000000000127919 */ /* 0x000e620000002500 */
[----:B------:R-:W-:Y:S01]  /*0020*/  ULDC UR4, c[0x0][0x210] ;  /* 0x0000840000047ab9 */ /* 0x000fe20000000800 */
[----:B------:R-:W-:Y:S01]  /*0030*/  ULDC.64 UR36, c[0x0][0x208] ;  /* 0x0000820000247ab9 */ /* 0x000fe20000000a00 */
[----:B------:R-:W-:Y:S01]  /*0040*/  BSSY B6, `(.L_x_0) ;  /* 0x00004b0000067945 */ /* 0x000fe20003800000 */
[----:B------:R-:W1:Y:S02]  /*0050*/  S2R R23, SR_TID.X ;  /* 0x0000000000177919 */ /* 0x000e640000002100 */
[----:B-1----:R-:W-:-:S05]  /*0060*/  IMAD R19, R18, 0x200, R23 ;  /* 0x0000020012137824 */ /* 0x002fca00078e0217 */
[----:B------:R-:W-:-:S13]  /*0070*/  ISETP.GE.AND P0, PT, R19, UR4, PT ;  /* 0x0000000413007c0c */ /* 0x000fda000bf06270 */
[----:B0-----:R-:W-:Y:S05]  /*0080*/  @P0 BRA `(.L_x_1) ;  /* 0x0000004800ac0947 */ /* 0x001fea0003800000 */
[----:B------:R-:W0:Y:S01]  /*0090*/  LDC R6, c[0x0][0x218] ;  /* 0x00008600ff067b82 */ /* 0x000e220000000800 */
[----:B------:R-:W-:Y:S02]  /*00a0*/  IMAD.MOV.U32 R22, RZ, RZ, RZ ;  /* 0x000000ffff167224 */ /* 0x000fe400078e00ff */
[----:B------:R-:W-:Y:S02]  /*00b0*/  IMAD.MOV.U32 R0, RZ, RZ, RZ ;  /* 0x000000ffff007224 */ /* 0x000fe400078e00ff */
[----:B------:R-:W-:Y:S01]  /*00c0*/  IMAD.MOV.U32 R16, RZ, RZ, RZ ;  /* 0x000000ffff107224 */ /* 0x000fe200078e00ff */
[----:B0-----:R-:W-:-:S13]  /*00d0*/  ISETP.NE.AND P0, PT, R6, RZ, PT ;  /* 0x000000ff0600720c */ /* 0x001fda0003f05270 */
[----:B------:R-:W-:Y:S05]  /*00e0*/  @!P0 BRA `(.L_x_2) ;  /* 0x0000001400748947 */ /* 0x000fea0003800000 */
[----:B------:R-:W-:Y:S01]  /*00f0*/  IMAD.MOV.U32 R2, RZ, RZ, RZ ;  /* 0x000000ffff027224 */ /* 0x000fe200078e00ff */
[----:B------:R-:W-:Y:S01]  /*0100*/  ULDC.64 UR4, c[0x0][0x220] ;  /* 0x0000880000047ab9 */ /* 0x000fe20000000a00 */
[----:B------:R-:W-:Y:S01]  /*0110*/  IMAD.MOV.U32 R3, RZ, RZ, R19 ;  /* 0x000000ffff037224 */ /* 0x000fe200078e0013 */
[----:B------:R-:W-:Y:S01]  /*0120*/  ISETP.NE.AND P0, PT, R6, 0x1, PT ;  /* 0x000000010600780c */ /* 0x000fe20003f05270 */
[----:B------:R-:W-:Y:S01]  /*0130*/  ULDC UR6, c[0x0][0x350] ;  /* 0x0000d40000067ab9 */ /* 0x000fe20000000800 */
[----:B------:R-:W-:Y:S01]  /*0140*/  IMAD.HI.U32 R2, R19, UR4, R2 ;  /* 0x0000000413027c27 */ /* 0x000fe2000f8e0002 */
[----:B------:R-:W-:-:S04]  /*0150*/  ULDC UR4, c[0x0][0x21c] ;  /* 0x0000870000047ab9 */ /* 0x000fc80000000800 */
[----:B------:R-:W-:-:S05]  /*0160*/  SHF.R.U32.HI R3, RZ, UR5, R2 ;  /* 0x00000005ff037c19 */ /* 0x000fca0008011602 */
[----:B------:R-:W-:-:S04]  /*0170*/  IMAD.MOV R0, RZ, RZ, -R3 ;  /* 0x000000ffff007224 */ /* 0x000fc800078e0a03 */
[----:B------:R-:W-:Y:S01]  /*0180*/  IMAD R19, R0, UR4, R19 ;  /* 0x0000000400137c24 */ /* 0x000fe2000f8e0213 */
[----:B------:R-:W-:-:S03]  /*0190*/  ULDC.64 UR4, c[0x0][0x348] ;  /* 0x0000d20000047ab9 */ /* 0x000fc60000000a00 */
[C---:B------:R-:W-:Y:S02]  /*01a0*/  IMAD R16, R19.reuse, UR4, RZ ;  /* 0x0000000413107c24 */ /* 0x040fe4000f8e02ff */
[C---:B------:R-:W-:Y:S02]  /*01b0*/  IMAD R0, R19.reuse, UR5, RZ ;  /* 0x0000000513007c24 */ /* 0x040fe4000f8e02ff */
[----:B------:R-:W-:Y:S01]  /*01c0*/  IMAD R22, R19, UR6, RZ ;  /* 0x0000000613167c24 */ /* 0x000fe2000f8e02ff */
[----:B------:R-:W-:Y:S06]  /*01d0*/  @!P0 BRA `(.L_x_2) ;  /* 0x0000001400388947 */ /* 0x000fec0003800000 */
[----:B------:R-:W-:Y:S01]  /*01e0*/  IMAD.MOV.U32 R2, RZ, RZ, RZ ;  /* 0x000000ffff027224 */ /* 0x000fe200078e00ff */
[----:B------:R-:W-:Y:S01]  /*01f0*/  ULDC.64 UR6, c[0x0][0x228] ;  /* 0x00008a0000067ab9 */ /* 0x000fe20000000a00 */
[----:B------:R-:W-:Y:S01]  /*0200*/  ULDC UR4, c[0x0][0x230] ;  /* 0x00008c0000047ab9 */ /* 0x000fe20000000800 */
[----:B------:R-:W-:Y:S01]  /*0210*/  ISETP.NE.AND P0, PT, R6, 0x2, PT ;  /* 0x000000020600780c */ /* 0x000fe20003f05270 */
[----:B------:R-:W-:-:S05]  /*0220*/  IMAD.HI.U32 R4, R3, UR7, R2 ;  /* 0x0000000703047c27 */ /* 0x000fca000f8e0002 */
[----:B------:R-:W-:Y:S01]  /*0230*/  SHF.R.U32.HI R5, RZ, UR4, R4 ;  /* 0x00000004ff057c19 */ /* 0x000fe20008011604 */
[----:B------:R-:W-:-:S04]  /*0240*/  ULDC UR4, c[0x0][0x354] ;  /* 0x0000d50000047ab9 */ /* 0x000fc80000000800 */
[----:B------:R-:W-:-:S04]  /*0250*/  IMAD.MOV R2, RZ, RZ, -R5 ;  /* 0x000000ffff027224 */ /* 0x000fc800078e0a05 */
[----:B------:R-:W-:Y:S01]  /*0260*/  IMAD R3, R2, UR6, R3 ;  /* 0x0000000602037c24 */ /* 0x000fe2000f8e0203 */
[----:B------:R-:W-:-:S03]  /*0270*/  ULDC.64 UR6, c[0x0][0x358] ;  /* 0x0000d60000067ab9 */ /* 0x000fc60000000a00 */
[C---:B------:R-:W-:Y:S02]  /*0280*/  IMAD R16, R3.reuse, UR4, R16 ;  /* 0x0000000403107c24 */ /* 0x040fe4000f8e0210 */
[C---:B------:R-:W-:Y:S02]  /*0290*/  IMAD R0, R3.reuse, UR6, R0 ;  /* 0x0000000603007c24 */ /* 0x040fe4000f8e0200 */
[----:B------:R-:W-:Y:S01]  /*02a0*/  IMAD R22, R3, UR7, R22 ;  /* 0x0000000703167c24 */ /* 0x000fe2000f8e0216 */
[----:B------:R-:W-:Y:S06]  /*02b0*/  @!P0 BRA `(.L_x_2) ;  /* 0x0000001400008947 */ /* 0x000fec0003800000 */
[----:B------:R-:W-:Y:S01]  /*02c0*/  IMAD.MOV.U32 R4, RZ, RZ, RZ ;  /* 0x000000ffff047224 */ /* 0x000fe200078e00ff */
[----:B------:R-:W-:Y:S01]  /*02d0*/  ULDC.64 UR4, c[0x0][0x238] ;  /* 0x00008e0000047ab9 */ /* 0x000fe20000000a00 */
        /* <DEDUP_REMOVED lines=308> */
[----:B------:R-:W-:Y:S02]  /*1620*/  ULDC UR6, c[0x0][0x470] ;  /* 0x00011c0000067ab9 */ /* 0x000fe40000000800 */
        /* <DEDUP_REMOVED lines=8> */
[----:B------:R-:W-:-:S07]  /*16b0*/  IMAD R22, R5, UR6, R22 ;  /* 0x0000000605167c24 */ /* 0x000fce000f8e0216 */
.L_x_2:
[----:B------:R-:W0:Y:S01]  /*16c0*/  LDC.U8 R5, c[0x0][0x492] ;  /* 0x00012480ff057b82 */ /* 0x000e220000000000 */
[----:B------:R-:W-:Y:S01]  /*16d0*/  ULDC.64 UR4, c[0x0][0x478] ;  /* 0x00011e0000047ab9 */ /* 0x000fe20000000a00 */
[----:B------:R-:W-:Y:S01]  /*16e0*/  ULDC.64 UR6, c[0x0][0x480] ;  /* 0x0001200000067ab9 */ /* 0x000fe20000000a00 */
[----:B------:R-:W-:Y:S02]  /*16f0*/  IADD3 R16, P1, R16, UR4, RZ ;  /* 0x0000000410107c10 */ /* 0x000fe4000ff3e0ff */
[----:B------:R-:W-:-:S03]  /*1700*/  IADD3 R2, P2, R0, UR6, RZ ;  /* 0x0000000600027c10 */ /* 0x000fc6000ff5e0ff */
[----:B------:R-:W-:Y:S02]  /*1710*/  IMAD.X R17, RZ, RZ, UR5, P1 ;  /* 0x00000005ff117e24 */ /* 0x000fe400088e06ff */
[----:B------:R-:W-:Y:S01]  /*1720*/  IMAD.X R3, RZ, RZ, UR7, P2 ;  /* 0x00000007ff037e24 */ /* 0x000fe200090e06ff */
[----:B0-----:R-:W-:-:S04]  /*1730*/  PRMT R4, R5, 0x9910, RZ ;  /* 0x0000991005047816 */ /* 0x001fc800000000ff */
[----:B------:R-:W-:-:S13]  /*1740*/  ISETP.GT.AND P0, PT, R4, 0x9, PT ;  /* 0x000000090400780c */ /* 0x000fda0003f04270 */
[----:B------:R-:W-:Y:S05]  /*1750*/  @P0 BRA `(.L_x_3) ;  /* 0x0000000400300947 */ /* 0x000fea0003800000 */
[----:B------:R-:W-:-:S13]  /*1760*/  ISETP.GT.AND P0, PT, R4, 0x4, PT ;  /* 0x000000040400780c */ /* 0x000fda0003f04270 */
[----:B------:R-:W-:Y:S05]  /*1770*/  @P0 BRA `(.L_x_4) ;  /* 0x0000000000940947 */ /* 0x000fea0003800000 */
[----:B------:R-:W-:-:S13]  /*1780*/  ISETP.GT.AND P0, PT, R4, 0x1, PT ;  /* 0x000000010400780c */ /* 0x000fda0003f04270 */
[----:B------:R-:W-:Y:S05]  /*1790*/  @P0 BRA `(.L_x_5) ;  /* 0x0000000000380947 */ /* 0x000fea0003800000 */
[----:B------:R-:W-:-:S13]  /*17a0*/  ISETP.NE.AND P0, PT, R5, RZ, PT ;  /* 0x000000ff0500720c */ /* 0x000fda0003f05270 */
[----:B------:R-:W-:Y:S05]  /*17b0*/  @!P0 BRA `(.L_x_6) ;  /* 0x00000000001c8947 */ /* 0x000fea0003800000 */
[----:B------:R-:W-:-:S13]  /*17c0*/  ISETP.NE.AND P0, PT, R4, 0x1, PT ;  /* 0x000000010400780c */ /* 0x000fda0003f05270 */
[----:B------:R-:W-:Y:S05]  /*17d0*/  @P0 BRA `(.L_x_7) ;  /* 0x0000000c00840947 */ /* 0x000fea0003800000 */
[----:B------:R-:W2:Y:S02]  /*17e0*/  LDG.E.S8 R2, desc[UR36][R2.64] ;  /* 0x0000002402027981 */ /* 0x000ea4000c1e1300 */
[----:B--2---:R-:W0:Y:S02]  /*17f0*/  I2F.S16 R0, R2 ;  /* 0x0000000200007306 */ /* 0x004e240000101400 */
[----:B0-----:R-:W-:-:S04]  /*1800*/  F2FP.BF16.F32.PACK_AB R0, RZ, R0 ;  /* 0x00000000ff00723e */ /* 0x001fc800000010ff */
[----:B------:R-:W-:Y:S01]  /*1810*/  PRMT R19, R0, 0x7610, R19 ;  /* 0x0000761000137816 */ /* 0x000fe20000000013 */
[----:B------:R-:W-:Y:S06]  /*1820*/  BRA `(.L_x_8) ;  /* 0x0000000c00dc7947 */ /* 0x000fec0003800000 */
.L_x_6:
[----:B------:R-:W2:Y:S02]  /*1830*/  LDG.E.U8 R2, desc[UR36][R2.64] ;  /* 0x0000002402027981 */ /* 0x000ea4000c1e1100 */
[----:B--2---:R-:W-:-:S04]  /*1840*/  I2FP.F32.U32 R0, R2 ;  /* 0x0000000200007245 */ /* 0x004fc80000201000 */
[----:B------:R-:W-:-:S04]  /*1850*/  F2FP.BF16.F32.PACK_AB R0, RZ, R0 ;  /* 0x00000000ff00723e */ /* 0x000fc800000010ff */
[----:B------:R-:W-:Y:S01]  /*1860*/  PRMT R19, R0, 0x7610, R19 ;  /* 0x0000761000137816 */ /* 0x000fe20000000013 */
[----:B------:R-:W-:Y:S06]  /*1870*/  BRA `(.L_x_8) ;  /* 0x0000000c00c87947 */ /* 0x000fec0003800000 */
.L_x_5:
[----:B------:R-:W-:-:S13]  /*1880*/  ISETP.NE.AND P0, PT, R4, 0x2, PT ;  /* 0x000000020400780c */ /* 0x000fda0003f05270 */
[----:B------:R-:W-:Y:S05]  /*1890*/  @!P0 BRA `(.L_x_9) ;  /* 0x0000000000388947 */ /* 0x000fea0003800000 */
[----:B------:R-:W-:-:S13]  /*18a0*/  ISETP.NE.AND P0, PT, R4, 0x3, PT ;  /* 0x000000030400780c */ /* 0x000fda0003f05270 */
[----:B------:R-:W-:Y:S05]  /*18b0*/  @!P0 BRA `(.L_x_10) ;  /* 0x00000000001c8947 */ /* 0x000fea0003800000 */
[----:B------:R-:W-:-:S13]  /*18c0*/  ISETP.NE.AND P0, PT, R4, 0x4, PT ;  /* 0x000000040400780c */ /* 0x000fda0003f05270 */
[----:B------:R-:W-:Y:S05]  /*18d0*/  @P0 BRA `(.L_x_7) ;  /* 0x0000000c00440947 */ /* 0x000fea0003800000 */
[----:B------:R-:W2:Y:S02]  /*18e0*/  LDG.E.64 R2, desc[UR36][R2.64] ;  /* 0x0000002402027981 */ /* 0x000ea4000c1e1b00 */
[----:B--2---:R-:W0:Y:S02]  /*18f0*/  I2F.S64 R0, R2 ;  /* 0x0000000200007312 */ /* 0x004e240000301400 */
[----:B0-----:R-:W-:-:S04]  /*1900*/  F2FP.BF16.F32.PACK_AB R0, RZ, R0 ;  /* 0x00000000ff00723e */ /* 0x001fc800000010ff */
[----:B------:R-:W-:Y:S01]  /*1910*/  PRMT R19, R0, 0x7610, R19 ;  /* 0x0000761000137816 */ /* 0x000fe20000000013 */
[----:B------:R-:W-:Y:S06]  /*1920*/  BRA `(.L_x_8) ;  /* 0x0000000c009c7947 */ /* 0x000fec0003800000 */
.L_x_10:
[----:B------:R-:W2:Y:S02]  /*1930*/  LDG.E R2, desc[UR36][R2.64] ;  /* 0x0000002402027981 */ /* 0x000ea4000c1e1900 */
[----:B--2---:R-:W-:-:S04]  /*1940*/  I2FP.F32.S32 R0, R2 ;  /* 0x0000000200007245 */ /* 0x004fc80000201400 */
[----:B------:R-:W-:-:S04]  /*1950*/  F2FP.BF16.F32.PACK_AB R0, RZ, R0 ;  /* 0x00000000ff00723e */ /* 0x000fc800000010ff */
[----:B------:R-:W-:Y:S01]  /*1960*/  PRMT R19, R0, 0x7610, R19 ;  /* 0x0000761000137816 */ /* 0x000fe20000000013 */
[----:B------:R-:W-:Y:S06]  /*1970*/  BRA `(.L_x_8) ;  /* 0x0000000c00887947 */ /* 0x000fec0003800000 */
.L_x_9:
[----:B------:R-:W2:Y:S02]  /*1980*/  LDG.E.U16 R2, desc[UR36][R2.64] ;  /* 0x0000002402027981 */ /* 0x000ea4000c1e1500 */
[----:B--2---:R-:W0:Y:S02]  /*1990*/  I2F.S16 R0, R2 ;  /* 0x0000000200007306 */ /* 0x004e240000101400 */
[----:B0-----:R-:W-:-:S04]  /*19a0*/  F2FP.BF16.F32.PACK_AB R0, RZ, R0 ;  /* 0x00000000ff00723e */ /* 0x001fc800000010ff */
[----:B------:R-:W-:Y:S01]  /*19b0*/  PRMT R19, R0, 0x7610, R19 ;  /* 0x0000761000137816 */ /* 0x000fe20000000013 */
[----:B------:R-:W-:Y:S06]  /*19c0*/  BRA `(.L_x_8) ;  /* 0x0000000c00747947 */ /* 0x000fec0003800000 */
.L_x_4:
[----:B------:R-:W-:-:S13]  /*19d0*/  ISETP.GT.AND P0, PT, R4, 0x6, PT ;  /* 0x000000060400780c */ /* 0x000fda0003f04270 */
[----:B------:R-:W-:Y:S05]  /*19e0*/  @P0 BRA `(.L_x_11) ;  /* 0x0000000000300947 */ /* 0x000fea0003800000 */
[----:B------:R-:W-:-:S13]  /*19f0*/  ISETP.NE.AND P0, PT, R4, 0x5, PT ;  /* 0x000000050400780c */ /* 0x000fda0003f05270 */
[----:B------:R-:W-:Y:S05]  /*1a00*/  @!P0 BRA `(.L_x_12) ;  /* 0x0000000000148947 */ /* 0x000fea0003800000 */
[----:B------:R-:W-:-:S13]  /*1a10*/  ISETP.NE.AND P0, PT, R4, 0x6, PT ;  /* 0x000000060400780c */ /* 0x000fda0003f05270 */
[----:B------:R-:W-:Y:S05]  /*1a20*/  @P0 BRA `(.L_x_7) ;  /* 0x0000000800f00947 */ /* 0x000fea0003800000 */
[----:B------:R-:W2:Y:S02]  /*1a30*/  LDG.E R2, desc[UR36][R2.64] ;  /* 0x0000002402027981 */ /* 0x000ea4000c1e1900 */
[----:B--2---:R-:W-:Y:S01]  /*1a40*/  F2FP.BF16.F32.PACK_AB R19, RZ, R2 ;  /* 0x00000002ff13723e */ /* 0x004fe200000010ff */
[----:B------:R-:W-:Y:S06]  /*1a50*/  BRA `(.L_x_8) ;  /* 0x0000000c00507947 */ /* 0x000fec0003800000 */
.L_x_12:
[----:B------:R-:W2:Y:S02]  /*1a60*/  LDG.E.U16 R0, desc[UR36][R2.64] ;  /* 0x0000002402007981 */ /* 0x000ea4000c1e1500 */
[----:B--2---:R-:W-:-:S05]  /*1a70*/  HADD2.F32 R0, -RZ, R0.H0_H0 ;  /* 0x20000000ff007230 */ /* 0x004fca0000004100 */
[----:B------:R-:W-:-:S04]  /*1a80*/  F2FP.BF16.F32.PACK_AB R0, RZ, R0 ;  /* 0x00000000ff00723e */ /* 0x000fc800000010ff */
[----:B------:R-:W-:Y:S01]  /*1a90*/  PRMT R19, R0, 0x7610, R19 ;  /* 0x0000761000137816 */ /* 0x000fe20000000013 */
[----:B------:R-:W-:Y:S06]  /*1aa0*/  BRA `(.L_x_8) ;  /* 0x0000000c003c7947 */ /* 0x000fec0003800000 */
.L_x_11:
[----:B------:R-:W-:-:S13]  /*1ab0*/  ISETP.NE.AND P0, PT, R4, 0x7, PT ;  /* 0x000000070400780c */ /* 0x000fda0003f05270 */
[----:B------:R-:W-:Y:S05]  /*1ac0*/  @!P0 BRA `(.L_x_13) ;  /* 0x0000000000308947 */ /* 0x000fea0003800000 */
[----:B------:R-:W-:-:S13]  /*1ad0*/  ISETP.NE.AND P0, PT, R4, 0x8, PT ;  /* 0x000000080400780c */ /* 0x000fda0003f05270 */
[----:B------:R-:W-:Y:S05]  /*1ae0*/  @!P0 BRA `(.L_x_14) ;  /* 0x0000000000148947 */ /* 0x000fea0003800000 */
[----:B------:R-:W-:-:S13]  /*1af0*/  ISETP.NE.AND P0, PT, R4, 0x9, PT ;  /* 0x000000090400780c */ /* 0x000fda0003f05270 */
[----:B------:R-:W-:Y:S05]  /*1b00*/  @P0 BRA `(.L_x_7) ;  /* 0x0000000800b80947 */ /* 0x000fea0003800000 */
[----:B------:R-:W2:Y:S02]  /*1b10*/  LDG.E R2, desc[UR36][R2.64] ;  /* 0x0000002402027981 */ /* 0x000ea4000c1e1900 */
[----:B--2---:R-:W-:Y:S01]  /*1b20*/  F2FP.BF16.F32.PACK_AB R19, RZ, R2 ;  /* 0x00000002ff13723e */ /* 0x004fe200000010ff */
[----:B------:R-:W-:Y:S06]  /*1b30*/  BRA `(.L_x_8) ;  /* 0x0000000c00187947 */ /* 0x000fec0003800000 */
.L_x_14:
[----:B------:R-:W2:Y:S02]  /*1b40*/  LDG.E.U16 R2, desc[UR36][R2.64] ;  /* 0x0000002402027981 */ /* 0x000ea4000c1e1500 */
[----:B--2---:R-:W-:-:S05]  /*1b50*/  HADD2.F32 R0, -RZ, R2.H0_H0 ;  /* 0x20000002ff007230 */ /* 0x004fca0000004100 */
[----:B------:R-:W-:-:S04]  /*1b60*/  F2FP.BF16.F32.PACK_AB R0, RZ, R0 ;  /* 0x00000000ff00723e */ /* 0x000fc800000010ff */
[----:B------:R-:W-:Y:S01]  /*1b70*/  PRMT R19, R0, 0x7610, R19 ;  /* 0x0000761000137816 */ /* 0x000fe20000000013 */
[----:B------:R-:W-:Y:S06]  /*1b80*/  BRA `(.L_x_8) ;  /* 0x0000000c00047947 */ /* 0x000fec0003800000 */
.L_x_13:
[----:B------:R-:W2:Y:S01]  /*1b90*/  LDG.E.64 R2, desc[UR36][R2.64] ;  /* 0x0000002402027981 */ /* 0x000ea2000c1e1b00 */
[----:B------:R-:W-:Y:S01]  /*1ba0*/  UMOV UR4, 0xf0000000 ;  /* 0xf000000000047882 */ /* 0x000fe20000000000 */
[----:B------:R-:W-:Y:S01]  /*1bb0*/  UMOV UR5, 0x380fffff ;  /* 0x380fffff00057882 */ /* 0x000fe20000000000 */
[----:B--2---:R-:W0:Y:S01]  /*1bc0*/  F2F.F32.F64 R0, R2 ;  /* 0x0000000200007310 */ /* 0x004e220000301000 */
[----:B------:R-:W-:-:S14]  /*1bd0*/  DSETP.GEU.AND P0, PT, |R2|, UR4, PT ;  /* 0x0000000402007e2a */ /* 0x000fdc000bf0e200 */
[----:B0-----:R-:W-:-:S05]  /*1be0*/  @!P0 FMUL R0, R0, 1.175494350822287508e-38 ;  /* 0x0080000000008820 */ /* 0x001fca0000400000 */
[----:B------:R-:W-:-:S04]  /*1bf0*/  F2FP.BF16.F32.PACK_AB R0, RZ, R0 ;  /* 0x00000000ff00723e */ /* 0x000fc800000010ff */
[----:B------:R-:W-:Y:S01]  /*1c00*/  PRMT R19, R0, 0x7610, R19 ;  /* 0x0000761000137816 */ /* 0x000fe20000000013 */
[----:B------:R-:W-:Y:S06]  /*1c10*/  BRA `(.L_x_8) ;  /* 0x0000000800e07947 */ /* 0x000fec0003800000 */
.L_x_3:
[----:B------:R-:W-:-:S13]  /*1c20*/  ISETP.GT.AND P0, PT, R4, 0x18, PT ;  /* 0x000000180400780c */ /* 0x000fda0003f04270 */
[----:B------:R-:W-:Y:S05]  /*1c30*/  @P0 BRA `(.L_x_15) ;  /* 0x0000000400080947 */ /* 0x000fea0003800000 */
[----:B------:R-:W-:-:S13]  /*1c40*/  ISETP.GT.AND P0, PT, R4, 0xe, PT ;  /* 0x0000000e0400780c */ /* 0x000fda0003f04270 */
[----:B------:R-:W-:Y:S05]  /*1c50*/  @P0 BRA `(.L_x_16) ;  /* 0x00000000004c0947 */ /* 0x000fea0003800000 */
[----:B------:R-:W-:-:S13]  /*1c60*/  ISETP.NE.AND P0, PT, R4, 0xa, PT ;  /* 0x0000000a0400780c */ /* 0x000fda0003f05270 */
[----:B------:R-:W-:Y:S05]  /*1c70*/  @!P0 BRA `(.L_x_17) ;  /* 0x0000000000208947 */ /* 0x000fea0003800000 */
[----:B------:R-:W-:-:S13]  /*1c80*/  ISETP.NE.AND P0, PT, R4, 0xb, PT ;  /* 0x0000000b0400780c */ /* 0x000fda0003f05270 */
[----:B------:R-:W-:Y:S05]  /*1c90*/  @P0 BRA `(.L_x_7) ;  /* 0x0000000800540947 */ /* 0x000fea0003800000 */
[----:B------:R-:W2:Y:S02]  /*1ca0*/  LDG.E.U8 R2, desc[UR36][R2.64] ;  /* 0x0000002402027981 */ /* 0x000ea4000c1e1100 */
[----:B--2---:R-:W-:-:S04]  /*1cb0*/  ISETP.NE.AND P0, PT, R2, RZ, PT ;  /* 0x000000ff0200720c */ /* 0x004fc80003f05270 */
[----:B------:R-:W-:-:S04]  /*1cc0*/  FSEL R0, RZ, 1, !P0 ;  /* 0x3f800000ff007808 */ /* 0x000fc80004000000 */
[----:B------:R-:W-:-:S04]  /*1cd0*/  F2FP.BF16.F32.PACK_AB R0, RZ, R0 ;  /* 0x00000000ff00723e */ /* 0x000fc800000010ff */
[----:B------:R-:W-:Y:S01]  /*1ce0*/  PRMT R19, R0, 0x7610, R19 ;  /* 0x0000761000137816 */ /* 0x000fe20000000013 */
[----:B------:R-:W-:Y:S06]  /*1cf0*/  BRA `(.L_x_8) ;  /* 0x0000000800a87947 */ /* 0x000fec0003800000 */
.L_x_17:
        /* <DEDUP_REMOVED lines=9> */
.L_x_16:
[----:B------:R-:W-:-:S13]  /*1d90*/  ISETP.NE.AND P0, PT, R4, 0xf, PT ;  /* 0x0000000f0400780c */ /* 0x000fda0003f05270 */
[----:B------:R-:W-:Y:S05]  /*1da0*/  @!P0 BRA `(.L_x_18) ;  /* 0x0000000000a48947 */ /* 0x000fea0003800000 */
[----:B------:R-:W-:-:S13]  /*1db0*/  ISETP.NE.AND P0, PT, R4, 0x17, PT ;  /* 0x000000170400780c */ /* 0x000fda0003f05270 */
[----:B------:R-:W-:Y:S05]  /*1dc0*/  @!P0 BRA `(.L_x_19) ;  /* 0x0000000000608947 */ /* 0x000fea0003800000 */
[----:B------:R-:W-:-:S13]  /*1dd0*/  ISETP.NE.AND P0, PT, R4, 0x18, PT ;  /* 0x000000180400780c */ /* 0x000fda0003f05270 */
[----:B------:R-:W-:Y:S05]  /*1de0*/  @P0 BRA `(.L_x_7) ;  /* 0x0000000800000947 */ /* 0x000fea0003800000 */
[----:B------:R-:W2:Y:S01]  /*1df0*/  LDG.E.U8 R0, desc[UR36][R2.64] ;  /* 0x0000002402007981 */ /* 0x000ea2000c1e1100 */
[----:B------:R-:W-:Y:S02]  /*1e00*/  IMAD.MOV.U32 R8, RZ, RZ, -0x800000 ;  /* 0xff800000ff087424 */ /* 0x000fe400078e00ff */
[----:B--2---:R-:W-:-:S05]  /*1e10*/  IMAD.SHL.U32 R0, R0, 0x1000000, RZ ;  /* 0x0100000000007824 */ /* 0x004fca00078e00ff */
[----:B------:R-:W-:-:S04]  /*1e20*/  LOP3.LUT R4, R0, 0x7f000000, RZ, 0xc0, !PT ;  /* 0x7f00000000047812 */ /* 0x000fc800078ec0ff */
[----:B------:R-:W0:Y:S01]  /*1e30*/  FLO.U32 R5, R4 ;  /* 0x0000000400057300 */ /* 0x000e2200000e0000 */
[C---:B------:R-:W-:Y:S02]  /*1e40*/  VIADD R6, R4.reuse, 0x1000000 ;  /* 0x0100000004067836 */ /* 0x040fe40000000000 */
[----:B------:R-:W-:-:S03]  /*1e50*/  VIADD R2, R4, 0xffffffff ;  /* 0xffffffff04027836 */ /* 0x000fc60000000000 */
[----:B------:R-:W-:Y:S02]  /*1e60*/  SHF.R.S32.HI R6, RZ, 0x8, R6 ;  /* 0x00000008ff067819 */ /* 0x000fe40000011406 */
[----:B------:R-:W-:Y:S02]  /*1e70*/  SHF.R.S32.HI R2, RZ, 0x1f, R2 ;  /* 0x0000001fff027819 */ /* 0x000fe40000011402 */
[----:B0-----:R-:W-:-:S04]  /*1e80*/  IADD3 R5, -R5, 0x1f, RZ ;  /* 0x0000001f05057810 */ /* 0x001fc80007ffe1ff */
[C---:B------:R-:W-:Y:S01]  /*1e90*/  ISETP.GT.U32.AND P0, PT, R5.reuse, 0x4, PT ;  /* 0x000000040500780c */ /* 0x040fe20003f04070 */
[----:B------:R-:W-:-:S05]  /*1ea0*/  VIADD R5, R5, 0xfffffffc ;  /* 0xfffffffc05057836 */ /* 0x000fca0000000000 */
[----:B------:R-:W-:-:S05]  /*1eb0*/  SEL R5, R5, RZ, P0 ;  /* 0x000000ff05057207 */ /* 0x000fca0000000000 */
[----:B------:R-:W-:Y:S01]  /*1ec0*/  IMAD R8, R5, R8, 0x3c000000 ;  /* 0x3c00000005087424 */ /* 0x000fe200078e0208 */
[----:B------:R-:W-:-:S04]  /*1ed0*/  SHF.L.U32 R5, R4, R5, RZ ;  /* 0x0000000504057219 */ /* 0x000fc800000006ff */
[----:B------:R-:W-:-:S04]  /*1ee0*/  LEA.HI R5, R5, R8, RZ, 0x1c ;  /* 0x0000000805057211 */ /* 0x000fc800078fe0ff */
[----:B------:R-:W-:-:S04]  /*1ef0*/  LOP3.LUT R5, R5, 0x7f800000, R6, 0xf8, !PT ;  /* 0x7f80000005057812 */ /* 0x000fc800078ef806 */
[----:B------:R-:W-:-:S04]  /*1f00*/  LOP3.LUT R5, R5, R2, RZ, 0x30, !PT ;  /* 0x0000000205057212 */ /* 0x000fc800078e30ff */
[----:B------:R-:W-:-:S04]  /*1f10*/  LOP3.LUT R5, R5, 0x80000000, R0, 0xf8, !PT ;  /* 0x8000000005057812 */ /* 0x000fc800078ef800 */
[----:B------:R-:W-:-:S04]  /*1f20*/  F2FP.BF16.F32.PACK_AB R5, RZ, R5 ;  /* 0x00000005ff05723e */ /* 0x000fc800000010ff */
[----:B------:R-:W-:Y:S01]  /*1f30*/  PRMT R19, R5, 0x7610, R19 ;  /* 0x0000761005137816 */ /* 0x000fe20000000013 */
[----:B------:R-:W-:Y:S06]  /*1f40*/  BRA `(.L_x_8) ;  /* 0x0000000800147947 */ /* 0x000fec0003800000 */
.L_x_19:
[----:B------:R-:W2:Y:S02]  /*1f50*/  LDG.E.U8 R2, desc[UR36][R2.64] ;  /* 0x0000002402027981 */ /* 0x000ea4000c1e1100 */
[C---:B--2---:R-:W-:Y:S02]  /*1f60*/  IMAD.SHL.U32 R0, R2.reuse, 0x2000000, RZ ;  /* 0x0200000002007824 */ /* 0x044fe400078e00ff */
[----:B------:R-:W-:-:S03]  /*1f70*/  IMAD.SHL.U32 R5, R2, 0x1000000, RZ ;  /* 0x0100000002057824 */ /* 0x000fc600078e00ff */
[----:B------:R-:W-:-:S13]  /*1f80*/  ISETP.GE.U32.AND P0, PT, R0, 0x8000000, PT ;  /* 0x080000000000780c */ /* 0x000fda0003f06070 */
[C---:B------:R-:W-:Y:S02]  /*1f90*/  @!P0 IMAD.SHL.U32 R0, R2.reuse, 0x100, RZ ;  /* 0x0000010002008824 */ /* 0x040fe400078e00ff */
[----:B------:R-:W-:-:S03]  /*1fa0*/  @P0 IMAD.SHL.U32 R4, R2, 0x200000, RZ ;  /* 0x0020000002040824 */ /* 0x000fc600078e00ff */
[----:B------:R-:W-:Y:S02]  /*1fb0*/  @!P0 LOP3.LUT R0, R0, 0x7f00, RZ, 0xc0, !PT ;  /* 0x00007f0000008812 */ /* 0x000fe400078ec0ff */
[----:B------:R-:W-:Y:S02]  /*1fc0*/  @P0 LOP3.LUT R4, R4, 0x70000000, RZ, 0xfc, !PT ;  /* 0x7000000004040812 */ /* 0x000fe400078efcff */
[----:B------:R-:W-:-:S03]  /*1fd0*/  @!P0 LOP3.LUT R0, R0, 0x3f000000, RZ, 0xfc, !PT ;  /* 0x3f00000000008812 */ /* 0x000fc600078efcff */
[----:B------:R-:W-:Y:S02]  /*1fe0*/  @P0 FMUL.FTZ R4, R4, 1.9259299443872358531e-34 ;  /* 0x0780000004040820 */ /* 0x000fe40000410000 */
[----:B------:R-:W-:-:S05]  /*1ff0*/  @!P0 FADD.FTZ R4, R0, -0.5 ;  /* 0xbf00000000048421 */ /* 0x000fca0000010000 */
[----:B------:R-:W-:-:S04]  /*2000*/  LOP3.LUT R4, R4, 0x80000000, R5, 0xf8, !PT ;  /* 0x8000000004047812 */ /* 0x000fc800078ef805 */
[----:B------:R-:W-:-:S04]  /*2010*/  F2FP.BF16.F32.PACK_AB R4, RZ, R4 ;  /* 0x00000004ff04723e */ /* 0x000fc800000010ff */
[----:B------:R-:W-:Y:S01]  /*2020*/  PRMT R19, R4, 0x7610, R19 ;  /* 0x0000761004137816 */ /* 0x000fe20000000013 */
[----:B------:R-:W-:Y:S06]  /*2030*/  BRA `(.L_x_8) ;  /* 0x0000000400d87947 */ /* 0x000fec0003800000 */
.L_x_18:
[----:B------:R0:W5:Y:S01]  /*2040*/  LDG.E.U16 R19, desc[UR36][R2.64] ;  /* 0x0000002402137981 */ /* 0x000162000c1e1500 */
[----:B------:R-:W-:Y:S05]  /*2050*/  BRA `(.L_x_8) ;  /* 0x0000000400d07947 */ /* 0x000fea0003800000 */
.L_x_15:
[----:B------:R-:W-:-:S13]  /*2060*/  ISETP.GT.AND P0, PT, R4, 0x1b, PT ;  /* 0x0000001b0400780c */ /* 0x000fda0003f04270 */
[----:B------:R-:W-:Y:S05]  /*2070*/  @P0 BRA `(.L_x_20) ;  /* 0x0000000400140947 */ /* 0x000fea0003800000 */
[----:B------:R-:W-:-:S13]  /*2080*/  ISETP.NE.AND P0, PT, R4, 0x19, PT ;  /* 0x000000190400780c */ /* 0x000fda0003f05270 */
[----:B------:R-:W-:Y:S05]  /*2090*/  @!P0 BRA `(.L_x_21) ;  /* 0x0000000000988947 */ /* 0x000fea0003800000 */
[----:B------:R-:W-:-:S13]  /*20a0*/  ISETP.NE.AND P0, PT, R4, 0x1a, PT ;  /* 0x0000001a0400780c */ /* 0x000fda0003f05270 */
[----:B------:R-:W-:Y:S05]  /*20b0*/  @!P0 BRA `(.L_x_22) ;  /* 0x00000000001c8947 */ /* 0x000fea0003800000 */
[----:B------:R-:W-:-:S13]  /*20c0*/  ISETP.NE.AND P0, PT, R4, 0x1b, PT ;  /* 0x0000001b0400780c */ /* 0x000fda0003f05270 */
[----:B------:R-:W-:Y:S05]  /*20d0*/  @P0 BRA `(.L_x_7) ;  /* 0x0000000400440947 */ /* 0x000fea0003800000 */
[----:B------:R-:W2:Y:S02]  /*20e0*/  LDG.E.U16 R0, desc[UR36][R2.64] ;  /* 0x0000002402007981 */ /* 0x000ea4000c1e1500 */
[----:B--2---:R-:W-:-:S04]  /*20f0*/  I2FP.F32.U32 R0, R0 ;  /* 0x0000000000007245 */ /* 0x004fc80000201000 */
[----:B------:R-:W-:-:S04]  /*2100*/  F2FP.BF16.F32.PACK_AB R0, RZ, R0 ;  /* 0x00000000ff00723e */ /* 0x000fc800000010ff */
[----:B------:R-:W-:Y:S01]  /*2110*/  PRMT R19, R0, 0x7610, R19 ;  /* 0x0000761000137816 */ /* 0x000fe20000000013 */
[----:B------:R-:W-:Y:S06]  /*2120*/  BRA `(.L_x_8) ;  /* 0x00000004009c7947 */ /* 0x000fec0003800000 */
.L_x_22:
[----:B------:R-:W2:Y:S01]  /*2130*/  LDG.E.U8 R2, desc[UR36][R2.64] ;  /* 0x0000002402027981 */ /* 0x000ea2000c1e1100 */
[----:B------:R-:W-:Y:S01]  /*2140*/  BSSY B0, `(.L_x_23) ;  /* 0x0000018000007945 */ /* 0x000fe20003800000 */
[----:B------:R-:W-:Y:S01]  /*2150*/  IMAD.MOV.U32 R0, RZ, RZ, RZ ;  /* 0x000000ffff007224 */ /* 0x000fe200078e00ff */
[----:B--2---:R-:W-:-:S13]  /*2160*/  ISETP.NE.AND P0, PT, R2, RZ, PT ;  /* 0x000000ff0200720c */ /* 0x004fda0003f05270 */
[----:B------:R-:W-:Y:S05]  /*2170*/  @!P0 BRA `(.L_x_24) ;  /* 0x0000000000508947 */ /* 0x000fea0003800000 */
[----:B------:R-:W-:-:S13]  /*2180*/  ISETP.NE.AND P0, PT, R2, 0x80, PT ;  /* 0x000000800200780c */ /* 0x000fda0003f05270 */
[----:B------:R-:W-:Y:S01]  /*2190*/  @!P0 IMAD.MOV.U32 R0, RZ, RZ, 0x7f800001 ;  /* 0x7f800001ff008424 */ /* 0x000fe200078e00ff */
[----:B------:R-:W-:Y:S06]  /*21a0*/  @!P0 BRA `(.L_x_24) ;  /* 0x0000000000448947 */ /* 0x000fec0003800000 */
[C---:B------:R-:W-:Y:S01]  /*21b0*/  LOP3.LUT P0, R0, R2.reuse, 0x78, RZ, 0xc0, !PT ;  /* 0x0000007802007812 */ /* 0x040fe2000780c0ff */
[----:B------:R-:W-:Y:S01]  /*21c0*/  BSSY B1, `(.L_x_25) ;  /* 0x000000c000017945 */ /* 0x000fe20003800000 */
[----:B------:R-:W-:Y:S02]  /*21d0*/  SHF.R.U32.HI R3, RZ, 0x7, R2 ;  /* 0x00000007ff037819 */ /* 0x000fe40000011602 */
[----:B------:R-:W-:Y:S02]  /*21e0*/  LOP3.LUT R2, R2, 0x7, RZ, 0xc0, !PT ;  /* 0x0000000702027812 */ /* 0x000fe400078ec0ff */
[----:B------:R-:W-:Y:S01]  /*21f0*/  SHF.R.U32.HI R0, RZ, 0x3, R0 ;  /* 0x00000003ff007819 */ /* 0x000fe20000011600 */
[----:B------:R-:W-:-:S06]  /*2200*/  IMAD.U32 R4, R3, -0x80000000, RZ ;  /* 0x8000000003047824 */ /* 0x000fcc00078e00ff */
[----:B------:R-:W-:Y:S05]  /*2210*/  @P0 BRA `(.L_x_26) ;  /* 0x0000000000180947 */ /* 0x000fea0003800000 */
[----:B------:R-:W0:Y:S02]  /*2220*/  FLO.U32 R3, R2 ;  /* 0x0000000200037300 */ /* 0x000e2400000e0000 */
[----:B0-----:R-:W-:-:S04]  /*2230*/  IADD3 R3, -R3, 0x1f, RZ ;  /* 0x0000001f03037810 */ /* 0x001fc80007ffe1ff */
[----:B------:R-:W-:Y:S01]  /*2240*/  IADD3 R0, R0, 0x1d, -R3 ;  /* 0x0000001d00007810 */ /* 0x000fe20007ffe803 */
[----:B------:R-:W-:-:S05]  /*2250*/  VIADD R5, R3, 0xffffffe4 ;  /* 0xffffffe403057836 */ /* 0x000fca0000000000 */
[----:B------:R-:W-:-:S04]  /*2260*/  SHF.L.U32 R5, R2, R5, RZ ;  /* 0x0000000502057219 */ /* 0x000fc800000006ff */
[----:B------:R-:W-:-:S07]  /*2270*/  LOP3.LUT R2, R5, 0x7, RZ, 0xc0, !PT ;  /* 0x0000000705027812 */ /* 0x000fce00078ec0ff */
.L_x_26:
[----:B------:R-:W-:Y:S05]  /*2280*/  BSYNC B1 ;  /* 0x0000000000017941 */ /* 0x000fea0003800000 */
.L_x_25:
[----:B------:R-:W-:Y:S01]  /*2290*/  LEA R3, R0, 0x3b800000, 0x17 ;  /* 0x3b80000000037811 */ /* 0x000fe200078eb8ff */
[----:B------:R-:W-:-:S05]  /*22a0*/  IMAD.SHL.U32 R0, R2, 0x100000, RZ ;  /* 0x0010000002007824 */ /* 0x000fca00078e00ff */
[----:B------:R-:W-:-:S07]  /*22b0*/  LOP3.LUT R0, R3, R0, R4, 0xfe, !PT ;  /* 0x0000000003007212 */ /* 0x000fce00078efe04 */
.L_x_24:
[----:B------:R-:W-:Y:S05]  /*22c0*/  BSYNC B0 ;  /* 0x0000000000007941 */ /* 0x000fea0003800000 */
.L_x_23:
[----:B------:R-:W-:-:S04]  /*22d0*/  F2FP.BF16.F32.PACK_AB R0, RZ, R0 ;  /* 0x00000000ff00723e */ /* 0x000fc800000010ff */
[----:B------:R-:W-:Y:S01]  /*22e0*/  PRMT R19, R0, 0x7610, R19 ;  /* 0x0000761000137816 */ /* 0x000fe20000000013 */
[----:B------:R-:W-:Y:S06]  /*22f0*/  BRA `(.L_x_8) ;  /* 0x0000000400287947 */ /* 0x000fec0003800000 */
.L_x_21:
        /* <DEDUP_REMOVED lines=21> */
.L_x_30:
[----:B------:R-:W-:Y:S05]  /*2450*/  BSYNC B1 ;  /* 0x0000000000017941 */ /* 0x000fea0003800000 */
.L_x_29:
[----:B------:R-:W-:Y:S01]  /*2460*/  LEA R3, R0, 0x37800000, 0x17 ;  /* 0x3780000000037811 */ /* 0x000fe200078eb8ff */
[----:B------:R-:W-:-:S05]  /*2470*/  IMAD.SHL.U32 R0, R2, 0x200000, RZ ;  /* 0x0020000002007824 */ /* 0x000fca00078e00ff */
[----:B------:R-:W-:-:S07]  /*2480*/  LOP3.LUT R0, R3, R0, R4, 0xfe, !PT ;  /* 0x0000000003007212 */ /* 0x000fce00078efe04 */
.L_x_28:
[----:B------:R-:W-:Y:S05]  /*2490*/  BSYNC B0 ;  /* 0x0000000000007941 */ /* 0x000fea0003800000 */
.L_x_27:
[----:B------:R-:W-:-:S04]  /*24a0*/  F2FP.BF16.F32.PACK_AB R0, RZ, R0 ;  /* 0x00000000ff00723e */ /* 0x000fc800000010ff */
[----:B------:R-:W-:Y:S01]  /*24b0*/  PRMT R19, R0, 0x7610, R19 ;  /* 0x0000761000137816 */ /* 0x000fe20000000013 */
[----:B------:R-:W-:Y:S06]  /*24c0*/  BRA `(.L_x_8) ;  /* 0x0000000000b47947 */ /* 0x000fec0003800000 */
.L_x_20:
[----:B------:R-:W-:-:S13]  /*24d0*/  ISETP.NE.AND P0, PT, R4, 0x1c, PT ;  /* 0x0000001c0400780c */ /* 0x000fda0003f05270 */
[----:B------:R-:W-:Y:S05]  /*24e0*/  @!P0 BRA `(.L_x_31) ;  /* 0x00000000009c8947 */ /* 0x000fea0003800000 */
[----:B------:R-:W-:-:S13]  /*24f0*/  ISETP.NE.AND P0, PT, R4, 0x1d, PT ;  /* 0x0000001d0400780c */ /* 0x000fda0003f05270 */
[----:B------:R-:W-:Y:S05]  /*2500*/  @!P0 BRA `(.L_x_32) ;  /* 0x0000000000808947 */ /* 0x000fea0003800000 */
[----:B------:R-:W-:-:S13]  /*2510*/  ISETP.NE.AND P0, PT, R4, 0x2c, PT ;  /* 0x0000002c0400780c */ /* 0x000fda0003f05270 */
[----:B------:R-:W-:Y:S05]  /*2520*/  @P0 BRA `(.L_x_7) ;  /* 0x0000000000300947 */ /* 0x000fea0003800000 */
[----:B------:R-:W2:Y:S01]  /*2530*/  LDG.E.U8 R2, desc[UR36][R2.64] ;  /* 0x0000002402027981 */ /* 0x000ea2000c1e1100 */
[----:B------:R-:W-:Y:S01]  /*2540*/  BSSY B0, `(.L_x_33) ;  /* 0x0000007000007945 */ /* 0x000fe20003800000 */
[----:B------:R-:W-:Y:S01]  /*2550*/  IMAD.MOV.U32 R0, RZ, RZ, 0x400000 ;  /* 0x00400000ff007424 */ /* 0x000fe200078e00ff */
[----:B--2---:R-:W-:-:S13]  /*2560*/  ISETP.NE.AND P0, PT, R2, RZ, PT ;  /* 0x000000ff0200720c */ /* 0x004fda0003f05270 */
[----:B------:R-:W-:Y:S05]  /*2570*/  @!P0 BRA `(.L_x_34) ;  /* 0x00000000000c8947 */ /* 0x000fea0003800000 */
[----:B------:R-:W-:-:S13]  /*2580*/  ISETP.NE.AND P0, PT, R2, 0xff, PT ;  /* 0x000000ff0200780c */ /* 0x000fda0003f05270 */
[----:B------:R-:W-:Y:S02]  /*2590*/  @!P0 IMAD.MOV.U32 R0, RZ, RZ, 0x7f800001 ;  /* 0x7f800001ff008424 */ /* 0x000fe400078e00ff */
[----:B------:R-:W-:-:S07]  /*25a0*/  @P0 IMAD.SHL.U32 R0, R2, 0x800000, RZ ;  /* 0x0080000002000824 */ /* 0x000fce00078e00ff */
.L_x_34:
[----:B------:R-:W-:Y:S05]  /*25b0*/  BSYNC B0 ;  /* 0x0000000000007941 */ /* 0x000fea0003800000 */
.L_x_33:
[----:B------:R-:W-:-:S04]  /*25c0*/  F2FP.BF16.F32.PACK_AB R0, RZ, R0 ;  /* 0x00000000ff00723e */ /* 0x000fc800000010ff */
[----:B------:R-:W-:Y:S01]  /*25d0*/  PRMT R19, R0, 0x7610, R19 ;  /* 0x0000761000137816 */ /* 0x000fe20000000013 */
[----:B------:R-:W-:Y:S06]  /*25e0*/  BRA `(.L_x_8) ;  /* 0x00000000006c7947 */ /* 0x000fec0003800000 */
.L_x_7:
[----:B------:R-:W-:Y:S01]  /*25f0*/  MOV R2, 0x0 ;  /* 0x0000000000027802 */ /* 0x000fe20000000f00 */
[----:B------:R-:W-:Y:S01]  /*2600*/  ULDC.64 UR4, c[0x4][0x178] ;  /* 0x01005e0000047ab9 */ /* 0x000fe20000000a00 */
[----:B------:R-:W-:Y:S01]  /*2610*/  ULDC.64 UR6, c[0x4][0x88] ;  /* 0x0100220000067ab9 */ /* 0x000fe20000000a00 */
[----:B------:R-:W-:Y:S02]  /*2620*/  IMAD.U32 R4, RZ, RZ, UR4 ;  /* 0x00000004ff047e24 */ /* 0x000fe4000f8e00ff */
[----:B------:R-:W-:Y:S01]  /*2630*/  IMAD.U32 R5, RZ, RZ, UR5 ;  /* 0x00000005ff057e24 */ /* 0x000fe2000f8e00ff */
[----:B------:R-:W0:Y:S01]  /*2640*/  LDC.64 R2, c[0x4][R2] ;  /* 0x0100000002027b82 */ /* 0x000e220000000a00 */
[----:B------:R-:W-:Y:S01]  /*2650*/  ULDC.64 UR4, c[0x4][0x180] ;  /* 0x0100600000047ab9 */ /* 0x000fe20000000a00 */
[----:B------:R-:W-:Y:S02]  /*2660*/  IMAD.U32 R10, RZ, RZ, UR6 ;  /* 0x00000006ff0a7e24 */ /* 0x000fe4000f8e00ff */
[----:B------:R-:W-:-:S02]  /*2670*/  IMAD.U32 R6, RZ, RZ, UR4 ;  /* 0x00000004ff067e24 */ /* 0x000fc4000f8e00ff */
[----:B------:R-:W-:Y:S02]  /*2680*/  IMAD.U32 R7, RZ, RZ, UR5 ;  /* 0x00000005ff077e24 */ /* 0x000fe4000f8e00ff */
[----:B------:R-:W-:Y:S02]  /*2690*/  IMAD.U32 R11, RZ, RZ, UR7 ;  /* 0x00000007ff0b7e24 */ /* 0x000fe4000f8e00ff */
[----:B------:R-:W-:Y:S02]  /*26a0*/  IMAD.MOV.U32 R8, RZ, RZ, 0x4e ;  /* 0x0000004eff087424 */ /* 0x000fe400078e00ff */
[----:B------:R-:W-:Y:S02]  /*26b0*/  IMAD.MOV.U32 R12, RZ, RZ, 0x1 ;  /* 0x00000001ff0c7424 */ /* 0x000fe400078e00ff */
[----:B------:R-:W-:-:S07]  /*26c0*/  IMAD.MOV.U32 R13, RZ, RZ, RZ ;  /* 0x000000ffff0d7224 */ /* 0x000fce00078e00ff */
[----:B------:R-:W-:-:S07]  /*26d0*/  LEPC R20, `(.L_x_35) ;  /* 0x000000001014794e */ /* 0x000fce0000000000 */
[----:B0-----:R-:W-:Y:S05]  /*26e0*/  CALL.ABS.NOINC R2 ;  /* 0x0000000002007343 */ /* 0x001fea0003c00000 */
.L_x_35:
[----:B------:R-:W-:Y:S01]  /*26f0*/  PRMT R19, RZ, 0x7610, R19 ;  /* 0x00007610ff137816 */ /* 0x000fe20000000013 */
[----:B------:R-:W-:Y:S06]  /*2700*/  BRA `(.L_x_8) ;  /* 0x0000000000247947 */ /* 0x000fec0003800000 */
.L_x_32:
[----:B------:R-:W2:Y:S02]  /*2710*/  LDG.E.64 R2, desc[UR36][R2.64] ;  /* 0x0000002402027981 */ /* 0x000ea4000c1e1b00 */
[----:B--2---:R-:W0:Y:S02]  /*2720*/  I2F.U64 R0, R2 ;  /* 0x0000000200007312 */ /* 0x004e240000301000 */
[----:B0-----:R-:W-:-:S04]  /*2730*/  F2FP.BF16.F32.PACK_AB R0, RZ, R0 ;  /* 0x00000000ff00723e */ /* 0x001fc800000010ff */
[----:B------:R-:W-:Y:S01]  /*2740*/  PRMT R19, R0, 0x7610, R19 ;  /* 0x0000761000137816 */ /* 0x000fe20000000013 */
[----:B------:R-:W-:Y:S06]  /*2750*/  BRA `(.L_x_8) ;  /* 0x0000000000107947 */ /* 0x000fec0003800000 */
.L_x_31:
[----:B------:R-:W2:Y:S02]  /*2760*/  LDG.E R2, desc[UR36][R2.64] ;  /* 0x0000002402027981 */ /* 0x000ea4000c1e1900 */
[----:B--2---:R-:W-:-:S04]  /*2770*/  I2FP.F32.U32 R0, R2 ;  /* 0x0000000200007245 */ /* 0x004fc80000201000 */
[----:B------:R-:W-:-:S04]  /*2780*/  F2FP.BF16.F32.PACK_AB R0, RZ, R0 ;  /* 0x00000000ff00723e */ /* 0x000fc800000010ff */
[----:B------:R-:W-:-:S07]  /*2790*/  PRMT R19, R0, 0x7610, R19 ;  /* 0x0000761000137816 */ /* 0x000fce0000000013 */
.L_x_8:
[----:B------:R-:W1:Y:S01]  /*27a0*/  LDC.U8 R4, c[0x0][0x493] ;  /* 0x000124c0ff047b82 */ /* 0x000e620000000000 */
[----:B------:R-:W-:Y:S02]  /*27b0*/  ULDC.64 UR4, c[0x0][0x488] ;  /* 0x0001220000047ab9 */ /* 0x000fe40000000a00 */
[----:B0-----:R-:W-:-:S05]  /*27c0*/  IADD3 R2, P1, R22, UR4, RZ ;  /* 0x0000000416027c10 */ /* 0x001fca000ff3e0ff */
[----:B------:R-:W-:Y:S01]  /*27d0*/  IMAD.X R3, RZ, RZ, UR5, P1 ;  /* 0x00000005ff037e24 */ /* 0x000fe200088e06ff */
[----:B-1----:R-:W-:-:S04]  /*27e0*/  PRMT R0, R4, 0x9910, RZ ;  /* 0x0000991004007816 */ /* 0x002fc800000000ff */
        /* <DEDUP_REMOVED lines=12> */
[----:B0-----:R-:W-:Y:S01]  /*28b0*/  F2FP.BF16.F32.PACK_AB R0, RZ, R0 ;  /* 0x00000000ff00723e */ /* 0x001fe200000010ff */
[----:B------:R-:W-:Y:S06]  /*28c0*/  BRA `(.L_x_41) ;  /* 0x0000000c00a07947 */ /* 0x000fec0003800000 */
.L_x_39:
[----:B------:R-:W2:Y:S02]  /*28d0*/  LDG.E.U8 R2, desc[UR36][R2.64] ;  /* 0x0000002402027981 */ /* 0x000ea4000c1e1100 */
[----:B--2---:R-:W-:-:S04]  /*28e0*/  I2FP.F32.U32 R0, R2 ;  /* 0x0000000200007245 */ /* 0x004fc80000201000 */
[----:B------:R-:W-:Y:S01]  /*28f0*/  F2FP.BF16.F32.PACK_AB R0, RZ, R0 ;  /* 0x00000000ff00723e */ /* 0x000fe200000010ff */
[----:B------:R-:W-:Y:S06]  /*2900*/  BRA `(.L_x_41) ;  /* 0x0000000c00907947 */ /* 0x000fec0003800000 */
.L_x_38:
        /* <DEDUP_REMOVED lines=8> */
[----:B0-----:R-:W-:Y:S01]  /*2990*/  F2FP.BF16.F32.PACK_AB R0, RZ, R0 ;  /* 0x00000000ff00723e */ /* 0x001fe200000010ff */
[----:B------:R-:W-:Y:S06]  /*29a0*/  BRA `(.L_x_41) ;  /* 0x0000000c00687947 */ /* 0x000fec0003800000 */
.L_x_43:
[----:B------:R-:W2:Y:S02]  /*29b0*/  LDG.E R2, desc[UR36][R2.64] ;  /* 0x0000002402027981 */ /* 0x000ea4000c1e1900 */
[----:B--2---:R-:W-:-:S04]  /*29c0*/  I2FP.F32.S32 R0, R2 ;  /* 0x0000000200007245 */ /* 0x004fc80000201400 */
[----:B------:R-:W-:Y:S01]  /*29d0*/  F2FP.BF16.F32.PACK_AB R0, RZ, R0 ;  /* 0x00000000ff00723e */ /* 0x000fe200000010ff */
[----:B------:R-:W-:Y:S06]  /*29e0*/  BRA `(.L_x_41) ;  /* 0x0000000c00587947 */ /* 0x000fec0003800000 */
.L_x_42:
[----:B------:R-:W2:Y:S02]  /*29f0*/  LDG.E.U16 R2, desc[UR36][R2.64] ;  /* 0x0000002402027981 */ /* 0x000ea4000c1e1500 */
[----:B--2---:R-:W0:Y:S02]  /*2a00*/  I2F.S16 R0, R2 ;  /* 0x0000000200007306 */ /* 0x004e240000101400 */
[----:B0-----:R-:W-:Y:S01]  /*2a10*/  F2FP.BF16.F32.PACK_AB R0, RZ, R0 ;  /* 0x00000000ff00723e */ /* 0x001fe200000010ff */
[----:B------:R-:W-:Y:S06]  /*2a20*/  BRA `(.L_x_41) ;  /* 0x0000000c00487947 */ /* 0x000fec0003800000 */
.L_x_37:
        /* <DEDUP_REMOVED lines=9> */
.L_x_45:
[----:B------:R-:W2:Y:S02]  /*2ac0*/  LDG.E.U16 R0, desc[UR36][R2.64] ;  /* 0x0000002402007981 */ /* 0x000ea4000c1e1500 */
[----:B--2---:R-:W-:-:S05]  /*2ad0*/  HADD2.F32 R0, -RZ, R0.H0_H0 ;  /* 0x20000000ff007230 */ /* 0x004fca0000004100 */
[----:B------:R-:W-:Y:S01]  /*2ae0*/  F2FP.BF16.F32.PACK_AB R0, RZ, R0 ;  /* 0x00000000ff00723e */ /* 0x000fe200000010ff */
[----:B------:R-:W-:Y:S06]  /*2af0*/  BRA `(.L_x_41) ;  /* 0x0000000c00147947 */ /* 0x000fec0003800000 */
.L_x_44:
        /* <DEDUP_REMOVED lines=9> */
.L_x_47:
[----:B------:R-:W2:Y:S02]  /*2b90*/  LDG.E.U16 R2, desc[UR36][R2.64] ;  /* 0x0000002402027981 */ /* 0x000ea4000c1e1500 */
[----:B--2---:R-:W-:-:S05]  /*2ba0*/  HADD2.F32 R0, -RZ, R2.H0_H0 ;  /* 0x20000002ff007230 */ /* 0x004fca0000004100 */
[----:B------:R-:W-:Y:S01]  /*2bb0*/  F2FP.BF16.F32.PACK_AB R0, RZ, R0 ;  /* 0x00000000ff00723e */ /* 0x000fe200000010ff */
[----:B------:R-:W-:Y:S06]  /*2bc0*/  BRA `(.L_x_41) ;  /* 0x0000000800e07947 */ /* 0x000fec0003800000 */
.L_x_46:
[----:B------:R-:W2:Y:S01]  /*2bd0*/  LDG.E.64 R2, desc[UR36][R2.64] ;  /* 0x0000002402027981 */ /* 0x000ea2000c1e1b00 */
[----:B------:R-:W-:Y:S01]  /*2be0*/  UMOV UR4, 0xf0000000 ;  /* 0xf000000000047882 */ /* 0x000fe20000000000 */
[----:B------:R-:W-:Y:S01]  /*2bf0*/  UMOV UR5, 0x380fffff ;  /* 0x380fffff00057882 */ /* 0x000fe20000000000 */
[----:B--2---:R-:W0:Y:S01]  /*2c00*/  F2F.F32.F64 R0, R2 ;  /* 0x0000000200007310 */ /* 0x004e220000301000 */
[----:B------:R-:W-:-:S14]  /*2c10*/  DSETP.GEU.AND P0, PT, |R2|, UR4, PT ;  /* 0x0000000402007e2a */ /* 0x000fdc000bf0e200 */
[----:B0-----:R-:W-:-:S05]  /*2c20*/  @!P0 FMUL R0, R0, 1.175494350822287508e-38 ;  /* 0x0080000000008820 */ /* 0x001fca0000400000 */
[----:B------:R-:W-:Y:S01]  /*2c30*/  F2FP.BF16.F32.PACK_AB R0, RZ, R0 ;  /* 0x00000000ff00723e */ /* 0x000fe200000010ff */
[----:B------:R-:W-:Y:S06]  /*2c40*/  BRA `(.L_x_41) ;  /* 0x0000000800c07947 */ /* 0x000fec0003800000 */
.L_x_36:
        /* <DEDUP_REMOVED lines=11> */
[----:B------:R-:W-:Y:S01]  /*2d00*/  F2FP.BF16.F32.PACK_AB R0, RZ, R0 ;  /* 0x00000000ff00723e */ /* 0x000fe200000010ff */
[----:B------:R-:W-:Y:S06]  /*2d10*/  BRA `(.L_x_41) ;  /* 0x00000008008c7947 */ /* 0x000fec0003800000 */
.L_x_50:
        /* <DEDUP_REMOVED lines=8> */
.L_x_49:
        /* <DEDUP_REMOVED lines=28> */
.L_x_52:
        /* <DEDUP_REMOVED lines=15> */
.L_x_51:
[----:B------:R0:W5:Y:S01]  /*3050*/  LDG.E.U16 R0, desc[UR36][R2.64] ;  /* 0x0000002402007981 */ /* 0x000162000c1e1500 */
[----:B------:R-:W-:Y:S05]  /*3060*/  BRA `(.L_x_41) ;  /* 0x0000000400b87947 */ /* 0x000fea0003800000 */
.L_x_48:
        /* <DEDUP_REMOVED lines=10> */
[----:B------:R-:W-:Y:S01]  /*3110*/  F2FP.BF16.F32.PACK_AB R0, RZ, R0 ;  /* 0x00000000ff00723e */ /* 0x000fe200000010ff */
[----:B------:R-:W-:Y:S06]  /*3120*/  BRA `(.L_x_41) ;  /* 0x0000000400887947 */ /* 0x000fec0003800000 */
.L_x_55:
        /* <DEDUP_REMOVED lines=21> */
.L_x_59:
[----:B------:R-:W-:Y:S05]  /*3280*/  BSYNC B1 ;  /* 0x0000000000017941 */ /* 0x000fea0003800000 */
.L_x_58:
[----:B------:R-:W-:Y:S01]  /*3290*/  LEA R3, R0, 0x3b800000, 0x17 ;  /* 0x3b80000000037811 */ /* 0x000fe200078eb8ff */
[----:B------:R-:W-:-:S05]  /*32a0*/  IMAD.SHL.U32 R0, R2, 0x100000, RZ ;  /* 0x0010000002007824 */ /* 0x000fca00078e00ff */
[----:B------:R-:W-:-:S07]  /*32b0*/  LOP3.LUT R0, R3, R0, R4, 0xfe, !PT ;  /* 0x0000000003007212 */ /* 0x000fce00078efe04 */
.L_x_57:
[----:B------:R-:W-:Y:S05]  /*32c0*/  BSYNC B0 ;  /* 0x0000000000007941 */ /* 0x000fea0003800000 */
.L_x_56:
[----:B------:R-:W-:Y:S01]  /*32d0*/  F2FP.BF16.F32.PACK_AB R0, RZ, R0 ;  /* 0x00000000ff00723e */ /* 0x000fe200000010ff */
[----:B------:R-:W-:Y:S06]  /*32e0*/  BRA `(.L_x_41) ;  /* 0x0000000400187947 */ /* 0x000fec0003800000 */
.L_x_54:
        /* <DEDUP_REMOVED lines=21> */
.L_x_63:
[----:B------:R-:W-:Y:S05]  /*3440*/  BSYNC B1 ;  /* 0x0000000000017941 */ /* 0x000fea0003800000 */
.L_x_62:
[----:B------:R-:W-:Y:S01]  /*3450*/  LEA R3, R0, 0x37800000, 0x17 ;  /* 0x3780000000037811 */ /* 0x000fe200078eb8ff */
[----:B------:R-:W-:-:S05]  /*3460*/  IMAD.SHL.U32 R0, R2, 0x200000, RZ ;  /* 0x0020000002007824 */ /* 0x000fca00078e00ff */
[----:B------:R-:W-:-:S07]  /*3470*/  LOP3.LUT R0, R3, R0, R4, 0xfe, !PT ;  /* 0x0000000003007212 */ /* 0x000fce00078efe04 */
.L_x_61:
[----:B------:R-:W-:Y:S05]  /*3480*/  BSYNC B0 ;  /* 0x0000000000007941 */ /* 0x000fea0003800000 */
.L_x_60:
[----:B------:R-:W-:Y:S01]  /*3490*/  F2FP.BF16.F32.PACK_AB R0, RZ, R0 ;  /* 0x00000000ff00723e */ /* 0x000fe200000010ff */
[----:B------:R-:W-:Y:S06]  /*34a0*/  BRA `(.L_x_41) ;  /* 0x0000000000a87947 */ /* 0x000fec0003800000 */
.L_x_53:
        /* <DEDUP_REMOVED lines=14> */
.L_x_67:
[----:B------:R-:W-:Y:S05]  /*3590*/  BSYNC B0 ;  /* 0x0000000000007941 */ /* 0x000fea0003800000 */
.L_x_66:
[----:B------:R-:W-:Y:S01]  /*35a0*/  F2FP.BF16.F32.PACK_AB R0, RZ, R0 ;  /* 0x00000000ff00723e */ /* 0x000fe200000010ff */
[----:B------:R-:W-:Y:S06]  /*35b0*/  BRA `(.L_x_41) ;  /* 0x0000000000647947 */ /* 0x000fec0003800000 */
.L_x_40:
        /* <DEDUP_REMOVED lines=15> */
[----:B0----5:R-:W-:Y:S05]  /*36b0*/  CALL.ABS.NOINC R2 ;  /* 0x0000000002007343 */ /* 0x021fea0003c00000 */
.L_x_68:
[----:B------:R-:W-:Y:S01]  /*36c0*/  PRMT R0, RZ, 0x7610, R0 ;  /* 0x00007610ff007816 */ /* 0x000fe20000000000 */
[----:B------:R-:W-:Y:S06]  /*36d0*/  BRA `(.L_x_41) ;  /* 0x00000000001c7947 */ /* 0x000fec0003800000 */
.L_x_65:
[----:B------:R-:W2:Y:S02]  /*36e0*/  LDG.E.64 R2, desc[UR36][R2.64] ;  /* 0x0000002402027981 */ /* 0x000ea4000c1e1b00 */
[----:B--2---:R-:W0:Y:S02]  /*36f0*/  I2F.U64 R0, R2 ;  /* 0x0000000200007312 */ /* 0x004e240000301000 */
[----:B0-----:R-:W-:Y:S01]  /*3700*/  F2FP.BF16.F32.PACK_AB R0, RZ, R0 ;  /* 0x00000000ff00723e */ /* 0x001fe200000010ff */
[----:B------:R-:W-:Y:S06]  /*3710*/  BRA `(.L_x_41) ;  /* 0x00000000000c7947 */ /* 0x000fec0003800000 */
.L_x_64:
[----:B------:R-:W2:Y:S02]  /*3720*/  LDG.E R2, desc[UR36][R2.64] ;  /* 0x0000002402027981 */ /* 0x000ea4000c1e1900 */
[----:B--2---:R-:W-:-:S04]  /*3730*/  I2FP.F32.U32 R0, R2 ;  /* 0x0000000200007245 */ /* 0x004fc80000201000 */
[----:B------:R-:W-:-:S07]  /*3740*/  F2FP.BF16.F32.PACK_AB R0, RZ, R0 ;  /* 0x00000000ff00723e */ /* 0x000fce00000010ff */
.L_x_41:
[----:B-----5:R-:W-:Y:S01]  /*3750*/  IMAD.U32 R19, R19, 0x10000, RZ ;  /* 0x0001000013137824 */ /* 0x020fe200078e00ff */
[----:B------:R-:W-:Y:S01]  /*3760*/  BSSY B0, `(.L_x_69) ;  /* 0x0000041000007945 */ /* 0x000fe20003800000 */
[----:B------:R-:W-:Y:S02]  /*3770*/  IMAD.U32 R4, R0, 0x10000, RZ ;  /* 0x0001000000047824 */ /* 0x000fe400078e00ff */
[----:B------:R-:W-:-:S03]  /*3780*/  FADD.FTZ R0, |R19|, -RZ ;  /* 0x800000ff13007221 */ /* 0x000fc60000010200 */
[----:B------:R-:W-:-:S13]  /*3790*/  FSETP.GEU.FTZ.AND P0, PT, |R19|, |R4|, PT ;  /* 0x400000041300720b */ /* 0x000fda0003f1e200 */
[----:B------:R-:W-:Y:S05]  /*37a0*/  @!P0 BRA `(.L_x_70) ;  /* 0x0000000000f08947 */ /* 0x000fea0003800000 */
[----:B------:R-:W-:-:S05]  /*37b0*/  FMUL.FTZ R5, |R4|, 8388608 ;  /* 0x4b00000004057820 */ /* 0x000fca0000410200 */
[----:B------:R-:W-:-:S13]  /*37c0*/  FSETP.GTU.FTZ.AND P0, PT, R0, R5, PT ;  /* 0x000000050000720b */ /* 0x000fda0003f1c000 */
[----:B------:R-:W-:Y:S05]  /*37d0*/  @P0 BRA `(.L_x_71) ;  /* 0x0000000000680947 */ /* 0x000fea0003800000 */
[----:B------:R-:W-:Y:S01]  /*37e0*/  FADD.FTZ R7, |R4|, -RZ ;  /* 0x800000ff04077221 */ /* 0x000fe20000010200 */
[----:B------:R-:W-:Y:S03]  /*37f0*/  BSSY B1, `(.L_x_72) ;  /* 0x0000016000017945 */ /* 0x000fe60003800000 */
[----:B0-----:R-:W0:Y:S02]  /*3800*/  MUFU.RCP R3, R7 ;  /* 0x0000000700037308 */ /* 0x001e240000001000 */
[----:B0-----:R-:W-:Y:S01]  /*3810*/  FMUL.FTZ R2, R0, R3 ;  /* 0x0000000300027220 */ /* 0x001fe20000410000 */
[----:B------:R-:W-:-:S05]  /*3820*/  FADD.FTZ R3, -R7, -RZ ;  /* 0x800000ff07037221 */ /* 0x000fca0000010100 */
[----:B------:R-:W0:Y:S02]  /*3830*/  FRND.TRUNC R5, R2 ;  /* 0x0000000200057307 */ /* 0x000e24000020d000 */
[----:B0-----:R-:W-:-:S05]  /*3840*/  FFMA R3, R5, R3, R0 ;  /* 0x0000000305037223 */ /* 0x001fca0000000000 */
[----:B------:R-:W-:-:S13]  /*3850*/  ISETP.GE.U32.AND P0, PT, R3, R7, PT ;  /* 0x000000070300720c */ /* 0x000fda0003f06070 */
[----:B------:R-:W-:Y:S05]  /*3860*/  @!P0 BRA `(.L_x_73) ;  /* 0x0000000000388947 */ /* 0x000fea0003800000 */
[----:B------:R-:W-:-:S13]  /*3870*/  ISETP.GT.U32.AND P0, PT, R3, -0x80000000, PT ;  /* 0x800000000300780c */ /* 0x000fda0003f04070 */
[----:B------:R-:W-:Y:S05]  /*3880*/  @P0 BRA `(.L_x_74) ;  /* 0x0000000000240947 */ /* 0x000fea0003800000 */
[----:B------:R-:W-:Y:S01]  /*3890*/  FADD.FTZ R2, |R4|, |R4| ;  /* 0x4000000404027221 */ /* 0x000fe20000010200 */
[----:B------:R-:W-:-:S04]  /*38a0*/  FADD.FTZ R5, R5, 1 ;  /* 0x3f80000005057421 */ /* 0x000fc80000010000 */
[----:B------:R-:W-:-:S13]  /*38b0*/  FSETP.GE.FTZ.AND P0, PT, R3, R2, PT ;  /* 0x000000020300720b */ /* 0x000fda0003f16000 */
[----:B------:R-:W-:Y:S05]  /*38c0*/  @!P0 BRA `(.L_x_73) ;  /* 0x0000000000208947 */ /* 0x000fea0003800000 */
[----:B------:R-:W-:Y:S01]  /*38d0*/  FFMA.FTZ R2, |R4|, -3, R3 ;  /* 0xc040000004027823 */ /* 0x000fe20000010203 */
[----:B------:R-:W-:-:S04]  /*38e0*/  FADD.FTZ R5, R5, 1 ;  /* 0x3f80000005057421 */ /* 0x000fc80000010000 */
[----:B------:R-:W-:-:S13]  /*38f0*/  FSETP.GE.FTZ.AND P0, PT, R2, RZ, PT ;  /* 0x000000ff0200720b */ /* 0x000fda0003f16000 */
[----:B------:R-:W-:Y:S01]  /*3900*/  @P0 FADD.FTZ R5, R5, 1 ;  /* 0x3f80000005050421 */ /* 0x000fe20000010000 */
[----:B------:R-:W-:Y:S06]  /*3910*/  BRA `(.L_x_73) ;  /* 0x00000000000c7947 */ /* 0x000fec0003800000 */
.L_x_74:
[----:B------:R-:W-:Y:S01]  /*3920*/  FSETP.GEU.FTZ.AND P0, PT, R3, -R7, PT ;  /* 0x800000070300720b */ /* 0x000fe20003f1e000 */
[----:B------:R-:W-:-:S12]  /*3930*/  FADD.FTZ R5, R5, -1 ;  /* 0xbf80000005057421 */ /* 0x000fd80000010000 */
[----:B------:R-:W-:-:S07]  /*3940*/  @!P0 FADD.FTZ R5, R5, -1 ;  /* 0xbf80000005058421 */ /* 0x000fce0000010000 */
.L_x_73:
[----:B------:R-:W-:Y:S05]  /*3950*/  BSYNC B1 ;  /* 0x0000000000017941 */ /* 0x000fea0003800000 */
.L_x_72:
[----:B------:R-:W-:Y:S01]  /*3960*/  FFMA.FTZ R0, -R7, R5, R0 ;  /* 0x0000000507007223 */ /* 0x000fe20000010100 */
[----:B------:R-:W-:Y:S06]  /*3970*/  BRA `(.L_x_70) ;  /* 0x00000000007c7947 */ /* 0x000fec0003800000 */
.L_x_71:
[C---:B0-----:R-:W-:Y:S01]  /*3980*/  VIADD R2, R5.reuse, 0xf4800000 ;  /* 0xf480000005027836 */ /* 0x041fe20000000000 */
[----:B------:R-:W-:Y:S01]  /*3990*/  FSETP.GT.FTZ.AND P0, PT, |R4|, RZ, PT ;  /* 0x000000ff0400720b */ /* 0x000fe20003f14200 */
[----:B------:R-:W-:Y:S03]  /*39a0*/  BSSY B1, `(.L_x_75) ;  /* 0x000001a000017945 */ /* 0x000fe60003800000 */
[----:B------:R-:W-:Y:S02]  /*39b0*/  LOP3.LUT R3, R2, 0xff800000, RZ, 0xc0, !PT ;  /* 0xff80000002037812 */ /* 0x000fe400078ec0ff */
[C---:B------:R-:W-:Y:S02]  /*39c0*/  LOP3.LUT R2, R0.reuse, 0x7fffff, RZ, 0xc0, !PT ;  /* 0x007fffff00027812 */ /* 0x040fe400078ec0ff */
[C---:B------:R-:W-:Y:S01]  /*39d0*/  ISETP.GT.U32.OR P0, PT, R0.reuse, 0x7f7fffff, !P0 ;  /* 0x7f7fffff0000780c */ /* 0x040fe20004704470 */
[----:B------:R-:W-:Y:S01]  /*39e0*/  IMAD.IADD R3, R0, 0x1, -R3 ;  /* 0x0000000100037824 */ /* 0x000fe200078e0a03 */
[----:B------:R-:W-:-:S02]  /*39f0*/  LOP3.LUT R0, R5, 0xff800000, RZ, 0xc0, !PT ;  /* 0xff80000005007812 */ /* 0x000fc400078ec0ff */
[----:B------:R-:W-:Y:S02]  /*3a00*/  LOP3.LUT R2, R2, 0x3f800000, RZ, 0xfc, !PT ;  /* 0x3f80000002027812 */ /* 0x000fe400078efcff */
[----:B------:R-:W-:Y:S02]  /*3a10*/  LOP3.LUT P1, R3, R3, 0xff800000, RZ, 0xc0, !PT ;  /* 0xff80000003037812 */ /* 0x000fe4000782c0ff */
[----:B------:R-:W-:-:S11]  /*3a20*/  FSEL R6, R0, +QNAN , !P0 ;  /* 0x7fffffff00067808 */ /* 0x000fd60004000000 */
[----:B------:R-:W-:Y:S05]  /*3a30*/  @!P1 BRA `(.L_x_76) ;  /* 0x0000000000409947 */ /* 0x000fea0003800000 */
[----:B------:R-:W-:-:S04]  /*3a40*/  LOP3.LUT R0, R5, 0x7fffff, RZ, 0xc0, !PT ;  /* 0x007fffff05007812 */ /* 0x000fc800078ec0ff */
[----:B------:R-:W-:-:S04]  /*3a50*/  LOP3.LUT R8, R0, 0x3f800000, RZ, 0xfc, !PT ;  /* 0x3f80000000087812 */ /* 0x000fc800078efcff */
[----:B------:R0:W1:Y:S03]  /*3a60*/  MUFU.RCP R0, R8 ;  /* 0x0000000800007308 */ /* 0x0000660000001000 */
.L_x_77:
[----:B------:R-:W-:-:S05]  /*3a70*/  VIMNMX.U32 R4, R3, 0xb800000, PT ;  /* 0x0b80000003047848 */ /* 0x000fca0003fe0000 */
[----:B------:R-:W-:Y:S02]  /*3a80*/  IMAD.IADD R5, R4, 0x1, R2 ;  /* 0x0000000104057824 */ /* 0x000fe400078e0202 */
[----:B------:R-:W-:Y:S02]  /*3a90*/  IMAD.IADD R3, R3, 0x1, -R4 ;  /* 0x0000000103037824 */ /* 0x000fe400078e0a04 */
[----:B-1----:R-:W-:-:S03]  /*3aa0*/  FFMA.FTZ R2, R0, R5, -RZ ;  /* 0x0000000500027223 */ /* 0x002fc600000108ff */
[----:B------:R-:W-:Y:S01]  /*3ab0*/  ISETP.NE.AND P1, PT, R3, RZ, PT ;  /* 0x000000ff0300720c */ /* 0x000fe20003f25270 */
[----:B------:R-:W-:-:S04]  /*3ac0*/  FFMA.FTZ R7, -R8, R2, R5 ;  /* 0x0000000208077223 */ /* 0x000fc80000010105 */
[----:B------:R-:W-:-:S04]  /*3ad0*/  FFMA.FTZ R2, R0, R7, R2 ;  /* 0x0000000700027223 */ /* 0x000fc80000010002 */
[----:B------:R-:W-:-:S04]  /*3ae0*/  FFMA.FTZ R7, -R8, R2, R5 ;  /* 0x0000000208077223 */ /* 0x000fc80000010105 */
[----:B------:R-:W-:-:S04]  /*3af0*/  FFMA.FTZ.RZ R7, R0, R7, R2 ;  /* 0x0000000700077223 */ /* 0x000fc8000001c002 */
[----:B------:R-:W1:Y:S02]  /*3b00*/  FRND.TRUNC R2, R7 ;  /* 0x0000000700027307 */ /* 0x000e64000020d000 */
[----:B-1----:R-:W-:-:S05]  /*3b10*/  FFMA.FTZ R2, -R8, R2, R5 ;  /* 0x0000000208027223 */ /* 0x002fca0000010105 */
[----:B------:R-:W-:-:S13]  /*3b20*/  ISETP.NE.AND P0, PT, R2, RZ, PT ;  /* 0x000000ff0200720c */ /* 0x000fda0003f05270 */
[----:B------:R-:W-:Y:S05]  /*3b30*/  @P0 BRA P1, `(.L_x_77) ;  /* 0xfffffffc00cc0947 */ /* 0x000fea000083ffff */
.L_x_76:
[----:B------:R-:W-:Y:S05]  /*3b40*/  BSYNC B1 ;  /* 0x0000000000017941 */ /* 0x000fea0003800000 */
.L_x_75:
[----:B------:R-:W-:-:S04]  /*3b50*/  FMUL.FTZ R3, R2, 1.1920928955078125e-07 ;  /* 0x3400000002037820 */ /* 0x000fc80000410000 */
[----:B------:R-:W-:-:S07]  /*3b60*/  FMUL.FTZ R0, R6, R3 ;  /* 0x0000000306007220 */ /* 0x000fce0000410000 */
.L_x_70:
[----:B------:R-:W-:Y:S05]  /*3b70*/  BSYNC B0 ;  /* 0x0000000000007941 */ /* 0x000fea0003800000 */
.L_x_69:
[----:B0-----:R-:W0:Y:S01]  /*3b80*/  LDC.U8 R3, c[0x0][0x491] ;  /* 0x00012440ff037b82 */ /* 0x001e220000000000 */
[C---:B------:R-:W-:Y:S02]  /*3b90*/  FSETP.GTU.FTZ.AND P0, PT, |R0|.reuse, +INF , PT ;  /* 0x7f8000000000780b */ /* 0x040fe40003f1c200 */
[----:B------:R-:W-:-:S04]  /*3ba0*/  LOP3.LUT R19, R0, 0x80000000, R19, 0xb8, !PT ;  /* 0x8000000000137812 */ /* 0x000fc800078eb813 */
[----:B------:R-:W-:-:S06]  /*3bb0*/  FSEL R19, R0, R19, P0 ;  /* 0x0000001300137208 */ /* 0x000fcc0000000000 */
[----:B------:R-:W1:Y:S01]  /*3bc0*/  F2F.BF16.F32 R19, R19 ;  /* 0x0000001300137304 */ /* 0x000e620000202000 */
[----:B0-----:R-:W-:-:S05]  /*3bd0*/  PRMT R2, R3, 0x9910, RZ ;  /* 0x0000991003027816 */ /* 0x001fca00000000ff */
[----:B------:R-:W-:-:S05]  /*3be0*/  IMAD.MOV.U32 R0, RZ, RZ, R2 ;  /* 0x000000ffff007224 */ /* 0x000fca00078e0002 */
[----:B------:R-:W-:-:S13]  /*3bf0*/  ISETP.GT.AND P0, PT, R0, 0x9, PT ;  /* 0x000000090000780c */ /* 0x000fda0003f04270 */
[----:B-1----:R-:W-:Y:S05]  /*3c00*/  @P0 BRA `(.L_x_78) ;  /* 0x00000004000c0947 */ /* 0x002fea0003800000 */
        /* <DEDUP_REMOVED lines=8> */
[----:B------:R-:W-:-:S04]  /*3c90*/  IMAD.U32 R0, R19, 0x10000, RZ ;  /* 0x0001000013007824 */ /* 0x000fc800078e00ff */
[----:B------:R-:W0:Y:S02]  /*3ca0*/  F2I.FTZ.TRUNC.NTZ R3, R0 ;  /* 0x0000000000037305 */ /* 0x000e24000021f100 */
[----:B0-----:R0:W-:Y:S01]  /*3cb0*/  STG.E.U8 desc[UR36][R16.64], R3 ;  /* 0x0000000310007986 */ /* 0x0011e2000c101124 */
[----:B------:R-:W-:Y:S05]  /*3cc0*/  BRA `(.L_x_83) ;  /* 0x0000000c00947947 */ /* 0x000fea0003800000 */
.L_x_81:
[----:B------:R-:W-:-:S06]  /*3cd0*/  IMAD.U32 R3, R19, 0x10000, RZ ;  /* 0x0001000013037824 */ /* 0x000fcc00078e00ff */
[----:B------:R-:W0:Y:S02]  /*3ce0*/  F2I.S64.TRUNC R2, R3 ;  /* 0x0000000300027311 */ /* 0x000e24000020d900 */
[----:B0-----:R0:W-:Y:S01]  /*3cf0*/  STG.E.U8 desc[UR36][R16.64], R2 ;  /* 0x0000000210007986 */ /* 0x0011e2000c101124 */
[----:B------:R-:W-:Y:S05]  /*3d00*/  BRA `(.L_x_83) ;  /* 0x0000000c00847947 */ /* 0x000fea0003800000 */
.L_x_80:
[----:B------:R-:W-:-:S13]  /*3d10*/  ISETP.NE.AND P0, PT, R0, 0x2, PT ;  /* 0x000000020000780c */ /* 0x000fda0003f05270 */
[----:B------:R-:W-:Y:S05]  /*3d20*/  @!P0 BRA `(.L_x_84) ;  /* 0x0000000000308947 */ /* 0x000fea0003800000 */
[----:B------:R-:W-:-:S13]  /*3d30*/  ISETP.NE.AND P0, PT, R0, 0x3, PT ;  /* 0x000000030000780c */ /* 0x000fda0003f05270 */
[----:B------:R-:W-:Y:S05]  /*3d40*/  @!P0 BRA `(.L_x_85) ;  /* 0x0000000000188947 */ /* 0x000fea0003800000 */
[----:B------:R-:W-:-:S13]  /*3d50*/  ISETP.NE.AND P0, PT, R0, 0x4, PT ;  /* 0x000000040000780c */ /* 0x000fda0003f05270 */
[----:B------:R-:W-:Y:S05]  /*3d60*/  @P0 BRA `(.L_x_82) ;  /* 0x0000000c000c0947 */ /* 0x000fea0003800000 */
[----:B------:R-:W-:-:S06]  /*3d70*/  IMAD.U32 R2, R19, 0x10000, RZ ;  /* 0x0001000013027824 */ /* 0x000fcc00078e00ff */
[----:B------:R-:W0:Y:S02]  /*3d80*/  F2I.S64.TRUNC R2, R2 ;  /* 0x0000000200027311 */ /* 0x000e24000020d900 */
[----:B0-----:R0:W-:Y:S01]  /*3d90*/  STG.E.64 desc[UR36][R16.64], R2 ;  /* 0x0000000210007986 */ /* 0x0011e2000c101b24 */
[----:B------:R-:W-:Y:S05]  /*3da0*/  BRA `(.L_x_83) ;  /* 0x0000000c005c7947 */ /* 0x000fea0003800000 */
.L_x_85:
[----:B------:R-:W-:-:S06]  /*3db0*/  IMAD.U32 R19, R19, 0x10000, RZ ;  /* 0x0001000013137824 */ /* 0x000fcc00078e00ff */
[----:B------:R-:W0:Y:S02]  /*3dc0*/  F2I.FTZ.TRUNC.NTZ R19, R19 ;  /* 0x0000001300137305 */ /* 0x000e24000021f100 */
[----:B0-----:R0:W-:Y:S01]  /*3dd0*/  STG.E desc[UR36][R16.64], R19 ;  /* 0x0000001310007986 */ /* 0x0011e2000c101924 */
[----:B------:R-:W-:Y:S05]  /*3de0*/  BRA `(.L_x_83) ;  /* 0x0000000c004c7947 */ /* 0x000fea0003800000 */
.L_x_84:
[----:B------:R-:W-:-:S06]  /*3df0*/  IMAD.U32 R19, R19, 0x10000, RZ ;  /* 0x0001000013137824 */ /* 0x000fcc00078e00ff */
[----:B------:R-:W0:Y:S02]  /*3e00*/  F2I.FTZ.TRUNC.NTZ R19, R19 ;  /* 0x0000001300137305 */ /* 0x000e24000021f100 */
[----:B0-----:R0:W-:Y:S01]  /*3e10*/  STG.E.U16 desc[UR36][R16.64], R19 ;  /* 0x0000001310007986 */ /* 0x0011e2000c101524 */
[----:B------:R-:W-:Y:S05]  /*3e20*/  BRA `(.L_x_83) ;  /* 0x0000000c003c7947 */ /* 0x000fea0003800000 */
.L_x_79:
[----:B------:R-:W-:-:S13]  /*3e30*/  ISETP.GT.AND P0, PT, R0, 0x6, PT ;  /* 0x000000060000780c */ /* 0x000fda0003f04270 */
[----:B------:R-:W-:Y:S05]  /*3e40*/  @P0 BRA `(.L_x_86) ;  /* 0x00000000002c0947 */ /* 0x000fea0003800000 */
[----:B------:R-:W-:-:S13]  /*3e50*/  ISETP.NE.AND P0, PT, R0, 0x5, PT ;  /* 0x000000050000780c */ /* 0x000fda0003f05270 */
[----:B------:R-:W-:Y:S05]  /*3e60*/  @!P0 BRA `(.L_x_87) ;  /* 0x0000000000148947 */ /* 0x000fea0003800000 */
[----:B------:R-:W-:-:S13]  /*3e70*/  ISETP.NE.AND P0, PT, R0, 0x6, PT ;  /* 0x000000060000780c */ /* 0x000fda0003f05270 */
[----:B------:R-:W-:Y:S05]  /*3e80*/  @P0 BRA `(.L_x_82) ;  /* 0x0000000800c40947 */ /* 0x000fea0003800000 */
[----:B------:R-:W-:-:S05]  /*3e90*/  IMAD.U32 R19, R19, 0x10000, RZ ;  /* 0x0001000013137824 */ /* 0x000fca00078e00ff */
[----:B------:R0:W-:Y:S01]  /*3ea0*/  STG.E desc[UR36][R16.64], R19 ;  /* 0x0000001310007986 */ /* 0x0001e2000c101924 */
[----:B------:R-:W-:Y:S05]  /*3eb0*/  BRA `(.L_x_83) ;  /* 0x0000000c00187947 */ /* 0x000fea0003800000 */
.L_x_87:
[----:B------:R-:W-:-:S05]  /*3ec0*/  IMAD.U32 R0, R19, 0x10000, RZ ;  /* 0x0001000013007824 */ /* 0x000fca00078e00ff */
[----:B------:R-:W-:-:S05]  /*3ed0*/  F2FP.F16.F32.PACK_AB R0, RZ, R0 ;  /* 0x00000000ff00723e */ /* 0x000fca00000000ff */
[----:B------:R0:W-:Y:S01]  /*3ee0*/  STG.E.U16 desc[UR36][R16.64], R0 ;  /* 0x0000000010007986 */ /* 0x0001e2000c101524 */
[----:B------:R-:W-:Y:S05]  /*3ef0*/  BRA `(.L_x_83) ;  /* 0x0000000c00087947 */ /* 0x000fea0003800000 */
.L_x_86:
[----:B------:R-:W-:-:S13]  /*3f00*/  ISETP.NE.AND P0, PT, R0, 0x7, PT ;  /* 0x000000070000780c */ /* 0x000fda0003f05270 */
[----:B------:R-:W-:Y:S05]  /*3f10*/  @!P0 BRA `(.L_x_88) ;  /* 0x0000000000348947 */ /* 0x000fea0003800000 */
[----:B------:R-:W-:-:S13]  /*3f20*/  ISETP.NE.AND P0, PT, R0, 0x8, PT ;  /* 0x000000080000780c */ /* 0x000fda0003f05270 */
[----:B------:R-:W-:Y:S05]  /*3f30*/  @!P0 BRA `(.L_x_89) ;  /* 0x0000000000188947 */ /* 0x000fea0003800000 */
[----:B------:R-:W-:-:S13]  /*3f40*/  ISETP.NE.AND P0, PT, R0, 0x9, PT ;  /* 0x000000090000780c */ /* 0x000fda0003f05270 */
[----:B------:R-:W-:Y:S05]  /*3f50*/  @P0 BRA `(.L_x_82) ;  /* 0x0000000800900947 */ /* 0x000fea0003800000 */
[----:B------:R-:W-:Y:S02]  /*3f60*/  IMAD.U32 R2, R19, 0x10000, RZ ;  /* 0x0001000013027824 */ /* 0x000fe400078e00ff */
[----:B------:R-:W-:-:S05]  /*3f70*/  IMAD.MOV.U32 R3, RZ, RZ, RZ ;  /* 0x000000ffff037224 */ /* 0x000fca00078e00ff */
[----:B------:R0:W-:Y:S01]  /*3f80*/  STG.E.64 desc[UR36][R16.64], R2 ;  /* 0x0000000210007986 */ /* 0x0001e2000c101b24 */
[----:B------:R-:W-:Y:S05]  /*3f90*/  BRA `(.L_x_83) ;  /* 0x0000000800e07947 */ /* 0x000fea0003800000 */
.L_x_89:
[----:B------:R-:W-:-:S05]  /*3fa0*/  IMAD.U32 R19, R19, 0x10000, RZ ;  /* 0x0001000013137824 */ /* 0x000fca00078e00ff */
[----:B------:R-:W-:-:S04]  /*3fb0*/  F2FP.F16.F32.PACK_AB R3, RZ, R19 ;  /* 0x00000013ff03723e */ /* 0x000fc800000000ff */
[----:B------:R-:W-:-:S05]  /*3fc0*/  PRMT R3, R3, 0x5410, RZ ;  /* 0x0000541003037816 */ /* 0x000fca00000000ff */
[----:B------:R0:W-:Y:S01]  /*3fd0*/  STG.E desc[UR36][R16.64], R3 ;  /* 0x0000000310007986 */ /* 0x0001e2000c101924 */
[----:B------:R-:W-:Y:S05]  /*3fe0*/  BRA `(.L_x_83) ;  /* 0x0000000800cc7947 */ /* 0x000fea0003800000 */
.L_x_88:
[----:B------:R-:W-:-:S04]  /*3ff0*/  IMAD.U32 R2, R19, 0x10000, RZ ;  /* 0x0001000013027824 */ /* 0x000fc800078e00ff */
[----:B------:R-:W-:-:S06]  /*4000*/  FMUL.FTZ R2, R2, 1 ;  /* 0x3f80000002027820 */ /* 0x000fcc0000410000 */
[----:B------:R-:W0:Y:S02]  /*4010*/  F2F.F64.F32 R2, R2 ;  /* 0x0000000200027310 */ /* 0x000e240000201800 */
[----:B0-----:R0:W-:Y:S01]  /*4020*/  STG.E.64 desc[UR36][R16.64], R2 ;  /* 0x0000000210007986 */ /* 0x0011e2000c101b24 */
[----:B------:R-:W-:Y:S05]  /*4030*/  BRA `(.L_x_83) ;  /* 0x0000000800b87947 */ /* 0x000fea0003800000 */
.L_x_78:
        /* <DEDUP_REMOVED lines=8> */
[----:B------:R-:W-:-:S05]  /*40c0*/  IMAD.U32 R19, R19, 0x10000, RZ ;  /* 0x0001000013137824 */ /* 0x000fca00078e00ff */
[----:B------:R-:W-:-:S04]  /*40d0*/  FSETP.NEU.FTZ.AND P0, PT, R19, RZ, PT ;  /* 0x000000ff1300720b */ /* 0x000fc80003f1d000 */
[----:B------:R-:W-:-:S05]  /*40e0*/  SEL R3, RZ, 0x1, !P0 ;  /* 0x00000001ff037807 */ /* 0x000fca0004000000 */
[----:B------:R0:W-:Y:S01]  /*40f0*/  STG.E.U8 desc[UR36][R16.64], R3 ;  /* 0x0000000310007986 */ /* 0x0001e2000c101124 */
[----:B------:R-:W-:Y:S05]  /*4100*/  BRA `(.L_x_83) ;  /* 0x0000000800847947 */ /* 0x000fea0003800000 */
.L_x_92:
[----:B------:R-:W-:Y:S01]  /*4110*/  IMAD.U32 R19, R19, 0x10000, RZ ;  /* 0x0001000013137824 */ /* 0x000fe200078e00ff */
[----:B------:R-:W-:-:S03]  /*4120*/  CS2R R6, SRZ ;  /* 0x0000000000067805 */ /* 0x000fc6000001ff00 */
[----:B------:R-:W-:-:S06]  /*4130*/  FMUL.FTZ R4, R19, 1 ;  /* 0x3f80000013047820 */ /* 0x000fcc0000410000 */
[----:B------:R-:W0:Y:S02]  /*4140*/  F2F.F64.F32 R4, R4 ;  /* 0x0000000400047310 */ /* 0x000e240000201800 */
[----:B0-----:R0:W-:Y:S01]  /*4150*/  STG.E.128 desc[UR36][R16.64], R4 ;  /* 0x0000000410007986 */ /* 0x0011e2000c101d24 */
[----:B------:R-:W-:Y:S05]  /*4160*/  BRA `(.L_x_83) ;  /* 0x00000008006c7947 */ /* 0x000fea0003800000 */
.L_x_91:
[----:B------:R-:W-:-:S13]  /*4170*/  ISETP.NE.AND P0, PT, R0, 0xf, PT ;  /* 0x0000000f0000780c */ /* 0x000fda0003f05270 */
[----:B------:R-:W-:Y:S05]  /*4180*/  @!P0 BRA `(.L_x_93) ;  /* 0x0000000000b48947 */ /* 0x000fea0003800000 */
[----:B------:R-:W-:-:S13]  /*4190*/  ISETP.NE.AND P0, PT, R0, 0x17, PT ;  /* 0x000000170000780c */ /* 0x000fda0003f05270 */
[----:B------:R-:W-:Y:S05]  /*41a0*/  @!P0 BRA `(.L_x_94) ;  /* 0x0000000000548947 */ /* 0x000fea0003800000 */
[----:B------:R-:W-:-:S13]  /*41b0*/  ISETP.NE.AND P0, PT, R0, 0x18, PT ;  /* 0x000000180000780c */ /* 0x000fda0003f05270 */
[----:B------:R-:W-:Y:S05]  /*41c0*/  @P0 BRA `(.L_x_82) ;  /* 0x0000000400f40947 */ /* 0x000fea0003800000 */
[----:B------:R-:W-:Y:S01]  /*41d0*/  IMAD.U32 R19, R19, 0x10000, RZ ;  /* 0x0001000013137824 */ /* 0x000fe200078e00ff */
[----:B------:R-:W-:Y:S04]  /*41e0*/  BSSY B0, `(.L_x_95) ;  /* 0x000000e000007945 */ /* 0x000fe80003800000 */
[C---:B------:R-:W-:Y:S02]  /*41f0*/  LOP3.LUT R2, R19.reuse, 0x7fffffff, RZ, 0xc0, !PT ;  /* 0x7fffffff13027812 */ /* 0x040fe400078ec0ff */
[----:B------:R-:W-:Y:S02]  /*4200*/  LOP3.LUT R0, R19, 0x80000000, RZ, 0xc0, !PT ;  /* 0x8000000013007812 */ /* 0x000fe400078ec0ff */
[----:B------:R-:W-:Y:S02]  /*4210*/  ISETP.GT.U32.AND P0, PT, R2, 0x43efffff, PT ;  /* 0x43efffff0200780c */ /* 0x000fe40003f04070 */
[----:B------:R-:W-:Y:S01]  /*4220*/  SHF.R.U32.HI R3, RZ, 0x18, R0 ;  /* 0x00000018ff037819 */ /* 0x000fe20000011600 */
[----:B------:R-:W-:-:S10]  /*4230*/  IMAD.MOV.U32 R0, RZ, RZ, 0x7f ;  /* 0x0000007fff007424 */ /* 0x000fd400078e00ff */
[----:B------:R-:W-:Y:S05]  /*4240*/  @P0 BRA `(.L_x_96) ;  /* 0x00000000001c0947 */ /* 0x000fea0003800000 */
[----:B------:R-:W-:-:S13]  /*4250*/  ISETP.GE.U32.AND P0, PT, R2, 0x3c800000, PT ;  /* 0x3c8000000200780c */ /* 0x000fda0003f06070 */
[----:B------:R-:W-:Y:S01]  /*4260*/  @P0 SHF.R.U32.HI R0, RZ, 0x14, R19 ;  /* 0x00000014ff000819 */ /* 0x000fe20000011613 */
[----:B------:R-:W-:-:S03]  /*4270*/  @!P0 FADD.FTZ R2, R2, 16384 ;  /* 0x4680000002028421 */ /* 0x000fc60000010000 */
[----:B------:R-:W-:-:S04]  /*4280*/  @P0 LOP3.LUT R0, R0, 0x1, RZ, 0xc0, !PT ;  /* 0x0000000100000812 */ /* 0x000fc800078ec0ff */
[----:B------:R-:W-:-:S04]  /*4290*/  @P0 IADD3 R0, R19, 0x407ffff, R0 ;  /* 0x0407ffff13000810 */ /* 0x000fc80007ffe000 */
[----:B------:R-:W-:Y:S01]  /*42a0*/  @P0 SHF.R.U32.HI R0, RZ, 0x14, R0 ;  /* 0x00000014ff000819 */ /* 0x000fe20000011600 */
[----:B------:R-:W-:-:S07]  /*42b0*/  @!P0 VIADD R0, R2, 0xb9800000 ;  /* 0xb980000002008836 */ /* 0x000fce0000000000 */
.L_x_96:
[----:B------:R-:W-:Y:S05]  /*42c0*/  BSYNC B0 ;  /* 0x0000000000007941 */ /* 0x000fea0003800000 */
.L_x_95:
[----:B------:R-:W-:-:S05]  /*42d0*/  LOP3.LUT R3, R0, R3, RZ, 0xfc, !PT ;  /* 0x0000000300037212 */ /* 0x000fca00078efcff */
[----:B------:R0:W-:Y:S01]  /*42e0*/  STG.E.U8 desc[UR36][R16.64], R3 ;  /* 0x0000000310007986 */ /* 0x0001e2000c101124 */
[----:B------:R-:W-:Y:S05]  /*42f0*/  BRA `(.L_x_83) ;  /* 0x0000000800087947 */ /* 0x000fea0003800000 */
.L_x_94:
[----:B------:R-:W-:Y:S01]  /*4300*/  IMAD.U32 R19, R19, 0x10000, RZ ;  /* 0x0001000013137824 */ /* 0x000fe200078e00ff */
[----:B------:R-:W-:Y:S04]  /*4310*/  BSSY B0, `(.L_x_97) ;  /* 0x000000f000007945 */ /* 0x000fe80003800000 */
[----:B------:R-:W-:-:S04]  /*4320*/  LOP3.LUT R2, R19, 0x7fffffff, RZ, 0xc0, !PT ;  /* 0x7fffffff13027812 */ /* 0x000fc800078ec0ff */
[----:B------:R-:W-:-:S13]  /*4330*/  ISETP.GT.U32.AND P0, PT, R2, 0x477fffff, PT ;  /* 0x477fffff0200780c */ /* 0x000fda0003f04070 */
[----:B------:R-:W-:Y:S05]  /*4340*/  @P0 BRA `(.L_x_98) ;  /* 0x0000000000200947 */ /* 0x000fea0003800000 */
[----:B------:R-:W-:-:S13]  /*4350*/  ISETP.GE.U32.AND P0, PT, R2, 0x38800000, PT ;  /* 0x388000000200780c */ /* 0x000fda0003f06070 */
[----:B------:R-:W-:Y:S01]  /*4360*/  @P0 SHF.R.U32.HI R0, RZ, 0x15, R19 ;  /* 0x00000015ff000819 */ /* 0x000fe20000011613 */
[----:B------:R-:W-:-:S03]  /*4370*/  @!P0 FADD.FTZ R2, R2, 128 ;  /* 0x4300000002028421 */ /* 0x000fc60000010000 */
[----:B------:R-:W-:-:S04]  /*4380*/  @P0 LOP3.LUT R0, R0, 0x1, RZ, 0xc0, !PT ;  /* 0x0000000100000812 */ /* 0x000fc800078ec0ff */
[----:B------:R-:W-:-:S04]  /*4390*/  @P0 IADD3 R0, R19, 0x80fffff, R0 ;  /* 0x080fffff13000810 */ /* 0x000fc80007ffe000 */
[----:B------:R-:W-:Y:S01]  /*43a0*/  @P0 SHF.R.U32.HI R0, RZ, 0x15, R0 ;  /* 0x00000015ff000819 */ /* 0x000fe20000011600 */
[----:B------:R-:W-:Y:S01]  /*43b0*/  @!P0 VIADD R0, R2, 0xbd000000 ;  /* 0xbd00000002008836 */ /* 0x000fe20000000000 */
[----:B------:R-:W-:Y:S06]  /*43c0*/  BRA `(.L_x_99) ;  /* 0x00000000000c7947 */ /* 0x000fec0003800000 */
.L_x_98:
[----:B------:R-:W-:Y:S01]  /*43d0*/  IMAD.MOV.U32 R0, RZ, RZ, 0x7f ;  /* 0x0000007fff007424 */ /* 0x000fe200078e00ff */
[----:B------:R-:W-:-:S04]  /*43e0*/  ISETP.GT.U32.AND P0, PT, R2, 0x7f800000, PT ;  /* 0x7f8000000200780c */ /* 0x000fc80003f04070 */
[----:B------:R-:W-:-:S09]  /*43f0*/  SEL R0, R0, 0x7c, P0 ;  /* 0x0000007c00007807 */ /* 0x000fd20000000000 */
.L_x_99:
[----:B------:R-:W-:Y:S05]  /*4400*/  BSYNC B0 ;  /* 0x0000000000007941 */ /* 0x000fea0003800000 */
.L_x_97:
[----:B------:R-:W-:-:S04]  /*4410*/  LOP3.LUT R2, R19, 0x80000000, RZ, 0xc0, !PT ;  /* 0x8000000013027812 */ /* 0x000fc800078ec0ff */
[----:B------:R-:W-:-:S04]  /*4420*/  SHF.R.U32.HI R3, RZ, 0x18, R2 ;  /* 0x00000018ff037819 */ /* 0x000fc80000011602 */
[----:B------:R-:W-:-:S05]  /*4430*/  LOP3.LUT R3, R0, R3, RZ, 0xfc, !PT ;  /* 0x0000000300037212 */ /* 0x000fca00078efcff */
[----:B------:R0:W-:Y:S01]  /*4440*/  STG.E.U8 desc[UR36][R16.64], R3 ;  /* 0x0000000310007986 */ /* 0x0001e2000c101124 */
[----:B------:R-:W-:Y:S05]  /*4450*/  BRA `(.L_x_83) ;  /* 0x0000000400b07947 */ /* 0x000fea0003800000 */
.L_x_93:
[----:B------:R0:W-:Y:S01]  /*4460*/  STG.E.U16 desc[UR36][R16.64], R19 ;  /* 0x0000001310007986 */ /* 0x0001e2000c101524 */
[----:B------:R-:W-:Y:S05]  /*4470*/  BRA `(.L_x_83) ;  /* 0x0000000400a87947 */ /* 0x000fea0003800000 */
.L_x_90:
        /* <DEDUP_REMOVED lines=8> */
[----:B------:R-:W-:-:S06]  /*4500*/  IMAD.U32 R3, R19, 0x10000, RZ ;  /* 0x0001000013037824 */ /* 0x000fcc00078e00ff */
[----:B------:R-:W0:Y:S02]  /*4510*/  F2I.FTZ.U32.TRUNC.NTZ R3, R3 ;  /* 0x0000000300037305 */ /* 0x000e24000021f000 */
[----:B0-----:R4:W-:Y:S01]  /*4520*/  STG.E.U16 desc[UR36][R16.64], R3 ;  /* 0x0000000310007986 */ /* 0x0019e2000c101524 */
[----:B------:R-:W-:Y:S05]  /*4530*/  BRA `(.L_x_83) ;  /* 0x0000000400787947 */ /* 0x000fea0003800000 */
.L_x_102:
[----:B------:R-:W-:Y:S01]  /*4540*/  IMAD.U32 R19, R19, 0x10000, RZ ;  /* 0x0001000013137824 */ /* 0x000fe200078e00ff */
[----:B------:R-:W-:Y:S01]  /*4550*/  BSSY B0, `(.L_x_103) ;  /* 0x0000014000007945 */ /* 0x000fe20003800000 */
[----:B------:R-:W-:-:S03]  /*4560*/  IMAD.MOV.U32 R8, RZ, RZ, 0x80 ;  /* 0x00000080ff087424 */ /* 0x000fc600078e00ff */
[----:B------:R-:W-:-:S04]  /*4570*/  LOP3.LUT R2, R19, 0x7fffffff, RZ, 0xc0, !PT ;  /* 0x7fffffff13027812 */ /* 0x000fc800078ec0ff */
[----:B------:R-:W-:-:S13]  /*4580*/  ISETP.GT.U32.AND P0, PT, R2, 0x437fffff, PT ;  /* 0x437fffff0200780c */ /* 0x000fda0003f04070 */
[----:B------:R-:W-:Y:S05]  /*4590*/  @P0 BRA `(.L_x_104) ;  /* 0x00000000003c0947 */ /* 0x000fea0003800000 */
[----:B------:R-:W-:-:S13]  /*45a0*/  ISETP.GE.U32.AND P0, PT, R2, 0x3c000000, PT ;  /* 0x3c0000000200780c */ /* 0x000fda0003f06070 */
[----:B------:R-:W-:-:S04]  /*45b0*/  @P0 SHF.R.U32.HI R0, RZ, 0x14, R19 ;  /* 0x00000014ff000819 */ /* 0x000fc80000011613 */
[----:B------:R-:W-:-:S04]  /*45c0*/  @P0 LOP3.LUT R0, R0, 0x1, RZ, 0xc0, !PT ;  /* 0x0000000100000812 */ /* 0x000fc800078ec0ff */
[----:B------:R-:W-:-:S04]  /*45d0*/  @P0 IADD3 R0, R19, 0x487ffff, R0 ;  /* 0x0487ffff13000810 */ /* 0x000fc80007ffe000 */
[----:B------:R-:W-:-:S04]  /*45e0*/  @P0 SHF.R.U32.HI R0, RZ, 0x14, R0 ;  /* 0x00000014ff000819 */ /* 0x000fc80000011600 */
[----:B------:R-:W-:Y:S01]  /*45f0*/  @P0 LOP3.LUT R0, R0, 0xff, RZ, 0xc0, !PT ;  /* 0x000000ff00000812 */ /* 0x000fe200078ec0ff */
[----:B------:R-:W-:Y:S06]  /*4600*/  @P0 BRA `(.L_x_105) ;  /* 0x0000000000100947 */ /* 0x000fec0003800000 */
[----:B------:R-:W-:Y:S01]  /*4610*/  FADD.FTZ R0, R2, 8192 ;  /* 0x4600000002007421 */ /* 0x000fe20000010000 */
[----:B------:R-:W-:-:S04]  /*4620*/  PRMT R8, RZ, 0x7610, R8 ;  /* 0x00007610ff087816 */ /* 0x000fc80000000008 */
[----:B------:R-:W-:-:S13]  /*4630*/  LOP3.LUT P0, R0, R0, 0xff, RZ, 0xc0, !PT ;  /* 0x000000ff00007812 */ /* 0x000fda000780c0ff */
[----:B------:R-:W-:Y:S05]  /*4640*/  @!P0 BRA `(.L_x_104) ;  /* 0x0000000000108947 */ /* 0x000fea0003800000 */
.L_x_105:
[----:B------:R-:W-:-:S04]  /*4650*/  LOP3.LUT R2, R19, 0x80000000, RZ, 0xc0, !PT ;  /* 0x8000000013027812 */ /* 0x000fc800078ec0ff */
[----:B------:R-:W-:-:S04]  /*4660*/  SHF.R.U32.HI R3, RZ, 0x18, R2 ;  /* 0x00000018ff037819 */ /* 0x000fc80000011602 */
[----:B------:R-:W-:-:S04]  /*4670*/  LOP3.LUT R0, R0, R3, RZ, 0xfc, !PT ;  /* 0x0000000300007212 */ /* 0x000fc800078efcff */
[----:B------:R-:W-:-:S07]  /*4680*/  PRMT R8, R0, 0x7610, R8 ;  /* 0x0000761000087816 */ /* 0x000fce0000000008 */
.L_x_104:
[----:B------:R-:W-:Y:S05]  /*4690*/  BSYNC B0 ;  /* 0x0000000000007941 */ /* 0x000fea0003800000 */
.L_x_103:
[----:B------:R3:W-:Y:S01]  /*46a0*/  STG.E.U8 desc[UR36][R16.64], R8 ;  /* 0x0000000810007986 */ /* 0x0007e2000c101124 */
[----:B------:R-:W-:Y:S05]  /*46b0*/  BRA `(.L_x_83) ;  /* 0x0000000400187947 */ /* 0x000fea0003800000 */
.L_x_101:
        /* <DEDUP_REMOVED lines=17> */
.L_x_108:
[----:B------:R-:W-:-:S04]  /*47d0*/  LOP3.LUT R2, R19, 0x80000000, RZ, 0xc0, !PT ;  /* 0x8000000013027812 */ /* 0x000fc800078ec0ff */
[----:B------:R-:W-:-:S04]  /*47e0*/  SHF.R.U32.HI R3, RZ, 0x18, R2 ;  /* 0x00000018ff037819 */ /* 0x000fc80000011602 */
[----:B------:R-:W-:-:S04]  /*47f0*/  LOP3.LUT R0, R0, R3, RZ, 0xfc, !PT ;  /* 0x0000000300007212 */ /* 0x000fc800078efcff */
[----:B------:R-:W-:-:S07]  /*4800*/  PRMT R8, R0, 0x7610, R8 ;  /* 0x0000761000087816 */ /* 0x000fce0000000008 */
.L_x_107:
[----:B------:R-:W-:Y:S05]  /*4810*/  BSYNC B0 ;  /* 0x0000000000007941 */ /* 0x000fea0003800000 */
.L_x_106:
[----:B------:R0:W-:Y:S01]  /*4820*/  STG.E.U8 desc[UR36][R16.64], R8 ;  /* 0x0000000810007986 */ /* 0x0001e2000c101124 */
[----:B------:R-:W-:Y:S05]  /*4830*/  BRA `(.L_x_83) ;  /* 0x0000000000b87947 */ /* 0x000fea0003800000 */
.L_x_100:
[----:B------:R-:W-:-:S13]  /*4840*/  ISETP.NE.AND P0, PT, R0, 0x1c, PT ;  /* 0x0000001c0000780c */ /* 0x000fda0003f05270 */
[----:B------:R-:W-:Y:S05]  /*4850*/  @!P0 BRA `(.L_x_109) ;  /* 0x0000000000a48947 */ /* 0x000fea0003800000 */
[----:B------:R-:W-:-:S13]  /*4860*/  ISETP.NE.AND P0, PT, R0, 0x1d, PT ;  /* 0x0000001d0000780c */ /* 0x000fda0003f05270 */
[----:B------:R-:W-:Y:S05]  /*4870*/  @!P0 BRA `(.L_x_110) ;  /* 0x00000000008c8947 */ /* 0x000fea0003800000 */
[----:B------:R-:W-:-:S13]  /*4880*/  ISETP.NE.AND P0, PT, R0, 0x2c, PT ;  /* 0x0000002c0000780c */ /* 0x000fda0003f05270 */
[----:B------:R-:W-:Y:S05]  /*4890*/  @P0 BRA `(.L_x_82) ;  /* 0x0000000000400947 */ /* 0x000fea0003800000 */
[----:B------:R-:W-:Y:S02]  /*48a0*/  IMAD.U32 R19, R19, 0x10000, RZ ;  /* 0x0001000013137824 */ /* 0x000fe400078e00ff */
[----:B------:R-:W-:-:S03]  /*48b0*/  IMAD.MOV.U32 R3, RZ, RZ, 0xff ;  /* 0x000000ffff037424 */ /* 0x000fc600078e00ff */
[----:B------:R-:W-:-:S04]  /*48c0*/  SHF.R.U32.HI R4, RZ, 0x17, R19 ;  /* 0x00000017ff047819 */ /* 0x000fc80000011613 */
[----:B------:R-:W-:-:S04]  /*48d0*/  LOP3.LUT R2, R4, 0xff, RZ, 0xc0, !PT ;  /* 0x000000ff04027812 */ /* 0x000fc800078ec0ff */
[----:B------:R-:W-:-:S13]  /*48e0*/  ISETP.NE.AND P1, PT, R2, 0xff, PT ;  /* 0x000000ff0200780c */ /* 0x000fda0003f25270 */
[--C-:B------:R-:W-:Y:S02]  /*48f0*/  @P1 SHF.R.U32.HI R0, RZ, 0x16, R19.reuse ;  /* 0x00000016ff001819 */ /* 0x100fe40000011613 */
[----:B------:R-:W-:Y:S02]  /*4900*/  @P1 LOP3.LUT P0, RZ, R2, 0x3fffff, R19, 0xf8, !PT ;  /* 0x003fffff02ff1812 */ /* 0x000fe4000780f813 */
[----:B------:R-:W-:-:S04]  /*4910*/  @P1 LOP3.LUT R0, R0, 0x1, RZ, 0xc0, !PT ;  /* 0x0000000100001812 */ /* 0x000fc800078ec0ff */
[----:B------:R-:W-:Y:S01]  /*4920*/  @P1 ISETP.EQ.U32.AND P2, PT, R0, 0x1, P0 ;  /* 0x000000010000180c */ /* 0x000fe20000742070 */
[----:B------:R-:W-:Y:S01]  /*4930*/  @P1 VIADD R0, R4, 0x1 ;  /* 0x0000000104001836 */ /* 0x000fe20000000000 */
[----:B------:R-:W-:Y:S02]  /*4940*/  PLOP3.LUT P0, PT, PT, PT, PT, 0x80, 0x0 ;  /* 0x000000000000781c */ /* 0x000fe40003f0f070 */
[----:B------:R-:W-:-:S13]  /*4950*/  @P1 PLOP3.LUT P0, PT, P2, PT, PT, 0x80, 0x0 ;  /* 0x000000000000181c */ /* 0x000fda000170f070 */
[----:B------:R-:W-:-:S04]  /*4960*/  @!P0 IMAD.MOV R0, RZ, RZ, R4 ;  /* 0x000000ffff008224 */ /* 0x000fc800078e0204 */
[----:B------:R-:W-:-:S05]  /*4970*/  @P1 IMAD.MOV.U32 R3, RZ, RZ, R0 ;  /* 0x000000ffff031224 */ /* 0x000fca00078e0000 */
[----:B------:R2:W-:Y:S01]  /*4980*/  STG.E.U8 desc[UR36][R16.64], R3 ;  /* 0x0000000310007986 */ /* 0x0005e2000c101124 */
[----:B------:R-:W-:Y:S05]  /*4990*/  BRA `(.L_x_83) ;  /* 0x0000000000607947 */ /* 0x000fea0003800000 */
.L_x_82:
        /* <DEDUP_REMOVED lines=16> */
.L_x_111:
[----:B------:R-:W-:Y:S05]  /*4aa0*/  BRA `(.L_x_83) ;  /* 0x00000000001c7947 */ /* 0x000fea0003800000 */
.L_x_110:
[----:B------:R-:W-:-:S06]  /*4ab0*/  IMAD.U32 R2, R19, 0x10000, RZ ;  /* 0x0001000013027824 */ /* 0x000fcc00078e00ff */
[----:B------:R-:W0:Y:S02]  /*4ac0*/  F2I.U64.TRUNC R2, R2 ;  /* 0x0000000200027311 */ /* 0x000e24000020d800 */
[----:B0-----:R1:W-:Y:S01]  /*4ad0*/  STG.E.64 desc[UR36][R16.64], R2 ;  /* 0x0000000210007986 */ /* 0x0013e2000c101b24 */
[----:B------:R-:W-:Y:S05]  /*4ae0*/  BRA `(.L_x_83) ;  /* 0x00000000000c7947 */ /* 0x000fea0003800000 */
.L_x_109:
[----:B------:R-:W-:-:S06]  /*4af0*/  IMAD.U32 R19, R19, 0x10000, RZ ;  /* 0x0001000013137824 */ /* 0x000fcc00078e00ff */
[----:B------:R-:W0:Y:S02]  /*4b00*/  F2I.FTZ.U32.TRUNC.NTZ R19, R19 ;  /* 0x0000001300137305 */ /* 0x000e24000021f000 */
[----:B0-----:R0:W-:Y:S02]  /*4b10*/  STG.E desc[UR36][R16.64], R19 ;  /* 0x0000001310007986 */ /* 0x0011e4000c101924 */
.L_x_83:
[----:B------:R-:W-:-:S04]  /*4b20*/  IMAD R18, R18, 0x200, R23 ;  /* 0x0000020012127824 */ /* 0x000fc800078e0217 */
[----:B0-----:R-:W-:-:S07]  /*4b30*/  VIADD R19, R18, 0x80 ;  /* 0x0000008012137836 */ /* 0x001fce0000000000 */
.L_x_1:
[----:B------:R-:W-:Y:S05]  /*4b40*/  BSYNC B6 ;  /* 0x0000000000067941 */ /* 0x000fea0003800000 */
.L_x_0:
[----:B------:R-:W-:Y:S01]  /*4b50*/  ULDC UR4, c[0x0][0x210] ;  /* 0x0000840000047ab9 */ /* 0x000fe20000000800 */
[----:B------:R-:W-:Y:S01]  /*4b60*/  BSSY B6, `(.L_x_112) ;  /* 0x00004ab000067945 */ /* 0x000fe20003800000 */
[----:B------:R-:W-:-:S13]  /*4b70*/  ISETP.GE.AND P0, PT, R19, UR4, PT ;  /* 0x0000000413007c0c */ /* 0x000fda000bf06270 */
[----:B------:R-:W-:Y:S05]  /*4b80*/  @P0 BRA `(.L_x_113) ;  /* 0x0000004800a00947 */ /* 0x000fea0003800000 */
[----:B------:R-:W0:Y:S01]  /*4b90*/  LDC R6, c[0x0][0x218] ;  /* 0x00008600ff067b82 */ /* 0x000e220000000800 */
[----:B------:R-:W-:Y:S02]  /*4ba0*/  IMAD.MOV.U32 R18, RZ, RZ, RZ ;  /* 0x000000ffff127224 */ /* 0x000fe400078e00ff */
[----:B------:R-:W-:Y:S02]  /*4bb0*/  IMAD.MOV.U32 R0, RZ, RZ, RZ ;  /* 0x000000ffff007224 */ /* 0x000fe400078e00ff */
[----:B-1234-:R-:W-:Y:S01]  /*4bc0*/  IMAD.MOV.U32 R16, RZ, RZ, RZ ;  /* 0x000000ffff107224 */ /* 0x01efe200078e00ff */
[----:B0-----:R-:W-:-:S13]  /*4bd0*/  ISETP.NE.AND P0, PT, R6, RZ, PT ;  /* 0x000000ff0600720c */ /* 0x001fda0003f05270 */
[----:B------:R-:W-:Y:S05]  /*4be0*/  @!P0 BRA `(.L_x_114) ;  /* 0x0000001400708947 */ /* 0x000fea0003800000 */
        /* <DEDUP_REMOVED lines=348> */
.L_x_114:
        /* <DEDUP_REMOVED lines=23> */
.L_x_118:
[----:B------:R-:W2:Y:S02]  /*6320*/  LDG.E.U8 R2, desc[UR36][R2.64] ;  /* 0x0000002402027981 */ /* 0x000ea4000c1e1100 */
[----:B--2---:R-:W-:-:S04]  /*6330*/  I2FP.F32.U32 R0, R2 ;  /* 0x0000000200007245 */ /* 0x004fc80000201000 */
[----:B------:R-:W-:-:S04]  /*6340*/  F2FP.BF16.F32.PACK_AB R0, RZ, R0 ;  /* 0x00000000ff00723e */ /* 0x000fc800000010ff */
[----:B------:R-:W-:Y:S01]  /*6350*/  PRMT R22, R0, 0x7610, R22 ;  /* 0x0000761000167816 */ /* 0x000fe20000000016 */
[----:B------:R-:W-:Y:S06]  /*6360*/  BRA `(.L_x_120) ;  /* 0x0000000c00c87947 */ /* 0x000fec0003800000 */
.L_x_117:
        /* <DEDUP_REMOVED lines=11> */
.L_x_122:
[----:B------:R-:W2:Y:S02]  /*6420*/  LDG.E R2, desc[UR36][R2.64] ;  /* 0x0000002402027981 */ /* 0x000ea4000c1e1900 */
[----:B--2---:R-:W-:-:S04]  /*6430*/  I2FP.F32.S32 R0, R2 ;  /* 0x0000000200007245 */ /* 0x004fc80000201400 */
[----:B------:R-:W-:-:S04]  /*6440*/  F2FP.BF16.F32.PACK_AB R0, RZ, R0 ;  /* 0x00000000ff00723e */ /* 0x000fc800000010ff */
[----:B------:R-:W-:Y:S01]  /*6450*/  PRMT R22, R0, 0x7610, R22 ;  /* 0x0000761000167816 */ /* 0x000fe20000000016 */
[----:B------:R-:W-:Y:S06]  /*6460*/  BRA `(.L_x_120) ;  /* 0x0000000c00887947 */ /* 0x000fec0003800000 */
.L_x_121:
[----:B------:R-:W2:Y:S02]  /*6470*/  LDG.E.U16 R2, desc[UR36][R2.64] ;  /* 0x0000002402027981 */ /* 0x000ea4000c1e1500 */
[----:B--2---:R-:W0:Y:S02]  /*6480*/  I2F.S16 R0, R2 ;  /* 0x0000000200007306 */ /* 0x004e240000101400 */
[----:B0-----:R-:W-:-:S04]  /*6490*/  F2FP.BF16.F32.PACK_AB R0, RZ, R0 ;  /* 0x00000000ff00723e */ /* 0x001fc800000010ff */
[----:B------:R-:W-:Y:S01]  /*64a0*/  PRMT R22, R0, 0x7610, R22 ;  /* 0x0000761000167816 */ /* 0x000fe20000000016 */
[----:B------:R-:W-:Y:S06]  /*64b0*/  BRA `(.L_x_120) ;  /* 0x0000000c00747947 */ /* 0x000fec0003800000 */
.L_x_116:
        /* <DEDUP_REMOVED lines=9> */
.L_x_124:
[----:B------:R-:W2:Y:S02]  /*6550*/  LDG.E.U16 R0, desc[UR36][R2.64] ;  /* 0x0000002402007981 */ /* 0x000ea4000c1e1500 */
[----:B--2---:R-:W-:-:S05]  /*6560*/  HADD2.F32 R0, -RZ, R0.H0_H0 ;  /* 0x20000000ff007230 */ /* 0x004fca0000004100 */
[----:B------:R-:W-:-:S04]  /*6570*/  F2FP.BF16.F32.PACK_AB R0, RZ, R0 ;  /* 0x00000000ff00723e */ /* 0x000fc800000010ff */
[----:B------:R-:W-:Y:S01]  /*6580*/  PRMT R22, R0, 0x7610, R22 ;  /* 0x0000761000167816 */ /* 0x000fe20000000016 */
[----:B------:R-:W-:Y:S06]  /*6590*/  BRA `(.L_x_120) ;  /* 0x0000000c003c7947 */ /* 0x000fec0003800000 */
.L_x_123:
        /* <DEDUP_REMOVED lines=9> */
.L_x_126:
[----:B------:R-:W2:Y:S02]  /*6630*/  LDG.E.U16 R2, desc[UR36][R2.64] ;  /* 0x0000002402027981 */ /* 0x000ea4000c1e1500 */
[----:B--2---:R-:W-:-:S05]  /*6640*/  HADD2.F32 R0, -RZ, R2.H0_H0 ;  /* 0x20000002ff007230 */ /* 0x004fca0000004100 */
[----:B------:R-:W-:-:S04]  /*6650*/  F2FP.BF16.F32.PACK_AB R0, RZ, R0 ;  /* 0x00000000ff00723e */ /* 0x000fc800000010ff */
[----:B------:R-:W-:Y:S01]  /*6660*/  PRMT R22, R0, 0x7610, R22 ;  /* 0x0000761000167816 */ /* 0x000fe20000000016 */
[----:B------:R-:W-:Y:S06]  /*6670*/  BRA `(.L_x_120) ;  /* 0x0000000c00047947 */ /* 0x000fec0003800000 */
.L_x_125:
        /* <DEDUP_REMOVED lines=9> */
.L_x_115:
        /* <DEDUP_REMOVED lines=14> */
.L_x_129:
        /* <DEDUP_REMOVED lines=9> */
.L_x_128:
        /* <DEDUP_REMOVED lines=28> */
.L_x_131:
        /* <DEDUP_REMOVED lines=15> */
.L_x_130:
[----:B------:R0:W5:Y:S01]  /*6b30*/  LDG.E.U16 R22, desc[UR36][R2.64] ;  /* 0x0000002402167981 */ /* 0x000162000c1e1500 */
[----:B------:R-:W-:Y:S05]  /*6b40*/  BRA `(.L_x_120) ;  /* 0x0000000400d07947 */ /* 0x000fea0003800000 */
.L_x_127:
        /* <DEDUP_REMOVED lines=13> */
.L_x_134:
        /* <DEDUP_REMOVED lines=21> */
.L_x_138:
[----:B------:R-:W-:Y:S05]  /*6d70*/  BSYNC B1 ;  /* 0x0000000000017941 */ /* 0x000fea0003800000 */
.L_x_137:
[----:B------:R-:W-:Y:S01]  /*6d80*/  LEA R3, R0, 0x3b800000, 0x17 ;  /* 0x3b80000000037811 */ /* 0x000fe200078eb8ff */
[----:B------:R-:W-:-:S05]  /*6d90*/  IMAD.SHL.U32 R0, R2, 0x100000, RZ ;  /* 0x0010000002007824 */ /* 0x000fca00078e00ff */
[----:B------:R-:W-:-:S07]  /*6da0*/  LOP3.LUT R0, R3, R0, R4, 0xfe, !PT ;  /* 0x0000000003007212 */ /* 0x000fce00078efe04 */
.L_x_136:
[----:B------:R-:W-:Y:S05]  /*6db0*/  BSYNC B0 ;  /* 0x0000000000007941 */ /* 0x000fea0003800000 */
.L_x_135:
[----:B------:R-:W-:-:S04]  /*6dc0*/  F2FP.BF16.F32.PACK_AB R0, RZ, R0 ;  /* 0x00000000ff00723e */ /* 0x000fc800000010ff */
[----:B------:R-:W-:Y:S01]  /*6dd0*/  PRMT R22, R0, 0x7610, R22 ;  /* 0x0000761000167816 */ /* 0x000fe20000000016 */
[----:B------:R-:W-:Y:S06]  /*6de0*/  BRA `(.L_x_120) ;  /* 0x0000000400287947 */ /* 0x000fec0003800000 */
.L_x_133:
        /* <DEDUP_REMOVED lines=21> */
.L_x_142:
[----:B------:R-:W-:Y:S05]  /*6f40*/  BSYNC B1 ;  /* 0x0000000000017941 */ /* 0x000fea0003800000 */
.L_x_141:
[----:B------:R-:W-:Y:S01]  /*6f50*/  LEA R3, R0, 0x37800000, 0x17 ;  /* 0x3780000000037811 */ /* 0x000fe200078eb8ff */
[----:B------:R-:W-:-:S05]  /*6f60*/  IMAD.SHL.U32 R0, R2, 0x200000, RZ ;  /* 0x0020000002007824 */ /* 0x000fca00078e00ff */
[----:B------:R-:W-:-:S07]  /*6f70*/  LOP3.LUT R0, R3, R0, R4, 0xfe, !PT ;  /* 0x0000000003007212 */ /* 0x000fce00078efe04 */
.L_x_140:
[----:B------:R-:W-:Y:S05]  /*6f80*/  BSYNC B0 ;  /* 0x0000000000007941 */ /* 0x000fea0003800000 */
.L_x_139:
[----:B------:R-:W-:-:S04]  /*6f90*/  F2FP.BF16.F32.PACK_AB R0, RZ, R0 ;  /* 0x00000000ff00723e */ /* 0x000fc800000010ff */
[----:B------:R-:W-:Y:S01]  /*6fa0*/  PRMT R22, R0, 0x7610, R22 ;  /* 0x0000761000167816 */ /* 0x000fe20000000016 */
[----:B------:R-:W-:Y:S06]  /*6fb0*/  BRA `(.L_x_120) ;  /* 0x0000000000b47947 */ /* 0x000fec0003800000 */
.L_x_132:
        /* <DEDUP_REMOVED lines=14> */
.L_x_146:
[----:B------:R-:W-:Y:S05]  /*70a0*/  BSYNC B0 ;  /* 0x0000000000007941 */ /* 0x000fea0003800000 */
.L_x_145:
[----:B------:R-:W-:-:S04]  /*70b0*/  F2FP.BF16.F32.PACK_AB R0, RZ, R0 ;  /* 0x00000000ff00723e */ /* 0x000fc800000010ff */
[----:B------:R-:W-:Y:S01]  /*70c0*/  PRMT R22, R0, 0x7610, R22 ;  /* 0x0000761000167816 */ /* 0x000fe20000000016 */
[----:B------:R-:W-:Y:S06]  /*70d0*/  BRA `(.L_x_120) ;  /* 0x00000000006c7947 */ /* 0x000fec0003800000 */
.L_x_119:
        /* <DEDUP_REMOVED lines=16> */
.L_x_147:
[----:B------:R-:W-:Y:S01]  /*71e0*/  PRMT R22, RZ, 0x7610, R22 ;  /* 0x00007610ff167816 */ /* 0x000fe20000000016 */
[----:B------:R-:W-:Y:S06]  /*71f0*/  BRA `(.L_x_120) ;  /* 0x0000000000247947 */ /* 0x000fec0003800000 */
.L_x_144:
[----:B------:R-:W2:Y:S02]  /*7200*/  LDG.E.64 R2, desc[UR36][R2.64] ;  /* 0x0000002402027981 */ /* 0x000ea4000c1e1b00 */
[----:B--2---:R-:W0:Y:S02]  /*7210*/  I2F.U64 R0, R2 ;  /* 0x0000000200007312 */ /* 0x004e240000301000 */
[----:B0-----:R-:W-:-:S04]  /*7220*/  F2FP.BF16.F32.PACK_AB R0, RZ, R0 ;  /* 0x00000000ff00723e */ /* 0x001fc800000010ff */
[----:B------:R-:W-:Y:S01]  /*7230*/  PRMT R22, R0, 0x7610, R22 ;  /* 0x0000761000167816 */ /* 0x000fe20000000016 */
[----:B------:R-:W-:Y:S06]  /*7240*/  BRA `(.L_x_120) ;  /* 0x0000000000107947 */ /* 0x000fec0003800000 */
.L_x_143:
[----:B------:R-:W2:Y:S02]  /*7250*/  LDG.E R2, desc[UR36][R2.64] ;  /* 0x0000002402027981 */ /* 0x000ea4000c1e1900 */
[----:B--2---:R-:W-:-:S04]  /*7260*/  I2FP.F32.U32 R0, R2 ;  /* 0x0000000200007245 */ /* 0x004fc80000201000 */
[----:B------:R-:W-:-:S04]  /*7270*/  F2FP.BF16.F32.PACK_AB R0, RZ, R0 ;  /* 0x00000000ff00723e */ /* 0x000fc800000010ff */
[----:B------:R-:W-:-:S07]  /*7280*/  PRMT R22, R0, 0x7610, R22 ;  /* 0x0000761000167816 */ /* 0x000fce0000000016 */
.L_x_120:
        /* <DEDUP_REMOVED lines=19> */
.L_x_151:
[----:B------:R-:W2:Y:S02]  /*73c0*/  LDG.E.U8 R2, desc[UR36][R2.64] ;  /* 0x0000002402027981 */ /* 0x000ea4000c1e1100 */
[----:B--2---:R-:W-:-:S04]  /*73d0*/  I2FP.F32.U32 R0, R2 ;  /* 0x0000000200007245 */ /* 0x004fc80000201000 */
[----:B------:R-:W-:Y:S01]  /*73e0*/  F2FP.BF16.F32.PACK_AB R0, RZ, R0 ;  /* 0x00000000ff00723e */ /* 0x000fe200000010ff */
[----:B------:R-:W-:Y:S06]  /*73f0*/  BRA `(.L_x_153) ;  /* 0x0000000c00907947 */ /* 0x000fec0003800000 */
.L_x_150:
        /* <DEDUP_REMOVED lines=10> */
.L_x_155:
[----:B------:R-:W2:Y:S02]  /*74a0*/  LDG.E R2, desc[UR36][R2.64] ;  /* 0x0000002402027981 */ /* 0x000ea4000c1e1900 */
[----:B--2---:R-:W-:-:S04]  /*74b0*/  I2FP.F32.S32 R0, R2 ;  /* 0x0000000200007245 */ /* 0x004fc80000201400 */
[----:B------:R-:W-:Y:S01]  /*74c0*/  F2FP.BF16.F32.PACK_AB R0, RZ, R0 ;  /* 0x00000000ff00723e */ /* 0x000fe200000010ff */
[----:B------:R-:W-:Y:S06]  /*74d0*/  BRA `(.L_x_153) ;  /* 0x0000000c00587947 */ /* 0x000fec0003800000 */
.L_x_154:
[----:B------:R-:W2:Y:S02]  /*74e0*/  LDG.E.U16 R2, desc[UR36][R2.64] ;  /* 0x0000002402027981 */ /* 0x000ea4000c1e1500 */
[----:B--2---:R-:W0:Y:S02]  /*74f0*/  I2F.S16 R0, R2 ;  /* 0x0000000200007306 */ /* 0x004e240000101400 */
[----:B0-----:R-:W-:Y:S01]  /*7500*/  F2FP.BF16.F32.PACK_AB R0, RZ, R0 ;  /* 0x00000000ff00723e */ /* 0x001fe200000010ff */
[----:B------:R-:W-:Y:S06]  /*7510*/  BRA `(.L_x_153) ;  /* 0x0000000c00487947 */ /* 0x000fec0003800000 */
.L_x_149:
        /* <DEDUP_REMOVED lines=9> */
.L_x_157:
[----:B------:R-:W2:Y:S02]  /*75b0*/  LDG.E.U16 R0, desc[UR36][R2.64] ;  /* 0x0000002402007981 */ /* 0x000ea4000c1e1500 */
[----:B--2---:R-:W-:-:S05]  /*75c0*/  HADD2.F32 R0, -RZ, R0.H0_H0 ;  /* 0x20000000ff007230 */ /* 0x004fca0000004100 */
[----:B------:R-:W-:Y:S01]  /*75d0*/  F2FP.BF16.F32.PACK_AB R0, RZ, R0 ;  /* 0x00000000ff00723e */ /* 0x000fe200000010ff */
[----:B------:R-:W-:Y:S06]  /*75e0*/  BRA `(.L_x_153) ;  /* 0x0000000c00147947 */ /* 0x000fec0003800000 */
.L_x_156:
        /* <DEDUP_REMOVED lines=9> */
.L_x_159:
[----:B------:R-:W2:Y:S02]  /*7680*/  LDG.E.U16 R2, desc[UR36][R2.64] ;  /* 0x0000002402027981 */ /* 0x000ea4000c1e1500 */
[----:B--2---:R-:W-:-:S05]  /*7690*/  HADD2.F32 R0, -RZ, R2.H0_H0 ;  /* 0x20000002ff007230 */ /* 0x004fca0000004100 */
[----:B------:R-:W-:Y:S01]  /*76a0*/  F2FP.BF16.F32.PACK_AB R0, RZ, R0 ;  /* 0x00000000ff00723e */ /* 0x000fe200000010ff */
[----:B------:R-:W-:Y:S06]  /*76b0*/  BRA `(.L_x_153) ;  /* 0x0000000800e07947 */ /* 0x000fec0003800000 */
.L_x_158:
        /* <DEDUP_REMOVED lines=8> */
.L_x_148:
        /* <DEDUP_REMOVED lines=13> */
.L_x_162:
        /* <DEDUP_REMOVED lines=8> */
.L_x_161:
        /* <DEDUP_REMOVED lines=28> */
.L_x_164:
        /* <DEDUP_REMOVED lines=15> */
.L_x_163:
[----:B------:R0:W5:Y:S01]  /*7b40*/  LDG.E.U16 R0, desc[UR36][R2.64] ;  /* 0x0000002402007981 */ /* 0x000162000c1e1500 */
[----:B------:R-:W-:Y:S05]  /*7b50*/  BRA `(.L_x_153) ;  /* 0x0000000400b87947 */ /* 0x000fea0003800000 */
.L_x_160:
        /* <DEDUP_REMOVED lines=12> */
.L_x_167:
        /* <DEDUP_REMOVED lines=21> */
.L_x_171:
[----:B------:R-:W-:Y:S05]  /*7d70*/  BSYNC B1 ;  /* 0x0000000000017941 */ /* 0x000fea0003800000 */
.L_x_170:
[----:B------:R-:W-:Y:S01]  /*7d80*/  LEA R3, R0, 0x3b800000, 0x17 ;  /* 0x3b80000000037811 */ /* 0x000fe200078eb8ff */
[----:B------:R-:W-:-:S05]  /*7d90*/  IMAD.SHL.U32 R0, R2, 0x100000, RZ ;  /* 0x0010000002007824 */ /* 0x000fca00078e00ff */
[----:B------:R-:W-:-:S07]  /*7da0*/  LOP3.LUT R0, R3, R0, R4, 0xfe, !PT ;  /* 0x0000000003007212 */ /* 0x000fce00078efe04 */
.L_x_169:
[----:B------:R-:W-:Y:S05]  /*7db0*/  BSYNC B0 ;  /* 0x0000000000007941 */ /* 0x000fea0003800000 */
.L_x_168:
[----:B------:R-:W-:Y:S01]  /*7dc0*/  F2FP.BF16.F32.PACK_AB R0, RZ, R0 ;  /* 0x00000000ff00723e */ /* 0x000fe200000010ff */
[----:B------:R-:W-:Y:S06]  /*7dd0*/  BRA `(.L_x_153) ;  /* 0x0000000400187947 */ /* 0x000fec0003800000 */
.L_x_166:
        /* <DEDUP_REMOVED lines=21> */
.L_x_175:
[----:B------:R-:W-:Y:S05]  /*7f30*/  BSYNC B1 ;  /* 0x0000000000017941 */ /* 0x000fea0003800000 */
.L_x_174:
[----:B------:R-:W-:Y:S01]  /*7f40*/  LEA R3, R0, 0x37800000, 0x17 ;  /* 0x3780000000037811 */ /* 0x000fe200078eb8ff */
[----:B------:R-:W-:-:S05]  /*7f50*/  IMAD.SHL.U32 R0, R2, 0x200000, RZ ;  /* 0x0020000002007824 */ /* 0x000fca00078e00ff */
[----:B------:R-:W-:-:S07]  /*7f60*/  LOP3.LUT R0, R3, R0, R4, 0xfe, !PT ;  /* 0x0000000003007212 */ /* 0x000fce00078efe04 */
.L_x_173:
[----:B------:R-:W-:Y:S05]  /*7f70*/  BSYNC B0 ;  /* 0x0000000000007941 */ /* 0x000fea0003800000 */
.L_x_172:
[----:B------:R-:W-:Y:S01]  /*7f80*/  F2FP.BF16.F32.PACK_AB R0, RZ, R0 ;  /* 0x00000000ff00723e */ /* 0x000fe200000010ff */
[----:B------:R-:W-:Y:S06]  /*7f90*/  BRA `(.L_x_153) ;  /* 0x0000000000a87947 */ /* 0x000fec0003800000 */
.L_x_165:
        /* <DEDUP_REMOVED lines=14> */
.L_x_179:
[----:B------:R-:W-:Y:S05]  /*8080*/  BSYNC B0 ;  /* 0x0000000000007941 */ /* 0x000fea0003800000 */
.L_x_178:
[----:B------:R-:W-:Y:S01]  /*8090*/  F2FP.BF16.F32.PACK_AB R0, RZ, R0 ;  /* 0x00000000ff00723e */ /* 0x000fe200000010ff */
[----:B------:R-:W-:Y:S06]  /*80a0*/  BRA `(.L_x_153) ;  /* 0x0000000000647947 */ /* 0x000fec0003800000 */
.L_x_152:
        /* <DEDUP_REMOVED lines=16> */
.L_x_180:
[----:B------:R-:W-:Y:S01]  /*81b0*/  PRMT R0, RZ, 0x7610, R0 ;  /* 0x00007610ff007816 */ /* 0x000fe20000000000 */
[----:B------:R-:W-:Y:S06]  /*81c0*/  BRA `(.L_x_153) ;  /* 0x00000000001c7947 */ /* 0x000fec0003800000 */
.L_x_177:
[----:B------:R-:W2:Y:S02]  /*81d0*/  LDG.E.64 R2, desc[UR36][R2.64] ;  /* 0x0000002402027981 */ /* 0x000ea4000c1e1b00 */
[----:B--2---:R-:W0:Y:S02]  /*81e0*/  I2F.U64 R0, R2 ;  /* 0x0000000200007312 */ /* 0x004e240000301000 */
[----:B0-----:R-:W-:Y:S01]  /*81f0*/  F2FP.BF16.F32.PACK_AB R0, RZ, R0 ;  /* 0x00000000ff00723e */ /* 0x001fe200000010ff */
[----:B------:R-:W-:Y:S06]  /*8200*/  BRA `(.L_x_153) ;  /* 0x00000000000c7947 */ /* 0x000fec0003800000 */
.L_x_176:
[----:B------:R-:W2:Y:S02]  /*8210*/  LDG.E R2, desc[UR36][R2.64] ;  /* 0x0000002402027981 */ /* 0x000ea4000c1e1900 */
[----:B--2---:R-:W-:-:S04]  /*8220*/  I2FP.F32.U32 R0, R2 ;  /* 0x0000000200007245 */ /* 0x004fc80000201000 */
[----:B------:R-:W-:-:S07]  /*8230*/  F2FP.BF16.F32.PACK_AB R0, RZ, R0 ;  /* 0x00000000ff00723e */ /* 0x000fce00000010ff */
.L_x_153:
[----:B-----5:R-:W-:Y:S01]  /*8240*/  IMAD.U32 R22, R22, 0x10000, RZ ;  /* 0x0001000016167824 */ /* 0x020fe200078e00ff */
[----:B------:R-:W-:Y:S01]  /*8250*/  BSSY B0, `(.L_x_181) ;  /* 0x0000041000007945 */ /* 0x000fe20003800000 */
[----:B------:R-:W-:Y:S02]  /*8260*/  IMAD.U32 R5, R0, 0x10000, RZ ;  /* 0x0001000000057824 */ /* 0x000fe400078e00ff */
[----:B0-----:R-:W-:-:S03]  /*8270*/  FADD.FTZ R3, |R22|, -RZ ;  /* 0x800000ff16037221 */ /* 0x001fc60000010200 */
[----:B------:R-:W-:-:S13]  /*8280*/  FSETP.GEU.FTZ.AND P0, PT, |R22|, |R5|, PT ;  /* 0x400000051600720b */ /* 0x000fda0003f1e200 */
[----:B------:R-:W-:Y:S05]  /*8290*/  @!P0 BRA `(.L_x_182) ;  /* 0x0000000000f08947 */ /* 0x000fea0003800000 */
[----:B------:R-:W-:-:S05]  /*82a0*/  FMUL.FTZ R8, |R5|, 8388608 ;  /* 0x4b00000005087820 */ /* 0x000fca0000410200 */
[----:B------:R-:W-:-:S13]  /*82b0*/  FSETP.GTU.FTZ.AND P0, PT, R3, R8, PT ;  /* 0x000000080300720b */ /* 0x000fda0003f1c000 */
[----:B------:R-:W-:Y:S05]  /*82c0*/  @P0 BRA `(.L_x_183) ;  /* 0x0000000000680947 */ /* 0x000fea0003800000 */
[----:B------:R-:W-:Y:S01]  /*82d0*/  FADD.FTZ R4, |R5|, -RZ ;  /* 0x800000ff05047221 */ /* 0x000fe20000010200 */
[----:B------:R-:W-:Y:S03]  /*82e0*/  BSSY B1, `(.L_x_184) ;  /* 0x0000016000017945 */ /* 0x000fe60003800000 */
[----:B------:R-:W0:Y:S01]  /*82f0*/  MUFU.RCP R0, R4 ;  /* 0x0000000400007308 */ /* 0x000e220000001000 */
[----:B------:R-:W-:Y:S01]  /*8300*/  FADD.FTZ R2, -R4, -RZ ;  /* 0x800000ff04027221 */ /* 0x000fe20000010100 */
[----:B0-----:R-:W-:-:S06]  /*8310*/  FMUL.FTZ R0, R3, R0 ;  /* 0x0000000003007220 */ /* 0x001fcc0000410000 */
        /* <DEDUP_REMOVED lines=15> */
.L_x_186:
[----:B------:R-:W-:Y:S01]  /*8410*/  FSETP.GEU.FTZ.AND P0, PT, R6, -R4, PT ;  /* 0x800000040600720b */ /* 0x000fe20003f1e000 */
[----:B------:R-:W-:-:S12]  /*8420*/  FADD.FTZ R0, R0, -1 ;  /* 0xbf80000000007421 */ /* 0x000fd80000010000 */
[----:B------:R-:W-:-:S07]  /*8430*/  @!P0 FADD.FTZ R0, R0, -1 ;  /* 0xbf80000000008421 */ /* 0x000fce0000010000 */
.L_x_185:
[----:B------:R-:W-:Y:S05]  /*8440*/  BSYNC B1 ;  /* 0x0000000000017941 */ /* 0x000fea0003800000 */
.L_x_184:
[----:B------:R-:W-:Y:S01]  /*8450*/  FFMA.FTZ R3, -R4, R0, R3 ;  /* 0x0000000004037223 */ /* 0x000fe20000010103 */
[----:B------:R-:W-:Y:S06]  /*8460*/  BRA `(.L_x_182) ;  /* 0x00000000007c7947 */ /* 0x000fec0003800000 */
.L_x_183:
[----:B------:R-:W-:Y:S01]  /*8470*/  VIADD R0, R8, 0xf4800000 ;  /* 0xf480000008007836 */ /* 0x000fe20000000000 */
[----:B------:R-:W-:Y:S01]  /*8480*/  FSETP.GT.FTZ.AND P0, PT, |R5|, RZ, PT ;  /* 0x000000ff0500720b */ /* 0x000fe20003f14200 */
[----:B------:R-:W-:Y:S03]  /*8490*/  BSSY B1, `(.L_x_187) ;  /* 0x000001a000017945 */ /* 0x000fe60003800000 */
[----:B------:R-:W-:Y:S02]  /*84a0*/  LOP3.LUT R0, R0, 0xff800000, RZ, 0xc0, !PT ;  /* 0xff80000000007812 */ /* 0x000fe400078ec0ff */
[----:B------:R-:W-:-:S03]  /*84b0*/  ISETP.GT.U32.OR P0, PT, R3, 0x7f7fffff, !P0 ;  /* 0x7f7fffff0300780c */ /* 0x000fc60004704470 */
[C---:B------:R-:W-:Y:S01]  /*84c0*/  IMAD.IADD R2, R3.reuse, 0x1, -R0 ;  /* 0x0000000103027824 */ /* 0x040fe200078e0a00 */
[----:B------:R-:W-:Y:S02]  /*84d0*/  LOP3.LUT R0, R3, 0x7fffff, RZ, 0xc0, !PT ;  /* 0x007fffff03007812 */ /* 0x000fe400078ec0ff */
[----:B------:R-:W-:Y:S02]  /*84e0*/  LOP3.LUT R3, R8, 0xff800000, RZ, 0xc0, !PT ;  /* 0xff80000008037812 */ /* 0x000fe400078ec0ff */
[----:B------:R-:W-:Y:S02]  /*84f0*/  LOP3.LUT P1, R4, R2, 0xff800000, RZ, 0xc0, !PT ;  /* 0xff80000002047812 */ /* 0x000fe4000782c0ff */
[----:B------:R-:W-:Y:S02]  /*8500*/  LOP3.LUT R2, R0, 0x3f800000, RZ, 0xfc, !PT ;  /* 0x3f80000000027812 */ /* 0x000fe400078efcff */
[----:B------:R-:W-:-:S09]  /*8510*/  FSEL R6, R3, +QNAN , !P0 ;  /* 0x7fffffff03067808 */ /* 0x000fd20004000000 */
[----:B------:R-:W-:Y:S05]  /*8520*/  @!P1 BRA `(.L_x_188) ;  /* 0x0000000000409947 */ /* 0x000fea0003800000 */
[----:B------:R-:W-:-:S04]  /*8530*/  LOP3.LUT R0, R8, 0x7fffff, RZ, 0xc0, !PT ;  /* 0x007fffff08007812 */ /* 0x000fc800078ec0ff */
[----:B------:R-:W-:-:S04]  /*8540*/  LOP3.LUT R8, R0, 0x3f800000, RZ, 0xfc, !PT ;  /* 0x3f80000000087812 */ /* 0x000fc800078efcff */
[----:B------:R0:W1:Y:S03]  /*8550*/  MUFU.RCP R0, R8 ;  /* 0x0000000800007308 */ /* 0x0000660000001000 */
.L_x_189:
        /* <DEDUP_REMOVED lines=13> */
.L_x_188:
[----:B------:R-:W-:Y:S05]  /*8630*/  BSYNC B1 ;  /* 0x0000000000017941 */ /* 0x000fea0003800000 */
.L_x_187:
[----:B------:R-:W-:-:S04]  /*8640*/  FMUL.FTZ R3, R2, 1.1920928955078125e-07 ;  /* 0x3400000002037820 */ /* 0x000fc80000410000 */
[----:B------:R-:W-:-:S07]  /*8650*/  FMUL.FTZ R3, R6, R3 ;  /* 0x0000000306037220 */ /* 0x000fce0000410000 */
.L_x_182:
[----:B------:R-:W-:Y:S05]  /*8660*/  BSYNC B0 ;  /* 0x0000000000007941 */ /* 0x000fea0003800000 */
.L_x_181:
[----:B------:R-:W1:Y:S01]  /*8670*/  LDC.U8 R2, c[0x0][0x491] ;  /* 0x00012440ff027b82 */ /* 0x000e620000000000 */
[C---:B------:R-:W-:Y:S02]  /*8680*/  FSETP.GTU.FTZ.AND P0, PT, |R3|.reuse, +INF , PT ;  /* 0x7f8000000300780b */ /* 0x040fe40003f1c200 */
[----:B------:R-:W-:-:S04]  /*8690*/  LOP3.LUT R22, R3, 0x80000000, R22, 0xb8, !PT ;  /* 0x8000000003167812 */ /* 0x000fc800078eb816 */
[----:B------:R-:W-:-:S04]  /*86a0*/  FSEL R22, R3, R22, P0 ;  /* 0x0000001603167208 */ /* 0x000fc80000000000 */
[----:B------:R2:W3:Y:S01]  /*86b0*/  F2F.BF16.F32 R3, R22 ;  /* 0x0000001600037304 */ /* 0x0004e20000202000 */
[----:B-1----:R-:W-:-:S04]  /*86c0*/  PRMT R0, R2, 0x9910, RZ ;  /* 0x0000991002007816 */ /* 0x002fc800000000ff */
[----:B------:R-:W-:-:S13]  /*86d0*/  ISETP.GT.AND P0, PT, R0, 0x9, PT ;  /* 0x000000090000780c */ /* 0x000fda0003f04270 */
[----:B--23--:R-:W-:Y:S05]  /*86e0*/  @P0 BRA `(.L_x_190) ;  /* 0x00000004000c0947 */ /* 0x00cfea0003800000 */
        /* <DEDUP_REMOVED lines=9> */
[----:B------:R-:W1:Y:S02]  /*8780*/  F2I.FTZ.TRUNC.NTZ R3, R0 ;  /* 0x0000000000037305 */ /* 0x000e64000021f100 */
[----:B-1----:R1:W-:Y:S01]  /*8790*/  STG.E.U8 desc[UR36][R16.64], R3 ;  /* 0x0000000310007986 */ /* 0x0023e2000c101124 */
[----:B------:R-:W-:Y:S05]  /*87a0*/  BRA `(.L_x_195) ;  /* 0x0000000c00947947 */ /* 0x000fea0003800000 */
.L_x_193:
[----:B------:R-:W-:-:S06]  /*87b0*/  IMAD.U32 R3, R3, 0x10000, RZ ;  /* 0x0001000003037824 */ /* 0x000fcc00078e00ff */
[----:B------:R-:W1:Y:S02]  /*87c0*/  F2I.S64.TRUNC R2, R3 ;  /* 0x0000000300027311 */ /* 0x000e64000020d900 */
[----:B-1----:R1:W-:Y:S01]  /*87d0*/  STG.E.U8 desc[UR36][R16.64], R2 ;  /* 0x0000000210007986 */ /* 0x0023e2000c101124 */
[----:B------:R-:W-:Y:S05]  /*87e0*/  BRA `(.L_x_195) ;  /* 0x0000000c00847947 */ /* 0x000fea0003800000 */
.L_x_192:
[----:B------:R-:W-:-:S13]  /*87f0*/  ISETP.NE.AND P0, PT, R0, 0x2, PT ;  /* 0x000000020000780c */ /* 0x000fda0003f05270 */
[----:B------:R-:W-:Y:S05]  /*8800*/  @!P0 BRA `(.L_x_196) ;  /* 0x0000000000308947 */ /* 0x000fea0003800000 */
[----:B------:R-:W-:-:S13]  /*8810*/  ISETP.NE.AND P0, PT, R0, 0x3, PT ;  /* 0x000000030000780c */ /* 0x000fda0003f05270 */
[----:B------:R-:W-:Y:S05]  /*8820*/  @!P0 BRA `(.L_x_197) ;  /* 0x0000000000188947 */ /* 0x000fea0003800000 */
[----:B------:R-:W-:-:S13]  /*8830*/  ISETP.NE.AND P0, PT, R0, 0x4, PT ;  /* 0x000000040000780c */ /* 0x000fda0003f05270 */
[----:B------:R-:W-:Y:S05]  /*8840*/  @P0 BRA `(.L_x_194) ;  /* 0x0000000c000c0947 */ /* 0x000fea0003800000 */
[----:B------:R-:W-:-:S06]  /*8850*/  IMAD.U32 R3, R3, 0x10000, RZ ;  /* 0x0001000003037824 */ /* 0x000fcc00078e00ff */
[----:B------:R-:W1:Y:S02]  /*8860*/  F2I.S64.TRUNC R2, R3 ;  /* 0x0000000300027311 */ /* 0x000e64000020d900 */
[----:B-1----:R1:W-:Y:S01]  /*8870*/  STG.E.64 desc[UR36][R16.64], R2 ;  /* 0x0000000210007986 */ /* 0x0023e2000c101b24 */
[----:B------:R-:W-:Y:S05]  /*8880*/  BRA `(.L_x_195) ;  /* 0x0000000c005c7947 */ /* 0x000fea0003800000 */
.L_x_197:
[----:B------:R-:W-:-:S06]  /*8890*/  IMAD.U32 R3, R3, 0x10000, RZ ;  /* 0x0001000003037824 */ /* 0x000fcc00078e00ff */
[----:B------:R-:W1:Y:S02]  /*88a0*/  F2I.FTZ.TRUNC.NTZ R3, R3 ;  /* 0x0000000300037305 */ /* 0x000e64000021f100 */
[----:B-1----:R1:W-:Y:S01]  /*88b0*/  STG.E desc[UR36][R16.64], R3 ;  /* 0x0000000310007986 */ /* 0x0023e2000c101924 */
[----:B------:R-:W-:Y:S05]  /*88c0*/  BRA `(.L_x_195) ;  /* 0x0000000c004c7947 */ /* 0x000fea0003800000 */
.L_x_196:
[----:B------:R-:W-:-:S06]  /*88d0*/  IMAD.U32 R3, R3, 0x10000, RZ ;  /* 0x0001000003037824 */ /* 0x000fcc00078e00ff */
[----:B------:R-:W1:Y:S02]  /*88e0*/  F2I.FTZ.TRUNC.NTZ R3, R3 ;  /* 0x0000000300037305 */ /* 0x000e64000021f100 */
[----:B-1----:R1:W-:Y:S01]  /*88f0*/  STG.E.U16 desc[UR36][R16.64], R3 ;  /* 0x0000000310007986 */ /* 0x0023e2000c101524 */
[----:B------:R-:W-:Y:S05]  /*8900*/  BRA `(.L_x_195) ;  /* 0x0000000c003c7947 */ /* 0x000fea0003800000 */
.L_x_191:
        /* <DEDUP_REMOVED lines=9> */
.L_x_199:
[----:B------:R-:W-:-:S05]  /*89a0*/  IMAD.U32 R0, R3, 0x10000, RZ ;  /* 0x0001000003007824 */ /* 0x000fca00078e00ff */
[----:B------:R-:W-:-:S05]  /*89b0*/  F2FP.F16.F32.PACK_AB R0, RZ, R0 ;  /* 0x00000000ff00723e */ /* 0x000fca00000000ff */
[----:B------:R1:W-:Y:S01]  /*89c0*/  STG.E.U16 desc[UR36][R16.64], R0 ;  /* 0x0000000010007986 */ /* 0x0003e2000c101524 */
[----:B------:R-:W-:Y:S05]  /*89d0*/  BRA `(.L_x_195) ;  /* 0x0000000c00087947 */ /* 0x000fea0003800000 */
.L_x_198:
        /* <DEDUP_REMOVED lines=10> */
.L_x_201:
[----:B------:R-:W-:-:S05]  /*8a80*/  IMAD.U32 R3, R3, 0x10000, RZ ;  /* 0x0001000003037824 */ /* 0x000fca00078e00ff */
[----:B------:R-:W-:-:S04]  /*8a90*/  F2FP.F16.F32.PACK_AB R3, RZ, R3 ;  /* 0x00000003ff03723e */ /* 0x000fc800000000ff */
[----:B------:R-:W-:-:S05]  /*8aa0*/  PRMT R3, R3, 0x5410, RZ ;  /* 0x0000541003037816 */ /* 0x000fca00000000ff */
[----:B------:R1:W-:Y:S01]  /*8ab0*/  STG.E desc[UR36][R16.64], R3 ;  /* 0x0000000310007986 */ /* 0x0003e2000c101924 */
[----:B------:R-:W-:Y:S05]  /*8ac0*/  BRA `(.L_x_195) ;  /* 0x0000000800cc7947 */ /* 0x000fea0003800000 */
.L_x_200:
[----:B------:R-:W-:-:S04]  /*8ad0*/  IMAD.U32 R2, R3, 0x10000, RZ ;  /* 0x0001000003027824 */ /* 0x000fc800078e00ff */
[----:B------:R-:W-:-:S06]  /*8ae0*/  FMUL.FTZ R2, R2, 1 ;  /* 0x3f80000002027820 */ /* 0x000fcc0000410000 */
[----:B------:R-:W1:Y:S02]  /*8af0*/  F2F.F64.F32 R2, R2 ;  /* 0x0000000200027310 */ /* 0x000e640000201800 */
[----:B-1----:R1:W-:Y:S01]  /*8b00*/  STG.E.64 desc[UR36][R16.64], R2 ;  /* 0x0000000210007986 */ /* 0x0023e2000c101b24 */
[----:B------:R-:W-:Y:S05]  /*8b10*/  BRA `(.L_x_195) ;  /* 0x0000000800b87947 */ /* 0x000fea0003800000 */
.L_x_190:
        /* <DEDUP_REMOVED lines=13> */
.L_x_204:
[----:B------:R-:W-:Y:S01]  /*8bf0*/  IMAD.U32 R3, R3, 0x10000, RZ ;  /* 0x0001000003037824 */ /* 0x000fe200078e00ff */
[----:B------:R-:W-:-:S03]  /*8c00*/  CS2R R6, SRZ ;  /* 0x0000000000067805 */ /* 0x000fc6000001ff00 */
[----:B------:R-:W-:-:S04]  /*8c10*/  FMUL.FTZ R3, R3, 1 ;  /* 0x3f80000003037820 */ /* 0x000fc80000410000 */
[----:B------:R-:W1:Y:S02]  /*8c20*/  F2F.F64.F32 R4, R3 ;  /* 0x0000000300047310 */ /* 0x000e640000201800 */
[----:B-1----:R1:W-:Y:S01]  /*8c30*/  STG.E.128 desc[UR36][R16.64], R4 ;  /* 0x0000000410007986 */ /* 0x0023e2000c101d24 */
[----:B------:R-:W-:Y:S05]  /*8c40*/  BRA `(.L_x_195) ;  /* 0x00000008006c7947 */ /* 0x000fea0003800000 */
.L_x_203:
        /* <DEDUP_REMOVED lines=21> */
.L_x_208:
[----:B------:R-:W-:Y:S05]  /*8da0*/  BSYNC B0 ;  /* 0x0000000000007941 */ /* 0x000fea0003800000 */
.L_x_207:
[----:B------:R-:W-:-:S05]  /*8db0*/  LOP3.LUT R3, R0, R3, RZ, 0xfc, !PT ;  /* 0x0000000300037212 */ /* 0x000fca00078efcff */
[----:B------:R1:W-:Y:S01]  /*8dc0*/  STG.E.U8 desc[UR36][R16.64], R3 ;  /* 0x0000000310007986 */ /* 0x0003e2000c101124 */
[----:B------:R-:W-:Y:S05]  /*8dd0*/  BRA `(.L_x_195) ;  /* 0x0000000800087947 */ /* 0x000fea0003800000 */
.L_x_206:
        /* <DEDUP_REMOVED lines=13> */
.L_x_210:
[----:B------:R-:W-:Y:S01]  /*8eb0*/  IMAD.MOV.U32 R0, RZ, RZ, 0x7f ;  /* 0x0000007fff007424 */ /* 0x000fe200078e00ff */
[----:B------:R-:W-:-:S04]  /*8ec0*/  ISETP.GT.U32.AND P0, PT, R2, 0x7f800000, PT ;  /* 0x7f8000000200780c */ /* 0x000fc80003f04070 */
[----:B------:R-:W-:-:S09]  /*8ed0*/  SEL R0, R0, 0x7c, P0 ;  /* 0x0000007c00007807 */ /* 0x000fd20000000000 */
.L_x_211:
[----:B------:R-:W-:Y:S05]  /*8ee0*/  BSYNC B0 ;  /* 0x0000000000007941 */ /* 0x000fea0003800000 */
.L_x_209:
[----:B------:R-:W-:-:S04]  /*8ef0*/  LOP3.LUT R2, R3, 0x80000000, RZ, 0xc0, !PT ;  /* 0x8000000003027812 */ /* 0x000fc800078ec0ff */
[----:B------:R-:W-:-:S04]  /*8f00*/  SHF.R.U32.HI R3, RZ, 0x18, R2 ;  /* 0x00000018ff037819 */ /* 0x000fc80000011602 */
[----:B------:R-:W-:-:S05]  /*8f10*/  LOP3.LUT R3, R0, R3, RZ, 0xfc, !PT ;  /* 0x0000000300037212 */ /* 0x000fca00078efcff */
[----:B------:R1:W-:Y:S01]  /*8f20*/  STG.E.U8 desc[UR36][R16.64], R3 ;  /* 0x0000000310007986 */ /* 0x0003e2000c101124 */
[----:B------:R-:W-:Y:S05]  /*8f30*/  BRA `(.L_x_195) ;  /* 0x0000000400b07947 */ /* 0x000fea0003800000 */
.L_x_205:
[----:B------:R1:W-:Y:S01]  /*8f40*/  STG.E.U16 desc[UR36][R16.64], R3 ;  /* 0x0000000310007986 */ /* 0x0003e2000c101524 */
[----:B------:R-:W-:Y:S05]  /*8f50*/  BRA `(.L_x_195) ;  /* 0x0000000400a87947 */ /* 0x000fea0003800000 */
.L_x_202:
        /* <DEDUP_REMOVED lines=9> */
[----:B------:R-:W1:Y:S02]  /*8ff0*/  F2I.FTZ.U32.TRUNC.NTZ R3, R3 ;  /* 0x0000000300037305 */ /* 0x000e64000021f000 */
[----:B-1----:R1:W-:Y:S01]  /*9000*/  STG.E.U16 desc[UR36][R16.64], R3 ;  /* 0x0000000310007986 */ /* 0x0023e2000c101524 */
[----:B------:R-:W-:Y:S05]  /*9010*/  BRA `(.L_x_195) ;  /* 0x0000000400787947 */ /* 0x000fea0003800000 */
.L_x_214:
[----:B------:R-:W-:Y:S01]  /*9020*/  IMAD.U32 R3, R3, 0x10000, RZ ;  /* 0x0001000003037824 */ /* 0x000fe200078e00ff */
[----:B------:R-:W-:Y:S01]  /*9030*/  BSSY B0, `(.L_x_215) ;  /* 0x0000014000007945 */ /* 0x000fe20003800000 */
[----:B0-----:R-:W-:-:S03]  /*9040*/  IMAD.MOV.U32 R8, RZ, RZ, 0x80 ;  /* 0x00000080ff087424 */ /* 0x001fc600078e00ff */
        /* <DEDUP_REMOVED lines=14> */
.L_x_217:
[----:B------:R-:W-:-:S04]  /*9130*/  LOP3.LUT R2, R3, 0x80000000, RZ, 0xc0, !PT ;  /* 0x8000000003027812 */ /* 0x000fc800078ec0ff */
[----:B------:R-:W-:-:S04]  /*9140*/  SHF.R.U32.HI R3, RZ, 0x18, R2 ;  /* 0x00000018ff037819 */ /* 0x000fc80000011602 */
[----:B------:R-:W-:-:S04]  /*9150*/  LOP3.LUT R0, R0, R3, RZ, 0xfc, !PT ;  /* 0x0000000300007212 */ /* 0x000fc800078efcff */
[----:B------:R-:W-:-:S07]  /*9160*/  PRMT R8, R0, 0x7610, R8 ;  /* 0x0000761000087816 */ /* 0x000fce0000000008 */
.L_x_216:
[----:B------:R-:W-:Y:S05]  /*9170*/  BSYNC B0 ;  /* 0x0000000000007941 */ /* 0x000fea0003800000 */
.L_x_215:
[----:B------:R4:W-:Y:S01]  /*9180*/  STG.E.U8 desc[UR36][R16.64], R8 ;  /* 0x0000000810007986 */ /* 0x0009e2000c101124 */
[----:B------:R-:W-:Y:S05]  /*9190*/  BRA `(.L_x_195) ;  /* 0x0000000400187947 */ /* 0x000fea0003800000 */
.L_x_213:
        /* <DEDUP_REMOVED lines=17> */
.L_x_220:
[----:B------:R-:W-:-:S04]  /*92b0*/  LOP3.LUT R2, R3, 0x80000000, RZ, 0xc0, !PT ;  /* 0x8000000003027812 */ /* 0x000fc800078ec0ff */
[----:B------:R-:W-:-:S04]  /*92c0*/  SHF.R.U32.HI R3, RZ, 0x18, R2 ;  /* 0x00000018ff037819 */ /* 0x000fc80000011602 */
[----:B------:R-:W-:-:S04]  /*92d0*/  LOP3.LUT R0, R0, R3, RZ, 0xfc, !PT ;  /* 0x0000000300007212 */ /* 0x000fc800078efcff */
[----:B------:R-:W-:-:S07]  /*92e0*/  PRMT R8, R0, 0x7610, R8 ;  /* 0x0000761000087816 */ /* 0x000fce0000000008 */
.L_x_219:
[----:B------:R-:W-:Y:S05]  /*92f0*/  BSYNC B0 ;  /* 0x0000000000007941 */ /* 0x000fea0003800000 */
.L_x_218:
[----:B------:R0:W-:Y:S01]  /*9300*/  STG.E.U8 desc[UR36][R16.64], R8 ;  /* 0x0000000810007986 */ /* 0x0001e2000c101124 */
[----:B------:R-:W-:Y:S05]  /*9310*/  BRA `(.L_x_195) ;  /* 0x0000000000b87947 */ /* 0x000fea0003800000 */
.L_x_212:
[----:B------:R-:W-:-:S13]  /*9320*/  ISETP.NE.AND P0, PT, R0, 0x1c, PT ;  /* 0x0000001c0000780c */ /* 0x000fda0003f05270 */
[----:B------:R-:W-:Y:S05]  /*9330*/  @!P0 BRA `(.L_x_221) ;  /* 0x0000000000a48947 */ /* 0x000fea0003800000 */
[----:B------:R-:W-:-:S13]  /*9340*/  ISETP.NE.AND P0, PT, R0, 0x1d, PT ;  /* 0x0000001d0000780c */ /* 0x000fda0003f05270 */
[----:B------:R-:W-:Y:S05]  /*9350*/  @!P0 BRA `(.L_x_222) ;  /* 0x00000000008c8947 */ /* 0x000fea0003800000 */
[----:B------:R-:W-:-:S13]  /*9360*/  ISETP.NE.AND P0, PT, R0, 0x2c, PT ;  /* 0x0000002c0000780c */ /* 0x000fda0003f05270 */
[----:B------:R-:W-:Y:S05]  /*9370*/  @P0 BRA `(.L_x_194) ;  /* 0x0000000000400947 */ /* 0x000fea0003800000 */
[----:B------:R-:W-:-:S05]  /*9380*/  IMAD.U32 R3, R3, 0x10000, RZ ;  /* 0x0001000003037824 */ /* 0x000fca00078e00ff */
[----:B------:R-:W-:-:S04]  /*9390*/  SHF.R.U32.HI R4, RZ, 0x17, R3 ;  /* 0x00000017ff047819 */ /* 0x000fc80000011603 */
[----:B------:R-:W-:-:S04]  /*93a0*/  LOP3.LUT R2, R4, 0xff, RZ, 0xc0, !PT ;  /* 0x000000ff04027812 */ /* 0x000fc800078ec0ff */
[----:B------:R-:W-:-:S13]  /*93b0*/  ISETP.NE.AND P1, PT, R2, 0xff, PT ;  /* 0x000000ff0200780c */ /* 0x000fda0003f25270 */
[--C-:B------:R-:W-:Y:S02]  /*93c0*/  @P1 SHF.R.U32.HI R0, RZ, 0x16, R3.reuse ;  /* 0x00000016ff001819 */ /* 0x100fe40000011603 */
[----:B------:R-:W-:Y:S01]  /*93d0*/  @P1 LOP3.LUT P0, RZ, R2, 0x3fffff, R3, 0xf8, !PT ;  /* 0x003fffff02ff1812 */ /* 0x000fe2000780f803 */
[----:B------:R-:W-:Y:S01]  /*93e0*/  IMAD.MOV.U32 R3, RZ, RZ, 0xff ;  /* 0x000000ffff037424 */ /* 0x000fe200078e00ff */
        /* <DEDUP_REMOVED lines=9> */
.L_x_194:
[----:B------:R-:W-:Y:S01]  /*9480*/  MOV R0, 0x0 ;  /* 0x0000000000007802 */ /* 0x000fe20000000f00 */
[----:B------:R-:W-:Y:S01]  /*9490*/  ULDC.64 UR4, c[0x4][0x178] ;  /* 0x01005e0000047ab9 */ /* 0x000fe20000000a00 */
[----:B------:R-:W-:Y:S01]  /*94a0*/  ULDC.64 UR6, c[0x4][0x90] ;  /* 0x0100240000067ab9 */ /* 0x000fe20000000a00 */
[----:B------:R-:W-:Y:S01]  /*94b0*/  IMAD.U32 R4, RZ, RZ, UR4 ;  /* 0x00000004ff047e24 */ /* 0x000fe2000f8e00ff */
[----:B------:R1:W2:Y:S01]  /*94c0*/  LDC.64 R2, c[0x4][R0] ;  /* 0x0100000000027b82 */ /* 0x0002a20000000a00 */
[----:B------:R-:W-:Y:S01]  /*94d0*/  IMAD.U32 R5, RZ, RZ, UR5 ;  /* 0x00000005ff057e24 */ /* 0x000fe2000f8e00ff */
[----:B------:R-:W-:Y:S01]  /*94e0*/  ULDC.64 UR4, c[0x4][0x180] ;  /* 0x0100600000047ab9 */ /* 0x000fe20000000a00 */
[----:B------:R-:W-:Y:S02]  /*94f0*/  IMAD.U32 R10, RZ, RZ, UR6 ;  /* 0x00000006ff0a7e24 */ /* 0x000fe4000f8e00ff */
[----:B------:R-:W-:Y:S02]  /*9500*/  IMAD.U32 R6, RZ, RZ, UR4 ;  /* 0x00000004ff067e24 */ /* 0x000fe4000f8e00ff */
[----:B------:R-:W-:-:S02]  /*9510*/  IMAD.U32 R7, RZ, RZ, UR5 ;  /* 0x00000005ff077e24 */ /* 0x000fc4000f8e00ff */
[----:B------:R-:W-:Y:S02]  /*9520*/  IMAD.U32 R11, RZ, RZ, UR7 ;  /* 0x00000007ff0b7e24 */ /* 0x000fe4000f8e00ff */
[----:B0-----:R-:W-:Y:S02]  /*9530*/  IMAD.MOV.U32 R8, RZ, RZ, 0x65 ;  /* 0x00000065ff087424 */ /* 0x001fe400078e00ff */
[----:B------:R-:W-:Y:S02]  /*9540*/  IMAD.MOV.U32 R12, RZ, RZ, 0x1 ;  /* 0x00000001ff0c7424 */ /* 0x000fe400078e00ff */
[----:B-1----:R-:W-:-:S07]  /*9550*/  IMAD.MOV.U32 R13, RZ, RZ, RZ ;  /* 0x000000ffff0d7224 */ /* 0x002fce00078e00ff */
[----:B------:R-:W-:-:S07]  /*9560*/  LEPC R20, `(.L_x_223) ;  /* 0x000000001014794e */ /* 0x000fce0000000000 */
[----:B--2---:R-:W-:Y:S05]  /*9570*/  CALL.ABS.NOINC R2 ;  /* 0x0000000002007343 */ /* 0x004fea0003c00000 */
.L_x_223:
[----:B------:R-:W-:Y:S05]  /*9580*/  BRA `(.L_x_195) ;  /* 0x00000000001c7947 */ /* 0x000fea0003800000 */
.L_x_222:
[----:B------:R-:W-:-:S06]  /*9590*/  IMAD.U32 R3, R3, 0x10000, RZ ;  /* 0x0001000003037824 */ /* 0x000fcc00078e00ff */
[----:B------:R-:W1:Y:S02]  /*95a0*/  F2I.U64.TRUNC R2, R3 ;  /* 0x0000000300027311 */ /* 0x000e64000020d800 */
[----:B-1----:R3:W-:Y:S01]  /*95b0*/  STG.E.64 desc[UR36][R16.64], R2 ;  /* 0x0000000210007986 */ /* 0x0027e2000c101b24 */
[----:B------:R-:W-:Y:S05]  /*95c0*/  BRA `(.L_x_195) ;  /* 0x00000000000c7947 */ /* 0x000fea0003800000 */
.L_x_221:
[----:B------:R-:W-:-:S06]  /*95d0*/  IMAD.U32 R3, R3, 0x10000, RZ ;  /* 0x0001000003037824 */ /* 0x000fcc00078e00ff */
[----:B------:R-:W1:Y:S02]  /*95e0*/  F2I.FTZ.U32.TRUNC.NTZ R3, R3 ;  /* 0x0000000300037305 */ /* 0x000e64000021f000 */
[----:B-1----:R1:W-:Y:S02]  /*95f0*/  STG.E desc[UR36][R16.64], R3 ;  /* 0x0000000310007986 */ /* 0x0023e4000c101924 */
.L_x_195:
[----:B------:R-:W-:-:S07]  /*9600*/  VIADD R19, R19, 0x80 ;  /* 0x0000008013137836 */ /* 0x000fce0000000000 */
.L_x_113:
[----:B------:R-:W-:Y:S05]  /*9610*/  BSYNC B6 ;  /* 0x0000000000067941 */ /* 0x000fea0003800000 */
.L_x_112:
[----:B------:R-:W-:Y:S01]  /*9620*/  ULDC UR4, c[0x0][0x210] ;  /* 0x0000840000047ab9 */ /* 0x000fe20000000800 */
[----:B------:R-:W-:Y:S01]  /*9630*/  BSSY B6, `(.L_x_224) ;  /* 0x00004ab000067945 */ /* 0x000fe20003800000 */
[----:B------:R-:W-:-:S13]  /*9640*/  ISETP.GE.AND P0, PT, R19, UR4, PT ;  /* 0x0000000413007c0c */ /* 0x000fda000bf06270 */
[----:B------:R-:W-:Y:S05]  /*9650*/  @P0 BRA `(.L_x_225) ;  /* 0x0000004800a00947 */ /* 0x000fea0003800000 */
[----:B-1----:R-:W1:Y:S01]  /*9660*/  LDC R6, c[0x0][0x218] ;  /* 0x00008600ff067b82 */ /* 0x002e620000000800 */
[----:B------:R-:W-:Y:S02]  /*9670*/  IMAD.MOV.U32 R18, RZ, RZ, RZ ;  /* 0x000000ffff127224 */ /* 0x000fe400078e00ff */
[----:B------:R-:W-:Y:S02]  /*9680*/  IMAD.MOV.U32 R0, RZ, RZ, RZ ;  /* 0x000000ffff007224 */ /* 0x000fe400078e00ff */
[----:B0-234-:R-:W-:Y:S01]  /*9690*/  IMAD.MOV.U32 R16, RZ, RZ, RZ ;  /* 0x000000ffff107224 */ /* 0x01dfe200078e00ff */
[----:B-1----:R-:W-:-:S13]  /*96a0*/  ISETP.NE.AND P0, PT, R6, RZ, PT ;  /* 0x000000ff0600720c */ /* 0x002fda0003f05270 */
        /* <DEDUP_REMOVED lines=349> */
.L_x_226:
        /* <DEDUP_REMOVED lines=23> */
.L_x_230:
[----:B------:R-:W2:Y:S02]  /*adf0*/  LDG.E.U8 R2, desc[UR36][R2.64] ;  /* 0x0000002402027981 */ /* 0x000ea4000c1e1100 */
[----:B--2---:R-:W-:-:S04]  /*ae00*/  I2FP.F32.U32 R0, R2 ;  /* 0x0000000200007245 */ /* 0x004fc80000201000 */
[----:B------:R-:W-:-:S04]  /*ae10*/  F2FP.BF16.F32.PACK_AB R0, RZ, R0 ;  /* 0x00000000ff00723e */ /* 0x000fc800000010ff */
[----:B------:R-:W-:Y:S01]  /*ae20*/  PRMT R22, R0, 0x7610, R22 ;  /* 0x0000761000167816 */ /* 0x000fe20000000016 */
[----:B------:R-:W-:Y:S06]  /*ae30*/  BRA `(.L_x_232) ;  /* 0x0000000c00c87947 */ /* 0x000fec0003800000 */
.L_x_229:
        /* <DEDUP_REMOVED lines=11> */
.L_x_234:
[----:B------:R-:W2:Y:S02]  /*aef0*/  LDG.E R2, desc[UR36][R2.64] ;  /* 0x0000002402027981 */ /* 0x000ea4000c1e1900 */
[----:B--2---:R-:W-:-:S04]  /*af00*/  I2FP.F32.S32 R0, R2 ;  /* 0x0000000200007245 */ /* 0x004fc80000201400 */
[----:B------:R-:W-:-:S04]  /*af10*/  F2FP.BF16.F32.PACK_AB R0, RZ, R0 ;  /* 0x00000000ff00723e */ /* 0x000fc800000010ff */
[----:B------:R-:W-:Y:S01]  /*af20*/  PRMT R22, R0, 0x7610, R22 ;  /* 0x0000761000167816 */ /* 0x000fe20000000016 */
[----:B------:R-:W-:Y:S06]  /*af30*/  BRA `(.L_x_232) ;  /* 0x0000000c00887947 */ /* 0x000fec0003800000 */
.L_x_233:
[----:B------:R-:W2:Y:S02]  /*af40*/  LDG.E.U16 R2, desc[UR36][R2.64] ;  /* 0x0000002402027981 */ /* 0x000ea4000c1e1500 */
[----:B--2---:R-:W0:Y:S02]  /*af50*/  I2F.S16 R0, R2 ;  /* 0x0000000200007306 */ /* 0x004e240000101400 */
[----:B0-----:R-:W-:-:S04]  /*af60*/  F2FP.BF16.F32.PACK_AB R0, RZ, R0 ;  /* 0x00000000ff00723e */ /* 0x001fc800000010ff */
[----:B------:R-:W-:Y:S01]  /*af70*/  PRMT R22, R0, 0x7610, R22 ;  /* 0x0000761000167816 */ /* 0x000fe20000000016 */
[----:B------:R-:W-:Y:S06]  /*af80*/  BRA `(.L_x_232) ;  /* 0x0000000c00747947 */ /* 0x000fec0003800000 */
.L_x_228:
        /* <DEDUP_REMOVED lines=9> */
.L_x_236:
[----:B------:R-:W2:Y:S02]  /*b020*/  LDG.E.U16 R0, desc[UR36][R2.64] ;  /* 0x0000002402007981 */ /* 0x000ea4000c1e1500 */
[----:B--2---:R-:W-:-:S05]  /*b030*/  HADD2.F32 R0, -RZ, R0.H0_H0 ;  /* 0x20000000ff007230 */ /* 0x004fca0000004100 */
[----:B------:R-:W-:-:S04]  /*b040*/  F2FP.BF16.F32.PACK_AB R0, RZ, R0 ;  /* 0x00000000ff00723e */ /* 0x000fc800000010ff */
[----:B------:R-:W-:Y:S01]  /*b050*/  PRMT R22, R0, 0x7610, R22 ;  /* 0x0000761000167816 */ /* 0x000fe20000000016 */
[----:B------:R-:W-:Y:S06]  /*b060*/  BRA `(.L_x_232) ;  /* 0x0000000c003c7947 */ /* 0x000fec0003800000 */
.L_x_235:
        /* <DEDUP_REMOVED lines=9> */
.L_x_238:
[----:B------:R-:W2:Y:S02]  /*b100*/  LDG.E.U16 R2, desc[UR36][R2.64] ;  /* 0x0000002402027981 */ /* 0x000ea4000c1e1500 */
[----:B--2---:R-:W-:-:S05]  /*b110*/  HADD2.F32 R0, -RZ, R2.H0_H0 ;  /* 0x20000002ff007230 */ /* 0x004fca0000004100 */
[----:B------:R-:W-:-:S04]  /*b120*/  F2FP.BF16.F32.PACK_AB R0, RZ, R0 ;  /* 0x00000000ff00723e */ /* 0x000fc800000010ff */
[----:B------:R-:W-:Y:S01]  /*b130*/  PRMT R22, R0, 0x7610, R22 ;  /* 0x0000761000167816 */ /* 0x000fe20000000016 */
[----:B------:R-:W-:Y:S06]  /*b140*/  BRA `(.L_x_232) ;  /* 0x0000000c00047947 */ /* 0x000fec0003800000 */
.L_x_237:
        /* <DEDUP_REMOVED lines=9> */
.L_x_227:
        /* <DEDUP_REMOVED lines=14> */
.L_x_241:
        /* <DEDUP_REMOVED lines=9> */
.L_x_240:
        /* <DEDUP_REMOVED lines=28> */
.L_x_243:
        /* <DEDUP_REMOVED lines=15> */
.L_x_242:
[----:B------:R0:W5:Y:S01]  /*b600*/  LDG.E.U16 R22, desc[UR36][R2.64] ;  /* 0x0000002402167981 */ /* 0x000162000c1e1500 */
[----:B------:R-:W-:Y:S05]  /*b610*/  BRA `(.L_x_232) ;  /* 0x0000000400d07947 */ /* 0x000fea0003800000 */
.L_x_239:
        /* <DEDUP_REMOVED lines=13> */
.L_x_246:
        /* <DEDUP_REMOVED lines=21> */
.L_x_250:
[----:B------:R-:W-:Y:S05]  /*b840*/  BSYNC B1 ;  /* 0x0000000000017941 */ /* 0x000fea0003800000 */
.L_x_249:
[----:B------:R-:W-:Y:S01]  /*b850*/  LEA R3, R0, 0x3b800000, 0x17 ;  /* 0x3b80000000037811 */ /* 0x000fe200078eb8ff */
[----:B------:R-:W-:-:S05]  /*b860*/  IMAD.SHL.U32 R0, R2, 0x100000, RZ ;  /* 0x0010000002007824 */ /* 0x000fca00078e00ff */
[----:B------:R-:W-:-:S07]  /*b870*/  LOP3.LUT R0, R3, R0, R4, 0xfe, !PT ;  /* 0x0000000003007212 */ /* 0x000fce00078efe04 */
.L_x_248:
[----:B------:R-:W-:Y:S05]  /*b880*/  BSYNC B0 ;  /* 0x0000000000007941 */ /* 0x000fea0003800000 */
.L_x_247:
[----:B------:R-:W-:-:S04]  /*b890*/  F2FP.BF16.F32.PACK_AB R0, RZ, R0 ;  /* 0x00000000ff00723e */ /* 0x000fc800000010ff */
[----:B------:R-:W-:Y:S01]  /*b8a0*/  PRMT R22, R0, 0x7610, R22 ;  /* 0x0000761000167816 */ /* 0x000fe20000000016 */
[----:B------:R-:W-:Y:S06]  /*b8b0*/  BRA `(.L_x_232) ;  /* 0x0000000400287947 */ /* 0x000fec0003800000 */
.L_x_245:
        /* <DEDUP_REMOVED lines=21> */
.L_x_254:
[----:B------:R-:W-:Y:S05]  /*ba10*/  BSYNC B1 ;  /* 0x0000000000017941 */ /* 0x000fea0003800000 */
.L_x_253:
[----:B------:R-:W-:Y:S01]  /*ba20*/  LEA R3, R0, 0x37800000, 0x17 ;  /* 0x3780000000037811 */ /* 0x000fe200078eb8ff */
[----:B------:R-:W-:-:S05]  /*ba30*/  IMAD.SHL.U32 R0, R2, 0x200000, RZ ;  /* 0x0020000002007824 */ /* 0x000fca00078e00ff */
[----:B------:R-:W-:-:S07]  /*ba40*/  LOP3.LUT R0, R3, R0, R4, 0xfe, !PT ;  /* 0x0000000003007212 */ /* 0x000fce00078efe04 */
.L_x_252:
[----:B------:R-:W-:Y:S05]  /*ba50*/  BSYNC B0 ;  /* 0x0000000000007941 */ /* 0x000fea0003800000 */
.L_x_251:
[----:B------:R-:W-:-:S04]  /*ba60*/  F2FP.BF16.F32.PACK_AB R0, RZ, R0 ;  /* 0x00000000ff00723e */ /* 0x000fc800000010ff */
[----:B------:R-:W-:Y:S01]  /*ba70*/  PRMT R22, R0, 0x7610, R22 ;  /* 0x0000761000167816 */ /* 0x000fe20000000016 */
[----:B------:R-:W-:Y:S06]  /*ba80*/  BRA `(.L_x_232) ;  /* 0x0000000000b47947 */ /* 0x000fec0003800000 */
.L_x_244:
        /* <DEDUP_REMOVED lines=14> */
.L_x_258:
[----:B------:R-:W-:Y:S05]  /*bb70*/  BSYNC B0 ;  /* 0x0000000000007941 */ /* 0x000fea0003800000 */
.L_x_257:
[----:B------:R-:W-:-:S04]  /*bb80*/  F2FP.BF16.F32.PACK_AB R0, RZ, R0 ;  /* 0x00000000ff00723e */ /* 0x000fc800000010ff */
[----:B------:R-:W-:Y:S01]  /*bb90*/  PRMT R22, R0, 0x7610, R22 ;  /* 0x0000761000167816 */ /* 0x000fe20000000016 */
[----:B------:R-:W-:Y:S06]  /*bba0*/  BRA `(.L_x_232) ;  /* 0x00000000006c7947 */ /* 0x000fec0003800000 */
.L_x_231:
        /* <DEDUP_REMOVED lines=16> */
.L_x_259:
[----:B------:R-:W-:Y:S01]  /*bcb0*/  PRMT R22, RZ, 0x7610, R22 ;  /* 0x00007610ff167816 */ /* 0x000fe20000000016 */
[----:B------:R-:W-:Y:S06]  /*bcc0*/  BRA `(.L_x_232) ;  /* 0x0000000000247947 */ /* 0x000fec0003800000 */
.L_x_256:
[----:B------:R-:W2:Y:S02]  /*bcd0*/  LDG.E.64 R2, desc[UR36][R2.64] ;  /* 0x0000002402027981 */ /* 0x000ea4000c1e1b00 */
[----:B--2---:R-:W0:Y:S02]  /*bce0*/  I2F.U64 R0, R2 ;  /* 0x0000000200007312 */ /* 0x004e240000301000 */
[----:B0-----:R-:W-:-:S04]  /*bcf0*/  F2FP.BF16.F32.PACK_AB R0, RZ, R0 ;  /* 0x00000000ff00723e */ /* 0x001fc800000010ff */
[----:B------:R-:W-:Y:S01]  /*bd00*/  PRMT R22, R0, 0x7610, R22 ;  /* 0x0000761000167816 */ /* 0x000fe20000000016 */
[----:B------:R-:W-:Y:S06]  /*bd10*/  BRA `(.L_x_232) ;  /* 0x0000000000107947 */ /* 0x000fec0003800000 */
.L_x_255:
[----:B------:R-:W2:Y:S02]  /*bd20*/  LDG.E R2, desc[UR36][R2.64] ;  /* 0x0000002402027981 */ /* 0x000ea4000c1e1900 */
[----:B--2---:R-:W-:-:S04]  /*bd30*/  I2FP.F32.U32 R0, R2 ;  /* 0x0000000200007245 */ /* 0x004fc80000201000 */
[----:B------:R-:W-:-:S04]  /*bd40*/  F2FP.BF16.F32.PACK_AB R0, RZ, R0 ;  /* 0x00000000ff00723e */ /* 0x000fc800000010ff */
[----:B------:R-:W-:-:S07]  /*bd50*/  PRMT R22, R0, 0x7610, R22 ;  /* 0x0000761000167816 */ /* 0x000fce0000000016 */
.L_x_232:
        /* <DEDUP_REMOVED lines=19> */
.L_x_263:
[----:B------:R-:W2:Y:S02]  /*be90*/  LDG.E.U8 R2, desc[UR36][R2.64] ;  /* 0x0000002402027981 */ /* 0x000ea4000c1e1100 */
[----:B--2---:R-:W-:-:S04]  /*bea0*/  I2FP.F32.U32 R0, R2 ;  /* 0x0000000200007245 */ /* 0x004fc80000201000 */
[----:B------:R-:W-:Y:S01]  /*beb0*/  F2FP.BF16.F32.PACK_AB R0, RZ, R0 ;  /* 0x00000000ff00723e */ /* 0x000fe200000010ff */
[----:B------:R-:W-:Y:S06]  /*bec0*/  BRA `(.L_x_265) ;  /* 0x0000000c00907947 */ /* 0x000fec0003800000 */
.L_x_262:
        /* <DEDUP_REMOVED lines=10> */
.L_x_267:
[----:B------:R-:W2:Y:S02]  /*bf70*/  LDG.E R2, desc[UR36][R2.64] ;  /* 0x0000002402027981 */ /* 0x000ea4000c1e1900 */
[----:B--2---:R-:W-:-:S04]  /*bf80*/  I2FP.F32.S32 R0, R2 ;  /* 0x0000000200007245 */ /* 0x004fc80000201400 */
[----:B------:R-:W-:Y:S01]  /*bf90*/  F2FP.BF16.F32.PACK_AB R0, RZ, R0 ;  /* 0x00000000ff00723e */ /* 0x000fe200000010ff */
[----:B------:R-:W-:Y:S06]  /*bfa0*/  BRA `(.L_x_265) ;  /* 0x0000000c00587947 */ /* 0x000fec0003800000 */
.L_x_266:
[----:B------:R-:W2:Y:S02]  /*bfb0*/  LDG.E.U16 R2, desc[UR36][R2.64] ;  /* 0x0000002402027981 */ /* 0x000ea4000c1e1500 */
[----:B--2---:R-:W0:Y:S02]  /*bfc0*/  I2F.S16 R0, R2 ;  /* 0x0000000200007306 */ /* 0x004e240000101400 */
[----:B0-----:R-:W-:Y:S01]  /*bfd0*/  F2FP.BF16.F32.PACK_AB R0, RZ, R0 ;  /* 0x00000000ff00723e */ /* 0x001fe200000010ff */
[----:B------:R-:W-:Y:S06]  /*bfe0*/  BRA `(.L_x_265) ;  /* 0x0000000c00487947 */ /* 0x000fec0003800000 */
.L_x_261:
        /* <DEDUP_REMOVED lines=9> */
.L_x_269:
[----:B------:R-:W2:Y:S02]  /*c080*/  LDG.E.U16 R0, desc[UR36][R2.64] ;  /* 0x0000002402007981 */ /* 0x000ea4000c1e1500 */
[----:B--2---:R-:W-:-:S05]  /*c090*/  HADD2.F32 R0, -RZ, R0.H0_H0 ;  /* 0x20000000ff007230 */ /* 0x004fca0000004100 */
[----:B------:R-:W-:Y:S01]  /*c0a0*/  F2FP.BF16.F32.PACK_AB R0, RZ, R0 ;  /* 0x00000000ff00723e */ /* 0x000fe200000010ff */
[----:B------:R-:W-:Y:S06]  /*c0b0*/  BRA `(.L_x_265) ;  /* 0x0000000c00147947 */ /* 0x000fec0003800000 */
.L_x_268:
        /* <DEDUP_REMOVED lines=9> */
.L_x_271:
[----:B------:R-:W2:Y:S02]  /*c150*/  LDG.E.U16 R2, desc[UR36][R2.64] ;  /* 0x0000002402027981 */ /* 0x000ea4000c1e1500 */
[----:B--2---:R-:W-:-:S05]  /*c160*/  HADD2.F32 R0, -RZ, R2.H0_H0 ;  /* 0x20000002ff007230 */ /* 0x004fca0000004100 */
[----:B------:R-:W-:Y:S01]  /*c170*/  F2FP.BF16.F32.PACK_AB R0, RZ, R0 ;  /* 0x00000000ff00723e */ /* 0x000fe200000010ff */
[----:B------:R-:W-:Y:S06]  /*c180*/  BRA `(.L_x_265) ;  /* 0x0000000800e07947 */ /* 0x000fec0003800000 */
.L_x_270:
        /* <DEDUP_REMOVED lines=8> */
.L_x_260:
        /* <DEDUP_REMOVED lines=13> */
.L_x_274:
        /* <DEDUP_REMOVED lines=8> */
.L_x_273:
        /* <DEDUP_REMOVED lines=28> */
.L_x_276:
        /* <DEDUP_REMOVED lines=15> */
.L_x_275:
[----:B------:R0:W5:Y:S01]  /*c610*/  LDG.E.U16 R0, desc[UR36][R2.64] ;  /* 0x0000002402007981 */ /* 0x000162000c1e1500 */
[----:B------:R-:W-:Y:S05]  /*c620*/  BRA `(.L_x_265) ;  /* 0x0000000400b87947 */ /* 0x000fea0003800000 */
.L_x_272:
        /* <DEDUP_REMOVED lines=12> */
.L_x_279:
        /* <DEDUP_REMOVED lines=21> */
.L_x_283:
[----:B------:R-:W-:Y:S05]  /*c840*/  BSYNC B1 ;  /* 0x0000000000017941 */ /* 0x000fea0003800000 */
.L_x_282:
[----:B------:R-:W-:Y:S01]  /*c850*/  LEA R3, R0, 0x3b800000, 0x17 ;  /* 0x3b80000000037811 */ /* 0x000fe200078eb8ff */
[----:B------:R-:W-:-:S05]  /*c860*/  IMAD.SHL.U32 R0, R2, 0x100000, RZ ;  /* 0x0010000002007824 */ /* 0x000fca00078e00ff */
[----:B------:R-:W-:-:S07]  /*c870*/  LOP3.LUT R0, R3, R0, R4, 0xfe, !PT ;  /* 0x0000000003007212 */ /* 0x000fce00078efe04 */
.L_x_281:
[----:B------:R-:W-:Y:S05]  /*c880*/  BSYNC B0 ;  /* 0x0000000000007941 */ /* 0x000fea0003800000 */
.L_x_280:
[----:B------:R-:W-:Y:S01]  /*c890*/  F2FP.BF16.F32.PACK_AB R0, RZ, R0 ;  /* 0x00000000ff00723e */ /* 0x000fe200000010ff */
[----:B------:R-:W-:Y:S06]  /*c8a0*/  BRA `(.L_x_265) ;  /* 0x0000000400187947 */ /* 0x000fec0003800000 */
.L_x_278:
        /* <DEDUP_REMOVED lines=21> */
.L_x_287:
[----:B------:R-:W-:Y:S05]  /*ca00*/  BSYNC B1 ;  /* 0x0000000000017941 */ /* 0x000fea0003800000 */
.L_x_286:
[----:B------:R-:W-:Y:S01]  /*ca10*/  LEA R3, R0, 0x37800000, 0x17 ;  /* 0x3780000000037811 */ /* 0x000fe200078eb8ff */
[----:B------:R-:W-:-:S05]  /*ca20*/  IMAD.SHL.U32 R0, R2, 0x200000, RZ ;  /* 0x0020000002007824 */ /* 0x000fca00078e00ff */
[----:B------:R-:W-:-:S07]  /*ca30*/  LOP3.LUT R0, R3, R0, R4, 0xfe, !PT ;  /* 0x0000000003007212 */ /* 0x000fce00078efe04 */
.L_x_285:
[----:B------:R-:W-:Y:S05]  /*ca40*/  BSYNC B0 ;  /* 0x0000000000007941 */ /* 0x000fea0003800000 */
.L_x_284:
[----:B------:R-:W-:Y:S01]  /*ca50*/  F2FP.BF16.F32.PACK_AB R0, RZ, R0 ;  /* 0x00000000ff00723e */ /* 0x000fe200000010ff */
[----:B------:R-:W-:Y:S06]  /*ca60*/  BRA `(.L_x_265) ;  /* 0x0000000000a87947 */ /* 0x000fec0003800000 */
.L_x_277:
        /* <DEDUP_REMOVED lines=14> */
.L_x_291:
[----:B------:R-:W-:Y:S05]  /*cb50*/  BSYNC B0 ;  /* 0x0000000000007941 */ /* 0x000fea0003800000 */
.L_x_290:
[----:B------:R-:W-:Y:S01]  /*cb60*/  F2FP.BF16.F32.PACK_AB R0, RZ, R0 ;  /* 0x00000000ff00723e */ /* 0x000fe200000010ff */
[----:B------:R-:W-:Y:S06]  /*cb70*/  BRA `(.L_x_265) ;  /* 0x0000000000647947 */ /* 0x000fec0003800000 */
.L_x_264:
        /* <DEDUP_REMOVED lines=16> */
.L_x_292:
[----:B------:R-:W-:Y:S01]  /*cc80*/  PRMT R0, RZ, 0x7610, R0 ;  /* 0x00007610ff007816 */ /* 0x000fe20000000000 */
[----:B------:R-:W-:Y:S06]  /*cc90*/  BRA `(.L_x_265) ;  /* 0x00000000001c7947 */ /* 0x000fec0003800000 */
.L_x_289:
[----:B------:R-:W2:Y:S02]  /*cca0*/  LDG.E.64 R2, desc[UR36][R2.64] ;  /* 0x0000002402027981 */ /* 0x000ea4000c1e1b00 */
[----:B--2---:R-:W0:Y:S02]  /*ccb0*/  I2F.U64 R0, R2 ;  /* 0x0000000200007312 */ /* 0x004e240000301000 */
[----:B0-----:R-:W-:Y:S01]  /*ccc0*/  F2FP.BF16.F32.PACK_AB R0, RZ, R0 ;  /* 0x00000000ff00723e */ /* 0x001fe200000010ff */
[----:B------:R-:W-:Y:S06]  /*ccd0*/  BRA `(.L_x_265) ;  /* 0x00000000000c7947 */ /* 0x000fec0003800000 */
.L_x_288:
[----:B------:R-:W2:Y:S02]  /*cce0*/  LDG.E R2, desc[UR36][R2.64] ;  /* 0x0000002402027981 */ /* 0x000ea4000c1e1900 */
[----:B--2---:R-:W-:-:S04]  /*ccf0*/  I2FP.F32.U32 R0, R2 ;  /* 0x0000000200007245 */ /* 0x004fc80000201000 */
[----:B------:R-:W-:-:S07]  /*cd00*/  F2FP.BF16.F32.PACK_AB R0, RZ, R0 ;  /* 0x00000000ff00723e */ /* 0x000fce00000010ff */
.L_x_265:
        /* <DEDUP_REMOVED lines=29> */
.L_x_298:
[----:B------:R-:W-:Y:S01]  /*cee0*/  FSETP.GEU.FTZ.AND P0, PT, R6, -R4, PT ;  /* 0x800000040600720b */ /* 0x000fe20003f1e000 */
[----:B------:R-:W-:-:S12]  /*cef0*/  FADD.FTZ R0, R0, -1 ;  /* 0xbf80000000007421 */ /* 0x000fd80000010000 */
[----:B------:R-:W-:-:S07]  /*cf00*/  @!P0 FADD.FTZ R0, R0, -1 ;  /* 0xbf80000000008421 */ /* 0x000fce0000010000 */
.L_x_297:
[----:B------:R-:W-:Y:S05]  /*cf10*/  BSYNC B1 ;  /* 0x0000000000017941 */ /* 0x000fea0003800000 */
.L_x_296:
[----:B------:R-:W-:Y:S01]  /*cf20*/  FFMA.FTZ R3, -R4, R0, R3 ;  /* 0x0000000004037223 */ /* 0x000fe20000010103 */
[----:B------:R-:W-:Y:S06]  /*cf30*/  BRA `(.L_x_294) ;  /* 0x00000000007c7947 */ /* 0x000fec0003800000 */
.L_x_295:
        /* <DEDUP_REMOVED lines=15> */
.L_x_301:
        /* <DEDUP_REMOVED lines=13> */
.L_x_300:
[----:B------:R-:W-:Y:S05]  /*d100*/  BSYNC B1 ;  /* 0x0000000000017941 */ /* 0x000fea0003800000 */
.L_x_299:
[----:B------:R-:W-:-:S04]  /*d110*/  FMUL.FTZ R3, R2, 1.1920928955078125e-07 ;  /* 0x3400000002037820 */ /* 0x000fc80000410000 */
[----:B------:R-:W-:-:S07]  /*d120*/  FMUL.FTZ R3, R6, R3 ;  /* 0x0000000306037220 */ /* 0x000fce0000410000 */
.L_x_294:
[----:B------:R-:W-:Y:S05]  /*d130*/  BSYNC B0 ;  /* 0x0000000000007941 */ /* 0x000fea0003800000 */
.L_x_293:
        /* <DEDUP_REMOVED lines=20> */
.L_x_305:
[----:B------:R-:W-:-:S06]  /*d280*/  IMAD.U32 R3, R3, 0x10000, RZ ;  /* 0x0001000003037824 */ /* 0x000fcc00078e00ff */
[----:B------:R-:W1:Y:S02]  /*d290*/  F2I.S64.TRUNC R2, R3 ;  /* 0x0000000300027311 */ /* 0x000e64000020d900 */
[----:B-1----:R1:W-:Y:S01]  /*d2a0*/  STG.E.U8 desc[UR36][R16.64], R2 ;  /* 0x0000000210007986 */ /* 0x0023e2000c101124 */
[----:B------:R-:W-:Y:S05]  /*d2b0*/  BRA `(.L_x_307) ;  /* 0x0000000c00847947 */ /* 0x000fea0003800000 */
.L_x_304:
        /* <DEDUP_REMOVED lines=10> */
.L_x_309:
[----:B------:R-:W-:-:S06]  /*d360*/  IMAD.U32 R3, R3, 0x10000, RZ ;  /* 0x0001000003037824 */ /* 0x000fcc00078e00ff */
[----:B------:R-:W1:Y:S02]  /*d370*/  F2I.FTZ.TRUNC.NTZ R3, R3 ;  /* 0x0000000300037305 */ /* 0x000e64000021f100 */
[----:B-1----:R1:W-:Y:S01]  /*d380*/  STG.E desc[UR36][R16.64], R3 ;  /* 0x0000000310007986 */ /* 0x0023e2000c101924 */
[----:B------:R-:W-:Y:S05]  /*d390*/  BRA `(.L_x_307) ;  /* 0x0000000c004c7947 */ /* 0x000fea0003800000 */
.L_x_308:
[----:B------:R-:W-:-:S06]  /*d3a0*/  IMAD.U32 R3, R3, 0x10000, RZ ;  /* 0x0001000003037824 */ /* 0x000fcc00078e00ff */
[----:B------:R-:W1:Y:S02]  /*d3b0*/  F2I.FTZ.TRUNC.NTZ R3, R3 ;  /* 0x0000000300037305 */ /* 0x000e64000021f100 */
[----:B-1----:R1:W-:Y:S01]  /*d3c0*/  STG.E.U16 desc[UR36][R16.64], R3 ;  /* 0x0000000310007986 */ /* 0x0023e2000c101524 */
[----:B------:R-:W-:Y:S05]  /*d3d0*/  BRA `(.L_x_307) ;  /* 0x0000000c003c7947 */ /* 0x000fea0003800000 */
.L_x_303:
        /* <DEDUP_REMOVED lines=9> */
.L_x_311:
[----:B------:R-:W-:-:S05]  /*d470*/  IMAD.U32 R0, R3, 0x10000, RZ ;  /* 0x0001000003007824 */ /* 0x000fca00078e00ff */
[----:B------:R-:W-:-:S05]  /*d480*/  F2FP.F16.F32.PACK_AB R0, RZ, R0 ;  /* 0x00000000ff00723e */ /* 0x000fca00000000ff */
[----:B------:R1:W-:Y:S01]  /*d490*/  STG.E.U16 desc[UR36][R16.64], R0 ;  /* 0x0000000010007986 */ /* 0x0003e2000c101524 */
[----:B------:R-:W-:Y:S05]  /*d4a0*/  BRA `(.L_x_307) ;  /* 0x0000000c00087947 */ /* 0x000fea0003800000 */
.L_x_310:
        /* <DEDUP_REMOVED lines=10> */
.L_x_313:
[----:B------:R-:W-:-:S05]  /*d550*/  IMAD.U32 R3, R3, 0x10000, RZ ;  /* 0x0001000003037824 */ /* 0x000fca00078e00ff */
[----:B------:R-:W-:-:S04]  /*d560*/  F2FP.F16.F32.PACK_AB R3, RZ, R3 ;  /* 0x00000003ff03723e */ /* 0x000fc800000000ff */
[----:B------:R-:W-:-:S05]  /*d570*/  PRMT R3, R3, 0x5410, RZ ;  /* 0x0000541003037816 */ /* 0x000fca00000000ff */
[----:B------:R1:W-:Y:S01]  /*d580*/  STG.E desc[UR36][R16.64], R3 ;  /* 0x0000000310007986 */ /* 0x0003e2000c101924 */
[----:B------:R-:W-:Y:S05]  /*d590*/  BRA `(.L_x_307) ;  /* 0x0000000800cc7947 */ /* 0x000fea0003800000 */
.L_x_312:
[----:B------:R-:W-:-:S04]  /*d5a0*/  IMAD.U32 R2, R3, 0x10000, RZ ;  /* 0x0001000003027824 */ /* 0x000fc800078e00ff */
[----:B------:R-:W-:-:S06]  /*d5b0*/  FMUL.FTZ R2, R2, 1 ;  /* 0x3f80000002027820 */ /* 0x000fcc0000410000 */
[----:B------:R-:W1:Y:S02]  /*d5c0*/  F2F.F64.F32 R2, R2 ;  /* 0x0000000200027310 */ /* 0x000e640000201800 */
[----:B-1----:R1:W-:Y:S01]  /*d5d0*/  STG.E.64 desc[UR36][R16.64], R2 ;  /* 0x0000000210007986 */ /* 0x0023e2000c101b24 */
[----:B------:R-:W-:Y:S05]  /*d5e0*/  BRA `(.L_x_307) ;  /* 0x0000000800b87947 */ /* 0x000fea0003800000 */
.L_x_302:
        /* <DEDUP_REMOVED lines=13> */
.L_x_316:
[----:B------:R-:W-:Y:S01]  /*d6c0*/  IMAD.U32 R3, R3, 0x10000, RZ ;  /* 0x0001000003037824 */ /* 0x000fe200078e00ff */
[----:B------:R-:W-:-:S03]  /*d6d0*/  CS2R R6, SRZ ;  /* 0x0000000000067805 */ /* 0x000fc6000001ff00 */
[----:B------:R-:W-:-:S04]  /*d6e0*/  FMUL.FTZ R3, R3, 1 ;  /* 0x3f80000003037820 */ /* 0x000fc80000410000 */
[----:B------:R-:W1:Y:S02]  /*d6f0*/  F2F.F64.F32 R4, R3 ;  /* 0x0000000300047310 */ /* 0x000e640000201800 */
[----:B-1----:R1:W-:Y:S01]  /*d700*/  STG.E.128 desc[UR36][R16.64], R4 ;  /* 0x0000000410007986 */ /* 0x0023e2000c101d24 */
[----:B------:R-:W-:Y:S05]  /*d710*/  BRA `(.L_x_307) ;  /* 0x00000008006c7947 */ /* 0x000fea0003800000 */
.L_x_315:
        /* <DEDUP_REMOVED lines=21> */
.L_x_320:
[----:B------:R-:W-:Y:S05]  /*d870*/  BSYNC B0 ;  /* 0x0000000000007941 */ /* 0x000fea0003800000 */
.L_x_319:
[----:B------:R-:W-:-:S05]  /*d880*/  LOP3.LUT R3, R0, R3, RZ, 0xfc, !PT ;  /* 0x0000000300037212 */ /* 0x000fca00078efcff */
[----:B------:R1:W-:Y:S01]  /*d890*/  STG.E.U8 desc[UR36][R16.64], R3 ;  /* 0x0000000310007986 */ /* 0x0003e2000c101124 */
[----:B------:R-:W-:Y:S05]  /*d8a0*/  BRA `(.L_x_307) ;  /* 0x0000000800087947 */ /* 0x000fea0003800000 */
.L_x_318:
        /* <DEDUP_REMOVED lines=13> */
.L_x_322:
[----:B------:R-:W-:Y:S01]  /*d980*/  IMAD.MOV.U32 R0, RZ, RZ, 0x7f ;  /* 0x0000007fff007424 */ /* 0x000fe200078e00ff */
[----:B------:R-:W-:-:S04]  /*d990*/  ISETP.GT.U32.AND P0, PT, R2, 0x7f800000, PT ;  /* 0x7f8000000200780c */ /* 0x000fc80003f04070 */
[----:B------:R-:W-:-:S09]  /*d9a0*/  SEL R0, R0, 0x7c, P0 ;  /* 0x0000007c00007807 */ /* 0x000fd20000000000 */
.L_x_323:
[----:B------:R-:W-:Y:S05]  /*d9b0*/  BSYNC B0 ;  /* 0x0000000000007941 */ /* 0x000fea0003800000 */
.L_x_321:
[----:B------:R-:W-:-:S04]  /*d9c0*/  LOP3.LUT R2, R3, 0x80000000, RZ, 0xc0, !PT ;  /* 0x8000000003027812 */ /* 0x000fc800078ec0ff */
[----:B------:R-:W-:-:S04]  /*d9d0*/  SHF.R.U32.HI R3, RZ, 0x18, R2 ;  /* 0x00000018ff037819 */ /* 0x000fc80000011602 */
[----:B------:R-:W-:-:S05]  /*d9e0*/  LOP3.LUT R3, R0, R3, RZ, 0xfc, !PT ;  /* 0x0000000300037212 */ /* 0x000fca00078efcff */
[----:B------:R1:W-:Y:S01]  /*d9f0*/  STG.E.U8 desc[UR36][R16.64], R3 ;  /* 0x0000000310007986 */ /* 0x0003e2000c101124 */
[----:B------:R-:W-:Y:S05]  /*da00*/  BRA `(.L_x_307) ;  /* 0x0000000400b07947 */ /* 0x000fea0003800000 */
.L_x_317:
[----:B------:R1:W-:Y:S01]  /*da10*/  STG.E.U16 desc[UR36][R16.64], R3 ;  /* 0x0000000310007986 */ /* 0x0003e2000c101524 */
[----:B------:R-:W-:Y:S05]  /*da20*/  BRA `(.L_x_307) ;  /* 0x0000000400a87947 */ /* 0x000fea0003800000 */
.L_x_314:
        /* <DEDUP_REMOVED lines=12> */
.L_x_326:
        /* <DEDUP_REMOVED lines=17> */
.L_x_329:
[----:B------:R-:W-:-:S04]  /*dc00*/  LOP3.LUT R2, R3, 0x80000000, RZ, 0xc0, !PT ;  /* 0x8000000003027812 */ /* 0x000fc800078ec0ff */
[----:B------:R-:W-:-:S04]  /*dc10*/  SHF.R.U32.HI R3, RZ, 0x18, R2 ;  /* 0x00000018ff037819 */ /* 0x000fc80000011602 */
[----:B------:R-:W-:-:S04]  /*dc20*/  LOP3.LUT R0, R0, R3, RZ, 0xfc, !PT ;  /* 0x0000000300007212 */ /* 0x000fc800078efcff */
[----:B------:R-:W-:-:S07]  /*dc30*/  PRMT R8, R0, 0x7610, R8 ;  /* 0x0000761000087816 */ /* 0x000fce0000000008 */
.L_x_328:
[----:B------:R-:W-:Y:S05]  /*dc40*/  BSYNC B0 ;  /* 0x0000000000007941 */ /* 0x000fea0003800000 */
.L_x_327:
[----:B------:R0:W-:Y:S01]  /*dc50*/  STG.E.U8 desc[UR36][R16.64], R8 ;  /* 0x0000000810007986 */ /* 0x0001e2000c101124 */
[----:B------:R-:W-:Y:S05]  /*dc60*/  BRA `(.L_x_307) ;  /* 0x0000000400187947 */ /* 0x000fea0003800000 */
.L_x_325:
        /* <DEDUP_REMOVED lines=17> */
.L_x_332:
[----:B------:R-:W-:-:S04]  /*dd80*/  LOP3.LUT R2, R3, 0x80000000, RZ, 0xc0, !PT ;  /* 0x8000000003027812 */ /* 0x000fc800078ec0ff */
[----:B------:R-:W-:-:S04]  /*dd90*/  SHF.R.U32.HI R3, RZ, 0x18, R2 ;  /* 0x00000018ff037819 */ /* 0x000fc80000011602 */
[----:B------:R-:W-:-:S04]  /*dda0*/  LOP3.LUT R0, R0, R3, RZ, 0xfc, !PT ;  /* 0x0000000300007212 */ /* 0x000fc800078efcff */
[----:B------:R-:W-:-:S07]  /*ddb0*/  PRMT R8, R0, 0x7610, R8 ;  /* 0x0000761000087816 */ /* 0x000fce0000000008 */
.L_x_331:
[----:B------:R-:W-:Y:S05]  /*ddc0*/  BSYNC B0 ;  /* 0x0000000000007941 */ /* 0x000fea0003800000 */
.L_x_330:
[----:B------:R4:W-:Y:S01]  /*ddd0*/  STG.E.U8 desc[UR36][R16.64], R8 ;  /* 0x0000000810007986 */ /* 0x0009e2000c101124 */
[----:B------:R-:W-:Y:S05]  /*dde0*/  BRA `(.L_x_307) ;  /* 0x0000000000b87947 */ /* 0x000fea0003800000 */
.L_x_324:
        /* <DEDUP_REMOVED lines=22> */
.L_x_306:
        /* <DEDUP_REMOVED lines=16> */
.L_x_335:
[----:B------:R-:W-:Y:S05]  /*e050*/  BRA `(.L_x_307) ;  /* 0x00000000001c7947 */ /* 0x000fea0003800000 */
.L_x_334:
[----:B------:R-:W-:-:S06]  /*e060*/  IMAD.U32 R3, R3, 0x10000, RZ ;  /* 0x0001000003037824 */ /* 0x000fcc00078e00ff */
[----:B------:R-:W1:Y:S02]  /*e070*/  F2I.U64.TRUNC R2, R3 ;  /* 0x0000000300027311 */ /* 0x000e64000020d800 */
[----:B-1----:R3:W-:Y:S01]  /*e080*/  STG.E.64 desc[UR36][R16.64], R2 ;  /* 0x0000000210007986 */ /* 0x0027e2000c101b24 */
[----:B------:R-:W-:Y:S05]  /*e090*/  BRA `(.L_x_307) ;  /* 0x00000000000c7947 */ /* 0x000fea0003800000 */
.L_x_333:
[----:B------:R-:W-:-:S06]  /*e0a0*/  IMAD.U32 R3, R3, 0x10000, RZ ;  /* 0x0001000003037824 */ /* 0x000fcc00078e00ff */
[----:B------:R-:W1:Y:S02]  /*e0b0*/  F2I.FTZ.U32.TRUNC.NTZ R3, R3 ;  /* 0x0000000300037305 */ /* 0x000e64000021f000 */
[----:B-1----:R1:W-:Y:S02]  /*e0c0*/  STG.E desc[UR36][R16.64], R3 ;  /* 0x0000000310007986 */ /* 0x0023e4000c101924 */
.L_x_307:
[----:B------:R-:W-:-:S07]  /*e0d0*/  VIADD R19, R19, 0x80 ;  /* 0x0000008013137836 */ /* 0x000fce0000000000 */
.L_x_225:
[----:B------:R-:W-:Y:S05]  /*e0e0*/  BSYNC B6 ;  /* 0x0000000000067941 */ /* 0x000fea0003800000 */
.L_x_224:
[----:B------:R-:W-:Y:S02]  /*e0f0*/  ULDC UR4, c[0x0][0x210] ;  /* 0x0000840000047ab9 */ /* 0x000fe40000000800 */
[----:B------:R-:W-:-:S13]  /*e100*/  ISETP.GE.AND P0, PT, R19, UR4, PT ;  /* 0x0000000413007c0c */ /* 0x000fda000bf06270 */
[----:B------:R-:W-:Y:S05]  /*e110*/  @P0 EXIT ;  /* 0x000000000000094d */ /* 0x000fea0003800000 */
        /* <DEDUP_REMOVED lines=354> */
.L_x_336:
        /* <DEDUP_REMOVED lines=23> */
.L_x_340:
[----:B------:R-:W2:Y:S02]  /*f8b0*/  LDG.E.U8 R2, desc[UR36][R2.64] ;  /* 0x0000002402027981 */ /* 0x000ea4000c1e1100 */
[----:B--2---:R-:W-:-:S04]  /*f8c0*/  I2FP.F32.U32 R0, R2 ;  /* 0x0000000200007245 */ /* 0x004fc80000201000 */
[----:B------:R-:W-:-:S04]  /*f8d0*/  F2FP.BF16.F32.PACK_AB R0, RZ, R0 ;  /* 0x00000000ff00723e */ /* 0x000fc800000010ff */
[----:B------:R-:W-:Y:S01]  /*f8e0*/  PRMT R19, R0, 0x7610, R19 ;  /* 0x0000761000137816 */ /* 0x000fe20000000013 */
[----:B------:R-:W-:Y:S06]  /*f8f0*/  BRA `(.L_x_342) ;  /* 0x0000000c00c87947 */ /* 0x000fec0003800000 */
.L_x_339:
        /* <DEDUP_REMOVED lines=11> */
.L_x_344:
[----:B------:R-:W2:Y:S02]  /*f9b0*/  LDG.E R2, desc[UR36][R2.64] ;  /* 0x0000002402027981 */ /* 0x000ea4000c1e1900 */
[----:B--2---:R-:W-:-:S04]  /*f9c0*/  I2FP.F32.S32 R0, R2 ;  /* 0x0000000200007245 */ /* 0x004fc80000201400 */
[----:B------:R-:W-:-:S04]  /*f9d0*/  F2FP.BF16.F32.PACK_AB R0, RZ, R0 ;  /* 0x00000000ff00723e */ /* 0x000fc800000010ff */
[----:B------:R-:W-:Y:S01]  /*f9e0*/  PRMT R19, R0, 0x7610, R19 ;  /* 0x0000761000137816 */ /* 0x000fe20000000013 */
[----:B------:R-:W-:Y:S06]  /*f9f0*/  BRA `(.L_x_342) ;  /* 0x0000000c00887947 */ /* 0x000fec0003800000 */
.L_x_343:
[----:B------:R-:W2:Y:S02]  /*fa00*/  LDG.E.U16 R2, desc[UR36][R2.64] ;  /* 0x0000002402027981 */ /* 0x000ea4000c1e1500 */
[----:B--2---:R-:W0:Y:S02]  /*fa10*/  I2F.S16 R0, R2 ;  /* 0x0000000200007306 */ /* 0x004e240000101400 */
[----:B0-----:R-:W-:-:S04]  /*fa20*/  F2FP.BF16.F32.PACK_AB R0, RZ, R0 ;  /* 0x00000000ff00723e */ /* 0x001fc800000010ff */
[----:B------:R-:W-:Y:S01]  /*fa30*/  PRMT R19, R0, 0x7610, R19 ;  /* 0x0000761000137816 */ /* 0x000fe20000000013 */
[----:B------:R-:W-:Y:S06]  /*fa40*/  BRA `(.L_x_342) ;  /* 0x0000000c00747947 */ /* 0x000fec0003800000 */
.L_x_338:
        /* <DEDUP_REMOVED lines=9> */
.L_x_346:
[----:B------:R-:W2:Y:S02]  /*fae0*/  LDG.E.U16 R0, desc[UR36][R2.64] ;  /* 0x0000002402007981 */ /* 0x000ea4000c1e1500 */
[----:B--2---:R-:W-:-:S05]  /*faf0*/  HADD2.F32 R0, -RZ, R0.H0_H0 ;  /* 0x20000000ff007230 */ /* 0x004fca0000004100 */
[----:B------:R-:W-:-:S04]  /*fb00*/  F2FP.BF16.F32.PACK_AB R0, RZ, R0 ;  /* 0x00000000ff00723e */ /* 0x000fc800000010ff */
[----:B------:R-:W-:Y:S01]  /*fb10*/  PRMT R19, R0, 0x7610, R19 ;  /* 0x0000761000137816 */ /* 0x000fe20000000013 */
[----:B------:R-:W-:Y:S06]  /*fb20*/  BRA `(.L_x_342) ;  /* 0x0000000c003c7947 */ /* 0x000fec0003800000 */
.L_x_345:
        /* <DEDUP_REMOVED lines=9> */
.L_x_348:
[----:B------:R-:W2:Y:S02]  /*fbc0*/  LDG.E.U16 R2, desc[UR36][R2.64] ;  /* 0x0000002402027981 */ /* 0x000ea4000c1e1500 */
[----:B--2---:R-:W-:-:S05]  /*fbd0*/  HADD2.F32 R0, -RZ, R2.H0_H0 ;  /* 0x20000002ff007230 */ /* 0x004fca0000004100 */
[----:B------:R-:W-:-:S04]  /*fbe0*/  F2FP.BF16.F32.PACK_AB R0, RZ, R0 ;  /* 0x00000000ff00723e */ /* 0x000fc800000010ff */
[----:B------:R-:W-:Y:S01]  /*fbf0*/  PRMT R19, R0, 0x7610, R19 ;  /* 0x0000761000137816 */ /* 0x000fe20000000013 */
[----:B------:R-:W-:Y:S06]  /*fc00*/  BRA `(.L_x_342) ;  /* 0x0000000c00047947 */ /* 0x000fec0003800000 */
.L_x_347:
        /* <DEDUP_REMOVED lines=9> */
.L_x_337:
        /* <DEDUP_REMOVED lines=14> */
.L_x_351:
        /* <DEDUP_REMOVED lines=9> */
.L_x_350:
        /* <DEDUP_REMOVED lines=28> */
.L_x_353:
        /* <DEDUP_REMOVED lines=15> */
.L_x_352:
[----:B------:R0:W5:Y:S01]  /*100c0*/  LDG.E.U16 R19, desc[UR36][R2.64] ;  /* 0x0000002402137981 */ /* 0x000162000c1e1500 */
[----:B------:R-:W-:Y:S05]  /*100d0*/  BRA `(.L_x_342) ;  /* 0x0000000400d07947 */ /* 0x000fea0003800000 */
.L_x_349:
        /* <DEDUP_REMOVED lines=13> */
.L_x_356:
        /* <DEDUP_REMOVED lines=21> */
.L_x_360:
[----:B------:R-:W-:Y:S05]  /*10300*/  BSYNC B1 ;  /* 0x0000000000017941 */ /* 0x000fea0003800000 */
.L_x_359:
[----:B------:R-:W-:Y:S01]  /*10310*/  LEA R3, R0, 0x3b800000, 0x17 ;  /* 0x3b80000000037811 */ /* 0x000fe200078eb8ff */
[----:B------:R-:W-:-:S05]  /*10320*/  IMAD.SHL.U32 R0, R2, 0x100000, RZ ;  /* 0x0010000002007824 */ /* 0x000fca00078e00ff */
[----:B------:R-:W-:-:S07]  /*10330*/  LOP3.LUT R0, R3, R0, R4, 0xfe, !PT ;  /* 0x0000000003007212 */ /* 0x000fce00078efe04 */
.L_x_358:
[----:B------:R-:W-:Y:S05]  /*10340*/  BSYNC B0 ;  /* 0x0000000000007941 */ /* 0x000fea0003800000 */
.L_x_357:
[----:B------:R-:W-:-:S04]  /*10350*/  F2FP.BF16.F32.PACK_AB R0, RZ, R0 ;  /* 0x00000000ff00723e */ /* 0x000fc800000010ff */
[----:B------:R-:W-:Y:S01]  /*10360*/  PRMT R19, R0, 0x7610, R19 ;  /* 0x0000761000137816 */ /* 0x000fe20000000013 */
[----:B------:R-:W-:Y:S06]  /*10370*/  BRA `(.L_x_342) ;  /* 0x0000000400287947 */ /* 0x000fec0003800000 */
.L_x_355:
        /* <DEDUP_REMOVED lines=21> */
.L_x_364:
[----:B------:R-:W-:Y:S05]  /*104d0*/  BSYNC B1 ;  /* 0x0000000000017941 */ /* 0x000fea0003800000 */
.L_x_363:
[----:B------:R-:W-:Y:S01]  /*104e0*/  LEA R3, R0, 0x37800000, 0x17 ;  /* 0x3780000000037811 */ /* 0x000fe200078eb8ff */
[----:B------:R-:W-:-:S05]  /*104f0*/  IMAD.SHL.U32 R0, R2, 0x200000, RZ ;  /* 0x0020000002007824 */ /* 0x000fca00078e00ff */
[----:B------:R-:W-:-:S07]  /*10500*/  LOP3.LUT R0, R3, R0, R4, 0xfe, !PT ;  /* 0x0000000003007212 */ /* 0x000fce00078efe04 */
.L_x_362:
[----:B------:R-:W-:Y:S05]  /*10510*/  BSYNC B0 ;  /* 0x0000000000007941 */ /* 0x000fea0003800000 */
.L_x_361:
[----:B------:R-:W-:-:S04]  /*10520*/  F2FP.BF16.F32.PACK_AB R0, RZ, R0 ;  /* 0x00000000ff00723e */ /* 0x000fc800000010ff */
[----:B------:R-:W-:Y:S01]  /*10530*/  PRMT R19, R0, 0x7610, R19 ;  /* 0x0000761000137816 */ /* 0x000fe20000000013 */
[----:B------:R-:W-:Y:S06]  /*10540*/  BRA `(.L_x_342) ;  /* 0x0000000000b47947 */ /* 0x000fec0003800000 */
.L_x_354:
        /* <DEDUP_REMOVED lines=14> */
.L_x_368:
[----:B------:R-:W-:Y:S05]  /*10630*/  BSYNC B0 ;  /* 0x0000000000007941 */ /* 0x000fea0003800000 */
.L_x_367:
[----:B------:R-:W-:-:S04]  /*10640*/  F2FP.BF16.F32.PACK_AB R0, RZ, R0 ;  /* 0x00000000ff00723e */ /* 0x000fc800000010ff */
[----:B------:R-:W-:Y:S01]  /*10650*/  PRMT R19, R0, 0x7610, R19 ;  /* 0x0000761000137816 */ /* 0x000fe20000000013 */
[----:B------:R-:W-:Y:S06]  /*10660*/  BRA `(.L_x_342) ;  /* 0x00000000006c7947 */ /* 0x000fec0003800000 */
.L_x_341:
        /* <DEDUP_REMOVED lines=16> */
.L_x_369:
[----:B------:R-:W-:Y:S01]  /*10770*/  PRMT R19, RZ, 0x7610, R19 ;  /* 0x00007610ff137816 */ /* 0x000fe20000000013 */
[----:B------:R-:W-:Y:S06]  /*10780*/  BRA `(.L_x_342) ;  /* 0x0000000000247947 */ /* 0x000fec0003800000 */
.L_x_366:
[----:B------:R-:W2:Y:S02]  /*10790*/  LDG.E.64 R2, desc[UR36][R2.64] ;  /* 0x0000002402027981 */ /* 0x000ea4000c1e1b00 */
[----:B--2---:R-:W0:Y:S02]  /*107a0*/  I2F.U64 R0, R2 ;  /* 0x0000000200007312 */ /* 0x004e240000301000 */
[----:B0-----:R-:W-:-:S04]  /*107b0*/  F2FP.BF16.F32.PACK_AB R0, RZ, R0 ;  /* 0x00000000ff00723e */ /* 0x001fc800000010ff */
[----:B------:R-:W-:Y:S01]  /*107c0*/  PRMT R19, R0, 0x7610, R19 ;  /* 0x0000761000137816 */ /* 0x000fe20000000013 */
[----:B------:R-:W-:Y:S06]  /*107d0*/  BRA `(.L_x_342) ;  /* 0x0000000000107947 */ /* 0x000fec0003800000 */
.L_x_365:
[----:B------:R-:W2:Y:S02]  /*107e0*/  LDG.E R2, desc[UR36][R2.64] ;  /* 0x0000002402027981 */ /* 0x000ea4000c1e1900 */
[----:B--2---:R-:W-:-:S04]  /*107f0*/  I2FP.F32.U32 R0, R2 ;  /* 0x0000000200007245 */ /* 0x004fc80000201000 */
[----:B------:R-:W-:-:S04]  /*10800*/  F2FP.BF16.F32.PACK_AB R0, RZ, R0 ;  /* 0x00000000ff00723e */ /* 0x000fc800000010ff */
[----:B------:R-:W-:-:S07]  /*10810*/  PRMT R19, R0, 0x7610, R19 ;  /* 0x0000761000137816 */ /* 0x000fce0000000013 */
.L_x_342:
        /* <DEDUP_REMOVED lines=19> */
.L_x_373:
[----:B------:R-:W2:Y:S02]  /*10950*/  LDG.E.U8 R2, desc[UR36][R2.64] ;  /* 0x0000002402027981 */ /* 0x000ea4000c1e1100 */
[----:B--2---:R-:W-:-:S04]  /*10960*/  I2FP.F32.U32 R0, R2 ;  /* 0x0000000200007245 */ /* 0x004fc80000201000 */
[----:B------:R-:W-:Y:S01]  /*10970*/  F2FP.BF16.F32.PACK_AB R0, RZ, R0 ;  /* 0x00000000ff00723e */ /* 0x000fe200000010ff */
[----:B------:R-:W-:Y:S06]  /*10980*/  BRA `(.L_x_375) ;  /* 0x0000000c00907947 */ /* 0x000fec0003800000 */
.L_x_372:
        /* <DEDUP_REMOVED lines=10> */
.L_x_377:
[----:B------:R-:W2:Y:S02]  /*10a30*/  LDG.E R2, desc[UR36][R2.64] ;  /* 0x0000002402027981 */ /* 0x000ea4000c1e1900 */
[----:B--2---:R-:W-:-:S04]  /*10a40*/  I2FP.F32.S32 R0, R2 ;  /* 0x0000000200007245 */ /* 0x004fc80000201400 */
[----:B------:R-:W-:Y:S01]  /*10a50*/  F2FP.BF16.F32.PACK_AB R0, RZ, R0 ;  /* 0x00000000ff00723e */ /* 0x000fe200000010ff */
[----:B------:R-:W-:Y:S06]  /*10a60*/  BRA `(.L_x_375) ;  /* 0x0000000c00587947 */ /* 0x000fec0003800000 */
.L_x_376:
[----:B------:R-:W2:Y:S02]  /*10a70*/  LDG.E.U16 R2, desc[UR36][R2.64] ;  /* 0x0000002402027981 */ /* 0x000ea4000c1e1500 */
[----:B--2---:R-:W0:Y:S02]  /*10a80*/  I2F.S16 R0, R2 ;  /* 0x0000000200007306 */ /* 0x004e240000101400 */
[----:B0-----:R-:W-:Y:S01]  /*10a90*/  F2FP.BF16.F32.PACK_AB R0, RZ, R0 ;  /* 0x00000000ff00723e */ /* 0x001fe200000010ff */
[----:B------:R-:W-:Y:S06]  /*10aa0*/  BRA `(.L_x_375) ;  /* 0x0000000c00487947 */ /* 0x000fec0003800000 */
.L_x_371:
        /* <DEDUP_REMOVED lines=9> */
.L_x_379:
[----:B------:R-:W2:Y:S02]  /*10b40*/  LDG.E.U16 R0, desc[UR36][R2.64] ;  /* 0x0000002402007981 */ /* 0x000ea4000c1e1500 */
[----:B--2---:R-:W-:-:S05]  /*10b50*/  HADD2.F32 R0, -RZ, R0.H0_H0 ;  /* 0x20000000ff007230 */ /* 0x004fca0000004100 */
[----:B------:R-:W-:Y:S01]  /*10b60*/  F2FP.BF16.F32.PACK_AB R0, RZ, R0 ;  /* 0x00000000ff00723e */ /* 0x000fe200000010ff */
[----:B------:R-:W-:Y:S06]  /*10b70*/  BRA `(.L_x_375) ;  /* 0x0000000c00147947 */ /* 0x000fec0003800000 */
.L_x_378:
        /* <DEDUP_REMOVED lines=9> */
.L_x_381:
[----:B------:R-:W2:Y:S02]  /*10c10*/  LDG.E.U16 R2, desc[UR36][R2.64] ;  /* 0x0000002402027981 */ /* 0x000ea4000c1e1500 */
[----:B--2---:R-:W-:-:S05]  /*10c20*/  HADD2.F32 R0, -RZ, R2.H0_H0 ;  /* 0x20000002ff007230 */ /* 0x004fca0000004100 */
[----:B------:R-:W-:Y:S01]  /*10c30*/  F2FP.BF16.F32.PACK_AB R0, RZ, R0 ;  /* 0x00000000ff00723e */ /* 0x000fe200000010ff */
[----:B------:R-:W-:Y:S06]  /*10c40*/  BRA `(.L_x_375) ;  /* 0x0000000800e07947 */ /* 0x000fec0003800000 */
.L_x_380:
        /* <DEDUP_REMOVED lines=8> */
.L_x_370:
        /* <DEDUP_REMOVED lines=13> */
.L_x_384:
        /* <DEDUP_REMOVED lines=8> */
.L_x_383:
        /* <DEDUP_REMOVED lines=28> */
.L_x_386:
        /* <DEDUP_REMOVED lines=15> */
.L_x_385:
[----:B------:R0:W5:Y:S01]  /*110d0*/  LDG.E.U16 R0, desc[UR36][R2.64] ;  /* 0x0000002402007981 */ /* 0x000162000c1e1500 */
[----:B------:R-:W-:Y:S05]  /*110e0*/  BRA `(.L_x_375) ;  /* 0x0000000400b87947 */ /* 0x000fea0003800000 */
.L_x_382:
        /* <DEDUP_REMOVED lines=12> */
.L_x_389:
        /* <DEDUP_REMOVED lines=21> */
.L_x_393:
[----:B------:R-:W-:Y:S05]  /*11300*/  BSYNC B1 ;  /* 0x0000000000017941 */ /* 0x000fea0003800000 */
.L_x_392:
[----:B------:R-:W-:Y:S01]  /*11310*/  LEA R3, R0, 0x3b800000, 0x17 ;  /* 0x3b80000000037811 */ /* 0x000fe200078eb8ff */
[----:B------:R-:W-:-:S05]  /*11320*/  IMAD.SHL.U32 R0, R2, 0x100000, RZ ;  /* 0x0010000002007824 */ /* 0x000fca00078e00ff */
[----:B------:R-:W-:-:S07]  /*11330*/  LOP3.LUT R0, R3, R0, R4, 0xfe, !PT ;  /* 0x0000000003007212 */ /* 0x000fce00078efe04 */
.L_x_391:
[----:B------:R-:W-:Y:S05]  /*11340*/  BSYNC B0 ;  /* 0x0000000000007941 */ /* 0x000fea0003800000 */
.L_x_390:
[----:B------:R-:W-:Y:S01]  /*11350*/  F2FP.BF16.F32.PACK_AB R0, RZ, R0 ;  /* 0x00000000ff00723e */ /* 0x000fe200000010ff */
[----:B------:R-:W-:Y:S06]  /*11360*/  BRA `(.L_x_375) ;  /* 0x0000000400187947 */ /* 0x000fec0003800000 */
.L_x_388:
        /* <DEDUP_REMOVED lines=21> */
.L_x_397:
[----:B------:R-:W-:Y:S05]  /*114c0*/  BSYNC B1 ;  /* 0x0000000000017941 */ /* 0x000fea0003800000 */
.L_x_396:
[----:B------:R-:W-:Y:S01]  /*114d0*/  LEA R3, R0, 0x37800000, 0x17 ;  /* 0x3780000000037811 */ /* 0x000fe200078eb8ff */
[----:B------:R-:W-:-:S05]  /*114e0*/  IMAD.SHL.U32 R0, R2, 0x200000, RZ ;  /* 0x0020000002007824 */ /* 0x000fca00078e00ff */
[----:B------:R-:W-:-:S07]  /*114f0*/  LOP3.LUT R0, R3, R0, R4, 0xfe, !PT ;  /* 0x0000000003007212 */ /* 0x000fce00078efe04 */
.L_x_395:
[----:B------:R-:W-:Y:S05]  /*11500*/  BSYNC B0 ;  /* 0x0000000000007941 */ /* 0x000fea0003800000 */
.L_x_394:
[----:B------:R-:W-:Y:S01]  /*11510*/  F2FP.BF16.F32.PACK_AB R0, RZ, R0 ;  /* 0x00000000ff00723e */ /* 0x000fe200000010ff */
[----:B------:R-:W-:Y:S06]  /*11520*/  BRA `(.L_x_375) ;  /* 0x0000000000a87947 */ /* 0x000fec0003800000 */
.L_x_387:
        /* <DEDUP_REMOVED lines=14> */
.L_x_401:
[----:B------:R-:W-:Y:S05]  /*11610*/  BSYNC B0 ;  /* 0x0000000000007941 */ /* 0x000fea0003800000 */
.L_x_400:
[----:B------:R-:W-:Y:S01]  /*11620*/  F2FP.BF16.F32.PACK_AB R0, RZ, R0 ;  /* 0x00000000ff00723e */ /* 0x000fe200000010ff */
[----:B------:R-:W-:Y:S06]  /*11630*/  BRA `(.L_x_375) ;  /* 0x0000000000647947 */ /* 0x000fec0003800000 */
.L_x_374:
        /* <DEDUP_REMOVED lines=16> */
.L_x_402:
[----:B------:R-:W-:Y:S01]  /*11740*/  PRMT R0, RZ, 0x7610, R0 ;  /* 0x00007610ff007816 */ /* 0x000fe20000000000 */
[----:B------:R-:W-:Y:S06]  /*11750*/  BRA `(.L_x_375) ;  /* 0x00000000001c7947 */ /* 0x000fec0003800000 */
.L_x_399:
[----:B------:R-:W2:Y:S02]  /*11760*/  LDG.E.64 R2, desc[UR36][R2.64] ;  /* 0x0000002402027981 */ /* 0x000ea4000c1e1b00 */
[----:B--2---:R-:W0:Y:S02]  /*11770*/  I2F.U64 R0, R2 ;  /* 0x0000000200007312 */ /* 0x004e240000301000 */
[----:B0-----:R-:W-:Y:S01]  /*11780*/  F2FP.BF16.F32.PACK_AB R0, RZ, R0 ;  /* 0x00000000ff00723e */ /* 0x001fe200000010ff */
[----:B------:R-:W-:Y:S06]  /*11790*/  BRA `(.L_x_375) ;  /* 0x00000000000c7947 */ /* 0x000fec0003800000 */
.L_x_398:
[----:B------:R-:W2:Y:S02]  /*117a0*/  LDG.E R2, desc[UR36][R2.64] ;  /* 0x0000002402027981 */ /* 0x000ea4000c1e1900 */
[----:B--2---:R-:W-:-:S04]  /*117b0*/  I2FP.F32.U32 R0, R2 ;  /* 0x0000000200007245 */ /* 0x004fc80000201000 */
[----:B------:R-:W-:-:S07]  /*117c0*/  F2FP.BF16.F32.PACK_AB R0, RZ, R0 ;  /* 0x00000000ff00723e */ /* 0x000fce00000010ff */
.L_x_375:
        /* <DEDUP_REMOVED lines=29> */
.L_x_408:
[----:B------:R-:W-:Y:S01]  /*119a0*/  FSETP.GEU.FTZ.AND P0, PT, R3, -R7, PT ;  /* 0x800000070300720b */ /* 0x000fe20003f1e000 */
[----:B------:R-:W-:-:S12]  /*119b0*/  FADD.FTZ R5, R5, -1 ;  /* 0xbf80000005057421 */ /* 0x000fd80000010000 */
[----:B------:R-:W-:-:S07]  /*119c0*/  @!P0 FADD.FTZ R5, R5, -1 ;  /* 0xbf80000005058421 */ /* 0x000fce0000010000 */
.L_x_407:
[----:B------:R-:W-:Y:S05]  /*119d0*/  BSYNC B1 ;  /* 0x0000000000017941 */ /* 0x000fea0003800000 */
.L_x_406:
[----:B------:R-:W-:Y:S01]  /*119e0*/  FFMA.FTZ R0, -R7, R5, R0 ;  /* 0x0000000507007223 */ /* 0x000fe20000010100 */
[----:B------:R-:W-:Y:S06]  /*119f0*/  BRA `(.L_x_404) ;  /* 0x00000000007c7947 */ /* 0x000fec0003800000 */
.L_x_405:
        /* <DEDUP_REMOVED lines=15> */
.L_x_411:
        /* <DEDUP_REMOVED lines=13> */
.L_x_410:
[----:B------:R-:W-:Y:S05]  /*11bc0*/  BSYNC B1 ;  /* 0x0000000000017941 */ /* 0x000fea0003800000 */
.L_x_409:
[----:B------:R-:W-:-:S04]  /*11bd0*/  FMUL.FTZ R3, R2, 1.1920928955078125e-07 ;  /* 0x3400000002037820 */ /* 0x000fc80000410000 */
[----:B------:R-:W-:-:S07]  /*11be0*/  FMUL.FTZ R0, R6, R3 ;  /* 0x0000000306007220 */ /* 0x000fce0000410000 */
.L_x_404:
[----:B------:R-:W-:Y:S05]  /*11bf0*/  BSYNC B0 ;  /* 0x0000000000007941 */ /* 0x000fea0003800000 */
.L_x_403:
        /* <DEDUP_REMOVED lines=19> */
[----:B0-----:R-:W-:Y:S01]  /*11d30*/  STG.E.U8 desc[UR36][R16.64], R3 ;  /* 0x0000000310007986 */ /* 0x001fe2000c101124 */
[----:B------:R-:W-:Y:S05]  /*11d40*/  EXIT ;  /* 0x000000000000794d */ /* 0x000fea0003800000 */
.L_x_415:
[----:B------:R-:W-:-:S06]  /*11d50*/  IMAD.U32 R3, R19, 0x10000, RZ ;  /* 0x0001000013037824 */ /* 0x000fcc00078e00ff */
[----:B------:R-:W0:Y:S02]  /*11d60*/  F2I.S64.TRUNC R2, R3 ;  /* 0x0000000300027311 */ /* 0x000e24000020d900 */
[----:B0-----:R-:W-:Y:S01]  /*11d70*/  STG.E.U8 desc[UR36][R16.64], R2 ;  /* 0x0000000210007986 */ /* 0x001fe2000c101124 */
[----:B------:R-:W-:Y:S05]  /*11d80*/  EXIT ;  /* 0x000000000000794d */ /* 0x000fea0003800000 */
.L_x_414:
        /* <DEDUP_REMOVED lines=8> */
[----:B0-----:R-:W-:Y:S01]  /*11e10*/  STG.E.64 desc[UR36][R16.64], R2 ;  /* 0x0000000210007986 */ /* 0x001fe2000c101b24 */
[----:B------:R-:W-:Y:S05]  /*11e20*/  EXIT ;  /* 0x000000000000794d */ /* 0x000fea0003800000 */
.L_x_418:
[----:B------:R-:W-:-:S06]  /*11e30*/  IMAD.U32 R19, R19, 0x10000, RZ ;  /* 0x0001000013137824 */ /* 0x000fcc00078e00ff */
[----:B------:R-:W0:Y:S02]  /*11e40*/  F2I.FTZ.TRUNC.NTZ R19, R19 ;  /* 0x0000001300137305 */ /* 0x000e24000021f100 */
[----:B0-----:R-:W-:Y:S01]  /*11e50*/  STG.E desc[UR36][R16.64], R19 ;  /* 0x0000001310007986 */ /* 0x001fe2000c101924 */
[----:B------:R-:W-:Y:S05]  /*11e60*/  EXIT ;  /* 0x000000000000794d */ /* 0x000fea0003800000 */
.L_x_417:
[----:B------:R-:W-:-:S06]  /*11e70*/  IMAD.U32 R19, R19, 0x10000, RZ ;  /* 0x0001000013137824 */ /* 0x000fcc00078e00ff */
[----:B------:R-:W0:Y:S02]  /*11e80*/  F2I.FTZ.TRUNC.NTZ R19, R19 ;  /* 0x0000001300137305 */ /* 0x000e24000021f100 */
[----:B0-----:R-:W-:Y:S01]  /*11e90*/  STG.E.U16 desc[UR36][R16.64], R19 ;  /* 0x0000001310007986 */ /* 0x001fe2000c101524 */
[----:B------:R-:W-:Y:S05]  /*11ea0*/  EXIT ;  /* 0x000000000000794d */ /* 0x000fea0003800000 */
.L_x_413:
[----:B------:R-:W-:-:S13]  /*11eb0*/  ISETP.GT.AND P0, PT, R0, 0x6, PT ;  /* 0x000000060000780c */ /* 0x000fda0003f04270 */
[----:B------:R-:W-:Y:S05]  /*11ec0*/  @P0 BRA `(.L_x_419) ;  /* 0x00000000002c0947 */ /* 0x000fea0003800000 */
[----:B------:R-:W-:-:S13]  /*11ed0*/  ISETP.NE.AND P0, PT, R0, 0x5, PT ;  /* 0x000000050000780c */ /* 0x000fda0003f05270 */
[----:B------:R-:W-:Y:S05]  /*11ee0*/  @!P0 BRA `(.L_x_420) ;  /* 0x0000000000148947 */ /* 0x000fea0003800000 */
[----:B------:R-:W-:-:S13]  /*11ef0*/  ISETP.NE.AND P0, PT, R0, 0x6, PT ;  /* 0x000000060000780c */ /* 0x000fda0003f05270 */
[----:B------:R-:W-:Y:S05]  /*11f00*/  @P0 BRA `(.L_x_416) ;  /* 0x0000000800c40947 */ /* 0x000fea0003800000 */
[----:B------:R-:W-:-:S05]  /*11f10*/  IMAD.U32 R19, R19, 0x10000, RZ ;  /* 0x0001000013137824 */ /* 0x000fca00078e00ff */
[----:B------:R-:W-:Y:S01]  /*11f20*/  STG.E desc[UR36][R16.64], R19 ;  /* 0x0000001310007986 */ /* 0x000fe2000c101924 */
[----:B------:R-:W-:Y:S05]  /*11f30*/  EXIT ;  /* 0x000000000000794d */ /* 0x000fea0003800000 */
.L_x_420:
[----:B------:R-:W-:-:S05]  /*11f40*/  IMAD.U32 R0, R19, 0x10000, RZ ;  /* 0x0001000013007824 */ /* 0x000fca00078e00ff */
[----:B------:R-:W-:-:S05]  /*11f50*/  F2FP.F16.F32.PACK_AB R0, RZ, R0 ;  /* 0x00000000ff00723e */ /* 0x000fca00000000ff */
[----:B------:R-:W-:Y:S01]  /*11f60*/  STG.E.U16 desc[UR36][R16.64], R0 ;  /* 0x0000000010007986 */ /* 0x000fe2000c101524 */
[----:B------:R-:W-:Y:S05]  /*11f70*/  EXIT ;  /* 0x000000000000794d */ /* 0x000fea0003800000 */
.L_x_419:
        /* <DEDUP_REMOVED lines=8> */
[----:B------:R-:W-:Y:S01]  /*12000*/  STG.E.64 desc[UR36][R16.64], R2 ;  /* 0x0000000210007986 */ /* 0x000fe2000c101b24 */
[----:B------:R-:W-:Y:S05]  /*12010*/  EXIT ;  /* 0x000000000000794d */ /* 0x000fea0003800000 */
.L_x_422:
[----:B------:R-:W-:-:S05]  /*12020*/  IMAD.U32 R19, R19, 0x10000, RZ ;  /* 0x0001000013137824 */ /* 0x000fca00078e00ff */
[----:B------:R-:W-:-:S04]  /*12030*/  F2FP.F16.F32.PACK_AB R3, RZ, R19 ;  /* 0x00000013ff03723e */ /* 0x000fc800000000ff */
[----:B------:R-:W-:-:S05]  /*12040*/  PRMT R3, R3, 0x5410, RZ ;  /* 0x0000541003037816 */ /* 0x000fca00000000ff */
[----:B------:R-:W-:Y:S01]  /*12050*/  STG.E desc[UR36][R16.64], R3 ;  /* 0x0000000310007986 */ /* 0x000fe2000c101924 */
[----:B------:R-:W-:Y:S05]  /*12060*/  EXIT ;  /* 0x000000000000794d */ /* 0x000fea0003800000 */
.L_x_421:
[----:B------:R-:W-:-:S04]  /*12070*/  IMAD.U32 R2, R19, 0x10000, RZ ;  /* 0x0001000013027824 */ /* 0x000fc800078e00ff */
[----:B------:R-:W-:-:S06]  /*12080*/  FMUL.FTZ R2, R2, 1 ;  /* 0x3f80000002027820 */ /* 0x000fcc0000410000 */
[----:B------:R-:W0:Y:S02]  /*12090*/  F2F.F64.F32 R2, R2 ;  /* 0x0000000200027310 */ /* 0x000e240000201800 */
[----:B0-----:R-:W-:Y:S01]  /*120a0*/  STG.E.64 desc[UR36][R16.64], R2 ;  /* 0x0000000210007986 */ /* 0x001fe2000c101b24 */
[----:B------:R-:W-:Y:S05]  /*120b0*/  EXIT ;  /* 0x000000000000794d */ /* 0x000fea0003800000 */
.L_x_412:
        /* <DEDUP_REMOVED lines=11> */
[----:B------:R-:W-:Y:S01]  /*12170*/  STG.E.U8 desc[UR36][R16.64], R3 ;  /* 0x0000000310007986 */ /* 0x000fe2000c101124 */
[----:B------:R-:W-:Y:S05]  /*12180*/  EXIT ;  /* 0x000000000000794d */ /* 0x000fea0003800000 */
.L_x_425:
[----:B------:R-:W-:Y:S01]  /*12190*/  IMAD.U32 R19, R19, 0x10000, RZ ;  /* 0x0001000013137824 */ /* 0x000fe200078e00ff */
[----:B------:R-:W-:-:S03]  /*121a0*/  CS2R R6, SRZ ;  /* 0x0000000000067805 */ /* 0x000fc6000001ff00 */
[----:B------:R-:W-:-:S06]  /*121b0*/  FMUL.FTZ R4, R19, 1 ;  /* 0x3f80000013047820 */ /* 0x000fcc0000410000 */
[----:B------:R-:W0:Y:S02]  /*121c0*/  F2F.F64.F32 R4, R4 ;  /* 0x0000000400047310 */ /* 0x000e240000201800 */
[----:B0-----:R-:W-:Y:S01]  /*121d0*/  STG.E.128 desc[UR36][R16.64], R4 ;  /* 0x0000000410007986 */ /* 0x001fe2000c101d24 */
[----:B------:R-:W-:Y:S05]  /*121e0*/  EXIT ;  /* 0x000000000000794d */ /* 0x000fea0003800000 */
.L_x_424:
        /* <DEDUP_REMOVED lines=21> */
.L_x_429:
[----:B------:R-:W-:Y:S05]  /*12340*/  BSYNC B0 ;  /* 0x0000000000007941 */ /* 0x000fea0003800000 */
.L_x_428:
[----:B------:R-:W-:-:S05]  /*12350*/  LOP3.LUT R3, R0, R3, RZ, 0xfc, !PT ;  /* 0x0000000300037212 */ /* 0x000fca00078efcff */
[----:B------:R-:W-:Y:S01]  /*12360*/  STG.E.U8 desc[UR36][R16.64], R3 ;  /* 0x0000000310007986 */ /* 0x000fe2000c101124 */
[----:B------:R-:W-:Y:S05]  /*12370*/  EXIT ;  /* 0x000000000000794d */ /* 0x000fea0003800000 */
.L_x_427:
        /* <DEDUP_REMOVED lines=13> */
.L_x_431:
[----:B------:R-:W-:Y:S01]  /*12450*/  IMAD.MOV.U32 R0, RZ, RZ, 0x7f ;  /* 0x0000007fff007424 */ /* 0x000fe200078e00ff */
[----:B------:R-:W-:-:S04]  /*12460*/  ISETP.GT.U32.AND P0, PT, R2, 0x7f800000, PT ;  /* 0x7f8000000200780c */ /* 0x000fc80003f04070 */
[----:B------:R-:W-:-:S09]  /*12470*/  SEL R0, R0, 0x7c, P0 ;  /* 0x0000007c00007807 */ /* 0x000fd20000000000 */
.L_x_432:
[----:B------:R-:W-:Y:S05]  /*12480*/  BSYNC B0 ;  /* 0x0000000000007941 */ /* 0x000fea0003800000 */
.L_x_430:
[----:B------:R-:W-:-:S04]  /*12490*/  LOP3.LUT R2, R19, 0x80000000, RZ, 0xc0, !PT ;  /* 0x8000000013027812 */ /* 0x000fc800078ec0ff */
[----:B------:R-:W-:-:S04]  /*124a0*/  SHF.R.U32.HI R3, RZ, 0x18, R2 ;  /* 0x00000018ff037819 */ /* 0x000fc80000011602 */
[----:B------:R-:W-:-:S05]  /*124b0*/  LOP3.LUT R3, R0, R3, RZ, 0xfc, !PT ;  /* 0x0000000300037212 */ /* 0x000fca00078efcff */
[----:B------:R-:W-:Y:S01]  /*124c0*/  STG.E.U8 desc[UR36][R16.64], R3 ;  /* 0x0000000310007986 */ /* 0x000fe2000c101124 */
[----:B------:R-:W-:Y:S05]  /*124d0*/  EXIT ;  /* 0x000000000000794d */ /* 0x000fea0003800000 */
.L_x_426:
[----:B------:R-:W-:Y:S01]  /*124e0*/  STG.E.U16 desc[UR36][R16.64], R19 ;  /* 0x0000001310007986 */ /* 0x000fe2000c101524 */
[----:B------:R-:W-:Y:S05]  /*124f0*/  EXIT ;  /* 0x000000000000794d */ /* 0x000fea0003800000 */
.L_x_423:
        /* <DEDUP_REMOVED lines=10> */
[----:B0-----:R-:W-:Y:S01]  /*125a0*/  STG.E.U16 desc[UR36][R16.64], R3 ;  /* 0x0000000310007986 */ /* 0x001fe2000c101524 */
[----:B------:R-:W-:Y:S05]  /*125b0*/  EXIT ;  /* 0x000000000000794d */ /* 0x000fea0003800000 */
.L_x_435:
        /* <DEDUP_REMOVED lines=17> */
.L_x_438:
[----:B------:R-:W-:-:S04]  /*126d0*/  LOP3.LUT R2, R19, 0x80000000, RZ, 0xc0, !PT ;  /* 0x8000000013027812 */ /* 0x000fc800078ec0ff */
[----:B------:R-:W-:-:S04]  /*126e0*/  SHF.R.U32.HI R3, RZ, 0x18, R2 ;  /* 0x00000018ff037819 */ /* 0x000fc80000011602 */
[----:B------:R-:W-:-:S04]  /*126f0*/  LOP3.LUT R0, R0, R3, RZ, 0xfc, !PT ;  /* 0x0000000300007212 */ /* 0x000fc800078efcff */
[----:B------:R-:W-:-:S07]  /*12700*/  PRMT R8, R0, 0x7610, R8 ;  /* 0x0000761000087816 */ /* 0x000fce0000000008 */
.L_x_437:
[----:B------:R-:W-:Y:S05]  /*12710*/  BSYNC B0 ;  /* 0x0000000000007941 */ /* 0x000fea0003800000 */
.L_x_436:
[----:B------:R-:W-:Y:S01]  /*12720*/  STG.E.U8 desc[UR36][R16.64], R8 ;  /* 0x0000000810007986 */ /* 0x000fe2000c101124 */
[----:B------:R-:W-:Y:S05]  /*12730*/  EXIT ;  /* 0x000000000000794d */ /* 0x000fea0003800000 */
.L_x_434:
        /* <DEDUP_REMOVED lines=17> */
.L_x_441:
[----:B------:R-:W-:-:S04]  /*12850*/  LOP3.LUT R2, R19, 0x80000000, RZ, 0xc0, !PT ;  /* 0x8000000013027812 */ /* 0x000fc800078ec0ff */
[----:B------:R-:W-:-:S04]  /*12860*/  SHF.R.U32.HI R3, RZ, 0x18, R2 ;  /* 0x00000018ff037819 */ /* 0x000fc80000011602 */
[----:B------:R-:W-:-:S04]  /*12870*/  LOP3.LUT R0, R0, R3, RZ, 0xfc, !PT ;  /* 0x0000000300007212 */ /* 0x000fc800078efcff */
[----:B------:R-:W-:-:S07]  /*12880*/  PRMT R8, R0, 0x7610, R8 ;  /* 0x0000761000087816 */ /* 0x000fce0000000008 */
.L_x_440:
[----:B------:R-:W-:Y:S05]  /*12890*/  BSYNC B0 ;  /* 0x0000000000007941 */ /* 0x000fea0003800000 */
.L_x_439:
[----:B------:R-:W-:Y:S01]  /*128a0*/  STG.E.U8 desc[UR36][R16.64], R8 ;  /* 0x0000000810007986 */ /* 0x000fe2000c101124 */
[----:B------:R-:W-:Y:S05]  /*128b0*/  EXIT ;  /* 0x000000000000794d */ /* 0x000fea0003800000 */
.L_x_433:
        /* <DEDUP_REMOVED lines=20> */
[----:B------:R-:W-:Y:S01]  /*12a00*/  STG.E.U8 desc[UR36][R16.64], R3 ;  /* 0x0000000310007986 */ /* 0x000fe2000c101124 */
[----:B------:R-:W-:Y:S05]  /*12a10*/  EXIT ;  /* 0x000000000000794d */ /* 0x000fea0003800000 */
.L_x_416:
[----:B------:R-:W-:Y:S01]  /*12a20*/  MOV R0, 0x0 ;  /* 0x0000000000007802 */ /* 0x000fe20000000f00 */
[----:B------:R-:W-:Y:S01]  /*12a30*/  ULDC.64 UR4, c[0x4][0x178] ;  /* 0x01005e0000047ab9 */ /* 0x000fe20000000a00 */
[----:B------:R-:W-:Y:S01]  /*12a40*/  ULDC.64 UR6, c[0x4][0x90] ;  /* 0x0100240000067ab9 */ /* 0x000fe20000000a00 */
[----:B------:R-:W-:Y:S01]  /*12a50*/  IMAD.U32 R4, RZ, RZ, UR4 ;  /* 0x00000004ff047e24 */ /* 0x000fe2000f8e00ff */
[----:B------:R0:W1:Y:S01]  /*12a60*/  LDC.64 R2, c[0x4][R0] ;  /* 0x0100000000027b82 */ /* 0x0000620000000a00 */
[----:B------:R-:W-:Y:S01]  /*12a70*/  IMAD.U32 R5, RZ, RZ, UR5 ;  /* 0x00000005ff057e24 */ /* 0x000fe2000f8e00ff */
[----:B------:R-:W-:Y:S01]  /*12a80*/  ULDC.64 UR4, c[0x4][0x180] ;  /* 0x0100600000047ab9 */ /* 0x000fe20000000a00 */
[----:B------:R-:W-:Y:S02]  /*12a90*/  IMAD.U32 R10, RZ, RZ, UR6 ;  /* 0x00000006ff0a7e24 */ /* 0x000fe4000f8e00ff */
[----:B------:R-:W-:Y:S02]  /*12aa0*/  IMAD.U32 R6, RZ, RZ, UR4 ;  /* 0x00000004ff067e24 */ /* 0x000fe4000f8e00ff */
[----:B------:R-:W-:-:S02]  /*12ab0*/  IMAD.U32 R7, RZ, RZ, UR5 ;  /* 0x00000005ff077e24 */ /* 0x000fc4000f8e00ff */
[----:B------:R-:W-:Y:S02]  /*12ac0*/  IMAD.U32 R11, RZ, RZ, UR7 ;  /* 0x00000007ff0b7e24 */ /* 0x000fe4000f8e00ff */
[----:B------:R-:W-:Y:S02]  /*12ad0*/  IMAD.MOV.U32 R8, RZ, RZ, 0x65 ;  /* 0x00000065ff087424 */ /* 0x000fe400078e00ff */
[----:B------:R-:W-:Y:S02]  /*12ae0*/  IMAD.MOV.U32 R12, RZ, RZ, 0x1 ;  /* 0x00000001ff0c7424 */ /* 0x000fe400078e00ff */
[----:B0-----:R-:W-:-:S07]  /*12af0*/  IMAD.MOV.U32 R13, RZ, RZ, RZ ;  /* 0x000000ffff0d7224 */ /* 0x001fce00078e00ff */
[----:B------:R-:W-:-:S07]  /*12b00*/  LEPC R20, `(.L_x_444) ;  /* 0x000000001014794e */ /* 0x000fce0000000000 */
[----:B-1----:R-:W-:Y:S05]  /*12b10*/  CALL.ABS.NOINC R2 ;  /* 0x0000000002007343 */ /* 0x002fea0003c00000 */
.L_x_444:
[----:B------:R-:W-:Y:S05]  /*12b20*/  EXIT ;  /* 0x000000000000794d */ /* 0x000fea0003800000 */
.L_x_443:
[----:B------:R-:W-:-:S06]  /*12b30*/  IMAD.U32 R2, R19, 0x10000, RZ ;  /* 0x0001000013027824 */ /* 0x000fcc00078e00ff */
[----:B------:R-:W0:Y:S02]  /*12b40*/  F2I.U64.TRUNC R2, R2 ;  /* 0x0000000200027311 */ /* 0x000e24000020d800 */
[----:B0-----:R-:W-:Y:S01]  /*12b50*/  STG.E.64 desc[UR36][R16.64], R2 ;  /* 0x0000000210007986 */ /* 0x001fe2000c101b24 */
[----:B------:R-:W-:Y:S05]  /*12b60*/  EXIT ;  /* 0x000000000000794d */ /* 0x000fea0003800000 */
.L_x_442:
[----:B------:R-:W-:-:S06]  /*12b70*/  IMAD.U32 R19, R19, 0x10000, RZ ;  /* 0x0001000013137824 */ /* 0x000fcc00078e00ff */
[----:B------:R-:W0:Y:S02]  /*12b80*/  F2I.FTZ.U32.TRUNC.NTZ R19, R19 ;  /* 0x0000001300137305 */ /* 0x000e24000021f000 */
[----:B0-----:R-:W-:Y:S01]  /*12b90*/  STG.E desc[UR36][R16.64], R19 ;  /* 0x0000001310007986 */ /* 0x001fe2000c101924 */
[----:B------:R-:W-:Y:S05]  /*12ba0*/  EXIT ;  /* 0x000000000000794d */ /* 0x000fea0003800000 */
.L_x_445:
[----:B------:R-:W-:-:S00]  /*12bb0*/  BRA `(.L_x_445) ;  /* 0xfffffffc00fc7947 */ /* 0x000fc0000383ffff */
[----:B------:R-:W-:-:S00]  /*12bc0*/  NOP ;  /* 0x0000000000007918 */ /* 0x000fc00000000000 */
        /* <DEDUP_REMOVED lines=11> */
.L_x_57297:


//--------------------- .text._ZN2at6native27unrolled_elementwise_kernelINS0_13BinaryFunctorIN3c108BFloat16ES4_S4_ZZZNS0_16fmod_kernel_cudaERNS_18TensorIteratorBaseEENKUlvE0_clEvENKUlvE2_clEvEUlS4_S4_E_EESt5arrayIPcLm3EELi4E23TrivialOffsetCalculatorILi2EjESE_ILi1EjENS0_6memory12LoadWithCastILi2EEENSH_13StoreWithCastILi1EEEEEviT_T0_T2_T3_T4_T5_ --------------------------
	.section	.text._ZN2at6native27unrolled_elementwise_kernelINS0_13BinaryFunctorIN3c108BFloat16ES4_S4_ZZZNS0_16fmod_kernel_cudaERNS_18TensorIteratorBaseEENKUlvE0_clEvENKUlvE2_clEvEUlS4_S4_E_EESt5arrayIPcLm3EELi4E23TrivialOffsetCalculatorILi2EjESE_ILi1EjENS0_6memory12LoadWithCastILi2EEENSH_13StoreWithCastILi1EEEEEviT_T0_T2_T3_T4_T5_,"ax",@progbits
	.align	128
        .global         _ZN2at6native27unrolled_elementwise_kernelINS0_13BinaryFunctorIN3c108BFloat16ES4_S4_ZZZNS0_16fmod_kernel_cudaERNS_18TensorIteratorBaseEENKUlvE0_clEvENKUlvE2_clEvEUlS4_S4_E_EESt5arrayIPcLm3EELi4E23TrivialOffsetCalculatorILi2EjESE_ILi1EjENS0_6memory12LoadWithCastILi2EEENSH_13StoreWithCastILi1EEEEEviT_T0_T2_T3_T4_T5_
        .type           _ZN2at6native27unrolled_elementwise_kernelINS0_13BinaryFunctorIN3c108BFloat16ES4_S4_ZZZNS0_16fmod_kernel_cudaERNS_18TensorIteratorBaseEENKUlvE0_clEvENKUlvE2_clEvEUlS4_S4_E_EESt5arrayIPcLm3EELi4E23TrivialOffsetCalculatorILi2EjESE_ILi1EjENS0_6memory12LoadWithCastILi2EEENSH_13StoreWithCastILi1EEEEEviT_T0_T2_T3_T4_T5_,@function
        .size           _ZN2at6native27unrolled_elementwise_kernelINS0_13BinaryFunctorIN3c108BFloat16ES4_S4_ZZZNS0_16fmod_kernel_cudaERNS_18TensorIteratorBaseEENKUlvE0_clEvENKUlvE2_clEvEUlS4_S4_E_EESt5arrayIPcLm3EELi4E23TrivialOffsetCalculatorILi2EjESE_ILi1EjENS0_6memory12LoadWithCastILi2EEENSH_13StoreWithCastILi1EEEEEviT_T0_T2_T3_T4_T5_,(.L_x_57298 - _ZN2at6native27unrolled_elementwise_kernelINS0_13BinaryFunctorIN3c108BFloat16ES4_S4_ZZZNS0_16fmod_kernel_cudaERNS_18TensorIteratorBaseEENKUlvE0_clEvENKUlvE2_clEvEUlS4_S4_E_EESt5arrayIPcLm3EELi4E23TrivialOffsetCalculatorILi2EjESE_ILi1EjENS0_6memory12LoadWithCastILi2EEENSH_13StoreWithCastILi1EEEEEviT_T0_T2_T3_T4_T5_)
        .other          _ZN2at6native27unrolled_elementwise_kernelINS0_13BinaryFunctorIN3c108BFloat16ES4_S4_ZZZNS0_16fmod_kernel_cudaERNS_18TensorIteratorBaseEENKUlvE0_clEvENKUlvE2_clEvEUlS4_S4_E_EESt5arrayIPcLm3EELi4E23TrivialOffsetCalculatorILi2EjESE_ILi1EjENS0_6memory12LoadWithCastILi2EEENSH_13StoreWithCastILi1EEEEEviT_T0_T2_T3_T4_T5_,@"STO_CUDA_ENTRY STV_DEFAULT"
_ZN2at6native27unrolled_elementwise_kernelINS0_13BinaryFunctorIN3c108BFloat16ES4_S4_ZZZNS0_16fmod_kernel_cudaERNS_18TensorIteratorBaseEENKUlvE0_clEvENKUlvE2_clEvEUlS4_S4_E_EESt5arrayIPcLm3EELi4E23TrivialOffsetCalculatorILi2EjESE_ILi1EjENS0_6memory12LoadWithCastILi2EEENSH_13StoreWithCastILi1EEEEEviT_T0_T2_T3_T4_T5_:
.text._ZN2at6native27unrolled_elementwise_kernelINS0_13BinaryFunctorIN3c108BFloat16ES4_S4_ZZZNS0_16fmod_kernel_cudaERNS_18TensorIteratorBaseEENKUlvE0_clEvENKUlvE2_clEvEUlS4_S4_E_EESt5arrayIPcLm3EELi4E23TrivialOffsetCalculatorILi2EjESE_ILi1EjENS0_6memory12LoadWithCastILi2EEENSH_13StoreWithCastILi1EEEEEviT_T0_T2_T3_T4_T5_:
[----:B------:R-:W0:Y:S01]  /*0000*/  LDC R1, c[0x0][0x28] ;  /* 0x00000a00ff017b82 */ /* 0x000e220000000800 */
[----:B------:R-:W1:Y:S07]  /*0010*/  S2R R2, SR_CTAID.X ;  /* 0x0000000000027919 */ /* 0x000e6e0000002500 */
[----:B------:R-:W1:Y:S01]  /*0020*/  LDC R3, c[0x0][0x210] ;  /* 0x00008400ff037b82 */ /* 0x000e620000000800 */
[----:B------:R-:W-:Y:S01]  /*0030*/  ULDC.64 UR36, c[0x0][0x208] ;  /* 0x0000820000247ab9 */ /* 0x000fe20000000a00 */
[----:B------:R-:W-:Y:S01]  /*0040*/  BSSY B6, `(.L_x_446) ;  /* 0x0000224000067945 */ /* 0x000fe20003800000 */
[----:B------:R-:W2:Y:S01]  /*0050*/  S2R R27, SR_TID.X ;  /* 0x00000000001b7919 */ /* 0x000ea20000002100 */
[----:B------:R-:W-:-:S02]  /*0060*/  PRMT R22, RZ, 0x7610, R22 ;  /* 0x00007610ff167816 */ /* 0x000fc40000000016 */
[----:B------:R-:W-:Y:S02]  /*0070*/  PRMT R23, RZ, 0x7610, R23 ;  /* 0x00007610ff177816 */ /* 0x000fe40000000017 */
[----:B------:R-:W3:Y:S01]  /*0080*/  LDC.U8 R25, c[0x0][0x234] ;  /* 0x00008d00ff197b82 */ /* 0x000ee20000000000 */
[----:B------:R-:W-:-:S07]  /*0090*/  PRMT R26, RZ, 0x7610, R26 ;  /* 0x00007610ff1a7816 */ /* 0x000fce000000001a */
[----:B------:R-:W4:Y:S01]  /*00a0*/  LDC.U8 R17, c[0x0][0x235] ;  /* 0x00008d40ff117b82 */ /* 0x000f220000000000 */
[----:B-1----:R-:W-:-:S05]  /*00b0*/  IMAD R16, R2, -0x200, R3 ;  /* 0xfffffe0002107824 */ /* 0x002fca00078e0203 */
[----:B--2---:R-:W-:-:S13]  /*00c0*/  ISETP.GE.AND P0, PT, R27, R16, PT ;  /* 0x000000101b00720c */ /* 0x004fda0003f06270 */
[----:B0--34-:R-:W-:Y:S05]  /*00d0*/  @P0 BRA `(.L_x_447) ;  /* 0x0000002000680947 */ /* 0x019fea0003800000 */
[----:B------:R-:W0:Y:S01]  /*00e0*/  LDC.64 R4, c[0x0][0x220] ;  /* 0x00008800ff047b82 */ /* 0x000e220000000a00 */
[----:B------:R-:W-:Y:S01]  /*00f0*/  PRMT R0, R25, 0x9910, RZ ;  /* 0x0000991019007816 */ /* 0x000fe200000000ff */
[----:B------:R-:W-:Y:S01]  /*0100*/  IMAD R18, R2, 0x200, R27 ;  /* 0x0000020002127824 */ /* 0x000fe200078e021b */
[----:B------:R-:W-:Y:S02]  /*0110*/  ULDC UR4, c[0x0][0x238] ;  /* 0x00008e0000047ab9 */ /* 0x000fe40000000800 */
[----:B------:R-:W-:Y:S01]  /*0120*/  ISETP.GT.AND P0, PT, R0, 0x9, PT ;  /* 0x000000090000780c */ /* 0x000fe20003f04270 */
[----:B------:R-:W-:-:S05]  /*0130*/  IMAD R3, R18, UR4, RZ ;  /* 0x0000000412037c24 */ /* 0x000fca000f8e02ff */
[----:B0-----:R-:W-:-:S05]  /*0140*/  IADD3 R4, P1, R3, R4, RZ ;  /* 0x0000000403047210 */ /* 0x001fca0007f3e0ff */
[----:B------:R-:W-:Y:S02]  /*0150*/  IMAD.X R5, RZ, RZ, R5, P1 ;  /* 0x000000ffff057224 */ /* 0x000fe400008e0605 */
[----:B------:R-:W-:Y:S06]  /*0160*/  @P0 BRA `(.L_x_448) ;  /* 0x0000000400300947 */ /* 0x000fec0003800000 */
        /* <DEDUP_REMOVED lines=13> */
.L_x_451:
[----:B------:R-:W2:Y:S02]  /*0240*/  LDG.E.U8 R4, desc[UR36][R4.64] ;  /* 0x0000002404047981 */ /* 0x000ea4000c1e1100 */
[----:B--2---:R-:W-:-:S04]  /*0250*/  I2FP.F32.U32 R0, R4 ;  /* 0x0000000400007245 */ /* 0x004fc80000201000 */
[----:B------:R-:W-:-:S04]  /*0260*/  F2FP.BF16.F32.PACK_AB R0, RZ, R0 ;  /* 0x00000000ff00723e */ /* 0x000fc800000010ff */
[----:B------:R-:W-:Y:S01]  /*0270*/  PRMT R23, R0, 0x7610, R23 ;  /* 0x0000761000177816 */ /* 0x000fe20000000017 */
[----:B------:R-:W-:Y:S06]  /*0280*/  BRA `(.L_x_453) ;  /* 0x0000000c00c87947 */ /* 0x000fec0003800000 */
.L_x_450:
        /* <DEDUP_REMOVED lines=11> */
.L_x_455:
[----:B------:R-:W2:Y:S02]  /*0340*/  LDG.E R4, desc[UR36][R4.64] ;  /* 0x0000002404047981 */ /* 0x000ea4000c1e1900 */
[----:B--2---:R-:W-:-:S04]  /*0350*/  I2FP.F32.S32 R0, R4 ;  /* 0x0000000400007245 */ /* 0x004fc80000201400 */
[----:B------:R-:W-:-:S04]  /*0360*/  F2FP.BF16.F32.PACK_AB R0, RZ, R0 ;  /* 0x00000000ff00723e */ /* 0x000fc800000010ff */
[----:B------:R-:W-:Y:S01]  /*0370*/  PRMT R23, R0, 0x7610, R23 ;  /* 0x0000761000177816 */ /* 0x000fe20000000017 */
[----:B------:R-:W-:Y:S06]  /*0380*/  BRA `(.L_x_453) ;  /* 0x0000000c00887947 */ /* 0x000fec0003800000 */
.L_x_454:
[----:B------:R-:W2:Y:S02]  /*0390*/  LDG.E.U16 R4, desc[UR36][R4.64] ;  /* 0x0000002404047981 */ /* 0x000ea4000c1e1500 */
[----:B--2---:R-:W0:Y:S02]  /*03a0*/  I2F.S16 R0, R4 ;  /* 0x0000000400007306 */ /* 0x004e240000101400 */
[----:B0-----:R-:W-:-:S04]  /*03b0*/  F2FP.BF16.F32.PACK_AB R0, RZ, R0 ;  /* 0x00000000ff00723e */ /* 0x001fc800000010ff */
[----:B------:R-:W-:Y:S01]  /*03c0*/  PRMT R23, R0, 0x7610, R23 ;  /* 0x0000761000177816 */ /* 0x000fe20000000017 */
[----:B------:R-:W-:Y:S06]  /*03d0*/  BRA `(.L_x_453) ;  /* 0x0000000c00747947 */ /* 0x000fec0003800000 */
.L_x_449:
        /* <DEDUP_REMOVED lines=9> */
.L_x_457:
[----:B------:R-:W2:Y:S02]  /*0470*/  LDG.E.U16 R0, desc[UR36][R4.64] ;  /* 0x0000002404007981 */ /* 0x000ea4000c1e1500 */
[----:B--2---:R-:W-:-:S05]  /*0480*/  HADD2.F32 R0, -RZ, R0.H0_H0 ;  /* 0x20000000ff007230 */ /* 0x004fca0000004100 */
[----:B------:R-:W-:-:S04]  /*0490*/  F2FP.BF16.F32.PACK_AB R0, RZ, R0 ;  /* 0x00000000ff00723e */ /* 0x000fc800000010ff */
[----:B------:R-:W-:Y:S01]  /*04a0*/  PRMT R23, R0, 0x7610, R23 ;  /* 0x0000761000177816 */ /* 0x000fe20000000017 */
[----:B------:R-:W-:Y:S06]  /*04b0*/  BRA `(.L_x_453) ;  /* 0x0000000c003c7947 */ /* 0x000fec0003800000 */
.L_x_456:
        /* <DEDUP_REMOVED lines=9> */
.L_x_459:
[----:B------:R-:W2:Y:S02]  /*0550*/  LDG.E.U16 R4, desc[UR36][R4.64] ;  /* 0x0000002404047981 */ /* 0x000ea4000c1e1500 */
[----:B--2---:R-:W-:-:S05]  /*0560*/  HADD2.F32 R0, -RZ, R4.H0_H0 ;  /* 0x20000004ff007230 */ /* 0x004fca0000004100 */
[----:B------:R-:W-:-:S04]  /*0570*/  F2FP.BF16.F32.PACK_AB R0, RZ, R0 ;  /* 0x00000000ff00723e */ /* 0x000fc800000010ff */
[----:B------:R-:W-:Y:S01]  /*0580*/  PRMT R23, R0, 0x7610, R23 ;  /* 0x0000761000177816 */ /* 0x000fe20000000017 */
[----:B------:R-:W-:Y:S06]  /*0590*/  BRA `(.L_x_453) ;  /* 0x0000000c00047947 */ /* 0x000fec0003800000 */
.L_x_458:
        /* <DEDUP_REMOVED lines=9> */
.L_x_448:
        /* <DEDUP_REMOVED lines=14> */
.L_x_462:
        /* <DEDUP_REMOVED lines=9> */
.L_x_461:
        /* <DEDUP_REMOVED lines=28> */
.L_x_464:
[----:B------:R-:W2:Y:S02]  /*0960*/  LDG.E.U8 R4, desc[UR36][R4.64] ;  /* 0x0000002404047981 */ /* 0x000ea4000c1e1100 */
[----:B--2---:R-:W-:-:S05]  /*0970*/  IMAD.SHL.U32 R0, R4, 0x2000000, RZ ;  /* 0x0200000004007824 */ /* 0x004fca00078e00ff */
[----:B------:R-:W-:-:S13]  /*0980*/  ISETP.GE.U32.AND P0, PT, R0, 0x8000000, PT ;  /* 0x080000000000780c */ /* 0x000fda0003f06070 */
[C---:B------:R-:W-:Y:S02]  /*0990*/  @!P0 IMAD.SHL.U32 R0, R4.reuse, 0x100, RZ ;  /* 0x0000010004008824 */ /* 0x040fe400078e00ff */
[----:B------:R-:W-:-:S03]  /*09a0*/  @P0 IMAD.SHL.U32 R3, R4, 0x200000, RZ ;  /* 0x0020000004030824 */ /* 0x000fc600078e00ff */
[----:B------:R-:W-:Y:S02]  /*09b0*/  @!P0 LOP3.LUT R0, R0, 0x7f00, RZ, 0xc0, !PT ;  /* 0x00007f0000008812 */ /* 0x000fe400078ec0ff */
[----:B------:R-:W-:Y:S02]  /*09c0*/  @P0 LOP3.LUT R3, R3, 0x70000000, RZ, 0xfc, !PT ;  /* 0x7000000003030812 */ /* 0x000fe400078efcff */
[----:B------:R-:W-:-:S03]  /*09d0*/  @!P0 LOP3.LUT R0, R0, 0x3f000000, RZ, 0xfc, !PT ;  /* 0x3f00000000008812 */ /* 0x000fc600078efcff */
[----:B------:R-:W-:Y:S02]  /*09e0*/  @P0 FMUL.FTZ R3, R3, 1.9259299443872358531e-34 ;  /* 0x0780000003030820 */ /* 0x000fe40000410000 */
[----:B------:R-:W-:Y:S01]  /*09f0*/  @!P0 FADD.FTZ R3, R0, -0.5 ;  /* 0xbf00000000038421 */ /* 0x000fe20000010000 */
[----:B------:R-:W-:-:S05]  /*0a00*/  IMAD.SHL.U32 R0, R4, 0x1000000, RZ ;  /* 0x0100000004007824 */ /* 0x000fca00078e00ff */
[----:B------:R-:W-:-:S04]  /*0a10*/  LOP3.LUT R0, R3, 0x80000000, R0, 0xf8, !PT ;  /* 0x8000000003007812 */ /* 0x000fc800078ef800 */
[----:B------:R-:W-:-:S04]  /*0a20*/  F2FP.BF16.F32.PACK_AB R0, RZ, R0 ;  /* 0x00000000ff00723e */ /* 0x000fc800000010ff */
[----:B------:R-:W-:Y:S01]  /*0a30*/  PRMT R23, R0, 0x7610, R23 ;  /* 0x0000761000177816 */ /* 0x000fe20000000017 */
[----:B------:R-:W-:Y:S06]  /*0a40*/  BRA `(.L_x_453) ;  /* 0x0000000400d87947 */ /* 0x000fec0003800000 */
.L_x_463:
[----:B------:R0:W5:Y:S01]  /*0a50*/  LDG.E.U16 R23, desc[UR36][R4.64] ;  /* 0x0000002404177981 */ /* 0x000162000c1e1500 */
[----:B------:R-:W-:Y:S05]  /*0a60*/  BRA `(.L_x_453) ;  /* 0x0000000400d07947 */ /* 0x000fea0003800000 */
.L_x_460:
        /* <DEDUP_REMOVED lines=13> */
.L_x_467:
        /* <DEDUP_REMOVED lines=21> */
.L_x_471:
[----:B------:R-:W-:Y:S05]  /*0c90*/  BSYNC B1 ;  /* 0x0000000000017941 */ /* 0x000fea0003800000 */
.L_x_470:
[----:B------:R-:W-:Y:S01]  /*0ca0*/  LEA R5, R0, 0x3b800000, 0x17 ;  /* 0x3b80000000057811 */ /* 0x000fe200078eb8ff */
[----:B------:R-:W-:-:S05]  /*0cb0*/  IMAD.SHL.U32 R0, R3, 0x100000, RZ ;  /* 0x0010000003007824 */ /* 0x000fca00078e00ff */
[----:B------:R-:W-:-:S07]  /*0cc0*/  LOP3.LUT R0, R5, R0, R6, 0xfe, !PT ;  /* 0x0000000005007212 */ /* 0x000fce00078efe06 */
.L_x_469:
[----:B------:R-:W-:Y:S05]  /*0cd0*/  BSYNC B0 ;  /* 0x0000000000007941 */ /* 0x000fea0003800000 */
.L_x_468:
[----:B------:R-:W-:-:S04]  /*0ce0*/  F2FP.BF16.F32.PACK_AB R0, RZ, R0 ;  /* 0x00000000ff00723e */ /* 0x000fc800000010ff */
[----:B------:R-:W-:Y:S01]  /*0cf0*/  PRMT R23, R0, 0x7610, R23 ;  /* 0x0000761000177816 */ /* 0x000fe20000000017 */
[----:B------:R-:W-:Y:S06]  /*0d00*/  BRA `(.L_x_453) ;  /* 0x0000000400287947 */ /* 0x000fec0003800000 */
.L_x_466:
        /* <DEDUP_REMOVED lines=21> */
.L_x_475:
[----:B------:R-:W-:Y:S05]  /*0e60*/  BSYNC B1 ;  /* 0x0000000000017941 */ /* 0x000fea0003800000 */
.L_x_474:
[----:B------:R-:W-:Y:S01]  /*0e70*/  LEA R5, R0, 0x37800000, 0x17 ;  /* 0x3780000000057811 */ /* 0x000fe200078eb8ff */
[----:B------:R-:W-:-:S05]  /*0e80*/  IMAD.SHL.U32 R0, R3, 0x200000, RZ ;  /* 0x0020000003007824 */ /* 0x000fca00078e00ff */
[----:B------:R-:W-:-:S07]  /*0e90*/  LOP3.LUT R0, R5, R0, R6, 0xfe, !PT ;  /* 0x0000000005007212 */ /* 0x000fce00078efe06 */
.L_x_473:
[----:B------:R-:W-:Y:S05]  /*0ea0*/  BSYNC B0 ;  /* 0x0000000000007941 */ /* 0x000fea0003800000 */
.L_x_472:
[----:B------:R-:W-:-:S04]  /*0eb0*/  F2FP.BF16.F32.PACK_AB R0, RZ, R0 ;  /* 0x00000000ff00723e */ /* 0x000fc800000010ff */
[----:B------:R-:W-:Y:S01]  /*0ec0*/  PRMT R23, R0, 0x7610, R23 ;  /* 0x0000761000177816 */ /* 0x000fe20000000017 */
[----:B------:R-:W-:Y:S06]  /*0ed0*/  BRA `(.L_x_453) ;  /* 0x0000000000b47947 */ /* 0x000fec0003800000 */
.L_x_465:
        /* <DEDUP_REMOVED lines=14> */
.L_x_479:
[----:B------:R-:W-:Y:S05]  /*0fc0*/  BSYNC B0 ;  /* 0x0000000000007941 */ /* 0x000fea0003800000 */
.L_x_478:
[----:B------:R-:W-:-:S04]  /*0fd0*/  F2FP.BF16.F32.PACK_AB R0, RZ, R0 ;  /* 0x00000000ff00723e */ /* 0x000fc800000010ff */
[----:B------:R-:W-:Y:S01]  /*0fe0*/  PRMT R23, R0, 0x7610, R23 ;  /* 0x0000761000177816 */ /* 0x000fe20000000017 */
[----:B------:R-:W-:Y:S06]  /*0ff0*/  BRA `(.L_x_453) ;  /* 0x00000000006c7947 */ /* 0x000fec0003800000 */
.L_x_452:
        /* <DEDUP_REMOVED lines=16> */
.L_x_480:
[----:B------:R-:W-:Y:S01]  /*1100*/  PRMT R23, RZ, 0x7610, R23 ;  /* 0x00007610ff177816 */ /* 0x000fe20000000017 */
[----:B------:R-:W-:Y:S06]  /*1110*/  BRA `(.L_x_453) ;  /* 0x0000000000247947 */ /* 0x000fec0003800000 */
.L_x_477:
[----:B------:R-:W2:Y:S02]  /*1120*/  LDG.E.64 R4, desc[UR36][R4.64] ;  /* 0x0000002404047981 */ /* 0x000ea4000c1e1b00 */
[----:B--2---:R-:W0:Y:S02]  /*1130*/  I2F.U64 R0, R4 ;  /* 0x0000000400007312 */ /* 0x004e240000301000 */
[----:B0-----:R-:W-:-:S04]  /*1140*/  F2FP.BF16.F32.PACK_AB R0, RZ, R0 ;  /* 0x00000000ff00723e */ /* 0x001fc800000010ff */
[----:B------:R-:W-:Y:S01]  /*1150*/  PRMT R23, R0, 0x7610, R23 ;  /* 0x0000761000177816 */ /* 0x000fe20000000017 */
[----:B------:R-:W-:Y:S06]  /*1160*/  BRA `(.L_x_453) ;  /* 0x0000000000107947 */ /* 0x000fec0003800000 */
.L_x_476:
[----:B------:R-:W2:Y:S02]  /*1170*/  LDG.E R4, desc[UR36][R4.64] ;  /* 0x0000002404047981 */ /* 0x000ea4000c1e1900 */
[----:B--2---:R-:W-:-:S04]  /*1180*/  I2FP.F32.U32 R0, R4 ;  /* 0x0000000400007245 */ /* 0x004fc80000201000 */
[----:B------:R-:W-:-:S04]  /*1190*/  F2FP.BF16.F32.PACK_AB R0, RZ, R0 ;  /* 0x00000000ff00723e */ /* 0x000fc800000010ff */
[----:B------:R-:W-:-:S07]  /*11a0*/  PRMT R23, R0, 0x7610, R23 ;  /* 0x0000761000177816 */ /* 0x000fce0000000017 */
.L_x_453:
[----:B0-----:R-:W0:Y:S01]  /*11b0*/  LDC.64 R4, c[0x0][0x228] ;  /* 0x00008a00ff047b82 */ /* 0x001e220000000a00 */
[----:B------:R-:W-:Y:S01]  /*11c0*/  PRMT R0, R17, 0x9910, RZ ;  /* 0x0000991011007816 */ /* 0x000fe200000000ff */
[----:B------:R-:W-:Y:S02]  /*11d0*/  ULDC UR4, c[0x0][0x23c] ;  /* 0x00008f0000047ab9 */ /* 0x000fe40000000800 */
[----:B------:R-:W-:Y:S01]  /*11e0*/  IMAD R3, R18, UR4, RZ ;  /* 0x0000000412037c24 */ /* 0x000fe2000f8e02ff */
[----:B------:R-:W-:-:S04]  /*11f0*/  ISETP.GT.AND P0, PT, R0, 0x9, PT ;  /* 0x000000090000780c */ /* 0x000fc80003f04270 */
[----:B0-----:R-:W-:-:S05]  /*1200*/  IADD3 R4, P1, R3, R4, RZ ;  /* 0x0000000403047210 */ /* 0x001fca0007f3e0ff */
[----:B------:R-:W-:-:S04]  /*1210*/  IMAD.X R5, RZ, RZ, R5, P1 ;  /* 0x000000ffff057224 */ /* 0x000fc800008e0605 */
        /* <DEDUP_REMOVED lines=14> */
.L_x_484:
[----:B------:R-:W2:Y:S02]  /*1300*/  LDG.E.U8 R4, desc[UR36][R4.64] ;  /* 0x0000002404047981 */ /* 0x000ea4000c1e1100 */
[----:B--2---:R-:W-:-:S04]  /*1310*/  I2FP.F32.U32 R0, R4 ;  /* 0x0000000400007245 */ /* 0x004fc80000201000 */
[----:B------:R-:W-:-:S04]  /*1320*/  F2FP.BF16.F32.PACK_AB R0, RZ, R0 ;  /* 0x00000000ff00723e */ /* 0x000fc800000010ff */
[----:B------:R-:W-:Y:S01]  /*1330*/  PRMT R26, R0, 0x7610, R26 ;  /* 0x00007610001a7816 */ /* 0x000fe2000000001a */
[----:B------:R-:W-:Y:S06]  /*1340*/  BRA `(.L_x_486) ;  /* 0x0000000c00c87947 */ /* 0x000fec0003800000 */
.L_x_483:
        /* <DEDUP_REMOVED lines=11> */
.L_x_488:
[----:B------:R-:W2:Y:S02]  /*1400*/  LDG.E R4, desc[UR36][R4.64] ;  /* 0x0000002404047981 */ /* 0x000ea4000c1e1900 */
[----:B--2---:R-:W-:-:S04]  /*1410*/  I2FP.F32.S32 R0, R4 ;  /* 0x0000000400007245 */ /* 0x004fc80000201400 */
[----:B------:R-:W-:-:S04]  /*1420*/  F2FP.BF16.F32.PACK_AB R0, RZ, R0 ;  /* 0x00000000ff00723e */ /* 0x000fc800000010ff */
[----:B------:R-:W-:Y:S01]  /*1430*/  PRMT R26, R0, 0x7610, R26 ;  /* 0x00007610001a7816 */ /* 0x000fe2000000001a */
[----:B------:R-:W-:Y:S06]  /*1440*/  BRA `(.L_x_486) ;  /* 0x0000000c00887947 */ /* 0x000fec0003800000 */
.L_x_487:
[----:B------:R-:W2:Y:S02]  /*1450*/  LDG.E.U16 R4, desc[UR36][R4.64] ;  /* 0x0000002404047981 */ /* 0x000ea4000c1e1500 */
[----:B--2---:R-:W0:Y:S02]  /*1460*/  I2F.S16 R0, R4 ;  /* 0x0000000400007306 */ /* 0x004e240000101400 */
[----:B0-----:R-:W-:-:S04]  /*1470*/  F2FP.BF16.F32.PACK_AB R0, RZ, R0 ;  /* 0x00000000ff00723e */ /* 0x001fc800000010ff */
[----:B------:R-:W-:Y:S01]  /*1480*/  PRMT R26, R0, 0x7610, R26 ;  /* 0x00007610001a7816 */ /* 0x000fe2000000001a */
[----:B------:R-:W-:Y:S06]  /*1490*/  BRA `(.L_x_486) ;  /* 0x0000000c00747947 */ /* 0x000fec0003800000 */
.L_x_482:
        /* <DEDUP_REMOVED lines=9> */
.L_x_490:
[----:B------:R-:W2:Y:S02]  /*1530*/  LDG.E.U16 R0, desc[UR36][R4.64] ;  /* 0x0000002404007981 */ /* 0x000ea4000c1e1500 */
[----:B--2---:R-:W-:-:S05]  /*1540*/  HADD2.F32 R0, -RZ, R0.H0_H0 ;  /* 0x20000000ff007230 */ /* 0x004fca0000004100 */
[----:B------:R-:W-:-:S04]  /*1550*/  F2FP.BF16.F32.PACK_AB R0, RZ, R0 ;  /* 0x00000000ff00723e */ /* 0x000fc800000010ff */
[----:B------:R-:W-:Y:S01]  /*1560*/  PRMT R26, R0, 0x7610, R26 ;  /* 0x00007610001a7816 */ /* 0x000fe2000000001a */
[----:B------:R-:W-:Y:S06]  /*1570*/  BRA `(.L_x_486) ;  /* 0x0000000c003c7947 */ /* 0x000fec0003800000 */
.L_x_489:
        /* <DEDUP_REMOVED lines=9> */
.L_x_492:
[----:B------:R-:W2:Y:S02]  /*1610*/  LDG.E.U16 R4, desc[UR36][R4.64] ;  /* 0x0000002404047981 */ /* 0x000ea4000c1e1500 */
[----:B--2---:R-:W-:-:S05]  /*1620*/  HADD2.F32 R0, -RZ, R4.H0_H0 ;  /* 0x20000004ff007230 */ /* 0x004fca0000004100 */
[----:B------:R-:W-:-:S04]  /*1630*/  F2FP.BF16.F32.PACK_AB R0, RZ, R0 ;  /* 0x00000000ff00723e */ /* 0x000fc800000010ff */
[----:B------:R-:W-:Y:S01]  /*1640*/  PRMT R26, R0, 0x7610, R26 ;  /* 0x00007610001a7816 */ /* 0x000fe2000000001a */
[----:B------:R-:W-:Y:S06]  /*1650*/  BRA `(.L_x_486) ;  /* 0x0000000c00047947 */ /* 0x000fec0003800000 */
.L_x_491:
        /* <DEDUP_REMOVED lines=9> */
.L_x_481:
        /* <DEDUP_REMOVED lines=14> */
.L_x_495:
        /* <DEDUP_REMOVED lines=9> */
.L_x_494:
        /* <DEDUP_REMOVED lines=28> */
.L_x_497:
        /* <DEDUP_REMOVED lines=15> */
.L_x_496:
[----:B------:R0:W5:Y:S01]  /*1b10*/  LDG.E.U16 R26, desc[UR36][R4.64] ;  /* 0x00000024041a7981 */ /* 0x000162000c1e1500 */
[----:B------:R-:W-:Y:S05]  /*1b20*/  BRA `(.L_x_486) ;  /* 0x0000000400d07947 */ /* 0x000fea0003800000 */
.L_x_493:
        /* <DEDUP_REMOVED lines=13> */
.L_x_500:
        /* <DEDUP_REMOVED lines=21> */
.L_x_504:
[----:B------:R-:W-:Y:S05]  /*1d50*/  BSYNC B1 ;  /* 0x0000000000017941 */ /* 0x000fea0003800000 */
.L_x_503:
[----:B------:R-:W-:Y:S01]  /*1d60*/  LEA R5, R0, 0x3b800000, 0x17 ;  /* 0x3b80000000057811 */ /* 0x000fe200078eb8ff */
[----:B------:R-:W-:-:S05]  /*1d70*/  IMAD.SHL.U32 R0, R3, 0x100000, RZ ;  /* 0x0010000003007824 */ /* 0x000fca00078e00ff */
[----:B------:R-:W-:-:S07]  /*1d80*/  LOP3.LUT R0, R5, R0, R6, 0xfe, !PT ;  /* 0x0000000005007212 */ /* 0x000fce00078efe06 */
.L_x_502:
[----:B------:R-:W-:Y:S05]  /*1d90*/  BSYNC B0 ;  /* 0x0000000000007941 */ /* 0x000fea0003800000 */
.L_x_501:
[----:B------:R-:W-:-:S04]  /*1da0*/  F2FP.BF16.F32.PACK_AB R0, RZ, R0 ;  /* 0x00000000ff00723e */ /* 0x000fc800000010ff */
[----:B------:R-:W-:Y:S01]  /*1db0*/  PRMT R26, R0, 0x7610, R26 ;  /* 0x00007610001a7816 */ /* 0x000fe2000000001a */
[----:B------:R-:W-:Y:S06]  /*1dc0*/  BRA `(.L_x_486) ;  /* 0x0000000400287947 */ /* 0x000fec0003800000 */
.L_x_499:
        /* <DEDUP_REMOVED lines=21> */
.L_x_508:
[----:B------:R-:W-:Y:S05]  /*1f20*/  BSYNC B1 ;  /* 0x0000000000017941 */ /* 0x000fea0003800000 */
.L_x_507:
[----:B------:R-:W-:Y:S01]  /*1f30*/  LEA R5, R0, 0x37800000, 0x17 ;  /* 0x3780000000057811 */ /* 0x000fe200078eb8ff */
[----:B------:R-:W-:-:S05]  /*1f40*/  IMAD.SHL.U32 R0, R3, 0x200000, RZ ;  /* 0x0020000003007824 */ /* 0x000fca00078e00ff */
[----:B------:R-:W-:-:S07]  /*1f50*/  LOP3.LUT R0, R5, R0, R6, 0xfe, !PT ;  /* 0x0000000005007212 */ /* 0x000fce00078efe06 */
.L_x_506:
[----:B------:R-:W-:Y:S05]  /*1f60*/  BSYNC B0 ;  /* 0x0000000000007941 */ /* 0x000fea0003800000 */
.L_x_505:
[----:B------:R-:W-:-:S04]  /*1f70*/  F2FP.BF16.F32.PACK_AB R0, RZ, R0 ;  /* 0x00000000ff00723e */ /* 0x000fc800000010ff */
[----:B------:R-:W-:Y:S01]  /*1f80*/  PRMT R26, R0, 0x7610, R26 ;  /* 0x00007610001a7816 */ /* 0x000fe2000000001a */
[----:B------:R-:W-:Y:S06]  /*1f90*/  BRA `(.L_x_486) ;  /* 0x0000000000b47947 */ /* 0x000fec0003800000 */
.L_x_498:
        /* <DEDUP_REMOVED lines=14> */
.L_x_512:
[----:B------:R-:W-:Y:S05]  /*2080*/  BSYNC B0 ;  /* 0x0000000000007941 */ /* 0x000fea0003800000 */
.L_x_511:
[----:B------:R-:W-:-:S04]  /*2090*/  F2FP.BF16.F32.PACK_AB R0, RZ, R0 ;  /* 0x00000000ff00723e */ /* 0x000fc800000010ff */
[----:B------:R-:W-:Y:S01]  /*20a0*/  PRMT R26, R0, 0x7610, R26 ;  /* 0x00007610001a7816 */ /* 0x000fe2000000001a */
[----:B------:R-:W-:Y:S06]  /*20b0*/  BRA `(.L_x_486) ;  /* 0x00000000006c7947 */ /* 0x000fec0003800000 */
.L_x_485:
        /* <DEDUP_REMOVED lines=16> */
.L_x_513:
[----:B------:R-:W-:Y:S01]  /*21c0*/  PRMT R26, RZ, 0x7610, R26 ;  /* 0x00007610ff1a7816 */ /* 0x000fe2000000001a */
[----:B------:R-:W-:Y:S06]  /*21d0*/  BRA `(.L_x_486) ;  /* 0x0000000000247947 */ /* 0x000fec0003800000 */
.L_x_510:
[----:B------:R-:W2:Y:S02]  /*21e0*/  LDG.E.64 R4, desc[UR36][R4.64] ;  /* 0x0000002404047981 */ /* 0x000ea4000c1e1b00 */
[----:B--2---:R-:W0:Y:S02]  /*21f0*/  I2F.U64 R0, R4 ;  /* 0x0000000400007312 */ /* 0x004e240000301000 */
[----:B0-----:R-:W-:-:S04]  /*2200*/  F2FP.BF16.F32.PACK_AB R0, RZ, R0 ;  /* 0x00000000ff00723e */ /* 0x001fc800000010ff */
[----:B------:R-:W-:Y:S01]  /*2210*/  PRMT R26, R0, 0x7610, R26 ;  /* 0x00007610001a7816 */ /* 0x000fe2000000001a */
[----:B------:R-:W-:Y:S06]  /*2220*/  BRA `(.L_x_486) ;  /* 0x0000000000107947 */ /* 0x000fec0003800000 */
.L_x_509:
[----:B------:R-:W2:Y:S02]  /*2230*/  LDG.E R4, desc[UR36][R4.64] ;  /* 0x0000002404047981 */ /* 0x000ea4000c1e1900 */
[----:B--2---:R-:W-:-:S04]  /*2240*/  I2FP.F32.U32 R0, R4 ;  /* 0x0000000400007245 */ /* 0x004fc80000201000 */
[----:B------:R-:W-:-:S04]  /*2250*/  F2FP.BF16.F32.PACK_AB R0, RZ, R0 ;  /* 0x00000000ff00723e */ /* 0x000fc800000010ff */
[----:B------:R-:W-:-:S07]  /*2260*/  PRMT R26, R0, 0x7610, R26 ;  /* 0x00007610001a7816 */ /* 0x000fce000000001a */
.L_x_486:
[----:B------:R-:W-:-:S07]  /*2270*/  VIADD R27, R27, 0x80 ;  /* 0x000000801b1b7836 */ /* 0x000fce0000000000 */
.L_x_447:
[----:B------:R-:W-:Y:S05]  /*2280*/  BSYNC B6 ;  /* 0x0000000000067941 */ /* 0x000fea0003800000 */
.L_x_446:
[----:B------:R-:W-:Y:S01]  /*2290*/  ISETP.GE.AND P0, PT, R27, R16, PT ;  /* 0x000000101b00720c */ /* 0x000fe20003f06270 */
[----:B------:R-:W-:Y:S01]  /*22a0*/  BSSY B6, `(.L_x_514) ;  /* 0x000021e000067945 */ /* 0x000fe20003800000 */
[----:B------:R-:W-:-:S11]  /*22b0*/  PRMT R24, RZ, 0x7610, R24 ;  /* 0x00007610ff187816 */ /* 0x000fd60000000018 */
[----:B------:R-:W-:Y:S05]  /*22c0*/  @P0 BRA `(.L_x_515) ;  /* 0x00000020006c0947 */ /* 0x000fea0003800000 */
[----:B0-----:R-:W0:Y:S01]  /*22d0*/  LDC.64 R4, c[0x0][0x220] ;  /* 0x00008800ff047b82 */ /* 0x001e220000000a00 */
        /* <DEDUP_REMOVED lines=21> */
.L_x_519:
[----:B------:R-:W2:Y:S02]  /*2430*/  LDG.E.U8 R4, desc[UR36][R4.64] ;  /* 0x0000002404047981 */ /* 0x000ea4000c1e1100 */
[----:B--2---:R-:W-:-:S04]  /*2440*/  I2FP.F32.U32 R0, R4 ;  /* 0x0000000400007245 */ /* 0x004fc80000201000 */
[----:B------:R-:W-:-:S04]  /*2450*/  F2FP.BF16.F32.PACK_AB R0, RZ, R0 ;  /* 0x00000000ff00723e */ /* 0x000fc800000010ff */
[----:B------:R-:W-:Y:S01]  /*2460*/  PRMT R22, R0, 0x7610, R22 ;  /* 0x0000761000167816 */ /* 0x000fe20000000016 */
[----:B------:R-:W-:Y:S06]  /*2470*/  BRA `(.L_x_521) ;  /* 0x0000000c00cc7947 */ /* 0x000fec0003800000 */
.L_x_518:
        /* <DEDUP_REMOVED lines=11> */
.L_x_523:
[----:B------:R-:W2:Y:S02]  /*2530*/  LDG.E R4, desc[UR36][R4.64] ;  /* 0x0000002404047981 */ /* 0x000ea4000c1e1900 */
[----:B--2---:R-:W-:-:S04]  /*2540*/  I2FP.F32.S32 R0, R4 ;  /* 0x0000000400007245 */ /* 0x004fc80000201400 */
[----:B------:R-:W-:-:S04]  /*2550*/  F2FP.BF16.F32.PACK_AB R0, RZ, R0 ;  /* 0x00000000ff00723e */ /* 0x000fc800000010ff */
[----:B------:R-:W-:Y:S01]  /*2560*/  PRMT R22, R0, 0x7610, R22 ;  /* 0x0000761000167816 */ /* 0x000fe20000000016 */
[----:B------:R-:W-:Y:S06]  /*2570*/  BRA `(.L_x_521) ;  /* 0x0000000c008c7947 */ /* 0x000fec0003800000 */
.L_x_522:
[----:B------:R-:W2:Y:S02]  /*2580*/  LDG.E.U16 R4, desc[UR36][R4.64] ;  /* 0x0000002404047981 */ /* 0x000ea4000c1e1500 */
[----:B--2---:R-:W0:Y:S02]  /*2590*/  I2F.S16 R0, R4 ;  /* 0x0000000400007306 */ /* 0x004e240000101400 */
[----:B0-----:R-:W-:-:S04]  /*25a0*/  F2FP.BF16.F32.PACK_AB R0, RZ, R0 ;  /* 0x00000000ff00723e */ /* 0x001fc800000010ff */
[----:B------:R-:W-:Y:S01]  /*25b0*/  PRMT R22, R0, 0x7610, R22 ;  /* 0x0000761000167816 */ /* 0x000fe20000000016 */
[----:B------:R-:W-:Y:S06]  /*25c0*/  BRA `(.L_x_521) ;  /* 0x0000000c00787947 */ /* 0x000fec0003800000 */
.L_x_517:
        /* <DEDUP_REMOVED lines=9> */
.L_x_525:
[----:B------:R-:W2:Y:S02]  /*2660*/  LDG.E.U16 R0, desc[UR36][R4.64] ;  /* 0x0000002404007981 */ /* 0x000ea4000c1e1500 */
[----:B--2---:R-:W-:-:S05]  /*2670*/  HADD2.F32 R0, -RZ, R0.H0_H0 ;  /* 0x20000000ff007230 */ /* 0x004fca0000004100 */
[----:B------:R-:W-:-:S04]  /*2680*/  F2FP.BF16.F32.PACK_AB R0, RZ, R0 ;  /* 0x00000000ff00723e */ /* 0x000fc800000010ff */
[----:B------:R-:W-:Y:S01]  /*2690*/  PRMT R22, R0, 0x7610, R22 ;  /* 0x0000761000167816 */ /* 0x000fe20000000016 */
[----:B------:R-:W-:Y:S06]  /*26a0*/  BRA `(.L_x_521) ;  /* 0x0000000c00407947 */ /* 0x000fec0003800000 */
.L_x_524:
        /* <DEDUP_REMOVED lines=9> */
.L_x_527:
[----:B------:R-:W2:Y:S02]  /*2740*/  LDG.E.U16 R4, desc[UR36][R4.64] ;  /* 0x0000002404047981 */ /* 0x000ea4000c1e1500 */
[----:B--2---:R-:W-:-:S05]  /*2750*/  HADD2.F32 R0, -RZ, R4.H0_H0 ;  /* 0x20000004ff007230 */ /* 0x004fca0000004100 */
[----:B------:R-:W-:-:S04]  /*2760*/  F2FP.BF16.F32.PACK_AB R0, RZ, R0 ;  /* 0x00000000ff00723e */ /* 0x000fc800000010ff */
[----:B------:R-:W-:Y:S01]  /*2770*/  PRMT R22, R0, 0x7610, R22 ;  /* 0x0000761000167816 */ /* 0x000fe20000000016 */
[----:B------:R-:W-:Y:S06]  /*2780*/  BRA `(.L_x_521) ;  /* 0x0000000c00087947 */ /* 0x000fec0003800000 */
.L_x_526:
        /* <DEDUP_REMOVED lines=9> */
.L_x_516:
        /* <DEDUP_REMOVED lines=14> */
.L_x_530:
        /* <DEDUP_REMOVED lines=9> */
.L_x_529:
        /* <DEDUP_REMOVED lines=28> */
.L_x_532:
[----:B------:R-:W2:Y:S02]  /*2b50*/  LDG.E.U8 R4, desc[UR36][R4.64] ;  /* 0x0000002404047981 */ /* 0x000ea4000c1e1100 */
[----:B--2---:R-:W-:-:S05]  /*2b60*/  IMAD.SHL.U32 R0, R4, 0x2000000, RZ ;  /* 0x0200000004007824 */ /* 0x004fca00078e00ff */
[----:B------:R-:W-:-:S13]  /*2b70*/  ISETP.GE.U32.AND P0, PT, R0, 0x8000000, PT ;  /* 0x080000000000780c */ /* 0x000fda0003f06070 */
[C---:B------:R-:W-:Y:S02]  /*2b80*/  @P0 IMAD.SHL.U32 R3, R4.reuse, 0x200000, RZ ;  /* 0x0020000004030824 */ /* 0x040fe400078e00ff */
[----:B------:R-:W-:-:S03]  /*2b90*/  @!P0 IMAD.SHL.U32 R0, R4, 0x100, RZ ;  /* 0x0000010004008824 */ /* 0x000fc600078e00ff */
[----:B------:R-:W-:Y:S02]  /*2ba0*/  @P0 LOP3.LUT R3, R3, 0xfe00000, RZ, 0xc0, !PT ;  /* 0x0fe0000003030812 */ /* 0x000fe400078ec0ff */
        /* <DEDUP_REMOVED lines=10> */
.L_x_531:
[----:B------:R0:W5:Y:S01]  /*2c50*/  LDG.E.U16 R22, desc[UR36][R4.64] ;  /* 0x0000002404167981 */ /* 0x000162000c1e1500 */
[----:B------:R-:W-:Y:S05]  /*2c60*/  BRA `(.L_x_521) ;  /* 0x0000000400d07947 */ /* 0x000fea0003800000 */
.L_x_528:
        /* <DEDUP_REMOVED lines=13> */
.L_x_535:
        /* <DEDUP_REMOVED lines=21> */
.L_x_539:
[----:B------:R-:W-:Y:S05]  /*2e90*/  BSYNC B1 ;  /* 0x0000000000017941 */ /* 0x000fea0003800000 */
.L_x_538:
[----:B------:R-:W-:Y:S01]  /*2ea0*/  LEA R5, R0, 0x3b800000, 0x17 ;  /* 0x3b80000000057811 */ /* 0x000fe200078eb8ff */
[----:B------:R-:W-:-:S05]  /*2eb0*/  IMAD.SHL.U32 R0, R3, 0x100000, RZ ;  /* 0x0010000003007824 */ /* 0x000fca00078e00ff */
[----:B------:R-:W-:-:S07]  /*2ec0*/  LOP3.LUT R0, R5, R0, R6, 0xfe, !PT ;  /* 0x0000000005007212 */ /* 0x000fce00078efe06 */
.L_x_537:
[----:B------:R-:W-:Y:S05]  /*2ed0*/  BSYNC B0 ;  /* 0x0000000000007941 */ /* 0x000fea0003800000 */
.L_x_536:
[----:B------:R-:W-:-:S04]  /*2ee0*/  F2FP.BF16.F32.PACK_AB R0, RZ, R0 ;  /* 0x00000000ff00723e */ /* 0x000fc800000010ff */
[----:B------:R-:W-:Y:S01]  /*2ef0*/  PRMT R22, R0, 0x7610, R22 ;  /* 0x0000761000167816 */ /* 0x000fe20000000016 */
[----:B------:R-:W-:Y:S06]  /*2f00*/  BRA `(.L_x_521) ;  /* 0x0000000400287947 */ /* 0x000fec0003800000 */
.L_x_534:
        /* <DEDUP_REMOVED lines=21> */
.L_x_543:
[----:B------:R-:W-:Y:S05]  /*3060*/  BSYNC B1 ;  /* 0x0000000000017941 */ /* 0x000fea0003800000 */
.L_x_542:
[----:B------:R-:W-:Y:S01]  /*3070*/  LEA R5, R0, 0x37800000, 0x17 ;  /* 0x3780000000057811 */ /* 0x000fe200078eb8ff */
[----:B------:R-:W-:-:S05]  /*3080*/  IMAD.SHL.U32 R0, R3, 0x200000, RZ ;  /* 0x0020000003007824 */ /* 0x000fca00078e00ff */
[----:B------:R-:W-:-:S07]  /*3090*/  LOP3.LUT R0, R5, R0, R6, 0xfe, !PT ;  /* 0x0000000005007212 */ /* 0x000fce00078efe06 */
.L_x_541:
[----:B------:R-:W-:Y:S05]  /*30a0*/  BSYNC B0 ;  /* 0x0000000000007941 */ /* 0x000fea0003800000 */
.L_x_540:
[----:B------:R-:W-:-:S04]  /*30b0*/  F2FP.BF16.F32.PACK_AB R0, RZ, R0 ;  /* 0x00000000ff00723e */ /* 0x000fc800000010ff */
[----:B------:R-:W-:Y:S01]  /*30c0*/  PRMT R22, R0, 0x7610, R22 ;  /* 0x0000761000167816 */ /* 0x000fe20000000016 */
[----:B------:R-:W-:Y:S06]  /*30d0*/  BRA `(.L_x_521) ;  /* 0x0000000000b47947 */ /* 0x000fec0003800000 */
.L_x_533:
        /* <DEDUP_REMOVED lines=14> */
.L_x_547:
[----:B------:R-:W-:Y:S05]  /*31c0*/  BSYNC B0 ;  /* 0x0000000000007941 */ /* 0x000fea0003800000 */
.L_x_546:
[----:B------:R-:W-:-:S04]  /*31d0*/  F2FP.BF16.F32.PACK_AB R0, RZ, R0 ;  /* 0x00000000ff00723e */ /* 0x000fc800000010ff */
[----:B------:R-:W-:Y:S01]  /*31e0*/  PRMT R22, R0, 0x7610, R22 ;  /* 0x0000761000167816 */ /* 0x000fe20000000016 */
[----:B------:R-:W-:Y:S06]  /*31f0*/  BRA `(.L_x_521) ;  /* 0x00000000006c7947 */ /* 0x000fec0003800000 */
.L_x_520:
        /* <DEDUP_REMOVED lines=16> */
.L_x_548:
[----:B------:R-:W-:Y:S01]  /*3300*/  PRMT R22, RZ, 0x7610, R22 ;  /* 0x00007610ff167816 */ /* 0x000fe20000000016 */
[----:B------:R-:W-:Y:S06]  /*3310*/  BRA `(.L_x_521) ;  /* 0x0000000000247947 */ /* 0x000fec0003800000 */
.L_x_545:
[----:B------:R-:W2:Y:S02]  /*3320*/  LDG.E.64 R4, desc[UR36][R4.64] ;  /* 0x0000002404047981 */ /* 0x000ea4000c1e1b00 */
[----:B--2---:R-:W0:Y:S02]  /*3330*/  I2F.U64 R0, R4 ;  /* 0x0000000400007312 */ /* 0x004e240000301000 */
[----:B0-----:R-:W-:-:S04]  /*3340*/  F2FP.BF16.F32.PACK_AB R0, RZ, R0 ;  /* 0x00000000ff00723e */ /* 0x001fc800000010ff */
[----:B------:R-:W-:Y:S01]  /*3350*/  PRMT R22, R0, 0x7610, R22 ;  /* 0x0000761000167816 */ /* 0x000fe20000000016 */
[----:B------:R-:W-:Y:S06]  /*3360*/  BRA `(.L_x_521) ;  /* 0x0000000000107947 */ /* 0x000fec0003800000 */
.L_x_544:
[----:B------:R-:W2:Y:S02]  /*3370*/  LDG.E R4, desc[UR36][R4.64] ;  /* 0x0000002404047981 */ /* 0x000ea4000c1e1900 */
[----:B--2---:R-:W-:-:S04]  /*3380*/  I2FP.F32.U32 R0, R4 ;  /* 0x0000000400007245 */ /* 0x004fc80000201000 */
[----:B------:R-:W-:-:S04]  /*3390*/  F2FP.BF16.F32.PACK_AB R0, RZ, R0 ;  /* 0x00000000ff00723e */ /* 0x000fc800000010ff */
[----:B------:R-:W-:-:S07]  /*33a0*/  PRMT R22, R0, 0x7610, R22 ;  /* 0x0000761000167816 */ /* 0x000fce0000000016 */
.L_x_521:
        /* <DEDUP_REMOVED lines=21> */
.L_x_552:
[----:B------:R-:W2:Y:S02]  /*3500*/  LDG.E.U8 R4, desc[UR36][R4.64] ;  /* 0x0000002404047981 */ /* 0x000ea4000c1e1100 */
[----:B--2---:R-:W-:-:S04]  /*3510*/  I2FP.F32.U32 R0, R4 ;  /* 0x0000000400007245 */ /* 0x004fc80000201000 */
[----:B------:R-:W-:-:S04]  /*3520*/  F2FP.BF16.F32.PACK_AB R0, RZ, R0 ;  /* 0x00000000ff00723e */ /* 0x000fc800000010ff */
[----:B------:R-:W-:Y:S01]  /*3530*/  PRMT R24, R0, 0x7610, R24 ;  /* 0x0000761000187816 */ /* 0x000fe20000000018 */
[----:B------:R-:W-:Y:S06]  /*3540*/  BRA `(.L_x_554) ;  /* 0x0000000c00c87947 */ /* 0x000fec0003800000 */
.L_x_551:
        /* <DEDUP_REMOVED lines=11> */
.L_x_556:
[----:B------:R-:W2:Y:S02]  /*3600*/  LDG.E R4, desc[UR36][R4.64] ;  /* 0x0000002404047981 */ /* 0x000ea4000c1e1900 */
[----:B--2---:R-:W-:-:S04]  /*3610*/  I2FP.F32.S32 R0, R4 ;  /* 0x0000000400007245 */ /* 0x004fc80000201400 */
[----:B------:R-:W-:-:S04]  /*3620*/  F2FP.BF16.F32.PACK_AB R0, RZ, R0 ;  /* 0x00000000ff00723e */ /* 0x000fc800000010ff */
[----:B------:R-:W-:Y:S01]  /*3630*/  PRMT R24, R0, 0x7610, R24 ;  /* 0x0000761000187816 */ /* 0x000fe20000000018 */
[----:B------:R-:W-:Y:S06]  /*3640*/  BRA `(.L_x_554) ;  /* 0x0000000c00887947 */ /* 0x000fec0003800000 */
.L_x_555:
[----:B------:R-:W2:Y:S02]  /*3650*/  LDG.E.U16 R4, desc[UR36][R4.64] ;  /* 0x0000002404047981 */ /* 0x000ea4000c1e1500 */
[----:B--2---:R-:W0:Y:S02]  /*3660*/  I2F.S16 R0, R4 ;  /* 0x0000000400007306 */ /* 0x004e240000101400 */
[----:B0-----:R-:W-:-:S04]  /*3670*/  F2FP.BF16.F32.PACK_AB R0, RZ, R0 ;  /* 0x00000000ff00723e */ /* 0x001fc800000010ff */
[----:B------:R-:W-:Y:S01]  /*3680*/  PRMT R24, R0, 0x7610, R24 ;  /* 0x0000761000187816 */ /* 0x000fe20000000018 */
[----:B------:R-:W-:Y:S06]  /*3690*/  BRA `(.L_x_554) ;  /* 0x0000000c00747947 */ /* 0x000fec0003800000 */
.L_x_550:
        /* <DEDUP_REMOVED lines=9> */
.L_x_558:
[----:B------:R-:W2:Y:S02]  /*3730*/  LDG.E.U16 R0, desc[UR36][R4.64] ;  /* 0x0000002404007981 */ /* 0x000ea4000c1e1500 */
[----:B--2---:R-:W-:-:S05]  /*3740*/  HADD2.F32 R0, -RZ, R0.H0_H0 ;  /* 0x20000000ff007230 */ /* 0x004fca0000004100 */
[----:B------:R-:W-:-:S04]  /*3750*/  F2FP.BF16.F32.PACK_AB R0, RZ, R0 ;  /* 0x00000000ff00723e */ /* 0x000fc800000010ff */
[----:B------:R-:W-:Y:S01]  /*3760*/  PRMT R24, R0, 0x7610, R24 ;  /* 0x0000761000187816 */ /* 0x000fe20000000018 */
[----:B------:R-:W-:Y:S06]  /*3770*/  BRA `(.L_x_554) ;  /* 0x0000000c003c7947 */ /* 0x000fec0003800000 */
.L_x_557:
        /* <DEDUP_REMOVED lines=9> */
.L_x_560:
[----:B------:R-:W2:Y:S02]  /*3810*/  LDG.E.U16 R4, desc[UR36][R4.64] ;  /* 0x0000002404047981 */ /* 0x000ea4000c1e1500 */
[----:B--2---:R-:W-:-:S05]  /*3820*/  HADD2.F32 R0, -RZ, R4.H0_H0 ;  /* 0x20000004ff007230 */ /* 0x004fca0000004100 */
[----:B------:R-:W-:-:S04]  /*3830*/  F2FP.BF16.F32.PACK_AB R0, RZ, R0 ;  /* 0x00000000ff00723e */ /* 0x000fc800000010ff */
[----:B------:R-:W-:Y:S01]  /*3840*/  PRMT R24, R0, 0x7610, R24 ;  /* 0x0000761000187816 */ /* 0x000fe20000000018 */
[----:B------:R-:W-:Y:S06]  /*3850*/  BRA `(.L_x_554) ;  /* 0x0000000c00047947 */ /* 0x000fec0003800000 */
.L_x_559:
        /* <DEDUP_REMOVED lines=9> */
.L_x_549:
        /* <DEDUP_REMOVED lines=14> */
.L_x_563:
        /* <DEDUP_REMOVED lines=9> */
.L_x_562:
        /* <DEDUP_REMOVED lines=28> */
.L_x_565:
        /* <DEDUP_REMOVED lines=15> */
.L_x_564:
[----:B------:R0:W5:Y:S01]  /*3d10*/  LDG.E.U16 R24, desc[UR36][R4.64] ;  /* 0x0000002404187981 */ /* 0x000162000c1e1500 */
[----:B------:R-:W-:Y:S05]  /*3d20*/  BRA `(.L_x_554) ;  /* 0x0000000400d07947 */ /* 0x000fea0003800000 */
.L_x_561:
        /* <DEDUP_REMOVED lines=13> */
.L_x_568:
        /* <DEDUP_REMOVED lines=21> */
.L_x_572:
[----:B------:R-:W-:Y:S05]  /*3f50*/  BSYNC B1 ;  /* 0x0000000000017941 */ /* 0x000fea0003800000 */
.L_x_571:
[----:B------:R-:W-:Y:S01]  /*3f60*/  LEA R5, R0, 0x3b800000, 0x17 ;  /* 0x3b80000000057811 */ /* 0x000fe200078eb8ff */
[----:B------:R-:W-:-:S05]  /*3f70*/  IMAD.SHL.U32 R0, R3, 0x100000, RZ ;  /* 0x0010000003007824 */ /* 0x000fca00078e00ff */
[----:B------:R-:W-:-:S07]  /*3f80*/  LOP3.LUT R0, R5, R0, R6, 0xfe, !PT ;  /* 0x0000000005007212 */ /* 0x000fce00078efe06 */
.L_x_570:
[----:B------:R-:W-:Y:S05]  /*3f90*/  BSYNC B0 ;  /* 0x0000000000007941 */ /* 0x000fea0003800000 */
.L_x_569:
[----:B------:R-:W-:-:S04]  /*3fa0*/  F2FP.BF16.F32.PACK_AB R0, RZ, R0 ;  /* 0x00000000ff00723e */ /* 0x000fc800000010ff */
[----:B------:R-:W-:Y:S01]  /*3fb0*/  PRMT R24, R0, 0x7610, R24 ;  /* 0x0000761000187816 */ /* 0x000fe20000000018 */
[----:B------:R-:W-:Y:S06]  /*3fc0*/  BRA `(.L_x_554) ;  /* 0x0000000400287947 */ /* 0x000fec0003800000 */
.L_x_567:
        /* <DEDUP_REMOVED lines=21> */
.L_x_576:
[----:B------:R-:W-:Y:S05]  /*4120*/  BSYNC B1 ;  /* 0x0000000000017941 */ /* 0x000fea0003800000 */
.L_x_575:
[----:B------:R-:W-:Y:S01]  /*4130*/  LEA R5, R0, 0x37800000, 0x17 ;  /* 0x3780000000057811 */ /* 0x000fe200078eb8ff */
[----:B------:R-:W-:-:S05]  /*4140*/  IMAD.SHL.U32 R0, R3, 0x200000, RZ ;  /* 0x0020000003007824 */ /* 0x000fca00078e00ff */
[----:B------:R-:W-:-:S07]  /*4150*/  LOP3.LUT R0, R5, R0, R6, 0xfe, !PT ;  /* 0x0000000005007212 */ /* 0x000fce00078efe06 */
.L_x_574:
[----:B------:R-:W-:Y:S05]  /*4160*/  BSYNC B0 ;  /* 0x0000000000007941 */ /* 0x000fea0003800000 */
.L_x_573:
[----:B------:R-:W-:-:S04]  /*4170*/  F2FP.BF16.F32.PACK_AB R0, RZ, R0 ;  /* 0x00000000ff00723e */ /* 0x000fc800000010ff */
[----:B------:R-:W-:Y:S01]  /*4180*/  PRMT R24, R0, 0x7610, R24 ;  /* 0x0000761000187816 */ /* 0x000fe20000000018 */
[----:B------:R-:W-:Y:S06]  /*4190*/  BRA `(.L_x_554) ;  /* 0x0000000000b47947 */ /* 0x000fec0003800000 */
.L_x_566:
        /* <DEDUP_REMOVED lines=14> */
.L_x_580:
[----:B------:R-:W-:Y:S05]  /*4280*/  BSYNC B0 ;  /* 0x0000000000007941 */ /* 0x000fea0003800000 */
.L_x_579:
[----:B------:R-:W-:-:S04]  /*4290*/  F2FP.BF16.F32.PACK_AB R0, RZ, R0 ;  /* 0x00000000ff00723e */ /* 0x000fc800000010ff */
[----:B------:R-:W-:Y:S01]  /*42a0*/  PRMT R24, R0, 0x7610, R24 ;  /* 0x0000761000187816 */ /* 0x000fe20000000018 */
[----:B------:R-:W-:Y:S06]  /*42b0*/  BRA `(.L_x_554) ;  /* 0x00000000006c7947 */ /* 0x000fec0003800000 */
.L_x_553:
        /* <DEDUP_REMOVED lines=16> */
.L_x_581:
[----:B------:R-:W-:Y:S01]  /*43c0*/  PRMT R24, RZ, 0x7610, R24 ;  /* 0x00007610ff187816 */ /* 0x000fe20000000018 */
[----:B------:R-:W-:Y:S06]  /*43d0*/  BRA `(.L_x_554) ;  /* 0x0000000000247947 */ /* 0x000fec0003800000 */
.L_x_578:
[----:B------:R-:W2:Y:S02]  /*43e0*/  LDG.E.64 R4, desc[UR36][R4.64] ;  /* 0x0000002404047981 */ /* 0x000ea4000c1e1b00 */
[----:B--2---:R-:W0:Y:S02]  /*43f0*/  I2F.U64 R0, R4 ;  /* 0x0000000400007312 */ /* 0x004e240000301000 */
[----:B0-----:R-:W-:-:S04]  /*4400*/  F2FP.BF16.F32.PACK_AB R0, RZ, R0 ;  /* 0x00000000ff00723e */ /* 0x001fc800000010ff */
[----:B------:R-:W-:Y:S01]  /*4410*/  PRMT R24, R0, 0x7610, R24 ;  /* 0x0000761000187816 */ /* 0x000fe20000000018 */
[----:B------:R-:W-:Y:S06]  /*4420*/  BRA `(.L_x_554) ;  /* 0x0000000000107947 */ /* 0x000fec0003800000 */
.L_x_577:
[----:B------:R-:W2:Y:S02]  /*4430*/  LDG.E R4, desc[UR36][R4.64] ;  /* 0x0000002404047981 */ /* 0x000ea4000c1e1900 */
[----:B--2---:R-:W-:-:S04]  /*4440*/  I2FP.F32.U32 R0, R4 ;  /* 0x0000000400007245 */ /* 0x004fc80000201000 */
[----:B------:R-:W-:-:S04]  /*4450*/  F2FP.BF16.F32.PACK_AB R0, RZ, R0 ;  /* 0x00000000ff00723e */ /* 0x000fc800000010ff */
[----:B------:R-:W-:-:S07]  /*4460*/  PRMT R24, R0, 0x7610, R24 ;  /* 0x0000761000187816 */ /* 0x000fce0000000018 */
.L_x_554:
[----:B------:R-:W-:-:S07]  /*4470*/  VIADD R27, R27, 0x80 ;  /* 0x000000801b1b7836 */ /* 0x000fce0000000000 */
.L_x_515:
[----:B------:R-:W-:Y:S05]  /*4480*/  BSYNC B6 ;  /* 0x0000000000067941 */ /* 0x000fea0003800000 */
.L_x_514:
[----:B------:R-:W-:Y:S01]  /*4490*/  ISETP.GE.AND P0, PT, R27, R16, PT ;  /* 0x000000101b00720c */ /* 0x000fe20003f06270 */
[----:B------:R-:W-:Y:S01]  /*44a0*/  BSSY B6, `(.L_x_582) ;  /* 0x0000220000067945 */ /* 0x000fe20003800000 */
[----:B------:R-:W-:Y:S02]  /*44b0*/  PRMT R18, RZ, 0x7610, R18 ;  /* 0x00007610ff127816 */ /* 0x000fe40000000012 */
[----:B------:R-:W-:Y:S02]  /*44c0*/  PRMT R17, RZ, 0x7610, R17 ;  /* 0x00007610ff117816 */ /* 0x000fe40000000011 */
[----:B------:R-:W-:-:S07]  /*44d0*/  PRMT R19, RZ, 0x7610, R19 ;  /* 0x00007610ff137816 */ /* 0x000fce0000000013 */
        /* <DEDUP_REMOVED lines=23> */
.L_x_587:
[----:B------:R-:W2:Y:S02]  /*4650*/  LDG.E.U8 R4, desc[UR36][R4.64] ;  /* 0x0000002404047981 */ /* 0x000ea4000c1e1100 */
[----:B--2---:R-:W-:-:S04]  /*4660*/  I2FP.F32.U32 R0, R4 ;  /* 0x0000000400007245 */ /* 0x004fc80000201000 */
[----:B------:R-:W-:-:S04]  /*4670*/  F2FP.BF16.F32.PACK_AB R0, RZ, R0 ;  /* 0x00000000ff00723e */ /* 0x000fc800000010ff */
[----:B------:R-:W-:Y:S01]  /*4680*/  PRMT R17, R0, 0x7610, R17 ;  /* 0x0000761000117816 */ /* 0x000fe20000000011 */
[----:B------:R-:W-:Y:S06]  /*4690*/  BRA `(.L_x_589) ;  /* 0x0000000c00c87947 */ /* 0x000fec0003800000 */
.L_x_586:
        /* <DEDUP_REMOVED lines=11> */
.L_x_591:
[----:B------:R-:W2:Y:S02]  /*4750*/  LDG.E R4, desc[UR36][R4.64] ;  /* 0x0000002404047981 */ /* 0x000ea4000c1e1900 */
[----:B--2---:R-:W-:-:S04]  /*4760*/  I2FP.F32.S32 R0, R4 ;  /* 0x0000000400007245 */ /* 0x004fc80000201400 */
[----:B------:R-:W-:-:S04]  /*4770*/  F2FP.BF16.F32.PACK_AB R0, RZ, R0 ;  /* 0x00000000ff00723e */ /* 0x000fc800000010ff */
[----:B------:R-:W-:Y:S01]  /*4780*/  PRMT R17, R0, 0x7610, R17 ;  /* 0x0000761000117816 */ /* 0x000fe20000000011 */
[----:B------:R-:W-:Y:S06]  /*4790*/  BRA `(.L_x_589) ;  /* 0x0000000c00887947 */ /* 0x000fec0003800000 */
.L_x_590:
[----:B------:R-:W2:Y:S02]  /*47a0*/  LDG.E.U16 R4, desc[UR36][R4.64] ;  /* 0x0000002404047981 */ /* 0x000ea4000c1e1500 */
[----:B--2---:R-:W0:Y:S02]  /*47b0*/  I2F.S16 R0, R4 ;  /* 0x0000000400007306 */ /* 0x004e240000101400 */
[----:B0-----:R-:W-:-:S04]  /*47c0*/  F2FP.BF16.F32.PACK_AB R0, RZ, R0 ;  /* 0x00000000ff00723e */ /* 0x001fc800000010ff */
[----:B------:R-:W-:Y:S01]  /*47d0*/  PRMT R17, R0, 0x7610, R17 ;  /* 0x0000761000117816 */ /* 0x000fe20000000011 */
[----:B------:R-:W-:Y:S06]  /*47e0*/  BRA `(.L_x_589) ;  /* 0x0000000c00747947 */ /* 0x000fec0003800000 */
.L_x_585:
        /* <DEDUP_REMOVED lines=9> */
.L_x_593:
[----:B------:R-:W2:Y:S02]  /*4880*/  LDG.E.U16 R0, desc[UR36][R4.64] ;  /* 0x0000002404007981 */ /* 0x000ea4000c1e1500 */
[----:B--2---:R-:W-:-:S05]  /*4890*/  HADD2.F32 R0, -RZ, R0.H0_H0 ;  /* 0x20000000ff007230 */ /* 0x004fca0000004100 */
[----:B------:R-:W-:-:S04]  /*48a0*/  F2FP.BF16.F32.PACK_AB R0, RZ, R0 ;  /* 0x00000000ff00723e */ /* 0x000fc800000010ff */
[----:B------:R-:W-:Y:S01]  /*48b0*/  PRMT R17, R0, 0x7610, R17 ;  /* 0x0000761000117816 */ /* 0x000fe20000000011 */
[----:B------:R-:W-:Y:S06]  /*48c0*/  BRA `(.L_x_589) ;  /* 0x0000000c003c7947 */ /* 0x000fec0003800000 */
.L_x_592:
        /* <DEDUP_REMOVED lines=9> */
.L_x_595:
[----:B------:R-:W2:Y:S02]  /*4960*/  LDG.E.U16 R4, desc[UR36][R4.64] ;  /* 0x0000002404047981 */ /* 0x000ea4000c1e1500 */
[----:B--2---:R-:W-:-:S05]  /*4970*/  HADD2.F32 R0, -RZ, R4.H0_H0 ;  /* 0x20000004ff007230 */ /* 0x004fca0000004100 */
[----:B------:R-:W-:-:S04]  /*4980*/  F2FP.BF16.F32.PACK_AB R0, RZ, R0 ;  /* 0x00000000ff00723e */ /* 0x000fc800000010ff */
[----:B------:R-:W-:Y:S01]  /*4990*/  PRMT R17, R0, 0x7610, R17 ;  /* 0x0000761000117816 */ /* 0x000fe20000000011 */
[----:B------:R-:W-:Y:S06]  /*49a0*/  BRA `(.L_x_589) ;  /* 0x0000000c00047947 */ /* 0x000fec0003800000 */
.L_x_594:
        /* <DEDUP_REMOVED lines=9> */
.L_x_584:
        /* <DEDUP_REMOVED lines=14> */
.L_x_598:
        /* <DEDUP_REMOVED lines=9> */
.L_x_597:
        /* <DEDUP_REMOVED lines=28> */
.L_x_600:
        /* <DEDUP_REMOVED lines=15> */
.L_x_599:
[----:B------:R0:W5:Y:S01]  /*4e60*/  LDG.E.U16 R17, desc[UR36][R4.64] ;  /* 0x0000002404117981 */ /* 0x000162000c1e1500 */
[----:B------:R-:W-:Y:S05]  /*4e70*/  BRA `(.L_x_589) ;  /* 0x0000000400d07947 */ /* 0x000fea0003800000 */
.L_x_596:
        /* <DEDUP_REMOVED lines=13> */
.L_x_603:
        /* <DEDUP_REMOVED lines=21> */
.L_x_607:
[----:B------:R-:W-:Y:S05]  /*50a0*/  BSYNC B1 ;  /* 0x0000000000017941 */ /* 0x000fea0003800000 */
.L_x_606:
[----:B------:R-:W-:Y:S01]  /*50b0*/  LEA R5, R0, 0x3b800000, 0x17 ;  /* 0x3b80000000057811 */ /* 0x000fe200078eb8ff */
[----:B------:R-:W-:-:S05]  /*50c0*/  IMAD.SHL.U32 R0, R3, 0x100000, RZ ;  /* 0x0010000003007824 */ /* 0x000fca00078e00ff */
[----:B------:R-:W-:-:S07]  /*50d0*/  LOP3.LUT R0, R5, R0, R6, 0xfe, !PT ;  /* 0x0000000005007212 */ /* 0x000fce00078efe06 */
.L_x_605:
[----:B------:R-:W-:Y:S05]  /*50e0*/  BSYNC B0 ;  /* 0x0000000000007941 */ /* 0x000fea0003800000 */
.L_x_604:
[----:B------:R-:W-:-:S04]  /*50f0*/  F2FP.BF16.F32.PACK_AB R0, RZ, R0 ;  /* 0x00000000ff00723e */ /* 0x000fc800000010ff */
[----:B------:R-:W-:Y:S01]  /*5100*/  PRMT R17, R0, 0x7610, R17 ;  /* 0x0000761000117816 */ /* 0x000fe20000000011 */
[----:B------:R-:W-:Y:S06]  /*5110*/  BRA `(.L_x_589) ;  /* 0x0000000400287947 */ /* 0x000fec0003800000 */
.L_x_602:
        /* <DEDUP_REMOVED lines=21> */
.L_x_611:
[----:B------:R-:W-:Y:S05]  /*5270*/  BSYNC B1 ;  /* 0x0000000000017941 */ /* 0x000fea0003800000 */
.L_x_610:
[----:B------:R-:W-:Y:S01]  /*5280*/  LEA R5, R0, 0x37800000, 0x17 ;  /* 0x3780000000057811 */ /* 0x000fe200078eb8ff */
[----:B------:R-:W-:-:S05]  /*5290*/  IMAD.SHL.U32 R0, R3, 0x200000, RZ ;  /* 0x0020000003007824 */ /* 0x000fca00078e00ff */
[----:B------:R-:W-:-:S07]  /*52a0*/  LOP3.LUT R0, R5, R0, R6, 0xfe, !PT ;  /* 0x0000000005007212 */ /* 0x000fce00078efe06 */
.L_x_609:
[----:B------:R-:W-:Y:S05]  /*52b0*/  BSYNC B0 ;  /* 0x0000000000007941 */ /* 0x000fea0003800000 */
.L_x_608:
[----:B------:R-:W-:-:S04]  /*52c0*/  F2FP.BF16.F32.PACK_AB R0, RZ, R0 ;  /* 0x00000000ff00723e */ /* 0x000fc800000010ff */
[----:B------:R-:W-:Y:S01]  /*52d0*/  PRMT R17, R0, 0x7610, R17 ;  /* 0x0000761000117816 */ /* 0x000fe20000000011 */
[----:B------:R-:W-:Y:S06]  /*52e0*/  BRA `(.L_x_589) ;  /* 0x0000000000b47947 */ /* 0x000fec0003800000 */
.L_x_601:
        /* <DEDUP_REMOVED lines=14> */
.L_x_615:
[----:B------:R-:W-:Y:S05]  /*53d0*/  BSYNC B0 ;  /* 0x0000000000007941 */ /* 0x000fea0003800000 */
.L_x_614:
[----:B------:R-:W-:-:S04]  /*53e0*/  F2FP.BF16.F32.PACK_AB R0, RZ, R0 ;  /* 0x00000000ff00723e */ /* 0x000fc800000010ff */
[----:B------:R-:W-:Y:S01]  /*53f0*/  PRMT R17, R0, 0x7610, R17 ;  /* 0x0000761000117816 */ /* 0x000fe20000000011 */
[----:B------:R-:W-:Y:S06]  /*5400*/  BRA `(.L_x_589) ;  /* 0x00000000006c7947 */ /* 0x000fec0003800000 */
.L_x_588:
        /* <DEDUP_REMOVED lines=16> */
.L_x_616:
[----:B------:R-:W-:Y:S01]  /*5510*/  PRMT R17, RZ, 0x7610, R17 ;  /* 0x00007610ff117816 */ /* 0x000fe20000000011 */
[----:B------:R-:W-:Y:S06]  /*5520*/  BRA `(.L_x_589) ;  /* 0x0000000000247947 */ /* 0x000fec0003800000 */
.L_x_613:
[----:B------:R-:W2:Y:S02]  /*5530*/  LDG.E.64 R4, desc[UR36][R4.64] ;  /* 0x0000002404047981 */ /* 0x000ea4000c1e1b00 */
[----:B--2---:R-:W0:Y:S02]  /*5540*/  I2F.U64 R0, R4 ;  /* 0x0000000400007312 */ /* 0x004e240000301000 */
[----:B0-----:R-:W-:-:S04]  /*5550*/  F2FP.BF16.F32.PACK_AB R0, RZ, R0 ;  /* 0x00000000ff00723e */ /* 0x001fc800000010ff */
[----:B------:R-:W-:Y:S01]  /*5560*/  PRMT R17, R0, 0x7610, R17 ;  /* 0x0000761000117816 */ /* 0x000fe20000000011 */
[----:B------:R-:W-:Y:S06]  /*5570*/  BRA `(.L_x_589) ;  /* 0x0000000000107947 */ /* 0x000fec0003800000 */
.L_x_612:
[----:B------:R-:W2:Y:S02]  /*5580*/  LDG.E R4, desc[UR36][R4.64] ;  /* 0x0000002404047981 */ /* 0x000ea4000c1e1900 */
[----:B--2---:R-:W-:-:S04]  /*5590*/  I2FP.F32.U32 R0, R4 ;  /* 0x0000000400007245 */ /* 0x004fc80000201000 */
[----:B------:R-:W-:-:S04]  /*55a0*/  F2FP.BF16.F32.PACK_AB R0, RZ, R0 ;  /* 0x00000000ff00723e */ /* 0x000fc800000010ff */
[----:B------:R-:W-:-:S07]  /*55b0*/  PRMT R17, R0, 0x7610, R17 ;  /* 0x0000761000117816 */ /* 0x000fce0000000011 */
.L_x_589:
[----:B------:R-:W1:Y:S01]  /*55c0*/  LDC.U8 R3, c[0x0][0x235] ;  /* 0x00008d40ff037b82 */ /* 0x000e620000000000 */
[----:B------:R-:W-:Y:S02]  /*55d0*/  ULDC UR4, c[0x0][0x23c] ;  /* 0x00008f0000047ab9 */ /* 0x000fe40000000800 */
[----:B------:R-:W-:-:S05]  /*55e0*/  IMAD R19, R19, UR4, RZ ;  /* 0x0000000413137c24 */ /* 0x000fca000f8e02ff */
[----:B0-----:R-:W0:Y:S01]  /*55f0*/  LDC.64 R4, c[0x0][0x228] ;  /* 0x00008a00ff047b82 */ /* 0x001e220000000a00 */
[----:B-1----:R-:W-:-:S04]  /*5600*/  PRMT R0, R3, 0x9910, RZ ;  /* 0x0000991003007816 */ /* 0x002fc800000000ff */
[----:B------:R-:W-:Y:S02]  /*5610*/  ISETP.GT.AND P1, PT, R0, 0x9, PT ;  /* 0x000000090000780c */ /* 0x000fe40003f24270 */
[----:B0-----:R-:W-:-:S05]  /*5620*/  IADD3 R4, P0, R19, R4, RZ ;  /* 0x0000000413047210 */ /* 0x001fca0007f1e0ff */
[----:B------:R-:W-:-:S06]  /*5630*/  IMAD.X R5, RZ, RZ, R5, P0 ;  /* 0x000000ffff057224 */ /* 0x000fcc00000e0605 */
        /* <DEDUP_REMOVED lines=14> */
.L_x_620:
[----:B------:R-:W2:Y:S02]  /*5720*/  LDG.E.U8 R4, desc[UR36][R4.64] ;  /* 0x0000002404047981 */ /* 0x000ea4000c1e1100 */
[----:B--2---:R-:W-:-:S04]  /*5730*/  I2FP.F32.U32 R0, R4 ;  /* 0x0000000400007245 */ /* 0x004fc80000201000 */
[----:B------:R-:W-:-:S04]  /*5740*/  F2FP.BF16.F32.PACK_AB R0, RZ, R0 ;  /* 0x00000000ff00723e */ /* 0x000fc800000010ff */
[----:B------:R-:W-:Y:S01]  /*5750*/  PRMT R19, R0, 0x7610, R19 ;  /* 0x0000761000137816 */ /* 0x000fe20000000013 */
[----:B------:R-:W-:Y:S06]  /*5760*/  BRA `(.L_x_622) ;  /* 0x0000000c00c87947 */ /* 0x000fec0003800000 */
.L_x_619:
        /* <DEDUP_REMOVED lines=11> */
.L_x_624:
[----:B------:R-:W2:Y:S02]  /*5820*/  LDG.E R4, desc[UR36][R4.64] ;  /* 0x0000002404047981 */ /* 0x000ea4000c1e1900 */
[----:B--2---:R-:W-:-:S04]  /*5830*/  I2FP.F32.S32 R0, R4 ;  /* 0x0000000400007245 */ /* 0x004fc80000201400 */
[----:B------:R-:W-:-:S04]  /*5840*/  F2FP.BF16.F32.PACK_AB R0, RZ, R0 ;  /* 0x00000000ff00723e */ /* 0x000fc800000010ff */
[----:B------:R-:W-:Y:S01]  /*5850*/  PRMT R19, R0, 0x7610, R19 ;  /* 0x0000761000137816 */ /* 0x000fe20000000013 */
[----:B------:R-:W-:Y:S06]  /*5860*/  BRA `(.L_x_622) ;  /* 0x0000000c00887947 */ /* 0x000fec0003800000 */
.L_x_623:
[----:B------:R-:W2:Y:S02]  /*5870*/  LDG.E.U16 R4, desc[UR36][R4.64] ;  /* 0x0000002404047981 */ /* 0x000ea4000c1e1500 */
[----:B--2---:R-:W0:Y:S02]  /*5880*/  I2F.S16 R0, R4 ;  /* 0x0000000400007306 */ /* 0x004e240000101400 */
[----:B0-----:R-:W-:-:S04]  /*5890*/  F2FP.BF16.F32.PACK_AB R0, RZ, R0 ;  /* 0x00000000ff00723e */ /* 0x001fc800000010ff */
[----:B------:R-:W-:Y:S01]  /*58a0*/  PRMT R19, R0, 0x7610, R19 ;  /* 0x0000761000137816 */ /* 0x000fe20000000013 */
[----:B------:R-:W-:Y:S06]  /*58b0*/  BRA `(.L_x_622) ;  /* 0x0000000c00747947 */ /* 0x000fec0003800000 */
.L_x_618:
        /* <DEDUP_REMOVED lines=9> */
.L_x_626:
[----:B------:R-:W2:Y:S02]  /*5950*/  LDG.E.U16 R0, desc[UR36][R4.64] ;  /* 0x0000002404007981 */ /* 0x000ea4000c1e1500 */
[----:B--2---:R-:W-:-:S05]  /*5960*/  HADD2.F32 R0, -RZ, R0.H0_H0 ;  /* 0x20000000ff007230 */ /* 0x004fca0000004100 */
[----:B------:R-:W-:-:S04]  /*5970*/  F2FP.BF16.F32.PACK_AB R0, RZ, R0 ;  /* 0x00000000ff00723e */ /* 0x000fc800000010ff */
[----:B------:R-:W-:Y:S01]  /*5980*/  PRMT R19, R0, 0x7610, R19 ;  /* 0x0000761000137816 */ /* 0x000fe20000000013 */
[----:B------:R-:W-:Y:S06]  /*5990*/  BRA `(.L_x_622) ;  /* 0x0000000c003c7947 */ /* 0x000fec0003800000 */
.L_x_625:
        /* <DEDUP_REMOVED lines=9> */
.L_x_628:
[----:B------:R-:W2:Y:S02]  /*5a30*/  LDG.E.U16 R4, desc[UR36][R4.64] ;  /* 0x0000002404047981 */ /* 0x000ea4000c1e1500 */
[----:B--2---:R-:W-:-:S05]  /*5a40*/  HADD2.F32 R0, -RZ, R4.H0_H0 ;  /* 0x20000004ff007230 */ /* 0x004fca0000004100 */
[----:B------:R-:W-:-:S04]  /*5a50*/  F2FP.BF16.F32.PACK_AB R0, RZ, R0 ;  /* 0x00000000ff00723e */ /* 0x000fc800000010ff */
[----:B------:R-:W-:Y:S01]  /*5a60*/  PRMT R19, R0, 0x7610, R19 ;  /* 0x0000761000137816 */ /* 0x000fe20000000013 */
[----:B------:R-:W-:Y:S06]  /*5a70*/  BRA `(.L_x_622) ;  /* 0x0000000c00047947 */ /* 0x000fec0003800000 */
.L_x_627:
        /* <DEDUP_REMOVED lines=9> */
.L_x_617:
        /* <DEDUP_REMOVED lines=14> */
.L_x_631:
        /* <DEDUP_REMOVED lines=9> */
.L_x_630:
        /* <DEDUP_REMOVED lines=28> */
.L_x_633:
        /* <DEDUP_REMOVED lines=15> */
.L_x_632:
[----:B------:R0:W5:Y:S01]  /*5f30*/  LDG.E.U16 R19, desc[UR36][R4.64] ;  /* 0x0000002404137981 */ /* 0x000162000c1e1500 */
[----:B------:R-:W-:Y:S05]  /*5f40*/  BRA `(.L_x_622) ;  /* 0x0000000400d07947 */ /* 0x000fea0003800000 */
.L_x_629:
        /* <DEDUP_REMOVED lines=13> */
.L_x_636:
        /* <DEDUP_REMOVED lines=21> */
.L_x_640:
[----:B------:R-:W-:Y:S05]  /*6170*/  BSYNC B1 ;  /* 0x0000000000017941 */ /* 0x000fea0003800000 */
.L_x_639:
[----:B------:R-:W-:Y:S01]  /*6180*/  LEA R5, R0, 0x3b800000, 0x17 ;  /* 0x3b80000000057811 */ /* 0x000fe200078eb8ff */
[----:B------:R-:W-:-:S05]  /*6190*/  IMAD.SHL.U32 R0, R3, 0x100000, RZ ;  /* 0x0010000003007824 */ /* 0x000fca00078e00ff */
[----:B------:R-:W-:-:S07]  /*61a0*/  LOP3.LUT R0, R5, R0, R6, 0xfe, !PT ;  /* 0x0000000005007212 */ /* 0x000fce00078efe06 */
.L_x_638:
[----:B------:R-:W-:Y:S05]  /*61b0*/  BSYNC B0 ;  /* 0x0000000000007941 */ /* 0x000fea0003800000 */
.L_x_637:
[----:B------:R-:W-:-:S04]  /*61c0*/  F2FP.BF16.F32.PACK_AB R0, RZ, R0 ;  /* 0x00000000ff00723e */ /* 0x000fc800000010ff */
[----:B------:R-:W-:Y:S01]  /*61d0*/  PRMT R19, R0, 0x7610, R19 ;  /* 0x0000761000137816 */ /* 0x000fe20000000013 */
[----:B------:R-:W-:Y:S06]  /*61e0*/  BRA `(.L_x_622) ;  /* 0x0000000400287947 */ /* 0x000fec0003800000 */
.L_x_635:
        /* <DEDUP_REMOVED lines=21> */
.L_x_644:
[----:B------:R-:W-:Y:S05]  /*6340*/  BSYNC B1 ;  /* 0x0000000000017941 */ /* 0x000fea0003800000 */
.L_x_643:
[----:B------:R-:W-:Y:S01]  /*6350*/  LEA R5, R0, 0x37800000, 0x17 ;  /* 0x3780000000057811 */ /* 0x000fe200078eb8ff */
[----:B------:R-:W-:-:S05]  /*6360*/  IMAD.SHL.U32 R0, R3, 0x200000, RZ ;  /* 0x0020000003007824 */ /* 0x000fca00078e00ff */
[----:B------:R-:W-:-:S07]  /*6370*/  LOP3.LUT R0, R5, R0, R6, 0xfe, !PT ;  /* 0x0000000005007212 */ /* 0x000fce00078efe06 */
.L_x_642:
[----:B------:R-:W-:Y:S05]  /*6380*/  BSYNC B0 ;  /* 0x0000000000007941 */ /* 0x000fea0003800000 */
.L_x_641:
[----:B------:R-:W-:-:S04]  /*6390*/  F2FP.BF16.F32.PACK_AB R0, RZ, R0 ;  /* 0x00000000ff00723e */ /* 0x000fc800000010ff */
[----:B------:R-:W-:Y:S01]  /*63a0*/  PRMT R19, R0, 0x7610, R19 ;  /* 0x0000761000137816 */ /* 0x000fe20000000013 */
[----:B------:R-:W-:Y:S06]  /*63b0*/  BRA `(.L_x_622) ;  /* 0x0000000000b47947 */ /* 0x000fec0003800000 */
.L_x_634:
        /* <DEDUP_REMOVED lines=14> */
.L_x_648:
[----:B------:R-:W-:Y:S05]  /*64a0*/  BSYNC B0 ;  /* 0x0000000000007941 */ /* 0x000fea0003800000 */
.L_x_647:
[----:B------:R-:W-:-:S04]  /*64b0*/  F2FP.BF16.F32.PACK_AB R0, RZ, R0 ;  /* 0x00000000ff00723e */ /* 0x000fc800000010ff */
[----:B------:R-:W-:Y:S01]  /*64c0*/  PRMT R19, R0, 0x7610, R19 ;  /* 0x0000761000137816 */ /* 0x000fe20000000013 */
[----:B------:R-:W-:Y:S06]  /*64d0*/  BRA `(.L_x_622) ;  /* 0x00000000006c7947 */ /* 0x000fec0003800000 */
.L_x_621:
        /* <DEDUP_REMOVED lines=16> */
.L_x_649:
[----:B------:R-:W-:Y:S01]  /*65e0*/  PRMT R19, RZ, 0x7610, R19 ;  /* 0x00007610ff137816 */ /* 0x000fe20000000013 */
[----:B------:R-:W-:Y:S06]  /*65f0*/  BRA `(.L_x_622) ;  /* 0x0000000000247947 */ /* 0x000fec0003800000 */
.L_x_646:
[----:B------:R-:W2:Y:S02]  /*6600*/  LDG.E.64 R4, desc[UR36][R4.64] ;  /* 0x0000002404047981 */ /* 0x000ea4000c1e1b00 */
[----:B--2---:R-:W0:Y:S02]  /*6610*/  I2F.U64 R0, R4 ;  /* 0x0000000400007312 */ /* 0x004e240000301000 */
[----:B0-----:R-:W-:-:S04]  /*6620*/  F2FP.BF16.F32.PACK_AB R0, RZ, R0 ;  /* 0x00000000ff00723e */ /* 0x001fc800000010ff */
[----:B------:R-:W-:Y:S01]  /*6630*/  PRMT R19, R0, 0x7610, R19 ;  /* 0x0000761000137816 */ /* 0x000fe20000000013 */
[----:B------:R-:W-:Y:S06]  /*6640*/  BRA `(.L_x_622) ;  /* 0x0000000000107947 */ /* 0x000fec0003800000 */
.L_x_645:
[----:B------:R-:W2:Y:S02]  /*6650*/  LDG.E R4, desc[UR36][R4.64] ;  /* 0x0000002404047981 */ /* 0x000ea4000c1e1900 */
[----:B--2---:R-:W-:-:S04]  /*6660*/  I2FP.F32.U32 R0, R4 ;  /* 0x0000000400007245 */ /* 0x004fc80000201000 */
[----:B------:R-:W-:-:S04]  /*6670*/  F2FP.BF16.F32.PACK_AB R0, RZ, R0 ;  /* 0x00000000ff00723e */ /* 0x000fc800000010ff */
[----:B------:R-:W-:-:S07]  /*6680*/  PRMT R19, R0, 0x7610, R19 ;  /* 0x0000761000137816 */ /* 0x000fce0000000013 */
.L_x_622:
[----:B------:R-:W-:-:S07]  /*6690*/  VIADD R27, R27, 0x80 ;  /* 0x000000801b1b7836 */ /* 0x000fce0000000000 */
.L_x_583:
[----:B------:R-:W-:Y:S05]  /*66a0*/  BSYNC B6 ;  /* 0x0000000000067941 */ /* 0x000fea0003800000 */
.L_x_582:
        /* <DEDUP_REMOVED lines=26> */
.L_x_655:
[----:B------:R-:W2:Y:S02]  /*6850*/  LDG.E.U8 R4, desc[UR36][R4.64] ;  /* 0x0000002404047981 */ /* 0x000ea4000c1e1100 */
[----:B--2---:R-:W-:-:S04]  /*6860*/  I2FP.F32.U32 R0, R4 ;  /* 0x0000000400007245 */ /* 0x004fc80000201000 */
[----:B------:R-:W-:-:S04]  /*6870*/  F2FP.BF16.F32.PACK_AB R0, RZ, R0 ;  /* 0x00000000ff00723e */ /* 0x000fc800000010ff */
[----:B------:R-:W-:Y:S01]  /*6880*/  PRMT R18, R0, 0x7610, R18 ;  /* 0x0000761000127816 */ /* 0x000fe20000000012 */
[----:B------:R-:W-:Y:S06]  /*6890*/  BRA `(.L_x_657) ;  /* 0x0000000c00c87947 */ /* 0x000fec0003800000 */
.L_x_654:
        /* <DEDUP_REMOVED lines=11> */
.L_x_659:
[----:B------:R-:W2:Y:S02]  /*6950*/  LDG.E R4, desc[UR36][R4.64] ;  /* 0x0000002404047981 */ /* 0x000ea4000c1e1900 */
[----:B--2---:R-:W-:-:S04]  /*6960*/  I2FP.F32.S32 R0, R4 ;  /* 0x0000000400007245 */ /* 0x004fc80000201400 */
[----:B------:R-:W-:-:S04]  /*6970*/  F2FP.BF16.F32.PACK_AB R0, RZ, R0 ;  /* 0x00000000ff00723e */ /* 0x000fc800000010ff */
[----:B------:R-:W-:Y:S01]  /*6980*/  PRMT R18, R0, 0x7610, R18 ;  /* 0x0000761000127816 */ /* 0x000fe20000000012 */
[----:B------:R-:W-:Y:S06]  /*6990*/  BRA `(.L_x_657) ;  /* 0x0000000c00887947 */ /* 0x000fec0003800000 */
.L_x_658:
[----:B------:R-:W2:Y:S02]  /*69a0*/  LDG.E.U16 R4, desc[UR36][R4.64] ;  /* 0x0000002404047981 */ /* 0x000ea4000c1e1500 */
[----:B--2---:R-:W0:Y:S02]  /*69b0*/  I2F.S16 R0, R4 ;  /* 0x0000000400007306 */ /* 0x004e240000101400 */
[----:B0-----:R-:W-:-:S04]  /*69c0*/  F2FP.BF16.F32.PACK_AB R0, RZ, R0 ;  /* 0x00000000ff00723e */ /* 0x001fc800000010ff */
[----:B------:R-:W-:Y:S01]  /*69d0*/  PRMT R18, R0, 0x7610, R18 ;  /* 0x0000761000127816 */ /* 0x000fe20000000012 */
[----:B------:R-:W-:Y:S06]  /*69e0*/  BRA `(.L_x_657) ;  /* 0x0000000c00747947 */ /* 0x000fec0003800000 */
.L_x_653:
        /* <DEDUP_REMOVED lines=9> */
.L_x_661:
[----:B------:R-:W2:Y:S02]  /*6a80*/  LDG.E.U16 R0, desc[UR36][R4.64] ;  /* 0x0000002404007981 */ /* 0x000ea4000c1e1500 */
[----:B--2---:R-:W-:-:S05]  /*6a90*/  HADD2.F32 R0, -RZ, R0.H0_H0 ;  /* 0x20000000ff007230 */ /* 0x004fca0000004100 */
[----:B------:R-:W-:-:S04]  /*6aa0*/  F2FP.BF16.F32.PACK_AB R0, RZ, R0 ;  /* 0x00000000ff00723e */ /* 0x000fc800000010ff */
[----:B------:R-:W-:Y:S01]  /*6ab0*/  PRMT R18, R0, 0x7610, R18 ;  /* 0x0000761000127816 */ /* 0x000fe20000000012 */
[----:B------:R-:W-:Y:S06]  /*6ac0*/  BRA `(.L_x_657) ;  /* 0x0000000c003c7947 */ /* 0x000fec0003800000 */
.L_x_660:
        /* <DEDUP_REMOVED lines=9> */
.L_x_663:
[----:B------:R-:W2:Y:S02]  /*6b60*/  LDG.E.U16 R4, desc[UR36][R4.64] ;  /* 0x0000002404047981 */ /* 0x000ea4000c1e1500 */
[----:B--2---:R-:W-:-:S05]  /*6b70*/  HADD2.F32 R0, -RZ, R4.H0_H0 ;  /* 0x20000004ff007230 */ /* 0x004fca0000004100 */
[----:B------:R-:W-:-:S04]  /*6b80*/  F2FP.BF16.F32.PACK_AB R0, RZ, R0 ;  /* 0x00000000ff00723e */ /* 0x000fc800000010ff */
[----:B------:R-:W-:Y:S01]  /*6b90*/  PRMT R18, R0, 0x7610, R18 ;  /* 0x0000761000127816 */ /* 0x000fe20000000012 */
[----:B------:R-:W-:Y:S06]  /*6ba0*/  BRA `(.L_x_657) ;  /* 0x0000000c00047947 */ /* 0x000fec0003800000 */
.L_x_662:
        /* <DEDUP_REMOVED lines=9> */
.L_x_652:
        /* <DEDUP_REMOVED lines=14> */
.L_x_666:
        /* <DEDUP_REMOVED lines=9> */
.L_x_665:
        /* <DEDUP_REMOVED lines=28> */
.L_x_668:
        /* <DEDUP_REMOVED lines=15> */
.L_x_667:
[----:B------:R0:W5:Y:S01]  /*7060*/  LDG.E.U16 R18, desc[UR36][R4.64] ;  /* 0x0000002404127981 */ /* 0x000162000c1e1500 */
[----:B------:R-:W-:Y:S05]  /*7070*/  BRA `(.L_x_657) ;  /* 0x0000000400d07947 */ /* 0x000fea0003800000 */
.L_x_664:
        /* <DEDUP_REMOVED lines=13> */
.L_x_671:
        /* <DEDUP_REMOVED lines=21> */
.L_x_675:
[----:B------:R-:W-:Y:S05]  /*72a0*/  BSYNC B1 ;  /* 0x0000000000017941 */ /* 0x000fea0003800000 */
.L_x_674:
[----:B------:R-:W-:Y:S01]  /*72b0*/  LEA R5, R0, 0x3b800000, 0x17 ;  /* 0x3b80000000057811 */ /* 0x000fe200078eb8ff */
[----:B------:R-:W-:-:S05]  /*72c0*/  IMAD.SHL.U32 R0, R3, 0x100000, RZ ;  /* 0x0010000003007824 */ /* 0x000fca00078e00ff */
[----:B------:R-:W-:-:S07]  /*72d0*/  LOP3.LUT R0, R5, R0, R6, 0xfe, !PT ;  /* 0x0000000005007212 */ /* 0x000fce00078efe06 */
.L_x_673:
[----:B------:R-:W-:Y:S05]  /*72e0*/  BSYNC B0 ;  /* 0x0000000000007941 */ /* 0x000fea0003800000 */
.L_x_672:
[----:B------:R-:W-:-:S04]  /*72f0*/  F2FP.BF16.F32.PACK_AB R0, RZ, R0 ;  /* 0x00000000ff00723e */ /* 0x000fc800000010ff */
[----:B------:R-:W-:Y:S01]  /*7300*/  PRMT R18, R0, 0x7610, R18 ;  /* 0x0000761000127816 */ /* 0x000fe20000000012 */
[----:B------:R-:W-:Y:S06]  /*7310*/  BRA `(.L_x_657) ;  /* 0x0000000400287947 */ /* 0x000fec0003800000 */
.L_x_670:
        /* <DEDUP_REMOVED lines=21> */
.L_x_679:
[----:B------:R-:W-:Y:S05]  /*7470*/  BSYNC B1 ;  /* 0x0000000000017941 */ /* 0x000fea0003800000 */
.L_x_678:
[----:B------:R-:W-:Y:S01]  /*7480*/  LEA R5, R0, 0x37800000, 0x17 ;  /* 0x3780000000057811 */ /* 0x000fe200078eb8ff */
[----:B------:R-:W-:-:S05]  /*7490*/  IMAD.SHL.U32 R0, R3, 0x200000, RZ ;  /* 0x0020000003007824 */ /* 0x000fca00078e00ff */
[----:B------:R-:W-:-:S07]  /*74a0*/  LOP3.LUT R0, R5, R0, R6, 0xfe, !PT ;  /* 0x0000000005007212 */ /* 0x000fce00078efe06 */
.L_x_677:
[----:B------:R-:W-:Y:S05]  /*74b0*/  BSYNC B0 ;  /* 0x0000000000007941 */ /* 0x000fea0003800000 */
.L_x_676:
[----:B------:R-:W-:-:S04]  /*74c0*/  F2FP.BF16.F32.PACK_AB R0, RZ, R0 ;  /* 0x00000000ff00723e */ /* 0x000fc800000010ff */
[----:B------:R-:W-:Y:S01]  /*74d0*/  PRMT R18, R0, 0x7610, R18 ;  /* 0x0000761000127816 */ /* 0x000fe20000000012 */
[----:B------:R-:W-:Y:S06]  /*74e0*/  BRA `(.L_x_657) ;  /* 0x0000000000b47947 */ /* 0x000fec0003800000 */
.L_x_669:
        /* <DEDUP_REMOVED lines=14> */
.L_x_683:
[----:B------:R-:W-:Y:S05]  /*75d0*/  BSYNC B0 ;  /* 0x0000000000007941 */ /* 0x000fea0003800000 */
.L_x_682:
[----:B------:R-:W-:-:S04]  /*75e0*/  F2FP.BF16.F32.PACK_AB R0, RZ, R0 ;  /* 0x00000000ff00723e */ /* 0x000fc800000010ff */
[----:B------:R-:W-:Y:S01]  /*75f0*/  PRMT R18, R0, 0x7610, R18 ;  /* 0x0000761000127816 */ /* 0x000fe20000000012 */
[----:B------:R-:W-:Y:S06]  /*7600*/  BRA `(.L_x_657) ;  /* 0x00000000006c7947 */ /* 0x000fec0003800000 */
.L_x_656:
        /* <DEDUP_REMOVED lines=16> */
.L_x_684:
[----:B------:R-:W-:Y:S01]  /*7710*/  PRMT R18, RZ, 0x7610, R18 ;  /* 0x00007610ff127816 */ /* 0x000fe20000000012 */
[----:B------:R-:W-:Y:S06]  /*7720*/  BRA `(.L_x_657) ;  /* 0x0000000000247947 */ /* 0x000fec0003800000 */
.L_x_681:
[----:B------:R-:W2:Y:S02]  /*7730*/  LDG.E.64 R4, desc[UR36][R4.64] ;  /* 0x0000002404047981 */ /* 0x000ea4000c1e1b00 */
[----:B--2---:R-:W0:Y:S02]  /*7740*/  I2F.U64 R0, R4 ;  /* 0x0000000400007312 */ /* 0x004e240000301000 */
[----:B0-----:R-:W-:-:S04]  /*7750*/  F2FP.BF16.F32.PACK_AB R0, RZ, R0 ;  /* 0x00000000ff00723e */ /* 0x001fc800000010ff */
[----:B------:R-:W-:Y:S01]  /*7760*/  PRMT R18, R0, 0x7610, R18 ;  /* 0x0000761000127816 */ /* 0x000fe20000000012 */
[----:B------:R-:W-:Y:S06]  /*7770*/  BRA `(.L_x_657) ;  /* 0x0000000000107947 */ /* 0x000fec0003800000 */
.L_x_680:
[----:B------:R-:W2:Y:S02]  /*7780*/  LDG.E R4, desc[UR36][R4.64] ;  /* 0x0000002404047981 */ /* 0x000ea4000c1e1900 */
[----:B--2---:R-:W-:-:S04]  /*7790*/  I2FP.F32.U32 R0, R4 ;  /* 0x0000000400007245 */ /* 0x004fc80000201000 */
[----:B------:R-:W-:-:S04]  /*77a0*/  F2FP.BF16.F32.PACK_AB R0, RZ, R0 ;  /* 0x00000000ff00723e */ /* 0x000fc800000010ff */
[----:B------:R-:W-:-:S07]  /*77b0*/  PRMT R18, R0, 0x7610, R18 ;  /* 0x0000761000127816 */ /* 0x000fce0000000012 */
.L_x_657:
        /* <DEDUP_REMOVED lines=22> */
.L_x_688:
[----:B------:R-:W2:Y:S02]  /*7920*/  LDG.E.U8 R4, desc[UR36][R4.64] ;  /* 0x0000002404047981 */ /* 0x000ea4000c1e1100 */
[----:B--2---:R-:W-:-:S04]  /*7930*/  I2FP.F32.U32 R0, R4 ;  /* 0x0000000400007245 */ /* 0x004fc80000201000 */
[----:B------:R-:W-:-:S04]  /*7940*/  F2FP.BF16.F32.PACK_AB R0, RZ, R0 ;  /* 0x00000000ff00723e */ /* 0x000fc800000010ff */
[----:B------:R-:W-:Y:S01]  /*7950*/  PRMT R3, R0, 0x7610, R3 ;  /* 0x0000761000037816 */ /* 0x000fe20000000003 */
[----:B------:R-:W-:Y:S06]  /*7960*/  BRA `(.L_x_651) ;  /* 0x0000000c00c87947 */ /* 0x000fec0003800000 */
.L_x_687:
        /* <DEDUP_REMOVED lines=11> */
.L_x_691:
[----:B------:R-:W2:Y:S02]  /*7a20*/  LDG.E R4, desc[UR36][R4.64] ;  /* 0x0000002404047981 */ /* 0x000ea4000c1e1900 */
[----:B--2---:R-:W-:-:S04]  /*7a30*/  I2FP.F32.S32 R0, R4 ;  /* 0x0000000400007245 */ /* 0x004fc80000201400 */
[----:B------:R-:W-:-:S04]  /*7a40*/  F2FP.BF16.F32.PACK_AB R0, RZ, R0 ;  /* 0x00000000ff00723e */ /* 0x000fc800000010ff */
[----:B------:R-:W-:Y:S01]  /*7a50*/  PRMT R3, R0, 0x7610, R3 ;  /* 0x0000761000037816 */ /* 0x000fe20000000003 */
[----:B------:R-:W-:Y:S06]  /*7a60*/  BRA `(.L_x_651) ;  /* 0x0000000c00887947 */ /* 0x000fec0003800000 */
.L_x_690:
[----:B------:R-:W2:Y:S02]  /*7a70*/  LDG.E.U16 R4, desc[UR36][R4.64] ;  /* 0x0000002404047981 */ /* 0x000ea4000c1e1500 */
[----:B--2---:R-:W0:Y:S02]  /*7a80*/  I2F.S16 R0, R4 ;  /* 0x0000000400007306 */ /* 0x004e240000101400 */
[----:B0-----:R-:W-:-:S04]  /*7a90*/  F2FP.BF16.F32.PACK_AB R0, RZ, R0 ;  /* 0x00000000ff00723e */ /* 0x001fc800000010ff */
[----:B------:R-:W-:Y:S01]  /*7aa0*/  PRMT R3, R0, 0x7610, R3 ;  /* 0x0000761000037816 */ /* 0x000fe20000000003 */
[----:B------:R-:W-:Y:S06]  /*7ab0*/  BRA `(.L_x_651) ;  /* 0x0000000c00747947 */ /* 0x000fec0003800000 */
.L_x_686:
        /* <DEDUP_REMOVED lines=9> */
.L_x_693:
[----:B------:R-:W2:Y:S02]  /*7b50*/  LDG.E.U16 R0, desc[UR36][R4.64] ;  /* 0x0000002404007981 */ /* 0x000ea4000c1e1500 */
[----:B--2---:R-:W-:-:S05]  /*7b60*/  HADD2.F32 R0, -RZ, R0.H0_H0 ;  /* 0x20000000ff007230 */ /* 0x004fca0000004100 */
[----:B------:R-:W-:-:S04]  /*7b70*/  F2FP.BF16.F32.PACK_AB R0, RZ, R0 ;  /* 0x00000000ff00723e */ /* 0x000fc800000010ff */
[----:B------:R-:W-:Y:S01]  /*7b80*/  PRMT R3, R0, 0x7610, R3 ;  /* 0x0000761000037816 */ /* 0x000fe20000000003 */
[----:B------:R-:W-:Y:S06]  /*7b90*/  BRA `(.L_x_651) ;  /* 0x0000000c003c7947 */ /* 0x000fec0003800000 */
.L_x_692:
        /* <DEDUP_REMOVED lines=9> */
.L_x_695:
[----:B------:R-:W2:Y:S02]  /*7c30*/  LDG.E.U16 R4, desc[UR36][R4.64] ;  /* 0x0000002404047981 */ /* 0x000ea4000c1e1500 */
[----:B--2---:R-:W-:-:S05]  /*7c40*/  HADD2.F32 R0, -RZ, R4.H0_H0 ;  /* 0x20000004ff007230 */ /* 0x004fca0000004100 */
[----:B------:R-:W-:-:S04]  /*7c50*/  F2FP.BF16.F32.PACK_AB R0, RZ, R0 ;  /* 0x00000000ff00723e */ /* 0x000fc800000010ff */
[----:B------:R-:W-:Y:S01]  /*7c60*/  PRMT R3, R0, 0x7610, R3 ;  /* 0x0000761000037816 */ /* 0x000fe20000000003 */
[----:B------:R-:W-:Y:S06]  /*7c70*/  BRA `(.L_x_651) ;  /* 0x0000000c00047947 */ /* 0x000fec0003800000 */
.L_x_694:
        /* <DEDUP_REMOVED lines=9> */
.L_x_685:
        /* <DEDUP_REMOVED lines=14> */
.L_x_698:
        /* <DEDUP_REMOVED lines=9> */
.L_x_697:
        /* <DEDUP_REMOVED lines=28> */
.L_x_700:
        /* <DEDUP_REMOVED lines=15> */
.L_x_699:
[----:B------:R1:W5:Y:S01]  /*8130*/  LDG.E.U16 R3, desc[UR36][R4.64] ;  /* 0x0000002404037981 */ /* 0x000362000c1e1500 */
[----:B------:R-:W-:Y:S05]  /*8140*/  BRA `(.L_x_651) ;  /* 0x0000000400d07947 */ /* 0x000fea0003800000 */
.L_x_696:
        /* <DEDUP_REMOVED lines=13> */
.L_x_703:
        /* <DEDUP_REMOVED lines=21> */
.L_x_707:
[----:B------:R-:W-:Y:S05]  /*8370*/  BSYNC B1 ;  /* 0x0000000000017941 */ /* 0x000fea0003800000 */
.L_x_706:
[----:B------:R-:W-:Y:S01]  /*8380*/  LEA R5, R0, 0x3b800000, 0x17 ;  /* 0x3b80000000057811 */ /* 0x000fe200078eb8ff */
[----:B------:R-:W-:-:S05]  /*8390*/  IMAD.SHL.U32 R0, R3, 0x100000, RZ ;  /* 0x0010000003007824 */ /* 0x000fca00078e00ff */
[----:B------:R-:W-:-:S07]  /*83a0*/  LOP3.LUT R0, R5, R0, R6, 0xfe, !PT ;  /* 0x0000000005007212 */ /* 0x000fce00078efe06 */
.L_x_705:
[----:B------:R-:W-:Y:S05]  /*83b0*/  BSYNC B0 ;  /* 0x0000000000007941 */ /* 0x000fea0003800000 */
.L_x_704:
[----:B------:R-:W-:-:S04]  /*83c0*/  F2FP.BF16.F32.PACK_AB R0, RZ, R0 ;  /* 0x00000000ff00723e */ /* 0x000fc800000010ff */
[----:B------:R-:W-:Y:S01]  /*83d0*/  PRMT R3, R0, 0x7610, R3 ;  /* 0x0000761000037816 */ /* 0x000fe20000000003 */
[----:B------:R-:W-:Y:S06]  /*83e0*/  BRA `(.L_x_651) ;  /* 0x0000000400287947 */ /* 0x000fec0003800000 */
.L_x_702:
        /* <DEDUP_REMOVED lines=21> */
.L_x_711:
[----:B------:R-:W-:Y:S05]  /*8540*/  BSYNC B1 ;  /* 0x0000000000017941 */ /* 0x000fea0003800000 */
.L_x_710:
[----:B------:R-:W-:Y:S01]  /*8550*/  LEA R5, R0, 0x37800000, 0x17 ;  /* 0x3780000000057811 */ /* 0x000fe200078eb8ff */
[----:B------:R-:W-:-:S05]  /*8560*/  IMAD.SHL.U32 R0, R3, 0x200000, RZ ;  /* 0x0020000003007824 */ /* 0x000fca00078e00ff */
[----:B------:R-:W-:-:S07]  /*8570*/  LOP3.LUT R0, R5, R0, R6, 0xfe, !PT ;  /* 0x0000000005007212 */ /* 0x000fce00078efe06 */
.L_x_709:
[----:B------:R-:W-:Y:S05]  /*8580*/  BSYNC B0 ;  /* 0x0000000000007941 */ /* 0x000fea0003800000 */
.L_x_708:
[----:B------:R-:W-:-:S04]  /*8590*/  F2FP.BF16.F32.PACK_AB R0, RZ, R0 ;  /* 0x00000000ff00723e */ /* 0x000fc800000010ff */
[----:B------:R-:W-:Y:S01]  /*85a0*/  PRMT R3, R0, 0x7610, R3 ;  /* 0x0000761000037816 */ /* 0x000fe20000000003 */
[----:B------:R-:W-:Y:S06]  /*85b0*/  BRA `(.L_x_651) ;  /* 0x0000000000b47947 */ /* 0x000fec0003800000 */
.L_x_701:
        /* <DEDUP_REMOVED lines=14> */
.L_x_715:
[----:B------:R-:W-:Y:S05]  /*86a0*/  BSYNC B0 ;  /* 0x0000000000007941 */ /* 0x000fea0003800000 */
.L_x_714:
[----:B------:R-:W-:-:S04]  /*86b0*/  F2FP.BF16.F32.PACK_AB R0, RZ, R0 ;  /* 0x00000000ff00723e */ /* 0x000fc800000010ff */
[----:B------:R-:W-:Y:S01]  /*86c0*/  PRMT R3, R0, 0x7610, R3 ;  /* 0x0000761000037816 */ /* 0x000fe20000000003 */
[----:B------:R-:W-:Y:S06]  /*86d0*/  BRA `(.L_x_651) ;  /* 0x00000000006c7947 */ /* 0x000fec0003800000 */
.L_x_689:
        /* <DEDUP_REMOVED lines=16> */
.L_x_716:
[----:B------:R-:W-:Y:S01]  /*87e0*/  PRMT R3, RZ, 0x7610, R3 ;  /* 0x00007610ff037816 */ /* 0x000fe20000000003 */
[----:B------:R-:W-:Y:S06]  /*87f0*/  BRA `(.L_x_651) ;  /* 0x0000000000247947 */ /* 0x000fec0003800000 */
.L_x_713:
[----:B------:R-:W2:Y:S02]  /*8800*/  LDG.E.64 R4, desc[UR36][R4.64] ;  /* 0x0000002404047981 */ /* 0x000ea4000c1e1b00 */
[----:B--2---:R-:W0:Y:S02]  /*8810*/  I2F.U64 R0, R4 ;  /* 0x0000000400007312 */ /* 0x004e240000301000 */
[----:B0-----:R-:W-:-:S04]  /*8820*/  F2FP.BF16.F32.PACK_AB R0, RZ, R0 ;  /* 0x00000000ff00723e */ /* 0x001fc800000010ff */
[----:B------:R-:W-:Y:S01]  /*8830*/  PRMT R3, R0, 0x7610, R3 ;  /* 0x0000761000037816 */ /* 0x000fe20000000003 */
[----:B------:R-:W-:Y:S06]  /*8840*/  BRA `(.L_x_651) ;  /* 0x0000000000107947 */ /* 0x000fec0003800000 */
.L_x_712:
[----:B------:R-:W2:Y:S02]  /*8850*/  LDG.E R4, desc[UR36][R4.64] ;  /* 0x0000002404047981 */ /* 0x000ea4000c1e1900 */
[----:B--2---:R-:W-:-:S04]  /*8860*/  I2FP.F32.U32 R0, R4 ;  /* 0x0000000400007245 */ /* 0x004fc80000201000 */
[----:B------:R-:W-:-:S04]  /*8870*/  F2FP.BF16.F32.PACK_AB R0, RZ, R0 ;  /* 0x00000000ff00723e */ /* 0x000fc800000010ff */
[----:B------:R-:W-:-:S07]  /*8880*/  PRMT R3, R0, 0x7610, R3 ;  /* 0x0000761000037816 */ /* 0x000fce0000000003 */
.L_x_651:
[----:B------:R-:W-:Y:S05]  /*8890*/  BSYNC B6 ;  /* 0x0000000000067941 */ /* 0x000fea0003800000 */
.L_x_650:
[----:B------:R-:W2:Y:S01]  /*88a0*/  S2R R25, SR_TID.X ;  /* 0x0000000000197919 */ /* 0x000ea20000002100 */
[----:B------:R-:W-:Y:S01]  /*88b0*/  BSSY B1, `(.L_x_717) ;  /* 0x000004a000017945 */ /* 0x000fe20003800000 */
[----:B--2---:R-:W-:-:S13]  /*88c0*/  ISETP.GE.AND P1, PT, R25, R16, PT ;  /* 0x000000101900720c */ /* 0x004fda0003f26270 */
[----:B------:R-:W-:Y:S05]  /*88d0*/  @P1 BRA `(.L_x_718) ;  /* 0x00000004001c1947 */ /* 0x000fea0003800000 */
[----:B-----5:R-:W-:Y:S01]  /*88e0*/  IMAD.U32 R23, R23, 0x10000, RZ ;  /* 0x0001000017177824 */ /* 0x020fe200078e00ff */
[----:B------:R-:W-:Y:S01]  /*88f0*/  BSSY B0, `(.L_x_719) ;  /* 0x0000041000007945 */ /* 0x000fe20003800000 */
[----:B------:R-:W-:Y:S02]  /*8900*/  IMAD.U32 R26, R26, 0x10000, RZ ;  /* 0x000100001a1a7824 */ /* 0x000fe400078e00ff */
[----:B01----:R-:W-:-:S03]  /*8910*/  FADD.FTZ R4, |R23|, -RZ ;  /* 0x800000ff17047221 */ /* 0x003fc60000010200 */
[----:B------:R-:W-:-:S13]  /*8920*/  FSETP.GEU.FTZ.AND P0, PT, |R23|, |R26|, PT ;  /* 0x4000001a1700720b */ /* 0x000fda0003f1e200 */
[----:B------:R-:W-:Y:S05]  /*8930*/  @!P0 BRA `(.L_x_720) ;  /* 0x0000000000f08947 */ /* 0x000fea0003800000 */
[----:B------:R-:W-:-:S05]  /*8940*/  FMUL.FTZ R7, |R26|, 8388608 ;  /* 0x4b0000001a077820 */ /* 0x000fca0000410200 */
[----:B------:R-:W-:-:S13]  /*8950*/  FSETP.GTU.FTZ.AND P0, PT, R4, R7, PT ;  /* 0x000000070400720b */ /* 0x000fda0003f1c000 */
[----:B------:R-:W-:Y:S05]  /*8960*/  @P0 BRA `(.L_x_721) ;  /* 0x0000000000680947 */ /* 0x000fea0003800000 */
[----:B------:R-:W-:Y:S01]  /*8970*/  FADD.FTZ R9, |R26|, -RZ ;  /* 0x800000ff1a097221 */ /* 0x000fe20000010200 */
[----:B------:R-:W-:Y:S03]  /*8980*/  BSSY B2, `(.L_x_722) ;  /* 0x0000016000027945 */ /* 0x000fe60003800000 */
[----:B------:R-:W0:Y:S02]  /*8990*/  MUFU.RCP R5, R9 ;  /* 0x0000000900057308 */ /* 0x000e240000001000 */
        /* <DEDUP_REMOVED lines=17> */
.L_x_724:
[----:B------:R-:W-:Y:S01]  /*8ab0*/  FSETP.GEU.FTZ.AND P0, PT, R5, -R9, PT ;  /* 0x800000090500720b */ /* 0x000fe20003f1e000 */
[----:B------:R-:W-:-:S12]  /*8ac0*/  FADD.FTZ R7, R7, -1 ;  /* 0xbf80000007077421 */ /* 0x000fd80000010000 */
[----:B------:R-:W-:-:S07]  /*8ad0*/  @!P0 FADD.FTZ R7, R7, -1 ;  /* 0xbf80000007078421 */ /* 0x000fce0000010000 */
.L_x_723:
[----:B------:R-:W-:Y:S05]  /*8ae0*/  BSYNC B2 ;  /* 0x0000000000027941 */ /* 0x000fea0003800000 */
.L_x_722:
[----:B------:R-:W-:Y:S01]  /*8af0*/  FFMA.FTZ R4, -R9, R7, R4 ;  /* 0x0000000709047223 */ /* 0x000fe20000010104 */
[----:B------:R-:W-:Y:S06]  /*8b00*/  BRA `(.L_x_720) ;  /* 0x00000000007c7947 */ /* 0x000fec0003800000 */
.L_x_721:
[C---:B------:R-:W-:Y:S01]  /*8b10*/  VIADD R0, R7.reuse, 0xf4800000 ;  /* 0xf480000007007836 */ /* 0x040fe20000000000 */
[----:B------:R-:W-:Y:S01]  /*8b20*/  FSETP.GT.FTZ.AND P0, PT, |R26|, RZ, PT ;  /* 0x000000ff1a00720b */ /* 0x000fe20003f14200 */
[----:B------:R-:W-:Y:S03]  /*8b30*/  BSSY B2, `(.L_x_725) ;  /* 0x000001a000027945 */ /* 0x000fe60003800000 */
[----:B------:R-:W-:Y:S02]  /*8b40*/  LOP3.LUT R5, R0, 0xff800000, RZ, 0xc0, !PT ;  /* 0xff80000000057812 */ /* 0x000fe400078ec0ff */
[C---:B------:R-:W-:Y:S02]  /*8b50*/  LOP3.LUT R0, R4.reuse, 0x7fffff, RZ, 0xc0, !PT ;  /* 0x007fffff04007812 */ /* 0x040fe400078ec0ff */
[C---:B------:R-:W-:Y:S01]  /*8b60*/  ISETP.GT.U32.OR P0, PT, R4.reuse, 0x7f7fffff, !P0 ;  /* 0x7f7fffff0400780c */ /* 0x040fe20004704470 */
[----:B------:R-:W-:Y:S01]  /*8b70*/  IMAD.IADD R5, R4, 0x1, -R5 ;  /* 0x0000000104057824 */ /* 0x000fe200078e0a05 */
[----:B------:R-:W-:-:S04]  /*8b80*/  LOP3.LUT R4, R7, 0xff800000, RZ, 0xc0, !PT ;  /* 0xff80000007047812 */ /* 0x000fc800078ec0ff */
[----:B------:R-:W-:Y:S02]  /*8b90*/  LOP3.LUT P2, R6, R5, 0xff800000, RZ, 0xc0, !PT ;  /* 0xff80000005067812 */ /* 0x000fe4000784c0ff */
[----:B------:R-:W-:Y:S02]  /*8ba0*/  LOP3.LUT R5, R0, 0x3f800000, RZ, 0xfc, !PT ;  /* 0x3f80000000057812 */ /* 0x000fe400078efcff */
[----:B------:R-:W-:-:S09]  /*8bb0*/  FSEL R4, R4, +QNAN , !P0 ;  /* 0x7fffffff04047808 */ /* 0x000fd20004000000 */
[----:B------:R-:W-:Y:S05]  /*8bc0*/  @!P2 BRA `(.L_x_726) ;  /* 0x000000000040a947 */ /* 0x000fea0003800000 */
[----:B------:R-:W-:-:S04]  /*8bd0*/  LOP3.LUT R0, R7, 0x7fffff, RZ, 0xc0, !PT ;  /* 0x007fffff07007812 */ /* 0x000fc800078ec0ff */
[----:B------:R-:W-:-:S04]  /*8be0*/  LOP3.LUT R10, R0, 0x3f800000, RZ, 0xfc, !PT ;  /* 0x3f800000000a7812 */ /* 0x000fc800078efcff */
[----:B------:R0:W1:Y:S03]  /*8bf0*/  MUFU.RCP R0, R10 ;  /* 0x0000000a00007308 */ /* 0x0000660000001000 */
.L_x_727:
        /* <DEDUP_REMOVED lines=13> */
.L_x_726:
[----:B------:R-:W-:Y:S05]  /*8cd0*/  BSYNC B2 ;  /* 0x0000000000027941 */ /* 0x000fea0003800000 */
.L_x_725:
[----:B------:R-:W-:-:S04]  /*8ce0*/  FMUL.FTZ R5, R5, 1.1920928955078125e-07 ;  /* 0x3400000005057820 */ /* 0x000fc80000410000 */
[----:B------:R-:W-:-:S07]  /*8cf0*/  FMUL.FTZ R4, R4, R5 ;  /* 0x0000000504047220 */ /* 0x000fce0000410000 */
.L_x_720:
[----:B------:R-:W-:Y:S05]  /*8d00*/  BSYNC B0 ;  /* 0x0000000000007941 */ /* 0x000fea0003800000 */
.L_x_719:
[C---:B------:R-:W-:Y:S02]  /*8d10*/  FSETP.GTU.FTZ.AND P0, PT, |R4|.reuse, +INF , PT ;  /* 0x7f8000000400780b */ /* 0x040fe40003f1c200 */
[----:B------:R-:W-:-:S04]  /*8d20*/  LOP3.LUT R23, R4, 0x80000000, R23, 0xb8, !PT ;  /* 0x8000000004177812 */ /* 0x000fc800078eb817 */
[----:B------:R-:W-:-:S06]  /*8d30*/  FSEL R5, R4, R23, P0 ;  /* 0x0000001704057208 */ /* 0x000fcc0000000000 */
[----:B------:R-:W2:Y:S02]  /*8d40*/  F2F.BF16.F32 R5, R5 ;  /* 0x0000000500057304 */ /* 0x000ea40000202000 */
.L_x_718:
[----:B------:R-:W-:Y:S05]  /*8d50*/  BSYNC B1 ;  /* 0x0000000000017941 */ /* 0x000fea0003800000 */
.L_x_717:
[----:B-----5:R-:W-:Y:S01]  /*8d60*/  VIADD R23, R25, 0x80 ;  /* 0x0000008019177836 */ /* 0x020fe20000000000 */
[----:B------:R-:W-:Y:S04]  /*8d70*/  BSSY B1, `(.L_x_728) ;  /* 0x000004a000017945 */ /* 0x000fe80003800000 */
[----:B------:R-:W-:-:S13]  /*8d80*/  ISETP.GE.AND P0, PT, R23, R16, PT ;  /* 0x000000101700720c */ /* 0x000fda0003f06270 */
[----:B------:R-:W-:Y:S05]  /*8d90*/  @P0 BRA `(.L_x_729) ;  /* 0x00000004001c0947 */ /* 0x000fea0003800000 */
[----:B------:R-:W-:Y:S01]  /*8da0*/  IMAD.U32 R22, R22, 0x10000, RZ ;  /* 0x0001000016167824 */ /* 0x000fe200078e00ff */
[----:B------:R-:W-:Y:S01]  /*8db0*/  BSSY B0, `(.L_x_730) ;  /* 0x0000041000007945 */ /* 0x000fe20003800000 */
[----:B------:R-:W-:Y:S02]  /*8dc0*/  IMAD.U32 R9, R24, 0x10000, RZ ;  /* 0x0001000018097824 */ /* 0x000fe400078e00ff */
[----:B------:R-:W-:-:S03]  /*8dd0*/  FADD.FTZ R7, |R22|, -RZ ;  /* 0x800000ff16077221 */ /* 0x000fc60000010200 */
[----:B------:R-:W-:-:S13]  /*8de0*/  FSETP.GEU.FTZ.AND P0, PT, |R22|, |R9|, PT ;  /* 0x400000091600720b */ /* 0x000fda0003f1e200 */
[----:B------:R-:W-:Y:S05]  /*8df0*/  @!P0 BRA `(.L_x_731) ;  /* 0x0000000000f08947 */ /* 0x000fea0003800000 */
[----:B0-----:R-:W-:-:S05]  /*8e00*/  FMUL.FTZ R10, |R9|, 8388608 ;  /* 0x4b000000090a7820 */ /* 0x001fca0000410200 */
[----:B------:R-:W-:-:S13]  /*8e10*/  FSETP.GTU.FTZ.AND P0, PT, R7, R10, PT ;  /* 0x0000000a0700720b */ /* 0x000fda0003f1c000 */
[----:B------:R-:W-:Y:S05]  /*8e20*/  @P0 BRA `(.L_x_732) ;  /* 0x0000000000680947 */ /* 0x000fea0003800000 */
[----:B------:R-:W-:Y:S01]  /*8e30*/  FADD.FTZ R6, |R9|, -RZ ;  /* 0x800000ff09067221 */ /* 0x000fe20000010200 */
[----:B------:R-:W-:Y:S03]  /*8e40*/  BSSY B2, `(.L_x_733) ;  /* 0x0000016000027945 */ /* 0x000fe60003800000 */
[----:B------:R-:W0:Y:S01]  /*8e50*/  MUFU.RCP R0, R6 ;  /* 0x0000000600007308 */ /* 0x000e220000001000 */
[----:B-1----:R-:W-:Y:S01]  /*8e60*/  FADD.FTZ R4, -R6, -RZ ;  /* 0x800000ff06047221 */ /* 0x002fe20000010100 */
        /* <DEDUP_REMOVED lines=16> */
.L_x_735:
[----:B------:R-:W-:Y:S01]  /*8f70*/  FSETP.GEU.FTZ.AND P0, PT, R8, -R6, PT ;  /* 0x800000060800720b */ /* 0x000fe20003f1e000 */
[----:B------:R-:W-:-:S12]  /*8f80*/  FADD.FTZ R0, R0, -1 ;  /* 0xbf80000000007421 */ /* 0x000fd80000010000 */
[----:B------:R-:W-:-:S07]  /*8f90*/  @!P0 FADD.FTZ R0, R0, -1 ;  /* 0xbf80000000008421 */ /* 0x000fce0000010000 */
.L_x_734:
[----:B------:R-:W-:Y:S05]  /*8fa0*/  BSYNC B2 ;  /* 0x0000000000027941 */ /* 0x000fea0003800000 */
.L_x_733:
[----:B------:R-:W-:Y:S01]  /*8fb0*/  FFMA.FTZ R7, -R6, R0, R7 ;  /* 0x0000000006077223 */ /* 0x000fe20000010107 */
[----:B------:R-:W-:Y:S06]  /*8fc0*/  BRA `(.L_x_731) ;  /* 0x00000000007c7947 */ /* 0x000fec0003800000 */
.L_x_732:
[----:B------:R-:W-:Y:S01]  /*8fd0*/  VIADD R0, R10, 0xf4800000 ;  /* 0xf48000000a007836 */ /* 0x000fe20000000000 */
[----:B------:R-:W-:Y:S01]  /*8fe0*/  FSETP.GT.FTZ.AND P0, PT, |R9|, RZ, PT ;  /* 0x000000ff0900720b */ /* 0x000fe20003f14200 */
[----:B------:R-:W-:Y:S03]  /*8ff0*/  BSSY B2, `(.L_x_736) ;  /* 0x000001a000027945 */ /* 0x000fe60003800000 */
[----:B------:R-:W-:Y:S02]  /*9000*/  LOP3.LUT R0, R0, 0xff800000, RZ, 0xc0, !PT ;  /* 0xff80000000007812 */ /* 0x000fe400078ec0ff */
[----:B------:R-:W-:-:S03]  /*9010*/  ISETP.GT.U32.OR P0, PT, R7, 0x7f7fffff, !P0 ;  /* 0x7f7fffff0700780c */ /* 0x000fc60004704470 */
[C---:B-1----:R-:W-:Y:S01]  /*9020*/  IMAD.IADD R4, R7.reuse, 0x1, -R0 ;  /* 0x0000000107047824 */ /* 0x042fe200078e0a00 */
[----:B------:R-:W-:-:S04]  /*9030*/  LOP3.LUT R0, R7, 0x7fffff, RZ, 0xc0, !PT ;  /* 0x007fffff07007812 */ /* 0x000fc800078ec0ff */
[----:B------:R-:W-:Y:S02]  /*9040*/  LOP3.LUT P2, R8, R4, 0xff800000, RZ, 0xc0, !PT ;  /* 0xff80000004087812 */ /* 0x000fe4000784c0ff */
[----:B------:R-:W-:Y:S02]  /*9050*/  LOP3.LUT R4, R10, 0xff800000, RZ, 0xc0, !PT ;  /* 0xff8000000a047812 */ /* 0x000fe400078ec0ff */
[----:B------:R-:W-:Y:S02]  /*9060*/  LOP3.LUT R6, R0, 0x3f800000, RZ, 0xfc, !PT ;  /* 0x3f80000000067812 */ /* 0x000fe400078efcff */
[----:B------:R-:W-:-:S07]  /*9070*/  FSEL R4, R4, +QNAN , !P0 ;  /* 0x7fffffff04047808 */ /* 0x000fce0004000000 */
[----:B------:R-:W-:Y:S05]  /*9080*/  @!P2 BRA `(.L_x_737) ;  /* 0x000000000040a947 */ /* 0x000fea0003800000 */
[----:B------:R-:W-:-:S04]  /*9090*/  LOP3.LUT R0, R10, 0x7fffff, RZ, 0xc0, !PT ;  /* 0x007fffff0a007812 */ /* 0x000fc800078ec0ff */
[----:B------:R-:W-:-:S04]  /*90a0*/  LOP3.LUT R10, R0, 0x3f800000, RZ, 0xfc, !PT ;  /* 0x3f800000000a7812 */ /* 0x000fc800078efcff */
[----:B------:R0:W1:Y:S03]  /*90b0*/  MUFU.RCP R0, R10 ;  /* 0x0000000a00007308 */ /* 0x0000660000001000 */
.L_x_738:
        /* <DEDUP_REMOVED lines=13> */
.L_x_737:
[----:B------:R-:W-:Y:S05]  /*9190*/  BSYNC B2 ;  /* 0x0000000000027941 */ /* 0x000fea0003800000 */
.L_x_736:
[----:B------:R-:W-:-:S04]  /*91a0*/  FMUL.FTZ R7, R6, 1.1920928955078125e-07 ;  /* 0x3400000006077820 */ /* 0x000fc80000410000 */
[----:B------:R-:W-:-:S07]  /*91b0*/  FMUL.FTZ R7, R4, R7 ;  /* 0x0000000704077220 */ /* 0x000fce0000410000 */
.L_x_731:
[----:B------:R-:W-:Y:S05]  /*91c0*/  BSYNC B0 ;  /* 0x0000000000007941 */ /* 0x000fea0003800000 */
.L_x_730:
[C---:B------:R-:W-:Y:S02]  /*91d0*/  FSETP.GTU.FTZ.AND P0, PT, |R7|.reuse, +INF , PT ;  /* 0x7f8000000700780b */ /* 0x040fe40003f1c200 */
[----:B------:R-:W-:-:S04]  /*91e0*/  LOP3.LUT R22, R7, 0x80000000, R22, 0xb8, !PT ;  /* 0x8000000007167812 */ /* 0x000fc800078eb816 */
[----:B------:R-:W-:-:S06]  /*91f0*/  FSEL R22, R7, R22, P0 ;  /* 0x0000001607167208 */ /* 0x000fcc0000000000 */
[----:B------:R-:W3:Y:S02]  /*9200*/  F2F.BF16.F32 R22, R22 ;  /* 0x0000001600167304 */ /* 0x000ee40000202000 */
.L_x_729:
[----:B------:R-:W-:Y:S05]  /*9210*/  BSYNC B1 ;  /* 0x0000000000017941 */ /* 0x000fea0003800000 */
.L_x_728:
[----:B------:R-:W-:Y:S01]  /*9220*/  VIADD R7, R25, 0x100 ;  /* 0x0000010019077836 */ /* 0x000fe20000000000 */
        /* <DEDUP_REMOVED lines=15> */
[----:B01----:R-:W-:Y:S01]  /*9320*/  FMUL.FTZ R4, R0, R7 ;  /* 0x0000000700047220 */ /* 0x003fe20000410000 */
        /* <DEDUP_REMOVED lines=16> */
.L_x_746:
[----:B------:R-:W-:Y:S01]  /*9430*/  FSETP.GEU.FTZ.AND P0, PT, R7, -R11, PT ;  /* 0x8000000b0700720b */ /* 0x000fe20003f1e000 */
[----:B------:R-:W-:-:S12]  /*9440*/  FADD.FTZ R9, R9, -1 ;  /* 0xbf80000009097421 */ /* 0x000fd80000010000 */
[----:B------:R-:W-:-:S07]  /*9450*/  @!P0 FADD.FTZ R9, R9, -1 ;  /* 0xbf80000009098421 */ /* 0x000fce0000010000 */
.L_x_745:
[----:B------:R-:W-:Y:S05]  /*9460*/  BSYNC B2 ;  /* 0x0000000000027941 */ /* 0x000fea0003800000 */
.L_x_744:
[----:B------:R-:W-:Y:S01]  /*9470*/  FFMA.FTZ R0, -R11, R9, R0 ;  /* 0x000000090b007223 */ /* 0x000fe20000010100 */
[----:B------:R-:W-:Y:S06]  /*9480*/  BRA `(.L_x_742) ;  /* 0x00000000007c7947 */ /* 0x000fec0003800000 */
.L_x_743:
[C---:B01----:R-:W-:Y:S01]  /*9490*/  VIADD R4, R9.reuse, 0xf4800000 ;  /* 0xf480000009047836 */ /* 0x043fe20000000000 */
        /* <DEDUP_REMOVED lines=14> */
.L_x_749:
        /* <DEDUP_REMOVED lines=13> */
.L_x_748:
[----:B------:R-:W-:Y:S05]  /*9650*/  BSYNC B2 ;  /* 0x0000000000027941 */ /* 0x000fea0003800000 */
.L_x_747:
[----:B------:R-:W-:-:S04]  /*9660*/  FMUL.FTZ R7, R4, 1.1920928955078125e-07 ;  /* 0x3400000004077820 */ /* 0x000fc80000410000 */
[----:B------:R-:W-:-:S07]  /*9670*/  FMUL.FTZ R0, R8, R7 ;  /* 0x0000000708007220 */ /* 0x000fce0000410000 */
.L_x_742:
[----:B------:R-:W-:Y:S05]  /*9680*/  BSYNC B0 ;  /* 0x0000000000007941 */ /* 0x000fea0003800000 */
.L_x_741:
[C---:B------:R-:W-:Y:S02]  /*9690*/  FSETP.GTU.FTZ.AND P0, PT, |R0|.reuse, +INF , PT ;  /* 0x7f8000000000780b */ /* 0x040fe40003f1c200 */
[----:B------:R-:W-:-:S04]  /*96a0*/  LOP3.LUT R17, R0, 0x80000000, R17, 0xb8, !PT ;  /* 0x8000000000117812 */ /* 0x000fc800078eb811 */
[----:B------:R-:W-:-:S06]  /*96b0*/  FSEL R17, R0, R17, P0 ;  /* 0x0000001100117208 */ /* 0x000fcc0000000000 */
[----:B------:R-:W4:Y:S02]  /*96c0*/  F2F.BF16.F32 R17, R17 ;  /* 0x0000001100117304 */ /* 0x000f240000202000 */
.L_x_740:
[----:B------:R-:W-:Y:S05]  /*96d0*/  BSYNC B1 ;  /* 0x0000000000017941 */ /* 0x000fea0003800000 */
.L_x_739:
        /* <DEDUP_REMOVED lines=15> */
[----:B------:R-:W5:Y:S01]  /*97d0*/  MUFU.RCP R0, R6 ;  /* 0x0000000600007308 */ /* 0x000f620000001000 */
[----:B01----:R-:W-:Y:S01]  /*97e0*/  FADD.FTZ R4, -R6, -RZ ;  /* 0x800000ff06047221 */ /* 0x003fe20000010100 */
[----:B-----5:R-:W-:-:S06]  /*97f0*/  FMUL.FTZ R0, R3, R0 ;  /* 0x0000000003007220 */ /* 0x020fcc0000410000 */
        /* <DEDUP_REMOVED lines=15> */
.L_x_757:
[----:B------:R-:W-:Y:S01]  /*98f0*/  FSETP.GEU.FTZ.AND P0, PT, R8, -R6, PT ;  /* 0x800000060800720b */ /* 0x000fe20003f1e000 */
[----:B------:R-:W-:-:S12]  /*9900*/  FADD.FTZ R0, R0, -1 ;  /* 0xbf80000000007421 */ /* 0x000fd80000010000 */
[----:B------:R-:W-:-:S07]  /*9910*/  @!P0 FADD.FTZ R0, R0, -1 ;  /* 0xbf80000000008421 */ /* 0x000fce0000010000 */
.L_x_756:
[----:B------:R-:W-:Y:S05]  /*9920*/  BSYNC B2 ;  /* 0x0000000000027941 */ /* 0x000fea0003800000 */
.L_x_755:
[----:B------:R-:W-:Y:S01]  /*9930*/  FFMA.FTZ R3, -R6, R0, R3 ;  /* 0x0000000006037223 */ /* 0x000fe20000010103 */
[----:B------:R-:W-:Y:S06]  /*9940*/  BRA `(.L_x_753) ;  /* 0x00000000007c7947 */ /* 0x000fec0003800000 */
.L_x_754:
[C---:B------:R-:W-:Y:S01]  /*9950*/  VIADD R0, R8.reuse, 0xf4800000 ;  /* 0xf480000008007836 */ /* 0x040fe20000000000 */
[----:B------:R-:W-:Y:S01]  /*9960*/  FSETP.GT.FTZ.AND P0, PT, |R7|, RZ, PT ;  /* 0x000000ff0700720b */ /* 0x000fe20003f14200 */
[----:B------:R-:W-:Y:S01]  /*9970*/  BSSY B2, `(.L_x_758) ;  /* 0x000001a000027945 */ /* 0x000fe20003800000 */
[----:B------:R-:W-:Y:S02]  /*9980*/  LOP3.LUT R6, R8, 0xff800000, RZ, 0xc0, !PT ;  /* 0xff80000008067812 */ /* 0x000fe400078ec0ff */
[----:B------:R-:W-:Y:S02]  /*9990*/  LOP3.LUT R0, R0, 0xff800000, RZ, 0xc0, !PT ;  /* 0xff80000000007812 */ /* 0x000fe400078ec0ff */
[----:B------:R-:W-:-:S03]  /*99a0*/  ISETP.GT.U32.OR P0, PT, R3, 0x7f7fffff, !P0 ;  /* 0x7f7fffff0300780c */ /* 0x000fc60004704470 */
[C---:B01----:R-:W-:Y:S01]  /*99b0*/  IMAD.IADD R4, R3.reuse, 0x1, -R0 ;  /* 0x0000000103047824 */ /* 0x043fe200078e0a00 */
[----:B------:R-:W-:Y:S02]  /*99c0*/  LOP3.LUT R0, R3, 0x7fffff, RZ, 0xc0, !PT ;  /* 0x007fffff03007812 */ /* 0x000fe400078ec0ff */
[----:B------:R-:W-:Y:S02]  /*99d0*/  FSEL R9, R6, +QNAN , !P0 ;  /* 0x7fffffff06097808 */ /* 0x000fe40004000000 */
[----:B------:R-:W-:Y:S02]  /*99e0*/  LOP3.LUT P2, R4, R4, 0xff800000, RZ, 0xc0, !PT ;  /* 0xff80000004047812 */ /* 0x000fe4000784c0ff */
[----:B------:R-:W-:-:S11]  /*99f0*/  LOP3.LUT R3, R0, 0x3f800000, RZ, 0xfc, !PT ;  /* 0x3f80000000037812 */ /* 0x000fd600078efcff */
[----:B------:R-:W-:Y:S05]  /*9a00*/  @!P2 BRA `(.L_x_759) ;  /* 0x000000000040a947 */ /* 0x000fea0003800000 */
[----:B------:R-:W-:-:S04]  /*9a10*/  LOP3.LUT R0, R8, 0x7fffff, RZ, 0xc0, !PT ;  /* 0x007fffff08007812 */ /* 0x000fc800078ec0ff */
[----:B------:R-:W-:-:S04]  /*9a20*/  LOP3.LUT R10, R0, 0x3f800000, RZ, 0xfc, !PT ;  /* 0x3f800000000a7812 */ /* 0x000fc800078efcff */
[----:B------:R0:W1:Y:S03]  /*9a30*/  MUFU.RCP R0, R10 ;  /* 0x0000000a00007308 */ /* 0x0000660000001000 */
.L_x_760:
        /* <DEDUP_REMOVED lines=13> */
.L_x_759:
[----:B------:R-:W-:Y:S05]  /*9b10*/  BSYNC B2 ;  /* 0x0000000000027941 */ /* 0x000fea0003800000 */
.L_x_758:
[----:B------:R-:W-:-:S04]  /*9b20*/  FMUL.FTZ R0, R3, 1.1920928955078125e-07 ;  /* 0x3400000003007820 */ /* 0x000fc80000410000 */
[----:B------:R-:W-:-:S07]  /*9b30*/  FMUL.FTZ R3, R9, R0 ;  /* 0x0000000009037220 */ /* 0x000fce0000410000 */
.L_x_753:
[----:B------:R-:W-:Y:S05]  /*9b40*/  BSYNC B0 ;  /* 0x0000000000007941 */ /* 0x000fea0003800000 */
.L_x_752:
[C---:B------:R-:W-:Y:S02]  /*9b50*/  FSETP.GTU.FTZ.AND P0, PT, |R3|.reuse, +INF , PT ;  /* 0x7f8000000300780b */ /* 0x040fe40003f1c200 */
[----:B------:R-:W-:-:S04]  /*9b60*/  LOP3.LUT R18, R3, 0x80000000, R18, 0xb8, !PT ;  /* 0x8000000003127812 */ /* 0x000fc800078eb812 */
[----:B------:R-:W-:-:S06]  /*9b70*/  FSEL R18, R3, R18, P0 ;  /* 0x0000001203127208 */ /* 0x000fcc0000000000 */
[----:B------:R-:W0:Y:S02]  /*9b80*/  F2F.BF16.F32 R18, R18 ;  /* 0x0000001200127304 */ /* 0x000e240000202000 */
.L_x_751:
[----:B------:R-:W-:Y:S05]  /*9b90*/  BSYNC B1 ;  /* 0x0000000000017941 */ /* 0x000fea0003800000 */
.L_x_750:
[----:B------:R-:W0:Y:S01]  /*9ba0*/  LDC.U8 R19, c[0x0][0x240] ;  /* 0x00009000ff137b82 */ /* 0x000e220000000000 */
[----:B------:R-:W-:Y:S04]  /*9bb0*/  BSSY B6, `(.L_x_761) ;  /* 0x0000112000067945 */ /* 0x000fe80003800000 */
[----:B------:R-:W-:Y:S05]  /*9bc0*/  @P1 BRA `(.L_x_762) ;  /* 0x0000001000401947 */ /* 0x000fea0003800000 */
[----:B------:R-:W5:Y:S01]  /*9bd0*/  LDC.64 R8, c[0x0][0x218] ;  /* 0x00008600ff087b82 */ /* 0x000f620000000a00 */
[----:B0-----:R-:W-:Y:S01]  /*9be0*/  PRMT R0, R19, 0x9910, RZ ;  /* 0x0000991013007816 */ /* 0x001fe200000000ff */
[----:B------:R-:W-:Y:S01]  /*9bf0*/  IMAD R25, R2, 0x200, R25 ;  /* 0x0000020002197824 */ /* 0x000fe200078e0219 */
[----:B------:R-:W-:Y:S02]  /*9c00*/  ULDC UR4, c[0x0][0x244] ;  /* 0x0000910000047ab9 */ /* 0x000fe40000000800 */
[----:B------:R-:W-:Y:S01]  /*9c10*/  ISETP.GT.AND P0, PT, R0, 0x9, PT ;  /* 0x000000090000780c */ /* 0x000fe20003f04270 */
[----:B------:R-:W-:-:S05]  /*9c20*/  IMAD R25, R25, UR4, RZ ;  /* 0x0000000419197c24 */ /* 0x000fca000f8e02ff */
[----:B-----5:R-:W-:-:S05]  /*9c30*/  IADD3 R8, P1, R25, R8, RZ ;  /* 0x0000000819087210 */ /* 0x020fca0007f3e0ff */
        /* <DEDUP_REMOVED lines=10> */
[----:B-12---:R-:W-:Y:S02]  /*9ce0*/  IMAD.U32 R5, R5, 0x10000, RZ ;  /* 0x0001000005057824 */ /* 0x006fe400078e00ff */
[----:B------:R-:W-:-:S04]  /*9cf0*/  IMAD.MOV.U32 R25, RZ, RZ, R23 ;  /* 0x000000ffff197224 */ /* 0x000fc800078e0017 */
[----:B------:R-:W0:Y:S02]  /*9d00*/  F2I.FTZ.TRUNC.NTZ R5, R5 ;  /* 0x0000000500057305 */ /* 0x000e24000021f100 */
[----:B0-----:R0:W-:Y:S01]  /*9d10*/  STG.E.U8 desc[UR36][R8.64], R5 ;  /* 0x0000000508007986 */ /* 0x0011e2000c101124 */
[----:B------:R-:W-:Y:S05]  /*9d20*/  BRA `(.L_x_762) ;  /* 0x0000000c00e87947 */ /* 0x000fea0003800000 */
.L_x_766:
[----:B-12---:R-:W-:Y:S02]  /*9d30*/  IMAD.U32 R5, R5, 0x10000, RZ ;  /* 0x0001000005057824 */ /* 0x006fe400078e00ff */
[----:B------:R-:W-:-:S04]  /*9d40*/  IMAD.MOV.U32 R25, RZ, RZ, R23 ;  /* 0x000000ffff197224 */ /* 0x000fc800078e0017 */
[----:B------:R-:W0:Y:S02]  /*9d50*/  F2I.S64.TRUNC R4, R5 ;  /* 0x0000000500047311 */ /* 0x000e24000020d900 */
[----:B0-----:R0:W-:Y:S01]  /*9d60*/  STG.E.U8 desc[UR36][R8.64], R4 ;  /* 0x0000000408007986 */ /* 0x0011e2000c101124 */
[----:B------:R-:W-:Y:S05]  /*9d70*/  BRA `(.L_x_762) ;  /* 0x0000000c00d47947 */ /* 0x000fea0003800000 */
.L_x_765:
[----:B------:R-:W-:-:S13]  /*9d80*/  ISETP.NE.AND P0, PT, R0, 0x2, PT ;  /* 0x000000020000780c */ /* 0x000fda0003f05270 */
[----:B------:R-:W-:Y:S05]  /*9d90*/  @!P0 BRA `(.L_x_768) ;  /* 0x0000000000388947 */ /* 0x000fea0003800000 */
[----:B------:R-:W-:-:S13]  /*9da0*/  ISETP.NE.AND P0, PT, R0, 0x3, PT ;  /* 0x000000030000780c */ /* 0x000fda0003f05270 */
[----:B------:R-:W-:Y:S05]  /*9db0*/  @!P0 BRA `(.L_x_769) ;  /* 0x00000000001c8947 */ /* 0x000fea0003800000 */
[----:B------:R-:W-:-:S13]  /*9dc0*/  ISETP.NE.AND P0, PT, R0, 0x4, PT ;  /* 0x000000040000780c */ /* 0x000fda0003f05270 */
[----:B------:R-:W-:Y:S05]  /*9dd0*/  @P0 BRA `(.L_x_767) ;  /* 0x0000000c00500947 */ /* 0x000fea0003800000 */
[----:B-12---:R-:W-:Y:S02]  /*9de0*/  IMAD.U32 R5, R5, 0x10000, RZ ;  /* 0x0001000005057824 */ /* 0x006fe400078e00ff */
[----:B------:R-:W-:-:S04]  /*9df0*/  IMAD.MOV.U32 R25, RZ, RZ, R23 ;  /* 0x000000ffff197224 */ /* 0x000fc800078e0017 */
[----:B------:R-:W0:Y:S02]  /*9e00*/  F2I.S64.TRUNC R4, R5 ;  /* 0x0000000500047311 */ /* 0x000e24000020d900 */
[----:B0-----:R0:W-:Y:S01]  /*9e10*/  STG.E.64 desc[UR36][R8.64], R4 ;  /* 0x0000000408007986 */ /* 0x0011e2000c101b24 */
[----:B------:R-:W-:Y:S05]  /*9e20*/  BRA `(.L_x_762) ;  /* 0x0000000c00a87947 */ /* 0x000fea0003800000 */
.L_x_769:
[----:B-12---:R-:W-:Y:S02]  /*9e30*/  IMAD.U32 R5, R5, 0x10000, RZ ;  /* 0x0001000005057824 */ /* 0x006fe400078e00ff */
[----:B------:R-:W-:-:S04]  /*9e40*/  IMAD.MOV.U32 R25, RZ, RZ, R23 ;  /* 0x000000ffff197224 */ /* 0x000fc800078e0017 */
[----:B------:R-:W0:Y:S02]  /*9e50*/  F2I.FTZ.TRUNC.NTZ R5, R5 ;  /* 0x0000000500057305 */ /* 0x000e24000021f100 */
[----:B0-----:R0:W-:Y:S01]  /*9e60*/  STG.E desc[UR36][R8.64], R5 ;  /* 0x0000000508007986 */ /* 0x0011e2000c101924 */
[----:B------:R-:W-:Y:S05]  /*9e70*/  BRA `(.L_x_762) ;  /* 0x0000000c00947947 */ /* 0x000fea0003800000 */
.L_x_768:
[----:B-12---:R-:W-:Y:S02]  /*9e80*/  IMAD.U32 R5, R5, 0x10000, RZ ;  /* 0x0001000005057824 */ /* 0x006fe400078e00ff */
[----:B------:R-:W-:-:S04]  /*9e90*/  IMAD.MOV.U32 R25, RZ, RZ, R23 ;  /* 0x000000ffff197224 */ /* 0x000fc800078e0017 */
[----:B------:R-:W0:Y:S02]  /*9ea0*/  F2I.FTZ.TRUNC.NTZ R5, R5 ;  /* 0x0000000500057305 */ /* 0x000e24000021f100 */
[----:B0-----:R0:W-:Y:S01]  /*9eb0*/  STG.E.U16 desc[UR36][R8.64], R5 ;  /* 0x0000000508007986 */ /* 0x0011e2000c101524 */
[----:B------:R-:W-:Y:S05]  /*9ec0*/  BRA `(.L_x_762) ;  /* 0x0000000c00807947 */ /* 0x000fea0003800000 */
.L_x_764:
[----:B------:R-:W-:-:S13]  /*9ed0*/  ISETP.GT.AND P0, PT, R0, 0x6, PT ;  /* 0x000000060000780c */ /* 0x000fda0003f04270 */
[----:B------:R-:W-:Y:S05]  /*9ee0*/  @P0 BRA `(.L_x_770) ;  /* 0x0000000000340947 */ /* 0x000fea0003800000 */
[----:B------:R-:W-:-:S13]  /*9ef0*/  ISETP.NE.AND P0, PT, R0, 0x5, PT ;  /* 0x000000050000780c */ /* 0x000fda0003f05270 */
[----:B------:R-:W-:Y:S05]  /*9f00*/  @!P0 BRA `(.L_x_771) ;  /* 0x0000000000188947 */ /* 0x000fea0003800000 */
[----:B------:R-:W-:-:S13]  /*9f10*/  ISETP.NE.AND P0, PT, R0, 0x6, PT ;  /* 0x000000060000780c */ /* 0x000fda0003f05270 */
[----:B------:R-:W-:Y:S05]  /*9f20*/  @P0 BRA `(.L_x_767) ;  /* 0x0000000800fc0947 */ /* 0x000fea0003800000 */
[----:B-12---:R-:W-:Y:S02]  /*9f30*/  IMAD.U32 R5, R5, 0x10000, RZ ;  /* 0x0001000005057824 */ /* 0x006fe400078e00ff */
[----:B------:R-:W-:-:S03]  /*9f40*/  IMAD.MOV.U32 R25, RZ, RZ, R23 ;  /* 0x000000ffff197224 */ /* 0x000fc600078e0017 */
[----:B------:R0:W-:Y:S01]  /*9f50*/  STG.E desc[UR36][R8.64], R5 ;  /* 0x0000000508007986 */ /* 0x0001e2000c101924 */
[----:B------:R-:W-:Y:S05]  /*9f60*/  BRA `(.L_x_762) ;  /* 0x0000000c00587947 */ /* 0x000fea0003800000 */
.L_x_771:
[----:B--2---:R-:W-:Y:S02]  /*9f70*/  IMAD.U32 R0, R5, 0x10000, RZ ;  /* 0x0001000005007824 */ /* 0x004fe400078e00ff */
[----:B------:R-:W-:-:S03]  /*9f80*/  IMAD.MOV.U32 R25, RZ, RZ, R23 ;  /* 0x000000ffff197224 */ /* 0x000fc600078e0017 */
[----:B------:R-:W-:-:S05]  /*9f90*/  F2FP.F16.F32.PACK_AB R0, RZ, R0 ;  /* 0x00000000ff00723e */ /* 0x000fca00000000ff */
[----:B------:R0:W-:Y:S01]  /*9fa0*/  STG.E.U16 desc[UR36][R8.64], R0 ;  /* 0x0000000008007986 */ /* 0x0001e2000c101524 */
[----:B------:R-:W-:Y:S05]  /*9fb0*/  BRA `(.L_x_762) ;  /* 0x0000000c00447947 */ /* 0x000fea0003800000 */
.L_x_770:
[----:B------:R-:W-:-:S13]  /*9fc0*/  ISETP.NE.AND P0, PT, R0, 0x7, PT ;  /* 0x000000070000780c */ /* 0x000fda0003f05270 */
[----:B------:R-:W-:Y:S05]  /*9fd0*/  @!P0 BRA `(.L_x_772) ;  /* 0x00000000003c8947 */ /* 0x000fea0003800000 */
[----:B------:R-:W-:-:S13]  /*9fe0*/  ISETP.NE.AND P0, PT, R0, 0x8, PT ;  /* 0x000000080000780c */ /* 0x000fda0003f05270 */
[----:B------:R-:W-:Y:S05]  /*9ff0*/  @!P0 BRA `(.L_x_773) ;  /* 0x00000000001c8947 */ /* 0x000fea0003800000 */
[----:B------:R-:W-:-:S13]  /*a000*/  ISETP.NE.AND P0, PT, R0, 0x9, PT ;  /* 0x000000090000780c */ /* 0x000fda0003f05270 */
[----:B------:R-:W-:Y:S05]  /*a010*/  @P0 BRA `(.L_x_767) ;  /* 0x0000000800c00947 */ /* 0x000fea0003800000 */
[----:B-12---:R-:W-:Y:S02]  /*a020*/  IMAD.U32 R4, R5, 0x10000, RZ ;  /* 0x0001000005047824 */ /* 0x006fe400078e00ff */
[----:B------:R-:W-:Y:S02]  /*a030*/  IMAD.MOV.U32 R5, RZ, RZ, RZ ;  /* 0x000000ffff057224 */ /* 0x000fe400078e00ff */
[----:B------:R-:W-:-:S03]  /*a040*/  IMAD.MOV.U32 R25, RZ, RZ, R23 ;  /* 0x000000ffff197224 */ /* 0x000fc600078e0017 */
[----:B------:R0:W-:Y:S01]  /*a050*/  STG.E.64 desc[UR36][R8.64], R4 ;  /* 0x0000000408007986 */ /* 0x0001e2000c101b24 */
[----:B------:R-:W-:Y:S05]  /*a060*/  BRA `(.L_x_762) ;  /* 0x0000000c00187947 */ /* 0x000fea0003800000 */
.L_x_773:
[----:B-12---:R-:W-:Y:S02]  /*a070*/  IMAD.U32 R5, R5, 0x10000, RZ ;  /* 0x0001000005057824 */ /* 0x006fe400078e00ff */
[----:B------:R-:W-:-:S03]  /*a080*/  IMAD.MOV.U32 R25, RZ, RZ, R23 ;  /* 0x000000ffff197224 */ /* 0x000fc600078e0017 */
[----:B------:R-:W-:-:S04]  /*a090*/  F2FP.F16.F32.PACK_AB R3, RZ, R5 ;  /* 0x00000005ff03723e */ /* 0x000fc800000000ff */
[----:B------:R-:W-:-:S05]  /*a0a0*/  PRMT R3, R3, 0x5410, RZ ;  /* 0x0000541003037816 */ /* 0x000fca00000000ff */
[----:B------:R0:W-:Y:S01]  /*a0b0*/  STG.E desc[UR36][R8.64], R3 ;  /* 0x0000000308007986 */ /* 0x0001e2000c101924 */
[----:B------:R-:W-:Y:S05]  /*a0c0*/  BRA `(.L_x_762) ;  /* 0x0000000c00007947 */ /* 0x000fea0003800000 */
.L_x_772:
[----:B-12---:R-:W-:Y:S02]  /*a0d0*/  IMAD.U32 R4, R5, 0x10000, RZ ;  /* 0x0001000005047824 */ /* 0x006fe400078e00ff */
[----:B------:R-:W-:Y:S02]  /*a0e0*/  IMAD.MOV.U32 R25, RZ, RZ, R23 ;  /* 0x000000ffff197224 */ /* 0x000fe400078e0017 */
[----:B------:R-:W-:-:S06]  /*a0f0*/  FMUL.FTZ R4, R4, 1 ;  /* 0x3f80000004047820 */ /* 0x000fcc0000410000 */
[----:B------:R-:W0:Y:S02]  /*a100*/  F2F.F64.F32 R4, R4 ;  /* 0x0000000400047310 */ /* 0x000e240000201800 */
[----:B0-----:R0:W-:Y:S01]  /*a110*/  STG.E.64 desc[UR36][R8.64], R4 ;  /* 0x0000000408007986 */ /* 0x0011e2000c101b24 */
[----:B------:R-:W-:Y:S05]  /*a120*/  BRA `(.L_x_762) ;  /* 0x0000000800e87947 */ /* 0x000fea0003800000 */
.L_x_763:
        /* <DEDUP_REMOVED lines=10> */
[----:B------:R-:W-:-:S04]  /*a1d0*/  FSETP.NEU.FTZ.AND P0, PT, R5, RZ, PT ;  /* 0x000000ff0500720b */ /* 0x000fc80003f1d000 */
[----:B------:R-:W-:-:S05]  /*a1e0*/  SEL R3, RZ, 0x1, !P0 ;  /* 0x00000001ff037807 */ /* 0x000fca0004000000 */
[----:B------:R0:W-:Y:S01]  /*a1f0*/  STG.E.U8 desc[UR36][R8.64], R3 ;  /* 0x0000000308007986 */ /* 0x0001e2000c101124 */
[----:B------:R-:W-:Y:S05]  /*a200*/  BRA `(.L_x_762) ;  /* 0x0000000800b07947 */ /* 0x000fea0003800000 */
.L_x_776:
[----:B-12---:R-:W-:Y:S01]  /*a210*/  IMAD.U32 R5, R5, 0x10000, RZ ;  /* 0x0001000005057824 */ /* 0x006fe200078e00ff */
[----:B------:R-:W-:Y:S01]  /*a220*/  CS2R R6, SRZ ;  /* 0x0000000000067805 */ /* 0x000fe2000001ff00 */
[----:B------:R-:W-:Y:S02]  /*a230*/  IMAD.MOV.U32 R25, RZ, RZ, R23 ;  /* 0x000000ffff197224 */ /* 0x000fe400078e0017 */
[----:B------:R-:W-:-:S06]  /*a240*/  FMUL.FTZ R5, R5, 1 ;  /* 0x3f80000005057820 */ /* 0x000fcc0000410000 */
[----:B------:R-:W0:Y:S02]  /*a250*/  F2F.F64.F32 R4, R5 ;  /* 0x0000000500047310 */ /* 0x000e240000201800 */
[----:B0-----:R0:W-:Y:S01]  /*a260*/  STG.E.128 desc[UR36][R8.64], R4 ;  /* 0x0000000408007986 */ /* 0x0011e2000c101d24 */
[----:B------:R-:W-:Y:S05]  /*a270*/  BRA `(.L_x_762) ;  /* 0x0000000800947947 */ /* 0x000fea0003800000 */
.L_x_775:
[----:B------:R-:W-:-:S13]  /*a280*/  ISETP.NE.AND P0, PT, R0, 0xf, PT ;  /* 0x0000000f0000780c */ /* 0x000fda0003f05270 */
[----:B------:R-:W-:Y:S05]  /*a290*/  @!P0 BRA `(.L_x_777) ;  /* 0x0000000000bc8947 */ /* 0x000fea0003800000 */
[----:B------:R-:W-:-:S13]  /*a2a0*/  ISETP.NE.AND P0, PT, R0, 0x17, PT ;  /* 0x000000170000780c */ /* 0x000fda0003f05270 */
[----:B------:R-:W-:Y:S05]  /*a2b0*/  @!P0 BRA `(.L_x_778) ;  /* 0x0000000000588947 */ /* 0x000fea0003800000 */
[----:B------:R-:W-:-:S13]  /*a2c0*/  ISETP.NE.AND P0, PT, R0, 0x18, PT ;  /* 0x000000180000780c */ /* 0x000fda0003f05270 */
[----:B------:R-:W-:Y:S05]  /*a2d0*/  @P0 BRA `(.L_x_767) ;  /* 0x0000000800100947 */ /* 0x000fea0003800000 */
[----:B--2---:R-:W-:Y:S01]  /*a2e0*/  IMAD.U32 R7, R5, 0x10000, RZ ;  /* 0x0001000005077824 */ /* 0x004fe200078e00ff */
[----:B------:R-:W-:Y:S04]  /*a2f0*/  BSSY B0, `(.L_x_779) ;  /* 0x000000e000007945 */ /* 0x000fe80003800000 */
[C---:B------:R-:W-:Y:S02]  /*a300*/  LOP3.LUT R3, R7.reuse, 0x7fffffff, RZ, 0xc0, !PT ;  /* 0x7fffffff07037812 */ /* 0x040fe400078ec0ff */
[----:B------:R-:W-:Y:S02]  /*a310*/  LOP3.LUT R0, R7, 0x80000000, RZ, 0xc0, !PT ;  /* 0x8000000007007812 */ /* 0x000fe400078ec0ff */
[----:B------:R-:W-:Y:S02]  /*a320*/  ISETP.GT.U32.AND P0, PT, R3, 0x43efffff, PT ;  /* 0x43efffff0300780c */ /* 0x000fe40003f04070 */
[----:B-1----:R-:W-:Y:S01]  /*a330*/  SHF.R.U32.HI R5, RZ, 0x18, R0 ;  /* 0x00000018ff057819 */ /* 0x002fe20000011600 */
        /* <DEDUP_REMOVED lines=9> */
.L_x_780:
[----:B------:R-:W-:Y:S05]  /*a3d0*/  BSYNC B0 ;  /* 0x0000000000007941 */ /* 0x000fea0003800000 */
.L_x_779:
[----:B------:R-:W-:Y:S01]  /*a3e0*/  LOP3.LUT R5, R0, R5, RZ, 0xfc, !PT ;  /* 0x0000000500057212 */ /* 0x000fe200078efcff */
[----:B------:R-:W-:-:S04]  /*a3f0*/  IMAD.MOV.U32 R25, RZ, RZ, R23 ;  /* 0x000000ffff197224 */ /* 0x000fc800078e0017 */
[----:B------:R0:W-:Y:S01]  /*a400*/  STG.E.U8 desc[UR36][R8.64], R5 ;  /* 0x0000000508007986 */ /* 0x0001e2000c101124 */
[----:B------:R-:W-:Y:S05]  /*a410*/  BRA `(.L_x_762) ;  /* 0x00000008002c7947 */ /* 0x000fea0003800000 */
.L_x_778:
[----:B-12---:R-:W-:Y:S01]  /*a420*/  IMAD.U32 R5, R5, 0x10000, RZ ;  /* 0x0001000005057824 */ /* 0x006fe200078e00ff */
        /* <DEDUP_REMOVED lines=12> */
.L_x_782:
[----:B------:R-:W-:Y:S01]  /*a4f0*/  IMAD.MOV.U32 R0, RZ, RZ, 0x7f ;  /* 0x0000007fff007424 */ /* 0x000fe200078e00ff */
[----:B------:R-:W-:-:S04]  /*a500*/  ISETP.GT.U32.AND P0, PT, R3, 0x7f800000, PT ;  /* 0x7f8000000300780c */ /* 0x000fc80003f04070 */
[----:B------:R-:W-:-:S09]  /*a510*/  SEL R0, R0, 0x7c, P0 ;  /* 0x0000007c00007807 */ /* 0x000fd20000000000 */
.L_x_783:
[----:B------:R-:W-:Y:S05]  /*a520*/  BSYNC B0 ;  /* 0x0000000000007941 */ /* 0x000fea0003800000 */
.L_x_781:
[----:B------:R-:W-:Y:S01]  /*a530*/  LOP3.LUT R3, R5, 0x80000000, RZ, 0xc0, !PT ;  /* 0x8000000005037812 */ /* 0x000fe200078ec0ff */
[----:B------:R-:W-:-:S03]  /*a540*/  IMAD.MOV.U32 R25, RZ, RZ, R23 ;  /* 0x000000ffff197224 */ /* 0x000fc600078e0017 */
[----:B------:R-:W-:-:S04]  /*a550*/  SHF.R.U32.HI R3, RZ, 0x18, R3 ;  /* 0x00000018ff037819 */ /* 0x000fc80000011603 */
[----:B------:R-:W-:-:S05]  /*a560*/  LOP3.LUT R3, R0, R3, RZ, 0xfc, !PT ;  /* 0x0000000300037212 */ /* 0x000fca00078efcff */
[----:B------:R0:W-:Y:S01]  /*a570*/  STG.E.U8 desc[UR36][R8.64], R3 ;  /* 0x0000000308007986 */ /* 0x0001e2000c101124 */
[----:B------:R-:W-:Y:S05]  /*a580*/  BRA `(.L_x_762) ;  /* 0x0000000400d07947 */ /* 0x000fea0003800000 */
.L_x_777:
[----:B--2---:R0:W-:Y:S01]  /*a590*/  STG.E.U16 desc[UR36][R8.64], R5 ;  /* 0x0000000508007986 */ /* 0x0041e2000c101524 */
[----:B------:R-:W-:Y:S01]  /*a5a0*/  IMAD.MOV.U32 R25, RZ, RZ, R23 ;  /* 0x000000ffff197224 */ /* 0x000fe200078e0017 */
[----:B------:R-:W-:Y:S06]  /*a5b0*/  BRA `(.L_x_762) ;  /* 0x0000000400c47947 */ /* 0x000fec0003800000 */
.L_x_774:
        /* <DEDUP_REMOVED lines=8> */
[----:B--2---:R-:W-:Y:S02]  /*a640*/  IMAD.U32 R3, R5, 0x10000, RZ ;  /* 0x0001000005037824 */ /* 0x004fe400078e00ff */
[----:B------:R-:W-:-:S04]  /*a650*/  IMAD.MOV.U32 R25, RZ, RZ, R23 ;  /* 0x000000ffff197224 */ /* 0x000fc800078e0017 */
[----:B------:R-:W0:Y:S02]  /*a660*/  F2I.FTZ.U32.TRUNC.NTZ R3, R3 ;  /* 0x0000000300037305 */ /* 0x000e24000021f000 */
[----:B0-----:R0:W-:Y:S01]  /*a670*/  STG.E.U16 desc[UR36][R8.64], R3 ;  /* 0x0000000308007986 */ /* 0x0011e2000c101524 */
[----:B------:R-:W-:Y:S05]  /*a680*/  BRA `(.L_x_762) ;  /* 0x0000000400907947 */ /* 0x000fea0003800000 */
.L_x_786:
[----:B-12---:R-:W-:Y:S01]  /*a690*/  IMAD.U32 R5, R5, 0x10000, RZ ;  /* 0x0001000005057824 */ /* 0x006fe200078e00ff */
        /* <DEDUP_REMOVED lines=16> */
.L_x_789:
[----:B------:R-:W-:-:S04]  /*a7a0*/  LOP3.LUT R3, R5, 0x80000000, RZ, 0xc0, !PT ;  /* 0x8000000005037812 */ /* 0x000fc800078ec0ff */
[----:B------:R-:W-:-:S04]  /*a7b0*/  SHF.R.U32.HI R3, RZ, 0x18, R3 ;  /* 0x00000018ff037819 */ /* 0x000fc80000011603 */
[----:B------:R-:W-:-:S04]  /*a7c0*/  LOP3.LUT R0, R0, R3, RZ, 0xfc, !PT ;  /* 0x0000000300007212 */ /* 0x000fc800078efcff */
[----:B------:R-:W-:-:S07]  /*a7d0*/  PRMT R4, R0, 0x7610, R4 ;  /* 0x0000761000047816 */ /* 0x000fce0000000004 */
.L_x_788:
[----:B------:R-:W-:Y:S05]  /*a7e0*/  BSYNC B0 ;  /* 0x0000000000007941 */ /* 0x000fea0003800000 */
.L_x_787:
[----:B------:R0:W-:Y:S01]  /*a7f0*/  STG.E.U8 desc[UR36][R8.64], R4 ;  /* 0x0000000408007986 */ /* 0x0001e2000c101124 */
[----:B------:R-:W-:Y:S01]  /*a800*/  IMAD.MOV.U32 R25, RZ, RZ, R23 ;  /* 0x000000ffff197224 */ /* 0x000fe200078e0017 */
[----:B------:R-:W-:Y:S06]  /*a810*/  BRA `(.L_x_762) ;  /* 0x00000004002c7947 */ /* 0x000fec0003800000 */
.L_x_785:
        /* <DEDUP_REMOVED lines=17> */
.L_x_792:
[----:B------:R-:W-:-:S04]  /*a930*/  LOP3.LUT R3, R5, 0x80000000, RZ, 0xc0, !PT ;  /* 0x8000000005037812 */ /* 0x000fc800078ec0ff */
[----:B------:R-:W-:-:S04]  /*a940*/  SHF.R.U32.HI R3, RZ, 0x18, R3 ;  /* 0x00000018ff037819 */ /* 0x000fc80000011603 */
[----:B------:R-:W-:-:S04]  /*a950*/  LOP3.LUT R0, R0, R3, RZ, 0xfc, !PT ;  /* 0x0000000300007212 */ /* 0x000fc800078efcff */
[----:B------:R-:W-:-:S07]  /*a960*/  PRMT R4, R0, 0x7610, R4 ;  /* 0x0000761000047816 */ /* 0x000fce0000000004 */
.L_x_791:
[----:B------:R-:W-:Y:S05]  /*a970*/  BSYNC B0 ;  /* 0x0000000000007941 */ /* 0x000fea0003800000 */
.L_x_790:
[----:B------:R0:W-:Y:S01]  /*a980*/  STG.E.U8 desc[UR36][R8.64], R4 ;  /* 0x0000000408007986 */ /* 0x0001e2000c101124 */
[----:B------:R-:W-:Y:S01]  /*a990*/  IMAD.MOV.U32 R25, RZ, RZ, R23 ;  /* 0x000000ffff197224 */ /* 0x000fe200078e0017 */
[----:B------:R-:W-:Y:S06]  /*a9a0*/  BRA `(.L_x_762) ;  /* 0x0000000000c87947 */ /* 0x000fec0003800000 */
.L_x_784:
[----:B------:R-:W-:-:S13]  /*a9b0*/  ISETP.NE.AND P0, PT, R0, 0x1c, PT ;  /* 0x0000001c0000780c */ /* 0x000fda0003f05270 */
[----:B------:R-:W-:Y:S05]  /*a9c0*/  @!P0 BRA `(.L_x_793) ;  /* 0x0000000000b08947 */ /* 0x000fea0003800000 */
[----:B------:R-:W-:-:S13]  /*a9d0*/  ISETP.NE.AND P0, PT, R0, 0x1d, PT ;  /* 0x0000001d0000780c */ /* 0x000fda0003f05270 */
[----:B------:R-:W-:Y:S05]  /*a9e0*/  @!P0 BRA `(.L_x_794) ;  /* 0x0000000000948947 */ /* 0x000fea0003800000 */
[----:B------:R-:W-:-:S13]  /*a9f0*/  ISETP.NE.AND P0, PT, R0, 0x2c, PT ;  /* 0x0000002c0000780c */ /* 0x000fda0003f05270 */
[----:B------:R-:W-:Y:S05]  /*aa00*/  @P0 BRA `(.L_x_767) ;  /* 0x0000000000440947 */ /* 0x000fea0003800000 */
[----:B-12---:R-:W-:Y:S02]  /*aa10*/  IMAD.U32 R4, R5, 0x10000, RZ ;  /* 0x0001000005047824 */ /* 0x006fe400078e00ff */
[----:B------:R-:W-:-:S03]  /*aa20*/  IMAD.MOV.U32 R25, RZ, RZ, R23 ;  /* 0x000000ffff197224 */ /* 0x000fc600078e0017 */
        /* <DEDUP_REMOVED lines=15> */
.L_x_767:
[----:B------:R-:W-:Y:S01]  /*ab20*/  MOV R14, 0x0 ;  /* 0x00000000000e7802 */ /* 0x000fe20000000f00 */
[----:B------:R-:W-:Y:S01]  /*ab30*/  ULDC.64 UR4, c[0x4][0x178] ;  /* 0x01005e0000047ab9 */ /* 0x000fe20000000a00 */
[----:B------:R-:W-:Y:S01]  /*ab40*/  ULDC.64 UR6, c[0x4][0x180] ;  /* 0x0100600000067ab9 */ /* 0x000fe20000000a00 */
[----:B-1----:R-:W-:Y:S02]  /*ab50*/  IMAD.U32 R4, RZ, RZ, UR4 ;  /* 0x00000004ff047e24 */ /* 0x002fe4000f8e00ff */
[----:B--2---:R-:W-:Y:S01]  /*ab60*/  IMAD.U32 R5, RZ, RZ, UR5 ;  /* 0x00000005ff057e24 */ /* 0x004fe2000f8e00ff */
        /* <DEDUP_REMOVED lines=10> */
[----:B0--34-:R-:W-:Y:S05]  /*ac10*/  CALL.ABS.NOINC R14 ;  /* 0x000000000e007343 */ /* 0x019fea0003c00000 */
.L_x_795:
[----:B------:R-:W-:Y:S01]  /*ac20*/  IMAD.MOV.U32 R25, RZ, RZ, R23 ;  /* 0x000000ffff197224 */ /* 0x000fe200078e0017 */
[----:B------:R-:W-:Y:S06]  /*ac30*/  BRA `(.L_x_762) ;  /* 0x0000000000247947 */ /* 0x000fec0003800000 */
.L_x_794:
[----:B-12---:R-:W-:Y:S02]  /*ac40*/  IMAD.U32 R5, R5, 0x10000, RZ ;  /* 0x0001000005057824 */ /* 0x006fe400078e00ff */
[----:B------:R-:W-:-:S04]  /*ac50*/  IMAD.MOV.U32 R25, RZ, RZ, R23 ;  /* 0x000000ffff197224 */ /* 0x000fc800078e0017 */
[----:B------:R-:W0:Y:S02]  /*ac60*/  F2I.U64.TRUNC R4, R5 ;  /* 0x0000000500047311 */ /* 0x000e24000020d800 */
[----:B0-----:R0:W-:Y:S01]  /*ac70*/  STG.E.64 desc[UR36][R8.64], R4 ;  /* 0x0000000408007986 */ /* 0x0011e2000c101b24 */
[----:B------:R-:W-:Y:S05]  /*ac80*/  BRA `(.L_x_762) ;  /* 0x0000000000107947 */ /* 0x000fea0003800000 */
.L_x_793:
[----:B-12---:R-:W-:Y:S02]  /*ac90*/  IMAD.U32 R5, R5, 0x10000, RZ ;  /* 0x0001000005057824 */ /* 0x006fe400078e00ff */
[----:B------:R-:W-:-:S04]  /*aca0*/  IMAD.MOV.U32 R25, RZ, RZ, R23 ;  /* 0x000000ffff197224 */ /* 0x000fc800078e0017 */
[----:B------:R-:W0:Y:S02]  /*acb0*/  F2I.FTZ.U32.TRUNC.NTZ R5, R5 ;  /* 0x0000000500057305 */ /* 0x000e24000021f000 */
[----:B0-----:R0:W-:Y:S02]  /*acc0*/  STG.E desc[UR36][R8.64], R5 ;  /* 0x0000000508007986 */ /* 0x0011e4000c101924 */
.L_x_762:
[----:B------:R-:W-:Y:S05]  /*acd0*/  BSYNC B6 ;  /* 0x0000000000067941 */ /* 0x000fea0003800000 */
.L_x_761:
[----:B------:R-:W-:Y:S01]  /*ace0*/  ISETP.GE.AND P0, PT, R25, R16, PT ;  /* 0x000000101900720c */ /* 0x000fe20003f06270 */
[----:B------:R-:W-:-:S12]  /*acf0*/  BSSY B6, `(.L_x_796) ;  /* 0x00001fc000067945 */ /* 0x000fd80003800000 */
[----:B------:R-:W-:Y:S05]  /*ad00*/  @P0 BRA `(.L_x_797) ;  /* 0x0000001c00e80947 */ /* 0x000fea0003800000 */
[----:B0-----:R-:W0:Y:S01]  /*ad10*/  LDC.64 R8, c[0x0][0x218] ;  /* 0x00008600ff087b82 */ /* 0x001e220000000a00 */
[----:B------:R-:W-:Y:S01]  /*ad20*/  IMAD R0, R2, 0x200, R25 ;  /* 0x0000020002007824 */ /* 0x000fe200078e0219 */
[----:B-1----:R-:W-:Y:S01]  /*ad30*/  PRMT R4, R19, 0x9910, RZ ;  /* 0x0000991013047816 */ /* 0x002fe200000000ff */
[----:B------:R-:W-:Y:S02]  /*ad40*/  ULDC UR4, c[0x0][0x244] ;  /* 0x0000910000047ab9 */ /* 0x000fe40000000800 */
[----:B------:R-:W-:Y:S02]  /*ad50*/  IMAD R3, R0, UR4, RZ ;  /* 0x0000000400037c24 */ /* 0x000fe4000f8e02ff */
[----:B------:R-:W-:-:S05]  /*ad60*/  IMAD.MOV.U32 R0, RZ, RZ, R4 ;  /* 0x000000ffff007224 */ /* 0x000fca00078e0004 */
        /* <DEDUP_REMOVED lines=12> */
[----:B---3--:R-:W-:-:S04]  /*ae30*/  IMAD.U32 R22, R22, 0x10000, RZ ;  /* 0x0001000016167824 */ /* 0x008fc800078e00ff */
[----:B------:R-:W0:Y:S02]  /*ae40*/  F2I.FTZ.TRUNC.NTZ R3, R22 ;  /* 0x0000001600037305 */ /* 0x000e24000021f100 */
[----:B0-----:R0:W-:Y:S01]  /*ae50*/  STG.E.U8 desc[UR36][R8.64], R3 ;  /* 0x0000000308007986 */ /* 0x0011e2000c101124 */
[----:B------:R-:W-:Y:S05]  /*ae60*/  BRA `(.L_x_803) ;  /* 0x0000000c00947947 */ /* 0x000fea0003800000 */
.L_x_801:
[----:B--23--:R-:W-:-:S06]  /*ae70*/  IMAD.U32 R5, R22, 0x10000, RZ ;  /* 0x0001000016057824 */ /* 0x00cfcc00078e00ff */
[----:B------:R-:W0:Y:S02]  /*ae80*/  F2I.S64.TRUNC R4, R5 ;  /* 0x0000000500047311 */ /* 0x000e24000020d900 */
[----:B0-----:R0:W-:Y:S01]  /*ae90*/  STG.E.U8 desc[UR36][R8.64], R4 ;  /* 0x0000000408007986 */ /* 0x0011e2000c101124 */
[----:B------:R-:W-:Y:S05]  /*aea0*/  BRA `(.L_x_803) ;  /* 0x0000000c00847947 */ /* 0x000fea0003800000 */
.L_x_800:
[----:B------:R-:W-:-:S13]  /*aeb0*/  ISETP.NE.AND P0, PT, R0, 0x2, PT ;  /* 0x000000020000780c */ /* 0x000fda0003f05270 */
[----:B------:R-:W-:Y:S05]  /*aec0*/  @!P0 BRA `(.L_x_804) ;  /* 0x0000000000308947 */ /* 0x000fea0003800000 */
[----:B------:R-:W-:-:S13]  /*aed0*/  ISETP.NE.AND P0, PT, R0, 0x3, PT ;  /* 0x000000030000780c */ /* 0x000fda0003f05270 */
[----:B------:R-:W-:Y:S05]  /*aee0*/  @!P0 BRA `(.L_x_805) ;  /* 0x0000000000188947 */ /* 0x000fea0003800000 */
[----:B------:R-:W-:-:S13]  /*aef0*/  ISETP.NE.AND P0, PT, R0, 0x4, PT ;  /* 0x000000040000780c */ /* 0x000fda0003f05270 */
[----:B------:R-:W-:Y:S05]  /*af00*/  @P0 BRA `(.L_x_802) ;  /* 0x0000000c000c0947 */ /* 0x000fea0003800000 */
[----:B---3--:R-:W-:-:S06]  /*af10*/  IMAD.U32 R4, R22, 0x10000, RZ ;  /* 0x0001000016047824 */ /* 0x008fcc00078e00ff */
[----:B--2---:R-:W0:Y:S02]  /*af20*/  F2I.S64.TRUNC R4, R4 ;  /* 0x0000000400047311 */ /* 0x004e24000020d900 */
[----:B0-----:R0:W-:Y:S01]  /*af30*/  STG.E.64 desc[UR36][R8.64], R4 ;  /* 0x0000000408007986 */ /* 0x0011e2000c101b24 */
[----:B------:R-:W-:Y:S05]  /*af40*/  BRA `(.L_x_803) ;  /* 0x0000000c005c7947 */ /* 0x000fea0003800000 */
.L_x_805:
[----:B---3--:R-:W-:-:S04]  /*af50*/  IMAD.U32 R22, R22, 0x10000, RZ ;  /* 0x0001000016167824 */ /* 0x008fc800078e00ff */
[----:B------:R-:W0:Y:S02]  /*af60*/  F2I.FTZ.TRUNC.NTZ R3, R22 ;  /* 0x0000001600037305 */ /* 0x000e24000021f100 */
[----:B0-----:R0:W-:Y:S01]  /*af70*/  STG.E desc[UR36][R8.64], R3 ;  /* 0x0000000308007986 */ /* 0x0011e2000c101924 */
[----:B------:R-:W-:Y:S05]  /*af80*/  BRA `(.L_x_803) ;  /* 0x0000000c004c7947 */ /* 0x000fea0003800000 */
.L_x_804:
[----:B---3--:R-:W-:-:S04]  /*af90*/  IMAD.U32 R22, R22, 0x10000, RZ ;  /* 0x0001000016167824 */ /* 0x008fc800078e00ff */
[----:B------:R-:W0:Y:S02]  /*afa0*/  F2I.FTZ.TRUNC.NTZ R3, R22 ;  /* 0x0000001600037305 */ /* 0x000e24000021f100 */
[----:B0-----:R0:W-:Y:S01]  /*afb0*/  STG.E.U16 desc[UR36][R8.64], R3 ;  /* 0x0000000308007986 */ /* 0x0011e2000c101524 */
[----:B------:R-:W-:Y:S05]  /*afc0*/  BRA `(.L_x_803) ;  /* 0x0000000c003c7947 */ /* 0x000fea0003800000 */
.L_x_799:
[----:B------:R-:W-:-:S13]  /*afd0*/  ISETP.GT.AND P0, PT, R0, 0x6, PT ;  /* 0x000000060000780c */ /* 0x000fda0003f04270 */
[----:B------:R-:W-:Y:S05]  /*afe0*/  @P0 BRA `(.L_x_806) ;  /* 0x00000000002c0947 */ /* 0x000fea0003800000 */
[----:B------:R-:W-:-:S13]  /*aff0*/  ISETP.NE.AND P0, PT, R0, 0x5, PT ;  /* 0x000000050000780c */ /* 0x000fda0003f05270 */
[----:B------:R-:W-:Y:S05]  /*b000*/  @!P0 BRA `(.L_x_807) ;  /* 0x0000000000148947 */ /* 0x000fea0003800000 */
[----:B------:R-:W-:-:S13]  /*b010*/  ISETP.NE.AND P0, PT, R0, 0x6, PT ;  /* 0x000000060000780c */ /* 0x000fda0003f05270 */
[----:B------:R-:W-:Y:S05]  /*b020*/  @P0 BRA `(.L_x_802) ;  /* 0x0000000800c40947 */ /* 0x000fea0003800000 */
[----:B---3--:R-:W-:-:S05]  /*b030*/  IMAD.U32 R3, R22, 0x10000, RZ ;  /* 0x0001000016037824 */ /* 0x008fca00078e00ff */
[----:B------:R1:W-:Y:S01]  /*b040*/  STG.E desc[UR36][R8.64], R3 ;  /* 0x0000000308007986 */ /* 0x0003e2000c101924 */
[----:B------:R-:W-:Y:S05]  /*b050*/  BRA `(.L_x_803) ;  /* 0x0000000c00187947 */ /* 0x000fea0003800000 */
.L_x_807:
[----:B---3--:R-:W-:-:S05]  /*b060*/  IMAD.U32 R0, R22, 0x10000, RZ ;  /* 0x0001000016007824 */ /* 0x008fca00078e00ff */
[----:B------:R-:W-:-:S05]  /*b070*/  F2FP.F16.F32.PACK_AB R0, RZ, R0 ;  /* 0x00000000ff00723e */ /* 0x000fca00000000ff */
[----:B------:R0:W-:Y:S01]  /*b080*/  STG.E.U16 desc[UR36][R8.64], R0 ;  /* 0x0000000008007986 */ /* 0x0001e2000c101524 */
[----:B------:R-:W-:Y:S05]  /*b090*/  BRA `(.L_x_803) ;  /* 0x0000000c00087947 */ /* 0x000fea0003800000 */
.L_x_806:
[----:B------:R-:W-:-:S13]  /*b0a0*/  ISETP.NE.AND P0, PT, R0, 0x7, PT ;  /* 0x000000070000780c */ /* 0x000fda0003f05270 */
[----:B------:R-:W-:Y:S05]  /*b0b0*/  @!P0 BRA `(.L_x_808) ;  /* 0x0000000000348947 */ /* 0x000fea0003800000 */
[----:B------:R-:W-:-:S13]  /*b0c0*/  ISETP.NE.AND P0, PT, R0, 0x8, PT ;  /* 0x000000080000780c */ /* 0x000fda0003f05270 */
[----:B------:R-:W-:Y:S05]  /*b0d0*/  @!P0 BRA `(.L_x_809) ;  /* 0x0000000000188947 */ /* 0x000fea0003800000 */
[----:B------:R-:W-:-:S13]  /*b0e0*/  ISETP.NE.AND P0, PT, R0, 0x9, PT ;  /* 0x000000090000780c */ /* 0x000fda0003f05270 */
[----:B------:R-:W-:Y:S05]  /*b0f0*/  @P0 BRA `(.L_x_802) ;  /* 0x0000000800900947 */ /* 0x000fea0003800000 */
[----:B---3--:R-:W-:Y:S02]  /*b100*/  IMAD.U32 R22, R22, 0x10000, RZ ;  /* 0x0001000016167824 */ /* 0x008fe400078e00ff */
[----:B------:R-:W-:-:S05]  /*b110*/  IMAD.MOV.U32 R23, RZ, RZ, RZ ;  /* 0x000000ffff177224 */ /* 0x000fca00078e00ff */
[----:B------:R3:W-:Y:S01]  /*b120*/  STG.E.64 desc[UR36][R8.64], R22 ;  /* 0x0000001608007986 */ /* 0x0007e2000c101b24 */
[----:B------:R-:W-:Y:S05]  /*b130*/  BRA `(.L_x_803) ;  /* 0x0000000800e07947 */ /* 0x000fea0003800000 */
.L_x_809:
[----:B---3--:R-:W-:-:S05]  /*b140*/  IMAD.U32 R22, R22, 0x10000, RZ ;  /* 0x0001000016167824 */ /* 0x008fca00078e00ff */
[----:B------:R-:W-:-:S04]  /*b150*/  F2FP.F16.F32.PACK_AB R3, RZ, R22 ;  /* 0x00000016ff03723e */ /* 0x000fc800000000ff */
[----:B------:R-:W-:-:S05]  /*b160*/  PRMT R3, R3, 0x5410, RZ ;  /* 0x0000541003037816 */ /* 0x000fca00000000ff */
[----:B------:R0:W-:Y:S01]  /*b170*/  STG.E desc[UR36][R8.64], R3 ;  /* 0x0000000308007986 */ /* 0x0001e2000c101924 */
[----:B------:R-:W-:Y:S05]  /*b180*/  BRA `(.L_x_803) ;  /* 0x0000000800cc7947 */ /* 0x000fea0003800000 */
.L_x_808:
[----:B---3--:R-:W-:-:S04]  /*b190*/  IMAD.U32 R4, R22, 0x10000, RZ ;  /* 0x0001000016047824 */ /* 0x008fc800078e00ff */
[----:B------:R-:W-:-:S06]  /*b1a0*/  FMUL.FTZ R4, R4, 1 ;  /* 0x3f80000004047820 */ /* 0x000fcc0000410000 */
[----:B--2---:R-:W0:Y:S02]  /*b1b0*/  F2F.F64.F32 R4, R4 ;  /* 0x0000000400047310 */ /* 0x004e240000201800 */
[----:B0-----:R0:W-:Y:S01]  /*b1c0*/  STG.E.64 desc[UR36][R8.64], R4 ;  /* 0x0000000408007986 */ /* 0x0011e2000c101b24 */
[----:B------:R-:W-:Y:S05]  /*b1d0*/  BRA `(.L_x_803) ;  /* 0x0000000800b87947 */ /* 0x000fea0003800000 */
.L_x_798:
        /* <DEDUP_REMOVED lines=8> */
[----:B---3--:R-:W-:-:S05]  /*b260*/  IMAD.U32 R22, R22, 0x10000, RZ ;  /* 0x0001000016167824 */ /* 0x008fca00078e00ff */
[----:B------:R-:W-:-:S04]  /*b270*/  FSETP.NEU.FTZ.AND P0, PT, R22, RZ, PT ;  /* 0x000000ff1600720b */ /* 0x000fc80003f1d000 */
[----:B------:R-:W-:-:S05]  /*b280*/  SEL R3, RZ, 0x1, !P0 ;  /* 0x00000001ff037807 */ /* 0x000fca0004000000 */
[----:B------:R0:W-:Y:S01]  /*b290*/  STG.E.U8 desc[UR36][R8.64], R3 ;  /* 0x0000000308007986 */ /* 0x0001e2000c101124 */
[----:B------:R-:W-:Y:S05]  /*b2a0*/  BRA `(.L_x_803) ;  /* 0x0000000800847947 */ /* 0x000fea0003800000 */
.L_x_812:
[----:B---3--:R-:W-:Y:S01]  /*b2b0*/  IMAD.U32 R22, R22, 0x10000, RZ ;  /* 0x0001000016167824 */ /* 0x008fe200078e00ff */
[----:B------:R-:W-:-:S03]  /*b2c0*/  CS2R R6, SRZ ;  /* 0x0000000000067805 */ /* 0x000fc6000001ff00 */
[----:B------:R-:W-:-:S06]  /*b2d0*/  FMUL.FTZ R4, R22, 1 ;  /* 0x3f80000016047820 */ /* 0x000fcc0000410000 */
[----:B--2---:R-:W0:Y:S02]  /*b2e0*/  F2F.F64.F32 R4, R4 ;  /* 0x0000000400047310 */ /* 0x004e240000201800 */
[----:B0-----:R0:W-:Y:S01]  /*b2f0*/  STG.E.128 desc[UR36][R8.64], R4 ;  /* 0x0000000408007986 */ /* 0x0011e2000c101d24 */
[----:B------:R-:W-:Y:S05]  /*b300*/  BRA `(.L_x_803) ;  /* 0x00000008006c7947 */ /* 0x000fea0003800000 */
.L_x_811:
[----:B------:R-:W-:-:S13]  /*b310*/  ISETP.NE.AND P0, PT, R0, 0xf, PT ;  /* 0x0000000f0000780c */ /* 0x000fda0003f05270 */
[----:B------:R-:W-:Y:S05]  /*b320*/  @!P0 BRA `(.L_x_813) ;  /* 0x0000000000b48947 */ /* 0x000fea0003800000 */
[----:B------:R-:W-:-:S13]  /*b330*/  ISETP.NE.AND P0, PT, R0, 0x17, PT ;  /* 0x000000170000780c */ /* 0x000fda0003f05270 */
[----:B------:R-:W-:Y:S05]  /*b340*/  @!P0 BRA `(.L_x_814) ;  /* 0x0000000000548947 */ /* 0x000fea0003800000 */
[----:B------:R-:W-:-:S13]  /*b350*/  ISETP.NE.AND P0, PT, R0, 0x18, PT ;  /* 0x000000180000780c */ /* 0x000fda0003f05270 */
[----:B------:R-:W-:Y:S05]  /*b360*/  @P0 BRA `(.L_x_802) ;  /* 0x0000000400f40947 */ /* 0x000fea0003800000 */
[----:B---3--:R-:W-:Y:S01]  /*b370*/  IMAD.U32 R7, R22, 0x10000, RZ ;  /* 0x0001000016077824 */ /* 0x008fe200078e00ff */
[----:B------:R-:W-:Y:S04]  /*b380*/  BSSY B0, `(.L_x_815) ;  /* 0x000000e000007945 */ /* 0x000fe80003800000 */
[C---:B------:R-:W-:Y:S02]  /*b390*/  LOP3.LUT R3, R7.reuse, 0x7fffffff, RZ, 0xc0, !PT ;  /* 0x7fffffff07037812 */ /* 0x040fe400078ec0ff */
[----:B------:R-:W-:Y:S02]  /*b3a0*/  LOP3.LUT R0, R7, 0x80000000, RZ, 0xc0, !PT ;  /* 0x8000000007007812 */ /* 0x000fe400078ec0ff */
[----:B------:R-:W-:Y:S02]  /*b3b0*/  ISETP.GT.U32.AND P0, PT, R3, 0x43efffff, PT ;  /* 0x43efffff0300780c */ /* 0x000fe40003f04070 */
[----:B--2---:R-:W-:Y:S01]  /*b3c0*/  SHF.R.U32.HI R5, RZ, 0x18, R0 ;  /* 0x00000018ff057819 */ /* 0x004fe20000011600 */
        /* <DEDUP_REMOVED lines=9> */
.L_x_816:
[----:B------:R-:W-:Y:S05]  /*b460*/  BSYNC B0 ;  /* 0x0000000000007941 */ /* 0x000fea0003800000 */
.L_x_815:
[----:B------:R-:W-:-:S05]  /*b470*/  LOP3.LUT R5, R0, R5, RZ, 0xfc, !PT ;  /* 0x0000000500057212 */ /* 0x000fca00078efcff */
[----:B------:R0:W-:Y:S01]  /*b480*/  STG.E.U8 desc[UR36][R8.64], R5 ;  /* 0x0000000508007986 */ /* 0x0001e2000c101124 */
[----:B------:R-:W-:Y:S05]  /*b490*/  BRA `(.L_x_803) ;  /* 0x0000000800087947 */ /* 0x000fea0003800000 */
.L_x_814:
[----:B--23--:R-:W-:Y:S01]  /*b4a0*/  IMAD.U32 R5, R22, 0x10000, RZ ;  /* 0x0001000016057824 */ /* 0x00cfe200078e00ff */
        /* <DEDUP_REMOVED lines=12> */
.L_x_818:
[----:B------:R-:W-:Y:S01]  /*b570*/  IMAD.MOV.U32 R0, RZ, RZ, 0x7f ;  /* 0x0000007fff007424 */ /* 0x000fe200078e00ff */
[----:B------:R-:W-:-:S04]  /*b580*/  ISETP.GT.U32.AND P0, PT, R3, 0x7f800000, PT ;  /* 0x7f8000000300780c */ /* 0x000fc80003f04070 */
[----:B------:R-:W-:-:S09]  /*b590*/  SEL R0, R0, 0x7c, P0 ;  /* 0x0000007c00007807 */ /* 0x000fd20000000000 */
.L_x_819:
[----:B------:R-:W-:Y:S05]  /*b5a0*/  BSYNC B0 ;  /* 0x0000000000007941 */ /* 0x000fea0003800000 */
.L_x_817:
[----:B------:R-:W-:-:S04]  /*b5b0*/  LOP3.LUT R3, R5, 0x80000000, RZ, 0xc0, !PT ;  /* 0x8000000005037812 */ /* 0x000fc800078ec0ff */
[----:B------:R-:W-:-:S04]  /*b5c0*/  SHF.R.U32.HI R3, RZ, 0x18, R3 ;  /* 0x00000018ff037819 */ /* 0x000fc80000011603 */
[----:B------:R-:W-:-:S05]  /*b5d0*/  LOP3.LUT R3, R0, R3, RZ, 0xfc, !PT ;  /* 0x0000000300037212 */ /* 0x000fca00078efcff */
[----:B------:R0:W-:Y:S01]  /*b5e0*/  STG.E.U8 desc[UR36][R8.64], R3 ;  /* 0x0000000308007986 */ /* 0x0001e2000c101124 */
[----:B------:R-:W-:Y:S05]  /*b5f0*/  BRA `(.L_x_803) ;  /* 0x0000000400b07947 */ /* 0x000fea0003800000 */
.L_x_813:
[----:B---3--:R0:W-:Y:S01]  /*b600*/  STG.E.U16 desc[UR36][R8.64], R22 ;  /* 0x0000001608007986 */ /* 0x0081e2000c101524 */
[----:B------:R-:W-:Y:S05]  /*b610*/  BRA `(.L_x_803) ;  /* 0x0000000400a87947 */ /* 0x000fea0003800000 */
.L_x_810:
        /* <DEDUP_REMOVED lines=8> */
[----:B---3--:R-:W-:-:S06]  /*b6a0*/  IMAD.U32 R3, R22, 0x10000, RZ ;  /* 0x0001000016037824 */ /* 0x008fcc00078e00ff */
[----:B------:R-:W0:Y:S02]  /*b6b0*/  F2I.FTZ.U32.TRUNC.NTZ R3, R3 ;  /* 0x0000000300037305 */ /* 0x000e24000021f000 */
[----:B0-----:R0:W-:Y:S01]  /*b6c0*/  STG.E.U16 desc[UR36][R8.64], R3 ;  /* 0x0000000308007986 */ /* 0x0011e2000c101524 */
[----:B------:R-:W-:Y:S05]  /*b6d0*/  BRA `(.L_x_803) ;  /* 0x0000000400787947 */ /* 0x000fea0003800000 */
.L_x_822:
[----:B--23--:R-:W-:Y:S01]  /*b6e0*/  IMAD.U32 R5, R22, 0x10000, RZ ;  /* 0x0001000016057824 */ /* 0x00cfe200078e00ff */
        /* <DEDUP_REMOVED lines=16> */
.L_x_825:
[----:B------:R-:W-:-:S04]  /*b7f0*/  LOP3.LUT R3, R5, 0x80000000, RZ, 0xc0, !PT ;  /* 0x8000000005037812 */ /* 0x000fc800078ec0ff */
[----:B------:R-:W-:-:S04]  /*b800*/  SHF.R.U32.HI R3, RZ, 0x18, R3 ;  /* 0x00000018ff037819 */ /* 0x000fc80000011603 */
[----:B------:R-:W-:-:S04]  /*b810*/  LOP3.LUT R0, R0, R3, RZ, 0xfc, !PT ;  /* 0x0000000300007212 */ /* 0x000fc800078efcff */
[----:B------:R-:W-:-:S07]  /*b820*/  PRMT R4, R0, 0x7610, R4 ;  /* 0x0000761000047816 */ /* 0x000fce0000000004 */
.L_x_824:
[----:B------:R-:W-:Y:S05]  /*b830*/  BSYNC B0 ;  /* 0x0000000000007941 */ /* 0x000fea0003800000 */
.L_x_823:
[----:B------:R0:W-:Y:S01]  /*b840*/  STG.E.U8 desc[UR36][R8.64], R4 ;  /* 0x0000000408007986 */ /* 0x0001e2000c101124 */
[----:B------:R-:W-:Y:S05]  /*b850*/  BRA `(.L_x_803) ;  /* 0x0000000400187947 */ /* 0x000fea0003800000 */
.L_x_821:
        /* <DEDUP_REMOVED lines=17> */
.L_x_828:
[----:B------:R-:W-:-:S04]  /*b970*/  LOP3.LUT R3, R5, 0x80000000, RZ, 0xc0, !PT ;  /* 0x8000000005037812 */ /* 0x000fc800078ec0ff */
[----:B------:R-:W-:-:S04]  /*b980*/  SHF.R.U32.HI R3, RZ, 0x18, R3 ;  /* 0x00000018ff037819 */ /* 0x000fc80000011603 */
[----:B------:R-:W-:-:S04]  /*b990*/  LOP3.LUT R0, R0, R3, RZ, 0xfc, !PT ;  /* 0x0000000300007212 */ /* 0x000fc800078efcff */
[----:B------:R-:W-:-:S07]  /*b9a0*/  PRMT R4, R0, 0x7610, R4 ;  /* 0x0000761000047816 */ /* 0x000fce0000000004 */
.L_x_827:
[----:B------:R-:W-:Y:S05]  /*b9b0*/  BSYNC B0 ;  /* 0x0000000000007941 */ /* 0x000fea0003800000 */
.L_x_826:
[----:B------:R0:W-:Y:S01]  /*b9c0*/  STG.E.U8 desc[UR36][R8.64], R4 ;  /* 0x0000000408007986 */ /* 0x0001e2000c101124 */
[----:B------:R-:W-:Y:S05]  /*b9d0*/  BRA `(.L_x_803) ;  /* 0x0000000000b87947 */ /* 0x000fea0003800000 */
.L_x_820:
[----:B------:R-:W-:-:S13]  /*b9e0*/  ISETP.NE.AND P0, PT, R0, 0x1c, PT ;  /* 0x0000001c0000780c */ /* 0x000fda0003f05270 */
[----:B------:R-:W-:Y:S05]  /*b9f0*/  @!P0 BRA `(.L_x_829) ;  /* 0x0000000000a48947 */ /* 0x000fea0003800000 */
[----:B------:R-:W-:-:S13]  /*ba00*/  ISETP.NE.AND P0, PT, R0, 0x1d, PT ;  /* 0x0000001d0000780c */ /* 0x000fda0003f05270 */
[----:B------:R-:W-:Y:S05]  /*ba10*/  @!P0 BRA `(.L_x_830) ;  /* 0x00000000008c8947 */ /* 0x000fea0003800000 */
[----:B------:R-:W-:-:S13]  /*ba20*/  ISETP.NE.AND P0, PT, R0, 0x2c, PT ;  /* 0x0000002c0000780c */ /* 0x000fda0003f05270 */
[----:B------:R-:W-:Y:S05]  /*ba30*/  @P0 BRA `(.L_x_802) ;  /* 0x0000000000400947 */ /* 0x000fea0003800000 */
[----:B---3--:R-:W-:-:S05]  /*ba40*/  IMAD.U32 R22, R22, 0x10000, RZ ;  /* 0x0001000016167824 */ /* 0x008fca00078e00ff */
        /* <DEDUP_REMOVED lines=15> */
.L_x_802:
[----:B------:R-:W-:Y:S01]  /*bb40*/  MOV R14, 0x0 ;  /* 0x00000000000e7802 */ /* 0x000fe20000000f00 */
[----:B------:R-:W-:Y:S01]  /*bb50*/  ULDC.64 UR4, c[0x4][0x178] ;  /* 0x01005e0000047ab9 */ /* 0x000fe20000000a00 */
[----:B------:R-:W-:Y:S01]  /*bb60*/  ULDC.64 UR6, c[0x4][0x90] ;  /* 0x0100240000067ab9 */ /* 0x000fe20000000a00 */
[----:B------:R-:W-:Y:S02]  /*bb70*/  IMAD.U32 R4, RZ, RZ, UR4 ;  /* 0x00000004ff047e24 */ /* 0x000fe4000f8e00ff */
        /* <DEDUP_REMOVED lines=12> */
.L_x_831:
[----:B------:R-:W-:Y:S05]  /*bc40*/  BRA `(.L_x_803) ;  /* 0x00000000001c7947 */ /* 0x000fea0003800000 */
.L_x_830:
[----:B---3--:R-:W-:-:S06]  /*bc50*/  IMAD.U32 R4, R22, 0x10000, RZ ;  /* 0x0001000016047824 */ /* 0x008fcc00078e00ff */
[----:B--2---:R-:W0:Y:S02]  /*bc60*/  F2I.U64.TRUNC R4, R4 ;  /* 0x0000000400047311 */ /* 0x004e24000020d800 */
[----:B0-----:R0:W-:Y:S01]  /*bc70*/  STG.E.64 desc[UR36][R8.64], R4 ;  /* 0x0000000408007986 */ /* 0x0011e2000c101b24 */
[----:B------:R-:W-:Y:S05]  /*bc80*/  BRA `(.L_x_803) ;  /* 0x00000000000c7947 */ /* 0x000fea0003800000 */
.L_x_829:
[----:B---3--:R-:W-:-:S04]  /*bc90*/  IMAD.U32 R22, R22, 0x10000, RZ ;  /* 0x0001000016167824 */ /* 0x008fc800078e00ff */
[----:B------:R-:W0:Y:S02]  /*bca0*/  F2I.FTZ.U32.TRUNC.NTZ R3, R22 ;  /* 0x0000001600037305 */ /* 0x000e24000021f000 */
[----:B0-----:R0:W-:Y:S02]  /*bcb0*/  STG.E desc[UR36][R8.64], R3 ;  /* 0x0000000308007986 */ /* 0x0011e4000c101924 */
.L_x_803:
[----:B------:R-:W-:-:S05]  /*bcc0*/  VIADD R25, R25, 0x80 ;  /* 0x0000008019197836 */ /* 0x000fca0000000000 */
[----:B------:R-:W-:-:S13]  /*bcd0*/  ISETP.GE.AND P0, PT, R25, R16, PT ;  /* 0x000000101900720c */ /* 0x000fda0003f06270 */
[----:B------:R-:W-:Y:S05]  /*bce0*/  @P0 BRA `(.L_x_797) ;  /* 0x0000000c00f00947 */ /* 0x000fea0003800000 */
[----:B01-3--:R-:W0:Y:S01]  /*bcf0*/  LDC.64 R8, c[0x0][0x218] ;  /* 0x00008600ff087b82 */ /* 0x00be220000000a00 */
[----:B------:R-:W-:Y:S01]  /*bd00*/  IMAD R0, R2, 0x200, R25 ;  /* 0x0000020002007824 */ /* 0x000fe200078e0219 */
[----:B------:R-:W-:Y:S01]  /*bd10*/  PRMT R4, R19, 0x9910, RZ ;  /* 0x0000991013047816 */ /* 0x000fe200000000ff */
        /* <DEDUP_REMOVED lines=15> */
[----:B----4-:R-:W-:-:S06]  /*be10*/  IMAD.U32 R17, R17, 0x10000, RZ ;  /* 0x0001000011117824 */ /* 0x010fcc00078e00ff */
[----:B------:R-:W0:Y:S02]  /*be20*/  F2I.FTZ.TRUNC.NTZ R17, R17 ;  /* 0x0000001100117305 */ /* 0x000e24000021f100 */
[----:B0-----:R0:W-:Y:S01]  /*be30*/  STG.E.U8 desc[UR36][R8.64], R17 ;  /* 0x0000001108007986 */ /* 0x0011e2000c101124 */
[----:B------:R-:W-:Y:S05]  /*be40*/  BRA `(.L_x_837) ;  /* 0x0000000c00947947 */ /* 0x000fea0003800000 */
.L_x_835:
[----:B--2-4-:R-:W-:-:S06]  /*be50*/  IMAD.U32 R5, R17, 0x10000, RZ ;  /* 0x0001000011057824 */ /* 0x014fcc00078e00ff */
[----:B------:R-:W0:Y:S02]  /*be60*/  F2I.S64.TRUNC R4, R5 ;  /* 0x0000000500047311 */ /* 0x000e24000020d900 */
[----:B0-----:R0:W-:Y:S01]  /*be70*/  STG.E.U8 desc[UR36][R8.64], R4 ;  /* 0x0000000408007986 */ /* 0x0011e2000c101124 */
[----:B------:R-:W-:Y:S05]  /*be80*/  BRA `(.L_x_837) ;  /* 0x0000000c00847947 */ /* 0x000fea0003800000 */
.L_x_834:
[----:B------:R-:W-:-:S13]  /*be90*/  ISETP.NE.AND P0, PT, R0, 0x2, PT ;  /* 0x000000020000780c */ /* 0x000fda0003f05270 */
[----:B------:R-:W-:Y:S05]  /*bea0*/  @!P0 BRA `(.L_x_838) ;  /* 0x0000000000308947 */ /* 0x000fea0003800000 */
[----:B------:R-:W-:-:S13]  /*beb0*/  ISETP.NE.AND P0, PT, R0, 0x3, PT ;  /* 0x000000030000780c */ /* 0x000fda0003f05270 */
[----:B------:R-:W-:Y:S05]  /*bec0*/  @!P0 BRA `(.L_x_839) ;  /* 0x0000000000188947 */ /* 0x000fea0003800000 */
[----:B------:R-:W-:-:S13]  /*bed0*/  ISETP.NE.AND P0, PT, R0, 0x4, PT ;  /* 0x000000040000780c */ /* 0x000fda0003f05270 */
[----:B------:R-:W-:Y:S05]  /*bee0*/  @P0 BRA `(.L_x_836) ;  /* 0x0000000c000c0947 */ /* 0x000fea0003800000 */
[----:B----4-:R-:W-:-:S06]  /*bef0*/  IMAD.U32 R4, R17, 0x10000, RZ ;  /* 0x0001000011047824 */ /* 0x010fcc00078e00ff */
[----:B--2---:R-:W0:Y:S02]  /*bf00*/  F2I.S64.TRUNC R4, R4 ;  /* 0x0000000400047311 */ /* 0x004e24000020d900 */
[----:B0-----:R0:W-:Y:S01]  /*bf10*/  STG.E.64 desc[UR36][R8.64], R4 ;  /* 0x0000000408007986 */ /* 0x0011e2000c101b24 */
[----:B------:R-:W-:Y:S05]  /*bf20*/  BRA `(.L_x_837) ;  /* 0x0000000c005c7947 */ /* 0x000fea0003800000 */
.L_x_839:
[----:B----4-:R-:W-:-:S06]  /*bf30*/  IMAD.U32 R17, R17, 0x10000, RZ ;  /* 0x0001000011117824 */ /* 0x010fcc00078e00ff */
[----:B------:R-:W0:Y:S02]  /*bf40*/  F2I.FTZ.TRUNC.NTZ R17, R17 ;  /* 0x0000001100117305 */ /* 0x000e24000021f100 */
[----:B0-----:R0:W-:Y:S01]  /*bf50*/  STG.E desc[UR36][R8.64], R17 ;  /* 0x0000001108007986 */ /* 0x0011e2000c101924 */
[----:B------:R-:W-:Y:S05]  /*bf60*/  BRA `(.L_x_837) ;  /* 0x0000000c004c7947 */ /* 0x000fea0003800000 */
.L_x_838:
[----:B----4-:R-:W-:-:S06]  /*bf70*/  IMAD.U32 R17, R17, 0x10000, RZ ;  /* 0x0001000011117824 */ /* 0x010fcc00078e00ff */
[----:B------:R-:W0:Y:S02]  /*bf80*/  F2I.FTZ.TRUNC.NTZ R17, R17 ;  /* 0x0000001100117305 */ /* 0x000e24000021f100 */
[----:B0-----:R0:W-:Y:S01]  /*bf90*/  STG.E.U16 desc[UR36][R8.64], R17 ;  /* 0x0000001108007986 */ /* 0x0011e2000c101524 */
[----:B------:R-:W-:Y:S05]  /*bfa0*/  BRA `(.L_x_837) ;  /* 0x0000000c003c7947 */ /* 0x000fea0003800000 */
.L_x_833:
[----:B------:R-:W-:-:S13]  /*bfb0*/  ISETP.GT.AND P0, PT, R0, 0x6, PT ;  /* 0x000000060000780c */ /* 0x000fda0003f04270 */
[----:B------:R-:W-:Y:S05]  /*bfc0*/  @P0 BRA `(.L_x_840) ;  /* 0x00000000002c0947 */ /* 0x000fea0003800000 */
[----:B------:R-:W-:-:S13]  /*bfd0*/  ISETP.NE.AND P0, PT, R0, 0x5, PT ;  /* 0x000000050000780c */ /* 0x000fda0003f05270 */
[----:B------:R-:W-:Y:S05]  /*bfe0*/  @!P0 BRA `(.L_x_841) ;  /* 0x0000000000148947 */ /* 0x000fea0003800000 */
[----:B------:R-:W-:-:S13]  /*bff0*/  ISETP.NE.AND P0, PT, R0, 0x6, PT ;  /* 0x000000060000780c */ /* 0x000fda0003f05270 */
[----:B------:R-:W-:Y:S05]  /*c000*/  @P0 BRA `(.L_x_836) ;  /* 0x0000000800c40947 */ /* 0x000fea0003800000 */
[----:B----4-:R-:W-:-:S05]  /*c010*/  IMAD.U32 R17, R17, 0x10000, RZ ;  /* 0x0001000011117824 */ /* 0x010fca00078e00ff */
[----:B------:R0:W-:Y:S01]  /*c020*/  STG.E desc[UR36][R8.64], R17 ;  /* 0x0000001108007986 */ /* 0x0001e2000c101924 */
[----:B------:R-:W-:Y:S05]  /*c030*/  BRA `(.L_x_837) ;  /* 0x0000000c00187947 */ /* 0x000fea0003800000 */
.L_x_841:
[----:B----4-:R-:W-:-:S05]  /*c040*/  IMAD.U32 R0, R17, 0x10000, RZ ;  /* 0x0001000011007824 */ /* 0x010fca00078e00ff */
[----:B------:R-:W-:-:S05]  /*c050*/  F2FP.F16.F32.PACK_AB R0, RZ, R0 ;  /* 0x00000000ff00723e */ /* 0x000fca00000000ff */
[----:B------:R0:W-:Y:S01]  /*c060*/  STG.E.U16 desc[UR36][R8.64], R0 ;  /* 0x0000000008007986 */ /* 0x0001e2000c101524 */
[----:B------:R-:W-:Y:S05]  /*c070*/  BRA `(.L_x_837) ;  /* 0x0000000c00087947 */ /* 0x000fea0003800000 */
.L_x_840:
[----:B------:R-:W-:-:S13]  /*c080*/  ISETP.NE.AND P0, PT, R0, 0x7, PT ;  /* 0x000000070000780c */ /* 0x000fda0003f05270 */
[----:B------:R-:W-:Y:S05]  /*c090*/  @!P0 BRA `(.L_x_842) ;  /* 0x0000000000348947 */ /* 0x000fea0003800000 */
[----:B------:R-:W-:-:S13]  /*c0a0*/  ISETP.NE.AND P0, PT, R0, 0x8, PT ;  /* 0x000000080000780c */ /* 0x000fda0003f05270 */
[----:B------:R-:W-:Y:S05]  /*c0b0*/  @!P0 BRA `(.L_x_843) ;  /* 0x0000000000188947 */ /* 0x000fea0003800000 */
[----:B------:R-:W-:-:S13]  /*c0c0*/  ISETP.NE.AND P0, PT, R0, 0x9, PT ;  /* 0x000000090000780c */ /* 0x000fda0003f05270 */
[----:B------:R-:W-:Y:S05]  /*c0d0*/  @P0 BRA `(.L_x_836) ;  /* 0x0000000800900947 */ /* 0x000fea0003800000 */
[----:B----4-:R-:W-:Y:S02]  /*c0e0*/  IMAD.U32 R4, R17, 0x10000, RZ ;  /* 0x0001000011047824 */ /* 0x010fe400078e00ff */
[----:B--2---:R-:W-:-:S05]  /*c0f0*/  IMAD.MOV.U32 R5, RZ, RZ, RZ ;  /* 0x000000ffff057224 */ /* 0x004fca00078e00ff */
[----:B------:R0:W-:Y:S01]  /*c100*/  STG.E.64 desc[UR36][R8.64], R4 ;  /* 0x0000000408007986 */ /* 0x0001e2000c101b24 */
[----:B------:R-:W-:Y:S05]  /*c110*/  BRA `(.L_x_837) ;  /* 0x0000000800e07947 */ /* 0x000fea0003800000 */
.L_x_843:
[----:B----4-:R-:W-:-:S05]  /*c120*/  IMAD.U32 R17, R17, 0x10000, RZ ;  /* 0x0001000011117824 */ /* 0x010fca00078e00ff */
[----:B------:R-:W-:-:S04]  /*c130*/  F2FP.F16.F32.PACK_AB R3, RZ, R17 ;  /* 0x00000011ff03723e */ /* 0x000fc800000000ff */
[----:B------:R-:W-:-:S05]  /*c140*/  PRMT R3, R3, 0x5410, RZ ;  /* 0x0000541003037816 */ /* 0x000fca00000000ff */
[----:B------:R0:W-:Y:S01]  /*c150*/  STG.E desc[UR36][R8.64], R3 ;  /* 0x0000000308007986 */ /* 0x0001e2000c101924 */
[----:B------:R-:W-:Y:S05]  /*c160*/  BRA `(.L_x_837) ;  /* 0x0000000800cc7947 */ /* 0x000fea0003800000 */
.L_x_842:
[----:B----4-:R-:W-:-:S04]  /*c170*/  IMAD.U32 R4, R17, 0x10000, RZ ;  /* 0x0001000011047824 */ /* 0x010fc800078e00ff */
[----:B------:R-:W-:-:S06]  /*c180*/  FMUL.FTZ R4, R4, 1 ;  /* 0x3f80000004047820 */ /* 0x000fcc0000410000 */
[----:B--2---:R-:W0:Y:S02]  /*c190*/  F2F.F64.F32 R4, R4 ;  /* 0x0000000400047310 */ /* 0x004e240000201800 */
[----:B0-----:R0:W-:Y:S01]  /*c1a0*/  STG.E.64 desc[UR36][R8.64], R4 ;  /* 0x0000000408007986 */ /* 0x0011e2000c101b24 */
[----:B------:R-:W-:Y:S05]  /*c1b0*/  BRA `(.L_x_837) ;  /* 0x0000000800b87947 */ /* 0x000fea0003800000 */
.L_x_832:
        /* <DEDUP_REMOVED lines=8> */
[----:B----4-:R-:W-:-:S05]  /*c240*/  IMAD.U32 R17, R17, 0x10000, RZ ;  /* 0x0001000011117824 */ /* 0x010fca00078e00ff */
[----:B------:R-:W-:-:S04]  /*c250*/  FSETP.NEU.FTZ.AND P0, PT, R17, RZ, PT ;  /* 0x000000ff1100720b */ /* 0x000fc80003f1d000 */
[----:B------:R-:W-:-:S05]  /*c260*/  SEL R3, RZ, 0x1, !P0 ;  /* 0x00000001ff037807 */ /* 0x000fca0004000000 */
[----:B------:R0:W-:Y:S01]  /*c270*/  STG.E.U8 desc[UR36][R8.64], R3 ;  /* 0x0000000308007986 */ /* 0x0001e2000c101124 */
[----:B------:R-:W-:Y:S05]  /*c280*/  BRA `(.L_x_837) ;  /* 0x0000000800847947 */ /* 0x000fea0003800000 */
.L_x_846:
[----:B----4-:R-:W-:Y:S01]  /*c290*/  IMAD.U32 R17, R17, 0x10000, RZ ;  /* 0x0001000011117824 */ /* 0x010fe200078e00ff */
[----:B------:R-:W-:-:S03]  /*c2a0*/  CS2R R6, SRZ ;  /* 0x0000000000067805 */ /* 0x000fc6000001ff00 */
[----:B------:R-:W-:-:S06]  /*c2b0*/  FMUL.FTZ R4, R17, 1 ;  /* 0x3f80000011047820 */ /* 0x000fcc0000410000 */
[----:B--2---:R-:W0:Y:S02]  /*c2c0*/  F2F.F64.F32 R4, R4 ;  /* 0x0000000400047310 */ /* 0x004e240000201800 */
[----:B0-----:R0:W-:Y:S01]  /*c2d0*/  STG.E.128 desc[UR36][R8.64], R4 ;  /* 0x0000000408007986 */ /* 0x0011e2000c101d24 */
[----:B------:R-:W-:Y:S05]  /*c2e0*/  BRA `(.L_x_837) ;  /* 0x00000008006c7947 */ /* 0x000fea0003800000 */
.L_x_845:
[----:B------:R-:W-:-:S13]  /*c2f0*/  ISETP.NE.AND P0, PT, R0, 0xf, PT ;  /* 0x0000000f0000780c */ /* 0x000fda0003f05270 */
[----:B------:R-:W-:Y:S05]  /*c300*/  @!P0 BRA `(.L_x_847) ;  /* 0x0000000000b48947 */ /* 0x000fea0003800000 */
[----:B------:R-:W-:-:S13]  /*c310*/  ISETP.NE.AND P0, PT, R0, 0x17, PT ;  /* 0x000000170000780c */ /* 0x000fda0003f05270 */
[----:B------:R-:W-:Y:S05]  /*c320*/  @!P0 BRA `(.L_x_848) ;  /* 0x0000000000548947 */ /* 0x000fea0003800000 */
[----:B------:R-:W-:-:S13]  /*c330*/  ISETP.NE.AND P0, PT, R0, 0x18, PT ;  /* 0x000000180000780c */ /* 0x000fda0003f05270 */
[----:B------:R-:W-:Y:S05]  /*c340*/  @P0 BRA `(.L_x_836) ;  /* 0x0000000400f40947 */ /* 0x000fea0003800000 */
[----:B----4-:R-:W-:Y:S01]  /*c350*/  IMAD.U32 R17, R17, 0x10000, RZ ;  /* 0x0001000011117824 */ /* 0x010fe200078e00ff */
        /* <DEDUP_REMOVED lines=14> */
.L_x_850:
[----:B------:R-:W-:Y:S05]  /*c440*/  BSYNC B0 ;  /* 0x0000000000007941 */ /* 0x000fea0003800000 */
.L_x_849:
[----:B------:R-:W-:-:S05]  /*c450*/  LOP3.LUT R5, R0, R5, RZ, 0xfc, !PT ;  /* 0x0000000500057212 */ /* 0x000fca00078efcff */
[----:B------:R0:W-:Y:S01]  /*c460*/  STG.E.U8 desc[UR36][R8.64], R5 ;  /* 0x0000000508007986 */ /* 0x0001e2000c101124 */
[----:B------:R-:W-:Y:S05]  /*c470*/  BRA `(.L_x_837) ;  /* 0x0000000800087947 */ /* 0x000fea0003800000 */
.L_x_848:
[----:B----4-:R-:W-:Y:S01]  /*c480*/  IMAD.U32 R17, R17, 0x10000, RZ ;  /* 0x0001000011117824 */ /* 0x010fe200078e00ff */
        /* <DEDUP_REMOVED lines=12> */
.L_x_852:
[----:B------:R-:W-:Y:S01]  /*c550*/  IMAD.MOV.U32 R0, RZ, RZ, 0x7f ;  /* 0x0000007fff007424 */ /* 0x000fe200078e00ff */
[----:B------:R-:W-:-:S04]  /*c560*/  ISETP.GT.U32.AND P0, PT, R3, 0x7f800000, PT ;  /* 0x7f8000000300780c */ /* 0x000fc80003f04070 */
[----:B------:R-:W-:-:S09]  /*c570*/  SEL R0, R0, 0x7c, P0 ;  /* 0x0000007c00007807 */ /* 0x000fd20000000000 */
.L_x_853:
[----:B------:R-:W-:Y:S05]  /*c580*/  BSYNC B0 ;  /* 0x0000000000007941 */ /* 0x000fea0003800000 */
.L_x_851:
[----:B------:R-:W-:-:S04]  /*c590*/  LOP3.LUT R3, R17, 0x80000000, RZ, 0xc0, !PT ;  /* 0x8000000011037812 */ /* 0x000fc800078ec0ff */
[----:B------:R-:W-:-:S04]  /*c5a0*/  SHF.R.U32.HI R3, RZ, 0x18, R3 ;  /* 0x00000018ff037819 */ /* 0x000fc80000011603 */
[----:B------:R-:W-:-:S05]  /*c5b0*/  LOP3.LUT R3, R0, R3, RZ, 0xfc, !PT ;  /* 0x0000000300037212 */ /* 0x000fca00078efcff */
[----:B------:R0:W-:Y:S01]  /*c5c0*/  STG.E.U8 desc[UR36][R8.64], R3 ;  /* 0x0000000308007986 */ /* 0x0001e2000c101124 */
[----:B------:R-:W-:Y:S05]  /*c5d0*/  BRA `(.L_x_837) ;  /* 0x0000000400b07947 */ /* 0x000fea0003800000 */
.L_x_847:
[----:B----4-:R0:W-:Y:S01]  /*c5e0*/  STG.E.U16 desc[UR36][R8.64], R17 ;  /* 0x0000001108007986 */ /* 0x0101e2000c101524 */
[----:B------:R-:W-:Y:S05]  /*c5f0*/  BRA `(.L_x_837) ;  /* 0x0000000400a87947 */ /* 0x000fea0003800000 */
.L_x_844:
        /* <DEDUP_REMOVED lines=8> */
[----:B----4-:R-:W-:-:S06]  /*c680*/  IMAD.U32 R3, R17, 0x10000, RZ ;  /* 0x0001000011037824 */ /* 0x010fcc00078e00ff */
[----:B------:R-:W0:Y:S02]  /*c690*/  F2I.FTZ.U32.TRUNC.NTZ R3, R3 ;  /* 0x0000000300037305 */ /* 0x000e24000021f000 */
[----:B0-----:R0:W-:Y:S01]  /*c6a0*/  STG.E.U16 desc[UR36][R8.64], R3 ;  /* 0x0000000308007986 */ /* 0x0011e2000c101524 */
[----:B------:R-:W-:Y:S05]  /*c6b0*/  BRA `(.L_x_837) ;  /* 0x0000000400787947 */ /* 0x000fea0003800000 */
.L_x_856:
[----:B----4-:R-:W-:Y:S01]  /*c6c0*/  IMAD.U32 R17, R17, 0x10000, RZ ;  /* 0x0001000011117824 */ /* 0x010fe200078e00ff */
        /* <DEDUP_REMOVED lines=16> */
.L_x_859:
[----:B------:R-:W-:-:S04]  /*c7d0*/  LOP3.LUT R3, R17, 0x80000000, RZ, 0xc0, !PT ;  /* 0x8000000011037812 */ /* 0x000fc800078ec0ff */
[----:B------:R-:W-:-:S04]  /*c7e0*/  SHF.R.U32.HI R3, RZ, 0x18, R3 ;  /* 0x00000018ff037819 */ /* 0x000fc80000011603 */
[----:B------:R-:W-:-:S04]  /*c7f0*/  LOP3.LUT R0, R0, R3, RZ, 0xfc, !PT ;  /* 0x0000000300007212 */ /* 0x000fc800078efcff */
[----:B------:R-:W-:-:S07]  /*c800*/  PRMT R4, R0, 0x7610, R4 ;  /* 0x0000761000047816 */ /* 0x000fce0000000004 */
.L_x_858:
[----:B------:R-:W-:Y:S05]  /*c810*/  BSYNC B0 ;  /* 0x0000000000007941 */ /* 0x000fea0003800000 */
.L_x_857:
[----:B------:R0:W-:Y:S01]  /*c820*/  STG.E.U8 desc[UR36][R8.64], R4 ;  /* 0x0000000408007986 */ /* 0x0001e2000c101124 */
[----:B------:R-:W-:Y:S05]  /*c830*/  BRA `(.L_x_837) ;  /* 0x0000000400187947 */ /* 0x000fea0003800000 */
.L_x_855:
        /* <DEDUP_REMOVED lines=17> */
.L_x_862:
[----:B------:R-:W-:-:S04]  /*c950*/  LOP3.LUT R3, R17, 0x80000000, RZ, 0xc0, !PT ;  /* 0x8000000011037812 */ /* 0x000fc800078ec0ff */
[----:B------:R-:W-:-:S04]  /*c960*/  SHF.R.U32.HI R3, RZ, 0x18, R3 ;  /* 0x00000018ff037819 */ /* 0x000fc80000011603 */
[----:B------:R-:W-:-:S04]  /*c970*/  LOP3.LUT R0, R0, R3, RZ, 0xfc, !PT ;  /* 0x0000000300007212 */ /* 0x000fc800078efcff */
[----:B------:R-:W-:-:S07]  /*c980*/  PRMT R4, R0, 0x7610, R4 ;  /* 0x0000761000047816 */ /* 0x000fce0000000004 */
.L_x_861:
[----:B------:R-:W-:Y:S05]  /*c990*/  BSYNC B0 ;  /* 0x0000000000007941 */ /* 0x000fea0003800000 */
.L_x_860:
[----:B------:R4:W-:Y:S01]  /*c9a0*/  STG.E.U8 desc[UR36][R8.64], R4 ;  /* 0x0000000408007986 */ /* 0x0009e2000c101124 */
[----:B------:R-:W-:Y:S05]  /*c9b0*/  BRA `(.L_x_837) ;  /* 0x0000000000b87947 */ /* 0x000fea0003800000 */
.L_x_854:
[----:B------:R-:W-:-:S13]  /*c9c0*/  ISETP.NE.AND P0, PT, R0, 0x1c, PT ;  /* 0x0000001c0000780c */ /* 0x000fda0003f05270 */
[----:B------:R-:W-:Y:S05]  /*c9d0*/  @!P0 BRA `(.L_x_863) ;  /* 0x0000000000a48947 */ /* 0x000fea0003800000 */
[----:B------:R-:W-:-:S13]  /*c9e0*/  ISETP.NE.AND P0, PT, R0, 0x1d, PT ;  /* 0x0000001d0000780c */ /* 0x000fda0003f05270 */
[----:B------:R-:W-:Y:S05]  /*c9f0*/  @!P0 BRA `(.L_x_864) ;  /* 0x00000000008c8947 */ /* 0x000fea0003800000 */
[----:B------:R-:W-:-:S13]  /*ca00*/  ISETP.NE.AND P0, PT, R0, 0x2c, PT ;  /* 0x0000002c0000780c */ /* 0x000fda0003f05270 */
[----:B------:R-:W-:Y:S05]  /*ca10*/  @P0 BRA `(.L_x_836) ;  /* 0x0000000000400947 */ /* 0x000fea0003800000 */
[----:B----4-:R-:W-:-:S05]  /*ca20*/  IMAD.U32 R4, R17, 0x10000, RZ ;  /* 0x0001000011047824 */ /* 0x010fca00078e00ff */
[----:B--2---:R-:W-:-:S04]  /*ca30*/  SHF.R.U32.HI R5, RZ, 0x17, R4 ;  /* 0x00000017ff057819 */ /* 0x004fc80000011604 */
        /* <DEDUP_REMOVED lines=14> */
.L_x_836:
        /* <DEDUP_REMOVED lines=15> */
[----:B0---4-:R-:W-:Y:S05]  /*cc10*/  CALL.ABS.NOINC R14 ;  /* 0x000000000e007343 */ /* 0x011fea0003c00000 */
.L_x_865:
[----:B------:R-:W-:Y:S05]  /*cc20*/  BRA `(.L_x_837) ;  /* 0x00000000001c7947 */ /* 0x000fea0003800000 */
.L_x_864:
[----:B----4-:R-:W-:-:S06]  /*cc30*/  IMAD.U32 R4, R17, 0x10000, RZ ;  /* 0x0001000011047824 */ /* 0x010fcc00078e00ff */
[----:B--2---:R-:W0:Y:S02]  /*cc40*/  F2I.U64.TRUNC R4, R4 ;  /* 0x0000000400047311 */ /* 0x004e24000020d800 */
[----:B0-----:R1:W-:Y:S01]  /*cc50*/  STG.E.64 desc[UR36][R8.64], R4 ;  /* 0x0000000408007986 */ /* 0x0013e2000c101b24 */
[----:B------:R-:W-:Y:S05]  /*cc60*/  BRA `(.L_x_837) ;  /* 0x00000000000c7947 */ /* 0x000fea0003800000 */
.L_x_863:
[----:B----4-:R-:W-:-:S06]  /*cc70*/  IMAD.U32 R17, R17, 0x10000, RZ ;  /* 0x0001000011117824 */ /* 0x010fcc00078e00ff */
[----:B------:R-:W0:Y:S02]  /*cc80*/  F2I.FTZ.U32.TRUNC.NTZ R17, R17 ;  /* 0x0000001100117305 */ /* 0x000e24000021f000 */
[----:B0-----:R0:W-:Y:S02]  /*cc90*/  STG.E desc[UR36][R8.64], R17 ;  /* 0x0000001108007986 */ /* 0x0011e4000c101924 */
.L_x_837:
[----:B------:R-:W-:-:S07]  /*cca0*/  VIADD R25, R25, 0x80 ;  /* 0x0000008019197836 */ /* 0x000fce0000000000 */
.L_x_797:
[----:B------:R-:W-:Y:S05]  /*ccb0*/  BSYNC B6 ;  /* 0x0000000000067941 */ /* 0x000fea0003800000 */
.L_x_796:
[----:B------:R-:W-:-:S13]  /*ccc0*/  ISETP.GE.AND P0, PT, R25, R16, PT ;  /* 0x000000101900720c */ /* 0x000fda0003f06270 */
[----:B------:R-:W-:Y:S05]  /*ccd0*/  @P0 EXIT ;  /* 0x000000000000094d */ /* 0x000fea0003800000 */
[----:B012-4-:R-:W0:Y:S01]  /*cce0*/  LDC.64 R4, c[0x0][0x218] ;  /* 0x00008600ff047b82 */ /* 0x017e220000000a00 */
[----:B------:R-:W-:Y:S01]  /*ccf0*/  PRMT R0, R19, 0x9910, RZ ;  /* 0x0000991013007816 */ /* 0x000fe200000000ff */
[----:B------:R-:W-:Y:S01]  /*cd00*/  IMAD R2, R2, 0x200, R25 ;  /* 0x0000020002027824 */ /* 0x000fe200078e0219 */
[----:B------:R-:W-:Y:S02]  /*cd10*/  ULDC UR4, c[0x0][0x244] ;  /* 0x0000910000047ab9 */ /* 0x000fe40000000800 */
[----:B------:R-:W-:Y:S01]  /*cd20*/  ISETP.GT.AND P1, PT, R0, 0x9, PT ;  /* 0x000000090000780c */ /* 0x000fe20003f24270 */
[----:B---3--:R-:W-:-:S05]  /*cd30*/  IMAD R3, R2, UR4, RZ ;  /* 0x0000000402037c24 */ /* 0x008fca000f8e02ff */
        /* <DEDUP_REMOVED lines=15> */
.L_x_869:
[----:B------:R-:W-:-:S06]  /*ce30*/  IMAD.U32 R5, R18, 0x10000, RZ ;  /* 0x0001000012057824 */ /* 0x000fcc00078e00ff */
[----:B------:R-:W0:Y:S02]  /*ce40*/  F2I.S64.TRUNC R4, R5 ;  /* 0x0000000500047311 */ /* 0x000e24000020d900 */
[----:B0-----:R-:W-:Y:S01]  /*ce50*/  STG.E.U8 desc[UR36][R2.64], R4 ;  /* 0x0000000402007986 */ /* 0x001fe2000c101124 */
[----:B------:R-:W-:Y:S05]  /*ce60*/  EXIT ;  /* 0x000000000000794d */ /* 0x000fea0003800000 */
.L_x_868:
        /* <DEDUP_REMOVED lines=10> */
.L_x_872:
[----:B------:R-:W-:-:S04]  /*cf10*/  IMAD.U32 R18, R18, 0x10000, RZ ;  /* 0x0001000012127824 */ /* 0x000fc800078e00ff */
[----:B------:R-:W0:Y:S02]  /*cf20*/  F2I.FTZ.TRUNC.NTZ R5, R18 ;  /* 0x0000001200057305 */ /* 0x000e24000021f100 */
[----:B0-----:R-:W-:Y:S01]  /*cf30*/  STG.E desc[UR36][R2.64], R5 ;  /* 0x0000000502007986 */ /* 0x001fe2000c101924 */
[----:B------:R-:W-:Y:S05]  /*cf40*/  EXIT ;  /* 0x000000000000794d */ /* 0x000fea0003800000 */
.L_x_871:
[----:B------:R-:W-:-:S04]  /*cf50*/  IMAD.U32 R18, R18, 0x10000, RZ ;  /* 0x0001000012127824 */ /* 0x000fc800078e00ff */
[----:B------:R-:W0:Y:S02]  /*cf60*/  F2I.FTZ.TRUNC.NTZ R5, R18 ;  /* 0x0000001200057305 */ /* 0x000e24000021f100 */
[----:B0-----:R-:W-:Y:S01]  /*cf70*/  STG.E.U16 desc[UR36][R2.64], R5 ;  /* 0x0000000502007986 */ /* 0x001fe2000c101524 */
[----:B------:R-:W-:Y:S05]  /*cf80*/  EXIT ;  /* 0x000000000000794d */ /* 0x000fea0003800000 */
.L_x_867:
        /* <DEDUP_REMOVED lines=9> */
.L_x_874:
[----:B------:R-:W-:-:S05]  /*d020*/  IMAD.U32 R0, R18, 0x10000, RZ ;  /* 0x0001000012007824 */ /* 0x000fca00078e00ff */
[----:B------:R-:W-:-:S05]  /*d030*/  F2FP.F16.F32.PACK_AB R0, RZ, R0 ;  /* 0x00000000ff00723e */ /* 0x000fca00000000ff */
[----:B------:R-:W-:Y:S01]  /*d040*/  STG.E.U16 desc[UR36][R2.64], R0 ;  /* 0x0000000002007986 */ /* 0x000fe2000c101524 */
[----:B------:R-:W-:Y:S05]  /*d050*/  EXIT ;  /* 0x000000000000794d */ /* 0x000fea0003800000 */
.L_x_873:
        /* <DEDUP_REMOVED lines=10> */
.L_x_876:
[----:B------:R-:W-:-:S05]  /*d100*/  IMAD.U32 R18, R18, 0x10000, RZ ;  /* 0x0001000012127824 */ /* 0x000fca00078e00ff */
[----:B------:R-:W-:-:S04]  /*d110*/  F2FP.F16.F32.PACK_AB R5, RZ, R18 ;  /* 0x00000012ff05723e */ /* 0x000fc800000000ff */
[----:B------:R-:W-:-:S05]  /*d120*/  PRMT R5, R5, 0x5410, RZ ;  /* 0x0000541005057816 */ /* 0x000fca00000000ff */
[----:B------:R-:W-:Y:S01]  /*d130*/  STG.E desc[UR36][R2.64], R5 ;  /* 0x0000000502007986 */ /* 0x000fe2000c101924 */
[----:B------:R-:W-:Y:S05]  /*d140*/  EXIT ;  /* 0x000000000000794d */ /* 0x000fea0003800000 */
.L_x_875:
[----:B------:R-:W-:-:S04]  /*d150*/  IMAD.U32 R4, R18, 0x10000, RZ ;  /* 0x0001000012047824 */ /* 0x000fc800078e00ff */
[----:B------:R-:W-:-:S06]  /*d160*/  FMUL.FTZ R4, R4, 1 ;  /* 0x3f80000004047820 */ /* 0x000fcc0000410000 */
[----:B------:R-:W0:Y:S02]  /*d170*/  F2F.F64.F32 R4, R4 ;  /* 0x0000000400047310 */ /* 0x000e240000201800 */
[----:B0-----:R-:W-:Y:S01]  /*d180*/  STG.E.64 desc[UR36][R2.64], R4 ;  /* 0x0000000402007986 */ /* 0x001fe2000c101b24 */
[----:B------:R-:W-:Y:S05]  /*d190*/  EXIT ;  /* 0x000000000000794d */ /* 0x000fea0003800000 */
.L_x_866:
        /* <DEDUP_REMOVED lines=13> */
.L_x_879:
[----:B------:R-:W-:Y:S01]  /*d270*/  IMAD.U32 R18, R18, 0x10000, RZ ;  /* 0x0001000012127824 */ /* 0x000fe200078e00ff */
[----:B------:R-:W-:-:S03]  /*d280*/  CS2R R6, SRZ ;  /* 0x0000000000067805 */ /* 0x000fc6000001ff00 */
[----:B------:R-:W-:-:S06]  /*d290*/  FMUL.FTZ R4, R18, 1 ;  /* 0x3f80000012047820 */ /* 0x000fcc0000410000 */
[----:B------:R-:W0:Y:S02]  /*d2a0*/  F2F.F64.F32 R4, R4 ;  /* 0x0000000400047310 */ /* 0x000e240000201800 */
[----:B0-----:R-:W-:Y:S01]  /*d2b0*/  STG.E.128 desc[UR36][R2.64], R4 ;  /* 0x0000000402007986 */ /* 0x001fe2000c101d24 */
[----:B------:R-:W-:Y:S05]  /*d2c0*/  EXIT ;  /* 0x000000000000794d */ /* 0x000fea0003800000 */
.L_x_878:
        /* <DEDUP_REMOVED lines=21> */
.L_x_883:
[----:B------:R-:W-:Y:S05]  /*d420*/  BSYNC B0 ;  /* 0x0000000000007941 */ /* 0x000fea0003800000 */
.L_x_882:
[----:B------:R-:W-:-:S05]  /*d430*/  LOP3.LUT R5, R0, R5, RZ, 0xfc, !PT ;  /* 0x0000000500057212 */ /* 0x000fca00078efcff */
[----:B------:R-:W-:Y:S01]  /*d440*/  STG.E.U8 desc[UR36][R2.64], R5 ;  /* 0x0000000502007986 */ /* 0x000fe2000c101124 */
[----:B------:R-:W-:Y:S05]  /*d450*/  EXIT ;  /* 0x000000000000794d */ /* 0x000fea0003800000 */
.L_x_881:
        /* <DEDUP_REMOVED lines=13> */
.L_x_885:
[----:B------:R-:W-:Y:S01]  /*d530*/  IMAD.MOV.U32 R0, RZ, RZ, 0x7f ;  /* 0x0000007fff007424 */ /* 0x000fe200078e00ff */
[----:B------:R-:W-:-:S04]  /*d540*/  ISETP.GT.U32.AND P0, PT, R4, 0x7f800000, PT ;  /* 0x7f8000000400780c */ /* 0x000fc80003f04070 */
[----:B------:R-:W-:-:S09]  /*d550*/  SEL R0, R0, 0x7c, P0 ;  /* 0x0000007c00007807 */ /* 0x000fd20000000000 */
.L_x_886:
[----:B------:R-:W-:Y:S05]  /*d560*/  BSYNC B0 ;  /* 0x0000000000007941 */ /* 0x000fea0003800000 */
.L_x_884:
[----:B------:R-:W-:-:S04]  /*d570*/  LOP3.LUT R4, R5, 0x80000000, RZ, 0xc0, !PT ;  /* 0x8000000005047812 */ /* 0x000fc800078ec0ff */
[----:B------:R-:W-:-:S04]  /*d580*/  SHF.R.U32.HI R5, RZ, 0x18, R4 ;  /* 0x00000018ff057819 */ /* 0x000fc80000011604 */
[----:B------:R-:W-:-:S05]  /*d590*/  LOP3.LUT R5, R0, R5, RZ, 0xfc, !PT ;  /* 0x0000000500057212 */ /* 0x000fca00078efcff */
[----:B------:R-:W-:Y:S01]  /*d5a0*/  STG.E.U8 desc[UR36][R2.64], R5 ;  /* 0x0000000502007986 */ /* 0x000fe2000c101124 */
[----:B------:R-:W-:Y:S05]  /*d5b0*/  EXIT ;  /* 0x000000000000794d */ /* 0x000fea0003800000 */
.L_x_880:
[----:B------:R-:W-:Y:S01]  /*d5c0*/  STG.E.U16 desc[UR36][R2.64], R18 ;  /* 0x0000001202007986 */ /* 0x000fe2000c101524 */
[----:B------:R-:W-:Y:S05]  /*d5d0*/  EXIT ;  /* 0x000000000000794d */ /* 0x000fea0003800000 */
.L_x_877:
        /* <DEDUP_REMOVED lines=12> */
.L_x_889:
        /* <DEDUP_REMOVED lines=13> */
[----:B------:R-:W-:-:S05]  /*d770*/  FADD.FTZ R0, R5, 8192 ;  /* 0x4600000005007421 */ /* 0x000fca0000010000 */
[----:B------:R-:W-:Y:S02]  /*d780*/  LOP3.LUT P0, R4, R0, 0xff, RZ, 0xc0, !PT ;  /* 0x000000ff00047812 */ /* 0x000fe4000780c0ff */
[----:B------:R-:W-:-:S11]  /*d790*/  PRMT R0, RZ, 0x7610, R0 ;  /* 0x00007610ff007816 */ /* 0x000fd60000000000 */
[----:B------:R-:W-:Y:S05]  /*d7a0*/  @!P0 BRA `(.L_x_891) ;  /* 0x0000000000108947 */ /* 0x000fea0003800000 */
.L_x_892:
[----:B------:R-:W-:-:S04]  /*d7b0*/  LOP3.LUT R0, R7, 0x80000000, RZ, 0xc0, !PT ;  /* 0x8000000007007812 */ /* 0x000fc800078ec0ff */
[----:B------:R-:W-:-:S04]  /*d7c0*/  SHF.R.U32.HI R5, RZ, 0x18, R0 ;  /* 0x00000018ff057819 */ /* 0x000fc80000011600 */
[----:B------:R-:W-:-:S04]  /*d7d0*/  LOP3.LUT R4, R4, R5, RZ, 0xfc, !PT ;  /* 0x0000000504047212 */ /* 0x000fc800078efcff */
[----:B------:R-:W-:-:S07]  /*d7e0*/  PRMT R0, R4, 0x7610, R0 ;  /* 0x0000761004007816 */ /* 0x000fce0000000000 */
.L_x_891:
[----:B------:R-:W-:Y:S05]  /*d7f0*/  BSYNC B0 ;  /* 0x0000000000007941 */ /* 0x000fea0003800000 */
.L_x_890:
[----:B------:R-:W-:Y:S01]  /*d800*/  STG.E.U8 desc[UR36][R2.64], R0 ;  /* 0x0000000002007986 */ /* 0x000fe2000c101124 */
[----:B------:R-:W-:Y:S05]  /*d810*/  EXIT ;  /* 0x000000000000794d */ /* 0x000fea0003800000 */
.L_x_888:
        /* <DEDUP_REMOVED lines=17> */
.L_x_895:
[----:B------:R-:W-:-:S04]  /*d930*/  LOP3.LUT R0, R7, 0x80000000, RZ, 0xc0, !PT ;  /* 0x8000000007007812 */ /* 0x000fc800078ec0ff */
[----:B------:R-:W-:-:S04]  /*d940*/  SHF.R.U32.HI R5, RZ, 0x18, R0 ;  /* 0x00000018ff057819 */ /* 0x000fc80000011600 */
[----:B------:R-:W-:-:S04]  /*d950*/  LOP3.LUT R4, R4, R5, RZ, 0xfc, !PT ;  /* 0x0000000504047212 */ /* 0x000fc800078efcff */
[----:B------:R-:W-:-:S07]  /*d960*/  PRMT R0, R4, 0x7610, R0 ;  /* 0x0000761004007816 */ /* 0x000fce0000000000 */
.L_x_894:
[----:B------:R-:W-:Y:S05]  /*d970*/  BSYNC B0 ;  /* 0x0000000000007941 */ /* 0x000fea0003800000 */
.L_x_893:
[----:B------:R-:W-:Y:S01]  /*d980*/  STG.E.U8 desc[UR36][R2.64], R0 ;  /* 0x0000000002007986 */ /* 0x000fe2000c101124 */
[----:B------:R-:W-:Y:S05]  /*d990*/  EXIT ;  /* 0x000000000000794d */ /* 0x000fea0003800000 */
.L_x_887:
        /* <DEDUP_REMOVED lines=22> */
.L_x_870:
        /* <DEDUP_REMOVED lines=16> */
.L_x_898:
[----:B------:R-:W-:Y:S05]  /*dc00*/  EXIT ;  /* 0x000000000000794d */ /* 0x000fea0003800000 */
.L_x_897:
[----:B------:R-:W-:-:S06]  /*dc10*/  IMAD.U32 R4, R18, 0x10000, RZ ;  /* 0x0001000012047824 */ /* 0x000fcc00078e00ff */
[----:B------:R-:W0:Y:S02]  /*dc20*/  F2I.U64.TRUNC R4, R4 ;  /* 0x0000000400047311 */ /* 0x000e24000020d800 */
[----:B0-----:R-:W-:Y:S01]  /*dc30*/  STG.E.64 desc[UR36][R2.64], R4 ;  /* 0x0000000402007986 */ /* 0x001fe2000c101b24 */
[----:B------:R-:W-:Y:S05]  /*dc40*/  EXIT ;  /* 0x000000000000794d */ /* 0x000fea0003800000 */
.L_x_896:
[----:B------:R-:W-:-:S04]  /*dc50*/  IMAD.U32 R18, R18, 0x10000, RZ ;  /* 0x0001000012127824 */ /* 0x000fc800078e00ff */
[----:B------:R-:W0:Y:S02]  /*dc60*/  F2I.FTZ.U32.TRUNC.NTZ R5, R18 ;  /* 0x0000001200057305 */ /* 0x000e24000021f000 */
[----:B0-----:R-:W-:Y:S01]  /*dc70*/  STG.E desc[UR36][R2.64], R5 ;  /* 0x0000000502007986 */ /* 0x001fe2000c101924 */
[----:B------:R-:W-:Y:S05]  /*dc80*/  EXIT ;  /* 0x000000000000794d */ /* 0x000fea0003800000 */
.L_x_899:
        /* <DEDUP_REMOVED lines=15> */
.L_x_57298:


//--------------------- .text._ZN2at6native18elementwise_kernelILi128ELi4EZNS0_22gpu_kernel_impl_nocastINS0_13BinaryFunctorIN3c108BFloat16ES5_S5_ZZZNS0_16fmod_kernel_cudaERNS_18TensorIteratorBaseEENKUlvE0_clEvENKUlvE2_clEvEUlS5_S5_E_EEEEvS7_RKT_EUliE_EEviT1_ --------------------------
	.section	.text._ZN2at6native18elementwise_kernelILi128ELi4EZNS0_22gpu_kernel_impl_nocastINS0_13BinaryFunctorIN3c108BFloat16ES5_S5_ZZZNS0_16fmod_kernel_cudaERNS_18TensorIteratorBaseEENKUlvE0_clEvENKUlvE2_clEvEUlS5_S5_E_EEEEvS7_RKT_EUliE_EEviT1_,"ax",@progbits
	.align	128
        .global         _ZN2at6native18elementwise_kernelILi128ELi4EZNS0_22gpu_kernel_impl_nocastINS0_13BinaryFunctorIN3c108BFloat16ES5_S5_ZZZNS0_16fmod_kernel_cudaERNS_18TensorIteratorBaseEENKUlvE0_clEvENKUlvE2_clEvEUlS5_S5_E_EEEEvS7_RKT_EUliE_EEviT1_
        .type           _ZN2at6native18elementwise_kernelILi128ELi4EZNS0_22gpu_kernel_impl_nocastINS0_13BinaryFunctorIN3c108BFloat16ES5_S5_ZZZNS0_16fmod_kernel_cudaERNS_18TensorIteratorBaseEENKUlvE0_clEvENKUlvE2_clEvEUlS5_S5_E_EEEEvS7_RKT_EUliE_EEviT1_,@function
        .size           _ZN2at6native18elementwise_kernelILi128ELi4EZNS0_22gpu_kernel_impl_nocastINS0_13BinaryFunctorIN3c108BFloat16ES5_S5_ZZZNS0_16fmod_kernel_cudaERNS_18TensorIteratorBaseEENKUlvE0_clEvENKUlvE2_clEvEUlS5_S5_E_EEEEvS7_RKT_EUliE_EEviT1_,(.L_x_57299 - _ZN2at6native18elementwise_kernelILi128ELi4EZNS0_22gpu_kernel_impl_nocastINS0_13BinaryFunctorIN3c108BFloat16ES5_S5_ZZZNS0_16fmod_kernel_cudaERNS_18TensorIteratorBaseEENKUlvE0_clEvENKUlvE2_clEvEUlS5_S5_E_EEEEvS7_RKT_EUliE_EEviT1_)
        .other          _ZN2at6native18elementwise_kernelILi128ELi4EZNS0_22gpu_kernel_impl_nocastINS0_13BinaryFunctorIN3c108BFloat16ES5_S5_ZZZNS0_16fmod_kernel_cudaERNS_18TensorIteratorBaseEENKUlvE0_clEvENKUlvE2_clEvEUlS5_S5_E_EEEEvS7_RKT_EUliE_EEviT1_,@"STO_CUDA_ENTRY STV_DEFAULT"
_ZN2at6native18elementwise_kernelILi128ELi4EZNS0_22gpu_kernel_impl_nocastINS0_13BinaryFunctorIN3c108BFloat16ES5_S5_ZZZNS0_16fmod_kernel_cudaERNS_18TensorIteratorBaseEENKUlvE0_clEvENKUlvE2_clEvEUlS5_S5_E_EEEEvS7_RKT_EUliE_EEviT1_:
.text._ZN2at6native18elementwise_kernelILi128ELi4EZNS0_22gpu_kernel_impl_nocastINS0_13BinaryFunctorIN3c108BFloat16ES5_S5_ZZZNS0_16fmod_kernel_cudaERNS_18TensorIteratorBaseEENKUlvE0_clEvENKUlvE2_clEvEUlS5_S5_E_EEEEvS7_RKT_EUliE_EEviT1_:
[----:B------:R-:W-:Y:S01]  /*0000*/  LDC R1, c[0x0][0x28] ;  /* 0x00000a00ff017b82 */ /* 0x000fe20000000800 */
[----:B------:R-:W0:Y:S01]  /*0010*/  S2R R3, SR_CTAID.X ;  /* 0x0000000000037919 */ /* 0x000e220000002500 */
[----:B------:R-:W-:Y:S01]  /*0020*/  ULDC UR6, c[0x0][0x210] ;  /* 0x0000840000067ab9 */ /* 0x000fe20000000800 */
[----:B------:R-:W-:Y:S01]  /*0030*/  ULDC.64 UR4, c[0x0][0x208] ;  /* 0x0000820000047ab9 */ /* 0x000fe20000000a00 */
[----:B------:R-:W-:Y:S01]  /*0040*/  BSSY B1, `(.L_x_900) ;  /* 0x00001bb000017945 */ /* 0x000fe20003800000 */
[----:B------:R-:W0:Y:S02]  /*0050*/  S2R R0, SR_TID.X ;  /* 0x0000000000007919 */ /* 0x000e240000002100 */
[----:B0-----:R-:W-:-:S04]  /*0060*/  LEA R3, R3, R0, 0x9 ;  /* 0x0000000003037211 */ /* 0x001fc800078e48ff */
[----:B------:R-:W-:-:S13]  /*0070*/  ISETP.GE.AND P0, PT, R3, UR6, PT ;  /* 0x0000000603007c0c */ /* 0x000fda000bf06270 */
[----:B------:R-:W-:Y:S05]  /*0080*/  @P0 BRA `(.L_x_901) ;  /* 0x0000001800d80947 */ /* 0x000fea0003800000 */
[----:B------:R-:W0:Y:S01]  /*0090*/  LDC R10, c[0x0][0x218] ;  /* 0x00008600ff0a7b82 */ /* 0x000e220000000800 */
[----:B------:R-:W-:Y:S01]  /*00a0*/  HFMA2.MMA R0, -RZ, RZ, 0, 0 ;  /* 0x00000000ff007435 */ /* 0x000fe200000001ff */
[----:B------:R-:W-:Y:S01]  /*00b0*/  MOV R2, RZ ;  /* 0x000000ff00027202 */ /* 0x000fe20000000f00 */
[----:B------:R-:W-:Y:S01]  /*00c0*/  HFMA2.MMA R5, -RZ, RZ, 0, 0 ;  /* 0x00000000ff057435 */ /* 0x000fe200000001ff */
[----:B0-----:R-:W-:-:S13]  /*00d0*/  ISETP.NE.AND P0, PT, R10, RZ, PT ;  /* 0x000000ff0a00720c */ /* 0x001fda0003f05270 */
[----:B------:R-:W-:Y:S05]  /*00e0*/  @!P0 BRA `(.L_x_902) ;  /* 0x0000001400708947 */ /* 0x000fea0003800000 */
[----:B------:R-:W-:Y:S01]  /*00f0*/  MOV R4, RZ ;  /* 0x000000ff00047202 */ /* 0x000fe20000000f00 */
[----:B------:R-:W-:Y:S01]  /*0100*/  ULDC.64 UR8, c[0x0][0x220] ;  /* 0x0000880000087ab9 */ /* 0x000fe20000000a00 */
[----:B------:R-:W-:Y:S01]  /*0110*/  MOV R5, R3 ;  /* 0x0000000300057202 */ /* 0x000fe20000000f00 */
[----:B------:R-:W-:Y:S01]  /*0120*/  ULDC UR7, c[0x0][0x21c] ;  /* 0x0000870000077ab9 */ /* 0x000fe20000000800 */
[----:B------:R-:W-:Y:S01]  /*0130*/  ISETP.NE.AND P0, PT, R10, 0x1, PT ;  /* 0x000000010a00780c */ /* 0x000fe20003f05270 */
[----:B------:R-:W-:-:S05]  /*0140*/  IMAD.HI.U32 R6, R3, UR8, R4 ;  /* 0x0000000803067c27 */ /* 0x000fca000f8e0004 */
[----:B------:R-:W-:Y:S01]  /*0150*/  SHF.R.U32.HI R7, RZ, UR9, R6 ;  /* 0x00000009ff077c19 */ /* 0x000fe20008011606 */
[----:B------:R-:W-:-:S03]  /*0160*/  ULDC.64 UR8, c[0x0][0x348] ;  /* 0x0000d20000087ab9 */ /* 0x000fc60000000a00 */
[----:B------:R-:W-:-:S05]  /*0170*/  IADD3 R0, -R7, RZ, RZ ;  /* 0x000000ff07007210 */ /* 0x000fca0007ffe1ff */
[----:B------:R-:W-:Y:S01]  /*0180*/  IMAD R0, R0, UR7, R3 ;  /* 0x0000000700007c24 */ /* 0x000fe2000f8e0203 */
[----:B------:R-:W-:-:S03]  /*0190*/  ULDC UR7, c[0x0][0x350] ;  /* 0x0000d40000077ab9 */ /* 0x000fc60000000800 */
[C---:B------:R-:W-:Y:S02]  /*01a0*/  IMAD R5, R0.reuse, UR8, RZ ;  /* 0x0000000800057c24 */ /* 0x040fe4000f8e02ff */
[C---:B------:R-:W-:Y:S02]  /*01b0*/  IMAD R2, R0.reuse, UR9, RZ ;  /* 0x0000000900027c24 */ /* 0x040fe4000f8e02ff */
[----:B------:R-:W-:Y:S01]  /*01c0*/  IMAD R0, R0, UR7, RZ ;  /* 0x0000000700007c24 */ /* 0x000fe2000f8e02ff */
[----:B------:R-:W-:Y:S06]  /*01d0*/  @!P0 BRA `(.L_x_902) ;  /* 0x0000001400348947 */ /* 0x000fec0003800000 */
[----:B------:R-:W-:Y:S01]  /*01e0*/  MOV R6, RZ ;  /* 0x000000ff00067202 */ /* 0x000fe20000000f00 */
[----:B------:R-:W-:Y:S01]  /*01f0*/  ULDC.64 UR8, c[0x0][0x228] ;  /* 0x00008a0000087ab9 */ /* 0x000fe20000000a00 */
[----:B------:R-:W-:Y:S01]  /*0200*/  ULDC UR7, c[0x0][0x230] ;  /* 0x00008c0000077ab9 */ /* 0x000fe20000000800 */
[----:B------:R-:W-:Y:S02]  /*0210*/  ISETP.NE.AND P0, PT, R10, 0x2, PT ;  /* 0x000000020a00780c */ /* 0x000fe40003f05270 */
[----:B------:R-:W-:-:S05]  /*0220*/  IMAD.HI.U32 R8, R7, UR9, R6 ;  /* 0x0000000907087c27 */ /* 0x000fca000f8e0006 */
[----:B------:R-:W-:Y:S01]  /*0230*/  SHF.R.U32.HI R9, RZ, UR7, R8 ;  /* 0x00000007ff097c19 */ /* 0x000fe20008011608 */
[----:B------:R-:W-:-:S03]  /*0240*/  ULDC UR7, c[0x0][0x354] ;  /* 0x0000d50000077ab9 */ /* 0x000fc60000000800 */
[----:B------:R-:W-:-:S05]  /*0250*/  IADD3 R6, -R9, RZ, RZ ;  /* 0x000000ff09067210 */ /* 0x000fca0007ffe1ff */
[----:B------:R-:W-:Y:S01]  /*0260*/  IMAD R7, R6, UR8, R7 ;  /* 0x0000000806077c24 */ /* 0x000fe2000f8e0207 */
[----:B------:R-:W-:-:S03]  /*0270*/  ULDC.64 UR8, c[0x0][0x358] ;  /* 0x0000d60000087ab9 */ /* 0x000fc60000000a00 */
[C---:B------:R-:W-:Y:S02]  /*0280*/  IMAD R5, R7.reuse, UR7, R5 ;  /* 0x0000000707057c24 */ /* 0x040fe4000f8e0205 */
[C---:B------:R-:W-:Y:S02]  /*0290*/  IMAD R2, R7.reuse, UR8, R2 ;  /* 0x0000000807027c24 */ /* 0x040fe4000f8e0202 */
[----:B------:R-:W-:Y:S01]  /*02a0*/  IMAD R0, R7, UR9, R0 ;  /* 0x0000000907007c24 */ /* 0x000fe2000f8e0200 */
[----:B------:R-:W-:Y:S06]  /*02b0*/  @!P0 BRA `(.L_x_902) ;  /* 0x0000001000fc8947 */ /* 0x000fec0003800000 */
[----:B------:R-:W-:Y:S01]  /*02c0*/  HFMA2.MMA R8, -RZ, RZ, 0, 0 ;  /* 0x00000000ff087435 */ /* 0x000fe200000001ff */
[----:B------:R-:W-:Y:S01]  /*02d0*/  ULDC.64 UR8, c[0x0][0x238] ;  /* 0x00008e0000087ab9 */ /* 0x000fe20000000a00 */
[----:B------:R-:W-:Y:S01]  /*02e0*/  ISETP.NE.AND P0, PT, R10, 0x3, PT ;  /* 0x000000030a00780c */ /* 0x000fe20003f05270 */
[----:B------:R-:W-:-:S07]  /*02f0*/  ULDC UR7, c[0x0][0x234] ;  /* 0x00008d0000077ab9 */ /* 0x000fce0000000800 */
[----:B------:R-:W-:-:S05]  /*0300*/  IMAD.HI.U32 R6, R9, UR8, R8 ;  /* 0x0000000809067c27 */ /* 0x000fca000f8e0008 */
[----:B------:R-:W-:Y:S01]  /*0310*/  SHF.R.U32.HI R7, RZ, UR9, R6 ;  /* 0x00000009ff077c19 */ /* 0x000fe20008011606 */
[----:B------:R-:W-:-:S03]  /*0320*/  ULDC.64 UR8, c[0x0][0x360] ;  /* 0x0000d80000087ab9 */ /* 0x000fc60000000a00 */
[----:B------:R-:W-:-:S05]  /*0330*/  IADD3 R8, -R7, RZ, RZ ;  /* 0x000000ff07087210 */ /* 0x000fca0007ffe1ff */
[----:B------:R-:W-:Y:S01]  /*0340*/  IMAD R9, R8, UR7, R9 ;  /* 0x0000000708097c24 */ /* 0x000fe2000f8e0209 */
[----:B------:R-:W-:-:S03]  /*0350*/  ULDC UR7, c[0x0][0x368] ;  /* 0x0000da0000077ab9 */ /* 0x000fc60000000800 */
[C---:B------:R-:W-:Y:S02]  /*0360*/  IMAD R5, R9.reuse, UR8, R5 ;  /* 0x0000000809057c24 */ /* 0x040fe4000f8e0205 */
[C---:B------:R-:W-:Y:S02]  /*0370*/  IMAD R2, R9.reuse, UR9, R2 ;  /* 0x0000000909027c24 */ /* 0x040fe4000f8e0202 */
[----:B------:R-:W-:Y:S01]  /*0380*/  IMAD R0, R9, UR7, R0 ;  /* 0x0000000709007c24 */ /* 0x000fe2000f8e0200 */
        /* <DEDUP_REMOVED lines=15> */
[----:B------:R-:W-:Y:S01]  /*0480*/  MOV R8, RZ ;  /* 0x000000ff00087202 */ /* 0x000fe20000000f00 */
[----:B------:R-:W-:Y:S01]  /*0490*/  ULDC.64 UR8, c[0x0][0x250] ;  /* 0x0000940000087ab9 */ /* 0x000fe20000000a00 */
[----:B------:R-:W-:Y:S01]  /*04a0*/  ISETP.NE.AND P0, PT, R10, 0x5, PT ;  /* 0x000000050a00780c */ /* 0x000fe20003f05270 */
[----:B------:R-:W-:Y:S02]  /*04b0*/  ULDC UR7, c[0x0][0x24c] ;  /* 0x0000930000077ab9 */ /* 0x000fe40000000800 */
        /* <DEDUP_REMOVED lines=10> */
[----:B------:R-:W-:Y:S01]  /*0560*/  HFMA2.MMA R6, -RZ, RZ, 0, 0 ;  /* 0x00000000ff067435 */ /* 0x000fe200000001ff */
[----:B------:R-:W-:Y:S01]  /*0570*/  ULDC.64 UR8, c[0x0][0x258] ;  /* 0x0000960000087ab9 */ /* 0x000fe20000000a00 */
[----:B------:R-:W-:Y:S01]  /*0580*/  ULDC UR7, c[0x0][0x260] ;  /* 0x0000980000077ab9 */ /* 0x000fe20000000800 */
[----:B------:R-:W-:-:S07]  /*0590*/  ISETP.NE.AND P0, PT, R10, 0x6, PT ;  /* 0x000000060a00780c */ /* 0x000fce0003f05270 */
        /* <DEDUP_REMOVED lines=248> */
[----:B------:R-:W-:Y:S01]  /*1520*/  ISETP.NE.AND P0, PT, R10, 0x18, PT ;  /* 0x000000180a00780c */ /* 0x000fe20003f05270 */
[----:B------:R-:W-:Y:S01]  /*1530*/  HFMA2.MMA R6, -RZ, RZ, 0, 0 ;  /* 0x00000000ff067435 */ /* 0x000fe200000001ff */
[----:B------:R-:W-:Y:S01]  /*1540*/  ULDC.64 UR8, c[0x0][0x330] ;  /* 0x0000cc0000087ab9 */ /* 0x000fe20000000a00 */
[----:B------:R-:W-:-:S08]  /*1550*/  ULDC UR7, c[0x0][0x338] ;  /* 0x0000ce0000077ab9 */ /* 0x000fd00000000800 */
[----:B------:R-:W-:Y:S02]  /*1560*/  IMAD.HI.U32 R10, R7, UR9, R6 ;  /* 0x00000009070a7c27 */ /* 0x000fe4000f8e0006 */
[----:B------:R-:W0:Y:S03]  /*1570*/  @P0 LDC.64 R12, c[0x0][0x340] ;  /* 0x0000d000ff0c0b82 */ /* 0x000e260000000a00 */
[----:B------:R-:W-:Y:S01]  /*1580*/  SHF.R.U32.HI R11, RZ, UR7, R10 ;  /* 0x00000007ff0b7c19 */ /* 0x000fe2000801160a */
[----:B------:R-:W-:Y:S01]  /*1590*/  ULDC UR7, c[0x0][0x45c] ;  /* 0x0001170000077ab9 */ /* 0x000fe20000000800 */
[----:B------:R-:W-:Y:S02]  /*15a0*/  @P0 MOV R10, RZ ;  /* 0x000000ff000a0202 */ /* 0x000fe40000000f00 */
[----:B------:R-:W-:Y:S01]  /*15b0*/  IADD3 R6, -R11, RZ, RZ ;  /* 0x000000ff0b067210 */ /* 0x000fe20007ffe1ff */
[----:B------:R-:W1:Y:S04]  /*15c0*/  @P0 LDC R15, c[0x0][0x33c] ;  /* 0x0000cf00ff0f0b82 */ /* 0x000e680000000800 */
[----:B------:R-:W-:Y:S01]  /*15d0*/  IMAD R7, R6, UR8, R7 ;  /* 0x0000000806077c24 */ /* 0x000fe2000f8e0207 */
[----:B------:R-:W-:-:S03]  /*15e0*/  ULDC.64 UR8, c[0x0][0x460] ;  /* 0x0001180000087ab9 */ /* 0x000fc60000000a00 */
[----:B------:R-:W2:Y:S01]  /*15f0*/  @P0 LDC.64 R8, c[0x0][0x468] ;  /* 0x00011a00ff080b82 */ /* 0x000ea20000000a00 */
[C---:B------:R-:W-:Y:S02]  /*1600*/  IMAD R5, R7.reuse, UR7, R5 ;  /* 0x0000000707057c24 */ /* 0x040fe4000f8e0205 */
[C---:B------:R-:W-:Y:S02]  /*1610*/  IMAD R2, R7.reuse, UR8, R2 ;  /* 0x0000000807027c24 */ /* 0x040fe4000f8e0202 */
[----:B------:R-:W-:-:S03]  /*1620*/  IMAD R0, R7, UR9, R0 ;  /* 0x0000000907007c24 */ /* 0x000fc6000f8e0200 */
[----:B------:R-:W3:Y:S01]  /*1630*/  @P0 LDC R14, c[0x0][0x470] ;  /* 0x00011c00ff0e0b82 */ /* 0x000ee20000000800 */
[----:B0-----:R-:W-:-:S05]  /*1640*/  @P0 IMAD.HI.U32 R4, R11, R12, R10 ;  /* 0x0000000c0b040227 */ /* 0x001fca00078e000a */
[----:B------:R-:W-:-:S04]  /*1650*/  @P0 SHF.R.U32.HI R4, RZ, R13, R4 ;  /* 0x0000000dff040219 */ /* 0x000fc80000011604 */
[----:B------:R-:W-:-:S05]  /*1660*/  @P0 IADD3 R10, -R4, RZ, RZ ;  /* 0x000000ff040a0210 */ /* 0x000fca0007ffe1ff */
[----:B-1----:R-:W-:-:S04]  /*1670*/  @P0 IMAD R11, R10, R15, R11 ;  /* 0x0000000f0a0b0224 */ /* 0x002fc800078e020b */
[C---:B--2---:R-:W-:Y:S02]  /*1680*/  @P0 IMAD R5, R11.reuse, R8, R5 ;  /* 0x000000080b050224 */ /* 0x044fe400078e0205 */
[C---:B------:R-:W-:Y:S02]  /*1690*/  @P0 IMAD R2, R11.reuse, R9, R2 ;  /* 0x000000090b020224 */ /* 0x040fe400078e0202 */
[----:B---3--:R-:W-:-:S07]  /*16a0*/  @P0 IMAD R0, R11, R14, R0 ;  /* 0x0000000e0b000224 */ /* 0x008fce00078e0200 */
.L_x_902:
[----:B------:R-:W-:Y:S01]  /*16b0*/  ULDC.64 UR8, c[0x0][0x480] ;  /* 0x0001200000087ab9 */ /* 0x000fe20000000a00 */
[----:B------:R-:W-:Y:S01]  /*16c0*/  ULDC.64 UR10, c[0x0][0x488] ;  /* 0x00012200000a7ab9 */ /* 0x000fe20000000a00 */
[----:B------:R-:W-:Y:S02]  /*16d0*/  IADD3 R6, P0, R2, UR8, RZ ;  /* 0x0000000802067c10 */ /* 0x000fe4000ff1e0ff */
[----:B------:R-:W-:Y:S02]  /*16e0*/  IADD3 R8, P1, R0, UR10, RZ ;  /* 0x0000000a00087c10 */ /* 0x000fe4000ff3e0ff */
[----:B------:R-:W-:Y:S01]  /*16f0*/  IADD3.X R7, RZ, UR9, RZ, P0, !PT ;  /* 0x00000009ff077c10 */ /* 0x000fe200087fe4ff */
[----:B------:R-:W-:Y:S01]  /*1700*/  ULDC.64 UR8, c[0x0][0x478] ;  /* 0x00011e0000087ab9 */ /* 0x000fe20000000a00 */
[----:B------:R-:W-:-:S03]  /*1710*/  IADD3.X R9, RZ, UR11, RZ, P1, !PT ;  /* 0x0000000bff097c10 */ /* 0x000fc60008ffe4ff */
[----:B------:R-:W2:Y:S04]  /*1720*/  LDG.E.U16 R2, desc[UR4][R6.64] ;  /* 0x0000000406027981 */ /* 0x000ea8000c1e1500 */
[----:B------:R-:W3:Y:S01]  /*1730*/  LDG.E.U16 R8, desc[UR4][R8.64] ;  /* 0x0000000408087981 */ /* 0x000ee2000c1e1500 */
[----:B------:R-:W-:Y:S01]  /*1740*/  IADD3 R4, P1, R5, UR8, RZ ;  /* 0x0000000805047c10 */ /* 0x000fe2000ff3e0ff */
[----:B------:R-:W-:Y:S03]  /*1750*/  BSSY B0, `(.L_x_903) ;  /* 0x0000043000007945 */ /* 0x000fe60003800000 */
[----:B------:R-:W-:Y:S02]  /*1760*/  IADD3.X R5, RZ, UR9, RZ, P1, !PT ;  /* 0x00000009ff057c10 */ /* 0x000fe40008ffe4ff */
[----:B--2---:R-:W-:-:S02]  /*1770*/  SHF.L.U32 R2, R2, 0x10, RZ ;  /* 0x0000001002027819 */ /* 0x004fc400000006ff */
[----:B---3--:R-:W-:-:S03]  /*1780*/  SHF.L.U32 R13, R8, 0x10, RZ ;  /* 0x00000010080d7819 */ /* 0x008fc600000006ff */
[C---:B------:R-:W-:Y:S01]  /*1790*/  FADD.FTZ R11, |R2|.reuse, -RZ ;  /* 0x800000ff020b7221 */ /* 0x040fe20000010200 */
        /* <DEDUP_REMOVED lines=25> */
.L_x_908:
[----:B------:R-:W-:Y:S01]  /*1930*/  FSETP.GEU.FTZ.AND P0, PT, R7, -R8, PT ;  /* 0x800000080700720b */ /* 0x000fe20003f1e000 */
[----:B------:R-:W-:-:S12]  /*1940*/  FADD.FTZ R0, R0, -1 ;  /* 0xbf80000000007421 */ /* 0x000fd80000010000 */
[----:B------:R-:W-:-:S07]  /*1950*/  @!P0 FADD.FTZ R0, R0, -1 ;  /* 0xbf80000000008421 */ /* 0x000fce0000010000 */
.L_x_907:
[----:B------:R-:W-:Y:S05]  /*1960*/  BSYNC B2 ;  /* 0x0000000000027941 */ /* 0x000fea0003800000 */
.L_x_906:
[----:B------:R-:W-:Y:S01]  /*1970*/  FFMA.FTZ R11, -R8, R0, R11 ;  /* 0x00000000080b7223 */ /* 0x000fe2000001010b */
[----:B------:R-:W-:Y:S06]  /*1980*/  BRA `(.L_x_904) ;  /* 0x00000000007c7947 */ /* 0x000fec0003800000 */
.L_x_905:
[----:B------:R-:W-:Y:S01]  /*1990*/  IADD3 R0, R12, -0xb800000, RZ ;  /* 0xf48000000c007810 */ /* 0x000fe20007ffe0ff */
[----:B------:R-:W-:Y:S01]  /*19a0*/  BSSY B2, `(.L_x_909) ;  /* 0x000001b000027945 */ /* 0x000fe20003800000 */
[----:B------:R-:W-:Y:S02]  /*19b0*/  FSETP.GT.FTZ.AND P0, PT, |R13|, RZ, PT ;  /* 0x000000ff0d00720b */ /* 0x000fe40003f14200 */
[----:B------:R-:W-:Y:S02]  /*19c0*/  LOP3.LUT R0, R0, 0xff800000, RZ, 0xc0, !PT ;  /* 0xff80000000007812 */ /* 0x000fe400078ec0ff */
[C---:B------:R-:W-:Y:S02]  /*19d0*/  ISETP.GT.U32.OR P0, PT, R11.reuse, 0x7f7fffff, !P0 ;  /* 0x7f7fffff0b00780c */ /* 0x040fe40004704470 */
[C---:B------:R-:W-:Y:S02]  /*19e0*/  IADD3 R6, R11.reuse, -R0, RZ ;  /* 0x800000000b067210 */ /* 0x040fe40007ffe0ff */
[----:B------:R-:W-:-:S02]  /*19f0*/  LOP3.LUT R0, R11, 0x7fffff, RZ, 0xc0, !PT ;  /* 0x007fffff0b007812 */ /* 0x000fc400078ec0ff */
        /* <DEDUP_REMOVED lines=8> */
.L_x_911:
[----:B------:R-:W-:-:S04]  /*1a80*/  VIMNMX.U32 R8, R7, 0xb800000, PT ;  /* 0x0b80000007087848 */ /* 0x000fc80003fe0000 */
[C---:B------:R-:W-:Y:S02]  /*1a90*/  IADD3 R9, R8.reuse, R6, RZ ;  /* 0x0000000608097210 */ /* 0x040fe40007ffe0ff */
[----:B------:R-:W-:-:S03]  /*1aa0*/  IADD3 R7, -R8, R7, RZ ;  /* 0x0000000708077210 */ /* 0x000fc60007ffe1ff */
[----:B-1----:R-:W-:Y:S01]  /*1ab0*/  FFMA.FTZ R6, R0, R9, -RZ ;  /* 0x0000000900067223 */ /* 0x002fe200000108ff */
[----:B------:R-:W-:-:S03]  /*1ac0*/  ISETP.NE.AND P1, PT, R7, RZ, PT ;  /* 0x000000ff0700720c */ /* 0x000fc60003f25270 */
        /* <DEDUP_REMOVED lines=8> */
.L_x_910:
[----:B------:R-:W-:Y:S05]  /*1b50*/  BSYNC B2 ;  /* 0x0000000000027941 */ /* 0x000fea0003800000 */
.L_x_909:
[----:B------:R-:W-:-:S04]  /*1b60*/  FMUL.FTZ R11, R6, 1.1920928955078125e-07 ;  /* 0x34000000060b7820 */ /* 0x000fc80000410000 */
[----:B------:R-:W-:-:S07]  /*1b70*/  FMUL.FTZ R11, R10, R11 ;  /* 0x0000000b0a0b7220 */ /* 0x000fce0000410000 */
.L_x_904:
[----:B------:R-:W-:Y:S05]  /*1b80*/  BSYNC B0 ;  /* 0x0000000000007941 */ /* 0x000fea0003800000 */
.L_x_903:
[C---:B------:R-:W-:Y:S02]  /*1b90*/  FSETP.GTU.FTZ.AND P0, PT, |R11|.reuse, +INF , PT ;  /* 0x7f8000000b00780b */ /* 0x040fe40003f1c200 */
[----:B------:R-:W-:Y:S02]  /*1ba0*/  LOP3.LUT R2, R11, 0x80000000, R2, 0xb8, !PT ;  /* 0x800000000b027812 */ /* 0x000fe400078eb802 */
[----:B------:R-:W-:Y:S02]  /*1bb0*/  IADD3 R3, R3, 0x80, RZ ;  /* 0x0000008003037810 */ /* 0x000fe40007ffe0ff */
[----:B------:R-:W-:-:S04]  /*1bc0*/  FSEL R2, R11, R2, P0 ;  /* 0x000000020b027208 */ /* 0x000fc80000000000 */
[----:B------:R-:W-:-:S05]  /*1bd0*/  F2FP.BF16.F32.PACK_AB R2, RZ, R2 ;  /* 0x00000002ff02723e */ /* 0x000fca00000010ff */
[----:B------:R1:W-:Y:S02]  /*1be0*/  STG.E.U16 desc[UR4][R4.64], R2 ;  /* 0x0000000204007986 */ /* 0x0003e4000c101504 */
.L_x_901:
[----:B------:R-:W-:Y:S05]  /*1bf0*/  BSYNC B1 ;  /* 0x0000000000017941 */ /* 0x000fea0003800000 */
.L_x_900:
[----:B------:R-:W-:Y:S01]  /*1c00*/  ISETP.GE.AND P0, PT, R3, UR6, PT ;  /* 0x0000000603007c0c */ /* 0x000fe2000bf06270 */
[----:B------:R-:W-:-:S12]  /*1c10*/  BSSY B0, `(.L_x_912) ;  /* 0x000036e000007945 */ /* 0x000fd80003800000 */
[----:B------:R-:W-:Y:S05]  /*1c20*/  @P0 BRA `(.L_x_913) ;  /* 0x0000003400b00947 */ /* 0x000fea0003800000 */
[----:B-1----:R-:W1:Y:S01]  /*1c30*/  LDC R4, c[0x0][0x218] ;  /* 0x00008600ff047b82 */ /* 0x002e620000000800 */
[----:B------:R-:W-:Y:S01]  /*1c40*/  HFMA2.MMA R0, -RZ, RZ, 0, 0 ;  /* 0x00000000ff007435 */ /* 0x000fe200000001ff */
[----:B------:R-:W-:Y:S01]  /*1c50*/  MOV R2, RZ ;  /* 0x000000ff00027202 */ /* 0x000fe20000000f00 */
[----:B------:R-:W-:Y:S01]  /*1c60*/  HFMA2.MMA R5, -RZ, RZ, 0, 0 ;  /* 0x00000000ff057435 */ /* 0x000fe200000001ff */
[----:B-1----:R-:W-:-:S13]  /*1c70*/  ISETP.NE.AND P0, PT, R4, RZ, PT ;  /* 0x000000ff0400720c */ /* 0x002fda0003f05270 */
[----:B------:R-:W-:Y:S05]  /*1c80*/  @!P0 BRA `(.L_x_914) ;  /* 0x00000014006c8947 */ /* 0x000fea0003800000 */
        /* <DEDUP_REMOVED lines=327> */
[----:B0-----:R-:W0:Y:S03]  /*3100*/  @P0 LDC.64 R12, c[0x0][0x340] ;  /* 0x0000d000ff0c0b82 */ /* 0x001e260000000a00 */
        /* <DEDUP_REMOVED lines=19> */
.L_x_914:
        /* <DEDUP_REMOVED lines=40> */
.L_x_920:
[----:B------:R-:W-:Y:S01]  /*34c0*/  FSETP.GEU.FTZ.AND P0, PT, R7, -R8, PT ;  /* 0x800000080700720b */ /* 0x000fe20003f1e000 */
[----:B------:R-:W-:-:S12]  /*34d0*/  FADD.FTZ R0, R0, -1 ;  /* 0xbf80000000007421 */ /* 0x000fd80000010000 */
[----:B------:R-:W-:-:S07]  /*34e0*/  @!P0 FADD.FTZ R0, R0, -1 ;  /* 0xbf80000000008421 */ /* 0x000fce0000010000 */
.L_x_919:
[----:B------:R-:W-:Y:S05]  /*34f0*/  BSYNC B2 ;  /* 0x0000000000027941 */ /* 0x000fea0003800000 */
.L_x_918:
[----:B------:R-:W-:Y:S01]  /*3500*/  FFMA.FTZ R11, -R8, R0, R11 ;  /* 0x00000000080b7223 */ /* 0x000fe2000001010b */
[----:B------:R-:W-:Y:S06]  /*3510*/  BRA `(.L_x_916) ;  /* 0x00000000007c7947 */ /* 0x000fec0003800000 */
.L_x_917:
        /* <DEDUP_REMOVED lines=15> */
.L_x_923:
        /* <DEDUP_REMOVED lines=13> */
.L_x_922:
[----:B------:R-:W-:Y:S05]  /*36e0*/  BSYNC B2 ;  /* 0x0000000000027941 */ /* 0x000fea0003800000 */
.L_x_921:
[----:B------:R-:W-:-:S04]  /*36f0*/  FMUL.FTZ R11, R6, 1.1920928955078125e-07 ;  /* 0x34000000060b7820 */ /* 0x000fc80000410000 */
[----:B------:R-:W-:-:S07]  /*3700*/  FMUL.FTZ R11, R10, R11 ;  /* 0x0000000b0a0b7220 */ /* 0x000fce0000410000 */
.L_x_916:
[----:B------:R-:W-:Y:S05]  /*3710*/  BSYNC B1 ;  /* 0x0000000000017941 */ /* 0x000fea0003800000 */
.L_x_915:
[C---:B------:R-:W-:Y:S02]  /*3720*/  FSETP.GTU.FTZ.AND P0, PT, |R11|.reuse, +INF , PT ;  /* 0x7f8000000b00780b */ /* 0x040fe40003f1c200 */
[----:B------:R-:W-:Y:S02]  /*3730*/  LOP3.LUT R2, R11, 0x80000000, R2, 0xb8, !PT ;  /* 0x800000000b027812 */ /* 0x000fe400078eb802 */
[----:B------:R-:W-:Y:S02]  /*3740*/  IADD3 R3, R3, 0x80, RZ ;  /* 0x0000008003037810 */ /* 0x000fe40007ffe0ff */
[----:B------:R-:W-:Y:S02]  /*3750*/  FSEL R2, R11, R2, P0 ;  /* 0x000000020b027208 */ /* 0x000fe40000000000 */
[----:B------:R-:W-:Y:S02]  /*3760*/  ISETP.GE.AND P0, PT, R3, UR6, PT ;  /* 0x0000000603007c0c */ /* 0x000fe4000bf06270 */
[----:B------:R-:W-:-:S05]  /*3770*/  F2FP.BF16.F32.PACK_AB R2, RZ, R2 ;  /* 0x00000002ff02723e */ /* 0x000fca00000010ff */
[----:B------:R2:W-:Y:S06]  /*3780*/  STG.E.U16 desc[UR4][R4.64], R2 ;  /* 0x0000000204007986 */ /* 0x0005ec000c101504 */
[----:B------:R-:W-:Y:S05]  /*3790*/  @P0 BRA `(.L_x_913) ;  /* 0x0000001800d40947 */ /* 0x000fea0003800000 */
[----:B--2---:R-:W1:Y:S01]  /*37a0*/  LDC R4, c[0x0][0x218] ;  /* 0x00008600ff047b82 */ /* 0x004e620000000800 */
        /* <DEDUP_REMOVED lines=352> */
.L_x_924:
        /* <DEDUP_REMOVED lines=40> */
.L_x_930:
[----:B------:R-:W-:Y:S01]  /*5030*/  FSETP.GEU.FTZ.AND P0, PT, R7, -R8, PT ;  /* 0x800000080700720b */ /* 0x000fe20003f1e000 */
[----:B------:R-:W-:-:S12]  /*5040*/  FADD.FTZ R0, R0, -1 ;  /* 0xbf80000000007421 */ /* 0x000fd80000010000 */
[----:B------:R-:W-:-:S07]  /*5050*/  @!P0 FADD.FTZ R0, R0, -1 ;  /* 0xbf80000000008421 */ /* 0x000fce0000010000 */
.L_x_929:
[----:B------:R-:W-:Y:S05]  /*5060*/  BSYNC B2 ;  /* 0x0000000000027941 */ /* 0x000fea0003800000 */
.L_x_928:
[----:B------:R-:W-:Y:S01]  /*5070*/  FFMA.FTZ R11, -R8, R0, R11 ;  /* 0x00000000080b7223 */ /* 0x000fe2000001010b */
[----:B------:R-:W-:Y:S06]  /*5080*/  BRA `(.L_x_926) ;  /* 0x00000000007c7947 */ /* 0x000fec0003800000 */
.L_x_927:
        /* <DEDUP_REMOVED lines=15> */
.L_x_933:
        /* <DEDUP_REMOVED lines=13> */
.L_x_932:
[----:B------:R-:W-:Y:S05]  /*5250*/  BSYNC B2 ;  /* 0x0000000000027941 */ /* 0x000fea0003800000 */
.L_x_931:
[----:B------:R-:W-:-:S04]  /*5260*/  FMUL.FTZ R11, R6, 1.1920928955078125e-07 ;  /* 0x34000000060b7820 */ /* 0x000fc80000410000 */
[----:B------:R-:W-:-:S07]  /*5270*/  FMUL.FTZ R11, R10, R11 ;  /* 0x0000000b0a0b7220 */ /* 0x000fce0000410000 */
.L_x_926:
[----:B------:R-:W-:Y:S05]  /*5280*/  BSYNC B1 ;  /* 0x0000000000017941 */ /* 0x000fea0003800000 */
.L_x_925:
[C---:B------:R-:W-:Y:S02]  /*5290*/  FSETP.GTU.FTZ.AND P0, PT, |R11|.reuse, +INF , PT ;  /* 0x7f8000000b00780b */ /* 0x040fe40003f1c200 */
[----:B------:R-:W-:Y:S02]  /*52a0*/  LOP3.LUT R2, R11, 0x80000000, R2, 0xb8, !PT ;  /* 0x800000000b027812 */ /* 0x000fe400078eb802 */
[----:B------:R-:W-:Y:S02]  /*52b0*/  IADD3 R3, R3, 0x80, RZ ;  /* 0x0000008003037810 */ /* 0x000fe40007ffe0ff */
[----:B------:R-:W-:-:S04]  /*52c0*/  FSEL R2, R11, R2, P0 ;  /* 0x000000020b027208 */ /* 0x000fc80000000000 */
[----:B------:R-:W-:-:S05]  /*52d0*/  F2FP.BF16.F32.PACK_AB R2, RZ, R2 ;  /* 0x00000002ff02723e */ /* 0x000fca00000010ff */
[----:B------:R3:W-:Y:S02]  /*52e0*/  STG.E.U16 desc[UR4][R4.64], R2 ;  /* 0x0000000204007986 */ /* 0x0007e4000c101504 */
.L_x_913:
[----:B------:R-:W-:Y:S05]  /*52f0*/  BSYNC B0 ;  /* 0x0000000000007941 */ /* 0x000fea0003800000 */
.L_x_912:
[----:B------:R-:W-:-:S13]  /*5300*/  ISETP.GE.AND P0, PT, R3, UR6, PT ;  /* 0x0000000603007c0c */ /* 0x000fda000bf06270 */
[----:B------:R-:W-:Y:S05]  /*5310*/  @P0 EXIT ;  /* 0x000000000000094d */ /* 0x000fea0003800000 */
[----:B-123--:R-:W1:Y:S01]  /*5320*/  LDC R4, c[0x0][0x218] ;  /* 0x00008600ff047b82 */ /* 0x00ee620000000800 */
        /* <DEDUP_REMOVED lines=9> */
[----:B------:R-:W-:Y:S01]  /*53c0*/  IMAD.HI.U32 R6, R3, UR6, R2 ;  /* 0x0000000603067c27 */ /* 0x000fe2000f8e0002 */
[----:B------:R-:W-:-:S04]  /*53d0*/  ULDC UR6, c[0x0][0x21c] ;  /* 0x0000870000067ab9 */ /* 0x000fc80000000800 */
[----:B------:R-:W-:-:S04]  /*53e0*/  SHF.R.U32.HI R7, RZ, UR7, R6 ;  /* 0x00000007ff077c19 */ /* 0x000fc80008011606 */
[----:B------:R-:W-:-:S05]  /*53f0*/  IADD3 R0, -R7, RZ, RZ ;  /* 0x000000ff07007210 */ /* 0x000fca0007ffe1ff */
[----:B------:R-:W-:Y:S01]  /*5400*/  IMAD R0, R0, UR6, R3 ;  /* 0x0000000600007c24 */ /* 0x000fe2000f8e0203 */
[----:B------:R-:W-:-:S03]  /*5410*/  ULDC.64 UR6, c[0x0][0x348] ;  /* 0x0000d20000067ab9 */ /* 0x000fc60000000a00 */
        /* <DEDUP_REMOVED lines=22> */
[----:B------:R-:W-:Y:S01]  /*5580*/  IMAD.HI.U32 R6, R9, UR6, R8 ;  /* 0x0000000609067c27 */ /* 0x000fe2000f8e0008 */
[----:B------:R-:W-:-:S04]  /*5590*/  ULDC UR6, c[0x0][0x234] ;  /* 0x00008d0000067ab9 */ /* 0x000fc80000000800 */
[----:B------:R-:W-:-:S04]  /*55a0*/  SHF.R.U32.HI R7, RZ, UR7, R6 ;  /* 0x00000007ff077c19 */ /* 0x000fc80008011606 */
        /* <DEDUP_REMOVED lines=312> */
.L_x_934:
        /* <DEDUP_REMOVED lines=22> */
[----:B------:R-:W1:Y:S01]  /*6a90*/  MUFU.RCP R0, R8 ;  /* 0x0000000800007308 */ /* 0x000e620000001000 */
[----:B------:R-:W-:Y:S01]  /*6aa0*/  FADD.FTZ R6, -R8, -RZ ;  /* 0x800000ff08067221 */ /* 0x000fe20000010100 */
[----:B-1----:R-:W-:-:S06]  /*6ab0*/  FMUL.FTZ R0, R5, R0 ;  /* 0x0000000005007220 */ /* 0x002fcc0000410000 */
[----:B------:R-:W1:Y:S02]  /*6ac0*/  FRND.TRUNC R0, R0 ;  /* 0x0000000000007307 */ /* 0x000e64000020d000 */
[----:B-1----:R-:W-:-:S05]  /*6ad0*/  FFMA R7, R0, R6, R5 ;  /* 0x0000000600077223 */ /* 0x002fca0000000005 */
        /* <DEDUP_REMOVED lines=13> */
.L_x_940:
[----:B------:R-:W-:Y:S01]  /*6bb0*/  FSETP.GEU.FTZ.AND P0, PT, R7, -R8, PT ;  /* 0x800000080700720b */ /* 0x000fe20003f1e000 */
[----:B------:R-:W-:-:S12]  /*6bc0*/  FADD.FTZ R0, R0, -1 ;  /* 0xbf80000000007421 */ /* 0x000fd80000010000 */
[----:B------:R-:W-:-:S07]  /*6bd0*/  @!P0 FADD.FTZ R0, R0, -1 ;  /* 0xbf80000000008421 */ /* 0x000fce0000010000 */
.L_x_939:
[----:B------:R-:W-:Y:S05]  /*6be0*/  BSYNC B1 ;  /* 0x0000000000017941 */ /* 0x000fea0003800000 */
.L_x_938:
[----:B------:R-:W-:Y:S01]  /*6bf0*/  FFMA.FTZ R5, -R8, R0, R5 ;  /* 0x0000000008057223 */ /* 0x000fe20000010105 */
[----:B------:R-:W-:Y:S06]  /*6c00*/  BRA `(.L_x_936) ;  /* 0x00000000007c7947 */ /* 0x000fec0003800000 */
.L_x_937:
        /* <DEDUP_REMOVED lines=13> */
[----:B0-----:R-:W-:-:S04]  /*6ce0*/  LOP3.LUT R12, R0, 0x3f800000, RZ, 0xfc, !PT ;  /* 0x3f800000000c7812 */ /* 0x001fc800078efcff */
[----:B------:R0:W1:Y:S03]  /*6cf0*/  MUFU.RCP R0, R12 ;  /* 0x0000000c00007308 */ /* 0x0000660000001000 */
.L_x_943:
        /* <DEDUP_REMOVED lines=13> */
.L_x_942:
[----:B------:R-:W-:Y:S05]  /*6dd0*/  BSYNC B1 ;  /* 0x0000000000017941 */ /* 0x000fea0003800000 */
.L_x_941:
[----:B------:R-:W-:-:S04]  /*6de0*/  FMUL.FTZ R5, R5, 1.1920928955078125e-07 ;  /* 0x3400000005057820 */ /* 0x000fc80000410000 */
[----:B------:R-:W-:-:S07]  /*6df0*/  FMUL.FTZ R5, R10, R5 ;  /* 0x000000050a057220 */ /* 0x000fce0000410000 */
.L_x_936:
[----:B------:R-:W-:Y:S05]  /*6e00*/  BSYNC B0 ;  /* 0x0000000000007941 */ /* 0x000fea0003800000 */
.L_x_935:
[C---:B------:R-:W-:Y:S02]  /*6e10*/  FSETP.GTU.FTZ.AND P0, PT, |R5|.reuse, +INF , PT ;  /* 0x7f8000000500780b */ /* 0x040fe40003f1c200 */
[----:B------:R-:W-:-:S04]  /*6e20*/  LOP3.LUT R4, R5, 0x80000000, R4, 0xb8, !PT ;  /* 0x8000000005047812 */ /* 0x000fc800078eb804 */
[----:B------:R-:W-:-:S04]  /*6e30*/  FSEL R4, R5, R4, P0 ;  /* 0x0000000405047208 */ /* 0x000fc80000000000 */
[----:B------:R-:W-:-:S05]  /*6e40*/  F2FP.BF16.F32.PACK_AB R4, RZ, R4 ;  /* 0x00000004ff04723e */ /* 0x000fca00000010ff */
[----:B------:R-:W-:Y:S01]  /*6e50*/  STG.E.U16 desc[UR4][R2.64], R4 ;  /* 0x0000000402007986 */ /* 0x000fe2000c101504 */
[----:B------:R-:W-:Y:S05]  /*6e60*/  EXIT ;  /* 0x000000000000794d */ /* 0x000fea0003800000 */
.L_x_944:
        /* <DEDUP_REMOVED lines=9> */
.L_x_57299:


//--------------------- .text._ZN2at6native27unrolled_elementwise_kernelINS0_13BinaryFunctorIN3c108BFloat16ES4_S4_ZZZNS0_16fmod_kernel_cudaERNS_18TensorIteratorBaseEENKUlvE0_clEvENKUlvE2_clEvEUlS4_S4_E_EESt5arrayIPcLm3EELi4E23TrivialOffsetCalculatorILi2EjESE_ILi1EjENS0_6memory15LoadWithoutCastENSH_16StoreWithoutCastEEEviT_T0_T2_T3_T4_T5_ --------------------------
	.section	.text._ZN2at6native27unrolled_elementwise_kernelINS0_13BinaryFunctorIN3c108BFloat16ES4_S4_ZZZNS0_16fmod_kernel_cudaERNS_18TensorIteratorBaseEENKUlvE0_clEvENKUlvE2_clEvEUlS4_S4_E_EESt5arrayIPcLm3EELi4E23TrivialOffsetCalculatorILi2EjESE_ILi1EjENS0_6memory15LoadWithoutCastENSH_16StoreWithoutCastEEEviT_T0_T2_T3_T4_T5_,"ax",@progbits
	.align	128
        .global         _ZN2at6native27unrolled_elementwise_kernelINS0_13BinaryFunctorIN3c108BFloat16ES4_S4_ZZZNS0_16fmod_kernel_cudaERNS_18TensorIteratorBaseEENKUlvE0_clEvENKUlvE2_clEvEUlS4_S4_E_EESt5arrayIPcLm3EELi4E23TrivialOffsetCalculatorILi2EjESE_ILi1EjENS0_6memory15LoadWithoutCastENSH_16StoreWithoutCastEEEviT_T0_T2_T3_T4_T5_
        .type           _ZN2at6native27unrolled_elementwise_kernelINS0_13BinaryFunctorIN3c108BFloat16ES4_S4_ZZZNS0_16fmod_kernel_cudaERNS_18TensorIteratorBaseEENKUlvE0_clEvENKUlvE2_clEvEUlS4_S4_E_EESt5arrayIPcLm3EELi4E23TrivialOffsetCalculatorILi2EjESE_ILi1EjENS0_6memory15LoadWithoutCastENSH_16StoreWithoutCastEEEviT_T0_T2_T3_T4_T5_,@function
        .size           _ZN2at6native27unrolled_elementwise_kernelINS0_13BinaryFunctorIN3c108BFloat16ES4_S4_ZZZNS0_16fmod_kernel_cudaERNS_18TensorIteratorBaseEENKUlvE0_clEvENKUlvE2_clEvEUlS4_S4_E_EESt5arrayIPcLm3EELi4E23TrivialOffsetCalculatorILi2EjESE_ILi1EjENS0_6memory15LoadWithoutCastENSH_16StoreWithoutCastEEEviT_T0_T2_T3_T4_T5_,(.L_x_57300 - _ZN2at6native27unrolled_elementwise_kernelINS0_13BinaryFunctorIN3c108BFloat16ES4_S4_ZZZNS0_16fmod_kernel_cudaERNS_18TensorIteratorBaseEENKUlvE0_clEvENKUlvE2_clEvEUlS4_S4_E_EESt5arrayIPcLm3EELi4E23TrivialOffsetCalculatorILi2EjESE_ILi1EjENS0_6memory15LoadWithoutCastENSH_16StoreWithoutCastEEEviT_T0_T2_T3_T4_T5_)
        .other          _ZN2at6native27unrolled_elementwise_kernelINS0_13BinaryFunctorIN3c108BFloat16ES4_S4_ZZZNS0_16fmod_kernel_cudaERNS_18TensorIteratorBaseEENKUlvE0_clEvENKUlvE2_clEvEUlS4_S4_E_EESt5arrayIPcLm3EELi4E23TrivialOffsetCalculatorILi2EjESE_ILi1EjENS0_6memory15LoadWithoutCastENSH_16StoreWithoutCastEEEviT_T0_T2_T3_T4_T5_,@"STO_CUDA_ENTRY STV_DEFAULT"
_ZN2at6native27unrolled_elementwise_kernelINS0_13BinaryFunctorIN3c108BFloat16ES4_S4_ZZZNS0_16fmod_kernel_cudaERNS_18TensorIteratorBaseEENKUlvE0_clEvENKUlvE2_clEvEUlS4_S4_E_EESt5arrayIPcLm3EELi4E23TrivialOffsetCalculatorILi2EjESE_ILi1EjENS0_6memory15LoadWithoutCastENSH_16StoreWithoutCastEEEviT_T0_T2_T3_T4_T5_:
.text._ZN2at6native27unrolled_elementwise_kernelINS0_13BinaryFunctorIN3c108BFloat16ES4_S4_ZZZNS0_16fmod_kernel_cudaERNS_18TensorIteratorBaseEENKUlvE0_clEvENKUlvE2_clEvEUlS4_S4_E_EESt5arrayIPcLm3EELi4E23TrivialOffsetCalculatorILi2EjESE_ILi1EjENS0_6memory15LoadWithoutCastENSH_16StoreWithoutCastEEEviT_T0_T2_T3_T4_T5_:
[----:B------:R-:W-:Y:S01]  /*0000*/  LDC R1, c[0x0][0x28] ;  /* 0x00000a00ff017b82 */ /* 0x000fe20000000800 */
[----:B------:R-:W0:Y:S07]  /*0010*/  S2R R10, SR_CTAID.X ;  /* 0x00000000000a7919 */ /* 0x000e2e0000002500 */
[----:B------:R-:W0:Y:S01]  /*0020*/  LDC R3, c[0x0][0x210] ;  /* 0x00008400ff037b82 */ /* 0x000e220000000800 */
[----:B------:R-:W-:Y:S01]  /*0030*/  PRMT R0, RZ, 0x7610, R0 ;  /* 0x00007610ff007816 */ /* 0x000fe20000000000 */
[----:B------:R-:W-:Y:S01]  /*0040*/  ULDC.64 UR4, c[0x0][0x208] ;  /* 0x0000820000047ab9 */ /* 0x000fe20000000a00 */
[----:B------:R-:W1:Y:S01]  /*0050*/  S2R R11, SR_TID.X ;  /* 0x00000000000b7919 */ /* 0x000e620000002100 */
[----:B------:R-:W-:Y:S01]  /*0060*/  PRMT R22, RZ, 0x7610, R22 ;  /* 0x00007610ff167816 */ /* 0x000fe20000000016 */
[----:B0-----:R-:W-:-:S02]  /*0070*/  IMAD R12, R10, -0x200, R3 ;  /* 0xfffffe000a0c7824 */ /* 0x001fc400078e0203 */
[----:B-1----:R-:W-:-:S03]  /*0080*/  IMAD.MOV.U32 R25, RZ, RZ, R11 ;  /* 0x000000ffff197224 */ /* 0x002fc600078e000b */
[----:B------:R-:W-:-:S13]  /*0090*/  ISETP.GE.AND P2, PT, R11, R12, PT ;  /* 0x0000000c0b00720c */ /* 0x000fda0003f46270 */
[----:B------:R-:W-:Y:S01]  /*00a0*/  @!P2 IMAD R13, R10, 0x200, R25 ;  /* 0x000002000a0da824 */ /* 0x000fe200078e0219 */
[----:B------:R-:W-:Y:S01]  /*00b0*/  @!P2 IADD3 R25, R25, 0x80, RZ ;  /* 0x000000801919a810 */ /* 0x000fe20007ffe0ff */
[----:B------:R-:W0:Y:S03]  /*00c0*/  @!P2 LDC.64 R16, c[0x0][0x220] ;  /* 0x00008800ff10ab82 */ /* 0x000e260000000a00 */
[----:B------:R-:W-:-:S05]  /*00d0*/  ISETP.GE.AND P0, PT, R25, R12, PT ;  /* 0x0000000c1900720c */ /* 0x000fca0003f06270 */
[----:B------:R-:W1:Y:S08]  /*00e0*/  @!P2 LDC.64 R18, c[0x0][0x228] ;  /* 0x00008a00ff12ab82 */ /* 0x000e700000000a00 */
[----:B------:R-:W-:Y:S01]  /*00f0*/  @!P0 IMAD R27, R10, 0x200, R25 ;  /* 0x000002000a1b8824 */ /* 0x000fe200078e0219 */
[----:B------:R-:W2:Y:S01]  /*0100*/  @!P0 LDC.64 R20, c[0x0][0x220] ;  /* 0x00008800ff148b82 */ /* 0x000ea20000000a00 */
[----:B------:R-:W-:-:S05]  /*0110*/  @!P0 VIADD R25, R25, 0x80 ;  /* 0x0000008019198836 */ /* 0x000fca0000000000 */
[----:B------:R-:W-:Y:S01]  /*0120*/  ISETP.GE.AND P3, PT, R25, R12, PT ;  /* 0x0000000c1900720c */ /* 0x000fe20003f66270 */
[----:B0-----:R-:W-:Y:S01]  /*0130*/  @!P2 IMAD.WIDE.U32 R16, R13, 0x2, R16 ;  /* 0x000000020d10a825 */ /* 0x001fe200078e0010 */
[----:B------:R-:W0:Y:S01]  /*0140*/  @!P0 LDC.64 R14, c[0x0][0x228] ;  /* 0x00008a00ff0e8b82 */ /* 0x000e220000000a00 */
[----:B------:R-:W-:-:S03]  /*0150*/  PRMT R24, RZ, 0x7610, R24 ;  /* 0x00007610ff187816 */ /* 0x000fc60000000018 */
[----:B------:R3:W5:Y:S01]  /*0160*/  @!P2 LDG.E.U16 R0, desc[UR4][R16.64] ;  /* 0x000000041000a981 */ /* 0x000762000c1e1500 */
[----:B-1----:R-:W-:Y:S01]  /*0170*/  @!P2 IMAD.WIDE.U32 R18, R13, 0x2, R18 ;  /* 0x000000020d12a825 */ /* 0x002fe200078e0012 */
[----:B------:R-:W-:-:S05]  /*0180*/  PRMT R13, RZ, 0x7610, R13 ;  /* 0x00007610ff0d7816 */ /* 0x000fca000000000d */
[----:B------:R-:W-:Y:S01]  /*0190*/  @!P3 LEA R23, R10, R25, 0x9 ;  /* 0x000000190a17b211 */ /* 0x000fe200078e48ff */
[----:B------:R-:W-:Y:S01]  /*01a0*/  @!P3 VIADD R25, R25, 0x80 ;  /* 0x000000801919b836 */ /* 0x000fe20000000000 */
[----:B------:R-:W1:Y:S01]  /*01b0*/  @!P3 LDC.64 R8, c[0x0][0x220] ;  /* 0x00008800ff08bb82 */ /* 0x000e620000000a00 */
[----:B--2---:R-:W-:-:S03]  /*01c0*/  @!P0 IMAD.WIDE.U32 R20, R27, 0x2, R20 ;  /* 0x000000021b148825 */ /* 0x004fc600078e0014 */
[----:B------:R-:W-:Y:S01]  /*01d0*/  ISETP.GE.AND P1, PT, R25, R12, PT ;  /* 0x0000000c1900720c */ /* 0x000fe20003f26270 */
[----:B------:R2:W5:Y:S03]  /*01e0*/  @!P2 LDG.E.U16 R13, desc[UR4][R18.64] ;  /* 0x00000004120da981 */ /* 0x000566000c1e1500 */
[----:B------:R-:W4:Y:S01]  /*01f0*/  @!P3 LDC.64 R6, c[0x0][0x228] ;  /* 0x00008a00ff06bb82 */ /* 0x000f220000000a00 */
[----:B---3--:R-:W-:Y:S01]  /*0200*/  PRMT R17, RZ, 0x7610, R17 ;  /* 0x00007610ff117816 */ /* 0x008fe20000000011 */
[----:B------:R2:W5:Y:S07]  /*0210*/  @!P0 LDG.E.U16 R22, desc[UR4][R20.64] ;  /* 0x0000000414168981 */ /* 0x00056e000c1e1500 */
[----:B------:R-:W3:Y:S08]  /*0220*/  @!P1 LDC.64 R4, c[0x0][0x220] ;  /* 0x00008800ff049b82 */ /* 0x000ef00000000a00 */
[----:B------:R-:W2:Y:S01]  /*0230*/  @!P1 LDC.64 R2, c[0x0][0x228] ;  /* 0x00008a00ff029b82 */ /* 0x000ea20000000a00 */
[----:B------:R-:W-:Y:S01]  /*0240*/  @!P1 IMAD R25, R10, 0x200, R25 ;  /* 0x000002000a199824 */ /* 0x000fe200078e0219 */
[----:B------:R-:W-:Y:S01]  /*0250*/  PRMT R16, RZ, 0x7610, R16 ;  /* 0x00007610ff107816 */ /* 0x000fe20000000010 */
[----:B-1----:R-:W-:-:S04]  /*0260*/  @!P3 IMAD.WIDE.U32 R8, R23, 0x2, R8 ;  /* 0x000000021708b825 */ /* 0x002fc800078e0008 */
[----:B----4-:R-:W-:Y:S01]  /*0270*/  @!P3 IMAD.WIDE.U32 R6, R23, 0x2, R6 ;  /* 0x000000021706b825 */ /* 0x010fe200078e0006 */
[----:B------:R-:W-:Y:S01]  /*0280*/  PRMT R23, RZ, 0x7610, R23 ;  /* 0x00007610ff177816 */ /* 0x000fe20000000017 */
[----:B------:R1:W5:Y:S02]  /*0290*/  @!P3 LDG.E.U16 R24, desc[UR4][R8.64] ;  /* 0x000000040818b981 */ /* 0x000364000c1e1500 */
[----:B0-----:R-:W-:-:S03]  /*02a0*/  @!P0 IMAD.WIDE.U32 R14, R27, 0x2, R14 ;  /* 0x000000021b0e8825 */ /* 0x001fc600078e000e */
[----:B------:R1:W5:Y:S01]  /*02b0*/  @!P3 LDG.E.U16 R23, desc[UR4][R6.64] ;  /* 0x000000040617b981 */ /* 0x000362000c1e1500 */
[----:B---3--:R-:W-:-:S05]  /*02c0*/  @!P1 IMAD.WIDE.U32 R4, R25, 0x2, R4 ;  /* 0x0000000219049825 */ /* 0x008fca00078e0004 */
[----:B------:R1:W5:Y:S01]  /*02d0*/  @!P1 LDG.E.U16 R17, desc[UR4][R4.64] ;  /* 0x0000000404119981 */ /* 0x000362000c1e1500 */
[----:B--2---:R-:W-:Y:S01]  /*02e0*/  @!P1 IMAD.WIDE.U32 R2, R25, 0x2, R2 ;  /* 0x0000000219029825 */ /* 0x004fe200078e0002 */
[----:B------:R-:W-:-:S04]  /*02f0*/  PRMT R25, RZ, 0x7610, R25 ;  /* 0x00007610ff197816 */ /* 0x000fc80000000019 */
[----:B------:R1:W5:Y:S04]  /*0300*/  @!P1 LDG.E.U16 R16, desc[UR4][R2.64] ;  /* 0x0000000402109981 */ /* 0x000368000c1e1500 */
[----:B------:R1:W5:Y:S01]  /*0310*/  @!P0 LDG.E.U16 R25, desc[UR4][R14.64] ;  /* 0x000000040e198981 */ /* 0x000362000c1e1500 */
[----:B------:R-:W-:Y:S04]  /*0320*/  BSSY B1, `(.L_x_945) ;  /* 0x0000049000017945 */ /* 0x000fe80003800000 */
[----:B------:R-:W-:Y:S05]  /*0330*/  @P2 BRA `(.L_x_946) ;  /* 0x00000004001c2947 */ /* 0x000fea0003800000 */
[----:B-----5:R-:W-:Y:S01]  /*0340*/  IMAD.U32 R13, R13, 0x10000, RZ ;  /* 0x000100000d0d7824 */ /* 0x020fe200078e00ff */
[----:B-1----:R-:W-:Y:S01]  /*0350*/  SHF.L.U32 R2, R0, 0x10, RZ ;  /* 0x0000001000027819 */ /* 0x002fe200000006ff */
[----:B------:R-:W-:Y:S03]  /*0360*/  BSSY B0, `(.L_x_947) ;  /* 0x0000040000007945 */ /* 0x000fe60003800000 */
[C---:B------:R-:W-:Y:S01]  /*0370*/  FSETP.GEU.FTZ.AND P0, PT, |R2|.reuse, |R13|, PT ;  /* 0x4000000d0200720b */ /* 0x040fe20003f1e200 */
[----:B------:R-:W-:-:S12]  /*0380*/  FADD.FTZ R3, |R2|, -RZ ;  /* 0x800000ff02037221 */ /* 0x000fd80000010200 */
        /* <DEDUP_REMOVED lines=24> */
.L_x_952:
[----:B------:R-:W-:Y:S01]  /*0510*/  FSETP.GEU.FTZ.AND P0, PT, R5, -R6, PT ;  /* 0x800000060500720b */ /* 0x000fe20003f1e000 */
[----:B------:R-:W-:-:S12]  /*0520*/  FADD.FTZ R0, R0, -1 ;  /* 0xbf80000000007421 */ /* 0x000fd80000010000 */
[----:B------:R-:W-:-:S07]  /*0530*/  @!P0 FADD.FTZ R0, R0, -1 ;  /* 0xbf80000000008421 */ /* 0x000fce0000010000 */
.L_x_951:
[----:B------:R-:W-:Y:S05]  /*0540*/  BSYNC B2 ;  /* 0x0000000000027941 */ /* 0x000fea0003800000 */
.L_x_950:
[----:B------:R-:W-:Y:S01]  /*0550*/  FFMA.FTZ R3, -R6, R0, R3 ;  /* 0x0000000006037223 */ /* 0x000fe20000010103 */
[----:B------:R-:W-:Y:S06]  /*0560*/  BRA `(.L_x_948) ;  /* 0x00000000007c7947 */ /* 0x000fec0003800000 */
.L_x_949:
[C---:B------:R-:W-:Y:S01]  /*0570*/  VIADD R0, R6.reuse, 0xf4800000 ;  /* 0xf480000006007836 */ /* 0x040fe20000000000 */
[----:B------:R-:W-:Y:S01]  /*0580*/  FSETP.GT.FTZ.AND P0, PT, |R13|, RZ, PT ;  /* 0x000000ff0d00720b */ /* 0x000fe20003f14200 */
[----:B------:R-:W-:Y:S01]  /*0590*/  BSSY B2, `(.L_x_953) ;  /* 0x000001a000027945 */ /* 0x000fe20003800000 */
[----:B------:R-:W-:Y:S02]  /*05a0*/  LOP3.LUT R5, R6, 0xff800000, RZ, 0xc0, !PT ;  /* 0xff80000006057812 */ /* 0x000fe400078ec0ff */
[----:B------:R-:W-:Y:S02]  /*05b0*/  LOP3.LUT R0, R0, 0xff800000, RZ, 0xc0, !PT ;  /* 0xff80000000007812 */ /* 0x000fe400078ec0ff */
[C---:B------:R-:W-:Y:S02]  /*05c0*/  ISETP.GT.U32.OR P0, PT, R3.reuse, 0x7f7fffff, !P0 ;  /* 0x7f7fffff0300780c */ /* 0x040fe40004704470 */
[C---:B------:R-:W-:Y:S02]  /*05d0*/  IADD3 R4, R3.reuse, -R0, RZ ;  /* 0x8000000003047210 */ /* 0x040fe40007ffe0ff */
[----:B------:R-:W-:-:S02]  /*05e0*/  LOP3.LUT R0, R3, 0x7fffff, RZ, 0xc0, !PT ;  /* 0x007fffff03007812 */ /* 0x000fc400078ec0ff */
[----:B------:R-:W-:Y:S02]  /*05f0*/  LOP3.LUT P1, R4, R4, 0xff800000, RZ, 0xc0, !PT ;  /* 0xff80000004047812 */ /* 0x000fe4000782c0ff */
[----:B------:R-:W-:Y:S02]  /*0600*/  LOP3.LUT R3, R0, 0x3f800000, RZ, 0xfc, !PT ;  /* 0x3f80000000037812 */ /* 0x000fe400078efcff */
[----:B------:R-:W-:-:S09]  /*0610*/  FSEL R8, R5, +QNAN , !P0 ;  /* 0x7fffffff05087808 */ /* 0x000fd20004000000 */
[----:B------:R-:W-:Y:S05]  /*0620*/  @!P1 BRA `(.L_x_954) ;  /* 0x0000000000409947 */ /* 0x000fea0003800000 */
[----:B------:R-:W-:-:S04]  /*0630*/  LOP3.LUT R0, R6, 0x7fffff, RZ, 0xc0, !PT ;  /* 0x007fffff06007812 */ /* 0x000fc800078ec0ff */
[----:B------:R-:W-:-:S04]  /*0640*/  LOP3.LUT R14, R0, 0x3f800000, RZ, 0xfc, !PT ;  /* 0x3f800000000e7812 */ /* 0x000fc800078efcff */
[----:B------:R0:W1:Y:S03]  /*0650*/  MUFU.RCP R0, R14 ;  /* 0x0000000e00007308 */ /* 0x0000660000001000 */
.L_x_955:
        /* <DEDUP_REMOVED lines=13> */
.L_x_954:
[----:B------:R-:W-:Y:S05]  /*0730*/  BSYNC B2 ;  /* 0x0000000000027941 */ /* 0x000fea0003800000 */
.L_x_953:
[----:B------:R-:W-:-:S04]  /*0740*/  FMUL.FTZ R3, R3, 1.1920928955078125e-07 ;  /* 0x3400000003037820 */ /* 0x000fc80000410000 */
[----:B------:R-:W-:-:S07]  /*0750*/  FMUL.FTZ R3, R8, R3 ;  /* 0x0000000308037220 */ /* 0x000fce0000410000 */
.L_x_948:
[----:B------:R-:W-:Y:S05]  /*0760*/  BSYNC B0 ;  /* 0x0000000000007941 */ /* 0x000fea0003800000 */
.L_x_947:
[C---:B------:R-:W-:Y:S02]  /*0770*/  FSETP.GTU.FTZ.AND P0, PT, |R3|.reuse, +INF , PT ;  /* 0x7f8000000300780b */ /* 0x040fe40003f1c200 */
[----:B------:R-:W-:-:S04]  /*0780*/  LOP3.LUT R2, R3, 0x80000000, R2, 0xb8, !PT ;  /* 0x8000000003027812 */ /* 0x000fc800078eb802 */
[----:B------:R-:W-:-:S04]  /*0790*/  FSEL R2, R3, R2, P0 ;  /* 0x0000000203027208 */ /* 0x000fc80000000000 */
[----:B------:R-:W-:-:S07]  /*07a0*/  F2FP.BF16.F32.PACK_AB R2, RZ, R2 ;  /* 0x00000002ff02723e */ /* 0x000fce00000010ff */
.L_x_946:
[----:B------:R-:W-:Y:S05]  /*07b0*/  BSYNC B1 ;  /* 0x0000000000017941 */ /* 0x000fea0003800000 */
.L_x_945:
[----:B-1----:R-:W-:Y:S01]  /*07c0*/  IADD3 R3, R11, 0x80, RZ ;  /* 0x000000800b037810 */ /* 0x002fe20007ffe0ff */
[----:B------:R-:W-:Y:S03]  /*07d0*/  BSSY B1, `(.L_x_956) ;  /* 0x000004a000017945 */ /* 0x000fe60003800000 */
[----:B------:R-:W-:-:S13]  /*07e0*/  ISETP.GE.AND P0, PT, R3, R12, PT ;  /* 0x0000000c0300720c */ /* 0x000fda0003f06270 */
[----:B------:R-:W-:Y:S05]  /*07f0*/  @P0 BRA `(.L_x_957) ;  /* 0x00000004001c0947 */ /* 0x000fea0003800000 */
        /* <DEDUP_REMOVED lines=29> */
.L_x_963:
[----:B------:R-:W-:Y:S01]  /*09d0*/  FSETP.GEU.FTZ.AND P0, PT, R7, -R6, PT ;  /* 0x800000060700720b */ /* 0x000fe20003f1e000 */
[----:B------:R-:W-:-:S12]  /*09e0*/  FADD.FTZ R0, R0, -1 ;  /* 0xbf80000000007421 */ /* 0x000fd80000010000 */
[----:B------:R-:W-:-:S07]  /*09f0*/  @!P0 FADD.FTZ R0, R0, -1 ;  /* 0xbf80000000008421 */ /* 0x000fce0000010000 */
.L_x_962:
[----:B------:R-:W-:Y:S05]  /*0a00*/  BSYNC B2 ;  /* 0x0000000000027941 */ /* 0x000fea0003800000 */
.L_x_961:
[----:B------:R-:W-:Y:S01]  /*0a10*/  FFMA.FTZ R5, -R6, R0, R5 ;  /* 0x0000000006057223 */ /* 0x000fe20000010105 */
[----:B------:R-:W-:Y:S06]  /*0a20*/  BRA `(.L_x_959) ;  /* 0x00000000007c7947 */ /* 0x000fec0003800000 */
.L_x_960:
[----:B------:R-:W-:Y:S01]  /*0a30*/  IADD3 R0, R8, -0xb800000, RZ ;  /* 0xf480000008007810 */ /* 0x000fe20007ffe0ff */
[----:B------:R-:W-:Y:S01]  /*0a40*/  BSSY B2, `(.L_x_964) ;  /* 0x000001b000027945 */ /* 0x000fe20003800000 */
[----:B------:R-:W-:Y:S02]  /*0a50*/  FSETP.GT.FTZ.AND P0, PT, |R25|, RZ, PT ;  /* 0x000000ff1900720b */ /* 0x000fe40003f14200 */
[----:B------:R-:W-:Y:S02]  /*0a60*/  LOP3.LUT R0, R0, 0xff800000, RZ, 0xc0, !PT ;  /* 0xff80000000007812 */ /* 0x000fe400078ec0ff */
[----:B------:R-:W-:-:S03]  /*0a70*/  ISETP.GT.U32.OR P0, PT, R5, 0x7f7fffff, !P0 ;  /* 0x7f7fffff0500780c */ /* 0x000fc60004704470 */
[C---:B------:R-:W-:Y:S01]  /*0a80*/  IMAD.IADD R4, R5.reuse, 0x1, -R0 ;  /* 0x0000000105047824 */ /* 0x040fe200078e0a00 */
[----:B------:R-:W-:-:S04]  /*0a90*/  LOP3.LUT R0, R5, 0x7fffff, RZ, 0xc0, !PT ;  /* 0x007fffff05007812 */ /* 0x000fc800078ec0ff */
        /* <DEDUP_REMOVED lines=8> */
.L_x_966:
[----:B------:R-:W-:-:S04]  /*0b20*/  VIMNMX.U32 R7, R6, 0xb800000, PT ;  /* 0x0b80000006077848 */ /* 0x000fc80003fe0000 */
[C---:B------:R-:W-:Y:S01]  /*0b30*/  IADD3 R6, -R7.reuse, R6, RZ ;  /* 0x0000000607067210 */ /* 0x040fe20007ffe1ff */
[----:B------:R-:W-:-:S03]  /*0b40*/  IMAD.IADD R5, R7, 0x1, R5 ;  /* 0x0000000107057824 */ /* 0x000fc600078e0205 */
[----:B------:R-:W-:Y:S01]  /*0b50*/  ISETP.NE.AND P1, PT, R6, RZ, PT ;  /* 0x000000ff0600720c */ /* 0x000fe20003f25270 */
[----:B-1----:R-:W-:-:S04]  /*0b60*/  FFMA.FTZ R8, R0, R5, -RZ ;  /* 0x0000000500087223 */ /* 0x002fc800000108ff */
        /* <DEDUP_REMOVED lines=8> */
.L_x_965:
[----:B------:R-:W-:Y:S05]  /*0bf0*/  BSYNC B2 ;  /* 0x0000000000027941 */ /* 0x000fea0003800000 */
.L_x_964:
[----:B------:R-:W-:-:S04]  /*0c00*/  FMUL.FTZ R5, R5, 1.1920928955078125e-07 ;  /* 0x3400000005057820 */ /* 0x000fc80000410000 */
[----:B------:R-:W-:-:S07]  /*0c10*/  FMUL.FTZ R5, R4, R5 ;  /* 0x0000000504057220 */ /* 0x000fce0000410000 */
.L_x_959:
[----:B------:R-:W-:Y:S05]  /*0c20*/  BSYNC B0 ;  /* 0x0000000000007941 */ /* 0x000fea0003800000 */
.L_x_958:
[C---:B------:R-:W-:Y:S02]  /*0c30*/  FSETP.GTU.FTZ.AND P0, PT, |R5|.reuse, +INF , PT ;  /* 0x7f8000000500780b */ /* 0x040fe40003f1c200 */
[----:B------:R-:W-:-:S04]  /*0c40*/  LOP3.LUT R22, R5, 0x80000000, R22, 0xb8, !PT ;  /* 0x8000000005167812 */ /* 0x000fc800078eb816 */
[----:B------:R-:W-:-:S04]  /*0c50*/  FSEL R4, R5, R22, P0 ;  /* 0x0000001605047208 */ /* 0x000fc80000000000 */
[----:B------:R-:W-:-:S07]  /*0c60*/  F2FP.BF16.F32.PACK_AB R4, RZ, R4 ;  /* 0x00000004ff04723e */ /* 0x000fce00000010ff */
.L_x_957:
[----:B------:R-:W-:Y:S05]  /*0c70*/  BSYNC B1 ;  /* 0x0000000000017941 */ /* 0x000fea0003800000 */
.L_x_956:
[----:B------:R-:W-:Y:S01]  /*0c80*/  VIADD R5, R11, 0x100 ;  /* 0x000001000b057836 */ /* 0x000fe20000000000 */
[----:B------:R-:W-:Y:S04]  /*0c90*/  BSSY B1, `(.L_x_967) ;  /* 0x000004a000017945 */ /* 0x000fe80003800000 */
[----:B------:R-:W-:-:S13]  /*0ca0*/  ISETP.GE.AND P0, PT, R5, R12, PT ;  /* 0x0000000c0500720c */ /* 0x000fda0003f06270 */
[----:B------:R-:W-:Y:S05]  /*0cb0*/  @P0 BRA `(.L_x_968) ;  /* 0x00000004001c0947 */ /* 0x000fea0003800000 */
[----:B-----5:R-:W-:Y:S01]  /*0cc0*/  IMAD.U32 R24, R24, 0x10000, RZ ;  /* 0x0001000018187824 */ /* 0x020fe200078e00ff */
[----:B------:R-:W-:Y:S01]  /*0cd0*/  SHF.L.U32 R23, R23, 0x10, RZ ;  /* 0x0000001017177819 */ /* 0x000fe200000006ff */
[----:B------:R-:W-:Y:S02]  /*0ce0*/  BSSY B0, `(.L_x_969) ;  /* 0x0000040000007945 */ /* 0x000fe40003800000 */
        /* <DEDUP_REMOVED lines=26> */
.L_x_974:
[----:B------:R-:W-:Y:S01]  /*0e90*/  FSETP.GEU.FTZ.AND P0, PT, R7, -R8, PT ;  /* 0x800000080700720b */ /* 0x000fe20003f1e000 */
[----:B------:R-:W-:-:S12]  /*0ea0*/  FADD.FTZ R0, R0, -1 ;  /* 0xbf80000000007421 */ /* 0x000fd80000010000 */
[----:B------:R-:W-:-:S07]  /*0eb0*/  @!P0 FADD.FTZ R0, R0, -1 ;  /* 0xbf80000000008421 */ /* 0x000fce0000010000 */
.L_x_973:
[----:B------:R-:W-:Y:S05]  /*0ec0*/  BSYNC B2 ;  /* 0x0000000000027941 */ /* 0x000fea0003800000 */
.L_x_972:
[----:B------:R-:W-:Y:S01]  /*0ed0*/  FFMA.FTZ R5, -R8, R0, R5 ;  /* 0x0000000008057223 */ /* 0x000fe20000010105 */
[----:B------:R-:W-:Y:S06]  /*0ee0*/  BRA `(.L_x_970) ;  /* 0x00000000007c7947 */ /* 0x000fec0003800000 */
.L_x_971:
[C---:B------:R-:W-:Y:S01]  /*0ef0*/  VIADD R0, R8.reuse, 0xf4800000 ;  /* 0xf480000008007836 */ /* 0x040fe20000000000 */
[----:B------:R-:W-:Y:S01]  /*0f00*/  FSETP.GT.FTZ.AND P0, PT, |R23|, RZ, PT ;  /* 0x000000ff1700720b */ /* 0x000fe20003f14200 */
[----:B------:R-:W-:Y:S01]  /*0f10*/  BSSY B2, `(.L_x_975) ;  /* 0x000001a000027945 */ /* 0x000fe20003800000 */
[----:B------:R-:W-:Y:S02]  /*0f20*/  LOP3.LUT R7, R8, 0xff800000, RZ, 0xc0, !PT ;  /* 0xff80000008077812 */ /* 0x000fe400078ec0ff */
[----:B------:R-:W-:Y:S02]  /*0f30*/  LOP3.LUT R0, R0, 0xff800000, RZ, 0xc0, !PT ;  /* 0xff80000000007812 */ /* 0x000fe400078ec0ff */
[----:B------:R-:W-:-:S03]  /*0f40*/  ISETP.GT.U32.OR P0, PT, R5, 0x7f7fffff, !P0 ;  /* 0x7f7fffff0500780c */ /* 0x000fc60004704470 */
[C---:B------:R-:W-:Y:S01]  /*0f50*/  IMAD.IADD R6, R5.reuse, 0x1, -R0 ;  /* 0x0000000105067824 */ /* 0x040fe200078e0a00 */
[----:B------:R-:W-:Y:S02]  /*0f60*/  LOP3.LUT R0, R5, 0x7fffff, RZ, 0xc0, !PT ;  /* 0x007fffff05007812 */ /* 0x000fe400078ec0ff */
[----:B------:R-:W-:Y:S02]  /*0f70*/  FSEL R13, R7, +QNAN , !P0 ;  /* 0x7fffffff070d7808 */ /* 0x000fe40004000000 */
[----:B------:R-:W-:Y:S02]  /*0f80*/  LOP3.LUT P1, R6, R6, 0xff800000, RZ, 0xc0, !PT ;  /* 0xff80000006067812 */ /* 0x000fe4000782c0ff */
[----:B------:R-:W-:-:S11]  /*0f90*/  LOP3.LUT R5, R0, 0x3f800000, RZ, 0xfc, !PT ;  /* 0x3f80000000057812 */ /* 0x000fd600078efcff */
[----:B------:R-:W-:Y:S05]  /*0fa0*/  @!P1 BRA `(.L_x_976) ;  /* 0x0000000000409947 */ /* 0x000fea0003800000 */
[----:B------:R-:W-:-:S04]  /*0fb0*/  LOP3.LUT R0, R8, 0x7fffff, RZ, 0xc0, !PT ;  /* 0x007fffff08007812 */ /* 0x000fc800078ec0ff */
[----:B0-----:R-:W-:-:S04]  /*0fc0*/  LOP3.LUT R14, R0, 0x3f800000, RZ, 0xfc, !PT ;  /* 0x3f800000000e7812 */ /* 0x001fc800078efcff */
[----:B------:R0:W1:Y:S03]  /*0fd0*/  MUFU.RCP R0, R14 ;  /* 0x0000000e00007308 */ /* 0x0000660000001000 */
.L_x_977:
[----:B------:R-:W-:-:S04]  /*0fe0*/  VIMNMX.U32 R7, R6, 0xb800000, PT ;  /* 0x0b80000006077848 */ /* 0x000fc80003fe0000 */
[----:B------:R-:W-:Y:S01]  /*0ff0*/  IADD3 R5, R7, R5, RZ ;  /* 0x0000000507057210 */ /* 0x000fe20007ffe0ff */
[----:B------:R-:W-:-:S04]  /*1000*/  IMAD.IADD R6, R6, 0x1, -R7 ;  /* 0x0000000106067824 */ /* 0x000fc800078e0a07 */
        /* <DEDUP_REMOVED lines=10> */
.L_x_976:
[----:B------:R-:W-:Y:S05]  /*10b0*/  BSYNC B2 ;  /* 0x0000000000027941 */ /* 0x000fea0003800000 */
.L_x_975:
[----:B------:R-:W-:-:S04]  /*10c0*/  FMUL.FTZ R0, R5, 1.1920928955078125e-07 ;  /* 0x3400000005007820 */ /* 0x000fc80000410000 */
[----:B------:R-:W-:-:S07]  /*10d0*/  FMUL.FTZ R5, R13, R0 ;  /* 0x000000000d057220 */ /* 0x000fce0000410000 */
.L_x_970:
[----:B------:R-:W-:Y:S05]  /*10e0*/  BSYNC B0 ;  /* 0x0000000000007941 */ /* 0x000fea0003800000 */
.L_x_969:
[C---:B------:R-:W-:Y:S02]  /*10f0*/  FSETP.GTU.FTZ.AND P0, PT, |R5|.reuse, +INF , PT ;  /* 0x7f8000000500780b */ /* 0x040fe40003f1c200 */
[----:B------:R-:W-:-:S04]  /*1100*/  LOP3.LUT R24, R5, 0x80000000, R24, 0xb8, !PT ;  /* 0x8000000005187812 */ /* 0x000fc800078eb818 */
[----:B------:R-:W-:-:S04]  /*1110*/  FSEL R5, R5, R24, P0 ;  /* 0x0000001805057208 */ /* 0x000fc80000000000 */
[----:B------:R-:W-:-:S07]  /*1120*/  F2FP.BF16.F32.PACK_AB R5, RZ, R5 ;  /* 0x00000005ff05723e */ /* 0x000fce00000010ff */
.L_x_968:
[----:B------:R-:W-:Y:S05]  /*1130*/  BSYNC B1 ;  /* 0x0000000000017941 */ /* 0x000fea0003800000 */
.L_x_967:
[----:B------:R-:W-:Y:S01]  /*1140*/  VIADD R7, R11, 0x180 ;  /* 0x000001800b077836 */ /* 0x000fe20000000000 */
[----:B------:R-:W-:Y:S04]  /*1150*/  BSSY B1, `(.L_x_978) ;  /* 0x000004a000017945 */ /* 0x000fe80003800000 */
[----:B------:R-:W-:-:S13]  /*1160*/  ISETP.GE.AND P0, PT, R7, R12, PT ;  /* 0x0000000c0700720c */ /* 0x000fda0003f06270 */
[----:B------:R-:W-:Y:S05]  /*1170*/  @P0 BRA `(.L_x_979) ;  /* 0x00000004001c0947 */ /* 0x000fea0003800000 */
[----:B-----5:R-:W-:Y:S01]  /*1180*/  IMAD.U32 R16, R16, 0x10000, RZ ;  /* 0x0001000010107824 */ /* 0x020fe200078e00ff */
[----:B------:R-:W-:Y:S01]  /*1190*/  SHF.L.U32 R17, R17, 0x10, RZ ;  /* 0x0000001011117819 */ /* 0x000fe200000006ff */
        /* <DEDUP_REMOVED lines=9> */
[----:B------:R-:W1:Y:S02]  /*1230*/  MUFU.RCP R7, R13 ;  /* 0x0000000d00077308 */ /* 0x000e640000001000 */
[----:B-1----:R-:W-:Y:S01]  /*1240*/  FMUL.FTZ R6, R0, R7 ;  /* 0x0000000700067220 */ /* 0x002fe20000410000 */
[----:B------:R-:W-:-:S05]  /*1250*/  FADD.FTZ R7, -R13, -RZ ;  /* 0x800000ff0d077221 */ /* 0x000fca0000010100 */
        /* <DEDUP_REMOVED lines=15> */
.L_x_985:
[----:B------:R-:W-:Y:S01]  /*1350*/  FSETP.GEU.FTZ.AND P0, PT, R7, -R13, PT ;  /* 0x8000000d0700720b */ /* 0x000fe20003f1e000 */
[----:B------:R-:W-:-:S12]  /*1360*/  FADD.FTZ R9, R9, -1 ;  /* 0xbf80000009097421 */ /* 0x000fd80000010000 */
[----:B------:R-:W-:-:S07]  /*1370*/  @!P0 FADD.FTZ R9, R9, -1 ;  /* 0xbf80000009098421 */ /* 0x000fce0000010000 */
.L_x_984:
[----:B------:R-:W-:Y:S05]  /*1380*/  BSYNC B2 ;  /* 0x0000000000027941 */ /* 0x000fea0003800000 */
.L_x_983:
[----:B------:R-:W-:Y:S01]  /*1390*/  FFMA.FTZ R0, -R13, R9, R0 ;  /* 0x000000090d007223 */ /* 0x000fe20000010100 */
[----:B------:R-:W-:Y:S06]  /*13a0*/  BRA `(.L_x_981) ;  /* 0x00000000007c7947 */ /* 0x000fec0003800000 */
.L_x_982:
[----:B------:R-:W-:Y:S01]  /*13b0*/  VIADD R6, R9, 0xf4800000 ;  /* 0xf480000009067836 */ /* 0x000fe20000000000 */
[----:B------:R-:W-:Y:S01]  /*13c0*/  FSETP.GT.FTZ.AND P0, PT, |R16|, RZ, PT ;  /* 0x000000ff1000720b */ /* 0x000fe20003f14200 */
[----:B------:R-:W-:Y:S03]  /*13d0*/  BSSY B2, `(.L_x_986) ;  /* 0x000001a000027945 */ /* 0x000fe60003800000 */
[----:B------:R-:W-:Y:S02]  /*13e0*/  LOP3.LUT R7, R6, 0xff800000, RZ, 0xc0, !PT ;  /* 0xff80000006077812 */ /* 0x000fe400078ec0ff */
[C---:B------:R-:W-:Y:S02]  /*13f0*/  LOP3.LUT R6, R0.reuse, 0x7fffff, RZ, 0xc0, !PT ;  /* 0x007fffff00067812 */ /* 0x040fe400078ec0ff */
[C---:B------:R-:W-:Y:S02]  /*1400*/  IADD3 R7, R0.reuse, -R7, RZ ;  /* 0x8000000700077210 */ /* 0x040fe40007ffe0ff */
[----:B------:R-:W-:-:S02]  /*1410*/  ISETP.GT.U32.OR P0, PT, R0, 0x7f7fffff, !P0 ;  /* 0x7f7fffff0000780c */ /* 0x000fc40004704470 */
[----:B------:R-:W-:Y:S02]  /*1420*/  LOP3.LUT P1, R7, R7, 0xff800000, RZ, 0xc0, !PT ;  /* 0xff80000007077812 */ /* 0x000fe4000782c0ff */
[----:B------:R-:W-:Y:S02]  /*1430*/  LOP3.LUT R0, R9, 0xff800000, RZ, 0xc0, !PT ;  /* 0xff80000009007812 */ /* 0x000fe400078ec0ff */
[----:B------:R-:W-:Y:S02]  /*1440*/  LOP3.LUT R6, R6, 0x3f800000, RZ, 0xfc, !PT ;  /* 0x3f80000006067812 */ /* 0x000fe400078efcff */
[----:B0-----:R-:W-:-:S07]  /*1450*/  FSEL R14, R0, +QNAN , !P0 ;  /* 0x7fffffff000e7808 */ /* 0x001fce0004000000 */
[----:B------:R-:W-:Y:S05]  /*1460*/  @!P1 BRA `(.L_x_987) ;  /* 0x0000000000409947 */ /* 0x000fea0003800000 */
[----:B------:R-:W-:-:S04]  /*1470*/  LOP3.LUT R0, R9, 0x7fffff, RZ, 0xc0, !PT ;  /* 0x007fffff09007812 */ /* 0x000fc800078ec0ff */
[----:B------:R-:W-:-:S04]  /*1480*/  LOP3.LUT R16, R0, 0x3f800000, RZ, 0xfc, !PT ;  /* 0x3f80000000107812 */ /* 0x000fc800078efcff */
[----:B------:R0:W1:Y:S03]  /*1490*/  MUFU.RCP R0, R16 ;  /* 0x0000001000007308 */ /* 0x0000660000001000 */
.L_x_988:
        /* <DEDUP_REMOVED lines=13> */
.L_x_987:
[----:B------:R-:W-:Y:S05]  /*1570*/  BSYNC B2 ;  /* 0x0000000000027941 */ /* 0x000fea0003800000 */
.L_x_986:
[----:B------:R-:W-:-:S04]  /*1580*/  FMUL.FTZ R7, R6, 1.1920928955078125e-07 ;  /* 0x3400000006077820 */ /* 0x000fc80000410000 */
[----:B------:R-:W-:-:S07]  /*1590*/  FMUL.FTZ R0, R14, R7 ;  /* 0x000000070e007220 */ /* 0x000fce0000410000 */
.L_x_981:
[----:B------:R-:W-:Y:S05]  /*15a0*/  BSYNC B0 ;  /* 0x0000000000007941 */ /* 0x000fea0003800000 */
.L_x_980:
[C---:B------:R-:W-:Y:S02]  /*15b0*/  FSETP.GTU.FTZ.AND P0, PT, |R0|.reuse, +INF , PT ;  /* 0x7f8000000000780b */ /* 0x040fe40003f1c200 */
[----:B------:R-:W-:-:S04]  /*15c0*/  LOP3.LUT R17, R0, 0x80000000, R17, 0xb8, !PT ;  /* 0x8000000000117812 */ /* 0x000fc800078eb811 */
[----:B------:R-:W-:-:S04]  /*15d0*/  FSEL R0, R0, R17, P0 ;  /* 0x0000001100007208 */ /* 0x000fc80000000000 */
[----:B------:R-:W-:-:S07]  /*15e0*/  F2FP.BF16.F32.PACK_AB R0, RZ, R0 ;  /* 0x00000000ff00723e */ /* 0x000fce00000010ff */
.L_x_979:
[----:B------:R-:W-:Y:S05]  /*15f0*/  BSYNC B1 ;  /* 0x0000000000017941 */ /* 0x000fea0003800000 */
.L_x_978:
[----:B------:R-:W-:Y:S01]  /*1600*/  ISETP.GE.AND P0, PT, R11, R12, PT ;  /* 0x0000000c0b00720c */ /* 0x000fe20003f06270 */
[----:B------:R-:W-:Y:S04]  /*1610*/  BSSY B0, `(.L_x_989) ;  /* 0x0000017000007945 */ /* 0x000fe80003800000 */
[----:B------:R-:W-:Y:S08]  /*1620*/  BSSY B1, `(.L_x_990) ;  /* 0x000000f000017945 */ /* 0x000ff00003800000 */
[----:B------:R-:W-:Y:S05]  /*1630*/  @P0 BRA `(.L_x_991) ;  /* 0x0000000000340947 */ /* 0x000fea0003800000 */
[----:B------:R-:W1:Y:S01]  /*1640*/  LDC.64 R6, c[0x0][0x218] ;  /* 0x00008600ff067b82 */ /* 0x000e620000000a00 */
[----:B------:R-:W-:-:S05]  /*1650*/  LEA R11, R10, R11, 0x9 ;  /* 0x0000000b0a0b7211 */ /* 0x000fca00078e48ff */
[----:B-1----:R-:W-:-:S04]  /*1660*/  IMAD.WIDE.U32 R6, R11, 0x2, R6 ;  /* 0x000000020b067825 */ /* 0x002fc800078e0006 */
[----:B------:R-:W-:Y:S01]  /*1670*/  IMAD.MOV.U32 R11, RZ, RZ, R3 ;  /* 0x000000ffff0b7224 */ /* 0x000fe200078e0003 */
[----:B------:R1:W-:Y:S04]  /*1680*/  STG.E.U16 desc[UR4][R6.64], R2 ;  /* 0x0000000206007986 */ /* 0x0003e8000c101504 */
[----:B------:R-:W-:-:S13]  /*1690*/  ISETP.GE.AND P0, PT, R11, R12, PT ;  /* 0x0000000c0b00720c */ /* 0x000fda0003f06270 */
[----:B------:R-:W-:Y:S05]  /*16a0*/  @P0 BREAK B1 ;  /* 0x0000000000010942 */ /* 0x000fea0003800000 */
[----:B-1----:R-:W-:Y:S05]  /*16b0*/  @P0 BRA `(.L_x_992) ;  /* 0x0000000000300947 */ /* 0x002fea0003800000 */
[----:B------:R-:W1:Y:S01]  /*16c0*/  LDC.64 R2, c[0x0][0x218] ;  /* 0x00008600ff027b82 */ /* 0x000e620000000a00 */
[----:B------:R-:W-:Y:S01]  /*16d0*/  LEA R7, R10, R11, 0x9 ;  /* 0x0000000b0a077211 */ /* 0x000fe200078e48ff */
[----:B------:R-:W-:-:S04]  /*16e0*/  VIADD R11, R11, 0x80 ;  /* 0x000000800b0b7836 */ /* 0x000fc80000000000 */
[----:B-1----:R-:W-:-:S05]  /*16f0*/  IMAD.WIDE.U32 R2, R7, 0x2, R2 ;  /* 0x0000000207027825 */ /* 0x002fca00078e0002 */
[----:B------:R1:W-:Y:S02]  /*1700*/  STG.E.U16 desc[UR4][R2.64], R4 ;  /* 0x0000000402007986 */ /* 0x0003e4000c101504 */
.L_x_991:
[----:B------:R-:W-:Y:S05]  /*1710*/  BSYNC B1 ;  /* 0x0000000000017941 */ /* 0x000fea0003800000 */
.L_x_990:
[----:B------:R-:W-:-:S13]  /*1720*/  ISETP.GE.AND P0, PT, R11, R12, PT ;  /* 0x0000000c0b00720c */ /* 0x000fda0003f06270 */
[----:B-1----:R-:W1:Y:S01]  /*1730*/  @!P0 LDC.64 R2, c[0x0][0x218] ;  /* 0x00008600ff028b82 */ /* 0x002e620000000a00 */
[----:B------:R-:W-:Y:S01]  /*1740*/  @!P0 LEA R7, R10, R11, 0x9 ;  /* 0x0000000b0a078211 */ /* 0x000fe200078e48ff */
[----:B------:R-:W-:-:S04]  /*1750*/  @!P0 VIADD R11, R11, 0x80 ;  /* 0x000000800b0b8836 */ /* 0x000fc80000000000 */
[----:B-1----:R-:W-:-:S05]  /*1760*/  @!P0 IMAD.WIDE.U32 R2, R7, 0x2, R2 ;  /* 0x0000000207028825 */ /* 0x002fca00078e0002 */
[----:B------:R1:W-:Y:S02]  /*1770*/  @!P0 STG.E.U16 desc[UR4][R2.64], R5 ;  /* 0x0000000502008986 */ /* 0x0003e4000c101504 */
.L_x_992:
[----:B------:R-:W-:Y:S05]  /*1780*/  BSYNC B0 ;  /* 0x0000000000007941 */ /* 0x000fea0003800000 */
.L_x_989:
[----:B------:R-:W-:Y:S05]  /*1790*/  WARPSYNC.ALL ;  /* 0x0000000000007948 */ /* 0x000fea0003800000 */
[----:B------:R-:W-:-:S13]  /*17a0*/  ISETP.GE.AND P0, PT, R11, R12, PT ;  /* 0x0000000c0b00720c */ /* 0x000fda0003f06270 */
[----:B------:R-:W-:Y:S05]  /*17b0*/  @P0 EXIT ;  /* 0x000000000000094d */ /* 0x000fea0003800000 */
[----:B-1----:R-:W1:Y:S01]  /*17c0*/  LDC.64 R2, c[0x0][0x218] ;  /* 0x00008600ff027b82 */ /* 0x002e620000000a00 */
[----:B------:R-:W-:-:S05]  /*17d0*/  LEA R11, R10, R11, 0x9 ;  /* 0x0000000b0a0b7211 */ /* 0x000fca00078e48ff */
[----:B-1----:R-:W-:-:S05]  /*17e0*/  IMAD.WIDE.U32 R2, R11, 0x2, R2 ;  /* 0x000000020b027825 */ /* 0x002fca00078e0002 */
[----:B-----5:R-:W-:Y:S01]  /*17f0*/  STG.E.U16 desc[UR4][R2.64], R0 ;  /* 0x0000000002007986 */ /* 0x020fe2000c101504 */
[----:B------:R-:W-:Y:S05]  /*1800*/  EXIT ;  /* 0x000000000000794d */ /* 0x000fea0003800000 */
.L_x_993:
        /* <DEDUP_REMOVED lines=15> */
.L_x_57300:


//--------------------- .text._ZN2at6native29vectorized_elementwise_kernelILi2ENS0_13BinaryFunctorIN3c108BFloat16ES4_S4_ZZZNS0_16fmod_kernel_cudaERNS_18TensorIteratorBaseEENKUlvE0_clEvENKUlvE2_clEvEUlS4_S4_E_EESt5arrayIPcLm3EEEEviT0_T1_ --------------------------
	.section	.text._ZN2at6native29vectorized_elementwise_kernelILi2ENS0_13BinaryFunctorIN3c108BFloat16ES4_S4_ZZZNS0_16fmod_kernel_cudaERNS_18TensorIteratorBaseEENKUlvE0_clEvENKUlvE2_clEvEUlS4_S4_E_EESt5arrayIPcLm3EEEEviT0_T1_,"ax",@progbits
	.align	128
        .global         _ZN2at6native29vectorized_elementwise_kernelILi2ENS0_13BinaryFunctorIN3c108BFloat16ES4_S4_ZZZNS0_16fmod_kernel_cudaERNS_18TensorIteratorBaseEENKUlvE0_clEvENKUlvE2_clEvEUlS4_S4_E_EESt5arrayIPcLm3EEEEviT0_T1_
        .type           _ZN2at6native29vectorized_elementwise_kernelILi2ENS0_13BinaryFunctorIN3c108BFloat16ES4_S4_ZZZNS0_16fmod_kernel_cudaERNS_18TensorIteratorBaseEENKUlvE0_clEvENKUlvE2_clEvEUlS4_S4_E_EESt5arrayIPcLm3EEEEviT0_T1_,@function
        .size           _ZN2at6native29vectorized_elementwise_kernelILi2ENS0_13BinaryFunctorIN3c108BFloat16ES4_S4_ZZZNS0_16fmod_kernel_cudaERNS_18TensorIteratorBaseEENKUlvE0_clEvENKUlvE2_clEvEUlS4_S4_E_EESt5arrayIPcLm3EEEEviT0_T1_,(.L_x_57301 - _ZN2at6native29vectorized_elementwise_kernelILi2ENS0_13BinaryFunctorIN3c108BFloat16ES4_S4_ZZZNS0_16fmod_kernel_cudaERNS_18TensorIteratorBaseEENKUlvE0_clEvENKUlvE2_clEvEUlS4_S4_E_EESt5arrayIPcLm3EEEEviT0_T1_)
        .other          _ZN2at6native29vectorized_elementwise_kernelILi2ENS0_13BinaryFunctorIN3c108BFloat16ES4_S4_ZZZNS0_16fmod_kernel_cudaERNS_18TensorIteratorBaseEENKUlvE0_clEvENKUlvE2_clEvEUlS4_S4_E_EESt5arrayIPcLm3EEEEviT0_T1_,@"STO_CUDA_ENTRY STV_DEFAULT"
_ZN2at6native29vectorized_elementwise_kernelILi2ENS0_13BinaryFunctorIN3c108BFloat16ES4_S4_ZZZNS0_16fmod_kernel_cudaERNS_18TensorIteratorBaseEENKUlvE0_clEvENKUlvE2_clEvEUlS4_S4_E_EESt5arrayIPcLm3EEEEviT0_T1_:
.text._ZN2at6native29vectorized_elementwise_kernelILi2ENS0_13BinaryFunctorIN3c108BFloat16ES4_S4_ZZZNS0_16fmod_kernel_cudaERNS_18TensorIteratorBaseEENKUlvE0_clEvENKUlvE2_clEvEUlS4_S4_E_EESt5arrayIPcLm3EEEEviT0_T1_:
[----:B------:R-:W-:Y:S01]  /*0000*/  LDC R1, c[0x0][0x28] ;  /* 0x00000a00ff017b82 */ /* 0x000fe20000000800 */
[----:B------:R-:W0:Y:S01]  /*0010*/  S2R R4, SR_CTAID.X ;  /* 0x0000000000047919 */ /* 0x000e220000002500 */
[----:B------:R-:W-:Y:S01]  /*0020*/  ULDC UR4, c[0x0][0x210] ;  /* 0x0000840000047ab9 */ /* 0x000fe20000000800 */
[----:B0-----:R-:W-:-:S05]  /*0030*/  IMAD.SHL.U32 R4, R4, 0x400, RZ ;  /* 0x0000040004047824 */ /* 0x001fca00078e00ff */
[----:B------:R-:W-:Y:S01]  /*0040*/  IADD3 R5, -R4, UR4, RZ ;  /* 0x0000000404057c10 */ /* 0x000fe2000fffe1ff */
[----:B------:R-:W-:-:S03]  /*0050*/  ULDC.64 UR4, c[0x0][0x208] ;  /* 0x0000820000047ab9 */ /* 0x000fc60000000a00 */
[----:B------:R-:W-:-:S13]  /*0060*/  ISETP.GE.U32.AND P0, PT, R5, 0x400, PT ;  /* 0x000004000500780c */ /* 0x000fda0003f06070 */
[----:B------:R-:W-:Y:S05]  /*0070*/  @!P0 BRA `(.L_x_994) ;  /* 0x00000024004c8947 */ /* 0x000fea0003800000 */
[----:B------:R-:W0:Y:S01]  /*0080*/  S2R R2, SR_TID.X ;  /* 0x0000000000027919 */ /* 0x000e220000002100 */
[----:B------:R-:W1:Y:S08]  /*0090*/  LDC.64 R6, c[0x0][0x220] ;  /* 0x00008800ff067b82 */ /* 0x000e700000000a00 */
[----:B------:R-:W2:Y:S01]  /*00a0*/  LDC.64 R8, c[0x0][0x228] ;  /* 0x00008a00ff087b82 */ /* 0x000ea20000000a00 */
[----:B-1----:R-:W-:-:S04]  /*00b0*/  IMAD.WIDE R6, R4, 0x2, R6 ;  /* 0x0000000204067825 */ /* 0x002fc800078e0206 */
[----:B0-----:R-:W-:-:S04]  /*00c0*/  IMAD.WIDE.U32 R14, R2, 0x4, R6 ;  /* 0x00000004020e7825 */ /* 0x001fc800078e0006 */
[----:B--2---:R-:W-:Y:S01]  /*00d0*/  IMAD.WIDE R8, R4, 0x2, R8 ;  /* 0x0000000204087825 */ /* 0x004fe200078e0208 */
[----:B------:R-:W2:Y:S04]  /*00e0*/  LDG.E R12, desc[UR4][R14.64] ;  /* 0x000000040e0c7981 */ /* 0x000ea8000c1e1900 */
[----:B------:R0:W5:Y:S01]  /*00f0*/  LDG.E R7, desc[UR4][R14.64+0x200] ;  /* 0x000200040e077981 */ /* 0x000162000c1e1900 */
[----:B------:R-:W-:-:S03]  /*0100*/  IMAD.WIDE.U32 R16, R2, 0x4, R8 ;  /* 0x0000000402107825 */ /* 0x000fc600078e0008 */
[----:B------:R0:W5:Y:S04]  /*0110*/  LDG.E R10, desc[UR4][R14.64+0x400] ;  /* 0x000400040e0a7981 */ /* 0x000168000c1e1900 */
[----:B------:R-:W3:Y:S04]  /*0120*/  LDG.E R11, desc[UR4][R16.64] ;  /* 0x00000004100b7981 */ /* 0x000ee8000c1e1900 */
[----:B------:R0:W5:Y:S04]  /*0130*/  LDG.E R3, desc[UR4][R14.64+0x600] ;  /* 0x000600040e037981 */ /* 0x000168000c1e1900 */
[----:B------:R0:W5:Y:S04]  /*0140*/  LDG.E R8, desc[UR4][R16.64+0x200] ;  /* 0x0002000410087981 */ /* 0x000168000c1e1900 */
[----:B------:R0:W5:Y:S04]  /*0150*/  LDG.E R9, desc[UR4][R16.64+0x400] ;  /* 0x0004000410097981 */ /* 0x000168000c1e1900 */
[----:B------:R0:W5:Y:S01]  /*0160*/  LDG.E R5, desc[UR4][R16.64+0x600] ;  /* 0x0006000410057981 */ /* 0x000162000c1e1900 */
[----:B------:R-:W-:Y:S01]  /*0170*/  BSSY B0, `(.L_x_995) ;  /* 0x0000044000007945 */ /* 0x000fe20003800000 */
[----:B--2---:R-:W-:Y:S01]  /*0180*/  IMAD.U32 R6, R12, 0x10000, RZ ;  /* 0x000100000c067824 */ /* 0x004fe200078e00ff */
[----:B---3--:R-:W-:-:S04]  /*0190*/  SHF.L.U32 R19, R11, 0x10, RZ ;  /* 0x000000100b137819 */ /* 0x008fc800000006ff */
[C---:B------:R-:W-:Y:S01]  /*01a0*/  FSETP.GEU.FTZ.AND P0, PT, |R6|.reuse, |R19|, PT ;  /* 0x400000130600720b */ /* 0x040fe20003f1e200 */
[----:B------:R-:W-:Y:S01]  /*01b0*/  FADD.FTZ R13, |R6|, -RZ ;  /* 0x800000ff060d7221 */ /* 0x000fe20000010200 */
[----:B------:R-:W-:Y:S02]  /*01c0*/  PRMT R12, R12, 0x7632, R12 ;  /* 0x000076320c0c7816 */ /* 0x000fe4000000000c */
[----:B------:R-:W-:-:S09]  /*01d0*/  PRMT R11, R11, 0x7632, R11 ;  /* 0x000076320b0b7816 */ /* 0x000fd2000000000b */
[----:B0-----:R-:W-:Y:S05]  /*01e0*/  @!P0 BRA `(.L_x_996) ;  /* 0x0000000000f08947 */ /* 0x001fea0003800000 */
        /* <DEDUP_REMOVED lines=23> */
.L_x_1000:
[----:B------:R-:W-:Y:S01]  /*0360*/  FSETP.GEU.FTZ.AND P0, PT, R16, -R0, PT ;  /* 0x800000001000720b */ /* 0x000fe20003f1e000 */
[----:B------:R-:W-:-:S12]  /*0370*/  FADD.FTZ R14, R14, -1 ;  /* 0xbf8000000e0e7421 */ /* 0x000fd80000010000 */
[----:B------:R-:W-:-:S07]  /*0380*/  @!P0 FADD.FTZ R14, R14, -1 ;  /* 0xbf8000000e0e8421 */ /* 0x000fce0000010000 */
.L_x_999:
[----:B------:R-:W-:Y:S05]  /*0390*/  BSYNC B1 ;  /* 0x0000000000017941 */ /* 0x000fea0003800000 */
.L_x_998:
[----:B------:R-:W-:Y:S01]  /*03a0*/  FFMA.FTZ R13, -R0, R14, R13 ;  /* 0x0000000e000d7223 */ /* 0x000fe2000001010d */
[----:B------:R-:W-:Y:S06]  /*03b0*/  BRA `(.L_x_996) ;  /* 0x00000000007c7947 */ /* 0x000fec0003800000 */
.L_x_997:
        /* <DEDUP_REMOVED lines=15> */
.L_x_1003:
        /* <DEDUP_REMOVED lines=8> */
[----:B------:R-:W-:-:S06]  /*0530*/  FFMA.FTZ.RZ R21, R0, R21, R14 ;  /* 0x0000001500157223 */ /* 0x000fcc000001c00e */
[----:B------:R-:W1:Y:S02]  /*0540*/  FRND.TRUNC R21, R21 ;  /* 0x0000001500157307 */ /* 0x000e64000020d000 */
[----:B-1----:R-:W-:-:S05]  /*0550*/  FFMA.FTZ R14, -R16, R21, R19 ;  /* 0x00000015100e7223 */ /* 0x002fca0000010113 */
[----:B------:R-:W-:-:S13]  /*0560*/  ISETP.NE.AND P0, PT, R14, RZ, PT ;  /* 0x000000ff0e00720c */ /* 0x000fda0003f05270 */
[----:B------:R-:W-:Y:S05]  /*0570*/  @P0 BRA P1, `(.L_x_1003) ;  /* 0xfffffffc00cc0947 */ /* 0x000fea000083ffff */
.L_x_1002:
[----:B------:R-:W-:Y:S05]  /*0580*/  BSYNC B1 ;  /* 0x0000000000017941 */ /* 0x000fea0003800000 */
.L_x_1001:
[----:B------:R-:W-:-:S04]  /*0590*/  FMUL.FTZ R14, R14, 1.1920928955078125e-07 ;  /* 0x340000000e0e7820 */ /* 0x000fc80000410000 */
[----:B------:R-:W-:-:S07]  /*05a0*/  FMUL.FTZ R13, R13, R14 ;  /* 0x0000000e0d0d7220 */ /* 0x000fce0000410000 */
.L_x_996:
[----:B------:R-:W-:Y:S05]  /*05b0*/  BSYNC B0 ;  /* 0x0000000000007941 */ /* 0x000fea0003800000 */
.L_x_995:
[----:B------:R-:W-:Y:S01]  /*05c0*/  IMAD.U32 R12, R12, 0x10000, RZ ;  /* 0x000100000c0c7824 */ /* 0x000fe200078e00ff */
[----:B------:R-:W-:Y:S01]  /*05d0*/  SHF.L.U32 R11, R11, 0x10, RZ ;  /* 0x000000100b0b7819 */ /* 0x000fe200000006ff */
[----:B------:R-:W-:Y:S01]  /*05e0*/  BSSY B0, `(.L_x_1004) ;  /* 0x0000043000007945 */ /* 0x000fe20003800000 */
[C---:B------:R-:W-:Y:S02]  /*05f0*/  FSETP.GTU.FTZ.AND P0, PT, |R13|.reuse, +INF , PT ;  /* 0x7f8000000d00780b */ /* 0x040fe40003f1c200 */
[----:B------:R-:W-:Y:S02]  /*0600*/  FSETP.GEU.FTZ.AND P1, PT, |R12|, |R11|, PT ;  /* 0x4000000b0c00720b */ /* 0x000fe40003f3e200 */
[----:B------:R-:W-:-:S04]  /*0610*/  LOP3.LUT R6, R13, 0x80000000, R6, 0xb8, !PT ;  /* 0x800000000d067812 */ /* 0x000fc800078eb806 */
[----:B------:R-:W-:Y:S01]  /*0620*/  FSEL R6, R13, R6, P0 ;  /* 0x000000060d067208 */ /* 0x000fe20000000000 */
[----:B------:R-:W-:-:S06]  /*0630*/  FADD.FTZ R13, |R12|, -RZ ;  /* 0x800000ff0c0d7221 */ /* 0x000fcc0000010200 */
[----:B------:R-:W-:Y:S05]  /*0640*/  @!P1 BRA `(.L_x_1005) ;  /* 0x0000000000f09947 */ /* 0x000fea0003800000 */
[----:B------:R-:W-:-:S05]  /*0650*/  FMUL.FTZ R0, |R11|, 8388608 ;  /* 0x4b0000000b007820 */ /* 0x000fca0000410200 */
[----:B------:R-:W-:-:S13]  /*0660*/  FSETP.GTU.FTZ.AND P0, PT, R13, R0, PT ;  /* 0x000000000d00720b */ /* 0x000fda0003f1c000 */
[----:B------:R-:W-:Y:S05]  /*0670*/  @P0 BRA `(.L_x_1006) ;  /* 0x0000000000680947 */ /* 0x000fea0003800000 */
[----:B------:R-:W-:Y:S01]  /*0680*/  FADD.FTZ R0, |R11|, -RZ ;  /* 0x800000ff0b007221 */ /* 0x000fe20000010200 */
[----:B------:R-:W-:Y:S03]  /*0690*/  BSSY B1, `(.L_x_1007) ;  /* 0x0000016000017945 */ /* 0x000fe60003800000 */
[----:B------:R-:W1:Y:S01]  /*06a0*/  MUFU.RCP R14, R0 ;  /* 0x00000000000e7308 */ /* 0x000e620000001000 */
[----:B0-----:R-:W-:Y:S01]  /*06b0*/  FADD.FTZ R16, -R0, -RZ ;  /* 0x800000ff00107221 */ /* 0x001fe20000010100 */
[----:B-1----:R-:W-:-:S06]  /*06c0*/  FMUL.FTZ R14, R13, R14 ;  /* 0x0000000e0d0e7220 */ /* 0x002fcc0000410000 */
        /* <DEDUP_REMOVED lines=15> */
.L_x_1009:
[----:B------:R-:W-:Y:S01]  /*07c0*/  FSETP.GEU.FTZ.AND P0, PT, R16, -R0, PT ;  /* 0x800000001000720b */ /* 0x000fe20003f1e000 */
[----:B------:R-:W-:-:S12]  /*07d0*/  FADD.FTZ R14, R14, -1 ;  /* 0xbf8000000e0e7421 */ /* 0x000fd80000010000 */
[----:B------:R-:W-:-:S07]  /*07e0*/  @!P0 FADD.FTZ R14, R14, -1 ;  /* 0xbf8000000e0e8421 */ /* 0x000fce0000010000 */
.L_x_1008:
[----:B------:R-:W-:Y:S05]  /*07f0*/  BSYNC B1 ;  /* 0x0000000000017941 */ /* 0x000fea0003800000 */
.L_x_1007:
[----:B------:R-:W-:Y:S01]  /*0800*/  FFMA.FTZ R13, -R0, R14, R13 ;  /* 0x0000000e000d7223 */ /* 0x000fe2000001010d */
[----:B------:R-:W-:Y:S06]  /*0810*/  BRA `(.L_x_1005) ;  /* 0x00000000007c7947 */ /* 0x000fec0003800000 */
.L_x_1006:
[----:B------:R-:W-:Y:S01]  /*0820*/  VIADD R14, R0, 0xf4800000 ;  /* 0xf4800000000e7836 */ /* 0x000fe20000000000 */
[----:B------:R-:W-:Y:S01]  /*0830*/  FSETP.GT.FTZ.AND P0, PT, |R11|, RZ, PT ;  /* 0x000000ff0b00720b */ /* 0x000fe20003f14200 */
[----:B------:R-:W-:Y:S01]  /*0840*/  BSSY B1, `(.L_x_1010) ;  /* 0x000001a000017945 */ /* 0x000fe20003800000 */
[C---:B------:R-:W-:Y:S02]  /*0850*/  LOP3.LUT R11, R13.reuse, 0x7fffff, RZ, 0xc0, !PT ;  /* 0x007fffff0d0b7812 */ /* 0x040fe400078ec0ff */
[----:B------:R-:W-:Y:S02]  /*0860*/  LOP3.LUT R14, R14, 0xff800000, RZ, 0xc0, !PT ;  /* 0xff8000000e0e7812 */ /* 0x000fe400078ec0ff */
[----:B------:R-:W-:Y:S02]  /*0870*/  ISETP.GT.U32.OR P0, PT, R13, 0x7f7fffff, !P0 ;  /* 0x7f7fffff0d00780c */ /* 0x000fe40004704470 */
[----:B------:R-:W-:Y:S01]  /*0880*/  LOP3.LUT R11, R11, 0x3f800000, RZ, 0xfc, !PT ;  /* 0x3f8000000b0b7812 */ /* 0x000fe200078efcff */
[----:B------:R-:W-:Y:S01]  /*0890*/  IMAD.IADD R14, R13, 0x1, -R14 ;  /* 0x000000010d0e7824 */ /* 0x000fe200078e0a0e */
[----:B------:R-:W-:-:S04]  /*08a0*/  LOP3.LUT R13, R0, 0xff800000, RZ, 0xc0, !PT ;  /* 0xff800000000d7812 */ /* 0x000fc800078ec0ff */
[----:B------:R-:W-:Y:S02]  /*08b0*/  LOP3.LUT P1, R14, R14, 0xff800000, RZ, 0xc0, !PT ;  /* 0xff8000000e0e7812 */ /* 0x000fe4000782c0ff */
[----:B------:R-:W-:-:S11]  /*08c0*/  FSEL R17, R13, +QNAN , !P0 ;  /* 0x7fffffff0d117808 */ /* 0x000fd60004000000 */
[----:B------:R-:W-:Y:S05]  /*08d0*/  @!P1 BRA `(.L_x_1011) ;  /* 0x0000000000409947 */ /* 0x000fea0003800000 */
[----:B------:R-:W-:-:S04]  /*08e0*/  LOP3.LUT R0, R0, 0x7fffff, RZ, 0xc0, !PT ;  /* 0x007fffff00007812 */ /* 0x000fc800078ec0ff */
[----:B------:R-:W-:-:S04]  /*08f0*/  LOP3.LUT R13, R0, 0x3f800000, RZ, 0xfc, !PT ;  /* 0x3f800000000d7812 */ /* 0x000fc800078efcff */
[----:B------:R1:W2:Y:S03]  /*0900*/  MUFU.RCP R0, R13 ;  /* 0x0000000d00007308 */ /* 0x0002a60000001000 */
.L_x_1012:
[----:B------:R-:W-:-:S04]  /*0910*/  VIMNMX.U32 R15, R14, 0xb800000, PT ;  /* 0x0b8000000e0f7848 */ /* 0x000fc80003fe0000 */
[----:B0-----:R-:W-:Y:S01]  /*0920*/  IADD3 R16, R15, R11, RZ ;  /* 0x0000000b0f107210 */ /* 0x001fe20007ffe0ff */
[----:B------:R-:W-:-:S04]  /*0930*/  IMAD.IADD R14, R14, 0x1, -R15 ;  /* 0x000000010e0e7824 */ /* 0x000fc800078e0a0f */
[----:B--2---:R-:W-:Y:S01]  /*0940*/  FFMA.FTZ R11, R0, R16, -RZ ;  /* 0x00000010000b7223 */ /* 0x004fe200000108ff */
[----:B------:R-:W-:-:S03]  /*0950*/  ISETP.NE.AND P1, PT, R14, RZ, PT ;  /* 0x000000ff0e00720c */ /* 0x000fc60003f25270 */
[----:B------:R-:W-:-:S04]  /*0960*/  FFMA.FTZ R18, -R13, R11, R16 ;  /* 0x0000000b0d127223 */ /* 0x000fc80000010110 */
[----:B------:R-:W-:-:S04]  /*0970*/  FFMA.FTZ R11, R0, R18, R11 ;  /* 0x00000012000b7223 */ /* 0x000fc8000001000b */
[----:B------:R-:W-:-:S04]  /*0980*/  FFMA.FTZ R18, -R13, R11, R16 ;  /* 0x0000000b0d127223 */ /* 0x000fc80000010110 */
[----:B------:R-:W-:-:S06]  /*0990*/  FFMA.FTZ.RZ R18, R0, R18, R11 ;  /* 0x0000001200127223 */ /* 0x000fcc000001c00b */
[----:B------:R-:W0:Y:S02]  /*09a0*/  FRND.TRUNC R18, R18 ;  /* 0x0000001200127307 */ /* 0x000e24000020d000 */
[----:B0-----:R-:W-:-:S05]  /*09b0*/  FFMA.FTZ R11, -R13, R18, R16 ;  /* 0x000000120d0b7223 */ /* 0x001fca0000010110 */
[----:B------:R-:W-:-:S13]  /*09c0*/  ISETP.NE.AND P0, PT, R11, RZ, PT ;  /* 0x000000ff0b00720c */ /* 0x000fda0003f05270 */
[----:B------:R-:W-:Y:S05]  /*09d0*/  @P0 BRA P1, `(.L_x_1012) ;  /* 0xfffffffc00cc0947 */ /* 0x000fea000083ffff */
.L_x_1011:
[----:B------:R-:W-:Y:S05]  /*09e0*/  BSYNC B1 ;  /* 0x0000000000017941 */ /* 0x000fea0003800000 */
.L_x_1010:
[----:B------:R-:W-:-:S04]  /*09f0*/  FMUL.FTZ R0, R11, 1.1920928955078125e-07 ;  /* 0x340000000b007820 */ /* 0x000fc80000410000 */
[----:B-1----:R-:W-:-:S07]  /*0a00*/  FMUL.FTZ R13, R17, R0 ;  /* 0x00000000110d7220 */ /* 0x002fce0000410000 */
.L_x_1005:
[----:B------:R-:W-:Y:S05]  /*0a10*/  BSYNC B0 ;  /* 0x0000000000007941 */ /* 0x000fea0003800000 */
.L_x_1004:
[----:B-----5:R-:W-:Y:S01]  /*0a20*/  IMAD.U32 R11, R7, 0x10000, RZ ;  /* 0x00010000070b7824 */ /* 0x020fe200078e00ff */
[----:B------:R-:W-:Y:S01]  /*0a30*/  SHF.L.U32 R14, R8, 0x10, RZ ;  /* 0x00000010080e7819 */ /* 0x000fe200000006ff */
[----:B------:R-:W-:Y:S01]  /*0a40*/  BSSY B0, `(.L_x_1013) ;  /* 0x0000045000007945 */ /* 0x000fe20003800000 */
[----:B------:R-:W-:Y:S01]  /*0a50*/  FSETP.GTU.FTZ.AND P0, PT, |R13|, +INF , PT ;  /* 0x7f8000000d00780b */ /* 0x000fe20003f1c200 */
[C---:B------:R-:W-:Y:S01]  /*0a60*/  FADD.FTZ R0, |R11|.reuse, -RZ ;  /* 0x800000ff0b007221 */ /* 0x040fe20000010200 */
[----:B------:R-:W-:Y:S02]  /*0a70*/  FSETP.GEU.FTZ.AND P1, PT, |R11|, |R14|, PT ;  /* 0x4000000e0b00720b */ /* 0x000fe40003f3e200 */
[----:B------:R-:W-:Y:S02]  /*0a80*/  LOP3.LUT R12, R13, 0x80000000, R12, 0xb8, !PT ;  /* 0x800000000d0c7812 */ /* 0x000fe400078eb80c */
[----:B------:R-:W-:Y:S02]  /*0a90*/  PRMT R8, R7, 0x7632, R8 ;  /* 0x0000763207087816 */ /* 0x000fe40000000008 */
[----:B------:R-:W-:-:S02]  /*0aa0*/  FSEL R7, R13, R12, P0 ;  /* 0x0000000c0d077208 */ /* 0x000fc40000000000 */
[----:B------:R-:W-:-:S05]  /*0ab0*/  PRMT R12, R8, 0x7632, R12 ;  /* 0x00007632080c7816 */ /* 0x000fca000000000c */
        /* <DEDUP_REMOVED lines=15> */
[----:B0-----:R-:W-:Y:S01]  /*0bb0*/  FADD.FTZ R16, |R14|, |R14| ;  /* 0x4000000e0e107221 */ /* 0x001fe20000010200 */
        /* <DEDUP_REMOVED lines=8> */
.L_x_1018:
[----:B------:R-:W-:Y:S01]  /*0c40*/  FSETP.GEU.FTZ.AND P0, PT, R17, -R13, PT ;  /* 0x8000000d1100720b */ /* 0x000fe20003f1e000 */
[----:B------:R-:W-:-:S12]  /*0c50*/  FADD.FTZ R15, R15, -1 ;  /* 0xbf8000000f0f7421 */ /* 0x000fd80000010000 */
[----:B------:R-:W-:-:S07]  /*0c60*/  @!P0 FADD.FTZ R15, R15, -1 ;  /* 0xbf8000000f0f8421 */ /* 0x000fce0000010000 */
.L_x_1017:
[----:B------:R-:W-:Y:S05]  /*0c70*/  BSYNC B1 ;  /* 0x0000000000017941 */ /* 0x000fea0003800000 */
.L_x_1016:
[----:B------:R-:W-:Y:S01]  /*0c80*/  FFMA.FTZ R0, -R13, R15, R0 ;  /* 0x0000000f0d007223 */ /* 0x000fe20000010100 */
[----:B------:R-:W-:Y:S06]  /*0c90*/  BRA `(.L_x_1014) ;  /* 0x00000000007c7947 */ /* 0x000fec0003800000 */
.L_x_1015:
[----:B------:R-:W-:Y:S01]  /*0ca0*/  VIADD R13, R15, 0xf4800000 ;  /* 0xf48000000f0d7836 */ /* 0x000fe20000000000 */
[----:B------:R-:W-:Y:S01]  /*0cb0*/  FSETP.GT.FTZ.AND P0, PT, |R14|, RZ, PT ;  /* 0x000000ff0e00720b */ /* 0x000fe20003f14200 */
[----:B------:R-:W-:Y:S03]  /*0cc0*/  BSSY B1, `(.L_x_1019) ;  /* 0x000001a000017945 */ /* 0x000fe60003800000 */
[----:B------:R-:W-:Y:S02]  /*0cd0*/  LOP3.LUT R13, R13, 0xff800000, RZ, 0xc0, !PT ;  /* 0xff8000000d0d7812 */ /* 0x000fe400078ec0ff */
[----:B------:R-:W-:-:S03]  /*0ce0*/  ISETP.GT.U32.OR P0, PT, R0, 0x7f7fffff, !P0 ;  /* 0x7f7fffff0000780c */ /* 0x000fc60004704470 */
[C---:B0-----:R-:W-:Y:S01]  /*0cf0*/  IMAD.IADD R16, R0.reuse, 0x1, -R13 ;  /* 0x0000000100107824 */ /* 0x041fe200078e0a0d */
        /* <DEDUP_REMOVED lines=9> */
.L_x_1021:
        /* <DEDUP_REMOVED lines=13> */
.L_x_1020:
[----:B------:R-:W-:Y:S05]  /*0e60*/  BSYNC B1 ;  /* 0x0000000000017941 */ /* 0x000fea0003800000 */
.L_x_1019:
[----:B------:R-:W-:-:S04]  /*0e70*/  FMUL.FTZ R14, R14, 1.1920928955078125e-07 ;  /* 0x340000000e0e7820 */ /* 0x000fc80000410000 */
[----:B------:R-:W-:-:S07]  /*0e80*/  FMUL.FTZ R0, R13, R14 ;  /* 0x0000000e0d007220 */ /* 0x000fce0000410000 */
.L_x_1014:
[----:B------:R-:W-:Y:S05]  /*0e90*/  BSYNC B0 ;  /* 0x0000000000007941 */ /* 0x000fea0003800000 */
.L_x_1013:
        /* <DEDUP_REMOVED lines=32> */
.L_x_1027:
[----:B------:R-:W-:Y:S01]  /*10a0*/  FSETP.GEU.FTZ.AND P0, PT, R15, -R11, PT ;  /* 0x8000000b0f00720b */ /* 0x000fe20003f1e000 */
[----:B------:R-:W-:-:S12]  /*10b0*/  FADD.FTZ R17, R17, -1 ;  /* 0xbf80000011117421 */ /* 0x000fd80000010000 */
[----:B------:R-:W-:-:S07]  /*10c0*/  @!P0 FADD.FTZ R17, R17, -1 ;  /* 0xbf80000011118421 */ /* 0x000fce0000010000 */
.L_x_1026:
[----:B------:R-:W-:Y:S05]  /*10d0*/  BSYNC B1 ;  /* 0x0000000000017941 */ /* 0x000fea0003800000 */
.L_x_1025:
[----:B------:R-:W-:Y:S01]  /*10e0*/  FFMA.FTZ R0, -R11, R17, R0 ;  /* 0x000000110b007223 */ /* 0x000fe20000010100 */
[----:B------:R-:W-:Y:S06]  /*10f0*/  BRA `(.L_x_1023) ;  /* 0x00000000007c7947 */ /* 0x000fec0003800000 */
.L_x_1024:
[C---:B------:R-:W-:Y:S01]  /*1100*/  VIADD R14, R11.reuse, 0xf4800000 ;  /* 0xf48000000b0e7836 */ /* 0x040fe20000000000 */
[----:B------:R-:W-:Y:S01]  /*1110*/  FSETP.GT.FTZ.AND P0, PT, |R12|, RZ, PT ;  /* 0x000000ff0c00720b */ /* 0x000fe20003f14200 */
[----:B------:R-:W-:Y:S01]  /*1120*/  BSSY B1, `(.L_x_1028) ;  /* 0x000001a000017945 */ /* 0x000fe20003800000 */
[----:B------:R-:W-:Y:S02]  /*1130*/  LOP3.LUT R12, R0, 0x7fffff, RZ, 0xc0, !PT ;  /* 0x007fffff000c7812 */ /* 0x000fe400078ec0ff */
[----:B0-----:R-:W-:Y:S02]  /*1140*/  LOP3.LUT R15, R14, 0xff800000, RZ, 0xc0, !PT ;  /* 0xff8000000e0f7812 */ /* 0x001fe400078ec0ff */
        /* <DEDUP_REMOVED lines=9> */
[----:B------:R0:W1:Y:S03]  /*11e0*/  MUFU.RCP R0, R11 ;  /* 0x0000000b00007308 */ /* 0x0000660000001000 */
.L_x_1030:
        /* <DEDUP_REMOVED lines=13> */
.L_x_1029:
[----:B------:R-:W-:Y:S05]  /*12c0*/  BSYNC B1 ;  /* 0x0000000000017941 */ /* 0x000fea0003800000 */
.L_x_1028:
[----:B0-----:R-:W-:-:S04]  /*12d0*/  FMUL.FTZ R11, R12, 1.1920928955078125e-07 ;  /* 0x340000000c0b7820 */ /* 0x001fc80000410000 */
[----:B------:R-:W-:-:S07]  /*12e0*/  FMUL.FTZ R0, R18, R11 ;  /* 0x0000000b12007220 */ /* 0x000fce0000410000 */
.L_x_1023:
[----:B------:R-:W-:Y:S05]  /*12f0*/  BSYNC B0 ;  /* 0x0000000000007941 */ /* 0x000fea0003800000 */
.L_x_1022:
[----:B------:R-:W-:Y:S01]  /*1300*/  IMAD.U32 R12, R10, 0x10000, RZ ;  /* 0x000100000a0c7824 */ /* 0x000fe200078e00ff */
[----:B0-----:R-:W-:Y:S01]  /*1310*/  SHF.L.U32 R15, R9, 0x10, RZ ;  /* 0x00000010090f7819 */ /* 0x001fe200000006ff */
[----:B------:R-:W-:Y:S01]  /*1320*/  BSSY B0, `(.L_x_1031) ;  /* 0x0000045000007945 */ /* 0x000fe20003800000 */
[----:B------:R-:W-:Y:S02]  /*1330*/  FSETP.GTU.FTZ.AND P0, PT, |R0|, +INF , PT ;  /* 0x7f8000000000780b */ /* 0x000fe40003f1c200 */
[----:B------:R-:W-:Y:S02]  /*1340*/  FSETP.GEU.FTZ.AND P1, PT, |R12|, |R15|, PT ;  /* 0x4000000f0c00720b */ /* 0x000fe40003f3e200 */
[----:B------:R-:W-:Y:S01]  /*1350*/  LOP3.LUT R11, R0, 0x80000000, R13, 0xb8, !PT ;  /* 0x80000000000b7812 */ /* 0x000fe200078eb80d */
[----:B------:R-:W-:Y:S01]  /*1360*/  FADD.FTZ R13, |R12|, -RZ ;  /* 0x800000ff0c0d7221 */ /* 0x000fe20000010200 */
        /* <DEDUP_REMOVED lines=27> */
.L_x_1036:
[----:B------:R-:W-:Y:S01]  /*1520*/  FSETP.GEU.FTZ.AND P0, PT, R17, -R0, PT ;  /* 0x800000001100720b */ /* 0x000fe20003f1e000 */
[----:B------:R-:W-:-:S12]  /*1530*/  FADD.FTZ R14, R14, -1 ;  /* 0xbf8000000e0e7421 */ /* 0x000fd80000010000 */
[----:B------:R-:W-:-:S07]  /*1540*/  @!P0 FADD.FTZ R14, R14, -1 ;  /* 0xbf8000000e0e8421 */ /* 0x000fce0000010000 */
.L_x_1035:
[----:B------:R-:W-:Y:S05]  /*1550*/  BSYNC B1 ;  /* 0x0000000000017941 */ /* 0x000fea0003800000 */
.L_x_1034:
[----:B------:R-:W-:Y:S01]  /*1560*/  FFMA.FTZ R13, -R0, R14, R13 ;  /* 0x0000000e000d7223 */ /* 0x000fe2000001010d */
[----:B------:R-:W-:Y:S06]  /*1570*/  BRA `(.L_x_1032) ;  /* 0x00000000007c7947 */ /* 0x000fec0003800000 */
.L_x_1033:
        /* <DEDUP_REMOVED lines=15> */
.L_x_1039:
        /* <DEDUP_REMOVED lines=13> */
.L_x_1038:
[----:B------:R-:W-:Y:S05]  /*1740*/  BSYNC B1 ;  /* 0x0000000000017941 */ /* 0x000fea0003800000 */
.L_x_1037:
[----:B------:R-:W-:-:S04]  /*1750*/  FMUL.FTZ R14, R14, 1.1920928955078125e-07 ;  /* 0x340000000e0e7820 */ /* 0x000fc80000410000 */
[----:B------:R-:W-:-:S07]  /*1760*/  FMUL.FTZ R13, R13, R14 ;  /* 0x0000000e0d0d7220 */ /* 0x000fce0000410000 */
.L_x_1032:
[----:B------:R-:W-:Y:S05]  /*1770*/  BSYNC B0 ;  /* 0x0000000000007941 */ /* 0x000fea0003800000 */
.L_x_1031:
[----:B------:R-:W-:Y:S01]  /*1780*/  IMAD.U32 R10, R10, 0x10000, RZ ;  /* 0x000100000a0a7824 */ /* 0x000fe200078e00ff */
[----:B0-----:R-:W-:Y:S01]  /*1790*/  SHF.L.U32 R15, R9, 0x10, RZ ;  /* 0x00000010090f7819 */ /* 0x001fe200000006ff */
        /* <DEDUP_REMOVED lines=30> */
.L_x_1045:
[----:B------:R-:W-:Y:S01]  /*1980*/  FSETP.GEU.FTZ.AND P0, PT, R16, -R0, PT ;  /* 0x800000001000720b */ /* 0x000fe20003f1e000 */
[----:B------:R-:W-:-:S12]  /*1990*/  FADD.FTZ R12, R12, -1 ;  /* 0xbf8000000c0c7421 */ /* 0x000fd80000010000 */
[----:B------:R-:W-:-:S07]  /*19a0*/  @!P0 FADD.FTZ R12, R12, -1 ;  /* 0xbf8000000c0c8421 */ /* 0x000fce0000010000 */
.L_x_1044:
[----:B------:R-:W-:Y:S05]  /*19b0*/  BSYNC B1 ;  /* 0x0000000000017941 */ /* 0x000fea0003800000 */
.L_x_1043:
[----:B------:R-:W-:Y:S01]  /*19c0*/  FFMA.FTZ R13, -R0, R12, R13 ;  /* 0x0000000c000d7223 */ /* 0x000fe2000001010d */
[----:B------:R-:W-:Y:S06]  /*19d0*/  BRA `(.L_x_1041) ;  /* 0x00000000007c7947 */ /* 0x000fec0003800000 */
.L_x_1042:
        /* <DEDUP_REMOVED lines=15> */
.L_x_1048:
        /* <DEDUP_REMOVED lines=13> */
.L_x_1047:
[----:B------:R-:W-:Y:S05]  /*1ba0*/  BSYNC B1 ;  /* 0x0000000000017941 */ /* 0x000fea0003800000 */
.L_x_1046:
[----:B0-----:R-:W-:-:S04]  /*1bb0*/  FMUL.FTZ R13, R12, 1.1920928955078125e-07 ;  /* 0x340000000c0d7820 */ /* 0x001fc80000410000 */
[----:B------:R-:W-:-:S07]  /*1bc0*/  FMUL.FTZ R13, R18, R13 ;  /* 0x0000000d120d7220 */ /* 0x000fce0000410000 */
.L_x_1041:
[----:B------:R-:W-:Y:S05]  /*1bd0*/  BSYNC B0 ;  /* 0x0000000000007941 */ /* 0x000fea0003800000 */
.L_x_1040:
[----:B------:R-:W-:Y:S01]  /*1be0*/  IMAD.U32 R12, R3, 0x10000, RZ ;  /* 0x00010000030c7824 */ /* 0x000fe200078e00ff */
[----:B------:R-:W-:Y:S01]  /*1bf0*/  SHF.L.U32 R15, R5, 0x10, RZ ;  /* 0x00000010050f7819 */ /* 0x000fe200000006ff */
[----:B------:R-:W-:Y:S01]  /*1c00*/  BSSY B0, `(.L_x_1049) ;  /* 0x0000045000007945 */ /* 0x000fe20003800000 */
[C---:B------:R-:W-:Y:S02]  /*1c10*/  FSETP.GTU.FTZ.AND P0, PT, |R13|.reuse, +INF , PT ;  /* 0x7f8000000d00780b */ /* 0x040fe40003f1c200 */
[C---:B------:R-:W-:Y:S02]  /*1c20*/  FSETP.GEU.FTZ.AND P1, PT, |R12|.reuse, |R15|, PT ;  /* 0x4000000f0c00720b */ /* 0x040fe40003f3e200 */
[----:B------:R-:W-:Y:S02]  /*1c30*/  LOP3.LUT R10, R13, 0x80000000, R10, 0xb8, !PT ;  /* 0x800000000d0a7812 */ /* 0x000fe400078eb80a */
[----:B------:R-:W-:Y:S02]  /*1c40*/  PRMT R3, R3, 0x7632, R3 ;  /* 0x0000763203037816 */ /* 0x000fe40000000003 */
[----:B------:R-:W-:Y:S01]  /*1c50*/  FSEL R10, R13, R10, P0 ;  /* 0x0000000a0d0a7208 */ /* 0x000fe20000000000 */
[----:B------:R-:W-:Y:S01]  /*1c60*/  FADD.FTZ R13, |R12|, -RZ ;  /* 0x800000ff0c0d7221 */ /* 0x000fe20000010200 */
        /* <DEDUP_REMOVED lines=25> */
.L_x_1054:
[----:B------:R-:W-:Y:S01]  /*1e00*/  FSETP.GEU.FTZ.AND P0, PT, R17, -R0, PT ;  /* 0x800000001100720b */ /* 0x000fe20003f1e000 */
[----:B------:R-:W-:-:S12]  /*1e10*/  FADD.FTZ R14, R14, -1 ;  /* 0xbf8000000e0e7421 */ /* 0x000fd80000010000 */
[----:B------:R-:W-:-:S07]  /*1e20*/  @!P0 FADD.FTZ R14, R14, -1 ;  /* 0xbf8000000e0e8421 */ /* 0x000fce0000010000 */
.L_x_1053:
[----:B------:R-:W-:Y:S05]  /*1e30*/  BSYNC B1 ;  /* 0x0000000000017941 */ /* 0x000fea0003800000 */
.L_x_1052:
[----:B------:R-:W-:Y:S01]  /*1e40*/  FFMA.FTZ R13, -R0, R14, R13 ;  /* 0x0000000e000d7223 */ /* 0x000fe2000001010d */
[----:B------:R-:W-:Y:S06]  /*1e50*/  BRA `(.L_x_1050) ;  /* 0x00000000007c7947 */ /* 0x000fec0003800000 */
.L_x_1051:
        /* <DEDUP_REMOVED lines=15> */
.L_x_1057:
        /* <DEDUP_REMOVED lines=13> */
.L_x_1056:
[----:B------:R-:W-:Y:S05]  /*2020*/  BSYNC B1 ;  /* 0x0000000000017941 */ /* 0x000fea0003800000 */
.L_x_1055:
[----:B------:R-:W-:-:S04]  /*2030*/  FMUL.FTZ R14, R14, 1.1920928955078125e-07 ;  /* 0x340000000e0e7820 */ /* 0x000fc80000410000 */
[----:B------:R-:W-:-:S07]  /*2040*/  FMUL.FTZ R13, R13, R14 ;  /* 0x0000000e0d0d7220 */ /* 0x000fce0000410000 */
.L_x_1050:
[----:B------:R-:W-:Y:S05]  /*2050*/  BSYNC B0 ;  /* 0x0000000000007941 */ /* 0x000fea0003800000 */
.L_x_1049:
[----:B------:R-:W-:Y:S01]  /*2060*/  IMAD.U32 R3, R3, 0x10000, RZ ;  /* 0x0001000003037824 */ /* 0x000fe200078e00ff */
[----:B------:R-:W-:Y:S01]  /*2070*/  SHF.L.U32 R14, R5, 0x10, RZ ;  /* 0x00000010050e7819 */ /* 0x000fe200000006ff */
[----:B------:R-:W-:Y:S01]  /*2080*/  BSSY B0, `(.L_x_1058) ;  /* 0x0000043000007945 */ /* 0x000fe20003800000 */
[----:B------:R-:W-:Y:S01]  /*2090*/  FSETP.GTU.FTZ.AND P0, PT, |R13|, +INF , PT ;  /* 0x7f8000000d00780b */ /* 0x000fe20003f1c200 */
[C---:B------:R-:W-:Y:S01]  /*20a0*/  FADD.FTZ R0, |R3|.reuse, -RZ ;  /* 0x800000ff03007221 */ /* 0x040fe20000010200 */
[----:B------:R-:W-:Y:S02]  /*20b0*/  FSETP.GEU.FTZ.AND P1, PT, |R3|, |R14|, PT ;  /* 0x4000000e0300720b */ /* 0x000fe40003f3e200 */
[----:B------:R-:W-:-:S04]  /*20c0*/  LOP3.LUT R12, R13, 0x80000000, R12, 0xb8, !PT ;  /* 0x800000000d0c7812 */ /* 0x000fc800078eb80c */
[----:B------:R-:W-:-:S07]  /*20d0*/  FSEL R5, R13, R12, P0 ;  /* 0x0000000c0d057208 */ /* 0x000fce0000000000 */
        /* <DEDUP_REMOVED lines=24> */
.L_x_1063:
[----:B------:R-:W-:Y:S01]  /*2260*/  FSETP.GEU.FTZ.AND P0, PT, R15, -R13, PT ;  /* 0x8000000d0f00720b */ /* 0x000fe20003f1e000 */
[----:B------:R-:W-:-:S12]  /*2270*/  FADD.FTZ R17, R17, -1 ;  /* 0xbf80000011117421 */ /* 0x000fd80000010000 */
[----:B------:R-:W-:-:S07]  /*2280*/  @!P0 FADD.FTZ R17, R17, -1 ;  /* 0xbf80000011118421 */ /* 0x000fce0000010000 */
.L_x_1062:
[----:B------:R-:W-:Y:S05]  /*2290*/  BSYNC B1 ;  /* 0x0000000000017941 */ /* 0x000fea0003800000 */
.L_x_1061:
[----:B------:R-:W-:Y:S01]  /*22a0*/  FFMA.FTZ R0, -R13, R17, R0 ;  /* 0x000000110d007223 */ /* 0x000fe20000010100 */
[----:B------:R-:W-:Y:S06]  /*22b0*/  BRA `(.L_x_1059) ;  /* 0x00000000007c7947 */ /* 0x000fec0003800000 */
.L_x_1060:
[C---:B------:R-:W-:Y:S01]  /*22c0*/  VIADD R12, R13.reuse, 0xf4800000 ;  /* 0xf48000000d0c7836 */ /* 0x040fe20000000000 */
[----:B------:R-:W-:Y:S01]  /*22d0*/  FSETP.GT.FTZ.AND P0, PT, |R14|, RZ, PT ;  /* 0x000000ff0e00720b */ /* 0x000fe20003f14200 */
[----:B------:R-:W-:Y:S03]  /*22e0*/  BSSY B1, `(.L_x_1064) ;  /* 0x000001a000017945 */ /* 0x000fe60003800000 */
[----:B0-----:R-:W-:Y:S02]  /*22f0*/  LOP3.LUT R15, R12, 0xff800000, RZ, 0xc0, !PT ;  /* 0xff8000000c0f7812 */ /* 0x001fe400078ec0ff */
        /* <DEDUP_REMOVED lines=11> */
.L_x_1066:
        /* <DEDUP_REMOVED lines=13> */
.L_x_1065:
[----:B------:R-:W-:Y:S05]  /*2480*/  BSYNC B1 ;  /* 0x0000000000017941 */ /* 0x000fea0003800000 */
.L_x_1064:
[----:B0-----:R-:W-:-:S04]  /*2490*/  FMUL.FTZ R13, R12, 1.1920928955078125e-07 ;  /* 0x340000000c0d7820 */ /* 0x001fc80000410000 */
[----:B------:R-:W-:-:S07]  /*24a0*/  FMUL.FTZ R0, R18, R13 ;  /* 0x0000000d12007220 */ /* 0x000fce0000410000 */
.L_x_1059:
[----:B------:R-:W-:Y:S05]  /*24b0*/  BSYNC B0 ;  /* 0x0000000000007941 */ /* 0x000fea0003800000 */
.L_x_1058:
[----:B------:R-:W1:Y:S01]  /*24c0*/  LDC.64 R12, c[0x0][0x218] ;  /* 0x00008600ff0c7b82 */ /* 0x000e620000000a00 */
[C---:B------:R-:W-:Y:S02]  /*24d0*/  FSETP.GTU.FTZ.AND P0, PT, |R0|.reuse, +INF , PT ;  /* 0x7f8000000000780b */ /* 0x040fe40003f1c200 */
[C---:B------:R-:W-:Y:S02]  /*24e0*/  LOP3.LUT R3, R0.reuse, 0x80000000, R3, 0xb8, !PT ;  /* 0x8000000000037812 */ /* 0x040fe400078eb803 */
[----:B------:R-:W-:Y:S02]  /*24f0*/  F2FP.BF16.F32.PACK_AB R7, R7, R6 ;  /* 0x000000060707723e */ /* 0x000fe400000010ff */
[----:B------:R-:W-:Y:S02]  /*2500*/  FSEL R0, R0, R3, P0 ;  /* 0x0000000300007208 */ /* 0x000fe40000000000 */
[----:B------:R-:W-:Y:S02]  /*2510*/  F2FP.BF16.F32.PACK_AB R11, R11, R8 ;  /* 0x000000080b0b723e */ /* 0x000fe400000010ff */
[----:B------:R-:W-:-:S02]  /*2520*/  F2FP.BF16.F32.PACK_AB R9, R10, R9 ;  /* 0x000000090a09723e */ /* 0x000fc400000010ff */
[----:B------:R-:W-:Y:S01]  /*2530*/  F2FP.BF16.F32.PACK_AB R5, R0, R5 ;  /* 0x000000050005723e */ /* 0x000fe200000010ff */
[----:B-1----:R-:W-:-:S04]  /*2540*/  IMAD.WIDE.U32 R12, R4, 0x2, R12 ;  /* 0x00000002040c7825 */ /* 0x002fc800078e000c */
[----:B------:R-:W-:-:S05]  /*2550*/  IMAD.WIDE R12, R2, 0x4, R12 ;  /* 0x00000004020c7825 */ /* 0x000fca00078e020c */
[----:B------:R-:W-:Y:S04]  /*2560*/  STG.E desc[UR4][R12.64], R7 ;  /* 0x000000070c007986 */ /* 0x000fe8000c101904 */
[----:B------:R-:W-:Y:S04]  /*2570*/  STG.E desc[UR4][R12.64+0x200], R11 ;  /* 0x0002000b0c007986 */ /* 0x000fe8000c101904 */
[----:B------:R-:W-:Y:S04]  /*2580*/  STG.E desc[UR4][R12.64+0x400], R9 ;  /* 0x000400090c007986 */ /* 0x000fe8000c101904 */
[----:B------:R-:W-:Y:S01]  /*2590*/  STG.E desc[UR4][R12.64+0x600], R5 ;  /* 0x000600050c007986 */ /* 0x000fe2000c101904 */
[----:B------:R-:W-:Y:S05]  /*25a0*/  EXIT ;  /* 0x000000000000794d */ /* 0x000fea0003800000 */
.L_x_994:
[----:B------:R-:W0:Y:S01]  /*25b0*/  S2R R6, SR_TID.X ;  /* 0x0000000000067919 */ /* 0x000e220000002100 */
[----:B------:R-:W-:Y:S02]  /*25c0*/  PRMT R8, RZ, 0x7610, R8 ;  /* 0x00007610ff087816 */ /* 0x000fe40000000008 */
[----:B0-----:R-:W-:Y:S01]  /*25d0*/  ISETP.GE.AND P0, PT, R6, R5, PT ;  /* 0x000000050600720c */ /* 0x001fe20003f06270 */
[----:B------:R-:W-:-:S12]  /*25e0*/  IMAD.MOV.U32 R27, RZ, RZ, R6 ;  /* 0x000000ffff1b7224 */ /* 0x000fd800078e0006 */
[----:B------:R-:W-:Y:S01]  /*25f0*/  @!P0 IADD3 R7, R4, R27, RZ ;  /* 0x0000001b04078210 */ /* 0x000fe20007ffe0ff */
[----:B------:R-:W-:Y:S01]  /*2600*/  @!P0 VIADD R27, R27, 0x80 ;  /* 0x000000801b1b8836 */ /* 0x000fe20000000000 */
[----:B------:R-:W0:Y:S04]  /*2610*/  @!P0 LDC.64 R16, c[0x0][0x220] ;  /* 0x00008800ff108b82 */ /* 0x000e280000000a00 */
[----:B------:R-:W-:-:S04]  /*2620*/  ISETP.GE.AND P4, PT, R27, R5, PT ;  /* 0x000000051b00720c */ /* 0x000fc80003f86270 */
[----:B------:R-:W1:Y:S09]  /*2630*/  @!P0 LDC.64 R22, c[0x0][0x228] ;  /* 0x00008a00ff168b82 */ /* 0x000e720000000a00 */
[----:B------:R-:W-:Y:S01]  /*2640*/  @!P4 IMAD.IADD R10, R4, 0x1, R27 ;  /* 0x00000001040ac824 */ /* 0x000fe200078e021b */
[----:B------:R-:W-:Y:S01]  /*2650*/  @!P4 IADD3 R27, R27, 0x80, RZ ;  /* 0x000000801b1bc810 */ /* 0x000fe20007ffe0ff */
[----:B------:R-:W2:Y:S03]  /*2660*/  @!P4 LDC.64 R14, c[0x0][0x220] ;  /* 0x00008800ff0ecb82 */ /* 0x000ea60000000a00 */
[----:B------:R-:W-:-:S02]  /*2670*/  ISETP.GE.AND P5, PT, R27, R5, PT ;  /* 0x000000051b00720c */ /* 0x000fc40003fa6270 */
[----:B------:R-:W-:Y:S01]  /*2680*/  PRMT R20, RZ, 0x7610, R20 ;  /* 0x00007610ff147816 */ /* 0x000fe20000000014 */
[C---:B0-----:R-:W-:Y:S02]  /*2690*/  @!P0 IMAD.WIDE.U32 R16, R7.reuse, 0x2, R16 ;  /* 0x0000000207108825 */ /* 0x041fe400078e0010 */
[----:B------:R-:W0:Y:S01]  /*26a0*/  @!P4 LDC.64 R12, c[0x0][0x228] ;  /* 0x00008a00ff0ccb82 */ /* 0x000e220000000a00 */
[----:B------:R-:W-:Y:S01]  /*26b0*/  PRMT R9, RZ, 0x7610, R9 ;  /* 0x00007610ff097816 */ /* 0x000fe20000000009 */
[----:B-1----:R-:W-:Y:S01]  /*26c0*/  @!P0 IMAD.WIDE.U32 R22, R7, 0x2, R22 ;  /* 0x0000000207168825 */ /* 0x002fe200078e0016 */
[----:B------:R-:W-:-:S05]  /*26d0*/  PRMT R7, RZ, 0x7610, R7 ;  /* 0x00007610ff077816 */ /* 0x000fca0000000007 */
[----:B------:R-:W1:Y:S01]  /*26e0*/  @!P5 LDC.64 R2, c[0x0][0x228] ;  /* 0x00008a00ff02db82 */ /* 0x000e620000000a00 */
[----:B------:R-:W-:Y:S01]  /*26f0*/  @!P5 IMAD.IADD R11, R4, 0x1, R27 ;  /* 0x00000001040bd824 */ /* 0x000fe200078e021b */
[----:B------:R-:W5:Y:S01]  /*2700*/  @!P0 LDG.E.U16 R8, desc[UR4][R22.64] ;  /* 0x0000000416088981 */ /* 0x000f62000c1e1500 */
[----:B------:R-:W-:-:S03]  /*2710*/  @!P5 VIADD R27, R27, 0x80 ;  /* 0x000000801b1bd836 */ /* 0x000fc60000000000 */
[----:B------:R3:W5:Y:S02]  /*2720*/  @!P0 LDG.E.U16 R7, desc[UR4][R16.64] ;  /* 0x0000000410078981 */ /* 0x000764000c1e1500 */
[----:B------:R-:W-:Y:S01]  /*2730*/  ISETP.GE.AND P3, PT, R27, R5, PT ;  /* 0x000000051b00720c */ /* 0x000fe20003f66270 */
[----:B------:R-:W4:-:S12]  /*2740*/  @!P5 LDC.64 R24, c[0x0][0x220] ;  /* 0x00008800ff18db82 */ /* 0x000f180000000a00 */
[----:B------:R-:W-:Y:S01]  /*2750*/  @!P3 IADD3 R21, R4, R27, RZ ;  /* 0x0000001b0415b210 */ /* 0x000fe20007ffe0ff */
[----:B------:R-:W-:Y:S01]  /*2760*/  @!P3 VIADD R27, R27, 0x80 ;  /* 0x000000801b1bb836 */ /* 0x000fe20000000000 */
[----:B------:R-:W4:Y:S04]  /*2770*/  @!P3 LDC.64 R28, c[0x0][0x220] ;  /* 0x00008800ff1cbb82 */ /* 0x000f280000000a00 */
[----:B------:R-:W-:-:S04]  /*2780*/  ISETP.GE.AND P1, PT, R27, R5, PT ;  /* 0x000000051b00720c */ /* 0x000fc80003f26270 */
[----:B------:R-:W4:Y:S09]  /*2790*/  @!P3 LDC.64 R18, c[0x0][0x228] ;  /* 0x00008a00ff12bb82 */ /* 0x000f320000000a00 */
[----:B------:R-:W-:Y:S01]  /*27a0*/  @!P1 IMAD.IADD R0, R4, 0x1, R27 ;  /* 0x0000000104009824 */ /* 0x000fe200078e021b */
[----:B------:R-:W-:Y:S01]  /*27b0*/  @!P1 IADD3 R27, R27, 0x80, RZ ;  /* 0x000000801b1b9810 */ /* 0x000fe20007ffe0ff */
[----:B-1----:R-:W-:Y:S01]  /*27c0*/  @!P5 IMAD.WIDE.U32 R2, R11, 0x2, R2 ;  /* 0x000000020b02d825 */ /* 0x002fe200078e0002 */
[----:B---3--:R-:W1:Y:S02]  /*27d0*/  @!P1 LDC.64 R16, c[0x0][0x220] ;  /* 0x00008800ff109b82 */ /* 0x008e640000000a00 */
[C---:B------:R-:W-:Y:S01]  /*27e0*/  ISETP.GE.AND P2, PT, R27.reuse, R5, PT ;  /* 0x000000051b00720c */ /* 0x040fe20003f46270 */
[C---:B--2---:R-:W-:Y:S01]  /*27f0*/  @!P4 IMAD.WIDE.U32 R14, R10.reuse, 0x2, R14 ;  /* 0x000000020a0ec825 */ /* 0x044fe200078e000e */
[----:B------:R2:W5:Y:S03]  /*2800*/  @!P5 LDG.E.U16 R20, desc[UR4][R2.64] ;  /* 0x000000040214d981 */ /* 0x000566000c1e1500 */
[----:B0-----:R-:W-:Y:S01]  /*2810*/  @!P4 IMAD.WIDE.U32 R12, R10, 0x2, R12 ;  /* 0x000000020a0cc825 */ /* 0x001fe200078e000c */
[----:B------:R-:W-:Y:S01]  /*2820*/  PRMT R10, RZ, 0x7610, R10 ;  /* 0x00007610ff0a7816 */ /* 0x000fe2000000000a */
[----:B------:R-:W5:Y:S05]  /*2830*/  @!P4 LDG.E.U16 R9, desc[UR4][R14.64] ;  /* 0x000000040e09c981 */ /* 0x000f6a000c1e1500 */
[----:B------:R0:W5:Y:S01]  /*2840*/  @!P4 LDG.E.U16 R10, desc[UR4][R12.64] ;  /* 0x000000040c0ac981 */ /* 0x000162000c1e1500 */
[----:B--2---:R-:W-:Y:S01]  /*2850*/  @!P2 IMAD.IADD R3, R4, 0x1, R27 ;  /* 0x000000010403a824 */ /* 0x004fe200078e021b */
[----:B------:R-:W2:Y:S01]  /*2860*/  @!P2 LDC.64 R22, c[0x0][0x228] ;  /* 0x00008a00ff16ab82 */ /* 0x000ea20000000a00 */
[----:B------:R-:W-:-:S05]  /*2870*/  @!P2 VIADD R27, R27, 0x80 ;  /* 0x000000801b1ba836 */ /* 0x000fca0000000000 */
[----:B------:R-:W-:Y:S02]  /*2880*/  ISETP.GE.AND P4, PT, R27, R5, PT ;  /* 0x000000051b00720c */ /* 0x000fe40003f86270 */
[----:B0-----:R-:W0:Y:S01]  /*2890*/  @!P2 LDC.64 R12, c[0x0][0x220] ;  /* 0x00008800ff0cab82 */ /* 0x001e220000000a00 */
[----:B----4-:R-:W-:Y:S01]  /*28a0*/  @!P5 IMAD.WIDE.U32 R24, R11, 0x2, R24 ;  /* 0x000000020b18d825 */ /* 0x010fe200078e0018 */
[----:B------:R-:W-:-:S03]  /*28b0*/  PRMT R11, RZ, 0x7610, R11 ;  /* 0x00007610ff0b7816 */ /* 0x000fc6000000000b */
[----:B------:R-:W-:-:S03]  /*28c0*/  @!P3 IMAD.WIDE.U32 R28, R21, 0x2, R28 ;  /* 0x00000002151cb825 */ /* 0x000fc600078e001c */
[----:B------:R-:W3:Y:S01]  /*28d0*/  @!P1 LDC.64 R14, c[0x0][0x228] ;  /* 0x00008a00ff0e9b82 */ /* 0x000ee20000000a00 */
[----:B------:R-:W-:Y:S01]  /*28e0*/  @!P3 IMAD.WIDE.U32 R18, R21, 0x2, R18 ;  /* 0x000000021512b825 */ /* 0x000fe200078e0012 */
[----:B------:R-:W-:Y:S01]  /*28f0*/  PRMT R21, RZ, 0x7610, R21 ;  /* 0x00007610ff157816 */ /* 0x000fe20000000015 */
[----:B------:R4:W5:Y:S05]  /*2900*/  @!P5 LDG.E.U16 R11, desc[UR4][R24.64] ;  /* 0x00000004180bd981 */ /* 0x00096a000c1e1500 */
[----:B------:R1:W5:Y:S01]  /*2910*/  @!P3 LDG.E.U16 R21, desc[UR4][R28.64] ;  /* 0x000000041c15b981 */ /* 0x000362000c1e1500 */
[----:B----4-:R-:W-:Y:S02]  /*2920*/  PRMT R24, RZ, 0x7610, R24 ;  /* 0x00007610ff187816 */ /* 0x010fe40000000018 */
[----:B-1----:R-:W-:Y:S01]  /*2930*/  @!P4 IADD3 R29, R4, R27, RZ ;  /* 0x0000001b041dc210 */ /* 0x002fe20007ffe0ff */
[----:B------:R-:W-:-:S03]  /*2940*/  @!P4 VIADD R27, R27, 0x80 ;  /* 0x000000801b1bc836 */ /* 0x000fc60000000000 */
[----:B------:R1:W5:Y:S02]  /*2950*/  @!P3 LDG.E.U16 R24, desc[UR4][R18.64] ;  /* 0x000000041218b981 */ /* 0x000364000c1e1500 */
[----:B------:R-:W-:Y:S01]  /*2960*/  ISETP.GE.AND P3, PT, R27, R5, PT ;  /* 0x000000051b00720c */ /* 0x000fe20003f66270 */
[----:B0-----:R-:W-:Y:S01]  /*2970*/  @!P2 IMAD.WIDE.U32 R12, R3, 0x2, R12 ;  /* 0x00000002030ca825 */ /* 0x001fe200078e000c */
[----:B------:R-:W-:-:S03]  /*2980*/  PRMT R25, RZ, 0x7610, R25 ;  /* 0x00007610ff197816 */ /* 0x000fc60000000019 */
[----:B--2---:R-:W-:Y:S01]  /*2990*/  @!P2 IMAD.WIDE.U32 R22, R3, 0x2, R22 ;  /* 0x000000020316a825 */ /* 0x004fe200078e0016 */
[----:B------:R-:W-:Y:S01]  /*29a0*/  PRMT R3, RZ, 0x7610, R3 ;  /* 0x00007610ff037816 */ /* 0x000fe20000000003 */
[----:B-1----:R-:W0:Y:S02]  /*29b0*/  @!P4 LDC.64 R18, c[0x0][0x220] ;  /* 0x00008800ff12cb82 */ /* 0x002e240000000a00 */
[----:B------:R-:W-:-:S03]  /*29c0*/  @!P1 IMAD.WIDE.U32 R16, R0, 0x2, R16 ;  /* 0x0000000200109825 */ /* 0x000fc600078e0010 */
[----:B------:R1:W5:Y:S01]  /*29d0*/  @!P2 LDG.E.U16 R3, desc[UR4][R12.64] ;  /* 0x000000040c03a981 */ /* 0x000362000c1e1500 */
[----:B---3--:R-:W-:Y:S01]  /*29e0*/  @!P1 IMAD.WIDE.U32 R14, R0, 0x2, R14 ;  /* 0x00000002000e9825 */ /* 0x008fe200078e000e */
[----:B------:R-:W-:Y:S02]  /*29f0*/  PRMT R0, RZ, 0x7610, R0 ;  /* 0x00007610ff007816 */ /* 0x000fe40000000000 */
[----:B------:R2:W5:Y:S04]  /*2a00*/  @!P1 LDG.E.U16 R25, desc[UR4][R16.64] ;  /* 0x0000000410199981 */ /* 0x000568000c1e1500 */
[----:B------:R3:W5:Y:S01]  /*2a10*/  @!P1 LDG.E.U16 R0, desc[UR4][R14.64] ;  /* 0x000000040e009981 */ /* 0x000762000c1e1500 */
[----:B-1----:R-:W1:Y:S08]  /*2a20*/  @!P3 LDC.64 R12, c[0x0][0x220] ;  /* 0x00008800ff0cbb82 */ /* 0x002e700000000a00 */
[----:B--2---:R-:W2:Y:S08]  /*2a30*/  @!P4 LDC.64 R16, c[0x0][0x228] ;  /* 0x00008a00ff10cb82 */ /* 0x004eb00000000a00 */
[----:B---3--:R-:W3:Y:S01]  /*2a40*/  @!P3 LDC.64 R14, c[0x0][0x228] ;  /* 0x00008a00ff0ebb82 */ /* 0x008ee20000000a00 */
[----:B------:R-:W-:Y:S01]  /*2a50*/  PRMT R2, RZ, 0x7610, R2 ;  /* 0x00007610ff027816 */ /* 0x000fe20000000002 */
[----:B------:R-:W-:-:S02]  /*2a60*/  @!P3 IMAD.IADD R27, R4, 0x1, R27 ;  /* 0x00000001041bb824 */ /* 0x000fc400078e021b */
[C---:B0-----:R-:W-:Y:S01]  /*2a70*/  @!P4 IMAD.WIDE.U32 R18, R29.reuse, 0x2, R18 ;  /* 0x000000021d12c825 */ /* 0x041fe200078e0012 */
[----:B------:R-:W-:Y:S02]  /*2a80*/  PRMT R26, RZ, 0x7610, R26 ;  /* 0x00007610ff1a7816 */ /* 0x000fe4000000001a */
[----:B------:R0:W5:Y:S04]  /*2a90*/  @!P2 LDG.E.U16 R2, desc[UR4][R22.64] ;  /* 0x000000041602a981 */ /* 0x000168000c1e1500 */
[----:B------:R4:W5:Y:S01]  /*2aa0*/  @!P4 LDG.E.U16 R26, desc[UR4][R18.64] ;  /* 0x00000004121ac981 */ /* 0x000962000c1e1500 */
[----:B--2---:R-:W-:Y:S01]  /*2ab0*/  @!P4 IMAD.WIDE.U32 R16, R29, 0x2, R16 ;  /* 0x000000021d10c825 */ /* 0x004fe200078e0010 */
[----:B0-----:R-:W-:-:S03]  /*2ac0*/  PRMT R22, RZ, 0x7610, R22 ;  /* 0x00007610ff167816 */ /* 0x001fc60000000016 */
[C-C-:B-1----:R-:W-:Y:S01]  /*2ad0*/  @!P3 IMAD.WIDE.U32 R28, R27.reuse, 0x2, R12.reuse ;  /* 0x000000021b1cb825 */ /* 0x142fe200078e000c */
[----:B------:R-:W-:Y:S02]  /*2ae0*/  PRMT R13, RZ, 0x7610, R13 ;  /* 0x00007610ff0d7816 */ /* 0x000fe4000000000d */
[----:B------:R-:W-:Y:S01]  /*2af0*/  PRMT R12, RZ, 0x7610, R12 ;  /* 0x00007610ff0c7816 */ /* 0x000fe2000000000c */
[----:B---3--:R-:W-:Y:S01]  /*2b00*/  @!P3 IMAD.WIDE.U32 R14, R27, 0x2, R14 ;  /* 0x000000021b0eb825 */ /* 0x008fe200078e000e */
[----:B------:R4:W5:Y:S04]  /*2b10*/  @!P4 LDG.E.U16 R22, desc[UR4][R16.64] ;  /* 0x000000041016c981 */ /* 0x000968000c1e1500 */
[----:B------:R4:W5:Y:S04]  /*2b20*/  @!P3 LDG.E.U16 R13, desc[UR4][R28.64] ;  /* 0x000000041c0db981 */ /* 0x000968000c1e1500 */
[----:B------:R4:W5:Y:S01]  /*2b30*/  @!P3 LDG.E.U16 R12, desc[UR4][R14.64] ;  /* 0x000000040e0cb981 */ /* 0x000962000c1e1500 */
[----:B------:R-:W-:Y:S04]  /*2b40*/  BSSY B1, `(.L_x_1067) ;  /* 0x000004b000017945 */ /* 0x000fe80003800000 */
[----:B------:R-:W-:Y:S05]  /*2b50*/  @P0 BRA `(.L_x_1068) ;  /* 0x0000000400240947 */ /* 0x000fea0003800000 */
[----:B----45:R-:W-:Y:S01]  /*2b60*/  IMAD.U32 R15, R8, 0x10000, RZ ;  /* 0x00010000080f7824 */ /* 0x030fe200078e00ff */
        /* <DEDUP_REMOVED lines=28> */
.L_x_1074:
[----:B------:R-:W-:Y:S01]  /*2d30*/  FSETP.GEU.FTZ.AND P0, PT, R18, -R19, PT ;  /* 0x800000131200720b */ /* 0x000fe20003f1e000 */
[----:B------:R-:W-:-:S12]  /*2d40*/  FADD.FTZ R7, R7, -1 ;  /* 0xbf80000007077421 */ /* 0x000fd80000010000 */
[----:B------:R-:W-:-:S07]  /*2d50*/  @!P0 FADD.FTZ R7, R7, -1 ;  /* 0xbf80000007078421 */ /* 0x000fce0000010000 */
.L_x_1073:
[----:B------:R-:W-:Y:S05]  /*2d60*/  BSYNC B2 ;  /* 0x0000000000027941 */ /* 0x000fea0003800000 */
.L_x_1072:
[----:B------:R-:W-:Y:S01]  /*2d70*/  FFMA.FTZ R8, -R19, R7, R8 ;  /* 0x0000000713087223 */ /* 0x000fe20000010108 */
[----:B------:R-:W-:Y:S06]  /*2d80*/  BRA `(.L_x_1070) ;  /* 0x0000000000847947 */ /* 0x000fec0003800000 */
.L_x_1071:
[----:B------:R-:W-:Y:S01]  /*2d90*/  VIADD R16, R7, 0xf4800000 ;  /* 0xf480000007107836 */ /* 0x000fe20000000000 */
[----:B------:R-:W-:Y:S01]  /*2da0*/  FSETP.GT.FTZ.AND P0, PT, |R15|, RZ, PT ;  /* 0x000000ff0f00720b */ /* 0x000fe20003f14200 */
[----:B------:R-:W-:Y:S01]  /*2db0*/  BSSY B2, `(.L_x_1075) ;  /* 0x000001c000027945 */ /* 0x000fe20003800000 */
[----:B------:R-:W-:Y:S02]  /*2dc0*/  LOP3.LUT R15, R8, 0x7fffff, RZ, 0xc0, !PT ;  /* 0x007fffff080f7812 */ /* 0x000fe400078ec0ff */
[----:B------:R-:W-:Y:S02]  /*2dd0*/  LOP3.LUT R17, R16, 0xff800000, RZ, 0xc0, !PT ;  /* 0xff80000010117812 */ /* 0x000fe400078ec0ff */
[C---:B------:R-:W-:Y:S02]  /*2de0*/  ISETP.GT.U32.OR P0, PT, R8.reuse, 0x7f7fffff, !P0 ;  /* 0x7f7fffff0800780c */ /* 0x040fe40004704470 */
[----:B------:R-:W-:Y:S02]  /*2df0*/  IADD3 R16, R8, -R17, RZ ;  /* 0x8000001108107210 */ /* 0x000fe40007ffe0ff */
[----:B------:R-:W-:-:S02]  /*2e00*/  LOP3.LUT R8, R7, 0xff800000, RZ, 0xc0, !PT ;  /* 0xff80000007087812 */ /* 0x000fc400078ec0ff */
[----:B------:R-:W-:Y:S02]  /*2e10*/  LOP3.LUT P1, R16, R16, 0xff800000, RZ, 0xc0, !PT ;  /* 0xff80000010107812 */ /* 0x000fe4000782c0ff */
[----:B------:R-:W-:Y:S02]  /*2e20*/  LOP3.LUT R17, R15, 0x3f800000, RZ, 0xfc, !PT ;  /* 0x3f8000000f117812 */ /* 0x000fe400078efcff */
[----:B------:R-:W-:-:S09]  /*2e30*/  FSEL R8, R8, +QNAN , !P0 ;  /* 0x7fffffff08087808 */ /* 0x000fd20004000000 */
[----:B------:R-:W-:Y:S05]  /*2e40*/  @!P1 BRA `(.L_x_1076) ;  /* 0x0000000000489947 */ /* 0x000fea0003800000 */
[----:B------:R-:W-:Y:S01]  /*2e50*/  LOP3.LUT R15, R7, 0x7fffff, RZ, 0xc0, !PT ;  /* 0x007fffff070f7812 */ /* 0x000fe200078ec0ff */
[----:B------:R-:W-:-:S03]  /*2e60*/  IMAD.MOV.U32 R18, RZ, RZ, R17 ;  /* 0x000000ffff127224 */ /* 0x000fc600078e0011 */
[----:B------:R-:W-:-:S04]  /*2e70*/  LOP3.LUT R15, R15, 0x3f800000, RZ, 0xfc, !PT ;  /* 0x3f8000000f0f7812 */ /* 0x000fc800078efcff */
[----:B------:R0:W1:Y:S03]  /*2e80*/  MUFU.RCP R7, R15 ;  /* 0x0000000f00077308 */ /* 0x0000660000001000 */
.L_x_1077:
        /* <DEDUP_REMOVED lines=8> */
[----:B------:R-:W-:-:S06]  /*2f10*/  FFMA.FTZ.RZ R28, R7, R28, R19 ;  /* 0x0000001c071c7223 */ /* 0x000fcc000001c013 */
[----:B------:R-:W1:Y:S02]  /*2f20*/  FRND.TRUNC R28, R28 ;  /* 0x0000001c001c7307 */ /* 0x000e64000020d000 */
[----:B-1----:R-:W-:-:S04]  /*2f30*/  FFMA.FTZ R18, -R15, R28, R18 ;  /* 0x0000001c0f127223 */ /* 0x002fc80000010112 */
[----:B------:R-:W-:Y:S01]  /*2f40*/  IMAD.MOV.U32 R17, RZ, RZ, R18 ;  /* 0x000000ffff117224 */ /* 0x000fe200078e0012 */
[----:B------:R-:W-:-:S13]  /*2f50*/  ISETP.NE.AND P0, PT, R18, RZ, PT ;  /* 0x000000ff1200720c */ /* 0x000fda0003f05270 */
[----:B------:R-:W-:Y:S05]  /*2f60*/  @P0 BRA P1, `(.L_x_1077) ;  /* 0xfffffffc00c80947 */ /* 0x000fea000083ffff */
.L_x_1076:
[----:B------:R-:W-:Y:S05]  /*2f70*/  BSYNC B2 ;  /* 0x0000000000027941 */ /* 0x000fea0003800000 */
.L_x_1075:
[----:B------:R-:W-:-:S04]  /*2f80*/  FMUL.FTZ R17, R17, 1.1920928955078125e-07 ;  /* 0x3400000011117820 */ /* 0x000fc80000410000 */
[----:B------:R-:W-:-:S07]  /*2f90*/  FMUL.FTZ R8, R8, R17 ;  /* 0x0000001108087220 */ /* 0x000fce0000410000 */
.L_x_1070:
[----:B------:R-:W-:Y:S05]  /*2fa0*/  BSYNC B0 ;  /* 0x0000000000007941 */ /* 0x000fea0003800000 */
.L_x_1069:
[C---:B------:R-:W-:Y:S02]  /*2fb0*/  FSETP.GTU.FTZ.AND P0, PT, |R8|.reuse, +INF , PT ;  /* 0x7f8000000800780b */ /* 0x040fe40003f1c200 */
[----:B------:R-:W-:-:S04]  /*2fc0*/  LOP3.LUT R7, R8, 0x80000000, R14, 0xb8, !PT ;  /* 0x8000000008077812 */ /* 0x000fc800078eb80e */
[----:B------:R-:W-:-:S04]  /*2fd0*/  FSEL R14, R8, R7, P0 ;  /* 0x00000007080e7208 */ /* 0x000fc80000000000 */
[----:B------:R-:W-:-:S07]  /*2fe0*/  F2FP.BF16.F32.PACK_AB R14, RZ, R14 ;  /* 0x0000000eff0e723e */ /* 0x000fce00000010ff */
.L_x_1068:
[----:B------:R-:W-:Y:S05]  /*2ff0*/  BSYNC B1 ;  /* 0x0000000000017941 */ /* 0x000fea0003800000 */
.L_x_1067:
[----:B-----5:R-:W-:Y:S01]  /*3000*/  VIADD R8, R6, 0x80 ;  /* 0x0000008006087836 */ /* 0x020fe20000000000 */
[----:B------:R-:W-:Y:S04]  /*3010*/  BSSY B1, `(.L_x_1078) ;  /* 0x000004a000017945 */ /* 0x000fe80003800000 */
[----:B------:R-:W-:-:S13]  /*3020*/  ISETP.GE.AND P0, PT, R8, R5, PT ;  /* 0x000000050800720c */ /* 0x000fda0003f06270 */
[----:B------:R-:W-:Y:S05]  /*3030*/  @P0 BRA `(.L_x_1079) ;  /* 0x00000004001c0947 */ /* 0x000fea0003800000 */
[----:B----4-:R-:W-:Y:S01]  /*3040*/  IMAD.U32 R16, R10, 0x10000, RZ ;  /* 0x000100000a107824 */ /* 0x010fe200078e00ff */
        /* <DEDUP_REMOVED lines=28> */
.L_x_1085:
[----:B------:R-:W-:Y:S01]  /*3210*/  FSETP.GEU.FTZ.AND P0, PT, R18, -R17, PT ;  /* 0x800000111200720b */ /* 0x000fe20003f1e000 */
[----:B------:R-:W-:-:S12]  /*3220*/  FADD.FTZ R7, R7, -1 ;  /* 0xbf80000007077421 */ /* 0x000fd80000010000 */
[----:B------:R-:W-:-:S07]  /*3230*/  @!P0 FADD.FTZ R7, R7, -1 ;  /* 0xbf80000007078421 */ /* 0x000fce0000010000 */
.L_x_1084:
[----:B------:R-:W-:Y:S05]  /*3240*/  BSYNC B2 ;  /* 0x0000000000027941 */ /* 0x000fea0003800000 */
.L_x_1083:
[----:B------:R-:W-:Y:S01]  /*3250*/  FFMA.FTZ R10, -R17, R7, R10 ;  /* 0x00000007110a7223 */ /* 0x000fe2000001010a */
[----:B------:R-:W-:Y:S06]  /*3260*/  BRA `(.L_x_1081) ;  /* 0x00000000007c7947 */ /* 0x000fec0003800000 */
.L_x_1082:
[----:B0-----:R-:W-:Y:S01]  /*3270*/  VIADD R15, R7, 0xf4800000 ;  /* 0xf4800000070f7836 */ /* 0x001fe20000000000 */
[----:B------:R-:W-:Y:S01]  /*3280*/  FSETP.GT.FTZ.AND P0, PT, |R16|, RZ, PT ;  /* 0x000000ff1000720b */ /* 0x000fe20003f14200 */
[----:B------:R-:W-:Y:S01]  /*3290*/  BSSY B2, `(.L_x_1086) ;  /* 0x000001a000027945 */ /* 0x000fe20003800000 */
[C---:B------:R-:W-:Y:S02]  /*32a0*/  LOP3.LUT R16, R10.reuse, 0x7fffff, RZ, 0xc0, !PT ;  /* 0x007fffff0a107812 */ /* 0x040fe400078ec0ff */
        /* <DEDUP_REMOVED lines=11> */
.L_x_1088:
        /* <DEDUP_REMOVED lines=13> */
.L_x_1087:
[----:B------:R-:W-:Y:S05]  /*3430*/  BSYNC B2 ;  /* 0x0000000000027941 */ /* 0x000fea0003800000 */
.L_x_1086:
[----:B------:R-:W-:-:S04]  /*3440*/  FMUL.FTZ R17, R17, 1.1920928955078125e-07 ;  /* 0x3400000011117820 */ /* 0x000fc80000410000 */
[----:B------:R-:W-:-:S07]  /*3450*/  FMUL.FTZ R10, R10, R17 ;  /* 0x000000110a0a7220 */ /* 0x000fce0000410000 */
.L_x_1081:
[----:B------:R-:W-:Y:S05]  /*3460*/  BSYNC B0 ;  /* 0x0000000000007941 */ /* 0x000fea0003800000 */
.L_x_1080:
[C---:B------:R-:W-:Y:S02]  /*3470*/  FSETP.GTU.FTZ.AND P0, PT, |R10|.reuse, +INF , PT ;  /* 0x7f8000000a00780b */ /* 0x040fe40003f1c200 */
[----:B------:R-:W-:-:S04]  /*3480*/  LOP3.LUT R9, R10, 0x80000000, R9, 0xb8, !PT ;  /* 0x800000000a097812 */ /* 0x000fc800078eb809 */
[----:B------:R-:W-:-:S04]  /*3490*/  FSEL R9, R10, R9, P0 ;  /* 0x000000090a097208 */ /* 0x000fc80000000000 */
[----:B------:R-:W-:-:S07]  /*34a0*/  F2FP.BF16.F32.PACK_AB R9, RZ, R9 ;  /* 0x00000009ff09723e */ /* 0x000fce00000010ff */
.L_x_1079:
[----:B------:R-:W-:Y:S05]  /*34b0*/  BSYNC B1 ;  /* 0x0000000000017941 */ /* 0x000fea0003800000 */
.L_x_1078:
[----:B------:R-:W-:Y:S01]  /*34c0*/  IADD3 R10, R6, 0x100, RZ ;  /* 0x00000100060a7810 */ /* 0x000fe20007ffe0ff */
[----:B------:R-:W-:Y:S03]  /*34d0*/  BSSY B1, `(.L_x_1089) ;  /* 0x000004c000017945 */ /* 0x000fe60003800000 */
        /* <DEDUP_REMOVED lines=11> */
[----:B----4-:R-:W-:Y:S01]  /*3590*/  FADD.FTZ R17, |R20|, -RZ ;  /* 0x800000ff14117221 */ /* 0x010fe20000010200 */
        /* <DEDUP_REMOVED lines=19> */
.L_x_1096:
[----:B------:R-:W-:Y:S01]  /*36d0*/  FSETP.GEU.FTZ.AND P0, PT, R16, -R17, PT ;  /* 0x800000111000720b */ /* 0x000fe20003f1e000 */
[----:B------:R-:W-:-:S12]  /*36e0*/  FADD.FTZ R7, R7, -1 ;  /* 0xbf80000007077421 */ /* 0x000fd80000010000 */
[----:B------:R-:W-:-:S07]  /*36f0*/  @!P0 FADD.FTZ R7, R7, -1 ;  /* 0xbf80000007078421 */ /* 0x000fce0000010000 */
.L_x_1095:
[----:B------:R-:W-:Y:S05]  /*3700*/  BSYNC B2 ;  /* 0x0000000000027941 */ /* 0x000fea0003800000 */
.L_x_1094:
[----:B------:R-:W-:Y:S01]  /*3710*/  FFMA.FTZ R10, -R17, R7, R10 ;  /* 0x00000007110a7223 */ /* 0x000fe2000001010a */
[----:B------:R-:W-:Y:S06]  /*3720*/  BRA `(.L_x_1092) ;  /* 0x0000000000847947 */ /* 0x000fec0003800000 */
.L_x_1093:
[----:B0---4-:R-:W-:Y:S01]  /*3730*/  IADD3 R15, R7, -0xb800000, RZ ;  /* 0xf4800000070f7810 */ /* 0x011fe20007ffe0ff */
[----:B------:R-:W-:Y:S01]  /*3740*/  BSSY B2, `(.L_x_1097) ;  /* 0x000001d000027945 */ /* 0x000fe20003800000 */
[----:B------:R-:W-:Y:S02]  /*3750*/  FSETP.GT.FTZ.AND P0, PT, |R20|, RZ, PT ;  /* 0x000000ff1400720b */ /* 0x000fe40003f14200 */
        /* <DEDUP_REMOVED lines=13> */
.L_x_1099:
        /* <DEDUP_REMOVED lines=14> */
.L_x_1098:
[----:B------:R-:W-:Y:S05]  /*3910*/  BSYNC B2 ;  /* 0x0000000000027941 */ /* 0x000fea0003800000 */
.L_x_1097:
[----:B------:R-:W-:-:S04]  /*3920*/  FMUL.FTZ R17, R17, 1.1920928955078125e-07 ;  /* 0x3400000011117820 */ /* 0x000fc80000410000 */
[----:B------:R-:W-:-:S07]  /*3930*/  FMUL.FTZ R10, R10, R17 ;  /* 0x000000110a0a7220 */ /* 0x000fce0000410000 */
.L_x_1092:
[----:B------:R-:W-:Y:S05]  /*3940*/  BSYNC B0 ;  /* 0x0000000000007941 */ /* 0x000fea0003800000 */
.L_x_1091:
[C---:B------:R-:W-:Y:S02]  /*3950*/  FSETP.GTU.FTZ.AND P0, PT, |R10|.reuse, +INF , PT ;  /* 0x7f8000000a00780b */ /* 0x040fe40003f1c200 */
[----:B------:R-:W-:-:S04]  /*3960*/  LOP3.LUT R11, R10, 0x80000000, R11, 0xb8, !PT ;  /* 0x800000000a0b7812 */ /* 0x000fc800078eb80b */
[----:B------:R-:W-:-:S04]  /*3970*/  FSEL R10, R10, R11, P0 ;  /* 0x0000000b0a0a7208 */ /* 0x000fc80000000000 */
[----:B------:R-:W-:-:S07]  /*3980*/  F2FP.BF16.F32.PACK_AB R10, RZ, R10 ;  /* 0x0000000aff0a723e */ /* 0x000fce00000010ff */
.L_x_1090:
[----:B------:R-:W-:Y:S05]  /*3990*/  BSYNC B1 ;  /* 0x0000000000017941 */ /* 0x000fea0003800000 */
.L_x_1089:
[----:B0---4-:R-:W-:Y:S01]  /*39a0*/  IADD3 R16, R6, 0x180, RZ ;  /* 0x0000018006107810 */ /* 0x011fe20007ffe0ff */
        /* <DEDUP_REMOVED lines=32> */
.L_x_1107:
[----:B------:R-:W-:Y:S01]  /*3bb0*/  FSETP.GEU.FTZ.AND P0, PT, R17, -R15, PT ;  /* 0x8000000f1100720b */ /* 0x000fe20003f1e000 */
[----:B------:R-:W-:-:S12]  /*3bc0*/  FADD.FTZ R7, R7, -1 ;  /* 0xbf80000007077421 */ /* 0x000fd80000010000 */
[----:B------:R-:W-:-:S07]  /*3bd0*/  @!P0 FADD.FTZ R7, R7, -1 ;  /* 0xbf80000007078421 */ /* 0x000fce0000010000 */
.L_x_1106:
[----:B------:R-:W-:Y:S05]  /*3be0*/  BSYNC B2 ;  /* 0x0000000000027941 */ /* 0x000fea0003800000 */
.L_x_1105:
[----:B------:R-:W-:Y:S01]  /*3bf0*/  FFMA.FTZ R16, -R15, R7, R16 ;  /* 0x000000070f107223 */ /* 0x000fe20000010110 */
[----:B------:R-:W-:Y:S06]  /*3c00*/  BRA `(.L_x_1103) ;  /* 0x0000000000887947 */ /* 0x000fec0003800000 */
.L_x_1104:
        /* <DEDUP_REMOVED lines=9> */
[----:B------:R-:W-:-:S03]  /*3ca0*/  LOP3.LUT R11, R15, 0xff800000, RZ, 0xc0, !PT ;  /* 0xff8000000f0b7812 */ /* 0x000fc600078ec0ff */
[----:B------:R-:W-:Y:S01]  /*3cb0*/  IMAD.MOV.U32 R18, RZ, RZ, R16 ;  /* 0x000000ffff127224 */ /* 0x000fe200078e0010 */
[----:B------:R-:W-:-:S05]  /*3cc0*/  FSEL R11, R11, +QNAN , !P0 ;  /* 0x7fffffff0b0b7808 */ /* 0x000fca0004000000 */
[----:B------:R-:W-:Y:S05]  /*3cd0*/  @!P1 BRA `(.L_x_1109) ;  /* 0x0000000000489947 */ /* 0x000fea0003800000 */
[----:B------:R-:W-:Y:S02]  /*3ce0*/  LOP3.LUT R15, R15, 0x7fffff, RZ, 0xc0, !PT ;  /* 0x007fffff0f0f7812 */ /* 0x000fe400078ec0ff */
[----:B------:R-:W-:Y:S01]  /*3cf0*/  MOV R18, R16 ;  /* 0x0000001000127202 */ /* 0x000fe20000000f00 */
[----:B------:R-:W-:Y:S01]  /*3d00*/  IMAD.MOV.U32 R16, RZ, RZ, R17 ;  /* 0x000000ffff107224 */ /* 0x000fe200078e0011 */
[----:B------:R-:W-:-:S04]  /*3d10*/  LOP3.LUT R15, R15, 0x3f800000, RZ, 0xfc, !PT ;  /* 0x3f8000000f0f7812 */ /* 0x000fc800078efcff */
[----:B------:R0:W1:Y:S03]  /*3d20*/  MUFU.RCP R7, R15 ;  /* 0x0000000f00077308 */ /* 0x0000660000001000 */
.L_x_1110:
        /* <DEDUP_REMOVED lines=13> */
.L_x_1109:
[----:B------:R-:W-:Y:S05]  /*3e00*/  BSYNC B2 ;  /* 0x0000000000027941 */ /* 0x000fea0003800000 */
.L_x_1108:
[----:B------:R-:W-:-:S04]  /*3e10*/  FMUL.FTZ R18, R18, 1.1920928955078125e-07 ;  /* 0x3400000012127820 */ /* 0x000fc80000410000 */
[----:B------:R-:W-:-:S07]  /*3e20*/  FMUL.FTZ R16, R11, R18 ;  /* 0x000000120b107220 */ /* 0x000fce0000410000 */
.L_x_1103:
[----:B------:R-:W-:Y:S05]  /*3e30*/  BSYNC B0 ;  /* 0x0000000000007941 */ /* 0x000fea0003800000 */
.L_x_1102:
[C---:B------:R-:W-:Y:S02]  /*3e40*/  FSETP.GTU.FTZ.AND P0, PT, |R16|.reuse, +INF , PT ;  /* 0x7f8000001000780b */ /* 0x040fe40003f1c200 */
[----:B------:R-:W-:-:S04]  /*3e50*/  LOP3.LUT R21, R16, 0x80000000, R21, 0xb8, !PT ;  /* 0x8000000010157812 */ /* 0x000fc800078eb815 */
[----:B------:R-:W-:-:S04]  /*3e60*/  FSEL R7, R16, R21, P0 ;  /* 0x0000001510077208 */ /* 0x000fc80000000000 */
[----:B------:R-:W-:-:S07]  /*3e70*/  F2FP.BF16.F32.PACK_AB R7, RZ, R7 ;  /* 0x00000007ff07723e */ /* 0x000fce00000010ff */
.L_x_1101:
[----:B------:R-:W-:Y:S05]  /*3e80*/  BSYNC B1 ;  /* 0x0000000000017941 */ /* 0x000fea0003800000 */
.L_x_1100:
[----:B------:R-:W-:Y:S01]  /*3e90*/  VIADD R16, R6, 0x200 ;  /* 0x0000020006107836 */ /* 0x000fe20000000000 */
[----:B------:R-:W-:Y:S04]  /*3ea0*/  BSSY B1, `(.L_x_1111) ;  /* 0x000004d000017945 */ /* 0x000fe80003800000 */
[----:B------:R-:W-:-:S13]  /*3eb0*/  ISETP.GE.AND P0, PT, R16, R5, PT ;  /* 0x000000051000720c */ /* 0x000fda0003f06270 */
[----:B------:R-:W-:Y:S05]  /*3ec0*/  @P0 BRA `(.L_x_1112) ;  /* 0x0000000400280947 */ /* 0x000fea0003800000 */
[----:B------:R-:W-:Y:S01]  /*3ed0*/  IMAD.U32 R25, R25, 0x10000, RZ ;  /* 0x0001000019197824 */ /* 0x000fe200078e00ff */
        /* <DEDUP_REMOVED lines=28> */
.L_x_1118:
[----:B------:R-:W-:Y:S01]  /*40a0*/  FSETP.GEU.FTZ.AND P0, PT, R18, -R17, PT ;  /* 0x800000111200720b */ /* 0x000fe20003f1e000 */
[----:B------:R-:W-:-:S12]  /*40b0*/  FADD.FTZ R11, R11, -1 ;  /* 0xbf8000000b0b7421 */ /* 0x000fd80000010000 */
[----:B------:R-:W-:-:S07]  /*40c0*/  @!P0 FADD.FTZ R11, R11, -1 ;  /* 0xbf8000000b0b8421 */ /* 0x000fce0000010000 */
.L_x_1117:
[----:B------:R-:W-:Y:S05]  /*40d0*/  BSYNC B2 ;  /* 0x0000000000027941 */ /* 0x000fea0003800000 */
.L_x_1116:
[----:B------:R-:W-:Y:S01]  /*40e0*/  FFMA.FTZ R0, -R17, R11, R0 ;  /* 0x0000000b11007223 */ /* 0x000fe20000010100 */
[----:B------:R-:W-:Y:S06]  /*40f0*/  BRA `(.L_x_1114) ;  /* 0x0000000000887947 */ /* 0x000fec0003800000 */
.L_x_1115:
        /* <DEDUP_REMOVED lines=10> */
[----:B------:R-:W-:Y:S02]  /*41a0*/  FSEL R11, R0, +QNAN , !P0 ;  /* 0x7fffffff000b7808 */ /* 0x000fe40004000000 */
[----:B------:R-:W-:-:S07]  /*41b0*/  MOV R18, R16 ;  /* 0x0000001000127202 */ /* 0x000fce0000000f00 */
[----:B------:R-:W-:Y:S05]  /*41c0*/  @!P1 BRA `(.L_x_1120) ;  /* 0x0000000000489947 */ /* 0x000fea0003800000 */
[----:B------:R-:W-:Y:S01]  /*41d0*/  LOP3.LUT R15, R19, 0x7fffff, RZ, 0xc0, !PT ;  /* 0x007fffff130f7812 */ /* 0x000fe200078ec0ff */
[----:B------:R-:W-:Y:S02]  /*41e0*/  IMAD.MOV.U32 R18, RZ, RZ, R16 ;  /* 0x000000ffff127224 */ /* 0x000fe400078e0010 */
[----:B------:R-:W-:Y:S01]  /*41f0*/  IMAD.MOV.U32 R16, RZ, RZ, R17 ;  /* 0x000000ffff107224 */ /* 0x000fe200078e0011 */
[----:B------:R-:W-:-:S04]  /*4200*/  LOP3.LUT R15, R15, 0x3f800000, RZ, 0xfc, !PT ;  /* 0x3f8000000f0f7812 */ /* 0x000fc800078efcff */
[----:B------:R0:W1:Y:S03]  /*4210*/  MUFU.RCP R0, R15 ;  /* 0x0000000f00007308 */ /* 0x0000660000001000 */
.L_x_1121:
        /* <DEDUP_REMOVED lines=13> */
.L_x_1120:
[----:B------:R-:W-:Y:S05]  /*42f0*/  BSYNC B2 ;  /* 0x0000000000027941 */ /* 0x000fea0003800000 */
.L_x_1119:
[----:B------:R-:W-:-:S04]  /*4300*/  FMUL.FTZ R18, R18, 1.1920928955078125e-07 ;  /* 0x3400000012127820 */ /* 0x000fc80000410000 */
[----:B------:R-:W-:-:S07]  /*4310*/  FMUL.FTZ R0, R11, R18 ;  /* 0x000000120b007220 */ /* 0x000fce0000410000 */
.L_x_1114:
[----:B------:R-:W-:Y:S05]  /*4320*/  BSYNC B0 ;  /* 0x0000000000007941 */ /* 0x000fea0003800000 */
.L_x_1113:
[C---:B------:R-:W-:Y:S02]  /*4330*/  FSETP.GTU.FTZ.AND P0, PT, |R0|.reuse, +INF , PT ;  /* 0x7f8000000000780b */ /* 0x040fe40003f1c200 */
[----:B------:R-:W-:-:S04]  /*4340*/  LOP3.LUT R25, R0, 0x80000000, R25, 0xb8, !PT ;  /* 0x8000000000197812 */ /* 0x000fc800078eb819 */
[----:B------:R-:W-:-:S04]  /*4350*/  FSEL R11, R0, R25, P0 ;  /* 0x00000019000b7208 */ /* 0x000fc80000000000 */
[----:B------:R-:W-:-:S07]  /*4360*/  F2FP.BF16.F32.PACK_AB R11, RZ, R11 ;  /* 0x0000000bff0b723e */ /* 0x000fce00000010ff */
.L_x_1112:
[----:B------:R-:W-:Y:S05]  /*4370*/  BSYNC B1 ;  /* 0x0000000000017941 */ /* 0x000fea0003800000 */
.L_x_1111:
[----:B------:R-:W-:Y:S01]  /*4380*/  VIADD R0, R6, 0x280 ;  /* 0x0000028006007836 */ /* 0x000fe20000000000 */
[----:B------:R-:W-:Y:S04]  /*4390*/  BSSY B1, `(.L_x_1122) ;  /* 0x000004a000017945 */ /* 0x000fe80003800000 */
[----:B------:R-:W-:-:S13]  /*43a0*/  ISETP.GE.AND P0, PT, R0, R5, PT ;  /* 0x000000050000720c */ /* 0x000fda0003f06270 */
[----:B------:R-:W-:Y:S05]  /*43b0*/  @P0 BRA `(.L_x_1123) ;  /* 0x00000004001c0947 */ /* 0x000fea0003800000 */
[----:B------:R-:W-:Y:S01]  /*43c0*/  IMAD.U32 R16, R2, 0x10000, RZ ;  /* 0x0001000002107824 */ /* 0x000fe200078e00ff */
        /* <DEDUP_REMOVED lines=28> */
.L_x_1129:
[----:B------:R-:W-:Y:S01]  /*4590*/  FSETP.GEU.FTZ.AND P0, PT, R15, -R19, PT ;  /* 0x800000130f00720b */ /* 0x000fe20003f1e000 */
[----:B------:R-:W-:-:S12]  /*45a0*/  FADD.FTZ R17, R17, -1 ;  /* 0xbf80000011117421 */ /* 0x000fd80000010000 */
[----:B------:R-:W-:-:S07]  /*45b0*/  @!P0 FADD.FTZ R17, R17, -1 ;  /* 0xbf80000011118421 */ /* 0x000fce0000010000 */
.L_x_1128:
[----:B------:R-:W-:Y:S05]  /*45c0*/  BSYNC B2 ;  /* 0x0000000000027941 */ /* 0x000fea0003800000 */
.L_x_1127:
[----:B------:R-:W-:Y:S01]  /*45d0*/  FFMA.FTZ R2, -R19, R17, R2 ;  /* 0x0000001113027223 */ /* 0x000fe20000010102 */
[----:B------:R-:W-:Y:S06]  /*45e0*/  BRA `(.L_x_1125) ;  /* 0x00000000007c7947 */ /* 0x000fec0003800000 */
.L_x_1126:
[----:B------:R-:W-:Y:S01]  /*45f0*/  VIADD R0, R19, 0xf4800000 ;  /* 0xf480000013007836 */ /* 0x000fe20000000000 */
[----:B------:R-:W-:Y:S01]  /*4600*/  FSETP.GT.FTZ.AND P0, PT, |R16|, RZ, PT ;  /* 0x000000ff1000720b */ /* 0x000fe20003f14200 */
[----:B------:R-:W-:Y:S03]  /*4610*/  BSSY B2, `(.L_x_1130) ;  /* 0x000001a000027945 */ /* 0x000fe60003800000 */
[----:B0-----:R-:W-:Y:S02]  /*4620*/  LOP3.LUT R15, R0, 0xff800000, RZ, 0xc0, !PT ;  /* 0xff800000000f7812 */ /* 0x001fe400078ec0ff */
[C---:B------:R-:W-:Y:S02]  /*4630*/  LOP3.LUT R0, R2.reuse, 0x7fffff, RZ, 0xc0, !PT ;  /* 0x007fffff02007812 */ /* 0x040fe400078ec0ff */
[C---:B------:R-:W-:Y:S02]  /*4640*/  IADD3 R15, R2.reuse, -R15, RZ ;  /* 0x8000000f020f7210 */ /* 0x040fe40007ffe0ff */
[----:B------:R-:W-:-:S02]  /*4650*/  ISETP.GT.U32.OR P0, PT, R2, 0x7f7fffff, !P0 ;  /* 0x7f7fffff0200780c */ /* 0x000fc40004704470 */
        /* <DEDUP_REMOVED lines=8> */
.L_x_1132:
        /* <DEDUP_REMOVED lines=13> */
.L_x_1131:
[----:B------:R-:W-:Y:S05]  /*47b0*/  BSYNC B2 ;  /* 0x0000000000027941 */ /* 0x000fea0003800000 */
.L_x_1130:
[----:B0-----:R-:W-:-:S04]  /*47c0*/  FMUL.FTZ R15, R16, 1.1920928955078125e-07 ;  /* 0x34000000100f7820 */ /* 0x001fc80000410000 */
[----:B------:R-:W-:-:S07]  /*47d0*/  FMUL.FTZ R2, R2, R15 ;  /* 0x0000000f02027220 */ /* 0x000fce0000410000 */
.L_x_1125:
[----:B------:R-:W-:Y:S05]  /*47e0*/  BSYNC B0 ;  /* 0x0000000000007941 */ /* 0x000fea0003800000 */
.L_x_1124:
[C---:B------:R-:W-:Y:S02]  /*47f0*/  FSETP.GTU.FTZ.AND P0, PT, |R2|.reuse, +INF , PT ;  /* 0x7f8000000200780b */ /* 0x040fe40003f1c200 */
[----:B------:R-:W-:-:S04]  /*4800*/  LOP3.LUT R3, R2, 0x80000000, R3, 0xb8, !PT ;  /* 0x8000000002037812 */ /* 0x000fc800078eb803 */
[----:B------:R-:W-:-:S04]  /*4810*/  FSEL R2, R2, R3, P0 ;  /* 0x0000000302027208 */ /* 0x000fc80000000000 */
[----:B------:R-:W-:-:S07]  /*4820*/  F2FP.BF16.F32.PACK_AB R2, RZ, R2 ;  /* 0x00000002ff02723e */ /* 0x000fce00000010ff */
.L_x_1123:
[----:B------:R-:W-:Y:S05]  /*4830*/  BSYNC B1 ;  /* 0x0000000000017941 */ /* 0x000fea0003800000 */
.L_x_1122:
        /* <DEDUP_REMOVED lines=33> */
.L_x_1140:
[----:B------:R-:W-:Y:S01]  /*4a50*/  FSETP.GEU.FTZ.AND P0, PT, R16, -R18, PT ;  /* 0x800000121000720b */ /* 0x000fe20003f1e000 */
[----:B------:R-:W-:-:S12]  /*4a60*/  FADD.FTZ R0, R0, -1 ;  /* 0xbf80000000007421 */ /* 0x000fd80000010000 */
[----:B------:R-:W-:-:S07]  /*4a70*/  @!P0 FADD.FTZ R0, R0, -1 ;  /* 0xbf80000000008421 */ /* 0x000fce0000010000 */
.L_x_1139:
[----:B------:R-:W-:Y:S05]  /*4a80*/  BSYNC B2 ;  /* 0x0000000000027941 */ /* 0x000fea0003800000 */
.L_x_1138:
[----:B------:R-:W-:Y:S01]  /*4a90*/  FFMA.FTZ R3, -R18, R0, R3 ;  /* 0x0000000012037223 */ /* 0x000fe20000010103 */
[----:B------:R-:W-:Y:S06]  /*4aa0*/  BRA `(.L_x_1136) ;  /* 0x00000000007c7947 */ /* 0x000fec0003800000 */
.L_x_1137:
[----:B------:R-:W-:Y:S01]  /*4ab0*/  IADD3 R0, R18, -0xb800000, RZ ;  /* 0xf480000012007810 */ /* 0x000fe20007ffe0ff */
[----:B------:R-:W-:Y:S01]  /*4ac0*/  BSSY B2, `(.L_x_1141) ;  /* 0x000001b000027945 */ /* 0x000fe20003800000 */
[----:B------:R-:W-:Y:S02]  /*4ad0*/  FSETP.GT.FTZ.AND P0, PT, |R17|, RZ, PT ;  /* 0x000000ff1100720b */ /* 0x000fe40003f14200 */
        /* <DEDUP_REMOVED lines=12> */
.L_x_1143:
        /* <DEDUP_REMOVED lines=13> */
.L_x_1142:
[----:B------:R-:W-:Y:S05]  /*4c70*/  BSYNC B2 ;  /* 0x0000000000027941 */ /* 0x000fea0003800000 */
.L_x_1141:
[----:B------:R-:W-:-:S04]  /*4c80*/  FMUL.FTZ R16, R16, 1.1920928955078125e-07 ;  /* 0x3400000010107820 */ /* 0x000fc80000410000 */
[----:B------:R-:W-:-:S07]  /*4c90*/  FMUL.FTZ R3, R3, R16 ;  /* 0x0000001003037220 */ /* 0x000fce0000410000 */
.L_x_1136:
[----:B------:R-:W-:Y:S05]  /*4ca0*/  BSYNC B0 ;  /* 0x0000000000007941 */ /* 0x000fea0003800000 */
.L_x_1135:
[C---:B------:R-:W-:Y:S02]  /*4cb0*/  FSETP.GTU.FTZ.AND P0, PT, |R3|.reuse, +INF , PT ;  /* 0x7f8000000300780b */ /* 0x040fe40003f1c200 */
[----:B------:R-:W-:-:S04]  /*4cc0*/  LOP3.LUT R26, R3, 0x80000000, R26, 0xb8, !PT ;  /* 0x80000000031a7812 */ /* 0x000fc800078eb81a */
[----:B------:R-:W-:-:S04]  /*4cd0*/  FSEL R3, R3, R26, P0 ;  /* 0x0000001a03037208 */ /* 0x000fc80000000000 */
[----:B------:R-:W-:-:S07]  /*4ce0*/  F2FP.BF16.F32.PACK_AB R3, RZ, R3 ;  /* 0x00000003ff03723e */ /* 0x000fce00000010ff */
.L_x_1134:
[----:B------:R-:W-:Y:S05]  /*4cf0*/  BSYNC B1 ;  /* 0x0000000000017941 */ /* 0x000fea0003800000 */
.L_x_1133:
        /* <DEDUP_REMOVED lines=33> */
.L_x_1151:
[----:B------:R-:W-:Y:S01]  /*4f10*/  FSETP.GEU.FTZ.AND P0, PT, R15, -R19, PT ;  /* 0x800000130f00720b */ /* 0x000fe20003f1e000 */
[----:B------:R-:W-:-:S12]  /*4f20*/  FADD.FTZ R17, R17, -1 ;  /* 0xbf80000011117421 */ /* 0x000fd80000010000 */
[----:B------:R-:W-:-:S07]  /*4f30*/  @!P0 FADD.FTZ R17, R17, -1 ;  /* 0xbf80000011118421 */ /* 0x000fce0000010000 */
.L_x_1150:
[----:B------:R-:W-:Y:S05]  /*4f40*/  BSYNC B2 ;  /* 0x0000000000027941 */ /* 0x000fea0003800000 */
.L_x_1149:
[----:B------:R-:W-:Y:S01]  /*4f50*/  FFMA.FTZ R12, -R19, R17, R12 ;  /* 0x00000011130c7223 */ /* 0x000fe2000001010c */
[----:B------:R-:W-:Y:S06]  /*4f60*/  BRA `(.L_x_1147) ;  /* 0x00000000007c7947 */ /* 0x000fec0003800000 */
.L_x_1148:
[C---:B------:R-:W-:Y:S01]  /*4f70*/  VIADD R0, R17.reuse, 0xf4800000 ;  /* 0xf480000011007836 */ /* 0x040fe20000000000 */
[----:B------:R-:W-:Y:S01]  /*4f80*/  FSETP.GT.FTZ.AND P0, PT, |R16|, RZ, PT ;  /* 0x000000ff1000720b */ /* 0x000fe20003f14200 */
[----:B------:R-:W-:Y:S03]  /*4f90*/  BSSY B2, `(.L_x_1152) ;  /* 0x000001a000027945 */ /* 0x000fe60003800000 */
[----:B0-----:R-:W-:Y:S02]  /*4fa0*/  LOP3.LUT R15, R0, 0xff800000, RZ, 0xc0, !PT ;  /* 0xff800000000f7812 */ /* 0x001fe400078ec0ff */
        /* <DEDUP_REMOVED lines=11> */
.L_x_1154:
        /* <DEDUP_REMOVED lines=13> */
.L_x_1153:
[----:B------:R-:W-:Y:S05]  /*5130*/  BSYNC B2 ;  /* 0x0000000000027941 */ /* 0x000fea0003800000 */
.L_x_1152:
[----:B------:R-:W-:-:S04]  /*5140*/  FMUL.FTZ R15, R15, 1.1920928955078125e-07 ;  /* 0x340000000f0f7820 */ /* 0x000fc80000410000 */
[----:B------:R-:W-:-:S07]  /*5150*/  FMUL.FTZ R12, R12, R15 ;  /* 0x0000000f0c0c7220 */ /* 0x000fce0000410000 */
.L_x_1147:
[----:B------:R-:W-:Y:S05]  /*5160*/  BSYNC B0 ;  /* 0x0000000000007941 */ /* 0x000fea0003800000 */
.L_x_1146:
[C---:B------:R-:W-:Y:S02]  /*5170*/  FSETP.GTU.FTZ.AND P0, PT, |R12|.reuse, +INF , PT ;  /* 0x7f8000000c00780b */ /* 0x040fe40003f1c200 */
[----:B------:R-:W-:-:S04]  /*5180*/  LOP3.LUT R13, R12, 0x80000000, R13, 0xb8, !PT ;  /* 0x800000000c0d7812 */ /* 0x000fc800078eb80d */
[----:B------:R-:W-:-:S04]  /*5190*/  FSEL R0, R12, R13, P0 ;  /* 0x0000000d0c007208 */ /* 0x000fc80000000000 */
[----:B------:R-:W-:-:S07]  /*51a0*/  F2FP.BF16.F32.PACK_AB R0, RZ, R0 ;  /* 0x00000000ff00723e */ /* 0x000fce00000010ff */
.L_x_1145:
[----:B------:R-:W-:Y:S05]  /*51b0*/  BSYNC B1 ;  /* 0x0000000000017941 */ /* 0x000fea0003800000 */
.L_x_1144:
[----:B------:R-:W-:Y:S01]  /*51c0*/  ISETP.GE.AND P0, PT, R6, R5, PT ;  /* 0x000000050600720c */ /* 0x000fe20003f06270 */
[----:B------:R-:W-:Y:S04]  /*51d0*/  BSSY B0, `(.L_x_1155) ;  /* 0x0000034000007945 */ /* 0x000fe80003800000 */
[----:B------:R-:W-:Y:S08]  /*51e0*/  BSSY B1, `(.L_x_1156) ;  /* 0x000002c000017945 */ /* 0x000ff00003800000 */
[----:B------:R-:W-:Y:S05]  /*51f0*/  @P0 BRA `(.L_x_1157) ;  /* 0x0000000000340947 */ /* 0x000fea0003800000 */
[----:B------:R-:W1:Y:S01]  /*5200*/  LDC.64 R12, c[0x0][0x218] ;  /* 0x00008600ff0c7b82 */ /* 0x000e620000000a00 */
[----:B0-----:R-:W-:Y:S01]  /*5210*/  IMAD.IADD R15, R4, 0x1, R6 ;  /* 0x00000001040f7824 */ /* 0x001fe200078e0206 */
[----:B------:R-:W-:-:S04]  /*5220*/  MOV R6, R8 ;  /* 0x0000000800067202 */ /* 0x000fc80000000f00 */
[----:B------:R-:W-:Y:S01]  /*5230*/  ISETP.GE.AND P0, PT, R6, R5, PT ;  /* 0x000000050600720c */ /* 0x000fe20003f06270 */
[----:B-1----:R-:W-:-:S05]  /*5240*/  IMAD.WIDE.U32 R12, R15, 0x2, R12 ;  /* 0x000000020f0c7825 */ /* 0x002fca00078e000c */
[----:B------:R0:W-:Y:S07]  /*5250*/  STG.E.U16 desc[UR4][R12.64], R14 ;  /* 0x0000000e0c007986 */ /* 0x0001ee000c101504 */
[----:B------:R-:W-:Y:S05]  /*5260*/  @P0 BRA `(.L_x_1158) ;  /* 0x0000000000340947 */ /* 0x000fea0003800000 */
[----:B0-----:R-:W0:Y:S01]  /*5270*/  LDC.64 R12, c[0x0][0x218] ;  /* 0x00008600ff0c7b82 */ /* 0x001e220000000a00 */
[----:B------:R-:W-:Y:S01]  /*5280*/  IMAD.IADD R15, R4, 0x1, R6 ;  /* 0x00000001040f7824 */ /* 0x000fe200078e0206 */
[----:B------:R-:W-:Y:S01]  /*5290*/  PRMT R14, R9, 0x7610, R14 ;  /* 0x00007610090e7816 */ /* 0x000fe2000000000e */
[----:B------:R-:W-:Y:S02]  /*52a0*/  VIADD R6, R6, 0x80 ;  /* 0x0000008006067836 */ /* 0x000fe40000000000 */
[----:B0-----:R-:W-:-:S05]  /*52b0*/  IMAD.WIDE.U32 R8, R15, 0x2, R12 ;  /* 0x000000020f087825 */ /* 0x001fca00078e000c */
[----:B------:R1:W-:Y:S02]  /*52c0*/  STG.E.U16 desc[UR4][R8.64], R14 ;  /* 0x0000000e08007986 */ /* 0x0003e4000c101504 */
.L_x_1157:
[----:B------:R-:W-:-:S13]  /*52d0*/  ISETP.GE.AND P0, PT, R6, R5, PT ;  /* 0x000000050600720c */ /* 0x000fda0003f06270 */
[----:B------:R-:W-:Y:S05]  /*52e0*/  @P0 BRA `(.L_x_1159) ;  /* 0x0000000000300947 */ /* 0x000fea0003800000 */
[----:B-1----:R-:W1:Y:S01]  /*52f0*/  LDC.64 R8, c[0x0][0x218] ;  /* 0x00008600ff087b82 */ /* 0x002e620000000a00 */
[----:B------:R-:W-:Y:S01]  /*5300*/  IADD3 R13, R4, R6, RZ ;  /* 0x00000006040d7210 */ /* 0x000fe20007ffe0ff */
[----:B------:R-:W-:-:S04]  /*5310*/  VIADD R6, R6, 0x80 ;  /* 0x0000008006067836 */ /* 0x000fc80000000000 */
[----:B-1----:R-:W-:-:S05]  /*5320*/  IMAD.WIDE.U32 R8, R13, 0x2, R8 ;  /* 0x000000020d087825 */ /* 0x002fca00078e0008 */
[----:B------:R1:W-:Y:S02]  /*5330*/  STG.E.U16 desc[UR4][R8.64], R10 ;  /* 0x0000000a08007986 */ /* 0x0003e4000c101504 */
.L_x_1158:
[----:B------:R-:W-:-:S13]  /*5340*/  ISETP.GE.AND P0, PT, R6, R5, PT ;  /* 0x000000050600720c */ /* 0x000fda0003f06270 */
[----:B------:R-:W-:Y:S05]  /*5350*/  @P0 BRA `(.L_x_1160) ;  /* 0x0000000000300947 */ /* 0x000fea0003800000 */
[----:B-1----:R-:W1:Y:S01]  /*5360*/  LDC.64 R8, c[0x0][0x218] ;  /* 0x00008600ff087b82 */ /* 0x002e620000000a00 */
[----:B0-----:R-:W-:Y:S01]  /*5370*/  IADD3 R13, R4, R6, RZ ;  /* 0x00000006040d7210 */ /* 0x001fe20007ffe0ff */
[----:B------:R-:W-:-:S04]  /*5380*/  VIADD R6, R6, 0x80 ;  /* 0x0000008006067836 */ /* 0x000fc80000000000 */
[----:B-1----:R-:W-:-:S05]  /*5390*/  IMAD.WIDE.U32 R8, R13, 0x2, R8 ;  /* 0x000000020d087825 */ /* 0x002fca00078e0008 */
[----:B------:R2:W-:Y:S02]  /*53a0*/  STG.E.U16 desc[UR4][R8.64], R7 ;  /* 0x0000000708007986 */ /* 0x0005e4000c101504 */
.L_x_1159:
[----:B------:R-:W-:-:S13]  /*53b0*/  ISETP.GE.AND P0, PT, R6, R5, PT ;  /* 0x000000050600720c */ /* 0x000fda0003f06270 */
[----:B------:R-:W-:Y:S05]  /*53c0*/  @P0 BRA `(.L_x_1161) ;  /* 0x0000000000340947 */ /* 0x000fea0003800000 */
[----:B-12---:R-:W1:Y:S01]  /*53d0*/  LDC.64 R8, c[0x0][0x218] ;  /* 0x00008600ff087b82 */ /* 0x006e620000000a00 */
[----:B------:R-:W-:Y:S01]  /*53e0*/  IADD3 R7, R4, R6, RZ ;  /* 0x0000000604077210 */ /* 0x000fe20007ffe0ff */
[----:B------:R-:W-:-:S04]  /*53f0*/  VIADD R6, R6, 0x80 ;  /* 0x0000008006067836 */ /* 0x000fc80000000000 */
[----:B-1----:R-:W-:-:S05]  /*5400*/  IMAD.WIDE.U32 R8, R7, 0x2, R8 ;  /* 0x0000000207087825 */ /* 0x002fca00078e0008 */
[----:B------:R2:W-:Y:S02]  /*5410*/  STG.E.U16 desc[UR4][R8.64], R11 ;  /* 0x0000000b08007986 */ /* 0x0005e4000c101504 */
.L_x_1160:
[----:B------:R-:W-:-:S13]  /*5420*/  ISETP.GE.AND P0, PT, R6, R5, PT ;  /* 0x000000050600720c */ /* 0x000fda0003f06270 */
[----:B------:R-:W-:Y:S05]  /*5430*/  @P0 BREAK B1 ;  /* 0x0000000000010942 */ /* 0x000fea0003800000 */
[----:B------:R-:W-:Y:S05]  /*5440*/  @P0 BRA `(.L_x_1162) ;  /* 0x0000000000300947 */ /* 0x000fea0003800000 */
[----:B-12---:R-:W1:Y:S01]  /*5450*/  LDC.64 R8, c[0x0][0x218] ;  /* 0x00008600ff087b82 */ /* 0x006e620000000a00 */
[----:B------:R-:W-:Y:S01]  /*5460*/  IADD3 R7, R4, R6, RZ ;  /* 0x0000000604077210 */ /* 0x000fe20007ffe0ff */
[----:B------:R-:W-:-:S04]  /*5470*/  VIADD R6, R6, 0x80 ;  /* 0x0000008006067836 */ /* 0x000fc80000000000 */
[----:B-1----:R-:W-:-:S05]  /*5480*/  IMAD.WIDE.U32 R8, R7, 0x2, R8 ;  /* 0x0000000207087825 */ /* 0x002fca00078e0008 */
[----:B------:R3:W-:Y:S02]  /*5490*/  STG.E.U16 desc[UR4][R8.64], R2 ;  /* 0x0000000208007986 */ /* 0x0007e4000c101504 */
.L_x_1161:
[----:B------:R-:W-:Y:S05]  /*54a0*/  BSYNC B1 ;  /* 0x0000000000017941 */ /* 0x000fea0003800000 */
.L_x_1156:
[----:B------:R-:W-:-:S13]  /*54b0*/  ISETP.GE.AND P0, PT, R6, R5, PT ;  /* 0x000000050600720c */ /* 0x000fda0003f06270 */
[----:B-123--:R-:W1:Y:S01]  /*54c0*/  @!P0 LDC.64 R8, c[0x0][0x218] ;  /* 0x00008600ff088b82 */ /* 0x00ee620000000a00 */
[----:B------:R-:W-:Y:S01]  /*54d0*/  @!P0 IADD3 R7, R4, R6, RZ ;  /* 0x0000000604078210 */ /* 0x000fe20007ffe0ff */
[----:B------:R-:W-:-:S04]  /*54e0*/  @!P0 VIADD R6, R6, 0x80 ;  /* 0x0000008006068836 */ /* 0x000fc80000000000 */
[----:B-1----:R-:W-:-:S05]  /*54f0*/  @!P0 IMAD.WIDE.U32 R8, R7, 0x2, R8 ;  /* 0x0000000207088825 */ /* 0x002fca00078e0008 */
[----:B------:R3:W-:Y:S02]  /*5500*/  @!P0 STG.E.U16 desc[UR4][R8.64], R3 ;  /* 0x0000000308008986 */ /* 0x0007e4000c101504 */
.L_x_1162:
[----:B------:R-:W-:Y:S05]  /*5510*/  BSYNC B0 ;  /* 0x0000000000007941 */ /* 0x000fea0003800000 */
.L_x_1155:
[----:B------:R-:W-:Y:S05]  /*5520*/  WARPSYNC.ALL ;  /* 0x0000000000007948 */ /* 0x000fea0003800000 */
[----:B------:R-:W-:-:S13]  /*5530*/  ISETP.GE.AND P0, PT, R6, R5, PT ;  /* 0x000000050600720c */ /* 0x000fda0003f06270 */
[----:B------:R-:W-:Y:S05]  /*5540*/  @P0 EXIT ;  /* 0x000000000000094d */ /* 0x000fea0003800000 */
[----:B---3--:R-:W3:Y:S01]  /*5550*/  LDC.64 R2, c[0x0][0x218] ;  /* 0x00008600ff027b82 */ /* 0x008ee20000000a00 */
[----:B------:R-:W-:-:S05]  /*5560*/  IADD3 R5, R4, R6, RZ ;  /* 0x0000000604057210 */ /* 0x000fca0007ffe0ff */
[----:B---3--:R-:W-:-:S05]  /*5570*/  IMAD.WIDE.U32 R2, R5, 0x2, R2 ;  /* 0x0000000205027825 */ /* 0x008fca00078e0002 */
[----:B------:R-:W-:Y:S01]  /*5580*/  STG.E.U16 desc[UR4][R2.64], R0 ;  /* 0x0000000002007986 */ /* 0x000fe2000c101504 */
[----:B------:R-:W-:Y:S05]  /*5590*/  EXIT ;  /* 0x000000000000794d */ /* 0x000fea0003800000 */
.L_x_1163:
        /* <DEDUP_REMOVED lines=14> */
.L_x_57301:


//--------------------- .text._ZN2at6native29vectorized_elementwise_kernelILi4ENS0_13BinaryFunctorIN3c108BFloat16ES4_S4_ZZZNS0_16fmod_kernel_cudaERNS_18TensorIteratorBaseEENKUlvE0_clEvENKUlvE2_clEvEUlS4_S4_E_EESt5arrayIPcLm3EEEEviT0_T1_ --------------------------
	.section	.text._ZN2at6native29vectorized_elementwise_kernelILi4ENS0_13BinaryFunctorIN3c108BFloat16ES4_S4_ZZZNS0_16fmod_kernel_cudaERNS_18TensorIteratorBaseEENKUlvE0_clEvENKUlvE2_clEvEUlS4_S4_E_EESt5arrayIPcLm3EEEEviT0_T1_,"ax",@progbits
	.align	128
        .global         _ZN2at6native29vectorized_elementwise_kernelILi4ENS0_13BinaryFunctorIN3c108BFloat16ES4_S4_ZZZNS0_16fmod_kernel_cudaERNS_18TensorIteratorBaseEENKUlvE0_clEvENKUlvE2_clEvEUlS4_S4_E_EESt5arrayIPcLm3EEEEviT0_T1_
        .type           _ZN2at6native29vectorized_elementwise_kernelILi4ENS0_13BinaryFunctorIN3c108BFloat16ES4_S4_ZZZNS0_16fmod_kernel_cudaERNS_18TensorIteratorBaseEENKUlvE0_clEvENKUlvE2_clEvEUlS4_S4_E_EESt5arrayIPcLm3EEEEviT0_T1_,@function
        .size           _ZN2at6native29vectorized_elementwise_kernelILi4ENS0_13BinaryFunctorIN3c108BFloat16ES4_S4_ZZZNS0_16fmod_kernel_cudaERNS_18TensorIteratorBaseEENKUlvE0_clEvENKUlvE2_clEvEUlS4_S4_E_EESt5arrayIPcLm3EEEEviT0_T1_,(.L_x_57302 - _ZN2at6native29vectorized_elementwise_kernelILi4ENS0_13BinaryFunctorIN3c108BFloat16ES4_S4_ZZZNS0_16fmod_kernel_cudaERNS_18TensorIteratorBaseEENKUlvE0_clEvENKUlvE2_clEvEUlS4_S4_E_EESt5arrayIPcLm3EEEEviT0_T1_)
        .other          _ZN2at6native29vectorized_elementwise_kernelILi4ENS0_13BinaryFunctorIN3c108BFloat16ES4_S4_ZZZNS0_16fmod_kernel_cudaERNS_18TensorIteratorBaseEENKUlvE0_clEvENKUlvE2_clEvEUlS4_S4_E_EESt5arrayIPcLm3EEEEviT0_T1_,@"STO_CUDA_ENTRY STV_DEFAULT"
_ZN2at6native29vectorized_elementwise_kernelILi4ENS0_13BinaryFunctorIN3c108BFloat16ES4_S4_ZZZNS0_16fmod_kernel_cudaERNS_18TensorIteratorBaseEENKUlvE0_clEvENKUlvE2_clEvEUlS4_S4_E_EESt5arrayIPcLm3EEEEviT0_T1_:
.text._ZN2at6native29vectorized_elementwise_kernelILi4ENS0_13BinaryFunctorIN3c108BFloat16ES4_S4_ZZZNS0_16fmod_kernel_cudaERNS_18TensorIteratorBaseEENKUlvE0_clEvENKUlvE2_clEvEUlS4_S4_E_EESt5arrayIPcLm3EEEEviT0_T1_:
        /* <DEDUP_REMOVED lines=14> */
[----:B------:R-:W2:Y:S03]  /*00e0*/  LDG.E.64 R10, desc[UR4][R14.64] ;  /* 0x000000040e0a7981 */ /* 0x000ea6000c1e1b00 */
[----:B------:R-:W-:Y:S02]  /*00f0*/  IMAD.WIDE.U32 R16, R5, 0x8, R6 ;  /* 0x0000000805107825 */ /* 0x000fe400078e0006 */
[----:B------:R0:W5:Y:S04]  /*0100*/  LDG.E.64 R6, desc[UR4][R14.64+0x400] ;  /* 0x000400040e067981 */ /* 0x000168000c1e1b00 */
[----:B------:R-:W3:Y:S04]  /*0110*/  LDG.E.64 R8, desc[UR4][R16.64] ;  /* 0x0000000410087981 */ /* 0x000ee8000c1e1b00 */
[----:B------:R0:W5:Y:S01]  /*0120*/  LDG.E.64 R2, desc[UR4][R16.64+0x400] ;  /* 0x0004000410027981 */ /* 0x000162000c1e1b00 */
        /* <DEDUP_REMOVED lines=31> */
.L_x_1170:
[----:B------:R-:W-:Y:S01]  /*0320*/  FSETP.GEU.FTZ.AND P0, PT, R16, -R0, PT ;  /* 0x800000001000720b */ /* 0x000fe20003f1e000 */
[----:B------:R-:W-:-:S12]  /*0330*/  FADD.FTZ R14, R14, -1 ;  /* 0xbf8000000e0e7421 */ /* 0x000fd80000010000 */
[----:B------:R-:W-:-:S07]  /*0340*/  @!P0 FADD.FTZ R14, R14, -1 ;  /* 0xbf8000000e0e8421 */ /* 0x000fce0000010000 */
.L_x_1169:
[----:B------:R-:W-:Y:S05]  /*0350*/  BSYNC B1 ;  /* 0x0000000000017941 */ /* 0x000fea0003800000 */
.L_x_1168:
[----:B------:R-:W-:Y:S01]  /*0360*/  FFMA.FTZ R13, -R0, R14, R13 ;  /* 0x0000000e000d7223 */ /* 0x000fe2000001010d */
[----:B------:R-:W-:Y:S06]  /*0370*/  BRA `(.L_x_1166) ;  /* 0x00000000007c7947 */ /* 0x000fec0003800000 */
.L_x_1167:
        /* <DEDUP_REMOVED lines=15> */
.L_x_1173:
        /* <DEDUP_REMOVED lines=13> */
.L_x_1172:
[----:B------:R-:W-:Y:S05]  /*0540*/  BSYNC B1 ;  /* 0x0000000000017941 */ /* 0x000fea0003800000 */
.L_x_1171:
[----:B------:R-:W-:-:S04]  /*0550*/  FMUL.FTZ R14, R14, 1.1920928955078125e-07 ;  /* 0x340000000e0e7820 */ /* 0x000fc80000410000 */
[----:B------:R-:W-:-:S07]  /*0560*/  FMUL.FTZ R13, R13, R14 ;  /* 0x0000000e0d0d7220 */ /* 0x000fce0000410000 */
.L_x_1166:
[----:B------:R-:W-:Y:S05]  /*0570*/  BSYNC B0 ;  /* 0x0000000000007941 */ /* 0x000fea0003800000 */
.L_x_1165:
        /* <DEDUP_REMOVED lines=32> */
.L_x_1179:
[----:B------:R-:W-:Y:S01]  /*0780*/  FSETP.GEU.FTZ.AND P0, PT, R16, -R0, PT ;  /* 0x800000001000720b */ /* 0x000fe20003f1e000 */
[----:B------:R-:W-:-:S12]  /*0790*/  FADD.FTZ R12, R12, -1 ;  /* 0xbf8000000c0c7421 */ /* 0x000fd80000010000 */
[----:B------:R-:W-:-:S07]  /*07a0*/  @!P0 FADD.FTZ R12, R12, -1 ;  /* 0xbf8000000c0c8421 */ /* 0x000fce0000010000 */
.L_x_1178:
[----:B------:R-:W-:Y:S05]  /*07b0*/  BSYNC B1 ;  /* 0x0000000000017941 */ /* 0x000fea0003800000 */
.L_x_1177:
[----:B------:R-:W-:Y:S01]  /*07c0*/  FFMA.FTZ R13, -R0, R12, R13 ;  /* 0x0000000c000d7223 */ /* 0x000fe2000001010d */
[----:B------:R-:W-:Y:S06]  /*07d0*/  BRA `(.L_x_1175) ;  /* 0x00000000007c7947 */ /* 0x000fec0003800000 */
.L_x_1176:
        /* <DEDUP_REMOVED lines=14> */
[----:B------:R1:W2:Y:S03]  /*08c0*/  MUFU.RCP R0, R13 ;  /* 0x0000000d00007308 */ /* 0x0002a60000001000 */
.L_x_1182:
[----:B------:R-:W-:-:S04]  /*08d0*/  VIMNMX.U32 R15, R14, 0xb800000, PT ;  /* 0x0b8000000e0f7848 */ /* 0x000fc80003fe0000 */
[----:B------:R-:W-:Y:S01]  /*08e0*/  IADD3 R12, R15, R12, RZ ;  /* 0x0000000c0f0c7210 */ /* 0x000fe20007ffe0ff */
[----:B------:R-:W-:-:S04]  /*08f0*/  IMAD.IADD R14, R14, 0x1, -R15 ;  /* 0x000000010e0e7824 */ /* 0x000fc800078e0a0f */
[----:B--2---:R-:W-:Y:S01]  /*0900*/  FFMA.FTZ R17, R0, R12, -RZ ;  /* 0x0000000c00117223 */ /* 0x004fe200000108ff */
[----:B------:R-:W-:-:S03]  /*0910*/  ISETP.NE.AND P1, PT, R14, RZ, PT ;  /* 0x000000ff0e00720c */ /* 0x000fc60003f25270 */
[----:B0-----:R-:W-:-:S04]  /*0920*/  FFMA.FTZ R16, -R13, R17, R12 ;  /* 0x000000110d107223 */ /* 0x001fc8000001010c */
[----:B------:R-:W-:-:S04]  /*0930*/  FFMA.FTZ R17, R0, R16, R17 ;  /* 0x0000001000117223 */ /* 0x000fc80000010011 */
[----:B------:R-:W-:-:S04]  /*0940*/  FFMA.FTZ R16, -R13, R17, R12 ;  /* 0x000000110d107223 */ /* 0x000fc8000001010c */
[----:B------:R-:W-:-:S06]  /*0950*/  FFMA.FTZ.RZ R16, R0, R16, R17 ;  /* 0x0000001000107223 */ /* 0x000fcc000001c011 */
[----:B------:R-:W0:Y:S02]  /*0960*/  FRND.TRUNC R16, R16 ;  /* 0x0000001000107307 */ /* 0x000e24000020d000 */
[----:B0-----:R-:W-:-:S05]  /*0970*/  FFMA.FTZ R12, -R13, R16, R12 ;  /* 0x000000100d0c7223 */ /* 0x001fca000001010c */
[----:B------:R-:W-:-:S13]  /*0980*/  ISETP.NE.AND P0, PT, R12, RZ, PT ;  /* 0x000000ff0c00720c */ /* 0x000fda0003f05270 */
[----:B------:R-:W-:Y:S05]  /*0990*/  @P0 BRA P1, `(.L_x_1182) ;  /* 0xfffffffc00cc0947 */ /* 0x000fea000083ffff */
.L_x_1181:
[----:B------:R-:W-:Y:S05]  /*09a0*/  BSYNC B1 ;  /* 0x0000000000017941 */ /* 0x000fea0003800000 */
.L_x_1180:
[----:B-1----:R-:W-:-:S04]  /*09b0*/  FMUL.FTZ R13, R12, 1.1920928955078125e-07 ;  /* 0x340000000c0d7820 */ /* 0x002fc80000410000 */
[----:B------:R-:W-:-:S07]  /*09c0*/  FMUL.FTZ R13, R18, R13 ;  /* 0x0000000d120d7220 */ /* 0x000fce0000410000 */
.L_x_1175:
[----:B------:R-:W-:Y:S05]  /*09d0*/  BSYNC B0 ;  /* 0x0000000000007941 */ /* 0x000fea0003800000 */
.L_x_1174:
[----:B------:R-:W-:Y:S01]  /*09e0*/  IMAD.U32 R12, R11, 0x10000, RZ ;  /* 0x000100000b0c7824 */ /* 0x000fe200078e00ff */
[----:B------:R-:W-:Y:S01]  /*09f0*/  SHF.L.U32 R17, R9, 0x10, RZ ;  /* 0x0000001009117819 */ /* 0x000fe200000006ff */
[----:B------:R-:W-:Y:S01]  /*0a00*/  BSSY B0, `(.L_x_1183) ;  /* 0x0000045000007945 */ /* 0x000fe20003800000 */
[C---:B------:R-:W-:Y:S01]  /*0a10*/  FSETP.GTU.FTZ.AND P0, PT, |R13|.reuse, +INF , PT ;  /* 0x7f8000000d00780b */ /* 0x040fe20003f1c200 */
        /* <DEDUP_REMOVED lines=15> */
[----:B0-----:R-:W0:Y:S02]  /*0b10*/  FRND.TRUNC R16, R13 ;  /* 0x0000000d00107307 */ /* 0x001e24000020d000 */
        /* <DEDUP_REMOVED lines=14> */
.L_x_1188:
[----:B------:R-:W-:Y:S01]  /*0c00*/  FSETP.GEU.FTZ.AND P0, PT, R14, -R0, PT ;  /* 0x800000000e00720b */ /* 0x000fe20003f1e000 */
[----:B------:R-:W-:-:S12]  /*0c10*/  FADD.FTZ R16, R16, -1 ;  /* 0xbf80000010107421 */ /* 0x000fd80000010000 */
[----:B------:R-:W-:-:S07]  /*0c20*/  @!P0 FADD.FTZ R16, R16, -1 ;  /* 0xbf80000010108421 */ /* 0x000fce0000010000 */
.L_x_1187:
[----:B------:R-:W-:Y:S05]  /*0c30*/  BSYNC B1 ;  /* 0x0000000000017941 */ /* 0x000fea0003800000 */
.L_x_1186:
[----:B------:R-:W-:Y:S01]  /*0c40*/  FFMA.FTZ R15, -R0, R16, R15 ;  /* 0x00000010000f7223 */ /* 0x000fe2000001010f */
[----:B------:R-:W-:Y:S06]  /*0c50*/  BRA `(.L_x_1184) ;  /* 0x00000000007c7947 */ /* 0x000fec0003800000 */
.L_x_1185:
        /* <DEDUP_REMOVED lines=8> */
[----:B0-----:R-:W-:Y:S02]  /*0ce0*/  LOP3.LUT P1, R16, R14, 0xff800000, RZ, 0xc0, !PT ;  /* 0xff8000000e107812 */ /* 0x001fe4000782c0ff */
[----:B------:R-:W-:Y:S02]  /*0cf0*/  LOP3.LUT R14, R13, 0x3f800000, RZ, 0xfc, !PT ;  /* 0x3f8000000d0e7812 */ /* 0x000fe400078efcff */
[----:B------:R-:W-:-:S09]  /*0d00*/  FSEL R13, R15, +QNAN , !P0 ;  /* 0x7fffffff0f0d7808 */ /* 0x000fd20004000000 */
[----:B------:R-:W-:Y:S05]  /*0d10*/  @!P1 BRA `(.L_x_1190) ;  /* 0x0000000000409947 */ /* 0x000fea0003800000 */
[----:B------:R-:W-:-:S04]  /*0d20*/  LOP3.LUT R0, R0, 0x7fffff, RZ, 0xc0, !PT ;  /* 0x007fffff00007812 */ /* 0x000fc800078ec0ff */
[----:B------:R-:W-:-:S04]  /*0d30*/  LOP3.LUT R15, R0, 0x3f800000, RZ, 0xfc, !PT ;  /* 0x3f800000000f7812 */ /* 0x000fc800078efcff */
[----:B------:R0:W1:Y:S03]  /*0d40*/  MUFU.RCP R0, R15 ;  /* 0x0000000f00007308 */ /* 0x0000660000001000 */
.L_x_1191:
        /* <DEDUP_REMOVED lines=13> */
.L_x_1190:
[----:B------:R-:W-:Y:S05]  /*0e20*/  BSYNC B1 ;  /* 0x0000000000017941 */ /* 0x000fea0003800000 */
.L_x_1189:
[----:B------:R-:W-:-:S04]  /*0e30*/  FMUL.FTZ R14, R14, 1.1920928955078125e-07 ;  /* 0x340000000e0e7820 */ /* 0x000fc80000410000 */
[----:B0-----:R-:W-:-:S07]  /*0e40*/  FMUL.FTZ R15, R13, R14 ;  /* 0x0000000e0d0f7220 */ /* 0x001fce0000410000 */
.L_x_1184:
[----:B------:R-:W-:Y:S05]  /*0e50*/  BSYNC B0 ;  /* 0x0000000000007941 */ /* 0x000fea0003800000 */
.L_x_1183:
        /* <DEDUP_REMOVED lines=32> */
.L_x_1197:
[----:B------:R-:W-:Y:S01]  /*1060*/  FSETP.GEU.FTZ.AND P0, PT, R17, -R15, PT ;  /* 0x8000000f1100720b */ /* 0x000fe20003f1e000 */
[----:B------:R-:W-:-:S12]  /*1070*/  FADD.FTZ R19, R19, -1 ;  /* 0xbf80000013137421 */ /* 0x000fd80000010000 */
[----:B------:R-:W-:-:S07]  /*1080*/  @!P0 FADD.FTZ R19, R19, -1 ;  /* 0xbf80000013138421 */ /* 0x000fce0000010000 */
.L_x_1196:
[----:B------:R-:W-:Y:S05]  /*1090*/  BSYNC B1 ;  /* 0x0000000000017941 */ /* 0x000fea0003800000 */
.L_x_1195:
[----:B------:R-:W-:Y:S01]  /*10a0*/  FFMA.FTZ R0, -R15, R19, R0 ;  /* 0x000000130f007223 */ /* 0x000fe20000010100 */
[----:B------:R-:W-:Y:S06]  /*10b0*/  BRA `(.L_x_1193) ;  /* 0x00000000007c7947 */ /* 0x000fec0003800000 */
.L_x_1194:
[C---:B------:R-:W-:Y:S01]  /*10c0*/  VIADD R12, R15.reuse, 0xf4800000 ;  /* 0xf48000000f0c7836 */ /* 0x040fe20000000000 */
[----:B------:R-:W-:Y:S01]  /*10d0*/  FSETP.GT.FTZ.AND P0, PT, |R10|, RZ, PT ;  /* 0x000000ff0a00720b */ /* 0x000fe20003f14200 */
[----:B------:R-:W-:Y:S01]  /*10e0*/  BSSY B1, `(.L_x_1198) ;  /* 0x000001a000017945 */ /* 0x000fe20003800000 */
[----:B------:R-:W-:Y:S02]  /*10f0*/  LOP3.LUT R10, R0, 0x7fffff, RZ, 0xc0, !PT ;  /* 0x007fffff000a7812 */ /* 0x000fe400078ec0ff */
[----:B------:R-:W-:Y:S02]  /*1100*/  LOP3.LUT R17, R12, 0xff800000, RZ, 0xc0, !PT ;  /* 0xff8000000c117812 */ /* 0x000fe400078ec0ff */
[----:B------:R-:W-:Y:S02]  /*1110*/  ISETP.GT.U32.OR P0, PT, R0, 0x7f7fffff, !P0 ;  /* 0x7f7fffff0000780c */ /* 0x000fe40004704470 */
[----:B------:R-:W-:Y:S01]  /*1120*/  LOP3.LUT R10, R10, 0x3f800000, RZ, 0xfc, !PT ;  /* 0x3f8000000a0a7812 */ /* 0x000fe200078efcff */
[----:B------:R-:W-:Y:S01]  /*1130*/  IMAD.IADD R17, R0, 0x1, -R17 ;  /* 0x0000000100117824 */ /* 0x000fe200078e0a11 */
[----:B------:R-:W-:-:S04]  /*1140*/  LOP3.LUT R0, R15, 0xff800000, RZ, 0xc0, !PT ;  /* 0xff8000000f007812 */ /* 0x000fc800078ec0ff */
[----:B------:R-:W-:Y:S02]  /*1150*/  LOP3.LUT P1, R17, R17, 0xff800000, RZ, 0xc0, !PT ;  /* 0xff80000011117812 */ /* 0x000fe4000782c0ff */
[----:B0-----:R-:W-:-:S11]  /*1160*/  FSEL R16, R0, +QNAN , !P0 ;  /* 0x7fffffff00107808 */ /* 0x001fd60004000000 */
[----:B------:R-:W-:Y:S05]  /*1170*/  @!P1 BRA `(.L_x_1199) ;  /* 0x0000000000409947 */ /* 0x000fea0003800000 */
[----:B------:R-:W-:-:S04]  /*1180*/  LOP3.LUT R15, R15, 0x7fffff, RZ, 0xc0, !PT ;  /* 0x007fffff0f0f7812 */ /* 0x000fc800078ec0ff */
[----:B------:R-:W-:-:S04]  /*1190*/  LOP3.LUT R15, R15, 0x3f800000, RZ, 0xfc, !PT ;  /* 0x3f8000000f0f7812 */ /* 0x000fc800078efcff */
[----:B------:R0:W1:Y:S03]  /*11a0*/  MUFU.RCP R0, R15 ;  /* 0x0000000f00007308 */ /* 0x0000660000001000 */
.L_x_1200:
        /* <DEDUP_REMOVED lines=13> */
.L_x_1199:
[----:B------:R-:W-:Y:S05]  /*1280*/  BSYNC B1 ;  /* 0x0000000000017941 */ /* 0x000fea0003800000 */
.L_x_1198:
[----:B0-----:R-:W-:-:S04]  /*1290*/  FMUL.FTZ R15, R10, 1.1920928955078125e-07 ;  /* 0x340000000a0f7820 */ /* 0x001fc80000410000 */
[----:B------:R-:W-:-:S07]  /*12a0*/  FMUL.FTZ R0, R16, R15 ;  /* 0x0000000f10007220 */ /* 0x000fce0000410000 */
.L_x_1193:
[----:B------:R-:W-:Y:S05]  /*12b0*/  BSYNC B0 ;  /* 0x0000000000007941 */ /* 0x000fea0003800000 */
.L_x_1192:
        /* <DEDUP_REMOVED lines=34> */
.L_x_1206:
[----:B------:R-:W-:Y:S01]  /*14e0*/  FSETP.GEU.FTZ.AND P0, PT, R14, -R0, PT ;  /* 0x800000000e00720b */ /* 0x000fe20003f1e000 */
[----:B------:R-:W-:-:S12]  /*14f0*/  FADD.FTZ R16, R16, -1 ;  /* 0xbf80000010107421 */ /* 0x000fd80000010000 */
[----:B------:R-:W-:-:S07]  /*1500*/  @!P0 FADD.FTZ R16, R16, -1 ;  /* 0xbf80000010108421 */ /* 0x000fce0000010000 */
.L_x_1205:
[----:B------:R-:W-:Y:S05]  /*1510*/  BSYNC B1 ;  /* 0x0000000000017941 */ /* 0x000fea0003800000 */
.L_x_1204:
[----:B------:R-:W-:Y:S01]  /*1520*/  FFMA.FTZ R15, -R0, R16, R15 ;  /* 0x00000010000f7223 */ /* 0x000fe2000001010f */
[----:B------:R-:W-:Y:S06]  /*1530*/  BRA `(.L_x_1202) ;  /* 0x00000000007c7947 */ /* 0x000fec0003800000 */
.L_x_1203:
        /* <DEDUP_REMOVED lines=15> */
.L_x_1209:
        /* <DEDUP_REMOVED lines=13> */
.L_x_1208:
[----:B------:R-:W-:Y:S05]  /*1700*/  BSYNC B1 ;  /* 0x0000000000017941 */ /* 0x000fea0003800000 */
.L_x_1207:
[----:B------:R-:W-:-:S04]  /*1710*/  FMUL.FTZ R14, R14, 1.1920928955078125e-07 ;  /* 0x340000000e0e7820 */ /* 0x000fc80000410000 */
[----:B0-----:R-:W-:-:S07]  /*1720*/  FMUL.FTZ R15, R13, R14 ;  /* 0x0000000e0d0f7220 */ /* 0x001fce0000410000 */
.L_x_1202:
[----:B------:R-:W-:Y:S05]  /*1730*/  BSYNC B0 ;  /* 0x0000000000007941 */ /* 0x000fea0003800000 */
.L_x_1201:
        /* <DEDUP_REMOVED lines=32> */
.L_x_1215:
[----:B------:R-:W-:Y:S01]  /*1940*/  FSETP.GEU.FTZ.AND P0, PT, R17, -R15, PT ;  /* 0x8000000f1100720b */ /* 0x000fe20003f1e000 */
[----:B------:R-:W-:-:S12]  /*1950*/  FADD.FTZ R19, R19, -1 ;  /* 0xbf80000013137421 */ /* 0x000fd80000010000 */
[----:B------:R-:W-:-:S07]  /*1960*/  @!P0 FADD.FTZ R19, R19, -1 ;  /* 0xbf80000013138421 */ /* 0x000fce0000010000 */
.L_x_1214:
[----:B------:R-:W-:Y:S05]  /*1970*/  BSYNC B1 ;  /* 0x0000000000017941 */ /* 0x000fea0003800000 */
.L_x_1213:
[----:B------:R-:W-:Y:S01]  /*1980*/  FFMA.FTZ R0, -R15, R19, R0 ;  /* 0x000000130f007223 */ /* 0x000fe20000010100 */
[----:B------:R-:W-:Y:S06]  /*1990*/  BRA `(.L_x_1211) ;  /* 0x00000000007c7947 */ /* 0x000fec0003800000 */
.L_x_1212:
[C---:B------:R-:W-:Y:S01]  /*19a0*/  VIADD R10, R15.reuse, 0xf4800000 ;  /* 0xf48000000f0a7836 */ /* 0x040fe20000000000 */
        /* <DEDUP_REMOVED lines=9> */
[----:B0-----:R-:W-:-:S11]  /*1a40*/  FSEL R16, R0, +QNAN , !P0 ;  /* 0x7fffffff00107808 */ /* 0x001fd60004000000 */
[----:B------:R-:W-:Y:S05]  /*1a50*/  @!P1 BRA `(.L_x_1217) ;  /* 0x0000000000409947 */ /* 0x000fea0003800000 */
[----:B------:R-:W-:-:S04]  /*1a60*/  LOP3.LUT R15, R15, 0x7fffff, RZ, 0xc0, !PT ;  /* 0x007fffff0f0f7812 */ /* 0x000fc800078ec0ff */
[----:B------:R-:W-:-:S04]  /*1a70*/  LOP3.LUT R15, R15, 0x3f800000, RZ, 0xfc, !PT ;  /* 0x3f8000000f0f7812 */ /* 0x000fc800078efcff */
[----:B------:R0:W1:Y:S03]  /*1a80*/  MUFU.RCP R0, R15 ;  /* 0x0000000f00007308 */ /* 0x0000660000001000 */
.L_x_1218:
        /* <DEDUP_REMOVED lines=13> */
.L_x_1217:
[----:B------:R-:W-:Y:S05]  /*1b60*/  BSYNC B1 ;  /* 0x0000000000017941 */ /* 0x000fea0003800000 */
.L_x_1216:
[----:B0-----:R-:W-:-:S04]  /*1b70*/  FMUL.FTZ R15, R10, 1.1920928955078125e-07 ;  /* 0x340000000a0f7820 */ /* 0x001fc80000410000 */
[----:B------:R-:W-:-:S07]  /*1b80*/  FMUL.FTZ R0, R16, R15 ;  /* 0x0000000f10007220 */ /* 0x000fce0000410000 */
.L_x_1211:
[----:B------:R-:W-:Y:S05]  /*1b90*/  BSYNC B0 ;  /* 0x0000000000007941 */ /* 0x000fea0003800000 */
.L_x_1210:
[----:B------:R-:W-:Y:S01]  /*1ba0*/  IMAD.U32 R10, R7, 0x10000, RZ ;  /* 0x00010000070a7824 */ /* 0x000fe200078e00ff */
[----:B------:R-:W-:Y:S01]  /*1bb0*/  SHF.L.U32 R15, R3, 0x10, RZ ;  /* 0x00000010030f7819 */ /* 0x000fe200000006ff */
[----:B------:R-:W-:Y:S01]  /*1bc0*/  BSSY B0, `(.L_x_1219) ;  /* 0x0000045000007945 */ /* 0x000fe20003800000 */
[----:B------:R-:W-:Y:S02]  /*1bd0*/  FSETP.GTU.FTZ.AND P0, PT, |R0|, +INF , PT ;  /* 0x7f8000000000780b */ /* 0x000fe40003f1c200 */
[----:B------:R-:W-:Y:S02]  /*1be0*/  FSETP.GEU.FTZ.AND P1, PT, |R10|, |R15|, PT ;  /* 0x4000000f0a00720b */ /* 0x000fe40003f3e200 */
[C---:B------:R-:W-:Y:S02]  /*1bf0*/  LOP3.LUT R13, R0.reuse, 0x80000000, R13, 0xb8, !PT ;  /* 0x80000000000d7812 */ /* 0x040fe400078eb80d */
        /* <DEDUP_REMOVED lines=28> */
.L_x_1224:
[----:B------:R-:W-:Y:S01]  /*1dc0*/  FSETP.GEU.FTZ.AND P0, PT, R17, -R0, PT ;  /* 0x800000001100720b */ /* 0x000fe20003f1e000 */
[----:B------:R-:W-:-:S12]  /*1dd0*/  FADD.FTZ R14, R14, -1 ;  /* 0xbf8000000e0e7421 */ /* 0x000fd80000010000 */
[----:B------:R-:W-:-:S07]  /*1de0*/  @!P0 FADD.FTZ R14, R14, -1 ;  /* 0xbf8000000e0e8421 */ /* 0x000fce0000010000 */
.L_x_1223:
[----:B------:R-:W-:Y:S05]  /*1df0*/  BSYNC B1 ;  /* 0x0000000000017941 */ /* 0x000fea0003800000 */
.L_x_1222:
[----:B------:R-:W-:Y:S01]  /*1e00*/  FFMA.FTZ R13, -R0, R14, R13 ;  /* 0x0000000e000d7223 */ /* 0x000fe2000001010d */
[----:B------:R-:W-:Y:S06]  /*1e10*/  BRA `(.L_x_1220) ;  /* 0x00000000007c7947 */ /* 0x000fec0003800000 */
.L_x_1221:
        /* <DEDUP_REMOVED lines=15> */
.L_x_1227:
        /* <DEDUP_REMOVED lines=13> */
.L_x_1226:
[----:B------:R-:W-:Y:S05]  /*1fe0*/  BSYNC B1 ;  /* 0x0000000000017941 */ /* 0x000fea0003800000 */
.L_x_1225:
[----:B------:R-:W-:-:S04]  /*1ff0*/  FMUL.FTZ R14, R14, 1.1920928955078125e-07 ;  /* 0x340000000e0e7820 */ /* 0x000fc80000410000 */
[----:B------:R-:W-:-:S07]  /*2000*/  FMUL.FTZ R13, R13, R14 ;  /* 0x0000000e0d0d7220 */ /* 0x000fce0000410000 */
.L_x_1220:
[----:B------:R-:W-:Y:S05]  /*2010*/  BSYNC B0 ;  /* 0x0000000000007941 */ /* 0x000fea0003800000 */
.L_x_1219:
        /* <DEDUP_REMOVED lines=32> */
.L_x_1233:
[----:B------:R-:W-:Y:S01]  /*2220*/  FSETP.GEU.FTZ.AND P0, PT, R15, -R13, PT ;  /* 0x8000000d0f00720b */ /* 0x000fe20003f1e000 */
[----:B------:R-:W-:-:S12]  /*2230*/  FADD.FTZ R17, R17, -1 ;  /* 0xbf80000011117421 */ /* 0x000fd80000010000 */
[----:B------:R-:W-:-:S07]  /*2240*/  @!P0 FADD.FTZ R17, R17, -1 ;  /* 0xbf80000011118421 */ /* 0x000fce0000010000 */
.L_x_1232:
[----:B------:R-:W-:Y:S05]  /*2250*/  BSYNC B1 ;  /* 0x0000000000017941 */ /* 0x000fea0003800000 */
.L_x_1231:
[----:B------:R-:W-:Y:S01]  /*2260*/  FFMA.FTZ R0, -R13, R17, R0 ;  /* 0x000000110d007223 */ /* 0x000fe20000010100 */
[----:B------:R-:W-:Y:S06]  /*2270*/  BRA `(.L_x_1229) ;  /* 0x00000000007c7947 */ /* 0x000fec0003800000 */
.L_x_1230:
        /* <DEDUP_REMOVED lines=15> */
.L_x_1236:
        /* <DEDUP_REMOVED lines=13> */
.L_x_1235:
[----:B------:R-:W-:Y:S05]  /*2440*/  BSYNC B1 ;  /* 0x0000000000017941 */ /* 0x000fea0003800000 */
.L_x_1234:
[----:B0-----:R-:W-:-:S04]  /*2450*/  FMUL.FTZ R13, R12, 1.1920928955078125e-07 ;  /* 0x340000000c0d7820 */ /* 0x001fc80000410000 */
[----:B------:R-:W-:-:S07]  /*2460*/  FMUL.FTZ R0, R18, R13 ;  /* 0x0000000d12007220 */ /* 0x000fce0000410000 */
.L_x_1229:
[----:B------:R-:W-:Y:S05]  /*2470*/  BSYNC B0 ;  /* 0x0000000000007941 */ /* 0x000fea0003800000 */
.L_x_1228:
        /* <DEDUP_REMOVED lines=10> */
[----:B------:R-:W-:Y:S04]  /*2520*/  STG.E.64 desc[UR4][R12.64], R8 ;  /* 0x000000080c007986 */ /* 0x000fe8000c101b04 */
[----:B------:R-:W-:Y:S01]  /*2530*/  STG.E.64 desc[UR4][R12.64+0x400], R2 ;  /* 0x000400020c007986 */ /* 0x000fe2000c101b04 */
[----:B------:R-:W-:Y:S05]  /*2540*/  EXIT ;  /* 0x000000000000794d */ /* 0x000fea0003800000 */
.L_x_1164:
        /* <DEDUP_REMOVED lines=120> */
.L_x_1244:
[----:B------:R-:W-:Y:S01]  /*2cd0*/  FSETP.GEU.FTZ.AND P0, PT, R18, -R19, PT ;  /* 0x800000131200720b */ /* 0x000fe20003f1e000 */
[----:B------:R-:W-:-:S12]  /*2ce0*/  FADD.FTZ R7, R7, -1 ;  /* 0xbf80000007077421 */ /* 0x000fd80000010000 */
[----:B------:R-:W-:-:S07]  /*2cf0*/  @!P0 FADD.FTZ R7, R7, -1 ;  /* 0xbf80000007078421 */ /* 0x000fce0000010000 */
.L_x_1243:
[----:B------:R-:W-:Y:S05]  /*2d00*/  BSYNC B2 ;  /* 0x0000000000027941 */ /* 0x000fea0003800000 */
.L_x_1242:
[----:B------:R-:W-:Y:S01]  /*2d10*/  FFMA.FTZ R8, -R19, R7, R8 ;  /* 0x0000000713087223 */ /* 0x000fe20000010108 */
[----:B------:R-:W-:Y:S06]  /*2d20*/  BRA `(.L_x_1240) ;  /* 0x0000000000847947 */ /* 0x000fec0003800000 */
.L_x_1241:
        /* <DEDUP_REMOVED lines=16> */
.L_x_1247:
        /* <DEDUP_REMOVED lines=14> */
.L_x_1246:
[----:B------:R-:W-:Y:S05]  /*2f10*/  BSYNC B2 ;  /* 0x0000000000027941 */ /* 0x000fea0003800000 */
.L_x_1245:
[----:B------:R-:W-:-:S04]  /*2f20*/  FMUL.FTZ R17, R17, 1.1920928955078125e-07 ;  /* 0x3400000011117820 */ /* 0x000fc80000410000 */
[----:B------:R-:W-:-:S07]  /*2f30*/  FMUL.FTZ R8, R8, R17 ;  /* 0x0000001108087220 */ /* 0x000fce0000410000 */
.L_x_1240:
[----:B------:R-:W-:Y:S05]  /*2f40*/  BSYNC B0 ;  /* 0x0000000000007941 */ /* 0x000fea0003800000 */
.L_x_1239:
[C---:B------:R-:W-:Y:S02]  /*2f50*/  FSETP.GTU.FTZ.AND P0, PT, |R8|.reuse, +INF , PT ;  /* 0x7f8000000800780b */ /* 0x040fe40003f1c200 */
[----:B------:R-:W-:-:S04]  /*2f60*/  LOP3.LUT R7, R8, 0x80000000, R14, 0xb8, !PT ;  /* 0x8000000008077812 */ /* 0x000fc800078eb80e */
[----:B------:R-:W-:-:S04]  /*2f70*/  FSEL R14, R8, R7, P0 ;  /* 0x00000007080e7208 */ /* 0x000fc80000000000 */
[----:B------:R-:W-:-:S07]  /*2f80*/  F2FP.BF16.F32.PACK_AB R14, RZ, R14 ;  /* 0x0000000eff0e723e */ /* 0x000fce00000010ff */
.L_x_1238:
[----:B------:R-:W-:Y:S05]  /*2f90*/  BSYNC B1 ;  /* 0x0000000000017941 */ /* 0x000fea0003800000 */
.L_x_1237:
        /* <DEDUP_REMOVED lines=33> */
.L_x_1255:
[----:B------:R-:W-:Y:S01]  /*31b0*/  FSETP.GEU.FTZ.AND P0, PT, R18, -R17, PT ;  /* 0x800000111200720b */ /* 0x000fe20003f1e000 */
[----:B------:R-:W-:-:S12]  /*31c0*/  FADD.FTZ R7, R7, -1 ;  /* 0xbf80000007077421 */ /* 0x000fd80000010000 */
[----:B------:R-:W-:-:S07]  /*31d0*/  @!P0 FADD.FTZ R7, R7, -1 ;  /* 0xbf80000007078421 */ /* 0x000fce0000010000 */
.L_x_1254:
[----:B------:R-:W-:Y:S05]  /*31e0*/  BSYNC B2 ;  /* 0x0000000000027941 */ /* 0x000fea0003800000 */
.L_x_1253:
[----:B------:R-:W-:Y:S01]  /*31f0*/  FFMA.FTZ R10, -R17, R7, R10 ;  /* 0x00000007110a7223 */ /* 0x000fe2000001010a */
[----:B------:R-:W-:Y:S06]  /*3200*/  BRA `(.L_x_1251) ;  /* 0x00000000007c7947 */ /* 0x000fec0003800000 */
.L_x_1252:
        /* <DEDUP_REMOVED lines=15> */
.L_x_1258:
        /* <DEDUP_REMOVED lines=13> */
.L_x_1257:
[----:B------:R-:W-:Y:S05]  /*33d0*/  BSYNC B2 ;  /* 0x0000000000027941 */ /* 0x000fea0003800000 */
.L_x_1256:
[----:B------:R-:W-:-:S04]  /*33e0*/  FMUL.FTZ R17, R17, 1.1920928955078125e-07 ;  /* 0x3400000011117820 */ /* 0x000fc80000410000 */
[----:B------:R-:W-:-:S07]  /*33f0*/  FMUL.FTZ R10, R10, R17 ;  /* 0x000000110a0a7220 */ /* 0x000fce0000410000 */
.L_x_1251:
[----:B------:R-:W-:Y:S05]  /*3400*/  BSYNC B0 ;  /* 0x0000000000007941 */ /* 0x000fea0003800000 */
.L_x_1250:
[C---:B------:R-:W-:Y:S02]  /*3410*/  FSETP.GTU.FTZ.AND P0, PT, |R10|.reuse, +INF , PT ;  /* 0x7f8000000a00780b */ /* 0x040fe40003f1c200 */
[----:B------:R-:W-:-:S04]  /*3420*/  LOP3.LUT R9, R10, 0x80000000, R9, 0xb8, !PT ;  /* 0x800000000a097812 */ /* 0x000fc800078eb809 */
[----:B------:R-:W-:-:S04]  /*3430*/  FSEL R9, R10, R9, P0 ;  /* 0x000000090a097208 */ /* 0x000fc80000000000 */
[----:B------:R-:W-:-:S07]  /*3440*/  F2FP.BF16.F32.PACK_AB R9, RZ, R9 ;  /* 0x00000009ff09723e */ /* 0x000fce00000010ff */
.L_x_1249:
[----:B------:R-:W-:Y:S05]  /*3450*/  BSYNC B1 ;  /* 0x0000000000017941 */ /* 0x000fea0003800000 */
.L_x_1248:
        /* <DEDUP_REMOVED lines=33> */
.L_x_1266:
[----:B------:R-:W-:Y:S01]  /*3670*/  FSETP.GEU.FTZ.AND P0, PT, R16, -R17, PT ;  /* 0x800000111000720b */ /* 0x000fe20003f1e000 */
[----:B------:R-:W-:-:S12]  /*3680*/  FADD.FTZ R7, R7, -1 ;  /* 0xbf80000007077421 */ /* 0x000fd80000010000 */
[----:B------:R-:W-:-:S07]  /*3690*/  @!P0 FADD.FTZ R7, R7, -1 ;  /* 0xbf80000007078421 */ /* 0x000fce0000010000 */
.L_x_1265:
[----:B------:R-:W-:Y:S05]  /*36a0*/  BSYNC B2 ;  /* 0x0000000000027941 */ /* 0x000fea0003800000 */
.L_x_1264:
[----:B------:R-:W-:Y:S01]  /*36b0*/  FFMA.FTZ R10, -R17, R7, R10 ;  /* 0x00000007110a7223 */ /* 0x000fe2000001010a */
[----:B------:R-:W-:Y:S06]  /*36c0*/  BRA `(.L_x_1262) ;  /* 0x0000000000847947 */ /* 0x000fec0003800000 */
.L_x_1263:
        /* <DEDUP_REMOVED lines=16> */
.L_x_1269:
        /* <DEDUP_REMOVED lines=14> */
.L_x_1268:
[----:B------:R-:W-:Y:S05]  /*38b0*/  BSYNC B2 ;  /* 0x0000000000027941 */ /* 0x000fea0003800000 */
.L_x_1267:
[----:B------:R-:W-:-:S04]  /*38c0*/  FMUL.FTZ R17, R17, 1.1920928955078125e-07 ;  /* 0x3400000011117820 */ /* 0x000fc80000410000 */
[----:B------:R-:W-:-:S07]  /*38d0*/  FMUL.FTZ R10, R10, R17 ;  /* 0x000000110a0a7220 */ /* 0x000fce0000410000 */
.L_x_1262:
[----:B------:R-:W-:Y:S05]  /*38e0*/  BSYNC B0 ;  /* 0x0000000000007941 */ /* 0x000fea0003800000 */
.L_x_1261:
[C---:B------:R-:W-:Y:S02]  /*38f0*/  FSETP.GTU.FTZ.AND P0, PT, |R10|.reuse, +INF , PT ;  /* 0x7f8000000a00780b */ /* 0x040fe40003f1c200 */
[----:B------:R-:W-:-:S04]  /*3900*/  LOP3.LUT R11, R10, 0x80000000, R11, 0xb8, !PT ;  /* 0x800000000a0b7812 */ /* 0x000fc800078eb80b */
[----:B------:R-:W-:-:S04]  /*3910*/  FSEL R10, R10, R11, P0 ;  /* 0x0000000b0a0a7208 */ /* 0x000fc80000000000 */
[----:B------:R-:W-:-:S07]  /*3920*/  F2FP.BF16.F32.PACK_AB R10, RZ, R10 ;  /* 0x0000000aff0a723e */ /* 0x000fce00000010ff */
.L_x_1260:
[----:B------:R-:W-:Y:S05]  /*3930*/  BSYNC B1 ;  /* 0x0000000000017941 */ /* 0x000fea0003800000 */
.L_x_1259:
        /* <DEDUP_REMOVED lines=33> */
.L_x_1277:
[----:B------:R-:W-:Y:S01]  /*3b50*/  FSETP.GEU.FTZ.AND P0, PT, R17, -R15, PT ;  /* 0x8000000f1100720b */ /* 0x000fe20003f1e000 */
[----:B------:R-:W-:-:S12]  /*3b60*/  FADD.FTZ R7, R7, -1 ;  /* 0xbf80000007077421 */ /* 0x000fd80000010000 */
[----:B------:R-:W-:-:S07]  /*3b70*/  @!P0 FADD.FTZ R7, R7, -1 ;  /* 0xbf80000007078421 */ /* 0x000fce0000010000 */
.L_x_1276:
[----:B------:R-:W-:Y:S05]  /*3b80*/  BSYNC B2 ;  /* 0x0000000000027941 */ /* 0x000fea0003800000 */
.L_x_1275:
[----:B------:R-:W-:Y:S01]  /*3b90*/  FFMA.FTZ R16, -R15, R7, R16 ;  /* 0x000000070f107223 */ /* 0x000fe20000010110 */
[----:B------:R-:W-:Y:S06]  /*3ba0*/  BRA `(.L_x_1273) ;  /* 0x0000000000887947 */ /* 0x000fec0003800000 */
.L_x_1274:
        /* <DEDUP_REMOVED lines=18> */
.L_x_1280:
        /* <DEDUP_REMOVED lines=13> */
.L_x_1279:
[----:B------:R-:W-:Y:S05]  /*3da0*/  BSYNC B2 ;  /* 0x0000000000027941 */ /* 0x000fea0003800000 */
.L_x_1278:
[----:B------:R-:W-:-:S04]  /*3db0*/  FMUL.FTZ R18, R18, 1.1920928955078125e-07 ;  /* 0x3400000012127820 */ /* 0x000fc80000410000 */
[----:B------:R-:W-:-:S07]  /*3dc0*/  FMUL.FTZ R16, R11, R18 ;  /* 0x000000120b107220 */ /* 0x000fce0000410000 */
.L_x_1273:
[----:B------:R-:W-:Y:S05]  /*3dd0*/  BSYNC B0 ;  /* 0x0000000000007941 */ /* 0x000fea0003800000 */
.L_x_1272:
[C---:B------:R-:W-:Y:S02]  /*3de0*/  FSETP.GTU.FTZ.AND P0, PT, |R16|.reuse, +INF , PT ;  /* 0x7f8000001000780b */ /* 0x040fe40003f1c200 */
[----:B------:R-:W-:-:S04]  /*3df0*/  LOP3.LUT R21, R16, 0x80000000, R21, 0xb8, !PT ;  /* 0x8000000010157812 */ /* 0x000fc800078eb815 */
[----:B------:R-:W-:-:S04]  /*3e00*/  FSEL R7, R16, R21, P0 ;  /* 0x0000001510077208 */ /* 0x000fc80000000000 */
[----:B------:R-:W-:-:S07]  /*3e10*/  F2FP.BF16.F32.PACK_AB R7, RZ, R7 ;  /* 0x00000007ff07723e */ /* 0x000fce00000010ff */
.L_x_1271:
[----:B------:R-:W-:Y:S05]  /*3e20*/  BSYNC B1 ;  /* 0x0000000000017941 */ /* 0x000fea0003800000 */
.L_x_1270:
        /* <DEDUP_REMOVED lines=33> */
.L_x_1288:
[----:B------:R-:W-:Y:S01]  /*4040*/  FSETP.GEU.FTZ.AND P0, PT, R18, -R17, PT ;  /* 0x800000111200720b */ /* 0x000fe20003f1e000 */
[----:B------:R-:W-:-:S12]  /*4050*/  FADD.FTZ R11, R11, -1 ;  /* 0xbf8000000b0b7421 */ /* 0x000fd80000010000 */
[----:B------:R-:W-:-:S07]  /*4060*/  @!P0 FADD.FTZ R11, R11, -1 ;  /* 0xbf8000000b0b8421 */ /* 0x000fce0000010000 */
.L_x_1287:
[----:B------:R-:W-:Y:S05]  /*4070*/  BSYNC B2 ;  /* 0x0000000000027941 */ /* 0x000fea0003800000 */
.L_x_1286:
[----:B------:R-:W-:Y:S01]  /*4080*/  FFMA.FTZ R0, -R17, R11, R0 ;  /* 0x0000000b11007223 */ /* 0x000fe20000010100 */
[----:B------:R-:W-:Y:S06]  /*4090*/  BRA `(.L_x_1284) ;  /* 0x0000000000887947 */ /* 0x000fec0003800000 */
.L_x_1285:
        /* <DEDUP_REMOVED lines=18> */
.L_x_1291:
        /* <DEDUP_REMOVED lines=13> */
.L_x_1290:
[----:B------:R-:W-:Y:S05]  /*4290*/  BSYNC B2 ;  /* 0x0000000000027941 */ /* 0x000fea0003800000 */
.L_x_1289:
[----:B------:R-:W-:-:S04]  /*42a0*/  FMUL.FTZ R18, R18, 1.1920928955078125e-07 ;  /* 0x3400000012127820 */ /* 0x000fc80000410000 */
[----:B------:R-:W-:-:S07]  /*42b0*/  FMUL.FTZ R0, R11, R18 ;  /* 0x000000120b007220 */ /* 0x000fce0000410000 */
.L_x_1284:
[----:B------:R-:W-:Y:S05]  /*42c0*/  BSYNC B0 ;  /* 0x0000000000007941 */ /* 0x000fea0003800000 */
.L_x_1283:
[C---:B------:R-:W-:Y:S02]  /*42d0*/  FSETP.GTU.FTZ.AND P0, PT, |R0|.reuse, +INF , PT ;  /* 0x7f8000000000780b */ /* 0x040fe40003f1c200 */
[----:B------:R-:W-:-:S04]  /*42e0*/  LOP3.LUT R25, R0, 0x80000000, R25, 0xb8, !PT ;  /* 0x8000000000197812 */ /* 0x000fc800078eb819 */
[----:B------:R-:W-:-:S04]  /*42f0*/  FSEL R11, R0, R25, P0 ;  /* 0x00000019000b7208 */ /* 0x000fc80000000000 */
[----:B------:R-:W-:-:S07]  /*4300*/  F2FP.BF16.F32.PACK_AB R11, RZ, R11 ;  /* 0x0000000bff0b723e */ /* 0x000fce00000010ff */
.L_x_1282:
[----:B------:R-:W-:Y:S05]  /*4310*/  BSYNC B1 ;  /* 0x0000000000017941 */ /* 0x000fea0003800000 */
.L_x_1281:
        /* <DEDUP_REMOVED lines=33> */
.L_x_1299:
[----:B------:R-:W-:Y:S01]  /*4530*/  FSETP.GEU.FTZ.AND P0, PT, R15, -R19, PT ;  /* 0x800000130f00720b */ /* 0x000fe20003f1e000 */
[----:B------:R-:W-:-:S12]  /*4540*/  FADD.FTZ R17, R17, -1 ;  /* 0xbf80000011117421 */ /* 0x000fd80000010000 */
[----:B------:R-:W-:-:S07]  /*4550*/  @!P0 FADD.FTZ R17, R17, -1 ;  /* 0xbf80000011118421 */ /* 0x000fce0000010000 */
.L_x_1298:
[----:B------:R-:W-:Y:S05]  /*4560*/  BSYNC B2 ;  /* 0x0000000000027941 */ /* 0x000fea0003800000 */
.L_x_1297:
[----:B------:R-:W-:Y:S01]  /*4570*/  FFMA.FTZ R2, -R19, R17, R2 ;  /* 0x0000001113027223 */ /* 0x000fe20000010102 */
[----:B------:R-:W-:Y:S06]  /*4580*/  BRA `(.L_x_1295) ;  /* 0x00000000007c7947 */ /* 0x000fec0003800000 */
.L_x_1296:
        /* <DEDUP_REMOVED lines=15> */
.L_x_1302:
        /* <DEDUP_REMOVED lines=13> */
.L_x_1301:
[----:B------:R-:W-:Y:S05]  /*4750*/  BSYNC B2 ;  /* 0x0000000000027941 */ /* 0x000fea0003800000 */
.L_x_1300:
[----:B0-----:R-:W-:-:S04]  /*4760*/  FMUL.FTZ R15, R16, 1.1920928955078125e-07 ;  /* 0x34000000100f7820 */ /* 0x001fc80000410000 */
[----:B------:R-:W-:-:S07]  /*4770*/  FMUL.FTZ R2, R2, R15 ;  /* 0x0000000f02027220 */ /* 0x000fce0000410000 */
.L_x_1295:
[----:B------:R-:W-:Y:S05]  /*4780*/  BSYNC B0 ;  /* 0x0000000000007941 */ /* 0x000fea0003800000 */
.L_x_1294:
[C---:B------:R-:W-:Y:S02]  /*4790*/  FSETP.GTU.FTZ.AND P0, PT, |R2|.reuse, +INF , PT ;  /* 0x7f8000000200780b */ /* 0x040fe40003f1c200 */
[----:B------:R-:W-:-:S04]  /*47a0*/  LOP3.LUT R3, R2, 0x80000000, R3, 0xb8, !PT ;  /* 0x8000000002037812 */ /* 0x000fc800078eb803 */
[----:B------:R-:W-:-:S04]  /*47b0*/  FSEL R2, R2, R3, P0 ;  /* 0x0000000302027208 */ /* 0x000fc80000000000 */
[----:B------:R-:W-:-:S07]  /*47c0*/  F2FP.BF16.F32.PACK_AB R2, RZ, R2 ;  /* 0x00000002ff02723e */ /* 0x000fce00000010ff */
.L_x_1293:
[----:B------:R-:W-:Y:S05]  /*47d0*/  BSYNC B1 ;  /* 0x0000000000017941 */ /* 0x000fea0003800000 */
.L_x_1292:
        /* <DEDUP_REMOVED lines=33> */
.L_x_1310:
[----:B------:R-:W-:Y:S01]  /*49f0*/  FSETP.GEU.FTZ.AND P0, PT, R16, -R18, PT ;  /* 0x800000121000720b */ /* 0x000fe20003f1e000 */
[----:B------:R-:W-:-:S12]  /*4a00*/  FADD.FTZ R0, R0, -1 ;  /* 0xbf80000000007421 */ /* 0x000fd80000010000 */
[----:B------:R-:W-:-:S07]  /*4a10*/  @!P0 FADD.FTZ R0, R0, -1 ;  /* 0xbf80000000008421 */ /* 0x000fce0000010000 */
.L_x_1309:
[----:B------:R-:W-:Y:S05]  /*4a20*/  BSYNC B2 ;  /* 0x0000000000027941 */ /* 0x000fea0003800000 */
.L_x_1308:
[----:B------:R-:W-:Y:S01]  /*4a30*/  FFMA.FTZ R3, -R18, R0, R3 ;  /* 0x0000000012037223 */ /* 0x000fe20000010103 */
[----:B------:R-:W-:Y:S06]  /*4a40*/  BRA `(.L_x_1306) ;  /* 0x00000000007c7947 */ /* 0x000fec0003800000 */
.L_x_1307:
        /* <DEDUP_REMOVED lines=15> */
.L_x_1313:
        /* <DEDUP_REMOVED lines=13> */
.L_x_1312:
[----:B------:R-:W-:Y:S05]  /*4c10*/  BSYNC B2 ;  /* 0x0000000000027941 */ /* 0x000fea0003800000 */
.L_x_1311:
[----:B------:R-:W-:-:S04]  /*4c20*/  FMUL.FTZ R16, R16, 1.1920928955078125e-07 ;  /* 0x3400000010107820 */ /* 0x000fc80000410000 */
[----:B------:R-:W-:-:S07]  /*4c30*/  FMUL.FTZ R3, R3, R16 ;  /* 0x0000001003037220 */ /* 0x000fce0000410000 */
.L_x_1306:
[----:B------:R-:W-:Y:S05]  /*4c40*/  BSYNC B0 ;  /* 0x0000000000007941 */ /* 0x000fea0003800000 */
.L_x_1305:
[C---:B------:R-:W-:Y:S02]  /*4c50*/  FSETP.GTU.FTZ.AND P0, PT, |R3|.reuse, +INF , PT ;  /* 0x7f8000000300780b */ /* 0x040fe40003f1c200 */
[----:B------:R-:W-:-:S04]  /*4c60*/  LOP3.LUT R26, R3, 0x80000000, R26, 0xb8, !PT ;  /* 0x80000000031a7812 */ /* 0x000fc800078eb81a */
[----:B------:R-:W-:-:S04]  /*4c70*/  FSEL R3, R3, R26, P0 ;  /* 0x0000001a03037208 */ /* 0x000fc80000000000 */
[----:B------:R-:W-:-:S07]  /*4c80*/  F2FP.BF16.F32.PACK_AB R3, RZ, R3 ;  /* 0x00000003ff03723e */ /* 0x000fce00000010ff */
.L_x_1304:
[----:B------:R-:W-:Y:S05]  /*4c90*/  BSYNC B1 ;  /* 0x0000000000017941 */ /* 0x000fea0003800000 */
.L_x_1303:
        /* <DEDUP_REMOVED lines=33> */
.L_x_1321:
[----:B------:R-:W-:Y:S01]  /*4eb0*/  FSETP.GEU.FTZ.AND P0, PT, R15, -R19, PT ;  /* 0x800000130f00720b */ /* 0x000fe20003f1e000 */
[----:B------:R-:W-:-:S12]  /*4ec0*/  FADD.FTZ R17, R17, -1 ;  /* 0xbf80000011117421 */ /* 0x000fd80000010000 */
[----:B------:R-:W-:-:S07]  /*4ed0*/  @!P0 FADD.FTZ R17, R17, -1 ;  /* 0xbf80000011118421 */ /* 0x000fce0000010000 */
.L_x_1320:
[----:B------:R-:W-:Y:S05]  /*4ee0*/  BSYNC B2 ;  /* 0x0000000000027941 */ /* 0x000fea0003800000 */
.L_x_1319:
[----:B------:R-:W-:Y:S01]  /*4ef0*/  FFMA.FTZ R12, -R19, R17, R12 ;  /* 0x00000011130c7223 */ /* 0x000fe2000001010c */
[----:B------:R-:W-:Y:S06]  /*4f00*/  BRA `(.L_x_1317) ;  /* 0x00000000007c7947 */ /* 0x000fec0003800000 */
.L_x_1318:
        /* <DEDUP_REMOVED lines=15> */
.L_x_1324:
        /* <DEDUP_REMOVED lines=13> */
.L_x_1323:
[----:B------:R-:W-:Y:S05]  /*50d0*/  BSYNC B2 ;  /* 0x0000000000027941 */ /* 0x000fea0003800000 */
.L_x_1322:
[----:B------:R-:W-:-:S04]  /*50e0*/  FMUL.FTZ R15, R15, 1.1920928955078125e-07 ;  /* 0x340000000f0f7820 */ /* 0x000fc80000410000 */
[----:B------:R-:W-:-:S07]  /*50f0*/  FMUL.FTZ R12, R12, R15 ;  /* 0x0000000f0c0c7220 */ /* 0x000fce0000410000 */
.L_x_1317:
[----:B------:R-:W-:Y:S05]  /*5100*/  BSYNC B0 ;  /* 0x0000000000007941 */ /* 0x000fea0003800000 */
.L_x_1316:
[C---:B------:R-:W-:Y:S02]  /*5110*/  FSETP.GTU.FTZ.AND P0, PT, |R12|.reuse, +INF , PT ;  /* 0x7f8000000c00780b */ /* 0x040fe40003f1c200 */
[----:B------:R-:W-:-:S04]  /*5120*/  LOP3.LUT R13, R12, 0x80000000, R13, 0xb8, !PT ;  /* 0x800000000c0d7812 */ /* 0x000fc800078eb80d */
[----:B------:R-:W-:-:S04]  /*5130*/  FSEL R0, R12, R13, P0 ;  /* 0x0000000d0c007208 */ /* 0x000fc80000000000 */
[----:B------:R-:W-:-:S07]  /*5140*/  F2FP.BF16.F32.PACK_AB R0, RZ, R0 ;  /* 0x00000000ff00723e */ /* 0x000fce00000010ff */
.L_x_1315:
[----:B------:R-:W-:Y:S05]  /*5150*/  BSYNC B1 ;  /* 0x0000000000017941 */ /* 0x000fea0003800000 */
.L_x_1314:
        /* <DEDUP_REMOVED lines=17> */
.L_x_1327:
[----:B------:R-:W-:-:S13]  /*5270*/  ISETP.GE.AND P0, PT, R6, R5, PT ;  /* 0x000000050600720c */ /* 0x000fda0003f06270 */
[----:B------:R-:W-:Y:S05]  /*5280*/  @P0 BRA `(.L_x_1329) ;  /* 0x0000000000300947 */ /* 0x000fea0003800000 */
[----:B-1----:R-:W1:Y:S01]  /*5290*/  LDC.64 R8, c[0x0][0x218] ;  /* 0x00008600ff087b82 */ /* 0x002e620000000a00 */
[----:B------:R-:W-:Y:S01]  /*52a0*/  IADD3 R13, R4, R6, RZ ;  /* 0x00000006040d7210 */ /* 0x000fe20007ffe0ff */
[----:B------:R-:W-:-:S04]  /*52b0*/  VIADD R6, R6, 0x80 ;  /* 0x0000008006067836 */ /* 0x000fc80000000000 */
[----:B-1----:R-:W-:-:S05]  /*52c0*/  IMAD.WIDE.U32 R8, R13, 0x2, R8 ;  /* 0x000000020d087825 */ /* 0x002fca00078e0008 */
[----:B------:R1:W-:Y:S02]  /*52d0*/  STG.E.U16 desc[UR4][R8.64], R10 ;  /* 0x0000000a08007986 */ /* 0x0003e4000c101504 */
.L_x_1328:
[----:B------:R-:W-:-:S13]  /*52e0*/  ISETP.GE.AND P0, PT, R6, R5, PT ;  /* 0x000000050600720c */ /* 0x000fda0003f06270 */
[----:B------:R-:W-:Y:S05]  /*52f0*/  @P0 BRA `(.L_x_1330) ;  /* 0x0000000000300947 */ /* 0x000fea0003800000 */
[----:B-1----:R-:W1:Y:S01]  /*5300*/  LDC.64 R8, c[0x0][0x218] ;  /* 0x00008600ff087b82 */ /* 0x002e620000000a00 */
[----:B0-----:R-:W-:Y:S01]  /*5310*/  IADD3 R13, R4, R6, RZ ;  /* 0x00000006040d7210 */ /* 0x001fe20007ffe0ff */
[----:B------:R-:W-:-:S04]  /*5320*/  VIADD R6, R6, 0x80 ;  /* 0x0000008006067836 */ /* 0x000fc80000000000 */
[----:B-1----:R-:W-:-:S05]  /*5330*/  IMAD.WIDE.U32 R8, R13, 0x2, R8 ;  /* 0x000000020d087825 */ /* 0x002fca00078e0008 */
[----:B------:R2:W-:Y:S02]  /*5340*/  STG.E.U16 desc[UR4][R8.64], R7 ;  /* 0x0000000708007986 */ /* 0x0005e4000c101504 */
.L_x_1329:
[----:B------:R-:W-:-:S13]  /*5350*/  ISETP.GE.AND P0, PT, R6, R5, PT ;  /* 0x000000050600720c */ /* 0x000fda0003f06270 */
[----:B------:R-:W-:Y:S05]  /*5360*/  @P0 BRA `(.L_x_1331) ;  /* 0x0000000000340947 */ /* 0x000fea0003800000 */
[----:B-12---:R-:W1:Y:S01]  /*5370*/  LDC.64 R8, c[0x0][0x218] ;  /* 0x00008600ff087b82 */ /* 0x006e620000000a00 */
[----:B------:R-:W-:Y:S01]  /*5380*/  IADD3 R7, R4, R6, RZ ;  /* 0x0000000604077210 */ /* 0x000fe20007ffe0ff */
[----:B------:R-:W-:-:S04]  /*5390*/  VIADD R6, R6, 0x80 ;  /* 0x0000008006067836 */ /* 0x000fc80000000000 */
[----:B-1----:R-:W-:-:S05]  /*53a0*/  IMAD.WIDE.U32 R8, R7, 0x2, R8 ;  /* 0x0000000207087825 */ /* 0x002fca00078e0008 */
[----:B------:R2:W-:Y:S02]  /*53b0*/  STG.E.U16 desc[UR4][R8.64], R11 ;  /* 0x0000000b08007986 */ /* 0x0005e4000c101504 */
.L_x_1330:
        /* <DEDUP_REMOVED lines=8> */
.L_x_1331:
[----:B------:R-:W-:Y:S05]  /*5440*/  BSYNC B1 ;  /* 0x0000000000017941 */ /* 0x000fea0003800000 */
.L_x_1326:
[----:B------:R-:W-:-:S13]  /*5450*/  ISETP.GE.AND P0, PT, R6, R5, PT ;  /* 0x000000050600720c */ /* 0x000fda0003f06270 */
[----:B-123--:R-:W1:Y:S01]  /*5460*/  @!P0 LDC.64 R8, c[0x0][0x218] ;  /* 0x00008600ff088b82 */ /* 0x00ee620000000a00 */
[----:B------:R-:W-:Y:S01]  /*5470*/  @!P0 IADD3 R7, R4, R6, RZ ;  /* 0x0000000604078210 */ /* 0x000fe20007ffe0ff */
[----:B------:R-:W-:-:S04]  /*5480*/  @!P0 VIADD R6, R6, 0x80 ;  /* 0x0000008006068836 */ /* 0x000fc80000000000 */
[----:B-1----:R-:W-:-:S05]  /*5490*/  @!P0 IMAD.WIDE.U32 R8, R7, 0x2, R8 ;  /* 0x0000000207088825 */ /* 0x002fca00078e0008 */
[----:B------:R3:W-:Y:S02]  /*54a0*/  @!P0 STG.E.U16 desc[UR4][R8.64], R3 ;  /* 0x0000000308008986 */ /* 0x0007e4000c101504 */
.L_x_1332:
[----:B------:R-:W-:Y:S05]  /*54b0*/  BSYNC B0 ;  /* 0x0000000000007941 */ /* 0x000fea0003800000 */
.L_x_1325:
        /* <DEDUP_REMOVED lines=8> */
.L_x_1333:
        /* <DEDUP_REMOVED lines=12> */
.L_x_57302:


//--------------------- .text._ZN2at6native29vectorized_elementwise_kernelILi8ENS0_13BinaryFunctorIN3c108BFloat16ES4_S4_ZZZNS0_16fmod_kernel_cudaERNS_18TensorIteratorBaseEENKUlvE0_clEvENKUlvE2_clEvEUlS4_S4_E_EESt5arrayIPcLm3EEEEviT0_T1_ --------------------------
	.section	.text._ZN2at6native29vectorized_elementwise_kernelILi8ENS0_13BinaryFunctorIN3c108BFloat16ES4_S4_ZZZNS0_16fmod_kernel_cudaERNS_18TensorIteratorBaseEENKUlvE0_clEvENKUlvE2_clEvEUlS4_S4_E_EESt5arrayIPcLm3EEEEviT0_T1_,"ax",@progbits
	.align	128
        .global         _ZN2at6native29vectorized_elementwise_kernelILi8ENS0_13BinaryFunctorIN3c108BFloat16ES4_S4_ZZZNS0_16fmod_kernel_cudaERNS_18TensorIteratorBaseEENKUlvE0_clEvENKUlvE2_clEvEUlS4_S4_E_EESt5arrayIPcLm3EEEEviT0_T1_
        .type           _ZN2at6native29vectorized_elementwise_kernelILi8ENS0_13BinaryFunctorIN3c108BFloat16ES4_S4_ZZZNS0_16fmod_kernel_cudaERNS_18TensorIteratorBaseEENKUlvE0_clEvENKUlvE2_clEvEUlS4_S4_E_EESt5arrayIPcLm3EEEEviT0_T1_,@function
        .size           _ZN2at6native29vectorized_elementwise_kernelILi8ENS0_13BinaryFunctorIN3c108BFloat16ES4_S4_ZZZNS0_16fmod_kernel_cudaERNS_18TensorIteratorBaseEENKUlvE0_clEvENKUlvE2_clEvEUlS4_S4_E_EESt5arrayIPcLm3EEEEviT0_T1_,(.L_x_57303 - _ZN2at6native29vectorized_elementwise_kernelILi8ENS0_13BinaryFunctorIN3c108BFloat16ES4_S4_ZZZNS0_16fmod_kernel_cudaERNS_18TensorIteratorBaseEENKUlvE0_clEvENKUlvE2_clEvEUlS4_S4_E_EESt5arrayIPcLm3EEEEviT0_T1_)
        .other          _ZN2at6native29vectorized_elementwise_kernelILi8ENS0_13BinaryFunctorIN3c108BFloat16ES4_S4_ZZZNS0_16fmod_kernel_cudaERNS_18TensorIteratorBaseEENKUlvE0_clEvENKUlvE2_clEvEUlS4_S4_E_EESt5arrayIPcLm3EEEEviT0_T1_,@"STO_CUDA_ENTRY STV_DEFAULT"
_ZN2at6native29vectorized_elementwise_kernelILi8ENS0_13BinaryFunctorIN3c108BFloat16ES4_S4_ZZZNS0_16fmod_kernel_cudaERNS_18TensorIteratorBaseEENKUlvE0_clEvENKUlvE2_clEvEUlS4_S4_E_EESt5arrayIPcLm3EEEEviT0_T1_:
.text._ZN2at6native29vectorized_elementwise_kernelILi8ENS0_13BinaryFunctorIN3c108BFloat16ES4_S4_ZZZNS0_16fmod_kernel_cudaERNS_18TensorIteratorBaseEENKUlvE0_clEvENKUlvE2_clEvEUlS4_S4_E_EESt5arrayIPcLm3EEEEviT0_T1_:
        /* <DEDUP_REMOVED lines=14> */
[----:B------:R-:W2:Y:S03]  /*00e0*/  LDG.E.128 R12, desc[UR4][R6.64] ;  /* 0x00000004060c7981 */ /* 0x000ea6000c1e1d00 */
[----:B------:R-:W-:-:S06]  /*00f0*/  IMAD.WIDE.U32 R10, R2, 0x10, R8 ;  /* 0x00000010020a7825 */ /* 0x000fcc00078e0008 */
[----:B------:R-:W3:Y:S01]  /*0100*/  LDG.E.128 R8, desc[UR4][R10.64] ;  /* 0x000000040a087981 */ /* 0x000ee2000c1e1d00 */
[----:B------:R-:W-:Y:S01]  /*0110*/  BSSY B0, `(.L_x_1335) ;  /* 0x0000044000007945 */ /* 0x000fe20003800000 */
[----:B--2---:R-:W-:Y:S01]  /*0120*/  IMAD.U32 R3, R12, 0x10000, RZ ;  /* 0x000100000c037824 */ /* 0x004fe200078e00ff */
[----:B---3--:R-:W-:-:S04]  /*0130*/  SHF.L.U32 R16, R8, 0x10, RZ ;  /* 0x0000001008107819 */ /* 0x008fc800000006ff */
[C---:B------:R-:W-:Y:S01]  /*0140*/  FSETP.GEU.FTZ.AND P0, PT, |R3|.reuse, |R16|, PT ;  /* 0x400000100300720b */ /* 0x040fe20003f1e200 */
[----:B------:R-:W-:Y:S01]  /*0150*/  FADD.FTZ R0, |R3|, -RZ ;  /* 0x800000ff03007221 */ /* 0x000fe20000010200 */
[----:B------:R-:W-:Y:S02]  /*0160*/  PRMT R12, R12, 0x7632, R12 ;  /* 0x000076320c0c7816 */ /* 0x000fe4000000000c */
[----:B------:R-:W-:-:S09]  /*0170*/  PRMT R8, R8, 0x7632, R8 ;  /* 0x0000763208087816 */ /* 0x000fd20000000008 */
        /* <DEDUP_REMOVED lines=24> */
.L_x_1340:
[----:B------:R-:W-:Y:S01]  /*0300*/  FSETP.GEU.FTZ.AND P0, PT, R7, -R5, PT ;  /* 0x800000050700720b */ /* 0x000fe20003f1e000 */
[----:B------:R-:W-:-:S12]  /*0310*/  FADD.FTZ R17, R17, -1 ;  /* 0xbf80000011117421 */ /* 0x000fd80000010000 */
[----:B------:R-:W-:-:S07]  /*0320*/  @!P0 FADD.FTZ R17, R17, -1 ;  /* 0xbf80000011118421 */ /* 0x000fce0000010000 */
.L_x_1339:
[----:B------:R-:W-:Y:S05]  /*0330*/  BSYNC B1 ;  /* 0x0000000000017941 */ /* 0x000fea0003800000 */
.L_x_1338:
[----:B------:R-:W-:Y:S01]  /*0340*/  FFMA.FTZ R0, -R5, R17, R0 ;  /* 0x0000001105007223 */ /* 0x000fe20000010100 */
[----:B------:R-:W-:Y:S06]  /*0350*/  BRA `(.L_x_1336) ;  /* 0x00000000007c7947 */ /* 0x000fec0003800000 */
.L_x_1337:
        /* <DEDUP_REMOVED lines=15> */
.L_x_1343:
        /* <DEDUP_REMOVED lines=13> */
.L_x_1342:
[----:B------:R-:W-:Y:S05]  /*0520*/  BSYNC B1 ;  /* 0x0000000000017941 */ /* 0x000fea0003800000 */
.L_x_1341:
[----:B------:R-:W-:-:S04]  /*0530*/  FMUL.FTZ R6, R6, 1.1920928955078125e-07 ;  /* 0x3400000006067820 */ /* 0x000fc80000410000 */
[----:B------:R-:W-:-:S07]  /*0540*/  FMUL.FTZ R0, R5, R6 ;  /* 0x0000000605007220 */ /* 0x000fce0000410000 */
.L_x_1336:
[----:B------:R-:W-:Y:S05]  /*0550*/  BSYNC B0 ;  /* 0x0000000000007941 */ /* 0x000fea0003800000 */
.L_x_1335:
[----:B------:R-:W-:Y:S01]  /*0560*/  IMAD.U32 R12, R12, 0x10000, RZ ;  /* 0x000100000c0c7824 */ /* 0x000fe200078e00ff */
[----:B------:R-:W-:Y:S01]  /*0570*/  SHF.L.U32 R5, R8, 0x10, RZ ;  /* 0x0000001008057819 */ /* 0x000fe200000006ff */
[----:B------:R-:W-:Y:S01]  /*0580*/  BSSY B0, `(.L_x_1344) ;  /* 0x0000043000007945 */ /* 0x000fe20003800000 */
[----:B------:R-:W-:Y:S01]  /*0590*/  FSETP.GTU.FTZ.AND P0, PT, |R0|, +INF , PT ;  /* 0x7f8000000000780b */ /* 0x000fe20003f1c200 */
[C---:B0-----:R-:W-:Y:S01]  /*05a0*/  FADD.FTZ R7, |R12|.reuse, -RZ ;  /* 0x800000ff0c077221 */ /* 0x041fe20000010200 */
        /* <DEDUP_REMOVED lines=27> */
.L_x_1349:
[----:B------:R-:W-:Y:S01]  /*0760*/  FSETP.GEU.FTZ.AND P0, PT, R16, -R0, PT ;  /* 0x800000001000720b */ /* 0x000fe20003f1e000 */
[----:B------:R-:W-:-:S12]  /*0770*/  FADD.FTZ R6, R6, -1 ;  /* 0xbf80000006067421 */ /* 0x000fd80000010000 */
[----:B------:R-:W-:-:S07]  /*0780*/  @!P0 FADD.FTZ R6, R6, -1 ;  /* 0xbf80000006068421 */ /* 0x000fce0000010000 */
.L_x_1348:
[----:B------:R-:W-:Y:S05]  /*0790*/  BSYNC B1 ;  /* 0x0000000000017941 */ /* 0x000fea0003800000 */
.L_x_1347:
[----:B------:R-:W-:Y:S01]  /*07a0*/  FFMA.FTZ R7, -R0, R6, R7 ;  /* 0x0000000600077223 */ /* 0x000fe20000010107 */
[----:B------:R-:W-:Y:S06]  /*07b0*/  BRA `(.L_x_1345) ;  /* 0x00000000007c7947 */ /* 0x000fec0003800000 */
.L_x_1346:
        /* <DEDUP_REMOVED lines=15> */
.L_x_1352:
        /* <DEDUP_REMOVED lines=13> */
.L_x_1351:
[----:B------:R-:W-:Y:S05]  /*0980*/  BSYNC B1 ;  /* 0x0000000000017941 */ /* 0x000fea0003800000 */
.L_x_1350:
[----:B------:R-:W-:-:S04]  /*0990*/  FMUL.FTZ R0, R5, 1.1920928955078125e-07 ;  /* 0x3400000005007820 */ /* 0x000fc80000410000 */
[----:B0-----:R-:W-:-:S07]  /*09a0*/  FMUL.FTZ R7, R17, R0 ;  /* 0x0000000011077220 */ /* 0x001fce0000410000 */
.L_x_1345:
[----:B------:R-:W-:Y:S05]  /*09b0*/  BSYNC B0 ;  /* 0x0000000000007941 */ /* 0x000fea0003800000 */
.L_x_1344:
[----:B------:R-:W-:Y:S01]  /*09c0*/  IMAD.U32 R5, R13, 0x10000, RZ ;  /* 0x000100000d057824 */ /* 0x000fe200078e00ff */
        /* <DEDUP_REMOVED lines=33> */
.L_x_1358:
[----:B------:R-:W-:Y:S01]  /*0be0*/  FSETP.GEU.FTZ.AND P0, PT, R17, -R7, PT ;  /* 0x800000071100720b */ /* 0x000fe20003f1e000 */
[----:B------:R-:W-:-:S12]  /*0bf0*/  FADD.FTZ R19, R19, -1 ;  /* 0xbf80000013137421 */ /* 0x000fd80000010000 */
[----:B------:R-:W-:-:S07]  /*0c00*/  @!P0 FADD.FTZ R19, R19, -1 ;  /* 0xbf80000013138421 */ /* 0x000fce0000010000 */
.L_x_1357:
[----:B------:R-:W-:Y:S05]  /*0c10*/  BSYNC B1 ;  /* 0x0000000000017941 */ /* 0x000fea0003800000 */
.L_x_1356:
[----:B------:R-:W-:Y:S01]  /*0c20*/  FFMA.FTZ R0, -R7, R19, R0 ;  /* 0x0000001307007223 */ /* 0x000fe20000010100 */
[----:B------:R-:W-:Y:S06]  /*0c30*/  BRA `(.L_x_1354) ;  /* 0x00000000007c7947 */ /* 0x000fec0003800000 */
.L_x_1355:
        /* <DEDUP_REMOVED lines=15> */
.L_x_1361:
        /* <DEDUP_REMOVED lines=13> */
.L_x_1360:
[----:B------:R-:W-:Y:S05]  /*0e00*/  BSYNC B1 ;  /* 0x0000000000017941 */ /* 0x000fea0003800000 */
.L_x_1359:
[----:B------:R-:W-:-:S04]  /*0e10*/  FMUL.FTZ R8, R8, 1.1920928955078125e-07 ;  /* 0x3400000008087820 */ /* 0x000fc80000410000 */
[----:B------:R-:W-:-:S07]  /*0e20*/  FMUL.FTZ R0, R7, R8 ;  /* 0x0000000807007220 */ /* 0x000fce0000410000 */
.L_x_1354:
[----:B------:R-:W-:Y:S05]  /*0e30*/  BSYNC B0 ;  /* 0x0000000000007941 */ /* 0x000fea0003800000 */
.L_x_1353:
[----:B------:R-:W-:Y:S01]  /*0e40*/  IMAD.U32 R13, R13, 0x10000, RZ ;  /* 0x000100000d0d7824 */ /* 0x000fe200078e00ff */
[----:B------:R-:W-:Y:S01]  /*0e50*/  SHF.L.U32 R12, R9, 0x10, RZ ;  /* 0x00000010090c7819 */ /* 0x000fe200000006ff */
[----:B------:R-:W-:Y:S01]  /*0e60*/  BSSY B0, `(.L_x_1362) ;  /* 0x0000043000007945 */ /* 0x000fe20003800000 */
[C---:B------:R-:W-:Y:S01]  /*0e70*/  FSETP.GTU.FTZ.AND P0, PT, |R0|.reuse, +INF , PT ;  /* 0x7f8000000000780b */ /* 0x040fe20003f1c200 */
        /* <DEDUP_REMOVED lines=28> */
.L_x_1367:
[----:B------:R-:W-:Y:S01]  /*1040*/  FSETP.GEU.FTZ.AND P0, PT, R7, -R5, PT ;  /* 0x800000050700720b */ /* 0x000fe20003f1e000 */
[----:B------:R-:W-:-:S12]  /*1050*/  FADD.FTZ R17, R17, -1 ;  /* 0xbf80000011117421 */ /* 0x000fd80000010000 */
[----:B------:R-:W-:-:S07]  /*1060*/  @!P0 FADD.FTZ R17, R17, -1 ;  /* 0xbf80000011118421 */ /* 0x000fce0000010000 */
.L_x_1366:
[----:B------:R-:W-:Y:S05]  /*1070*/  BSYNC B1 ;  /* 0x0000000000017941 */ /* 0x000fea0003800000 */
.L_x_1365:
[----:B------:R-:W-:Y:S01]  /*1080*/  FFMA.FTZ R8, -R5, R17, R8 ;  /* 0x0000001105087223 */ /* 0x000fe20000010108 */
[----:B------:R-:W-:Y:S06]  /*1090*/  BRA `(.L_x_1363) ;  /* 0x00000000007c7947 */ /* 0x000fec0003800000 */
.L_x_1364:
        /* <DEDUP_REMOVED lines=10> */
[----:B0-----:R-:W-:-:S09]  /*1140*/  FSEL R17, R8, +QNAN , !P0 ;  /* 0x7fffffff08117808 */ /* 0x001fd20004000000 */
[----:B------:R-:W-:Y:S05]  /*1150*/  @!P1 BRA `(.L_x_1369) ;  /* 0x0000000000409947 */ /* 0x000fea0003800000 */
[----:B------:R-:W-:-:S04]  /*1160*/  LOP3.LUT R5, R5, 0x7fffff, RZ, 0xc0, !PT ;  /* 0x007fffff05057812 */ /* 0x000fc800078ec0ff */
[----:B------:R-:W-:-:S04]  /*1170*/  LOP3.LUT R5, R5, 0x3f800000, RZ, 0xfc, !PT ;  /* 0x3f80000005057812 */ /* 0x000fc800078efcff */
[----:B------:R0:W1:Y:S03]  /*1180*/  MUFU.RCP R0, R5 ;  /* 0x0000000500007308 */ /* 0x0000660000001000 */
.L_x_1370:
        /* <DEDUP_REMOVED lines=13> */
.L_x_1369:
[----:B------:R-:W-:Y:S05]  /*1260*/  BSYNC B1 ;  /* 0x0000000000017941 */ /* 0x000fea0003800000 */
.L_x_1368:
[----:B------:R-:W-:-:S04]  /*1270*/  FMUL.FTZ R8, R7, 1.1920928955078125e-07 ;  /* 0x3400000007087820 */ /* 0x000fc80000410000 */
[----:B------:R-:W-:-:S07]  /*1280*/  FMUL.FTZ R8, R17, R8 ;  /* 0x0000000811087220 */ /* 0x000fce0000410000 */
.L_x_1363:
[----:B------:R-:W-:Y:S05]  /*1290*/  BSYNC B0 ;  /* 0x0000000000007941 */ /* 0x000fea0003800000 */
.L_x_1362:
[----:B0-----:R-:W-:Y:S01]  /*12a0*/  IMAD.U32 R5, R14, 0x10000, RZ ;  /* 0x000100000e057824 */ /* 0x001fe200078e00ff */
        /* <DEDUP_REMOVED lines=33> */
.L_x_1376:
[----:B------:R-:W-:Y:S01]  /*14c0*/  FSETP.GEU.FTZ.AND P0, PT, R17, -R7, PT ;  /* 0x800000071100720b */ /* 0x000fe20003f1e000 */
[----:B------:R-:W-:-:S12]  /*14d0*/  FADD.FTZ R13, R13, -1 ;  /* 0xbf8000000d0d7421 */ /* 0x000fd80000010000 */
[----:B------:R-:W-:-:S07]  /*14e0*/  @!P0 FADD.FTZ R13, R13, -1 ;  /* 0xbf8000000d0d8421 */ /* 0x000fce0000010000 */
.L_x_1375:
[----:B------:R-:W-:Y:S05]  /*14f0*/  BSYNC B1 ;  /* 0x0000000000017941 */ /* 0x000fea0003800000 */
.L_x_1374:
[----:B------:R-:W-:Y:S01]  /*1500*/  FFMA.FTZ R0, -R7, R13, R0 ;  /* 0x0000000d07007223 */ /* 0x000fe20000010100 */
[----:B------:R-:W-:Y:S06]  /*1510*/  BRA `(.L_x_1372) ;  /* 0x00000000007c7947 */ /* 0x000fec0003800000 */
.L_x_1373:
        /* <DEDUP_REMOVED lines=15> */
.L_x_1379:
        /* <DEDUP_REMOVED lines=13> */
.L_x_1378:
[----:B------:R-:W-:Y:S05]  /*16e0*/  BSYNC B1 ;  /* 0x0000000000017941 */ /* 0x000fea0003800000 */
.L_x_1377:
[----:B------:R-:W-:-:S04]  /*16f0*/  FMUL.FTZ R12, R12, 1.1920928955078125e-07 ;  /* 0x340000000c0c7820 */ /* 0x000fc80000410000 */
[----:B------:R-:W-:-:S07]  /*1700*/  FMUL.FTZ R0, R7, R12 ;  /* 0x0000000c07007220 */ /* 0x000fce0000410000 */
.L_x_1372:
[----:B------:R-:W-:Y:S05]  /*1710*/  BSYNC B0 ;  /* 0x0000000000007941 */ /* 0x000fea0003800000 */
.L_x_1371:
[----:B------:R-:W-:Y:S01]  /*1720*/  IMAD.U32 R14, R14, 0x10000, RZ ;  /* 0x000100000e0e7824 */ /* 0x000fe200078e00ff */
[----:B------:R-:W-:Y:S01]  /*1730*/  SHF.L.U32 R7, R10, 0x10, RZ ;  /* 0x000000100a077819 */ /* 0x000fe200000006ff */
[----:B------:R-:W-:Y:S01]  /*1740*/  BSSY B0, `(.L_x_1380) ;  /* 0x0000043000007945 */ /* 0x000fe20003800000 */
[----:B------:R-:W-:Y:S02]  /*1750*/  FSETP.GTU.FTZ.AND P0, PT, |R0|, +INF , PT ;  /* 0x7f8000000000780b */ /* 0x000fe40003f1c200 */
        /* <DEDUP_REMOVED lines=28> */
.L_x_1385:
[----:B------:R-:W-:Y:S01]  /*1920*/  FSETP.GEU.FTZ.AND P0, PT, R16, -R0, PT ;  /* 0x800000001000720b */ /* 0x000fe20003f1e000 */
[----:B------:R-:W-:-:S12]  /*1930*/  FADD.FTZ R12, R12, -1 ;  /* 0xbf8000000c0c7421 */ /* 0x000fd80000010000 */
[----:B------:R-:W-:-:S07]  /*1940*/  @!P0 FADD.FTZ R12, R12, -1 ;  /* 0xbf8000000c0c8421 */ /* 0x000fce0000010000 */
.L_x_1384:
[----:B------:R-:W-:Y:S05]  /*1950*/  BSYNC B1 ;  /* 0x0000000000017941 */ /* 0x000fea0003800000 */
.L_x_1383:
[----:B------:R-:W-:Y:S01]  /*1960*/  FFMA.FTZ R5, -R0, R12, R5 ;  /* 0x0000000c00057223 */ /* 0x000fe20000010105 */
[----:B------:R-:W-:Y:S06]  /*1970*/  BRA `(.L_x_1381) ;  /* 0x00000000007c7947 */ /* 0x000fec0003800000 */
.L_x_1382:
        /* <DEDUP_REMOVED lines=15> */
.L_x_1388:
[----:B0-----:R-:W-:-:S04]  /*1a70*/  VIMNMX.U32 R13, R12, 0xb800000, PT ;  /* 0x0b8000000c0d7848 */ /* 0x001fc80003fe0000 */
[----:B------:R-:W-:Y:S01]  /*1a80*/  IADD3 R16, R13, R7, RZ ;  /* 0x000000070d107210 */ /* 0x000fe20007ffe0ff */
        /* <DEDUP_REMOVED lines=11> */
.L_x_1387:
[----:B------:R-:W-:Y:S05]  /*1b40*/  BSYNC B1 ;  /* 0x0000000000017941 */ /* 0x000fea0003800000 */
.L_x_1386:
[----:B------:R-:W-:-:S04]  /*1b50*/  FMUL.FTZ R0, R7, 1.1920928955078125e-07 ;  /* 0x3400000007007820 */ /* 0x000fc80000410000 */
[----:B-1----:R-:W-:-:S07]  /*1b60*/  FMUL.FTZ R5, R17, R0 ;  /* 0x0000000011057220 */ /* 0x002fce0000410000 */
.L_x_1381:
[----:B------:R-:W-:Y:S05]  /*1b70*/  BSYNC B0 ;  /* 0x0000000000007941 */ /* 0x000fea0003800000 */
.L_x_1380:
        /* <DEDUP_REMOVED lines=8> */
[----:B------:R-:W-:-:S02]  /*1c00*/  PRMT R11, R11, 0x7632, R11 ;  /* 0x000076320b0b7816 */ /* 0x000fc4000000000b */
[----:B------:R-:W-:-:S05]  /*1c10*/  FSEL R5, R5, R14, P0 ;  /* 0x0000000e05057208 */ /* 0x000fca0000000000 */
[----:B------:R-:W-:Y:S05]  /*1c20*/  @!P1 BRA `(.L_x_1390) ;  /* 0x0000000000f09947 */ /* 0x000fea0003800000 */
[----:B0-----:R-:W-:-:S05]  /*1c30*/  FMUL.FTZ R13, |R0|, 8388608 ;  /* 0x4b000000000d7820 */ /* 0x001fca0000410200 */
        /* <DEDUP_REMOVED lines=22> */
.L_x_1394:
[----:B------:R-:W-:Y:S01]  /*1da0*/  FSETP.GEU.FTZ.AND P0, PT, R17, -R13, PT ;  /* 0x8000000d1100720b */ /* 0x000fe20003f1e000 */
[----:B------:R-:W-:-:S12]  /*1db0*/  FADD.FTZ R19, R19, -1 ;  /* 0xbf80000013137421 */ /* 0x000fd80000010000 */
[----:B------:R-:W-:-:S07]  /*1dc0*/  @!P0 FADD.FTZ R19, R19, -1 ;  /* 0xbf80000013138421 */ /* 0x000fce0000010000 */
.L_x_1393:
[----:B------:R-:W-:Y:S05]  /*1dd0*/  BSYNC B1 ;  /* 0x0000000000017941 */ /* 0x000fea0003800000 */
.L_x_1392:
[----:B------:R-:W-:Y:S01]  /*1de0*/  FFMA.FTZ R12, -R13, R19, R12 ;  /* 0x000000130d0c7223 */ /* 0x000fe2000001010c */
[----:B------:R-:W-:Y:S06]  /*1df0*/  BRA `(.L_x_1390) ;  /* 0x00000000007c7947 */ /* 0x000fec0003800000 */
.L_x_1391:
        /* <DEDUP_REMOVED lines=15> */
.L_x_1397:
        /* <DEDUP_REMOVED lines=13> */
.L_x_1396:
[----:B------:R-:W-:Y:S05]  /*1fc0*/  BSYNC B1 ;  /* 0x0000000000017941 */ /* 0x000fea0003800000 */
.L_x_1395:
[----:B0-----:R-:W-:-:S04]  /*1fd0*/  FMUL.FTZ R13, R14, 1.1920928955078125e-07 ;  /* 0x340000000e0d7820 */ /* 0x001fc80000410000 */
[----:B------:R-:W-:-:S07]  /*1fe0*/  FMUL.FTZ R12, R12, R13 ;  /* 0x0000000d0c0c7220 */ /* 0x000fce0000410000 */
.L_x_1390:
[----:B------:R-:W-:Y:S05]  /*1ff0*/  BSYNC B0 ;  /* 0x0000000000007941 */ /* 0x000fea0003800000 */
.L_x_1389:
        /* <DEDUP_REMOVED lines=32> */
.L_x_1403:
[----:B------:R-:W-:Y:S01]  /*2200*/  FSETP.GEU.FTZ.AND P0, PT, R13, -R7, PT ;  /* 0x800000070d00720b */ /* 0x000fe20003f1e000 */
[----:B------:R-:W-:-:S12]  /*2210*/  FADD.FTZ R17, R17, -1 ;  /* 0xbf80000011117421 */ /* 0x000fd80000010000 */
[----:B------:R-:W-:-:S07]  /*2220*/  @!P0 FADD.FTZ R17, R17, -1 ;  /* 0xbf80000011118421 */ /* 0x000fce0000010000 */
.L_x_1402:
[----:B------:R-:W-:Y:S05]  /*2230*/  BSYNC B1 ;  /* 0x0000000000017941 */ /* 0x000fea0003800000 */
.L_x_1401:
[----:B------:R-:W-:Y:S01]  /*2240*/  FFMA.FTZ R0, -R7, R17, R0 ;  /* 0x0000001107007223 */ /* 0x000fe20000010100 */
[----:B------:R-:W-:Y:S06]  /*2250*/  BRA `(.L_x_1399) ;  /* 0x00000000007c7947 */ /* 0x000fec0003800000 */
.L_x_1400:
        /* <DEDUP_REMOVED lines=15> */
.L_x_1406:
        /* <DEDUP_REMOVED lines=13> */
.L_x_1405:
[----:B------:R-:W-:Y:S05]  /*2420*/  BSYNC B1 ;  /* 0x0000000000017941 */ /* 0x000fea0003800000 */
.L_x_1404:
[----:B0-----:R-:W-:-:S04]  /*2430*/  FMUL.FTZ R7, R12, 1.1920928955078125e-07 ;  /* 0x340000000c077820 */ /* 0x001fc80000410000 */
[----:B------:R-:W-:-:S07]  /*2440*/  FMUL.FTZ R0, R18, R7 ;  /* 0x0000000712007220 */ /* 0x000fce0000410000 */
.L_x_1399:
[----:B------:R-:W-:Y:S05]  /*2450*/  BSYNC B0 ;  /* 0x0000000000007941 */ /* 0x000fea0003800000 */
.L_x_1398:
[----:B0-----:R-:W0:Y:S01]  /*2460*/  LDC.64 R12, c[0x0][0x218] ;  /* 0x00008600ff0c7b82 */ /* 0x001e220000000a00 */
[C---:B------:R-:W-:Y:S02]  /*2470*/  FSETP.GTU.FTZ.AND P0, PT, |R0|.reuse, +INF , PT ;  /* 0x7f8000000000780b */ /* 0x040fe40003f1c200 */
[----:B------:R-:W-:Y:S02]  /*2480*/  LOP3.LUT R15, R0, 0x80000000, R15, 0xb8, !PT ;  /* 0x80000000000f7812 */ /* 0x000fe400078eb80f */
[----:B------:R-:W-:Y:S02]  /*2490*/  F2FP.BF16.F32.PACK_AB R9, R8, R9 ;  /* 0x000000090809723e */ /* 0x000fe400000010ff */
[----:B------:R-:W-:Y:S02]  /*24a0*/  FSEL R0, R0, R15, P0 ;  /* 0x0000000f00007208 */ /* 0x000fe40000000000 */
[----:B------:R-:W-:Y:S02]  /*24b0*/  F2FP.BF16.F32.PACK_AB R10, R5, R10 ;  /* 0x0000000a050a723e */ /* 0x000fe400000010ff */
[----:B------:R-:W-:-:S02]  /*24c0*/  F2FP.BF16.F32.PACK_AB R8, R6, R3 ;  /* 0x000000030608723e */ /* 0x000fc400000010ff */
[----:B------:R-:W-:Y:S01]  /*24d0*/  F2FP.BF16.F32.PACK_AB R11, R0, R11 ;  /* 0x0000000b000b723e */ /* 0x000fe200000010ff */
[----:B0-----:R-:W-:-:S04]  /*24e0*/  IMAD.WIDE.U32 R12, R4, 0x2, R12 ;  /* 0x00000002040c7825 */ /* 0x001fc800078e000c */
[----:B------:R-:W-:-:S05]  /*24f0*/  IMAD.WIDE R12, R2, 0x10, R12 ;  /* 0x00000010020c7825 */ /* 0x000fca00078e020c */
[----:B------:R-:W-:Y:S01]  /*2500*/  STG.E.128 desc[UR4][R12.64], R8 ;  /* 0x000000080c007986 */ /* 0x000fe2000c101d04 */
[----:B------:R-:W-:Y:S05]  /*2510*/  EXIT ;  /* 0x000000000000794d */ /* 0x000fea0003800000 */
.L_x_1334:
        /* <DEDUP_REMOVED lines=120> */
.L_x_1414:
[----:B------:R-:W-:Y:S01]  /*2ca0*/  FSETP.GEU.FTZ.AND P0, PT, R18, -R19, PT ;  /* 0x800000131200720b */ /* 0x000fe20003f1e000 */
[----:B------:R-:W-:-:S12]  /*2cb0*/  FADD.FTZ R7, R7, -1 ;  /* 0xbf80000007077421 */ /* 0x000fd80000010000 */
[----:B------:R-:W-:-:S07]  /*2cc0*/  @!P0 FADD.FTZ R7, R7, -1 ;  /* 0xbf80000007078421 */ /* 0x000fce0000010000 */
.L_x_1413:
[----:B------:R-:W-:Y:S05]  /*2cd0*/  BSYNC B2 ;  /* 0x0000000000027941 */ /* 0x000fea0003800000 */
.L_x_1412:
[----:B------:R-:W-:Y:S01]  /*2ce0*/  FFMA.FTZ R8, -R19, R7, R8 ;  /* 0x0000000713087223 */ /* 0x000fe20000010108 */
[----:B------:R-:W-:Y:S06]  /*2cf0*/  BRA `(.L_x_1410) ;  /* 0x0000000000847947 */ /* 0x000fec0003800000 */
.L_x_1411:
        /* <DEDUP_REMOVED lines=16> */
.L_x_1417:
        /* <DEDUP_REMOVED lines=14> */
.L_x_1416:
[----:B------:R-:W-:Y:S05]  /*2ee0*/  BSYNC B2 ;  /* 0x0000000000027941 */ /* 0x000fea0003800000 */
.L_x_1415:
[----:B------:R-:W-:-:S04]  /*2ef0*/  FMUL.FTZ R17, R17, 1.1920928955078125e-07 ;  /* 0x3400000011117820 */ /* 0x000fc80000410000 */
[----:B------:R-:W-:-:S07]  /*2f00*/  FMUL.FTZ R8, R8, R17 ;  /* 0x0000001108087220 */ /* 0x000fce0000410000 */
.L_x_1410:
[----:B------:R-:W-:Y:S05]  /*2f10*/  BSYNC B0 ;  /* 0x0000000000007941 */ /* 0x000fea0003800000 */
.L_x_1409:
[C---:B------:R-:W-:Y:S02]  /*2f20*/  FSETP.GTU.FTZ.AND P0, PT, |R8|.reuse, +INF , PT ;  /* 0x7f8000000800780b */ /* 0x040fe40003f1c200 */
[----:B------:R-:W-:-:S04]  /*2f30*/  LOP3.LUT R7, R8, 0x80000000, R14, 0xb8, !PT ;  /* 0x8000000008077812 */ /* 0x000fc800078eb80e */
[----:B------:R-:W-:-:S04]  /*2f40*/  FSEL R14, R8, R7, P0 ;  /* 0x00000007080e7208 */ /* 0x000fc80000000000 */
[----:B------:R-:W-:-:S07]  /*2f50*/  F2FP.BF16.F32.PACK_AB R14, RZ, R14 ;  /* 0x0000000eff0e723e */ /* 0x000fce00000010ff */
.L_x_1408:
[----:B------:R-:W-:Y:S05]  /*2f60*/  BSYNC B1 ;  /* 0x0000000000017941 */ /* 0x000fea0003800000 */
.L_x_1407:
        /* <DEDUP_REMOVED lines=33> */
.L_x_1425:
[----:B------:R-:W-:Y:S01]  /*3180*/  FSETP.GEU.FTZ.AND P0, PT, R18, -R17, PT ;  /* 0x800000111200720b */ /* 0x000fe20003f1e000 */
[----:B------:R-:W-:-:S12]  /*3190*/  FADD.FTZ R7, R7, -1 ;  /* 0xbf80000007077421 */ /* 0x000fd80000010000 */
[----:B------:R-:W-:-:S07]  /*31a0*/  @!P0 FADD.FTZ R7, R7, -1 ;  /* 0xbf80000007078421 */ /* 0x000fce0000010000 */
.L_x_1424:
[----:B------:R-:W-:Y:S05]  /*31b0*/  BSYNC B2 ;  /* 0x0000000000027941 */ /* 0x000fea0003800000 */
.L_x_1423:
[----:B------:R-:W-:Y:S01]  /*31c0*/  FFMA.FTZ R10, -R17, R7, R10 ;  /* 0x00000007110a7223 */ /* 0x000fe2000001010a */
[----:B------:R-:W-:Y:S06]  /*31d0*/  BRA `(.L_x_1421) ;  /* 0x00000000007c7947 */ /* 0x000fec0003800000 */
.L_x_1422:
        /* <DEDUP_REMOVED lines=15> */
.L_x_1428:
        /* <DEDUP_REMOVED lines=13> */
.L_x_1427:
[----:B------:R-:W-:Y:S05]  /*33a0*/  BSYNC B2 ;  /* 0x0000000000027941 */ /* 0x000fea0003800000 */
.L_x_1426:
[----:B------:R-:W-:-:S04]  /*33b0*/  FMUL.FTZ R17, R17, 1.1920928955078125e-07 ;  /* 0x3400000011117820 */ /* 0x000fc80000410000 */
[----:B------:R-:W-:-:S07]  /*33c0*/  FMUL.FTZ R10, R10, R17 ;  /* 0x000000110a0a7220 */ /* 0x000fce0000410000 */
.L_x_1421:
[----:B------:R-:W-:Y:S05]  /*33d0*/  BSYNC B0 ;  /* 0x0000000000007941 */ /* 0x000fea0003800000 */
.L_x_1420:
[C---:B------:R-:W-:Y:S02]  /*33e0*/  FSETP.GTU.FTZ.AND P0, PT, |R10|.reuse, +INF , PT ;  /* 0x7f8000000a00780b */ /* 0x040fe40003f1c200 */
[----:B------:R-:W-:-:S04]  /*33f0*/  LOP3.LUT R9, R10, 0x80000000, R9, 0xb8, !PT ;  /* 0x800000000a097812 */ /* 0x000fc800078eb809 */
[----:B------:R-:W-:-:S04]  /*3400*/  FSEL R9, R10, R9, P0 ;  /* 0x000000090a097208 */ /* 0x000fc80000000000 */
[----:B------:R-:W-:-:S07]  /*3410*/  F2FP.BF16.F32.PACK_AB R9, RZ, R9 ;  /* 0x00000009ff09723e */ /* 0x000fce00000010ff */
.L_x_1419:
[----:B------:R-:W-:Y:S05]  /*3420*/  BSYNC B1 ;  /* 0x0000000000017941 */ /* 0x000fea0003800000 */
.L_x_1418:
        /* <DEDUP_REMOVED lines=33> */
.L_x_1436:
[----:B------:R-:W-:Y:S01]  /*3640*/  FSETP.GEU.FTZ.AND P0, PT, R16, -R17, PT ;  /* 0x800000111000720b */ /* 0x000fe20003f1e000 */
[----:B------:R-:W-:-:S12]  /*3650*/  FADD.FTZ R7, R7, -1 ;  /* 0xbf80000007077421 */ /* 0x000fd80000010000 */
[----:B------:R-:W-:-:S07]  /*3660*/  @!P0 FADD.FTZ R7, R7, -1 ;  /* 0xbf80000007078421 */ /* 0x000fce0000010000 */
.L_x_1435:
[----:B------:R-:W-:Y:S05]  /*3670*/  BSYNC B2 ;  /* 0x0000000000027941 */ /* 0x000fea0003800000 */
.L_x_1434:
[----:B------:R-:W-:Y:S01]  /*3680*/  FFMA.FTZ R10, -R17, R7, R10 ;  /* 0x00000007110a7223 */ /* 0x000fe2000001010a */
[----:B------:R-:W-:Y:S06]  /*3690*/  BRA `(.L_x_1432) ;  /* 0x0000000000847947 */ /* 0x000fec0003800000 */
.L_x_1433:
        /* <DEDUP_REMOVED lines=16> */
.L_x_1439:
        /* <DEDUP_REMOVED lines=14> */
.L_x_1438:
[----:B------:R-:W-:Y:S05]  /*3880*/  BSYNC B2 ;  /* 0x0000000000027941 */ /* 0x000fea0003800000 */
.L_x_1437:
[----:B------:R-:W-:-:S04]  /*3890*/  FMUL.FTZ R17, R17, 1.1920928955078125e-07 ;  /* 0x3400000011117820 */ /* 0x000fc80000410000 */
[----:B------:R-:W-:-:S07]  /*38a0*/  FMUL.FTZ R10, R10, R17 ;  /* 0x000000110a0a7220 */ /* 0x000fce0000410000 */
.L_x_1432:
[----:B------:R-:W-:Y:S05]  /*38b0*/  BSYNC B0 ;  /* 0x0000000000007941 */ /* 0x000fea0003800000 */
.L_x_1431:
[C---:B------:R-:W-:Y:S02]  /*38c0*/  FSETP.GTU.FTZ.AND P0, PT, |R10|.reuse, +INF , PT ;  /* 0x7f8000000a00780b */ /* 0x040fe40003f1c200 */
[----:B------:R-:W-:-:S04]  /*38d0*/  LOP3.LUT R11, R10, 0x80000000, R11, 0xb8, !PT ;  /* 0x800000000a0b7812 */ /* 0x000fc800078eb80b */
[----:B------:R-:W-:-:S04]  /*38e0*/  FSEL R10, R10, R11, P0 ;  /* 0x0000000b0a0a7208 */ /* 0x000fc80000000000 */
[----:B------:R-:W-:-:S07]  /*38f0*/  F2FP.BF16.F32.PACK_AB R10, RZ, R10 ;  /* 0x0000000aff0a723e */ /* 0x000fce00000010ff */
.L_x_1430:
[----:B------:R-:W-:Y:S05]  /*3900*/  BSYNC B1 ;  /* 0x0000000000017941 */ /* 0x000fea0003800000 */
.L_x_1429:
        /* <DEDUP_REMOVED lines=33> */
.L_x_1447:
[----:B------:R-:W-:Y:S01]  /*3b20*/  FSETP.GEU.FTZ.AND P0, PT, R17, -R15, PT ;  /* 0x8000000f1100720b */ /* 0x000fe20003f1e000 */
[----:B------:R-:W-:-:S12]  /*3b30*/  FADD.FTZ R7, R7, -1 ;  /* 0xbf80000007077421 */ /* 0x000fd80000010000 */
[----:B------:R-:W-:-:S07]  /*3b40*/  @!P0 FADD.FTZ R7, R7, -1 ;  /* 0xbf80000007078421 */ /* 0x000fce0000010000 */
.L_x_1446:
[----:B------:R-:W-:Y:S05]  /*3b50*/  BSYNC B2 ;  /* 0x0000000000027941 */ /* 0x000fea0003800000 */
.L_x_1445:
[----:B------:R-:W-:Y:S01]  /*3b60*/  FFMA.FTZ R16, -R15, R7, R16 ;  /* 0x000000070f107223 */ /* 0x000fe20000010110 */
[----:B------:R-:W-:Y:S06]  /*3b70*/  BRA `(.L_x_1443) ;  /* 0x0000000000887947 */ /* 0x000fec0003800000 */
.L_x_1444:
        /* <DEDUP_REMOVED lines=18> */
.L_x_1450:
        /* <DEDUP_REMOVED lines=13> */
.L_x_1449:
[----:B------:R-:W-:Y:S05]  /*3d70*/  BSYNC B2 ;  /* 0x0000000000027941 */ /* 0x000fea0003800000 */
.L_x_1448:
[----:B------:R-:W-:-:S04]  /*3d80*/  FMUL.FTZ R18, R18, 1.1920928955078125e-07 ;  /* 0x3400000012127820 */ /* 0x000fc80000410000 */
[----:B------:R-:W-:-:S07]  /*3d90*/  FMUL.FTZ R16, R11, R18 ;  /* 0x000000120b107220 */ /* 0x000fce0000410000 */
.L_x_1443:
[----:B------:R-:W-:Y:S05]  /*3da0*/  BSYNC B0 ;  /* 0x0000000000007941 */ /* 0x000fea0003800000 */
.L_x_1442:
[C---:B------:R-:W-:Y:S02]  /*3db0*/  FSETP.GTU.FTZ.AND P0, PT, |R16|.reuse, +INF , PT ;  /* 0x7f8000001000780b */ /* 0x040fe40003f1c200 */
[----:B------:R-:W-:-:S04]  /*3dc0*/  LOP3.LUT R21, R16, 0x80000000, R21, 0xb8, !PT ;  /* 0x8000000010157812 */ /* 0x000fc800078eb815 */
[----:B------:R-:W-:-:S04]  /*3dd0*/  FSEL R7, R16, R21, P0 ;  /* 0x0000001510077208 */ /* 0x000fc80000000000 */
[----:B------:R-:W-:-:S07]  /*3de0*/  F2FP.BF16.F32.PACK_AB R7, RZ, R7 ;  /* 0x00000007ff07723e */ /* 0x000fce00000010ff */
.L_x_1441:
[----:B------:R-:W-:Y:S05]  /*3df0*/  BSYNC B1 ;  /* 0x0000000000017941 */ /* 0x000fea0003800000 */
.L_x_1440:
        /* <DEDUP_REMOVED lines=33> */
.L_x_1458:
[----:B------:R-:W-:Y:S01]  /*4010*/  FSETP.GEU.FTZ.AND P0, PT, R18, -R17, PT ;  /* 0x800000111200720b */ /* 0x000fe20003f1e000 */
[----:B------:R-:W-:-:S12]  /*4020*/  FADD.FTZ R11, R11, -1 ;  /* 0xbf8000000b0b7421 */ /* 0x000fd80000010000 */
[----:B------:R-:W-:-:S07]  /*4030*/  @!P0 FADD.FTZ R11, R11, -1 ;  /* 0xbf8000000b0b8421 */ /* 0x000fce0000010000 */
.L_x_1457:
[----:B------:R-:W-:Y:S05]  /*4040*/  BSYNC B2 ;  /* 0x0000000000027941 */ /* 0x000fea0003800000 */
.L_x_1456:
[----:B------:R-:W-:Y:S01]  /*4050*/  FFMA.FTZ R0, -R17, R11, R0 ;  /* 0x0000000b11007223 */ /* 0x000fe20000010100 */
[----:B------:R-:W-:Y:S06]  /*4060*/  BRA `(.L_x_1454) ;  /* 0x0000000000887947 */ /* 0x000fec0003800000 */
.L_x_1455:
        /* <DEDUP_REMOVED lines=18> */
.L_x_1461:
        /* <DEDUP_REMOVED lines=13> */
.L_x_1460:
[----:B------:R-:W-:Y:S05]  /*4260*/  BSYNC B2 ;  /* 0x0000000000027941 */ /* 0x000fea0003800000 */
.L_x_1459:
[----:B------:R-:W-:-:S04]  /*4270*/  FMUL.FTZ R18, R18, 1.1920928955078125e-07 ;  /* 0x3400000012127820 */ /* 0x000fc80000410000 */
[----:B------:R-:W-:-:S07]  /*4280*/  FMUL.FTZ R0, R11, R18 ;  /* 0x000000120b007220 */ /* 0x000fce0000410000 */
.L_x_1454:
[----:B------:R-:W-:Y:S05]  /*4290*/  BSYNC B0 ;  /* 0x0000000000007941 */ /* 0x000fea0003800000 */
.L_x_1453:
[C---:B------:R-:W-:Y:S02]  /*42a0*/  FSETP.GTU.FTZ.AND P0, PT, |R0|.reuse, +INF , PT ;  /* 0x7f8000000000780b */ /* 0x040fe40003f1c200 */
[----:B------:R-:W-:-:S04]  /*42b0*/  LOP3.LUT R25, R0, 0x80000000, R25, 0xb8, !PT ;  /* 0x8000000000197812 */ /* 0x000fc800078eb819 */
[----:B------:R-:W-:-:S04]  /*42c0*/  FSEL R11, R0, R25, P0 ;  /* 0x00000019000b7208 */ /* 0x000fc80000000000 */
[----:B------:R-:W-:-:S07]  /*42d0*/  F2FP.BF16.F32.PACK_AB R11, RZ, R11 ;  /* 0x0000000bff0b723e */ /* 0x000fce00000010ff */
.L_x_1452:
[----:B------:R-:W-:Y:S05]  /*42e0*/  BSYNC B1 ;  /* 0x0000000000017941 */ /* 0x000fea0003800000 */
.L_x_1451:
        /* <DEDUP_REMOVED lines=33> */
.L_x_1469:
[----:B------:R-:W-:Y:S01]  /*4500*/  FSETP.GEU.FTZ.AND P0, PT, R15, -R19, PT ;  /* 0x800000130f00720b */ /* 0x000fe20003f1e000 */
[----:B------:R-:W-:-:S12]  /*4510*/  FADD.FTZ R17, R17, -1 ;  /* 0xbf80000011117421 */ /* 0x000fd80000010000 */
[----:B------:R-:W-:-:S07]  /*4520*/  @!P0 FADD.FTZ R17, R17, -1 ;  /* 0xbf80000011118421 */ /* 0x000fce0000010000 */
.L_x_1468:
[----:B------:R-:W-:Y:S05]  /*4530*/  BSYNC B2 ;  /* 0x0000000000027941 */ /* 0x000fea0003800000 */
.L_x_1467:
[----:B------:R-:W-:Y:S01]  /*4540*/  FFMA.FTZ R2, -R19, R17, R2 ;  /* 0x0000001113027223 */ /* 0x000fe20000010102 */
[----:B------:R-:W-:Y:S06]  /*4550*/  BRA `(.L_x_1465) ;  /* 0x00000000007c7947 */ /* 0x000fec0003800000 */
.L_x_1466:
        /* <DEDUP_REMOVED lines=15> */
.L_x_1472:
        /* <DEDUP_REMOVED lines=13> */
.L_x_1471:
[----:B------:R-:W-:Y:S05]  /*4720*/  BSYNC B2 ;  /* 0x0000000000027941 */ /* 0x000fea0003800000 */
.L_x_1470:
[----:B0-----:R-:W-:-:S04]  /*4730*/  FMUL.FTZ R15, R16, 1.1920928955078125e-07 ;  /* 0x34000000100f7820 */ /* 0x001fc80000410000 */
[----:B------:R-:W-:-:S07]  /*4740*/  FMUL.FTZ R2, R2, R15 ;  /* 0x0000000f02027220 */ /* 0x000fce0000410000 */
.L_x_1465:
[----:B------:R-:W-:Y:S05]  /*4750*/  BSYNC B0 ;  /* 0x0000000000007941 */ /* 0x000fea0003800000 */
.L_x_1464:
[C---:B------:R-:W-:Y:S02]  /*4760*/  FSETP.GTU.FTZ.AND P0, PT, |R2|.reuse, +INF , PT ;  /* 0x7f8000000200780b */ /* 0x040fe40003f1c200 */
[----:B------:R-:W-:-:S04]  /*4770*/  LOP3.LUT R3, R2, 0x80000000, R3, 0xb8, !PT ;  /* 0x8000000002037812 */ /* 0x000fc800078eb803 */
[----:B------:R-:W-:-:S04]  /*4780*/  FSEL R2, R2, R3, P0 ;  /* 0x0000000302027208 */ /* 0x000fc80000000000 */
[----:B------:R-:W-:-:S07]  /*4790*/  F2FP.BF16.F32.PACK_AB R2, RZ, R2 ;  /* 0x00000002ff02723e */ /* 0x000fce00000010ff */
.L_x_1463:
[----:B------:R-:W-:Y:S05]  /*47a0*/  BSYNC B1 ;  /* 0x0000000000017941 */ /* 0x000fea0003800000 */
.L_x_1462:
        /* <DEDUP_REMOVED lines=33> */
.L_x_1480:
[----:B------:R-:W-:Y:S01]  /*49c0*/  FSETP.GEU.FTZ.AND P0, PT, R16, -R18, PT ;  /* 0x800000121000720b */ /* 0x000fe20003f1e000 */
[----:B------:R-:W-:-:S12]  /*49d0*/  FADD.FTZ R0, R0, -1 ;  /* 0xbf80000000007421 */ /* 0x000fd80000010000 */
[----:B------:R-:W-:-:S07]  /*49e0*/  @!P0 FADD.FTZ R0, R0, -1 ;  /* 0xbf80000000008421 */ /* 0x000fce0000010000 */
.L_x_1479:
[----:B------:R-:W-:Y:S05]  /*49f0*/  BSYNC B2 ;  /* 0x0000000000027941 */ /* 0x000fea0003800000 */
.L_x_1478:
[----:B------:R-:W-:Y:S01]  /*4a00*/  FFMA.FTZ R3, -R18, R0, R3 ;  /* 0x0000000012037223 */ /* 0x000fe20000010103 */
[----:B------:R-:W-:Y:S06]  /*4a10*/  BRA `(.L_x_1476) ;  /* 0x00000000007c7947 */ /* 0x000fec0003800000 */
.L_x_1477:
        /* <DEDUP_REMOVED lines=15> */
.L_x_1483:
        /* <DEDUP_REMOVED lines=13> */
.L_x_1482:
[----:B------:R-:W-:Y:S05]  /*4be0*/  BSYNC B2 ;  /* 0x0000000000027941 */ /* 0x000fea0003800000 */
.L_x_1481:
[----:B------:R-:W-:-:S04]  /*4bf0*/  FMUL.FTZ R16, R16, 1.1920928955078125e-07 ;  /* 0x3400000010107820 */ /* 0x000fc80000410000 */
[----:B------:R-:W-:-:S07]  /*4c00*/  FMUL.FTZ R3, R3, R16 ;  /* 0x0000001003037220 */ /* 0x000fce0000410000 */
.L_x_1476:
[----:B------:R-:W-:Y:S05]  /*4c10*/  BSYNC B0 ;  /* 0x0000000000007941 */ /* 0x000fea0003800000 */
.L_x_1475:
[C---:B------:R-:W-:Y:S02]  /*4c20*/  FSETP.GTU.FTZ.AND P0, PT, |R3|.reuse, +INF , PT ;  /* 0x7f8000000300780b */ /* 0x040fe40003f1c200 */
[----:B------:R-:W-:-:S04]  /*4c30*/  LOP3.LUT R26, R3, 0x80000000, R26, 0xb8, !PT ;  /* 0x80000000031a7812 */ /* 0x000fc800078eb81a */
[----:B------:R-:W-:-:S04]  /*4c40*/  FSEL R3, R3, R26, P0 ;  /* 0x0000001a03037208 */ /* 0x000fc80000000000 */
[----:B------:R-:W-:-:S07]  /*4c50*/  F2FP.BF16.F32.PACK_AB R3, RZ, R3 ;  /* 0x00000003ff03723e */ /* 0x000fce00000010ff */
.L_x_1474:
[----:B------:R-:W-:Y:S05]  /*4c60*/  BSYNC B1 ;  /* 0x0000000000017941 */ /* 0x000fea0003800000 */
.L_x_1473:
        /* <DEDUP_REMOVED lines=33> */
.L_x_1491:
[----:B------:R-:W-:Y:S01]  /*4e80*/  FSETP.GEU.FTZ.AND P0, PT, R15, -R19, PT ;  /* 0x800000130f00720b */ /* 0x000fe20003f1e000 */
[----:B------:R-:W-:-:S12]  /*4e90*/  FADD.FTZ R17, R17, -1 ;  /* 0xbf80000011117421 */ /* 0x000fd80000010000 */
[----:B------:R-:W-:-:S07]  /*4ea0*/  @!P0 FADD.FTZ R17, R17, -1 ;  /* 0xbf80000011118421 */ /* 0x000fce0000010000 */
.L_x_1490:
[----:B------:R-:W-:Y:S05]  /*4eb0*/  BSYNC B2 ;  /* 0x0000000000027941 */ /* 0x000fea0003800000 */
.L_x_1489:
[----:B------:R-:W-:Y:S01]  /*4ec0*/  FFMA.FTZ R12, -R19, R17, R12 ;  /* 0x00000011130c7223 */ /* 0x000fe2000001010c */
[----:B------:R-:W-:Y:S06]  /*4ed0*/  BRA `(.L_x_1487) ;  /* 0x00000000007c7947 */ /* 0x000fec0003800000 */
.L_x_1488:
        /* <DEDUP_REMOVED lines=15> */
.L_x_1494:
        /* <DEDUP_REMOVED lines=13> */
.L_x_1493:
[----:B------:R-:W-:Y:S05]  /*50a0*/  BSYNC B2 ;  /* 0x0000000000027941 */ /* 0x000fea0003800000 */
.L_x_1492:
[----:B------:R-:W-:-:S04]  /*50b0*/  FMUL.FTZ R15, R15, 1.1920928955078125e-07 ;  /* 0x340000000f0f7820 */ /* 0x000fc80000410000 */
[----:B------:R-:W-:-:S07]  /*50c0*/  FMUL.FTZ R12, R12, R15 ;  /* 0x0000000f0c0c7220 */ /* 0x000fce0000410000 */
.L_x_1487:
[----:B------:R-:W-:Y:S05]  /*50d0*/  BSYNC B0 ;  /* 0x0000000000007941 */ /* 0x000fea0003800000 */
.L_x_1486:
[C---:B------:R-:W-:Y:S02]  /*50e0*/  FSETP.GTU.FTZ.AND P0, PT, |R12|.reuse, +INF , PT ;  /* 0x7f8000000c00780b */ /* 0x040fe40003f1c200 */
[----:B------:R-:W-:-:S04]  /*50f0*/  LOP3.LUT R13, R12, 0x80000000, R13, 0xb8, !PT ;  /* 0x800000000c0d7812 */ /* 0x000fc800078eb80d */
[----:B------:R-:W-:-:S04]  /*5100*/  FSEL R0, R12, R13, P0 ;  /* 0x0000000d0c007208 */ /* 0x000fc80000000000 */
[----:B------:R-:W-:-:S07]  /*5110*/  F2FP.BF16.F32.PACK_AB R0, RZ, R0 ;  /* 0x00000000ff00723e */ /* 0x000fce00000010ff */
.L_x_1485:
[----:B------:R-:W-:Y:S05]  /*5120*/  BSYNC B1 ;  /* 0x0000000000017941 */ /* 0x000fea0003800000 */
.L_x_1484:
        /* <DEDUP_REMOVED lines=17> */
.L_x_1497:
[----:B------:R-:W-:-:S13]  /*5240*/  ISETP.GE.AND P0, PT, R6, R5, PT ;  /* 0x000000050600720c */ /* 0x000fda0003f06270 */
[----:B------:R-:W-:Y:S05]  /*5250*/  @P0 BRA `(.L_x_1499) ;  /* 0x0000000000300947 */ /* 0x000fea0003800000 */
[----:B-1----:R-:W1:Y:S01]  /*5260*/  LDC.64 R8, c[0x0][0x218] ;  /* 0x00008600ff087b82 */ /* 0x002e620000000a00 */
[----:B------:R-:W-:Y:S01]  /*5270*/  IADD3 R13, R4, R6, RZ ;  /* 0x00000006040d7210 */ /* 0x000fe20007ffe0ff */
[----:B------:R-:W-:-:S04]  /*5280*/  VIADD R6, R6, 0x80 ;  /* 0x0000008006067836 */ /* 0x000fc80000000000 */
[----:B-1----:R-:W-:-:S05]  /*5290*/  IMAD.WIDE.U32 R8, R13, 0x2, R8 ;  /* 0x000000020d087825 */ /* 0x002fca00078e0008 */
[----:B------:R1:W-:Y:S02]  /*52a0*/  STG.E.U16 desc[UR4][R8.64], R10 ;  /* 0x0000000a08007986 */ /* 0x0003e4000c101504 */
.L_x_1498:
[----:B------:R-:W-:-:S13]  /*52b0*/  ISETP.GE.AND P0, PT, R6, R5, PT ;  /* 0x000000050600720c */ /* 0x000fda0003f06270 */
[----:B------:R-:W-:Y:S05]  /*52c0*/  @P0 BRA `(.L_x_1500) ;  /* 0x0000000000300947 */ /* 0x000fea0003800000 */
[----:B-1----:R-:W1:Y:S01]  /*52d0*/  LDC.64 R8, c[0x0][0x218] ;  /* 0x00008600ff087b82 */ /* 0x002e620000000a00 */
[----:B0-----:R-:W-:Y:S01]  /*52e0*/  IADD3 R13, R4, R6, RZ ;  /* 0x00000006040d7210 */ /* 0x001fe20007ffe0ff */
[----:B------:R-:W-:-:S04]  /*52f0*/  VIADD R6, R6, 0x80 ;  /* 0x0000008006067836 */ /* 0x000fc80000000000 */
[----:B-1----:R-:W-:-:S05]  /*5300*/  IMAD.WIDE.U32 R8, R13, 0x2, R8 ;  /* 0x000000020d087825 */ /* 0x002fca00078e0008 */
[----:B------:R2:W-:Y:S02]  /*5310*/  STG.E.U16 desc[UR4][R8.64], R7 ;  /* 0x0000000708007986 */ /* 0x0005e4000c101504 */
.L_x_1499:
[----:B------:R-:W-:-:S13]  /*5320*/  ISETP.GE.AND P0, PT, R6, R5, PT ;  /* 0x000000050600720c */ /* 0x000fda0003f06270 */
[----:B------:R-:W-:Y:S05]  /*5330*/  @P0 BRA `(.L_x_1501) ;  /* 0x0000000000340947 */ /* 0x000fea0003800000 */
[----:B-12---:R-:W1:Y:S01]  /*5340*/  LDC.64 R8, c[0x0][0x218] ;  /* 0x00008600ff087b82 */ /* 0x006e620000000a00 */
[----:B------:R-:W-:Y:S01]  /*5350*/  IADD3 R7, R4, R6, RZ ;  /* 0x0000000604077210 */ /* 0x000fe20007ffe0ff */
[----:B------:R-:W-:-:S04]  /*5360*/  VIADD R6, R6, 0x80 ;  /* 0x0000008006067836 */ /* 0x000fc80000000000 */
[----:B-1----:R-:W-:-:S05]  /*5370*/  IMAD.WIDE.U32 R8, R7, 0x2, R8 ;  /* 0x0000000207087825 */ /* 0x002fca00078e0008 */
[----:B------:R2:W-:Y:S02]  /*5380*/  STG.E.U16 desc[UR4][R8.64], R11 ;  /* 0x0000000b08007986 */ /* 0x0005e4000c101504 */
.L_x_1500:
        /* <DEDUP_REMOVED lines=8> */
.L_x_1501:
[----:B------:R-:W-:Y:S05]  /*5410*/  BSYNC B1 ;  /* 0x0000000000017941 */ /* 0x000fea0003800000 */
.L_x_1496:
[----:B------:R-:W-:-:S13]  /*5420*/  ISETP.GE.AND P0, PT, R6, R5, PT ;  /* 0x000000050600720c */ /* 0x000fda0003f06270 */
[----:B-123--:R-:W1:Y:S01]  /*5430*/  @!P0 LDC.64 R8, c[0x0][0x218] ;  /* 0x00008600ff088b82 */ /* 0x00ee620000000a00 */
[----:B------:R-:W-:Y:S01]  /*5440*/  @!P0 IADD3 R7, R4, R6, RZ ;  /* 0x0000000604078210 */ /* 0x000fe20007ffe0ff */
[----:B------:R-:W-:-:S04]  /*5450*/  @!P0 VIADD R6, R6, 0x80 ;  /* 0x0000008006068836 */ /* 0x000fc80000000000 */
[----:B-1----:R-:W-:-:S05]  /*5460*/  @!P0 IMAD.WIDE.U32 R8, R7, 0x2, R8 ;  /* 0x0000000207088825 */ /* 0x002fca00078e0008 */
[----:B------:R3:W-:Y:S02]  /*5470*/  @!P0 STG.E.U16 desc[UR4][R8.64], R3 ;  /* 0x0000000308008986 */ /* 0x0007e4000c101504 */
.L_x_1502:
[----:B------:R-:W-:Y:S05]  /*5480*/  BSYNC B0 ;  /* 0x0000000000007941 */ /* 0x000fea0003800000 */
.L_x_1495:
        /* <DEDUP_REMOVED lines=8> */
.L_x_1503:
        /* <DEDUP_REMOVED lines=15> */
.L_x_57303:


//--------------------- .text._ZN2at6native18elementwise_kernelILi128ELi4EZNS0_15gpu_kernel_implINS0_13BUnaryFunctorIN3c108BFloat16ES5_S5_ZZZNS0_16fmod_kernel_cudaERNS_18TensorIteratorBaseEENKUlvE0_clEvENKUlvE2_clEvEUlS5_S5_E_EEEEvS7_RKT_EUliE_EEviT1_ --------------------------
	.section	.text._ZN2at6native18elementwise_kernelILi128ELi4EZNS0_15gpu_kernel_implINS0_13BUnaryFunctorIN3c108BFloat16ES5_S5_ZZZNS0_16fmod_kernel_cudaERNS_18TensorIteratorBaseEENKUlvE0_clEvENKUlvE2_clEvEUlS5_S5_E_EEEEvS7_RKT_EUliE_EEviT1_,"ax",@progbits
	.align	128
        .global         _ZN2at6native18elementwise_kernelILi128ELi4EZNS0_15gpu_kernel_implINS0_13BUnaryFunctorIN3c108BFloat16ES5_S5_ZZZNS0_16fmod_kernel_cudaERNS_18TensorIteratorBaseEENKUlvE0_clEvENKUlvE2_clEvEUlS5_S5_E_EEEEvS7_RKT_EUliE_EEviT1_
        .type           _ZN2at6native18elementwise_kernelILi128ELi4EZNS0_15gpu_kernel_implINS0_13BUnaryFunctorIN3c108BFloat16ES5_S5_ZZZNS0_16fmod_kernel_cudaERNS_18TensorIteratorBaseEENKUlvE0_clEvENKUlvE2_clEvEUlS5_S5_E_EEEEvS7_RKT_EUliE_EEviT1_,@function
        .size           _ZN2at6native18elementwise_kernelILi128ELi4EZNS0_15gpu_kernel_implINS0_13BUnaryFunctorIN3c108BFloat16ES5_S5_ZZZNS0_16fmod_kernel_cudaERNS_18TensorIteratorBaseEENKUlvE0_clEvENKUlvE2_clEvEUlS5_S5_E_EEEEvS7_RKT_EUliE_EEviT1_,(.L_x_57304 - _ZN2at6native18elementwise_kernelILi128ELi4EZNS0_15gpu_kernel_implINS0_13BUnaryFunctorIN3c108BFloat16ES5_S5_ZZZNS0_16fmod_kernel_cudaERNS_18TensorIteratorBaseEENKUlvE0_clEvENKUlvE2_clEvEUlS5_S5_E_EEEEvS7_RKT_EUliE_EEviT1_)
        .other          _ZN2at6native18elementwise_kernelILi128ELi4EZNS0_15gpu_kernel_implINS0_13BUnaryFunctorIN3c108BFloat16ES5_S5_ZZZNS0_16fmod_kernel_cudaERNS_18TensorIteratorBaseEENKUlvE0_clEvENKUlvE2_clEvEUlS5_S5_E_EEEEvS7_RKT_EUliE_EEviT1_,@"STO_CUDA_ENTRY STV_DEFAULT"
_ZN2at6native18elementwise_kernelILi128ELi4EZNS0_15gpu_kernel_implINS0_13BUnaryFunctorIN3c108BFloat16ES5_S5_ZZZNS0_16fmod_kernel_cudaERNS_18TensorIteratorBaseEENKUlvE0_clEvENKUlvE2_clEvEUlS5_S5_E_EEEEvS7_RKT_EUliE_EEviT1_:
.text._ZN2at6native18elementwise_kernelILi128ELi4EZNS0_15gpu_kernel_implINS0_13BUnaryFunctorIN3c108BFloat16ES5_S5_ZZZNS0_16fmod_kernel_cudaERNS_18TensorIteratorBaseEENKUlvE0_clEvENKUlvE2_clEvEUlS5_S5_E_EEEEvS7_RKT_EUliE_EEviT1_:
        /* <DEDUP_REMOVED lines=11> */
[----:B------:R-:W-:Y:S01]  /*00b0*/  IMAD.MOV.U32 R16, RZ, RZ, RZ ;  /* 0x000000ffff107224 */ /* 0x000fe200078e00ff */
[----:B0-----:R-:W-:-:S13]  /*00c0*/  ISETP.NE.AND P0, PT, R6, RZ, PT ;  /* 0x000000ff0600720c */ /* 0x001fda0003f05270 */
[----:B------:R-:W-:Y:S05]  /*00d0*/  @!P0 BRA `(.L_x_1506) ;  /* 0x0000001000a88947 */ /* 0x000fea0003800000 */
[----:B------:R-:W-:Y:S01]  /*00e0*/  IMAD.MOV.U32 R22, RZ, RZ, RZ ;  /* 0x000000ffff167224 */ /* 0x000fe200078e00ff */
[----:B------:R-:W-:Y:S01]  /*00f0*/  ULDC.64 UR4, c[0x0][0x220] ;  /* 0x0000880000047ab9 */ /* 0x000fe20000000a00 */
[----:B------:R-:W-:Y:S02]  /*0100*/  ISETP.NE.AND P0, PT, R6, 0x1, PT ;  /* 0x000000010600780c */ /* 0x000fe40003f05270 */
[----:B------:R-:W-:Y:S01]  /*0110*/  IMAD.HI.U32 R2, R23, UR4, R22 ;  /* 0x0000000417027c27 */ /* 0x000fe2000f8e0016 */
[----:B------:R-:W-:-:S04]  /*0120*/  ULDC UR4, c[0x0][0x21c] ;  /* 0x0000870000047ab9 */ /* 0x000fc80000000800 */
[----:B------:R-:W-:-:S05]  /*0130*/  SHF.R.U32.HI R3, RZ, UR5, R2 ;  /* 0x00000005ff037c19 */ /* 0x000fca0008011602 */
[----:B------:R-:W-:-:S04]  /*0140*/  IMAD.MOV R0, RZ, RZ, -R3 ;  /* 0x000000ffff007224 */ /* 0x000fc800078e0a03 */
[----:B------:R-:W-:Y:S01]  /*0150*/  IMAD R0, R0, UR4, R23 ;  /* 0x0000000400007c24 */ /* 0x000fe2000f8e0217 */
[----:B------:R-:W-:-:S03]  /*0160*/  ULDC.64 UR4, c[0x0][0x348] ;  /* 0x0000d20000047ab9 */ /* 0x000fc60000000a00 */
        /* <DEDUP_REMOVED lines=9> */
[----:B------:R-:W-:-:S04]  /*0200*/  ULDC.64 UR4, c[0x0][0x350] ;  /* 0x0000d40000047ab9 */ /* 0x000fc80000000a00 */
[----:B------:R-:W-:-:S04]  /*0210*/  IMAD.MOV R2, RZ, RZ, -R5 ;  /* 0x000000ffff027224 */ /* 0x000fc800078e0a05 */
[----:B------:R-:W-:-:S04]  /*0220*/  IMAD R3, R2, UR6, R3 ;  /* 0x0000000602037c24 */ /* 0x000fc8000f8e0203 */
[C---:B------:R-:W-:Y:S02]  /*0230*/  IMAD R16, R3.reuse, UR4, R16 ;  /* 0x0000000403107c24 */ /* 0x040fe4000f8e0210 */
[----:B------:R-:W-:Y:S01]  /*0240*/  IMAD R0, R3, UR5, R0 ;  /* 0x0000000503007c24 */ /* 0x000fe2000f8e0200 */
[----:B------:R-:W-:Y:S06]  /*0250*/  @!P0 BRA `(.L_x_1506) ;  /* 0x0000001000488947 */ /* 0x000fec0003800000 */
        /* <DEDUP_REMOVED lines=265> */
[----:B------:R-:W-:-:S03]  /*12f0*/  ULDC.64 UR4, c[0x0][0x340] ;  /* 0x0000d00000047ab9 */ /* 0x000fc60000000a00 */
[----:B------:R-:W-:Y:S01]  /*1300*/  IMAD.HI.U32 R2, R5, UR4, R4 ;  /* 0x0000000405027c27 */ /* 0x000fe2000f8e0004 */
[----:B------:R-:W-:-:S04]  /*1310*/  ULDC UR4, c[0x0][0x33c] ;  /* 0x0000cf0000047ab9 */ /* 0x000fc80000000800 */
[----:B------:R-:W-:-:S05]  /*1320*/  SHF.R.U32.HI R2, RZ, UR5, R2 ;  /* 0x00000005ff027c19 */ /* 0x000fca0008011602 */
[----:B------:R-:W-:-:S04]  /*1330*/  IMAD.MOV R3, RZ, RZ, -R2 ;  /* 0x000000ffff037224 */ /* 0x000fc800078e0a02 */
[----:B------:R-:W-:Y:S01]  /*1340*/  IMAD R5, R3, UR4, R5 ;  /* 0x0000000403057c24 */ /* 0x000fe2000f8e0205 */
[----:B------:R-:W-:-:S03]  /*1350*/  ULDC.64 UR4, c[0x0][0x408] ;  /* 0x0001020000047ab9 */ /* 0x000fc60000000a00 */
[C---:B------:R-:W-:Y:S02]  /*1360*/  IMAD R16, R5.reuse, UR4, R16 ;  /* 0x0000000405107c24 */ /* 0x040fe4000f8e0210 */
[----:B------:R-:W-:-:S07]  /*1370*/  IMAD R0, R5, UR5, R0 ;  /* 0x0000000505007c24 */ /* 0x000fce000f8e0200 */
.L_x_1506:
        /* <DEDUP_REMOVED lines=22> */
.L_x_1510:
[----:B------:R-:W2:Y:S02]  /*14e0*/  LDG.E.U8 R2, desc[UR36][R2.64] ;  /* 0x0000002402027981 */ /* 0x000ea4000c1e1100 */
[----:B--2---:R-:W-:-:S04]  /*14f0*/  I2FP.F32.U32 R0, R2 ;  /* 0x0000000200007245 */ /* 0x004fc80000201000 */
[----:B------:R-:W-:Y:S01]  /*1500*/  F2FP.BF16.F32.PACK_AB R0, RZ, R0 ;  /* 0x00000000ff00723e */ /* 0x000fe200000010ff */
[----:B------:R-:W-:Y:S06]  /*1510*/  BRA `(.L_x_1512) ;  /* 0x0000000c00907947 */ /* 0x000fec0003800000 */
.L_x_1509:
        /* <DEDUP_REMOVED lines=10> */
.L_x_1514:
[----:B------:R-:W2:Y:S02]  /*15c0*/  LDG.E R2, desc[UR36][R2.64] ;  /* 0x0000002402027981 */ /* 0x000ea4000c1e1900 */
[----:B--2---:R-:W-:-:S04]  /*15d0*/  I2FP.F32.S32 R0, R2 ;  /* 0x0000000200007245 */ /* 0x004fc80000201400 */
[----:B------:R-:W-:Y:S01]  /*15e0*/  F2FP.BF16.F32.PACK_AB R0, RZ, R0 ;  /* 0x00000000ff00723e */ /* 0x000fe200000010ff */
[----:B------:R-:W-:Y:S06]  /*15f0*/  BRA `(.L_x_1512) ;  /* 0x0000000c00587947 */ /* 0x000fec0003800000 */
.L_x_1513:
[----:B------:R-:W2:Y:S02]  /*1600*/  LDG.E.U16 R2, desc[UR36][R2.64] ;  /* 0x0000002402027981 */ /* 0x000ea4000c1e1500 */
[----:B--2---:R-:W0:Y:S02]  /*1610*/  I2F.S16 R0, R2 ;  /* 0x0000000200007306 */ /* 0x004e240000101400 */
[----:B0-----:R-:W-:Y:S01]  /*1620*/  F2FP.BF16.F32.PACK_AB R0, RZ, R0 ;  /* 0x00000000ff00723e */ /* 0x001fe200000010ff */
[----:B------:R-:W-:Y:S06]  /*1630*/  BRA `(.L_x_1512) ;  /* 0x0000000c00487947 */ /* 0x000fec0003800000 */
.L_x_1508:
        /* <DEDUP_REMOVED lines=9> */
.L_x_1516:
[----:B------:R-:W2:Y:S02]  /*16d0*/  LDG.E.U16 R0, desc[UR36][R2.64] ;  /* 0x0000002402007981 */ /* 0x000ea4000c1e1500 */
[----:B--2---:R-:W-:-:S05]  /*16e0*/  HADD2.F32 R0, -RZ, R0.H0_H0 ;  /* 0x20000000ff007230 */ /* 0x004fca0000004100 */
[----:B------:R-:W-:Y:S01]  /*16f0*/  F2FP.BF16.F32.PACK_AB R0, RZ, R0 ;  /* 0x00000000ff00723e */ /* 0x000fe200000010ff */
[----:B------:R-:W-:Y:S06]  /*1700*/  BRA `(.L_x_1512) ;  /* 0x0000000c00147947 */ /* 0x000fec0003800000 */
.L_x_1515:
        /* <DEDUP_REMOVED lines=9> */
.L_x_1518:
[----:B------:R-:W2:Y:S02]  /*17a0*/  LDG.E.U16 R2, desc[UR36][R2.64] ;  /* 0x0000002402027981 */ /* 0x000ea4000c1e1500 */
[----:B--2---:R-:W-:-:S05]  /*17b0*/  HADD2.F32 R0, -RZ, R2.H0_H0 ;  /* 0x20000002ff007230 */ /* 0x004fca0000004100 */
[----:B------:R-:W-:Y:S01]  /*17c0*/  F2FP.BF16.F32.PACK_AB R0, RZ, R0 ;  /* 0x00000000ff00723e */ /* 0x000fe200000010ff */
[----:B------:R-:W-:Y:S06]  /*17d0*/  BRA `(.L_x_1512) ;  /* 0x0000000800e07947 */ /* 0x000fec0003800000 */
.L_x_1517:
        /* <DEDUP_REMOVED lines=8> */
.L_x_1507:
        /* <DEDUP_REMOVED lines=13> */
.L_x_1521:
        /* <DEDUP_REMOVED lines=8> */
.L_x_1520:
        /* <DEDUP_REMOVED lines=28> */
.L_x_1523:
        /* <DEDUP_REMOVED lines=15> */
.L_x_1522:
[----:B------:R0:W5:Y:S01]  /*1c60*/  LDG.E.U16 R0, desc[UR36][R2.64] ;  /* 0x0000002402007981 */ /* 0x000162000c1e1500 */
[----:B------:R-:W-:Y:S05]  /*1c70*/  BRA `(.L_x_1512) ;  /* 0x0000000400b87947 */ /* 0x000fea0003800000 */
.L_x_1519:
        /* <DEDUP_REMOVED lines=12> */
.L_x_1526:
        /* <DEDUP_REMOVED lines=21> */
.L_x_1530:
[----:B------:R-:W-:Y:S05]  /*1e90*/  BSYNC B1 ;  /* 0x0000000000017941 */ /* 0x000fea0003800000 */
.L_x_1529:
[----:B------:R-:W-:Y:S01]  /*1ea0*/  LEA R3, R0, 0x3b800000, 0x17 ;  /* 0x3b80000000037811 */ /* 0x000fe200078eb8ff */
[----:B------:R-:W-:-:S05]  /*1eb0*/  IMAD.SHL.U32 R0, R2, 0x100000, RZ ;  /* 0x0010000002007824 */ /* 0x000fca00078e00ff */
[----:B------:R-:W-:-:S07]  /*1ec0*/  LOP3.LUT R0, R3, R0, R4, 0xfe, !PT ;  /* 0x0000000003007212 */ /* 0x000fce00078efe04 */
.L_x_1528:
[----:B------:R-:W-:Y:S05]  /*1ed0*/  BSYNC B0 ;  /* 0x0000000000007941 */ /* 0x000fea0003800000 */
.L_x_1527:
[----:B------:R-:W-:Y:S01]  /*1ee0*/  F2FP.BF16.F32.PACK_AB R0, RZ, R0 ;  /* 0x00000000ff00723e */ /* 0x000fe200000010ff */
[----:B------:R-:W-:Y:S06]  /*1ef0*/  BRA `(.L_x_1512) ;  /* 0x0000000400187947 */ /* 0x000fec0003800000 */
.L_x_1525:
        /* <DEDUP_REMOVED lines=21> */
.L_x_1534:
[----:B------:R-:W-:Y:S05]  /*2050*/  BSYNC B1 ;  /* 0x0000000000017941 */ /* 0x000fea0003800000 */
.L_x_1533:
[----:B------:R-:W-:Y:S01]  /*2060*/  LEA R3, R0, 0x37800000, 0x17 ;  /* 0x3780000000037811 */ /* 0x000fe200078eb8ff */
[----:B------:R-:W-:-:S05]  /*2070*/  IMAD.SHL.U32 R0, R2, 0x200000, RZ ;  /* 0x0020000002007824 */ /* 0x000fca00078e00ff */
[----:B------:R-:W-:-:S07]  /*2080*/  LOP3.LUT R0, R3, R0, R4, 0xfe, !PT ;  /* 0x0000000003007212 */ /* 0x000fce00078efe04 */
.L_x_1532:
[----:B------:R-:W-:Y:S05]  /*2090*/  BSYNC B0 ;  /* 0x0000000000007941 */ /* 0x000fea0003800000 */
.L_x_1531:
[----:B------:R-:W-:Y:S01]  /*20a0*/  F2FP.BF16.F32.PACK_AB R0, RZ, R0 ;  /* 0x00000000ff00723e */ /* 0x000fe200000010ff */
[----:B------:R-:W-:Y:S06]  /*20b0*/  BRA `(.L_x_1512) ;  /* 0x0000000000a87947 */ /* 0x000fec0003800000 */
.L_x_1524:
        /* <DEDUP_REMOVED lines=14> */
.L_x_1538:
[----:B------:R-:W-:Y:S05]  /*21a0*/  BSYNC B0 ;  /* 0x0000000000007941 */ /* 0x000fea0003800000 */
.L_x_1537:
[----:B------:R-:W-:Y:S01]  /*21b0*/  F2FP.BF16.F32.PACK_AB R0, RZ, R0 ;  /* 0x00000000ff00723e */ /* 0x000fe200000010ff */
[----:B------:R-:W-:Y:S06]  /*21c0*/  BRA `(.L_x_1512) ;  /* 0x0000000000647947 */ /* 0x000fec0003800000 */
.L_x_1511:
        /* <DEDUP_REMOVED lines=16> */
.L_x_1539:
[----:B------:R-:W-:Y:S01]  /*22d0*/  PRMT R0, RZ, 0x7610, R0 ;  /* 0x00007610ff007816 */ /* 0x000fe20000000000 */
[----:B------:R-:W-:Y:S06]  /*22e0*/  BRA `(.L_x_1512) ;  /* 0x00000000001c7947 */ /* 0x000fec0003800000 */
.L_x_1536:
[----:B------:R-:W2:Y:S02]  /*22f0*/  LDG.E.64 R2, desc[UR36][R2.64] ;  /* 0x0000002402027981 */ /* 0x000ea4000c1e1b00 */
[----:B--2---:R-:W0:Y:S02]  /*2300*/  I2F.U64 R0, R2 ;  /* 0x0000000200007312 */ /* 0x004e240000301000 */
[----:B0-----:R-:W-:Y:S01]  /*2310*/  F2FP.BF16.F32.PACK_AB R0, RZ, R0 ;  /* 0x00000000ff00723e */ /* 0x001fe200000010ff */
[----:B------:R-:W-:Y:S06]  /*2320*/  BRA `(.L_x_1512) ;  /* 0x00000000000c7947 */ /* 0x000fec0003800000 */
.L_x_1535:
[----:B------:R-:W2:Y:S02]  /*2330*/  LDG.E R2, desc[UR36][R2.64] ;  /* 0x0000002402027981 */ /* 0x000ea4000c1e1900 */
[----:B--2---:R-:W-:-:S04]  /*2340*/  I2FP.F32.U32 R0, R2 ;  /* 0x0000000200007245 */ /* 0x004fc80000201000 */
[----:B------:R-:W-:-:S07]  /*2350*/  F2FP.BF16.F32.PACK_AB R0, RZ, R0 ;  /* 0x00000000ff00723e */ /* 0x000fce00000010ff */
.L_x_1512:
[----:B0-----:R-:W0:Y:S01]  /*2360*/  LDC.U16 R3, c[0x0][0x422] ;  /* 0x00010880ff037b82 */ /* 0x001e220000000400 */
[----:B-----5:R-:W-:Y:S01]  /*2370*/  IMAD.U32 R2, R0, 0x10000, RZ ;  /* 0x0001000000027824 */ /* 0x020fe200078e00ff */
[----:B------:R-:W-:Y:S03]  /*2380*/  BSSY B0, `(.L_x_1540) ;  /* 0x0000041000007945 */ /* 0x000fe60003800000 */
[----:B------:R-:W-:Y:S01]  /*2390*/  FADD.FTZ R5, |R2|, -RZ ;  /* 0x800000ff02057221 */ /* 0x000fe20000010200 */
[----:B0-----:R-:W-:-:S05]  /*23a0*/  IMAD.U32 R3, R3, 0x10000, RZ ;  /* 0x0001000003037824 */ /* 0x001fca00078e00ff */
        /* <DEDUP_REMOVED lines=25> */
.L_x_1545:
[----:B------:R-:W-:Y:S01]  /*2540*/  FSETP.GEU.FTZ.AND P0, PT, R7, -R0, PT ;  /* 0x800000000700720b */ /* 0x000fe20003f1e000 */
[----:B------:R-:W-:-:S12]  /*2550*/  FADD.FTZ R4, R4, -1 ;  /* 0xbf80000004047421 */ /* 0x000fd80000010000 */
[----:B------:R-:W-:-:S07]  /*2560*/  @!P0 FADD.FTZ R4, R4, -1 ;  /* 0xbf80000004048421 */ /* 0x000fce0000010000 */
.L_x_1544:
[----:B------:R-:W-:Y:S05]  /*2570*/  BSYNC B1 ;  /* 0x0000000000017941 */ /* 0x000fea0003800000 */
.L_x_1543:
[----:B------:R-:W-:Y:S01]  /*2580*/  FFMA.FTZ R5, -R0, R4, R5 ;  /* 0x0000000400057223 */ /* 0x000fe20000010105 */
[----:B------:R-:W-:Y:S06]  /*2590*/  BRA `(.L_x_1541) ;  /* 0x00000000007c7947 */ /* 0x000fec0003800000 */
.L_x_1542:
        /* <DEDUP_REMOVED lines=15> */
.L_x_1548:
        /* <DEDUP_REMOVED lines=13> */
.L_x_1547:
[----:B------:R-:W-:Y:S05]  /*2760*/  BSYNC B1 ;  /* 0x0000000000017941 */ /* 0x000fea0003800000 */
.L_x_1546:
[----:B------:R-:W-:-:S04]  /*2770*/  FMUL.FTZ R0, R3, 1.1920928955078125e-07 ;  /* 0x3400000003007820 */ /* 0x000fc80000410000 */
[----:B0-----:R-:W-:-:S07]  /*2780*/  FMUL.FTZ R5, R7, R0 ;  /* 0x0000000007057220 */ /* 0x001fce0000410000 */
.L_x_1541:
[----:B------:R-:W-:Y:S05]  /*2790*/  BSYNC B0 ;  /* 0x0000000000007941 */ /* 0x000fea0003800000 */
.L_x_1540:
[----:B------:R-:W0:Y:S01]  /*27a0*/  LDC.U8 R4, c[0x0][0x424] ;  /* 0x00010900ff047b82 */ /* 0x000e220000000000 */
[C---:B------:R-:W-:Y:S02]  /*27b0*/  FSETP.GTU.FTZ.AND P0, PT, |R5|.reuse, +INF , PT ;  /* 0x7f8000000500780b */ /* 0x040fe40003f1c200 */
[----:B------:R-:W-:-:S04]  /*27c0*/  LOP3.LUT R2, R5, 0x80000000, R2, 0xb8, !PT ;  /* 0x8000000005027812 */ /* 0x000fc800078eb802 */
[----:B------:R-:W-:-:S04]  /*27d0*/  FSEL R2, R5, R2, P0 ;  /* 0x0000000205027208 */ /* 0x000fc80000000000 */
[----:B------:R1:W2:Y:S01]  /*27e0*/  F2F.BF16.F32 R3, R2 ;  /* 0x0000000200037304 */ /* 0x0002a20000202000 */
[----:B0-----:R-:W-:-:S04]  /*27f0*/  PRMT R0, R4, 0x9910, RZ ;  /* 0x0000991004007816 */ /* 0x001fc800000000ff */
[----:B------:R-:W-:-:S13]  /*2800*/  ISETP.GT.AND P0, PT, R0, 0x9, PT ;  /* 0x000000090000780c */ /* 0x000fda0003f04270 */
[----:B-12---:R-:W-:Y:S05]  /*2810*/  @P0 BRA `(.L_x_1549) ;  /* 0x00000004000c0947 */ /* 0x006fea0003800000 */
        /* <DEDUP_REMOVED lines=12> */
.L_x_1552:
[----:B------:R-:W-:-:S06]  /*28e0*/  IMAD.U32 R3, R3, 0x10000, RZ ;  /* 0x0001000003037824 */ /* 0x000fcc00078e00ff */
[----:B------:R-:W0:Y:S02]  /*28f0*/  F2I.S64.TRUNC R2, R3 ;  /* 0x0000000300027311 */ /* 0x000e24000020d900 */
[----:B0-----:R0:W-:Y:S01]  /*2900*/  STG.E.U8 desc[UR36][R16.64], R2 ;  /* 0x0000000210007986 */ /* 0x0011e2000c101124 */
[----:B------:R-:W-:Y:S05]  /*2910*/  BRA `(.L_x_1554) ;  /* 0x0000000c00847947 */ /* 0x000fea0003800000 */
.L_x_1551:
        /* <DEDUP_REMOVED lines=10> */
.L_x_1556:
[----:B------:R-:W-:-:S06]  /*29c0*/  IMAD.U32 R3, R3, 0x10000, RZ ;  /* 0x0001000003037824 */ /* 0x000fcc00078e00ff */
[----:B------:R-:W0:Y:S02]  /*29d0*/  F2I.FTZ.TRUNC.NTZ R3, R3 ;  /* 0x0000000300037305 */ /* 0x000e24000021f100 */
[----:B0-----:R0:W-:Y:S01]  /*29e0*/  STG.E desc[UR36][R16.64], R3 ;  /* 0x0000000310007986 */ /* 0x0011e2000c101924 */
[----:B------:R-:W-:Y:S05]  /*29f0*/  BRA `(.L_x_1554) ;  /* 0x0000000c004c7947 */ /* 0x000fea0003800000 */
.L_x_1555:
[----:B------:R-:W-:-:S06]  /*2a00*/  IMAD.U32 R3, R3, 0x10000, RZ ;  /* 0x0001000003037824 */ /* 0x000fcc00078e00ff */
[----:B------:R-:W0:Y:S02]  /*2a10*/  F2I.FTZ.TRUNC.NTZ R3, R3 ;  /* 0x0000000300037305 */ /* 0x000e24000021f100 */
[----:B0-----:R0:W-:Y:S01]  /*2a20*/  STG.E.U16 desc[UR36][R16.64], R3 ;  /* 0x0000000310007986 */ /* 0x0011e2000c101524 */
[----:B------:R-:W-:Y:S05]  /*2a30*/  BRA `(.L_x_1554) ;  /* 0x0000000c003c7947 */ /* 0x000fea0003800000 */
.L_x_1550:
        /* <DEDUP_REMOVED lines=9> */
.L_x_1558:
[----:B------:R-:W-:-:S05]  /*2ad0*/  IMAD.U32 R0, R3, 0x10000, RZ ;  /* 0x0001000003007824 */ /* 0x000fca00078e00ff */
[----:B------:R-:W-:-:S05]  /*2ae0*/  F2FP.F16.F32.PACK_AB R0, RZ, R0 ;  /* 0x00000000ff00723e */ /* 0x000fca00000000ff */
[----:B------:R0:W-:Y:S01]  /*2af0*/  STG.E.U16 desc[UR36][R16.64], R0 ;  /* 0x0000000010007986 */ /* 0x0001e2000c101524 */
[----:B------:R-:W-:Y:S05]  /*2b00*/  BRA `(.L_x_1554) ;  /* 0x0000000c00087947 */ /* 0x000fea0003800000 */
.L_x_1557:
        /* <DEDUP_REMOVED lines=10> */
.L_x_1560:
[----:B------:R-:W-:-:S05]  /*2bb0*/  IMAD.U32 R3, R3, 0x10000, RZ ;  /* 0x0001000003037824 */ /* 0x000fca00078e00ff */
[----:B------:R-:W-:-:S04]  /*2bc0*/  F2FP.F16.F32.PACK_AB R3, RZ, R3 ;  /* 0x00000003ff03723e */ /* 0x000fc800000000ff */
[----:B------:R-:W-:-:S05]  /*2bd0*/  PRMT R3, R3, 0x5410, RZ ;  /* 0x0000541003037816 */ /* 0x000fca00000000ff */
[----:B------:R0:W-:Y:S01]  /*2be0*/  STG.E desc[UR36][R16.64], R3 ;  /* 0x0000000310007986 */ /* 0x0001e2000c101924 */
[----:B------:R-:W-:Y:S05]  /*2bf0*/  BRA `(.L_x_1554) ;  /* 0x0000000800cc7947 */ /* 0x000fea0003800000 */
.L_x_1559:
[----:B------:R-:W-:-:S04]  /*2c00*/  IMAD.U32 R2, R3, 0x10000, RZ ;  /* 0x0001000003027824 */ /* 0x000fc800078e00ff */
[----:B------:R-:W-:-:S06]  /*2c10*/  FMUL.FTZ R2, R2, 1 ;  /* 0x3f80000002027820 */ /* 0x000fcc0000410000 */
[----:B------:R-:W0:Y:S02]  /*2c20*/  F2F.F64.F32 R2, R2 ;  /* 0x0000000200027310 */ /* 0x000e240000201800 */
[----:B0-----:R0:W-:Y:S01]  /*2c30*/  STG.E.64 desc[UR36][R16.64], R2 ;  /* 0x0000000210007986 */ /* 0x0011e2000c101b24 */
[----:B------:R-:W-:Y:S05]  /*2c40*/  BRA `(.L_x_1554) ;  /* 0x0000000800b87947 */ /* 0x000fea0003800000 */
.L_x_1549:
        /* <DEDUP_REMOVED lines=13> */
.L_x_1563:
[----:B------:R-:W-:Y:S01]  /*2d20*/  IMAD.U32 R3, R3, 0x10000, RZ ;  /* 0x0001000003037824 */ /* 0x000fe200078e00ff */
[----:B------:R-:W-:-:S03]  /*2d30*/  CS2R R6, SRZ ;  /* 0x0000000000067805 */ /* 0x000fc6000001ff00 */
[----:B------:R-:W-:-:S04]  /*2d40*/  FMUL.FTZ R3, R3, 1 ;  /* 0x3f80000003037820 */ /* 0x000fc80000410000 */
[----:B------:R-:W0:Y:S02]  /*2d50*/  F2F.F64.F32 R4, R3 ;  /* 0x0000000300047310 */ /* 0x000e240000201800 */
[----:B0-----:R0:W-:Y:S01]  /*2d60*/  STG.E.128 desc[UR36][R16.64], R4 ;  /* 0x0000000410007986 */ /* 0x0011e2000c101d24 */
[----:B------:R-:W-:Y:S05]  /*2d70*/  BRA `(.L_x_1554) ;  /* 0x00000008006c7947 */ /* 0x000fea0003800000 */
.L_x_1562:
        /* <DEDUP_REMOVED lines=21> */
.L_x_1567:
[----:B------:R-:W-:Y:S05]  /*2ed0*/  BSYNC B0 ;  /* 0x0000000000007941 */ /* 0x000fea0003800000 */
.L_x_1566:
[----:B------:R-:W-:-:S05]  /*2ee0*/  LOP3.LUT R3, R0, R3, RZ, 0xfc, !PT ;  /* 0x0000000300037212 */ /* 0x000fca00078efcff */
[----:B------:R0:W-:Y:S01]  /*2ef0*/  STG.E.U8 desc[UR36][R16.64], R3 ;  /* 0x0000000310007986 */ /* 0x0001e2000c101124 */
[----:B------:R-:W-:Y:S05]  /*2f00*/  BRA `(.L_x_1554) ;  /* 0x0000000800087947 */ /* 0x000fea0003800000 */
.L_x_1565:
        /* <DEDUP_REMOVED lines=13> */
.L_x_1569:
[----:B------:R-:W-:Y:S01]  /*2fe0*/  IMAD.MOV.U32 R0, RZ, RZ, 0x7f ;  /* 0x0000007fff007424 */ /* 0x000fe200078e00ff */
[----:B------:R-:W-:-:S04]  /*2ff0*/  ISETP.GT.U32.AND P0, PT, R2, 0x7f800000, PT ;  /* 0x7f8000000200780c */ /* 0x000fc80003f04070 */
[----:B------:R-:W-:-:S09]  /*3000*/  SEL R0, R0, 0x7c, P0 ;  /* 0x0000007c00007807 */ /* 0x000fd20000000000 */
.L_x_1570:
[----:B------:R-:W-:Y:S05]  /*3010*/  BSYNC B0 ;  /* 0x0000000000007941 */ /* 0x000fea0003800000 */
.L_x_1568:
[----:B------:R-:W-:-:S04]  /*3020*/  LOP3.LUT R2, R3, 0x80000000, RZ, 0xc0, !PT ;  /* 0x8000000003027812 */ /* 0x000fc800078ec0ff */
[----:B------:R-:W-:-:S04]  /*3030*/  SHF.R.U32.HI R3, RZ, 0x18, R2 ;  /* 0x00000018ff037819 */ /* 0x000fc80000011602 */
[----:B------:R-:W-:-:S05]  /*3040*/  LOP3.LUT R3, R0, R3, RZ, 0xfc, !PT ;  /* 0x0000000300037212 */ /* 0x000fca00078efcff */
[----:B------:R0:W-:Y:S01]  /*3050*/  STG.E.U8 desc[UR36][R16.64], R3 ;  /* 0x0000000310007986 */ /* 0x0001e2000c101124 */
[----:B------:R-:W-:Y:S05]  /*3060*/  BRA `(.L_x_1554) ;  /* 0x0000000400b07947 */ /* 0x000fea0003800000 */
.L_x_1564:
[----:B------:R0:W-:Y:S01]  /*3070*/  STG.E.U16 desc[UR36][R16.64], R3 ;  /* 0x0000000310007986 */ /* 0x0001e2000c101524 */
[----:B------:R-:W-:Y:S05]  /*3080*/  BRA `(.L_x_1554) ;  /* 0x0000000400a87947 */ /* 0x000fea0003800000 */
.L_x_1561:
        /* <DEDUP_REMOVED lines=12> */
.L_x_1573:
        /* <DEDUP_REMOVED lines=17> */
.L_x_1576:
[----:B------:R-:W-:-:S04]  /*3260*/  LOP3.LUT R2, R3, 0x80000000, RZ, 0xc0, !PT ;  /* 0x8000000003027812 */ /* 0x000fc800078ec0ff */
[----:B------:R-:W-:-:S04]  /*3270*/  SHF.R.U32.HI R3, RZ, 0x18, R2 ;  /* 0x00000018ff037819 */ /* 0x000fc80000011602 */
[----:B------:R-:W-:-:S04]  /*3280*/  LOP3.LUT R0, R0, R3, RZ, 0xfc, !PT ;  /* 0x0000000300007212 */ /* 0x000fc800078efcff */
[----:B------:R-:W-:-:S07]  /*3290*/  PRMT R8, R0, 0x7610, R8 ;  /* 0x0000761000087816 */ /* 0x000fce0000000008 */
.L_x_1575:
[----:B------:R-:W-:Y:S05]  /*32a0*/  BSYNC B0 ;  /* 0x0000000000007941 */ /* 0x000fea0003800000 */
.L_x_1574:
[----:B------:R4:W-:Y:S01]  /*32b0*/  STG.E.U8 desc[UR36][R16.64], R8 ;  /* 0x0000000810007986 */ /* 0x0009e2000c101124 */
[----:B------:R-:W-:Y:S05]  /*32c0*/  BRA `(.L_x_1554) ;  /* 0x0000000400187947 */ /* 0x000fea0003800000 */
.L_x_1572:
        /* <DEDUP_REMOVED lines=17> */
.L_x_1579:
[----:B------:R-:W-:-:S04]  /*33e0*/  LOP3.LUT R2, R3, 0x80000000, RZ, 0xc0, !PT ;  /* 0x8000000003027812 */ /* 0x000fc800078ec0ff */
[----:B------:R-:W-:-:S04]  /*33f0*/  SHF.R.U32.HI R3, RZ, 0x18, R2 ;  /* 0x00000018ff037819 */ /* 0x000fc80000011602 */
[----:B------:R-:W-:-:S04]  /*3400*/  LOP3.LUT R0, R0, R3, RZ, 0xfc, !PT ;  /* 0x0000000300007212 */ /* 0x000fc800078efcff */
[----:B------:R-:W-:-:S07]  /*3410*/  PRMT R8, R0, 0x7610, R8 ;  /* 0x0000761000087816 */ /* 0x000fce0000000008 */
.L_x_1578:
[----:B------:R-:W-:Y:S05]  /*3420*/  BSYNC B0 ;  /* 0x0000000000007941 */ /* 0x000fea0003800000 */
.L_x_1577:
[----:B------:R3:W-:Y:S01]  /*3430*/  STG.E.U8 desc[UR36][R16.64], R8 ;  /* 0x0000000810007986 */ /* 0x0007e2000c101124 */
[----:B------:R-:W-:Y:S05]  /*3440*/  BRA `(.L_x_1554) ;  /* 0x0000000000b87947 */ /* 0x000fea0003800000 */
.L_x_1571:
        /* <DEDUP_REMOVED lines=22> */
.L_x_1553:
        /* <DEDUP_REMOVED lines=16> */
.L_x_1582:
[----:B------:R-:W-:Y:S05]  /*36b0*/  BRA `(.L_x_1554) ;  /* 0x00000000001c7947 */ /* 0x000fea0003800000 */
.L_x_1581:
[----:B------:R-:W-:-:S06]  /*36c0*/  IMAD.U32 R3, R3, 0x10000, RZ ;  /* 0x0001000003037824 */ /* 0x000fcc00078e00ff */
[----:B------:R-:W0:Y:S02]  /*36d0*/  F2I.U64.TRUNC R2, R3 ;  /* 0x0000000300027311 */ /* 0x000e24000020d800 */
[----:B0-----:R2:W-:Y:S01]  /*36e0*/  STG.E.64 desc[UR36][R16.64], R2 ;  /* 0x0000000210007986 */ /* 0x0015e2000c101b24 */
[----:B------:R-:W-:Y:S05]  /*36f0*/  BRA `(.L_x_1554) ;  /* 0x00000000000c7947 */ /* 0x000fea0003800000 */
.L_x_1580:
[----:B------:R-:W-:-:S06]  /*3700*/  IMAD.U32 R3, R3, 0x10000, RZ ;  /* 0x0001000003037824 */ /* 0x000fcc00078e00ff */
[----:B------:R-:W0:Y:S02]  /*3710*/  F2I.FTZ.U32.TRUNC.NTZ R3, R3 ;  /* 0x0000000300037305 */ /* 0x000e24000021f000 */
[----:B0-----:R0:W-:Y:S02]  /*3720*/  STG.E desc[UR36][R16.64], R3 ;  /* 0x0000000310007986 */ /* 0x0011e4000c101924 */
.L_x_1554:
[----:B------:R-:W-:-:S04]  /*3730*/  IMAD R18, R19, 0x200, R18 ;  /* 0x0000020013127824 */ /* 0x000fc800078e0212 */
[----:B------:R-:W-:-:S07]  /*3740*/  VIADD R23, R18, 0x80 ;  /* 0x0000008012177836 */ /* 0x000fce0000000000 */
.L_x_1505:
[----:B------:R-:W-:Y:S05]  /*3750*/  BSYNC B6 ;  /* 0x0000000000067941 */ /* 0x000fea0003800000 */
.L_x_1504:
[----:B------:R-:W-:Y:S01]  /*3760*/  ULDC UR4, c[0x0][0x210] ;  /* 0x0000840000047ab9 */ /* 0x000fe20000000800 */
[----:B------:R-:W-:Y:S01]  /*3770*/  BSSY B6, `(.L_x_1583) ;  /* 0x000036e000067945 */ /* 0x000fe20003800000 */
[----:B------:R-:W-:-:S13]  /*3780*/  ISETP.GE.AND P0, PT, R23, UR4, PT ;  /* 0x0000000417007c0c */ /* 0x000fda000bf06270 */
[----:B------:R-:W-:Y:S05]  /*3790*/  @P0 BRA `(.L_x_1584) ;  /* 0x0000003400ac0947 */ /* 0x000fea0003800000 */
[----:B0-----:R-:W0:Y:S01]  /*37a0*/  LDC R6, c[0x0][0x218] ;  /* 0x00008600ff067b82 */ /* 0x001e220000000800 */
[----:B------:R-:W-:Y:S02]  /*37b0*/  IMAD.MOV.U32 R0, RZ, RZ, RZ ;  /* 0x000000ffff007224 */ /* 0x000fe400078e00ff */
[----:B-1234-:R-:W-:Y:S01]  /*37c0*/  IMAD.MOV.U32 R16, RZ, RZ, RZ ;  /* 0x000000ffff107224 */ /* 0x01efe200078e00ff */
        /* <DEDUP_REMOVED lines=300> */
.L_x_1585:
        /* <DEDUP_REMOVED lines=22> */
.L_x_1589:
[----:B------:R-:W2:Y:S02]  /*4bf0*/  LDG.E.U8 R2, desc[UR36][R2.64] ;  /* 0x0000002402027981 */ /* 0x000ea4000c1e1100 */
[----:B--2---:R-:W-:-:S04]  /*4c00*/  I2FP.F32.U32 R0, R2 ;  /* 0x0000000200007245 */ /* 0x004fc80000201000 */
[----:B------:R-:W-:Y:S01]  /*4c10*/  F2FP.BF16.F32.PACK_AB R0, RZ, R0 ;  /* 0x00000000ff00723e */ /* 0x000fe200000010ff */
[----:B------:R-:W-:Y:S06]  /*4c20*/  BRA `(.L_x_1591) ;  /* 0x0000000c00907947 */ /* 0x000fec0003800000 */
.L_x_1588:
        /* <DEDUP_REMOVED lines=10> */
.L_x_1593:
[----:B------:R-:W2:Y:S02]  /*4cd0*/  LDG.E R2, desc[UR36][R2.64] ;  /* 0x0000002402027981 */ /* 0x000ea4000c1e1900 */
[----:B--2---:R-:W-:-:S04]  /*4ce0*/  I2FP.F32.S32 R0, R2 ;  /* 0x0000000200007245 */ /* 0x004fc80000201400 */
[----:B------:R-:W-:Y:S01]  /*4cf0*/  F2FP.BF16.F32.PACK_AB R0, RZ, R0 ;  /* 0x00000000ff00723e */ /* 0x000fe200000010ff */
[----:B------:R-:W-:Y:S06]  /*4d00*/  BRA `(.L_x_1591) ;  /* 0x0000000c00587947 */ /* 0x000fec0003800000 */
.L_x_1592:
[----:B------:R-:W2:Y:S02]  /*4d10*/  LDG.E.U16 R2, desc[UR36][R2.64] ;  /* 0x0000002402027981 */ /* 0x000ea4000c1e1500 */
[----:B--2---:R-:W0:Y:S02]  /*4d20*/  I2F.S16 R0, R2 ;  /* 0x0000000200007306 */ /* 0x004e240000101400 */
[----:B0-----:R-:W-:Y:S01]  /*4d30*/  F2FP.BF16.F32.PACK_AB R0, RZ, R0 ;  /* 0x00000000ff00723e */ /* 0x001fe200000010ff */
[----:B------:R-:W-:Y:S06]  /*4d40*/  BRA `(.L_x_1591) ;  /* 0x0000000c00487947 */ /* 0x000fec0003800000 */
.L_x_1587:
        /* <DEDUP_REMOVED lines=9> */
.L_x_1595:
[----:B------:R-:W2:Y:S02]  /*4de0*/  LDG.E.U16 R0, desc[UR36][R2.64] ;  /* 0x0000002402007981 */ /* 0x000ea4000c1e1500 */
[----:B--2---:R-:W-:-:S05]  /*4df0*/  HADD2.F32 R0, -RZ, R0.H0_H0 ;  /* 0x20000000ff007230 */ /* 0x004fca0000004100 */
[----:B------:R-:W-:Y:S01]  /*4e00*/  F2FP.BF16.F32.PACK_AB R0, RZ, R0 ;  /* 0x00000000ff00723e */ /* 0x000fe200000010ff */
[----:B------:R-:W-:Y:S06]  /*4e10*/  BRA `(.L_x_1591) ;  /* 0x0000000c00147947 */ /* 0x000fec0003800000 */
.L_x_1594:
        /* <DEDUP_REMOVED lines=9> */
.L_x_1597:
[----:B------:R-:W2:Y:S02]  /*4eb0*/  LDG.E.U16 R2, desc[UR36][R2.64] ;  /* 0x0000002402027981 */ /* 0x000ea4000c1e1500 */
[----:B--2---:R-:W-:-:S05]  /*4ec0*/  HADD2.F32 R0, -RZ, R2.H0_H0 ;  /* 0x20000002ff007230 */ /* 0x004fca0000004100 */
[----:B------:R-:W-:Y:S01]  /*4ed0*/  F2FP.BF16.F32.PACK_AB R0, RZ, R0 ;  /* 0x00000000ff00723e */ /* 0x000fe200000010ff */
[----:B------:R-:W-:Y:S06]  /*4ee0*/  BRA `(.L_x_1591) ;  /* 0x0000000800e07947 */ /* 0x000fec0003800000 */
.L_x_1596:
        /* <DEDUP_REMOVED lines=8> */
.L_x_1586:
        /* <DEDUP_REMOVED lines=13> */
.L_x_1600:
        /* <DEDUP_REMOVED lines=8> */
.L_x_1599:
        /* <DEDUP_REMOVED lines=28> */
.L_x_1602:
        /* <DEDUP_REMOVED lines=15> */
.L_x_1601:
[----:B------:R0:W5:Y:S01]  /*5370*/  LDG.E.U16 R0, desc[UR36][R2.64] ;  /* 0x0000002402007981 */ /* 0x000162000c1e1500 */
[----:B------:R-:W-:Y:S05]  /*5380*/  BRA `(.L_x_1591) ;  /* 0x0000000400b87947 */ /* 0x000fea0003800000 */
.L_x_1598:
        /* <DEDUP_REMOVED lines=12> */
.L_x_1605:
        /* <DEDUP_REMOVED lines=21> */
.L_x_1609:
[----:B------:R-:W-:Y:S05]  /*55a0*/  BSYNC B1 ;  /* 0x0000000000017941 */ /* 0x000fea0003800000 */
.L_x_1608:
[----:B------:R-:W-:Y:S01]  /*55b0*/  LEA R3, R0, 0x3b800000, 0x17 ;  /* 0x3b80000000037811 */ /* 0x000fe200078eb8ff */
[----:B------:R-:W-:-:S05]  /*55c0*/  IMAD.SHL.U32 R0, R2, 0x100000, RZ ;  /* 0x0010000002007824 */ /* 0x000fca00078e00ff */
[----:B------:R-:W-:-:S07]  /*55d0*/  LOP3.LUT R0, R3, R0, R4, 0xfe, !PT ;  /* 0x0000000003007212 */ /* 0x000fce00078efe04 */
.L_x_1607:
[----:B------:R-:W-:Y:S05]  /*55e0*/  BSYNC B0 ;  /* 0x0000000000007941 */ /* 0x000fea0003800000 */
.L_x_1606:
[----:B------:R-:W-:Y:S01]  /*55f0*/  F2FP.BF16.F32.PACK_AB R0, RZ, R0 ;  /* 0x00000000ff00723e */ /* 0x000fe200000010ff */
[----:B------:R-:W-:Y:S06]  /*5600*/  BRA `(.L_x_1591) ;  /* 0x0000000400187947 */ /* 0x000fec0003800000 */
.L_x_1604:
        /* <DEDUP_REMOVED lines=21> */
.L_x_1613:
[----:B------:R-:W-:Y:S05]  /*5760*/  BSYNC B1 ;  /* 0x0000000000017941 */ /* 0x000fea0003800000 */
.L_x_1612:
[----:B------:R-:W-:Y:S01]  /*5770*/  LEA R3, R0, 0x37800000, 0x17 ;  /* 0x3780000000037811 */ /* 0x000fe200078eb8ff */
[----:B------:R-:W-:-:S05]  /*5780*/  IMAD.SHL.U32 R0, R2, 0x200000, RZ ;  /* 0x0020000002007824 */ /* 0x000fca00078e00ff */
[----:B------:R-:W-:-:S07]  /*5790*/  LOP3.LUT R0, R3, R0, R4, 0xfe, !PT ;  /* 0x0000000003007212 */ /* 0x000fce00078efe04 */
.L_x_1611:
[----:B------:R-:W-:Y:S05]  /*57a0*/  BSYNC B0 ;  /* 0x0000000000007941 */ /* 0x000fea0003800000 */
.L_x_1610:
[----:B------:R-:W-:Y:S01]  /*57b0*/  F2FP.BF16.F32.PACK_AB R0, RZ, R0 ;  /* 0x00000000ff00723e */ /* 0x000fe200000010ff */
[----:B------:R-:W-:Y:S06]  /*57c0*/  BRA `(.L_x_1591) ;  /* 0x0000000000a87947 */ /* 0x000fec0003800000 */
.L_x_1603:
        /* <DEDUP_REMOVED lines=14> */
.L_x_1617:
[----:B------:R-:W-:Y:S05]  /*58b0*/  BSYNC B0 ;  /* 0x0000000000007941 */ /* 0x000fea0003800000 */
.L_x_1616:
[----:B------:R-:W-:Y:S01]  /*58c0*/  F2FP.BF16.F32.PACK_AB R0, RZ, R0 ;  /* 0x00000000ff00723e */ /* 0x000fe200000010ff */
[----:B------:R-:W-:Y:S06]  /*58d0*/  BRA `(.L_x_1591) ;  /* 0x0000000000647947 */ /* 0x000fec0003800000 */
.L_x_1590:
        /* <DEDUP_REMOVED lines=16> */
.L_x_1618:
[----:B------:R-:W-:Y:S01]  /*59e0*/  PRMT R0, RZ, 0x7610, R0 ;  /* 0x00007610ff007816 */ /* 0x000fe20000000000 */
[----:B------:R-:W-:Y:S06]  /*59f0*/  BRA `(.L_x_1591) ;  /* 0x00000000001c7947 */ /* 0x000fec0003800000 */
.L_x_1615:
[----:B------:R-:W2:Y:S02]  /*5a00*/  LDG.E.64 R2, desc[UR36][R2.64] ;  /* 0x0000002402027981 */ /* 0x000ea4000c1e1b00 */
[----:B--2---:R-:W0:Y:S02]  /*5a10*/  I2F.U64 R0, R2 ;  /* 0x0000000200007312 */ /* 0x004e240000301000 */
[----:B0-----:R-:W-:Y:S01]  /*5a20*/  F2FP.BF16.F32.PACK_AB R0, RZ, R0 ;  /* 0x00000000ff00723e */ /* 0x001fe200000010ff */
[----:B------:R-:W-:Y:S06]  /*5a30*/  BRA `(.L_x_1591) ;  /* 0x00000000000c7947 */ /* 0x000fec0003800000 */
.L_x_1614:
[----:B------:R-:W2:Y:S02]  /*5a40*/  LDG.E R2, desc[UR36][R2.64] ;  /* 0x0000002402027981 */ /* 0x000ea4000c1e1900 */
[----:B--2---:R-:W-:-:S04]  /*5a50*/  I2FP.F32.U32 R0, R2 ;  /* 0x0000000200007245 */ /* 0x004fc80000201000 */
[----:B------:R-:W-:-:S07]  /*5a60*/  F2FP.BF16.F32.PACK_AB R0, RZ, R0 ;  /* 0x00000000ff00723e */ /* 0x000fce00000010ff */
.L_x_1591:
[----:B0-----:R-:W0:Y:S01]  /*5a70*/  LDC.U16 R3, c[0x0][0x422] ;  /* 0x00010880ff037b82 */ /* 0x001e220000000400 */
[----:B-----5:R-:W-:Y:S01]  /*5a80*/  IMAD.U32 R2, R0, 0x10000, RZ ;  /* 0x0001000000027824 */ /* 0x020fe200078e00ff */
[----:B------:R-:W-:Y:S01]  /*5a90*/  BSSY B0, `(.L_x_1619) ;  /* 0x0000041000007945 */ /* 0x000fe20003800000 */
[----:B0-----:R-:W-:Y:S02]  /*5aa0*/  IMAD.U32 R5, R3, 0x10000, RZ ;  /* 0x0001000003057824 */ /* 0x001fe400078e00ff */
        /* <DEDUP_REMOVED lines=26> */
.L_x_1624:
[----:B------:R-:W-:Y:S01]  /*5c50*/  FSETP.GEU.FTZ.AND P0, PT, R4, -R6, PT ;  /* 0x800000060400720b */ /* 0x000fe20003f1e000 */
[----:B------:R-:W-:-:S12]  /*5c60*/  FADD.FTZ R0, R0, -1 ;  /* 0xbf80000000007421 */ /* 0x000fd80000010000 */
[----:B------:R-:W-:-:S07]  /*5c70*/  @!P0 FADD.FTZ R0, R0, -1 ;  /* 0xbf80000000008421 */ /* 0x000fce0000010000 */
.L_x_1623:
[----:B------:R-:W-:Y:S05]  /*5c80*/  BSYNC B1 ;  /* 0x0000000000017941 */ /* 0x000fea0003800000 */
.L_x_1622:
[----:B------:R-:W-:Y:S01]  /*5c90*/  FFMA.FTZ R3, -R6, R0, R3 ;  /* 0x0000000006037223 */ /* 0x000fe20000010103 */
[----:B------:R-:W-:Y:S06]  /*5ca0*/  BRA `(.L_x_1620) ;  /* 0x00000000007c7947 */ /* 0x000fec0003800000 */
.L_x_1621:
        /* <DEDUP_REMOVED lines=15> */
.L_x_1627:
        /* <DEDUP_REMOVED lines=13> */
.L_x_1626:
[----:B------:R-:W-:Y:S05]  /*5e70*/  BSYNC B1 ;  /* 0x0000000000017941 */ /* 0x000fea0003800000 */
.L_x_1625:
[----:B------:R-:W-:-:S04]  /*5e80*/  FMUL.FTZ R3, R3, 1.1920928955078125e-07 ;  /* 0x3400000003037820 */ /* 0x000fc80000410000 */
[----:B------:R-:W-:-:S07]  /*5e90*/  FMUL.FTZ R3, R8, R3 ;  /* 0x0000000308037220 */ /* 0x000fce0000410000 */
.L_x_1620:
[----:B------:R-:W-:Y:S05]  /*5ea0*/  BSYNC B0 ;  /* 0x0000000000007941 */ /* 0x000fea0003800000 */
.L_x_1619:
        /* <DEDUP_REMOVED lines=20> */
.L_x_1631:
[----:B------:R-:W-:-:S06]  /*5ff0*/  IMAD.U32 R3, R3, 0x10000, RZ ;  /* 0x0001000003037824 */ /* 0x000fcc00078e00ff */
[----:B------:R-:W1:Y:S02]  /*6000*/  F2I.S64.TRUNC R2, R3 ;  /* 0x0000000300027311 */ /* 0x000e64000020d900 */
[----:B-1----:R1:W-:Y:S01]  /*6010*/  STG.E.U8 desc[UR36][R16.64], R2 ;  /* 0x0000000210007986 */ /* 0x0023e2000c101124 */
[----:B------:R-:W-:Y:S05]  /*6020*/  BRA `(.L_x_1633) ;  /* 0x0000000c00847947 */ /* 0x000fea0003800000 */
.L_x_1630:
        /* <DEDUP_REMOVED lines=10> */
.L_x_1635:
[----:B------:R-:W-:-:S06]  /*60d0*/  IMAD.U32 R3, R3, 0x10000, RZ ;  /* 0x0001000003037824 */ /* 0x000fcc00078e00ff */
[----:B------:R-:W1:Y:S02]  /*60e0*/  F2I.FTZ.TRUNC.NTZ R3, R3 ;  /* 0x0000000300037305 */ /* 0x000e64000021f100 */
[----:B-1----:R3:W-:Y:S01]  /*60f0*/  STG.E desc[UR36][R16.64], R3 ;  /* 0x0000000310007986 */ /* 0x0027e2000c101924 */
[----:B------:R-:W-:Y:S05]  /*6100*/  BRA `(.L_x_1633) ;  /* 0x0000000c004c7947 */ /* 0x000fea0003800000 */
.L_x_1634:
[----:B------:R-:W-:-:S06]  /*6110*/  IMAD.U32 R3, R3, 0x10000, RZ ;  /* 0x0001000003037824 */ /* 0x000fcc00078e00ff */
[----:B------:R-:W1:Y:S02]  /*6120*/  F2I.FTZ.TRUNC.NTZ R3, R3 ;  /* 0x0000000300037305 */ /* 0x000e64000021f100 */
[----:B-1----:R1:W-:Y:S01]  /*6130*/  STG.E.U16 desc[UR36][R16.64], R3 ;  /* 0x0000000310007986 */ /* 0x0023e2000c101524 */
[----:B------:R-:W-:Y:S05]  /*6140*/  BRA `(.L_x_1633) ;  /* 0x0000000c003c7947 */ /* 0x000fea0003800000 */
.L_x_1629:
        /* <DEDUP_REMOVED lines=9> */
.L_x_1637:
[----:B------:R-:W-:-:S05]  /*61e0*/  IMAD.U32 R0, R3, 0x10000, RZ ;  /* 0x0001000003007824 */ /* 0x000fca00078e00ff */
[----:B------:R-:W-:-:S05]  /*61f0*/  F2FP.F16.F32.PACK_AB R0, RZ, R0 ;  /* 0x00000000ff00723e */ /* 0x000fca00000000ff */
[----:B------:R1:W-:Y:S01]  /*6200*/  STG.E.U16 desc[UR36][R16.64], R0 ;  /* 0x0000000010007986 */ /* 0x0003e2000c101524 */
[----:B------:R-:W-:Y:S05]  /*6210*/  BRA `(.L_x_1633) ;  /* 0x0000000c00087947 */ /* 0x000fea0003800000 */
.L_x_1636:
        /* <DEDUP_REMOVED lines=10> */
.L_x_1639:
[----:B------:R-:W-:-:S05]  /*62c0*/  IMAD.U32 R3, R3, 0x10000, RZ ;  /* 0x0001000003037824 */ /* 0x000fca00078e00ff */
[----:B------:R-:W-:-:S04]  /*62d0*/  F2FP.F16.F32.PACK_AB R3, RZ, R3 ;  /* 0x00000003ff03723e */ /* 0x000fc800000000ff */
[----:B------:R-:W-:-:S05]  /*62e0*/  PRMT R3, R3, 0x5410, RZ ;  /* 0x0000541003037816 */ /* 0x000fca00000000ff */
[----:B------:R1:W-:Y:S01]  /*62f0*/  STG.E desc[UR36][R16.64], R3 ;  /* 0x0000000310007986 */ /* 0x0003e2000c101924 */
[----:B------:R-:W-:Y:S05]  /*6300*/  BRA `(.L_x_1633) ;  /* 0x0000000800cc7947 */ /* 0x000fea0003800000 */
.L_x_1638:
[----:B------:R-:W-:-:S04]  /*6310*/  IMAD.U32 R2, R3, 0x10000, RZ ;  /* 0x0001000003027824 */ /* 0x000fc800078e00ff */
[----:B------:R-:W-:-:S06]  /*6320*/  FMUL.FTZ R2, R2, 1 ;  /* 0x3f80000002027820 */ /* 0x000fcc0000410000 */
[----:B------:R-:W1:Y:S02]  /*6330*/  F2F.F64.F32 R2, R2 ;  /* 0x0000000200027310 */ /* 0x000e640000201800 */
[----:B-1----:R1:W-:Y:S01]  /*6340*/  STG.E.64 desc[UR36][R16.64], R2 ;  /* 0x0000000210007986 */ /* 0x0023e2000c101b24 */
[----:B------:R-:W-:Y:S05]  /*6350*/  BRA `(.L_x_1633) ;  /* 0x0000000800b87947 */ /* 0x000fea0003800000 */
.L_x_1628:
        /* <DEDUP_REMOVED lines=13> */
.L_x_1642:
[----:B------:R-:W-:Y:S01]  /*6430*/  IMAD.U32 R3, R3, 0x10000, RZ ;  /* 0x0001000003037824 */ /* 0x000fe200078e00ff */
[----:B------:R-:W-:-:S03]  /*6440*/  CS2R R6, SRZ ;  /* 0x0000000000067805 */ /* 0x000fc6000001ff00 */
[----:B------:R-:W-:-:S04]  /*6450*/  FMUL.FTZ R3, R3, 1 ;  /* 0x3f80000003037820 */ /* 0x000fc80000410000 */
[----:B------:R-:W1:Y:S02]  /*6460*/  F2F.F64.F32 R4, R3 ;  /* 0x0000000300047310 */ /* 0x000e640000201800 */
[----:B-1----:R1:W-:Y:S01]  /*6470*/  STG.E.128 desc[UR36][R16.64], R4 ;  /* 0x0000000410007986 */ /* 0x0023e2000c101d24 */
[----:B------:R-:W-:Y:S05]  /*6480*/  BRA `(.L_x_1633) ;  /* 0x00000008006c7947 */ /* 0x000fea0003800000 */
.L_x_1641:
        /* <DEDUP_REMOVED lines=21> */
.L_x_1646:
[----:B------:R-:W-:Y:S05]  /*65e0*/  BSYNC B0 ;  /* 0x0000000000007941 */ /* 0x000fea0003800000 */
.L_x_1645:
[----:B------:R-:W-:-:S05]  /*65f0*/  LOP3.LUT R3, R0, R3, RZ, 0xfc, !PT ;  /* 0x0000000300037212 */ /* 0x000fca00078efcff */
[----:B------:R1:W-:Y:S01]  /*6600*/  STG.E.U8 desc[UR36][R16.64], R3 ;  /* 0x0000000310007986 */ /* 0x0003e2000c101124 */
[----:B------:R-:W-:Y:S05]  /*6610*/  BRA `(.L_x_1633) ;  /* 0x0000000800087947 */ /* 0x000fea0003800000 */
.L_x_1644:
        /* <DEDUP_REMOVED lines=13> */
.L_x_1648:
[----:B------:R-:W-:Y:S01]  /*66f0*/  IMAD.MOV.U32 R0, RZ, RZ, 0x7f ;  /* 0x0000007fff007424 */ /* 0x000fe200078e00ff */
[----:B------:R-:W-:-:S04]  /*6700*/  ISETP.GT.U32.AND P0, PT, R2, 0x7f800000, PT ;  /* 0x7f8000000200780c */ /* 0x000fc80003f04070 */
[----:B------:R-:W-:-:S09]  /*6710*/  SEL R0, R0, 0x7c, P0 ;  /* 0x0000007c00007807 */ /* 0x000fd20000000000 */
.L_x_1649:
[----:B------:R-:W-:Y:S05]  /*6720*/  BSYNC B0 ;  /* 0x0000000000007941 */ /* 0x000fea0003800000 */
.L_x_1647:
[----:B------:R-:W-:-:S04]  /*6730*/  LOP3.LUT R2, R3, 0x80000000, RZ, 0xc0, !PT ;  /* 0x8000000003027812 */ /* 0x000fc800078ec0ff */
[----:B------:R-:W-:-:S04]  /*6740*/  SHF.R.U32.HI R3, RZ, 0x18, R2 ;  /* 0x00000018ff037819 */ /* 0x000fc80000011602 */
[----:B------:R-:W-:-:S05]  /*6750*/  LOP3.LUT R3, R0, R3, RZ, 0xfc, !PT ;  /* 0x0000000300037212 */ /* 0x000fca00078efcff */
[----:B------:R1:W-:Y:S01]  /*6760*/  STG.E.U8 desc[UR36][R16.64], R3 ;  /* 0x0000000310007986 */ /* 0x0003e2000c101124 */
[----:B------:R-:W-:Y:S05]  /*6770*/  BRA `(.L_x_1633) ;  /* 0x0000000400b07947 */ /* 0x000fea0003800000 */
.L_x_1643:
[----:B------:R1:W-:Y:S01]  /*6780*/  STG.E.U16 desc[UR36][R16.64], R3 ;  /* 0x0000000310007986 */ /* 0x0003e2000c101524 */
[----:B------:R-:W-:Y:S05]  /*6790*/  BRA `(.L_x_1633) ;  /* 0x0000000400a87947 */ /* 0x000fea0003800000 */
.L_x_1640:
        /* <DEDUP_REMOVED lines=12> */
.L_x_1652:
        /* <DEDUP_REMOVED lines=17> */
.L_x_1655:
[----:B------:R-:W-:-:S04]  /*6970*/  LOP3.LUT R2, R3, 0x80000000, RZ, 0xc0, !PT ;  /* 0x8000000003027812 */ /* 0x000fc800078ec0ff */
[----:B------:R-:W-:-:S04]  /*6980*/  SHF.R.U32.HI R3, RZ, 0x18, R2 ;  /* 0x00000018ff037819 */ /* 0x000fc80000011602 */
[----:B------:R-:W-:-:S04]  /*6990*/  LOP3.LUT R0, R0, R3, RZ, 0xfc, !PT ;  /* 0x0000000300007212 */ /* 0x000fc800078efcff */
[----:B------:R-:W-:-:S07]  /*69a0*/  PRMT R8, R0, 0x7610, R8 ;  /* 0x0000761000087816 */ /* 0x000fce0000000008 */
.L_x_1654:
[----:B------:R-:W-:Y:S05]  /*69b0*/  BSYNC B0 ;  /* 0x0000000000007941 */ /* 0x000fea0003800000 */
.L_x_1653:
[----:B------:R1:W-:Y:S01]  /*69c0*/  STG.E.U8 desc[UR36][R16.64], R8 ;  /* 0x0000000810007986 */ /* 0x0003e2000c101124 */
[----:B------:R-:W-:Y:S05]  /*69d0*/  BRA `(.L_x_1633) ;  /* 0x0000000400187947 */ /* 0x000fea0003800000 */
.L_x_1651:
        /* <DEDUP_REMOVED lines=17> */
.L_x_1658:
[----:B------:R-:W-:-:S04]  /*6af0*/  LOP3.LUT R2, R3, 0x80000000, RZ, 0xc0, !PT ;  /* 0x8000000003027812 */ /* 0x000fc800078ec0ff */
[----:B------:R-:W-:-:S04]  /*6b00*/  SHF.R.U32.HI R3, RZ, 0x18, R2 ;  /* 0x00000018ff037819 */ /* 0x000fc80000011602 */
[----:B------:R-:W-:-:S04]  /*6b10*/  LOP3.LUT R0, R0, R3, RZ, 0xfc, !PT ;  /* 0x0000000300007212 */ /* 0x000fc800078efcff */
[----:B------:R-:W-:-:S07]  /*6b20*/  PRMT R8, R0, 0x7610, R8 ;  /* 0x0000761000087816 */ /* 0x000fce0000000008 */
.L_x_1657:
[----:B------:R-:W-:Y:S05]  /*6b30*/  BSYNC B0 ;  /* 0x0000000000007941 */ /* 0x000fea0003800000 */
.L_x_1656:
[----:B------:R1:W-:Y:S01]  /*6b40*/  STG.E.U8 desc[UR36][R16.64], R8 ;  /* 0x0000000810007986 */ /* 0x0003e2000c101124 */
[----:B------:R-:W-:Y:S05]  /*6b50*/  BRA `(.L_x_1633) ;  /* 0x0000000000b87947 */ /* 0x000fea0003800000 */
.L_x_1650:
        /* <DEDUP_REMOVED lines=22> */
.L_x_1632:
[----:B------:R-:W-:Y:S01]  /*6cc0*/  MOV R0, 0x0 ;  /* 0x0000000000007802 */ /* 0x000fe20000000f00 */
[----:B------:R-:W-:Y:S01]  /*6cd0*/  ULDC.64 UR4, c[0x4][0x178] ;  /* 0x01005e0000047ab9 */ /* 0x000fe20000000a00 */
[----:B------:R-:W-:Y:S01]  /*6ce0*/  ULDC.64 UR6, c[0x4][0x90] ;  /* 0x0100240000067ab9 */ /* 0x000fe20000000a00 */
[----:B------:R-:W-:Y:S01]  /*6cf0*/  IMAD.U32 R4, RZ, RZ, UR4 ;  /* 0x00000004ff047e24 */ /* 0x000fe2000f8e00ff */
[----:B------:R1:W2:Y:S01]  /*6d00*/  LDC.64 R2, c[0x4][R0] ;  /* 0x0100000000027b82 */ /* 0x0002a20000000a00 */
[----:B------:R-:W-:Y:S01]  /*6d10*/  IMAD.U32 R5, RZ, RZ, UR5 ;  /* 0x00000005ff057e24 */ /* 0x000fe2000f8e00ff */
[----:B------:R-:W-:Y:S01]  /*6d20*/  ULDC.64 UR4, c[0x4][0x180] ;  /* 0x0100600000047ab9 */ /* 0x000fe20000000a00 */
[----:B0-----:R-:W-:Y:S02]  /*6d30*/  IMAD.U32 R10, RZ, RZ, UR6 ;  /* 0x00000006ff0a7e24 */ /* 0x001fe4000f8e00ff */
[----:B------:R-:W-:Y:S02]  /*6d40*/  IMAD.U32 R6, RZ, RZ, UR4 ;  /* 0x00000004ff067e24 */ /* 0x000fe4000f8e00ff */
[----:B------:R-:W-:-:S02]  /*6d50*/  IMAD.U32 R7, RZ, RZ, UR5 ;  /* 0x00000005ff077e24 */ /* 0x000fc4000f8e00ff */
[----:B------:R-:W-:Y:S02]  /*6d60*/  IMAD.U32 R11, RZ, RZ, UR7 ;  /* 0x00000007ff0b7e24 */ /* 0x000fe4000f8e00ff */
[----:B------:R-:W-:Y:S02]  /*6d70*/  IMAD.MOV.U32 R8, RZ, RZ, 0x65 ;  /* 0x00000065ff087424 */ /* 0x000fe400078e00ff */
[----:B------:R-:W-:Y:S02]  /*6d80*/  IMAD.MOV.U32 R12, RZ, RZ, 0x1 ;  /* 0x00000001ff0c7424 */ /* 0x000fe400078e00ff */
[----:B-1----:R-:W-:-:S07]  /*6d90*/  IMAD.MOV.U32 R13, RZ, RZ, RZ ;  /* 0x000000ffff0d7224 */ /* 0x002fce00078e00ff */
[----:B------:R-:W-:-:S07]  /*6da0*/  LEPC R20, `(.L_x_1661) ;  /* 0x000000001014794e */ /* 0x000fce0000000000 */
[----:B--2---:R-:W-:Y:S05]  /*6db0*/  CALL.ABS.NOINC R2 ;  /* 0x0000000002007343 */ /* 0x004fea0003c00000 */
.L_x_1661:
[----:B------:R-:W-:Y:S05]  /*6dc0*/  BRA `(.L_x_1633) ;  /* 0x00000000001c7947 */ /* 0x000fea0003800000 */
.L_x_1660:
[----:B------:R-:W-:-:S06]  /*6dd0*/  IMAD.U32 R3, R3, 0x10000, RZ ;  /* 0x0001000003037824 */ /* 0x000fcc00078e00ff */
[----:B------:R-:W1:Y:S02]  /*6de0*/  F2I.U64.TRUNC R2, R3 ;  /* 0x0000000300027311 */ /* 0x000e64000020d800 */
[----:B-1----:R1:W-:Y:S01]  /*6df0*/  STG.E.64 desc[UR36][R16.64], R2 ;  /* 0x0000000210007986 */ /* 0x0023e2000c101b24 */
[----:B------:R-:W-:Y:S05]  /*6e00*/  BRA `(.L_x_1633) ;  /* 0x00000000000c7947 */ /* 0x000fea0003800000 */
.L_x_1659:
[----:B------:R-:W-:-:S06]  /*6e10*/  IMAD.U32 R3, R3, 0x10000, RZ ;  /* 0x0001000003037824 */ /* 0x000fcc00078e00ff */
[----:B------:R-:W1:Y:S02]  /*6e20*/  F2I.FTZ.U32.TRUNC.NTZ R3, R3 ;  /* 0x0000000300037305 */ /* 0x000e64000021f000 */
[----:B-1----:R1:W-:Y:S02]  /*6e30*/  STG.E desc[UR36][R16.64], R3 ;  /* 0x0000000310007986 */ /* 0x0023e4000c101924 */
.L_x_1633:
[----:B------:R-:W-:-:S07]  /*6e40*/  VIADD R23, R23, 0x80 ;  /* 0x0000008017177836 */ /* 0x000fce0000000000 */
.L_x_1584:
[----:B------:R-:W-:Y:S05]  /*6e50*/  BSYNC B6 ;  /* 0x0000000000067941 */ /* 0x000fea0003800000 */
.L_x_1583:
[----:B------:R-:W-:Y:S01]  /*6e60*/  ULDC UR4, c[0x0][0x210] ;  /* 0x0000840000047ab9 */ /* 0x000fe20000000800 */
[----:B------:R-:W-:Y:S01]  /*6e70*/  BSSY B6, `(.L_x_1662) ;  /* 0x000036e000067945 */ /* 0x000fe20003800000 */
[----:B------:R-:W-:-:S13]  /*6e80*/  ISETP.GE.AND P0, PT, R23, UR4, PT ;  /* 0x0000000417007c0c */ /* 0x000fda000bf06270 */
[----:B------:R-:W-:Y:S05]  /*6e90*/  @P0 BRA `(.L_x_1663) ;  /* 0x0000003400ac0947 */ /* 0x000fea0003800000 */
[----:B01----:R-:W0:Y:S01]  /*6ea0*/  LDC R6, c[0x0][0x218] ;  /* 0x00008600ff067b82 */ /* 0x003e220000000800 */
[----:B------:R-:W-:Y:S02]  /*6eb0*/  IMAD.MOV.U32 R0, RZ, RZ, RZ ;  /* 0x000000ffff007224 */ /* 0x000fe400078e00ff */
[----:B--234-:R-:W-:Y:S01]  /*6ec0*/  IMAD.MOV.U32 R16, RZ, RZ, RZ ;  /* 0x000000ffff107224 */ /* 0x01cfe200078e00ff */
        /* <DEDUP_REMOVED lines=300> */
.L_x_1664:
        /* <DEDUP_REMOVED lines=22> */
.L_x_1668:
[----:B------:R-:W2:Y:S02]  /*82f0*/  LDG.E.U8 R2, desc[UR36][R2.64] ;  /* 0x0000002402027981 */ /* 0x000ea4000c1e1100 */
[----:B--2---:R-:W-:-:S04]  /*8300*/  I2FP.F32.U32 R0, R2 ;  /* 0x0000000200007245 */ /* 0x004fc80000201000 */
[----:B------:R-:W-:Y:S01]  /*8310*/  F2FP.BF16.F32.PACK_AB R0, RZ, R0 ;  /* 0x00000000ff00723e */ /* 0x000fe200000010ff */
[----:B------:R-:W-:Y:S06]  /*8320*/  BRA `(.L_x_1670) ;  /* 0x0000000c00907947 */ /* 0x000fec0003800000 */
.L_x_1667:
        /* <DEDUP_REMOVED lines=10> */
.L_x_1672:
[----:B------:R-:W2:Y:S02]  /*83d0*/  LDG.E R2, desc[UR36][R2.64] ;  /* 0x0000002402027981 */ /* 0x000ea4000c1e1900 */
[----:B--2---:R-:W-:-:S04]  /*83e0*/  I2FP.F32.S32 R0, R2 ;  /* 0x0000000200007245 */ /* 0x004fc80000201400 */
[----:B------:R-:W-:Y:S01]  /*83f0*/  F2FP.BF16.F32.PACK_AB R0, RZ, R0 ;  /* 0x00000000ff00723e */ /* 0x000fe200000010ff */
[----:B------:R-:W-:Y:S06]  /*8400*/  BRA `(.L_x_1670) ;  /* 0x0000000c00587947 */ /* 0x000fec0003800000 */
.L_x_1671:
[----:B------:R-:W2:Y:S02]  /*8410*/  LDG.E.U16 R2, desc[UR36][R2.64] ;  /* 0x0000002402027981 */ /* 0x000ea4000c1e1500 */
[----:B--2---:R-:W0:Y:S02]  /*8420*/  I2F.S16 R0, R2 ;  /* 0x0000000200007306 */ /* 0x004e240000101400 */
[----:B0-----:R-:W-:Y:S01]  /*8430*/  F2FP.BF16.F32.PACK_AB R0, RZ, R0 ;  /* 0x00000000ff00723e */ /* 0x001fe200000010ff */
[----:B------:R-:W-:Y:S06]  /*8440*/  BRA `(.L_x_1670) ;  /* 0x0000000c00487947 */ /* 0x000fec0003800000 */
.L_x_1666:
        /* <DEDUP_REMOVED lines=9> */
.L_x_1674:
[----:B------:R-:W2:Y:S02]  /*84e0*/  LDG.E.U16 R0, desc[UR36][R2.64] ;  /* 0x0000002402007981 */ /* 0x000ea4000c1e1500 */
[----:B--2---:R-:W-:-:S05]  /*84f0*/  HADD2.F32 R0, -RZ, R0.H0_H0 ;  /* 0x20000000ff007230 */ /* 0x004fca0000004100 */
[----:B------:R-:W-:Y:S01]  /*8500*/  F2FP.BF16.F32.PACK_AB R0, RZ, R0 ;  /* 0x00000000ff00723e */ /* 0x000fe200000010ff */
[----:B------:R-:W-:Y:S06]  /*8510*/  BRA `(.L_x_1670) ;  /* 0x0000000c00147947 */ /* 0x000fec0003800000 */
.L_x_1673:
        /* <DEDUP_REMOVED lines=9> */
.L_x_1676:
[----:B------:R-:W2:Y:S02]  /*85b0*/  LDG.E.U16 R2, desc[UR36][R2.64] ;  /* 0x0000002402027981 */ /* 0x000ea4000c1e1500 */
[----:B--2---:R-:W-:-:S05]  /*85c0*/  HADD2.F32 R0, -RZ, R2.H0_H0 ;  /* 0x20000002ff007230 */ /* 0x004fca0000004100 */
[----:B------:R-:W-:Y:S01]  /*85d0*/  F2FP.BF16.F32.PACK_AB R0, RZ, R0 ;  /* 0x00000000ff00723e */ /* 0x000fe200000010ff */
[----:B------:R-:W-:Y:S06]  /*85e0*/  BRA `(.L_x_1670) ;  /* 0x0000000800e07947 */ /* 0x000fec0003800000 */
.L_x_1675:
        /* <DEDUP_REMOVED lines=8> */
.L_x_1665:
        /* <DEDUP_REMOVED lines=13> */
.L_x_1679:
        /* <DEDUP_REMOVED lines=8> */
.L_x_1678:
        /* <DEDUP_REMOVED lines=28> */
.L_x_1681:
        /* <DEDUP_REMOVED lines=15> */
.L_x_1680:
[----:B------:R0:W5:Y:S01]  /*8a70*/  LDG.E.U16 R0, desc[UR36][R2.64] ;  /* 0x0000002402007981 */ /* 0x000162000c1e1500 */
[----:B------:R-:W-:Y:S05]  /*8a80*/  BRA `(.L_x_1670) ;  /* 0x0000000400b87947 */ /* 0x000fea0003800000 */
.L_x_1677:
        /* <DEDUP_REMOVED lines=12> */
.L_x_1684:
        /* <DEDUP_REMOVED lines=21> */
.L_x_1688:
[----:B------:R-:W-:Y:S05]  /*8ca0*/  BSYNC B1 ;  /* 0x0000000000017941 */ /* 0x000fea0003800000 */
.L_x_1687:
[----:B------:R-:W-:Y:S01]  /*8cb0*/  LEA R3, R0, 0x3b800000, 0x17 ;  /* 0x3b80000000037811 */ /* 0x000fe200078eb8ff */
[----:B------:R-:W-:-:S05]  /*8cc0*/  IMAD.SHL.U32 R0, R2, 0x100000, RZ ;  /* 0x0010000002007824 */ /* 0x000fca00078e00ff */
[----:B------:R-:W-:-:S07]  /*8cd0*/  LOP3.LUT R0, R3, R0, R4, 0xfe, !PT ;  /* 0x0000000003007212 */ /* 0x000fce00078efe04 */
.L_x_1686:
[----:B------:R-:W-:Y:S05]  /*8ce0*/  BSYNC B0 ;  /* 0x0000000000007941 */ /* 0x000fea0003800000 */
.L_x_1685:
[----:B------:R-:W-:Y:S01]  /*8cf0*/  F2FP.BF16.F32.PACK_AB R0, RZ, R0 ;  /* 0x00000000ff00723e */ /* 0x000fe200000010ff */
[----:B------:R-:W-:Y:S06]  /*8d00*/  BRA `(.L_x_1670) ;  /* 0x0000000400187947 */ /* 0x000fec0003800000 */
.L_x_1683:
        /* <DEDUP_REMOVED lines=21> */
.L_x_1692:
[----:B------:R-:W-:Y:S05]  /*8e60*/  BSYNC B1 ;  /* 0x0000000000017941 */ /* 0x000fea0003800000 */
.L_x_1691:
[----:B------:R-:W-:Y:S01]  /*8e70*/  LEA R3, R0, 0x37800000, 0x17 ;  /* 0x3780000000037811 */ /* 0x000fe200078eb8ff */
[----:B------:R-:W-:-:S05]  /*8e80*/  IMAD.SHL.U32 R0, R2, 0x200000, RZ ;  /* 0x0020000002007824 */ /* 0x000fca00078e00ff */
[----:B------:R-:W-:-:S07]  /*8e90*/  LOP3.LUT R0, R3, R0, R4, 0xfe, !PT ;  /* 0x0000000003007212 */ /* 0x000fce00078efe04 */
.L_x_1690:
[----:B------:R-:W-:Y:S05]  /*8ea0*/  BSYNC B0 ;  /* 0x0000000000007941 */ /* 0x000fea0003800000 */
.L_x_1689:
[----:B------:R-:W-:Y:S01]  /*8eb0*/  F2FP.BF16.F32.PACK_AB R0, RZ, R0 ;  /* 0x00000000ff00723e */ /* 0x000fe200000010ff */
[----:B------:R-:W-:Y:S06]  /*8ec0*/  BRA `(.L_x_1670) ;  /* 0x0000000000a87947 */ /* 0x000fec0003800000 */
.L_x_1682:
        /* <DEDUP_REMOVED lines=14> */
.L_x_1696:
[----:B------:R-:W-:Y:S05]  /*8fb0*/  BSYNC B0 ;  /* 0x0000000000007941 */ /* 0x000fea0003800000 */
.L_x_1695:
[----:B------:R-:W-:Y:S01]  /*8fc0*/  F2FP.BF16.F32.PACK_AB R0, RZ, R0 ;  /* 0x00000000ff00723e */ /* 0x000fe200000010ff */
[----:B------:R-:W-:Y:S06]  /*8fd0*/  BRA `(.L_x_1670) ;  /* 0x0000000000647947 */ /* 0x000fec0003800000 */
.L_x_1669:
        /* <DEDUP_REMOVED lines=16> */
.L_x_1697:
[----:B------:R-:W-:Y:S01]  /*90e0*/  PRMT R0, RZ, 0x7610, R0 ;  /* 0x00007610ff007816 */ /* 0x000fe20000000000 */
[----:B------:R-:W-:Y:S06]  /*90f0*/  BRA `(.L_x_1670) ;  /* 0x00000000001c7947 */ /* 0x000fec0003800000 */
.L_x_1694:
[----:B------:R-:W2:Y:S02]  /*9100*/  LDG.E.64 R2, desc[UR36][R2.64] ;  /* 0x0000002402027981 */ /* 0x000ea4000c1e1b00 */
[----:B--2---:R-:W0:Y:S02]  /*9110*/  I2F.U64 R0, R2 ;  /* 0x0000000200007312 */ /* 0x004e240000301000 */
[----:B0-----:R-:W-:Y:S01]  /*9120*/  F2FP.BF16.F32.PACK_AB R0, RZ, R0 ;  /* 0x00000000ff00723e */ /* 0x001fe200000010ff */
[----:B------:R-:W-:Y:S06]  /*9130*/  BRA `(.L_x_1670) ;  /* 0x00000000000c7947 */ /* 0x000fec0003800000 */
.L_x_1693:
[----:B------:R-:W2:Y:S02]  /*9140*/  LDG.E R2, desc[UR36][R2.64] ;  /* 0x0000002402027981 */ /* 0x000ea4000c1e1900 */
[----:B--2---:R-:W-:-:S04]  /*9150*/  I2FP.F32.U32 R0, R2 ;  /* 0x0000000200007245 */ /* 0x004fc80000201000 */
[----:B------:R-:W-:-:S07]  /*9160*/  F2FP.BF16.F32.PACK_AB R0, RZ, R0 ;  /* 0x00000000ff00723e */ /* 0x000fce00000010ff */
.L_x_1670:
        /* <DEDUP_REMOVED lines=30> */
.L_x_1703:
[----:B------:R-:W-:Y:S01]  /*9350*/  FSETP.GEU.FTZ.AND P0, PT, R4, -R6, PT ;  /* 0x800000060400720b */ /* 0x000fe20003f1e000 */
[----:B------:R-:W-:-:S12]  /*9360*/  FADD.FTZ R0, R0, -1 ;  /* 0xbf80000000007421 */ /* 0x000fd80000010000 */
[----:B------:R-:W-:-:S07]  /*9370*/  @!P0 FADD.FTZ R0, R0, -1 ;  /* 0xbf80000000008421 */ /* 0x000fce0000010000 */
.L_x_1702:
[----:B------:R-:W-:Y:S05]  /*9380*/  BSYNC B1 ;  /* 0x0000000000017941 */ /* 0x000fea0003800000 */
.L_x_1701:
[----:B------:R-:W-:Y:S01]  /*9390*/  FFMA.FTZ R3, -R6, R0, R3 ;  /* 0x0000000006037223 */ /* 0x000fe20000010103 */
[----:B------:R-:W-:Y:S06]  /*93a0*/  BRA `(.L_x_1699) ;  /* 0x00000000007c7947 */ /* 0x000fec0003800000 */
.L_x_1700:
        /* <DEDUP_REMOVED lines=15> */
.L_x_1706:
        /* <DEDUP_REMOVED lines=13> */
.L_x_1705:
[----:B------:R-:W-:Y:S05]  /*9570*/  BSYNC B1 ;  /* 0x0000000000017941 */ /* 0x000fea0003800000 */
.L_x_1704:
[----:B------:R-:W-:-:S04]  /*9580*/  FMUL.FTZ R3, R3, 1.1920928955078125e-07 ;  /* 0x3400000003037820 */ /* 0x000fc80000410000 */
[----:B------:R-:W-:-:S07]  /*9590*/  FMUL.FTZ R3, R8, R3 ;  /* 0x0000000308037220 */ /* 0x000fce0000410000 */
.L_x_1699:
[----:B------:R-:W-:Y:S05]  /*95a0*/  BSYNC B0 ;  /* 0x0000000000007941 */ /* 0x000fea0003800000 */
.L_x_1698:
        /* <DEDUP_REMOVED lines=20> */
.L_x_1710:
[----:B------:R-:W-:-:S06]  /*96f0*/  IMAD.U32 R3, R3, 0x10000, RZ ;  /* 0x0001000003037824 */ /* 0x000fcc00078e00ff */
[----:B------:R-:W1:Y:S02]  /*9700*/  F2I.S64.TRUNC R2, R3 ;  /* 0x0000000300027311 */ /* 0x000e64000020d900 */
[----:B-1----:R1:W-:Y:S01]  /*9710*/  STG.E.U8 desc[UR36][R16.64], R2 ;  /* 0x0000000210007986 */ /* 0x0023e2000c101124 */
[----:B------:R-:W-:Y:S05]  /*9720*/  BRA `(.L_x_1712) ;  /* 0x0000000c00847947 */ /* 0x000fea0003800000 */
.L_x_1709:
        /* <DEDUP_REMOVED lines=10> */
.L_x_1714:
[----:B------:R-:W-:-:S06]  /*97d0*/  IMAD.U32 R3, R3, 0x10000, RZ ;  /* 0x0001000003037824 */ /* 0x000fcc00078e00ff */
[----:B------:R-:W1:Y:S02]  /*97e0*/  F2I.FTZ.TRUNC.NTZ R3, R3 ;  /* 0x0000000300037305 */ /* 0x000e64000021f100 */
[----:B-1----:R3:W-:Y:S01]  /*97f0*/  STG.E desc[UR36][R16.64], R3 ;  /* 0x0000000310007986 */ /* 0x0027e2000c101924 */
[----:B------:R-:W-:Y:S05]  /*9800*/  BRA `(.L_x_1712) ;  /* 0x0000000c004c7947 */ /* 0x000fea0003800000 */
.L_x_1713:
[----:B------:R-:W-:-:S06]  /*9810*/  IMAD.U32 R3, R3, 0x10000, RZ ;  /* 0x0001000003037824 */ /* 0x000fcc00078e00ff */
[----:B------:R-:W1:Y:S02]  /*9820*/  F2I.FTZ.TRUNC.NTZ R3, R3 ;  /* 0x0000000300037305 */ /* 0x000e64000021f100 */
[----:B-1----:R1:W-:Y:S01]  /*9830*/  STG.E.U16 desc[UR36][R16.64], R3 ;  /* 0x0000000310007986 */ /* 0x0023e2000c101524 */
[----:B------:R-:W-:Y:S05]  /*9840*/  BRA `(.L_x_1712) ;  /* 0x0000000c003c7947 */ /* 0x000fea0003800000 */
.L_x_1708:
        /* <DEDUP_REMOVED lines=9> */
.L_x_1716:
[----:B------:R-:W-:-:S05]  /*98e0*/  IMAD.U32 R0, R3, 0x10000, RZ ;  /* 0x0001000003007824 */ /* 0x000fca00078e00ff */
[----:B------:R-:W-:-:S05]  /*98f0*/  F2FP.F16.F32.PACK_AB R0, RZ, R0 ;  /* 0x00000000ff00723e */ /* 0x000fca00000000ff */
[----:B------:R1:W-:Y:S01]  /*9900*/  STG.E.U16 desc[UR36][R16.64], R0 ;  /* 0x0000000010007986 */ /* 0x0003e2000c101524 */
[----:B------:R-:W-:Y:S05]  /*9910*/  BRA `(.L_x_1712) ;  /* 0x0000000c00087947 */ /* 0x000fea0003800000 */
.L_x_1715:
        /* <DEDUP_REMOVED lines=10> */
.L_x_1718:
[----:B------:R-:W-:-:S05]  /*99c0*/  IMAD.U32 R3, R3, 0x10000, RZ ;  /* 0x0001000003037824 */ /* 0x000fca00078e00ff */
[----:B------:R-:W-:-:S04]  /*99d0*/  F2FP.F16.F32.PACK_AB R3, RZ, R3 ;  /* 0x00000003ff03723e */ /* 0x000fc800000000ff */
[----:B------:R-:W-:-:S05]  /*99e0*/  PRMT R3, R3, 0x5410, RZ ;  /* 0x0000541003037816 */ /* 0x000fca00000000ff */
[----:B------:R1:W-:Y:S01]  /*99f0*/  STG.E desc[UR36][R16.64], R3 ;  /* 0x0000000310007986 */ /* 0x0003e2000c101924 */
[----:B------:R-:W-:Y:S05]  /*9a00*/  BRA `(.L_x_1712) ;  /* 0x0000000800cc7947 */ /* 0x000fea0003800000 */
.L_x_1717:
[----:B------:R-:W-:-:S04]  /*9a10*/  IMAD.U32 R2, R3, 0x10000, RZ ;  /* 0x0001000003027824 */ /* 0x000fc800078e00ff */
[----:B------:R-:W-:-:S06]  /*9a20*/  FMUL.FTZ R2, R2, 1 ;  /* 0x3f80000002027820 */ /* 0x000fcc0000410000 */
[----:B------:R-:W1:Y:S02]  /*9a30*/  F2F.F64.F32 R2, R2 ;  /* 0x0000000200027310 */ /* 0x000e640000201800 */
[----:B-1----:R1:W-:Y:S01]  /*9a40*/  STG.E.64 desc[UR36][R16.64], R2 ;  /* 0x0000000210007986 */ /* 0x0023e2000c101b24 */
[----:B------:R-:W-:Y:S05]  /*9a50*/  BRA `(.L_x_1712) ;  /* 0x0000000800b87947 */ /* 0x000fea0003800000 */
.L_x_1707:
        /* <DEDUP_REMOVED lines=13> */
.L_x_1721:
[----:B------:R-:W-:Y:S01]  /*9b30*/  IMAD.U32 R3, R3, 0x10000, RZ ;  /* 0x0001000003037824 */ /* 0x000fe200078e00ff */
[----:B------:R-:W-:-:S03]  /*9b40*/  CS2R R6, SRZ ;  /* 0x0000000000067805 */ /* 0x000fc6000001ff00 */
[----:B------:R-:W-:-:S04]  /*9b50*/  FMUL.FTZ R3, R3, 1 ;  /* 0x3f80000003037820 */ /* 0x000fc80000410000 */
[----:B------:R-:W1:Y:S02]  /*9b60*/  F2F.F64.F32 R4, R3 ;  /* 0x0000000300047310 */ /* 0x000e640000201800 */
[----:B-1----:R1:W-:Y:S01]  /*9b70*/  STG.E.128 desc[UR36][R16.64], R4 ;  /* 0x0000000410007986 */ /* 0x0023e2000c101d24 */
[----:B------:R-:W-:Y:S05]  /*9b80*/  BRA `(.L_x_1712) ;  /* 0x00000008006c7947 */ /* 0x000fea0003800000 */
.L_x_1720:
        /* <DEDUP_REMOVED lines=21> */
.L_x_1725:
[----:B------:R-:W-:Y:S05]  /*9ce0*/  BSYNC B0 ;  /* 0x0000000000007941 */ /* 0x000fea0003800000 */
.L_x_1724:
[----:B------:R-:W-:-:S05]  /*9cf0*/  LOP3.LUT R3, R0, R3, RZ, 0xfc, !PT ;  /* 0x0000000300037212 */ /* 0x000fca00078efcff */
[----:B------:R1:W-:Y:S01]  /*9d00*/  STG.E.U8 desc[UR36][R16.64], R3 ;  /* 0x0000000310007986 */ /* 0x0003e2000c101124 */
[----:B------:R-:W-:Y:S05]  /*9d10*/  BRA `(.L_x_1712) ;  /* 0x0000000800087947 */ /* 0x000fea0003800000 */
.L_x_1723:
        /* <DEDUP_REMOVED lines=13> */
.L_x_1727:
[----:B------:R-:W-:Y:S01]  /*9df0*/  IMAD.MOV.U32 R0, RZ, RZ, 0x7f ;  /* 0x0000007fff007424 */ /* 0x000fe200078e00ff */
[----:B------:R-:W-:-:S04]  /*9e00*/  ISETP.GT.U32.AND P0, PT, R2, 0x7f800000, PT ;  /* 0x7f8000000200780c */ /* 0x000fc80003f04070 */
[----:B------:R-:W-:-:S09]  /*9e10*/  SEL R0, R0, 0x7c, P0 ;  /* 0x0000007c00007807 */ /* 0x000fd20000000000 */
.L_x_1728:
[----:B------:R-:W-:Y:S05]  /*9e20*/  BSYNC B0 ;  /* 0x0000000000007941 */ /* 0x000fea0003800000 */
.L_x_1726:
[----:B------:R-:W-:-:S04]  /*9e30*/  LOP3.LUT R2, R3, 0x80000000, RZ, 0xc0, !PT ;  /* 0x8000000003027812 */ /* 0x000fc800078ec0ff */
[----:B------:R-:W-:-:S04]  /*9e40*/  SHF.R.U32.HI R3, RZ, 0x18, R2 ;  /* 0x00000018ff037819 */ /* 0x000fc80000011602 */
[----:B------:R-:W-:-:S05]  /*9e50*/  LOP3.LUT R3, R0, R3, RZ, 0xfc, !PT ;  /* 0x0000000300037212 */ /* 0x000fca00078efcff */
[----:B------:R1:W-:Y:S01]  /*9e60*/  STG.E.U8 desc[UR36][R16.64], R3 ;  /* 0x0000000310007986 */ /* 0x0003e2000c101124 */
[----:B------:R-:W-:Y:S05]  /*9e70*/  BRA `(.L_x_1712) ;  /* 0x0000000400b07947 */ /* 0x000fea0003800000 */
.L_x_1722:
[----:B------:R1:W-:Y:S01]  /*9e80*/  STG.E.U16 desc[UR36][R16.64], R3 ;  /* 0x0000000310007986 */ /* 0x0003e2000c101524 */
[----:B------:R-:W-:Y:S05]  /*9e90*/  BRA `(.L_x_1712) ;  /* 0x0000000400a87947 */ /* 0x000fea0003800000 */
.L_x_1719:
        /* <DEDUP_REMOVED lines=12> */
.L_x_1731:
        /* <DEDUP_REMOVED lines=17> */
.L_x_1734:
[----:B------:R-:W-:-:S04]  /*a070*/  LOP3.LUT R2, R3, 0x80000000, RZ, 0xc0, !PT ;  /* 0x8000000003027812 */ /* 0x000fc800078ec0ff */
[----:B------:R-:W-:-:S04]  /*a080*/  SHF.R.U32.HI R3, RZ, 0x18, R2 ;  /* 0x00000018ff037819 */ /* 0x000fc80000011602 */
[----:B------:R-:W-:-:S04]  /*a090*/  LOP3.LUT R0, R0, R3, RZ, 0xfc, !PT ;  /* 0x0000000300007212 */ /* 0x000fc800078efcff */
[----:B------:R-:W-:-:S07]  /*a0a0*/  PRMT R8, R0, 0x7610, R8 ;  /* 0x0000761000087816 */ /* 0x000fce0000000008 */
.L_x_1733:
[----:B------:R-:W-:Y:S05]  /*a0b0*/  BSYNC B0 ;  /* 0x0000000000007941 */ /* 0x000fea0003800000 */
.L_x_1732:
[----:B------:R1:W-:Y:S01]  /*a0c0*/  STG.E.U8 desc[UR36][R16.64], R8 ;  /* 0x0000000810007986 */ /* 0x0003e2000c101124 */
[----:B------:R-:W-:Y:S05]  /*a0d0*/  BRA `(.L_x_1712) ;  /* 0x0000000400187947 */ /* 0x000fea0003800000 */
.L_x_1730:
        /* <DEDUP_REMOVED lines=17> */
.L_x_1737:
[----:B------:R-:W-:-:S04]  /*a1f0*/  LOP3.LUT R2, R3, 0x80000000, RZ, 0xc0, !PT ;  /* 0x8000000003027812 */ /* 0x000fc800078ec0ff */
[----:B------:R-:W-:-:S04]  /*a200*/  SHF.R.U32.HI R3, RZ, 0x18, R2 ;  /* 0x00000018ff037819 */ /* 0x000fc80000011602 */
[----:B------:R-:W-:-:S04]  /*a210*/  LOP3.LUT R0, R0, R3, RZ, 0xfc, !PT ;  /* 0x0000000300007212 */ /* 0x000fc800078efcff */
[----:B------:R-:W-:-:S07]  /*a220*/  PRMT R8, R0, 0x7610, R8 ;  /* 0x0000761000087816 */ /* 0x000fce0000000008 */
.L_x_1736:
[----:B------:R-:W-:Y:S05]  /*a230*/  BSYNC B0 ;  /* 0x0000000000007941 */ /* 0x000fea0003800000 */
.L_x_1735:
[----:B------:R1:W-:Y:S01]  /*a240*/  STG.E.U8 desc[UR36][R16.64], R8 ;  /* 0x0000000810007986 */ /* 0x0003e2000c101124 */
[----:B------:R-:W-:Y:S05]  /*a250*/  BRA `(.L_x_1712) ;  /* 0x0000000000b87947 */ /* 0x000fea0003800000 */
.L_x_1729:
        /* <DEDUP_REMOVED lines=22> */
.L_x_1711:
        /* <DEDUP_REMOVED lines=16> */
.L_x_1740:
[----:B------:R-:W-:Y:S05]  /*a4c0*/  BRA `(.L_x_1712) ;  /* 0x00000000001c7947 */ /* 0x000fea0003800000 */
.L_x_1739:
[----:B------:R-:W-:-:S06]  /*a4d0*/  IMAD.U32 R3, R3, 0x10000, RZ ;  /* 0x0001000003037824 */ /* 0x000fcc00078e00ff */
[----:B------:R-:W1:Y:S02]  /*a4e0*/  F2I.U64.TRUNC R2, R3 ;  /* 0x0000000300027311 */ /* 0x000e64000020d800 */
[----:B-1----:R1:W-:Y:S01]  /*a4f0*/  STG.E.64 desc[UR36][R16.64], R2 ;  /* 0x0000000210007986 */ /* 0x0023e2000c101b24 */
[----:B------:R-:W-:Y:S05]  /*a500*/  BRA `(.L_x_1712) ;  /* 0x00000000000c7947 */ /* 0x000fea0003800000 */
.L_x_1738:
[----:B------:R-:W-:-:S06]  /*a510*/  IMAD.U32 R3, R3, 0x10000, RZ ;  /* 0x0001000003037824 */ /* 0x000fcc00078e00ff */
[----:B------:R-:W1:Y:S02]  /*a520*/  F2I.FTZ.U32.TRUNC.NTZ R3, R3 ;  /* 0x0000000300037305 */ /* 0x000e64000021f000 */
[----:B-1----:R1:W-:Y:S02]  /*a530*/  STG.E desc[UR36][R16.64], R3 ;  /* 0x0000000310007986 */ /* 0x0023e4000c101924 */
.L_x_1712:
[----:B------:R-:W-:-:S07]  /*a540*/  VIADD R23, R23, 0x80 ;  /* 0x0000008017177836 */ /* 0x000fce0000000000 */
.L_x_1663:
[----:B------:R-:W-:Y:S05]  /*a550*/  BSYNC B6 ;  /* 0x0000000000067941 */ /* 0x000fea0003800000 */
.L_x_1662:
[----:B------:R-:W-:Y:S02]  /*a560*/  ULDC UR4, c[0x0][0x210] ;  /* 0x0000840000047ab9 */ /* 0x000fe40000000800 */
[----:B------:R-:W-:-:S13]  /*a570*/  ISETP.GE.AND P0, PT, R23, UR4, PT ;  /* 0x0000000417007c0c */ /* 0x000fda000bf06270 */
[----:B------:R-:W-:Y:S05]  /*a580*/  @P0 EXIT ;  /* 0x000000000000094d */ /* 0x000fea0003800000 */
        /* <DEDUP_REMOVED lines=303> */
.L_x_1741:
        /* <DEDUP_REMOVED lines=22> */
.L_x_1745:
[----:B------:R-:W2:Y:S02]  /*b9e0*/  LDG.E.U8 R2, desc[UR36][R2.64] ;  /* 0x0000002402027981 */ /* 0x000ea4000c1e1100 */
[----:B--2---:R-:W-:-:S04]  /*b9f0*/  I2FP.F32.U32 R0, R2 ;  /* 0x0000000200007245 */ /* 0x004fc80000201000 */
[----:B------:R-:W-:Y:S01]  /*ba00*/  F2FP.BF16.F32.PACK_AB R0, RZ, R0 ;  /* 0x00000000ff00723e */ /* 0x000fe200000010ff */
[----:B------:R-:W-:Y:S06]  /*ba10*/  BRA `(.L_x_1747) ;  /* 0x0000000c00907947 */ /* 0x000fec0003800000 */
.L_x_1744:
        /* <DEDUP_REMOVED lines=10> */
.L_x_1749:
[----:B------:R-:W2:Y:S02]  /*bac0*/  LDG.E R2, desc[UR36][R2.64] ;  /* 0x0000002402027981 */ /* 0x000ea4000c1e1900 */
[----:B--2---:R-:W-:-:S04]  /*bad0*/  I2FP.F32.S32 R0, R2 ;  /* 0x0000000200007245 */ /* 0x004fc80000201400 */
[----:B------:R-:W-:Y:S01]  /*bae0*/  F2FP.BF16.F32.PACK_AB R0, RZ, R0 ;  /* 0x00000000ff00723e */ /* 0x000fe200000010ff */
[----:B------:R-:W-:Y:S06]  /*baf0*/  BRA `(.L_x_1747) ;  /* 0x0000000c00587947 */ /* 0x000fec0003800000 */
.L_x_1748:
[----:B------:R-:W2:Y:S02]  /*bb00*/  LDG.E.U16 R2, desc[UR36][R2.64] ;  /* 0x0000002402027981 */ /* 0x000ea4000c1e1500 */
[----:B--2---:R-:W0:Y:S02]  /*bb10*/  I2F.S16 R0, R2 ;  /* 0x0000000200007306 */ /* 0x004e240000101400 */
[----:B0-----:R-:W-:Y:S01]  /*bb20*/  F2FP.BF16.F32.PACK_AB R0, RZ, R0 ;  /* 0x00000000ff00723e */ /* 0x001fe200000010ff */
[----:B------:R-:W-:Y:S06]  /*bb30*/  BRA `(.L_x_1747) ;  /* 0x0000000c00487947 */ /* 0x000fec0003800000 */
.L_x_1743:
        /* <DEDUP_REMOVED lines=9> */
.L_x_1751:
[----:B------:R-:W2:Y:S02]  /*bbd0*/  LDG.E.U16 R0, desc[UR36][R2.64] ;  /* 0x0000002402007981 */ /* 0x000ea4000c1e1500 */
[----:B--2---:R-:W-:-:S05]  /*bbe0*/  HADD2.F32 R0, -RZ, R0.H0_H0 ;  /* 0x20000000ff007230 */ /* 0x004fca0000004100 */
[----:B------:R-:W-:Y:S01]  /*bbf0*/  F2FP.BF16.F32.PACK_AB R0, RZ, R0 ;  /* 0x00000000ff00723e */ /* 0x000fe200000010ff */
[----:B------:R-:W-:Y:S06]  /*bc00*/  BRA `(.L_x_1747) ;  /* 0x0000000c00147947 */ /* 0x000fec0003800000 */
.L_x_1750:
        /* <DEDUP_REMOVED lines=9> */
.L_x_1753:
[----:B------:R-:W2:Y:S02]  /*bca0*/  LDG.E.U16 R2, desc[UR36][R2.64] ;  /* 0x0000002402027981 */ /* 0x000ea4000c1e1500 */
[----:B--2---:R-:W-:-:S05]  /*bcb0*/  HADD2.F32 R0, -RZ, R2.H0_H0 ;  /* 0x20000002ff007230 */ /* 0x004fca0000004100 */
[----:B------:R-:W-:Y:S01]  /*bcc0*/  F2FP.BF16.F32.PACK_AB R0, RZ, R0 ;  /* 0x00000000ff00723e */ /* 0x000fe200000010ff */
[----:B------:R-:W-:Y:S06]  /*bcd0*/  BRA `(.L_x_1747) ;  /* 0x0000000800e07947 */ /* 0x000fec0003800000 */
.L_x_1752:
        /* <DEDUP_REMOVED lines=8> */
.L_x_1742:
        /* <DEDUP_REMOVED lines=13> */
.L_x_1756:
        /* <DEDUP_REMOVED lines=8> */
.L_x_1755:
        /* <DEDUP_REMOVED lines=28> */
.L_x_1758:
        /* <DEDUP_REMOVED lines=15> */
.L_x_1757:
[----:B------:R0:W5:Y:S01]  /*c160*/  LDG.E.U16 R0, desc[UR36][R2.64] ;  /* 0x0000002402007981 */ /* 0x000162000c1e1500 */
[----:B------:R-:W-:Y:S05]  /*c170*/  BRA `(.L_x_1747) ;  /* 0x0000000400b87947 */ /* 0x000fea0003800000 */
.L_x_1754:
        /* <DEDUP_REMOVED lines=12> */
.L_x_1761:
        /* <DEDUP_REMOVED lines=21> */
.L_x_1765:
[----:B------:R-:W-:Y:S05]  /*c390*/  BSYNC B1 ;  /* 0x0000000000017941 */ /* 0x000fea0003800000 */
.L_x_1764:
[----:B------:R-:W-:Y:S01]  /*c3a0*/  LEA R3, R0, 0x3b800000, 0x17 ;  /* 0x3b80000000037811 */ /* 0x000fe200078eb8ff */
[----:B------:R-:W-:-:S05]  /*c3b0*/  IMAD.SHL.U32 R0, R2, 0x100000, RZ ;  /* 0x0010000002007824 */ /* 0x000fca00078e00ff */
[----:B------:R-:W-:-:S07]  /*c3c0*/  LOP3.LUT R0, R3, R0, R4, 0xfe, !PT ;  /* 0x0000000003007212 */ /* 0x000fce00078efe04 */
.L_x_1763:
[----:B------:R-:W-:Y:S05]  /*c3d0*/  BSYNC B0 ;  /* 0x0000000000007941 */ /* 0x000fea0003800000 */
.L_x_1762:
[----:B------:R-:W-:Y:S01]  /*c3e0*/  F2FP.BF16.F32.PACK_AB R0, RZ, R0 ;  /* 0x00000000ff00723e */ /* 0x000fe200000010ff */
[----:B------:R-:W-:Y:S06]  /*c3f0*/  BRA `(.L_x_1747) ;  /* 0x0000000400187947 */ /* 0x000fec0003800000 */
.L_x_1760:
        /* <DEDUP_REMOVED lines=21> */
.L_x_1769:
[----:B------:R-:W-:Y:S05]  /*c550*/  BSYNC B1 ;  /* 0x0000000000017941 */ /* 0x000fea0003800000 */
.L_x_1768:
[----:B------:R-:W-:Y:S01]  /*c560*/  LEA R3, R0, 0x37800000, 0x17 ;  /* 0x3780000000037811 */ /* 0x000fe200078eb8ff */
[----:B------:R-:W-:-:S05]  /*c570*/  IMAD.SHL.U32 R0, R2, 0x200000, RZ ;  /* 0x0020000002007824 */ /* 0x000fca00078e00ff */
[----:B------:R-:W-:-:S07]  /*c580*/  LOP3.LUT R0, R3, R0, R4, 0xfe, !PT ;  /* 0x0000000003007212 */ /* 0x000fce00078efe04 */
.L_x_1767:
[----:B------:R-:W-:Y:S05]  /*c590*/  BSYNC B0 ;  /* 0x0000000000007941 */ /* 0x000fea0003800000 */
.L_x_1766:
[----:B------:R-:W-:Y:S01]  /*c5a0*/  F2FP.BF16.F32.PACK_AB R0, RZ, R0 ;  /* 0x00000000ff00723e */ /* 0x000fe200000010ff */
[----:B------:R-:W-:Y:S06]  /*c5b0*/  BRA `(.L_x_1747) ;  /* 0x0000000000a87947 */ /* 0x000fec0003800000 */
.L_x_1759:
        /* <DEDUP_REMOVED lines=14> */
.L_x_1773:
[----:B------:R-:W-:Y:S05]  /*c6a0*/  BSYNC B0 ;  /* 0x0000000000007941 */ /* 0x000fea0003800000 */
.L_x_1772:
[----:B------:R-:W-:Y:S01]  /*c6b0*/  F2FP.BF16.F32.PACK_AB R0, RZ, R0 ;  /* 0x00000000ff00723e */ /* 0x000fe200000010ff */
[----:B------:R-:W-:Y:S06]  /*c6c0*/  BRA `(.L_x_1747) ;  /* 0x0000000000647947 */ /* 0x000fec0003800000 */
.L_x_1746:
        /* <DEDUP_REMOVED lines=16> */
.L_x_1774:
[----:B------:R-:W-:Y:S01]  /*c7d0*/  PRMT R0, RZ, 0x7610, R0 ;  /* 0x00007610ff007816 */ /* 0x000fe20000000000 */
[----:B------:R-:W-:Y:S06]  /*c7e0*/  BRA `(.L_x_1747) ;  /* 0x00000000001c7947 */ /* 0x000fec0003800000 */
.L_x_1771:
[----:B------:R-:W2:Y:S02]  /*c7f0*/  LDG.E.64 R2, desc[UR36][R2.64] ;  /* 0x0000002402027981 */ /* 0x000ea4000c1e1b00 */
[----:B--2---:R-:W0:Y:S02]  /*c800*/  I2F.U64 R0, R2 ;  /* 0x0000000200007312 */ /* 0x004e240000301000 */
[----:B0-----:R-:W-:Y:S01]  /*c810*/  F2FP.BF16.F32.PACK_AB R0, RZ, R0 ;  /* 0x00000000ff00723e */ /* 0x001fe200000010ff */
[----:B------:R-:W-:Y:S06]  /*c820*/  BRA `(.L_x_1747) ;  /* 0x00000000000c7947 */ /* 0x000fec0003800000 */
.L_x_1770:
[----:B------:R-:W2:Y:S02]  /*c830*/  LDG.E R2, desc[UR36][R2.64] ;  /* 0x0000002402027981 */ /* 0x000ea4000c1e1900 */
[----:B--2---:R-:W-:-:S04]  /*c840*/  I2FP.F32.U32 R0, R2 ;  /* 0x0000000200007245 */ /* 0x004fc80000201000 */
[----:B------:R-:W-:-:S07]  /*c850*/  F2FP.BF16.F32.PACK_AB R0, RZ, R0 ;  /* 0x00000000ff00723e */ /* 0x000fce00000010ff */
.L_x_1747:
        /* <DEDUP_REMOVED lines=30> */
.L_x_1780:
[----:B------:R-:W-:Y:S01]  /*ca40*/  FSETP.GEU.FTZ.AND P0, PT, R4, -R6, PT ;  /* 0x800000060400720b */ /* 0x000fe20003f1e000 */
[----:B------:R-:W-:-:S12]  /*ca50*/  FADD.FTZ R0, R0, -1 ;  /* 0xbf80000000007421 */ /* 0x000fd80000010000 */
[----:B------:R-:W-:-:S07]  /*ca60*/  @!P0 FADD.FTZ R0, R0, -1 ;  /* 0xbf80000000008421 */ /* 0x000fce0000010000 */
.L_x_1779:
[----:B------:R-:W-:Y:S05]  /*ca70*/  BSYNC B1 ;  /* 0x0000000000017941 */ /* 0x000fea0003800000 */
.L_x_1778:
[----:B------:R-:W-:Y:S01]  /*ca80*/  FFMA.FTZ R3, -R6, R0, R3 ;  /* 0x0000000006037223 */ /* 0x000fe20000010103 */
[----:B------:R-:W-:Y:S06]  /*ca90*/  BRA `(.L_x_1776) ;  /* 0x00000000007c7947 */ /* 0x000fec0003800000 */
.L_x_1777:
        /* <DEDUP_REMOVED lines=15> */
.L_x_1783:
        /* <DEDUP_REMOVED lines=13> */
.L_x_1782:
[----:B------:R-:W-:Y:S05]  /*cc60*/  BSYNC B1 ;  /* 0x0000000000017941 */ /* 0x000fea0003800000 */
.L_x_1781:
[----:B------:R-:W-:-:S04]  /*cc70*/  FMUL.FTZ R3, R3, 1.1920928955078125e-07 ;  /* 0x3400000003037820 */ /* 0x000fc80000410000 */
[----:B------:R-:W-:-:S07]  /*cc80*/  FMUL.FTZ R3, R8, R3 ;  /* 0x0000000308037220 */ /* 0x000fce0000410000 */
.L_x_1776:
[----:B------:R-:W-:Y:S05]  /*cc90*/  BSYNC B0 ;  /* 0x0000000000007941 */ /* 0x000fea0003800000 */
.L_x_1775:
        /* <DEDUP_REMOVED lines=18> */
[----:B-1----:R-:W-:Y:S01]  /*cdc0*/  STG.E.U8 desc[UR36][R16.64], R3 ;  /* 0x0000000310007986 */ /* 0x002fe2000c101124 */
[----:B------:R-:W-:Y:S05]  /*cdd0*/  EXIT ;  /* 0x000000000000794d */ /* 0x000fea0003800000 */
.L_x_1787:
[----:B------:R-:W-:-:S06]  /*cde0*/  IMAD.U32 R3, R3, 0x10000, RZ ;  /* 0x0001000003037824 */ /* 0x000fcc00078e00ff */
[----:B------:R-:W1:Y:S02]  /*cdf0*/  F2I.S64.TRUNC R2, R3 ;  /* 0x0000000300027311 */ /* 0x000e64000020d900 */
[----:B-1----:R-:W-:Y:S01]  /*ce00*/  STG.E.U8 desc[UR36][R16.64], R2 ;  /* 0x0000000210007986 */ /* 0x002fe2000c101124 */
[----:B------:R-:W-:Y:S05]  /*ce10*/  EXIT ;  /* 0x000000000000794d */ /* 0x000fea0003800000 */
.L_x_1786:
        /* <DEDUP_REMOVED lines=8> */
[----:B-1----:R-:W-:Y:S01]  /*cea0*/  STG.E.64 desc[UR36][R16.64], R2 ;  /* 0x0000000210007986 */ /* 0x002fe2000c101b24 */
[----:B------:R-:W-:Y:S05]  /*ceb0*/  EXIT ;  /* 0x000000000000794d */ /* 0x000fea0003800000 */
.L_x_1790:
[----:B------:R-:W-:-:S06]  /*cec0*/  IMAD.U32 R3, R3, 0x10000, RZ ;  /* 0x0001000003037824 */ /* 0x000fcc00078e00ff */
[----:B------:R-:W1:Y:S02]  /*ced0*/  F2I.FTZ.TRUNC.NTZ R3, R3 ;  /* 0x0000000300037305 */ /* 0x000e64000021f100 */
[----:B-1----:R-:W-:Y:S01]  /*cee0*/  STG.E desc[UR36][R16.64], R3 ;  /* 0x0000000310007986 */ /* 0x002fe2000c101924 */
[----:B------:R-:W-:Y:S05]  /*cef0*/  EXIT ;  /* 0x000000000000794d */ /* 0x000fea0003800000 */
.L_x_1789:
[----:B------:R-:W-:-:S06]  /*cf00*/  IMAD.U32 R3, R3, 0x10000, RZ ;  /* 0x0001000003037824 */ /* 0x000fcc00078e00ff */
[----:B------:R-:W1:Y:S02]  /*cf10*/  F2I.FTZ.TRUNC.NTZ R3, R3 ;  /* 0x0000000300037305 */ /* 0x000e64000021f100 */
[----:B-1----:R-:W-:Y:S01]  /*cf20*/  STG.E.U16 desc[UR36][R16.64], R3 ;  /* 0x0000000310007986 */ /* 0x002fe2000c101524 */
[----:B------:R-:W-:Y:S05]  /*cf30*/  EXIT ;  /* 0x000000000000794d */ /* 0x000fea0003800000 */
.L_x_1785:
        /* <DEDUP_REMOVED lines=9> */
.L_x_1792:
[----:B------:R-:W-:-:S05]  /*cfd0*/  IMAD.U32 R0, R3, 0x10000, RZ ;  /* 0x0001000003007824 */ /* 0x000fca00078e00ff */
[----:B------:R-:W-:-:S05]  /*cfe0*/  F2FP.F16.F32.PACK_AB R0, RZ, R0 ;  /* 0x00000000ff00723e */ /* 0x000fca00000000ff */
[----:B------:R-:W-:Y:S01]  /*cff0*/  STG.E.U16 desc[UR36][R16.64], R0 ;  /* 0x0000000010007986 */ /* 0x000fe2000c101524 */
[----:B------:R-:W-:Y:S05]  /*d000*/  EXIT ;  /* 0x000000000000794d */ /* 0x000fea0003800000 */
.L_x_1791:
        /* <DEDUP_REMOVED lines=10> */
.L_x_1794:
[----:B------:R-:W-:-:S05]  /*d0b0*/  IMAD.U32 R3, R3, 0x10000, RZ ;  /* 0x0001000003037824 */ /* 0x000fca00078e00ff */
[----:B------:R-:W-:-:S04]  /*d0c0*/  F2FP.F16.F32.PACK_AB R3, RZ, R3 ;  /* 0x00000003ff03723e */ /* 0x000fc800000000ff */
[----:B------:R-:W-:-:S05]  /*d0d0*/  PRMT R3, R3, 0x5410, RZ ;  /* 0x0000541003037816 */ /* 0x000fca00000000ff */
[----:B------:R-:W-:Y:S01]  /*d0e0*/  STG.E desc[UR36][R16.64], R3 ;  /* 0x0000000310007986 */ /* 0x000fe2000c101924 */
[----:B------:R-:W-:Y:S05]  /*d0f0*/  EXIT ;  /* 0x000000000000794d */ /* 0x000fea0003800000 */
.L_x_1793:
[----:B------:R-:W-:-:S04]  /*d100*/  IMAD.U32 R2, R3, 0x10000, RZ ;  /* 0x0001000003027824 */ /* 0x000fc800078e00ff */
[----:B------:R-:W-:-:S06]  /*d110*/  FMUL.FTZ R2, R2, 1 ;  /* 0x3f80000002027820 */ /* 0x000fcc0000410000 */
[----:B------:R-:W1:Y:S02]  /*d120*/  F2F.F64.F32 R2, R2 ;  /* 0x0000000200027310 */ /* 0x000e640000201800 */
[----:B-1----:R-:W-:Y:S01]  /*d130*/  STG.E.64 desc[UR36][R16.64], R2 ;  /* 0x0000000210007986 */ /* 0x002fe2000c101b24 */
[----:B------:R-:W-:Y:S05]  /*d140*/  EXIT ;  /* 0x000000000000794d */ /* 0x000fea0003800000 */
.L_x_1784:
        /* <DEDUP_REMOVED lines=13> */
.L_x_1797:
[----:B------:R-:W-:Y:S01]  /*d220*/  IMAD.U32 R3, R3, 0x10000, RZ ;  /* 0x0001000003037824 */ /* 0x000fe200078e00ff */
[----:B------:R-:W-:-:S03]  /*d230*/  CS2R R6, SRZ ;  /* 0x0000000000067805 */ /* 0x000fc6000001ff00 */
[----:B------:R-:W-:-:S04]  /*d240*/  FMUL.FTZ R3, R3, 1 ;  /* 0x3f80000003037820 */ /* 0x000fc80000410000 */
[----:B------:R-:W1:Y:S02]  /*d250*/  F2F.F64.F32 R4, R3 ;  /* 0x0000000300047310 */ /* 0x000e640000201800 */
[----:B-1----:R-:W-:Y:S01]  /*d260*/  STG.E.128 desc[UR36][R16.64], R4 ;  /* 0x0000000410007986 */ /* 0x002fe2000c101d24 */
[----:B------:R-:W-:Y:S05]  /*d270*/  EXIT ;  /* 0x000000000000794d */ /* 0x000fea0003800000 */
.L_x_1796:
        /* <DEDUP_REMOVED lines=21> */
.L_x_1801:
[----:B------:R-:W-:Y:S05]  /*d3d0*/  BSYNC B0 ;  /* 0x0000000000007941 */ /* 0x000fea0003800000 */
.L_x_1800:
[----:B------:R-:W-:-:S05]  /*d3e0*/  LOP3.LUT R3, R0, R3, RZ, 0xfc, !PT ;  /* 0x0000000300037212 */ /* 0x000fca00078efcff */
[----:B------:R-:W-:Y:S01]  /*d3f0*/  STG.E.U8 desc[UR36][R16.64], R3 ;  /* 0x0000000310007986 */ /* 0x000fe2000c101124 */
[----:B------:R-:W-:Y:S05]  /*d400*/  EXIT ;  /* 0x000000000000794d */ /* 0x000fea0003800000 */
.L_x_1799:
        /* <DEDUP_REMOVED lines=13> */
.L_x_1803:
[----:B------:R-:W-:Y:S01]  /*d4e0*/  IMAD.MOV.U32 R0, RZ, RZ, 0x7f ;  /* 0x0000007fff007424 */ /* 0x000fe200078e00ff */
[----:B------:R-:W-:-:S04]  /*d4f0*/  ISETP.GT.U32.AND P0, PT, R2, 0x7f800000, PT ;  /* 0x7f8000000200780c */ /* 0x000fc80003f04070 */
[----:B------:R-:W-:-:S09]  /*d500*/  SEL R0, R0, 0x7c, P0 ;  /* 0x0000007c00007807 */ /* 0x000fd20000000000 */
.L_x_1804:
[----:B------:R-:W-:Y:S05]  /*d510*/  BSYNC B0 ;  /* 0x0000000000007941 */ /* 0x000fea0003800000 */
.L_x_1802:
[----:B------:R-:W-:-:S04]  /*d520*/  LOP3.LUT R2, R3, 0x80000000, RZ, 0xc0, !PT ;  /* 0x8000000003027812 */ /* 0x000fc800078ec0ff */
[----:B------:R-:W-:-:S04]  /*d530*/  SHF.R.U32.HI R3, RZ, 0x18, R2 ;  /* 0x00000018ff037819 */ /* 0x000fc80000011602 */
[----:B------:R-:W-:-:S05]  /*d540*/  LOP3.LUT R3, R0, R3, RZ, 0xfc, !PT ;  /* 0x0000000300037212 */ /* 0x000fca00078efcff */
[----:B------:R-:W-:Y:S01]  /*d550*/  STG.E.U8 desc[UR36][R16.64], R3 ;  /* 0x0000000310007986 */ /* 0x000fe2000c101124 */
[----:B------:R-:W-:Y:S05]  /*d560*/  EXIT ;  /* 0x000000000000794d */ /* 0x000fea0003800000 */
.L_x_1798:
[----:B------:R-:W-:Y:S01]  /*d570*/  STG.E.U16 desc[UR36][R16.64], R3 ;  /* 0x0000000310007986 */ /* 0x000fe2000c101524 */
[----:B------:R-:W-:Y:S05]  /*d580*/  EXIT ;  /* 0x000000000000794d */ /* 0x000fea0003800000 */
.L_x_1795:
        /* <DEDUP_REMOVED lines=10> */
[----:B-1----:R-:W-:Y:S01]  /*d630*/  STG.E.U16 desc[UR36][R16.64], R3 ;  /* 0x0000000310007986 */ /* 0x002fe2000c101524 */
[----:B------:R-:W-:Y:S05]  /*d640*/  EXIT ;  /* 0x000000000000794d */ /* 0x000fea0003800000 */
.L_x_1807:
        /* <DEDUP_REMOVED lines=17> */
.L_x_1810:
[----:B------:R-:W-:-:S04]  /*d760*/  LOP3.LUT R2, R3, 0x80000000, RZ, 0xc0, !PT ;  /* 0x8000000003027812 */ /* 0x000fc800078ec0ff */
[----:B------:R-:W-:-:S04]  /*d770*/  SHF.R.U32.HI R3, RZ, 0x18, R2 ;  /* 0x00000018ff037819 */ /* 0x000fc80000011602 */
[----:B------:R-:W-:-:S04]  /*d780*/  LOP3.LUT R0, R0, R3, RZ, 0xfc, !PT ;  /* 0x0000000300007212 */ /* 0x000fc800078efcff */
[----:B------:R-:W-:-:S07]  /*d790*/  PRMT R8, R0, 0x7610, R8 ;  /* 0x0000761000087816 */ /* 0x000fce0000000008 */
.L_x_1809:
[----:B------:R-:W-:Y:S05]  /*d7a0*/  BSYNC B0 ;  /* 0x0000000000007941 */ /* 0x000fea0003800000 */
.L_x_1808:
[----:B------:R-:W-:Y:S01]  /*d7b0*/  STG.E.U8 desc[UR36][R16.64], R8 ;  /* 0x0000000810007986 */ /* 0x000fe2000c101124 */
[----:B------:R-:W-:Y:S05]  /*d7c0*/  EXIT ;  /* 0x000000000000794d */ /* 0x000fea0003800000 */
.L_x_1806:
        /* <DEDUP_REMOVED lines=17> */
.L_x_1813:
[----:B------:R-:W-:-:S04]  /*d8e0*/  LOP3.LUT R2, R3, 0x80000000, RZ, 0xc0, !PT ;  /* 0x8000000003027812 */ /* 0x000fc800078ec0ff */
[----:B------:R-:W-:-:S04]  /*d8f0*/  SHF.R.U32.HI R3, RZ, 0x18, R2 ;  /* 0x00000018ff037819 */ /* 0x000fc80000011602 */
[----:B------:R-:W-:-:S04]  /*d900*/  LOP3.LUT R0, R0, R3, RZ, 0xfc, !PT ;  /* 0x0000000300007212 */ /* 0x000fc800078efcff */
[----:B------:R-:W-:-:S07]  /*d910*/  PRMT R8, R0, 0x7610, R8 ;  /* 0x0000761000087816 */ /* 0x000fce0000000008 */
.L_x_1812:
[----:B------:R-:W-:Y:S05]  /*d920*/  BSYNC B0 ;  /* 0x0000000000007941 */ /* 0x000fea0003800000 */
.L_x_1811:
[----:B------:R-:W-:Y:S01]  /*d930*/  STG.E.U8 desc[UR36][R16.64], R8 ;  /* 0x0000000810007986 */ /* 0x000fe2000c101124 */
[----:B------:R-:W-:Y:S05]  /*d940*/  EXIT ;  /* 0x000000000000794d */ /* 0x000fea0003800000 */
.L_x_1805:
        /* <DEDUP_REMOVED lines=22> */
.L_x_1788:
        /* <DEDUP_REMOVED lines=16> */
.L_x_1816:
[----:B------:R-:W-:Y:S05]  /*dbb0*/  EXIT ;  /* 0x000000000000794d */ /* 0x000fea0003800000 */
.L_x_1815:
[----:B------:R-:W-:-:S06]  /*dbc0*/  IMAD.U32 R3, R3, 0x10000, RZ ;  /* 0x0001000003037824 */ /* 0x000fcc00078e00ff */
[----:B------:R-:W1:Y:S02]  /*dbd0*/  F2I.U64.TRUNC R2, R3 ;  /* 0x0000000300027311 */ /* 0x000e64000020d800 */
[----:B-1----:R-:W-:Y:S01]  /*dbe0*/  STG.E.64 desc[UR36][R16.64], R2 ;  /* 0x0000000210007986 */ /* 0x002fe2000c101b24 */
[----:B------:R-:W-:Y:S05]  /*dbf0*/  EXIT ;  /* 0x000000000000794d */ /* 0x000fea0003800000 */
.L_x_1814:
[----:B------:R-:W-:-:S06]  /*dc00*/  IMAD.U32 R3, R3, 0x10000, RZ ;  /* 0x0001000003037824 */ /* 0x000fcc00078e00ff */
[----:B------:R-:W1:Y:S02]  /*dc10*/  F2I.FTZ.U32.TRUNC.NTZ R3, R3 ;  /* 0x0000000300037305 */ /* 0x000e64000021f000 */
[----:B-1----:R-:W-:Y:S01]  /*dc20*/  STG.E desc[UR36][R16.64], R3 ;  /* 0x0000000310007986 */ /* 0x002fe2000c101924 */
[----:B------:R-:W-:Y:S05]  /*dc30*/  EXIT ;  /* 0x000000000000794d */ /* 0x000fea0003800000 */
.L_x_1817:
        /* <DEDUP_REMOVED lines=12> */
.L_x_57304:


//--------------------- .text._ZN2at6native27unrolled_elementwise_kernelINS0_13BUnaryFunctorIN3c108BFloat16ES4_S4_ZZZNS0_16fmod_kernel_cudaERNS_18TensorIteratorBaseEENKUlvE0_clEvENKUlvE2_clEvEUlS4_S4_E_EESt5arrayIPcLm2EELi4E23TrivialOffsetCalculatorILi1EjESF_NS0_6memory12LoadWithCastILi1EEENSG_13StoreWithCastILi1EEEEEviT_T0_T2_T3_T4_T5_ --------------------------
	.section	.text._ZN2at6native27unrolled_elementwise_kernelINS0_13BUnaryFunctorIN3c108BFloat16ES4_S4_ZZZNS0_16fmod_kernel_cudaERNS_18TensorIteratorBaseEENKUlvE0_clEvENKUlvE2_clEvEUlS4_S4_E_EESt5arrayIPcLm2EELi4E23TrivialOffsetCalculatorILi1EjESF_NS0_6memory12LoadWithCastILi1EEENSG_13StoreWithCastILi1EEEEEviT_T0_T2_T3_T4_T5_,"ax",@progbits
	.align	128
        .global         _ZN2at6native27unrolled_elementwise_kernelINS0_13BUnaryFunctorIN3c108BFloat16ES4_S4_ZZZNS0_16fmod_kernel_cudaERNS_18TensorIteratorBaseEENKUlvE0_clEvENKUlvE2_clEvEUlS4_S4_E_EESt5arrayIPcLm2EELi4E23TrivialOffsetCalculatorILi1EjESF_NS0_6memory12LoadWithCastILi1EEENSG_13StoreWithCastILi1EEEEEviT_T0_T2_T3_T4_T5_
        .type           _ZN2at6native27unrolled_elementwise_kernelINS0_13BUnaryFunctorIN3c108BFloat16ES4_S4_ZZZNS0_16fmod_kernel_cudaERNS_18TensorIteratorBaseEENKUlvE0_clEvENKUlvE2_clEvEUlS4_S4_E_EESt5arrayIPcLm2EELi4E23TrivialOffsetCalculatorILi1EjESF_NS0_6memory12LoadWithCastILi1EEENSG_13StoreWithCastILi1EEEEEviT_T0_T2_T3_T4_T5_,@function
        .size           _ZN2at6native27unrolled_elementwise_kernelINS0_13BUnaryFunctorIN3c108BFloat16ES4_S4_ZZZNS0_16fmod_kernel_cudaERNS_18TensorIteratorBaseEENKUlvE0_clEvENKUlvE2_clEvEUlS4_S4_E_EESt5arrayIPcLm2EELi4E23TrivialOffsetCalculatorILi1EjESF_NS0_6memory12LoadWithCastILi1EEENSG_13StoreWithCastILi1EEEEEviT_T0_T2_T3_T4_T5_,(.L_x_57305 - _ZN2at6native27unrolled_elementwise_kernelINS0_13BUnaryFunctorIN3c108BFloat16ES4_S4_ZZZNS0_16fmod_kernel_cudaERNS_18TensorIteratorBaseEENKUlvE0_clEvENKUlvE2_clEvEUlS4_S4_E_EESt5arrayIPcLm2EELi4E23TrivialOffsetCalculatorILi1EjESF_NS0_6memory12LoadWithCastILi1EEENSG_13StoreWithCastILi1EEEEEviT_T0_T2_T3_T4_T5_)
        .other          _ZN2at6native27unrolled_elementwise_kernelINS0_13BUnaryFunctorIN3c108BFloat16ES4_S4_ZZZNS0_16fmod_kernel_cudaERNS_18TensorIteratorBaseEENKUlvE0_clEvENKUlvE2_clEvEUlS4_S4_E_EESt5arrayIPcLm2EELi4E23TrivialOffsetCalculatorILi1EjESF_NS0_6memory12LoadWithCastILi1EEENSG_13StoreWithCastILi1EEEEEviT_T0_T2_T3_T4_T5_,@"STO_CUDA_ENTRY STV_DEFAULT"
_ZN2at6native27unrolled_elementwise_kernelINS0_13BUnaryFunctorIN3c108BFloat16ES4_S4_ZZZNS0_16fmod_kernel_cudaERNS_18TensorIteratorBaseEENKUlvE0_clEvENKUlvE2_clEvEUlS4_S4_E_EESt5arrayIPcLm2EELi4E23TrivialOffsetCalculatorILi1EjESF_NS0_6memory12LoadWithCastILi1EEENSG_13StoreWithCastILi1EEEEEviT_T0_T2_T3_T4_T5_:
.text._ZN2at6native27unrolled_elementwise_kernelINS0_13BUnaryFunctorIN3c108BFloat16ES4_S4_ZZZNS0_16fmod_kernel_cudaERNS_18TensorIteratorBaseEENKUlvE0_clEvENKUlvE2_clEvEUlS4_S4_E_EESt5arrayIPcLm2EELi4E23TrivialOffsetCalculatorILi1EjESF_NS0_6memory12LoadWithCastILi1EEENSG_13StoreWithCastILi1EEEEEviT_T0_T2_T3_T4_T5_:
        /* <DEDUP_REMOVED lines=9> */
[----:B-1----:R-:W-:-:S05]  /*0090*/  IMAD R19, R22, -0x200, R19 ;  /* 0xfffffe0016137824 */ /* 0x002fca00078e0213 */
[----:B--2---:R-:W-:-:S04]  /*00a0*/  ISETP.GE.AND P0, PT, R18, R19, PT ;  /* 0x000000131200720c */ /* 0x004fc80003f06270 */
[----:B------:R-:W-:-:S09]  /*00b0*/  P2R R25, PR, RZ, 0x1 ;  /* 0x00000001ff197803 */ /* 0x000fd20000000000 */
[----:B0--3--:R-:W-:Y:S05]  /*00c0*/  @P0 BRA `(.L_x_1819) ;  /* 0x00000010003c0947 */ /* 0x009fea0003800000 */
[----:B------:R-:W0:Y:S01]  /*00d0*/  LDC.64 R2, c[0x0][0x220] ;  /* 0x00008800ff027b82 */ /* 0x000e220000000a00 */
        /* <DEDUP_REMOVED lines=22> */
.L_x_1823:
[----:B------:R-:W2:Y:S02]  /*0240*/  LDG.E.U8 R2, desc[UR36][R2.64] ;  /* 0x0000002402027981 */ /* 0x000ea4000c1e1100 */
[----:B--2---:R-:W-:-:S04]  /*0250*/  I2FP.F32.U32 R0, R2 ;  /* 0x0000000200007245 */ /* 0x004fc80000201000 */
[----:B------:R-:W-:-:S04]  /*0260*/  F2FP.BF16.F32.PACK_AB R0, RZ, R0 ;  /* 0x00000000ff00723e */ /* 0x000fc800000010ff */
[----:B------:R-:W-:Y:S01]  /*0270*/  PRMT R24, R0, 0x7610, R24 ;  /* 0x0000761000187816 */ /* 0x000fe20000000018 */
[----:B------:R-:W-:Y:S06]  /*0280*/  BRA `(.L_x_1825) ;  /* 0x0000000c00c87947 */ /* 0x000fec0003800000 */
.L_x_1822:
        /* <DEDUP_REMOVED lines=11> */
.L_x_1827:
[----:B------:R-:W2:Y:S02]  /*0340*/  LDG.E R2, desc[UR36][R2.64] ;  /* 0x0000002402027981 */ /* 0x000ea4000c1e1900 */
[----:B--2---:R-:W-:-:S04]  /*0350*/  I2FP.F32.S32 R0, R2 ;  /* 0x0000000200007245 */ /* 0x004fc80000201400 */
[----:B------:R-:W-:-:S04]  /*0360*/  F2FP.BF16.F32.PACK_AB R0, RZ, R0 ;  /* 0x00000000ff00723e */ /* 0x000fc800000010ff */
[----:B------:R-:W-:Y:S01]  /*0370*/  PRMT R24, R0, 0x7610, R24 ;  /* 0x0000761000187816 */ /* 0x000fe20000000018 */
[----:B------:R-:W-:Y:S06]  /*0380*/  BRA `(.L_x_1825) ;  /* 0x0000000c00887947 */ /* 0x000fec0003800000 */
.L_x_1826:
[----:B------:R-:W2:Y:S02]  /*0390*/  LDG.E.U16 R2, desc[UR36][R2.64] ;  /* 0x0000002402027981 */ /* 0x000ea4000c1e1500 */
[----:B--2---:R-:W0:Y:S02]  /*03a0*/  I2F.S16 R0, R2 ;  /* 0x0000000200007306 */ /* 0x004e240000101400 */
[----:B0-----:R-:W-:-:S04]  /*03b0*/  F2FP.BF16.F32.PACK_AB R0, RZ, R0 ;  /* 0x00000000ff00723e */ /* 0x001fc800000010ff */
[----:B------:R-:W-:Y:S01]  /*03c0*/  PRMT R24, R0, 0x7610, R24 ;  /* 0x0000761000187816 */ /* 0x000fe20000000018 */
[----:B------:R-:W-:Y:S06]  /*03d0*/  BRA `(.L_x_1825) ;  /* 0x0000000c00747947 */ /* 0x000fec0003800000 */
.L_x_1821:
        /* <DEDUP_REMOVED lines=9> */
.L_x_1829:
[----:B------:R-:W2:Y:S02]  /*0470*/  LDG.E.U16 R0, desc[UR36][R2.64] ;  /* 0x0000002402007981 */ /* 0x000ea4000c1e1500 */
[----:B--2---:R-:W-:-:S05]  /*0480*/  HADD2.F32 R0, -RZ, R0.H0_H0 ;  /* 0x20000000ff007230 */ /* 0x004fca0000004100 */
[----:B------:R-:W-:-:S04]  /*0490*/  F2FP.BF16.F32.PACK_AB R0, RZ, R0 ;  /* 0x00000000ff00723e */ /* 0x000fc800000010ff */
[----:B------:R-:W-:Y:S01]  /*04a0*/  PRMT R24, R0, 0x7610, R24 ;  /* 0x0000761000187816 */ /* 0x000fe20000000018 */
[----:B------:R-:W-:Y:S06]  /*04b0*/  BRA `(.L_x_1825) ;  /* 0x0000000c003c7947 */ /* 0x000fec0003800000 */
.L_x_1828:
        /* <DEDUP_REMOVED lines=9> */
.L_x_1831:
[----:B------:R-:W2:Y:S02]  /*0550*/  LDG.E.U16 R2, desc[UR36][R2.64] ;  /* 0x0000002402027981 */ /* 0x000ea4000c1e1500 */
[----:B--2---:R-:W-:-:S05]  /*0560*/  HADD2.F32 R0, -RZ, R2.H0_H0 ;  /* 0x20000002ff007230 */ /* 0x004fca0000004100 */
[----:B------:R-:W-:-:S04]  /*0570*/  F2FP.BF16.F32.PACK_AB R0, RZ, R0 ;  /* 0x00000000ff00723e */ /* 0x000fc800000010ff */
[----:B------:R-:W-:Y:S01]  /*0580*/  PRMT R24, R0, 0x7610, R24 ;  /* 0x0000761000187816 */ /* 0x000fe20000000018 */
[----:B------:R-:W-:Y:S06]  /*0590*/  BRA `(.L_x_1825) ;  /* 0x0000000c00047947 */ /* 0x000fec0003800000 */
.L_x_1830:
        /* <DEDUP_REMOVED lines=9> */
.L_x_1820:
        /* <DEDUP_REMOVED lines=14> */
.L_x_1834:
        /* <DEDUP_REMOVED lines=9> */
.L_x_1833:
        /* <DEDUP_REMOVED lines=28> */
.L_x_1836:
        /* <DEDUP_REMOVED lines=15> */
.L_x_1835:
[----:B------:R0:W5:Y:S01]  /*0a50*/  LDG.E.U16 R24, desc[UR36][R2.64] ;  /* 0x0000002402187981 */ /* 0x000162000c1e1500 */
[----:B------:R-:W-:Y:S05]  /*0a60*/  BRA `(.L_x_1825) ;  /* 0x0000000400d07947 */ /* 0x000fea0003800000 */
.L_x_1832:
        /* <DEDUP_REMOVED lines=13> */
.L_x_1839:
        /* <DEDUP_REMOVED lines=21> */
.L_x_1843:
[----:B------:R-:W-:Y:S05]  /*0c90*/  BSYNC B1 ;  /* 0x0000000000017941 */ /* 0x000fea0003800000 */
.L_x_1842:
[----:B------:R-:W-:Y:S01]  /*0ca0*/  LEA R3, R0, 0x3b800000, 0x17 ;  /* 0x3b80000000037811 */ /* 0x000fe200078eb8ff */
[----:B------:R-:W-:-:S05]  /*0cb0*/  IMAD.SHL.U32 R0, R2, 0x100000, RZ ;  /* 0x0010000002007824 */ /* 0x000fca00078e00ff */
[----:B------:R-:W-:-:S07]  /*0cc0*/  LOP3.LUT R0, R3, R0, R4, 0xfe, !PT ;  /* 0x0000000003007212 */ /* 0x000fce00078efe04 */
.L_x_1841:
[----:B------:R-:W-:Y:S05]  /*0cd0*/  BSYNC B0 ;  /* 0x0000000000007941 */ /* 0x000fea0003800000 */
.L_x_1840:
[----:B------:R-:W-:-:S04]  /*0ce0*/  F2FP.BF16.F32.PACK_AB R0, RZ, R0 ;  /* 0x00000000ff00723e */ /* 0x000fc800000010ff */
[----:B------:R-:W-:Y:S01]  /*0cf0*/  PRMT R24, R0, 0x7610, R24 ;  /* 0x0000761000187816 */ /* 0x000fe20000000018 */
[----:B------:R-:W-:Y:S06]  /*0d00*/  BRA `(.L_x_1825) ;  /* 0x0000000400287947 */ /* 0x000fec0003800000 */
.L_x_1838:
        /* <DEDUP_REMOVED lines=21> */
.L_x_1847:
[----:B------:R-:W-:Y:S05]  /*0e60*/  BSYNC B1 ;  /* 0x0000000000017941 */ /* 0x000fea0003800000 */
.L_x_1846:
[----:B------:R-:W-:Y:S01]  /*0e70*/  LEA R3, R0, 0x37800000, 0x17 ;  /* 0x3780000000037811 */ /* 0x000fe200078eb8ff */
[----:B------:R-:W-:-:S05]  /*0e80*/  IMAD.SHL.U32 R0, R2, 0x200000, RZ ;  /* 0x0020000002007824 */ /* 0x000fca00078e00ff */
[----:B------:R-:W-:-:S07]  /*0e90*/  LOP3.LUT R0, R3, R0, R4, 0xfe, !PT ;  /* 0x0000000003007212 */ /* 0x000fce00078efe04 */
.L_x_1845:
[----:B------:R-:W-:Y:S05]  /*0ea0*/  BSYNC B0 ;  /* 0x0000000000007941 */ /* 0x000fea0003800000 */
.L_x_1844:
[----:B------:R-:W-:-:S04]  /*0eb0*/  F2FP.BF16.F32.PACK_AB R0, RZ, R0 ;  /* 0x00000000ff00723e */ /* 0x000fc800000010ff */
[----:B------:R-:W-:Y:S01]  /*0ec0*/  PRMT R24, R0, 0x7610, R24 ;  /* 0x0000761000187816 */ /* 0x000fe20000000018 */
[----:B------:R-:W-:Y:S06]  /*0ed0*/  BRA `(.L_x_1825) ;  /* 0x0000000000b47947 */ /* 0x000fec0003800000 */
.L_x_1837:
        /* <DEDUP_REMOVED lines=14> */
.L_x_1851:
[----:B------:R-:W-:Y:S05]  /*0fc0*/  BSYNC B0 ;  /* 0x0000000000007941 */ /* 0x000fea0003800000 */
.L_x_1850:
[----:B------:R-:W-:-:S04]  /*0fd0*/  F2FP.BF16.F32.PACK_AB R0, RZ, R0 ;  /* 0x00000000ff00723e */ /* 0x000fc800000010ff */
[----:B------:R-:W-:Y:S01]  /*0fe0*/  PRMT R24, R0, 0x7610, R24 ;  /* 0x0000761000187816 */ /* 0x000fe20000000018 */
[----:B------:R-:W-:Y:S06]  /*0ff0*/  BRA `(.L_x_1825) ;  /* 0x00000000006c7947 */ /* 0x000fec0003800000 */
.L_x_1824:
        /* <DEDUP_REMOVED lines=16> */
.L_x_1852:
[----:B------:R-:W-:Y:S01]  /*1100*/  PRMT R24, RZ, 0x7610, R24 ;  /* 0x00007610ff187816 */ /* 0x000fe20000000018 */
[----:B------:R-:W-:Y:S06]  /*1110*/  BRA `(.L_x_1825) ;  /* 0x0000000000247947 */ /* 0x000fec0003800000 */
.L_x_1849:
[----:B------:R-:W2:Y:S02]  /*1120*/  LDG.E.64 R2, desc[UR36][R2.64] ;  /* 0x0000002402027981 */ /* 0x000ea4000c1e1b00 */
[----:B--2---:R-:W0:Y:S02]  /*1130*/  I2F.U64 R0, R2 ;  /* 0x0000000200007312 */ /* 0x004e240000301000 */
[----:B0-----:R-:W-:-:S04]  /*1140*/  F2FP.BF16.F32.PACK_AB R0, RZ, R0 ;  /* 0x00000000ff00723e */ /* 0x001fc800000010ff */
[----:B------:R-:W-:Y:S01]  /*1150*/  PRMT R24, R0, 0x7610, R24 ;  /* 0x0000761000187816 */ /* 0x000fe20000000018 */
[----:B------:R-:W-:Y:S06]  /*1160*/  BRA `(.L_x_1825) ;  /* 0x0000000000107947 */ /* 0x000fec0003800000 */
.L_x_1848:
[----:B------:R-:W2:Y:S02]  /*1170*/  LDG.E R2, desc[UR36][R2.64] ;  /* 0x0000002402027981 */ /* 0x000ea4000c1e1900 */
[----:B--2---:R-:W-:-:S04]  /*1180*/  I2FP.F32.U32 R0, R2 ;  /* 0x0000000200007245 */ /* 0x004fc80000201000 */
[----:B------:R-:W-:-:S04]  /*1190*/  F2FP.BF16.F32.PACK_AB R0, RZ, R0 ;  /* 0x00000000ff00723e */ /* 0x000fc800000010ff */
[----:B------:R-:W-:-:S07]  /*11a0*/  PRMT R24, R0, 0x7610, R24 ;  /* 0x0000761000187816 */ /* 0x000fce0000000018 */
.L_x_1825:
[----:B------:R-:W-:-:S07]  /*11b0*/  VIADD R18, R18, 0x80 ;  /* 0x0000008012127836 */ /* 0x000fce0000000000 */
.L_x_1819:
[----:B------:R-:W-:Y:S05]  /*11c0*/  BSYNC B6 ;  /* 0x0000000000067941 */ /* 0x000fea0003800000 */
.L_x_1818:
[----:B------:R-:W-:Y:S01]  /*11d0*/  ISETP.GE.AND P0, PT, R18, R19, PT ;  /* 0x000000131200720c */ /* 0x000fe20003f06270 */
[----:B------:R-:W-:-:S12]  /*11e0*/  BSSY B6, `(.L_x_1853) ;  /* 0x0000111000067945 */ /* 0x000fd80003800000 */
[----:B------:R-:W-:Y:S05]  /*11f0*/  @P0 BRA `(.L_x_1854) ;  /* 0x00000010003c0947 */ /* 0x000fea0003800000 */
[----:B0-----:R-:W0:Y:S01]  /*1200*/  LDC.64 R2, c[0x0][0x220] ;  /* 0x00008800ff027b82 */ /* 0x001e220000000a00 */
        /* <DEDUP_REMOVED lines=22> */
.L_x_1858:
[----:B------:R-:W2:Y:S02]  /*1370*/  LDG.E.U8 R2, desc[UR36][R2.64] ;  /* 0x0000002402027981 */ /* 0x000ea4000c1e1100 */
[----:B--2---:R-:W-:-:S04]  /*1380*/  I2FP.F32.U32 R0, R2 ;  /* 0x0000000200007245 */ /* 0x004fc80000201000 */
[----:B------:R-:W-:-:S04]  /*1390*/  F2FP.BF16.F32.PACK_AB R0, RZ, R0 ;  /* 0x00000000ff00723e */ /* 0x000fc800000010ff */
[----:B------:R-:W-:Y:S01]  /*13a0*/  PRMT R17, R0, 0x7610, R17 ;  /* 0x0000761000117816 */ /* 0x000fe20000000011 */
[----:B------:R-:W-:Y:S06]  /*13b0*/  BRA `(.L_x_1860) ;  /* 0x0000000c00c87947 */ /* 0x000fec0003800000 */
.L_x_1857:
        /* <DEDUP_REMOVED lines=11> */
.L_x_1862:
[----:B------:R-:W2:Y:S02]  /*1470*/  LDG.E R2, desc[UR36][R2.64] ;  /* 0x0000002402027981 */ /* 0x000ea4000c1e1900 */
[----:B--2---:R-:W-:-:S04]  /*1480*/  I2FP.F32.S32 R0, R2 ;  /* 0x0000000200007245 */ /* 0x004fc80000201400 */
[----:B------:R-:W-:-:S04]  /*1490*/  F2FP.BF16.F32.PACK_AB R0, RZ, R0 ;  /* 0x00000000ff00723e */ /* 0x000fc800000010ff */
[----:B------:R-:W-:Y:S01]  /*14a0*/  PRMT R17, R0, 0x7610, R17 ;  /* 0x0000761000117816 */ /* 0x000fe20000000011 */
[----:B------:R-:W-:Y:S06]  /*14b0*/  BRA `(.L_x_1860) ;  /* 0x0000000c00887947 */ /* 0x000fec0003800000 */
.L_x_1861:
[----:B------:R-:W2:Y:S02]  /*14c0*/  LDG.E.U16 R2, desc[UR36][R2.64] ;  /* 0x0000002402027981 */ /* 0x000ea4000c1e1500 */
[----:B--2---:R-:W0:Y:S02]  /*14d0*/  I2F.S16 R0, R2 ;  /* 0x0000000200007306 */ /* 0x004e240000101400 */
[----:B0-----:R-:W-:-:S04]  /*14e0*/  F2FP.BF16.F32.PACK_AB R0, RZ, R0 ;  /* 0x00000000ff00723e */ /* 0x001fc800000010ff */
[----:B------:R-:W-:Y:S01]  /*14f0*/  PRMT R17, R0, 0x7610, R17 ;  /* 0x0000761000117816 */ /* 0x000fe20000000011 */
[----:B------:R-:W-:Y:S06]  /*1500*/  BRA `(.L_x_1860) ;  /* 0x0000000c00747947 */ /* 0x000fec0003800000 */
.L_x_1856:
        /* <DEDUP_REMOVED lines=9> */
.L_x_1864:
[----:B------:R-:W2:Y:S02]  /*15a0*/  LDG.E.U16 R0, desc[UR36][R2.64] ;  /* 0x0000002402007981 */ /* 0x000ea4000c1e1500 */
[----:B--2---:R-:W-:-:S05]  /*15b0*/  HADD2.F32 R0, -RZ, R0.H0_H0 ;  /* 0x20000000ff007230 */ /* 0x004fca0000004100 */
[----:B------:R-:W-:-:S04]  /*15c0*/  F2FP.BF16.F32.PACK_AB R0, RZ, R0 ;  /* 0x00000000ff00723e */ /* 0x000fc800000010ff */
[----:B------:R-:W-:Y:S01]  /*15d0*/  PRMT R17, R0, 0x7610, R17 ;  /* 0x0000761000117816 */ /* 0x000fe20000000011 */
[----:B------:R-:W-:Y:S06]  /*15e0*/  BRA `(.L_x_1860) ;  /* 0x0000000c003c7947 */ /* 0x000fec0003800000 */
.L_x_1863:
        /* <DEDUP_REMOVED lines=9> */
.L_x_1866:
[----:B------:R-:W2:Y:S02]  /*1680*/  LDG.E.U16 R2, desc[UR36][R2.64] ;  /* 0x0000002402027981 */ /* 0x000ea4000c1e1500 */
[----:B--2---:R-:W-:-:S05]  /*1690*/  HADD2.F32 R0, -RZ, R2.H0_H0 ;  /* 0x20000002ff007230 */ /* 0x004fca0000004100 */
[----:B------:R-:W-:-:S04]  /*16a0*/  F2FP.BF16.F32.PACK_AB R0, RZ, R0 ;  /* 0x00000000ff00723e */ /* 0x000fc800000010ff */
[----:B------:R-:W-:Y:S01]  /*16b0*/  PRMT R17, R0, 0x7610, R17 ;  /* 0x0000761000117816 */ /* 0x000fe20000000011 */
[----:B------:R-:W-:Y:S06]  /*16c0*/  BRA `(.L_x_1860) ;  /* 0x0000000c00047947 */ /* 0x000fec0003800000 */
.L_x_1865:
        /* <DEDUP_REMOVED lines=9> */
.L_x_1855:
        /* <DEDUP_REMOVED lines=14> */
.L_x_1869:
        /* <DEDUP_REMOVED lines=9> */
.L_x_1868:
        /* <DEDUP_REMOVED lines=28> */
.L_x_1871:
        /* <DEDUP_REMOVED lines=15> */
.L_x_1870:
[----:B------:R0:W5:Y:S01]  /*1b80*/  LDG.E.U16 R17, desc[UR36][R2.64] ;  /* 0x0000002402117981 */ /* 0x000162000c1e1500 */
[----:B------:R-:W-:Y:S05]  /*1b90*/  BRA `(.L_x_1860) ;  /* 0x0000000400d07947 */ /* 0x000fea0003800000 */
.L_x_1867:
        /* <DEDUP_REMOVED lines=13> */
.L_x_1874:
        /* <DEDUP_REMOVED lines=21> */
.L_x_1878:
[----:B------:R-:W-:Y:S05]  /*1dc0*/  BSYNC B1 ;  /* 0x0000000000017941 */ /* 0x000fea0003800000 */
.L_x_1877:
[----:B------:R-:W-:Y:S01]  /*1dd0*/  LEA R3, R0, 0x3b800000, 0x17 ;  /* 0x3b80000000037811 */ /* 0x000fe200078eb8ff */
[----:B------:R-:W-:-:S05]  /*1de0*/  IMAD.SHL.U32 R0, R2, 0x100000, RZ ;  /* 0x0010000002007824 */ /* 0x000fca00078e00ff */
[----:B------:R-:W-:-:S07]  /*1df0*/  LOP3.LUT R0, R3, R0, R4, 0xfe, !PT ;  /* 0x0000000003007212 */ /* 0x000fce00078efe04 */
.L_x_1876:
[----:B------:R-:W-:Y:S05]  /*1e00*/  BSYNC B0 ;  /* 0x0000000000007941 */ /* 0x000fea0003800000 */
.L_x_1875:
[----:B------:R-:W-:-:S04]  /*1e10*/  F2FP.BF16.F32.PACK_AB R0, RZ, R0 ;  /* 0x00000000ff00723e */ /* 0x000fc800000010ff */
[----:B------:R-:W-:Y:S01]  /*1e20*/  PRMT R17, R0, 0x7610, R17 ;  /* 0x0000761000117816 */ /* 0x000fe20000000011 */
[----:B------:R-:W-:Y:S06]  /*1e30*/  BRA `(.L_x_1860) ;  /* 0x0000000400287947 */ /* 0x000fec0003800000 */
.L_x_1873:
        /* <DEDUP_REMOVED lines=21> */
.L_x_1882:
[----:B------:R-:W-:Y:S05]  /*1f90*/  BSYNC B1 ;  /* 0x0000000000017941 */ /* 0x000fea0003800000 */
.L_x_1881:
[----:B------:R-:W-:Y:S01]  /*1fa0*/  LEA R3, R0, 0x37800000, 0x17 ;  /* 0x3780000000037811 */ /* 0x000fe200078eb8ff */
[----:B------:R-:W-:-:S05]  /*1fb0*/  IMAD.SHL.U32 R0, R2, 0x200000, RZ ;  /* 0x0020000002007824 */ /* 0x000fca00078e00ff */
[----:B------:R-:W-:-:S07]  /*1fc0*/  LOP3.LUT R0, R3, R0, R4, 0xfe, !PT ;  /* 0x0000000003007212 */ /* 0x000fce00078efe04 */
.L_x_1880:
[----:B------:R-:W-:Y:S05]  /*1fd0*/  BSYNC B0 ;  /* 0x0000000000007941 */ /* 0x000fea0003800000 */
.L_x_1879:
[----:B------:R-:W-:-:S04]  /*1fe0*/  F2FP.BF16.F32.PACK_AB R0, RZ, R0 ;  /* 0x00000000ff00723e */ /* 0x000fc800000010ff */
[----:B------:R-:W-:Y:S01]  /*1ff0*/  PRMT R17, R0, 0x7610, R17 ;  /* 0x0000761000117816 */ /* 0x000fe20000000011 */
[----:B------:R-:W-:Y:S06]  /*2000*/  BRA `(.L_x_1860) ;  /* 0x0000000000b47947 */ /* 0x000fec0003800000 */
.L_x_1872:
        /* <DEDUP_REMOVED lines=14> */
.L_x_1886:
[----:B------:R-:W-:Y:S05]  /*20f0*/  BSYNC B0 ;  /* 0x0000000000007941 */ /* 0x000fea0003800000 */
.L_x_1885:
[----:B------:R-:W-:-:S04]  /*2100*/  F2FP.BF16.F32.PACK_AB R0, RZ, R0 ;  /* 0x00000000ff00723e */ /* 0x000fc800000010ff */
[----:B------:R-:W-:Y:S01]  /*2110*/  PRMT R17, R0, 0x7610, R17 ;  /* 0x0000761000117816 */ /* 0x000fe20000000011 */
[----:B------:R-:W-:Y:S06]  /*2120*/  BRA `(.L_x_1860) ;  /* 0x00000000006c7947 */ /* 0x000fec0003800000 */
.L_x_1859:
        /* <DEDUP_REMOVED lines=16> */
.L_x_1887:
[----:B------:R-:W-:Y:S01]  /*2230*/  PRMT R17, RZ, 0x7610, R17 ;  /* 0x00007610ff117816 */ /* 0x000fe20000000011 */
[----:B------:R-:W-:Y:S06]  /*2240*/  BRA `(.L_x_1860) ;  /* 0x0000000000247947 */ /* 0x000fec0003800000 */
.L_x_1884:
[----:B------:R-:W2:Y:S02]  /*2250*/  LDG.E.64 R2, desc[UR36][R2.64] ;  /* 0x0000002402027981 */ /* 0x000ea4000c1e1b00 */
[----:B--2---:R-:W0:Y:S02]  /*2260*/  I2F.U64 R0, R2 ;  /* 0x0000000200007312 */ /* 0x004e240000301000 */
[----:B0-----:R-:W-:-:S04]  /*2270*/  F2FP.BF16.F32.PACK_AB R0, RZ, R0 ;  /* 0x00000000ff00723e */ /* 0x001fc800000010ff */
[----:B------:R-:W-:Y:S01]  /*2280*/  PRMT R17, R0, 0x7610, R17 ;  /* 0x0000761000117816 */ /* 0x000fe20000000011 */
[----:B------:R-:W-:Y:S06]  /*2290*/  BRA `(.L_x_1860) ;  /* 0x0000000000107947 */ /* 0x000fec0003800000 */
.L_x_1883:
[----:B------:R-:W2:Y:S02]  /*22a0*/  LDG.E R2, desc[UR36][R2.64] ;  /* 0x0000002402027981 */ /* 0x000ea4000c1e1900 */
[----:B--2---:R-:W-:-:S04]  /*22b0*/  I2FP.F32.U32 R0, R2 ;  /* 0x0000000200007245 */ /* 0x004fc80000201000 */
[----:B------:R-:W-:-:S04]  /*22c0*/  F2FP.BF16.F32.PACK_AB R0, RZ, R0 ;  /* 0x00000000ff00723e */ /* 0x000fc800000010ff */
[----:B------:R-:W-:-:S07]  /*22d0*/  PRMT R17, R0, 0x7610, R17 ;  /* 0x0000761000117816 */ /* 0x000fce0000000011 */
.L_x_1860:
[----:B------:R-:W-:-:S07]  /*22e0*/  VIADD R18, R18, 0x80 ;  /* 0x0000008012127836 */ /* 0x000fce0000000000 */
.L_x_1854:
[----:B------:R-:W-:Y:S05]  /*22f0*/  BSYNC B6 ;  /* 0x0000000000067941 */ /* 0x000fea0003800000 */
.L_x_1853:
[----:B------:R-:W-:Y:S01]  /*2300*/  ISETP.GE.AND P0, PT, R18, R19, PT ;  /* 0x000000131200720c */ /* 0x000fe20003f06270 */
[----:B------:R-:W-:Y:S01]  /*2310*/  BSSY B6, `(.L_x_1888) ;  /* 0x0000112000067945 */ /* 0x000fe20003800000 */
[----:B------:R-:W-:Y:S02]  /*2320*/  PRMT R16, RZ, 0x7610, R16 ;  /* 0x00007610ff107816 */ /* 0x000fe40000000010 */
[----:B0-----:R-:W-:-:S09]  /*2330*/  PRMT R2, RZ, 0x7610, R2 ;  /* 0x00007610ff027816 */ /* 0x001fd20000000002 */
[----:B------:R-:W-:Y:S05]  /*2340*/  @P0 BRA `(.L_x_1889) ;  /* 0x0000001000380947 */ /* 0x000fea0003800000 */
        /* <DEDUP_REMOVED lines=23> */
.L_x_1893:
[----:B------:R-:W2:Y:S02]  /*24c0*/  LDG.E.U8 R4, desc[UR36][R4.64] ;  /* 0x0000002404047981 */ /* 0x000ea4000c1e1100 */
[----:B--2---:R-:W-:-:S04]  /*24d0*/  I2FP.F32.U32 R0, R4 ;  /* 0x0000000400007245 */ /* 0x004fc80000201000 */
[----:B------:R-:W-:-:S04]  /*24e0*/  F2FP.BF16.F32.PACK_AB R0, RZ, R0 ;  /* 0x00000000ff00723e */ /* 0x000fc800000010ff */
[----:B------:R-:W-:Y:S01]  /*24f0*/  PRMT R2, R0, 0x7610, R2 ;  /* 0x0000761000027816 */ /* 0x000fe20000000002 */
[----:B------:R-:W-:Y:S06]  /*2500*/  BRA `(.L_x_1895) ;  /* 0x0000000c00c47947 */ /* 0x000fec0003800000 */
.L_x_1892:
        /* <DEDUP_REMOVED lines=11> */
.L_x_1897:
[----:B------:R-:W2:Y:S02]  /*25c0*/  LDG.E R4, desc[UR36][R4.64] ;  /* 0x0000002404047981 */ /* 0x000ea4000c1e1900 */
[----:B--2---:R-:W-:-:S04]  /*25d0*/  I2FP.F32.S32 R0, R4 ;  /* 0x0000000400007245 */ /* 0x004fc80000201400 */
[----:B------:R-:W-:-:S04]  /*25e0*/  F2FP.BF16.F32.PACK_AB R0, RZ, R0 ;  /* 0x00000000ff00723e */ /* 0x000fc800000010ff */
[----:B------:R-:W-:Y:S01]  /*25f0*/  PRMT R2, R0, 0x7610, R2 ;  /* 0x0000761000027816 */ /* 0x000fe20000000002 */
[----:B------:R-:W-:Y:S06]  /*2600*/  BRA `(.L_x_1895) ;  /* 0x0000000c00847947 */ /* 0x000fec0003800000 */
.L_x_1896:
[----:B------:R-:W2:Y:S02]  /*2610*/  LDG.E.U16 R4, desc[UR36][R4.64] ;  /* 0x0000002404047981 */ /* 0x000ea4000c1e1500 */
[----:B--2---:R-:W0:Y:S02]  /*2620*/  I2F.S16 R0, R4 ;  /* 0x0000000400007306 */ /* 0x004e240000101400 */
[----:B0-----:R-:W-:-:S04]  /*2630*/  F2FP.BF16.F32.PACK_AB R0, RZ, R0 ;  /* 0x00000000ff00723e */ /* 0x001fc800000010ff */
[----:B------:R-:W-:Y:S01]  /*2640*/  PRMT R2, R0, 0x7610, R2 ;  /* 0x0000761000027816 */ /* 0x000fe20000000002 */
[----:B------:R-:W-:Y:S06]  /*2650*/  BRA `(.L_x_1895) ;  /* 0x0000000c00707947 */ /* 0x000fec0003800000 */
.L_x_1891:
        /* <DEDUP_REMOVED lines=9> */
.L_x_1899:
[----:B------:R-:W2:Y:S02]  /*26f0*/  LDG.E.U16 R0, desc[UR36][R4.64] ;  /* 0x0000002404007981 */ /* 0x000ea4000c1e1500 */
[----:B--2---:R-:W-:-:S05]  /*2700*/  HADD2.F32 R0, -RZ, R0.H0_H0 ;  /* 0x20000000ff007230 */ /* 0x004fca0000004100 */
[----:B------:R-:W-:-:S04]  /*2710*/  F2FP.BF16.F32.PACK_AB R0, RZ, R0 ;  /* 0x00000000ff00723e */ /* 0x000fc800000010ff */
[----:B------:R-:W-:Y:S01]  /*2720*/  PRMT R2, R0, 0x7610, R2 ;  /* 0x0000761000027816 */ /* 0x000fe20000000002 */
[----:B------:R-:W-:Y:S06]  /*2730*/  BRA `(.L_x_1895) ;  /* 0x0000000c00387947 */ /* 0x000fec0003800000 */
.L_x_1898:
        /* <DEDUP_REMOVED lines=9> */
.L_x_1901:
[----:B------:R-:W2:Y:S02]  /*27d0*/  LDG.E.U16 R4, desc[UR36][R4.64] ;  /* 0x0000002404047981 */ /* 0x000ea4000c1e1500 */
[----:B--2---:R-:W-:-:S05]  /*27e0*/  HADD2.F32 R0, -RZ, R4.H0_H0 ;  /* 0x20000004ff007230 */ /* 0x004fca0000004100 */
[----:B------:R-:W-:-:S04]  /*27f0*/  F2FP.BF16.F32.PACK_AB R0, RZ, R0 ;  /* 0x00000000ff00723e */ /* 0x000fc800000010ff */
[----:B------:R-:W-:Y:S01]  /*2800*/  PRMT R2, R0, 0x7610, R2 ;  /* 0x0000761000027816 */ /* 0x000fe20000000002 */
[----:B------:R-:W-:Y:S06]  /*2810*/  BRA `(.L_x_1895) ;  /* 0x0000000c00007947 */ /* 0x000fec0003800000 */
.L_x_1900:
        /* <DEDUP_REMOVED lines=9> */
.L_x_1890:
        /* <DEDUP_REMOVED lines=14> */
.L_x_1904:
        /* <DEDUP_REMOVED lines=9> */
.L_x_1903:
        /* <DEDUP_REMOVED lines=11> */
[----:B------:R-:W-:-:S05]  /*2ad0*/  VIADD R6, R2, 0x1000000 ;  /* 0x0100000002067836 */ /* 0x000fca0000000000 */
[----:B------:R-:W-:Y:S02]  /*2ae0*/  SHF.R.S32.HI R6, RZ, 0x8, R6 ;  /* 0x00000008ff067819 */ /* 0x000fe40000011406 */
[----:B0-----:R-:W-:-:S04]  /*2af0*/  IADD3 R3, -R3, 0x1f, RZ ;  /* 0x0000001f03037810 */ /* 0x001fc80007ffe1ff */
[C---:B------:R-:W-:Y:S01]  /*2b00*/  ISETP.GT.U32.AND P0, PT, R3.reuse, 0x4, PT ;  /* 0x000000040300780c */ /* 0x040fe20003f04070 */
[----:B------:R-:W-:-:S05]  /*2b10*/  VIADD R3, R3, 0xfffffffc ;  /* 0xfffffffc03037836 */ /* 0x000fca0000000000 */
[----:B------:R-:W-:-:S04]  /*2b20*/  SEL R3, R3, RZ, P0 ;  /* 0x000000ff03037207 */ /* 0x000fc80000000000 */
[C---:B------:R-:W-:Y:S01]  /*2b30*/  SHF.L.U32 R4, R2.reuse, R3, RZ ;  /* 0x0000000302047219 */ /* 0x040fe200000006ff */
[----:B------:R-:W-:Y:S02]  /*2b40*/  IMAD R7, R3, R8, 0x3c000000 ;  /* 0x3c00000003077424 */ /* 0x000fe400078e0208 */
[----:B------:R-:W-:-:S03]  /*2b50*/  VIADD R3, R2, 0xffffffff ;  /* 0xffffffff02037836 */ /* 0x000fc60000000000 */
[----:B------:R-:W-:Y:S02]  /*2b60*/  LEA.HI R7, R4, R7, RZ, 0x1c ;  /* 0x0000000704077211 */ /* 0x000fe400078fe0ff */
[----:B------:R-:W-:Y:S02]  /*2b70*/  SHF.R.S32.HI R3, RZ, 0x1f, R3 ;  /* 0x0000001fff037819 */ /* 0x000fe40000011403 */
[----:B------:R-:W-:-:S04]  /*2b80*/  LOP3.LUT R6, R7, 0x7f800000, R6, 0xf8, !PT ;  /* 0x7f80000007067812 */ /* 0x000fc800078ef806 */
[----:B------:R-:W-:-:S04]  /*2b90*/  LOP3.LUT R3, R6, R3, RZ, 0x30, !PT ;  /* 0x0000000306037212 */ /* 0x000fc800078e30ff */
[----:B------:R-:W-:-:S04]  /*2ba0*/  LOP3.LUT R3, R3, 0x80000000, R0, 0xf8, !PT ;  /* 0x8000000003037812 */ /* 0x000fc800078ef800 */
[----:B------:R-:W-:-:S04]  /*2bb0*/  F2FP.BF16.F32.PACK_AB R3, RZ, R3 ;  /* 0x00000003ff03723e */ /* 0x000fc800000010ff */
[----:B------:R-:W-:Y:S01]  /*2bc0*/  PRMT R2, R3, 0x7610, R2 ;  /* 0x0000761003027816 */ /* 0x000fe20000000002 */
[----:B------:R-:W-:Y:S06]  /*2bd0*/  BRA `(.L_x_1895) ;  /* 0x0000000800107947 */ /* 0x000fec0003800000 */
.L_x_1906:
[----:B------:R-:W2:Y:S02]  /*2be0*/  LDG.E.U8 R3, desc[UR36][R4.64] ;  /* 0x0000002404037981 */ /* 0x000ea4000c1e1100 */
[----:B--2---:R-:W-:-:S05]  /*2bf0*/  IMAD.SHL.U32 R0, R3, 0x2000000, RZ ;  /* 0x0200000003007824 */ /* 0x004fca00078e00ff */
[----:B------:R-:W-:-:S13]  /*2c00*/  ISETP.GE.U32.AND P0, PT, R0, 0x8000000, PT ;  /* 0x080000000000780c */ /* 0x000fda0003f06070 */
[C---:B------:R-:W-:Y:S02]  /*2c10*/  @!P0 IMAD.SHL.U32 R0, R3.reuse, 0x100, RZ ;  /* 0x0000010003008824 */ /* 0x040fe400078e00ff */
[C---:B------:R-:W-:Y:S02]  /*2c20*/  @P0 IMAD.SHL.U32 R2, R3.reuse, 0x200000, RZ ;  /* 0x0020000003020824 */ /* 0x040fe400078e00ff */
[----:B------:R-:W-:Y:S01]  /*2c30*/  IMAD.SHL.U32 R3, R3, 0x1000000, RZ ;  /* 0x0100000003037824 */ /* 0x000fe200078e00ff */
[----:B------:R-:W-:Y:S02]  /*2c40*/  @!P0 LOP3.LUT R0, R0, 0x7f00, RZ, 0xc0, !PT ;  /* 0x00007f0000008812 */ /* 0x000fe400078ec0ff */
[----:B------:R-:W-:Y:S02]  /*2c50*/  @P0 LOP3.LUT R2, R2, 0x70000000, RZ, 0xfc, !PT ;  /* 0x7000000002020812 */ /* 0x000fe400078efcff */
[----:B------:R-:W-:-:S03]  /*2c60*/  @!P0 LOP3.LUT R0, R0, 0x3f000000, RZ, 0xfc, !PT ;  /* 0x3f00000000008812 */ /* 0x000fc600078efcff */
[----:B------:R-:W-:Y:S02]  /*2c70*/  @P0 FMUL.FTZ R2, R2, 1.9259299443872358531e-34 ;  /* 0x0780000002020820 */ /* 0x000fe40000410000 */
[----:B------:R-:W-:-:S05]  /*2c80*/  @!P0 FADD.FTZ R2, R0, -0.5 ;  /* 0xbf00000000028421 */ /* 0x000fca0000010000 */
[----:B------:R-:W-:-:S04]  /*2c90*/  LOP3.LUT R2, R2, 0x80000000, R3, 0xf8, !PT ;  /* 0x8000000002027812 */ /* 0x000fc800078ef803 */
[----:B------:R-:W-:Y:S01]  /*2ca0*/  F2FP.BF16.F32.PACK_AB R2, RZ, R2 ;  /* 0x00000002ff02723e */ /* 0x000fe200000010ff */
[----:B------:R-:W-:Y:S06]  /*2cb0*/  BRA `(.L_x_1895) ;  /* 0x0000000400d87947 */ /* 0x000fec0003800000 */
.L_x_1905:
[----:B------:R0:W5:Y:S01]  /*2cc0*/  LDG.E.U16 R2, desc[UR36][R4.64] ;  /* 0x0000002404027981 */ /* 0x000162000c1e1500 */
[----:B------:R-:W-:Y:S05]  /*2cd0*/  BRA `(.L_x_1895) ;  /* 0x0000000400d07947 */ /* 0x000fea0003800000 */
.L_x_1902:
        /* <DEDUP_REMOVED lines=13> */
.L_x_1909:
        /* <DEDUP_REMOVED lines=21> */
.L_x_1913:
[----:B------:R-:W-:Y:S05]  /*2f00*/  BSYNC B1 ;  /* 0x0000000000017941 */ /* 0x000fea0003800000 */
.L_x_1912:
[----:B------:R-:W-:Y:S01]  /*2f10*/  LEA R3, R0, 0x3b800000, 0x17 ;  /* 0x3b80000000037811 */ /* 0x000fe200078eb8ff */
[----:B------:R-:W-:-:S05]  /*2f20*/  IMAD.SHL.U32 R0, R2, 0x100000, RZ ;  /* 0x0010000002007824 */ /* 0x000fca00078e00ff */
[----:B------:R-:W-:-:S07]  /*2f30*/  LOP3.LUT R0, R3, R0, R4, 0xfe, !PT ;  /* 0x0000000003007212 */ /* 0x000fce00078efe04 */
.L_x_1911:
[----:B------:R-:W-:Y:S05]  /*2f40*/  BSYNC B0 ;  /* 0x0000000000007941 */ /* 0x000fea0003800000 */
.L_x_1910:
[----:B------:R-:W-:-:S04]  /*2f50*/  F2FP.BF16.F32.PACK_AB R0, RZ, R0 ;  /* 0x00000000ff00723e */ /* 0x000fc800000010ff */
[----:B------:R-:W-:Y:S01]  /*2f60*/  PRMT R2, R0, 0x7610, R2 ;  /* 0x0000761000027816 */ /* 0x000fe20000000002 */
[----:B------:R-:W-:Y:S06]  /*2f70*/  BRA `(.L_x_1895) ;  /* 0x0000000400287947 */ /* 0x000fec0003800000 */
.L_x_1908:
        /* <DEDUP_REMOVED lines=21> */
.L_x_1917:
[----:B------:R-:W-:Y:S05]  /*30d0*/  BSYNC B1 ;  /* 0x0000000000017941 */ /* 0x000fea0003800000 */
.L_x_1916:
[----:B------:R-:W-:Y:S01]  /*30e0*/  LEA R3, R0, 0x37800000, 0x17 ;  /* 0x3780000000037811 */ /* 0x000fe200078eb8ff */
[----:B------:R-:W-:-:S05]  /*30f0*/  IMAD.SHL.U32 R0, R2, 0x200000, RZ ;  /* 0x0020000002007824 */ /* 0x000fca00078e00ff */
[----:B------:R-:W-:-:S07]  /*3100*/  LOP3.LUT R0, R3, R0, R4, 0xfe, !PT ;  /* 0x0000000003007212 */ /* 0x000fce00078efe04 */
.L_x_1915:
[----:B------:R-:W-:Y:S05]  /*3110*/  BSYNC B0 ;  /* 0x0000000000007941 */ /* 0x000fea0003800000 */
.L_x_1914:
[----:B------:R-:W-:-:S04]  /*3120*/  F2FP.BF16.F32.PACK_AB R0, RZ, R0 ;  /* 0x00000000ff00723e */ /* 0x000fc800000010ff */
[----:B------:R-:W-:Y:S01]  /*3130*/  PRMT R2, R0, 0x7610, R2 ;  /* 0x0000761000027816 */ /* 0x000fe20000000002 */
[----:B------:R-:W-:Y:S06]  /*3140*/  BRA `(.L_x_1895) ;  /* 0x0000000000b47947 */ /* 0x000fec0003800000 */
.L_x_1907:
        /* <DEDUP_REMOVED lines=14> */
.L_x_1921:
[----:B------:R-:W-:Y:S05]  /*3230*/  BSYNC B0 ;  /* 0x0000000000007941 */ /* 0x000fea0003800000 */
.L_x_1920:
[----:B------:R-:W-:-:S04]  /*3240*/  F2FP.BF16.F32.PACK_AB R0, RZ, R0 ;  /* 0x00000000ff00723e */ /* 0x000fc800000010ff */
[----:B------:R-:W-:Y:S01]  /*3250*/  PRMT R2, R0, 0x7610, R2 ;  /* 0x0000761000027816 */ /* 0x000fe20000000002 */
[----:B------:R-:W-:Y:S06]  /*3260*/  BRA `(.L_x_1895) ;  /* 0x00000000006c7947 */ /* 0x000fec0003800000 */
.L_x_1894:
        /* <DEDUP_REMOVED lines=16> */
.L_x_1922:
[----:B------:R-:W-:Y:S01]  /*3370*/  PRMT R2, RZ, 0x7610, R2 ;  /* 0x00007610ff027816 */ /* 0x000fe20000000002 */
[----:B------:R-:W-:Y:S06]  /*3380*/  BRA `(.L_x_1895) ;  /* 0x0000000000247947 */ /* 0x000fec0003800000 */
.L_x_1919:
[----:B------:R-:W2:Y:S02]  /*3390*/  LDG.E.64 R4, desc[UR36][R4.64] ;  /* 0x0000002404047981 */ /* 0x000ea4000c1e1b00 */
[----:B--2---:R-:W0:Y:S02]  /*33a0*/  I2F.U64 R0, R4 ;  /* 0x0000000400007312 */ /* 0x004e240000301000 */
[----:B0-----:R-:W-:-:S04]  /*33b0*/  F2FP.BF16.F32.PACK_AB R0, RZ, R0 ;  /* 0x00000000ff00723e */ /* 0x001fc800000010ff */
[----:B------:R-:W-:Y:S01]  /*33c0*/  PRMT R2, R0, 0x7610, R2 ;  /* 0x0000761000027816 */ /* 0x000fe20000000002 */
[----:B------:R-:W-:Y:S06]  /*33d0*/  BRA `(.L_x_1895) ;  /* 0x0000000000107947 */ /* 0x000fec0003800000 */
.L_x_1918:
[----:B------:R-:W2:Y:S02]  /*33e0*/  LDG.E R4, desc[UR36][R4.64] ;  /* 0x0000002404047981 */ /* 0x000ea4000c1e1900 */
[----:B--2---:R-:W-:-:S04]  /*33f0*/  I2FP.F32.U32 R0, R4 ;  /* 0x0000000400007245 */ /* 0x004fc80000201000 */
[----:B------:R-:W-:-:S04]  /*3400*/  F2FP.BF16.F32.PACK_AB R0, RZ, R0 ;  /* 0x00000000ff00723e */ /* 0x000fc800000010ff */
[----:B------:R-:W-:-:S07]  /*3410*/  PRMT R2, R0, 0x7610, R2 ;  /* 0x0000761000027816 */ /* 0x000fce0000000002 */
.L_x_1895:
[----:B------:R-:W-:-:S07]  /*3420*/  VIADD R18, R18, 0x80 ;  /* 0x0000008012127836 */ /* 0x000fce0000000000 */
.L_x_1889:
[----:B------:R-:W-:Y:S05]  /*3430*/  BSYNC B6 ;  /* 0x0000000000067941 */ /* 0x000fea0003800000 */
.L_x_1888:
[----:B------:R-:W-:Y:S01]  /*3440*/  ISETP.GE.AND P0, PT, R18, R19, PT ;  /* 0x000000131200720c */ /* 0x000fe20003f06270 */
[----:B------:R-:W-:-:S12]  /*3450*/  BSSY B6, `(.L_x_1923) ;  /* 0x000010f000067945 */ /* 0x000fd80003800000 */
        /* <DEDUP_REMOVED lines=23> */
.L_x_1928:
[----:B------:R-:W2:Y:S02]  /*35d0*/  LDG.E.U8 R4, desc[UR36][R4.64] ;  /* 0x0000002404047981 */ /* 0x000ea4000c1e1100 */
[----:B--2---:R-:W-:-:S04]  /*35e0*/  I2FP.F32.U32 R0, R4 ;  /* 0x0000000400007245 */ /* 0x004fc80000201000 */
[----:B------:R-:W-:-:S04]  /*35f0*/  F2FP.BF16.F32.PACK_AB R0, RZ, R0 ;  /* 0x00000000ff00723e */ /* 0x000fc800000010ff */
[----:B------:R-:W-:Y:S01]  /*3600*/  PRMT R16, R0, 0x7610, R16 ;  /* 0x0000761000107816 */ /* 0x000fe20000000010 */
[----:B------:R-:W-:Y:S06]  /*3610*/  BRA `(.L_x_1924) ;  /* 0x0000000c00c87947 */ /* 0x000fec0003800000 */
.L_x_1927:
        /* <DEDUP_REMOVED lines=11> */
.L_x_1931:
[----:B------:R-:W2:Y:S02]  /*36d0*/  LDG.E R4, desc[UR36][R4.64] ;  /* 0x0000002404047981 */ /* 0x000ea4000c1e1900 */
[----:B--2---:R-:W-:-:S04]  /*36e0*/  I2FP.F32.S32 R0, R4 ;  /* 0x0000000400007245 */ /* 0x004fc80000201400 */
[----:B------:R-:W-:-:S04]  /*36f0*/  F2FP.BF16.F32.PACK_AB R0, RZ, R0 ;  /* 0x00000000ff00723e */ /* 0x000fc800000010ff */
[----:B------:R-:W-:Y:S01]  /*3700*/  PRMT R16, R0, 0x7610, R16 ;  /* 0x0000761000107816 */ /* 0x000fe20000000010 */
[----:B------:R-:W-:Y:S06]  /*3710*/  BRA `(.L_x_1924) ;  /* 0x0000000c00887947 */ /* 0x000fec0003800000 */
.L_x_1930:
[----:B------:R-:W2:Y:S02]  /*3720*/  LDG.E.U16 R4, desc[UR36][R4.64] ;  /* 0x0000002404047981 */ /* 0x000ea4000c1e1500 */
[----:B--2---:R-:W0:Y:S02]  /*3730*/  I2F.S16 R0, R4 ;  /* 0x0000000400007306 */ /* 0x004e240000101400 */
[----:B0-----:R-:W-:-:S04]  /*3740*/  F2FP.BF16.F32.PACK_AB R0, RZ, R0 ;  /* 0x00000000ff00723e */ /* 0x001fc800000010ff */
[----:B------:R-:W-:Y:S01]  /*3750*/  PRMT R16, R0, 0x7610, R16 ;  /* 0x0000761000107816 */ /* 0x000fe20000000010 */
[----:B------:R-:W-:Y:S06]  /*3760*/  BRA `(.L_x_1924) ;  /* 0x0000000c00747947 */ /* 0x000fec0003800000 */
.L_x_1926:
        /* <DEDUP_REMOVED lines=9> */
.L_x_1933:
[----:B------:R-:W2:Y:S02]  /*3800*/  LDG.E.U16 R0, desc[UR36][R4.64] ;  /* 0x0000002404007981 */ /* 0x000ea4000c1e1500 */
[----:B--2---:R-:W-:-:S05]  /*3810*/  HADD2.F32 R0, -RZ, R0.H0_H0 ;  /* 0x20000000ff007230 */ /* 0x004fca0000004100 */
[----:B------:R-:W-:-:S04]  /*3820*/  F2FP.BF16.F32.PACK_AB R0, RZ, R0 ;  /* 0x00000000ff00723e */ /* 0x000fc800000010ff */
[----:B------:R-:W-:Y:S01]  /*3830*/  PRMT R16, R0, 0x7610, R16 ;  /* 0x0000761000107816 */ /* 0x000fe20000000010 */
[----:B------:R-:W-:Y:S06]  /*3840*/  BRA `(.L_x_1924) ;  /* 0x0000000c003c7947 */ /* 0x000fec0003800000 */
.L_x_1932:
        /* <DEDUP_REMOVED lines=9> */
.L_x_1935:
[----:B------:R-:W2:Y:S02]  /*38e0*/  LDG.E.U16 R4, desc[UR36][R4.64] ;  /* 0x0000002404047981 */ /* 0x000ea4000c1e1500 */
[----:B--2---:R-:W-:-:S05]  /*38f0*/  HADD2.F32 R0, -RZ, R4.H0_H0 ;  /* 0x20000004ff007230 */ /* 0x004fca0000004100 */
[----:B------:R-:W-:-:S04]  /*3900*/  F2FP.BF16.F32.PACK_AB R0, RZ, R0 ;  /* 0x00000000ff00723e */ /* 0x000fc800000010ff */
[----:B------:R-:W-:Y:S01]  /*3910*/  PRMT R16, R0, 0x7610, R16 ;  /* 0x0000761000107816 */ /* 0x000fe20000000010 */
[----:B------:R-:W-:Y:S06]  /*3920*/  BRA `(.L_x_1924) ;  /* 0x0000000c00047947 */ /* 0x000fec0003800000 */
.L_x_1934:
        /* <DEDUP_REMOVED lines=9> */
.L_x_1925:
        /* <DEDUP_REMOVED lines=14> */
.L_x_1938:
        /* <DEDUP_REMOVED lines=9> */
.L_x_1937:
        /* <DEDUP_REMOVED lines=28> */
.L_x_1940:
        /* <DEDUP_REMOVED lines=15> */
.L_x_1939:
[----:B------:R1:W5:Y:S01]  /*3de0*/  LDG.E.U16 R16, desc[UR36][R4.64] ;  /* 0x0000002404107981 */ /* 0x000362000c1e1500 */
[----:B------:R-:W-:Y:S05]  /*3df0*/  BRA `(.L_x_1924) ;  /* 0x0000000400d07947 */ /* 0x000fea0003800000 */
.L_x_1936:
        /* <DEDUP_REMOVED lines=13> */
.L_x_1943:
        /* <DEDUP_REMOVED lines=21> */
.L_x_1947:
[----:B------:R-:W-:Y:S05]  /*4020*/  BSYNC B1 ;  /* 0x0000000000017941 */ /* 0x000fea0003800000 */
.L_x_1946:
[----:B------:R-:W-:Y:S01]  /*4030*/  LEA R5, R0, 0x3b800000, 0x17 ;  /* 0x3b80000000057811 */ /* 0x000fe200078eb8ff */
[----:B------:R-:W-:-:S05]  /*4040*/  IMAD.SHL.U32 R0, R3, 0x100000, RZ ;  /* 0x0010000003007824 */ /* 0x000fca00078e00ff */
[----:B------:R-:W-:-:S07]  /*4050*/  LOP3.LUT R0, R5, R0, R6, 0xfe, !PT ;  /* 0x0000000005007212 */ /* 0x000fce00078efe06 */
.L_x_1945:
[----:B------:R-:W-:Y:S05]  /*4060*/  BSYNC B0 ;  /* 0x0000000000007941 */ /* 0x000fea0003800000 */
.L_x_1944:
[----:B------:R-:W-:-:S04]  /*4070*/  F2FP.BF16.F32.PACK_AB R0, RZ, R0 ;  /* 0x00000000ff00723e */ /* 0x000fc800000010ff */
[----:B------:R-:W-:Y:S01]  /*4080*/  PRMT R16, R0, 0x7610, R16 ;  /* 0x0000761000107816 */ /* 0x000fe20000000010 */
[----:B------:R-:W-:Y:S06]  /*4090*/  BRA `(.L_x_1924) ;  /* 0x0000000400287947 */ /* 0x000fec0003800000 */
.L_x_1942:
        /* <DEDUP_REMOVED lines=21> */
.L_x_1951:
[----:B------:R-:W-:Y:S05]  /*41f0*/  BSYNC B1 ;  /* 0x0000000000017941 */ /* 0x000fea0003800000 */
.L_x_1950:
[----:B------:R-:W-:Y:S01]  /*4200*/  LEA R5, R0, 0x37800000, 0x17 ;  /* 0x3780000000057811 */ /* 0x000fe200078eb8ff */
[----:B------:R-:W-:-:S05]  /*4210*/  IMAD.SHL.U32 R0, R3, 0x200000, RZ ;  /* 0x0020000003007824 */ /* 0x000fca00078e00ff */
[----:B------:R-:W-:-:S07]  /*4220*/  LOP3.LUT R0, R5, R0, R6, 0xfe, !PT ;  /* 0x0000000005007212 */ /* 0x000fce00078efe06 */
.L_x_1949:
[----:B------:R-:W-:Y:S05]  /*4230*/  BSYNC B0 ;  /* 0x0000000000007941 */ /* 0x000fea0003800000 */
.L_x_1948:
[----:B------:R-:W-:-:S04]  /*4240*/  F2FP.BF16.F32.PACK_AB R0, RZ, R0 ;  /* 0x00000000ff00723e */ /* 0x000fc800000010ff */
[----:B------:R-:W-:Y:S01]  /*4250*/  PRMT R16, R0, 0x7610, R16 ;  /* 0x0000761000107816 */ /* 0x000fe20000000010 */
[----:B------:R-:W-:Y:S06]  /*4260*/  BRA `(.L_x_1924) ;  /* 0x0000000000b47947 */ /* 0x000fec0003800000 */
.L_x_1941:
        /* <DEDUP_REMOVED lines=14> */
.L_x_1955:
[----:B------:R-:W-:Y:S05]  /*4350*/  BSYNC B0 ;  /* 0x0000000000007941 */ /* 0x000fea0003800000 */
.L_x_1954:
[----:B------:R-:W-:-:S04]  /*4360*/  F2FP.BF16.F32.PACK_AB R0, RZ, R0 ;  /* 0x00000000ff00723e */ /* 0x000fc800000010ff */
[----:B------:R-:W-:Y:S01]  /*4370*/  PRMT R16, R0, 0x7610, R16 ;  /* 0x0000761000107816 */ /* 0x000fe20000000010 */
[----:B------:R-:W-:Y:S06]  /*4380*/  BRA `(.L_x_1924) ;  /* 0x00000000006c7947 */ /* 0x000fec0003800000 */
.L_x_1929:
        /* <DEDUP_REMOVED lines=16> */
.L_x_1956:
[----:B------:R-:W-:Y:S01]  /*4490*/  PRMT R16, RZ, 0x7610, R16 ;  /* 0x00007610ff107816 */ /* 0x000fe20000000010 */
[----:B------:R-:W-:Y:S06]  /*44a0*/  BRA `(.L_x_1924) ;  /* 0x0000000000247947 */ /* 0x000fec0003800000 */
.L_x_1953:
[----:B------:R-:W2:Y:S02]  /*44b0*/  LDG.E.64 R4, desc[UR36][R4.64] ;  /* 0x0000002404047981 */ /* 0x000ea4000c1e1b00 */
[----:B--2---:R-:W0:Y:S02]  /*44c0*/  I2F.U64 R0, R4 ;  /* 0x0000000400007312 */ /* 0x004e240000301000 */
[----:B0-----:R-:W-:-:S04]  /*44d0*/  F2FP.BF16.F32.PACK_AB R0, RZ, R0 ;  /* 0x00000000ff00723e */ /* 0x001fc800000010ff */
[----:B------:R-:W-:Y:S01]  /*44e0*/  PRMT R16, R0, 0x7610, R16 ;  /* 0x0000761000107816 */ /* 0x000fe20000000010 */
[----:B------:R-:W-:Y:S06]  /*44f0*/  BRA `(.L_x_1924) ;  /* 0x0000000000107947 */ /* 0x000fec0003800000 */
.L_x_1952:
[----:B------:R-:W2:Y:S02]  /*4500*/  LDG.E R4, desc[UR36][R4.64] ;  /* 0x0000002404047981 */ /* 0x000ea4000c1e1900 */
[----:B--2---:R-:W-:-:S04]  /*4510*/  I2FP.F32.U32 R0, R4 ;  /* 0x0000000400007245 */ /* 0x004fc80000201000 */
[----:B------:R-:W-:-:S04]  /*4520*/  F2FP.BF16.F32.PACK_AB R0, RZ, R0 ;  /* 0x00000000ff00723e */ /* 0x000fc800000010ff */
[----:B------:R-:W-:-:S07]  /*4530*/  PRMT R16, R0, 0x7610, R16 ;  /* 0x0000761000107816 */ /* 0x000fce0000000010 */
.L_x_1924:
[----:B------:R-:W-:Y:S05]  /*4540*/  BSYNC B6 ;  /* 0x0000000000067941 */ /* 0x000fea0003800000 */
.L_x_1923:
[----:B------:R-:W2:Y:S01]  /*4550*/  LDC.U16 R3, c[0x0][0x216] ;  /* 0x00008580ff037b82 */ /* 0x000ea20000000400 */
[----:B------:R-:W-:Y:S01]  /*4560*/  ISETP.NE.AND P0, PT, R25, RZ, PT ;  /* 0x000000ff1900720c */ /* 0x000fe20003f05270 */
[----:B------:R-:W-:-:S12]  /*4570*/  BSSY B1, `(.L_x_1957) ;  /* 0x0000049000017945 */ /* 0x000fd80003800000 */
[----:B------:R-:W-:Y:S05]  /*4580*/  @P0 BRA `(.L_x_1958) ;  /* 0x00000004001c0947 */ /* 0x000fea0003800000 */
[----:B-----5:R-:W-:Y:S01]  /*4590*/  IMAD.U32 R24, R24, 0x10000, RZ ;  /* 0x0001000018187824 */ /* 0x020fe200078e00ff */
[----:B------:R-:W-:Y:S01]  /*45a0*/  BSSY B0, `(.L_x_1959) ;  /* 0x0000041000007945 */ /* 0x000fe20003800000 */
[----:B012---:R-:W-:Y:S02]  /*45b0*/  IMAD.U32 R5, R3, 0x10000, RZ ;  /* 0x0001000003057824 */ /* 0x007fe400078e00ff */
        /* <DEDUP_REMOVED lines=26> */
.L_x_1964:
[----:B------:R-:W-:Y:S01]  /*4760*/  FSETP.GEU.FTZ.AND P0, PT, R8, -R0, PT ;  /* 0x800000000800720b */ /* 0x000fe20003f1e000 */
[----:B------:R-:W-:-:S12]  /*4770*/  FADD.FTZ R4, R4, -1 ;  /* 0xbf80000004047421 */ /* 0x000fd80000010000 */
[----:B------:R-:W-:-:S07]  /*4780*/  @!P0 FADD.FTZ R4, R4, -1 ;  /* 0xbf80000004048421 */ /* 0x000fce0000010000 */
.L_x_1963:
[----:B------:R-:W-:Y:S05]  /*4790*/  BSYNC B2 ;  /* 0x0000000000027941 */ /* 0x000fea0003800000 */
.L_x_1962:
[----:B------:R-:W-:Y:S01]  /*47a0*/  FFMA.FTZ R7, -R0, R4, R7 ;  /* 0x0000000400077223 */ /* 0x000fe20000010107 */
[----:B------:R-:W-:Y:S06]  /*47b0*/  BRA `(.L_x_1960) ;  /* 0x00000000007c7947 */ /* 0x000fec0003800000 */
.L_x_1961:
        /* <DEDUP_REMOVED lines=15> */
.L_x_1967:
        /* <DEDUP_REMOVED lines=13> */
.L_x_1966:
[----:B------:R-:W-:Y:S05]  /*4980*/  BSYNC B2 ;  /* 0x0000000000027941 */ /* 0x000fea0003800000 */
.L_x_1965:
[----:B------:R-:W-:-:S04]  /*4990*/  FMUL.FTZ R7, R4, 1.1920928955078125e-07 ;  /* 0x3400000004077820 */ /* 0x000fc80000410000 */
[----:B------:R-:W-:-:S07]  /*49a0*/  FMUL.FTZ R7, R10, R7 ;  /* 0x000000070a077220 */ /* 0x000fce0000410000 */
.L_x_1960:
[----:B------:R-:W-:Y:S05]  /*49b0*/  BSYNC B0 ;  /* 0x0000000000007941 */ /* 0x000fea0003800000 */
.L_x_1959:
[C---:B------:R-:W-:Y:S02]  /*49c0*/  FSETP.GTU.FTZ.AND P0, PT, |R7|.reuse, +INF , PT ;  /* 0x7f8000000700780b */ /* 0x040fe40003f1c200 */
[----:B------:R-:W-:-:S04]  /*49d0*/  LOP3.LUT R24, R7, 0x80000000, R24, 0xb8, !PT ;  /* 0x8000000007187812 */ /* 0x000fc800078eb818 */
[----:B0-----:R-:W-:-:S06]  /*49e0*/  FSEL R5, R7, R24, P0 ;  /* 0x0000001807057208 */ /* 0x001fcc0000000000 */
[----:B------:R-:W3:Y:S02]  /*49f0*/  F2F.BF16.F32 R5, R5 ;  /* 0x0000000500057304 */ /* 0x000ee40000202000 */
.L_x_1958:
[----:B------:R-:W-:Y:S05]  /*4a00*/  BSYNC B1 ;  /* 0x0000000000017941 */ /* 0x000fea0003800000 */
.L_x_1957:
[----:B-----5:R-:W4:Y:S01]  /*4a10*/  S2R R24, SR_TID.X ;  /* 0x0000000000187919 */ /* 0x020f220000002100 */
[----:B------:R-:W-:Y:S01]  /*4a20*/  BSSY B1, `(.L_x_1968) ;  /* 0x000004b000017945 */ /* 0x000fe20003800000 */
[----:B----4-:R-:W-:-:S05]  /*4a30*/  VIADD R8, R24, 0x80 ;  /* 0x0000008018087836 */ /* 0x010fca0000000000 */
[----:B------:R-:W-:-:S13]  /*4a40*/  ISETP.GE.AND P0, PT, R8, R19, PT ;  /* 0x000000130800720c */ /* 0x000fda0003f06270 */
[----:B------:R-:W-:Y:S05]  /*4a50*/  @P0 BRA `(.L_x_1969) ;  /* 0x00000004001c0947 */ /* 0x000fea0003800000 */
[----:B------:R-:W-:Y:S01]  /*4a60*/  IMAD.U32 R17, R17, 0x10000, RZ ;  /* 0x0001000011117824 */ /* 0x000fe200078e00ff */
[----:B------:R-:W-:Y:S01]  /*4a70*/  BSSY B0, `(.L_x_1970) ;  /* 0x0000041000007945 */ /* 0x000fe20003800000 */
[----:B--2---:R-:W-:Y:S02]  /*4a80*/  IMAD.U32 R9, R3, 0x10000, RZ ;  /* 0x0001000003097824 */ /* 0x004fe400078e00ff */
        /* <DEDUP_REMOVED lines=10> */
[----:B01----:R-:W-:-:S06]  /*4b30*/  FMUL.FTZ R4, R0, R7 ;  /* 0x0000000700047220 */ /* 0x003fcc0000410000 */
        /* <DEDUP_REMOVED lines=15> */
.L_x_1975:
[----:B------:R-:W-:Y:S01]  /*4c30*/  FSETP.GEU.FTZ.AND P0, PT, R6, -R11, PT ;  /* 0x8000000b0600720b */ /* 0x000fe20003f1e000 */
[----:B------:R-:W-:-:S12]  /*4c40*/  FADD.FTZ R7, R7, -1 ;  /* 0xbf80000007077421 */ /* 0x000fd80000010000 */
[----:B------:R-:W-:-:S07]  /*4c50*/  @!P0 FADD.FTZ R7, R7, -1 ;  /* 0xbf80000007078421 */ /* 0x000fce0000010000 */
.L_x_1974:
[----:B------:R-:W-:Y:S05]  /*4c60*/  BSYNC B2 ;  /* 0x0000000000027941 */ /* 0x000fea0003800000 */
.L_x_1973:
[----:B------:R-:W-:Y:S01]  /*4c70*/  FFMA.FTZ R0, -R11, R7, R0 ;  /* 0x000000070b007223 */ /* 0x000fe20000010100 */
[----:B------:R-:W-:Y:S06]  /*4c80*/  BRA `(.L_x_1971) ;  /* 0x00000000007c7947 */ /* 0x000fec0003800000 */
.L_x_1972:
[----:B01----:R-:W-:Y:S01]  /*4c90*/  VIADD R4, R7, 0xf4800000 ;  /* 0xf480000007047836 */ /* 0x003fe20000000000 */
[----:B------:R-:W-:Y:S01]  /*4ca0*/  FSETP.GT.FTZ.AND P0, PT, |R9|, RZ, PT ;  /* 0x000000ff0900720b */ /* 0x000fe20003f14200 */
[----:B------:R-:W-:Y:S01]  /*4cb0*/  BSSY B2, `(.L_x_1976) ;  /* 0x000001a000027945 */ /* 0x000fe20003800000 */
[----:B------:R-:W-:Y:S02]  /*4cc0*/  LOP3.LUT R10, R7, 0xff800000, RZ, 0xc0, !PT ;  /* 0xff800000070a7812 */ /* 0x000fe400078ec0ff */
[----:B------:R-:W-:Y:S02]  /*4cd0*/  LOP3.LUT R11, R4, 0xff800000, RZ, 0xc0, !PT ;  /* 0xff800000040b7812 */ /* 0x000fe400078ec0ff */
[C---:B------:R-:W-:Y:S02]  /*4ce0*/  LOP3.LUT R4, R0.reuse, 0x7fffff, RZ, 0xc0, !PT ;  /* 0x007fffff00047812 */ /* 0x040fe400078ec0ff */
[C---:B------:R-:W-:Y:S01]  /*4cf0*/  ISETP.GT.U32.OR P0, PT, R0.reuse, 0x7f7fffff, !P0 ;  /* 0x7f7fffff0000780c */ /* 0x040fe20004704470 */
[----:B------:R-:W-:Y:S01]  /*4d00*/  IMAD.IADD R6, R0, 0x1, -R11 ;  /* 0x0000000100067824 */ /* 0x000fe200078e0a0b */
[----:B------:R-:W-:-:S02]  /*4d10*/  LOP3.LUT R4, R4, 0x3f800000, RZ, 0xfc, !PT ;  /* 0x3f80000004047812 */ /* 0x000fc400078efcff */
[----:B------:R-:W-:Y:S02]  /*4d20*/  FSEL R10, R10, +QNAN , !P0 ;  /* 0x7fffffff0a0a7808 */ /* 0x000fe40004000000 */
[----:B------:R-:W-:-:S13]  /*4d30*/  LOP3.LUT P1, R6, R6, 0xff800000, RZ, 0xc0, !PT ;  /* 0xff80000006067812 */ /* 0x000fda000782c0ff */
[----:B------:R-:W-:Y:S05]  /*4d40*/  @!P1 BRA `(.L_x_1977) ;  /* 0x0000000000409947 */ /* 0x000fea0003800000 */
[----:B------:R-:W-:-:S04]  /*4d50*/  LOP3.LUT R7, R7, 0x7fffff, RZ, 0xc0, !PT ;  /* 0x007fffff07077812 */ /* 0x000fc800078ec0ff */
[----:B------:R-:W-:-:S04]  /*4d60*/  LOP3.LUT R12, R7, 0x3f800000, RZ, 0xfc, !PT ;  /* 0x3f800000070c7812 */ /* 0x000fc800078efcff */
[----:B------:R0:W1:Y:S03]  /*4d70*/  MUFU.RCP R0, R12 ;  /* 0x0000000c00007308 */ /* 0x0000660000001000 */
.L_x_1978:
        /* <DEDUP_REMOVED lines=13> */
.L_x_1977:
[----:B------:R-:W-:Y:S05]  /*4e50*/  BSYNC B2 ;  /* 0x0000000000027941 */ /* 0x000fea0003800000 */
.L_x_1976:
[----:B------:R-:W-:-:S04]  /*4e60*/  FMUL.FTZ R7, R4, 1.1920928955078125e-07 ;  /* 0x3400000004077820 */ /* 0x000fc80000410000 */
[----:B------:R-:W-:-:S07]  /*4e70*/  FMUL.FTZ R0, R10, R7 ;  /* 0x000000070a007220 */ /* 0x000fce0000410000 */
.L_x_1971:
[----:B------:R-:W-:Y:S05]  /*4e80*/  BSYNC B0 ;  /* 0x0000000000007941 */ /* 0x000fea0003800000 */
.L_x_1970:
[C---:B------:R-:W-:Y:S02]  /*4e90*/  FSETP.GTU.FTZ.AND P0, PT, |R0|.reuse, +INF , PT ;  /* 0x7f8000000000780b */ /* 0x040fe40003f1c200 */
[----:B------:R-:W-:-:S04]  /*4ea0*/  LOP3.LUT R17, R0, 0x80000000, R17, 0xb8, !PT ;  /* 0x8000000000117812 */ /* 0x000fc800078eb811 */
[----:B------:R-:W-:-:S04]  /*4eb0*/  FSEL R17, R0, R17, P0 ;  /* 0x0000001100117208 */ /* 0x000fc80000000000 */
[----:B------:R4:W2:Y:S03]  /*4ec0*/  F2F.BF16.F32 R18, R17 ;  /* 0x0000001100127304 */ /* 0x0008a60000202000 */
.L_x_1969:
[----:B------:R-:W-:Y:S05]  /*4ed0*/  BSYNC B1 ;  /* 0x0000000000017941 */ /* 0x000fea0003800000 */
.L_x_1968:
[----:B------:R-:W-:Y:S01]  /*4ee0*/  VIADD R0, R24, 0x100 ;  /* 0x0000010018007836 */ /* 0x000fe20000000000 */
[----:B------:R-:W-:Y:S04]  /*4ef0*/  BSSY B1, `(.L_x_1979) ;  /* 0x000004a000017945 */ /* 0x000fe80003800000 */
        /* <DEDUP_REMOVED lines=31> */
.L_x_1986:
[----:B------:R-:W-:Y:S01]  /*50f0*/  FSETP.GEU.FTZ.AND P0, PT, R4, -R6, PT ;  /* 0x800000060400720b */ /* 0x000fe20003f1e000 */
[----:B------:R-:W-:-:S12]  /*5100*/  FADD.FTZ R0, R0, -1 ;  /* 0xbf80000000007421 */ /* 0x000fd80000010000 */
[----:B------:R-:W-:-:S07]  /*5110*/  @!P0 FADD.FTZ R0, R0, -1 ;  /* 0xbf80000000008421 */ /* 0x000fce0000010000 */
.L_x_1985:
[----:B------:R-:W-:Y:S05]  /*5120*/  BSYNC B2 ;  /* 0x0000000000027941 */ /* 0x000fea0003800000 */
.L_x_1984:
[----:B------:R-:W-:Y:S01]  /*5130*/  FFMA.FTZ R7, -R6, R0, R7 ;  /* 0x0000000006077223 */ /* 0x000fe20000010107 */
[----:B------:R-:W-:Y:S06]  /*5140*/  BRA `(.L_x_1982) ;  /* 0x00000000007c7947 */ /* 0x000fec0003800000 */
.L_x_1983:
[C---:B------:R-:W-:Y:S01]  /*5150*/  VIADD R0, R12.reuse, 0xf4800000 ;  /* 0xf48000000c007836 */ /* 0x040fe20000000000 */
[----:B------:R-:W-:Y:S01]  /*5160*/  FSETP.GT.FTZ.AND P0, PT, |R9|, RZ, PT ;  /* 0x000000ff0900720b */ /* 0x000fe20003f14200 */
[----:B------:R-:W-:Y:S01]  /*5170*/  BSSY B2, `(.L_x_1987) ;  /* 0x000001a000027945 */ /* 0x000fe20003800000 */
[----:B------:R-:W-:Y:S02]  /*5180*/  LOP3.LUT R10, R12, 0xff800000, RZ, 0xc0, !PT ;  /* 0xff8000000c0a7812 */ /* 0x000fe400078ec0ff */
[----:B------:R-:W-:Y:S02]  /*5190*/  LOP3.LUT R0, R0, 0xff800000, RZ, 0xc0, !PT ;  /* 0xff80000000007812 */ /* 0x000fe400078ec0ff */
[----:B------:R-:W-:-:S03]  /*51a0*/  ISETP.GT.U32.OR P0, PT, R7, 0x7f7fffff, !P0 ;  /* 0x7f7fffff0700780c */ /* 0x000fc60004704470 */
[C---:B-1----:R-:W-:Y:S01]  /*51b0*/  IMAD.IADD R4, R7.reuse, 0x1, -R0 ;  /* 0x0000000107047824 */ /* 0x042fe200078e0a00 */
        /* <DEDUP_REMOVED lines=8> */
.L_x_1989:
        /* <DEDUP_REMOVED lines=13> */
.L_x_1988:
[----:B------:R-:W-:Y:S05]  /*5310*/  BSYNC B2 ;  /* 0x0000000000027941 */ /* 0x000fea0003800000 */
.L_x_1987:
[----:B------:R-:W-:-:S04]  /*5320*/  FMUL.FTZ R7, R4, 1.1920928955078125e-07 ;  /* 0x3400000004077820 */ /* 0x000fc80000410000 */
[----:B------:R-:W-:-:S07]  /*5330*/  FMUL.FTZ R7, R10, R7 ;  /* 0x000000070a077220 */ /* 0x000fce0000410000 */
.L_x_1982:
[----:B------:R-:W-:Y:S05]  /*5340*/  BSYNC B0 ;  /* 0x0000000000007941 */ /* 0x000fea0003800000 */
.L_x_1981:
[C---:B------:R-:W-:Y:S02]  /*5350*/  FSETP.GTU.FTZ.AND P0, PT, |R7|.reuse, +INF , PT ;  /* 0x7f8000000700780b */ /* 0x040fe40003f1c200 */
[----:B------:R-:W-:-:S04]  /*5360*/  LOP3.LUT R2, R7, 0x80000000, R2, 0xb8, !PT ;  /* 0x8000000007027812 */ /* 0x000fc800078eb802 */
[----:B------:R-:W-:-:S04]  /*5370*/  FSEL R2, R7, R2, P0 ;  /* 0x0000000207027208 */ /* 0x000fc80000000000 */
[----:B----4-:R2:W4:Y:S03]  /*5380*/  F2F.BF16.F32 R17, R2 ;  /* 0x0000000200117304 */ /* 0x0105260000202000 */
.L_x_1980:
[----:B------:R-:W-:Y:S05]  /*5390*/  BSYNC B1 ;  /* 0x0000000000017941 */ /* 0x000fea0003800000 */
.L_x_1979:
        /* <DEDUP_REMOVED lines=13> */
[----:B01----:R-:W-:Y:S01]  /*5470*/  FADD.FTZ R4, |R7|, -RZ ;  /* 0x800000ff07047221 */ /* 0x003fe20000010200 */
        /* <DEDUP_REMOVED lines=19> */
.L_x_1997:
[----:B------:R-:W-:Y:S01]  /*55b0*/  FSETP.GEU.FTZ.AND P0, PT, R2, -R4, PT ;  /* 0x800000040200720b */ /* 0x000fe20003f1e000 */
[----:B------:R-:W-:-:S12]  /*55c0*/  FADD.FTZ R0, R0, -1 ;  /* 0xbf80000000007421 */ /* 0x000fd80000010000 */
[----:B------:R-:W-:-:S07]  /*55d0*/  @!P0 FADD.FTZ R0, R0, -1 ;  /* 0xbf80000000008421 */ /* 0x000fce0000010000 */
.L_x_1996:
[----:B------:R-:W-:Y:S05]  /*55e0*/  BSYNC B2 ;  /* 0x0000000000027941 */ /* 0x000fea0003800000 */
.L_x_1995:
[----:B------:R-:W-:Y:S01]  /*55f0*/  FFMA.FTZ R3, -R4, R0, R3 ;  /* 0x0000000004037223 */ /* 0x000fe20000010103 */
[----:B------:R-:W-:Y:S06]  /*5600*/  BRA `(.L_x_1993) ;  /* 0x00000000007c7947 */ /* 0x000fec0003800000 */
.L_x_1994:
        /* <DEDUP_REMOVED lines=9> */
[----:B01----:R-:W-:Y:S02]  /*56a0*/  LOP3.LUT P1, R4, R2, 0xff800000, RZ, 0xc0, !PT ;  /* 0xff80000002047812 */ /* 0x003fe4000782c0ff */
[----:B------:R-:W-:-:S11]  /*56b0*/  LOP3.LUT R2, R0, 0x3f800000, RZ, 0xfc, !PT ;  /* 0x3f80000000027812 */ /* 0x000fd600078efcff */
[----:B------:R-:W-:Y:S05]  /*56c0*/  @!P1 BRA `(.L_x_1999) ;  /* 0x0000000000409947 */ /* 0x000fea0003800000 */
[----:B------:R-:W-:-:S04]  /*56d0*/  LOP3.LUT R10, R10, 0x7fffff, RZ, 0xc0, !PT ;  /* 0x007fffff0a0a7812 */ /* 0x000fc800078ec0ff */
[----:B------:R-:W-:-:S04]  /*56e0*/  LOP3.LUT R10, R10, 0x3f800000, RZ, 0xfc, !PT ;  /* 0x3f8000000a0a7812 */ /* 0x000fc800078efcff */
[----:B------:R0:W1:Y:S03]  /*56f0*/  MUFU.RCP R0, R10 ;  /* 0x0000000a00007308 */ /* 0x0000660000001000 */
.L_x_2000:
        /* <DEDUP_REMOVED lines=13> */
.L_x_1999:
[----:B------:R-:W-:Y:S05]  /*57d0*/  BSYNC B2 ;  /* 0x0000000000027941 */ /* 0x000fea0003800000 */
.L_x_1998:
[----:B------:R-:W-:-:S04]  /*57e0*/  FMUL.FTZ R3, R2, 1.1920928955078125e-07 ;  /* 0x3400000002037820 */ /* 0x000fc80000410000 */
[----:B------:R-:W-:-:S07]  /*57f0*/  FMUL.FTZ R3, R6, R3 ;  /* 0x0000000306037220 */ /* 0x000fce0000410000 */
.L_x_1993:
[----:B------:R-:W-:Y:S05]  /*5800*/  BSYNC B0 ;  /* 0x0000000000007941 */ /* 0x000fea0003800000 */
.L_x_1992:
[C---:B------:R-:W-:Y:S02]  /*5810*/  FSETP.GTU.FTZ.AND P0, PT, |R3|.reuse, +INF , PT ;  /* 0x7f8000000300780b */ /* 0x040fe40003f1c200 */
[----:B------:R-:W-:-:S04]  /*5820*/  LOP3.LUT R16, R3, 0x80000000, R16, 0xb8, !PT ;  /* 0x8000000003107812 */ /* 0x000fc800078eb810 */
[----:B------:R-:W-:-:S06]  /*5830*/  FSEL R16, R3, R16, P0 ;  /* 0x0000001003107208 */ /* 0x000fcc0000000000 */
[----:B------:R-:W2:Y:S02]  /*5840*/  F2F.BF16.F32 R16, R16 ;  /* 0x0000001000107304 */ /* 0x000ea40000202000 */
.L_x_1991:
[----:B------:R-:W-:Y:S05]  /*5850*/  BSYNC B1 ;  /* 0x0000000000017941 */ /* 0x000fea0003800000 */
.L_x_1990:
[----:B--2---:R-:W2:Y:S01]  /*5860*/  LDC.U8 R2, c[0x0][0x234] ;  /* 0x00008d00ff027b82 */ /* 0x004ea20000000000 */
[----:B------:R-:W-:Y:S01]  /*5870*/  ISETP.GE.AND P0, PT, R24, R19, PT ;  /* 0x000000131800720c */ /* 0x000fe20003f06270 */
[----:B------:R-:W-:Y:S04]  /*5880*/  BSSY B7, `(.L_x_2001) ;  /* 0x0000313000077945 */ /* 0x000fe80003800000 */
[----:B------:R-:W-:Y:S08]  /*5890*/  BSSY B6, `(.L_x_2002) ;  /* 0x0000215000067945 */ /* 0x000ff00003800000 */
[----:B------:R-:W-:Y:S05]  /*58a0*/  @P0 BRA `(.L_x_2003) ;  /* 0x0000002000400947 */ /* 0x000fea0003800000 */
[----:B0-----:R-:W0:Y:S01]  /*58b0*/  LDC.64 R10, c[0x0][0x218] ;  /* 0x00008600ff0a7b82 */ /* 0x001e220000000a00 */
[----:B------:R-:W-:Y:S01]  /*58c0*/  IMAD R0, R22, 0x200, R24 ;  /* 0x0000020016007824 */ /* 0x000fe200078e0218 */
[----:B-12---:R-:W-:Y:S01]  /*58d0*/  PRMT R4, R2, 0x9910, RZ ;  /* 0x0000991002047816 */ /* 0x006fe200000000ff */
        /* <DEDUP_REMOVED lines=15> */
[----:B---3--:R-:W-:Y:S02]  /*59d0*/  IMAD.U32 R5, R5, 0x10000, RZ ;  /* 0x0001000005057824 */ /* 0x008fe400078e00ff */
[----:B------:R-:W-:-:S04]  /*59e0*/  IMAD.MOV.U32 R24, RZ, RZ, R8 ;  /* 0x000000ffff187224 */ /* 0x000fc800078e0008 */
[----:B------:R-:W0:Y:S02]  /*59f0*/  F2I.FTZ.TRUNC.NTZ R5, R5 ;  /* 0x0000000500057305 */ /* 0x000e24000021f100 */
[----:B0-----:R0:W-:Y:S01]  /*5a00*/  STG.E.U8 desc[UR36][R10.64], R5 ;  /* 0x000000050a007986 */ /* 0x0011e2000c101124 */
[----:B------:R-:W-:Y:S05]  /*5a10*/  BRA `(.L_x_2009) ;  /* 0x0000000c00e87947 */ /* 0x000fea0003800000 */
.L_x_2007:
[----:B---3--:R-:W-:Y:S02]  /*5a20*/  IMAD.U32 R5, R5, 0x10000, RZ ;  /* 0x0001000005057824 */ /* 0x008fe400078e00ff */
[----:B------:R-:W-:-:S04]  /*5a30*/  IMAD.MOV.U32 R24, RZ, RZ, R8 ;  /* 0x000000ffff187224 */ /* 0x000fc800078e0008 */
[----:B------:R-:W0:Y:S02]  /*5a40*/  F2I.S64.TRUNC R4, R5 ;  /* 0x0000000500047311 */ /* 0x000e24000020d900 */
[----:B0-----:R0:W-:Y:S01]  /*5a50*/  STG.E.U8 desc[UR36][R10.64], R4 ;  /* 0x000000040a007986 */ /* 0x0011e2000c101124 */
[----:B------:R-:W-:Y:S05]  /*5a60*/  BRA `(.L_x_2009) ;  /* 0x0000000c00d47947 */ /* 0x000fea0003800000 */
.L_x_2006:
[----:B------:R-:W-:-:S13]  /*5a70*/  ISETP.NE.AND P0, PT, R0, 0x2, PT ;  /* 0x000000020000780c */ /* 0x000fda0003f05270 */
[----:B------:R-:W-:Y:S05]  /*5a80*/  @!P0 BRA `(.L_x_2010) ;  /* 0x0000000000388947 */ /* 0x000fea0003800000 */
[----:B------:R-:W-:-:S13]  /*5a90*/  ISETP.NE.AND P0, PT, R0, 0x3, PT ;  /* 0x000000030000780c */ /* 0x000fda0003f05270 */
[----:B------:R-:W-:Y:S05]  /*5aa0*/  @!P0 BRA `(.L_x_2011) ;  /* 0x00000000001c8947 */ /* 0x000fea0003800000 */
[----:B------:R-:W-:-:S13]  /*5ab0*/  ISETP.NE.AND P0, PT, R0, 0x4, PT ;  /* 0x000000040000780c */ /* 0x000fda0003f05270 */
[----:B------:R-:W-:Y:S05]  /*5ac0*/  @P0 BRA `(.L_x_2008) ;  /* 0x0000000c00500947 */ /* 0x000fea0003800000 */
[----:B---3--:R-:W-:Y:S02]  /*5ad0*/  IMAD.U32 R5, R5, 0x10000, RZ ;  /* 0x0001000005057824 */ /* 0x008fe400078e00ff */
[----:B------:R-:W-:-:S04]  /*5ae0*/  IMAD.MOV.U32 R24, RZ, RZ, R8 ;  /* 0x000000ffff187224 */ /* 0x000fc800078e0008 */
[----:B------:R-:W0:Y:S02]  /*5af0*/  F2I.S64.TRUNC R4, R5 ;  /* 0x0000000500047311 */ /* 0x000e24000020d900 */
[----:B0-----:R0:W-:Y:S01]  /*5b00*/  STG.E.64 desc[UR36][R10.64], R4 ;  /* 0x000000040a007986 */ /* 0x0011e2000c101b24 */
[----:B------:R-:W-:Y:S05]  /*5b10*/  BRA `(.L_x_2009) ;  /* 0x0000000c00a87947 */ /* 0x000fea0003800000 */
.L_x_2011:
[----:B---3--:R-:W-:Y:S02]  /*5b20*/  IMAD.U32 R5, R5, 0x10000, RZ ;  /* 0x0001000005057824 */ /* 0x008fe400078e00ff */
[----:B------:R-:W-:-:S04]  /*5b30*/  IMAD.MOV.U32 R24, RZ, RZ, R8 ;  /* 0x000000ffff187224 */ /* 0x000fc800078e0008 */
[----:B------:R-:W0:Y:S02]  /*5b40*/  F2I.FTZ.TRUNC.NTZ R5, R5 ;  /* 0x0000000500057305 */ /* 0x000e24000021f100 */
[----:B0-----:R0:W-:Y:S01]  /*5b50*/  STG.E desc[UR36][R10.64], R5 ;  /* 0x000000050a007986 */ /* 0x0011e2000c101924 */
[----:B------:R-:W-:Y:S05]  /*5b60*/  BRA `(.L_x_2009) ;  /* 0x0000000c00947947 */ /* 0x000fea0003800000 */
.L_x_2010:
[----:B---3--:R-:W-:Y:S02]  /*5b70*/  IMAD.U32 R5, R5, 0x10000, RZ ;  /* 0x0001000005057824 */ /* 0x008fe400078e00ff */
[----:B------:R-:W-:-:S04]  /*5b80*/  IMAD.MOV.U32 R24, RZ, RZ, R8 ;  /* 0x000000ffff187224 */ /* 0x000fc800078e0008 */
[----:B------:R-:W0:Y:S02]  /*5b90*/  F2I.FTZ.TRUNC.NTZ R5, R5 ;  /* 0x0000000500057305 */ /* 0x000e24000021f100 */
[----:B0-----:R0:W-:Y:S01]  /*5ba0*/  STG.E.U16 desc[UR36][R10.64], R5 ;  /* 0x000000050a007986 */ /* 0x0011e2000c101524 */
[----:B------:R-:W-:Y:S05]  /*5bb0*/  BRA `(.L_x_2009) ;  /* 0x0000000c00807947 */ /* 0x000fea0003800000 */
.L_x_2005:
[----:B------:R-:W-:-:S13]  /*5bc0*/  ISETP.GT.AND P0, PT, R0, 0x6, PT ;  /* 0x000000060000780c */ /* 0x000fda0003f04270 */
[----:B------:R-:W-:Y:S05]  /*5bd0*/  @P0 BRA `(.L_x_2012) ;  /* 0x0000000000340947 */ /* 0x000fea0003800000 */
[----:B------:R-:W-:-:S13]  /*5be0*/  ISETP.NE.AND P0, PT, R0, 0x5, PT ;  /* 0x000000050000780c */ /* 0x000fda0003f05270 */
[----:B------:R-:W-:Y:S05]  /*5bf0*/  @!P0 BRA `(.L_x_2013) ;  /* 0x0000000000188947 */ /* 0x000fea0003800000 */
[----:B------:R-:W-:-:S13]  /*5c00*/  ISETP.NE.AND P0, PT, R0, 0x6, PT ;  /* 0x000000060000780c */ /* 0x000fda0003f05270 */
[----:B------:R-:W-:Y:S05]  /*5c10*/  @P0 BRA `(.L_x_2008) ;  /* 0x0000000800fc0947 */ /* 0x000fea0003800000 */
[----:B---3--:R-:W-:Y:S02]  /*5c20*/  IMAD.U32 R5, R5, 0x10000, RZ ;  /* 0x0001000005057824 */ /* 0x008fe400078e00ff */
[----:B------:R-:W-:-:S03]  /*5c30*/  IMAD.MOV.U32 R24, RZ, RZ, R8 ;  /* 0x000000ffff187224 */ /* 0x000fc600078e0008 */
[----:B------:R0:W-:Y:S01]  /*5c40*/  STG.E desc[UR36][R10.64], R5 ;  /* 0x000000050a007986 */ /* 0x0001e2000c101924 */
[----:B------:R-:W-:Y:S05]  /*5c50*/  BRA `(.L_x_2009) ;  /* 0x0000000c00587947 */ /* 0x000fea0003800000 */
.L_x_2013:
[----:B---3--:R-:W-:Y:S02]  /*5c60*/  IMAD.U32 R0, R5, 0x10000, RZ ;  /* 0x0001000005007824 */ /* 0x008fe400078e00ff */
[----:B------:R-:W-:-:S03]  /*5c70*/  IMAD.MOV.U32 R24, RZ, RZ, R8 ;  /* 0x000000ffff187224 */ /* 0x000fc600078e0008 */
[----:B------:R-:W-:-:S05]  /*5c80*/  F2FP.F16.F32.PACK_AB R0, RZ, R0 ;  /* 0x00000000ff00723e */ /* 0x000fca00000000ff */
[----:B------:R0:W-:Y:S01]  /*5c90*/  STG.E.U16 desc[UR36][R10.64], R0 ;  /* 0x000000000a007986 */ /* 0x0001e2000c101524 */
[----:B------:R-:W-:Y:S05]  /*5ca0*/  BRA `(.L_x_2009) ;  /* 0x0000000c00447947 */ /* 0x000fea0003800000 */
.L_x_2012:
[----:B------:R-:W-:-:S13]  /*5cb0*/  ISETP.NE.AND P0, PT, R0, 0x7, PT ;  /* 0x000000070000780c */ /* 0x000fda0003f05270 */
[----:B------:R-:W-:Y:S05]  /*5cc0*/  @!P0 BRA `(.L_x_2014) ;  /* 0x00000000003c8947 */ /* 0x000fea0003800000 */
[----:B------:R-:W-:-:S13]  /*5cd0*/  ISETP.NE.AND P0, PT, R0, 0x8, PT ;  /* 0x000000080000780c */ /* 0x000fda0003f05270 */
[----:B------:R-:W-:Y:S05]  /*5ce0*/  @!P0 BRA `(.L_x_2015) ;  /* 0x00000000001c8947 */ /* 0x000fea0003800000 */
[----:B------:R-:W-:-:S13]  /*5cf0*/  ISETP.NE.AND P0, PT, R0, 0x9, PT ;  /* 0x000000090000780c */ /* 0x000fda0003f05270 */
[----:B------:R-:W-:Y:S05]  /*5d00*/  @P0 BRA `(.L_x_2008) ;  /* 0x0000000800c00947 */ /* 0x000fea0003800000 */
[----:B---3--:R-:W-:Y:S02]  /*5d10*/  IMAD.U32 R4, R5, 0x10000, RZ ;  /* 0x0001000005047824 */ /* 0x008fe400078e00ff */
[----:B------:R-:W-:Y:S02]  /*5d20*/  IMAD.MOV.U32 R5, RZ, RZ, RZ ;  /* 0x000000ffff057224 */ /* 0x000fe400078e00ff */
[----:B------:R-:W-:-:S03]  /*5d30*/  IMAD.MOV.U32 R24, RZ, RZ, R8 ;  /* 0x000000ffff187224 */ /* 0x000fc600078e0008 */
[----:B------:R0:W-:Y:S01]  /*5d40*/  STG.E.64 desc[UR36][R10.64], R4 ;  /* 0x000000040a007986 */ /* 0x0001e2000c101b24 */
[----:B------:R-:W-:Y:S05]  /*5d50*/  BRA `(.L_x_2009) ;  /* 0x0000000c00187947 */ /* 0x000fea0003800000 */
.L_x_2015:
[----:B---3--:R-:W-:Y:S02]  /*5d60*/  IMAD.U32 R5, R5, 0x10000, RZ ;  /* 0x0001000005057824 */ /* 0x008fe400078e00ff */
[----:B------:R-:W-:-:S03]  /*5d70*/  IMAD.MOV.U32 R24, RZ, RZ, R8 ;  /* 0x000000ffff187224 */ /* 0x000fc600078e0008 */
[----:B------:R-:W-:-:S04]  /*5d80*/  F2FP.F16.F32.PACK_AB R3, RZ, R5 ;  /* 0x00000005ff03723e */ /* 0x000fc800000000ff */
[----:B------:R-:W-:-:S05]  /*5d90*/  PRMT R3, R3, 0x5410, RZ ;  /* 0x0000541003037816 */ /* 0x000fca00000000ff */
[----:B------:R0:W-:Y:S01]  /*5da0*/  STG.E desc[UR36][R10.64], R3 ;  /* 0x000000030a007986 */ /* 0x0001e2000c101924 */
[----:B------:R-:W-:Y:S05]  /*5db0*/  BRA `(.L_x_2009) ;  /* 0x0000000c00007947 */ /* 0x000fea0003800000 */
.L_x_2014:
[----:B---3--:R-:W-:Y:S02]  /*5dc0*/  IMAD.U32 R4, R5, 0x10000, RZ ;  /* 0x0001000005047824 */ /* 0x008fe400078e00ff */
[----:B------:R-:W-:Y:S02]  /*5dd0*/  IMAD.MOV.U32 R24, RZ, RZ, R8 ;  /* 0x000000ffff187224 */ /* 0x000fe400078e0008 */
[----:B------:R-:W-:-:S06]  /*5de0*/  FMUL.FTZ R4, R4, 1 ;  /* 0x3f80000004047820 */ /* 0x000fcc0000410000 */
[----:B------:R-:W0:Y:S02]  /*5df0*/  F2F.F64.F32 R4, R4 ;  /* 0x0000000400047310 */ /* 0x000e240000201800 */
[----:B0-----:R0:W-:Y:S01]  /*5e00*/  STG.E.64 desc[UR36][R10.64], R4 ;  /* 0x000000040a007986 */ /* 0x0011e2000c101b24 */
[----:B------:R-:W-:Y:S05]  /*5e10*/  BRA `(.L_x_2009) ;  /* 0x0000000800e87947 */ /* 0x000fea0003800000 */
.L_x_2004:
        /* <DEDUP_REMOVED lines=10> */
[----:B------:R-:W-:-:S04]  /*5ec0*/  FSETP.NEU.FTZ.AND P0, PT, R5, RZ, PT ;  /* 0x000000ff0500720b */ /* 0x000fc80003f1d000 */
[----:B------:R-:W-:-:S05]  /*5ed0*/  SEL R3, RZ, 0x1, !P0 ;  /* 0x00000001ff037807 */ /* 0x000fca0004000000 */
[----:B------:R0:W-:Y:S01]  /*5ee0*/  STG.E.U8 desc[UR36][R10.64], R3 ;  /* 0x000000030a007986 */ /* 0x0001e2000c101124 */
[----:B------:R-:W-:Y:S05]  /*5ef0*/  BRA `(.L_x_2009) ;  /* 0x0000000800b07947 */ /* 0x000fea0003800000 */
.L_x_2018:
[----:B---3--:R-:W-:Y:S01]  /*5f00*/  IMAD.U32 R5, R5, 0x10000, RZ ;  /* 0x0001000005057824 */ /* 0x008fe200078e00ff */
[----:B------:R-:W-:Y:S01]  /*5f10*/  CS2R R6, SRZ ;  /* 0x0000000000067805 */ /* 0x000fe2000001ff00 */
[----:B------:R-:W-:Y:S02]  /*5f20*/  IMAD.MOV.U32 R24, RZ, RZ, R8 ;  /* 0x000000ffff187224 */ /* 0x000fe400078e0008 */
[----:B------:R-:W-:-:S06]  /*5f30*/  FMUL.FTZ R5, R5, 1 ;  /* 0x3f80000005057820 */ /* 0x000fcc0000410000 */
[----:B------:R-:W0:Y:S02]  /*5f40*/  F2F.F64.F32 R4, R5 ;  /* 0x0000000500047310 */ /* 0x000e240000201800 */
[----:B0-----:R0:W-:Y:S01]  /*5f50*/  STG.E.128 desc[UR36][R10.64], R4 ;  /* 0x000000040a007986 */ /* 0x0011e2000c101d24 */
[----:B------:R-:W-:Y:S05]  /*5f60*/  BRA `(.L_x_2009) ;  /* 0x0000000800947947 */ /* 0x000fea0003800000 */
.L_x_2017:
        /* <DEDUP_REMOVED lines=21> */
.L_x_2022:
[----:B------:R-:W-:Y:S05]  /*60c0*/  BSYNC B0 ;  /* 0x0000000000007941 */ /* 0x000fea0003800000 */
.L_x_2021:
[----:B------:R-:W-:Y:S01]  /*60d0*/  LOP3.LUT R5, R0, R5, RZ, 0xfc, !PT ;  /* 0x0000000500057212 */ /* 0x000fe200078efcff */
[----:B------:R-:W-:-:S04]  /*60e0*/  IMAD.MOV.U32 R24, RZ, RZ, R8 ;  /* 0x000000ffff187224 */ /* 0x000fc800078e0008 */
[----:B------:R0:W-:Y:S01]  /*60f0*/  STG.E.U8 desc[UR36][R10.64], R5 ;  /* 0x000000050a007986 */ /* 0x0001e2000c101124 */
[----:B------:R-:W-:Y:S05]  /*6100*/  BRA `(.L_x_2009) ;  /* 0x00000008002c7947 */ /* 0x000fea0003800000 */
.L_x_2020:
[----:B---3--:R-:W-:Y:S01]  /*6110*/  IMAD.U32 R5, R5, 0x10000, RZ ;  /* 0x0001000005057824 */ /* 0x008fe200078e00ff */
        /* <DEDUP_REMOVED lines=12> */
.L_x_2024:
[----:B------:R-:W-:Y:S01]  /*61e0*/  IMAD.MOV.U32 R0, RZ, RZ, 0x7f ;  /* 0x0000007fff007424 */ /* 0x000fe200078e00ff */
[----:B------:R-:W-:-:S04]  /*61f0*/  ISETP.GT.U32.AND P0, PT, R3, 0x7f800000, PT ;  /* 0x7f8000000300780c */ /* 0x000fc80003f04070 */
[----:B------:R-:W-:-:S09]  /*6200*/  SEL R0, R0, 0x7c, P0 ;  /* 0x0000007c00007807 */ /* 0x000fd20000000000 */
.L_x_2025:
[----:B------:R-:W-:Y:S05]  /*6210*/  BSYNC B0 ;  /* 0x0000000000007941 */ /* 0x000fea0003800000 */
.L_x_2023:
[----:B------:R-:W-:Y:S01]  /*6220*/  LOP3.LUT R3, R5, 0x80000000, RZ, 0xc0, !PT ;  /* 0x8000000005037812 */ /* 0x000fe200078ec0ff */
[----:B------:R-:W-:-:S03]  /*6230*/  IMAD.MOV.U32 R24, RZ, RZ, R8 ;  /* 0x000000ffff187224 */ /* 0x000fc600078e0008 */
[----:B------:R-:W-:-:S04]  /*6240*/  SHF.R.U32.HI R3, RZ, 0x18, R3 ;  /* 0x00000018ff037819 */ /* 0x000fc80000011603 */
[----:B------:R-:W-:-:S05]  /*6250*/  LOP3.LUT R3, R0, R3, RZ, 0xfc, !PT ;  /* 0x0000000300037212 */ /* 0x000fca00078efcff */
[----:B------:R0:W-:Y:S01]  /*6260*/  STG.E.U8 desc[UR36][R10.64], R3 ;  /* 0x000000030a007986 */ /* 0x0001e2000c101124 */
[----:B------:R-:W-:Y:S05]  /*6270*/  BRA `(.L_x_2009) ;  /* 0x0000000400d07947 */ /* 0x000fea0003800000 */
.L_x_2019:
[----:B---3--:R0:W-:Y:S01]  /*6280*/  STG.E.U16 desc[UR36][R10.64], R5 ;  /* 0x000000050a007986 */ /* 0x0081e2000c101524 */
[----:B------:R-:W-:Y:S01]  /*6290*/  IMAD.MOV.U32 R24, RZ, RZ, R8 ;  /* 0x000000ffff187224 */ /* 0x000fe200078e0008 */
[----:B------:R-:W-:Y:S06]  /*62a0*/  BRA `(.L_x_2009) ;  /* 0x0000000400c47947 */ /* 0x000fec0003800000 */
.L_x_2016:
        /* <DEDUP_REMOVED lines=10> */
[----:B------:R-:W0:Y:S02]  /*6350*/  F2I.FTZ.U32.TRUNC.NTZ R3, R3 ;  /* 0x0000000300037305 */ /* 0x000e24000021f000 */
[----:B0-----:R0:W-:Y:S01]  /*6360*/  STG.E.U16 desc[UR36][R10.64], R3 ;  /* 0x000000030a007986 */ /* 0x0011e2000c101524 */
[----:B------:R-:W-:Y:S05]  /*6370*/  BRA `(.L_x_2009) ;  /* 0x0000000400907947 */ /* 0x000fea0003800000 */
.L_x_2028:
[----:B---3--:R-:W-:Y:S01]  /*6380*/  IMAD.U32 R7, R5, 0x10000, RZ ;  /* 0x0001000005077824 */ /* 0x008fe200078e00ff */
        /* <DEDUP_REMOVED lines=16> */
.L_x_2031:
[----:B------:R-:W-:-:S04]  /*6490*/  LOP3.LUT R3, R7, 0x80000000, RZ, 0xc0, !PT ;  /* 0x8000000007037812 */ /* 0x000fc800078ec0ff */
[----:B------:R-:W-:-:S04]  /*64a0*/  SHF.R.U32.HI R3, RZ, 0x18, R3 ;  /* 0x00000018ff037819 */ /* 0x000fc80000011603 */
[----:B------:R-:W-:-:S04]  /*64b0*/  LOP3.LUT R0, R0, R3, RZ, 0xfc, !PT ;  /* 0x0000000300007212 */ /* 0x000fc800078efcff */
[----:B------:R-:W-:-:S07]  /*64c0*/  PRMT R5, R0, 0x7610, R5 ;  /* 0x0000761000057816 */ /* 0x000fce0000000005 */
.L_x_2030:
[----:B------:R-:W-:Y:S05]  /*64d0*/  BSYNC B0 ;  /* 0x0000000000007941 */ /* 0x000fea0003800000 */
.L_x_2029:
[----:B------:R3:W-:Y:S01]  /*64e0*/  STG.E.U8 desc[UR36][R10.64], R5 ;  /* 0x000000050a007986 */ /* 0x0007e2000c101124 */
[----:B------:R-:W-:Y:S01]  /*64f0*/  IMAD.MOV.U32 R24, RZ, RZ, R8 ;  /* 0x000000ffff187224 */ /* 0x000fe200078e0008 */
[----:B------:R-:W-:Y:S06]  /*6500*/  BRA `(.L_x_2009) ;  /* 0x00000004002c7947 */ /* 0x000fec0003800000 */
.L_x_2027:
        /* <DEDUP_REMOVED lines=17> */
.L_x_2034:
[----:B------:R-:W-:-:S04]  /*6620*/  LOP3.LUT R3, R7, 0x80000000, RZ, 0xc0, !PT ;  /* 0x8000000007037812 */ /* 0x000fc800078ec0ff */
[----:B------:R-:W-:-:S04]  /*6630*/  SHF.R.U32.HI R3, RZ, 0x18, R3 ;  /* 0x00000018ff037819 */ /* 0x000fc80000011603 */
[----:B------:R-:W-:-:S04]  /*6640*/  LOP3.LUT R0, R0, R3, RZ, 0xfc, !PT ;  /* 0x0000000300007212 */ /* 0x000fc800078efcff */
[----:B------:R-:W-:-:S07]  /*6650*/  PRMT R5, R0, 0x7610, R5 ;  /* 0x0000761000057816 */ /* 0x000fce0000000005 */
.L_x_2033:
[----:B------:R-:W-:Y:S05]  /*6660*/  BSYNC B0 ;  /* 0x0000000000007941 */ /* 0x000fea0003800000 */
.L_x_2032:
[----:B------:R0:W-:Y:S01]  /*6670*/  STG.E.U8 desc[UR36][R10.64], R5 ;  /* 0x000000050a007986 */ /* 0x0001e2000c101124 */
[----:B------:R-:W-:Y:S01]  /*6680*/  IMAD.MOV.U32 R24, RZ, RZ, R8 ;  /* 0x000000ffff187224 */ /* 0x000fe200078e0008 */
[----:B------:R-:W-:Y:S06]  /*6690*/  BRA `(.L_x_2009) ;  /* 0x0000000000c87947 */ /* 0x000fec0003800000 */
.L_x_2026:
[----:B------:R-:W-:-:S13]  /*66a0*/  ISETP.NE.AND P0, PT, R0, 0x1c, PT ;  /* 0x0000001c0000780c */ /* 0x000fda0003f05270 */
[----:B------:R-:W-:Y:S05]  /*66b0*/  @!P0 BRA `(.L_x_2035) ;  /* 0x0000000000b08947 */ /* 0x000fea0003800000 */
[----:B------:R-:W-:-:S13]  /*66c0*/  ISETP.NE.AND P0, PT, R0, 0x1d, PT ;  /* 0x0000001d0000780c */ /* 0x000fda0003f05270 */
[----:B------:R-:W-:Y:S05]  /*66d0*/  @!P0 BRA `(.L_x_2036) ;  /* 0x0000000000948947 */ /* 0x000fea0003800000 */
[----:B------:R-:W-:-:S13]  /*66e0*/  ISETP.NE.AND P0, PT, R0, 0x2c, PT ;  /* 0x0000002c0000780c */ /* 0x000fda0003f05270 */
[----:B------:R-:W-:Y:S05]  /*66f0*/  @P0 BRA `(.L_x_2008) ;  /* 0x0000000000440947 */ /* 0x000fea0003800000 */
[----:B---3--:R-:W-:Y:S02]  /*6700*/  IMAD.U32 R4, R5, 0x10000, RZ ;  /* 0x0001000005047824 */ /* 0x008fe400078e00ff */
        /* <DEDUP_REMOVED lines=16> */
.L_x_2008:
[----:B------:R-:W-:Y:S01]  /*6810*/  MOV R14, 0x0 ;  /* 0x00000000000e7802 */ /* 0x000fe20000000f00 */
[----:B------:R-:W-:Y:S01]  /*6820*/  ULDC.64 UR4, c[0x4][0x178] ;  /* 0x01005e0000047ab9 */ /* 0x000fe20000000a00 */
[----:B------:R-:W-:Y:S01]  /*6830*/  ULDC.64 UR6, c[0x4][0x180] ;  /* 0x0100600000067ab9 */ /* 0x000fe20000000a00 */
[----:B------:R-:W-:Y:S02]  /*6840*/  IMAD.U32 R4, RZ, RZ, UR4 ;  /* 0x00000004ff047e24 */ /* 0x000fe4000f8e00ff */
[----:B---3--:R-:W-:Y:S01]  /*6850*/  IMAD.U32 R5, RZ, RZ, UR5 ;  /* 0x00000005ff057e24 */ /* 0x008fe2000f8e00ff */
        /* <DEDUP_REMOVED lines=11> */
.L_x_2037:
[----:B------:R-:W-:Y:S01]  /*6910*/  VIADD R24, R24, 0x80 ;  /* 0x0000008018187836 */ /* 0x000fe20000000000 */
[----:B------:R-:W-:Y:S06]  /*6920*/  BRA `(.L_x_2009) ;  /* 0x0000000000247947 */ /* 0x000fec0003800000 */
.L_x_2036:
[----:B---3--:R-:W-:Y:S02]  /*6930*/  IMAD.U32 R5, R5, 0x10000, RZ ;  /* 0x0001000005057824 */ /* 0x008fe400078e00ff */
[----:B------:R-:W-:-:S04]  /*6940*/  IMAD.MOV.U32 R24, RZ, RZ, R8 ;  /* 0x000000ffff187224 */ /* 0x000fc800078e0008 */
[----:B------:R-:W0:Y:S02]  /*6950*/  F2I.U64.TRUNC R4, R5 ;  /* 0x0000000500047311 */ /* 0x000e24000020d800 */
[----:B0-----:R2:W-:Y:S01]  /*6960*/  STG.E.64 desc[UR36][R10.64], R4 ;  /* 0x000000040a007986 */ /* 0x0015e2000c101b24 */
[----:B------:R-:W-:Y:S05]  /*6970*/  BRA `(.L_x_2009) ;  /* 0x0000000000107947 */ /* 0x000fea0003800000 */
.L_x_2035:
[----:B---3--:R-:W-:Y:S02]  /*6980*/  IMAD.U32 R5, R5, 0x10000, RZ ;  /* 0x0001000005057824 */ /* 0x008fe400078e00ff */
[----:B------:R-:W-:-:S04]  /*6990*/  IMAD.MOV.U32 R24, RZ, RZ, R8 ;  /* 0x000000ffff187224 */ /* 0x000fc800078e0008 */
[----:B------:R-:W0:Y:S02]  /*69a0*/  F2I.FTZ.U32.TRUNC.NTZ R5, R5 ;  /* 0x0000000500057305 */ /* 0x000e24000021f000 */
[----:B0-----:R0:W-:Y:S02]  /*69b0*/  STG.E desc[UR36][R10.64], R5 ;  /* 0x000000050a007986 */ /* 0x0011e4000c101924 */
.L_x_2009:
[----:B------:R-:W-:-:S13]  /*69c0*/  ISETP.GE.AND P0, PT, R24, R19, PT ;  /* 0x000000131800720c */ /* 0x000fda0003f06270 */
[----:B------:R-:W-:Y:S05]  /*69d0*/  @P0 BREAK B6 ;  /* 0x0000000000060942 */ /* 0x000fea0003800000 */
[----:B------:R-:W-:Y:S05]  /*69e0*/  @P0 BRA `(.L_x_2038) ;  /* 0x0000001c00f00947 */ /* 0x000fea0003800000 */
[----:B------:R-:W5:Y:S01]  /*69f0*/  LDC.64 R8, c[0x0][0x218] ;  /* 0x00008600ff087b82 */ /* 0x000f620000000a00 */
[----:B0-----:R-:W-:Y:S01]  /*6a00*/  IMAD R0, R22, 0x200, R24 ;  /* 0x0000020016007824 */ /* 0x001fe200078e0218 */
[----:B--2---:R-:W-:Y:S01]  /*6a10*/  PRMT R4, R2, 0x9910, RZ ;  /* 0x0000991002047816 */ /* 0x004fe200000000ff */
[----:B------:R-:W-:Y:S02]  /*6a20*/  ULDC UR4, c[0x0][0x238] ;  /* 0x00008e0000047ab9 */ /* 0x000fe40000000800 */
[----:B-1----:R-:W-:Y:S02]  /*6a30*/  IMAD R3, R0, UR4, RZ ;  /* 0x0000000400037c24 */ /* 0x002fe4000f8e02ff */
[----:B------:R-:W-:-:S05]  /*6a40*/  IMAD.MOV.U32 R0, RZ, RZ, R4 ;  /* 0x000000ffff007224 */ /* 0x000fca00078e0004 */
[----:B------:R-:W-:Y:S02]  /*6a50*/  ISETP.GT.AND P1, PT, R0, 0x9, PT ;  /* 0x000000090000780c */ /* 0x000fe40003f24270 */
[----:B-----5:R-:W-:-:S05]  /*6a60*/  IADD3 R8, P0, R3, R8, RZ ;  /* 0x0000000803087210 */ /* 0x020fca0007f1e0ff */
        /* <DEDUP_REMOVED lines=14> */
.L_x_2042:
[----:B---3--:R-:W-:-:S06]  /*6b50*/  IMAD.U32 R5, R18, 0x10000, RZ ;  /* 0x0001000012057824 */ /* 0x008fcc00078e00ff */
[----:B------:R-:W0:Y:S02]  /*6b60*/  F2I.S64.TRUNC R4, R5 ;  /* 0x0000000500047311 */ /* 0x000e24000020d900 */
[----:B0-----:R0:W-:Y:S01]  /*6b70*/  STG.E.U8 desc[UR36][R8.64], R4 ;  /* 0x0000000408007986 */ /* 0x0011e2000c101124 */
[----:B------:R-:W-:Y:S05]  /*6b80*/  BRA `(.L_x_2044) ;  /* 0x0000000c00847947 */ /* 0x000fea0003800000 */
.L_x_2041:
[----:B------:R-:W-:-:S13]  /*6b90*/  ISETP.NE.AND P0, PT, R0, 0x2, PT ;  /* 0x000000020000780c */ /* 0x000fda0003f05270 */
[----:B------:R-:W-:Y:S05]  /*6ba0*/  @!P0 BRA `(.L_x_2045) ;  /* 0x0000000000308947 */ /* 0x000fea0003800000 */
[----:B------:R-:W-:-:S13]  /*6bb0*/  ISETP.NE.AND P0, PT, R0, 0x3, PT ;  /* 0x000000030000780c */ /* 0x000fda0003f05270 */
[----:B------:R-:W-:Y:S05]  /*6bc0*/  @!P0 BRA `(.L_x_2046) ;  /* 0x0000000000188947 */ /* 0x000fea0003800000 */
[----:B------:R-:W-:-:S13]  /*6bd0*/  ISETP.NE.AND P0, PT, R0, 0x4, PT ;  /* 0x000000040000780c */ /* 0x000fda0003f05270 */
[----:B------:R-:W-:Y:S05]  /*6be0*/  @P0 BRA `(.L_x_2043) ;  /* 0x0000000c000c0947 */ /* 0x000fea0003800000 */
[----:B------:R-:W-:-:S06]  /*6bf0*/  IMAD.U32 R4, R18, 0x10000, RZ ;  /* 0x0001000012047824 */ /* 0x000fcc00078e00ff */
[----:B---3--:R-:W0:Y:S02]  /*6c00*/  F2I.S64.TRUNC R4, R4 ;  /* 0x0000000400047311 */ /* 0x008e24000020d900 */
[----:B0-----:R1:W-:Y:S01]  /*6c10*/  STG.E.64 desc[UR36][R8.64], R4 ;  /* 0x0000000408007986 */ /* 0x0013e2000c101b24 */
[----:B------:R-:W-:Y:S05]  /*6c20*/  BRA `(.L_x_2044) ;  /* 0x0000000c005c7947 */ /* 0x000fea0003800000 */
.L_x_2046:
[----:B------:R-:W-:-:S04]  /*6c30*/  IMAD.U32 R18, R18, 0x10000, RZ ;  /* 0x0001000012127824 */ /* 0x000fc800078e00ff */
[----:B------:R-:W0:Y:S02]  /*6c40*/  F2I.FTZ.TRUNC.NTZ R3, R18 ;  /* 0x0000001200037305 */ /* 0x000e24000021f100 */
[----:B0-----:R2:W-:Y:S01]  /*6c50*/  STG.E desc[UR36][R8.64], R3 ;  /* 0x0000000308007986 */ /* 0x0015e2000c101924 */
[----:B------:R-:W-:Y:S05]  /*6c60*/  BRA `(.L_x_2044) ;  /* 0x0000000c004c7947 */ /* 0x000fea0003800000 */
.L_x_2045:
[----:B------:R-:W-:-:S04]  /*6c70*/  IMAD.U32 R18, R18, 0x10000, RZ ;  /* 0x0001000012127824 */ /* 0x000fc800078e00ff */
[----:B------:R-:W0:Y:S02]  /*6c80*/  F2I.FTZ.TRUNC.NTZ R3, R18 ;  /* 0x0000001200037305 */ /* 0x000e24000021f100 */
[----:B0-----:R0:W-:Y:S01]  /*6c90*/  STG.E.U16 desc[UR36][R8.64], R3 ;  /* 0x0000000308007986 */ /* 0x0011e2000c101524 */
[----:B------:R-:W-:Y:S05]  /*6ca0*/  BRA `(.L_x_2044) ;  /* 0x0000000c003c7947 */ /* 0x000fea0003800000 */
.L_x_2040:
        /* <DEDUP_REMOVED lines=9> */
.L_x_2048:
[----:B------:R-:W-:-:S05]  /*6d40*/  IMAD.U32 R0, R18, 0x10000, RZ ;  /* 0x0001000012007824 */ /* 0x000fca00078e00ff */
[----:B------:R-:W-:-:S05]  /*6d50*/  F2FP.F16.F32.PACK_AB R0, RZ, R0 ;  /* 0x00000000ff00723e */ /* 0x000fca00000000ff */
[----:B------:R0:W-:Y:S01]  /*6d60*/  STG.E.U16 desc[UR36][R8.64], R0 ;  /* 0x0000000008007986 */ /* 0x0001e2000c101524 */
[----:B------:R-:W-:Y:S05]  /*6d70*/  BRA `(.L_x_2044) ;  /* 0x0000000c00087947 */ /* 0x000fea0003800000 */
.L_x_2047:
[----:B------:R-:W-:-:S13]  /*6d80*/  ISETP.NE.AND P0, PT, R0, 0x7, PT ;  /* 0x000000070000780c */ /* 0x000fda0003f05270 */
[----:B------:R-:W-:Y:S05]  /*6d90*/  @!P0 BRA `(.L_x_2049) ;  /* 0x0000000000348947 */ /* 0x000fea0003800000 */
[----:B------:R-:W-:-:S13]  /*6da0*/  ISETP.NE.AND P0, PT, R0, 0x8, PT ;  /* 0x000000080000780c */ /* 0x000fda0003f05270 */
[----:B------:R-:W-:Y:S05]  /*6db0*/  @!P0 BRA `(.L_x_2050) ;  /* 0x0000000000188947 */ /* 0x000fea0003800000 */
[----:B------:R-:W-:-:S13]  /*6dc0*/  ISETP.NE.AND P0, PT, R0, 0x9, PT ;  /* 0x000000090000780c */ /* 0x000fda0003f05270 */
[----:B------:R-:W-:Y:S05]  /*6dd0*/  @P0 BRA `(.L_x_2043) ;  /* 0x0000000800900947 */ /* 0x000fea0003800000 */
[----:B------:R-:W-:Y:S02]  /*6de0*/  IMAD.U32 R4, R18, 0x10000, RZ ;  /* 0x0001000012047824 */ /* 0x000fe400078e00ff */
[----:B---3--:R-:W-:-:S05]  /*6df0*/  IMAD.MOV.U32 R5, RZ, RZ, RZ ;  /* 0x000000ffff057224 */ /* 0x008fca00078e00ff */
[----:B------:R0:W-:Y:S01]  /*6e00*/  STG.E.64 desc[UR36][R8.64], R4 ;  /* 0x0000000408007986 */ /* 0x0001e2000c101b24 */
[----:B------:R-:W-:Y:S05]  /*6e10*/  BRA `(.L_x_2044) ;  /* 0x0000000800e07947 */ /* 0x000fea0003800000 */
.L_x_2050:
[----:B------:R-:W-:-:S05]  /*6e20*/  IMAD.U32 R18, R18, 0x10000, RZ ;  /* 0x0001000012127824 */ /* 0x000fca00078e00ff */
[----:B------:R-:W-:-:S04]  /*6e30*/  F2FP.F16.F32.PACK_AB R3, RZ, R18 ;  /* 0x00000012ff03723e */ /* 0x000fc800000000ff */
[----:B------:R-:W-:-:S05]  /*6e40*/  PRMT R3, R3, 0x5410, RZ ;  /* 0x0000541003037816 */ /* 0x000fca00000000ff */
[----:B------:R0:W-:Y:S01]  /*6e50*/  STG.E desc[UR36][R8.64], R3 ;  /* 0x0000000308007986 */ /* 0x0001e2000c101924 */
[----:B------:R-:W-:Y:S05]  /*6e60*/  BRA `(.L_x_2044) ;  /* 0x0000000800cc7947 */ /* 0x000fea0003800000 */
.L_x_2049:
[----:B------:R-:W-:-:S04]  /*6e70*/  IMAD.U32 R4, R18, 0x10000, RZ ;  /* 0x0001000012047824 */ /* 0x000fc800078e00ff */
[----:B------:R-:W-:-:S06]  /*6e80*/  FMUL.FTZ R4, R4, 1 ;  /* 0x3f80000004047820 */ /* 0x000fcc0000410000 */
[----:B---3--:R-:W0:Y:S02]  /*6e90*/  F2F.F64.F32 R4, R4 ;  /* 0x0000000400047310 */ /* 0x008e240000201800 */
[----:B0-----:R0:W-:Y:S01]  /*6ea0*/  STG.E.64 desc[UR36][R8.64], R4 ;  /* 0x0000000408007986 */ /* 0x0011e2000c101b24 */
[----:B------:R-:W-:Y:S05]  /*6eb0*/  BRA `(.L_x_2044) ;  /* 0x0000000800b87947 */ /* 0x000fea0003800000 */
.L_x_2039:
        /* <DEDUP_REMOVED lines=13> */
.L_x_2053:
[----:B------:R-:W-:Y:S01]  /*6f90*/  IMAD.U32 R18, R18, 0x10000, RZ ;  /* 0x0001000012127824 */ /* 0x000fe200078e00ff */
[----:B------:R-:W-:-:S03]  /*6fa0*/  CS2R R6, SRZ ;  /* 0x0000000000067805 */ /* 0x000fc6000001ff00 */
[----:B------:R-:W-:-:S06]  /*6fb0*/  FMUL.FTZ R4, R18, 1 ;  /* 0x3f80000012047820 */ /* 0x000fcc0000410000 */
[----:B---3--:R-:W0:Y:S02]  /*6fc0*/  F2F.F64.F32 R4, R4 ;  /* 0x0000000400047310 */ /* 0x008e240000201800 */
[----:B0-----:R0:W-:Y:S01]  /*6fd0*/  STG.E.128 desc[UR36][R8.64], R4 ;  /* 0x0000000408007986 */ /* 0x0011e2000c101d24 */
[----:B------:R-:W-:Y:S05]  /*6fe0*/  BRA `(.L_x_2044) ;  /* 0x00000008006c7947 */ /* 0x000fea0003800000 */
.L_x_2052:
        /* <DEDUP_REMOVED lines=11> */
[----:B---3--:R-:W-:Y:S01]  /*70a0*/  SHF.R.U32.HI R5, RZ, 0x18, R0 ;  /* 0x00000018ff057819 */ /* 0x008fe20000011600 */
        /* <DEDUP_REMOVED lines=9> */
.L_x_2057:
[----:B------:R-:W-:Y:S05]  /*7140*/  BSYNC B0 ;  /* 0x0000000000007941 */ /* 0x000fea0003800000 */
.L_x_2056:
[----:B------:R-:W-:-:S05]  /*7150*/  LOP3.LUT R5, R0, R5, RZ, 0xfc, !PT ;  /* 0x0000000500057212 */ /* 0x000fca00078efcff */
[----:B------:R0:W-:Y:S01]  /*7160*/  STG.E.U8 desc[UR36][R8.64], R5 ;  /* 0x0000000508007986 */ /* 0x0001e2000c101124 */
[----:B------:R-:W-:Y:S05]  /*7170*/  BRA `(.L_x_2044) ;  /* 0x0000000800087947 */ /* 0x000fea0003800000 */
.L_x_2055:
        /* <DEDUP_REMOVED lines=13> */
.L_x_2059:
[----:B------:R-:W-:Y:S01]  /*7250*/  IMAD.MOV.U32 R0, RZ, RZ, 0x7f ;  /* 0x0000007fff007424 */ /* 0x000fe200078e00ff */
[----:B------:R-:W-:-:S04]  /*7260*/  ISETP.GT.U32.AND P0, PT, R3, 0x7f800000, PT ;  /* 0x7f8000000300780c */ /* 0x000fc80003f04070 */
[----:B------:R-:W-:-:S09]  /*7270*/  SEL R0, R0, 0x7c, P0 ;  /* 0x0000007c00007807 */ /* 0x000fd20000000000 */
.L_x_2060:
[----:B------:R-:W-:Y:S05]  /*7280*/  BSYNC B0 ;  /* 0x0000000000007941 */ /* 0x000fea0003800000 */
.L_x_2058:
[----:B------:R-:W-:-:S04]  /*7290*/  LOP3.LUT R3, R5, 0x80000000, RZ, 0xc0, !PT ;  /* 0x8000000005037812 */ /* 0x000fc800078ec0ff */
[----:B------:R-:W-:-:S04]  /*72a0*/  SHF.R.U32.HI R3, RZ, 0x18, R3 ;  /* 0x00000018ff037819 */ /* 0x000fc80000011603 */
[----:B------:R-:W-:-:S05]  /*72b0*/  LOP3.LUT R3, R0, R3, RZ, 0xfc, !PT ;  /* 0x0000000300037212 */ /* 0x000fca00078efcff */
[----:B------:R0:W-:Y:S01]  /*72c0*/  STG.E.U8 desc[UR36][R8.64], R3 ;  /* 0x0000000308007986 */ /* 0x0001e2000c101124 */
[----:B------:R-:W-:Y:S05]  /*72d0*/  BRA `(.L_x_2044) ;  /* 0x0000000400b07947 */ /* 0x000fea0003800000 */
.L_x_2054:
[----:B------:R0:W-:Y:S01]  /*72e0*/  STG.E.U16 desc[UR36][R8.64], R18 ;  /* 0x0000001208007986 */ /* 0x0001e2000c101524 */
[----:B------:R-:W-:Y:S05]  /*72f0*/  BRA `(.L_x_2044) ;  /* 0x0000000400a87947 */ /* 0x000fea0003800000 */
.L_x_2051:
        /* <DEDUP_REMOVED lines=12> */
.L_x_2063:
        /* <DEDUP_REMOVED lines=17> */
.L_x_2066:
[----:B------:R-:W-:-:S04]  /*74d0*/  LOP3.LUT R3, R5, 0x80000000, RZ, 0xc0, !PT ;  /* 0x8000000005037812 */ /* 0x000fc800078ec0ff */
[----:B------:R-:W-:-:S04]  /*74e0*/  SHF.R.U32.HI R3, RZ, 0x18, R3 ;  /* 0x00000018ff037819 */ /* 0x000fc80000011603 */
[----:B------:R-:W-:-:S04]  /*74f0*/  LOP3.LUT R0, R0, R3, RZ, 0xfc, !PT ;  /* 0x0000000300007212 */ /* 0x000fc800078efcff */
[----:B------:R-:W-:-:S07]  /*7500*/  PRMT R4, R0, 0x7610, R4 ;  /* 0x0000761000047816 */ /* 0x000fce0000000004 */
.L_x_2065:
[----:B------:R-:W-:Y:S05]  /*7510*/  BSYNC B0 ;  /* 0x0000000000007941 */ /* 0x000fea0003800000 */
.L_x_2064:
[----:B------:R0:W-:Y:S01]  /*7520*/  STG.E.U8 desc[UR36][R8.64], R4 ;  /* 0x0000000408007986 */ /* 0x0001e2000c101124 */
[----:B------:R-:W-:Y:S05]  /*7530*/  BRA `(.L_x_2044) ;  /* 0x0000000400187947 */ /* 0x000fea0003800000 */
.L_x_2062:
        /* <DEDUP_REMOVED lines=17> */
.L_x_2069:
[----:B------:R-:W-:-:S04]  /*7650*/  LOP3.LUT R3, R5, 0x80000000, RZ, 0xc0, !PT ;  /* 0x8000000005037812 */ /* 0x000fc800078ec0ff */
[----:B------:R-:W-:-:S04]  /*7660*/  SHF.R.U32.HI R3, RZ, 0x18, R3 ;  /* 0x00000018ff037819 */ /* 0x000fc80000011603 */
[----:B------:R-:W-:-:S04]  /*7670*/  LOP3.LUT R0, R0, R3, RZ, 0xfc, !PT ;  /* 0x0000000300007212 */ /* 0x000fc800078efcff */
[----:B------:R-:W-:-:S07]  /*7680*/  PRMT R4, R0, 0x7610, R4 ;  /* 0x0000761000047816 */ /* 0x000fce0000000004 */
.L_x_2068:
[----:B------:R-:W-:Y:S05]  /*7690*/  BSYNC B0 ;  /* 0x0000000000007941 */ /* 0x000fea0003800000 */
.L_x_2067:
[----:B------:R0:W-:Y:S01]  /*76a0*/  STG.E.U8 desc[UR36][R8.64], R4 ;  /* 0x0000000408007986 */ /* 0x0001e2000c101124 */
[----:B------:R-:W-:Y:S05]  /*76b0*/  BRA `(.L_x_2044) ;  /* 0x0000000000b87947 */ /* 0x000fea0003800000 */
.L_x_2061:
        /* <DEDUP_REMOVED lines=22> */
.L_x_2043:
        /* <DEDUP_REMOVED lines=16> */
.L_x_2072:
[----:B------:R-:W-:Y:S05]  /*7920*/  BRA `(.L_x_2044) ;  /* 0x00000000001c7947 */ /* 0x000fea0003800000 */
.L_x_2071:
[----:B------:R-:W-:-:S06]  /*7930*/  IMAD.U32 R4, R18, 0x10000, RZ ;  /* 0x0001000012047824 */ /* 0x000fcc00078e00ff */
[----:B---3--:R-:W0:Y:S02]  /*7940*/  F2I.U64.TRUNC R4, R4 ;  /* 0x0000000400047311 */ /* 0x008e24000020d800 */
[----:B0-----:R0:W-:Y:S01]  /*7950*/  STG.E.64 desc[UR36][R8.64], R4 ;  /* 0x0000000408007986 */ /* 0x0011e2000c101b24 */
[----:B------:R-:W-:Y:S05]  /*7960*/  BRA `(.L_x_2044) ;  /* 0x00000000000c7947 */ /* 0x000fea0003800000 */
.L_x_2070:
[----:B------:R-:W-:-:S04]  /*7970*/  IMAD.U32 R18, R18, 0x10000, RZ ;  /* 0x0001000012127824 */ /* 0x000fc800078e00ff */
[----:B------:R-:W0:Y:S02]  /*7980*/  F2I.FTZ.U32.TRUNC.NTZ R3, R18 ;  /* 0x0000001200037305 */ /* 0x000e24000021f000 */
[----:B0-----:R0:W-:Y:S02]  /*7990*/  STG.E desc[UR36][R8.64], R3 ;  /* 0x0000000308007986 */ /* 0x0011e4000c101924 */
.L_x_2044:
[----:B------:R-:W-:-:S07]  /*79a0*/  VIADD R24, R24, 0x80 ;  /* 0x0000008018187836 */ /* 0x000fce0000000000 */
.L_x_2003:
[----:B------:R-:W-:-:S13]  /*79b0*/  ISETP.GE.AND P0, PT, R24, R19, PT ;  /* 0x000000131800720c */ /* 0x000fda0003f06270 */
[----:B------:R-:W-:Y:S05]  /*79c0*/  @P0 BREAK B6 ;  /* 0x0000000000060942 */ /* 0x000fea0003800000 */
[----:B------:R-:W-:Y:S05]  /*79d0*/  @P0 BRA `(.L_x_2038) ;  /* 0x0000000c00f40947 */ /* 0x000fea0003800000 */
[----:B------:R-:W-:Y:S05]  /*79e0*/  BSYNC B6 ;  /* 0x0000000000067941 */ /* 0x000fea0003800000 */
.L_x_2002:
[----:B012---:R-:W0:Y:S01]  /*79f0*/  LDC.64 R8, c[0x0][0x218] ;  /* 0x00008600ff087b82 */ /* 0x007e220000000a00 */
        /* <DEDUP_REMOVED lines=21> */
.L_x_2076:
[----:B---34-:R-:W-:-:S06]  /*7b50*/  IMAD.U32 R5, R17, 0x10000, RZ ;  /* 0x0001000011057824 */ /* 0x018fcc00078e00ff */
[----:B------:R-:W0:Y:S02]  /*7b60*/  F2I.S64.TRUNC R4, R5 ;  /* 0x0000000500047311 */ /* 0x000e24000020d900 */
[----:B0-----:R0:W-:Y:S01]  /*7b70*/  STG.E.U8 desc[UR36][R8.64], R4 ;  /* 0x0000000408007986 */ /* 0x0011e2000c101124 */
[----:B------:R-:W-:Y:S05]  /*7b80*/  BRA `(.L_x_2078) ;  /* 0x0000000c00847947 */ /* 0x000fea0003800000 */
.L_x_2075:
[----:B------:R-:W-:-:S13]  /*7b90*/  ISETP.NE.AND P0, PT, R0, 0x2, PT ;  /* 0x000000020000780c */ /* 0x000fda0003f05270 */
[----:B------:R-:W-:Y:S05]  /*7ba0*/  @!P0 BRA `(.L_x_2079) ;  /* 0x0000000000308947 */ /* 0x000fea0003800000 */
[----:B------:R-:W-:-:S13]  /*7bb0*/  ISETP.NE.AND P0, PT, R0, 0x3, PT ;  /* 0x000000030000780c */ /* 0x000fda0003f05270 */
[----:B------:R-:W-:Y:S05]  /*7bc0*/  @!P0 BRA `(.L_x_2080) ;  /* 0x0000000000188947 */ /* 0x000fea0003800000 */
[----:B------:R-:W-:-:S13]  /*7bd0*/  ISETP.NE.AND P0, PT, R0, 0x4, PT ;  /* 0x000000040000780c */ /* 0x000fda0003f05270 */
[----:B------:R-:W-:Y:S05]  /*7be0*/  @P0 BRA `(.L_x_2077) ;  /* 0x0000000c000c0947 */ /* 0x000fea0003800000 */
[----:B----4-:R-:W-:-:S06]  /*7bf0*/  IMAD.U32 R4, R17, 0x10000, RZ ;  /* 0x0001000011047824 */ /* 0x010fcc00078e00ff */
[----:B---3--:R-:W0:Y:S02]  /*7c00*/  F2I.S64.TRUNC R4, R4 ;  /* 0x0000000400047311 */ /* 0x008e24000020d900 */
[----:B0-----:R0:W-:Y:S01]  /*7c10*/  STG.E.64 desc[UR36][R8.64], R4 ;  /* 0x0000000408007986 */ /* 0x0011e2000c101b24 */
[----:B------:R-:W-:Y:S05]  /*7c20*/  BRA `(.L_x_2078) ;  /* 0x0000000c005c7947 */ /* 0x000fea0003800000 */
.L_x_2080:
[----:B----4-:R-:W-:-:S06]  /*7c30*/  IMAD.U32 R17, R17, 0x10000, RZ ;  /* 0x0001000011117824 */ /* 0x010fcc00078e00ff */
[----:B------:R-:W0:Y:S02]  /*7c40*/  F2I.FTZ.TRUNC.NTZ R17, R17 ;  /* 0x0000001100117305 */ /* 0x000e24000021f100 */
[----:B0-----:R0:W-:Y:S01]  /*7c50*/  STG.E desc[UR36][R8.64], R17 ;  /* 0x0000001108007986 */ /* 0x0011e2000c101924 */
[----:B------:R-:W-:Y:S05]  /*7c60*/  BRA `(.L_x_2078) ;  /* 0x0000000c004c7947 */ /* 0x000fea0003800000 */
.L_x_2079:
[----:B----4-:R-:W-:-:S06]  /*7c70*/  IMAD.U32 R17, R17, 0x10000, RZ ;  /* 0x0001000011117824 */ /* 0x010fcc00078e00ff */
[----:B------:R-:W0:Y:S02]  /*7c80*/  F2I.FTZ.TRUNC.NTZ R17, R17 ;  /* 0x0000001100117305 */ /* 0x000e24000021f100 */
[----:B0-----:R0:W-:Y:S01]  /*7c90*/  STG.E.U16 desc[UR36][R8.64], R17 ;  /* 0x0000001108007986 */ /* 0x0011e2000c101524 */
[----:B------:R-:W-:Y:S05]  /*7ca0*/  BRA `(.L_x_2078) ;  /* 0x0000000c003c7947 */ /* 0x000fea0003800000 */
.L_x_2074:
        /* <DEDUP_REMOVED lines=9> */
.L_x_2082:
[----:B----4-:R-:W-:-:S05]  /*7d40*/  IMAD.U32 R0, R17, 0x10000, RZ ;  /* 0x0001000011007824 */ /* 0x010fca00078e00ff */
[----:B------:R-:W-:-:S05]  /*7d50*/  F2FP.F16.F32.PACK_AB R0, RZ, R0 ;  /* 0x00000000ff00723e */ /* 0x000fca00000000ff */
[----:B------:R0:W-:Y:S01]  /*7d60*/  STG.E.U16 desc[UR36][R8.64], R0 ;  /* 0x0000000008007986 */ /* 0x0001e2000c101524 */
[----:B------:R-:W-:Y:S05]  /*7d70*/  BRA `(.L_x_2078) ;  /* 0x0000000c00087947 */ /* 0x000fea0003800000 */
.L_x_2081:
[----:B------:R-:W-:-:S13]  /*7d80*/  ISETP.NE.AND P0, PT, R0, 0x7, PT ;  /* 0x000000070000780c */ /* 0x000fda0003f05270 */
[----:B------:R-:W-:Y:S05]  /*7d90*/  @!P0 BRA `(.L_x_2083) ;  /* 0x0000000000348947 */ /* 0x000fea0003800000 */
[----:B------:R-:W-:-:S13]  /*7da0*/  ISETP.NE.AND P0, PT, R0, 0x8, PT ;  /* 0x000000080000780c */ /* 0x000fda0003f05270 */
[----:B------:R-:W-:Y:S05]  /*7db0*/  @!P0 BRA `(.L_x_2084) ;  /* 0x0000000000188947 */ /* 0x000fea0003800000 */
[----:B------:R-:W-:-:S13]  /*7dc0*/  ISETP.NE.AND P0, PT, R0, 0x9, PT ;  /* 0x000000090000780c */ /* 0x000fda0003f05270 */
[----:B------:R-:W-:Y:S05]  /*7dd0*/  @P0 BRA `(.L_x_2077) ;  /* 0x0000000800900947 */ /* 0x000fea0003800000 */
[----:B----4-:R-:W-:Y:S02]  /*7de0*/  IMAD.U32 R4, R17, 0x10000, RZ ;  /* 0x0001000011047824 */ /* 0x010fe400078e00ff */
[----:B---3--:R-:W-:-:S05]  /*7df0*/  IMAD.MOV.U32 R5, RZ, RZ, RZ ;  /* 0x000000ffff057224 */ /* 0x008fca00078e00ff */
[----:B------:R0:W-:Y:S01]  /*7e00*/  STG.E.64 desc[UR36][R8.64], R4 ;  /* 0x0000000408007986 */ /* 0x0001e2000c101b24 */
[----:B------:R-:W-:Y:S05]  /*7e10*/  BRA `(.L_x_2078) ;  /* 0x0000000800e07947 */ /* 0x000fea0003800000 */
.L_x_2084:
[----:B----4-:R-:W-:-:S05]  /*7e20*/  IMAD.U32 R17, R17, 0x10000, RZ ;  /* 0x0001000011117824 */ /* 0x010fca00078e00ff */
[----:B------:R-:W-:-:S04]  /*7e30*/  F2FP.F16.F32.PACK_AB R3, RZ, R17 ;  /* 0x00000011ff03723e */ /* 0x000fc800000000ff */
[----:B------:R-:W-:-:S05]  /*7e40*/  PRMT R3, R3, 0x5410, RZ ;  /* 0x0000541003037816 */ /* 0x000fca00000000ff */
[----:B------:R0:W-:Y:S01]  /*7e50*/  STG.E desc[UR36][R8.64], R3 ;  /* 0x0000000308007986 */ /* 0x0001e2000c101924 */
[----:B------:R-:W-:Y:S05]  /*7e60*/  BRA `(.L_x_2078) ;  /* 0x0000000800cc7947 */ /* 0x000fea0003800000 */
.L_x_2083:
[----:B----4-:R-:W-:-:S04]  /*7e70*/  IMAD.U32 R4, R17, 0x10000, RZ ;  /* 0x0001000011047824 */ /* 0x010fc800078e00ff */
[----:B------:R-:W-:-:S06]  /*7e80*/  FMUL.FTZ R4, R4, 1 ;  /* 0x3f80000004047820 */ /* 0x000fcc0000410000 */
[----:B---3--:R-:W0:Y:S02]  /*7e90*/  F2F.F64.F32 R4, R4 ;  /* 0x0000000400047310 */ /* 0x008e240000201800 */
[----:B0-----:R0:W-:Y:S01]  /*7ea0*/  STG.E.64 desc[UR36][R8.64], R4 ;  /* 0x0000000408007986 */ /* 0x0011e2000c101b24 */
[----:B------:R-:W-:Y:S05]  /*7eb0*/  BRA `(.L_x_2078) ;  /* 0x0000000800b87947 */ /* 0x000fea0003800000 */
.L_x_2073:
        /* <DEDUP_REMOVED lines=13> */
.L_x_2087:
[----:B----4-:R-:W-:Y:S01]  /*7f90*/  IMAD.U32 R17, R17, 0x10000, RZ ;  /* 0x0001000011117824 */ /* 0x010fe200078e00ff */
[----:B------:R-:W-:-:S03]  /*7fa0*/  CS2R R6, SRZ ;  /* 0x0000000000067805 */ /* 0x000fc6000001ff00 */
[----:B------:R-:W-:-:S06]  /*7fb0*/  FMUL.FTZ R4, R17, 1 ;  /* 0x3f80000011047820 */ /* 0x000fcc0000410000 */
[----:B---3--:R-:W0:Y:S02]  /*7fc0*/  F2F.F64.F32 R4, R4 ;  /* 0x0000000400047310 */ /* 0x008e240000201800 */
[----:B0-----:R0:W-:Y:S01]  /*7fd0*/  STG.E.128 desc[UR36][R8.64], R4 ;  /* 0x0000000408007986 */ /* 0x0011e2000c101d24 */
[----:B------:R-:W-:Y:S05]  /*7fe0*/  BRA `(.L_x_2078) ;  /* 0x00000008006c7947 */ /* 0x000fea0003800000 */
.L_x_2086:
        /* <DEDUP_REMOVED lines=21> */
.L_x_2091:
[----:B------:R-:W-:Y:S05]  /*8140*/  BSYNC B0 ;  /* 0x0000000000007941 */ /* 0x000fea0003800000 */
.L_x_2090:
[----:B------:R-:W-:-:S05]  /*8150*/  LOP3.LUT R5, R0, R5, RZ, 0xfc, !PT ;  /* 0x0000000500057212 */ /* 0x000fca00078efcff */
[----:B------:R1:W-:Y:S01]  /*8160*/  STG.E.U8 desc[UR36][R8.64], R5 ;  /* 0x0000000508007986 */ /* 0x0003e2000c101124 */
[----:B------:R-:W-:Y:S05]  /*8170*/  BRA `(.L_x_2078) ;  /* 0x0000000800087947 */ /* 0x000fea0003800000 */
.L_x_2089:
        /* <DEDUP_REMOVED lines=13> */
.L_x_2093:
[----:B------:R-:W-:Y:S01]  /*8250*/  IMAD.MOV.U32 R0, RZ, RZ, 0x7f ;  /* 0x0000007fff007424 */ /* 0x000fe200078e00ff */
[----:B------:R-:W-:-:S04]  /*8260*/  ISETP.GT.U32.AND P0, PT, R3, 0x7f800000, PT ;  /* 0x7f8000000300780c */ /* 0x000fc80003f04070 */
[----:B------:R-:W-:-:S09]  /*8270*/  SEL R0, R0, 0x7c, P0 ;  /* 0x0000007c00007807 */ /* 0x000fd20000000000 */
.L_x_2094:
[----:B------:R-:W-:Y:S05]  /*8280*/  BSYNC B0 ;  /* 0x0000000000007941 */ /* 0x000fea0003800000 */
.L_x_2092:
[----:B------:R-:W-:-:S04]  /*8290*/  LOP3.LUT R3, R17, 0x80000000, RZ, 0xc0, !PT ;  /* 0x8000000011037812 */ /* 0x000fc800078ec0ff */
[----:B------:R-:W-:-:S04]  /*82a0*/  SHF.R.U32.HI R3, RZ, 0x18, R3 ;  /* 0x00000018ff037819 */ /* 0x000fc80000011603 */
[----:B------:R-:W-:-:S05]  /*82b0*/  LOP3.LUT R3, R0, R3, RZ, 0xfc, !PT ;  /* 0x0000000300037212 */ /* 0x000fca00078efcff */
[----:B------:R2:W-:Y:S01]  /*82c0*/  STG.E.U8 desc[UR36][R8.64], R3 ;  /* 0x0000000308007986 */ /* 0x0005e2000c101124 */
[----:B------:R-:W-:Y:S05]  /*82d0*/  BRA `(.L_x_2078) ;  /* 0x0000000400b07947 */ /* 0x000fea0003800000 */
.L_x_2088:
[----:B----4-:R0:W-:Y:S01]  /*82e0*/  STG.E.U16 desc[UR36][R8.64], R17 ;  /* 0x0000001108007986 */ /* 0x0101e2000c101524 */
[----:B------:R-:W-:Y:S05]  /*82f0*/  BRA `(.L_x_2078) ;  /* 0x0000000400a87947 */ /* 0x000fea0003800000 */
.L_x_2085:
        /* <DEDUP_REMOVED lines=12> */
.L_x_2097:
        /* <DEDUP_REMOVED lines=17> */
.L_x_2100:
[----:B------:R-:W-:-:S04]  /*84d0*/  LOP3.LUT R3, R17, 0x80000000, RZ, 0xc0, !PT ;  /* 0x8000000011037812 */ /* 0x000fc800078ec0ff */
[----:B------:R-:W-:-:S04]  /*84e0*/  SHF.R.U32.HI R3, RZ, 0x18, R3 ;  /* 0x00000018ff037819 */ /* 0x000fc80000011603 */
[----:B------:R-:W-:-:S04]  /*84f0*/  LOP3.LUT R0, R0, R3, RZ, 0xfc, !PT ;  /* 0x0000000300007212 */ /* 0x000fc800078efcff */
[----:B------:R-:W-:-:S07]  /*8500*/  PRMT R4, R0, 0x7610, R4 ;  /* 0x0000761000047816 */ /* 0x000fce0000000004 */
.L_x_2099:
[----:B------:R-:W-:Y:S05]  /*8510*/  BSYNC B0 ;  /* 0x0000000000007941 */ /* 0x000fea0003800000 */
.L_x_2098:
[----:B------:R0:W-:Y:S01]  /*8520*/  STG.E.U8 desc[UR36][R8.64], R4 ;  /* 0x0000000408007986 */ /* 0x0001e2000c101124 */
[----:B------:R-:W-:Y:S05]  /*8530*/  BRA `(.L_x_2078) ;  /* 0x0000000400187947 */ /* 0x000fea0003800000 */
.L_x_2096:
        /* <DEDUP_REMOVED lines=17> */
.L_x_2103:
[----:B------:R-:W-:-:S04]  /*8650*/  LOP3.LUT R3, R17, 0x80000000, RZ, 0xc0, !PT ;  /* 0x8000000011037812 */ /* 0x000fc800078ec0ff */
[----:B------:R-:W-:-:S04]  /*8660*/  SHF.R.U32.HI R3, RZ, 0x18, R3 ;  /* 0x00000018ff037819 */ /* 0x000fc80000011603 */
[----:B------:R-:W-:-:S04]  /*8670*/  LOP3.LUT R0, R0, R3, RZ, 0xfc, !PT ;  /* 0x0000000300007212 */ /* 0x000fc800078efcff */
[----:B------:R-:W-:-:S07]  /*8680*/  PRMT R4, R0, 0x7610, R4 ;  /* 0x0000761000047816 */ /* 0x000fce0000000004 */
.L_x_2102:
[----:B------:R-:W-:Y:S05]  /*8690*/  BSYNC B0 ;  /* 0x0000000000007941 */ /* 0x000fea0003800000 */
.L_x_2101:
[----:B------:R0:W-:Y:S01]  /*86a0*/  STG.E.U8 desc[UR36][R8.64], R4 ;  /* 0x0000000408007986 */ /* 0x0001e2000c101124 */
[----:B------:R-:W-:Y:S05]  /*86b0*/  BRA `(.L_x_2078) ;  /* 0x0000000000b87947 */ /* 0x000fea0003800000 */
.L_x_2095:
[----:B------:R-:W-:-:S13]  /*86c0*/  ISETP.NE.AND P0, PT, R0, 0x1c, PT ;  /* 0x0000001c0000780c */ /* 0x000fda0003f05270 */
[----:B------:R-:W-:Y:S05]  /*86d0*/  @!P0 BRA `(.L_x_2104) ;  /* 0x0000000000a48947 */ /* 0x000fea0003800000 */
[----:B------:R-:W-:-:S13]  /*86e0*/  ISETP.NE.AND P0, PT, R0, 0x1d, PT ;  /* 0x0000001d0000780c */ /* 0x000fda0003f05270 */
[----:B------:R-:W-:Y:S05]  /*86f0*/  @!P0 BRA `(.L_x_2105) ;  /* 0x00000000008c8947 */ /* 0x000fea0003800000 */
[----:B------:R-:W-:-:S13]  /*8700*/  ISETP.NE.AND P0, PT, R0, 0x2c, PT ;  /* 0x0000002c0000780c */ /* 0x000fda0003f05270 */
[----:B------:R-:W-:Y:S05]  /*8710*/  @P0 BRA `(.L_x_2077) ;  /* 0x0000000000400947 */ /* 0x000fea0003800000 */
[----:B----4-:R-:W-:-:S05]  /*8720*/  IMAD.U32 R4, R17, 0x10000, RZ ;  /* 0x0001000011047824 */ /* 0x010fca00078e00ff */
[----:B---3--:R-:W-:-:S04]  /*8730*/  SHF.R.U32.HI R5, RZ, 0x17, R4 ;  /* 0x00000017ff057819 */ /* 0x008fc80000011604 */
        /* <DEDUP_REMOVED lines=14> */
.L_x_2077:
        /* <DEDUP_REMOVED lines=16> */
.L_x_2106:
[----:B------:R-:W-:Y:S05]  /*8920*/  BRA `(.L_x_2078) ;  /* 0x00000000001c7947 */ /* 0x000fea0003800000 */
.L_x_2105:
[----:B----4-:R-:W-:-:S06]  /*8930*/  IMAD.U32 R4, R17, 0x10000, RZ ;  /* 0x0001000011047824 */ /* 0x010fcc00078e00ff */
[----:B---3--:R-:W0:Y:S02]  /*8940*/  F2I.U64.TRUNC R4, R4 ;  /* 0x0000000400047311 */ /* 0x008e24000020d800 */
[----:B0-----:R0:W-:Y:S01]  /*8950*/  STG.E.64 desc[UR36][R8.64], R4 ;  /* 0x0000000408007986 */ /* 0x0011e2000c101b24 */
[----:B------:R-:W-:Y:S05]  /*8960*/  BRA `(.L_x_2078) ;  /* 0x00000000000c7947 */ /* 0x000fea0003800000 */
.L_x_2104:
[----:B----4-:R-:W-:-:S06]  /*8970*/  IMAD.U32 R17, R17, 0x10000, RZ ;  /* 0x0001000011117824 */ /* 0x010fcc00078e00ff */
[----:B------:R-:W0:Y:S02]  /*8980*/  F2I.FTZ.U32.TRUNC.NTZ R17, R17 ;  /* 0x0000001100117305 */ /* 0x000e24000021f000 */
[----:B0-----:R0:W-:Y:S02]  /*8990*/  STG.E desc[UR36][R8.64], R17 ;  /* 0x0000001108007986 */ /* 0x0011e4000c101924 */
.L_x_2078:
[----:B------:R-:W-:-:S07]  /*89a0*/  VIADD R24, R24, 0x80 ;  /* 0x0000008018187836 */ /* 0x000fce0000000000 */
.L_x_2038:
[----:B------:R-:W-:Y:S05]  /*89b0*/  BSYNC B7 ;  /* 0x0000000000077941 */ /* 0x000fea0003800000 */
.L_x_2001:
[----:B------:R-:W-:-:S13]  /*89c0*/  ISETP.GE.AND P0, PT, R24, R19, PT ;  /* 0x000000131800720c */ /* 0x000fda0003f06270 */
[----:B------:R-:W-:Y:S05]  /*89d0*/  @P0 EXIT ;  /* 0x000000000000094d */ /* 0x000fea0003800000 */
[----:B0123--:R-:W0:Y:S01]  /*89e0*/  LDC.64 R4, c[0x0][0x218] ;  /* 0x00008600ff047b82 */ /* 0x00fe220000000a00 */
[----:B------:R-:W-:Y:S01]  /*89f0*/  PRMT R0, R2, 0x9910, RZ ;  /* 0x0000991002007816 */ /* 0x000fe200000000ff */
[----:B------:R-:W-:Y:S01]  /*8a00*/  IMAD R22, R22, 0x200, R24 ;  /* 0x0000020016167824 */ /* 0x000fe200078e0218 */
[----:B------:R-:W-:Y:S02]  /*8a10*/  ULDC UR4, c[0x0][0x238] ;  /* 0x00008e0000047ab9 */ /* 0x000fe40000000800 */
[----:B------:R-:W-:Y:S01]  /*8a20*/  ISETP.GT.AND P1, PT, R0, 0x9, PT ;  /* 0x000000090000780c */ /* 0x000fe20003f24270 */
[----:B----4-:R-:W-:-:S05]  /*8a30*/  IMAD R3, R22, UR4, RZ ;  /* 0x0000000416037c24 */ /* 0x010fca000f8e02ff */
        /* <DEDUP_REMOVED lines=15> */
.L_x_2110:
[----:B------:R-:W-:-:S06]  /*8b30*/  IMAD.U32 R3, R16, 0x10000, RZ ;  /* 0x0001000010037824 */ /* 0x000fcc00078e00ff */
[----:B------:R-:W0:Y:S02]  /*8b40*/  F2I.S64.TRUNC R2, R3 ;  /* 0x0000000300027311 */ /* 0x000e24000020d900 */
[----:B0-----:R-:W-:Y:S01]  /*8b50*/  STG.E.U8 desc[UR36][R4.64], R2 ;  /* 0x0000000204007986 */ /* 0x001fe2000c101124 */
[----:B------:R-:W-:Y:S05]  /*8b60*/  EXIT ;  /* 0x000000000000794d */ /* 0x000fea0003800000 */
.L_x_2109:
        /* <DEDUP_REMOVED lines=10> */
.L_x_2113:
[----:B------:R-:W-:-:S04]  /*8c10*/  IMAD.U32 R16, R16, 0x10000, RZ ;  /* 0x0001000010107824 */ /* 0x000fc800078e00ff */
[----:B------:R-:W0:Y:S02]  /*8c20*/  F2I.FTZ.TRUNC.NTZ R3, R16 ;  /* 0x0000001000037305 */ /* 0x000e24000021f100 */
[----:B0-----:R-:W-:Y:S01]  /*8c30*/  STG.E desc[UR36][R4.64], R3 ;  /* 0x0000000304007986 */ /* 0x001fe2000c101924 */
[----:B------:R-:W-:Y:S05]  /*8c40*/  EXIT ;  /* 0x000000000000794d */ /* 0x000fea0003800000 */
.L_x_2112:
[----:B------:R-:W-:-:S04]  /*8c50*/  IMAD.U32 R16, R16, 0x10000, RZ ;  /* 0x0001000010107824 */ /* 0x000fc800078e00ff */
[----:B------:R-:W0:Y:S02]  /*8c60*/  F2I.FTZ.TRUNC.NTZ R3, R16 ;  /* 0x0000001000037305 */ /* 0x000e24000021f100 */
[----:B0-----:R-:W-:Y:S01]  /*8c70*/  STG.E.U16 desc[UR36][R4.64], R3 ;  /* 0x0000000304007986 */ /* 0x001fe2000c101524 */
[----:B------:R-:W-:Y:S05]  /*8c80*/  EXIT ;  /* 0x000000000000794d */ /* 0x000fea0003800000 */
.L_x_2108:
        /* <DEDUP_REMOVED lines=9> */
.L_x_2115:
[----:B------:R-:W-:-:S05]  /*8d20*/  IMAD.U32 R0, R16, 0x10000, RZ ;  /* 0x0001000010007824 */ /* 0x000fca00078e00ff */
[----:B------:R-:W-:-:S05]  /*8d30*/  F2FP.F16.F32.PACK_AB R0, RZ, R0 ;  /* 0x00000000ff00723e */ /* 0x000fca00000000ff */
[----:B------:R-:W-:Y:S01]  /*8d40*/  STG.E.U16 desc[UR36][R4.64], R0 ;  /* 0x0000000004007986 */ /* 0x000fe2000c101524 */
[----:B------:R-:W-:Y:S05]  /*8d50*/  EXIT ;  /* 0x000000000000794d */ /* 0x000fea0003800000 */
.L_x_2114:
        /* <DEDUP_REMOVED lines=10> */
.L_x_2117:
[----:B------:R-:W-:-:S05]  /*8e00*/  IMAD.U32 R16, R16, 0x10000, RZ ;  /* 0x0001000010107824 */ /* 0x000fca00078e00ff */
[----:B------:R-:W-:-:S04]  /*8e10*/  F2FP.F16.F32.PACK_AB R3, RZ, R16 ;  /* 0x00000010ff03723e */ /* 0x000fc800000000ff */
[----:B------:R-:W-:-:S05]  /*8e20*/  PRMT R3, R3, 0x5410, RZ ;  /* 0x0000541003037816 */ /* 0x000fca00000000ff */
[----:B------:R-:W-:Y:S01]  /*8e30*/  STG.E desc[UR36][R4.64], R3 ;  /* 0x0000000304007986 */ /* 0x000fe2000c101924 */
[----:B------:R-:W-:Y:S05]  /*8e40*/  EXIT ;  /* 0x000000000000794d */ /* 0x000fea0003800000 */
.L_x_2116:
[----:B------:R-:W-:-:S04]  /*8e50*/  IMAD.U32 R2, R16, 0x10000, RZ ;  /* 0x0001000010027824 */ /* 0x000fc800078e00ff */
[----:B------:R-:W-:-:S06]  /*8e60*/  FMUL.FTZ R2, R2, 1 ;  /* 0x3f80000002027820 */ /* 0x000fcc0000410000 */
[----:B------:R-:W0:Y:S02]  /*8e70*/  F2F.F64.F32 R2, R2 ;  /* 0x0000000200027310 */ /* 0x000e240000201800 */
[----:B0-----:R-:W-:Y:S01]  /*8e80*/  STG.E.64 desc[UR36][R4.64], R2 ;  /* 0x0000000204007986 */ /* 0x001fe2000c101b24 */
[----:B------:R-:W-:Y:S05]  /*8e90*/  EXIT ;  /* 0x000000000000794d */ /* 0x000fea0003800000 */
.L_x_2107:
        /* <DEDUP_REMOVED lines=13> */
.L_x_2120:
[----:B------:R-:W-:Y:S01]  /*8f70*/  IMAD.U32 R16, R16, 0x10000, RZ ;  /* 0x0001000010107824 */ /* 0x000fe200078e00ff */
[----:B------:R-:W-:-:S03]  /*8f80*/  CS2R R10, SRZ ;  /* 0x00000000000a7805 */ /* 0x000fc6000001ff00 */
[----:B------:R-:W-:-:S06]  /*8f90*/  FMUL.FTZ R8, R16, 1 ;  /* 0x3f80000010087820 */ /* 0x000fcc0000410000 */
[----:B------:R-:W0:Y:S02]  /*8fa0*/  F2F.F64.F32 R8, R8 ;  /* 0x0000000800087310 */ /* 0x000e240000201800 */
[----:B0-----:R-:W-:Y:S01]  /*8fb0*/  STG.E.128 desc[UR36][R4.64], R8 ;  /* 0x0000000804007986 */ /* 0x001fe2000c101d24 */
[----:B------:R-:W-:Y:S05]  /*8fc0*/  EXIT ;  /* 0x000000000000794d */ /* 0x000fea0003800000 */
.L_x_2119:
        /* <DEDUP_REMOVED lines=21> */
.L_x_2124:
[----:B------:R-:W-:Y:S05]  /*9120*/  BSYNC B0 ;  /* 0x0000000000007941 */ /* 0x000fea0003800000 */
.L_x_2123:
[----:B------:R-:W-:-:S05]  /*9130*/  LOP3.LUT R3, R0, R3, RZ, 0xfc, !PT ;  /* 0x0000000300037212 */ /* 0x000fca00078efcff */
[----:B------:R-:W-:Y:S01]  /*9140*/  STG.E.U8 desc[UR36][R4.64], R3 ;  /* 0x0000000304007986 */ /* 0x000fe2000c101124 */
[----:B------:R-:W-:Y:S05]  /*9150*/  EXIT ;  /* 0x000000000000794d */ /* 0x000fea0003800000 */
.L_x_2122:
        /* <DEDUP_REMOVED lines=13> */
.L_x_2126:
[----:B------:R-:W-:Y:S01]  /*9230*/  IMAD.MOV.U32 R0, RZ, RZ, 0x7f ;  /* 0x0000007fff007424 */ /* 0x000fe200078e00ff */
[----:B------:R-:W-:-:S04]  /*9240*/  ISETP.GT.U32.AND P0, PT, R2, 0x7f800000, PT ;  /* 0x7f8000000200780c */ /* 0x000fc80003f04070 */
[----:B------:R-:W-:-:S09]  /*9250*/  SEL R0, R0, 0x7c, P0 ;  /* 0x0000007c00007807 */ /* 0x000fd20000000000 */
.L_x_2127:
[----:B------:R-:W-:Y:S05]  /*9260*/  BSYNC B0 ;  /* 0x0000000000007941 */ /* 0x000fea0003800000 */
.L_x_2125:
[----:B------:R-:W-:-:S04]  /*9270*/  LOP3.LUT R2, R3, 0x80000000, RZ, 0xc0, !PT ;  /* 0x8000000003027812 */ /* 0x000fc800078ec0ff */
[----:B------:R-:W-:-:S04]  /*9280*/  SHF.R.U32.HI R3, RZ, 0x18, R2 ;  /* 0x00000018ff037819 */ /* 0x000fc80000011602 */
[----:B------:R-:W-:-:S05]  /*9290*/  LOP3.LUT R3, R0, R3, RZ, 0xfc, !PT ;  /* 0x0000000300037212 */ /* 0x000fca00078efcff */
[----:B------:R-:W-:Y:S01]  /*92a0*/  STG.E.U8 desc[UR36][R4.64], R3 ;  /* 0x0000000304007986 */ /* 0x000fe2000c101124 */
[----:B------:R-:W-:Y:S05]  /*92b0*/  EXIT ;  /* 0x000000000000794d */ /* 0x000fea0003800000 */
.L_x_2121:
[----:B------:R-:W-:Y:S01]  /*92c0*/  STG.E.U16 desc[UR36][R4.64], R16 ;  /* 0x0000001004007986 */ /* 0x000fe2000c101524 */
[----:B------:R-:W-:Y:S05]  /*92d0*/  EXIT ;  /* 0x000000000000794d */ /* 0x000fea0003800000 */
.L_x_2118:
        /* <DEDUP_REMOVED lines=12> */
.L_x_2130:
        /* <DEDUP_REMOVED lines=17> */
.L_x_2133:
[----:B------:R-:W-:-:S04]  /*94b0*/  LOP3.LUT R2, R7, 0x80000000, RZ, 0xc0, !PT ;  /* 0x8000000007027812 */ /* 0x000fc800078ec0ff */
[----:B------:R-:W-:-:S04]  /*94c0*/  SHF.R.U32.HI R3, RZ, 0x18, R2 ;  /* 0x00000018ff037819 */ /* 0x000fc80000011602 */
[----:B------:R-:W-:-:S04]  /*94d0*/  LOP3.LUT R0, R0, R3, RZ, 0xfc, !PT ;  /* 0x0000000300007212 */ /* 0x000fc800078efcff */
[----:B------:R-:W-:-:S07]  /*94e0*/  PRMT R2, R0, 0x7610, R2 ;  /* 0x0000761000027816 */ /* 0x000fce0000000002 */
.L_x_2132:
[----:B------:R-:W-:Y:S05]  /*94f0*/  BSYNC B0 ;  /* 0x0000000000007941 */ /* 0x000fea0003800000 */
.L_x_2131:
[----:B------:R-:W-:Y:S01]  /*9500*/  STG.E.U8 desc[UR36][R4.64], R2 ;  /* 0x0000000204007986 */ /* 0x000fe2000c101124 */
[----:B------:R-:W-:Y:S05]  /*9510*/  EXIT ;  /* 0x000000000000794d */ /* 0x000fea0003800000 */
.L_x_2129:
        /* <DEDUP_REMOVED lines=17> */
.L_x_2136:
[----:B------:R-:W-:-:S04]  /*9630*/  LOP3.LUT R2, R7, 0x80000000, RZ, 0xc0, !PT ;  /* 0x8000000007027812 */ /* 0x000fc800078ec0ff */
[----:B------:R-:W-:-:S04]  /*9640*/  SHF.R.U32.HI R3, RZ, 0x18, R2 ;  /* 0x00000018ff037819 */ /* 0x000fc80000011602 */
[----:B------:R-:W-:-:S04]  /*9650*/  LOP3.LUT R0, R0, R3, RZ, 0xfc, !PT ;  /* 0x0000000300007212 */ /* 0x000fc800078efcff */
[----:B------:R-:W-:-:S07]  /*9660*/  PRMT R2, R0, 0x7610, R2 ;  /* 0x0000761000027816 */ /* 0x000fce0000000002 */
.L_x_2135:
[----:B------:R-:W-:Y:S05]  /*9670*/  BSYNC B0 ;  /* 0x0000000000007941 */ /* 0x000fea0003800000 */
.L_x_2134:
[----:B------:R-:W-:Y:S01]  /*9680*/  STG.E.U8 desc[UR36][R4.64], R2 ;  /* 0x0000000204007986 */ /* 0x000fe2000c101124 */
[----:B------:R-:W-:Y:S05]  /*9690*/  EXIT ;  /* 0x000000000000794d */ /* 0x000fea0003800000 */
.L_x_2128:
        /* <DEDUP_REMOVED lines=22> */
.L_x_2111:
        /* <DEDUP_REMOVED lines=16> */
.L_x_2139:
[----:B------:R-:W-:Y:S05]  /*9900*/  EXIT ;  /* 0x000000000000794d */ /* 0x000fea0003800000 */
.L_x_2138:
[----:B------:R-:W-:-:S06]  /*9910*/  IMAD.U32 R2, R16, 0x10000, RZ ;  /* 0x0001000010027824 */ /* 0x000fcc00078e00ff */
[----:B------:R-:W0:Y:S02]  /*9920*/  F2I.U64.TRUNC R2, R2 ;  /* 0x0000000200027311 */ /* 0x000e24000020d800 */
[----:B0-----:R-:W-:Y:S01]  /*9930*/  STG.E.64 desc[UR36][R4.64], R2 ;  /* 0x0000000204007986 */ /* 0x001fe2000c101b24 */
[----:B------:R-:W-:Y:S05]  /*9940*/  EXIT ;  /* 0x000000000000794d */ /* 0x000fea0003800000 */
.L_x_2137:
[----:B------:R-:W-:-:S04]  /*9950*/  IMAD.U32 R16, R16, 0x10000, RZ ;  /* 0x0001000010107824 */ /* 0x000fc800078e00ff */
[----:B------:R-:W0:Y:S02]  /*9960*/  F2I.FTZ.U32.TRUNC.NTZ R3, R16 ;  /* 0x0000001000037305 */ /* 0x000e24000021f000 */
[----:B0-----:R-:W-:Y:S01]  /*9970*/  STG.E desc[UR36][R4.64], R3 ;  /* 0x0000000304007986 */ /* 0x001fe2000c101924 */
[----:B------:R-:W-:Y:S05]  /*9980*/  EXIT ;  /* 0x000000000000794d */ /* 0x000fea0003800000 */
.L_x_2140:
        /* <DEDUP_REMOVED lines=15> */
.L_x_57305:


//--------------------- .text._ZN2at6native18elementwise_kernelILi128ELi4EZNS0_22gpu_kernel_impl_nocastINS0_13BUnaryFunctorIN3c108BFloat16ES5_S5_ZZZNS0_16fmod_kernel_cudaERNS_18TensorIteratorBaseEENKUlvE0_clEvENKUlvE2_clEvEUlS5_S5_E_EEEEvS7_RKT_EUliE_EEviT1_ --------------------------
	.section	.text._ZN2at6native18elementwise_kernelILi128ELi4EZNS0_22gpu_kernel_impl_nocastINS0_13BUnaryFunctorIN3c108BFloat16ES5_S5_ZZZNS0_16fmod_kernel_cudaERNS_18TensorIteratorBaseEENKUlvE0_clEvENKUlvE2_clEvEUlS5_S5_E_EEEEvS7_RKT_EUliE_EEviT1_,"ax",@progbits
	.align	128
        .global         _ZN2at6native18elementwise_kernelILi128ELi4EZNS0_22gpu_kernel_impl_nocastINS0_13BUnaryFunctorIN3c108BFloat16ES5_S5_ZZZNS0_16fmod_kernel_cudaERNS_18TensorIteratorBaseEENKUlvE0_clEvENKUlvE2_clEvEUlS5_S5_E_EEEEvS7_RKT_EUliE_EEviT1_
        .type           _ZN2at6native18elementwise_kernelILi128ELi4EZNS0_22gpu_kernel_impl_nocastINS0_13BUnaryFunctorIN3c108BFloat16ES5_S5_ZZZNS0_16fmod_kernel_cudaERNS_18TensorIteratorBaseEENKUlvE0_clEvENKUlvE2_clEvEUlS5_S5_E_EEEEvS7_RKT_EUliE_EEviT1_,@function
        .size           _ZN2at6native18elementwise_kernelILi128ELi4EZNS0_22gpu_kernel_impl_nocastINS0_13BUnaryFunctorIN3c108BFloat16ES5_S5_ZZZNS0_16fmod_kernel_cudaERNS_18TensorIteratorBaseEENKUlvE0_clEvENKUlvE2_clEvEUlS5_S5_E_EEEEvS7_RKT_EUliE_EEviT1_,(.L_x_57306 - _ZN2at6native18elementwise_kernelILi128ELi4EZNS0_22gpu_kernel_impl_nocastINS0_13BUnaryFunctorIN3c108BFloat16ES5_S5_ZZZNS0_16fmod_kernel_cudaERNS_18TensorIteratorBaseEENKUlvE0_clEvENKUlvE2_clEvEUlS5_S5_E_EEEEvS7_RKT_EUliE_EEviT1_)
        .other          _ZN2at6native18elementwise_kernelILi128ELi4EZNS0_22gpu_kernel_impl_nocastINS0_13BUnaryFunctorIN3c108BFloat16ES5_S5_ZZZNS0_16fmod_kernel_cudaERNS_18TensorIteratorBaseEENKUlvE0_clEvENKUlvE2_clEvEUlS5_S5_E_EEEEvS7_RKT_EUliE_EEviT1_,@"STO_CUDA_ENTRY STV_DEFAULT"
_ZN2at6native18elementwise_kernelILi128ELi4EZNS0_22gpu_kernel_impl_nocastINS0_13BUnaryFunctorIN3c108BFloat16ES5_S5_ZZZNS0_16fmod_kernel_cudaERNS_18TensorIteratorBaseEENKUlvE0_clEvENKUlvE2_clEvEUlS5_S5_E_EEEEvS7_RKT_EUliE_EEviT1_:
.text._ZN2at6native18elementwise_kernelILi128ELi4EZNS0_22gpu_kernel_impl_nocastINS0_13BUnaryFunctorIN3c108BFloat16ES5_S5_ZZZNS0_16fmod_kernel_cudaERNS_18TensorIteratorBaseEENKUlvE0_clEvENKUlvE2_clEvEUlS5_S5_E_EEEEvS7_RKT_EUliE_EEviT1_:
        /* <DEDUP_REMOVED lines=11> */
[----:B------:R-:W-:Y:S02]  /*00b0*/  MOV R5, RZ ;  /* 0x000000ff00057202 */ /* 0x000fe40000000f00 */
        /* <DEDUP_REMOVED lines=11> */
[----:B------:R-:W-:-:S04]  /*0170*/  IMAD R0, R0, UR7, R3 ;  /* 0x0000000700007c24 */ /* 0x000fc8000f8e0203 */
        /* <DEDUP_REMOVED lines=8> */
[----:B------:R-:W-:-:S04]  /*0200*/  SHF.R.U32.HI R9, RZ, UR7, R8 ;  /* 0x00000007ff097c19 */ /* 0x000fc80008011608 */
[----:B------:R-:W-:-:S05]  /*0210*/  IADD3 R6, -R9, RZ, RZ ;  /* 0x000000ff09067210 */ /* 0x000fca0007ffe1ff */
[----:B------:R-:W-:Y:S01]  /*0220*/  IMAD R6, R6, UR8, R7 ;  /* 0x0000000806067c24 */ /* 0x000fe2000f8e0207 */
[----:B------:R-:W-:-:S03]  /*0230*/  ULDC.64 UR8, c[0x0][0x350] ;  /* 0x0000d40000087ab9 */ /* 0x000fc60000000a00 */
        /* <DEDUP_REMOVED lines=11> */
[----:B------:R-:W-:-:S04]  /*02f0*/  IMAD R8, R8, UR7, R9 ;  /* 0x0000000708087c24 */ /* 0x000fc8000f8e0209 */
        /* <DEDUP_REMOVED lines=63> */
[----:B------:R-:W-:Y:S01]  /*06f0*/  IMAD.MOV.U32 R8, RZ, RZ, RZ ;  /* 0x000000ffff087224 */ /* 0x000fe200078e00ff */
[----:B------:R-:W-:Y:S01]  /*0700*/  ULDC.64 UR8, c[0x0][0x280] ;  /* 0x0000a00000087ab9 */ /* 0x000fe20000000a00 */
[----:B------:R-:W-:Y:S01]  /*0710*/  ISETP.NE.AND P0, PT, R2, 0x9, PT ;  /* 0x000000090200780c */ /* 0x000fe20003f05270 */
[----:B------:R-:W-:Y:S01]  /*0720*/  ULDC UR7, c[0x0][0x27c] ;  /* 0x00009f0000077ab9 */ /* 0x000fe20000000800 */
        /* <DEDUP_REMOVED lines=37> */
[----:B------:R-:W-:-:S05]  /*0980*/  SHF.R.U32.HI R9, RZ, UR7, R8 ;  /* 0x00000007ff097c19 */ /* 0x000fca0008011608 */
[----:B------:R-:W-:-:S04]  /*0990*/  IMAD.MOV R6, RZ, RZ, -R9 ;  /* 0x000000ffff067224 */ /* 0x000fc800078e0a09 */
        /* <DEDUP_REMOVED lines=143> */
[----:B------:R-:W-:Y:S02]  /*1290*/  SHF.R.U32.HI R11, RZ, UR7, R10 ;  /* 0x00000007ff0b7c19 */ /* 0x000fe4000801160a */
[----:B------:R-:W-:Y:S02]  /*12a0*/  @P0 MOV R10, RZ ;  /* 0x000000ff000a0202 */ /* 0x000fe40000000f00 */
[----:B------:R-:W-:Y:S01]  /*12b0*/  IADD3 R6, -R11, RZ, RZ ;  /* 0x000000ff0b067210 */ /* 0x000fe20007ffe1ff */
[----:B------:R-:W1:Y:S04]  /*12c0*/  @P0 LDC R15, c[0x0][0x33c] ;  /* 0x0000cf00ff0f0b82 */ /* 0x000e680000000800 */
[----:B------:R-:W-:Y:S01]  /*12d0*/  IMAD R6, R6, UR8, R7 ;  /* 0x0000000806067c24 */ /* 0x000fe2000f8e0207 */
[----:B------:R-:W-:-:S03]  /*12e0*/  ULDC.64 UR8, c[0x0][0x400] ;  /* 0x0001000000087ab9 */ /* 0x000fc60000000a00 */
[----:B------:R-:W2:Y:S01]  /*12f0*/  @P0 LDC.64 R8, c[0x0][0x408] ;  /* 0x00010200ff080b82 */ /* 0x000ea20000000a00 */
[C---:B------:R-:W-:Y:S02]  /*1300*/  IMAD R5, R6.reuse, UR8, R5 ;  /* 0x0000000806057c24 */ /* 0x040fe4000f8e0205 */
[----:B------:R-:W-:Y:S02]  /*1310*/  IMAD R0, R6, UR9, R0 ;  /* 0x0000000906007c24 */ /* 0x000fe4000f8e0200 */
[----:B0-----:R-:W-:-:S05]  /*1320*/  @P0 IMAD.HI.U32 R2, R11, R12, R10 ;  /* 0x0000000c0b020227 */ /* 0x001fca00078e000a */
[----:B------:R-:W-:-:S04]  /*1330*/  @P0 SHF.R.U32.HI R2, RZ, R13, R2 ;  /* 0x0000000dff020219 */ /* 0x000fc80000011602 */
[----:B------:R-:W-:-:S05]  /*1340*/  @P0 IADD3 R10, -R2, RZ, RZ ;  /* 0x000000ff020a0210 */ /* 0x000fca0007ffe1ff */
[----:B-1----:R-:W-:-:S04]  /*1350*/  @P0 IMAD R10, R10, R15, R11 ;  /* 0x0000000f0a0a0224 */ /* 0x002fc800078e020b */
[C---:B--2---:R-:W-:Y:S02]  /*1360*/  @P0 IMAD R5, R10.reuse, R8, R5 ;  /* 0x000000080a050224 */ /* 0x044fe400078e0205 */
[----:B------:R-:W-:-:S07]  /*1370*/  @P0 IMAD R0, R10, R9, R0 ;  /* 0x000000090a000224 */ /* 0x000fce00078e0200 */
.L_x_2143:
[----:B------:R-:W-:Y:S02]  /*1380*/  ULDC.64 UR8, c[0x0][0x418] ;  /* 0x0001060000087ab9 */ /* 0x000fe40000000a00 */
[----:B------:R-:W-:-:S04]  /*1390*/  IADD3 R6, P0, R0, UR8, RZ ;  /* 0x0000000800067c10 */ /* 0x000fc8000ff1e0ff */
[----:B------:R-:W-:Y:S01]  /*13a0*/  IADD3.X R7, RZ, UR9, RZ, P0, !PT ;  /* 0x00000009ff077c10 */ /* 0x000fe200087fe4ff */
[----:B------:R-:W0:Y:S01]  /*13b0*/  LDC.U16 R0, c[0x0][0x422] ;  /* 0x00010880ff007b82 */ /* 0x000e220000000400 */
[----:B------:R-:W-:-:S03]  /*13c0*/  ULDC.64 UR8, c[0x0][0x410] ;  /* 0x0001040000087ab9 */ /* 0x000fc60000000a00 */
[----:B------:R-:W2:Y:S01]  /*13d0*/  LDG.E.U16 R2, desc[UR4][R6.64] ;  /* 0x0000000406027981 */ /* 0x000ea2000c1e1500 */
[----:B------:R-:W-:Y:S01]  /*13e0*/  IADD3 R4, P1, R5, UR8, RZ ;  /* 0x0000000805047c10 */ /* 0x000fe2000ff3e0ff */
[----:B------:R-:W-:Y:S03]  /*13f0*/  BSSY B0, `(.L_x_2144) ;  /* 0x0000043000007945 */ /* 0x000fe60003800000 */
[----:B------:R-:W-:Y:S01]  /*1400*/  IADD3.X R5, RZ, UR9, RZ, P1, !PT ;  /* 0x00000009ff057c10 */ /* 0x000fe20008ffe4ff */
[----:B0-----:R-:W-:Y:S01]  /*1410*/  IMAD.U32 R9, R0, 0x10000, RZ ;  /* 0x0001000000097824 */ /* 0x001fe200078e00ff */
[----:B--2---:R-:W-:-:S04]  /*1420*/  SHF.L.U32 R2, R2, 0x10, RZ ;  /* 0x0000001002027819 */ /* 0x004fc800000006ff */
        /* <DEDUP_REMOVED lines=26> */
.L_x_2149:
[----:B------:R-:W-:Y:S01]  /*15d0*/  FSETP.GEU.FTZ.AND P0, PT, R8, -R0, PT ;  /* 0x800000000800720b */ /* 0x000fe20003f1e000 */
[----:B------:R-:W-:-:S12]  /*15e0*/  FADD.FTZ R6, R6, -1 ;  /* 0xbf80000006067421 */ /* 0x000fd80000010000 */
[----:B------:R-:W-:-:S07]  /*15f0*/  @!P0 FADD.FTZ R6, R6, -1 ;  /* 0xbf80000006068421 */ /* 0x000fce0000010000 */
.L_x_2148:
[----:B------:R-:W-:Y:S05]  /*1600*/  BSYNC B2 ;  /* 0x0000000000027941 */ /* 0x000fea0003800000 */
.L_x_2147:
[----:B------:R-:W-:Y:S01]  /*1610*/  FFMA.FTZ R11, -R0, R6, R11 ;  /* 0x00000006000b7223 */ /* 0x000fe2000001010b */
[----:B------:R-:W-:Y:S06]  /*1620*/  BRA `(.L_x_2145) ;  /* 0x00000000007c7947 */ /* 0x000fec0003800000 */
.L_x_2146:
        /* <DEDUP_REMOVED lines=15> */
.L_x_2152:
        /* <DEDUP_REMOVED lines=13> */
.L_x_2151:
[----:B------:R-:W-:Y:S05]  /*17f0*/  BSYNC B2 ;  /* 0x0000000000027941 */ /* 0x000fea0003800000 */
.L_x_2150:
[----:B------:R-:W-:-:S04]  /*1800*/  FMUL.FTZ R11, R6, 1.1920928955078125e-07 ;  /* 0x34000000060b7820 */ /* 0x000fc80000410000 */
[----:B------:R-:W-:-:S07]  /*1810*/  FMUL.FTZ R11, R10, R11 ;  /* 0x0000000b0a0b7220 */ /* 0x000fce0000410000 */
.L_x_2145:
[----:B------:R-:W-:Y:S05]  /*1820*/  BSYNC B0 ;  /* 0x0000000000007941 */ /* 0x000fea0003800000 */
.L_x_2144:
[----:B------:R-:W-:Y:S01]  /*1830*/  FSETP.GTU.FTZ.AND P0, PT, |R11|, +INF , PT ;  /* 0x7f8000000b00780b */ /* 0x000fe20003f1c200 */
[----:B------:R-:W-:Y:S01]  /*1840*/  VIADD R3, R3, 0x80 ;  /* 0x0000008003037836 */ /* 0x000fe20000000000 */
[----:B------:R-:W-:-:S04]  /*1850*/  LOP3.LUT R2, R11, 0x80000000, R2, 0xb8, !PT ;  /* 0x800000000b027812 */ /* 0x000fc800078eb802 */
[----:B------:R-:W-:-:S04]  /*1860*/  FSEL R2, R11, R2, P0 ;  /* 0x000000020b027208 */ /* 0x000fc80000000000 */
[----:B------:R-:W-:-:S05]  /*1870*/  F2FP.BF16.F32.PACK_AB R2, RZ, R2 ;  /* 0x00000002ff02723e */ /* 0x000fca00000010ff */
[----:B------:R1:W-:Y:S02]  /*1880*/  STG.E.U16 desc[UR4][R4.64], R2 ;  /* 0x0000000204007986 */ /* 0x0003e4000c101504 */
.L_x_2142:
[----:B------:R-:W-:Y:S05]  /*1890*/  BSYNC B1 ;  /* 0x0000000000017941 */ /* 0x000fea0003800000 */
.L_x_2141:
[----:B------:R-:W-:Y:S01]  /*18a0*/  ISETP.GE.AND P0, PT, R3, UR6, PT ;  /* 0x0000000603007c0c */ /* 0x000fe2000bf06270 */
[----:B------:R-:W-:-:S12]  /*18b0*/  BSSY B0, `(.L_x_2153) ;  /* 0x0000302000007945 */ /* 0x000fd80003800000 */
[----:B------:R-:W-:Y:S05]  /*18c0*/  @P0 BRA `(.L_x_2154) ;  /* 0x0000003000000947 */ /* 0x000fea0003800000 */
[----:B-1----:R-:W1:Y:S01]  /*18d0*/  LDC R4, c[0x0][0x218] ;  /* 0x00008600ff047b82 */ /* 0x002e620000000800 */
[----:B------:R-:W-:Y:S01]  /*18e0*/  HFMA2.MMA R0, -RZ, RZ, 0, 0 ;  /* 0x00000000ff007435 */ /* 0x000fe200000001ff */
[----:B------:R-:W-:Y:S02]  /*18f0*/  MOV R5, RZ ;  /* 0x000000ff00057202 */ /* 0x000fe40000000f00 */
        /* <DEDUP_REMOVED lines=14> */
[----:B------:R-:W-:Y:S01]  /*19e0*/  HFMA2.MMA R6, -RZ, RZ, 0, 0 ;  /* 0x00000000ff067435 */ /* 0x000fe200000001ff */
[----:B------:R-:W-:Y:S01]  /*19f0*/  ULDC.64 UR8, c[0x0][0x228] ;  /* 0x00008a0000087ab9 */ /* 0x000fe20000000a00 */
[----:B------:R-:W-:Y:S01]  /*1a00*/  ULDC UR7, c[0x0][0x230] ;  /* 0x00008c0000077ab9 */ /* 0x000fe20000000800 */
[----:B------:R-:W-:-:S07]  /*1a10*/  ISETP.NE.AND P0, PT, R4, 0x2, PT ;  /* 0x000000020400780c */ /* 0x000fce0003f05270 */
[----:B0-----:R-:W-:-:S05]  /*1a20*/  IMAD.HI.U32 R8, R7, UR9, R6 ;  /* 0x0000000907087c27 */ /* 0x001fca000f8e0006 */
        /* <DEDUP_REMOVED lines=260> */
[----:B------:R-:W-:Y:S01]  /*2a70*/  IMAD.MOV.U32 R6, RZ, RZ, RZ ;  /* 0x000000ffff067224 */ /* 0x000fe200078e00ff */
[----:B------:R-:W-:Y:S01]  /*2a80*/  ULDC.64 UR8, c[0x0][0x330] ;  /* 0x0000cc0000087ab9 */ /* 0x000fe20000000a00 */
[----:B------:R-:W-:Y:S02]  /*2a90*/  ULDC UR7, c[0x0][0x338] ;  /* 0x0000ce0000077ab9 */ /* 0x000fe40000000800 */
[----:B------:R-:W-:-:S05]  /*2aa0*/  IMAD.HI.U32 R10, R7, UR9, R6 ;  /* 0x00000009070a7c27 */ /* 0x000fca000f8e0006 */
[----:B------:R-:W-:-:S03]  /*2ab0*/  SHF.R.U32.HI R11, RZ, UR7, R10 ;  /* 0x00000007ff0b7c19 */ /* 0x000fc6000801160a */
[----:B------:R-:W0:Y:S01]  /*2ac0*/  @P0 LDC.64 R12, c[0x0][0x340] ;  /* 0x0000d000ff0c0b82 */ /* 0x000e220000000a00 */
[----:B------:R-:W-:Y:S02]  /*2ad0*/  @P0 MOV R10, RZ ;  /* 0x000000ff000a0202 */ /* 0x000fe40000000f00 */
[----:B------:R-:W-:-:S05]  /*2ae0*/  IADD3 R6, -R11, RZ, RZ ;  /* 0x000000ff0b067210 */ /* 0x000fca0007ffe1ff */
[----:B------:R-:W1:Y:S01]  /*2af0*/  @P0 LDC R15, c[0x0][0x33c] ;  /* 0x0000cf00ff0f0b82 */ /* 0x000e620000000800 */
[----:B------:R-:W-:Y:S01]  /*2b00*/  IMAD R6, R6, UR8, R7 ;  /* 0x0000000806067c24 */ /* 0x000fe2000f8e0207 */
[----:B------:R-:W-:-:S03]  /*2b10*/  ULDC.64 UR8, c[0x0][0x400] ;  /* 0x0001000000087ab9 */ /* 0x000fc60000000a00 */
[C---:B------:R-:W-:Y:S02]  /*2b20*/  IMAD R5, R6.reuse, UR8, R5 ;  /* 0x0000000806057c24 */ /* 0x040fe4000f8e0205 */
[----:B------:R-:W-:Y:S01]  /*2b30*/  IMAD R0, R6, UR9, R0 ;  /* 0x0000000906007c24 */ /* 0x000fe2000f8e0200 */
[----:B------:R-:W2:Y:S01]  /*2b40*/  @P0 LDC.64 R8, c[0x0][0x408] ;  /* 0x00010200ff080b82 */ /* 0x000ea20000000a00 */
[----:B0-----:R-:W-:-:S05]  /*2b50*/  @P0 IMAD.HI.U32 R2, R11, R12, R10 ;  /* 0x0000000c0b020227 */ /* 0x001fca00078e000a */
[----:B------:R-:W-:-:S04]  /*2b60*/  @P0 SHF.R.U32.HI R2, RZ, R13, R2 ;  /* 0x0000000dff020219 */ /* 0x000fc80000011602 */
[----:B------:R-:W-:-:S05]  /*2b70*/  @P0 IADD3 R10, -R2, RZ, RZ ;  /* 0x000000ff020a0210 */ /* 0x000fca0007ffe1ff */
[----:B-1----:R-:W-:-:S04]  /*2b80*/  @P0 IMAD R10, R15, R10, R11 ;  /* 0x0000000a0f0a0224 */ /* 0x002fc800078e020b */
[C---:B--2---:R-:W-:Y:S02]  /*2b90*/  @P0 IMAD R5, R10.reuse, R8, R5 ;  /* 0x000000080a050224 */ /* 0x044fe400078e0205 */
[----:B------:R-:W-:-:S07]  /*2ba0*/  @P0 IMAD R0, R10, R9, R0 ;  /* 0x000000090a000224 */ /* 0x000fce00078e0200 */
.L_x_2155:
[----:B------:R-:W-:Y:S02]  /*2bb0*/  ULDC.64 UR8, c[0x0][0x418] ;  /* 0x0001060000087ab9 */ /* 0x000fe40000000a00 */
[----:B------:R-:W-:-:S04]  /*2bc0*/  IADD3 R6, P0, R0, UR8, RZ ;  /* 0x0000000800067c10 */ /* 0x000fc8000ff1e0ff */
[----:B------:R-:W-:Y:S01]  /*2bd0*/  IADD3.X R7, RZ, UR9, RZ, P0, !PT ;  /* 0x00000009ff077c10 */ /* 0x000fe200087fe4ff */
[----:B------:R-:W1:Y:S01]  /*2be0*/  LDC.U16 R0, c[0x0][0x422] ;  /* 0x00010880ff007b82 */ /* 0x000e620000000400 */
[----:B------:R-:W-:-:S03]  /*2bf0*/  ULDC.64 UR8, c[0x0][0x410] ;  /* 0x0001040000087ab9 */ /* 0x000fc60000000a00 */
[----:B------:R-:W2:Y:S01]  /*2c00*/  LDG.E.U16 R2, desc[UR4][R6.64] ;  /* 0x0000000406027981 */ /* 0x000ea2000c1e1500 */
[----:B------:R-:W-:Y:S01]  /*2c10*/  IADD3 R4, P1, R5, UR8, RZ ;  /* 0x0000000805047c10 */ /* 0x000fe2000ff3e0ff */
[----:B------:R-:W-:Y:S04]  /*2c20*/  BSSY B1, `(.L_x_2156) ;  /* 0x0000043000017945 */ /* 0x000fe80003800000 */
[----:B------:R-:W-:Y:S01]  /*2c30*/  IMAD.X R5, RZ, RZ, UR9, P1 ;  /* 0x00000009ff057e24 */ /* 0x000fe200088e06ff */
[----:B-1----:R-:W-:Y:S02]  /*2c40*/  SHF.L.U32 R11, R0, 0x10, RZ ;  /* 0x00000010000b7819 */ /* 0x002fe400000006ff */
[----:B--2---:R-:W-:-:S04]  /*2c50*/  SHF.L.U32 R2, R2, 0x10, RZ ;  /* 0x0000001002027819 */ /* 0x004fc800000006ff */
[C---:B------:R-:W-:Y:S01]  /*2c60*/  FSETP.GEU.FTZ.AND P0, PT, |R2|.reuse, |R11|, PT ;  /* 0x4000000b0200720b */ /* 0x040fe20003f1e200 */
[----:B------:R-:W-:-:S12]  /*2c70*/  FADD.FTZ R9, |R2|, -RZ ;  /* 0x800000ff02097221 */ /* 0x000fd80000010200 */
        /* <DEDUP_REMOVED lines=24> */
.L_x_2161:
[----:B------:R-:W-:Y:S01]  /*2e00*/  FSETP.GEU.FTZ.AND P0, PT, R6, -R7, PT ;  /* 0x800000070600720b */ /* 0x000fe20003f1e000 */
[----:B------:R-:W-:-:S12]  /*2e10*/  FADD.FTZ R0, R0, -1 ;  /* 0xbf80000000007421 */ /* 0x000fd80000010000 */
[----:B------:R-:W-:-:S07]  /*2e20*/  @!P0 FADD.FTZ R0, R0, -1 ;  /* 0xbf80000000008421 */ /* 0x000fce0000010000 */
.L_x_2160:
[----:B------:R-:W-:Y:S05]  /*2e30*/  BSYNC B2 ;  /* 0x0000000000027941 */ /* 0x000fea0003800000 */
.L_x_2159:
[----:B------:R-:W-:Y:S01]  /*2e40*/  FFMA.FTZ R9, -R7, R0, R9 ;  /* 0x0000000007097223 */ /* 0x000fe20000010109 */
[----:B------:R-:W-:Y:S06]  /*2e50*/  BRA `(.L_x_2157) ;  /* 0x00000000007c7947 */ /* 0x000fec0003800000 */
.L_x_2158:
[----:B------:R-:W-:Y:S01]  /*2e60*/  IADD3 R0, R8, -0xb800000, RZ ;  /* 0xf480000008007810 */ /* 0x000fe20007ffe0ff */
[----:B------:R-:W-:Y:S01]  /*2e70*/  BSSY B2, `(.L_x_2162) ;  /* 0x000001b000027945 */ /* 0x000fe20003800000 */
[----:B------:R-:W-:Y:S02]  /*2e80*/  FSETP.GT.FTZ.AND P0, PT, |R11|, RZ, PT ;  /* 0x000000ff0b00720b */ /* 0x000fe40003f14200 */
[----:B------:R-:W-:Y:S02]  /*2e90*/  LOP3.LUT R0, R0, 0xff800000, RZ, 0xc0, !PT ;  /* 0xff80000000007812 */ /* 0x000fe400078ec0ff */
[C---:B------:R-:W-:Y:S02]  /*2ea0*/  ISETP.GT.U32.OR P0, PT, R9.reuse, 0x7f7fffff, !P0 ;  /* 0x7f7fffff0900780c */ /* 0x040fe40004704470 */
[----:B------:R-:W-:Y:S02]  /*2eb0*/  IADD3 R6, -R0, R9, RZ ;  /* 0x0000000900067210 */ /* 0x000fe40007ffe1ff */
        /* <DEDUP_REMOVED lines=9> */
.L_x_2164:
        /* <DEDUP_REMOVED lines=13> */
.L_x_2163:
[----:B------:R-:W-:Y:S05]  /*3020*/  BSYNC B2 ;  /* 0x0000000000027941 */ /* 0x000fea0003800000 */
.L_x_2162:
[----:B------:R-:W-:-:S04]  /*3030*/  FMUL.FTZ R9, R6, 1.1920928955078125e-07 ;  /* 0x3400000006097820 */ /* 0x000fc80000410000 */
[----:B------:R-:W-:-:S07]  /*3040*/  FMUL.FTZ R9, R10, R9 ;  /* 0x000000090a097220 */ /* 0x000fce0000410000 */
.L_x_2157:
[----:B------:R-:W-:Y:S05]  /*3050*/  BSYNC B1 ;  /* 0x0000000000017941 */ /* 0x000fea0003800000 */
.L_x_2156:
        /* <DEDUP_REMOVED lines=10> */
[----:B------:R-:W-:Y:S01]  /*3100*/  IMAD.MOV.U32 R5, RZ, RZ, RZ ;  /* 0x000000ffff057224 */ /* 0x000fe200078e00ff */
        /* <DEDUP_REMOVED lines=14> */
[----:B------:R-:W-:Y:S01]  /*31f0*/  MOV R6, RZ ;  /* 0x000000ff00067202 */ /* 0x000fe20000000f00 */
[----:B------:R-:W-:Y:S01]  /*3200*/  ULDC.64 UR8, c[0x0][0x228] ;  /* 0x00008a0000087ab9 */ /* 0x000fe20000000a00 */
[----:B------:R-:W-:Y:S01]  /*3210*/  ULDC UR7, c[0x0][0x230] ;  /* 0x00008c0000077ab9 */ /* 0x000fe20000000800 */
[----:B------:R-:W-:Y:S02]  /*3220*/  ISETP.NE.AND P0, PT, R4, 0x2, PT ;  /* 0x000000020400780c */ /* 0x000fe40003f05270 */
        /* <DEDUP_REMOVED lines=267> */
[----:B------:R-:W-:-:S03]  /*42e0*/  @P0 IMAD.MOV.U32 R10, RZ, RZ, RZ ;  /* 0x000000ffff0a0224 */ /* 0x000fc600078e00ff */
        /* <DEDUP_REMOVED lines=13> */
.L_x_2165:
[----:B------:R-:W-:Y:S02]  /*43c0*/  ULDC.64 UR8, c[0x0][0x418] ;  /* 0x0001060000087ab9 */ /* 0x000fe40000000a00 */
[----:B------:R-:W-:-:S04]  /*43d0*/  IADD3 R6, P0, R0, UR8, RZ ;  /* 0x0000000800067c10 */ /* 0x000fc8000ff1e0ff */
[----:B------:R-:W-:Y:S01]  /*43e0*/  IADD3.X R7, RZ, UR9, RZ, P0, !PT ;  /* 0x00000009ff077c10 */ /* 0x000fe200087fe4ff */
[----:B------:R-:W1:Y:S01]  /*43f0*/  LDC.U16 R0, c[0x0][0x422] ;  /* 0x00010880ff007b82 */ /* 0x000e620000000400 */
[----:B------:R-:W-:-:S03]  /*4400*/  ULDC.64 UR8, c[0x0][0x410] ;  /* 0x0001040000087ab9 */ /* 0x000fc60000000a00 */
[----:B------:R-:W2:Y:S01]  /*4410*/  LDG.E.U16 R2, desc[UR4][R6.64] ;  /* 0x0000000406027981 */ /* 0x000ea2000c1e1500 */
[----:B------:R-:W-:Y:S01]  /*4420*/  IADD3 R4, P1, R5, UR8, RZ ;  /* 0x0000000805047c10 */ /* 0x000fe2000ff3e0ff */
[----:B------:R-:W-:Y:S03]  /*4430*/  BSSY B1, `(.L_x_2166) ;  /* 0x0000043000017945 */ /* 0x000fe60003800000 */
[----:B------:R-:W-:Y:S02]  /*4440*/  IADD3.X R5, RZ, UR9, RZ, P1, !PT ;  /* 0x00000009ff057c10 */ /* 0x000fe40008ffe4ff */
        /* <DEDUP_REMOVED lines=28> */
.L_x_2171:
[----:B------:R-:W-:Y:S01]  /*4610*/  FSETP.GEU.FTZ.AND P0, PT, R6, -R7, PT ;  /* 0x800000070600720b */ /* 0x000fe20003f1e000 */
[----:B------:R-:W-:-:S12]  /*4620*/  FADD.FTZ R0, R0, -1 ;  /* 0xbf80000000007421 */ /* 0x000fd80000010000 */
[----:B------:R-:W-:-:S07]  /*4630*/  @!P0 FADD.FTZ R0, R0, -1 ;  /* 0xbf80000000008421 */ /* 0x000fce0000010000 */
.L_x_2170:
[----:B------:R-:W-:Y:S05]  /*4640*/  BSYNC B2 ;  /* 0x0000000000027941 */ /* 0x000fea0003800000 */
.L_x_2169:
[----:B------:R-:W-:Y:S01]  /*4650*/  FFMA.FTZ R9, -R7, R0, R9 ;  /* 0x0000000007097223 */ /* 0x000fe20000010109 */
[----:B------:R-:W-:Y:S06]  /*4660*/  BRA `(.L_x_2167) ;  /* 0x00000000007c7947 */ /* 0x000fec0003800000 */
.L_x_2168:
[----:B------:R-:W-:Y:S01]  /*4670*/  IADD3 R0, R8, -0xb800000, RZ ;  /* 0xf480000008007810 */ /* 0x000fe20007ffe0ff */
[----:B------:R-:W-:Y:S01]  /*4680*/  BSSY B2, `(.L_x_2172) ;  /* 0x000001b000027945 */ /* 0x000fe20003800000 */
[----:B------:R-:W-:Y:S02]  /*4690*/  FSETP.GT.FTZ.AND P0, PT, |R11|, RZ, PT ;  /* 0x000000ff0b00720b */ /* 0x000fe40003f14200 */
[----:B------:R-:W-:Y:S02]  /*46a0*/  LOP3.LUT R0, R0, 0xff800000, RZ, 0xc0, !PT ;  /* 0xff80000000007812 */ /* 0x000fe400078ec0ff */
[C---:B------:R-:W-:Y:S02]  /*46b0*/  ISETP.GT.U32.OR P0, PT, R9.reuse, 0x7f7fffff, !P0 ;  /* 0x7f7fffff0900780c */ /* 0x040fe40004704470 */
[----:B------:R-:W-:Y:S01]  /*46c0*/  LOP3.LUT R10, R8, 0xff800000, RZ, 0xc0, !PT ;  /* 0xff800000080a7812 */ /* 0x000fe200078ec0ff */
[C---:B------:R-:W-:Y:S01]  /*46d0*/  IMAD.IADD R6, R9.reuse, 0x1, -R0 ;  /* 0x0000000109067824 */ /* 0x040fe200078e0a00 */
[----:B------:R-:W-:-:S02]  /*46e0*/  LOP3.LUT R0, R9, 0x7fffff, RZ, 0xc0, !PT ;  /* 0x007fffff09007812 */ /* 0x000fc400078ec0ff */
[----:B------:R-:W-:Y:S02]  /*46f0*/  FSEL R10, R10, +QNAN , !P0 ;  /* 0x7fffffff0a0a7808 */ /* 0x000fe40004000000 */
[----:B------:R-:W-:Y:S02]  /*4700*/  LOP3.LUT P1, R7, R6, 0xff800000, RZ, 0xc0, !PT ;  /* 0xff80000006077812 */ /* 0x000fe4000782c0ff */
[----:B------:R-:W-:-:S11]  /*4710*/  LOP3.LUT R6, R0, 0x3f800000, RZ, 0xfc, !PT ;  /* 0x3f80000000067812 */ /* 0x000fd600078efcff */
[----:B------:R-:W-:Y:S05]  /*4720*/  @!P1 BRA `(.L_x_2173) ;  /* 0x0000000000409947 */ /* 0x000fea0003800000 */
[----:B------:R-:W-:-:S04]  /*4730*/  LOP3.LUT R8, R8, 0x7fffff, RZ, 0xc0, !PT ;  /* 0x007fffff08087812 */ /* 0x000fc800078ec0ff */
[----:B------:R-:W-:-:S04]  /*4740*/  LOP3.LUT R12, R8, 0x3f800000, RZ, 0xfc, !PT ;  /* 0x3f800000080c7812 */ /* 0x000fc800078efcff */
[----:B------:R0:W1:Y:S03]  /*4750*/  MUFU.RCP R0, R12 ;  /* 0x0000000c00007308 */ /* 0x0000660000001000 */
.L_x_2174:
        /* <DEDUP_REMOVED lines=13> */
.L_x_2173:
[----:B------:R-:W-:Y:S05]  /*4830*/  BSYNC B2 ;  /* 0x0000000000027941 */ /* 0x000fea0003800000 */
.L_x_2172:
[----:B------:R-:W-:-:S04]  /*4840*/  FMUL.FTZ R9, R6, 1.1920928955078125e-07 ;  /* 0x3400000006097820 */ /* 0x000fc80000410000 */
[----:B------:R-:W-:-:S07]  /*4850*/  FMUL.FTZ R9, R10, R9 ;  /* 0x000000090a097220 */ /* 0x000fce0000410000 */
.L_x_2167:
[----:B------:R-:W-:Y:S05]  /*4860*/  BSYNC B1 ;  /* 0x0000000000017941 */ /* 0x000fea0003800000 */
.L_x_2166:
[C---:B------:R-:W-:Y:S02]  /*4870*/  FSETP.GTU.FTZ.AND P0, PT, |R9|.reuse, +INF , PT ;  /* 0x7f8000000900780b */ /* 0x040fe40003f1c200 */
[----:B------:R-:W-:Y:S02]  /*4880*/  LOP3.LUT R2, R9, 0x80000000, R2, 0xb8, !PT ;  /* 0x8000000009027812 */ /* 0x000fe400078eb802 */
[----:B------:R-:W-:Y:S02]  /*4890*/  IADD3 R3, R3, 0x80, RZ ;  /* 0x0000008003037810 */ /* 0x000fe40007ffe0ff */
[----:B------:R-:W-:-:S04]  /*48a0*/  FSEL R2, R9, R2, P0 ;  /* 0x0000000209027208 */ /* 0x000fc80000000000 */
[----:B------:R-:W-:-:S05]  /*48b0*/  F2FP.BF16.F32.PACK_AB R2, RZ, R2 ;  /* 0x00000002ff02723e */ /* 0x000fca00000010ff */
[----:B------:R3:W-:Y:S02]  /*48c0*/  STG.E.U16 desc[UR4][R4.64], R2 ;  /* 0x0000000204007986 */ /* 0x0007e4000c101504 */
.L_x_2154:
[----:B------:R-:W-:Y:S05]  /*48d0*/  BSYNC B0 ;  /* 0x0000000000007941 */ /* 0x000fea0003800000 */
.L_x_2153:
[----:B------:R-:W-:-:S13]  /*48e0*/  ISETP.GE.AND P0, PT, R3, UR6, PT ;  /* 0x0000000603007c0c */ /* 0x000fda000bf06270 */
[----:B------:R-:W-:Y:S05]  /*48f0*/  @P0 EXIT ;  /* 0x000000000000094d */ /* 0x000fea0003800000 */
[----:B-123--:R-:W1:Y:S01]  /*4900*/  LDC R4, c[0x0][0x218] ;  /* 0x00008600ff047b82 */ /* 0x00ee620000000800 */
[----:B------:R-:W-:Y:S01]  /*4910*/  HFMA2.MMA R5, -RZ, RZ, 0, 0 ;  /* 0x00000000ff057435 */ /* 0x000fe200000001ff */
[----:B------:R-:W-:Y:S02]  /*4920*/  MOV R0, RZ ;  /* 0x000000ff00007202 */ /* 0x000fe40000000f00 */
[----:B-1----:R-:W-:-:S13]  /*4930*/  ISETP.NE.AND P0, PT, R4, RZ, PT ;  /* 0x000000ff0400720c */ /* 0x002fda0003f05270 */
[----:B------:R-:W-:Y:S05]  /*4940*/  @!P0 BRA `(.L_x_2175) ;  /* 0x0000001000a48947 */ /* 0x000fea0003800000 */
[----:B------:R-:W-:Y:S01]  /*4950*/  MOV R2, RZ ;  /* 0x000000ff00027202 */ /* 0x000fe20000000f00 */
[----:B------:R-:W-:Y:S01]  /*4960*/  ULDC.64 UR6, c[0x0][0x220] ;  /* 0x0000880000067ab9 */ /* 0x000fe20000000a00 */
[----:B------:R-:W-:-:S03]  /*4970*/  ISETP.NE.AND P0, PT, R4, 0x1, PT ;  /* 0x000000010400780c */ /* 0x000fc60003f05270 */
[----:B------:R-:W-:Y:S01]  /*4980*/  IMAD.HI.U32 R6, R3, UR6, R2 ;  /* 0x0000000603067c27 */ /* 0x000fe2000f8e0002 */
[----:B------:R-:W-:-:S04]  /*4990*/  ULDC UR6, c[0x0][0x21c] ;  /* 0x0000870000067ab9 */ /* 0x000fc80000000800 */
[----:B------:R-:W-:-:S04]  /*49a0*/  SHF.R.U32.HI R7, RZ, UR7, R6 ;  /* 0x00000007ff077c19 */ /* 0x000fc80008011606 */
[----:B------:R-:W-:-:S05]  /*49b0*/  IADD3 R0, -R7, RZ, RZ ;  /* 0x000000ff07007210 */ /* 0x000fca0007ffe1ff */
        /* <DEDUP_REMOVED lines=249> */
[----:B0-----:R-:W-:-:S05]  /*5950*/  IMAD.HI.U32 R8, R7, UR9, R6 ;  /* 0x0000000907087c27 */ /* 0x001fca000f8e0006 */
        /* <DEDUP_REMOVED lines=26> */
[----:B------:R-:W-:Y:S01]  /*5b00*/  ULDC.64 UR6, c[0x0][0x400] ;  /* 0x0001000000067ab9 */ /* 0x000fe20000000a00 */
[----:B------:R-:W-:Y:S02]  /*5b10*/  @P0 MOV R6, RZ ;  /* 0x000000ff00060202 */ /* 0x000fe40000000f00 */
[C---:B------:R-:W-:Y:S01]  /*5b20*/  IADD3 R9, -R7.reuse, RZ, RZ ;  /* 0x000000ff07097210 */ /* 0x040fe20007ffe1ff */
[----:B------:R-:W1:Y:S08]  /*5b30*/  @P0 LDC R13, c[0x0][0x33c] ;  /* 0x0000cf00ff0d0b82 */ /* 0x000e700000000800 */
[----:B------:R-:W2:Y:S01]  /*5b40*/  @P0 LDC.64 R14, c[0x0][0x408] ;  /* 0x00010200ff0e0b82 */ /* 0x000ea20000000a00 */
[----:B0-----:R-:W-:-:S05]  /*5b50*/  @P0 IMAD.HI.U32 R2, R7, R10, R6 ;  /* 0x0000000a07020227 */ /* 0x001fca00078e0006 */
[----:B------:R-:W-:Y:S01]  /*5b60*/  @P0 SHF.R.U32.HI R4, RZ, R11, R2 ;  /* 0x0000000bff040219 */ /* 0x000fe20000011602 */
[----:B------:R-:W-:-:S03]  /*5b70*/  IMAD R2, R9, UR8, R3 ;  /* 0x0000000809027c24 */ /* 0x000fc6000f8e0203 */
[----:B------:R-:W-:Y:S01]  /*5b80*/  @P0 IADD3 R6, -R4, RZ, RZ ;  /* 0x000000ff04060210 */ /* 0x000fe20007ffe1ff */
[C---:B------:R-:W-:Y:S02]  /*5b90*/  IMAD R5, R2.reuse, UR6, R5 ;  /* 0x0000000602057c24 */ /* 0x040fe4000f8e0205 */
[----:B------:R-:W-:Y:S02]  /*5ba0*/  IMAD R0, R2, UR7, R0 ;  /* 0x0000000702007c24 */ /* 0x000fe4000f8e0200 */
[----:B-1----:R-:W-:-:S04]  /*5bb0*/  @P0 IMAD R6, R13, R6, R7 ;  /* 0x000000060d060224 */ /* 0x002fc800078e0207 */
[C---:B--2---:R-:W-:Y:S02]  /*5bc0*/  @P0 IMAD R5, R6.reuse, R14, R5 ;  /* 0x0000000e06050224 */ /* 0x044fe400078e0205 */
[----:B------:R-:W-:-:S07]  /*5bd0*/  @P0 IMAD R0, R6, R15, R0 ;  /* 0x0000000f06000224 */ /* 0x000fce00078e0200 */
.L_x_2175:
[----:B------:R-:W-:Y:S02]  /*5be0*/  ULDC.64 UR6, c[0x0][0x418] ;  /* 0x0001060000067ab9 */ /* 0x000fe40000000a00 */
[----:B------:R-:W-:-:S05]  /*5bf0*/  IADD3 R6, P0, R0, UR6, RZ ;  /* 0x0000000600067c10 */ /* 0x000fca000ff1e0ff */
[----:B------:R-:W-:Y:S01]  /*5c00*/  IMAD.X R7, RZ, RZ, UR7, P0 ;  /* 0x00000007ff077e24 */ /* 0x000fe200080e06ff */
        /* <DEDUP_REMOVED lines=34> */
.L_x_2181:
[----:B------:R-:W-:Y:S01]  /*5e30*/  FSETP.GEU.FTZ.AND P0, PT, R6, -R7, PT ;  /* 0x800000070600720b */ /* 0x000fe20003f1e000 */
[----:B------:R-:W-:-:S12]  /*5e40*/  FADD.FTZ R0, R0, -1 ;  /* 0xbf80000000007421 */ /* 0x000fd80000010000 */
[----:B------:R-:W-:-:S07]  /*5e50*/  @!P0 FADD.FTZ R0, R0, -1 ;  /* 0xbf80000000008421 */ /* 0x000fce0000010000 */
.L_x_2180:
[----:B------:R-:W-:Y:S05]  /*5e60*/  BSYNC B1 ;  /* 0x0000000000017941 */ /* 0x000fea0003800000 */
.L_x_2179:
[----:B------:R-:W-:Y:S01]  /*5e70*/  FFMA.FTZ R5, -R7, R0, R5 ;  /* 0x0000000007057223 */ /* 0x000fe20000010105 */
[----:B------:R-:W-:Y:S06]  /*5e80*/  BRA `(.L_x_2177) ;  /* 0x00000000007c7947 */ /* 0x000fec0003800000 */
.L_x_2178:
        /* <DEDUP_REMOVED lines=15> */
.L_x_2184:
        /* <DEDUP_REMOVED lines=13> */
.L_x_2183:
[----:B------:R-:W-:Y:S05]  /*6050*/  BSYNC B1 ;  /* 0x0000000000017941 */ /* 0x000fea0003800000 */
.L_x_2182:
[----:B------:R-:W-:-:S04]  /*6060*/  FMUL.FTZ R5, R5, 1.1920928955078125e-07 ;  /* 0x3400000005057820 */ /* 0x000fc80000410000 */
[----:B------:R-:W-:-:S07]  /*6070*/  FMUL.FTZ R5, R10, R5 ;  /* 0x000000050a057220 */ /* 0x000fce0000410000 */
.L_x_2177:
[----:B------:R-:W-:Y:S05]  /*6080*/  BSYNC B0 ;  /* 0x0000000000007941 */ /* 0x000fea0003800000 */
.L_x_2176:
[C---:B------:R-:W-:Y:S02]  /*6090*/  FSETP.GTU.FTZ.AND P0, PT, |R5|.reuse, +INF , PT ;  /* 0x7f8000000500780b */ /* 0x040fe40003f1c200 */
[----:B------:R-:W-:-:S04]  /*60a0*/  LOP3.LUT R4, R5, 0x80000000, R4, 0xb8, !PT ;  /* 0x8000000005047812 */ /* 0x000fc800078eb804 */
[----:B------:R-:W-:-:S04]  /*60b0*/  FSEL R4, R5, R4, P0 ;  /* 0x0000000405047208 */ /* 0x000fc80000000000 */
[----:B------:R-:W-:-:S05]  /*60c0*/  F2FP.BF16.F32.PACK_AB R4, RZ, R4 ;  /* 0x00000004ff04723e */ /* 0x000fca00000010ff */
[----:B------:R-:W-:Y:S01]  /*60d0*/  STG.E.U16 desc[UR4][R2.64], R4 ;  /* 0x0000000402007986 */ /* 0x000fe2000c101504 */
[----:B------:R-:W-:Y:S05]  /*60e0*/  EXIT ;  /* 0x000000000000794d */ /* 0x000fea0003800000 */
.L_x_2185:
        /* <DEDUP_REMOVED lines=9> */
.L_x_57306:


//--------------------- .text._ZN2at6native27unrolled_elementwise_kernelINS0_13BUnaryFunctorIN3c108BFloat16ES4_S4_ZZZNS0_16fmod_kernel_cudaERNS_18TensorIteratorBaseEENKUlvE0_clEvENKUlvE2_clEvEUlS4_S4_E_EESt5arrayIPcLm2EELi4E23TrivialOffsetCalculatorILi1EjESF_NS0_6memory15LoadWithoutCastENSG_16StoreWithoutCastEEEviT_T0_T2_T3_T4_T5_ --------------------------
	.section	.text._ZN2at6native27unrolled_elementwise_kernelINS0_13BUnaryFunctorIN3c108BFloat16ES4_S4_ZZZNS0_16fmod_kernel_cudaERNS_18TensorIteratorBaseEENKUlvE0_clEvENKUlvE2_clEvEUlS4_S4_E_EESt5arrayIPcLm2EELi4E23TrivialOffsetCalculatorILi1EjESF_NS0_6memory15LoadWithoutCastENSG_16StoreWithoutCastEEEviT_T0_T2_T3_T4_T5_,"ax",@progbits
	.align	128
        .global         _ZN2at6native27unrolled_elementwise_kernelINS0_13BUnaryFunctorIN3c108BFloat16ES4_S4_ZZZNS0_16fmod_kernel_cudaERNS_18TensorIteratorBaseEENKUlvE0_clEvENKUlvE2_clEvEUlS4_S4_E_EESt5arrayIPcLm2EELi4E23TrivialOffsetCalculatorILi1EjESF_NS0_6memory15LoadWithoutCastENSG_16StoreWithoutCastEEEviT_T0_T2_T3_T4_T5_
        .type           _ZN2at6native27unrolled_elementwise_kernelINS0_13BUnaryFunctorIN3c108BFloat16ES4_S4_ZZZNS0_16fmod_kernel_cudaERNS_18TensorIteratorBaseEENKUlvE0_clEvENKUlvE2_clEvEUlS4_S4_E_EESt5arrayIPcLm2EELi4E23TrivialOffsetCalculatorILi1EjESF_NS0_6memory15LoadWithoutCastENSG_16StoreWithoutCastEEEviT_T0_T2_T3_T4_T5_,@function
        .size           _ZN2at6native27unrolled_elementwise_kernelINS0_13BUnaryFunctorIN3c108BFloat16ES4_S4_ZZZNS0_16fmod_kernel_cudaERNS_18TensorIteratorBaseEENKUlvE0_clEvENKUlvE2_clEvEUlS4_S4_E_EESt5arrayIPcLm2EELi4E23TrivialOffsetCalculatorILi1EjESF_NS0_6memory15LoadWithoutCastENSG_16StoreWithoutCastEEEviT_T0_T2_T3_T4_T5_,(.L_x_57307 - _ZN2at6native27unrolled_elementwise_kernelINS0_13BUnaryFunctorIN3c108BFloat16ES4_S4_ZZZNS0_16fmod_kernel_cudaERNS_18TensorIteratorBaseEENKUlvE0_clEvENKUlvE2_clEvEUlS4_S4_E_EESt5arrayIPcLm2EELi4E23TrivialOffsetCalculatorILi1EjESF_NS0_6memory15LoadWithoutCastENSG_16StoreWithoutCastEEEviT_T0_T2_T3_T4_T5_)
        .other          _ZN2at6native27unrolled_elementwise_kernelINS0_13BUnaryFunctorIN3c108BFloat16ES4_S4_ZZZNS0_16fmod_kernel_cudaERNS_18TensorIteratorBaseEENKUlvE0_clEvENKUlvE2_clEvEUlS4_S4_E_EESt5arrayIPcLm2EELi4E23TrivialOffsetCalculatorILi1EjESF_NS0_6memory15LoadWithoutCastENSG_16StoreWithoutCastEEEviT_T0_T2_T3_T4_T5_,@"STO_CUDA_ENTRY STV_DEFAULT"
_ZN2at6native27unrolled_elementwise_kernelINS0_13BUnaryFunctorIN3c108BFloat16ES4_S4_ZZZNS0_16fmod_kernel_cudaERNS_18TensorIteratorBaseEENKUlvE0_clEvENKUlvE2_clEvEUlS4_S4_E_EESt5arrayIPcLm2EELi4E23TrivialOffsetCalculatorILi1EjESF_NS0_6memory15LoadWithoutCastENSG_16StoreWithoutCastEEEviT_T0_T2_T3_T4_T5_:
.text._ZN2at6native27unrolled_elementwise_kernelINS0_13BUnaryFunctorIN3c108BFloat16ES4_S4_ZZZNS0_16fmod_kernel_cudaERNS_18TensorIteratorBaseEENKUlvE0_clEvENKUlvE2_clEvEUlS4_S4_E_EESt5arrayIPcLm2EELi4E23TrivialOffsetCalculatorILi1EjESF_NS0_6memory15LoadWithoutCastENSG_16StoreWithoutCastEEEviT_T0_T2_T3_T4_T5_:
[----:B------:R-:W-:Y:S01]  /*0000*/  LDC R1, c[0x0][0x28] ;  /* 0x00000a00ff017b82 */ /* 0x000fe20000000800 */
[----:B------:R-:W0:Y:S07]  /*0010*/  S2R R2, SR_CTAID.X ;  /* 0x0000000000027919 */ /* 0x000e2e0000002500 */
[----:B------:R-:W0:Y:S01]  /*0020*/  LDC R3, c[0x0][0x210] ;  /* 0x00008400ff037b82 */ /* 0x000e220000000800 */
[----:B------:R-:W-:Y:S01]  /*0030*/  PRMT R0, RZ, 0x7610, R0 ;  /* 0x00007610ff007816 */ /* 0x000fe20000000000 */
[----:B------:R-:W-:Y:S01]  /*0040*/  ULDC.64 UR4, c[0x0][0x208] ;  /* 0x0000820000047ab9 */ /* 0x000fe20000000a00 */
[----:B------:R-:W1:Y:S01]  /*0050*/  S2R R4, SR_TID.X ;  /* 0x0000000000047919 */ /* 0x000e620000002100 */
[----:B0-----:R-:W-:-:S02]  /*0060*/  IMAD R3, R2, -0x200, R3 ;  /* 0xfffffe0002037824 */ /* 0x001fc400078e0203 */
[----:B-1----:R-:W-:-:S03]  /*0070*/  IMAD.MOV.U32 R5, RZ, RZ, R4 ;  /* 0x000000ffff057224 */ /* 0x002fc600078e0004 */
[----:B------:R-:W-:-:S13]  /*0080*/  ISETP.GE.AND P2, PT, R4, R3, PT ;  /* 0x000000030400720c */ /* 0x000fda0003f46270 */
[----:B------:R-:W-:Y:S01]  /*0090*/  @!P2 IMAD R15, R2, 0x200, R5 ;  /* 0x00000200020fa824 */ /* 0x000fe200078e0205 */
[----:B------:R-:W-:Y:S01]  /*00a0*/  @!P2 IADD3 R5, R5, 0x80, RZ ;  /* 0x000000800505a810 */ /* 0x000fe20007ffe0ff */
[----:B------:R-:W0:Y:S03]  /*00b0*/  @!P2 LDC.64 R6, c[0x0][0x220] ;  /* 0x00008800ff06ab82 */ /* 0x000e260000000a00 */
[----:B------:R-:W-:-:S13]  /*00c0*/  ISETP.GE.AND P0, PT, R5, R3, PT ;  /* 0x000000030500720c */ /* 0x000fda0003f06270 */
[----:B------:R-:W-:Y:S01]  /*00d0*/  @!P0 IMAD R17, R2, 0x200, R5 ;  /* 0x0000020002118824 */ /* 0x000fe200078e0205 */
[----:B------:R-:W1:Y:S01]  /*00e0*/  @!P0 LDC.64 R12, c[0x0][0x220] ;  /* 0x00008800ff0c8b82 */ /* 0x000e620000000a00 */
[----:B------:R-:W-:-:S05]  /*00f0*/  @!P0 VIADD R5, R5, 0x80 ;  /* 0x0000008005058836 */ /* 0x000fca0000000000 */
[----:B------:R-:W-:Y:S01]  /*0100*/  ISETP.GE.AND P3, PT, R5, R3, PT ;  /* 0x000000030500720c */ /* 0x000fe20003f66270 */
[----:B0-----:R-:W-:-:S05]  /*0110*/  @!P2 IMAD.WIDE.U32 R6, R15, 0x2, R6 ;  /* 0x000000020f06a825 */ /* 0x001fca00078e0006 */
[----:B------:R0:W5:Y:S07]  /*0120*/  @!P2 LDG.E.U16 R0, desc[UR4][R6.64] ;  /* 0x000000040600a981 */ /* 0x00016e000c1e1500 */
[----:B------:R-:W-:Y:S01]  /*0130*/  @!P3 LEA R19, R2, R5, 0x9 ;  /* 0x000000050213b211 */ /* 0x000fe200078e48ff */
[----:B------:R-:W-:Y:S01]  /*0140*/  @!P3 VIADD R5, R5, 0x80 ;  /* 0x000000800505b836 */ /* 0x000fe20000000000 */
[----:B------:R-:W2:Y:S01]  /*0150*/  @!P3 LDC.64 R10, c[0x0][0x220] ;  /* 0x00008800ff0abb82 */ /* 0x000ea20000000a00 */
[----:B-1----:R-:W-:-:S03]  /*0160*/  @!P0 IMAD.WIDE.U32 R12, R17, 0x2, R12 ;  /* 0x00000002110c8825 */ /* 0x002fc600078e000c */
[----:B------:R-:W-:-:S13]  /*0170*/  ISETP.GE.AND P1, PT, R5, R3, PT ;  /* 0x000000030500720c */ /* 0x000fda0003f26270 */
[----:B------:R-:W1:Y:S01]  /*0180*/  @!P1 LDC.64 R8, c[0x0][0x220] ;  /* 0x00008800ff089b82 */ /* 0x000e620000000a00 */
[----:B------:R-:W-:Y:S02]  /*0190*/  @!P1 IMAD R5, R2, 0x200, R5 ;  /* 0x0000020002059824 */ /* 0x000fe400078e0205 */
[----:B--2---:R-:W-:-:S04]  /*01a0*/  @!P3 IMAD.WIDE.U32 R16, R19, 0x2, R10 ;  /* 0x000000021310b825 */ /* 0x004fc800078e000a */
[--C-:B-1----:R-:W-:Y:S01]  /*01b0*/  @!P1 IMAD.WIDE.U32 R14, R5, 0x2, R8.reuse ;  /* 0x00000002050e9825 */ /* 0x102fe200078e0008 */
[----:B------:R-:W-:Y:S02]  /*01c0*/  PRMT R9, RZ, 0x7610, R9 ;  /* 0x00007610ff097816 */ /* 0x000fe40000000009 */
[----:B------:R-:W-:Y:S02]  /*01d0*/  PRMT R8, RZ, 0x7610, R8 ;  /* 0x00007610ff087816 */ /* 0x000fe40000000008 */
[----:B------:R-:W-:Y:S02]  /*01e0*/  PRMT R5, RZ, 0x7610, R5 ;  /* 0x00007610ff057816 */ /* 0x000fe40000000005 */
[----:B------:R0:W5:Y:S04]  /*01f0*/  @!P0 LDG.E.U16 R9, desc[UR4][R12.64] ;  /* 0x000000040c098981 */ /* 0x000168000c1e1500 */
[----:B------:R0:W5:Y:S04]  /*0200*/  @!P3 LDG.E.U16 R8, desc[UR4][R16.64] ;  /* 0x000000041008b981 */ /* 0x000168000c1e1500 */
[----:B------:R0:W5:Y:S01]  /*0210*/  @!P1 LDG.E.U16 R5, desc[UR4][R14.64] ;  /* 0x000000040e059981 */ /* 0x000162000c1e1500 */
[----:B------:R-:W1:Y:S01]  /*0220*/  LDC.U16 R10, c[0x0][0x216] ;  /* 0x00008580ff0a7b82 */ /* 0x000e620000000400 */
[----:B------:R-:W-:Y:S04]  /*0230*/  BSSY B1, `(.L_x_2186) ;  /* 0x0000049000017945 */ /* 0x000fe80003800000 */
[----:B------:R-:W-:Y:S05]  /*0240*/  @P2 BRA `(.L_x_2187) ;  /* 0x00000004001c2947 */ /* 0x000fea0003800000 */
[----:B01----:R-:W-:Y:S01]  /*0250*/  IMAD.U32 R7, R10, 0x10000, RZ ;  /* 0x000100000a077824 */ /* 0x003fe200078e00ff */
[----:B-----5:R-:W-:Y:S01]  /*0260*/  SHF.L.U32 R6, R0, 0x10, RZ ;  /* 0x0000001000067819 */ /* 0x020fe200000006ff */
        /* <DEDUP_REMOVED lines=27> */
.L_x_2193:
[----:B------:R-:W-:Y:S01]  /*0420*/  FSETP.GEU.FTZ.AND P0, PT, R14, -R0, PT ;  /* 0x800000000e00720b */ /* 0x000fe20003f1e000 */
[----:B------:R-:W-:-:S12]  /*0430*/  FADD.FTZ R12, R12, -1 ;  /* 0xbf8000000c0c7421 */ /* 0x000fd80000010000 */
[----:B------:R-:W-:-:S07]  /*0440*/  @!P0 FADD.FTZ R12, R12, -1 ;  /* 0xbf8000000c0c8421 */ /* 0x000fce0000010000 */
.L_x_2192:
[----:B------:R-:W-:Y:S05]  /*0450*/  BSYNC B2 ;  /* 0x0000000000027941 */ /* 0x000fea0003800000 */
.L_x_2191:
[----:B------:R-:W-:Y:S01]  /*0460*/  FFMA.FTZ R11, -R0, R12, R11 ;  /* 0x0000000c000b7223 */ /* 0x000fe2000001010b */
[----:B------:R-:W-:Y:S06]  /*0470*/  BRA `(.L_x_2189) ;  /* 0x00000000007c7947 */ /* 0x000fec0003800000 */
.L_x_2190:
[----:B------:R-:W-:Y:S01]  /*0480*/  VIADD R12, R0, 0xf4800000 ;  /* 0xf4800000000c7836 */ /* 0x000fe20000000000 */
        /* <DEDUP_REMOVED lines=14> */
.L_x_2196:
        /* <DEDUP_REMOVED lines=13> */
.L_x_2195:
[----:B------:R-:W-:Y:S05]  /*0640*/  BSYNC B2 ;  /* 0x0000000000027941 */ /* 0x000fea0003800000 */
.L_x_2194:
[----:B------:R-:W-:-:S04]  /*0650*/  FMUL.FTZ R0, R7, 1.1920928955078125e-07 ;  /* 0x3400000007007820 */ /* 0x000fc80000410000 */
[----:B0-----:R-:W-:-:S07]  /*0660*/  FMUL.FTZ R11, R15, R0 ;  /* 0x000000000f0b7220 */ /* 0x001fce0000410000 */
.L_x_2189:
[----:B------:R-:W-:Y:S05]  /*0670*/  BSYNC B0 ;  /* 0x0000000000007941 */ /* 0x000fea0003800000 */
.L_x_2188:
[C---:B------:R-:W-:Y:S02]  /*0680*/  FSETP.GTU.FTZ.AND P0, PT, |R11|.reuse, +INF , PT ;  /* 0x7f8000000b00780b */ /* 0x040fe40003f1c200 */
[----:B------:R-:W-:-:S04]  /*0690*/  LOP3.LUT R6, R11, 0x80000000, R6, 0xb8, !PT ;  /* 0x800000000b067812 */ /* 0x000fc800078eb806 */
[----:B------:R-:W-:-:S04]  /*06a0*/  FSEL R7, R11, R6, P0 ;  /* 0x000000060b077208 */ /* 0x000fc80000000000 */
[----:B------:R-:W-:-:S07]  /*06b0*/  F2FP.BF16.F32.PACK_AB R7, RZ, R7 ;  /* 0x00000007ff07723e */ /* 0x000fce00000010ff */
.L_x_2187:
[----:B------:R-:W-:Y:S05]  /*06c0*/  BSYNC B1 ;  /* 0x0000000000017941 */ /* 0x000fea0003800000 */
.L_x_2186:
[----:B0-----:R-:W-:Y:S01]  /*06d0*/  IADD3 R6, R4, 0x80, RZ ;  /* 0x0000008004067810 */ /* 0x001fe20007ffe0ff */
[----:B------:R-:W-:Y:S03]  /*06e0*/  BSSY B1, `(.L_x_2197) ;  /* 0x000004a000017945 */ /* 0x000fe60003800000 */
[----:B------:R-:W-:-:S13]  /*06f0*/  ISETP.GE.AND P0, PT, R6, R3, PT ;  /* 0x000000030600720c */ /* 0x000fda0003f06270 */
[----:B------:R-:W-:Y:S05]  /*0700*/  @P0 BRA `(.L_x_2198) ;  /* 0x00000004001c0947 */ /* 0x000fea0003800000 */
[----:B-----5:R-:W-:Y:S01]  /*0710*/  IMAD.U32 R9, R9, 0x10000, RZ ;  /* 0x0001000009097824 */ /* 0x020fe200078e00ff */
[----:B------:R-:W-:Y:S01]  /*0720*/  BSSY B0, `(.L_x_2199) ;  /* 0x0000041000007945 */ /* 0x000fe20003800000 */
[----:B-1----:R-:W-:Y:S02]  /*0730*/  IMAD.U32 R13, R10, 0x10000, RZ ;  /* 0x000100000a0d7824 */ /* 0x002fe400078e00ff */
        /* <DEDUP_REMOVED lines=26> */
.L_x_2204:
[----:B------:R-:W-:Y:S01]  /*08e0*/  FSETP.GEU.FTZ.AND P0, PT, R12, -R15, PT ;  /* 0x8000000f0c00720b */ /* 0x000fe20003f1e000 */
[----:B------:R-:W-:-:S12]  /*08f0*/  FADD.FTZ R11, R11, -1 ;  /* 0xbf8000000b0b7421 */ /* 0x000fd80000010000 */
[----:B------:R-:W-:-:S07]  /*0900*/  @!P0 FADD.FTZ R11, R11, -1 ;  /* 0xbf8000000b0b8421 */ /* 0x000fce0000010000 */
.L_x_2203:
[----:B------:R-:W-:Y:S05]  /*0910*/  BSYNC B2 ;  /* 0x0000000000027941 */ /* 0x000fea0003800000 */
.L_x_2202:
[----:B------:R-:W-:Y:S01]  /*0920*/  FFMA.FTZ R0, -R15, R11, R0 ;  /* 0x0000000b0f007223 */ /* 0x000fe20000010100 */
[----:B------:R-:W-:Y:S06]  /*0930*/  BRA `(.L_x_2200) ;  /* 0x00000000007c7947 */ /* 0x000fec0003800000 */
.L_x_2201:
        /* <DEDUP_REMOVED lines=15> */
.L_x_2207:
        /* <DEDUP_REMOVED lines=13> */
.L_x_2206:
[----:B------:R-:W-:Y:S05]  /*0b00*/  BSYNC B2 ;  /* 0x0000000000027941 */ /* 0x000fea0003800000 */
.L_x_2205:
[----:B------:R-:W-:-:S04]  /*0b10*/  FMUL.FTZ R11, R11, 1.1920928955078125e-07 ;  /* 0x340000000b0b7820 */ /* 0x000fc80000410000 */
[----:B------:R-:W-:-:S07]  /*0b20*/  FMUL.FTZ R0, R16, R11 ;  /* 0x0000000b10007220 */ /* 0x000fce0000410000 */
.L_x_2200:
[----:B------:R-:W-:Y:S05]  /*0b30*/  BSYNC B0 ;  /* 0x0000000000007941 */ /* 0x000fea0003800000 */
.L_x_2199:
[C---:B------:R-:W-:Y:S02]  /*0b40*/  FSETP.GTU.FTZ.AND P0, PT, |R0|.reuse, +INF , PT ;  /* 0x7f8000000000780b */ /* 0x040fe40003f1c200 */
[----:B------:R-:W-:-:S04]  /*0b50*/  LOP3.LUT R9, R0, 0x80000000, R9, 0xb8, !PT ;  /* 0x8000000000097812 */ /* 0x000fc800078eb809 */
[----:B------:R-:W-:-:S04]  /*0b60*/  FSEL R9, R0, R9, P0 ;  /* 0x0000000900097208 */ /* 0x000fc80000000000 */
[----:B------:R-:W-:-:S07]  /*0b70*/  F2FP.BF16.F32.PACK_AB R9, RZ, R9 ;  /* 0x00000009ff09723e */ /* 0x000fce00000010ff */
.L_x_2198:
[----:B------:R-:W-:Y:S05]  /*0b80*/  BSYNC B1 ;  /* 0x0000000000017941 */ /* 0x000fea0003800000 */
.L_x_2197:
[----:B-----5:R-:W-:Y:S01]  /*0b90*/  VIADD R0, R4, 0x100 ;  /* 0x0000010004007836 */ /* 0x020fe20000000000 */
[----:B------:R-:W-:Y:S04]  /*0ba0*/  BSSY B1, `(.L_x_2208) ;  /* 0x000004a000017945 */ /* 0x000fe80003800000 */
[----:B------:R-:W-:-:S13]  /*0bb0*/  ISETP.GE.AND P0, PT, R0, R3, PT ;  /* 0x000000030000720c */ /* 0x000fda0003f06270 */
[----:B------:R-:W-:Y:S05]  /*0bc0*/  @P0 BRA `(.L_x_2209) ;  /* 0x00000004001c0947 */ /* 0x000fea0003800000 */
[----:B------:R-:W-:Y:S01]  /*0bd0*/  IMAD.U32 R8, R8, 0x10000, RZ ;  /* 0x0001000008087824 */ /* 0x000fe200078e00ff */
[----:B-1----:R-:W-:Y:S01]  /*0be0*/  SHF.L.U32 R13, R10, 0x10, RZ ;  /* 0x000000100a0d7819 */ /* 0x002fe200000006ff */
        /* <DEDUP_REMOVED lines=27> */
.L_x_2215:
[----:B------:R-:W-:Y:S01]  /*0da0*/  FSETP.GEU.FTZ.AND P0, PT, R12, -R14, PT ;  /* 0x8000000e0c00720b */ /* 0x000fe20003f1e000 */
[----:B------:R-:W-:-:S12]  /*0db0*/  FADD.FTZ R0, R0, -1 ;  /* 0xbf80000000007421 */ /* 0x000fd80000010000 */
[----:B------:R-:W-:-:S07]  /*0dc0*/  @!P0 FADD.FTZ R0, R0, -1 ;  /* 0xbf80000000008421 */ /* 0x000fce0000010000 */
.L_x_2214:
[----:B------:R-:W-:Y:S05]  /*0dd0*/  BSYNC B2 ;  /* 0x0000000000027941 */ /* 0x000fea0003800000 */
.L_x_2213:
[----:B------:R-:W-:Y:S01]  /*0de0*/  FFMA.FTZ R11, -R14, R0, R11 ;  /* 0x000000000e0b7223 */ /* 0x000fe2000001010b */
[----:B------:R-:W-:Y:S06]  /*0df0*/  BRA `(.L_x_2211) ;  /* 0x00000000007c7947 */ /* 0x000fec0003800000 */
.L_x_2212:
        /* <DEDUP_REMOVED lines=15> */
.L_x_2218:
        /* <DEDUP_REMOVED lines=13> */
.L_x_2217:
[----:B------:R-:W-:Y:S05]  /*0fc0*/  BSYNC B2 ;  /* 0x0000000000027941 */ /* 0x000fea0003800000 */
.L_x_2216:
[----:B------:R-:W-:-:S04]  /*0fd0*/  FMUL.FTZ R11, R11, 1.1920928955078125e-07 ;  /* 0x340000000b0b7820 */ /* 0x000fc80000410000 */
[----:B------:R-:W-:-:S07]  /*0fe0*/  FMUL.FTZ R11, R16, R11 ;  /* 0x0000000b100b7220 */ /* 0x000fce0000410000 */
.L_x_2211:
[----:B------:R-:W-:Y:S05]  /*0ff0*/  BSYNC B0 ;  /* 0x0000000000007941 */ /* 0x000fea0003800000 */
.L_x_2210:
[C---:B------:R-:W-:Y:S02]  /*1000*/  FSETP.GTU.FTZ.AND P0, PT, |R11|.reuse, +INF , PT ;  /* 0x7f8000000b00780b */ /* 0x040fe40003f1c200 */
[----:B------:R-:W-:-:S04]  /*1010*/  LOP3.LUT R8, R11, 0x80000000, R8, 0xb8, !PT ;  /* 0x800000000b087812 */ /* 0x000fc800078eb808 */
[----:B------:R-:W-:-:S04]  /*1020*/  FSEL R8, R11, R8, P0 ;  /* 0x000000080b087208 */ /* 0x000fc80000000000 */
[----:B------:R-:W-:-:S07]  /*1030*/  F2FP.BF16.F32.PACK_AB R8, RZ, R8 ;  /* 0x00000008ff08723e */ /* 0x000fce00000010ff */
.L_x_2209:
[----:B------:R-:W-:Y:S05]  /*1040*/  BSYNC B1 ;  /* 0x0000000000017941 */ /* 0x000fea0003800000 */
.L_x_2208:
[----:B------:R-:W-:Y:S01]  /*1050*/  VIADD R0, R4, 0x180 ;  /* 0x0000018004007836 */ /* 0x000fe20000000000 */
[----:B------:R-:W-:Y:S04]  /*1060*/  BSSY B1, `(.L_x_2219) ;  /* 0x000004a000017945 */ /* 0x000fe80003800000 */
[----:B------:R-:W-:-:S13]  /*1070*/  ISETP.GE.AND P0, PT, R0, R3, PT ;  /* 0x000000030000720c */ /* 0x000fda0003f06270 */
[----:B------:R-:W-:Y:S05]  /*1080*/  @P0 BRA `(.L_x_2220) ;  /* 0x00000004001c0947 */ /* 0x000fea0003800000 */
[----:B-1----:R-:W-:Y:S01]  /*1090*/  IMAD.U32 R13, R10, 0x10000, RZ ;  /* 0x000100000a0d7824 */ /* 0x002fe200078e00ff */
        /* <DEDUP_REMOVED lines=28> */
.L_x_2226:
[----:B------:R-:W-:Y:S01]  /*1260*/  FSETP.GEU.FTZ.AND P0, PT, R12, -R15, PT ;  /* 0x8000000f0c00720b */ /* 0x000fe20003f1e000 */
[----:B------:R-:W-:-:S12]  /*1270*/  FADD.FTZ R11, R11, -1 ;  /* 0xbf8000000b0b7421 */ /* 0x000fd80000010000 */
[----:B------:R-:W-:-:S07]  /*1280*/  @!P0 FADD.FTZ R11, R11, -1 ;  /* 0xbf8000000b0b8421 */ /* 0x000fce0000010000 */
.L_x_2225:
[----:B------:R-:W-:Y:S05]  /*1290*/  BSYNC B2 ;  /* 0x0000000000027941 */ /* 0x000fea0003800000 */
.L_x_2224:
[----:B------:R-:W-:Y:S01]  /*12a0*/  FFMA.FTZ R0, -R15, R11, R0 ;  /* 0x0000000b0f007223 */ /* 0x000fe20000010100 */
[----:B------:R-:W-:Y:S06]  /*12b0*/  BRA `(.L_x_2222) ;  /* 0x00000000007c7947 */ /* 0x000fec0003800000 */
.L_x_2223:
[----:B------:R-:W-:Y:S01]  /*12c0*/  VIADD R10, R15, 0xf4800000 ;  /* 0xf48000000f0a7836 */ /* 0x000fe20000000000 */
[----:B------:R-:W-:Y:S01]  /*12d0*/  FSETP.GT.FTZ.AND P0, PT, |R13|, RZ, PT ;  /* 0x000000ff0d00720b */ /* 0x000fe20003f14200 */
[----:B------:R-:W-:Y:S01]  /*12e0*/  BSSY B2, `(.L_x_2227) ;  /* 0x000001a000027945 */ /* 0x000fe20003800000 */
[----:B------:R-:W-:Y:S02]  /*12f0*/  LOP3.LUT R14, R15, 0xff800000, RZ, 0xc0, !PT ;  /* 0xff8000000f0e7812 */ /* 0x000fe400078ec0ff */
[----:B------:R-:W-:Y:S02]  /*1300*/  LOP3.LUT R11, R10, 0xff800000, RZ, 0xc0, !PT ;  /* 0xff8000000a0b7812 */ /* 0x000fe400078ec0ff */
[C---:B------:R-:W-:Y:S02]  /*1310*/  LOP3.LUT R10, R0.reuse, 0x7fffff, RZ, 0xc0, !PT ;  /* 0x007fffff000a7812 */ /* 0x040fe400078ec0ff */
[----:B------:R-:W-:Y:S02]  /*1320*/  IADD3 R11, -R11, R0, RZ ;  /* 0x000000000b0b7210 */ /* 0x000fe40007ffe1ff */
[----:B------:R-:W-:-:S02]  /*1330*/  ISETP.GT.U32.OR P0, PT, R0, 0x7f7fffff, !P0 ;  /* 0x7f7fffff0000780c */ /* 0x000fc40004704470 */
[----:B------:R-:W-:Y:S02]  /*1340*/  LOP3.LUT P1, R11, R11, 0xff800000, RZ, 0xc0, !PT ;  /* 0xff8000000b0b7812 */ /* 0x000fe4000782c0ff */
[----:B------:R-:W-:Y:S02]  /*1350*/  LOP3.LUT R10, R10, 0x3f800000, RZ, 0xfc, !PT ;  /* 0x3f8000000a0a7812 */ /* 0x000fe400078efcff */
[----:B------:R-:W-:-:S09]  /*1360*/  FSEL R14, R14, +QNAN , !P0 ;  /* 0x7fffffff0e0e7808 */ /* 0x000fd20004000000 */
[----:B------:R-:W-:Y:S05]  /*1370*/  @!P1 BRA `(.L_x_2228) ;  /* 0x0000000000409947 */ /* 0x000fea0003800000 */
[----:B------:R-:W-:-:S04]  /*1380*/  LOP3.LUT R15, R15, 0x7fffff, RZ, 0xc0, !PT ;  /* 0x007fffff0f0f7812 */ /* 0x000fc800078ec0ff */
[----:B------:R-:W-:-:S04]  /*1390*/  LOP3.LUT R16, R15, 0x3f800000, RZ, 0xfc, !PT ;  /* 0x3f8000000f107812 */ /* 0x000fc800078efcff */
[----:B------:R1:W2:Y:S03]  /*13a0*/  MUFU.RCP R0, R16 ;  /* 0x0000001000007308 */ /* 0x0002a60000001000 */
.L_x_2229:
[----:B------:R-:W-:-:S05]  /*13b0*/  VIMNMX.U32 R12, R11, 0xb800000, PT ;  /* 0x0b8000000b0c7848 */ /* 0x000fca0003fe0000 */
[----:B------:R-:W-:Y:S02]  /*13c0*/  IMAD.IADD R13, R12, 0x1, R10 ;  /* 0x000000010c0d7824 */ /* 0x000fe400078e020a */
[----:B------:R-:W-:Y:S02]  /*13d0*/  IMAD.IADD R11, R11, 0x1, -R12 ;  /* 0x000000010b0b7824 */ /* 0x000fe400078e0a0c */
[----:B--2---:R-:W-:-:S03]  /*13e0*/  FFMA.FTZ R10, R0, R13, -RZ ;  /* 0x0000000d000a7223 */ /* 0x004fc600000108ff */
[----:B------:R-:W-:Y:S01]  /*13f0*/  ISETP.NE.AND P1, PT, R11, RZ, PT ;  /* 0x000000ff0b00720c */ /* 0x000fe20003f25270 */
[----:B------:R-:W-:-:S04]  /*1400*/  FFMA.FTZ R15, -R16, R10, R13 ;  /* 0x0000000a100f7223 */ /* 0x000fc8000001010d */
[----:B------:R-:W-:-:S04]  /*1410*/  FFMA.FTZ R10, R0, R15, R10 ;  /* 0x0000000f000a7223 */ /* 0x000fc8000001000a */
[----:B------:R-:W-:-:S04]  /*1420*/  FFMA.FTZ R15, -R16, R10, R13 ;  /* 0x0000000a100f7223 */ /* 0x000fc8000001010d */
[----:B------:R-:W-:-:S04]  /*1430*/  FFMA.FTZ.RZ R15, R0, R15, R10 ;  /* 0x0000000f000f7223 */ /* 0x000fc8000001c00a */
[----:B------:R-:W2:Y:S02]  /*1440*/  FRND.TRUNC R10, R15 ;  /* 0x0000000f000a7307 */ /* 0x000ea4000020d000 */
[----:B--2---:R-:W-:-:S05]  /*1450*/  FFMA.FTZ R10, -R16, R10, R13 ;  /* 0x0000000a100a7223 */ /* 0x004fca000001010d */
[----:B------:R-:W-:-:S13]  /*1460*/  ISETP.NE.AND P0, PT, R10, RZ, PT ;  /* 0x000000ff0a00720c */ /* 0x000fda0003f05270 */
[----:B------:R-:W-:Y:S05]  /*1470*/  @P0 BRA P1, `(.L_x_2229) ;  /* 0xfffffffc00cc0947 */ /* 0x000fea000083ffff */
.L_x_2228:
[----:B------:R-:W-:Y:S05]  /*1480*/  BSYNC B2 ;  /* 0x0000000000027941 */ /* 0x000fea0003800000 */
.L_x_2227:
[----:B------:R-:W-:-:S04]  /*1490*/  FMUL.FTZ R11, R10, 1.1920928955078125e-07 ;  /* 0x340000000a0b7820 */ /* 0x000fc80000410000 */
[----:B------:R-:W-:-:S07]  /*14a0*/  FMUL.FTZ R0, R14, R11 ;  /* 0x0000000b0e007220 */ /* 0x000fce0000410000 */
.L_x_2222:
[----:B------:R-:W-:Y:S05]  /*14b0*/  BSYNC B0 ;  /* 0x0000000000007941 */ /* 0x000fea0003800000 */
.L_x_2221:
[C---:B------:R-:W-:Y:S02]  /*14c0*/  FSETP.GTU.FTZ.AND P0, PT, |R0|.reuse, +INF , PT ;  /* 0x7f8000000000780b */ /* 0x040fe40003f1c200 */
[----:B------:R-:W-:-:S04]  /*14d0*/  LOP3.LUT R5, R0, 0x80000000, R5, 0xb8, !PT ;  /* 0x8000000000057812 */ /* 0x000fc800078eb805 */
[----:B------:R-:W-:-:S04]  /*14e0*/  FSEL R0, R0, R5, P0 ;  /* 0x0000000500007208 */ /* 0x000fc80000000000 */
[----:B------:R-:W-:-:S07]  /*14f0*/  F2FP.BF16.F32.PACK_AB R0, RZ, R0 ;  /* 0x00000000ff00723e */ /* 0x000fce00000010ff */
.L_x_2220:
[----:B------:R-:W-:Y:S05]  /*1500*/  BSYNC B1 ;  /* 0x0000000000017941 */ /* 0x000fea0003800000 */
.L_x_2219:
[----:B------:R-:W-:Y:S01]  /*1510*/  ISETP.GE.AND P0, PT, R4, R3, PT ;  /* 0x000000030400720c */ /* 0x000fe20003f06270 */
[----:B------:R-:W-:Y:S04]  /*1520*/  BSSY B0, `(.L_x_2230) ;  /* 0x0000017000007945 */ /* 0x000fe80003800000 */
[----:B------:R-:W-:Y:S08]  /*1530*/  BSSY B1, `(.L_x_2231) ;  /* 0x000000f000017945 */ /* 0x000ff00003800000 */
[----:B------:R-:W-:Y:S05]  /*1540*/  @P0 BRA `(.L_x_2232) ;  /* 0x0000000000340947 */ /* 0x000fea0003800000 */
[----:B-1----:R-:W1:Y:S01]  /*1550*/  LDC.64 R10, c[0x0][0x218] ;  /* 0x00008600ff0a7b82 */ /* 0x002e620000000a00 */
[----:B------:R-:W-:Y:S01]  /*1560*/  LEA R5, R2, R4, 0x9 ;  /* 0x0000000402057211 */ /* 0x000fe200078e48ff */
[----:B------:R-:W-:-:S05]  /*1570*/  IMAD.MOV.U32 R4, RZ, RZ, R6 ;  /* 0x000000ffff047224 */ /* 0x000fca00078e0006 */
[----:B------:R-:W-:-:S13]  /*1580*/  ISETP.GE.AND P0, PT, R4, R3, PT ;  /* 0x000000030400720c */ /* 0x000fda0003f06270 */
[----:B------:R-:W-:Y:S05]  /*1590*/  @P0 BREAK B1 ;  /* 0x0000000000010942 */ /* 0x000fea0003800000 */
[----:B-1----:R-:W-:-:S05]  /*15a0*/  IMAD.WIDE.U32 R10, R5, 0x2, R10 ;  /* 0x00000002050a7825 */ /* 0x002fca00078e000a */
[----:B------:R1:W-:Y:S01]  /*15b0*/  STG.E.U16 desc[UR4][R10.64], R7 ;  /* 0x000000070a007986 */ /* 0x0003e2000c101504 */
[----:B------:R-:W-:Y:S05]  /*15c0*/  @P0 BRA `(.L_x_2233) ;  /* 0x0000000000300947 */ /* 0x000fea0003800000 */
[----:B-1----:R-:W1:Y:S01]  /*15d0*/  LDC.64 R6, c[0x0][0x218] ;  /* 0x00008600ff067b82 */ /* 0x002e620000000a00 */
[----:B------:R-:W-:Y:S01]  /*15e0*/  LEA R5, R2, R4, 0x9 ;  /* 0x0000000402057211 */ /* 0x000fe200078e48ff */
[----:B------:R-:W-:-:S04]  /*15f0*/  VIADD R4, R4, 0x80 ;  /* 0x0000008004047836 */ /* 0x000fc80000000000 */
[----:B-1----:R-:W-:-:S05]  /*1600*/  IMAD.WIDE.U32 R6, R5, 0x2, R6 ;  /* 0x0000000205067825 */ /* 0x002fca00078e0006 */
[----:B------:R2:W-:Y:S02]  /*1610*/  STG.E.U16 desc[UR4][R6.64], R9 ;  /* 0x0000000906007986 */ /* 0x0005e4000c101504 */
.L_x_2232:
[----:B------:R-:W-:Y:S05]  /*1620*/  BSYNC B1 ;  /* 0x0000000000017941 */ /* 0x000fea0003800000 */
.L_x_2231:
[----:B------:R-:W-:-:S13]  /*1630*/  ISETP.GE.AND P0, PT, R4, R3, PT ;  /* 0x000000030400720c */ /* 0x000fda0003f06270 */
[----:B--2---:R-:W2:Y:S01]  /*1640*/  @!P0 LDC.64 R6, c[0x0][0x218] ;  /* 0x00008600ff068b82 */ /* 0x004ea20000000a00 */
[----:B------:R-:W-:Y:S01]  /*1650*/  @!P0 LEA R5, R2, R4, 0x9 ;  /* 0x0000000402058211 */ /* 0x000fe200078e48ff */
[----:B------:R-:W-:-:S04]  /*1660*/  @!P0 VIADD R4, R4, 0x80 ;  /* 0x0000008004048836 */ /* 0x000fc80000000000 */
[----:B--2---:R-:W-:-:S05]  /*1670*/  @!P0 IMAD.WIDE.U32 R6, R5, 0x2, R6 ;  /* 0x0000000205068825 */ /* 0x004fca00078e0006 */
[----:B------:R2:W-:Y:S02]  /*1680*/  @!P0 STG.E.U16 desc[UR4][R6.64], R8 ;  /* 0x0000000806008986 */ /* 0x0005e4000c101504 */
.L_x_2233:
[----:B------:R-:W-:Y:S05]  /*1690*/  BSYNC B0 ;  /* 0x0000000000007941 */ /* 0x000fea0003800000 */
.L_x_2230:
[----:B------:R-:W-:Y:S05]  /*16a0*/  WARPSYNC.ALL ;  /* 0x0000000000007948 */ /* 0x000fea0003800000 */
[----:B------:R-:W-:-:S13]  /*16b0*/  ISETP.GE.AND P0, PT, R4, R3, PT ;  /* 0x000000030400720c */ /* 0x000fda0003f06270 */
[----:B------:R-:W-:Y:S05]  /*16c0*/  @P0 EXIT ;  /* 0x000000000000094d */ /* 0x000fea0003800000 */
[----:B-12---:R-:W1:Y:S01]  /*16d0*/  LDC.64 R6, c[0x0][0x218] ;  /* 0x00008600ff067b82 */ /* 0x006e620000000a00 */
[----:B------:R-:W-:-:S05]  /*16e0*/  LEA R3, R2, R4, 0x9 ;  /* 0x0000000402037211 */ /* 0x000fca00078e48ff */
[----:B-1----:R-:W-:-:S05]  /*16f0*/  IMAD.WIDE.U32 R2, R3, 0x2, R6 ;  /* 0x0000000203027825 */ /* 0x002fca00078e0006 */
[----:B------:R-:W-:Y:S01]  /*1700*/  STG.E.U16 desc[UR4][R2.64], R0 ;  /* 0x0000000002007986 */ /* 0x000fe2000c101504 */
[----:B------:R-:W-:Y:S05]  /*1710*/  EXIT ;  /* 0x000000000000794d */ /* 0x000fea0003800000 */
.L_x_2234:
        /* <DEDUP_REMOVED lines=14> */
.L_x_57307:


//--------------------- .text._ZN2at6native29vectorized_elementwise_kernelILi2ENS0_13BUnaryFunctorIN3c108BFloat16ES4_S4_ZZZNS0_16fmod_kernel_cudaERNS_18TensorIteratorBaseEENKUlvE0_clEvENKUlvE2_clEvEUlS4_S4_E_EESt5arrayIPcLm2EEEEviT0_T1_ --------------------------
	.section	.text._ZN2at6native29vectorized_elementwise_kernelILi2ENS0_13BUnaryFunctorIN3c108BFloat16ES4_S4_ZZZNS0_16fmod_kernel_cudaERNS_18TensorIteratorBaseEENKUlvE0_clEvENKUlvE2_clEvEUlS4_S4_E_EESt5arrayIPcLm2EEEEviT0_T1_,"ax",@progbits
	.align	128
        .global         _ZN2at6native29vectorized_elementwise_kernelILi2ENS0_13BUnaryFunctorIN3c108BFloat16ES4_S4_ZZZNS0_16fmod_kernel_cudaERNS_18TensorIteratorBaseEENKUlvE0_clEvENKUlvE2_clEvEUlS4_S4_E_EESt5arrayIPcLm2EEEEviT0_T1_
        .type           _ZN2at6native29vectorized_elementwise_kernelILi2ENS0_13BUnaryFunctorIN3c108BFloat16ES4_S4_ZZZNS0_16fmod_kernel_cudaERNS_18TensorIteratorBaseEENKUlvE0_clEvENKUlvE2_clEvEUlS4_S4_E_EESt5arrayIPcLm2EEEEviT0_T1_,@function
        .size           _ZN2at6native29vectorized_elementwise_kernelILi2ENS0_13BUnaryFunctorIN3c108BFloat16ES4_S4_ZZZNS0_16fmod_kernel_cudaERNS_18TensorIteratorBaseEENKUlvE0_clEvENKUlvE2_clEvEUlS4_S4_E_EESt5arrayIPcLm2EEEEviT0_T1_,(.L_x_57308 - _ZN2at6native29vectorized_elementwise_kernelILi2ENS0_13BUnaryFunctorIN3c108BFloat16ES4_S4_ZZZNS0_16fmod_kernel_cudaERNS_18TensorIteratorBaseEENKUlvE0_clEvENKUlvE2_clEvEUlS4_S4_E_EESt5arrayIPcLm2EEEEviT0_T1_)
        .other          _ZN2at6native29vectorized_elementwise_kernelILi2ENS0_13BUnaryFunctorIN3c108BFloat16ES4_S4_ZZZNS0_16fmod_kernel_cudaERNS_18TensorIteratorBaseEENKUlvE0_clEvENKUlvE2_clEvEUlS4_S4_E_EESt5arrayIPcLm2EEEEviT0_T1_,@"STO_CUDA_ENTRY STV_DEFAULT"
_ZN2at6native29vectorized_elementwise_kernelILi2ENS0_13BUnaryFunctorIN3c108BFloat16ES4_S4_ZZZNS0_16fmod_kernel_cudaERNS_18TensorIteratorBaseEENKUlvE0_clEvENKUlvE2_clEvEUlS4_S4_E_EESt5arrayIPcLm2EEEEviT0_T1_:
.text._ZN2at6native29vectorized_elementwise_kernelILi2ENS0_13BUnaryFunctorIN3c108BFloat16ES4_S4_ZZZNS0_16fmod_kernel_cudaERNS_18TensorIteratorBaseEENKUlvE0_clEvENKUlvE2_clEvEUlS4_S4_E_EESt5arrayIPcLm2EEEEviT0_T1_:
[----:B------:R-:W-:Y:S01]  /*0000*/  LDC R1, c[0x0][0x28] ;  /* 0x00000a00ff017b82 */ /* 0x000fe20000000800 */
[----:B------:R-:W0:Y:S01]  /*0010*/  S2R R2, SR_CTAID.X ;  /* 0x0000000000027919 */ /* 0x000e220000002500 */
[----:B------:R-:W-:-:S06]  /*0020*/  ULDC UR4, c[0x0][0x210] ;  /* 0x0000840000047ab9 */ /* 0x000fcc0000000800 */
[----:B------:R-:W1:Y:S01]  /*0030*/  LDC.U16 R5, c[0x0][0x216] ;  /* 0x00008580ff057b82 */ /* 0x000e620000000400 */
[----:B0-----:R-:W-:-:S05]  /*0040*/  IMAD.SHL.U32 R2, R2, 0x400, RZ ;  /* 0x0000040002027824 */ /* 0x001fca00078e00ff */
[----:B------:R-:W-:Y:S01]  /*0050*/  IADD3 R3, -R2, UR4, RZ ;  /* 0x0000000402037c10 */ /* 0x000fe2000fffe1ff */
[----:B------:R-:W-:-:S03]  /*0060*/  ULDC.64 UR4, c[0x0][0x208] ;  /* 0x0000820000047ab9 */ /* 0x000fc60000000a00 */
[----:B------:R-:W-:-:S13]  /*0070*/  ISETP.GE.U32.AND P0, PT, R3, 0x400, PT ;  /* 0x000004000300780c */ /* 0x000fda0003f06070 */
[----:B------:R-:W-:Y:S05]  /*0080*/  @!P0 BRA `(.L_x_2235) ;  /* 0x0000002000e88947 */ /* 0x000fea0003800000 */
[----:B------:R-:W0:Y:S01]  /*0090*/  S2R R3, SR_TID.X ;  /* 0x0000000000037919 */ /* 0x000e220000002100 */
[----:B------:R-:W2:Y:S02]  /*00a0*/  LDC.64 R6, c[0x0][0x220] ;  /* 0x00008800ff067b82 */ /* 0x000ea40000000a00 */
[----:B--2---:R-:W-:-:S04]  /*00b0*/  IMAD.WIDE R6, R2, 0x2, R6 ;  /* 0x0000000202067825 */ /* 0x004fc800078e0206 */
[----:B0-----:R-:W-:-:S05]  /*00c0*/  IMAD.WIDE.U32 R12, R3, 0x4, R6 ;  /* 0x00000004030c7825 */ /* 0x001fca00078e0006 */
[----:B------:R-:W2:Y:S04]  /*00d0*/  LDG.E R9, desc[UR4][R12.64] ;  /* 0x000000040c097981 */ /* 0x000ea8000c1e1900 */
[----:B------:R0:W5:Y:S04]  /*00e0*/  LDG.E R8, desc[UR4][R12.64+0x200] ;  /* 0x000200040c087981 */ /* 0x000168000c1e1900 */
[----:B------:R0:W5:Y:S04]  /*00f0*/  LDG.E R10, desc[UR4][R12.64+0x400] ;  /* 0x000400040c0a7981 */ /* 0x000168000c1e1900 */
[----:B------:R0:W5:Y:S01]  /*0100*/  LDG.E R7, desc[UR4][R12.64+0x600] ;  /* 0x000600040c077981 */ /* 0x000162000c1e1900 */
[----:B-1----:R-:W-:Y:S01]  /*0110*/  IMAD.U32 R5, R5, 0x10000, RZ ;  /* 0x0001000005057824 */ /* 0x002fe200078e00ff */
[----:B------:R-:W-:Y:S03]  /*0120*/  BSSY B0, `(.L_x_2236) ;  /* 0x0000042000007945 */ /* 0x000fe60003800000 */
[----:B------:R-:W-:Y:S01]  /*0130*/  FADD.FTZ R4, |R5|, -RZ ;  /* 0x800000ff05047221 */ /* 0x000fe20000010200 */
[C---:B--2---:R-:W-:Y:S01]  /*0140*/  IMAD.U32 R6, R9.reuse, 0x10000, RZ ;  /* 0x0001000009067824 */ /* 0x044fe200078e00ff */
[----:B------:R-:W-:-:S03]  /*0150*/  PRMT R9, R9, 0x7632, R9 ;  /* 0x0000763209097816 */ /* 0x000fc60000000009 */
[C---:B------:R-:W-:Y:S01]  /*0160*/  FADD.FTZ R11, |R6|.reuse, -RZ ;  /* 0x800000ff060b7221 */ /* 0x040fe20000010200 */
[----:B------:R-:W-:-:S13]  /*0170*/  FSETP.GEU.FTZ.AND P0, PT, |R6|, |R5|, PT ;  /* 0x400000050600720b */ /* 0x000fda0003f1e200 */
[----:B0-----:R-:W-:Y:S05]  /*0180*/  @!P0 BRA `(.L_x_2237) ;  /* 0x0000000000ec8947 */ /* 0x001fea0003800000 */
[----:B------:R-:W-:-:S05]  /*0190*/  FMUL.FTZ R0, |R5|, 8388608 ;  /* 0x4b00000005007820 */ /* 0x000fca0000410200 */
[----:B------:R-:W-:-:S13]  /*01a0*/  FSETP.GTU.FTZ.AND P0, PT, R11, R0, PT ;  /* 0x000000000b00720b */ /* 0x000fda0003f1c000 */
[----:B------:R-:W-:Y:S05]  /*01b0*/  @P0 BRA `(.L_x_2238) ;  /* 0x0000000000640947 */ /* 0x000fea0003800000 */
[----:B------:R-:W0:Y:S01]  /*01c0*/  MUFU.RCP R0, R4 ;  /* 0x0000000400007308 */ /* 0x000e220000001000 */
[----:B------:R-:W-:Y:S01]  /*01d0*/  FADD.FTZ R12, -R4, -RZ ;  /* 0x800000ff040c7221 */ /* 0x000fe20000010100 */
[----:B------:R-:W-:Y:S01]  /*01e0*/  BSSY B1, `(.L_x_2239) ;  /* 0x0000014000017945 */ /* 0x000fe20003800000 */
        /* <DEDUP_REMOVED lines=16> */
.L_x_2241:
[----:B------:R-:W-:Y:S01]  /*02f0*/  FSETP.GEU.FTZ.AND P0, PT, R13, -R4, PT ;  /* 0x800000040d00720b */ /* 0x000fe20003f1e000 */
[----:B------:R-:W-:-:S12]  /*0300*/  FADD.FTZ R0, R0, -1 ;  /* 0xbf80000000007421 */ /* 0x000fd80000010000 */
[----:B------:R-:W-:-:S07]  /*0310*/  @!P0 FADD.FTZ R0, R0, -1 ;  /* 0xbf80000000008421 */ /* 0x000fce0000010000 */
.L_x_2240:
[----:B------:R-:W-:Y:S05]  /*0320*/  BSYNC B1 ;  /* 0x0000000000017941 */ /* 0x000fea0003800000 */
.L_x_2239:
[----:B------:R-:W-:Y:S01]  /*0330*/  FFMA.FTZ R11, -R4, R0, R11 ;  /* 0x00000000040b7223 */ /* 0x000fe2000001010b */
[----:B------:R-:W-:Y:S06]  /*0340*/  BRA `(.L_x_2237) ;  /* 0x00000000007c7947 */ /* 0x000fec0003800000 */
.L_x_2238:
[----:B------:R-:W-:Y:S01]  /*0350*/  IADD3 R12, R0, -0xb800000, RZ ;  /* 0xf4800000000c7810 */ /* 0x000fe20007ffe0ff */
        /* <DEDUP_REMOVED lines=14> */
.L_x_2244:
        /* <DEDUP_REMOVED lines=13> */
.L_x_2243:
[----:B------:R-:W-:Y:S05]  /*0510*/  BSYNC B1 ;  /* 0x0000000000017941 */ /* 0x000fea0003800000 */
.L_x_2242:
[----:B------:R-:W-:-:S04]  /*0520*/  FMUL.FTZ R12, R12, 1.1920928955078125e-07 ;  /* 0x340000000c0c7820 */ /* 0x000fc80000410000 */
[----:B0-----:R-:W-:-:S07]  /*0530*/  FMUL.FTZ R11, R17, R12 ;  /* 0x0000000c110b7220 */ /* 0x001fce0000410000 */
.L_x_2237:
[----:B------:R-:W-:Y:S05]  /*0540*/  BSYNC B0 ;  /* 0x0000000000007941 */ /* 0x000fea0003800000 */
.L_x_2236:
[----:B------:R-:W-:Y:S01]  /*0550*/  SHF.L.U32 R12, R9, 0x10, RZ ;  /* 0x00000010090c7819 */ /* 0x000fe200000006ff */
[----:B------:R-:W-:Y:S01]  /*0560*/  BSSY B0, `(.L_x_2245) ;  /* 0x0000042000007945 */ /* 0x000fe20003800000 */
[C---:B------:R-:W-:Y:S02]  /*0570*/  FSETP.GTU.FTZ.AND P0, PT, |R11|.reuse, +INF , PT ;  /* 0x7f8000000b00780b */ /* 0x040fe40003f1c200 */
[C---:B------:R-:W-:Y:S01]  /*0580*/  FSETP.GEU.FTZ.AND P1, PT, |R12|.reuse, |R5|, PT ;  /* 0x400000050c00720b */ /* 0x040fe20003f3e200 */
[----:B------:R-:W-:Y:S01]  /*0590*/  FADD.FTZ R9, |R12|, -RZ ;  /* 0x800000ff0c097221 */ /* 0x000fe20000010200 */
[----:B------:R-:W-:-:S04]  /*05a0*/  LOP3.LUT R6, R11, 0x80000000, R6, 0xb8, !PT ;  /* 0x800000000b067812 */ /* 0x000fc800078eb806 */
[----:B------:R-:W-:-:S07]  /*05b0*/  FSEL R6, R11, R6, P0 ;  /* 0x000000060b067208 */ /* 0x000fce0000000000 */
[----:B------:R-:W-:Y:S05]  /*05c0*/  @!P1 BRA `(.L_x_2246) ;  /* 0x0000000000ec9947 */ /* 0x000fea0003800000 */
        /* <DEDUP_REMOVED lines=22> */
.L_x_2250:
[----:B------:R-:W-:Y:S01]  /*0730*/  FSETP.GEU.FTZ.AND P0, PT, R14, -R4, PT ;  /* 0x800000040e00720b */ /* 0x000fe20003f1e000 */
[----:B------:R-:W-:-:S12]  /*0740*/  FADD.FTZ R0, R0, -1 ;  /* 0xbf80000000007421 */ /* 0x000fd80000010000 */
[----:B------:R-:W-:-:S07]  /*0750*/  @!P0 FADD.FTZ R0, R0, -1 ;  /* 0xbf80000000008421 */ /* 0x000fce0000010000 */
.L_x_2249:
[----:B------:R-:W-:Y:S05]  /*0760*/  BSYNC B1 ;  /* 0x0000000000017941 */ /* 0x000fea0003800000 */
.L_x_2248:
[----:B------:R-:W-:Y:S01]  /*0770*/  FFMA.FTZ R9, -R4, R0, R9 ;  /* 0x0000000004097223 */ /* 0x000fe20000010109 */
[----:B------:R-:W-:Y:S06]  /*0780*/  BRA `(.L_x_2246) ;  /* 0x00000000007c7947 */ /* 0x000fec0003800000 */
.L_x_2247:
        /* <DEDUP_REMOVED lines=15> */
.L_x_2253:
        /* <DEDUP_REMOVED lines=13> */
.L_x_2252:
[----:B------:R-:W-:Y:S05]  /*0950*/  BSYNC B1 ;  /* 0x0000000000017941 */ /* 0x000fea0003800000 */
.L_x_2251:
[----:B------:R-:W-:-:S04]  /*0960*/  FMUL.FTZ R0, R9, 1.1920928955078125e-07 ;  /* 0x3400000009007820 */ /* 0x000fc80000410000 */
[----:B------:R-:W-:-:S07]  /*0970*/  FMUL.FTZ R9, R15, R0 ;  /* 0x000000000f097220 */ /* 0x000fce0000410000 */
.L_x_2246:
[----:B------:R-:W-:Y:S05]  /*0980*/  BSYNC B0 ;  /* 0x0000000000007941 */ /* 0x000fea0003800000 */
.L_x_2245:
[----:B-----5:R-:W-:Y:S01]  /*0990*/  IMAD.U32 R14, R8, 0x10000, RZ ;  /* 0x00010000080e7824 */ /* 0x020fe200078e00ff */
[C---:B------:R-:W-:Y:S01]  /*09a0*/  FSETP.GTU.FTZ.AND P0, PT, |R9|.reuse, +INF , PT ;  /* 0x7f8000000900780b */ /* 0x040fe20003f1c200 */
[----:B------:R-:W-:Y:S01]  /*09b0*/  BSSY B0, `(.L_x_2254) ;  /* 0x0000042000007945 */ /* 0x000fe20003800000 */
[C---:B------:R-:W-:Y:S01]  /*09c0*/  LOP3.LUT R12, R9.reuse, 0x80000000, R12, 0xb8, !PT ;  /* 0x80000000090c7812 */ /* 0x040fe200078eb80c */
[C---:B------:R-:W-:Y:S01]  /*09d0*/  FADD.FTZ R11, |R14|.reuse, -RZ ;  /* 0x800000ff0e0b7221 */ /* 0x040fe20000010200 */
[----:B------:R-:W-:Y:S02]  /*09e0*/  FSETP.GEU.FTZ.AND P1, PT, |R14|, |R5|, PT ;  /* 0x400000050e00720b */ /* 0x000fe40003f3e200 */
[----:B------:R-:W-:Y:S02]  /*09f0*/  PRMT R8, R8, 0x7632, R8 ;  /* 0x0000763208087816 */ /* 0x000fe40000000008 */
[----:B------:R-:W-:-:S09]  /*0a00*/  FSEL R9, R9, R12, P0 ;  /* 0x0000000c09097208 */ /* 0x000fd20000000000 */
[----:B------:R-:W-:Y:S05]  /*0a10*/  @!P1 BRA `(.L_x_2255) ;  /* 0x0000000000ec9947 */ /* 0x000fea0003800000 */
[----:B------:R-:W-:-:S05]  /*0a20*/  FMUL.FTZ R16, |R5|, 8388608 ;  /* 0x4b00000005107820 */ /* 0x000fca0000410200 */
[----:B------:R-:W-:-:S13]  /*0a30*/  FSETP.GTU.FTZ.AND P0, PT, R11, R16, PT ;  /* 0x000000100b00720b */ /* 0x000fda0003f1c000 */
[----:B------:R-:W-:Y:S05]  /*0a40*/  @P0 BRA `(.L_x_2256) ;  /* 0x0000000000640947 */ /* 0x000fea0003800000 */
[----:B------:R-:W1:Y:S01]  /*0a50*/  MUFU.RCP R0, R4 ;  /* 0x0000000400007308 */ /* 0x000e620000001000 */
[----:B------:R-:W-:Y:S01]  /*0a60*/  FADD.FTZ R12, -R4, -RZ ;  /* 0x800000ff040c7221 */ /* 0x000fe20000010100 */
[----:B------:R-:W-:Y:S01]  /*0a70*/  BSSY B1, `(.L_x_2257) ;  /* 0x0000014000017945 */ /* 0x000fe20003800000 */
        /* <DEDUP_REMOVED lines=16> */
.L_x_2259:
[----:B------:R-:W-:Y:S01]  /*0b80*/  FSETP.GEU.FTZ.AND P0, PT, R12, -R4, PT ;  /* 0x800000040c00720b */ /* 0x000fe20003f1e000 */
[----:B------:R-:W-:-:S12]  /*0b90*/  FADD.FTZ R0, R0, -1 ;  /* 0xbf80000000007421 */ /* 0x000fd80000010000 */
[----:B------:R-:W-:-:S07]  /*0ba0*/  @!P0 FADD.FTZ R0, R0, -1 ;  /* 0xbf80000000008421 */ /* 0x000fce0000010000 */
.L_x_2258:
[----:B------:R-:W-:Y:S05]  /*0bb0*/  BSYNC B1 ;  /* 0x0000000000017941 */ /* 0x000fea0003800000 */
.L_x_2257:
[----:B------:R-:W-:Y:S01]  /*0bc0*/  FFMA.FTZ R11, -R4, R0, R11 ;  /* 0x00000000040b7223 */ /* 0x000fe2000001010b */
[----:B------:R-:W-:Y:S06]  /*0bd0*/  BRA `(.L_x_2255) ;  /* 0x00000000007c7947 */ /* 0x000fec0003800000 */
.L_x_2256:
        /* <DEDUP_REMOVED lines=15> */
.L_x_2262:
        /* <DEDUP_REMOVED lines=13> */
.L_x_2261:
[----:B------:R-:W-:Y:S05]  /*0da0*/  BSYNC B1 ;  /* 0x0000000000017941 */ /* 0x000fea0003800000 */
.L_x_2260:
[----:B------:R-:W-:-:S04]  /*0db0*/  FMUL.FTZ R0, R11, 1.1920928955078125e-07 ;  /* 0x340000000b007820 */ /* 0x000fc80000410000 */
[----:B------:R-:W-:-:S07]  /*0dc0*/  FMUL.FTZ R11, R17, R0 ;  /* 0x00000000110b7220 */ /* 0x000fce0000410000 */
.L_x_2255:
[----:B------:R-:W-:Y:S05]  /*0dd0*/  BSYNC B0 ;  /* 0x0000000000007941 */ /* 0x000fea0003800000 */
.L_x_2254:
[----:B------:R-:W-:Y:S01]  /*0de0*/  IMAD.U32 R12, R8, 0x10000, RZ ;  /* 0x00010000080c7824 */ /* 0x000fe200078e00ff */
[C---:B------:R-:W-:Y:S01]  /*0df0*/  FSETP.GTU.FTZ.AND P0, PT, |R11|.reuse, +INF , PT ;  /* 0x7f8000000b00780b */ /* 0x040fe20003f1c200 */
[----:B------:R-:W-:Y:S01]  /*0e00*/  BSSY B0, `(.L_x_2263) ;  /* 0x0000041000007945 */ /* 0x000fe20003800000 */
[C---:B------:R-:W-:Y:S02]  /*0e10*/  LOP3.LUT R8, R11.reuse, 0x80000000, R14, 0xb8, !PT ;  /* 0x800000000b087812 */ /* 0x040fe400078eb80e */
[C---:B------:R-:W-:Y:S02]  /*0e20*/  FSETP.GEU.FTZ.AND P1, PT, |R12|.reuse, |R5|, PT ;  /* 0x400000050c00720b */ /* 0x040fe40003f3e200 */
[----:B------:R-:W-:Y:S01]  /*0e30*/  FSEL R8, R11, R8, P0 ;  /* 0x000000080b087208 */ /* 0x000fe20000000000 */
[----:B------:R-:W-:-:S10]  /*0e40*/  FADD.FTZ R11, |R12|, -RZ ;  /* 0x800000ff0c0b7221 */ /* 0x000fd40000010200 */
        /* <DEDUP_REMOVED lines=23> */
.L_x_2268:
[----:B------:R-:W-:Y:S01]  /*0fc0*/  FSETP.GEU.FTZ.AND P0, PT, R14, -R4, PT ;  /* 0x800000040e00720b */ /* 0x000fe20003f1e000 */
[----:B------:R-:W-:-:S12]  /*0fd0*/  FADD.FTZ R0, R0, -1 ;  /* 0xbf80000000007421 */ /* 0x000fd80000010000 */
[----:B------:R-:W-:-:S07]  /*0fe0*/  @!P0 FADD.FTZ R0, R0, -1 ;  /* 0xbf80000000008421 */ /* 0x000fce0000010000 */
.L_x_2267:
[----:B------:R-:W-:Y:S05]  /*0ff0*/  BSYNC B1 ;  /* 0x0000000000017941 */ /* 0x000fea0003800000 */
.L_x_2266:
[----:B------:R-:W-:Y:S01]  /*1000*/  FFMA.FTZ R11, -R4, R0, R11 ;  /* 0x00000000040b7223 */ /* 0x000fe2000001010b */
[----:B------:R-:W-:Y:S06]  /*1010*/  BRA `(.L_x_2264) ;  /* 0x00000000007c7947 */ /* 0x000fec0003800000 */
.L_x_2265:
[C---:B------:R-:W-:Y:S01]  /*1020*/  VIADD R0, R14.reuse, 0xf4800000 ;  /* 0xf48000000e007836 */ /* 0x040fe20000000000 */
[----:B------:R-:W-:Y:S01]  /*1030*/  FSETP.GT.FTZ.AND P0, PT, |R5|, RZ, PT ;  /* 0x000000ff0500720b */ /* 0x000fe20003f14200 */
[----:B------:R-:W-:Y:S01]  /*1040*/  BSSY B1, `(.L_x_2269) ;  /* 0x000001a000017945 */ /* 0x000fe20003800000 */
[----:B------:R-:W-:Y:S02]  /*1050*/  LOP3.LUT R17, R14, 0xff800000, RZ, 0xc0, !PT ;  /* 0xff8000000e117812 */ /* 0x000fe400078ec0ff */
[----:B------:R-:W-:Y:S02]  /*1060*/  LOP3.LUT R0, R0, 0xff800000, RZ, 0xc0, !PT ;  /* 0xff80000000007812 */ /* 0x000fe400078ec0ff */
[C---:B------:R-:W-:Y:S02]  /*1070*/  ISETP.GT.U32.OR P0, PT, R11.reuse, 0x7f7fffff, !P0 ;  /* 0x7f7fffff0b00780c */ /* 0x040fe40004704470 */
[----:B------:R-:W-:Y:S02]  /*1080*/  IADD3 R13, -R0, R11, RZ ;  /* 0x0000000b000d7210 */ /* 0x000fe40007ffe1ff */
[----:B------:R-:W-:-:S02]  /*1090*/  LOP3.LUT R0, R11, 0x7fffff, RZ, 0xc0, !PT ;  /* 0x007fffff0b007812 */ /* 0x000fc400078ec0ff */
[----:B------:R-:W-:Y:S02]  /*10a0*/  LOP3.LUT P1, R13, R13, 0xff800000, RZ, 0xc0, !PT ;  /* 0xff8000000d0d7812 */ /* 0x000fe4000782c0ff */
[----:B------:R-:W-:Y:S02]  /*10b0*/  LOP3.LUT R11, R0, 0x3f800000, RZ, 0xfc, !PT ;  /* 0x3f800000000b7812 */ /* 0x000fe400078efcff */
[----:B------:R-:W-:-:S09]  /*10c0*/  FSEL R17, R17, +QNAN , !P0 ;  /* 0x7fffffff11117808 */ /* 0x000fd20004000000 */
[----:B------:R-:W-:Y:S05]  /*10d0*/  @!P1 BRA `(.L_x_2270) ;  /* 0x0000000000409947 */ /* 0x000fea0003800000 */
[----:B------:R-:W-:-:S04]  /*10e0*/  LOP3.LUT R14, R14, 0x7fffff, RZ, 0xc0, !PT ;  /* 0x007fffff0e0e7812 */ /* 0x000fc800078ec0ff */
[----:B0-----:R-:W-:-:S04]  /*10f0*/  LOP3.LUT R18, R14, 0x3f800000, RZ, 0xfc, !PT ;  /* 0x3f8000000e127812 */ /* 0x001fc800078efcff */
[----:B------:R0:W1:Y:S03]  /*1100*/  MUFU.RCP R0, R18 ;  /* 0x0000001200007308 */ /* 0x0000660000001000 */
.L_x_2271:
        /* <DEDUP_REMOVED lines=13> */
.L_x_2270:
[----:B------:R-:W-:Y:S05]  /*11e0*/  BSYNC B1 ;  /* 0x0000000000017941 */ /* 0x000fea0003800000 */
.L_x_2269:
[----:B------:R-:W-:-:S04]  /*11f0*/  FMUL.FTZ R0, R11, 1.1920928955078125e-07 ;  /* 0x340000000b007820 */ /* 0x000fc80000410000 */
[----:B------:R-:W-:-:S07]  /*1200*/  FMUL.FTZ R11, R17, R0 ;  /* 0x00000000110b7220 */ /* 0x000fce0000410000 */
.L_x_2264:
[----:B------:R-:W-:Y:S05]  /*1210*/  BSYNC B0 ;  /* 0x0000000000007941 */ /* 0x000fea0003800000 */
.L_x_2263:
[----:B------:R-:W-:Y:S01]  /*1220*/  IMAD.U32 R14, R10, 0x10000, RZ ;  /* 0x000100000a0e7824 */ /* 0x000fe200078e00ff */
        /* <DEDUP_REMOVED lines=30> */
.L_x_2277:
[----:B------:R-:W-:Y:S01]  /*1410*/  FSETP.GEU.FTZ.AND P0, PT, R12, -R4, PT ;  /* 0x800000040c00720b */ /* 0x000fe20003f1e000 */
[----:B------:R-:W-:-:S12]  /*1420*/  FADD.FTZ R0, R0, -1 ;  /* 0xbf80000000007421 */ /* 0x000fd80000010000 */
[----:B------:R-:W-:-:S07]  /*1430*/  @!P0 FADD.FTZ R0, R0, -1 ;  /* 0xbf80000000008421 */ /* 0x000fce0000010000 */
.L_x_2276:
[----:B------:R-:W-:Y:S05]  /*1440*/  BSYNC B1 ;  /* 0x0000000000017941 */ /* 0x000fea0003800000 */
.L_x_2275:
[----:B------:R-:W-:Y:S01]  /*1450*/  FFMA.FTZ R13, -R4, R0, R13 ;  /* 0x00000000040d7223 */ /* 0x000fe2000001010d */
[----:B------:R-:W-:Y:S06]  /*1460*/  BRA `(.L_x_2273) ;  /* 0x00000000007c7947 */ /* 0x000fec0003800000 */
.L_x_2274:
        /* <DEDUP_REMOVED lines=14> */
[----:B------:R1:W2:Y:S03]  /*1550*/  MUFU.RCP R0, R20 ;  /* 0x0000001400007308 */ /* 0x0002a60000001000 */
.L_x_2280:
[----:B------:R-:W-:-:S05]  /*1560*/  VIMNMX.U32 R16, R15, 0xb800000, PT ;  /* 0x0b8000000f107848 */ /* 0x000fca0003fe0000 */
[----:B------:R-:W-:Y:S02]  /*1570*/  IMAD.IADD R13, R16, 0x1, R13 ;  /* 0x00000001100d7824 */ /* 0x000fe400078e020d */
[----:B------:R-:W-:Y:S02]  /*1580*/  IMAD.IADD R15, R15, 0x1, -R16 ;  /* 0x000000010f0f7824 */ /* 0x000fe400078e0a10 */
[----:B--2---:R-:W-:-:S03]  /*1590*/  FFMA.FTZ R17, R0, R13, -RZ ;  /* 0x0000000d00117223 */ /* 0x004fc600000108ff */
[----:B------:R-:W-:Y:S01]  /*15a0*/  ISETP.NE.AND P1, PT, R15, RZ, PT ;  /* 0x000000ff0f00720c */ /* 0x000fe20003f25270 */
[----:B0-----:R-:W-:-:S04]  /*15b0*/  FFMA.FTZ R18, -R20, R17, R13 ;  /* 0x0000001114127223 */ /* 0x001fc8000001010d */
[----:B------:R-:W-:-:S04]  /*15c0*/  FFMA.FTZ R18, R0, R18, R17 ;  /* 0x0000001200127223 */ /* 0x000fc80000010011 */
[----:B------:R-:W-:-:S04]  /*15d0*/  FFMA.FTZ R17, -R20, R18, R13 ;  /* 0x0000001214117223 */ /* 0x000fc8000001010d */
[----:B------:R-:W-:-:S04]  /*15e0*/  FFMA.FTZ.RZ R17, R0, R17, R18 ;  /* 0x0000001100117223 */ /* 0x000fc8000001c012 */
[----:B------:R-:W0:Y:S02]  /*15f0*/  FRND.TRUNC R18, R17 ;  /* 0x0000001100127307 */ /* 0x000e24000020d000 */
[----:B0-----:R-:W-:-:S05]  /*1600*/  FFMA.FTZ R13, -R20, R18, R13 ;  /* 0x00000012140d7223 */ /* 0x001fca000001010d */
[----:B------:R-:W-:-:S13]  /*1610*/  ISETP.NE.AND P0, PT, R13, RZ, PT ;  /* 0x000000ff0d00720c */ /* 0x000fda0003f05270 */
[----:B------:R-:W-:Y:S05]  /*1620*/  @P0 BRA P1, `(.L_x_2280) ;  /* 0xfffffffc00cc0947 */ /* 0x000fea000083ffff */
.L_x_2279:
[----:B------:R-:W-:Y:S05]  /*1630*/  BSYNC B1 ;  /* 0x0000000000017941 */ /* 0x000fea0003800000 */
.L_x_2278:
[----:B------:R-:W-:-:S04]  /*1640*/  FMUL.FTZ R13, R13, 1.1920928955078125e-07 ;  /* 0x340000000d0d7820 */ /* 0x000fc80000410000 */
[----:B------:R-:W-:-:S07]  /*1650*/  FMUL.FTZ R13, R12, R13 ;  /* 0x0000000d0c0d7220 */ /* 0x000fce0000410000 */
.L_x_2273:
[----:B------:R-:W-:Y:S05]  /*1660*/  BSYNC B0 ;  /* 0x0000000000007941 */ /* 0x000fea0003800000 */
.L_x_2272:
        /* <DEDUP_REMOVED lines=11> */
[----:B------:R-:W2:Y:S01]  /*1720*/  MUFU.RCP R0, R4 ;  /* 0x0000000400007308 */ /* 0x000ea20000001000 */
[----:B------:R-:W-:Y:S01]  /*1730*/  FADD.FTZ R14, -R4, -RZ ;  /* 0x800000ff040e7221 */ /* 0x000fe20000010100 */
[----:B------:R-:W-:Y:S01]  /*1740*/  BSSY B1, `(.L_x_2284) ;  /* 0x0000014000017945 */ /* 0x000fe20003800000 */
[----:B--2---:R-:W-:-:S06]  /*1750*/  FMUL.FTZ R0, R13, R0 ;  /* 0x000000000d007220 */ /* 0x004fcc0000410000 */
[----:B------:R-:W2:Y:S02]  /*1760*/  FRND.TRUNC R0, R0 ;  /* 0x0000000000007307 */ /* 0x000ea4000020d000 */
[----:B--2---:R-:W-:-:S05]  /*1770*/  FFMA R14, R14, R0, R13 ;  /* 0x000000000e0e7223 */ /* 0x004fca000000000d */
        /* <DEDUP_REMOVED lines=13> */
.L_x_2286:
[----:B------:R-:W-:Y:S01]  /*1850*/  FSETP.GEU.FTZ.AND P0, PT, R14, -R4, PT ;  /* 0x800000040e00720b */ /* 0x000fe20003f1e000 */
[----:B------:R-:W-:-:S12]  /*1860*/  FADD.FTZ R0, R0, -1 ;  /* 0xbf80000000007421 */ /* 0x000fd80000010000 */
[----:B------:R-:W-:-:S07]  /*1870*/  @!P0 FADD.FTZ R0, R0, -1 ;  /* 0xbf80000000008421 */ /* 0x000fce0000010000 */
.L_x_2285:
[----:B------:R-:W-:Y:S05]  /*1880*/  BSYNC B1 ;  /* 0x0000000000017941 */ /* 0x000fea0003800000 */
.L_x_2284:
[----:B------:R-:W-:Y:S01]  /*1890*/  FFMA.FTZ R13, -R4, R0, R13 ;  /* 0x00000000040d7223 */ /* 0x000fe2000001010d */
[----:B------:R-:W-:Y:S06]  /*18a0*/  BRA `(.L_x_2282) ;  /* 0x00000000007c7947 */ /* 0x000fec0003800000 */
.L_x_2283:
        /* <DEDUP_REMOVED lines=13> */
[----:B0-----:R-:W-:-:S04]  /*1980*/  LOP3.LUT R18, R16, 0x3f800000, RZ, 0xfc, !PT ;  /* 0x3f80000010127812 */ /* 0x001fc800078efcff */
[----:B------:R0:W2:Y:S03]  /*1990*/  MUFU.RCP R0, R18 ;  /* 0x0000001200007308 */ /* 0x0000a60000001000 */
.L_x_2289:
[----:B------:R-:W-:-:S04]  /*19a0*/  VIMNMX.U32 R16, R15, 0xb800000, PT ;  /* 0x0b8000000f107848 */ /* 0x000fc80003fe0000 */
[C---:B------:R-:W-:Y:S01]  /*19b0*/  IADD3 R15, -R16.reuse, R15, RZ ;  /* 0x0000000f100f7210 */ /* 0x040fe20007ffe1ff */
[----:B------:R-:W-:-:S03]  /*19c0*/  IMAD.IADD R17, R16, 0x1, R14 ;  /* 0x0000000110117824 */ /* 0x000fc600078e020e */
[----:B------:R-:W-:Y:S01]  /*19d0*/  ISETP.NE.AND P1, PT, R15, RZ, PT ;  /* 0x000000ff0f00720c */ /* 0x000fe20003f25270 */
[----:B--2---:R-:W-:-:S04]  /*19e0*/  FFMA.FTZ R14, R0, R17, -RZ ;  /* 0x00000011000e7223 */ /* 0x004fc800000108ff */
        /* <DEDUP_REMOVED lines=8> */
.L_x_2288:
[----:B------:R-:W-:Y:S05]  /*1a70*/  BSYNC B1 ;  /* 0x0000000000017941 */ /* 0x000fea0003800000 */
.L_x_2287:
[----:B------:R-:W-:-:S04]  /*1a80*/  FMUL.FTZ R14, R14, 1.1920928955078125e-07 ;  /* 0x340000000e0e7820 */ /* 0x000fc80000410000 */
[----:B------:R-:W-:-:S07]  /*1a90*/  FMUL.FTZ R13, R13, R14 ;  /* 0x0000000e0d0d7220 */ /* 0x000fce0000410000 */
.L_x_2282:
[----:B------:R-:W-:Y:S05]  /*1aa0*/  BSYNC B0 ;  /* 0x0000000000007941 */ /* 0x000fea0003800000 */
.L_x_2281:
[----:B------:R-:W-:Y:S01]  /*1ab0*/  IMAD.U32 R14, R7, 0x10000, RZ ;  /* 0x00010000070e7824 */ /* 0x000fe200078e00ff */
[C---:B------:R-:W-:Y:S01]  /*1ac0*/  FSETP.GTU.FTZ.AND P0, PT, |R13|.reuse, +INF , PT ;  /* 0x7f8000000d00780b */ /* 0x040fe20003f1c200 */
[----:B------:R-:W-:Y:S01]  /*1ad0*/  BSSY B0, `(.L_x_2290) ;  /* 0x0000042000007945 */ /* 0x000fe20003800000 */
[--C-:B------:R-:W-:Y:S02]  /*1ae0*/  LOP3.LUT R0, R13, 0x80000000, R12.reuse, 0xb8, !PT ;  /* 0x800000000d007812 */ /* 0x100fe400078eb80c */
[C---:B------:R-:W-:Y:S02]  /*1af0*/  FSETP.GEU.FTZ.AND P1, PT, |R14|.reuse, |R5|, PT ;  /* 0x400000050e00720b */ /* 0x040fe40003f3e200 */
[----:B------:R-:W-:Y:S02]  /*1b00*/  PRMT R12, R7, 0x7632, R12 ;  /* 0x00007632070c7816 */ /* 0x000fe4000000000c */
[----:B------:R-:W-:Y:S01]  /*1b10*/  FSEL R7, R13, R0, P0 ;  /* 0x000000000d077208 */ /* 0x000fe20000000000 */
[----:B------:R-:W-:-:S08]  /*1b20*/  FADD.FTZ R13, |R14|, -RZ ;  /* 0x800000ff0e0d7221 */ /* 0x000fd00000010200 */
[----:B------:R-:W-:Y:S05]  /*1b30*/  @!P1 BRA `(.L_x_2291) ;  /* 0x0000000000ec9947 */ /* 0x000fea0003800000 */
[----:B0-----:R-:W-:-:S05]  /*1b40*/  FMUL.FTZ R18, |R5|, 8388608 ;  /* 0x4b00000005127820 */ /* 0x001fca0000410200 */
        /* <DEDUP_REMOVED lines=21> */
.L_x_2295:
[----:B------:R-:W-:Y:S01]  /*1ca0*/  FSETP.GEU.FTZ.AND P0, PT, R16, -R4, PT ;  /* 0x800000041000720b */ /* 0x000fe20003f1e000 */
[----:B------:R-:W-:-:S12]  /*1cb0*/  FADD.FTZ R0, R0, -1 ;  /* 0xbf80000000007421 */ /* 0x000fd80000010000 */
[----:B------:R-:W-:-:S07]  /*1cc0*/  @!P0 FADD.FTZ R0, R0, -1 ;  /* 0xbf80000000008421 */ /* 0x000fce0000010000 */
.L_x_2294:
[----:B------:R-:W-:Y:S05]  /*1cd0*/  BSYNC B1 ;  /* 0x0000000000017941 */ /* 0x000fea0003800000 */
.L_x_2293:
[----:B------:R-:W-:Y:S01]  /*1ce0*/  FFMA.FTZ R13, -R4, R0, R13 ;  /* 0x00000000040d7223 */ /* 0x000fe2000001010d */
[----:B------:R-:W-:Y:S06]  /*1cf0*/  BRA `(.L_x_2291) ;  /* 0x00000000007c7947 */ /* 0x000fec0003800000 */
.L_x_2292:
        /* <DEDUP_REMOVED lines=13> */
[----:B-1----:R-:W-:-:S04]  /*1dd0*/  LOP3.LUT R20, R18, 0x3f800000, RZ, 0xfc, !PT ;  /* 0x3f80000012147812 */ /* 0x002fc800078efcff */
[----:B------:R0:W1:Y:S03]  /*1de0*/  MUFU.RCP R0, R20 ;  /* 0x0000001400007308 */ /* 0x0000660000001000 */
.L_x_2298:
        /* <DEDUP_REMOVED lines=13> */
.L_x_2297:
[----:B------:R-:W-:Y:S05]  /*1ec0*/  BSYNC B1 ;  /* 0x0000000000017941 */ /* 0x000fea0003800000 */
.L_x_2296:
[----:B------:R-:W-:-:S04]  /*1ed0*/  FMUL.FTZ R0, R15, 1.1920928955078125e-07 ;  /* 0x340000000f007820 */ /* 0x000fc80000410000 */
[----:B------:R-:W-:-:S07]  /*1ee0*/  FMUL.FTZ R13, R13, R0 ;  /* 0x000000000d0d7220 */ /* 0x000fce0000410000 */
.L_x_2291:
[----:B------:R-:W-:Y:S05]  /*1ef0*/  BSYNC B0 ;  /* 0x0000000000007941 */ /* 0x000fea0003800000 */
.L_x_2290:
[----:B------:R-:W-:Y:S01]  /*1f00*/  IMAD.U32 R12, R12, 0x10000, RZ ;  /* 0x000100000c0c7824 */ /* 0x000fe200078e00ff */
[C---:B------:R-:W-:Y:S01]  /*1f10*/  FSETP.GTU.FTZ.AND P0, PT, |R13|.reuse, +INF , PT ;  /* 0x7f8000000d00780b */ /* 0x040fe20003f1c200 */
[----:B------:R-:W-:Y:S01]  /*1f20*/  BSSY B0, `(.L_x_2299) ;  /* 0x0000041000007945 */ /* 0x000fe20003800000 */
[C---:B------:R-:W-:Y:S01]  /*1f30*/  LOP3.LUT R14, R13.reuse, 0x80000000, R14, 0xb8, !PT ;  /* 0x800000000d0e7812 */ /* 0x040fe200078eb80e */
[C---:B------:R-:W-:Y:S01]  /*1f40*/  FADD.FTZ R15, |R12|.reuse, -RZ ;  /* 0x800000ff0c0f7221 */ /* 0x040fe20000010200 */
[----:B------:R-:W-:Y:S02]  /*1f50*/  FSETP.GEU.FTZ.AND P1, PT, |R12|, |R5|, PT ;  /* 0x400000050c00720b */ /* 0x000fe40003f3e200 */
[----:B------:R-:W-:-:S11]  /*1f60*/  FSEL R13, R13, R14, P0 ;  /* 0x0000000e0d0d7208 */ /* 0x000fd60000000000 */
        /* <DEDUP_REMOVED lines=23> */
.L_x_2304:
[----:B------:R-:W-:Y:S01]  /*20e0*/  FSETP.GEU.FTZ.AND P0, PT, R14, -R4, PT ;  /* 0x800000040e00720b */ /* 0x000fe20003f1e000 */
[----:B------:R-:W-:-:S12]  /*20f0*/  FADD.FTZ R0, R0, -1 ;  /* 0xbf80000000007421 */ /* 0x000fd80000010000 */
[----:B------:R-:W-:-:S07]  /*2100*/  @!P0 FADD.FTZ R0, R0, -1 ;  /* 0xbf80000000008421 */ /* 0x000fce0000010000 */
.L_x_2303:
[----:B------:R-:W-:Y:S05]  /*2110*/  BSYNC B1 ;  /* 0x0000000000017941 */ /* 0x000fea0003800000 */
.L_x_2302:
[----:B------:R-:W-:Y:S01]  /*2120*/  FFMA.FTZ R15, -R4, R0, R15 ;  /* 0x00000000040f7223 */ /* 0x000fe2000001010f */
[----:B------:R-:W-:Y:S06]  /*2130*/  BRA `(.L_x_2300) ;  /* 0x00000000007c7947 */ /* 0x000fec0003800000 */
.L_x_2301:
        /* <DEDUP_REMOVED lines=14> */
[----:B------:R0:W2:Y:S03]  /*2220*/  MUFU.RCP R0, R18 ;  /* 0x0000001200007308 */ /* 0x0000a60000001000 */
.L_x_2307:
        /* <DEDUP_REMOVED lines=13> */
.L_x_2306:
[----:B------:R-:W-:Y:S05]  /*2300*/  BSYNC B1 ;  /* 0x0000000000017941 */ /* 0x000fea0003800000 */
.L_x_2305:
[----:B------:R-:W-:-:S04]  /*2310*/  FMUL.FTZ R15, R4, 1.1920928955078125e-07 ;  /* 0x34000000040f7820 */ /* 0x000fc80000410000 */
[----:B------:R-:W-:-:S07]  /*2320*/  FMUL.FTZ R15, R16, R15 ;  /* 0x0000000f100f7220 */ /* 0x000fce0000410000 */
.L_x_2300:
[----:B------:R-:W-:Y:S05]  /*2330*/  BSYNC B0 ;  /* 0x0000000000007941 */ /* 0x000fea0003800000 */
.L_x_2299:
[----:B------:R-:W2:Y:S01]  /*2340*/  LDC.64 R4, c[0x0][0x218] ;  /* 0x00008600ff047b82 */ /* 0x000ea20000000a00 */
[C---:B------:R-:W-:Y:S02]  /*2350*/  FSETP.GTU.FTZ.AND P0, PT, |R15|.reuse, +INF , PT ;  /* 0x7f8000000f00780b */ /* 0x040fe40003f1c200 */
[----:B------:R-:W-:Y:S02]  /*2360*/  LOP3.LUT R12, R15, 0x80000000, R12, 0xb8, !PT ;  /* 0x800000000f0c7812 */ /* 0x000fe400078eb80c */
[----:B------:R-:W-:Y:S02]  /*2370*/  F2FP.BF16.F32.PACK_AB R9, R9, R6 ;  /* 0x000000060909723e */ /* 0x000fe400000010ff */
[----:B------:R-:W-:Y:S02]  /*2380*/  FSEL R12, R15, R12, P0 ;  /* 0x0000000c0f0c7208 */ /* 0x000fe40000000000 */
[----:B------:R-:W-:Y:S02]  /*2390*/  F2FP.BF16.F32.PACK_AB R11, R11, R8 ;  /* 0x000000080b0b723e */ /* 0x000fe400000010ff */
[----:B------:R-:W-:-:S02]  /*23a0*/  F2FP.BF16.F32.PACK_AB R7, R7, R10 ;  /* 0x0000000a0707723e */ /* 0x000fc400000010ff */
[----:B------:R-:W-:Y:S01]  /*23b0*/  F2FP.BF16.F32.PACK_AB R13, R12, R13 ;  /* 0x0000000d0c0d723e */ /* 0x000fe200000010ff */
[----:B--2---:R-:W-:-:S04]  /*23c0*/  IMAD.WIDE.U32 R4, R2, 0x2, R4 ;  /* 0x0000000202047825 */ /* 0x004fc800078e0004 */
[----:B------:R-:W-:-:S05]  /*23d0*/  IMAD.WIDE R4, R3, 0x4, R4 ;  /* 0x0000000403047825 */ /* 0x000fca00078e0204 */
[----:B------:R-:W-:Y:S04]  /*23e0*/  STG.E desc[UR4][R4.64], R9 ;  /* 0x0000000904007986 */ /* 0x000fe8000c101904 */
[----:B------:R-:W-:Y:S04]  /*23f0*/  STG.E desc[UR4][R4.64+0x200], R11 ;  /* 0x0002000b04007986 */ /* 0x000fe8000c101904 */
[----:B------:R-:W-:Y:S04]  /*2400*/  STG.E desc[UR4][R4.64+0x400], R7 ;  /* 0x0004000704007986 */ /* 0x000fe8000c101904 */
[----:B------:R-:W-:Y:S01]  /*2410*/  STG.E desc[UR4][R4.64+0x600], R13 ;  /* 0x0006000d04007986 */ /* 0x000fe2000c101904 */
[----:B------:R-:W-:Y:S05]  /*2420*/  EXIT ;  /* 0x000000000000794d */ /* 0x000fea0003800000 */
.L_x_2235:
[----:B------:R-:W0:Y:S01]  /*2430*/  S2R R4, SR_TID.X ;  /* 0x0000000000047919 */ /* 0x000e220000002100 */
[----:B------:R-:W-:Y:S02]  /*2440*/  PRMT R20, RZ, 0x7610, R20 ;  /* 0x00007610ff147816 */ /* 0x000fe40000000014 */
[----:B0-----:R-:W-:Y:S02]  /*2450*/  ISETP.GE.AND P0, PT, R4, R3, PT ;  /* 0x000000030400720c */ /* 0x001fe40003f06270 */
[----:B------:R-:W-:-:S11]  /*2460*/  MOV R27, R4 ;  /* 0x00000004001b7202 */ /* 0x000fd60000000f00 */
[----:B------:R-:W-:Y:S01]  /*2470*/  @!P0 IMAD.IADD R22, R2, 0x1, R27 ;  /* 0x0000000102168824 */ /* 0x000fe200078e021b */
[----:B------:R-:W0:Y:S01]  /*2480*/  @!P0 LDC.64 R18, c[0x0][0x220] ;  /* 0x00008800ff128b82 */ /* 0x000e220000000a00 */
[----:B------:R-:W-:-:S05]  /*2490*/  @!P0 VIADD R27, R27, 0x80 ;  /* 0x000000801b1b8836 */ /* 0x000fca0000000000 */
[----:B------:R-:W-:-:S13]  /*24a0*/  ISETP.GE.AND P6, PT, R27, R3, PT ;  /* 0x000000031b00720c */ /* 0x000fda0003fc6270 */
[----:B------:R-:W-:Y:S01]  /*24b0*/  @!P6 IADD3 R9, R2, R27, RZ ;  /* 0x0000001b0209e210 */ /* 0x000fe20007ffe0ff */
[----:B------:R-:W-:Y:S01]  /*24c0*/  @!P6 VIADD R27, R27, 0x80 ;  /* 0x000000801b1be836 */ /* 0x000fe20000000000 */
[----:B------:R-:W2:Y:S04]  /*24d0*/  @!P6 LDC.64 R6, c[0x0][0x220] ;  /* 0x00008800ff06eb82 */ /* 0x000ea80000000a00 */
[----:B------:R-:W-:-:S13]  /*24e0*/  ISETP.GE.AND P5, PT, R27, R3, PT ;  /* 0x000000031b00720c */ /* 0x000fda0003fa6270 */
[----:B------:R-:W-:Y:S01]  /*24f0*/  @!P5 IMAD.IADD R0, R2, 0x1, R27 ;  /* 0x000000010200d824 */ /* 0x000fe200078e021b */
[----:B------:R-:W-:Y:S01]  /*2500*/  @!P5 IADD3 R27, R27, 0x80, RZ ;  /* 0x000000801b1bd810 */ /* 0x000fe20007ffe0ff */
[----:B------:R-:W3:Y:S03]  /*2510*/  @!P5 LDC.64 R16, c[0x0][0x220] ;  /* 0x00008800ff10db82 */ /* 0x000ee60000000a00 */
[----:B------:R-:W-:Y:S01]  /*2520*/  ISETP.GE.AND P4, PT, R27, R3, PT ;  /* 0x000000031b00720c */ /* 0x000fe20003f86270 */
[----:B--2---:R-:W-:-:S05]  /*2530*/  @!P6 IMAD.WIDE.U32 R6, R9, 0x2, R6 ;  /* 0x000000020906e825 */ /* 0x004fca00078e0006 */
[----:B------:R2:W5:Y:S07]  /*2540*/  @!P6 LDG.E.U16 R20, desc[UR4][R6.64] ;  /* 0x000000040614e981 */ /* 0x00056e000c1e1500 */
[----:B------:R-:W-:Y:S02]  /*2550*/  @!P4 IMAD.IADD R29, R2, 0x1, R27 ;  /* 0x00000001021dc824 */ /* 0x000fe400078e021b */
[----:B------:R-:W-:Y:S01]  /*2560*/  @!P4 VIADD R27, R27, 0x80 ;  /* 0x000000801b1bc836 */ /* 0x000fe20000000000 */
[----:B--2---:R-:W2:Y:S04]  /*2570*/  @!P4 LDC.64 R6, c[0x0][0x220] ;  /* 0x00008800ff06cb82 */ /* 0x004ea80000000a00 */
[----:B------:R-:W-:-:S13]  /*2580*/  ISETP.GE.AND P3, PT, R27, R3, PT ;  /* 0x000000031b00720c */ /* 0x000fda0003f66270 */
[----:B------:R-:W-:Y:S01]  /*2590*/  @!P3 IADD3 R25, R2, R27, RZ ;  /* 0x0000001b0219b210 */ /* 0x000fe20007ffe0ff */
[----:B------:R-:W-:Y:S01]  /*25a0*/  @!P3 VIADD R27, R27, 0x80 ;  /* 0x000000801b1bb836 */ /* 0x000fe20000000000 */
[----:B------:R-:W4:Y:S04]  /*25b0*/  @!P3 LDC.64 R8, c[0x0][0x220] ;  /* 0x00008800ff08bb82 */ /* 0x000f280000000a00 */
[----:B------:R-:W-:-:S13]  /*25c0*/  ISETP.GE.AND P2, PT, R27, R3, PT ;  /* 0x000000031b00720c */ /* 0x000fda0003f46270 */
[----:B------:R-:W-:Y:S01]  /*25d0*/  @!P2 IMAD.IADD R23, R2, 0x1, R27 ;  /* 0x000000010217a824 */ /* 0x000fe200078e021b */
[----:B------:R-:W-:Y:S01]  /*25e0*/  @!P2 IADD3 R27, R27, 0x80, RZ ;  /* 0x000000801b1ba810 */ /* 0x000fe20007ffe0ff */
[----:B------:R-:W1:Y:S03]  /*25f0*/  @!P2 LDC.64 R10, c[0x0][0x220] ;  /* 0x00008800ff0aab82 */ /* 0x000e660000000a00 */
[----:B------:R-:W-:-:S13]  /*2600*/  ISETP.GE.AND P1, PT, R27, R3, PT ;  /* 0x000000031b00720c */ /* 0x000fda0003f26270 */
[----:B------:R-:W-:Y:S01]  /*2610*/  @!P1 IMAD.IADD R21, R2, 0x1, R27 ;  /* 0x0000000102159824 */ /* 0x000fe200078e021b */
[----:B------:R-:W2:Y:S01]  /*2620*/  @!P1 LDC.64 R12, c[0x0][0x220] ;  /* 0x00008800ff0c9b82 */ /* 0x000ea20000000a00 */
[----:B------:R-:W-:-:S05]  /*2630*/  @!P1 VIADD R27, R27, 0x80 ;  /* 0x000000801b1b9836 */ /* 0x000fca0000000000 */
[----:B------:R-:W-:-:S13]  /*2640*/  ISETP.GE.AND P6, PT, R27, R3, PT ;  /* 0x000000031b00720c */ /* 0x000fda0003fc6270 */
[----:B------:R-:W4:Y:S01]  /*2650*/  @!P6 LDC.64 R14, c[0x0][0x220] ;  /* 0x00008800ff0eeb82 */ /* 0x000f220000000a00 */
[----:B0-----:R-:W-:Y:S01]  /*2660*/  @!P0 IMAD.WIDE.U32 R18, R22, 0x2, R18 ;  /* 0x0000000216128825 */ /* 0x001fe200078e0012 */
[----:B------:R-:W-:-:S03]  /*2670*/  PRMT R22, RZ, 0x7610, R22 ;  /* 0x00007610ff167816 */ /* 0x000fc60000000016 */
[----:B---3--:R-:W-:Y:S01]  /*2680*/  @!P5 IMAD.WIDE.U32 R16, R0, 0x2, R16 ;  /* 0x000000020010d825 */ /* 0x008fe200078e0010 */
[----:B------:R-:W-:Y:S02]  /*2690*/  PRMT R0, RZ, 0x7610, R0 ;  /* 0x00007610ff007816 */ /* 0x000fe40000000000 */
[----:B------:R-:W-:Y:S01]  /*26a0*/  @!P6 IADD3 R27, R2, R27, RZ ;  /* 0x0000001b021be210 */ /* 0x000fe20007ffe0ff */
[----:B-1----:R-:W-:Y:S01]  /*26b0*/  @!P2 IMAD.WIDE.U32 R10, R23, 0x2, R10 ;  /* 0x00000002170aa825 */ /* 0x002fe200078e000a */
[----:B------:R0:W5:Y:S01]  /*26c0*/  @!P5 LDG.E.U16 R22, desc[UR4][R16.64] ;  /* 0x000000041016d981 */ /* 0x000162000c1e1500 */
[----:B------:R-:W-:Y:S02]  /*26d0*/  PRMT R24, RZ, 0x7610, R24 ;  /* 0x00007610ff187816 */ /* 0x000fe40000000018 */
[----:B--2---:R-:W-:Y:S01]  /*26e0*/  @!P1 IMAD.WIDE.U32 R12, R21, 0x2, R12 ;  /* 0x00000002150c9825 */ /* 0x004fe200078e000c */
[----:B------:R1:W5:Y:S01]  /*26f0*/  @!P0 LDG.E.U16 R0, desc[UR4][R18.64] ;  /* 0x0000000412008981 */ /* 0x000362000c1e1500 */
[----:B------:R-:W-:-:S02]  /*2700*/  PRMT R23, RZ, 0x7610, R23 ;  /* 0x00007610ff177816 */ /* 0x000fc40000000017 */
[----:B------:R-:W-:Y:S01]  /*2710*/  PRMT R21, RZ, 0x7610, R21 ;  /* 0x00007610ff157816 */ /* 0x000fe20000000015 */
[----:B------:R-:W-:Y:S01]  /*2720*/  @!P4 IMAD.WIDE.U32 R6, R29, 0x2, R6 ;  /* 0x000000021d06c825 */ /* 0x000fe200078e0006 */
[----:B0-----:R-:W-:-:S03]  /*2730*/  PRMT R16, RZ, 0x7610, R16 ;  /* 0x00007610ff107816 */ /* 0x001fc60000000010 */
[----:B----4-:R-:W-:Y:S01]  /*2740*/  @!P3 IMAD.WIDE.U32 R8, R25, 0x2, R8 ;  /* 0x000000021908b825 */ /* 0x010fe200078e0008 */
[----:B------:R0:W5:Y:S01]  /*2750*/  @!P4 LDG.E.U16 R24, desc[UR4][R6.64] ;  /* 0x000000040618c981 */ /* 0x000162000c1e1500 */
[----:B-1----:R-:W-:Y:S02]  /*2760*/  PRMT R18, RZ, 0x7610, R18 ;  /* 0x00007610ff127816 */ /* 0x002fe40000000012 */
[----:B------:R-:W-:Y:S01]  /*2770*/  @!P6 IMAD.WIDE.U32 R14, R27, 0x2, R14 ;  /* 0x000000021b0ee825 */ /* 0x000fe200078e000e */
[----:B------:R0:W5:Y:S04]  /*2780*/  @!P3 LDG.E.U16 R23, desc[UR4][R8.64] ;  /* 0x000000040817b981 */ /* 0x000168000c1e1500 */
[----:B------:R0:W5:Y:S04]  /*2790*/  @!P2 LDG.E.U16 R21, desc[UR4][R10.64] ;  /* 0x000000040a15a981 */ /* 0x000168000c1e1500 */
[----:B------:R0:W5:Y:S04]  /*27a0*/  @!P1 LDG.E.U16 R18, desc[UR4][R12.64] ;  /* 0x000000040c129981 */ /* 0x000168000c1e1500 */
[----:B------:R0:W5:Y:S01]  /*27b0*/  @!P6 LDG.E.U16 R16, desc[UR4][R14.64] ;  /* 0x000000040e10e981 */ /* 0x000162000c1e1500 */
[----:B------:R-:W-:Y:S04]  /*27c0*/  BSSY B1, `(.L_x_2308) ;  /* 0x0000049000017945 */ /* 0x000fe80003800000 */
[----:B------:R-:W-:Y:S05]  /*27d0*/  @P0 BRA `(.L_x_2309) ;  /* 0x00000004001c0947 */ /* 0x000fea0003800000 */
[----:B0----5:R-:W-:Y:S01]  /*27e0*/  IMAD.U32 R6, R0, 0x10000, RZ ;  /* 0x0001000000067824 */ /* 0x021fe200078e00ff */
        /* <DEDUP_REMOVED lines=28> */
.L_x_2315:
[----:B------:R-:W-:Y:S01]  /*29b0*/  FSETP.GEU.FTZ.AND P0, PT, R8, -R10, PT ;  /* 0x8000000a0800720b */ /* 0x000fe20003f1e000 */
[----:B------:R-:W-:-:S12]  /*29c0*/  FADD.FTZ R0, R0, -1 ;  /* 0xbf80000000007421 */ /* 0x000fd80000010000 */
[----:B------:R-:W-:-:S07]  /*29d0*/  @!P0 FADD.FTZ R0, R0, -1 ;  /* 0xbf80000000008421 */ /* 0x000fce0000010000 */
.L_x_2314:
[----:B------:R-:W-:Y:S05]  /*29e0*/  BSYNC B2 ;  /* 0x0000000000027941 */ /* 0x000fea0003800000 */
.L_x_2313:
[----:B------:R-:W-:Y:S01]  /*29f0*/  FFMA.FTZ R7, -R10, R0, R7 ;  /* 0x000000000a077223 */ /* 0x000fe20000010107 */
[----:B------:R-:W-:Y:S06]  /*2a00*/  BRA `(.L_x_2311) ;  /* 0x00000000007c7947 */ /* 0x000fec0003800000 */
.L_x_2312:
        /* <DEDUP_REMOVED lines=15> */
.L_x_2318:
[----:B------:R-:W-:-:S04]  /*2b00*/  VIMNMX.U32 R9, R8, 0xb800000, PT ;  /* 0x0b80000008097848 */ /* 0x000fc80003fe0000 */
[C---:B------:R-:W-:Y:S01]  /*2b10*/  IADD3 R8, -R9.reuse, R8, RZ ;  /* 0x0000000809087210 */ /* 0x040fe20007ffe1ff */
[----:B------:R-:W-:-:S03]  /*2b20*/  IMAD.IADD R0, R9, 0x1, R0 ;  /* 0x0000000109007824 */ /* 0x000fc600078e0200 */
[----:B------:R-:W-:Y:S01]  /*2b30*/  ISETP.NE.AND P1, PT, R8, RZ, PT ;  /* 0x000000ff0800720c */ /* 0x000fe20003f25270 */
[----:B-1----:R-:W-:-:S04]  /*2b40*/  FFMA.FTZ R11, R0, R13, -RZ ;  /* 0x0000000d000b7223 */ /* 0x002fc800000108ff */
[----:B------:R-:W-:-:S04]  /*2b50*/  FFMA.FTZ R10, R11, -R12, R0 ;  /* 0x8000000c0b0a7223 */ /* 0x000fc80000010000 */
[----:B------:R-:W-:-:S04]  /*2b60*/  FFMA.FTZ R11, R10, R13, R11 ;  /* 0x0000000d0a0b7223 */ /* 0x000fc8000001000b */
[----:B------:R-:W-:-:S04]  /*2b70*/  FFMA.FTZ R10, R11, -R12, R0 ;  /* 0x8000000c0b0a7223 */ /* 0x000fc80000010000 */
[----:B------:R-:W-:-:S04]  /*2b80*/  FFMA.FTZ.RZ R10, R10, R13, R11 ;  /* 0x0000000d0a0a7223 */ /* 0x000fc8000001c00b */
[----:B------:R-:W1:Y:S02]  /*2b90*/  FRND.TRUNC R11, R10 ;  /* 0x0000000a000b7307 */ /* 0x000e64000020d000 */
[----:B-1----:R-:W-:-:S05]  /*2ba0*/  FFMA.FTZ R0, R11, -R12, R0 ;  /* 0x8000000c0b007223 */ /* 0x002fca0000010000 */
[----:B------:R-:W-:-:S13]  /*2bb0*/  ISETP.NE.AND P0, PT, R0, RZ, PT ;  /* 0x000000ff0000720c */ /* 0x000fda0003f05270 */
[----:B------:R-:W-:Y:S05]  /*2bc0*/  @P0 BRA P1, `(.L_x_2318) ;  /* 0xfffffffc00cc0947 */ /* 0x000fea000083ffff */
.L_x_2317:
[----:B------:R-:W-:Y:S05]  /*2bd0*/  BSYNC B2 ;  /* 0x0000000000027941 */ /* 0x000fea0003800000 */
.L_x_2316:
[----:B------:R-:W-:-:S04]  /*2be0*/  FMUL.FTZ R0, R0, 1.1920928955078125e-07 ;  /* 0x3400000000007820 */ /* 0x000fc80000410000 */
[----:B------:R-:W-:-:S07]  /*2bf0*/  FMUL.FTZ R7, R7, R0 ;  /* 0x0000000007077220 */ /* 0x000fce0000410000 */
.L_x_2311:
[----:B------:R-:W-:Y:S05]  /*2c00*/  BSYNC B0 ;  /* 0x0000000000007941 */ /* 0x000fea0003800000 */
.L_x_2310:
[C---:B------:R-:W-:Y:S02]  /*2c10*/  FSETP.GTU.FTZ.AND P0, PT, |R7|.reuse, +INF , PT ;  /* 0x7f8000000700780b */ /* 0x040fe40003f1c200 */
[----:B------:R-:W-:-:S04]  /*2c20*/  LOP3.LUT R6, R7, 0x80000000, R6, 0xb8, !PT ;  /* 0x8000000007067812 */ /* 0x000fc800078eb806 */
[----:B------:R-:W-:-:S04]  /*2c30*/  FSEL R7, R7, R6, P0 ;  /* 0x0000000607077208 */ /* 0x000fc80000000000 */
[----:B------:R-:W-:-:S07]  /*2c40*/  F2FP.BF16.F32.PACK_AB R7, RZ, R7 ;  /* 0x00000007ff07723e */ /* 0x000fce00000010ff */
.L_x_2309:
[----:B------:R-:W-:Y:S05]  /*2c50*/  BSYNC B1 ;  /* 0x0000000000017941 */ /* 0x000fea0003800000 */
.L_x_2308:
[----:B0-----:R-:W-:Y:S01]  /*2c60*/  VIADD R6, R4, 0x80 ;  /* 0x0000008004067836 */ /* 0x001fe20000000000 */
        /* <DEDUP_REMOVED lines=32> */
.L_x_2326:
[----:B------:R-:W-:Y:S01]  /*2e70*/  FSETP.GEU.FTZ.AND P0, PT, R8, -R10, PT ;  /* 0x8000000a0800720b */ /* 0x000fe20003f1e000 */
[----:B------:R-:W-:-:S12]  /*2e80*/  FADD.FTZ R0, R0, -1 ;  /* 0xbf80000000007421 */ /* 0x000fd80000010000 */
[----:B------:R-:W-:-:S07]  /*2e90*/  @!P0 FADD.FTZ R0, R0, -1 ;  /* 0xbf80000000008421 */ /* 0x000fce0000010000 */
.L_x_2325:
[----:B------:R-:W-:Y:S05]  /*2ea0*/  BSYNC B2 ;  /* 0x0000000000027941 */ /* 0x000fea0003800000 */
.L_x_2324:
[----:B------:R-:W-:Y:S01]  /*2eb0*/  FFMA.FTZ R9, -R10, R0, R9 ;  /* 0x000000000a097223 */ /* 0x000fe20000010109 */
[----:B------:R-:W-:Y:S06]  /*2ec0*/  BRA `(.L_x_2322) ;  /* 0x00000000007c7947 */ /* 0x000fec0003800000 */
.L_x_2323:
[----:B------:R-:W-:Y:S01]  /*2ed0*/  VIADD R0, R12, 0xf4800000 ;  /* 0xf48000000c007836 */ /* 0x000fe20000000000 */
[----:B------:R-:W-:Y:S01]  /*2ee0*/  FSETP.GT.FTZ.AND P0, PT, |R11|, RZ, PT ;  /* 0x000000ff0b00720b */ /* 0x000fe20003f14200 */
[----:B------:R-:W-:Y:S03]  /*2ef0*/  BSSY B2, `(.L_x_2327) ;  /* 0x000001a000027945 */ /* 0x000fe60003800000 */
        /* <DEDUP_REMOVED lines=12> */
.L_x_2329:
        /* <DEDUP_REMOVED lines=13> */
.L_x_2328:
[----:B------:R-:W-:Y:S05]  /*3090*/  BSYNC B2 ;  /* 0x0000000000027941 */ /* 0x000fea0003800000 */
.L_x_2327:
[----:B0-----:R-:W-:-:S04]  /*30a0*/  FMUL.FTZ R9, R10, 1.1920928955078125e-07 ;  /* 0x340000000a097820 */ /* 0x001fc80000410000 */
[----:B------:R-:W-:-:S07]  /*30b0*/  FMUL.FTZ R9, R8, R9 ;  /* 0x0000000908097220 */ /* 0x000fce0000410000 */
.L_x_2322:
[----:B------:R-:W-:Y:S05]  /*30c0*/  BSYNC B0 ;  /* 0x0000000000007941 */ /* 0x000fea0003800000 */
.L_x_2321:
[C---:B------:R-:W-:Y:S02]  /*30d0*/  FSETP.GTU.FTZ.AND P0, PT, |R9|.reuse, +INF , PT ;  /* 0x7f8000000900780b */ /* 0x040fe40003f1c200 */
[----:B------:R-:W-:-:S04]  /*30e0*/  LOP3.LUT R20, R9, 0x80000000, R20, 0xb8, !PT ;  /* 0x8000000009147812 */ /* 0x000fc800078eb814 */
[----:B------:R-:W-:-:S04]  /*30f0*/  FSEL R8, R9, R20, P0 ;  /* 0x0000001409087208 */ /* 0x000fc80000000000 */
[----:B------:R-:W-:-:S07]  /*3100*/  F2FP.BF16.F32.PACK_AB R8, RZ, R8 ;  /* 0x00000008ff08723e */ /* 0x000fce00000010ff */
.L_x_2320:
[----:B------:R-:W-:Y:S05]  /*3110*/  BSYNC B1 ;  /* 0x0000000000017941 */ /* 0x000fea0003800000 */
.L_x_2319:
[----:B-----5:R-:W-:Y:S01]  /*3120*/  VIADD R0, R4, 0x100 ;  /* 0x0000010004007836 */ /* 0x020fe20000000000 */
        /* <DEDUP_REMOVED lines=32> */
.L_x_2337:
[----:B------:R-:W-:Y:S01]  /*3330*/  FSETP.GEU.FTZ.AND P0, PT, R10, -R12, PT ;  /* 0x8000000c0a00720b */ /* 0x000fe20003f1e000 */
[----:B------:R-:W-:-:S12]  /*3340*/  FADD.FTZ R0, R0, -1 ;  /* 0xbf80000000007421 */ /* 0x000fd80000010000 */
[----:B------:R-:W-:-:S07]  /*3350*/  @!P0 FADD.FTZ R0, R0, -1 ;  /* 0xbf80000000008421 */ /* 0x000fce0000010000 */
.L_x_2336:
[----:B------:R-:W-:Y:S05]  /*3360*/  BSYNC B2 ;  /* 0x0000000000027941 */ /* 0x000fea0003800000 */
.L_x_2335:
[----:B------:R-:W-:Y:S01]  /*3370*/  FFMA.FTZ R9, -R12, R0, R9 ;  /* 0x000000000c097223 */ /* 0x000fe20000010109 */
[----:B------:R-:W-:Y:S06]  /*3380*/  BRA `(.L_x_2333) ;  /* 0x00000000007c7947 */ /* 0x000fec0003800000 */
.L_x_2334:
[----:B------:R-:W-:Y:S01]  /*3390*/  VIADD R0, R14, 0xf4800000 ;  /* 0xf48000000e007836 */ /* 0x000fe20000000000 */
[----:B------:R-:W-:Y:S01]  /*33a0*/  FSETP.GT.FTZ.AND P0, PT, |R11|, RZ, PT ;  /* 0x000000ff0b00720b */ /* 0x000fe20003f14200 */
[----:B------:R-:W-:Y:S03]  /*33b0*/  BSSY B2, `(.L_x_2338) ;  /* 0x000001a000027945 */ /* 0x000fe60003800000 */
        /* <DEDUP_REMOVED lines=12> */
.L_x_2340:
        /* <DEDUP_REMOVED lines=13> */
.L_x_2339:
[----:B------:R-:W-:Y:S05]  /*3550*/  BSYNC B2 ;  /* 0x0000000000027941 */ /* 0x000fea0003800000 */
.L_x_2338:
[----:B------:R-:W-:-:S04]  /*3560*/  FMUL.FTZ R0, R11, 1.1920928955078125e-07 ;  /* 0x340000000b007820 */ /* 0x000fc80000410000 */
[----:B------:R-:W-:-:S07]  /*3570*/  FMUL.FTZ R9, R9, R0 ;  /* 0x0000000009097220 */ /* 0x000fce0000410000 */
.L_x_2333:
[----:B------:R-:W-:Y:S05]  /*3580*/  BSYNC B0 ;  /* 0x0000000000007941 */ /* 0x000fea0003800000 */
.L_x_2332:
[C---:B------:R-:W-:Y:S02]  /*3590*/  FSETP.GTU.FTZ.AND P0, PT, |R9|.reuse, +INF , PT ;  /* 0x7f8000000900780b */ /* 0x040fe40003f1c200 */
[----:B------:R-:W-:-:S04]  /*35a0*/  LOP3.LUT R22, R9, 0x80000000, R22, 0xb8, !PT ;  /* 0x8000000009167812 */ /* 0x000fc800078eb816 */
[----:B------:R-:W-:-:S04]  /*35b0*/  FSEL R9, R9, R22, P0 ;  /* 0x0000001609097208 */ /* 0x000fc80000000000 */
[----:B------:R-:W-:-:S07]  /*35c0*/  F2FP.BF16.F32.PACK_AB R9, RZ, R9 ;  /* 0x00000009ff09723e */ /* 0x000fce00000010ff */
.L_x_2331:
[----:B------:R-:W-:Y:S05]  /*35d0*/  BSYNC B1 ;  /* 0x0000000000017941 */ /* 0x000fea0003800000 */
.L_x_2330:
        /* <DEDUP_REMOVED lines=33> */
.L_x_2348:
[----:B------:R-:W-:Y:S01]  /*37f0*/  FSETP.GEU.FTZ.AND P0, PT, R10, -R12, PT ;  /* 0x8000000c0a00720b */ /* 0x000fe20003f1e000 */
[----:B------:R-:W-:-:S12]  /*3800*/  FADD.FTZ R0, R0, -1 ;  /* 0xbf80000000007421 */ /* 0x000fd80000010000 */
[----:B------:R-:W-:-:S07]  /*3810*/  @!P0 FADD.FTZ R0, R0, -1 ;  /* 0xbf80000000008421 */ /* 0x000fce0000010000 */
.L_x_2347:
[----:B------:R-:W-:Y:S05]  /*3820*/  BSYNC B2 ;  /* 0x0000000000027941 */ /* 0x000fea0003800000 */
.L_x_2346:
[----:B------:R-:W-:Y:S01]  /*3830*/  FFMA.FTZ R11, -R12, R0, R11 ;  /* 0x000000000c0b7223 */ /* 0x000fe2000001010b */
[----:B------:R-:W-:Y:S06]  /*3840*/  BRA `(.L_x_2344) ;  /* 0x00000000007c7947 */ /* 0x000fec0003800000 */
.L_x_2345:
[----:B------:R-:W-:Y:S01]  /*3850*/  IADD3 R0, R14, -0xb800000, RZ ;  /* 0xf48000000e007810 */ /* 0x000fe20007ffe0ff */
[----:B------:R-:W-:Y:S01]  /*3860*/  BSSY B2, `(.L_x_2349) ;  /* 0x000001b000027945 */ /* 0x000fe20003800000 */
[----:B------:R-:W-:Y:S02]  /*3870*/  FSETP.GT.FTZ.AND P0, PT, |R13|, RZ, PT ;  /* 0x000000ff0d00720b */ /* 0x000fe40003f14200 */
[----:B------:R-:W-:Y:S02]  /*3880*/  LOP3.LUT R0, R0, 0xff800000, RZ, 0xc0, !PT ;  /* 0xff80000000007812 */ /* 0x000fe400078ec0ff */
[----:B------:R-:W-:-:S03]  /*3890*/  ISETP.GT.U32.OR P0, PT, R11, 0x7f7fffff, !P0 ;  /* 0x7f7fffff0b00780c */ /* 0x000fc60004704470 */
[C---:B0-----:R-:W-:Y:S01]  /*38a0*/  IMAD.IADD R10, R11.reuse, 0x1, -R0 ;  /* 0x000000010b0a7824 */ /* 0x041fe200078e0a00 */
        /* <DEDUP_REMOVED lines=9> */
.L_x_2351:
        /* <DEDUP_REMOVED lines=13> */
.L_x_2350:
[----:B------:R-:W-:Y:S05]  /*3a10*/  BSYNC B2 ;  /* 0x0000000000027941 */ /* 0x000fea0003800000 */
.L_x_2349:
[----:B0-----:R-:W-:-:S04]  /*3a20*/  FMUL.FTZ R11, R12, 1.1920928955078125e-07 ;  /* 0x340000000c0b7820 */ /* 0x001fc80000410000 */
[----:B------:R-:W-:-:S07]  /*3a30*/  FMUL.FTZ R11, R10, R11 ;  /* 0x0000000b0a0b7220 */ /* 0x000fce0000410000 */
.L_x_2344:
[----:B------:R-:W-:Y:S05]  /*3a40*/  BSYNC B0 ;  /* 0x0000000000007941 */ /* 0x000fea0003800000 */
.L_x_2343:
[C---:B------:R-:W-:Y:S02]  /*3a50*/  FSETP.GTU.FTZ.AND P0, PT, |R11|.reuse, +INF , PT ;  /* 0x7f8000000b00780b */ /* 0x040fe40003f1c200 */
[----:B------:R-:W-:-:S04]  /*3a60*/  LOP3.LUT R24, R11, 0x80000000, R24, 0xb8, !PT ;  /* 0x800000000b187812 */ /* 0x000fc800078eb818 */
[----:B0-----:R-:W-:-:S04]  /*3a70*/  FSEL R10, R11, R24, P0 ;  /* 0x000000180b0a7208 */ /* 0x001fc80000000000 */
[----:B------:R-:W-:-:S07]  /*3a80*/  F2FP.BF16.F32.PACK_AB R10, RZ, R10 ;  /* 0x0000000aff0a723e */ /* 0x000fce00000010ff */
.L_x_2342:
[----:B------:R-:W-:Y:S05]  /*3a90*/  BSYNC B1 ;  /* 0x0000000000017941 */ /* 0x000fea0003800000 */
.L_x_2341:
        /* <DEDUP_REMOVED lines=33> */
.L_x_2359:
[----:B------:R-:W-:Y:S01]  /*3cb0*/  FSETP.GEU.FTZ.AND P0, PT, R12, -R15, PT ;  /* 0x8000000f0c00720b */ /* 0x000fe20003f1e000 */
[----:B------:R-:W-:-:S12]  /*3cc0*/  FADD.FTZ R11, R11, -1 ;  /* 0xbf8000000b0b7421 */ /* 0x000fd80000010000 */
[----:B------:R-:W-:-:S07]  /*3cd0*/  @!P0 FADD.FTZ R11, R11, -1 ;  /* 0xbf8000000b0b8421 */ /* 0x000fce0000010000 */
.L_x_2358:
[----:B------:R-:W-:Y:S05]  /*3ce0*/  BSYNC B2 ;  /* 0x0000000000027941 */ /* 0x000fea0003800000 */
.L_x_2357:
[----:B------:R-:W-:Y:S01]  /*3cf0*/  FFMA.FTZ R0, -R15, R11, R0 ;  /* 0x0000000b0f007223 */ /* 0x000fe20000010100 */
[----:B------:R-:W-:Y:S06]  /*3d00*/  BRA `(.L_x_2355) ;  /* 0x00000000007c7947 */ /* 0x000fec0003800000 */
.L_x_2356:
        /* <DEDUP_REMOVED lines=15> */
.L_x_2362:
[----:B------:R-:W-:-:S04]  /*3e00*/  VIMNMX.U32 R15, R14, 0xb800000, PT ;  /* 0x0b8000000e0f7848 */ /* 0x000fc80003fe0000 */
        /* <DEDUP_REMOVED lines=8> */
[----:B------:R-:W2:Y:S02]  /*3e90*/  FRND.TRUNC R17, R17 ;  /* 0x0000001100117307 */ /* 0x000ea4000020d000 */
[----:B--2---:R-:W-:-:S05]  /*3ea0*/  FFMA.FTZ R13, -R12, R17, R13 ;  /* 0x000000110c0d7223 */ /* 0x004fca000001010d */
[----:B------:R-:W-:-:S13]  /*3eb0*/  ISETP.NE.AND P0, PT, R13, RZ, PT ;  /* 0x000000ff0d00720c */ /* 0x000fda0003f05270 */
[----:B------:R-:W-:Y:S05]  /*3ec0*/  @P0 BRA P1, `(.L_x_2362) ;  /* 0xfffffffc00cc0947 */ /* 0x000fea000083ffff */
.L_x_2361:
[----:B------:R-:W-:Y:S05]  /*3ed0*/  BSYNC B2 ;  /* 0x0000000000027941 */ /* 0x000fea0003800000 */
.L_x_2360:
[----:B------:R-:W-:-:S04]  /*3ee0*/  FMUL.FTZ R0, R13, 1.1920928955078125e-07 ;  /* 0x340000000d007820 */ /* 0x000fc80000410000 */
[----:B------:R-:W-:-:S07]  /*3ef0*/  FMUL.FTZ R0, R11, R0 ;  /* 0x000000000b007220 */ /* 0x000fce0000410000 */
.L_x_2355:
[----:B------:R-:W-:Y:S05]  /*3f00*/  BSYNC B0 ;  /* 0x0000000000007941 */ /* 0x000fea0003800000 */
.L_x_2354:
[C---:B------:R-:W-:Y:S02]  /*3f10*/  FSETP.GTU.FTZ.AND P0, PT, |R0|.reuse, +INF , PT ;  /* 0x7f8000000000780b */ /* 0x040fe40003f1c200 */
[----:B------:R-:W-:-:S04]  /*3f20*/  LOP3.LUT R23, R0, 0x80000000, R23, 0xb8, !PT ;  /* 0x8000000000177812 */ /* 0x000fc800078eb817 */
[----:B------:R-:W-:-:S04]  /*3f30*/  FSEL R11, R0, R23, P0 ;  /* 0x00000017000b7208 */ /* 0x000fc80000000000 */
[----:B------:R-:W-:-:S07]  /*3f40*/  F2FP.BF16.F32.PACK_AB R11, RZ, R11 ;  /* 0x0000000bff0b723e */ /* 0x000fce00000010ff */
.L_x_2353:
[----:B------:R-:W-:Y:S05]  /*3f50*/  BSYNC B1 ;  /* 0x0000000000017941 */ /* 0x000fea0003800000 */
.L_x_2352:
        /* <DEDUP_REMOVED lines=8> */
[----:B-1----:R-:W-:-:S12]  /*3fe0*/  FADD.FTZ R12, |R21|, -RZ ;  /* 0x800000ff150c7221 */ /* 0x002fd80000010200 */
        /* <DEDUP_REMOVED lines=24> */
.L_x_2370:
[----:B------:R-:W-:Y:S01]  /*4170*/  FSETP.GEU.FTZ.AND P0, PT, R14, -R17, PT ;  /* 0x800000110e00720b */ /* 0x000fe20003f1e000 */
[----:B------:R-:W-:-:S12]  /*4180*/  FADD.FTZ R13, R13, -1 ;  /* 0xbf8000000d0d7421 */ /* 0x000fd80000010000 */
[----:B------:R-:W-:-:S07]  /*4190*/  @!P0 FADD.FTZ R13, R13, -1 ;  /* 0xbf8000000d0d8421 */ /* 0x000fce0000010000 */
.L_x_2369:
[----:B------:R-:W-:Y:S05]  /*41a0*/  BSYNC B2 ;  /* 0x0000000000027941 */ /* 0x000fea0003800000 */
.L_x_2368:
[----:B------:R-:W-:Y:S01]  /*41b0*/  FFMA.FTZ R12, -R17, R13, R12 ;  /* 0x0000000d110c7223 */ /* 0x000fe2000001010c */
[----:B------:R-:W-:Y:S06]  /*41c0*/  BRA `(.L_x_2366) ;  /* 0x00000000007c7947 */ /* 0x000fec0003800000 */
.L_x_2367:
[----:B------:R-:W-:Y:S01]  /*41d0*/  VIADD R0, R17, 0xf4800000 ;  /* 0xf480000011007836 */ /* 0x000fe20000000000 */
[----:B------:R-:W-:Y:S01]  /*41e0*/  FSETP.GT.FTZ.AND P0, PT, |R15|, RZ, PT ;  /* 0x000000ff0f00720b */ /* 0x000fe20003f14200 */
[----:B------:R-:W-:Y:S03]  /*41f0*/  BSSY B2, `(.L_x_2371) ;  /* 0x000001a000027945 */ /* 0x000fe60003800000 */
[----:B------:R-:W-:Y:S02]  /*4200*/  LOP3.LUT R13, R0, 0xff800000, RZ, 0xc0, !PT ;  /* 0xff800000000d7812 */ /* 0x000fe400078ec0ff */
[C---:B------:R-:W-:Y:S02]  /*4210*/  LOP3.LUT R0, R12.reuse, 0x7fffff, RZ, 0xc0, !PT ;  /* 0x007fffff0c007812 */ /* 0x040fe400078ec0ff */
[----:B------:R-:W-:Y:S02]  /*4220*/  IADD3 R13, -R13, R12, RZ ;  /* 0x0000000c0d0d7210 */ /* 0x000fe40007ffe1ff */
        /* <DEDUP_REMOVED lines=9> */
.L_x_2373:
        /* <DEDUP_REMOVED lines=13> */
.L_x_2372:
[----:B------:R-:W-:Y:S05]  /*4390*/  BSYNC B2 ;  /* 0x0000000000027941 */ /* 0x000fea0003800000 */
.L_x_2371:
[----:B-1----:R-:W-:-:S04]  /*43a0*/  FMUL.FTZ R13, R14, 1.1920928955078125e-07 ;  /* 0x340000000e0d7820 */ /* 0x002fc80000410000 */
[----:B------:R-:W-:-:S07]  /*43b0*/  FMUL.FTZ R12, R12, R13 ;  /* 0x0000000d0c0c7220 */ /* 0x000fce0000410000 */
.L_x_2366:
[----:B------:R-:W-:Y:S05]  /*43c0*/  BSYNC B0 ;  /* 0x0000000000007941 */ /* 0x000fea0003800000 */
.L_x_2365:
[C---:B------:R-:W-:Y:S02]  /*43d0*/  FSETP.GTU.FTZ.AND P0, PT, |R12|.reuse, +INF , PT ;  /* 0x7f8000000c00780b */ /* 0x040fe40003f1c200 */
[----:B------:R-:W-:-:S04]  /*43e0*/  LOP3.LUT R21, R12, 0x80000000, R21, 0xb8, !PT ;  /* 0x800000000c157812 */ /* 0x000fc800078eb815 */
[----:B------:R-:W-:-:S04]  /*43f0*/  FSEL R12, R12, R21, P0 ;  /* 0x000000150c0c7208 */ /* 0x000fc80000000000 */
[----:B------:R-:W-:-:S07]  /*4400*/  F2FP.BF16.F32.PACK_AB R12, RZ, R12 ;  /* 0x0000000cff0c723e */ /* 0x000fce00000010ff */
.L_x_2364:
[----:B------:R-:W-:Y:S05]  /*4410*/  BSYNC B1 ;  /* 0x0000000000017941 */ /* 0x000fea0003800000 */
.L_x_2363:
        /* <DEDUP_REMOVED lines=15> */
[----:B------:R-:W2:Y:S01]  /*4510*/  MUFU.RCP R0, R17 ;  /* 0x0000001100007308 */ /* 0x000ea20000001000 */
[----:B------:R-:W-:Y:S01]  /*4520*/  FADD.FTZ R14, -R17, -RZ ;  /* 0x800000ff110e7221 */ /* 0x000fe20000010100 */
        /* <DEDUP_REMOVED lines=16> */
.L_x_2381:
[----:B------:R-:W-:Y:S01]  /*4630*/  FSETP.GEU.FTZ.AND P0, PT, R14, -R17, PT ;  /* 0x800000110e00720b */ /* 0x000fe20003f1e000 */
[----:B------:R-:W-:-:S12]  /*4640*/  FADD.FTZ R0, R0, -1 ;  /* 0xbf80000000007421 */ /* 0x000fd80000010000 */
[----:B------:R-:W-:-:S07]  /*4650*/  @!P0 FADD.FTZ R0, R0, -1 ;  /* 0xbf80000000008421 */ /* 0x000fce0000010000 */
.L_x_2380:
[----:B------:R-:W-:Y:S05]  /*4660*/  BSYNC B2 ;  /* 0x0000000000027941 */ /* 0x000fea0003800000 */
.L_x_2379:
[----:B------:R-:W-:Y:S01]  /*4670*/  FFMA.FTZ R13, -R17, R0, R13 ;  /* 0x00000000110d7223 */ /* 0x000fe2000001010d */
[----:B------:R-:W-:Y:S06]  /*4680*/  BRA `(.L_x_2377) ;  /* 0x00000000007c7947 */ /* 0x000fec0003800000 */
.L_x_2378:
        /* <DEDUP_REMOVED lines=14> */
[----:B------:R2:W3:Y:S03]  /*4770*/  MUFU.RCP R0, R14 ;  /* 0x0000000e00007308 */ /* 0x0004e60000001000 */
.L_x_2384:
[----:B------:R-:W-:-:S04]  /*4780*/  VIMNMX.U32 R20, R17, 0xb800000, PT ;  /* 0x0b80000011147848 */ /* 0x000fc80003fe0000 */
[C---:B------:R-:W-:Y:S01]  /*4790*/  IADD3 R17, -R20.reuse, R17, RZ ;  /* 0x0000001114117210 */ /* 0x040fe20007ffe1ff */
[----:B------:R-:W-:-:S03]  /*47a0*/  IMAD.IADD R15, R20, 0x1, R15 ;  /* 0x00000001140f7824 */ /* 0x000fc600078e020f */
[----:B------:R-:W-:Y:S01]  /*47b0*/  ISETP.NE.AND P1, PT, R17, RZ, PT ;  /* 0x000000ff1100720c */ /* 0x000fe20003f25270 */
[----:B---3--:R-:W-:-:S04]  /*47c0*/  FFMA.FTZ R19, R0, R15, -RZ ;  /* 0x0000000f00137223 */ /* 0x008fc800000108ff */
[----:B------:R-:W-:-:S04]  /*47d0*/  FFMA.FTZ R22, -R14, R19, R15 ;  /* 0x000000130e167223 */ /* 0x000fc8000001010f */
[----:B------:R-:W-:-:S04]  /*47e0*/  FFMA.FTZ R22, R0, R22, R19 ;  /* 0x0000001600167223 */ /* 0x000fc80000010013 */
[----:B------:R-:W-:-:S04]  /*47f0*/  FFMA.FTZ R19, -R14, R22, R15 ;  /* 0x000000160e137223 */ /* 0x000fc8000001010f */
[----:B------:R-:W-:-:S06]  /*4800*/  FFMA.FTZ.RZ R19, R0, R19, R22 ;  /* 0x0000001300137223 */ /* 0x000fcc000001c016 */
[----:B------:R-:W3:Y:S02]  /*4810*/  FRND.TRUNC R19, R19 ;  /* 0x0000001300137307 */ /* 0x000ee4000020d000 */
[----:B---3--:R-:W-:-:S05]  /*4820*/  FFMA.FTZ R15, -R14, R19, R15 ;  /* 0x000000130e0f7223 */ /* 0x008fca000001010f */
[----:B------:R-:W-:-:S13]  /*4830*/  ISETP.NE.AND P0, PT, R15, RZ, PT ;  /* 0x000000ff0f00720c */ /* 0x000fda0003f05270 */
[----:B------:R-:W-:Y:S05]  /*4840*/  @P0 BRA P1, `(.L_x_2384) ;  /* 0xfffffffc00cc0947 */ /* 0x000fea000083ffff */
.L_x_2383:
[----:B------:R-:W-:Y:S05]  /*4850*/  BSYNC B2 ;  /* 0x0000000000027941 */ /* 0x000fea0003800000 */
.L_x_2382:
[----:B------:R-:W-:-:S04]  /*4860*/  FMUL.FTZ R0, R15, 1.1920928955078125e-07 ;  /* 0x340000000f007820 */ /* 0x000fc80000410000 */
[----:B------:R-:W-:-:S07]  /*4870*/  FMUL.FTZ R13, R13, R0 ;  /* 0x000000000d0d7220 */ /* 0x000fce0000410000 */
.L_x_2377:
[----:B------:R-:W-:Y:S05]  /*4880*/  BSYNC B0 ;  /* 0x0000000000007941 */ /* 0x000fea0003800000 */
.L_x_2376:
[C---:B------:R-:W-:Y:S02]  /*4890*/  FSETP.GTU.FTZ.AND P0, PT, |R13|.reuse, +INF , PT ;  /* 0x7f8000000d00780b */ /* 0x040fe40003f1c200 */
[----:B------:R-:W-:-:S04]  /*48a0*/  LOP3.LUT R18, R13, 0x80000000, R18, 0xb8, !PT ;  /* 0x800000000d127812 */ /* 0x000fc800078eb812 */
[----:B------:R-:W-:-:S04]  /*48b0*/  FSEL R13, R13, R18, P0 ;  /* 0x000000120d0d7208 */ /* 0x000fc80000000000 */
[----:B------:R-:W-:-:S07]  /*48c0*/  F2FP.BF16.F32.PACK_AB R13, RZ, R13 ;  /* 0x0000000dff0d723e */ /* 0x000fce00000010ff */
.L_x_2375:
[----:B------:R-:W-:Y:S05]  /*48d0*/  BSYNC B1 ;  /* 0x0000000000017941 */ /* 0x000fea0003800000 */
.L_x_2374:
        /* <DEDUP_REMOVED lines=15> */
[----:B------:R-:W3:Y:S01]  /*49d0*/  MUFU.RCP R0, R17 ;  /* 0x0000001100007308 */ /* 0x000ee20000001000 */
[----:B--2---:R-:W-:Y:S01]  /*49e0*/  FADD.FTZ R14, -R17, -RZ ;  /* 0x800000ff110e7221 */ /* 0x004fe20000010100 */
[----:B---3--:R-:W-:-:S06]  /*49f0*/  FMUL.FTZ R0, R5, R0 ;  /* 0x0000000005007220 */ /* 0x008fcc0000410000 */
        /* <DEDUP_REMOVED lines=15> */
.L_x_2392:
[----:B------:R-:W-:Y:S01]  /*4af0*/  FSETP.GEU.FTZ.AND P0, PT, R14, -R17, PT ;  /* 0x800000110e00720b */ /* 0x000fe20003f1e000 */
[----:B------:R-:W-:-:S12]  /*4b00*/  FADD.FTZ R0, R0, -1 ;  /* 0xbf80000000007421 */ /* 0x000fd80000010000 */
[----:B------:R-:W-:-:S07]  /*4b10*/  @!P0 FADD.FTZ R0, R0, -1 ;  /* 0xbf80000000008421 */ /* 0x000fce0000010000 */
.L_x_2391:
[----:B------:R-:W-:Y:S05]  /*4b20*/  BSYNC B2 ;  /* 0x0000000000027941 */ /* 0x000fea0003800000 */
.L_x_2390:
[----:B------:R-:W-:Y:S01]  /*4b30*/  FFMA.FTZ R5, -R17, R0, R5 ;  /* 0x0000000011057223 */ /* 0x000fe20000010105 */
[----:B------:R-:W-:Y:S06]  /*4b40*/  BRA `(.L_x_2388) ;  /* 0x00000000007c7947 */ /* 0x000fec0003800000 */
.L_x_2389:
[----:B------:R-:W-:Y:S01]  /*4b50*/  VIADD R0, R18, 0xf4800000 ;  /* 0xf480000012007836 */ /* 0x000fe20000000000 */
[----:B------:R-:W-:Y:S01]  /*4b60*/  FSETP.GT.FTZ.AND P0, PT, |R15|, RZ, PT ;  /* 0x000000ff0f00720b */ /* 0x000fe20003f14200 */
[----:B------:R-:W-:Y:S03]  /*4b70*/  BSSY B2, `(.L_x_2393) ;  /* 0x000001a000027945 */ /* 0x000fe60003800000 */
[----:B------:R-:W-:Y:S02]  /*4b80*/  LOP3.LUT R0, R0, 0xff800000, RZ, 0xc0, !PT ;  /* 0xff80000000007812 */ /* 0x000fe400078ec0ff */
[----:B------:R-:W-:-:S03]  /*4b90*/  ISETP.GT.U32.OR P0, PT, R5, 0x7f7fffff, !P0 ;  /* 0x7f7fffff0500780c */ /* 0x000fc60004704470 */
[C---:B--2---:R-:W-:Y:S01]  /*4ba0*/  IMAD.IADD R14, R5.reuse, 0x1, -R0 ;  /* 0x00000001050e7824 */ /* 0x044fe200078e0a00 */
        /* <DEDUP_REMOVED lines=9> */
.L_x_2395:
[----:B------:R-:W-:-:S04]  /*4c40*/  VIMNMX.U32 R17, R15, 0xb800000, PT ;  /* 0x0b8000000f117848 */ /* 0x000fc80003fe0000 */
[----:B------:R-:W-:Y:S01]  /*4c50*/  IADD3 R19, R17, R14, RZ ;  /* 0x0000000e11137210 */ /* 0x000fe20007ffe0ff */
[----:B------:R-:W-:-:S04]  /*4c60*/  IMAD.IADD R15, R15, 0x1, -R17 ;  /* 0x000000010f0f7824 */ /* 0x000fc800078e0a11 */
[----:B---3--:R-:W-:Y:S01]  /*4c70*/  FFMA.FTZ R14, R0, R19, -RZ ;  /* 0x00000013000e7223 */ /* 0x008fe200000108ff */
[----:B------:R-:W-:-:S03]  /*4c80*/  ISETP.NE.AND P1, PT, R15, RZ, PT ;  /* 0x000000ff0f00720c */ /* 0x000fc60003f25270 */
[----:B------:R-:W-:-:S04]  /*4c90*/  FFMA.FTZ R21, -R18, R14, R19 ;  /* 0x0000000e12157223 */ /* 0x000fc80000010113 */
[----:B------:R-:W-:-:S04]  /*4ca0*/  FFMA.FTZ R14, R0, R21, R14 ;  /* 0x00000015000e7223 */ /* 0x000fc8000001000e */
[----:B------:R-:W-:-:S04]  /*4cb0*/  FFMA.FTZ R21, -R18, R14, R19 ;  /* 0x0000000e12157223 */ /* 0x000fc80000010113 */
[----:B------:R-:W-:-:S04]  /*4cc0*/  FFMA.FTZ.RZ R21, R0, R21, R14 ;  /* 0x0000001500157223 */ /* 0x000fc8000001c00e */
[----:B------:R-:W3:Y:S02]  /*4cd0*/  FRND.TRUNC R14, R21 ;  /* 0x00000015000e7307 */ /* 0x000ee4000020d000 */
[----:B---3--:R-:W-:-:S05]  /*4ce0*/  FFMA.FTZ R14, -R18, R14, R19 ;  /* 0x0000000e120e7223 */ /* 0x008fca0000010113 */
[----:B------:R-:W-:-:S13]  /*4cf0*/  ISETP.NE.AND P0, PT, R14, RZ, PT ;  /* 0x000000ff0e00720c */ /* 0x000fda0003f05270 */
[----:B------:R-:W-:Y:S05]  /*4d00*/  @P0 BRA P1, `(.L_x_2395) ;  /* 0xfffffffc00cc0947 */ /* 0x000fea000083ffff */
.L_x_2394:
[----:B------:R-:W-:Y:S05]  /*4d10*/  BSYNC B2 ;  /* 0x0000000000027941 */ /* 0x000fea0003800000 */
.L_x_2393:
[----:B------:R-:W-:-:S04]  /*4d20*/  FMUL.FTZ R14, R14, 1.1920928955078125e-07 ;  /* 0x340000000e0e7820 */ /* 0x000fc80000410000 */
[----:B------:R-:W-:-:S07]  /*4d30*/  FMUL.FTZ R5, R5, R14 ;  /* 0x0000000e05057220 */ /* 0x000fce0000410000 */
.L_x_2388:
[----:B------:R-:W-:Y:S05]  /*4d40*/  BSYNC B0 ;  /* 0x0000000000007941 */ /* 0x000fea0003800000 */
.L_x_2387:
[C---:B------:R-:W-:Y:S02]  /*4d50*/  FSETP.GTU.FTZ.AND P0, PT, |R5|.reuse, +INF , PT ;  /* 0x7f8000000500780b */ /* 0x040fe40003f1c200 */
[----:B------:R-:W-:-:S04]  /*4d60*/  LOP3.LUT R16, R5, 0x80000000, R16, 0xb8, !PT ;  /* 0x8000000005107812 */ /* 0x000fc800078eb810 */
[----:B------:R-:W-:-:S04]  /*4d70*/  FSEL R0, R5, R16, P0 ;  /* 0x0000001005007208 */ /* 0x000fc80000000000 */
[----:B------:R-:W-:-:S07]  /*4d80*/  F2FP.BF16.F32.PACK_AB R0, RZ, R0 ;  /* 0x00000000ff00723e */ /* 0x000fce00000010ff */
.L_x_2386:
[----:B------:R-:W-:Y:S05]  /*4d90*/  BSYNC B1 ;  /* 0x0000000000017941 */ /* 0x000fea0003800000 */
.L_x_2385:
[----:B------:R-:W-:Y:S01]  /*4da0*/  ISETP.GE.AND P0, PT, R4, R3, PT ;  /* 0x000000030400720c */ /* 0x000fe20003f06270 */
[----:B------:R-:W-:Y:S04]  /*4db0*/  BSSY B0, `(.L_x_2396) ;  /* 0x0000033000007945 */ /* 0x000fe80003800000 */
[----:B------:R-:W-:Y:S08]  /*4dc0*/  BSSY B1, `(.L_x_2397) ;  /* 0x000002b000017945 */ /* 0x000ff00003800000 */
[----:B------:R-:W-:Y:S05]  /*4dd0*/  @P0 BRA `(.L_x_2398) ;  /* 0x0000000000300947 */ /* 0x000fea0003800000 */
[----:B--2---:R-:W2:Y:S01]  /*4de0*/  LDC.64 R14, c[0x0][0x218] ;  /* 0x00008600ff0e7b82 */ /* 0x004ea20000000a00 */
[----:B------:R-:W-:Y:S01]  /*4df0*/  IMAD.IADD R5, R2, 0x1, R4 ;  /* 0x0000000102057824 */ /* 0x000fe200078e0204 */
[----:B------:R-:W-:-:S04]  /*4e00*/  MOV R4, R6 ;  /* 0x0000000600047202 */ /* 0x000fc80000000f00 */
[----:B------:R-:W-:Y:S01]  /*4e10*/  ISETP.GE.AND P0, PT, R4, R3, PT ;  /* 0x000000030400720c */ /* 0x000fe20003f06270 */
[----:B--2---:R-:W-:-:S05]  /*4e20*/  IMAD.WIDE.U32 R14, R5, 0x2, R14 ;  /* 0x00000002050e7825 */ /* 0x004fca00078e000e */
[----:B------:R2:W-:Y:S07]  /*4e30*/  STG.E.U16 desc[UR4][R14.64], R7 ;  /* 0x000000070e007986 */ /* 0x0005ee000c101504 */
[----:B------:R-:W-:Y:S05]  /*4e40*/  @P0 BRA `(.L_x_2399) ;  /* 0x0000000000300947 */ /* 0x000fea0003800000 */
[----:B--2---:R-:W2:Y:S01]  /*4e50*/  LDC.64 R6, c[0x0][0x218] ;  /* 0x00008600ff067b82 */ /* 0x004ea20000000a00 */
[----:B------:R-:W-:Y:S02]  /*4e60*/  IMAD.IADD R5, R2, 0x1, R4 ;  /* 0x0000000102057824 */ /* 0x000fe400078e0204 */
[----:B------:R-:W-:Y:S02]  /*4e70*/  VIADD R4, R4, 0x80 ;  /* 0x0000008004047836 */ /* 0x000fe40000000000 */
[----:B--2---:R-:W-:-:S05]  /*4e80*/  IMAD.WIDE.U32 R6, R5, 0x2, R6 ;  /* 0x0000000205067825 */ /* 0x004fca00078e0006 */
[----:B------:R3:W-:Y:S02]  /*4e90*/  STG.E.U16 desc[UR4][R6.64], R8 ;  /* 0x0000000806007986 */ /* 0x0007e4000c101504 */
.L_x_2398:
[----:B------:R-:W-:-:S13]  /*4ea0*/  ISETP.GE.AND P0, PT, R4, R3, PT ;  /* 0x000000030400720c */ /* 0x000fda0003f06270 */
[----:B------:R-:W-:Y:S05]  /*4eb0*/  @P0 BRA `(.L_x_2400) ;  /* 0x0000000000300947 */ /* 0x000fea0003800000 */
[----:B---3--:R-:W3:Y:S01]  /*4ec0*/  LDC.64 R6, c[0x0][0x218] ;  /* 0x00008600ff067b82 */ /* 0x008ee20000000a00 */
[----:B------:R-:W-:Y:S01]  /*4ed0*/  IADD3 R5, R2, R4, RZ ;  /* 0x0000000402057210 */ /* 0x000fe20007ffe0ff */
[----:B------:R-:W-:-:S04]  /*4ee0*/  VIADD R4, R4, 0x80 ;  /* 0x0000008004047836 */ /* 0x000fc80000000000 */
[----:B---3--:R-:W-:-:S05]  /*4ef0*/  IMAD.WIDE.U32 R6, R5, 0x2, R6 ;  /* 0x0000000205067825 */ /* 0x008fca00078e0006 */
[----:B------:R3:W-:Y:S02]  /*4f00*/  STG.E.U16 desc[UR4][R6.64], R9 ;  /* 0x0000000906007986 */ /* 0x0007e4000c101504 */
.L_x_2399:
[----:B------:R-:W-:-:S13]  /*4f10*/  ISETP.GE.AND P0, PT, R4, R3, PT ;  /* 0x000000030400720c */ /* 0x000fda0003f06270 */
[----:B------:R-:W-:Y:S05]  /*4f20*/  @P0 BRA `(.L_x_2401) ;  /* 0x0000000000300947 */ /* 0x000fea0003800000 */
[----:B--23--:R-:W2:Y:S01]  /*4f30*/  LDC.64 R6, c[0x0][0x218] ;  /* 0x00008600ff067b82 */ /* 0x00cea20000000a00 */
[----:B------:R-:W-:Y:S01]  /*4f40*/  IMAD.IADD R5, R2, 0x1, R4 ;  /* 0x0000000102057824 */ /* 0x000fe200078e0204 */
[----:B------:R-:W-:-:S03]  /*4f50*/  IADD3 R4, R4, 0x80, RZ ;  /* 0x0000008004047810 */ /* 0x000fc60007ffe0ff */
[----:B--2---:R-:W-:-:S05]  /*4f60*/  IMAD.WIDE.U32 R6, R5, 0x2, R6 ;  /* 0x0000000205067825 */ /* 0x004fca00078e0006 */
[----:B------:R4:W-:Y:S02]  /*4f70*/  STG.E.U16 desc[UR4][R6.64], R10 ;  /* 0x0000000a06007986 */ /* 0x0009e4000c101504 */
.L_x_2400:
[----:B------:R-:W-:-:S13]  /*4f80*/  ISETP.GE.AND P0, PT, R4, R3, PT ;  /* 0x000000030400720c */ /* 0x000fda0003f06270 */
[----:B------:R-:W-:Y:S05]  /*4f90*/  @P0 BRA `(.L_x_2402) ;  /* 0x0000000000340947 */ /* 0x000fea0003800000 */
[----:B---34-:R-:W3:Y:S01]  /*4fa0*/  LDC.64 R6, c[0x0][0x218] ;  /* 0x00008600ff067b82 */ /* 0x018ee20000000a00 */
[----:B------:R-:W-:Y:S02]  /*4fb0*/  IMAD.IADD R5, R2, 0x1, R4 ;  /* 0x0000000102057824 */ /* 0x000fe400078e0204 */
[----:B------:R-:W-:Y:S02]  /*4fc0*/  VIADD R4, R4, 0x80 ;  /* 0x0000008004047836 */ /* 0x000fe40000000000 */
[----:B---3--:R-:W-:-:S05]  /*4fd0*/  IMAD.WIDE.U32 R6, R5, 0x2, R6 ;  /* 0x0000000205067825 */ /* 0x008fca00078e0006 */
[----:B------:R4:W-:Y:S02]  /*4fe0*/  STG.E.U16 desc[UR4][R6.64], R11 ;  /* 0x0000000b06007986 */ /* 0x0009e4000c101504 */
.L_x_2401:
[----:B------:R-:W-:-:S13]  /*4ff0*/  ISETP.GE.AND P0, PT, R4, R3, PT ;  /* 0x000000030400720c */ /* 0x000fda0003f06270 */
[----:B------:R-:W-:Y:S05]  /*5000*/  @P0 BREAK B1 ;  /* 0x0000000000010942 */ /* 0x000fea0003800000 */
[----:B------:R-:W-:Y:S05]  /*5010*/  @P0 BRA `(.L_x_2403) ;  /* 0x0000000000300947 */ /* 0x000fea0003800000 */
[----:B--234-:R-:W2:Y:S01]  /*5020*/  LDC.64 R6, c[0x0][0x218] ;  /* 0x00008600ff067b82 */ /* 0x01cea20000000a00 */
[----:B------:R-:W-:Y:S01]  /*5030*/  IADD3 R5, R2, R4, RZ ;  /* 0x0000000402057210 */ /* 0x000fe20007ffe0ff */
[----:B------:R-:W-:-:S04]  /*5040*/  VIADD R4, R4, 0x80 ;  /* 0x0000008004047836 */ /* 0x000fc80000000000 */
[----:B--2---:R-:W-:-:S05]  /*5050*/  IMAD.WIDE.U32 R6, R5, 0x2, R6 ;  /* 0x0000000205067825 */ /* 0x004fca00078e0006 */
[----:B------:R2:W-:Y:S02]  /*5060*/  STG.E.U16 desc[UR4][R6.64], R12 ;  /* 0x0000000c06007986 */ /* 0x0005e4000c101504 */
.L_x_2402:
[----:B------:R-:W-:Y:S05]  /*5070*/  BSYNC B1 ;  /* 0x0000000000017941 */ /* 0x000fea0003800000 */
.L_x_2397:
[----:B------:R-:W-:-:S13]  /*5080*/  ISETP.GE.AND P0, PT, R4, R3, PT ;  /* 0x000000030400720c */ /* 0x000fda0003f06270 */
[----:B--234-:R-:W2:Y:S01]  /*5090*/  @!P0 LDC.64 R6, c[0x0][0x218] ;  /* 0x00008600ff068b82 */ /* 0x01cea20000000a00 */
[----:B------:R-:W-:Y:S01]  /*50a0*/  @!P0 IMAD.IADD R5, R2, 0x1, R4 ;  /* 0x0000000102058824 */ /* 0x000fe200078e0204 */
[----:B------:R-:W-:-:S03]  /*50b0*/  @!P0 IADD3 R4, R4, 0x80, RZ ;  /* 0x0000008004048810 */ /* 0x000fc60007ffe0ff */
[----:B--2---:R-:W-:-:S05]  /*50c0*/  @!P0 IMAD.WIDE.U32 R6, R5, 0x2, R6 ;  /* 0x0000000205068825 */ /* 0x004fca00078e0006 */
[----:B------:R2:W-:Y:S02]  /*50d0*/  @!P0 STG.E.U16 desc[UR4][R6.64], R13 ;  /* 0x0000000d06008986 */ /* 0x0005e4000c101504 */
.L_x_2403:
[----:B------:R-:W-:Y:S05]  /*50e0*/  BSYNC B0 ;  /* 0x0000000000007941 */ /* 0x000fea0003800000 */
.L_x_2396:
[----:B------:R-:W-:Y:S05]  /*50f0*/  WARPSYNC.ALL ;  /* 0x0000000000007948 */ /* 0x000fea0003800000 */
[----:B------:R-:W-:-:S13]  /*5100*/  ISETP.GE.AND P0, PT, R4, R3, PT ;  /* 0x000000030400720c */ /* 0x000fda0003f06270 */
[----:B------:R-:W-:Y:S05]  /*5110*/  @P0 EXIT ;  /* 0x000000000000094d */ /* 0x000fea0003800000 */
[----:B--234-:R-:W2:Y:S01]  /*5120*/  LDC.64 R6, c[0x0][0x218] ;  /* 0x00008600ff067b82 */ /* 0x01cea20000000a00 */
[----:B------:R-:W-:-:S04]  /*5130*/  IMAD.IADD R3, R2, 0x1, R4 ;  /* 0x0000000102037824 */ /* 0x000fc800078e0204 */
[----:B--2---:R-:W-:-:S05]  /*5140*/  IMAD.WIDE.U32 R2, R3, 0x2, R6 ;  /* 0x0000000203027825 */ /* 0x004fca00078e0006 */
[----:B------:R-:W-:Y:S01]  /*5150*/  STG.E.U16 desc[UR4][R2.64], R0 ;  /* 0x0000000002007986 */ /* 0x000fe2000c101504 */
[----:B------:R-:W-:Y:S05]  /*5160*/  EXIT ;  /* 0x000000000000794d */ /* 0x000fea0003800000 */
.L_x_2404:
        /* <DEDUP_REMOVED lines=9> */
.L_x_57308:


//--------------------- .text._ZN2at6native29vectorized_elementwise_kernelILi4ENS0_13BUnaryFunctorIN3c108BFloat16ES4_S4_ZZZNS0_16fmod_kernel_cudaERNS_18TensorIteratorBaseEENKUlvE0_clEvENKUlvE2_clEvEUlS4_S4_E_EESt5arrayIPcLm2EEEEviT0_T1_ --------------------------
	.section	.text._ZN2at6native29vectorized_elementwise_kernelILi4ENS0_13BUnaryFunctorIN3c108BFloat16ES4_S4_ZZZNS0_16fmod_kernel_cudaERNS_18TensorIteratorBaseEENKUlvE0_clEvENKUlvE2_clEvEUlS4_S4_E_EESt5arrayIPcLm2EEEEviT0_T1_,"ax",@progbits
	.align	128
        .global         _ZN2at6native29vectorized_elementwise_kernelILi4ENS0_13BUnaryFunctorIN3c108BFloat16ES4_S4_ZZZNS0_16fmod_kernel_cudaERNS_18TensorIteratorBaseEENKUlvE0_clEvENKUlvE2_clEvEUlS4_S4_E_EESt5arrayIPcLm2EEEEviT0_T1_
        .type           _ZN2at6native29vectorized_elementwise_kernelILi4ENS0_13BUnaryFunctorIN3c108BFloat16ES4_S4_ZZZNS0_16fmod_kernel_cudaERNS_18TensorIteratorBaseEENKUlvE0_clEvENKUlvE2_clEvEUlS4_S4_E_EESt5arrayIPcLm2EEEEviT0_T1_,@function
        .size           _ZN2at6native29vectorized_elementwise_kernelILi4ENS0_13BUnaryFunctorIN3c108BFloat16ES4_S4_ZZZNS0_16fmod_kernel_cudaERNS_18TensorIteratorBaseEENKUlvE0_clEvENKUlvE2_clEvEUlS4_S4_E_EESt5arrayIPcLm2EEEEviT0_T1_,(.L_x_57309 - _ZN2at6native29vectorized_elementwise_kernelILi4ENS0_13BUnaryFunctorIN3c108BFloat16ES4_S4_ZZZNS0_16fmod_kernel_cudaERNS_18TensorIteratorBaseEENKUlvE0_clEvENKUlvE2_clEvEUlS4_S4_E_EESt5arrayIPcLm2EEEEviT0_T1_)
        .other          _ZN2at6native29vectorized_elementwise_kernelILi4ENS0_13BUnaryFunctorIN3c108BFloat16ES4_S4_ZZZNS0_16fmod_kernel_cudaERNS_18TensorIteratorBaseEENKUlvE0_clEvENKUlvE2_clEvEUlS4_S4_E_EESt5arrayIPcLm2EEEEviT0_T1_,@"STO_CUDA_ENTRY STV_DEFAULT"
_ZN2at6native29vectorized_elementwise_kernelILi4ENS0_13BUnaryFunctorIN3c108BFloat16ES4_S4_ZZZNS0_16fmod_kernel_cudaERNS_18TensorIteratorBaseEENKUlvE0_clEvENKUlvE2_clEvEUlS4_S4_E_EESt5arrayIPcLm2EEEEviT0_T1_:
.text._ZN2at6native29vectorized_elementwise_kernelILi4ENS0_13BUnaryFunctorIN3c108BFloat16ES4_S4_ZZZNS0_16fmod_kernel_cudaERNS_18TensorIteratorBaseEENKUlvE0_clEvENKUlvE2_clEvEUlS4_S4_E_EESt5arrayIPcLm2EEEEviT0_T1_:
        /* <DEDUP_REMOVED lines=13> */
[----:B------:R-:W2:Y:S04]  /*00d0*/  LDG.E.64 R8, desc[UR4][R12.64] ;  /* 0x000000040c087981 */ /* 0x000ea8000c1e1b00 */
[----:B------:R0:W5:Y:S01]  /*00e0*/  LDG.E.64 R6, desc[UR4][R12.64+0x400] ;  /* 0x000400040c067981 */ /* 0x000162000c1e1b00 */
        /* <DEDUP_REMOVED lines=30> */
.L_x_2411:
[----:B------:R-:W-:Y:S01]  /*02d0*/  FSETP.GEU.FTZ.AND P0, PT, R13, -R4, PT ;  /* 0x800000040d00720b */ /* 0x000fe20003f1e000 */
[----:B------:R-:W-:-:S12]  /*02e0*/  FADD.FTZ R0, R0, -1 ;  /* 0xbf80000000007421 */ /* 0x000fd80000010000 */
[----:B------:R-:W-:-:S07]  /*02f0*/  @!P0 FADD.FTZ R0, R0, -1 ;  /* 0xbf80000000008421 */ /* 0x000fce0000010000 */
.L_x_2410:
[----:B------:R-:W-:Y:S05]  /*0300*/  BSYNC B1 ;  /* 0x0000000000017941 */ /* 0x000fea0003800000 */
.L_x_2409:
[----:B------:R-:W-:Y:S01]  /*0310*/  FFMA.FTZ R11, -R4, R0, R11 ;  /* 0x00000000040b7223 */ /* 0x000fe2000001010b */
[----:B------:R-:W-:Y:S06]  /*0320*/  BRA `(.L_x_2407) ;  /* 0x00000000007c7947 */ /* 0x000fec0003800000 */
.L_x_2408:
        /* <DEDUP_REMOVED lines=15> */
.L_x_2414:
        /* <DEDUP_REMOVED lines=13> */
.L_x_2413:
[----:B------:R-:W-:Y:S05]  /*04f0*/  BSYNC B1 ;  /* 0x0000000000017941 */ /* 0x000fea0003800000 */
.L_x_2412:
[----:B------:R-:W-:-:S04]  /*0500*/  FMUL.FTZ R12, R12, 1.1920928955078125e-07 ;  /* 0x340000000c0c7820 */ /* 0x000fc80000410000 */
[----:B0-----:R-:W-:-:S07]  /*0510*/  FMUL.FTZ R11, R17, R12 ;  /* 0x0000000c110b7220 */ /* 0x001fce0000410000 */
.L_x_2407:
[----:B------:R-:W-:Y:S05]  /*0520*/  BSYNC B0 ;  /* 0x0000000000007941 */ /* 0x000fea0003800000 */
.L_x_2406:
        /* <DEDUP_REMOVED lines=30> */
.L_x_2420:
[----:B------:R-:W-:Y:S01]  /*0710*/  FSETP.GEU.FTZ.AND P0, PT, R10, -R4, PT ;  /* 0x800000040a00720b */ /* 0x000fe20003f1e000 */
[----:B------:R-:W-:-:S12]  /*0720*/  FADD.FTZ R0, R0, -1 ;  /* 0xbf80000000007421 */ /* 0x000fd80000010000 */
[----:B------:R-:W-:-:S07]  /*0730*/  @!P0 FADD.FTZ R0, R0, -1 ;  /* 0xbf80000000008421 */ /* 0x000fce0000010000 */
.L_x_2419:
[----:B------:R-:W-:Y:S05]  /*0740*/  BSYNC B1 ;  /* 0x0000000000017941 */ /* 0x000fea0003800000 */
.L_x_2418:
[----:B------:R-:W-:Y:S01]  /*0750*/  FFMA.FTZ R13, -R4, R0, R13 ;  /* 0x00000000040d7223 */ /* 0x000fe2000001010d */
[----:B------:R-:W-:Y:S06]  /*0760*/  BRA `(.L_x_2416) ;  /* 0x00000000007c7947 */ /* 0x000fec0003800000 */
.L_x_2417:
        /* <DEDUP_REMOVED lines=15> */
.L_x_2423:
        /* <DEDUP_REMOVED lines=13> */
.L_x_2422:
[----:B------:R-:W-:Y:S05]  /*0930*/  BSYNC B1 ;  /* 0x0000000000017941 */ /* 0x000fea0003800000 */
.L_x_2421:
[----:B------:R-:W-:-:S04]  /*0940*/  FMUL.FTZ R13, R10, 1.1920928955078125e-07 ;  /* 0x340000000a0d7820 */ /* 0x000fc80000410000 */
[----:B------:R-:W-:-:S07]  /*0950*/  FMUL.FTZ R13, R14, R13 ;  /* 0x0000000d0e0d7220 */ /* 0x000fce0000410000 */
.L_x_2416:
[----:B------:R-:W-:Y:S05]  /*0960*/  BSYNC B0 ;  /* 0x0000000000007941 */ /* 0x000fea0003800000 */
.L_x_2415:
[----:B------:R-:W-:Y:S01]  /*0970*/  IMAD.U32 R10, R9, 0x10000, RZ ;  /* 0x00010000090a7824 */ /* 0x000fe200078e00ff */
[C---:B------:R-:W-:Y:S01]  /*0980*/  FSETP.GTU.FTZ.AND P0, PT, |R13|.reuse, +INF , PT ;  /* 0x7f8000000d00780b */ /* 0x040fe20003f1c200 */
[----:B------:R-:W-:Y:S01]  /*0990*/  BSSY B0, `(.L_x_2424) ;  /* 0x0000042000007945 */ /* 0x000fe20003800000 */
[----:B------:R-:W-:Y:S02]  /*09a0*/  LOP3.LUT R12, R13, 0x80000000, R12, 0xb8, !PT ;  /* 0x800000000d0c7812 */ /* 0x000fe400078eb80c */
[C---:B------:R-:W-:Y:S02]  /*09b0*/  FSETP.GEU.FTZ.AND P1, PT, |R10|.reuse, |R5|, PT ;  /* 0x400000050a00720b */ /* 0x040fe40003f3e200 */
[----:B------:R-:W-:Y:S02]  /*09c0*/  PRMT R11, R9, 0x7632, R11 ;  /* 0x00007632090b7816 */ /* 0x000fe4000000000b */
[----:B------:R-:W-:Y:S01]  /*09d0*/  FSEL R9, R13, R12, P0 ;  /* 0x0000000c0d097208 */ /* 0x000fe20000000000 */
[----:B------:R-:W-:-:S08]  /*09e0*/  FADD.FTZ R13, |R10|, -RZ ;  /* 0x800000ff0a0d7221 */ /* 0x000fd00000010200 */
        /* <DEDUP_REMOVED lines=23> */
.L_x_2429:
[----:B------:R-:W-:Y:S01]  /*0b60*/  FSETP.GEU.FTZ.AND P0, PT, R12, -R4, PT ;  /* 0x800000040c00720b */ /* 0x000fe20003f1e000 */
[----:B------:R-:W-:-:S12]  /*0b70*/  FADD.FTZ R0, R0, -1 ;  /* 0xbf80000000007421 */ /* 0x000fd80000010000 */
[----:B------:R-:W-:-:S07]  /*0b80*/  @!P0 FADD.FTZ R0, R0, -1 ;  /* 0xbf80000000008421 */ /* 0x000fce0000010000 */
.L_x_2428:
[----:B------:R-:W-:Y:S05]  /*0b90*/  BSYNC B1 ;  /* 0x0000000000017941 */ /* 0x000fea0003800000 */
.L_x_2427:
[----:B------:R-:W-:Y:S01]  /*0ba0*/  FFMA.FTZ R13, -R4, R0, R13 ;  /* 0x00000000040d7223 */ /* 0x000fe2000001010d */
[----:B------:R-:W-:Y:S06]  /*0bb0*/  BRA `(.L_x_2425) ;  /* 0x00000000007c7947 */ /* 0x000fec0003800000 */
.L_x_2426:
[C---:B------:R-:W-:Y:S01]  /*0bc0*/  VIADD R0, R18.reuse, 0xf4800000 ;  /* 0xf480000012007836 */ /* 0x040fe20000000000 */
[----:B------:R-:W-:Y:S01]  /*0bd0*/  FSETP.GT.FTZ.AND P0, PT, |R5|, RZ, PT ;  /* 0x000000ff0500720b */ /* 0x000fe20003f14200 */
[----:B------:R-:W-:Y:S01]  /*0be0*/  BSSY B1, `(.L_x_2430) ;  /* 0x000001a000017945 */ /* 0x000fe20003800000 */
[----:B0-----:R-:W-:Y:S02]  /*0bf0*/  LOP3.LUT R16, R18, 0xff800000, RZ, 0xc0, !PT ;  /* 0xff80000012107812 */ /* 0x001fe400078ec0ff */
        /* <DEDUP_REMOVED lines=11> */
.L_x_2432:
        /* <DEDUP_REMOVED lines=13> */
.L_x_2431:
[----:B------:R-:W-:Y:S05]  /*0d80*/  BSYNC B1 ;  /* 0x0000000000017941 */ /* 0x000fea0003800000 */
.L_x_2430:
[----:B------:R-:W-:-:S04]  /*0d90*/  FMUL.FTZ R13, R12, 1.1920928955078125e-07 ;  /* 0x340000000c0d7820 */ /* 0x000fc80000410000 */
[----:B------:R-:W-:-:S07]  /*0da0*/  FMUL.FTZ R13, R16, R13 ;  /* 0x0000000d100d7220 */ /* 0x000fce0000410000 */
.L_x_2425:
[----:B------:R-:W-:Y:S05]  /*0db0*/  BSYNC B0 ;  /* 0x0000000000007941 */ /* 0x000fea0003800000 */
.L_x_2424:
        /* <DEDUP_REMOVED lines=30> */
.L_x_2438:
[----:B------:R-:W-:Y:S01]  /*0fa0*/  FSETP.GEU.FTZ.AND P0, PT, R14, -R4, PT ;  /* 0x800000040e00720b */ /* 0x000fe20003f1e000 */
[----:B------:R-:W-:-:S12]  /*0fb0*/  FADD.FTZ R0, R0, -1 ;  /* 0xbf80000000007421 */ /* 0x000fd80000010000 */
[----:B------:R-:W-:-:S07]  /*0fc0*/  @!P0 FADD.FTZ R0, R0, -1 ;  /* 0xbf80000000008421 */ /* 0x000fce0000010000 */
.L_x_2437:
[----:B------:R-:W-:Y:S05]  /*0fd0*/  BSYNC B1 ;  /* 0x0000000000017941 */ /* 0x000fea0003800000 */
.L_x_2436:
[----:B------:R-:W-:Y:S01]  /*0fe0*/  FFMA.FTZ R11, -R4, R0, R11 ;  /* 0x00000000040b7223 */ /* 0x000fe2000001010b */
[----:B------:R-:W-:Y:S06]  /*0ff0*/  BRA `(.L_x_2434) ;  /* 0x00000000007c7947 */ /* 0x000fec0003800000 */
.L_x_2435:
        /* <DEDUP_REMOVED lines=15> */
.L_x_2441:
        /* <DEDUP_REMOVED lines=13> */
.L_x_2440:
[----:B------:R-:W-:Y:S05]  /*11c0*/  BSYNC B1 ;  /* 0x0000000000017941 */ /* 0x000fea0003800000 */
.L_x_2439:
[----:B------:R-:W-:-:S04]  /*11d0*/  FMUL.FTZ R0, R11, 1.1920928955078125e-07 ;  /* 0x340000000b007820 */ /* 0x000fc80000410000 */
[----:B------:R-:W-:-:S07]  /*11e0*/  FMUL.FTZ R11, R17, R0 ;  /* 0x00000000110b7220 */ /* 0x000fce0000410000 */
.L_x_2434:
[----:B------:R-:W-:Y:S05]  /*11f0*/  BSYNC B0 ;  /* 0x0000000000007941 */ /* 0x000fea0003800000 */
.L_x_2433:
        /* <DEDUP_REMOVED lines=31> */
.L_x_2447:
[----:B------:R-:W-:Y:S01]  /*13f0*/  FSETP.GEU.FTZ.AND P0, PT, R12, -R4, PT ;  /* 0x800000040c00720b */ /* 0x000fe20003f1e000 */
[----:B------:R-:W-:-:S12]  /*1400*/  FADD.FTZ R0, R0, -1 ;  /* 0xbf80000000007421 */ /* 0x000fd80000010000 */
[----:B------:R-:W-:-:S07]  /*1410*/  @!P0 FADD.FTZ R0, R0, -1 ;  /* 0xbf80000000008421 */ /* 0x000fce0000010000 */
.L_x_2446:
[----:B------:R-:W-:Y:S05]  /*1420*/  BSYNC B1 ;  /* 0x0000000000017941 */ /* 0x000fea0003800000 */
.L_x_2445:
[----:B------:R-:W-:Y:S01]  /*1430*/  FFMA.FTZ R13, -R4, R0, R13 ;  /* 0x00000000040d7223 */ /* 0x000fe2000001010d */
[----:B------:R-:W-:Y:S06]  /*1440*/  BRA `(.L_x_2443) ;  /* 0x00000000007c7947 */ /* 0x000fec0003800000 */
.L_x_2444:
        /* <DEDUP_REMOVED lines=15> */
.L_x_2450:
        /* <DEDUP_REMOVED lines=13> */
.L_x_2449:
[----:B------:R-:W-:Y:S05]  /*1610*/  BSYNC B1 ;  /* 0x0000000000017941 */ /* 0x000fea0003800000 */
.L_x_2448:
[----:B------:R-:W-:-:S04]  /*1620*/  FMUL.FTZ R13, R13, 1.1920928955078125e-07 ;  /* 0x340000000d0d7820 */ /* 0x000fc80000410000 */
[----:B------:R-:W-:-:S07]  /*1630*/  FMUL.FTZ R13, R12, R13 ;  /* 0x0000000d0c0d7220 */ /* 0x000fce0000410000 */
.L_x_2443:
[----:B------:R-:W-:Y:S05]  /*1640*/  BSYNC B0 ;  /* 0x0000000000007941 */ /* 0x000fea0003800000 */
.L_x_2442:
        /* <DEDUP_REMOVED lines=30> */
.L_x_2456:
[----:B------:R-:W-:Y:S01]  /*1830*/  FSETP.GEU.FTZ.AND P0, PT, R14, -R4, PT ;  /* 0x800000040e00720b */ /* 0x000fe20003f1e000 */
[----:B------:R-:W-:-:S12]  /*1840*/  FADD.FTZ R0, R0, -1 ;  /* 0xbf80000000007421 */ /* 0x000fd80000010000 */
[----:B------:R-:W-:-:S07]  /*1850*/  @!P0 FADD.FTZ R0, R0, -1 ;  /* 0xbf80000000008421 */ /* 0x000fce0000010000 */
.L_x_2455:
[----:B------:R-:W-:Y:S05]  /*1860*/  BSYNC B1 ;  /* 0x0000000000017941 */ /* 0x000fea0003800000 */
.L_x_2454:
[----:B------:R-:W-:Y:S01]  /*1870*/  FFMA.FTZ R13, -R4, R0, R13 ;  /* 0x00000000040d7223 */ /* 0x000fe2000001010d */
[----:B------:R-:W-:Y:S06]  /*1880*/  BRA `(.L_x_2452) ;  /* 0x00000000007c7947 */ /* 0x000fec0003800000 */
.L_x_2453:
        /* <DEDUP_REMOVED lines=15> */
.L_x_2459:
        /* <DEDUP_REMOVED lines=13> */
.L_x_2458:
[----:B------:R-:W-:Y:S05]  /*1a50*/  BSYNC B1 ;  /* 0x0000000000017941 */ /* 0x000fea0003800000 */
.L_x_2457:
[----:B------:R-:W-:-:S04]  /*1a60*/  FMUL.FTZ R14, R14, 1.1920928955078125e-07 ;  /* 0x340000000e0e7820 */ /* 0x000fc80000410000 */
[----:B------:R-:W-:-:S07]  /*1a70*/  FMUL.FTZ R13, R13, R14 ;  /* 0x0000000e0d0d7220 */ /* 0x000fce0000410000 */
.L_x_2452:
[----:B------:R-:W-:Y:S05]  /*1a80*/  BSYNC B0 ;  /* 0x0000000000007941 */ /* 0x000fea0003800000 */
.L_x_2451:
        /* <DEDUP_REMOVED lines=31> */
.L_x_2465:
[----:B------:R-:W-:Y:S01]  /*1c80*/  FSETP.GEU.FTZ.AND P0, PT, R16, -R4, PT ;  /* 0x800000041000720b */ /* 0x000fe20003f1e000 */
[----:B------:R-:W-:-:S12]  /*1c90*/  FADD.FTZ R0, R0, -1 ;  /* 0xbf80000000007421 */ /* 0x000fd80000010000 */
[----:B------:R-:W-:-:S07]  /*1ca0*/  @!P0 FADD.FTZ R0, R0, -1 ;  /* 0xbf80000000008421 */ /* 0x000fce0000010000 */
.L_x_2464:
[----:B------:R-:W-:Y:S05]  /*1cb0*/  BSYNC B1 ;  /* 0x0000000000017941 */ /* 0x000fea0003800000 */
.L_x_2463:
[----:B------:R-:W-:Y:S01]  /*1cc0*/  FFMA.FTZ R13, -R4, R0, R13 ;  /* 0x00000000040d7223 */ /* 0x000fe2000001010d */
[----:B------:R-:W-:Y:S06]  /*1cd0*/  BRA `(.L_x_2461) ;  /* 0x00000000007c7947 */ /* 0x000fec0003800000 */
.L_x_2462:
        /* <DEDUP_REMOVED lines=15> */
.L_x_2468:
        /* <DEDUP_REMOVED lines=13> */
.L_x_2467:
[----:B------:R-:W-:Y:S05]  /*1ea0*/  BSYNC B1 ;  /* 0x0000000000017941 */ /* 0x000fea0003800000 */
.L_x_2466:
[----:B------:R-:W-:-:S04]  /*1eb0*/  FMUL.FTZ R0, R15, 1.1920928955078125e-07 ;  /* 0x340000000f007820 */ /* 0x000fc80000410000 */
[----:B------:R-:W-:-:S07]  /*1ec0*/  FMUL.FTZ R13, R13, R0 ;  /* 0x000000000d0d7220 */ /* 0x000fce0000410000 */
.L_x_2461:
[----:B------:R-:W-:Y:S05]  /*1ed0*/  BSYNC B0 ;  /* 0x0000000000007941 */ /* 0x000fea0003800000 */
.L_x_2460:
        /* <DEDUP_REMOVED lines=30> */
.L_x_2474:
[----:B------:R-:W-:Y:S01]  /*20c0*/  FSETP.GEU.FTZ.AND P0, PT, R14, -R4, PT ;  /* 0x800000040e00720b */ /* 0x000fe20003f1e000 */
[----:B------:R-:W-:-:S12]  /*20d0*/  FADD.FTZ R0, R0, -1 ;  /* 0xbf80000000007421 */ /* 0x000fd80000010000 */
[----:B------:R-:W-:-:S07]  /*20e0*/  @!P0 FADD.FTZ R0, R0, -1 ;  /* 0xbf80000000008421 */ /* 0x000fce0000010000 */
.L_x_2473:
[----:B------:R-:W-:Y:S05]  /*20f0*/  BSYNC B1 ;  /* 0x0000000000017941 */ /* 0x000fea0003800000 */
.L_x_2472:
[----:B------:R-:W-:Y:S01]  /*2100*/  FFMA.FTZ R15, -R4, R0, R15 ;  /* 0x00000000040f7223 */ /* 0x000fe2000001010f */
[----:B------:R-:W-:Y:S06]  /*2110*/  BRA `(.L_x_2470) ;  /* 0x00000000007c7947 */ /* 0x000fec0003800000 */
.L_x_2471:
[C---:B------:R-:W-:Y:S01]  /*2120*/  VIADD R0, R14.reuse, 0xf4800000 ;  /* 0xf48000000e007836 */ /* 0x040fe20000000000 */
[----:B------:R-:W-:Y:S01]  /*2130*/  FSETP.GT.FTZ.AND P0, PT, |R5|, RZ, PT ;  /* 0x000000ff0500720b */ /* 0x000fe20003f14200 */
[----:B------:R-:W-:Y:S01]  /*2140*/  BSSY B1, `(.L_x_2475) ;  /* 0x000001a000017945 */ /* 0x000fe20003800000 */
[----:B0-----:R-:W-:Y:S02]  /*2150*/  LOP3.LUT R16, R14, 0xff800000, RZ, 0xc0, !PT ;  /* 0xff8000000e107812 */ /* 0x001fe400078ec0ff */
        /* <DEDUP_REMOVED lines=11> */
.L_x_2477:
        /* <DEDUP_REMOVED lines=13> */
.L_x_2476:
[----:B------:R-:W-:Y:S05]  /*22e0*/  BSYNC B1 ;  /* 0x0000000000017941 */ /* 0x000fea0003800000 */
.L_x_2475:
[----:B------:R-:W-:-:S04]  /*22f0*/  FMUL.FTZ R15, R4, 1.1920928955078125e-07 ;  /* 0x34000000040f7820 */ /* 0x000fc80000410000 */
[----:B------:R-:W-:-:S07]  /*2300*/  FMUL.FTZ R15, R16, R15 ;  /* 0x0000000f100f7220 */ /* 0x000fce0000410000 */
.L_x_2470:
[----:B------:R-:W-:Y:S05]  /*2310*/  BSYNC B0 ;  /* 0x0000000000007941 */ /* 0x000fea0003800000 */
.L_x_2469:
[----:B------:R-:W1:Y:S01]  /*2320*/  LDC.64 R4, c[0x0][0x218] ;  /* 0x00008600ff047b82 */ /* 0x000e620000000a00 */
[C---:B------:R-:W-:Y:S02]  /*2330*/  FSETP.GTU.FTZ.AND P0, PT, |R15|.reuse, +INF , PT ;  /* 0x7f8000000f00780b */ /* 0x040fe40003f1c200 */
[----:B------:R-:W-:Y:S02]  /*2340*/  LOP3.LUT R12, R15, 0x80000000, R12, 0xb8, !PT ;  /* 0x800000000f0c7812 */ /* 0x000fe400078eb80c */
        /* <DEDUP_REMOVED lines=10> */
.L_x_2405:
        /* <DEDUP_REMOVED lines=88> */
.L_x_2485:
[----:B------:R-:W-:Y:S01]  /*2970*/  FSETP.GEU.FTZ.AND P0, PT, R8, -R10, PT ;  /* 0x8000000a0800720b */ /* 0x000fe20003f1e000 */
[----:B------:R-:W-:-:S12]  /*2980*/  FADD.FTZ R0, R0, -1 ;  /* 0xbf80000000007421 */ /* 0x000fd80000010000 */
[----:B------:R-:W-:-:S07]  /*2990*/  @!P0 FADD.FTZ R0, R0, -1 ;  /* 0xbf80000000008421 */ /* 0x000fce0000010000 */
.L_x_2484:
[----:B------:R-:W-:Y:S05]  /*29a0*/  BSYNC B2 ;  /* 0x0000000000027941 */ /* 0x000fea0003800000 */
.L_x_2483:
[----:B------:R-:W-:Y:S01]  /*29b0*/  FFMA.FTZ R7, -R10, R0, R7 ;  /* 0x000000000a077223 */ /* 0x000fe20000010107 */
[----:B------:R-:W-:Y:S06]  /*29c0*/  BRA `(.L_x_2481) ;  /* 0x00000000007c7947 */ /* 0x000fec0003800000 */
.L_x_2482:
        /* <DEDUP_REMOVED lines=15> */
.L_x_2488:
        /* <DEDUP_REMOVED lines=13> */
.L_x_2487:
[----:B------:R-:W-:Y:S05]  /*2b90*/  BSYNC B2 ;  /* 0x0000000000027941 */ /* 0x000fea0003800000 */
.L_x_2486:
[----:B------:R-:W-:-:S04]  /*2ba0*/  FMUL.FTZ R0, R0, 1.1920928955078125e-07 ;  /* 0x3400000000007820 */ /* 0x000fc80000410000 */
[----:B------:R-:W-:-:S07]  /*2bb0*/  FMUL.FTZ R7, R7, R0 ;  /* 0x0000000007077220 */ /* 0x000fce0000410000 */
.L_x_2481:
[----:B------:R-:W-:Y:S05]  /*2bc0*/  BSYNC B0 ;  /* 0x0000000000007941 */ /* 0x000fea0003800000 */
.L_x_2480:
[C---:B------:R-:W-:Y:S02]  /*2bd0*/  FSETP.GTU.FTZ.AND P0, PT, |R7|.reuse, +INF , PT ;  /* 0x7f8000000700780b */ /* 0x040fe40003f1c200 */
[----:B------:R-:W-:-:S04]  /*2be0*/  LOP3.LUT R6, R7, 0x80000000, R6, 0xb8, !PT ;  /* 0x8000000007067812 */ /* 0x000fc800078eb806 */
[----:B------:R-:W-:-:S04]  /*2bf0*/  FSEL R7, R7, R6, P0 ;  /* 0x0000000607077208 */ /* 0x000fc80000000000 */
[----:B------:R-:W-:-:S07]  /*2c00*/  F2FP.BF16.F32.PACK_AB R7, RZ, R7 ;  /* 0x00000007ff07723e */ /* 0x000fce00000010ff */
.L_x_2479:
[----:B------:R-:W-:Y:S05]  /*2c10*/  BSYNC B1 ;  /* 0x0000000000017941 */ /* 0x000fea0003800000 */
.L_x_2478:
        /* <DEDUP_REMOVED lines=33> */
.L_x_2496:
[----:B------:R-:W-:Y:S01]  /*2e30*/  FSETP.GEU.FTZ.AND P0, PT, R8, -R10, PT ;  /* 0x8000000a0800720b */ /* 0x000fe20003f1e000 */
[----:B------:R-:W-:-:S12]  /*2e40*/  FADD.FTZ R0, R0, -1 ;  /* 0xbf80000000007421 */ /* 0x000fd80000010000 */
[----:B------:R-:W-:-:S07]  /*2e50*/  @!P0 FADD.FTZ R0, R0, -1 ;  /* 0xbf80000000008421 */ /* 0x000fce0000010000 */
.L_x_2495:
[----:B------:R-:W-:Y:S05]  /*2e60*/  BSYNC B2 ;  /* 0x0000000000027941 */ /* 0x000fea0003800000 */
.L_x_2494:
[----:B------:R-:W-:Y:S01]  /*2e70*/  FFMA.FTZ R9, -R10, R0, R9 ;  /* 0x000000000a097223 */ /* 0x000fe20000010109 */
[----:B------:R-:W-:Y:S06]  /*2e80*/  BRA `(.L_x_2492) ;  /* 0x00000000007c7947 */ /* 0x000fec0003800000 */
.L_x_2493:
        /* <DEDUP_REMOVED lines=15> */
.L_x_2499:
        /* <DEDUP_REMOVED lines=13> */
.L_x_2498:
[----:B------:R-:W-:Y:S05]  /*3050*/  BSYNC B2 ;  /* 0x0000000000027941 */ /* 0x000fea0003800000 */
.L_x_2497:
[----:B0-----:R-:W-:-:S04]  /*3060*/  FMUL.FTZ R9, R10, 1.1920928955078125e-07 ;  /* 0x340000000a097820 */ /* 0x001fc80000410000 */
[----:B------:R-:W-:-:S07]  /*3070*/  FMUL.FTZ R9, R8, R9 ;  /* 0x0000000908097220 */ /* 0x000fce0000410000 */
.L_x_2492:
[----:B------:R-:W-:Y:S05]  /*3080*/  BSYNC B0 ;  /* 0x0000000000007941 */ /* 0x000fea0003800000 */
.L_x_2491:
[C---:B------:R-:W-:Y:S02]  /*3090*/  FSETP.GTU.FTZ.AND P0, PT, |R9|.reuse, +INF , PT ;  /* 0x7f8000000900780b */ /* 0x040fe40003f1c200 */
[----:B------:R-:W-:-:S04]  /*30a0*/  LOP3.LUT R20, R9, 0x80000000, R20, 0xb8, !PT ;  /* 0x8000000009147812 */ /* 0x000fc800078eb814 */
[----:B------:R-:W-:-:S04]  /*30b0*/  FSEL R8, R9, R20, P0 ;  /* 0x0000001409087208 */ /* 0x000fc80000000000 */
[----:B------:R-:W-:-:S07]  /*30c0*/  F2FP.BF16.F32.PACK_AB R8, RZ, R8 ;  /* 0x00000008ff08723e */ /* 0x000fce00000010ff */
.L_x_2490:
[----:B------:R-:W-:Y:S05]  /*30d0*/  BSYNC B1 ;  /* 0x0000000000017941 */ /* 0x000fea0003800000 */
.L_x_2489:
        /* <DEDUP_REMOVED lines=33> */
.L_x_2507:
[----:B------:R-:W-:Y:S01]  /*32f0*/  FSETP.GEU.FTZ.AND P0, PT, R10, -R12, PT ;  /* 0x8000000c0a00720b */ /* 0x000fe20003f1e000 */
[----:B------:R-:W-:-:S12]  /*3300*/  FADD.FTZ R0, R0, -1 ;  /* 0xbf80000000007421 */ /* 0x000fd80000010000 */
[----:B------:R-:W-:-:S07]  /*3310*/  @!P0 FADD.FTZ R0, R0, -1 ;  /* 0xbf80000000008421 */ /* 0x000fce0000010000 */
.L_x_2506:
[----:B------:R-:W-:Y:S05]  /*3320*/  BSYNC B2 ;  /* 0x0000000000027941 */ /* 0x000fea0003800000 */
.L_x_2505:
[----:B------:R-:W-:Y:S01]  /*3330*/  FFMA.FTZ R9, -R12, R0, R9 ;  /* 0x000000000c097223 */ /* 0x000fe20000010109 */
[----:B------:R-:W-:Y:S06]  /*3340*/  BRA `(.L_x_2503) ;  /* 0x00000000007c7947 */ /* 0x000fec0003800000 */
.L_x_2504:
        /* <DEDUP_REMOVED lines=15> */
.L_x_2510:
        /* <DEDUP_REMOVED lines=13> */
.L_x_2509:
[----:B------:R-:W-:Y:S05]  /*3510*/  BSYNC B2 ;  /* 0x0000000000027941 */ /* 0x000fea0003800000 */
.L_x_2508:
[----:B------:R-:W-:-:S04]  /*3520*/  FMUL.FTZ R0, R11, 1.1920928955078125e-07 ;  /* 0x340000000b007820 */ /* 0x000fc80000410000 */
[----:B------:R-:W-:-:S07]  /*3530*/  FMUL.FTZ R9, R9, R0 ;  /* 0x0000000009097220 */ /* 0x000fce0000410000 */
.L_x_2503:
[----:B------:R-:W-:Y:S05]  /*3540*/  BSYNC B0 ;  /* 0x0000000000007941 */ /* 0x000fea0003800000 */
.L_x_2502:
[C---:B------:R-:W-:Y:S02]  /*3550*/  FSETP.GTU.FTZ.AND P0, PT, |R9|.reuse, +INF , PT ;  /* 0x7f8000000900780b */ /* 0x040fe40003f1c200 */
[----:B------:R-:W-:-:S04]  /*3560*/  LOP3.LUT R22, R9, 0x80000000, R22, 0xb8, !PT ;  /* 0x8000000009167812 */ /* 0x000fc800078eb816 */
[----:B------:R-:W-:-:S04]  /*3570*/  FSEL R9, R9, R22, P0 ;  /* 0x0000001609097208 */ /* 0x000fc80000000000 */
[----:B------:R-:W-:-:S07]  /*3580*/  F2FP.BF16.F32.PACK_AB R9, RZ, R9 ;  /* 0x00000009ff09723e */ /* 0x000fce00000010ff */
.L_x_2501:
[----:B------:R-:W-:Y:S05]  /*3590*/  BSYNC B1 ;  /* 0x0000000000017941 */ /* 0x000fea0003800000 */
.L_x_2500:
        /* <DEDUP_REMOVED lines=33> */
.L_x_2518:
[----:B------:R-:W-:Y:S01]  /*37b0*/  FSETP.GEU.FTZ.AND P0, PT, R10, -R12, PT ;  /* 0x8000000c0a00720b */ /* 0x000fe20003f1e000 */
[----:B------:R-:W-:-:S12]  /*37c0*/  FADD.FTZ R0, R0, -1 ;  /* 0xbf80000000007421 */ /* 0x000fd80000010000 */
[----:B------:R-:W-:-:S07]  /*37d0*/  @!P0 FADD.FTZ R0, R0, -1 ;  /* 0xbf80000000008421 */ /* 0x000fce0000010000 */
.L_x_2517:
[----:B------:R-:W-:Y:S05]  /*37e0*/  BSYNC B2 ;  /* 0x0000000000027941 */ /* 0x000fea0003800000 */
.L_x_2516:
[----:B------:R-:W-:Y:S01]  /*37f0*/  FFMA.FTZ R11, -R12, R0, R11 ;  /* 0x000000000c0b7223 */ /* 0x000fe2000001010b */
[----:B------:R-:W-:Y:S06]  /*3800*/  BRA `(.L_x_2514) ;  /* 0x00000000007c7947 */ /* 0x000fec0003800000 */
.L_x_2515:
        /* <DEDUP_REMOVED lines=15> */
.L_x_2521:
        /* <DEDUP_REMOVED lines=13> */
.L_x_2520:
[----:B------:R-:W-:Y:S05]  /*39d0*/  BSYNC B2 ;  /* 0x0000000000027941 */ /* 0x000fea0003800000 */
.L_x_2519:
[----:B0-----:R-:W-:-:S04]  /*39e0*/  FMUL.FTZ R11, R12, 1.1920928955078125e-07 ;  /* 0x340000000c0b7820 */ /* 0x001fc80000410000 */
[----:B------:R-:W-:-:S07]  /*39f0*/  FMUL.FTZ R11, R10, R11 ;  /* 0x0000000b0a0b7220 */ /* 0x000fce0000410000 */
.L_x_2514:
[----:B------:R-:W-:Y:S05]  /*3a00*/  BSYNC B0 ;  /* 0x0000000000007941 */ /* 0x000fea0003800000 */
.L_x_2513:
[C---:B------:R-:W-:Y:S02]  /*3a10*/  FSETP.GTU.FTZ.AND P0, PT, |R11|.reuse, +INF , PT ;  /* 0x7f8000000b00780b */ /* 0x040fe40003f1c200 */
[----:B------:R-:W-:-:S04]  /*3a20*/  LOP3.LUT R24, R11, 0x80000000, R24, 0xb8, !PT ;  /* 0x800000000b187812 */ /* 0x000fc800078eb818 */
[----:B0-----:R-:W-:-:S04]  /*3a30*/  FSEL R10, R11, R24, P0 ;  /* 0x000000180b0a7208 */ /* 0x001fc80000000000 */
[----:B------:R-:W-:-:S07]  /*3a40*/  F2FP.BF16.F32.PACK_AB R10, RZ, R10 ;  /* 0x0000000aff0a723e */ /* 0x000fce00000010ff */
.L_x_2512:
[----:B------:R-:W-:Y:S05]  /*3a50*/  BSYNC B1 ;  /* 0x0000000000017941 */ /* 0x000fea0003800000 */
.L_x_2511:
        /* <DEDUP_REMOVED lines=33> */
.L_x_2529:
[----:B------:R-:W-:Y:S01]  /*3c70*/  FSETP.GEU.FTZ.AND P0, PT, R12, -R15, PT ;  /* 0x8000000f0c00720b */ /* 0x000fe20003f1e000 */
[----:B------:R-:W-:-:S12]  /*3c80*/  FADD.FTZ R11, R11, -1 ;  /* 0xbf8000000b0b7421 */ /* 0x000fd80000010000 */
[----:B------:R-:W-:-:S07]  /*3c90*/  @!P0 FADD.FTZ R11, R11, -1 ;  /* 0xbf8000000b0b8421 */ /* 0x000fce0000010000 */
.L_x_2528:
[----:B------:R-:W-:Y:S05]  /*3ca0*/  BSYNC B2 ;  /* 0x0000000000027941 */ /* 0x000fea0003800000 */
.L_x_2527:
[----:B------:R-:W-:Y:S01]  /*3cb0*/  FFMA.FTZ R0, -R15, R11, R0 ;  /* 0x0000000b0f007223 */ /* 0x000fe20000010100 */
[----:B------:R-:W-:Y:S06]  /*3cc0*/  BRA `(.L_x_2525) ;  /* 0x00000000007c7947 */ /* 0x000fec0003800000 */
.L_x_2526:
        /* <DEDUP_REMOVED lines=15> */
.L_x_2532:
        /* <DEDUP_REMOVED lines=13> */
.L_x_2531:
[----:B------:R-:W-:Y:S05]  /*3e90*/  BSYNC B2 ;  /* 0x0000000000027941 */ /* 0x000fea0003800000 */
.L_x_2530:
[----:B------:R-:W-:-:S04]  /*3ea0*/  FMUL.FTZ R0, R13, 1.1920928955078125e-07 ;  /* 0x340000000d007820 */ /* 0x000fc80000410000 */
[----:B------:R-:W-:-:S07]  /*3eb0*/  FMUL.FTZ R0, R11, R0 ;  /* 0x000000000b007220 */ /* 0x000fce0000410000 */
.L_x_2525:
[----:B------:R-:W-:Y:S05]  /*3ec0*/  BSYNC B0 ;  /* 0x0000000000007941 */ /* 0x000fea0003800000 */
.L_x_2524:
[C---:B------:R-:W-:Y:S02]  /*3ed0*/  FSETP.GTU.FTZ.AND P0, PT, |R0|.reuse, +INF , PT ;  /* 0x7f8000000000780b */ /* 0x040fe40003f1c200 */
[----:B------:R-:W-:-:S04]  /*3ee0*/  LOP3.LUT R23, R0, 0x80000000, R23, 0xb8, !PT ;  /* 0x8000000000177812 */ /* 0x000fc800078eb817 */
[----:B------:R-:W-:-:S04]  /*3ef0*/  FSEL R11, R0, R23, P0 ;  /* 0x00000017000b7208 */ /* 0x000fc80000000000 */
[----:B------:R-:W-:-:S07]  /*3f00*/  F2FP.BF16.F32.PACK_AB R11, RZ, R11 ;  /* 0x0000000bff0b723e */ /* 0x000fce00000010ff */
.L_x_2523:
[----:B------:R-:W-:Y:S05]  /*3f10*/  BSYNC B1 ;  /* 0x0000000000017941 */ /* 0x000fea0003800000 */
.L_x_2522:
        /* <DEDUP_REMOVED lines=33> */
.L_x_2540:
[----:B------:R-:W-:Y:S01]  /*4130*/  FSETP.GEU.FTZ.AND P0, PT, R14, -R17, PT ;  /* 0x800000110e00720b */ /* 0x000fe20003f1e000 */
[----:B------:R-:W-:-:S12]  /*4140*/  FADD.FTZ R13, R13, -1 ;  /* 0xbf8000000d0d7421 */ /* 0x000fd80000010000 */
[----:B------:R-:W-:-:S07]  /*4150*/  @!P0 FADD.FTZ R13, R13, -1 ;  /* 0xbf8000000d0d8421 */ /* 0x000fce0000010000 */
.L_x_2539:
[----:B------:R-:W-:Y:S05]  /*4160*/  BSYNC B2 ;  /* 0x0000000000027941 */ /* 0x000fea0003800000 */
.L_x_2538:
[----:B------:R-:W-:Y:S01]  /*4170*/  FFMA.FTZ R12, -R17, R13, R12 ;  /* 0x0000000d110c7223 */ /* 0x000fe2000001010c */
[----:B------:R-:W-:Y:S06]  /*4180*/  BRA `(.L_x_2536) ;  /* 0x00000000007c7947 */ /* 0x000fec0003800000 */
.L_x_2537:
        /* <DEDUP_REMOVED lines=15> */
.L_x_2543:
        /* <DEDUP_REMOVED lines=13> */
.L_x_2542:
[----:B------:R-:W-:Y:S05]  /*4350*/  BSYNC B2 ;  /* 0x0000000000027941 */ /* 0x000fea0003800000 */
.L_x_2541:
[----:B-1----:R-:W-:-:S04]  /*4360*/  FMUL.FTZ R13, R14, 1.1920928955078125e-07 ;  /* 0x340000000e0d7820 */ /* 0x002fc80000410000 */
[----:B------:R-:W-:-:S07]  /*4370*/  FMUL.FTZ R12, R12, R13 ;  /* 0x0000000d0c0c7220 */ /* 0x000fce0000410000 */
.L_x_2536:
[----:B------:R-:W-:Y:S05]  /*4380*/  BSYNC B0 ;  /* 0x0000000000007941 */ /* 0x000fea0003800000 */
.L_x_2535:
[C---:B------:R-:W-:Y:S02]  /*4390*/  FSETP.GTU.FTZ.AND P0, PT, |R12|.reuse, +INF , PT ;  /* 0x7f8000000c00780b */ /* 0x040fe40003f1c200 */
[----:B------:R-:W-:-:S04]  /*43a0*/  LOP3.LUT R21, R12, 0x80000000, R21, 0xb8, !PT ;  /* 0x800000000c157812 */ /* 0x000fc800078eb815 */
[----:B------:R-:W-:-:S04]  /*43b0*/  FSEL R12, R12, R21, P0 ;  /* 0x000000150c0c7208 */ /* 0x000fc80000000000 */
[----:B------:R-:W-:-:S07]  /*43c0*/  F2FP.BF16.F32.PACK_AB R12, RZ, R12 ;  /* 0x0000000cff0c723e */ /* 0x000fce00000010ff */
.L_x_2534:
[----:B------:R-:W-:Y:S05]  /*43d0*/  BSYNC B1 ;  /* 0x0000000000017941 */ /* 0x000fea0003800000 */
.L_x_2533:
        /* <DEDUP_REMOVED lines=33> */
.L_x_2551:
[----:B------:R-:W-:Y:S01]  /*45f0*/  FSETP.GEU.FTZ.AND P0, PT, R14, -R17, PT ;  /* 0x800000110e00720b */ /* 0x000fe20003f1e000 */
[----:B------:R-:W-:-:S12]  /*4600*/  FADD.FTZ R0, R0, -1 ;  /* 0xbf80000000007421 */ /* 0x000fd80000010000 */
[----:B------:R-:W-:-:S07]  /*4610*/  @!P0 FADD.FTZ R0, R0, -1 ;  /* 0xbf80000000008421 */ /* 0x000fce0000010000 */
.L_x_2550:
[----:B------:R-:W-:Y:S05]  /*4620*/  BSYNC B2 ;  /* 0x0000000000027941 */ /* 0x000fea0003800000 */
.L_x_2549:
[----:B------:R-:W-:Y:S01]  /*4630*/  FFMA.FTZ R13, -R17, R0, R13 ;  /* 0x00000000110d7223 */ /* 0x000fe2000001010d */
[----:B------:R-:W-:Y:S06]  /*4640*/  BRA `(.L_x_2547) ;  /* 0x00000000007c7947 */ /* 0x000fec0003800000 */
.L_x_2548:
        /* <DEDUP_REMOVED lines=15> */
.L_x_2554:
        /* <DEDUP_REMOVED lines=13> */
.L_x_2553:
[----:B------:R-:W-:Y:S05]  /*4810*/  BSYNC B2 ;  /* 0x0000000000027941 */ /* 0x000fea0003800000 */
.L_x_2552:
[----:B------:R-:W-:-:S04]  /*4820*/  FMUL.FTZ R0, R15, 1.1920928955078125e-07 ;  /* 0x340000000f007820 */ /* 0x000fc80000410000 */
[----:B------:R-:W-:-:S07]  /*4830*/  FMUL.FTZ R13, R13, R0 ;  /* 0x000000000d0d7220 */ /* 0x000fce0000410000 */
.L_x_2547:
[----:B------:R-:W-:Y:S05]  /*4840*/  BSYNC B0 ;  /* 0x0000000000007941 */ /* 0x000fea0003800000 */
.L_x_2546:
[C---:B------:R-:W-:Y:S02]  /*4850*/  FSETP.GTU.FTZ.AND P0, PT, |R13|.reuse, +INF , PT ;  /* 0x7f8000000d00780b */ /* 0x040fe40003f1c200 */
[----:B------:R-:W-:-:S04]  /*4860*/  LOP3.LUT R18, R13, 0x80000000, R18, 0xb8, !PT ;  /* 0x800000000d127812 */ /* 0x000fc800078eb812 */
[----:B------:R-:W-:-:S04]  /*4870*/  FSEL R13, R13, R18, P0 ;  /* 0x000000120d0d7208 */ /* 0x000fc80000000000 */
[----:B------:R-:W-:-:S07]  /*4880*/  F2FP.BF16.F32.PACK_AB R13, RZ, R13 ;  /* 0x0000000dff0d723e */ /* 0x000fce00000010ff */
.L_x_2545:
[----:B------:R-:W-:Y:S05]  /*4890*/  BSYNC B1 ;  /* 0x0000000000017941 */ /* 0x000fea0003800000 */
.L_x_2544:
        /* <DEDUP_REMOVED lines=33> */
.L_x_2562:
[----:B------:R-:W-:Y:S01]  /*4ab0*/  FSETP.GEU.FTZ.AND P0, PT, R14, -R17, PT ;  /* 0x800000110e00720b */ /* 0x000fe20003f1e000 */
[----:B------:R-:W-:-:S12]  /*4ac0*/  FADD.FTZ R0, R0, -1 ;  /* 0xbf80000000007421 */ /* 0x000fd80000010000 */
[----:B------:R-:W-:-:S07]  /*4ad0*/  @!P0 FADD.FTZ R0, R0, -1 ;  /* 0xbf80000000008421 */ /* 0x000fce0000010000 */
.L_x_2561:
[----:B------:R-:W-:Y:S05]  /*4ae0*/  BSYNC B2 ;  /* 0x0000000000027941 */ /* 0x000fea0003800000 */
.L_x_2560:
[----:B------:R-:W-:Y:S01]  /*4af0*/  FFMA.FTZ R5, -R17, R0, R5 ;  /* 0x0000000011057223 */ /* 0x000fe20000010105 */
[----:B------:R-:W-:Y:S06]  /*4b00*/  BRA `(.L_x_2558) ;  /* 0x00000000007c7947 */ /* 0x000fec0003800000 */
.L_x_2559:
        /* <DEDUP_REMOVED lines=15> */
.L_x_2565:
        /* <DEDUP_REMOVED lines=13> */
.L_x_2564:
[----:B------:R-:W-:Y:S05]  /*4cd0*/  BSYNC B2 ;  /* 0x0000000000027941 */ /* 0x000fea0003800000 */
.L_x_2563:
[----:B------:R-:W-:-:S04]  /*4ce0*/  FMUL.FTZ R14, R14, 1.1920928955078125e-07 ;  /* 0x340000000e0e7820 */ /* 0x000fc80000410000 */
[----:B------:R-:W-:-:S07]  /*4cf0*/  FMUL.FTZ R5, R5, R14 ;  /* 0x0000000e05057220 */ /* 0x000fce0000410000 */
.L_x_2558:
[----:B------:R-:W-:Y:S05]  /*4d00*/  BSYNC B0 ;  /* 0x0000000000007941 */ /* 0x000fea0003800000 */
.L_x_2557:
[C---:B------:R-:W-:Y:S02]  /*4d10*/  FSETP.GTU.FTZ.AND P0, PT, |R5|.reuse, +INF , PT ;  /* 0x7f8000000500780b */ /* 0x040fe40003f1c200 */
[----:B------:R-:W-:-:S04]  /*4d20*/  LOP3.LUT R16, R5, 0x80000000, R16, 0xb8, !PT ;  /* 0x8000000005107812 */ /* 0x000fc800078eb810 */
[----:B------:R-:W-:-:S04]  /*4d30*/  FSEL R0, R5, R16, P0 ;  /* 0x0000001005007208 */ /* 0x000fc80000000000 */
[----:B------:R-:W-:-:S07]  /*4d40*/  F2FP.BF16.F32.PACK_AB R0, RZ, R0 ;  /* 0x00000000ff00723e */ /* 0x000fce00000010ff */
.L_x_2556:
[----:B------:R-:W-:Y:S05]  /*4d50*/  BSYNC B1 ;  /* 0x0000000000017941 */ /* 0x000fea0003800000 */
.L_x_2555:
        /* <DEDUP_REMOVED lines=16> */
.L_x_2568:
[----:B------:R-:W-:-:S13]  /*4e60*/  ISETP.GE.AND P0, PT, R4, R3, PT ;  /* 0x000000030400720c */ /* 0x000fda0003f06270 */
[----:B------:R-:W-:Y:S05]  /*4e70*/  @P0 BRA `(.L_x_2570) ;  /* 0x0000000000300947 */ /* 0x000fea0003800000 */
[----:B---3--:R-:W3:Y:S01]  /*4e80*/  LDC.64 R6, c[0x0][0x218] ;  /* 0x00008600ff067b82 */ /* 0x008ee20000000a00 */
[----:B------:R-:W-:Y:S01]  /*4e90*/  IADD3 R5, R2, R4, RZ ;  /* 0x0000000402057210 */ /* 0x000fe20007ffe0ff */
[----:B------:R-:W-:-:S04]  /*4ea0*/  VIADD R4, R4, 0x80 ;  /* 0x0000008004047836 */ /* 0x000fc80000000000 */
[----:B---3--:R-:W-:-:S05]  /*4eb0*/  IMAD.WIDE.U32 R6, R5, 0x2, R6 ;  /* 0x0000000205067825 */ /* 0x008fca00078e0006 */
[----:B------:R3:W-:Y:S02]  /*4ec0*/  STG.E.U16 desc[UR4][R6.64], R9 ;  /* 0x0000000906007986 */ /* 0x0007e4000c101504 */
.L_x_2569:
[----:B------:R-:W-:-:S13]  /*4ed0*/  ISETP.GE.AND P0, PT, R4, R3, PT ;  /* 0x000000030400720c */ /* 0x000fda0003f06270 */
[----:B------:R-:W-:Y:S05]  /*4ee0*/  @P0 BRA `(.L_x_2571) ;  /* 0x0000000000300947 */ /* 0x000fea0003800000 */
[----:B--23--:R-:W2:Y:S01]  /*4ef0*/  LDC.64 R6, c[0x0][0x218] ;  /* 0x00008600ff067b82 */ /* 0x00cea20000000a00 */
[----:B------:R-:W-:Y:S01]  /*4f00*/  IMAD.IADD R5, R2, 0x1, R4 ;  /* 0x0000000102057824 */ /* 0x000fe200078e0204 */
[----:B------:R-:W-:-:S03]  /*4f10*/  IADD3 R4, R4, 0x80, RZ ;  /* 0x0000008004047810 */ /* 0x000fc60007ffe0ff */
[----:B--2---:R-:W-:-:S05]  /*4f20*/  IMAD.WIDE.U32 R6, R5, 0x2, R6 ;  /* 0x0000000205067825 */ /* 0x004fca00078e0006 */
[----:B------:R4:W-:Y:S02]  /*4f30*/  STG.E.U16 desc[UR4][R6.64], R10 ;  /* 0x0000000a06007986 */ /* 0x0009e4000c101504 */
.L_x_2570:
[----:B------:R-:W-:-:S13]  /*4f40*/  ISETP.GE.AND P0, PT, R4, R3, PT ;  /* 0x000000030400720c */ /* 0x000fda0003f06270 */
[----:B------:R-:W-:Y:S05]  /*4f50*/  @P0 BRA `(.L_x_2572) ;  /* 0x0000000000340947 */ /* 0x000fea0003800000 */
[----:B---34-:R-:W3:Y:S01]  /*4f60*/  LDC.64 R6, c[0x0][0x218] ;  /* 0x00008600ff067b82 */ /* 0x018ee20000000a00 */
[----:B------:R-:W-:Y:S02]  /*4f70*/  IMAD.IADD R5, R2, 0x1, R4 ;  /* 0x0000000102057824 */ /* 0x000fe400078e0204 */
[----:B------:R-:W-:Y:S02]  /*4f80*/  VIADD R4, R4, 0x80 ;  /* 0x0000008004047836 */ /* 0x000fe40000000000 */
[----:B---3--:R-:W-:-:S05]  /*4f90*/  IMAD.WIDE.U32 R6, R5, 0x2, R6 ;  /* 0x0000000205067825 */ /* 0x008fca00078e0006 */
[----:B------:R4:W-:Y:S02]  /*4fa0*/  STG.E.U16 desc[UR4][R6.64], R11 ;  /* 0x0000000b06007986 */ /* 0x0009e4000c101504 */
.L_x_2571:
        /* <DEDUP_REMOVED lines=8> */
.L_x_2572:
[----:B------:R-:W-:Y:S05]  /*5030*/  BSYNC B1 ;  /* 0x0000000000017941 */ /* 0x000fea0003800000 */
.L_x_2567:
[----:B------:R-:W-:-:S13]  /*5040*/  ISETP.GE.AND P0, PT, R4, R3, PT ;  /* 0x000000030400720c */ /* 0x000fda0003f06270 */
[----:B--234-:R-:W2:Y:S01]  /*5050*/  @!P0 LDC.64 R6, c[0x0][0x218] ;  /* 0x00008600ff068b82 */ /* 0x01cea20000000a00 */
[----:B------:R-:W-:Y:S01]  /*5060*/  @!P0 IMAD.IADD R5, R2, 0x1, R4 ;  /* 0x0000000102058824 */ /* 0x000fe200078e0204 */
[----:B------:R-:W-:-:S03]  /*5070*/  @!P0 IADD3 R4, R4, 0x80, RZ ;  /* 0x0000008004048810 */ /* 0x000fc60007ffe0ff */
[----:B--2---:R-:W-:-:S05]  /*5080*/  @!P0 IMAD.WIDE.U32 R6, R5, 0x2, R6 ;  /* 0x0000000205068825 */ /* 0x004fca00078e0006 */
[----:B------:R2:W-:Y:S02]  /*5090*/  @!P0 STG.E.U16 desc[UR4][R6.64], R13 ;  /* 0x0000000d06008986 */ /* 0x0005e4000c101504 */
.L_x_2573:
[----:B------:R-:W-:Y:S05]  /*50a0*/  BSYNC B0 ;  /* 0x0000000000007941 */ /* 0x000fea0003800000 */
.L_x_2566:
        /* <DEDUP_REMOVED lines=8> */
.L_x_2574:
        /* <DEDUP_REMOVED lines=13> */
.L_x_57309:


//--------------------- .text._ZN2at6native29vectorized_elementwise_kernelILi8ENS0_13BUnaryFunctorIN3c108BFloat16ES4_S4_ZZZNS0_16fmod_kernel_cudaERNS_18TensorIteratorBaseEENKUlvE0_clEvENKUlvE2_clEvEUlS4_S4_E_EESt5arrayIPcLm2EEEEviT0_T1_ --------------------------
	.section	.text._ZN2at6native29vectorized_elementwise_kernelILi8ENS0_13BUnaryFunctorIN3c108BFloat16ES4_S4_ZZZNS0_16fmod_kernel_cudaERNS_18TensorIteratorBaseEENKUlvE0_clEvENKUlvE2_clEvEUlS4_S4_E_EESt5arrayIPcLm2EEEEviT0_T1_,"ax",@progbits
	.align	128
        .global         _ZN2at6native29vectorized_elementwise_kernelILi8ENS0_13BUnaryFunctorIN3c108BFloat16ES4_S4_ZZZNS0_16fmod_kernel_cudaERNS_18TensorIteratorBaseEENKUlvE0_clEvENKUlvE2_clEvEUlS4_S4_E_EESt5arrayIPcLm2EEEEviT0_T1_
        .type           _ZN2at6native29vectorized_elementwise_kernelILi8ENS0_13BUnaryFunctorIN3c108BFloat16ES4_S4_ZZZNS0_16fmod_kernel_cudaERNS_18TensorIteratorBaseEENKUlvE0_clEvENKUlvE2_clEvEUlS4_S4_E_EESt5arrayIPcLm2EEEEviT0_T1_,@function
        .size           _ZN2at6native29vectorized_elementwise_kernelILi8ENS0_13BUnaryFunctorIN3c108BFloat16ES4_S4_ZZZNS0_16fmod_kernel_cudaERNS_18TensorIteratorBaseEENKUlvE0_clEvENKUlvE2_clEvEUlS4_S4_E_EESt5arrayIPcLm2EEEEviT0_T1_,(.L_x_57310 - _ZN2at6native29vectorized_elementwise_kernelILi8ENS0_13BUnaryFunctorIN3c108BFloat16ES4_S4_ZZZNS0_16fmod_kernel_cudaERNS_18TensorIteratorBaseEENKUlvE0_clEvENKUlvE2_clEvEUlS4_S4_E_EESt5arrayIPcLm2EEEEviT0_T1_)
        .other          _ZN2at6native29vectorized_elementwise_kernelILi8ENS0_13BUnaryFunctorIN3c108BFloat16ES4_S4_ZZZNS0_16fmod_kernel_cudaERNS_18TensorIteratorBaseEENKUlvE0_clEvENKUlvE2_clEvEUlS4_S4_E_EESt5arrayIPcLm2EEEEviT0_T1_,@"STO_CUDA_ENTRY STV_DEFAULT"
_ZN2at6native29vectorized_elementwise_kernelILi8ENS0_13BUnaryFunctorIN3c108BFloat16ES4_S4_ZZZNS0_16fmod_kernel_cudaERNS_18TensorIteratorBaseEENKUlvE0_clEvENKUlvE2_clEvEUlS4_S4_E_EESt5arrayIPcLm2EEEEviT0_T1_:
.text._ZN2at6native29vectorized_elementwise_kernelILi8ENS0_13BUnaryFunctorIN3c108BFloat16ES4_S4_ZZZNS0_16fmod_kernel_cudaERNS_18TensorIteratorBaseEENKUlvE0_clEvENKUlvE2_clEvEUlS4_S4_E_EESt5arrayIPcLm2EEEEviT0_T1_:
        /* <DEDUP_REMOVED lines=12> */
[----:B0-----:R-:W-:-:S06]  /*00c0*/  IMAD.WIDE.U32 R6, R8, 0x10, R4 ;  /* 0x0000001008067825 */ /* 0x001fcc00078e0004 */
[----:B------:R-:W2:Y:S01]  /*00d0*/  LDG.E.128 R4, desc[UR4][R6.64] ;  /* 0x0000000406047981 */ /* 0x000ea2000c1e1d00 */
[----:B-1----:R-:W-:Y:S01]  /*00e0*/  IMAD.U32 R9, R3, 0x10000, RZ ;  /* 0x0001000003097824 */ /* 0x002fe200078e00ff */
[----:B------:R-:W-:Y:S03]  /*00f0*/  BSSY B0, `(.L_x_2576) ;  /* 0x0000042000007945 */ /* 0x000fe60003800000 */
[----:B------:R-:W-:Y:S01]  /*0100*/  FADD.FTZ R3, |R9|, -RZ ;  /* 0x800000ff09037221 */ /* 0x000fe20000010200 */
[C---:B--2---:R-:W-:Y:S01]  /*0110*/  IMAD.U32 R10, R4.reuse, 0x10000, RZ ;  /* 0x00010000040a7824 */ /* 0x044fe200078e00ff */
[----:B------:R-:W-:-:S03]  /*0120*/  PRMT R4, R4, 0x7632, R4 ;  /* 0x0000763204047816 */ /* 0x000fc60000000004 */
[C---:B------:R-:W-:Y:S01]  /*0130*/  FADD.FTZ R0, |R10|.reuse, -RZ ;  /* 0x800000ff0a007221 */ /* 0x040fe20000010200 */
[----:B------:R-:W-:-:S13]  /*0140*/  FSETP.GEU.FTZ.AND P0, PT, |R10|, |R9|, PT ;  /* 0x400000090a00720b */ /* 0x000fda0003f1e200 */
        /* <DEDUP_REMOVED lines=23> */
.L_x_2581:
[----:B------:R-:W-:Y:S01]  /*02c0*/  FSETP.GEU.FTZ.AND P0, PT, R14, -R3, PT ;  /* 0x800000030e00720b */ /* 0x000fe20003f1e000 */
[----:B------:R-:W-:-:S12]  /*02d0*/  FADD.FTZ R11, R11, -1 ;  /* 0xbf8000000b0b7421 */ /* 0x000fd80000010000 */
[----:B------:R-:W-:-:S07]  /*02e0*/  @!P0 FADD.FTZ R11, R11, -1 ;  /* 0xbf8000000b0b8421 */ /* 0x000fce0000010000 */
.L_x_2580:
[----:B------:R-:W-:Y:S05]  /*02f0*/  BSYNC B1 ;  /* 0x0000000000017941 */ /* 0x000fea0003800000 */
.L_x_2579:
[----:B------:R-:W-:Y:S01]  /*0300*/  FFMA.FTZ R0, -R3, R11, R0 ;  /* 0x0000000b03007223 */ /* 0x000fe20000010100 */
[----:B------:R-:W-:Y:S06]  /*0310*/  BRA `(.L_x_2577) ;  /* 0x00000000007c7947 */ /* 0x000fec0003800000 */
.L_x_2578:
[----:B------:R-:W-:Y:S01]  /*0320*/  IADD3 R12, R11, -0xb800000, RZ ;  /* 0xf48000000b0c7810 */ /* 0x000fe20007ffe0ff */
[----:B------:R-:W-:Y:S01]  /*0330*/  BSSY B1, `(.L_x_2582) ;  /* 0x000001b000017945 */ /* 0x000fe20003800000 */
[----:B------:R-:W-:Y:S02]  /*0340*/  FSETP.GT.FTZ.AND P0, PT, |R9|, RZ, PT ;  /* 0x000000ff0900720b */ /* 0x000fe40003f14200 */
        /* <DEDUP_REMOVED lines=12> */
.L_x_2584:
        /* <DEDUP_REMOVED lines=13> */
.L_x_2583:
[----:B------:R-:W-:Y:S05]  /*04e0*/  BSYNC B1 ;  /* 0x0000000000017941 */ /* 0x000fea0003800000 */
.L_x_2582:
[----:B------:R-:W-:-:S04]  /*04f0*/  FMUL.FTZ R12, R12, 1.1920928955078125e-07 ;  /* 0x340000000c0c7820 */ /* 0x000fc80000410000 */
[----:B------:R-:W-:-:S07]  /*0500*/  FMUL.FTZ R0, R17, R12 ;  /* 0x0000000c11007220 */ /* 0x000fce0000410000 */
.L_x_2577:
[----:B------:R-:W-:Y:S05]  /*0510*/  BSYNC B0 ;  /* 0x0000000000007941 */ /* 0x000fea0003800000 */
.L_x_2576:
[----:B------:R-:W-:Y:S01]  /*0520*/  SHF.L.U32 R12, R4, 0x10, RZ ;  /* 0x00000010040c7819 */ /* 0x000fe200000006ff */
[----:B------:R-:W-:Y:S01]  /*0530*/  BSSY B0, `(.L_x_2585) ;  /* 0x0000042000007945 */ /* 0x000fe20003800000 */
[----:B------:R-:W-:Y:S02]  /*0540*/  FSETP.GTU.FTZ.AND P0, PT, |R0|, +INF , PT ;  /* 0x7f8000000000780b */ /* 0x000fe40003f1c200 */
[----:B------:R-:W-:Y:S02]  /*0550*/  FSETP.GEU.FTZ.AND P1, PT, |R12|, |R9|, PT ;  /* 0x400000090c00720b */ /* 0x000fe40003f3e200 */
[----:B0-----:R-:W-:-:S04]  /*0560*/  LOP3.LUT R11, R0, 0x80000000, R10, 0xb8, !PT ;  /* 0x80000000000b7812 */ /* 0x001fc800078eb80a */
[----:B------:R-:W-:Y:S01]  /*0570*/  FSEL R4, R0, R11, P0 ;  /* 0x0000000b00047208 */ /* 0x000fe20000000000 */
[----:B------:R-:W-:-:S06]  /*0580*/  FADD.FTZ R0, |R12|, -RZ ;  /* 0x800000ff0c007221 */ /* 0x000fcc0000010200 */
[----:B------:R-:W-:Y:S05]  /*0590*/  @!P1 BRA `(.L_x_2586) ;  /* 0x0000000000ec9947 */ /* 0x000fea0003800000 */
[----:B------:R-:W-:-:S05]  /*05a0*/  FMUL.FTZ R13, |R9|, 8388608 ;  /* 0x4b000000090d7820 */ /* 0x000fca0000410200 */
[----:B------:R-:W-:-:S13]  /*05b0*/  FSETP.GTU.FTZ.AND P0, PT, R0, R13, PT ;  /* 0x0000000d0000720b */ /* 0x000fda0003f1c000 */
[----:B------:R-:W-:Y:S05]  /*05c0*/  @P0 BRA `(.L_x_2587) ;  /* 0x0000000000640947 */ /* 0x000fea0003800000 */
[----:B------:R-:W0:Y:S01]  /*05d0*/  MUFU.RCP R11, R3 ;  /* 0x00000003000b7308 */ /* 0x000e220000001000 */
[----:B------:R-:W-:Y:S01]  /*05e0*/  FADD.FTZ R13, -R3, -RZ ;  /* 0x800000ff030d7221 */ /* 0x000fe20000010100 */
[----:B------:R-:W-:Y:S01]  /*05f0*/  BSSY B1, `(.L_x_2588) ;  /* 0x0000014000017945 */ /* 0x000fe20003800000 */
[----:B0-----:R-:W-:-:S05]  /*0600*/  FMUL.FTZ R10, R0, R11 ;  /* 0x0000000b000a7220 */ /* 0x001fca0000410000 */
        /* <DEDUP_REMOVED lines=15> */
.L_x_2590:
[----:B------:R-:W-:Y:S01]  /*0700*/  FSETP.GEU.FTZ.AND P0, PT, R14, -R3, PT ;  /* 0x800000030e00720b */ /* 0x000fe20003f1e000 */
[----:B------:R-:W-:-:S12]  /*0710*/  FADD.FTZ R11, R11, -1 ;  /* 0xbf8000000b0b7421 */ /* 0x000fd80000010000 */
[----:B------:R-:W-:-:S07]  /*0720*/  @!P0 FADD.FTZ R11, R11, -1 ;  /* 0xbf8000000b0b8421 */ /* 0x000fce0000010000 */
.L_x_2589:
[----:B------:R-:W-:Y:S05]  /*0730*/  BSYNC B1 ;  /* 0x0000000000017941 */ /* 0x000fea0003800000 */
.L_x_2588:
[----:B------:R-:W-:Y:S01]  /*0740*/  FFMA.FTZ R0, -R3, R11, R0 ;  /* 0x0000000b03007223 */ /* 0x000fe20000010100 */
[----:B------:R-:W-:Y:S06]  /*0750*/  BRA `(.L_x_2586) ;  /* 0x00000000007c7947 */ /* 0x000fec0003800000 */
.L_x_2587:
[----:B------:R-:W-:Y:S01]  /*0760*/  VIADD R10, R13, 0xf4800000 ;  /* 0xf48000000d0a7836 */ /* 0x000fe20000000000 */
        /* <DEDUP_REMOVED lines=14> */
.L_x_2593:
        /* <DEDUP_REMOVED lines=13> */
.L_x_2592:
[----:B------:R-:W-:Y:S05]  /*0920*/  BSYNC B1 ;  /* 0x0000000000017941 */ /* 0x000fea0003800000 */
.L_x_2591:
[----:B------:R-:W-:-:S04]  /*0930*/  FMUL.FTZ R11, R10, 1.1920928955078125e-07 ;  /* 0x340000000a0b7820 */ /* 0x000fc80000410000 */
[----:B------:R-:W-:-:S07]  /*0940*/  FMUL.FTZ R0, R14, R11 ;  /* 0x0000000b0e007220 */ /* 0x000fce0000410000 */
.L_x_2586:
[----:B------:R-:W-:Y:S05]  /*0950*/  BSYNC B0 ;  /* 0x0000000000007941 */ /* 0x000fea0003800000 */
.L_x_2585:
[C---:B------:R-:W-:Y:S01]  /*0960*/  IMAD.U32 R10, R5.reuse, 0x10000, RZ ;  /* 0x00010000050a7824 */ /* 0x040fe200078e00ff */
[C---:B------:R-:W-:Y:S01]  /*0970*/  FSETP.GTU.FTZ.AND P0, PT, |R0|.reuse, +INF , PT ;  /* 0x7f8000000000780b */ /* 0x040fe20003f1c200 */
[----:B------:R-:W-:Y:S01]  /*0980*/  BSSY B0, `(.L_x_2594) ;  /* 0x0000042000007945 */ /* 0x000fe20003800000 */
[----:B------:R-:W-:Y:S02]  /*0990*/  LOP3.LUT R11, R0, 0x80000000, R12, 0xb8, !PT ;  /* 0x80000000000b7812 */ /* 0x000fe400078eb80c */
[----:B------:R-:W-:Y:S02]  /*09a0*/  FSETP.GEU.FTZ.AND P1, PT, |R10|, |R9|, PT ;  /* 0x400000090a00720b */ /* 0x000fe40003f3e200 */
[----:B------:R-:W-:Y:S01]  /*09b0*/  FSEL R11, R0, R11, P0 ;  /* 0x0000000b000b7208 */ /* 0x000fe20000000000 */
[----:B------:R-:W-:Y:S01]  /*09c0*/  FADD.FTZ R0, |R10|, -RZ ;  /* 0x800000ff0a007221 */ /* 0x000fe20000010200 */
[----:B------:R-:W-:-:S09]  /*09d0*/  PRMT R5, R5, 0x7632, R5 ;  /* 0x0000763205057816 */ /* 0x000fd20000000005 */
[----:B------:R-:W-:Y:S05]  /*09e0*/  @!P1 BRA `(.L_x_2595) ;  /* 0x0000000000ec9947 */ /* 0x000fea0003800000 */
[----:B------:R-:W-:-:S05]  /*09f0*/  FMUL.FTZ R15, |R9|, 8388608 ;  /* 0x4b000000090f7820 */ /* 0x000fca0000410200 */
[----:B------:R-:W-:-:S13]  /*0a00*/  FSETP.GTU.FTZ.AND P0, PT, R0, R15, PT ;  /* 0x0000000f0000720b */ /* 0x000fda0003f1c000 */
[----:B------:R-:W-:Y:S05]  /*0a10*/  @P0 BRA `(.L_x_2596) ;  /* 0x0000000000640947 */ /* 0x000fea0003800000 */
[----:B------:R-:W1:Y:S01]  /*0a20*/  MUFU.RCP R13, R3 ;  /* 0x00000003000d7308 */ /* 0x000e620000001000 */
[----:B------:R-:W-:Y:S01]  /*0a30*/  FADD.FTZ R15, -R3, -RZ ;  /* 0x800000ff030f7221 */ /* 0x000fe20000010100 */
[----:B------:R-:W-:Y:S01]  /*0a40*/  BSSY B1, `(.L_x_2597) ;  /* 0x0000014000017945 */ /* 0x000fe20003800000 */
[----:B-1----:R-:W-:-:S05]  /*0a50*/  FMUL.FTZ R12, R0, R13 ;  /* 0x0000000d000c7220 */ /* 0x002fca0000410000 */
        /* <DEDUP_REMOVED lines=15> */
.L_x_2599:
[----:B------:R-:W-:Y:S01]  /*0b50*/  FSETP.GEU.FTZ.AND P0, PT, R14, -R3, PT ;  /* 0x800000030e00720b */ /* 0x000fe20003f1e000 */
[----:B------:R-:W-:-:S12]  /*0b60*/  FADD.FTZ R13, R13, -1 ;  /* 0xbf8000000d0d7421 */ /* 0x000fd80000010000 */
[----:B------:R-:W-:-:S07]  /*0b70*/  @!P0 FADD.FTZ R13, R13, -1 ;  /* 0xbf8000000d0d8421 */ /* 0x000fce0000010000 */
.L_x_2598:
[----:B------:R-:W-:Y:S05]  /*0b80*/  BSYNC B1 ;  /* 0x0000000000017941 */ /* 0x000fea0003800000 */
.L_x_2597:
[----:B------:R-:W-:Y:S01]  /*0b90*/  FFMA.FTZ R0, -R3, R13, R0 ;  /* 0x0000000d03007223 */ /* 0x000fe20000010100 */
[----:B------:R-:W-:Y:S06]  /*0ba0*/  BRA `(.L_x_2595) ;  /* 0x00000000007c7947 */ /* 0x000fec0003800000 */
.L_x_2596:
[----:B------:R-:W-:Y:S01]  /*0bb0*/  VIADD R12, R15, 0xf4800000 ;  /* 0xf48000000f0c7836 */ /* 0x000fe20000000000 */
[----:B------:R-:W-:Y:S01]  /*0bc0*/  FSETP.GT.FTZ.AND P0, PT, |R9|, RZ, PT ;  /* 0x000000ff0900720b */ /* 0x000fe20003f14200 */
[----:B------:R-:W-:Y:S01]  /*0bd0*/  BSSY B1, `(.L_x_2600) ;  /* 0x000001a000017945 */ /* 0x000fe20003800000 */
[----:B0-----:R-:W-:Y:S02]  /*0be0*/  LOP3.LUT R16, R15, 0xff800000, RZ, 0xc0, !PT ;  /* 0xff8000000f107812 */ /* 0x001fe400078ec0ff */
        /* <DEDUP_REMOVED lines=11> */
.L_x_2602:
        /* <DEDUP_REMOVED lines=13> */
.L_x_2601:
[----:B------:R-:W-:Y:S05]  /*0d70*/  BSYNC B1 ;  /* 0x0000000000017941 */ /* 0x000fea0003800000 */
.L_x_2600:
[----:B------:R-:W-:-:S04]  /*0d80*/  FMUL.FTZ R13, R12, 1.1920928955078125e-07 ;  /* 0x340000000c0d7820 */ /* 0x000fc80000410000 */
[----:B------:R-:W-:-:S07]  /*0d90*/  FMUL.FTZ R0, R16, R13 ;  /* 0x0000000d10007220 */ /* 0x000fce0000410000 */
.L_x_2595:
[----:B------:R-:W-:Y:S05]  /*0da0*/  BSYNC B0 ;  /* 0x0000000000007941 */ /* 0x000fea0003800000 */
.L_x_2594:
[----:B------:R-:W-:Y:S01]  /*0db0*/  IMAD.U32 R12, R5, 0x10000, RZ ;  /* 0x00010000050c7824 */ /* 0x000fe200078e00ff */
[C---:B------:R-:W-:Y:S01]  /*0dc0*/  FSETP.GTU.FTZ.AND P0, PT, |R0|.reuse, +INF , PT ;  /* 0x7f8000000000780b */ /* 0x040fe20003f1c200 */
[----:B------:R-:W-:Y:S01]  /*0dd0*/  BSSY B0, `(.L_x_2603) ;  /* 0x0000041000007945 */ /* 0x000fe20003800000 */
[----:B------:R-:W-:Y:S01]  /*0de0*/  LOP3.LUT R5, R0, 0x80000000, R10, 0xb8, !PT ;  /* 0x8000000000057812 */ /* 0x000fe200078eb80a */
        /* <DEDUP_REMOVED lines=26> */
.L_x_2608:
[----:B------:R-:W-:Y:S01]  /*0f90*/  FSETP.GEU.FTZ.AND P0, PT, R14, -R3, PT ;  /* 0x800000030e00720b */ /* 0x000fe20003f1e000 */
[----:B------:R-:W-:-:S12]  /*0fa0*/  FADD.FTZ R13, R13, -1 ;  /* 0xbf8000000d0d7421 */ /* 0x000fd80000010000 */
[----:B------:R-:W-:-:S07]  /*0fb0*/  @!P0 FADD.FTZ R13, R13, -1 ;  /* 0xbf8000000d0d8421 */ /* 0x000fce0000010000 */
.L_x_2607:
[----:B------:R-:W-:Y:S05]  /*0fc0*/  BSYNC B1 ;  /* 0x0000000000017941 */ /* 0x000fea0003800000 */
.L_x_2606:
[----:B------:R-:W-:Y:S01]  /*0fd0*/  FFMA.FTZ R10, -R3, R13, R10 ;  /* 0x0000000d030a7223 */ /* 0x000fe2000001010a */
[----:B------:R-:W-:Y:S06]  /*0fe0*/  BRA `(.L_x_2604) ;  /* 0x00000000007c7947 */ /* 0x000fec0003800000 */
.L_x_2605:
[----:B------:R-:W-:Y:S01]  /*0ff0*/  VIADD R0, R15, 0xf4800000 ;  /* 0xf48000000f007836 */ /* 0x000fe20000000000 */
[----:B------:R-:W-:Y:S01]  /*1000*/  FSETP.GT.FTZ.AND P0, PT, |R9|, RZ, PT ;  /* 0x000000ff0900720b */ /* 0x000fe20003f14200 */
[----:B------:R-:W-:Y:S01]  /*1010*/  BSSY B1, `(.L_x_2609) ;  /* 0x000001a000017945 */ /* 0x000fe20003800000 */
[----:B0-----:R-:W-:Y:S02]  /*1020*/  LOP3.LUT R16, R15, 0xff800000, RZ, 0xc0, !PT ;  /* 0xff8000000f107812 */ /* 0x001fe400078ec0ff */
        /* <DEDUP_REMOVED lines=10> */
[----:B------:R0:W1:Y:S03]  /*10d0*/  MUFU.RCP R0, R18 ;  /* 0x0000001200007308 */ /* 0x0000660000001000 */
.L_x_2611:
        /* <DEDUP_REMOVED lines=13> */
.L_x_2610:
[----:B------:R-:W-:Y:S05]  /*11b0*/  BSYNC B1 ;  /* 0x0000000000017941 */ /* 0x000fea0003800000 */
.L_x_2609:
[----:B------:R-:W-:-:S04]  /*11c0*/  FMUL.FTZ R13, R10, 1.1920928955078125e-07 ;  /* 0x340000000a0d7820 */ /* 0x000fc80000410000 */
[----:B------:R-:W-:-:S07]  /*11d0*/  FMUL.FTZ R10, R16, R13 ;  /* 0x0000000d100a7220 */ /* 0x000fce0000410000 */
.L_x_2604:
[----:B------:R-:W-:Y:S05]  /*11e0*/  BSYNC B0 ;  /* 0x0000000000007941 */ /* 0x000fea0003800000 */
.L_x_2603:
[----:B------:R-:W-:Y:S01]  /*11f0*/  IMAD.U32 R14, R6, 0x10000, RZ ;  /* 0x00010000060e7824 */ /* 0x000fe200078e00ff */
[C---:B------:R-:W-:Y:S01]  /*1200*/  FSETP.GTU.FTZ.AND P0, PT, |R10|.reuse, +INF , PT ;  /* 0x7f8000000a00780b */ /* 0x040fe20003f1c200 */
[----:B------:R-:W-:Y:S01]  /*1210*/  BSSY B0, `(.L_x_2612) ;  /* 0x0000042000007945 */ /* 0x000fe20003800000 */
[----:B------:R-:W-:Y:S01]  /*1220*/  LOP3.LUT R13, R10, 0x80000000, R12, 0xb8, !PT ;  /* 0x800000000a0d7812 */ /* 0x000fe200078eb80c */
        /* <DEDUP_REMOVED lines=27> */
.L_x_2617:
[----:B------:R-:W-:Y:S01]  /*13e0*/  FSETP.GEU.FTZ.AND P0, PT, R16, -R3, PT ;  /* 0x800000031000720b */ /* 0x000fe20003f1e000 */
[----:B------:R-:W-:-:S12]  /*13f0*/  FADD.FTZ R13, R13, -1 ;  /* 0xbf8000000d0d7421 */ /* 0x000fd80000010000 */
[----:B------:R-:W-:-:S07]  /*1400*/  @!P0 FADD.FTZ R13, R13, -1 ;  /* 0xbf8000000d0d8421 */ /* 0x000fce0000010000 */
.L_x_2616:
[----:B------:R-:W-:Y:S05]  /*1410*/  BSYNC B1 ;  /* 0x0000000000017941 */ /* 0x000fea0003800000 */
.L_x_2615:
[----:B------:R-:W-:Y:S01]  /*1420*/  FFMA.FTZ R0, -R3, R13, R0 ;  /* 0x0000000d03007223 */ /* 0x000fe20000010100 */
[----:B------:R-:W-:Y:S06]  /*1430*/  BRA `(.L_x_2613) ;  /* 0x00000000007c7947 */ /* 0x000fec0003800000 */
.L_x_2614:
[----:B------:R-:W-:Y:S01]  /*1440*/  IADD3 R12, R17, -0xb800000, RZ ;  /* 0xf4800000110c7810 */ /* 0x000fe20007ffe0ff */
[----:B------:R-:W-:Y:S01]  /*1450*/  BSSY B1, `(.L_x_2618) ;  /* 0x000001b000017945 */ /* 0x000fe20003800000 */
[----:B------:R-:W-:Y:S02]  /*1460*/  FSETP.GT.FTZ.AND P0, PT, |R9|, RZ, PT ;  /* 0x000000ff0900720b */ /* 0x000fe40003f14200 */
        /* <DEDUP_REMOVED lines=11> */
[----:B------:R1:W2:Y:S03]  /*1520*/  MUFU.RCP R0, R20 ;  /* 0x0000001400007308 */ /* 0x0002a60000001000 */
.L_x_2620:
[----:B0-----:R-:W-:-:S05]  /*1530*/  VIMNMX.U32 R16, R15, 0xb800000, PT ;  /* 0x0b8000000f107848 */ /* 0x001fca0003fe0000 */
        /* <DEDUP_REMOVED lines=8> */
[----:B------:R-:W0:Y:S02]  /*15c0*/  FRND.TRUNC R18, R17 ;  /* 0x0000001100127307 */ /* 0x000e24000020d000 */
[----:B0-----:R-:W-:-:S05]  /*15d0*/  FFMA.FTZ R13, -R20, R18, R13 ;  /* 0x00000012140d7223 */ /* 0x001fca000001010d */
[----:B------:R-:W-:-:S13]  /*15e0*/  ISETP.NE.AND P0, PT, R13, RZ, PT ;  /* 0x000000ff0d00720c */ /* 0x000fda0003f05270 */
[----:B------:R-:W-:Y:S05]  /*15f0*/  @P0 BRA P1, `(.L_x_2620) ;  /* 0xfffffffc00cc0947 */ /* 0x000fea000083ffff */
.L_x_2619:
[----:B------:R-:W-:Y:S05]  /*1600*/  BSYNC B1 ;  /* 0x0000000000017941 */ /* 0x000fea0003800000 */
.L_x_2618:
[----:B------:R-:W-:-:S04]  /*1610*/  FMUL.FTZ R13, R13, 1.1920928955078125e-07 ;  /* 0x340000000d0d7820 */ /* 0x000fc80000410000 */
[----:B------:R-:W-:-:S07]  /*1620*/  FMUL.FTZ R0, R12, R13 ;  /* 0x0000000d0c007220 */ /* 0x000fce0000410000 */
.L_x_2613:
[----:B------:R-:W-:Y:S05]  /*1630*/  BSYNC B0 ;  /* 0x0000000000007941 */ /* 0x000fea0003800000 */
.L_x_2612:
        /* <DEDUP_REMOVED lines=30> */
.L_x_2626:
[----:B------:R-:W-:Y:S01]  /*1820*/  FSETP.GEU.FTZ.AND P0, PT, R14, -R3, PT ;  /* 0x800000030e00720b */ /* 0x000fe20003f1e000 */
[----:B------:R-:W-:-:S12]  /*1830*/  FADD.FTZ R13, R13, -1 ;  /* 0xbf8000000d0d7421 */ /* 0x000fd80000010000 */
[----:B------:R-:W-:-:S07]  /*1840*/  @!P0 FADD.FTZ R13, R13, -1 ;  /* 0xbf8000000d0d8421 */ /* 0x000fce0000010000 */
.L_x_2625:
[----:B------:R-:W-:Y:S05]  /*1850*/  BSYNC B1 ;  /* 0x0000000000017941 */ /* 0x000fea0003800000 */
.L_x_2624:
[----:B------:R-:W-:Y:S01]  /*1860*/  FFMA.FTZ R0, -R3, R13, R0 ;  /* 0x0000000d03007223 */ /* 0x000fe20000010100 */
[----:B------:R-:W-:Y:S06]  /*1870*/  BRA `(.L_x_2622) ;  /* 0x00000000007c7947 */ /* 0x000fec0003800000 */
.L_x_2623:
        /* <DEDUP_REMOVED lines=15> */
.L_x_2629:
        /* <DEDUP_REMOVED lines=13> */
.L_x_2628:
[----:B------:R-:W-:Y:S05]  /*1a40*/  BSYNC B1 ;  /* 0x0000000000017941 */ /* 0x000fea0003800000 */
.L_x_2627:
[----:B------:R-:W-:-:S04]  /*1a50*/  FMUL.FTZ R14, R14, 1.1920928955078125e-07 ;  /* 0x340000000e0e7820 */ /* 0x000fc80000410000 */
[----:B------:R-:W-:-:S07]  /*1a60*/  FMUL.FTZ R0, R13, R14 ;  /* 0x0000000e0d007220 */ /* 0x000fce0000410000 */
.L_x_2622:
[----:B------:R-:W-:Y:S05]  /*1a70*/  BSYNC B0 ;  /* 0x0000000000007941 */ /* 0x000fea0003800000 */
.L_x_2621:
[C---:B------:R-:W-:Y:S01]  /*1a80*/  IMAD.U32 R14, R7.reuse, 0x10000, RZ ;  /* 0x00010000070e7824 */ /* 0x040fe200078e00ff */
[C---:B------:R-:W-:Y:S01]  /*1a90*/  FSETP.GTU.FTZ.AND P0, PT, |R0|.reuse, +INF , PT ;  /* 0x7f8000000000780b */ /* 0x040fe20003f1c200 */
[----:B------:R-:W-:Y:S01]  /*1aa0*/  BSSY B0, `(.L_x_2630) ;  /* 0x0000042000007945 */ /* 0x000fe20003800000 */
[--C-:B------:R-:W-:Y:S02]  /*1ab0*/  LOP3.LUT R13, R0, 0x80000000, R12.reuse, 0xb8, !PT ;  /* 0x80000000000d7812 */ /* 0x100fe400078eb80c */
[----:B------:R-:W-:Y:S02]  /*1ac0*/  FSETP.GEU.FTZ.AND P1, PT, |R14|, |R9|, PT ;  /* 0x400000090e00720b */ /* 0x000fe40003f3e200 */
[----:B------:R-:W-:Y:S02]  /*1ad0*/  PRMT R12, R7, 0x7632, R12 ;  /* 0x00007632070c7816 */ /* 0x000fe4000000000c */
[----:B------:R-:W-:Y:S01]  /*1ae0*/  FSEL R7, R0, R13, P0 ;  /* 0x0000000d00077208 */ /* 0x000fe20000000000 */
[----:B------:R-:W-:-:S08]  /*1af0*/  FADD.FTZ R0, |R14|, -RZ ;  /* 0x800000ff0e007221 */ /* 0x000fd00000010200 */
        /* <DEDUP_REMOVED lines=23> */
.L_x_2635:
[----:B------:R-:W-:Y:S01]  /*1c70*/  FSETP.GEU.FTZ.AND P0, PT, R16, -R3, PT ;  /* 0x800000031000720b */ /* 0x000fe20003f1e000 */
[----:B------:R-:W-:-:S12]  /*1c80*/  FADD.FTZ R13, R13, -1 ;  /* 0xbf8000000d0d7421 */ /* 0x000fd80000010000 */
[----:B------:R-:W-:-:S07]  /*1c90*/  @!P0 FADD.FTZ R13, R13, -1 ;  /* 0xbf8000000d0d8421 */ /* 0x000fce0000010000 */
.L_x_2634:
[----:B------:R-:W-:Y:S05]  /*1ca0*/  BSYNC B1 ;  /* 0x0000000000017941 */ /* 0x000fea0003800000 */
.L_x_2633:
[----:B------:R-:W-:Y:S01]  /*1cb0*/  FFMA.FTZ R0, -R3, R13, R0 ;  /* 0x0000000d03007223 */ /* 0x000fe20000010100 */
[----:B------:R-:W-:Y:S06]  /*1cc0*/  BRA `(.L_x_2631) ;  /* 0x00000000007c7947 */ /* 0x000fec0003800000 */
.L_x_2632:
        /* <DEDUP_REMOVED lines=8> */
[----:B0-----:R-:W-:Y:S02]  /*1d50*/  LOP3.LUT P1, R16, R15, 0xff800000, RZ, 0xc0, !PT ;  /* 0xff8000000f107812 */ /* 0x001fe4000782c0ff */
[----:B------:R-:W-:Y:S02]  /*1d60*/  LOP3.LUT R15, R13, 0x3f800000, RZ, 0xfc, !PT ;  /* 0x3f8000000d0f7812 */ /* 0x000fe400078efcff */
[----:B------:R-:W-:-:S09]  /*1d70*/  FSEL R13, R0, +QNAN , !P0 ;  /* 0x7fffffff000d7808 */ /* 0x000fd20004000000 */
[----:B------:R-:W-:Y:S05]  /*1d80*/  @!P1 BRA `(.L_x_2637) ;  /* 0x0000000000409947 */ /* 0x000fea0003800000 */
[----:B------:R-:W-:-:S04]  /*1d90*/  LOP3.LUT R17, R17, 0x7fffff, RZ, 0xc0, !PT ;  /* 0x007fffff11117812 */ /* 0x000fc800078ec0ff */
[----:B-1----:R-:W-:-:S04]  /*1da0*/  LOP3.LUT R20, R17, 0x3f800000, RZ, 0xfc, !PT ;  /* 0x3f80000011147812 */ /* 0x002fc800078efcff */
[----:B------:R0:W1:Y:S03]  /*1db0*/  MUFU.RCP R0, R20 ;  /* 0x0000001400007308 */ /* 0x0000660000001000 */
.L_x_2638:
        /* <DEDUP_REMOVED lines=13> */
.L_x_2637:
[----:B------:R-:W-:Y:S05]  /*1e90*/  BSYNC B1 ;  /* 0x0000000000017941 */ /* 0x000fea0003800000 */
.L_x_2636:
[----:B------:R-:W-:-:S04]  /*1ea0*/  FMUL.FTZ R0, R15, 1.1920928955078125e-07 ;  /* 0x340000000f007820 */ /* 0x000fc80000410000 */
[----:B------:R-:W-:-:S07]  /*1eb0*/  FMUL.FTZ R0, R13, R0 ;  /* 0x000000000d007220 */ /* 0x000fce0000410000 */
.L_x_2631:
[----:B------:R-:W-:Y:S05]  /*1ec0*/  BSYNC B0 ;  /* 0x0000000000007941 */ /* 0x000fea0003800000 */
.L_x_2630:
[----:B0-----:R-:W-:Y:S01]  /*1ed0*/  IMAD.U32 R16, R12, 0x10000, RZ ;  /* 0x000100000c107824 */ /* 0x001fe200078e00ff */
[C---:B------:R-:W-:Y:S01]  /*1ee0*/  FSETP.GTU.FTZ.AND P0, PT, |R0|.reuse, +INF , PT ;  /* 0x7f8000000000780b */ /* 0x040fe20003f1c200 */
[----:B------:R-:W-:Y:S01]  /*1ef0*/  BSSY B0, `(.L_x_2639) ;  /* 0x0000041000007945 */ /* 0x000fe20003800000 */
[----:B------:R-:W-:Y:S02]  /*1f00*/  LOP3.LUT R13, R0, 0x80000000, R14, 0xb8, !PT ;  /* 0x80000000000d7812 */ /* 0x000fe400078eb80e */
[----:B------:R-:W-:Y:S02]  /*1f10*/  FSETP.GEU.FTZ.AND P1, PT, |R16|, |R9|, PT ;  /* 0x400000091000720b */ /* 0x000fe40003f3e200 */
[----:B------:R-:W-:Y:S01]  /*1f20*/  FSEL R12, R0, R13, P0 ;  /* 0x0000000d000c7208 */ /* 0x000fe20000000000 */
[----:B------:R-:W-:-:S10]  /*1f30*/  FADD.FTZ R0, |R16|, -RZ ;  /* 0x800000ff10007221 */ /* 0x000fd40000010200 */
        /* <DEDUP_REMOVED lines=23> */
.L_x_2644:
[----:B------:R-:W-:Y:S01]  /*20b0*/  FSETP.GEU.FTZ.AND P0, PT, R14, -R3, PT ;  /* 0x800000030e00720b */ /* 0x000fe20003f1e000 */
[----:B------:R-:W-:-:S12]  /*20c0*/  FADD.FTZ R13, R13, -1 ;  /* 0xbf8000000d0d7421 */ /* 0x000fd80000010000 */
[----:B------:R-:W-:-:S07]  /*20d0*/  @!P0 FADD.FTZ R13, R13, -1 ;  /* 0xbf8000000d0d8421 */ /* 0x000fce0000010000 */
.L_x_2643:
[----:B------:R-:W-:Y:S05]  /*20e0*/  BSYNC B1 ;  /* 0x0000000000017941 */ /* 0x000fea0003800000 */
.L_x_2642:
[----:B------:R-:W-:Y:S01]  /*20f0*/  FFMA.FTZ R0, -R3, R13, R0 ;  /* 0x0000000d03007223 */ /* 0x000fe20000010100 */
[----:B------:R-:W-:Y:S06]  /*2100*/  BRA `(.L_x_2640) ;  /* 0x00000000007c7947 */ /* 0x000fec0003800000 */
.L_x_2641:
[----:B------:R-:W-:Y:S01]  /*2110*/  VIADD R3, R17, 0xf4800000 ;  /* 0xf480000011037836 */ /* 0x000fe20000000000 */
        /* <DEDUP_REMOVED lines=12> */
[----:B-1----:R-:W-:-:S04]  /*21e0*/  LOP3.LUT R20, R17, 0x3f800000, RZ, 0xfc, !PT ;  /* 0x3f80000011147812 */ /* 0x002fc800078efcff */
[----:B------:R0:W1:Y:S03]  /*21f0*/  MUFU.RCP R0, R20 ;  /* 0x0000001400007308 */ /* 0x0000660000001000 */
.L_x_2647:
        /* <DEDUP_REMOVED lines=13> */
.L_x_2646:
[----:B------:R-:W-:Y:S05]  /*22d0*/  BSYNC B1 ;  /* 0x0000000000017941 */ /* 0x000fea0003800000 */
.L_x_2645:
[----:B------:R-:W-:-:S04]  /*22e0*/  FMUL.FTZ R0, R3, 1.1920928955078125e-07 ;  /* 0x3400000003007820 */ /* 0x000fc80000410000 */
[----:B------:R-:W-:-:S07]  /*22f0*/  FMUL.FTZ R0, R15, R0 ;  /* 0x000000000f007220 */ /* 0x000fce0000410000 */
.L_x_2640:
[----:B------:R-:W-:Y:S05]  /*2300*/  BSYNC B0 ;  /* 0x0000000000007941 */ /* 0x000fea0003800000 */
.L_x_2639:
[----:B------:R-:W2:Y:S01]  /*2310*/  LDC.64 R14, c[0x0][0x218] ;  /* 0x00008600ff0e7b82 */ /* 0x000ea20000000a00 */
[C---:B------:R-:W-:Y:S02]  /*2320*/  FSETP.GTU.FTZ.AND P0, PT, |R0|.reuse, +INF , PT ;  /* 0x7f8000000000780b */ /* 0x040fe40003f1c200 */
[C---:B------:R-:W-:Y:S02]  /*2330*/  LOP3.LUT R9, R0.reuse, 0x80000000, R16, 0xb8, !PT ;  /* 0x8000000000097812 */ /* 0x040fe400078eb810 */
[----:B------:R-:W-:Y:S02]  /*2340*/  F2FP.BF16.F32.PACK_AB R6, R7, R6 ;  /* 0x000000060706723e */ /* 0x000fe400000010ff */
[----:B------:R-:W-:Y:S02]  /*2350*/  FSEL R7, R0, R9, P0 ;  /* 0x0000000900077208 */ /* 0x000fe40000000000 */
[----:B------:R-:W-:Y:S02]  /*2360*/  F2FP.BF16.F32.PACK_AB R5, R10, R5 ;  /* 0x000000050a05723e */ /* 0x000fe400000010ff */
[----:B------:R-:W-:-:S02]  /*2370*/  F2FP.BF16.F32.PACK_AB R4, R11, R4 ;  /* 0x000000040b04723e */ /* 0x000fc400000010ff */
[----:B------:R-:W-:Y:S01]  /*2380*/  F2FP.BF16.F32.PACK_AB R7, R7, R12 ;  /* 0x0000000c0707723e */ /* 0x000fe200000010ff */
[----:B--2---:R-:W-:-:S04]  /*2390*/  IMAD.WIDE.U32 R2, R2, 0x2, R14 ;  /* 0x0000000202027825 */ /* 0x004fc800078e000e */
[----:B------:R-:W-:-:S05]  /*23a0*/  IMAD.WIDE R2, R8, 0x10, R2 ;  /* 0x0000001008027825 */ /* 0x000fca00078e0202 */
[----:B------:R-:W-:Y:S01]  /*23b0*/  STG.E.128 desc[UR4][R2.64], R4 ;  /* 0x0000000402007986 */ /* 0x000fe2000c101d04 */
[----:B------:R-:W-:Y:S05]  /*23c0*/  EXIT ;  /* 0x000000000000794d */ /* 0x000fea0003800000 */
.L_x_2575:
        /* <DEDUP_REMOVED lines=88> */
.L_x_2655:
[----:B------:R-:W-:Y:S01]  /*2950*/  FSETP.GEU.FTZ.AND P0, PT, R8, -R10, PT ;  /* 0x8000000a0800720b */ /* 0x000fe20003f1e000 */
[----:B------:R-:W-:-:S12]  /*2960*/  FADD.FTZ R0, R0, -1 ;  /* 0xbf80000000007421 */ /* 0x000fd80000010000 */
[----:B------:R-:W-:-:S07]  /*2970*/  @!P0 FADD.FTZ R0, R0, -1 ;  /* 0xbf80000000008421 */ /* 0x000fce0000010000 */
.L_x_2654:
[----:B------:R-:W-:Y:S05]  /*2980*/  BSYNC B2 ;  /* 0x0000000000027941 */ /* 0x000fea0003800000 */
.L_x_2653:
[----:B------:R-:W-:Y:S01]  /*2990*/  FFMA.FTZ R7, -R10, R0, R7 ;  /* 0x000000000a077223 */ /* 0x000fe20000010107 */
[----:B------:R-:W-:Y:S06]  /*29a0*/  BRA `(.L_x_2651) ;  /* 0x00000000007c7947 */ /* 0x000fec0003800000 */
.L_x_2652:
        /* <DEDUP_REMOVED lines=15> */
.L_x_2658:
        /* <DEDUP_REMOVED lines=13> */
.L_x_2657:
[----:B------:R-:W-:Y:S05]  /*2b70*/  BSYNC B2 ;  /* 0x0000000000027941 */ /* 0x000fea0003800000 */
.L_x_2656:
[----:B------:R-:W-:-:S04]  /*2b80*/  FMUL.FTZ R0, R0, 1.1920928955078125e-07 ;  /* 0x3400000000007820 */ /* 0x000fc80000410000 */
[----:B------:R-:W-:-:S07]  /*2b90*/  FMUL.FTZ R7, R7, R0 ;  /* 0x0000000007077220 */ /* 0x000fce0000410000 */
.L_x_2651:
[----:B------:R-:W-:Y:S05]  /*2ba0*/  BSYNC B0 ;  /* 0x0000000000007941 */ /* 0x000fea0003800000 */
.L_x_2650:
[C---:B------:R-:W-:Y:S02]  /*2bb0*/  FSETP.GTU.FTZ.AND P0, PT, |R7|.reuse, +INF , PT ;  /* 0x7f8000000700780b */ /* 0x040fe40003f1c200 */
[----:B------:R-:W-:-:S04]  /*2bc0*/  LOP3.LUT R6, R7, 0x80000000, R6, 0xb8, !PT ;  /* 0x8000000007067812 */ /* 0x000fc800078eb806 */
[----:B------:R-:W-:-:S04]  /*2bd0*/  FSEL R6, R7, R6, P0 ;  /* 0x0000000607067208 */ /* 0x000fc80000000000 */
[----:B------:R-:W-:-:S07]  /*2be0*/  F2FP.BF16.F32.PACK_AB R6, RZ, R6 ;  /* 0x00000006ff06723e */ /* 0x000fce00000010ff */
.L_x_2649:
[----:B------:R-:W-:Y:S05]  /*2bf0*/  BSYNC B1 ;  /* 0x0000000000017941 */ /* 0x000fea0003800000 */
.L_x_2648:
        /* <DEDUP_REMOVED lines=33> */
.L_x_2666:
[----:B------:R-:W-:Y:S01]  /*2e10*/  FSETP.GEU.FTZ.AND P0, PT, R8, -R10, PT ;  /* 0x8000000a0800720b */ /* 0x000fe20003f1e000 */
[----:B------:R-:W-:-:S12]  /*2e20*/  FADD.FTZ R0, R0, -1 ;  /* 0xbf80000000007421 */ /* 0x000fd80000010000 */
[----:B------:R-:W-:-:S07]  /*2e30*/  @!P0 FADD.FTZ R0, R0, -1 ;  /* 0xbf80000000008421 */ /* 0x000fce0000010000 */
.L_x_2665:
[----:B------:R-:W-:Y:S05]  /*2e40*/  BSYNC B2 ;  /* 0x0000000000027941 */ /* 0x000fea0003800000 */
.L_x_2664:
[----:B------:R-:W-:Y:S01]  /*2e50*/  FFMA.FTZ R9, -R10, R0, R9 ;  /* 0x000000000a097223 */ /* 0x000fe20000010109 */
[----:B------:R-:W-:Y:S06]  /*2e60*/  BRA `(.L_x_2662) ;  /* 0x00000000007c7947 */ /* 0x000fec0003800000 */
.L_x_2663:
        /* <DEDUP_REMOVED lines=15> */
.L_x_2669:
        /* <DEDUP_REMOVED lines=13> */
.L_x_2668:
[----:B------:R-:W-:Y:S05]  /*3030*/  BSYNC B2 ;  /* 0x0000000000027941 */ /* 0x000fea0003800000 */
.L_x_2667:
[----:B0-----:R-:W-:-:S04]  /*3040*/  FMUL.FTZ R9, R10, 1.1920928955078125e-07 ;  /* 0x340000000a097820 */ /* 0x001fc80000410000 */
[----:B------:R-:W-:-:S07]  /*3050*/  FMUL.FTZ R9, R8, R9 ;  /* 0x0000000908097220 */ /* 0x000fce0000410000 */
.L_x_2662:
[----:B------:R-:W-:Y:S05]  /*3060*/  BSYNC B0 ;  /* 0x0000000000007941 */ /* 0x000fea0003800000 */
.L_x_2661:
[C---:B------:R-:W-:Y:S02]  /*3070*/  FSETP.GTU.FTZ.AND P0, PT, |R9|.reuse, +INF , PT ;  /* 0x7f8000000900780b */ /* 0x040fe40003f1c200 */
[----:B------:R-:W-:-:S04]  /*3080*/  LOP3.LUT R20, R9, 0x80000000, R20, 0xb8, !PT ;  /* 0x8000000009147812 */ /* 0x000fc800078eb814 */
[----:B------:R-:W-:-:S04]  /*3090*/  FSEL R8, R9, R20, P0 ;  /* 0x0000001409087208 */ /* 0x000fc80000000000 */
[----:B------:R-:W-:-:S07]  /*30a0*/  F2FP.BF16.F32.PACK_AB R8, RZ, R8 ;  /* 0x00000008ff08723e */ /* 0x000fce00000010ff */
.L_x_2660:
[----:B------:R-:W-:Y:S05]  /*30b0*/  BSYNC B1 ;  /* 0x0000000000017941 */ /* 0x000fea0003800000 */
.L_x_2659:
[----:B------:R-:W-:Y:S01]  /*30c0*/  VIADD R9, R5, 0x100 ;  /* 0x0000010005097836 */ /* 0x000fe20000000000 */
[----:B------:R-:W-:Y:S04]  /*30d0*/  BSSY B1, `(.L_x_2670) ;  /* 0x000004a000017945 */ /* 0x000fe80003800000 */
[----:B------:R-:W-:-:S13]  /*30e0*/  ISETP.GE.AND P0, PT, R9, R4, PT ;  /* 0x000000040900720c */ /* 0x000fda0003f06270 */
[----:B------:R-:W-:Y:S05]  /*30f0*/  @P0 BRA `(.L_x_2671) ;  /* 0x00000004001c0947 */ /* 0x000fea0003800000 */
[----:B------:R-:W-:Y:S01]  /*3100*/  IMAD.U32 R11, R3, 0x10000, RZ ;  /* 0x00010000030b7824 */ /* 0x000fe200078e00ff */
        /* <DEDUP_REMOVED lines=28> */
.L_x_2677:
[----:B------:R-:W-:Y:S01]  /*32d0*/  FSETP.GEU.FTZ.AND P0, PT, R10, -R12, PT ;  /* 0x8000000c0a00720b */ /* 0x000fe20003f1e000 */
[----:B------:R-:W-:-:S12]  /*32e0*/  FADD.FTZ R0, R0, -1 ;  /* 0xbf80000000007421 */ /* 0x000fd80000010000 */
[----:B------:R-:W-:-:S07]  /*32f0*/  @!P0 FADD.FTZ R0, R0, -1 ;  /* 0xbf80000000008421 */ /* 0x000fce0000010000 */
.L_x_2676:
[----:B------:R-:W-:Y:S05]  /*3300*/  BSYNC B2 ;  /* 0x0000000000027941 */ /* 0x000fea0003800000 */
.L_x_2675:
[----:B------:R-:W-:Y:S01]  /*3310*/  FFMA.FTZ R9, -R12, R0, R9 ;  /* 0x000000000c097223 */ /* 0x000fe20000010109 */
[----:B------:R-:W-:Y:S06]  /*3320*/  BRA `(.L_x_2673) ;  /* 0x00000000007c7947 */ /* 0x000fec0003800000 */
.L_x_2674:
        /* <DEDUP_REMOVED lines=15> */
.L_x_2680:
        /* <DEDUP_REMOVED lines=13> */
.L_x_2679:
[----:B------:R-:W-:Y:S05]  /*34f0*/  BSYNC B2 ;  /* 0x0000000000027941 */ /* 0x000fea0003800000 */
.L_x_2678:
[----:B------:R-:W-:-:S04]  /*3500*/  FMUL.FTZ R0, R11, 1.1920928955078125e-07 ;  /* 0x340000000b007820 */ /* 0x000fc80000410000 */
[----:B------:R-:W-:-:S07]  /*3510*/  FMUL.FTZ R9, R9, R0 ;  /* 0x0000000009097220 */ /* 0x000fce0000410000 */
.L_x_2673:
[----:B------:R-:W-:Y:S05]  /*3520*/  BSYNC B0 ;  /* 0x0000000000007941 */ /* 0x000fea0003800000 */
.L_x_2672:
[C---:B------:R-:W-:Y:S02]  /*3530*/  FSETP.GTU.FTZ.AND P0, PT, |R9|.reuse, +INF , PT ;  /* 0x7f8000000900780b */ /* 0x040fe40003f1c200 */
[----:B------:R-:W-:-:S04]  /*3540*/  LOP3.LUT R22, R9, 0x80000000, R22, 0xb8, !PT ;  /* 0x8000000009167812 */ /* 0x000fc800078eb816 */
[----:B------:R-:W-:-:S04]  /*3550*/  FSEL R9, R9, R22, P0 ;  /* 0x0000001609097208 */ /* 0x000fc80000000000 */
[----:B------:R-:W-:-:S07]  /*3560*/  F2FP.BF16.F32.PACK_AB R9, RZ, R9 ;  /* 0x00000009ff09723e */ /* 0x000fce00000010ff */
.L_x_2671:
[----:B------:R-:W-:Y:S05]  /*3570*/  BSYNC B1 ;  /* 0x0000000000017941 */ /* 0x000fea0003800000 */
.L_x_2670:
[----:B------:R-:W-:Y:S01]  /*3580*/  IADD3 R11, R5, 0x180, RZ ;  /* 0x00000180050b7810 */ /* 0x000fe20007ffe0ff */
        /* <DEDUP_REMOVED lines=32> */
.L_x_2688:
[----:B------:R-:W-:Y:S01]  /*3790*/  FSETP.GEU.FTZ.AND P0, PT, R10, -R12, PT ;  /* 0x8000000c0a00720b */ /* 0x000fe20003f1e000 */
[----:B------:R-:W-:-:S12]  /*37a0*/  FADD.FTZ R0, R0, -1 ;  /* 0xbf80000000007421 */ /* 0x000fd80000010000 */
[----:B------:R-:W-:-:S07]  /*37b0*/  @!P0 FADD.FTZ R0, R0, -1 ;  /* 0xbf80000000008421 */ /* 0x000fce0000010000 */
.L_x_2687:
[----:B------:R-:W-:Y:S05]  /*37c0*/  BSYNC B2 ;  /* 0x0000000000027941 */ /* 0x000fea0003800000 */
.L_x_2686:
[----:B------:R-:W-:Y:S01]  /*37d0*/  FFMA.FTZ R11, -R12, R0, R11 ;  /* 0x000000000c0b7223 */ /* 0x000fe2000001010b */
[----:B------:R-:W-:Y:S06]  /*37e0*/  BRA `(.L_x_2684) ;  /* 0x00000000007c7947 */ /* 0x000fec0003800000 */
.L_x_2685:
        /* <DEDUP_REMOVED lines=15> */
.L_x_2691:
        /* <DEDUP_REMOVED lines=13> */
.L_x_2690:
[----:B------:R-:W-:Y:S05]  /*39b0*/  BSYNC B2 ;  /* 0x0000000000027941 */ /* 0x000fea0003800000 */
.L_x_2689:
[----:B0-----:R-:W-:-:S04]  /*39c0*/  FMUL.FTZ R11, R12, 1.1920928955078125e-07 ;  /* 0x340000000c0b7820 */ /* 0x001fc80000410000 */
[----:B------:R-:W-:-:S07]  /*39d0*/  FMUL.FTZ R11, R10, R11 ;  /* 0x0000000b0a0b7220 */ /* 0x000fce0000410000 */
.L_x_2684:
[----:B------:R-:W-:Y:S05]  /*39e0*/  BSYNC B0 ;  /* 0x0000000000007941 */ /* 0x000fea0003800000 */
.L_x_2683:
[C---:B------:R-:W-:Y:S02]  /*39f0*/  FSETP.GTU.FTZ.AND P0, PT, |R11|.reuse, +INF , PT ;  /* 0x7f8000000b00780b */ /* 0x040fe40003f1c200 */
[----:B------:R-:W-:-:S04]  /*3a00*/  LOP3.LUT R24, R11, 0x80000000, R24, 0xb8, !PT ;  /* 0x800000000b187812 */ /* 0x000fc800078eb818 */
[----:B0-----:R-:W-:-:S04]  /*3a10*/  FSEL R10, R11, R24, P0 ;  /* 0x000000180b0a7208 */ /* 0x001fc80000000000 */
[----:B------:R-:W-:-:S07]  /*3a20*/  F2FP.BF16.F32.PACK_AB R10, RZ, R10 ;  /* 0x0000000aff0a723e */ /* 0x000fce00000010ff */
.L_x_2682:
[----:B------:R-:W-:Y:S05]  /*3a30*/  BSYNC B1 ;  /* 0x0000000000017941 */ /* 0x000fea0003800000 */
.L_x_2681:
        /* <DEDUP_REMOVED lines=33> */
.L_x_2699:
[----:B------:R-:W-:Y:S01]  /*3c50*/  FSETP.GEU.FTZ.AND P0, PT, R12, -R15, PT ;  /* 0x8000000f0c00720b */ /* 0x000fe20003f1e000 */
[----:B------:R-:W-:-:S12]  /*3c60*/  FADD.FTZ R11, R11, -1 ;  /* 0xbf8000000b0b7421 */ /* 0x000fd80000010000 */
[----:B------:R-:W-:-:S07]  /*3c70*/  @!P0 FADD.FTZ R11, R11, -1 ;  /* 0xbf8000000b0b8421 */ /* 0x000fce0000010000 */
.L_x_2698:
[----:B------:R-:W-:Y:S05]  /*3c80*/  BSYNC B2 ;  /* 0x0000000000027941 */ /* 0x000fea0003800000 */
.L_x_2697:
[----:B------:R-:W-:Y:S01]  /*3c90*/  FFMA.FTZ R0, -R15, R11, R0 ;  /* 0x0000000b0f007223 */ /* 0x000fe20000010100 */
[----:B------:R-:W-:Y:S06]  /*3ca0*/  BRA `(.L_x_2695) ;  /* 0x00000000007c7947 */ /* 0x000fec0003800000 */
.L_x_2696:
        /* <DEDUP_REMOVED lines=15> */
.L_x_2702:
        /* <DEDUP_REMOVED lines=13> */
.L_x_2701:
[----:B------:R-:W-:Y:S05]  /*3e70*/  BSYNC B2 ;  /* 0x0000000000027941 */ /* 0x000fea0003800000 */
.L_x_2700:
[----:B------:R-:W-:-:S04]  /*3e80*/  FMUL.FTZ R0, R13, 1.1920928955078125e-07 ;  /* 0x340000000d007820 */ /* 0x000fc80000410000 */
[----:B------:R-:W-:-:S07]  /*3e90*/  FMUL.FTZ R0, R11, R0 ;  /* 0x000000000b007220 */ /* 0x000fce0000410000 */
.L_x_2695:
[----:B------:R-:W-:Y:S05]  /*3ea0*/  BSYNC B0 ;  /* 0x0000000000007941 */ /* 0x000fea0003800000 */
.L_x_2694:
[C---:B------:R-:W-:Y:S02]  /*3eb0*/  FSETP.GTU.FTZ.AND P0, PT, |R0|.reuse, +INF , PT ;  /* 0x7f8000000000780b */ /* 0x040fe40003f1c200 */
[----:B------:R-:W-:-:S04]  /*3ec0*/  LOP3.LUT R23, R0, 0x80000000, R23, 0xb8, !PT ;  /* 0x8000000000177812 */ /* 0x000fc800078eb817 */
[----:B------:R-:W-:-:S04]  /*3ed0*/  FSEL R11, R0, R23, P0 ;  /* 0x00000017000b7208 */ /* 0x000fc80000000000 */
[----:B------:R-:W-:-:S07]  /*3ee0*/  F2FP.BF16.F32.PACK_AB R11, RZ, R11 ;  /* 0x0000000bff0b723e */ /* 0x000fce00000010ff */
.L_x_2693:
[----:B------:R-:W-:Y:S05]  /*3ef0*/  BSYNC B1 ;  /* 0x0000000000017941 */ /* 0x000fea0003800000 */
.L_x_2692:
        /* <DEDUP_REMOVED lines=33> */
.L_x_2710:
[----:B------:R-:W-:Y:S01]  /*4110*/  FSETP.GEU.FTZ.AND P0, PT, R14, -R17, PT ;  /* 0x800000110e00720b */ /* 0x000fe20003f1e000 */
[----:B------:R-:W-:-:S12]  /*4120*/  FADD.FTZ R13, R13, -1 ;  /* 0xbf8000000d0d7421 */ /* 0x000fd80000010000 */
[----:B------:R-:W-:-:S07]  /*4130*/  @!P0 FADD.FTZ R13, R13, -1 ;  /* 0xbf8000000d0d8421 */ /* 0x000fce0000010000 */
.L_x_2709:
[----:B------:R-:W-:Y:S05]  /*4140*/  BSYNC B2 ;  /* 0x0000000000027941 */ /* 0x000fea0003800000 */
.L_x_2708:
[----:B------:R-:W-:Y:S01]  /*4150*/  FFMA.FTZ R12, -R17, R13, R12 ;  /* 0x0000000d110c7223 */ /* 0x000fe2000001010c */
[----:B------:R-:W-:Y:S06]  /*4160*/  BRA `(.L_x_2706) ;  /* 0x00000000007c7947 */ /* 0x000fec0003800000 */
.L_x_2707:
        /* <DEDUP_REMOVED lines=15> */
.L_x_2713:
        /* <DEDUP_REMOVED lines=13> */
.L_x_2712:
[----:B------:R-:W-:Y:S05]  /*4330*/  BSYNC B2 ;  /* 0x0000000000027941 */ /* 0x000fea0003800000 */
.L_x_2711:
[----:B-1----:R-:W-:-:S04]  /*4340*/  FMUL.FTZ R13, R14, 1.1920928955078125e-07 ;  /* 0x340000000e0d7820 */ /* 0x002fc80000410000 */
[----:B------:R-:W-:-:S07]  /*4350*/  FMUL.FTZ R12, R12, R13 ;  /* 0x0000000d0c0c7220 */ /* 0x000fce0000410000 */
.L_x_2706:
[----:B------:R-:W-:Y:S05]  /*4360*/  BSYNC B0 ;  /* 0x0000000000007941 */ /* 0x000fea0003800000 */
.L_x_2705:
[C---:B------:R-:W-:Y:S02]  /*4370*/  FSETP.GTU.FTZ.AND P0, PT, |R12|.reuse, +INF , PT ;  /* 0x7f8000000c00780b */ /* 0x040fe40003f1c200 */
[----:B------:R-:W-:-:S04]  /*4380*/  LOP3.LUT R21, R12, 0x80000000, R21, 0xb8, !PT ;  /* 0x800000000c157812 */ /* 0x000fc800078eb815 */
[----:B------:R-:W-:-:S04]  /*4390*/  FSEL R12, R12, R21, P0 ;  /* 0x000000150c0c7208 */ /* 0x000fc80000000000 */
[----:B------:R-:W-:-:S07]  /*43a0*/  F2FP.BF16.F32.PACK_AB R12, RZ, R12 ;  /* 0x0000000cff0c723e */ /* 0x000fce00000010ff */
.L_x_2704:
[----:B------:R-:W-:Y:S05]  /*43b0*/  BSYNC B1 ;  /* 0x0000000000017941 */ /* 0x000fea0003800000 */
.L_x_2703:
        /* <DEDUP_REMOVED lines=33> */
.L_x_2721:
[----:B------:R-:W-:Y:S01]  /*45d0*/  FSETP.GEU.FTZ.AND P0, PT, R14, -R17, PT ;  /* 0x800000110e00720b */ /* 0x000fe20003f1e000 */
[----:B------:R-:W-:-:S12]  /*45e0*/  FADD.FTZ R0, R0, -1 ;  /* 0xbf80000000007421 */ /* 0x000fd80000010000 */
[----:B------:R-:W-:-:S07]  /*45f0*/  @!P0 FADD.FTZ R0, R0, -1 ;  /* 0xbf80000000008421 */ /* 0x000fce0000010000 */
.L_x_2720:
[----:B------:R-:W-:Y:S05]  /*4600*/  BSYNC B2 ;  /* 0x0000000000027941 */ /* 0x000fea0003800000 */
.L_x_2719:
[----:B------:R-:W-:Y:S01]  /*4610*/  FFMA.FTZ R13, -R17, R0, R13 ;  /* 0x00000000110d7223 */ /* 0x000fe2000001010d */
[----:B------:R-:W-:Y:S06]  /*4620*/  BRA `(.L_x_2717) ;  /* 0x00000000007c7947 */ /* 0x000fec0003800000 */
.L_x_2718:
        /* <DEDUP_REMOVED lines=15> */
.L_x_2724:
        /* <DEDUP_REMOVED lines=13> */
.L_x_2723:
[----:B------:R-:W-:Y:S05]  /*47f0*/  BSYNC B2 ;  /* 0x0000000000027941 */ /* 0x000fea0003800000 */
.L_x_2722:
[----:B------:R-:W-:-:S04]  /*4800*/  FMUL.FTZ R0, R15, 1.1920928955078125e-07 ;  /* 0x340000000f007820 */ /* 0x000fc80000410000 */
[----:B------:R-:W-:-:S07]  /*4810*/  FMUL.FTZ R13, R13, R0 ;  /* 0x000000000d0d7220 */ /* 0x000fce0000410000 */
.L_x_2717:
[----:B------:R-:W-:Y:S05]  /*4820*/  BSYNC B0 ;  /* 0x0000000000007941 */ /* 0x000fea0003800000 */
.L_x_2716:
[C---:B------:R-:W-:Y:S02]  /*4830*/  FSETP.GTU.FTZ.AND P0, PT, |R13|.reuse, +INF , PT ;  /* 0x7f8000000d00780b */ /* 0x040fe40003f1c200 */
[----:B------:R-:W-:-:S04]  /*4840*/  LOP3.LUT R18, R13, 0x80000000, R18, 0xb8, !PT ;  /* 0x800000000d127812 */ /* 0x000fc800078eb812 */
[----:B------:R-:W-:-:S04]  /*4850*/  FSEL R13, R13, R18, P0 ;  /* 0x000000120d0d7208 */ /* 0x000fc80000000000 */
[----:B------:R-:W-:-:S07]  /*4860*/  F2FP.BF16.F32.PACK_AB R13, RZ, R13 ;  /* 0x0000000dff0d723e */ /* 0x000fce00000010ff */
.L_x_2715:
[----:B------:R-:W-:Y:S05]  /*4870*/  BSYNC B1 ;  /* 0x0000000000017941 */ /* 0x000fea0003800000 */
.L_x_2714:
        /* <DEDUP_REMOVED lines=33> */
.L_x_2732:
[----:B------:R-:W-:Y:S01]  /*4a90*/  FSETP.GEU.FTZ.AND P0, PT, R14, -R17, PT ;  /* 0x800000110e00720b */ /* 0x000fe20003f1e000 */
[----:B------:R-:W-:-:S12]  /*4aa0*/  FADD.FTZ R0, R0, -1 ;  /* 0xbf80000000007421 */ /* 0x000fd80000010000 */
[----:B------:R-:W-:-:S07]  /*4ab0*/  @!P0 FADD.FTZ R0, R0, -1 ;  /* 0xbf80000000008421 */ /* 0x000fce0000010000 */
.L_x_2731:
[----:B------:R-:W-:Y:S05]  /*4ac0*/  BSYNC B2 ;  /* 0x0000000000027941 */ /* 0x000fea0003800000 */
.L_x_2730:
[----:B------:R-:W-:Y:S01]  /*4ad0*/  FFMA.FTZ R3, -R17, R0, R3 ;  /* 0x0000000011037223 */ /* 0x000fe20000010103 */
[----:B------:R-:W-:Y:S06]  /*4ae0*/  BRA `(.L_x_2728) ;  /* 0x00000000007c7947 */ /* 0x000fec0003800000 */
.L_x_2729:
        /* <DEDUP_REMOVED lines=15> */
.L_x_2735:
        /* <DEDUP_REMOVED lines=13> */
.L_x_2734:
[----:B------:R-:W-:Y:S05]  /*4cb0*/  BSYNC B2 ;  /* 0x0000000000027941 */ /* 0x000fea0003800000 */
.L_x_2733:
[----:B------:R-:W-:-:S04]  /*4cc0*/  FMUL.FTZ R14, R14, 1.1920928955078125e-07 ;  /* 0x340000000e0e7820 */ /* 0x000fc80000410000 */
[----:B------:R-:W-:-:S07]  /*4cd0*/  FMUL.FTZ R3, R3, R14 ;  /* 0x0000000e03037220 */ /* 0x000fce0000410000 */
.L_x_2728:
[----:B------:R-:W-:Y:S05]  /*4ce0*/  BSYNC B0 ;  /* 0x0000000000007941 */ /* 0x000fea0003800000 */
.L_x_2727:
[C---:B------:R-:W-:Y:S02]  /*4cf0*/  FSETP.GTU.FTZ.AND P0, PT, |R3|.reuse, +INF , PT ;  /* 0x7f8000000300780b */ /* 0x040fe40003f1c200 */
[----:B------:R-:W-:-:S04]  /*4d00*/  LOP3.LUT R16, R3, 0x80000000, R16, 0xb8, !PT ;  /* 0x8000000003107812 */ /* 0x000fc800078eb810 */
[----:B------:R-:W-:-:S04]  /*4d10*/  FSEL R0, R3, R16, P0 ;  /* 0x0000001003007208 */ /* 0x000fc80000000000 */
[----:B------:R-:W-:-:S07]  /*4d20*/  F2FP.BF16.F32.PACK_AB R0, RZ, R0 ;  /* 0x00000000ff00723e */ /* 0x000fce00000010ff */
.L_x_2726:
[----:B------:R-:W-:Y:S05]  /*4d30*/  BSYNC B1 ;  /* 0x0000000000017941 */ /* 0x000fea0003800000 */
.L_x_2725:
[----:B------:R-:W-:Y:S01]  /*4d40*/  ISETP.GE.AND P0, PT, R5, R4, PT ;  /* 0x000000040500720c */ /* 0x000fe20003f06270 */
[----:B------:R-:W-:Y:S04]  /*4d50*/  BSSY B0, `(.L_x_2736) ;  /* 0x0000033000007945 */ /* 0x000fe80003800000 */
[----:B------:R-:W-:Y:S08]  /*4d60*/  BSSY B1, `(.L_x_2737) ;  /* 0x000002b000017945 */ /* 0x000ff00003800000 */
[----:B------:R-:W-:Y:S05]  /*4d70*/  @P0 BRA `(.L_x_2738) ;  /* 0x0000000000300947 */ /* 0x000fea0003800000 */
[----:B--2---:R-:W2:Y:S01]  /*4d80*/  LDC.64 R14, c[0x0][0x218] ;  /* 0x00008600ff0e7b82 */ /* 0x004ea20000000a00 */
[----:B------:R-:W-:-:S04]  /*4d90*/  IMAD.IADD R5, R2, 0x1, R5 ;  /* 0x0000000102057824 */ /* 0x000fc800078e0205 */
[----:B--2---:R-:W-:Y:S01]  /*4da0*/  IMAD.WIDE.U32 R14, R5, 0x2, R14 ;  /* 0x00000002050e7825 */ /* 0x004fe200078e000e */
[----:B------:R-:W-:-:S04]  /*4db0*/  MOV R5, R7 ;  /* 0x0000000700057202 */ /* 0x000fc80000000f00 */
[----:B------:R2:W-:Y:S01]  /*4dc0*/  STG.E.U16 desc[UR4][R14.64], R6 ;  /* 0x000000060e007986 */ /* 0x0005e2000c101504 */
[----:B------:R-:W-:-:S13]  /*4dd0*/  ISETP.GE.AND P0, PT, R5, R4, PT ;  /* 0x000000040500720c */ /* 0x000fda0003f06270 */
[----:B--2---:R-:W-:Y:S05]  /*4de0*/  @P0 BRA `(.L_x_2739) ;  /* 0x0000000000300947 */ /* 0x004fea0003800000 */
[----:B------:R-:W2:Y:S01]  /*4df0*/  LDC.64 R6, c[0x0][0x218] ;  /* 0x00008600ff067b82 */ /* 0x000ea20000000a00 */
[----:B------:R-:W-:Y:S02]  /*4e00*/  IMAD.IADD R3, R2, 0x1, R5 ;  /* 0x0000000102037824 */ /* 0x000fe400078e0205 */
[----:B------:R-:W-:Y:S02]  /*4e10*/  VIADD R5, R5, 0x80 ;  /* 0x0000008005057836 */ /* 0x000fe40000000000 */
[----:B--2---:R-:W-:-:S05]  /*4e20*/  IMAD.WIDE.U32 R6, R3, 0x2, R6 ;  /* 0x0000000203067825 */ /* 0x004fca00078e0006 */
[----:B------:R3:W-:Y:S02]  /*4e30*/  STG.E.U16 desc[UR4][R6.64], R8 ;  /* 0x0000000806007986 */ /* 0x0007e4000c101504 */
.L_x_2738:
[----:B------:R-:W-:-:S13]  /*4e40*/  ISETP.GE.AND P0, PT, R5, R4, PT ;  /* 0x000000040500720c */ /* 0x000fda0003f06270 */
[----:B------:R-:W-:Y:S05]  /*4e50*/  @P0 BRA `(.L_x_2740) ;  /* 0x0000000000300947 */ /* 0x000fea0003800000 */
[----:B---3--:R-:W3:Y:S01]  /*4e60*/  LDC.64 R6, c[0x0][0x218] ;  /* 0x00008600ff067b82 */ /* 0x008ee20000000a00 */
[----:B------:R-:W-:Y:S01]  /*4e70*/  IADD3 R3, R2, R5, RZ ;  /* 0x0000000502037210 */ /* 0x000fe20007ffe0ff */
[----:B------:R-:W-:-:S04]  /*4e80*/  VIADD R5, R5, 0x80 ;  /* 0x0000008005057836 */ /* 0x000fc80000000000 */
[----:B---3--:R-:W-:-:S05]  /*4e90*/  IMAD.WIDE.U32 R6, R3, 0x2, R6 ;  /* 0x0000000203067825 */ /* 0x008fca00078e0006 */
[----:B------:R3:W-:Y:S02]  /*4ea0*/  STG.E.U16 desc[UR4][R6.64], R9 ;  /* 0x0000000906007986 */ /* 0x0007e4000c101504 */
.L_x_2739:
[----:B------:R-:W-:-:S13]  /*4eb0*/  ISETP.GE.AND P0, PT, R5, R4, PT ;  /* 0x000000040500720c */ /* 0x000fda0003f06270 */
[----:B------:R-:W-:Y:S05]  /*4ec0*/  @P0 BRA `(.L_x_2741) ;  /* 0x0000000000300947 */ /* 0x000fea0003800000 */
[----:B---3--:R-:W3:Y:S01]  /*4ed0*/  LDC.64 R6, c[0x0][0x218] ;  /* 0x00008600ff067b82 */ /* 0x008ee20000000a00 */
[----:B------:R-:W-:Y:S01]  /*4ee0*/  IMAD.IADD R3, R2, 0x1, R5 ;  /* 0x0000000102037824 */ /* 0x000fe200078e0205 */
[----:B------:R-:W-:-:S03]  /*4ef0*/  IADD3 R5, R5, 0x80, RZ ;  /* 0x0000008005057810 */ /* 0x000fc60007ffe0ff */
[----:B---3--:R-:W-:-:S05]  /*4f00*/  IMAD.WIDE.U32 R6, R3, 0x2, R6 ;  /* 0x0000000203067825 */ /* 0x008fca00078e0006 */
[----:B------:R4:W-:Y:S02]  /*4f10*/  STG.E.U16 desc[UR4][R6.64], R10 ;  /* 0x0000000a06007986 */ /* 0x0009e4000c101504 */
.L_x_2740:
[----:B------:R-:W-:-:S13]  /*4f20*/  ISETP.GE.AND P0, PT, R5, R4, PT ;  /* 0x000000040500720c */ /* 0x000fda0003f06270 */
[----:B------:R-:W-:Y:S05]  /*4f30*/  @P0 BRA `(.L_x_2742) ;  /* 0x0000000000340947 */ /* 0x000fea0003800000 */
[----:B---34-:R-:W3:Y:S01]  /*4f40*/  LDC.64 R6, c[0x0][0x218] ;  /* 0x00008600ff067b82 */ /* 0x018ee20000000a00 */
[----:B------:R-:W-:Y:S02]  /*4f50*/  IMAD.IADD R3, R2, 0x1, R5 ;  /* 0x0000000102037824 */ /* 0x000fe400078e0205 */
[----:B------:R-:W-:Y:S02]  /*4f60*/  VIADD R5, R5, 0x80 ;  /* 0x0000008005057836 */ /* 0x000fe40000000000 */
[----:B---3--:R-:W-:-:S05]  /*4f70*/  IMAD.WIDE.U32 R6, R3, 0x2, R6 ;  /* 0x0000000203067825 */ /* 0x008fca00078e0006 */
[----:B------:R4:W-:Y:S02]  /*4f80*/  STG.E.U16 desc[UR4][R6.64], R11 ;  /* 0x0000000b06007986 */ /* 0x0009e4000c101504 */
.L_x_2741:
[----:B------:R-:W-:-:S13]  /*4f90*/  ISETP.GE.AND P0, PT, R5, R4, PT ;  /* 0x000000040500720c */ /* 0x000fda0003f06270 */
[----:B------:R-:W-:Y:S05]  /*4fa0*/  @P0 BREAK B1 ;  /* 0x0000000000010942 */ /* 0x000fea0003800000 */
[----:B------:R-:W-:Y:S05]  /*4fb0*/  @P0 BRA `(.L_x_2743) ;  /* 0x0000000000300947 */ /* 0x000fea0003800000 */
[----:B---34-:R-:W3:Y:S01]  /*4fc0*/  LDC.64 R6, c[0x0][0x218] ;  /* 0x00008600ff067b82 */ /* 0x018ee20000000a00 */
[----:B------:R-:W-:Y:S01]  /*4fd0*/  IADD3 R3, R2, R5, RZ ;  /* 0x0000000502037210 */ /* 0x000fe20007ffe0ff */
[----:B------:R-:W-:-:S04]  /*4fe0*/  VIADD R5, R5, 0x80 ;  /* 0x0000008005057836 */ /* 0x000fc80000000000 */
[----:B---3--:R-:W-:-:S05]  /*4ff0*/  IMAD.WIDE.U32 R6, R3, 0x2, R6 ;  /* 0x0000000203067825 */ /* 0x008fca00078e0006 */
[----:B------:R3:W-:Y:S02]  /*5000*/  STG.E.U16 desc[UR4][R6.64], R12 ;  /* 0x0000000c06007986 */ /* 0x0007e4000c101504 */
.L_x_2742:
[----:B------:R-:W-:Y:S05]  /*5010*/  BSYNC B1 ;  /* 0x0000000000017941 */ /* 0x000fea0003800000 */
.L_x_2737:
[----:B------:R-:W-:-:S13]  /*5020*/  ISETP.GE.AND P0, PT, R5, R4, PT ;  /* 0x000000040500720c */ /* 0x000fda0003f06270 */
[----:B---34-:R-:W3:Y:S01]  /*5030*/  @!P0 LDC.64 R6, c[0x0][0x218] ;  /* 0x00008600ff068b82 */ /* 0x018ee20000000a00 */
[----:B------:R-:W-:Y:S01]  /*5040*/  @!P0 IMAD.IADD R3, R2, 0x1, R5 ;  /* 0x0000000102038824 */ /* 0x000fe200078e0205 */
[----:B------:R-:W-:-:S03]  /*5050*/  @!P0 IADD3 R5, R5, 0x80, RZ ;  /* 0x0000008005058810 */ /* 0x000fc60007ffe0ff */
[----:B---3--:R-:W-:-:S05]  /*5060*/  @!P0 IMAD.WIDE.U32 R6, R3, 0x2, R6 ;  /* 0x0000000203068825 */ /* 0x008fca00078e0006 */
[----:B------:R3:W-:Y:S02]  /*5070*/  @!P0 STG.E.U16 desc[UR4][R6.64], R13 ;  /* 0x0000000d06008986 */ /* 0x0007e4000c101504 */
.L_x_2743:
[----:B------:R-:W-:Y:S05]  /*5080*/  BSYNC B0 ;  /* 0x0000000000007941 */ /* 0x000fea0003800000 */
.L_x_2736:
[----:B------:R-:W-:Y:S05]  /*5090*/  WARPSYNC.ALL ;  /* 0x0000000000007948 */ /* 0x000fea0003800000 */
[----:B------:R-:W-:-:S13]  /*50a0*/  ISETP.GE.AND P0, PT, R5, R4, PT ;  /* 0x000000040500720c */ /* 0x000fda0003f06270 */
[----:B------:R-:W-:Y:S05]  /*50b0*/  @P0 EXIT ;  /* 0x000000000000094d */ /* 0x000fea0003800000 */
[----:B---34-:R-:W3:Y:S01]  /*50c0*/  LDC.64 R6, c[0x0][0x218] ;  /* 0x00008600ff067b82 */ /* 0x018ee20000000a00 */
[----:B------:R-:W-:-:S04]  /*50d0*/  IMAD.IADD R3, R2, 0x1, R5 ;  /* 0x0000000102037824 */ /* 0x000fc800078e0205 */
[----:B---3--:R-:W-:-:S05]  /*50e0*/  IMAD.WIDE.U32 R2, R3, 0x2, R6 ;  /* 0x0000000203027825 */ /* 0x008fca00078e0006 */
[----:B-----5:R-:W-:Y:S01]  /*50f0*/  STG.E.U16 desc[UR4][R2.64], R0 ;  /* 0x0000000002007986 */ /* 0x020fe2000c101504 */
[----:B------:R-:W-:Y:S05]  /*5100*/  EXIT ;  /* 0x000000000000794d */ /* 0x000fea0003800000 */
.L_x_2744:
        /* <DEDUP_REMOVED lines=15> */
.L_x_57310:


//--------------------- .text._ZN2at6native18elementwise_kernelILi128ELi4EZNS0_15gpu_kernel_implINS0_13AUnaryFunctorIN3c108BFloat16ES5_S5_ZZZNS0_16fmod_kernel_cudaERNS_18TensorIteratorBaseEENKUlvE0_clEvENKUlvE2_clEvEUlS5_S5_E_EEEEvS7_RKT_EUliE_EEviT1_ --------------------------
	.section	.text._ZN2at6native18elementwise_kernelILi128ELi4EZNS0_15gpu_kernel_implINS0_13AUnaryFunctorIN3c108BFloat16ES5_S5_ZZZNS0_16fmod_kernel_cudaERNS_18TensorIteratorBaseEENKUlvE0_clEvENKUlvE2_clEvEUlS5_S5_E_EEEEvS7_RKT_EUliE_EEviT1_,"ax",@progbits
	.align	128
        .global         _ZN2at6native18elementwise_kernelILi128ELi4EZNS0_15gpu_kernel_implINS0_13AUnaryFunctorIN3c108BFloat16ES5_S5_ZZZNS0_16fmod_kernel_cudaERNS_18TensorIteratorBaseEENKUlvE0_clEvENKUlvE2_clEvEUlS5_S5_E_EEEEvS7_RKT_EUliE_EEviT1_
        .type           _ZN2at6native18elementwise_kernelILi128ELi4EZNS0_15gpu_kernel_implINS0_13AUnaryFunctorIN3c108BFloat16ES5_S5_ZZZNS0_16fmod_kernel_cudaERNS_18TensorIteratorBaseEENKUlvE0_clEvENKUlvE2_clEvEUlS5_S5_E_EEEEvS7_RKT_EUliE_EEviT1_,@function
        .size           _ZN2at6native18elementwise_kernelILi128ELi4EZNS0_15gpu_kernel_implINS0_13AUnaryFunctorIN3c108BFloat16ES5_S5_ZZZNS0_16fmod_kernel_cudaERNS_18TensorIteratorBaseEENKUlvE0_clEvENKUlvE2_clEvEUlS5_S5_E_EEEEvS7_RKT_EUliE_EEviT1_,(.L_x_57311 - _ZN2at6native18elementwise_kernelILi128ELi4EZNS0_15gpu_kernel_implINS0_13AUnaryFunctorIN3c108BFloat16ES5_S5_ZZZNS0_16fmod_kernel_cudaERNS_18TensorIteratorBaseEENKUlvE0_clEvENKUlvE2_clEvEUlS5_S5_E_EEEEvS7_RKT_EUliE_EEviT1_)
        .other          _ZN2at6native18elementwise_kernelILi128ELi4EZNS0_15gpu_kernel_implINS0_13AUnaryFunctorIN3c108BFloat16ES5_S5_ZZZNS0_16fmod_kernel_cudaERNS_18TensorIteratorBaseEENKUlvE0_clEvENKUlvE2_clEvEUlS5_S5_E_EEEEvS7_RKT_EUliE_EEviT1_,@"STO_CUDA_ENTRY STV_DEFAULT"
_ZN2at6native18elementwise_kernelILi128ELi4EZNS0_15gpu_kernel_implINS0_13AUnaryFunctorIN3c108BFloat16ES5_S5_ZZZNS0_16fmod_kernel_cudaERNS_18TensorIteratorBaseEENKUlvE0_clEvENKUlvE2_clEvEUlS5_S5_E_EEEEvS7_RKT_EUliE_EEviT1_:
.text._ZN2at6native18elementwise_kernelILi128ELi4EZNS0_15gpu_kernel_implINS0_13AUnaryFunctorIN3c108BFloat16ES5_S5_ZZZNS0_16fmod_kernel_cudaERNS_18TensorIteratorBaseEENKUlvE0_clEvENKUlvE2_clEvEUlS5_S5_E_EEEEvS7_RKT_EUliE_EEviT1_:
        /* <DEDUP_REMOVED lines=313> */
.L_x_2747:
        /* <DEDUP_REMOVED lines=22> */
.L_x_2751:
[----:B------:R-:W2:Y:S02]  /*14f0*/  LDG.E.U8 R2, desc[UR36][R2.64] ;  /* 0x0000002402027981 */ /* 0x000ea4000c1e1100 */
[----:B--2---:R-:W-:-:S04]  /*1500*/  I2FP.F32.U32 R0, R2 ;  /* 0x0000000200007245 */ /* 0x004fc80000201000 */
[----:B------:R-:W-:Y:S01]  /*1510*/  F2FP.BF16.F32.PACK_AB R0, RZ, R0 ;  /* 0x00000000ff00723e */ /* 0x000fe200000010ff */
[----:B------:R-:W-:Y:S06]  /*1520*/  BRA `(.L_x_2753) ;  /* 0x0000000c00907947 */ /* 0x000fec0003800000 */
.L_x_2750:
        /* <DEDUP_REMOVED lines=10> */
.L_x_2755:
[----:B------:R-:W2:Y:S02]  /*15d0*/  LDG.E R2, desc[UR36][R2.64] ;  /* 0x0000002402027981 */ /* 0x000ea4000c1e1900 */
[----:B--2---:R-:W-:-:S04]  /*15e0*/  I2FP.F32.S32 R0, R2 ;  /* 0x0000000200007245 */ /* 0x004fc80000201400 */
[----:B------:R-:W-:Y:S01]  /*15f0*/  F2FP.BF16.F32.PACK_AB R0, RZ, R0 ;  /* 0x00000000ff00723e */ /* 0x000fe200000010ff */
[----:B------:R-:W-:Y:S06]  /*1600*/  BRA `(.L_x_2753) ;  /* 0x0000000c00587947 */ /* 0x000fec0003800000 */
.L_x_2754:
[----:B------:R-:W2:Y:S02]  /*1610*/  LDG.E.U16 R2, desc[UR36][R2.64] ;  /* 0x0000002402027981 */ /* 0x000ea4000c1e1500 */
[----:B--2---:R-:W0:Y:S02]  /*1620*/  I2F.S16 R0, R2 ;  /* 0x0000000200007306 */ /* 0x004e240000101400 */
[----:B0-----:R-:W-:Y:S01]  /*1630*/  F2FP.BF16.F32.PACK_AB R0, RZ, R0 ;  /* 0x00000000ff00723e */ /* 0x001fe200000010ff */
[----:B------:R-:W-:Y:S06]  /*1640*/  BRA `(.L_x_2753) ;  /* 0x0000000c00487947 */ /* 0x000fec0003800000 */
.L_x_2749:
        /* <DEDUP_REMOVED lines=9> */
.L_x_2757:
[----:B------:R-:W2:Y:S02]  /*16e0*/  LDG.E.U16 R0, desc[UR36][R2.64] ;  /* 0x0000002402007981 */ /* 0x000ea4000c1e1500 */
[----:B--2---:R-:W-:-:S05]  /*16f0*/  HADD2.F32 R0, -RZ, R0.H0_H0 ;  /* 0x20000000ff007230 */ /* 0x004fca0000004100 */
[----:B------:R-:W-:Y:S01]  /*1700*/  F2FP.BF16.F32.PACK_AB R0, RZ, R0 ;  /* 0x00000000ff00723e */ /* 0x000fe200000010ff */
[----:B------:R-:W-:Y:S06]  /*1710*/  BRA `(.L_x_2753) ;  /* 0x0000000c00147947 */ /* 0x000fec0003800000 */
.L_x_2756:
        /* <DEDUP_REMOVED lines=9> */
.L_x_2759:
[----:B------:R-:W2:Y:S02]  /*17b0*/  LDG.E.U16 R2, desc[UR36][R2.64] ;  /* 0x0000002402027981 */ /* 0x000ea4000c1e1500 */
[----:B--2---:R-:W-:-:S05]  /*17c0*/  HADD2.F32 R0, -RZ, R2.H0_H0 ;  /* 0x20000002ff007230 */ /* 0x004fca0000004100 */
[----:B------:R-:W-:Y:S01]  /*17d0*/  F2FP.BF16.F32.PACK_AB R0, RZ, R0 ;  /* 0x00000000ff00723e */ /* 0x000fe200000010ff */
[----:B------:R-:W-:Y:S06]  /*17e0*/  BRA `(.L_x_2753) ;  /* 0x0000000800e07947 */ /* 0x000fec0003800000 */
.L_x_2758:
        /* <DEDUP_REMOVED lines=8> */
.L_x_2748:
        /* <DEDUP_REMOVED lines=13> */
.L_x_2762:
        /* <DEDUP_REMOVED lines=8> */
.L_x_2761:
        /* <DEDUP_REMOVED lines=28> */
.L_x_2764:
        /* <DEDUP_REMOVED lines=15> */
.L_x_2763:
[----:B------:R0:W5:Y:S01]  /*1c70*/  LDG.E.U16 R0, desc[UR36][R2.64] ;  /* 0x0000002402007981 */ /* 0x000162000c1e1500 */
[----:B------:R-:W-:Y:S05]  /*1c80*/  BRA `(.L_x_2753) ;  /* 0x0000000400b87947 */ /* 0x000fea0003800000 */
.L_x_2760:
        /* <DEDUP_REMOVED lines=12> */
.L_x_2767:
        /* <DEDUP_REMOVED lines=21> */
.L_x_2771:
[----:B------:R-:W-:Y:S05]  /*1ea0*/  BSYNC B1 ;  /* 0x0000000000017941 */ /* 0x000fea0003800000 */
.L_x_2770:
[----:B------:R-:W-:Y:S01]  /*1eb0*/  LEA R3, R0, 0x3b800000, 0x17 ;  /* 0x3b80000000037811 */ /* 0x000fe200078eb8ff */
[----:B------:R-:W-:-:S05]  /*1ec0*/  IMAD.SHL.U32 R0, R2, 0x100000, RZ ;  /* 0x0010000002007824 */ /* 0x000fca00078e00ff */
[----:B------:R-:W-:-:S07]  /*1ed0*/  LOP3.LUT R0, R3, R0, R4, 0xfe, !PT ;  /* 0x0000000003007212 */ /* 0x000fce00078efe04 */
.L_x_2769:
[----:B------:R-:W-:Y:S05]  /*1ee0*/  BSYNC B0 ;  /* 0x0000000000007941 */ /* 0x000fea0003800000 */
.L_x_2768:
[----:B------:R-:W-:Y:S01]  /*1ef0*/  F2FP.BF16.F32.PACK_AB R0, RZ, R0 ;  /* 0x00000000ff00723e */ /* 0x000fe200000010ff */
[----:B------:R-:W-:Y:S06]  /*1f00*/  BRA `(.L_x_2753) ;  /* 0x0000000400187947 */ /* 0x000fec0003800000 */
.L_x_2766:
        /* <DEDUP_REMOVED lines=21> */
.L_x_2775:
[----:B------:R-:W-:Y:S05]  /*2060*/  BSYNC B1 ;  /* 0x0000000000017941 */ /* 0x000fea0003800000 */
.L_x_2774:
[----:B------:R-:W-:Y:S01]  /*2070*/  LEA R3, R0, 0x37800000, 0x17 ;  /* 0x3780000000037811 */ /* 0x000fe200078eb8ff */
[----:B------:R-:W-:-:S05]  /*2080*/  IMAD.SHL.U32 R0, R2, 0x200000, RZ ;  /* 0x0020000002007824 */ /* 0x000fca00078e00ff */
[----:B------:R-:W-:-:S07]  /*2090*/  LOP3.LUT R0, R3, R0, R4, 0xfe, !PT ;  /* 0x0000000003007212 */ /* 0x000fce00078efe04 */
.L_x_2773:
[----:B------:R-:W-:Y:S05]  /*20a0*/  BSYNC B0 ;  /* 0x0000000000007941 */ /* 0x000fea0003800000 */
.L_x_2772:
[----:B------:R-:W-:Y:S01]  /*20b0*/  F2FP.BF16.F32.PACK_AB R0, RZ, R0 ;  /* 0x00000000ff00723e */ /* 0x000fe200000010ff */
[----:B------:R-:W-:Y:S06]  /*20c0*/  BRA `(.L_x_2753) ;  /* 0x0000000000a87947 */ /* 0x000fec0003800000 */
.L_x_2765:
        /* <DEDUP_REMOVED lines=14> */
.L_x_2779:
[----:B------:R-:W-:Y:S05]  /*21b0*/  BSYNC B0 ;  /* 0x0000000000007941 */ /* 0x000fea0003800000 */
.L_x_2778:
[----:B------:R-:W-:Y:S01]  /*21c0*/  F2FP.BF16.F32.PACK_AB R0, RZ, R0 ;  /* 0x00000000ff00723e */ /* 0x000fe200000010ff */
[----:B------:R-:W-:Y:S06]  /*21d0*/  BRA `(.L_x_2753) ;  /* 0x0000000000647947 */ /* 0x000fec0003800000 */
.L_x_2752:
        /* <DEDUP_REMOVED lines=16> */
.L_x_2780:
[----:B------:R-:W-:Y:S01]  /*22e0*/  PRMT R0, RZ, 0x7610, R0 ;  /* 0x00007610ff007816 */ /* 0x000fe20000000000 */
[----:B------:R-:W-:Y:S06]  /*22f0*/  BRA `(.L_x_2753) ;  /* 0x00000000001c7947 */ /* 0x000fec0003800000 */
.L_x_2777:
[----:B------:R-:W2:Y:S02]  /*2300*/  LDG.E.64 R2, desc[UR36][R2.64] ;  /* 0x0000002402027981 */ /* 0x000ea4000c1e1b00 */
[----:B--2---:R-:W0:Y:S02]  /*2310*/  I2F.U64 R0, R2 ;  /* 0x0000000200007312 */ /* 0x004e240000301000 */
[----:B0-----:R-:W-:Y:S01]  /*2320*/  F2FP.BF16.F32.PACK_AB R0, RZ, R0 ;  /* 0x00000000ff00723e */ /* 0x001fe200000010ff */
[----:B------:R-:W-:Y:S06]  /*2330*/  BRA `(.L_x_2753) ;  /* 0x00000000000c7947 */ /* 0x000fec0003800000 */
.L_x_2776:
[----:B------:R-:W2:Y:S02]  /*2340*/  LDG.E R2, desc[UR36][R2.64] ;  /* 0x0000002402027981 */ /* 0x000ea4000c1e1900 */
[----:B--2---:R-:W-:-:S04]  /*2350*/  I2FP.F32.U32 R0, R2 ;  /* 0x0000000200007245 */ /* 0x004fc80000201000 */
[----:B------:R-:W-:-:S07]  /*2360*/  F2FP.BF16.F32.PACK_AB R0, RZ, R0 ;  /* 0x00000000ff00723e */ /* 0x000fce00000010ff */
.L_x_2753:
[----:B0-----:R-:W0:Y:S01]  /*2370*/  LDC.U16 R2, c[0x0][0x422] ;  /* 0x00010880ff027b82 */ /* 0x001e220000000400 */
[----:B-----5:R-:W-:Y:S01]  /*2380*/  IMAD.U32 R5, R0, 0x10000, RZ ;  /* 0x0001000000057824 */ /* 0x020fe200078e00ff */
[----:B------:R-:W-:Y:S01]  /*2390*/  BSSY B0, `(.L_x_2781) ;  /* 0x0000041000007945 */ /* 0x000fe20003800000 */
[----:B0-----:R-:W-:-:S04]  /*23a0*/  IMAD.U32 R2, R2, 0x10000, RZ ;  /* 0x0001000002027824 */ /* 0x001fc800078e00ff */
        /* <DEDUP_REMOVED lines=26> */
.L_x_2786:
[----:B------:R-:W-:Y:S01]  /*2550*/  FSETP.GEU.FTZ.AND P0, PT, R7, -R6, PT ;  /* 0x800000060700720b */ /* 0x000fe20003f1e000 */
[----:B------:R-:W-:-:S12]  /*2560*/  FADD.FTZ R0, R0, -1 ;  /* 0xbf80000000007421 */ /* 0x000fd80000010000 */
[----:B------:R-:W-:-:S07]  /*2570*/  @!P0 FADD.FTZ R0, R0, -1 ;  /* 0xbf80000000008421 */ /* 0x000fce0000010000 */
.L_x_2785:
[----:B------:R-:W-:Y:S05]  /*2580*/  BSYNC B1 ;  /* 0x0000000000017941 */ /* 0x000fea0003800000 */
.L_x_2784:
[----:B------:R-:W-:Y:S01]  /*2590*/  FFMA.FTZ R3, -R6, R0, R3 ;  /* 0x0000000006037223 */ /* 0x000fe20000010103 */
[----:B------:R-:W-:Y:S06]  /*25a0*/  BRA `(.L_x_2782) ;  /* 0x00000000007c7947 */ /* 0x000fec0003800000 */
.L_x_2783:
        /* <DEDUP_REMOVED lines=15> */
.L_x_2789:
        /* <DEDUP_REMOVED lines=13> */
.L_x_2788:
[----:B------:R-:W-:Y:S05]  /*2770*/  BSYNC B1 ;  /* 0x0000000000017941 */ /* 0x000fea0003800000 */
.L_x_2787:
[----:B------:R-:W-:-:S04]  /*2780*/  FMUL.FTZ R3, R3, 1.1920928955078125e-07 ;  /* 0x3400000003037820 */ /* 0x000fc80000410000 */
[----:B------:R-:W-:-:S07]  /*2790*/  FMUL.FTZ R3, R8, R3 ;  /* 0x0000000308037220 */ /* 0x000fce0000410000 */
.L_x_2782:
[----:B------:R-:W-:Y:S05]  /*27a0*/  BSYNC B0 ;  /* 0x0000000000007941 */ /* 0x000fea0003800000 */
.L_x_2781:
        /* <DEDUP_REMOVED lines=20> */
.L_x_2793:
[----:B------:R-:W-:-:S06]  /*28f0*/  IMAD.U32 R3, R3, 0x10000, RZ ;  /* 0x0001000003037824 */ /* 0x000fcc00078e00ff */
[----:B------:R-:W1:Y:S02]  /*2900*/  F2I.S64.TRUNC R2, R3 ;  /* 0x0000000300027311 */ /* 0x000e64000020d900 */
[----:B-1----:R1:W-:Y:S01]  /*2910*/  STG.E.U8 desc[UR36][R16.64], R2 ;  /* 0x0000000210007986 */ /* 0x0023e2000c101124 */
[----:B------:R-:W-:Y:S05]  /*2920*/  BRA `(.L_x_2795) ;  /* 0x0000000c00847947 */ /* 0x000fea0003800000 */
.L_x_2792:
        /* <DEDUP_REMOVED lines=10> */
.L_x_2797:
[----:B------:R-:W-:-:S06]  /*29d0*/  IMAD.U32 R3, R3, 0x10000, RZ ;  /* 0x0001000003037824 */ /* 0x000fcc00078e00ff */
[----:B------:R-:W1:Y:S02]  /*29e0*/  F2I.FTZ.TRUNC.NTZ R3, R3 ;  /* 0x0000000300037305 */ /* 0x000e64000021f100 */
[----:B-1----:R1:W-:Y:S01]  /*29f0*/  STG.E desc[UR36][R16.64], R3 ;  /* 0x0000000310007986 */ /* 0x0023e2000c101924 */
[----:B------:R-:W-:Y:S05]  /*2a00*/  BRA `(.L_x_2795) ;  /* 0x0000000c004c7947 */ /* 0x000fea0003800000 */
.L_x_2796:
[----:B------:R-:W-:-:S06]  /*2a10*/  IMAD.U32 R3, R3, 0x10000, RZ ;  /* 0x0001000003037824 */ /* 0x000fcc00078e00ff */
[----:B------:R-:W1:Y:S02]  /*2a20*/  F2I.FTZ.TRUNC.NTZ R3, R3 ;  /* 0x0000000300037305 */ /* 0x000e64000021f100 */
[----:B-1----:R1:W-:Y:S01]  /*2a30*/  STG.E.U16 desc[UR36][R16.64], R3 ;  /* 0x0000000310007986 */ /* 0x0023e2000c101524 */
[----:B------:R-:W-:Y:S05]  /*2a40*/  BRA `(.L_x_2795) ;  /* 0x0000000c003c7947 */ /* 0x000fea0003800000 */
.L_x_2791:
        /* <DEDUP_REMOVED lines=9> */
.L_x_2799:
[----:B------:R-:W-:-:S05]  /*2ae0*/  IMAD.U32 R0, R3, 0x10000, RZ ;  /* 0x0001000003007824 */ /* 0x000fca00078e00ff */
[----:B------:R-:W-:-:S05]  /*2af0*/  F2FP.F16.F32.PACK_AB R0, RZ, R0 ;  /* 0x00000000ff00723e */ /* 0x000fca00000000ff */
[----:B------:R1:W-:Y:S01]  /*2b00*/  STG.E.U16 desc[UR36][R16.64], R0 ;  /* 0x0000000010007986 */ /* 0x0003e2000c101524 */
[----:B------:R-:W-:Y:S05]  /*2b10*/  BRA `(.L_x_2795) ;  /* 0x0000000c00087947 */ /* 0x000fea0003800000 */
.L_x_2798:
        /* <DEDUP_REMOVED lines=10> */
.L_x_2801:
[----:B------:R-:W-:-:S05]  /*2bc0*/  IMAD.U32 R3, R3, 0x10000, RZ ;  /* 0x0001000003037824 */ /* 0x000fca00078e00ff */
[----:B------:R-:W-:-:S04]  /*2bd0*/  F2FP.F16.F32.PACK_AB R3, RZ, R3 ;  /* 0x00000003ff03723e */ /* 0x000fc800000000ff */
[----:B------:R-:W-:-:S05]  /*2be0*/  PRMT R3, R3, 0x5410, RZ ;  /* 0x0000541003037816 */ /* 0x000fca00000000ff */
[----:B------:R1:W-:Y:S01]  /*2bf0*/  STG.E desc[UR36][R16.64], R3 ;  /* 0x0000000310007986 */ /* 0x0003e2000c101924 */
[----:B------:R-:W-:Y:S05]  /*2c00*/  BRA `(.L_x_2795) ;  /* 0x0000000800cc7947 */ /* 0x000fea0003800000 */
.L_x_2800:
[----:B------:R-:W-:-:S04]  /*2c10*/  IMAD.U32 R2, R3, 0x10000, RZ ;  /* 0x0001000003027824 */ /* 0x000fc800078e00ff */
[----:B------:R-:W-:-:S06]  /*2c20*/  FMUL.FTZ R2, R2, 1 ;  /* 0x3f80000002027820 */ /* 0x000fcc0000410000 */
[----:B------:R-:W1:Y:S02]  /*2c30*/  F2F.F64.F32 R2, R2 ;  /* 0x0000000200027310 */ /* 0x000e640000201800 */
[----:B-1----:R1:W-:Y:S01]  /*2c40*/  STG.E.64 desc[UR36][R16.64], R2 ;  /* 0x0000000210007986 */ /* 0x0023e2000c101b24 */
[----:B------:R-:W-:Y:S05]  /*2c50*/  BRA `(.L_x_2795) ;  /* 0x0000000800b87947 */ /* 0x000fea0003800000 */
.L_x_2790:
        /* <DEDUP_REMOVED lines=13> */
.L_x_2804:
[----:B------:R-:W-:Y:S01]  /*2d30*/  IMAD.U32 R3, R3, 0x10000, RZ ;  /* 0x0001000003037824 */ /* 0x000fe200078e00ff */
[----:B------:R-:W-:-:S03]  /*2d40*/  CS2R R6, SRZ ;  /* 0x0000000000067805 */ /* 0x000fc6000001ff00 */
[----:B------:R-:W-:-:S04]  /*2d50*/  FMUL.FTZ R3, R3, 1 ;  /* 0x3f80000003037820 */ /* 0x000fc80000410000 */
[----:B------:R-:W1:Y:S02]  /*2d60*/  F2F.F64.F32 R4, R3 ;  /* 0x0000000300047310 */ /* 0x000e640000201800 */
[----:B-1----:R1:W-:Y:S01]  /*2d70*/  STG.E.128 desc[UR36][R16.64], R4 ;  /* 0x0000000410007986 */ /* 0x0023e2000c101d24 */
[----:B------:R-:W-:Y:S05]  /*2d80*/  BRA `(.L_x_2795) ;  /* 0x00000008006c7947 */ /* 0x000fea0003800000 */
.L_x_2803:
        /* <DEDUP_REMOVED lines=21> */
.L_x_2808:
[----:B------:R-:W-:Y:S05]  /*2ee0*/  BSYNC B0 ;  /* 0x0000000000007941 */ /* 0x000fea0003800000 */
.L_x_2807:
[----:B------:R-:W-:-:S05]  /*2ef0*/  LOP3.LUT R3, R0, R3, RZ, 0xfc, !PT ;  /* 0x0000000300037212 */ /* 0x000fca00078efcff */
[----:B------:R1:W-:Y:S01]  /*2f00*/  STG.E.U8 desc[UR36][R16.64], R3 ;  /* 0x0000000310007986 */ /* 0x0003e2000c101124 */
[----:B------:R-:W-:Y:S05]  /*2f10*/  BRA `(.L_x_2795) ;  /* 0x0000000800087947 */ /* 0x000fea0003800000 */
.L_x_2806:
        /* <DEDUP_REMOVED lines=13> */
.L_x_2810:
[----:B------:R-:W-:Y:S01]  /*2ff0*/  IMAD.MOV.U32 R0, RZ, RZ, 0x7f ;  /* 0x0000007fff007424 */ /* 0x000fe200078e00ff */
[----:B------:R-:W-:-:S04]  /*3000*/  ISETP.GT.U32.AND P0, PT, R2, 0x7f800000, PT ;  /* 0x7f8000000200780c */ /* 0x000fc80003f04070 */
[----:B------:R-:W-:-:S09]  /*3010*/  SEL R0, R0, 0x7c, P0 ;  /* 0x0000007c00007807 */ /* 0x000fd20000000000 */
.L_x_2811:
[----:B------:R-:W-:Y:S05]  /*3020*/  BSYNC B0 ;  /* 0x0000000000007941 */ /* 0x000fea0003800000 */
.L_x_2809:
[----:B------:R-:W-:-:S04]  /*3030*/  LOP3.LUT R2, R3, 0x80000000, RZ, 0xc0, !PT ;  /* 0x8000000003027812 */ /* 0x000fc800078ec0ff */
[----:B------:R-:W-:-:S04]  /*3040*/  SHF.R.U32.HI R3, RZ, 0x18, R2 ;  /* 0x00000018ff037819 */ /* 0x000fc80000011602 */
[----:B------:R-:W-:-:S05]  /*3050*/  LOP3.LUT R3, R0, R3, RZ, 0xfc, !PT ;  /* 0x0000000300037212 */ /* 0x000fca00078efcff */
[----:B------:R1:W-:Y:S01]  /*3060*/  STG.E.U8 desc[UR36][R16.64], R3 ;  /* 0x0000000310007986 */ /* 0x0003e2000c101124 */
[----:B------:R-:W-:Y:S05]  /*3070*/  BRA `(.L_x_2795) ;  /* 0x0000000400b07947 */ /* 0x000fea0003800000 */
.L_x_2805:
[----:B------:R1:W-:Y:S01]  /*3080*/  STG.E.U16 desc[UR36][R16.64], R3 ;  /* 0x0000000310007986 */ /* 0x0003e2000c101524 */
[----:B------:R-:W-:Y:S05]  /*3090*/  BRA `(.L_x_2795) ;  /* 0x0000000400a87947 */ /* 0x000fea0003800000 */
.L_x_2802:
        /* <DEDUP_REMOVED lines=12> */
.L_x_2814:
        /* <DEDUP_REMOVED lines=17> */
.L_x_2817:
[----:B------:R-:W-:-:S04]  /*3270*/  LOP3.LUT R2, R3, 0x80000000, RZ, 0xc0, !PT ;  /* 0x8000000003027812 */ /* 0x000fc800078ec0ff */
[----:B------:R-:W-:-:S04]  /*3280*/  SHF.R.U32.HI R3, RZ, 0x18, R2 ;  /* 0x00000018ff037819 */ /* 0x000fc80000011602 */
[----:B------:R-:W-:-:S04]  /*3290*/  LOP3.LUT R0, R0, R3, RZ, 0xfc, !PT ;  /* 0x0000000300007212 */ /* 0x000fc800078efcff */
[----:B------:R-:W-:-:S07]  /*32a0*/  PRMT R8, R0, 0x7610, R8 ;  /* 0x0000761000087816 */ /* 0x000fce0000000008 */
.L_x_2816:
[----:B------:R-:W-:Y:S05]  /*32b0*/  BSYNC B0 ;  /* 0x0000000000007941 */ /* 0x000fea0003800000 */
.L_x_2815:
[----:B------:R1:W-:Y:S01]  /*32c0*/  STG.E.U8 desc[UR36][R16.64], R8 ;  /* 0x0000000810007986 */ /* 0x0003e2000c101124 */
[----:B------:R-:W-:Y:S05]  /*32d0*/  BRA `(.L_x_2795) ;  /* 0x0000000400187947 */ /* 0x000fea0003800000 */
.L_x_2813:
        /* <DEDUP_REMOVED lines=17> */
.L_x_2820:
[----:B------:R-:W-:-:S04]  /*33f0*/  LOP3.LUT R2, R3, 0x80000000, RZ, 0xc0, !PT ;  /* 0x8000000003027812 */ /* 0x000fc800078ec0ff */
[----:B------:R-:W-:-:S04]  /*3400*/  SHF.R.U32.HI R3, RZ, 0x18, R2 ;  /* 0x00000018ff037819 */ /* 0x000fc80000011602 */
[----:B------:R-:W-:-:S04]  /*3410*/  LOP3.LUT R0, R0, R3, RZ, 0xfc, !PT ;  /* 0x0000000300007212 */ /* 0x000fc800078efcff */
[----:B------:R-:W-:-:S07]  /*3420*/  PRMT R8, R0, 0x7610, R8 ;  /* 0x0000761000087816 */ /* 0x000fce0000000008 */
.L_x_2819:
[----:B------:R-:W-:Y:S05]  /*3430*/  BSYNC B0 ;  /* 0x0000000000007941 */ /* 0x000fea0003800000 */
.L_x_2818:
[----:B------:R4:W-:Y:S01]  /*3440*/  STG.E.U8 desc[UR36][R16.64], R8 ;  /* 0x0000000810007986 */ /* 0x0009e2000c101124 */
[----:B------:R-:W-:Y:S05]  /*3450*/  BRA `(.L_x_2795) ;  /* 0x0000000000b87947 */ /* 0x000fea0003800000 */
.L_x_2812:
        /* <DEDUP_REMOVED lines=22> */
.L_x_2794:
[----:B------:R-:W-:Y:S01]  /*35c0*/  MOV R2, 0x0 ;  /* 0x0000000000027802 */ /* 0x000fe20000000f00 */
[----:B------:R-:W-:Y:S01]  /*35d0*/  ULDC.64 UR4, c[0x4][0x178] ;  /* 0x01005e0000047ab9 */ /* 0x000fe20000000a00 */
[----:B------:R-:W-:Y:S01]  /*35e0*/  ULDC.64 UR6, c[0x4][0x180] ;  /* 0x0100600000067ab9 */ /* 0x000fe20000000a00 */
[----:B------:R-:W-:Y:S02]  /*35f0*/  IMAD.U32 R4, RZ, RZ, UR4 ;  /* 0x00000004ff047e24 */ /* 0x000fe4000f8e00ff */
[----:B------:R-:W-:Y:S01]  /*3600*/  IMAD.U32 R5, RZ, RZ, UR5 ;  /* 0x00000005ff057e24 */ /* 0x000fe2000f8e00ff */
[----:B------:R-:W1:Y:S01]  /*3610*/  LDC.64 R2, c[0x4][R2] ;  /* 0x0100000002027b82 */ /* 0x000e620000000a00 */
[----:B------:R-:W-:Y:S01]  /*3620*/  ULDC.64 UR4, c[0x4][0x90] ;  /* 0x0100240000047ab9 */ /* 0x000fe20000000a00 */
[----:B------:R-:W-:Y:S02]  /*3630*/  IMAD.U32 R6, RZ, RZ, UR6 ;  /* 0x00000006ff067e24 */ /* 0x000fe4000f8e00ff */
[----:B------:R-:W-:-:S02]  /*3640*/  IMAD.U32 R7, RZ, RZ, UR7 ;  /* 0x00000007ff077e24 */ /* 0x000fc4000f8e00ff */
[----:B0-----:R-:W-:Y:S02]  /*3650*/  IMAD.U32 R10, RZ, RZ, UR4 ;  /* 0x00000004ff0a7e24 */ /* 0x001fe4000f8e00ff */
[----:B------:R-:W-:Y:S02]  /*3660*/  IMAD.U32 R11, RZ, RZ, UR5 ;  /* 0x00000005ff0b7e24 */ /* 0x000fe4000f8e00ff */
[----:B------:R-:W-:Y:S02]  /*3670*/  IMAD.MOV.U32 R8, RZ, RZ, 0x65 ;  /* 0x00000065ff087424 */ /* 0x000fe400078e00ff */
[----:B------:R-:W-:Y:S02]  /*3680*/  IMAD.MOV.U32 R12, RZ, RZ, 0x1 ;  /* 0x00000001ff0c7424 */ /* 0x000fe400078e00ff */
[----:B------:R-:W-:-:S07]  /*3690*/  IMAD.MOV.U32 R13, RZ, RZ, RZ ;  /* 0x000000ffff0d7224 */ /* 0x000fce00078e00ff */
[----:B------:R-:W-:-:S07]  /*36a0*/  LEPC R20, `(.L_x_2823) ;  /* 0x000000001014794e */ /* 0x000fce0000000000 */
[----:B-1----:R-:W-:Y:S05]  /*36b0*/  CALL.ABS.NOINC R2 ;  /* 0x0000000002007343 */ /* 0x002fea0003c00000 */
.L_x_2823:
[----:B------:R-:W-:Y:S05]  /*36c0*/  BRA `(.L_x_2795) ;  /* 0x00000000001c7947 */ /* 0x000fea0003800000 */
.L_x_2822:
[----:B------:R-:W-:-:S06]  /*36d0*/  IMAD.U32 R3, R3, 0x10000, RZ ;  /* 0x0001000003037824 */ /* 0x000fcc00078e00ff */
[----:B------:R-:W1:Y:S02]  /*36e0*/  F2I.U64.TRUNC R2, R3 ;  /* 0x0000000300027311 */ /* 0x000e64000020d800 */
[----:B-1----:R3:W-:Y:S01]  /*36f0*/  STG.E.64 desc[UR36][R16.64], R2 ;  /* 0x0000000210007986 */ /* 0x0027e2000c101b24 */
[----:B------:R-:W-:Y:S05]  /*3700*/  BRA `(.L_x_2795) ;  /* 0x00000000000c7947 */ /* 0x000fea0003800000 */
.L_x_2821:
[----:B------:R-:W-:-:S06]  /*3710*/  IMAD.U32 R3, R3, 0x10000, RZ ;  /* 0x0001000003037824 */ /* 0x000fcc00078e00ff */
[----:B------:R-:W1:Y:S02]  /*3720*/  F2I.FTZ.U32.TRUNC.NTZ R3, R3 ;  /* 0x0000000300037305 */ /* 0x000e64000021f000 */
[----:B-1----:R1:W-:Y:S02]  /*3730*/  STG.E desc[UR36][R16.64], R3 ;  /* 0x0000000310007986 */ /* 0x0023e4000c101924 */
.L_x_2795:
[----:B------:R-:W-:-:S04]  /*3740*/  IMAD R18, R18, 0x200, R23 ;  /* 0x0000020012127824 */ /* 0x000fc800078e0217 */
[----:B------:R-:W-:-:S07]  /*3750*/  VIADD R19, R18, 0x80 ;  /* 0x0000008012137836 */ /* 0x000fce0000000000 */
.L_x_2746:
[----:B------:R-:W-:Y:S05]  /*3760*/  BSYNC B6 ;  /* 0x0000000000067941 */ /* 0x000fea0003800000 */
.L_x_2745:
[----:B------:R-:W-:Y:S01]  /*3770*/  ULDC UR4, c[0x0][0x210] ;  /* 0x0000840000047ab9 */ /* 0x000fe20000000800 */
[----:B------:R-:W-:Y:S01]  /*3780*/  BSSY B6, `(.L_x_2824) ;  /* 0x000036e000067945 */ /* 0x000fe20003800000 */
[----:B------:R-:W-:-:S13]  /*3790*/  ISETP.GE.AND P0, PT, R19, UR4, PT ;  /* 0x0000000413007c0c */ /* 0x000fda000bf06270 */
[----:B------:R-:W-:Y:S05]  /*37a0*/  @P0 BRA `(.L_x_2825) ;  /* 0x0000003400ac0947 */ /* 0x000fea0003800000 */
[----:B-1----:R-:W1:Y:S01]  /*37b0*/  LDC R6, c[0x0][0x218] ;  /* 0x00008600ff067b82 */ /* 0x002e620000000800 */
[----:B------:R-:W-:Y:S02]  /*37c0*/  IMAD.MOV.U32 R0, RZ, RZ, RZ ;  /* 0x000000ffff007224 */ /* 0x000fe400078e00ff */
[----:B--234-:R-:W-:Y:S01]  /*37d0*/  IMAD.MOV.U32 R16, RZ, RZ, RZ ;  /* 0x000000ffff107224 */ /* 0x01cfe200078e00ff */
[----:B-1----:R-:W-:-:S13]  /*37e0*/  ISETP.NE.AND P0, PT, R6, RZ, PT ;  /* 0x000000ff0600720c */ /* 0x002fda0003f05270 */
        /* <DEDUP_REMOVED lines=299> */
.L_x_2826:
[----:B------:R-:W1:Y:S01]  /*4aa0*/  LDC.U8 R5, c[0x0][0x425] ;  /* 0x00010940ff057b82 */ /* 0x000e620000000000 */
[----:B------:R-:W-:Y:S01]  /*4ab0*/  ULDC.64 UR4, c[0x0][0x410] ;  /* 0x0001040000047ab9 */ /* 0x000fe20000000a00 */
[----:B------:R-:W-:Y:S01]  /*4ac0*/  ULDC.64 UR6, c[0x0][0x418] ;  /* 0x0001060000067ab9 */ /* 0x000fe20000000a00 */
[----:B------:R-:W-:Y:S02]  /*4ad0*/  IADD3 R16, P0, R16, UR4, RZ ;  /* 0x0000000410107c10 */ /* 0x000fe4000ff1e0ff */
[----:B------:R-:W-:-:S03]  /*4ae0*/  IADD3 R2, P1, R0, UR6, RZ ;  /* 0x0000000600027c10 */ /* 0x000fc6000ff3e0ff */
[----:B------:R-:W-:Y:S02]  /*4af0*/  IMAD.X R17, RZ, RZ, UR5, P0 ;  /* 0x00000005ff117e24 */ /* 0x000fe400080e06ff */
        /* <DEDUP_REMOVED lines=13> */
[----:B--2---:R-:W1:Y:S02]  /*4bd0*/  I2F.S16 R0, R2 ;  /* 0x0000000200007306 */ /* 0x004e640000101400 */
[----:B-1----:R-:W-:Y:S01]  /*4be0*/  F2FP.BF16.F32.PACK_AB R0, RZ, R0 ;  /* 0x00000000ff00723e */ /* 0x002fe200000010ff */
[----:B------:R-:W-:Y:S06]  /*4bf0*/  BRA `(.L_x_2832) ;  /* 0x0000000c00a07947 */ /* 0x000fec0003800000 */
.L_x_2830:
[----:B------:R-:W2:Y:S02]  /*4c00*/  LDG.E.U8 R2, desc[UR36][R2.64] ;  /* 0x0000002402027981 */ /* 0x000ea4000c1e1100 */
[----:B--2---:R-:W-:-:S04]  /*4c10*/  I2FP.F32.U32 R0, R2 ;  /* 0x0000000200007245 */ /* 0x004fc80000201000 */
[----:B------:R-:W-:Y:S01]  /*4c20*/  F2FP.BF16.F32.PACK_AB R0, RZ, R0 ;  /* 0x00000000ff00723e */ /* 0x000fe200000010ff */
[----:B------:R-:W-:Y:S06]  /*4c30*/  BRA `(.L_x_2832) ;  /* 0x0000000c00907947 */ /* 0x000fec0003800000 */
.L_x_2829:
[----:B------:R-:W-:-:S13]  /*4c40*/  ISETP.NE.AND P0, PT, R4, 0x2, PT ;  /* 0x000000020400780c */ /* 0x000fda0003f05270 */
[----:B------:R-:W-:Y:S05]  /*4c50*/  @!P0 BRA `(.L_x_2833) ;  /* 0x0000000000308947 */ /* 0x000fea0003800000 */
[----:B------:R-:W-:-:S13]  /*4c60*/  ISETP.NE.AND P0, PT, R4, 0x3, PT ;  /* 0x000000030400780c */ /* 0x000fda0003f05270 */
[----:B------:R-:W-:Y:S05]  /*4c70*/  @!P0 BRA `(.L_x_2834) ;  /* 0x0000000000188947 */ /* 0x000fea0003800000 */
[----:B------:R-:W-:-:S13]  /*4c80*/  ISETP.NE.AND P0, PT, R4, 0x4, PT ;  /* 0x000000040400780c */ /* 0x000fda0003f05270 */
[----:B------:R-:W-:Y:S05]  /*4c90*/  @P0 BRA `(.L_x_2831) ;  /* 0x0000000c00140947 */ /* 0x000fea0003800000 */
[----:B------:R-:W2:Y:S02]  /*4ca0*/  LDG.E.64 R2, desc[UR36][R2.64] ;  /* 0x0000002402027981 */ /* 0x000ea4000c1e1b00 */
[----:B--2---:R-:W1:Y:S02]  /*4cb0*/  I2F.S64 R0, R2 ;  /* 0x0000000200007312 */ /* 0x004e640000301400 */
[----:B-1----:R-:W-:Y:S01]  /*4cc0*/  F2FP.BF16.F32.PACK_AB R0, RZ, R0 ;  /* 0x00000000ff00723e */ /* 0x002fe200000010ff */
[----:B------:R-:W-:Y:S06]  /*4cd0*/  BRA `(.L_x_2832) ;  /* 0x0000000c00687947 */ /* 0x000fec0003800000 */
.L_x_2834:
[----:B------:R-:W2:Y:S02]  /*4ce0*/  LDG.E R2, desc[UR36][R2.64] ;  /* 0x0000002402027981 */ /* 0x000ea4000c1e1900 */
[----:B--2---:R-:W-:-:S04]  /*4cf0*/  I2FP.F32.S32 R0, R2 ;  /* 0x0000000200007245 */ /* 0x004fc80000201400 */
[----:B------:R-:W-:Y:S01]  /*4d00*/  F2FP.BF16.F32.PACK_AB R0, RZ, R0 ;  /* 0x00000000ff00723e */ /* 0x000fe200000010ff */
[----:B------:R-:W-:Y:S06]  /*4d10*/  BRA `(.L_x_2832) ;  /* 0x0000000c00587947 */ /* 0x000fec0003800000 */
.L_x_2833:
[----:B------:R-:W2:Y:S02]  /*4d20*/  LDG.E.U16 R2, desc[UR36][R2.64] ;  /* 0x0000002402027981 */ /* 0x000ea4000c1e1500 */
[----:B--2---:R-:W1:Y:S02]  /*4d30*/  I2F.S16 R0, R2 ;  /* 0x0000000200007306 */ /* 0x004e640000101400 */
[----:B-1----:R-:W-:Y:S01]  /*4d40*/  F2FP.BF16.F32.PACK_AB R0, RZ, R0 ;  /* 0x00000000ff00723e */ /* 0x002fe200000010ff */
[----:B------:R-:W-:Y:S06]  /*4d50*/  BRA `(.L_x_2832) ;  /* 0x0000000c00487947 */ /* 0x000fec0003800000 */
.L_x_2828:
        /* <DEDUP_REMOVED lines=9> */
.L_x_2836:
[----:B------:R-:W2:Y:S02]  /*4df0*/  LDG.E.U16 R0, desc[UR36][R2.64] ;  /* 0x0000002402007981 */ /* 0x000ea4000c1e1500 */
[----:B--2---:R-:W-:-:S05]  /*4e00*/  HADD2.F32 R0, -RZ, R0.H0_H0 ;  /* 0x20000000ff007230 */ /* 0x004fca0000004100 */
[----:B------:R-:W-:Y:S01]  /*4e10*/  F2FP.BF16.F32.PACK_AB R0, RZ, R0 ;  /* 0x00000000ff00723e */ /* 0x000fe200000010ff */
[----:B------:R-:W-:Y:S06]  /*4e20*/  BRA `(.L_x_2832) ;  /* 0x0000000c00147947 */ /* 0x000fec0003800000 */
.L_x_2835:
        /* <DEDUP_REMOVED lines=9> */
.L_x_2838:
[----:B------:R-:W2:Y:S02]  /*4ec0*/  LDG.E.U16 R2, desc[UR36][R2.64] ;  /* 0x0000002402027981 */ /* 0x000ea4000c1e1500 */
[----:B--2---:R-:W-:-:S05]  /*4ed0*/  HADD2.F32 R0, -RZ, R2.H0_H0 ;  /* 0x20000002ff007230 */ /* 0x004fca0000004100 */
[----:B------:R-:W-:Y:S01]  /*4ee0*/  F2FP.BF16.F32.PACK_AB R0, RZ, R0 ;  /* 0x00000000ff00723e */ /* 0x000fe200000010ff */
[----:B------:R-:W-:Y:S06]  /*4ef0*/  BRA `(.L_x_2832) ;  /* 0x0000000800e07947 */ /* 0x000fec0003800000 */
.L_x_2837:
[----:B------:R-:W2:Y:S01]  /*4f00*/  LDG.E.64 R2, desc[UR36][R2.64] ;  /* 0x0000002402027981 */ /* 0x000ea2000c1e1b00 */
[----:B------:R-:W-:Y:S01]  /*4f10*/  UMOV UR4, 0xf0000000 ;  /* 0xf000000000047882 */ /* 0x000fe20000000000 */
[----:B------:R-:W-:Y:S01]  /*4f20*/  UMOV UR5, 0x380fffff ;  /* 0x380fffff00057882 */ /* 0x000fe20000000000 */
[----:B--2---:R-:W1:Y:S01]  /*4f30*/  F2F.F32.F64 R0, R2 ;  /* 0x0000000200007310 */ /* 0x004e620000301000 */
[----:B------:R-:W-:-:S14]  /*4f40*/  DSETP.GEU.AND P0, PT, |R2|, UR4, PT ;  /* 0x0000000402007e2a */ /* 0x000fdc000bf0e200 */
[----:B-1----:R-:W-:-:S05]  /*4f50*/  @!P0 FMUL R0, R0, 1.175494350822287508e-38 ;  /* 0x0080000000008820 */ /* 0x002fca0000400000 */
[----:B------:R-:W-:Y:S01]  /*4f60*/  F2FP.BF16.F32.PACK_AB R0, RZ, R0 ;  /* 0x00000000ff00723e */ /* 0x000fe200000010ff */
[----:B------:R-:W-:Y:S06]  /*4f70*/  BRA `(.L_x_2832) ;  /* 0x0000000800c07947 */ /* 0x000fec0003800000 */
.L_x_2827:
        /* <DEDUP_REMOVED lines=13> */
.L_x_2841:
        /* <DEDUP_REMOVED lines=8> */
.L_x_2840:
        /* <DEDUP_REMOVED lines=10> */
[----:B------:R-:W1:Y:S01]  /*5170*/  FLO.U32 R5, R4 ;  /* 0x0000000400057300 */ /* 0x000e6200000e0000 */
[C---:B------:R-:W-:Y:S02]  /*5180*/  VIADD R6, R4.reuse, 0x1000000 ;  /* 0x0100000004067836 */ /* 0x040fe40000000000 */
[----:B------:R-:W-:-:S03]  /*5190*/  VIADD R2, R4, 0xffffffff ;  /* 0xffffffff04027836 */ /* 0x000fc60000000000 */
[----:B------:R-:W-:Y:S02]  /*51a0*/  SHF.R.S32.HI R6, RZ, 0x8, R6 ;  /* 0x00000008ff067819 */ /* 0x000fe40000011406 */
[----:B------:R-:W-:Y:S02]  /*51b0*/  SHF.R.S32.HI R2, RZ, 0x1f, R2 ;  /* 0x0000001fff027819 */ /* 0x000fe40000011402 */
[----:B-1----:R-:W-:-:S04]  /*51c0*/  IADD3 R5, -R5, 0x1f, RZ ;  /* 0x0000001f05057810 */ /* 0x002fc80007ffe1ff */
        /* <DEDUP_REMOVED lines=12> */
.L_x_2843:
        /* <DEDUP_REMOVED lines=15> */
.L_x_2842:
[----:B------:R1:W5:Y:S01]  /*5380*/  LDG.E.U16 R0, desc[UR36][R2.64] ;  /* 0x0000002402007981 */ /* 0x000362000c1e1500 */
[----:B------:R-:W-:Y:S05]  /*5390*/  BRA `(.L_x_2832) ;  /* 0x0000000400b87947 */ /* 0x000fea0003800000 */
.L_x_2839:
        /* <DEDUP_REMOVED lines=12> */
.L_x_2846:
        /* <DEDUP_REMOVED lines=15> */
[----:B------:R-:W1:Y:S02]  /*5550*/  FLO.U32 R3, R2 ;  /* 0x0000000200037300 */ /* 0x000e6400000e0000 */
[----:B-1----:R-:W-:-:S04]  /*5560*/  IADD3 R3, -R3, 0x1f, RZ ;  /* 0x0000001f03037810 */ /* 0x002fc80007ffe1ff */
[----:B------:R-:W-:Y:S01]  /*5570*/  IADD3 R0, R0, 0x1d, -R3 ;  /* 0x0000001d00007810 */ /* 0x000fe20007ffe803 */
[----:B------:R-:W-:-:S05]  /*5580*/  VIADD R5, R3, 0xffffffe4 ;  /* 0xffffffe403057836 */ /* 0x000fca0000000000 */
[----:B------:R-:W-:-:S04]  /*5590*/  SHF.L.U32 R5, R2, R5, RZ ;  /* 0x0000000502057219 */ /* 0x000fc800000006ff */
[----:B------:R-:W-:-:S07]  /*55a0*/  LOP3.LUT R2, R5, 0x7, RZ, 0xc0, !PT ;  /* 0x0000000705027812 */ /* 0x000fce00078ec0ff */
.L_x_2850:
[----:B------:R-:W-:Y:S05]  /*55b0*/  BSYNC B1 ;  /* 0x0000000000017941 */ /* 0x000fea0003800000 */
.L_x_2849:
[----:B------:R-:W-:Y:S01]  /*55c0*/  LEA R3, R0, 0x3b800000, 0x17 ;  /* 0x3b80000000037811 */ /* 0x000fe200078eb8ff */
[----:B------:R-:W-:-:S05]  /*55d0*/  IMAD.SHL.U32 R0, R2, 0x100000, RZ ;  /* 0x0010000002007824 */ /* 0x000fca00078e00ff */
[----:B------:R-:W-:-:S07]  /*55e0*/  LOP3.LUT R0, R3, R0, R4, 0xfe, !PT ;  /* 0x0000000003007212 */ /* 0x000fce00078efe04 */
.L_x_2848:
[----:B------:R-:W-:Y:S05]  /*55f0*/  BSYNC B0 ;  /* 0x0000000000007941 */ /* 0x000fea0003800000 */
.L_x_2847:
[----:B------:R-:W-:Y:S01]  /*5600*/  F2FP.BF16.F32.PACK_AB R0, RZ, R0 ;  /* 0x00000000ff00723e */ /* 0x000fe200000010ff */
[----:B------:R-:W-:Y:S06]  /*5610*/  BRA `(.L_x_2832) ;  /* 0x0000000400187947 */ /* 0x000fec0003800000 */
.L_x_2845:
        /* <DEDUP_REMOVED lines=21> */
.L_x_2854:
[----:B------:R-:W-:Y:S05]  /*5770*/  BSYNC B1 ;  /* 0x0000000000017941 */ /* 0x000fea0003800000 */
.L_x_2853:
[----:B------:R-:W-:Y:S01]  /*5780*/  LEA R3, R0, 0x37800000, 0x17 ;  /* 0x3780000000037811 */ /* 0x000fe200078eb8ff */
[----:B------:R-:W-:-:S05]  /*5790*/  IMAD.SHL.U32 R0, R2, 0x200000, RZ ;  /* 0x0020000002007824 */ /* 0x000fca00078e00ff */
[----:B------:R-:W-:-:S07]  /*57a0*/  LOP3.LUT R0, R3, R0, R4, 0xfe, !PT ;  /* 0x0000000003007212 */ /* 0x000fce00078efe04 */
.L_x_2852:
[----:B------:R-:W-:Y:S05]  /*57b0*/  BSYNC B0 ;  /* 0x0000000000007941 */ /* 0x000fea0003800000 */
.L_x_2851:
[----:B------:R-:W-:Y:S01]  /*57c0*/  F2FP.BF16.F32.PACK_AB R0, RZ, R0 ;  /* 0x00000000ff00723e */ /* 0x000fe200000010ff */
[----:B------:R-:W-:Y:S06]  /*57d0*/  BRA `(.L_x_2832) ;  /* 0x0000000000a87947 */ /* 0x000fec0003800000 */
.L_x_2844:
        /* <DEDUP_REMOVED lines=14> */
.L_x_2858:
[----:B------:R-:W-:Y:S05]  /*58c0*/  BSYNC B0 ;  /* 0x0000000000007941 */ /* 0x000fea0003800000 */
.L_x_2857:
[----:B------:R-:W-:Y:S01]  /*58d0*/  F2FP.BF16.F32.PACK_AB R0, RZ, R0 ;  /* 0x00000000ff00723e */ /* 0x000fe200000010ff */
[----:B------:R-:W-:Y:S06]  /*58e0*/  BRA `(.L_x_2832) ;  /* 0x0000000000647947 */ /* 0x000fec0003800000 */
.L_x_2831:
[----:B------:R-:W-:Y:S01]  /*58f0*/  MOV R2, 0x0 ;  /* 0x0000000000027802 */ /* 0x000fe20000000f00 */
[----:B------:R-:W-:Y:S01]  /*5900*/  ULDC.64 UR4, c[0x4][0x178] ;  /* 0x01005e0000047ab9 */ /* 0x000fe20000000a00 */
[----:B------:R-:W-:Y:S01]  /*5910*/  ULDC.64 UR6, c[0x4][0x88] ;  /* 0x0100220000067ab9 */ /* 0x000fe20000000a00 */
[----:B------:R-:W-:Y:S02]  /*5920*/  IMAD.U32 R4, RZ, RZ, UR4 ;  /* 0x00000004ff047e24 */ /* 0x000fe4000f8e00ff */
[----:B------:R-:W-:Y:S01]  /*5930*/  IMAD.U32 R5, RZ, RZ, UR5 ;  /* 0x00000005ff057e24 */ /* 0x000fe2000f8e00ff */
[----:B------:R-:W1:Y:S01]  /*5940*/  LDC.64 R2, c[0x4][R2] ;  /* 0x0100000002027b82 */ /* 0x000e620000000a00 */
[----:B------:R-:W-:Y:S01]  /*5950*/  ULDC.64 UR4, c[0x4][0x180] ;  /* 0x0100600000047ab9 */ /* 0x000fe20000000a00 */
[----:B0-----:R-:W-:Y:S02]  /*5960*/  IMAD.U32 R10, RZ, RZ, UR6 ;  /* 0x00000006ff0a7e24 */ /* 0x001fe4000f8e00ff */
[----:B------:R-:W-:-:S02]  /*5970*/  IMAD.U32 R6, RZ, RZ, UR4 ;  /* 0x00000004ff067e24 */ /* 0x000fc4000f8e00ff */
[----:B------:R-:W-:Y:S02]  /*5980*/  IMAD.U32 R7, RZ, RZ, UR5 ;  /* 0x00000005ff077e24 */ /* 0x000fe4000f8e00ff */
[----:B------:R-:W-:Y:S02]  /*5990*/  IMAD.U32 R11, RZ, RZ, UR7 ;  /* 0x00000007ff0b7e24 */ /* 0x000fe4000f8e00ff */
[----:B------:R-:W-:Y:S02]  /*59a0*/  IMAD.MOV.U32 R8, RZ, RZ, 0x4e ;  /* 0x0000004eff087424 */ /* 0x000fe400078e00ff */
[----:B------:R-:W-:Y:S02]  /*59b0*/  IMAD.MOV.U32 R12, RZ, RZ, 0x1 ;  /* 0x00000001ff0c7424 */ /* 0x000fe400078e00ff */
[----:B------:R-:W-:-:S07]  /*59c0*/  IMAD.MOV.U32 R13, RZ, RZ, RZ ;  /* 0x000000ffff0d7224 */ /* 0x000fce00078e00ff */
[----:B------:R-:W-:-:S07]  /*59d0*/  LEPC R20, `(.L_x_2859) ;  /* 0x000000001014794e */ /* 0x000fce0000000000 */
[----:B-1----:R-:W-:Y:S05]  /*59e0*/  CALL.ABS.NOINC R2 ;  /* 0x0000000002007343 */ /* 0x002fea0003c00000 */
.L_x_2859:
[----:B------:R-:W-:Y:S01]  /*59f0*/  PRMT R0, RZ, 0x7610, R0 ;  /* 0x00007610ff007816 */ /* 0x000fe20000000000 */
[----:B------:R-:W-:Y:S06]  /*5a00*/  BRA `(.L_x_2832) ;  /* 0x00000000001c7947 */ /* 0x000fec0003800000 */
.L_x_2856:
[----:B------:R-:W2:Y:S02]  /*5a10*/  LDG.E.64 R2, desc[UR36][R2.64] ;  /* 0x0000002402027981 */ /* 0x000ea4000c1e1b00 */
[----:B--2---:R-:W1:Y:S02]  /*5a20*/  I2F.U64 R0, R2 ;  /* 0x0000000200007312 */ /* 0x004e640000301000 */
[----:B-1----:R-:W-:Y:S01]  /*5a30*/  F2FP.BF16.F32.PACK_AB R0, RZ, R0 ;  /* 0x00000000ff00723e */ /* 0x002fe200000010ff */
[----:B------:R-:W-:Y:S06]  /*5a40*/  BRA `(.L_x_2832) ;  /* 0x00000000000c7947 */ /* 0x000fec0003800000 */
.L_x_2855:
[----:B------:R-:W2:Y:S02]  /*5a50*/  LDG.E R2, desc[UR36][R2.64] ;  /* 0x0000002402027981 */ /* 0x000ea4000c1e1900 */
[----:B--2---:R-:W-:-:S04]  /*5a60*/  I2FP.F32.U32 R0, R2 ;  /* 0x0000000200007245 */ /* 0x004fc80000201000 */
[----:B------:R-:W-:-:S07]  /*5a70*/  F2FP.BF16.F32.PACK_AB R0, RZ, R0 ;  /* 0x00000000ff00723e */ /* 0x000fce00000010ff */
.L_x_2832:
[----:B-1----:R-:W1:Y:S01]  /*5a80*/  LDC.U16 R2, c[0x0][0x422] ;  /* 0x00010880ff027b82 */ /* 0x002e620000000400 */
[----:B-----5:R-:W-:Y:S01]  /*5a90*/  IMAD.U32 R5, R0, 0x10000, RZ ;  /* 0x0001000000057824 */ /* 0x020fe200078e00ff */
[----:B------:R-:W-:Y:S01]  /*5aa0*/  BSSY B0, `(.L_x_2860) ;  /* 0x0000041000007945 */ /* 0x000fe20003800000 */
[----:B-1----:R-:W-:-:S04]  /*5ab0*/  IMAD.U32 R2, R2, 0x10000, RZ ;  /* 0x0001000002027824 */ /* 0x002fc800078e00ff */
        /* <DEDUP_REMOVED lines=26> */
.L_x_2865:
[----:B------:R-:W-:Y:S01]  /*5c60*/  FSETP.GEU.FTZ.AND P0, PT, R7, -R6, PT ;  /* 0x800000060700720b */ /* 0x000fe20003f1e000 */
[----:B------:R-:W-:-:S12]  /*5c70*/  FADD.FTZ R0, R0, -1 ;  /* 0xbf80000000007421 */ /* 0x000fd80000010000 */
[----:B------:R-:W-:-:S07]  /*5c80*/  @!P0 FADD.FTZ R0, R0, -1 ;  /* 0xbf80000000008421 */ /* 0x000fce0000010000 */
.L_x_2864:
[----:B------:R-:W-:Y:S05]  /*5c90*/  BSYNC B1 ;  /* 0x0000000000017941 */ /* 0x000fea0003800000 */
.L_x_2863:
[----:B------:R-:W-:Y:S01]  /*5ca0*/  FFMA.FTZ R3, -R6, R0, R3 ;  /* 0x0000000006037223 */ /* 0x000fe20000010103 */
[----:B------:R-:W-:Y:S06]  /*5cb0*/  BRA `(.L_x_2861) ;  /* 0x00000000007c7947 */ /* 0x000fec0003800000 */
.L_x_2862:
        /* <DEDUP_REMOVED lines=15> */
.L_x_2868:
        /* <DEDUP_REMOVED lines=13> */
.L_x_2867:
[----:B------:R-:W-:Y:S05]  /*5e80*/  BSYNC B1 ;  /* 0x0000000000017941 */ /* 0x000fea0003800000 */
.L_x_2866:
[----:B------:R-:W-:-:S04]  /*5e90*/  FMUL.FTZ R3, R3, 1.1920928955078125e-07 ;  /* 0x3400000003037820 */ /* 0x000fc80000410000 */
[----:B------:R-:W-:-:S07]  /*5ea0*/  FMUL.FTZ R3, R8, R3 ;  /* 0x0000000308037220 */ /* 0x000fce0000410000 */
.L_x_2861:
[----:B------:R-:W-:Y:S05]  /*5eb0*/  BSYNC B0 ;  /* 0x0000000000007941 */ /* 0x000fea0003800000 */
.L_x_2860:
        /* <DEDUP_REMOVED lines=20> */
.L_x_2872:
[----:B------:R-:W-:-:S06]  /*6000*/  IMAD.U32 R3, R3, 0x10000, RZ ;  /* 0x0001000003037824 */ /* 0x000fcc00078e00ff */
[----:B------:R-:W1:Y:S02]  /*6010*/  F2I.S64.TRUNC R2, R3 ;  /* 0x0000000300027311 */ /* 0x000e64000020d900 */
[----:B-1----:R1:W-:Y:S01]  /*6020*/  STG.E.U8 desc[UR36][R16.64], R2 ;  /* 0x0000000210007986 */ /* 0x0023e2000c101124 */
[----:B------:R-:W-:Y:S05]  /*6030*/  BRA `(.L_x_2874) ;  /* 0x0000000c00847947 */ /* 0x000fea0003800000 */
.L_x_2871:
        /* <DEDUP_REMOVED lines=10> */
.L_x_2876:
[----:B------:R-:W-:-:S06]  /*60e0*/  IMAD.U32 R3, R3, 0x10000, RZ ;  /* 0x0001000003037824 */ /* 0x000fcc00078e00ff */
[----:B------:R-:W1:Y:S02]  /*60f0*/  F2I.FTZ.TRUNC.NTZ R3, R3 ;  /* 0x0000000300037305 */ /* 0x000e64000021f100 */
[----:B-1----:R3:W-:Y:S01]  /*6100*/  STG.E desc[UR36][R16.64], R3 ;  /* 0x0000000310007986 */ /* 0x0027e2000c101924 */
[----:B------:R-:W-:Y:S05]  /*6110*/  BRA `(.L_x_2874) ;  /* 0x0000000c004c7947 */ /* 0x000fea0003800000 */
.L_x_2875:
[----:B------:R-:W-:-:S06]  /*6120*/  IMAD.U32 R3, R3, 0x10000, RZ ;  /* 0x0001000003037824 */ /* 0x000fcc00078e00ff */
[----:B------:R-:W1:Y:S02]  /*6130*/  F2I.FTZ.TRUNC.NTZ R3, R3 ;  /* 0x0000000300037305 */ /* 0x000e64000021f100 */
[----:B-1----:R1:W-:Y:S01]  /*6140*/  STG.E.U16 desc[UR36][R16.64], R3 ;  /* 0x0000000310007986 */ /* 0x0023e2000c101524 */
[----:B------:R-:W-:Y:S05]  /*6150*/  BRA `(.L_x_2874) ;  /* 0x0000000c003c7947 */ /* 0x000fea0003800000 */
.L_x_2870:
        /* <DEDUP_REMOVED lines=9> */
.L_x_2878:
[----:B------:R-:W-:-:S05]  /*61f0*/  IMAD.U32 R0, R3, 0x10000, RZ ;  /* 0x0001000003007824 */ /* 0x000fca00078e00ff */
[----:B------:R-:W-:-:S05]  /*6200*/  F2FP.F16.F32.PACK_AB R0, RZ, R0 ;  /* 0x00000000ff00723e */ /* 0x000fca00000000ff */
[----:B------:R1:W-:Y:S01]  /*6210*/  STG.E.U16 desc[UR36][R16.64], R0 ;  /* 0x0000000010007986 */ /* 0x0003e2000c101524 */
[----:B------:R-:W-:Y:S05]  /*6220*/  BRA `(.L_x_2874) ;  /* 0x0000000c00087947 */ /* 0x000fea0003800000 */
.L_x_2877:
        /* <DEDUP_REMOVED lines=10> */
.L_x_2880:
[----:B------:R-:W-:-:S05]  /*62d0*/  IMAD.U32 R3, R3, 0x10000, RZ ;  /* 0x0001000003037824 */ /* 0x000fca00078e00ff */
[----:B------:R-:W-:-:S04]  /*62e0*/  F2FP.F16.F32.PACK_AB R3, RZ, R3 ;  /* 0x00000003ff03723e */ /* 0x000fc800000000ff */
[----:B------:R-:W-:-:S05]  /*62f0*/  PRMT R3, R3, 0x5410, RZ ;  /* 0x0000541003037816 */ /* 0x000fca00000000ff */
[----:B------:R1:W-:Y:S01]  /*6300*/  STG.E desc[UR36][R16.64], R3 ;  /* 0x0000000310007986 */ /* 0x0003e2000c101924 */
[----:B------:R-:W-:Y:S05]  /*6310*/  BRA `(.L_x_2874) ;  /* 0x0000000800cc7947 */ /* 0x000fea0003800000 */
.L_x_2879:
[----:B------:R-:W-:-:S04]  /*6320*/  IMAD.U32 R2, R3, 0x10000, RZ ;  /* 0x0001000003027824 */ /* 0x000fc800078e00ff */
[----:B------:R-:W-:-:S06]  /*6330*/  FMUL.FTZ R2, R2, 1 ;  /* 0x3f80000002027820 */ /* 0x000fcc0000410000 */
[----:B------:R-:W1:Y:S02]  /*6340*/  F2F.F64.F32 R2, R2 ;  /* 0x0000000200027310 */ /* 0x000e640000201800 */
[----:B-1----:R1:W-:Y:S01]  /*6350*/  STG.E.64 desc[UR36][R16.64], R2 ;  /* 0x0000000210007986 */ /* 0x0023e2000c101b24 */
[----:B------:R-:W-:Y:S05]  /*6360*/  BRA `(.L_x_2874) ;  /* 0x0000000800b87947 */ /* 0x000fea0003800000 */
.L_x_2869:
        /* <DEDUP_REMOVED lines=13> */
.L_x_2883:
[----:B------:R-:W-:Y:S01]  /*6440*/  IMAD.U32 R3, R3, 0x10000, RZ ;  /* 0x0001000003037824 */ /* 0x000fe200078e00ff */
[----:B------:R-:W-:-:S03]  /*6450*/  CS2R R6, SRZ ;  /* 0x0000000000067805 */ /* 0x000fc6000001ff00 */
[----:B------:R-:W-:-:S04]  /*6460*/  FMUL.FTZ R3, R3, 1 ;  /* 0x3f80000003037820 */ /* 0x000fc80000410000 */
[----:B------:R-:W1:Y:S02]  /*6470*/  F2F.F64.F32 R4, R3 ;  /* 0x0000000300047310 */ /* 0x000e640000201800 */
[----:B-1----:R1:W-:Y:S01]  /*6480*/  STG.E.128 desc[UR36][R16.64], R4 ;  /* 0x0000000410007986 */ /* 0x0023e2000c101d24 */
[----:B------:R-:W-:Y:S05]  /*6490*/  BRA `(.L_x_2874) ;  /* 0x00000008006c7947 */ /* 0x000fea0003800000 */
.L_x_2882:
        /* <DEDUP_REMOVED lines=21> */
.L_x_2887:
[----:B------:R-:W-:Y:S05]  /*65f0*/  BSYNC B0 ;  /* 0x0000000000007941 */ /* 0x000fea0003800000 */
.L_x_2886:
[----:B------:R-:W-:-:S05]  /*6600*/  LOP3.LUT R3, R0, R3, RZ, 0xfc, !PT ;  /* 0x0000000300037212 */ /* 0x000fca00078efcff */
[----:B------:R1:W-:Y:S01]  /*6610*/  STG.E.U8 desc[UR36][R16.64], R3 ;  /* 0x0000000310007986 */ /* 0x0003e2000c101124 */
[----:B------:R-:W-:Y:S05]  /*6620*/  BRA `(.L_x_2874) ;  /* 0x0000000800087947 */ /* 0x000fea0003800000 */
.L_x_2885:
        /* <DEDUP_REMOVED lines=13> */
.L_x_2889:
[----:B------:R-:W-:Y:S01]  /*6700*/  IMAD.MOV.U32 R0, RZ, RZ, 0x7f ;  /* 0x0000007fff007424 */ /* 0x000fe200078e00ff */
[----:B------:R-:W-:-:S04]  /*6710*/  ISETP.GT.U32.AND P0, PT, R2, 0x7f800000, PT ;  /* 0x7f8000000200780c */ /* 0x000fc80003f04070 */
[----:B------:R-:W-:-:S09]  /*6720*/  SEL R0, R0, 0x7c, P0 ;  /* 0x0000007c00007807 */ /* 0x000fd20000000000 */
.L_x_2890:
[----:B------:R-:W-:Y:S05]  /*6730*/  BSYNC B0 ;  /* 0x0000000000007941 */ /* 0x000fea0003800000 */
.L_x_2888:
[----:B------:R-:W-:-:S04]  /*6740*/  LOP3.LUT R2, R3, 0x80000000, RZ, 0xc0, !PT ;  /* 0x8000000003027812 */ /* 0x000fc800078ec0ff */
[----:B------:R-:W-:-:S04]  /*6750*/  SHF.R.U32.HI R3, RZ, 0x18, R2 ;  /* 0x00000018ff037819 */ /* 0x000fc80000011602 */
[----:B------:R-:W-:-:S05]  /*6760*/  LOP3.LUT R3, R0, R3, RZ, 0xfc, !PT ;  /* 0x0000000300037212 */ /* 0x000fca00078efcff */
[----:B------:R1:W-:Y:S01]  /*6770*/  STG.E.U8 desc[UR36][R16.64], R3 ;  /* 0x0000000310007986 */ /* 0x0003e2000c101124 */
[----:B------:R-:W-:Y:S05]  /*6780*/  BRA `(.L_x_2874) ;  /* 0x0000000400b07947 */ /* 0x000fea0003800000 */
.L_x_2884:
[----:B------:R1:W-:Y:S01]  /*6790*/  STG.E.U16 desc[UR36][R16.64], R3 ;  /* 0x0000000310007986 */ /* 0x0003e2000c101524 */
[----:B------:R-:W-:Y:S05]  /*67a0*/  BRA `(.L_x_2874) ;  /* 0x0000000400a87947 */ /* 0x000fea0003800000 */
.L_x_2881:
        /* <DEDUP_REMOVED lines=12> */
.L_x_2893:
        /* <DEDUP_REMOVED lines=17> */
.L_x_2896:
[----:B------:R-:W-:-:S04]  /*6980*/  LOP3.LUT R2, R3, 0x80000000, RZ, 0xc0, !PT ;  /* 0x8000000003027812 */ /* 0x000fc800078ec0ff */
[----:B------:R-:W-:-:S04]  /*6990*/  SHF.R.U32.HI R3, RZ, 0x18, R2 ;  /* 0x00000018ff037819 */ /* 0x000fc80000011602 */
[----:B------:R-:W-:-:S04]  /*69a0*/  LOP3.LUT R0, R0, R3, RZ, 0xfc, !PT ;  /* 0x0000000300007212 */ /* 0x000fc800078efcff */
[----:B------:R-:W-:-:S07]  /*69b0*/  PRMT R8, R0, 0x7610, R8 ;  /* 0x0000761000087816 */ /* 0x000fce0000000008 */
.L_x_2895:
[----:B------:R-:W-:Y:S05]  /*69c0*/  BSYNC B0 ;  /* 0x0000000000007941 */ /* 0x000fea0003800000 */
.L_x_2894:
[----:B------:R1:W-:Y:S01]  /*69d0*/  STG.E.U8 desc[UR36][R16.64], R8 ;  /* 0x0000000810007986 */ /* 0x0003e2000c101124 */
[----:B------:R-:W-:Y:S05]  /*69e0*/  BRA `(.L_x_2874) ;  /* 0x0000000400187947 */ /* 0x000fea0003800000 */
.L_x_2892:
        /* <DEDUP_REMOVED lines=17> */
.L_x_2899:
[----:B------:R-:W-:-:S04]  /*6b00*/  LOP3.LUT R2, R3, 0x80000000, RZ, 0xc0, !PT ;  /* 0x8000000003027812 */ /* 0x000fc800078ec0ff */
[----:B------:R-:W-:-:S04]  /*6b10*/  SHF.R.U32.HI R3, RZ, 0x18, R2 ;  /* 0x00000018ff037819 */ /* 0x000fc80000011602 */
[----:B------:R-:W-:-:S04]  /*6b20*/  LOP3.LUT R0, R0, R3, RZ, 0xfc, !PT ;  /* 0x0000000300007212 */ /* 0x000fc800078efcff */
[----:B------:R-:W-:-:S07]  /*6b30*/  PRMT R8, R0, 0x7610, R8 ;  /* 0x0000761000087816 */ /* 0x000fce0000000008 */
.L_x_2898:
[----:B------:R-:W-:Y:S05]  /*6b40*/  BSYNC B0 ;  /* 0x0000000000007941 */ /* 0x000fea0003800000 */
.L_x_2897:
[----:B------:R1:W-:Y:S01]  /*6b50*/  STG.E.U8 desc[UR36][R16.64], R8 ;  /* 0x0000000810007986 */ /* 0x0003e2000c101124 */
[----:B------:R-:W-:Y:S05]  /*6b60*/  BRA `(.L_x_2874) ;  /* 0x0000000000b87947 */ /* 0x000fea0003800000 */
.L_x_2891:
        /* <DEDUP_REMOVED lines=22> */
.L_x_2873:
        /* <DEDUP_REMOVED lines=16> */
.L_x_2902:
[----:B------:R-:W-:Y:S05]  /*6dd0*/  BRA `(.L_x_2874) ;  /* 0x00000000001c7947 */ /* 0x000fea0003800000 */
.L_x_2901:
[----:B------:R-:W-:-:S06]  /*6de0*/  IMAD.U32 R3, R3, 0x10000, RZ ;  /* 0x0001000003037824 */ /* 0x000fcc00078e00ff */
[----:B------:R-:W1:Y:S02]  /*6df0*/  F2I.U64.TRUNC R2, R3 ;  /* 0x0000000300027311 */ /* 0x000e64000020d800 */
[----:B-1----:R1:W-:Y:S01]  /*6e00*/  STG.E.64 desc[UR36][R16.64], R2 ;  /* 0x0000000210007986 */ /* 0x0023e2000c101b24 */
[----:B------:R-:W-:Y:S05]  /*6e10*/  BRA `(.L_x_2874) ;  /* 0x00000000000c7947 */ /* 0x000fea0003800000 */
.L_x_2900:
[----:B------:R-:W-:-:S06]  /*6e20*/  IMAD.U32 R3, R3, 0x10000, RZ ;  /* 0x0001000003037824 */ /* 0x000fcc00078e00ff */
[----:B------:R-:W1:Y:S02]  /*6e30*/  F2I.FTZ.U32.TRUNC.NTZ R3, R3 ;  /* 0x0000000300037305 */ /* 0x000e64000021f000 */
[----:B-1----:R1:W-:Y:S02]  /*6e40*/  STG.E desc[UR36][R16.64], R3 ;  /* 0x0000000310007986 */ /* 0x0023e4000c101924 */
.L_x_2874:
[----:B------:R-:W-:-:S07]  /*6e50*/  VIADD R19, R19, 0x80 ;  /* 0x0000008013137836 */ /* 0x000fce0000000000 */
.L_x_2825:
[----:B------:R-:W-:Y:S05]  /*6e60*/  BSYNC B6 ;  /* 0x0000000000067941 */ /* 0x000fea0003800000 */
.L_x_2824:
        /* <DEDUP_REMOVED lines=307> */
.L_x_2905:
        /* <DEDUP_REMOVED lines=22> */
.L_x_2909:
[----:B------:R-:W2:Y:S02]  /*8300*/  LDG.E.U8 R2, desc[UR36][R2.64] ;  /* 0x0000002402027981 */ /* 0x000ea4000c1e1100 */
[----:B--2---:R-:W-:-:S04]  /*8310*/  I2FP.F32.U32 R0, R2 ;  /* 0x0000000200007245 */ /* 0x004fc80000201000 */
[----:B------:R-:W-:Y:S01]  /*8320*/  F2FP.BF16.F32.PACK_AB R0, RZ, R0 ;  /* 0x00000000ff00723e */ /* 0x000fe200000010ff */
[----:B------:R-:W-:Y:S06]  /*8330*/  BRA `(.L_x_2911) ;  /* 0x0000000c00907947 */ /* 0x000fec0003800000 */
.L_x_2908:
        /* <DEDUP_REMOVED lines=10> */
.L_x_2913:
[----:B------:R-:W2:Y:S02]  /*83e0*/  LDG.E R2, desc[UR36][R2.64] ;  /* 0x0000002402027981 */ /* 0x000ea4000c1e1900 */
[----:B--2---:R-:W-:-:S04]  /*83f0*/  I2FP.F32.S32 R0, R2 ;  /* 0x0000000200007245 */ /* 0x004fc80000201400 */
[----:B------:R-:W-:Y:S01]  /*8400*/  F2FP.BF16.F32.PACK_AB R0, RZ, R0 ;  /* 0x00000000ff00723e */ /* 0x000fe200000010ff */
[----:B------:R-:W-:Y:S06]  /*8410*/  BRA `(.L_x_2911) ;  /* 0x0000000c00587947 */ /* 0x000fec0003800000 */
.L_x_2912:
[----:B------:R-:W2:Y:S02]  /*8420*/  LDG.E.U16 R2, desc[UR36][R2.64] ;  /* 0x0000002402027981 */ /* 0x000ea4000c1e1500 */
[----:B--2---:R-:W1:Y:S02]  /*8430*/  I2F.S16 R0, R2 ;  /* 0x0000000200007306 */ /* 0x004e640000101400 */
[----:B-1----:R-:W-:Y:S01]  /*8440*/  F2FP.BF16.F32.PACK_AB R0, RZ, R0 ;  /* 0x00000000ff00723e */ /* 0x002fe200000010ff */
[----:B------:R-:W-:Y:S06]  /*8450*/  BRA `(.L_x_2911) ;  /* 0x0000000c00487947 */ /* 0x000fec0003800000 */
.L_x_2907:
        /* <DEDUP_REMOVED lines=9> */
.L_x_2915:
[----:B------:R-:W2:Y:S02]  /*84f0*/  LDG.E.U16 R0, desc[UR36][R2.64] ;  /* 0x0000002402007981 */ /* 0x000ea4000c1e1500 */
[----:B--2---:R-:W-:-:S05]  /*8500*/  HADD2.F32 R0, -RZ, R0.H0_H0 ;  /* 0x20000000ff007230 */ /* 0x004fca0000004100 */
[----:B------:R-:W-:Y:S01]  /*8510*/  F2FP.BF16.F32.PACK_AB R0, RZ, R0 ;  /* 0x00000000ff00723e */ /* 0x000fe200000010ff */
[----:B------:R-:W-:Y:S06]  /*8520*/  BRA `(.L_x_2911) ;  /* 0x0000000c00147947 */ /* 0x000fec0003800000 */
.L_x_2914:
        /* <DEDUP_REMOVED lines=9> */
.L_x_2917:
[----:B------:R-:W2:Y:S02]  /*85c0*/  LDG.E.U16 R2, desc[UR36][R2.64] ;  /* 0x0000002402027981 */ /* 0x000ea4000c1e1500 */
[----:B--2---:R-:W-:-:S05]  /*85d0*/  HADD2.F32 R0, -RZ, R2.H0_H0 ;  /* 0x20000002ff007230 */ /* 0x004fca0000004100 */
[----:B------:R-:W-:Y:S01]  /*85e0*/  F2FP.BF16.F32.PACK_AB R0, RZ, R0 ;  /* 0x00000000ff00723e */ /* 0x000fe200000010ff */
[----:B------:R-:W-:Y:S06]  /*85f0*/  BRA `(.L_x_2911) ;  /* 0x0000000800e07947 */ /* 0x000fec0003800000 */
.L_x_2916:
        /* <DEDUP_REMOVED lines=8> */
.L_x_2906:
        /* <DEDUP_REMOVED lines=13> */
.L_x_2920:
        /* <DEDUP_REMOVED lines=8> */
.L_x_2919:
        /* <DEDUP_REMOVED lines=28> */
.L_x_2922:
        /* <DEDUP_REMOVED lines=15> */
.L_x_2921:
[----:B------:R1:W5:Y:S01]  /*8a80*/  LDG.E.U16 R0, desc[UR36][R2.64] ;  /* 0x0000002402007981 */ /* 0x000362000c1e1500 */
[----:B------:R-:W-:Y:S05]  /*8a90*/  BRA `(.L_x_2911) ;  /* 0x0000000400b87947 */ /* 0x000fea0003800000 */
.L_x_2918:
        /* <DEDUP_REMOVED lines=12> */
.L_x_2925:
        /* <DEDUP_REMOVED lines=21> */
.L_x_2929:
[----:B------:R-:W-:Y:S05]  /*8cb0*/  BSYNC B1 ;  /* 0x0000000000017941 */ /* 0x000fea0003800000 */
.L_x_2928:
[----:B------:R-:W-:Y:S01]  /*8cc0*/  LEA R3, R0, 0x3b800000, 0x17 ;  /* 0x3b80000000037811 */ /* 0x000fe200078eb8ff */
[----:B------:R-:W-:-:S05]  /*8cd0*/  IMAD.SHL.U32 R0, R2, 0x100000, RZ ;  /* 0x0010000002007824 */ /* 0x000fca00078e00ff */
[----:B------:R-:W-:-:S07]  /*8ce0*/  LOP3.LUT R0, R3, R0, R4, 0xfe, !PT ;  /* 0x0000000003007212 */ /* 0x000fce00078efe04 */
.L_x_2927:
[----:B------:R-:W-:Y:S05]  /*8cf0*/  BSYNC B0 ;  /* 0x0000000000007941 */ /* 0x000fea0003800000 */
.L_x_2926:
[----:B------:R-:W-:Y:S01]  /*8d00*/  F2FP.BF16.F32.PACK_AB R0, RZ, R0 ;  /* 0x00000000ff00723e */ /* 0x000fe200000010ff */
[----:B------:R-:W-:Y:S06]  /*8d10*/  BRA `(.L_x_2911) ;  /* 0x0000000400187947 */ /* 0x000fec0003800000 */
.L_x_2924:
        /* <DEDUP_REMOVED lines=21> */
.L_x_2933:
[----:B------:R-:W-:Y:S05]  /*8e70*/  BSYNC B1 ;  /* 0x0000000000017941 */ /* 0x000fea0003800000 */
.L_x_2932:
[----:B------:R-:W-:Y:S01]  /*8e80*/  LEA R3, R0, 0x37800000, 0x17 ;  /* 0x3780000000037811 */ /* 0x000fe200078eb8ff */
[----:B------:R-:W-:-:S05]  /*8e90*/  IMAD.SHL.U32 R0, R2, 0x200000, RZ ;  /* 0x0020000002007824 */ /* 0x000fca00078e00ff */
[----:B------:R-:W-:-:S07]  /*8ea0*/  LOP3.LUT R0, R3, R0, R4, 0xfe, !PT ;  /* 0x0000000003007212 */ /* 0x000fce00078efe04 */
.L_x_2931:
[----:B------:R-:W-:Y:S05]  /*8eb0*/  BSYNC B0 ;  /* 0x0000000000007941 */ /* 0x000fea0003800000 */
.L_x_2930:
[----:B------:R-:W-:Y:S01]  /*8ec0*/  F2FP.BF16.F32.PACK_AB R0, RZ, R0 ;  /* 0x00000000ff00723e */ /* 0x000fe200000010ff */
[----:B------:R-:W-:Y:S06]  /*8ed0*/  BRA `(.L_x_2911) ;  /* 0x0000000000a87947 */ /* 0x000fec0003800000 */
.L_x_2923:
        /* <DEDUP_REMOVED lines=14> */
.L_x_2937:
[----:B------:R-:W-:Y:S05]  /*8fc0*/  BSYNC B0 ;  /* 0x0000000000007941 */ /* 0x000fea0003800000 */
.L_x_2936:
[----:B------:R-:W-:Y:S01]  /*8fd0*/  F2FP.BF16.F32.PACK_AB R0, RZ, R0 ;  /* 0x00000000ff00723e */ /* 0x000fe200000010ff */
[----:B------:R-:W-:Y:S06]  /*8fe0*/  BRA `(.L_x_2911) ;  /* 0x0000000000647947 */ /* 0x000fec0003800000 */
.L_x_2910:
        /* <DEDUP_REMOVED lines=16> */
.L_x_2938:
[----:B------:R-:W-:Y:S01]  /*90f0*/  PRMT R0, RZ, 0x7610, R0 ;  /* 0x00007610ff007816 */ /* 0x000fe20000000000 */
[----:B------:R-:W-:Y:S06]  /*9100*/  BRA `(.L_x_2911) ;  /* 0x00000000001c7947 */ /* 0x000fec0003800000 */
.L_x_2935:
[----:B------:R-:W2:Y:S02]  /*9110*/  LDG.E.64 R2, desc[UR36][R2.64] ;  /* 0x0000002402027981 */ /* 0x000ea4000c1e1b00 */
[----:B--2---:R-:W1:Y:S02]  /*9120*/  I2F.U64 R0, R2 ;  /* 0x0000000200007312 */ /* 0x004e640000301000 */
[----:B-1----:R-:W-:Y:S01]  /*9130*/  F2FP.BF16.F32.PACK_AB R0, RZ, R0 ;  /* 0x00000000ff00723e */ /* 0x002fe200000010ff */
[----:B------:R-:W-:Y:S06]  /*9140*/  BRA `(.L_x_2911) ;  /* 0x00000000000c7947 */ /* 0x000fec0003800000 */
.L_x_2934:
[----:B------:R-:W2:Y:S02]  /*9150*/  LDG.E R2, desc[UR36][R2.64] ;  /* 0x0000002402027981 */ /* 0x000ea4000c1e1900 */
[----:B--2---:R-:W-:-:S04]  /*9160*/  I2FP.F32.U32 R0, R2 ;  /* 0x0000000200007245 */ /* 0x004fc80000201000 */
[----:B------:R-:W-:-:S07]  /*9170*/  F2FP.BF16.F32.PACK_AB R0, RZ, R0 ;  /* 0x00000000ff00723e */ /* 0x000fce00000010ff */
.L_x_2911:
        /* <DEDUP_REMOVED lines=30> */
.L_x_2944:
[----:B------:R-:W-:Y:S01]  /*9360*/  FSETP.GEU.FTZ.AND P0, PT, R7, -R6, PT ;  /* 0x800000060700720b */ /* 0x000fe20003f1e000 */
[----:B------:R-:W-:-:S12]  /*9370*/  FADD.FTZ R0, R0, -1 ;  /* 0xbf80000000007421 */ /* 0x000fd80000010000 */
[----:B------:R-:W-:-:S07]  /*9380*/  @!P0 FADD.FTZ R0, R0, -1 ;  /* 0xbf80000000008421 */ /* 0x000fce0000010000 */
.L_x_2943:
[----:B------:R-:W-:Y:S05]  /*9390*/  BSYNC B1 ;  /* 0x0000000000017941 */ /* 0x000fea0003800000 */
.L_x_2942:
[----:B------:R-:W-:Y:S01]  /*93a0*/  FFMA.FTZ R3, -R6, R0, R3 ;  /* 0x0000000006037223 */ /* 0x000fe20000010103 */
[----:B------:R-:W-:Y:S06]  /*93b0*/  BRA `(.L_x_2940) ;  /* 0x00000000007c7947 */ /* 0x000fec0003800000 */
.L_x_2941:
        /* <DEDUP_REMOVED lines=15> */
.L_x_2947:
        /* <DEDUP_REMOVED lines=13> */
.L_x_2946:
[----:B------:R-:W-:Y:S05]  /*9580*/  BSYNC B1 ;  /* 0x0000000000017941 */ /* 0x000fea0003800000 */
.L_x_2945:
[----:B------:R-:W-:-:S04]  /*9590*/  FMUL.FTZ R3, R3, 1.1920928955078125e-07 ;  /* 0x3400000003037820 */ /* 0x000fc80000410000 */
[----:B------:R-:W-:-:S07]  /*95a0*/  FMUL.FTZ R3, R8, R3 ;  /* 0x0000000308037220 */ /* 0x000fce0000410000 */
.L_x_2940:
[----:B------:R-:W-:Y:S05]  /*95b0*/  BSYNC B0 ;  /* 0x0000000000007941 */ /* 0x000fea0003800000 */
.L_x_2939:
        /* <DEDUP_REMOVED lines=20> */
.L_x_2951:
[----:B------:R-:W-:-:S06]  /*9700*/  IMAD.U32 R3, R3, 0x10000, RZ ;  /* 0x0001000003037824 */ /* 0x000fcc00078e00ff */
[----:B------:R-:W1:Y:S02]  /*9710*/  F2I.S64.TRUNC R2, R3 ;  /* 0x0000000300027311 */ /* 0x000e64000020d900 */
[----:B-1----:R1:W-:Y:S01]  /*9720*/  STG.E.U8 desc[UR36][R16.64], R2 ;  /* 0x0000000210007986 */ /* 0x0023e2000c101124 */
[----:B------:R-:W-:Y:S05]  /*9730*/  BRA `(.L_x_2953) ;  /* 0x0000000c00847947 */ /* 0x000fea0003800000 */
.L_x_2950:
        /* <DEDUP_REMOVED lines=10> */
.L_x_2955:
[----:B------:R-:W-:-:S06]  /*97e0*/  IMAD.U32 R3, R3, 0x10000, RZ ;  /* 0x0001000003037824 */ /* 0x000fcc00078e00ff */
[----:B------:R-:W1:Y:S02]  /*97f0*/  F2I.FTZ.TRUNC.NTZ R3, R3 ;  /* 0x0000000300037305 */ /* 0x000e64000021f100 */
[----:B-1----:R3:W-:Y:S01]  /*9800*/  STG.E desc[UR36][R16.64], R3 ;  /* 0x0000000310007986 */ /* 0x0027e2000c101924 */
[----:B------:R-:W-:Y:S05]  /*9810*/  BRA `(.L_x_2953) ;  /* 0x0000000c004c7947 */ /* 0x000fea0003800000 */
.L_x_2954:
[----:B------:R-:W-:-:S06]  /*9820*/  IMAD.U32 R3, R3, 0x10000, RZ ;  /* 0x0001000003037824 */ /* 0x000fcc00078e00ff */
[----:B------:R-:W1:Y:S02]  /*9830*/  F2I.FTZ.TRUNC.NTZ R3, R3 ;  /* 0x0000000300037305 */ /* 0x000e64000021f100 */
[----:B-1----:R1:W-:Y:S01]  /*9840*/  STG.E.U16 desc[UR36][R16.64], R3 ;  /* 0x0000000310007986 */ /* 0x0023e2000c101524 */
[----:B------:R-:W-:Y:S05]  /*9850*/  BRA `(.L_x_2953) ;  /* 0x0000000c003c7947 */ /* 0x000fea0003800000 */
.L_x_2949:
        /* <DEDUP_REMOVED lines=9> */
.L_x_2957:
[----:B------:R-:W-:-:S05]  /*98f0*/  IMAD.U32 R0, R3, 0x10000, RZ ;  /* 0x0001000003007824 */ /* 0x000fca00078e00ff */
[----:B------:R-:W-:-:S05]  /*9900*/  F2FP.F16.F32.PACK_AB R0, RZ, R0 ;  /* 0x00000000ff00723e */ /* 0x000fca00000000ff */
[----:B------:R1:W-:Y:S01]  /*9910*/  STG.E.U16 desc[UR36][R16.64], R0 ;  /* 0x0000000010007986 */ /* 0x0003e2000c101524 */
[----:B------:R-:W-:Y:S05]  /*9920*/  BRA `(.L_x_2953) ;  /* 0x0000000c00087947 */ /* 0x000fea0003800000 */
.L_x_2956:
        /* <DEDUP_REMOVED lines=10> */
.L_x_2959:
[----:B------:R-:W-:-:S05]  /*99d0*/  IMAD.U32 R3, R3, 0x10000, RZ ;  /* 0x0001000003037824 */ /* 0x000fca00078e00ff */
[----:B------:R-:W-:-:S04]  /*99e0*/  F2FP.F16.F32.PACK_AB R3, RZ, R3 ;  /* 0x00000003ff03723e */ /* 0x000fc800000000ff */
[----:B------:R-:W-:-:S05]  /*99f0*/  PRMT R3, R3, 0x5410, RZ ;  /* 0x0000541003037816 */ /* 0x000fca00000000ff */
[----:B------:R1:W-:Y:S01]  /*9a00*/  STG.E desc[UR36][R16.64], R3 ;  /* 0x0000000310007986 */ /* 0x0003e2000c101924 */
[----:B------:R-:W-:Y:S05]  /*9a10*/  BRA `(.L_x_2953) ;  /* 0x0000000800cc7947 */ /* 0x000fea0003800000 */
.L_x_2958:
[----:B------:R-:W-:-:S04]  /*9a20*/  IMAD.U32 R2, R3, 0x10000, RZ ;  /* 0x0001000003027824 */ /* 0x000fc800078e00ff */
[----:B------:R-:W-:-:S06]  /*9a30*/  FMUL.FTZ R2, R2, 1 ;  /* 0x3f80000002027820 */ /* 0x000fcc0000410000 */
[----:B------:R-:W1:Y:S02]  /*9a40*/  F2F.F64.F32 R2, R2 ;  /* 0x0000000200027310 */ /* 0x000e640000201800 */
[----:B-1----:R1:W-:Y:S01]  /*9a50*/  STG.E.64 desc[UR36][R16.64], R2 ;  /* 0x0000000210007986 */ /* 0x0023e2000c101b24 */
[----:B------:R-:W-:Y:S05]  /*9a60*/  BRA `(.L_x_2953) ;  /* 0x0000000800b87947 */ /* 0x000fea0003800000 */
.L_x_2948:
        /* <DEDUP_REMOVED lines=13> */
.L_x_2962:
[----:B------:R-:W-:Y:S01]  /*9b40*/  IMAD.U32 R3, R3, 0x10000, RZ ;  /* 0x0001000003037824 */ /* 0x000fe200078e00ff */
[----:B------:R-:W-:-:S03]  /*9b50*/  CS2R R6, SRZ ;  /* 0x0000000000067805 */ /* 0x000fc6000001ff00 */
[----:B------:R-:W-:-:S04]  /*9b60*/  FMUL.FTZ R3, R3, 1 ;  /* 0x3f80000003037820 */ /* 0x000fc80000410000 */
[----:B------:R-:W1:Y:S02]  /*9b70*/  F2F.F64.F32 R4, R3 ;  /* 0x0000000300047310 */ /* 0x000e640000201800 */
[----:B-1----:R1:W-:Y:S01]  /*9b80*/  STG.E.128 desc[UR36][R16.64], R4 ;  /* 0x0000000410007986 */ /* 0x0023e2000c101d24 */
[----:B------:R-:W-:Y:S05]  /*9b90*/  BRA `(.L_x_2953) ;  /* 0x00000008006c7947 */ /* 0x000fea0003800000 */
.L_x_2961:
        /* <DEDUP_REMOVED lines=21> */
.L_x_2966:
[----:B------:R-:W-:Y:S05]  /*9cf0*/  BSYNC B0 ;  /* 0x0000000000007941 */ /* 0x000fea0003800000 */
.L_x_2965:
[----:B------:R-:W-:-:S05]  /*9d00*/  LOP3.LUT R3, R0, R3, RZ, 0xfc, !PT ;  /* 0x0000000300037212 */ /* 0x000fca00078efcff */
[----:B------:R1:W-:Y:S01]  /*9d10*/  STG.E.U8 desc[UR36][R16.64], R3 ;  /* 0x0000000310007986 */ /* 0x0003e2000c101124 */
[----:B------:R-:W-:Y:S05]  /*9d20*/  BRA `(.L_x_2953) ;  /* 0x0000000800087947 */ /* 0x000fea0003800000 */
.L_x_2964:
        /* <DEDUP_REMOVED lines=13> */
.L_x_2968:
[----:B------:R-:W-:Y:S01]  /*9e00*/  IMAD.MOV.U32 R0, RZ, RZ, 0x7f ;  /* 0x0000007fff007424 */ /* 0x000fe200078e00ff */
[----:B------:R-:W-:-:S04]  /*9e10*/  ISETP.GT.U32.AND P0, PT, R2, 0x7f800000, PT ;  /* 0x7f8000000200780c */ /* 0x000fc80003f04070 */
[----:B------:R-:W-:-:S09]  /*9e20*/  SEL R0, R0, 0x7c, P0 ;  /* 0x0000007c00007807 */ /* 0x000fd20000000000 */
.L_x_2969:
[----:B------:R-:W-:Y:S05]  /*9e30*/  BSYNC B0 ;  /* 0x0000000000007941 */ /* 0x000fea0003800000 */
.L_x_2967:
[----:B------:R-:W-:-:S04]  /*9e40*/  LOP3.LUT R2, R3, 0x80000000, RZ, 0xc0, !PT ;  /* 0x8000000003027812 */ /* 0x000fc800078ec0ff */
[----:B------:R-:W-:-:S04]  /*9e50*/  SHF.R.U32.HI R3, RZ, 0x18, R2 ;  /* 0x00000018ff037819 */ /* 0x000fc80000011602 */
[----:B------:R-:W-:-:S05]  /*9e60*/  LOP3.LUT R3, R0, R3, RZ, 0xfc, !PT ;  /* 0x0000000300037212 */ /* 0x000fca00078efcff */
[----:B------:R1:W-:Y:S01]  /*9e70*/  STG.E.U8 desc[UR36][R16.64], R3 ;  /* 0x0000000310007986 */ /* 0x0003e2000c101124 */
[----:B------:R-:W-:Y:S05]  /*9e80*/  BRA `(.L_x_2953) ;  /* 0x0000000400b07947 */ /* 0x000fea0003800000 */
.L_x_2963:
[----:B------:R1:W-:Y:S01]  /*9e90*/  STG.E.U16 desc[UR36][R16.64], R3 ;  /* 0x0000000310007986 */ /* 0x0003e2000c101524 */
[----:B------:R-:W-:Y:S05]  /*9ea0*/  BRA `(.L_x_2953) ;  /* 0x0000000400a87947 */ /* 0x000fea0003800000 */
.L_x_2960:
        /* <DEDUP_REMOVED lines=12> */
.L_x_2972:
        /* <DEDUP_REMOVED lines=17> */
.L_x_2975:
[----:B------:R-:W-:-:S04]  /*a080*/  LOP3.LUT R2, R3, 0x80000000, RZ, 0xc0, !PT ;  /* 0x8000000003027812 */ /* 0x000fc800078ec0ff */
[----:B------:R-:W-:-:S04]  /*a090*/  SHF.R.U32.HI R3, RZ, 0x18, R2 ;  /* 0x00000018ff037819 */ /* 0x000fc80000011602 */
[----:B------:R-:W-:-:S04]  /*a0a0*/  LOP3.LUT R0, R0, R3, RZ, 0xfc, !PT ;  /* 0x0000000300007212 */ /* 0x000fc800078efcff */
[----:B------:R-:W-:-:S07]  /*a0b0*/  PRMT R8, R0, 0x7610, R8 ;  /* 0x0000761000087816 */ /* 0x000fce0000000008 */
.L_x_2974:
[----:B------:R-:W-:Y:S05]  /*a0c0*/  BSYNC B0 ;  /* 0x0000000000007941 */ /* 0x000fea0003800000 */
.L_x_2973:
[----:B------:R1:W-:Y:S01]  /*a0d0*/  STG.E.U8 desc[UR36][R16.64], R8 ;  /* 0x0000000810007986 */ /* 0x0003e2000c101124 */
[----:B------:R-:W-:Y:S05]  /*a0e0*/  BRA `(.L_x_2953) ;  /* 0x0000000400187947 */ /* 0x000fea0003800000 */
.L_x_2971:
        /* <DEDUP_REMOVED lines=17> */
.L_x_2978:
[----:B------:R-:W-:-:S04]  /*a200*/  LOP3.LUT R2, R3, 0x80000000, RZ, 0xc0, !PT ;  /* 0x8000000003027812 */ /* 0x000fc800078ec0ff */
[----:B------:R-:W-:-:S04]  /*a210*/  SHF.R.U32.HI R3, RZ, 0x18, R2 ;  /* 0x00000018ff037819 */ /* 0x000fc80000011602 */
[----:B------:R-:W-:-:S04]  /*a220*/  LOP3.LUT R0, R0, R3, RZ, 0xfc, !PT ;  /* 0x0000000300007212 */ /* 0x000fc800078efcff */
[----:B------:R-:W-:-:S07]  /*a230*/  PRMT R8, R0, 0x7610, R8 ;  /* 0x0000761000087816 */ /* 0x000fce0000000008 */
.L_x_2977:
[----:B------:R-:W-:Y:S05]  /*a240*/  BSYNC B0 ;  /* 0x0000000000007941 */ /* 0x000fea0003800000 */
.L_x_2976:
[----:B------:R1:W-:Y:S01]  /*a250*/  STG.E.U8 desc[UR36][R16.64], R8 ;  /* 0x0000000810007986 */ /* 0x0003e2000c101124 */
[----:B------:R-:W-:Y:S05]  /*a260*/  BRA `(.L_x_2953) ;  /* 0x0000000000b87947 */ /* 0x000fea0003800000 */
.L_x_2970:
        /* <DEDUP_REMOVED lines=22> */
.L_x_2952:
        /* <DEDUP_REMOVED lines=16> */
.L_x_2981:
[----:B------:R-:W-:Y:S05]  /*a4d0*/  BRA `(.L_x_2953) ;  /* 0x00000000001c7947 */ /* 0x000fea0003800000 */
.L_x_2980:
[----:B------:R-:W-:-:S06]  /*a4e0*/  IMAD.U32 R3, R3, 0x10000, RZ ;  /* 0x0001000003037824 */ /* 0x000fcc00078e00ff */
[----:B------:R-:W1:Y:S02]  /*a4f0*/  F2I.U64.TRUNC R2, R3 ;  /* 0x0000000300027311 */ /* 0x000e64000020d800 */
[----:B-1----:R1:W-:Y:S01]  /*a500*/  STG.E.64 desc[UR36][R16.64], R2 ;  /* 0x0000000210007986 */ /* 0x0023e2000c101b24 */
[----:B------:R-:W-:Y:S05]  /*a510*/  BRA `(.L_x_2953) ;  /* 0x00000000000c7947 */ /* 0x000fea0003800000 */
.L_x_2979:
[----:B------:R-:W-:-:S06]  /*a520*/  IMAD.U32 R3, R3, 0x10000, RZ ;  /* 0x0001000003037824 */ /* 0x000fcc00078e00ff */
[----:B------:R-:W1:Y:S02]  /*a530*/  F2I.FTZ.U32.TRUNC.NTZ R3, R3 ;  /* 0x0000000300037305 */ /* 0x000e64000021f000 */
[----:B-1----:R1:W-:Y:S02]  /*a540*/  STG.E desc[UR36][R16.64], R3 ;  /* 0x0000000310007986 */ /* 0x0023e4000c101924 */
.L_x_2953:
[----:B------:R-:W-:-:S07]  /*a550*/  VIADD R19, R19, 0x80 ;  /* 0x0000008013137836 */ /* 0x000fce0000000000 */
.L_x_2904:
[----:B------:R-:W-:Y:S05]  /*a560*/  BSYNC B6 ;  /* 0x0000000000067941 */ /* 0x000fea0003800000 */
.L_x_2903:
[----:B------:R-:W-:Y:S02]  /*a570*/  ULDC UR4, c[0x0][0x210] ;  /* 0x0000840000047ab9 */ /* 0x000fe40000000800 */
[----:B------:R-:W-:-:S13]  /*a580*/  ISETP.GE.AND P0, PT, R19, UR4, PT ;  /* 0x0000000413007c0c */ /* 0x000fda000bf06270 */
[----:B------:R-:W-:Y:S05]  /*a590*/  @P0 EXIT ;  /* 0x000000000000094d */ /* 0x000fea0003800000 */
        /* <DEDUP_REMOVED lines=303> */
.L_x_2982:
        /* <DEDUP_REMOVED lines=22> */
.L_x_2986:
[----:B------:R-:W2:Y:S02]  /*b9f0*/  LDG.E.U8 R2, desc[UR36][R2.64] ;  /* 0x0000002402027981 */ /* 0x000ea4000c1e1100 */
[----:B--2---:R-:W-:-:S04]  /*ba00*/  I2FP.F32.U32 R0, R2 ;  /* 0x0000000200007245 */ /* 0x004fc80000201000 */
[----:B------:R-:W-:Y:S01]  /*ba10*/  F2FP.BF16.F32.PACK_AB R0, RZ, R0 ;  /* 0x00000000ff00723e */ /* 0x000fe200000010ff */
[----:B------:R-:W-:Y:S06]  /*ba20*/  BRA `(.L_x_2988) ;  /* 0x0000000c00907947 */ /* 0x000fec0003800000 */
.L_x_2985:
        /* <DEDUP_REMOVED lines=10> */
.L_x_2990:
[----:B------:R-:W2:Y:S02]  /*bad0*/  LDG.E R2, desc[UR36][R2.64] ;  /* 0x0000002402027981 */ /* 0x000ea4000c1e1900 */
[----:B--2---:R-:W-:-:S04]  /*bae0*/  I2FP.F32.S32 R0, R2 ;  /* 0x0000000200007245 */ /* 0x004fc80000201400 */
[----:B------:R-:W-:Y:S01]  /*baf0*/  F2FP.BF16.F32.PACK_AB R0, RZ, R0 ;  /* 0x00000000ff00723e */ /* 0x000fe200000010ff */
[----:B------:R-:W-:Y:S06]  /*bb00*/  BRA `(.L_x_2988) ;  /* 0x0000000c00587947 */ /* 0x000fec0003800000 */
.L_x_2989:
[----:B------:R-:W2:Y:S02]  /*bb10*/  LDG.E.U16 R2, desc[UR36][R2.64] ;  /* 0x0000002402027981 */ /* 0x000ea4000c1e1500 */
[----:B--2---:R-:W1:Y:S02]  /*bb20*/  I2F.S16 R0, R2 ;  /* 0x0000000200007306 */ /* 0x004e640000101400 */
[----:B-1----:R-:W-:Y:S01]  /*bb30*/  F2FP.BF16.F32.PACK_AB R0, RZ, R0 ;  /* 0x00000000ff00723e */ /* 0x002fe200000010ff */
[----:B------:R-:W-:Y:S06]  /*bb40*/  BRA `(.L_x_2988) ;  /* 0x0000000c00487947 */ /* 0x000fec0003800000 */
.L_x_2984:
        /* <DEDUP_REMOVED lines=9> */
.L_x_2992:
[----:B------:R-:W2:Y:S02]  /*bbe0*/  LDG.E.U16 R0, desc[UR36][R2.64] ;  /* 0x0000002402007981 */ /* 0x000ea4000c1e1500 */
[----:B--2---:R-:W-:-:S05]  /*bbf0*/  HADD2.F32 R0, -RZ, R0.H0_H0 ;  /* 0x20000000ff007230 */ /* 0x004fca0000004100 */
[----:B------:R-:W-:Y:S01]  /*bc00*/  F2FP.BF16.F32.PACK_AB R0, RZ, R0 ;  /* 0x00000000ff00723e */ /* 0x000fe200000010ff */
[----:B------:R-:W-:Y:S06]  /*bc10*/  BRA `(.L_x_2988) ;  /* 0x0000000c00147947 */ /* 0x000fec0003800000 */
.L_x_2991:
        /* <DEDUP_REMOVED lines=9> */
.L_x_2994:
[----:B------:R-:W2:Y:S02]  /*bcb0*/  LDG.E.U16 R2, desc[UR36][R2.64] ;  /* 0x0000002402027981 */ /* 0x000ea4000c1e1500 */
[----:B--2---:R-:W-:-:S05]  /*bcc0*/  HADD2.F32 R0, -RZ, R2.H0_H0 ;  /* 0x20000002ff007230 */ /* 0x004fca0000004100 */
[----:B------:R-:W-:Y:S01]  /*bcd0*/  F2FP.BF16.F32.PACK_AB R0, RZ, R0 ;  /* 0x00000000ff00723e */ /* 0x000fe200000010ff */
[----:B------:R-:W-:Y:S06]  /*bce0*/  BRA `(.L_x_2988) ;  /* 0x0000000800e07947 */ /* 0x000fec0003800000 */
.L_x_2993:
        /* <DEDUP_REMOVED lines=8> */
.L_x_2983:
        /* <DEDUP_REMOVED lines=13> */
.L_x_2997:
        /* <DEDUP_REMOVED lines=8> */
.L_x_2996:
        /* <DEDUP_REMOVED lines=28> */
.L_x_2999:
        /* <DEDUP_REMOVED lines=15> */
.L_x_2998:
[----:B------:R1:W5:Y:S01]  /*c170*/  LDG.E.U16 R0, desc[UR36][R2.64] ;  /* 0x0000002402007981 */ /* 0x000362000c1e1500 */
[----:B------:R-:W-:Y:S05]  /*c180*/  BRA `(.L_x_2988) ;  /* 0x0000000400b87947 */ /* 0x000fea0003800000 */
.L_x_2995:
        /* <DEDUP_REMOVED lines=12> */
.L_x_3002:
        /* <DEDUP_REMOVED lines=21> */
.L_x_3006:
[----:B------:R-:W-:Y:S05]  /*c3a0*/  BSYNC B1 ;  /* 0x0000000000017941 */ /* 0x000fea0003800000 */
.L_x_3005:
[----:B------:R-:W-:Y:S01]  /*c3b0*/  LEA R3, R0, 0x3b800000, 0x17 ;  /* 0x3b80000000037811 */ /* 0x000fe200078eb8ff */
[----:B------:R-:W-:-:S05]  /*c3c0*/  IMAD.SHL.U32 R0, R2, 0x100000, RZ ;  /* 0x0010000002007824 */ /* 0x000fca00078e00ff */
[----:B------:R-:W-:-:S07]  /*c3d0*/  LOP3.LUT R0, R3, R0, R4, 0xfe, !PT ;  /* 0x0000000003007212 */ /* 0x000fce00078efe04 */
.L_x_3004:
[----:B------:R-:W-:Y:S05]  /*c3e0*/  BSYNC B0 ;  /* 0x0000000000007941 */ /* 0x000fea0003800000 */
.L_x_3003:
[----:B------:R-:W-:Y:S01]  /*c3f0*/  F2FP.BF16.F32.PACK_AB R0, RZ, R0 ;  /* 0x00000000ff00723e */ /* 0x000fe200000010ff */
[----:B------:R-:W-:Y:S06]  /*c400*/  BRA `(.L_x_2988) ;  /* 0x0000000400187947 */ /* 0x000fec0003800000 */
.L_x_3001:
        /* <DEDUP_REMOVED lines=21> */
.L_x_3010:
[----:B------:R-:W-:Y:S05]  /*c560*/  BSYNC B1 ;  /* 0x0000000000017941 */ /* 0x000fea0003800000 */
.L_x_3009:
[----:B------:R-:W-:Y:S01]  /*c570*/  LEA R3, R0, 0x37800000, 0x17 ;  /* 0x3780000000037811 */ /* 0x000fe200078eb8ff */
[----:B------:R-:W-:-:S05]  /*c580*/  IMAD.SHL.U32 R0, R2, 0x200000, RZ ;  /* 0x0020000002007824 */ /* 0x000fca00078e00ff */
[----:B------:R-:W-:-:S07]  /*c590*/  LOP3.LUT R0, R3, R0, R4, 0xfe, !PT ;  /* 0x0000000003007212 */ /* 0x000fce00078efe04 */
.L_x_3008:
[----:B------:R-:W-:Y:S05]  /*c5a0*/  BSYNC B0 ;  /* 0x0000000000007941 */ /* 0x000fea0003800000 */
.L_x_3007:
[----:B------:R-:W-:Y:S01]  /*c5b0*/  F2FP.BF16.F32.PACK_AB R0, RZ, R0 ;  /* 0x00000000ff00723e */ /* 0x000fe200000010ff */
[----:B------:R-:W-:Y:S06]  /*c5c0*/  BRA `(.L_x_2988) ;  /* 0x0000000000a87947 */ /* 0x000fec0003800000 */
.L_x_3000:
        /* <DEDUP_REMOVED lines=14> */
.L_x_3014:
[----:B------:R-:W-:Y:S05]  /*c6b0*/  BSYNC B0 ;  /* 0x0000000000007941 */ /* 0x000fea0003800000 */
.L_x_3013:
[----:B------:R-:W-:Y:S01]  /*c6c0*/  F2FP.BF16.F32.PACK_AB R0, RZ, R0 ;  /* 0x00000000ff00723e */ /* 0x000fe200000010ff */
[----:B------:R-:W-:Y:S06]  /*c6d0*/  BRA `(.L_x_2988) ;  /* 0x0000000000647947 */ /* 0x000fec0003800000 */
.L_x_2987:
        /* <DEDUP_REMOVED lines=16> */
.L_x_3015:
[----:B------:R-:W-:Y:S01]  /*c7e0*/  PRMT R0, RZ, 0x7610, R0 ;  /* 0x00007610ff007816 */ /* 0x000fe20000000000 */
[----:B------:R-:W-:Y:S06]  /*c7f0*/  BRA `(.L_x_2988) ;  /* 0x00000000001c7947 */ /* 0x000fec0003800000 */
.L_x_3012:
[----:B------:R-:W2:Y:S02]  /*c800*/  LDG.E.64 R2, desc[UR36][R2.64] ;  /* 0x0000002402027981 */ /* 0x000ea4000c1e1b00 */
[----:B--2---:R-:W1:Y:S02]  /*c810*/  I2F.U64 R0, R2 ;  /* 0x0000000200007312 */ /* 0x004e640000301000 */
[----:B-1----:R-:W-:Y:S01]  /*c820*/  F2FP.BF16.F32.PACK_AB R0, RZ, R0 ;  /* 0x00000000ff00723e */ /* 0x002fe200000010ff */
[----:B------:R-:W-:Y:S06]  /*c830*/  BRA `(.L_x_2988) ;  /* 0x00000000000c7947 */ /* 0x000fec0003800000 */
.L_x_3011:
[----:B------:R-:W2:Y:S02]  /*c840*/  LDG.E R2, desc[UR36][R2.64] ;  /* 0x0000002402027981 */ /* 0x000ea4000c1e1900 */
[----:B--2---:R-:W-:-:S04]  /*c850*/  I2FP.F32.U32 R0, R2 ;  /* 0x0000000200007245 */ /* 0x004fc80000201000 */
[----:B------:R-:W-:-:S07]  /*c860*/  F2FP.BF16.F32.PACK_AB R0, RZ, R0 ;  /* 0x00000000ff00723e */ /* 0x000fce00000010ff */
.L_x_2988:
        /* <DEDUP_REMOVED lines=30> */
.L_x_3021:
[----:B------:R-:W-:Y:S01]  /*ca50*/  FSETP.GEU.FTZ.AND P0, PT, R7, -R6, PT ;  /* 0x800000060700720b */ /* 0x000fe20003f1e000 */
[----:B------:R-:W-:-:S12]  /*ca60*/  FADD.FTZ R0, R0, -1 ;  /* 0xbf80000000007421 */ /* 0x000fd80000010000 */
[----:B------:R-:W-:-:S07]  /*ca70*/  @!P0 FADD.FTZ R0, R0, -1 ;  /* 0xbf80000000008421 */ /* 0x000fce0000010000 */
.L_x_3020:
[----:B------:R-:W-:Y:S05]  /*ca80*/  BSYNC B1 ;  /* 0x0000000000017941 */ /* 0x000fea0003800000 */
.L_x_3019:
[----:B------:R-:W-:Y:S01]  /*ca90*/  FFMA.FTZ R3, -R6, R0, R3 ;  /* 0x0000000006037223 */ /* 0x000fe20000010103 */
[----:B------:R-:W-:Y:S06]  /*caa0*/  BRA `(.L_x_3017) ;  /* 0x00000000007c7947 */ /* 0x000fec0003800000 */
.L_x_3018:
        /* <DEDUP_REMOVED lines=15> */
.L_x_3024:
        /* <DEDUP_REMOVED lines=13> */
.L_x_3023:
[----:B------:R-:W-:Y:S05]  /*cc70*/  BSYNC B1 ;  /* 0x0000000000017941 */ /* 0x000fea0003800000 */
.L_x_3022:
[----:B------:R-:W-:-:S04]  /*cc80*/  FMUL.FTZ R3, R3, 1.1920928955078125e-07 ;  /* 0x3400000003037820 */ /* 0x000fc80000410000 */
[----:B------:R-:W-:-:S07]  /*cc90*/  FMUL.FTZ R3, R8, R3 ;  /* 0x0000000308037220 */ /* 0x000fce0000410000 */
.L_x_3017:
[----:B------:R-:W-:Y:S05]  /*cca0*/  BSYNC B0 ;  /* 0x0000000000007941 */ /* 0x000fea0003800000 */
.L_x_3016:
        /* <DEDUP_REMOVED lines=20> */
.L_x_3028:
[----:B------:R-:W-:-:S06]  /*cdf0*/  IMAD.U32 R3, R3, 0x10000, RZ ;  /* 0x0001000003037824 */ /* 0x000fcc00078e00ff */
[----:B------:R-:W1:Y:S02]  /*ce00*/  F2I.S64.TRUNC R2, R3 ;  /* 0x0000000300027311 */ /* 0x000e64000020d900 */
[----:B-1----:R-:W-:Y:S01]  /*ce10*/  STG.E.U8 desc[UR36][R16.64], R2 ;  /* 0x0000000210007986 */ /* 0x002fe2000c101124 */
[----:B------:R-:W-:Y:S05]  /*ce20*/  EXIT ;  /* 0x000000000000794d */ /* 0x000fea0003800000 */
.L_x_3027:
        /* <DEDUP_REMOVED lines=10> */
.L_x_3031:
[----:B------:R-:W-:-:S06]  /*ced0*/  IMAD.U32 R3, R3, 0x10000, RZ ;  /* 0x0001000003037824 */ /* 0x000fcc00078e00ff */
[----:B------:R-:W1:Y:S02]  /*cee0*/  F2I.FTZ.TRUNC.NTZ R3, R3 ;  /* 0x0000000300037305 */ /* 0x000e64000021f100 */
[----:B-1----:R-:W-:Y:S01]  /*cef0*/  STG.E desc[UR36][R16.64], R3 ;  /* 0x0000000310007986 */ /* 0x002fe2000c101924 */
[----:B------:R-:W-:Y:S05]  /*cf00*/  EXIT ;  /* 0x000000000000794d */ /* 0x000fea0003800000 */
.L_x_3030:
[----:B------:R-:W-:-:S06]  /*cf10*/  IMAD.U32 R3, R3, 0x10000, RZ ;  /* 0x0001000003037824 */ /* 0x000fcc00078e00ff */
[----:B------:R-:W1:Y:S02]  /*cf20*/  F2I.FTZ.TRUNC.NTZ R3, R3 ;  /* 0x0000000300037305 */ /* 0x000e64000021f100 */
[----:B-1----:R-:W-:Y:S01]  /*cf30*/  STG.E.U16 desc[UR36][R16.64], R3 ;  /* 0x0000000310007986 */ /* 0x002fe2000c101524 */
[----:B------:R-:W-:Y:S05]  /*cf40*/  EXIT ;  /* 0x000000000000794d */ /* 0x000fea0003800000 */
.L_x_3026:
        /* <DEDUP_REMOVED lines=9> */
.L_x_3033:
[----:B------:R-:W-:-:S05]  /*cfe0*/  IMAD.U32 R0, R3, 0x10000, RZ ;  /* 0x0001000003007824 */ /* 0x000fca00078e00ff */
[----:B------:R-:W-:-:S05]  /*cff0*/  F2FP.F16.F32.PACK_AB R0, RZ, R0 ;  /* 0x00000000ff00723e */ /* 0x000fca00000000ff */
[----:B------:R-:W-:Y:S01]  /*d000*/  STG.E.U16 desc[UR36][R16.64], R0 ;  /* 0x0000000010007986 */ /* 0x000fe2000c101524 */
[----:B------:R-:W-:Y:S05]  /*d010*/  EXIT ;  /* 0x000000000000794d */ /* 0x000fea0003800000 */
.L_x_3032:
        /* <DEDUP_REMOVED lines=10> */
.L_x_3035:
[----:B------:R-:W-:-:S05]  /*d0c0*/  IMAD.U32 R3, R3, 0x10000, RZ ;  /* 0x0001000003037824 */ /* 0x000fca00078e00ff */
[----:B------:R-:W-:-:S04]  /*d0d0*/  F2FP.F16.F32.PACK_AB R3, RZ, R3 ;  /* 0x00000003ff03723e */ /* 0x000fc800000000ff */
[----:B------:R-:W-:-:S05]  /*d0e0*/  PRMT R3, R3, 0x5410, RZ ;  /* 0x0000541003037816 */ /* 0x000fca00000000ff */
[----:B------:R-:W-:Y:S01]  /*d0f0*/  STG.E desc[UR36][R16.64], R3 ;  /* 0x0000000310007986 */ /* 0x000fe2000c101924 */
[----:B------:R-:W-:Y:S05]  /*d100*/  EXIT ;  /* 0x000000000000794d */ /* 0x000fea0003800000 */
.L_x_3034:
[----:B------:R-:W-:-:S04]  /*d110*/  IMAD.U32 R2, R3, 0x10000, RZ ;  /* 0x0001000003027824 */ /* 0x000fc800078e00ff */
[----:B------:R-:W-:-:S06]  /*d120*/  FMUL.FTZ R2, R2, 1 ;  /* 0x3f80000002027820 */ /* 0x000fcc0000410000 */
[----:B------:R-:W1:Y:S02]  /*d130*/  F2F.F64.F32 R2, R2 ;  /* 0x0000000200027310 */ /* 0x000e640000201800 */
[----:B-1----:R-:W-:Y:S01]  /*d140*/  STG.E.64 desc[UR36][R16.64], R2 ;  /* 0x0000000210007986 */ /* 0x002fe2000c101b24 */
[----:B------:R-:W-:Y:S05]  /*d150*/  EXIT ;  /* 0x000000000000794d */ /* 0x000fea0003800000 */
.L_x_3025:
        /* <DEDUP_REMOVED lines=13> */
.L_x_3038:
[----:B------:R-:W-:Y:S01]  /*d230*/  IMAD.U32 R3, R3, 0x10000, RZ ;  /* 0x0001000003037824 */ /* 0x000fe200078e00ff */
[----:B------:R-:W-:-:S03]  /*d240*/  CS2R R6, SRZ ;  /* 0x0000000000067805 */ /* 0x000fc6000001ff00 */
[----:B------:R-:W-:-:S04]  /*d250*/  FMUL.FTZ R3, R3, 1 ;  /* 0x3f80000003037820 */ /* 0x000fc80000410000 */
[----:B------:R-:W1:Y:S02]  /*d260*/  F2F.F64.F32 R4, R3 ;  /* 0x0000000300047310 */ /* 0x000e640000201800 */
[----:B-1----:R-:W-:Y:S01]  /*d270*/  STG.E.128 desc[UR36][R16.64], R4 ;  /* 0x0000000410007986 */ /* 0x002fe2000c101d24 */
[----:B------:R-:W-:Y:S05]  /*d280*/  EXIT ;  /* 0x000000000000794d */ /* 0x000fea0003800000 */
.L_x_3037:
        /* <DEDUP_REMOVED lines=21> */
.L_x_3042:
[----:B------:R-:W-:Y:S05]  /*d3e0*/  BSYNC B0 ;  /* 0x0000000000007941 */ /* 0x000fea0003800000 */
.L_x_3041:
[----:B------:R-:W-:-:S05]  /*d3f0*/  LOP3.LUT R3, R0, R3, RZ, 0xfc, !PT ;  /* 0x0000000300037212 */ /* 0x000fca00078efcff */
[----:B------:R-:W-:Y:S01]  /*d400*/  STG.E.U8 desc[UR36][R16.64], R3 ;  /* 0x0000000310007986 */ /* 0x000fe2000c101124 */
[----:B------:R-:W-:Y:S05]  /*d410*/  EXIT ;  /* 0x000000000000794d */ /* 0x000fea0003800000 */
.L_x_3040:
        /* <DEDUP_REMOVED lines=13> */
.L_x_3044:
[----:B------:R-:W-:Y:S01]  /*d4f0*/  IMAD.MOV.U32 R0, RZ, RZ, 0x7f ;  /* 0x0000007fff007424 */ /* 0x000fe200078e00ff */
[----:B------:R-:W-:-:S04]  /*d500*/  ISETP.GT.U32.AND P0, PT, R2, 0x7f800000, PT ;  /* 0x7f8000000200780c */ /* 0x000fc80003f04070 */
[----:B------:R-:W-:-:S09]  /*d510*/  SEL R0, R0, 0x7c, P0 ;  /* 0x0000007c00007807 */ /* 0x000fd20000000000 */
.L_x_3045:
[----:B------:R-:W-:Y:S05]  /*d520*/  BSYNC B0 ;  /* 0x0000000000007941 */ /* 0x000fea0003800000 */
.L_x_3043:
[----:B------:R-:W-:-:S04]  /*d530*/  LOP3.LUT R2, R3, 0x80000000, RZ, 0xc0, !PT ;  /* 0x8000000003027812 */ /* 0x000fc800078ec0ff */
[----:B------:R-:W-:-:S04]  /*d540*/  SHF.R.U32.HI R3, RZ, 0x18, R2 ;  /* 0x00000018ff037819 */ /* 0x000fc80000011602 */
[----:B------:R-:W-:-:S05]  /*d550*/  LOP3.LUT R3, R0, R3, RZ, 0xfc, !PT ;  /* 0x0000000300037212 */ /* 0x000fca00078efcff */
[----:B------:R-:W-:Y:S01]  /*d560*/  STG.E.U8 desc[UR36][R16.64], R3 ;  /* 0x0000000310007986 */ /* 0x000fe2000c101124 */
[----:B------:R-:W-:Y:S05]  /*d570*/  EXIT ;  /* 0x000000000000794d */ /* 0x000fea0003800000 */
.L_x_3039:
[----:B------:R-:W-:Y:S01]  /*d580*/  STG.E.U16 desc[UR36][R16.64], R3 ;  /* 0x0000000310007986 */ /* 0x000fe2000c101524 */
[----:B------:R-:W-:Y:S05]  /*d590*/  EXIT ;  /* 0x000000000000794d */ /* 0x000fea0003800000 */
.L_x_3036:
        /* <DEDUP_REMOVED lines=12> */
.L_x_3048:
        /* <DEDUP_REMOVED lines=17> */
.L_x_3051:
[----:B------:R-:W-:-:S04]  /*d770*/  LOP3.LUT R2, R3, 0x80000000, RZ, 0xc0, !PT ;  /* 0x8000000003027812 */ /* 0x000fc800078ec0ff */
[----:B------:R-:W-:-:S04]  /*d780*/  SHF.R.U32.HI R3, RZ, 0x18, R2 ;  /* 0x00000018ff037819 */ /* 0x000fc80000011602 */
[----:B------:R-:W-:-:S04]  /*d790*/  LOP3.LUT R0, R0, R3, RZ, 0xfc, !PT ;  /* 0x0000000300007212 */ /* 0x000fc800078efcff */
[----:B------:R-:W-:-:S07]  /*d7a0*/  PRMT R8, R0, 0x7610, R8 ;  /* 0x0000761000087816 */ /* 0x000fce0000000008 */
.L_x_3050:
[----:B------:R-:W-:Y:S05]  /*d7b0*/  BSYNC B0 ;  /* 0x0000000000007941 */ /* 0x000fea0003800000 */
.L_x_3049:
[----:B------:R-:W-:Y:S01]  /*d7c0*/  STG.E.U8 desc[UR36][R16.64], R8 ;  /* 0x0000000810007986 */ /* 0x000fe2000c101124 */
[----:B------:R-:W-:Y:S05]  /*d7d0*/  EXIT ;  /* 0x000000000000794d */ /* 0x000fea0003800000 */
.L_x_3047:
        /* <DEDUP_REMOVED lines=17> */
.L_x_3054:
[----:B------:R-:W-:-:S04]  /*d8f0*/  LOP3.LUT R2, R3, 0x80000000, RZ, 0xc0, !PT ;  /* 0x8000000003027812 */ /* 0x000fc800078ec0ff */
[----:B------:R-:W-:-:S04]  /*d900*/  SHF.R.U32.HI R3, RZ, 0x18, R2 ;  /* 0x00000018ff037819 */ /* 0x000fc80000011602 */
[----:B------:R-:W-:-:S04]  /*d910*/  LOP3.LUT R0, R0, R3, RZ, 0xfc, !PT ;  /* 0x0000000300007212 */ /* 0x000fc800078efcff */
[----:B------:R-:W-:-:S07]  /*d920*/  PRMT R8, R0, 0x7610, R8 ;  /* 0x0000761000087816 */ /* 0x000fce0000000008 */
.L_x_3053:
[----:B------:R-:W-:Y:S05]  /*d930*/  BSYNC B0 ;  /* 0x0000000000007941 */ /* 0x000fea0003800000 */
.L_x_3052:
[----:B------:R-:W-:Y:S01]  /*d940*/  STG.E.U8 desc[UR36][R16.64], R8 ;  /* 0x0000000810007986 */ /* 0x000fe2000c101124 */
[----:B------:R-:W-:Y:S05]  /*d950*/  EXIT ;  /* 0x000000000000794d */ /* 0x000fea0003800000 */
.L_x_3046:
        /* <DEDUP_REMOVED lines=22> */
.L_x_3029:
        /* <DEDUP_REMOVED lines=16> */
.L_x_3057:
[----:B------:R-:W-:Y:S05]  /*dbc0*/  EXIT ;  /* 0x000000000000794d */ /* 0x000fea0003800000 */
.L_x_3056:
[----:B------:R-:W-:-:S06]  /*dbd0*/  IMAD.U32 R3, R3, 0x10000, RZ ;  /* 0x0001000003037824 */ /* 0x000fcc00078e00ff */
[----:B------:R-:W1:Y:S02]  /*dbe0*/  F2I.U64.TRUNC R2, R3 ;  /* 0x0000000300027311 */ /* 0x000e64000020d800 */
[----:B-1----:R-:W-:Y:S01]  /*dbf0*/  STG.E.64 desc[UR36][R16.64], R2 ;  /* 0x0000000210007986 */ /* 0x002fe2000c101b24 */
[----:B------:R-:W-:Y:S05]  /*dc00*/  EXIT ;  /* 0x000000000000794d */ /* 0x000fea0003800000 */
.L_x_3055:
[----:B------:R-:W-:-:S06]  /*dc10*/  IMAD.U32 R3, R3, 0x10000, RZ ;  /* 0x0001000003037824 */ /* 0x000fcc00078e00ff */
[----:B------:R-:W1:Y:S02]  /*dc20*/  F2I.FTZ.U32.TRUNC.NTZ R3, R3 ;  /* 0x0000000300037305 */ /* 0x000e64000021f000 */
[----:B-1----:R-:W-:Y:S01]  /*dc30*/  STG.E desc[UR36][R16.64], R3 ;  /* 0x0000000310007986 */ /* 0x002fe2000c101924 */
[----:B------:R-:W-:Y:S05]  /*dc40*/  EXIT ;  /* 0x000000000000794d */ /* 0x000fea0003800000 */
.L_x_3058:
        /* <DEDUP_REMOVED lines=11> */
.L_x_57311:


//--------------------- .text._ZN2at6native27unrolled_elementwise_kernelINS0_13AUnaryFunctorIN3c108BFloat16ES4_S4_ZZZNS0_16fmod_kernel_cudaERNS_18TensorIteratorBaseEENKUlvE0_clEvENKUlvE2_clEvEUlS4_S4_E_EESt5arrayIPcLm2EELi4E23TrivialOffsetCalculatorILi1EjESF_NS0_6memory12LoadWithCastILi1EEENSG_13StoreWithCastILi1EEEEEviT_T0_T2_T3_T4_T5_ --------------------------
	.section	.text._ZN2at6native27unrolled_elementwise_kernelINS0_13AUnaryFunctorIN3c108BFloat16ES4_S4_ZZZNS0_16fmod_kernel_cudaERNS_18TensorIteratorBaseEENKUlvE0_clEvENKUlvE2_clEvEUlS4_S4_E_EESt5arrayIPcLm2EELi4E23TrivialOffsetCalculatorILi1EjESF_NS0_6memory12LoadWithCastILi1EEENSG_13StoreWithCastILi1EEEEEviT_T0_T2_T3_T4_T5_,"ax",@progbits
	.align	128
        .global         _ZN2at6native27unrolled_elementwise_kernelINS0_13AUnaryFunctorIN3c108BFloat16ES4_S4_ZZZNS0_16fmod_kernel_cudaERNS_18TensorIteratorBaseEENKUlvE0_clEvENKUlvE2_clEvEUlS4_S4_E_EESt5arrayIPcLm2EELi4E23TrivialOffsetCalculatorILi1EjESF_NS0_6memory12LoadWithCastILi1EEENSG_13StoreWithCastILi1EEEEEviT_T0_T2_T3_T4_T5_
        .type           _ZN2at6native27unrolled_elementwise_kernelINS0_13AUnaryFunctorIN3c108BFloat16ES4_S4_ZZZNS0_16fmod_kernel_cudaERNS_18TensorIteratorBaseEENKUlvE0_clEvENKUlvE2_clEvEUlS4_S4_E_EESt5arrayIPcLm2EELi4E23TrivialOffsetCalculatorILi1EjESF_NS0_6memory12LoadWithCastILi1EEENSG_13StoreWithCastILi1EEEEEviT_T0_T2_T3_T4_T5_,@function
        .size           _ZN2at6native27unrolled_elementwise_kernelINS0_13AUnaryFunctorIN3c108BFloat16ES4_S4_ZZZNS0_16fmod_kernel_cudaERNS_18TensorIteratorBaseEENKUlvE0_clEvENKUlvE2_clEvEUlS4_S4_E_EESt5arrayIPcLm2EELi4E23TrivialOffsetCalculatorILi1EjESF_NS0_6memory12LoadWithCastILi1EEENSG_13StoreWithCastILi1EEEEEviT_T0_T2_T3_T4_T5_,(.L_x_57312 - _ZN2at6native27unrolled_elementwise_kernelINS0_13AUnaryFunctorIN3c108BFloat16ES4_S4_ZZZNS0_16fmod_kernel_cudaERNS_18TensorIteratorBaseEENKUlvE0_clEvENKUlvE2_clEvEUlS4_S4_E_EESt5arrayIPcLm2EELi4E23TrivialOffsetCalculatorILi1EjESF_NS0_6memory12LoadWithCastILi1EEENSG_13StoreWithCastILi1EEEEEviT_T0_T2_T3_T4_T5_)
        .other          _ZN2at6native27unrolled_elementwise_kernelINS0_13AUnaryFunctorIN3c108BFloat16ES4_S4_ZZZNS0_16fmod_kernel_cudaERNS_18TensorIteratorBaseEENKUlvE0_clEvENKUlvE2_clEvEUlS4_S4_E_EESt5arrayIPcLm2EELi4E23TrivialOffsetCalculatorILi1EjESF_NS0_6memory12LoadWithCastILi1EEENSG_13StoreWithCastILi1EEEEEviT_T0_T2_T3_T4_T5_,@"STO_CUDA_ENTRY STV_DEFAULT"
_ZN2at6native27unrolled_elementwise_kernelINS0_13AUnaryFunctorIN3c108BFloat16ES4_S4_ZZZNS0_16fmod_kernel_cudaERNS_18TensorIteratorBaseEENKUlvE0_clEvENKUlvE2_clEvEUlS4_S4_E_EESt5arrayIPcLm2EELi4E23TrivialOffsetCalculatorILi1EjESF_NS0_6memory12LoadWithCastILi1EEENSG_13StoreWithCastILi1EEEEEviT_T0_T2_T3_T4_T5_:
.text._ZN2at6native27unrolled_elementwise_kernelINS0_13AUnaryFunctorIN3c108BFloat16ES4_S4_ZZZNS0_16fmod_kernel_cudaERNS_18TensorIteratorBaseEENKUlvE0_clEvENKUlvE2_clEvEUlS4_S4_E_EESt5arrayIPcLm2EELi4E23TrivialOffsetCalculatorILi1EjESF_NS0_6memory12LoadWithCastILi1EEENSG_13StoreWithCastILi1EEEEEviT_T0_T2_T3_T4_T5_:
        /* <DEDUP_REMOVED lines=36> */
.L_x_3064:
[----:B------:R-:W2:Y:S02]  /*0240*/  LDG.E.U8 R2, desc[UR36][R2.64] ;  /* 0x0000002402027981 */ /* 0x000ea4000c1e1100 */
[----:B--2---:R-:W-:-:S04]  /*0250*/  I2FP.F32.U32 R0, R2 ;  /* 0x0000000200007245 */ /* 0x004fc80000201000 */
[----:B------:R-:W-:-:S04]  /*0260*/  F2FP.BF16.F32.PACK_AB R0, RZ, R0 ;  /* 0x00000000ff00723e */ /* 0x000fc800000010ff */
[----:B------:R-:W-:Y:S01]  /*0270*/  PRMT R24, R0, 0x7610, R24 ;  /* 0x0000761000187816 */ /* 0x000fe20000000018 */
[----:B------:R-:W-:Y:S06]  /*0280*/  BRA `(.L_x_3066) ;  /* 0x0000000c00c87947 */ /* 0x000fec0003800000 */
.L_x_3063:
        /* <DEDUP_REMOVED lines=11> */
.L_x_3068:
[----:B------:R-:W2:Y:S02]  /*0340*/  LDG.E R2, desc[UR36][R2.64] ;  /* 0x0000002402027981 */ /* 0x000ea4000c1e1900 */
[----:B--2---:R-:W-:-:S04]  /*0350*/  I2FP.F32.S32 R0, R2 ;  /* 0x0000000200007245 */ /* 0x004fc80000201400 */
[----:B------:R-:W-:-:S04]  /*0360*/  F2FP.BF16.F32.PACK_AB R0, RZ, R0 ;  /* 0x00000000ff00723e */ /* 0x000fc800000010ff */
[----:B------:R-:W-:Y:S01]  /*0370*/  PRMT R24, R0, 0x7610, R24 ;  /* 0x0000761000187816 */ /* 0x000fe20000000018 */
[----:B------:R-:W-:Y:S06]  /*0380*/  BRA `(.L_x_3066) ;  /* 0x0000000c00887947 */ /* 0x000fec0003800000 */
.L_x_3067:
[----:B------:R-:W2:Y:S02]  /*0390*/  LDG.E.U16 R2, desc[UR36][R2.64] ;  /* 0x0000002402027981 */ /* 0x000ea4000c1e1500 */
[----:B--2---:R-:W0:Y:S02]  /*03a0*/  I2F.S16 R0, R2 ;  /* 0x0000000200007306 */ /* 0x004e240000101400 */
[----:B0-----:R-:W-:-:S04]  /*03b0*/  F2FP.BF16.F32.PACK_AB R0, RZ, R0 ;  /* 0x00000000ff00723e */ /* 0x001fc800000010ff */
[----:B------:R-:W-:Y:S01]  /*03c0*/  PRMT R24, R0, 0x7610, R24 ;  /* 0x0000761000187816 */ /* 0x000fe20000000018 */
[----:B------:R-:W-:Y:S06]  /*03d0*/  BRA `(.L_x_3066) ;  /* 0x0000000c00747947 */ /* 0x000fec0003800000 */
.L_x_3062:
        /* <DEDUP_REMOVED lines=9> */
.L_x_3070:
[----:B------:R-:W2:Y:S02]  /*0470*/  LDG.E.U16 R0, desc[UR36][R2.64] ;  /* 0x0000002402007981 */ /* 0x000ea4000c1e1500 */
[----:B--2---:R-:W-:-:S05]  /*0480*/  HADD2.F32 R0, -RZ, R0.H0_H0 ;  /* 0x20000000ff007230 */ /* 0x004fca0000004100 */
[----:B------:R-:W-:-:S04]  /*0490*/  F2FP.BF16.F32.PACK_AB R0, RZ, R0 ;  /* 0x00000000ff00723e */ /* 0x000fc800000010ff */
[----:B------:R-:W-:Y:S01]  /*04a0*/  PRMT R24, R0, 0x7610, R24 ;  /* 0x0000761000187816 */ /* 0x000fe20000000018 */
[----:B------:R-:W-:Y:S06]  /*04b0*/  BRA `(.L_x_3066) ;  /* 0x0000000c003c7947 */ /* 0x000fec0003800000 */
.L_x_3069:
        /* <DEDUP_REMOVED lines=9> */
.L_x_3072:
[----:B------:R-:W2:Y:S02]  /*0550*/  LDG.E.U16 R2, desc[UR36][R2.64] ;  /* 0x0000002402027981 */ /* 0x000ea4000c1e1500 */
[----:B--2---:R-:W-:-:S05]  /*0560*/  HADD2.F32 R0, -RZ, R2.H0_H0 ;  /* 0x20000002ff007230 */ /* 0x004fca0000004100 */
[----:B------:R-:W-:-:S04]  /*0570*/  F2FP.BF16.F32.PACK_AB R0, RZ, R0 ;  /* 0x00000000ff00723e */ /* 0x000fc800000010ff */
[----:B------:R-:W-:Y:S01]  /*0580*/  PRMT R24, R0, 0x7610, R24 ;  /* 0x0000761000187816 */ /* 0x000fe20000000018 */
[----:B------:R-:W-:Y:S06]  /*0590*/  BRA `(.L_x_3066) ;  /* 0x0000000c00047947 */ /* 0x000fec0003800000 */
.L_x_3071:
        /* <DEDUP_REMOVED lines=9> */
.L_x_3061:
        /* <DEDUP_REMOVED lines=14> */
.L_x_3075:
        /* <DEDUP_REMOVED lines=9> */
.L_x_3074:
        /* <DEDUP_REMOVED lines=28> */
.L_x_3077:
        /* <DEDUP_REMOVED lines=15> */
.L_x_3076:
[----:B------:R0:W5:Y:S01]  /*0a50*/  LDG.E.U16 R24, desc[UR36][R2.64] ;  /* 0x0000002402187981 */ /* 0x000162000c1e1500 */
[----:B------:R-:W-:Y:S05]  /*0a60*/  BRA `(.L_x_3066) ;  /* 0x0000000400d07947 */ /* 0x000fea0003800000 */
.L_x_3073:
        /* <DEDUP_REMOVED lines=13> */
.L_x_3080:
        /* <DEDUP_REMOVED lines=21> */
.L_x_3084:
[----:B------:R-:W-:Y:S05]  /*0c90*/  BSYNC B1 ;  /* 0x0000000000017941 */ /* 0x000fea0003800000 */
.L_x_3083:
[----:B------:R-:W-:Y:S01]  /*0ca0*/  LEA R3, R0, 0x3b800000, 0x17 ;  /* 0x3b80000000037811 */ /* 0x000fe200078eb8ff */
[----:B------:R-:W-:-:S05]  /*0cb0*/  IMAD.SHL.U32 R0, R2, 0x100000, RZ ;  /* 0x0010000002007824 */ /* 0x000fca00078e00ff */
[----:B------:R-:W-:-:S07]  /*0cc0*/  LOP3.LUT R0, R3, R0, R4, 0xfe, !PT ;  /* 0x0000000003007212 */ /* 0x000fce00078efe04 */
.L_x_3082:
[----:B------:R-:W-:Y:S05]  /*0cd0*/  BSYNC B0 ;  /* 0x0000000000007941 */ /* 0x000fea0003800000 */
.L_x_3081:
[----:B------:R-:W-:-:S04]  /*0ce0*/  F2FP.BF16.F32.PACK_AB R0, RZ, R0 ;  /* 0x00000000ff00723e */ /* 0x000fc800000010ff */
[----:B------:R-:W-:Y:S01]  /*0cf0*/  PRMT R24, R0, 0x7610, R24 ;  /* 0x0000761000187816 */ /* 0x000fe20000000018 */
[----:B------:R-:W-:Y:S06]  /*0d00*/  BRA `(.L_x_3066) ;  /* 0x0000000400287947 */ /* 0x000fec0003800000 */
.L_x_3079:
        /* <DEDUP_REMOVED lines=21> */
.L_x_3088:
[----:B------:R-:W-:Y:S05]  /*0e60*/  BSYNC B1 ;  /* 0x0000000000017941 */ /* 0x000fea0003800000 */
.L_x_3087:
[----:B------:R-:W-:Y:S01]  /*0e70*/  LEA R3, R0, 0x37800000, 0x17 ;  /* 0x3780000000037811 */ /* 0x000fe200078eb8ff */
[----:B------:R-:W-:-:S05]  /*0e80*/  IMAD.SHL.U32 R0, R2, 0x200000, RZ ;  /* 0x0020000002007824 */ /* 0x000fca00078e00ff */
[----:B------:R-:W-:-:S07]  /*0e90*/  LOP3.LUT R0, R3, R0, R4, 0xfe, !PT ;  /* 0x0000000003007212 */ /* 0x000fce00078efe04 */
.L_x_3086:
[----:B------:R-:W-:Y:S05]  /*0ea0*/  BSYNC B0 ;  /* 0x0000000000007941 */ /* 0x000fea0003800000 */
.L_x_3085:
[----:B------:R-:W-:-:S04]  /*0eb0*/  F2FP.BF16.F32.PACK_AB R0, RZ, R0 ;  /* 0x00000000ff00723e */ /* 0x000fc800000010ff */
[----:B------:R-:W-:Y:S01]  /*0ec0*/  PRMT R24, R0, 0x7610, R24 ;  /* 0x0000761000187816 */ /* 0x000fe20000000018 */
[----:B------:R-:W-:Y:S06]  /*0ed0*/  BRA `(.L_x_3066) ;  /* 0x0000000000b47947 */ /* 0x000fec0003800000 */
.L_x_3078:
        /* <DEDUP_REMOVED lines=14> */
.L_x_3092:
[----:B------:R-:W-:Y:S05]  /*0fc0*/  BSYNC B0 ;  /* 0x0000000000007941 */ /* 0x000fea0003800000 */
.L_x_3091:
[----:B------:R-:W-:-:S04]  /*0fd0*/  F2FP.BF16.F32.PACK_AB R0, RZ, R0 ;  /* 0x00000000ff00723e */ /* 0x000fc800000010ff */
[----:B------:R-:W-:Y:S01]  /*0fe0*/  PRMT R24, R0, 0x7610, R24 ;  /* 0x0000761000187816 */ /* 0x000fe20000000018 */
[----:B------:R-:W-:Y:S06]  /*0ff0*/  BRA `(.L_x_3066) ;  /* 0x00000000006c7947 */ /* 0x000fec0003800000 */
.L_x_3065:
        /* <DEDUP_REMOVED lines=16> */
.L_x_3093:
[----:B------:R-:W-:Y:S01]  /*1100*/  PRMT R24, RZ, 0x7610, R24 ;  /* 0x00007610ff187816 */ /* 0x000fe20000000018 */
[----:B------:R-:W-:Y:S06]  /*1110*/  BRA `(.L_x_3066) ;  /* 0x0000000000247947 */ /* 0x000fec0003800000 */
.L_x_3090:
[----:B------:R-:W2:Y:S02]  /*1120*/  LDG.E.64 R2, desc[UR36][R2.64] ;  /* 0x0000002402027981 */ /* 0x000ea4000c1e1b00 */
[----:B--2---:R-:W0:Y:S02]  /*1130*/  I2F.U64 R0, R2 ;  /* 0x0000000200007312 */ /* 0x004e240000301000 */
[----:B0-----:R-:W-:-:S04]  /*1140*/  F2FP.BF16.F32.PACK_AB R0, RZ, R0 ;  /* 0x00000000ff00723e */ /* 0x001fc800000010ff */
[----:B------:R-:W-:Y:S01]  /*1150*/  PRMT R24, R0, 0x7610, R24 ;  /* 0x0000761000187816 */ /* 0x000fe20000000018 */
[----:B------:R-:W-:Y:S06]  /*1160*/  BRA `(.L_x_3066) ;  /* 0x0000000000107947 */ /* 0x000fec0003800000 */
.L_x_3089:
[----:B------:R-:W2:Y:S02]  /*1170*/  LDG.E R2, desc[UR36][R2.64] ;  /* 0x0000002402027981 */ /* 0x000ea4000c1e1900 */
[----:B--2---:R-:W-:-:S04]  /*1180*/  I2FP.F32.U32 R0, R2 ;  /* 0x0000000200007245 */ /* 0x004fc80000201000 */
[----:B------:R-:W-:-:S04]  /*1190*/  F2FP.BF16.F32.PACK_AB R0, RZ, R0 ;  /* 0x00000000ff00723e */ /* 0x000fc800000010ff */
[----:B------:R-:W-:-:S07]  /*11a0*/  PRMT R24, R0, 0x7610, R24 ;  /* 0x0000761000187816 */ /* 0x000fce0000000018 */
.L_x_3066:
[----:B------:R-:W-:-:S07]  /*11b0*/  VIADD R18, R18, 0x80 ;  /* 0x0000008012127836 */ /* 0x000fce0000000000 */
.L_x_3060:
[----:B------:R-:W-:Y:S05]  /*11c0*/  BSYNC B6 ;  /* 0x0000000000067941 */ /* 0x000fea0003800000 */
.L_x_3059:
        /* <DEDUP_REMOVED lines=26> */
.L_x_3099:
[----:B------:R-:W2:Y:S02]  /*1370*/  LDG.E.U8 R2, desc[UR36][R2.64] ;  /* 0x0000002402027981 */ /* 0x000ea4000c1e1100 */
[----:B--2---:R-:W-:-:S04]  /*1380*/  I2FP.F32.U32 R0, R2 ;  /* 0x0000000200007245 */ /* 0x004fc80000201000 */
[----:B------:R-:W-:-:S04]  /*1390*/  F2FP.BF16.F32.PACK_AB R0, RZ, R0 ;  /* 0x00000000ff00723e */ /* 0x000fc800000010ff */
[----:B------:R-:W-:Y:S01]  /*13a0*/  PRMT R17, R0, 0x7610, R17 ;  /* 0x0000761000117816 */ /* 0x000fe20000000011 */
[----:B------:R-:W-:Y:S06]  /*13b0*/  BRA `(.L_x_3101) ;  /* 0x0000000c00c87947 */ /* 0x000fec0003800000 */
.L_x_3098:
        /* <DEDUP_REMOVED lines=11> */
.L_x_3103:
[----:B------:R-:W2:Y:S02]  /*1470*/  LDG.E R2, desc[UR36][R2.64] ;  /* 0x0000002402027981 */ /* 0x000ea4000c1e1900 */
[----:B--2---:R-:W-:-:S04]  /*1480*/  I2FP.F32.S32 R0, R2 ;  /* 0x0000000200007245 */ /* 0x004fc80000201400 */
[----:B------:R-:W-:-:S04]  /*1490*/  F2FP.BF16.F32.PACK_AB R0, RZ, R0 ;  /* 0x00000000ff00723e */ /* 0x000fc800000010ff */
[----:B------:R-:W-:Y:S01]  /*14a0*/  PRMT R17, R0, 0x7610, R17 ;  /* 0x0000761000117816 */ /* 0x000fe20000000011 */
[----:B------:R-:W-:Y:S06]  /*14b0*/  BRA `(.L_x_3101) ;  /* 0x0000000c00887947 */ /* 0x000fec0003800000 */
.L_x_3102:
[----:B------:R-:W2:Y:S02]  /*14c0*/  LDG.E.U16 R2, desc[UR36][R2.64] ;  /* 0x0000002402027981 */ /* 0x000ea4000c1e1500 */
[----:B--2---:R-:W0:Y:S02]  /*14d0*/  I2F.S16 R0, R2 ;  /* 0x0000000200007306 */ /* 0x004e240000101400 */
[----:B0-----:R-:W-:-:S04]  /*14e0*/  F2FP.BF16.F32.PACK_AB R0, RZ, R0 ;  /* 0x00000000ff00723e */ /* 0x001fc800000010ff */
[----:B------:R-:W-:Y:S01]  /*14f0*/  PRMT R17, R0, 0x7610, R17 ;  /* 0x0000761000117816 */ /* 0x000fe20000000011 */
[----:B------:R-:W-:Y:S06]  /*1500*/  BRA `(.L_x_3101) ;  /* 0x0000000c00747947 */ /* 0x000fec0003800000 */
.L_x_3097:
        /* <DEDUP_REMOVED lines=9> */
.L_x_3105:
[----:B------:R-:W2:Y:S02]  /*15a0*/  LDG.E.U16 R0, desc[UR36][R2.64] ;  /* 0x0000002402007981 */ /* 0x000ea4000c1e1500 */
[----:B--2---:R-:W-:-:S05]  /*15b0*/  HADD2.F32 R0, -RZ, R0.H0_H0 ;  /* 0x20000000ff007230 */ /* 0x004fca0000004100 */
[----:B------:R-:W-:-:S04]  /*15c0*/  F2FP.BF16.F32.PACK_AB R0, RZ, R0 ;  /* 0x00000000ff00723e */ /* 0x000fc800000010ff */
[----:B------:R-:W-:Y:S01]  /*15d0*/  PRMT R17, R0, 0x7610, R17 ;  /* 0x0000761000117816 */ /* 0x000fe20000000011 */
[----:B------:R-:W-:Y:S06]  /*15e0*/  BRA `(.L_x_3101) ;  /* 0x0000000c003c7947 */ /* 0x000fec0003800000 */
.L_x_3104:
        /* <DEDUP_REMOVED lines=9> */
.L_x_3107:
[----:B------:R-:W2:Y:S02]  /*1680*/  LDG.E.U16 R2, desc[UR36][R2.64] ;  /* 0x0000002402027981 */ /* 0x000ea4000c1e1500 */
[----:B--2---:R-:W-:-:S05]  /*1690*/  HADD2.F32 R0, -RZ, R2.H0_H0 ;  /* 0x20000002ff007230 */ /* 0x004fca0000004100 */
[----:B------:R-:W-:-:S04]  /*16a0*/  F2FP.BF16.F32.PACK_AB R0, RZ, R0 ;  /* 0x00000000ff00723e */ /* 0x000fc800000010ff */
[----:B------:R-:W-:Y:S01]  /*16b0*/  PRMT R17, R0, 0x7610, R17 ;  /* 0x0000761000117816 */ /* 0x000fe20000000011 */
[----:B------:R-:W-:Y:S06]  /*16c0*/  BRA `(.L_x_3101) ;  /* 0x0000000c00047947 */ /* 0x000fec0003800000 */
.L_x_3106:
        /* <DEDUP_REMOVED lines=9> */
.L_x_3096:
        /* <DEDUP_REMOVED lines=14> */
.L_x_3110:
        /* <DEDUP_REMOVED lines=9> */
.L_x_3109:
        /* <DEDUP_REMOVED lines=28> */
.L_x_3112:
        /* <DEDUP_REMOVED lines=15> */
.L_x_3111:
[----:B------:R0:W5:Y:S01]  /*1b80*/  LDG.E.U16 R17, desc[UR36][R2.64] ;  /* 0x0000002402117981 */ /* 0x000162000c1e1500 */
[----:B------:R-:W-:Y:S05]  /*1b90*/  BRA `(.L_x_3101) ;  /* 0x0000000400d07947 */ /* 0x000fea0003800000 */
.L_x_3108:
        /* <DEDUP_REMOVED lines=13> */
.L_x_3115:
        /* <DEDUP_REMOVED lines=21> */
.L_x_3119:
[----:B------:R-:W-:Y:S05]  /*1dc0*/  BSYNC B1 ;  /* 0x0000000000017941 */ /* 0x000fea0003800000 */
.L_x_3118:
[----:B------:R-:W-:Y:S01]  /*1dd0*/  LEA R3, R0, 0x3b800000, 0x17 ;  /* 0x3b80000000037811 */ /* 0x000fe200078eb8ff */
[----:B------:R-:W-:-:S05]  /*1de0*/  IMAD.SHL.U32 R0, R2, 0x100000, RZ ;  /* 0x0010000002007824 */ /* 0x000fca00078e00ff */
[----:B------:R-:W-:-:S07]  /*1df0*/  LOP3.LUT R0, R3, R0, R4, 0xfe, !PT ;  /* 0x0000000003007212 */ /* 0x000fce00078efe04 */
.L_x_3117:
[----:B------:R-:W-:Y:S05]  /*1e00*/  BSYNC B0 ;  /* 0x0000000000007941 */ /* 0x000fea0003800000 */
.L_x_3116:
[----:B------:R-:W-:-:S04]  /*1e10*/  F2FP.BF16.F32.PACK_AB R0, RZ, R0 ;  /* 0x00000000ff00723e */ /* 0x000fc800000010ff */
[----:B------:R-:W-:Y:S01]  /*1e20*/  PRMT R17, R0, 0x7610, R17 ;  /* 0x0000761000117816 */ /* 0x000fe20000000011 */
[----:B------:R-:W-:Y:S06]  /*1e30*/  BRA `(.L_x_3101) ;  /* 0x0000000400287947 */ /* 0x000fec0003800000 */
.L_x_3114:
        /* <DEDUP_REMOVED lines=21> */
.L_x_3123:
[----:B------:R-:W-:Y:S05]  /*1f90*/  BSYNC B1 ;  /* 0x0000000000017941 */ /* 0x000fea0003800000 */
.L_x_3122:
[----:B------:R-:W-:Y:S01]  /*1fa0*/  LEA R3, R0, 0x37800000, 0x17 ;  /* 0x3780000000037811 */ /* 0x000fe200078eb8ff */
[----:B------:R-:W-:-:S05]  /*1fb0*/  IMAD.SHL.U32 R0, R2, 0x200000, RZ ;  /* 0x0020000002007824 */ /* 0x000fca00078e00ff */
[----:B------:R-:W-:-:S07]  /*1fc0*/  LOP3.LUT R0, R3, R0, R4, 0xfe, !PT ;  /* 0x0000000003007212 */ /* 0x000fce00078efe04 */
.L_x_3121:
[----:B------:R-:W-:Y:S05]  /*1fd0*/  BSYNC B0 ;  /* 0x0000000000007941 */ /* 0x000fea0003800000 */
.L_x_3120:
[----:B------:R-:W-:-:S04]  /*1fe0*/  F2FP.BF16.F32.PACK_AB R0, RZ, R0 ;  /* 0x00000000ff00723e */ /* 0x000fc800000010ff */
[----:B------:R-:W-:Y:S01]  /*1ff0*/  PRMT R17, R0, 0x7610, R17 ;  /* 0x0000761000117816 */ /* 0x000fe20000000011 */
[----:B------:R-:W-:Y:S06]  /*2000*/  BRA `(.L_x_3101) ;  /* 0x0000000000b47947 */ /* 0x000fec0003800000 */
.L_x_3113:
        /* <DEDUP_REMOVED lines=14> */
.L_x_3127:
[----:B------:R-:W-:Y:S05]  /*20f0*/  BSYNC B0 ;  /* 0x0000000000007941 */ /* 0x000fea0003800000 */
.L_x_3126:
[----:B------:R-:W-:-:S04]  /*2100*/  F2FP.BF16.F32.PACK_AB R0, RZ, R0 ;  /* 0x00000000ff00723e */ /* 0x000fc800000010ff */
[----:B------:R-:W-:Y:S01]  /*2110*/  PRMT R17, R0, 0x7610, R17 ;  /* 0x0000761000117816 */ /* 0x000fe20000000011 */
[----:B------:R-:W-:Y:S06]  /*2120*/  BRA `(.L_x_3101) ;  /* 0x00000000006c7947 */ /* 0x000fec0003800000 */
.L_x_3100:
        /* <DEDUP_REMOVED lines=16> */
.L_x_3128:
[----:B------:R-:W-:Y:S01]  /*2230*/  PRMT R17, RZ, 0x7610, R17 ;  /* 0x00007610ff117816 */ /* 0x000fe20000000011 */
[----:B------:R-:W-:Y:S06]  /*2240*/  BRA `(.L_x_3101) ;  /* 0x0000000000247947 */ /* 0x000fec0003800000 */
.L_x_3125:
[----:B------:R-:W2:Y:S02]  /*2250*/  LDG.E.64 R2, desc[UR36][R2.64] ;  /* 0x0000002402027981 */ /* 0x000ea4000c1e1b00 */
[----:B--2---:R-:W0:Y:S02]  /*2260*/  I2F.U64 R0, R2 ;  /* 0x0000000200007312 */ /* 0x004e240000301000 */
[----:B0-----:R-:W-:-:S04]  /*2270*/  F2FP.BF16.F32.PACK_AB R0, RZ, R0 ;  /* 0x00000000ff00723e */ /* 0x001fc800000010ff */
[----:B------:R-:W-:Y:S01]  /*2280*/  PRMT R17, R0, 0x7610, R17 ;  /* 0x0000761000117816 */ /* 0x000fe20000000011 */
[----:B------:R-:W-:Y:S06]  /*2290*/  BRA `(.L_x_3101) ;  /* 0x0000000000107947 */ /* 0x000fec0003800000 */
.L_x_3124:
[----:B------:R-:W2:Y:S02]  /*22a0*/  LDG.E R2, desc[UR36][R2.64] ;  /* 0x0000002402027981 */ /* 0x000ea4000c1e1900 */
[----:B--2---:R-:W-:-:S04]  /*22b0*/  I2FP.F32.U32 R0, R2 ;  /* 0x0000000200007245 */ /* 0x004fc80000201000 */
[----:B------:R-:W-:-:S04]  /*22c0*/  F2FP.BF16.F32.PACK_AB R0, RZ, R0 ;  /* 0x00000000ff00723e */ /* 0x000fc800000010ff */
[----:B------:R-:W-:-:S07]  /*22d0*/  PRMT R17, R0, 0x7610, R17 ;  /* 0x0000761000117816 */ /* 0x000fce0000000011 */
.L_x_3101:
[----:B------:R-:W-:-:S07]  /*22e0*/  VIADD R18, R18, 0x80 ;  /* 0x0000008012127836 */ /* 0x000fce0000000000 */
.L_x_3095:
[----:B------:R-:W-:Y:S05]  /*22f0*/  BSYNC B6 ;  /* 0x0000000000067941 */ /* 0x000fea0003800000 */
.L_x_3094:
        /* <DEDUP_REMOVED lines=28> */
.L_x_3134:
[----:B------:R-:W2:Y:S02]  /*24c0*/  LDG.E.U8 R4, desc[UR36][R4.64] ;  /* 0x0000002404047981 */ /* 0x000ea4000c1e1100 */
[----:B--2---:R-:W-:-:S04]  /*24d0*/  I2FP.F32.U32 R0, R4 ;  /* 0x0000000400007245 */ /* 0x004fc80000201000 */
[----:B------:R-:W-:-:S04]  /*24e0*/  F2FP.BF16.F32.PACK_AB R0, RZ, R0 ;  /* 0x00000000ff00723e */ /* 0x000fc800000010ff */
[----:B------:R-:W-:Y:S01]  /*24f0*/  PRMT R2, R0, 0x7610, R2 ;  /* 0x0000761000027816 */ /* 0x000fe20000000002 */
[----:B------:R-:W-:Y:S06]  /*2500*/  BRA `(.L_x_3136) ;  /* 0x0000000c00c47947 */ /* 0x000fec0003800000 */
.L_x_3133:
        /* <DEDUP_REMOVED lines=11> */
.L_x_3138:
[----:B------:R-:W2:Y:S02]  /*25c0*/  LDG.E R4, desc[UR36][R4.64] ;  /* 0x0000002404047981 */ /* 0x000ea4000c1e1900 */
[----:B--2---:R-:W-:-:S04]  /*25d0*/  I2FP.F32.S32 R0, R4 ;  /* 0x0000000400007245 */ /* 0x004fc80000201400 */
[----:B------:R-:W-:-:S04]  /*25e0*/  F2FP.BF16.F32.PACK_AB R0, RZ, R0 ;  /* 0x00000000ff00723e */ /* 0x000fc800000010ff */
[----:B------:R-:W-:Y:S01]  /*25f0*/  PRMT R2, R0, 0x7610, R2 ;  /* 0x0000761000027816 */ /* 0x000fe20000000002 */
[----:B------:R-:W-:Y:S06]  /*2600*/  BRA `(.L_x_3136) ;  /* 0x0000000c00847947 */ /* 0x000fec0003800000 */
.L_x_3137:
[----:B------:R-:W2:Y:S02]  /*2610*/  LDG.E.U16 R4, desc[UR36][R4.64] ;  /* 0x0000002404047981 */ /* 0x000ea4000c1e1500 */
[----:B--2---:R-:W0:Y:S02]  /*2620*/  I2F.S16 R0, R4 ;  /* 0x0000000400007306 */ /* 0x004e240000101400 */
[----:B0-----:R-:W-:-:S04]  /*2630*/  F2FP.BF16.F32.PACK_AB R0, RZ, R0 ;  /* 0x00000000ff00723e */ /* 0x001fc800000010ff */
[----:B------:R-:W-:Y:S01]  /*2640*/  PRMT R2, R0, 0x7610, R2 ;  /* 0x0000761000027816 */ /* 0x000fe20000000002 */
[----:B------:R-:W-:Y:S06]  /*2650*/  BRA `(.L_x_3136) ;  /* 0x0000000c00707947 */ /* 0x000fec0003800000 */
.L_x_3132:
        /* <DEDUP_REMOVED lines=9> */
.L_x_3140:
[----:B------:R-:W2:Y:S02]  /*26f0*/  LDG.E.U16 R0, desc[UR36][R4.64] ;  /* 0x0000002404007981 */ /* 0x000ea4000c1e1500 */
[----:B--2---:R-:W-:-:S05]  /*2700*/  HADD2.F32 R0, -RZ, R0.H0_H0 ;  /* 0x20000000ff007230 */ /* 0x004fca0000004100 */
[----:B------:R-:W-:-:S04]  /*2710*/  F2FP.BF16.F32.PACK_AB R0, RZ, R0 ;  /* 0x00000000ff00723e */ /* 0x000fc800000010ff */
[----:B------:R-:W-:Y:S01]  /*2720*/  PRMT R2, R0, 0x7610, R2 ;  /* 0x0000761000027816 */ /* 0x000fe20000000002 */
[----:B------:R-:W-:Y:S06]  /*2730*/  BRA `(.L_x_3136) ;  /* 0x0000000c00387947 */ /* 0x000fec0003800000 */
.L_x_3139:
        /* <DEDUP_REMOVED lines=9> */
.L_x_3142:
[----:B------:R-:W2:Y:S02]  /*27d0*/  LDG.E.U16 R4, desc[UR36][R4.64] ;  /* 0x0000002404047981 */ /* 0x000ea4000c1e1500 */
[----:B--2---:R-:W-:-:S05]  /*27e0*/  HADD2.F32 R0, -RZ, R4.H0_H0 ;  /* 0x20000004ff007230 */ /* 0x004fca0000004100 */
[----:B------:R-:W-:-:S04]  /*27f0*/  F2FP.BF16.F32.PACK_AB R0, RZ, R0 ;  /* 0x00000000ff00723e */ /* 0x000fc800000010ff */
[----:B------:R-:W-:Y:S01]  /*2800*/  PRMT R2, R0, 0x7610, R2 ;  /* 0x0000761000027816 */ /* 0x000fe20000000002 */
[----:B------:R-:W-:Y:S06]  /*2810*/  BRA `(.L_x_3136) ;  /* 0x0000000c00007947 */ /* 0x000fec0003800000 */
.L_x_3141:
        /* <DEDUP_REMOVED lines=9> */
.L_x_3131:
        /* <DEDUP_REMOVED lines=14> */
.L_x_3145:
        /* <DEDUP_REMOVED lines=9> */
.L_x_3144:
        /* <DEDUP_REMOVED lines=28> */
.L_x_3147:
        /* <DEDUP_REMOVED lines=14> */
.L_x_3146:
[----:B------:R0:W5:Y:S01]  /*2cc0*/  LDG.E.U16 R2, desc[UR36][R4.64] ;  /* 0x0000002404027981 */ /* 0x000162000c1e1500 */
[----:B------:R-:W-:Y:S05]  /*2cd0*/  BRA `(.L_x_3136) ;  /* 0x0000000400d07947 */ /* 0x000fea0003800000 */
.L_x_3143:
        /* <DEDUP_REMOVED lines=13> */
.L_x_3150:
        /* <DEDUP_REMOVED lines=21> */
.L_x_3154:
[----:B------:R-:W-:Y:S05]  /*2f00*/  BSYNC B1 ;  /* 0x0000000000017941 */ /* 0x000fea0003800000 */
.L_x_3153:
[----:B------:R-:W-:Y:S01]  /*2f10*/  LEA R3, R0, 0x3b800000, 0x17 ;  /* 0x3b80000000037811 */ /* 0x000fe200078eb8ff */
[----:B------:R-:W-:-:S05]  /*2f20*/  IMAD.SHL.U32 R0, R2, 0x100000, RZ ;  /* 0x0010000002007824 */ /* 0x000fca00078e00ff */
[----:B------:R-:W-:-:S07]  /*2f30*/  LOP3.LUT R0, R3, R0, R4, 0xfe, !PT ;  /* 0x0000000003007212 */ /* 0x000fce00078efe04 */
.L_x_3152:
[----:B------:R-:W-:Y:S05]  /*2f40*/  BSYNC B0 ;  /* 0x0000000000007941 */ /* 0x000fea0003800000 */
.L_x_3151:
[----:B------:R-:W-:-:S04]  /*2f50*/  F2FP.BF16.F32.PACK_AB R0, RZ, R0 ;  /* 0x00000000ff00723e */ /* 0x000fc800000010ff */
[----:B------:R-:W-:Y:S01]  /*2f60*/  PRMT R2, R0, 0x7610, R2 ;  /* 0x0000761000027816 */ /* 0x000fe20000000002 */
[----:B------:R-:W-:Y:S06]  /*2f70*/  BRA `(.L_x_3136) ;  /* 0x0000000400287947 */ /* 0x000fec0003800000 */
.L_x_3149:
        /* <DEDUP_REMOVED lines=21> */
.L_x_3158:
[----:B------:R-:W-:Y:S05]  /*30d0*/  BSYNC B1 ;  /* 0x0000000000017941 */ /* 0x000fea0003800000 */
.L_x_3157:
[----:B------:R-:W-:Y:S01]  /*30e0*/  LEA R3, R0, 0x37800000, 0x17 ;  /* 0x3780000000037811 */ /* 0x000fe200078eb8ff */
[----:B------:R-:W-:-:S05]  /*30f0*/  IMAD.SHL.U32 R0, R2, 0x200000, RZ ;  /* 0x0020000002007824 */ /* 0x000fca00078e00ff */
[----:B------:R-:W-:-:S07]  /*3100*/  LOP3.LUT R0, R3, R0, R4, 0xfe, !PT ;  /* 0x0000000003007212 */ /* 0x000fce00078efe04 */
.L_x_3156:
[----:B------:R-:W-:Y:S05]  /*3110*/  BSYNC B0 ;  /* 0x0000000000007941 */ /* 0x000fea0003800000 */
.L_x_3155:
[----:B------:R-:W-:-:S04]  /*3120*/  F2FP.BF16.F32.PACK_AB R0, RZ, R0 ;  /* 0x00000000ff00723e */ /* 0x000fc800000010ff */
[----:B------:R-:W-:Y:S01]  /*3130*/  PRMT R2, R0, 0x7610, R2 ;  /* 0x0000761000027816 */ /* 0x000fe20000000002 */
[----:B------:R-:W-:Y:S06]  /*3140*/  BRA `(.L_x_3136) ;  /* 0x0000000000b47947 */ /* 0x000fec0003800000 */
.L_x_3148:
        /* <DEDUP_REMOVED lines=14> */
.L_x_3162:
[----:B------:R-:W-:Y:S05]  /*3230*/  BSYNC B0 ;  /* 0x0000000000007941 */ /* 0x000fea0003800000 */
.L_x_3161:
[----:B------:R-:W-:-:S04]  /*3240*/  F2FP.BF16.F32.PACK_AB R0, RZ, R0 ;  /* 0x00000000ff00723e */ /* 0x000fc800000010ff */
[----:B------:R-:W-:Y:S01]  /*3250*/  PRMT R2, R0, 0x7610, R2 ;  /* 0x0000761000027816 */ /* 0x000fe20000000002 */
[----:B------:R-:W-:Y:S06]  /*3260*/  BRA `(.L_x_3136) ;  /* 0x00000000006c7947 */ /* 0x000fec0003800000 */
.L_x_3135:
        /* <DEDUP_REMOVED lines=16> */
.L_x_3163:
[----:B------:R-:W-:Y:S01]  /*3370*/  PRMT R2, RZ, 0x7610, R2 ;  /* 0x00007610ff027816 */ /* 0x000fe20000000002 */
[----:B------:R-:W-:Y:S06]  /*3380*/  BRA `(.L_x_3136) ;  /* 0x0000000000247947 */ /* 0x000fec0003800000 */
.L_x_3160:
[----:B------:R-:W2:Y:S02]  /*3390*/  LDG.E.64 R4, desc[UR36][R4.64] ;  /* 0x0000002404047981 */ /* 0x000ea4000c1e1b00 */
[----:B--2---:R-:W0:Y:S02]  /*33a0*/  I2F.U64 R0, R4 ;  /* 0x0000000400007312 */ /* 0x004e240000301000 */
[----:B0-----:R-:W-:-:S04]  /*33b0*/  F2FP.BF16.F32.PACK_AB R0, RZ, R0 ;  /* 0x00000000ff00723e */ /* 0x001fc800000010ff */
[----:B------:R-:W-:Y:S01]  /*33c0*/  PRMT R2, R0, 0x7610, R2 ;  /* 0x0000761000027816 */ /* 0x000fe20000000002 */
[----:B------:R-:W-:Y:S06]  /*33d0*/  BRA `(.L_x_3136) ;  /* 0x0000000000107947 */ /* 0x000fec0003800000 */
.L_x_3159:
[----:B------:R-:W2:Y:S02]  /*33e0*/  LDG.E R4, desc[UR36][R4.64] ;  /* 0x0000002404047981 */ /* 0x000ea4000c1e1900 */
[----:B--2---:R-:W-:-:S04]  /*33f0*/  I2FP.F32.U32 R0, R4 ;  /* 0x0000000400007245 */ /* 0x004fc80000201000 */
[----:B------:R-:W-:-:S04]  /*3400*/  F2FP.BF16.F32.PACK_AB R0, RZ, R0 ;  /* 0x00000000ff00723e */ /* 0x000fc800000010ff */
[----:B------:R-:W-:-:S07]  /*3410*/  PRMT R2, R0, 0x7610, R2 ;  /* 0x0000761000027816 */ /* 0x000fce0000000002 */
.L_x_3136:
[----:B------:R-:W-:-:S07]  /*3420*/  VIADD R18, R18, 0x80 ;  /* 0x0000008012127836 */ /* 0x000fce0000000000 */
.L_x_3130:
[----:B------:R-:W-:Y:S05]  /*3430*/  BSYNC B6 ;  /* 0x0000000000067941 */ /* 0x000fea0003800000 */
.L_x_3129:
        /* <DEDUP_REMOVED lines=25> */
.L_x_3169:
[----:B------:R-:W2:Y:S02]  /*35d0*/  LDG.E.U8 R4, desc[UR36][R4.64] ;  /* 0x0000002404047981 */ /* 0x000ea4000c1e1100 */
[----:B--2---:R-:W-:-:S04]  /*35e0*/  I2FP.F32.U32 R0, R4 ;  /* 0x0000000400007245 */ /* 0x004fc80000201000 */
[----:B------:R-:W-:-:S04]  /*35f0*/  F2FP.BF16.F32.PACK_AB R0, RZ, R0 ;  /* 0x00000000ff00723e */ /* 0x000fc800000010ff */
[----:B------:R-:W-:Y:S01]  /*3600*/  PRMT R16, R0, 0x7610, R16 ;  /* 0x0000761000107816 */ /* 0x000fe20000000010 */
[----:B------:R-:W-:Y:S06]  /*3610*/  BRA `(.L_x_3165) ;  /* 0x0000000c00c87947 */ /* 0x000fec0003800000 */
.L_x_3168:
        /* <DEDUP_REMOVED lines=11> */
.L_x_3172:
[----:B------:R-:W2:Y:S02]  /*36d0*/  LDG.E R4, desc[UR36][R4.64] ;  /* 0x0000002404047981 */ /* 0x000ea4000c1e1900 */
[----:B--2---:R-:W-:-:S04]  /*36e0*/  I2FP.F32.S32 R0, R4 ;  /* 0x0000000400007245 */ /* 0x004fc80000201400 */
[----:B------:R-:W-:-:S04]  /*36f0*/  F2FP.BF16.F32.PACK_AB R0, RZ, R0 ;  /* 0x00000000ff00723e */ /* 0x000fc800000010ff */
[----:B------:R-:W-:Y:S01]  /*3700*/  PRMT R16, R0, 0x7610, R16 ;  /* 0x0000761000107816 */ /* 0x000fe20000000010 */
[----:B------:R-:W-:Y:S06]  /*3710*/  BRA `(.L_x_3165) ;  /* 0x0000000c00887947 */ /* 0x000fec0003800000 */
.L_x_3171:
[----:B------:R-:W2:Y:S02]  /*3720*/  LDG.E.U16 R4, desc[UR36][R4.64] ;  /* 0x0000002404047981 */ /* 0x000ea4000c1e1500 */
[----:B--2---:R-:W0:Y:S02]  /*3730*/  I2F.S16 R0, R4 ;  /* 0x0000000400007306 */ /* 0x004e240000101400 */
[----:B0-----:R-:W-:-:S04]  /*3740*/  F2FP.BF16.F32.PACK_AB R0, RZ, R0 ;  /* 0x00000000ff00723e */ /* 0x001fc800000010ff */
[----:B------:R-:W-:Y:S01]  /*3750*/  PRMT R16, R0, 0x7610, R16 ;  /* 0x0000761000107816 */ /* 0x000fe20000000010 */
[----:B------:R-:W-:Y:S06]  /*3760*/  BRA `(.L_x_3165) ;  /* 0x0000000c00747947 */ /* 0x000fec0003800000 */
.L_x_3167:
        /* <DEDUP_REMOVED lines=9> */
.L_x_3174:
[----:B------:R-:W2:Y:S02]  /*3800*/  LDG.E.U16 R0, desc[UR36][R4.64] ;  /* 0x0000002404007981 */ /* 0x000ea4000c1e1500 */
[----:B--2---:R-:W-:-:S05]  /*3810*/  HADD2.F32 R0, -RZ, R0.H0_H0 ;  /* 0x20000000ff007230 */ /* 0x004fca0000004100 */
[----:B------:R-:W-:-:S04]  /*3820*/  F2FP.BF16.F32.PACK_AB R0, RZ, R0 ;  /* 0x00000000ff00723e */ /* 0x000fc800000010ff */
[----:B------:R-:W-:Y:S01]  /*3830*/  PRMT R16, R0, 0x7610, R16 ;  /* 0x0000761000107816 */ /* 0x000fe20000000010 */
[----:B------:R-:W-:Y:S06]  /*3840*/  BRA `(.L_x_3165) ;  /* 0x0000000c003c7947 */ /* 0x000fec0003800000 */
.L_x_3173:
        /* <DEDUP_REMOVED lines=9> */
.L_x_3176:
[----:B------:R-:W2:Y:S02]  /*38e0*/  LDG.E.U16 R4, desc[UR36][R4.64] ;  /* 0x0000002404047981 */ /* 0x000ea4000c1e1500 */
[----:B--2---:R-:W-:-:S05]  /*38f0*/  HADD2.F32 R0, -RZ, R4.H0_H0 ;  /* 0x20000004ff007230 */ /* 0x004fca0000004100 */
[----:B------:R-:W-:-:S04]  /*3900*/  F2FP.BF16.F32.PACK_AB R0, RZ, R0 ;  /* 0x00000000ff00723e */ /* 0x000fc800000010ff */
[----:B------:R-:W-:Y:S01]  /*3910*/  PRMT R16, R0, 0x7610, R16 ;  /* 0x0000761000107816 */ /* 0x000fe20000000010 */
[----:B------:R-:W-:Y:S06]  /*3920*/  BRA `(.L_x_3165) ;  /* 0x0000000c00047947 */ /* 0x000fec0003800000 */
.L_x_3175:
        /* <DEDUP_REMOVED lines=9> */
.L_x_3166:
        /* <DEDUP_REMOVED lines=14> */
.L_x_3179:
        /* <DEDUP_REMOVED lines=9> */
.L_x_3178:
        /* <DEDUP_REMOVED lines=28> */
.L_x_3181:
        /* <DEDUP_REMOVED lines=15> */
.L_x_3180:
[----:B------:R1:W5:Y:S01]  /*3de0*/  LDG.E.U16 R16, desc[UR36][R4.64] ;  /* 0x0000002404107981 */ /* 0x000362000c1e1500 */
[----:B------:R-:W-:Y:S05]  /*3df0*/  BRA `(.L_x_3165) ;  /* 0x0000000400d07947 */ /* 0x000fea0003800000 */
.L_x_3177:
        /* <DEDUP_REMOVED lines=13> */
.L_x_3184:
        /* <DEDUP_REMOVED lines=21> */
.L_x_3188:
[----:B------:R-:W-:Y:S05]  /*4020*/  BSYNC B1 ;  /* 0x0000000000017941 */ /* 0x000fea0003800000 */
.L_x_3187:
[----:B------:R-:W-:Y:S01]  /*4030*/  LEA R5, R0, 0x3b800000, 0x17 ;  /* 0x3b80000000057811 */ /* 0x000fe200078eb8ff */
[----:B------:R-:W-:-:S05]  /*4040*/  IMAD.SHL.U32 R0, R3, 0x100000, RZ ;  /* 0x0010000003007824 */ /* 0x000fca00078e00ff */
[----:B------:R-:W-:-:S07]  /*4050*/  LOP3.LUT R0, R5, R0, R6, 0xfe, !PT ;  /* 0x0000000005007212 */ /* 0x000fce00078efe06 */
.L_x_3186:
[----:B------:R-:W-:Y:S05]  /*4060*/  BSYNC B0 ;  /* 0x0000000000007941 */ /* 0x000fea0003800000 */
.L_x_3185:
[----:B------:R-:W-:-:S04]  /*4070*/  F2FP.BF16.F32.PACK_AB R0, RZ, R0 ;  /* 0x00000000ff00723e */ /* 0x000fc800000010ff */
[----:B------:R-:W-:Y:S01]  /*4080*/  PRMT R16, R0, 0x7610, R16 ;  /* 0x0000761000107816 */ /* 0x000fe20000000010 */
[----:B------:R-:W-:Y:S06]  /*4090*/  BRA `(.L_x_3165) ;  /* 0x0000000400287947 */ /* 0x000fec0003800000 */
.L_x_3183:
        /* <DEDUP_REMOVED lines=21> */
.L_x_3192:
[----:B------:R-:W-:Y:S05]  /*41f0*/  BSYNC B1 ;  /* 0x0000000000017941 */ /* 0x000fea0003800000 */
.L_x_3191:
[----:B------:R-:W-:Y:S01]  /*4200*/  LEA R5, R0, 0x37800000, 0x17 ;  /* 0x3780000000057811 */ /* 0x000fe200078eb8ff */
[----:B------:R-:W-:-:S05]  /*4210*/  IMAD.SHL.U32 R0, R3, 0x200000, RZ ;  /* 0x0020000003007824 */ /* 0x000fca00078e00ff */
[----:B------:R-:W-:-:S07]  /*4220*/  LOP3.LUT R0, R5, R0, R6, 0xfe, !PT ;  /* 0x0000000005007212 */ /* 0x000fce00078efe06 */
.L_x_3190:
[----:B------:R-:W-:Y:S05]  /*4230*/  BSYNC B0 ;  /* 0x0000000000007941 */ /* 0x000fea0003800000 */
.L_x_3189:
[----:B------:R-:W-:-:S04]  /*4240*/  F2FP.BF16.F32.PACK_AB R0, RZ, R0 ;  /* 0x00000000ff00723e */ /* 0x000fc800000010ff */
[----:B------:R-:W-:Y:S01]  /*4250*/  PRMT R16, R0, 0x7610, R16 ;  /* 0x0000761000107816 */ /* 0x000fe20000000010 */
[----:B------:R-:W-:Y:S06]  /*4260*/  BRA `(.L_x_3165) ;  /* 0x0000000000b47947 */ /* 0x000fec0003800000 */
.L_x_3182:
        /* <DEDUP_REMOVED lines=14> */
.L_x_3196:
[----:B------:R-:W-:Y:S05]  /*4350*/  BSYNC B0 ;  /* 0x0000000000007941 */ /* 0x000fea0003800000 */
.L_x_3195:
[----:B------:R-:W-:-:S04]  /*4360*/  F2FP.BF16.F32.PACK_AB R0, RZ, R0 ;  /* 0x00000000ff00723e */ /* 0x000fc800000010ff */
[----:B------:R-:W-:Y:S01]  /*4370*/  PRMT R16, R0, 0x7610, R16 ;  /* 0x0000761000107816 */ /* 0x000fe20000000010 */
[----:B------:R-:W-:Y:S06]  /*4380*/  BRA `(.L_x_3165) ;  /* 0x00000000006c7947 */ /* 0x000fec0003800000 */
.L_x_3170:
        /* <DEDUP_REMOVED lines=16> */
.L_x_3197:
[----:B------:R-:W-:Y:S01]  /*4490*/  PRMT R16, RZ, 0x7610, R16 ;  /* 0x00007610ff107816 */ /* 0x000fe20000000010 */
[----:B------:R-:W-:Y:S06]  /*44a0*/  BRA `(.L_x_3165) ;  /* 0x0000000000247947 */ /* 0x000fec0003800000 */
.L_x_3194:
[----:B------:R-:W2:Y:S02]  /*44b0*/  LDG.E.64 R4, desc[UR36][R4.64] ;  /* 0x0000002404047981 */ /* 0x000ea4000c1e1b00 */
[----:B--2---:R-:W0:Y:S02]  /*44c0*/  I2F.U64 R0, R4 ;  /* 0x0000000400007312 */ /* 0x004e240000301000 */
[----:B0-----:R-:W-:-:S04]  /*44d0*/  F2FP.BF16.F32.PACK_AB R0, RZ, R0 ;  /* 0x00000000ff00723e */ /* 0x001fc800000010ff */
[----:B------:R-:W-:Y:S01]  /*44e0*/  PRMT R16, R0, 0x7610, R16 ;  /* 0x0000761000107816 */ /* 0x000fe20000000010 */
[----:B------:R-:W-:Y:S06]  /*44f0*/  BRA `(.L_x_3165) ;  /* 0x0000000000107947 */ /* 0x000fec0003800000 */
.L_x_3193:
[----:B------:R-:W2:Y:S02]  /*4500*/  LDG.E R4, desc[UR36][R4.64] ;  /* 0x0000002404047981 */ /* 0x000ea4000c1e1900 */
[----:B--2---:R-:W-:-:S04]  /*4510*/  I2FP.F32.U32 R0, R4 ;  /* 0x0000000400007245 */ /* 0x004fc80000201000 */
[----:B------:R-:W-:-:S04]  /*4520*/  F2FP.BF16.F32.PACK_AB R0, RZ, R0 ;  /* 0x00000000ff00723e */ /* 0x000fc800000010ff */
[----:B------:R-:W-:-:S07]  /*4530*/  PRMT R16, R0, 0x7610, R16 ;  /* 0x0000761000107816 */ /* 0x000fce0000000010 */
.L_x_3165:
[----:B------:R-:W-:Y:S05]  /*4540*/  BSYNC B6 ;  /* 0x0000000000067941 */ /* 0x000fea0003800000 */
.L_x_3164:
[----:B------:R-:W2:Y:S01]  /*4550*/  LDC.U16 R3, c[0x0][0x216] ;  /* 0x00008580ff037b82 */ /* 0x000ea20000000400 */
[----:B------:R-:W-:Y:S01]  /*4560*/  ISETP.NE.AND P0, PT, R25, RZ, PT ;  /* 0x000000ff1900720c */ /* 0x000fe20003f05270 */
[----:B------:R-:W-:-:S12]  /*4570*/  BSSY B1, `(.L_x_3198) ;  /* 0x0000049000017945 */ /* 0x000fd80003800000 */
[----:B------:R-:W-:Y:S05]  /*4580*/  @P0 BRA `(.L_x_3199) ;  /* 0x00000004001c0947 */ /* 0x000fea0003800000 */
[----:B-----5:R-:W-:Y:S01]  /*4590*/  IMAD.U32 R7, R24, 0x10000, RZ ;  /* 0x0001000018077824 */ /* 0x020fe200078e00ff */
[----:B------:R-:W-:Y:S01]  /*45a0*/  BSSY B0, `(.L_x_3200) ;  /* 0x0000041000007945 */ /* 0x000fe20003800000 */
[----:B012---:R-:W-:-:S04]  /*45b0*/  IMAD.U32 R4, R3, 0x10000, RZ ;  /* 0x0001000003047824 */ /* 0x007fc800078e00ff */
        /* <DEDUP_REMOVED lines=26> */
.L_x_3205:
[----:B------:R-:W-:Y:S01]  /*4760*/  FSETP.GEU.FTZ.AND P0, PT, R9, -R8, PT ;  /* 0x800000080900720b */ /* 0x000fe20003f1e000 */
[----:B------:R-:W-:-:S12]  /*4770*/  FADD.FTZ R0, R0, -1 ;  /* 0xbf80000000007421 */ /* 0x000fd80000010000 */
[----:B------:R-:W-:-:S07]  /*4780*/  @!P0 FADD.FTZ R0, R0, -1 ;  /* 0xbf80000000008421 */ /* 0x000fce0000010000 */
.L_x_3204:
[----:B------:R-:W-:Y:S05]  /*4790*/  BSYNC B2 ;  /* 0x0000000000027941 */ /* 0x000fea0003800000 */
.L_x_3203:
[----:B------:R-:W-:Y:S01]  /*47a0*/  FFMA.FTZ R5, -R8, R0, R5 ;  /* 0x0000000008057223 */ /* 0x000fe20000010105 */
[----:B------:R-:W-:Y:S06]  /*47b0*/  BRA `(.L_x_3201) ;  /* 0x00000000007c7947 */ /* 0x000fec0003800000 */
.L_x_3202:
        /* <DEDUP_REMOVED lines=15> */
.L_x_3208:
        /* <DEDUP_REMOVED lines=13> */
.L_x_3207:
[----:B------:R-:W-:Y:S05]  /*4980*/  BSYNC B2 ;  /* 0x0000000000027941 */ /* 0x000fea0003800000 */
.L_x_3206:
[----:B------:R-:W-:-:S04]  /*4990*/  FMUL.FTZ R5, R5, 1.1920928955078125e-07 ;  /* 0x3400000005057820 */ /* 0x000fc80000410000 */
[----:B------:R-:W-:-:S07]  /*49a0*/  FMUL.FTZ R5, R10, R5 ;  /* 0x000000050a057220 */ /* 0x000fce0000410000 */
.L_x_3201:
[----:B------:R-:W-:Y:S05]  /*49b0*/  BSYNC B0 ;  /* 0x0000000000007941 */ /* 0x000fea0003800000 */
.L_x_3200:
[C---:B------:R-:W-:Y:S02]  /*49c0*/  FSETP.GTU.FTZ.AND P0, PT, |R5|.reuse, +INF , PT ;  /* 0x7f8000000500780b */ /* 0x040fe40003f1c200 */
[----:B------:R-:W-:-:S04]  /*49d0*/  LOP3.LUT R4, R5, 0x80000000, R4, 0xb8, !PT ;  /* 0x8000000005047812 */ /* 0x000fc800078eb804 */
[----:B------:R-:W-:-:S06]  /*49e0*/  FSEL R5, R5, R4, P0 ;  /* 0x0000000405057208 */ /* 0x000fcc0000000000 */
[----:B------:R-:W3:Y:S02]  /*49f0*/  F2F.BF16.F32 R5, R5 ;  /* 0x0000000500057304 */ /* 0x000ee40000202000 */
.L_x_3199:
[----:B------:R-:W-:Y:S05]  /*4a00*/  BSYNC B1 ;  /* 0x0000000000017941 */ /* 0x000fea0003800000 */
.L_x_3198:
[----:B-----5:R-:W4:Y:S01]  /*4a10*/  S2R R24, SR_TID.X ;  /* 0x0000000000187919 */ /* 0x020f220000002100 */
[----:B------:R-:W-:Y:S01]  /*4a20*/  BSSY B1, `(.L_x_3209) ;  /* 0x000004b000017945 */ /* 0x000fe20003800000 */
[----:B----4-:R-:W-:-:S05]  /*4a30*/  VIADD R8, R24, 0x80 ;  /* 0x0000008018087836 */ /* 0x010fca0000000000 */
[----:B------:R-:W-:-:S13]  /*4a40*/  ISETP.GE.AND P0, PT, R8, R19, PT ;  /* 0x000000130800720c */ /* 0x000fda0003f06270 */
[----:B------:R-:W-:Y:S05]  /*4a50*/  @P0 BRA `(.L_x_3210) ;  /* 0x00000004001c0947 */ /* 0x000fea0003800000 */
[----:B------:R-:W-:Y:S01]  /*4a60*/  IMAD.U32 R17, R17, 0x10000, RZ ;  /* 0x0001000011117824 */ /* 0x000fe200078e00ff */
        /* <DEDUP_REMOVED lines=28> */
.L_x_3216:
[----:B------:R-:W-:Y:S01]  /*4c30*/  FSETP.GEU.FTZ.AND P0, PT, R9, -R10, PT ;  /* 0x8000000a0900720b */ /* 0x000fe20003f1e000 */
[----:B------:R-:W-:-:S12]  /*4c40*/  FADD.FTZ R0, R0, -1 ;  /* 0xbf80000000007421 */ /* 0x000fd80000010000 */
[----:B------:R-:W-:-:S07]  /*4c50*/  @!P0 FADD.FTZ R0, R0, -1 ;  /* 0xbf80000000008421 */ /* 0x000fce0000010000 */
.L_x_3215:
[----:B------:R-:W-:Y:S05]  /*4c60*/  BSYNC B2 ;  /* 0x0000000000027941 */ /* 0x000fea0003800000 */
.L_x_3214:
[----:B------:R-:W-:Y:S01]  /*4c70*/  FFMA.FTZ R7, -R10, R0, R7 ;  /* 0x000000000a077223 */ /* 0x000fe20000010107 */
[----:B------:R-:W-:Y:S06]  /*4c80*/  BRA `(.L_x_3212) ;  /* 0x00000000007c7947 */ /* 0x000fec0003800000 */
.L_x_3213:
        /* <DEDUP_REMOVED lines=15> */
.L_x_3219:
        /* <DEDUP_REMOVED lines=13> */
.L_x_3218:
[----:B------:R-:W-:Y:S05]  /*4e50*/  BSYNC B2 ;  /* 0x0000000000027941 */ /* 0x000fea0003800000 */
.L_x_3217:
[----:B------:R-:W-:-:S04]  /*4e60*/  FMUL.FTZ R7, R6, 1.1920928955078125e-07 ;  /* 0x3400000006077820 */ /* 0x000fc80000410000 */
[----:B------:R-:W-:-:S07]  /*4e70*/  FMUL.FTZ R7, R10, R7 ;  /* 0x000000070a077220 */ /* 0x000fce0000410000 */
.L_x_3212:
[----:B------:R-:W-:Y:S05]  /*4e80*/  BSYNC B0 ;  /* 0x0000000000007941 */ /* 0x000fea0003800000 */
.L_x_3211:
[C---:B------:R-:W-:Y:S02]  /*4e90*/  FSETP.GTU.FTZ.AND P0, PT, |R7|.reuse, +INF , PT ;  /* 0x7f8000000700780b */ /* 0x040fe40003f1c200 */
[----:B------:R-:W-:-:S04]  /*4ea0*/  LOP3.LUT R4, R7, 0x80000000, R4, 0xb8, !PT ;  /* 0x8000000007047812 */ /* 0x000fc800078eb804 */
[----:B------:R-:W-:-:S04]  /*4eb0*/  FSEL R4, R7, R4, P0 ;  /* 0x0000000407047208 */ /* 0x000fc80000000000 */
[----:B------:R4:W1:Y:S03]  /*4ec0*/  F2F.BF16.F32 R18, R4 ;  /* 0x0000000400127304 */ /* 0x0008660000202000 */
.L_x_3210:
[----:B------:R-:W-:Y:S05]  /*4ed0*/  BSYNC B1 ;  /* 0x0000000000017941 */ /* 0x000fea0003800000 */
.L_x_3209:
[----:B------:R-:W-:Y:S01]  /*4ee0*/  VIADD R0, R24, 0x100 ;  /* 0x0000010018007836 */ /* 0x000fe20000000000 */
[----:B------:R-:W-:Y:S04]  /*4ef0*/  BSSY B1, `(.L_x_3220) ;  /* 0x000004a000017945 */ /* 0x000fe80003800000 */
[----:B------:R-:W-:-:S13]  /*4f00*/  ISETP.GE.AND P0, PT, R0, R19, PT ;  /* 0x000000130000720c */ /* 0x000fda0003f06270 */
[----:B------:R-:W-:Y:S05]  /*4f10*/  @P0 BRA `(.L_x_3221) ;  /* 0x00000004001c0947 */ /* 0x000fea0003800000 */
[----:B------:R-:W-:Y:S01]  /*4f20*/  IMAD.U32 R9, R2, 0x10000, RZ ;  /* 0x0001000002097824 */ /* 0x000fe200078e00ff */
[----:B------:R-:W-:Y:S01]  /*4f30*/  BSSY B0, `(.L_x_3222) ;  /* 0x0000041000007945 */ /* 0x000fe20003800000 */
[----:B--2---:R-:W-:-:S04]  /*4f40*/  IMAD.U32 R2, R3, 0x10000, RZ ;  /* 0x0001000003027824 */ /* 0x004fc800078e00ff */
        /* <DEDUP_REMOVED lines=9> */
[----:B-1--4-:R-:W-:Y:S01]  /*4fe0*/  FADD.FTZ R4, -R6, -RZ ;  /* 0x800000ff06047221 */ /* 0x012fe20000010100 */
        /* <DEDUP_REMOVED lines=16> */
.L_x_3227:
[----:B------:R-:W-:Y:S01]  /*50f0*/  FSETP.GEU.FTZ.AND P0, PT, R10, -R6, PT ;  /* 0x800000060a00720b */ /* 0x000fe20003f1e000 */
[----:B------:R-:W-:-:S12]  /*5100*/  FADD.FTZ R0, R0, -1 ;  /* 0xbf80000000007421 */ /* 0x000fd80000010000 */
[----:B------:R-:W-:-:S07]  /*5110*/  @!P0 FADD.FTZ R0, R0, -1 ;  /* 0xbf80000000008421 */ /* 0x000fce0000010000 */
.L_x_3226:
[----:B------:R-:W-:Y:S05]  /*5120*/  BSYNC B2 ;  /* 0x0000000000027941 */ /* 0x000fea0003800000 */
.L_x_3225:
[----:B------:R-:W-:Y:S01]  /*5130*/  FFMA.FTZ R7, -R6, R0, R7 ;  /* 0x0000000006077223 */ /* 0x000fe20000010107 */
[----:B------:R-:W-:Y:S06]  /*5140*/  BRA `(.L_x_3223) ;  /* 0x00000000007c7947 */ /* 0x000fec0003800000 */
.L_x_3224:
[----:B------:R-:W-:Y:S01]  /*5150*/  VIADD R0, R12, 0xf4800000 ;  /* 0xf48000000c007836 */ /* 0x000fe20000000000 */
[----:B------:R-:W-:Y:S01]  /*5160*/  FSETP.GT.FTZ.AND P0, PT, |R9|, RZ, PT ;  /* 0x000000ff0900720b */ /* 0x000fe20003f14200 */
[----:B------:R-:W-:Y:S03]  /*5170*/  BSSY B2, `(.L_x_3228) ;  /* 0x000001a000027945 */ /* 0x000fe60003800000 */
[----:B------:R-:W-:Y:S02]  /*5180*/  LOP3.LUT R0, R0, 0xff800000, RZ, 0xc0, !PT ;  /* 0xff80000000007812 */ /* 0x000fe400078ec0ff */
[----:B------:R-:W-:-:S03]  /*5190*/  ISETP.GT.U32.OR P0, PT, R7, 0x7f7fffff, !P0 ;  /* 0x7f7fffff0700780c */ /* 0x000fc60004704470 */
[C---:B-1--4-:R-:W-:Y:S01]  /*51a0*/  IMAD.IADD R4, R7.reuse, 0x1, -R0 ;  /* 0x0000000107047824 */ /* 0x052fe200078e0a00 */
        /* <DEDUP_REMOVED lines=9> */
.L_x_3230:
        /* <DEDUP_REMOVED lines=13> */
.L_x_3229:
[----:B------:R-:W-:Y:S05]  /*5310*/  BSYNC B2 ;  /* 0x0000000000027941 */ /* 0x000fea0003800000 */
.L_x_3228:
[----:B------:R-:W-:-:S04]  /*5320*/  FMUL.FTZ R7, R4, 1.1920928955078125e-07 ;  /* 0x3400000004077820 */ /* 0x000fc80000410000 */
[----:B------:R-:W-:-:S07]  /*5330*/  FMUL.FTZ R7, R10, R7 ;  /* 0x000000070a077220 */ /* 0x000fce0000410000 */
.L_x_3223:
[----:B------:R-:W-:Y:S05]  /*5340*/  BSYNC B0 ;  /* 0x0000000000007941 */ /* 0x000fea0003800000 */
.L_x_3222:
[C---:B------:R-:W-:Y:S02]  /*5350*/  FSETP.GTU.FTZ.AND P0, PT, |R7|.reuse, +INF , PT ;  /* 0x7f8000000700780b */ /* 0x040fe40003f1c200 */
[----:B------:R-:W-:-:S04]  /*5360*/  LOP3.LUT R2, R7, 0x80000000, R2, 0xb8, !PT ;  /* 0x8000000007027812 */ /* 0x000fc800078eb802 */
[----:B------:R-:W-:-:S04]  /*5370*/  FSEL R2, R7, R2, P0 ;  /* 0x0000000207027208 */ /* 0x000fc80000000000 */
[----:B------:R2:W0:Y:S03]  /*5380*/  F2F.BF16.F32 R17, R2 ;  /* 0x0000000200117304 */ /* 0x0004260000202000 */
.L_x_3221:
[----:B------:R-:W-:Y:S05]  /*5390*/  BSYNC B1 ;  /* 0x0000000000017941 */ /* 0x000fea0003800000 */
.L_x_3220:
[----:B------:R-:W-:Y:S01]  /*53a0*/  VIADD R0, R24, 0x180 ;  /* 0x0000018018007836 */ /* 0x000fe20000000000 */
[----:B------:R-:W-:Y:S04]  /*53b0*/  BSSY B1, `(.L_x_3231) ;  /* 0x000004a000017945 */ /* 0x000fe80003800000 */
[----:B------:R-:W-:-:S13]  /*53c0*/  ISETP.GE.AND P0, PT, R0, R19, PT ;  /* 0x000000130000720c */ /* 0x000fda0003f06270 */
[----:B------:R-:W-:Y:S05]  /*53d0*/  @P0 BRA `(.L_x_3232) ;  /* 0x00000004001c0947 */ /* 0x000fea0003800000 */
[----:B--2---:R-:W-:Y:S01]  /*53e0*/  IMAD.U32 R3, R3, 0x10000, RZ ;  /* 0x0001000003037824 */ /* 0x004fe200078e00ff */
        /* <DEDUP_REMOVED lines=10> */
[----:B------:R-:W2:Y:S02]  /*5490*/  MUFU.RCP R7, R11 ;  /* 0x0000000b00077308 */ /* 0x000ea40000001000 */
[----:B--2---:R-:W-:Y:S01]  /*54a0*/  FMUL.FTZ R2, R0, R7 ;  /* 0x0000000700027220 */ /* 0x004fe20000410000 */
[----:B------:R-:W-:-:S05]  /*54b0*/  FADD.FTZ R7, -R11, -RZ ;  /* 0x800000ff0b077221 */ /* 0x000fca0000010100 */
        /* <DEDUP_REMOVED lines=15> */
.L_x_3238:
[----:B------:R-:W-:Y:S01]  /*55b0*/  FSETP.GEU.FTZ.AND P0, PT, R7, -R11, PT ;  /* 0x8000000b0700720b */ /* 0x000fe20003f1e000 */
[----:B------:R-:W-:-:S12]  /*55c0*/  FADD.FTZ R9, R9, -1 ;  /* 0xbf80000009097421 */ /* 0x000fd80000010000 */
[----:B------:R-:W-:-:S07]  /*55d0*/  @!P0 FADD.FTZ R9, R9, -1 ;  /* 0xbf80000009098421 */ /* 0x000fce0000010000 */
.L_x_3237:
[----:B------:R-:W-:Y:S05]  /*55e0*/  BSYNC B2 ;  /* 0x0000000000027941 */ /* 0x000fea0003800000 */
.L_x_3236:
[----:B------:R-:W-:Y:S01]  /*55f0*/  FFMA.FTZ R0, -R11, R9, R0 ;  /* 0x000000090b007223 */ /* 0x000fe20000010100 */
[----:B------:R-:W-:Y:S06]  /*5600*/  BRA `(.L_x_3234) ;  /* 0x00000000007c7947 */ /* 0x000fec0003800000 */
.L_x_3235:
        /* <DEDUP_REMOVED lines=14> */
[----:B------:R2:W0:Y:S03]  /*56f0*/  MUFU.RCP R0, R10 ;  /* 0x0000000a00007308 */ /* 0x0004260000001000 */
.L_x_3241:
[----:B01--4-:R-:W-:-:S05]  /*5700*/  VIMNMX.U32 R4, R7, 0xb800000, PT ;  /* 0x0b80000007047848 */ /* 0x013fca0003fe0000 */
[----:B------:R-:W-:Y:S02]  /*5710*/  IMAD.IADD R9, R4, 0x1, R2 ;  /* 0x0000000104097824 */ /* 0x000fe400078e0202 */
[----:B------:R-:W-:Y:S02]  /*5720*/  IMAD.IADD R7, R7, 0x1, -R4 ;  /* 0x0000000107077824 */ /* 0x000fe400078e0a04 */
[----:B------:R-:W-:-:S03]  /*5730*/  FFMA.FTZ R2, R0, R9, -RZ ;  /* 0x0000000900027223 */ /* 0x000fc600000108ff */
        /* <DEDUP_REMOVED lines=9> */
.L_x_3240:
[----:B------:R-:W-:Y:S05]  /*57d0*/  BSYNC B2 ;  /* 0x0000000000027941 */ /* 0x000fea0003800000 */
.L_x_3239:
[----:B------:R-:W-:-:S04]  /*57e0*/  FMUL.FTZ R7, R2, 1.1920928955078125e-07 ;  /* 0x3400000002077820 */ /* 0x000fc80000410000 */
[----:B------:R-:W-:-:S07]  /*57f0*/  FMUL.FTZ R0, R6, R7 ;  /* 0x0000000706007220 */ /* 0x000fce0000410000 */
.L_x_3234:
[----:B------:R-:W-:Y:S05]  /*5800*/  BSYNC B0 ;  /* 0x0000000000007941 */ /* 0x000fea0003800000 */
.L_x_3233:
[C---:B------:R-:W-:Y:S02]  /*5810*/  FSETP.GTU.FTZ.AND P0, PT, |R0|.reuse, +INF , PT ;  /* 0x7f8000000000780b */ /* 0x040fe40003f1c200 */
[----:B------:R-:W-:-:S04]  /*5820*/  LOP3.LUT R3, R0, 0x80000000, R3, 0xb8, !PT ;  /* 0x8000000000037812 */ /* 0x000fc800078eb803 */
[----:B------:R-:W-:-:S04]  /*5830*/  FSEL R3, R0, R3, P0 ;  /* 0x0000000300037208 */ /* 0x000fc80000000000 */
[----:B------:R0:W0:Y:S03]  /*5840*/  F2F.BF16.F32 R16, R3 ;  /* 0x0000000300107304 */ /* 0x0000260000202000 */
.L_x_3232:
[----:B------:R-:W-:Y:S05]  /*5850*/  BSYNC B1 ;  /* 0x0000000000017941 */ /* 0x000fea0003800000 */
.L_x_3231:
[----:B--2---:R-:W2:Y:S01]  /*5860*/  LDC.U8 R2, c[0x0][0x234] ;  /* 0x00008d00ff027b82 */ /* 0x004ea20000000000 */
[----:B------:R-:W-:Y:S01]  /*5870*/  ISETP.GE.AND P0, PT, R24, R19, PT ;  /* 0x000000131800720c */ /* 0x000fe20003f06270 */
[----:B------:R-:W-:Y:S04]  /*5880*/  BSSY B7, `(.L_x_3242) ;  /* 0x0000313000077945 */ /* 0x000fe80003800000 */
[----:B------:R-:W-:Y:S08]  /*5890*/  BSSY B6, `(.L_x_3243) ;  /* 0x0000215000067945 */ /* 0x000ff00003800000 */
[----:B------:R-:W-:Y:S05]  /*58a0*/  @P0 BRA `(.L_x_3244) ;  /* 0x0000002000400947 */ /* 0x000fea0003800000 */
[----:B------:R-:W5:Y:S01]  /*58b0*/  LDC.64 R10, c[0x0][0x218] ;  /* 0x00008600ff0a7b82 */ /* 0x000f620000000a00 */
[----:B------:R-:W-:Y:S01]  /*58c0*/  IMAD R0, R22, 0x200, R24 ;  /* 0x0000020016007824 */ /* 0x000fe200078e0218 */
[----:B012-4-:R-:W-:Y:S01]  /*58d0*/  PRMT R4, R2, 0x9910, RZ ;  /* 0x0000991002047816 */ /* 0x017fe200000000ff */
[----:B------:R-:W-:Y:S02]  /*58e0*/  ULDC UR4, c[0x0][0x238] ;  /* 0x00008e0000047ab9 */ /* 0x000fe40000000800 */
[----:B------:R-:W-:Y:S02]  /*58f0*/  IMAD R3, R0, UR4, RZ ;  /* 0x0000000400037c24 */ /* 0x000fe4000f8e02ff */
        /* <DEDUP_REMOVED lines=18> */
.L_x_3248:
[----:B---3--:R-:W-:Y:S02]  /*5a20*/  IMAD.U32 R5, R5, 0x10000, RZ ;  /* 0x0001000005057824 */ /* 0x008fe400078e00ff */
[----:B------:R-:W-:-:S04]  /*5a30*/  IMAD.MOV.U32 R24, RZ, RZ, R8 ;  /* 0x000000ffff187224 */ /* 0x000fc800078e0008 */
[----:B------:R-:W0:Y:S02]  /*5a40*/  F2I.S64.TRUNC R4, R5 ;  /* 0x0000000500047311 */ /* 0x000e24000020d900 */
[----:B0-----:R0:W-:Y:S01]  /*5a50*/  STG.E.U8 desc[UR36][R10.64], R4 ;  /* 0x000000040a007986 */ /* 0x0011e2000c101124 */
[----:B------:R-:W-:Y:S05]  /*5a60*/  BRA `(.L_x_3250) ;  /* 0x0000000c00d47947 */ /* 0x000fea0003800000 */
.L_x_3247:
        /* <DEDUP_REMOVED lines=11> */
.L_x_3252:
[----:B---3--:R-:W-:Y:S02]  /*5b20*/  IMAD.U32 R5, R5, 0x10000, RZ ;  /* 0x0001000005057824 */ /* 0x008fe400078e00ff */
[----:B------:R-:W-:-:S04]  /*5b30*/  IMAD.MOV.U32 R24, RZ, RZ, R8 ;  /* 0x000000ffff187224 */ /* 0x000fc800078e0008 */
[----:B------:R-:W0:Y:S02]  /*5b40*/  F2I.FTZ.TRUNC.NTZ R5, R5 ;  /* 0x0000000500057305 */ /* 0x000e24000021f100 */
[----:B0-----:R0:W-:Y:S01]  /*5b50*/  STG.E desc[UR36][R10.64], R5 ;  /* 0x000000050a007986 */ /* 0x0011e2000c101924 */
[----:B------:R-:W-:Y:S05]  /*5b60*/  BRA `(.L_x_3250) ;  /* 0x0000000c00947947 */ /* 0x000fea0003800000 */
.L_x_3251:
[----:B---3--:R-:W-:Y:S02]  /*5b70*/  IMAD.U32 R5, R5, 0x10000, RZ ;  /* 0x0001000005057824 */ /* 0x008fe400078e00ff */
[----:B------:R-:W-:-:S04]  /*5b80*/  IMAD.MOV.U32 R24, RZ, RZ, R8 ;  /* 0x000000ffff187224 */ /* 0x000fc800078e0008 */
[----:B------:R-:W0:Y:S02]  /*5b90*/  F2I.FTZ.TRUNC.NTZ R5, R5 ;  /* 0x0000000500057305 */ /* 0x000e24000021f100 */
[----:B0-----:R0:W-:Y:S01]  /*5ba0*/  STG.E.U16 desc[UR36][R10.64], R5 ;  /* 0x000000050a007986 */ /* 0x0011e2000c101524 */
[----:B------:R-:W-:Y:S05]  /*5bb0*/  BRA `(.L_x_3250) ;  /* 0x0000000c00807947 */ /* 0x000fea0003800000 */
.L_x_3246:
        /* <DEDUP_REMOVED lines=10> */
.L_x_3254:
[----:B---3--:R-:W-:Y:S02]  /*5c60*/  IMAD.U32 R0, R5, 0x10000, RZ ;  /* 0x0001000005007824 */ /* 0x008fe400078e00ff */
[----:B------:R-:W-:-:S03]  /*5c70*/  IMAD.MOV.U32 R24, RZ, RZ, R8 ;  /* 0x000000ffff187224 */ /* 0x000fc600078e0008 */
[----:B------:R-:W-:-:S05]  /*5c80*/  F2FP.F16.F32.PACK_AB R0, RZ, R0 ;  /* 0x00000000ff00723e */ /* 0x000fca00000000ff */
[----:B------:R0:W-:Y:S01]  /*5c90*/  STG.E.U16 desc[UR36][R10.64], R0 ;  /* 0x000000000a007986 */ /* 0x0001e2000c101524 */
[----:B------:R-:W-:Y:S05]  /*5ca0*/  BRA `(.L_x_3250) ;  /* 0x0000000c00447947 */ /* 0x000fea0003800000 */
.L_x_3253:
        /* <DEDUP_REMOVED lines=11> */
.L_x_3256:
[----:B---3--:R-:W-:Y:S02]  /*5d60*/  IMAD.U32 R5, R5, 0x10000, RZ ;  /* 0x0001000005057824 */ /* 0x008fe400078e00ff */
[----:B------:R-:W-:-:S03]  /*5d70*/  IMAD.MOV.U32 R24, RZ, RZ, R8 ;  /* 0x000000ffff187224 */ /* 0x000fc600078e0008 */
[----:B------:R-:W-:-:S04]  /*5d80*/  F2FP.F16.F32.PACK_AB R3, RZ, R5 ;  /* 0x00000005ff03723e */ /* 0x000fc800000000ff */
[----:B------:R-:W-:-:S05]  /*5d90*/  PRMT R3, R3, 0x5410, RZ ;  /* 0x0000541003037816 */ /* 0x000fca00000000ff */
[----:B------:R0:W-:Y:S01]  /*5da0*/  STG.E desc[UR36][R10.64], R3 ;  /* 0x000000030a007986 */ /* 0x0001e2000c101924 */
[----:B------:R-:W-:Y:S05]  /*5db0*/  BRA `(.L_x_3250) ;  /* 0x0000000c00007947 */ /* 0x000fea0003800000 */
.L_x_3255:
[----:B---3--:R-:W-:Y:S02]  /*5dc0*/  IMAD.U32 R4, R5, 0x10000, RZ ;  /* 0x0001000005047824 */ /* 0x008fe400078e00ff */
[----:B------:R-:W-:Y:S02]  /*5dd0*/  IMAD.MOV.U32 R24, RZ, RZ, R8 ;  /* 0x000000ffff187224 */ /* 0x000fe400078e0008 */
[----:B------:R-:W-:-:S06]  /*5de0*/  FMUL.FTZ R4, R4, 1 ;  /* 0x3f80000004047820 */ /* 0x000fcc0000410000 */
[----:B------:R-:W0:Y:S02]  /*5df0*/  F2F.F64.F32 R4, R4 ;  /* 0x0000000400047310 */ /* 0x000e240000201800 */
[----:B0-----:R0:W-:Y:S01]  /*5e00*/  STG.E.64 desc[UR36][R10.64], R4 ;  /* 0x000000040a007986 */ /* 0x0011e2000c101b24 */
[----:B------:R-:W-:Y:S05]  /*5e10*/  BRA `(.L_x_3250) ;  /* 0x0000000800e87947 */ /* 0x000fea0003800000 */
.L_x_3245:
        /* <DEDUP_REMOVED lines=14> */
.L_x_3259:
[----:B---3--:R-:W-:Y:S01]  /*5f00*/  IMAD.U32 R5, R5, 0x10000, RZ ;  /* 0x0001000005057824 */ /* 0x008fe200078e00ff */
[----:B------:R-:W-:Y:S01]  /*5f10*/  CS2R R6, SRZ ;  /* 0x0000000000067805 */ /* 0x000fe2000001ff00 */
[----:B------:R-:W-:Y:S02]  /*5f20*/  IMAD.MOV.U32 R24, RZ, RZ, R8 ;  /* 0x000000ffff187224 */ /* 0x000fe400078e0008 */
[----:B------:R-:W-:-:S06]  /*5f30*/  FMUL.FTZ R5, R5, 1 ;  /* 0x3f80000005057820 */ /* 0x000fcc0000410000 */
[----:B------:R-:W0:Y:S02]  /*5f40*/  F2F.F64.F32 R4, R5 ;  /* 0x0000000500047310 */ /* 0x000e240000201800 */
[----:B0-----:R0:W-:Y:S01]  /*5f50*/  STG.E.128 desc[UR36][R10.64], R4 ;  /* 0x000000040a007986 */ /* 0x0011e2000c101d24 */
[----:B------:R-:W-:Y:S05]  /*5f60*/  BRA `(.L_x_3250) ;  /* 0x0000000800947947 */ /* 0x000fea0003800000 */
.L_x_3258:
        /* <DEDUP_REMOVED lines=21> */
.L_x_3263:
[----:B------:R-:W-:Y:S05]  /*60c0*/  BSYNC B0 ;  /* 0x0000000000007941 */ /* 0x000fea0003800000 */
.L_x_3262:
[----:B------:R-:W-:Y:S01]  /*60d0*/  LOP3.LUT R5, R0, R5, RZ, 0xfc, !PT ;  /* 0x0000000500057212 */ /* 0x000fe200078efcff */
[----:B------:R-:W-:-:S04]  /*60e0*/  IMAD.MOV.U32 R24, RZ, RZ, R8 ;  /* 0x000000ffff187224 */ /* 0x000fc800078e0008 */
[----:B------:R0:W-:Y:S01]  /*60f0*/  STG.E.U8 desc[UR36][R10.64], R5 ;  /* 0x000000050a007986 */ /* 0x0001e2000c101124 */
[----:B------:R-:W-:Y:S05]  /*6100*/  BRA `(.L_x_3250) ;  /* 0x00000008002c7947 */ /* 0x000fea0003800000 */
.L_x_3261:
        /* <DEDUP_REMOVED lines=13> */
.L_x_3265:
[----:B------:R-:W-:Y:S01]  /*61e0*/  IMAD.MOV.U32 R0, RZ, RZ, 0x7f ;  /* 0x0000007fff007424 */ /* 0x000fe200078e00ff */
[----:B------:R-:W-:-:S04]  /*61f0*/  ISETP.GT.U32.AND P0, PT, R3, 0x7f800000, PT ;  /* 0x7f8000000300780c */ /* 0x000fc80003f04070 */
[----:B------:R-:W-:-:S09]  /*6200*/  SEL R0, R0, 0x7c, P0 ;  /* 0x0000007c00007807 */ /* 0x000fd20000000000 */
.L_x_3266:
[----:B------:R-:W-:Y:S05]  /*6210*/  BSYNC B0 ;  /* 0x0000000000007941 */ /* 0x000fea0003800000 */
.L_x_3264:
[----:B------:R-:W-:Y:S01]  /*6220*/  LOP3.LUT R3, R5, 0x80000000, RZ, 0xc0, !PT ;  /* 0x8000000005037812 */ /* 0x000fe200078ec0ff */
[----:B------:R-:W-:-:S03]  /*6230*/  IMAD.MOV.U32 R24, RZ, RZ, R8 ;  /* 0x000000ffff187224 */ /* 0x000fc600078e0008 */
[----:B------:R-:W-:-:S04]  /*6240*/  SHF.R.U32.HI R3, RZ, 0x18, R3 ;  /* 0x00000018ff037819 */ /* 0x000fc80000011603 */
[----:B------:R-:W-:-:S05]  /*6250*/  LOP3.LUT R3, R0, R3, RZ, 0xfc, !PT ;  /* 0x0000000300037212 */ /* 0x000fca00078efcff */
[----:B------:R0:W-:Y:S01]  /*6260*/  STG.E.U8 desc[UR36][R10.64], R3 ;  /* 0x000000030a007986 */ /* 0x0001e2000c101124 */
[----:B------:R-:W-:Y:S05]  /*6270*/  BRA `(.L_x_3250) ;  /* 0x0000000400d07947 */ /* 0x000fea0003800000 */
.L_x_3260:
[----:B---3--:R0:W-:Y:S01]  /*6280*/  STG.E.U16 desc[UR36][R10.64], R5 ;  /* 0x000000050a007986 */ /* 0x0081e2000c101524 */
[----:B------:R-:W-:Y:S01]  /*6290*/  IMAD.MOV.U32 R24, RZ, RZ, R8 ;  /* 0x000000ffff187224 */ /* 0x000fe200078e0008 */
[----:B------:R-:W-:Y:S06]  /*62a0*/  BRA `(.L_x_3250) ;  /* 0x0000000400c47947 */ /* 0x000fec0003800000 */
.L_x_3257:
        /* <DEDUP_REMOVED lines=13> */
.L_x_3269:
        /* <DEDUP_REMOVED lines=17> */
.L_x_3272:
[----:B------:R-:W-:-:S04]  /*6490*/  LOP3.LUT R3, R7, 0x80000000, RZ, 0xc0, !PT ;  /* 0x8000000007037812 */ /* 0x000fc800078ec0ff */
[----:B------:R-:W-:-:S04]  /*64a0*/  SHF.R.U32.HI R3, RZ, 0x18, R3 ;  /* 0x00000018ff037819 */ /* 0x000fc80000011603 */
[----:B------:R-:W-:-:S04]  /*64b0*/  LOP3.LUT R0, R0, R3, RZ, 0xfc, !PT ;  /* 0x0000000300007212 */ /* 0x000fc800078efcff */
[----:B------:R-:W-:-:S07]  /*64c0*/  PRMT R5, R0, 0x7610, R5 ;  /* 0x0000761000057816 */ /* 0x000fce0000000005 */
.L_x_3271:
[----:B------:R-:W-:Y:S05]  /*64d0*/  BSYNC B0 ;  /* 0x0000000000007941 */ /* 0x000fea0003800000 */
.L_x_3270:
[----:B------:R3:W-:Y:S01]  /*64e0*/  STG.E.U8 desc[UR36][R10.64], R5 ;  /* 0x000000050a007986 */ /* 0x0007e2000c101124 */
[----:B------:R-:W-:Y:S01]  /*64f0*/  IMAD.MOV.U32 R24, RZ, RZ, R8 ;  /* 0x000000ffff187224 */ /* 0x000fe200078e0008 */
[----:B------:R-:W-:Y:S06]  /*6500*/  BRA `(.L_x_3250) ;  /* 0x00000004002c7947 */ /* 0x000fec0003800000 */
.L_x_3268:
        /* <DEDUP_REMOVED lines=17> */
.L_x_3275:
[----:B------:R-:W-:-:S04]  /*6620*/  LOP3.LUT R3, R7, 0x80000000, RZ, 0xc0, !PT ;  /* 0x8000000007037812 */ /* 0x000fc800078ec0ff */
[----:B------:R-:W-:-:S04]  /*6630*/  SHF.R.U32.HI R3, RZ, 0x18, R3 ;  /* 0x00000018ff037819 */ /* 0x000fc80000011603 */
[----:B------:R-:W-:-:S04]  /*6640*/  LOP3.LUT R0, R0, R3, RZ, 0xfc, !PT ;  /* 0x0000000300007212 */ /* 0x000fc800078efcff */
[----:B------:R-:W-:-:S07]  /*6650*/  PRMT R5, R0, 0x7610, R5 ;  /* 0x0000761000057816 */ /* 0x000fce0000000005 */
.L_x_3274:
[----:B------:R-:W-:Y:S05]  /*6660*/  BSYNC B0 ;  /* 0x0000000000007941 */ /* 0x000fea0003800000 */
.L_x_3273:
[----:B------:R0:W-:Y:S01]  /*6670*/  STG.E.U8 desc[UR36][R10.64], R5 ;  /* 0x000000050a007986 */ /* 0x0001e2000c101124 */
[----:B------:R-:W-:Y:S01]  /*6680*/  IMAD.MOV.U32 R24, RZ, RZ, R8 ;  /* 0x000000ffff187224 */ /* 0x000fe200078e0008 */
[----:B------:R-:W-:Y:S06]  /*6690*/  BRA `(.L_x_3250) ;  /* 0x0000000000c87947 */ /* 0x000fec0003800000 */
.L_x_3267:
        /* <DEDUP_REMOVED lines=23> */
.L_x_3249:
        /* <DEDUP_REMOVED lines=16> */
.L_x_3278:
[----:B------:R-:W-:Y:S01]  /*6910*/  VIADD R24, R24, 0x80 ;  /* 0x0000008018187836 */ /* 0x000fe20000000000 */
[----:B------:R-:W-:Y:S06]  /*6920*/  BRA `(.L_x_3250) ;  /* 0x0000000000247947 */ /* 0x000fec0003800000 */
.L_x_3277:
[----:B---3--:R-:W-:Y:S02]  /*6930*/  IMAD.U32 R5, R5, 0x10000, RZ ;  /* 0x0001000005057824 */ /* 0x008fe400078e00ff */
[----:B------:R-:W-:-:S04]  /*6940*/  IMAD.MOV.U32 R24, RZ, RZ, R8 ;  /* 0x000000ffff187224 */ /* 0x000fc800078e0008 */
[----:B------:R-:W0:Y:S02]  /*6950*/  F2I.U64.TRUNC R4, R5 ;  /* 0x0000000500047311 */ /* 0x000e24000020d800 */
[----:B0-----:R2:W-:Y:S01]  /*6960*/  STG.E.64 desc[UR36][R10.64], R4 ;  /* 0x000000040a007986 */ /* 0x0015e2000c101b24 */
[----:B------:R-:W-:Y:S05]  /*6970*/  BRA `(.L_x_3250) ;  /* 0x0000000000107947 */ /* 0x000fea0003800000 */
.L_x_3276:
[----:B---3--:R-:W-:Y:S02]  /*6980*/  IMAD.U32 R5, R5, 0x10000, RZ ;  /* 0x0001000005057824 */ /* 0x008fe400078e00ff */
[----:B------:R-:W-:-:S04]  /*6990*/  IMAD.MOV.U32 R24, RZ, RZ, R8 ;  /* 0x000000ffff187224 */ /* 0x000fc800078e0008 */
[----:B------:R-:W0:Y:S02]  /*69a0*/  F2I.FTZ.U32.TRUNC.NTZ R5, R5 ;  /* 0x0000000500057305 */ /* 0x000e24000021f000 */
[----:B0-----:R0:W-:Y:S02]  /*69b0*/  STG.E desc[UR36][R10.64], R5 ;  /* 0x000000050a007986 */ /* 0x0011e4000c101924 */
.L_x_3250:
[----:B------:R-:W-:-:S13]  /*69c0*/  ISETP.GE.AND P0, PT, R24, R19, PT ;  /* 0x000000131800720c */ /* 0x000fda0003f06270 */
[----:B------:R-:W-:Y:S05]  /*69d0*/  @P0 BREAK B6 ;  /* 0x0000000000060942 */ /* 0x000fea0003800000 */
[----:B------:R-:W-:Y:S05]  /*69e0*/  @P0 BRA `(.L_x_3279) ;  /* 0x0000001c00f00947 */ /* 0x000fea0003800000 */
[----:B------:R-:W5:Y:S01]  /*69f0*/  LDC.64 R8, c[0x0][0x218] ;  /* 0x00008600ff087b82 */ /* 0x000f620000000a00 */
[----:B0-----:R-:W-:Y:S01]  /*6a00*/  IMAD R0, R22, 0x200, R24 ;  /* 0x0000020016007824 */ /* 0x001fe200078e0218 */
[----:B--2---:R-:W-:Y:S01]  /*6a10*/  PRMT R4, R2, 0x9910, RZ ;  /* 0x0000991002047816 */ /* 0x004fe200000000ff */
[----:B------:R-:W-:Y:S02]  /*6a20*/  ULDC UR4, c[0x0][0x238] ;  /* 0x00008e0000047ab9 */ /* 0x000fe40000000800 */
[----:B-1--4-:R-:W-:Y:S02]  /*6a30*/  IMAD R3, R0, UR4, RZ ;  /* 0x0000000400037c24 */ /* 0x012fe4000f8e02ff */
        /* <DEDUP_REMOVED lines=17> */
.L_x_3283:
[----:B---3--:R-:W-:-:S06]  /*6b50*/  IMAD.U32 R5, R18, 0x10000, RZ ;  /* 0x0001000012057824 */ /* 0x008fcc00078e00ff */
[----:B------:R-:W0:Y:S02]  /*6b60*/  F2I.S64.TRUNC R4, R5 ;  /* 0x0000000500047311 */ /* 0x000e24000020d900 */
[----:B0-----:R4:W-:Y:S01]  /*6b70*/  STG.E.U8 desc[UR36][R8.64], R4 ;  /* 0x0000000408007986 */ /* 0x0019e2000c101124 */
[----:B------:R-:W-:Y:S05]  /*6b80*/  BRA `(.L_x_3285) ;  /* 0x0000000c00847947 */ /* 0x000fea0003800000 */
.L_x_3282:
        /* <DEDUP_REMOVED lines=10> */
.L_x_3287:
[----:B------:R-:W-:-:S04]  /*6c30*/  IMAD.U32 R18, R18, 0x10000, RZ ;  /* 0x0001000012127824 */ /* 0x000fc800078e00ff */
[----:B------:R-:W0:Y:S02]  /*6c40*/  F2I.FTZ.TRUNC.NTZ R3, R18 ;  /* 0x0000001200037305 */ /* 0x000e24000021f100 */
[----:B0-----:R2:W-:Y:S01]  /*6c50*/  STG.E desc[UR36][R8.64], R3 ;  /* 0x0000000308007986 */ /* 0x0015e2000c101924 */
[----:B------:R-:W-:Y:S05]  /*6c60*/  BRA `(.L_x_3285) ;  /* 0x0000000c004c7947 */ /* 0x000fea0003800000 */
.L_x_3286:
[----:B------:R-:W-:-:S04]  /*6c70*/  IMAD.U32 R18, R18, 0x10000, RZ ;  /* 0x0001000012127824 */ /* 0x000fc800078e00ff */
[----:B------:R-:W0:Y:S02]  /*6c80*/  F2I.FTZ.TRUNC.NTZ R3, R18 ;  /* 0x0000001200037305 */ /* 0x000e24000021f100 */
[----:B0-----:R0:W-:Y:S01]  /*6c90*/  STG.E.U16 desc[UR36][R8.64], R3 ;  /* 0x0000000308007986 */ /* 0x0011e2000c101524 */
[----:B------:R-:W-:Y:S05]  /*6ca0*/  BRA `(.L_x_3285) ;  /* 0x0000000c003c7947 */ /* 0x000fea0003800000 */
.L_x_3281:
        /* <DEDUP_REMOVED lines=9> */
.L_x_3289:
[----:B------:R-:W-:-:S05]  /*6d40*/  IMAD.U32 R0, R18, 0x10000, RZ ;  /* 0x0001000012007824 */ /* 0x000fca00078e00ff */
[----:B------:R-:W-:-:S05]  /*6d50*/  F2FP.F16.F32.PACK_AB R0, RZ, R0 ;  /* 0x00000000ff00723e */ /* 0x000fca00000000ff */
[----:B------:R0:W-:Y:S01]  /*6d60*/  STG.E.U16 desc[UR36][R8.64], R0 ;  /* 0x0000000008007986 */ /* 0x0001e2000c101524 */
[----:B------:R-:W-:Y:S05]  /*6d70*/  BRA `(.L_x_3285) ;  /* 0x0000000c00087947 */ /* 0x000fea0003800000 */
.L_x_3288:
        /* <DEDUP_REMOVED lines=10> */
.L_x_3291:
[----:B------:R-:W-:-:S05]  /*6e20*/  IMAD.U32 R18, R18, 0x10000, RZ ;  /* 0x0001000012127824 */ /* 0x000fca00078e00ff */
[----:B------:R-:W-:-:S04]  /*6e30*/  F2FP.F16.F32.PACK_AB R3, RZ, R18 ;  /* 0x00000012ff03723e */ /* 0x000fc800000000ff */
[----:B------:R-:W-:-:S05]  /*6e40*/  PRMT R3, R3, 0x5410, RZ ;  /* 0x0000541003037816 */ /* 0x000fca00000000ff */
[----:B------:R0:W-:Y:S01]  /*6e50*/  STG.E desc[UR36][R8.64], R3 ;  /* 0x0000000308007986 */ /* 0x0001e2000c101924 */
[----:B------:R-:W-:Y:S05]  /*6e60*/  BRA `(.L_x_3285) ;  /* 0x0000000800cc7947 */ /* 0x000fea0003800000 */
.L_x_3290:
[----:B------:R-:W-:-:S04]  /*6e70*/  IMAD.U32 R4, R18, 0x10000, RZ ;  /* 0x0001000012047824 */ /* 0x000fc800078e00ff */
[----:B------:R-:W-:-:S06]  /*6e80*/  FMUL.FTZ R4, R4, 1 ;  /* 0x3f80000004047820 */ /* 0x000fcc0000410000 */
[----:B---3--:R-:W0:Y:S02]  /*6e90*/  F2F.F64.F32 R4, R4 ;  /* 0x0000000400047310 */ /* 0x008e240000201800 */
[----:B0-----:R0:W-:Y:S01]  /*6ea0*/  STG.E.64 desc[UR36][R8.64], R4 ;  /* 0x0000000408007986 */ /* 0x0011e2000c101b24 */
[----:B------:R-:W-:Y:S05]  /*6eb0*/  BRA `(.L_x_3285) ;  /* 0x0000000800b87947 */ /* 0x000fea0003800000 */
.L_x_3280:
        /* <DEDUP_REMOVED lines=13> */
.L_x_3294:
[----:B------:R-:W-:Y:S01]  /*6f90*/  IMAD.U32 R18, R18, 0x10000, RZ ;  /* 0x0001000012127824 */ /* 0x000fe200078e00ff */
[----:B------:R-:W-:-:S03]  /*6fa0*/  CS2R R6, SRZ ;  /* 0x0000000000067805 */ /* 0x000fc6000001ff00 */
[----:B------:R-:W-:-:S06]  /*6fb0*/  FMUL.FTZ R4, R18, 1 ;  /* 0x3f80000012047820 */ /* 0x000fcc0000410000 */
[----:B---3--:R-:W0:Y:S02]  /*6fc0*/  F2F.F64.F32 R4, R4 ;  /* 0x0000000400047310 */ /* 0x008e240000201800 */
[----:B0-----:R0:W-:Y:S01]  /*6fd0*/  STG.E.128 desc[UR36][R8.64], R4 ;  /* 0x0000000408007986 */ /* 0x0011e2000c101d24 */
[----:B------:R-:W-:Y:S05]  /*6fe0*/  BRA `(.L_x_3285) ;  /* 0x00000008006c7947 */ /* 0x000fea0003800000 */
.L_x_3293:
        /* <DEDUP_REMOVED lines=21> */
.L_x_3298:
[----:B------:R-:W-:Y:S05]  /*7140*/  BSYNC B0 ;  /* 0x0000000000007941 */ /* 0x000fea0003800000 */
.L_x_3297:
[----:B------:R-:W-:-:S05]  /*7150*/  LOP3.LUT R5, R0, R5, RZ, 0xfc, !PT ;  /* 0x0000000500057212 */ /* 0x000fca00078efcff */
[----:B------:R0:W-:Y:S01]  /*7160*/  STG.E.U8 desc[UR36][R8.64], R5 ;  /* 0x0000000508007986 */ /* 0x0001e2000c101124 */
[----:B------:R-:W-:Y:S05]  /*7170*/  BRA `(.L_x_3285) ;  /* 0x0000000800087947 */ /* 0x000fea0003800000 */
.L_x_3296:
        /* <DEDUP_REMOVED lines=13> */
.L_x_3300:
[----:B------:R-:W-:Y:S01]  /*7250*/  IMAD.MOV.U32 R0, RZ, RZ, 0x7f ;  /* 0x0000007fff007424 */ /* 0x000fe200078e00ff */
[----:B------:R-:W-:-:S04]  /*7260*/  ISETP.GT.U32.AND P0, PT, R3, 0x7f800000, PT ;  /* 0x7f8000000300780c */ /* 0x000fc80003f04070 */
[----:B------:R-:W-:-:S09]  /*7270*/  SEL R0, R0, 0x7c, P0 ;  /* 0x0000007c00007807 */ /* 0x000fd20000000000 */
.L_x_3301:
[----:B------:R-:W-:Y:S05]  /*7280*/  BSYNC B0 ;  /* 0x0000000000007941 */ /* 0x000fea0003800000 */
.L_x_3299:
[----:B------:R-:W-:-:S04]  /*7290*/  LOP3.LUT R3, R5, 0x80000000, RZ, 0xc0, !PT ;  /* 0x8000000005037812 */ /* 0x000fc800078ec0ff */
[----:B------:R-:W-:-:S04]  /*72a0*/  SHF.R.U32.HI R3, RZ, 0x18, R3 ;  /* 0x00000018ff037819 */ /* 0x000fc80000011603 */
[----:B------:R-:W-:-:S05]  /*72b0*/  LOP3.LUT R3, R0, R3, RZ, 0xfc, !PT ;  /* 0x0000000300037212 */ /* 0x000fca00078efcff */
[----:B------:R0:W-:Y:S01]  /*72c0*/  STG.E.U8 desc[UR36][R8.64], R3 ;  /* 0x0000000308007986 */ /* 0x0001e2000c101124 */
[----:B------:R-:W-:Y:S05]  /*72d0*/  BRA `(.L_x_3285) ;  /* 0x0000000400b07947 */ /* 0x000fea0003800000 */
.L_x_3295:
[----:B------:R0:W-:Y:S01]  /*72e0*/  STG.E.U16 desc[UR36][R8.64], R18 ;  /* 0x0000001208007986 */ /* 0x0001e2000c101524 */
[----:B------:R-:W-:Y:S05]  /*72f0*/  BRA `(.L_x_3285) ;  /* 0x0000000400a87947 */ /* 0x000fea0003800000 */
.L_x_3292:
        /* <DEDUP_REMOVED lines=12> */
.L_x_3304:
        /* <DEDUP_REMOVED lines=17> */
.L_x_3307:
[----:B------:R-:W-:-:S04]  /*74d0*/  LOP3.LUT R3, R5, 0x80000000, RZ, 0xc0, !PT ;  /* 0x8000000005037812 */ /* 0x000fc800078ec0ff */
[----:B------:R-:W-:-:S04]  /*74e0*/  SHF.R.U32.HI R3, RZ, 0x18, R3 ;  /* 0x00000018ff037819 */ /* 0x000fc80000011603 */
[----:B------:R-:W-:-:S04]  /*74f0*/  LOP3.LUT R0, R0, R3, RZ, 0xfc, !PT ;  /* 0x0000000300007212 */ /* 0x000fc800078efcff */
[----:B------:R-:W-:-:S07]  /*7500*/  PRMT R4, R0, 0x7610, R4 ;  /* 0x0000761000047816 */ /* 0x000fce0000000004 */
.L_x_3306:
[----:B------:R-:W-:Y:S05]  /*7510*/  BSYNC B0 ;  /* 0x0000000000007941 */ /* 0x000fea0003800000 */
.L_x_3305:
[----:B------:R0:W-:Y:S01]  /*7520*/  STG.E.U8 desc[UR36][R8.64], R4 ;  /* 0x0000000408007986 */ /* 0x0001e2000c101124 */
[----:B------:R-:W-:Y:S05]  /*7530*/  BRA `(.L_x_3285) ;  /* 0x0000000400187947 */ /* 0x000fea0003800000 */
.L_x_3303:
        /* <DEDUP_REMOVED lines=17> */
.L_x_3310:
[----:B------:R-:W-:-:S04]  /*7650*/  LOP3.LUT R3, R5, 0x80000000, RZ, 0xc0, !PT ;  /* 0x8000000005037812 */ /* 0x000fc800078ec0ff */
[----:B------:R-:W-:-:S04]  /*7660*/  SHF.R.U32.HI R3, RZ, 0x18, R3 ;  /* 0x00000018ff037819 */ /* 0x000fc80000011603 */
[----:B------:R-:W-:-:S04]  /*7670*/  LOP3.LUT R0, R0, R3, RZ, 0xfc, !PT ;  /* 0x0000000300007212 */ /* 0x000fc800078efcff */
[----:B------:R-:W-:-:S07]  /*7680*/  PRMT R4, R0, 0x7610, R4 ;  /* 0x0000761000047816 */ /* 0x000fce0000000004 */
.L_x_3309:
[----:B------:R-:W-:Y:S05]  /*7690*/  BSYNC B0 ;  /* 0x0000000000007941 */ /* 0x000fea0003800000 */
.L_x_3308:
[----:B------:R0:W-:Y:S01]  /*76a0*/  STG.E.U8 desc[UR36][R8.64], R4 ;  /* 0x0000000408007986 */ /* 0x0001e2000c101124 */
[----:B------:R-:W-:Y:S05]  /*76b0*/  BRA `(.L_x_3285) ;  /* 0x0000000000b87947 */ /* 0x000fea0003800000 */
.L_x_3302:
        /* <DEDUP_REMOVED lines=22> */
.L_x_3284:
        /* <DEDUP_REMOVED lines=16> */
.L_x_3313:
[----:B------:R-:W-:Y:S05]  /*7920*/  BRA `(.L_x_3285) ;  /* 0x00000000001c7947 */ /* 0x000fea0003800000 */
.L_x_3312:
[----:B------:R-:W-:-:S06]  /*7930*/  IMAD.U32 R4, R18, 0x10000, RZ ;  /* 0x0001000012047824 */ /* 0x000fcc00078e00ff */
[----:B---3--:R-:W0:Y:S02]  /*7940*/  F2I.U64.TRUNC R4, R4 ;  /* 0x0000000400047311 */ /* 0x008e24000020d800 */
[----:B0-----:R0:W-:Y:S01]  /*7950*/  STG.E.64 desc[UR36][R8.64], R4 ;  /* 0x0000000408007986 */ /* 0x0011e2000c101b24 */
[----:B------:R-:W-:Y:S05]  /*7960*/  BRA `(.L_x_3285) ;  /* 0x00000000000c7947 */ /* 0x000fea0003800000 */
.L_x_3311:
[----:B------:R-:W-:-:S04]  /*7970*/  IMAD.U32 R18, R18, 0x10000, RZ ;  /* 0x0001000012127824 */ /* 0x000fc800078e00ff */
[----:B------:R-:W0:Y:S02]  /*7980*/  F2I.FTZ.U32.TRUNC.NTZ R3, R18 ;  /* 0x0000001200037305 */ /* 0x000e24000021f000 */
[----:B0-----:R0:W-:Y:S02]  /*7990*/  STG.E desc[UR36][R8.64], R3 ;  /* 0x0000000308007986 */ /* 0x0011e4000c101924 */
.L_x_3285:
[----:B------:R-:W-:-:S07]  /*79a0*/  VIADD R24, R24, 0x80 ;  /* 0x0000008018187836 */ /* 0x000fce0000000000 */
.L_x_3244:
[----:B------:R-:W-:-:S13]  /*79b0*/  ISETP.GE.AND P0, PT, R24, R19, PT ;  /* 0x000000131800720c */ /* 0x000fda0003f06270 */
[----:B------:R-:W-:Y:S05]  /*79c0*/  @P0 BREAK B6 ;  /* 0x0000000000060942 */ /* 0x000fea0003800000 */
[----:B------:R-:W-:Y:S05]  /*79d0*/  @P0 BRA `(.L_x_3279) ;  /* 0x0000000c00f40947 */ /* 0x000fea0003800000 */
[----:B------:R-:W-:Y:S05]  /*79e0*/  BSYNC B6 ;  /* 0x0000000000067941 */ /* 0x000fea0003800000 */
.L_x_3243:
[----:B012-4-:R-:W0:Y:S01]  /*79f0*/  LDC.64 R8, c[0x0][0x218] ;  /* 0x00008600ff087b82 */ /* 0x017e220000000a00 */
        /* <DEDUP_REMOVED lines=17> */
[----:B------:R-:W-:-:S06]  /*7b10*/  IMAD.U32 R17, R17, 0x10000, RZ ;  /* 0x0001000011117824 */ /* 0x000fcc00078e00ff */
[----:B------:R-:W0:Y:S02]  /*7b20*/  F2I.FTZ.TRUNC.NTZ R17, R17 ;  /* 0x0000001100117305 */ /* 0x000e24000021f100 */
[----:B0-----:R0:W-:Y:S01]  /*7b30*/  STG.E.U8 desc[UR36][R8.64], R17 ;  /* 0x0000001108007986 */ /* 0x0011e2000c101124 */
[----:B------:R-:W-:Y:S05]  /*7b40*/  BRA `(.L_x_3319) ;  /* 0x0000000c00947947 */ /* 0x000fea0003800000 */
.L_x_3317:
[----:B---3--:R-:W-:-:S06]  /*7b50*/  IMAD.U32 R5, R17, 0x10000, RZ ;  /* 0x0001000011057824 */ /* 0x008fcc00078e00ff */
[----:B------:R-:W0:Y:S02]  /*7b60*/  F2I.S64.TRUNC R4, R5 ;  /* 0x0000000500047311 */ /* 0x000e24000020d900 */
[----:B0-----:R0:W-:Y:S01]  /*7b70*/  STG.E.U8 desc[UR36][R8.64], R4 ;  /* 0x0000000408007986 */ /* 0x0011e2000c101124 */
[----:B------:R-:W-:Y:S05]  /*7b80*/  BRA `(.L_x_3319) ;  /* 0x0000000c00847947 */ /* 0x000fea0003800000 */
.L_x_3316:
        /* <DEDUP_REMOVED lines=10> */
.L_x_3321:
[----:B------:R-:W-:-:S06]  /*7c30*/  IMAD.U32 R17, R17, 0x10000, RZ ;  /* 0x0001000011117824 */ /* 0x000fcc00078e00ff */
[----:B------:R-:W0:Y:S02]  /*7c40*/  F2I.FTZ.TRUNC.NTZ R17, R17 ;  /* 0x0000001100117305 */ /* 0x000e24000021f100 */
[----:B0-----:R0:W-:Y:S01]  /*7c50*/  STG.E desc[UR36][R8.64], R17 ;  /* 0x0000001108007986 */ /* 0x0011e2000c101924 */
[----:B------:R-:W-:Y:S05]  /*7c60*/  BRA `(.L_x_3319) ;  /* 0x0000000c004c7947 */ /* 0x000fea0003800000 */
.L_x_3320:
[----:B------:R-:W-:-:S06]  /*7c70*/  IMAD.U32 R17, R17, 0x10000, RZ ;  /* 0x0001000011117824 */ /* 0x000fcc00078e00ff */
[----:B------:R-:W0:Y:S02]  /*7c80*/  F2I.FTZ.TRUNC.NTZ R17, R17 ;  /* 0x0000001100117305 */ /* 0x000e24000021f100 */
[----:B0-----:R0:W-:Y:S01]  /*7c90*/  STG.E.U16 desc[UR36][R8.64], R17 ;  /* 0x0000001108007986 */ /* 0x0011e2000c101524 */
[----:B------:R-:W-:Y:S05]  /*7ca0*/  BRA `(.L_x_3319) ;  /* 0x0000000c003c7947 */ /* 0x000fea0003800000 */
.L_x_3315:
        /* <DEDUP_REMOVED lines=9> */
.L_x_3323:
[----:B------:R-:W-:-:S05]  /*7d40*/  IMAD.U32 R0, R17, 0x10000, RZ ;  /* 0x0001000011007824 */ /* 0x000fca00078e00ff */
[----:B------:R-:W-:-:S05]  /*7d50*/  F2FP.F16.F32.PACK_AB R0, RZ, R0 ;  /* 0x00000000ff00723e */ /* 0x000fca00000000ff */
[----:B------:R0:W-:Y:S01]  /*7d60*/  STG.E.U16 desc[UR36][R8.64], R0 ;  /* 0x0000000008007986 */ /* 0x0001e2000c101524 */
[----:B------:R-:W-:Y:S05]  /*7d70*/  BRA `(.L_x_3319) ;  /* 0x0000000c00087947 */ /* 0x000fea0003800000 */
.L_x_3322:
        /* <DEDUP_REMOVED lines=10> */
.L_x_3325:
[----:B------:R-:W-:-:S05]  /*7e20*/  IMAD.U32 R17, R17, 0x10000, RZ ;  /* 0x0001000011117824 */ /* 0x000fca00078e00ff */
[----:B------:R-:W-:-:S04]  /*7e30*/  F2FP.F16.F32.PACK_AB R3, RZ, R17 ;  /* 0x00000011ff03723e */ /* 0x000fc800000000ff */
[----:B------:R-:W-:-:S05]  /*7e40*/  PRMT R3, R3, 0x5410, RZ ;  /* 0x0000541003037816 */ /* 0x000fca00000000ff */
[----:B------:R0:W-:Y:S01]  /*7e50*/  STG.E desc[UR36][R8.64], R3 ;  /* 0x0000000308007986 */ /* 0x0001e2000c101924 */
[----:B------:R-:W-:Y:S05]  /*7e60*/  BRA `(.L_x_3319) ;  /* 0x0000000800cc7947 */ /* 0x000fea0003800000 */
.L_x_3324:
[----:B------:R-:W-:-:S04]  /*7e70*/  IMAD.U32 R4, R17, 0x10000, RZ ;  /* 0x0001000011047824 */ /* 0x000fc800078e00ff */
[----:B------:R-:W-:-:S06]  /*7e80*/  FMUL.FTZ R4, R4, 1 ;  /* 0x3f80000004047820 */ /* 0x000fcc0000410000 */
[----:B---3--:R-:W0:Y:S02]  /*7e90*/  F2F.F64.F32 R4, R4 ;  /* 0x0000000400047310 */ /* 0x008e240000201800 */
[----:B0-----:R0:W-:Y:S01]  /*7ea0*/  STG.E.64 desc[UR36][R8.64], R4 ;  /* 0x0000000408007986 */ /* 0x0011e2000c101b24 */
[----:B------:R-:W-:Y:S05]  /*7eb0*/  BRA `(.L_x_3319) ;  /* 0x0000000800b87947 */ /* 0x000fea0003800000 */
.L_x_3314:
        /* <DEDUP_REMOVED lines=13> */
.L_x_3328:
[----:B------:R-:W-:Y:S01]  /*7f90*/  IMAD.U32 R17, R17, 0x10000, RZ ;  /* 0x0001000011117824 */ /* 0x000fe200078e00ff */
[----:B------:R-:W-:-:S03]  /*7fa0*/  CS2R R6, SRZ ;  /* 0x0000000000067805 */ /* 0x000fc6000001ff00 */
[----:B------:R-:W-:-:S06]  /*7fb0*/  FMUL.FTZ R4, R17, 1 ;  /* 0x3f80000011047820 */ /* 0x000fcc0000410000 */
[----:B---3--:R-:W0:Y:S02]  /*7fc0*/  F2F.F64.F32 R4, R4 ;  /* 0x0000000400047310 */ /* 0x008e240000201800 */
[----:B0-----:R0:W-:Y:S01]  /*7fd0*/  STG.E.128 desc[UR36][R8.64], R4 ;  /* 0x0000000408007986 */ /* 0x0011e2000c101d24 */
[----:B------:R-:W-:Y:S05]  /*7fe0*/  BRA `(.L_x_3319) ;  /* 0x00000008006c7947 */ /* 0x000fea0003800000 */
.L_x_3327:
        /* <DEDUP_REMOVED lines=21> */
.L_x_3332:
[----:B------:R-:W-:Y:S05]  /*8140*/  BSYNC B0 ;  /* 0x0000000000007941 */ /* 0x000fea0003800000 */
.L_x_3331:
[----:B------:R-:W-:-:S05]  /*8150*/  LOP3.LUT R5, R0, R5, RZ, 0xfc, !PT ;  /* 0x0000000500057212 */ /* 0x000fca00078efcff */
[----:B------:R1:W-:Y:S01]  /*8160*/  STG.E.U8 desc[UR36][R8.64], R5 ;  /* 0x0000000508007986 */ /* 0x0003e2000c101124 */
[----:B------:R-:W-:Y:S05]  /*8170*/  BRA `(.L_x_3319) ;  /* 0x0000000800087947 */ /* 0x000fea0003800000 */
.L_x_3330:
        /* <DEDUP_REMOVED lines=13> */
.L_x_3334:
[----:B------:R-:W-:Y:S01]  /*8250*/  IMAD.MOV.U32 R0, RZ, RZ, 0x7f ;  /* 0x0000007fff007424 */ /* 0x000fe200078e00ff */
[----:B------:R-:W-:-:S04]  /*8260*/  ISETP.GT.U32.AND P0, PT, R3, 0x7f800000, PT ;  /* 0x7f8000000300780c */ /* 0x000fc80003f04070 */
[----:B------:R-:W-:-:S09]  /*8270*/  SEL R0, R0, 0x7c, P0 ;  /* 0x0000007c00007807 */ /* 0x000fd20000000000 */
.L_x_3335:
[----:B------:R-:W-:Y:S05]  /*8280*/  BSYNC B0 ;  /* 0x0000000000007941 */ /* 0x000fea0003800000 */
.L_x_3333:
[----:B------:R-:W-:-:S04]  /*8290*/  LOP3.LUT R3, R17, 0x80000000, RZ, 0xc0, !PT ;  /* 0x8000000011037812 */ /* 0x000fc800078ec0ff */
[----:B------:R-:W-:-:S04]  /*82a0*/  SHF.R.U32.HI R3, RZ, 0x18, R3 ;  /* 0x00000018ff037819 */ /* 0x000fc80000011603 */
[----:B------:R-:W-:-:S05]  /*82b0*/  LOP3.LUT R3, R0, R3, RZ, 0xfc, !PT ;  /* 0x0000000300037212 */ /* 0x000fca00078efcff */
[----:B------:R2:W-:Y:S01]  /*82c0*/  STG.E.U8 desc[UR36][R8.64], R3 ;  /* 0x0000000308007986 */ /* 0x0005e2000c101124 */
[----:B------:R-:W-:Y:S05]  /*82d0*/  BRA `(.L_x_3319) ;  /* 0x0000000400b07947 */ /* 0x000fea0003800000 */
.L_x_3329:
[----:B------:R0:W-:Y:S01]  /*82e0*/  STG.E.U16 desc[UR36][R8.64], R17 ;  /* 0x0000001108007986 */ /* 0x0001e2000c101524 */
[----:B------:R-:W-:Y:S05]  /*82f0*/  BRA `(.L_x_3319) ;  /* 0x0000000400a87947 */ /* 0x000fea0003800000 */
.L_x_3326:
        /* <DEDUP_REMOVED lines=12> */
.L_x_3338:
        /* <DEDUP_REMOVED lines=17> */
.L_x_3341:
[----:B------:R-:W-:-:S04]  /*84d0*/  LOP3.LUT R3, R17, 0x80000000, RZ, 0xc0, !PT ;  /* 0x8000000011037812 */ /* 0x000fc800078ec0ff */
[----:B------:R-:W-:-:S04]  /*84e0*/  SHF.R.U32.HI R3, RZ, 0x18, R3 ;  /* 0x00000018ff037819 */ /* 0x000fc80000011603 */
[----:B------:R-:W-:-:S04]  /*84f0*/  LOP3.LUT R0, R0, R3, RZ, 0xfc, !PT ;  /* 0x0000000300007212 */ /* 0x000fc800078efcff */
[----:B------:R-:W-:-:S07]  /*8500*/  PRMT R4, R0, 0x7610, R4 ;  /* 0x0000761000047816 */ /* 0x000fce0000000004 */
.L_x_3340:
[----:B------:R-:W-:Y:S05]  /*8510*/  BSYNC B0 ;  /* 0x0000000000007941 */ /* 0x000fea0003800000 */
.L_x_3339:
[----:B------:R0:W-:Y:S01]  /*8520*/  STG.E.U8 desc[UR36][R8.64], R4 ;  /* 0x0000000408007986 */ /* 0x0001e2000c101124 */
[----:B------:R-:W-:Y:S05]  /*8530*/  BRA `(.L_x_3319) ;  /* 0x0000000400187947 */ /* 0x000fea0003800000 */
.L_x_3337:
        /* <DEDUP_REMOVED lines=17> */
.L_x_3344:
[----:B------:R-:W-:-:S04]  /*8650*/  LOP3.LUT R3, R17, 0x80000000, RZ, 0xc0, !PT ;  /* 0x8000000011037812 */ /* 0x000fc800078ec0ff */
[----:B------:R-:W-:-:S04]  /*8660*/  SHF.R.U32.HI R3, RZ, 0x18, R3 ;  /* 0x00000018ff037819 */ /* 0x000fc80000011603 */
[----:B------:R-:W-:-:S04]  /*8670*/  LOP3.LUT R0, R0, R3, RZ, 0xfc, !PT ;  /* 0x0000000300007212 */ /* 0x000fc800078efcff */
[----:B------:R-:W-:-:S07]  /*8680*/  PRMT R4, R0, 0x7610, R4 ;  /* 0x0000761000047816 */ /* 0x000fce0000000004 */
.L_x_3343:
[----:B------:R-:W-:Y:S05]  /*8690*/  BSYNC B0 ;  /* 0x0000000000007941 */ /* 0x000fea0003800000 */
.L_x_3342:
[----:B------:R0:W-:Y:S01]  /*86a0*/  STG.E.U8 desc[UR36][R8.64], R4 ;  /* 0x0000000408007986 */ /* 0x0001e2000c101124 */
[----:B------:R-:W-:Y:S05]  /*86b0*/  BRA `(.L_x_3319) ;  /* 0x0000000000b87947 */ /* 0x000fea0003800000 */
.L_x_3336:
[----:B------:R-:W-:-:S13]  /*86c0*/  ISETP.NE.AND P0, PT, R0, 0x1c, PT ;  /* 0x0000001c0000780c */ /* 0x000fda0003f05270 */
[----:B------:R-:W-:Y:S05]  /*86d0*/  @!P0 BRA `(.L_x_3345) ;  /* 0x0000000000a48947 */ /* 0x000fea0003800000 */
[----:B------:R-:W-:-:S13]  /*86e0*/  ISETP.NE.AND P0, PT, R0, 0x1d, PT ;  /* 0x0000001d0000780c */ /* 0x000fda0003f05270 */
[----:B------:R-:W-:Y:S05]  /*86f0*/  @!P0 BRA `(.L_x_3346) ;  /* 0x00000000008c8947 */ /* 0x000fea0003800000 */
[----:B------:R-:W-:-:S13]  /*8700*/  ISETP.NE.AND P0, PT, R0, 0x2c, PT ;  /* 0x0000002c0000780c */ /* 0x000fda0003f05270 */
[----:B------:R-:W-:Y:S05]  /*8710*/  @P0 BRA `(.L_x_3318) ;  /* 0x0000000000400947 */ /* 0x000fea0003800000 */
[----:B------:R-:W-:-:S05]  /*8720*/  IMAD.U32 R4, R17, 0x10000, RZ ;  /* 0x0001000011047824 */ /* 0x000fca00078e00ff */
        /* <DEDUP_REMOVED lines=15> */
.L_x_3318:
        /* <DEDUP_REMOVED lines=16> */
.L_x_3347:
[----:B------:R-:W-:Y:S05]  /*8920*/  BRA `(.L_x_3319) ;  /* 0x00000000001c7947 */ /* 0x000fea0003800000 */
.L_x_3346:
[----:B------:R-:W-:-:S06]  /*8930*/  IMAD.U32 R4, R17, 0x10000, RZ ;  /* 0x0001000011047824 */ /* 0x000fcc00078e00ff */
[----:B---3--:R-:W0:Y:S02]  /*8940*/  F2I.U64.TRUNC R4, R4 ;  /* 0x0000000400047311 */ /* 0x008e24000020d800 */
[----:B0-----:R0:W-:Y:S01]  /*8950*/  STG.E.64 desc[UR36][R8.64], R4 ;  /* 0x0000000408007986 */ /* 0x0011e2000c101b24 */
[----:B------:R-:W-:Y:S05]  /*8960*/  BRA `(.L_x_3319) ;  /* 0x00000000000c7947 */ /* 0x000fea0003800000 */
.L_x_3345:
[----:B------:R-:W-:-:S06]  /*8970*/  IMAD.U32 R17, R17, 0x10000, RZ ;  /* 0x0001000011117824 */ /* 0x000fcc00078e00ff */
[----:B------:R-:W0:Y:S02]  /*8980*/  F2I.FTZ.U32.TRUNC.NTZ R17, R17 ;  /* 0x0000001100117305 */ /* 0x000e24000021f000 */
[----:B0-----:R0:W-:Y:S02]  /*8990*/  STG.E desc[UR36][R8.64], R17 ;  /* 0x0000001108007986 */ /* 0x0011e4000c101924 */
.L_x_3319:
[----:B------:R-:W-:-:S07]  /*89a0*/  VIADD R24, R24, 0x80 ;  /* 0x0000008018187836 */ /* 0x000fce0000000000 */
.L_x_3279:
[----:B------:R-:W-:Y:S05]  /*89b0*/  BSYNC B7 ;  /* 0x0000000000077941 */ /* 0x000fea0003800000 */
.L_x_3242:
[----:B------:R-:W-:-:S13]  /*89c0*/  ISETP.GE.AND P0, PT, R24, R19, PT ;  /* 0x000000131800720c */ /* 0x000fda0003f06270 */
[----:B------:R-:W-:Y:S05]  /*89d0*/  @P0 EXIT ;  /* 0x000000000000094d */ /* 0x000fea0003800000 */
[----:B01234-:R-:W0:Y:S01]  /*89e0*/  LDC.64 R4, c[0x0][0x218] ;  /* 0x00008600ff047b82 */ /* 0x01fe220000000a00 */
        /* <DEDUP_REMOVED lines=20> */
.L_x_3351:
[----:B------:R-:W-:-:S06]  /*8b30*/  IMAD.U32 R3, R16, 0x10000, RZ ;  /* 0x0001000010037824 */ /* 0x000fcc00078e00ff */
[----:B------:R-:W0:Y:S02]  /*8b40*/  F2I.S64.TRUNC R2, R3 ;  /* 0x0000000300027311 */ /* 0x000e24000020d900 */
[----:B0-----:R-:W-:Y:S01]  /*8b50*/  STG.E.U8 desc[UR36][R4.64], R2 ;  /* 0x0000000204007986 */ /* 0x001fe2000c101124 */
[----:B------:R-:W-:Y:S05]  /*8b60*/  EXIT ;  /* 0x000000000000794d */ /* 0x000fea0003800000 */
.L_x_3350:
        /* <DEDUP_REMOVED lines=10> */
.L_x_3354:
[----:B------:R-:W-:-:S04]  /*8c10*/  IMAD.U32 R16, R16, 0x10000, RZ ;  /* 0x0001000010107824 */ /* 0x000fc800078e00ff */
[----:B------:R-:W0:Y:S02]  /*8c20*/  F2I.FTZ.TRUNC.NTZ R3, R16 ;  /* 0x0000001000037305 */ /* 0x000e24000021f100 */
[----:B0-----:R-:W-:Y:S01]  /*8c30*/  STG.E desc[UR36][R4.64], R3 ;  /* 0x0000000304007986 */ /* 0x001fe2000c101924 */
[----:B------:R-:W-:Y:S05]  /*8c40*/  EXIT ;  /* 0x000000000000794d */ /* 0x000fea0003800000 */
.L_x_3353:
[----:B------:R-:W-:-:S04]  /*8c50*/  IMAD.U32 R16, R16, 0x10000, RZ ;  /* 0x0001000010107824 */ /* 0x000fc800078e00ff */
[----:B------:R-:W0:Y:S02]  /*8c60*/  F2I.FTZ.TRUNC.NTZ R3, R16 ;  /* 0x0000001000037305 */ /* 0x000e24000021f100 */
[----:B0-----:R-:W-:Y:S01]  /*8c70*/  STG.E.U16 desc[UR36][R4.64], R3 ;  /* 0x0000000304007986 */ /* 0x001fe2000c101524 */
[----:B------:R-:W-:Y:S05]  /*8c80*/  EXIT ;  /* 0x000000000000794d */ /* 0x000fea0003800000 */
.L_x_3349:
        /* <DEDUP_REMOVED lines=9> */
.L_x_3356:
[----:B------:R-:W-:-:S05]  /*8d20*/  IMAD.U32 R0, R16, 0x10000, RZ ;  /* 0x0001000010007824 */ /* 0x000fca00078e00ff */
[----:B------:R-:W-:-:S05]  /*8d30*/  F2FP.F16.F32.PACK_AB R0, RZ, R0 ;  /* 0x00000000ff00723e */ /* 0x000fca00000000ff */
[----:B------:R-:W-:Y:S01]  /*8d40*/  STG.E.U16 desc[UR36][R4.64], R0 ;  /* 0x0000000004007986 */ /* 0x000fe2000c101524 */
[----:B------:R-:W-:Y:S05]  /*8d50*/  EXIT ;  /* 0x000000000000794d */ /* 0x000fea0003800000 */
.L_x_3355:
        /* <DEDUP_REMOVED lines=10> */
.L_x_3358:
[----:B------:R-:W-:-:S05]  /*8e00*/  IMAD.U32 R16, R16, 0x10000, RZ ;  /* 0x0001000010107824 */ /* 0x000fca00078e00ff */
[----:B------:R-:W-:-:S04]  /*8e10*/  F2FP.F16.F32.PACK_AB R3, RZ, R16 ;  /* 0x00000010ff03723e */ /* 0x000fc800000000ff */
[----:B------:R-:W-:-:S05]  /*8e20*/  PRMT R3, R3, 0x5410, RZ ;  /* 0x0000541003037816 */ /* 0x000fca00000000ff */
[----:B------:R-:W-:Y:S01]  /*8e30*/  STG.E desc[UR36][R4.64], R3 ;  /* 0x0000000304007986 */ /* 0x000fe2000c101924 */
[----:B------:R-:W-:Y:S05]  /*8e40*/  EXIT ;  /* 0x000000000000794d */ /* 0x000fea0003800000 */
.L_x_3357:
[----:B------:R-:W-:-:S04]  /*8e50*/  IMAD.U32 R2, R16, 0x10000, RZ ;  /* 0x0001000010027824 */ /* 0x000fc800078e00ff */
[----:B------:R-:W-:-:S06]  /*8e60*/  FMUL.FTZ R2, R2, 1 ;  /* 0x3f80000002027820 */ /* 0x000fcc0000410000 */
[----:B------:R-:W0:Y:S02]  /*8e70*/  F2F.F64.F32 R2, R2 ;  /* 0x0000000200027310 */ /* 0x000e240000201800 */
[----:B0-----:R-:W-:Y:S01]  /*8e80*/  STG.E.64 desc[UR36][R4.64], R2 ;  /* 0x0000000204007986 */ /* 0x001fe2000c101b24 */
[----:B------:R-:W-:Y:S05]  /*8e90*/  EXIT ;  /* 0x000000000000794d */ /* 0x000fea0003800000 */
.L_x_3348:
        /* <DEDUP_REMOVED lines=13> */
.L_x_3361:
[----:B------:R-:W-:Y:S01]  /*8f70*/  IMAD.U32 R16, R16, 0x10000, RZ ;  /* 0x0001000010107824 */ /* 0x000fe200078e00ff */
[----:B------:R-:W-:-:S03]  /*8f80*/  CS2R R10, SRZ ;  /* 0x00000000000a7805 */ /* 0x000fc6000001ff00 */
[----:B------:R-:W-:-:S06]  /*8f90*/  FMUL.FTZ R8, R16, 1 ;  /* 0x3f80000010087820 */ /* 0x000fcc0000410000 */
[----:B------:R-:W0:Y:S02]  /*8fa0*/  F2F.F64.F32 R8, R8 ;  /* 0x0000000800087310 */ /* 0x000e240000201800 */
[----:B0-----:R-:W-:Y:S01]  /*8fb0*/  STG.E.128 desc[UR36][R4.64], R8 ;  /* 0x0000000804007986 */ /* 0x001fe2000c101d24 */
[----:B------:R-:W-:Y:S05]  /*8fc0*/  EXIT ;  /* 0x000000000000794d */ /* 0x000fea0003800000 */
.L_x_3360:
        /* <DEDUP_REMOVED lines=21> */
.L_x_3365:
[----:B------:R-:W-:Y:S05]  /*9120*/  BSYNC B0 ;  /* 0x0000000000007941 */ /* 0x000fea0003800000 */
.L_x_3364:
[----:B------:R-:W-:-:S05]  /*9130*/  LOP3.LUT R3, R0, R3, RZ, 0xfc, !PT ;  /* 0x0000000300037212 */ /* 0x000fca00078efcff */
[----:B------:R-:W-:Y:S01]  /*9140*/  STG.E.U8 desc[UR36][R4.64], R3 ;  /* 0x0000000304007986 */ /* 0x000fe2000c101124 */
[----:B------:R-:W-:Y:S05]  /*9150*/  EXIT ;  /* 0x000000000000794d */ /* 0x000fea0003800000 */
.L_x_3363:
        /* <DEDUP_REMOVED lines=13> */
.L_x_3367:
[----:B------:R-:W-:Y:S01]  /*9230*/  IMAD.MOV.U32 R0, RZ, RZ, 0x7f ;  /* 0x0000007fff007424 */ /* 0x000fe200078e00ff */
[----:B------:R-:W-:-:S04]  /*9240*/  ISETP.GT.U32.AND P0, PT, R2, 0x7f800000, PT ;  /* 0x7f8000000200780c */ /* 0x000fc80003f04070 */
[----:B------:R-:W-:-:S09]  /*9250*/  SEL R0, R0, 0x7c, P0 ;  /* 0x0000007c00007807 */ /* 0x000fd20000000000 */
.L_x_3368:
[----:B------:R-:W-:Y:S05]  /*9260*/  BSYNC B0 ;  /* 0x0000000000007941 */ /* 0x000fea0003800000 */
.L_x_3366:
[----:B------:R-:W-:-:S04]  /*9270*/  LOP3.LUT R2, R3, 0x80000000, RZ, 0xc0, !PT ;  /* 0x8000000003027812 */ /* 0x000fc800078ec0ff */
[----:B------:R-:W-:-:S04]  /*9280*/  SHF.R.U32.HI R3, RZ, 0x18, R2 ;  /* 0x00000018ff037819 */ /* 0x000fc80000011602 */
[----:B------:R-:W-:-:S05]  /*9290*/  LOP3.LUT R3, R0, R3, RZ, 0xfc, !PT ;  /* 0x0000000300037212 */ /* 0x000fca00078efcff */
[----:B------:R-:W-:Y:S01]  /*92a0*/  STG.E.U8 desc[UR36][R4.64], R3 ;  /* 0x0000000304007986 */ /* 0x000fe2000c101124 */
[----:B------:R-:W-:Y:S05]  /*92b0*/  EXIT ;  /* 0x000000000000794d */ /* 0x000fea0003800000 */
.L_x_3362:
[----:B------:R-:W-:Y:S01]  /*92c0*/  STG.E.U16 desc[UR36][R4.64], R16 ;  /* 0x0000001004007986 */ /* 0x000fe2000c101524 */
[----:B------:R-:W-:Y:S05]  /*92d0*/  EXIT ;  /* 0x000000000000794d */ /* 0x000fea0003800000 */
.L_x_3359:
        /* <DEDUP_REMOVED lines=12> */
.L_x_3371:
        /* <DEDUP_REMOVED lines=17> */
.L_x_3374:
[----:B------:R-:W-:-:S04]  /*94b0*/  LOP3.LUT R2, R7, 0x80000000, RZ, 0xc0, !PT ;  /* 0x8000000007027812 */ /* 0x000fc800078ec0ff */
[----:B------:R-:W-:-:S04]  /*94c0*/  SHF.R.U32.HI R3, RZ, 0x18, R2 ;  /* 0x00000018ff037819 */ /* 0x000fc80000011602 */
[----:B------:R-:W-:-:S04]  /*94d0*/  LOP3.LUT R0, R0, R3, RZ, 0xfc, !PT ;  /* 0x0000000300007212 */ /* 0x000fc800078efcff */
[----:B------:R-:W-:-:S07]  /*94e0*/  PRMT R2, R0, 0x7610, R2 ;  /* 0x0000761000027816 */ /* 0x000fce0000000002 */
.L_x_3373:
[----:B------:R-:W-:Y:S05]  /*94f0*/  BSYNC B0 ;  /* 0x0000000000007941 */ /* 0x000fea0003800000 */
.L_x_3372:
[----:B------:R-:W-:Y:S01]  /*9500*/  STG.E.U8 desc[UR36][R4.64], R2 ;  /* 0x0000000204007986 */ /* 0x000fe2000c101124 */
[----:B------:R-:W-:Y:S05]  /*9510*/  EXIT ;  /* 0x000000000000794d */ /* 0x000fea0003800000 */
.L_x_3370:
        /* <DEDUP_REMOVED lines=17> */
.L_x_3377:
[----:B------:R-:W-:-:S04]  /*9630*/  LOP3.LUT R2, R7, 0x80000000, RZ, 0xc0, !PT ;  /* 0x8000000007027812 */ /* 0x000fc800078ec0ff */
[----:B------:R-:W-:-:S04]  /*9640*/  SHF.R.U32.HI R3, RZ, 0x18, R2 ;  /* 0x00000018ff037819 */ /* 0x000fc80000011602 */
[----:B------:R-:W-:-:S04]  /*9650*/  LOP3.LUT R0, R0, R3, RZ, 0xfc, !PT ;  /* 0x0000000300007212 */ /* 0x000fc800078efcff */
[----:B------:R-:W-:-:S07]  /*9660*/  PRMT R2, R0, 0x7610, R2 ;  /* 0x0000761000027816 */ /* 0x000fce0000000002 */
.L_x_3376:
[----:B------:R-:W-:Y:S05]  /*9670*/  BSYNC B0 ;  /* 0x0000000000007941 */ /* 0x000fea0003800000 */
.L_x_3375:
[----:B------:R-:W-:Y:S01]  /*9680*/  STG.E.U8 desc[UR36][R4.64], R2 ;  /* 0x0000000204007986 */ /* 0x000fe2000c101124 */
[----:B------:R-:W-:Y:S05]  /*9690*/  EXIT ;  /* 0x000000000000794d */ /* 0x000fea0003800000 */
.L_x_3369:
        /* <DEDUP_REMOVED lines=22> */
.L_x_3352:
        /* <DEDUP_REMOVED lines=16> */
.L_x_3380:
[----:B------:R-:W-:Y:S05]  /*9900*/  EXIT ;  /* 0x000000000000794d */ /* 0x000fea0003800000 */
.L_x_3379:
[----:B------:R-:W-:-:S06]  /*9910*/  IMAD.U32 R2, R16, 0x10000, RZ ;  /* 0x0001000010027824 */ /* 0x000fcc00078e00ff */
[----:B------:R-:W0:Y:S02]  /*9920*/  F2I.U64.TRUNC R2, R2 ;  /* 0x0000000200027311 */ /* 0x000e24000020d800 */
[----:B0-----:R-:W-:Y:S01]  /*9930*/  STG.E.64 desc[UR36][R4.64], R2 ;  /* 0x0000000204007986 */ /* 0x001fe2000c101b24 */
[----:B------:R-:W-:Y:S05]  /*9940*/  EXIT ;  /* 0x000000000000794d */ /* 0x000fea0003800000 */
.L_x_3378:
[----:B------:R-:W-:-:S04]  /*9950*/  IMAD.U32 R16, R16, 0x10000, RZ ;  /* 0x0001000010107824 */ /* 0x000fc800078e00ff */
[----:B------:R-:W0:Y:S02]  /*9960*/  F2I.FTZ.U32.TRUNC.NTZ R3, R16 ;  /* 0x0000001000037305 */ /* 0x000e24000021f000 */
[----:B0-----:R-:W-:Y:S01]  /*9970*/  STG.E desc[UR36][R4.64], R3 ;  /* 0x0000000304007986 */ /* 0x001fe2000c101924 */
[----:B------:R-:W-:Y:S05]  /*9980*/  EXIT ;  /* 0x000000000000794d */ /* 0x000fea0003800000 */
.L_x_3381:
        /* <DEDUP_REMOVED lines=15> */
.L_x_57312:


//--------------------- .text._ZN2at6native18elementwise_kernelILi128ELi4EZNS0_22gpu_kernel_impl_nocastINS0_13AUnaryFunctorIN3c108BFloat16ES5_S5_ZZZNS0_16fmod_kernel_cudaERNS_18TensorIteratorBaseEENKUlvE0_clEvENKUlvE2_clEvEUlS5_S5_E_EEEEvS7_RKT_EUliE_EEviT1_ --------------------------
	.section	.text._ZN2at6native18elementwise_kernelILi128ELi4EZNS0_22gpu_kernel_impl_nocastINS0_13AUnaryFunctorIN3c108BFloat16ES5_S5_ZZZNS0_16fmod_kernel_cudaERNS_18TensorIteratorBaseEENKUlvE0_clEvENKUlvE2_clEvEUlS5_S5_E_EEEEvS7_RKT_EUliE_EEviT1_,"ax",@progbits
	.align	128
        .global         _ZN2at6native18elementwise_kernelILi128ELi4EZNS0_22gpu_kernel_impl_nocastINS0_13AUnaryFunctorIN3c108BFloat16ES5_S5_ZZZNS0_16fmod_kernel_cudaERNS_18TensorIteratorBaseEENKUlvE0_clEvENKUlvE2_clEvEUlS5_S5_E_EEEEvS7_RKT_EUliE_EEviT1_
        .type           _ZN2at6native18elementwise_kernelILi128ELi4EZNS0_22gpu_kernel_impl_nocastINS0_13AUnaryFunctorIN3c108BFloat16ES5_S5_ZZZNS0_16fmod_kernel_cudaERNS_18TensorIteratorBaseEENKUlvE0_clEvENKUlvE2_clEvEUlS5_S5_E_EEEEvS7_RKT_EUliE_EEviT1_,@function
        .size           _ZN2at6native18elementwise_kernelILi128ELi4EZNS0_22gpu_kernel_impl_nocastINS0_13AUnaryFunctorIN3c108BFloat16ES5_S5_ZZZNS0_16fmod_kernel_cudaERNS_18TensorIteratorBaseEENKUlvE0_clEvENKUlvE2_clEvEUlS5_S5_E_EEEEvS7_RKT_EUliE_EEviT1_,(.L_x_57313 - _ZN2at6native18elementwise_kernelILi128ELi4EZNS0_22gpu_kernel_impl_nocastINS0_13AUnaryFunctorIN3c108BFloat16ES5_S5_ZZZNS0_16fmod_kernel_cudaERNS_18TensorIteratorBaseEENKUlvE0_clEvENKUlvE2_clEvEUlS5_S5_E_EEEEvS7_RKT_EUliE_EEviT1_)
        .other          _ZN2at6native18elementwise_kernelILi128ELi4EZNS0_22gpu_kernel_impl_nocastINS0_13AUnaryFunctorIN3c108BFloat16ES5_S5_ZZZNS0_16fmod_kernel_cudaERNS_18TensorIteratorBaseEENKUlvE0_clEvENKUlvE2_clEvEUlS5_S5_E_EEEEvS7_RKT_EUliE_EEviT1_,@"STO_CUDA_ENTRY STV_DEFAULT"
_ZN2at6native18elementwise_kernelILi128ELi4EZNS0_22gpu_kernel_impl_nocastINS0_13AUnaryFunctorIN3c108BFloat16ES5_S5_ZZZNS0_16fmod_kernel_cudaERNS_18TensorIteratorBaseEENKUlvE0_clEvENKUlvE2_clEvEUlS5_S5_E_EEEEvS7_RKT_EUliE_EEviT1_:
.text._ZN2at6native18elementwise_kernelILi128ELi4EZNS0_22gpu_kernel_impl_nocastINS0_13AUnaryFunctorIN3c108BFloat16ES5_S5_ZZZNS0_16fmod_kernel_cudaERNS_18TensorIteratorBaseEENKUlvE0_clEvENKUlvE2_clEvEUlS5_S5_E_EEEEvS7_RKT_EUliE_EEviT1_:
        /* <DEDUP_REMOVED lines=312> */
.L_x_3384:
        /* <DEDUP_REMOVED lines=9> */
[----:B0-----:R-:W-:-:S04]  /*1410*/  IMAD.U32 R2, R2, 0x10000, RZ ;  /* 0x0001000002027824 */ /* 0x001fc800078e00ff */
[----:B------:R-:W-:Y:S01]  /*1420*/  FADD.FTZ R9, |R2|, -RZ ;  /* 0x800000ff02097221 */ /* 0x000fe20000010200 */
[----:B--2---:R-:W-:-:S04]  /*1430*/  SHF.L.U32 R11, R6, 0x10, RZ ;  /* 0x00000010060b7819 */ /* 0x004fc800000006ff */
        /* <DEDUP_REMOVED lines=25> */
.L_x_3390:
[----:B------:R-:W-:Y:S01]  /*15d0*/  FSETP.GEU.FTZ.AND P0, PT, R7, -R8, PT ;  /* 0x800000080700720b */ /* 0x000fe20003f1e000 */
[----:B------:R-:W-:-:S12]  /*15e0*/  FADD.FTZ R0, R0, -1 ;  /* 0xbf80000000007421 */ /* 0x000fd80000010000 */
[----:B------:R-:W-:-:S07]  /*15f0*/  @!P0 FADD.FTZ R0, R0, -1 ;  /* 0xbf80000000008421 */ /* 0x000fce0000010000 */
.L_x_3389:
[----:B------:R-:W-:Y:S05]  /*1600*/  BSYNC B2 ;  /* 0x0000000000027941 */ /* 0x000fea0003800000 */
.L_x_3388:
[----:B------:R-:W-:Y:S01]  /*1610*/  FFMA.FTZ R9, -R8, R0, R9 ;  /* 0x0000000008097223 */ /* 0x000fe20000010109 */
[----:B------:R-:W-:Y:S06]  /*1620*/  BRA `(.L_x_3386) ;  /* 0x00000000007c7947 */ /* 0x000fec0003800000 */
.L_x_3387:
        /* <DEDUP_REMOVED lines=15> */
.L_x_3393:
        /* <DEDUP_REMOVED lines=13> */
.L_x_3392:
[----:B------:R-:W-:Y:S05]  /*17f0*/  BSYNC B2 ;  /* 0x0000000000027941 */ /* 0x000fea0003800000 */
.L_x_3391:
[----:B------:R-:W-:-:S04]  /*1800*/  FMUL.FTZ R9, R6, 1.1920928955078125e-07 ;  /* 0x3400000006097820 */ /* 0x000fc80000410000 */
[----:B------:R-:W-:-:S07]  /*1810*/  FMUL.FTZ R9, R10, R9 ;  /* 0x000000090a097220 */ /* 0x000fce0000410000 */
.L_x_3386:
[----:B------:R-:W-:Y:S05]  /*1820*/  BSYNC B0 ;  /* 0x0000000000007941 */ /* 0x000fea0003800000 */
.L_x_3385:
[----:B------:R-:W-:Y:S01]  /*1830*/  FSETP.GTU.FTZ.AND P0, PT, |R9|, +INF , PT ;  /* 0x7f8000000900780b */ /* 0x000fe20003f1c200 */
[----:B------:R-:W-:Y:S01]  /*1840*/  VIADD R3, R3, 0x80 ;  /* 0x0000008003037836 */ /* 0x000fe20000000000 */
[----:B------:R-:W-:-:S04]  /*1850*/  LOP3.LUT R2, R9, 0x80000000, R2, 0xb8, !PT ;  /* 0x8000000009027812 */ /* 0x000fc800078eb802 */
[----:B------:R-:W-:-:S04]  /*1860*/  FSEL R2, R9, R2, P0 ;  /* 0x0000000209027208 */ /* 0x000fc80000000000 */
[----:B------:R-:W-:-:S05]  /*1870*/  F2FP.BF16.F32.PACK_AB R2, RZ, R2 ;  /* 0x00000002ff02723e */ /* 0x000fca00000010ff */
[----:B------:R1:W-:Y:S02]  /*1880*/  STG.E.U16 desc[UR4][R4.64], R2 ;  /* 0x0000000204007986 */ /* 0x0003e4000c101504 */
.L_x_3383:
[----:B------:R-:W-:Y:S05]  /*1890*/  BSYNC B1 ;  /* 0x0000000000017941 */ /* 0x000fea0003800000 */
.L_x_3382:
        /* <DEDUP_REMOVED lines=290> */
[----:B0-----:R-:W0:Y:S01]  /*2ac0*/  @P0 LDC.64 R12, c[0x0][0x340] ;  /* 0x0000d000ff0c0b82 */ /* 0x001e220000000a00 */
        /* <DEDUP_REMOVED lines=14> */
.L_x_3396:
        /* <DEDUP_REMOVED lines=9> */
[----:B-1----:R-:W-:-:S05]  /*2c40*/  SHF.L.U32 R2, R2, 0x10, RZ ;  /* 0x0000001002027819 */ /* 0x002fca00000006ff */
[----:B------:R-:W-:Y:S01]  /*2c50*/  FADD.FTZ R9, |R2|, -RZ ;  /* 0x800000ff02097221 */ /* 0x000fe20000010200 */
[----:B--2---:R-:W-:-:S04]  /*2c60*/  SHF.L.U32 R11, R6, 0x10, RZ ;  /* 0x00000010060b7819 */ /* 0x004fc800000006ff */
        /* <DEDUP_REMOVED lines=25> */
.L_x_3402:
[----:B------:R-:W-:Y:S01]  /*2e00*/  FSETP.GEU.FTZ.AND P0, PT, R7, -R8, PT ;  /* 0x800000080700720b */ /* 0x000fe20003f1e000 */
[----:B------:R-:W-:-:S12]  /*2e10*/  FADD.FTZ R0, R0, -1 ;  /* 0xbf80000000007421 */ /* 0x000fd80000010000 */
[----:B------:R-:W-:-:S07]  /*2e20*/  @!P0 FADD.FTZ R0, R0, -1 ;  /* 0xbf80000000008421 */ /* 0x000fce0000010000 */
.L_x_3401:
[----:B------:R-:W-:Y:S05]  /*2e30*/  BSYNC B2 ;  /* 0x0000000000027941 */ /* 0x000fea0003800000 */
.L_x_3400:
[----:B------:R-:W-:Y:S01]  /*2e40*/  FFMA.FTZ R9, -R8, R0, R9 ;  /* 0x0000000008097223 */ /* 0x000fe20000010109 */
[----:B------:R-:W-:Y:S06]  /*2e50*/  BRA `(.L_x_3398) ;  /* 0x00000000007c7947 */ /* 0x000fec0003800000 */
.L_x_3399:
        /* <DEDUP_REMOVED lines=15> */
.L_x_3405:
        /* <DEDUP_REMOVED lines=13> */
.L_x_3404:
[----:B------:R-:W-:Y:S05]  /*3020*/  BSYNC B2 ;  /* 0x0000000000027941 */ /* 0x000fea0003800000 */
.L_x_3403:
[----:B------:R-:W-:-:S04]  /*3030*/  FMUL.FTZ R9, R6, 1.1920928955078125e-07 ;  /* 0x3400000006097820 */ /* 0x000fc80000410000 */
[----:B------:R-:W-:-:S07]  /*3040*/  FMUL.FTZ R9, R10, R9 ;  /* 0x000000090a097220 */ /* 0x000fce0000410000 */
.L_x_3398:
[----:B------:R-:W-:Y:S05]  /*3050*/  BSYNC B1 ;  /* 0x0000000000017941 */ /* 0x000fea0003800000 */
.L_x_3397:
        /* <DEDUP_REMOVED lines=310> */
.L_x_3406:
        /* <DEDUP_REMOVED lines=37> */
.L_x_3412:
[----:B------:R-:W-:Y:S01]  /*4610*/  FSETP.GEU.FTZ.AND P0, PT, R7, -R8, PT ;  /* 0x800000080700720b */ /* 0x000fe20003f1e000 */
[----:B------:R-:W-:-:S12]  /*4620*/  FADD.FTZ R0, R0, -1 ;  /* 0xbf80000000007421 */ /* 0x000fd80000010000 */
[----:B------:R-:W-:-:S07]  /*4630*/  @!P0 FADD.FTZ R0, R0, -1 ;  /* 0xbf80000000008421 */ /* 0x000fce0000010000 */
.L_x_3411:
[----:B------:R-:W-:Y:S05]  /*4640*/  BSYNC B2 ;  /* 0x0000000000027941 */ /* 0x000fea0003800000 */
.L_x_3410:
[----:B------:R-:W-:Y:S01]  /*4650*/  FFMA.FTZ R9, -R8, R0, R9 ;  /* 0x0000000008097223 */ /* 0x000fe20000010109 */
[----:B------:R-:W-:Y:S06]  /*4660*/  BRA `(.L_x_3408) ;  /* 0x00000000007c7947 */ /* 0x000fec0003800000 */
.L_x_3409:
        /* <DEDUP_REMOVED lines=15> */
.L_x_3415:
        /* <DEDUP_REMOVED lines=13> */
.L_x_3414:
[----:B------:R-:W-:Y:S05]  /*4830*/  BSYNC B2 ;  /* 0x0000000000027941 */ /* 0x000fea0003800000 */
.L_x_3413:
[----:B------:R-:W-:-:S04]  /*4840*/  FMUL.FTZ R9, R6, 1.1920928955078125e-07 ;  /* 0x3400000006097820 */ /* 0x000fc80000410000 */
[----:B------:R-:W-:-:S07]  /*4850*/  FMUL.FTZ R9, R10, R9 ;  /* 0x000000090a097220 */ /* 0x000fce0000410000 */
.L_x_3408:
[----:B------:R-:W-:Y:S05]  /*4860*/  BSYNC B1 ;  /* 0x0000000000017941 */ /* 0x000fea0003800000 */
.L_x_3407:
[C---:B------:R-:W-:Y:S02]  /*4870*/  FSETP.GTU.FTZ.AND P0, PT, |R9|.reuse, +INF , PT ;  /* 0x7f8000000900780b */ /* 0x040fe40003f1c200 */
[----:B------:R-:W-:Y:S02]  /*4880*/  LOP3.LUT R2, R9, 0x80000000, R2, 0xb8, !PT ;  /* 0x8000000009027812 */ /* 0x000fe400078eb802 */
[----:B------:R-:W-:Y:S02]  /*4890*/  IADD3 R3, R3, 0x80, RZ ;  /* 0x0000008003037810 */ /* 0x000fe40007ffe0ff */
[----:B------:R-:W-:-:S04]  /*48a0*/  FSEL R2, R9, R2, P0 ;  /* 0x0000000209027208 */ /* 0x000fc80000000000 */
[----:B------:R-:W-:-:S05]  /*48b0*/  F2FP.BF16.F32.PACK_AB R2, RZ, R2 ;  /* 0x00000002ff02723e */ /* 0x000fca00000010ff */
[----:B------:R3:W-:Y:S02]  /*48c0*/  STG.E.U16 desc[UR4][R4.64], R2 ;  /* 0x0000000204007986 */ /* 0x0007e4000c101504 */
.L_x_3395:
[----:B------:R-:W-:Y:S05]  /*48d0*/  BSYNC B0 ;  /* 0x0000000000007941 */ /* 0x000fea0003800000 */
.L_x_3394:
        /* <DEDUP_REMOVED lines=288> */
[----:B------:R-:W1:Y:S03]  /*5ae0*/  @P0 LDC.64 R10, c[0x0][0x340] ;  /* 0x0000d000ff0a0b82 */ /* 0x000e660000000a00 */
[----:B------:R-:W-:Y:S01]  /*5af0*/  SHF.R.U32.HI R7, RZ, UR6, R6 ;  /* 0x00000006ff077c19 */ /* 0x000fe20008011606 */
[----:B------:R-:W-:Y:S01]  /*5b00*/  ULDC.64 UR6, c[0x0][0x400] ;  /* 0x0001000000067ab9 */ /* 0x000fe20000000a00 */
[----:B------:R-:W-:Y:S02]  /*5b10*/  @P0 MOV R6, RZ ;  /* 0x000000ff00060202 */ /* 0x000fe40000000f00 */
[C---:B------:R-:W-:Y:S01]  /*5b20*/  IADD3 R9, -R7.reuse, RZ, RZ ;  /* 0x000000ff07097210 */ /* 0x040fe20007ffe1ff */
[----:B------:R-:W2:Y:S08]  /*5b30*/  @P0 LDC R13, c[0x0][0x33c] ;  /* 0x0000cf00ff0d0b82 */ /* 0x000eb00000000800 */
[----:B------:R-:W3:Y:S01]  /*5b40*/  @P0 LDC.64 R14, c[0x0][0x408] ;  /* 0x00010200ff0e0b82 */ /* 0x000ee20000000a00 */
[----:B-1----:R-:W-:-:S05]  /*5b50*/  @P0 IMAD.HI.U32 R2, R7, R10, R6 ;  /* 0x0000000a07020227 */ /* 0x002fca00078e0006 */
[----:B------:R-:W-:Y:S01]  /*5b60*/  @P0 SHF.R.U32.HI R4, RZ, R11, R2 ;  /* 0x0000000bff040219 */ /* 0x000fe20000011602 */
[----:B------:R-:W-:-:S03]  /*5b70*/  IMAD R2, R9, UR8, R3 ;  /* 0x0000000809027c24 */ /* 0x000fc6000f8e0203 */
[----:B------:R-:W-:Y:S01]  /*5b80*/  @P0 IADD3 R6, -R4, RZ, RZ ;  /* 0x000000ff04060210 */ /* 0x000fe20007ffe1ff */
[C---:B------:R-:W-:Y:S02]  /*5b90*/  IMAD R5, R2.reuse, UR6, R5 ;  /* 0x0000000602057c24 */ /* 0x040fe4000f8e0205 */
[----:B------:R-:W-:Y:S02]  /*5ba0*/  IMAD R0, R2, UR7, R0 ;  /* 0x0000000702007c24 */ /* 0x000fe4000f8e0200 */
[----:B--2---:R-:W-:-:S04]  /*5bb0*/  @P0 IMAD R6, R13, R6, R7 ;  /* 0x000000060d060224 */ /* 0x004fc800078e0207 */
[C---:B---3--:R-:W-:Y:S02]  /*5bc0*/  @P0 IMAD R5, R6.reuse, R14, R5 ;  /* 0x0000000e06050224 */ /* 0x048fe400078e0205 */
[----:B------:R-:W-:-:S07]  /*5bd0*/  @P0 IMAD R0, R6, R15, R0 ;  /* 0x0000000f06000224 */ /* 0x000fce00078e0200 */
.L_x_3416:
        /* <DEDUP_REMOVED lines=37> */
.L_x_3422:
[----:B------:R-:W-:Y:S01]  /*5e30*/  FSETP.GEU.FTZ.AND P0, PT, R7, -R8, PT ;  /* 0x800000080700720b */ /* 0x000fe20003f1e000 */
[----:B------:R-:W-:-:S12]  /*5e40*/  FADD.FTZ R0, R0, -1 ;  /* 0xbf80000000007421 */ /* 0x000fd80000010000 */
[----:B------:R-:W-:-:S07]  /*5e50*/  @!P0 FADD.FTZ R0, R0, -1 ;  /* 0xbf80000000008421 */ /* 0x000fce0000010000 */
.L_x_3421:
[----:B------:R-:W-:Y:S05]  /*5e60*/  BSYNC B1 ;  /* 0x0000000000017941 */ /* 0x000fea0003800000 */
.L_x_3420:
[----:B------:R-:W-:Y:S01]  /*5e70*/  FFMA.FTZ R5, -R8, R0, R5 ;  /* 0x0000000008057223 */ /* 0x000fe20000010105 */
[----:B------:R-:W-:Y:S06]  /*5e80*/  BRA `(.L_x_3418) ;  /* 0x00000000007c7947 */ /* 0x000fec0003800000 */
.L_x_3419:
        /* <DEDUP_REMOVED lines=15> */
.L_x_3425:
        /* <DEDUP_REMOVED lines=13> */
.L_x_3424:
[----:B------:R-:W-:Y:S05]  /*6050*/  BSYNC B1 ;  /* 0x0000000000017941 */ /* 0x000fea0003800000 */
.L_x_3423:
[----:B------:R-:W-:-:S04]  /*6060*/  FMUL.FTZ R5, R5, 1.1920928955078125e-07 ;  /* 0x3400000005057820 */ /* 0x000fc80000410000 */
[----:B------:R-:W-:-:S07]  /*6070*/  FMUL.FTZ R5, R10, R5 ;  /* 0x000000050a057220 */ /* 0x000fce0000410000 */
.L_x_3418:
[----:B------:R-:W-:Y:S05]  /*6080*/  BSYNC B0 ;  /* 0x0000000000007941 */ /* 0x000fea0003800000 */
.L_x_3417:
[C---:B------:R-:W-:Y:S02]  /*6090*/  FSETP.GTU.FTZ.AND P0, PT, |R5|.reuse, +INF , PT ;  /* 0x7f8000000500780b */ /* 0x040fe40003f1c200 */
[----:B------:R-:W-:-:S04]  /*60a0*/  LOP3.LUT R4, R5, 0x80000000, R4, 0xb8, !PT ;  /* 0x8000000005047812 */ /* 0x000fc800078eb804 */
[----:B------:R-:W-:-:S04]  /*60b0*/  FSEL R4, R5, R4, P0 ;  /* 0x0000000405047208 */ /* 0x000fc80000000000 */
[----:B------:R-:W-:-:S05]  /*60c0*/  F2FP.BF16.F32.PACK_AB R4, RZ, R4 ;  /* 0x00000004ff04723e */ /* 0x000fca00000010ff */
[----:B------:R-:W-:Y:S01]  /*60d0*/  STG.E.U16 desc[UR4][R2.64], R4 ;  /* 0x0000000402007986 */ /* 0x000fe2000c101504 */
[----:B------:R-:W-:Y:S05]  /*60e0*/  EXIT ;  /* 0x000000000000794d */ /* 0x000fea0003800000 */
.L_x_3426:
        /* <DEDUP_REMOVED lines=9> */
.L_x_57313:


//--------------------- .text._ZN2at6native27unrolled_elementwise_kernelINS0_13AUnaryFunctorIN3c108BFloat16ES4_S4_ZZZNS0_16fmod_kernel_cudaERNS_18TensorIteratorBaseEENKUlvE0_clEvENKUlvE2_clEvEUlS4_S4_E_EESt5arrayIPcLm2EELi4E23TrivialOffsetCalculatorILi1EjESF_NS0_6memory15LoadWithoutCastENSG_16StoreWithoutCastEEEviT_T0_T2_T3_T4_T5_ --------------------------
	.section	.text._ZN2at6native27unrolled_elementwise_kernelINS0_13AUnaryFunctorIN3c108BFloat16ES4_S4_ZZZNS0_16fmod_kernel_cudaERNS_18TensorIteratorBaseEENKUlvE0_clEvENKUlvE2_clEvEUlS4_S4_E_EESt5arrayIPcLm2EELi4E23TrivialOffsetCalculatorILi1EjESF_NS0_6memory15LoadWithoutCastENSG_16StoreWithoutCastEEEviT_T0_T2_T3_T4_T5_,"ax",@progbits
	.align	128
        .global         _ZN2at6native27unrolled_elementwise_kernelINS0_13AUnaryFunctorIN3c108BFloat16ES4_S4_ZZZNS0_16fmod_kernel_cudaERNS_18TensorIteratorBaseEENKUlvE0_clEvENKUlvE2_clEvEUlS4_S4_E_EESt5arrayIPcLm2EELi4E23TrivialOffsetCalculatorILi1EjESF_NS0_6memory15LoadWithoutCastENSG_16StoreWithoutCastEEEviT_T0_T2_T3_T4_T5_
        .type           _ZN2at6native27unrolled_elementwise_kernelINS0_13AUnaryFunctorIN3c108BFloat16ES4_S4_ZZZNS0_16fmod_kernel_cudaERNS_18TensorIteratorBaseEENKUlvE0_clEvENKUlvE2_clEvEUlS4_S4_E_EESt5arrayIPcLm2EELi4E23TrivialOffsetCalculatorILi1EjESF_NS0_6memory15LoadWithoutCastENSG_16StoreWithoutCastEEEviT_T0_T2_T3_T4_T5_,@function
        .size           _ZN2at6native27unrolled_elementwise_kernelINS0_13AUnaryFunctorIN3c108BFloat16ES4_S4_ZZZNS0_16fmod_kernel_cudaERNS_18TensorIteratorBaseEENKUlvE0_clEvENKUlvE2_clEvEUlS4_S4_E_EESt5arrayIPcLm2EELi4E23TrivialOffsetCalculatorILi1EjESF_NS0_6memory15LoadWithoutCastENSG_16StoreWithoutCastEEEviT_T0_T2_T3_T4_T5_,(.L_x_57314 - _ZN2at6native27unrolled_elementwise_kernelINS0_13AUnaryFunctorIN3c108BFloat16ES4_S4_ZZZNS0_16fmod_kernel_cudaERNS_18TensorIteratorBaseEENKUlvE0_clEvENKUlvE2_clEvEUlS4_S4_E_EESt5arrayIPcLm2EELi4E23TrivialOffsetCalculatorILi1EjESF_NS0_6memory15LoadWithoutCastENSG_16StoreWithoutCastEEEviT_T0_T2_T3_T4_T5_)
        .other          _ZN2at6native27unrolled_elementwise_kernelINS0_13AUnaryFunctorIN3c108BFloat16ES4_S4_ZZZNS0_16fmod_kernel_cudaERNS_18TensorIteratorBaseEENKUlvE0_clEvENKUlvE2_clEvEUlS4_S4_E_EESt5arrayIPcLm2EELi4E23TrivialOffsetCalculatorILi1EjESF_NS0_6memory15LoadWithoutCastENSG_16StoreWithoutCastEEEviT_T0_T2_T3_T4_T5_,@"STO_CUDA_ENTRY STV_DEFAULT"
_ZN2at6native27unrolled_elementwise_kernelINS0_13AUnaryFunctorIN3c108BFloat16ES4_S4_ZZZNS0_16fmod_kernel_cudaERNS_18TensorIteratorBaseEENKUlvE0_clEvENKUlvE2_clEvEUlS4_S4_E_EESt5arrayIPcLm2EELi4E23TrivialOffsetCalculatorILi1EjESF_NS0_6memory15LoadWithoutCastENSG_16StoreWithoutCastEEEviT_T0_T2_T3_T4_T5_:
.text._ZN2at6native27unrolled_elementwise_kernelINS0_13AUnaryFunctorIN3c108BFloat16ES4_S4_ZZZNS0_16fmod_kernel_cudaERNS_18TensorIteratorBaseEENKUlvE0_clEvENKUlvE2_clEvEUlS4_S4_E_EESt5arrayIPcLm2EELi4E23TrivialOffsetCalculatorILi1EjESF_NS0_6memory15LoadWithoutCastENSG_16StoreWithoutCastEEEviT_T0_T2_T3_T4_T5_:
        /* <DEDUP_REMOVED lines=66> */
.L_x_3434:
[----:B------:R-:W-:Y:S01]  /*0420*/  FSETP.GEU.FTZ.AND P0, PT, R12, -R14, PT ;  /* 0x8000000e0c00720b */ /* 0x000fe20003f1e000 */
[----:B------:R-:W-:-:S12]  /*0430*/  FADD.FTZ R0, R0, -1 ;  /* 0xbf80000000007421 */ /* 0x000fd80000010000 */
[----:B------:R-:W-:-:S07]  /*0440*/  @!P0 FADD.FTZ R0, R0, -1 ;  /* 0xbf80000000008421 */ /* 0x000fce0000010000 */
.L_x_3433:
[----:B------:R-:W-:Y:S05]  /*0450*/  BSYNC B2 ;  /* 0x0000000000027941 */ /* 0x000fea0003800000 */
.L_x_3432:
[----:B------:R-:W-:Y:S01]  /*0460*/  FFMA.FTZ R7, -R14, R0, R7 ;  /* 0x000000000e077223 */ /* 0x000fe20000010107 */
[----:B------:R-:W-:Y:S06]  /*0470*/  BRA `(.L_x_3430) ;  /* 0x00000000007c7947 */ /* 0x000fec0003800000 */
.L_x_3431:
        /* <DEDUP_REMOVED lines=15> */
.L_x_3437:
        /* <DEDUP_REMOVED lines=13> */
.L_x_3436:
[----:B------:R-:W-:Y:S05]  /*0640*/  BSYNC B2 ;  /* 0x0000000000027941 */ /* 0x000fea0003800000 */
.L_x_3435:
[----:B------:R-:W-:-:S04]  /*0650*/  FMUL.FTZ R0, R7, 1.1920928955078125e-07 ;  /* 0x3400000007007820 */ /* 0x000fc80000410000 */
[----:B------:R-:W-:-:S07]  /*0660*/  FMUL.FTZ R7, R15, R0 ;  /* 0x000000000f077220 */ /* 0x000fce0000410000 */
.L_x_3430:
[----:B------:R-:W-:Y:S05]  /*0670*/  BSYNC B0 ;  /* 0x0000000000007941 */ /* 0x000fea0003800000 */
.L_x_3429:
[C---:B------:R-:W-:Y:S02]  /*0680*/  FSETP.GTU.FTZ.AND P0, PT, |R7|.reuse, +INF , PT ;  /* 0x7f8000000700780b */ /* 0x040fe40003f1c200 */
[----:B------:R-:W-:-:S04]  /*0690*/  LOP3.LUT R6, R7, 0x80000000, R6, 0xb8, !PT ;  /* 0x8000000007067812 */ /* 0x000fc800078eb806 */
[----:B------:R-:W-:-:S04]  /*06a0*/  FSEL R7, R7, R6, P0 ;  /* 0x0000000607077208 */ /* 0x000fc80000000000 */
[----:B------:R-:W-:-:S07]  /*06b0*/  F2FP.BF16.F32.PACK_AB R7, RZ, R7 ;  /* 0x00000007ff07723e */ /* 0x000fce00000010ff */
.L_x_3428:
[----:B------:R-:W-:Y:S05]  /*06c0*/  BSYNC B1 ;  /* 0x0000000000017941 */ /* 0x000fea0003800000 */
.L_x_3427:
[----:B0-----:R-:W-:Y:S01]  /*06d0*/  IADD3 R6, R4, 0x80, RZ ;  /* 0x0000008004067810 */ /* 0x001fe20007ffe0ff */
[----:B------:R-:W-:Y:S03]  /*06e0*/  BSSY B1, `(.L_x_3438) ;  /* 0x000004a000017945 */ /* 0x000fe60003800000 */
[----:B------:R-:W-:-:S13]  /*06f0*/  ISETP.GE.AND P0, PT, R6, R3, PT ;  /* 0x000000030600720c */ /* 0x000fda0003f06270 */
[----:B------:R-:W-:Y:S05]  /*0700*/  @P0 BRA `(.L_x_3439) ;  /* 0x00000004001c0947 */ /* 0x000fea0003800000 */
        /* <DEDUP_REMOVED lines=29> */
.L_x_3445:
[----:B------:R-:W-:Y:S01]  /*08e0*/  FSETP.GEU.FTZ.AND P0, PT, R13, -R15, PT ;  /* 0x8000000f0d00720b */ /* 0x000fe20003f1e000 */
[----:B------:R-:W-:-:S12]  /*08f0*/  FADD.FTZ R11, R11, -1 ;  /* 0xbf8000000b0b7421 */ /* 0x000fd80000010000 */
[----:B------:R-:W-:-:S07]  /*0900*/  @!P0 FADD.FTZ R11, R11, -1 ;  /* 0xbf8000000b0b8421 */ /* 0x000fce0000010000 */
.L_x_3444:
[----:B------:R-:W-:Y:S05]  /*0910*/  BSYNC B2 ;  /* 0x0000000000027941 */ /* 0x000fea0003800000 */
.L_x_3443:
[----:B------:R-:W-:Y:S01]  /*0920*/  FFMA.FTZ R0, -R15, R11, R0 ;  /* 0x0000000b0f007223 */ /* 0x000fe20000010100 */
[----:B------:R-:W-:Y:S06]  /*0930*/  BRA `(.L_x_3441) ;  /* 0x00000000007c7947 */ /* 0x000fec0003800000 */
.L_x_3442:
        /* <DEDUP_REMOVED lines=15> */
.L_x_3448:
        /* <DEDUP_REMOVED lines=13> */
.L_x_3447:
[----:B------:R-:W-:Y:S05]  /*0b00*/  BSYNC B2 ;  /* 0x0000000000027941 */ /* 0x000fea0003800000 */
.L_x_3446:
[----:B------:R-:W-:-:S04]  /*0b10*/  FMUL.FTZ R11, R11, 1.1920928955078125e-07 ;  /* 0x340000000b0b7820 */ /* 0x000fc80000410000 */
[----:B------:R-:W-:-:S07]  /*0b20*/  FMUL.FTZ R0, R16, R11 ;  /* 0x0000000b10007220 */ /* 0x000fce0000410000 */
.L_x_3441:
[----:B------:R-:W-:Y:S05]  /*0b30*/  BSYNC B0 ;  /* 0x0000000000007941 */ /* 0x000fea0003800000 */
.L_x_3440:
[C---:B------:R-:W-:Y:S02]  /*0b40*/  FSETP.GTU.FTZ.AND P0, PT, |R0|.reuse, +INF , PT ;  /* 0x7f8000000000780b */ /* 0x040fe40003f1c200 */
[----:B------:R-:W-:-:S04]  /*0b50*/  LOP3.LUT R9, R0, 0x80000000, R9, 0xb8, !PT ;  /* 0x8000000000097812 */ /* 0x000fc800078eb809 */
[----:B------:R-:W-:-:S04]  /*0b60*/  FSEL R9, R0, R9, P0 ;  /* 0x0000000900097208 */ /* 0x000fc80000000000 */
[----:B------:R-:W-:-:S07]  /*0b70*/  F2FP.BF16.F32.PACK_AB R9, RZ, R9 ;  /* 0x00000009ff09723e */ /* 0x000fce00000010ff */
.L_x_3439:
[----:B------:R-:W-:Y:S05]  /*0b80*/  BSYNC B1 ;  /* 0x0000000000017941 */ /* 0x000fea0003800000 */
.L_x_3438:
[----:B-----5:R-:W-:Y:S01]  /*0b90*/  VIADD R0, R4, 0x100 ;  /* 0x0000010004007836 */ /* 0x020fe20000000000 */
[----:B------:R-:W-:Y:S04]  /*0ba0*/  BSSY B1, `(.L_x_3449) ;  /* 0x000004a000017945 */ /* 0x000fe80003800000 */
[----:B------:R-:W-:-:S13]  /*0bb0*/  ISETP.GE.AND P0, PT, R0, R3, PT ;  /* 0x000000030000720c */ /* 0x000fda0003f06270 */
[----:B------:R-:W-:Y:S05]  /*0bc0*/  @P0 BRA `(.L_x_3450) ;  /* 0x00000004001c0947 */ /* 0x000fea0003800000 */
[----:B------:R-:W-:Y:S01]  /*0bd0*/  IMAD.U32 R13, R8, 0x10000, RZ ;  /* 0x00010000080d7824 */ /* 0x000fe200078e00ff */
        /* <DEDUP_REMOVED lines=28> */
.L_x_3456:
[----:B------:R-:W-:Y:S01]  /*0da0*/  FSETP.GEU.FTZ.AND P0, PT, R15, -R14, PT ;  /* 0x8000000e0f00720b */ /* 0x000fe20003f1e000 */
[----:B------:R-:W-:-:S12]  /*0db0*/  FADD.FTZ R0, R0, -1 ;  /* 0xbf80000000007421 */ /* 0x000fd80000010000 */
[----:B------:R-:W-:-:S07]  /*0dc0*/  @!P0 FADD.FTZ R0, R0, -1 ;  /* 0xbf80000000008421 */ /* 0x000fce0000010000 */
.L_x_3455:
[----:B------:R-:W-:Y:S05]  /*0dd0*/  BSYNC B2 ;  /* 0x0000000000027941 */ /* 0x000fea0003800000 */
.L_x_3454:
[----:B------:R-:W-:Y:S01]  /*0de0*/  FFMA.FTZ R11, -R14, R0, R11 ;  /* 0x000000000e0b7223 */ /* 0x000fe2000001010b */
[----:B------:R-:W-:Y:S06]  /*0df0*/  BRA `(.L_x_3452) ;  /* 0x00000000007c7947 */ /* 0x000fec0003800000 */
.L_x_3453:
        /* <DEDUP_REMOVED lines=15> */
.L_x_3459:
        /* <DEDUP_REMOVED lines=13> */
.L_x_3458:
[----:B------:R-:W-:Y:S05]  /*0fc0*/  BSYNC B2 ;  /* 0x0000000000027941 */ /* 0x000fea0003800000 */
.L_x_3457:
[----:B------:R-:W-:-:S04]  /*0fd0*/  FMUL.FTZ R11, R11, 1.1920928955078125e-07 ;  /* 0x340000000b0b7820 */ /* 0x000fc80000410000 */
[----:B------:R-:W-:-:S07]  /*0fe0*/  FMUL.FTZ R11, R16, R11 ;  /* 0x0000000b100b7220 */ /* 0x000fce0000410000 */
.L_x_3452:
[----:B------:R-:W-:Y:S05]  /*0ff0*/  BSYNC B0 ;  /* 0x0000000000007941 */ /* 0x000fea0003800000 */
.L_x_3451:
[C---:B------:R-:W-:Y:S02]  /*1000*/  FSETP.GTU.FTZ.AND P0, PT, |R11|.reuse, +INF , PT ;  /* 0x7f8000000b00780b */ /* 0x040fe40003f1c200 */
[----:B------:R-:W-:-:S04]  /*1010*/  LOP3.LUT R8, R11, 0x80000000, R8, 0xb8, !PT ;  /* 0x800000000b087812 */ /* 0x000fc800078eb808 */
[----:B------:R-:W-:-:S04]  /*1020*/  FSEL R8, R11, R8, P0 ;  /* 0x000000080b087208 */ /* 0x000fc80000000000 */
[----:B------:R-:W-:-:S07]  /*1030*/  F2FP.BF16.F32.PACK_AB R8, RZ, R8 ;  /* 0x00000008ff08723e */ /* 0x000fce00000010ff */
.L_x_3450:
[----:B------:R-:W-:Y:S05]  /*1040*/  BSYNC B1 ;  /* 0x0000000000017941 */ /* 0x000fea0003800000 */
.L_x_3449:
[----:B------:R-:W-:Y:S01]  /*1050*/  VIADD R0, R4, 0x180 ;  /* 0x0000018004007836 */ /* 0x000fe20000000000 */
        /* <DEDUP_REMOVED lines=32> */
.L_x_3467:
[----:B------:R-:W-:Y:S01]  /*1260*/  FSETP.GEU.FTZ.AND P0, PT, R12, -R14, PT ;  /* 0x8000000e0c00720b */ /* 0x000fe20003f1e000 */
[----:B------:R-:W-:-:S12]  /*1270*/  FADD.FTZ R0, R0, -1 ;  /* 0xbf80000000007421 */ /* 0x000fd80000010000 */
[----:B------:R-:W-:-:S07]  /*1280*/  @!P0 FADD.FTZ R0, R0, -1 ;  /* 0xbf80000000008421 */ /* 0x000fce0000010000 */
.L_x_3466:
[----:B------:R-:W-:Y:S05]  /*1290*/  BSYNC B2 ;  /* 0x0000000000027941 */ /* 0x000fea0003800000 */
.L_x_3465:
[----:B------:R-:W-:Y:S01]  /*12a0*/  FFMA.FTZ R5, -R14, R0, R5 ;  /* 0x000000000e057223 */ /* 0x000fe20000010105 */
[----:B------:R-:W-:Y:S06]  /*12b0*/  BRA `(.L_x_3463) ;  /* 0x00000000007c7947 */ /* 0x000fec0003800000 */
.L_x_3464:
        /* <DEDUP_REMOVED lines=14> */
[----:B------:R1:W2:Y:S03]  /*13a0*/  MUFU.RCP R0, R16 ;  /* 0x0000001000007308 */ /* 0x0002a60000001000 */
.L_x_3470:
        /* <DEDUP_REMOVED lines=13> */
.L_x_3469:
[----:B------:R-:W-:Y:S05]  /*1480*/  BSYNC B2 ;  /* 0x0000000000027941 */ /* 0x000fea0003800000 */
.L_x_3468:
[----:B------:R-:W-:-:S04]  /*1490*/  FMUL.FTZ R0, R5, 1.1920928955078125e-07 ;  /* 0x3400000005007820 */ /* 0x000fc80000410000 */
[----:B------:R-:W-:-:S07]  /*14a0*/  FMUL.FTZ R5, R15, R0 ;  /* 0x000000000f057220 */ /* 0x000fce0000410000 */
.L_x_3463:
[----:B------:R-:W-:Y:S05]  /*14b0*/  BSYNC B0 ;  /* 0x0000000000007941 */ /* 0x000fea0003800000 */
.L_x_3462:
[C---:B------:R-:W-:Y:S02]  /*14c0*/  FSETP.GTU.FTZ.AND P0, PT, |R5|.reuse, +INF , PT ;  /* 0x7f8000000500780b */ /* 0x040fe40003f1c200 */
[----:B------:R-:W-:-:S04]  /*14d0*/  LOP3.LUT R10, R5, 0x80000000, R10, 0xb8, !PT ;  /* 0x80000000050a7812 */ /* 0x000fc800078eb80a */
[----:B------:R-:W-:-:S04]  /*14e0*/  FSEL R0, R5, R10, P0 ;  /* 0x0000000a05007208 */ /* 0x000fc80000000000 */
[----:B------:R-:W-:-:S07]  /*14f0*/  F2FP.BF16.F32.PACK_AB R0, RZ, R0 ;  /* 0x00000000ff00723e */ /* 0x000fce00000010ff */
.L_x_3461:
[----:B------:R-:W-:Y:S05]  /*1500*/  BSYNC B1 ;  /* 0x0000000000017941 */ /* 0x000fea0003800000 */
.L_x_3460:
        /* <DEDUP_REMOVED lines=17> */
.L_x_3473:
[----:B------:R-:W-:Y:S05]  /*1620*/  BSYNC B1 ;  /* 0x0000000000017941 */ /* 0x000fea0003800000 */
.L_x_3472:
[----:B------:R-:W-:-:S13]  /*1630*/  ISETP.GE.AND P0, PT, R4, R3, PT ;  /* 0x000000030400720c */ /* 0x000fda0003f06270 */
[----:B--2---:R-:W2:Y:S01]  /*1640*/  @!P0 LDC.64 R6, c[0x0][0x218] ;  /* 0x00008600ff068b82 */ /* 0x004ea20000000a00 */
[----:B------:R-:W-:Y:S01]  /*1650*/  @!P0 LEA R5, R2, R4, 0x9 ;  /* 0x0000000402058211 */ /* 0x000fe200078e48ff */
[----:B------:R-:W-:-:S04]  /*1660*/  @!P0 VIADD R4, R4, 0x80 ;  /* 0x0000008004048836 */ /* 0x000fc80000000000 */
[----:B--2---:R-:W-:-:S05]  /*1670*/  @!P0 IMAD.WIDE.U32 R6, R5, 0x2, R6 ;  /* 0x0000000205068825 */ /* 0x004fca00078e0006 */
[----:B------:R2:W-:Y:S02]  /*1680*/  @!P0 STG.E.U16 desc[UR4][R6.64], R8 ;  /* 0x0000000806008986 */ /* 0x0005e4000c101504 */
.L_x_3474:
[----:B------:R-:W-:Y:S05]  /*1690*/  BSYNC B0 ;  /* 0x0000000000007941 */ /* 0x000fea0003800000 */
.L_x_3471:
        /* <DEDUP_REMOVED lines=8> */
.L_x_3475:
        /* <DEDUP_REMOVED lines=14> */
.L_x_57314:


//--------------------- .text._ZN2at6native29vectorized_elementwise_kernelILi2ENS0_13AUnaryFunctorIN3c108BFloat16ES4_S4_ZZZNS0_16fmod_kernel_cudaERNS_18TensorIteratorBaseEENKUlvE0_clEvENKUlvE2_clEvEUlS4_S4_E_EESt5arrayIPcLm2EEEEviT0_T1_ --------------------------
	.section	.text._ZN2at6native29vectorized_elementwise_kernelILi2ENS0_13AUnaryFunctorIN3c108BFloat16ES4_S4_ZZZNS0_16fmod_kernel_cudaERNS_18TensorIteratorBaseEENKUlvE0_clEvENKUlvE2_clEvEUlS4_S4_E_EESt5arrayIPcLm2EEEEviT0_T1_,"ax",@progbits
	.align	128
        .global         _ZN2at6native29vectorized_elementwise_kernelILi2ENS0_13AUnaryFunctorIN3c108BFloat16ES4_S4_ZZZNS0_16fmod_kernel_cudaERNS_18TensorIteratorBaseEENKUlvE0_clEvENKUlvE2_clEvEUlS4_S4_E_EESt5arrayIPcLm2EEEEviT0_T1_
        .type           _ZN2at6native29vectorized_elementwise_kernelILi2ENS0_13AUnaryFunctorIN3c108BFloat16ES4_S4_ZZZNS0_16fmod_kernel_cudaERNS_18TensorIteratorBaseEENKUlvE0_clEvENKUlvE2_clEvEUlS4_S4_E_EESt5arrayIPcLm2EEEEviT0_T1_,@function
        .size           _ZN2at6native29vectorized_elementwise_kernelILi2ENS0_13AUnaryFunctorIN3c108BFloat16ES4_S4_ZZZNS0_16fmod_kernel_cudaERNS_18TensorIteratorBaseEENKUlvE0_clEvENKUlvE2_clEvEUlS4_S4_E_EESt5arrayIPcLm2EEEEviT0_T1_,(.L_x_57315 - _ZN2at6native29vectorized_elementwise_kernelILi2ENS0_13AUnaryFunctorIN3c108BFloat16ES4_S4_ZZZNS0_16fmod_kernel_cudaERNS_18TensorIteratorBaseEENKUlvE0_clEvENKUlvE2_clEvEUlS4_S4_E_EESt5arrayIPcLm2EEEEviT0_T1_)
        .other          _ZN2at6native29vectorized_elementwise_kernelILi2ENS0_13AUnaryFunctorIN3c108BFloat16ES4_S4_ZZZNS0_16fmod_kernel_cudaERNS_18TensorIteratorBaseEENKUlvE0_clEvENKUlvE2_clEvEUlS4_S4_E_EESt5arrayIPcLm2EEEEviT0_T1_,@"STO_CUDA_ENTRY STV_DEFAULT"
_ZN2at6native29vectorized_elementwise_kernelILi2ENS0_13AUnaryFunctorIN3c108BFloat16ES4_S4_ZZZNS0_16fmod_kernel_cudaERNS_18TensorIteratorBaseEENKUlvE0_clEvENKUlvE2_clEvEUlS4_S4_E_EESt5arrayIPcLm2EEEEviT0_T1_:
.text._ZN2at6native29vectorized_elementwise_kernelILi2ENS0_13AUnaryFunctorIN3c108BFloat16ES4_S4_ZZZNS0_16fmod_kernel_cudaERNS_18TensorIteratorBaseEENKUlvE0_clEvENKUlvE2_clEvEUlS4_S4_E_EESt5arrayIPcLm2EEEEviT0_T1_:
        /* <DEDUP_REMOVED lines=19> */
[----:B------:R-:W-:-:S05]  /*0130*/  FADD.FTZ R8, |R5|, -RZ ;  /* 0x800000ff05087221 */ /* 0x000fca0000010200 */
[----:B------:R-:W-:Y:S01]  /*0140*/  MOV R14, R8 ;  /* 0x00000008000e7202 */ /* 0x000fe20000000f00 */
[C---:B--2---:R-:W-:Y:S01]  /*0150*/  IMAD.U32 R0, R4.reuse, 0x10000, RZ ;  /* 0x0001000004007824 */ /* 0x044fe200078e00ff */
[----:B------:R-:W-:-:S04]  /*0160*/  PRMT R4, R4, 0x7632, R4 ;  /* 0x0000763204047816 */ /* 0x000fc80000000004 */
[----:B------:R-:W-:-:S13]  /*0170*/  FSETP.GEU.FTZ.AND P0, PT, |R5|, |R0|, PT ;  /* 0x400000000500720b */ /* 0x000fda0003f1e200 */
        /* <DEDUP_REMOVED lines=24> */
.L_x_3482:
[----:B------:R-:W-:Y:S01]  /*0300*/  FSETP.GEU.FTZ.AND P0, PT, R13, -R7, PT ;  /* 0x800000070d00720b */ /* 0x000fe20003f1e000 */
[----:B------:R-:W-:-:S12]  /*0310*/  FADD.FTZ R11, R11, -1 ;  /* 0xbf8000000b0b7421 */ /* 0x000fd80000010000 */
[----:B------:R-:W-:-:S07]  /*0320*/  @!P0 FADD.FTZ R11, R11, -1 ;  /* 0xbf8000000b0b8421 */ /* 0x000fce0000010000 */
.L_x_3481:
[----:B------:R-:W-:Y:S05]  /*0330*/  BSYNC B1 ;  /* 0x0000000000017941 */ /* 0x000fea0003800000 */
.L_x_3480:
[----:B------:R-:W-:Y:S01]  /*0340*/  FFMA.FTZ R14, -R7, R11, R14 ;  /* 0x0000000b070e7223 */ /* 0x000fe2000001010e */
[----:B------:R-:W-:Y:S06]  /*0350*/  BRA `(.L_x_3478) ;  /* 0x00000000007c7947 */ /* 0x000fec0003800000 */
.L_x_3479:
[----:B------:R-:W-:Y:S01]  /*0360*/  VIADD R11, R7, 0xf4800000 ;  /* 0xf4800000070b7836 */ /* 0x000fe20000000000 */
[----:B------:R-:W-:Y:S01]  /*0370*/  FSETP.GT.FTZ.AND P0, PT, |R0|, RZ, PT ;  /* 0x000000ff0000720b */ /* 0x000fe20003f14200 */
[----:B------:R-:W-:Y:S01]  /*0380*/  BSSY B1, `(.L_x_3483) ;  /* 0x000001a000017945 */ /* 0x000fe20003800000 */
[C---:B------:R-:W-:Y:S02]  /*0390*/  LOP3.LUT R0, R14.reuse, 0x7fffff, RZ, 0xc0, !PT ;  /* 0x007fffff0e007812 */ /* 0x040fe400078ec0ff */
[----:B------:R-:W-:Y:S02]  /*03a0*/  LOP3.LUT R11, R11, 0xff800000, RZ, 0xc0, !PT ;  /* 0xff8000000b0b7812 */ /* 0x000fe400078ec0ff */
[C---:B------:R-:W-:Y:S02]  /*03b0*/  ISETP.GT.U32.OR P0, PT, R14.reuse, 0x7f7fffff, !P0 ;  /* 0x7f7fffff0e00780c */ /* 0x040fe40004704470 */
[----:B------:R-:W-:Y:S01]  /*03c0*/  LOP3.LUT R13, R7, 0xff800000, RZ, 0xc0, !PT ;  /* 0xff800000070d7812 */ /* 0x000fe200078ec0ff */
[----:B------:R-:W-:-:S03]  /*03d0*/  IMAD.IADD R11, R14, 0x1, -R11 ;  /* 0x000000010e0b7824 */ /* 0x000fc600078e0a0b */
[----:B------:R-:W-:Y:S02]  /*03e0*/  FSEL R15, R13, +QNAN , !P0 ;  /* 0x7fffffff0d0f7808 */ /* 0x000fe40004000000 */
[----:B------:R-:W-:Y:S02]  /*03f0*/  LOP3.LUT P1, R12, R11, 0xff800000, RZ, 0xc0, !PT ;  /* 0xff8000000b0c7812 */ /* 0x000fe4000782c0ff */
[----:B------:R-:W-:-:S11]  /*0400*/  LOP3.LUT R11, R0, 0x3f800000, RZ, 0xfc, !PT ;  /* 0x3f800000000b7812 */ /* 0x000fd600078efcff */
[----:B------:R-:W-:Y:S05]  /*0410*/  @!P1 BRA `(.L_x_3484) ;  /* 0x0000000000409947 */ /* 0x000fea0003800000 */
[----:B------:R-:W-:-:S04]  /*0420*/  LOP3.LUT R7, R7, 0x7fffff, RZ, 0xc0, !PT ;  /* 0x007fffff07077812 */ /* 0x000fc800078ec0ff */
[----:B------:R-:W-:-:S04]  /*0430*/  LOP3.LUT R7, R7, 0x3f800000, RZ, 0xfc, !PT ;  /* 0x3f80000007077812 */ /* 0x000fc800078efcff */
[----:B------:R0:W1:Y:S03]  /*0440*/  MUFU.RCP R0, R7 ;  /* 0x0000000700007308 */ /* 0x0000660000001000 */
.L_x_3485:
        /* <DEDUP_REMOVED lines=13> */
.L_x_3484:
[----:B------:R-:W-:Y:S05]  /*0520*/  BSYNC B1 ;  /* 0x0000000000017941 */ /* 0x000fea0003800000 */
.L_x_3483:
[----:B------:R-:W-:-:S04]  /*0530*/  FMUL.FTZ R14, R11, 1.1920928955078125e-07 ;  /* 0x340000000b0e7820 */ /* 0x000fc80000410000 */
[----:B------:R-:W-:-:S07]  /*0540*/  FMUL.FTZ R14, R15, R14 ;  /* 0x0000000e0f0e7220 */ /* 0x000fce0000410000 */
.L_x_3478:
[----:B------:R-:W-:Y:S05]  /*0550*/  BSYNC B0 ;  /* 0x0000000000007941 */ /* 0x000fea0003800000 */
.L_x_3477:
[----:B------:R-:W-:Y:S01]  /*0560*/  IMAD.U32 R0, R4, 0x10000, RZ ;  /* 0x0001000004007824 */ /* 0x000fe200078e00ff */
[C---:B------:R-:W-:Y:S01]  /*0570*/  FSETP.GTU.FTZ.AND P0, PT, |R14|.reuse, +INF , PT ;  /* 0x7f8000000e00780b */ /* 0x040fe20003f1c200 */
[----:B------:R-:W-:Y:S01]  /*0580*/  BSSY B0, `(.L_x_3486) ;  /* 0x0000042000007945 */ /* 0x000fe20003800000 */
[C---:B0-----:R-:W-:Y:S01]  /*0590*/  LOP3.LUT R7, R14.reuse, 0x80000000, R5, 0xb8, !PT ;  /* 0x800000000e077812 */ /* 0x041fe200078eb805 */
[----:B------:R-:W-:Y:S01]  /*05a0*/  IMAD.MOV.U32 R12, RZ, RZ, R8 ;  /* 0x000000ffff0c7224 */ /* 0x000fe200078e0008 */
[----:B------:R-:W-:Y:S02]  /*05b0*/  FSETP.GEU.FTZ.AND P1, PT, |R5|, |R0|, PT ;  /* 0x400000000500720b */ /* 0x000fe40003f3e200 */
[----:B------:R-:W-:-:S11]  /*05c0*/  FSEL R4, R14, R7, P0 ;  /* 0x000000070e047208 */ /* 0x000fd60000000000 */
        /* <DEDUP_REMOVED lines=24> */
.L_x_3491:
[----:B------:R-:W-:Y:S01]  /*0750*/  FSETP.GEU.FTZ.AND P0, PT, R14, -R7, PT ;  /* 0x800000070e00720b */ /* 0x000fe20003f1e000 */
[----:B------:R-:W-:-:S12]  /*0760*/  FADD.FTZ R11, R11, -1 ;  /* 0xbf8000000b0b7421 */ /* 0x000fd80000010000 */
[----:B------:R-:W-:-:S07]  /*0770*/  @!P0 FADD.FTZ R11, R11, -1 ;  /* 0xbf8000000b0b8421 */ /* 0x000fce0000010000 */
.L_x_3490:
[----:B------:R-:W-:Y:S05]  /*0780*/  BSYNC B1 ;  /* 0x0000000000017941 */ /* 0x000fea0003800000 */
.L_x_3489:
[----:B------:R-:W-:Y:S01]  /*0790*/  FFMA.FTZ R12, -R7, R11, R12 ;  /* 0x0000000b070c7223 */ /* 0x000fe2000001010c */
[----:B------:R-:W-:Y:S06]  /*07a0*/  BRA `(.L_x_3487) ;  /* 0x00000000007c7947 */ /* 0x000fec0003800000 */
.L_x_3488:
        /* <DEDUP_REMOVED lines=15> */
.L_x_3494:
        /* <DEDUP_REMOVED lines=13> */
.L_x_3493:
[----:B------:R-:W-:Y:S05]  /*0970*/  BSYNC B1 ;  /* 0x0000000000017941 */ /* 0x000fea0003800000 */
.L_x_3492:
[----:B------:R-:W-:-:S04]  /*0980*/  FMUL.FTZ R12, R11, 1.1920928955078125e-07 ;  /* 0x340000000b0c7820 */ /* 0x000fc80000410000 */
[----:B------:R-:W-:-:S07]  /*0990*/  FMUL.FTZ R12, R15, R12 ;  /* 0x0000000c0f0c7220 */ /* 0x000fce0000410000 */
.L_x_3487:
[----:B------:R-:W-:Y:S05]  /*09a0*/  BSYNC B0 ;  /* 0x0000000000007941 */ /* 0x000fea0003800000 */
.L_x_3486:
[----:B-----5:R-:W-:Y:S01]  /*09b0*/  IMAD.U32 R0, R6, 0x10000, RZ ;  /* 0x0001000006007824 */ /* 0x020fe200078e00ff */
[C---:B------:R-:W-:Y:S01]  /*09c0*/  FSETP.GTU.FTZ.AND P0, PT, |R12|.reuse, +INF , PT ;  /* 0x7f8000000c00780b */ /* 0x040fe20003f1c200 */
[----:B------:R-:W-:Y:S01]  /*09d0*/  BSSY B0, `(.L_x_3495) ;  /* 0x0000043000007945 */ /* 0x000fe20003800000 */
[C---:B0-----:R-:W-:Y:S02]  /*09e0*/  LOP3.LUT R7, R12.reuse, 0x80000000, R5, 0xb8, !PT ;  /* 0x800000000c077812 */ /* 0x041fe400078eb805 */
[----:B------:R-:W-:Y:S02]  /*09f0*/  FSETP.GEU.FTZ.AND P1, PT, |R5|, |R0|, PT ;  /* 0x400000000500720b */ /* 0x000fe40003f3e200 */
[----:B------:R-:W-:Y:S02]  /*0a00*/  FSEL R7, R12, R7, P0 ;  /* 0x000000070c077208 */ /* 0x000fe40000000000 */
[----:B------:R-:W-:Y:S02]  /*0a10*/  PRMT R6, R6, 0x7632, R6 ;  /* 0x0000763206067816 */ /* 0x000fe40000000006 */
[----:B------:R-:W-:-:S07]  /*0a20*/  MOV R12, R8 ;  /* 0x00000008000c7202 */ /* 0x000fce0000000f00 */
        /* <DEDUP_REMOVED lines=24> */
.L_x_3500:
[----:B------:R-:W-:Y:S01]  /*0bb0*/  FSETP.GEU.FTZ.AND P0, PT, R15, -R11, PT ;  /* 0x8000000b0f00720b */ /* 0x000fe20003f1e000 */
[----:B------:R-:W-:-:S12]  /*0bc0*/  FADD.FTZ R13, R13, -1 ;  /* 0xbf8000000d0d7421 */ /* 0x000fd80000010000 */
[----:B------:R-:W-:-:S07]  /*0bd0*/  @!P0 FADD.FTZ R13, R13, -1 ;  /* 0xbf8000000d0d8421 */ /* 0x000fce0000010000 */
.L_x_3499:
[----:B------:R-:W-:Y:S05]  /*0be0*/  BSYNC B1 ;  /* 0x0000000000017941 */ /* 0x000fea0003800000 */
.L_x_3498:
[----:B------:R-:W-:Y:S01]  /*0bf0*/  FFMA.FTZ R12, -R11, R13, R12 ;  /* 0x0000000d0b0c7223 */ /* 0x000fe2000001010c */
[----:B------:R-:W-:Y:S06]  /*0c00*/  BRA `(.L_x_3496) ;  /* 0x00000000007c7947 */ /* 0x000fec0003800000 */
.L_x_3497:
[----:B------:R-:W-:Y:S01]  /*0c10*/  VIADD R13, R11, 0xf4800000 ;  /* 0xf48000000b0d7836 */ /* 0x000fe20000000000 */
[----:B------:R-:W-:Y:S01]  /*0c20*/  FSETP.GT.FTZ.AND P0, PT, |R0|, RZ, PT ;  /* 0x000000ff0000720b */ /* 0x000fe20003f14200 */
[----:B------:R-:W-:Y:S01]  /*0c30*/  BSSY B1, `(.L_x_3501) ;  /* 0x000001a000017945 */ /* 0x000fe20003800000 */
[C---:B------:R-:W-:Y:S02]  /*0c40*/  LOP3.LUT R0, R12.reuse, 0x7fffff, RZ, 0xc0, !PT ;  /* 0x007fffff0c007812 */ /* 0x040fe400078ec0ff */
[----:B------:R-:W-:Y:S02]  /*0c50*/  LOP3.LUT R13, R13, 0xff800000, RZ, 0xc0, !PT ;  /* 0xff8000000d0d7812 */ /* 0x000fe400078ec0ff */
[C---:B------:R-:W-:Y:S02]  /*0c60*/  ISETP.GT.U32.OR P0, PT, R12.reuse, 0x7f7fffff, !P0 ;  /* 0x7f7fffff0c00780c */ /* 0x040fe40004704470 */
[----:B------:R-:W-:Y:S01]  /*0c70*/  LOP3.LUT R14, R11, 0xff800000, RZ, 0xc0, !PT ;  /* 0xff8000000b0e7812 */ /* 0x000fe200078ec0ff */
        /* <DEDUP_REMOVED lines=8> */
.L_x_3503:
        /* <DEDUP_REMOVED lines=13> */
.L_x_3502:
[----:B------:R-:W-:Y:S05]  /*0dd0*/  BSYNC B1 ;  /* 0x0000000000017941 */ /* 0x000fea0003800000 */
.L_x_3501:
[----:B------:R-:W-:-:S04]  /*0de0*/  FMUL.FTZ R12, R12, 1.1920928955078125e-07 ;  /* 0x340000000c0c7820 */ /* 0x000fc80000410000 */
[----:B------:R-:W-:-:S07]  /*0df0*/  FMUL.FTZ R12, R17, R12 ;  /* 0x0000000c110c7220 */ /* 0x000fce0000410000 */
.L_x_3496:
[----:B------:R-:W-:Y:S05]  /*0e00*/  BSYNC B0 ;  /* 0x0000000000007941 */ /* 0x000fea0003800000 */
.L_x_3495:
        /* <DEDUP_REMOVED lines=31> */
.L_x_3509:
[----:B------:R-:W-:Y:S01]  /*1000*/  FSETP.GEU.FTZ.AND P0, PT, R13, -R11, PT ;  /* 0x8000000b0d00720b */ /* 0x000fe20003f1e000 */
[----:B------:R-:W-:-:S12]  /*1010*/  FADD.FTZ R15, R15, -1 ;  /* 0xbf8000000f0f7421 */ /* 0x000fd80000010000 */
[----:B------:R-:W-:-:S07]  /*1020*/  @!P0 FADD.FTZ R15, R15, -1 ;  /* 0xbf8000000f0f8421 */ /* 0x000fce0000010000 */
.L_x_3508:
[----:B------:R-:W-:Y:S05]  /*1030*/  BSYNC B1 ;  /* 0x0000000000017941 */ /* 0x000fea0003800000 */
.L_x_3507:
[----:B------:R-:W-:Y:S01]  /*1040*/  FFMA.FTZ R0, -R11, R15, R0 ;  /* 0x0000000f0b007223 */ /* 0x000fe20000010100 */
[----:B------:R-:W-:Y:S06]  /*1050*/  BRA `(.L_x_3505) ;  /* 0x00000000007c7947 */ /* 0x000fec0003800000 */
.L_x_3506:
        /* <DEDUP_REMOVED lines=15> */
.L_x_3512:
        /* <DEDUP_REMOVED lines=13> */
.L_x_3511:
[----:B------:R-:W-:Y:S05]  /*1220*/  BSYNC B1 ;  /* 0x0000000000017941 */ /* 0x000fea0003800000 */
.L_x_3510:
[----:B------:R-:W-:-:S04]  /*1230*/  FMUL.FTZ R12, R12, 1.1920928955078125e-07 ;  /* 0x340000000c0c7820 */ /* 0x000fc80000410000 */
[----:B------:R-:W-:-:S07]  /*1240*/  FMUL.FTZ R0, R17, R12 ;  /* 0x0000000c11007220 */ /* 0x000fce0000410000 */
.L_x_3505:
[----:B------:R-:W-:Y:S05]  /*1250*/  BSYNC B0 ;  /* 0x0000000000007941 */ /* 0x000fea0003800000 */
.L_x_3504:
[----:B------:R-:W-:Y:S01]  /*1260*/  SHF.L.U32 R12, R10, 0x10, RZ ;  /* 0x000000100a0c7819 */ /* 0x000fe200000006ff */
[----:B------:R-:W-:Y:S01]  /*1270*/  BSSY B0, `(.L_x_3513) ;  /* 0x0000044000007945 */ /* 0x000fe20003800000 */
[C---:B------:R-:W-:Y:S01]  /*1280*/  FSETP.GTU.FTZ.AND P0, PT, |R0|.reuse, +INF , PT ;  /* 0x7f8000000000780b */ /* 0x040fe20003f1c200 */
[----:B------:R-:W-:Y:S01]  /*1290*/  IMAD.MOV.U32 R13, RZ, RZ, R8 ;  /* 0x000000ffff0d7224 */ /* 0x000fe200078e0008 */
[----:B------:R-:W-:Y:S02]  /*12a0*/  FSETP.GEU.FTZ.AND P1, PT, |R5|, |R12|, PT ;  /* 0x4000000c0500720b */ /* 0x000fe40003f3e200 */
[----:B0-----:R-:W-:Y:S02]  /*12b0*/  LOP3.LUT R11, R0, 0x80000000, R5, 0xb8, !PT ;  /* 0x80000000000b7812 */ /* 0x001fe400078eb805 */
[----:B------:R-:W-:Y:S02]  /*12c0*/  PRMT R10, R10, 0x7632, R10 ;  /* 0x000076320a0a7816 */ /* 0x000fe4000000000a */
        /* <DEDUP_REMOVED lines=25> */
.L_x_3518:
[----:B------:R-:W-:Y:S01]  /*1460*/  FSETP.GEU.FTZ.AND P0, PT, R17, -R0, PT ;  /* 0x800000001100720b */ /* 0x000fe20003f1e000 */
[----:B------:R-:W-:-:S12]  /*1470*/  FADD.FTZ R14, R14, -1 ;  /* 0xbf8000000e0e7421 */ /* 0x000fd80000010000 */
[----:B------:R-:W-:-:S07]  /*1480*/  @!P0 FADD.FTZ R14, R14, -1 ;  /* 0xbf8000000e0e8421 */ /* 0x000fce0000010000 */
.L_x_3517:
[----:B------:R-:W-:Y:S05]  /*1490*/  BSYNC B1 ;  /* 0x0000000000017941 */ /* 0x000fea0003800000 */
.L_x_3516:
[----:B------:R-:W-:Y:S01]  /*14a0*/  FFMA.FTZ R13, -R0, R14, R13 ;  /* 0x0000000e000d7223 */ /* 0x000fe2000001010d */
[----:B------:R-:W-:Y:S06]  /*14b0*/  BRA `(.L_x_3514) ;  /* 0x00000000007c7947 */ /* 0x000fec0003800000 */
.L_x_3515:
        /* <DEDUP_REMOVED lines=15> */
.L_x_3521:
        /* <DEDUP_REMOVED lines=13> */
.L_x_3520:
[----:B------:R-:W-:Y:S05]  /*1680*/  BSYNC B1 ;  /* 0x0000000000017941 */ /* 0x000fea0003800000 */
.L_x_3519:
[----:B0-----:R-:W-:-:S04]  /*1690*/  FMUL.FTZ R13, R12, 1.1920928955078125e-07 ;  /* 0x340000000c0d7820 */ /* 0x001fc80000410000 */
[----:B------:R-:W-:-:S07]  /*16a0*/  FMUL.FTZ R13, R18, R13 ;  /* 0x0000000d120d7220 */ /* 0x000fce0000410000 */
.L_x_3514:
[----:B------:R-:W-:Y:S05]  /*16b0*/  BSYNC B0 ;  /* 0x0000000000007941 */ /* 0x000fea0003800000 */
.L_x_3513:
[----:B------:R-:W-:Y:S01]  /*16c0*/  SHF.L.U32 R12, R10, 0x10, RZ ;  /* 0x000000100a0c7819 */ /* 0x000fe200000006ff */
[----:B------:R-:W-:Y:S01]  /*16d0*/  BSSY B0, `(.L_x_3522) ;  /* 0x0000043000007945 */ /* 0x000fe20003800000 */
[----:B------:R-:W-:Y:S01]  /*16e0*/  FSETP.GTU.FTZ.AND P0, PT, |R13|, +INF , PT ;  /* 0x7f8000000d00780b */ /* 0x000fe20003f1c200 */
[----:B------:R-:W-:Y:S01]  /*16f0*/  IMAD.MOV.U32 R0, RZ, RZ, R8 ;  /* 0x000000ffff007224 */ /* 0x000fe200078e0008 */
        /* <DEDUP_REMOVED lines=27> */
.L_x_3527:
[----:B------:R-:W-:Y:S01]  /*18b0*/  FSETP.GEU.FTZ.AND P0, PT, R15, -R13, PT ;  /* 0x8000000d0f00720b */ /* 0x000fe20003f1e000 */
[----:B------:R-:W-:-:S12]  /*18c0*/  FADD.FTZ R17, R17, -1 ;  /* 0xbf80000011117421 */ /* 0x000fd80000010000 */
[----:B------:R-:W-:-:S07]  /*18d0*/  @!P0 FADD.FTZ R17, R17, -1 ;  /* 0xbf80000011118421 */ /* 0x000fce0000010000 */
.L_x_3526:
[----:B------:R-:W-:Y:S05]  /*18e0*/  BSYNC B1 ;  /* 0x0000000000017941 */ /* 0x000fea0003800000 */
.L_x_3525:
[----:B------:R-:W-:Y:S01]  /*18f0*/  FFMA.FTZ R0, -R13, R17, R0 ;  /* 0x000000110d007223 */ /* 0x000fe20000010100 */
[----:B------:R-:W-:Y:S06]  /*1900*/  BRA `(.L_x_3523) ;  /* 0x00000000007c7947 */ /* 0x000fec0003800000 */
.L_x_3524:
[C---:B------:R-:W-:Y:S01]  /*1910*/  VIADD R14, R13.reuse, 0xf4800000 ;  /* 0xf48000000d0e7836 */ /* 0x040fe20000000000 */
        /* <DEDUP_REMOVED lines=14> */
.L_x_3530:
        /* <DEDUP_REMOVED lines=13> */
.L_x_3529:
[----:B------:R-:W-:Y:S05]  /*1ad0*/  BSYNC B1 ;  /* 0x0000000000017941 */ /* 0x000fea0003800000 */
.L_x_3528:
[----:B0-----:R-:W-:-:S04]  /*1ae0*/  FMUL.FTZ R13, R12, 1.1920928955078125e-07 ;  /* 0x340000000c0d7820 */ /* 0x001fc80000410000 */
[----:B------:R-:W-:-:S07]  /*1af0*/  FMUL.FTZ R0, R18, R13 ;  /* 0x0000000d12007220 */ /* 0x000fce0000410000 */
.L_x_3523:
[----:B------:R-:W-:Y:S05]  /*1b00*/  BSYNC B0 ;  /* 0x0000000000007941 */ /* 0x000fea0003800000 */
.L_x_3522:
[----:B------:R-:W-:Y:S01]  /*1b10*/  SHF.L.U32 R16, R9, 0x10, RZ ;  /* 0x0000001009107819 */ /* 0x000fe200000006ff */
[----:B------:R-:W-:Y:S01]  /*1b20*/  BSSY B0, `(.L_x_3531) ;  /* 0x0000044000007945 */ /* 0x000fe20003800000 */
[C---:B------:R-:W-:Y:S01]  /*1b30*/  FSETP.GTU.FTZ.AND P0, PT, |R0|.reuse, +INF , PT ;  /* 0x7f8000000000780b */ /* 0x040fe20003f1c200 */
[----:B------:R-:W-:Y:S01]  /*1b40*/  IMAD.MOV.U32 R14, RZ, RZ, R8 ;  /* 0x000000ffff0e7224 */ /* 0x000fe200078e0008 */
[----:B------:R-:W-:Y:S02]  /*1b50*/  FSETP.GEU.FTZ.AND P1, PT, |R5|, |R16|, PT ;  /* 0x400000100500720b */ /* 0x000fe40003f3e200 */
[C---:B------:R-:W-:Y:S02]  /*1b60*/  LOP3.LUT R13, R0.reuse, 0x80000000, R5, 0xb8, !PT ;  /* 0x80000000000d7812 */ /* 0x040fe400078eb805 */
        /* <DEDUP_REMOVED lines=26> */
.L_x_3536:
[----:B------:R-:W-:Y:S01]  /*1d10*/  FSETP.GEU.FTZ.AND P0, PT, R15, -R13, PT ;  /* 0x8000000d0f00720b */ /* 0x000fe20003f1e000 */
[----:B------:R-:W-:-:S12]  /*1d20*/  FADD.FTZ R17, R17, -1 ;  /* 0xbf80000011117421 */ /* 0x000fd80000010000 */
[----:B------:R-:W-:-:S07]  /*1d30*/  @!P0 FADD.FTZ R17, R17, -1 ;  /* 0xbf80000011118421 */ /* 0x000fce0000010000 */
.L_x_3535:
[----:B------:R-:W-:Y:S05]  /*1d40*/  BSYNC B1 ;  /* 0x0000000000017941 */ /* 0x000fea0003800000 */
.L_x_3534:
[----:B------:R-:W-:Y:S01]  /*1d50*/  FFMA.FTZ R14, -R13, R17, R14 ;  /* 0x000000110d0e7223 */ /* 0x000fe2000001010e */
[----:B------:R-:W-:Y:S06]  /*1d60*/  BRA `(.L_x_3532) ;  /* 0x00000000007c7947 */ /* 0x000fec0003800000 */
.L_x_3533:
        /* <DEDUP_REMOVED lines=15> */
.L_x_3539:
        /* <DEDUP_REMOVED lines=13> */
.L_x_3538:
[----:B------:R-:W-:Y:S05]  /*1f30*/  BSYNC B1 ;  /* 0x0000000000017941 */ /* 0x000fea0003800000 */
.L_x_3537:
[----:B------:R-:W-:-:S04]  /*1f40*/  FMUL.FTZ R14, R14, 1.1920928955078125e-07 ;  /* 0x340000000e0e7820 */ /* 0x000fc80000410000 */
[----:B------:R-:W-:-:S07]  /*1f50*/  FMUL.FTZ R14, R13, R14 ;  /* 0x0000000e0d0e7220 */ /* 0x000fce0000410000 */
.L_x_3532:
[----:B------:R-:W-:Y:S05]  /*1f60*/  BSYNC B0 ;  /* 0x0000000000007941 */ /* 0x000fea0003800000 */
.L_x_3531:
[----:B------:R-:W-:Y:S01]  /*1f70*/  SHF.L.U32 R12, R12, 0x10, RZ ;  /* 0x000000100c0c7819 */ /* 0x000fe200000006ff */
[----:B------:R-:W-:Y:S01]  /*1f80*/  BSSY B0, `(.L_x_3540) ;  /* 0x0000043000007945 */ /* 0x000fe20003800000 */
[C---:B------:R-:W-:Y:S01]  /*1f90*/  FSETP.GTU.FTZ.AND P0, PT, |R14|.reuse, +INF , PT ;  /* 0x7f8000000e00780b */ /* 0x040fe20003f1c200 */
        /* <DEDUP_REMOVED lines=28> */
.L_x_3545:
[----:B------:R-:W-:Y:S01]  /*2160*/  FSETP.GEU.FTZ.AND P0, PT, R15, -R13, PT ;  /* 0x8000000d0f00720b */ /* 0x000fe20003f1e000 */
[----:B------:R-:W-:-:S12]  /*2170*/  FADD.FTZ R17, R17, -1 ;  /* 0xbf80000011117421 */ /* 0x000fd80000010000 */
[----:B------:R-:W-:-:S07]  /*2180*/  @!P0 FADD.FTZ R17, R17, -1 ;  /* 0xbf80000011118421 */ /* 0x000fce0000010000 */
.L_x_3544:
[----:B------:R-:W-:Y:S05]  /*2190*/  BSYNC B1 ;  /* 0x0000000000017941 */ /* 0x000fea0003800000 */
.L_x_3543:
[----:B------:R-:W-:Y:S01]  /*21a0*/  FFMA.FTZ R0, -R13, R17, R0 ;  /* 0x000000110d007223 */ /* 0x000fe20000010100 */
[----:B------:R-:W-:Y:S06]  /*21b0*/  BRA `(.L_x_3541) ;  /* 0x00000000007c7947 */ /* 0x000fec0003800000 */
.L_x_3542:
[C---:B------:R-:W-:Y:S01]  /*21c0*/  VIADD R14, R13.reuse, 0xf4800000 ;  /* 0xf48000000d0e7836 */ /* 0x040fe20000000000 */
[----:B------:R-:W-:Y:S01]  /*21d0*/  FSETP.GT.FTZ.AND P0, PT, |R12|, RZ, PT ;  /* 0x000000ff0c00720b */ /* 0x000fe20003f14200 */
[----:B------:R-:W-:Y:S01]  /*21e0*/  BSSY B1, `(.L_x_3546) ;  /* 0x000001a000017945 */ /* 0x000fe20003800000 */
[----:B------:R-:W-:Y:S02]  /*21f0*/  LOP3.LUT R12, R0, 0x7fffff, RZ, 0xc0, !PT ;  /* 0x007fffff000c7812 */ /* 0x000fe400078ec0ff */
[----:B0-----:R-:W-:Y:S02]  /*2200*/  LOP3.LUT R15, R14, 0xff800000, RZ, 0xc0, !PT ;  /* 0xff8000000e0f7812 */ /* 0x001fe400078ec0ff */
        /* <DEDUP_REMOVED lines=10> */
.L_x_3548:
        /* <DEDUP_REMOVED lines=13> */
.L_x_3547:
[----:B------:R-:W-:Y:S05]  /*2380*/  BSYNC B1 ;  /* 0x0000000000017941 */ /* 0x000fea0003800000 */
.L_x_3546:
[----:B0-----:R-:W-:-:S04]  /*2390*/  FMUL.FTZ R13, R12, 1.1920928955078125e-07 ;  /* 0x340000000c0d7820 */ /* 0x001fc80000410000 */
[----:B------:R-:W-:-:S07]  /*23a0*/  FMUL.FTZ R0, R18, R13 ;  /* 0x0000000d12007220 */ /* 0x000fce0000410000 */
.L_x_3541:
[----:B------:R-:W-:Y:S05]  /*23b0*/  BSYNC B0 ;  /* 0x0000000000007941 */ /* 0x000fea0003800000 */
.L_x_3540:
        /* <DEDUP_REMOVED lines=15> */
.L_x_3476:
        /* <DEDUP_REMOVED lines=61> */
[----:B------:R-:W-:-:S04]  /*2880*/  IMAD.U32 R6, R5, 0x10000, RZ ;  /* 0x0001000005067824 */ /* 0x000fc800078e00ff */
        /* <DEDUP_REMOVED lines=26> */
.L_x_3556:
[----:B------:R-:W-:Y:S01]  /*2a30*/  FSETP.GEU.FTZ.AND P0, PT, R11, -R10, PT ;  /* 0x8000000a0b00720b */ /* 0x000fe20003f1e000 */
[----:B------:R-:W-:-:S12]  /*2a40*/  FADD.FTZ R0, R0, -1 ;  /* 0xbf80000000007421 */ /* 0x000fd80000010000 */
[----:B------:R-:W-:-:S07]  /*2a50*/  @!P0 FADD.FTZ R0, R0, -1 ;  /* 0xbf80000000008421 */ /* 0x000fce0000010000 */
.L_x_3555:
[----:B------:R-:W-:Y:S05]  /*2a60*/  BSYNC B2 ;  /* 0x0000000000027941 */ /* 0x000fea0003800000 */
.L_x_3554:
[----:B------:R-:W-:Y:S01]  /*2a70*/  FFMA.FTZ R7, -R10, R0, R7 ;  /* 0x000000000a077223 */ /* 0x000fe20000010107 */
[----:B------:R-:W-:Y:S06]  /*2a80*/  BRA `(.L_x_3552) ;  /* 0x00000000007c7947 */ /* 0x000fec0003800000 */
.L_x_3553:
        /* <DEDUP_REMOVED lines=15> */
.L_x_3559:
        /* <DEDUP_REMOVED lines=13> */
.L_x_3558:
[----:B------:R-:W-:Y:S05]  /*2c50*/  BSYNC B2 ;  /* 0x0000000000027941 */ /* 0x000fea0003800000 */
.L_x_3557:
[----:B------:R-:W-:-:S04]  /*2c60*/  FMUL.FTZ R8, R8, 1.1920928955078125e-07 ;  /* 0x3400000008087820 */ /* 0x000fc80000410000 */
[----:B------:R-:W-:-:S07]  /*2c70*/  FMUL.FTZ R7, R7, R8 ;  /* 0x0000000807077220 */ /* 0x000fce0000410000 */
.L_x_3552:
[----:B------:R-:W-:Y:S05]  /*2c80*/  BSYNC B0 ;  /* 0x0000000000007941 */ /* 0x000fea0003800000 */
.L_x_3551:
[C---:B------:R-:W-:Y:S02]  /*2c90*/  FSETP.GTU.FTZ.AND P0, PT, |R7|.reuse, +INF , PT ;  /* 0x7f8000000700780b */ /* 0x040fe40003f1c200 */
[----:B------:R-:W-:-:S04]  /*2ca0*/  LOP3.LUT R6, R7, 0x80000000, R6, 0xb8, !PT ;  /* 0x8000000007067812 */ /* 0x000fc800078eb806 */
[----:B------:R-:W-:-:S04]  /*2cb0*/  FSEL R7, R7, R6, P0 ;  /* 0x0000000607077208 */ /* 0x000fc80000000000 */
[----:B------:R-:W-:-:S07]  /*2cc0*/  F2FP.BF16.F32.PACK_AB R7, RZ, R7 ;  /* 0x00000007ff07723e */ /* 0x000fce00000010ff */
.L_x_3550:
[----:B------:R-:W-:Y:S05]  /*2cd0*/  BSYNC B1 ;  /* 0x0000000000017941 */ /* 0x000fea0003800000 */
.L_x_3549:
[----:B0-----:R-:W-:Y:S01]  /*2ce0*/  VIADD R6, R4, 0x80 ;  /* 0x0000008004067836 */ /* 0x001fe20000000000 */
        /* <DEDUP_REMOVED lines=32> */
.L_x_3567:
[----:B------:R-:W-:Y:S01]  /*2ef0*/  FSETP.GEU.FTZ.AND P0, PT, R13, -R12, PT ;  /* 0x8000000c0d00720b */ /* 0x000fe20003f1e000 */
[----:B------:R-:W-:-:S12]  /*2f00*/  FADD.FTZ R0, R0, -1 ;  /* 0xbf80000000007421 */ /* 0x000fd80000010000 */
[----:B------:R-:W-:-:S07]  /*2f10*/  @!P0 FADD.FTZ R0, R0, -1 ;  /* 0xbf80000000008421 */ /* 0x000fce0000010000 */
.L_x_3566:
[----:B------:R-:W-:Y:S05]  /*2f20*/  BSYNC B2 ;  /* 0x0000000000027941 */ /* 0x000fea0003800000 */
.L_x_3565:
[----:B------:R-:W-:Y:S01]  /*2f30*/  FFMA.FTZ R9, -R12, R0, R9 ;  /* 0x000000000c097223 */ /* 0x000fe20000010109 */
[----:B------:R-:W-:Y:S06]  /*2f40*/  BRA `(.L_x_3563) ;  /* 0x00000000007c7947 */ /* 0x000fec0003800000 */
.L_x_3564:
        /* <DEDUP_REMOVED lines=15> */
.L_x_3570:
        /* <DEDUP_REMOVED lines=13> */
.L_x_3569:
[----:B------:R-:W-:Y:S05]  /*3110*/  BSYNC B2 ;  /* 0x0000000000027941 */ /* 0x000fea0003800000 */
.L_x_3568:
[----:B------:R-:W-:-:S04]  /*3120*/  FMUL.FTZ R0, R11, 1.1920928955078125e-07 ;  /* 0x340000000b007820 */ /* 0x000fc80000410000 */
[----:B------:R-:W-:-:S07]  /*3130*/  FMUL.FTZ R9, R9, R0 ;  /* 0x0000000009097220 */ /* 0x000fce0000410000 */
.L_x_3563:
[----:B------:R-:W-:Y:S05]  /*3140*/  BSYNC B0 ;  /* 0x0000000000007941 */ /* 0x000fea0003800000 */
.L_x_3562:
[C---:B------:R-:W-:Y:S02]  /*3150*/  FSETP.GTU.FTZ.AND P0, PT, |R9|.reuse, +INF , PT ;  /* 0x7f8000000900780b */ /* 0x040fe40003f1c200 */
[----:B------:R-:W-:-:S04]  /*3160*/  LOP3.LUT R8, R9, 0x80000000, R8, 0xb8, !PT ;  /* 0x8000000009087812 */ /* 0x000fc800078eb808 */
[----:B------:R-:W-:-:S04]  /*3170*/  FSEL R8, R9, R8, P0 ;  /* 0x0000000809087208 */ /* 0x000fc80000000000 */
[----:B------:R-:W-:-:S07]  /*3180*/  F2FP.BF16.F32.PACK_AB R8, RZ, R8 ;  /* 0x00000008ff08723e */ /* 0x000fce00000010ff */
.L_x_3561:
[----:B------:R-:W-:Y:S05]  /*3190*/  BSYNC B1 ;  /* 0x0000000000017941 */ /* 0x000fea0003800000 */
.L_x_3560:
[----:B-----5:R-:W-:Y:S01]  /*31a0*/  VIADD R0, R4, 0x100 ;  /* 0x0000010004007836 */ /* 0x020fe20000000000 */
[----:B------:R-:W-:Y:S04]  /*31b0*/  BSSY B1, `(.L_x_3571) ;  /* 0x000004a000017945 */ /* 0x000fe80003800000 */
[----:B------:R-:W-:-:S13]  /*31c0*/  ISETP.GE.AND P0, PT, R0, R3, PT ;  /* 0x000000030000720c */ /* 0x000fda0003f06270 */
[----:B------:R-:W-:Y:S05]  /*31d0*/  @P0 BRA `(.L_x_3572) ;  /* 0x00000004001c0947 */ /* 0x000fea0003800000 */
[----:B------:R-:W-:Y:S01]  /*31e0*/  IMAD.U32 R9, R5, 0x10000, RZ ;  /* 0x0001000005097824 */ /* 0x000fe200078e00ff */
[----:B------:R-:W-:Y:S01]  /*31f0*/  SHF.L.U32 R22, R22, 0x10, RZ ;  /* 0x0000001016167819 */ /* 0x000fe200000006ff */
[----:B------:R-:W-:Y:S02]  /*3200*/  BSSY B0, `(.L_x_3573) ;  /* 0x0000040000007945 */ /* 0x000fe40003800000 */
[C---:B0-----:R-:W-:Y:S01]  /*3210*/  FADD.FTZ R10, |R9|.reuse, -RZ ;  /* 0x800000ff090a7221 */ /* 0x041fe20000010200 */
        /* <DEDUP_REMOVED lines=25> */
.L_x_3578:
[----:B------:R-:W-:Y:S01]  /*33b0*/  FSETP.GEU.FTZ.AND P0, PT, R11, -R15, PT ;  /* 0x8000000f0b00720b */ /* 0x000fe20003f1e000 */
[----:B------:R-:W-:-:S12]  /*33c0*/  FADD.FTZ R13, R13, -1 ;  /* 0xbf8000000d0d7421 */ /* 0x000fd80000010000 */
[----:B------:R-:W-:-:S07]  /*33d0*/  @!P0 FADD.FTZ R13, R13, -1 ;  /* 0xbf8000000d0d8421 */ /* 0x000fce0000010000 */
.L_x_3577:
[----:B------:R-:W-:Y:S05]  /*33e0*/  BSYNC B2 ;  /* 0x0000000000027941 */ /* 0x000fea0003800000 */
.L_x_3576:
[----:B------:R-:W-:Y:S01]  /*33f0*/  FFMA.FTZ R10, -R15, R13, R10 ;  /* 0x0000000d0f0a7223 */ /* 0x000fe2000001010a */
[----:B------:R-:W-:Y:S06]  /*3400*/  BRA `(.L_x_3574) ;  /* 0x00000000007c7947 */ /* 0x000fec0003800000 */
.L_x_3575:
        /* <DEDUP_REMOVED lines=15> */
.L_x_3581:
        /* <DEDUP_REMOVED lines=13> */
.L_x_3580:
[----:B------:R-:W-:Y:S05]  /*35d0*/  BSYNC B2 ;  /* 0x0000000000027941 */ /* 0x000fea0003800000 */
.L_x_3579:
[----:B0-----:R-:W-:-:S04]  /*35e0*/  FMUL.FTZ R11, R12, 1.1920928955078125e-07 ;  /* 0x340000000c0b7820 */ /* 0x001fc80000410000 */
[----:B------:R-:W-:-:S07]  /*35f0*/  FMUL.FTZ R10, R10, R11 ;  /* 0x0000000b0a0a7220 */ /* 0x000fce0000410000 */
.L_x_3574:
[----:B------:R-:W-:Y:S05]  /*3600*/  BSYNC B0 ;  /* 0x0000000000007941 */ /* 0x000fea0003800000 */
.L_x_3573:
[C---:B------:R-:W-:Y:S02]  /*3610*/  FSETP.GTU.FTZ.AND P0, PT, |R10|.reuse, +INF , PT ;  /* 0x7f8000000a00780b */ /* 0x040fe40003f1c200 */
[----:B------:R-:W-:-:S04]  /*3620*/  LOP3.LUT R9, R10, 0x80000000, R9, 0xb8, !PT ;  /* 0x800000000a097812 */ /* 0x000fc800078eb809 */
[----:B------:R-:W-:-:S04]  /*3630*/  FSEL R9, R10, R9, P0 ;  /* 0x000000090a097208 */ /* 0x000fc80000000000 */
[----:B------:R-:W-:-:S07]  /*3640*/  F2FP.BF16.F32.PACK_AB R9, RZ, R9 ;  /* 0x00000009ff09723e */ /* 0x000fce00000010ff */
.L_x_3572:
[----:B------:R-:W-:Y:S05]  /*3650*/  BSYNC B1 ;  /* 0x0000000000017941 */ /* 0x000fea0003800000 */
.L_x_3571:
[----:B------:R-:W-:Y:S01]  /*3660*/  IADD3 R0, R4, 0x180, RZ ;  /* 0x0000018004007810 */ /* 0x000fe20007ffe0ff */
[----:B------:R-:W-:Y:S03]  /*3670*/  BSSY B1, `(.L_x_3582) ;  /* 0x000004a000017945 */ /* 0x000fe60003800000 */
[----:B------:R-:W-:-:S13]  /*3680*/  ISETP.GE.AND P0, PT, R0, R3, PT ;  /* 0x000000030000720c */ /* 0x000fda0003f06270 */
[----:B------:R-:W-:Y:S05]  /*3690*/  @P0 BRA `(.L_x_3583) ;  /* 0x00000004001c0947 */ /* 0x000fea0003800000 */
[----:B------:R-:W-:Y:S01]  /*36a0*/  IMAD.U32 R13, R24, 0x10000, RZ ;  /* 0x00010000180d7824 */ /* 0x000fe200078e00ff */
        /* <DEDUP_REMOVED lines=28> */
.L_x_3589:
[----:B------:R-:W-:Y:S01]  /*3870*/  FSETP.GEU.FTZ.AND P0, PT, R15, -R14, PT ;  /* 0x8000000e0f00720b */ /* 0x000fe20003f1e000 */
[----:B------:R-:W-:-:S12]  /*3880*/  FADD.FTZ R0, R0, -1 ;  /* 0xbf80000000007421 */ /* 0x000fd80000010000 */
[----:B------:R-:W-:-:S07]  /*3890*/  @!P0 FADD.FTZ R0, R0, -1 ;  /* 0xbf80000000008421 */ /* 0x000fce0000010000 */
.L_x_3588:
[----:B------:R-:W-:Y:S05]  /*38a0*/  BSYNC B2 ;  /* 0x0000000000027941 */ /* 0x000fea0003800000 */
.L_x_3587:
[----:B------:R-:W-:Y:S01]  /*38b0*/  FFMA.FTZ R11, -R14, R0, R11 ;  /* 0x000000000e0b7223 */ /* 0x000fe2000001010b */
[----:B------:R-:W-:Y:S06]  /*38c0*/  BRA `(.L_x_3585) ;  /* 0x00000000007c7947 */ /* 0x000fec0003800000 */
.L_x_3586:
        /* <DEDUP_REMOVED lines=15> */
.L_x_3592:
        /* <DEDUP_REMOVED lines=13> */
.L_x_3591:
[----:B------:R-:W-:Y:S05]  /*3a90*/  BSYNC B2 ;  /* 0x0000000000027941 */ /* 0x000fea0003800000 */
.L_x_3590:
[----:B------:R-:W-:-:S04]  /*3aa0*/  FMUL.FTZ R0, R13, 1.1920928955078125e-07 ;  /* 0x340000000d007820 */ /* 0x000fc80000410000 */
[----:B------:R-:W-:-:S07]  /*3ab0*/  FMUL.FTZ R11, R11, R0 ;  /* 0x000000000b0b7220 */ /* 0x000fce0000410000 */
.L_x_3585:
[----:B------:R-:W-:Y:S05]  /*3ac0*/  BSYNC B0 ;  /* 0x0000000000007941 */ /* 0x000fea0003800000 */
.L_x_3584:
[C---:B------:R-:W-:Y:S02]  /*3ad0*/  FSETP.GTU.FTZ.AND P0, PT, |R11|.reuse, +INF , PT ;  /* 0x7f8000000b00780b */ /* 0x040fe40003f1c200 */
[----:B------:R-:W-:-:S04]  /*3ae0*/  LOP3.LUT R10, R11, 0x80000000, R10, 0xb8, !PT ;  /* 0x800000000b0a7812 */ /* 0x000fc800078eb80a */
[----:B------:R-:W-:-:S04]  /*3af0*/  FSEL R10, R11, R10, P0 ;  /* 0x0000000a0b0a7208 */ /* 0x000fc80000000000 */
[----:B------:R-:W-:-:S07]  /*3b00*/  F2FP.BF16.F32.PACK_AB R10, RZ, R10 ;  /* 0x0000000aff0a723e */ /* 0x000fce00000010ff */
.L_x_3583:
[----:B------:R-:W-:Y:S05]  /*3b10*/  BSYNC B1 ;  /* 0x0000000000017941 */ /* 0x000fea0003800000 */
.L_x_3582:
        /* <DEDUP_REMOVED lines=8> */
[----:B0-----:R-:W-:-:S12]  /*3ba0*/  FADD.FTZ R12, |R11|, -RZ ;  /* 0x800000ff0b0c7221 */ /* 0x001fd80000010200 */
        /* <DEDUP_REMOVED lines=24> */
.L_x_3600:
[----:B------:R-:W-:Y:S01]  /*3d30*/  FSETP.GEU.FTZ.AND P0, PT, R13, -R17, PT ;  /* 0x800000110d00720b */ /* 0x000fe20003f1e000 */
[----:B------:R-:W-:-:S12]  /*3d40*/  FADD.FTZ R15, R15, -1 ;  /* 0xbf8000000f0f7421 */ /* 0x000fd80000010000 */
[----:B------:R-:W-:-:S07]  /*3d50*/  @!P0 FADD.FTZ R15, R15, -1 ;  /* 0xbf8000000f0f8421 */ /* 0x000fce0000010000 */
.L_x_3599:
[----:B------:R-:W-:Y:S05]  /*3d60*/  BSYNC B2 ;  /* 0x0000000000027941 */ /* 0x000fea0003800000 */
.L_x_3598:
[----:B------:R-:W-:Y:S01]  /*3d70*/  FFMA.FTZ R12, -R17, R15, R12 ;  /* 0x0000000f110c7223 */ /* 0x000fe2000001010c */
[----:B------:R-:W-:Y:S06]  /*3d80*/  BRA `(.L_x_3596) ;  /* 0x00000000007c7947 */ /* 0x000fec0003800000 */
.L_x_3597:
        /* <DEDUP_REMOVED lines=15> */
.L_x_3603:
        /* <DEDUP_REMOVED lines=13> */
.L_x_3602:
[----:B------:R-:W-:Y:S05]  /*3f50*/  BSYNC B2 ;  /* 0x0000000000027941 */ /* 0x000fea0003800000 */
.L_x_3601:
[----:B0-----:R-:W-:-:S04]  /*3f60*/  FMUL.FTZ R13, R14, 1.1920928955078125e-07 ;  /* 0x340000000e0d7820 */ /* 0x001fc80000410000 */
[----:B------:R-:W-:-:S07]  /*3f70*/  FMUL.FTZ R12, R12, R13 ;  /* 0x0000000d0c0c7220 */ /* 0x000fce0000410000 */
.L_x_3596:
[----:B------:R-:W-:Y:S05]  /*3f80*/  BSYNC B0 ;  /* 0x0000000000007941 */ /* 0x000fea0003800000 */
.L_x_3595:
[C---:B------:R-:W-:Y:S02]  /*3f90*/  FSETP.GTU.FTZ.AND P0, PT, |R12|.reuse, +INF , PT ;  /* 0x7f8000000c00780b */ /* 0x040fe40003f1c200 */
[----:B------:R-:W-:-:S04]  /*3fa0*/  LOP3.LUT R11, R12, 0x80000000, R11, 0xb8, !PT ;  /* 0x800000000c0b7812 */ /* 0x000fc800078eb80b */
[----:B------:R-:W-:-:S04]  /*3fb0*/  FSEL R11, R12, R11, P0 ;  /* 0x0000000b0c0b7208 */ /* 0x000fc80000000000 */
[----:B------:R-:W-:-:S07]  /*3fc0*/  F2FP.BF16.F32.PACK_AB R11, RZ, R11 ;  /* 0x0000000bff0b723e */ /* 0x000fce00000010ff */
.L_x_3594:
[----:B------:R-:W-:Y:S05]  /*3fd0*/  BSYNC B1 ;  /* 0x0000000000017941 */ /* 0x000fea0003800000 */
.L_x_3593:
[----:B------:R-:W-:Y:S01]  /*3fe0*/  VIADD R0, R4, 0x280 ;  /* 0x0000028004007836 */ /* 0x000fe20000000000 */
[----:B------:R-:W-:Y:S04]  /*3ff0*/  BSSY B1, `(.L_x_3604) ;  /* 0x000004a000017945 */ /* 0x000fe80003800000 */
[----:B------:R-:W-:-:S13]  /*4000*/  ISETP.GE.AND P0, PT, R0, R3, PT ;  /* 0x000000030000720c */ /* 0x000fda0003f06270 */
[----:B------:R-:W-:Y:S05]  /*4010*/  @P0 BRA `(.L_x_3605) ;  /* 0x00000004001c0947 */ /* 0x000fea0003800000 */
[----:B0-----:R-:W-:Y:S01]  /*4020*/  IMAD.U32 R12, R5, 0x10000, RZ ;  /* 0x00010000050c7824 */ /* 0x001fe200078e00ff */
        /* <DEDUP_REMOVED lines=28> */
.L_x_3611:
[----:B------:R-:W-:Y:S01]  /*41f0*/  FSETP.GEU.FTZ.AND P0, PT, R15, -R20, PT ;  /* 0x800000140f00720b */ /* 0x000fe20003f1e000 */
[----:B------:R-:W-:-:S12]  /*4200*/  FADD.FTZ R0, R0, -1 ;  /* 0xbf80000000007421 */ /* 0x000fd80000010000 */
[----:B------:R-:W-:-:S07]  /*4210*/  @!P0 FADD.FTZ R0, R0, -1 ;  /* 0xbf80000000008421 */ /* 0x000fce0000010000 */
.L_x_3610:
[----:B------:R-:W-:Y:S05]  /*4220*/  BSYNC B2 ;  /* 0x0000000000027941 */ /* 0x000fea0003800000 */
.L_x_3609:
[----:B------:R-:W-:Y:S01]  /*4230*/  FFMA.FTZ R13, -R20, R0, R13 ;  /* 0x00000000140d7223 */ /* 0x000fe2000001010d */
[----:B------:R-:W-:Y:S06]  /*4240*/  BRA `(.L_x_3607) ;  /* 0x00000000007c7947 */ /* 0x000fec0003800000 */
.L_x_3608:
[----:B------:R-:W-:Y:S01]  /*4250*/  VIADD R0, R20, 0xf4800000 ;  /* 0xf480000014007836 */ /* 0x000fe20000000000 */
[----:B------:R-:W-:Y:S01]  /*4260*/  FSETP.GT.FTZ.AND P0, PT, |R21|, RZ, PT ;  /* 0x000000ff1500720b */ /* 0x000fe20003f14200 */
[----:B------:R-:W-:Y:S03]  /*4270*/  BSSY B2, `(.L_x_3612) ;  /* 0x000001a000027945 */ /* 0x000fe60003800000 */
        /* <DEDUP_REMOVED lines=12> */
.L_x_3614:
        /* <DEDUP_REMOVED lines=13> */
.L_x_3613:
[----:B------:R-:W-:Y:S05]  /*4410*/  BSYNC B2 ;  /* 0x0000000000027941 */ /* 0x000fea0003800000 */
.L_x_3612:
[----:B------:R-:W-:-:S04]  /*4420*/  FMUL.FTZ R0, R15, 1.1920928955078125e-07 ;  /* 0x340000000f007820 */ /* 0x000fc80000410000 */
[----:B------:R-:W-:-:S07]  /*4430*/  FMUL.FTZ R13, R13, R0 ;  /* 0x000000000d0d7220 */ /* 0x000fce0000410000 */
.L_x_3607:
[----:B------:R-:W-:Y:S05]  /*4440*/  BSYNC B0 ;  /* 0x0000000000007941 */ /* 0x000fea0003800000 */
.L_x_3606:
[C---:B------:R-:W-:Y:S02]  /*4450*/  FSETP.GTU.FTZ.AND P0, PT, |R13|.reuse, +INF , PT ;  /* 0x7f8000000d00780b */ /* 0x040fe40003f1c200 */
[----:B------:R-:W-:-:S04]  /*4460*/  LOP3.LUT R12, R13, 0x80000000, R12, 0xb8, !PT ;  /* 0x800000000d0c7812 */ /* 0x000fc800078eb80c */
[----:B------:R-:W-:-:S04]  /*4470*/  FSEL R12, R13, R12, P0 ;  /* 0x0000000c0d0c7208 */ /* 0x000fc80000000000 */
[----:B------:R-:W-:-:S07]  /*4480*/  F2FP.BF16.F32.PACK_AB R12, RZ, R12 ;  /* 0x0000000cff0c723e */ /* 0x000fce00000010ff */
.L_x_3605:
[----:B------:R-:W-:Y:S05]  /*4490*/  BSYNC B1 ;  /* 0x0000000000017941 */ /* 0x000fea0003800000 */
.L_x_3604:
[----:B------:R-:W-:Y:S01]  /*44a0*/  IADD3 R0, R4, 0x300, RZ ;  /* 0x0000030004007810 */ /* 0x000fe20007ffe0ff */
[----:B------:R-:W-:Y:S03]  /*44b0*/  BSSY B1, `(.L_x_3615) ;  /* 0x000004a000017945 */ /* 0x000fe60003800000 */
[----:B------:R-:W-:-:S13]  /*44c0*/  ISETP.GE.AND P0, PT, R0, R3, PT ;  /* 0x000000030000720c */ /* 0x000fda0003f06270 */
[----:B------:R-:W-:Y:S05]  /*44d0*/  @P0 BRA `(.L_x_3616) ;  /* 0x00000004001c0947 */ /* 0x000fea0003800000 */
[----:B------:R-:W-:Y:S01]  /*44e0*/  IMAD.U32 R18, R18, 0x10000, RZ ;  /* 0x0001000012127824 */ /* 0x000fe200078e00ff */
[----:B------:R-:W-:Y:S01]  /*44f0*/  BSSY B0, `(.L_x_3617) ;  /* 0x0000041000007945 */ /* 0x000fe20003800000 */
[----:B------:R-:W-:-:S04]  /*4500*/  IMAD.U32 R13, R5, 0x10000, RZ ;  /* 0x00010000050d7824 */ /* 0x000fc800078e00ff */
        /* <DEDUP_REMOVED lines=26> */
.L_x_3622:
[----:B------:R-:W-:Y:S01]  /*46b0*/  FSETP.GEU.FTZ.AND P0, PT, R15, -R19, PT ;  /* 0x800000130f00720b */ /* 0x000fe20003f1e000 */
[----:B------:R-:W-:-:S12]  /*46c0*/  FADD.FTZ R17, R17, -1 ;  /* 0xbf80000011117421 */ /* 0x000fd80000010000 */
[----:B------:R-:W-:-:S07]  /*46d0*/  @!P0 FADD.FTZ R17, R17, -1 ;  /* 0xbf80000011118421 */ /* 0x000fce0000010000 */
.L_x_3621:
[----:B------:R-:W-:Y:S05]  /*46e0*/  BSYNC B2 ;  /* 0x0000000000027941 */ /* 0x000fea0003800000 */
.L_x_3620:
[----:B------:R-:W-:Y:S01]  /*46f0*/  FFMA.FTZ R14, -R19, R17, R14 ;  /* 0x00000011130e7223 */ /* 0x000fe2000001010e */
[----:B------:R-:W-:Y:S06]  /*4700*/  BRA `(.L_x_3618) ;  /* 0x00000000007c7947 */ /* 0x000fec0003800000 */
.L_x_3619:
[C---:B------:R-:W-:Y:S01]  /*4710*/  IADD3 R0, R19.reuse, -0xb800000, RZ ;  /* 0xf480000013007810 */ /* 0x040fe20007ffe0ff */
        /* <DEDUP_REMOVED lines=14> */
.L_x_3625:
        /* <DEDUP_REMOVED lines=13> */
.L_x_3624:
[----:B------:R-:W-:Y:S05]  /*48d0*/  BSYNC B2 ;  /* 0x0000000000027941 */ /* 0x000fea0003800000 */
.L_x_3623:
[----:B------:R-:W-:-:S04]  /*48e0*/  FMUL.FTZ R17, R17, 1.1920928955078125e-07 ;  /* 0x3400000011117820 */ /* 0x000fc80000410000 */
[----:B------:R-:W-:-:S07]  /*48f0*/  FMUL.FTZ R14, R14, R17 ;  /* 0x000000110e0e7220 */ /* 0x000fce0000410000 */
.L_x_3618:
[----:B------:R-:W-:Y:S05]  /*4900*/  BSYNC B0 ;  /* 0x0000000000007941 */ /* 0x000fea0003800000 */
.L_x_3617:
[C---:B------:R-:W-:Y:S02]  /*4910*/  FSETP.GTU.FTZ.AND P0, PT, |R14|.reuse, +INF , PT ;  /* 0x7f8000000e00780b */ /* 0x040fe40003f1c200 */
[----:B------:R-:W-:-:S04]  /*4920*/  LOP3.LUT R13, R14, 0x80000000, R13, 0xb8, !PT ;  /* 0x800000000e0d7812 */ /* 0x000fc800078eb80d */
[----:B------:R-:W-:-:S04]  /*4930*/  FSEL R13, R14, R13, P0 ;  /* 0x0000000d0e0d7208 */ /* 0x000fc80000000000 */
[----:B------:R-:W-:-:S07]  /*4940*/  F2FP.BF16.F32.PACK_AB R13, RZ, R13 ;  /* 0x0000000dff0d723e */ /* 0x000fce00000010ff */
.L_x_3616:
[----:B------:R-:W-:Y:S05]  /*4950*/  BSYNC B1 ;  /* 0x0000000000017941 */ /* 0x000fea0003800000 */
.L_x_3615:
[----:B------:R-:W-:Y:S01]  /*4960*/  VIADD R0, R4, 0x380 ;  /* 0x0000038004007836 */ /* 0x000fe20000000000 */
        /* <DEDUP_REMOVED lines=32> */
.L_x_3633:
[----:B------:R-:W-:Y:S01]  /*4b70*/  FSETP.GEU.FTZ.AND P0, PT, R15, -R19, PT ;  /* 0x800000130f00720b */ /* 0x000fe20003f1e000 */
[----:B------:R-:W-:-:S12]  /*4b80*/  FADD.FTZ R17, R17, -1 ;  /* 0xbf80000011117421 */ /* 0x000fd80000010000 */
[----:B------:R-:W-:-:S07]  /*4b90*/  @!P0 FADD.FTZ R17, R17, -1 ;  /* 0xbf80000011118421 */ /* 0x000fce0000010000 */
.L_x_3632:
[----:B------:R-:W-:Y:S05]  /*4ba0*/  BSYNC B2 ;  /* 0x0000000000027941 */ /* 0x000fea0003800000 */
.L_x_3631:
[----:B------:R-:W-:Y:S01]  /*4bb0*/  FFMA.FTZ R14, -R19, R17, R14 ;  /* 0x00000011130e7223 */ /* 0x000fe2000001010e */
[----:B------:R-:W-:Y:S06]  /*4bc0*/  BRA `(.L_x_3629) ;  /* 0x00000000007c7947 */ /* 0x000fec0003800000 */
.L_x_3630:
        /* <DEDUP_REMOVED lines=15> */
.L_x_3636:
        /* <DEDUP_REMOVED lines=13> */
.L_x_3635:
[----:B------:R-:W-:Y:S05]  /*4d90*/  BSYNC B2 ;  /* 0x0000000000027941 */ /* 0x000fea0003800000 */
.L_x_3634:
[----:B------:R-:W-:-:S04]  /*4da0*/  FMUL.FTZ R15, R15, 1.1920928955078125e-07 ;  /* 0x340000000f0f7820 */ /* 0x000fc80000410000 */
[----:B------:R-:W-:-:S07]  /*4db0*/  FMUL.FTZ R14, R14, R15 ;  /* 0x0000000f0e0e7220 */ /* 0x000fce0000410000 */
.L_x_3629:
[----:B------:R-:W-:Y:S05]  /*4dc0*/  BSYNC B0 ;  /* 0x0000000000007941 */ /* 0x000fea0003800000 */
.L_x_3628:
[C---:B------:R-:W-:Y:S02]  /*4dd0*/  FSETP.GTU.FTZ.AND P0, PT, |R14|.reuse, +INF , PT ;  /* 0x7f8000000e00780b */ /* 0x040fe40003f1c200 */
[----:B------:R-:W-:-:S04]  /*4de0*/  LOP3.LUT R5, R14, 0x80000000, R5, 0xb8, !PT ;  /* 0x800000000e057812 */ /* 0x000fc800078eb805 */
[----:B------:R-:W-:-:S04]  /*4df0*/  FSEL R0, R14, R5, P0 ;  /* 0x000000050e007208 */ /* 0x000fc80000000000 */
[----:B------:R-:W-:-:S07]  /*4e00*/  F2FP.BF16.F32.PACK_AB R0, RZ, R0 ;  /* 0x00000000ff00723e */ /* 0x000fce00000010ff */
.L_x_3627:
[----:B------:R-:W-:Y:S05]  /*4e10*/  BSYNC B1 ;  /* 0x0000000000017941 */ /* 0x000fea0003800000 */
.L_x_3626:
[----:B------:R-:W-:Y:S01]  /*4e20*/  ISETP.GE.AND P0, PT, R4, R3, PT ;  /* 0x000000030400720c */ /* 0x000fe20003f06270 */
[----:B------:R-:W-:Y:S04]  /*4e30*/  BSSY B0, `(.L_x_3637) ;  /* 0x0000033000007945 */ /* 0x000fe80003800000 */
[----:B------:R-:W-:Y:S08]  /*4e40*/  BSSY B1, `(.L_x_3638) ;  /* 0x000002b000017945 */ /* 0x000ff00003800000 */
[----:B------:R-:W-:Y:S05]  /*4e50*/  @P0 BRA `(.L_x_3639) ;  /* 0x0000000000300947 */ /* 0x000fea0003800000 */
[----:B0-----:R-:W0:Y:S01]  /*4e60*/  LDC.64 R14, c[0x0][0x218] ;  /* 0x00008600ff0e7b82 */ /* 0x001e220000000a00 */
[----:B------:R-:W-:Y:S01]  /*4e70*/  IMAD.IADD R5, R2, 0x1, R4 ;  /* 0x0000000102057824 */ /* 0x000fe200078e0204 */
[----:B------:R-:W-:-:S04]  /*4e80*/  MOV R4, R6 ;  /* 0x0000000600047202 */ /* 0x000fc80000000f00 */
[----:B------:R-:W-:Y:S01]  /*4e90*/  ISETP.GE.AND P0, PT, R4, R3, PT ;  /* 0x000000030400720c */ /* 0x000fe20003f06270 */
[----:B0-----:R-:W-:-:S05]  /*4ea0*/  IMAD.WIDE.U32 R14, R5, 0x2, R14 ;  /* 0x00000002050e7825 */ /* 0x001fca00078e000e */
[----:B------:R0:W-:Y:S07]  /*4eb0*/  STG.E.U16 desc[UR4][R14.64], R7 ;  /* 0x000000070e007986 */ /* 0x0001ee000c101504 */
[----:B------:R-:W-:Y:S05]  /*4ec0*/  @P0 BRA `(.L_x_3640) ;  /* 0x0000000000300947 */ /* 0x000fea0003800000 */
[----:B0-----:R-:W0:Y:S01]  /*4ed0*/  LDC.64 R6, c[0x0][0x218] ;  /* 0x00008600ff067b82 */ /* 0x001e220000000a00 */
[----:B------:R-:W-:Y:S02]  /*4ee0*/  IMAD.IADD R5, R2, 0x1, R4 ;  /* 0x0000000102057824 */ /* 0x000fe400078e0204 */
[----:B------:R-:W-:Y:S02]  /*4ef0*/  VIADD R4, R4, 0x80 ;  /* 0x0000008004047836 */ /* 0x000fe40000000000 */
[----:B0-----:R-:W-:-:S05]  /*4f00*/  IMAD.WIDE.U32 R6, R5, 0x2, R6 ;  /* 0x0000000205067825 */ /* 0x001fca00078e0006 */
[----:B------:R1:W-:Y:S02]  /*4f10*/  STG.E.U16 desc[UR4][R6.64], R8 ;  /* 0x0000000806007986 */ /* 0x0003e4000c101504 */
.L_x_3639:
[----:B------:R-:W-:-:S13]  /*4f20*/  ISETP.GE.AND P0, PT, R4, R3, PT ;  /* 0x000000030400720c */ /* 0x000fda0003f06270 */
[----:B------:R-:W-:Y:S05]  /*4f30*/  @P0 BRA `(.L_x_3641) ;  /* 0x0000000000300947 */ /* 0x000fea0003800000 */
[----:B-1----:R-:W1:Y:S01]  /*4f40*/  LDC.64 R6, c[0x0][0x218] ;  /* 0x00008600ff067b82 */ /* 0x002e620000000a00 */
[----:B------:R-:W-:Y:S01]  /*4f50*/  IADD3 R5, R2, R4, RZ ;  /* 0x0000000402057210 */ /* 0x000fe20007ffe0ff */
[----:B------:R-:W-:-:S04]  /*4f60*/  VIADD R4, R4, 0x80 ;  /* 0x0000008004047836 */ /* 0x000fc80000000000 */
[----:B-1----:R-:W-:-:S05]  /*4f70*/  IMAD.WIDE.U32 R6, R5, 0x2, R6 ;  /* 0x0000000205067825 */ /* 0x002fca00078e0006 */
[----:B------:R1:W-:Y:S02]  /*4f80*/  STG.E.U16 desc[UR4][R6.64], R9 ;  /* 0x0000000906007986 */ /* 0x0003e4000c101504 */
.L_x_3640:
[----:B------:R-:W-:-:S13]  /*4f90*/  ISETP.GE.AND P0, PT, R4, R3, PT ;  /* 0x000000030400720c */ /* 0x000fda0003f06270 */
[----:B------:R-:W-:Y:S05]  /*4fa0*/  @P0 BRA `(.L_x_3642) ;  /* 0x0000000000300947 */ /* 0x000fea0003800000 */
[----:B01----:R-:W0:Y:S01]  /*4fb0*/  LDC.64 R6, c[0x0][0x218] ;  /* 0x00008600ff067b82 */ /* 0x003e220000000a00 */
[----:B------:R-:W-:Y:S01]  /*4fc0*/  IMAD.IADD R5, R2, 0x1, R4 ;  /* 0x0000000102057824 */ /* 0x000fe200078e0204 */
[----:B------:R-:W-:-:S03]  /*4fd0*/  IADD3 R4, R4, 0x80, RZ ;  /* 0x0000008004047810 */ /* 0x000fc60007ffe0ff */
[----:B0-----:R-:W-:-:S05]  /*4fe0*/  IMAD.WIDE.U32 R6, R5, 0x2, R6 ;  /* 0x0000000205067825 */ /* 0x001fca00078e0006 */
[----:B------:R2:W-:Y:S02]  /*4ff0*/  STG.E.U16 desc[UR4][R6.64], R10 ;  /* 0x0000000a06007986 */ /* 0x0005e4000c101504 */
.L_x_3641:
[----:B------:R-:W-:-:S13]  /*5000*/  ISETP.GE.AND P0, PT, R4, R3, PT ;  /* 0x000000030400720c */ /* 0x000fda0003f06270 */
[----:B------:R-:W-:Y:S05]  /*5010*/  @P0 BRA `(.L_x_3643) ;  /* 0x0000000000340947 */ /* 0x000fea0003800000 */
[----:B-12---:R-:W1:Y:S01]  /*5020*/  LDC.64 R6, c[0x0][0x218] ;  /* 0x00008600ff067b82 */ /* 0x006e620000000a00 */
[----:B------:R-:W-:Y:S02]  /*5030*/  IMAD.IADD R5, R2, 0x1, R4 ;  /* 0x0000000102057824 */ /* 0x000fe400078e0204 */
[----:B------:R-:W-:Y:S02]  /*5040*/  VIADD R4, R4, 0x80 ;  /* 0x0000008004047836 */ /* 0x000fe40000000000 */
[----:B-1----:R-:W-:-:S05]  /*5050*/  IMAD.WIDE.U32 R6, R5, 0x2, R6 ;  /* 0x0000000205067825 */ /* 0x002fca00078e0006 */
[----:B------:R2:W-:Y:S02]  /*5060*/  STG.E.U16 desc[UR4][R6.64], R11 ;  /* 0x0000000b06007986 */ /* 0x0005e4000c101504 */
.L_x_3642:
[----:B------:R-:W-:-:S13]  /*5070*/  ISETP.GE.AND P0, PT, R4, R3, PT ;  /* 0x000000030400720c */ /* 0x000fda0003f06270 */
[----:B------:R-:W-:Y:S05]  /*5080*/  @P0 BREAK B1 ;  /* 0x0000000000010942 */ /* 0x000fea0003800000 */
[----:B------:R-:W-:Y:S05]  /*5090*/  @P0 BRA `(.L_x_3644) ;  /* 0x0000000000300947 */ /* 0x000fea0003800000 */
[----:B012---:R-:W0:Y:S01]  /*50a0*/  LDC.64 R6, c[0x0][0x218] ;  /* 0x00008600ff067b82 */ /* 0x007e220000000a00 */
[----:B------:R-:W-:Y:S01]  /*50b0*/  IADD3 R5, R2, R4, RZ ;  /* 0x0000000402057210 */ /* 0x000fe20007ffe0ff */
[----:B------:R-:W-:-:S04]  /*50c0*/  VIADD R4, R4, 0x80 ;  /* 0x0000008004047836 */ /* 0x000fc80000000000 */
[----:B0-----:R-:W-:-:S05]  /*50d0*/  IMAD.WIDE.U32 R6, R5, 0x2, R6 ;  /* 0x0000000205067825 */ /* 0x001fca00078e0006 */
[----:B------:R3:W-:Y:S02]  /*50e0*/  STG.E.U16 desc[UR4][R6.64], R12 ;  /* 0x0000000c06007986 */ /* 0x0007e4000c101504 */
.L_x_3643:
[----:B------:R-:W-:Y:S05]  /*50f0*/  BSYNC B1 ;  /* 0x0000000000017941 */ /* 0x000fea0003800000 */
.L_x_3638:
[----:B------:R-:W-:-:S13]  /*5100*/  ISETP.GE.AND P0, PT, R4, R3, PT ;  /* 0x000000030400720c */ /* 0x000fda0003f06270 */
[----:B-123--:R-:W1:Y:S01]  /*5110*/  @!P0 LDC.64 R6, c[0x0][0x218] ;  /* 0x00008600ff068b82 */ /* 0x00ee620000000a00 */
[----:B------:R-:W-:Y:S01]  /*5120*/  @!P0 IMAD.IADD R5, R2, 0x1, R4 ;  /* 0x0000000102058824 */ /* 0x000fe200078e0204 */
[----:B------:R-:W-:-:S03]  /*5130*/  @!P0 IADD3 R4, R4, 0x80, RZ ;  /* 0x0000008004048810 */ /* 0x000fc60007ffe0ff */
[----:B-1----:R-:W-:-:S05]  /*5140*/  @!P0 IMAD.WIDE.U32 R6, R5, 0x2, R6 ;  /* 0x0000000205068825 */ /* 0x002fca00078e0006 */
[----:B------:R3:W-:Y:S02]  /*5150*/  @!P0 STG.E.U16 desc[UR4][R6.64], R13 ;  /* 0x0000000d06008986 */ /* 0x0007e4000c101504 */
.L_x_3644:
[----:B------:R-:W-:Y:S05]  /*5160*/  BSYNC B0 ;  /* 0x0000000000007941 */ /* 0x000fea0003800000 */
.L_x_3637:
[----:B------:R-:W-:Y:S05]  /*5170*/  WARPSYNC.ALL ;  /* 0x0000000000007948 */ /* 0x000fea0003800000 */
[----:B------:R-:W-:-:S13]  /*5180*/  ISETP.GE.AND P0, PT, R4, R3, PT ;  /* 0x000000030400720c */ /* 0x000fda0003f06270 */
[----:B------:R-:W-:Y:S05]  /*5190*/  @P0 EXIT ;  /* 0x000000000000094d */ /* 0x000fea0003800000 */
[----:B0123--:R-:W0:Y:S01]  /*51a0*/  LDC.64 R6, c[0x0][0x218] ;  /* 0x00008600ff067b82 */ /* 0x00fe220000000a00 */
[----:B------:R-:W-:-:S04]  /*51b0*/  IMAD.IADD R3, R2, 0x1, R4 ;  /* 0x0000000102037824 */ /* 0x000fc800078e0204 */
[----:B0-----:R-:W-:-:S05]  /*51c0*/  IMAD.WIDE.U32 R2, R3, 0x2, R6 ;  /* 0x0000000203027825 */ /* 0x001fca00078e0006 */
[----:B------:R-:W-:Y:S01]  /*51d0*/  STG.E.U16 desc[UR4][R2.64], R0 ;  /* 0x0000000002007986 */ /* 0x000fe2000c101504 */
[----:B------:R-:W-:Y:S05]  /*51e0*/  EXIT ;  /* 0x000000000000794d */ /* 0x000fea0003800000 */
.L_x_3645:
        /* <DEDUP_REMOVED lines=9> */
.L_x_57315:


//--------------------- .text._ZN2at6native29vectorized_elementwise_kernelILi4ENS0_13AUnaryFunctorIN3c108BFloat16ES4_S4_ZZZNS0_16fmod_kernel_cudaERNS_18TensorIteratorBaseEENKUlvE0_clEvENKUlvE2_clEvEUlS4_S4_E_EESt5arrayIPcLm2EEEEviT0_T1_ --------------------------
	.section	.text._ZN2at6native29vectorized_elementwise_kernelILi4ENS0_13AUnaryFunctorIN3c108BFloat16ES4_S4_ZZZNS0_16fmod_kernel_cudaERNS_18TensorIteratorBaseEENKUlvE0_clEvENKUlvE2_clEvEUlS4_S4_E_EESt5arrayIPcLm2EEEEviT0_T1_,"ax",@progbits
	.align	128
        .global         _ZN2at6native29vectorized_elementwise_kernelILi4ENS0_13AUnaryFunctorIN3c108BFloat16ES4_S4_ZZZNS0_16fmod_kernel_cudaERNS_18TensorIteratorBaseEENKUlvE0_clEvENKUlvE2_clEvEUlS4_S4_E_EESt5arrayIPcLm2EEEEviT0_T1_
        .type           _ZN2at6native29vectorized_elementwise_kernelILi4ENS0_13AUnaryFunctorIN3c108BFloat16ES4_S4_ZZZNS0_16fmod_kernel_cudaERNS_18TensorIteratorBaseEENKUlvE0_clEvENKUlvE2_clEvEUlS4_S4_E_EESt5arrayIPcLm2EEEEviT0_T1_,@function
        .size           _ZN2at6native29vectorized_elementwise_kernelILi4ENS0_13AUnaryFunctorIN3c108BFloat16ES4_S4_ZZZNS0_16fmod_kernel_cudaERNS_18TensorIteratorBaseEENKUlvE0_clEvENKUlvE2_clEvEUlS4_S4_E_EESt5arrayIPcLm2EEEEviT0_T1_,(.L_x_57316 - _ZN2at6native29vectorized_elementwise_kernelILi4ENS0_13AUnaryFunctorIN3c108BFloat16ES4_S4_ZZZNS0_16fmod_kernel_cudaERNS_18TensorIteratorBaseEENKUlvE0_clEvENKUlvE2_clEvEUlS4_S4_E_EESt5arrayIPcLm2EEEEviT0_T1_)
        .other          _ZN2at6native29vectorized_elementwise_kernelILi4ENS0_13AUnaryFunctorIN3c108BFloat16ES4_S4_ZZZNS0_16fmod_kernel_cudaERNS_18TensorIteratorBaseEENKUlvE0_clEvENKUlvE2_clEvEUlS4_S4_E_EESt5arrayIPcLm2EEEEviT0_T1_,@"STO_CUDA_ENTRY STV_DEFAULT"
_ZN2at6native29vectorized_elementwise_kernelILi4ENS0_13AUnaryFunctorIN3c108BFloat16ES4_S4_ZZZNS0_16fmod_kernel_cudaERNS_18TensorIteratorBaseEENKUlvE0_clEvENKUlvE2_clEvEUlS4_S4_E_EESt5arrayIPcLm2EEEEviT0_T1_:
.text._ZN2at6native29vectorized_elementwise_kernelILi4ENS0_13AUnaryFunctorIN3c108BFloat16ES4_S4_ZZZNS0_16fmod_kernel_cudaERNS_18TensorIteratorBaseEENKUlvE0_clEvENKUlvE2_clEvEUlS4_S4_E_EESt5arrayIPcLm2EEEEviT0_T1_:
        /* <DEDUP_REMOVED lines=46> */
.L_x_3652:
[----:B------:R-:W-:Y:S01]  /*02e0*/  FSETP.GEU.FTZ.AND P0, PT, R15, -R4, PT ;  /* 0x800000040f00720b */ /* 0x000fe20003f1e000 */
[----:B------:R-:W-:-:S12]  /*02f0*/  FADD.FTZ R12, R12, -1 ;  /* 0xbf8000000c0c7421 */ /* 0x000fd80000010000 */
[----:B------:R-:W-:-:S07]  /*0300*/  @!P0 FADD.FTZ R12, R12, -1 ;  /* 0xbf8000000c0c8421 */ /* 0x000fce0000010000 */
.L_x_3651:
[----:B------:R-:W-:Y:S05]  /*0310*/  BSYNC B1 ;  /* 0x0000000000017941 */ /* 0x000fea0003800000 */
.L_x_3650:
[----:B------:R-:W-:Y:S01]  /*0320*/  FFMA.FTZ R11, -R4, R12, R11 ;  /* 0x0000000c040b7223 */ /* 0x000fe2000001010b */
[----:B------:R-:W-:Y:S06]  /*0330*/  BRA `(.L_x_3648) ;  /* 0x00000000007c7947 */ /* 0x000fec0003800000 */
.L_x_3649:
        /* <DEDUP_REMOVED lines=15> */
.L_x_3655:
        /* <DEDUP_REMOVED lines=13> */
.L_x_3654:
[----:B------:R-:W-:Y:S05]  /*0500*/  BSYNC B1 ;  /* 0x0000000000017941 */ /* 0x000fea0003800000 */
.L_x_3653:
[----:B------:R-:W-:-:S04]  /*0510*/  FMUL.FTZ R11, R11, 1.1920928955078125e-07 ;  /* 0x340000000b0b7820 */ /* 0x000fc80000410000 */
[----:B------:R-:W-:-:S07]  /*0520*/  FMUL.FTZ R11, R16, R11 ;  /* 0x0000000b100b7220 */ /* 0x000fce0000410000 */
.L_x_3648:
[----:B------:R-:W-:Y:S05]  /*0530*/  BSYNC B0 ;  /* 0x0000000000007941 */ /* 0x000fea0003800000 */
.L_x_3647:
[----:B------:R-:W-:Y:S01]  /*0540*/  IMAD.U32 R8, R8, 0x10000, RZ ;  /* 0x0001000008087824 */ /* 0x000fe200078e00ff */
[C---:B------:R-:W-:Y:S01]  /*0550*/  FSETP.GTU.FTZ.AND P0, PT, |R11|.reuse, +INF , PT ;  /* 0x7f8000000b00780b */ /* 0x040fe20003f1c200 */
[----:B------:R-:W-:Y:S01]  /*0560*/  BSSY B0, `(.L_x_3656) ;  /* 0x0000042000007945 */ /* 0x000fe20003800000 */
[----:B0-----:R-:W-:Y:S01]  /*0570*/  LOP3.LUT R4, R11, 0x80000000, R5, 0xb8, !PT ;  /* 0x800000000b047812 */ /* 0x001fe200078eb805 */
        /* <DEDUP_REMOVED lines=27> */
.L_x_3661:
[----:B------:R-:W-:Y:S01]  /*0730*/  FSETP.GEU.FTZ.AND P0, PT, R15, -R0, PT ;  /* 0x800000000f00720b */ /* 0x000fe20003f1e000 */
[----:B------:R-:W-:-:S12]  /*0740*/  FADD.FTZ R14, R14, -1 ;  /* 0xbf8000000e0e7421 */ /* 0x000fd80000010000 */
[----:B------:R-:W-:-:S07]  /*0750*/  @!P0 FADD.FTZ R14, R14, -1 ;  /* 0xbf8000000e0e8421 */ /* 0x000fce0000010000 */
.L_x_3660:
[----:B------:R-:W-:Y:S05]  /*0760*/  BSYNC B1 ;  /* 0x0000000000017941 */ /* 0x000fea0003800000 */
.L_x_3659:
[----:B------:R-:W-:Y:S01]  /*0770*/  FFMA.FTZ R13, -R0, R14, R13 ;  /* 0x0000000e000d7223 */ /* 0x000fe2000001010d */
[----:B------:R-:W-:Y:S06]  /*0780*/  BRA `(.L_x_3657) ;  /* 0x00000000007c7947 */ /* 0x000fec0003800000 */
.L_x_3658:
        /* <DEDUP_REMOVED lines=15> */
.L_x_3664:
        /* <DEDUP_REMOVED lines=13> */
.L_x_3663:
[----:B------:R-:W-:Y:S05]  /*0950*/  BSYNC B1 ;  /* 0x0000000000017941 */ /* 0x000fea0003800000 */
.L_x_3662:
[----:B------:R-:W-:-:S04]  /*0960*/  FMUL.FTZ R13, R8, 1.1920928955078125e-07 ;  /* 0x34000000080d7820 */ /* 0x000fc80000410000 */
[----:B------:R-:W-:-:S07]  /*0970*/  FMUL.FTZ R13, R16, R13 ;  /* 0x0000000d100d7220 */ /* 0x000fce0000410000 */
.L_x_3657:
[----:B------:R-:W-:Y:S05]  /*0980*/  BSYNC B0 ;  /* 0x0000000000007941 */ /* 0x000fea0003800000 */
.L_x_3656:
[----:B------:R-:W-:Y:S01]  /*0990*/  IMAD.U32 R12, R9, 0x10000, RZ ;  /* 0x00010000090c7824 */ /* 0x000fe200078e00ff */
[C---:B------:R-:W-:Y:S01]  /*09a0*/  FSETP.GTU.FTZ.AND P0, PT, |R13|.reuse, +INF , PT ;  /* 0x7f8000000d00780b */ /* 0x040fe20003f1c200 */
[----:B------:R-:W-:Y:S01]  /*09b0*/  BSSY B0, `(.L_x_3665) ;  /* 0x0000043000007945 */ /* 0x000fe20003800000 */
[----:B------:R-:W-:Y:S02]  /*09c0*/  LOP3.LUT R0, R13, 0x80000000, R5, 0xb8, !PT ;  /* 0x800000000d007812 */ /* 0x000fe400078eb805 */
[----:B------:R-:W-:Y:S02]  /*09d0*/  FSETP.GEU.FTZ.AND P1, PT, |R5|, |R12|, PT ;  /* 0x4000000c0500720b */ /* 0x000fe40003f3e200 */
[----:B------:R-:W-:Y:S02]  /*09e0*/  PRMT R8, R9, 0x7632, R8 ;  /* 0x0000763209087816 */ /* 0x000fe40000000008 */
[----:B------:R-:W-:Y:S02]  /*09f0*/  FSEL R9, R13, R0, P0 ;  /* 0x000000000d097208 */ /* 0x000fe40000000000 */
[----:B0-----:R-:W-:-:S07]  /*0a00*/  MOV R11, R10 ;  /* 0x0000000a000b7202 */ /* 0x001fce0000000f00 */
        /* <DEDUP_REMOVED lines=24> */
.L_x_3670:
[----:B------:R-:W-:Y:S01]  /*0b90*/  FSETP.GEU.FTZ.AND P0, PT, R15, -R0, PT ;  /* 0x800000000f00720b */ /* 0x000fe20003f1e000 */
[----:B------:R-:W-:-:S12]  /*0ba0*/  FADD.FTZ R16, R16, -1 ;  /* 0xbf80000010107421 */ /* 0x000fd80000010000 */
[----:B------:R-:W-:-:S07]  /*0bb0*/  @!P0 FADD.FTZ R16, R16, -1 ;  /* 0xbf80000010108421 */ /* 0x000fce0000010000 */
.L_x_3669:
[----:B------:R-:W-:Y:S05]  /*0bc0*/  BSYNC B1 ;  /* 0x0000000000017941 */ /* 0x000fea0003800000 */
.L_x_3668:
[----:B------:R-:W-:Y:S01]  /*0bd0*/  FFMA.FTZ R11, -R0, R16, R11 ;  /* 0x00000010000b7223 */ /* 0x000fe2000001010b */
[----:B------:R-:W-:Y:S06]  /*0be0*/  BRA `(.L_x_3666) ;  /* 0x00000000007c7947 */ /* 0x000fec0003800000 */
.L_x_3667:
[----:B------:R-:W-:Y:S01]  /*0bf0*/  VIADD R13, R0, 0xf4800000 ;  /* 0xf4800000000d7836 */ /* 0x000fe20000000000 */
[----:B------:R-:W-:Y:S01]  /*0c00*/  FSETP.GT.FTZ.AND P0, PT, |R12|, RZ, PT ;  /* 0x000000ff0c00720b */ /* 0x000fe20003f14200 */
[----:B------:R-:W-:Y:S01]  /*0c10*/  BSSY B1, `(.L_x_3671) ;  /* 0x000001a000017945 */ /* 0x000fe20003800000 */
[----:B------:R-:W-:Y:S02]  /*0c20*/  LOP3.LUT R12, R11, 0x7fffff, RZ, 0xc0, !PT ;  /* 0x007fffff0b0c7812 */ /* 0x000fe400078ec0ff */
[----:B------:R-:W-:Y:S02]  /*0c30*/  LOP3.LUT R14, R13, 0xff800000, RZ, 0xc0, !PT ;  /* 0xff8000000d0e7812 */ /* 0x000fe400078ec0ff */
[C---:B------:R-:W-:Y:S02]  /*0c40*/  ISETP.GT.U32.OR P0, PT, R11.reuse, 0x7f7fffff, !P0 ;  /* 0x7f7fffff0b00780c */ /* 0x040fe40004704470 */
        /* <DEDUP_REMOVED lines=9> */
.L_x_3673:
        /* <DEDUP_REMOVED lines=13> */
.L_x_3672:
[----:B------:R-:W-:Y:S05]  /*0db0*/  BSYNC B1 ;  /* 0x0000000000017941 */ /* 0x000fea0003800000 */
.L_x_3671:
[----:B------:R-:W-:-:S04]  /*0dc0*/  FMUL.FTZ R12, R12, 1.1920928955078125e-07 ;  /* 0x340000000c0c7820 */ /* 0x000fc80000410000 */
[----:B0-----:R-:W-:-:S07]  /*0dd0*/  FMUL.FTZ R11, R17, R12 ;  /* 0x0000000c110b7220 */ /* 0x001fce0000410000 */
.L_x_3666:
[----:B------:R-:W-:Y:S05]  /*0de0*/  BSYNC B0 ;  /* 0x0000000000007941 */ /* 0x000fea0003800000 */
.L_x_3665:
[----:B------:R-:W-:Y:S01]  /*0df0*/  IMAD.U32 R12, R8, 0x10000, RZ ;  /* 0x00010000080c7824 */ /* 0x000fe200078e00ff */
[C---:B------:R-:W-:Y:S01]  /*0e00*/  FSETP.GTU.FTZ.AND P0, PT, |R11|.reuse, +INF , PT ;  /* 0x7f8000000b00780b */ /* 0x040fe20003f1c200 */
[----:B------:R-:W-:Y:S01]  /*0e10*/  BSSY B0, `(.L_x_3674) ;  /* 0x0000042000007945 */ /* 0x000fe20003800000 */
[----:B------:R-:W-:Y:S01]  /*0e20*/  LOP3.LUT R8, R11, 0x80000000, R5, 0xb8, !PT ;  /* 0x800000000b087812 */ /* 0x000fe200078eb805 */
        /* <DEDUP_REMOVED lines=27> */
.L_x_3679:
[----:B------:R-:W-:Y:S01]  /*0fe0*/  FSETP.GEU.FTZ.AND P0, PT, R15, -R11, PT ;  /* 0x8000000b0f00720b */ /* 0x000fe20003f1e000 */
[----:B------:R-:W-:-:S12]  /*0ff0*/  FADD.FTZ R13, R13, -1 ;  /* 0xbf8000000d0d7421 */ /* 0x000fd80000010000 */
[----:B------:R-:W-:-:S07]  /*1000*/  @!P0 FADD.FTZ R13, R13, -1 ;  /* 0xbf8000000d0d8421 */ /* 0x000fce0000010000 */
.L_x_3678:
[----:B------:R-:W-:Y:S05]  /*1010*/  BSYNC B1 ;  /* 0x0000000000017941 */ /* 0x000fea0003800000 */
.L_x_3677:
[----:B------:R-:W-:Y:S01]  /*1020*/  FFMA.FTZ R0, -R11, R13, R0 ;  /* 0x0000000d0b007223 */ /* 0x000fe20000010100 */
[----:B------:R-:W-:Y:S06]  /*1030*/  BRA `(.L_x_3675) ;  /* 0x00000000007c7947 */ /* 0x000fec0003800000 */
.L_x_3676:
        /* <DEDUP_REMOVED lines=15> */
.L_x_3682:
        /* <DEDUP_REMOVED lines=13> */
.L_x_3681:
[----:B------:R-:W-:Y:S05]  /*1200*/  BSYNC B1 ;  /* 0x0000000000017941 */ /* 0x000fea0003800000 */
.L_x_3680:
[----:B------:R-:W-:-:S04]  /*1210*/  FMUL.FTZ R12, R12, 1.1920928955078125e-07 ;  /* 0x340000000c0c7820 */ /* 0x000fc80000410000 */
[----:B------:R-:W-:-:S07]  /*1220*/  FMUL.FTZ R0, R17, R12 ;  /* 0x0000000c11007220 */ /* 0x000fce0000410000 */
.L_x_3675:
[----:B------:R-:W-:Y:S05]  /*1230*/  BSYNC B0 ;  /* 0x0000000000007941 */ /* 0x000fea0003800000 */
.L_x_3674:
[----:B-----5:R-:W-:Y:S01]  /*1240*/  SHF.L.U32 R12, R6, 0x10, RZ ;  /* 0x00000010060c7819 */ /* 0x020fe200000006ff */
        /* <DEDUP_REMOVED lines=31> */
.L_x_3688:
[----:B------:R-:W-:Y:S01]  /*1440*/  FSETP.GEU.FTZ.AND P0, PT, R17, -R0, PT ;  /* 0x800000001100720b */ /* 0x000fe20003f1e000 */
[----:B------:R-:W-:-:S12]  /*1450*/  FADD.FTZ R14, R14, -1 ;  /* 0xbf8000000e0e7421 */ /* 0x000fd80000010000 */
[----:B------:R-:W-:-:S07]  /*1460*/  @!P0 FADD.FTZ R14, R14, -1 ;  /* 0xbf8000000e0e8421 */ /* 0x000fce0000010000 */
.L_x_3687:
[----:B------:R-:W-:Y:S05]  /*1470*/  BSYNC B1 ;  /* 0x0000000000017941 */ /* 0x000fea0003800000 */
.L_x_3686:
[----:B------:R-:W-:Y:S01]  /*1480*/  FFMA.FTZ R13, -R0, R14, R13 ;  /* 0x0000000e000d7223 */ /* 0x000fe2000001010d */
[----:B------:R-:W-:Y:S06]  /*1490*/  BRA `(.L_x_3684) ;  /* 0x00000000007c7947 */ /* 0x000fec0003800000 */
.L_x_3685:
        /* <DEDUP_REMOVED lines=15> */
.L_x_3691:
        /* <DEDUP_REMOVED lines=13> */
.L_x_3690:
[----:B------:R-:W-:Y:S05]  /*1660*/  BSYNC B1 ;  /* 0x0000000000017941 */ /* 0x000fea0003800000 */
.L_x_3689:
[----:B0-----:R-:W-:-:S04]  /*1670*/  FMUL.FTZ R13, R12, 1.1920928955078125e-07 ;  /* 0x340000000c0d7820 */ /* 0x001fc80000410000 */
[----:B------:R-:W-:-:S07]  /*1680*/  FMUL.FTZ R13, R18, R13 ;  /* 0x0000000d120d7220 */ /* 0x000fce0000410000 */
.L_x_3684:
[----:B------:R-:W-:Y:S05]  /*1690*/  BSYNC B0 ;  /* 0x0000000000007941 */ /* 0x000fea0003800000 */
.L_x_3683:
        /* <DEDUP_REMOVED lines=31> */
.L_x_3697:
[----:B------:R-:W-:Y:S01]  /*1890*/  FSETP.GEU.FTZ.AND P0, PT, R15, -R13, PT ;  /* 0x8000000d0f00720b */ /* 0x000fe20003f1e000 */
[----:B------:R-:W-:-:S12]  /*18a0*/  FADD.FTZ R17, R17, -1 ;  /* 0xbf80000011117421 */ /* 0x000fd80000010000 */
[----:B------:R-:W-:-:S07]  /*18b0*/  @!P0 FADD.FTZ R17, R17, -1 ;  /* 0xbf80000011118421 */ /* 0x000fce0000010000 */
.L_x_3696:
[----:B------:R-:W-:Y:S05]  /*18c0*/  BSYNC B1 ;  /* 0x0000000000017941 */ /* 0x000fea0003800000 */
.L_x_3695:
[----:B------:R-:W-:Y:S01]  /*18d0*/  FFMA.FTZ R0, -R13, R17, R0 ;  /* 0x000000110d007223 */ /* 0x000fe20000010100 */
[----:B------:R-:W-:Y:S06]  /*18e0*/  BRA `(.L_x_3693) ;  /* 0x00000000007c7947 */ /* 0x000fec0003800000 */
.L_x_3694:
        /* <DEDUP_REMOVED lines=15> */
.L_x_3700:
        /* <DEDUP_REMOVED lines=13> */
.L_x_3699:
[----:B------:R-:W-:Y:S05]  /*1ab0*/  BSYNC B1 ;  /* 0x0000000000017941 */ /* 0x000fea0003800000 */
.L_x_3698:
[----:B0-----:R-:W-:-:S04]  /*1ac0*/  FMUL.FTZ R13, R12, 1.1920928955078125e-07 ;  /* 0x340000000c0d7820 */ /* 0x001fc80000410000 */
[----:B------:R-:W-:-:S07]  /*1ad0*/  FMUL.FTZ R0, R18, R13 ;  /* 0x0000000d12007220 */ /* 0x000fce0000410000 */
.L_x_3693:
[----:B------:R-:W-:Y:S05]  /*1ae0*/  BSYNC B0 ;  /* 0x0000000000007941 */ /* 0x000fea0003800000 */
.L_x_3692:
        /* <DEDUP_REMOVED lines=32> */
.L_x_3706:
[----:B------:R-:W-:Y:S01]  /*1cf0*/  FSETP.GEU.FTZ.AND P0, PT, R15, -R13, PT ;  /* 0x8000000d0f00720b */ /* 0x000fe20003f1e000 */
[----:B------:R-:W-:-:S12]  /*1d00*/  FADD.FTZ R17, R17, -1 ;  /* 0xbf80000011117421 */ /* 0x000fd80000010000 */
[----:B------:R-:W-:-:S07]  /*1d10*/  @!P0 FADD.FTZ R17, R17, -1 ;  /* 0xbf80000011118421 */ /* 0x000fce0000010000 */
.L_x_3705:
[----:B------:R-:W-:Y:S05]  /*1d20*/  BSYNC B1 ;  /* 0x0000000000017941 */ /* 0x000fea0003800000 */
.L_x_3704:
[----:B------:R-:W-:Y:S01]  /*1d30*/  FFMA.FTZ R14, -R13, R17, R14 ;  /* 0x000000110d0e7223 */ /* 0x000fe2000001010e */
[----:B------:R-:W-:Y:S06]  /*1d40*/  BRA `(.L_x_3702) ;  /* 0x00000000007c7947 */ /* 0x000fec0003800000 */
.L_x_3703:
        /* <DEDUP_REMOVED lines=15> */
.L_x_3709:
        /* <DEDUP_REMOVED lines=13> */
.L_x_3708:
[----:B------:R-:W-:Y:S05]  /*1f10*/  BSYNC B1 ;  /* 0x0000000000017941 */ /* 0x000fea0003800000 */
.L_x_3707:
[----:B------:R-:W-:-:S04]  /*1f20*/  FMUL.FTZ R14, R14, 1.1920928955078125e-07 ;  /* 0x340000000e0e7820 */ /* 0x000fc80000410000 */
[----:B------:R-:W-:-:S07]  /*1f30*/  FMUL.FTZ R14, R13, R14 ;  /* 0x0000000e0d0e7220 */ /* 0x000fce0000410000 */
.L_x_3702:
[----:B------:R-:W-:Y:S05]  /*1f40*/  BSYNC B0 ;  /* 0x0000000000007941 */ /* 0x000fea0003800000 */
.L_x_3701:
        /* <DEDUP_REMOVED lines=31> */
.L_x_3715:
[----:B------:R-:W-:Y:S01]  /*2140*/  FSETP.GEU.FTZ.AND P0, PT, R15, -R13, PT ;  /* 0x8000000d0f00720b */ /* 0x000fe20003f1e000 */
[----:B------:R-:W-:-:S12]  /*2150*/  FADD.FTZ R17, R17, -1 ;  /* 0xbf80000011117421 */ /* 0x000fd80000010000 */
[----:B------:R-:W-:-:S07]  /*2160*/  @!P0 FADD.FTZ R17, R17, -1 ;  /* 0xbf80000011118421 */ /* 0x000fce0000010000 */
.L_x_3714:
[----:B------:R-:W-:Y:S05]  /*2170*/  BSYNC B1 ;  /* 0x0000000000017941 */ /* 0x000fea0003800000 */
.L_x_3713:
[----:B------:R-:W-:Y:S01]  /*2180*/  FFMA.FTZ R0, -R13, R17, R0 ;  /* 0x000000110d007223 */ /* 0x000fe20000010100 */
[----:B------:R-:W-:Y:S06]  /*2190*/  BRA `(.L_x_3711) ;  /* 0x00000000007c7947 */ /* 0x000fec0003800000 */
.L_x_3712:
        /* <DEDUP_REMOVED lines=15> */
.L_x_3718:
        /* <DEDUP_REMOVED lines=13> */
.L_x_3717:
[----:B------:R-:W-:Y:S05]  /*2360*/  BSYNC B1 ;  /* 0x0000000000017941 */ /* 0x000fea0003800000 */
.L_x_3716:
[----:B0-----:R-:W-:-:S04]  /*2370*/  FMUL.FTZ R13, R12, 1.1920928955078125e-07 ;  /* 0x340000000c0d7820 */ /* 0x001fc80000410000 */
[----:B------:R-:W-:-:S07]  /*2380*/  FMUL.FTZ R0, R18, R13 ;  /* 0x0000000d12007220 */ /* 0x000fce0000410000 */
.L_x_3711:
[----:B------:R-:W-:Y:S05]  /*2390*/  BSYNC B0 ;  /* 0x0000000000007941 */ /* 0x000fea0003800000 */
.L_x_3710:
[----:B------:R-:W1:Y:S01]  /*23a0*/  LDC.64 R12, c[0x0][0x218] ;  /* 0x00008600ff0c7b82 */ /* 0x000e620000000a00 */
[C---:B------:R-:W-:Y:S02]  /*23b0*/  FSETP.GTU.FTZ.AND P0, PT, |R0|.reuse, +INF , PT ;  /* 0x7f8000000000780b */ /* 0x040fe40003f1c200 */
[----:B------:R-:W-:-:S04]  /*23c0*/  LOP3.LUT R5, R0, 0x80000000, R5, 0xb8, !PT ;  /* 0x8000000000057812 */ /* 0x000fc800078eb805 */
[----:B------:R-:W-:-:S04]  /*23d0*/  FSEL R5, R0, R5, P0 ;  /* 0x0000000500057208 */ /* 0x000fc80000000000 */
[----:B------:R-:W-:Y:S01]  /*23e0*/  F2FP.BF16.F32.PACK_AB R5, R5, R10 ;  /* 0x0000000a0505723e */ /* 0x000fe200000010ff */
[----:B-1----:R-:W-:Y:S01]  /*23f0*/  IMAD.WIDE.U32 R12, R2, 0x2, R12 ;  /* 0x00000002020c7825 */ /* 0x002fe200078e000c */
[----:B------:R-:W-:Y:S02]  /*2400*/  F2FP.BF16.F32.PACK_AB R2, R9, R4 ;  /* 0x000000040902723e */ /* 0x000fe400000010ff */
[----:B------:R-:W-:Y:S01]  /*2410*/  F2FP.BF16.F32.PACK_AB R4, R7, R6 ;  /* 0x000000060704723e */ /* 0x000fe200000010ff */
[----:B------:R-:W-:Y:S01]  /*2420*/  IMAD.WIDE R12, R3, 0x8, R12 ;  /* 0x00000008030c7825 */ /* 0x000fe200078e020c */
[----:B------:R-:W-:-:S04]  /*2430*/  F2FP.BF16.F32.PACK_AB R3, R11, R8 ;  /* 0x000000080b03723e */ /* 0x000fc800000010ff */
[----:B------:R-:W-:Y:S04]  /*2440*/  STG.E.64 desc[UR4][R12.64+0x400], R4 ;  /* 0x000400040c007986 */ /* 0x000fe8000c101b04 */
[----:B------:R-:W-:Y:S01]  /*2450*/  STG.E.64 desc[UR4][R12.64], R2 ;  /* 0x000000020c007986 */ /* 0x000fe2000c101b04 */
[----:B------:R-:W-:Y:S05]  /*2460*/  EXIT ;  /* 0x000000000000794d */ /* 0x000fea0003800000 */
.L_x_3646:
        /* <DEDUP_REMOVED lines=88> */
.L_x_3726:
[----:B------:R-:W-:Y:S01]  /*29f0*/  FSETP.GEU.FTZ.AND P0, PT, R11, -R10, PT ;  /* 0x8000000a0b00720b */ /* 0x000fe20003f1e000 */
[----:B------:R-:W-:-:S12]  /*2a00*/  FADD.FTZ R0, R0, -1 ;  /* 0xbf80000000007421 */ /* 0x000fd80000010000 */
[----:B------:R-:W-:-:S07]  /*2a10*/  @!P0 FADD.FTZ R0, R0, -1 ;  /* 0xbf80000000008421 */ /* 0x000fce0000010000 */
.L_x_3725:
[----:B------:R-:W-:Y:S05]  /*2a20*/  BSYNC B2 ;  /* 0x0000000000027941 */ /* 0x000fea0003800000 */
.L_x_3724:
[----:B------:R-:W-:Y:S01]  /*2a30*/  FFMA.FTZ R7, -R10, R0, R7 ;  /* 0x000000000a077223 */ /* 0x000fe20000010107 */
[----:B------:R-:W-:Y:S06]  /*2a40*/  BRA `(.L_x_3722) ;  /* 0x00000000007c7947 */ /* 0x000fec0003800000 */
.L_x_3723:
        /* <DEDUP_REMOVED lines=15> */
.L_x_3729:
        /* <DEDUP_REMOVED lines=13> */
.L_x_3728:
[----:B------:R-:W-:Y:S05]  /*2c10*/  BSYNC B2 ;  /* 0x0000000000027941 */ /* 0x000fea0003800000 */
.L_x_3727:
[----:B------:R-:W-:-:S04]  /*2c20*/  FMUL.FTZ R8, R8, 1.1920928955078125e-07 ;  /* 0x3400000008087820 */ /* 0x000fc80000410000 */
[----:B------:R-:W-:-:S07]  /*2c30*/  FMUL.FTZ R7, R7, R8 ;  /* 0x0000000807077220 */ /* 0x000fce0000410000 */
.L_x_3722:
[----:B------:R-:W-:Y:S05]  /*2c40*/  BSYNC B0 ;  /* 0x0000000000007941 */ /* 0x000fea0003800000 */
.L_x_3721:
[C---:B------:R-:W-:Y:S02]  /*2c50*/  FSETP.GTU.FTZ.AND P0, PT, |R7|.reuse, +INF , PT ;  /* 0x7f8000000700780b */ /* 0x040fe40003f1c200 */
[----:B------:R-:W-:-:S04]  /*2c60*/  LOP3.LUT R6, R7, 0x80000000, R6, 0xb8, !PT ;  /* 0x8000000007067812 */ /* 0x000fc800078eb806 */
[----:B------:R-:W-:-:S04]  /*2c70*/  FSEL R7, R7, R6, P0 ;  /* 0x0000000607077208 */ /* 0x000fc80000000000 */
[----:B------:R-:W-:-:S07]  /*2c80*/  F2FP.BF16.F32.PACK_AB R7, RZ, R7 ;  /* 0x00000007ff07723e */ /* 0x000fce00000010ff */
.L_x_3720:
[----:B------:R-:W-:Y:S05]  /*2c90*/  BSYNC B1 ;  /* 0x0000000000017941 */ /* 0x000fea0003800000 */
.L_x_3719:
        /* <DEDUP_REMOVED lines=33> */
.L_x_3737:
[----:B------:R-:W-:Y:S01]  /*2eb0*/  FSETP.GEU.FTZ.AND P0, PT, R13, -R12, PT ;  /* 0x8000000c0d00720b */ /* 0x000fe20003f1e000 */
[----:B------:R-:W-:-:S12]  /*2ec0*/  FADD.FTZ R0, R0, -1 ;  /* 0xbf80000000007421 */ /* 0x000fd80000010000 */
[----:B------:R-:W-:-:S07]  /*2ed0*/  @!P0 FADD.FTZ R0, R0, -1 ;  /* 0xbf80000000008421 */ /* 0x000fce0000010000 */
.L_x_3736:
[----:B------:R-:W-:Y:S05]  /*2ee0*/  BSYNC B2 ;  /* 0x0000000000027941 */ /* 0x000fea0003800000 */
.L_x_3735:
[----:B------:R-:W-:Y:S01]  /*2ef0*/  FFMA.FTZ R9, -R12, R0, R9 ;  /* 0x000000000c097223 */ /* 0x000fe20000010109 */
[----:B------:R-:W-:Y:S06]  /*2f00*/  BRA `(.L_x_3733) ;  /* 0x00000000007c7947 */ /* 0x000fec0003800000 */
.L_x_3734:
        /* <DEDUP_REMOVED lines=15> */
.L_x_3740:
        /* <DEDUP_REMOVED lines=13> */
.L_x_3739:
[----:B------:R-:W-:Y:S05]  /*30d0*/  BSYNC B2 ;  /* 0x0000000000027941 */ /* 0x000fea0003800000 */
.L_x_3738:
[----:B------:R-:W-:-:S04]  /*30e0*/  FMUL.FTZ R0, R11, 1.1920928955078125e-07 ;  /* 0x340000000b007820 */ /* 0x000fc80000410000 */
[----:B------:R-:W-:-:S07]  /*30f0*/  FMUL.FTZ R9, R9, R0 ;  /* 0x0000000009097220 */ /* 0x000fce0000410000 */
.L_x_3733:
[----:B------:R-:W-:Y:S05]  /*3100*/  BSYNC B0 ;  /* 0x0000000000007941 */ /* 0x000fea0003800000 */
.L_x_3732:
[C---:B------:R-:W-:Y:S02]  /*3110*/  FSETP.GTU.FTZ.AND P0, PT, |R9|.reuse, +INF , PT ;  /* 0x7f8000000900780b */ /* 0x040fe40003f1c200 */
[----:B------:R-:W-:-:S04]  /*3120*/  LOP3.LUT R8, R9, 0x80000000, R8, 0xb8, !PT ;  /* 0x8000000009087812 */ /* 0x000fc800078eb808 */
[----:B------:R-:W-:-:S04]  /*3130*/  FSEL R8, R9, R8, P0 ;  /* 0x0000000809087208 */ /* 0x000fc80000000000 */
[----:B------:R-:W-:-:S07]  /*3140*/  F2FP.BF16.F32.PACK_AB R8, RZ, R8 ;  /* 0x00000008ff08723e */ /* 0x000fce00000010ff */
.L_x_3731:
[----:B------:R-:W-:Y:S05]  /*3150*/  BSYNC B1 ;  /* 0x0000000000017941 */ /* 0x000fea0003800000 */
.L_x_3730:
        /* <DEDUP_REMOVED lines=33> */
.L_x_3748:
[----:B------:R-:W-:Y:S01]  /*3370*/  FSETP.GEU.FTZ.AND P0, PT, R11, -R15, PT ;  /* 0x8000000f0b00720b */ /* 0x000fe20003f1e000 */
[----:B------:R-:W-:-:S12]  /*3380*/  FADD.FTZ R13, R13, -1 ;  /* 0xbf8000000d0d7421 */ /* 0x000fd80000010000 */
[----:B------:R-:W-:-:S07]  /*3390*/  @!P0 FADD.FTZ R13, R13, -1 ;  /* 0xbf8000000d0d8421 */ /* 0x000fce0000010000 */
.L_x_3747:
[----:B------:R-:W-:Y:S05]  /*33a0*/  BSYNC B2 ;  /* 0x0000000000027941 */ /* 0x000fea0003800000 */
.L_x_3746:
[----:B------:R-:W-:Y:S01]  /*33b0*/  FFMA.FTZ R10, -R15, R13, R10 ;  /* 0x0000000d0f0a7223 */ /* 0x000fe2000001010a */
[----:B------:R-:W-:Y:S06]  /*33c0*/  BRA `(.L_x_3744) ;  /* 0x00000000007c7947 */ /* 0x000fec0003800000 */
.L_x_3745:
        /* <DEDUP_REMOVED lines=15> */
.L_x_3751:
        /* <DEDUP_REMOVED lines=13> */
.L_x_3750:
[----:B------:R-:W-:Y:S05]  /*3590*/  BSYNC B2 ;  /* 0x0000000000027941 */ /* 0x000fea0003800000 */
.L_x_3749:
[----:B0-----:R-:W-:-:S04]  /*35a0*/  FMUL.FTZ R11, R12, 1.1920928955078125e-07 ;  /* 0x340000000c0b7820 */ /* 0x001fc80000410000 */
[----:B------:R-:W-:-:S07]  /*35b0*/  FMUL.FTZ R10, R10, R11 ;  /* 0x0000000b0a0a7220 */ /* 0x000fce0000410000 */
.L_x_3744:
[----:B------:R-:W-:Y:S05]  /*35c0*/  BSYNC B0 ;  /* 0x0000000000007941 */ /* 0x000fea0003800000 */
.L_x_3743:
[C---:B------:R-:W-:Y:S02]  /*35d0*/  FSETP.GTU.FTZ.AND P0, PT, |R10|.reuse, +INF , PT ;  /* 0x7f8000000a00780b */ /* 0x040fe40003f1c200 */
[----:B------:R-:W-:-:S04]  /*35e0*/  LOP3.LUT R9, R10, 0x80000000, R9, 0xb8, !PT ;  /* 0x800000000a097812 */ /* 0x000fc800078eb809 */
[----:B------:R-:W-:-:S04]  /*35f0*/  FSEL R9, R10, R9, P0 ;  /* 0x000000090a097208 */ /* 0x000fc80000000000 */
[----:B------:R-:W-:-:S07]  /*3600*/  F2FP.BF16.F32.PACK_AB R9, RZ, R9 ;  /* 0x00000009ff09723e */ /* 0x000fce00000010ff */
.L_x_3742:
[----:B------:R-:W-:Y:S05]  /*3610*/  BSYNC B1 ;  /* 0x0000000000017941 */ /* 0x000fea0003800000 */
.L_x_3741:
        /* <DEDUP_REMOVED lines=33> */
.L_x_3759:
[----:B------:R-:W-:Y:S01]  /*3830*/  FSETP.GEU.FTZ.AND P0, PT, R15, -R14, PT ;  /* 0x8000000e0f00720b */ /* 0x000fe20003f1e000 */
[----:B------:R-:W-:-:S12]  /*3840*/  FADD.FTZ R0, R0, -1 ;  /* 0xbf80000000007421 */ /* 0x000fd80000010000 */
[----:B------:R-:W-:-:S07]  /*3850*/  @!P0 FADD.FTZ R0, R0, -1 ;  /* 0xbf80000000008421 */ /* 0x000fce0000010000 */
.L_x_3758:
[----:B------:R-:W-:Y:S05]  /*3860*/  BSYNC B2 ;  /* 0x0000000000027941 */ /* 0x000fea0003800000 */
.L_x_3757:
[----:B------:R-:W-:Y:S01]  /*3870*/  FFMA.FTZ R11, -R14, R0, R11 ;  /* 0x000000000e0b7223 */ /* 0x000fe2000001010b */
[----:B------:R-:W-:Y:S06]  /*3880*/  BRA `(.L_x_3755) ;  /* 0x00000000007c7947 */ /* 0x000fec0003800000 */
.L_x_3756:
        /* <DEDUP_REMOVED lines=15> */
.L_x_3762:
        /* <DEDUP_REMOVED lines=13> */
.L_x_3761:
[----:B------:R-:W-:Y:S05]  /*3a50*/  BSYNC B2 ;  /* 0x0000000000027941 */ /* 0x000fea0003800000 */
.L_x_3760:
[----:B------:R-:W-:-:S04]  /*3a60*/  FMUL.FTZ R0, R13, 1.1920928955078125e-07 ;  /* 0x340000000d007820 */ /* 0x000fc80000410000 */
[----:B------:R-:W-:-:S07]  /*3a70*/  FMUL.FTZ R11, R11, R0 ;  /* 0x000000000b0b7220 */ /* 0x000fce0000410000 */
.L_x_3755:
[----:B------:R-:W-:Y:S05]  /*3a80*/  BSYNC B0 ;  /* 0x0000000000007941 */ /* 0x000fea0003800000 */
.L_x_3754:
[C---:B------:R-:W-:Y:S02]  /*3a90*/  FSETP.GTU.FTZ.AND P0, PT, |R11|.reuse, +INF , PT ;  /* 0x7f8000000b00780b */ /* 0x040fe40003f1c200 */
[----:B------:R-:W-:-:S04]  /*3aa0*/  LOP3.LUT R10, R11, 0x80000000, R10, 0xb8, !PT ;  /* 0x800000000b0a7812 */ /* 0x000fc800078eb80a */
[----:B------:R-:W-:-:S04]  /*3ab0*/  FSEL R10, R11, R10, P0 ;  /* 0x0000000a0b0a7208 */ /* 0x000fc80000000000 */
[----:B------:R-:W-:-:S07]  /*3ac0*/  F2FP.BF16.F32.PACK_AB R10, RZ, R10 ;  /* 0x0000000aff0a723e */ /* 0x000fce00000010ff */
.L_x_3753:
[----:B------:R-:W-:Y:S05]  /*3ad0*/  BSYNC B1 ;  /* 0x0000000000017941 */ /* 0x000fea0003800000 */
.L_x_3752:
        /* <DEDUP_REMOVED lines=33> */
.L_x_3770:
[----:B------:R-:W-:Y:S01]  /*3cf0*/  FSETP.GEU.FTZ.AND P0, PT, R13, -R17, PT ;  /* 0x800000110d00720b */ /* 0x000fe20003f1e000 */
[----:B------:R-:W-:-:S12]  /*3d00*/  FADD.FTZ R15, R15, -1 ;  /* 0xbf8000000f0f7421 */ /* 0x000fd80000010000 */
[----:B------:R-:W-:-:S07]  /*3d10*/  @!P0 FADD.FTZ R15, R15, -1 ;  /* 0xbf8000000f0f8421 */ /* 0x000fce0000010000 */
.L_x_3769:
[----:B------:R-:W-:Y:S05]  /*3d20*/  BSYNC B2 ;  /* 0x0000000000027941 */ /* 0x000fea0003800000 */
.L_x_3768:
[----:B------:R-:W-:Y:S01]  /*3d30*/  FFMA.FTZ R12, -R17, R15, R12 ;  /* 0x0000000f110c7223 */ /* 0x000fe2000001010c */
[----:B------:R-:W-:Y:S06]  /*3d40*/  BRA `(.L_x_3766) ;  /* 0x00000000007c7947 */ /* 0x000fec0003800000 */
.L_x_3767:
        /* <DEDUP_REMOVED lines=15> */
.L_x_3773:
        /* <DEDUP_REMOVED lines=13> */
.L_x_3772:
[----:B------:R-:W-:Y:S05]  /*3f10*/  BSYNC B2 ;  /* 0x0000000000027941 */ /* 0x000fea0003800000 */
.L_x_3771:
[----:B0-----:R-:W-:-:S04]  /*3f20*/  FMUL.FTZ R13, R14, 1.1920928955078125e-07 ;  /* 0x340000000e0d7820 */ /* 0x001fc80000410000 */
[----:B------:R-:W-:-:S07]  /*3f30*/  FMUL.FTZ R12, R12, R13 ;  /* 0x0000000d0c0c7220 */ /* 0x000fce0000410000 */
.L_x_3766:
[----:B------:R-:W-:Y:S05]  /*3f40*/  BSYNC B0 ;  /* 0x0000000000007941 */ /* 0x000fea0003800000 */
.L_x_3765:
[C---:B------:R-:W-:Y:S02]  /*3f50*/  FSETP.GTU.FTZ.AND P0, PT, |R12|.reuse, +INF , PT ;  /* 0x7f8000000c00780b */ /* 0x040fe40003f1c200 */
[----:B------:R-:W-:-:S04]  /*3f60*/  LOP3.LUT R11, R12, 0x80000000, R11, 0xb8, !PT ;  /* 0x800000000c0b7812 */ /* 0x000fc800078eb80b */
[----:B------:R-:W-:-:S04]  /*3f70*/  FSEL R11, R12, R11, P0 ;  /* 0x0000000b0c0b7208 */ /* 0x000fc80000000000 */
[----:B------:R-:W-:-:S07]  /*3f80*/  F2FP.BF16.F32.PACK_AB R11, RZ, R11 ;  /* 0x0000000bff0b723e */ /* 0x000fce00000010ff */
.L_x_3764:
[----:B------:R-:W-:Y:S05]  /*3f90*/  BSYNC B1 ;  /* 0x0000000000017941 */ /* 0x000fea0003800000 */
.L_x_3763:
        /* <DEDUP_REMOVED lines=33> */
.L_x_3781:
[----:B------:R-:W-:Y:S01]  /*41b0*/  FSETP.GEU.FTZ.AND P0, PT, R15, -R20, PT ;  /* 0x800000140f00720b */ /* 0x000fe20003f1e000 */
[----:B------:R-:W-:-:S12]  /*41c0*/  FADD.FTZ R0, R0, -1 ;  /* 0xbf80000000007421 */ /* 0x000fd80000010000 */
[----:B------:R-:W-:-:S07]  /*41d0*/  @!P0 FADD.FTZ R0, R0, -1 ;  /* 0xbf80000000008421 */ /* 0x000fce0000010000 */
.L_x_3780:
[----:B------:R-:W-:Y:S05]  /*41e0*/  BSYNC B2 ;  /* 0x0000000000027941 */ /* 0x000fea0003800000 */
.L_x_3779:
[----:B------:R-:W-:Y:S01]  /*41f0*/  FFMA.FTZ R13, -R20, R0, R13 ;  /* 0x00000000140d7223 */ /* 0x000fe2000001010d */
[----:B------:R-:W-:Y:S06]  /*4200*/  BRA `(.L_x_3777) ;  /* 0x00000000007c7947 */ /* 0x000fec0003800000 */
.L_x_3778:
        /* <DEDUP_REMOVED lines=15> */
.L_x_3784:
        /* <DEDUP_REMOVED lines=13> */
.L_x_3783:
[----:B------:R-:W-:Y:S05]  /*43d0*/  BSYNC B2 ;  /* 0x0000000000027941 */ /* 0x000fea0003800000 */
.L_x_3782:
[----:B------:R-:W-:-:S04]  /*43e0*/  FMUL.FTZ R0, R15, 1.1920928955078125e-07 ;  /* 0x340000000f007820 */ /* 0x000fc80000410000 */
[----:B------:R-:W-:-:S07]  /*43f0*/  FMUL.FTZ R13, R13, R0 ;  /* 0x000000000d0d7220 */ /* 0x000fce0000410000 */
.L_x_3777:
[----:B------:R-:W-:Y:S05]  /*4400*/  BSYNC B0 ;  /* 0x0000000000007941 */ /* 0x000fea0003800000 */
.L_x_3776:
[C---:B------:R-:W-:Y:S02]  /*4410*/  FSETP.GTU.FTZ.AND P0, PT, |R13|.reuse, +INF , PT ;  /* 0x7f8000000d00780b */ /* 0x040fe40003f1c200 */
[----:B------:R-:W-:-:S04]  /*4420*/  LOP3.LUT R12, R13, 0x80000000, R12, 0xb8, !PT ;  /* 0x800000000d0c7812 */ /* 0x000fc800078eb80c */
[----:B------:R-:W-:-:S04]  /*4430*/  FSEL R12, R13, R12, P0 ;  /* 0x0000000c0d0c7208 */ /* 0x000fc80000000000 */
[----:B------:R-:W-:-:S07]  /*4440*/  F2FP.BF16.F32.PACK_AB R12, RZ, R12 ;  /* 0x0000000cff0c723e */ /* 0x000fce00000010ff */
.L_x_3775:
[----:B------:R-:W-:Y:S05]  /*4450*/  BSYNC B1 ;  /* 0x0000000000017941 */ /* 0x000fea0003800000 */
.L_x_3774:
        /* <DEDUP_REMOVED lines=33> */
.L_x_3792:
[----:B------:R-:W-:Y:S01]  /*4670*/  FSETP.GEU.FTZ.AND P0, PT, R15, -R19, PT ;  /* 0x800000130f00720b */ /* 0x000fe20003f1e000 */
[----:B------:R-:W-:-:S12]  /*4680*/  FADD.FTZ R17, R17, -1 ;  /* 0xbf80000011117421 */ /* 0x000fd80000010000 */
[----:B------:R-:W-:-:S07]  /*4690*/  @!P0 FADD.FTZ R17, R17, -1 ;  /* 0xbf80000011118421 */ /* 0x000fce0000010000 */
.L_x_3791:
[----:B------:R-:W-:Y:S05]  /*46a0*/  BSYNC B2 ;  /* 0x0000000000027941 */ /* 0x000fea0003800000 */
.L_x_3790:
[----:B------:R-:W-:Y:S01]  /*46b0*/  FFMA.FTZ R14, -R19, R17, R14 ;  /* 0x00000011130e7223 */ /* 0x000fe2000001010e */
[----:B------:R-:W-:Y:S06]  /*46c0*/  BRA `(.L_x_3788) ;  /* 0x00000000007c7947 */ /* 0x000fec0003800000 */
.L_x_3789:
        /* <DEDUP_REMOVED lines=15> */
.L_x_3795:
        /* <DEDUP_REMOVED lines=13> */
.L_x_3794:
[----:B------:R-:W-:Y:S05]  /*4890*/  BSYNC B2 ;  /* 0x0000000000027941 */ /* 0x000fea0003800000 */
.L_x_3793:
[----:B------:R-:W-:-:S04]  /*48a0*/  FMUL.FTZ R17, R17, 1.1920928955078125e-07 ;  /* 0x3400000011117820 */ /* 0x000fc80000410000 */
[----:B------:R-:W-:-:S07]  /*48b0*/  FMUL.FTZ R14, R14, R17 ;  /* 0x000000110e0e7220 */ /* 0x000fce0000410000 */
.L_x_3788:
[----:B------:R-:W-:Y:S05]  /*48c0*/  BSYNC B0 ;  /* 0x0000000000007941 */ /* 0x000fea0003800000 */
.L_x_3787:
[C---:B------:R-:W-:Y:S02]  /*48d0*/  FSETP.GTU.FTZ.AND P0, PT, |R14|.reuse, +INF , PT ;  /* 0x7f8000000e00780b */ /* 0x040fe40003f1c200 */
[----:B------:R-:W-:-:S04]  /*48e0*/  LOP3.LUT R13, R14, 0x80000000, R13, 0xb8, !PT ;  /* 0x800000000e0d7812 */ /* 0x000fc800078eb80d */
[----:B------:R-:W-:-:S04]  /*48f0*/  FSEL R13, R14, R13, P0 ;  /* 0x0000000d0e0d7208 */ /* 0x000fc80000000000 */
[----:B------:R-:W-:-:S07]  /*4900*/  F2FP.BF16.F32.PACK_AB R13, RZ, R13 ;  /* 0x0000000dff0d723e */ /* 0x000fce00000010ff */
.L_x_3786:
[----:B------:R-:W-:Y:S05]  /*4910*/  BSYNC B1 ;  /* 0x0000000000017941 */ /* 0x000fea0003800000 */
.L_x_3785:
        /* <DEDUP_REMOVED lines=33> */
.L_x_3803:
[----:B------:R-:W-:Y:S01]  /*4b30*/  FSETP.GEU.FTZ.AND P0, PT, R15, -R19, PT ;  /* 0x800000130f00720b */ /* 0x000fe20003f1e000 */
[----:B------:R-:W-:-:S12]  /*4b40*/  FADD.FTZ R17, R17, -1 ;  /* 0xbf80000011117421 */ /* 0x000fd80000010000 */
[----:B------:R-:W-:-:S07]  /*4b50*/  @!P0 FADD.FTZ R17, R17, -1 ;  /* 0xbf80000011118421 */ /* 0x000fce0000010000 */
.L_x_3802:
[----:B------:R-:W-:Y:S05]  /*4b60*/  BSYNC B2 ;  /* 0x0000000000027941 */ /* 0x000fea0003800000 */
.L_x_3801:
[----:B------:R-:W-:Y:S01]  /*4b70*/  FFMA.FTZ R14, -R19, R17, R14 ;  /* 0x00000011130e7223 */ /* 0x000fe2000001010e */
[----:B------:R-:W-:Y:S06]  /*4b80*/  BRA `(.L_x_3799) ;  /* 0x00000000007c7947 */ /* 0x000fec0003800000 */
.L_x_3800:
        /* <DEDUP_REMOVED lines=15> */
.L_x_3806:
        /* <DEDUP_REMOVED lines=13> */
.L_x_3805:
[----:B------:R-:W-:Y:S05]  /*4d50*/  BSYNC B2 ;  /* 0x0000000000027941 */ /* 0x000fea0003800000 */
.L_x_3804:
[----:B------:R-:W-:-:S04]  /*4d60*/  FMUL.FTZ R15, R15, 1.1920928955078125e-07 ;  /* 0x340000000f0f7820 */ /* 0x000fc80000410000 */
[----:B------:R-:W-:-:S07]  /*4d70*/  FMUL.FTZ R14, R14, R15 ;  /* 0x0000000f0e0e7220 */ /* 0x000fce0000410000 */
.L_x_3799:
[----:B------:R-:W-:Y:S05]  /*4d80*/  BSYNC B0 ;  /* 0x0000000000007941 */ /* 0x000fea0003800000 */
.L_x_3798:
[C---:B------:R-:W-:Y:S02]  /*4d90*/  FSETP.GTU.FTZ.AND P0, PT, |R14|.reuse, +INF , PT ;  /* 0x7f8000000e00780b */ /* 0x040fe40003f1c200 */
[----:B------:R-:W-:-:S04]  /*4da0*/  LOP3.LUT R5, R14, 0x80000000, R5, 0xb8, !PT ;  /* 0x800000000e057812 */ /* 0x000fc800078eb805 */
[----:B------:R-:W-:-:S04]  /*4db0*/  FSEL R0, R14, R5, P0 ;  /* 0x000000050e007208 */ /* 0x000fc80000000000 */
[----:B------:R-:W-:-:S07]  /*4dc0*/  F2FP.BF16.F32.PACK_AB R0, RZ, R0 ;  /* 0x00000000ff00723e */ /* 0x000fce00000010ff */
.L_x_3797:
[----:B------:R-:W-:Y:S05]  /*4dd0*/  BSYNC B1 ;  /* 0x0000000000017941 */ /* 0x000fea0003800000 */
.L_x_3796:
        /* <DEDUP_REMOVED lines=16> */
.L_x_3809:
[----:B------:R-:W-:-:S13]  /*4ee0*/  ISETP.GE.AND P0, PT, R4, R3, PT ;  /* 0x000000030400720c */ /* 0x000fda0003f06270 */
[----:B------:R-:W-:Y:S05]  /*4ef0*/  @P0 BRA `(.L_x_3811) ;  /* 0x0000000000300947 */ /* 0x000fea0003800000 */
[----:B-1----:R-:W1:Y:S01]  /*4f00*/  LDC.64 R6, c[0x0][0x218] ;  /* 0x00008600ff067b82 */ /* 0x002e620000000a00 */
[----:B------:R-:W-:Y:S01]  /*4f10*/  IADD3 R5, R2, R4, RZ ;  /* 0x0000000402057210 */ /* 0x000fe20007ffe0ff */
[----:B------:R-:W-:-:S04]  /*4f20*/  VIADD R4, R4, 0x80 ;  /* 0x0000008004047836 */ /* 0x000fc80000000000 */
[----:B-1----:R-:W-:-:S05]  /*4f30*/  IMAD.WIDE.U32 R6, R5, 0x2, R6 ;  /* 0x0000000205067825 */ /* 0x002fca00078e0006 */
[----:B------:R1:W-:Y:S02]  /*4f40*/  STG.E.U16 desc[UR4][R6.64], R9 ;  /* 0x0000000906007986 */ /* 0x0003e4000c101504 */
.L_x_3810:
[----:B------:R-:W-:-:S13]  /*4f50*/  ISETP.GE.AND P0, PT, R4, R3, PT ;  /* 0x000000030400720c */ /* 0x000fda0003f06270 */
[----:B------:R-:W-:Y:S05]  /*4f60*/  @P0 BRA `(.L_x_3812) ;  /* 0x0000000000300947 */ /* 0x000fea0003800000 */
[----:B01----:R-:W0:Y:S01]  /*4f70*/  LDC.64 R6, c[0x0][0x218] ;  /* 0x00008600ff067b82 */ /* 0x003e220000000a00 */
[----:B------:R-:W-:Y:S01]  /*4f80*/  IMAD.IADD R5, R2, 0x1, R4 ;  /* 0x0000000102057824 */ /* 0x000fe200078e0204 */
[----:B------:R-:W-:-:S03]  /*4f90*/  IADD3 R4, R4, 0x80, RZ ;  /* 0x0000008004047810 */ /* 0x000fc60007ffe0ff */
[----:B0-----:R-:W-:-:S05]  /*4fa0*/  IMAD.WIDE.U32 R6, R5, 0x2, R6 ;  /* 0x0000000205067825 */ /* 0x001fca00078e0006 */
[----:B------:R2:W-:Y:S02]  /*4fb0*/  STG.E.U16 desc[UR4][R6.64], R10 ;  /* 0x0000000a06007986 */ /* 0x0005e4000c101504 */
.L_x_3811:
[----:B------:R-:W-:-:S13]  /*4fc0*/  ISETP.GE.AND P0, PT, R4, R3, PT ;  /* 0x000000030400720c */ /* 0x000fda0003f06270 */
[----:B------:R-:W-:Y:S05]  /*4fd0*/  @P0 BRA `(.L_x_3813) ;  /* 0x0000000000340947 */ /* 0x000fea0003800000 */
[----:B-12---:R-:W1:Y:S01]  /*4fe0*/  LDC.64 R6, c[0x0][0x218] ;  /* 0x00008600ff067b82 */ /* 0x006e620000000a00 */
[----:B------:R-:W-:Y:S02]  /*4ff0*/  IMAD.IADD R5, R2, 0x1, R4 ;  /* 0x0000000102057824 */ /* 0x000fe400078e0204 */
[----:B------:R-:W-:Y:S02]  /*5000*/  VIADD R4, R4, 0x80 ;  /* 0x0000008004047836 */ /* 0x000fe40000000000 */
[----:B-1----:R-:W-:-:S05]  /*5010*/  IMAD.WIDE.U32 R6, R5, 0x2, R6 ;  /* 0x0000000205067825 */ /* 0x002fca00078e0006 */
[----:B------:R2:W-:Y:S02]  /*5020*/  STG.E.U16 desc[UR4][R6.64], R11 ;  /* 0x0000000b06007986 */ /* 0x0005e4000c101504 */
.L_x_3812:
        /* <DEDUP_REMOVED lines=8> */
.L_x_3813:
[----:B------:R-:W-:Y:S05]  /*50b0*/  BSYNC B1 ;  /* 0x0000000000017941 */ /* 0x000fea0003800000 */
.L_x_3808:
[----:B------:R-:W-:-:S13]  /*50c0*/  ISETP.GE.AND P0, PT, R4, R3, PT ;  /* 0x000000030400720c */ /* 0x000fda0003f06270 */
[----:B-123--:R-:W1:Y:S01]  /*50d0*/  @!P0 LDC.64 R6, c[0x0][0x218] ;  /* 0x00008600ff068b82 */ /* 0x00ee620000000a00 */
[----:B------:R-:W-:Y:S01]  /*50e0*/  @!P0 IMAD.IADD R5, R2, 0x1, R4 ;  /* 0x0000000102058824 */ /* 0x000fe200078e0204 */
[----:B------:R-:W-:-:S03]  /*50f0*/  @!P0 IADD3 R4, R4, 0x80, RZ ;  /* 0x0000008004048810 */ /* 0x000fc60007ffe0ff */
[----:B-1----:R-:W-:-:S05]  /*5100*/  @!P0 IMAD.WIDE.U32 R6, R5, 0x2, R6 ;  /* 0x0000000205068825 */ /* 0x002fca00078e0006 */
[----:B------:R3:W-:Y:S02]  /*5110*/  @!P0 STG.E.U16 desc[UR4][R6.64], R13 ;  /* 0x0000000d06008986 */ /* 0x0007e4000c101504 */
.L_x_3814:
[----:B------:R-:W-:Y:S05]  /*5120*/  BSYNC B0 ;  /* 0x0000000000007941 */ /* 0x000fea0003800000 */
.L_x_3807:
        /* <DEDUP_REMOVED lines=8> */
.L_x_3815:
        /* <DEDUP_REMOVED lines=13> */
.L_x_57316:


//--------------------- .text._ZN2at6native29vectorized_elementwise_kernelILi8ENS0_13AUnaryFunctorIN3c108BFloat16ES4_S4_ZZZNS0_16fmod_kernel_cudaERNS_18TensorIteratorBaseEENKUlvE0_clEvENKUlvE2_clEvEUlS4_S4_E_EESt5arrayIPcLm2EEEEviT0_T1_ --------------------------
	.section	.text._ZN2at6native29vectorized_elementwise_kernelILi8ENS0_13AUnaryFunctorIN3c108BFloat16ES4_S4_ZZZNS0_16fmod_kernel_cudaERNS_18TensorIteratorBaseEENKUlvE0_clEvENKUlvE2_clEvEUlS4_S4_E_EESt5arrayIPcLm2EEEEviT0_T1_,"ax",@progbits
	.align	128
        .global         _ZN2at6native29vectorized_elementwise_kernelILi8ENS0_13AUnaryFunctorIN3c108BFloat16ES4_S4_ZZZNS0_16fmod_kernel_cudaERNS_18TensorIteratorBaseEENKUlvE0_clEvENKUlvE2_clEvEUlS4_S4_E_EESt5arrayIPcLm2EEEEviT0_T1_
        .type           _ZN2at6native29vectorized_elementwise_kernelILi8ENS0_13AUnaryFunctorIN3c108BFloat16ES4_S4_ZZZNS0_16fmod_kernel_cudaERNS_18TensorIteratorBaseEENKUlvE0_clEvENKUlvE2_clEvEUlS4_S4_E_EESt5arrayIPcLm2EEEEviT0_T1_,@function
        .size           _ZN2at6native29vectorized_elementwise_kernelILi8ENS0_13AUnaryFunctorIN3c108BFloat16ES4_S4_ZZZNS0_16fmod_kernel_cudaERNS_18TensorIteratorBaseEENKUlvE0_clEvENKUlvE2_clEvEUlS4_S4_E_EESt5arrayIPcLm2EEEEviT0_T1_,(.L_x_57317 - _ZN2at6native29vectorized_elementwise_kernelILi8ENS0_13AUnaryFunctorIN3c108BFloat16ES4_S4_ZZZNS0_16fmod_kernel_cudaERNS_18TensorIteratorBaseEENKUlvE0_clEvENKUlvE2_clEvEUlS4_S4_E_EESt5arrayIPcLm2EEEEviT0_T1_)
        .other          _ZN2at6native29vectorized_elementwise_kernelILi8ENS0_13AUnaryFunctorIN3c108BFloat16ES4_S4_ZZZNS0_16fmod_kernel_cudaERNS_18TensorIteratorBaseEENKUlvE0_clEvENKUlvE2_clEvEUlS4_S4_E_EESt5arrayIPcLm2EEEEviT0_T1_,@"STO_CUDA_ENTRY STV_DEFAULT"
_ZN2at6native29vectorized_elementwise_kernelILi8ENS0_13AUnaryFunctorIN3c108BFloat16ES4_S4_ZZZNS0_16fmod_kernel_cudaERNS_18TensorIteratorBaseEENKUlvE0_clEvENKUlvE2_clEvEUlS4_S4_E_EESt5arrayIPcLm2EEEEviT0_T1_:
.text._ZN2at6native29vectorized_elementwise_kernelILi8ENS0_13AUnaryFunctorIN3c108BFloat16ES4_S4_ZZZNS0_16fmod_kernel_cudaERNS_18TensorIteratorBaseEENKUlvE0_clEvENKUlvE2_clEvEUlS4_S4_E_EESt5arrayIPcLm2EEEEviT0_T1_:
        /* <DEDUP_REMOVED lines=16> */
[----:B------:R-:W-:-:S05]  /*0100*/  FADD.FTZ R10, |R3|, -RZ ;  /* 0x800000ff030a7221 */ /* 0x000fca0000010200 */
[----:B------:R-:W-:Y:S01]  /*0110*/  MOV R12, R10 ;  /* 0x0000000a000c7202 */ /* 0x000fe20000000f00 */
[C---:B--2---:R-:W-:Y:S01]  /*0120*/  IMAD.U32 R0, R4.reuse, 0x10000, RZ ;  /* 0x0001000004007824 */ /* 0x044fe200078e00ff */
[----:B------:R-:W-:-:S04]  /*0130*/  PRMT R4, R4, 0x7632, R4 ;  /* 0x0000763204047816 */ /* 0x000fc80000000004 */
        /* <DEDUP_REMOVED lines=25> */
.L_x_3822:
[----:B------:R-:W-:Y:S01]  /*02d0*/  FSETP.GEU.FTZ.AND P0, PT, R14, -R9, PT ;  /* 0x800000090e00720b */ /* 0x000fe20003f1e000 */
[----:B------:R-:W-:-:S12]  /*02e0*/  FADD.FTZ R11, R11, -1 ;  /* 0xbf8000000b0b7421 */ /* 0x000fd80000010000 */
[----:B------:R-:W-:-:S07]  /*02f0*/  @!P0 FADD.FTZ R11, R11, -1 ;  /* 0xbf8000000b0b8421 */ /* 0x000fce0000010000 */
.L_x_3821:
[----:B------:R-:W-:Y:S05]  /*0300*/  BSYNC B1 ;  /* 0x0000000000017941 */ /* 0x000fea0003800000 */
.L_x_3820:
[----:B------:R-:W-:Y:S01]  /*0310*/  FFMA.FTZ R12, -R9, R11, R12 ;  /* 0x0000000b090c7223 */ /* 0x000fe2000001010c */
[----:B------:R-:W-:Y:S06]  /*0320*/  BRA `(.L_x_3818) ;  /* 0x00000000007c7947 */ /* 0x000fec0003800000 */
.L_x_3819:
[----:B------:R-:W-:Y:S01]  /*0330*/  VIADD R11, R9, 0xf4800000 ;  /* 0xf4800000090b7836 */ /* 0x000fe20000000000 */
[----:B------:R-:W-:Y:S01]  /*0340*/  FSETP.GT.FTZ.AND P0, PT, |R0|, RZ, PT ;  /* 0x000000ff0000720b */ /* 0x000fe20003f14200 */
[----:B------:R-:W-:Y:S01]  /*0350*/  BSSY B1, `(.L_x_3823) ;  /* 0x000001a000017945 */ /* 0x000fe20003800000 */
[C---:B------:R-:W-:Y:S02]  /*0360*/  LOP3.LUT R0, R12.reuse, 0x7fffff, RZ, 0xc0, !PT ;  /* 0x007fffff0c007812 */ /* 0x040fe400078ec0ff */
[----:B------:R-:W-:Y:S02]  /*0370*/  LOP3.LUT R11, R11, 0xff800000, RZ, 0xc0, !PT ;  /* 0xff8000000b0b7812 */ /* 0x000fe400078ec0ff */
[----:B------:R-:W-:-:S03]  /*0380*/  ISETP.GT.U32.OR P0, PT, R12, 0x7f7fffff, !P0 ;  /* 0x7f7fffff0c00780c */ /* 0x000fc60004704470 */
        /* <DEDUP_REMOVED lines=9> */
.L_x_3825:
        /* <DEDUP_REMOVED lines=13> */
.L_x_3824:
[----:B------:R-:W-:Y:S05]  /*04f0*/  BSYNC B1 ;  /* 0x0000000000017941 */ /* 0x000fea0003800000 */
.L_x_3823:
[----:B------:R-:W-:-:S04]  /*0500*/  FMUL.FTZ R12, R11, 1.1920928955078125e-07 ;  /* 0x340000000b0c7820 */ /* 0x000fc80000410000 */
[----:B------:R-:W-:-:S07]  /*0510*/  FMUL.FTZ R12, R15, R12 ;  /* 0x0000000c0f0c7220 */ /* 0x000fce0000410000 */
.L_x_3818:
[----:B------:R-:W-:Y:S05]  /*0520*/  BSYNC B0 ;  /* 0x0000000000007941 */ /* 0x000fea0003800000 */
.L_x_3817:
        /* <DEDUP_REMOVED lines=31> */
.L_x_3831:
[----:B------:R-:W-:Y:S01]  /*0720*/  FSETP.GEU.FTZ.AND P0, PT, R13, -R9, PT ;  /* 0x800000090d00720b */ /* 0x000fe20003f1e000 */
[----:B------:R-:W-:-:S12]  /*0730*/  FADD.FTZ R11, R11, -1 ;  /* 0xbf8000000b0b7421 */ /* 0x000fd80000010000 */
[----:B------:R-:W-:-:S07]  /*0740*/  @!P0 FADD.FTZ R11, R11, -1 ;  /* 0xbf8000000b0b8421 */ /* 0x000fce0000010000 */
.L_x_3830:
[----:B------:R-:W-:Y:S05]  /*0750*/  BSYNC B1 ;  /* 0x0000000000017941 */ /* 0x000fea0003800000 */
.L_x_3829:
[----:B------:R-:W-:Y:S01]  /*0760*/  FFMA.FTZ R14, -R9, R11, R14 ;  /* 0x0000000b090e7223 */ /* 0x000fe2000001010e */
[----:B------:R-:W-:Y:S06]  /*0770*/  BRA `(.L_x_3827) ;  /* 0x00000000007c7947 */ /* 0x000fec0003800000 */
.L_x_3828:
        /* <DEDUP_REMOVED lines=15> */
.L_x_3834:
        /* <DEDUP_REMOVED lines=13> */
.L_x_3833:
[----:B------:R-:W-:Y:S05]  /*0940*/  BSYNC B1 ;  /* 0x0000000000017941 */ /* 0x000fea0003800000 */
.L_x_3832:
[----:B------:R-:W-:-:S04]  /*0950*/  FMUL.FTZ R14, R11, 1.1920928955078125e-07 ;  /* 0x340000000b0e7820 */ /* 0x000fc80000410000 */
[----:B------:R-:W-:-:S07]  /*0960*/  FMUL.FTZ R14, R15, R14 ;  /* 0x0000000e0f0e7220 */ /* 0x000fce0000410000 */
.L_x_3827:
[----:B------:R-:W-:Y:S05]  /*0970*/  BSYNC B0 ;  /* 0x0000000000007941 */ /* 0x000fea0003800000 */
.L_x_3826:
[----:B------:R-:W-:Y:S01]  /*0980*/  IMAD.U32 R0, R5, 0x10000, RZ ;  /* 0x0001000005007824 */ /* 0x000fe200078e00ff */
[C---:B------:R-:W-:Y:S01]  /*0990*/  FSETP.GTU.FTZ.AND P0, PT, |R14|.reuse, +INF , PT ;  /* 0x7f8000000e00780b */ /* 0x040fe20003f1c200 */
[----:B------:R-:W-:Y:S01]  /*09a0*/  BSSY B0, `(.L_x_3835) ;  /* 0x0000043000007945 */ /* 0x000fe20003800000 */
[C---:B0-----:R-:W-:Y:S02]  /*09b0*/  LOP3.LUT R9, R14.reuse, 0x80000000, R3, 0xb8, !PT ;  /* 0x800000000e097812 */ /* 0x041fe400078eb803 */
[----:B------:R-:W-:Y:S02]  /*09c0*/  FSETP.GEU.FTZ.AND P1, PT, |R3|, |R0|, PT ;  /* 0x400000000300720b */ /* 0x000fe40003f3e200 */
[----:B------:R-:W-:Y:S02]  /*09d0*/  PRMT R5, R5, 0x7632, R5 ;  /* 0x0000763205057816 */ /* 0x000fe40000000005 */
[----:B------:R-:W-:Y:S02]  /*09e0*/  FSEL R9, R14, R9, P0 ;  /* 0x000000090e097208 */ /* 0x000fe40000000000 */
        /* <DEDUP_REMOVED lines=25> */
.L_x_3840:
[----:B------:R-:W-:Y:S01]  /*0b80*/  FSETP.GEU.FTZ.AND P0, PT, R15, -R11, PT ;  /* 0x8000000b0f00720b */ /* 0x000fe20003f1e000 */
[----:B------:R-:W-:-:S12]  /*0b90*/  FADD.FTZ R13, R13, -1 ;  /* 0xbf8000000d0d7421 */ /* 0x000fd80000010000 */
[----:B------:R-:W-:-:S07]  /*0ba0*/  @!P0 FADD.FTZ R13, R13, -1 ;  /* 0xbf8000000d0d8421 */ /* 0x000fce0000010000 */
.L_x_3839:
[----:B------:R-:W-:Y:S05]  /*0bb0*/  BSYNC B1 ;  /* 0x0000000000017941 */ /* 0x000fea0003800000 */
.L_x_3838:
[----:B------:R-:W-:Y:S01]  /*0bc0*/  FFMA.FTZ R12, -R11, R13, R12 ;  /* 0x0000000d0b0c7223 */ /* 0x000fe2000001010c */
[----:B------:R-:W-:Y:S06]  /*0bd0*/  BRA `(.L_x_3836) ;  /* 0x00000000007c7947 */ /* 0x000fec0003800000 */
.L_x_3837:
        /* <DEDUP_REMOVED lines=15> */
.L_x_3843:
        /* <DEDUP_REMOVED lines=13> */
.L_x_3842:
[----:B------:R-:W-:Y:S05]  /*0da0*/  BSYNC B1 ;  /* 0x0000000000017941 */ /* 0x000fea0003800000 */
.L_x_3841:
[----:B------:R-:W-:-:S04]  /*0db0*/  FMUL.FTZ R12, R12, 1.1920928955078125e-07 ;  /* 0x340000000c0c7820 */ /* 0x000fc80000410000 */
[----:B------:R-:W-:-:S07]  /*0dc0*/  FMUL.FTZ R12, R17, R12 ;  /* 0x0000000c110c7220 */ /* 0x000fce0000410000 */
.L_x_3836:
[----:B------:R-:W-:Y:S05]  /*0dd0*/  BSYNC B0 ;  /* 0x0000000000007941 */ /* 0x000fea0003800000 */
.L_x_3835:
[----:B------:R-:W-:Y:S01]  /*0de0*/  IMAD.U32 R14, R5, 0x10000, RZ ;  /* 0x00010000050e7824 */ /* 0x000fe200078e00ff */
[C---:B------:R-:W-:Y:S01]  /*0df0*/  FSETP.GTU.FTZ.AND P0, PT, |R12|.reuse, +INF , PT ;  /* 0x7f8000000c00780b */ /* 0x040fe20003f1c200 */
[----:B------:R-:W-:Y:S01]  /*0e00*/  BSSY B0, `(.L_x_3844) ;  /* 0x0000042000007945 */ /* 0x000fe20003800000 */
[C---:B------:R-:W-:Y:S01]  /*0e10*/  LOP3.LUT R5, R12.reuse, 0x80000000, R3, 0xb8, !PT ;  /* 0x800000000c057812 */ /* 0x040fe200078eb803 */
[----:B------:R-:W-:Y:S01]  /*0e20*/  IMAD.MOV.U32 R0, RZ, RZ, R10 ;  /* 0x000000ffff007224 */ /* 0x000fe200078e000a */
[----:B------:R-:W-:Y:S02]  /*0e30*/  FSETP.GEU.FTZ.AND P1, PT, |R3|, |R14|, PT ;  /* 0x4000000e0300720b */ /* 0x000fe40003f3e200 */
[----:B------:R-:W-:-:S11]  /*0e40*/  FSEL R5, R12, R5, P0 ;  /* 0x000000050c057208 */ /* 0x000fd60000000000 */
        /* <DEDUP_REMOVED lines=24> */
.L_x_3849:
[----:B------:R-:W-:Y:S01]  /*0fd0*/  FSETP.GEU.FTZ.AND P0, PT, R13, -R11, PT ;  /* 0x8000000b0d00720b */ /* 0x000fe20003f1e000 */
[----:B------:R-:W-:-:S12]  /*0fe0*/  FADD.FTZ R15, R15, -1 ;  /* 0xbf8000000f0f7421 */ /* 0x000fd80000010000 */
[----:B------:R-:W-:-:S07]  /*0ff0*/  @!P0 FADD.FTZ R15, R15, -1 ;  /* 0xbf8000000f0f8421 */ /* 0x000fce0000010000 */
.L_x_3848:
[----:B------:R-:W-:Y:S05]  /*1000*/  BSYNC B1 ;  /* 0x0000000000017941 */ /* 0x000fea0003800000 */
.L_x_3847:
[----:B------:R-:W-:Y:S01]  /*1010*/  FFMA.FTZ R0, -R11, R15, R0 ;  /* 0x0000000f0b007223 */ /* 0x000fe20000010100 */
[----:B------:R-:W-:Y:S06]  /*1020*/  BRA `(.L_x_3845) ;  /* 0x00000000007c7947 */ /* 0x000fec0003800000 */
.L_x_3846:
        /* <DEDUP_REMOVED lines=15> */
.L_x_3852:
        /* <DEDUP_REMOVED lines=13> */
.L_x_3851:
[----:B------:R-:W-:Y:S05]  /*11f0*/  BSYNC B1 ;  /* 0x0000000000017941 */ /* 0x000fea0003800000 */
.L_x_3850:
[----:B------:R-:W-:-:S04]  /*1200*/  FMUL.FTZ R12, R12, 1.1920928955078125e-07 ;  /* 0x340000000c0c7820 */ /* 0x000fc80000410000 */
[----:B------:R-:W-:-:S07]  /*1210*/  FMUL.FTZ R0, R17, R12 ;  /* 0x0000000c11007220 */ /* 0x000fce0000410000 */
.L_x_3845:
[----:B------:R-:W-:Y:S05]  /*1220*/  BSYNC B0 ;  /* 0x0000000000007941 */ /* 0x000fea0003800000 */
.L_x_3844:
[----:B------:R-:W-:Y:S01]  /*1230*/  SHF.L.U32 R14, R6, 0x10, RZ ;  /* 0x00000010060e7819 */ /* 0x000fe200000006ff */
[----:B------:R-:W-:Y:S01]  /*1240*/  BSSY B0, `(.L_x_3853) ;  /* 0x0000044000007945 */ /* 0x000fe20003800000 */
[C---:B------:R-:W-:Y:S02]  /*1250*/  FSETP.GTU.FTZ.AND P0, PT, |R0|.reuse, +INF , PT ;  /* 0x7f8000000000780b */ /* 0x040fe40003f1c200 */
[----:B------:R-:W-:Y:S02]  /*1260*/  FSETP.GEU.FTZ.AND P1, PT, |R3|, |R14|, PT ;  /* 0x4000000e0300720b */ /* 0x000fe40003f3e200 */
[----:B0-----:R-:W-:Y:S02]  /*1270*/  LOP3.LUT R11, R0, 0x80000000, R3, 0xb8, !PT ;  /* 0x80000000000b7812 */ /* 0x001fe400078eb803 */
[----:B------:R-:W-:Y:S02]  /*1280*/  PRMT R6, R6, 0x7632, R6 ;  /* 0x0000763206067816 */ /* 0x000fe40000000006 */
[----:B------:R-:W-:Y:S01]  /*1290*/  FSEL R12, R0, R11, P0 ;  /* 0x0000000b000c7208 */ /* 0x000fe20000000000 */
[----:B------:R-:W-:-:S06]  /*12a0*/  IMAD.MOV.U32 R11, RZ, RZ, R10 ;  /* 0x000000ffff0b7224 */ /* 0x000fcc00078e000a */
        /* <DEDUP_REMOVED lines=24> */
.L_x_3858:
[----:B------:R-:W-:Y:S01]  /*1430*/  FSETP.GEU.FTZ.AND P0, PT, R15, -R0, PT ;  /* 0x800000000f00720b */ /* 0x000fe20003f1e000 */
[----:B------:R-:W-:-:S12]  /*1440*/  FADD.FTZ R18, R18, -1 ;  /* 0xbf80000012127421 */ /* 0x000fd80000010000 */
[----:B------:R-:W-:-:S07]  /*1450*/  @!P0 FADD.FTZ R18, R18, -1 ;  /* 0xbf80000012128421 */ /* 0x000fce0000010000 */
.L_x_3857:
[----:B------:R-:W-:Y:S05]  /*1460*/  BSYNC B1 ;  /* 0x0000000000017941 */ /* 0x000fea0003800000 */
.L_x_3856:
[----:B------:R-:W-:Y:S01]  /*1470*/  FFMA.FTZ R11, -R0, R18, R11 ;  /* 0x00000012000b7223 */ /* 0x000fe2000001010b */
[----:B------:R-:W-:Y:S06]  /*1480*/  BRA `(.L_x_3854) ;  /* 0x00000000007c7947 */ /* 0x000fec0003800000 */
.L_x_3855:
        /* <DEDUP_REMOVED lines=15> */
.L_x_3861:
        /* <DEDUP_REMOVED lines=13> */
.L_x_3860:
[----:B------:R-:W-:Y:S05]  /*1650*/  BSYNC B1 ;  /* 0x0000000000017941 */ /* 0x000fea0003800000 */
.L_x_3859:
[----:B------:R-:W-:-:S04]  /*1660*/  FMUL.FTZ R0, R13, 1.1920928955078125e-07 ;  /* 0x340000000d007820 */ /* 0x000fc80000410000 */
[----:B0-----:R-:W-:-:S07]  /*1670*/  FMUL.FTZ R11, R15, R0 ;  /* 0x000000000f0b7220 */ /* 0x001fce0000410000 */
.L_x_3854:
[----:B------:R-:W-:Y:S05]  /*1680*/  BSYNC B0 ;  /* 0x0000000000007941 */ /* 0x000fea0003800000 */
.L_x_3853:
        /* <DEDUP_REMOVED lines=31> */
.L_x_3867:
[----:B------:R-:W-:Y:S01]  /*1880*/  FSETP.GEU.FTZ.AND P0, PT, R16, -R11, PT ;  /* 0x8000000b1000720b */ /* 0x000fe20003f1e000 */
[----:B------:R-:W-:-:S12]  /*1890*/  FADD.FTZ R13, R13, -1 ;  /* 0xbf8000000d0d7421 */ /* 0x000fd80000010000 */
[----:B------:R-:W-:-:S07]  /*18a0*/  @!P0 FADD.FTZ R13, R13, -1 ;  /* 0xbf8000000d0d8421 */ /* 0x000fce0000010000 */
.L_x_3866:
[----:B------:R-:W-:Y:S05]  /*18b0*/  BSYNC B1 ;  /* 0x0000000000017941 */ /* 0x000fea0003800000 */
.L_x_3865:
[----:B------:R-:W-:Y:S01]  /*18c0*/  FFMA.FTZ R0, -R11, R13, R0 ;  /* 0x0000000d0b007223 */ /* 0x000fe20000010100 */
[----:B------:R-:W-:Y:S06]  /*18d0*/  BRA `(.L_x_3863) ;  /* 0x00000000007c7947 */ /* 0x000fec0003800000 */
.L_x_3864:
        /* <DEDUP_REMOVED lines=15> */
.L_x_3870:
        /* <DEDUP_REMOVED lines=13> */
.L_x_3869:
[----:B------:R-:W-:Y:S05]  /*1aa0*/  BSYNC B1 ;  /* 0x0000000000017941 */ /* 0x000fea0003800000 */
.L_x_3868:
[----:B------:R-:W-:-:S04]  /*1ab0*/  FMUL.FTZ R0, R13, 1.1920928955078125e-07 ;  /* 0x340000000d007820 */ /* 0x000fc80000410000 */
[----:B------:R-:W-:-:S07]  /*1ac0*/  FMUL.FTZ R0, R17, R0 ;  /* 0x0000000011007220 */ /* 0x000fce0000410000 */
.L_x_3863:
[----:B------:R-:W-:Y:S05]  /*1ad0*/  BSYNC B0 ;  /* 0x0000000000007941 */ /* 0x000fea0003800000 */
.L_x_3862:
[----:B------:R-:W-:Y:S01]  /*1ae0*/  SHF.L.U32 R16, R7, 0x10, RZ ;  /* 0x0000001007107819 */ /* 0x000fe200000006ff */
[----:B------:R-:W-:Y:S01]  /*1af0*/  BSSY B0, `(.L_x_3871) ;  /* 0x0000044000007945 */ /* 0x000fe20003800000 */
[C---:B------:R-:W-:Y:S01]  /*1b00*/  FSETP.GTU.FTZ.AND P0, PT, |R0|.reuse, +INF , PT ;  /* 0x7f8000000000780b */ /* 0x040fe20003f1c200 */
[----:B------:R-:W-:Y:S01]  /*1b10*/  IMAD.MOV.U32 R14, RZ, RZ, R10 ;  /* 0x000000ffff0e7224 */ /* 0x000fe200078e000a */
[----:B------:R-:W-:Y:S02]  /*1b20*/  FSETP.GEU.FTZ.AND P1, PT, |R3|, |R16|, PT ;  /* 0x400000100300720b */ /* 0x000fe40003f3e200 */
[C---:B------:R-:W-:Y:S02]  /*1b30*/  LOP3.LUT R13, R0.reuse, 0x80000000, R3, 0xb8, !PT ;  /* 0x80000000000d7812 */ /* 0x040fe400078eb803 */
[----:B0-----:R-:W-:Y:S02]  /*1b40*/  PRMT R11, R7, 0x7632, R11 ;  /* 0x00007632070b7816 */ /* 0x001fe4000000000b */
        /* <DEDUP_REMOVED lines=25> */
.L_x_3876:
[----:B------:R-:W-:Y:S01]  /*1ce0*/  FSETP.GEU.FTZ.AND P0, PT, R15, -R13, PT ;  /* 0x8000000d0f00720b */ /* 0x000fe20003f1e000 */
[----:B------:R-:W-:-:S12]  /*1cf0*/  FADD.FTZ R17, R17, -1 ;  /* 0xbf80000011117421 */ /* 0x000fd80000010000 */
[----:B------:R-:W-:-:S07]  /*1d00*/  @!P0 FADD.FTZ R17, R17, -1 ;  /* 0xbf80000011118421 */ /* 0x000fce0000010000 */
.L_x_3875:
[----:B------:R-:W-:Y:S05]  /*1d10*/  BSYNC B1 ;  /* 0x0000000000017941 */ /* 0x000fea0003800000 */
.L_x_3874:
[----:B------:R-:W-:Y:S01]  /*1d20*/  FFMA.FTZ R14, -R13, R17, R14 ;  /* 0x000000110d0e7223 */ /* 0x000fe2000001010e */
[----:B------:R-:W-:Y:S06]  /*1d30*/  BRA `(.L_x_3872) ;  /* 0x00000000007c7947 */ /* 0x000fec0003800000 */
.L_x_3873:
        /* <DEDUP_REMOVED lines=15> */
.L_x_3879:
        /* <DEDUP_REMOVED lines=13> */
.L_x_3878:
[----:B------:R-:W-:Y:S05]  /*1f00*/  BSYNC B1 ;  /* 0x0000000000017941 */ /* 0x000fea0003800000 */
.L_x_3877:
[----:B------:R-:W-:-:S04]  /*1f10*/  FMUL.FTZ R14, R14, 1.1920928955078125e-07 ;  /* 0x340000000e0e7820 */ /* 0x000fc80000410000 */
[----:B------:R-:W-:-:S07]  /*1f20*/  FMUL.FTZ R14, R13, R14 ;  /* 0x0000000e0d0e7220 */ /* 0x000fce0000410000 */
.L_x_3872:
[----:B------:R-:W-:Y:S05]  /*1f30*/  BSYNC B0 ;  /* 0x0000000000007941 */ /* 0x000fea0003800000 */
.L_x_3871:
        /* <DEDUP_REMOVED lines=31> */
.L_x_3885:
[----:B------:R-:W-:Y:S01]  /*2130*/  FSETP.GEU.FTZ.AND P0, PT, R15, -R11, PT ;  /* 0x8000000b0f00720b */ /* 0x000fe20003f1e000 */
[----:B------:R-:W-:-:S12]  /*2140*/  FADD.FTZ R13, R13, -1 ;  /* 0xbf8000000d0d7421 */ /* 0x000fd80000010000 */
[----:B------:R-:W-:-:S07]  /*2150*/  @!P0 FADD.FTZ R13, R13, -1 ;  /* 0xbf8000000d0d8421 */ /* 0x000fce0000010000 */
.L_x_3884:
[----:B------:R-:W-:Y:S05]  /*2160*/  BSYNC B1 ;  /* 0x0000000000017941 */ /* 0x000fea0003800000 */
.L_x_3883:
[----:B------:R-:W-:Y:S01]  /*2170*/  FFMA.FTZ R0, -R11, R13, R0 ;  /* 0x0000000d0b007223 */ /* 0x000fe20000010100 */
[----:B------:R-:W-:Y:S06]  /*2180*/  BRA `(.L_x_3881) ;  /* 0x00000000007c7947 */ /* 0x000fec0003800000 */
.L_x_3882:
        /* <DEDUP_REMOVED lines=15> */
.L_x_3888:
        /* <DEDUP_REMOVED lines=13> */
.L_x_3887:
[----:B------:R-:W-:Y:S05]  /*2350*/  BSYNC B1 ;  /* 0x0000000000017941 */ /* 0x000fea0003800000 */
.L_x_3886:
[----:B------:R-:W-:-:S04]  /*2360*/  FMUL.FTZ R0, R13, 1.1920928955078125e-07 ;  /* 0x340000000d007820 */ /* 0x000fc80000410000 */
[----:B------:R-:W-:-:S07]  /*2370*/  FMUL.FTZ R0, R17, R0 ;  /* 0x0000000011007220 */ /* 0x000fce0000410000 */
.L_x_3881:
[----:B------:R-:W-:Y:S05]  /*2380*/  BSYNC B0 ;  /* 0x0000000000007941 */ /* 0x000fea0003800000 */
.L_x_3880:
[----:B0-----:R-:W0:Y:S01]  /*2390*/  LDC.64 R14, c[0x0][0x218] ;  /* 0x00008600ff0e7b82 */ /* 0x001e220000000a00 */
[C---:B------:R-:W-:Y:S02]  /*23a0*/  FSETP.GTU.FTZ.AND P0, PT, |R0|.reuse, +INF , PT ;  /* 0x7f8000000000780b */ /* 0x040fe40003f1c200 */
[C---:B------:R-:W-:Y:S02]  /*23b0*/  LOP3.LUT R3, R0.reuse, 0x80000000, R3, 0xb8, !PT ;  /* 0x8000000000037812 */ /* 0x040fe400078eb803 */
        /* <DEDUP_REMOVED lines=9> */
.L_x_3816:
        /* <DEDUP_REMOVED lines=88> */
.L_x_3896:
[----:B------:R-:W-:Y:S01]  /*29d0*/  FSETP.GEU.FTZ.AND P0, PT, R11, -R10, PT ;  /* 0x8000000a0b00720b */ /* 0x000fe20003f1e000 */
[----:B------:R-:W-:-:S12]  /*29e0*/  FADD.FTZ R0, R0, -1 ;  /* 0xbf80000000007421 */ /* 0x000fd80000010000 */
[----:B------:R-:W-:-:S07]  /*29f0*/  @!P0 FADD.FTZ R0, R0, -1 ;  /* 0xbf80000000008421 */ /* 0x000fce0000010000 */
.L_x_3895:
[----:B------:R-:W-:Y:S05]  /*2a00*/  BSYNC B2 ;  /* 0x0000000000027941 */ /* 0x000fea0003800000 */
.L_x_3894:
[----:B------:R-:W-:Y:S01]  /*2a10*/  FFMA.FTZ R7, -R10, R0, R7 ;  /* 0x000000000a077223 */ /* 0x000fe20000010107 */
[----:B------:R-:W-:Y:S06]  /*2a20*/  BRA `(.L_x_3892) ;  /* 0x00000000007c7947 */ /* 0x000fec0003800000 */
.L_x_3893:
        /* <DEDUP_REMOVED lines=15> */
.L_x_3899:
        /* <DEDUP_REMOVED lines=13> */
.L_x_3898:
[----:B------:R-:W-:Y:S05]  /*2bf0*/  BSYNC B2 ;  /* 0x0000000000027941 */ /* 0x000fea0003800000 */
.L_x_3897:
[----:B------:R-:W-:-:S04]  /*2c00*/  FMUL.FTZ R8, R8, 1.1920928955078125e-07 ;  /* 0x3400000008087820 */ /* 0x000fc80000410000 */
[----:B------:R-:W-:-:S07]  /*2c10*/  FMUL.FTZ R7, R7, R8 ;  /* 0x0000000807077220 */ /* 0x000fce0000410000 */
.L_x_3892:
[----:B------:R-:W-:Y:S05]  /*2c20*/  BSYNC B0 ;  /* 0x0000000000007941 */ /* 0x000fea0003800000 */
.L_x_3891:
[C---:B------:R-:W-:Y:S02]  /*2c30*/  FSETP.GTU.FTZ.AND P0, PT, |R7|.reuse, +INF , PT ;  /* 0x7f8000000700780b */ /* 0x040fe40003f1c200 */
[----:B------:R-:W-:-:S04]  /*2c40*/  LOP3.LUT R6, R7, 0x80000000, R6, 0xb8, !PT ;  /* 0x8000000007067812 */ /* 0x000fc800078eb806 */
[----:B------:R-:W-:-:S04]  /*2c50*/  FSEL R6, R7, R6, P0 ;  /* 0x0000000607067208 */ /* 0x000fc80000000000 */
[----:B------:R-:W-:-:S07]  /*2c60*/  F2FP.BF16.F32.PACK_AB R6, RZ, R6 ;  /* 0x00000006ff06723e */ /* 0x000fce00000010ff */
.L_x_3890:
[----:B------:R-:W-:Y:S05]  /*2c70*/  BSYNC B1 ;  /* 0x0000000000017941 */ /* 0x000fea0003800000 */
.L_x_3889:
        /* <DEDUP_REMOVED lines=33> */
.L_x_3907:
[----:B------:R-:W-:Y:S01]  /*2e90*/  FSETP.GEU.FTZ.AND P0, PT, R13, -R12, PT ;  /* 0x8000000c0d00720b */ /* 0x000fe20003f1e000 */
[----:B------:R-:W-:-:S12]  /*2ea0*/  FADD.FTZ R0, R0, -1 ;  /* 0xbf80000000007421 */ /* 0x000fd80000010000 */
[----:B------:R-:W-:-:S07]  /*2eb0*/  @!P0 FADD.FTZ R0, R0, -1 ;  /* 0xbf80000000008421 */ /* 0x000fce0000010000 */
.L_x_3906:
[----:B------:R-:W-:Y:S05]  /*2ec0*/  BSYNC B2 ;  /* 0x0000000000027941 */ /* 0x000fea0003800000 */
.L_x_3905:
[----:B------:R-:W-:Y:S01]  /*2ed0*/  FFMA.FTZ R9, -R12, R0, R9 ;  /* 0x000000000c097223 */ /* 0x000fe20000010109 */
[----:B------:R-:W-:Y:S06]  /*2ee0*/  BRA `(.L_x_3903) ;  /* 0x00000000007c7947 */ /* 0x000fec0003800000 */
.L_x_3904:
        /* <DEDUP_REMOVED lines=15> */
.L_x_3910:
        /* <DEDUP_REMOVED lines=13> */
.L_x_3909:
[----:B------:R-:W-:Y:S05]  /*30b0*/  BSYNC B2 ;  /* 0x0000000000027941 */ /* 0x000fea0003800000 */
.L_x_3908:
[----:B------:R-:W-:-:S04]  /*30c0*/  FMUL.FTZ R0, R11, 1.1920928955078125e-07 ;  /* 0x340000000b007820 */ /* 0x000fc80000410000 */
[----:B------:R-:W-:-:S07]  /*30d0*/  FMUL.FTZ R9, R9, R0 ;  /* 0x0000000009097220 */ /* 0x000fce0000410000 */
.L_x_3903:
[----:B------:R-:W-:Y:S05]  /*30e0*/  BSYNC B0 ;  /* 0x0000000000007941 */ /* 0x000fea0003800000 */
.L_x_3902:
[C---:B------:R-:W-:Y:S02]  /*30f0*/  FSETP.GTU.FTZ.AND P0, PT, |R9|.reuse, +INF , PT ;  /* 0x7f8000000900780b */ /* 0x040fe40003f1c200 */
[----:B------:R-:W-:-:S04]  /*3100*/  LOP3.LUT R8, R9, 0x80000000, R8, 0xb8, !PT ;  /* 0x8000000009087812 */ /* 0x000fc800078eb808 */
[----:B------:R-:W-:-:S04]  /*3110*/  FSEL R8, R9, R8, P0 ;  /* 0x0000000809087208 */ /* 0x000fc80000000000 */
[----:B------:R-:W-:-:S07]  /*3120*/  F2FP.BF16.F32.PACK_AB R8, RZ, R8 ;  /* 0x00000008ff08723e */ /* 0x000fce00000010ff */
.L_x_3901:
[----:B------:R-:W-:Y:S05]  /*3130*/  BSYNC B1 ;  /* 0x0000000000017941 */ /* 0x000fea0003800000 */
.L_x_3900:
[----:B------:R-:W-:Y:S01]  /*3140*/  VIADD R9, R5, 0x100 ;  /* 0x0000010005097836 */ /* 0x000fe20000000000 */
[----:B------:R-:W-:Y:S04]  /*3150*/  BSSY B1, `(.L_x_3911) ;  /* 0x000004a000017945 */ /* 0x000fe80003800000 */
[----:B------:R-:W-:-:S13]  /*3160*/  ISETP.GE.AND P0, PT, R9, R4, PT ;  /* 0x000000040900720c */ /* 0x000fda0003f06270 */
[----:B------:R-:W-:Y:S05]  /*3170*/  @P0 BRA `(.L_x_3912) ;  /* 0x00000004001c0947 */ /* 0x000fea0003800000 */
[----:B------:R-:W-:Y:S01]  /*3180*/  IMAD.U32 R9, R3, 0x10000, RZ ;  /* 0x0001000003097824 */ /* 0x000fe200078e00ff */
[----:B-----5:R-:W-:Y:S01]  /*3190*/  SHF.L.U32 R22, R22, 0x10, RZ ;  /* 0x0000001016167819 */ /* 0x020fe200000006ff */
        /* <DEDUP_REMOVED lines=27> */
.L_x_3918:
[----:B------:R-:W-:Y:S01]  /*3350*/  FSETP.GEU.FTZ.AND P0, PT, R11, -R15, PT ;  /* 0x8000000f0b00720b */ /* 0x000fe20003f1e000 */
[----:B------:R-:W-:-:S12]  /*3360*/  FADD.FTZ R13, R13, -1 ;  /* 0xbf8000000d0d7421 */ /* 0x000fd80000010000 */
[----:B------:R-:W-:-:S07]  /*3370*/  @!P0 FADD.FTZ R13, R13, -1 ;  /* 0xbf8000000d0d8421 */ /* 0x000fce0000010000 */
.L_x_3917:
[----:B------:R-:W-:Y:S05]  /*3380*/  BSYNC B2 ;  /* 0x0000000000027941 */ /* 0x000fea0003800000 */
.L_x_3916:
[----:B------:R-:W-:Y:S01]  /*3390*/  FFMA.FTZ R10, -R15, R13, R10 ;  /* 0x0000000d0f0a7223 */ /* 0x000fe2000001010a */
[----:B------:R-:W-:Y:S06]  /*33a0*/  BRA `(.L_x_3914) ;  /* 0x00000000007c7947 */ /* 0x000fec0003800000 */
.L_x_3915:
        /* <DEDUP_REMOVED lines=15> */
.L_x_3921:
        /* <DEDUP_REMOVED lines=13> */
.L_x_3920:
[----:B------:R-:W-:Y:S05]  /*3570*/  BSYNC B2 ;  /* 0x0000000000027941 */ /* 0x000fea0003800000 */
.L_x_3919:
[----:B0-----:R-:W-:-:S04]  /*3580*/  FMUL.FTZ R11, R12, 1.1920928955078125e-07 ;  /* 0x340000000c0b7820 */ /* 0x001fc80000410000 */
[----:B------:R-:W-:-:S07]  /*3590*/  FMUL.FTZ R10, R10, R11 ;  /* 0x0000000b0a0a7220 */ /* 0x000fce0000410000 */
.L_x_3914:
[----:B------:R-:W-:Y:S05]  /*35a0*/  BSYNC B0 ;  /* 0x0000000000007941 */ /* 0x000fea0003800000 */
.L_x_3913:
[C---:B------:R-:W-:Y:S02]  /*35b0*/  FSETP.GTU.FTZ.AND P0, PT, |R10|.reuse, +INF , PT ;  /* 0x7f8000000a00780b */ /* 0x040fe40003f1c200 */
[----:B------:R-:W-:-:S04]  /*35c0*/  LOP3.LUT R9, R10, 0x80000000, R9, 0xb8, !PT ;  /* 0x800000000a097812 */ /* 0x000fc800078eb809 */
[----:B------:R-:W-:-:S04]  /*35d0*/  FSEL R9, R10, R9, P0 ;  /* 0x000000090a097208 */ /* 0x000fc80000000000 */
[----:B------:R-:W-:-:S07]  /*35e0*/  F2FP.BF16.F32.PACK_AB R9, RZ, R9 ;  /* 0x00000009ff09723e */ /* 0x000fce00000010ff */
.L_x_3912:
[----:B------:R-:W-:Y:S05]  /*35f0*/  BSYNC B1 ;  /* 0x0000000000017941 */ /* 0x000fea0003800000 */
.L_x_3911:
[----:B------:R-:W-:Y:S01]  /*3600*/  IADD3 R11, R5, 0x180, RZ ;  /* 0x00000180050b7810 */ /* 0x000fe20007ffe0ff */
[----:B------:R-:W-:Y:S03]  /*3610*/  BSSY B1, `(.L_x_3922) ;  /* 0x000004a000017945 */ /* 0x000fe60003800000 */
[----:B------:R-:W-:-:S13]  /*3620*/  ISETP.GE.AND P0, PT, R11, R4, PT ;  /* 0x000000040b00720c */ /* 0x000fda0003f06270 */
[----:B------:R-:W-:Y:S05]  /*3630*/  @P0 BRA `(.L_x_3923) ;  /* 0x00000004001c0947 */ /* 0x000fea0003800000 */
        /* <DEDUP_REMOVED lines=29> */
.L_x_3929:
[----:B------:R-:W-:Y:S01]  /*3810*/  FSETP.GEU.FTZ.AND P0, PT, R15, -R14, PT ;  /* 0x8000000e0f00720b */ /* 0x000fe20003f1e000 */
[----:B------:R-:W-:-:S12]  /*3820*/  FADD.FTZ R0, R0, -1 ;  /* 0xbf80000000007421 */ /* 0x000fd80000010000 */
[----:B------:R-:W-:-:S07]  /*3830*/  @!P0 FADD.FTZ R0, R0, -1 ;  /* 0xbf80000000008421 */ /* 0x000fce0000010000 */
.L_x_3928:
[----:B------:R-:W-:Y:S05]  /*3840*/  BSYNC B2 ;  /* 0x0000000000027941 */ /* 0x000fea0003800000 */
.L_x_3927:
[----:B------:R-:W-:Y:S01]  /*3850*/  FFMA.FTZ R11, -R14, R0, R11 ;  /* 0x000000000e0b7223 */ /* 0x000fe2000001010b */
[----:B------:R-:W-:Y:S06]  /*3860*/  BRA `(.L_x_3925) ;  /* 0x00000000007c7947 */ /* 0x000fec0003800000 */
.L_x_3926:
        /* <DEDUP_REMOVED lines=15> */
.L_x_3932:
        /* <DEDUP_REMOVED lines=13> */
.L_x_3931:
[----:B------:R-:W-:Y:S05]  /*3a30*/  BSYNC B2 ;  /* 0x0000000000027941 */ /* 0x000fea0003800000 */
.L_x_3930:
[----:B------:R-:W-:-:S04]  /*3a40*/  FMUL.FTZ R0, R13, 1.1920928955078125e-07 ;  /* 0x340000000d007820 */ /* 0x000fc80000410000 */
[----:B------:R-:W-:-:S07]  /*3a50*/  FMUL.FTZ R11, R11, R0 ;  /* 0x000000000b0b7220 */ /* 0x000fce0000410000 */
.L_x_3925:
[----:B------:R-:W-:Y:S05]  /*3a60*/  BSYNC B0 ;  /* 0x0000000000007941 */ /* 0x000fea0003800000 */
.L_x_3924:
[C---:B------:R-:W-:Y:S02]  /*3a70*/  FSETP.GTU.FTZ.AND P0, PT, |R11|.reuse, +INF , PT ;  /* 0x7f8000000b00780b */ /* 0x040fe40003f1c200 */
[----:B------:R-:W-:-:S04]  /*3a80*/  LOP3.LUT R10, R11, 0x80000000, R10, 0xb8, !PT ;  /* 0x800000000b0a7812 */ /* 0x000fc800078eb80a */
[----:B------:R-:W-:-:S04]  /*3a90*/  FSEL R10, R11, R10, P0 ;  /* 0x0000000a0b0a7208 */ /* 0x000fc80000000000 */
[----:B------:R-:W-:-:S07]  /*3aa0*/  F2FP.BF16.F32.PACK_AB R10, RZ, R10 ;  /* 0x0000000aff0a723e */ /* 0x000fce00000010ff */
.L_x_3923:
[----:B------:R-:W-:Y:S05]  /*3ab0*/  BSYNC B1 ;  /* 0x0000000000017941 */ /* 0x000fea0003800000 */
.L_x_3922:
        /* <DEDUP_REMOVED lines=33> */
.L_x_3940:
[----:B------:R-:W-:Y:S01]  /*3cd0*/  FSETP.GEU.FTZ.AND P0, PT, R13, -R17, PT ;  /* 0x800000110d00720b */ /* 0x000fe20003f1e000 */
[----:B------:R-:W-:-:S12]  /*3ce0*/  FADD.FTZ R15, R15, -1 ;  /* 0xbf8000000f0f7421 */ /* 0x000fd80000010000 */
[----:B------:R-:W-:-:S07]  /*3cf0*/  @!P0 FADD.FTZ R15, R15, -1 ;  /* 0xbf8000000f0f8421 */ /* 0x000fce0000010000 */
.L_x_3939:
[----:B------:R-:W-:Y:S05]  /*3d00*/  BSYNC B2 ;  /* 0x0000000000027941 */ /* 0x000fea0003800000 */
.L_x_3938:
[----:B------:R-:W-:Y:S01]  /*3d10*/  FFMA.FTZ R12, -R17, R15, R12 ;  /* 0x0000000f110c7223 */ /* 0x000fe2000001010c */
[----:B------:R-:W-:Y:S06]  /*3d20*/  BRA `(.L_x_3936) ;  /* 0x00000000007c7947 */ /* 0x000fec0003800000 */
.L_x_3937:
        /* <DEDUP_REMOVED lines=15> */
.L_x_3943:
        /* <DEDUP_REMOVED lines=13> */
.L_x_3942:
[----:B------:R-:W-:Y:S05]  /*3ef0*/  BSYNC B2 ;  /* 0x0000000000027941 */ /* 0x000fea0003800000 */
.L_x_3941:
[----:B0-----:R-:W-:-:S04]  /*3f00*/  FMUL.FTZ R13, R14, 1.1920928955078125e-07 ;  /* 0x340000000e0d7820 */ /* 0x001fc80000410000 */
[----:B------:R-:W-:-:S07]  /*3f10*/  FMUL.FTZ R12, R12, R13 ;  /* 0x0000000d0c0c7220 */ /* 0x000fce0000410000 */
.L_x_3936:
[----:B------:R-:W-:Y:S05]  /*3f20*/  BSYNC B0 ;  /* 0x0000000000007941 */ /* 0x000fea0003800000 */
.L_x_3935:
[C---:B------:R-:W-:Y:S02]  /*3f30*/  FSETP.GTU.FTZ.AND P0, PT, |R12|.reuse, +INF , PT ;  /* 0x7f8000000c00780b */ /* 0x040fe40003f1c200 */
[----:B------:R-:W-:-:S04]  /*3f40*/  LOP3.LUT R11, R12, 0x80000000, R11, 0xb8, !PT ;  /* 0x800000000c0b7812 */ /* 0x000fc800078eb80b */
[----:B------:R-:W-:-:S04]  /*3f50*/  FSEL R11, R12, R11, P0 ;  /* 0x0000000b0c0b7208 */ /* 0x000fc80000000000 */
[----:B------:R-:W-:-:S07]  /*3f60*/  F2FP.BF16.F32.PACK_AB R11, RZ, R11 ;  /* 0x0000000bff0b723e */ /* 0x000fce00000010ff */
.L_x_3934:
[----:B------:R-:W-:Y:S05]  /*3f70*/  BSYNC B1 ;  /* 0x0000000000017941 */ /* 0x000fea0003800000 */
.L_x_3933:
[----:B------:R-:W-:Y:S01]  /*3f80*/  VIADD R13, R5, 0x280 ;  /* 0x00000280050d7836 */ /* 0x000fe20000000000 */
[----:B------:R-:W-:Y:S04]  /*3f90*/  BSSY B1, `(.L_x_3944) ;  /* 0x000004a000017945 */ /* 0x000fe80003800000 */
[----:B------:R-:W-:-:S13]  /*3fa0*/  ISETP.GE.AND P0, PT, R13, R4, PT ;  /* 0x000000040d00720c */ /* 0x000fda0003f06270 */
[----:B------:R-:W-:Y:S05]  /*3fb0*/  @P0 BRA `(.L_x_3945) ;  /* 0x00000004001c0947 */ /* 0x000fea0003800000 */
[----:B0-----:R-:W-:Y:S01]  /*3fc0*/  IMAD.U32 R12, R3, 0x10000, RZ ;  /* 0x00010000030c7824 */ /* 0x001fe200078e00ff */
        /* <DEDUP_REMOVED lines=28> */
.L_x_3951:
[----:B------:R-:W-:Y:S01]  /*4190*/  FSETP.GEU.FTZ.AND P0, PT, R15, -R20, PT ;  /* 0x800000140f00720b */ /* 0x000fe20003f1e000 */
[----:B------:R-:W-:-:S12]  /*41a0*/  FADD.FTZ R0, R0, -1 ;  /* 0xbf80000000007421 */ /* 0x000fd80000010000 */
[----:B------:R-:W-:-:S07]  /*41b0*/  @!P0 FADD.FTZ R0, R0, -1 ;  /* 0xbf80000000008421 */ /* 0x000fce0000010000 */
.L_x_3950:
[----:B------:R-:W-:Y:S05]  /*41c0*/  BSYNC B2 ;  /* 0x0000000000027941 */ /* 0x000fea0003800000 */
.L_x_3949:
[----:B------:R-:W-:Y:S01]  /*41d0*/  FFMA.FTZ R13, -R20, R0, R13 ;  /* 0x00000000140d7223 */ /* 0x000fe2000001010d */
[----:B------:R-:W-:Y:S06]  /*41e0*/  BRA `(.L_x_3947) ;  /* 0x00000000007c7947 */ /* 0x000fec0003800000 */
.L_x_3948:
        /* <DEDUP_REMOVED lines=15> */
.L_x_3954:
        /* <DEDUP_REMOVED lines=13> */
.L_x_3953:
[----:B------:R-:W-:Y:S05]  /*43b0*/  BSYNC B2 ;  /* 0x0000000000027941 */ /* 0x000fea0003800000 */
.L_x_3952:
[----:B------:R-:W-:-:S04]  /*43c0*/  FMUL.FTZ R0, R15, 1.1920928955078125e-07 ;  /* 0x340000000f007820 */ /* 0x000fc80000410000 */
[----:B------:R-:W-:-:S07]  /*43d0*/  FMUL.FTZ R13, R13, R0 ;  /* 0x000000000d0d7220 */ /* 0x000fce0000410000 */
.L_x_3947:
[----:B------:R-:W-:Y:S05]  /*43e0*/  BSYNC B0 ;  /* 0x0000000000007941 */ /* 0x000fea0003800000 */
.L_x_3946:
[C---:B------:R-:W-:Y:S02]  /*43f0*/  FSETP.GTU.FTZ.AND P0, PT, |R13|.reuse, +INF , PT ;  /* 0x7f8000000d00780b */ /* 0x040fe40003f1c200 */
[----:B------:R-:W-:-:S04]  /*4400*/  LOP3.LUT R12, R13, 0x80000000, R12, 0xb8, !PT ;  /* 0x800000000d0c7812 */ /* 0x000fc800078eb80c */
[----:B------:R-:W-:-:S04]  /*4410*/  FSEL R12, R13, R12, P0 ;  /* 0x0000000c0d0c7208 */ /* 0x000fc80000000000 */
[----:B------:R-:W-:-:S07]  /*4420*/  F2FP.BF16.F32.PACK_AB R12, RZ, R12 ;  /* 0x0000000cff0c723e */ /* 0x000fce00000010ff */
.L_x_3945:
[----:B------:R-:W-:Y:S05]  /*4430*/  BSYNC B1 ;  /* 0x0000000000017941 */ /* 0x000fea0003800000 */
.L_x_3944:
[----:B------:R-:W-:Y:S01]  /*4440*/  IADD3 R13, R5, 0x300, RZ ;  /* 0x00000300050d7810 */ /* 0x000fe20007ffe0ff */
[----:B------:R-:W-:Y:S03]  /*4450*/  BSSY B1, `(.L_x_3955) ;  /* 0x000004a000017945 */ /* 0x000fe60003800000 */
[----:B------:R-:W-:-:S13]  /*4460*/  ISETP.GE.AND P0, PT, R13, R4, PT ;  /* 0x000000040d00720c */ /* 0x000fda0003f06270 */
[----:B------:R-:W-:Y:S05]  /*4470*/  @P0 BRA `(.L_x_3956) ;  /* 0x00000004001c0947 */ /* 0x000fea0003800000 */
[----:B-----5:R-:W-:Y:S01]  /*4480*/  IMAD.U32 R18, R18, 0x10000, RZ ;  /* 0x0001000012127824 */ /* 0x020fe200078e00ff */
        /* <DEDUP_REMOVED lines=28> */
.L_x_3962:
[----:B------:R-:W-:Y:S01]  /*4650*/  FSETP.GEU.FTZ.AND P0, PT, R15, -R19, PT ;  /* 0x800000130f00720b */ /* 0x000fe20003f1e000 */
[----:B------:R-:W-:-:S12]  /*4660*/  FADD.FTZ R17, R17, -1 ;  /* 0xbf80000011117421 */ /* 0x000fd80000010000 */
[----:B------:R-:W-:-:S07]  /*4670*/  @!P0 FADD.FTZ R17, R17, -1 ;  /* 0xbf80000011118421 */ /* 0x000fce0000010000 */
.L_x_3961:
[----:B------:R-:W-:Y:S05]  /*4680*/  BSYNC B2 ;  /* 0x0000000000027941 */ /* 0x000fea0003800000 */
.L_x_3960:
[----:B------:R-:W-:Y:S01]  /*4690*/  FFMA.FTZ R14, -R19, R17, R14 ;  /* 0x00000011130e7223 */ /* 0x000fe2000001010e */
[----:B------:R-:W-:Y:S06]  /*46a0*/  BRA `(.L_x_3958) ;  /* 0x00000000007c7947 */ /* 0x000fec0003800000 */
.L_x_3959:
        /* <DEDUP_REMOVED lines=15> */
.L_x_3965:
        /* <DEDUP_REMOVED lines=13> */
.L_x_3964:
[----:B------:R-:W-:Y:S05]  /*4870*/  BSYNC B2 ;  /* 0x0000000000027941 */ /* 0x000fea0003800000 */
.L_x_3963:
[----:B------:R-:W-:-:S04]  /*4880*/  FMUL.FTZ R17, R17, 1.1920928955078125e-07 ;  /* 0x3400000011117820 */ /* 0x000fc80000410000 */
[----:B------:R-:W-:-:S07]  /*4890*/  FMUL.FTZ R14, R14, R17 ;  /* 0x000000110e0e7220 */ /* 0x000fce0000410000 */
.L_x_3958:
[----:B------:R-:W-:Y:S05]  /*48a0*/  BSYNC B0 ;  /* 0x0000000000007941 */ /* 0x000fea0003800000 */
.L_x_3957:
[C---:B------:R-:W-:Y:S02]  /*48b0*/  FSETP.GTU.FTZ.AND P0, PT, |R14|.reuse, +INF , PT ;  /* 0x7f8000000e00780b */ /* 0x040fe40003f1c200 */
[----:B------:R-:W-:-:S04]  /*48c0*/  LOP3.LUT R13, R14, 0x80000000, R13, 0xb8, !PT ;  /* 0x800000000e0d7812 */ /* 0x000fc800078eb80d */
[----:B------:R-:W-:-:S04]  /*48d0*/  FSEL R13, R14, R13, P0 ;  /* 0x0000000d0e0d7208 */ /* 0x000fc80000000000 */
[----:B------:R-:W-:-:S07]  /*48e0*/  F2FP.BF16.F32.PACK_AB R13, RZ, R13 ;  /* 0x0000000dff0d723e */ /* 0x000fce00000010ff */
.L_x_3956:
[----:B------:R-:W-:Y:S05]  /*48f0*/  BSYNC B1 ;  /* 0x0000000000017941 */ /* 0x000fea0003800000 */
.L_x_3955:
[----:B0-----:R-:W-:Y:S01]  /*4900*/  VIADD R15, R5, 0x380 ;  /* 0x00000380050f7836 */ /* 0x001fe20000000000 */
[----:B------:R-:W-:Y:S04]  /*4910*/  BSSY B1, `(.L_x_3966) ;  /* 0x000004a000017945 */ /* 0x000fe80003800000 */
[----:B------:R-:W-:-:S13]  /*4920*/  ISETP.GE.AND P0, PT, R15, R4, PT ;  /* 0x000000040f00720c */ /* 0x000fda0003f06270 */
[----:B------:R-:W-:Y:S05]  /*4930*/  @P0 BRA `(.L_x_3967) ;  /* 0x00000004001c0947 */ /* 0x000fea0003800000 */
[----:B------:R-:W-:Y:S01]  /*4940*/  IMAD.U32 R3, R3, 0x10000, RZ ;  /* 0x0001000003037824 */ /* 0x000fe200078e00ff */
        /* <DEDUP_REMOVED lines=28> */
.L_x_3973:
[----:B------:R-:W-:Y:S01]  /*4b10*/  FSETP.GEU.FTZ.AND P0, PT, R15, -R19, PT ;  /* 0x800000130f00720b */ /* 0x000fe20003f1e000 */
[----:B------:R-:W-:-:S12]  /*4b20*/  FADD.FTZ R17, R17, -1 ;  /* 0xbf80000011117421 */ /* 0x000fd80000010000 */
[----:B------:R-:W-:-:S07]  /*4b30*/  @!P0 FADD.FTZ R17, R17, -1 ;  /* 0xbf80000011118421 */ /* 0x000fce0000010000 */
.L_x_3972:
[----:B------:R-:W-:Y:S05]  /*4b40*/  BSYNC B2 ;  /* 0x0000000000027941 */ /* 0x000fea0003800000 */
.L_x_3971:
[----:B------:R-:W-:Y:S01]  /*4b50*/  FFMA.FTZ R14, -R19, R17, R14 ;  /* 0x00000011130e7223 */ /* 0x000fe2000001010e */
[----:B------:R-:W-:Y:S06]  /*4b60*/  BRA `(.L_x_3969) ;  /* 0x00000000007c7947 */ /* 0x000fec0003800000 */
.L_x_3970:
        /* <DEDUP_REMOVED lines=15> */
.L_x_3976:
        /* <DEDUP_REMOVED lines=13> */
.L_x_3975:
[----:B------:R-:W-:Y:S05]  /*4d30*/  BSYNC B2 ;  /* 0x0000000000027941 */ /* 0x000fea0003800000 */
.L_x_3974:
[----:B------:R-:W-:-:S04]  /*4d40*/  FMUL.FTZ R15, R15, 1.1920928955078125e-07 ;  /* 0x340000000f0f7820 */ /* 0x000fc80000410000 */
[----:B------:R-:W-:-:S07]  /*4d50*/  FMUL.FTZ R14, R14, R15 ;  /* 0x0000000f0e0e7220 */ /* 0x000fce0000410000 */
.L_x_3969:
[----:B------:R-:W-:Y:S05]  /*4d60*/  BSYNC B0 ;  /* 0x0000000000007941 */ /* 0x000fea0003800000 */
.L_x_3968:
[C---:B------:R-:W-:Y:S02]  /*4d70*/  FSETP.GTU.FTZ.AND P0, PT, |R14|.reuse, +INF , PT ;  /* 0x7f8000000e00780b */ /* 0x040fe40003f1c200 */
[----:B------:R-:W-:-:S04]  /*4d80*/  LOP3.LUT R3, R14, 0x80000000, R3, 0xb8, !PT ;  /* 0x800000000e037812 */ /* 0x000fc800078eb803 */
[----:B------:R-:W-:-:S04]  /*4d90*/  FSEL R0, R14, R3, P0 ;  /* 0x000000030e007208 */ /* 0x000fc80000000000 */
[----:B------:R-:W-:-:S07]  /*4da0*/  F2FP.BF16.F32.PACK_AB R0, RZ, R0 ;  /* 0x00000000ff00723e */ /* 0x000fce00000010ff */
.L_x_3967:
[----:B------:R-:W-:Y:S05]  /*4db0*/  BSYNC B1 ;  /* 0x0000000000017941 */ /* 0x000fea0003800000 */
.L_x_3966:
[----:B------:R-:W-:Y:S01]  /*4dc0*/  ISETP.GE.AND P0, PT, R5, R4, PT ;  /* 0x000000040500720c */ /* 0x000fe20003f06270 */
[----:B------:R-:W-:Y:S04]  /*4dd0*/  BSSY B0, `(.L_x_3977) ;  /* 0x0000033000007945 */ /* 0x000fe80003800000 */
[----:B------:R-:W-:Y:S08]  /*4de0*/  BSSY B1, `(.L_x_3978) ;  /* 0x000002b000017945 */ /* 0x000ff00003800000 */
[----:B------:R-:W-:Y:S05]  /*4df0*/  @P0 BRA `(.L_x_3979) ;  /* 0x0000000000300947 */ /* 0x000fea0003800000 */
[----:B------:R-:W1:Y:S01]  /*4e00*/  LDC.64 R14, c[0x0][0x218] ;  /* 0x00008600ff0e7b82 */ /* 0x000e620000000a00 */
[----:B------:R-:W-:-:S04]  /*4e10*/  IMAD.IADD R5, R2, 0x1, R5 ;  /* 0x0000000102057824 */ /* 0x000fc800078e0205 */
[----:B-1----:R-:W-:Y:S01]  /*4e20*/  IMAD.WIDE.U32 R14, R5, 0x2, R14 ;  /* 0x00000002050e7825 */ /* 0x002fe200078e000e */
[----:B------:R-:W-:-:S04]  /*4e30*/  MOV R5, R7 ;  /* 0x0000000700057202 */ /* 0x000fc80000000f00 */
[----:B------:R1:W-:Y:S01]  /*4e40*/  STG.E.U16 desc[UR4][R14.64], R6 ;  /* 0x000000060e007986 */ /* 0x0003e2000c101504 */
[----:B------:R-:W-:-:S13]  /*4e50*/  ISETP.GE.AND P0, PT, R5, R4, PT ;  /* 0x000000040500720c */ /* 0x000fda0003f06270 */
[----:B-1----:R-:W-:Y:S05]  /*4e60*/  @P0 BRA `(.L_x_3980) ;  /* 0x0000000000300947 */ /* 0x002fea0003800000 */
[----:B------:R-:W1:Y:S01]  /*4e70*/  LDC.64 R6, c[0x0][0x218] ;  /* 0x00008600ff067b82 */ /* 0x000e620000000a00 */
[----:B------:R-:W-:Y:S02]  /*4e80*/  IMAD.IADD R3, R2, 0x1, R5 ;  /* 0x0000000102037824 */ /* 0x000fe400078e0205 */
[----:B------:R-:W-:Y:S02]  /*4e90*/  VIADD R5, R5, 0x80 ;  /* 0x0000008005057836 */ /* 0x000fe40000000000 */
[----:B-1----:R-:W-:-:S05]  /*4ea0*/  IMAD.WIDE.U32 R6, R3, 0x2, R6 ;  /* 0x0000000203067825 */ /* 0x002fca00078e0006 */
[----:B------:R1:W-:Y:S02]  /*4eb0*/  STG.E.U16 desc[UR4][R6.64], R8 ;  /* 0x0000000806007986 */ /* 0x0003e4000c101504 */
.L_x_3979:
[----:B------:R-:W-:-:S13]  /*4ec0*/  ISETP.GE.AND P0, PT, R5, R4, PT ;  /* 0x000000040500720c */ /* 0x000fda0003f06270 */
[----:B------:R-:W-:Y:S05]  /*4ed0*/  @P0 BRA `(.L_x_3981) ;  /* 0x0000000000300947 */ /* 0x000fea0003800000 */
[----:B-1----:R-:W1:Y:S01]  /*4ee0*/  LDC.64 R6, c[0x0][0x218] ;  /* 0x00008600ff067b82 */ /* 0x002e620000000a00 */
[----:B------:R-:W-:Y:S01]  /*4ef0*/  IADD3 R3, R2, R5, RZ ;  /* 0x0000000502037210 */ /* 0x000fe20007ffe0ff */
[----:B------:R-:W-:-:S04]  /*4f00*/  VIADD R5, R5, 0x80 ;  /* 0x0000008005057836 */ /* 0x000fc80000000000 */
[----:B-1----:R-:W-:-:S05]  /*4f10*/  IMAD.WIDE.U32 R6, R3, 0x2, R6 ;  /* 0x0000000203067825 */ /* 0x002fca00078e0006 */
[----:B------:R1:W-:Y:S02]  /*4f20*/  STG.E.U16 desc[UR4][R6.64], R9 ;  /* 0x0000000906007986 */ /* 0x0003e4000c101504 */
.L_x_3980:
[----:B------:R-:W-:-:S13]  /*4f30*/  ISETP.GE.AND P0, PT, R5, R4, PT ;  /* 0x000000040500720c */ /* 0x000fda0003f06270 */
[----:B------:R-:W-:Y:S05]  /*4f40*/  @P0 BRA `(.L_x_3982) ;  /* 0x0000000000300947 */ /* 0x000fea0003800000 */
[----:B-1----:R-:W1:Y:S01]  /*4f50*/  LDC.64 R6, c[0x0][0x218] ;  /* 0x00008600ff067b82 */ /* 0x002e620000000a00 */
[----:B------:R-:W-:Y:S01]  /*4f60*/  IMAD.IADD R3, R2, 0x1, R5 ;  /* 0x0000000102037824 */ /* 0x000fe200078e0205 */
[----:B------:R-:W-:-:S03]  /*4f70*/  IADD3 R5, R5, 0x80, RZ ;  /* 0x0000008005057810 */ /* 0x000fc60007ffe0ff */
[----:B-1----:R-:W-:-:S05]  /*4f80*/  IMAD.WIDE.U32 R6, R3, 0x2, R6 ;  /* 0x0000000203067825 */ /* 0x002fca00078e0006 */
[----:B------:R2:W-:Y:S02]  /*4f90*/  STG.E.U16 desc[UR4][R6.64], R10 ;  /* 0x0000000a06007986 */ /* 0x0005e4000c101504 */
.L_x_3981:
[----:B------:R-:W-:-:S13]  /*4fa0*/  ISETP.GE.AND P0, PT, R5, R4, PT ;  /* 0x000000040500720c */ /* 0x000fda0003f06270 */
[----:B------:R-:W-:Y:S05]  /*4fb0*/  @P0 BRA `(.L_x_3983) ;  /* 0x0000000000340947 */ /* 0x000fea0003800000 */
[----:B-12---:R-:W1:Y:S01]  /*4fc0*/  LDC.64 R6, c[0x0][0x218] ;  /* 0x00008600ff067b82 */ /* 0x006e620000000a00 */
[----:B------:R-:W-:Y:S02]  /*4fd0*/  IMAD.IADD R3, R2, 0x1, R5 ;  /* 0x0000000102037824 */ /* 0x000fe400078e0205 */
[----:B------:R-:W-:Y:S02]  /*4fe0*/  VIADD R5, R5, 0x80 ;  /* 0x0000008005057836 */ /* 0x000fe40000000000 */
[----:B-1----:R-:W-:-:S05]  /*4ff0*/  IMAD.WIDE.U32 R6, R3, 0x2, R6 ;  /* 0x0000000203067825 */ /* 0x002fca00078e0006 */
[----:B------:R2:W-:Y:S02]  /*5000*/  STG.E.U16 desc[UR4][R6.64], R11 ;  /* 0x0000000b06007986 */ /* 0x0005e4000c101504 */
.L_x_3982:
        /* <DEDUP_REMOVED lines=8> */
.L_x_3983:
[----:B------:R-:W-:Y:S05]  /*5090*/  BSYNC B1 ;  /* 0x0000000000017941 */ /* 0x000fea0003800000 */
.L_x_3978:
[----:B------:R-:W-:-:S13]  /*50a0*/  ISETP.GE.AND P0, PT, R5, R4, PT ;  /* 0x000000040500720c */ /* 0x000fda0003f06270 */
[----:B-123--:R-:W1:Y:S01]  /*50b0*/  @!P0 LDC.64 R6, c[0x0][0x218] ;  /* 0x00008600ff068b82 */ /* 0x00ee620000000a00 */
[----:B------:R-:W-:Y:S01]  /*50c0*/  @!P0 IMAD.IADD R3, R2, 0x1, R5 ;  /* 0x0000000102038824 */ /* 0x000fe200078e0205 */
[----:B------:R-:W-:-:S03]  /*50d0*/  @!P0 IADD3 R5, R5, 0x80, RZ ;  /* 0x0000008005058810 */ /* 0x000fc60007ffe0ff */
[----:B-1----:R-:W-:-:S05]  /*50e0*/  @!P0 IMAD.WIDE.U32 R6, R3, 0x2, R6 ;  /* 0x0000000203068825 */ /* 0x002fca00078e0006 */
[----:B------:R3:W-:Y:S02]  /*50f0*/  @!P0 STG.E.U16 desc[UR4][R6.64], R13 ;  /* 0x0000000d06008986 */ /* 0x0007e4000c101504 */
.L_x_3984:
[----:B------:R-:W-:Y:S05]  /*5100*/  BSYNC B0 ;  /* 0x0000000000007941 */ /* 0x000fea0003800000 */
.L_x_3977:
[----:B------:R-:W-:Y:S05]  /*5110*/  WARPSYNC.ALL ;  /* 0x0000000000007948 */ /* 0x000fea0003800000 */
[----:B------:R-:W-:-:S13]  /*5120*/  ISETP.GE.AND P0, PT, R5, R4, PT ;  /* 0x000000040500720c */ /* 0x000fda0003f06270 */
[----:B------:R-:W-:Y:S05]  /*5130*/  @P0 EXIT ;  /* 0x000000000000094d */ /* 0x000fea0003800000 */
[----:B-123--:R-:W1:Y:S01]  /*5140*/  LDC.64 R6, c[0x0][0x218] ;  /* 0x00008600ff067b82 */ /* 0x00ee620000000a00 */
[----:B------:R-:W-:-:S04]  /*5150*/  IMAD.IADD R3, R2, 0x1, R5 ;  /* 0x0000000102037824 */ /* 0x000fc800078e0205 */
[----:B-1----:R-:W-:-:S05]  /*5160*/  IMAD.WIDE.U32 R2, R3, 0x2, R6 ;  /* 0x0000000203027825 */ /* 0x002fca00078e0006 */
[----:B-----5:R-:W-:Y:S01]  /*5170*/  STG.E.U16 desc[UR4][R2.64], R0 ;  /* 0x0000000002007986 */ /* 0x020fe2000c101504 */
[----:B------:R-:W-:Y:S05]  /*5180*/  EXIT ;  /* 0x000000000000794d */ /* 0x000fea0003800000 */
.L_x_3985:
        /* <DEDUP_REMOVED lines=15> */
.L_x_57317:


//--------------------- .text._ZN2at6native18elementwise_kernelILi128ELi4EZNS0_15gpu_kernel_implINS0_13BinaryFunctorIN3c104HalfES5_S5_ZZZNS0_16fmod_kernel_cudaERNS_18TensorIteratorBaseEENKUlvE0_clEvENKUlvE1_clEvEUlS5_S5_E_EEEEvS7_RKT_EUliE_EEviT1_ --------------------------
	.section	.text._ZN2at6native18elementwise_kernelILi128ELi4EZNS0_15gpu_kernel_implINS0_13BinaryFunctorIN3c104HalfES5_S5_ZZZNS0_16fmod_kernel_cudaERNS_18TensorIteratorBaseEENKUlvE0_clEvENKUlvE1_clEvEUlS5_S5_E_EEEEvS7_RKT_EUliE_EEviT1_,"ax",@progbits
	.align	128
        .global         _ZN2at6native18elementwise_kernelILi128ELi4EZNS0_15gpu_kernel_implINS0_13BinaryFunctorIN3c104HalfES5_S5_ZZZNS0_16fmod_kernel_cudaERNS_18TensorIteratorBaseEENKUlvE0_clEvENKUlvE1_clEvEUlS5_S5_E_EEEEvS7_RKT_EUliE_EEviT1_
        .type           _ZN2at6native18elementwise_kernelILi128ELi4EZNS0_15gpu_kernel_implINS0_13BinaryFunctorIN3c104HalfES5_S5_ZZZNS0_16fmod_kernel_cudaERNS_18TensorIteratorBaseEENKUlvE0_clEvENKUlvE1_clEvEUlS5_S5_E_EEEEvS7_RKT_EUliE_EEviT1_,@function
        .size           _ZN2at6native18elementwise_kernelILi128ELi4EZNS0_15gpu_kernel_implINS0_13BinaryFunctorIN3c104HalfES5_S5_ZZZNS0_16fmod_kernel_cudaERNS_18TensorIteratorBaseEENKUlvE0_clEvENKUlvE1_clEvEUlS5_S5_E_EEEEvS7_RKT_EUliE_EEviT1_,(.L_x_57318 - _ZN2at6native18elementwise_kernelILi128ELi4EZNS0_15gpu_kernel_implINS0_13BinaryFunctorIN3c104HalfES5_S5_ZZZNS0_16fmod_kernel_cudaERNS_18TensorIteratorBaseEENKUlvE0_clEvENKUlvE1_clEvEUlS5_S5_E_EEEEvS7_RKT_EUliE_EEviT1_)
        .other          _ZN2at6native18elementwise_kernelILi128ELi4EZNS0_15gpu_kernel_implINS0_13BinaryFunctorIN3c104HalfES5_S5_ZZZNS0_16fmod_kernel_cudaERNS_18TensorIteratorBaseEENKUlvE0_clEvENKUlvE1_clEvEUlS5_S5_E_EEEEvS7_RKT_EUliE_EEviT1_,@"STO_CUDA_ENTRY STV_DEFAULT"
_ZN2at6native18elementwise_kernelILi128ELi4EZNS0_15gpu_kernel_implINS0_13BinaryFunctorIN3c104HalfES5_S5_ZZZNS0_16fmod_kernel_cudaERNS_18TensorIteratorBaseEENKUlvE0_clEvENKUlvE1_clEvEUlS5_S5_E_EEEEvS7_RKT_EUliE_EEviT1_:
.text._ZN2at6native18elementwise_kernelILi128ELi4EZNS0_15gpu_kernel_implINS0_13BinaryFunctorIN3c104HalfES5_S5_ZZZNS0_16fmod_kernel_cudaERNS_18TensorIteratorBaseEENKUlvE0_clEvENKUlvE1_clEvEUlS5_S5_E_EEEEvS7_RKT_EUliE_EEviT1_:
        /* <DEDUP_REMOVED lines=364> */
.L_x_3988:
        /* <DEDUP_REMOVED lines=20> */
[----:B0-----:R-:W-:-:S04]  /*1800*/  F2FP.F16.F32.PACK_AB R0, RZ, R0 ;  /* 0x00000000ff00723e */ /* 0x001fc800000000ff */
[----:B------:R-:W-:Y:S01]  /*1810*/  PRMT R19, R0, 0x7610, R19 ;  /* 0x0000761000137816 */ /* 0x000fe20000000013 */
[----:B------:R-:W-:Y:S06]  /*1820*/  BRA `(.L_x_3994) ;  /* 0x0000000c00d07947 */ /* 0x000fec0003800000 */
.L_x_3992:
[----:B------:R-:W2:Y:S02]  /*1830*/  LDG.E.U8 R2, desc[UR36][R2.64] ;  /* 0x0000002402027981 */ /* 0x000ea4000c1e1100 */
[----:B--2---:R-:W-:-:S04]  /*1840*/  I2FP.F32.U32 R0, R2 ;  /* 0x0000000200007245 */ /* 0x004fc80000201000 */
[----:B------:R-:W-:-:S04]  /*1850*/  F2FP.F16.F32.PACK_AB R0, RZ, R0 ;  /* 0x00000000ff00723e */ /* 0x000fc800000000ff */
[----:B------:R-:W-:Y:S01]  /*1860*/  PRMT R19, R0, 0x7610, R19 ;  /* 0x0000761000137816 */ /* 0x000fe20000000013 */
[----:B------:R-:W-:Y:S06]  /*1870*/  BRA `(.L_x_3994) ;  /* 0x0000000c00bc7947 */ /* 0x000fec0003800000 */
.L_x_3991:
        /* <DEDUP_REMOVED lines=8> */
[----:B0-----:R-:W-:-:S04]  /*1900*/  F2FP.F16.F32.PACK_AB R0, RZ, R0 ;  /* 0x00000000ff00723e */ /* 0x001fc800000000ff */
[----:B------:R-:W-:Y:S01]  /*1910*/  PRMT R19, R0, 0x7610, R19 ;  /* 0x0000761000137816 */ /* 0x000fe20000000013 */
[----:B------:R-:W-:Y:S06]  /*1920*/  BRA `(.L_x_3994) ;  /* 0x0000000c00907947 */ /* 0x000fec0003800000 */
.L_x_3996:
[----:B------:R-:W2:Y:S02]  /*1930*/  LDG.E R2, desc[UR36][R2.64] ;  /* 0x0000002402027981 */ /* 0x000ea4000c1e1900 */
[----:B--2---:R-:W-:-:S04]  /*1940*/  I2FP.F32.S32 R0, R2 ;  /* 0x0000000200007245 */ /* 0x004fc80000201400 */
[----:B------:R-:W-:-:S04]  /*1950*/  F2FP.F16.F32.PACK_AB R0, RZ, R0 ;  /* 0x00000000ff00723e */ /* 0x000fc800000000ff */
[----:B------:R-:W-:Y:S01]  /*1960*/  PRMT R19, R0, 0x7610, R19 ;  /* 0x0000761000137816 */ /* 0x000fe20000000013 */
[----:B------:R-:W-:Y:S06]  /*1970*/  BRA `(.L_x_3994) ;  /* 0x0000000c007c7947 */ /* 0x000fec0003800000 */
.L_x_3995:
[----:B------:R-:W2:Y:S02]  /*1980*/  LDG.E.U16 R2, desc[UR36][R2.64] ;  /* 0x0000002402027981 */ /* 0x000ea4000c1e1500 */
[----:B--2---:R-:W0:Y:S02]  /*1990*/  I2F.S16 R0, R2 ;  /* 0x0000000200007306 */ /* 0x004e240000101400 */
[----:B0-----:R-:W-:-:S04]  /*19a0*/  F2FP.F16.F32.PACK_AB R0, RZ, R0 ;  /* 0x00000000ff00723e */ /* 0x001fc800000000ff */
[----:B------:R-:W-:Y:S01]  /*19b0*/  PRMT R19, R0, 0x7610, R19 ;  /* 0x0000761000137816 */ /* 0x000fe20000000013 */
[----:B------:R-:W-:Y:S06]  /*19c0*/  BRA `(.L_x_3994) ;  /* 0x0000000c00687947 */ /* 0x000fec0003800000 */
.L_x_3990:
[----:B------:R-:W-:-:S13]  /*19d0*/  ISETP.GT.AND P0, PT, R4, 0x6, PT ;  /* 0x000000060400780c */ /* 0x000fda0003f04270 */
[----:B------:R-:W-:Y:S05]  /*19e0*/  @P0 BRA `(.L_x_3997) ;  /* 0x0000000000240947 */ /* 0x000fea0003800000 */
[----:B------:R-:W-:-:S13]  /*19f0*/  ISETP.NE.AND P0, PT, R4, 0x5, PT ;  /* 0x000000050400780c */ /* 0x000fda0003f05270 */
[----:B------:R-:W-:Y:S05]  /*1a00*/  @!P0 BRA `(.L_x_3998) ;  /* 0x0000000000148947 */ /* 0x000fea0003800000 */
[----:B------:R-:W-:-:S13]  /*1a10*/  ISETP.NE.AND P0, PT, R4, 0x6, PT ;  /* 0x000000060400780c */ /* 0x000fda0003f05270 */
[----:B------:R-:W-:Y:S05]  /*1a20*/  @P0 BRA `(.L_x_3993) ;  /* 0x0000000800e40947 */ /* 0x000fea0003800000 */
[----:B------:R-:W2:Y:S02]  /*1a30*/  LDG.E R2, desc[UR36][R2.64] ;  /* 0x0000002402027981 */ /* 0x000ea4000c1e1900 */
[----:B--2---:R-:W-:Y:S01]  /*1a40*/  F2FP.F16.F32.PACK_AB R19, RZ, R2 ;  /* 0x00000002ff13723e */ /* 0x004fe200000000ff */
[----:B------:R-:W-:Y:S06]  /*1a50*/  BRA `(.L_x_3994) ;  /* 0x0000000c00447947 */ /* 0x000fec0003800000 */
.L_x_3998:
[----:B------:R0:W5:Y:S01]  /*1a60*/  LDG.E.U16 R19, desc[UR36][R2.64] ;  /* 0x0000002402137981 */ /* 0x000162000c1e1500 */
[----:B------:R-:W-:Y:S05]  /*1a70*/  BRA `(.L_x_3994) ;  /* 0x0000000c003c7947 */ /* 0x000fea0003800000 */
.L_x_3997:
[----:B------:R-:W-:-:S13]  /*1a80*/  ISETP.NE.AND P0, PT, R4, 0x7, PT ;  /* 0x000000070400780c */ /* 0x000fda0003f05270 */
[----:B------:R-:W-:Y:S05]  /*1a90*/  @!P0 BRA `(.L_x_3999) ;  /* 0x0000000000248947 */ /* 0x000fea0003800000 */
[----:B------:R-:W-:-:S13]  /*1aa0*/  ISETP.NE.AND P0, PT, R4, 0x8, PT ;  /* 0x000000080400780c */ /* 0x000fda0003f05270 */
[----:B------:R-:W-:Y:S05]  /*1ab0*/  @!P0 BRA `(.L_x_4000) ;  /* 0x0000000000148947 */ /* 0x000fea0003800000 */
[----:B------:R-:W-:-:S13]  /*1ac0*/  ISETP.NE.AND P0, PT, R4, 0x9, PT ;  /* 0x000000090400780c */ /* 0x000fda0003f05270 */
[----:B------:R-:W-:Y:S05]  /*1ad0*/  @P0 BRA `(.L_x_3993) ;  /* 0x0000000800b80947 */ /* 0x000fea0003800000 */
[----:B------:R-:W2:Y:S02]  /*1ae0*/  LDG.E R2, desc[UR36][R2.64] ;  /* 0x0000002402027981 */ /* 0x000ea4000c1e1900 */
[----:B--2---:R-:W-:Y:S01]  /*1af0*/  F2FP.F16.F32.PACK_AB R19, RZ, R2 ;  /* 0x00000002ff13723e */ /* 0x004fe200000000ff */
[----:B------:R-:W-:Y:S06]  /*1b00*/  BRA `(.L_x_3994) ;  /* 0x0000000c00187947 */ /* 0x000fec0003800000 */
.L_x_4000:
[----:B------:R1:W5:Y:S01]  /*1b10*/  LDG.E.U16 R19, desc[UR36][R2.64] ;  /* 0x0000002402137981 */ /* 0x000362000c1e1500 */
[----:B------:R-:W-:Y:S05]  /*1b20*/  BRA `(.L_x_3994) ;  /* 0x0000000c00107947 */ /* 0x000fea0003800000 */
.L_x_3999:
[----:B------:R-:W2:Y:S01]  /*1b30*/  LDG.E.64 R2, desc[UR36][R2.64] ;  /* 0x0000002402027981 */ /* 0x000ea2000c1e1b00 */
[----:B------:R-:W-:Y:S01]  /*1b40*/  UMOV UR4, 0xf0000000 ;  /* 0xf000000000047882 */ /* 0x000fe20000000000 */
[----:B------:R-:W-:Y:S01]  /*1b50*/  UMOV UR5, 0x380fffff ;  /* 0x380fffff00057882 */ /* 0x000fe20000000000 */
[----:B--2---:R-:W0:Y:S01]  /*1b60*/  F2F.F32.F64 R0, R2 ;  /* 0x0000000200007310 */ /* 0x004e220000301000 */
[----:B------:R-:W-:-:S14]  /*1b70*/  DSETP.GEU.AND P0, PT, |R2|, UR4, PT ;  /* 0x0000000402007e2a */ /* 0x000fdc000bf0e200 */
[----:B0-----:R-:W-:-:S05]  /*1b80*/  @!P0 FMUL R0, R0, 1.175494350822287508e-38 ;  /* 0x0080000000008820 */ /* 0x001fca0000400000 */
[----:B------:R-:W-:-:S04]  /*1b90*/  F2FP.F16.F32.PACK_AB R0, RZ, R0 ;  /* 0x00000000ff00723e */ /* 0x000fc800000000ff */
[----:B------:R-:W-:Y:S01]  /*1ba0*/  PRMT R19, R0, 0x7610, R19 ;  /* 0x0000761000137816 */ /* 0x000fe20000000013 */
[----:B------:R-:W-:Y:S06]  /*1bb0*/  BRA `(.L_x_3994) ;  /* 0x0000000800ec7947 */ /* 0x000fec0003800000 */
.L_x_3989:
        /* <DEDUP_REMOVED lines=11> */
[----:B------:R-:W-:-:S04]  /*1c70*/  F2FP.F16.F32.PACK_AB R0, RZ, R0 ;  /* 0x00000000ff00723e */ /* 0x000fc800000000ff */
[----:B------:R-:W-:Y:S01]  /*1c80*/  PRMT R19, R0, 0x7610, R19 ;  /* 0x0000761000137816 */ /* 0x000fe20000000013 */
[----:B------:R-:W-:Y:S06]  /*1c90*/  BRA `(.L_x_3994) ;  /* 0x0000000800b47947 */ /* 0x000fec0003800000 */
.L_x_4003:
        /* <DEDUP_REMOVED lines=9> */
.L_x_4002:
        /* <DEDUP_REMOVED lines=25> */
[----:B------:R-:W-:-:S04]  /*1ec0*/  F2FP.F16.F32.PACK_AB R5, RZ, R5 ;  /* 0x00000005ff05723e */ /* 0x000fc800000000ff */
[----:B------:R-:W-:Y:S01]  /*1ed0*/  PRMT R19, R5, 0x7610, R19 ;  /* 0x0000761005137816 */ /* 0x000fe20000000013 */
[----:B------:R-:W-:Y:S06]  /*1ee0*/  BRA `(.L_x_3994) ;  /* 0x0000000800207947 */ /* 0x000fec0003800000 */
.L_x_4005:
        /* <DEDUP_REMOVED lines=12> */
[----:B------:R-:W-:-:S04]  /*1fb0*/  F2FP.F16.F32.PACK_AB R4, RZ, R4 ;  /* 0x00000004ff04723e */ /* 0x000fc800000000ff */
[----:B------:R-:W-:Y:S01]  /*1fc0*/  PRMT R19, R4, 0x7610, R19 ;  /* 0x0000761004137816 */ /* 0x000fe20000000013 */
[----:B------:R-:W-:Y:S06]  /*1fd0*/  BRA `(.L_x_3994) ;  /* 0x0000000400e47947 */ /* 0x000fec0003800000 */
.L_x_4004:
[----:B------:R-:W2:Y:S02]  /*1fe0*/  LDG.E.U16 R0, desc[UR36][R2.64] ;  /* 0x0000002402007981 */ /* 0x000ea4000c1e1500 */
[----:B--2---:R-:W-:-:S05]  /*1ff0*/  IMAD.U32 R0, R0, 0x10000, RZ ;  /* 0x0001000000007824 */ /* 0x004fca00078e00ff */
[----:B------:R-:W-:-:S04]  /*2000*/  F2FP.F16.F32.PACK_AB R0, RZ, R0 ;  /* 0x00000000ff00723e */ /* 0x000fc800000000ff */
[----:B------:R-:W-:Y:S01]  /*2010*/  PRMT R19, R0, 0x7610, R19 ;  /* 0x0000761000137816 */ /* 0x000fe20000000013 */
[----:B------:R-:W-:Y:S06]  /*2020*/  BRA `(.L_x_3994) ;  /* 0x0000000400d07947 */ /* 0x000fec0003800000 */
.L_x_4001:
        /* <DEDUP_REMOVED lines=10> */
[----:B------:R-:W-:-:S04]  /*20d0*/  F2FP.F16.F32.PACK_AB R0, RZ, R0 ;  /* 0x00000000ff00723e */ /* 0x000fc800000000ff */
[----:B------:R-:W-:Y:S01]  /*20e0*/  PRMT R19, R0, 0x7610, R19 ;  /* 0x0000761000137816 */ /* 0x000fe20000000013 */
[----:B------:R-:W-:Y:S06]  /*20f0*/  BRA `(.L_x_3994) ;  /* 0x00000004009c7947 */ /* 0x000fec0003800000 */
.L_x_4008:
        /* <DEDUP_REMOVED lines=21> */
.L_x_4012:
[----:B------:R-:W-:Y:S05]  /*2250*/  BSYNC B1 ;  /* 0x0000000000017941 */ /* 0x000fea0003800000 */
.L_x_4011:
[----:B------:R-:W-:Y:S01]  /*2260*/  LEA R3, R0, 0x3b800000, 0x17 ;  /* 0x3b80000000037811 */ /* 0x000fe200078eb8ff */
[----:B------:R-:W-:-:S05]  /*2270*/  IMAD.SHL.U32 R0, R2, 0x100000, RZ ;  /* 0x0010000002007824 */ /* 0x000fca00078e00ff */
[----:B------:R-:W-:-:S07]  /*2280*/  LOP3.LUT R0, R3, R0, R4, 0xfe, !PT ;  /* 0x0000000003007212 */ /* 0x000fce00078efe04 */
.L_x_4010:
[----:B------:R-:W-:Y:S05]  /*2290*/  BSYNC B0 ;  /* 0x0000000000007941 */ /* 0x000fea0003800000 */
.L_x_4009:
[----:B------:R-:W-:-:S04]  /*22a0*/  F2FP.F16.F32.PACK_AB R0, RZ, R0 ;  /* 0x00000000ff00723e */ /* 0x000fc800000000ff */
[----:B------:R-:W-:Y:S01]  /*22b0*/  PRMT R19, R0, 0x7610, R19 ;  /* 0x0000761000137816 */ /* 0x000fe20000000013 */
[----:B------:R-:W-:Y:S06]  /*22c0*/  BRA `(.L_x_3994) ;  /* 0x0000000400287947 */ /* 0x000fec0003800000 */
.L_x_4007:
        /* <DEDUP_REMOVED lines=21> */
.L_x_4016:
[----:B------:R-:W-:Y:S05]  /*2420*/  BSYNC B1 ;  /* 0x0000000000017941 */ /* 0x000fea0003800000 */
.L_x_4015:
[----:B------:R-:W-:Y:S01]  /*2430*/  LEA R3, R0, 0x37800000, 0x17 ;  /* 0x3780000000037811 */ /* 0x000fe200078eb8ff */
[----:B------:R-:W-:-:S05]  /*2440*/  IMAD.SHL.U32 R0, R2, 0x200000, RZ ;  /* 0x0020000002007824 */ /* 0x000fca00078e00ff */
[----:B------:R-:W-:-:S07]  /*2450*/  LOP3.LUT R0, R3, R0, R4, 0xfe, !PT ;  /* 0x0000000003007212 */ /* 0x000fce00078efe04 */
.L_x_4014:
[----:B------:R-:W-:Y:S05]  /*2460*/  BSYNC B0 ;  /* 0x0000000000007941 */ /* 0x000fea0003800000 */
.L_x_4013:
[----:B------:R-:W-:-:S04]  /*2470*/  F2FP.F16.F32.PACK_AB R0, RZ, R0 ;  /* 0x00000000ff00723e */ /* 0x000fc800000000ff */
[----:B------:R-:W-:Y:S01]  /*2480*/  PRMT R19, R0, 0x7610, R19 ;  /* 0x0000761000137816 */ /* 0x000fe20000000013 */
[----:B------:R-:W-:Y:S06]  /*2490*/  BRA `(.L_x_3994) ;  /* 0x0000000000b47947 */ /* 0x000fec0003800000 */
.L_x_4006:
        /* <DEDUP_REMOVED lines=14> */
.L_x_4020:
[----:B------:R-:W-:Y:S05]  /*2580*/  BSYNC B0 ;  /* 0x0000000000007941 */ /* 0x000fea0003800000 */
.L_x_4019:
[----:B------:R-:W-:-:S04]  /*2590*/  F2FP.F16.F32.PACK_AB R0, RZ, R0 ;  /* 0x00000000ff00723e */ /* 0x000fc800000000ff */
[----:B------:R-:W-:Y:S01]  /*25a0*/  PRMT R19, R0, 0x7610, R19 ;  /* 0x0000761000137816 */ /* 0x000fe20000000013 */
[----:B------:R-:W-:Y:S06]  /*25b0*/  BRA `(.L_x_3994) ;  /* 0x00000000006c7947 */ /* 0x000fec0003800000 */
.L_x_3993:
        /* <DEDUP_REMOVED lines=16> */
.L_x_4021:
[----:B------:R-:W-:Y:S01]  /*26c0*/  PRMT R19, RZ, 0x7610, R19 ;  /* 0x00007610ff137816 */ /* 0x000fe20000000013 */
[----:B------:R-:W-:Y:S06]  /*26d0*/  BRA `(.L_x_3994) ;  /* 0x0000000000247947 */ /* 0x000fec0003800000 */
.L_x_4018:
[----:B------:R-:W2:Y:S02]  /*26e0*/  LDG.E.64 R2, desc[UR36][R2.64] ;  /* 0x0000002402027981 */ /* 0x000ea4000c1e1b00 */
[----:B--2---:R-:W0:Y:S02]  /*26f0*/  I2F.U64 R0, R2 ;  /* 0x0000000200007312 */ /* 0x004e240000301000 */
[----:B0-----:R-:W-:-:S04]  /*2700*/  F2FP.F16.F32.PACK_AB R0, RZ, R0 ;  /* 0x00000000ff00723e */ /* 0x001fc800000000ff */
[----:B------:R-:W-:Y:S01]  /*2710*/  PRMT R19, R0, 0x7610, R19 ;  /* 0x0000761000137816 */ /* 0x000fe20000000013 */
[----:B------:R-:W-:Y:S06]  /*2720*/  BRA `(.L_x_3994) ;  /* 0x0000000000107947 */ /* 0x000fec0003800000 */
.L_x_4017:
[----:B------:R-:W2:Y:S02]  /*2730*/  LDG.E R2, desc[UR36][R2.64] ;  /* 0x0000002402027981 */ /* 0x000ea4000c1e1900 */
[----:B--2---:R-:W-:-:S04]  /*2740*/  I2FP.F32.U32 R0, R2 ;  /* 0x0000000200007245 */ /* 0x004fc80000201000 */
[----:B------:R-:W-:-:S04]  /*2750*/  F2FP.F16.F32.PACK_AB R0, RZ, R0 ;  /* 0x00000000ff00723e */ /* 0x000fc800000000ff */
[----:B------:R-:W-:-:S07]  /*2760*/  PRMT R19, R0, 0x7610, R19 ;  /* 0x0000761000137816 */ /* 0x000fce0000000013 */
.L_x_3994:
[----:B------:R-:W2:Y:S01]  /*2770*/  LDC.U8 R4, c[0x0][0x493] ;  /* 0x000124c0ff047b82 */ /* 0x000ea20000000000 */
[----:B------:R-:W-:Y:S02]  /*2780*/  ULDC.64 UR4, c[0x0][0x488] ;  /* 0x0001220000047ab9 */ /* 0x000fe40000000a00 */
[----:B01----:R-:W-:-:S05]  /*2790*/  IADD3 R2, P1, R22, UR4, RZ ;  /* 0x0000000416027c10 */ /* 0x003fca000ff3e0ff */
[----:B------:R-:W-:Y:S01]  /*27a0*/  IMAD.X R3, RZ, RZ, UR5, P1 ;  /* 0x00000005ff037e24 */ /* 0x000fe200088e06ff */
[----:B--2---:R-:W-:-:S04]  /*27b0*/  PRMT R0, R4, 0x9910, RZ ;  /* 0x0000991004007816 */ /* 0x004fc800000000ff */
        /* <DEDUP_REMOVED lines=12> */
[----:B0-----:R-:W-:Y:S01]  /*2880*/  F2FP.F16.F32.PACK_AB R0, RZ, R0 ;  /* 0x00000000ff00723e */ /* 0x001fe200000000ff */
[----:B------:R-:W-:Y:S06]  /*2890*/  BRA `(.L_x_4027) ;  /* 0x0000000c00987947 */ /* 0x000fec0003800000 */
.L_x_4025:
[----:B------:R-:W2:Y:S02]  /*28a0*/  LDG.E.U8 R2, desc[UR36][R2.64] ;  /* 0x0000002402027981 */ /* 0x000ea4000c1e1100 */
[----:B--2---:R-:W-:-:S04]  /*28b0*/  I2FP.F32.U32 R0, R2 ;  /* 0x0000000200007245 */ /* 0x004fc80000201000 */
[----:B------:R-:W-:Y:S01]  /*28c0*/  F2FP.F16.F32.PACK_AB R0, RZ, R0 ;  /* 0x00000000ff00723e */ /* 0x000fe200000000ff */
[----:B------:R-:W-:Y:S06]  /*28d0*/  BRA `(.L_x_4027) ;  /* 0x0000000c00887947 */ /* 0x000fec0003800000 */
.L_x_4024:
        /* <DEDUP_REMOVED lines=8> */
[----:B0-----:R-:W-:Y:S01]  /*2960*/  F2FP.F16.F32.PACK_AB R0, RZ, R0 ;  /* 0x00000000ff00723e */ /* 0x001fe200000000ff */
[----:B------:R-:W-:Y:S06]  /*2970*/  BRA `(.L_x_4027) ;  /* 0x0000000c00607947 */ /* 0x000fec0003800000 */
.L_x_4029:
[----:B------:R-:W2:Y:S02]  /*2980*/  LDG.E R2, desc[UR36][R2.64] ;  /* 0x0000002402027981 */ /* 0x000ea4000c1e1900 */
[----:B--2---:R-:W-:-:S04]  /*2990*/  I2FP.F32.S32 R0, R2 ;  /* 0x0000000200007245 */ /* 0x004fc80000201400 */
[----:B------:R-:W-:Y:S01]  /*29a0*/  F2FP.F16.F32.PACK_AB R0, RZ, R0 ;  /* 0x00000000ff00723e */ /* 0x000fe200000000ff */
[----:B------:R-:W-:Y:S06]  /*29b0*/  BRA `(.L_x_4027) ;  /* 0x0000000c00507947 */ /* 0x000fec0003800000 */
.L_x_4028:
[----:B------:R-:W2:Y:S02]  /*29c0*/  LDG.E.U16 R2, desc[UR36][R2.64] ;  /* 0x0000002402027981 */ /* 0x000ea4000c1e1500 */
[----:B--2---:R-:W0:Y:S02]  /*29d0*/  I2F.S16 R0, R2 ;  /* 0x0000000200007306 */ /* 0x004e240000101400 */
[----:B0-----:R-:W-:Y:S01]  /*29e0*/  F2FP.F16.F32.PACK_AB R0, RZ, R0 ;  /* 0x00000000ff00723e */ /* 0x001fe200000000ff */
[----:B------:R-:W-:Y:S06]  /*29f0*/  BRA `(.L_x_4027) ;  /* 0x0000000c00407947 */ /* 0x000fec0003800000 */
.L_x_4023:
        /* <DEDUP_REMOVED lines=9> */
.L_x_4031:
[----:B------:R1:W5:Y:S01]  /*2a90*/  LDG.E.U16 R0, desc[UR36][R2.64] ;  /* 0x0000002402007981 */ /* 0x000362000c1e1500 */
[----:B------:R-:W-:Y:S05]  /*2aa0*/  BRA `(.L_x_4027) ;  /* 0x0000000c00147947 */ /* 0x000fea0003800000 */
.L_x_4030:
        /* <DEDUP_REMOVED lines=9> */
.L_x_4033:
[----:B------:R0:W5:Y:S01]  /*2b40*/  LDG.E.U16 R0, desc[UR36][R2.64] ;  /* 0x0000002402007981 */ /* 0x000162000c1e1500 */
[----:B------:R-:W-:Y:S05]  /*2b50*/  BRA `(.L_x_4027) ;  /* 0x0000000800e87947 */ /* 0x000fea0003800000 */
.L_x_4032:
[----:B------:R-:W2:Y:S01]  /*2b60*/  LDG.E.64 R2, desc[UR36][R2.64] ;  /* 0x0000002402027981 */ /* 0x000ea2000c1e1b00 */
[----:B------:R-:W-:Y:S01]  /*2b70*/  UMOV UR4, 0xf0000000 ;  /* 0xf000000000047882 */ /* 0x000fe20000000000 */
[----:B------:R-:W-:Y:S01]  /*2b80*/  UMOV UR5, 0x380fffff ;  /* 0x380fffff00057882 */ /* 0x000fe20000000000 */
[----:B--2---:R-:W0:Y:S01]  /*2b90*/  F2F.F32.F64 R0, R2 ;  /* 0x0000000200007310 */ /* 0x004e220000301000 */
[----:B------:R-:W-:-:S14]  /*2ba0*/  DSETP.GEU.AND P0, PT, |R2|, UR4, PT ;  /* 0x0000000402007e2a */ /* 0x000fdc000bf0e200 */
[----:B0-----:R-:W-:-:S05]  /*2bb0*/  @!P0 FMUL R0, R0, 1.175494350822287508e-38 ;  /* 0x0080000000008820 */ /* 0x001fca0000400000 */
[----:B------:R-:W-:Y:S01]  /*2bc0*/  F2FP.F16.F32.PACK_AB R0, RZ, R0 ;  /* 0x00000000ff00723e */ /* 0x000fe200000000ff */
[----:B------:R-:W-:Y:S06]  /*2bd0*/  BRA `(.L_x_4027) ;  /* 0x0000000800c87947 */ /* 0x000fec0003800000 */
.L_x_4022:
        /* <DEDUP_REMOVED lines=11> */
[----:B------:R-:W-:Y:S01]  /*2c90*/  F2FP.F16.F32.PACK_AB R0, RZ, R0 ;  /* 0x00000000ff00723e */ /* 0x000fe200000000ff */
[----:B------:R-:W-:Y:S06]  /*2ca0*/  BRA `(.L_x_4027) ;  /* 0x0000000800947947 */ /* 0x000fec0003800000 */
.L_x_4036:
        /* <DEDUP_REMOVED lines=8> */
.L_x_4035:
        /* <DEDUP_REMOVED lines=28> */
.L_x_4038:
        /* <DEDUP_REMOVED lines=15> */
.L_x_4037:
[----:B------:R-:W2:Y:S02]  /*2fe0*/  LDG.E.U16 R0, desc[UR36][R2.64] ;  /* 0x0000002402007981 */ /* 0x000ea4000c1e1500 */
[----:B--2---:R-:W-:-:S05]  /*2ff0*/  IMAD.U32 R0, R0, 0x10000, RZ ;  /* 0x0001000000007824 */ /* 0x004fca00078e00ff */
[----:B------:R-:W-:Y:S01]  /*3000*/  F2FP.F16.F32.PACK_AB R0, RZ, R0 ;  /* 0x00000000ff00723e */ /* 0x000fe200000000ff */
[----:B------:R-:W-:Y:S06]  /*3010*/  BRA `(.L_x_4027) ;  /* 0x0000000400b87947 */ /* 0x000fec0003800000 */
.L_x_4034:
        /* <DEDUP_REMOVED lines=10> */
[----:B------:R-:W-:Y:S01]  /*30c0*/  F2FP.F16.F32.PACK_AB R0, RZ, R0 ;  /* 0x00000000ff00723e */ /* 0x000fe200000000ff */
[----:B------:R-:W-:Y:S06]  /*30d0*/  BRA `(.L_x_4027) ;  /* 0x0000000400887947 */ /* 0x000fec0003800000 */
.L_x_4041:
        /* <DEDUP_REMOVED lines=21> */
.L_x_4045:
[----:B------:R-:W-:Y:S05]  /*3230*/  BSYNC B1 ;  /* 0x0000000000017941 */ /* 0x000fea0003800000 */
.L_x_4044:
[----:B------:R-:W-:Y:S01]  /*3240*/  LEA R3, R0, 0x3b800000, 0x17 ;  /* 0x3b80000000037811 */ /* 0x000fe200078eb8ff */
[----:B------:R-:W-:-:S05]  /*3250*/  IMAD.SHL.U32 R0, R2, 0x100000, RZ ;  /* 0x0010000002007824 */ /* 0x000fca00078e00ff */
[----:B------:R-:W-:-:S07]  /*3260*/  LOP3.LUT R0, R3, R0, R4, 0xfe, !PT ;  /* 0x0000000003007212 */ /* 0x000fce00078efe04 */
.L_x_4043:
[----:B------:R-:W-:Y:S05]  /*3270*/  BSYNC B0 ;  /* 0x0000000000007941 */ /* 0x000fea0003800000 */
.L_x_4042:
[----:B------:R-:W-:Y:S01]  /*3280*/  F2FP.F16.F32.PACK_AB R0, RZ, R0 ;  /* 0x00000000ff00723e */ /* 0x000fe200000000ff */
[----:B------:R-:W-:Y:S06]  /*3290*/  BRA `(.L_x_4027) ;  /* 0x0000000400187947 */ /* 0x000fec0003800000 */
.L_x_4040:
        /* <DEDUP_REMOVED lines=21> */
.L_x_4049:
[----:B------:R-:W-:Y:S05]  /*33f0*/  BSYNC B1 ;  /* 0x0000000000017941 */ /* 0x000fea0003800000 */
.L_x_4048:
[----:B------:R-:W-:Y:S01]  /*3400*/  LEA R3, R0, 0x37800000, 0x17 ;  /* 0x3780000000037811 */ /* 0x000fe200078eb8ff */
[----:B------:R-:W-:-:S05]  /*3410*/  IMAD.SHL.U32 R0, R2, 0x200000, RZ ;  /* 0x0020000002007824 */ /* 0x000fca00078e00ff */
[----:B------:R-:W-:-:S07]  /*3420*/  LOP3.LUT R0, R3, R0, R4, 0xfe, !PT ;  /* 0x0000000003007212 */ /* 0x000fce00078efe04 */
.L_x_4047:
[----:B------:R-:W-:Y:S05]  /*3430*/  BSYNC B0 ;  /* 0x0000000000007941 */ /* 0x000fea0003800000 */
.L_x_4046:
[----:B------:R-:W-:Y:S01]  /*3440*/  F2FP.F16.F32.PACK_AB R0, RZ, R0 ;  /* 0x00000000ff00723e */ /* 0x000fe200000000ff */
[----:B------:R-:W-:Y:S06]  /*3450*/  BRA `(.L_x_4027) ;  /* 0x0000000000a87947 */ /* 0x000fec0003800000 */
.L_x_4039:
        /* <DEDUP_REMOVED lines=14> */
.L_x_4053:
[----:B------:R-:W-:Y:S05]  /*3540*/  BSYNC B0 ;  /* 0x0000000000007941 */ /* 0x000fea0003800000 */
.L_x_4052:
[----:B------:R-:W-:Y:S01]  /*3550*/  F2FP.F16.F32.PACK_AB R0, RZ, R0 ;  /* 0x00000000ff00723e */ /* 0x000fe200000000ff */
[----:B------:R-:W-:Y:S06]  /*3560*/  BRA `(.L_x_4027) ;  /* 0x0000000000647947 */ /* 0x000fec0003800000 */
.L_x_4026:
        /* <DEDUP_REMOVED lines=16> */
.L_x_4054:
[----:B------:R-:W-:Y:S01]  /*3670*/  PRMT R0, RZ, 0x7610, R0 ;  /* 0x00007610ff007816 */ /* 0x000fe20000000000 */
[----:B------:R-:W-:Y:S06]  /*3680*/  BRA `(.L_x_4027) ;  /* 0x00000000001c7947 */ /* 0x000fec0003800000 */
.L_x_4051:
[----:B------:R-:W2:Y:S02]  /*3690*/  LDG.E.64 R2, desc[UR36][R2.64] ;  /* 0x0000002402027981 */ /* 0x000ea4000c1e1b00 */
[----:B--2---:R-:W0:Y:S02]  /*36a0*/  I2F.U64 R0, R2 ;  /* 0x0000000200007312 */ /* 0x004e240000301000 */
[----:B0-----:R-:W-:Y:S01]  /*36b0*/  F2FP.F16.F32.PACK_AB R0, RZ, R0 ;  /* 0x00000000ff00723e */ /* 0x001fe200000000ff */
[----:B------:R-:W-:Y:S06]  /*36c0*/  BRA `(.L_x_4027) ;  /* 0x00000000000c7947 */ /* 0x000fec0003800000 */
.L_x_4050:
[----:B------:R-:W2:Y:S02]  /*36d0*/  LDG.E R2, desc[UR36][R2.64] ;  /* 0x0000002402027981 */ /* 0x000ea4000c1e1900 */
[----:B--2---:R-:W-:-:S04]  /*36e0*/  I2FP.F32.U32 R0, R2 ;  /* 0x0000000200007245 */ /* 0x004fc80000201000 */
[----:B------:R-:W-:-:S07]  /*36f0*/  F2FP.F16.F32.PACK_AB R0, RZ, R0 ;  /* 0x00000000ff00723e */ /* 0x000fce00000000ff */
.L_x_4027:
[----:B-----5:R-:W-:Y:S01]  /*3700*/  HADD2.F32 R19, -RZ, R19.H0_H0 ;  /* 0x20000013ff137230 */ /* 0x020fe20000004100 */
[----:B------:R-:W-:Y:S01]  /*3710*/  BSSY B0, `(.L_x_4055) ;  /* 0x0000041000007945 */ /* 0x000fe20003800000 */
[----:B------:R-:W-:-:S03]  /*3720*/  HADD2.F32 R4, -RZ, R0.H0_H0 ;  /* 0x20000000ff047230 */ /* 0x000fc60000004100 */
[C---:B------:R-:W-:Y:S02]  /*3730*/  FADD.FTZ R0, |R19|.reuse, -RZ ;  /* 0x800000ff13007221 */ /* 0x040fe40000010200 */
[----:B------:R-:W-:-:S13]  /*3740*/  FSETP.GEU.FTZ.AND P0, PT, |R19|, |R4|, PT ;  /* 0x400000041300720b */ /* 0x000fda0003f1e200 */
[----:B------:R-:W-:Y:S05]  /*3750*/  @!P0 BRA `(.L_x_4056) ;  /* 0x0000000000f08947 */ /* 0x000fea0003800000 */
[----:B------:R-:W-:-:S05]  /*3760*/  FMUL.FTZ R5, |R4|, 8388608 ;  /* 0x4b00000004057820 */ /* 0x000fca0000410200 */
[----:B------:R-:W-:-:S13]  /*3770*/  FSETP.GTU.FTZ.AND P0, PT, R0, R5, PT ;  /* 0x000000050000720b */ /* 0x000fda0003f1c000 */
[----:B------:R-:W-:Y:S05]  /*3780*/  @P0 BRA `(.L_x_4057) ;  /* 0x0000000000680947 */ /* 0x000fea0003800000 */
[----:B------:R-:W-:Y:S01]  /*3790*/  FADD.FTZ R7, |R4|, -RZ ;  /* 0x800000ff04077221 */ /* 0x000fe20000010200 */
[----:B------:R-:W-:Y:S03]  /*37a0*/  BSSY B1, `(.L_x_4058) ;  /* 0x0000016000017945 */ /* 0x000fe60003800000 */
[----:B01----:R-:W0:Y:S02]  /*37b0*/  MUFU.RCP R3, R7 ;  /* 0x0000000700037308 */ /* 0x003e240000001000 */
        /* <DEDUP_REMOVED lines=17> */
.L_x_4060:
[----:B------:R-:W-:Y:S01]  /*38d0*/  FSETP.GEU.FTZ.AND P0, PT, R3, -R7, PT ;  /* 0x800000070300720b */ /* 0x000fe20003f1e000 */
[----:B------:R-:W-:-:S12]  /*38e0*/  FADD.FTZ R5, R5, -1 ;  /* 0xbf80000005057421 */ /* 0x000fd80000010000 */
[----:B------:R-:W-:-:S07]  /*38f0*/  @!P0 FADD.FTZ R5, R5, -1 ;  /* 0xbf80000005058421 */ /* 0x000fce0000010000 */
.L_x_4059:
[----:B------:R-:W-:Y:S05]  /*3900*/  BSYNC B1 ;  /* 0x0000000000017941 */ /* 0x000fea0003800000 */
.L_x_4058:
[----:B------:R-:W-:Y:S01]  /*3910*/  FFMA.FTZ R0, -R7, R5, R0 ;  /* 0x0000000507007223 */ /* 0x000fe20000010100 */
[----:B------:R-:W-:Y:S06]  /*3920*/  BRA `(.L_x_4056) ;  /* 0x00000000007c7947 */ /* 0x000fec0003800000 */
.L_x_4057:
        /* <DEDUP_REMOVED lines=15> */
.L_x_4063:
        /* <DEDUP_REMOVED lines=13> */
.L_x_4062:
[----:B------:R-:W-:Y:S05]  /*3af0*/  BSYNC B1 ;  /* 0x0000000000017941 */ /* 0x000fea0003800000 */
.L_x_4061:
[----:B------:R-:W-:-:S04]  /*3b00*/  FMUL.FTZ R3, R2, 1.1920928955078125e-07 ;  /* 0x3400000002037820 */ /* 0x000fc80000410000 */
[----:B------:R-:W-:-:S07]  /*3b10*/  FMUL.FTZ R0, R6, R3 ;  /* 0x0000000306007220 */ /* 0x000fce0000410000 */
.L_x_4056:
[----:B------:R-:W-:Y:S05]  /*3b20*/  BSYNC B0 ;  /* 0x0000000000007941 */ /* 0x000fea0003800000 */
.L_x_4055:
[----:B01----:R-:W0:Y:S01]  /*3b30*/  LDC.U8 R3, c[0x0][0x491] ;  /* 0x00012440ff037b82 */ /* 0x003e220000000000 */
[C---:B------:R-:W-:Y:S02]  /*3b40*/  FSETP.GTU.FTZ.AND P0, PT, |R0|.reuse, +INF , PT ;  /* 0x7f8000000000780b */ /* 0x040fe40003f1c200 */
[----:B------:R-:W-:-:S04]  /*3b50*/  LOP3.LUT R19, R0, 0x80000000, R19, 0xb8, !PT ;  /* 0x8000000000137812 */ /* 0x000fc800078eb813 */
[----:B------:R-:W-:-:S04]  /*3b60*/  FSEL R19, R0, R19, P0 ;  /* 0x0000001300137208 */ /* 0x000fc80000000000 */
[----:B------:R-:W-:Y:S02]  /*3b70*/  F2FP.F16.F32.PACK_AB R19, RZ, R19 ;  /* 0x00000013ff13723e */ /* 0x000fe400000000ff */
        /* <DEDUP_REMOVED lines=11> */
[----:B------:R-:W-:-:S04]  /*3c30*/  HADD2.F32 R0, -RZ, R19.H0_H0 ;  /* 0x20000013ff007230 */ /* 0x000fc80000004100 */
[----:B------:R-:W0:Y:S02]  /*3c40*/  F2I.FTZ.TRUNC.NTZ R3, R0 ;  /* 0x0000000000037305 */ /* 0x000e24000021f100 */
[----:B0-----:R0:W-:Y:S01]  /*3c50*/  STG.E.U8 desc[UR36][R16.64], R3 ;  /* 0x0000000310007986 */ /* 0x0011e2000c101124 */
[----:B------:R-:W-:Y:S05]  /*3c60*/  BRA `(.L_x_4069) ;  /* 0x0000000c00947947 */ /* 0x000fea0003800000 */
.L_x_4067:
[----:B------:R-:W-:-:S06]  /*3c70*/  HADD2.F32 R3, -RZ, R19.H0_H0 ;  /* 0x20000013ff037230 */ /* 0x000fcc0000004100 */
[----:B------:R-:W0:Y:S02]  /*3c80*/  F2I.S64.TRUNC R2, R3 ;  /* 0x0000000300027311 */ /* 0x000e24000020d900 */
[----:B0-----:R0:W-:Y:S01]  /*3c90*/  STG.E.U8 desc[UR36][R16.64], R2 ;  /* 0x0000000210007986 */ /* 0x0011e2000c101124 */
[----:B------:R-:W-:Y:S05]  /*3ca0*/  BRA `(.L_x_4069) ;  /* 0x0000000c00847947 */ /* 0x000fea0003800000 */
.L_x_4066:
[----:B------:R-:W-:-:S13]  /*3cb0*/  ISETP.NE.AND P0, PT, R2, 0x2, PT ;  /* 0x000000020200780c */ /* 0x000fda0003f05270 */
[----:B------:R-:W-:Y:S05]  /*3cc0*/  @!P0 BRA `(.L_x_4070) ;  /* 0x0000000000308947 */ /* 0x000fea0003800000 */
[----:B------:R-:W-:-:S13]  /*3cd0*/  ISETP.NE.AND P0, PT, R2, 0x3, PT ;  /* 0x000000030200780c */ /* 0x000fda0003f05270 */
[----:B------:R-:W-:Y:S05]  /*3ce0*/  @!P0 BRA `(.L_x_4071) ;  /* 0x0000000000188947 */ /* 0x000fea0003800000 */
[----:B------:R-:W-:-:S13]  /*3cf0*/  ISETP.NE.AND P0, PT, R2, 0x4, PT ;  /* 0x000000040200780c */ /* 0x000fda0003f05270 */
[----:B------:R-:W-:Y:S05]  /*3d00*/  @P0 BRA `(.L_x_4068) ;  /* 0x0000000c000c0947 */ /* 0x000fea0003800000 */
[----:B------:R-:W-:-:S06]  /*3d10*/  HADD2.F32 R2, -RZ, R19.H0_H0 ;  /* 0x20000013ff027230 */ /* 0x000fcc0000004100 */
[----:B------:R-:W0:Y:S02]  /*3d20*/  F2I.S64.TRUNC R2, R2 ;  /* 0x0000000200027311 */ /* 0x000e24000020d900 */
[----:B0-----:R0:W-:Y:S01]  /*3d30*/  STG.E.64 desc[UR36][R16.64], R2 ;  /* 0x0000000210007986 */ /* 0x0011e2000c101b24 */
[----:B------:R-:W-:Y:S05]  /*3d40*/  BRA `(.L_x_4069) ;  /* 0x0000000c005c7947 */ /* 0x000fea0003800000 */
.L_x_4071:
[----:B------:R-:W-:-:S06]  /*3d50*/  HADD2.F32 R19, -RZ, R19.H0_H0 ;  /* 0x20000013ff137230 */ /* 0x000fcc0000004100 */
[----:B------:R-:W0:Y:S02]  /*3d60*/  F2I.FTZ.TRUNC.NTZ R19, R19 ;  /* 0x0000001300137305 */ /* 0x000e24000021f100 */
[----:B0-----:R0:W-:Y:S01]  /*3d70*/  STG.E desc[UR36][R16.64], R19 ;  /* 0x0000001310007986 */ /* 0x0011e2000c101924 */
[----:B------:R-:W-:Y:S05]  /*3d80*/  BRA `(.L_x_4069) ;  /* 0x0000000c004c7947 */ /* 0x000fea0003800000 */
.L_x_4070:
[----:B------:R-:W-:-:S06]  /*3d90*/  HADD2.F32 R19, -RZ, R19.H0_H0 ;  /* 0x20000013ff137230 */ /* 0x000fcc0000004100 */
[----:B------:R-:W0:Y:S02]  /*3da0*/  F2I.FTZ.TRUNC.NTZ R19, R19 ;  /* 0x0000001300137305 */ /* 0x000e24000021f100 */
[----:B0-----:R0:W-:Y:S01]  /*3db0*/  STG.E.U16 desc[UR36][R16.64], R19 ;  /* 0x0000001310007986 */ /* 0x0011e2000c101524 */
[----:B------:R-:W-:Y:S05]  /*3dc0*/  BRA `(.L_x_4069) ;  /* 0x0000000c003c7947 */ /* 0x000fea0003800000 */
.L_x_4065:
[----:B------:R-:W-:-:S13]  /*3dd0*/  ISETP.GT.AND P0, PT, R2, 0x6, PT ;  /* 0x000000060200780c */ /* 0x000fda0003f04270 */
[----:B------:R-:W-:Y:S05]  /*3de0*/  @P0 BRA `(.L_x_4072) ;  /* 0x0000000000240947 */ /* 0x000fea0003800000 */
[----:B------:R-:W-:-:S13]  /*3df0*/  ISETP.NE.AND P0, PT, R2, 0x5, PT ;  /* 0x000000050200780c */ /* 0x000fda0003f05270 */
[----:B------:R-:W-:Y:S05]  /*3e00*/  @!P0 BRA `(.L_x_4073) ;  /* 0x0000000000148947 */ /* 0x000fea0003800000 */
[----:B------:R-:W-:-:S13]  /*3e10*/  ISETP.NE.AND P0, PT, R2, 0x6, PT ;  /* 0x000000060200780c */ /* 0x000fda0003f05270 */
[----:B------:R-:W-:Y:S05]  /*3e20*/  @P0 BRA `(.L_x_4068) ;  /* 0x0000000800c40947 */ /* 0x000fea0003800000 */
[----:B------:R-:W-:-:S05]  /*3e30*/  HADD2.F32 R19, -RZ, R19.H0_H0 ;  /* 0x20000013ff137230 */ /* 0x000fca0000004100 */
[----:B------:R0:W-:Y:S01]  /*3e40*/  STG.E desc[UR36][R16.64], R19 ;  /* 0x0000001310007986 */ /* 0x0001e2000c101924 */
[----:B------:R-:W-:Y:S05]  /*3e50*/  BRA `(.L_x_4069) ;  /* 0x0000000c00187947 */ /* 0x000fea0003800000 */
.L_x_4073:
[----:B------:R0:W-:Y:S01]  /*3e60*/  STG.E.U16 desc[UR36][R16.64], R19 ;  /* 0x0000001310007986 */ /* 0x0001e2000c101524 */
[----:B------:R-:W-:Y:S05]  /*3e70*/  BRA `(.L_x_4069) ;  /* 0x0000000c00107947 */ /* 0x000fea0003800000 */
.L_x_4072:
[----:B------:R-:W-:-:S13]  /*3e80*/  ISETP.NE.AND P0, PT, R2, 0x7, PT ;  /* 0x000000070200780c */ /* 0x000fda0003f05270 */
[----:B------:R-:W-:Y:S05]  /*3e90*/  @!P0 BRA `(.L_x_4074) ;  /* 0x0000000000348947 */ /* 0x000fea0003800000 */
[----:B------:R-:W-:-:S13]  /*3ea0*/  ISETP.NE.AND P0, PT, R2, 0x8, PT ;  /* 0x000000080200780c */ /* 0x000fda0003f05270 */
[----:B------:R-:W-:Y:S05]  /*3eb0*/  @!P0 BRA `(.L_x_4075) ;  /* 0x0000000000188947 */ /* 0x000fea0003800000 */
[----:B------:R-:W-:-:S13]  /*3ec0*/  ISETP.NE.AND P0, PT, R2, 0x9, PT ;  /* 0x000000090200780c */ /* 0x000fda0003f05270 */
[----:B------:R-:W-:Y:S05]  /*3ed0*/  @P0 BRA `(.L_x_4068) ;  /* 0x0000000800980947 */ /* 0x000fea0003800000 */
[----:B------:R-:W-:Y:S02]  /*3ee0*/  HADD2.F32 R2, -RZ, R19.H0_H0 ;  /* 0x20000013ff027230 */ /* 0x000fe40000004100 */
[----:B------:R-:W-:-:S05]  /*3ef0*/  IMAD.MOV.U32 R3, RZ, RZ, RZ ;  /* 0x000000ffff037224 */ /* 0x000fca00078e00ff */
[----:B------:R0:W-:Y:S01]  /*3f00*/  STG.E.64 desc[UR36][R16.64], R2 ;  /* 0x0000000210007986 */ /* 0x0001e2000c101b24 */
[----:B------:R-:W-:Y:S05]  /*3f10*/  BRA `(.L_x_4069) ;  /* 0x0000000800e87947 */ /* 0x000fea0003800000 */
.L_x_4075:
[----:B------:R-:W-:-:S05]  /*3f20*/  HADD2.F32 R0, -RZ, R19.H0_H0 ;  /* 0x20000013ff007230 */ /* 0x000fca0000004100 */
[----:B------:R-:W-:-:S04]  /*3f30*/  F2FP.F16.F32.PACK_AB R0, RZ, R0 ;  /* 0x00000000ff00723e */ /* 0x000fc800000000ff */
[----:B------:R-:W-:-:S05]  /*3f40*/  PRMT R0, R0, 0x5410, RZ ;  /* 0x0000541000007816 */ /* 0x000fca00000000ff */
[----:B------:R0:W-:Y:S01]  /*3f50*/  STG.E desc[UR36][R16.64], R0 ;  /* 0x0000000010007986 */ /* 0x0001e2000c101924 */
[----:B------:R-:W-:Y:S05]  /*3f60*/  BRA `(.L_x_4069) ;  /* 0x0000000800d47947 */ /* 0x000fea0003800000 */
.L_x_4074:
[----:B------:R-:W-:-:S05]  /*3f70*/  HADD2.F32 R2, -RZ, R19.H0_H0 ;  /* 0x20000013ff027230 */ /* 0x000fca0000004100 */
[----:B------:R-:W-:-:S06]  /*3f80*/  FMUL.FTZ R2, R2, 1 ;  /* 0x3f80000002027820 */ /* 0x000fcc0000410000 */
[----:B------:R-:W0:Y:S02]  /*3f90*/  F2F.F64.F32 R2, R2 ;  /* 0x0000000200027310 */ /* 0x000e240000201800 */
[----:B0-----:R0:W-:Y:S01]  /*3fa0*/  STG.E.64 desc[UR36][R16.64], R2 ;  /* 0x0000000210007986 */ /* 0x0011e2000c101b24 */
[----:B------:R-:W-:Y:S05]  /*3fb0*/  BRA `(.L_x_4069) ;  /* 0x0000000800c07947 */ /* 0x000fea0003800000 */
.L_x_4064:
        /* <DEDUP_REMOVED lines=8> */
[----:B------:R-:W-:-:S05]  /*4040*/  HADD2.F32 R19, -RZ, R19.H0_H0 ;  /* 0x20000013ff137230 */ /* 0x000fca0000004100 */
[----:B------:R-:W-:-:S04]  /*4050*/  FSETP.NEU.FTZ.AND P0, PT, R19, RZ, PT ;  /* 0x000000ff1300720b */ /* 0x000fc80003f1d000 */
[----:B------:R-:W-:-:S05]  /*4060*/  SEL R3, RZ, 0x1, !P0 ;  /* 0x00000001ff037807 */ /* 0x000fca0004000000 */
[----:B------:R0:W-:Y:S01]  /*4070*/  STG.E.U8 desc[UR36][R16.64], R3 ;  /* 0x0000000310007986 */ /* 0x0001e2000c101124 */
[----:B------:R-:W-:Y:S05]  /*4080*/  BRA `(.L_x_4069) ;  /* 0x00000008008c7947 */ /* 0x000fea0003800000 */
.L_x_4078:
[----:B------:R-:W-:Y:S01]  /*4090*/  HADD2.F32 R19, -RZ, R19.H0_H0 ;  /* 0x20000013ff137230 */ /* 0x000fe20000004100 */
[----:B------:R-:W-:-:S04]  /*40a0*/  CS2R R6, SRZ ;  /* 0x0000000000067805 */ /* 0x000fc8000001ff00 */
[----:B------:R-:W-:-:S06]  /*40b0*/  FMUL.FTZ R4, R19, 1 ;  /* 0x3f80000013047820 */ /* 0x000fcc0000410000 */
[----:B------:R-:W0:Y:S02]  /*40c0*/  F2F.F64.F32 R4, R4 ;  /* 0x0000000400047310 */ /* 0x000e240000201800 */
[----:B0-----:R0:W-:Y:S01]  /*40d0*/  STG.E.128 desc[UR36][R16.64], R4 ;  /* 0x0000000410007986 */ /* 0x0011e2000c101d24 */
[----:B------:R-:W-:Y:S05]  /*40e0*/  BRA `(.L_x_4069) ;  /* 0x0000000800747947 */ /* 0x000fea0003800000 */
.L_x_4077:
[----:B------:R-:W-:-:S13]  /*40f0*/  ISETP.NE.AND P0, PT, R2, 0xf, PT ;  /* 0x0000000f0200780c */ /* 0x000fda0003f05270 */
[----:B------:R-:W-:Y:S05]  /*4100*/  @!P0 BRA `(.L_x_4079) ;  /* 0x0000000000b48947 */ /* 0x000fea0003800000 */
[----:B------:R-:W-:-:S13]  /*4110*/  ISETP.NE.AND P0, PT, R2, 0x17, PT ;  /* 0x000000170200780c */ /* 0x000fda0003f05270 */
[----:B------:R-:W-:Y:S05]  /*4120*/  @!P0 BRA `(.L_x_4080) ;  /* 0x0000000000548947 */ /* 0x000fea0003800000 */
[----:B------:R-:W-:-:S13]  /*4130*/  ISETP.NE.AND P0, PT, R2, 0x18, PT ;  /* 0x000000180200780c */ /* 0x000fda0003f05270 */
[----:B------:R-:W-:Y:S05]  /*4140*/  @P0 BRA `(.L_x_4068) ;  /* 0x0000000400fc0947 */ /* 0x000fea0003800000 */
[----:B------:R-:W-:Y:S01]  /*4150*/  HADD2.F32 R19, -RZ, R19.H0_H0 ;  /* 0x20000013ff137230 */ /* 0x000fe20000004100 */
        /* <DEDUP_REMOVED lines=14> */
.L_x_4082:
[----:B------:R-:W-:Y:S05]  /*4240*/  BSYNC B0 ;  /* 0x0000000000007941 */ /* 0x000fea0003800000 */
.L_x_4081:
[----:B------:R-:W-:-:S05]  /*4250*/  LOP3.LUT R3, R0, R3, RZ, 0xfc, !PT ;  /* 0x0000000300037212 */ /* 0x000fca00078efcff */
[----:B------:R0:W-:Y:S01]  /*4260*/  STG.E.U8 desc[UR36][R16.64], R3 ;  /* 0x0000000310007986 */ /* 0x0001e2000c101124 */
[----:B------:R-:W-:Y:S05]  /*4270*/  BRA `(.L_x_4069) ;  /* 0x0000000800107947 */ /* 0x000fea0003800000 */
.L_x_4080:
[----:B------:R-:W-:Y:S01]  /*4280*/  HADD2.F32 R19, -RZ, R19.H0_H0 ;  /* 0x20000013ff137230 */ /* 0x000fe20000004100 */
        /* <DEDUP_REMOVED lines=12> */
.L_x_4084:
[----:B------:R-:W-:Y:S01]  /*4350*/  IMAD.MOV.U32 R0, RZ, RZ, 0x7f ;  /* 0x0000007fff007424 */ /* 0x000fe200078e00ff */
[----:B------:R-:W-:-:S04]  /*4360*/  ISETP.GT.U32.AND P0, PT, R2, 0x7f800000, PT ;  /* 0x7f8000000200780c */ /* 0x000fc80003f04070 */
[----:B------:R-:W-:-:S09]  /*4370*/  SEL R0, R0, 0x7c, P0 ;  /* 0x0000007c00007807 */ /* 0x000fd20000000000 */
.L_x_4085:
[----:B------:R-:W-:Y:S05]  /*4380*/  BSYNC B0 ;  /* 0x0000000000007941 */ /* 0x000fea0003800000 */
.L_x_4083:
[----:B------:R-:W-:-:S04]  /*4390*/  LOP3.LUT R2, R19, 0x80000000, RZ, 0xc0, !PT ;  /* 0x8000000013027812 */ /* 0x000fc800078ec0ff */
[----:B------:R-:W-:-:S04]  /*43a0*/  SHF.R.U32.HI R3, RZ, 0x18, R2 ;  /* 0x00000018ff037819 */ /* 0x000fc80000011602 */
[----:B------:R-:W-:-:S05]  /*43b0*/  LOP3.LUT R3, R0, R3, RZ, 0xfc, !PT ;  /* 0x0000000300037212 */ /* 0x000fca00078efcff */
[----:B------:R0:W-:Y:S01]  /*43c0*/  STG.E.U8 desc[UR36][R16.64], R3 ;  /* 0x0000000310007986 */ /* 0x0001e2000c101124 */
[----:B------:R-:W-:Y:S05]  /*43d0*/  BRA `(.L_x_4069) ;  /* 0x0000000400b87947 */ /* 0x000fea0003800000 */
.L_x_4079:
[----:B------:R-:W-:-:S05]  /*43e0*/  HADD2.F32 R0, -RZ, R19.H0_H0 ;  /* 0x20000013ff007230 */ /* 0x000fca0000004100 */
[----:B------:R-:W-:-:S05]  /*43f0*/  F2FP.BF16.F32.PACK_AB R0, RZ, R0 ;  /* 0x00000000ff00723e */ /* 0x000fca00000010ff */
[----:B------:R0:W-:Y:S01]  /*4400*/  STG.E.U16 desc[UR36][R16.64], R0 ;  /* 0x0000000010007986 */ /* 0x0001e2000c101524 */
[----:B------:R-:W-:Y:S05]  /*4410*/  BRA `(.L_x_4069) ;  /* 0x0000000400a87947 */ /* 0x000fea0003800000 */
.L_x_4076:
        /* <DEDUP_REMOVED lines=8> */
[----:B------:R-:W-:-:S06]  /*44a0*/  HADD2.F32 R3, -RZ, R19.H0_H0 ;  /* 0x20000013ff037230 */ /* 0x000fcc0000004100 */
[----:B------:R-:W0:Y:S02]  /*44b0*/  F2I.FTZ.U32.TRUNC.NTZ R3, R3 ;  /* 0x0000000300037305 */ /* 0x000e24000021f000 */
[----:B0-----:R4:W-:Y:S01]  /*44c0*/  STG.E.U16 desc[UR36][R16.64], R3 ;  /* 0x0000000310007986 */ /* 0x0019e2000c101524 */
[----:B------:R-:W-:Y:S05]  /*44d0*/  BRA `(.L_x_4069) ;  /* 0x0000000400787947 */ /* 0x000fea0003800000 */
.L_x_4088:
[----:B------:R-:W-:Y:S01]  /*44e0*/  HADD2.F32 R19, -RZ, R19.H0_H0 ;  /* 0x20000013ff137230 */ /* 0x000fe20000004100 */
        /* <DEDUP_REMOVED lines=16> */
.L_x_4091:
[----:B------:R-:W-:-:S04]  /*45f0*/  LOP3.LUT R2, R19, 0x80000000, RZ, 0xc0, !PT ;  /* 0x8000000013027812 */ /* 0x000fc800078ec0ff */
[----:B------:R-:W-:-:S04]  /*4600*/  SHF.R.U32.HI R3, RZ, 0x18, R2 ;  /* 0x00000018ff037819 */ /* 0x000fc80000011602 */
[----:B------:R-:W-:-:S04]  /*4610*/  LOP3.LUT R0, R0, R3, RZ, 0xfc, !PT ;  /* 0x0000000300007212 */ /* 0x000fc800078efcff */
[----:B------:R-:W-:-:S07]  /*4620*/  PRMT R8, R0, 0x7610, R8 ;  /* 0x0000761000087816 */ /* 0x000fce0000000008 */
.L_x_4090:
[----:B------:R-:W-:Y:S05]  /*4630*/  BSYNC B0 ;  /* 0x0000000000007941 */ /* 0x000fea0003800000 */
.L_x_4089:
[----:B------:R3:W-:Y:S01]  /*4640*/  STG.E.U8 desc[UR36][R16.64], R8 ;  /* 0x0000000810007986 */ /* 0x0007e2000c101124 */
[----:B------:R-:W-:Y:S05]  /*4650*/  BRA `(.L_x_4069) ;  /* 0x0000000400187947 */ /* 0x000fea0003800000 */
.L_x_4087:
        /* <DEDUP_REMOVED lines=17> */
.L_x_4094:
[----:B------:R-:W-:-:S04]  /*4770*/  LOP3.LUT R2, R19, 0x80000000, RZ, 0xc0, !PT ;  /* 0x8000000013027812 */ /* 0x000fc800078ec0ff */
[----:B------:R-:W-:-:S04]  /*4780*/  SHF.R.U32.HI R3, RZ, 0x18, R2 ;  /* 0x00000018ff037819 */ /* 0x000fc80000011602 */
[----:B------:R-:W-:-:S04]  /*4790*/  LOP3.LUT R0, R0, R3, RZ, 0xfc, !PT ;  /* 0x0000000300007212 */ /* 0x000fc800078efcff */
[----:B------:R-:W-:-:S07]  /*47a0*/  PRMT R8, R0, 0x7610, R8 ;  /* 0x0000761000087816 */ /* 0x000fce0000000008 */
.L_x_4093:
[----:B------:R-:W-:Y:S05]  /*47b0*/  BSYNC B0 ;  /* 0x0000000000007941 */ /* 0x000fea0003800000 */
.L_x_4092:
[----:B------:R0:W-:Y:S01]  /*47c0*/  STG.E.U8 desc[UR36][R16.64], R8 ;  /* 0x0000000810007986 */ /* 0x0001e2000c101124 */
[----:B------:R-:W-:Y:S05]  /*47d0*/  BRA `(.L_x_4069) ;  /* 0x0000000000b87947 */ /* 0x000fea0003800000 */
.L_x_4086:
[----:B------:R-:W-:-:S13]  /*47e0*/  ISETP.NE.AND P0, PT, R2, 0x1c, PT ;  /* 0x0000001c0200780c */ /* 0x000fda0003f05270 */
[----:B------:R-:W-:Y:S05]  /*47f0*/  @!P0 BRA `(.L_x_4095) ;  /* 0x0000000000a48947 */ /* 0x000fea0003800000 */
[----:B------:R-:W-:-:S13]  /*4800*/  ISETP.NE.AND P0, PT, R2, 0x1d, PT ;  /* 0x0000001d0200780c */ /* 0x000fda0003f05270 */
[----:B------:R-:W-:Y:S05]  /*4810*/  @!P0 BRA `(.L_x_4096) ;  /* 0x00000000008c8947 */ /* 0x000fea0003800000 */
[----:B------:R-:W-:-:S13]  /*4820*/  ISETP.NE.AND P0, PT, R2, 0x2c, PT ;  /* 0x0000002c0200780c */ /* 0x000fda0003f05270 */
[----:B------:R-:W-:Y:S05]  /*4830*/  @P0 BRA `(.L_x_4068) ;  /* 0x0000000000400947 */ /* 0x000fea0003800000 */
[----:B------:R-:W-:Y:S02]  /*4840*/  HADD2.F32 R19, -RZ, R19.H0_H0 ;  /* 0x20000013ff137230 */ /* 0x000fe40000004100 */
        /* <DEDUP_REMOVED lines=15> */
.L_x_4068:
        /* <DEDUP_REMOVED lines=16> */
.L_x_4097:
[----:B------:R-:W-:Y:S05]  /*4a40*/  BRA `(.L_x_4069) ;  /* 0x00000000001c7947 */ /* 0x000fea0003800000 */
.L_x_4096:
[----:B------:R-:W-:-:S06]  /*4a50*/  HADD2.F32 R2, -RZ, R19.H0_H0 ;  /* 0x20000013ff027230 */ /* 0x000fcc0000004100 */
[----:B------:R-:W0:Y:S02]  /*4a60*/  F2I.U64.TRUNC R2, R2 ;  /* 0x0000000200027311 */ /* 0x000e24000020d800 */
[----:B0-----:R1:W-:Y:S01]  /*4a70*/  STG.E.64 desc[UR36][R16.64], R2 ;  /* 0x0000000210007986 */ /* 0x0013e2000c101b24 */
[----:B------:R-:W-:Y:S05]  /*4a80*/  BRA `(.L_x_4069) ;  /* 0x00000000000c7947 */ /* 0x000fea0003800000 */
.L_x_4095:
[----:B------:R-:W-:-:S06]  /*4a90*/  HADD2.F32 R19, -RZ, R19.H0_H0 ;  /* 0x20000013ff137230 */ /* 0x000fcc0000004100 */
[----:B------:R-:W0:Y:S02]  /*4aa0*/  F2I.FTZ.U32.TRUNC.NTZ R19, R19 ;  /* 0x0000001300137305 */ /* 0x000e24000021f000 */
[----:B0-----:R0:W-:Y:S02]  /*4ab0*/  STG.E desc[UR36][R16.64], R19 ;  /* 0x0000001310007986 */ /* 0x0011e4000c101924 */
.L_x_4069:
[----:B------:R-:W-:-:S04]  /*4ac0*/  IMAD R18, R18, 0x200, R23 ;  /* 0x0000020012127824 */ /* 0x000fc800078e0217 */
[----:B0-----:R-:W-:-:S07]  /*4ad0*/  VIADD R19, R18, 0x80 ;  /* 0x0000008012137836 */ /* 0x001fce0000000000 */
.L_x_3987:
[----:B------:R-:W-:Y:S05]  /*4ae0*/  BSYNC B6 ;  /* 0x0000000000067941 */ /* 0x000fea0003800000 */
.L_x_3986:
        /* <DEDUP_REMOVED lines=358> */
.L_x_4100:
        /* <DEDUP_REMOVED lines=23> */
.L_x_4104:
[----:B------:R-:W2:Y:S02]  /*62c0*/  LDG.E.U8 R2, desc[UR36][R2.64] ;  /* 0x0000002402027981 */ /* 0x000ea4000c1e1100 */
[----:B--2---:R-:W-:-:S04]  /*62d0*/  I2FP.F32.U32 R0, R2 ;  /* 0x0000000200007245 */ /* 0x004fc80000201000 */
[----:B------:R-:W-:-:S04]  /*62e0*/  F2FP.F16.F32.PACK_AB R0, RZ, R0 ;  /* 0x00000000ff00723e */ /* 0x000fc800000000ff */
[----:B------:R-:W-:Y:S01]  /*62f0*/  PRMT R22, R0, 0x7610, R22 ;  /* 0x0000761000167816 */ /* 0x000fe20000000016 */
[----:B------:R-:W-:Y:S06]  /*6300*/  BRA `(.L_x_4106) ;  /* 0x0000000c00bc7947 */ /* 0x000fec0003800000 */
.L_x_4103:
        /* <DEDUP_REMOVED lines=11> */
.L_x_4108:
[----:B------:R-:W2:Y:S02]  /*63c0*/  LDG.E R2, desc[UR36][R2.64] ;  /* 0x0000002402027981 */ /* 0x000ea4000c1e1900 */
[----:B--2---:R-:W-:-:S04]  /*63d0*/  I2FP.F32.S32 R0, R2 ;  /* 0x0000000200007245 */ /* 0x004fc80000201400 */
[----:B------:R-:W-:-:S04]  /*63e0*/  F2FP.F16.F32.PACK_AB R0, RZ, R0 ;  /* 0x00000000ff00723e */ /* 0x000fc800000000ff */
[----:B------:R-:W-:Y:S01]  /*63f0*/  PRMT R22, R0, 0x7610, R22 ;  /* 0x0000761000167816 */ /* 0x000fe20000000016 */
[----:B------:R-:W-:Y:S06]  /*6400*/  BRA `(.L_x_4106) ;  /* 0x0000000c007c7947 */ /* 0x000fec0003800000 */
.L_x_4107:
[----:B------:R-:W2:Y:S02]  /*6410*/  LDG.E.U16 R2, desc[UR36][R2.64] ;  /* 0x0000002402027981 */ /* 0x000ea4000c1e1500 */
[----:B--2---:R-:W0:Y:S02]  /*6420*/  I2F.S16 R0, R2 ;  /* 0x0000000200007306 */ /* 0x004e240000101400 */
[----:B0-----:R-:W-:-:S04]  /*6430*/  F2FP.F16.F32.PACK_AB R0, RZ, R0 ;  /* 0x00000000ff00723e */ /* 0x001fc800000000ff */
[----:B------:R-:W-:Y:S01]  /*6440*/  PRMT R22, R0, 0x7610, R22 ;  /* 0x0000761000167816 */ /* 0x000fe20000000016 */
[----:B------:R-:W-:Y:S06]  /*6450*/  BRA `(.L_x_4106) ;  /* 0x0000000c00687947 */ /* 0x000fec0003800000 */
.L_x_4102:
        /* <DEDUP_REMOVED lines=9> */
.L_x_4110:
[----:B------:R0:W5:Y:S01]  /*64f0*/  LDG.E.U16 R22, desc[UR36][R2.64] ;  /* 0x0000002402167981 */ /* 0x000162000c1e1500 */
[----:B------:R-:W-:Y:S05]  /*6500*/  BRA `(.L_x_4106) ;  /* 0x0000000c003c7947 */ /* 0x000fea0003800000 */
.L_x_4109:
        /* <DEDUP_REMOVED lines=9> */
.L_x_4112:
[----:B------:R1:W5:Y:S01]  /*65a0*/  LDG.E.U16 R22, desc[UR36][R2.64] ;  /* 0x0000002402167981 */ /* 0x000362000c1e1500 */
[----:B------:R-:W-:Y:S05]  /*65b0*/  BRA `(.L_x_4106) ;  /* 0x0000000c00107947 */ /* 0x000fea0003800000 */
.L_x_4111:
        /* <DEDUP_REMOVED lines=9> */
.L_x_4101:
        /* <DEDUP_REMOVED lines=14> */
.L_x_4115:
        /* <DEDUP_REMOVED lines=9> */
.L_x_4114:
        /* <DEDUP_REMOVED lines=28> */
.L_x_4117:
        /* <DEDUP_REMOVED lines=15> */
.L_x_4116:
[----:B------:R-:W2:Y:S02]  /*6a70*/  LDG.E.U16 R0, desc[UR36][R2.64] ;  /* 0x0000002402007981 */ /* 0x000ea4000c1e1500 */
[----:B--2---:R-:W-:-:S05]  /*6a80*/  IMAD.U32 R0, R0, 0x10000, RZ ;  /* 0x0001000000007824 */ /* 0x004fca00078e00ff */
[----:B------:R-:W-:-:S04]  /*6a90*/  F2FP.F16.F32.PACK_AB R0, RZ, R0 ;  /* 0x00000000ff00723e */ /* 0x000fc800000000ff */
[----:B------:R-:W-:Y:S01]  /*6aa0*/  PRMT R22, R0, 0x7610, R22 ;  /* 0x0000761000167816 */ /* 0x000fe20000000016 */
[----:B------:R-:W-:Y:S06]  /*6ab0*/  BRA `(.L_x_4106) ;  /* 0x0000000400d07947 */ /* 0x000fec0003800000 */
.L_x_4113:
        /* <DEDUP_REMOVED lines=13> */
.L_x_4120:
        /* <DEDUP_REMOVED lines=21> */
.L_x_4124:
[----:B------:R-:W-:Y:S05]  /*6ce0*/  BSYNC B1 ;  /* 0x0000000000017941 */ /* 0x000fea0003800000 */
.L_x_4123:
[----:B------:R-:W-:Y:S01]  /*6cf0*/  LEA R3, R0, 0x3b800000, 0x17 ;  /* 0x3b80000000037811 */ /* 0x000fe200078eb8ff */
[----:B------:R-:W-:-:S05]  /*6d00*/  IMAD.SHL.U32 R0, R2, 0x100000, RZ ;  /* 0x0010000002007824 */ /* 0x000fca00078e00ff */
[----:B------:R-:W-:-:S07]  /*6d10*/  LOP3.LUT R0, R3, R0, R4, 0xfe, !PT ;  /* 0x0000000003007212 */ /* 0x000fce00078efe04 */
.L_x_4122:
[----:B------:R-:W-:Y:S05]  /*6d20*/  BSYNC B0 ;  /* 0x0000000000007941 */ /* 0x000fea0003800000 */
.L_x_4121:
[----:B------:R-:W-:-:S04]  /*6d30*/  F2FP.F16.F32.PACK_AB R0, RZ, R0 ;  /* 0x00000000ff00723e */ /* 0x000fc800000000ff */
[----:B------:R-:W-:Y:S01]  /*6d40*/  PRMT R22, R0, 0x7610, R22 ;  /* 0x0000761000167816 */ /* 0x000fe20000000016 */
[----:B------:R-:W-:Y:S06]  /*6d50*/  BRA `(.L_x_4106) ;  /* 0x0000000400287947 */ /* 0x000fec0003800000 */
.L_x_4119:
        /* <DEDUP_REMOVED lines=21> */
.L_x_4128:
[----:B------:R-:W-:Y:S05]  /*6eb0*/  BSYNC B1 ;  /* 0x0000000000017941 */ /* 0x000fea0003800000 */
.L_x_4127:
[----:B------:R-:W-:Y:S01]  /*6ec0*/  LEA R3, R0, 0x37800000, 0x17 ;  /* 0x3780000000037811 */ /* 0x000fe200078eb8ff */
[----:B------:R-:W-:-:S05]  /*6ed0*/  IMAD.SHL.U32 R0, R2, 0x200000, RZ ;  /* 0x0020000002007824 */ /* 0x000fca00078e00ff */
[----:B------:R-:W-:-:S07]  /*6ee0*/  LOP3.LUT R0, R3, R0, R4, 0xfe, !PT ;  /* 0x0000000003007212 */ /* 0x000fce00078efe04 */
.L_x_4126:
[----:B------:R-:W-:Y:S05]  /*6ef0*/  BSYNC B0 ;  /* 0x0000000000007941 */ /* 0x000fea0003800000 */
.L_x_4125:
[----:B------:R-:W-:-:S04]  /*6f00*/  F2FP.F16.F32.PACK_AB R0, RZ, R0 ;  /* 0x00000000ff00723e */ /* 0x000fc800000000ff */
[----:B------:R-:W-:Y:S01]  /*6f10*/  PRMT R22, R0, 0x7610, R22 ;  /* 0x0000761000167816 */ /* 0x000fe20000000016 */
[----:B------:R-:W-:Y:S06]  /*6f20*/  BRA `(.L_x_4106) ;  /* 0x0000000000b47947 */ /* 0x000fec0003800000 */
.L_x_4118:
        /* <DEDUP_REMOVED lines=14> */
.L_x_4132:
[----:B------:R-:W-:Y:S05]  /*7010*/  BSYNC B0 ;  /* 0x0000000000007941 */ /* 0x000fea0003800000 */
.L_x_4131:
[----:B------:R-:W-:-:S04]  /*7020*/  F2FP.F16.F32.PACK_AB R0, RZ, R0 ;  /* 0x00000000ff00723e */ /* 0x000fc800000000ff */
[----:B------:R-:W-:Y:S01]  /*7030*/  PRMT R22, R0, 0x7610, R22 ;  /* 0x0000761000167816 */ /* 0x000fe20000000016 */
[----:B------:R-:W-:Y:S06]  /*7040*/  BRA `(.L_x_4106) ;  /* 0x00000000006c7947 */ /* 0x000fec0003800000 */
.L_x_4105:
        /* <DEDUP_REMOVED lines=16> */
.L_x_4133:
[----:B------:R-:W-:Y:S01]  /*7150*/  PRMT R22, RZ, 0x7610, R22 ;  /* 0x00007610ff167816 */ /* 0x000fe20000000016 */
[----:B------:R-:W-:Y:S06]  /*7160*/  BRA `(.L_x_4106) ;  /* 0x0000000000247947 */ /* 0x000fec0003800000 */
.L_x_4130:
[----:B------:R-:W2:Y:S02]  /*7170*/  LDG.E.64 R2, desc[UR36][R2.64] ;  /* 0x0000002402027981 */ /* 0x000ea4000c1e1b00 */
[----:B--2---:R-:W0:Y:S02]  /*7180*/  I2F.U64 R0, R2 ;  /* 0x0000000200007312 */ /* 0x004e240000301000 */
[----:B0-----:R-:W-:-:S04]  /*7190*/  F2FP.F16.F32.PACK_AB R0, RZ, R0 ;  /* 0x00000000ff00723e */ /* 0x001fc800000000ff */
[----:B------:R-:W-:Y:S01]  /*71a0*/  PRMT R22, R0, 0x7610, R22 ;  /* 0x0000761000167816 */ /* 0x000fe20000000016 */
[----:B------:R-:W-:Y:S06]  /*71b0*/  BRA `(.L_x_4106) ;  /* 0x0000000000107947 */ /* 0x000fec0003800000 */
.L_x_4129:
[----:B------:R-:W2:Y:S02]  /*71c0*/  LDG.E R2, desc[UR36][R2.64] ;  /* 0x0000002402027981 */ /* 0x000ea4000c1e1900 */
[----:B--2---:R-:W-:-:S04]  /*71d0*/  I2FP.F32.U32 R0, R2 ;  /* 0x0000000200007245 */ /* 0x004fc80000201000 */
[----:B------:R-:W-:-:S04]  /*71e0*/  F2FP.F16.F32.PACK_AB R0, RZ, R0 ;  /* 0x00000000ff00723e */ /* 0x000fc800000000ff */
[----:B------:R-:W-:-:S07]  /*71f0*/  PRMT R22, R0, 0x7610, R22 ;  /* 0x0000761000167816 */ /* 0x000fce0000000016 */
.L_x_4106:
        /* <DEDUP_REMOVED lines=19> */
.L_x_4137:
[----:B------:R-:W2:Y:S02]  /*7330*/  LDG.E.U8 R2, desc[UR36][R2.64] ;  /* 0x0000002402027981 */ /* 0x000ea4000c1e1100 */
[----:B--2---:R-:W-:-:S04]  /*7340*/  I2FP.F32.U32 R0, R2 ;  /* 0x0000000200007245 */ /* 0x004fc80000201000 */
[----:B------:R-:W-:Y:S01]  /*7350*/  F2FP.F16.F32.PACK_AB R0, RZ, R0 ;  /* 0x00000000ff00723e */ /* 0x000fe200000000ff */
[----:B------:R-:W-:Y:S06]  /*7360*/  BRA `(.L_x_4139) ;  /* 0x0000000c00887947 */ /* 0x000fec0003800000 */
.L_x_4136:
        /* <DEDUP_REMOVED lines=10> */
.L_x_4141:
[----:B------:R-:W2:Y:S02]  /*7410*/  LDG.E R2, desc[UR36][R2.64] ;  /* 0x0000002402027981 */ /* 0x000ea4000c1e1900 */
[----:B--2---:R-:W-:-:S04]  /*7420*/  I2FP.F32.S32 R0, R2 ;  /* 0x0000000200007245 */ /* 0x004fc80000201400 */
[----:B------:R-:W-:Y:S01]  /*7430*/  F2FP.F16.F32.PACK_AB R0, RZ, R0 ;  /* 0x00000000ff00723e */ /* 0x000fe200000000ff */
[----:B------:R-:W-:Y:S06]  /*7440*/  BRA `(.L_x_4139) ;  /* 0x0000000c00507947 */ /* 0x000fec0003800000 */
.L_x_4140:
[----:B------:R-:W2:Y:S02]  /*7450*/  LDG.E.U16 R2, desc[UR36][R2.64] ;  /* 0x0000002402027981 */ /* 0x000ea4000c1e1500 */
[----:B--2---:R-:W0:Y:S02]  /*7460*/  I2F.S16 R0, R2 ;  /* 0x0000000200007306 */ /* 0x004e240000101400 */
[----:B0-----:R-:W-:Y:S01]  /*7470*/  F2FP.F16.F32.PACK_AB R0, RZ, R0 ;  /* 0x00000000ff00723e */ /* 0x001fe200000000ff */
[----:B------:R-:W-:Y:S06]  /*7480*/  BRA `(.L_x_4139) ;  /* 0x0000000c00407947 */ /* 0x000fec0003800000 */
.L_x_4135:
        /* <DEDUP_REMOVED lines=9> */
.L_x_4143:
[----:B------:R1:W5:Y:S01]  /*7520*/  LDG.E.U16 R0, desc[UR36][R2.64] ;  /* 0x0000002402007981 */ /* 0x000362000c1e1500 */
[----:B------:R-:W-:Y:S05]  /*7530*/  BRA `(.L_x_4139) ;  /* 0x0000000c00147947 */ /* 0x000fea0003800000 */
.L_x_4142:
        /* <DEDUP_REMOVED lines=9> */
.L_x_4145:
[----:B------:R0:W5:Y:S01]  /*75d0*/  LDG.E.U16 R0, desc[UR36][R2.64] ;  /* 0x0000002402007981 */ /* 0x000162000c1e1500 */
[----:B------:R-:W-:Y:S05]  /*75e0*/  BRA `(.L_x_4139) ;  /* 0x0000000800e87947 */ /* 0x000fea0003800000 */
.L_x_4144:
        /* <DEDUP_REMOVED lines=8> */
.L_x_4134:
        /* <DEDUP_REMOVED lines=13> */
.L_x_4148:
        /* <DEDUP_REMOVED lines=8> */
.L_x_4147:
        /* <DEDUP_REMOVED lines=28> */
.L_x_4150:
        /* <DEDUP_REMOVED lines=15> */
.L_x_4149:
[----:B------:R-:W2:Y:S02]  /*7a70*/  LDG.E.U16 R0, desc[UR36][R2.64] ;  /* 0x0000002402007981 */ /* 0x000ea4000c1e1500 */
[----:B--2---:R-:W-:-:S05]  /*7a80*/  IMAD.U32 R0, R0, 0x10000, RZ ;  /* 0x0001000000007824 */ /* 0x004fca00078e00ff */
[----:B------:R-:W-:Y:S01]  /*7a90*/  F2FP.F16.F32.PACK_AB R0, RZ, R0 ;  /* 0x00000000ff00723e */ /* 0x000fe200000000ff */
[----:B------:R-:W-:Y:S06]  /*7aa0*/  BRA `(.L_x_4139) ;  /* 0x0000000400b87947 */ /* 0x000fec0003800000 */
.L_x_4146:
        /* <DEDUP_REMOVED lines=12> */
.L_x_4153:
        /* <DEDUP_REMOVED lines=21> */
.L_x_4157:
[----:B------:R-:W-:Y:S05]  /*7cc0*/  BSYNC B1 ;  /* 0x0000000000017941 */ /* 0x000fea0003800000 */
.L_x_4156:
[----:B------:R-:W-:Y:S01]  /*7cd0*/  LEA R3, R0, 0x3b800000, 0x17 ;  /* 0x3b80000000037811 */ /* 0x000fe200078eb8ff */
[----:B------:R-:W-:-:S05]  /*7ce0*/  IMAD.SHL.U32 R0, R2, 0x100000, RZ ;  /* 0x0010000002007824 */ /* 0x000fca00078e00ff */
[----:B------:R-:W-:-:S07]  /*7cf0*/  LOP3.LUT R0, R3, R0, R4, 0xfe, !PT ;  /* 0x0000000003007212 */ /* 0x000fce00078efe04 */
.L_x_4155:
[----:B------:R-:W-:Y:S05]  /*7d00*/  BSYNC B0 ;  /* 0x0000000000007941 */ /* 0x000fea0003800000 */
.L_x_4154:
[----:B------:R-:W-:Y:S01]  /*7d10*/  F2FP.F16.F32.PACK_AB R0, RZ, R0 ;  /* 0x00000000ff00723e */ /* 0x000fe200000000ff */
[----:B------:R-:W-:Y:S06]  /*7d20*/  BRA `(.L_x_4139) ;  /* 0x0000000400187947 */ /* 0x000fec0003800000 */
.L_x_4152:
        /* <DEDUP_REMOVED lines=21> */
.L_x_4161:
[----:B------:R-:W-:Y:S05]  /*7e80*/  BSYNC B1 ;  /* 0x0000000000017941 */ /* 0x000fea0003800000 */
.L_x_4160:
[----:B------:R-:W-:Y:S01]  /*7e90*/  LEA R3, R0, 0x37800000, 0x17 ;  /* 0x3780000000037811 */ /* 0x000fe200078eb8ff */
[----:B------:R-:W-:-:S05]  /*7ea0*/  IMAD.SHL.U32 R0, R2, 0x200000, RZ ;  /* 0x0020000002007824 */ /* 0x000fca00078e00ff */
[----:B------:R-:W-:-:S07]  /*7eb0*/  LOP3.LUT R0, R3, R0, R4, 0xfe, !PT ;  /* 0x0000000003007212 */ /* 0x000fce00078efe04 */
.L_x_4159:
[----:B------:R-:W-:Y:S05]  /*7ec0*/  BSYNC B0 ;  /* 0x0000000000007941 */ /* 0x000fea0003800000 */
.L_x_4158:
[----:B------:R-:W-:Y:S01]  /*7ed0*/  F2FP.F16.F32.PACK_AB R0, RZ, R0 ;  /* 0x00000000ff00723e */ /* 0x000fe200000000ff */
[----:B------:R-:W-:Y:S06]  /*7ee0*/  BRA `(.L_x_4139) ;  /* 0x0000000000a87947 */ /* 0x000fec0003800000 */
.L_x_4151:
        /* <DEDUP_REMOVED lines=14> */
.L_x_4165:
[----:B------:R-:W-:Y:S05]  /*7fd0*/  BSYNC B0 ;  /* 0x0000000000007941 */ /* 0x000fea0003800000 */
.L_x_4164:
[----:B------:R-:W-:Y:S01]  /*7fe0*/  F2FP.F16.F32.PACK_AB R0, RZ, R0 ;  /* 0x00000000ff00723e */ /* 0x000fe200000000ff */
[----:B------:R-:W-:Y:S06]  /*7ff0*/  BRA `(.L_x_4139) ;  /* 0x0000000000647947 */ /* 0x000fec0003800000 */
.L_x_4138:
        /* <DEDUP_REMOVED lines=16> */
.L_x_4166:
[----:B------:R-:W-:Y:S01]  /*8100*/  PRMT R0, RZ, 0x7610, R0 ;  /* 0x00007610ff007816 */ /* 0x000fe20000000000 */
[----:B------:R-:W-:Y:S06]  /*8110*/  BRA `(.L_x_4139) ;  /* 0x00000000001c7947 */ /* 0x000fec0003800000 */
.L_x_4163:
[----:B------:R-:W2:Y:S02]  /*8120*/  LDG.E.64 R2, desc[UR36][R2.64] ;  /* 0x0000002402027981 */ /* 0x000ea4000c1e1b00 */
[----:B--2---:R-:W0:Y:S02]  /*8130*/  I2F.U64 R0, R2 ;  /* 0x0000000200007312 */ /* 0x004e240000301000 */
[----:B0-----:R-:W-:Y:S01]  /*8140*/  F2FP.F16.F32.PACK_AB R0, RZ, R0 ;  /* 0x00000000ff00723e */ /* 0x001fe200000000ff */
[----:B------:R-:W-:Y:S06]  /*8150*/  BRA `(.L_x_4139) ;  /* 0x00000000000c7947 */ /* 0x000fec0003800000 */
.L_x_4162:
[----:B------:R-:W2:Y:S02]  /*8160*/  LDG.E R2, desc[UR36][R2.64] ;  /* 0x0000002402027981 */ /* 0x000ea4000c1e1900 */
[----:B--2---:R-:W-:-:S04]  /*8170*/  I2FP.F32.U32 R0, R2 ;  /* 0x0000000200007245 */ /* 0x004fc80000201000 */
[----:B------:R-:W-:-:S07]  /*8180*/  F2FP.F16.F32.PACK_AB R0, RZ, R0 ;  /* 0x00000000ff00723e */ /* 0x000fce00000000ff */
.L_x_4139:
[----:B-----5:R-:W-:Y:S01]  /*8190*/  HADD2.F32 R22, -RZ, R22.H0_H0 ;  /* 0x20000016ff167230 */ /* 0x020fe20000004100 */
[----:B------:R-:W-:Y:S01]  /*81a0*/  BSSY B0, `(.L_x_4167) ;  /* 0x0000041000007945 */ /* 0x000fe20003800000 */
[----:B------:R-:W-:-:S03]  /*81b0*/  HADD2.F32 R5, -RZ, R0.H0_H0 ;  /* 0x20000000ff057230 */ /* 0x000fc60000004100 */
[C---:B01----:R-:W-:Y:S02]  /*81c0*/  FADD.FTZ R3, |R22|.reuse, -RZ ;  /* 0x800000ff16037221 */ /* 0x043fe40000010200 */
        /* <DEDUP_REMOVED lines=25> */
.L_x_4172:
[----:B------:R-:W-:Y:S01]  /*8360*/  FSETP.GEU.FTZ.AND P0, PT, R6, -R4, PT ;  /* 0x800000040600720b */ /* 0x000fe20003f1e000 */
[----:B------:R-:W-:-:S12]  /*8370*/  FADD.FTZ R0, R0, -1 ;  /* 0xbf80000000007421 */ /* 0x000fd80000010000 */
[----:B------:R-:W-:-:S07]  /*8380*/  @!P0 FADD.FTZ R0, R0, -1 ;  /* 0xbf80000000008421 */ /* 0x000fce0000010000 */
.L_x_4171:
[----:B------:R-:W-:Y:S05]  /*8390*/  BSYNC B1 ;  /* 0x0000000000017941 */ /* 0x000fea0003800000 */
.L_x_4170:
[----:B------:R-:W-:Y:S01]  /*83a0*/  FFMA.FTZ R3, -R4, R0, R3 ;  /* 0x0000000004037223 */ /* 0x000fe20000010103 */
[----:B------:R-:W-:Y:S06]  /*83b0*/  BRA `(.L_x_4168) ;  /* 0x00000000007c7947 */ /* 0x000fec0003800000 */
.L_x_4169:
        /* <DEDUP_REMOVED lines=15> */
.L_x_4175:
        /* <DEDUP_REMOVED lines=13> */
.L_x_4174:
[----:B------:R-:W-:Y:S05]  /*8580*/  BSYNC B1 ;  /* 0x0000000000017941 */ /* 0x000fea0003800000 */
.L_x_4173:
[----:B------:R-:W-:-:S04]  /*8590*/  FMUL.FTZ R3, R2, 1.1920928955078125e-07 ;  /* 0x3400000002037820 */ /* 0x000fc80000410000 */
[----:B------:R-:W-:-:S07]  /*85a0*/  FMUL.FTZ R3, R6, R3 ;  /* 0x0000000306037220 */ /* 0x000fce0000410000 */
.L_x_4168:
[----:B------:R-:W-:Y:S05]  /*85b0*/  BSYNC B0 ;  /* 0x0000000000007941 */ /* 0x000fea0003800000 */
.L_x_4167:
[----:B------:R-:W1:Y:S01]  /*85c0*/  LDC.U8 R2, c[0x0][0x491] ;  /* 0x00012440ff027b82 */ /* 0x000e620000000000 */
[C---:B------:R-:W-:Y:S02]  /*85d0*/  FSETP.GTU.FTZ.AND P0, PT, |R3|.reuse, +INF , PT ;  /* 0x7f8000000300780b */ /* 0x040fe40003f1c200 */
[----:B------:R-:W-:-:S04]  /*85e0*/  LOP3.LUT R22, R3, 0x80000000, R22, 0xb8, !PT ;  /* 0x8000000003167812 */ /* 0x000fc800078eb816 */
[----:B------:R-:W-:-:S04]  /*85f0*/  FSEL R22, R3, R22, P0 ;  /* 0x0000001603167208 */ /* 0x000fc80000000000 */
[----:B------:R-:W-:Y:S02]  /*8600*/  F2FP.F16.F32.PACK_AB R22, RZ, R22 ;  /* 0x00000016ff16723e */ /* 0x000fe400000000ff */
        /* <DEDUP_REMOVED lines=12> */
[----:B------:R-:W1:Y:S02]  /*86d0*/  F2I.FTZ.TRUNC.NTZ R3, R0 ;  /* 0x0000000000037305 */ /* 0x000e64000021f100 */
[----:B-1----:R1:W-:Y:S01]  /*86e0*/  STG.E.U8 desc[UR36][R16.64], R3 ;  /* 0x0000000310007986 */ /* 0x0023e2000c101124 */
[----:B------:R-:W-:Y:S05]  /*86f0*/  BRA `(.L_x_4181) ;  /* 0x0000000c00947947 */ /* 0x000fea0003800000 */
.L_x_4179:
[----:B------:R-:W-:-:S06]  /*8700*/  HADD2.F32 R3, -RZ, R22.H0_H0 ;  /* 0x20000016ff037230 */ /* 0x000fcc0000004100 */
[----:B------:R-:W1:Y:S02]  /*8710*/  F2I.S64.TRUNC R2, R3 ;  /* 0x0000000300027311 */ /* 0x000e64000020d900 */
[----:B-1----:R1:W-:Y:S01]  /*8720*/  STG.E.U8 desc[UR36][R16.64], R2 ;  /* 0x0000000210007986 */ /* 0x0023e2000c101124 */
[----:B------:R-:W-:Y:S05]  /*8730*/  BRA `(.L_x_4181) ;  /* 0x0000000c00847947 */ /* 0x000fea0003800000 */
.L_x_4178:
[----:B------:R-:W-:-:S13]  /*8740*/  ISETP.NE.AND P0, PT, R0, 0x2, PT ;  /* 0x000000020000780c */ /* 0x000fda0003f05270 */
[----:B------:R-:W-:Y:S05]  /*8750*/  @!P0 BRA `(.L_x_4182) ;  /* 0x0000000000308947 */ /* 0x000fea0003800000 */
[----:B------:R-:W-:-:S13]  /*8760*/  ISETP.NE.AND P0, PT, R0, 0x3, PT ;  /* 0x000000030000780c */ /* 0x000fda0003f05270 */
[----:B------:R-:W-:Y:S05]  /*8770*/  @!P0 BRA `(.L_x_4183) ;  /* 0x0000000000188947 */ /* 0x000fea0003800000 */
[----:B------:R-:W-:-:S13]  /*8780*/  ISETP.NE.AND P0, PT, R0, 0x4, PT ;  /* 0x000000040000780c */ /* 0x000fda0003f05270 */
[----:B------:R-:W-:Y:S05]  /*8790*/  @P0 BRA `(.L_x_4180) ;  /* 0x0000000c000c0947 */ /* 0x000fea0003800000 */
[----:B------:R-:W-:-:S06]  /*87a0*/  HADD2.F32 R2, -RZ, R22.H0_H0 ;  /* 0x20000016ff027230 */ /* 0x000fcc0000004100 */
[----:B------:R-:W1:Y:S02]  /*87b0*/  F2I.S64.TRUNC R2, R2 ;  /* 0x0000000200027311 */ /* 0x000e64000020d900 */
[----:B-1----:R1:W-:Y:S01]  /*87c0*/  STG.E.64 desc[UR36][R16.64], R2 ;  /* 0x0000000210007986 */ /* 0x0023e2000c101b24 */
[----:B------:R-:W-:Y:S05]  /*87d0*/  BRA `(.L_x_4181) ;  /* 0x0000000c005c7947 */ /* 0x000fea0003800000 */
.L_x_4183:
[----:B------:R-:W-:-:S04]  /*87e0*/  HADD2.F32 R22, -RZ, R22.H0_H0 ;  /* 0x20000016ff167230 */ /* 0x000fc80000004100 */
[----:B------:R-:W1:Y:S02]  /*87f0*/  F2I.FTZ.TRUNC.NTZ R3, R22 ;  /* 0x0000001600037305 */ /* 0x000e64000021f100 */
[----:B-1----:R1:W-:Y:S01]  /*8800*/  STG.E desc[UR36][R16.64], R3 ;  /* 0x0000000310007986 */ /* 0x0023e2000c101924 */
[----:B------:R-:W-:Y:S05]  /*8810*/  BRA `(.L_x_4181) ;  /* 0x0000000c004c7947 */ /* 0x000fea0003800000 */
.L_x_4182:
[----:B------:R-:W-:-:S04]  /*8820*/  HADD2.F32 R22, -RZ, R22.H0_H0 ;  /* 0x20000016ff167230 */ /* 0x000fc80000004100 */
[----:B------:R-:W1:Y:S02]  /*8830*/  F2I.FTZ.TRUNC.NTZ R3, R22 ;  /* 0x0000001600037305 */ /* 0x000e64000021f100 */
[----:B-1----:R1:W-:Y:S01]  /*8840*/  STG.E.U16 desc[UR36][R16.64], R3 ;  /* 0x0000000310007986 */ /* 0x0023e2000c101524 */
[----:B------:R-:W-:Y:S05]  /*8850*/  BRA `(.L_x_4181) ;  /* 0x0000000c003c7947 */ /* 0x000fea0003800000 */
.L_x_4177:
        /* <DEDUP_REMOVED lines=9> */
.L_x_4185:
[----:B------:R1:W-:Y:S01]  /*88f0*/  STG.E.U16 desc[UR36][R16.64], R22 ;  /* 0x0000001610007986 */ /* 0x0003e2000c101524 */
[----:B------:R-:W-:Y:S05]  /*8900*/  BRA `(.L_x_4181) ;  /* 0x0000000c00107947 */ /* 0x000fea0003800000 */
.L_x_4184:
        /* <DEDUP_REMOVED lines=10> */
.L_x_4187:
[----:B------:R-:W-:-:S05]  /*89b0*/  HADD2.F32 R0, -RZ, R22.H0_H0 ;  /* 0x20000016ff007230 */ /* 0x000fca0000004100 */
[----:B------:R-:W-:-:S04]  /*89c0*/  F2FP.F16.F32.PACK_AB R0, RZ, R0 ;  /* 0x00000000ff00723e */ /* 0x000fc800000000ff */
[----:B------:R-:W-:-:S05]  /*89d0*/  PRMT R0, R0, 0x5410, RZ ;  /* 0x0000541000007816 */ /* 0x000fca00000000ff */
[----:B------:R1:W-:Y:S01]  /*89e0*/  STG.E desc[UR36][R16.64], R0 ;  /* 0x0000000010007986 */ /* 0x0003e2000c101924 */
[----:B------:R-:W-:Y:S05]  /*89f0*/  BRA `(.L_x_4181) ;  /* 0x0000000800d47947 */ /* 0x000fea0003800000 */
.L_x_4186:
[----:B------:R-:W-:-:S05]  /*8a00*/  HADD2.F32 R2, -RZ, R22.H0_H0 ;  /* 0x20000016ff027230 */ /* 0x000fca0000004100 */
[----:B------:R-:W-:-:S06]  /*8a10*/  FMUL.FTZ R2, R2, 1 ;  /* 0x3f80000002027820 */ /* 0x000fcc0000410000 */
[----:B------:R-:W1:Y:S02]  /*8a20*/  F2F.F64.F32 R2, R2 ;  /* 0x0000000200027310 */ /* 0x000e640000201800 */
[----:B-1----:R1:W-:Y:S01]  /*8a30*/  STG.E.64 desc[UR36][R16.64], R2 ;  /* 0x0000000210007986 */ /* 0x0023e2000c101b24 */
[----:B------:R-:W-:Y:S05]  /*8a40*/  BRA `(.L_x_4181) ;  /* 0x0000000800c07947 */ /* 0x000fea0003800000 */
.L_x_4176:
        /* <DEDUP_REMOVED lines=13> */
.L_x_4190:
[----:B------:R-:W-:Y:S01]  /*8b20*/  HADD2.F32 R22, -RZ, R22.H0_H0 ;  /* 0x20000016ff167230 */ /* 0x000fe20000004100 */
[----:B------:R-:W-:-:S04]  /*8b30*/  CS2R R6, SRZ ;  /* 0x0000000000067805 */ /* 0x000fc8000001ff00 */
[----:B------:R-:W-:-:S06]  /*8b40*/  FMUL.FTZ R4, R22, 1 ;  /* 0x3f80000016047820 */ /* 0x000fcc0000410000 */
[----:B------:R-:W1:Y:S02]  /*8b50*/  F2F.F64.F32 R4, R4 ;  /* 0x0000000400047310 */ /* 0x000e640000201800 */
[----:B-1----:R1:W-:Y:S01]  /*8b60*/  STG.E.128 desc[UR36][R16.64], R4 ;  /* 0x0000000410007986 */ /* 0x0023e2000c101d24 */
[----:B------:R-:W-:Y:S05]  /*8b70*/  BRA `(.L_x_4181) ;  /* 0x0000000800747947 */ /* 0x000fea0003800000 */
.L_x_4189:
        /* <DEDUP_REMOVED lines=21> */
.L_x_4194:
[----:B------:R-:W-:Y:S05]  /*8cd0*/  BSYNC B0 ;  /* 0x0000000000007941 */ /* 0x000fea0003800000 */
.L_x_4193:
[----:B------:R-:W-:-:S05]  /*8ce0*/  LOP3.LUT R3, R0, R3, RZ, 0xfc, !PT ;  /* 0x0000000300037212 */ /* 0x000fca00078efcff */
[----:B------:R1:W-:Y:S01]  /*8cf0*/  STG.E.U8 desc[UR36][R16.64], R3 ;  /* 0x0000000310007986 */ /* 0x0003e2000c101124 */
[----:B------:R-:W-:Y:S05]  /*8d00*/  BRA `(.L_x_4181) ;  /* 0x0000000800107947 */ /* 0x000fea0003800000 */
.L_x_4192:
        /* <DEDUP_REMOVED lines=13> */
.L_x_4196:
[----:B------:R-:W-:Y:S01]  /*8de0*/  IMAD.MOV.U32 R0, RZ, RZ, 0x7f ;  /* 0x0000007fff007424 */ /* 0x000fe200078e00ff */
[----:B------:R-:W-:-:S04]  /*8df0*/  ISETP.GT.U32.AND P0, PT, R2, 0x7f800000, PT ;  /* 0x7f8000000200780c */ /* 0x000fc80003f04070 */
[----:B------:R-:W-:-:S09]  /*8e00*/  SEL R0, R0, 0x7c, P0 ;  /* 0x0000007c00007807 */ /* 0x000fd20000000000 */
.L_x_4197:
[----:B------:R-:W-:Y:S05]  /*8e10*/  BSYNC B0 ;  /* 0x0000000000007941 */ /* 0x000fea0003800000 */
.L_x_4195:
[----:B------:R-:W-:-:S04]  /*8e20*/  LOP3.LUT R2, R3, 0x80000000, RZ, 0xc0, !PT ;  /* 0x8000000003027812 */ /* 0x000fc800078ec0ff */
[----:B------:R-:W-:-:S04]  /*8e30*/  SHF.R.U32.HI R3, RZ, 0x18, R2 ;  /* 0x00000018ff037819 */ /* 0x000fc80000011602 */
[----:B------:R-:W-:-:S05]  /*8e40*/  LOP3.LUT R3, R0, R3, RZ, 0xfc, !PT ;  /* 0x0000000300037212 */ /* 0x000fca00078efcff */
[----:B------:R1:W-:Y:S01]  /*8e50*/  STG.E.U8 desc[UR36][R16.64], R3 ;  /* 0x0000000310007986 */ /* 0x0003e2000c101124 */
[----:B------:R-:W-:Y:S05]  /*8e60*/  BRA `(.L_x_4181) ;  /* 0x0000000400b87947 */ /* 0x000fea0003800000 */
.L_x_4191:
[----:B------:R-:W-:-:S05]  /*8e70*/  HADD2.F32 R0, -RZ, R22.H0_H0 ;  /* 0x20000016ff007230 */ /* 0x000fca0000004100 */
[----:B------:R-:W-:-:S05]  /*8e80*/  F2FP.BF16.F32.PACK_AB R0, RZ, R0 ;  /* 0x00000000ff00723e */ /* 0x000fca00000010ff */
[----:B------:R1:W-:Y:S01]  /*8e90*/  STG.E.U16 desc[UR36][R16.64], R0 ;  /* 0x0000000010007986 */ /* 0x0003e2000c101524 */
[----:B------:R-:W-:Y:S05]  /*8ea0*/  BRA `(.L_x_4181) ;  /* 0x0000000400a87947 */ /* 0x000fea0003800000 */
.L_x_4188:
        /* <DEDUP_REMOVED lines=9> */
[----:B------:R-:W1:Y:S02]  /*8f40*/  F2I.FTZ.U32.TRUNC.NTZ R3, R3 ;  /* 0x0000000300037305 */ /* 0x000e64000021f000 */
[----:B-1----:R1:W-:Y:S01]  /*8f50*/  STG.E.U16 desc[UR36][R16.64], R3 ;  /* 0x0000000310007986 */ /* 0x0023e2000c101524 */
[----:B------:R-:W-:Y:S05]  /*8f60*/  BRA `(.L_x_4181) ;  /* 0x0000000400787947 */ /* 0x000fea0003800000 */
.L_x_4200:
[----:B------:R-:W-:Y:S01]  /*8f70*/  HADD2.F32 R3, -RZ, R22.H0_H0 ;  /* 0x20000016ff037230 */ /* 0x000fe20000004100 */
        /* <DEDUP_REMOVED lines=16> */
.L_x_4203:
[----:B------:R-:W-:-:S04]  /*9080*/  LOP3.LUT R2, R3, 0x80000000, RZ, 0xc0, !PT ;  /* 0x8000000003027812 */ /* 0x000fc800078ec0ff */
[----:B------:R-:W-:-:S04]  /*9090*/  SHF.R.U32.HI R3, RZ, 0x18, R2 ;  /* 0x00000018ff037819 */ /* 0x000fc80000011602 */
[----:B------:R-:W-:-:S04]  /*90a0*/  LOP3.LUT R0, R0, R3, RZ, 0xfc, !PT ;  /* 0x0000000300007212 */ /* 0x000fc800078efcff */
[----:B------:R-:W-:-:S07]  /*90b0*/  PRMT R8, R0, 0x7610, R8 ;  /* 0x0000761000087816 */ /* 0x000fce0000000008 */
.L_x_4202:
[----:B------:R-:W-:Y:S05]  /*90c0*/  BSYNC B0 ;  /* 0x0000000000007941 */ /* 0x000fea0003800000 */
.L_x_4201:
[----:B------:R4:W-:Y:S01]  /*90d0*/  STG.E.U8 desc[UR36][R16.64], R8 ;  /* 0x0000000810007986 */ /* 0x0009e2000c101124 */
[----:B------:R-:W-:Y:S05]  /*90e0*/  BRA `(.L_x_4181) ;  /* 0x0000000400187947 */ /* 0x000fea0003800000 */
.L_x_4199:
        /* <DEDUP_REMOVED lines=17> */
.L_x_4206:
[----:B------:R-:W-:-:S04]  /*9200*/  LOP3.LUT R2, R3, 0x80000000, RZ, 0xc0, !PT ;  /* 0x8000000003027812 */ /* 0x000fc800078ec0ff */
[----:B------:R-:W-:-:S04]  /*9210*/  SHF.R.U32.HI R3, RZ, 0x18, R2 ;  /* 0x00000018ff037819 */ /* 0x000fc80000011602 */
[----:B------:R-:W-:-:S04]  /*9220*/  LOP3.LUT R0, R0, R3, RZ, 0xfc, !PT ;  /* 0x0000000300007212 */ /* 0x000fc800078efcff */
[----:B------:R-:W-:-:S07]  /*9230*/  PRMT R8, R0, 0x7610, R8 ;  /* 0x0000761000087816 */ /* 0x000fce0000000008 */
.L_x_4205:
[----:B------:R-:W-:Y:S05]  /*9240*/  BSYNC B0 ;  /* 0x0000000000007941 */ /* 0x000fea0003800000 */
.L_x_4204:
[----:B------:R0:W-:Y:S01]  /*9250*/  STG.E.U8 desc[UR36][R16.64], R8 ;  /* 0x0000000810007986 */ /* 0x0001e2000c101124 */
[----:B------:R-:W-:Y:S05]  /*9260*/  BRA `(.L_x_4181) ;  /* 0x0000000000b87947 */ /* 0x000fea0003800000 */
.L_x_4198:
[----:B------:R-:W-:-:S13]  /*9270*/  ISETP.NE.AND P0, PT, R0, 0x1c, PT ;  /* 0x0000001c0000780c */ /* 0x000fda0003f05270 */
[----:B------:R-:W-:Y:S05]  /*9280*/  @!P0 BRA `(.L_x_4207) ;  /* 0x0000000000a48947 */ /* 0x000fea0003800000 */
[----:B------:R-:W-:-:S13]  /*9290*/  ISETP.NE.AND P0, PT, R0, 0x1d, PT ;  /* 0x0000001d0000780c */ /* 0x000fda0003f05270 */
[----:B------:R-:W-:Y:S05]  /*92a0*/  @!P0 BRA `(.L_x_4208) ;  /* 0x00000000008c8947 */ /* 0x000fea0003800000 */
[----:B------:R-:W-:-:S13]  /*92b0*/  ISETP.NE.AND P0, PT, R0, 0x2c, PT ;  /* 0x0000002c0000780c */ /* 0x000fda0003f05270 */
[----:B------:R-:W-:Y:S05]  /*92c0*/  @P0 BRA `(.L_x_4180) ;  /* 0x0000000000400947 */ /* 0x000fea0003800000 */
[----:B------:R-:W-:-:S05]  /*92d0*/  HADD2.F32 R3, -RZ, R22.H0_H0 ;  /* 0x20000016ff037230 */ /* 0x000fca0000004100 */
        /* <DEDUP_REMOVED lines=15> */
.L_x_4180:
        /* <DEDUP_REMOVED lines=16> */
.L_x_4209:
[----:B------:R-:W-:Y:S05]  /*94d0*/  BRA `(.L_x_4181) ;  /* 0x00000000001c7947 */ /* 0x000fea0003800000 */
.L_x_4208:
[----:B------:R-:W-:-:S06]  /*94e0*/  HADD2.F32 R2, -RZ, R22.H0_H0 ;  /* 0x20000016ff027230 */ /* 0x000fcc0000004100 */
[----:B------:R-:W1:Y:S02]  /*94f0*/  F2I.U64.TRUNC R2, R2 ;  /* 0x0000000200027311 */ /* 0x000e64000020d800 */
[----:B-1----:R3:W-:Y:S01]  /*9500*/  STG.E.64 desc[UR36][R16.64], R2 ;  /* 0x0000000210007986 */ /* 0x0027e2000c101b24 */
[----:B------:R-:W-:Y:S05]  /*9510*/  BRA `(.L_x_4181) ;  /* 0x00000000000c7947 */ /* 0x000fea0003800000 */
.L_x_4207:
[----:B------:R-:W-:-:S04]  /*9520*/  HADD2.F32 R22, -RZ, R22.H0_H0 ;  /* 0x20000016ff167230 */ /* 0x000fc80000004100 */
[----:B------:R-:W1:Y:S02]  /*9530*/  F2I.FTZ.U32.TRUNC.NTZ R3, R22 ;  /* 0x0000001600037305 */ /* 0x000e64000021f000 */
[----:B-1----:R1:W-:Y:S02]  /*9540*/  STG.E desc[UR36][R16.64], R3 ;  /* 0x0000000310007986 */ /* 0x0023e4000c101924 */
.L_x_4181:
[----:B------:R-:W-:-:S07]  /*9550*/  VIADD R19, R19, 0x80 ;  /* 0x0000008013137836 */ /* 0x000fce0000000000 */
.L_x_4099:
[----:B------:R-:W-:Y:S05]  /*9560*/  BSYNC B6 ;  /* 0x0000000000067941 */ /* 0x000fea0003800000 */
.L_x_4098:
        /* <DEDUP_REMOVED lines=358> */
.L_x_4212:
        /* <DEDUP_REMOVED lines=23> */
.L_x_4216:
[----:B------:R-:W2:Y:S02]  /*ad40*/  LDG.E.U8 R2, desc[UR36][R2.64] ;  /* 0x0000002402027981 */ /* 0x000ea4000c1e1100 */
[----:B--2---:R-:W-:-:S04]  /*ad50*/  I2FP.F32.U32 R0, R2 ;  /* 0x0000000200007245 */ /* 0x004fc80000201000 */
[----:B------:R-:W-:-:S04]  /*ad60*/  F2FP.F16.F32.PACK_AB R0, RZ, R0 ;  /* 0x00000000ff00723e */ /* 0x000fc800000000ff */
[----:B------:R-:W-:Y:S01]  /*ad70*/  PRMT R22, R0, 0x7610, R22 ;  /* 0x0000761000167816 */ /* 0x000fe20000000016 */
[----:B------:R-:W-:Y:S06]  /*ad80*/  BRA `(.L_x_4218) ;  /* 0x0000000c00bc7947 */ /* 0x000fec0003800000 */
.L_x_4215:
        /* <DEDUP_REMOVED lines=11> */
.L_x_4220:
[----:B------:R-:W2:Y:S02]  /*ae40*/  LDG.E R2, desc[UR36][R2.64] ;  /* 0x0000002402027981 */ /* 0x000ea4000c1e1900 */
[----:B--2---:R-:W-:-:S04]  /*ae50*/  I2FP.F32.S32 R0, R2 ;  /* 0x0000000200007245 */ /* 0x004fc80000201400 */
[----:B------:R-:W-:-:S04]  /*ae60*/  F2FP.F16.F32.PACK_AB R0, RZ, R0 ;  /* 0x00000000ff00723e */ /* 0x000fc800000000ff */
[----:B------:R-:W-:Y:S01]  /*ae70*/  PRMT R22, R0, 0x7610, R22 ;  /* 0x0000761000167816 */ /* 0x000fe20000000016 */
[----:B------:R-:W-:Y:S06]  /*ae80*/  BRA `(.L_x_4218) ;  /* 0x0000000c007c7947 */ /* 0x000fec0003800000 */
.L_x_4219:
[----:B------:R-:W2:Y:S02]  /*ae90*/  LDG.E.U16 R2, desc[UR36][R2.64] ;  /* 0x0000002402027981 */ /* 0x000ea4000c1e1500 */
[----:B--2---:R-:W0:Y:S02]  /*aea0*/  I2F.S16 R0, R2 ;  /* 0x0000000200007306 */ /* 0x004e240000101400 */
[----:B0-----:R-:W-:-:S04]  /*aeb0*/  F2FP.F16.F32.PACK_AB R0, RZ, R0 ;  /* 0x00000000ff00723e */ /* 0x001fc800000000ff */
[----:B------:R-:W-:Y:S01]  /*aec0*/  PRMT R22, R0, 0x7610, R22 ;  /* 0x0000761000167816 */ /* 0x000fe20000000016 */
[----:B------:R-:W-:Y:S06]  /*aed0*/  BRA `(.L_x_4218) ;  /* 0x0000000c00687947 */ /* 0x000fec0003800000 */
.L_x_4214:
        /* <DEDUP_REMOVED lines=9> */
.L_x_4222:
[----:B------:R0:W5:Y:S01]  /*af70*/  LDG.E.U16 R22, desc[UR36][R2.64] ;  /* 0x0000002402167981 */ /* 0x000162000c1e1500 */
[----:B------:R-:W-:Y:S05]  /*af80*/  BRA `(.L_x_4218) ;  /* 0x0000000c003c7947 */ /* 0x000fea0003800000 */
.L_x_4221:
        /* <DEDUP_REMOVED lines=9> */
.L_x_4224:
[----:B------:R1:W5:Y:S01]  /*b020*/  LDG.E.U16 R22, desc[UR36][R2.64] ;  /* 0x0000002402167981 */ /* 0x000362000c1e1500 */
[----:B------:R-:W-:Y:S05]  /*b030*/  BRA `(.L_x_4218) ;  /* 0x0000000c00107947 */ /* 0x000fea0003800000 */
.L_x_4223:
        /* <DEDUP_REMOVED lines=9> */
.L_x_4213:
        /* <DEDUP_REMOVED lines=14> */
.L_x_4227:
        /* <DEDUP_REMOVED lines=9> */
.L_x_4226:
        /* <DEDUP_REMOVED lines=28> */
.L_x_4229:
        /* <DEDUP_REMOVED lines=15> */
.L_x_4228:
[----:B------:R-:W2:Y:S02]  /*b4f0*/  LDG.E.U16 R0, desc[UR36][R2.64] ;  /* 0x0000002402007981 */ /* 0x000ea4000c1e1500 */
[----:B--2---:R-:W-:-:S05]  /*b500*/  IMAD.U32 R0, R0, 0x10000, RZ ;  /* 0x0001000000007824 */ /* 0x004fca00078e00ff */
[----:B------:R-:W-:-:S04]  /*b510*/  F2FP.F16.F32.PACK_AB R0, RZ, R0 ;  /* 0x00000000ff00723e */ /* 0x000fc800000000ff */
[----:B------:R-:W-:Y:S01]  /*b520*/  PRMT R22, R0, 0x7610, R22 ;  /* 0x0000761000167816 */ /* 0x000fe20000000016 */
[----:B------:R-:W-:Y:S06]  /*b530*/  BRA `(.L_x_4218) ;  /* 0x0000000400d07947 */ /* 0x000fec0003800000 */
.L_x_4225:
        /* <DEDUP_REMOVED lines=13> */
.L_x_4232:
        /* <DEDUP_REMOVED lines=21> */
.L_x_4236:
[----:B------:R-:W-:Y:S05]  /*b760*/  BSYNC B1 ;  /* 0x0000000000017941 */ /* 0x000fea0003800000 */
.L_x_4235:
[----:B------:R-:W-:Y:S01]  /*b770*/  LEA R3, R0, 0x3b800000, 0x17 ;  /* 0x3b80000000037811 */ /* 0x000fe200078eb8ff */
[----:B------:R-:W-:-:S05]  /*b780*/  IMAD.SHL.U32 R0, R2, 0x100000, RZ ;  /* 0x0010000002007824 */ /* 0x000fca00078e00ff */
[----:B------:R-:W-:-:S07]  /*b790*/  LOP3.LUT R0, R3, R0, R4, 0xfe, !PT ;  /* 0x0000000003007212 */ /* 0x000fce00078efe04 */
.L_x_4234:
[----:B------:R-:W-:Y:S05]  /*b7a0*/  BSYNC B0 ;  /* 0x0000000000007941 */ /* 0x000fea0003800000 */
.L_x_4233:
[----:B------:R-:W-:-:S04]  /*b7b0*/  F2FP.F16.F32.PACK_AB R0, RZ, R0 ;  /* 0x00000000ff00723e */ /* 0x000fc800000000ff */
[----:B------:R-:W-:Y:S01]  /*b7c0*/  PRMT R22, R0, 0x7610, R22 ;  /* 0x0000761000167816 */ /* 0x000fe20000000016 */
[----:B------:R-:W-:Y:S06]  /*b7d0*/  BRA `(.L_x_4218) ;  /* 0x0000000400287947 */ /* 0x000fec0003800000 */
.L_x_4231:
        /* <DEDUP_REMOVED lines=21> */
.L_x_4240:
[----:B------:R-:W-:Y:S05]  /*b930*/  BSYNC B1 ;  /* 0x0000000000017941 */ /* 0x000fea0003800000 */
.L_x_4239:
[----:B------:R-:W-:Y:S01]  /*b940*/  LEA R3, R0, 0x37800000, 0x17 ;  /* 0x3780000000037811 */ /* 0x000fe200078eb8ff */
[----:B------:R-:W-:-:S05]  /*b950*/  IMAD.SHL.U32 R0, R2, 0x200000, RZ ;  /* 0x0020000002007824 */ /* 0x000fca00078e00ff */
[----:B------:R-:W-:-:S07]  /*b960*/  LOP3.LUT R0, R3, R0, R4, 0xfe, !PT ;  /* 0x0000000003007212 */ /* 0x000fce00078efe04 */
.L_x_4238:
[----:B------:R-:W-:Y:S05]  /*b970*/  BSYNC B0 ;  /* 0x0000000000007941 */ /* 0x000fea0003800000 */
.L_x_4237:
[----:B------:R-:W-:-:S04]  /*b980*/  F2FP.F16.F32.PACK_AB R0, RZ, R0 ;  /* 0x00000000ff00723e */ /* 0x000fc800000000ff */
[----:B------:R-:W-:Y:S01]  /*b990*/  PRMT R22, R0, 0x7610, R22 ;  /* 0x0000761000167816 */ /* 0x000fe20000000016 */
[----:B------:R-:W-:Y:S06]  /*b9a0*/  BRA `(.L_x_4218) ;  /* 0x0000000000b47947 */ /* 0x000fec0003800000 */
.L_x_4230:
        /* <DEDUP_REMOVED lines=14> */
.L_x_4244:
[----:B------:R-:W-:Y:S05]  /*ba90*/  BSYNC B0 ;  /* 0x0000000000007941 */ /* 0x000fea0003800000 */
.L_x_4243:
[----:B------:R-:W-:-:S04]  /*baa0*/  F2FP.F16.F32.PACK_AB R0, RZ, R0 ;  /* 0x00000000ff00723e */ /* 0x000fc800000000ff */
[----:B------:R-:W-:Y:S01]  /*bab0*/  PRMT R22, R0, 0x7610, R22 ;  /* 0x0000761000167816 */ /* 0x000fe20000000016 */
[----:B------:R-:W-:Y:S06]  /*bac0*/  BRA `(.L_x_4218) ;  /* 0x00000000006c7947 */ /* 0x000fec0003800000 */
.L_x_4217:
        /* <DEDUP_REMOVED lines=16> */
.L_x_4245:
[----:B------:R-:W-:Y:S01]  /*bbd0*/  PRMT R22, RZ, 0x7610, R22 ;  /* 0x00007610ff167816 */ /* 0x000fe20000000016 */
[----:B------:R-:W-:Y:S06]  /*bbe0*/  BRA `(.L_x_4218) ;  /* 0x0000000000247947 */ /* 0x000fec0003800000 */
.L_x_4242:
[----:B------:R-:W2:Y:S02]  /*bbf0*/  LDG.E.64 R2, desc[UR36][R2.64] ;  /* 0x0000002402027981 */ /* 0x000ea4000c1e1b00 */
[----:B--2---:R-:W0:Y:S02]  /*bc00*/  I2F.U64 R0, R2 ;  /* 0x0000000200007312 */ /* 0x004e240000301000 */
[----:B0-----:R-:W-:-:S04]  /*bc10*/  F2FP.F16.F32.PACK_AB R0, RZ, R0 ;  /* 0x00000000ff00723e */ /* 0x001fc800000000ff */
[----:B------:R-:W-:Y:S01]  /*bc20*/  PRMT R22, R0, 0x7610, R22 ;  /* 0x0000761000167816 */ /* 0x000fe20000000016 */
[----:B------:R-:W-:Y:S06]  /*bc30*/  BRA `(.L_x_4218) ;  /* 0x0000000000107947 */ /* 0x000fec0003800000 */
.L_x_4241:
[----:B------:R-:W2:Y:S02]  /*bc40*/  LDG.E R2, desc[UR36][R2.64] ;  /* 0x0000002402027981 */ /* 0x000ea4000c1e1900 */
[----:B--2---:R-:W-:-:S04]  /*bc50*/  I2FP.F32.U32 R0, R2 ;  /* 0x0000000200007245 */ /* 0x004fc80000201000 */
[----:B------:R-:W-:-:S04]  /*bc60*/  F2FP.F16.F32.PACK_AB R0, RZ, R0 ;  /* 0x00000000ff00723e */ /* 0x000fc800000000ff */
[----:B------:R-:W-:-:S07]  /*bc70*/  PRMT R22, R0, 0x7610, R22 ;  /* 0x0000761000167816 */ /* 0x000fce0000000016 */
.L_x_4218:
        /* <DEDUP_REMOVED lines=19> */
.L_x_4249:
[----:B------:R-:W2:Y:S02]  /*bdb0*/  LDG.E.U8 R2, desc[UR36][R2.64] ;  /* 0x0000002402027981 */ /* 0x000ea4000c1e1100 */
[----:B--2---:R-:W-:-:S04]  /*bdc0*/  I2FP.F32.U32 R0, R2 ;  /* 0x0000000200007245 */ /* 0x004fc80000201000 */
[----:B------:R-:W-:Y:S01]  /*bdd0*/  F2FP.F16.F32.PACK_AB R0, RZ, R0 ;  /* 0x00000000ff00723e */ /* 0x000fe200000000ff */
[----:B------:R-:W-:Y:S06]  /*bde0*/  BRA `(.L_x_4251) ;  /* 0x0000000c00887947 */ /* 0x000fec0003800000 */
.L_x_4248:
        /* <DEDUP_REMOVED lines=10> */
.L_x_4253:
[----:B------:R-:W2:Y:S02]  /*be90*/  LDG.E R2, desc[UR36][R2.64] ;  /* 0x0000002402027981 */ /* 0x000ea4000c1e1900 */
[----:B--2---:R-:W-:-:S04]  /*bea0*/  I2FP.F32.S32 R0, R2 ;  /* 0x0000000200007245 */ /* 0x004fc80000201400 */
[----:B------:R-:W-:Y:S01]  /*beb0*/  F2FP.F16.F32.PACK_AB R0, RZ, R0 ;  /* 0x00000000ff00723e */ /* 0x000fe200000000ff */
[----:B------:R-:W-:Y:S06]  /*bec0*/  BRA `(.L_x_4251) ;  /* 0x0000000c00507947 */ /* 0x000fec0003800000 */
.L_x_4252:
[----:B------:R-:W2:Y:S02]  /*bed0*/  LDG.E.U16 R2, desc[UR36][R2.64] ;  /* 0x0000002402027981 */ /* 0x000ea4000c1e1500 */
[----:B--2---:R-:W0:Y:S02]  /*bee0*/  I2F.S16 R0, R2 ;  /* 0x0000000200007306 */ /* 0x004e240000101400 */
[----:B0-----:R-:W-:Y:S01]  /*bef0*/  F2FP.F16.F32.PACK_AB R0, RZ, R0 ;  /* 0x00000000ff00723e */ /* 0x001fe200000000ff */
[----:B------:R-:W-:Y:S06]  /*bf00*/  BRA `(.L_x_4251) ;  /* 0x0000000c00407947 */ /* 0x000fec0003800000 */
.L_x_4247:
        /* <DEDUP_REMOVED lines=9> */
.L_x_4255:
[----:B------:R1:W5:Y:S01]  /*bfa0*/  LDG.E.U16 R0, desc[UR36][R2.64] ;  /* 0x0000002402007981 */ /* 0x000362000c1e1500 */
[----:B------:R-:W-:Y:S05]  /*bfb0*/  BRA `(.L_x_4251) ;  /* 0x0000000c00147947 */ /* 0x000fea0003800000 */
.L_x_4254:
        /* <DEDUP_REMOVED lines=9> */
.L_x_4257:
[----:B------:R0:W5:Y:S01]  /*c050*/  LDG.E.U16 R0, desc[UR36][R2.64] ;  /* 0x0000002402007981 */ /* 0x000162000c1e1500 */
[----:B------:R-:W-:Y:S05]  /*c060*/  BRA `(.L_x_4251) ;  /* 0x0000000800e87947 */ /* 0x000fea0003800000 */
.L_x_4256:
        /* <DEDUP_REMOVED lines=8> */
.L_x_4246:
        /* <DEDUP_REMOVED lines=13> */
.L_x_4260:
        /* <DEDUP_REMOVED lines=8> */
.L_x_4259:
        /* <DEDUP_REMOVED lines=28> */
.L_x_4262:
        /* <DEDUP_REMOVED lines=15> */
.L_x_4261:
[----:B------:R-:W2:Y:S02]  /*c4f0*/  LDG.E.U16 R0, desc[UR36][R2.64] ;  /* 0x0000002402007981 */ /* 0x000ea4000c1e1500 */
[----:B--2---:R-:W-:-:S05]  /*c500*/  IMAD.U32 R0, R0, 0x10000, RZ ;  /* 0x0001000000007824 */ /* 0x004fca00078e00ff */
[----:B------:R-:W-:Y:S01]  /*c510*/  F2FP.F16.F32.PACK_AB R0, RZ, R0 ;  /* 0x00000000ff00723e */ /* 0x000fe200000000ff */
[----:B------:R-:W-:Y:S06]  /*c520*/  BRA `(.L_x_4251) ;  /* 0x0000000400b87947 */ /* 0x000fec0003800000 */
.L_x_4258:
        /* <DEDUP_REMOVED lines=12> */
.L_x_4265:
        /* <DEDUP_REMOVED lines=21> */
.L_x_4269:
[----:B------:R-:W-:Y:S05]  /*c740*/  BSYNC B1 ;  /* 0x0000000000017941 */ /* 0x000fea0003800000 */
.L_x_4268:
[----:B------:R-:W-:Y:S01]  /*c750*/  LEA R3, R0, 0x3b800000, 0x17 ;  /* 0x3b80000000037811 */ /* 0x000fe200078eb8ff */
[----:B------:R-:W-:-:S05]  /*c760*/  IMAD.SHL.U32 R0, R2, 0x100000, RZ ;  /* 0x0010000002007824 */ /* 0x000fca00078e00ff */
[----:B------:R-:W-:-:S07]  /*c770*/  LOP3.LUT R0, R3, R0, R4, 0xfe, !PT ;  /* 0x0000000003007212 */ /* 0x000fce00078efe04 */
.L_x_4267:
[----:B------:R-:W-:Y:S05]  /*c780*/  BSYNC B0 ;  /* 0x0000000000007941 */ /* 0x000fea0003800000 */
.L_x_4266:
[----:B------:R-:W-:Y:S01]  /*c790*/  F2FP.F16.F32.PACK_AB R0, RZ, R0 ;  /* 0x00000000ff00723e */ /* 0x000fe200000000ff */
[----:B------:R-:W-:Y:S06]  /*c7a0*/  BRA `(.L_x_4251) ;  /* 0x0000000400187947 */ /* 0x000fec0003800000 */
.L_x_4264:
        /* <DEDUP_REMOVED lines=21> */
.L_x_4273:
[----:B------:R-:W-:Y:S05]  /*c900*/  BSYNC B1 ;  /* 0x0000000000017941 */ /* 0x000fea0003800000 */
.L_x_4272:
[----:B------:R-:W-:Y:S01]  /*c910*/  LEA R3, R0, 0x37800000, 0x17 ;  /* 0x3780000000037811 */ /* 0x000fe200078eb8ff */
[----:B------:R-:W-:-:S05]  /*c920*/  IMAD.SHL.U32 R0, R2, 0x200000, RZ ;  /* 0x0020000002007824 */ /* 0x000fca00078e00ff */
[----:B------:R-:W-:-:S07]  /*c930*/  LOP3.LUT R0, R3, R0, R4, 0xfe, !PT ;  /* 0x0000000003007212 */ /* 0x000fce00078efe04 */
.L_x_4271:
[----:B------:R-:W-:Y:S05]  /*c940*/  BSYNC B0 ;  /* 0x0000000000007941 */ /* 0x000fea0003800000 */
.L_x_4270:
[----:B------:R-:W-:Y:S01]  /*c950*/  F2FP.F16.F32.PACK_AB R0, RZ, R0 ;  /* 0x00000000ff00723e */ /* 0x000fe200000000ff */
[----:B------:R-:W-:Y:S06]  /*c960*/  BRA `(.L_x_4251) ;  /* 0x0000000000a87947 */ /* 0x000fec0003800000 */
.L_x_4263:
        /* <DEDUP_REMOVED lines=14> */
.L_x_4277:
[----:B------:R-:W-:Y:S05]  /*ca50*/  BSYNC B0 ;  /* 0x0000000000007941 */ /* 0x000fea0003800000 */
.L_x_4276:
[----:B------:R-:W-:Y:S01]  /*ca60*/  F2FP.F16.F32.PACK_AB R0, RZ, R0 ;  /* 0x00000000ff00723e */ /* 0x000fe200000000ff */
[----:B------:R-:W-:Y:S06]  /*ca70*/  BRA `(.L_x_4251) ;  /* 0x0000000000647947 */ /* 0x000fec0003800000 */
.L_x_4250:
        /* <DEDUP_REMOVED lines=16> */
.L_x_4278:
[----:B------:R-:W-:Y:S01]  /*cb80*/  PRMT R0, RZ, 0x7610, R0 ;  /* 0x00007610ff007816 */ /* 0x000fe20000000000 */
[----:B------:R-:W-:Y:S06]  /*cb90*/  BRA `(.L_x_4251) ;  /* 0x00000000001c7947 */ /* 0x000fec0003800000 */
.L_x_4275:
[----:B------:R-:W2:Y:S02]  /*cba0*/  LDG.E.64 R2, desc[UR36][R2.64] ;  /* 0x0000002402027981 */ /* 0x000ea4000c1e1b00 */
[----:B--2---:R-:W0:Y:S02]  /*cbb0*/  I2F.U64 R0, R2 ;  /* 0x0000000200007312 */ /* 0x004e240000301000 */
[----:B0-----:R-:W-:Y:S01]  /*cbc0*/  F2FP.F16.F32.PACK_AB R0, RZ, R0 ;  /* 0x00000000ff00723e */ /* 0x001fe200000000ff */
[----:B------:R-:W-:Y:S06]  /*cbd0*/  BRA `(.L_x_4251) ;  /* 0x00000000000c7947 */ /* 0x000fec0003800000 */
.L_x_4274:
[----:B------:R-:W2:Y:S02]  /*cbe0*/  LDG.E R2, desc[UR36][R2.64] ;  /* 0x0000002402027981 */ /* 0x000ea4000c1e1900 */
[----:B--2---:R-:W-:-:S04]  /*cbf0*/  I2FP.F32.U32 R0, R2 ;  /* 0x0000000200007245 */ /* 0x004fc80000201000 */
[----:B------:R-:W-:-:S07]  /*cc00*/  F2FP.F16.F32.PACK_AB R0, RZ, R0 ;  /* 0x00000000ff00723e */ /* 0x000fce00000000ff */
.L_x_4251:
        /* <DEDUP_REMOVED lines=29> */
.L_x_4284:
[----:B------:R-:W-:Y:S01]  /*cde0*/  FSETP.GEU.FTZ.AND P0, PT, R6, -R4, PT ;  /* 0x800000040600720b */ /* 0x000fe20003f1e000 */
[----:B------:R-:W-:-:S12]  /*cdf0*/  FADD.FTZ R0, R0, -1 ;  /* 0xbf80000000007421 */ /* 0x000fd80000010000 */
[----:B------:R-:W-:-:S07]  /*ce00*/  @!P0 FADD.FTZ R0, R0, -1 ;  /* 0xbf80000000008421 */ /* 0x000fce0000010000 */
.L_x_4283:
[----:B------:R-:W-:Y:S05]  /*ce10*/  BSYNC B1 ;  /* 0x0000000000017941 */ /* 0x000fea0003800000 */
.L_x_4282:
[----:B------:R-:W-:Y:S01]  /*ce20*/  FFMA.FTZ R3, -R4, R0, R3 ;  /* 0x0000000004037223 */ /* 0x000fe20000010103 */
[----:B------:R-:W-:Y:S06]  /*ce30*/  BRA `(.L_x_4280) ;  /* 0x00000000007c7947 */ /* 0x000fec0003800000 */
.L_x_4281:
        /* <DEDUP_REMOVED lines=15> */
.L_x_4287:
        /* <DEDUP_REMOVED lines=13> */
.L_x_4286:
[----:B------:R-:W-:Y:S05]  /*d000*/  BSYNC B1 ;  /* 0x0000000000017941 */ /* 0x000fea0003800000 */
.L_x_4285:
[----:B------:R-:W-:-:S04]  /*d010*/  FMUL.FTZ R3, R2, 1.1920928955078125e-07 ;  /* 0x3400000002037820 */ /* 0x000fc80000410000 */
[----:B------:R-:W-:-:S07]  /*d020*/  FMUL.FTZ R3, R6, R3 ;  /* 0x0000000306037220 */ /* 0x000fce0000410000 */
.L_x_4280:
[----:B------:R-:W-:Y:S05]  /*d030*/  BSYNC B0 ;  /* 0x0000000000007941 */ /* 0x000fea0003800000 */
.L_x_4279:
        /* <DEDUP_REMOVED lines=20> */
.L_x_4291:
[----:B------:R-:W-:-:S06]  /*d180*/  HADD2.F32 R3, -RZ, R22.H0_H0 ;  /* 0x20000016ff037230 */ /* 0x000fcc0000004100 */
[----:B------:R-:W1:Y:S02]  /*d190*/  F2I.S64.TRUNC R2, R3 ;  /* 0x0000000300027311 */ /* 0x000e64000020d900 */
[----:B-1----:R1:W-:Y:S01]  /*d1a0*/  STG.E.U8 desc[UR36][R16.64], R2 ;  /* 0x0000000210007986 */ /* 0x0023e2000c101124 */
[----:B------:R-:W-:Y:S05]  /*d1b0*/  BRA `(.L_x_4293) ;  /* 0x0000000c00847947 */ /* 0x000fea0003800000 */
.L_x_4290:
        /* <DEDUP_REMOVED lines=10> */
.L_x_4295:
[----:B------:R-:W-:-:S04]  /*d260*/  HADD2.F32 R22, -RZ, R22.H0_H0 ;  /* 0x20000016ff167230 */ /* 0x000fc80000004100 */
[----:B------:R-:W1:Y:S02]  /*d270*/  F2I.FTZ.TRUNC.NTZ R3, R22 ;  /* 0x0000001600037305 */ /* 0x000e64000021f100 */
[----:B-1----:R1:W-:Y:S01]  /*d280*/  STG.E desc[UR36][R16.64], R3 ;  /* 0x0000000310007986 */ /* 0x0023e2000c101924 */
[----:B------:R-:W-:Y:S05]  /*d290*/  BRA `(.L_x_4293) ;  /* 0x0000000c004c7947 */ /* 0x000fea0003800000 */
.L_x_4294:
[----:B------:R-:W-:-:S04]  /*d2a0*/  HADD2.F32 R22, -RZ, R22.H0_H0 ;  /* 0x20000016ff167230 */ /* 0x000fc80000004100 */
[----:B------:R-:W1:Y:S02]  /*d2b0*/  F2I.FTZ.TRUNC.NTZ R3, R22 ;  /* 0x0000001600037305 */ /* 0x000e64000021f100 */
[----:B-1----:R1:W-:Y:S01]  /*d2c0*/  STG.E.U16 desc[UR36][R16.64], R3 ;  /* 0x0000000310007986 */ /* 0x0023e2000c101524 */
[----:B------:R-:W-:Y:S05]  /*d2d0*/  BRA `(.L_x_4293) ;  /* 0x0000000c003c7947 */ /* 0x000fea0003800000 */
.L_x_4289:
        /* <DEDUP_REMOVED lines=9> */
.L_x_4297:
[----:B------:R1:W-:Y:S01]  /*d370*/  STG.E.U16 desc[UR36][R16.64], R22 ;  /* 0x0000001610007986 */ /* 0x0003e2000c101524 */
[----:B------:R-:W-:Y:S05]  /*d380*/  BRA `(.L_x_4293) ;  /* 0x0000000c00107947 */ /* 0x000fea0003800000 */
.L_x_4296:
        /* <DEDUP_REMOVED lines=10> */
.L_x_4299:
[----:B------:R-:W-:-:S05]  /*d430*/  HADD2.F32 R0, -RZ, R22.H0_H0 ;  /* 0x20000016ff007230 */ /* 0x000fca0000004100 */
[----:B------:R-:W-:-:S04]  /*d440*/  F2FP.F16.F32.PACK_AB R0, RZ, R0 ;  /* 0x00000000ff00723e */ /* 0x000fc800000000ff */
[----:B------:R-:W-:-:S05]  /*d450*/  PRMT R0, R0, 0x5410, RZ ;  /* 0x0000541000007816 */ /* 0x000fca00000000ff */
[----:B------:R1:W-:Y:S01]  /*d460*/  STG.E desc[UR36][R16.64], R0 ;  /* 0x0000000010007986 */ /* 0x0003e2000c101924 */
[----:B------:R-:W-:Y:S05]  /*d470*/  BRA `(.L_x_4293) ;  /* 0x0000000800d47947 */ /* 0x000fea0003800000 */
.L_x_4298:
[----:B------:R-:W-:-:S05]  /*d480*/  HADD2.F32 R2, -RZ, R22.H0_H0 ;  /* 0x20000016ff027230 */ /* 0x000fca0000004100 */
[----:B------:R-:W-:-:S06]  /*d490*/  FMUL.FTZ R2, R2, 1 ;  /* 0x3f80000002027820 */ /* 0x000fcc0000410000 */
[----:B------:R-:W1:Y:S02]  /*d4a0*/  F2F.F64.F32 R2, R2 ;  /* 0x0000000200027310 */ /* 0x000e640000201800 */
[----:B-1----:R1:W-:Y:S01]  /*d4b0*/  STG.E.64 desc[UR36][R16.64], R2 ;  /* 0x0000000210007986 */ /* 0x0023e2000c101b24 */
[----:B------:R-:W-:Y:S05]  /*d4c0*/  BRA `(.L_x_4293) ;  /* 0x0000000800c07947 */ /* 0x000fea0003800000 */
.L_x_4288:
        /* <DEDUP_REMOVED lines=13> */
.L_x_4302:
[----:B------:R-:W-:Y:S01]  /*d5a0*/  HADD2.F32 R22, -RZ, R22.H0_H0 ;  /* 0x20000016ff167230 */ /* 0x000fe20000004100 */
[----:B------:R-:W-:-:S04]  /*d5b0*/  CS2R R6, SRZ ;  /* 0x0000000000067805 */ /* 0x000fc8000001ff00 */
[----:B------:R-:W-:-:S06]  /*d5c0*/  FMUL.FTZ R4, R22, 1 ;  /* 0x3f80000016047820 */ /* 0x000fcc0000410000 */
[----:B------:R-:W1:Y:S02]  /*d5d0*/  F2F.F64.F32 R4, R4 ;  /* 0x0000000400047310 */ /* 0x000e640000201800 */
[----:B-1----:R1:W-:Y:S01]  /*d5e0*/  STG.E.128 desc[UR36][R16.64], R4 ;  /* 0x0000000410007986 */ /* 0x0023e2000c101d24 */
[----:B------:R-:W-:Y:S05]  /*d5f0*/  BRA `(.L_x_4293) ;  /* 0x0000000800747947 */ /* 0x000fea0003800000 */
.L_x_4301:
        /* <DEDUP_REMOVED lines=21> */
.L_x_4306:
[----:B------:R-:W-:Y:S05]  /*d750*/  BSYNC B0 ;  /* 0x0000000000007941 */ /* 0x000fea0003800000 */
.L_x_4305:
[----:B------:R-:W-:-:S05]  /*d760*/  LOP3.LUT R3, R0, R3, RZ, 0xfc, !PT ;  /* 0x0000000300037212 */ /* 0x000fca00078efcff */
[----:B------:R1:W-:Y:S01]  /*d770*/  STG.E.U8 desc[UR36][R16.64], R3 ;  /* 0x0000000310007986 */ /* 0x0003e2000c101124 */
[----:B------:R-:W-:Y:S05]  /*d780*/  BRA `(.L_x_4293) ;  /* 0x0000000800107947 */ /* 0x000fea0003800000 */
.L_x_4304:
        /* <DEDUP_REMOVED lines=13> */
.L_x_4308:
[----:B------:R-:W-:Y:S01]  /*d860*/  IMAD.MOV.U32 R0, RZ, RZ, 0x7f ;  /* 0x0000007fff007424 */ /* 0x000fe200078e00ff */
[----:B------:R-:W-:-:S04]  /*d870*/  ISETP.GT.U32.AND P0, PT, R2, 0x7f800000, PT ;  /* 0x7f8000000200780c */ /* 0x000fc80003f04070 */
[----:B------:R-:W-:-:S09]  /*d880*/  SEL R0, R0, 0x7c, P0 ;  /* 0x0000007c00007807 */ /* 0x000fd20000000000 */
.L_x_4309:
[----:B------:R-:W-:Y:S05]  /*d890*/  BSYNC B0 ;  /* 0x0000000000007941 */ /* 0x000fea0003800000 */
.L_x_4307:
[----:B------:R-:W-:-:S04]  /*d8a0*/  LOP3.LUT R2, R3, 0x80000000, RZ, 0xc0, !PT ;  /* 0x8000000003027812 */ /* 0x000fc800078ec0ff */
[----:B------:R-:W-:-:S04]  /*d8b0*/  SHF.R.U32.HI R3, RZ, 0x18, R2 ;  /* 0x00000018ff037819 */ /* 0x000fc80000011602 */
[----:B------:R-:W-:-:S05]  /*d8c0*/  LOP3.LUT R3, R0, R3, RZ, 0xfc, !PT ;  /* 0x0000000300037212 */ /* 0x000fca00078efcff */
[----:B------:R1:W-:Y:S01]  /*d8d0*/  STG.E.U8 desc[UR36][R16.64], R3 ;  /* 0x0000000310007986 */ /* 0x0003e2000c101124 */
[----:B------:R-:W-:Y:S05]  /*d8e0*/  BRA `(.L_x_4293) ;  /* 0x0000000400b87947 */ /* 0x000fea0003800000 */
.L_x_4303:
[----:B------:R-:W-:-:S05]  /*d8f0*/  HADD2.F32 R0, -RZ, R22.H0_H0 ;  /* 0x20000016ff007230 */ /* 0x000fca0000004100 */
[----:B------:R-:W-:-:S05]  /*d900*/  F2FP.BF16.F32.PACK_AB R0, RZ, R0 ;  /* 0x00000000ff00723e */ /* 0x000fca00000010ff */
[----:B------:R1:W-:Y:S01]  /*d910*/  STG.E.U16 desc[UR36][R16.64], R0 ;  /* 0x0000000010007986 */ /* 0x0003e2000c101524 */
[----:B------:R-:W-:Y:S05]  /*d920*/  BRA `(.L_x_4293) ;  /* 0x0000000400a87947 */ /* 0x000fea0003800000 */
.L_x_4300:
        /* <DEDUP_REMOVED lines=12> */
.L_x_4312:
        /* <DEDUP_REMOVED lines=17> */
.L_x_4315:
[----:B------:R-:W-:-:S04]  /*db00*/  LOP3.LUT R2, R3, 0x80000000, RZ, 0xc0, !PT ;  /* 0x8000000003027812 */ /* 0x000fc800078ec0ff */
[----:B------:R-:W-:-:S04]  /*db10*/  SHF.R.U32.HI R3, RZ, 0x18, R2 ;  /* 0x00000018ff037819 */ /* 0x000fc80000011602 */
[----:B------:R-:W-:-:S04]  /*db20*/  LOP3.LUT R0, R0, R3, RZ, 0xfc, !PT ;  /* 0x0000000300007212 */ /* 0x000fc800078efcff */
[----:B------:R-:W-:-:S07]  /*db30*/  PRMT R8, R0, 0x7610, R8 ;  /* 0x0000761000087816 */ /* 0x000fce0000000008 */
.L_x_4314:
[----:B------:R-:W-:Y:S05]  /*db40*/  BSYNC B0 ;  /* 0x0000000000007941 */ /* 0x000fea0003800000 */
.L_x_4313:
[----:B------:R0:W-:Y:S01]  /*db50*/  STG.E.U8 desc[UR36][R16.64], R8 ;  /* 0x0000000810007986 */ /* 0x0001e2000c101124 */
[----:B------:R-:W-:Y:S05]  /*db60*/  BRA `(.L_x_4293) ;  /* 0x0000000400187947 */ /* 0x000fea0003800000 */
.L_x_4311:
        /* <DEDUP_REMOVED lines=17> */
.L_x_4318:
[----:B------:R-:W-:-:S04]  /*dc80*/  LOP3.LUT R2, R3, 0x80000000, RZ, 0xc0, !PT ;  /* 0x8000000003027812 */ /* 0x000fc800078ec0ff */
[----:B------:R-:W-:-:S04]  /*dc90*/  SHF.R.U32.HI R3, RZ, 0x18, R2 ;  /* 0x00000018ff037819 */ /* 0x000fc80000011602 */
[----:B------:R-:W-:-:S04]  /*dca0*/  LOP3.LUT R0, R0, R3, RZ, 0xfc, !PT ;  /* 0x0000000300007212 */ /* 0x000fc800078efcff */
[----:B------:R-:W-:-:S07]  /*dcb0*/  PRMT R8, R0, 0x7610, R8 ;  /* 0x0000761000087816 */ /* 0x000fce0000000008 */
.L_x_4317:
[----:B------:R-:W-:Y:S05]  /*dcc0*/  BSYNC B0 ;  /* 0x0000000000007941 */ /* 0x000fea0003800000 */
.L_x_4316:
[----:B------:R4:W-:Y:S01]  /*dcd0*/  STG.E.U8 desc[UR36][R16.64], R8 ;  /* 0x0000000810007986 */ /* 0x0009e2000c101124 */
[----:B------:R-:W-:Y:S05]  /*dce0*/  BRA `(.L_x_4293) ;  /* 0x0000000000b87947 */ /* 0x000fea0003800000 */
.L_x_4310:
        /* <DEDUP_REMOVED lines=22> */
.L_x_4292:
        /* <DEDUP_REMOVED lines=16> */
.L_x_4321:
[----:B------:R-:W-:Y:S05]  /*df50*/  BRA `(.L_x_4293) ;  /* 0x00000000001c7947 */ /* 0x000fea0003800000 */
.L_x_4320:
[----:B------:R-:W-:-:S06]  /*df60*/  HADD2.F32 R2, -RZ, R22.H0_H0 ;  /* 0x20000016ff027230 */ /* 0x000fcc0000004100 */
[----:B------:R-:W1:Y:S02]  /*df70*/  F2I.U64.TRUNC R2, R2 ;  /* 0x0000000200027311 */ /* 0x000e64000020d800 */
[----:B-1----:R3:W-:Y:S01]  /*df80*/  STG.E.64 desc[UR36][R16.64], R2 ;  /* 0x0000000210007986 */ /* 0x0027e2000c101b24 */
[----:B------:R-:W-:Y:S05]  /*df90*/  BRA `(.L_x_4293) ;  /* 0x00000000000c7947 */ /* 0x000fea0003800000 */
.L_x_4319:
[----:B------:R-:W-:-:S04]  /*dfa0*/  HADD2.F32 R22, -RZ, R22.H0_H0 ;  /* 0x20000016ff167230 */ /* 0x000fc80000004100 */
[----:B------:R-:W1:Y:S02]  /*dfb0*/  F2I.FTZ.U32.TRUNC.NTZ R3, R22 ;  /* 0x0000001600037305 */ /* 0x000e64000021f000 */
[----:B-1----:R1:W-:Y:S02]  /*dfc0*/  STG.E desc[UR36][R16.64], R3 ;  /* 0x0000000310007986 */ /* 0x0023e4000c101924 */
.L_x_4293:
[----:B------:R-:W-:-:S07]  /*dfd0*/  VIADD R19, R19, 0x80 ;  /* 0x0000008013137836 */ /* 0x000fce0000000000 */
.L_x_4211:
[----:B------:R-:W-:Y:S05]  /*dfe0*/  BSYNC B6 ;  /* 0x0000000000067941 */ /* 0x000fea0003800000 */
.L_x_4210:
        /* <DEDUP_REMOVED lines=357> */
.L_x_4322:
        /* <DEDUP_REMOVED lines=23> */
.L_x_4326:
[----:B------:R-:W2:Y:S02]  /*f7b0*/  LDG.E.U8 R2, desc[UR36][R2.64] ;  /* 0x0000002402027981 */ /* 0x000ea4000c1e1100 */
[----:B--2---:R-:W-:-:S04]  /*f7c0*/  I2FP.F32.U32 R0, R2 ;  /* 0x0000000200007245 */ /* 0x004fc80000201000 */
[----:B------:R-:W-:-:S04]  /*f7d0*/  F2FP.F16.F32.PACK_AB R0, RZ, R0 ;  /* 0x00000000ff00723e */ /* 0x000fc800000000ff */
[----:B------:R-:W-:Y:S01]  /*f7e0*/  PRMT R19, R0, 0x7610, R19 ;  /* 0x0000761000137816 */ /* 0x000fe20000000013 */
[----:B------:R-:W-:Y:S06]  /*f7f0*/  BRA `(.L_x_4328) ;  /* 0x0000000c00bc7947 */ /* 0x000fec0003800000 */
.L_x_4325:
        /* <DEDUP_REMOVED lines=11> */
.L_x_4330:
[----:B------:R-:W2:Y:S02]  /*f8b0*/  LDG.E R2, desc[UR36][R2.64] ;  /* 0x0000002402027981 */ /* 0x000ea4000c1e1900 */
[----:B--2---:R-:W-:-:S04]  /*f8c0*/  I2FP.F32.S32 R0, R2 ;  /* 0x0000000200007245 */ /* 0x004fc80000201400 */
[----:B------:R-:W-:-:S04]  /*f8d0*/  F2FP.F16.F32.PACK_AB R0, RZ, R0 ;  /* 0x00000000ff00723e */ /* 0x000fc800000000ff */
[----:B------:R-:W-:Y:S01]  /*f8e0*/  PRMT R19, R0, 0x7610, R19 ;  /* 0x0000761000137816 */ /* 0x000fe20000000013 */
[----:B------:R-:W-:Y:S06]  /*f8f0*/  BRA `(.L_x_4328) ;  /* 0x0000000c007c7947 */ /* 0x000fec0003800000 */
.L_x_4329:
[----:B------:R-:W2:Y:S02]  /*f900*/  LDG.E.U16 R2, desc[UR36][R2.64] ;  /* 0x0000002402027981 */ /* 0x000ea4000c1e1500 */
[----:B--2---:R-:W0:Y:S02]  /*f910*/  I2F.S16 R0, R2 ;  /* 0x0000000200007306 */ /* 0x004e240000101400 */
[----:B0-----:R-:W-:-:S04]  /*f920*/  F2FP.F16.F32.PACK_AB R0, RZ, R0 ;  /* 0x00000000ff00723e */ /* 0x001fc800000000ff */
[----:B------:R-:W-:Y:S01]  /*f930*/  PRMT R19, R0, 0x7610, R19 ;  /* 0x0000761000137816 */ /* 0x000fe20000000013 */
[----:B------:R-:W-:Y:S06]  /*f940*/  BRA `(.L_x_4328) ;  /* 0x0000000c00687947 */ /* 0x000fec0003800000 */
.L_x_4324:
        /* <DEDUP_REMOVED lines=9> */
.L_x_4332:
[----:B------:R1:W5:Y:S01]  /*f9e0*/  LDG.E.U16 R19, desc[UR36][R2.64] ;  /* 0x0000002402137981 */ /* 0x000362000c1e1500 */
[----:B------:R-:W-:Y:S05]  /*f9f0*/  BRA `(.L_x_4328) ;  /* 0x0000000c003c7947 */ /* 0x000fea0003800000 */
.L_x_4331:
        /* <DEDUP_REMOVED lines=9> */
.L_x_4334:
[----:B------:R0:W5:Y:S01]  /*fa90*/  LDG.E.U16 R19, desc[UR36][R2.64] ;  /* 0x0000002402137981 */ /* 0x000162000c1e1500 */
[----:B------:R-:W-:Y:S05]  /*faa0*/  BRA `(.L_x_4328) ;  /* 0x0000000c00107947 */ /* 0x000fea0003800000 */
.L_x_4333:
        /* <DEDUP_REMOVED lines=9> */
.L_x_4323:
        /* <DEDUP_REMOVED lines=14> */
.L_x_4337:
        /* <DEDUP_REMOVED lines=9> */
.L_x_4336:
        /* <DEDUP_REMOVED lines=28> */
.L_x_4339:
        /* <DEDUP_REMOVED lines=15> */
.L_x_4338:
[----:B------:R-:W2:Y:S02]  /*ff60*/  LDG.E.U16 R0, desc[UR36][R2.64] ;  /* 0x0000002402007981 */ /* 0x000ea4000c1e1500 */
[----:B--2---:R-:W-:-:S05]  /*ff70*/  IMAD.U32 R0, R0, 0x10000, RZ ;  /* 0x0001000000007824 */ /* 0x004fca00078e00ff */
[----:B------:R-:W-:-:S04]  /*ff80*/  F2FP.F16.F32.PACK_AB R0, RZ, R0 ;  /* 0x00000000ff00723e */ /* 0x000fc800000000ff */
[----:B------:R-:W-:Y:S01]  /*ff90*/  PRMT R19, R0, 0x7610, R19 ;  /* 0x0000761000137816 */ /* 0x000fe20000000013 */
[----:B------:R-:W-:Y:S06]  /*ffa0*/  BRA `(.L_x_4328) ;  /* 0x0000000400d07947 */ /* 0x000fec0003800000 */
.L_x_4335:
        /* <DEDUP_REMOVED lines=13> */
.L_x_4342:
        /* <DEDUP_REMOVED lines=21> */
.L_x_4346:
[----:B------:R-:W-:Y:S05]  /*101d0*/  BSYNC B1 ;  /* 0x0000000000017941 */ /* 0x000fea0003800000 */
.L_x_4345:
[----:B------:R-:W-:Y:S01]  /*101e0*/  LEA R3, R0, 0x3b800000, 0x17 ;  /* 0x3b80000000037811 */ /* 0x000fe200078eb8ff */
[----:B------:R-:W-:-:S05]  /*101f0*/  IMAD.SHL.U32 R0, R2, 0x100000, RZ ;  /* 0x0010000002007824 */ /* 0x000fca00078e00ff */
[----:B------:R-:W-:-:S07]  /*10200*/  LOP3.LUT R0, R3, R0, R4, 0xfe, !PT ;  /* 0x0000000003007212 */ /* 0x000fce00078efe04 */
.L_x_4344:
[----:B------:R-:W-:Y:S05]  /*10210*/  BSYNC B0 ;  /* 0x0000000000007941 */ /* 0x000fea0003800000 */
.L_x_4343:
[----:B------:R-:W-:-:S04]  /*10220*/  F2FP.F16.F32.PACK_AB R0, RZ, R0 ;  /* 0x00000000ff00723e */ /* 0x000fc800000000ff */
[----:B------:R-:W-:Y:S01]  /*10230*/  PRMT R19, R0, 0x7610, R19 ;  /* 0x0000761000137816 */ /* 0x000fe20000000013 */
[----:B------:R-:W-:Y:S06]  /*10240*/  BRA `(.L_x_4328) ;  /* 0x0000000400287947 */ /* 0x000fec0003800000 */
.L_x_4341:
        /* <DEDUP_REMOVED lines=21> */
.L_x_4350:
[----:B------:R-:W-:Y:S05]  /*103a0*/  BSYNC B1 ;  /* 0x0000000000017941 */ /* 0x000fea0003800000 */
.L_x_4349:
[----:B------:R-:W-:Y:S01]  /*103b0*/  LEA R3, R0, 0x37800000, 0x17 ;  /* 0x3780000000037811 */ /* 0x000fe200078eb8ff */
[----:B------:R-:W-:-:S05]  /*103c0*/  IMAD.SHL.U32 R0, R2, 0x200000, RZ ;  /* 0x0020000002007824 */ /* 0x000fca00078e00ff */
[----:B------:R-:W-:-:S07]  /*103d0*/  LOP3.LUT R0, R3, R0, R4, 0xfe, !PT ;  /* 0x0000000003007212 */ /* 0x000fce00078efe04 */
.L_x_4348:
[----:B------:R-:W-:Y:S05]  /*103e0*/  BSYNC B0 ;  /* 0x0000000000007941 */ /* 0x000fea0003800000 */
.L_x_4347:
[----:B------:R-:W-:-:S04]  /*103f0*/  F2FP.F16.F32.PACK_AB R0, RZ, R0 ;  /* 0x00000000ff00723e */ /* 0x000fc800000000ff */
[----:B------:R-:W-:Y:S01]  /*10400*/  PRMT R19, R0, 0x7610, R19 ;  /* 0x0000761000137816 */ /* 0x000fe20000000013 */
[----:B------:R-:W-:Y:S06]  /*10410*/  BRA `(.L_x_4328) ;  /* 0x0000000000b47947 */ /* 0x000fec0003800000 */
.L_x_4340:
        /* <DEDUP_REMOVED lines=14> */
.L_x_4354:
[----:B------:R-:W-:Y:S05]  /*10500*/  BSYNC B0 ;  /* 0x0000000000007941 */ /* 0x000fea0003800000 */
.L_x_4353:
[----:B------:R-:W-:-:S04]  /*10510*/  F2FP.F16.F32.PACK_AB R0, RZ, R0 ;  /* 0x00000000ff00723e */ /* 0x000fc800000000ff */
[----:B------:R-:W-:Y:S01]  /*10520*/  PRMT R19, R0, 0x7610, R19 ;  /* 0x0000761000137816 */ /* 0x000fe20000000013 */
[----:B------:R-:W-:Y:S06]  /*10530*/  BRA `(.L_x_4328) ;  /* 0x00000000006c7947 */ /* 0x000fec0003800000 */
.L_x_4327:
        /* <DEDUP_REMOVED lines=16> */
.L_x_4355:
[----:B------:R-:W-:Y:S01]  /*10640*/  PRMT R19, RZ, 0x7610, R19 ;  /* 0x00007610ff137816 */ /* 0x000fe20000000013 */
[----:B------:R-:W-:Y:S06]  /*10650*/  BRA `(.L_x_4328) ;  /* 0x0000000000247947 */ /* 0x000fec0003800000 */
.L_x_4352:
[----:B------:R-:W2:Y:S02]  /*10660*/  LDG.E.64 R2, desc[UR36][R2.64] ;  /* 0x0000002402027981 */ /* 0x000ea4000c1e1b00 */
[----:B--2---:R-:W0:Y:S02]  /*10670*/  I2F.U64 R0, R2 ;  /* 0x0000000200007312 */ /* 0x004e240000301000 */
[----:B0-----:R-:W-:-:S04]  /*10680*/  F2FP.F16.F32.PACK_AB R0, RZ, R0 ;  /* 0x00000000ff00723e */ /* 0x001fc800000000ff */
[----:B------:R-:W-:Y:S01]  /*10690*/  PRMT R19, R0, 0x7610, R19 ;  /* 0x0000761000137816 */ /* 0x000fe20000000013 */
[----:B------:R-:W-:Y:S06]  /*106a0*/  BRA `(.L_x_4328) ;  /* 0x0000000000107947 */ /* 0x000fec0003800000 */
.L_x_4351:
[----:B------:R-:W2:Y:S02]  /*106b0*/  LDG.E R2, desc[UR36][R2.64] ;  /* 0x0000002402027981 */ /* 0x000ea4000c1e1900 */
[----:B--2---:R-:W-:-:S04]  /*106c0*/  I2FP.F32.U32 R0, R2 ;  /* 0x0000000200007245 */ /* 0x004fc80000201000 */
[----:B------:R-:W-:-:S04]  /*106d0*/  F2FP.F16.F32.PACK_AB R0, RZ, R0 ;  /* 0x00000000ff00723e */ /* 0x000fc800000000ff */
[----:B------:R-:W-:-:S07]  /*106e0*/  PRMT R19, R0, 0x7610, R19 ;  /* 0x0000761000137816 */ /* 0x000fce0000000013 */
.L_x_4328:
        /* <DEDUP_REMOVED lines=19> */
.L_x_4359:
[----:B------:R-:W2:Y:S02]  /*10820*/  LDG.E.U8 R2, desc[UR36][R2.64] ;  /* 0x0000002402027981 */ /* 0x000ea4000c1e1100 */
[----:B--2---:R-:W-:-:S04]  /*10830*/  I2FP.F32.U32 R0, R2 ;  /* 0x0000000200007245 */ /* 0x004fc80000201000 */
[----:B------:R-:W-:Y:S01]  /*10840*/  F2FP.F16.F32.PACK_AB R0, RZ, R0 ;  /* 0x00000000ff00723e */ /* 0x000fe200000000ff */
[----:B------:R-:W-:Y:S06]  /*10850*/  BRA `(.L_x_4361) ;  /* 0x0000000c00887947 */ /* 0x000fec0003800000 */
.L_x_4358:
        /* <DEDUP_REMOVED lines=10> */
.L_x_4363:
[----:B------:R-:W2:Y:S02]  /*10900*/  LDG.E R2, desc[UR36][R2.64] ;  /* 0x0000002402027981 */ /* 0x000ea4000c1e1900 */
[----:B--2---:R-:W-:-:S04]  /*10910*/  I2FP.F32.S32 R0, R2 ;  /* 0x0000000200007245 */ /* 0x004fc80000201400 */
[----:B------:R-:W-:Y:S01]  /*10920*/  F2FP.F16.F32.PACK_AB R0, RZ, R0 ;  /* 0x00000000ff00723e */ /* 0x000fe200000000ff */
[----:B------:R-:W-:Y:S06]  /*10930*/  BRA `(.L_x_4361) ;  /* 0x0000000c00507947 */ /* 0x000fec0003800000 */
.L_x_4362:
[----:B------:R-:W2:Y:S02]  /*10940*/  LDG.E.U16 R2, desc[UR36][R2.64] ;  /* 0x0000002402027981 */ /* 0x000ea4000c1e1500 */
[----:B--2---:R-:W0:Y:S02]  /*10950*/  I2F.S16 R0, R2 ;  /* 0x0000000200007306 */ /* 0x004e240000101400 */
[----:B0-----:R-:W-:Y:S01]  /*10960*/  F2FP.F16.F32.PACK_AB R0, RZ, R0 ;  /* 0x00000000ff00723e */ /* 0x001fe200000000ff */
[----:B------:R-:W-:Y:S06]  /*10970*/  BRA `(.L_x_4361) ;  /* 0x0000000c00407947 */ /* 0x000fec0003800000 */
.L_x_4357:
        /* <DEDUP_REMOVED lines=9> */
.L_x_4365:
[----:B------:R0:W5:Y:S01]  /*10a10*/  LDG.E.U16 R0, desc[UR36][R2.64] ;  /* 0x0000002402007981 */ /* 0x000162000c1e1500 */
[----:B------:R-:W-:Y:S05]  /*10a20*/  BRA `(.L_x_4361) ;  /* 0x0000000c00147947 */ /* 0x000fea0003800000 */
.L_x_4364:
        /* <DEDUP_REMOVED lines=9> */
.L_x_4367:
[----:B------:R1:W5:Y:S01]  /*10ac0*/  LDG.E.U16 R0, desc[UR36][R2.64] ;  /* 0x0000002402007981 */ /* 0x000362000c1e1500 */
[----:B------:R-:W-:Y:S05]  /*10ad0*/  BRA `(.L_x_4361) ;  /* 0x0000000800e87947 */ /* 0x000fea0003800000 */
.L_x_4366:
        /* <DEDUP_REMOVED lines=8> */
.L_x_4356:
        /* <DEDUP_REMOVED lines=13> */
.L_x_4370:
        /* <DEDUP_REMOVED lines=8> */
.L_x_4369:
        /* <DEDUP_REMOVED lines=28> */
.L_x_4372:
        /* <DEDUP_REMOVED lines=15> */
.L_x_4371:
[----:B------:R-:W2:Y:S02]  /*10f60*/  LDG.E.U16 R0, desc[UR36][R2.64] ;  /* 0x0000002402007981 */ /* 0x000ea4000c1e1500 */
[----:B--2---:R-:W-:-:S05]  /*10f70*/  IMAD.U32 R0, R0, 0x10000, RZ ;  /* 0x0001000000007824 */ /* 0x004fca00078e00ff */
[----:B------:R-:W-:Y:S01]  /*10f80*/  F2FP.F16.F32.PACK_AB R0, RZ, R0 ;  /* 0x00000000ff00723e */ /* 0x000fe200000000ff */
[----:B------:R-:W-:Y:S06]  /*10f90*/  BRA `(.L_x_4361) ;  /* 0x0000000400b87947 */ /* 0x000fec0003800000 */
.L_x_4368:
        /* <DEDUP_REMOVED lines=12> */
.L_x_4375:
        /* <DEDUP_REMOVED lines=21> */
.L_x_4379:
[----:B------:R-:W-:Y:S05]  /*111b0*/  BSYNC B1 ;  /* 0x0000000000017941 */ /* 0x000fea0003800000 */
.L_x_4378:
[----:B------:R-:W-:Y:S01]  /*111c0*/  LEA R3, R0, 0x3b800000, 0x17 ;  /* 0x3b80000000037811 */ /* 0x000fe200078eb8ff */
[----:B------:R-:W-:-:S05]  /*111d0*/  IMAD.SHL.U32 R0, R2, 0x100000, RZ ;  /* 0x0010000002007824 */ /* 0x000fca00078e00ff */
[----:B------:R-:W-:-:S07]  /*111e0*/  LOP3.LUT R0, R3, R0, R4, 0xfe, !PT ;  /* 0x0000000003007212 */ /* 0x000fce00078efe04 */
.L_x_4377:
[----:B------:R-:W-:Y:S05]  /*111f0*/  BSYNC B0 ;  /* 0x0000000000007941 */ /* 0x000fea0003800000 */
.L_x_4376:
[----:B------:R-:W-:Y:S01]  /*11200*/  F2FP.F16.F32.PACK_AB R0, RZ, R0 ;  /* 0x00000000ff00723e */ /* 0x000fe200000000ff */
[----:B------:R-:W-:Y:S06]  /*11210*/  BRA `(.L_x_4361) ;  /* 0x0000000400187947 */ /* 0x000fec0003800000 */
.L_x_4374:
        /* <DEDUP_REMOVED lines=21> */
.L_x_4383:
[----:B------:R-:W-:Y:S05]  /*11370*/  BSYNC B1 ;  /* 0x0000000000017941 */ /* 0x000fea0003800000 */
.L_x_4382:
[----:B------:R-:W-:Y:S01]  /*11380*/  LEA R3, R0, 0x37800000, 0x17 ;  /* 0x3780000000037811 */ /* 0x000fe200078eb8ff */
[----:B------:R-:W-:-:S05]  /*11390*/  IMAD.SHL.U32 R0, R2, 0x200000, RZ ;  /* 0x0020000002007824 */ /* 0x000fca00078e00ff */
[----:B------:R-:W-:-:S07]  /*113a0*/  LOP3.LUT R0, R3, R0, R4, 0xfe, !PT ;  /* 0x0000000003007212 */ /* 0x000fce00078efe04 */
.L_x_4381:
[----:B------:R-:W-:Y:S05]  /*113b0*/  BSYNC B0 ;  /* 0x0000000000007941 */ /* 0x000fea0003800000 */
.L_x_4380:
[----:B------:R-:W-:Y:S01]  /*113c0*/  F2FP.F16.F32.PACK_AB R0, RZ, R0 ;  /* 0x00000000ff00723e */ /* 0x000fe200000000ff */
[----:B------:R-:W-:Y:S06]  /*113d0*/  BRA `(.L_x_4361) ;  /* 0x0000000000a87947 */ /* 0x000fec0003800000 */
.L_x_4373:
        /* <DEDUP_REMOVED lines=14> */
.L_x_4387:
[----:B------:R-:W-:Y:S05]  /*114c0*/  BSYNC B0 ;  /* 0x0000000000007941 */ /* 0x000fea0003800000 */
.L_x_4386:
[----:B------:R-:W-:Y:S01]  /*114d0*/  F2FP.F16.F32.PACK_AB R0, RZ, R0 ;  /* 0x00000000ff00723e */ /* 0x000fe200000000ff */
[----:B------:R-:W-:Y:S06]  /*114e0*/  BRA `(.L_x_4361) ;  /* 0x0000000000647947 */ /* 0x000fec0003800000 */
.L_x_4360:
        /* <DEDUP_REMOVED lines=16> */
.L_x_4388:
[----:B------:R-:W-:Y:S01]  /*115f0*/  PRMT R0, RZ, 0x7610, R0 ;  /* 0x00007610ff007816 */ /* 0x000fe20000000000 */
[----:B------:R-:W-:Y:S06]  /*11600*/  BRA `(.L_x_4361) ;  /* 0x00000000001c7947 */ /* 0x000fec0003800000 */
.L_x_4385:
[----:B------:R-:W2:Y:S02]  /*11610*/  LDG.E.64 R2, desc[UR36][R2.64] ;  /* 0x0000002402027981 */ /* 0x000ea4000c1e1b00 */
[----:B--2---:R-:W0:Y:S02]  /*11620*/  I2F.U64 R0, R2 ;  /* 0x0000000200007312 */ /* 0x004e240000301000 */
[----:B0-----:R-:W-:Y:S01]  /*11630*/  F2FP.F16.F32.PACK_AB R0, RZ, R0 ;  /* 0x00000000ff00723e */ /* 0x001fe200000000ff */
[----:B------:R-:W-:Y:S06]  /*11640*/  BRA `(.L_x_4361) ;  /* 0x00000000000c7947 */ /* 0x000fec0003800000 */
.L_x_4384:
[----:B------:R-:W2:Y:S02]  /*11650*/  LDG.E R2, desc[UR36][R2.64] ;  /* 0x0000002402027981 */ /* 0x000ea4000c1e1900 */
[----:B--2---:R-:W-:-:S04]  /*11660*/  I2FP.F32.U32 R0, R2 ;  /* 0x0000000200007245 */ /* 0x004fc80000201000 */
[----:B------:R-:W-:-:S07]  /*11670*/  F2FP.F16.F32.PACK_AB R0, RZ, R0 ;  /* 0x00000000ff00723e */ /* 0x000fce00000000ff */
.L_x_4361:
        /* <DEDUP_REMOVED lines=29> */
.L_x_4394:
[----:B------:R-:W-:Y:S01]  /*11850*/  FSETP.GEU.FTZ.AND P0, PT, R3, -R7, PT ;  /* 0x800000070300720b */ /* 0x000fe20003f1e000 */
[----:B------:R-:W-:-:S12]  /*11860*/  FADD.FTZ R5, R5, -1 ;  /* 0xbf80000005057421 */ /* 0x000fd80000010000 */
[----:B------:R-:W-:-:S07]  /*11870*/  @!P0 FADD.FTZ R5, R5, -1 ;  /* 0xbf80000005058421 */ /* 0x000fce0000010000 */
.L_x_4393:
[----:B------:R-:W-:Y:S05]  /*11880*/  BSYNC B1 ;  /* 0x0000000000017941 */ /* 0x000fea0003800000 */
.L_x_4392:
[----:B------:R-:W-:Y:S01]  /*11890*/  FFMA.FTZ R0, -R7, R5, R0 ;  /* 0x0000000507007223 */ /* 0x000fe20000010100 */
[----:B------:R-:W-:Y:S06]  /*118a0*/  BRA `(.L_x_4390) ;  /* 0x00000000007c7947 */ /* 0x000fec0003800000 */
.L_x_4391:
        /* <DEDUP_REMOVED lines=15> */
.L_x_4397:
        /* <DEDUP_REMOVED lines=13> */
.L_x_4396:
[----:B------:R-:W-:Y:S05]  /*11a70*/  BSYNC B1 ;  /* 0x0000000000017941 */ /* 0x000fea0003800000 */
.L_x_4395:
[----:B------:R-:W-:-:S04]  /*11a80*/  FMUL.FTZ R3, R2, 1.1920928955078125e-07 ;  /* 0x3400000002037820 */ /* 0x000fc80000410000 */
[----:B------:R-:W-:-:S07]  /*11a90*/  FMUL.FTZ R0, R6, R3 ;  /* 0x0000000306007220 */ /* 0x000fce0000410000 */
.L_x_4390:
[----:B------:R-:W-:Y:S05]  /*11aa0*/  BSYNC B0 ;  /* 0x0000000000007941 */ /* 0x000fea0003800000 */
.L_x_4389:
        /* <DEDUP_REMOVED lines=18> */
[----:B0-----:R-:W-:Y:S01]  /*11bd0*/  STG.E.U8 desc[UR36][R16.64], R3 ;  /* 0x0000000310007986 */ /* 0x001fe2000c101124 */
[----:B------:R-:W-:Y:S05]  /*11be0*/  EXIT ;  /* 0x000000000000794d */ /* 0x000fea0003800000 */
.L_x_4401:
[----:B------:R-:W-:-:S06]  /*11bf0*/  HADD2.F32 R3, -RZ, R19.H0_H0 ;  /* 0x20000013ff037230 */ /* 0x000fcc0000004100 */
[----:B------:R-:W0:Y:S02]  /*11c00*/  F2I.S64.TRUNC R2, R3 ;  /* 0x0000000300027311 */ /* 0x000e24000020d900 */
[----:B0-----:R-:W-:Y:S01]  /*11c10*/  STG.E.U8 desc[UR36][R16.64], R2 ;  /* 0x0000000210007986 */ /* 0x001fe2000c101124 */
[----:B------:R-:W-:Y:S05]  /*11c20*/  EXIT ;  /* 0x000000000000794d */ /* 0x000fea0003800000 */
.L_x_4400:
        /* <DEDUP_REMOVED lines=8> */
[----:B0-----:R-:W-:Y:S01]  /*11cb0*/  STG.E.64 desc[UR36][R16.64], R2 ;  /* 0x0000000210007986 */ /* 0x001fe2000c101b24 */
[----:B------:R-:W-:Y:S05]  /*11cc0*/  EXIT ;  /* 0x000000000000794d */ /* 0x000fea0003800000 */
.L_x_4404:
[----:B------:R-:W-:-:S06]  /*11cd0*/  HADD2.F32 R19, -RZ, R19.H0_H0 ;  /* 0x20000013ff137230 */ /* 0x000fcc0000004100 */
[----:B------:R-:W0:Y:S02]  /*11ce0*/  F2I.FTZ.TRUNC.NTZ R19, R19 ;  /* 0x0000001300137305 */ /* 0x000e24000021f100 */
[----:B0-----:R-:W-:Y:S01]  /*11cf0*/  STG.E desc[UR36][R16.64], R19 ;  /* 0x0000001310007986 */ /* 0x001fe2000c101924 */
[----:B------:R-:W-:Y:S05]  /*11d00*/  EXIT ;  /* 0x000000000000794d */ /* 0x000fea0003800000 */
.L_x_4403:
[----:B------:R-:W-:-:S06]  /*11d10*/  HADD2.F32 R19, -RZ, R19.H0_H0 ;  /* 0x20000013ff137230 */ /* 0x000fcc0000004100 */
[----:B------:R-:W0:Y:S02]  /*11d20*/  F2I.FTZ.TRUNC.NTZ R19, R19 ;  /* 0x0000001300137305 */ /* 0x000e24000021f100 */
[----:B0-----:R-:W-:Y:S01]  /*11d30*/  STG.E.U16 desc[UR36][R16.64], R19 ;  /* 0x0000001310007986 */ /* 0x001fe2000c101524 */
[----:B------:R-:W-:Y:S05]  /*11d40*/  EXIT ;  /* 0x000000000000794d */ /* 0x000fea0003800000 */
.L_x_4399:
[----:B------:R-:W-:-:S13]  /*11d50*/  ISETP.GT.AND P0, PT, R2, 0x6, PT ;  /* 0x000000060200780c */ /* 0x000fda0003f04270 */
[----:B------:R-:W-:Y:S05]  /*11d60*/  @P0 BRA `(.L_x_4405) ;  /* 0x0000000000240947 */ /* 0x000fea0003800000 */
[----:B------:R-:W-:-:S13]  /*11d70*/  ISETP.NE.AND P0, PT, R2, 0x5, PT ;  /* 0x000000050200780c */ /* 0x000fda0003f05270 */
[----:B------:R-:W-:Y:S05]  /*11d80*/  @!P0 BRA `(.L_x_4406) ;  /* 0x0000000000148947 */ /* 0x000fea0003800000 */
[----:B------:R-:W-:-:S13]  /*11d90*/  ISETP.NE.AND P0, PT, R2, 0x6, PT ;  /* 0x000000060200780c */ /* 0x000fda0003f05270 */
[----:B------:R-:W-:Y:S05]  /*11da0*/  @P0 BRA `(.L_x_4402) ;  /* 0x0000000800c40947 */ /* 0x000fea0003800000 */
[----:B------:R-:W-:-:S05]  /*11db0*/  HADD2.F32 R19, -RZ, R19.H0_H0 ;  /* 0x20000013ff137230 */ /* 0x000fca0000004100 */
[----:B------:R-:W-:Y:S01]  /*11dc0*/  STG.E desc[UR36][R16.64], R19 ;  /* 0x0000001310007986 */ /* 0x000fe2000c101924 */
[----:B------:R-:W-:Y:S05]  /*11dd0*/  EXIT ;  /* 0x000000000000794d */ /* 0x000fea0003800000 */
.L_x_4406:
[----:B------:R-:W-:Y:S01]  /*11de0*/  STG.E.U16 desc[UR36][R16.64], R19 ;  /* 0x0000001310007986 */ /* 0x000fe2000c101524 */
[----:B------:R-:W-:Y:S05]  /*11df0*/  EXIT ;  /* 0x000000000000794d */ /* 0x000fea0003800000 */
.L_x_4405:
        /* <DEDUP_REMOVED lines=8> */
[----:B------:R-:W-:Y:S01]  /*11e80*/  STG.E.64 desc[UR36][R16.64], R2 ;  /* 0x0000000210007986 */ /* 0x000fe2000c101b24 */
[----:B------:R-:W-:Y:S05]  /*11e90*/  EXIT ;  /* 0x000000000000794d */ /* 0x000fea0003800000 */
.L_x_4408:
[----:B------:R-:W-:-:S05]  /*11ea0*/  HADD2.F32 R0, -RZ, R19.H0_H0 ;  /* 0x20000013ff007230 */ /* 0x000fca0000004100 */
[----:B------:R-:W-:-:S04]  /*11eb0*/  F2FP.F16.F32.PACK_AB R0, RZ, R0 ;  /* 0x00000000ff00723e */ /* 0x000fc800000000ff */
[----:B------:R-:W-:-:S05]  /*11ec0*/  PRMT R0, R0, 0x5410, RZ ;  /* 0x0000541000007816 */ /* 0x000fca00000000ff */
[----:B------:R-:W-:Y:S01]  /*11ed0*/  STG.E desc[UR36][R16.64], R0 ;  /* 0x0000000010007986 */ /* 0x000fe2000c101924 */
[----:B------:R-:W-:Y:S05]  /*11ee0*/  EXIT ;  /* 0x000000000000794d */ /* 0x000fea0003800000 */
.L_x_4407:
[----:B------:R-:W-:-:S05]  /*11ef0*/  HADD2.F32 R2, -RZ, R19.H0_H0 ;  /* 0x20000013ff027230 */ /* 0x000fca0000004100 */
[----:B------:R-:W-:-:S06]  /*11f00*/  FMUL.FTZ R2, R2, 1 ;  /* 0x3f80000002027820 */ /* 0x000fcc0000410000 */
[----:B------:R-:W0:Y:S02]  /*11f10*/  F2F.F64.F32 R2, R2 ;  /* 0x0000000200027310 */ /* 0x000e240000201800 */
[----:B0-----:R-:W-:Y:S01]  /*11f20*/  STG.E.64 desc[UR36][R16.64], R2 ;  /* 0x0000000210007986 */ /* 0x001fe2000c101b24 */
[----:B------:R-:W-:Y:S05]  /*11f30*/  EXIT ;  /* 0x000000000000794d */ /* 0x000fea0003800000 */
.L_x_4398:
        /* <DEDUP_REMOVED lines=11> */
[----:B------:R-:W-:Y:S01]  /*11ff0*/  STG.E.U8 desc[UR36][R16.64], R3 ;  /* 0x0000000310007986 */ /* 0x000fe2000c101124 */
[----:B------:R-:W-:Y:S05]  /*12000*/  EXIT ;  /* 0x000000000000794d */ /* 0x000fea0003800000 */
.L_x_4411:
[----:B------:R-:W-:Y:S01]  /*12010*/  HADD2.F32 R19, -RZ, R19.H0_H0 ;  /* 0x20000013ff137230 */ /* 0x000fe20000004100 */
[----:B------:R-:W-:-:S04]  /*12020*/  CS2R R6, SRZ ;  /* 0x0000000000067805 */ /* 0x000fc8000001ff00 */
[----:B------:R-:W-:-:S06]  /*12030*/  FMUL.FTZ R4, R19, 1 ;  /* 0x3f80000013047820 */ /* 0x000fcc0000410000 */
[----:B------:R-:W0:Y:S02]  /*12040*/  F2F.F64.F32 R4, R4 ;  /* 0x0000000400047310 */ /* 0x000e240000201800 */
[----:B0-----:R-:W-:Y:S01]  /*12050*/  STG.E.128 desc[UR36][R16.64], R4 ;  /* 0x0000000410007986 */ /* 0x001fe2000c101d24 */
[----:B------:R-:W-:Y:S05]  /*12060*/  EXIT ;  /* 0x000000000000794d */ /* 0x000fea0003800000 */
.L_x_4410:
        /* <DEDUP_REMOVED lines=21> */
.L_x_4415:
[----:B------:R-:W-:Y:S05]  /*121c0*/  BSYNC B0 ;  /* 0x0000000000007941 */ /* 0x000fea0003800000 */
.L_x_4414:
[----:B------:R-:W-:-:S05]  /*121d0*/  LOP3.LUT R3, R0, R3, RZ, 0xfc, !PT ;  /* 0x0000000300037212 */ /* 0x000fca00078efcff */
[----:B------:R-:W-:Y:S01]  /*121e0*/  STG.E.U8 desc[UR36][R16.64], R3 ;  /* 0x0000000310007986 */ /* 0x000fe2000c101124 */
[----:B------:R-:W-:Y:S05]  /*121f0*/  EXIT ;  /* 0x000000000000794d */ /* 0x000fea0003800000 */
.L_x_4413:
        /* <DEDUP_REMOVED lines=13> */
.L_x_4417:
[----:B------:R-:W-:Y:S01]  /*122d0*/  IMAD.MOV.U32 R0, RZ, RZ, 0x7f ;  /* 0x0000007fff007424 */ /* 0x000fe200078e00ff */
[----:B------:R-:W-:-:S04]  /*122e0*/  ISETP.GT.U32.AND P0, PT, R2, 0x7f800000, PT ;  /* 0x7f8000000200780c */ /* 0x000fc80003f04070 */
[----:B------:R-:W-:-:S09]  /*122f0*/  SEL R0, R0, 0x7c, P0 ;  /* 0x0000007c00007807 */ /* 0x000fd20000000000 */
.L_x_4418:
[----:B------:R-:W-:Y:S05]  /*12300*/  BSYNC B0 ;  /* 0x0000000000007941 */ /* 0x000fea0003800000 */
.L_x_4416:
[----:B------:R-:W-:-:S04]  /*12310*/  LOP3.LUT R2, R19, 0x80000000, RZ, 0xc0, !PT ;  /* 0x8000000013027812 */ /* 0x000fc800078ec0ff */
[----:B------:R-:W-:-:S04]  /*12320*/  SHF.R.U32.HI R3, RZ, 0x18, R2 ;  /* 0x00000018ff037819 */ /* 0x000fc80000011602 */
[----:B------:R-:W-:-:S05]  /*12330*/  LOP3.LUT R3, R0, R3, RZ, 0xfc, !PT ;  /* 0x0000000300037212 */ /* 0x000fca00078efcff */
[----:B------:R-:W-:Y:S01]  /*12340*/  STG.E.U8 desc[UR36][R16.64], R3 ;  /* 0x0000000310007986 */ /* 0x000fe2000c101124 */
[----:B------:R-:W-:Y:S05]  /*12350*/  EXIT ;  /* 0x000000000000794d */ /* 0x000fea0003800000 */
.L_x_4412:
[----:B------:R-:W-:-:S05]  /*12360*/  HADD2.F32 R0, -RZ, R19.H0_H0 ;  /* 0x20000013ff007230 */ /* 0x000fca0000004100 */
[----:B------:R-:W-:-:S05]  /*12370*/  F2FP.BF16.F32.PACK_AB R0, RZ, R0 ;  /* 0x00000000ff00723e */ /* 0x000fca00000010ff */
[----:B------:R-:W-:Y:S01]  /*12380*/  STG.E.U16 desc[UR36][R16.64], R0 ;  /* 0x0000000010007986 */ /* 0x000fe2000c101524 */
[----:B------:R-:W-:Y:S05]  /*12390*/  EXIT ;  /* 0x000000000000794d */ /* 0x000fea0003800000 */
.L_x_4409:
        /* <DEDUP_REMOVED lines=10> */
[----:B0-----:R-:W-:Y:S01]  /*12440*/  STG.E.U16 desc[UR36][R16.64], R3 ;  /* 0x0000000310007986 */ /* 0x001fe2000c101524 */
[----:B------:R-:W-:Y:S05]  /*12450*/  EXIT ;  /* 0x000000000000794d */ /* 0x000fea0003800000 */
.L_x_4421:
        /* <DEDUP_REMOVED lines=17> */
.L_x_4424:
[----:B------:R-:W-:-:S04]  /*12570*/  LOP3.LUT R2, R19, 0x80000000, RZ, 0xc0, !PT ;  /* 0x8000000013027812 */ /* 0x000fc800078ec0ff */
[----:B------:R-:W-:-:S04]  /*12580*/  SHF.R.U32.HI R3, RZ, 0x18, R2 ;  /* 0x00000018ff037819 */ /* 0x000fc80000011602 */
[----:B------:R-:W-:-:S04]  /*12590*/  LOP3.LUT R0, R0, R3, RZ, 0xfc, !PT ;  /* 0x0000000300007212 */ /* 0x000fc800078efcff */
[----:B------:R-:W-:-:S07]  /*125a0*/  PRMT R8, R0, 0x7610, R8 ;  /* 0x0000761000087816 */ /* 0x000fce0000000008 */
.L_x_4423:
[----:B------:R-:W-:Y:S05]  /*125b0*/  BSYNC B0 ;  /* 0x0000000000007941 */ /* 0x000fea0003800000 */
.L_x_4422:
[----:B------:R-:W-:Y:S01]  /*125c0*/  STG.E.U8 desc[UR36][R16.64], R8 ;  /* 0x0000000810007986 */ /* 0x000fe2000c101124 */
[----:B------:R-:W-:Y:S05]  /*125d0*/  EXIT ;  /* 0x000000000000794d */ /* 0x000fea0003800000 */
.L_x_4420:
        /* <DEDUP_REMOVED lines=17> */
.L_x_4427:
[----:B------:R-:W-:-:S04]  /*126f0*/  LOP3.LUT R2, R19, 0x80000000, RZ, 0xc0, !PT ;  /* 0x8000000013027812 */ /* 0x000fc800078ec0ff */
[----:B------:R-:W-:-:S04]  /*12700*/  SHF.R.U32.HI R3, RZ, 0x18, R2 ;  /* 0x00000018ff037819 */ /* 0x000fc80000011602 */
[----:B------:R-:W-:-:S04]  /*12710*/  LOP3.LUT R0, R0, R3, RZ, 0xfc, !PT ;  /* 0x0000000300007212 */ /* 0x000fc800078efcff */
[----:B------:R-:W-:-:S07]  /*12720*/  PRMT R8, R0, 0x7610, R8 ;  /* 0x0000761000087816 */ /* 0x000fce0000000008 */
.L_x_4426:
[----:B------:R-:W-:Y:S05]  /*12730*/  BSYNC B0 ;  /* 0x0000000000007941 */ /* 0x000fea0003800000 */
.L_x_4425:
[----:B------:R-:W-:Y:S01]  /*12740*/  STG.E.U8 desc[UR36][R16.64], R8 ;  /* 0x0000000810007986 */ /* 0x000fe2000c101124 */
[----:B------:R-:W-:Y:S05]  /*12750*/  EXIT ;  /* 0x000000000000794d */ /* 0x000fea0003800000 */
.L_x_4419:
        /* <DEDUP_REMOVED lines=22> */
.L_x_4402:
        /* <DEDUP_REMOVED lines=16> */
.L_x_4430:
[----:B------:R-:W-:Y:S05]  /*129c0*/  EXIT ;  /* 0x000000000000794d */ /* 0x000fea0003800000 */
.L_x_4429:
[----:B------:R-:W-:-:S06]  /*129d0*/  HADD2.F32 R2, -RZ, R19.H0_H0 ;  /* 0x20000013ff027230 */ /* 0x000fcc0000004100 */
[----:B------:R-:W0:Y:S02]  /*129e0*/  F2I.U64.TRUNC R2, R2 ;  /* 0x0000000200027311 */ /* 0x000e24000020d800 */
[----:B0-----:R-:W-:Y:S01]  /*129f0*/  STG.E.64 desc[UR36][R16.64], R2 ;  /* 0x0000000210007986 */ /* 0x001fe2000c101b24 */
[----:B------:R-:W-:Y:S05]  /*12a00*/  EXIT ;  /* 0x000000000000794d */ /* 0x000fea0003800000 */
.L_x_4428:
[----:B------:R-:W-:-:S06]  /*12a10*/  HADD2.F32 R19, -RZ, R19.H0_H0 ;  /* 0x20000013ff137230 */ /* 0x000fcc0000004100 */
[----:B------:R-:W0:Y:S02]  /*12a20*/  F2I.FTZ.U32.TRUNC.NTZ R19, R19 ;  /* 0x0000001300137305 */ /* 0x000e24000021f000 */
[----:B0-----:R-:W-:Y:S01]  /*12a30*/  STG.E desc[UR36][R16.64], R19 ;  /* 0x0000001310007986 */ /* 0x001fe2000c101924 */
[----:B------:R-:W-:Y:S05]  /*12a40*/  EXIT ;  /* 0x000000000000794d */ /* 0x000fea0003800000 */
.L_x_4431:
        /* <DEDUP_REMOVED lines=11> */
.L_x_57318:


//--------------------- .text._ZN2at6native27unrolled_elementwise_kernelINS0_13BinaryFunctorIN3c104HalfES4_S4_ZZZNS0_16fmod_kernel_cudaERNS_18TensorIteratorBaseEENKUlvE0_clEvENKUlvE1_clEvEUlS4_S4_E_EESt5arrayIPcLm3EELi4E23TrivialOffsetCalculatorILi2EjESE_ILi1EjENS0_6memory12LoadWithCastILi2EEENSH_13StoreWithCastILi1EEEEEviT_T0_T2_T3_T4_T5_ --------------------------
	.section	.text._ZN2at6native27unrolled_elementwise_kernelINS0_13BinaryFunctorIN3c104HalfES4_S4_ZZZNS0_16fmod_kernel_cudaERNS_18TensorIteratorBaseEENKUlvE0_clEvENKUlvE1_clEvEUlS4_S4_E_EESt5arrayIPcLm3EELi4E23TrivialOffsetCalculatorILi2EjESE_ILi1EjENS0_6memory12LoadWithCastILi2EEENSH_13StoreWithCastILi1EEEEEviT_T0_T2_T3_T4_T5_,"ax",@progbits
	.align	128
        .global         _ZN2at6native27unrolled_elementwise_kernelINS0_13BinaryFunctorIN3c104HalfES4_S4_ZZZNS0_16fmod_kernel_cudaERNS_18TensorIteratorBaseEENKUlvE0_clEvENKUlvE1_clEvEUlS4_S4_E_EESt5arrayIPcLm3EELi4E23TrivialOffsetCalculatorILi2EjESE_ILi1EjENS0_6memory12LoadWithCastILi2EEENSH_13StoreWithCastILi1EEEEEviT_T0_T2_T3_T4_T5_
        .type           _ZN2at6native27unrolled_elementwise_kernelINS0_13BinaryFunctorIN3c104HalfES4_S4_ZZZNS0_16fmod_kernel_cudaERNS_18TensorIteratorBaseEENKUlvE0_clEvENKUlvE1_clEvEUlS4_S4_E_EESt5arrayIPcLm3EELi4E23TrivialOffsetCalculatorILi2EjESE_ILi1EjENS0_6memory12LoadWithCastILi2EEENSH_13StoreWithCastILi1EEEEEviT_T0_T2_T3_T4_T5_,@function
        .size           _ZN2at6native27unrolled_elementwise_kernelINS0_13BinaryFunctorIN3c104HalfES4_S4_ZZZNS0_16fmod_kernel_cudaERNS_18TensorIteratorBaseEENKUlvE0_clEvENKUlvE1_clEvEUlS4_S4_E_EESt5arrayIPcLm3EELi4E23TrivialOffsetCalculatorILi2EjESE_ILi1EjENS0_6memory12LoadWithCastILi2EEENSH_13StoreWithCastILi1EEEEEviT_T0_T2_T3_T4_T5_,(.L_x_57319 - _ZN2at6native27unrolled_elementwise_kernelINS0_13BinaryFunctorIN3c104HalfES4_S4_ZZZNS0_16fmod_kernel_cudaERNS_18TensorIteratorBaseEENKUlvE0_clEvENKUlvE1_clEvEUlS4_S4_E_EESt5arrayIPcLm3EELi4E23TrivialOffsetCalculatorILi2EjESE_ILi1EjENS0_6memory12LoadWithCastILi2EEENSH_13StoreWithCastILi1EEEEEviT_T0_T2_T3_T4_T5_)
        .other          _ZN2at6native27unrolled_elementwise_kernelINS0_13BinaryFunctorIN3c104HalfES4_S4_ZZZNS0_16fmod_kernel_cudaERNS_18TensorIteratorBaseEENKUlvE0_clEvENKUlvE1_clEvEUlS4_S4_E_EESt5arrayIPcLm3EELi4E23TrivialOffsetCalculatorILi2EjESE_ILi1EjENS0_6memory12LoadWithCastILi2EEENSH_13StoreWithCastILi1EEEEEviT_T0_T2_T3_T4_T5_,@"STO_CUDA_ENTRY STV_DEFAULT"
_ZN2at6native27unrolled_elementwise_kernelINS0_13BinaryFunctorIN3c104HalfES4_S4_ZZZNS0_16fmod_kernel_cudaERNS_18TensorIteratorBaseEENKUlvE0_clEvENKUlvE1_clEvEUlS4_S4_E_EESt5arrayIPcLm3EELi4E23TrivialOffsetCalculatorILi2EjESE_ILi1EjENS0_6memory12LoadWithCastILi2EEENSH_13StoreWithCastILi1EEEEEviT_T0_T2_T3_T4_T5_:
.text._ZN2at6native27unrolled_elementwise_kernelINS0_13BinaryFunctorIN3c104HalfES4_S4_ZZZNS0_16fmod_kernel_cudaERNS_18TensorIteratorBaseEENKUlvE0_clEvENKUlvE1_clEvEUlS4_S4_E_EESt5arrayIPcLm3EELi4E23TrivialOffsetCalculatorILi2EjESE_ILi1EjENS0_6memory12LoadWithCastILi2EEENSH_13StoreWithCastILi1EEEEEviT_T0_T2_T3_T4_T5_:
        /* <DEDUP_REMOVED lines=36> */
.L_x_4437:
[----:B------:R-:W2:Y:S02]  /*0240*/  LDG.E.U8 R2, desc[UR36][R2.64] ;  /* 0x0000002402027981 */ /* 0x000ea4000c1e1100 */
[----:B--2---:R-:W-:-:S04]  /*0250*/  I2FP.F32.U32 R0, R2 ;  /* 0x0000000200007245 */ /* 0x004fc80000201000 */
[----:B------:R-:W-:-:S04]  /*0260*/  F2FP.F16.F32.PACK_AB R0, RZ, R0 ;  /* 0x00000000ff00723e */ /* 0x000fc800000000ff */
[----:B------:R-:W-:Y:S01]  /*0270*/  PRMT R19, R0, 0x7610, R19 ;  /* 0x0000761000137816 */ /* 0x000fe20000000013 */
[----:B------:R-:W-:Y:S06]  /*0280*/  BRA `(.L_x_4439) ;  /* 0x0000000c00bc7947 */ /* 0x000fec0003800000 */
.L_x_4436:
        /* <DEDUP_REMOVED lines=11> */
.L_x_4441:
[----:B------:R-:W2:Y:S02]  /*0340*/  LDG.E R2, desc[UR36][R2.64] ;  /* 0x0000002402027981 */ /* 0x000ea4000c1e1900 */
[----:B--2---:R-:W-:-:S04]  /*0350*/  I2FP.F32.S32 R0, R2 ;  /* 0x0000000200007245 */ /* 0x004fc80000201400 */
[----:B------:R-:W-:-:S04]  /*0360*/  F2FP.F16.F32.PACK_AB R0, RZ, R0 ;  /* 0x00000000ff00723e */ /* 0x000fc800000000ff */
[----:B------:R-:W-:Y:S01]  /*0370*/  PRMT R19, R0, 0x7610, R19 ;  /* 0x0000761000137816 */ /* 0x000fe20000000013 */
[----:B------:R-:W-:Y:S06]  /*0380*/  BRA `(.L_x_4439) ;  /* 0x0000000c007c7947 */ /* 0x000fec0003800000 */
.L_x_4440:
[----:B------:R-:W2:Y:S02]  /*0390*/  LDG.E.U16 R2, desc[UR36][R2.64] ;  /* 0x0000002402027981 */ /* 0x000ea4000c1e1500 */
[----:B--2---:R-:W0:Y:S02]  /*03a0*/  I2F.S16 R0, R2 ;  /* 0x0000000200007306 */ /* 0x004e240000101400 */
[----:B0-----:R-:W-:-:S04]  /*03b0*/  F2FP.F16.F32.PACK_AB R0, RZ, R0 ;  /* 0x00000000ff00723e */ /* 0x001fc800000000ff */
[----:B------:R-:W-:Y:S01]  /*03c0*/  PRMT R19, R0, 0x7610, R19 ;  /* 0x0000761000137816 */ /* 0x000fe20000000013 */
[----:B------:R-:W-:Y:S06]  /*03d0*/  BRA `(.L_x_4439) ;  /* 0x0000000c00687947 */ /* 0x000fec0003800000 */
.L_x_4435:
        /* <DEDUP_REMOVED lines=9> */
.L_x_4443:
[----:B------:R1:W5:Y:S01]  /*0470*/  LDG.E.U16 R19, desc[UR36][R2.64] ;  /* 0x0000002402137981 */ /* 0x000362000c1e1500 */
[----:B------:R-:W-:Y:S05]  /*0480*/  BRA `(.L_x_4439) ;  /* 0x0000000c003c7947 */ /* 0x000fea0003800000 */
.L_x_4442:
        /* <DEDUP_REMOVED lines=9> */
.L_x_4445:
[----:B------:R0:W5:Y:S01]  /*0520*/  LDG.E.U16 R19, desc[UR36][R2.64] ;  /* 0x0000002402137981 */ /* 0x000162000c1e1500 */
[----:B------:R-:W-:Y:S05]  /*0530*/  BRA `(.L_x_4439) ;  /* 0x0000000c00107947 */ /* 0x000fea0003800000 */
.L_x_4444:
        /* <DEDUP_REMOVED lines=9> */
.L_x_4434:
        /* <DEDUP_REMOVED lines=14> */
.L_x_4448:
        /* <DEDUP_REMOVED lines=9> */
.L_x_4447:
        /* <DEDUP_REMOVED lines=28> */
.L_x_4450:
        /* <DEDUP_REMOVED lines=15> */
.L_x_4449:
[----:B------:R-:W2:Y:S02]  /*09f0*/  LDG.E.U16 R0, desc[UR36][R2.64] ;  /* 0x0000002402007981 */ /* 0x000ea4000c1e1500 */
[----:B--2---:R-:W-:-:S05]  /*0a00*/  IMAD.U32 R0, R0, 0x10000, RZ ;  /* 0x0001000000007824 */ /* 0x004fca00078e00ff */
[----:B------:R-:W-:-:S04]  /*0a10*/  F2FP.F16.F32.PACK_AB R0, RZ, R0 ;  /* 0x00000000ff00723e */ /* 0x000fc800000000ff */
[----:B------:R-:W-:Y:S01]  /*0a20*/  PRMT R19, R0, 0x7610, R19 ;  /* 0x0000761000137816 */ /* 0x000fe20000000013 */
[----:B------:R-:W-:Y:S06]  /*0a30*/  BRA `(.L_x_4439) ;  /* 0x0000000400d07947 */ /* 0x000fec0003800000 */
.L_x_4446:
        /* <DEDUP_REMOVED lines=13> */
.L_x_4453:
        /* <DEDUP_REMOVED lines=21> */
.L_x_4457:
[----:B------:R-:W-:Y:S05]  /*0c60*/  BSYNC B1 ;  /* 0x0000000000017941 */ /* 0x000fea0003800000 */
.L_x_4456:
[----:B------:R-:W-:Y:S01]  /*0c70*/  LEA R3, R0, 0x3b800000, 0x17 ;  /* 0x3b80000000037811 */ /* 0x000fe200078eb8ff */
[----:B------:R-:W-:-:S05]  /*0c80*/  IMAD.SHL.U32 R0, R2, 0x100000, RZ ;  /* 0x0010000002007824 */ /* 0x000fca00078e00ff */
[----:B------:R-:W-:-:S07]  /*0c90*/  LOP3.LUT R0, R3, R0, R4, 0xfe, !PT ;  /* 0x0000000003007212 */ /* 0x000fce00078efe04 */
.L_x_4455:
[----:B------:R-:W-:Y:S05]  /*0ca0*/  BSYNC B0 ;  /* 0x0000000000007941 */ /* 0x000fea0003800000 */
.L_x_4454:
[----:B------:R-:W-:-:S04]  /*0cb0*/  F2FP.F16.F32.PACK_AB R0, RZ, R0 ;  /* 0x00000000ff00723e */ /* 0x000fc800000000ff */
[----:B------:R-:W-:Y:S01]  /*0cc0*/  PRMT R19, R0, 0x7610, R19 ;  /* 0x0000761000137816 */ /* 0x000fe20000000013 */
[----:B------:R-:W-:Y:S06]  /*0cd0*/  BRA `(.L_x_4439) ;  /* 0x0000000400287947 */ /* 0x000fec0003800000 */
.L_x_4452:
        /* <DEDUP_REMOVED lines=21> */
.L_x_4461:
[----:B------:R-:W-:Y:S05]  /*0e30*/  BSYNC B1 ;  /* 0x0000000000017941 */ /* 0x000fea0003800000 */
.L_x_4460:
[----:B------:R-:W-:Y:S01]  /*0e40*/  LEA R3, R0, 0x37800000, 0x17 ;  /* 0x3780000000037811 */ /* 0x000fe200078eb8ff */
[----:B------:R-:W-:-:S05]  /*0e50*/  IMAD.SHL.U32 R0, R2, 0x200000, RZ ;  /* 0x0020000002007824 */ /* 0x000fca00078e00ff */
[----:B------:R-:W-:-:S07]  /*0e60*/  LOP3.LUT R0, R3, R0, R4, 0xfe, !PT ;  /* 0x0000000003007212 */ /* 0x000fce00078efe04 */
.L_x_4459:
[----:B------:R-:W-:Y:S05]  /*0e70*/  BSYNC B0 ;  /* 0x0000000000007941 */ /* 0x000fea0003800000 */
.L_x_4458:
[----:B------:R-:W-:-:S04]  /*0e80*/  F2FP.F16.F32.PACK_AB R0, RZ, R0 ;  /* 0x00000000ff00723e */ /* 0x000fc800000000ff */
[----:B------:R-:W-:Y:S01]  /*0e90*/  PRMT R19, R0, 0x7610, R19 ;  /* 0x0000761000137816 */ /* 0x000fe20000000013 */
[----:B------:R-:W-:Y:S06]  /*0ea0*/  BRA `(.L_x_4439) ;  /* 0x0000000000b47947 */ /* 0x000fec0003800000 */
.L_x_4451:
        /* <DEDUP_REMOVED lines=14> */
.L_x_4465:
[----:B------:R-:W-:Y:S05]  /*0f90*/  BSYNC B0 ;  /* 0x0000000000007941 */ /* 0x000fea0003800000 */
.L_x_4464:
[----:B------:R-:W-:-:S04]  /*0fa0*/  F2FP.F16.F32.PACK_AB R0, RZ, R0 ;  /* 0x00000000ff00723e */ /* 0x000fc800000000ff */
[----:B------:R-:W-:Y:S01]  /*0fb0*/  PRMT R19, R0, 0x7610, R19 ;  /* 0x0000761000137816 */ /* 0x000fe20000000013 */
[----:B------:R-:W-:Y:S06]  /*0fc0*/  BRA `(.L_x_4439) ;  /* 0x00000000006c7947 */ /* 0x000fec0003800000 */
.L_x_4438:
        /* <DEDUP_REMOVED lines=16> */
.L_x_4466:
[----:B------:R-:W-:Y:S01]  /*10d0*/  PRMT R19, RZ, 0x7610, R19 ;  /* 0x00007610ff137816 */ /* 0x000fe20000000013 */
[----:B------:R-:W-:Y:S06]  /*10e0*/  BRA `(.L_x_4439) ;  /* 0x0000000000247947 */ /* 0x000fec0003800000 */
.L_x_4463:
[----:B------:R-:W2:Y:S02]  /*10f0*/  LDG.E.64 R2, desc[UR36][R2.64] ;  /* 0x0000002402027981 */ /* 0x000ea4000c1e1b00 */
[----:B--2---:R-:W0:Y:S02]  /*1100*/  I2F.U64 R0, R2 ;  /* 0x0000000200007312 */ /* 0x004e240000301000 */
[----:B0-----:R-:W-:-:S04]  /*1110*/  F2FP.F16.F32.PACK_AB R0, RZ, R0 ;  /* 0x00000000ff00723e */ /* 0x001fc800000000ff */
[----:B------:R-:W-:Y:S01]  /*1120*/  PRMT R19, R0, 0x7610, R19 ;  /* 0x0000761000137816 */ /* 0x000fe20000000013 */
[----:B------:R-:W-:Y:S06]  /*1130*/  BRA `(.L_x_4439) ;  /* 0x0000000000107947 */ /* 0x000fec0003800000 */
.L_x_4462:
[----:B------:R-:W2:Y:S02]  /*1140*/  LDG.E R2, desc[UR36][R2.64] ;  /* 0x0000002402027981 */ /* 0x000ea4000c1e1900 */
[----:B--2---:R-:W-:-:S04]  /*1150*/  I2FP.F32.U32 R0, R2 ;  /* 0x0000000200007245 */ /* 0x004fc80000201000 */
[----:B------:R-:W-:-:S04]  /*1160*/  F2FP.F16.F32.PACK_AB R0, RZ, R0 ;  /* 0x00000000ff00723e */ /* 0x000fc800000000ff */
[----:B------:R-:W-:-:S07]  /*1170*/  PRMT R19, R0, 0x7610, R19 ;  /* 0x0000761000137816 */ /* 0x000fce0000000013 */
.L_x_4439:
[----:B01----:R-:W0:Y:S01]  /*1180*/  LDC.64 R2, c[0x0][0x228] ;  /* 0x00008a00ff027b82 */ /* 0x003e220000000a00 */
        /* <DEDUP_REMOVED lines=20> */
.L_x_4470:
[----:B------:R-:W2:Y:S02]  /*12d0*/  LDG.E.U8 R2, desc[UR36][R2.64] ;  /* 0x0000002402027981 */ /* 0x000ea4000c1e1100 */
[----:B--2---:R-:W-:-:S04]  /*12e0*/  I2FP.F32.U32 R0, R2 ;  /* 0x0000000200007245 */ /* 0x004fc80000201000 */
[----:B------:R-:W-:-:S04]  /*12f0*/  F2FP.F16.F32.PACK_AB R0, RZ, R0 ;  /* 0x00000000ff00723e */ /* 0x000fc800000000ff */
[----:B------:R-:W-:Y:S01]  /*1300*/  PRMT R18, R0, 0x7610, R18 ;  /* 0x0000761000127816 */ /* 0x000fe20000000012 */
[----:B------:R-:W-:Y:S06]  /*1310*/  BRA `(.L_x_4472) ;  /* 0x0000000c00bc7947 */ /* 0x000fec0003800000 */
.L_x_4469:
        /* <DEDUP_REMOVED lines=11> */
.L_x_4474:
[----:B------:R-:W2:Y:S02]  /*13d0*/  LDG.E R2, desc[UR36][R2.64] ;  /* 0x0000002402027981 */ /* 0x000ea4000c1e1900 */
[----:B--2---:R-:W-:-:S04]  /*13e0*/  I2FP.F32.S32 R0, R2 ;  /* 0x0000000200007245 */ /* 0x004fc80000201400 */
[----:B------:R-:W-:-:S04]  /*13f0*/  F2FP.F16.F32.PACK_AB R0, RZ, R0 ;  /* 0x00000000ff00723e */ /* 0x000fc800000000ff */
[----:B------:R-:W-:Y:S01]  /*1400*/  PRMT R18, R0, 0x7610, R18 ;  /* 0x0000761000127816 */ /* 0x000fe20000000012 */
[----:B------:R-:W-:Y:S06]  /*1410*/  BRA `(.L_x_4472) ;  /* 0x0000000c007c7947 */ /* 0x000fec0003800000 */
.L_x_4473:
[----:B------:R-:W2:Y:S02]  /*1420*/  LDG.E.U16 R2, desc[UR36][R2.64] ;  /* 0x0000002402027981 */ /* 0x000ea4000c1e1500 */
[----:B--2---:R-:W0:Y:S02]  /*1430*/  I2F.S16 R0, R2 ;  /* 0x0000000200007306 */ /* 0x004e240000101400 */
[----:B0-----:R-:W-:-:S04]  /*1440*/  F2FP.F16.F32.PACK_AB R0, RZ, R0 ;  /* 0x00000000ff00723e */ /* 0x001fc800000000ff */
[----:B------:R-:W-:Y:S01]  /*1450*/  PRMT R18, R0, 0x7610, R18 ;  /* 0x0000761000127816 */ /* 0x000fe20000000012 */
[----:B------:R-:W-:Y:S06]  /*1460*/  BRA `(.L_x_4472) ;  /* 0x0000000c00687947 */ /* 0x000fec0003800000 */
.L_x_4468:
        /* <DEDUP_REMOVED lines=9> */
.L_x_4476:
[----:B------:R1:W5:Y:S01]  /*1500*/  LDG.E.U16 R18, desc[UR36][R2.64] ;  /* 0x0000002402127981 */ /* 0x000362000c1e1500 */
[----:B------:R-:W-:Y:S05]  /*1510*/  BRA `(.L_x_4472) ;  /* 0x0000000c003c7947 */ /* 0x000fea0003800000 */
.L_x_4475:
        /* <DEDUP_REMOVED lines=9> */
.L_x_4478:
[----:B------:R0:W5:Y:S01]  /*15b0*/  LDG.E.U16 R18, desc[UR36][R2.64] ;  /* 0x0000002402127981 */ /* 0x000162000c1e1500 */
[----:B------:R-:W-:Y:S05]  /*15c0*/  BRA `(.L_x_4472) ;  /* 0x0000000c00107947 */ /* 0x000fea0003800000 */
.L_x_4477:
        /* <DEDUP_REMOVED lines=9> */
.L_x_4467:
        /* <DEDUP_REMOVED lines=14> */
.L_x_4481:
        /* <DEDUP_REMOVED lines=9> */
.L_x_4480:
        /* <DEDUP_REMOVED lines=28> */
.L_x_4483:
        /* <DEDUP_REMOVED lines=15> */
.L_x_4482:
[----:B------:R-:W2:Y:S02]  /*1a80*/  LDG.E.U16 R0, desc[UR36][R2.64] ;  /* 0x0000002402007981 */ /* 0x000ea4000c1e1500 */
[----:B--2---:R-:W-:-:S05]  /*1a90*/  IMAD.U32 R0, R0, 0x10000, RZ ;  /* 0x0001000000007824 */ /* 0x004fca00078e00ff */
[----:B------:R-:W-:-:S04]  /*1aa0*/  F2FP.F16.F32.PACK_AB R0, RZ, R0 ;  /* 0x00000000ff00723e */ /* 0x000fc800000000ff */
[----:B------:R-:W-:Y:S01]  /*1ab0*/  PRMT R18, R0, 0x7610, R18 ;  /* 0x0000761000127816 */ /* 0x000fe20000000012 */
[----:B------:R-:W-:Y:S06]  /*1ac0*/  BRA `(.L_x_4472) ;  /* 0x0000000400d07947 */ /* 0x000fec0003800000 */
.L_x_4479:
        /* <DEDUP_REMOVED lines=13> */
.L_x_4486:
        /* <DEDUP_REMOVED lines=21> */
.L_x_4490:
[----:B------:R-:W-:Y:S05]  /*1cf0*/  BSYNC B1 ;  /* 0x0000000000017941 */ /* 0x000fea0003800000 */
.L_x_4489:
[----:B------:R-:W-:Y:S01]  /*1d00*/  LEA R3, R0, 0x3b800000, 0x17 ;  /* 0x3b80000000037811 */ /* 0x000fe200078eb8ff */
[----:B------:R-:W-:-:S05]  /*1d10*/  IMAD.SHL.U32 R0, R2, 0x100000, RZ ;  /* 0x0010000002007824 */ /* 0x000fca00078e00ff */
[----:B------:R-:W-:-:S07]  /*1d20*/  LOP3.LUT R0, R3, R0, R4, 0xfe, !PT ;  /* 0x0000000003007212 */ /* 0x000fce00078efe04 */
.L_x_4488:
[----:B------:R-:W-:Y:S05]  /*1d30*/  BSYNC B0 ;  /* 0x0000000000007941 */ /* 0x000fea0003800000 */
.L_x_4487:
[----:B------:R-:W-:-:S04]  /*1d40*/  F2FP.F16.F32.PACK_AB R0, RZ, R0 ;  /* 0x00000000ff00723e */ /* 0x000fc800000000ff */
[----:B------:R-:W-:Y:S01]  /*1d50*/  PRMT R18, R0, 0x7610, R18 ;  /* 0x0000761000127816 */ /* 0x000fe20000000012 */
[----:B------:R-:W-:Y:S06]  /*1d60*/  BRA `(.L_x_4472) ;  /* 0x0000000400287947 */ /* 0x000fec0003800000 */
.L_x_4485:
        /* <DEDUP_REMOVED lines=21> */
.L_x_4494:
[----:B------:R-:W-:Y:S05]  /*1ec0*/  BSYNC B1 ;  /* 0x0000000000017941 */ /* 0x000fea0003800000 */
.L_x_4493:
[----:B------:R-:W-:Y:S01]  /*1ed0*/  LEA R3, R0, 0x37800000, 0x17 ;  /* 0x3780000000037811 */ /* 0x000fe200078eb8ff */
[----:B------:R-:W-:-:S05]  /*1ee0*/  IMAD.SHL.U32 R0, R2, 0x200000, RZ ;  /* 0x0020000002007824 */ /* 0x000fca00078e00ff */
[----:B------:R-:W-:-:S07]  /*1ef0*/  LOP3.LUT R0, R3, R0, R4, 0xfe, !PT ;  /* 0x0000000003007212 */ /* 0x000fce00078efe04 */
.L_x_4492:
[----:B------:R-:W-:Y:S05]  /*1f00*/  BSYNC B0 ;  /* 0x0000000000007941 */ /* 0x000fea0003800000 */
.L_x_4491:
[----:B------:R-:W-:-:S04]  /*1f10*/  F2FP.F16.F32.PACK_AB R0, RZ, R0 ;  /* 0x00000000ff00723e */ /* 0x000fc800000000ff */
[----:B------:R-:W-:Y:S01]  /*1f20*/  PRMT R18, R0, 0x7610, R18 ;  /* 0x0000761000127816 */ /* 0x000fe20000000012 */
[----:B------:R-:W-:Y:S06]  /*1f30*/  BRA `(.L_x_4472) ;  /* 0x0000000000b47947 */ /* 0x000fec0003800000 */
.L_x_4484:
        /* <DEDUP_REMOVED lines=14> */
.L_x_4498:
[----:B------:R-:W-:Y:S05]  /*2020*/  BSYNC B0 ;  /* 0x0000000000007941 */ /* 0x000fea0003800000 */
.L_x_4497:
[----:B------:R-:W-:-:S04]  /*2030*/  F2FP.F16.F32.PACK_AB R0, RZ, R0 ;  /* 0x00000000ff00723e */ /* 0x000fc800000000ff */
[----:B------:R-:W-:Y:S01]  /*2040*/  PRMT R18, R0, 0x7610, R18 ;  /* 0x0000761000127816 */ /* 0x000fe20000000012 */
[----:B------:R-:W-:Y:S06]  /*2050*/  BRA `(.L_x_4472) ;  /* 0x00000000006c7947 */ /* 0x000fec0003800000 */
.L_x_4471:
        /* <DEDUP_REMOVED lines=16> */
.L_x_4499:
[----:B------:R-:W-:Y:S01]  /*2160*/  PRMT R18, RZ, 0x7610, R18 ;  /* 0x00007610ff127816 */ /* 0x000fe20000000012 */
[----:B------:R-:W-:Y:S06]  /*2170*/  BRA `(.L_x_4472) ;  /* 0x0000000000247947 */ /* 0x000fec0003800000 */
.L_x_4496:
[----:B------:R-:W2:Y:S02]  /*2180*/  LDG.E.64 R2, desc[UR36][R2.64] ;  /* 0x0000002402027981 */ /* 0x000ea4000c1e1b00 */
[----:B--2---:R-:W0:Y:S02]  /*2190*/  I2F.U64 R0, R2 ;  /* 0x0000000200007312 */ /* 0x004e240000301000 */
[----:B0-----:R-:W-:-:S04]  /*21a0*/  F2FP.F16.F32.PACK_AB R0, RZ, R0 ;  /* 0x00000000ff00723e */ /* 0x001fc800000000ff */
[----:B------:R-:W-:Y:S01]  /*21b0*/  PRMT R18, R0, 0x7610, R18 ;  /* 0x0000761000127816 */ /* 0x000fe20000000012 */
[----:B------:R-:W-:Y:S06]  /*21c0*/  BRA `(.L_x_4472) ;  /* 0x0000000000107947 */ /* 0x000fec0003800000 */
.L_x_4495:
[----:B------:R-:W2:Y:S02]  /*21d0*/  LDG.E R2, desc[UR36][R2.64] ;  /* 0x0000002402027981 */ /* 0x000ea4000c1e1900 */
[----:B--2---:R-:W-:-:S04]  /*21e0*/  I2FP.F32.U32 R0, R2 ;  /* 0x0000000200007245 */ /* 0x004fc80000201000 */
[----:B------:R-:W-:-:S04]  /*21f0*/  F2FP.F16.F32.PACK_AB R0, RZ, R0 ;  /* 0x00000000ff00723e */ /* 0x000fc800000000ff */
[----:B------:R-:W-:-:S07]  /*2200*/  PRMT R18, R0, 0x7610, R18 ;  /* 0x0000761000127816 */ /* 0x000fce0000000012 */
.L_x_4472:
[----:B------:R-:W-:-:S07]  /*2210*/  VIADD R26, R26, 0x80 ;  /* 0x000000801a1a7836 */ /* 0x000fce0000000000 */
.L_x_4433:
[----:B------:R-:W-:Y:S05]  /*2220*/  BSYNC B6 ;  /* 0x0000000000067941 */ /* 0x000fea0003800000 */
.L_x_4432:
[----:B------:R-:W-:Y:S01]  /*2230*/  ISETP.GE.AND P0, PT, R26, R23, PT ;  /* 0x000000171a00720c */ /* 0x000fe20003f06270 */
[----:B------:R-:W-:Y:S01]  /*2240*/  BSSY B6, `(.L_x_4500) ;  /* 0x0000218000067945 */ /* 0x000fe20003800000 */
[----:B------:R-:W-:-:S11]  /*2250*/  PRMT R17, RZ, 0x7610, R17 ;  /* 0x00007610ff117816 */ /* 0x000fd60000000011 */
[----:B------:R-:W-:Y:S05]  /*2260*/  @P0 BRA `(.L_x_4501) ;  /* 0x0000002000540947 */ /* 0x000fea0003800000 */
[----:B01----:R-:W0:Y:S01]  /*2270*/  LDC.64 R2, c[0x0][0x220] ;  /* 0x00008800ff027b82 */ /* 0x003e220000000a00 */
        /* <DEDUP_REMOVED lines=21> */
.L_x_4505:
[----:B------:R-:W2:Y:S02]  /*23d0*/  LDG.E.U8 R2, desc[UR36][R2.64] ;  /* 0x0000002402027981 */ /* 0x000ea4000c1e1100 */
[----:B--2---:R-:W-:-:S04]  /*23e0*/  I2FP.F32.U32 R0, R2 ;  /* 0x0000000200007245 */ /* 0x004fc80000201000 */
[----:B------:R-:W-:-:S04]  /*23f0*/  F2FP.F16.F32.PACK_AB R0, RZ, R0 ;  /* 0x00000000ff00723e */ /* 0x000fc800000000ff */
[----:B------:R-:W-:Y:S01]  /*2400*/  PRMT R22, R0, 0x7610, R22 ;  /* 0x0000761000167816 */ /* 0x000fe20000000016 */
[----:B------:R-:W-:Y:S06]  /*2410*/  BRA `(.L_x_4507) ;  /* 0x0000000c00c07947 */ /* 0x000fec0003800000 */
.L_x_4504:
        /* <DEDUP_REMOVED lines=11> */
.L_x_4509:
[----:B------:R-:W2:Y:S02]  /*24d0*/  LDG.E R2, desc[UR36][R2.64] ;  /* 0x0000002402027981 */ /* 0x000ea4000c1e1900 */
[----:B--2---:R-:W-:-:S04]  /*24e0*/  I2FP.F32.S32 R0, R2 ;  /* 0x0000000200007245 */ /* 0x004fc80000201400 */
[----:B------:R-:W-:-:S04]  /*24f0*/  F2FP.F16.F32.PACK_AB R0, RZ, R0 ;  /* 0x00000000ff00723e */ /* 0x000fc800000000ff */
[----:B------:R-:W-:Y:S01]  /*2500*/  PRMT R22, R0, 0x7610, R22 ;  /* 0x0000761000167816 */ /* 0x000fe20000000016 */
[----:B------:R-:W-:Y:S06]  /*2510*/  BRA `(.L_x_4507) ;  /* 0x0000000c00807947 */ /* 0x000fec0003800000 */
.L_x_4508:
[----:B------:R-:W2:Y:S02]  /*2520*/  LDG.E.U16 R2, desc[UR36][R2.64] ;  /* 0x0000002402027981 */ /* 0x000ea4000c1e1500 */
[----:B--2---:R-:W0:Y:S02]  /*2530*/  I2F.S16 R0, R2 ;  /* 0x0000000200007306 */ /* 0x004e240000101400 */
[----:B0-----:R-:W-:-:S04]  /*2540*/  F2FP.F16.F32.PACK_AB R0, RZ, R0 ;  /* 0x00000000ff00723e */ /* 0x001fc800000000ff */
[----:B------:R-:W-:Y:S01]  /*2550*/  PRMT R22, R0, 0x7610, R22 ;  /* 0x0000761000167816 */ /* 0x000fe20000000016 */
[----:B------:R-:W-:Y:S06]  /*2560*/  BRA `(.L_x_4507) ;  /* 0x0000000c006c7947 */ /* 0x000fec0003800000 */
.L_x_4503:
        /* <DEDUP_REMOVED lines=9> */
.L_x_4511:
[----:B------:R1:W5:Y:S01]  /*2600*/  LDG.E.U16 R22, desc[UR36][R2.64] ;  /* 0x0000002402167981 */ /* 0x000362000c1e1500 */
[----:B------:R-:W-:Y:S05]  /*2610*/  BRA `(.L_x_4507) ;  /* 0x0000000c00407947 */ /* 0x000fea0003800000 */
.L_x_4510:
        /* <DEDUP_REMOVED lines=9> */
.L_x_4513:
[----:B------:R0:W5:Y:S01]  /*26b0*/  LDG.E.U16 R22, desc[UR36][R2.64] ;  /* 0x0000002402167981 */ /* 0x000162000c1e1500 */
[----:B------:R-:W-:Y:S05]  /*26c0*/  BRA `(.L_x_4507) ;  /* 0x0000000c00147947 */ /* 0x000fea0003800000 */
.L_x_4512:
        /* <DEDUP_REMOVED lines=9> */
.L_x_4502:
        /* <DEDUP_REMOVED lines=14> */
.L_x_4516:
        /* <DEDUP_REMOVED lines=9> */
.L_x_4515:
        /* <DEDUP_REMOVED lines=28> */
.L_x_4518:
[----:B------:R-:W2:Y:S02]  /*2a90*/  LDG.E.U8 R3, desc[UR36][R2.64] ;  /* 0x0000002402037981 */ /* 0x000ea4000c1e1100 */
[----:B--2---:R-:W-:-:S05]  /*2aa0*/  IMAD.SHL.U32 R0, R3, 0x2000000, RZ ;  /* 0x0200000003007824 */ /* 0x004fca00078e00ff */
[----:B------:R-:W-:-:S13]  /*2ab0*/  ISETP.GE.U32.AND P0, PT, R0, 0x8000000, PT ;  /* 0x080000000000780c */ /* 0x000fda0003f06070 */
[C---:B------:R-:W-:Y:S02]  /*2ac0*/  @P0 IMAD.SHL.U32 R4, R3.reuse, 0x200000, RZ ;  /* 0x0020000003040824 */ /* 0x040fe400078e00ff */
[C---:B------:R-:W-:Y:S02]  /*2ad0*/  @!P0 IMAD.SHL.U32 R0, R3.reuse, 0x100, RZ ;  /* 0x0000010003008824 */ /* 0x040fe400078e00ff */
[----:B------:R-:W-:Y:S01]  /*2ae0*/  IMAD.SHL.U32 R3, R3, 0x1000000, RZ ;  /* 0x0100000003037824 */ /* 0x000fe200078e00ff */
[----:B------:R-:W-:Y:S02]  /*2af0*/  @P0 LOP3.LUT R4, R4, 0xfe00000, RZ, 0xc0, !PT ;  /* 0x0fe0000004040812 */ /* 0x000fe400078ec0ff */
        /* <DEDUP_REMOVED lines=9> */
.L_x_4517:
[----:B------:R-:W2:Y:S02]  /*2b90*/  LDG.E.U16 R0, desc[UR36][R2.64] ;  /* 0x0000002402007981 */ /* 0x000ea4000c1e1500 */
[----:B--2---:R-:W-:-:S05]  /*2ba0*/  IMAD.U32 R0, R0, 0x10000, RZ ;  /* 0x0001000000007824 */ /* 0x004fca00078e00ff */
[----:B------:R-:W-:-:S04]  /*2bb0*/  F2FP.F16.F32.PACK_AB R0, RZ, R0 ;  /* 0x00000000ff00723e */ /* 0x000fc800000000ff */
[----:B------:R-:W-:Y:S01]  /*2bc0*/  PRMT R22, R0, 0x7610, R22 ;  /* 0x0000761000167816 */ /* 0x000fe20000000016 */
[----:B------:R-:W-:Y:S06]  /*2bd0*/  BRA `(.L_x_4507) ;  /* 0x0000000400d07947 */ /* 0x000fec0003800000 */
.L_x_4514:
        /* <DEDUP_REMOVED lines=13> */
.L_x_4521:
        /* <DEDUP_REMOVED lines=21> */
.L_x_4525:
[----:B------:R-:W-:Y:S05]  /*2e00*/  BSYNC B1 ;  /* 0x0000000000017941 */ /* 0x000fea0003800000 */
.L_x_4524:
[----:B------:R-:W-:Y:S01]  /*2e10*/  LEA R3, R0, 0x3b800000, 0x17 ;  /* 0x3b80000000037811 */ /* 0x000fe200078eb8ff */
[----:B------:R-:W-:-:S05]  /*2e20*/  IMAD.SHL.U32 R0, R2, 0x100000, RZ ;  /* 0x0010000002007824 */ /* 0x000fca00078e00ff */
[----:B------:R-:W-:-:S07]  /*2e30*/  LOP3.LUT R0, R3, R0, R4, 0xfe, !PT ;  /* 0x0000000003007212 */ /* 0x000fce00078efe04 */
.L_x_4523:
[----:B------:R-:W-:Y:S05]  /*2e40*/  BSYNC B0 ;  /* 0x0000000000007941 */ /* 0x000fea0003800000 */
.L_x_4522:
[----:B------:R-:W-:-:S04]  /*2e50*/  F2FP.F16.F32.PACK_AB R0, RZ, R0 ;  /* 0x00000000ff00723e */ /* 0x000fc800000000ff */
[----:B------:R-:W-:Y:S01]  /*2e60*/  PRMT R22, R0, 0x7610, R22 ;  /* 0x0000761000167816 */ /* 0x000fe20000000016 */
[----:B------:R-:W-:Y:S06]  /*2e70*/  BRA `(.L_x_4507) ;  /* 0x0000000400287947 */ /* 0x000fec0003800000 */
.L_x_4520:
        /* <DEDUP_REMOVED lines=21> */
.L_x_4529:
[----:B------:R-:W-:Y:S05]  /*2fd0*/  BSYNC B1 ;  /* 0x0000000000017941 */ /* 0x000fea0003800000 */
.L_x_4528:
[----:B------:R-:W-:Y:S01]  /*2fe0*/  LEA R3, R0, 0x37800000, 0x17 ;  /* 0x3780000000037811 */ /* 0x000fe200078eb8ff */
[----:B------:R-:W-:-:S05]  /*2ff0*/  IMAD.SHL.U32 R0, R2, 0x200000, RZ ;  /* 0x0020000002007824 */ /* 0x000fca00078e00ff */
[----:B------:R-:W-:-:S07]  /*3000*/  LOP3.LUT R0, R3, R0, R4, 0xfe, !PT ;  /* 0x0000000003007212 */ /* 0x000fce00078efe04 */
.L_x_4527:
[----:B------:R-:W-:Y:S05]  /*3010*/  BSYNC B0 ;  /* 0x0000000000007941 */ /* 0x000fea0003800000 */
.L_x_4526:
[----:B------:R-:W-:-:S04]  /*3020*/  F2FP.F16.F32.PACK_AB R0, RZ, R0 ;  /* 0x00000000ff00723e */ /* 0x000fc800000000ff */
[----:B------:R-:W-:Y:S01]  /*3030*/  PRMT R22, R0, 0x7610, R22 ;  /* 0x0000761000167816 */ /* 0x000fe20000000016 */
[----:B------:R-:W-:Y:S06]  /*3040*/  BRA `(.L_x_4507) ;  /* 0x0000000000b47947 */ /* 0x000fec0003800000 */
.L_x_4519:
        /* <DEDUP_REMOVED lines=14> */
.L_x_4533:
[----:B------:R-:W-:Y:S05]  /*3130*/  BSYNC B0 ;  /* 0x0000000000007941 */ /* 0x000fea0003800000 */
.L_x_4532:
[----:B------:R-:W-:-:S04]  /*3140*/  F2FP.F16.F32.PACK_AB R0, RZ, R0 ;  /* 0x00000000ff00723e */ /* 0x000fc800000000ff */
[----:B------:R-:W-:Y:S01]  /*3150*/  PRMT R22, R0, 0x7610, R22 ;  /* 0x0000761000167816 */ /* 0x000fe20000000016 */
[----:B------:R-:W-:Y:S06]  /*3160*/  BRA `(.L_x_4507) ;  /* 0x00000000006c7947 */ /* 0x000fec0003800000 */
.L_x_4506:
        /* <DEDUP_REMOVED lines=16> */
.L_x_4534:
[----:B------:R-:W-:Y:S01]  /*3270*/  PRMT R22, RZ, 0x7610, R22 ;  /* 0x00007610ff167816 */ /* 0x000fe20000000016 */
[----:B------:R-:W-:Y:S06]  /*3280*/  BRA `(.L_x_4507) ;  /* 0x0000000000247947 */ /* 0x000fec0003800000 */
.L_x_4531:
[----:B------:R-:W2:Y:S02]  /*3290*/  LDG.E.64 R2, desc[UR36][R2.64] ;  /* 0x0000002402027981 */ /* 0x000ea4000c1e1b00 */
[----:B--2---:R-:W0:Y:S02]  /*32a0*/  I2F.U64 R0, R2 ;  /* 0x0000000200007312 */ /* 0x004e240000301000 */
[----:B0-----:R-:W-:-:S04]  /*32b0*/  F2FP.F16.F32.PACK_AB R0, RZ, R0 ;  /* 0x00000000ff00723e */ /* 0x001fc800000000ff */
[----:B------:R-:W-:Y:S01]  /*32c0*/  PRMT R22, R0, 0x7610, R22 ;  /* 0x0000761000167816 */ /* 0x000fe20000000016 */
[----:B------:R-:W-:Y:S06]  /*32d0*/  BRA `(.L_x_4507) ;  /* 0x0000000000107947 */ /* 0x000fec0003800000 */
.L_x_4530:
[----:B------:R-:W2:Y:S02]  /*32e0*/  LDG.E R2, desc[UR36][R2.64] ;  /* 0x0000002402027981 */ /* 0x000ea4000c1e1900 */
[----:B--2---:R-:W-:-:S04]  /*32f0*/  I2FP.F32.U32 R0, R2 ;  /* 0x0000000200007245 */ /* 0x004fc80000201000 */
[----:B------:R-:W-:-:S04]  /*3300*/  F2FP.F16.F32.PACK_AB R0, RZ, R0 ;  /* 0x00000000ff00723e */ /* 0x000fc800000000ff */
[----:B------:R-:W-:-:S07]  /*3310*/  PRMT R22, R0, 0x7610, R22 ;  /* 0x0000761000167816 */ /* 0x000fce0000000016 */
.L_x_4507:
        /* <DEDUP_REMOVED lines=21> */
.L_x_4538:
[----:B------:R-:W2:Y:S02]  /*3470*/  LDG.E.U8 R2, desc[UR36][R2.64] ;  /* 0x0000002402027981 */ /* 0x000ea4000c1e1100 */
[----:B--2---:R-:W-:-:S04]  /*3480*/  I2FP.F32.U32 R0, R2 ;  /* 0x0000000200007245 */ /* 0x004fc80000201000 */
[----:B------:R-:W-:-:S04]  /*3490*/  F2FP.F16.F32.PACK_AB R0, RZ, R0 ;  /* 0x00000000ff00723e */ /* 0x000fc800000000ff */
[----:B------:R-:W-:Y:S01]  /*34a0*/  PRMT R17, R0, 0x7610, R17 ;  /* 0x0000761000117816 */ /* 0x000fe20000000011 */
[----:B------:R-:W-:Y:S06]  /*34b0*/  BRA `(.L_x_4540) ;  /* 0x0000000c00bc7947 */ /* 0x000fec0003800000 */
.L_x_4537:
        /* <DEDUP_REMOVED lines=11> */
.L_x_4542:
[----:B------:R-:W2:Y:S02]  /*3570*/  LDG.E R2, desc[UR36][R2.64] ;  /* 0x0000002402027981 */ /* 0x000ea4000c1e1900 */
[----:B--2---:R-:W-:-:S04]  /*3580*/  I2FP.F32.S32 R0, R2 ;  /* 0x0000000200007245 */ /* 0x004fc80000201400 */
[----:B------:R-:W-:-:S04]  /*3590*/  F2FP.F16.F32.PACK_AB R0, RZ, R0 ;  /* 0x00000000ff00723e */ /* 0x000fc800000000ff */
[----:B------:R-:W-:Y:S01]  /*35a0*/  PRMT R17, R0, 0x7610, R17 ;  /* 0x0000761000117816 */ /* 0x000fe20000000011 */
[----:B------:R-:W-:Y:S06]  /*35b0*/  BRA `(.L_x_4540) ;  /* 0x0000000c007c7947 */ /* 0x000fec0003800000 */
.L_x_4541:
[----:B------:R-:W2:Y:S02]  /*35c0*/  LDG.E.U16 R2, desc[UR36][R2.64] ;  /* 0x0000002402027981 */ /* 0x000ea4000c1e1500 */
[----:B--2---:R-:W0:Y:S02]  /*35d0*/  I2F.S16 R0, R2 ;  /* 0x0000000200007306 */ /* 0x004e240000101400 */
[----:B0-----:R-:W-:-:S04]  /*35e0*/  F2FP.F16.F32.PACK_AB R0, RZ, R0 ;  /* 0x00000000ff00723e */ /* 0x001fc800000000ff */
[----:B------:R-:W-:Y:S01]  /*35f0*/  PRMT R17, R0, 0x7610, R17 ;  /* 0x0000761000117816 */ /* 0x000fe20000000011 */
[----:B------:R-:W-:Y:S06]  /*3600*/  BRA `(.L_x_4540) ;  /* 0x0000000c00687947 */ /* 0x000fec0003800000 */
.L_x_4536:
        /* <DEDUP_REMOVED lines=9> */
.L_x_4544:
[----:B------:R1:W5:Y:S01]  /*36a0*/  LDG.E.U16 R17, desc[UR36][R2.64] ;  /* 0x0000002402117981 */ /* 0x000362000c1e1500 */
[----:B------:R-:W-:Y:S05]  /*36b0*/  BRA `(.L_x_4540) ;  /* 0x0000000c003c7947 */ /* 0x000fea0003800000 */
.L_x_4543:
        /* <DEDUP_REMOVED lines=9> */
.L_x_4546:
[----:B------:R0:W5:Y:S01]  /*3750*/  LDG.E.U16 R17, desc[UR36][R2.64] ;  /* 0x0000002402117981 */ /* 0x000162000c1e1500 */
[----:B------:R-:W-:Y:S05]  /*3760*/  BRA `(.L_x_4540) ;  /* 0x0000000c00107947 */ /* 0x000fea0003800000 */
.L_x_4545:
        /* <DEDUP_REMOVED lines=9> */
.L_x_4535:
        /* <DEDUP_REMOVED lines=14> */
.L_x_4549:
        /* <DEDUP_REMOVED lines=9> */
.L_x_4548:
        /* <DEDUP_REMOVED lines=28> */
.L_x_4551:
        /* <DEDUP_REMOVED lines=15> */
.L_x_4550:
[----:B------:R-:W2:Y:S02]  /*3c20*/  LDG.E.U16 R0, desc[UR36][R2.64] ;  /* 0x0000002402007981 */ /* 0x000ea4000c1e1500 */
[----:B--2---:R-:W-:-:S05]  /*3c30*/  IMAD.U32 R0, R0, 0x10000, RZ ;  /* 0x0001000000007824 */ /* 0x004fca00078e00ff */
[----:B------:R-:W-:-:S04]  /*3c40*/  F2FP.F16.F32.PACK_AB R0, RZ, R0 ;  /* 0x00000000ff00723e */ /* 0x000fc800000000ff */
[----:B------:R-:W-:Y:S01]  /*3c50*/  PRMT R17, R0, 0x7610, R17 ;  /* 0x0000761000117816 */ /* 0x000fe20000000011 */
[----:B------:R-:W-:Y:S06]  /*3c60*/  BRA `(.L_x_4540) ;  /* 0x0000000400d07947 */ /* 0x000fec0003800000 */
.L_x_4547:
        /* <DEDUP_REMOVED lines=13> */
.L_x_4554:
        /* <DEDUP_REMOVED lines=21> */
.L_x_4558:
[----:B------:R-:W-:Y:S05]  /*3e90*/  BSYNC B1 ;  /* 0x0000000000017941 */ /* 0x000fea0003800000 */
.L_x_4557:
[----:B------:R-:W-:Y:S01]  /*3ea0*/  LEA R3, R0, 0x3b800000, 0x17 ;  /* 0x3b80000000037811 */ /* 0x000fe200078eb8ff */
[----:B------:R-:W-:-:S05]  /*3eb0*/  IMAD.SHL.U32 R0, R2, 0x100000, RZ ;  /* 0x0010000002007824 */ /* 0x000fca00078e00ff */
[----:B------:R-:W-:-:S07]  /*3ec0*/  LOP3.LUT R0, R3, R0, R4, 0xfe, !PT ;  /* 0x0000000003007212 */ /* 0x000fce00078efe04 */
.L_x_4556:
[----:B------:R-:W-:Y:S05]  /*3ed0*/  BSYNC B0 ;  /* 0x0000000000007941 */ /* 0x000fea0003800000 */
.L_x_4555:
[----:B------:R-:W-:-:S04]  /*3ee0*/  F2FP.F16.F32.PACK_AB R0, RZ, R0 ;  /* 0x00000000ff00723e */ /* 0x000fc800000000ff */
[----:B------:R-:W-:Y:S01]  /*3ef0*/  PRMT R17, R0, 0x7610, R17 ;  /* 0x0000761000117816 */ /* 0x000fe20000000011 */
[----:B------:R-:W-:Y:S06]  /*3f00*/  BRA `(.L_x_4540) ;  /* 0x0000000400287947 */ /* 0x000fec0003800000 */
.L_x_4553:
        /* <DEDUP_REMOVED lines=21> */
.L_x_4562:
[----:B------:R-:W-:Y:S05]  /*4060*/  BSYNC B1 ;  /* 0x0000000000017941 */ /* 0x000fea0003800000 */
.L_x_4561:
[----:B------:R-:W-:Y:S01]  /*4070*/  LEA R3, R0, 0x37800000, 0x17 ;  /* 0x3780000000037811 */ /* 0x000fe200078eb8ff */
[----:B------:R-:W-:-:S05]  /*4080*/  IMAD.SHL.U32 R0, R2, 0x200000, RZ ;  /* 0x0020000002007824 */ /* 0x000fca00078e00ff */
[----:B------:R-:W-:-:S07]  /*4090*/  LOP3.LUT R0, R3, R0, R4, 0xfe, !PT ;  /* 0x0000000003007212 */ /* 0x000fce00078efe04 */
.L_x_4560:
[----:B------:R-:W-:Y:S05]  /*40a0*/  BSYNC B0 ;  /* 0x0000000000007941 */ /* 0x000fea0003800000 */
.L_x_4559:
[----:B------:R-:W-:-:S04]  /*40b0*/  F2FP.F16.F32.PACK_AB R0, RZ, R0 ;  /* 0x00000000ff00723e */ /* 0x000fc800000000ff */
[----:B------:R-:W-:Y:S01]  /*40c0*/  PRMT R17, R0, 0x7610, R17 ;  /* 0x0000761000117816 */ /* 0x000fe20000000011 */
[----:B------:R-:W-:Y:S06]  /*40d0*/  BRA `(.L_x_4540) ;  /* 0x0000000000b47947 */ /* 0x000fec0003800000 */
.L_x_4552:
        /* <DEDUP_REMOVED lines=14> */
.L_x_4566:
[----:B------:R-:W-:Y:S05]  /*41c0*/  BSYNC B0 ;  /* 0x0000000000007941 */ /* 0x000fea0003800000 */
.L_x_4565:
[----:B------:R-:W-:-:S04]  /*41d0*/  F2FP.F16.F32.PACK_AB R0, RZ, R0 ;  /* 0x00000000ff00723e */ /* 0x000fc800000000ff */
[----:B------:R-:W-:Y:S01]  /*41e0*/  PRMT R17, R0, 0x7610, R17 ;  /* 0x0000761000117816 */ /* 0x000fe20000000011 */
[----:B------:R-:W-:Y:S06]  /*41f0*/  BRA `(.L_x_4540) ;  /* 0x00000000006c7947 */ /* 0x000fec0003800000 */
.L_x_4539:
        /* <DEDUP_REMOVED lines=16> */
.L_x_4567:
[----:B------:R-:W-:Y:S01]  /*4300*/  PRMT R17, RZ, 0x7610, R17 ;  /* 0x00007610ff117816 */ /* 0x000fe20000000011 */
[----:B------:R-:W-:Y:S06]  /*4310*/  BRA `(.L_x_4540) ;  /* 0x0000000000247947 */ /* 0x000fec0003800000 */
.L_x_4564:
[----:B------:R-:W2:Y:S02]  /*4320*/  LDG.E.64 R2, desc[UR36][R2.64] ;  /* 0x0000002402027981 */ /* 0x000ea4000c1e1b00 */
[----:B--2---:R-:W0:Y:S02]  /*4330*/  I2F.U64 R0, R2 ;  /* 0x0000000200007312 */ /* 0x004e240000301000 */
[----:B0-----:R-:W-:-:S04]  /*4340*/  F2FP.F16.F32.PACK_AB R0, RZ, R0 ;  /* 0x00000000ff00723e */ /* 0x001fc800000000ff */
[----:B------:R-:W-:Y:S01]  /*4350*/  PRMT R17, R0, 0x7610, R17 ;  /* 0x0000761000117816 */ /* 0x000fe20000000011 */
[----:B------:R-:W-:Y:S06]  /*4360*/  BRA `(.L_x_4540) ;  /* 0x0000000000107947 */ /* 0x000fec0003800000 */
.L_x_4563:
[----:B------:R-:W2:Y:S02]  /*4370*/  LDG.E R2, desc[UR36][R2.64] ;  /* 0x0000002402027981 */ /* 0x000ea4000c1e1900 */
[----:B--2---:R-:W-:-:S04]  /*4380*/  I2FP.F32.U32 R0, R2 ;  /* 0x0000000200007245 */ /* 0x004fc80000201000 */
[----:B------:R-:W-:-:S04]  /*4390*/  F2FP.F16.F32.PACK_AB R0, RZ, R0 ;  /* 0x00000000ff00723e */ /* 0x000fc800000000ff */
[----:B------:R-:W-:-:S07]  /*43a0*/  PRMT R17, R0, 0x7610, R17 ;  /* 0x0000761000117816 */ /* 0x000fce0000000011 */
.L_x_4540:
[----:B------:R-:W-:-:S07]  /*43b0*/  VIADD R26, R26, 0x80 ;  /* 0x000000801a1a7836 */ /* 0x000fce0000000000 */
.L_x_4501:
[----:B------:R-:W-:Y:S05]  /*43c0*/  BSYNC B6 ;  /* 0x0000000000067941 */ /* 0x000fea0003800000 */
.L_x_4500:
[----:B------:R-:W-:Y:S01]  /*43d0*/  ISETP.GE.AND P0, PT, R26, R23, PT ;  /* 0x000000171a00720c */ /* 0x000fe20003f06270 */
[----:B------:R-:W-:Y:S01]  /*43e0*/  BSSY B6, `(.L_x_4568) ;  /* 0x0000219000067945 */ /* 0x000fe20003800000 */
[----:B------:R-:W-:Y:S02]  /*43f0*/  PRMT R16, RZ, 0x7610, R16 ;  /* 0x00007610ff107816 */ /* 0x000fe40000000010 */
[----:B01----:R-:W-:Y:S02]  /*4400*/  PRMT R2, RZ, 0x7610, R2 ;  /* 0x00007610ff027816 */ /* 0x003fe40000000002 */
[----:B------:R-:W-:-:S07]  /*4410*/  PRMT R27, RZ, 0x7610, R27 ;  /* 0x00007610ff1b7816 */ /* 0x000fce000000001b */
[----:B------:R-:W-:Y:S05]  /*4420*/  @P0 BRA `(.L_x_4569) ;  /* 0x0000002000500947 */ /* 0x000fea0003800000 */
        /* <DEDUP_REMOVED lines=22> */
.L_x_4573:
[----:B------:R-:W2:Y:S02]  /*4590*/  LDG.E.U8 R4, desc[UR36][R4.64] ;  /* 0x0000002404047981 */ /* 0x000ea4000c1e1100 */
[----:B--2---:R-:W-:-:S04]  /*45a0*/  I2FP.F32.U32 R0, R4 ;  /* 0x0000000400007245 */ /* 0x004fc80000201000 */
[----:B------:R-:W-:-:S04]  /*45b0*/  F2FP.F16.F32.PACK_AB R0, RZ, R0 ;  /* 0x00000000ff00723e */ /* 0x000fc800000000ff */
[----:B------:R-:W-:Y:S01]  /*45c0*/  PRMT R2, R0, 0x7610, R2 ;  /* 0x0000761000027816 */ /* 0x000fe20000000002 */
[----:B------:R-:W-:Y:S06]  /*45d0*/  BRA `(.L_x_4575) ;  /* 0x0000000c00b87947 */ /* 0x000fec0003800000 */
.L_x_4572:
        /* <DEDUP_REMOVED lines=11> */
.L_x_4577:
[----:B------:R-:W2:Y:S02]  /*4690*/  LDG.E R4, desc[UR36][R4.64] ;  /* 0x0000002404047981 */ /* 0x000ea4000c1e1900 */
[----:B--2---:R-:W-:-:S04]  /*46a0*/  I2FP.F32.S32 R0, R4 ;  /* 0x0000000400007245 */ /* 0x004fc80000201400 */
[----:B------:R-:W-:-:S04]  /*46b0*/  F2FP.F16.F32.PACK_AB R0, RZ, R0 ;  /* 0x00000000ff00723e */ /* 0x000fc800000000ff */
[----:B------:R-:W-:Y:S01]  /*46c0*/  PRMT R2, R0, 0x7610, R2 ;  /* 0x0000761000027816 */ /* 0x000fe20000000002 */
[----:B------:R-:W-:Y:S06]  /*46d0*/  BRA `(.L_x_4575) ;  /* 0x0000000c00787947 */ /* 0x000fec0003800000 */
.L_x_4576:
[----:B------:R-:W2:Y:S02]  /*46e0*/  LDG.E.U16 R4, desc[UR36][R4.64] ;  /* 0x0000002404047981 */ /* 0x000ea4000c1e1500 */
[----:B--2---:R-:W0:Y:S02]  /*46f0*/  I2F.S16 R0, R4 ;  /* 0x0000000400007306 */ /* 0x004e240000101400 */
[----:B0-----:R-:W-:-:S04]  /*4700*/  F2FP.F16.F32.PACK_AB R0, RZ, R0 ;  /* 0x00000000ff00723e */ /* 0x001fc800000000ff */
[----:B------:R-:W-:Y:S01]  /*4710*/  PRMT R2, R0, 0x7610, R2 ;  /* 0x0000761000027816 */ /* 0x000fe20000000002 */
[----:B------:R-:W-:Y:S06]  /*4720*/  BRA `(.L_x_4575) ;  /* 0x0000000c00647947 */ /* 0x000fec0003800000 */
.L_x_4571:
        /* <DEDUP_REMOVED lines=9> */
.L_x_4579:
[----:B------:R1:W5:Y:S01]  /*47c0*/  LDG.E.U16 R2, desc[UR36][R4.64] ;  /* 0x0000002404027981 */ /* 0x000362000c1e1500 */
[----:B------:R-:W-:Y:S05]  /*47d0*/  BRA `(.L_x_4575) ;  /* 0x0000000c00387947 */ /* 0x000fea0003800000 */
.L_x_4578:
        /* <DEDUP_REMOVED lines=9> */
.L_x_4581:
[----:B------:R0:W5:Y:S01]  /*4870*/  LDG.E.U16 R2, desc[UR36][R4.64] ;  /* 0x0000002404027981 */ /* 0x000162000c1e1500 */
[----:B------:R-:W-:Y:S05]  /*4880*/  BRA `(.L_x_4575) ;  /* 0x0000000c000c7947 */ /* 0x000fea0003800000 */
.L_x_4580:
        /* <DEDUP_REMOVED lines=9> */
.L_x_4570:
        /* <DEDUP_REMOVED lines=14> */
.L_x_4584:
        /* <DEDUP_REMOVED lines=9> */
.L_x_4583:
        /* <DEDUP_REMOVED lines=25> */
[----:B------:R-:W-:-:S04]  /*4c20*/  F2FP.F16.F32.PACK_AB R3, RZ, R3 ;  /* 0x00000003ff03723e */ /* 0x000fc800000000ff */
[----:B------:R-:W-:Y:S01]  /*4c30*/  PRMT R2, R3, 0x7610, R2 ;  /* 0x0000761003027816 */ /* 0x000fe20000000002 */
[----:B------:R-:W-:Y:S06]  /*4c40*/  BRA `(.L_x_4575) ;  /* 0x00000008001c7947 */ /* 0x000fec0003800000 */
.L_x_4586:
        /* <DEDUP_REMOVED lines=12> */
[----:B------:R-:W-:Y:S01]  /*4d10*/  F2FP.F16.F32.PACK_AB R2, RZ, R2 ;  /* 0x00000002ff02723e */ /* 0x000fe200000000ff */
[----:B------:R-:W-:Y:S06]  /*4d20*/  BRA `(.L_x_4575) ;  /* 0x0000000400e47947 */ /* 0x000fec0003800000 */
.L_x_4585:
[----:B------:R-:W2:Y:S02]  /*4d30*/  LDG.E.U16 R0, desc[UR36][R4.64] ;  /* 0x0000002404007981 */ /* 0x000ea4000c1e1500 */
[----:B--2---:R-:W-:-:S05]  /*4d40*/  IMAD.U32 R0, R0, 0x10000, RZ ;  /* 0x0001000000007824 */ /* 0x004fca00078e00ff */
[----:B------:R-:W-:-:S04]  /*4d50*/  F2FP.F16.F32.PACK_AB R0, RZ, R0 ;  /* 0x00000000ff00723e */ /* 0x000fc800000000ff */
[----:B------:R-:W-:Y:S01]  /*4d60*/  PRMT R2, R0, 0x7610, R2 ;  /* 0x0000761000027816 */ /* 0x000fe20000000002 */
[----:B------:R-:W-:Y:S06]  /*4d70*/  BRA `(.L_x_4575) ;  /* 0x0000000400d07947 */ /* 0x000fec0003800000 */
.L_x_4582:
        /* <DEDUP_REMOVED lines=13> */
.L_x_4589:
        /* <DEDUP_REMOVED lines=21> */
.L_x_4593:
[----:B------:R-:W-:Y:S05]  /*4fa0*/  BSYNC B1 ;  /* 0x0000000000017941 */ /* 0x000fea0003800000 */
.L_x_4592:
[----:B------:R-:W-:Y:S01]  /*4fb0*/  LEA R3, R0, 0x3b800000, 0x17 ;  /* 0x3b80000000037811 */ /* 0x000fe200078eb8ff */
[----:B------:R-:W-:-:S05]  /*4fc0*/  IMAD.SHL.U32 R0, R2, 0x100000, RZ ;  /* 0x0010000002007824 */ /* 0x000fca00078e00ff */
[----:B------:R-:W-:-:S07]  /*4fd0*/  LOP3.LUT R0, R3, R0, R4, 0xfe, !PT ;  /* 0x0000000003007212 */ /* 0x000fce00078efe04 */
.L_x_4591:
[----:B------:R-:W-:Y:S05]  /*4fe0*/  BSYNC B0 ;  /* 0x0000000000007941 */ /* 0x000fea0003800000 */
.L_x_4590:
[----:B------:R-:W-:-:S04]  /*4ff0*/  F2FP.F16.F32.PACK_AB R0, RZ, R0 ;  /* 0x00000000ff00723e */ /* 0x000fc800000000ff */
[----:B------:R-:W-:Y:S01]  /*5000*/  PRMT R2, R0, 0x7610, R2 ;  /* 0x0000761000027816 */ /* 0x000fe20000000002 */
[----:B------:R-:W-:Y:S06]  /*5010*/  BRA `(.L_x_4575) ;  /* 0x0000000400287947 */ /* 0x000fec0003800000 */
.L_x_4588:
        /* <DEDUP_REMOVED lines=21> */
.L_x_4597:
[----:B------:R-:W-:Y:S05]  /*5170*/  BSYNC B1 ;  /* 0x0000000000017941 */ /* 0x000fea0003800000 */
.L_x_4596:
[----:B------:R-:W-:Y:S01]  /*5180*/  LEA R3, R0, 0x37800000, 0x17 ;  /* 0x3780000000037811 */ /* 0x000fe200078eb8ff */
[----:B------:R-:W-:-:S05]  /*5190*/  IMAD.SHL.U32 R0, R2, 0x200000, RZ ;  /* 0x0020000002007824 */ /* 0x000fca00078e00ff */
[----:B------:R-:W-:-:S07]  /*51a0*/  LOP3.LUT R0, R3, R0, R4, 0xfe, !PT ;  /* 0x0000000003007212 */ /* 0x000fce00078efe04 */
.L_x_4595:
[----:B------:R-:W-:Y:S05]  /*51b0*/  BSYNC B0 ;  /* 0x0000000000007941 */ /* 0x000fea0003800000 */
.L_x_4594:
[----:B------:R-:W-:-:S04]  /*51c0*/  F2FP.F16.F32.PACK_AB R0, RZ, R0 ;  /* 0x00000000ff00723e */ /* 0x000fc800000000ff */
[----:B------:R-:W-:Y:S01]  /*51d0*/  PRMT R2, R0, 0x7610, R2 ;  /* 0x0000761000027816 */ /* 0x000fe20000000002 */
[----:B------:R-:W-:Y:S06]  /*51e0*/  BRA `(.L_x_4575) ;  /* 0x0000000000b47947 */ /* 0x000fec0003800000 */
.L_x_4587:
        /* <DEDUP_REMOVED lines=14> */
.L_x_4601:
[----:B------:R-:W-:Y:S05]  /*52d0*/  BSYNC B0 ;  /* 0x0000000000007941 */ /* 0x000fea0003800000 */
.L_x_4600:
[----:B------:R-:W-:-:S04]  /*52e0*/  F2FP.F16.F32.PACK_AB R0, RZ, R0 ;  /* 0x00000000ff00723e */ /* 0x000fc800000000ff */
[----:B------:R-:W-:Y:S01]  /*52f0*/  PRMT R2, R0, 0x7610, R2 ;  /* 0x0000761000027816 */ /* 0x000fe20000000002 */
[----:B------:R-:W-:Y:S06]  /*5300*/  BRA `(.L_x_4575) ;  /* 0x00000000006c7947 */ /* 0x000fec0003800000 */
.L_x_4574:
        /* <DEDUP_REMOVED lines=16> */
.L_x_4602:
[----:B------:R-:W-:Y:S01]  /*5410*/  PRMT R2, RZ, 0x7610, R2 ;  /* 0x00007610ff027816 */ /* 0x000fe20000000002 */
[----:B------:R-:W-:Y:S06]  /*5420*/  BRA `(.L_x_4575) ;  /* 0x0000000000247947 */ /* 0x000fec0003800000 */
.L_x_4599:
[----:B------:R-:W2:Y:S02]  /*5430*/  LDG.E.64 R4, desc[UR36][R4.64] ;  /* 0x0000002404047981 */ /* 0x000ea4000c1e1b00 */
[----:B--2---:R-:W0:Y:S02]  /*5440*/  I2F.U64 R0, R4 ;  /* 0x0000000400007312 */ /* 0x004e240000301000 */
[----:B0-----:R-:W-:-:S04]  /*5450*/  F2FP.F16.F32.PACK_AB R0, RZ, R0 ;  /* 0x00000000ff00723e */ /* 0x001fc800000000ff */
[----:B------:R-:W-:Y:S01]  /*5460*/  PRMT R2, R0, 0x7610, R2 ;  /* 0x0000761000027816 */ /* 0x000fe20000000002 */
[----:B------:R-:W-:Y:S06]  /*5470*/  BRA `(.L_x_4575) ;  /* 0x0000000000107947 */ /* 0x000fec0003800000 */
.L_x_4598:
[----:B------:R-:W2:Y:S02]  /*5480*/  LDG.E R4, desc[UR36][R4.64] ;  /* 0x0000002404047981 */ /* 0x000ea4000c1e1900 */
[----:B--2---:R-:W-:-:S04]  /*5490*/  I2FP.F32.U32 R0, R4 ;  /* 0x0000000400007245 */ /* 0x004fc80000201000 */
[----:B------:R-:W-:-:S04]  /*54a0*/  F2FP.F16.F32.PACK_AB R0, RZ, R0 ;  /* 0x00000000ff00723e */ /* 0x000fc800000000ff */
[----:B------:R-:W-:-:S07]  /*54b0*/  PRMT R2, R0, 0x7610, R2 ;  /* 0x0000761000027816 */ /* 0x000fce0000000002 */
.L_x_4575:
[----:B------:R-:W2:Y:S01]  /*54c0*/  LDC.U8 R3, c[0x0][0x235] ;  /* 0x00008d40ff037b82 */ /* 0x000ea20000000000 */
[----:B------:R-:W-:Y:S02]  /*54d0*/  ULDC UR4, c[0x0][0x23c] ;  /* 0x00008f0000047ab9 */ /* 0x000fe40000000800 */
[----:B------:R-:W-:-:S05]  /*54e0*/  IMAD R27, R27, UR4, RZ ;  /* 0x000000041b1b7c24 */ /* 0x000fca000f8e02ff */
[----:B01----:R-:W0:Y:S01]  /*54f0*/  LDC.64 R4, c[0x0][0x228] ;  /* 0x00008a00ff047b82 */ /* 0x003e220000000a00 */
[----:B--2---:R-:W-:-:S04]  /*5500*/  PRMT R0, R3, 0x9910, RZ ;  /* 0x0000991003007816 */ /* 0x004fc800000000ff */
        /* <DEDUP_REMOVED lines=17> */
.L_x_4606:
[----:B------:R-:W2:Y:S02]  /*5620*/  LDG.E.U8 R4, desc[UR36][R4.64] ;  /* 0x0000002404047981 */ /* 0x000ea4000c1e1100 */
[----:B--2---:R-:W-:-:S04]  /*5630*/  I2FP.F32.U32 R0, R4 ;  /* 0x0000000400007245 */ /* 0x004fc80000201000 */
[----:B------:R-:W-:-:S04]  /*5640*/  F2FP.F16.F32.PACK_AB R0, RZ, R0 ;  /* 0x00000000ff00723e */ /* 0x000fc800000000ff */
[----:B------:R-:W-:Y:S01]  /*5650*/  PRMT R27, R0, 0x7610, R27 ;  /* 0x00007610001b7816 */ /* 0x000fe2000000001b */
[----:B------:R-:W-:Y:S06]  /*5660*/  BRA `(.L_x_4608) ;  /* 0x0000000c00bc7947 */ /* 0x000fec0003800000 */
.L_x_4605:
        /* <DEDUP_REMOVED lines=11> */
.L_x_4610:
[----:B------:R-:W2:Y:S02]  /*5720*/  LDG.E R4, desc[UR36][R4.64] ;  /* 0x0000002404047981 */ /* 0x000ea4000c1e1900 */
[----:B--2---:R-:W-:-:S04]  /*5730*/  I2FP.F32.S32 R0, R4 ;  /* 0x0000000400007245 */ /* 0x004fc80000201400 */
[----:B------:R-:W-:-:S04]  /*5740*/  F2FP.F16.F32.PACK_AB R0, RZ, R0 ;  /* 0x00000000ff00723e */ /* 0x000fc800000000ff */
[----:B------:R-:W-:Y:S01]  /*5750*/  PRMT R27, R0, 0x7610, R27 ;  /* 0x00007610001b7816 */ /* 0x000fe2000000001b */
[----:B------:R-:W-:Y:S06]  /*5760*/  BRA `(.L_x_4608) ;  /* 0x0000000c007c7947 */ /* 0x000fec0003800000 */
.L_x_4609:
[----:B------:R-:W2:Y:S02]  /*5770*/  LDG.E.U16 R4, desc[UR36][R4.64] ;  /* 0x0000002404047981 */ /* 0x000ea4000c1e1500 */
[----:B--2---:R-:W0:Y:S02]  /*5780*/  I2F.S16 R0, R4 ;  /* 0x0000000400007306 */ /* 0x004e240000101400 */
[----:B0-----:R-:W-:-:S04]  /*5790*/  F2FP.F16.F32.PACK_AB R0, RZ, R0 ;  /* 0x00000000ff00723e */ /* 0x001fc800000000ff */
[----:B------:R-:W-:Y:S01]  /*57a0*/  PRMT R27, R0, 0x7610, R27 ;  /* 0x00007610001b7816 */ /* 0x000fe2000000001b */
[----:B------:R-:W-:Y:S06]  /*57b0*/  BRA `(.L_x_4608) ;  /* 0x0000000c00687947 */ /* 0x000fec0003800000 */
.L_x_4604:
        /* <DEDUP_REMOVED lines=9> */
.L_x_4612:
[----:B------:R1:W5:Y:S01]  /*5850*/  LDG.E.U16 R27, desc[UR36][R4.64] ;  /* 0x00000024041b7981 */ /* 0x000362000c1e1500 */
[----:B------:R-:W-:Y:S05]  /*5860*/  BRA `(.L_x_4608) ;  /* 0x0000000c003c7947 */ /* 0x000fea0003800000 */
.L_x_4611:
        /* <DEDUP_REMOVED lines=9> */
.L_x_4614:
[----:B------:R0:W5:Y:S01]  /*5900*/  LDG.E.U16 R27, desc[UR36][R4.64] ;  /* 0x00000024041b7981 */ /* 0x000162000c1e1500 */
[----:B------:R-:W-:Y:S05]  /*5910*/  BRA `(.L_x_4608) ;  /* 0x0000000c00107947 */ /* 0x000fea0003800000 */
.L_x_4613:
        /* <DEDUP_REMOVED lines=9> */
.L_x_4603:
        /* <DEDUP_REMOVED lines=14> */
.L_x_4617:
        /* <DEDUP_REMOVED lines=9> */
.L_x_4616:
        /* <DEDUP_REMOVED lines=28> */
.L_x_4619:
        /* <DEDUP_REMOVED lines=12> */
[----:B------:R-:W-:-:S04]  /*5da0*/  F2FP.F16.F32.PACK_AB R0, RZ, R0 ;  /* 0x00000000ff00723e */ /* 0x000fc800000000ff */
[----:B------:R-:W-:Y:S01]  /*5db0*/  PRMT R27, R0, 0x7610, R27 ;  /* 0x00007610001b7816 */ /* 0x000fe2000000001b */
[----:B------:R-:W-:Y:S06]  /*5dc0*/  BRA `(.L_x_4608) ;  /* 0x0000000400e47947 */ /* 0x000fec0003800000 */
.L_x_4618:
[----:B------:R-:W2:Y:S02]  /*5dd0*/  LDG.E.U16 R0, desc[UR36][R4.64] ;  /* 0x0000002404007981 */ /* 0x000ea4000c1e1500 */
[----:B--2---:R-:W-:-:S05]  /*5de0*/  IMAD.U32 R0, R0, 0x10000, RZ ;  /* 0x0001000000007824 */ /* 0x004fca00078e00ff */
[----:B------:R-:W-:-:S04]  /*5df0*/  F2FP.F16.F32.PACK_AB R0, RZ, R0 ;  /* 0x00000000ff00723e */ /* 0x000fc800000000ff */
[----:B------:R-:W-:Y:S01]  /*5e00*/  PRMT R27, R0, 0x7610, R27 ;  /* 0x00007610001b7816 */ /* 0x000fe2000000001b */
[----:B------:R-:W-:Y:S06]  /*5e10*/  BRA `(.L_x_4608) ;  /* 0x0000000400d07947 */ /* 0x000fec0003800000 */
.L_x_4615:
        /* <DEDUP_REMOVED lines=13> */
.L_x_4622:
        /* <DEDUP_REMOVED lines=21> */
.L_x_4626:
[----:B------:R-:W-:Y:S05]  /*6040*/  BSYNC B1 ;  /* 0x0000000000017941 */ /* 0x000fea0003800000 */
.L_x_4625:
[----:B------:R-:W-:Y:S01]  /*6050*/  LEA R5, R0, 0x3b800000, 0x17 ;  /* 0x3b80000000057811 */ /* 0x000fe200078eb8ff */
[----:B------:R-:W-:-:S05]  /*6060*/  IMAD.SHL.U32 R0, R3, 0x100000, RZ ;  /* 0x0010000003007824 */ /* 0x000fca00078e00ff */
[----:B------:R-:W-:-:S07]  /*6070*/  LOP3.LUT R0, R5, R0, R6, 0xfe, !PT ;  /* 0x0000000005007212 */ /* 0x000fce00078efe06 */
.L_x_4624:
[----:B------:R-:W-:Y:S05]  /*6080*/  BSYNC B0 ;  /* 0x0000000000007941 */ /* 0x000fea0003800000 */
.L_x_4623:
[----:B------:R-:W-:-:S04]  /*6090*/  F2FP.F16.F32.PACK_AB R0, RZ, R0 ;  /* 0x00000000ff00723e */ /* 0x000fc800000000ff */
[----:B------:R-:W-:Y:S01]  /*60a0*/  PRMT R27, R0, 0x7610, R27 ;  /* 0x00007610001b7816 */ /* 0x000fe2000000001b */
[----:B------:R-:W-:Y:S06]  /*60b0*/  BRA `(.L_x_4608) ;  /* 0x0000000400287947 */ /* 0x000fec0003800000 */
.L_x_4621:
        /* <DEDUP_REMOVED lines=21> */
.L_x_4630:
[----:B------:R-:W-:Y:S05]  /*6210*/  BSYNC B1 ;  /* 0x0000000000017941 */ /* 0x000fea0003800000 */
.L_x_4629:
[----:B------:R-:W-:Y:S01]  /*6220*/  LEA R5, R0, 0x37800000, 0x17 ;  /* 0x3780000000057811 */ /* 0x000fe200078eb8ff */
[----:B------:R-:W-:-:S05]  /*6230*/  IMAD.SHL.U32 R0, R3, 0x200000, RZ ;  /* 0x0020000003007824 */ /* 0x000fca00078e00ff */
[----:B------:R-:W-:-:S07]  /*6240*/  LOP3.LUT R0, R5, R0, R6, 0xfe, !PT ;  /* 0x0000000005007212 */ /* 0x000fce00078efe06 */
.L_x_4628:
[----:B------:R-:W-:Y:S05]  /*6250*/  BSYNC B0 ;  /* 0x0000000000007941 */ /* 0x000fea0003800000 */
.L_x_4627:
[----:B------:R-:W-:-:S04]  /*6260*/  F2FP.F16.F32.PACK_AB R0, RZ, R0 ;  /* 0x00000000ff00723e */ /* 0x000fc800000000ff */
[----:B------:R-:W-:Y:S01]  /*6270*/  PRMT R27, R0, 0x7610, R27 ;  /* 0x00007610001b7816 */ /* 0x000fe2000000001b */
[----:B------:R-:W-:Y:S06]  /*6280*/  BRA `(.L_x_4608) ;  /* 0x0000000000b47947 */ /* 0x000fec0003800000 */
.L_x_4620:
        /* <DEDUP_REMOVED lines=14> */
.L_x_4634:
[----:B------:R-:W-:Y:S05]  /*6370*/  BSYNC B0 ;  /* 0x0000000000007941 */ /* 0x000fea0003800000 */
.L_x_4633:
[----:B------:R-:W-:-:S04]  /*6380*/  F2FP.F16.F32.PACK_AB R0, RZ, R0 ;  /* 0x00000000ff00723e */ /* 0x000fc800000000ff */
[----:B------:R-:W-:Y:S01]  /*6390*/  PRMT R27, R0, 0x7610, R27 ;  /* 0x00007610001b7816 */ /* 0x000fe2000000001b */
[----:B------:R-:W-:Y:S06]  /*63a0*/  BRA `(.L_x_4608) ;  /* 0x00000000006c7947 */ /* 0x000fec0003800000 */
.L_x_4607:
        /* <DEDUP_REMOVED lines=16> */
.L_x_4635:
[----:B------:R-:W-:Y:S01]  /*64b0*/  PRMT R27, RZ, 0x7610, R27 ;  /* 0x00007610ff1b7816 */ /* 0x000fe2000000001b */
[----:B------:R-:W-:Y:S06]  /*64c0*/  BRA `(.L_x_4608) ;  /* 0x0000000000247947 */ /* 0x000fec0003800000 */
.L_x_4632:
[----:B------:R-:W2:Y:S02]  /*64d0*/  LDG.E.64 R4, desc[UR36][R4.64] ;  /* 0x0000002404047981 */ /* 0x000ea4000c1e1b00 */
[----:B--2---:R-:W0:Y:S02]  /*64e0*/  I2F.U64 R0, R4 ;  /* 0x0000000400007312 */ /* 0x004e240000301000 */
[----:B0-----:R-:W-:-:S04]  /*64f0*/  F2FP.F16.F32.PACK_AB R0, RZ, R0 ;  /* 0x00000000ff00723e */ /* 0x001fc800000000ff */
[----:B------:R-:W-:Y:S01]  /*6500*/  PRMT R27, R0, 0x7610, R27 ;  /* 0x00007610001b7816 */ /* 0x000fe2000000001b */
[----:B------:R-:W-:Y:S06]  /*6510*/  BRA `(.L_x_4608) ;  /* 0x0000000000107947 */ /* 0x000fec0003800000 */
.L_x_4631:
[----:B------:R-:W2:Y:S02]  /*6520*/  LDG.E R4, desc[UR36][R4.64] ;  /* 0x0000002404047981 */ /* 0x000ea4000c1e1900 */
[----:B--2---:R-:W-:-:S04]  /*6530*/  I2FP.F32.U32 R0, R4 ;  /* 0x0000000400007245 */ /* 0x004fc80000201000 */
[----:B------:R-:W-:-:S04]  /*6540*/  F2FP.F16.F32.PACK_AB R0, RZ, R0 ;  /* 0x00000000ff00723e */ /* 0x000fc800000000ff */
[----:B------:R-:W-:-:S07]  /*6550*/  PRMT R27, R0, 0x7610, R27 ;  /* 0x00007610001b7816 */ /* 0x000fce000000001b */
.L_x_4608:
[----:B------:R-:W-:-:S07]  /*6560*/  VIADD R26, R26, 0x80 ;  /* 0x000000801a1a7836 */ /* 0x000fce0000000000 */
.L_x_4569:
[----:B------:R-:W-:Y:S05]  /*6570*/  BSYNC B6 ;  /* 0x0000000000067941 */ /* 0x000fea0003800000 */
.L_x_4568:
        /* <DEDUP_REMOVED lines=26> */
.L_x_4641:
[----:B------:R-:W2:Y:S02]  /*6720*/  LDG.E.U8 R4, desc[UR36][R4.64] ;  /* 0x0000002404047981 */ /* 0x000ea4000c1e1100 */
[----:B--2---:R-:W-:-:S04]  /*6730*/  I2FP.F32.U32 R0, R4 ;  /* 0x0000000400007245 */ /* 0x004fc80000201000 */
[----:B------:R-:W-:-:S04]  /*6740*/  F2FP.F16.F32.PACK_AB R0, RZ, R0 ;  /* 0x00000000ff00723e */ /* 0x000fc800000000ff */
[----:B------:R-:W-:Y:S01]  /*6750*/  PRMT R16, R0, 0x7610, R16 ;  /* 0x0000761000107816 */ /* 0x000fe20000000010 */
[----:B------:R-:W-:Y:S06]  /*6760*/  BRA `(.L_x_4643) ;  /* 0x0000000c00bc7947 */ /* 0x000fec0003800000 */
.L_x_4640:
        /* <DEDUP_REMOVED lines=11> */
.L_x_4645:
[----:B------:R-:W2:Y:S02]  /*6820*/  LDG.E R4, desc[UR36][R4.64] ;  /* 0x0000002404047981 */ /* 0x000ea4000c1e1900 */
[----:B--2---:R-:W-:-:S04]  /*6830*/  I2FP.F32.S32 R0, R4 ;  /* 0x0000000400007245 */ /* 0x004fc80000201400 */
[----:B------:R-:W-:-:S04]  /*6840*/  F2FP.F16.F32.PACK_AB R0, RZ, R0 ;  /* 0x00000000ff00723e */ /* 0x000fc800000000ff */
[----:B------:R-:W-:Y:S01]  /*6850*/  PRMT R16, R0, 0x7610, R16 ;  /* 0x0000761000107816 */ /* 0x000fe20000000010 */
[----:B------:R-:W-:Y:S06]  /*6860*/  BRA `(.L_x_4643) ;  /* 0x0000000c007c7947 */ /* 0x000fec0003800000 */
.L_x_4644:
[----:B------:R-:W2:Y:S02]  /*6870*/  LDG.E.U16 R4, desc[UR36][R4.64] ;  /* 0x0000002404047981 */ /* 0x000ea4000c1e1500 */
[----:B--2---:R-:W0:Y:S02]  /*6880*/  I2F.S16 R0, R4 ;  /* 0x0000000400007306 */ /* 0x004e240000101400 */
[----:B0-----:R-:W-:-:S04]  /*6890*/  F2FP.F16.F32.PACK_AB R0, RZ, R0 ;  /* 0x00000000ff00723e */ /* 0x001fc800000000ff */
[----:B------:R-:W-:Y:S01]  /*68a0*/  PRMT R16, R0, 0x7610, R16 ;  /* 0x0000761000107816 */ /* 0x000fe20000000010 */
[----:B------:R-:W-:Y:S06]  /*68b0*/  BRA `(.L_x_4643) ;  /* 0x0000000c00687947 */ /* 0x000fec0003800000 */
.L_x_4639:
        /* <DEDUP_REMOVED lines=9> */
.L_x_4647:
[----:B------:R0:W5:Y:S01]  /*6950*/  LDG.E.U16 R16, desc[UR36][R4.64] ;  /* 0x0000002404107981 */ /* 0x000162000c1e1500 */
[----:B------:R-:W-:Y:S05]  /*6960*/  BRA `(.L_x_4643) ;  /* 0x0000000c003c7947 */ /* 0x000fea0003800000 */
.L_x_4646:
        /* <DEDUP_REMOVED lines=9> */
.L_x_4649:
[----:B------:R1:W5:Y:S01]  /*6a00*/  LDG.E.U16 R16, desc[UR36][R4.64] ;  /* 0x0000002404107981 */ /* 0x000362000c1e1500 */
[----:B------:R-:W-:Y:S05]  /*6a10*/  BRA `(.L_x_4643) ;  /* 0x0000000c00107947 */ /* 0x000fea0003800000 */
.L_x_4648:
        /* <DEDUP_REMOVED lines=9> */
.L_x_4638:
        /* <DEDUP_REMOVED lines=14> */
.L_x_4652:
        /* <DEDUP_REMOVED lines=9> */
.L_x_4651:
        /* <DEDUP_REMOVED lines=28> */
.L_x_4654:
        /* <DEDUP_REMOVED lines=15> */
.L_x_4653:
[----:B------:R-:W2:Y:S02]  /*6ed0*/  LDG.E.U16 R0, desc[UR36][R4.64] ;  /* 0x0000002404007981 */ /* 0x000ea4000c1e1500 */
[----:B--2---:R-:W-:-:S05]  /*6ee0*/  IMAD.U32 R0, R0, 0x10000, RZ ;  /* 0x0001000000007824 */ /* 0x004fca00078e00ff */
[----:B------:R-:W-:-:S04]  /*6ef0*/  F2FP.F16.F32.PACK_AB R0, RZ, R0 ;  /* 0x00000000ff00723e */ /* 0x000fc800000000ff */
[----:B------:R-:W-:Y:S01]  /*6f00*/  PRMT R16, R0, 0x7610, R16 ;  /* 0x0000761000107816 */ /* 0x000fe20000000010 */
[----:B------:R-:W-:Y:S06]  /*6f10*/  BRA `(.L_x_4643) ;  /* 0x0000000400d07947 */ /* 0x000fec0003800000 */
.L_x_4650:
        /* <DEDUP_REMOVED lines=13> */
.L_x_4657:
        /* <DEDUP_REMOVED lines=21> */
.L_x_4661:
[----:B------:R-:W-:Y:S05]  /*7140*/  BSYNC B1 ;  /* 0x0000000000017941 */ /* 0x000fea0003800000 */
.L_x_4660:
[----:B------:R-:W-:Y:S01]  /*7150*/  LEA R5, R0, 0x3b800000, 0x17 ;  /* 0x3b80000000057811 */ /* 0x000fe200078eb8ff */
[----:B------:R-:W-:-:S05]  /*7160*/  IMAD.SHL.U32 R0, R3, 0x100000, RZ ;  /* 0x0010000003007824 */ /* 0x000fca00078e00ff */
[----:B------:R-:W-:-:S07]  /*7170*/  LOP3.LUT R0, R5, R0, R6, 0xfe, !PT ;  /* 0x0000000005007212 */ /* 0x000fce00078efe06 */
.L_x_4659:
[----:B------:R-:W-:Y:S05]  /*7180*/  BSYNC B0 ;  /* 0x0000000000007941 */ /* 0x000fea0003800000 */
.L_x_4658:
[----:B------:R-:W-:-:S04]  /*7190*/  F2FP.F16.F32.PACK_AB R0, RZ, R0 ;  /* 0x00000000ff00723e */ /* 0x000fc800000000ff */
[----:B------:R-:W-:Y:S01]  /*71a0*/  PRMT R16, R0, 0x7610, R16 ;  /* 0x0000761000107816 */ /* 0x000fe20000000010 */
[----:B------:R-:W-:Y:S06]  /*71b0*/  BRA `(.L_x_4643) ;  /* 0x0000000400287947 */ /* 0x000fec0003800000 */
.L_x_4656:
        /* <DEDUP_REMOVED lines=21> */
.L_x_4665:
[----:B------:R-:W-:Y:S05]  /*7310*/  BSYNC B1 ;  /* 0x0000000000017941 */ /* 0x000fea0003800000 */
.L_x_4664:
[----:B------:R-:W-:Y:S01]  /*7320*/  LEA R5, R0, 0x37800000, 0x17 ;  /* 0x3780000000057811 */ /* 0x000fe200078eb8ff */
[----:B------:R-:W-:-:S05]  /*7330*/  IMAD.SHL.U32 R0, R3, 0x200000, RZ ;  /* 0x0020000003007824 */ /* 0x000fca00078e00ff */
[----:B------:R-:W-:-:S07]  /*7340*/  LOP3.LUT R0, R5, R0, R6, 0xfe, !PT ;  /* 0x0000000005007212 */ /* 0x000fce00078efe06 */
.L_x_4663:
[----:B------:R-:W-:Y:S05]  /*7350*/  BSYNC B0 ;  /* 0x0000000000007941 */ /* 0x000fea0003800000 */
.L_x_4662:
[----:B------:R-:W-:-:S04]  /*7360*/  F2FP.F16.F32.PACK_AB R0, RZ, R0 ;  /* 0x00000000ff00723e */ /* 0x000fc800000000ff */
[----:B------:R-:W-:Y:S01]  /*7370*/  PRMT R16, R0, 0x7610, R16 ;  /* 0x0000761000107816 */ /* 0x000fe20000000010 */
[----:B------:R-:W-:Y:S06]  /*7380*/  BRA `(.L_x_4643) ;  /* 0x0000000000b47947 */ /* 0x000fec0003800000 */
.L_x_4655:
        /* <DEDUP_REMOVED lines=14> */
.L_x_4669:
[----:B------:R-:W-:Y:S05]  /*7470*/  BSYNC B0 ;  /* 0x0000000000007941 */ /* 0x000fea0003800000 */
.L_x_4668:
[----:B------:R-:W-:-:S04]  /*7480*/  F2FP.F16.F32.PACK_AB R0, RZ, R0 ;  /* 0x00000000ff00723e */ /* 0x000fc800000000ff */
[----:B------:R-:W-:Y:S01]  /*7490*/  PRMT R16, R0, 0x7610, R16 ;  /* 0x0000761000107816 */ /* 0x000fe20000000010 */
[----:B------:R-:W-:Y:S06]  /*74a0*/  BRA `(.L_x_4643) ;  /* 0x00000000006c7947 */ /* 0x000fec0003800000 */
.L_x_4642:
        /* <DEDUP_REMOVED lines=16> */
.L_x_4670:
[----:B------:R-:W-:Y:S01]  /*75b0*/  PRMT R16, RZ, 0x7610, R16 ;  /* 0x00007610ff107816 */ /* 0x000fe20000000010 */
[----:B------:R-:W-:Y:S06]  /*75c0*/  BRA `(.L_x_4643) ;  /* 0x0000000000247947 */ /* 0x000fec0003800000 */
.L_x_4667:
[----:B------:R-:W2:Y:S02]  /*75d0*/  LDG.E.64 R4, desc[UR36][R4.64] ;  /* 0x0000002404047981 */ /* 0x000ea4000c1e1b00 */
[----:B--2---:R-:W0:Y:S02]  /*75e0*/  I2F.U64 R0, R4 ;  /* 0x0000000400007312 */ /* 0x004e240000301000 */
[----:B0-----:R-:W-:-:S04]  /*75f0*/  F2FP.F16.F32.PACK_AB R0, RZ, R0 ;  /* 0x00000000ff00723e */ /* 0x001fc800000000ff */
[----:B------:R-:W-:Y:S01]  /*7600*/  PRMT R16, R0, 0x7610, R16 ;  /* 0x0000761000107816 */ /* 0x000fe20000000010 */
[----:B------:R-:W-:Y:S06]  /*7610*/  BRA `(.L_x_4643) ;  /* 0x0000000000107947 */ /* 0x000fec0003800000 */
.L_x_4666:
[----:B------:R-:W2:Y:S02]  /*7620*/  LDG.E R4, desc[UR36][R4.64] ;  /* 0x0000002404047981 */ /* 0x000ea4000c1e1900 */
[----:B--2---:R-:W-:-:S04]  /*7630*/  I2FP.F32.U32 R0, R4 ;  /* 0x0000000400007245 */ /* 0x004fc80000201000 */
[----:B------:R-:W-:-:S04]  /*7640*/  F2FP.F16.F32.PACK_AB R0, RZ, R0 ;  /* 0x00000000ff00723e */ /* 0x000fc800000000ff */
[----:B------:R-:W-:-:S07]  /*7650*/  PRMT R16, R0, 0x7610, R16 ;  /* 0x0000761000107816 */ /* 0x000fce0000000010 */
.L_x_4643:
        /* <DEDUP_REMOVED lines=22> */
.L_x_4674:
[----:B------:R-:W2:Y:S02]  /*77c0*/  LDG.E.U8 R4, desc[UR36][R4.64] ;  /* 0x0000002404047981 */ /* 0x000ea4000c1e1100 */
[----:B--2---:R-:W-:-:S04]  /*77d0*/  I2FP.F32.U32 R0, R4 ;  /* 0x0000000400007245 */ /* 0x004fc80000201000 */
[----:B------:R-:W-:-:S04]  /*77e0*/  F2FP.F16.F32.PACK_AB R0, RZ, R0 ;  /* 0x00000000ff00723e */ /* 0x000fc800000000ff */
[----:B------:R-:W-:Y:S01]  /*77f0*/  PRMT R3, R0, 0x7610, R3 ;  /* 0x0000761000037816 */ /* 0x000fe20000000003 */
[----:B------:R-:W-:Y:S06]  /*7800*/  BRA `(.L_x_4637) ;  /* 0x0000000c00bc7947 */ /* 0x000fec0003800000 */
.L_x_4673:
        /* <DEDUP_REMOVED lines=11> */
.L_x_4677:
[----:B------:R-:W2:Y:S02]  /*78c0*/  LDG.E R4, desc[UR36][R4.64] ;  /* 0x0000002404047981 */ /* 0x000ea4000c1e1900 */
[----:B--2---:R-:W-:-:S04]  /*78d0*/  I2FP.F32.S32 R0, R4 ;  /* 0x0000000400007245 */ /* 0x004fc80000201400 */
[----:B------:R-:W-:-:S04]  /*78e0*/  F2FP.F16.F32.PACK_AB R0, RZ, R0 ;  /* 0x00000000ff00723e */ /* 0x000fc800000000ff */
[----:B------:R-:W-:Y:S01]  /*78f0*/  PRMT R3, R0, 0x7610, R3 ;  /* 0x0000761000037816 */ /* 0x000fe20000000003 */
[----:B------:R-:W-:Y:S06]  /*7900*/  BRA `(.L_x_4637) ;  /* 0x0000000c007c7947 */ /* 0x000fec0003800000 */
.L_x_4676:
[----:B------:R-:W2:Y:S02]  /*7910*/  LDG.E.U16 R4, desc[UR36][R4.64] ;  /* 0x0000002404047981 */ /* 0x000ea4000c1e1500 */
[----:B--2---:R-:W0:Y:S02]  /*7920*/  I2F.S16 R0, R4 ;  /* 0x0000000400007306 */ /* 0x004e240000101400 */
[----:B0-----:R-:W-:-:S04]  /*7930*/  F2FP.F16.F32.PACK_AB R0, RZ, R0 ;  /* 0x00000000ff00723e */ /* 0x001fc800000000ff */
[----:B------:R-:W-:Y:S01]  /*7940*/  PRMT R3, R0, 0x7610, R3 ;  /* 0x0000761000037816 */ /* 0x000fe20000000003 */
[----:B------:R-:W-:Y:S06]  /*7950*/  BRA `(.L_x_4637) ;  /* 0x0000000c00687947 */ /* 0x000fec0003800000 */
.L_x_4672:
        /* <DEDUP_REMOVED lines=9> */
.L_x_4679:
[----:B------:R2:W5:Y:S01]  /*79f0*/  LDG.E.U16 R3, desc[UR36][R4.64] ;  /* 0x0000002404037981 */ /* 0x000562000c1e1500 */
[----:B------:R-:W-:Y:S05]  /*7a00*/  BRA `(.L_x_4637) ;  /* 0x0000000c003c7947 */ /* 0x000fea0003800000 */
.L_x_4678:
        /* <DEDUP_REMOVED lines=9> */
.L_x_4681:
[----:B------:R3:W5:Y:S01]  /*7aa0*/  LDG.E.U16 R3, desc[UR36][R4.64] ;  /* 0x0000002404037981 */ /* 0x000762000c1e1500 */
[----:B------:R-:W-:Y:S05]  /*7ab0*/  BRA `(.L_x_4637) ;  /* 0x0000000c00107947 */ /* 0x000fea0003800000 */
.L_x_4680:
        /* <DEDUP_REMOVED lines=9> */
.L_x_4671:
        /* <DEDUP_REMOVED lines=14> */
.L_x_4684:
        /* <DEDUP_REMOVED lines=9> */
.L_x_4683:
        /* <DEDUP_REMOVED lines=28> */
.L_x_4686:
        /* <DEDUP_REMOVED lines=15> */
.L_x_4685:
[----:B------:R-:W2:Y:S02]  /*7f70*/  LDG.E.U16 R0, desc[UR36][R4.64] ;  /* 0x0000002404007981 */ /* 0x000ea4000c1e1500 */
[----:B--2---:R-:W-:-:S05]  /*7f80*/  IMAD.U32 R0, R0, 0x10000, RZ ;  /* 0x0001000000007824 */ /* 0x004fca00078e00ff */
[----:B------:R-:W-:-:S04]  /*7f90*/  F2FP.F16.F32.PACK_AB R0, RZ, R0 ;  /* 0x00000000ff00723e */ /* 0x000fc800000000ff */
[----:B------:R-:W-:Y:S01]  /*7fa0*/  PRMT R3, R0, 0x7610, R3 ;  /* 0x0000761000037816 */ /* 0x000fe20000000003 */
[----:B------:R-:W-:Y:S06]  /*7fb0*/  BRA `(.L_x_4637) ;  /* 0x0000000400d07947 */ /* 0x000fec0003800000 */
.L_x_4682:
        /* <DEDUP_REMOVED lines=13> */
.L_x_4689:
        /* <DEDUP_REMOVED lines=21> */
.L_x_4693:
[----:B------:R-:W-:Y:S05]  /*81e0*/  BSYNC B1 ;  /* 0x0000000000017941 */ /* 0x000fea0003800000 */
.L_x_4692:
[----:B------:R-:W-:Y:S01]  /*81f0*/  LEA R5, R0, 0x3b800000, 0x17 ;  /* 0x3b80000000057811 */ /* 0x000fe200078eb8ff */
[----:B------:R-:W-:-:S05]  /*8200*/  IMAD.SHL.U32 R0, R3, 0x100000, RZ ;  /* 0x0010000003007824 */ /* 0x000fca00078e00ff */
[----:B------:R-:W-:-:S07]  /*8210*/  LOP3.LUT R0, R5, R0, R6, 0xfe, !PT ;  /* 0x0000000005007212 */ /* 0x000fce00078efe06 */
.L_x_4691:
[----:B------:R-:W-:Y:S05]  /*8220*/  BSYNC B0 ;  /* 0x0000000000007941 */ /* 0x000fea0003800000 */
.L_x_4690:
[----:B------:R-:W-:-:S04]  /*8230*/  F2FP.F16.F32.PACK_AB R0, RZ, R0 ;  /* 0x00000000ff00723e */ /* 0x000fc800000000ff */
[----:B------:R-:W-:Y:S01]  /*8240*/  PRMT R3, R0, 0x7610, R3 ;  /* 0x0000761000037816 */ /* 0x000fe20000000003 */
[----:B------:R-:W-:Y:S06]  /*8250*/  BRA `(.L_x_4637) ;  /* 0x0000000400287947 */ /* 0x000fec0003800000 */
.L_x_4688:
        /* <DEDUP_REMOVED lines=21> */
.L_x_4697:
[----:B------:R-:W-:Y:S05]  /*83b0*/  BSYNC B1 ;  /* 0x0000000000017941 */ /* 0x000fea0003800000 */
.L_x_4696:
[----:B------:R-:W-:Y:S01]  /*83c0*/  LEA R5, R0, 0x37800000, 0x17 ;  /* 0x3780000000057811 */ /* 0x000fe200078eb8ff */
[----:B------:R-:W-:-:S05]  /*83d0*/  IMAD.SHL.U32 R0, R3, 0x200000, RZ ;  /* 0x0020000003007824 */ /* 0x000fca00078e00ff */
[----:B------:R-:W-:-:S07]  /*83e0*/  LOP3.LUT R0, R5, R0, R6, 0xfe, !PT ;  /* 0x0000000005007212 */ /* 0x000fce00078efe06 */
.L_x_4695:
[----:B------:R-:W-:Y:S05]  /*83f0*/  BSYNC B0 ;  /* 0x0000000000007941 */ /* 0x000fea0003800000 */
.L_x_4694:
[----:B------:R-:W-:-:S04]  /*8400*/  F2FP.F16.F32.PACK_AB R0, RZ, R0 ;  /* 0x00000000ff00723e */ /* 0x000fc800000000ff */
[----:B------:R-:W-:Y:S01]  /*8410*/  PRMT R3, R0, 0x7610, R3 ;  /* 0x0000761000037816 */ /* 0x000fe20000000003 */
[----:B------:R-:W-:Y:S06]  /*8420*/  BRA `(.L_x_4637) ;  /* 0x0000000000b47947 */ /* 0x000fec0003800000 */
.L_x_4687:
        /* <DEDUP_REMOVED lines=14> */
.L_x_4701:
[----:B------:R-:W-:Y:S05]  /*8510*/  BSYNC B0 ;  /* 0x0000000000007941 */ /* 0x000fea0003800000 */
.L_x_4700:
[----:B------:R-:W-:-:S04]  /*8520*/  F2FP.F16.F32.PACK_AB R0, RZ, R0 ;  /* 0x00000000ff00723e */ /* 0x000fc800000000ff */
[----:B------:R-:W-:Y:S01]  /*8530*/  PRMT R3, R0, 0x7610, R3 ;  /* 0x0000761000037816 */ /* 0x000fe20000000003 */
[----:B------:R-:W-:Y:S06]  /*8540*/  BRA `(.L_x_4637) ;  /* 0x00000000006c7947 */ /* 0x000fec0003800000 */
.L_x_4675:
        /* <DEDUP_REMOVED lines=16> */
.L_x_4702:
[----:B------:R-:W-:Y:S01]  /*8650*/  PRMT R3, RZ, 0x7610, R3 ;  /* 0x00007610ff037816 */ /* 0x000fe20000000003 */
[----:B------:R-:W-:Y:S06]  /*8660*/  BRA `(.L_x_4637) ;  /* 0x0000000000247947 */ /* 0x000fec0003800000 */
.L_x_4699:
[----:B------:R-:W2:Y:S02]  /*8670*/  LDG.E.64 R4, desc[UR36][R4.64] ;  /* 0x0000002404047981 */ /* 0x000ea4000c1e1b00 */
[----:B--2---:R-:W0:Y:S02]  /*8680*/  I2F.U64 R0, R4 ;  /* 0x0000000400007312 */ /* 0x004e240000301000 */
[----:B0-----:R-:W-:-:S04]  /*8690*/  F2FP.F16.F32.PACK_AB R0, RZ, R0 ;  /* 0x00000000ff00723e */ /* 0x001fc800000000ff */
[----:B------:R-:W-:Y:S01]  /*86a0*/  PRMT R3, R0, 0x7610, R3 ;  /* 0x0000761000037816 */ /* 0x000fe20000000003 */
[----:B------:R-:W-:Y:S06]  /*86b0*/  BRA `(.L_x_4637) ;  /* 0x0000000000107947 */ /* 0x000fec0003800000 */
.L_x_4698:
[----:B------:R-:W2:Y:S02]  /*86c0*/  LDG.E R4, desc[UR36][R4.64] ;  /* 0x0000002404047981 */ /* 0x000ea4000c1e1900 */
[----:B--2---:R-:W-:-:S04]  /*86d0*/  I2FP.F32.U32 R0, R4 ;  /* 0x0000000400007245 */ /* 0x004fc80000201000 */
[----:B------:R-:W-:-:S04]  /*86e0*/  F2FP.F16.F32.PACK_AB R0, RZ, R0 ;  /* 0x00000000ff00723e */ /* 0x000fc800000000ff */
[----:B------:R-:W-:-:S07]  /*86f0*/  PRMT R3, R0, 0x7610, R3 ;  /* 0x0000761000037816 */ /* 0x000fce0000000003 */
.L_x_4637:
[----:B------:R-:W-:Y:S05]  /*8700*/  BSYNC B6 ;  /* 0x0000000000067941 */ /* 0x000fea0003800000 */
.L_x_4636:
[----:B------:R-:W4:Y:S01]  /*8710*/  S2R R24, SR_TID.X ;  /* 0x0000000000187919 */ /* 0x000f220000002100 */
[----:B------:R-:W-:Y:S01]  /*8720*/  BSSY B1, `(.L_x_4703) ;  /* 0x000004a000017945 */ /* 0x000fe20003800000 */
[----:B----4-:R-:W-:-:S13]  /*8730*/  ISETP.GE.AND P1, PT, R24, R23, PT ;  /* 0x000000171800720c */ /* 0x010fda0003f26270 */
[----:B------:R-:W-:Y:S05]  /*8740*/  @P1 BRA `(.L_x_4704) ;  /* 0x00000004001c1947 */ /* 0x000fea0003800000 */
[----:B-----5:R-:W-:Y:S01]  /*8750*/  HADD2.F32 R19, -RZ, R19.H0_H0 ;  /* 0x20000013ff137230 */ /* 0x020fe20000004100 */
[----:B------:R-:W-:Y:S01]  /*8760*/  BSSY B0, `(.L_x_4705) ;  /* 0x0000041000007945 */ /* 0x000fe20003800000 */
[----:B------:R-:W-:-:S03]  /*8770*/  HADD2.F32 R18, -RZ, R18.H0_H0 ;  /* 0x20000012ff127230 */ /* 0x000fc60000004100 */
[C---:B0123--:R-:W-:Y:S02]  /*8780*/  FADD.FTZ R4, |R19|.reuse, -RZ ;  /* 0x800000ff13047221 */ /* 0x04ffe40000010200 */
        /* <DEDUP_REMOVED lines=25> */
.L_x_4710:
[----:B------:R-:W-:Y:S01]  /*8920*/  FSETP.GEU.FTZ.AND P0, PT, R5, -R9, PT ;  /* 0x800000090500720b */ /* 0x000fe20003f1e000 */
[----:B------:R-:W-:-:S12]  /*8930*/  FADD.FTZ R7, R7, -1 ;  /* 0xbf80000007077421 */ /* 0x000fd80000010000 */
[----:B------:R-:W-:-:S07]  /*8940*/  @!P0 FADD.FTZ R7, R7, -1 ;  /* 0xbf80000007078421 */ /* 0x000fce0000010000 */
.L_x_4709:
[----:B------:R-:W-:Y:S05]  /*8950*/  BSYNC B2 ;  /* 0x0000000000027941 */ /* 0x000fea0003800000 */
.L_x_4708:
[----:B------:R-:W-:Y:S01]  /*8960*/  FFMA.FTZ R4, -R9, R7, R4 ;  /* 0x0000000709047223 */ /* 0x000fe20000010104 */
[----:B------:R-:W-:Y:S06]  /*8970*/  BRA `(.L_x_4706) ;  /* 0x00000000007c7947 */ /* 0x000fec0003800000 */
.L_x_4707:
        /* <DEDUP_REMOVED lines=15> */
.L_x_4713:
        /* <DEDUP_REMOVED lines=13> */
.L_x_4712:
[----:B------:R-:W-:Y:S05]  /*8b40*/  BSYNC B2 ;  /* 0x0000000000027941 */ /* 0x000fea0003800000 */
.L_x_4711:
[----:B------:R-:W-:-:S04]  /*8b50*/  FMUL.FTZ R5, R5, 1.1920928955078125e-07 ;  /* 0x3400000005057820 */ /* 0x000fc80000410000 */
[----:B------:R-:W-:-:S07]  /*8b60*/  FMUL.FTZ R4, R4, R5 ;  /* 0x0000000504047220 */ /* 0x000fce0000410000 */
.L_x_4706:
[----:B------:R-:W-:Y:S05]  /*8b70*/  BSYNC B0 ;  /* 0x0000000000007941 */ /* 0x000fea0003800000 */
.L_x_4705:
[C---:B------:R-:W-:Y:S02]  /*8b80*/  FSETP.GTU.FTZ.AND P0, PT, |R4|.reuse, +INF , PT ;  /* 0x7f8000000400780b */ /* 0x040fe40003f1c200 */
[----:B------:R-:W-:-:S04]  /*8b90*/  LOP3.LUT R19, R4, 0x80000000, R19, 0xb8, !PT ;  /* 0x8000000004137812 */ /* 0x000fc800078eb813 */
[----:B------:R-:W-:-:S04]  /*8ba0*/  FSEL R4, R4, R19, P0 ;  /* 0x0000001304047208 */ /* 0x000fc80000000000 */
[----:B------:R-:W-:-:S07]  /*8bb0*/  F2FP.F16.F32.PACK_AB R4, RZ, R4 ;  /* 0x00000004ff04723e */ /* 0x000fce00000000ff */
.L_x_4704:
[----:B------:R-:W-:Y:S05]  /*8bc0*/  BSYNC B1 ;  /* 0x0000000000017941 */ /* 0x000fea0003800000 */
.L_x_4703:
[----:B-----5:R-:W-:Y:S01]  /*8bd0*/  VIADD R18, R24, 0x80 ;  /* 0x0000008018127836 */ /* 0x020fe20000000000 */
[----:B------:R-:W-:Y:S04]  /*8be0*/  BSSY B1, `(.L_x_4714) ;  /* 0x000004a000017945 */ /* 0x000fe80003800000 */
[----:B------:R-:W-:-:S13]  /*8bf0*/  ISETP.GE.AND P0, PT, R18, R23, PT ;  /* 0x000000171200720c */ /* 0x000fda0003f06270 */
[----:B------:R-:W-:Y:S05]  /*8c00*/  @P0 BRA `(.L_x_4715) ;  /* 0x00000004001c0947 */ /* 0x000fea0003800000 */
[----:B------:R-:W-:Y:S01]  /*8c10*/  HADD2.F32 R22, -RZ, R22.H0_H0 ;  /* 0x20000016ff167230 */ /* 0x000fe20000004100 */
        /* <DEDUP_REMOVED lines=28> */
.L_x_4721:
[----:B------:R-:W-:Y:S01]  /*8de0*/  FSETP.GEU.FTZ.AND P0, PT, R7, -R8, PT ;  /* 0x800000080700720b */ /* 0x000fe20003f1e000 */
[----:B------:R-:W-:-:S12]  /*8df0*/  FADD.FTZ R0, R0, -1 ;  /* 0xbf80000000007421 */ /* 0x000fd80000010000 */
[----:B------:R-:W-:-:S07]  /*8e00*/  @!P0 FADD.FTZ R0, R0, -1 ;  /* 0xbf80000000008421 */ /* 0x000fce0000010000 */
.L_x_4720:
[----:B------:R-:W-:Y:S05]  /*8e10*/  BSYNC B2 ;  /* 0x0000000000027941 */ /* 0x000fea0003800000 */
.L_x_4719:
[----:B------:R-:W-:Y:S01]  /*8e20*/  FFMA.FTZ R5, -R8, R0, R5 ;  /* 0x0000000008057223 */ /* 0x000fe20000010105 */
[----:B------:R-:W-:Y:S06]  /*8e30*/  BRA `(.L_x_4717) ;  /* 0x00000000007c7947 */ /* 0x000fec0003800000 */
.L_x_4718:
        /* <DEDUP_REMOVED lines=15> */
.L_x_4724:
        /* <DEDUP_REMOVED lines=13> */
.L_x_4723:
[----:B------:R-:W-:Y:S05]  /*9000*/  BSYNC B2 ;  /* 0x0000000000027941 */ /* 0x000fea0003800000 */
.L_x_4722:
[----:B------:R-:W-:-:S04]  /*9010*/  FMUL.FTZ R6, R6, 1.1920928955078125e-07 ;  /* 0x3400000006067820 */ /* 0x000fc80000410000 */
[----:B------:R-:W-:-:S07]  /*9020*/  FMUL.FTZ R5, R5, R6 ;  /* 0x0000000605057220 */ /* 0x000fce0000410000 */
.L_x_4717:
[----:B------:R-:W-:Y:S05]  /*9030*/  BSYNC B0 ;  /* 0x0000000000007941 */ /* 0x000fea0003800000 */
.L_x_4716:
[C---:B------:R-:W-:Y:S02]  /*9040*/  FSETP.GTU.FTZ.AND P0, PT, |R5|.reuse, +INF , PT ;  /* 0x7f8000000500780b */ /* 0x040fe40003f1c200 */
[----:B------:R-:W-:-:S04]  /*9050*/  LOP3.LUT R22, R5, 0x80000000, R22, 0xb8, !PT ;  /* 0x8000000005167812 */ /* 0x000fc800078eb816 */
[----:B------:R-:W-:-:S04]  /*9060*/  FSEL R22, R5, R22, P0 ;  /* 0x0000001605167208 */ /* 0x000fc80000000000 */
[----:B------:R-:W-:-:S07]  /*9070*/  F2FP.F16.F32.PACK_AB R22, RZ, R22 ;  /* 0x00000016ff16723e */ /* 0x000fce00000000ff */
.L_x_4715:
[----:B------:R-:W-:Y:S05]  /*9080*/  BSYNC B1 ;  /* 0x0000000000017941 */ /* 0x000fea0003800000 */
.L_x_4714:
[----:B------:R-:W-:Y:S01]  /*9090*/  VIADD R0, R24, 0x100 ;  /* 0x0000010018007836 */ /* 0x000fe20000000000 */
        /* <DEDUP_REMOVED lines=32> */
.L_x_4732:
[----:B------:R-:W-:Y:S01]  /*92a0*/  FSETP.GEU.FTZ.AND P0, PT, R7, -R8, PT ;  /* 0x800000080700720b */ /* 0x000fe20003f1e000 */
[----:B------:R-:W-:-:S12]  /*92b0*/  FADD.FTZ R0, R0, -1 ;  /* 0xbf80000000007421 */ /* 0x000fd80000010000 */
[----:B------:R-:W-:-:S07]  /*92c0*/  @!P0 FADD.FTZ R0, R0, -1 ;  /* 0xbf80000000008421 */ /* 0x000fce0000010000 */
.L_x_4731:
[----:B------:R-:W-:Y:S05]  /*92d0*/  BSYNC B2 ;  /* 0x0000000000027941 */ /* 0x000fea0003800000 */
.L_x_4730:
[----:B------:R-:W-:Y:S01]  /*92e0*/  FFMA.FTZ R5, -R8, R0, R5 ;  /* 0x0000000008057223 */ /* 0x000fe20000010105 */
[----:B------:R-:W-:Y:S06]  /*92f0*/  BRA `(.L_x_4728) ;  /* 0x00000000007c7947 */ /* 0x000fec0003800000 */
.L_x_4729:
        /* <DEDUP_REMOVED lines=15> */
.L_x_4735:
        /* <DEDUP_REMOVED lines=13> */
.L_x_4734:
[----:B------:R-:W-:Y:S05]  /*94c0*/  BSYNC B2 ;  /* 0x0000000000027941 */ /* 0x000fea0003800000 */
.L_x_4733:
[----:B------:R-:W-:-:S04]  /*94d0*/  FMUL.FTZ R5, R5, 1.1920928955078125e-07 ;  /* 0x3400000005057820 */ /* 0x000fc80000410000 */
[----:B------:R-:W-:-:S07]  /*94e0*/  FMUL.FTZ R5, R10, R5 ;  /* 0x000000050a057220 */ /* 0x000fce0000410000 */
.L_x_4728:
[----:B------:R-:W-:Y:S05]  /*94f0*/  BSYNC B0 ;  /* 0x0000000000007941 */ /* 0x000fea0003800000 */
.L_x_4727:
[C---:B------:R-:W-:Y:S02]  /*9500*/  FSETP.GTU.FTZ.AND P0, PT, |R5|.reuse, +INF , PT ;  /* 0x7f8000000500780b */ /* 0x040fe40003f1c200 */
[----:B------:R-:W-:-:S04]  /*9510*/  LOP3.LUT R2, R5, 0x80000000, R2, 0xb8, !PT ;  /* 0x8000000005027812 */ /* 0x000fc800078eb802 */
[----:B------:R-:W-:-:S04]  /*9520*/  FSEL R17, R5, R2, P0 ;  /* 0x0000000205117208 */ /* 0x000fc80000000000 */
[----:B------:R-:W-:-:S07]  /*9530*/  F2FP.F16.F32.PACK_AB R17, RZ, R17 ;  /* 0x00000011ff11723e */ /* 0x000fce00000000ff */
.L_x_4726:
[----:B------:R-:W-:Y:S05]  /*9540*/  BSYNC B1 ;  /* 0x0000000000017941 */ /* 0x000fea0003800000 */
.L_x_4725:
[----:B------:R-:W-:Y:S01]  /*9550*/  VIADD R0, R24, 0x180 ;  /* 0x0000018018007836 */ /* 0x000fe20000000000 */
[----:B------:R-:W-:Y:S04]  /*9560*/  BSSY B1, `(.L_x_4736) ;  /* 0x000004a000017945 */ /* 0x000fe80003800000 */
[----:B------:R-:W-:-:S13]  /*9570*/  ISETP.GE.AND P0, PT, R0, R23, PT ;  /* 0x000000170000720c */ /* 0x000fda0003f06270 */
[----:B------:R-:W-:Y:S05]  /*9580*/  @P0 BRA `(.L_x_4737) ;  /* 0x00000004001c0947 */ /* 0x000fea0003800000 */
[----:B------:R-:W-:Y:S01]  /*9590*/  HADD2.F32 R16, -RZ, R16.H0_H0 ;  /* 0x20000010ff107230 */ /* 0x000fe20000004100 */
[----:B------:R-:W-:Y:S01]  /*95a0*/  BSSY B0, `(.L_x_4738) ;  /* 0x0000041000007945 */ /* 0x000fe20003800000 */
[----:B0123--:R-:W-:-:S03]  /*95b0*/  HADD2.F32 R5, -RZ, R3.H0_H0 ;  /* 0x20000003ff057230 */ /* 0x00ffc60000004100 */
        /* <DEDUP_REMOVED lines=26> */
.L_x_4743:
[----:B------:R-:W-:Y:S01]  /*9760*/  FSETP.GEU.FTZ.AND P0, PT, R7, -R6, PT ;  /* 0x800000060700720b */ /* 0x000fe20003f1e000 */
[----:B------:R-:W-:-:S12]  /*9770*/  FADD.FTZ R0, R0, -1 ;  /* 0xbf80000000007421 */ /* 0x000fd80000010000 */
[----:B------:R-:W-:-:S07]  /*9780*/  @!P0 FADD.FTZ R0, R0, -1 ;  /* 0xbf80000000008421 */ /* 0x000fce0000010000 */
.L_x_4742:
[----:B------:R-:W-:Y:S05]  /*9790*/  BSYNC B2 ;  /* 0x0000000000027941 */ /* 0x000fea0003800000 */
.L_x_4741:
[----:B------:R-:W-:Y:S01]  /*97a0*/  FFMA.FTZ R3, -R6, R0, R3 ;  /* 0x0000000006037223 */ /* 0x000fe20000010103 */
[----:B------:R-:W-:Y:S06]  /*97b0*/  BRA `(.L_x_4739) ;  /* 0x00000000007c7947 */ /* 0x000fec0003800000 */
.L_x_4740:
        /* <DEDUP_REMOVED lines=15> */
.L_x_4746:
        /* <DEDUP_REMOVED lines=13> */
.L_x_4745:
[----:B------:R-:W-:Y:S05]  /*9980*/  BSYNC B2 ;  /* 0x0000000000027941 */ /* 0x000fea0003800000 */
.L_x_4744:
[----:B------:R-:W-:-:S04]  /*9990*/  FMUL.FTZ R3, R2, 1.1920928955078125e-07 ;  /* 0x3400000002037820 */ /* 0x000fc80000410000 */
[----:B------:R-:W-:-:S07]  /*99a0*/  FMUL.FTZ R3, R6, R3 ;  /* 0x0000000306037220 */ /* 0x000fce0000410000 */
.L_x_4739:
[----:B------:R-:W-:Y:S05]  /*99b0*/  BSYNC B0 ;  /* 0x0000000000007941 */ /* 0x000fea0003800000 */
.L_x_4738:
[C---:B------:R-:W-:Y:S02]  /*99c0*/  FSETP.GTU.FTZ.AND P0, PT, |R3|.reuse, +INF , PT ;  /* 0x7f8000000300780b */ /* 0x040fe40003f1c200 */
[----:B------:R-:W-:-:S04]  /*99d0*/  LOP3.LUT R16, R3, 0x80000000, R16, 0xb8, !PT ;  /* 0x8000000003107812 */ /* 0x000fc800078eb810 */
[----:B------:R-:W-:-:S04]  /*99e0*/  FSEL R19, R3, R16, P0 ;  /* 0x0000001003137208 */ /* 0x000fc80000000000 */
[----:B------:R-:W-:-:S07]  /*99f0*/  F2FP.F16.F32.PACK_AB R19, RZ, R19 ;  /* 0x00000013ff13723e */ /* 0x000fce00000000ff */
.L_x_4737:
[----:B------:R-:W-:Y:S05]  /*9a00*/  BSYNC B1 ;  /* 0x0000000000017941 */ /* 0x000fea0003800000 */
.L_x_4736:
[----:B------:R-:W4:Y:S01]  /*9a10*/  LDC.U8 R16, c[0x0][0x240] ;  /* 0x00009000ff107b82 */ /* 0x000f220000000000 */
[----:B------:R-:W-:Y:S04]  /*9a20*/  BSSY B6, `(.L_x_4747) ;  /* 0x0000112000067945 */ /* 0x000fe80003800000 */
[----:B------:R-:W-:Y:S05]  /*9a30*/  @P1 BRA `(.L_x_4748) ;  /* 0x0000001000401947 */ /* 0x000fea0003800000 */
[----:B------:R-:W5:Y:S01]  /*9a40*/  LDC.64 R2, c[0x0][0x218] ;  /* 0x00008600ff027b82 */ /* 0x000f620000000a00 */
[----:B----4-:R-:W-:Y:S01]  /*9a50*/  PRMT R0, R16, 0x9910, RZ ;  /* 0x0000991010007816 */ /* 0x010fe200000000ff */
[----:B------:R-:W-:Y:S01]  /*9a60*/  IMAD R24, R25, 0x200, R24 ;  /* 0x0000020019187824 */ /* 0x000fe200078e0218 */
[----:B------:R-:W-:Y:S02]  /*9a70*/  ULDC UR4, c[0x0][0x244] ;  /* 0x0000910000047ab9 */ /* 0x000fe40000000800 */
[----:B------:R-:W-:Y:S01]  /*9a80*/  ISETP.GT.AND P0, PT, R0, 0x9, PT ;  /* 0x000000090000780c */ /* 0x000fe20003f04270 */
[----:B0123--:R-:W-:-:S05]  /*9a90*/  IMAD R5, R24, UR4, RZ ;  /* 0x0000000418057c24 */ /* 0x00ffca000f8e02ff */
        /* <DEDUP_REMOVED lines=11> */
[----:B------:R-:W-:Y:S02]  /*9b50*/  HADD2.F32 R4, -RZ, R4.H0_H0 ;  /* 0x20000004ff047230 */ /* 0x000fe40000004100 */
[----:B------:R-:W-:Y:S02]  /*9b60*/  IMAD.MOV.U32 R24, RZ, RZ, R18 ;  /* 0x000000ffff187224 */ /* 0x000fe400078e0012 */
[----:B------:R-:W0:Y:S02]  /*9b70*/  F2I.FTZ.TRUNC.NTZ R5, R4 ;  /* 0x0000000400057305 */ /* 0x000e24000021f100 */
[----:B0-----:R0:W-:Y:S01]  /*9b80*/  STG.E.U8 desc[UR36][R2.64], R5 ;  /* 0x0000000502007986 */ /* 0x0011e2000c101124 */
[----:B------:R-:W-:Y:S05]  /*9b90*/  BRA `(.L_x_4748) ;  /* 0x0000000c00e87947 */ /* 0x000fea0003800000 */
.L_x_4752:
[----:B------:R-:W-:Y:S02]  /*9ba0*/  HADD2.F32 R5, -RZ, R4.H0_H0 ;  /* 0x20000004ff057230 */ /* 0x000fe40000004100 */
[----:B------:R-:W-:-:S04]  /*9bb0*/  IMAD.MOV.U32 R24, RZ, RZ, R18 ;  /* 0x000000ffff187224 */ /* 0x000fc800078e0012 */
[----:B------:R-:W0:Y:S02]  /*9bc0*/  F2I.S64.TRUNC R4, R5 ;  /* 0x0000000500047311 */ /* 0x000e24000020d900 */
[----:B0-----:R0:W-:Y:S01]  /*9bd0*/  STG.E.U8 desc[UR36][R2.64], R4 ;  /* 0x0000000402007986 */ /* 0x0011e2000c101124 */
[----:B------:R-:W-:Y:S05]  /*9be0*/  BRA `(.L_x_4748) ;  /* 0x0000000c00d47947 */ /* 0x000fea0003800000 */
.L_x_4751:
[----:B------:R-:W-:-:S13]  /*9bf0*/  ISETP.NE.AND P0, PT, R0, 0x2, PT ;  /* 0x000000020000780c */ /* 0x000fda0003f05270 */
[----:B------:R-:W-:Y:S05]  /*9c00*/  @!P0 BRA `(.L_x_4754) ;  /* 0x0000000000388947 */ /* 0x000fea0003800000 */
[----:B------:R-:W-:-:S13]  /*9c10*/  ISETP.NE.AND P0, PT, R0, 0x3, PT ;  /* 0x000000030000780c */ /* 0x000fda0003f05270 */
[----:B------:R-:W-:Y:S05]  /*9c20*/  @!P0 BRA `(.L_x_4755) ;  /* 0x00000000001c8947 */ /* 0x000fea0003800000 */
[----:B------:R-:W-:-:S13]  /*9c30*/  ISETP.NE.AND P0, PT, R0, 0x4, PT ;  /* 0x000000040000780c */ /* 0x000fda0003f05270 */
[----:B------:R-:W-:Y:S05]  /*9c40*/  @P0 BRA `(.L_x_4753) ;  /* 0x0000000c00500947 */ /* 0x000fea0003800000 */
[----:B------:R-:W-:Y:S02]  /*9c50*/  HADD2.F32 R4, -RZ, R4.H0_H0 ;  /* 0x20000004ff047230 */ /* 0x000fe40000004100 */
[----:B------:R-:W-:-:S04]  /*9c60*/  IMAD.MOV.U32 R24, RZ, RZ, R18 ;  /* 0x000000ffff187224 */ /* 0x000fc800078e0012 */
[----:B------:R-:W0:Y:S02]  /*9c70*/  F2I.S64.TRUNC R4, R4 ;  /* 0x0000000400047311 */ /* 0x000e24000020d900 */
[----:B0-----:R0:W-:Y:S01]  /*9c80*/  STG.E.64 desc[UR36][R2.64], R4 ;  /* 0x0000000402007986 */ /* 0x0011e2000c101b24 */
[----:B------:R-:W-:Y:S05]  /*9c90*/  BRA `(.L_x_4748) ;  /* 0x0000000c00a87947 */ /* 0x000fea0003800000 */
.L_x_4755:
[----:B------:R-:W-:Y:S02]  /*9ca0*/  HADD2.F32 R4, -RZ, R4.H0_H0 ;  /* 0x20000004ff047230 */ /* 0x000fe40000004100 */
[----:B------:R-:W-:Y:S02]  /*9cb0*/  IMAD.MOV.U32 R24, RZ, RZ, R18 ;  /* 0x000000ffff187224 */ /* 0x000fe400078e0012 */
[----:B------:R-:W0:Y:S02]  /*9cc0*/  F2I.FTZ.TRUNC.NTZ R5, R4 ;  /* 0x0000000400057305 */ /* 0x000e24000021f100 */
[----:B0-----:R0:W-:Y:S01]  /*9cd0*/  STG.E desc[UR36][R2.64], R5 ;  /* 0x0000000502007986 */ /* 0x0011e2000c101924 */
[----:B------:R-:W-:Y:S05]  /*9ce0*/  BRA `(.L_x_4748) ;  /* 0x0000000c00947947 */ /* 0x000fea0003800000 */
.L_x_4754:
[----:B------:R-:W-:Y:S02]  /*9cf0*/  HADD2.F32 R4, -RZ, R4.H0_H0 ;  /* 0x20000004ff047230 */ /* 0x000fe40000004100 */
[----:B------:R-:W-:Y:S02]  /*9d00*/  IMAD.MOV.U32 R24, RZ, RZ, R18 ;  /* 0x000000ffff187224 */ /* 0x000fe400078e0012 */
[----:B------:R-:W0:Y:S02]  /*9d10*/  F2I.FTZ.TRUNC.NTZ R5, R4 ;  /* 0x0000000400057305 */ /* 0x000e24000021f100 */
[----:B0-----:R0:W-:Y:S01]  /*9d20*/  STG.E.U16 desc[UR36][R2.64], R5 ;  /* 0x0000000502007986 */ /* 0x0011e2000c101524 */
[----:B------:R-:W-:Y:S05]  /*9d30*/  BRA `(.L_x_4748) ;  /* 0x0000000c00807947 */ /* 0x000fea0003800000 */
.L_x_4750:
[----:B------:R-:W-:-:S13]  /*9d40*/  ISETP.GT.AND P0, PT, R0, 0x6, PT ;  /* 0x000000060000780c */ /* 0x000fda0003f04270 */
[----:B------:R-:W-:Y:S05]  /*9d50*/  @P0 BRA `(.L_x_4756) ;  /* 0x00000000002c0947 */ /* 0x000fea0003800000 */
[----:B------:R-:W-:-:S13]  /*9d60*/  ISETP.NE.AND P0, PT, R0, 0x5, PT ;  /* 0x000000050000780c */ /* 0x000fda0003f05270 */
[----:B------:R-:W-:Y:S05]  /*9d70*/  @!P0 BRA `(.L_x_4757) ;  /* 0x0000000000188947 */ /* 0x000fea0003800000 */
[----:B------:R-:W-:-:S13]  /*9d80*/  ISETP.NE.AND P0, PT, R0, 0x6, PT ;  /* 0x000000060000780c */ /* 0x000fda0003f05270 */
[----:B------:R-:W-:Y:S05]  /*9d90*/  @P0 BRA `(.L_x_4753) ;  /* 0x0000000800fc0947 */ /* 0x000fea0003800000 */
[----:B------:R-:W-:Y:S02]  /*9da0*/  HADD2.F32 R5, -RZ, R4.H0_H0 ;  /* 0x20000004ff057230 */ /* 0x000fe40000004100 */
[----:B------:R-:W-:-:S03]  /*9db0*/  IMAD.MOV.U32 R24, RZ, RZ, R18 ;  /* 0x000000ffff187224 */ /* 0x000fc600078e0012 */
[----:B------:R0:W-:Y:S01]  /*9dc0*/  STG.E desc[UR36][R2.64], R5 ;  /* 0x0000000502007986 */ /* 0x0001e2000c101924 */
[----:B------:R-:W-:Y:S05]  /*9dd0*/  BRA `(.L_x_4748) ;  /* 0x0000000c00587947 */ /* 0x000fea0003800000 */
.L_x_4757:
[----:B------:R0:W-:Y:S01]  /*9de0*/  STG.E.U16 desc[UR36][R2.64], R4 ;  /* 0x0000000402007986 */ /* 0x0001e2000c101524 */
[----:B------:R-:W-:Y:S01]  /*9df0*/  IMAD.MOV.U32 R24, RZ, RZ, R18 ;  /* 0x000000ffff187224 */ /* 0x000fe200078e0012 */
[----:B------:R-:W-:Y:S06]  /*9e00*/  BRA `(.L_x_4748) ;  /* 0x0000000c004c7947 */ /* 0x000fec0003800000 */
.L_x_4756:
[----:B------:R-:W-:-:S13]  /*9e10*/  ISETP.NE.AND P0, PT, R0, 0x7, PT ;  /* 0x000000070000780c */ /* 0x000fda0003f05270 */
[----:B------:R-:W-:Y:S05]  /*9e20*/  @!P0 BRA `(.L_x_4758) ;  /* 0x00000000003c8947 */ /* 0x000fea0003800000 */
[----:B------:R-:W-:-:S13]  /*9e30*/  ISETP.NE.AND P0, PT, R0, 0x8, PT ;  /* 0x000000080000780c */ /* 0x000fda0003f05270 */
[----:B------:R-:W-:Y:S05]  /*9e40*/  @!P0 BRA `(.L_x_4759) ;  /* 0x00000000001c8947 */ /* 0x000fea0003800000 */
[----:B------:R-:W-:-:S13]  /*9e50*/  ISETP.NE.AND P0, PT, R0, 0x9, PT ;  /* 0x000000090000780c */ /* 0x000fda0003f05270 */
[----:B------:R-:W-:Y:S05]  /*9e60*/  @P0 BRA `(.L_x_4753) ;  /* 0x0000000800c80947 */ /* 0x000fea0003800000 */
[----:B------:R-:W-:Y:S02]  /*9e70*/  HADD2.F32 R4, -RZ, R4.H0_H0 ;  /* 0x20000004ff047230 */ /* 0x000fe40000004100 */
[----:B------:R-:W-:Y:S02]  /*9e80*/  IMAD.MOV.U32 R5, RZ, RZ, RZ ;  /* 0x000000ffff057224 */ /* 0x000fe400078e00ff */
[----:B------:R-:W-:-:S03]  /*9e90*/  IMAD.MOV.U32 R24, RZ, RZ, R18 ;  /* 0x000000ffff187224 */ /* 0x000fc600078e0012 */
[----:B------:R0:W-:Y:S01]  /*9ea0*/  STG.E.64 desc[UR36][R2.64], R4 ;  /* 0x0000000402007986 */ /* 0x0001e2000c101b24 */
[----:B------:R-:W-:Y:S05]  /*9eb0*/  BRA `(.L_x_4748) ;  /* 0x0000000c00207947 */ /* 0x000fea0003800000 */
.L_x_4759:
[----:B------:R-:W-:Y:S02]  /*9ec0*/  HADD2.F32 R0, -RZ, R4.H0_H0 ;  /* 0x20000004ff007230 */ /* 0x000fe40000004100 */
[----:B------:R-:W-:-:S03]  /*9ed0*/  IMAD.MOV.U32 R24, RZ, RZ, R18 ;  /* 0x000000ffff187224 */ /* 0x000fc600078e0012 */
[----:B------:R-:W-:-:S04]  /*9ee0*/  F2FP.F16.F32.PACK_AB R0, RZ, R0 ;  /* 0x00000000ff00723e */ /* 0x000fc800000000ff */
[----:B------:R-:W-:-:S05]  /*9ef0*/  PRMT R0, R0, 0x5410, RZ ;  /* 0x0000541000007816 */ /* 0x000fca00000000ff */
[----:B------:R0:W-:Y:S01]  /*9f00*/  STG.E desc[UR36][R2.64], R0 ;  /* 0x0000000002007986 */ /* 0x0001e2000c101924 */
[----:B------:R-:W-:Y:S05]  /*9f10*/  BRA `(.L_x_4748) ;  /* 0x0000000c00087947 */ /* 0x000fea0003800000 */
.L_x_4758:
[----:B------:R-:W-:Y:S02]  /*9f20*/  HADD2.F32 R4, -RZ, R4.H0_H0 ;  /* 0x20000004ff047230 */ /* 0x000fe40000004100 */
[----:B------:R-:W-:-:S03]  /*9f30*/  IMAD.MOV.U32 R24, RZ, RZ, R18 ;  /* 0x000000ffff187224 */ /* 0x000fc600078e0012 */
[----:B------:R-:W-:-:S06]  /*9f40*/  FMUL.FTZ R4, R4, 1 ;  /* 0x3f80000004047820 */ /* 0x000fcc0000410000 */
[----:B------:R-:W0:Y:S02]  /*9f50*/  F2F.F64.F32 R4, R4 ;  /* 0x0000000400047310 */ /* 0x000e240000201800 */
[----:B0-----:R0:W-:Y:S01]  /*9f60*/  STG.E.64 desc[UR36][R2.64], R4 ;  /* 0x0000000402007986 */ /* 0x0011e2000c101b24 */
[----:B------:R-:W-:Y:S05]  /*9f70*/  BRA `(.L_x_4748) ;  /* 0x0000000800f07947 */ /* 0x000fea0003800000 */
.L_x_4749:
        /* <DEDUP_REMOVED lines=10> */
[----:B------:R-:W-:-:S04]  /*a020*/  FSETP.NEU.FTZ.AND P0, PT, R4, RZ, PT ;  /* 0x000000ff0400720b */ /* 0x000fc80003f1d000 */
[----:B------:R-:W-:-:S05]  /*a030*/  SEL R5, RZ, 0x1, !P0 ;  /* 0x00000001ff057807 */ /* 0x000fca0004000000 */
[----:B------:R0:W-:Y:S01]  /*a040*/  STG.E.U8 desc[UR36][R2.64], R5 ;  /* 0x0000000502007986 */ /* 0x0001e2000c101124 */
[----:B------:R-:W-:Y:S05]  /*a050*/  BRA `(.L_x_4748) ;  /* 0x0000000800b87947 */ /* 0x000fea0003800000 */
.L_x_4762:
[----:B------:R-:W-:Y:S01]  /*a060*/  HADD2.F32 R4, -RZ, R4.H0_H0 ;  /* 0x20000004ff047230 */ /* 0x000fe20000004100 */
[----:B------:R-:W-:Y:S01]  /*a070*/  CS2R R6, SRZ ;  /* 0x0000000000067805 */ /* 0x000fe2000001ff00 */
[----:B------:R-:W-:-:S03]  /*a080*/  IMAD.MOV.U32 R24, RZ, RZ, R18 ;  /* 0x000000ffff187224 */ /* 0x000fc600078e0012 */
[----:B------:R-:W-:-:S06]  /*a090*/  FMUL.FTZ R4, R4, 1 ;  /* 0x3f80000004047820 */ /* 0x000fcc0000410000 */
[----:B------:R-:W0:Y:S02]  /*a0a0*/  F2F.F64.F32 R4, R4 ;  /* 0x0000000400047310 */ /* 0x000e240000201800 */
[----:B0-----:R0:W-:Y:S01]  /*a0b0*/  STG.E.128 desc[UR36][R2.64], R4 ;  /* 0x0000000402007986 */ /* 0x0011e2000c101d24 */
[----:B------:R-:W-:Y:S05]  /*a0c0*/  BRA `(.L_x_4748) ;  /* 0x00000008009c7947 */ /* 0x000fea0003800000 */
.L_x_4761:
        /* <DEDUP_REMOVED lines=21> */
.L_x_4766:
[----:B------:R-:W-:Y:S05]  /*a220*/  BSYNC B0 ;  /* 0x0000000000007941 */ /* 0x000fea0003800000 */
.L_x_4765:
[----:B------:R-:W-:Y:S01]  /*a230*/  LOP3.LUT R5, R0, R5, RZ, 0xfc, !PT ;  /* 0x0000000500057212 */ /* 0x000fe200078efcff */
[----:B------:R-:W-:-:S04]  /*a240*/  IMAD.MOV.U32 R24, RZ, RZ, R18 ;  /* 0x000000ffff187224 */ /* 0x000fc800078e0012 */
[----:B------:R0:W-:Y:S01]  /*a250*/  STG.E.U8 desc[UR36][R2.64], R5 ;  /* 0x0000000502007986 */ /* 0x0001e2000c101124 */
[----:B------:R-:W-:Y:S05]  /*a260*/  BRA `(.L_x_4748) ;  /* 0x0000000800347947 */ /* 0x000fea0003800000 */
.L_x_4764:
        /* <DEDUP_REMOVED lines=13> */
.L_x_4768:
[----:B------:R-:W-:Y:S01]  /*a340*/  IMAD.MOV.U32 R0, RZ, RZ, 0x7f ;  /* 0x0000007fff007424 */ /* 0x000fe200078e00ff */
[----:B------:R-:W-:-:S04]  /*a350*/  ISETP.GT.U32.AND P0, PT, R4, 0x7f800000, PT ;  /* 0x7f8000000400780c */ /* 0x000fc80003f04070 */
[----:B------:R-:W-:-:S09]  /*a360*/  SEL R0, R0, 0x7c, P0 ;  /* 0x0000007c00007807 */ /* 0x000fd20000000000 */
.L_x_4769:
[----:B------:R-:W-:Y:S05]  /*a370*/  BSYNC B0 ;  /* 0x0000000000007941 */ /* 0x000fea0003800000 */
.L_x_4767:
[----:B------:R-:W-:Y:S01]  /*a380*/  LOP3.LUT R4, R5, 0x80000000, RZ, 0xc0, !PT ;  /* 0x8000000005047812 */ /* 0x000fe200078ec0ff */
[----:B------:R-:W-:-:S03]  /*a390*/  IMAD.MOV.U32 R24, RZ, RZ, R18 ;  /* 0x000000ffff187224 */ /* 0x000fc600078e0012 */
[----:B------:R-:W-:-:S04]  /*a3a0*/  SHF.R.U32.HI R5, RZ, 0x18, R4 ;  /* 0x00000018ff057819 */ /* 0x000fc80000011604 */
[----:B------:R-:W-:-:S05]  /*a3b0*/  LOP3.LUT R5, R0, R5, RZ, 0xfc, !PT ;  /* 0x0000000500057212 */ /* 0x000fca00078efcff */
[----:B------:R0:W-:Y:S01]  /*a3c0*/  STG.E.U8 desc[UR36][R2.64], R5 ;  /* 0x0000000502007986 */ /* 0x0001e2000c101124 */
[----:B------:R-:W-:Y:S05]  /*a3d0*/  BRA `(.L_x_4748) ;  /* 0x0000000400d87947 */ /* 0x000fea0003800000 */
.L_x_4763:
[----:B------:R-:W-:Y:S02]  /*a3e0*/  HADD2.F32 R0, -RZ, R4.H0_H0 ;  /* 0x20000004ff007230 */ /* 0x000fe40000004100 */
[----:B------:R-:W-:-:S03]  /*a3f0*/  IMAD.MOV.U32 R24, RZ, RZ, R18 ;  /* 0x000000ffff187224 */ /* 0x000fc600078e0012 */
[----:B------:R-:W-:-:S05]  /*a400*/  F2FP.BF16.F32.PACK_AB R0, RZ, R0 ;  /* 0x00000000ff00723e */ /* 0x000fca00000010ff */
[----:B------:R0:W-:Y:S01]  /*a410*/  STG.E.U16 desc[UR36][R2.64], R0 ;  /* 0x0000000002007986 */ /* 0x0001e2000c101524 */
[----:B------:R-:W-:Y:S05]  /*a420*/  BRA `(.L_x_4748) ;  /* 0x0000000400c47947 */ /* 0x000fea0003800000 */
.L_x_4760:
        /* <DEDUP_REMOVED lines=10> */
[----:B------:R-:W0:Y:S02]  /*a4d0*/  F2I.FTZ.U32.TRUNC.NTZ R5, R5 ;  /* 0x0000000500057305 */ /* 0x000e24000021f000 */
[----:B0-----:R0:W-:Y:S01]  /*a4e0*/  STG.E.U16 desc[UR36][R2.64], R5 ;  /* 0x0000000502007986 */ /* 0x0011e2000c101524 */
[----:B------:R-:W-:Y:S05]  /*a4f0*/  BRA `(.L_x_4748) ;  /* 0x0000000400907947 */ /* 0x000fea0003800000 */
.L_x_4772:
        /* <DEDUP_REMOVED lines=17> */
.L_x_4775:
[----:B------:R-:W-:-:S04]  /*a610*/  LOP3.LUT R0, R7, 0x80000000, RZ, 0xc0, !PT ;  /* 0x8000000007007812 */ /* 0x000fc800078ec0ff */
[----:B------:R-:W-:-:S04]  /*a620*/  SHF.R.U32.HI R5, RZ, 0x18, R0 ;  /* 0x00000018ff057819 */ /* 0x000fc80000011600 */
[----:B------:R-:W-:-:S04]  /*a630*/  LOP3.LUT R4, R4, R5, RZ, 0xfc, !PT ;  /* 0x0000000504047212 */ /* 0x000fc800078efcff */
[----:B------:R-:W-:-:S07]  /*a640*/  PRMT R0, R4, 0x7610, R0 ;  /* 0x0000761004007816 */ /* 0x000fce0000000000 */
.L_x_4774:
[----:B------:R-:W-:Y:S05]  /*a650*/  BSYNC B0 ;  /* 0x0000000000007941 */ /* 0x000fea0003800000 */
.L_x_4773:
[----:B------:R0:W-:Y:S01]  /*a660*/  STG.E.U8 desc[UR36][R2.64], R0 ;  /* 0x0000000002007986 */ /* 0x0001e2000c101124 */
[----:B------:R-:W-:Y:S01]  /*a670*/  IMAD.MOV.U32 R24, RZ, RZ, R18 ;  /* 0x000000ffff187224 */ /* 0x000fe200078e0012 */
[----:B------:R-:W-:Y:S06]  /*a680*/  BRA `(.L_x_4748) ;  /* 0x00000004002c7947 */ /* 0x000fec0003800000 */
.L_x_4771:
        /* <DEDUP_REMOVED lines=17> */
.L_x_4778:
[----:B------:R-:W-:-:S04]  /*a7a0*/  LOP3.LUT R0, R7, 0x80000000, RZ, 0xc0, !PT ;  /* 0x8000000007007812 */ /* 0x000fc800078ec0ff */
[----:B------:R-:W-:-:S04]  /*a7b0*/  SHF.R.U32.HI R5, RZ, 0x18, R0 ;  /* 0x00000018ff057819 */ /* 0x000fc80000011600 */
[----:B------:R-:W-:-:S04]  /*a7c0*/  LOP3.LUT R4, R4, R5, RZ, 0xfc, !PT ;  /* 0x0000000504047212 */ /* 0x000fc800078efcff */
[----:B------:R-:W-:-:S07]  /*a7d0*/  PRMT R0, R4, 0x7610, R0 ;  /* 0x0000761004007816 */ /* 0x000fce0000000000 */
.L_x_4777:
[----:B------:R-:W-:Y:S05]  /*a7e0*/  BSYNC B0 ;  /* 0x0000000000007941 */ /* 0x000fea0003800000 */
.L_x_4776:
[----:B------:R0:W-:Y:S01]  /*a7f0*/  STG.E.U8 desc[UR36][R2.64], R0 ;  /* 0x0000000002007986 */ /* 0x0001e2000c101124 */
[----:B------:R-:W-:Y:S01]  /*a800*/  IMAD.MOV.U32 R24, RZ, RZ, R18 ;  /* 0x000000ffff187224 */ /* 0x000fe200078e0012 */
[----:B------:R-:W-:Y:S06]  /*a810*/  BRA `(.L_x_4748) ;  /* 0x0000000000c87947 */ /* 0x000fec0003800000 */
.L_x_4770:
[----:B------:R-:W-:-:S13]  /*a820*/  ISETP.NE.AND P0, PT, R0, 0x1c, PT ;  /* 0x0000001c0000780c */ /* 0x000fda0003f05270 */
[----:B------:R-:W-:Y:S05]  /*a830*/  @!P0 BRA `(.L_x_4779) ;  /* 0x0000000000b08947 */ /* 0x000fea0003800000 */
[----:B------:R-:W-:-:S13]  /*a840*/  ISETP.NE.AND P0, PT, R0, 0x1d, PT ;  /* 0x0000001d0000780c */ /* 0x000fda0003f05270 */
[----:B------:R-:W-:Y:S05]  /*a850*/  @!P0 BRA `(.L_x_4780) ;  /* 0x0000000000948947 */ /* 0x000fea0003800000 */
[----:B------:R-:W-:-:S13]  /*a860*/  ISETP.NE.AND P0, PT, R0, 0x2c, PT ;  /* 0x0000002c0000780c */ /* 0x000fda0003f05270 */
[----:B------:R-:W-:Y:S05]  /*a870*/  @P0 BRA `(.L_x_4753) ;  /* 0x0000000000440947 */ /* 0x000fea0003800000 */
[----:B------:R-:W-:Y:S02]  /*a880*/  HADD2.F32 R5, -RZ, R4.H0_H0 ;  /* 0x20000004ff057230 */ /* 0x000fe40000004100 */
        /* <DEDUP_REMOVED lines=16> */
.L_x_4753:
        /* <DEDUP_REMOVED lines=16> */
.L_x_4781:
[----:B------:R-:W-:Y:S01]  /*aa90*/  IMAD.MOV.U32 R24, RZ, RZ, R18 ;  /* 0x000000ffff187224 */ /* 0x000fe200078e0012 */
[----:B------:R-:W-:Y:S06]  /*aaa0*/  BRA `(.L_x_4748) ;  /* 0x0000000000247947 */ /* 0x000fec0003800000 */
.L_x_4780:
[----:B------:R-:W-:Y:S02]  /*aab0*/  HADD2.F32 R4, -RZ, R4.H0_H0 ;  /* 0x20000004ff047230 */ /* 0x000fe40000004100 */
[----:B------:R-:W-:-:S04]  /*aac0*/  IMAD.MOV.U32 R24, RZ, RZ, R18 ;  /* 0x000000ffff187224 */ /* 0x000fc800078e0012 */
[----:B------:R-:W0:Y:S02]  /*aad0*/  F2I.U64.TRUNC R4, R4 ;  /* 0x0000000400047311 */ /* 0x000e24000020d800 */
[----:B0-----:R0:W-:Y:S01]  /*aae0*/  STG.E.64 desc[UR36][R2.64], R4 ;  /* 0x0000000402007986 */ /* 0x0011e2000c101b24 */
[----:B------:R-:W-:Y:S05]  /*aaf0*/  BRA `(.L_x_4748) ;  /* 0x0000000000107947 */ /* 0x000fea0003800000 */
.L_x_4779:
[----:B------:R-:W-:Y:S02]  /*ab00*/  HADD2.F32 R4, -RZ, R4.H0_H0 ;  /* 0x20000004ff047230 */ /* 0x000fe40000004100 */
[----:B------:R-:W-:Y:S02]  /*ab10*/  IMAD.MOV.U32 R24, RZ, RZ, R18 ;  /* 0x000000ffff187224 */ /* 0x000fe400078e0012 */
[----:B------:R-:W0:Y:S02]  /*ab20*/  F2I.FTZ.U32.TRUNC.NTZ R5, R4 ;  /* 0x0000000400057305 */ /* 0x000e24000021f000 */
[----:B0-----:R0:W-:Y:S03]  /*ab30*/  STG.E desc[UR36][R2.64], R5 ;  /* 0x0000000502007986 */ /* 0x0011e6000c101924 */
.L_x_4748:
[----:B------:R-:W-:Y:S05]  /*ab40*/  BSYNC B6 ;  /* 0x0000000000067941 */ /* 0x000fea0003800000 */
.L_x_4747:
[----:B------:R-:W-:Y:S01]  /*ab50*/  ISETP.GE.AND P0, PT, R24, R23, PT ;  /* 0x000000171800720c */ /* 0x000fe20003f06270 */
[----:B------:R-:W-:-:S12]  /*ab60*/  BSSY B6, `(.L_x_4782) ;  /* 0x00001fc000067945 */ /* 0x000fd80003800000 */
[----:B------:R-:W-:Y:S05]  /*ab70*/  @P0 BRA `(.L_x_4783) ;  /* 0x0000001c00e80947 */ /* 0x000fea0003800000 */
[----:B0-----:R-:W0:Y:S01]  /*ab80*/  LDC.64 R2, c[0x0][0x218] ;  /* 0x00008600ff027b82 */ /* 0x001e220000000a00 */
[----:B------:R-:W-:Y:S01]  /*ab90*/  IMAD R0, R25, 0x200, R24 ;  /* 0x0000020019007824 */ /* 0x000fe200078e0218 */
[----:B-1234-:R-:W-:Y:S01]  /*aba0*/  PRMT R4, R16, 0x9910, RZ ;  /* 0x0000991010047816 */ /* 0x01efe200000000ff */
        /* <DEDUP_REMOVED lines=19> */
.L_x_4787:
[----:B------:R-:W-:-:S06]  /*ace0*/  HADD2.F32 R5, -RZ, R22.H0_H0 ;  /* 0x20000016ff057230 */ /* 0x000fcc0000004100 */
[----:B------:R-:W0:Y:S02]  /*acf0*/  F2I.S64.TRUNC R4, R5 ;  /* 0x0000000500047311 */ /* 0x000e24000020d900 */
[----:B0-----:R0:W-:Y:S01]  /*ad00*/  STG.E.U8 desc[UR36][R2.64], R4 ;  /* 0x0000000402007986 */ /* 0x0011e2000c101124 */
[----:B------:R-:W-:Y:S05]  /*ad10*/  BRA `(.L_x_4789) ;  /* 0x0000000c00847947 */ /* 0x000fea0003800000 */
.L_x_4786:
        /* <DEDUP_REMOVED lines=10> */
.L_x_4791:
[----:B------:R-:W-:-:S04]  /*adc0*/  HADD2.F32 R22, -RZ, R22.H0_H0 ;  /* 0x20000016ff167230 */ /* 0x000fc80000004100 */
[----:B------:R-:W0:Y:S02]  /*add0*/  F2I.FTZ.TRUNC.NTZ R5, R22 ;  /* 0x0000001600057305 */ /* 0x000e24000021f100 */
[----:B0-----:R0:W-:Y:S01]  /*ade0*/  STG.E desc[UR36][R2.64], R5 ;  /* 0x0000000502007986 */ /* 0x0011e2000c101924 */
[----:B------:R-:W-:Y:S05]  /*adf0*/  BRA `(.L_x_4789) ;  /* 0x0000000c004c7947 */ /* 0x000fea0003800000 */
.L_x_4790:
[----:B------:R-:W-:-:S04]  /*ae00*/  HADD2.F32 R22, -RZ, R22.H0_H0 ;  /* 0x20000016ff167230 */ /* 0x000fc80000004100 */
[----:B------:R-:W0:Y:S02]  /*ae10*/  F2I.FTZ.TRUNC.NTZ R5, R22 ;  /* 0x0000001600057305 */ /* 0x000e24000021f100 */
[----:B0-----:R0:W-:Y:S01]  /*ae20*/  STG.E.U16 desc[UR36][R2.64], R5 ;  /* 0x0000000502007986 */ /* 0x0011e2000c101524 */
[----:B------:R-:W-:Y:S05]  /*ae30*/  BRA `(.L_x_4789) ;  /* 0x0000000c003c7947 */ /* 0x000fea0003800000 */
.L_x_4785:
        /* <DEDUP_REMOVED lines=9> */
.L_x_4793:
[----:B------:R0:W-:Y:S01]  /*aed0*/  STG.E.U16 desc[UR36][R2.64], R22 ;  /* 0x0000001602007986 */ /* 0x0001e2000c101524 */
[----:B------:R-:W-:Y:S05]  /*aee0*/  BRA `(.L_x_4789) ;  /* 0x0000000c00107947 */ /* 0x000fea0003800000 */
.L_x_4792:
        /* <DEDUP_REMOVED lines=10> */
.L_x_4795:
[----:B------:R-:W-:-:S05]  /*af90*/  HADD2.F32 R0, -RZ, R22.H0_H0 ;  /* 0x20000016ff007230 */ /* 0x000fca0000004100 */
[----:B------:R-:W-:-:S04]  /*afa0*/  F2FP.F16.F32.PACK_AB R0, RZ, R0 ;  /* 0x00000000ff00723e */ /* 0x000fc800000000ff */
[----:B------:R-:W-:-:S05]  /*afb0*/  PRMT R0, R0, 0x5410, RZ ;  /* 0x0000541000007816 */ /* 0x000fca00000000ff */
[----:B------:R3:W-:Y:S01]  /*afc0*/  STG.E desc[UR36][R2.64], R0 ;  /* 0x0000000002007986 */ /* 0x0007e2000c101924 */
[----:B------:R-:W-:Y:S05]  /*afd0*/  BRA `(.L_x_4789) ;  /* 0x0000000800d47947 */ /* 0x000fea0003800000 */
.L_x_4794:
[----:B------:R-:W-:-:S05]  /*afe0*/  HADD2.F32 R4, -RZ, R22.H0_H0 ;  /* 0x20000016ff047230 */ /* 0x000fca0000004100 */
[----:B------:R-:W-:-:S06]  /*aff0*/  FMUL.FTZ R4, R4, 1 ;  /* 0x3f80000004047820 */ /* 0x000fcc0000410000 */
[----:B------:R-:W0:Y:S02]  /*b000*/  F2F.F64.F32 R4, R4 ;  /* 0x0000000400047310 */ /* 0x000e240000201800 */
[----:B0-----:R4:W-:Y:S01]  /*b010*/  STG.E.64 desc[UR36][R2.64], R4 ;  /* 0x0000000402007986 */ /* 0x0019e2000c101b24 */
[----:B------:R-:W-:Y:S05]  /*b020*/  BRA `(.L_x_4789) ;  /* 0x0000000800c07947 */ /* 0x000fea0003800000 */
.L_x_4784:
        /* <DEDUP_REMOVED lines=13> */
.L_x_4798:
[----:B------:R-:W-:Y:S01]  /*b100*/  HADD2.F32 R22, -RZ, R22.H0_H0 ;  /* 0x20000016ff167230 */ /* 0x000fe20000004100 */
[----:B------:R-:W-:-:S04]  /*b110*/  CS2R R6, SRZ ;  /* 0x0000000000067805 */ /* 0x000fc8000001ff00 */
[----:B------:R-:W-:-:S06]  /*b120*/  FMUL.FTZ R4, R22, 1 ;  /* 0x3f80000016047820 */ /* 0x000fcc0000410000 */
[----:B------:R-:W0:Y:S02]  /*b130*/  F2F.F64.F32 R4, R4 ;  /* 0x0000000400047310 */ /* 0x000e240000201800 */
[----:B0-----:R0:W-:Y:S01]  /*b140*/  STG.E.128 desc[UR36][R2.64], R4 ;  /* 0x0000000402007986 */ /* 0x0011e2000c101d24 */
[----:B------:R-:W-:Y:S05]  /*b150*/  BRA `(.L_x_4789) ;  /* 0x0000000800747947 */ /* 0x000fea0003800000 */
.L_x_4797:
        /* <DEDUP_REMOVED lines=21> */
.L_x_4802:
[----:B------:R-:W-:Y:S05]  /*b2b0*/  BSYNC B0 ;  /* 0x0000000000007941 */ /* 0x000fea0003800000 */
.L_x_4801:
[----:B------:R-:W-:-:S05]  /*b2c0*/  LOP3.LUT R5, R0, R5, RZ, 0xfc, !PT ;  /* 0x0000000500057212 */ /* 0x000fca00078efcff */
[----:B------:R0:W-:Y:S01]  /*b2d0*/  STG.E.U8 desc[UR36][R2.64], R5 ;  /* 0x0000000502007986 */ /* 0x0001e2000c101124 */
[----:B------:R-:W-:Y:S05]  /*b2e0*/  BRA `(.L_x_4789) ;  /* 0x0000000800107947 */ /* 0x000fea0003800000 */
.L_x_4800:
        /* <DEDUP_REMOVED lines=13> */
.L_x_4804:
[----:B------:R-:W-:Y:S01]  /*b3c0*/  IMAD.MOV.U32 R0, RZ, RZ, 0x7f ;  /* 0x0000007fff007424 */ /* 0x000fe200078e00ff */
[----:B------:R-:W-:-:S04]  /*b3d0*/  ISETP.GT.U32.AND P0, PT, R4, 0x7f800000, PT ;  /* 0x7f8000000400780c */ /* 0x000fc80003f04070 */
[----:B------:R-:W-:-:S09]  /*b3e0*/  SEL R0, R0, 0x7c, P0 ;  /* 0x0000007c00007807 */ /* 0x000fd20000000000 */
.L_x_4805:
[----:B------:R-:W-:Y:S05]  /*b3f0*/  BSYNC B0 ;  /* 0x0000000000007941 */ /* 0x000fea0003800000 */
.L_x_4803:
[----:B------:R-:W-:-:S04]  /*b400*/  LOP3.LUT R4, R5, 0x80000000, RZ, 0xc0, !PT ;  /* 0x8000000005047812 */ /* 0x000fc800078ec0ff */
[----:B------:R-:W-:-:S04]  /*b410*/  SHF.R.U32.HI R5, RZ, 0x18, R4 ;  /* 0x00000018ff057819 */ /* 0x000fc80000011604 */
[----:B------:R-:W-:-:S05]  /*b420*/  LOP3.LUT R5, R0, R5, RZ, 0xfc, !PT ;  /* 0x0000000500057212 */ /* 0x000fca00078efcff */
[----:B------:R0:W-:Y:S01]  /*b430*/  STG.E.U8 desc[UR36][R2.64], R5 ;  /* 0x0000000502007986 */ /* 0x0001e2000c101124 */
[----:B------:R-:W-:Y:S05]  /*b440*/  BRA `(.L_x_4789) ;  /* 0x0000000400b87947 */ /* 0x000fea0003800000 */
.L_x_4799:
[----:B------:R-:W-:-:S05]  /*b450*/  HADD2.F32 R0, -RZ, R22.H0_H0 ;  /* 0x20000016ff007230 */ /* 0x000fca0000004100 */
[----:B------:R-:W-:-:S05]  /*b460*/  F2FP.BF16.F32.PACK_AB R0, RZ, R0 ;  /* 0x00000000ff00723e */ /* 0x000fca00000010ff */
[----:B------:R0:W-:Y:S01]  /*b470*/  STG.E.U16 desc[UR36][R2.64], R0 ;  /* 0x0000000002007986 */ /* 0x0001e2000c101524 */
[----:B------:R-:W-:Y:S05]  /*b480*/  BRA `(.L_x_4789) ;  /* 0x0000000400a87947 */ /* 0x000fea0003800000 */
.L_x_4796:
        /* <DEDUP_REMOVED lines=12> */
.L_x_4808:
        /* <DEDUP_REMOVED lines=17> */
.L_x_4811:
[----:B------:R-:W-:-:S04]  /*b660*/  LOP3.LUT R0, R7, 0x80000000, RZ, 0xc0, !PT ;  /* 0x8000000007007812 */ /* 0x000fc800078ec0ff */
[----:B------:R-:W-:-:S04]  /*b670*/  SHF.R.U32.HI R5, RZ, 0x18, R0 ;  /* 0x00000018ff057819 */ /* 0x000fc80000011600 */
[----:B------:R-:W-:-:S04]  /*b680*/  LOP3.LUT R4, R4, R5, RZ, 0xfc, !PT ;  /* 0x0000000504047212 */ /* 0x000fc800078efcff */
[----:B------:R-:W-:-:S07]  /*b690*/  PRMT R0, R4, 0x7610, R0 ;  /* 0x0000761004007816 */ /* 0x000fce0000000000 */
.L_x_4810:
[----:B------:R-:W-:Y:S05]  /*b6a0*/  BSYNC B0 ;  /* 0x0000000000007941 */ /* 0x000fea0003800000 */
.L_x_4809:
[----:B------:R0:W-:Y:S01]  /*b6b0*/  STG.E.U8 desc[UR36][R2.64], R0 ;  /* 0x0000000002007986 */ /* 0x0001e2000c101124 */
[----:B------:R-:W-:Y:S05]  /*b6c0*/  BRA `(.L_x_4789) ;  /* 0x0000000400187947 */ /* 0x000fea0003800000 */
.L_x_4807:
        /* <DEDUP_REMOVED lines=17> */
.L_x_4814:
[----:B------:R-:W-:-:S04]  /*b7e0*/  LOP3.LUT R0, R7, 0x80000000, RZ, 0xc0, !PT ;  /* 0x8000000007007812 */ /* 0x000fc800078ec0ff */
[----:B------:R-:W-:-:S04]  /*b7f0*/  SHF.R.U32.HI R5, RZ, 0x18, R0 ;  /* 0x00000018ff057819 */ /* 0x000fc80000011600 */
[----:B------:R-:W-:-:S04]  /*b800*/  LOP3.LUT R4, R4, R5, RZ, 0xfc, !PT ;  /* 0x0000000504047212 */ /* 0x000fc800078efcff */
[----:B------:R-:W-:-:S07]  /*b810*/  PRMT R0, R4, 0x7610, R0 ;  /* 0x0000761004007816 */ /* 0x000fce0000000000 */
.L_x_4813:
[----:B------:R-:W-:Y:S05]  /*b820*/  BSYNC B0 ;  /* 0x0000000000007941 */ /* 0x000fea0003800000 */
.L_x_4812:
[----:B------:R0:W-:Y:S01]  /*b830*/  STG.E.U8 desc[UR36][R2.64], R0 ;  /* 0x0000000002007986 */ /* 0x0001e2000c101124 */
[----:B------:R-:W-:Y:S05]  /*b840*/  BRA `(.L_x_4789) ;  /* 0x0000000000b87947 */ /* 0x000fea0003800000 */
.L_x_4806:
        /* <DEDUP_REMOVED lines=22> */
.L_x_4788:
        /* <DEDUP_REMOVED lines=16> */
.L_x_4817:
[----:B------:R-:W-:Y:S05]  /*bab0*/  BRA `(.L_x_4789) ;  /* 0x00000000001c7947 */ /* 0x000fea0003800000 */
.L_x_4816:
[----:B------:R-:W-:-:S06]  /*bac0*/  HADD2.F32 R4, -RZ, R22.H0_H0 ;  /* 0x20000016ff047230 */ /* 0x000fcc0000004100 */
[----:B------:R-:W0:Y:S02]  /*bad0*/  F2I.U64.TRUNC R4, R4 ;  /* 0x0000000400047311 */ /* 0x000e24000020d800 */
[----:B0-----:R0:W-:Y:S01]  /*bae0*/  STG.E.64 desc[UR36][R2.64], R4 ;  /* 0x0000000402007986 */ /* 0x0011e2000c101b24 */
[----:B------:R-:W-:Y:S05]  /*baf0*/  BRA `(.L_x_4789) ;  /* 0x00000000000c7947 */ /* 0x000fea0003800000 */
.L_x_4815:
[----:B------:R-:W-:-:S04]  /*bb00*/  HADD2.F32 R22, -RZ, R22.H0_H0 ;  /* 0x20000016ff167230 */ /* 0x000fc80000004100 */
[----:B------:R-:W0:Y:S02]  /*bb10*/  F2I.FTZ.U32.TRUNC.NTZ R5, R22 ;  /* 0x0000001600057305 */ /* 0x000e24000021f000 */
[----:B0-----:R0:W-:Y:S02]  /*bb20*/  STG.E desc[UR36][R2.64], R5 ;  /* 0x0000000502007986 */ /* 0x0011e4000c101924 */
.L_x_4789:
[----:B------:R-:W-:-:S05]  /*bb30*/  VIADD R24, R24, 0x80 ;  /* 0x0000008018187836 */ /* 0x000fca0000000000 */
[----:B------:R-:W-:-:S13]  /*bb40*/  ISETP.GE.AND P0, PT, R24, R23, PT ;  /* 0x000000171800720c */ /* 0x000fda0003f06270 */
[----:B------:R-:W-:Y:S05]  /*bb50*/  @P0 BRA `(.L_x_4783) ;  /* 0x0000000c00f00947 */ /* 0x000fea0003800000 */
[----:B01234-:R-:W0:Y:S01]  /*bb60*/  LDC.64 R2, c[0x0][0x218] ;  /* 0x00008600ff027b82 */ /* 0x01fe220000000a00 */
        /* <DEDUP_REMOVED lines=17> */
[----:B------:R-:W-:-:S06]  /*bc80*/  HADD2.F32 R17, -RZ, R17.H0_H0 ;  /* 0x20000011ff117230 */ /* 0x000fcc0000004100 */
[----:B------:R-:W0:Y:S02]  /*bc90*/  F2I.FTZ.TRUNC.NTZ R17, R17 ;  /* 0x0000001100117305 */ /* 0x000e24000021f100 */
[----:B0-----:R0:W-:Y:S01]  /*bca0*/  STG.E.U8 desc[UR36][R2.64], R17 ;  /* 0x0000001102007986 */ /* 0x0011e2000c101124 */
[----:B------:R-:W-:Y:S05]  /*bcb0*/  BRA `(.L_x_4823) ;  /* 0x0000000c00947947 */ /* 0x000fea0003800000 */
.L_x_4821:
[----:B------:R-:W-:-:S06]  /*bcc0*/  HADD2.F32 R5, -RZ, R17.H0_H0 ;  /* 0x20000011ff057230 */ /* 0x000fcc0000004100 */
[----:B------:R-:W0:Y:S02]  /*bcd0*/  F2I.S64.TRUNC R4, R5 ;  /* 0x0000000500047311 */ /* 0x000e24000020d900 */
[----:B0-----:R0:W-:Y:S01]  /*bce0*/  STG.E.U8 desc[UR36][R2.64], R4 ;  /* 0x0000000402007986 */ /* 0x0011e2000c101124 */
[----:B------:R-:W-:Y:S05]  /*bcf0*/  BRA `(.L_x_4823) ;  /* 0x0000000c00847947 */ /* 0x000fea0003800000 */
.L_x_4820:
        /* <DEDUP_REMOVED lines=10> */
.L_x_4825:
[----:B------:R-:W-:-:S06]  /*bda0*/  HADD2.F32 R17, -RZ, R17.H0_H0 ;  /* 0x20000011ff117230 */ /* 0x000fcc0000004100 */
[----:B------:R-:W0:Y:S02]  /*bdb0*/  F2I.FTZ.TRUNC.NTZ R17, R17 ;  /* 0x0000001100117305 */ /* 0x000e24000021f100 */
[----:B0-----:R0:W-:Y:S01]  /*bdc0*/  STG.E desc[UR36][R2.64], R17 ;  /* 0x0000001102007986 */ /* 0x0011e2000c101924 */
[----:B------:R-:W-:Y:S05]  /*bdd0*/  BRA `(.L_x_4823) ;  /* 0x0000000c004c7947 */ /* 0x000fea0003800000 */
.L_x_4824:
[----:B------:R-:W-:-:S06]  /*bde0*/  HADD2.F32 R17, -RZ, R17.H0_H0 ;  /* 0x20000011ff117230 */ /* 0x000fcc0000004100 */
[----:B------:R-:W0:Y:S02]  /*bdf0*/  F2I.FTZ.TRUNC.NTZ R17, R17 ;  /* 0x0000001100117305 */ /* 0x000e24000021f100 */
[----:B0-----:R0:W-:Y:S01]  /*be00*/  STG.E.U16 desc[UR36][R2.64], R17 ;  /* 0x0000001102007986 */ /* 0x0011e2000c101524 */
[----:B------:R-:W-:Y:S05]  /*be10*/  BRA `(.L_x_4823) ;  /* 0x0000000c003c7947 */ /* 0x000fea0003800000 */
.L_x_4819:
        /* <DEDUP_REMOVED lines=9> */
.L_x_4827:
[----:B------:R0:W-:Y:S01]  /*beb0*/  STG.E.U16 desc[UR36][R2.64], R17 ;  /* 0x0000001102007986 */ /* 0x0001e2000c101524 */
[----:B------:R-:W-:Y:S05]  /*bec0*/  BRA `(.L_x_4823) ;  /* 0x0000000c00107947 */ /* 0x000fea0003800000 */
.L_x_4826:
        /* <DEDUP_REMOVED lines=10> */
.L_x_4829:
[----:B------:R-:W-:-:S05]  /*bf70*/  HADD2.F32 R0, -RZ, R17.H0_H0 ;  /* 0x20000011ff007230 */ /* 0x000fca0000004100 */
[----:B------:R-:W-:-:S04]  /*bf80*/  F2FP.F16.F32.PACK_AB R0, RZ, R0 ;  /* 0x00000000ff00723e */ /* 0x000fc800000000ff */
[----:B------:R-:W-:-:S05]  /*bf90*/  PRMT R0, R0, 0x5410, RZ ;  /* 0x0000541000007816 */ /* 0x000fca00000000ff */
[----:B------:R0:W-:Y:S01]  /*bfa0*/  STG.E desc[UR36][R2.64], R0 ;  /* 0x0000000002007986 */ /* 0x0001e2000c101924 */
[----:B------:R-:W-:Y:S05]  /*bfb0*/  BRA `(.L_x_4823) ;  /* 0x0000000800d47947 */ /* 0x000fea0003800000 */
.L_x_4828:
[----:B------:R-:W-:-:S05]  /*bfc0*/  HADD2.F32 R4, -RZ, R17.H0_H0 ;  /* 0x20000011ff047230 */ /* 0x000fca0000004100 */
[----:B------:R-:W-:-:S06]  /*bfd0*/  FMUL.FTZ R4, R4, 1 ;  /* 0x3f80000004047820 */ /* 0x000fcc0000410000 */
[----:B------:R-:W0:Y:S02]  /*bfe0*/  F2F.F64.F32 R4, R4 ;  /* 0x0000000400047310 */ /* 0x000e240000201800 */
[----:B0-----:R0:W-:Y:S01]  /*bff0*/  STG.E.64 desc[UR36][R2.64], R4 ;  /* 0x0000000402007986 */ /* 0x0011e2000c101b24 */
[----:B------:R-:W-:Y:S05]  /*c000*/  BRA `(.L_x_4823) ;  /* 0x0000000800c07947 */ /* 0x000fea0003800000 */
.L_x_4818:
        /* <DEDUP_REMOVED lines=13> */
.L_x_4832:
[----:B------:R-:W-:Y:S01]  /*c0e0*/  HADD2.F32 R17, -RZ, R17.H0_H0 ;  /* 0x20000011ff117230 */ /* 0x000fe20000004100 */
[----:B------:R-:W-:-:S04]  /*c0f0*/  CS2R R6, SRZ ;  /* 0x0000000000067805 */ /* 0x000fc8000001ff00 */
[----:B------:R-:W-:-:S06]  /*c100*/  FMUL.FTZ R4, R17, 1 ;  /* 0x3f80000011047820 */ /* 0x000fcc0000410000 */
[----:B------:R-:W0:Y:S02]  /*c110*/  F2F.F64.F32 R4, R4 ;  /* 0x0000000400047310 */ /* 0x000e240000201800 */
[----:B0-----:R0:W-:Y:S01]  /*c120*/  STG.E.128 desc[UR36][R2.64], R4 ;  /* 0x0000000402007986 */ /* 0x0011e2000c101d24 */
[----:B------:R-:W-:Y:S05]  /*c130*/  BRA `(.L_x_4823) ;  /* 0x0000000800747947 */ /* 0x000fea0003800000 */
.L_x_4831:
        /* <DEDUP_REMOVED lines=21> */
.L_x_4836:
[----:B------:R-:W-:Y:S05]  /*c290*/  BSYNC B0 ;  /* 0x0000000000007941 */ /* 0x000fea0003800000 */
.L_x_4835:
[----:B------:R-:W-:-:S05]  /*c2a0*/  LOP3.LUT R5, R0, R5, RZ, 0xfc, !PT ;  /* 0x0000000500057212 */ /* 0x000fca00078efcff */
[----:B------:R0:W-:Y:S01]  /*c2b0*/  STG.E.U8 desc[UR36][R2.64], R5 ;  /* 0x0000000502007986 */ /* 0x0001e2000c101124 */
[----:B------:R-:W-:Y:S05]  /*c2c0*/  BRA `(.L_x_4823) ;  /* 0x0000000800107947 */ /* 0x000fea0003800000 */
.L_x_4834:
        /* <DEDUP_REMOVED lines=13> */
.L_x_4838:
[----:B------:R-:W-:Y:S01]  /*c3a0*/  IMAD.MOV.U32 R0, RZ, RZ, 0x7f ;  /* 0x0000007fff007424 */ /* 0x000fe200078e00ff */
[----:B------:R-:W-:-:S04]  /*c3b0*/  ISETP.GT.U32.AND P0, PT, R4, 0x7f800000, PT ;  /* 0x7f8000000400780c */ /* 0x000fc80003f04070 */
[----:B------:R-:W-:-:S09]  /*c3c0*/  SEL R0, R0, 0x7c, P0 ;  /* 0x0000007c00007807 */ /* 0x000fd20000000000 */
.L_x_4839:
[----:B------:R-:W-:Y:S05]  /*c3d0*/  BSYNC B0 ;  /* 0x0000000000007941 */ /* 0x000fea0003800000 */
.L_x_4837:
[----:B------:R-:W-:-:S04]  /*c3e0*/  LOP3.LUT R4, R17, 0x80000000, RZ, 0xc0, !PT ;  /* 0x8000000011047812 */ /* 0x000fc800078ec0ff */
[----:B------:R-:W-:-:S04]  /*c3f0*/  SHF.R.U32.HI R5, RZ, 0x18, R4 ;  /* 0x00000018ff057819 */ /* 0x000fc80000011604 */
[----:B------:R-:W-:-:S05]  /*c400*/  LOP3.LUT R5, R0, R5, RZ, 0xfc, !PT ;  /* 0x0000000500057212 */ /* 0x000fca00078efcff */
[----:B------:R0:W-:Y:S01]  /*c410*/  STG.E.U8 desc[UR36][R2.64], R5 ;  /* 0x0000000502007986 */ /* 0x0001e2000c101124 */
[----:B------:R-:W-:Y:S05]  /*c420*/  BRA `(.L_x_4823) ;  /* 0x0000000400b87947 */ /* 0x000fea0003800000 */
.L_x_4833:
[----:B------:R-:W-:-:S05]  /*c430*/  HADD2.F32 R0, -RZ, R17.H0_H0 ;  /* 0x20000011ff007230 */ /* 0x000fca0000004100 */
[----:B------:R-:W-:-:S05]  /*c440*/  F2FP.BF16.F32.PACK_AB R0, RZ, R0 ;  /* 0x00000000ff00723e */ /* 0x000fca00000010ff */
[----:B------:R0:W-:Y:S01]  /*c450*/  STG.E.U16 desc[UR36][R2.64], R0 ;  /* 0x0000000002007986 */ /* 0x0001e2000c101524 */
[----:B------:R-:W-:Y:S05]  /*c460*/  BRA `(.L_x_4823) ;  /* 0x0000000400a87947 */ /* 0x000fea0003800000 */
.L_x_4830:
        /* <DEDUP_REMOVED lines=12> */
.L_x_4842:
        /* <DEDUP_REMOVED lines=17> */
.L_x_4845:
[----:B------:R-:W-:-:S04]  /*c640*/  LOP3.LUT R0, R17, 0x80000000, RZ, 0xc0, !PT ;  /* 0x8000000011007812 */ /* 0x000fc800078ec0ff */
[----:B------:R-:W-:-:S04]  /*c650*/  SHF.R.U32.HI R5, RZ, 0x18, R0 ;  /* 0x00000018ff057819 */ /* 0x000fc80000011600 */
[----:B------:R-:W-:-:S04]  /*c660*/  LOP3.LUT R4, R4, R5, RZ, 0xfc, !PT ;  /* 0x0000000504047212 */ /* 0x000fc800078efcff */
[----:B------:R-:W-:-:S07]  /*c670*/  PRMT R0, R4, 0x7610, R0 ;  /* 0x0000761004007816 */ /* 0x000fce0000000000 */
.L_x_4844:
[----:B------:R-:W-:Y:S05]  /*c680*/  BSYNC B0 ;  /* 0x0000000000007941 */ /* 0x000fea0003800000 */
.L_x_4843:
[----:B------:R0:W-:Y:S01]  /*c690*/  STG.E.U8 desc[UR36][R2.64], R0 ;  /* 0x0000000002007986 */ /* 0x0001e2000c101124 */
[----:B------:R-:W-:Y:S05]  /*c6a0*/  BRA `(.L_x_4823) ;  /* 0x0000000400187947 */ /* 0x000fea0003800000 */
.L_x_4841:
        /* <DEDUP_REMOVED lines=17> */
.L_x_4848:
[----:B------:R-:W-:-:S04]  /*c7c0*/  LOP3.LUT R0, R17, 0x80000000, RZ, 0xc0, !PT ;  /* 0x8000000011007812 */ /* 0x000fc800078ec0ff */
[----:B------:R-:W-:-:S04]  /*c7d0*/  SHF.R.U32.HI R5, RZ, 0x18, R0 ;  /* 0x00000018ff057819 */ /* 0x000fc80000011600 */
[----:B------:R-:W-:-:S04]  /*c7e0*/  LOP3.LUT R4, R4, R5, RZ, 0xfc, !PT ;  /* 0x0000000504047212 */ /* 0x000fc800078efcff */
[----:B------:R-:W-:-:S07]  /*c7f0*/  PRMT R0, R4, 0x7610, R0 ;  /* 0x0000761004007816 */ /* 0x000fce0000000000 */
.L_x_4847:
[----:B------:R-:W-:Y:S05]  /*c800*/  BSYNC B0 ;  /* 0x0000000000007941 */ /* 0x000fea0003800000 */
.L_x_4846:
[----:B------:R3:W-:Y:S01]  /*c810*/  STG.E.U8 desc[UR36][R2.64], R0 ;  /* 0x0000000002007986 */ /* 0x0007e2000c101124 */
[----:B------:R-:W-:Y:S05]  /*c820*/  BRA `(.L_x_4823) ;  /* 0x0000000000b87947 */ /* 0x000fea0003800000 */
.L_x_4840:
        /* <DEDUP_REMOVED lines=22> */
.L_x_4822:
        /* <DEDUP_REMOVED lines=16> */
.L_x_4851:
[----:B------:R-:W-:Y:S05]  /*ca90*/  BRA `(.L_x_4823) ;  /* 0x00000000001c7947 */ /* 0x000fea0003800000 */
.L_x_4850:
[----:B------:R-:W-:-:S06]  /*caa0*/  HADD2.F32 R4, -RZ, R17.H0_H0 ;  /* 0x20000011ff047230 */ /* 0x000fcc0000004100 */
[----:B------:R-:W0:Y:S02]  /*cab0*/  F2I.U64.TRUNC R4, R4 ;  /* 0x0000000400047311 */ /* 0x000e24000020d800 */
[----:B0-----:R1:W-:Y:S01]  /*cac0*/  STG.E.64 desc[UR36][R2.64], R4 ;  /* 0x0000000402007986 */ /* 0x0013e2000c101b24 */
[----:B------:R-:W-:Y:S05]  /*cad0*/  BRA `(.L_x_4823) ;  /* 0x00000000000c7947 */ /* 0x000fea0003800000 */
.L_x_4849:
[----:B------:R-:W-:-:S06]  /*cae0*/  HADD2.F32 R17, -RZ, R17.H0_H0 ;  /* 0x20000011ff117230 */ /* 0x000fcc0000004100 */
[----:B------:R-:W0:Y:S02]  /*caf0*/  F2I.FTZ.U32.TRUNC.NTZ R17, R17 ;  /* 0x0000001100117305 */ /* 0x000e24000021f000 */
[----:B0-----:R0:W-:Y:S02]  /*cb00*/  STG.E desc[UR36][R2.64], R17 ;  /* 0x0000001102007986 */ /* 0x0011e4000c101924 */
.L_x_4823:
[----:B------:R-:W-:-:S07]  /*cb10*/  VIADD R24, R24, 0x80 ;  /* 0x0000008018187836 */ /* 0x000fce0000000000 */
.L_x_4783:
[----:B------:R-:W-:Y:S05]  /*cb20*/  BSYNC B6 ;  /* 0x0000000000067941 */ /* 0x000fea0003800000 */
.L_x_4782:
        /* <DEDUP_REMOVED lines=21> */
[----:B0-----:R-:W-:Y:S01]  /*cc80*/  STG.E.U8 desc[UR36][R2.64], R19 ;  /* 0x0000001302007986 */ /* 0x001fe2000c101124 */
[----:B------:R-:W-:Y:S05]  /*cc90*/  EXIT ;  /* 0x000000000000794d */ /* 0x000fea0003800000 */
.L_x_4855:
[----:B------:R-:W-:-:S06]  /*cca0*/  HADD2.F32 R5, -RZ, R19.H0_H0 ;  /* 0x20000013ff057230 */ /* 0x000fcc0000004100 */
[----:B------:R-:W0:Y:S02]  /*ccb0*/  F2I.S64.TRUNC R4, R5 ;  /* 0x0000000500047311 */ /* 0x000e24000020d900 */
[----:B0-----:R-:W-:Y:S01]  /*ccc0*/  STG.E.U8 desc[UR36][R2.64], R4 ;  /* 0x0000000402007986 */ /* 0x001fe2000c101124 */
[----:B------:R-:W-:Y:S05]  /*ccd0*/  EXIT ;  /* 0x000000000000794d */ /* 0x000fea0003800000 */
.L_x_4854:
        /* <DEDUP_REMOVED lines=10> */
.L_x_4858:
[----:B------:R-:W-:-:S06]  /*cd80*/  HADD2.F32 R19, -RZ, R19.H0_H0 ;  /* 0x20000013ff137230 */ /* 0x000fcc0000004100 */
[----:B------:R-:W0:Y:S02]  /*cd90*/  F2I.FTZ.TRUNC.NTZ R19, R19 ;  /* 0x0000001300137305 */ /* 0x000e24000021f100 */
[----:B0-----:R-:W-:Y:S01]  /*cda0*/  STG.E desc[UR36][R2.64], R19 ;  /* 0x0000001302007986 */ /* 0x001fe2000c101924 */
[----:B------:R-:W-:Y:S05]  /*cdb0*/  EXIT ;  /* 0x000000000000794d */ /* 0x000fea0003800000 */
.L_x_4857:
[----:B------:R-:W-:-:S06]  /*cdc0*/  HADD2.F32 R19, -RZ, R19.H0_H0 ;  /* 0x20000013ff137230 */ /* 0x000fcc0000004100 */
[----:B------:R-:W0:Y:S02]  /*cdd0*/  F2I.FTZ.TRUNC.NTZ R19, R19 ;  /* 0x0000001300137305 */ /* 0x000e24000021f100 */
[----:B0-----:R-:W-:Y:S01]  /*cde0*/  STG.E.U16 desc[UR36][R2.64], R19 ;  /* 0x0000001302007986 */ /* 0x001fe2000c101524 */
[----:B------:R-:W-:Y:S05]  /*cdf0*/  EXIT ;  /* 0x000000000000794d */ /* 0x000fea0003800000 */
.L_x_4853:
        /* <DEDUP_REMOVED lines=9> */
.L_x_4860:
[----:B------:R-:W-:Y:S01]  /*ce90*/  STG.E.U16 desc[UR36][R2.64], R19 ;  /* 0x0000001302007986 */ /* 0x000fe2000c101524 */
[----:B------:R-:W-:Y:S05]  /*cea0*/  EXIT ;  /* 0x000000000000794d */ /* 0x000fea0003800000 */
.L_x_4859:
        /* <DEDUP_REMOVED lines=10> */
.L_x_4862:
[----:B------:R-:W-:-:S05]  /*cf50*/  HADD2.F32 R0, -RZ, R19.H0_H0 ;  /* 0x20000013ff007230 */ /* 0x000fca0000004100 */
[----:B------:R-:W-:-:S04]  /*cf60*/  F2FP.F16.F32.PACK_AB R0, RZ, R0 ;  /* 0x00000000ff00723e */ /* 0x000fc800000000ff */
[----:B------:R-:W-:-:S05]  /*cf70*/  PRMT R0, R0, 0x5410, RZ ;  /* 0x0000541000007816 */ /* 0x000fca00000000ff */
[----:B------:R-:W-:Y:S01]  /*cf80*/  STG.E desc[UR36][R2.64], R0 ;  /* 0x0000000002007986 */ /* 0x000fe2000c101924 */
[----:B------:R-:W-:Y:S05]  /*cf90*/  EXIT ;  /* 0x000000000000794d */ /* 0x000fea0003800000 */
.L_x_4861:
[----:B------:R-:W-:-:S05]  /*cfa0*/  HADD2.F32 R4, -RZ, R19.H0_H0 ;  /* 0x20000013ff047230 */ /* 0x000fca0000004100 */
[----:B------:R-:W-:-:S06]  /*cfb0*/  FMUL.FTZ R4, R4, 1 ;  /* 0x3f80000004047820 */ /* 0x000fcc0000410000 */
[----:B------:R-:W0:Y:S02]  /*cfc0*/  F2F.F64.F32 R4, R4 ;  /* 0x0000000400047310 */ /* 0x000e240000201800 */
[----:B0-----:R-:W-:Y:S01]  /*cfd0*/  STG.E.64 desc[UR36][R2.64], R4 ;  /* 0x0000000402007986 */ /* 0x001fe2000c101b24 */
[----:B------:R-:W-:Y:S05]  /*cfe0*/  EXIT ;  /* 0x000000000000794d */ /* 0x000fea0003800000 */
.L_x_4852:
        /* <DEDUP_REMOVED lines=13> */
.L_x_4865:
[----:B------:R-:W-:Y:S01]  /*d0c0*/  HADD2.F32 R19, -RZ, R19.H0_H0 ;  /* 0x20000013ff137230 */ /* 0x000fe20000004100 */
[----:B------:R-:W-:-:S04]  /*d0d0*/  CS2R R6, SRZ ;  /* 0x0000000000067805 */ /* 0x000fc8000001ff00 */
[----:B------:R-:W-:-:S06]  /*d0e0*/  FMUL.FTZ R4, R19, 1 ;  /* 0x3f80000013047820 */ /* 0x000fcc0000410000 */
[----:B------:R-:W0:Y:S02]  /*d0f0*/  F2F.F64.F32 R4, R4 ;  /* 0x0000000400047310 */ /* 0x000e240000201800 */
[----:B0-----:R-:W-:Y:S01]  /*d100*/  STG.E.128 desc[UR36][R2.64], R4 ;  /* 0x0000000402007986 */ /* 0x001fe2000c101d24 */
[----:B------:R-:W-:Y:S05]  /*d110*/  EXIT ;  /* 0x000000000000794d */ /* 0x000fea0003800000 */
.L_x_4864:
        /* <DEDUP_REMOVED lines=21> */
.L_x_4869:
[----:B------:R-:W-:Y:S05]  /*d270*/  BSYNC B0 ;  /* 0x0000000000007941 */ /* 0x000fea0003800000 */
.L_x_4868:
[----:B------:R-:W-:-:S05]  /*d280*/  LOP3.LUT R5, R0, R5, RZ, 0xfc, !PT ;  /* 0x0000000500057212 */ /* 0x000fca00078efcff */
[----:B------:R-:W-:Y:S01]  /*d290*/  STG.E.U8 desc[UR36][R2.64], R5 ;  /* 0x0000000502007986 */ /* 0x000fe2000c101124 */
[----:B------:R-:W-:Y:S05]  /*d2a0*/  EXIT ;  /* 0x000000000000794d */ /* 0x000fea0003800000 */
.L_x_4867:
        /* <DEDUP_REMOVED lines=13> */
.L_x_4871:
[----:B------:R-:W-:Y:S01]  /*d380*/  IMAD.MOV.U32 R0, RZ, RZ, 0x7f ;  /* 0x0000007fff007424 */ /* 0x000fe200078e00ff */
[----:B------:R-:W-:-:S04]  /*d390*/  ISETP.GT.U32.AND P0, PT, R4, 0x7f800000, PT ;  /* 0x7f8000000400780c */ /* 0x000fc80003f04070 */
[----:B------:R-:W-:-:S09]  /*d3a0*/  SEL R0, R0, 0x7c, P0 ;  /* 0x0000007c00007807 */ /* 0x000fd20000000000 */
.L_x_4872:
[----:B------:R-:W-:Y:S05]  /*d3b0*/  BSYNC B0 ;  /* 0x0000000000007941 */ /* 0x000fea0003800000 */
.L_x_4870:
[----:B------:R-:W-:-:S04]  /*d3c0*/  LOP3.LUT R4, R19, 0x80000000, RZ, 0xc0, !PT ;  /* 0x8000000013047812 */ /* 0x000fc800078ec0ff */
[----:B------:R-:W-:-:S04]  /*d3d0*/  SHF.R.U32.HI R5, RZ, 0x18, R4 ;  /* 0x00000018ff057819 */ /* 0x000fc80000011604 */
[----:B------:R-:W-:-:S05]  /*d3e0*/  LOP3.LUT R5, R0, R5, RZ, 0xfc, !PT ;  /* 0x0000000500057212 */ /* 0x000fca00078efcff */
[----:B------:R-:W-:Y:S01]  /*d3f0*/  STG.E.U8 desc[UR36][R2.64], R5 ;  /* 0x0000000502007986 */ /* 0x000fe2000c101124 */
[----:B------:R-:W-:Y:S05]  /*d400*/  EXIT ;  /* 0x000000000000794d */ /* 0x000fea0003800000 */
.L_x_4866:
[----:B------:R-:W-:-:S05]  /*d410*/  HADD2.F32 R0, -RZ, R19.H0_H0 ;  /* 0x20000013ff007230 */ /* 0x000fca0000004100 */
[----:B------:R-:W-:-:S05]  /*d420*/  F2FP.BF16.F32.PACK_AB R0, RZ, R0 ;  /* 0x00000000ff00723e */ /* 0x000fca00000010ff */
[----:B------:R-:W-:Y:S01]  /*d430*/  STG.E.U16 desc[UR36][R2.64], R0 ;  /* 0x0000000002007986 */ /* 0x000fe2000c101524 */
[----:B------:R-:W-:Y:S05]  /*d440*/  EXIT ;  /* 0x000000000000794d */ /* 0x000fea0003800000 */
.L_x_4863:
        /* <DEDUP_REMOVED lines=12> */
.L_x_4875:
        /* <DEDUP_REMOVED lines=17> */
.L_x_4878:
[----:B------:R-:W-:-:S04]  /*d620*/  LOP3.LUT R0, R19, 0x80000000, RZ, 0xc0, !PT ;  /* 0x8000000013007812 */ /* 0x000fc800078ec0ff */
[----:B------:R-:W-:-:S04]  /*d630*/  SHF.R.U32.HI R5, RZ, 0x18, R0 ;  /* 0x00000018ff057819 */ /* 0x000fc80000011600 */
[----:B------:R-:W-:-:S04]  /*d640*/  LOP3.LUT R4, R4, R5, RZ, 0xfc, !PT ;  /* 0x0000000504047212 */ /* 0x000fc800078efcff */
[----:B------:R-:W-:-:S07]  /*d650*/  PRMT R0, R4, 0x7610, R0 ;  /* 0x0000761004007816 */ /* 0x000fce0000000000 */
.L_x_4877:
[----:B------:R-:W-:Y:S05]  /*d660*/  BSYNC B0 ;  /* 0x0000000000007941 */ /* 0x000fea0003800000 */
.L_x_4876:
[----:B------:R-:W-:Y:S01]  /*d670*/  STG.E.U8 desc[UR36][R2.64], R0 ;  /* 0x0000000002007986 */ /* 0x000fe2000c101124 */
[----:B------:R-:W-:Y:S05]  /*d680*/  EXIT ;  /* 0x000000000000794d */ /* 0x000fea0003800000 */
.L_x_4874:
        /* <DEDUP_REMOVED lines=17> */
.L_x_4881:
[----:B------:R-:W-:-:S04]  /*d7a0*/  LOP3.LUT R0, R19, 0x80000000, RZ, 0xc0, !PT ;  /* 0x8000000013007812 */ /* 0x000fc800078ec0ff */
[----:B------:R-:W-:-:S04]  /*d7b0*/  SHF.R.U32.HI R5, RZ, 0x18, R0 ;  /* 0x00000018ff057819 */ /* 0x000fc80000011600 */
[----:B------:R-:W-:-:S04]  /*d7c0*/  LOP3.LUT R4, R4, R5, RZ, 0xfc, !PT ;  /* 0x0000000504047212 */ /* 0x000fc800078efcff */
[----:B------:R-:W-:-:S07]  /*d7d0*/  PRMT R0, R4, 0x7610, R0 ;  /* 0x0000761004007816 */ /* 0x000fce0000000000 */
.L_x_4880:
[----:B------:R-:W-:Y:S05]  /*d7e0*/  BSYNC B0 ;  /* 0x0000000000007941 */ /* 0x000fea0003800000 */
.L_x_4879:
[----:B------:R-:W-:Y:S01]  /*d7f0*/  STG.E.U8 desc[UR36][R2.64], R0 ;  /* 0x0000000002007986 */ /* 0x000fe2000c101124 */
[----:B------:R-:W-:Y:S05]  /*d800*/  EXIT ;  /* 0x000000000000794d */ /* 0x000fea0003800000 */
.L_x_4873:
        /* <DEDUP_REMOVED lines=22> */
.L_x_4856:
        /* <DEDUP_REMOVED lines=16> */
.L_x_4884:
[----:B------:R-:W-:Y:S05]  /*da70*/  EXIT ;  /* 0x000000000000794d */ /* 0x000fea0003800000 */
.L_x_4883:
[----:B------:R-:W-:-:S06]  /*da80*/  HADD2.F32 R4, -RZ, R19.H0_H0 ;  /* 0x20000013ff047230 */ /* 0x000fcc0000004100 */
[----:B------:R-:W0:Y:S02]  /*da90*/  F2I.U64.TRUNC R4, R4 ;  /* 0x0000000400047311 */ /* 0x000e24000020d800 */
[----:B0-----:R-:W-:Y:S01]  /*daa0*/  STG.E.64 desc[UR36][R2.64], R4 ;  /* 0x0000000402007986 */ /* 0x001fe2000c101b24 */
[----:B------:R-:W-:Y:S05]  /*dab0*/  EXIT ;  /* 0x000000000000794d */ /* 0x000fea0003800000 */
.L_x_4882:
[----:B------:R-:W-:-:S06]  /*dac0*/  HADD2.F32 R19, -RZ, R19.H0_H0 ;  /* 0x20000013ff137230 */ /* 0x000fcc0000004100 */
[----:B------:R-:W0:Y:S02]  /*dad0*/  F2I.FTZ.U32.TRUNC.NTZ R19, R19 ;  /* 0x0000001300137305 */ /* 0x000e24000021f000 */
[----:B0-----:R-:W-:Y:S01]  /*dae0*/  STG.E desc[UR36][R2.64], R19 ;  /* 0x0000001302007986 */ /* 0x001fe2000c101924 */
[----:B------:R-:W-:Y:S05]  /*daf0*/  EXIT ;  /* 0x000000000000794d */ /* 0x000fea0003800000 */
.L_x_4885:
        /* <DEDUP_REMOVED lines=16> */
.L_x_57319:


//--------------------- .text._ZN2at6native18elementwise_kernelILi128ELi4EZNS0_22gpu_kernel_impl_nocastINS0_13BinaryFunctorIN3c104HalfES5_S5_ZZZNS0_16fmod_kernel_cudaERNS_18TensorIteratorBaseEENKUlvE0_clEvENKUlvE1_clEvEUlS5_S5_E_EEEEvS7_RKT_EUliE_EEviT1_ --------------------------
	.section	.text._ZN2at6native18elementwise_kernelILi128ELi4EZNS0_22gpu_kernel_impl_nocastINS0_13BinaryFunctorIN3c104HalfES5_S5_ZZZNS0_16fmod_kernel_cudaERNS_18TensorIteratorBaseEENKUlvE0_clEvENKUlvE1_clEvEUlS5_S5_E_EEEEvS7_RKT_EUliE_EEviT1_,"ax",@progbits
	.align	128
        .global         _ZN2at6native18elementwise_kernelILi128ELi4EZNS0_22gpu_kernel_impl_nocastINS0_13BinaryFunctorIN3c104HalfES5_S5_ZZZNS0_16fmod_kernel_cudaERNS_18TensorIteratorBaseEENKUlvE0_clEvENKUlvE1_clEvEUlS5_S5_E_EEEEvS7_RKT_EUliE_EEviT1_
        .type           _ZN2at6native18elementwise_kernelILi128ELi4EZNS0_22gpu_kernel_impl_nocastINS0_13BinaryFunctorIN3c104HalfES5_S5_ZZZNS0_16fmod_kernel_cudaERNS_18TensorIteratorBaseEENKUlvE0_clEvENKUlvE1_clEvEUlS5_S5_E_EEEEvS7_RKT_EUliE_EEviT1_,@function
        .size           _ZN2at6native18elementwise_kernelILi128ELi4EZNS0_22gpu_kernel_impl_nocastINS0_13BinaryFunctorIN3c104HalfES5_S5_ZZZNS0_16fmod_kernel_cudaERNS_18TensorIteratorBaseEENKUlvE0_clEvENKUlvE1_clEvEUlS5_S5_E_EEEEvS7_RKT_EUliE_EEviT1_,(.L_x_57320 - _ZN2at6native18elementwise_kernelILi128ELi4EZNS0_22gpu_kernel_impl_nocastINS0_13BinaryFunctorIN3c104HalfES5_S5_ZZZNS0_16fmod_kernel_cudaERNS_18TensorIteratorBaseEENKUlvE0_clEvENKUlvE1_clEvEUlS5_S5_E_EEEEvS7_RKT_EUliE_EEviT1_)
        .other          _ZN2at6native18elementwise_kernelILi128ELi4EZNS0_22gpu_kernel_impl_nocastINS0_13BinaryFunctorIN3c104HalfES5_S5_ZZZNS0_16fmod_kernel_cudaERNS_18TensorIteratorBaseEENKUlvE0_clEvENKUlvE1_clEvEUlS5_S5_E_EEEEvS7_RKT_EUliE_EEviT1_,@"STO_CUDA_ENTRY STV_DEFAULT"
_ZN2at6native18elementwise_kernelILi128ELi4EZNS0_22gpu_kernel_impl_nocastINS0_13BinaryFunctorIN3c104HalfES5_S5_ZZZNS0_16fmod_kernel_cudaERNS_18TensorIteratorBaseEENKUlvE0_clEvENKUlvE1_clEvEUlS5_S5_E_EEEEvS7_RKT_EUliE_EEviT1_:
.text._ZN2at6native18elementwise_kernelILi128ELi4EZNS0_22gpu_kernel_impl_nocastINS0_13BinaryFunctorIN3c104HalfES5_S5_ZZZNS0_16fmod_kernel_cudaERNS_18TensorIteratorBaseEENKUlvE0_clEvENKUlvE1_clEvEUlS5_S5_E_EEEEvS7_RKT_EUliE_EEviT1_:
        /* <DEDUP_REMOVED lines=363> */
.L_x_4888:
        /* <DEDUP_REMOVED lines=11> */
[----:B------:R-:W-:Y:S01]  /*1760*/  IADD3.X R5, RZ, UR9, RZ, P1, !PT ;  /* 0x00000009ff057c10 */ /* 0x000fe20008ffe4ff */
[----:B--2---:R-:W-:-:S02]  /*1770*/  HADD2.F32 R2, -RZ, R2.H0_H0 ;  /* 0x20000002ff027230 */ /* 0x004fc40000004100 */
[----:B---3--:R-:W-:-:S03]  /*1780*/  HADD2.F32 R13, -RZ, R8.H0_H0 ;  /* 0x20000008ff0d7230 */ /* 0x008fc60000004100 */
        /* <DEDUP_REMOVED lines=26> */
.L_x_4894:
[----:B------:R-:W-:Y:S01]  /*1930*/  FSETP.GEU.FTZ.AND P0, PT, R7, -R8, PT ;  /* 0x800000080700720b */ /* 0x000fe20003f1e000 */
[----:B------:R-:W-:-:S12]  /*1940*/  FADD.FTZ R0, R0, -1 ;  /* 0xbf80000000007421 */ /* 0x000fd80000010000 */
[----:B------:R-:W-:-:S07]  /*1950*/  @!P0 FADD.FTZ R0, R0, -1 ;  /* 0xbf80000000008421 */ /* 0x000fce0000010000 */
.L_x_4893:
[----:B------:R-:W-:Y:S05]  /*1960*/  BSYNC B2 ;  /* 0x0000000000027941 */ /* 0x000fea0003800000 */
.L_x_4892:
[----:B------:R-:W-:Y:S01]  /*1970*/  FFMA.FTZ R11, -R8, R0, R11 ;  /* 0x00000000080b7223 */ /* 0x000fe2000001010b */
[----:B------:R-:W-:Y:S06]  /*1980*/  BRA `(.L_x_4890) ;  /* 0x00000000007c7947 */ /* 0x000fec0003800000 */
.L_x_4891:
        /* <DEDUP_REMOVED lines=15> */
.L_x_4897:
        /* <DEDUP_REMOVED lines=13> */
.L_x_4896:
[----:B------:R-:W-:Y:S05]  /*1b50*/  BSYNC B2 ;  /* 0x0000000000027941 */ /* 0x000fea0003800000 */
.L_x_4895:
[----:B------:R-:W-:-:S04]  /*1b60*/  FMUL.FTZ R11, R6, 1.1920928955078125e-07 ;  /* 0x34000000060b7820 */ /* 0x000fc80000410000 */
[----:B------:R-:W-:-:S07]  /*1b70*/  FMUL.FTZ R11, R10, R11 ;  /* 0x0000000b0a0b7220 */ /* 0x000fce0000410000 */
.L_x_4890:
[----:B------:R-:W-:Y:S05]  /*1b80*/  BSYNC B0 ;  /* 0x0000000000007941 */ /* 0x000fea0003800000 */
.L_x_4889:
[C---:B------:R-:W-:Y:S02]  /*1b90*/  FSETP.GTU.FTZ.AND P0, PT, |R11|.reuse, +INF , PT ;  /* 0x7f8000000b00780b */ /* 0x040fe40003f1c200 */
[----:B------:R-:W-:Y:S02]  /*1ba0*/  LOP3.LUT R2, R11, 0x80000000, R2, 0xb8, !PT ;  /* 0x800000000b027812 */ /* 0x000fe400078eb802 */
[----:B------:R-:W-:Y:S02]  /*1bb0*/  IADD3 R3, R3, 0x80, RZ ;  /* 0x0000008003037810 */ /* 0x000fe40007ffe0ff */
[----:B------:R-:W-:-:S04]  /*1bc0*/  FSEL R2, R11, R2, P0 ;  /* 0x000000020b027208 */ /* 0x000fc80000000000 */
[----:B------:R-:W-:-:S05]  /*1bd0*/  F2FP.F16.F32.PACK_AB R2, RZ, R2 ;  /* 0x00000002ff02723e */ /* 0x000fca00000000ff */
[----:B------:R1:W-:Y:S02]  /*1be0*/  STG.E.U16 desc[UR4][R4.64], R2 ;  /* 0x0000000204007986 */ /* 0x0003e4000c101504 */
.L_x_4887:
[----:B------:R-:W-:Y:S05]  /*1bf0*/  BSYNC B1 ;  /* 0x0000000000017941 */ /* 0x000fea0003800000 */
.L_x_4886:
        /* <DEDUP_REMOVED lines=356> */
.L_x_4900:
        /* <DEDUP_REMOVED lines=40> */
.L_x_4906:
[----:B------:R-:W-:Y:S01]  /*34c0*/  FSETP.GEU.FTZ.AND P0, PT, R7, -R8, PT ;  /* 0x800000080700720b */ /* 0x000fe20003f1e000 */
[----:B------:R-:W-:-:S12]  /*34d0*/  FADD.FTZ R0, R0, -1 ;  /* 0xbf80000000007421 */ /* 0x000fd80000010000 */
[----:B------:R-:W-:-:S07]  /*34e0*/  @!P0 FADD.FTZ R0, R0, -1 ;  /* 0xbf80000000008421 */ /* 0x000fce0000010000 */
.L_x_4905:
[----:B------:R-:W-:Y:S05]  /*34f0*/  BSYNC B2 ;  /* 0x0000000000027941 */ /* 0x000fea0003800000 */
.L_x_4904:
[----:B------:R-:W-:Y:S01]  /*3500*/  FFMA.FTZ R11, -R8, R0, R11 ;  /* 0x00000000080b7223 */ /* 0x000fe2000001010b */
[----:B------:R-:W-:Y:S06]  /*3510*/  BRA `(.L_x_4902) ;  /* 0x00000000007c7947 */ /* 0x000fec0003800000 */
.L_x_4903:
        /* <DEDUP_REMOVED lines=15> */
.L_x_4909:
        /* <DEDUP_REMOVED lines=13> */
.L_x_4908:
[----:B------:R-:W-:Y:S05]  /*36e0*/  BSYNC B2 ;  /* 0x0000000000027941 */ /* 0x000fea0003800000 */
.L_x_4907:
[----:B------:R-:W-:-:S04]  /*36f0*/  FMUL.FTZ R11, R6, 1.1920928955078125e-07 ;  /* 0x34000000060b7820 */ /* 0x000fc80000410000 */
[----:B------:R-:W-:-:S07]  /*3700*/  FMUL.FTZ R11, R10, R11 ;  /* 0x0000000b0a0b7220 */ /* 0x000fce0000410000 */
.L_x_4902:
[----:B------:R-:W-:Y:S05]  /*3710*/  BSYNC B1 ;  /* 0x0000000000017941 */ /* 0x000fea0003800000 */
.L_x_4901:
[C---:B------:R-:W-:Y:S02]  /*3720*/  FSETP.GTU.FTZ.AND P0, PT, |R11|.reuse, +INF , PT ;  /* 0x7f8000000b00780b */ /* 0x040fe40003f1c200 */
[----:B------:R-:W-:Y:S02]  /*3730*/  LOP3.LUT R2, R11, 0x80000000, R2, 0xb8, !PT ;  /* 0x800000000b027812 */ /* 0x000fe400078eb802 */
[----:B------:R-:W-:Y:S02]  /*3740*/  IADD3 R3, R3, 0x80, RZ ;  /* 0x0000008003037810 */ /* 0x000fe40007ffe0ff */
[----:B------:R-:W-:Y:S02]  /*3750*/  FSEL R2, R11, R2, P0 ;  /* 0x000000020b027208 */ /* 0x000fe40000000000 */
[----:B------:R-:W-:Y:S02]  /*3760*/  ISETP.GE.AND P0, PT, R3, UR6, PT ;  /* 0x0000000603007c0c */ /* 0x000fe4000bf06270 */
[----:B------:R-:W-:-:S05]  /*3770*/  F2FP.F16.F32.PACK_AB R2, RZ, R2 ;  /* 0x00000002ff02723e */ /* 0x000fca00000000ff */
        /* <DEDUP_REMOVED lines=355> */
.L_x_4910:
        /* <DEDUP_REMOVED lines=40> */
.L_x_4916:
[----:B------:R-:W-:Y:S01]  /*5030*/  FSETP.GEU.FTZ.AND P0, PT, R7, -R8, PT ;  /* 0x800000080700720b */ /* 0x000fe20003f1e000 */
[----:B------:R-:W-:-:S12]  /*5040*/  FADD.FTZ R0, R0, -1 ;  /* 0xbf80000000007421 */ /* 0x000fd80000010000 */
[----:B------:R-:W-:-:S07]  /*5050*/  @!P0 FADD.FTZ R0, R0, -1 ;  /* 0xbf80000000008421 */ /* 0x000fce0000010000 */
.L_x_4915:
[----:B------:R-:W-:Y:S05]  /*5060*/  BSYNC B2 ;  /* 0x0000000000027941 */ /* 0x000fea0003800000 */
.L_x_4914:
[----:B------:R-:W-:Y:S01]  /*5070*/  FFMA.FTZ R11, -R8, R0, R11 ;  /* 0x00000000080b7223 */ /* 0x000fe2000001010b */
[----:B------:R-:W-:Y:S06]  /*5080*/  BRA `(.L_x_4912) ;  /* 0x00000000007c7947 */ /* 0x000fec0003800000 */
.L_x_4913:
        /* <DEDUP_REMOVED lines=15> */
.L_x_4919:
        /* <DEDUP_REMOVED lines=13> */
.L_x_4918:
[----:B------:R-:W-:Y:S05]  /*5250*/  BSYNC B2 ;  /* 0x0000000000027941 */ /* 0x000fea0003800000 */
.L_x_4917:
[----:B------:R-:W-:-:S04]  /*5260*/  FMUL.FTZ R11, R6, 1.1920928955078125e-07 ;  /* 0x34000000060b7820 */ /* 0x000fc80000410000 */
[----:B------:R-:W-:-:S07]  /*5270*/  FMUL.FTZ R11, R10, R11 ;  /* 0x0000000b0a0b7220 */ /* 0x000fce0000410000 */
.L_x_4912:
[----:B------:R-:W-:Y:S05]  /*5280*/  BSYNC B1 ;  /* 0x0000000000017941 */ /* 0x000fea0003800000 */
.L_x_4911:
[C---:B------:R-:W-:Y:S02]  /*5290*/  FSETP.GTU.FTZ.AND P0, PT, |R11|.reuse, +INF , PT ;  /* 0x7f8000000b00780b */ /* 0x040fe40003f1c200 */
[----:B------:R-:W-:Y:S02]  /*52a0*/  LOP3.LUT R2, R11, 0x80000000, R2, 0xb8, !PT ;  /* 0x800000000b027812 */ /* 0x000fe400078eb802 */
[----:B------:R-:W-:Y:S02]  /*52b0*/  IADD3 R3, R3, 0x80, RZ ;  /* 0x0000008003037810 */ /* 0x000fe40007ffe0ff */
[----:B------:R-:W-:-:S04]  /*52c0*/  FSEL R2, R11, R2, P0 ;  /* 0x000000020b027208 */ /* 0x000fc80000000000 */
[----:B------:R-:W-:-:S05]  /*52d0*/  F2FP.F16.F32.PACK_AB R2, RZ, R2 ;  /* 0x00000002ff02723e */ /* 0x000fca00000000ff */
[----:B------:R3:W-:Y:S02]  /*52e0*/  STG.E.U16 desc[UR4][R4.64], R2 ;  /* 0x0000000204007986 */ /* 0x0007e4000c101504 */
.L_x_4899:
[----:B------:R-:W-:Y:S05]  /*52f0*/  BSYNC B0 ;  /* 0x0000000000007941 */ /* 0x000fea0003800000 */
.L_x_4898:
        /* <DEDUP_REMOVED lines=355> */
.L_x_4920:
        /* <DEDUP_REMOVED lines=40> */
.L_x_4926:
[----:B------:R-:W-:Y:S01]  /*6bb0*/  FSETP.GEU.FTZ.AND P0, PT, R7, -R8, PT ;  /* 0x800000080700720b */ /* 0x000fe20003f1e000 */
[----:B------:R-:W-:-:S12]  /*6bc0*/  FADD.FTZ R0, R0, -1 ;  /* 0xbf80000000007421 */ /* 0x000fd80000010000 */
[----:B------:R-:W-:-:S07]  /*6bd0*/  @!P0 FADD.FTZ R0, R0, -1 ;  /* 0xbf80000000008421 */ /* 0x000fce0000010000 */
.L_x_4925:
[----:B------:R-:W-:Y:S05]  /*6be0*/  BSYNC B1 ;  /* 0x0000000000017941 */ /* 0x000fea0003800000 */
.L_x_4924:
[----:B------:R-:W-:Y:S01]  /*6bf0*/  FFMA.FTZ R5, -R8, R0, R5 ;  /* 0x0000000008057223 */ /* 0x000fe20000010105 */
[----:B------:R-:W-:Y:S06]  /*6c00*/  BRA `(.L_x_4922) ;  /* 0x00000000007c7947 */ /* 0x000fec0003800000 */
.L_x_4923:
        /* <DEDUP_REMOVED lines=15> */
.L_x_4929:
        /* <DEDUP_REMOVED lines=13> */
.L_x_4928:
[----:B------:R-:W-:Y:S05]  /*6dd0*/  BSYNC B1 ;  /* 0x0000000000017941 */ /* 0x000fea0003800000 */
.L_x_4927:
[----:B------:R-:W-:-:S04]  /*6de0*/  FMUL.FTZ R5, R5, 1.1920928955078125e-07 ;  /* 0x3400000005057820 */ /* 0x000fc80000410000 */
[----:B------:R-:W-:-:S07]  /*6df0*/  FMUL.FTZ R5, R10, R5 ;  /* 0x000000050a057220 */ /* 0x000fce0000410000 */
.L_x_4922:
[----:B------:R-:W-:Y:S05]  /*6e00*/  BSYNC B0 ;  /* 0x0000000000007941 */ /* 0x000fea0003800000 */
.L_x_4921:
[C---:B------:R-:W-:Y:S02]  /*6e10*/  FSETP.GTU.FTZ.AND P0, PT, |R5|.reuse, +INF , PT ;  /* 0x7f8000000500780b */ /* 0x040fe40003f1c200 */
[----:B------:R-:W-:-:S04]  /*6e20*/  LOP3.LUT R4, R5, 0x80000000, R4, 0xb8, !PT ;  /* 0x8000000005047812 */ /* 0x000fc800078eb804 */
[----:B------:R-:W-:-:S04]  /*6e30*/  FSEL R4, R5, R4, P0 ;  /* 0x0000000405047208 */ /* 0x000fc80000000000 */
[----:B------:R-:W-:-:S05]  /*6e40*/  F2FP.F16.F32.PACK_AB R4, RZ, R4 ;  /* 0x00000004ff04723e */ /* 0x000fca00000000ff */
[----:B------:R-:W-:Y:S01]  /*6e50*/  STG.E.U16 desc[UR4][R2.64], R4 ;  /* 0x0000000402007986 */ /* 0x000fe2000c101504 */
[----:B------:R-:W-:Y:S05]  /*6e60*/  EXIT ;  /* 0x000000000000794d */ /* 0x000fea0003800000 */
.L_x_4930:
        /* <DEDUP_REMOVED lines=9> */
.L_x_57320:


//--------------------- .text._ZN2at6native27unrolled_elementwise_kernelINS0_13BinaryFunctorIN3c104HalfES4_S4_ZZZNS0_16fmod_kernel_cudaERNS_18TensorIteratorBaseEENKUlvE0_clEvENKUlvE1_clEvEUlS4_S4_E_EESt5arrayIPcLm3EELi4E23TrivialOffsetCalculatorILi2EjESE_ILi1EjENS0_6memory15LoadWithoutCastENSH_16StoreWithoutCastEEEviT_T0_T2_T3_T4_T5_ --------------------------
	.section	.text._ZN2at6native27unrolled_elementwise_kernelINS0_13BinaryFunctorIN3c104HalfES4_S4_ZZZNS0_16fmod_kernel_cudaERNS_18TensorIteratorBaseEENKUlvE0_clEvENKUlvE1_clEvEUlS4_S4_E_EESt5arrayIPcLm3EELi4E23TrivialOffsetCalculatorILi2EjESE_ILi1EjENS0_6memory15LoadWithoutCastENSH_16StoreWithoutCastEEEviT_T0_T2_T3_T4_T5_,"ax",@progbits
	.align	128
        .global         _ZN2at6native27unrolled_elementwise_kernelINS0_13BinaryFunctorIN3c104HalfES4_S4_ZZZNS0_16fmod_kernel_cudaERNS_18TensorIteratorBaseEENKUlvE0_clEvENKUlvE1_clEvEUlS4_S4_E_EESt5arrayIPcLm3EELi4E23TrivialOffsetCalculatorILi2EjESE_ILi1EjENS0_6memory15LoadWithoutCastENSH_16StoreWithoutCastEEEviT_T0_T2_T3_T4_T5_
        .type           _ZN2at6native27unrolled_elementwise_kernelINS0_13BinaryFunctorIN3c104HalfES4_S4_ZZZNS0_16fmod_kernel_cudaERNS_18TensorIteratorBaseEENKUlvE0_clEvENKUlvE1_clEvEUlS4_S4_E_EESt5arrayIPcLm3EELi4E23TrivialOffsetCalculatorILi2EjESE_ILi1EjENS0_6memory15LoadWithoutCastENSH_16StoreWithoutCastEEEviT_T0_T2_T3_T4_T5_,@function
        .size           _ZN2at6native27unrolled_elementwise_kernelINS0_13BinaryFunctorIN3c104HalfES4_S4_ZZZNS0_16fmod_kernel_cudaERNS_18TensorIteratorBaseEENKUlvE0_clEvENKUlvE1_clEvEUlS4_S4_E_EESt5arrayIPcLm3EELi4E23TrivialOffsetCalculatorILi2EjESE_ILi1EjENS0_6memory15LoadWithoutCastENSH_16StoreWithoutCastEEEviT_T0_T2_T3_T4_T5_,(.L_x_57321 - _ZN2at6native27unrolled_elementwise_kernelINS0_13BinaryFunctorIN3c104HalfES4_S4_ZZZNS0_16fmod_kernel_cudaERNS_18TensorIteratorBaseEENKUlvE0_clEvENKUlvE1_clEvEUlS4_S4_E_EESt5arrayIPcLm3EELi4E23TrivialOffsetCalculatorILi2EjESE_ILi1EjENS0_6memory15LoadWithoutCastENSH_16StoreWithoutCastEEEviT_T0_T2_T3_T4_T5_)
        .other          _ZN2at6native27unrolled_elementwise_kernelINS0_13BinaryFunctorIN3c104HalfES4_S4_ZZZNS0_16fmod_kernel_cudaERNS_18TensorIteratorBaseEENKUlvE0_clEvENKUlvE1_clEvEUlS4_S4_E_EESt5arrayIPcLm3EELi4E23TrivialOffsetCalculatorILi2EjESE_ILi1EjENS0_6memory15LoadWithoutCastENSH_16StoreWithoutCastEEEviT_T0_T2_T3_T4_T5_,@"STO_CUDA_ENTRY STV_DEFAULT"
_ZN2at6native27unrolled_elementwise_kernelINS0_13BinaryFunctorIN3c104HalfES4_S4_ZZZNS0_16fmod_kernel_cudaERNS_18TensorIteratorBaseEENKUlvE0_clEvENKUlvE1_clEvEUlS4_S4_E_EESt5arrayIPcLm3EELi4E23TrivialOffsetCalculatorILi2EjESE_ILi1EjENS0_6memory15LoadWithoutCastENSH_16StoreWithoutCastEEEviT_T0_T2_T3_T4_T5_:
.text._ZN2at6native27unrolled_elementwise_kernelINS0_13BinaryFunctorIN3c104HalfES4_S4_ZZZNS0_16fmod_kernel_cudaERNS_18TensorIteratorBaseEENKUlvE0_clEvENKUlvE1_clEvEUlS4_S4_E_EESt5arrayIPcLm3EELi4E23TrivialOffsetCalculatorILi2EjESE_ILi1EjENS0_6memory15LoadWithoutCastENSH_16StoreWithoutCastEEEviT_T0_T2_T3_T4_T5_:
        /* <DEDUP_REMOVED lines=52> */
[----:B-1---5:R-:W-:Y:S01]  /*0340*/  HADD2.F32 R2, -RZ, R0.H0_H0 ;  /* 0x20000000ff027230 */ /* 0x022fe20000004100 */
        /* <DEDUP_REMOVED lines=28> */
.L_x_4938:
[----:B------:R-:W-:Y:S01]  /*0510*/  FSETP.GEU.FTZ.AND P0, PT, R5, -R6, PT ;  /* 0x800000060500720b */ /* 0x000fe20003f1e000 */
[----:B------:R-:W-:-:S12]  /*0520*/  FADD.FTZ R0, R0, -1 ;  /* 0xbf80000000007421 */ /* 0x000fd80000010000 */
[----:B------:R-:W-:-:S07]  /*0530*/  @!P0 FADD.FTZ R0, R0, -1 ;  /* 0xbf80000000008421 */ /* 0x000fce0000010000 */
.L_x_4937:
[----:B------:R-:W-:Y:S05]  /*0540*/  BSYNC B2 ;  /* 0x0000000000027941 */ /* 0x000fea0003800000 */
.L_x_4936:
[----:B------:R-:W-:Y:S01]  /*0550*/  FFMA.FTZ R3, -R6, R0, R3 ;  /* 0x0000000006037223 */ /* 0x000fe20000010103 */
[----:B------:R-:W-:Y:S06]  /*0560*/  BRA `(.L_x_4934) ;  /* 0x00000000007c7947 */ /* 0x000fec0003800000 */
.L_x_4935:
        /* <DEDUP_REMOVED lines=15> */
.L_x_4941:
        /* <DEDUP_REMOVED lines=13> */
.L_x_4940:
[----:B------:R-:W-:Y:S05]  /*0730*/  BSYNC B2 ;  /* 0x0000000000027941 */ /* 0x000fea0003800000 */
.L_x_4939:
[----:B------:R-:W-:-:S04]  /*0740*/  FMUL.FTZ R3, R3, 1.1920928955078125e-07 ;  /* 0x3400000003037820 */ /* 0x000fc80000410000 */
[----:B------:R-:W-:-:S07]  /*0750*/  FMUL.FTZ R3, R8, R3 ;  /* 0x0000000308037220 */ /* 0x000fce0000410000 */
.L_x_4934:
[----:B------:R-:W-:Y:S05]  /*0760*/  BSYNC B0 ;  /* 0x0000000000007941 */ /* 0x000fea0003800000 */
.L_x_4933:
[C---:B------:R-:W-:Y:S02]  /*0770*/  FSETP.GTU.FTZ.AND P0, PT, |R3|.reuse, +INF , PT ;  /* 0x7f8000000300780b */ /* 0x040fe40003f1c200 */
[----:B------:R-:W-:-:S04]  /*0780*/  LOP3.LUT R2, R3, 0x80000000, R2, 0xb8, !PT ;  /* 0x8000000003027812 */ /* 0x000fc800078eb802 */
[----:B------:R-:W-:-:S04]  /*0790*/  FSEL R2, R3, R2, P0 ;  /* 0x0000000203027208 */ /* 0x000fc80000000000 */
[----:B------:R-:W-:-:S07]  /*07a0*/  F2FP.F16.F32.PACK_AB R2, RZ, R2 ;  /* 0x00000002ff02723e */ /* 0x000fce00000000ff */
.L_x_4932:
[----:B------:R-:W-:Y:S05]  /*07b0*/  BSYNC B1 ;  /* 0x0000000000017941 */ /* 0x000fea0003800000 */
.L_x_4931:
[----:B-1----:R-:W-:Y:S01]  /*07c0*/  VIADD R3, R11, 0x80 ;  /* 0x000000800b037836 */ /* 0x002fe20000000000 */
[----:B------:R-:W-:Y:S04]  /*07d0*/  BSSY B1, `(.L_x_4942) ;  /* 0x000004a000017945 */ /* 0x000fe80003800000 */
[----:B------:R-:W-:-:S13]  /*07e0*/  ISETP.GE.AND P0, PT, R3, R12, PT ;  /* 0x0000000c0300720c */ /* 0x000fda0003f06270 */
[----:B------:R-:W-:Y:S05]  /*07f0*/  @P0 BRA `(.L_x_4943) ;  /* 0x00000004001c0947 */ /* 0x000fea0003800000 */
        /* <DEDUP_REMOVED lines=29> */
.L_x_4949:
[----:B------:R-:W-:Y:S01]  /*09d0*/  FSETP.GEU.FTZ.AND P0, PT, R7, -R6, PT ;  /* 0x800000060700720b */ /* 0x000fe20003f1e000 */
[----:B------:R-:W-:-:S12]  /*09e0*/  FADD.FTZ R0, R0, -1 ;  /* 0xbf80000000007421 */ /* 0x000fd80000010000 */
[----:B------:R-:W-:-:S07]  /*09f0*/  @!P0 FADD.FTZ R0, R0, -1 ;  /* 0xbf80000000008421 */ /* 0x000fce0000010000 */
.L_x_4948:
[----:B------:R-:W-:Y:S05]  /*0a00*/  BSYNC B2 ;  /* 0x0000000000027941 */ /* 0x000fea0003800000 */
.L_x_4947:
[----:B------:R-:W-:Y:S01]  /*0a10*/  FFMA.FTZ R5, -R6, R0, R5 ;  /* 0x0000000006057223 */ /* 0x000fe20000010105 */
[----:B------:R-:W-:Y:S06]  /*0a20*/  BRA `(.L_x_4945) ;  /* 0x00000000007c7947 */ /* 0x000fec0003800000 */
.L_x_4946:
        /* <DEDUP_REMOVED lines=15> */
.L_x_4952:
        /* <DEDUP_REMOVED lines=13> */
.L_x_4951:
[----:B------:R-:W-:Y:S05]  /*0bf0*/  BSYNC B2 ;  /* 0x0000000000027941 */ /* 0x000fea0003800000 */
.L_x_4950:
[----:B------:R-:W-:-:S04]  /*0c00*/  FMUL.FTZ R5, R5, 1.1920928955078125e-07 ;  /* 0x3400000005057820 */ /* 0x000fc80000410000 */
[----:B------:R-:W-:-:S07]  /*0c10*/  FMUL.FTZ R5, R4, R5 ;  /* 0x0000000504057220 */ /* 0x000fce0000410000 */
.L_x_4945:
[----:B------:R-:W-:Y:S05]  /*0c20*/  BSYNC B0 ;  /* 0x0000000000007941 */ /* 0x000fea0003800000 */
.L_x_4944:
[C---:B------:R-:W-:Y:S02]  /*0c30*/  FSETP.GTU.FTZ.AND P0, PT, |R5|.reuse, +INF , PT ;  /* 0x7f8000000500780b */ /* 0x040fe40003f1c200 */
[----:B------:R-:W-:-:S04]  /*0c40*/  LOP3.LUT R22, R5, 0x80000000, R22, 0xb8, !PT ;  /* 0x8000000005167812 */ /* 0x000fc800078eb816 */
[----:B------:R-:W-:-:S04]  /*0c50*/  FSEL R4, R5, R22, P0 ;  /* 0x0000001605047208 */ /* 0x000fc80000000000 */
[----:B------:R-:W-:-:S07]  /*0c60*/  F2FP.F16.F32.PACK_AB R4, RZ, R4 ;  /* 0x00000004ff04723e */ /* 0x000fce00000000ff */
.L_x_4943:
[----:B------:R-:W-:Y:S05]  /*0c70*/  BSYNC B1 ;  /* 0x0000000000017941 */ /* 0x000fea0003800000 */
.L_x_4942:
[----:B------:R-:W-:Y:S01]  /*0c80*/  IADD3 R5, R11, 0x100, RZ ;  /* 0x000001000b057810 */ /* 0x000fe20007ffe0ff */
[----:B------:R-:W-:Y:S03]  /*0c90*/  BSSY B1, `(.L_x_4953) ;  /* 0x000004a000017945 */ /* 0x000fe60003800000 */
        /* <DEDUP_REMOVED lines=31> */
.L_x_4960:
[----:B------:R-:W-:Y:S01]  /*0e90*/  FSETP.GEU.FTZ.AND P0, PT, R7, -R8, PT ;  /* 0x800000080700720b */ /* 0x000fe20003f1e000 */
[----:B------:R-:W-:-:S12]  /*0ea0*/  FADD.FTZ R0, R0, -1 ;  /* 0xbf80000000007421 */ /* 0x000fd80000010000 */
[----:B------:R-:W-:-:S07]  /*0eb0*/  @!P0 FADD.FTZ R0, R0, -1 ;  /* 0xbf80000000008421 */ /* 0x000fce0000010000 */
.L_x_4959:
[----:B------:R-:W-:Y:S05]  /*0ec0*/  BSYNC B2 ;  /* 0x0000000000027941 */ /* 0x000fea0003800000 */
.L_x_4958:
[----:B------:R-:W-:Y:S01]  /*0ed0*/  FFMA.FTZ R5, -R8, R0, R5 ;  /* 0x0000000008057223 */ /* 0x000fe20000010105 */
[----:B------:R-:W-:Y:S06]  /*0ee0*/  BRA `(.L_x_4956) ;  /* 0x00000000007c7947 */ /* 0x000fec0003800000 */
.L_x_4957:
        /* <DEDUP_REMOVED lines=15> */
.L_x_4963:
        /* <DEDUP_REMOVED lines=13> */
.L_x_4962:
[----:B------:R-:W-:Y:S05]  /*10b0*/  BSYNC B2 ;  /* 0x0000000000027941 */ /* 0x000fea0003800000 */
.L_x_4961:
[----:B------:R-:W-:-:S04]  /*10c0*/  FMUL.FTZ R0, R5, 1.1920928955078125e-07 ;  /* 0x3400000005007820 */ /* 0x000fc80000410000 */
[----:B------:R-:W-:-:S07]  /*10d0*/  FMUL.FTZ R5, R13, R0 ;  /* 0x000000000d057220 */ /* 0x000fce0000410000 */
.L_x_4956:
[----:B------:R-:W-:Y:S05]  /*10e0*/  BSYNC B0 ;  /* 0x0000000000007941 */ /* 0x000fea0003800000 */
.L_x_4955:
[C---:B------:R-:W-:Y:S02]  /*10f0*/  FSETP.GTU.FTZ.AND P0, PT, |R5|.reuse, +INF , PT ;  /* 0x7f8000000500780b */ /* 0x040fe40003f1c200 */
[----:B------:R-:W-:-:S04]  /*1100*/  LOP3.LUT R24, R5, 0x80000000, R24, 0xb8, !PT ;  /* 0x8000000005187812 */ /* 0x000fc800078eb818 */
[----:B------:R-:W-:-:S04]  /*1110*/  FSEL R5, R5, R24, P0 ;  /* 0x0000001805057208 */ /* 0x000fc80000000000 */
[----:B------:R-:W-:-:S07]  /*1120*/  F2FP.F16.F32.PACK_AB R5, RZ, R5 ;  /* 0x00000005ff05723e */ /* 0x000fce00000000ff */
.L_x_4954:
[----:B------:R-:W-:Y:S05]  /*1130*/  BSYNC B1 ;  /* 0x0000000000017941 */ /* 0x000fea0003800000 */
.L_x_4953:
[----:B------:R-:W-:Y:S01]  /*1140*/  VIADD R7, R11, 0x180 ;  /* 0x000001800b077836 */ /* 0x000fe20000000000 */
        /* <DEDUP_REMOVED lines=32> */
.L_x_4971:
[----:B------:R-:W-:Y:S01]  /*1350*/  FSETP.GEU.FTZ.AND P0, PT, R7, -R13, PT ;  /* 0x8000000d0700720b */ /* 0x000fe20003f1e000 */
[----:B------:R-:W-:-:S12]  /*1360*/  FADD.FTZ R9, R9, -1 ;  /* 0xbf80000009097421 */ /* 0x000fd80000010000 */
[----:B------:R-:W-:-:S07]  /*1370*/  @!P0 FADD.FTZ R9, R9, -1 ;  /* 0xbf80000009098421 */ /* 0x000fce0000010000 */
.L_x_4970:
[----:B------:R-:W-:Y:S05]  /*1380*/  BSYNC B2 ;  /* 0x0000000000027941 */ /* 0x000fea0003800000 */
.L_x_4969:
[----:B------:R-:W-:Y:S01]  /*1390*/  FFMA.FTZ R0, -R13, R9, R0 ;  /* 0x000000090d007223 */ /* 0x000fe20000010100 */
[----:B------:R-:W-:Y:S06]  /*13a0*/  BRA `(.L_x_4967) ;  /* 0x00000000007c7947 */ /* 0x000fec0003800000 */
.L_x_4968:
        /* <DEDUP_REMOVED lines=15> */
.L_x_4974:
        /* <DEDUP_REMOVED lines=13> */
.L_x_4973:
[----:B------:R-:W-:Y:S05]  /*1570*/  BSYNC B2 ;  /* 0x0000000000027941 */ /* 0x000fea0003800000 */
.L_x_4972:
[----:B------:R-:W-:-:S04]  /*1580*/  FMUL.FTZ R7, R6, 1.1920928955078125e-07 ;  /* 0x3400000006077820 */ /* 0x000fc80000410000 */
[----:B------:R-:W-:-:S07]  /*1590*/  FMUL.FTZ R0, R14, R7 ;  /* 0x000000070e007220 */ /* 0x000fce0000410000 */
.L_x_4967:
[----:B------:R-:W-:Y:S05]  /*15a0*/  BSYNC B0 ;  /* 0x0000000000007941 */ /* 0x000fea0003800000 */
.L_x_4966:
[C---:B------:R-:W-:Y:S02]  /*15b0*/  FSETP.GTU.FTZ.AND P0, PT, |R0|.reuse, +INF , PT ;  /* 0x7f8000000000780b */ /* 0x040fe40003f1c200 */
[----:B------:R-:W-:-:S04]  /*15c0*/  LOP3.LUT R17, R0, 0x80000000, R17, 0xb8, !PT ;  /* 0x8000000000117812 */ /* 0x000fc800078eb811 */
[----:B------:R-:W-:-:S04]  /*15d0*/  FSEL R0, R0, R17, P0 ;  /* 0x0000001100007208 */ /* 0x000fc80000000000 */
[----:B------:R-:W-:-:S07]  /*15e0*/  F2FP.F16.F32.PACK_AB R0, RZ, R0 ;  /* 0x00000000ff00723e */ /* 0x000fce00000000ff */
.L_x_4965:
[----:B------:R-:W-:Y:S05]  /*15f0*/  BSYNC B1 ;  /* 0x0000000000017941 */ /* 0x000fea0003800000 */
.L_x_4964:
        /* <DEDUP_REMOVED lines=17> */
.L_x_4977:
[----:B------:R-:W-:Y:S05]  /*1710*/  BSYNC B1 ;  /* 0x0000000000017941 */ /* 0x000fea0003800000 */
.L_x_4976:
[----:B------:R-:W-:-:S13]  /*1720*/  ISETP.GE.AND P0, PT, R11, R12, PT ;  /* 0x0000000c0b00720c */ /* 0x000fda0003f06270 */
[----:B-1----:R-:W1:Y:S01]  /*1730*/  @!P0 LDC.64 R2, c[0x0][0x218] ;  /* 0x00008600ff028b82 */ /* 0x002e620000000a00 */
[----:B------:R-:W-:Y:S01]  /*1740*/  @!P0 LEA R7, R10, R11, 0x9 ;  /* 0x0000000b0a078211 */ /* 0x000fe200078e48ff */
[----:B------:R-:W-:-:S04]  /*1750*/  @!P0 VIADD R11, R11, 0x80 ;  /* 0x000000800b0b8836 */ /* 0x000fc80000000000 */
[----:B-1----:R-:W-:-:S05]  /*1760*/  @!P0 IMAD.WIDE.U32 R2, R7, 0x2, R2 ;  /* 0x0000000207028825 */ /* 0x002fca00078e0002 */
[----:B------:R1:W-:Y:S02]  /*1770*/  @!P0 STG.E.U16 desc[UR4][R2.64], R5 ;  /* 0x0000000502008986 */ /* 0x0003e4000c101504 */
.L_x_4978:
[----:B------:R-:W-:Y:S05]  /*1780*/  BSYNC B0 ;  /* 0x0000000000007941 */ /* 0x000fea0003800000 */
.L_x_4975:
        /* <DEDUP_REMOVED lines=8> */
.L_x_4979:
        /* <DEDUP_REMOVED lines=15> */
.L_x_57321:


//--------------------- .text._ZN2at6native29vectorized_elementwise_kernelILi2ENS0_13BinaryFunctorIN3c104HalfES4_S4_ZZZNS0_16fmod_kernel_cudaERNS_18TensorIteratorBaseEENKUlvE0_clEvENKUlvE1_clEvEUlS4_S4_E_EESt5arrayIPcLm3EEEEviT0_T1_ --------------------------
	.section	.text._ZN2at6native29vectorized_elementwise_kernelILi2ENS0_13BinaryFunctorIN3c104HalfES4_S4_ZZZNS0_16fmod_kernel_cudaERNS_18TensorIteratorBaseEENKUlvE0_clEvENKUlvE1_clEvEUlS4_S4_E_EESt5arrayIPcLm3EEEEviT0_T1_,"ax",@progbits
	.align	128
        .global         _ZN2at6native29vectorized_elementwise_kernelILi2ENS0_13BinaryFunctorIN3c104HalfES4_S4_ZZZNS0_16fmod_kernel_cudaERNS_18TensorIteratorBaseEENKUlvE0_clEvENKUlvE1_clEvEUlS4_S4_E_EESt5arrayIPcLm3EEEEviT0_T1_
        .type           _ZN2at6native29vectorized_elementwise_kernelILi2ENS0_13BinaryFunctorIN3c104HalfES4_S4_ZZZNS0_16fmod_kernel_cudaERNS_18TensorIteratorBaseEENKUlvE0_clEvENKUlvE1_clEvEUlS4_S4_E_EESt5arrayIPcLm3EEEEviT0_T1_,@function
        .size           _ZN2at6native29vectorized_elementwise_kernelILi2ENS0_13BinaryFunctorIN3c104HalfES4_S4_ZZZNS0_16fmod_kernel_cudaERNS_18TensorIteratorBaseEENKUlvE0_clEvENKUlvE1_clEvEUlS4_S4_E_EESt5arrayIPcLm3EEEEviT0_T1_,(.L_x_57322 - _ZN2at6native29vectorized_elementwise_kernelILi2ENS0_13BinaryFunctorIN3c104HalfES4_S4_ZZZNS0_16fmod_kernel_cudaERNS_18TensorIteratorBaseEENKUlvE0_clEvENKUlvE1_clEvEUlS4_S4_E_EESt5arrayIPcLm3EEEEviT0_T1_)
        .other          _ZN2at6native29vectorized_elementwise_kernelILi2ENS0_13BinaryFunctorIN3c104HalfES4_S4_ZZZNS0_16fmod_kernel_cudaERNS_18TensorIteratorBaseEENKUlvE0_clEvENKUlvE1_clEvEUlS4_S4_E_EESt5arrayIPcLm3EEEEviT0_T1_,@"STO_CUDA_ENTRY STV_DEFAULT"
_ZN2at6native29vectorized_elementwise_kernelILi2ENS0_13BinaryFunctorIN3c104HalfES4_S4_ZZZNS0_16fmod_kernel_cudaERNS_18TensorIteratorBaseEENKUlvE0_clEvENKUlvE1_clEvEUlS4_S4_E_EESt5arrayIPcLm3EEEEviT0_T1_:
.text._ZN2at6native29vectorized_elementwise_kernelILi2ENS0_13BinaryFunctorIN3c104HalfES4_S4_ZZZNS0_16fmod_kernel_cudaERNS_18TensorIteratorBaseEENKUlvE0_clEvENKUlvE1_clEvEUlS4_S4_E_EESt5arrayIPcLm3EEEEviT0_T1_:
        /* <DEDUP_REMOVED lines=24> */
[----:B--2---:R-:W-:-:S02]  /*0180*/  HADD2.F32 R12, -RZ, R7.H0_H0 ;  /* 0x20000007ff0c7230 */ /* 0x004fc40000004100 */
[----:B---3--:R-:W-:-:S05]  /*0190*/  HADD2.F32 R19, -RZ, R6.H0_H0 ;  /* 0x20000006ff137230 */ /* 0x008fca0000004100 */
[C---:B------:R-:W-:Y:S01]  /*01a0*/  FSETP.GEU.FTZ.AND P0, PT, |R12|.reuse, |R19|, PT ;  /* 0x400000130c00720b */ /* 0x040fe20003f1e200 */
[----:B------:R-:W-:-:S12]  /*01b0*/  FADD.FTZ R13, |R12|, -RZ ;  /* 0x800000ff0c0d7221 */ /* 0x000fd80000010200 */
        /* <DEDUP_REMOVED lines=24> */
.L_x_4986:
[----:B------:R-:W-:Y:S01]  /*0340*/  FSETP.GEU.FTZ.AND P0, PT, R16, -R0, PT ;  /* 0x800000001000720b */ /* 0x000fe20003f1e000 */
[----:B------:R-:W-:-:S12]  /*0350*/  FADD.FTZ R14, R14, -1 ;  /* 0xbf8000000e0e7421 */ /* 0x000fd80000010000 */
[----:B------:R-:W-:-:S07]  /*0360*/  @!P0 FADD.FTZ R14, R14, -1 ;  /* 0xbf8000000e0e8421 */ /* 0x000fce0000010000 */
.L_x_4985:
[----:B------:R-:W-:Y:S05]  /*0370*/  BSYNC B1 ;  /* 0x0000000000017941 */ /* 0x000fea0003800000 */
.L_x_4984:
[----:B------:R-:W-:Y:S01]  /*0380*/  FFMA.FTZ R13, -R0, R14, R13 ;  /* 0x0000000e000d7223 */ /* 0x000fe2000001010d */
[----:B------:R-:W-:Y:S06]  /*0390*/  BRA `(.L_x_4982) ;  /* 0x00000000007c7947 */ /* 0x000fec0003800000 */
.L_x_4983:
        /* <DEDUP_REMOVED lines=15> */
.L_x_4989:
        /* <DEDUP_REMOVED lines=13> */
.L_x_4988:
[----:B------:R-:W-:Y:S05]  /*0560*/  BSYNC B1 ;  /* 0x0000000000017941 */ /* 0x000fea0003800000 */
.L_x_4987:
[----:B------:R-:W-:-:S04]  /*0570*/  FMUL.FTZ R14, R14, 1.1920928955078125e-07 ;  /* 0x340000000e0e7820 */ /* 0x000fc80000410000 */
[----:B------:R-:W-:-:S07]  /*0580*/  FMUL.FTZ R13, R13, R14 ;  /* 0x0000000e0d0d7220 */ /* 0x000fce0000410000 */
.L_x_4982:
[----:B------:R-:W-:Y:S05]  /*0590*/  BSYNC B0 ;  /* 0x0000000000007941 */ /* 0x000fea0003800000 */
.L_x_4981:
[----:B------:R-:W-:Y:S01]  /*05a0*/  HADD2.F32 R7, -RZ, R7.H1_H1 ;  /* 0x30000007ff077230 */ /* 0x000fe20000004100 */
[C---:B------:R-:W-:Y:S01]  /*05b0*/  FSETP.GTU.FTZ.AND P0, PT, |R13|.reuse, +INF , PT ;  /* 0x7f8000000d00780b */ /* 0x040fe20003f1c200 */
[----:B------:R-:W-:Y:S01]  /*05c0*/  HADD2.F32 R0, -RZ, R6.H1_H1 ;  /* 0x30000006ff007230 */ /* 0x000fe20000004100 */
[----:B------:R-:W-:Y:S01]  /*05d0*/  LOP3.LUT R6, R13, 0x80000000, R12, 0xb8, !PT ;  /* 0x800000000d067812 */ /* 0x000fe200078eb80c */
[----:B------:R-:W-:Y:S03]  /*05e0*/  BSSY B0, `(.L_x_4990) ;  /* 0x0000041000007945 */ /* 0x000fe60003800000 */
[----:B------:R-:W-:Y:S02]  /*05f0*/  FSETP.GEU.FTZ.AND P1, PT, |R7|, |R0|, PT ;  /* 0x400000000700720b */ /* 0x000fe40003f3e200 */
[----:B------:R-:W-:Y:S01]  /*0600*/  FSEL R6, R13, R6, P0 ;  /* 0x000000060d067208 */ /* 0x000fe20000000000 */
[----:B------:R-:W-:-:S10]  /*0610*/  FADD.FTZ R13, |R7|, -RZ ;  /* 0x800000ff070d7221 */ /* 0x000fd40000010200 */
        /* <DEDUP_REMOVED lines=24> */
.L_x_4995:
[----:B------:R-:W-:Y:S01]  /*07a0*/  FSETP.GEU.FTZ.AND P0, PT, R17, -R12, PT ;  /* 0x8000000c1100720b */ /* 0x000fe20003f1e000 */
[----:B------:R-:W-:-:S12]  /*07b0*/  FADD.FTZ R14, R14, -1 ;  /* 0xbf8000000e0e7421 */ /* 0x000fd80000010000 */
[----:B------:R-:W-:-:S07]  /*07c0*/  @!P0 FADD.FTZ R14, R14, -1 ;  /* 0xbf8000000e0e8421 */ /* 0x000fce0000010000 */
.L_x_4994:
[----:B------:R-:W-:Y:S05]  /*07d0*/  BSYNC B1 ;  /* 0x0000000000017941 */ /* 0x000fea0003800000 */
.L_x_4993:
[----:B------:R-:W-:Y:S01]  /*07e0*/  FFMA.FTZ R13, -R12, R14, R13 ;  /* 0x0000000e0c0d7223 */ /* 0x000fe2000001010d */
[----:B------:R-:W-:Y:S06]  /*07f0*/  BRA `(.L_x_4991) ;  /* 0x00000000007c7947 */ /* 0x000fec0003800000 */
.L_x_4992:
        /* <DEDUP_REMOVED lines=14> */
[----:B------:R1:W2:Y:S03]  /*08e0*/  MUFU.RCP R0, R12 ;  /* 0x0000000c00007308 */ /* 0x0002a60000001000 */
.L_x_4998:
[----:B------:R-:W-:-:S04]  /*08f0*/  VIMNMX.U32 R15, R14, 0xb800000, PT ;  /* 0x0b8000000e0f7848 */ /* 0x000fc80003fe0000 */
[C---:B------:R-:W-:Y:S01]  /*0900*/  IADD3 R14, -R15.reuse, R14, RZ ;  /* 0x0000000e0f0e7210 */ /* 0x040fe20007ffe1ff */
[----:B------:R-:W-:-:S03]  /*0910*/  IMAD.IADD R13, R15, 0x1, R13 ;  /* 0x000000010f0d7824 */ /* 0x000fc600078e020d */
[----:B------:R-:W-:Y:S01]  /*0920*/  ISETP.NE.AND P1, PT, R14, RZ, PT ;  /* 0x000000ff0e00720c */ /* 0x000fe20003f25270 */
[----:B--2---:R-:W-:-:S04]  /*0930*/  FFMA.FTZ R17, R0, R13, -RZ ;  /* 0x0000000d00117223 */ /* 0x004fc800000108ff */
        /* <DEDUP_REMOVED lines=8> */
.L_x_4997:
[----:B------:R-:W-:Y:S05]  /*09c0*/  BSYNC B1 ;  /* 0x0000000000017941 */ /* 0x000fea0003800000 */
.L_x_4996:
[----:B------:R-:W-:-:S04]  /*09d0*/  FMUL.FTZ R13, R13, 1.1920928955078125e-07 ;  /* 0x340000000d0d7820 */ /* 0x000fc80000410000 */
[----:B------:R-:W-:-:S07]  /*09e0*/  FMUL.FTZ R13, R18, R13 ;  /* 0x0000000d120d7220 */ /* 0x000fce0000410000 */
.L_x_4991:
[----:B------:R-:W-:Y:S05]  /*09f0*/  BSYNC B0 ;  /* 0x0000000000007941 */ /* 0x000fea0003800000 */
.L_x_4990:
[----:B-1---5:R-:W-:Y:S01]  /*0a00*/  HADD2.F32 R12, -RZ, R10.H0_H0 ;  /* 0x2000000aff0c7230 */ /* 0x022fe20000004100 */
[C---:B------:R-:W-:Y:S01]  /*0a10*/  FSETP.GTU.FTZ.AND P0, PT, |R13|.reuse, +INF , PT ;  /* 0x7f8000000d00780b */ /* 0x040fe20003f1c200 */
[----:B------:R-:W-:Y:S01]  /*0a20*/  HADD2.F32 R17, -RZ, R11.H0_H0 ;  /* 0x2000000bff117230 */ /* 0x000fe20000004100 */
[C---:B------:R-:W-:Y:S01]  /*0a30*/  LOP3.LUT R0, R13.reuse, 0x80000000, R7, 0xb8, !PT ;  /* 0x800000000d007812 */ /* 0x040fe200078eb807 */
[----:B------:R-:W-:Y:S01]  /*0a40*/  BSSY B0, `(.L_x_4999) ;  /* 0x0000041000007945 */ /* 0x000fe20003800000 */
[C---:B------:R-:W-:Y:S02]  /*0a50*/  FADD.FTZ R15, |R12|.reuse, -RZ ;  /* 0x800000ff0c0f7221 */ /* 0x040fe40000010200 */
        /* <DEDUP_REMOVED lines=26> */
.L_x_5004:
[----:B------:R-:W-:Y:S01]  /*0c00*/  FSETP.GEU.FTZ.AND P0, PT, R14, -R0, PT ;  /* 0x800000000e00720b */ /* 0x000fe20003f1e000 */
[----:B------:R-:W-:-:S12]  /*0c10*/  FADD.FTZ R16, R16, -1 ;  /* 0xbf80000010107421 */ /* 0x000fd80000010000 */
[----:B------:R-:W-:-:S07]  /*0c20*/  @!P0 FADD.FTZ R16, R16, -1 ;  /* 0xbf80000010108421 */ /* 0x000fce0000010000 */
.L_x_5003:
[----:B------:R-:W-:Y:S05]  /*0c30*/  BSYNC B1 ;  /* 0x0000000000017941 */ /* 0x000fea0003800000 */
.L_x_5002:
[----:B------:R-:W-:Y:S01]  /*0c40*/  FFMA.FTZ R15, -R0, R16, R15 ;  /* 0x00000010000f7223 */ /* 0x000fe2000001010f */
[----:B------:R-:W-:Y:S06]  /*0c50*/  BRA `(.L_x_5000) ;  /* 0x00000000007c7947 */ /* 0x000fec0003800000 */
.L_x_5001:
        /* <DEDUP_REMOVED lines=15> */
.L_x_5007:
        /* <DEDUP_REMOVED lines=13> */
.L_x_5006:
[----:B------:R-:W-:Y:S05]  /*0e20*/  BSYNC B1 ;  /* 0x0000000000017941 */ /* 0x000fea0003800000 */
.L_x_5005:
[----:B------:R-:W-:-:S04]  /*0e30*/  FMUL.FTZ R14, R14, 1.1920928955078125e-07 ;  /* 0x340000000e0e7820 */ /* 0x000fc80000410000 */
[----:B0-----:R-:W-:-:S07]  /*0e40*/  FMUL.FTZ R15, R13, R14 ;  /* 0x0000000e0d0f7220 */ /* 0x001fce0000410000 */
.L_x_5000:
[----:B------:R-:W-:Y:S05]  /*0e50*/  BSYNC B0 ;  /* 0x0000000000007941 */ /* 0x000fea0003800000 */
.L_x_4999:
[----:B------:R-:W-:Y:S01]  /*0e60*/  HADD2.F32 R13, -RZ, R10.H1_H1 ;  /* 0x3000000aff0d7230 */ /* 0x000fe20000004100 */
[C---:B------:R-:W-:Y:S01]  /*0e70*/  FSETP.GTU.FTZ.AND P0, PT, |R15|.reuse, +INF , PT ;  /* 0x7f8000000f00780b */ /* 0x040fe20003f1c200 */
[----:B------:R-:W-:Y:S01]  /*0e80*/  HADD2.F32 R0, -RZ, R11.H1_H1 ;  /* 0x3000000bff007230 */ /* 0x000fe20000004100 */
[----:B------:R-:W-:Y:S01]  /*0e90*/  LOP3.LUT R10, R15, 0x80000000, R12, 0xb8, !PT ;  /* 0x800000000f0a7812 */ /* 0x000fe200078eb80c */
        /* <DEDUP_REMOVED lines=28> */
.L_x_5013:
[----:B------:R-:W-:Y:S01]  /*1060*/  FSETP.GEU.FTZ.AND P0, PT, R15, -R11, PT ;  /* 0x8000000b0f00720b */ /* 0x000fe20003f1e000 */
[----:B------:R-:W-:-:S12]  /*1070*/  FADD.FTZ R17, R17, -1 ;  /* 0xbf80000011117421 */ /* 0x000fd80000010000 */
[----:B------:R-:W-:-:S07]  /*1080*/  @!P0 FADD.FTZ R17, R17, -1 ;  /* 0xbf80000011118421 */ /* 0x000fce0000010000 */
.L_x_5012:
[----:B------:R-:W-:Y:S05]  /*1090*/  BSYNC B1 ;  /* 0x0000000000017941 */ /* 0x000fea0003800000 */
.L_x_5011:
[----:B------:R-:W-:Y:S01]  /*10a0*/  FFMA.FTZ R14, -R11, R17, R14 ;  /* 0x000000110b0e7223 */ /* 0x000fe2000001010e */
[----:B------:R-:W-:Y:S06]  /*10b0*/  BRA `(.L_x_5009) ;  /* 0x00000000007c7947 */ /* 0x000fec0003800000 */
.L_x_5010:
        /* <DEDUP_REMOVED lines=15> */
.L_x_5016:
        /* <DEDUP_REMOVED lines=13> */
.L_x_5015:
[----:B------:R-:W-:Y:S05]  /*1280*/  BSYNC B1 ;  /* 0x0000000000017941 */ /* 0x000fea0003800000 */
.L_x_5014:
[----:B-1----:R-:W-:-:S04]  /*1290*/  FMUL.FTZ R11, R12, 1.1920928955078125e-07 ;  /* 0x340000000c0b7820 */ /* 0x002fc80000410000 */
[----:B------:R-:W-:-:S07]  /*12a0*/  FMUL.FTZ R14, R18, R11 ;  /* 0x0000000b120e7220 */ /* 0x000fce0000410000 */
.L_x_5009:
[----:B------:R-:W-:Y:S05]  /*12b0*/  BSYNC B0 ;  /* 0x0000000000007941 */ /* 0x000fea0003800000 */
.L_x_5008:
[----:B------:R-:W-:Y:S01]  /*12c0*/  HADD2.F32 R12, -RZ, R9.H0_H0 ;  /* 0x20000009ff0c7230 */ /* 0x000fe20000004100 */
[C---:B------:R-:W-:Y:S01]  /*12d0*/  FSETP.GTU.FTZ.AND P0, PT, |R14|.reuse, +INF , PT ;  /* 0x7f8000000e00780b */ /* 0x040fe20003f1c200 */
[----:B------:R-:W-:Y:S01]  /*12e0*/  HADD2.F32 R15, -RZ, R8.H0_H0 ;  /* 0x20000008ff0f7230 */ /* 0x000fe20000004100 */
        /* <DEDUP_REMOVED lines=29> */
.L_x_5022:
[----:B------:R-:W-:Y:S01]  /*14c0*/  FSETP.GEU.FTZ.AND P0, PT, R17, -R0, PT ;  /* 0x800000001100720b */ /* 0x000fe20003f1e000 */
[----:B------:R-:W-:-:S12]  /*14d0*/  FADD.FTZ R14, R14, -1 ;  /* 0xbf8000000e0e7421 */ /* 0x000fd80000010000 */
[----:B------:R-:W-:-:S07]  /*14e0*/  @!P0 FADD.FTZ R14, R14, -1 ;  /* 0xbf8000000e0e8421 */ /* 0x000fce0000010000 */
.L_x_5021:
[----:B------:R-:W-:Y:S05]  /*14f0*/  BSYNC B1 ;  /* 0x0000000000017941 */ /* 0x000fea0003800000 */
.L_x_5020:
[----:B------:R-:W-:Y:S01]  /*1500*/  FFMA.FTZ R13, -R0, R14, R13 ;  /* 0x0000000e000d7223 */ /* 0x000fe2000001010d */
[----:B------:R-:W-:Y:S06]  /*1510*/  BRA `(.L_x_5018) ;  /* 0x00000000007c7947 */ /* 0x000fec0003800000 */
.L_x_5019:
[----:B------:R-:W-:Y:S01]  /*1520*/  VIADD R14, R0, 0xf4800000 ;  /* 0xf4800000000e7836 */ /* 0x000fe20000000000 */
[----:B------:R-:W-:Y:S01]  /*1530*/  FSETP.GT.FTZ.AND P0, PT, |R15|, RZ, PT ;  /* 0x000000ff0f00720b */ /* 0x000fe20003f14200 */
[----:B------:R-:W-:Y:S03]  /*1540*/  BSSY B1, `(.L_x_5023) ;  /* 0x000001a000017945 */ /* 0x000fe60003800000 */
[----:B------:R-:W-:Y:S02]  /*1550*/  LOP3.LUT R14, R14, 0xff800000, RZ, 0xc0, !PT ;  /* 0xff8000000e0e7812 */ /* 0x000fe400078ec0ff */
[C---:B------:R-:W-:Y:S02]  /*1560*/  ISETP.GT.U32.OR P0, PT, R13.reuse, 0x7f7fffff, !P0 ;  /* 0x7f7fffff0d00780c */ /* 0x040fe40004704470 */
[C---:B0-----:R-:W-:Y:S02]  /*1570*/  IADD3 R16, R13.reuse, -R14, RZ ;  /* 0x8000000e0d107210 */ /* 0x041fe40007ffe0ff */
        /* <DEDUP_REMOVED lines=9> */
.L_x_5025:
        /* <DEDUP_REMOVED lines=13> */
.L_x_5024:
[----:B------:R-:W-:Y:S05]  /*16e0*/  BSYNC B1 ;  /* 0x0000000000017941 */ /* 0x000fea0003800000 */
.L_x_5023:
[----:B------:R-:W-:-:S04]  /*16f0*/  FMUL.FTZ R14, R14, 1.1920928955078125e-07 ;  /* 0x340000000e0e7820 */ /* 0x000fc80000410000 */
[----:B------:R-:W-:-:S07]  /*1700*/  FMUL.FTZ R13, R13, R14 ;  /* 0x0000000e0d0d7220 */ /* 0x000fce0000410000 */
.L_x_5018:
[----:B------:R-:W-:Y:S05]  /*1710*/  BSYNC B0 ;  /* 0x0000000000007941 */ /* 0x000fea0003800000 */
.L_x_5017:
        /* <DEDUP_REMOVED lines=32> */
.L_x_5031:
[----:B------:R-:W-:Y:S01]  /*1920*/  FSETP.GEU.FTZ.AND P0, PT, R17, -R12, PT ;  /* 0x8000000c1100720b */ /* 0x000fe20003f1e000 */
[----:B------:R-:W-:-:S12]  /*1930*/  FADD.FTZ R14, R14, -1 ;  /* 0xbf8000000e0e7421 */ /* 0x000fd80000010000 */
[----:B------:R-:W-:-:S07]  /*1940*/  @!P0 FADD.FTZ R14, R14, -1 ;  /* 0xbf8000000e0e8421 */ /* 0x000fce0000010000 */
.L_x_5030:
[----:B------:R-:W-:Y:S05]  /*1950*/  BSYNC B1 ;  /* 0x0000000000017941 */ /* 0x000fea0003800000 */
.L_x_5029:
[----:B------:R-:W-:Y:S01]  /*1960*/  FFMA.FTZ R13, -R12, R14, R13 ;  /* 0x0000000e0c0d7223 */ /* 0x000fe2000001010d */
[----:B------:R-:W-:Y:S06]  /*1970*/  BRA `(.L_x_5027) ;  /* 0x00000000007c7947 */ /* 0x000fec0003800000 */
.L_x_5028:
[----:B------:R-:W-:Y:S01]  /*1980*/  VIADD R14, R12, 0xf4800000 ;  /* 0xf48000000c0e7836 */ /* 0x000fe20000000000 */
[----:B------:R-:W-:Y:S01]  /*1990*/  FSETP.GT.FTZ.AND P0, PT, |R0|, RZ, PT ;  /* 0x000000ff0000720b */ /* 0x000fe20003f14200 */
[----:B------:R-:W-:Y:S01]  /*19a0*/  BSSY B1, `(.L_x_5032) ;  /* 0x000001a000017945 */ /* 0x000fe20003800000 */
[C---:B------:R-:W-:Y:S02]  /*19b0*/  LOP3.LUT R0, R13.reuse, 0x7fffff, RZ, 0xc0, !PT ;  /* 0x007fffff0d007812 */ /* 0x040fe400078ec0ff */
[----:B------:R-:W-:Y:S02]  /*19c0*/  LOP3.LUT R14, R14, 0xff800000, RZ, 0xc0, !PT ;  /* 0xff8000000e0e7812 */ /* 0x000fe400078ec0ff */
[C---:B------:R-:W-:Y:S02]  /*19d0*/  ISETP.GT.U32.OR P0, PT, R13.reuse, 0x7f7fffff, !P0 ;  /* 0x7f7fffff0d00780c */ /* 0x040fe40004704470 */
[----:B------:R-:W-:Y:S02]  /*19e0*/  IADD3 R14, R13, -R14, RZ ;  /* 0x8000000e0d0e7210 */ /* 0x000fe40007ffe0ff */
[----:B0-----:R-:W-:-:S02]  /*19f0*/  LOP3.LUT R15, R12, 0xff800000, RZ, 0xc0, !PT ;  /* 0xff8000000c0f7812 */ /* 0x001fc400078ec0ff */
[----:B------:R-:W-:Y:S02]  /*1a00*/  LOP3.LUT P1, R14, R14, 0xff800000, RZ, 0xc0, !PT ;  /* 0xff8000000e0e7812 */ /* 0x000fe4000782c0ff */
[----:B------:R-:W-:Y:S02]  /*1a10*/  LOP3.LUT R13, R0, 0x3f800000, RZ, 0xfc, !PT ;  /* 0x3f800000000d7812 */ /* 0x000fe400078efcff */
[----:B------:R-:W-:-:S09]  /*1a20*/  FSEL R18, R15, +QNAN , !P0 ;  /* 0x7fffffff0f127808 */ /* 0x000fd20004000000 */
[----:B------:R-:W-:Y:S05]  /*1a30*/  @!P1 BRA `(.L_x_5033) ;  /* 0x0000000000409947 */ /* 0x000fea0003800000 */
[----:B------:R-:W-:-:S04]  /*1a40*/  LOP3.LUT R12, R12, 0x7fffff, RZ, 0xc0, !PT ;  /* 0x007fffff0c0c7812 */ /* 0x000fc800078ec0ff */
[----:B------:R-:W-:-:S04]  /*1a50*/  LOP3.LUT R12, R12, 0x3f800000, RZ, 0xfc, !PT ;  /* 0x3f8000000c0c7812 */ /* 0x000fc800078efcff */
[----:B------:R0:W1:Y:S03]  /*1a60*/  MUFU.RCP R0, R12 ;  /* 0x0000000c00007308 */ /* 0x0000660000001000 */
.L_x_5034:
        /* <DEDUP_REMOVED lines=13> */
.L_x_5033:
[----:B------:R-:W-:Y:S05]  /*1b40*/  BSYNC B1 ;  /* 0x0000000000017941 */ /* 0x000fea0003800000 */
.L_x_5032:
[----:B------:R-:W-:-:S04]  /*1b50*/  FMUL.FTZ R13, R13, 1.1920928955078125e-07 ;  /* 0x340000000d0d7820 */ /* 0x000fc80000410000 */
[----:B------:R-:W-:-:S07]  /*1b60*/  FMUL.FTZ R13, R18, R13 ;  /* 0x0000000d120d7220 */ /* 0x000fce0000410000 */
.L_x_5027:
[----:B------:R-:W-:Y:S05]  /*1b70*/  BSYNC B0 ;  /* 0x0000000000007941 */ /* 0x000fea0003800000 */
.L_x_5026:
[----:B0-----:R-:W-:Y:S01]  /*1b80*/  HADD2.F32 R12, -RZ, R5.H0_H0 ;  /* 0x20000005ff0c7230 */ /* 0x001fe20000004100 */
[C---:B------:R-:W-:Y:S01]  /*1b90*/  FSETP.GTU.FTZ.AND P0, PT, |R13|.reuse, +INF , PT ;  /* 0x7f8000000d00780b */ /* 0x040fe20003f1c200 */
[----:B------:R-:W-:Y:S01]  /*1ba0*/  HADD2.F32 R15, -RZ, R3.H0_H0 ;  /* 0x20000003ff0f7230 */ /* 0x000fe20000004100 */
[C---:B------:R-:W-:Y:S01]  /*1bb0*/  LOP3.LUT R0, R13.reuse, 0x80000000, R9, 0xb8, !PT ;  /* 0x800000000d007812 */ /* 0x040fe200078eb809 */
[----:B------:R-:W-:Y:S03]  /*1bc0*/  BSSY B0, `(.L_x_5035) ;  /* 0x0000041000007945 */ /* 0x000fe60003800000 */
[C---:B------:R-:W-:Y:S02]  /*1bd0*/  FSETP.GEU.FTZ.AND P1, PT, |R12|.reuse, |R15|, PT ;  /* 0x4000000f0c00720b */ /* 0x040fe40003f3e200 */
        /* <DEDUP_REMOVED lines=26> */
.L_x_5040:
[----:B------:R-:W-:Y:S01]  /*1d80*/  FSETP.GEU.FTZ.AND P0, PT, R17, -R0, PT ;  /* 0x800000001100720b */ /* 0x000fe20003f1e000 */
[----:B------:R-:W-:-:S12]  /*1d90*/  FADD.FTZ R14, R14, -1 ;  /* 0xbf8000000e0e7421 */ /* 0x000fd80000010000 */
[----:B------:R-:W-:-:S07]  /*1da0*/  @!P0 FADD.FTZ R14, R14, -1 ;  /* 0xbf8000000e0e8421 */ /* 0x000fce0000010000 */
.L_x_5039:
[----:B------:R-:W-:Y:S05]  /*1db0*/  BSYNC B1 ;  /* 0x0000000000017941 */ /* 0x000fea0003800000 */
.L_x_5038:
[----:B------:R-:W-:Y:S01]  /*1dc0*/  FFMA.FTZ R13, -R0, R14, R13 ;  /* 0x0000000e000d7223 */ /* 0x000fe2000001010d */
[----:B------:R-:W-:Y:S06]  /*1dd0*/  BRA `(.L_x_5036) ;  /* 0x00000000007c7947 */ /* 0x000fec0003800000 */
.L_x_5037:
        /* <DEDUP_REMOVED lines=15> */
.L_x_5043:
        /* <DEDUP_REMOVED lines=13> */
.L_x_5042:
[----:B------:R-:W-:Y:S05]  /*1fa0*/  BSYNC B1 ;  /* 0x0000000000017941 */ /* 0x000fea0003800000 */
.L_x_5041:
[----:B------:R-:W-:-:S04]  /*1fb0*/  FMUL.FTZ R14, R14, 1.1920928955078125e-07 ;  /* 0x340000000e0e7820 */ /* 0x000fc80000410000 */
[----:B------:R-:W-:-:S07]  /*1fc0*/  FMUL.FTZ R13, R13, R14 ;  /* 0x0000000e0d0d7220 */ /* 0x000fce0000410000 */
.L_x_5036:
[----:B------:R-:W-:Y:S05]  /*1fd0*/  BSYNC B0 ;  /* 0x0000000000007941 */ /* 0x000fea0003800000 */
.L_x_5035:
        /* <DEDUP_REMOVED lines=32> */
.L_x_5049:
[----:B------:R-:W-:Y:S01]  /*21e0*/  FSETP.GEU.FTZ.AND P0, PT, R15, -R13, PT ;  /* 0x8000000d0f00720b */ /* 0x000fe20003f1e000 */
[----:B------:R-:W-:-:S12]  /*21f0*/  FADD.FTZ R17, R17, -1 ;  /* 0xbf80000011117421 */ /* 0x000fd80000010000 */
[----:B------:R-:W-:-:S07]  /*2200*/  @!P0 FADD.FTZ R17, R17, -1 ;  /* 0xbf80000011118421 */ /* 0x000fce0000010000 */
.L_x_5048:
[----:B------:R-:W-:Y:S05]  /*2210*/  BSYNC B1 ;  /* 0x0000000000017941 */ /* 0x000fea0003800000 */
.L_x_5047:
[----:B------:R-:W-:Y:S01]  /*2220*/  FFMA.FTZ R0, -R13, R17, R0 ;  /* 0x000000110d007223 */ /* 0x000fe20000010100 */
[----:B------:R-:W-:Y:S06]  /*2230*/  BRA `(.L_x_5045) ;  /* 0x00000000007c7947 */ /* 0x000fec0003800000 */
.L_x_5046:
        /* <DEDUP_REMOVED lines=15> */
.L_x_5052:
        /* <DEDUP_REMOVED lines=13> */
.L_x_5051:
[----:B------:R-:W-:Y:S05]  /*2400*/  BSYNC B1 ;  /* 0x0000000000017941 */ /* 0x000fea0003800000 */
.L_x_5050:
[----:B0-----:R-:W-:-:S04]  /*2410*/  FMUL.FTZ R13, R12, 1.1920928955078125e-07 ;  /* 0x340000000c0d7820 */ /* 0x001fc80000410000 */
[----:B------:R-:W-:-:S07]  /*2420*/  FMUL.FTZ R0, R18, R13 ;  /* 0x0000000d12007220 */ /* 0x000fce0000410000 */
.L_x_5045:
[----:B------:R-:W-:Y:S05]  /*2430*/  BSYNC B0 ;  /* 0x0000000000007941 */ /* 0x000fea0003800000 */
.L_x_5044:
[----:B------:R-:W1:Y:S01]  /*2440*/  LDC.64 R12, c[0x0][0x218] ;  /* 0x00008600ff0c7b82 */ /* 0x000e620000000a00 */
[C---:B------:R-:W-:Y:S02]  /*2450*/  FSETP.GTU.FTZ.AND P0, PT, |R0|.reuse, +INF , PT ;  /* 0x7f8000000000780b */ /* 0x040fe40003f1c200 */
[C---:B------:R-:W-:Y:S02]  /*2460*/  LOP3.LUT R5, R0.reuse, 0x80000000, R5, 0xb8, !PT ;  /* 0x8000000000057812 */ /* 0x040fe400078eb805 */
[----:B------:R-:W-:Y:S02]  /*2470*/  F2FP.F16.F32.PACK_AB R7, R7, R6 ;  /* 0x000000060707723e */ /* 0x000fe400000000ff */
[----:B------:R-:W-:Y:S02]  /*2480*/  FSEL R0, R0, R5, P0 ;  /* 0x0000000500007208 */ /* 0x000fe40000000000 */
[----:B------:R-:W-:Y:S02]  /*2490*/  F2FP.F16.F32.PACK_AB R11, R11, R10 ;  /* 0x0000000a0b0b723e */ /* 0x000fe400000000ff */
[----:B------:R-:W-:-:S02]  /*24a0*/  F2FP.F16.F32.PACK_AB R9, R9, R8 ;  /* 0x000000080909723e */ /* 0x000fc400000000ff */
[----:B------:R-:W-:Y:S01]  /*24b0*/  F2FP.F16.F32.PACK_AB R3, R0, R3 ;  /* 0x000000030003723e */ /* 0x000fe200000000ff */
[----:B-1----:R-:W-:-:S04]  /*24c0*/  IMAD.WIDE.U32 R12, R4, 0x2, R12 ;  /* 0x00000002040c7825 */ /* 0x002fc800078e000c */
[----:B------:R-:W-:-:S05]  /*24d0*/  IMAD.WIDE R12, R2, 0x4, R12 ;  /* 0x00000004020c7825 */ /* 0x000fca00078e020c */
[----:B------:R-:W-:Y:S04]  /*24e0*/  STG.E desc[UR4][R12.64], R7 ;  /* 0x000000070c007986 */ /* 0x000fe8000c101904 */
[----:B------:R-:W-:Y:S04]  /*24f0*/  STG.E desc[UR4][R12.64+0x200], R11 ;  /* 0x0002000b0c007986 */ /* 0x000fe8000c101904 */
[----:B------:R-:W-:Y:S04]  /*2500*/  STG.E desc[UR4][R12.64+0x400], R9 ;  /* 0x000400090c007986 */ /* 0x000fe8000c101904 */
[----:B------:R-:W-:Y:S01]  /*2510*/  STG.E desc[UR4][R12.64+0x600], R3 ;  /* 0x000600030c007986 */ /* 0x000fe2000c101904 */
[----:B------:R-:W-:Y:S05]  /*2520*/  EXIT ;  /* 0x000000000000794d */ /* 0x000fea0003800000 */
.L_x_4980:
        /* <DEDUP_REMOVED lines=9> */
[----:B------:R-:W-:Y:S01]  /*25c0*/  @!P4 IADD3 R10, R4, R27, RZ ;  /* 0x0000001b040ac210 */ /* 0x000fe20007ffe0ff */
[----:B------:R-:W-:Y:S01]  /*25d0*/  @!P4 VIADD R27, R27, 0x80 ;  /* 0x000000801b1bc836 */ /* 0x000fe20000000000 */
[----:B------:R-:W2:Y:S04]  /*25e0*/  @!P4 LDC.64 R14, c[0x0][0x220] ;  /* 0x00008800ff0ecb82 */ /* 0x000ea80000000a00 */
[----:B------:R-:W-:Y:S01]  /*25f0*/  ISETP.GE.AND P5, PT, R27, R5, PT ;  /* 0x000000051b00720c */ /* 0x000fe20003fa6270 */
[----:B0-----:R-:W-:-:S03]  /*2600*/  @!P0 IMAD.WIDE.U32 R16, R7, 0x2, R16 ;  /* 0x0000000207108825 */ /* 0x001fc600078e0010 */
[----:B------:R-:W0:Y:S01]  /*2610*/  @!P4 LDC.64 R12, c[0x0][0x228] ;  /* 0x00008a00ff0ccb82 */ /* 0x000e220000000a00 */
[----:B------:R-:W-:Y:S02]  /*2620*/  PRMT R20, RZ, 0x7610, R20 ;  /* 0x00007610ff147816 */ /* 0x000fe40000000014 */
[----:B------:R-:W-:Y:S01]  /*2630*/  PRMT R9, RZ, 0x7610, R9 ;  /* 0x00007610ff097816 */ /* 0x000fe20000000009 */
[----:B-1----:R-:W-:Y:S01]  /*2640*/  @!P0 IMAD.WIDE.U32 R22, R7, 0x2, R22 ;  /* 0x0000000207168825 */ /* 0x002fe200078e0016 */
[----:B------:R-:W-:-:S04]  /*2650*/  PRMT R7, RZ, 0x7610, R7 ;  /* 0x00007610ff077816 */ /* 0x000fc80000000007 */
[----:B------:R-:W-:Y:S01]  /*2660*/  @!P5 IADD3 R11, R4, R27, RZ ;  /* 0x0000001b040bd210 */ /* 0x000fe20007ffe0ff */
[----:B------:R-:W-:Y:S01]  /*2670*/  @!P5 VIADD R27, R27, 0x80 ;  /* 0x000000801b1bd836 */ /* 0x000fe20000000000 */
[----:B------:R-:W1:Y:S01]  /*2680*/  @!P5 LDC.64 R2, c[0x0][0x228] ;  /* 0x00008a00ff02db82 */ /* 0x000e620000000a00 */
[----:B------:R-:W5:Y:S03]  /*2690*/  @!P0 LDG.E.U16 R8, desc[UR4][R22.64] ;  /* 0x0000000416088981 */ /* 0x000f66000c1e1500 */
[C---:B------:R-:W-:Y:S01]  /*26a0*/  ISETP.GE.AND P3, PT, R27.reuse, R5, PT ;  /* 0x000000051b00720c */ /* 0x040fe20003f66270 */
[----:B--2---:R-:W-:Y:S01]  /*26b0*/  @!P4 IMAD.WIDE.U32 R14, R10, 0x2, R14 ;  /* 0x000000020a0ec825 */ /* 0x004fe200078e000e */
[----:B------:R2:W5:Y:S02]  /*26c0*/  @!P0 LDG.E.U16 R7, desc[UR4][R16.64] ;  /* 0x0000000410078981 */ /* 0x000564000c1e1500 */
[----:B------:R-:W3:Y:S02]  /*26d0*/  @!P5 LDC.64 R24, c[0x0][0x220] ;  /* 0x00008800ff18db82 */ /* 0x000ee40000000a00 */
[----:B------:R4:W5:Y:S07]  /*26e0*/  @!P4 LDG.E.U16 R9, desc[UR4][R14.64] ;  /* 0x000000040e09c981 */ /* 0x00096e000c1e1500 */
[----:B------:R-:W-:Y:S01]  /*26f0*/  @!P3 IADD3 R21, R4, R27, RZ ;  /* 0x0000001b0415b210 */ /* 0x000fe20007ffe0ff */
[----:B------:R-:W-:Y:S01]  /*2700*/  @!P3 VIADD R27, R27, 0x80 ;  /* 0x000000801b1bb836 */ /* 0x000fe20000000000 */
[----:B------:R-:W3:Y:S04]  /*2710*/  @!P3 LDC.64 R28, c[0x0][0x220] ;  /* 0x00008800ff1cbb82 */ /* 0x000ee80000000a00 */
[----:B------:R-:W-:-:S04]  /*2720*/  ISETP.GE.AND P1, PT, R27, R5, PT ;  /* 0x000000051b00720c */ /* 0x000fc80003f26270 */
[----:B------:R-:W3:Y:S09]  /*2730*/  @!P3 LDC.64 R18, c[0x0][0x228] ;  /* 0x00008a00ff12bb82 */ /* 0x000ef20000000a00 */
[----:B------:R-:W-:Y:S01]  /*2740*/  @!P1 IADD3 R0, R4, R27, RZ ;  /* 0x0000001b04009210 */ /* 0x000fe20007ffe0ff */
[----:B------:R-:W-:Y:S01]  /*2750*/  @!P1 VIADD R27, R27, 0x80 ;  /* 0x000000801b1b9836 */ /* 0x000fe20000000000 */
[----:B--2---:R-:W2:Y:S04]  /*2760*/  @!P1 LDC.64 R16, c[0x0][0x220] ;  /* 0x00008800ff109b82 */ /* 0x004ea80000000a00 */
[----:B------:R-:W-:Y:S01]  /*2770*/  ISETP.GE.AND P2, PT, R27, R5, PT ;  /* 0x000000051b00720c */ /* 0x000fe20003f46270 */
[----:B-1----:R-:W-:-:S03]  /*2780*/  @!P5 IMAD.WIDE.U32 R2, R11, 0x2, R2 ;  /* 0x000000020b02d825 */ /* 0x002fc600078e0002 */
[----:B----4-:R-:W1:Y:S01]  /*2790*/  @!P1 LDC.64 R14, c[0x0][0x228] ;  /* 0x00008a00ff0e9b82 */ /* 0x010e620000000a00 */
[----:B0-----:R-:W-:Y:S01]  /*27a0*/  @!P4 IMAD.WIDE.U32 R12, R10, 0x2, R12 ;  /* 0x000000020a0cc825 */ /* 0x001fe200078e000c */
[----:B------:R-:W-:Y:S01]  /*27b0*/  PRMT R10, RZ, 0x7610, R10 ;  /* 0x00007610ff0a7816 */ /* 0x000fe2000000000a */
[----:B------:R0:W5:Y:S05]  /*27c0*/  @!P5 LDG.E.U16 R20, desc[UR4][R2.64] ;  /* 0x000000040214d981 */ /* 0x00016a000c1e1500 */
[----:B------:R4:W5:Y:S01]  /*27d0*/  @!P4 LDG.E.U16 R10, desc[UR4][R12.64] ;  /* 0x000000040c0ac981 */ /* 0x000962000c1e1500 */
[----:B------:R-:W2:Y:S01]  /*27e0*/  @!P2 LDC.64 R22, c[0x0][0x228] ;  /* 0x00008a00ff16ab82 */ /* 0x000ea20000000a00 */
[----:B0-----:R-:W-:Y:S01]  /*27f0*/  @!P2 IADD3 R3, R4, R27, RZ ;  /* 0x0000001b0403a210 */ /* 0x001fe20007ffe0ff */
[----:B------:R-:W-:-:S06]  /*2800*/  @!P2 VIADD R27, R27, 0x80 ;  /* 0x000000801b1ba836 */ /* 0x000fcc0000000000 */
[----:B----4-:R-:W0:Y:S01]  /*2810*/  @!P2 LDC.64 R12, c[0x0][0x220] ;  /* 0x00008800ff0cab82 */ /* 0x010e220000000a00 */
[----:B------:R-:W-:Y:S01]  /*2820*/  ISETP.GE.AND P4, PT, R27, R5, PT ;  /* 0x000000051b00720c */ /* 0x000fe20003f86270 */
[----:B---3--:R-:W-:Y:S01]  /*2830*/  @!P5 IMAD.WIDE.U32 R24, R11, 0x2, R24 ;  /* 0x000000020b18d825 */ /* 0x008fe200078e0018 */
[----:B------:R-:W-:-:S03]  /*2840*/  PRMT R11, RZ, 0x7610, R11 ;  /* 0x00007610ff0b7816 */ /* 0x000fc6000000000b */
[----:B------:R-:W-:-:S03]  /*2850*/  @!P3 IMAD.WIDE.U32 R28, R21, 0x2, R28 ;  /* 0x00000002151cb825 */ /* 0x000fc600078e001c */
[----:B------:R3:W5:Y:S01]  /*2860*/  @!P5 LDG.E.U16 R11, desc[UR4][R24.64] ;  /* 0x00000004180bd981 */ /* 0x000762000c1e1500 */
[----:B------:R-:W-:Y:S01]  /*2870*/  @!P3 IMAD.WIDE.U32 R18, R21, 0x2, R18 ;  /* 0x000000021512b825 */ /* 0x000fe200078e0012 */
[----:B------:R-:W-:-:S06]  /*2880*/  PRMT R21, RZ, 0x7610, R21 ;  /* 0x00007610ff157816 */ /* 0x000fcc0000000015 */
[----:B------:R4:W5:Y:S01]  /*2890*/  @!P3 LDG.E.U16 R21, desc[UR4][R28.64] ;  /* 0x000000041c15b981 */ /* 0x000962000c1e1500 */
[----:B---3--:R-:W-:-:S06]  /*28a0*/  PRMT R24, RZ, 0x7610, R24 ;  /* 0x00007610ff187816 */ /* 0x008fcc0000000018 */
[----:B------:R3:W5:Y:S01]  /*28b0*/  @!P3 LDG.E.U16 R24, desc[UR4][R18.64] ;  /* 0x000000041218b981 */ /* 0x000762000c1e1500 */
[----:B----4-:R-:W-:Y:S01]  /*28c0*/  @!P4 IADD3 R29, R4, R27, RZ ;  /* 0x0000001b041dc210 */ /* 0x010fe20007ffe0ff */
[----:B------:R-:W-:-:S05]  /*28d0*/  @!P4 VIADD R27, R27, 0x80 ;  /* 0x000000801b1bc836 */ /* 0x000fca0000000000 */
[----:B------:R-:W-:Y:S01]  /*28e0*/  ISETP.GE.AND P3, PT, R27, R5, PT ;  /* 0x000000051b00720c */ /* 0x000fe20003f66270 */
[C---:B0-----:R-:W-:Y:S01]  /*28f0*/  @!P2 IMAD.WIDE.U32 R12, R3.reuse, 0x2, R12 ;  /* 0x00000002030ca825 */ /* 0x041fe200078e000c */
[----:B------:R-:W-:Y:S01]  /*2900*/  PRMT R25, RZ, 0x7610, R25 ;  /* 0x00007610ff197816 */ /* 0x000fe20000000019 */
[----:B---3--:R-:W0:Y:S02]  /*2910*/  @!P4 LDC.64 R18, c[0x0][0x220] ;  /* 0x00008800ff12cb82 */ /* 0x008e240000000a00 */
[----:B--2---:R-:W-:Y:S01]  /*2920*/  @!P2 IMAD.WIDE.U32 R22, R3, 0x2, R22 ;  /* 0x000000020316a825 */ /* 0x004fe200078e0016 */
[----:B------:R-:W-:-:S03]  /*2930*/  PRMT R3, RZ, 0x7610, R3 ;  /* 0x00007610ff037816 */ /* 0x000fc60000000003 */
[----:B------:R-:W-:-:S03]  /*2940*/  @!P1 IMAD.WIDE.U32 R16, R0, 0x2, R16 ;  /* 0x0000000200109825 */ /* 0x000fc600078e0010 */
[----:B------:R2:W5:Y:S01]  /*2950*/  @!P2 LDG.E.U16 R3, desc[UR4][R12.64] ;  /* 0x000000040c03a981 */ /* 0x000562000c1e1500 */
[----:B-1----:R-:W-:Y:S01]  /*2960*/  @!P1 IMAD.WIDE.U32 R14, R0, 0x2, R14 ;  /* 0x00000002000e9825 */ /* 0x002fe200078e000e */
[----:B------:R-:W-:Y:S02]  /*2970*/  PRMT R0, RZ, 0x7610, R0 ;  /* 0x00007610ff007816 */ /* 0x000fe40000000000 */
[----:B------:R1:W5:Y:S04]  /*2980*/  @!P1 LDG.E.U16 R25, desc[UR4][R16.64] ;  /* 0x0000000410199981 */ /* 0x000368000c1e1500 */
[----:B------:R3:W5:Y:S01]  /*2990*/  @!P1 LDG.E.U16 R0, desc[UR4][R14.64] ;  /* 0x000000040e009981 */ /* 0x000762000c1e1500 */
[----:B--2---:R-:W2:Y:S08]  /*29a0*/  @!P3 LDC.64 R12, c[0x0][0x220] ;  /* 0x00008800ff0cbb82 */ /* 0x004eb00000000a00 */
[----:B-1----:R-:W1:Y:S08]  /*29b0*/  @!P4 LDC.64 R16, c[0x0][0x228] ;  /* 0x00008a00ff10cb82 */ /* 0x002e700000000a00 */
[----:B---3--:R-:W3:Y:S01]  /*29c0*/  @!P3 LDC.64 R14, c[0x0][0x228] ;  /* 0x00008a00ff0ebb82 */ /* 0x008ee20000000a00 */
[----:B------:R-:W-:-:S02]  /*29d0*/  PRMT R2, RZ, 0x7610, R2 ;  /* 0x00007610ff027816 */ /* 0x000fc40000000002 */
[----:B------:R-:W-:Y:S01]  /*29e0*/  @!P3 IADD3 R27, R4, R27, RZ ;  /* 0x0000001b041bb210 */ /* 0x000fe20007ffe0ff */
[C---:B0-----:R-:W-:Y:S01]  /*29f0*/  @!P4 IMAD.WIDE.U32 R18, R29.reuse, 0x2, R18 ;  /* 0x000000021d12c825 */ /* 0x041fe200078e0012 */
[----:B------:R-:W-:Y:S02]  /*2a00*/  PRMT R26, RZ, 0x7610, R26 ;  /* 0x00007610ff1a7816 */ /* 0x000fe4000000001a */
[----:B------:R0:W5:Y:S04]  /*2a10*/  @!P2 LDG.E.U16 R2, desc[UR4][R22.64] ;  /* 0x000000041602a981 */ /* 0x000168000c1e1500 */
[----:B------:R4:W5:Y:S01]  /*2a20*/  @!P4 LDG.E.U16 R26, desc[UR4][R18.64] ;  /* 0x00000004121ac981 */ /* 0x000962000c1e1500 */
[----:B-1----:R-:W-:Y:S01]  /*2a30*/  @!P4 IMAD.WIDE.U32 R16, R29, 0x2, R16 ;  /* 0x000000021d10c825 */ /* 0x002fe200078e0010 */
[----:B0-----:R-:W-:-:S03]  /*2a40*/  PRMT R22, RZ, 0x7610, R22 ;  /* 0x00007610ff167816 */ /* 0x001fc60000000016 */
[C-C-:B--2---:R-:W-:Y:S01]  /*2a50*/  @!P3 IMAD.WIDE.U32 R28, R27.reuse, 0x2, R12.reuse ;  /* 0x000000021b1cb825 */ /* 0x144fe200078e000c */
        /* <DEDUP_REMOVED lines=8> */
[----:B----45:R-:W-:Y:S01]  /*2ae0*/  HADD2.F32 R14, -RZ, R7.H0_H0 ;  /* 0x20000007ff0e7230 */ /* 0x030fe20000004100 */
        /* <DEDUP_REMOVED lines=28> */
.L_x_5060:
[----:B------:R-:W-:Y:S01]  /*2cb0*/  FSETP.GEU.FTZ.AND P0, PT, R18, -R19, PT ;  /* 0x800000131200720b */ /* 0x000fe20003f1e000 */
[----:B------:R-:W-:-:S12]  /*2cc0*/  FADD.FTZ R7, R7, -1 ;  /* 0xbf80000007077421 */ /* 0x000fd80000010000 */
[----:B------:R-:W-:-:S07]  /*2cd0*/  @!P0 FADD.FTZ R7, R7, -1 ;  /* 0xbf80000007078421 */ /* 0x000fce0000010000 */
.L_x_5059:
[----:B------:R-:W-:Y:S05]  /*2ce0*/  BSYNC B2 ;  /* 0x0000000000027941 */ /* 0x000fea0003800000 */
.L_x_5058:
[----:B------:R-:W-:Y:S01]  /*2cf0*/  FFMA.FTZ R8, -R19, R7, R8 ;  /* 0x0000000713087223 */ /* 0x000fe20000010108 */
[----:B------:R-:W-:Y:S06]  /*2d00*/  BRA `(.L_x_5056) ;  /* 0x0000000000847947 */ /* 0x000fec0003800000 */
.L_x_5057:
        /* <DEDUP_REMOVED lines=16> */
.L_x_5063:
        /* <DEDUP_REMOVED lines=11> */
[----:B------:R-:W-:Y:S02]  /*2ec0*/  ISETP.NE.AND P0, PT, R18, RZ, PT ;  /* 0x000000ff1200720c */ /* 0x000fe40003f05270 */
[----:B------:R-:W-:-:S11]  /*2ed0*/  MOV R17, R18 ;  /* 0x0000001200117202 */ /* 0x000fd60000000f00 */
[----:B------:R-:W-:Y:S05]  /*2ee0*/  @P0 BRA P1, `(.L_x_5063) ;  /* 0xfffffffc00c80947 */ /* 0x000fea000083ffff */
.L_x_5062:
[----:B------:R-:W-:Y:S05]  /*2ef0*/  BSYNC B2 ;  /* 0x0000000000027941 */ /* 0x000fea0003800000 */
.L_x_5061:
[----:B------:R-:W-:-:S04]  /*2f00*/  FMUL.FTZ R17, R17, 1.1920928955078125e-07 ;  /* 0x3400000011117820 */ /* 0x000fc80000410000 */
[----:B------:R-:W-:-:S07]  /*2f10*/  FMUL.FTZ R8, R8, R17 ;  /* 0x0000001108087220 */ /* 0x000fce0000410000 */
.L_x_5056:
[----:B------:R-:W-:Y:S05]  /*2f20*/  BSYNC B0 ;  /* 0x0000000000007941 */ /* 0x000fea0003800000 */
.L_x_5055:
[C---:B------:R-:W-:Y:S02]  /*2f30*/  FSETP.GTU.FTZ.AND P0, PT, |R8|.reuse, +INF , PT ;  /* 0x7f8000000800780b */ /* 0x040fe40003f1c200 */
[----:B------:R-:W-:-:S04]  /*2f40*/  LOP3.LUT R7, R8, 0x80000000, R14, 0xb8, !PT ;  /* 0x8000000008077812 */ /* 0x000fc800078eb80e */
[----:B------:R-:W-:-:S04]  /*2f50*/  FSEL R14, R8, R7, P0 ;  /* 0x00000007080e7208 */ /* 0x000fc80000000000 */
[----:B------:R-:W-:-:S07]  /*2f60*/  F2FP.F16.F32.PACK_AB R14, RZ, R14 ;  /* 0x0000000eff0e723e */ /* 0x000fce00000000ff */
.L_x_5054:
[----:B------:R-:W-:Y:S05]  /*2f70*/  BSYNC B1 ;  /* 0x0000000000017941 */ /* 0x000fea0003800000 */
.L_x_5053:
[----:B-----5:R-:W-:Y:S01]  /*2f80*/  VIADD R8, R6, 0x80 ;  /* 0x0000008006087836 */ /* 0x020fe20000000000 */
[----:B------:R-:W-:Y:S04]  /*2f90*/  BSSY B1, `(.L_x_5064) ;  /* 0x000004a000017945 */ /* 0x000fe80003800000 */
[----:B------:R-:W-:-:S13]  /*2fa0*/  ISETP.GE.AND P0, PT, R8, R5, PT ;  /* 0x000000050800720c */ /* 0x000fda0003f06270 */
[----:B------:R-:W-:Y:S05]  /*2fb0*/  @P0 BRA `(.L_x_5065) ;  /* 0x00000004001c0947 */ /* 0x000fea0003800000 */
[----:B------:R-:W-:Y:S01]  /*2fc0*/  HADD2.F32 R9, -RZ, R9.H0_H0 ;  /* 0x20000009ff097230 */ /* 0x000fe20000004100 */
[----:B------:R-:W-:Y:S01]  /*2fd0*/  BSSY B0, `(.L_x_5066) ;  /* 0x0000041000007945 */ /* 0x000fe20003800000 */
[----:B----4-:R-:W-:-:S03]  /*2fe0*/  HADD2.F32 R16, -RZ, R10.H0_H0 ;  /* 0x2000000aff107230 */ /* 0x010fc60000004100 */
        /* <DEDUP_REMOVED lines=26> */
.L_x_5071:
[----:B------:R-:W-:Y:S01]  /*3190*/  FSETP.GEU.FTZ.AND P0, PT, R18, -R17, PT ;  /* 0x800000111200720b */ /* 0x000fe20003f1e000 */
[----:B------:R-:W-:-:S12]  /*31a0*/  FADD.FTZ R7, R7, -1 ;  /* 0xbf80000007077421 */ /* 0x000fd80000010000 */
[----:B------:R-:W-:-:S07]  /*31b0*/  @!P0 FADD.FTZ R7, R7, -1 ;  /* 0xbf80000007078421 */ /* 0x000fce0000010000 */
.L_x_5070:
[----:B------:R-:W-:Y:S05]  /*31c0*/  BSYNC B2 ;  /* 0x0000000000027941 */ /* 0x000fea0003800000 */
.L_x_5069:
[----:B------:R-:W-:Y:S01]  /*31d0*/  FFMA.FTZ R10, -R17, R7, R10 ;  /* 0x00000007110a7223 */ /* 0x000fe2000001010a */
[----:B------:R-:W-:Y:S06]  /*31e0*/  BRA `(.L_x_5067) ;  /* 0x00000000007c7947 */ /* 0x000fec0003800000 */
.L_x_5068:
[----:B0-----:R-:W-:Y:S01]  /*31f0*/  IADD3 R15, R7, -0xb800000, RZ ;  /* 0xf4800000070f7810 */ /* 0x001fe20007ffe0ff */
        /* <DEDUP_REMOVED lines=14> */
.L_x_5074:
        /* <DEDUP_REMOVED lines=13> */
.L_x_5073:
[----:B------:R-:W-:Y:S05]  /*33b0*/  BSYNC B2 ;  /* 0x0000000000027941 */ /* 0x000fea0003800000 */
.L_x_5072:
[----:B------:R-:W-:-:S04]  /*33c0*/  FMUL.FTZ R17, R17, 1.1920928955078125e-07 ;  /* 0x3400000011117820 */ /* 0x000fc80000410000 */
[----:B------:R-:W-:-:S07]  /*33d0*/  FMUL.FTZ R10, R10, R17 ;  /* 0x000000110a0a7220 */ /* 0x000fce0000410000 */
.L_x_5067:
[----:B------:R-:W-:Y:S05]  /*33e0*/  BSYNC B0 ;  /* 0x0000000000007941 */ /* 0x000fea0003800000 */
.L_x_5066:
[C---:B------:R-:W-:Y:S02]  /*33f0*/  FSETP.GTU.FTZ.AND P0, PT, |R10|.reuse, +INF , PT ;  /* 0x7f8000000a00780b */ /* 0x040fe40003f1c200 */
[----:B------:R-:W-:-:S04]  /*3400*/  LOP3.LUT R9, R10, 0x80000000, R9, 0xb8, !PT ;  /* 0x800000000a097812 */ /* 0x000fc800078eb809 */
[----:B------:R-:W-:-:S04]  /*3410*/  FSEL R9, R10, R9, P0 ;  /* 0x000000090a097208 */ /* 0x000fc80000000000 */
[----:B------:R-:W-:-:S07]  /*3420*/  F2FP.F16.F32.PACK_AB R9, RZ, R9 ;  /* 0x00000009ff09723e */ /* 0x000fce00000000ff */
.L_x_5065:
[----:B------:R-:W-:Y:S05]  /*3430*/  BSYNC B1 ;  /* 0x0000000000017941 */ /* 0x000fea0003800000 */
.L_x_5064:
[----:B------:R-:W-:Y:S01]  /*3440*/  IADD3 R10, R6, 0x100, RZ ;  /* 0x00000100060a7810 */ /* 0x000fe20007ffe0ff */
[----:B------:R-:W-:Y:S03]  /*3450*/  BSSY B1, `(.L_x_5075) ;  /* 0x000004c000017945 */ /* 0x000fe60003800000 */
[----:B------:R-:W-:-:S13]  /*3460*/  ISETP.GE.AND P0, PT, R10, R5, PT ;  /* 0x000000050a00720c */ /* 0x000fda0003f06270 */
[----:B------:R-:W-:Y:S05]  /*3470*/  @P0 BRA `(.L_x_5076) ;  /* 0x0000000400240947 */ /* 0x000fea0003800000 */
[----:B------:R-:W-:Y:S01]  /*3480*/  HADD2.F32 R11, -RZ, R11.H0_H0 ;  /* 0x2000000bff0b7230 */ /* 0x000fe20000004100 */
        /* <DEDUP_REMOVED lines=28> */
.L_x_5082:
[----:B------:R-:W-:Y:S01]  /*3650*/  FSETP.GEU.FTZ.AND P0, PT, R16, -R17, PT ;  /* 0x800000111000720b */ /* 0x000fe20003f1e000 */
[----:B------:R-:W-:-:S12]  /*3660*/  FADD.FTZ R7, R7, -1 ;  /* 0xbf80000007077421 */ /* 0x000fd80000010000 */
[----:B------:R-:W-:-:S07]  /*3670*/  @!P0 FADD.FTZ R7, R7, -1 ;  /* 0xbf80000007078421 */ /* 0x000fce0000010000 */
.L_x_5081:
[----:B------:R-:W-:Y:S05]  /*3680*/  BSYNC B2 ;  /* 0x0000000000027941 */ /* 0x000fea0003800000 */
.L_x_5080:
[----:B------:R-:W-:Y:S01]  /*3690*/  FFMA.FTZ R10, -R17, R7, R10 ;  /* 0x00000007110a7223 */ /* 0x000fe2000001010a */
[----:B------:R-:W-:Y:S06]  /*36a0*/  BRA `(.L_x_5078) ;  /* 0x0000000000847947 */ /* 0x000fec0003800000 */
.L_x_5079:
[----:B0---4-:R-:W-:Y:S01]  /*36b0*/  VIADD R15, R7, 0xf4800000 ;  /* 0xf4800000070f7836 */ /* 0x011fe20000000000 */
        /* <DEDUP_REMOVED lines=11> */
[----:B------:R-:W-:Y:S01]  /*3770*/  LOP3.LUT R15, R7, 0x7fffff, RZ, 0xc0, !PT ;  /* 0x007fffff070f7812 */ /* 0x000fe200078ec0ff */
[----:B------:R-:W-:-:S03]  /*3780*/  IMAD.MOV.U32 R18, RZ, RZ, R17 ;  /* 0x000000ffff127224 */ /* 0x000fc600078e0011 */
[----:B------:R-:W-:-:S04]  /*3790*/  LOP3.LUT R15, R15, 0x3f800000, RZ, 0xfc, !PT ;  /* 0x3f8000000f0f7812 */ /* 0x000fc800078efcff */
[----:B------:R0:W1:Y:S03]  /*37a0*/  MUFU.RCP R7, R15 ;  /* 0x0000000f00077308 */ /* 0x0000660000001000 */
.L_x_5085:
        /* <DEDUP_REMOVED lines=14> */
.L_x_5084:
[----:B------:R-:W-:Y:S05]  /*3890*/  BSYNC B2 ;  /* 0x0000000000027941 */ /* 0x000fea0003800000 */
.L_x_5083:
[----:B------:R-:W-:-:S04]  /*38a0*/  FMUL.FTZ R17, R17, 1.1920928955078125e-07 ;  /* 0x3400000011117820 */ /* 0x000fc80000410000 */
[----:B------:R-:W-:-:S07]  /*38b0*/  FMUL.FTZ R10, R10, R17 ;  /* 0x000000110a0a7220 */ /* 0x000fce0000410000 */
.L_x_5078:
[----:B------:R-:W-:Y:S05]  /*38c0*/  BSYNC B0 ;  /* 0x0000000000007941 */ /* 0x000fea0003800000 */
.L_x_5077:
[C---:B------:R-:W-:Y:S02]  /*38d0*/  FSETP.GTU.FTZ.AND P0, PT, |R10|.reuse, +INF , PT ;  /* 0x7f8000000a00780b */ /* 0x040fe40003f1c200 */
[----:B------:R-:W-:-:S04]  /*38e0*/  LOP3.LUT R11, R10, 0x80000000, R11, 0xb8, !PT ;  /* 0x800000000a0b7812 */ /* 0x000fc800078eb80b */
[----:B------:R-:W-:-:S04]  /*38f0*/  FSEL R10, R10, R11, P0 ;  /* 0x0000000b0a0a7208 */ /* 0x000fc80000000000 */
[----:B------:R-:W-:-:S07]  /*3900*/  F2FP.F16.F32.PACK_AB R10, RZ, R10 ;  /* 0x0000000aff0a723e */ /* 0x000fce00000000ff */
.L_x_5076:
[----:B------:R-:W-:Y:S05]  /*3910*/  BSYNC B1 ;  /* 0x0000000000017941 */ /* 0x000fea0003800000 */
.L_x_5075:
[----:B0---4-:R-:W-:Y:S01]  /*3920*/  VIADD R16, R6, 0x180 ;  /* 0x0000018006107836 */ /* 0x011fe20000000000 */
[----:B------:R-:W-:Y:S04]  /*3930*/  BSSY B1, `(.L_x_5086) ;  /* 0x000004d000017945 */ /* 0x000fe80003800000 */
        /* <DEDUP_REMOVED lines=31> */
.L_x_5093:
[----:B------:R-:W-:Y:S01]  /*3b30*/  FSETP.GEU.FTZ.AND P0, PT, R17, -R15, PT ;  /* 0x8000000f1100720b */ /* 0x000fe20003f1e000 */
[----:B------:R-:W-:-:S12]  /*3b40*/  FADD.FTZ R7, R7, -1 ;  /* 0xbf80000007077421 */ /* 0x000fd80000010000 */
[----:B------:R-:W-:-:S07]  /*3b50*/  @!P0 FADD.FTZ R7, R7, -1 ;  /* 0xbf80000007078421 */ /* 0x000fce0000010000 */
.L_x_5092:
[----:B------:R-:W-:Y:S05]  /*3b60*/  BSYNC B2 ;  /* 0x0000000000027941 */ /* 0x000fea0003800000 */
.L_x_5091:
[----:B------:R-:W-:Y:S01]  /*3b70*/  FFMA.FTZ R16, -R15, R7, R16 ;  /* 0x000000070f107223 */ /* 0x000fe20000010110 */
[----:B------:R-:W-:Y:S06]  /*3b80*/  BRA `(.L_x_5089) ;  /* 0x0000000000887947 */ /* 0x000fec0003800000 */
.L_x_5090:
        /* <DEDUP_REMOVED lines=10> */
[----:B------:R-:W-:Y:S02]  /*3c30*/  FSEL R11, R11, +QNAN , !P0 ;  /* 0x7fffffff0b0b7808 */ /* 0x000fe40004000000 */
[----:B------:R-:W-:-:S05]  /*3c40*/  MOV R18, R16 ;  /* 0x0000001000127202 */ /* 0x000fca0000000f00 */
[----:B------:R-:W-:Y:S05]  /*3c50*/  @!P1 BRA `(.L_x_5095) ;  /* 0x0000000000489947 */ /* 0x000fea0003800000 */
[----:B------:R-:W-:Y:S01]  /*3c60*/  LOP3.LUT R15, R15, 0x7fffff, RZ, 0xc0, !PT ;  /* 0x007fffff0f0f7812 */ /* 0x000fe200078ec0ff */
[----:B------:R-:W-:Y:S01]  /*3c70*/  IMAD.MOV.U32 R18, RZ, RZ, R16 ;  /* 0x000000ffff127224 */ /* 0x000fe200078e0010 */
[----:B------:R-:W-:Y:S02]  /*3c80*/  MOV R16, R17 ;  /* 0x0000001100107202 */ /* 0x000fe40000000f00 */
[----:B------:R-:W-:-:S04]  /*3c90*/  LOP3.LUT R15, R15, 0x3f800000, RZ, 0xfc, !PT ;  /* 0x3f8000000f0f7812 */ /* 0x000fc800078efcff */
[----:B------:R0:W1:Y:S03]  /*3ca0*/  MUFU.RCP R7, R15 ;  /* 0x0000000f00077308 */ /* 0x0000660000001000 */
.L_x_5096:
        /* <DEDUP_REMOVED lines=13> */
.L_x_5095:
[----:B------:R-:W-:Y:S05]  /*3d80*/  BSYNC B2 ;  /* 0x0000000000027941 */ /* 0x000fea0003800000 */
.L_x_5094:
[----:B------:R-:W-:-:S04]  /*3d90*/  FMUL.FTZ R18, R18, 1.1920928955078125e-07 ;  /* 0x3400000012127820 */ /* 0x000fc80000410000 */
[----:B------:R-:W-:-:S07]  /*3da0*/  FMUL.FTZ R16, R11, R18 ;  /* 0x000000120b107220 */ /* 0x000fce0000410000 */
.L_x_5089:
[----:B------:R-:W-:Y:S05]  /*3db0*/  BSYNC B0 ;  /* 0x0000000000007941 */ /* 0x000fea0003800000 */
.L_x_5088:
[C---:B------:R-:W-:Y:S02]  /*3dc0*/  FSETP.GTU.FTZ.AND P0, PT, |R16|.reuse, +INF , PT ;  /* 0x7f8000001000780b */ /* 0x040fe40003f1c200 */
[----:B------:R-:W-:-:S04]  /*3dd0*/  LOP3.LUT R21, R16, 0x80000000, R21, 0xb8, !PT ;  /* 0x8000000010157812 */ /* 0x000fc800078eb815 */
[----:B------:R-:W-:-:S04]  /*3de0*/  FSEL R7, R16, R21, P0 ;  /* 0x0000001510077208 */ /* 0x000fc80000000000 */
[----:B------:R-:W-:-:S07]  /*3df0*/  F2FP.F16.F32.PACK_AB R7, RZ, R7 ;  /* 0x00000007ff07723e */ /* 0x000fce00000000ff */
.L_x_5087:
[----:B------:R-:W-:Y:S05]  /*3e00*/  BSYNC B1 ;  /* 0x0000000000017941 */ /* 0x000fea0003800000 */
.L_x_5086:
[----:B------:R-:W-:Y:S01]  /*3e10*/  VIADD R16, R6, 0x200 ;  /* 0x0000020006107836 */ /* 0x000fe20000000000 */
        /* <DEDUP_REMOVED lines=32> */
.L_x_5104:
[----:B------:R-:W-:Y:S01]  /*4020*/  FSETP.GEU.FTZ.AND P0, PT, R18, -R17, PT ;  /* 0x800000111200720b */ /* 0x000fe20003f1e000 */
[----:B------:R-:W-:-:S12]  /*4030*/  FADD.FTZ R11, R11, -1 ;  /* 0xbf8000000b0b7421 */ /* 0x000fd80000010000 */
[----:B------:R-:W-:-:S07]  /*4040*/  @!P0 FADD.FTZ R11, R11, -1 ;  /* 0xbf8000000b0b8421 */ /* 0x000fce0000010000 */
.L_x_5103:
[----:B------:R-:W-:Y:S05]  /*4050*/  BSYNC B2 ;  /* 0x0000000000027941 */ /* 0x000fea0003800000 */
.L_x_5102:
[----:B------:R-:W-:Y:S01]  /*4060*/  FFMA.FTZ R0, -R17, R11, R0 ;  /* 0x0000000b11007223 */ /* 0x000fe20000010100 */
[----:B------:R-:W-:Y:S06]  /*4070*/  BRA `(.L_x_5100) ;  /* 0x0000000000887947 */ /* 0x000fec0003800000 */
.L_x_5101:
        /* <DEDUP_REMOVED lines=14> */
[----:B------:R-:W-:Y:S01]  /*4160*/  IMAD.MOV.U32 R18, RZ, RZ, R16 ;  /* 0x000000ffff127224 */ /* 0x000fe200078e0010 */
[----:B------:R-:W-:Y:S02]  /*4170*/  MOV R16, R17 ;  /* 0x0000001100107202 */ /* 0x000fe40000000f00 */
[----:B------:R-:W-:-:S04]  /*4180*/  LOP3.LUT R15, R15, 0x3f800000, RZ, 0xfc, !PT ;  /* 0x3f8000000f0f7812 */ /* 0x000fc800078efcff */
[----:B------:R0:W1:Y:S03]  /*4190*/  MUFU.RCP R0, R15 ;  /* 0x0000000f00007308 */ /* 0x0000660000001000 */
.L_x_5107:
        /* <DEDUP_REMOVED lines=13> */
.L_x_5106:
[----:B------:R-:W-:Y:S05]  /*4270*/  BSYNC B2 ;  /* 0x0000000000027941 */ /* 0x000fea0003800000 */
.L_x_5105:
[----:B------:R-:W-:-:S04]  /*4280*/  FMUL.FTZ R18, R18, 1.1920928955078125e-07 ;  /* 0x3400000012127820 */ /* 0x000fc80000410000 */
[----:B------:R-:W-:-:S07]  /*4290*/  FMUL.FTZ R0, R11, R18 ;  /* 0x000000120b007220 */ /* 0x000fce0000410000 */
.L_x_5100:
[----:B------:R-:W-:Y:S05]  /*42a0*/  BSYNC B0 ;  /* 0x0000000000007941 */ /* 0x000fea0003800000 */
.L_x_5099:
[C---:B------:R-:W-:Y:S02]  /*42b0*/  FSETP.GTU.FTZ.AND P0, PT, |R0|.reuse, +INF , PT ;  /* 0x7f8000000000780b */ /* 0x040fe40003f1c200 */
[----:B------:R-:W-:-:S04]  /*42c0*/  LOP3.LUT R25, R0, 0x80000000, R25, 0xb8, !PT ;  /* 0x8000000000197812 */ /* 0x000fc800078eb819 */
[----:B------:R-:W-:-:S04]  /*42d0*/  FSEL R11, R0, R25, P0 ;  /* 0x00000019000b7208 */ /* 0x000fc80000000000 */
[----:B------:R-:W-:-:S07]  /*42e0*/  F2FP.F16.F32.PACK_AB R11, RZ, R11 ;  /* 0x0000000bff0b723e */ /* 0x000fce00000000ff */
.L_x_5098:
[----:B------:R-:W-:Y:S05]  /*42f0*/  BSYNC B1 ;  /* 0x0000000000017941 */ /* 0x000fea0003800000 */
.L_x_5097:
        /* <DEDUP_REMOVED lines=33> */
.L_x_5115:
[----:B------:R-:W-:Y:S01]  /*4510*/  FSETP.GEU.FTZ.AND P0, PT, R15, -R19, PT ;  /* 0x800000130f00720b */ /* 0x000fe20003f1e000 */
[----:B------:R-:W-:-:S12]  /*4520*/  FADD.FTZ R17, R17, -1 ;  /* 0xbf80000011117421 */ /* 0x000fd80000010000 */
[----:B------:R-:W-:-:S07]  /*4530*/  @!P0 FADD.FTZ R17, R17, -1 ;  /* 0xbf80000011118421 */ /* 0x000fce0000010000 */
.L_x_5114:
[----:B------:R-:W-:Y:S05]  /*4540*/  BSYNC B2 ;  /* 0x0000000000027941 */ /* 0x000fea0003800000 */
.L_x_5113:
[----:B------:R-:W-:Y:S01]  /*4550*/  FFMA.FTZ R2, -R19, R17, R2 ;  /* 0x0000001113027223 */ /* 0x000fe20000010102 */
[----:B------:R-:W-:Y:S06]  /*4560*/  BRA `(.L_x_5111) ;  /* 0x00000000007c7947 */ /* 0x000fec0003800000 */
.L_x_5112:
[C---:B------:R-:W-:Y:S01]  /*4570*/  IADD3 R0, R19.reuse, -0xb800000, RZ ;  /* 0xf480000013007810 */ /* 0x040fe20007ffe0ff */
[----:B------:R-:W-:Y:S01]  /*4580*/  BSSY B2, `(.L_x_5116) ;  /* 0x000001b000027945 */ /* 0x000fe20003800000 */
[----:B------:R-:W-:Y:S02]  /*4590*/  FSETP.GT.FTZ.AND P0, PT, |R16|, RZ, PT ;  /* 0x000000ff1000720b */ /* 0x000fe40003f14200 */
        /* <DEDUP_REMOVED lines=12> */
.L_x_5118:
        /* <DEDUP_REMOVED lines=13> */
.L_x_5117:
[----:B------:R-:W-:Y:S05]  /*4730*/  BSYNC B2 ;  /* 0x0000000000027941 */ /* 0x000fea0003800000 */
.L_x_5116:
[----:B0-----:R-:W-:-:S04]  /*4740*/  FMUL.FTZ R15, R16, 1.1920928955078125e-07 ;  /* 0x34000000100f7820 */ /* 0x001fc80000410000 */
[----:B------:R-:W-:-:S07]  /*4750*/  FMUL.FTZ R2, R2, R15 ;  /* 0x0000000f02027220 */ /* 0x000fce0000410000 */
.L_x_5111:
[----:B------:R-:W-:Y:S05]  /*4760*/  BSYNC B0 ;  /* 0x0000000000007941 */ /* 0x000fea0003800000 */
.L_x_5110:
[C---:B------:R-:W-:Y:S02]  /*4770*/  FSETP.GTU.FTZ.AND P0, PT, |R2|.reuse, +INF , PT ;  /* 0x7f8000000200780b */ /* 0x040fe40003f1c200 */
[----:B------:R-:W-:-:S04]  /*4780*/  LOP3.LUT R3, R2, 0x80000000, R3, 0xb8, !PT ;  /* 0x8000000002037812 */ /* 0x000fc800078eb803 */
[----:B------:R-:W-:-:S04]  /*4790*/  FSEL R2, R2, R3, P0 ;  /* 0x0000000302027208 */ /* 0x000fc80000000000 */
[----:B------:R-:W-:-:S07]  /*47a0*/  F2FP.F16.F32.PACK_AB R2, RZ, R2 ;  /* 0x00000002ff02723e */ /* 0x000fce00000000ff */
.L_x_5109:
[----:B------:R-:W-:Y:S05]  /*47b0*/  BSYNC B1 ;  /* 0x0000000000017941 */ /* 0x000fea0003800000 */
.L_x_5108:
        /* <DEDUP_REMOVED lines=33> */
.L_x_5126:
[----:B------:R-:W-:Y:S01]  /*49d0*/  FSETP.GEU.FTZ.AND P0, PT, R16, -R18, PT ;  /* 0x800000121000720b */ /* 0x000fe20003f1e000 */
[----:B------:R-:W-:-:S12]  /*49e0*/  FADD.FTZ R0, R0, -1 ;  /* 0xbf80000000007421 */ /* 0x000fd80000010000 */
[----:B------:R-:W-:-:S07]  /*49f0*/  @!P0 FADD.FTZ R0, R0, -1 ;  /* 0xbf80000000008421 */ /* 0x000fce0000010000 */
.L_x_5125:
[----:B------:R-:W-:Y:S05]  /*4a00*/  BSYNC B2 ;  /* 0x0000000000027941 */ /* 0x000fea0003800000 */
.L_x_5124:
[----:B------:R-:W-:Y:S01]  /*4a10*/  FFMA.FTZ R3, -R18, R0, R3 ;  /* 0x0000000012037223 */ /* 0x000fe20000010103 */
[----:B------:R-:W-:Y:S06]  /*4a20*/  BRA `(.L_x_5122) ;  /* 0x00000000007c7947 */ /* 0x000fec0003800000 */
.L_x_5123:
        /* <DEDUP_REMOVED lines=15> */
.L_x_5129:
        /* <DEDUP_REMOVED lines=13> */
.L_x_5128:
[----:B------:R-:W-:Y:S05]  /*4bf0*/  BSYNC B2 ;  /* 0x0000000000027941 */ /* 0x000fea0003800000 */
.L_x_5127:
[----:B------:R-:W-:-:S04]  /*4c00*/  FMUL.FTZ R16, R16, 1.1920928955078125e-07 ;  /* 0x3400000010107820 */ /* 0x000fc80000410000 */
[----:B------:R-:W-:-:S07]  /*4c10*/  FMUL.FTZ R3, R3, R16 ;  /* 0x0000001003037220 */ /* 0x000fce0000410000 */
.L_x_5122:
[----:B------:R-:W-:Y:S05]  /*4c20*/  BSYNC B0 ;  /* 0x0000000000007941 */ /* 0x000fea0003800000 */
.L_x_5121:
[C---:B------:R-:W-:Y:S02]  /*4c30*/  FSETP.GTU.FTZ.AND P0, PT, |R3|.reuse, +INF , PT ;  /* 0x7f8000000300780b */ /* 0x040fe40003f1c200 */
[----:B------:R-:W-:-:S04]  /*4c40*/  LOP3.LUT R26, R3, 0x80000000, R26, 0xb8, !PT ;  /* 0x80000000031a7812 */ /* 0x000fc800078eb81a */
[----:B------:R-:W-:-:S04]  /*4c50*/  FSEL R3, R3, R26, P0 ;  /* 0x0000001a03037208 */ /* 0x000fc80000000000 */
[----:B------:R-:W-:-:S07]  /*4c60*/  F2FP.F16.F32.PACK_AB R3, RZ, R3 ;  /* 0x00000003ff03723e */ /* 0x000fce00000000ff */
.L_x_5120:
[----:B------:R-:W-:Y:S05]  /*4c70*/  BSYNC B1 ;  /* 0x0000000000017941 */ /* 0x000fea0003800000 */
.L_x_5119:
        /* <DEDUP_REMOVED lines=33> */
.L_x_5137:
[----:B------:R-:W-:Y:S01]  /*4e90*/  FSETP.GEU.FTZ.AND P0, PT, R15, -R19, PT ;  /* 0x800000130f00720b */ /* 0x000fe20003f1e000 */
[----:B------:R-:W-:-:S12]  /*4ea0*/  FADD.FTZ R17, R17, -1 ;  /* 0xbf80000011117421 */ /* 0x000fd80000010000 */
[----:B------:R-:W-:-:S07]  /*4eb0*/  @!P0 FADD.FTZ R17, R17, -1 ;  /* 0xbf80000011118421 */ /* 0x000fce0000010000 */
.L_x_5136:
[----:B------:R-:W-:Y:S05]  /*4ec0*/  BSYNC B2 ;  /* 0x0000000000027941 */ /* 0x000fea0003800000 */
.L_x_5135:
[----:B------:R-:W-:Y:S01]  /*4ed0*/  FFMA.FTZ R12, -R19, R17, R12 ;  /* 0x00000011130c7223 */ /* 0x000fe2000001010c */
[----:B------:R-:W-:Y:S06]  /*4ee0*/  BRA `(.L_x_5133) ;  /* 0x00000000007c7947 */ /* 0x000fec0003800000 */
.L_x_5134:
[C---:B------:R-:W-:Y:S01]  /*4ef0*/  IADD3 R0, R17.reuse, -0xb800000, RZ ;  /* 0xf480000011007810 */ /* 0x040fe20007ffe0ff */
[----:B------:R-:W-:Y:S01]  /*4f00*/  BSSY B2, `(.L_x_5138) ;  /* 0x000001b000027945 */ /* 0x000fe20003800000 */
[----:B------:R-:W-:Y:S02]  /*4f10*/  FSETP.GT.FTZ.AND P0, PT, |R16|, RZ, PT ;  /* 0x000000ff1000720b */ /* 0x000fe40003f14200 */
        /* <DEDUP_REMOVED lines=12> */
.L_x_5140:
        /* <DEDUP_REMOVED lines=13> */
.L_x_5139:
[----:B------:R-:W-:Y:S05]  /*50b0*/  BSYNC B2 ;  /* 0x0000000000027941 */ /* 0x000fea0003800000 */
.L_x_5138:
[----:B------:R-:W-:-:S04]  /*50c0*/  FMUL.FTZ R15, R15, 1.1920928955078125e-07 ;  /* 0x340000000f0f7820 */ /* 0x000fc80000410000 */
[----:B------:R-:W-:-:S07]  /*50d0*/  FMUL.FTZ R12, R12, R15 ;  /* 0x0000000f0c0c7220 */ /* 0x000fce0000410000 */
.L_x_5133:
[----:B------:R-:W-:Y:S05]  /*50e0*/  BSYNC B0 ;  /* 0x0000000000007941 */ /* 0x000fea0003800000 */
.L_x_5132:
[C---:B------:R-:W-:Y:S02]  /*50f0*/  FSETP.GTU.FTZ.AND P0, PT, |R12|.reuse, +INF , PT ;  /* 0x7f8000000c00780b */ /* 0x040fe40003f1c200 */
[----:B------:R-:W-:-:S04]  /*5100*/  LOP3.LUT R13, R12, 0x80000000, R13, 0xb8, !PT ;  /* 0x800000000c0d7812 */ /* 0x000fc800078eb80d */
[----:B------:R-:W-:-:S04]  /*5110*/  FSEL R0, R12, R13, P0 ;  /* 0x0000000d0c007208 */ /* 0x000fc80000000000 */
[----:B------:R-:W-:-:S07]  /*5120*/  F2FP.F16.F32.PACK_AB R0, RZ, R0 ;  /* 0x00000000ff00723e */ /* 0x000fce00000000ff */
.L_x_5131:
[----:B------:R-:W-:Y:S05]  /*5130*/  BSYNC B1 ;  /* 0x0000000000017941 */ /* 0x000fea0003800000 */
.L_x_5130:
[----:B------:R-:W-:Y:S01]  /*5140*/  ISETP.GE.AND P0, PT, R6, R5, PT ;  /* 0x000000050600720c */ /* 0x000fe20003f06270 */
[----:B------:R-:W-:Y:S04]  /*5150*/  BSSY B0, `(.L_x_5141) ;  /* 0x0000034000007945 */ /* 0x000fe80003800000 */
[----:B------:R-:W-:Y:S08]  /*5160*/  BSSY B1, `(.L_x_5142) ;  /* 0x000002c000017945 */ /* 0x000ff00003800000 */
[----:B------:R-:W-:Y:S05]  /*5170*/  @P0 BRA `(.L_x_5143) ;  /* 0x0000000000340947 */ /* 0x000fea0003800000 */
[----:B------:R-:W1:Y:S01]  /*5180*/  LDC.64 R12, c[0x0][0x218] ;  /* 0x00008600ff0c7b82 */ /* 0x000e620000000a00 */
[----:B0-----:R-:W-:Y:S01]  /*5190*/  IADD3 R15, R4, R6, RZ ;  /* 0x00000006040f7210 */ /* 0x001fe20007ffe0ff */
[----:B------:R-:W-:-:S05]  /*51a0*/  IMAD.MOV.U32 R6, RZ, RZ, R8 ;  /* 0x000000ffff067224 */ /* 0x000fca00078e0008 */
[----:B------:R-:W-:Y:S01]  /*51b0*/  ISETP.GE.AND P0, PT, R6, R5, PT ;  /* 0x000000050600720c */ /* 0x000fe20003f06270 */
[----:B-1----:R-:W-:-:S05]  /*51c0*/  IMAD.WIDE.U32 R12, R15, 0x2, R12 ;  /* 0x000000020f0c7825 */ /* 0x002fca00078e000c */
[----:B------:R0:W-:Y:S07]  /*51d0*/  STG.E.U16 desc[UR4][R12.64], R14 ;  /* 0x0000000e0c007986 */ /* 0x0001ee000c101504 */
[----:B------:R-:W-:Y:S05]  /*51e0*/  @P0 BRA `(.L_x_5144) ;  /* 0x0000000000340947 */ /* 0x000fea0003800000 */
[----:B0-----:R-:W0:Y:S01]  /*51f0*/  LDC.64 R12, c[0x0][0x218] ;  /* 0x00008600ff0c7b82 */ /* 0x001e220000000a00 */
[----:B------:R-:W-:Y:S01]  /*5200*/  IADD3 R15, R4, R6, RZ ;  /* 0x00000006040f7210 */ /* 0x000fe20007ffe0ff */
[----:B------:R-:W-:Y:S01]  /*5210*/  VIADD R6, R6, 0x80 ;  /* 0x0000008006067836 */ /* 0x000fe20000000000 */
[----:B------:R-:W-:-:S03]  /*5220*/  PRMT R14, R9, 0x7610, R14 ;  /* 0x00007610090e7816 */ /* 0x000fc6000000000e */
[----:B0-----:R-:W-:-:S05]  /*5230*/  IMAD.WIDE.U32 R8, R15, 0x2, R12 ;  /* 0x000000020f087825 */ /* 0x001fca00078e000c */
[----:B------:R1:W-:Y:S02]  /*5240*/  STG.E.U16 desc[UR4][R8.64], R14 ;  /* 0x0000000e08007986 */ /* 0x0003e4000c101504 */
.L_x_5143:
[----:B------:R-:W-:-:S13]  /*5250*/  ISETP.GE.AND P0, PT, R6, R5, PT ;  /* 0x000000050600720c */ /* 0x000fda0003f06270 */
[----:B------:R-:W-:Y:S05]  /*5260*/  @P0 BRA `(.L_x_5145) ;  /* 0x0000000000300947 */ /* 0x000fea0003800000 */
[----:B-1----:R-:W1:Y:S01]  /*5270*/  LDC.64 R8, c[0x0][0x218] ;  /* 0x00008600ff087b82 */ /* 0x002e620000000a00 */
[----:B------:R-:W-:Y:S01]  /*5280*/  IADD3 R13, R4, R6, RZ ;  /* 0x00000006040d7210 */ /* 0x000fe20007ffe0ff */
[----:B------:R-:W-:-:S04]  /*5290*/  VIADD R6, R6, 0x80 ;  /* 0x0000008006067836 */ /* 0x000fc80000000000 */
[----:B-1----:R-:W-:-:S05]  /*52a0*/  IMAD.WIDE.U32 R8, R13, 0x2, R8 ;  /* 0x000000020d087825 */ /* 0x002fca00078e0008 */
[----:B------:R1:W-:Y:S02]  /*52b0*/  STG.E.U16 desc[UR4][R8.64], R10 ;  /* 0x0000000a08007986 */ /* 0x0003e4000c101504 */
.L_x_5144:
[----:B------:R-:W-:-:S13]  /*52c0*/  ISETP.GE.AND P0, PT, R6, R5, PT ;  /* 0x000000050600720c */ /* 0x000fda0003f06270 */
[----:B------:R-:W-:Y:S05]  /*52d0*/  @P0 BRA `(.L_x_5146) ;  /* 0x0000000000300947 */ /* 0x000fea0003800000 */
[----:B-1----:R-:W1:Y:S01]  /*52e0*/  LDC.64 R8, c[0x0][0x218] ;  /* 0x00008600ff087b82 */ /* 0x002e620000000a00 */
[----:B0-----:R-:W-:Y:S01]  /*52f0*/  IADD3 R13, R4, R6, RZ ;  /* 0x00000006040d7210 */ /* 0x001fe20007ffe0ff */
[----:B------:R-:W-:-:S04]  /*5300*/  VIADD R6, R6, 0x80 ;  /* 0x0000008006067836 */ /* 0x000fc80000000000 */
[----:B-1----:R-:W-:-:S05]  /*5310*/  IMAD.WIDE.U32 R8, R13, 0x2, R8 ;  /* 0x000000020d087825 */ /* 0x002fca00078e0008 */
[----:B------:R2:W-:Y:S02]  /*5320*/  STG.E.U16 desc[UR4][R8.64], R7 ;  /* 0x0000000708007986 */ /* 0x0005e4000c101504 */
.L_x_5145:
[----:B------:R-:W-:-:S13]  /*5330*/  ISETP.GE.AND P0, PT, R6, R5, PT ;  /* 0x000000050600720c */ /* 0x000fda0003f06270 */
[----:B------:R-:W-:Y:S05]  /*5340*/  @P0 BRA `(.L_x_5147) ;  /* 0x0000000000340947 */ /* 0x000fea0003800000 */
[----:B-12---:R-:W1:Y:S01]  /*5350*/  LDC.64 R8, c[0x0][0x218] ;  /* 0x00008600ff087b82 */ /* 0x006e620000000a00 */
[----:B------:R-:W-:Y:S01]  /*5360*/  IADD3 R7, R4, R6, RZ ;  /* 0x0000000604077210 */ /* 0x000fe20007ffe0ff */
[----:B------:R-:W-:-:S04]  /*5370*/  VIADD R6, R6, 0x80 ;  /* 0x0000008006067836 */ /* 0x000fc80000000000 */
[----:B-1----:R-:W-:-:S05]  /*5380*/  IMAD.WIDE.U32 R8, R7, 0x2, R8 ;  /* 0x0000000207087825 */ /* 0x002fca00078e0008 */
[----:B------:R2:W-:Y:S02]  /*5390*/  STG.E.U16 desc[UR4][R8.64], R11 ;  /* 0x0000000b08007986 */ /* 0x0005e4000c101504 */
.L_x_5146:
        /* <DEDUP_REMOVED lines=8> */
.L_x_5147:
[----:B------:R-:W-:Y:S05]  /*5420*/  BSYNC B1 ;  /* 0x0000000000017941 */ /* 0x000fea0003800000 */
.L_x_5142:
[----:B------:R-:W-:-:S13]  /*5430*/  ISETP.GE.AND P0, PT, R6, R5, PT ;  /* 0x000000050600720c */ /* 0x000fda0003f06270 */
[----:B-123--:R-:W1:Y:S01]  /*5440*/  @!P0 LDC.64 R8, c[0x0][0x218] ;  /* 0x00008600ff088b82 */ /* 0x00ee620000000a00 */
[----:B------:R-:W-:Y:S01]  /*5450*/  @!P0 IADD3 R7, R4, R6, RZ ;  /* 0x0000000604078210 */ /* 0x000fe20007ffe0ff */
[----:B------:R-:W-:-:S04]  /*5460*/  @!P0 VIADD R6, R6, 0x80 ;  /* 0x0000008006068836 */ /* 0x000fc80000000000 */
[----:B-1----:R-:W-:-:S05]  /*5470*/  @!P0 IMAD.WIDE.U32 R8, R7, 0x2, R8 ;  /* 0x0000000207088825 */ /* 0x002fca00078e0008 */
[----:B------:R3:W-:Y:S02]  /*5480*/  @!P0 STG.E.U16 desc[UR4][R8.64], R3 ;  /* 0x0000000308008986 */ /* 0x0007e4000c101504 */
.L_x_5148:
[----:B------:R-:W-:Y:S05]  /*5490*/  BSYNC B0 ;  /* 0x0000000000007941 */ /* 0x000fea0003800000 */
.L_x_5141:
        /* <DEDUP_REMOVED lines=8> */
.L_x_5149:
        /* <DEDUP_REMOVED lines=14> */
.L_x_57322:


//--------------------- .text._ZN2at6native29vectorized_elementwise_kernelILi4ENS0_13BinaryFunctorIN3c104HalfES4_S4_ZZZNS0_16fmod_kernel_cudaERNS_18TensorIteratorBaseEENKUlvE0_clEvENKUlvE1_clEvEUlS4_S4_E_EESt5arrayIPcLm3EEEEviT0_T1_ --------------------------
	.section	.text._ZN2at6native29vectorized_elementwise_kernelILi4ENS0_13BinaryFunctorIN3c104HalfES4_S4_ZZZNS0_16fmod_kernel_cudaERNS_18TensorIteratorBaseEENKUlvE0_clEvENKUlvE1_clEvEUlS4_S4_E_EESt5arrayIPcLm3EEEEviT0_T1_,"ax",@progbits
	.align	128
        .global         _ZN2at6native29vectorized_elementwise_kernelILi4ENS0_13BinaryFunctorIN3c104HalfES4_S4_ZZZNS0_16fmod_kernel_cudaERNS_18TensorIteratorBaseEENKUlvE0_clEvENKUlvE1_clEvEUlS4_S4_E_EESt5arrayIPcLm3EEEEviT0_T1_
        .type           _ZN2at6native29vectorized_elementwise_kernelILi4ENS0_13BinaryFunctorIN3c104HalfES4_S4_ZZZNS0_16fmod_kernel_cudaERNS_18TensorIteratorBaseEENKUlvE0_clEvENKUlvE1_clEvEUlS4_S4_E_EESt5arrayIPcLm3EEEEviT0_T1_,@function
        .size           _ZN2at6native29vectorized_elementwise_kernelILi4ENS0_13BinaryFunctorIN3c104HalfES4_S4_ZZZNS0_16fmod_kernel_cudaERNS_18TensorIteratorBaseEENKUlvE0_clEvENKUlvE1_clEvEUlS4_S4_E_EESt5arrayIPcLm3EEEEviT0_T1_,(.L_x_57323 - _ZN2at6native29vectorized_elementwise_kernelILi4ENS0_13BinaryFunctorIN3c104HalfES4_S4_ZZZNS0_16fmod_kernel_cudaERNS_18TensorIteratorBaseEENKUlvE0_clEvENKUlvE1_clEvEUlS4_S4_E_EESt5arrayIPcLm3EEEEviT0_T1_)
        .other          _ZN2at6native29vectorized_elementwise_kernelILi4ENS0_13BinaryFunctorIN3c104HalfES4_S4_ZZZNS0_16fmod_kernel_cudaERNS_18TensorIteratorBaseEENKUlvE0_clEvENKUlvE1_clEvEUlS4_S4_E_EESt5arrayIPcLm3EEEEviT0_T1_,@"STO_CUDA_ENTRY STV_DEFAULT"
_ZN2at6native29vectorized_elementwise_kernelILi4ENS0_13BinaryFunctorIN3c104HalfES4_S4_ZZZNS0_16fmod_kernel_cudaERNS_18TensorIteratorBaseEENKUlvE0_clEvENKUlvE1_clEvEUlS4_S4_E_EESt5arrayIPcLm3EEEEviT0_T1_:
.text._ZN2at6native29vectorized_elementwise_kernelILi4ENS0_13BinaryFunctorIN3c104HalfES4_S4_ZZZNS0_16fmod_kernel_cudaERNS_18TensorIteratorBaseEENKUlvE0_clEvENKUlvE1_clEvEUlS4_S4_E_EESt5arrayIPcLm3EEEEviT0_T1_:
        /* <DEDUP_REMOVED lines=48> */
.L_x_5156:
[----:B------:R-:W-:Y:S01]  /*0300*/  FSETP.GEU.FTZ.AND P0, PT, R16, -R0, PT ;  /* 0x800000001000720b */ /* 0x000fe20003f1e000 */
[----:B------:R-:W-:-:S12]  /*0310*/  FADD.FTZ R14, R14, -1 ;  /* 0xbf8000000e0e7421 */ /* 0x000fd80000010000 */
[----:B------:R-:W-:-:S07]  /*0320*/  @!P0 FADD.FTZ R14, R14, -1 ;  /* 0xbf8000000e0e8421 */ /* 0x000fce0000010000 */
.L_x_5155:
[----:B------:R-:W-:Y:S05]  /*0330*/  BSYNC B1 ;  /* 0x0000000000017941 */ /* 0x000fea0003800000 */
.L_x_5154:
[----:B------:R-:W-:Y:S01]  /*0340*/  FFMA.FTZ R13, -R0, R14, R13 ;  /* 0x0000000e000d7223 */ /* 0x000fe2000001010d */
[----:B------:R-:W-:Y:S06]  /*0350*/  BRA `(.L_x_5152) ;  /* 0x00000000007c7947 */ /* 0x000fec0003800000 */
.L_x_5153:
        /* <DEDUP_REMOVED lines=15> */
.L_x_5159:
        /* <DEDUP_REMOVED lines=13> */
.L_x_5158:
[----:B------:R-:W-:Y:S05]  /*0520*/  BSYNC B1 ;  /* 0x0000000000017941 */ /* 0x000fea0003800000 */
.L_x_5157:
[----:B------:R-:W-:-:S04]  /*0530*/  FMUL.FTZ R14, R14, 1.1920928955078125e-07 ;  /* 0x340000000e0e7820 */ /* 0x000fc80000410000 */
[----:B------:R-:W-:-:S07]  /*0540*/  FMUL.FTZ R13, R13, R14 ;  /* 0x0000000e0d0d7220 */ /* 0x000fce0000410000 */
.L_x_5152:
[----:B------:R-:W-:Y:S05]  /*0550*/  BSYNC B0 ;  /* 0x0000000000007941 */ /* 0x000fea0003800000 */
.L_x_5151:
[----:B------:R-:W-:Y:S01]  /*0560*/  HADD2.F32 R10, -RZ, R10.H1_H1 ;  /* 0x3000000aff0a7230 */ /* 0x000fe20000004100 */
[C---:B------:R-:W-:Y:S01]  /*0570*/  FSETP.GTU.FTZ.AND P0, PT, |R13|.reuse, +INF , PT ;  /* 0x7f8000000d00780b */ /* 0x040fe20003f1c200 */
[----:B------:R-:W-:Y:S01]  /*0580*/  HADD2.F32 R15, -RZ, R8.H1_H1 ;  /* 0x30000008ff0f7230 */ /* 0x000fe20000004100 */
        /* <DEDUP_REMOVED lines=29> */
.L_x_5165:
[----:B------:R-:W-:Y:S01]  /*0760*/  FSETP.GEU.FTZ.AND P0, PT, R16, -R0, PT ;  /* 0x800000001000720b */ /* 0x000fe20003f1e000 */
[----:B------:R-:W-:-:S12]  /*0770*/  FADD.FTZ R12, R12, -1 ;  /* 0xbf8000000c0c7421 */ /* 0x000fd80000010000 */
[----:B------:R-:W-:-:S07]  /*0780*/  @!P0 FADD.FTZ R12, R12, -1 ;  /* 0xbf8000000c0c8421 */ /* 0x000fce0000010000 */
.L_x_5164:
[----:B------:R-:W-:Y:S05]  /*0790*/  BSYNC B1 ;  /* 0x0000000000017941 */ /* 0x000fea0003800000 */
.L_x_5163:
[----:B------:R-:W-:Y:S01]  /*07a0*/  FFMA.FTZ R13, -R0, R12, R13 ;  /* 0x0000000c000d7223 */ /* 0x000fe2000001010d */
[----:B------:R-:W-:Y:S06]  /*07b0*/  BRA `(.L_x_5161) ;  /* 0x00000000007c7947 */ /* 0x000fec0003800000 */
.L_x_5162:
        /* <DEDUP_REMOVED lines=15> */
.L_x_5168:
        /* <DEDUP_REMOVED lines=13> */
.L_x_5167:
[----:B------:R-:W-:Y:S05]  /*0980*/  BSYNC B1 ;  /* 0x0000000000017941 */ /* 0x000fea0003800000 */
.L_x_5166:
[----:B-1----:R-:W-:-:S04]  /*0990*/  FMUL.FTZ R13, R12, 1.1920928955078125e-07 ;  /* 0x340000000c0d7820 */ /* 0x002fc80000410000 */
[----:B------:R-:W-:-:S07]  /*09a0*/  FMUL.FTZ R13, R18, R13 ;  /* 0x0000000d120d7220 */ /* 0x000fce0000410000 */
.L_x_5161:
[----:B------:R-:W-:Y:S05]  /*09b0*/  BSYNC B0 ;  /* 0x0000000000007941 */ /* 0x000fea0003800000 */
.L_x_5160:
[----:B------:R-:W-:Y:S01]  /*09c0*/  HADD2.F32 R12, -RZ, R11.H0_H0 ;  /* 0x2000000bff0c7230 */ /* 0x000fe20000004100 */
        /* <DEDUP_REMOVED lines=31> */
.L_x_5174:
[----:B------:R-:W-:Y:S01]  /*0bc0*/  FSETP.GEU.FTZ.AND P0, PT, R16, -R0, PT ;  /* 0x800000001000720b */ /* 0x000fe20003f1e000 */
[----:B------:R-:W-:-:S12]  /*0bd0*/  FADD.FTZ R10, R10, -1 ;  /* 0xbf8000000a0a7421 */ /* 0x000fd80000010000 */
[----:B------:R-:W-:-:S07]  /*0be0*/  @!P0 FADD.FTZ R10, R10, -1 ;  /* 0xbf8000000a0a8421 */ /* 0x000fce0000010000 */
.L_x_5173:
[----:B------:R-:W-:Y:S05]  /*0bf0*/  BSYNC B1 ;  /* 0x0000000000017941 */ /* 0x000fea0003800000 */
.L_x_5172:
[----:B------:R-:W-:Y:S01]  /*0c00*/  FFMA.FTZ R15, -R0, R10, R15 ;  /* 0x0000000a000f7223 */ /* 0x000fe2000001010f */
[----:B------:R-:W-:Y:S06]  /*0c10*/  BRA `(.L_x_5170) ;  /* 0x00000000007c7947 */ /* 0x000fec0003800000 */
.L_x_5171:
        /* <DEDUP_REMOVED lines=13> */
[----:B------:R-:W-:-:S04]  /*0cf0*/  LOP3.LUT R15, R0, 0x3f800000, RZ, 0xfc, !PT ;  /* 0x3f800000000f7812 */ /* 0x000fc800078efcff */
[----:B------:R0:W1:Y:S03]  /*0d00*/  MUFU.RCP R0, R15 ;  /* 0x0000000f00007308 */ /* 0x0000660000001000 */
.L_x_5177:
        /* <DEDUP_REMOVED lines=13> */
.L_x_5176:
[----:B------:R-:W-:Y:S05]  /*0de0*/  BSYNC B1 ;  /* 0x0000000000017941 */ /* 0x000fea0003800000 */
.L_x_5175:
[----:B0-----:R-:W-:-:S04]  /*0df0*/  FMUL.FTZ R15, R14, 1.1920928955078125e-07 ;  /* 0x340000000e0f7820 */ /* 0x001fc80000410000 */
[----:B------:R-:W-:-:S07]  /*0e00*/  FMUL.FTZ R15, R10, R15 ;  /* 0x0000000f0a0f7220 */ /* 0x000fce0000410000 */
.L_x_5170:
[----:B------:R-:W-:Y:S05]  /*0e10*/  BSYNC B0 ;  /* 0x0000000000007941 */ /* 0x000fea0003800000 */
.L_x_5169:
        /* <DEDUP_REMOVED lines=32> */
.L_x_5183:
[----:B------:R-:W-:Y:S01]  /*1020*/  FSETP.GEU.FTZ.AND P0, PT, R17, -R10, PT ;  /* 0x8000000a1100720b */ /* 0x000fe20003f1e000 */
[----:B------:R-:W-:-:S12]  /*1030*/  FADD.FTZ R12, R12, -1 ;  /* 0xbf8000000c0c7421 */ /* 0x000fd80000010000 */
[----:B------:R-:W-:-:S07]  /*1040*/  @!P0 FADD.FTZ R12, R12, -1 ;  /* 0xbf8000000c0c8421 */ /* 0x000fce0000010000 */
.L_x_5182:
[----:B------:R-:W-:Y:S05]  /*1050*/  BSYNC B1 ;  /* 0x0000000000017941 */ /* 0x000fea0003800000 */
.L_x_5181:
[----:B------:R-:W-:Y:S01]  /*1060*/  FFMA.FTZ R15, -R10, R12, R15 ;  /* 0x0000000c0a0f7223 */ /* 0x000fe2000001010f */
[----:B------:R-:W-:Y:S06]  /*1070*/  BRA `(.L_x_5179) ;  /* 0x00000000007c7947 */ /* 0x000fec0003800000 */
.L_x_5180:
        /* <DEDUP_REMOVED lines=10> */
[----:B0-----:R-:W-:-:S09]  /*1120*/  FSEL R16, R15, +QNAN , !P0 ;  /* 0x7fffffff0f107808 */ /* 0x001fd20004000000 */
[----:B------:R-:W-:Y:S05]  /*1130*/  @!P1 BRA `(.L_x_5185) ;  /* 0x0000000000409947 */ /* 0x000fea0003800000 */
[----:B------:R-:W-:-:S04]  /*1140*/  LOP3.LUT R10, R10, 0x7fffff, RZ, 0xc0, !PT ;  /* 0x007fffff0a0a7812 */ /* 0x000fc800078ec0ff */
[----:B------:R-:W-:-:S04]  /*1150*/  LOP3.LUT R10, R10, 0x3f800000, RZ, 0xfc, !PT ;  /* 0x3f8000000a0a7812 */ /* 0x000fc800078efcff */
[----:B------:R0:W1:Y:S03]  /*1160*/  MUFU.RCP R0, R10 ;  /* 0x0000000a00007308 */ /* 0x0000660000001000 */
.L_x_5186:
        /* <DEDUP_REMOVED lines=13> */
.L_x_5185:
[----:B------:R-:W-:Y:S05]  /*1240*/  BSYNC B1 ;  /* 0x0000000000017941 */ /* 0x000fea0003800000 */
.L_x_5184:
[----:B------:R-:W-:-:S04]  /*1250*/  FMUL.FTZ R15, R12, 1.1920928955078125e-07 ;  /* 0x340000000c0f7820 */ /* 0x000fc80000410000 */
[----:B------:R-:W-:-:S07]  /*1260*/  FMUL.FTZ R15, R16, R15 ;  /* 0x0000000f100f7220 */ /* 0x000fce0000410000 */
.L_x_5179:
[----:B------:R-:W-:Y:S05]  /*1270*/  BSYNC B0 ;  /* 0x0000000000007941 */ /* 0x000fea0003800000 */
.L_x_5178:
[----:B-----5:R-:W-:Y:S01]  /*1280*/  HADD2.F32 R12, -RZ, R6.H0_H0 ;  /* 0x20000006ff0c7230 */ /* 0x020fe20000004100 */
[C---:B------:R-:W-:Y:S01]  /*1290*/  FSETP.GTU.FTZ.AND P0, PT, |R15|.reuse, +INF , PT ;  /* 0x7f8000000f00780b */ /* 0x040fe20003f1c200 */
[----:B------:R-:W-:Y:S01]  /*12a0*/  HADD2.F32 R17, -RZ, R2.H0_H0 ;  /* 0x20000002ff117230 */ /* 0x000fe20000004100 */
[C---:B0-----:R-:W-:Y:S01]  /*12b0*/  LOP3.LUT R10, R15.reuse, 0x80000000, R11, 0xb8, !PT ;  /* 0x800000000f0a7812 */ /* 0x041fe200078eb80b */
        /* <DEDUP_REMOVED lines=28> */
.L_x_5192:
[----:B------:R-:W-:Y:S01]  /*1480*/  FSETP.GEU.FTZ.AND P0, PT, R16, -R0, PT ;  /* 0x800000001000720b */ /* 0x000fe20003f1e000 */
[----:B------:R-:W-:-:S12]  /*1490*/  FADD.FTZ R14, R14, -1 ;  /* 0xbf8000000e0e7421 */ /* 0x000fd80000010000 */
[----:B------:R-:W-:-:S07]  /*14a0*/  @!P0 FADD.FTZ R14, R14, -1 ;  /* 0xbf8000000e0e8421 */ /* 0x000fce0000010000 */
.L_x_5191:
[----:B------:R-:W-:Y:S05]  /*14b0*/  BSYNC B1 ;  /* 0x0000000000017941 */ /* 0x000fea0003800000 */
.L_x_5190:
[----:B------:R-:W-:Y:S01]  /*14c0*/  FFMA.FTZ R11, -R0, R14, R11 ;  /* 0x0000000e000b7223 */ /* 0x000fe2000001010b */
[----:B------:R-:W-:Y:S06]  /*14d0*/  BRA `(.L_x_5188) ;  /* 0x00000000007c7947 */ /* 0x000fec0003800000 */
.L_x_5189:
        /* <DEDUP_REMOVED lines=15> */
.L_x_5195:
        /* <DEDUP_REMOVED lines=13> */
.L_x_5194:
[----:B------:R-:W-:Y:S05]  /*16a0*/  BSYNC B1 ;  /* 0x0000000000017941 */ /* 0x000fea0003800000 */
.L_x_5193:
[----:B------:R-:W-:-:S04]  /*16b0*/  FMUL.FTZ R14, R14, 1.1920928955078125e-07 ;  /* 0x340000000e0e7820 */ /* 0x000fc80000410000 */
[----:B------:R-:W-:-:S07]  /*16c0*/  FMUL.FTZ R11, R11, R14 ;  /* 0x0000000e0b0b7220 */ /* 0x000fce0000410000 */
.L_x_5188:
[----:B------:R-:W-:Y:S05]  /*16d0*/  BSYNC B0 ;  /* 0x0000000000007941 */ /* 0x000fea0003800000 */
.L_x_5187:
        /* <DEDUP_REMOVED lines=32> */
.L_x_5201:
[----:B------:R-:W-:Y:S01]  /*18e0*/  FSETP.GEU.FTZ.AND P0, PT, R16, -R0, PT ;  /* 0x800000001000720b */ /* 0x000fe20003f1e000 */
[----:B------:R-:W-:-:S12]  /*18f0*/  FADD.FTZ R12, R12, -1 ;  /* 0xbf8000000c0c7421 */ /* 0x000fd80000010000 */
[----:B------:R-:W-:-:S07]  /*1900*/  @!P0 FADD.FTZ R12, R12, -1 ;  /* 0xbf8000000c0c8421 */ /* 0x000fce0000010000 */
.L_x_5200:
[----:B------:R-:W-:Y:S05]  /*1910*/  BSYNC B1 ;  /* 0x0000000000017941 */ /* 0x000fea0003800000 */
.L_x_5199:
[----:B------:R-:W-:Y:S01]  /*1920*/  FFMA.FTZ R11, -R0, R12, R11 ;  /* 0x0000000c000b7223 */ /* 0x000fe2000001010b */
[----:B------:R-:W-:Y:S06]  /*1930*/  BRA `(.L_x_5197) ;  /* 0x00000000007c7947 */ /* 0x000fec0003800000 */
.L_x_5198:
        /* <DEDUP_REMOVED lines=15> */
.L_x_5204:
        /* <DEDUP_REMOVED lines=13> */
.L_x_5203:
[----:B------:R-:W-:Y:S05]  /*1b00*/  BSYNC B1 ;  /* 0x0000000000017941 */ /* 0x000fea0003800000 */
.L_x_5202:
[----:B-1----:R-:W-:-:S04]  /*1b10*/  FMUL.FTZ R11, R12, 1.1920928955078125e-07 ;  /* 0x340000000c0b7820 */ /* 0x002fc80000410000 */
[----:B------:R-:W-:-:S07]  /*1b20*/  FMUL.FTZ R11, R18, R11 ;  /* 0x0000000b120b7220 */ /* 0x000fce0000410000 */
.L_x_5197:
[----:B------:R-:W-:Y:S05]  /*1b30*/  BSYNC B0 ;  /* 0x0000000000007941 */ /* 0x000fea0003800000 */
.L_x_5196:
        /* <DEDUP_REMOVED lines=32> */
.L_x_5210:
[----:B------:R-:W-:Y:S01]  /*1d40*/  FSETP.GEU.FTZ.AND P0, PT, R16, -R0, PT ;  /* 0x800000001000720b */ /* 0x000fe20003f1e000 */
[----:B------:R-:W-:-:S12]  /*1d50*/  FADD.FTZ R6, R6, -1 ;  /* 0xbf80000006067421 */ /* 0x000fd80000010000 */
[----:B------:R-:W-:-:S07]  /*1d60*/  @!P0 FADD.FTZ R6, R6, -1 ;  /* 0xbf80000006068421 */ /* 0x000fce0000010000 */
.L_x_5209:
[----:B------:R-:W-:Y:S05]  /*1d70*/  BSYNC B1 ;  /* 0x0000000000017941 */ /* 0x000fea0003800000 */
.L_x_5208:
[----:B------:R-:W-:Y:S01]  /*1d80*/  FFMA.FTZ R15, -R0, R6, R15 ;  /* 0x00000006000f7223 */ /* 0x000fe2000001010f */
[----:B------:R-:W-:Y:S06]  /*1d90*/  BRA `(.L_x_5206) ;  /* 0x00000000007c7947 */ /* 0x000fec0003800000 */
.L_x_5207:
[----:B------:R-:W-:Y:S01]  /*1da0*/  VIADD R6, R0, 0xf4800000 ;  /* 0xf480000000067836 */ /* 0x000fe20000000000 */
[----:B------:R-:W-:Y:S01]  /*1db0*/  FSETP.GT.FTZ.AND P0, PT, |R17|, RZ, PT ;  /* 0x000000ff1100720b */ /* 0x000fe20003f14200 */
[----:B------:R-:W-:Y:S03]  /*1dc0*/  BSSY B1, `(.L_x_5211) ;  /* 0x000001a000017945 */ /* 0x000fe60003800000 */
[----:B------:R-:W-:Y:S02]  /*1dd0*/  LOP3.LUT R6, R6, 0xff800000, RZ, 0xc0, !PT ;  /* 0xff80000006067812 */ /* 0x000fe400078ec0ff */
[C---:B------:R-:W-:Y:S02]  /*1de0*/  ISETP.GT.U32.OR P0, PT, R15.reuse, 0x7f7fffff, !P0 ;  /* 0x7f7fffff0f00780c */ /* 0x040fe40004704470 */
[C---:B------:R-:W-:Y:S02]  /*1df0*/  IADD3 R14, R15.reuse, -R6, RZ ;  /* 0x800000060f0e7210 */ /* 0x040fe40007ffe0ff */
[----:B------:R-:W-:-:S02]  /*1e00*/  LOP3.LUT R6, R15, 0x7fffff, RZ, 0xc0, !PT ;  /* 0x007fffff0f067812 */ /* 0x000fc400078ec0ff */
[----:B0-----:R-:W-:Y:S02]  /*1e10*/  LOP3.LUT P1, R16, R14, 0xff800000, RZ, 0xc0, !PT ;  /* 0xff8000000e107812 */ /* 0x001fe4000782c0ff */
[----:B------:R-:W-:Y:S02]  /*1e20*/  LOP3.LUT R15, R0, 0xff800000, RZ, 0xc0, !PT ;  /* 0xff800000000f7812 */ /* 0x000fe400078ec0ff */
[----:B------:R-:W-:Y:S02]  /*1e30*/  LOP3.LUT R14, R6, 0x3f800000, RZ, 0xfc, !PT ;  /* 0x3f800000060e7812 */ /* 0x000fe400078efcff */
[----:B------:R-:W-:-:S07]  /*1e40*/  FSEL R6, R15, +QNAN , !P0 ;  /* 0x7fffffff0f067808 */ /* 0x000fce0004000000 */
[----:B------:R-:W-:Y:S05]  /*1e50*/  @!P1 BRA `(.L_x_5212) ;  /* 0x0000000000409947 */ /* 0x000fea0003800000 */
[----:B------:R-:W-:-:S04]  /*1e60*/  LOP3.LUT R0, R0, 0x7fffff, RZ, 0xc0, !PT ;  /* 0x007fffff00007812 */ /* 0x000fc800078ec0ff */
[----:B------:R-:W-:-:S04]  /*1e70*/  LOP3.LUT R15, R0, 0x3f800000, RZ, 0xfc, !PT ;  /* 0x3f800000000f7812 */ /* 0x000fc800078efcff */
[----:B------:R0:W1:Y:S03]  /*1e80*/  MUFU.RCP R0, R15 ;  /* 0x0000000f00007308 */ /* 0x0000660000001000 */
.L_x_5213:
        /* <DEDUP_REMOVED lines=13> */
.L_x_5212:
[----:B------:R-:W-:Y:S05]  /*1f60*/  BSYNC B1 ;  /* 0x0000000000017941 */ /* 0x000fea0003800000 */
.L_x_5211:
[----:B0-----:R-:W-:-:S04]  /*1f70*/  FMUL.FTZ R15, R14, 1.1920928955078125e-07 ;  /* 0x340000000e0f7820 */ /* 0x001fc80000410000 */
[----:B------:R-:W-:-:S07]  /*1f80*/  FMUL.FTZ R15, R6, R15 ;  /* 0x0000000f060f7220 */ /* 0x000fce0000410000 */
.L_x_5206:
[----:B------:R-:W-:Y:S05]  /*1f90*/  BSYNC B0 ;  /* 0x0000000000007941 */ /* 0x000fea0003800000 */
.L_x_5205:
        /* <DEDUP_REMOVED lines=32> */
.L_x_5219:
[----:B------:R-:W-:Y:S01]  /*21a0*/  FSETP.GEU.FTZ.AND P0, PT, R17, -R15, PT ;  /* 0x8000000f1100720b */ /* 0x000fe20003f1e000 */
[----:B------:R-:W-:-:S12]  /*21b0*/  FADD.FTZ R19, R19, -1 ;  /* 0xbf80000013137421 */ /* 0x000fd80000010000 */
[----:B------:R-:W-:-:S07]  /*21c0*/  @!P0 FADD.FTZ R19, R19, -1 ;  /* 0xbf80000013138421 */ /* 0x000fce0000010000 */
.L_x_5218:
[----:B------:R-:W-:Y:S05]  /*21d0*/  BSYNC B1 ;  /* 0x0000000000017941 */ /* 0x000fea0003800000 */
.L_x_5217:
[----:B------:R-:W-:Y:S01]  /*21e0*/  FFMA.FTZ R0, -R15, R19, R0 ;  /* 0x000000130f007223 */ /* 0x000fe20000010100 */
[----:B------:R-:W-:Y:S06]  /*21f0*/  BRA `(.L_x_5215) ;  /* 0x00000000007c7947 */ /* 0x000fec0003800000 */
.L_x_5216:
        /* <DEDUP_REMOVED lines=15> */
.L_x_5222:
        /* <DEDUP_REMOVED lines=13> */
.L_x_5221:
[----:B------:R-:W-:Y:S05]  /*23c0*/  BSYNC B1 ;  /* 0x0000000000017941 */ /* 0x000fea0003800000 */
.L_x_5220:
[----:B0-----:R-:W-:-:S04]  /*23d0*/  FMUL.FTZ R15, R6, 1.1920928955078125e-07 ;  /* 0x34000000060f7820 */ /* 0x001fc80000410000 */
[----:B------:R-:W-:-:S07]  /*23e0*/  FMUL.FTZ R0, R16, R15 ;  /* 0x0000000f10007220 */ /* 0x000fce0000410000 */
.L_x_5215:
[----:B------:R-:W-:Y:S05]  /*23f0*/  BSYNC B0 ;  /* 0x0000000000007941 */ /* 0x000fea0003800000 */
.L_x_5214:
        /* <DEDUP_REMOVED lines=10> */
[----:B------:R-:W-:Y:S04]  /*24a0*/  STG.E.64 desc[UR4][R14.64], R8 ;  /* 0x000000080e007986 */ /* 0x000fe8000c101b04 */
[----:B------:R-:W-:Y:S01]  /*24b0*/  STG.E.64 desc[UR4][R14.64+0x400], R2 ;  /* 0x000400020e007986 */ /* 0x000fe2000c101b04 */
[----:B------:R-:W-:Y:S05]  /*24c0*/  EXIT ;  /* 0x000000000000794d */ /* 0x000fea0003800000 */
.L_x_5150:
        /* <DEDUP_REMOVED lines=120> */
.L_x_5230:
[----:B------:R-:W-:Y:S01]  /*2c50*/  FSETP.GEU.FTZ.AND P0, PT, R18, -R19, PT ;  /* 0x800000131200720b */ /* 0x000fe20003f1e000 */
[----:B------:R-:W-:-:S12]  /*2c60*/  FADD.FTZ R7, R7, -1 ;  /* 0xbf80000007077421 */ /* 0x000fd80000010000 */
[----:B------:R-:W-:-:S07]  /*2c70*/  @!P0 FADD.FTZ R7, R7, -1 ;  /* 0xbf80000007078421 */ /* 0x000fce0000010000 */
.L_x_5229:
[----:B------:R-:W-:Y:S05]  /*2c80*/  BSYNC B2 ;  /* 0x0000000000027941 */ /* 0x000fea0003800000 */
.L_x_5228:
[----:B------:R-:W-:Y:S01]  /*2c90*/  FFMA.FTZ R8, -R19, R7, R8 ;  /* 0x0000000713087223 */ /* 0x000fe20000010108 */
[----:B------:R-:W-:Y:S06]  /*2ca0*/  BRA `(.L_x_5226) ;  /* 0x0000000000847947 */ /* 0x000fec0003800000 */
.L_x_5227:
        /* <DEDUP_REMOVED lines=16> */
.L_x_5233:
        /* <DEDUP_REMOVED lines=14> */
.L_x_5232:
[----:B------:R-:W-:Y:S05]  /*2e90*/  BSYNC B2 ;  /* 0x0000000000027941 */ /* 0x000fea0003800000 */
.L_x_5231:
[----:B------:R-:W-:-:S04]  /*2ea0*/  FMUL.FTZ R17, R17, 1.1920928955078125e-07 ;  /* 0x3400000011117820 */ /* 0x000fc80000410000 */
[----:B------:R-:W-:-:S07]  /*2eb0*/  FMUL.FTZ R8, R8, R17 ;  /* 0x0000001108087220 */ /* 0x000fce0000410000 */
.L_x_5226:
[----:B------:R-:W-:Y:S05]  /*2ec0*/  BSYNC B0 ;  /* 0x0000000000007941 */ /* 0x000fea0003800000 */
.L_x_5225:
[C---:B------:R-:W-:Y:S02]  /*2ed0*/  FSETP.GTU.FTZ.AND P0, PT, |R8|.reuse, +INF , PT ;  /* 0x7f8000000800780b */ /* 0x040fe40003f1c200 */
[----:B------:R-:W-:-:S04]  /*2ee0*/  LOP3.LUT R7, R8, 0x80000000, R14, 0xb8, !PT ;  /* 0x8000000008077812 */ /* 0x000fc800078eb80e */
[----:B------:R-:W-:-:S04]  /*2ef0*/  FSEL R14, R8, R7, P0 ;  /* 0x00000007080e7208 */ /* 0x000fc80000000000 */
[----:B------:R-:W-:-:S07]  /*2f00*/  F2FP.F16.F32.PACK_AB R14, RZ, R14 ;  /* 0x0000000eff0e723e */ /* 0x000fce00000000ff */
.L_x_5224:
[----:B------:R-:W-:Y:S05]  /*2f10*/  BSYNC B1 ;  /* 0x0000000000017941 */ /* 0x000fea0003800000 */
.L_x_5223:
        /* <DEDUP_REMOVED lines=33> */
.L_x_5241:
[----:B------:R-:W-:Y:S01]  /*3130*/  FSETP.GEU.FTZ.AND P0, PT, R18, -R17, PT ;  /* 0x800000111200720b */ /* 0x000fe20003f1e000 */
[----:B------:R-:W-:-:S12]  /*3140*/  FADD.FTZ R7, R7, -1 ;  /* 0xbf80000007077421 */ /* 0x000fd80000010000 */
[----:B------:R-:W-:-:S07]  /*3150*/  @!P0 FADD.FTZ R7, R7, -1 ;  /* 0xbf80000007078421 */ /* 0x000fce0000010000 */
.L_x_5240:
[----:B------:R-:W-:Y:S05]  /*3160*/  BSYNC B2 ;  /* 0x0000000000027941 */ /* 0x000fea0003800000 */
.L_x_5239:
[----:B------:R-:W-:Y:S01]  /*3170*/  FFMA.FTZ R10, -R17, R7, R10 ;  /* 0x00000007110a7223 */ /* 0x000fe2000001010a */
[----:B------:R-:W-:Y:S06]  /*3180*/  BRA `(.L_x_5237) ;  /* 0x00000000007c7947 */ /* 0x000fec0003800000 */
.L_x_5238:
        /* <DEDUP_REMOVED lines=15> */
.L_x_5244:
        /* <DEDUP_REMOVED lines=13> */
.L_x_5243:
[----:B------:R-:W-:Y:S05]  /*3350*/  BSYNC B2 ;  /* 0x0000000000027941 */ /* 0x000fea0003800000 */
.L_x_5242:
[----:B------:R-:W-:-:S04]  /*3360*/  FMUL.FTZ R17, R17, 1.1920928955078125e-07 ;  /* 0x3400000011117820 */ /* 0x000fc80000410000 */
[----:B------:R-:W-:-:S07]  /*3370*/  FMUL.FTZ R10, R10, R17 ;  /* 0x000000110a0a7220 */ /* 0x000fce0000410000 */
.L_x_5237:
[----:B------:R-:W-:Y:S05]  /*3380*/  BSYNC B0 ;  /* 0x0000000000007941 */ /* 0x000fea0003800000 */
.L_x_5236:
[C---:B------:R-:W-:Y:S02]  /*3390*/  FSETP.GTU.FTZ.AND P0, PT, |R10|.reuse, +INF , PT ;  /* 0x7f8000000a00780b */ /* 0x040fe40003f1c200 */
[----:B------:R-:W-:-:S04]  /*33a0*/  LOP3.LUT R9, R10, 0x80000000, R9, 0xb8, !PT ;  /* 0x800000000a097812 */ /* 0x000fc800078eb809 */
[----:B------:R-:W-:-:S04]  /*33b0*/  FSEL R9, R10, R9, P0 ;  /* 0x000000090a097208 */ /* 0x000fc80000000000 */
[----:B------:R-:W-:-:S07]  /*33c0*/  F2FP.F16.F32.PACK_AB R9, RZ, R9 ;  /* 0x00000009ff09723e */ /* 0x000fce00000000ff */
.L_x_5235:
[----:B------:R-:W-:Y:S05]  /*33d0*/  BSYNC B1 ;  /* 0x0000000000017941 */ /* 0x000fea0003800000 */
.L_x_5234:
        /* <DEDUP_REMOVED lines=33> */
.L_x_5252:
[----:B------:R-:W-:Y:S01]  /*35f0*/  FSETP.GEU.FTZ.AND P0, PT, R16, -R17, PT ;  /* 0x800000111000720b */ /* 0x000fe20003f1e000 */
[----:B------:R-:W-:-:S12]  /*3600*/  FADD.FTZ R7, R7, -1 ;  /* 0xbf80000007077421 */ /* 0x000fd80000010000 */
[----:B------:R-:W-:-:S07]  /*3610*/  @!P0 FADD.FTZ R7, R7, -1 ;  /* 0xbf80000007078421 */ /* 0x000fce0000010000 */
.L_x_5251:
[----:B------:R-:W-:Y:S05]  /*3620*/  BSYNC B2 ;  /* 0x0000000000027941 */ /* 0x000fea0003800000 */
.L_x_5250:
[----:B------:R-:W-:Y:S01]  /*3630*/  FFMA.FTZ R10, -R17, R7, R10 ;  /* 0x00000007110a7223 */ /* 0x000fe2000001010a */
[----:B------:R-:W-:Y:S06]  /*3640*/  BRA `(.L_x_5248) ;  /* 0x0000000000847947 */ /* 0x000fec0003800000 */
.L_x_5249:
        /* <DEDUP_REMOVED lines=16> */
.L_x_5255:
        /* <DEDUP_REMOVED lines=14> */
.L_x_5254:
[----:B------:R-:W-:Y:S05]  /*3830*/  BSYNC B2 ;  /* 0x0000000000027941 */ /* 0x000fea0003800000 */
.L_x_5253:
[----:B------:R-:W-:-:S04]  /*3840*/  FMUL.FTZ R17, R17, 1.1920928955078125e-07 ;  /* 0x3400000011117820 */ /* 0x000fc80000410000 */
[----:B------:R-:W-:-:S07]  /*3850*/  FMUL.FTZ R10, R10, R17 ;  /* 0x000000110a0a7220 */ /* 0x000fce0000410000 */
.L_x_5248:
[----:B------:R-:W-:Y:S05]  /*3860*/  BSYNC B0 ;  /* 0x0000000000007941 */ /* 0x000fea0003800000 */
.L_x_5247:
[C---:B------:R-:W-:Y:S02]  /*3870*/  FSETP.GTU.FTZ.AND P0, PT, |R10|.reuse, +INF , PT ;  /* 0x7f8000000a00780b */ /* 0x040fe40003f1c200 */
[----:B------:R-:W-:-:S04]  /*3880*/  LOP3.LUT R11, R10, 0x80000000, R11, 0xb8, !PT ;  /* 0x800000000a0b7812 */ /* 0x000fc800078eb80b */
[----:B------:R-:W-:-:S04]  /*3890*/  FSEL R10, R10, R11, P0 ;  /* 0x0000000b0a0a7208 */ /* 0x000fc80000000000 */
[----:B------:R-:W-:-:S07]  /*38a0*/  F2FP.F16.F32.PACK_AB R10, RZ, R10 ;  /* 0x0000000aff0a723e */ /* 0x000fce00000000ff */
.L_x_5246:
[----:B------:R-:W-:Y:S05]  /*38b0*/  BSYNC B1 ;  /* 0x0000000000017941 */ /* 0x000fea0003800000 */
.L_x_5245:
        /* <DEDUP_REMOVED lines=33> */
.L_x_5263:
[----:B------:R-:W-:Y:S01]  /*3ad0*/  FSETP.GEU.FTZ.AND P0, PT, R17, -R15, PT ;  /* 0x8000000f1100720b */ /* 0x000fe20003f1e000 */
[----:B------:R-:W-:-:S12]  /*3ae0*/  FADD.FTZ R7, R7, -1 ;  /* 0xbf80000007077421 */ /* 0x000fd80000010000 */
[----:B------:R-:W-:-:S07]  /*3af0*/  @!P0 FADD.FTZ R7, R7, -1 ;  /* 0xbf80000007078421 */ /* 0x000fce0000010000 */
.L_x_5262:
[----:B------:R-:W-:Y:S05]  /*3b00*/  BSYNC B2 ;  /* 0x0000000000027941 */ /* 0x000fea0003800000 */
.L_x_5261:
[----:B------:R-:W-:Y:S01]  /*3b10*/  FFMA.FTZ R16, -R15, R7, R16 ;  /* 0x000000070f107223 */ /* 0x000fe20000010110 */
[----:B------:R-:W-:Y:S06]  /*3b20*/  BRA `(.L_x_5259) ;  /* 0x0000000000887947 */ /* 0x000fec0003800000 */
.L_x_5260:
        /* <DEDUP_REMOVED lines=18> */
.L_x_5266:
        /* <DEDUP_REMOVED lines=13> */
.L_x_5265:
[----:B------:R-:W-:Y:S05]  /*3d20*/  BSYNC B2 ;  /* 0x0000000000027941 */ /* 0x000fea0003800000 */
.L_x_5264:
[----:B------:R-:W-:-:S04]  /*3d30*/  FMUL.FTZ R18, R18, 1.1920928955078125e-07 ;  /* 0x3400000012127820 */ /* 0x000fc80000410000 */
[----:B------:R-:W-:-:S07]  /*3d40*/  FMUL.FTZ R16, R11, R18 ;  /* 0x000000120b107220 */ /* 0x000fce0000410000 */
.L_x_5259:
[----:B------:R-:W-:Y:S05]  /*3d50*/  BSYNC B0 ;  /* 0x0000000000007941 */ /* 0x000fea0003800000 */
.L_x_5258:
[C---:B------:R-:W-:Y:S02]  /*3d60*/  FSETP.GTU.FTZ.AND P0, PT, |R16|.reuse, +INF , PT ;  /* 0x7f8000001000780b */ /* 0x040fe40003f1c200 */
[----:B------:R-:W-:-:S04]  /*3d70*/  LOP3.LUT R21, R16, 0x80000000, R21, 0xb8, !PT ;  /* 0x8000000010157812 */ /* 0x000fc800078eb815 */
[----:B------:R-:W-:-:S04]  /*3d80*/  FSEL R7, R16, R21, P0 ;  /* 0x0000001510077208 */ /* 0x000fc80000000000 */
[----:B------:R-:W-:-:S07]  /*3d90*/  F2FP.F16.F32.PACK_AB R7, RZ, R7 ;  /* 0x00000007ff07723e */ /* 0x000fce00000000ff */
.L_x_5257:
[----:B------:R-:W-:Y:S05]  /*3da0*/  BSYNC B1 ;  /* 0x0000000000017941 */ /* 0x000fea0003800000 */
.L_x_5256:
        /* <DEDUP_REMOVED lines=33> */
.L_x_5274:
[----:B------:R-:W-:Y:S01]  /*3fc0*/  FSETP.GEU.FTZ.AND P0, PT, R18, -R17, PT ;  /* 0x800000111200720b */ /* 0x000fe20003f1e000 */
[----:B------:R-:W-:-:S12]  /*3fd0*/  FADD.FTZ R11, R11, -1 ;  /* 0xbf8000000b0b7421 */ /* 0x000fd80000010000 */
[----:B------:R-:W-:-:S07]  /*3fe0*/  @!P0 FADD.FTZ R11, R11, -1 ;  /* 0xbf8000000b0b8421 */ /* 0x000fce0000010000 */
.L_x_5273:
[----:B------:R-:W-:Y:S05]  /*3ff0*/  BSYNC B2 ;  /* 0x0000000000027941 */ /* 0x000fea0003800000 */
.L_x_5272:
[----:B------:R-:W-:Y:S01]  /*4000*/  FFMA.FTZ R0, -R17, R11, R0 ;  /* 0x0000000b11007223 */ /* 0x000fe20000010100 */
[----:B------:R-:W-:Y:S06]  /*4010*/  BRA `(.L_x_5270) ;  /* 0x0000000000887947 */ /* 0x000fec0003800000 */
.L_x_5271:
        /* <DEDUP_REMOVED lines=18> */
.L_x_5277:
        /* <DEDUP_REMOVED lines=13> */
.L_x_5276:
[----:B------:R-:W-:Y:S05]  /*4210*/  BSYNC B2 ;  /* 0x0000000000027941 */ /* 0x000fea0003800000 */
.L_x_5275:
[----:B------:R-:W-:-:S04]  /*4220*/  FMUL.FTZ R18, R18, 1.1920928955078125e-07 ;  /* 0x3400000012127820 */ /* 0x000fc80000410000 */
[----:B------:R-:W-:-:S07]  /*4230*/  FMUL.FTZ R0, R11, R18 ;  /* 0x000000120b007220 */ /* 0x000fce0000410000 */
.L_x_5270:
[----:B------:R-:W-:Y:S05]  /*4240*/  BSYNC B0 ;  /* 0x0000000000007941 */ /* 0x000fea0003800000 */
.L_x_5269:
[C---:B------:R-:W-:Y:S02]  /*4250*/  FSETP.GTU.FTZ.AND P0, PT, |R0|.reuse, +INF , PT ;  /* 0x7f8000000000780b */ /* 0x040fe40003f1c200 */
[----:B------:R-:W-:-:S04]  /*4260*/  LOP3.LUT R25, R0, 0x80000000, R25, 0xb8, !PT ;  /* 0x8000000000197812 */ /* 0x000fc800078eb819 */
[----:B------:R-:W-:-:S04]  /*4270*/  FSEL R11, R0, R25, P0 ;  /* 0x00000019000b7208 */ /* 0x000fc80000000000 */
[----:B------:R-:W-:-:S07]  /*4280*/  F2FP.F16.F32.PACK_AB R11, RZ, R11 ;  /* 0x0000000bff0b723e */ /* 0x000fce00000000ff */
.L_x_5268:
[----:B------:R-:W-:Y:S05]  /*4290*/  BSYNC B1 ;  /* 0x0000000000017941 */ /* 0x000fea0003800000 */
.L_x_5267:
        /* <DEDUP_REMOVED lines=33> */
.L_x_5285:
[----:B------:R-:W-:Y:S01]  /*44b0*/  FSETP.GEU.FTZ.AND P0, PT, R15, -R19, PT ;  /* 0x800000130f00720b */ /* 0x000fe20003f1e000 */
[----:B------:R-:W-:-:S12]  /*44c0*/  FADD.FTZ R17, R17, -1 ;  /* 0xbf80000011117421 */ /* 0x000fd80000010000 */
[----:B------:R-:W-:-:S07]  /*44d0*/  @!P0 FADD.FTZ R17, R17, -1 ;  /* 0xbf80000011118421 */ /* 0x000fce0000010000 */
.L_x_5284:
[----:B------:R-:W-:Y:S05]  /*44e0*/  BSYNC B2 ;  /* 0x0000000000027941 */ /* 0x000fea0003800000 */
.L_x_5283:
[----:B------:R-:W-:Y:S01]  /*44f0*/  FFMA.FTZ R2, -R19, R17, R2 ;  /* 0x0000001113027223 */ /* 0x000fe20000010102 */
[----:B------:R-:W-:Y:S06]  /*4500*/  BRA `(.L_x_5281) ;  /* 0x00000000007c7947 */ /* 0x000fec0003800000 */
.L_x_5282:
        /* <DEDUP_REMOVED lines=15> */
.L_x_5288:
        /* <DEDUP_REMOVED lines=13> */
.L_x_5287:
[----:B------:R-:W-:Y:S05]  /*46d0*/  BSYNC B2 ;  /* 0x0000000000027941 */ /* 0x000fea0003800000 */
.L_x_5286:
[----:B0-----:R-:W-:-:S04]  /*46e0*/  FMUL.FTZ R15, R16, 1.1920928955078125e-07 ;  /* 0x34000000100f7820 */ /* 0x001fc80000410000 */
[----:B------:R-:W-:-:S07]  /*46f0*/  FMUL.FTZ R2, R2, R15 ;  /* 0x0000000f02027220 */ /* 0x000fce0000410000 */
.L_x_5281:
[----:B------:R-:W-:Y:S05]  /*4700*/  BSYNC B0 ;  /* 0x0000000000007941 */ /* 0x000fea0003800000 */
.L_x_5280:
[C---:B------:R-:W-:Y:S02]  /*4710*/  FSETP.GTU.FTZ.AND P0, PT, |R2|.reuse, +INF , PT ;  /* 0x7f8000000200780b */ /* 0x040fe40003f1c200 */
[----:B------:R-:W-:-:S04]  /*4720*/  LOP3.LUT R3, R2, 0x80000000, R3, 0xb8, !PT ;  /* 0x8000000002037812 */ /* 0x000fc800078eb803 */
[----:B------:R-:W-:-:S04]  /*4730*/  FSEL R2, R2, R3, P0 ;  /* 0x0000000302027208 */ /* 0x000fc80000000000 */
[----:B------:R-:W-:-:S07]  /*4740*/  F2FP.F16.F32.PACK_AB R2, RZ, R2 ;  /* 0x00000002ff02723e */ /* 0x000fce00000000ff */
.L_x_5279:
[----:B------:R-:W-:Y:S05]  /*4750*/  BSYNC B1 ;  /* 0x0000000000017941 */ /* 0x000fea0003800000 */
.L_x_5278:
        /* <DEDUP_REMOVED lines=33> */
.L_x_5296:
[----:B------:R-:W-:Y:S01]  /*4970*/  FSETP.GEU.FTZ.AND P0, PT, R16, -R18, PT ;  /* 0x800000121000720b */ /* 0x000fe20003f1e000 */
[----:B------:R-:W-:-:S12]  /*4980*/  FADD.FTZ R0, R0, -1 ;  /* 0xbf80000000007421 */ /* 0x000fd80000010000 */
[----:B------:R-:W-:-:S07]  /*4990*/  @!P0 FADD.FTZ R0, R0, -1 ;  /* 0xbf80000000008421 */ /* 0x000fce0000010000 */
.L_x_5295:
[----:B------:R-:W-:Y:S05]  /*49a0*/  BSYNC B2 ;  /* 0x0000000000027941 */ /* 0x000fea0003800000 */
.L_x_5294:
[----:B------:R-:W-:Y:S01]  /*49b0*/  FFMA.FTZ R3, -R18, R0, R3 ;  /* 0x0000000012037223 */ /* 0x000fe20000010103 */
[----:B------:R-:W-:Y:S06]  /*49c0*/  BRA `(.L_x_5292) ;  /* 0x00000000007c7947 */ /* 0x000fec0003800000 */
.L_x_5293:
        /* <DEDUP_REMOVED lines=15> */
.L_x_5299:
        /* <DEDUP_REMOVED lines=13> */
.L_x_5298:
[----:B------:R-:W-:Y:S05]  /*4b90*/  BSYNC B2 ;  /* 0x0000000000027941 */ /* 0x000fea0003800000 */
.L_x_5297:
[----:B------:R-:W-:-:S04]  /*4ba0*/  FMUL.FTZ R16, R16, 1.1920928955078125e-07 ;  /* 0x3400000010107820 */ /* 0x000fc80000410000 */
[----:B------:R-:W-:-:S07]  /*4bb0*/  FMUL.FTZ R3, R3, R16 ;  /* 0x0000001003037220 */ /* 0x000fce0000410000 */
.L_x_5292:
[----:B------:R-:W-:Y:S05]  /*4bc0*/  BSYNC B0 ;  /* 0x0000000000007941 */ /* 0x000fea0003800000 */
.L_x_5291:
[C---:B------:R-:W-:Y:S02]  /*4bd0*/  FSETP.GTU.FTZ.AND P0, PT, |R3|.reuse, +INF , PT ;  /* 0x7f8000000300780b */ /* 0x040fe40003f1c200 */
[----:B------:R-:W-:-:S04]  /*4be0*/  LOP3.LUT R26, R3, 0x80000000, R26, 0xb8, !PT ;  /* 0x80000000031a7812 */ /* 0x000fc800078eb81a */
[----:B------:R-:W-:-:S04]  /*4bf0*/  FSEL R3, R3, R26, P0 ;  /* 0x0000001a03037208 */ /* 0x000fc80000000000 */
[----:B------:R-:W-:-:S07]  /*4c00*/  F2FP.F16.F32.PACK_AB R3, RZ, R3 ;  /* 0x00000003ff03723e */ /* 0x000fce00000000ff */
.L_x_5290:
[----:B------:R-:W-:Y:S05]  /*4c10*/  BSYNC B1 ;  /* 0x0000000000017941 */ /* 0x000fea0003800000 */
.L_x_5289:
        /* <DEDUP_REMOVED lines=33> */
.L_x_5307:
[----:B------:R-:W-:Y:S01]  /*4e30*/  FSETP.GEU.FTZ.AND P0, PT, R15, -R19, PT ;  /* 0x800000130f00720b */ /* 0x000fe20003f1e000 */
[----:B------:R-:W-:-:S12]  /*4e40*/  FADD.FTZ R17, R17, -1 ;  /* 0xbf80000011117421 */ /* 0x000fd80000010000 */
[----:B------:R-:W-:-:S07]  /*4e50*/  @!P0 FADD.FTZ R17, R17, -1 ;  /* 0xbf80000011118421 */ /* 0x000fce0000010000 */
.L_x_5306:
[----:B------:R-:W-:Y:S05]  /*4e60*/  BSYNC B2 ;  /* 0x0000000000027941 */ /* 0x000fea0003800000 */
.L_x_5305:
[----:B------:R-:W-:Y:S01]  /*4e70*/  FFMA.FTZ R12, -R19, R17, R12 ;  /* 0x00000011130c7223 */ /* 0x000fe2000001010c */
[----:B------:R-:W-:Y:S06]  /*4e80*/  BRA `(.L_x_5303) ;  /* 0x00000000007c7947 */ /* 0x000fec0003800000 */
.L_x_5304:
        /* <DEDUP_REMOVED lines=15> */
.L_x_5310:
        /* <DEDUP_REMOVED lines=13> */
.L_x_5309:
[----:B------:R-:W-:Y:S05]  /*5050*/  BSYNC B2 ;  /* 0x0000000000027941 */ /* 0x000fea0003800000 */
.L_x_5308:
[----:B------:R-:W-:-:S04]  /*5060*/  FMUL.FTZ R15, R15, 1.1920928955078125e-07 ;  /* 0x340000000f0f7820 */ /* 0x000fc80000410000 */
[----:B------:R-:W-:-:S07]  /*5070*/  FMUL.FTZ R12, R12, R15 ;  /* 0x0000000f0c0c7220 */ /* 0x000fce0000410000 */
.L_x_5303:
[----:B------:R-:W-:Y:S05]  /*5080*/  BSYNC B0 ;  /* 0x0000000000007941 */ /* 0x000fea0003800000 */
.L_x_5302:
[C---:B------:R-:W-:Y:S02]  /*5090*/  FSETP.GTU.FTZ.AND P0, PT, |R12|.reuse, +INF , PT ;  /* 0x7f8000000c00780b */ /* 0x040fe40003f1c200 */
[----:B------:R-:W-:-:S04]  /*50a0*/  LOP3.LUT R13, R12, 0x80000000, R13, 0xb8, !PT ;  /* 0x800000000c0d7812 */ /* 0x000fc800078eb80d */
[----:B------:R-:W-:-:S04]  /*50b0*/  FSEL R0, R12, R13, P0 ;  /* 0x0000000d0c007208 */ /* 0x000fc80000000000 */
[----:B------:R-:W-:-:S07]  /*50c0*/  F2FP.F16.F32.PACK_AB R0, RZ, R0 ;  /* 0x00000000ff00723e */ /* 0x000fce00000000ff */
.L_x_5301:
[----:B------:R-:W-:Y:S05]  /*50d0*/  BSYNC B1 ;  /* 0x0000000000017941 */ /* 0x000fea0003800000 */
.L_x_5300:
        /* <DEDUP_REMOVED lines=17> */
.L_x_5313:
[----:B------:R-:W-:-:S13]  /*51f0*/  ISETP.GE.AND P0, PT, R6, R5, PT ;  /* 0x000000050600720c */ /* 0x000fda0003f06270 */
[----:B------:R-:W-:Y:S05]  /*5200*/  @P0 BRA `(.L_x_5315) ;  /* 0x0000000000300947 */ /* 0x000fea0003800000 */
[----:B-1----:R-:W1:Y:S01]  /*5210*/  LDC.64 R8, c[0x0][0x218] ;  /* 0x00008600ff087b82 */ /* 0x002e620000000a00 */
[----:B------:R-:W-:Y:S01]  /*5220*/  IADD3 R13, R4, R6, RZ ;  /* 0x00000006040d7210 */ /* 0x000fe20007ffe0ff */
[----:B------:R-:W-:-:S04]  /*5230*/  VIADD R6, R6, 0x80 ;  /* 0x0000008006067836 */ /* 0x000fc80000000000 */
[----:B-1----:R-:W-:-:S05]  /*5240*/  IMAD.WIDE.U32 R8, R13, 0x2, R8 ;  /* 0x000000020d087825 */ /* 0x002fca00078e0008 */
[----:B------:R1:W-:Y:S02]  /*5250*/  STG.E.U16 desc[UR4][R8.64], R10 ;  /* 0x0000000a08007986 */ /* 0x0003e4000c101504 */
.L_x_5314:
[----:B------:R-:W-:-:S13]  /*5260*/  ISETP.GE.AND P0, PT, R6, R5, PT ;  /* 0x000000050600720c */ /* 0x000fda0003f06270 */
[----:B------:R-:W-:Y:S05]  /*5270*/  @P0 BRA `(.L_x_5316) ;  /* 0x0000000000300947 */ /* 0x000fea0003800000 */
[----:B-1----:R-:W1:Y:S01]  /*5280*/  LDC.64 R8, c[0x0][0x218] ;  /* 0x00008600ff087b82 */ /* 0x002e620000000a00 */
[----:B0-----:R-:W-:Y:S01]  /*5290*/  IADD3 R13, R4, R6, RZ ;  /* 0x00000006040d7210 */ /* 0x001fe20007ffe0ff */
[----:B------:R-:W-:-:S04]  /*52a0*/  VIADD R6, R6, 0x80 ;  /* 0x0000008006067836 */ /* 0x000fc80000000000 */
[----:B-1----:R-:W-:-:S05]  /*52b0*/  IMAD.WIDE.U32 R8, R13, 0x2, R8 ;  /* 0x000000020d087825 */ /* 0x002fca00078e0008 */
[----:B------:R2:W-:Y:S02]  /*52c0*/  STG.E.U16 desc[UR4][R8.64], R7 ;  /* 0x0000000708007986 */ /* 0x0005e4000c101504 */
.L_x_5315:
[----:B------:R-:W-:-:S13]  /*52d0*/  ISETP.GE.AND P0, PT, R6, R5, PT ;  /* 0x000000050600720c */ /* 0x000fda0003f06270 */
[----:B------:R-:W-:Y:S05]  /*52e0*/  @P0 BRA `(.L_x_5317) ;  /* 0x0000000000340947 */ /* 0x000fea0003800000 */
[----:B-12---:R-:W1:Y:S01]  /*52f0*/  LDC.64 R8, c[0x0][0x218] ;  /* 0x00008600ff087b82 */ /* 0x006e620000000a00 */
[----:B------:R-:W-:Y:S01]  /*5300*/  IADD3 R7, R4, R6, RZ ;  /* 0x0000000604077210 */ /* 0x000fe20007ffe0ff */
[----:B------:R-:W-:-:S04]  /*5310*/  VIADD R6, R6, 0x80 ;  /* 0x0000008006067836 */ /* 0x000fc80000000000 */
[----:B-1----:R-:W-:-:S05]  /*5320*/  IMAD.WIDE.U32 R8, R7, 0x2, R8 ;  /* 0x0000000207087825 */ /* 0x002fca00078e0008 */
[----:B------:R2:W-:Y:S02]  /*5330*/  STG.E.U16 desc[UR4][R8.64], R11 ;  /* 0x0000000b08007986 */ /* 0x0005e4000c101504 */
.L_x_5316:
        /* <DEDUP_REMOVED lines=8> */
.L_x_5317:
[----:B------:R-:W-:Y:S05]  /*53c0*/  BSYNC B1 ;  /* 0x0000000000017941 */ /* 0x000fea0003800000 */
.L_x_5312:
[----:B------:R-:W-:-:S13]  /*53d0*/  ISETP.GE.AND P0, PT, R6, R5, PT ;  /* 0x000000050600720c */ /* 0x000fda0003f06270 */
[----:B-123--:R-:W1:Y:S01]  /*53e0*/  @!P0 LDC.64 R8, c[0x0][0x218] ;  /* 0x00008600ff088b82 */ /* 0x00ee620000000a00 */
[----:B------:R-:W-:Y:S01]  /*53f0*/  @!P0 IADD3 R7, R4, R6, RZ ;  /* 0x0000000604078210 */ /* 0x000fe20007ffe0ff */
[----:B------:R-:W-:-:S04]  /*5400*/  @!P0 VIADD R6, R6, 0x80 ;  /* 0x0000008006068836 */ /* 0x000fc80000000000 */
[----:B-1----:R-:W-:-:S05]  /*5410*/  @!P0 IMAD.WIDE.U32 R8, R7, 0x2, R8 ;  /* 0x0000000207088825 */ /* 0x002fca00078e0008 */
[----:B------:R3:W-:Y:S02]  /*5420*/  @!P0 STG.E.U16 desc[UR4][R8.64], R3 ;  /* 0x0000000308008986 */ /* 0x0007e4000c101504 */
.L_x_5318:
[----:B------:R-:W-:Y:S05]  /*5430*/  BSYNC B0 ;  /* 0x0000000000007941 */ /* 0x000fea0003800000 */
.L_x_5311:
        /* <DEDUP_REMOVED lines=8> */
.L_x_5319:
        /* <DEDUP_REMOVED lines=12> */
.L_x_57323:


//--------------------- .text._ZN2at6native29vectorized_elementwise_kernelILi8ENS0_13BinaryFunctorIN3c104HalfES4_S4_ZZZNS0_16fmod_kernel_cudaERNS_18TensorIteratorBaseEENKUlvE0_clEvENKUlvE1_clEvEUlS4_S4_E_EESt5arrayIPcLm3EEEEviT0_T1_ --------------------------
	.section	.text._ZN2at6native29vectorized_elementwise_kernelILi8ENS0_13BinaryFunctorIN3c104HalfES4_S4_ZZZNS0_16fmod_kernel_cudaERNS_18TensorIteratorBaseEENKUlvE0_clEvENKUlvE1_clEvEUlS4_S4_E_EESt5arrayIPcLm3EEEEviT0_T1_,"ax",@progbits
	.align	128
        .global         _ZN2at6native29vectorized_elementwise_kernelILi8ENS0_13BinaryFunctorIN3c104HalfES4_S4_ZZZNS0_16fmod_kernel_cudaERNS_18TensorIteratorBaseEENKUlvE0_clEvENKUlvE1_clEvEUlS4_S4_E_EESt5arrayIPcLm3EEEEviT0_T1_
        .type           _ZN2at6native29vectorized_elementwise_kernelILi8ENS0_13BinaryFunctorIN3c104HalfES4_S4_ZZZNS0_16fmod_kernel_cudaERNS_18TensorIteratorBaseEENKUlvE0_clEvENKUlvE1_clEvEUlS4_S4_E_EESt5arrayIPcLm3EEEEviT0_T1_,@function
        .size           _ZN2at6native29vectorized_elementwise_kernelILi8ENS0_13BinaryFunctorIN3c104HalfES4_S4_ZZZNS0_16fmod_kernel_cudaERNS_18TensorIteratorBaseEENKUlvE0_clEvENKUlvE1_clEvEUlS4_S4_E_EESt5arrayIPcLm3EEEEviT0_T1_,(.L_x_57324 - _ZN2at6native29vectorized_elementwise_kernelILi8ENS0_13BinaryFunctorIN3c104HalfES4_S4_ZZZNS0_16fmod_kernel_cudaERNS_18TensorIteratorBaseEENKUlvE0_clEvENKUlvE1_clEvEUlS4_S4_E_EESt5arrayIPcLm3EEEEviT0_T1_)
        .other          _ZN2at6native29vectorized_elementwise_kernelILi8ENS0_13BinaryFunctorIN3c104HalfES4_S4_ZZZNS0_16fmod_kernel_cudaERNS_18TensorIteratorBaseEENKUlvE0_clEvENKUlvE1_clEvEUlS4_S4_E_EESt5arrayIPcLm3EEEEviT0_T1_,@"STO_CUDA_ENTRY STV_DEFAULT"
_ZN2at6native29vectorized_elementwise_kernelILi8ENS0_13BinaryFunctorIN3c104HalfES4_S4_ZZZNS0_16fmod_kernel_cudaERNS_18TensorIteratorBaseEENKUlvE0_clEvENKUlvE1_clEvEUlS4_S4_E_EESt5arrayIPcLm3EEEEviT0_T1_:
.text._ZN2at6native29vectorized_elementwise_kernelILi8ENS0_13BinaryFunctorIN3c104HalfES4_S4_ZZZNS0_16fmod_kernel_cudaERNS_18TensorIteratorBaseEENKUlvE0_clEvENKUlvE1_clEvEUlS4_S4_E_EESt5arrayIPcLm3EEEEviT0_T1_:
        /* <DEDUP_REMOVED lines=13> */
[----:B--2---:R-:W-:Y:S02]  /*00d0*/  IMAD.WIDE R6, R4, 0x2, R6 ;  /* 0x0000000204067825 */ /* 0x004fe400078e0206 */
[----:B------:R-:W2:Y:S02]  /*00e0*/  LDG.E.128 R8, desc[UR4][R8.64] ;  /* 0x0000000408087981 */ /* 0x000ea4000c1e1d00 */
[----:B------:R-:W-:-:S05]  /*00f0*/  IMAD.WIDE.U32 R6, R2, 0x10, R6 ;  /* 0x0000001002067825 */ /* 0x000fca00078e0006 */
[----:B------:R-:W3:Y:S01]  /*0100*/  LDG.E.128 R12, desc[UR4][R6.64] ;  /* 0x00000004060c7981 */ /* 0x000ee2000c1e1d00 */
[----:B------:R-:W-:Y:S01]  /*0110*/  BSSY B0, `(.L_x_5321) ;  /* 0x0000042000007945 */ /* 0x000fe20003800000 */
[----:B--2---:R-:W-:Y:S02]  /*0120*/  HADD2.F32 R16, -RZ, R8.H0_H0 ;  /* 0x20000008ff107230 */ /* 0x004fe40000004100 */
[----:B---3--:R-:W-:-:S05]  /*0130*/  HADD2.F32 R3, -RZ, R12.H0_H0 ;  /* 0x2000000cff037230 */ /* 0x008fca0000004100 */
        /* <DEDUP_REMOVED lines=26> */
.L_x_5326:
[----:B------:R-:W-:Y:S01]  /*02e0*/  FSETP.GEU.FTZ.AND P0, PT, R7, -R5, PT ;  /* 0x800000050700720b */ /* 0x000fe20003f1e000 */
[----:B------:R-:W-:-:S12]  /*02f0*/  FADD.FTZ R17, R17, -1 ;  /* 0xbf80000011117421 */ /* 0x000fd80000010000 */
[----:B------:R-:W-:-:S07]  /*0300*/  @!P0 FADD.FTZ R17, R17, -1 ;  /* 0xbf80000011118421 */ /* 0x000fce0000010000 */
.L_x_5325:
[----:B------:R-:W-:Y:S05]  /*0310*/  BSYNC B1 ;  /* 0x0000000000017941 */ /* 0x000fea0003800000 */
.L_x_5324:
[----:B------:R-:W-:Y:S01]  /*0320*/  FFMA.FTZ R0, -R5, R17, R0 ;  /* 0x0000001105007223 */ /* 0x000fe20000010100 */
[----:B------:R-:W-:Y:S06]  /*0330*/  BRA `(.L_x_5322) ;  /* 0x00000000007c7947 */ /* 0x000fec0003800000 */
.L_x_5323:
        /* <DEDUP_REMOVED lines=15> */
.L_x_5329:
        /* <DEDUP_REMOVED lines=13> */
.L_x_5328:
[----:B------:R-:W-:Y:S05]  /*0500*/  BSYNC B1 ;  /* 0x0000000000017941 */ /* 0x000fea0003800000 */
.L_x_5327:
[----:B------:R-:W-:-:S04]  /*0510*/  FMUL.FTZ R6, R6, 1.1920928955078125e-07 ;  /* 0x3400000006067820 */ /* 0x000fc80000410000 */
[----:B------:R-:W-:-:S07]  /*0520*/  FMUL.FTZ R0, R5, R6 ;  /* 0x0000000605007220 */ /* 0x000fce0000410000 */
.L_x_5322:
[----:B------:R-:W-:Y:S05]  /*0530*/  BSYNC B0 ;  /* 0x0000000000007941 */ /* 0x000fea0003800000 */
.L_x_5321:
[----:B------:R-:W-:Y:S01]  /*0540*/  HADD2.F32 R12, -RZ, R12.H1_H1 ;  /* 0x3000000cff0c7230 */ /* 0x000fe20000004100 */
[C---:B------:R-:W-:Y:S01]  /*0550*/  FSETP.GTU.FTZ.AND P0, PT, |R0|.reuse, +INF , PT ;  /* 0x7f8000000000780b */ /* 0x040fe20003f1c200 */
[----:B------:R-:W-:Y:S01]  /*0560*/  HADD2.F32 R5, -RZ, R8.H1_H1 ;  /* 0x30000008ff057230 */ /* 0x000fe20000004100 */
[----:B------:R-:W-:Y:S01]  /*0570*/  LOP3.LUT R3, R0, 0x80000000, R3, 0xb8, !PT ;  /* 0x8000000000037812 */ /* 0x000fe200078eb803 */
[----:B------:R-:W-:Y:S01]  /*0580*/  BSSY B0, `(.L_x_5330) ;  /* 0x0000041000007945 */ /* 0x000fe20003800000 */
[C---:B0-----:R-:W-:Y:S02]  /*0590*/  FADD.FTZ R7, |R12|.reuse, -RZ ;  /* 0x800000ff0c077221 */ /* 0x041fe40000010200 */
        /* <DEDUP_REMOVED lines=26> */
.L_x_5335:
[----:B------:R-:W-:Y:S01]  /*0740*/  FSETP.GEU.FTZ.AND P0, PT, R16, -R0, PT ;  /* 0x800000001000720b */ /* 0x000fe20003f1e000 */
[----:B------:R-:W-:-:S12]  /*0750*/  FADD.FTZ R6, R6, -1 ;  /* 0xbf80000006067421 */ /* 0x000fd80000010000 */
[----:B------:R-:W-:-:S07]  /*0760*/  @!P0 FADD.FTZ R6, R6, -1 ;  /* 0xbf80000006068421 */ /* 0x000fce0000010000 */
.L_x_5334:
[----:B------:R-:W-:Y:S05]  /*0770*/  BSYNC B1 ;  /* 0x0000000000017941 */ /* 0x000fea0003800000 */
.L_x_5333:
[----:B------:R-:W-:Y:S01]  /*0780*/  FFMA.FTZ R7, -R0, R6, R7 ;  /* 0x0000000600077223 */ /* 0x000fe20000010107 */
[----:B------:R-:W-:Y:S06]  /*0790*/  BRA `(.L_x_5331) ;  /* 0x00000000007c7947 */ /* 0x000fec0003800000 */
.L_x_5332:
        /* <DEDUP_REMOVED lines=15> */
.L_x_5338:
        /* <DEDUP_REMOVED lines=13> */
.L_x_5337:
[----:B------:R-:W-:Y:S05]  /*0960*/  BSYNC B1 ;  /* 0x0000000000017941 */ /* 0x000fea0003800000 */
.L_x_5336:
[----:B------:R-:W-:-:S04]  /*0970*/  FMUL.FTZ R0, R5, 1.1920928955078125e-07 ;  /* 0x3400000005007820 */ /* 0x000fc80000410000 */
[----:B0-----:R-:W-:-:S07]  /*0980*/  FMUL.FTZ R7, R17, R0 ;  /* 0x0000000011077220 */ /* 0x001fce0000410000 */
.L_x_5331:
[----:B------:R-:W-:Y:S05]  /*0990*/  BSYNC B0 ;  /* 0x0000000000007941 */ /* 0x000fea0003800000 */
.L_x_5330:
        /* <DEDUP_REMOVED lines=32> */
.L_x_5344:
[----:B------:R-:W-:Y:S01]  /*0ba0*/  FSETP.GEU.FTZ.AND P0, PT, R17, -R7, PT ;  /* 0x800000071100720b */ /* 0x000fe20003f1e000 */
[----:B------:R-:W-:-:S12]  /*0bb0*/  FADD.FTZ R19, R19, -1 ;  /* 0xbf80000013137421 */ /* 0x000fd80000010000 */
[----:B------:R-:W-:-:S07]  /*0bc0*/  @!P0 FADD.FTZ R19, R19, -1 ;  /* 0xbf80000013138421 */ /* 0x000fce0000010000 */
.L_x_5343:
[----:B------:R-:W-:Y:S05]  /*0bd0*/  BSYNC B1 ;  /* 0x0000000000017941 */ /* 0x000fea0003800000 */
.L_x_5342:
[----:B------:R-:W-:Y:S01]  /*0be0*/  FFMA.FTZ R0, -R7, R19, R0 ;  /* 0x0000001307007223 */ /* 0x000fe20000010100 */
[----:B------:R-:W-:Y:S06]  /*0bf0*/  BRA `(.L_x_5340) ;  /* 0x00000000007c7947 */ /* 0x000fec0003800000 */
.L_x_5341:
        /* <DEDUP_REMOVED lines=15> */
.L_x_5347:
        /* <DEDUP_REMOVED lines=13> */
.L_x_5346:
[----:B------:R-:W-:Y:S05]  /*0dc0*/  BSYNC B1 ;  /* 0x0000000000017941 */ /* 0x000fea0003800000 */
.L_x_5345:
[----:B------:R-:W-:-:S04]  /*0dd0*/  FMUL.FTZ R8, R8, 1.1920928955078125e-07 ;  /* 0x3400000008087820 */ /* 0x000fc80000410000 */
[----:B------:R-:W-:-:S07]  /*0de0*/  FMUL.FTZ R0, R7, R8 ;  /* 0x0000000807007220 */ /* 0x000fce0000410000 */
.L_x_5340:
[----:B------:R-:W-:Y:S05]  /*0df0*/  BSYNC B0 ;  /* 0x0000000000007941 */ /* 0x000fea0003800000 */
.L_x_5339:
[----:B------:R-:W-:Y:S01]  /*0e00*/  HADD2.F32 R13, -RZ, R13.H1_H1 ;  /* 0x3000000dff0d7230 */ /* 0x000fe20000004100 */
[C---:B------:R-:W-:Y:S01]  /*0e10*/  FSETP.GTU.FTZ.AND P0, PT, |R0|.reuse, +INF , PT ;  /* 0x7f8000000000780b */ /* 0x040fe20003f1c200 */
[----:B------:R-:W-:Y:S01]  /*0e20*/  HADD2.F32 R8, -RZ, R9.H1_H1 ;  /* 0x30000009ff087230 */ /* 0x000fe20000004100 */
        /* <DEDUP_REMOVED lines=29> */
.L_x_5353:
[----:B------:R-:W-:Y:S01]  /*1000*/  FSETP.GEU.FTZ.AND P0, PT, R17, -R0, PT ;  /* 0x800000001100720b */ /* 0x000fe20003f1e000 */
[----:B------:R-:W-:-:S12]  /*1010*/  FADD.FTZ R16, R16, -1 ;  /* 0xbf80000010107421 */ /* 0x000fd80000010000 */
[----:B------:R-:W-:-:S07]  /*1020*/  @!P0 FADD.FTZ R16, R16, -1 ;  /* 0xbf80000010108421 */ /* 0x000fce0000010000 */
.L_x_5352:
[----:B------:R-:W-:Y:S05]  /*1030*/  BSYNC B1 ;  /* 0x0000000000017941 */ /* 0x000fea0003800000 */
.L_x_5351:
[----:B------:R-:W-:Y:S01]  /*1040*/  FFMA.FTZ R7, -R0, R16, R7 ;  /* 0x0000001000077223 */ /* 0x000fe20000010107 */
[----:B------:R-:W-:Y:S06]  /*1050*/  BRA `(.L_x_5349) ;  /* 0x00000000007c7947 */ /* 0x000fec0003800000 */
.L_x_5350:
        /* <DEDUP_REMOVED lines=15> */
.L_x_5356:
        /* <DEDUP_REMOVED lines=13> */
.L_x_5355:
[----:B------:R-:W-:Y:S05]  /*1220*/  BSYNC B1 ;  /* 0x0000000000017941 */ /* 0x000fea0003800000 */
.L_x_5354:
[----:B------:R-:W-:-:S04]  /*1230*/  FMUL.FTZ R0, R5, 1.1920928955078125e-07 ;  /* 0x3400000005007820 */ /* 0x000fc80000410000 */
[----:B0-----:R-:W-:-:S07]  /*1240*/  FMUL.FTZ R7, R17, R0 ;  /* 0x0000000011077220 */ /* 0x001fce0000410000 */
.L_x_5349:
[----:B------:R-:W-:Y:S05]  /*1250*/  BSYNC B0 ;  /* 0x0000000000007941 */ /* 0x000fea0003800000 */
.L_x_5348:
        /* <DEDUP_REMOVED lines=32> */
.L_x_5362:
[----:B------:R-:W-:Y:S01]  /*1460*/  FSETP.GEU.FTZ.AND P0, PT, R17, -R7, PT ;  /* 0x800000071100720b */ /* 0x000fe20003f1e000 */
[----:B------:R-:W-:-:S12]  /*1470*/  FADD.FTZ R13, R13, -1 ;  /* 0xbf8000000d0d7421 */ /* 0x000fd80000010000 */
[----:B------:R-:W-:-:S07]  /*1480*/  @!P0 FADD.FTZ R13, R13, -1 ;  /* 0xbf8000000d0d8421 */ /* 0x000fce0000010000 */
.L_x_5361:
[----:B------:R-:W-:Y:S05]  /*1490*/  BSYNC B1 ;  /* 0x0000000000017941 */ /* 0x000fea0003800000 */
.L_x_5360:
[----:B------:R-:W-:Y:S01]  /*14a0*/  FFMA.FTZ R0, -R7, R13, R0 ;  /* 0x0000000d07007223 */ /* 0x000fe20000010100 */
[----:B------:R-:W-:Y:S06]  /*14b0*/  BRA `(.L_x_5358) ;  /* 0x00000000007c7947 */ /* 0x000fec0003800000 */
.L_x_5359:
        /* <DEDUP_REMOVED lines=15> */
.L_x_5365:
[----:B0-----:R-:W-:-:S04]  /*15b0*/  VIMNMX.U32 R17, R16, 0xb800000, PT ;  /* 0x0b80000010117848 */ /* 0x001fc80003fe0000 */
[C---:B------:R-:W-:Y:S01]  /*15c0*/  IADD3 R16, -R17.reuse, R16, RZ ;  /* 0x0000001011107210 */ /* 0x040fe20007ffe1ff */
[----:B------:R-:W-:-:S03]  /*15d0*/  IMAD.IADD R12, R17, 0x1, R12 ;  /* 0x00000001110c7824 */ /* 0x000fc600078e020c */
[----:B------:R-:W-:Y:S01]  /*15e0*/  ISETP.NE.AND P1, PT, R16, RZ, PT ;  /* 0x000000ff1000720c */ /* 0x000fe20003f25270 */
[----:B--2---:R-:W-:-:S04]  /*15f0*/  FFMA.FTZ R19, R0, R12, -RZ ;  /* 0x0000000c00137223 */ /* 0x004fc800000108ff */
        /* <DEDUP_REMOVED lines=8> */
.L_x_5364:
[----:B------:R-:W-:Y:S05]  /*1680*/  BSYNC B1 ;  /* 0x0000000000017941 */ /* 0x000fea0003800000 */
.L_x_5363:
[----:B------:R-:W-:-:S04]  /*1690*/  FMUL.FTZ R12, R12, 1.1920928955078125e-07 ;  /* 0x340000000c0c7820 */ /* 0x000fc80000410000 */
[----:B------:R-:W-:-:S07]  /*16a0*/  FMUL.FTZ R0, R7, R12 ;  /* 0x0000000c07007220 */ /* 0x000fce0000410000 */
.L_x_5358:
[----:B------:R-:W-:Y:S05]  /*16b0*/  BSYNC B0 ;  /* 0x0000000000007941 */ /* 0x000fea0003800000 */
.L_x_5357:
        /* <DEDUP_REMOVED lines=23> */
[----:B-1----:R-:W-:Y:S01]  /*1830*/  FADD.FTZ R13, |R7|, |R7| ;  /* 0x40000007070d7221 */ /* 0x002fe20000010200 */
        /* <DEDUP_REMOVED lines=8> */
.L_x_5371:
[----:B------:R-:W-:Y:S01]  /*18c0*/  FSETP.GEU.FTZ.AND P0, PT, R16, -R0, PT ;  /* 0x800000001000720b */ /* 0x000fe20003f1e000 */
[----:B------:R-:W-:-:S12]  /*18d0*/  FADD.FTZ R12, R12, -1 ;  /* 0xbf8000000c0c7421 */ /* 0x000fd80000010000 */
[----:B------:R-:W-:-:S07]  /*18e0*/  @!P0 FADD.FTZ R12, R12, -1 ;  /* 0xbf8000000c0c8421 */ /* 0x000fce0000010000 */
.L_x_5370:
[----:B------:R-:W-:Y:S05]  /*18f0*/  BSYNC B1 ;  /* 0x0000000000017941 */ /* 0x000fea0003800000 */
.L_x_5369:
[----:B------:R-:W-:Y:S01]  /*1900*/  FFMA.FTZ R5, -R0, R12, R5 ;  /* 0x0000000c00057223 */ /* 0x000fe20000010105 */
[----:B------:R-:W-:Y:S06]  /*1910*/  BRA `(.L_x_5367) ;  /* 0x00000000007c7947 */ /* 0x000fec0003800000 */
.L_x_5368:
        /* <DEDUP_REMOVED lines=14> */
[----:B------:R0:W2:Y:S03]  /*1a00*/  MUFU.RCP R0, R5 ;  /* 0x0000000500007308 */ /* 0x0000a60000001000 */
.L_x_5374:
[----:B-1----:R-:W-:-:S04]  /*1a10*/  VIMNMX.U32 R13, R12, 0xb800000, PT ;  /* 0x0b8000000c0d7848 */ /* 0x002fc80003fe0000 */
        /* <DEDUP_REMOVED lines=12> */
.L_x_5373:
[----:B------:R-:W-:Y:S05]  /*1ae0*/  BSYNC B1 ;  /* 0x0000000000017941 */ /* 0x000fea0003800000 */
.L_x_5372:
[----:B------:R-:W-:-:S04]  /*1af0*/  FMUL.FTZ R0, R7, 1.1920928955078125e-07 ;  /* 0x3400000007007820 */ /* 0x000fc80000410000 */
[----:B0-----:R-:W-:-:S07]  /*1b00*/  FMUL.FTZ R5, R17, R0 ;  /* 0x0000000011057220 */ /* 0x001fce0000410000 */
.L_x_5367:
[----:B------:R-:W-:Y:S05]  /*1b10*/  BSYNC B0 ;  /* 0x0000000000007941 */ /* 0x000fea0003800000 */
.L_x_5366:
        /* <DEDUP_REMOVED lines=9> */
[----:B-1----:R-:W-:-:S05]  /*1bb0*/  FMUL.FTZ R13, |R0|, 8388608 ;  /* 0x4b000000000d7820 */ /* 0x002fca0000410200 */
        /* <DEDUP_REMOVED lines=22> */
.L_x_5380:
[----:B------:R-:W-:Y:S01]  /*1d20*/  FSETP.GEU.FTZ.AND P0, PT, R17, -R13, PT ;  /* 0x8000000d1100720b */ /* 0x000fe20003f1e000 */
[----:B------:R-:W-:-:S12]  /*1d30*/  FADD.FTZ R19, R19, -1 ;  /* 0xbf80000013137421 */ /* 0x000fd80000010000 */
[----:B------:R-:W-:-:S07]  /*1d40*/  @!P0 FADD.FTZ R19, R19, -1 ;  /* 0xbf80000013138421 */ /* 0x000fce0000010000 */
.L_x_5379:
[----:B------:R-:W-:Y:S05]  /*1d50*/  BSYNC B1 ;  /* 0x0000000000017941 */ /* 0x000fea0003800000 */
.L_x_5378:
[----:B------:R-:W-:Y:S01]  /*1d60*/  FFMA.FTZ R12, -R13, R19, R12 ;  /* 0x000000130d0c7223 */ /* 0x000fe2000001010c */
[----:B------:R-:W-:Y:S06]  /*1d70*/  BRA `(.L_x_5376) ;  /* 0x00000000007c7947 */ /* 0x000fec0003800000 */
.L_x_5377:
        /* <DEDUP_REMOVED lines=15> */
.L_x_5383:
        /* <DEDUP_REMOVED lines=13> */
.L_x_5382:
[----:B------:R-:W-:Y:S05]  /*1f40*/  BSYNC B1 ;  /* 0x0000000000017941 */ /* 0x000fea0003800000 */
.L_x_5381:
[----:B0-----:R-:W-:-:S04]  /*1f50*/  FMUL.FTZ R13, R14, 1.1920928955078125e-07 ;  /* 0x340000000e0d7820 */ /* 0x001fc80000410000 */
[----:B------:R-:W-:-:S07]  /*1f60*/  FMUL.FTZ R12, R12, R13 ;  /* 0x0000000d0c0c7220 */ /* 0x000fce0000410000 */
.L_x_5376:
[----:B------:R-:W-:Y:S05]  /*1f70*/  BSYNC B0 ;  /* 0x0000000000007941 */ /* 0x000fea0003800000 */
.L_x_5375:
        /* <DEDUP_REMOVED lines=14> */
[----:B-1----:R-:W1:Y:S02]  /*2060*/  MUFU.RCP R13, R7 ;  /* 0x00000007000d7308 */ /* 0x002e640000001000 */
        /* <DEDUP_REMOVED lines=17> */
.L_x_5389:
[----:B------:R-:W-:Y:S01]  /*2180*/  FSETP.GEU.FTZ.AND P0, PT, R13, -R7, PT ;  /* 0x800000070d00720b */ /* 0x000fe20003f1e000 */
[----:B------:R-:W-:-:S12]  /*2190*/  FADD.FTZ R17, R17, -1 ;  /* 0xbf80000011117421 */ /* 0x000fd80000010000 */
[----:B------:R-:W-:-:S07]  /*21a0*/  @!P0 FADD.FTZ R17, R17, -1 ;  /* 0xbf80000011118421 */ /* 0x000fce0000010000 */
.L_x_5388:
[----:B------:R-:W-:Y:S05]  /*21b0*/  BSYNC B1 ;  /* 0x0000000000017941 */ /* 0x000fea0003800000 */
.L_x_5387:
[----:B------:R-:W-:Y:S01]  /*21c0*/  FFMA.FTZ R0, -R7, R17, R0 ;  /* 0x0000001107007223 */ /* 0x000fe20000010100 */
[----:B------:R-:W-:Y:S06]  /*21d0*/  BRA `(.L_x_5385) ;  /* 0x00000000007c7947 */ /* 0x000fec0003800000 */
.L_x_5386:
[----:B------:R-:W-:Y:S01]  /*21e0*/  VIADD R12, R7, 0xf4800000 ;  /* 0xf4800000070c7836 */ /* 0x000fe20000000000 */
[----:B------:R-:W-:Y:S01]  /*21f0*/  FSETP.GT.FTZ.AND P0, PT, |R14|, RZ, PT ;  /* 0x000000ff0e00720b */ /* 0x000fe20003f14200 */
[----:B------:R-:W-:Y:S03]  /*2200*/  BSSY B1, `(.L_x_5390) ;  /* 0x000001a000017945 */ /* 0x000fe60003800000 */
[----:B-1----:R-:W-:Y:S02]  /*2210*/  LOP3.LUT R13, R12, 0xff800000, RZ, 0xc0, !PT ;  /* 0xff8000000c0d7812 */ /* 0x002fe400078ec0ff */
        /* <DEDUP_REMOVED lines=11> */
.L_x_5392:
[----:B------:R-:W-:-:S04]  /*22d0*/  VIMNMX.U32 R14, R13, 0xb800000, PT ;  /* 0x0b8000000d0e7848 */ /* 0x000fc80003fe0000 */
[C---:B------:R-:W-:Y:S01]  /*22e0*/  IADD3 R13, -R14.reuse, R13, RZ ;  /* 0x0000000d0e0d7210 */ /* 0x040fe20007ffe1ff */
[----:B------:R-:W-:-:S03]  /*22f0*/  IMAD.IADD R12, R14, 0x1, R12 ;  /* 0x000000010e0c7824 */ /* 0x000fc600078e020c */
[----:B------:R-:W-:Y:S01]  /*2300*/  ISETP.NE.AND P1, PT, R13, RZ, PT ;  /* 0x000000ff0d00720c */ /* 0x000fe20003f25270 */
[----:B0-2---:R-:W-:-:S04]  /*2310*/  FFMA.FTZ R17, R0, R12, -RZ ;  /* 0x0000000c00117223 */ /* 0x005fc800000108ff */
        /* <DEDUP_REMOVED lines=8> */
.L_x_5391:
[----:B------:R-:W-:Y:S05]  /*23a0*/  BSYNC B1 ;  /* 0x0000000000017941 */ /* 0x000fea0003800000 */
.L_x_5390:
[----:B-1----:R-:W-:-:S04]  /*23b0*/  FMUL.FTZ R7, R12, 1.1920928955078125e-07 ;  /* 0x340000000c077820 */ /* 0x002fc80000410000 */
[----:B------:R-:W-:-:S07]  /*23c0*/  FMUL.FTZ R0, R18, R7 ;  /* 0x0000000712007220 */ /* 0x000fce0000410000 */
.L_x_5385:
[----:B------:R-:W-:Y:S05]  /*23d0*/  BSYNC B0 ;  /* 0x0000000000007941 */ /* 0x000fea0003800000 */
.L_x_5384:
[----:B-1----:R-:W1:Y:S01]  /*23e0*/  LDC.64 R12, c[0x0][0x218] ;  /* 0x00008600ff0c7b82 */ /* 0x002e620000000a00 */
[C---:B------:R-:W-:Y:S02]  /*23f0*/  FSETP.GTU.FTZ.AND P0, PT, |R0|.reuse, +INF , PT ;  /* 0x7f8000000000780b */ /* 0x040fe40003f1c200 */
[----:B------:R-:W-:Y:S02]  /*2400*/  LOP3.LUT R15, R0, 0x80000000, R15, 0xb8, !PT ;  /* 0x80000000000f7812 */ /* 0x000fe400078eb80f */
[----:B------:R-:W-:Y:S02]  /*2410*/  F2FP.F16.F32.PACK_AB R9, R8, R9 ;  /* 0x000000090809723e */ /* 0x000fe400000000ff */
[----:B------:R-:W-:Y:S02]  /*2420*/  FSEL R0, R0, R15, P0 ;  /* 0x0000000f00007208 */ /* 0x000fe40000000000 */
[----:B------:R-:W-:Y:S02]  /*2430*/  F2FP.F16.F32.PACK_AB R10, R5, R10 ;  /* 0x0000000a050a723e */ /* 0x000fe400000000ff */
[----:B------:R-:W-:-:S02]  /*2440*/  F2FP.F16.F32.PACK_AB R8, R6, R3 ;  /* 0x000000030608723e */ /* 0x000fc400000000ff */
[----:B------:R-:W-:Y:S01]  /*2450*/  F2FP.F16.F32.PACK_AB R11, R0, R11 ;  /* 0x0000000b000b723e */ /* 0x000fe200000000ff */
[----:B-1----:R-:W-:-:S04]  /*2460*/  IMAD.WIDE.U32 R12, R4, 0x2, R12 ;  /* 0x00000002040c7825 */ /* 0x002fc800078e000c */
[----:B------:R-:W-:-:S05]  /*2470*/  IMAD.WIDE R12, R2, 0x10, R12 ;  /* 0x00000010020c7825 */ /* 0x000fca00078e020c */
[----:B------:R-:W-:Y:S01]  /*2480*/  STG.E.128 desc[UR4][R12.64], R8 ;  /* 0x000000080c007986 */ /* 0x000fe2000c101d04 */
[----:B------:R-:W-:Y:S05]  /*2490*/  EXIT ;  /* 0x000000000000794d */ /* 0x000fea0003800000 */
.L_x_5320:
        /* <DEDUP_REMOVED lines=120> */
.L_x_5400:
[----:B------:R-:W-:Y:S01]  /*2c20*/  FSETP.GEU.FTZ.AND P0, PT, R18, -R19, PT ;  /* 0x800000131200720b */ /* 0x000fe20003f1e000 */
[----:B------:R-:W-:-:S12]  /*2c30*/  FADD.FTZ R7, R7, -1 ;  /* 0xbf80000007077421 */ /* 0x000fd80000010000 */
[----:B------:R-:W-:-:S07]  /*2c40*/  @!P0 FADD.FTZ R7, R7, -1 ;  /* 0xbf80000007078421 */ /* 0x000fce0000010000 */
.L_x_5399:
[----:B------:R-:W-:Y:S05]  /*2c50*/  BSYNC B2 ;  /* 0x0000000000027941 */ /* 0x000fea0003800000 */
.L_x_5398:
[----:B------:R-:W-:Y:S01]  /*2c60*/  FFMA.FTZ R8, -R19, R7, R8 ;  /* 0x0000000713087223 */ /* 0x000fe20000010108 */
[----:B------:R-:W-:Y:S06]  /*2c70*/  BRA `(.L_x_5396) ;  /* 0x0000000000847947 */ /* 0x000fec0003800000 */
.L_x_5397:
        /* <DEDUP_REMOVED lines=16> */
.L_x_5403:
        /* <DEDUP_REMOVED lines=14> */
.L_x_5402:
[----:B------:R-:W-:Y:S05]  /*2e60*/  BSYNC B2 ;  /* 0x0000000000027941 */ /* 0x000fea0003800000 */
.L_x_5401:
[----:B------:R-:W-:-:S04]  /*2e70*/  FMUL.FTZ R17, R17, 1.1920928955078125e-07 ;  /* 0x3400000011117820 */ /* 0x000fc80000410000 */
[----:B------:R-:W-:-:S07]  /*2e80*/  FMUL.FTZ R8, R8, R17 ;  /* 0x0000001108087220 */ /* 0x000fce0000410000 */
.L_x_5396:
[----:B------:R-:W-:Y:S05]  /*2e90*/  BSYNC B0 ;  /* 0x0000000000007941 */ /* 0x000fea0003800000 */
.L_x_5395:
[C---:B------:R-:W-:Y:S02]  /*2ea0*/  FSETP.GTU.FTZ.AND P0, PT, |R8|.reuse, +INF , PT ;  /* 0x7f8000000800780b */ /* 0x040fe40003f1c200 */
[----:B------:R-:W-:-:S04]  /*2eb0*/  LOP3.LUT R7, R8, 0x80000000, R14, 0xb8, !PT ;  /* 0x8000000008077812 */ /* 0x000fc800078eb80e */
[----:B------:R-:W-:-:S04]  /*2ec0*/  FSEL R14, R8, R7, P0 ;  /* 0x00000007080e7208 */ /* 0x000fc80000000000 */
[----:B------:R-:W-:-:S07]  /*2ed0*/  F2FP.F16.F32.PACK_AB R14, RZ, R14 ;  /* 0x0000000eff0e723e */ /* 0x000fce00000000ff */
.L_x_5394:
[----:B------:R-:W-:Y:S05]  /*2ee0*/  BSYNC B1 ;  /* 0x0000000000017941 */ /* 0x000fea0003800000 */
.L_x_5393:
        /* <DEDUP_REMOVED lines=33> */
.L_x_5411:
[----:B------:R-:W-:Y:S01]  /*3100*/  FSETP.GEU.FTZ.AND P0, PT, R18, -R17, PT ;  /* 0x800000111200720b */ /* 0x000fe20003f1e000 */
[----:B------:R-:W-:-:S12]  /*3110*/  FADD.FTZ R7, R7, -1 ;  /* 0xbf80000007077421 */ /* 0x000fd80000010000 */
[----:B------:R-:W-:-:S07]  /*3120*/  @!P0 FADD.FTZ R7, R7, -1 ;  /* 0xbf80000007078421 */ /* 0x000fce0000010000 */
.L_x_5410:
[----:B------:R-:W-:Y:S05]  /*3130*/  BSYNC B2 ;  /* 0x0000000000027941 */ /* 0x000fea0003800000 */
.L_x_5409:
[----:B------:R-:W-:Y:S01]  /*3140*/  FFMA.FTZ R10, -R17, R7, R10 ;  /* 0x00000007110a7223 */ /* 0x000fe2000001010a */
[----:B------:R-:W-:Y:S06]  /*3150*/  BRA `(.L_x_5407) ;  /* 0x00000000007c7947 */ /* 0x000fec0003800000 */
.L_x_5408:
        /* <DEDUP_REMOVED lines=15> */
.L_x_5414:
        /* <DEDUP_REMOVED lines=13> */
.L_x_5413:
[----:B------:R-:W-:Y:S05]  /*3320*/  BSYNC B2 ;  /* 0x0000000000027941 */ /* 0x000fea0003800000 */
.L_x_5412:
[----:B------:R-:W-:-:S04]  /*3330*/  FMUL.FTZ R17, R17, 1.1920928955078125e-07 ;  /* 0x3400000011117820 */ /* 0x000fc80000410000 */
[----:B------:R-:W-:-:S07]  /*3340*/  FMUL.FTZ R10, R10, R17 ;  /* 0x000000110a0a7220 */ /* 0x000fce0000410000 */
.L_x_5407:
[----:B------:R-:W-:Y:S05]  /*3350*/  BSYNC B0 ;  /* 0x0000000000007941 */ /* 0x000fea0003800000 */
.L_x_5406:
[C---:B------:R-:W-:Y:S02]  /*3360*/  FSETP.GTU.FTZ.AND P0, PT, |R10|.reuse, +INF , PT ;  /* 0x7f8000000a00780b */ /* 0x040fe40003f1c200 */
[----:B------:R-:W-:-:S04]  /*3370*/  LOP3.LUT R9, R10, 0x80000000, R9, 0xb8, !PT ;  /* 0x800000000a097812 */ /* 0x000fc800078eb809 */
[----:B------:R-:W-:-:S04]  /*3380*/  FSEL R9, R10, R9, P0 ;  /* 0x000000090a097208 */ /* 0x000fc80000000000 */
[----:B------:R-:W-:-:S07]  /*3390*/  F2FP.F16.F32.PACK_AB R9, RZ, R9 ;  /* 0x00000009ff09723e */ /* 0x000fce00000000ff */
.L_x_5405:
[----:B------:R-:W-:Y:S05]  /*33a0*/  BSYNC B1 ;  /* 0x0000000000017941 */ /* 0x000fea0003800000 */
.L_x_5404:
        /* <DEDUP_REMOVED lines=33> */
.L_x_5422:
[----:B------:R-:W-:Y:S01]  /*35c0*/  FSETP.GEU.FTZ.AND P0, PT, R16, -R17, PT ;  /* 0x800000111000720b */ /* 0x000fe20003f1e000 */
[----:B------:R-:W-:-:S12]  /*35d0*/  FADD.FTZ R7, R7, -1 ;  /* 0xbf80000007077421 */ /* 0x000fd80000010000 */
[----:B------:R-:W-:-:S07]  /*35e0*/  @!P0 FADD.FTZ R7, R7, -1 ;  /* 0xbf80000007078421 */ /* 0x000fce0000010000 */
.L_x_5421:
[----:B------:R-:W-:Y:S05]  /*35f0*/  BSYNC B2 ;  /* 0x0000000000027941 */ /* 0x000fea0003800000 */
.L_x_5420:
[----:B------:R-:W-:Y:S01]  /*3600*/  FFMA.FTZ R10, -R17, R7, R10 ;  /* 0x00000007110a7223 */ /* 0x000fe2000001010a */
[----:B------:R-:W-:Y:S06]  /*3610*/  BRA `(.L_x_5418) ;  /* 0x0000000000847947 */ /* 0x000fec0003800000 */
.L_x_5419:
        /* <DEDUP_REMOVED lines=16> */
.L_x_5425:
        /* <DEDUP_REMOVED lines=14> */
.L_x_5424:
[----:B------:R-:W-:Y:S05]  /*3800*/  BSYNC B2 ;  /* 0x0000000000027941 */ /* 0x000fea0003800000 */
.L_x_5423:
[----:B------:R-:W-:-:S04]  /*3810*/  FMUL.FTZ R17, R17, 1.1920928955078125e-07 ;  /* 0x3400000011117820 */ /* 0x000fc80000410000 */
[----:B------:R-:W-:-:S07]  /*3820*/  FMUL.FTZ R10, R10, R17 ;  /* 0x000000110a0a7220 */ /* 0x000fce0000410000 */
.L_x_5418:
[----:B------:R-:W-:Y:S05]  /*3830*/  BSYNC B0 ;  /* 0x0000000000007941 */ /* 0x000fea0003800000 */
.L_x_5417:
[C---:B------:R-:W-:Y:S02]  /*3840*/  FSETP.GTU.FTZ.AND P0, PT, |R10|.reuse, +INF , PT ;  /* 0x7f8000000a00780b */ /* 0x040fe40003f1c200 */
[----:B------:R-:W-:-:S04]  /*3850*/  LOP3.LUT R11, R10, 0x80000000, R11, 0xb8, !PT ;  /* 0x800000000a0b7812 */ /* 0x000fc800078eb80b */
[----:B------:R-:W-:-:S04]  /*3860*/  FSEL R10, R10, R11, P0 ;  /* 0x0000000b0a0a7208 */ /* 0x000fc80000000000 */
[----:B------:R-:W-:-:S07]  /*3870*/  F2FP.F16.F32.PACK_AB R10, RZ, R10 ;  /* 0x0000000aff0a723e */ /* 0x000fce00000000ff */
.L_x_5416:
[----:B------:R-:W-:Y:S05]  /*3880*/  BSYNC B1 ;  /* 0x0000000000017941 */ /* 0x000fea0003800000 */
.L_x_5415:
        /* <DEDUP_REMOVED lines=33> */
.L_x_5433:
[----:B------:R-:W-:Y:S01]  /*3aa0*/  FSETP.GEU.FTZ.AND P0, PT, R17, -R15, PT ;  /* 0x8000000f1100720b */ /* 0x000fe20003f1e000 */
[----:B------:R-:W-:-:S12]  /*3ab0*/  FADD.FTZ R7, R7, -1 ;  /* 0xbf80000007077421 */ /* 0x000fd80000010000 */
[----:B------:R-:W-:-:S07]  /*3ac0*/  @!P0 FADD.FTZ R7, R7, -1 ;  /* 0xbf80000007078421 */ /* 0x000fce0000010000 */
.L_x_5432:
[----:B------:R-:W-:Y:S05]  /*3ad0*/  BSYNC B2 ;  /* 0x0000000000027941 */ /* 0x000fea0003800000 */
.L_x_5431:
[----:B------:R-:W-:Y:S01]  /*3ae0*/  FFMA.FTZ R16, -R15, R7, R16 ;  /* 0x000000070f107223 */ /* 0x000fe20000010110 */
[----:B------:R-:W-:Y:S06]  /*3af0*/  BRA `(.L_x_5429) ;  /* 0x0000000000887947 */ /* 0x000fec0003800000 */
.L_x_5430:
        /* <DEDUP_REMOVED lines=18> */
.L_x_5436:
        /* <DEDUP_REMOVED lines=13> */
.L_x_5435:
[----:B------:R-:W-:Y:S05]  /*3cf0*/  BSYNC B2 ;  /* 0x0000000000027941 */ /* 0x000fea0003800000 */
.L_x_5434:
[----:B------:R-:W-:-:S04]  /*3d00*/  FMUL.FTZ R18, R18, 1.1920928955078125e-07 ;  /* 0x3400000012127820 */ /* 0x000fc80000410000 */
[----:B------:R-:W-:-:S07]  /*3d10*/  FMUL.FTZ R16, R11, R18 ;  /* 0x000000120b107220 */ /* 0x000fce0000410000 */
.L_x_5429:
[----:B------:R-:W-:Y:S05]  /*3d20*/  BSYNC B0 ;  /* 0x0000000000007941 */ /* 0x000fea0003800000 */
.L_x_5428:
[C---:B------:R-:W-:Y:S02]  /*3d30*/  FSETP.GTU.FTZ.AND P0, PT, |R16|.reuse, +INF , PT ;  /* 0x7f8000001000780b */ /* 0x040fe40003f1c200 */
[----:B------:R-:W-:-:S04]  /*3d40*/  LOP3.LUT R21, R16, 0x80000000, R21, 0xb8, !PT ;  /* 0x8000000010157812 */ /* 0x000fc800078eb815 */
[----:B------:R-:W-:-:S04]  /*3d50*/  FSEL R7, R16, R21, P0 ;  /* 0x0000001510077208 */ /* 0x000fc80000000000 */
[----:B------:R-:W-:-:S07]  /*3d60*/  F2FP.F16.F32.PACK_AB R7, RZ, R7 ;  /* 0x00000007ff07723e */ /* 0x000fce00000000ff */
.L_x_5427:
[----:B------:R-:W-:Y:S05]  /*3d70*/  BSYNC B1 ;  /* 0x0000000000017941 */ /* 0x000fea0003800000 */
.L_x_5426:
        /* <DEDUP_REMOVED lines=33> */
.L_x_5444:
[----:B------:R-:W-:Y:S01]  /*3f90*/  FSETP.GEU.FTZ.AND P0, PT, R18, -R17, PT ;  /* 0x800000111200720b */ /* 0x000fe20003f1e000 */
[----:B------:R-:W-:-:S12]  /*3fa0*/  FADD.FTZ R11, R11, -1 ;  /* 0xbf8000000b0b7421 */ /* 0x000fd80000010000 */
[----:B------:R-:W-:-:S07]  /*3fb0*/  @!P0 FADD.FTZ R11, R11, -1 ;  /* 0xbf8000000b0b8421 */ /* 0x000fce0000010000 */
.L_x_5443:
[----:B------:R-:W-:Y:S05]  /*3fc0*/  BSYNC B2 ;  /* 0x0000000000027941 */ /* 0x000fea0003800000 */
.L_x_5442:
[----:B------:R-:W-:Y:S01]  /*3fd0*/  FFMA.FTZ R0, -R17, R11, R0 ;  /* 0x0000000b11007223 */ /* 0x000fe20000010100 */
[----:B------:R-:W-:Y:S06]  /*3fe0*/  BRA `(.L_x_5440) ;  /* 0x0000000000887947 */ /* 0x000fec0003800000 */
.L_x_5441:
        /* <DEDUP_REMOVED lines=18> */
.L_x_5447:
        /* <DEDUP_REMOVED lines=13> */
.L_x_5446:
[----:B------:R-:W-:Y:S05]  /*41e0*/  BSYNC B2 ;  /* 0x0000000000027941 */ /* 0x000fea0003800000 */
.L_x_5445:
[----:B------:R-:W-:-:S04]  /*41f0*/  FMUL.FTZ R18, R18, 1.1920928955078125e-07 ;  /* 0x3400000012127820 */ /* 0x000fc80000410000 */
[----:B------:R-:W-:-:S07]  /*4200*/  FMUL.FTZ R0, R11, R18 ;  /* 0x000000120b007220 */ /* 0x000fce0000410000 */
.L_x_5440:
[----:B------:R-:W-:Y:S05]  /*4210*/  BSYNC B0 ;  /* 0x0000000000007941 */ /* 0x000fea0003800000 */
.L_x_5439:
[C---:B------:R-:W-:Y:S02]  /*4220*/  FSETP.GTU.FTZ.AND P0, PT, |R0|.reuse, +INF , PT ;  /* 0x7f8000000000780b */ /* 0x040fe40003f1c200 */
[----:B------:R-:W-:-:S04]  /*4230*/  LOP3.LUT R25, R0, 0x80000000, R25, 0xb8, !PT ;  /* 0x8000000000197812 */ /* 0x000fc800078eb819 */
[----:B------:R-:W-:-:S04]  /*4240*/  FSEL R11, R0, R25, P0 ;  /* 0x00000019000b7208 */ /* 0x000fc80000000000 */
[----:B------:R-:W-:-:S07]  /*4250*/  F2FP.F16.F32.PACK_AB R11, RZ, R11 ;  /* 0x0000000bff0b723e */ /* 0x000fce00000000ff */
.L_x_5438:
[----:B------:R-:W-:Y:S05]  /*4260*/  BSYNC B1 ;  /* 0x0000000000017941 */ /* 0x000fea0003800000 */
.L_x_5437:
        /* <DEDUP_REMOVED lines=33> */
.L_x_5455:
[----:B------:R-:W-:Y:S01]  /*4480*/  FSETP.GEU.FTZ.AND P0, PT, R15, -R19, PT ;  /* 0x800000130f00720b */ /* 0x000fe20003f1e000 */
[----:B------:R-:W-:-:S12]  /*4490*/  FADD.FTZ R17, R17, -1 ;  /* 0xbf80000011117421 */ /* 0x000fd80000010000 */
[----:B------:R-:W-:-:S07]  /*44a0*/  @!P0 FADD.FTZ R17, R17, -1 ;  /* 0xbf80000011118421 */ /* 0x000fce0000010000 */
.L_x_5454:
[----:B------:R-:W-:Y:S05]  /*44b0*/  BSYNC B2 ;  /* 0x0000000000027941 */ /* 0x000fea0003800000 */
.L_x_5453:
[----:B------:R-:W-:Y:S01]  /*44c0*/  FFMA.FTZ R2, -R19, R17, R2 ;  /* 0x0000001113027223 */ /* 0x000fe20000010102 */
[----:B------:R-:W-:Y:S06]  /*44d0*/  BRA `(.L_x_5451) ;  /* 0x00000000007c7947 */ /* 0x000fec0003800000 */
.L_x_5452:
        /* <DEDUP_REMOVED lines=15> */
.L_x_5458:
        /* <DEDUP_REMOVED lines=13> */
.L_x_5457:
[----:B------:R-:W-:Y:S05]  /*46a0*/  BSYNC B2 ;  /* 0x0000000000027941 */ /* 0x000fea0003800000 */
.L_x_5456:
[----:B0-----:R-:W-:-:S04]  /*46b0*/  FMUL.FTZ R15, R16, 1.1920928955078125e-07 ;  /* 0x34000000100f7820 */ /* 0x001fc80000410000 */
[----:B------:R-:W-:-:S07]  /*46c0*/  FMUL.FTZ R2, R2, R15 ;  /* 0x0000000f02027220 */ /* 0x000fce0000410000 */
.L_x_5451:
[----:B------:R-:W-:Y:S05]  /*46d0*/  BSYNC B0 ;  /* 0x0000000000007941 */ /* 0x000fea0003800000 */
.L_x_5450:
[C---:B------:R-:W-:Y:S02]  /*46e0*/  FSETP.GTU.FTZ.AND P0, PT, |R2|.reuse, +INF , PT ;  /* 0x7f8000000200780b */ /* 0x040fe40003f1c200 */
[----:B------:R-:W-:-:S04]  /*46f0*/  LOP3.LUT R3, R2, 0x80000000, R3, 0xb8, !PT ;  /* 0x8000000002037812 */ /* 0x000fc800078eb803 */
[----:B------:R-:W-:-:S04]  /*4700*/  FSEL R2, R2, R3, P0 ;  /* 0x0000000302027208 */ /* 0x000fc80000000000 */
[----:B------:R-:W-:-:S07]  /*4710*/  F2FP.F16.F32.PACK_AB R2, RZ, R2 ;  /* 0x00000002ff02723e */ /* 0x000fce00000000ff */
.L_x_5449:
[----:B------:R-:W-:Y:S05]  /*4720*/  BSYNC B1 ;  /* 0x0000000000017941 */ /* 0x000fea0003800000 */
.L_x_5448:
        /* <DEDUP_REMOVED lines=33> */
.L_x_5466:
[----:B------:R-:W-:Y:S01]  /*4940*/  FSETP.GEU.FTZ.AND P0, PT, R16, -R18, PT ;  /* 0x800000121000720b */ /* 0x000fe20003f1e000 */
[----:B------:R-:W-:-:S12]  /*4950*/  FADD.FTZ R0, R0, -1 ;  /* 0xbf80000000007421 */ /* 0x000fd80000010000 */
[----:B------:R-:W-:-:S07]  /*4960*/  @!P0 FADD.FTZ R0, R0, -1 ;  /* 0xbf80000000008421 */ /* 0x000fce0000010000 */
.L_x_5465:
[----:B------:R-:W-:Y:S05]  /*4970*/  BSYNC B2 ;  /* 0x0000000000027941 */ /* 0x000fea0003800000 */
.L_x_5464:
[----:B------:R-:W-:Y:S01]  /*4980*/  FFMA.FTZ R3, -R18, R0, R3 ;  /* 0x0000000012037223 */ /* 0x000fe20000010103 */
[----:B------:R-:W-:Y:S06]  /*4990*/  BRA `(.L_x_5462) ;  /* 0x00000000007c7947 */ /* 0x000fec0003800000 */
.L_x_5463:
        /* <DEDUP_REMOVED lines=15> */
.L_x_5469:
        /* <DEDUP_REMOVED lines=13> */
.L_x_5468:
[----:B------:R-:W-:Y:S05]  /*4b60*/  BSYNC B2 ;  /* 0x0000000000027941 */ /* 0x000fea0003800000 */
.L_x_5467:
[----:B------:R-:W-:-:S04]  /*4b70*/  FMUL.FTZ R16, R16, 1.1920928955078125e-07 ;  /* 0x3400000010107820 */ /* 0x000fc80000410000 */
[----:B------:R-:W-:-:S07]  /*4b80*/  FMUL.FTZ R3, R3, R16 ;  /* 0x0000001003037220 */ /* 0x000fce0000410000 */
.L_x_5462:
[----:B------:R-:W-:Y:S05]  /*4b90*/  BSYNC B0 ;  /* 0x0000000000007941 */ /* 0x000fea0003800000 */
.L_x_5461:
[C---:B------:R-:W-:Y:S02]  /*4ba0*/  FSETP.GTU.FTZ.AND P0, PT, |R3|.reuse, +INF , PT ;  /* 0x7f8000000300780b */ /* 0x040fe40003f1c200 */
[----:B------:R-:W-:-:S04]  /*4bb0*/  LOP3.LUT R26, R3, 0x80000000, R26, 0xb8, !PT ;  /* 0x80000000031a7812 */ /* 0x000fc800078eb81a */
[----:B------:R-:W-:-:S04]  /*4bc0*/  FSEL R3, R3, R26, P0 ;  /* 0x0000001a03037208 */ /* 0x000fc80000000000 */
[----:B------:R-:W-:-:S07]  /*4bd0*/  F2FP.F16.F32.PACK_AB R3, RZ, R3 ;  /* 0x00000003ff03723e */ /* 0x000fce00000000ff */
.L_x_5460:
[----:B------:R-:W-:Y:S05]  /*4be0*/  BSYNC B1 ;  /* 0x0000000000017941 */ /* 0x000fea0003800000 */
.L_x_5459:
        /* <DEDUP_REMOVED lines=33> */
.L_x_5477:
[----:B------:R-:W-:Y:S01]  /*4e00*/  FSETP.GEU.FTZ.AND P0, PT, R15, -R19, PT ;  /* 0x800000130f00720b */ /* 0x000fe20003f1e000 */
[----:B------:R-:W-:-:S12]  /*4e10*/  FADD.FTZ R17, R17, -1 ;  /* 0xbf80000011117421 */ /* 0x000fd80000010000 */
[----:B------:R-:W-:-:S07]  /*4e20*/  @!P0 FADD.FTZ R17, R17, -1 ;  /* 0xbf80000011118421 */ /* 0x000fce0000010000 */
.L_x_5476:
[----:B------:R-:W-:Y:S05]  /*4e30*/  BSYNC B2 ;  /* 0x0000000000027941 */ /* 0x000fea0003800000 */
.L_x_5475:
[----:B------:R-:W-:Y:S01]  /*4e40*/  FFMA.FTZ R12, -R19, R17, R12 ;  /* 0x00000011130c7223 */ /* 0x000fe2000001010c */
[----:B------:R-:W-:Y:S06]  /*4e50*/  BRA `(.L_x_5473) ;  /* 0x00000000007c7947 */ /* 0x000fec0003800000 */
.L_x_5474:
        /* <DEDUP_REMOVED lines=15> */
.L_x_5480:
        /* <DEDUP_REMOVED lines=13> */
.L_x_5479:
[----:B------:R-:W-:Y:S05]  /*5020*/  BSYNC B2 ;  /* 0x0000000000027941 */ /* 0x000fea0003800000 */
.L_x_5478:
[----:B------:R-:W-:-:S04]  /*5030*/  FMUL.FTZ R15, R15, 1.1920928955078125e-07 ;  /* 0x340000000f0f7820 */ /* 0x000fc80000410000 */
[----:B------:R-:W-:-:S07]  /*5040*/  FMUL.FTZ R12, R12, R15 ;  /* 0x0000000f0c0c7220 */ /* 0x000fce0000410000 */
.L_x_5473:
[----:B------:R-:W-:Y:S05]  /*5050*/  BSYNC B0 ;  /* 0x0000000000007941 */ /* 0x000fea0003800000 */
.L_x_5472:
[C---:B------:R-:W-:Y:S02]  /*5060*/  FSETP.GTU.FTZ.AND P0, PT, |R12|.reuse, +INF , PT ;  /* 0x7f8000000c00780b */ /* 0x040fe40003f1c200 */
[----:B------:R-:W-:-:S04]  /*5070*/  LOP3.LUT R13, R12, 0x80000000, R13, 0xb8, !PT ;  /* 0x800000000c0d7812 */ /* 0x000fc800078eb80d */
[----:B------:R-:W-:-:S04]  /*5080*/  FSEL R0, R12, R13, P0 ;  /* 0x0000000d0c007208 */ /* 0x000fc80000000000 */
[----:B------:R-:W-:-:S07]  /*5090*/  F2FP.F16.F32.PACK_AB R0, RZ, R0 ;  /* 0x00000000ff00723e */ /* 0x000fce00000000ff */
.L_x_5471:
[----:B------:R-:W-:Y:S05]  /*50a0*/  BSYNC B1 ;  /* 0x0000000000017941 */ /* 0x000fea0003800000 */
.L_x_5470:
        /* <DEDUP_REMOVED lines=17> */
.L_x_5483:
[----:B------:R-:W-:-:S13]  /*51c0*/  ISETP.GE.AND P0, PT, R6, R5, PT ;  /* 0x000000050600720c */ /* 0x000fda0003f06270 */
[----:B------:R-:W-:Y:S05]  /*51d0*/  @P0 BRA `(.L_x_5485) ;  /* 0x0000000000300947 */ /* 0x000fea0003800000 */
[----:B-1----:R-:W1:Y:S01]  /*51e0*/  LDC.64 R8, c[0x0][0x218] ;  /* 0x00008600ff087b82 */ /* 0x002e620000000a00 */
[----:B------:R-:W-:Y:S01]  /*51f0*/  IADD3 R13, R4, R6, RZ ;  /* 0x00000006040d7210 */ /* 0x000fe20007ffe0ff */
[----:B------:R-:W-:-:S04]  /*5200*/  VIADD R6, R6, 0x80 ;  /* 0x0000008006067836 */ /* 0x000fc80000000000 */
[----:B-1----:R-:W-:-:S05]  /*5210*/  IMAD.WIDE.U32 R8, R13, 0x2, R8 ;  /* 0x000000020d087825 */ /* 0x002fca00078e0008 */
[----:B------:R1:W-:Y:S02]  /*5220*/  STG.E.U16 desc[UR4][R8.64], R10 ;  /* 0x0000000a08007986 */ /* 0x0003e4000c101504 */
.L_x_5484:
[----:B------:R-:W-:-:S13]  /*5230*/  ISETP.GE.AND P0, PT, R6, R5, PT ;  /* 0x000000050600720c */ /* 0x000fda0003f06270 */
[----:B------:R-:W-:Y:S05]  /*5240*/  @P0 BRA `(.L_x_5486) ;  /* 0x0000000000300947 */ /* 0x000fea0003800000 */
[----:B-1----:R-:W1:Y:S01]  /*5250*/  LDC.64 R8, c[0x0][0x218] ;  /* 0x00008600ff087b82 */ /* 0x002e620000000a00 */
[----:B0-----:R-:W-:Y:S01]  /*5260*/  IADD3 R13, R4, R6, RZ ;  /* 0x00000006040d7210 */ /* 0x001fe20007ffe0ff */
[----:B------:R-:W-:-:S04]  /*5270*/  VIADD R6, R6, 0x80 ;  /* 0x0000008006067836 */ /* 0x000fc80000000000 */
[----:B-1----:R-:W-:-:S05]  /*5280*/  IMAD.WIDE.U32 R8, R13, 0x2, R8 ;  /* 0x000000020d087825 */ /* 0x002fca00078e0008 */
[----:B------:R2:W-:Y:S02]  /*5290*/  STG.E.U16 desc[UR4][R8.64], R7 ;  /* 0x0000000708007986 */ /* 0x0005e4000c101504 */
.L_x_5485:
[----:B------:R-:W-:-:S13]  /*52a0*/  ISETP.GE.AND P0, PT, R6, R5, PT ;  /* 0x000000050600720c */ /* 0x000fda0003f06270 */
[----:B------:R-:W-:Y:S05]  /*52b0*/  @P0 BRA `(.L_x_5487) ;  /* 0x0000000000340947 */ /* 0x000fea0003800000 */
[----:B-12---:R-:W1:Y:S01]  /*52c0*/  LDC.64 R8, c[0x0][0x218] ;  /* 0x00008600ff087b82 */ /* 0x006e620000000a00 */
[----:B------:R-:W-:Y:S01]  /*52d0*/  IADD3 R7, R4, R6, RZ ;  /* 0x0000000604077210 */ /* 0x000fe20007ffe0ff */
[----:B------:R-:W-:-:S04]  /*52e0*/  VIADD R6, R6, 0x80 ;  /* 0x0000008006067836 */ /* 0x000fc80000000000 */
[----:B-1----:R-:W-:-:S05]  /*52f0*/  IMAD.WIDE.U32 R8, R7, 0x2, R8 ;  /* 0x0000000207087825 */ /* 0x002fca00078e0008 */
[----:B------:R2:W-:Y:S02]  /*5300*/  STG.E.U16 desc[UR4][R8.64], R11 ;  /* 0x0000000b08007986 */ /* 0x0005e4000c101504 */
.L_x_5486:
        /* <DEDUP_REMOVED lines=8> */
.L_x_5487:
[----:B------:R-:W-:Y:S05]  /*5390*/  BSYNC B1 ;  /* 0x0000000000017941 */ /* 0x000fea0003800000 */
.L_x_5482:
[----:B------:R-:W-:-:S13]  /*53a0*/  ISETP.GE.AND P0, PT, R6, R5, PT ;  /* 0x000000050600720c */ /* 0x000fda0003f06270 */
[----:B-123--:R-:W1:Y:S01]  /*53b0*/  @!P0 LDC.64 R8, c[0x0][0x218] ;  /* 0x00008600ff088b82 */ /* 0x00ee620000000a00 */
[----:B------:R-:W-:Y:S01]  /*53c0*/  @!P0 IADD3 R7, R4, R6, RZ ;  /* 0x0000000604078210 */ /* 0x000fe20007ffe0ff */
[----:B------:R-:W-:-:S04]  /*53d0*/  @!P0 VIADD R6, R6, 0x80 ;  /* 0x0000008006068836 */ /* 0x000fc80000000000 */
[----:B-1----:R-:W-:-:S05]  /*53e0*/  @!P0 IMAD.WIDE.U32 R8, R7, 0x2, R8 ;  /* 0x0000000207088825 */ /* 0x002fca00078e0008 */
[----:B------:R3:W-:Y:S02]  /*53f0*/  @!P0 STG.E.U16 desc[UR4][R8.64], R3 ;  /* 0x0000000308008986 */ /* 0x0007e4000c101504 */
.L_x_5488:
[----:B------:R-:W-:Y:S05]  /*5400*/  BSYNC B0 ;  /* 0x0000000000007941 */ /* 0x000fea0003800000 */
.L_x_5481:
        /* <DEDUP_REMOVED lines=8> */
.L_x_5489:
        /* <DEDUP_REMOVED lines=15> */
.L_x_57324:


//--------------------- .text._ZN2at6native18elementwise_kernelILi128ELi4EZNS0_15gpu_kernel_implINS0_13BUnaryFunctorIN3c104HalfES5_S5_ZZZNS0_16fmod_kernel_cudaERNS_18TensorIteratorBaseEENKUlvE0_clEvENKUlvE1_clEvEUlS5_S5_E_EEEEvS7_RKT_EUliE_EEviT1_ --------------------------
	.section	.text._ZN2at6native18elementwise_kernelILi128ELi4EZNS0_15gpu_kernel_implINS0_13BUnaryFunctorIN3c104HalfES5_S5_ZZZNS0_16fmod_kernel_cudaERNS_18TensorIteratorBaseEENKUlvE0_clEvENKUlvE1_clEvEUlS5_S5_E_EEEEvS7_RKT_EUliE_EEviT1_,"ax",@progbits
	.align	128
        .global         _ZN2at6native18elementwise_kernelILi128ELi4EZNS0_15gpu_kernel_implINS0_13BUnaryFunctorIN3c104HalfES5_S5_ZZZNS0_16fmod_kernel_cudaERNS_18TensorIteratorBaseEENKUlvE0_clEvENKUlvE1_clEvEUlS5_S5_E_EEEEvS7_RKT_EUliE_EEviT1_
        .type           _ZN2at6native18elementwise_kernelILi128ELi4EZNS0_15gpu_kernel_implINS0_13BUnaryFunctorIN3c104HalfES5_S5_ZZZNS0_16fmod_kernel_cudaERNS_18TensorIteratorBaseEENKUlvE0_clEvENKUlvE1_clEvEUlS5_S5_E_EEEEvS7_RKT_EUliE_EEviT1_,@function
        .size           _ZN2at6native18elementwise_kernelILi128ELi4EZNS0_15gpu_kernel_implINS0_13BUnaryFunctorIN3c104HalfES5_S5_ZZZNS0_16fmod_kernel_cudaERNS_18TensorIteratorBaseEENKUlvE0_clEvENKUlvE1_clEvEUlS5_S5_E_EEEEvS7_RKT_EUliE_EEviT1_,(.L_x_57325 - _ZN2at6native18elementwise_kernelILi128ELi4EZNS0_15gpu_kernel_implINS0_13BUnaryFunctorIN3c104HalfES5_S5_ZZZNS0_16fmod_kernel_cudaERNS_18TensorIteratorBaseEENKUlvE0_clEvENKUlvE1_clEvEUlS5_S5_E_EEEEvS7_RKT_EUliE_EEviT1_)
        .other          _ZN2at6native18elementwise_kernelILi128ELi4EZNS0_15gpu_kernel_implINS0_13BUnaryFunctorIN3c104HalfES5_S5_ZZZNS0_16fmod_kernel_cudaERNS_18TensorIteratorBaseEENKUlvE0_clEvENKUlvE1_clEvEUlS5_S5_E_EEEEvS7_RKT_EUliE_EEviT1_,@"STO_CUDA_ENTRY STV_DEFAULT"
_ZN2at6native18elementwise_kernelILi128ELi4EZNS0_15gpu_kernel_implINS0_13BUnaryFunctorIN3c104HalfES5_S5_ZZZNS0_16fmod_kernel_cudaERNS_18TensorIteratorBaseEENKUlvE0_clEvENKUlvE1_clEvEUlS5_S5_E_EEEEvS7_RKT_EUliE_EEviT1_:
.text._ZN2at6native18elementwise_kernelILi128ELi4EZNS0_15gpu_kernel_implINS0_13BUnaryFunctorIN3c104HalfES5_S5_ZZZNS0_16fmod_kernel_cudaERNS_18TensorIteratorBaseEENKUlvE0_clEvENKUlvE1_clEvEUlS5_S5_E_EEEEvS7_RKT_EUliE_EEviT1_:
        /* <DEDUP_REMOVED lines=312> */
.L_x_5492:
        /* <DEDUP_REMOVED lines=22> */
.L_x_5496:
[----:B------:R-:W2:Y:S02]  /*14e0*/  LDG.E.U8 R2, desc[UR36][R2.64] ;  /* 0x0000002402027981 */ /* 0x000ea4000c1e1100 */
[----:B--2---:R-:W-:-:S04]  /*14f0*/  I2FP.F32.U32 R0, R2 ;  /* 0x0000000200007245 */ /* 0x004fc80000201000 */
[----:B------:R-:W-:Y:S01]  /*1500*/  F2FP.F16.F32.PACK_AB R0, RZ, R0 ;  /* 0x00000000ff00723e */ /* 0x000fe200000000ff */
[----:B------:R-:W-:Y:S06]  /*1510*/  BRA `(.L_x_5498) ;  /* 0x0000000c00887947 */ /* 0x000fec0003800000 */
.L_x_5495:
        /* <DEDUP_REMOVED lines=10> */
.L_x_5500:
[----:B------:R-:W2:Y:S02]  /*15c0*/  LDG.E R2, desc[UR36][R2.64] ;  /* 0x0000002402027981 */ /* 0x000ea4000c1e1900 */
[----:B--2---:R-:W-:-:S04]  /*15d0*/  I2FP.F32.S32 R0, R2 ;  /* 0x0000000200007245 */ /* 0x004fc80000201400 */
[----:B------:R-:W-:Y:S01]  /*15e0*/  F2FP.F16.F32.PACK_AB R0, RZ, R0 ;  /* 0x00000000ff00723e */ /* 0x000fe200000000ff */
[----:B------:R-:W-:Y:S06]  /*15f0*/  BRA `(.L_x_5498) ;  /* 0x0000000c00507947 */ /* 0x000fec0003800000 */
.L_x_5499:
[----:B------:R-:W2:Y:S02]  /*1600*/  LDG.E.U16 R2, desc[UR36][R2.64] ;  /* 0x0000002402027981 */ /* 0x000ea4000c1e1500 */
[----:B--2---:R-:W0:Y:S02]  /*1610*/  I2F.S16 R0, R2 ;  /* 0x0000000200007306 */ /* 0x004e240000101400 */
[----:B0-----:R-:W-:Y:S01]  /*1620*/  F2FP.F16.F32.PACK_AB R0, RZ, R0 ;  /* 0x00000000ff00723e */ /* 0x001fe200000000ff */
[----:B------:R-:W-:Y:S06]  /*1630*/  BRA `(.L_x_5498) ;  /* 0x0000000c00407947 */ /* 0x000fec0003800000 */
.L_x_5494:
        /* <DEDUP_REMOVED lines=9> */
.L_x_5502:
[----:B------:R0:W5:Y:S01]  /*16d0*/  LDG.E.U16 R0, desc[UR36][R2.64] ;  /* 0x0000002402007981 */ /* 0x000162000c1e1500 */
[----:B------:R-:W-:Y:S05]  /*16e0*/  BRA `(.L_x_5498) ;  /* 0x0000000c00147947 */ /* 0x000fea0003800000 */
.L_x_5501:
        /* <DEDUP_REMOVED lines=9> */
.L_x_5504:
[----:B------:R1:W5:Y:S01]  /*1780*/  LDG.E.U16 R0, desc[UR36][R2.64] ;  /* 0x0000002402007981 */ /* 0x000362000c1e1500 */
[----:B------:R-:W-:Y:S05]  /*1790*/  BRA `(.L_x_5498) ;  /* 0x0000000800e87947 */ /* 0x000fea0003800000 */
.L_x_5503:
        /* <DEDUP_REMOVED lines=8> */
.L_x_5493:
        /* <DEDUP_REMOVED lines=13> */
.L_x_5507:
        /* <DEDUP_REMOVED lines=8> */
.L_x_5506:
        /* <DEDUP_REMOVED lines=28> */
.L_x_5509:
        /* <DEDUP_REMOVED lines=15> */
.L_x_5508:
[----:B------:R-:W2:Y:S02]  /*1c20*/  LDG.E.U16 R0, desc[UR36][R2.64] ;  /* 0x0000002402007981 */ /* 0x000ea4000c1e1500 */
[----:B--2---:R-:W-:-:S05]  /*1c30*/  IMAD.U32 R0, R0, 0x10000, RZ ;  /* 0x0001000000007824 */ /* 0x004fca00078e00ff */
[----:B------:R-:W-:Y:S01]  /*1c40*/  F2FP.F16.F32.PACK_AB R0, RZ, R0 ;  /* 0x00000000ff00723e */ /* 0x000fe200000000ff */
[----:B------:R-:W-:Y:S06]  /*1c50*/  BRA `(.L_x_5498) ;  /* 0x0000000400b87947 */ /* 0x000fec0003800000 */
.L_x_5505:
        /* <DEDUP_REMOVED lines=12> */
.L_x_5512:
        /* <DEDUP_REMOVED lines=21> */
.L_x_5516:
[----:B------:R-:W-:Y:S05]  /*1e70*/  BSYNC B1 ;  /* 0x0000000000017941 */ /* 0x000fea0003800000 */
.L_x_5515:
[----:B------:R-:W-:Y:S01]  /*1e80*/  LEA R3, R0, 0x3b800000, 0x17 ;  /* 0x3b80000000037811 */ /* 0x000fe200078eb8ff */
[----:B------:R-:W-:-:S05]  /*1e90*/  IMAD.SHL.U32 R0, R2, 0x100000, RZ ;  /* 0x0010000002007824 */ /* 0x000fca00078e00ff */
[----:B------:R-:W-:-:S07]  /*1ea0*/  LOP3.LUT R0, R3, R0, R4, 0xfe, !PT ;  /* 0x0000000003007212 */ /* 0x000fce00078efe04 */
.L_x_5514:
[----:B------:R-:W-:Y:S05]  /*1eb0*/  BSYNC B0 ;  /* 0x0000000000007941 */ /* 0x000fea0003800000 */
.L_x_5513:
[----:B------:R-:W-:Y:S01]  /*1ec0*/  F2FP.F16.F32.PACK_AB R0, RZ, R0 ;  /* 0x00000000ff00723e */ /* 0x000fe200000000ff */
[----:B------:R-:W-:Y:S06]  /*1ed0*/  BRA `(.L_x_5498) ;  /* 0x0000000400187947 */ /* 0x000fec0003800000 */
.L_x_5511:
        /* <DEDUP_REMOVED lines=21> */
.L_x_5520:
[----:B------:R-:W-:Y:S05]  /*2030*/  BSYNC B1 ;  /* 0x0000000000017941 */ /* 0x000fea0003800000 */
.L_x_5519:
[----:B------:R-:W-:Y:S01]  /*2040*/  LEA R3, R0, 0x37800000, 0x17 ;  /* 0x3780000000037811 */ /* 0x000fe200078eb8ff */
[----:B------:R-:W-:-:S05]  /*2050*/  IMAD.SHL.U32 R0, R2, 0x200000, RZ ;  /* 0x0020000002007824 */ /* 0x000fca00078e00ff */
[----:B------:R-:W-:-:S07]  /*2060*/  LOP3.LUT R0, R3, R0, R4, 0xfe, !PT ;  /* 0x0000000003007212 */ /* 0x000fce00078efe04 */
.L_x_5518:
[----:B------:R-:W-:Y:S05]  /*2070*/  BSYNC B0 ;  /* 0x0000000000007941 */ /* 0x000fea0003800000 */
.L_x_5517:
[----:B------:R-:W-:Y:S01]  /*2080*/  F2FP.F16.F32.PACK_AB R0, RZ, R0 ;  /* 0x00000000ff00723e */ /* 0x000fe200000000ff */
[----:B------:R-:W-:Y:S06]  /*2090*/  BRA `(.L_x_5498) ;  /* 0x0000000000a87947 */ /* 0x000fec0003800000 */
.L_x_5510:
        /* <DEDUP_REMOVED lines=14> */
.L_x_5524:
[----:B------:R-:W-:Y:S05]  /*2180*/  BSYNC B0 ;  /* 0x0000000000007941 */ /* 0x000fea0003800000 */
.L_x_5523:
[----:B------:R-:W-:Y:S01]  /*2190*/  F2FP.F16.F32.PACK_AB R0, RZ, R0 ;  /* 0x00000000ff00723e */ /* 0x000fe200000000ff */
[----:B------:R-:W-:Y:S06]  /*21a0*/  BRA `(.L_x_5498) ;  /* 0x0000000000647947 */ /* 0x000fec0003800000 */
.L_x_5497:
        /* <DEDUP_REMOVED lines=16> */
.L_x_5525:
[----:B------:R-:W-:Y:S01]  /*22b0*/  PRMT R0, RZ, 0x7610, R0 ;  /* 0x00007610ff007816 */ /* 0x000fe20000000000 */
[----:B------:R-:W-:Y:S06]  /*22c0*/  BRA `(.L_x_5498) ;  /* 0x00000000001c7947 */ /* 0x000fec0003800000 */
.L_x_5522:
[----:B------:R-:W2:Y:S02]  /*22d0*/  LDG.E.64 R2, desc[UR36][R2.64] ;  /* 0x0000002402027981 */ /* 0x000ea4000c1e1b00 */
[----:B--2---:R-:W0:Y:S02]  /*22e0*/  I2F.U64 R0, R2 ;  /* 0x0000000200007312 */ /* 0x004e240000301000 */
[----:B0-----:R-:W-:Y:S01]  /*22f0*/  F2FP.F16.F32.PACK_AB R0, RZ, R0 ;  /* 0x00000000ff00723e */ /* 0x001fe200000000ff */
[----:B------:R-:W-:Y:S06]  /*2300*/  BRA `(.L_x_5498) ;  /* 0x00000000000c7947 */ /* 0x000fec0003800000 */
.L_x_5521:
[----:B------:R-:W2:Y:S02]  /*2310*/  LDG.E R2, desc[UR36][R2.64] ;  /* 0x0000002402027981 */ /* 0x000ea4000c1e1900 */
[----:B--2---:R-:W-:-:S04]  /*2320*/  I2FP.F32.U32 R0, R2 ;  /* 0x0000000200007245 */ /* 0x004fc80000201000 */
[----:B------:R-:W-:-:S07]  /*2330*/  F2FP.F16.F32.PACK_AB R0, RZ, R0 ;  /* 0x00000000ff00723e */ /* 0x000fce00000000ff */
.L_x_5498:
[----:B01----:R-:W0:Y:S01]  /*2340*/  LDC.U16 R3, c[0x0][0x422] ;  /* 0x00010880ff037b82 */ /* 0x003e220000000400 */
[----:B-----5:R-:W-:Y:S01]  /*2350*/  HADD2.F32 R2, -RZ, R0.H0_H0 ;  /* 0x20000000ff027230 */ /* 0x020fe20000004100 */
[----:B------:R-:W-:Y:S04]  /*2360*/  BSSY B0, `(.L_x_5526) ;  /* 0x0000041000007945 */ /* 0x000fe80003800000 */
[----:B------:R-:W-:Y:S01]  /*2370*/  FADD.FTZ R5, |R2|, -RZ ;  /* 0x800000ff02057221 */ /* 0x000fe20000010200 */
[----:B0-----:R-:W-:-:S05]  /*2380*/  HADD2.F32 R3, -RZ, R3.H0_H0 ;  /* 0x20000003ff037230 */ /* 0x001fca0000004100 */
        /* <DEDUP_REMOVED lines=25> */
.L_x_5531:
[----:B------:R-:W-:Y:S01]  /*2520*/  FSETP.GEU.FTZ.AND P0, PT, R7, -R0, PT ;  /* 0x800000000700720b */ /* 0x000fe20003f1e000 */
[----:B------:R-:W-:-:S12]  /*2530*/  FADD.FTZ R4, R4, -1 ;  /* 0xbf80000004047421 */ /* 0x000fd80000010000 */
[----:B------:R-:W-:-:S07]  /*2540*/  @!P0 FADD.FTZ R4, R4, -1 ;  /* 0xbf80000004048421 */ /* 0x000fce0000010000 */
.L_x_5530:
[----:B------:R-:W-:Y:S05]  /*2550*/  BSYNC B1 ;  /* 0x0000000000017941 */ /* 0x000fea0003800000 */
.L_x_5529:
[----:B------:R-:W-:Y:S01]  /*2560*/  FFMA.FTZ R5, -R0, R4, R5 ;  /* 0x0000000400057223 */ /* 0x000fe20000010105 */
[----:B------:R-:W-:Y:S06]  /*2570*/  BRA `(.L_x_5527) ;  /* 0x00000000007c7947 */ /* 0x000fec0003800000 */
.L_x_5528:
        /* <DEDUP_REMOVED lines=15> */
.L_x_5534:
        /* <DEDUP_REMOVED lines=13> */
.L_x_5533:
[----:B------:R-:W-:Y:S05]  /*2740*/  BSYNC B1 ;  /* 0x0000000000017941 */ /* 0x000fea0003800000 */
.L_x_5532:
[----:B------:R-:W-:-:S04]  /*2750*/  FMUL.FTZ R0, R3, 1.1920928955078125e-07 ;  /* 0x3400000003007820 */ /* 0x000fc80000410000 */
[----:B0-----:R-:W-:-:S07]  /*2760*/  FMUL.FTZ R5, R7, R0 ;  /* 0x0000000007057220 */ /* 0x001fce0000410000 */
.L_x_5527:
[----:B------:R-:W-:Y:S05]  /*2770*/  BSYNC B0 ;  /* 0x0000000000007941 */ /* 0x000fea0003800000 */
.L_x_5526:
[----:B------:R-:W0:Y:S01]  /*2780*/  LDC.U8 R3, c[0x0][0x424] ;  /* 0x00010900ff037b82 */ /* 0x000e220000000000 */
        /* <DEDUP_REMOVED lines=19> */
.L_x_5538:
[----:B------:R-:W-:-:S06]  /*28c0*/  HADD2.F32 R3, -RZ, R2.H0_H0 ;  /* 0x20000002ff037230 */ /* 0x000fcc0000004100 */
[----:B------:R-:W0:Y:S02]  /*28d0*/  F2I.S64.TRUNC R2, R3 ;  /* 0x0000000300027311 */ /* 0x000e24000020d900 */
[----:B0-----:R0:W-:Y:S01]  /*28e0*/  STG.E.U8 desc[UR36][R16.64], R2 ;  /* 0x0000000210007986 */ /* 0x0011e2000c101124 */
[----:B------:R-:W-:Y:S05]  /*28f0*/  BRA `(.L_x_5540) ;  /* 0x0000000c00847947 */ /* 0x000fea0003800000 */
.L_x_5537:
        /* <DEDUP_REMOVED lines=10> */
.L_x_5542:
[----:B------:R-:W-:-:S04]  /*29a0*/  HADD2.F32 R2, -RZ, R2.H0_H0 ;  /* 0x20000002ff027230 */ /* 0x000fc80000004100 */
[----:B------:R-:W0:Y:S02]  /*29b0*/  F2I.FTZ.TRUNC.NTZ R3, R2 ;  /* 0x0000000200037305 */ /* 0x000e24000021f100 */
[----:B0-----:R0:W-:Y:S01]  /*29c0*/  STG.E desc[UR36][R16.64], R3 ;  /* 0x0000000310007986 */ /* 0x0011e2000c101924 */
[----:B------:R-:W-:Y:S05]  /*29d0*/  BRA `(.L_x_5540) ;  /* 0x0000000c004c7947 */ /* 0x000fea0003800000 */
.L_x_5541:
[----:B------:R-:W-:-:S04]  /*29e0*/  HADD2.F32 R2, -RZ, R2.H0_H0 ;  /* 0x20000002ff027230 */ /* 0x000fc80000004100 */
[----:B------:R-:W0:Y:S02]  /*29f0*/  F2I.FTZ.TRUNC.NTZ R3, R2 ;  /* 0x0000000200037305 */ /* 0x000e24000021f100 */
[----:B0-----:R0:W-:Y:S01]  /*2a00*/  STG.E.U16 desc[UR36][R16.64], R3 ;  /* 0x0000000310007986 */ /* 0x0011e2000c101524 */
[----:B------:R-:W-:Y:S05]  /*2a10*/  BRA `(.L_x_5540) ;  /* 0x0000000c003c7947 */ /* 0x000fea0003800000 */
.L_x_5536:
        /* <DEDUP_REMOVED lines=9> */
.L_x_5544:
[----:B------:R0:W-:Y:S01]  /*2ab0*/  STG.E.U16 desc[UR36][R16.64], R2 ;  /* 0x0000000210007986 */ /* 0x0001e2000c101524 */
[----:B------:R-:W-:Y:S05]  /*2ac0*/  BRA `(.L_x_5540) ;  /* 0x0000000c00107947 */ /* 0x000fea0003800000 */
.L_x_5543:
        /* <DEDUP_REMOVED lines=10> */
.L_x_5546:
[----:B------:R-:W-:-:S05]  /*2b70*/  HADD2.F32 R0, -RZ, R2.H0_H0 ;  /* 0x20000002ff007230 */ /* 0x000fca0000004100 */
[----:B------:R-:W-:-:S04]  /*2b80*/  F2FP.F16.F32.PACK_AB R0, RZ, R0 ;  /* 0x00000000ff00723e */ /* 0x000fc800000000ff */
[----:B------:R-:W-:-:S05]  /*2b90*/  PRMT R0, R0, 0x5410, RZ ;  /* 0x0000541000007816 */ /* 0x000fca00000000ff */
[----:B------:R0:W-:Y:S01]  /*2ba0*/  STG.E desc[UR36][R16.64], R0 ;  /* 0x0000000010007986 */ /* 0x0001e2000c101924 */
[----:B------:R-:W-:Y:S05]  /*2bb0*/  BRA `(.L_x_5540) ;  /* 0x0000000800d47947 */ /* 0x000fea0003800000 */
.L_x_5545:
[----:B------:R-:W-:-:S05]  /*2bc0*/  HADD2.F32 R2, -RZ, R2.H0_H0 ;  /* 0x20000002ff027230 */ /* 0x000fca0000004100 */
[----:B------:R-:W-:-:S06]  /*2bd0*/  FMUL.FTZ R2, R2, 1 ;  /* 0x3f80000002027820 */ /* 0x000fcc0000410000 */
[----:B------:R-:W0:Y:S02]  /*2be0*/  F2F.F64.F32 R2, R2 ;  /* 0x0000000200027310 */ /* 0x000e240000201800 */
[----:B0-----:R0:W-:Y:S01]  /*2bf0*/  STG.E.64 desc[UR36][R16.64], R2 ;  /* 0x0000000210007986 */ /* 0x0011e2000c101b24 */
[----:B------:R-:W-:Y:S05]  /*2c00*/  BRA `(.L_x_5540) ;  /* 0x0000000800c07947 */ /* 0x000fea0003800000 */
.L_x_5535:
        /* <DEDUP_REMOVED lines=13> */
.L_x_5549:
[----:B------:R-:W-:Y:S01]  /*2ce0*/  HADD2.F32 R2, -RZ, R2.H0_H0 ;  /* 0x20000002ff027230 */ /* 0x000fe20000004100 */
[----:B------:R-:W-:-:S04]  /*2cf0*/  CS2R R6, SRZ ;  /* 0x0000000000067805 */ /* 0x000fc8000001ff00 */
[----:B------:R-:W-:-:S04]  /*2d00*/  FMUL.FTZ R2, R2, 1 ;  /* 0x3f80000002027820 */ /* 0x000fc80000410000 */
[----:B------:R-:W0:Y:S02]  /*2d10*/  F2F.F64.F32 R4, R2 ;  /* 0x0000000200047310 */ /* 0x000e240000201800 */
[----:B0-----:R0:W-:Y:S01]  /*2d20*/  STG.E.128 desc[UR36][R16.64], R4 ;  /* 0x0000000410007986 */ /* 0x0011e2000c101d24 */
[----:B------:R-:W-:Y:S05]  /*2d30*/  BRA `(.L_x_5540) ;  /* 0x0000000800747947 */ /* 0x000fea0003800000 */
.L_x_5548:
        /* <DEDUP_REMOVED lines=21> */
.L_x_5553:
[----:B------:R-:W-:Y:S05]  /*2e90*/  BSYNC B0 ;  /* 0x0000000000007941 */ /* 0x000fea0003800000 */
.L_x_5552:
[----:B------:R-:W-:-:S05]  /*2ea0*/  LOP3.LUT R3, R0, R3, RZ, 0xfc, !PT ;  /* 0x0000000300037212 */ /* 0x000fca00078efcff */
[----:B------:R0:W-:Y:S01]  /*2eb0*/  STG.E.U8 desc[UR36][R16.64], R3 ;  /* 0x0000000310007986 */ /* 0x0001e2000c101124 */
[----:B------:R-:W-:Y:S05]  /*2ec0*/  BRA `(.L_x_5540) ;  /* 0x0000000800107947 */ /* 0x000fea0003800000 */
.L_x_5551:
        /* <DEDUP_REMOVED lines=13> */
.L_x_5555:
[----:B------:R-:W-:Y:S01]  /*2fa0*/  IMAD.MOV.U32 R0, RZ, RZ, 0x7f ;  /* 0x0000007fff007424 */ /* 0x000fe200078e00ff */
[----:B------:R-:W-:-:S04]  /*2fb0*/  ISETP.GT.U32.AND P0, PT, R2, 0x7f800000, PT ;  /* 0x7f8000000200780c */ /* 0x000fc80003f04070 */
[----:B------:R-:W-:-:S09]  /*2fc0*/  SEL R0, R0, 0x7c, P0 ;  /* 0x0000007c00007807 */ /* 0x000fd20000000000 */
.L_x_5556:
[----:B------:R-:W-:Y:S05]  /*2fd0*/  BSYNC B0 ;  /* 0x0000000000007941 */ /* 0x000fea0003800000 */
.L_x_5554:
[----:B------:R-:W-:-:S04]  /*2fe0*/  LOP3.LUT R2, R3, 0x80000000, RZ, 0xc0, !PT ;  /* 0x8000000003027812 */ /* 0x000fc800078ec0ff */
[----:B------:R-:W-:-:S04]  /*2ff0*/  SHF.R.U32.HI R3, RZ, 0x18, R2 ;  /* 0x00000018ff037819 */ /* 0x000fc80000011602 */
[----:B------:R-:W-:-:S05]  /*3000*/  LOP3.LUT R3, R0, R3, RZ, 0xfc, !PT ;  /* 0x0000000300037212 */ /* 0x000fca00078efcff */
[----:B------:R0:W-:Y:S01]  /*3010*/  STG.E.U8 desc[UR36][R16.64], R3 ;  /* 0x0000000310007986 */ /* 0x0001e2000c101124 */
[----:B------:R-:W-:Y:S05]  /*3020*/  BRA `(.L_x_5540) ;  /* 0x0000000400b87947 */ /* 0x000fea0003800000 */
.L_x_5550:
[----:B------:R-:W-:-:S05]  /*3030*/  HADD2.F32 R0, -RZ, R2.H0_H0 ;  /* 0x20000002ff007230 */ /* 0x000fca0000004100 */
[----:B------:R-:W-:-:S05]  /*3040*/  F2FP.BF16.F32.PACK_AB R0, RZ, R0 ;  /* 0x00000000ff00723e */ /* 0x000fca00000010ff */
[----:B------:R0:W-:Y:S01]  /*3050*/  STG.E.U16 desc[UR36][R16.64], R0 ;  /* 0x0000000010007986 */ /* 0x0001e2000c101524 */
[----:B------:R-:W-:Y:S05]  /*3060*/  BRA `(.L_x_5540) ;  /* 0x0000000400a87947 */ /* 0x000fea0003800000 */
.L_x_5547:
        /* <DEDUP_REMOVED lines=12> */
.L_x_5559:
        /* <DEDUP_REMOVED lines=17> */
.L_x_5562:
[----:B------:R-:W-:-:S04]  /*3240*/  LOP3.LUT R2, R3, 0x80000000, RZ, 0xc0, !PT ;  /* 0x8000000003027812 */ /* 0x000fc800078ec0ff */
[----:B------:R-:W-:-:S04]  /*3250*/  SHF.R.U32.HI R3, RZ, 0x18, R2 ;  /* 0x00000018ff037819 */ /* 0x000fc80000011602 */
[----:B------:R-:W-:-:S04]  /*3260*/  LOP3.LUT R0, R0, R3, RZ, 0xfc, !PT ;  /* 0x0000000300007212 */ /* 0x000fc800078efcff */
[----:B------:R-:W-:-:S07]  /*3270*/  PRMT R8, R0, 0x7610, R8 ;  /* 0x0000761000087816 */ /* 0x000fce0000000008 */
.L_x_5561:
[----:B------:R-:W-:Y:S05]  /*3280*/  BSYNC B0 ;  /* 0x0000000000007941 */ /* 0x000fea0003800000 */
.L_x_5560:
[----:B------:R4:W-:Y:S01]  /*3290*/  STG.E.U8 desc[UR36][R16.64], R8 ;  /* 0x0000000810007986 */ /* 0x0009e2000c101124 */
[----:B------:R-:W-:Y:S05]  /*32a0*/  BRA `(.L_x_5540) ;  /* 0x0000000400187947 */ /* 0x000fea0003800000 */
.L_x_5558:
        /* <DEDUP_REMOVED lines=17> */
.L_x_5565:
[----:B------:R-:W-:-:S04]  /*33c0*/  LOP3.LUT R2, R3, 0x80000000, RZ, 0xc0, !PT ;  /* 0x8000000003027812 */ /* 0x000fc800078ec0ff */
[----:B------:R-:W-:-:S04]  /*33d0*/  SHF.R.U32.HI R3, RZ, 0x18, R2 ;  /* 0x00000018ff037819 */ /* 0x000fc80000011602 */
[----:B------:R-:W-:-:S04]  /*33e0*/  LOP3.LUT R0, R0, R3, RZ, 0xfc, !PT ;  /* 0x0000000300007212 */ /* 0x000fc800078efcff */
[----:B------:R-:W-:-:S07]  /*33f0*/  PRMT R8, R0, 0x7610, R8 ;  /* 0x0000761000087816 */ /* 0x000fce0000000008 */
.L_x_5564:
[----:B------:R-:W-:Y:S05]  /*3400*/  BSYNC B0 ;  /* 0x0000000000007941 */ /* 0x000fea0003800000 */
.L_x_5563:
[----:B------:R3:W-:Y:S01]  /*3410*/  STG.E.U8 desc[UR36][R16.64], R8 ;  /* 0x0000000810007986 */ /* 0x0007e2000c101124 */
[----:B------:R-:W-:Y:S05]  /*3420*/  BRA `(.L_x_5540) ;  /* 0x0000000000b87947 */ /* 0x000fea0003800000 */
.L_x_5557:
        /* <DEDUP_REMOVED lines=22> */
.L_x_5539:
        /* <DEDUP_REMOVED lines=16> */
.L_x_5568:
[----:B------:R-:W-:Y:S05]  /*3690*/  BRA `(.L_x_5540) ;  /* 0x00000000001c7947 */ /* 0x000fea0003800000 */
.L_x_5567:
[----:B------:R-:W-:-:S06]  /*36a0*/  HADD2.F32 R2, -RZ, R2.H0_H0 ;  /* 0x20000002ff027230 */ /* 0x000fcc0000004100 */
[----:B------:R-:W0:Y:S02]  /*36b0*/  F2I.U64.TRUNC R2, R2 ;  /* 0x0000000200027311 */ /* 0x000e24000020d800 */
[----:B0-----:R2:W-:Y:S01]  /*36c0*/  STG.E.64 desc[UR36][R16.64], R2 ;  /* 0x0000000210007986 */ /* 0x0015e2000c101b24 */
[----:B------:R-:W-:Y:S05]  /*36d0*/  BRA `(.L_x_5540) ;  /* 0x00000000000c7947 */ /* 0x000fea0003800000 */
.L_x_5566:
[----:B------:R-:W-:-:S04]  /*36e0*/  HADD2.F32 R2, -RZ, R2.H0_H0 ;  /* 0x20000002ff027230 */ /* 0x000fc80000004100 */
[----:B------:R-:W0:Y:S02]  /*36f0*/  F2I.FTZ.U32.TRUNC.NTZ R3, R2 ;  /* 0x0000000200037305 */ /* 0x000e24000021f000 */
[----:B0-----:R0:W-:Y:S02]  /*3700*/  STG.E desc[UR36][R16.64], R3 ;  /* 0x0000000310007986 */ /* 0x0011e4000c101924 */
.L_x_5540:
[----:B------:R-:W-:-:S04]  /*3710*/  IMAD R18, R19, 0x200, R18 ;  /* 0x0000020013127824 */ /* 0x000fc800078e0212 */
[----:B------:R-:W-:-:S07]  /*3720*/  VIADD R23, R18, 0x80 ;  /* 0x0000008012177836 */ /* 0x000fce0000000000 */
.L_x_5491:
[----:B------:R-:W-:Y:S05]  /*3730*/  BSYNC B6 ;  /* 0x0000000000067941 */ /* 0x000fea0003800000 */
.L_x_5490:
        /* <DEDUP_REMOVED lines=307> */
.L_x_5571:
        /* <DEDUP_REMOVED lines=22> */
.L_x_5575:
[----:B------:R-:W2:Y:S02]  /*4bd0*/  LDG.E.U8 R2, desc[UR36][R2.64] ;  /* 0x0000002402027981 */ /* 0x000ea4000c1e1100 */
[----:B--2---:R-:W-:-:S04]  /*4be0*/  I2FP.F32.U32 R0, R2 ;  /* 0x0000000200007245 */ /* 0x004fc80000201000 */
[----:B------:R-:W-:Y:S01]  /*4bf0*/  F2FP.F16.F32.PACK_AB R0, RZ, R0 ;  /* 0x00000000ff00723e */ /* 0x000fe200000000ff */
[----:B------:R-:W-:Y:S06]  /*4c00*/  BRA `(.L_x_5577) ;  /* 0x0000000c00887947 */ /* 0x000fec0003800000 */
.L_x_5574:
        /* <DEDUP_REMOVED lines=10> */
.L_x_5579:
[----:B------:R-:W2:Y:S02]  /*4cb0*/  LDG.E R2, desc[UR36][R2.64] ;  /* 0x0000002402027981 */ /* 0x000ea4000c1e1900 */
[----:B--2---:R-:W-:-:S04]  /*4cc0*/  I2FP.F32.S32 R0, R2 ;  /* 0x0000000200007245 */ /* 0x004fc80000201400 */
[----:B------:R-:W-:Y:S01]  /*4cd0*/  F2FP.F16.F32.PACK_AB R0, RZ, R0 ;  /* 0x00000000ff00723e */ /* 0x000fe200000000ff */
[----:B------:R-:W-:Y:S06]  /*4ce0*/  BRA `(.L_x_5577) ;  /* 0x0000000c00507947 */ /* 0x000fec0003800000 */
.L_x_5578:
[----:B------:R-:W2:Y:S02]  /*4cf0*/  LDG.E.U16 R2, desc[UR36][R2.64] ;  /* 0x0000002402027981 */ /* 0x000ea4000c1e1500 */
[----:B--2---:R-:W0:Y:S02]  /*4d00*/  I2F.S16 R0, R2 ;  /* 0x0000000200007306 */ /* 0x004e240000101400 */
[----:B0-----:R-:W-:Y:S01]  /*4d10*/  F2FP.F16.F32.PACK_AB R0, RZ, R0 ;  /* 0x00000000ff00723e */ /* 0x001fe200000000ff */
[----:B------:R-:W-:Y:S06]  /*4d20*/  BRA `(.L_x_5577) ;  /* 0x0000000c00407947 */ /* 0x000fec0003800000 */
.L_x_5573:
        /* <DEDUP_REMOVED lines=9> */
.L_x_5581:
[----:B------:R0:W5:Y:S01]  /*4dc0*/  LDG.E.U16 R0, desc[UR36][R2.64] ;  /* 0x0000002402007981 */ /* 0x000162000c1e1500 */
[----:B------:R-:W-:Y:S05]  /*4dd0*/  BRA `(.L_x_5577) ;  /* 0x0000000c00147947 */ /* 0x000fea0003800000 */
.L_x_5580:
        /* <DEDUP_REMOVED lines=9> */
.L_x_5583:
[----:B------:R1:W5:Y:S01]  /*4e70*/  LDG.E.U16 R0, desc[UR36][R2.64] ;  /* 0x0000002402007981 */ /* 0x000362000c1e1500 */
[----:B------:R-:W-:Y:S05]  /*4e80*/  BRA `(.L_x_5577) ;  /* 0x0000000800e87947 */ /* 0x000fea0003800000 */
.L_x_5582:
        /* <DEDUP_REMOVED lines=8> */
.L_x_5572:
        /* <DEDUP_REMOVED lines=13> */
.L_x_5586:
        /* <DEDUP_REMOVED lines=8> */
.L_x_5585:
        /* <DEDUP_REMOVED lines=28> */
.L_x_5588:
        /* <DEDUP_REMOVED lines=15> */
.L_x_5587:
[----:B------:R-:W2:Y:S02]  /*5310*/  LDG.E.U16 R0, desc[UR36][R2.64] ;  /* 0x0000002402007981 */ /* 0x000ea4000c1e1500 */
[----:B--2---:R-:W-:-:S05]  /*5320*/  IMAD.U32 R0, R0, 0x10000, RZ ;  /* 0x0001000000007824 */ /* 0x004fca00078e00ff */
[----:B------:R-:W-:Y:S01]  /*5330*/  F2FP.F16.F32.PACK_AB R0, RZ, R0 ;  /* 0x00000000ff00723e */ /* 0x000fe200000000ff */
[----:B------:R-:W-:Y:S06]  /*5340*/  BRA `(.L_x_5577) ;  /* 0x0000000400b87947 */ /* 0x000fec0003800000 */
.L_x_5584:
        /* <DEDUP_REMOVED lines=12> */
.L_x_5591:
        /* <DEDUP_REMOVED lines=21> */
.L_x_5595:
[----:B------:R-:W-:Y:S05]  /*5560*/  BSYNC B1 ;  /* 0x0000000000017941 */ /* 0x000fea0003800000 */
.L_x_5594:
[----:B------:R-:W-:Y:S01]  /*5570*/  LEA R3, R0, 0x3b800000, 0x17 ;  /* 0x3b80000000037811 */ /* 0x000fe200078eb8ff */
[----:B------:R-:W-:-:S05]  /*5580*/  IMAD.SHL.U32 R0, R2, 0x100000, RZ ;  /* 0x0010000002007824 */ /* 0x000fca00078e00ff */
[----:B------:R-:W-:-:S07]  /*5590*/  LOP3.LUT R0, R3, R0, R4, 0xfe, !PT ;  /* 0x0000000003007212 */ /* 0x000fce00078efe04 */
.L_x_5593:
[----:B------:R-:W-:Y:S05]  /*55a0*/  BSYNC B0 ;  /* 0x0000000000007941 */ /* 0x000fea0003800000 */
.L_x_5592:
[----:B------:R-:W-:Y:S01]  /*55b0*/  F2FP.F16.F32.PACK_AB R0, RZ, R0 ;  /* 0x00000000ff00723e */ /* 0x000fe200000000ff */
[----:B------:R-:W-:Y:S06]  /*55c0*/  BRA `(.L_x_5577) ;  /* 0x0000000400187947 */ /* 0x000fec0003800000 */
.L_x_5590:
        /* <DEDUP_REMOVED lines=21> */
.L_x_5599:
[----:B------:R-:W-:Y:S05]  /*5720*/  BSYNC B1 ;  /* 0x0000000000017941 */ /* 0x000fea0003800000 */
.L_x_5598:
[----:B------:R-:W-:Y:S01]  /*5730*/  LEA R3, R0, 0x37800000, 0x17 ;  /* 0x3780000000037811 */ /* 0x000fe200078eb8ff */
[----:B------:R-:W-:-:S05]  /*5740*/  IMAD.SHL.U32 R0, R2, 0x200000, RZ ;  /* 0x0020000002007824 */ /* 0x000fca00078e00ff */
[----:B------:R-:W-:-:S07]  /*5750*/  LOP3.LUT R0, R3, R0, R4, 0xfe, !PT ;  /* 0x0000000003007212 */ /* 0x000fce00078efe04 */
.L_x_5597:
[----:B------:R-:W-:Y:S05]  /*5760*/  BSYNC B0 ;  /* 0x0000000000007941 */ /* 0x000fea0003800000 */
.L_x_5596:
[----:B------:R-:W-:Y:S01]  /*5770*/  F2FP.F16.F32.PACK_AB R0, RZ, R0 ;  /* 0x00000000ff00723e */ /* 0x000fe200000000ff */
[----:B------:R-:W-:Y:S06]  /*5780*/  BRA `(.L_x_5577) ;  /* 0x0000000000a87947 */ /* 0x000fec0003800000 */
.L_x_5589:
        /* <DEDUP_REMOVED lines=14> */
.L_x_5603:
[----:B------:R-:W-:Y:S05]  /*5870*/  BSYNC B0 ;  /* 0x0000000000007941 */ /* 0x000fea0003800000 */
.L_x_5602:
[----:B------:R-:W-:Y:S01]  /*5880*/  F2FP.F16.F32.PACK_AB R0, RZ, R0 ;  /* 0x00000000ff00723e */ /* 0x000fe200000000ff */
[----:B------:R-:W-:Y:S06]  /*5890*/  BRA `(.L_x_5577) ;  /* 0x0000000000647947 */ /* 0x000fec0003800000 */
.L_x_5576:
        /* <DEDUP_REMOVED lines=16> */
.L_x_5604:
[----:B------:R-:W-:Y:S01]  /*59a0*/  PRMT R0, RZ, 0x7610, R0 ;  /* 0x00007610ff007816 */ /* 0x000fe20000000000 */
[----:B------:R-:W-:Y:S06]  /*59b0*/  BRA `(.L_x_5577) ;  /* 0x00000000001c7947 */ /* 0x000fec0003800000 */
.L_x_5601:
[----:B------:R-:W2:Y:S02]  /*59c0*/  LDG.E.64 R2, desc[UR36][R2.64] ;  /* 0x0000002402027981 */ /* 0x000ea4000c1e1b00 */
[----:B--2---:R-:W0:Y:S02]  /*59d0*/  I2F.U64 R0, R2 ;  /* 0x0000000200007312 */ /* 0x004e240000301000 */
[----:B0-----:R-:W-:Y:S01]  /*59e0*/  F2FP.F16.F32.PACK_AB R0, RZ, R0 ;  /* 0x00000000ff00723e */ /* 0x001fe200000000ff */
[----:B------:R-:W-:Y:S06]  /*59f0*/  BRA `(.L_x_5577) ;  /* 0x00000000000c7947 */ /* 0x000fec0003800000 */
.L_x_5600:
[----:B------:R-:W2:Y:S02]  /*5a00*/  LDG.E R2, desc[UR36][R2.64] ;  /* 0x0000002402027981 */ /* 0x000ea4000c1e1900 */
[----:B--2---:R-:W-:-:S04]  /*5a10*/  I2FP.F32.U32 R0, R2 ;  /* 0x0000000200007245 */ /* 0x004fc80000201000 */
[----:B------:R-:W-:-:S07]  /*5a20*/  F2FP.F16.F32.PACK_AB R0, RZ, R0 ;  /* 0x00000000ff00723e */ /* 0x000fce00000000ff */
.L_x_5577:
[----:B01----:R-:W0:Y:S01]  /*5a30*/  LDC.U16 R3, c[0x0][0x422] ;  /* 0x00010880ff037b82 */ /* 0x003e220000000400 */
[----:B-----5:R-:W-:Y:S01]  /*5a40*/  HADD2.F32 R2, -RZ, R0.H0_H0 ;  /* 0x20000000ff027230 */ /* 0x020fe20000004100 */
[----:B------:R-:W-:Y:S01]  /*5a50*/  BSSY B0, `(.L_x_5605) ;  /* 0x0000041000007945 */ /* 0x000fe20003800000 */
[----:B0-----:R-:W-:-:S03]  /*5a60*/  HADD2.F32 R5, -RZ, R3.H0_H0 ;  /* 0x20000003ff057230 */ /* 0x001fc60000004100 */
        /* <DEDUP_REMOVED lines=26> */
.L_x_5610:
[----:B------:R-:W-:Y:S01]  /*5c10*/  FSETP.GEU.FTZ.AND P0, PT, R4, -R6, PT ;  /* 0x800000060400720b */ /* 0x000fe20003f1e000 */
[----:B------:R-:W-:-:S12]  /*5c20*/  FADD.FTZ R0, R0, -1 ;  /* 0xbf80000000007421 */ /* 0x000fd80000010000 */
[----:B------:R-:W-:-:S07]  /*5c30*/  @!P0 FADD.FTZ R0, R0, -1 ;  /* 0xbf80000000008421 */ /* 0x000fce0000010000 */
.L_x_5609:
[----:B------:R-:W-:Y:S05]  /*5c40*/  BSYNC B1 ;  /* 0x0000000000017941 */ /* 0x000fea0003800000 */
.L_x_5608:
[----:B------:R-:W-:Y:S01]  /*5c50*/  FFMA.FTZ R3, -R6, R0, R3 ;  /* 0x0000000006037223 */ /* 0x000fe20000010103 */
[----:B------:R-:W-:Y:S06]  /*5c60*/  BRA `(.L_x_5606) ;  /* 0x00000000007c7947 */ /* 0x000fec0003800000 */
.L_x_5607:
        /* <DEDUP_REMOVED lines=15> */
.L_x_5613:
        /* <DEDUP_REMOVED lines=13> */
.L_x_5612:
[----:B------:R-:W-:Y:S05]  /*5e30*/  BSYNC B1 ;  /* 0x0000000000017941 */ /* 0x000fea0003800000 */
.L_x_5611:
[----:B------:R-:W-:-:S04]  /*5e40*/  FMUL.FTZ R3, R3, 1.1920928955078125e-07 ;  /* 0x3400000003037820 */ /* 0x000fc80000410000 */
[----:B------:R-:W-:-:S07]  /*5e50*/  FMUL.FTZ R3, R8, R3 ;  /* 0x0000000308037220 */ /* 0x000fce0000410000 */
.L_x_5606:
[----:B------:R-:W-:Y:S05]  /*5e60*/  BSYNC B0 ;  /* 0x0000000000007941 */ /* 0x000fea0003800000 */
.L_x_5605:
        /* <DEDUP_REMOVED lines=20> */
.L_x_5617:
[----:B------:R-:W-:-:S06]  /*5fb0*/  HADD2.F32 R3, -RZ, R2.H0_H0 ;  /* 0x20000002ff037230 */ /* 0x000fcc0000004100 */
[----:B------:R-:W1:Y:S02]  /*5fc0*/  F2I.S64.TRUNC R2, R3 ;  /* 0x0000000300027311 */ /* 0x000e64000020d900 */
[----:B-1----:R1:W-:Y:S01]  /*5fd0*/  STG.E.U8 desc[UR36][R16.64], R2 ;  /* 0x0000000210007986 */ /* 0x0023e2000c101124 */
[----:B------:R-:W-:Y:S05]  /*5fe0*/  BRA `(.L_x_5619) ;  /* 0x0000000c00847947 */ /* 0x000fea0003800000 */
.L_x_5616:
        /* <DEDUP_REMOVED lines=10> */
.L_x_5621:
[----:B------:R-:W-:-:S04]  /*6090*/  HADD2.F32 R2, -RZ, R2.H0_H0 ;  /* 0x20000002ff027230 */ /* 0x000fc80000004100 */
[----:B------:R-:W1:Y:S02]  /*60a0*/  F2I.FTZ.TRUNC.NTZ R3, R2 ;  /* 0x0000000200037305 */ /* 0x000e64000021f100 */
[----:B-1----:R3:W-:Y:S01]  /*60b0*/  STG.E desc[UR36][R16.64], R3 ;  /* 0x0000000310007986 */ /* 0x0027e2000c101924 */
[----:B------:R-:W-:Y:S05]  /*60c0*/  BRA `(.L_x_5619) ;  /* 0x0000000c004c7947 */ /* 0x000fea0003800000 */
.L_x_5620:
[----:B------:R-:W-:-:S04]  /*60d0*/  HADD2.F32 R2, -RZ, R2.H0_H0 ;  /* 0x20000002ff027230 */ /* 0x000fc80000004100 */
[----:B------:R-:W1:Y:S02]  /*60e0*/  F2I.FTZ.TRUNC.NTZ R3, R2 ;  /* 0x0000000200037305 */ /* 0x000e64000021f100 */
[----:B-1----:R1:W-:Y:S01]  /*60f0*/  STG.E.U16 desc[UR36][R16.64], R3 ;  /* 0x0000000310007986 */ /* 0x0023e2000c101524 */
[----:B------:R-:W-:Y:S05]  /*6100*/  BRA `(.L_x_5619) ;  /* 0x0000000c003c7947 */ /* 0x000fea0003800000 */
.L_x_5615:
        /* <DEDUP_REMOVED lines=9> */
.L_x_5623:
[----:B------:R1:W-:Y:S01]  /*61a0*/  STG.E.U16 desc[UR36][R16.64], R2 ;  /* 0x0000000210007986 */ /* 0x0003e2000c101524 */
[----:B------:R-:W-:Y:S05]  /*61b0*/  BRA `(.L_x_5619) ;  /* 0x0000000c00107947 */ /* 0x000fea0003800000 */
.L_x_5622:
        /* <DEDUP_REMOVED lines=10> */
.L_x_5625:
[----:B------:R-:W-:-:S05]  /*6260*/  HADD2.F32 R0, -RZ, R2.H0_H0 ;  /* 0x20000002ff007230 */ /* 0x000fca0000004100 */
[----:B------:R-:W-:-:S04]  /*6270*/  F2FP.F16.F32.PACK_AB R0, RZ, R0 ;  /* 0x00000000ff00723e */ /* 0x000fc800000000ff */
[----:B------:R-:W-:-:S05]  /*6280*/  PRMT R0, R0, 0x5410, RZ ;  /* 0x0000541000007816 */ /* 0x000fca00000000ff */
[----:B------:R1:W-:Y:S01]  /*6290*/  STG.E desc[UR36][R16.64], R0 ;  /* 0x0000000010007986 */ /* 0x0003e2000c101924 */
[----:B------:R-:W-:Y:S05]  /*62a0*/  BRA `(.L_x_5619) ;  /* 0x0000000800d47947 */ /* 0x000fea0003800000 */
.L_x_5624:
[----:B------:R-:W-:-:S05]  /*62b0*/  HADD2.F32 R2, -RZ, R2.H0_H0 ;  /* 0x20000002ff027230 */ /* 0x000fca0000004100 */
[----:B------:R-:W-:-:S06]  /*62c0*/  FMUL.FTZ R2, R2, 1 ;  /* 0x3f80000002027820 */ /* 0x000fcc0000410000 */
[----:B------:R-:W1:Y:S02]  /*62d0*/  F2F.F64.F32 R2, R2 ;  /* 0x0000000200027310 */ /* 0x000e640000201800 */
[----:B-1----:R1:W-:Y:S01]  /*62e0*/  STG.E.64 desc[UR36][R16.64], R2 ;  /* 0x0000000210007986 */ /* 0x0023e2000c101b24 */
[----:B------:R-:W-:Y:S05]  /*62f0*/  BRA `(.L_x_5619) ;  /* 0x0000000800c07947 */ /* 0x000fea0003800000 */
.L_x_5614:
        /* <DEDUP_REMOVED lines=13> */
.L_x_5628:
[----:B------:R-:W-:Y:S01]  /*63d0*/  HADD2.F32 R2, -RZ, R2.H0_H0 ;  /* 0x20000002ff027230 */ /* 0x000fe20000004100 */
[----:B------:R-:W-:-:S04]  /*63e0*/  CS2R R6, SRZ ;  /* 0x0000000000067805 */ /* 0x000fc8000001ff00 */
[----:B------:R-:W-:-:S04]  /*63f0*/  FMUL.FTZ R2, R2, 1 ;  /* 0x3f80000002027820 */ /* 0x000fc80000410000 */
[----:B------:R-:W1:Y:S02]  /*6400*/  F2F.F64.F32 R4, R2 ;  /* 0x0000000200047310 */ /* 0x000e640000201800 */
[----:B-1----:R1:W-:Y:S01]  /*6410*/  STG.E.128 desc[UR36][R16.64], R4 ;  /* 0x0000000410007986 */ /* 0x0023e2000c101d24 */
[----:B------:R-:W-:Y:S05]  /*6420*/  BRA `(.L_x_5619) ;  /* 0x0000000800747947 */ /* 0x000fea0003800000 */
.L_x_5627:
        /* <DEDUP_REMOVED lines=21> */
.L_x_5632:
[----:B------:R-:W-:Y:S05]  /*6580*/  BSYNC B0 ;  /* 0x0000000000007941 */ /* 0x000fea0003800000 */
.L_x_5631:
[----:B------:R-:W-:-:S05]  /*6590*/  LOP3.LUT R3, R0, R3, RZ, 0xfc, !PT ;  /* 0x0000000300037212 */ /* 0x000fca00078efcff */
[----:B------:R1:W-:Y:S01]  /*65a0*/  STG.E.U8 desc[UR36][R16.64], R3 ;  /* 0x0000000310007986 */ /* 0x0003e2000c101124 */
[----:B------:R-:W-:Y:S05]  /*65b0*/  BRA `(.L_x_5619) ;  /* 0x0000000800107947 */ /* 0x000fea0003800000 */
.L_x_5630:
        /* <DEDUP_REMOVED lines=13> */
.L_x_5634:
[----:B------:R-:W-:Y:S01]  /*6690*/  IMAD.MOV.U32 R0, RZ, RZ, 0x7f ;  /* 0x0000007fff007424 */ /* 0x000fe200078e00ff */
[----:B------:R-:W-:-:S04]  /*66a0*/  ISETP.GT.U32.AND P0, PT, R2, 0x7f800000, PT ;  /* 0x7f8000000200780c */ /* 0x000fc80003f04070 */
[----:B------:R-:W-:-:S09]  /*66b0*/  SEL R0, R0, 0x7c, P0 ;  /* 0x0000007c00007807 */ /* 0x000fd20000000000 */
.L_x_5635:
[----:B------:R-:W-:Y:S05]  /*66c0*/  BSYNC B0 ;  /* 0x0000000000007941 */ /* 0x000fea0003800000 */
.L_x_5633:
[----:B------:R-:W-:-:S04]  /*66d0*/  LOP3.LUT R2, R3, 0x80000000, RZ, 0xc0, !PT ;  /* 0x8000000003027812 */ /* 0x000fc800078ec0ff */
[----:B------:R-:W-:-:S04]  /*66e0*/  SHF.R.U32.HI R3, RZ, 0x18, R2 ;  /* 0x00000018ff037819 */ /* 0x000fc80000011602 */
[----:B------:R-:W-:-:S05]  /*66f0*/  LOP3.LUT R3, R0, R3, RZ, 0xfc, !PT ;  /* 0x0000000300037212 */ /* 0x000fca00078efcff */
[----:B------:R1:W-:Y:S01]  /*6700*/  STG.E.U8 desc[UR36][R16.64], R3 ;  /* 0x0000000310007986 */ /* 0x0003e2000c101124 */
[----:B------:R-:W-:Y:S05]  /*6710*/  BRA `(.L_x_5619) ;  /* 0x0000000400b87947 */ /* 0x000fea0003800000 */
.L_x_5629:
[----:B------:R-:W-:-:S05]  /*6720*/  HADD2.F32 R0, -RZ, R2.H0_H0 ;  /* 0x20000002ff007230 */ /* 0x000fca0000004100 */
[----:B------:R-:W-:-:S05]  /*6730*/  F2FP.BF16.F32.PACK_AB R0, RZ, R0 ;  /* 0x00000000ff00723e */ /* 0x000fca00000010ff */
[----:B------:R1:W-:Y:S01]  /*6740*/  STG.E.U16 desc[UR36][R16.64], R0 ;  /* 0x0000000010007986 */ /* 0x0003e2000c101524 */
[----:B------:R-:W-:Y:S05]  /*6750*/  BRA `(.L_x_5619) ;  /* 0x0000000400a87947 */ /* 0x000fea0003800000 */
.L_x_5626:
        /* <DEDUP_REMOVED lines=12> */
.L_x_5638:
        /* <DEDUP_REMOVED lines=17> */
.L_x_5641:
[----:B------:R-:W-:-:S04]  /*6930*/  LOP3.LUT R2, R3, 0x80000000, RZ, 0xc0, !PT ;  /* 0x8000000003027812 */ /* 0x000fc800078ec0ff */
[----:B------:R-:W-:-:S04]  /*6940*/  SHF.R.U32.HI R3, RZ, 0x18, R2 ;  /* 0x00000018ff037819 */ /* 0x000fc80000011602 */
[----:B------:R-:W-:-:S04]  /*6950*/  LOP3.LUT R0, R0, R3, RZ, 0xfc, !PT ;  /* 0x0000000300007212 */ /* 0x000fc800078efcff */
[----:B------:R-:W-:-:S07]  /*6960*/  PRMT R8, R0, 0x7610, R8 ;  /* 0x0000761000087816 */ /* 0x000fce0000000008 */
.L_x_5640:
[----:B------:R-:W-:Y:S05]  /*6970*/  BSYNC B0 ;  /* 0x0000000000007941 */ /* 0x000fea0003800000 */
.L_x_5639:
[----:B------:R1:W-:Y:S01]  /*6980*/  STG.E.U8 desc[UR36][R16.64], R8 ;  /* 0x0000000810007986 */ /* 0x0003e2000c101124 */
[----:B------:R-:W-:Y:S05]  /*6990*/  BRA `(.L_x_5619) ;  /* 0x0000000400187947 */ /* 0x000fea0003800000 */
.L_x_5637:
        /* <DEDUP_REMOVED lines=17> */
.L_x_5644:
[----:B------:R-:W-:-:S04]  /*6ab0*/  LOP3.LUT R2, R3, 0x80000000, RZ, 0xc0, !PT ;  /* 0x8000000003027812 */ /* 0x000fc800078ec0ff */
[----:B------:R-:W-:-:S04]  /*6ac0*/  SHF.R.U32.HI R3, RZ, 0x18, R2 ;  /* 0x00000018ff037819 */ /* 0x000fc80000011602 */
[----:B------:R-:W-:-:S04]  /*6ad0*/  LOP3.LUT R0, R0, R3, RZ, 0xfc, !PT ;  /* 0x0000000300007212 */ /* 0x000fc800078efcff */
[----:B------:R-:W-:-:S07]  /*6ae0*/  PRMT R8, R0, 0x7610, R8 ;  /* 0x0000761000087816 */ /* 0x000fce0000000008 */
.L_x_5643:
[----:B------:R-:W-:Y:S05]  /*6af0*/  BSYNC B0 ;  /* 0x0000000000007941 */ /* 0x000fea0003800000 */
.L_x_5642:
[----:B------:R1:W-:Y:S01]  /*6b00*/  STG.E.U8 desc[UR36][R16.64], R8 ;  /* 0x0000000810007986 */ /* 0x0003e2000c101124 */
[----:B------:R-:W-:Y:S05]  /*6b10*/  BRA `(.L_x_5619) ;  /* 0x0000000000b87947 */ /* 0x000fea0003800000 */
.L_x_5636:
        /* <DEDUP_REMOVED lines=22> */
.L_x_5618:
        /* <DEDUP_REMOVED lines=16> */
.L_x_5647:
[----:B------:R-:W-:Y:S05]  /*6d80*/  BRA `(.L_x_5619) ;  /* 0x00000000001c7947 */ /* 0x000fea0003800000 */
.L_x_5646:
[----:B------:R-:W-:-:S06]  /*6d90*/  HADD2.F32 R2, -RZ, R2.H0_H0 ;  /* 0x20000002ff027230 */ /* 0x000fcc0000004100 */
[----:B------:R-:W1:Y:S02]  /*6da0*/  F2I.U64.TRUNC R2, R2 ;  /* 0x0000000200027311 */ /* 0x000e64000020d800 */
[----:B-1----:R1:W-:Y:S01]  /*6db0*/  STG.E.64 desc[UR36][R16.64], R2 ;  /* 0x0000000210007986 */ /* 0x0023e2000c101b24 */
[----:B------:R-:W-:Y:S05]  /*6dc0*/  BRA `(.L_x_5619) ;  /* 0x00000000000c7947 */ /* 0x000fea0003800000 */
.L_x_5645:
[----:B------:R-:W-:-:S04]  /*6dd0*/  HADD2.F32 R2, -RZ, R2.H0_H0 ;  /* 0x20000002ff027230 */ /* 0x000fc80000004100 */
[----:B------:R-:W1:Y:S02]  /*6de0*/  F2I.FTZ.U32.TRUNC.NTZ R3, R2 ;  /* 0x0000000200037305 */ /* 0x000e64000021f000 */
[----:B-1----:R1:W-:Y:S02]  /*6df0*/  STG.E desc[UR36][R16.64], R3 ;  /* 0x0000000310007986 */ /* 0x0023e4000c101924 */
.L_x_5619:
[----:B------:R-:W-:-:S07]  /*6e00*/  VIADD R23, R23, 0x80 ;  /* 0x0000008017177836 */ /* 0x000fce0000000000 */
.L_x_5570:
[----:B------:R-:W-:Y:S05]  /*6e10*/  BSYNC B6 ;  /* 0x0000000000067941 */ /* 0x000fea0003800000 */
.L_x_5569:
        /* <DEDUP_REMOVED lines=307> */
.L_x_5650:
        /* <DEDUP_REMOVED lines=22> */
.L_x_5654:
[----:B------:R-:W2:Y:S02]  /*82b0*/  LDG.E.U8 R2, desc[UR36][R2.64] ;  /* 0x0000002402027981 */ /* 0x000ea4000c1e1100 */
[----:B--2---:R-:W-:-:S04]  /*82c0*/  I2FP.F32.U32 R0, R2 ;  /* 0x0000000200007245 */ /* 0x004fc80000201000 */
[----:B------:R-:W-:Y:S01]  /*82d0*/  F2FP.F16.F32.PACK_AB R0, RZ, R0 ;  /* 0x00000000ff00723e */ /* 0x000fe200000000ff */
[----:B------:R-:W-:Y:S06]  /*82e0*/  BRA `(.L_x_5656) ;  /* 0x0000000c00887947 */ /* 0x000fec0003800000 */
.L_x_5653:
        /* <DEDUP_REMOVED lines=10> */
.L_x_5658:
[----:B------:R-:W2:Y:S02]  /*8390*/  LDG.E R2, desc[UR36][R2.64] ;  /* 0x0000002402027981 */ /* 0x000ea4000c1e1900 */
[----:B--2---:R-:W-:-:S04]  /*83a0*/  I2FP.F32.S32 R0, R2 ;  /* 0x0000000200007245 */ /* 0x004fc80000201400 */
[----:B------:R-:W-:Y:S01]  /*83b0*/  F2FP.F16.F32.PACK_AB R0, RZ, R0 ;  /* 0x00000000ff00723e */ /* 0x000fe200000000ff */
[----:B------:R-:W-:Y:S06]  /*83c0*/  BRA `(.L_x_5656) ;  /* 0x0000000c00507947 */ /* 0x000fec0003800000 */
.L_x_5657:
[----:B------:R-:W2:Y:S02]  /*83d0*/  LDG.E.U16 R2, desc[UR36][R2.64] ;  /* 0x0000002402027981 */ /* 0x000ea4000c1e1500 */
[----:B--2---:R-:W0:Y:S02]  /*83e0*/  I2F.S16 R0, R2 ;  /* 0x0000000200007306 */ /* 0x004e240000101400 */
[----:B0-----:R-:W-:Y:S01]  /*83f0*/  F2FP.F16.F32.PACK_AB R0, RZ, R0 ;  /* 0x00000000ff00723e */ /* 0x001fe200000000ff */
[----:B------:R-:W-:Y:S06]  /*8400*/  BRA `(.L_x_5656) ;  /* 0x0000000c00407947 */ /* 0x000fec0003800000 */
.L_x_5652:
        /* <DEDUP_REMOVED lines=9> */
.L_x_5660:
[----:B------:R0:W5:Y:S01]  /*84a0*/  LDG.E.U16 R0, desc[UR36][R2.64] ;  /* 0x0000002402007981 */ /* 0x000162000c1e1500 */
[----:B------:R-:W-:Y:S05]  /*84b0*/  BRA `(.L_x_5656) ;  /* 0x0000000c00147947 */ /* 0x000fea0003800000 */
.L_x_5659:
        /* <DEDUP_REMOVED lines=9> */
.L_x_5662:
[----:B------:R1:W5:Y:S01]  /*8550*/  LDG.E.U16 R0, desc[UR36][R2.64] ;  /* 0x0000002402007981 */ /* 0x000362000c1e1500 */
[----:B------:R-:W-:Y:S05]  /*8560*/  BRA `(.L_x_5656) ;  /* 0x0000000800e87947 */ /* 0x000fea0003800000 */
.L_x_5661:
        /* <DEDUP_REMOVED lines=8> */
.L_x_5651:
        /* <DEDUP_REMOVED lines=13> */
.L_x_5665:
        /* <DEDUP_REMOVED lines=8> */
.L_x_5664:
        /* <DEDUP_REMOVED lines=28> */
.L_x_5667:
        /* <DEDUP_REMOVED lines=15> */
.L_x_5666:
[----:B------:R-:W2:Y:S02]  /*89f0*/  LDG.E.U16 R0, desc[UR36][R2.64] ;  /* 0x0000002402007981 */ /* 0x000ea4000c1e1500 */
[----:B--2---:R-:W-:-:S05]  /*8a00*/  IMAD.U32 R0, R0, 0x10000, RZ ;  /* 0x0001000000007824 */ /* 0x004fca00078e00ff */
[----:B------:R-:W-:Y:S01]  /*8a10*/  F2FP.F16.F32.PACK_AB R0, RZ, R0 ;  /* 0x00000000ff00723e */ /* 0x000fe200000000ff */
[----:B------:R-:W-:Y:S06]  /*8a20*/  BRA `(.L_x_5656) ;  /* 0x0000000400b87947 */ /* 0x000fec0003800000 */
.L_x_5663:
        /* <DEDUP_REMOVED lines=12> */
.L_x_5670:
        /* <DEDUP_REMOVED lines=21> */
.L_x_5674:
[----:B------:R-:W-:Y:S05]  /*8c40*/  BSYNC B1 ;  /* 0x0000000000017941 */ /* 0x000fea0003800000 */
.L_x_5673:
[----:B------:R-:W-:Y:S01]  /*8c50*/  LEA R3, R0, 0x3b800000, 0x17 ;  /* 0x3b80000000037811 */ /* 0x000fe200078eb8ff */
[----:B------:R-:W-:-:S05]  /*8c60*/  IMAD.SHL.U32 R0, R2, 0x100000, RZ ;  /* 0x0010000002007824 */ /* 0x000fca00078e00ff */
[----:B------:R-:W-:-:S07]  /*8c70*/  LOP3.LUT R0, R3, R0, R4, 0xfe, !PT ;  /* 0x0000000003007212 */ /* 0x000fce00078efe04 */
.L_x_5672:
[----:B------:R-:W-:Y:S05]  /*8c80*/  BSYNC B0 ;  /* 0x0000000000007941 */ /* 0x000fea0003800000 */
.L_x_5671:
[----:B------:R-:W-:Y:S01]  /*8c90*/  F2FP.F16.F32.PACK_AB R0, RZ, R0 ;  /* 0x00000000ff00723e */ /* 0x000fe200000000ff */
[----:B------:R-:W-:Y:S06]  /*8ca0*/  BRA `(.L_x_5656) ;  /* 0x0000000400187947 */ /* 0x000fec0003800000 */
.L_x_5669:
        /* <DEDUP_REMOVED lines=21> */
.L_x_5678:
[----:B------:R-:W-:Y:S05]  /*8e00*/  BSYNC B1 ;  /* 0x0000000000017941 */ /* 0x000fea0003800000 */
.L_x_5677:
[----:B------:R-:W-:Y:S01]  /*8e10*/  LEA R3, R0, 0x37800000, 0x17 ;  /* 0x3780000000037811 */ /* 0x000fe200078eb8ff */
[----:B------:R-:W-:-:S05]  /*8e20*/  IMAD.SHL.U32 R0, R2, 0x200000, RZ ;  /* 0x0020000002007824 */ /* 0x000fca00078e00ff */
[----:B------:R-:W-:-:S07]  /*8e30*/  LOP3.LUT R0, R3, R0, R4, 0xfe, !PT ;  /* 0x0000000003007212 */ /* 0x000fce00078efe04 */
.L_x_5676:
[----:B------:R-:W-:Y:S05]  /*8e40*/  BSYNC B0 ;  /* 0x0000000000007941 */ /* 0x000fea0003800000 */
.L_x_5675:
[----:B------:R-:W-:Y:S01]  /*8e50*/  F2FP.F16.F32.PACK_AB R0, RZ, R0 ;  /* 0x00000000ff00723e */ /* 0x000fe200000000ff */
[----:B------:R-:W-:Y:S06]  /*8e60*/  BRA `(.L_x_5656) ;  /* 0x0000000000a87947 */ /* 0x000fec0003800000 */
.L_x_5668:
        /* <DEDUP_REMOVED lines=14> */
.L_x_5682:
[----:B------:R-:W-:Y:S05]  /*8f50*/  BSYNC B0 ;  /* 0x0000000000007941 */ /* 0x000fea0003800000 */
.L_x_5681:
[----:B------:R-:W-:Y:S01]  /*8f60*/  F2FP.F16.F32.PACK_AB R0, RZ, R0 ;  /* 0x00000000ff00723e */ /* 0x000fe200000000ff */
[----:B------:R-:W-:Y:S06]  /*8f70*/  BRA `(.L_x_5656) ;  /* 0x0000000000647947 */ /* 0x000fec0003800000 */
.L_x_5655:
        /* <DEDUP_REMOVED lines=16> */
.L_x_5683:
[----:B------:R-:W-:Y:S01]  /*9080*/  PRMT R0, RZ, 0x7610, R0 ;  /* 0x00007610ff007816 */ /* 0x000fe20000000000 */
[----:B------:R-:W-:Y:S06]  /*9090*/  BRA `(.L_x_5656) ;  /* 0x00000000001c7947 */ /* 0x000fec0003800000 */
.L_x_5680:
[----:B------:R-:W2:Y:S02]  /*90a0*/  LDG.E.64 R2, desc[UR36][R2.64] ;  /* 0x0000002402027981 */ /* 0x000ea4000c1e1b00 */
[----:B--2---:R-:W0:Y:S02]  /*90b0*/  I2F.U64 R0, R2 ;  /* 0x0000000200007312 */ /* 0x004e240000301000 */
[----:B0-----:R-:W-:Y:S01]  /*90c0*/  F2FP.F16.F32.PACK_AB R0, RZ, R0 ;  /* 0x00000000ff00723e */ /* 0x001fe200000000ff */
[----:B------:R-:W-:Y:S06]  /*90d0*/  BRA `(.L_x_5656) ;  /* 0x00000000000c7947 */ /* 0x000fec0003800000 */
.L_x_5679:
[----:B------:R-:W2:Y:S02]  /*90e0*/  LDG.E R2, desc[UR36][R2.64] ;  /* 0x0000002402027981 */ /* 0x000ea4000c1e1900 */
[----:B--2---:R-:W-:-:S04]  /*90f0*/  I2FP.F32.U32 R0, R2 ;  /* 0x0000000200007245 */ /* 0x004fc80000201000 */
[----:B------:R-:W-:-:S07]  /*9100*/  F2FP.F16.F32.PACK_AB R0, RZ, R0 ;  /* 0x00000000ff00723e */ /* 0x000fce00000000ff */
.L_x_5656:
        /* <DEDUP_REMOVED lines=30> */
.L_x_5689:
[----:B------:R-:W-:Y:S01]  /*92f0*/  FSETP.GEU.FTZ.AND P0, PT, R4, -R6, PT ;  /* 0x800000060400720b */ /* 0x000fe20003f1e000 */
[----:B------:R-:W-:-:S12]  /*9300*/  FADD.FTZ R0, R0, -1 ;  /* 0xbf80000000007421 */ /* 0x000fd80000010000 */
[----:B------:R-:W-:-:S07]  /*9310*/  @!P0 FADD.FTZ R0, R0, -1 ;  /* 0xbf80000000008421 */ /* 0x000fce0000010000 */
.L_x_5688:
[----:B------:R-:W-:Y:S05]  /*9320*/  BSYNC B1 ;  /* 0x0000000000017941 */ /* 0x000fea0003800000 */
.L_x_5687:
[----:B------:R-:W-:Y:S01]  /*9330*/  FFMA.FTZ R3, -R6, R0, R3 ;  /* 0x0000000006037223 */ /* 0x000fe20000010103 */
[----:B------:R-:W-:Y:S06]  /*9340*/  BRA `(.L_x_5685) ;  /* 0x00000000007c7947 */ /* 0x000fec0003800000 */
.L_x_5686:
        /* <DEDUP_REMOVED lines=15> */
.L_x_5692:
        /* <DEDUP_REMOVED lines=13> */
.L_x_5691:
[----:B------:R-:W-:Y:S05]  /*9510*/  BSYNC B1 ;  /* 0x0000000000017941 */ /* 0x000fea0003800000 */
.L_x_5690:
[----:B------:R-:W-:-:S04]  /*9520*/  FMUL.FTZ R3, R3, 1.1920928955078125e-07 ;  /* 0x3400000003037820 */ /* 0x000fc80000410000 */
[----:B------:R-:W-:-:S07]  /*9530*/  FMUL.FTZ R3, R8, R3 ;  /* 0x0000000308037220 */ /* 0x000fce0000410000 */
.L_x_5685:
[----:B------:R-:W-:Y:S05]  /*9540*/  BSYNC B0 ;  /* 0x0000000000007941 */ /* 0x000fea0003800000 */
.L_x_5684:
        /* <DEDUP_REMOVED lines=20> */
.L_x_5696:
[----:B------:R-:W-:-:S06]  /*9690*/  HADD2.F32 R3, -RZ, R2.H0_H0 ;  /* 0x20000002ff037230 */ /* 0x000fcc0000004100 */
[----:B------:R-:W1:Y:S02]  /*96a0*/  F2I.S64.TRUNC R2, R3 ;  /* 0x0000000300027311 */ /* 0x000e64000020d900 */
[----:B-1----:R1:W-:Y:S01]  /*96b0*/  STG.E.U8 desc[UR36][R16.64], R2 ;  /* 0x0000000210007986 */ /* 0x0023e2000c101124 */
[----:B------:R-:W-:Y:S05]  /*96c0*/  BRA `(.L_x_5698) ;  /* 0x0000000c00847947 */ /* 0x000fea0003800000 */
.L_x_5695:
        /* <DEDUP_REMOVED lines=10> */
.L_x_5700:
[----:B------:R-:W-:-:S04]  /*9770*/  HADD2.F32 R2, -RZ, R2.H0_H0 ;  /* 0x20000002ff027230 */ /* 0x000fc80000004100 */
[----:B------:R-:W1:Y:S02]  /*9780*/  F2I.FTZ.TRUNC.NTZ R3, R2 ;  /* 0x0000000200037305 */ /* 0x000e64000021f100 */
[----:B-1----:R3:W-:Y:S01]  /*9790*/  STG.E desc[UR36][R16.64], R3 ;  /* 0x0000000310007986 */ /* 0x0027e2000c101924 */
[----:B------:R-:W-:Y:S05]  /*97a0*/  BRA `(.L_x_5698) ;  /* 0x0000000c004c7947 */ /* 0x000fea0003800000 */
.L_x_5699:
[----:B------:R-:W-:-:S04]  /*97b0*/  HADD2.F32 R2, -RZ, R2.H0_H0 ;  /* 0x20000002ff027230 */ /* 0x000fc80000004100 */
[----:B------:R-:W1:Y:S02]  /*97c0*/  F2I.FTZ.TRUNC.NTZ R3, R2 ;  /* 0x0000000200037305 */ /* 0x000e64000021f100 */
[----:B-1----:R1:W-:Y:S01]  /*97d0*/  STG.E.U16 desc[UR36][R16.64], R3 ;  /* 0x0000000310007986 */ /* 0x0023e2000c101524 */
[----:B------:R-:W-:Y:S05]  /*97e0*/  BRA `(.L_x_5698) ;  /* 0x0000000c003c7947 */ /* 0x000fea0003800000 */
.L_x_5694:
        /* <DEDUP_REMOVED lines=9> */
.L_x_5702:
[----:B------:R1:W-:Y:S01]  /*9880*/  STG.E.U16 desc[UR36][R16.64], R2 ;  /* 0x0000000210007986 */ /* 0x0003e2000c101524 */
[----:B------:R-:W-:Y:S05]  /*9890*/  BRA `(.L_x_5698) ;  /* 0x0000000c00107947 */ /* 0x000fea0003800000 */
.L_x_5701:
        /* <DEDUP_REMOVED lines=10> */
.L_x_5704:
[----:B------:R-:W-:-:S05]  /*9940*/  HADD2.F32 R0, -RZ, R2.H0_H0 ;  /* 0x20000002ff007230 */ /* 0x000fca0000004100 */
[----:B------:R-:W-:-:S04]  /*9950*/  F2FP.F16.F32.PACK_AB R0, RZ, R0 ;  /* 0x00000000ff00723e */ /* 0x000fc800000000ff */
[----:B------:R-:W-:-:S05]  /*9960*/  PRMT R0, R0, 0x5410, RZ ;  /* 0x0000541000007816 */ /* 0x000fca00000000ff */
[----:B------:R1:W-:Y:S01]  /*9970*/  STG.E desc[UR36][R16.64], R0 ;  /* 0x0000000010007986 */ /* 0x0003e2000c101924 */
[----:B------:R-:W-:Y:S05]  /*9980*/  BRA `(.L_x_5698) ;  /* 0x0000000800d47947 */ /* 0x000fea0003800000 */
.L_x_5703:
[----:B------:R-:W-:-:S05]  /*9990*/  HADD2.F32 R2, -RZ, R2.H0_H0 ;  /* 0x20000002ff027230 */ /* 0x000fca0000004100 */
[----:B------:R-:W-:-:S06]  /*99a0*/  FMUL.FTZ R2, R2, 1 ;  /* 0x3f80000002027820 */ /* 0x000fcc0000410000 */
[----:B------:R-:W1:Y:S02]  /*99b0*/  F2F.F64.F32 R2, R2 ;  /* 0x0000000200027310 */ /* 0x000e640000201800 */
[----:B-1----:R1:W-:Y:S01]  /*99c0*/  STG.E.64 desc[UR36][R16.64], R2 ;  /* 0x0000000210007986 */ /* 0x0023e2000c101b24 */
[----:B------:R-:W-:Y:S05]  /*99d0*/  BRA `(.L_x_5698) ;  /* 0x0000000800c07947 */ /* 0x000fea0003800000 */
.L_x_5693:
        /* <DEDUP_REMOVED lines=13> */
.L_x_5707:
[----:B------:R-:W-:Y:S01]  /*9ab0*/  HADD2.F32 R2, -RZ, R2.H0_H0 ;  /* 0x20000002ff027230 */ /* 0x000fe20000004100 */
[----:B------:R-:W-:-:S04]  /*9ac0*/  CS2R R6, SRZ ;  /* 0x0000000000067805 */ /* 0x000fc8000001ff00 */
[----:B------:R-:W-:-:S04]  /*9ad0*/  FMUL.FTZ R2, R2, 1 ;  /* 0x3f80000002027820 */ /* 0x000fc80000410000 */
[----:B------:R-:W1:Y:S02]  /*9ae0*/  F2F.F64.F32 R4, R2 ;  /* 0x0000000200047310 */ /* 0x000e640000201800 */
[----:B-1----:R1:W-:Y:S01]  /*9af0*/  STG.E.128 desc[UR36][R16.64], R4 ;  /* 0x0000000410007986 */ /* 0x0023e2000c101d24 */
[----:B------:R-:W-:Y:S05]  /*9b00*/  BRA `(.L_x_5698) ;  /* 0x0000000800747947 */ /* 0x000fea0003800000 */
.L_x_5706:
        /* <DEDUP_REMOVED lines=21> */
.L_x_5711:
[----:B------:R-:W-:Y:S05]  /*9c60*/  BSYNC B0 ;  /* 0x0000000000007941 */ /* 0x000fea0003800000 */
.L_x_5710:
[----:B------:R-:W-:-:S05]  /*9c70*/  LOP3.LUT R3, R0, R3, RZ, 0xfc, !PT ;  /* 0x0000000300037212 */ /* 0x000fca00078efcff */
[----:B------:R1:W-:Y:S01]  /*9c80*/  STG.E.U8 desc[UR36][R16.64], R3 ;  /* 0x0000000310007986 */ /* 0x0003e2000c101124 */
[----:B------:R-:W-:Y:S05]  /*9c90*/  BRA `(.L_x_5698) ;  /* 0x0000000800107947 */ /* 0x000fea0003800000 */
.L_x_5709:
        /* <DEDUP_REMOVED lines=13> */
.L_x_5713:
[----:B------:R-:W-:Y:S01]  /*9d70*/  IMAD.MOV.U32 R0, RZ, RZ, 0x7f ;  /* 0x0000007fff007424 */ /* 0x000fe200078e00ff */
[----:B------:R-:W-:-:S04]  /*9d80*/  ISETP.GT.U32.AND P0, PT, R2, 0x7f800000, PT ;  /* 0x7f8000000200780c */ /* 0x000fc80003f04070 */
[----:B------:R-:W-:-:S09]  /*9d90*/  SEL R0, R0, 0x7c, P0 ;  /* 0x0000007c00007807 */ /* 0x000fd20000000000 */
.L_x_5714:
[----:B------:R-:W-:Y:S05]  /*9da0*/  BSYNC B0 ;  /* 0x0000000000007941 */ /* 0x000fea0003800000 */
.L_x_5712:
[----:B------:R-:W-:-:S04]  /*9db0*/  LOP3.LUT R2, R3, 0x80000000, RZ, 0xc0, !PT ;  /* 0x8000000003027812 */ /* 0x000fc800078ec0ff */
[----:B------:R-:W-:-:S04]  /*9dc0*/  SHF.R.U32.HI R3, RZ, 0x18, R2 ;  /* 0x00000018ff037819 */ /* 0x000fc80000011602 */
[----:B------:R-:W-:-:S05]  /*9dd0*/  LOP3.LUT R3, R0, R3, RZ, 0xfc, !PT ;  /* 0x0000000300037212 */ /* 0x000fca00078efcff */
[----:B------:R1:W-:Y:S01]  /*9de0*/  STG.E.U8 desc[UR36][R16.64], R3 ;  /* 0x0000000310007986 */ /* 0x0003e2000c101124 */
[----:B------:R-:W-:Y:S05]  /*9df0*/  BRA `(.L_x_5698) ;  /* 0x0000000400b87947 */ /* 0x000fea0003800000 */
.L_x_5708:
[----:B------:R-:W-:-:S05]  /*9e00*/  HADD2.F32 R0, -RZ, R2.H0_H0 ;  /* 0x20000002ff007230 */ /* 0x000fca0000004100 */
[----:B------:R-:W-:-:S05]  /*9e10*/  F2FP.BF16.F32.PACK_AB R0, RZ, R0 ;  /* 0x00000000ff00723e */ /* 0x000fca00000010ff */
[----:B------:R1:W-:Y:S01]  /*9e20*/  STG.E.U16 desc[UR36][R16.64], R0 ;  /* 0x0000000010007986 */ /* 0x0003e2000c101524 */
[----:B------:R-:W-:Y:S05]  /*9e30*/  BRA `(.L_x_5698) ;  /* 0x0000000400a87947 */ /* 0x000fea0003800000 */
.L_x_5705:
        /* <DEDUP_REMOVED lines=12> */
.L_x_5717:
        /* <DEDUP_REMOVED lines=17> */
.L_x_5720:
[----:B------:R-:W-:-:S04]  /*a010*/  LOP3.LUT R2, R3, 0x80000000, RZ, 0xc0, !PT ;  /* 0x8000000003027812 */ /* 0x000fc800078ec0ff */
[----:B------:R-:W-:-:S04]  /*a020*/  SHF.R.U32.HI R3, RZ, 0x18, R2 ;  /* 0x00000018ff037819 */ /* 0x000fc80000011602 */
[----:B------:R-:W-:-:S04]  /*a030*/  LOP3.LUT R0, R0, R3, RZ, 0xfc, !PT ;  /* 0x0000000300007212 */ /* 0x000fc800078efcff */
[----:B------:R-:W-:-:S07]  /*a040*/  PRMT R8, R0, 0x7610, R8 ;  /* 0x0000761000087816 */ /* 0x000fce0000000008 */
.L_x_5719:
[----:B------:R-:W-:Y:S05]  /*a050*/  BSYNC B0 ;  /* 0x0000000000007941 */ /* 0x000fea0003800000 */
.L_x_5718:
[----:B------:R1:W-:Y:S01]  /*a060*/  STG.E.U8 desc[UR36][R16.64], R8 ;  /* 0x0000000810007986 */ /* 0x0003e2000c101124 */
[----:B------:R-:W-:Y:S05]  /*a070*/  BRA `(.L_x_5698) ;  /* 0x0000000400187947 */ /* 0x000fea0003800000 */
.L_x_5716:
        /* <DEDUP_REMOVED lines=17> */
.L_x_5723:
[----:B------:R-:W-:-:S04]  /*a190*/  LOP3.LUT R2, R3, 0x80000000, RZ, 0xc0, !PT ;  /* 0x8000000003027812 */ /* 0x000fc800078ec0ff */
[----:B------:R-:W-:-:S04]  /*a1a0*/  SHF.R.U32.HI R3, RZ, 0x18, R2 ;  /* 0x00000018ff037819 */ /* 0x000fc80000011602 */
[----:B------:R-:W-:-:S04]  /*a1b0*/  LOP3.LUT R0, R0, R3, RZ, 0xfc, !PT ;  /* 0x0000000300007212 */ /* 0x000fc800078efcff */
[----:B------:R-:W-:-:S07]  /*a1c0*/  PRMT R8, R0, 0x7610, R8 ;  /* 0x0000761000087816 */ /* 0x000fce0000000008 */
.L_x_5722:
[----:B------:R-:W-:Y:S05]  /*a1d0*/  BSYNC B0 ;  /* 0x0000000000007941 */ /* 0x000fea0003800000 */
.L_x_5721:
[----:B------:R1:W-:Y:S01]  /*a1e0*/  STG.E.U8 desc[UR36][R16.64], R8 ;  /* 0x0000000810007986 */ /* 0x0003e2000c101124 */
[----:B------:R-:W-:Y:S05]  /*a1f0*/  BRA `(.L_x_5698) ;  /* 0x0000000000b87947 */ /* 0x000fea0003800000 */
.L_x_5715:
        /* <DEDUP_REMOVED lines=22> */
.L_x_5697:
        /* <DEDUP_REMOVED lines=16> */
.L_x_5726:
[----:B------:R-:W-:Y:S05]  /*a460*/  BRA `(.L_x_5698) ;  /* 0x00000000001c7947 */ /* 0x000fea0003800000 */
.L_x_5725:
[----:B------:R-:W-:-:S06]  /*a470*/  HADD2.F32 R2, -RZ, R2.H0_H0 ;  /* 0x20000002ff027230 */ /* 0x000fcc0000004100 */
[----:B------:R-:W1:Y:S02]  /*a480*/  F2I.U64.TRUNC R2, R2 ;  /* 0x0000000200027311 */ /* 0x000e64000020d800 */
[----:B-1----:R1:W-:Y:S01]  /*a490*/  STG.E.64 desc[UR36][R16.64], R2 ;  /* 0x0000000210007986 */ /* 0x0023e2000c101b24 */
[----:B------:R-:W-:Y:S05]  /*a4a0*/  BRA `(.L_x_5698) ;  /* 0x00000000000c7947 */ /* 0x000fea0003800000 */
.L_x_5724:
[----:B------:R-:W-:-:S04]  /*a4b0*/  HADD2.F32 R2, -RZ, R2.H0_H0 ;  /* 0x20000002ff027230 */ /* 0x000fc80000004100 */
[----:B------:R-:W1:Y:S02]  /*a4c0*/  F2I.FTZ.U32.TRUNC.NTZ R3, R2 ;  /* 0x0000000200037305 */ /* 0x000e64000021f000 */
[----:B-1----:R1:W-:Y:S02]  /*a4d0*/  STG.E desc[UR36][R16.64], R3 ;  /* 0x0000000310007986 */ /* 0x0023e4000c101924 */
.L_x_5698:
[----:B------:R-:W-:-:S07]  /*a4e0*/  VIADD R23, R23, 0x80 ;  /* 0x0000008017177836 */ /* 0x000fce0000000000 */
.L_x_5649:
[----:B------:R-:W-:Y:S05]  /*a4f0*/  BSYNC B6 ;  /* 0x0000000000067941 */ /* 0x000fea0003800000 */
.L_x_5648:
        /* <DEDUP_REMOVED lines=306> */
.L_x_5727:
        /* <DEDUP_REMOVED lines=22> */
.L_x_5731:
[----:B------:R-:W2:Y:S02]  /*b980*/  LDG.E.U8 R2, desc[UR36][R2.64] ;  /* 0x0000002402027981 */ /* 0x000ea4000c1e1100 */
[----:B--2---:R-:W-:-:S04]  /*b990*/  I2FP.F32.U32 R0, R2 ;  /* 0x0000000200007245 */ /* 0x004fc80000201000 */
[----:B------:R-:W-:Y:S01]  /*b9a0*/  F2FP.F16.F32.PACK_AB R0, RZ, R0 ;  /* 0x00000000ff00723e */ /* 0x000fe200000000ff */
[----:B------:R-:W-:Y:S06]  /*b9b0*/  BRA `(.L_x_5733) ;  /* 0x0000000c00887947 */ /* 0x000fec0003800000 */
.L_x_5730:
        /* <DEDUP_REMOVED lines=10> */
.L_x_5735:
[----:B------:R-:W2:Y:S02]  /*ba60*/  LDG.E R2, desc[UR36][R2.64] ;  /* 0x0000002402027981 */ /* 0x000ea4000c1e1900 */
[----:B--2---:R-:W-:-:S04]  /*ba70*/  I2FP.F32.S32 R0, R2 ;  /* 0x0000000200007245 */ /* 0x004fc80000201400 */
[----:B------:R-:W-:Y:S01]  /*ba80*/  F2FP.F16.F32.PACK_AB R0, RZ, R0 ;  /* 0x00000000ff00723e */ /* 0x000fe200000000ff */
[----:B------:R-:W-:Y:S06]  /*ba90*/  BRA `(.L_x_5733) ;  /* 0x0000000c00507947 */ /* 0x000fec0003800000 */
.L_x_5734:
[----:B------:R-:W2:Y:S02]  /*baa0*/  LDG.E.U16 R2, desc[UR36][R2.64] ;  /* 0x0000002402027981 */ /* 0x000ea4000c1e1500 */
[----:B--2---:R-:W0:Y:S02]  /*bab0*/  I2F.S16 R0, R2 ;  /* 0x0000000200007306 */ /* 0x004e240000101400 */
[----:B0-----:R-:W-:Y:S01]  /*bac0*/  F2FP.F16.F32.PACK_AB R0, RZ, R0 ;  /* 0x00000000ff00723e */ /* 0x001fe200000000ff */
[----:B------:R-:W-:Y:S06]  /*bad0*/  BRA `(.L_x_5733) ;  /* 0x0000000c00407947 */ /* 0x000fec0003800000 */
.L_x_5729:
        /* <DEDUP_REMOVED lines=9> */
.L_x_5737:
[----:B------:R1:W5:Y:S01]  /*bb70*/  LDG.E.U16 R0, desc[UR36][R2.64] ;  /* 0x0000002402007981 */ /* 0x000362000c1e1500 */
[----:B------:R-:W-:Y:S05]  /*bb80*/  BRA `(.L_x_5733) ;  /* 0x0000000c00147947 */ /* 0x000fea0003800000 */
.L_x_5736:
        /* <DEDUP_REMOVED lines=9> */
.L_x_5739:
[----:B------:R0:W5:Y:S01]  /*bc20*/  LDG.E.U16 R0, desc[UR36][R2.64] ;  /* 0x0000002402007981 */ /* 0x000162000c1e1500 */
[----:B------:R-:W-:Y:S05]  /*bc30*/  BRA `(.L_x_5733) ;  /* 0x0000000800e87947 */ /* 0x000fea0003800000 */
.L_x_5738:
        /* <DEDUP_REMOVED lines=8> */
.L_x_5728:
        /* <DEDUP_REMOVED lines=13> */
.L_x_5742:
        /* <DEDUP_REMOVED lines=8> */
.L_x_5741:
        /* <DEDUP_REMOVED lines=28> */
.L_x_5744:
        /* <DEDUP_REMOVED lines=15> */
.L_x_5743:
[----:B------:R-:W2:Y:S02]  /*c0c0*/  LDG.E.U16 R0, desc[UR36][R2.64] ;  /* 0x0000002402007981 */ /* 0x000ea4000c1e1500 */
[----:B--2---:R-:W-:-:S05]  /*c0d0*/  IMAD.U32 R0, R0, 0x10000, RZ ;  /* 0x0001000000007824 */ /* 0x004fca00078e00ff */
[----:B------:R-:W-:Y:S01]  /*c0e0*/  F2FP.F16.F32.PACK_AB R0, RZ, R0 ;  /* 0x00000000ff00723e */ /* 0x000fe200000000ff */
[----:B------:R-:W-:Y:S06]  /*c0f0*/  BRA `(.L_x_5733) ;  /* 0x0000000400b87947 */ /* 0x000fec0003800000 */
.L_x_5740:
        /* <DEDUP_REMOVED lines=12> */
.L_x_5747:
        /* <DEDUP_REMOVED lines=21> */
.L_x_5751:
[----:B------:R-:W-:Y:S05]  /*c310*/  BSYNC B1 ;  /* 0x0000000000017941 */ /* 0x000fea0003800000 */
.L_x_5750:
[----:B------:R-:W-:Y:S01]  /*c320*/  LEA R3, R0, 0x3b800000, 0x17 ;  /* 0x3b80000000037811 */ /* 0x000fe200078eb8ff */
[----:B------:R-:W-:-:S05]  /*c330*/  IMAD.SHL.U32 R0, R2, 0x100000, RZ ;  /* 0x0010000002007824 */ /* 0x000fca00078e00ff */
[----:B------:R-:W-:-:S07]  /*c340*/  LOP3.LUT R0, R3, R0, R4, 0xfe, !PT ;  /* 0x0000000003007212 */ /* 0x000fce00078efe04 */
.L_x_5749:
[----:B------:R-:W-:Y:S05]  /*c350*/  BSYNC B0 ;  /* 0x0000000000007941 */ /* 0x000fea0003800000 */
.L_x_5748:
[----:B------:R-:W-:Y:S01]  /*c360*/  F2FP.F16.F32.PACK_AB R0, RZ, R0 ;  /* 0x00000000ff00723e */ /* 0x000fe200000000ff */
[----:B------:R-:W-:Y:S06]  /*c370*/  BRA `(.L_x_5733) ;  /* 0x0000000400187947 */ /* 0x000fec0003800000 */
.L_x_5746:
        /* <DEDUP_REMOVED lines=21> */
.L_x_5755:
[----:B------:R-:W-:Y:S05]  /*c4d0*/  BSYNC B1 ;  /* 0x0000000000017941 */ /* 0x000fea0003800000 */
.L_x_5754:
[----:B------:R-:W-:Y:S01]  /*c4e0*/  LEA R3, R0, 0x37800000, 0x17 ;  /* 0x3780000000037811 */ /* 0x000fe200078eb8ff */
[----:B------:R-:W-:-:S05]  /*c4f0*/  IMAD.SHL.U32 R0, R2, 0x200000, RZ ;  /* 0x0020000002007824 */ /* 0x000fca00078e00ff */
[----:B------:R-:W-:-:S07]  /*c500*/  LOP3.LUT R0, R3, R0, R4, 0xfe, !PT ;  /* 0x0000000003007212 */ /* 0x000fce00078efe04 */
.L_x_5753:
[----:B------:R-:W-:Y:S05]  /*c510*/  BSYNC B0 ;  /* 0x0000000000007941 */ /* 0x000fea0003800000 */
.L_x_5752:
[----:B------:R-:W-:Y:S01]  /*c520*/  F2FP.F16.F32.PACK_AB R0, RZ, R0 ;  /* 0x00000000ff00723e */ /* 0x000fe200000000ff */
[----:B------:R-:W-:Y:S06]  /*c530*/  BRA `(.L_x_5733) ;  /* 0x0000000000a87947 */ /* 0x000fec0003800000 */
.L_x_5745:
        /* <DEDUP_REMOVED lines=14> */
.L_x_5759:
[----:B------:R-:W-:Y:S05]  /*c620*/  BSYNC B0 ;  /* 0x0000000000007941 */ /* 0x000fea0003800000 */
.L_x_5758:
[----:B------:R-:W-:Y:S01]  /*c630*/  F2FP.F16.F32.PACK_AB R0, RZ, R0 ;  /* 0x00000000ff00723e */ /* 0x000fe200000000ff */
[----:B------:R-:W-:Y:S06]  /*c640*/  BRA `(.L_x_5733) ;  /* 0x0000000000647947 */ /* 0x000fec0003800000 */
.L_x_5732:
        /* <DEDUP_REMOVED lines=16> */
.L_x_5760:
[----:B------:R-:W-:Y:S01]  /*c750*/  PRMT R0, RZ, 0x7610, R0 ;  /* 0x00007610ff007816 */ /* 0x000fe20000000000 */
[----:B------:R-:W-:Y:S06]  /*c760*/  BRA `(.L_x_5733) ;  /* 0x00000000001c7947 */ /* 0x000fec0003800000 */
.L_x_5757:
[----:B------:R-:W2:Y:S02]  /*c770*/  LDG.E.64 R2, desc[UR36][R2.64] ;  /* 0x0000002402027981 */ /* 0x000ea4000c1e1b00 */
[----:B--2---:R-:W0:Y:S02]  /*c780*/  I2F.U64 R0, R2 ;  /* 0x0000000200007312 */ /* 0x004e240000301000 */
[----:B0-----:R-:W-:Y:S01]  /*c790*/  F2FP.F16.F32.PACK_AB R0, RZ, R0 ;  /* 0x00000000ff00723e */ /* 0x001fe200000000ff */
[----:B------:R-:W-:Y:S06]  /*c7a0*/  BRA `(.L_x_5733) ;  /* 0x00000000000c7947 */ /* 0x000fec0003800000 */
.L_x_5756:
[----:B------:R-:W2:Y:S02]  /*c7b0*/  LDG.E R2, desc[UR36][R2.64] ;  /* 0x0000002402027981 */ /* 0x000ea4000c1e1900 */
[----:B--2---:R-:W-:-:S04]  /*c7c0*/  I2FP.F32.U32 R0, R2 ;  /* 0x0000000200007245 */ /* 0x004fc80000201000 */
[----:B------:R-:W-:-:S07]  /*c7d0*/  F2FP.F16.F32.PACK_AB R0, RZ, R0 ;  /* 0x00000000ff00723e */ /* 0x000fce00000000ff */
.L_x_5733:
        /* <DEDUP_REMOVED lines=30> */
.L_x_5766:
[----:B------:R-:W-:Y:S01]  /*c9c0*/  FSETP.GEU.FTZ.AND P0, PT, R4, -R6, PT ;  /* 0x800000060400720b */ /* 0x000fe20003f1e000 */
[----:B------:R-:W-:-:S12]  /*c9d0*/  FADD.FTZ R0, R0, -1 ;  /* 0xbf80000000007421 */ /* 0x000fd80000010000 */
[----:B------:R-:W-:-:S07]  /*c9e0*/  @!P0 FADD.FTZ R0, R0, -1 ;  /* 0xbf80000000008421 */ /* 0x000fce0000010000 */
.L_x_5765:
[----:B------:R-:W-:Y:S05]  /*c9f0*/  BSYNC B1 ;  /* 0x0000000000017941 */ /* 0x000fea0003800000 */
.L_x_5764:
[----:B------:R-:W-:Y:S01]  /*ca00*/  FFMA.FTZ R3, -R6, R0, R3 ;  /* 0x0000000006037223 */ /* 0x000fe20000010103 */
[----:B------:R-:W-:Y:S06]  /*ca10*/  BRA `(.L_x_5762) ;  /* 0x00000000007c7947 */ /* 0x000fec0003800000 */
.L_x_5763:
        /* <DEDUP_REMOVED lines=15> */
.L_x_5769:
        /* <DEDUP_REMOVED lines=13> */
.L_x_5768:
[----:B------:R-:W-:Y:S05]  /*cbe0*/  BSYNC B1 ;  /* 0x0000000000017941 */ /* 0x000fea0003800000 */
.L_x_5767:
[----:B------:R-:W-:-:S04]  /*cbf0*/  FMUL.FTZ R3, R3, 1.1920928955078125e-07 ;  /* 0x3400000003037820 */ /* 0x000fc80000410000 */
[----:B------:R-:W-:-:S07]  /*cc00*/  FMUL.FTZ R3, R8, R3 ;  /* 0x0000000308037220 */ /* 0x000fce0000410000 */
.L_x_5762:
[----:B------:R-:W-:Y:S05]  /*cc10*/  BSYNC B0 ;  /* 0x0000000000007941 */ /* 0x000fea0003800000 */
.L_x_5761:
        /* <DEDUP_REMOVED lines=18> */
[----:B-1----:R-:W-:Y:S01]  /*cd40*/  STG.E.U8 desc[UR36][R16.64], R3 ;  /* 0x0000000310007986 */ /* 0x002fe2000c101124 */
[----:B------:R-:W-:Y:S05]  /*cd50*/  EXIT ;  /* 0x000000000000794d */ /* 0x000fea0003800000 */
.L_x_5773:
[----:B------:R-:W-:-:S06]  /*cd60*/  HADD2.F32 R3, -RZ, R2.H0_H0 ;  /* 0x20000002ff037230 */ /* 0x000fcc0000004100 */
[----:B------:R-:W1:Y:S02]  /*cd70*/  F2I.S64.TRUNC R2, R3 ;  /* 0x0000000300027311 */ /* 0x000e64000020d900 */
[----:B-1----:R-:W-:Y:S01]  /*cd80*/  STG.E.U8 desc[UR36][R16.64], R2 ;  /* 0x0000000210007986 */ /* 0x002fe2000c101124 */
[----:B------:R-:W-:Y:S05]  /*cd90*/  EXIT ;  /* 0x000000000000794d */ /* 0x000fea0003800000 */
.L_x_5772:
        /* <DEDUP_REMOVED lines=8> */
[----:B-1----:R-:W-:Y:S01]  /*ce20*/  STG.E.64 desc[UR36][R16.64], R2 ;  /* 0x0000000210007986 */ /* 0x002fe2000c101b24 */
[----:B------:R-:W-:Y:S05]  /*ce30*/  EXIT ;  /* 0x000000000000794d */ /* 0x000fea0003800000 */
.L_x_5776:
[----:B------:R-:W-:-:S04]  /*ce40*/  HADD2.F32 R2, -RZ, R2.H0_H0 ;  /* 0x20000002ff027230 */ /* 0x000fc80000004100 */
[----:B------:R-:W1:Y:S02]  /*ce50*/  F2I.FTZ.TRUNC.NTZ R3, R2 ;  /* 0x0000000200037305 */ /* 0x000e64000021f100 */
[----:B-1----:R-:W-:Y:S01]  /*ce60*/  STG.E desc[UR36][R16.64], R3 ;  /* 0x0000000310007986 */ /* 0x002fe2000c101924 */
[----:B------:R-:W-:Y:S05]  /*ce70*/  EXIT ;  /* 0x000000000000794d */ /* 0x000fea0003800000 */
.L_x_5775:
[----:B------:R-:W-:-:S04]  /*ce80*/  HADD2.F32 R2, -RZ, R2.H0_H0 ;  /* 0x20000002ff027230 */ /* 0x000fc80000004100 */
[----:B------:R-:W1:Y:S02]  /*ce90*/  F2I.FTZ.TRUNC.NTZ R3, R2 ;  /* 0x0000000200037305 */ /* 0x000e64000021f100 */
[----:B-1----:R-:W-:Y:S01]  /*cea0*/  STG.E.U16 desc[UR36][R16.64], R3 ;  /* 0x0000000310007986 */ /* 0x002fe2000c101524 */
[----:B------:R-:W-:Y:S05]  /*ceb0*/  EXIT ;  /* 0x000000000000794d */ /* 0x000fea0003800000 */
.L_x_5771:
        /* <DEDUP_REMOVED lines=9> */
.L_x_5778:
[----:B------:R-:W-:Y:S01]  /*cf50*/  STG.E.U16 desc[UR36][R16.64], R2 ;  /* 0x0000000210007986 */ /* 0x000fe2000c101524 */
[----:B------:R-:W-:Y:S05]  /*cf60*/  EXIT ;  /* 0x000000000000794d */ /* 0x000fea0003800000 */
.L_x_5777:
        /* <DEDUP_REMOVED lines=10> */
.L_x_5780:
[----:B------:R-:W-:-:S05]  /*d010*/  HADD2.F32 R0, -RZ, R2.H0_H0 ;  /* 0x20000002ff007230 */ /* 0x000fca0000004100 */
[----:B------:R-:W-:-:S04]  /*d020*/  F2FP.F16.F32.PACK_AB R0, RZ, R0 ;  /* 0x00000000ff00723e */ /* 0x000fc800000000ff */
[----:B------:R-:W-:-:S05]  /*d030*/  PRMT R0, R0, 0x5410, RZ ;  /* 0x0000541000007816 */ /* 0x000fca00000000ff */
[----:B------:R-:W-:Y:S01]  /*d040*/  STG.E desc[UR36][R16.64], R0 ;  /* 0x0000000010007986 */ /* 0x000fe2000c101924 */
[----:B------:R-:W-:Y:S05]  /*d050*/  EXIT ;  /* 0x000000000000794d */ /* 0x000fea0003800000 */
.L_x_5779:
[----:B------:R-:W-:-:S05]  /*d060*/  HADD2.F32 R2, -RZ, R2.H0_H0 ;  /* 0x20000002ff027230 */ /* 0x000fca0000004100 */
[----:B------:R-:W-:-:S06]  /*d070*/  FMUL.FTZ R2, R2, 1 ;  /* 0x3f80000002027820 */ /* 0x000fcc0000410000 */
[----:B------:R-:W1:Y:S02]  /*d080*/  F2F.F64.F32 R2, R2 ;  /* 0x0000000200027310 */ /* 0x000e640000201800 */
[----:B-1----:R-:W-:Y:S01]  /*d090*/  STG.E.64 desc[UR36][R16.64], R2 ;  /* 0x0000000210007986 */ /* 0x002fe2000c101b24 */
[----:B------:R-:W-:Y:S05]  /*d0a0*/  EXIT ;  /* 0x000000000000794d */ /* 0x000fea0003800000 */
.L_x_5770:
        /* <DEDUP_REMOVED lines=13> */
.L_x_5783:
[----:B------:R-:W-:Y:S01]  /*d180*/  HADD2.F32 R2, -RZ, R2.H0_H0 ;  /* 0x20000002ff027230 */ /* 0x000fe20000004100 */
[----:B------:R-:W-:-:S04]  /*d190*/  CS2R R6, SRZ ;  /* 0x0000000000067805 */ /* 0x000fc8000001ff00 */
[----:B------:R-:W-:-:S04]  /*d1a0*/  FMUL.FTZ R2, R2, 1 ;  /* 0x3f80000002027820 */ /* 0x000fc80000410000 */
[----:B------:R-:W1:Y:S02]  /*d1b0*/  F2F.F64.F32 R4, R2 ;  /* 0x0000000200047310 */ /* 0x000e640000201800 */
[----:B-1----:R-:W-:Y:S01]  /*d1c0*/  STG.E.128 desc[UR36][R16.64], R4 ;  /* 0x0000000410007986 */ /* 0x002fe2000c101d24 */
[----:B------:R-:W-:Y:S05]  /*d1d0*/  EXIT ;  /* 0x000000000000794d */ /* 0x000fea0003800000 */
.L_x_5782:
        /* <DEDUP_REMOVED lines=21> */
.L_x_5787:
[----:B------:R-:W-:Y:S05]  /*d330*/  BSYNC B0 ;  /* 0x0000000000007941 */ /* 0x000fea0003800000 */
.L_x_5786:
[----:B------:R-:W-:-:S05]  /*d340*/  LOP3.LUT R3, R0, R3, RZ, 0xfc, !PT ;  /* 0x0000000300037212 */ /* 0x000fca00078efcff */
[----:B------:R-:W-:Y:S01]  /*d350*/  STG.E.U8 desc[UR36][R16.64], R3 ;  /* 0x0000000310007986 */ /* 0x000fe2000c101124 */
[----:B------:R-:W-:Y:S05]  /*d360*/  EXIT ;  /* 0x000000000000794d */ /* 0x000fea0003800000 */
.L_x_5785:
        /* <DEDUP_REMOVED lines=13> */
.L_x_5789:
[----:B------:R-:W-:Y:S01]  /*d440*/  IMAD.MOV.U32 R0, RZ, RZ, 0x7f ;  /* 0x0000007fff007424 */ /* 0x000fe200078e00ff */
[----:B------:R-:W-:-:S04]  /*d450*/  ISETP.GT.U32.AND P0, PT, R2, 0x7f800000, PT ;  /* 0x7f8000000200780c */ /* 0x000fc80003f04070 */
[----:B------:R-:W-:-:S09]  /*d460*/  SEL R0, R0, 0x7c, P0 ;  /* 0x0000007c00007807 */ /* 0x000fd20000000000 */
.L_x_5790:
[----:B------:R-:W-:Y:S05]  /*d470*/  BSYNC B0 ;  /* 0x0000000000007941 */ /* 0x000fea0003800000 */
.L_x_5788:
[----:B------:R-:W-:-:S04]  /*d480*/  LOP3.LUT R2, R3, 0x80000000, RZ, 0xc0, !PT ;  /* 0x8000000003027812 */ /* 0x000fc800078ec0ff */
[----:B------:R-:W-:-:S04]  /*d490*/  SHF.R.U32.HI R3, RZ, 0x18, R2 ;  /* 0x00000018ff037819 */ /* 0x000fc80000011602 */
[----:B------:R-:W-:-:S05]  /*d4a0*/  LOP3.LUT R3, R0, R3, RZ, 0xfc, !PT ;  /* 0x0000000300037212 */ /* 0x000fca00078efcff */
[----:B------:R-:W-:Y:S01]  /*d4b0*/  STG.E.U8 desc[UR36][R16.64], R3 ;  /* 0x0000000310007986 */ /* 0x000fe2000c101124 */
[----:B------:R-:W-:Y:S05]  /*d4c0*/  EXIT ;  /* 0x000000000000794d */ /* 0x000fea0003800000 */
.L_x_5784:
[----:B------:R-:W-:-:S05]  /*d4d0*/  HADD2.F32 R0, -RZ, R2.H0_H0 ;  /* 0x20000002ff007230 */ /* 0x000fca0000004100 */
[----:B------:R-:W-:-:S05]  /*d4e0*/  F2FP.BF16.F32.PACK_AB R0, RZ, R0 ;  /* 0x00000000ff00723e */ /* 0x000fca00000010ff */
[----:B------:R-:W-:Y:S01]  /*d4f0*/  STG.E.U16 desc[UR36][R16.64], R0 ;  /* 0x0000000010007986 */ /* 0x000fe2000c101524 */
[----:B------:R-:W-:Y:S05]  /*d500*/  EXIT ;  /* 0x000000000000794d */ /* 0x000fea0003800000 */
.L_x_5781:
        /* <DEDUP_REMOVED lines=10> */
[----:B-1----:R-:W-:Y:S01]  /*d5b0*/  STG.E.U16 desc[UR36][R16.64], R3 ;  /* 0x0000000310007986 */ /* 0x002fe2000c101524 */
[----:B------:R-:W-:Y:S05]  /*d5c0*/  EXIT ;  /* 0x000000000000794d */ /* 0x000fea0003800000 */
.L_x_5793:
        /* <DEDUP_REMOVED lines=17> */
.L_x_5796:
[----:B------:R-:W-:-:S04]  /*d6e0*/  LOP3.LUT R2, R3, 0x80000000, RZ, 0xc0, !PT ;  /* 0x8000000003027812 */ /* 0x000fc800078ec0ff */
[----:B------:R-:W-:-:S04]  /*d6f0*/  SHF.R.U32.HI R3, RZ, 0x18, R2 ;  /* 0x00000018ff037819 */ /* 0x000fc80000011602 */
[----:B------:R-:W-:-:S04]  /*d700*/  LOP3.LUT R0, R0, R3, RZ, 0xfc, !PT ;  /* 0x0000000300007212 */ /* 0x000fc800078efcff */
[----:B------:R-:W-:-:S07]  /*d710*/  PRMT R8, R0, 0x7610, R8 ;  /* 0x0000761000087816 */ /* 0x000fce0000000008 */
.L_x_5795:
[----:B------:R-:W-:Y:S05]  /*d720*/  BSYNC B0 ;  /* 0x0000000000007941 */ /* 0x000fea0003800000 */
.L_x_5794:
[----:B------:R-:W-:Y:S01]  /*d730*/  STG.E.U8 desc[UR36][R16.64], R8 ;  /* 0x0000000810007986 */ /* 0x000fe2000c101124 */
[----:B------:R-:W-:Y:S05]  /*d740*/  EXIT ;  /* 0x000000000000794d */ /* 0x000fea0003800000 */
.L_x_5792:
        /* <DEDUP_REMOVED lines=17> */
.L_x_5799:
[----:B------:R-:W-:-:S04]  /*d860*/  LOP3.LUT R2, R3, 0x80000000, RZ, 0xc0, !PT ;  /* 0x8000000003027812 */ /* 0x000fc800078ec0ff */
[----:B------:R-:W-:-:S04]  /*d870*/  SHF.R.U32.HI R3, RZ, 0x18, R2 ;  /* 0x00000018ff037819 */ /* 0x000fc80000011602 */
[----:B------:R-:W-:-:S04]  /*d880*/  LOP3.LUT R0, R0, R3, RZ, 0xfc, !PT ;  /* 0x0000000300007212 */ /* 0x000fc800078efcff */
[----:B------:R-:W-:-:S07]  /*d890*/  PRMT R8, R0, 0x7610, R8 ;  /* 0x0000761000087816 */ /* 0x000fce0000000008 */
.L_x_5798:
[----:B------:R-:W-:Y:S05]  /*d8a0*/  BSYNC B0 ;  /* 0x0000000000007941 */ /* 0x000fea0003800000 */
.L_x_5797:
[----:B------:R-:W-:Y:S01]  /*d8b0*/  STG.E.U8 desc[UR36][R16.64], R8 ;  /* 0x0000000810007986 */ /* 0x000fe2000c101124 */
[----:B------:R-:W-:Y:S05]  /*d8c0*/  EXIT ;  /* 0x000000000000794d */ /* 0x000fea0003800000 */
.L_x_5791:
        /* <DEDUP_REMOVED lines=22> */
.L_x_5774:
        /* <DEDUP_REMOVED lines=16> */
.L_x_5802:
[----:B------:R-:W-:Y:S05]  /*db30*/  EXIT ;  /* 0x000000000000794d */ /* 0x000fea0003800000 */
.L_x_5801:
[----:B------:R-:W-:-:S06]  /*db40*/  HADD2.F32 R2, -RZ, R2.H0_H0 ;  /* 0x20000002ff027230 */ /* 0x000fcc0000004100 */
[----:B------:R-:W1:Y:S02]  /*db50*/  F2I.U64.TRUNC R2, R2 ;  /* 0x0000000200027311 */ /* 0x000e64000020d800 */
[----:B-1----:R-:W-:Y:S01]  /*db60*/  STG.E.64 desc[UR36][R16.64], R2 ;  /* 0x0000000210007986 */ /* 0x002fe2000c101b24 */
[----:B------:R-:W-:Y:S05]  /*db70*/  EXIT ;  /* 0x000000000000794d */ /* 0x000fea0003800000 */
.L_x_5800:
[----:B------:R-:W-:-:S04]  /*db80*/  HADD2.F32 R2, -RZ, R2.H0_H0 ;  /* 0x20000002ff027230 */ /* 0x000fc80000004100 */
[----:B------:R-:W1:Y:S02]  /*db90*/  F2I.FTZ.U32.TRUNC.NTZ R3, R2 ;  /* 0x0000000200037305 */ /* 0x000e64000021f000 */
[----:B-1----:R-:W-:Y:S01]  /*dba0*/  STG.E desc[UR36][R16.64], R3 ;  /* 0x0000000310007986 */ /* 0x002fe2000c101924 */
[----:B------:R-:W-:Y:S05]  /*dbb0*/  EXIT ;  /* 0x000000000000794d */ /* 0x000fea0003800000 */
.L_x_5803:
        /* <DEDUP_REMOVED lines=12> */
.L_x_57325:


//--------------------- .text._ZN2at6native27unrolled_elementwise_kernelINS0_13BUnaryFunctorIN3c104HalfES4_S4_ZZZNS0_16fmod_kernel_cudaERNS_18TensorIteratorBaseEENKUlvE0_clEvENKUlvE1_clEvEUlS4_S4_E_EESt5arrayIPcLm2EELi4E23TrivialOffsetCalculatorILi1EjESF_NS0_6memory12LoadWithCastILi1EEENSG_13StoreWithCastILi1EEEEEviT_T0_T2_T3_T4_T5_ --------------------------
	.section	.text._ZN2at6native27unrolled_elementwise_kernelINS0_13BUnaryFunctorIN3c104HalfES4_S4_ZZZNS0_16fmod_kernel_cudaERNS_18TensorIteratorBaseEENKUlvE0_clEvENKUlvE1_clEvEUlS4_S4_E_EESt5arrayIPcLm2EELi4E23TrivialOffsetCalculatorILi1EjESF_NS0_6memory12LoadWithCastILi1EEENSG_13StoreWithCastILi1EEEEEviT_T0_T2_T3_T4_T5_,"ax",@progbits
	.align	128
        .global         _ZN2at6native27unrolled_elementwise_kernelINS0_13BUnaryFunctorIN3c104HalfES4_S4_ZZZNS0_16fmod_kernel_cudaERNS_18TensorIteratorBaseEENKUlvE0_clEvENKUlvE1_clEvEUlS4_S4_E_EESt5arrayIPcLm2EELi4E23TrivialOffsetCalculatorILi1EjESF_NS0_6memory12LoadWithCastILi1EEENSG_13StoreWithCastILi1EEEEEviT_T0_T2_T3_T4_T5_
        .type           _ZN2at6native27unrolled_elementwise_kernelINS0_13BUnaryFunctorIN3c104HalfES4_S4_ZZZNS0_16fmod_kernel_cudaERNS_18TensorIteratorBaseEENKUlvE0_clEvENKUlvE1_clEvEUlS4_S4_E_EESt5arrayIPcLm2EELi4E23TrivialOffsetCalculatorILi1EjESF_NS0_6memory12LoadWithCastILi1EEENSG_13StoreWithCastILi1EEEEEviT_T0_T2_T3_T4_T5_,@function
        .size           _ZN2at6native27unrolled_elementwise_kernelINS0_13BUnaryFunctorIN3c104HalfES4_S4_ZZZNS0_16fmod_kernel_cudaERNS_18TensorIteratorBaseEENKUlvE0_clEvENKUlvE1_clEvEUlS4_S4_E_EESt5arrayIPcLm2EELi4E23TrivialOffsetCalculatorILi1EjESF_NS0_6memory12LoadWithCastILi1EEENSG_13StoreWithCastILi1EEEEEviT_T0_T2_T3_T4_T5_,(.L_x_57326 - _ZN2at6native27unrolled_elementwise_kernelINS0_13BUnaryFunctorIN3c104HalfES4_S4_ZZZNS0_16fmod_kernel_cudaERNS_18TensorIteratorBaseEENKUlvE0_clEvENKUlvE1_clEvEUlS4_S4_E_EESt5arrayIPcLm2EELi4E23TrivialOffsetCalculatorILi1EjESF_NS0_6memory12LoadWithCastILi1EEENSG_13StoreWithCastILi1EEEEEviT_T0_T2_T3_T4_T5_)
        .other          _ZN2at6native27unrolled_elementwise_kernelINS0_13BUnaryFunctorIN3c104HalfES4_S4_ZZZNS0_16fmod_kernel_cudaERNS_18TensorIteratorBaseEENKUlvE0_clEvENKUlvE1_clEvEUlS4_S4_E_EESt5arrayIPcLm2EELi4E23TrivialOffsetCalculatorILi1EjESF_NS0_6memory12LoadWithCastILi1EEENSG_13StoreWithCastILi1EEEEEviT_T0_T2_T3_T4_T5_,@"STO_CUDA_ENTRY STV_DEFAULT"
_ZN2at6native27unrolled_elementwise_kernelINS0_13BUnaryFunctorIN3c104HalfES4_S4_ZZZNS0_16fmod_kernel_cudaERNS_18TensorIteratorBaseEENKUlvE0_clEvENKUlvE1_clEvEUlS4_S4_E_EESt5arrayIPcLm2EELi4E23TrivialOffsetCalculatorILi1EjESF_NS0_6memory12LoadWithCastILi1EEENSG_13StoreWithCastILi1EEEEEviT_T0_T2_T3_T4_T5_:
.text._ZN2at6native27unrolled_elementwise_kernelINS0_13BUnaryFunctorIN3c104HalfES4_S4_ZZZNS0_16fmod_kernel_cudaERNS_18TensorIteratorBaseEENKUlvE0_clEvENKUlvE1_clEvEUlS4_S4_E_EESt5arrayIPcLm2EELi4E23TrivialOffsetCalculatorILi1EjESF_NS0_6memory12LoadWithCastILi1EEENSG_13StoreWithCastILi1EEEEEviT_T0_T2_T3_T4_T5_:
        /* <DEDUP_REMOVED lines=36> */
.L_x_5809:
[----:B------:R-:W2:Y:S02]  /*0240*/  LDG.E.U8 R2, desc[UR36][R2.64] ;  /* 0x0000002402027981 */ /* 0x000ea4000c1e1100 */
[----:B--2---:R-:W-:-:S04]  /*0250*/  I2FP.F32.U32 R0, R2 ;  /* 0x0000000200007245 */ /* 0x004fc80000201000 */
[----:B------:R-:W-:-:S04]  /*0260*/  F2FP.F16.F32.PACK_AB R0, RZ, R0 ;  /* 0x00000000ff00723e */ /* 0x000fc800000000ff */
[----:B------:R-:W-:Y:S01]  /*0270*/  PRMT R23, R0, 0x7610, R23 ;  /* 0x0000761000177816 */ /* 0x000fe20000000017 */
[----:B------:R-:W-:Y:S06]  /*0280*/  BRA `(.L_x_5811) ;  /* 0x0000000c00bc7947 */ /* 0x000fec0003800000 */
.L_x_5808:
        /* <DEDUP_REMOVED lines=11> */
.L_x_5813:
[----:B------:R-:W2:Y:S02]  /*0340*/  LDG.E R2, desc[UR36][R2.64] ;  /* 0x0000002402027981 */ /* 0x000ea4000c1e1900 */
[----:B--2---:R-:W-:-:S04]  /*0350*/  I2FP.F32.S32 R0, R2 ;  /* 0x0000000200007245 */ /* 0x004fc80000201400 */
[----:B------:R-:W-:-:S04]  /*0360*/  F2FP.F16.F32.PACK_AB R0, RZ, R0 ;  /* 0x00000000ff00723e */ /* 0x000fc800000000ff */
[----:B------:R-:W-:Y:S01]  /*0370*/  PRMT R23, R0, 0x7610, R23 ;  /* 0x0000761000177816 */ /* 0x000fe20000000017 */
[----:B------:R-:W-:Y:S06]  /*0380*/  BRA `(.L_x_5811) ;  /* 0x0000000c007c7947 */ /* 0x000fec0003800000 */
.L_x_5812:
[----:B------:R-:W2:Y:S02]  /*0390*/  LDG.E.U16 R2, desc[UR36][R2.64] ;  /* 0x0000002402027981 */ /* 0x000ea4000c1e1500 */
[----:B--2---:R-:W0:Y:S02]  /*03a0*/  I2F.S16 R0, R2 ;  /* 0x0000000200007306 */ /* 0x004e240000101400 */
[----:B0-----:R-:W-:-:S04]  /*03b0*/  F2FP.F16.F32.PACK_AB R0, RZ, R0 ;  /* 0x00000000ff00723e */ /* 0x001fc800000000ff */
[----:B------:R-:W-:Y:S01]  /*03c0*/  PRMT R23, R0, 0x7610, R23 ;  /* 0x0000761000177816 */ /* 0x000fe20000000017 */
[----:B------:R-:W-:Y:S06]  /*03d0*/  BRA `(.L_x_5811) ;  /* 0x0000000c00687947 */ /* 0x000fec0003800000 */
.L_x_5807:
        /* <DEDUP_REMOVED lines=9> */
.L_x_5815:
[----:B------:R1:W5:Y:S01]  /*0470*/  LDG.E.U16 R23, desc[UR36][R2.64] ;  /* 0x0000002402177981 */ /* 0x000362000c1e1500 */
[----:B------:R-:W-:Y:S05]  /*0480*/  BRA `(.L_x_5811) ;  /* 0x0000000c003c7947 */ /* 0x000fea0003800000 */
.L_x_5814:
        /* <DEDUP_REMOVED lines=9> */
.L_x_5817:
[----:B------:R0:W5:Y:S01]  /*0520*/  LDG.E.U16 R23, desc[UR36][R2.64] ;  /* 0x0000002402177981 */ /* 0x000162000c1e1500 */
[----:B------:R-:W-:Y:S05]  /*0530*/  BRA `(.L_x_5811) ;  /* 0x0000000c00107947 */ /* 0x000fea0003800000 */
.L_x_5816:
        /* <DEDUP_REMOVED lines=9> */
.L_x_5806:
        /* <DEDUP_REMOVED lines=14> */
.L_x_5820:
        /* <DEDUP_REMOVED lines=9> */
.L_x_5819:
        /* <DEDUP_REMOVED lines=28> */
.L_x_5822:
        /* <DEDUP_REMOVED lines=15> */
.L_x_5821:
[----:B------:R-:W2:Y:S02]  /*09f0*/  LDG.E.U16 R0, desc[UR36][R2.64] ;  /* 0x0000002402007981 */ /* 0x000ea4000c1e1500 */
[----:B--2---:R-:W-:-:S05]  /*0a00*/  IMAD.U32 R0, R0, 0x10000, RZ ;  /* 0x0001000000007824 */ /* 0x004fca00078e00ff */
[----:B------:R-:W-:-:S04]  /*0a10*/  F2FP.F16.F32.PACK_AB R0, RZ, R0 ;  /* 0x00000000ff00723e */ /* 0x000fc800000000ff */
[----:B------:R-:W-:Y:S01]  /*0a20*/  PRMT R23, R0, 0x7610, R23 ;  /* 0x0000761000177816 */ /* 0x000fe20000000017 */
[----:B------:R-:W-:Y:S06]  /*0a30*/  BRA `(.L_x_5811) ;  /* 0x0000000400d07947 */ /* 0x000fec0003800000 */
.L_x_5818:
        /* <DEDUP_REMOVED lines=13> */
.L_x_5825:
        /* <DEDUP_REMOVED lines=21> */
.L_x_5829:
[----:B------:R-:W-:Y:S05]  /*0c60*/  BSYNC B1 ;  /* 0x0000000000017941 */ /* 0x000fea0003800000 */
.L_x_5828:
[----:B------:R-:W-:Y:S01]  /*0c70*/  LEA R3, R0, 0x3b800000, 0x17 ;  /* 0x3b80000000037811 */ /* 0x000fe200078eb8ff */
[----:B------:R-:W-:-:S05]  /*0c80*/  IMAD.SHL.U32 R0, R2, 0x100000, RZ ;  /* 0x0010000002007824 */ /* 0x000fca00078e00ff */
[----:B------:R-:W-:-:S07]  /*0c90*/  LOP3.LUT R0, R3, R0, R4, 0xfe, !PT ;  /* 0x0000000003007212 */ /* 0x000fce00078efe04 */
.L_x_5827:
[----:B------:R-:W-:Y:S05]  /*0ca0*/  BSYNC B0 ;  /* 0x0000000000007941 */ /* 0x000fea0003800000 */
.L_x_5826:
[----:B------:R-:W-:-:S04]  /*0cb0*/  F2FP.F16.F32.PACK_AB R0, RZ, R0 ;  /* 0x00000000ff00723e */ /* 0x000fc800000000ff */
[----:B------:R-:W-:Y:S01]  /*0cc0*/  PRMT R23, R0, 0x7610, R23 ;  /* 0x0000761000177816 */ /* 0x000fe20000000017 */
[----:B------:R-:W-:Y:S06]  /*0cd0*/  BRA `(.L_x_5811) ;  /* 0x0000000400287947 */ /* 0x000fec0003800000 */
.L_x_5824:
        /* <DEDUP_REMOVED lines=21> */
.L_x_5833:
[----:B------:R-:W-:Y:S05]  /*0e30*/  BSYNC B1 ;  /* 0x0000000000017941 */ /* 0x000fea0003800000 */
.L_x_5832:
[----:B------:R-:W-:Y:S01]  /*0e40*/  LEA R3, R0, 0x37800000, 0x17 ;  /* 0x3780000000037811 */ /* 0x000fe200078eb8ff */
[----:B------:R-:W-:-:S05]  /*0e50*/  IMAD.SHL.U32 R0, R2, 0x200000, RZ ;  /* 0x0020000002007824 */ /* 0x000fca00078e00ff */
[----:B------:R-:W-:-:S07]  /*0e60*/  LOP3.LUT R0, R3, R0, R4, 0xfe, !PT ;  /* 0x0000000003007212 */ /* 0x000fce00078efe04 */
.L_x_5831:
[----:B------:R-:W-:Y:S05]  /*0e70*/  BSYNC B0 ;  /* 0x0000000000007941 */ /* 0x000fea0003800000 */
.L_x_5830:
[----:B------:R-:W-:-:S04]  /*0e80*/  F2FP.F16.F32.PACK_AB R0, RZ, R0 ;  /* 0x00000000ff00723e */ /* 0x000fc800000000ff */
[----:B------:R-:W-:Y:S01]  /*0e90*/  PRMT R23, R0, 0x7610, R23 ;  /* 0x0000761000177816 */ /* 0x000fe20000000017 */
[----:B------:R-:W-:Y:S06]  /*0ea0*/  BRA `(.L_x_5811) ;  /* 0x0000000000b47947 */ /* 0x000fec0003800000 */
.L_x_5823:
        /* <DEDUP_REMOVED lines=14> */
.L_x_5837:
[----:B------:R-:W-:Y:S05]  /*0f90*/  BSYNC B0 ;  /* 0x0000000000007941 */ /* 0x000fea0003800000 */
.L_x_5836:
[----:B------:R-:W-:-:S04]  /*0fa0*/  F2FP.F16.F32.PACK_AB R0, RZ, R0 ;  /* 0x00000000ff00723e */ /* 0x000fc800000000ff */
[----:B------:R-:W-:Y:S01]  /*0fb0*/  PRMT R23, R0, 0x7610, R23 ;  /* 0x0000761000177816 */ /* 0x000fe20000000017 */
[----:B------:R-:W-:Y:S06]  /*0fc0*/  BRA `(.L_x_5811) ;  /* 0x00000000006c7947 */ /* 0x000fec0003800000 */
.L_x_5810:
        /* <DEDUP_REMOVED lines=16> */
.L_x_5838:
[----:B------:R-:W-:Y:S01]  /*10d0*/  PRMT R23, RZ, 0x7610, R23 ;  /* 0x00007610ff177816 */ /* 0x000fe20000000017 */
[----:B------:R-:W-:Y:S06]  /*10e0*/  BRA `(.L_x_5811) ;  /* 0x0000000000247947 */ /* 0x000fec0003800000 */
.L_x_5835:
[----:B------:R-:W2:Y:S02]  /*10f0*/  LDG.E.64 R2, desc[UR36][R2.64] ;  /* 0x0000002402027981 */ /* 0x000ea4000c1e1b00 */
[----:B--2---:R-:W0:Y:S02]  /*1100*/  I2F.U64 R0, R2 ;  /* 0x0000000200007312 */ /* 0x004e240000301000 */
[----:B0-----:R-:W-:-:S04]  /*1110*/  F2FP.F16.F32.PACK_AB R0, RZ, R0 ;  /* 0x00000000ff00723e */ /* 0x001fc800000000ff */
[----:B------:R-:W-:Y:S01]  /*1120*/  PRMT R23, R0, 0x7610, R23 ;  /* 0x0000761000177816 */ /* 0x000fe20000000017 */
[----:B------:R-:W-:Y:S06]  /*1130*/  BRA `(.L_x_5811) ;  /* 0x0000000000107947 */ /* 0x000fec0003800000 */
.L_x_5834:
[----:B------:R-:W2:Y:S02]  /*1140*/  LDG.E R2, desc[UR36][R2.64] ;  /* 0x0000002402027981 */ /* 0x000ea4000c1e1900 */
[----:B--2---:R-:W-:-:S04]  /*1150*/  I2FP.F32.U32 R0, R2 ;  /* 0x0000000200007245 */ /* 0x004fc80000201000 */
[----:B------:R-:W-:-:S04]  /*1160*/  F2FP.F16.F32.PACK_AB R0, RZ, R0 ;  /* 0x00000000ff00723e */ /* 0x000fc800000000ff */
[----:B------:R-:W-:-:S07]  /*1170*/  PRMT R23, R0, 0x7610, R23 ;  /* 0x0000761000177816 */ /* 0x000fce0000000017 */
.L_x_5811:
[----:B------:R-:W-:-:S07]  /*1180*/  VIADD R17, R17, 0x80 ;  /* 0x0000008011117836 */ /* 0x000fce0000000000 */
.L_x_5805:
[----:B------:R-:W-:Y:S05]  /*1190*/  BSYNC B6 ;  /* 0x0000000000067941 */ /* 0x000fea0003800000 */
.L_x_5804:
[----:B------:R-:W-:Y:S01]  /*11a0*/  ISETP.GE.AND P0, PT, R17, R22, PT ;  /* 0x000000161100720c */ /* 0x000fe20003f06270 */
[----:B------:R-:W-:-:S12]  /*11b0*/  BSSY B6, `(.L_x_5839) ;  /* 0x000010e000067945 */ /* 0x000fd80003800000 */
[----:B------:R-:W-:Y:S05]  /*11c0*/  @P0 BRA `(.L_x_5840) ;  /* 0x0000001000300947 */ /* 0x000fea0003800000 */
[----:B01----:R-:W0:Y:S01]  /*11d0*/  LDC.64 R2, c[0x0][0x220] ;  /* 0x00008800ff027b82 */ /* 0x003e220000000a00 */
        /* <DEDUP_REMOVED lines=22> */
.L_x_5844:
[----:B------:R-:W2:Y:S02]  /*1340*/  LDG.E.U8 R2, desc[UR36][R2.64] ;  /* 0x0000002402027981 */ /* 0x000ea4000c1e1100 */
[----:B--2---:R-:W-:-:S04]  /*1350*/  I2FP.F32.U32 R0, R2 ;  /* 0x0000000200007245 */ /* 0x004fc80000201000 */
[----:B------:R-:W-:-:S04]  /*1360*/  F2FP.F16.F32.PACK_AB R0, RZ, R0 ;  /* 0x00000000ff00723e */ /* 0x000fc800000000ff */
[----:B------:R-:W-:Y:S01]  /*1370*/  PRMT R19, R0, 0x7610, R19 ;  /* 0x0000761000137816 */ /* 0x000fe20000000013 */
[----:B------:R-:W-:Y:S06]  /*1380*/  BRA `(.L_x_5846) ;  /* 0x0000000c00bc7947 */ /* 0x000fec0003800000 */
.L_x_5843:
        /* <DEDUP_REMOVED lines=11> */
.L_x_5848:
[----:B------:R-:W2:Y:S02]  /*1440*/  LDG.E R2, desc[UR36][R2.64] ;  /* 0x0000002402027981 */ /* 0x000ea4000c1e1900 */
[----:B--2---:R-:W-:-:S04]  /*1450*/  I2FP.F32.S32 R0, R2 ;  /* 0x0000000200007245 */ /* 0x004fc80000201400 */
[----:B------:R-:W-:-:S04]  /*1460*/  F2FP.F16.F32.PACK_AB R0, RZ, R0 ;  /* 0x00000000ff00723e */ /* 0x000fc800000000ff */
[----:B------:R-:W-:Y:S01]  /*1470*/  PRMT R19, R0, 0x7610, R19 ;  /* 0x0000761000137816 */ /* 0x000fe20000000013 */
[----:B------:R-:W-:Y:S06]  /*1480*/  BRA `(.L_x_5846) ;  /* 0x0000000c007c7947 */ /* 0x000fec0003800000 */
.L_x_5847:
[----:B------:R-:W2:Y:S02]  /*1490*/  LDG.E.U16 R2, desc[UR36][R2.64] ;  /* 0x0000002402027981 */ /* 0x000ea4000c1e1500 */
[----:B--2---:R-:W0:Y:S02]  /*14a0*/  I2F.S16 R0, R2 ;  /* 0x0000000200007306 */ /* 0x004e240000101400 */
[----:B0-----:R-:W-:-:S04]  /*14b0*/  F2FP.F16.F32.PACK_AB R0, RZ, R0 ;  /* 0x00000000ff00723e */ /* 0x001fc800000000ff */
[----:B------:R-:W-:Y:S01]  /*14c0*/  PRMT R19, R0, 0x7610, R19 ;  /* 0x0000761000137816 */ /* 0x000fe20000000013 */
[----:B------:R-:W-:Y:S06]  /*14d0*/  BRA `(.L_x_5846) ;  /* 0x0000000c00687947 */ /* 0x000fec0003800000 */
.L_x_5842:
        /* <DEDUP_REMOVED lines=9> */
.L_x_5850:
[----:B------:R0:W5:Y:S01]  /*1570*/  LDG.E.U16 R19, desc[UR36][R2.64] ;  /* 0x0000002402137981 */ /* 0x000162000c1e1500 */
[----:B------:R-:W-:Y:S05]  /*1580*/  BRA `(.L_x_5846) ;  /* 0x0000000c003c7947 */ /* 0x000fea0003800000 */
.L_x_5849:
        /* <DEDUP_REMOVED lines=9> */
.L_x_5852:
[----:B------:R1:W5:Y:S01]  /*1620*/  LDG.E.U16 R19, desc[UR36][R2.64] ;  /* 0x0000002402137981 */ /* 0x000362000c1e1500 */
[----:B------:R-:W-:Y:S05]  /*1630*/  BRA `(.L_x_5846) ;  /* 0x0000000c00107947 */ /* 0x000fea0003800000 */
.L_x_5851:
        /* <DEDUP_REMOVED lines=9> */
.L_x_5841:
        /* <DEDUP_REMOVED lines=14> */
.L_x_5855:
        /* <DEDUP_REMOVED lines=9> */
.L_x_5854:
        /* <DEDUP_REMOVED lines=28> */
.L_x_5857:
        /* <DEDUP_REMOVED lines=15> */
.L_x_5856:
[----:B------:R-:W2:Y:S02]  /*1af0*/  LDG.E.U16 R0, desc[UR36][R2.64] ;  /* 0x0000002402007981 */ /* 0x000ea4000c1e1500 */
[----:B--2---:R-:W-:-:S05]  /*1b00*/  IMAD.U32 R0, R0, 0x10000, RZ ;  /* 0x0001000000007824 */ /* 0x004fca00078e00ff */
[----:B------:R-:W-:-:S04]  /*1b10*/  F2FP.F16.F32.PACK_AB R0, RZ, R0 ;  /* 0x00000000ff00723e */ /* 0x000fc800000000ff */
[----:B------:R-:W-:Y:S01]  /*1b20*/  PRMT R19, R0, 0x7610, R19 ;  /* 0x0000761000137816 */ /* 0x000fe20000000013 */
[----:B------:R-:W-:Y:S06]  /*1b30*/  BRA `(.L_x_5846) ;  /* 0x0000000400d07947 */ /* 0x000fec0003800000 */
.L_x_5853:
        /* <DEDUP_REMOVED lines=13> */
.L_x_5860:
        /* <DEDUP_REMOVED lines=21> */
.L_x_5864:
[----:B------:R-:W-:Y:S05]  /*1d60*/  BSYNC B1 ;  /* 0x0000000000017941 */ /* 0x000fea0003800000 */
.L_x_5863:
[----:B------:R-:W-:Y:S01]  /*1d70*/  LEA R3, R0, 0x3b800000, 0x17 ;  /* 0x3b80000000037811 */ /* 0x000fe200078eb8ff */
[----:B------:R-:W-:-:S05]  /*1d80*/  IMAD.SHL.U32 R0, R2, 0x100000, RZ ;  /* 0x0010000002007824 */ /* 0x000fca00078e00ff */
[----:B------:R-:W-:-:S07]  /*1d90*/  LOP3.LUT R0, R3, R0, R4, 0xfe, !PT ;  /* 0x0000000003007212 */ /* 0x000fce00078efe04 */
.L_x_5862:
[----:B------:R-:W-:Y:S05]  /*1da0*/  BSYNC B0 ;  /* 0x0000000000007941 */ /* 0x000fea0003800000 */
.L_x_5861:
[----:B------:R-:W-:-:S04]  /*1db0*/  F2FP.F16.F32.PACK_AB R0, RZ, R0 ;  /* 0x00000000ff00723e */ /* 0x000fc800000000ff */
[----:B------:R-:W-:Y:S01]  /*1dc0*/  PRMT R19, R0, 0x7610, R19 ;  /* 0x0000761000137816 */ /* 0x000fe20000000013 */
[----:B------:R-:W-:Y:S06]  /*1dd0*/  BRA `(.L_x_5846) ;  /* 0x0000000400287947 */ /* 0x000fec0003800000 */
.L_x_5859:
        /* <DEDUP_REMOVED lines=21> */
.L_x_5868:
[----:B------:R-:W-:Y:S05]  /*1f30*/  BSYNC B1 ;  /* 0x0000000000017941 */ /* 0x000fea0003800000 */
.L_x_5867:
[----:B------:R-:W-:Y:S01]  /*1f40*/  LEA R3, R0, 0x37800000, 0x17 ;  /* 0x3780000000037811 */ /* 0x000fe200078eb8ff */
[----:B------:R-:W-:-:S05]  /*1f50*/  IMAD.SHL.U32 R0, R2, 0x200000, RZ ;  /* 0x0020000002007824 */ /* 0x000fca00078e00ff */
[----:B------:R-:W-:-:S07]  /*1f60*/  LOP3.LUT R0, R3, R0, R4, 0xfe, !PT ;  /* 0x0000000003007212 */ /* 0x000fce00078efe04 */
.L_x_5866:
[----:B------:R-:W-:Y:S05]  /*1f70*/  BSYNC B0 ;  /* 0x0000000000007941 */ /* 0x000fea0003800000 */
.L_x_5865:
[----:B------:R-:W-:-:S04]  /*1f80*/  F2FP.F16.F32.PACK_AB R0, RZ, R0 ;  /* 0x00000000ff00723e */ /* 0x000fc800000000ff */
[----:B------:R-:W-:Y:S01]  /*1f90*/  PRMT R19, R0, 0x7610, R19 ;  /* 0x0000761000137816 */ /* 0x000fe20000000013 */
[----:B------:R-:W-:Y:S06]  /*1fa0*/  BRA `(.L_x_5846) ;  /* 0x0000000000b47947 */ /* 0x000fec0003800000 */
.L_x_5858:
        /* <DEDUP_REMOVED lines=14> */
.L_x_5872:
[----:B------:R-:W-:Y:S05]  /*2090*/  BSYNC B0 ;  /* 0x0000000000007941 */ /* 0x000fea0003800000 */
.L_x_5871:
[----:B------:R-:W-:-:S04]  /*20a0*/  F2FP.F16.F32.PACK_AB R0, RZ, R0 ;  /* 0x00000000ff00723e */ /* 0x000fc800000000ff */
[----:B------:R-:W-:Y:S01]  /*20b0*/  PRMT R19, R0, 0x7610, R19 ;  /* 0x0000761000137816 */ /* 0x000fe20000000013 */
[----:B------:R-:W-:Y:S06]  /*20c0*/  BRA `(.L_x_5846) ;  /* 0x00000000006c7947 */ /* 0x000fec0003800000 */
.L_x_5845:
        /* <DEDUP_REMOVED lines=16> */
.L_x_5873:
[----:B------:R-:W-:Y:S01]  /*21d0*/  PRMT R19, RZ, 0x7610, R19 ;  /* 0x00007610ff137816 */ /* 0x000fe20000000013 */
[----:B------:R-:W-:Y:S06]  /*21e0*/  BRA `(.L_x_5846) ;  /* 0x0000000000247947 */ /* 0x000fec0003800000 */
.L_x_5870:
[----:B------:R-:W2:Y:S02]  /*21f0*/  LDG.E.64 R2, desc[UR36][R2.64] ;  /* 0x0000002402027981 */ /* 0x000ea4000c1e1b00 */
[----:B--2---:R-:W0:Y:S02]  /*2200*/  I2F.U64 R0, R2 ;  /* 0x0000000200007312 */ /* 0x004e240000301000 */
[----:B0-----:R-:W-:-:S04]  /*2210*/  F2FP.F16.F32.PACK_AB R0, RZ, R0 ;  /* 0x00000000ff00723e */ /* 0x001fc800000000ff */
[----:B------:R-:W-:Y:S01]  /*2220*/  PRMT R19, R0, 0x7610, R19 ;  /* 0x0000761000137816 */ /* 0x000fe20000000013 */
[----:B------:R-:W-:Y:S06]  /*2230*/  BRA `(.L_x_5846) ;  /* 0x0000000000107947 */ /* 0x000fec0003800000 */
.L_x_5869:
[----:B------:R-:W2:Y:S02]  /*2240*/  LDG.E R2, desc[UR36][R2.64] ;  /* 0x0000002402027981 */ /* 0x000ea4000c1e1900 */
[----:B--2---:R-:W-:-:S04]  /*2250*/  I2FP.F32.U32 R0, R2 ;  /* 0x0000000200007245 */ /* 0x004fc80000201000 */
[----:B------:R-:W-:-:S04]  /*2260*/  F2FP.F16.F32.PACK_AB R0, RZ, R0 ;  /* 0x00000000ff00723e */ /* 0x000fc800000000ff */
[----:B------:R-:W-:-:S07]  /*2270*/  PRMT R19, R0, 0x7610, R19 ;  /* 0x0000761000137816 */ /* 0x000fce0000000013 */
.L_x_5846:
[----:B------:R-:W-:-:S07]  /*2280*/  VIADD R17, R17, 0x80 ;  /* 0x0000008011117836 */ /* 0x000fce0000000000 */
.L_x_5840:
[----:B------:R-:W-:Y:S05]  /*2290*/  BSYNC B6 ;  /* 0x0000000000067941 */ /* 0x000fea0003800000 */
.L_x_5839:
[----:B------:R-:W-:Y:S01]  /*22a0*/  ISETP.GE.AND P0, PT, R17, R22, PT ;  /* 0x000000161100720c */ /* 0x000fe20003f06270 */
[----:B------:R-:W-:Y:S01]  /*22b0*/  BSSY B6, `(.L_x_5874) ;  /* 0x0000110000067945 */ /* 0x000fe20003800000 */
[----:B------:R-:W-:Y:S02]  /*22c0*/  PRMT R24, RZ, 0x7610, R24 ;  /* 0x00007610ff187816 */ /* 0x000fe40000000018 */
[----:B------:R-:W-:-:S09]  /*22d0*/  PRMT R26, RZ, 0x7610, R26 ;  /* 0x00007610ff1a7816 */ /* 0x000fd2000000001a */
        /* <DEDUP_REMOVED lines=24> */
.L_x_5879:
[----:B------:R-:W2:Y:S02]  /*2460*/  LDG.E.U8 R2, desc[UR36][R2.64] ;  /* 0x0000002402027981 */ /* 0x000ea4000c1e1100 */
[----:B--2---:R-:W-:-:S04]  /*2470*/  I2FP.F32.U32 R0, R2 ;  /* 0x0000000200007245 */ /* 0x004fc80000201000 */
[----:B------:R-:W-:-:S04]  /*2480*/  F2FP.F16.F32.PACK_AB R0, RZ, R0 ;  /* 0x00000000ff00723e */ /* 0x000fc800000000ff */
[----:B------:R-:W-:Y:S01]  /*2490*/  PRMT R26, R0, 0x7610, R26 ;  /* 0x00007610001a7816 */ /* 0x000fe2000000001a */
[----:B------:R-:W-:Y:S06]  /*24a0*/  BRA `(.L_x_5881) ;  /* 0x0000000c00bc7947 */ /* 0x000fec0003800000 */
.L_x_5878:
        /* <DEDUP_REMOVED lines=11> */
.L_x_5883:
[----:B------:R-:W2:Y:S02]  /*2560*/  LDG.E R2, desc[UR36][R2.64] ;  /* 0x0000002402027981 */ /* 0x000ea4000c1e1900 */
[----:B--2---:R-:W-:-:S04]  /*2570*/  I2FP.F32.S32 R0, R2 ;  /* 0x0000000200007245 */ /* 0x004fc80000201400 */
[----:B------:R-:W-:-:S04]  /*2580*/  F2FP.F16.F32.PACK_AB R0, RZ, R0 ;  /* 0x00000000ff00723e */ /* 0x000fc800000000ff */
[----:B------:R-:W-:Y:S01]  /*2590*/  PRMT R26, R0, 0x7610, R26 ;  /* 0x00007610001a7816 */ /* 0x000fe2000000001a */
[----:B------:R-:W-:Y:S06]  /*25a0*/  BRA `(.L_x_5881) ;  /* 0x0000000c007c7947 */ /* 0x000fec0003800000 */
.L_x_5882:
[----:B------:R-:W2:Y:S02]  /*25b0*/  LDG.E.U16 R2, desc[UR36][R2.64] ;  /* 0x0000002402027981 */ /* 0x000ea4000c1e1500 */
[----:B--2---:R-:W0:Y:S02]  /*25c0*/  I2F.S16 R0, R2 ;  /* 0x0000000200007306 */ /* 0x004e240000101400 */
[----:B0-----:R-:W-:-:S04]  /*25d0*/  F2FP.F16.F32.PACK_AB R0, RZ, R0 ;  /* 0x00000000ff00723e */ /* 0x001fc800000000ff */
[----:B------:R-:W-:Y:S01]  /*25e0*/  PRMT R26, R0, 0x7610, R26 ;  /* 0x00007610001a7816 */ /* 0x000fe2000000001a */
[----:B------:R-:W-:Y:S06]  /*25f0*/  BRA `(.L_x_5881) ;  /* 0x0000000c00687947 */ /* 0x000fec0003800000 */
.L_x_5877:
        /* <DEDUP_REMOVED lines=9> */
.L_x_5885:
[----:B------:R0:W5:Y:S01]  /*2690*/  LDG.E.U16 R26, desc[UR36][R2.64] ;  /* 0x00000024021a7981 */ /* 0x000162000c1e1500 */
[----:B------:R-:W-:Y:S05]  /*26a0*/  BRA `(.L_x_5881) ;  /* 0x0000000c003c7947 */ /* 0x000fea0003800000 */
.L_x_5884:
        /* <DEDUP_REMOVED lines=9> */
.L_x_5887:
[----:B------:R1:W5:Y:S01]  /*2740*/  LDG.E.U16 R26, desc[UR36][R2.64] ;  /* 0x00000024021a7981 */ /* 0x000362000c1e1500 */
[----:B------:R-:W-:Y:S05]  /*2750*/  BRA `(.L_x_5881) ;  /* 0x0000000c00107947 */ /* 0x000fea0003800000 */
.L_x_5886:
        /* <DEDUP_REMOVED lines=9> */
.L_x_5876:
        /* <DEDUP_REMOVED lines=14> */
.L_x_5890:
        /* <DEDUP_REMOVED lines=9> */
.L_x_5889:
        /* <DEDUP_REMOVED lines=28> */
.L_x_5892:
        /* <DEDUP_REMOVED lines=15> */
.L_x_5891:
[----:B------:R-:W2:Y:S02]  /*2c10*/  LDG.E.U16 R0, desc[UR36][R2.64] ;  /* 0x0000002402007981 */ /* 0x000ea4000c1e1500 */
[----:B--2---:R-:W-:-:S05]  /*2c20*/  IMAD.U32 R0, R0, 0x10000, RZ ;  /* 0x0001000000007824 */ /* 0x004fca00078e00ff */
[----:B------:R-:W-:-:S04]  /*2c30*/  F2FP.F16.F32.PACK_AB R0, RZ, R0 ;  /* 0x00000000ff00723e */ /* 0x000fc800000000ff */
[----:B------:R-:W-:Y:S01]  /*2c40*/  PRMT R26, R0, 0x7610, R26 ;  /* 0x00007610001a7816 */ /* 0x000fe2000000001a */
[----:B------:R-:W-:Y:S06]  /*2c50*/  BRA `(.L_x_5881) ;  /* 0x0000000400d07947 */ /* 0x000fec0003800000 */
.L_x_5888:
        /* <DEDUP_REMOVED lines=13> */
.L_x_5895:
        /* <DEDUP_REMOVED lines=21> */
.L_x_5899:
[----:B------:R-:W-:Y:S05]  /*2e80*/  BSYNC B1 ;  /* 0x0000000000017941 */ /* 0x000fea0003800000 */
.L_x_5898:
[----:B------:R-:W-:Y:S01]  /*2e90*/  LEA R3, R0, 0x3b800000, 0x17 ;  /* 0x3b80000000037811 */ /* 0x000fe200078eb8ff */
[----:B------:R-:W-:-:S05]  /*2ea0*/  IMAD.SHL.U32 R0, R2, 0x100000, RZ ;  /* 0x0010000002007824 */ /* 0x000fca00078e00ff */
[----:B------:R-:W-:-:S07]  /*2eb0*/  LOP3.LUT R0, R3, R0, R4, 0xfe, !PT ;  /* 0x0000000003007212 */ /* 0x000fce00078efe04 */
.L_x_5897:
[----:B------:R-:W-:Y:S05]  /*2ec0*/  BSYNC B0 ;  /* 0x0000000000007941 */ /* 0x000fea0003800000 */
.L_x_5896:
[----:B------:R-:W-:-:S04]  /*2ed0*/  F2FP.F16.F32.PACK_AB R0, RZ, R0 ;  /* 0x00000000ff00723e */ /* 0x000fc800000000ff */
[----:B------:R-:W-:Y:S01]  /*2ee0*/  PRMT R26, R0, 0x7610, R26 ;  /* 0x00007610001a7816 */ /* 0x000fe2000000001a */
[----:B------:R-:W-:Y:S06]  /*2ef0*/  BRA `(.L_x_5881) ;  /* 0x0000000400287947 */ /* 0x000fec0003800000 */
.L_x_5894:
        /* <DEDUP_REMOVED lines=21> */
.L_x_5903:
[----:B------:R-:W-:Y:S05]  /*3050*/  BSYNC B1 ;  /* 0x0000000000017941 */ /* 0x000fea0003800000 */
.L_x_5902:
[----:B------:R-:W-:Y:S01]  /*3060*/  LEA R3, R0, 0x37800000, 0x17 ;  /* 0x3780000000037811 */ /* 0x000fe200078eb8ff */
[----:B------:R-:W-:-:S05]  /*3070*/  IMAD.SHL.U32 R0, R2, 0x200000, RZ ;  /* 0x0020000002007824 */ /* 0x000fca00078e00ff */
[----:B------:R-:W-:-:S07]  /*3080*/  LOP3.LUT R0, R3, R0, R4, 0xfe, !PT ;  /* 0x0000000003007212 */ /* 0x000fce00078efe04 */
.L_x_5901:
[----:B------:R-:W-:Y:S05]  /*3090*/  BSYNC B0 ;  /* 0x0000000000007941 */ /* 0x000fea0003800000 */
.L_x_5900:
[----:B------:R-:W-:-:S04]  /*30a0*/  F2FP.F16.F32.PACK_AB R0, RZ, R0 ;  /* 0x00000000ff00723e */ /* 0x000fc800000000ff */
[----:B------:R-:W-:Y:S01]  /*30b0*/  PRMT R26, R0, 0x7610, R26 ;  /* 0x00007610001a7816 */ /* 0x000fe2000000001a */
[----:B------:R-:W-:Y:S06]  /*30c0*/  BRA `(.L_x_5881) ;  /* 0x0000000000b47947 */ /* 0x000fec0003800000 */
.L_x_5893:
        /* <DEDUP_REMOVED lines=14> */
.L_x_5907:
[----:B------:R-:W-:Y:S05]  /*31b0*/  BSYNC B0 ;  /* 0x0000000000007941 */ /* 0x000fea0003800000 */
.L_x_5906:
[----:B------:R-:W-:-:S04]  /*31c0*/  F2FP.F16.F32.PACK_AB R0, RZ, R0 ;  /* 0x00000000ff00723e */ /* 0x000fc800000000ff */
[----:B------:R-:W-:Y:S01]  /*31d0*/  PRMT R26, R0, 0x7610, R26 ;  /* 0x00007610001a7816 */ /* 0x000fe2000000001a */
[----:B------:R-:W-:Y:S06]  /*31e0*/  BRA `(.L_x_5881) ;  /* 0x00000000006c7947 */ /* 0x000fec0003800000 */
.L_x_5880:
        /* <DEDUP_REMOVED lines=16> */
.L_x_5908:
[----:B------:R-:W-:Y:S01]  /*32f0*/  PRMT R26, RZ, 0x7610, R26 ;  /* 0x00007610ff1a7816 */ /* 0x000fe2000000001a */
[----:B------:R-:W-:Y:S06]  /*3300*/  BRA `(.L_x_5881) ;  /* 0x0000000000247947 */ /* 0x000fec0003800000 */
.L_x_5905:
[----:B------:R-:W2:Y:S02]  /*3310*/  LDG.E.64 R2, desc[UR36][R2.64] ;  /* 0x0000002402027981 */ /* 0x000ea4000c1e1b00 */
[----:B--2---:R-:W0:Y:S02]  /*3320*/  I2F.U64 R0, R2 ;  /* 0x0000000200007312 */ /* 0x004e240000301000 */
[----:B0-----:R-:W-:-:S04]  /*3330*/  F2FP.F16.F32.PACK_AB R0, RZ, R0 ;  /* 0x00000000ff00723e */ /* 0x001fc800000000ff */
[----:B------:R-:W-:Y:S01]  /*3340*/  PRMT R26, R0, 0x7610, R26 ;  /* 0x00007610001a7816 */ /* 0x000fe2000000001a */
[----:B------:R-:W-:Y:S06]  /*3350*/  BRA `(.L_x_5881) ;  /* 0x0000000000107947 */ /* 0x000fec0003800000 */
.L_x_5904:
[----:B------:R-:W2:Y:S02]  /*3360*/  LDG.E R2, desc[UR36][R2.64] ;  /* 0x0000002402027981 */ /* 0x000ea4000c1e1900 */
[----:B--2---:R-:W-:-:S04]  /*3370*/  I2FP.F32.U32 R0, R2 ;  /* 0x0000000200007245 */ /* 0x004fc80000201000 */
[----:B------:R-:W-:-:S04]  /*3380*/  F2FP.F16.F32.PACK_AB R0, RZ, R0 ;  /* 0x00000000ff00723e */ /* 0x000fc800000000ff */
[----:B------:R-:W-:-:S07]  /*3390*/  PRMT R26, R0, 0x7610, R26 ;  /* 0x00007610001a7816 */ /* 0x000fce000000001a */
.L_x_5881:
[----:B------:R-:W-:-:S07]  /*33a0*/  VIADD R17, R17, 0x80 ;  /* 0x0000008011117836 */ /* 0x000fce0000000000 */
.L_x_5875:
[----:B------:R-:W-:Y:S05]  /*33b0*/  BSYNC B6 ;  /* 0x0000000000067941 */ /* 0x000fea0003800000 */
.L_x_5874:
[----:B------:R-:W-:Y:S01]  /*33c0*/  ISETP.GE.AND P0, PT, R17, R22, PT ;  /* 0x000000161100720c */ /* 0x000fe20003f06270 */
[----:B------:R-:W-:-:S12]  /*33d0*/  BSSY B6, `(.L_x_5909) ;  /* 0x000010c000067945 */ /* 0x000fd80003800000 */
        /* <DEDUP_REMOVED lines=23> */
.L_x_5914:
[----:B------:R-:W2:Y:S02]  /*3550*/  LDG.E.U8 R2, desc[UR36][R2.64] ;  /* 0x0000002402027981 */ /* 0x000ea4000c1e1100 */
[----:B--2---:R-:W-:-:S04]  /*3560*/  I2FP.F32.U32 R0, R2 ;  /* 0x0000000200007245 */ /* 0x004fc80000201000 */
[----:B------:R-:W-:-:S04]  /*3570*/  F2FP.F16.F32.PACK_AB R0, RZ, R0 ;  /* 0x00000000ff00723e */ /* 0x000fc800000000ff */
[----:B------:R-:W-:Y:S01]  /*3580*/  PRMT R24, R0, 0x7610, R24 ;  /* 0x0000761000187816 */ /* 0x000fe20000000018 */
[----:B------:R-:W-:Y:S06]  /*3590*/  BRA `(.L_x_5910) ;  /* 0x0000000c00bc7947 */ /* 0x000fec0003800000 */
.L_x_5913:
        /* <DEDUP_REMOVED lines=11> */
.L_x_5917:
[----:B------:R-:W2:Y:S02]  /*3650*/  LDG.E R2, desc[UR36][R2.64] ;  /* 0x0000002402027981 */ /* 0x000ea4000c1e1900 */
[----:B--2---:R-:W-:-:S04]  /*3660*/  I2FP.F32.S32 R0, R2 ;  /* 0x0000000200007245 */ /* 0x004fc80000201400 */
[----:B------:R-:W-:-:S04]  /*3670*/  F2FP.F16.F32.PACK_AB R0, RZ, R0 ;  /* 0x00000000ff00723e */ /* 0x000fc800000000ff */
[----:B------:R-:W-:Y:S01]  /*3680*/  PRMT R24, R0, 0x7610, R24 ;  /* 0x0000761000187816 */ /* 0x000fe20000000018 */
[----:B------:R-:W-:Y:S06]  /*3690*/  BRA `(.L_x_5910) ;  /* 0x0000000c007c7947 */ /* 0x000fec0003800000 */
.L_x_5916:
[----:B------:R-:W2:Y:S02]  /*36a0*/  LDG.E.U16 R2, desc[UR36][R2.64] ;  /* 0x0000002402027981 */ /* 0x000ea4000c1e1500 */
[----:B--2---:R-:W0:Y:S02]  /*36b0*/  I2F.S16 R0, R2 ;  /* 0x0000000200007306 */ /* 0x004e240000101400 */
[----:B0-----:R-:W-:-:S04]  /*36c0*/  F2FP.F16.F32.PACK_AB R0, RZ, R0 ;  /* 0x00000000ff00723e */ /* 0x001fc800000000ff */
[----:B------:R-:W-:Y:S01]  /*36d0*/  PRMT R24, R0, 0x7610, R24 ;  /* 0x0000761000187816 */ /* 0x000fe20000000018 */
[----:B------:R-:W-:Y:S06]  /*36e0*/  BRA `(.L_x_5910) ;  /* 0x0000000c00687947 */ /* 0x000fec0003800000 */
.L_x_5912:
        /* <DEDUP_REMOVED lines=9> */
.L_x_5919:
[----:B------:R2:W5:Y:S01]  /*3780*/  LDG.E.U16 R24, desc[UR36][R2.64] ;  /* 0x0000002402187981 */ /* 0x000562000c1e1500 */
[----:B------:R-:W-:Y:S05]  /*3790*/  BRA `(.L_x_5910) ;  /* 0x0000000c003c7947 */ /* 0x000fea0003800000 */
.L_x_5918:
        /* <DEDUP_REMOVED lines=9> */
.L_x_5921:
[----:B------:R3:W5:Y:S01]  /*3830*/  LDG.E.U16 R24, desc[UR36][R2.64] ;  /* 0x0000002402187981 */ /* 0x000762000c1e1500 */
[----:B------:R-:W-:Y:S05]  /*3840*/  BRA `(.L_x_5910) ;  /* 0x0000000c00107947 */ /* 0x000fea0003800000 */
.L_x_5920:
        /* <DEDUP_REMOVED lines=9> */
.L_x_5911:
        /* <DEDUP_REMOVED lines=14> */
.L_x_5924:
        /* <DEDUP_REMOVED lines=9> */
.L_x_5923:
        /* <DEDUP_REMOVED lines=28> */
.L_x_5926:
        /* <DEDUP_REMOVED lines=15> */
.L_x_5925:
[----:B------:R-:W2:Y:S02]  /*3d00*/  LDG.E.U16 R0, desc[UR36][R2.64] ;  /* 0x0000002402007981 */ /* 0x000ea4000c1e1500 */
[----:B--2---:R-:W-:-:S05]  /*3d10*/  IMAD.U32 R0, R0, 0x10000, RZ ;  /* 0x0001000000007824 */ /* 0x004fca00078e00ff */
[----:B------:R-:W-:-:S04]  /*3d20*/  F2FP.F16.F32.PACK_AB R0, RZ, R0 ;  /* 0x00000000ff00723e */ /* 0x000fc800000000ff */
[----:B------:R-:W-:Y:S01]  /*3d30*/  PRMT R24, R0, 0x7610, R24 ;  /* 0x0000761000187816 */ /* 0x000fe20000000018 */
[----:B------:R-:W-:Y:S06]  /*3d40*/  BRA `(.L_x_5910) ;  /* 0x0000000400d07947 */ /* 0x000fec0003800000 */
.L_x_5922:
        /* <DEDUP_REMOVED lines=13> */
.L_x_5929:
        /* <DEDUP_REMOVED lines=21> */
.L_x_5933:
[----:B------:R-:W-:Y:S05]  /*3f70*/  BSYNC B1 ;  /* 0x0000000000017941 */ /* 0x000fea0003800000 */
.L_x_5932:
[----:B------:R-:W-:Y:S01]  /*3f80*/  LEA R3, R0, 0x3b800000, 0x17 ;  /* 0x3b80000000037811 */ /* 0x000fe200078eb8ff */
[----:B------:R-:W-:-:S05]  /*3f90*/  IMAD.SHL.U32 R0, R2, 0x100000, RZ ;  /* 0x0010000002007824 */ /* 0x000fca00078e00ff */
[----:B------:R-:W-:-:S07]  /*3fa0*/  LOP3.LUT R0, R3, R0, R4, 0xfe, !PT ;  /* 0x0000000003007212 */ /* 0x000fce00078efe04 */
.L_x_5931:
[----:B------:R-:W-:Y:S05]  /*3fb0*/  BSYNC B0 ;  /* 0x0000000000007941 */ /* 0x000fea0003800000 */
.L_x_5930:
[----:B------:R-:W-:-:S04]  /*3fc0*/  F2FP.F16.F32.PACK_AB R0, RZ, R0 ;  /* 0x00000000ff00723e */ /* 0x000fc800000000ff */
[----:B------:R-:W-:Y:S01]  /*3fd0*/  PRMT R24, R0, 0x7610, R24 ;  /* 0x0000761000187816 */ /* 0x000fe20000000018 */
[----:B------:R-:W-:Y:S06]  /*3fe0*/  BRA `(.L_x_5910) ;  /* 0x0000000400287947 */ /* 0x000fec0003800000 */
.L_x_5928:
        /* <DEDUP_REMOVED lines=21> */
.L_x_5937:
[----:B------:R-:W-:Y:S05]  /*4140*/  BSYNC B1 ;  /* 0x0000000000017941 */ /* 0x000fea0003800000 */
.L_x_5936:
[----:B------:R-:W-:Y:S01]  /*4150*/  LEA R3, R0, 0x37800000, 0x17 ;  /* 0x3780000000037811 */ /* 0x000fe200078eb8ff */
[----:B------:R-:W-:-:S05]  /*4160*/  IMAD.SHL.U32 R0, R2, 0x200000, RZ ;  /* 0x0020000002007824 */ /* 0x000fca00078e00ff */
[----:B------:R-:W-:-:S07]  /*4170*/  LOP3.LUT R0, R3, R0, R4, 0xfe, !PT ;  /* 0x0000000003007212 */ /* 0x000fce00078efe04 */
.L_x_5935:
[----:B------:R-:W-:Y:S05]  /*4180*/  BSYNC B0 ;  /* 0x0000000000007941 */ /* 0x000fea0003800000 */
.L_x_5934:
[----:B------:R-:W-:-:S04]  /*4190*/  F2FP.F16.F32.PACK_AB R0, RZ, R0 ;  /* 0x00000000ff00723e */ /* 0x000fc800000000ff */
[----:B------:R-:W-:Y:S01]  /*41a0*/  PRMT R24, R0, 0x7610, R24 ;  /* 0x0000761000187816 */ /* 0x000fe20000000018 */
[----:B------:R-:W-:Y:S06]  /*41b0*/  BRA `(.L_x_5910) ;  /* 0x0000000000b47947 */ /* 0x000fec0003800000 */
.L_x_5927:
        /* <DEDUP_REMOVED lines=14> */
.L_x_5941:
[----:B------:R-:W-:Y:S05]  /*42a0*/  BSYNC B0 ;  /* 0x0000000000007941 */ /* 0x000fea0003800000 */
.L_x_5940:
[----:B------:R-:W-:-:S04]  /*42b0*/  F2FP.F16.F32.PACK_AB R0, RZ, R0 ;  /* 0x00000000ff00723e */ /* 0x000fc800000000ff */
[----:B------:R-:W-:Y:S01]  /*42c0*/  PRMT R24, R0, 0x7610, R24 ;  /* 0x0000761000187816 */ /* 0x000fe20000000018 */
[----:B------:R-:W-:Y:S06]  /*42d0*/  BRA `(.L_x_5910) ;  /* 0x00000000006c7947 */ /* 0x000fec0003800000 */
.L_x_5915:
        /* <DEDUP_REMOVED lines=16> */
.L_x_5942:
[----:B------:R-:W-:Y:S01]  /*43e0*/  PRMT R24, RZ, 0x7610, R24 ;  /* 0x00007610ff187816 */ /* 0x000fe20000000018 */
[----:B------:R-:W-:Y:S06]  /*43f0*/  BRA `(.L_x_5910) ;  /* 0x0000000000247947 */ /* 0x000fec0003800000 */
.L_x_5939:
[----:B------:R-:W2:Y:S02]  /*4400*/  LDG.E.64 R2, desc[UR36][R2.64] ;  /* 0x0000002402027981 */ /* 0x000ea4000c1e1b00 */
[----:B--2---:R-:W0:Y:S02]  /*4410*/  I2F.U64 R0, R2 ;  /* 0x0000000200007312 */ /* 0x004e240000301000 */
[----:B0-----:R-:W-:-:S04]  /*4420*/  F2FP.F16.F32.PACK_AB R0, RZ, R0 ;  /* 0x00000000ff00723e */ /* 0x001fc800000000ff */
[----:B------:R-:W-:Y:S01]  /*4430*/  PRMT R24, R0, 0x7610, R24 ;  /* 0x0000761000187816 */ /* 0x000fe20000000018 */
[----:B------:R-:W-:Y:S06]  /*4440*/  BRA `(.L_x_5910) ;  /* 0x0000000000107947 */ /* 0x000fec0003800000 */
.L_x_5938:
[----:B------:R-:W2:Y:S02]  /*4450*/  LDG.E R2, desc[UR36][R2.64] ;  /* 0x0000002402027981 */ /* 0x000ea4000c1e1900 */
[----:B--2---:R-:W-:-:S04]  /*4460*/  I2FP.F32.U32 R0, R2 ;  /* 0x0000000200007245 */ /* 0x004fc80000201000 */
[----:B------:R-:W-:-:S04]  /*4470*/  F2FP.F16.F32.PACK_AB R0, RZ, R0 ;  /* 0x00000000ff00723e */ /* 0x000fc800000000ff */
[----:B------:R-:W-:-:S07]  /*4480*/  PRMT R24, R0, 0x7610, R24 ;  /* 0x0000761000187816 */ /* 0x000fce0000000018 */
.L_x_5910:
[----:B------:R-:W-:Y:S05]  /*4490*/  BSYNC B6 ;  /* 0x0000000000067941 */ /* 0x000fea0003800000 */
.L_x_5909:
[----:B------:R-:W-:Y:S01]  /*44a0*/  ISETP.NE.AND P0, PT, R25, RZ, PT ;  /* 0x000000ff1900720c */ /* 0x000fe20003f05270 */
[----:B------:R-:W-:-:S12]  /*44b0*/  BSSY B1, `(.L_x_5943) ;  /* 0x000004a000017945 */ /* 0x000fd80003800000 */
[----:B------:R-:W-:Y:S05]  /*44c0*/  @P0 BRA `(.L_x_5944) ;  /* 0x0000000400200947 */ /* 0x000fea0003800000 */
[----:B------:R-:W4:Y:S01]  /*44d0*/  LDC.U16 R0, c[0x0][0x216] ;  /* 0x00008580ff007b82 */ /* 0x000f220000000400 */
[----:B-----5:R-:W-:Y:S01]  /*44e0*/  HADD2.F32 R23, -RZ, R23.H0_H0 ;  /* 0x20000017ff177230 */ /* 0x020fe20000004100 */
[----:B------:R-:W-:Y:S04]  /*44f0*/  BSSY B0, `(.L_x_5945) ;  /* 0x0000041000007945 */ /* 0x000fe80003800000 */
[----:B0123--:R-:W-:Y:S01]  /*4500*/  FADD.FTZ R3, |R23|, -RZ ;  /* 0x800000ff17037221 */ /* 0x00ffe20000010200 */
[----:B----4-:R-:W-:-:S05]  /*4510*/  HADD2.F32 R0, -RZ, R0.H0_H0 ;  /* 0x20000000ff007230 */ /* 0x010fca0000004100 */
        /* <DEDUP_REMOVED lines=25> */
.L_x_5950:
[----:B------:R-:W-:Y:S01]  /*46b0*/  FSETP.GEU.FTZ.AND P0, PT, R7, -R2, PT ;  /* 0x800000020700720b */ /* 0x000fe20003f1e000 */
[----:B------:R-:W-:-:S12]  /*46c0*/  FADD.FTZ R4, R4, -1 ;  /* 0xbf80000004047421 */ /* 0x000fd80000010000 */
[----:B------:R-:W-:-:S07]  /*46d0*/  @!P0 FADD.FTZ R4, R4, -1 ;  /* 0xbf80000004048421 */ /* 0x000fce0000010000 */
.L_x_5949:
[----:B------:R-:W-:Y:S05]  /*46e0*/  BSYNC B2 ;  /* 0x0000000000027941 */ /* 0x000fea0003800000 */
.L_x_5948:
[----:B------:R-:W-:Y:S01]  /*46f0*/  FFMA.FTZ R3, -R2, R4, R3 ;  /* 0x0000000402037223 */ /* 0x000fe20000010103 */
[----:B------:R-:W-:Y:S06]  /*4700*/  BRA `(.L_x_5946) ;  /* 0x00000000007c7947 */ /* 0x000fec0003800000 */
.L_x_5947:
        /* <DEDUP_REMOVED lines=15> */
.L_x_5953:
        /* <DEDUP_REMOVED lines=13> */
.L_x_5952:
[----:B------:R-:W-:Y:S05]  /*48d0*/  BSYNC B2 ;  /* 0x0000000000027941 */ /* 0x000fea0003800000 */
.L_x_5951:
[----:B------:R-:W-:-:S04]  /*48e0*/  FMUL.FTZ R3, R3, 1.1920928955078125e-07 ;  /* 0x3400000003037820 */ /* 0x000fc80000410000 */
[----:B------:R-:W-:-:S07]  /*48f0*/  FMUL.FTZ R3, R8, R3 ;  /* 0x0000000308037220 */ /* 0x000fce0000410000 */
.L_x_5946:
[----:B------:R-:W-:Y:S05]  /*4900*/  BSYNC B0 ;  /* 0x0000000000007941 */ /* 0x000fea0003800000 */
.L_x_5945:
[C---:B------:R-:W-:Y:S02]  /*4910*/  FSETP.GTU.FTZ.AND P0, PT, |R3|.reuse, +INF , PT ;  /* 0x7f8000000300780b */ /* 0x040fe40003f1c200 */
[----:B------:R-:W-:-:S04]  /*4920*/  LOP3.LUT R0, R3, 0x80000000, R23, 0xb8, !PT ;  /* 0x8000000003007812 */ /* 0x000fc800078eb817 */
[----:B0-----:R-:W-:-:S04]  /*4930*/  FSEL R2, R3, R0, P0 ;  /* 0x0000000003027208 */ /* 0x001fc80000000000 */
[----:B------:R-:W-:-:S07]  /*4940*/  F2FP.F16.F32.PACK_AB R2, RZ, R2 ;  /* 0x00000002ff02723e */ /* 0x000fce00000000ff */
.L_x_5944:
[----:B------:R-:W-:Y:S05]  /*4950*/  BSYNC B1 ;  /* 0x0000000000017941 */ /* 0x000fea0003800000 */
.L_x_5943:
[----:B------:R-:W0:Y:S01]  /*4960*/  S2R R17, SR_TID.X ;  /* 0x0000000000117919 */ /* 0x000e220000002100 */
[----:B------:R-:W-:Y:S01]  /*4970*/  BSSY B1, `(.L_x_5954) ;  /* 0x000004c000017945 */ /* 0x000fe20003800000 */
[----:B0123--:R-:W-:-:S05]  /*4980*/  VIADD R3, R17, 0x80 ;  /* 0x0000008011037836 */ /* 0x00ffca0000000000 */
[----:B------:R-:W-:-:S13]  /*4990*/  ISETP.GE.AND P0, PT, R3, R22, PT ;  /* 0x000000160300720c */ /* 0x000fda0003f06270 */
[----:B------:R-:W-:Y:S05]  /*49a0*/  @P0 BRA `(.L_x_5955) ;  /* 0x0000000400200947 */ /* 0x000fea0003800000 */
[----:B------:R-:W0:Y:S01]  /*49b0*/  LDC.U16 R0, c[0x0][0x216] ;  /* 0x00008580ff007b82 */ /* 0x000e220000000400 */
        /* <DEDUP_REMOVED lines=29> */
.L_x_5961:
[----:B------:R-:W-:Y:S01]  /*4b90*/  FSETP.GEU.FTZ.AND P0, PT, R6, -R9, PT ;  /* 0x800000090600720b */ /* 0x000fe20003f1e000 */
[----:B------:R-:W-:-:S12]  /*4ba0*/  FADD.FTZ R5, R5, -1 ;  /* 0xbf80000005057421 */ /* 0x000fd80000010000 */
[----:B------:R-:W-:-:S07]  /*4bb0*/  @!P0 FADD.FTZ R5, R5, -1 ;  /* 0xbf80000005058421 */ /* 0x000fce0000010000 */
.L_x_5960:
[----:B------:R-:W-:Y:S05]  /*4bc0*/  BSYNC B2 ;  /* 0x0000000000027941 */ /* 0x000fea0003800000 */
.L_x_5959:
[----:B------:R-:W-:Y:S01]  /*4bd0*/  FFMA.FTZ R0, -R9, R5, R0 ;  /* 0x0000000509007223 */ /* 0x000fe20000010100 */
[----:B------:R-:W-:Y:S06]  /*4be0*/  BRA `(.L_x_5957) ;  /* 0x00000000007c7947 */ /* 0x000fec0003800000 */
.L_x_5958:
        /* <DEDUP_REMOVED lines=15> */
.L_x_5964:
        /* <DEDUP_REMOVED lines=13> */
.L_x_5963:
[----:B------:R-:W-:Y:S05]  /*4db0*/  BSYNC B2 ;  /* 0x0000000000027941 */ /* 0x000fea0003800000 */
.L_x_5962:
[----:B------:R-:W-:-:S04]  /*4dc0*/  FMUL.FTZ R5, R4, 1.1920928955078125e-07 ;  /* 0x3400000004057820 */ /* 0x000fc80000410000 */
[----:B------:R-:W-:-:S07]  /*4dd0*/  FMUL.FTZ R0, R8, R5 ;  /* 0x0000000508007220 */ /* 0x000fce0000410000 */
.L_x_5957:
[----:B------:R-:W-:Y:S05]  /*4de0*/  BSYNC B0 ;  /* 0x0000000000007941 */ /* 0x000fea0003800000 */
.L_x_5956:
[C---:B------:R-:W-:Y:S02]  /*4df0*/  FSETP.GTU.FTZ.AND P0, PT, |R0|.reuse, +INF , PT ;  /* 0x7f8000000000780b */ /* 0x040fe40003f1c200 */
[----:B------:R-:W-:-:S04]  /*4e00*/  LOP3.LUT R19, R0, 0x80000000, R19, 0xb8, !PT ;  /* 0x8000000000137812 */ /* 0x000fc800078eb813 */
[----:B------:R-:W-:-:S04]  /*4e10*/  FSEL R25, R0, R19, P0 ;  /* 0x0000001300197208 */ /* 0x000fc80000000000 */
[----:B------:R-:W-:-:S07]  /*4e20*/  F2FP.F16.F32.PACK_AB R25, RZ, R25 ;  /* 0x00000019ff19723e */ /* 0x000fce00000000ff */
.L_x_5955:
[----:B------:R-:W-:Y:S05]  /*4e30*/  BSYNC B1 ;  /* 0x0000000000017941 */ /* 0x000fea0003800000 */
.L_x_5954:
[----:B------:R-:W-:Y:S01]  /*4e40*/  VIADD R5, R17, 0x100 ;  /* 0x0000010011057836 */ /* 0x000fe20000000000 */
[----:B------:R-:W-:Y:S04]  /*4e50*/  BSSY B1, `(.L_x_5965) ;  /* 0x000004b000017945 */ /* 0x000fe80003800000 */
[----:B------:R-:W-:-:S13]  /*4e60*/  ISETP.GE.AND P0, PT, R5, R22, PT ;  /* 0x000000160500720c */ /* 0x000fda0003f06270 */
[----:B------:R-:W-:Y:S05]  /*4e70*/  @P0 BRA `(.L_x_5966) ;  /* 0x0000000400200947 */ /* 0x000fea0003800000 */
[----:B------:R-:W1:Y:S01]  /*4e80*/  LDC.U16 R0, c[0x0][0x216] ;  /* 0x00008580ff007b82 */ /* 0x000e620000000400 */
[----:B-----5:R-:W-:Y:S01]  /*4e90*/  HADD2.F32 R26, -RZ, R26.H0_H0 ;  /* 0x2000001aff1a7230 */ /* 0x020fe20000004100 */
[----:B------:R-:W-:Y:S04]  /*4ea0*/  BSSY B0, `(.L_x_5967) ;  /* 0x0000041000007945 */ /* 0x000fe80003800000 */
[----:B------:R-:W-:Y:S01]  /*4eb0*/  FADD.FTZ R5, |R26|, -RZ ;  /* 0x800000ff1a057221 */ /* 0x000fe20000010200 */
[----:B-1----:R-:W-:-:S05]  /*4ec0*/  HADD2.F32 R7, -RZ, R0.H0_H0 ;  /* 0x20000000ff077230 */ /* 0x002fca0000004100 */
        /* <DEDUP_REMOVED lines=25> */
.L_x_5972:
[----:B------:R-:W-:Y:S01]  /*5060*/  FSETP.GEU.FTZ.AND P0, PT, R4, -R6, PT ;  /* 0x800000060400720b */ /* 0x000fe20003f1e000 */
[----:B------:R-:W-:-:S12]  /*5070*/  FADD.FTZ R0, R0, -1 ;  /* 0xbf80000000007421 */ /* 0x000fd80000010000 */
[----:B------:R-:W-:-:S07]  /*5080*/  @!P0 FADD.FTZ R0, R0, -1 ;  /* 0xbf80000000008421 */ /* 0x000fce0000010000 */
.L_x_5971:
[----:B------:R-:W-:Y:S05]  /*5090*/  BSYNC B2 ;  /* 0x0000000000027941 */ /* 0x000fea0003800000 */
.L_x_5970:
[----:B------:R-:W-:Y:S01]  /*50a0*/  FFMA.FTZ R5, -R6, R0, R5 ;  /* 0x0000000006057223 */ /* 0x000fe20000010105 */
[----:B------:R-:W-:Y:S06]  /*50b0*/  BRA `(.L_x_5968) ;  /* 0x00000000007c7947 */ /* 0x000fec0003800000 */
.L_x_5969:
        /* <DEDUP_REMOVED lines=15> */
.L_x_5975:
        /* <DEDUP_REMOVED lines=13> */
.L_x_5974:
[----:B------:R-:W-:Y:S05]  /*5280*/  BSYNC B2 ;  /* 0x0000000000027941 */ /* 0x000fea0003800000 */
.L_x_5973:
[----:B------:R-:W-:-:S04]  /*5290*/  FMUL.FTZ R5, R4, 1.1920928955078125e-07 ;  /* 0x3400000004057820 */ /* 0x000fc80000410000 */
[----:B------:R-:W-:-:S07]  /*52a0*/  FMUL.FTZ R5, R8, R5 ;  /* 0x0000000508057220 */ /* 0x000fce0000410000 */
.L_x_5968:
[----:B------:R-:W-:Y:S05]  /*52b0*/  BSYNC B0 ;  /* 0x0000000000007941 */ /* 0x000fea0003800000 */
.L_x_5967:
[C---:B------:R-:W-:Y:S02]  /*52c0*/  FSETP.GTU.FTZ.AND P0, PT, |R5|.reuse, +INF , PT ;  /* 0x7f8000000500780b */ /* 0x040fe40003f1c200 */
[----:B------:R-:W-:-:S04]  /*52d0*/  LOP3.LUT R26, R5, 0x80000000, R26, 0xb8, !PT ;  /* 0x80000000051a7812 */ /* 0x000fc800078eb81a */
[----:B------:R-:W-:-:S04]  /*52e0*/  FSEL R23, R5, R26, P0 ;  /* 0x0000001a05177208 */ /* 0x000fc80000000000 */
[----:B------:R-:W-:-:S07]  /*52f0*/  F2FP.F16.F32.PACK_AB R23, RZ, R23 ;  /* 0x00000017ff17723e */ /* 0x000fce00000000ff */
.L_x_5966:
[----:B------:R-:W-:Y:S05]  /*5300*/  BSYNC B1 ;  /* 0x0000000000017941 */ /* 0x000fea0003800000 */
.L_x_5965:
        /* <DEDUP_REMOVED lines=34> */
.L_x_5983:
[----:B------:R-:W-:Y:S01]  /*5530*/  FSETP.GEU.FTZ.AND P0, PT, R4, -R6, PT ;  /* 0x800000060400720b */ /* 0x000fe20003f1e000 */
[----:B------:R-:W-:-:S12]  /*5540*/  FADD.FTZ R0, R0, -1 ;  /* 0xbf80000000007421 */ /* 0x000fd80000010000 */
[----:B------:R-:W-:-:S07]  /*5550*/  @!P0 FADD.FTZ R0, R0, -1 ;  /* 0xbf80000000008421 */ /* 0x000fce0000010000 */
.L_x_5982:
[----:B------:R-:W-:Y:S05]  /*5560*/  BSYNC B2 ;  /* 0x0000000000027941 */ /* 0x000fea0003800000 */
.L_x_5981:
[----:B------:R-:W-:Y:S01]  /*5570*/  FFMA.FTZ R5, -R6, R0, R5 ;  /* 0x0000000006057223 */ /* 0x000fe20000010105 */
[----:B------:R-:W-:Y:S06]  /*5580*/  BRA `(.L_x_5979) ;  /* 0x00000000007c7947 */ /* 0x000fec0003800000 */
.L_x_5980:
        /* <DEDUP_REMOVED lines=15> */
.L_x_5986:
        /* <DEDUP_REMOVED lines=13> */
.L_x_5985:
[----:B------:R-:W-:Y:S05]  /*5750*/  BSYNC B2 ;  /* 0x0000000000027941 */ /* 0x000fea0003800000 */
.L_x_5984:
[----:B------:R-:W-:-:S04]  /*5760*/  FMUL.FTZ R5, R4, 1.1920928955078125e-07 ;  /* 0x3400000004057820 */ /* 0x000fc80000410000 */
[----:B------:R-:W-:-:S07]  /*5770*/  FMUL.FTZ R5, R8, R5 ;  /* 0x0000000508057220 */ /* 0x000fce0000410000 */
.L_x_5979:
[----:B------:R-:W-:Y:S05]  /*5780*/  BSYNC B0 ;  /* 0x0000000000007941 */ /* 0x000fea0003800000 */
.L_x_5978:
[C---:B------:R-:W-:Y:S02]  /*5790*/  FSETP.GTU.FTZ.AND P0, PT, |R5|.reuse, +INF , PT ;  /* 0x7f8000000500780b */ /* 0x040fe40003f1c200 */
[----:B------:R-:W-:-:S04]  /*57a0*/  LOP3.LUT R24, R5, 0x80000000, R24, 0xb8, !PT ;  /* 0x8000000005187812 */ /* 0x000fc800078eb818 */
[----:B------:R-:W-:-:S04]  /*57b0*/  FSEL R19, R5, R24, P0 ;  /* 0x0000001805137208 */ /* 0x000fc80000000000 */
[----:B------:R-:W-:-:S07]  /*57c0*/  F2FP.F16.F32.PACK_AB R19, RZ, R19 ;  /* 0x00000013ff13723e */ /* 0x000fce00000000ff */
.L_x_5977:
[----:B------:R-:W-:Y:S05]  /*57d0*/  BSYNC B1 ;  /* 0x0000000000017941 */ /* 0x000fea0003800000 */
.L_x_5976:
[----:B------:R-:W1:Y:S01]  /*57e0*/  LDC.U8 R18, c[0x0][0x234] ;  /* 0x00008d00ff127b82 */ /* 0x000e620000000000 */
[----:B------:R-:W-:Y:S01]  /*57f0*/  ISETP.GE.AND P0, PT, R17, R22, PT ;  /* 0x000000161100720c */ /* 0x000fe20003f06270 */
[----:B------:R-:W-:Y:S04]  /*5800*/  BSSY B7, `(.L_x_5987) ;  /* 0x0000313000077945 */ /* 0x000fe80003800000 */
[----:B------:R-:W-:Y:S08]  /*5810*/  BSSY B6, `(.L_x_5988) ;  /* 0x0000215000067945 */ /* 0x000ff00003800000 */
[----:B------:R-:W-:Y:S05]  /*5820*/  @P0 BRA `(.L_x_5989) ;  /* 0x0000002000400947 */ /* 0x000fea0003800000 */
[----:B------:R-:W2:Y:S01]  /*5830*/  LDC.64 R8, c[0x0][0x218] ;  /* 0x00008600ff087b82 */ /* 0x000ea20000000a00 */
[----:B------:R-:W-:Y:S01]  /*5840*/  IMAD R0, R16, 0x200, R17 ;  /* 0x0000020010007824 */ /* 0x000fe200078e0211 */
[----:B-1----:R-:W-:Y:S01]  /*5850*/  PRMT R4, R18, 0x9910, RZ ;  /* 0x0000991012047816 */ /* 0x002fe200000000ff */
[----:B------:R-:W-:Y:S02]  /*5860*/  ULDC UR4, c[0x0][0x238] ;  /* 0x00008e0000047ab9 */ /* 0x000fe40000000800 */
[----:B------:R-:W-:Y:S02]  /*5870*/  IMAD R5, R0, UR4, RZ ;  /* 0x0000000400057c24 */ /* 0x000fe4000f8e02ff */
[----:B------:R-:W-:-:S05]  /*5880*/  IMAD.MOV.U32 R0, RZ, RZ, R4 ;  /* 0x000000ffff007224 */ /* 0x000fca00078e0004 */
[----:B------:R-:W-:Y:S02]  /*5890*/  ISETP.GT.AND P0, PT, R0, 0x9, PT ;  /* 0x000000090000780c */ /* 0x000fe40003f04270 */
[----:B--2---:R-:W-:-:S05]  /*58a0*/  IADD3 R8, P1, R5, R8, RZ ;  /* 0x0000000805087210 */ /* 0x004fca0007f3e0ff */
        /* <DEDUP_REMOVED lines=12> */
[----:B------:R-:W1:Y:S02]  /*5970*/  F2I.FTZ.TRUNC.NTZ R5, R2 ;  /* 0x0000000200057305 */ /* 0x000e64000021f100 */
[----:B-1----:R1:W-:Y:S01]  /*5980*/  STG.E.U8 desc[UR36][R8.64], R5 ;  /* 0x0000000508007986 */ /* 0x0023e2000c101124 */
[----:B------:R-:W-:Y:S05]  /*5990*/  BRA `(.L_x_5995) ;  /* 0x0000000c00e87947 */ /* 0x000fea0003800000 */
.L_x_5993:
[----:B------:R-:W-:Y:S02]  /*59a0*/  HADD2.F32 R5, -RZ, R2.H0_H0 ;  /* 0x20000002ff057230 */ /* 0x000fe40000004100 */
[----:B------:R-:W-:-:S04]  /*59b0*/  IMAD.MOV.U32 R17, RZ, RZ, R3 ;  /* 0x000000ffff117224 */ /* 0x000fc800078e0003 */
[----:B------:R-:W1:Y:S02]  /*59c0*/  F2I.S64.TRUNC R4, R5 ;  /* 0x0000000500047311 */ /* 0x000e64000020d900 */
[----:B-1----:R1:W-:Y:S01]  /*59d0*/  STG.E.U8 desc[UR36][R8.64], R4 ;  /* 0x0000000408007986 */ /* 0x0023e2000c101124 */
[----:B------:R-:W-:Y:S05]  /*59e0*/  BRA `(.L_x_5995) ;  /* 0x0000000c00d47947 */ /* 0x000fea0003800000 */
.L_x_5992:
        /* <DEDUP_REMOVED lines=8> */
[----:B------:R-:W1:Y:S02]  /*5a70*/  F2I.S64.TRUNC R4, R4 ;  /* 0x0000000400047311 */ /* 0x000e64000020d900 */
[----:B-1----:R1:W-:Y:S01]  /*5a80*/  STG.E.64 desc[UR36][R8.64], R4 ;  /* 0x0000000408007986 */ /* 0x0023e2000c101b24 */
[----:B------:R-:W-:Y:S05]  /*5a90*/  BRA `(.L_x_5995) ;  /* 0x0000000c00a87947 */ /* 0x000fea0003800000 */
.L_x_5997:
[----:B------:R-:W-:Y:S02]  /*5aa0*/  HADD2.F32 R2, -RZ, R2.H0_H0 ;  /* 0x20000002ff027230 */ /* 0x000fe40000004100 */
[----:B------:R-:W-:Y:S02]  /*5ab0*/  IMAD.MOV.U32 R17, RZ, RZ, R3 ;  /* 0x000000ffff117224 */ /* 0x000fe400078e0003 */
[----:B------:R-:W1:Y:S02]  /*5ac0*/  F2I.FTZ.TRUNC.NTZ R5, R2 ;  /* 0x0000000200057305 */ /* 0x000e64000021f100 */
[----:B-1----:R1:W-:Y:S01]  /*5ad0*/  STG.E desc[UR36][R8.64], R5 ;  /* 0x0000000508007986 */ /* 0x0023e2000c101924 */
[----:B------:R-:W-:Y:S05]  /*5ae0*/  BRA `(.L_x_5995) ;  /* 0x0000000c00947947 */ /* 0x000fea0003800000 */
.L_x_5996:
[----:B------:R-:W-:Y:S02]  /*5af0*/  HADD2.F32 R2, -RZ, R2.H0_H0 ;  /* 0x20000002ff027230 */ /* 0x000fe40000004100 */
[----:B------:R-:W-:Y:S02]  /*5b00*/  IMAD.MOV.U32 R17, RZ, RZ, R3 ;  /* 0x000000ffff117224 */ /* 0x000fe400078e0003 */
[----:B------:R-:W1:Y:S02]  /*5b10*/  F2I.FTZ.TRUNC.NTZ R5, R2 ;  /* 0x0000000200057305 */ /* 0x000e64000021f100 */
[----:B-1----:R1:W-:Y:S01]  /*5b20*/  STG.E.U16 desc[UR36][R8.64], R5 ;  /* 0x0000000508007986 */ /* 0x0023e2000c101524 */
[----:B------:R-:W-:Y:S05]  /*5b30*/  BRA `(.L_x_5995) ;  /* 0x0000000c00807947 */ /* 0x000fea0003800000 */
.L_x_5991:
        /* <DEDUP_REMOVED lines=10> */
.L_x_5999:
[----:B------:R1:W-:Y:S01]  /*5be0*/  STG.E.U16 desc[UR36][R8.64], R2 ;  /* 0x0000000208007986 */ /* 0x0003e2000c101524 */
[----:B------:R-:W-:Y:S01]  /*5bf0*/  IMAD.MOV.U32 R17, RZ, RZ, R3 ;  /* 0x000000ffff117224 */ /* 0x000fe200078e0003 */
[----:B------:R-:W-:Y:S06]  /*5c00*/  BRA `(.L_x_5995) ;  /* 0x0000000c004c7947 */ /* 0x000fec0003800000 */
.L_x_5998:
        /* <DEDUP_REMOVED lines=11> */
.L_x_6001:
[----:B------:R-:W-:Y:S02]  /*5cc0*/  HADD2.F32 R0, -RZ, R2.H0_H0 ;  /* 0x20000002ff007230 */ /* 0x000fe40000004100 */
[----:B------:R-:W-:-:S03]  /*5cd0*/  IMAD.MOV.U32 R17, RZ, RZ, R3 ;  /* 0x000000ffff117224 */ /* 0x000fc600078e0003 */
[----:B------:R-:W-:-:S04]  /*5ce0*/  F2FP.F16.F32.PACK_AB R0, RZ, R0 ;  /* 0x00000000ff00723e */ /* 0x000fc800000000ff */
[----:B------:R-:W-:-:S05]  /*5cf0*/  PRMT R0, R0, 0x5410, RZ ;  /* 0x0000541000007816 */ /* 0x000fca00000000ff */
[----:B------:R1:W-:Y:S01]  /*5d00*/  STG.E desc[UR36][R8.64], R0 ;  /* 0x0000000008007986 */ /* 0x0003e2000c101924 */
[----:B------:R-:W-:Y:S05]  /*5d10*/  BRA `(.L_x_5995) ;  /* 0x0000000c00087947 */ /* 0x000fea0003800000 */
.L_x_6000:
[----:B------:R-:W-:Y:S02]  /*5d20*/  HADD2.F32 R4, -RZ, R2.H0_H0 ;  /* 0x20000002ff047230 */ /* 0x000fe40000004100 */
[----:B------:R-:W-:-:S03]  /*5d30*/  IMAD.MOV.U32 R17, RZ, RZ, R3 ;  /* 0x000000ffff117224 */ /* 0x000fc600078e0003 */
[----:B------:R-:W-:-:S06]  /*5d40*/  FMUL.FTZ R4, R4, 1 ;  /* 0x3f80000004047820 */ /* 0x000fcc0000410000 */
[----:B------:R-:W1:Y:S02]  /*5d50*/  F2F.F64.F32 R4, R4 ;  /* 0x0000000400047310 */ /* 0x000e640000201800 */
[----:B-1----:R1:W-:Y:S01]  /*5d60*/  STG.E.64 desc[UR36][R8.64], R4 ;  /* 0x0000000408007986 */ /* 0x0023e2000c101b24 */
[----:B------:R-:W-:Y:S05]  /*5d70*/  BRA `(.L_x_5995) ;  /* 0x0000000800f07947 */ /* 0x000fea0003800000 */
.L_x_5990:
        /* <DEDUP_REMOVED lines=14> */
.L_x_6004:
[----:B------:R-:W-:Y:S01]  /*5e60*/  HADD2.F32 R2, -RZ, R2.H0_H0 ;  /* 0x20000002ff027230 */ /* 0x000fe20000004100 */
[----:B------:R-:W-:Y:S01]  /*5e70*/  CS2R R6, SRZ ;  /* 0x0000000000067805 */ /* 0x000fe2000001ff00 */
[----:B------:R-:W-:-:S03]  /*5e80*/  IMAD.MOV.U32 R17, RZ, RZ, R3 ;  /* 0x000000ffff117224 */ /* 0x000fc600078e0003 */
[----:B------:R-:W-:-:S04]  /*5e90*/  FMUL.FTZ R2, R2, 1 ;  /* 0x3f80000002027820 */ /* 0x000fc80000410000 */
[----:B------:R-:W1:Y:S02]  /*5ea0*/  F2F.F64.F32 R4, R2 ;  /* 0x0000000200047310 */ /* 0x000e640000201800 */
[----:B-1----:R1:W-:Y:S01]  /*5eb0*/  STG.E.128 desc[UR36][R8.64], R4 ;  /* 0x0000000408007986 */ /* 0x0023e2000c101d24 */
[----:B------:R-:W-:Y:S05]  /*5ec0*/  BRA `(.L_x_5995) ;  /* 0x00000008009c7947 */ /* 0x000fea0003800000 */
.L_x_6003:
        /* <DEDUP_REMOVED lines=21> */
.L_x_6008:
[----:B------:R-:W-:Y:S05]  /*6020*/  BSYNC B0 ;  /* 0x0000000000007941 */ /* 0x000fea0003800000 */
.L_x_6007:
[----:B------:R-:W-:Y:S01]  /*6030*/  LOP3.LUT R5, R0, R5, RZ, 0xfc, !PT ;  /* 0x0000000500057212 */ /* 0x000fe200078efcff */
[----:B------:R-:W-:-:S04]  /*6040*/  IMAD.MOV.U32 R17, RZ, RZ, R3 ;  /* 0x000000ffff117224 */ /* 0x000fc800078e0003 */
[----:B------:R1:W-:Y:S01]  /*6050*/  STG.E.U8 desc[UR36][R8.64], R5 ;  /* 0x0000000508007986 */ /* 0x0003e2000c101124 */
[----:B------:R-:W-:Y:S05]  /*6060*/  BRA `(.L_x_5995) ;  /* 0x0000000800347947 */ /* 0x000fea0003800000 */
.L_x_6006:
        /* <DEDUP_REMOVED lines=13> */
.L_x_6010:
[----:B------:R-:W-:Y:S01]  /*6140*/  IMAD.MOV.U32 R0, RZ, RZ, 0x7f ;  /* 0x0000007fff007424 */ /* 0x000fe200078e00ff */
[----:B------:R-:W-:-:S04]  /*6150*/  ISETP.GT.U32.AND P0, PT, R2, 0x7f800000, PT ;  /* 0x7f8000000200780c */ /* 0x000fc80003f04070 */
[----:B------:R-:W-:-:S09]  /*6160*/  SEL R0, R0, 0x7c, P0 ;  /* 0x0000007c00007807 */ /* 0x000fd20000000000 */
.L_x_6011:
[----:B------:R-:W-:Y:S05]  /*6170*/  BSYNC B0 ;  /* 0x0000000000007941 */ /* 0x000fea0003800000 */
.L_x_6009:
[----:B------:R-:W-:Y:S01]  /*6180*/  LOP3.LUT R2, R5, 0x80000000, RZ, 0xc0, !PT ;  /* 0x8000000005027812 */ /* 0x000fe200078ec0ff */
[----:B------:R-:W-:-:S03]  /*6190*/  IMAD.MOV.U32 R17, RZ, RZ, R3 ;  /* 0x000000ffff117224 */ /* 0x000fc600078e0003 */
[----:B------:R-:W-:-:S04]  /*61a0*/  SHF.R.U32.HI R5, RZ, 0x18, R2 ;  /* 0x00000018ff057819 */ /* 0x000fc80000011602 */
[----:B------:R-:W-:-:S05]  /*61b0*/  LOP3.LUT R5, R0, R5, RZ, 0xfc, !PT ;  /* 0x0000000500057212 */ /* 0x000fca00078efcff */
[----:B------:R1:W-:Y:S01]  /*61c0*/  STG.E.U8 desc[UR36][R8.64], R5 ;  /* 0x0000000508007986 */ /* 0x0003e2000c101124 */
[----:B------:R-:W-:Y:S05]  /*61d0*/  BRA `(.L_x_5995) ;  /* 0x0000000400d87947 */ /* 0x000fea0003800000 */
.L_x_6005:
[----:B------:R-:W-:Y:S02]  /*61e0*/  HADD2.F32 R0, -RZ, R2.H0_H0 ;  /* 0x20000002ff007230 */ /* 0x000fe40000004100 */
[----:B------:R-:W-:-:S03]  /*61f0*/  IMAD.MOV.U32 R17, RZ, RZ, R3 ;  /* 0x000000ffff117224 */ /* 0x000fc600078e0003 */
[----:B------:R-:W-:-:S05]  /*6200*/  F2FP.BF16.F32.PACK_AB R0, RZ, R0 ;  /* 0x00000000ff00723e */ /* 0x000fca00000010ff */
[----:B------:R1:W-:Y:S01]  /*6210*/  STG.E.U16 desc[UR36][R8.64], R0 ;  /* 0x0000000008007986 */ /* 0x0003e2000c101524 */
[----:B------:R-:W-:Y:S05]  /*6220*/  BRA `(.L_x_5995) ;  /* 0x0000000400c47947 */ /* 0x000fea0003800000 */
.L_x_6002:
        /* <DEDUP_REMOVED lines=10> */
[----:B------:R-:W1:Y:S02]  /*62d0*/  F2I.FTZ.U32.TRUNC.NTZ R5, R5 ;  /* 0x0000000500057305 */ /* 0x000e64000021f000 */
[----:B-1----:R1:W-:Y:S01]  /*62e0*/  STG.E.U16 desc[UR36][R8.64], R5 ;  /* 0x0000000508007986 */ /* 0x0023e2000c101524 */
[----:B------:R-:W-:Y:S05]  /*62f0*/  BRA `(.L_x_5995) ;  /* 0x0000000400907947 */ /* 0x000fea0003800000 */
.L_x_6014:
        /* <DEDUP_REMOVED lines=17> */
.L_x_6017:
[----:B------:R-:W-:-:S04]  /*6410*/  LOP3.LUT R2, R5, 0x80000000, RZ, 0xc0, !PT ;  /* 0x8000000005027812 */ /* 0x000fc800078ec0ff */
[----:B------:R-:W-:-:S04]  /*6420*/  SHF.R.U32.HI R5, RZ, 0x18, R2 ;  /* 0x00000018ff057819 */ /* 0x000fc80000011602 */
[----:B------:R-:W-:-:S04]  /*6430*/  LOP3.LUT R0, R0, R5, RZ, 0xfc, !PT ;  /* 0x0000000500007212 */ /* 0x000fc800078efcff */
[----:B------:R-:W-:-:S07]  /*6440*/  PRMT R4, R0, 0x7610, R4 ;  /* 0x0000761000047816 */ /* 0x000fce0000000004 */
.L_x_6016:
[----:B------:R-:W-:Y:S05]  /*6450*/  BSYNC B0 ;  /* 0x0000000000007941 */ /* 0x000fea0003800000 */
.L_x_6015:
[----:B------:R4:W-:Y:S01]  /*6460*/  STG.E.U8 desc[UR36][R8.64], R4 ;  /* 0x0000000408007986 */ /* 0x0009e2000c101124 */
[----:B------:R-:W-:Y:S01]  /*6470*/  IMAD.MOV.U32 R17, RZ, RZ, R3 ;  /* 0x000000ffff117224 */ /* 0x000fe200078e0003 */
[----:B------:R-:W-:Y:S06]  /*6480*/  BRA `(.L_x_5995) ;  /* 0x00000004002c7947 */ /* 0x000fec0003800000 */
.L_x_6013:
        /* <DEDUP_REMOVED lines=17> */
.L_x_6020:
[----:B------:R-:W-:-:S04]  /*65a0*/  LOP3.LUT R2, R5, 0x80000000, RZ, 0xc0, !PT ;  /* 0x8000000005027812 */ /* 0x000fc800078ec0ff */
[----:B------:R-:W-:-:S04]  /*65b0*/  SHF.R.U32.HI R5, RZ, 0x18, R2 ;  /* 0x00000018ff057819 */ /* 0x000fc80000011602 */
[----:B------:R-:W-:-:S04]  /*65c0*/  LOP3.LUT R0, R0, R5, RZ, 0xfc, !PT ;  /* 0x0000000500007212 */ /* 0x000fc800078efcff */
[----:B------:R-:W-:-:S07]  /*65d0*/  PRMT R4, R0, 0x7610, R4 ;  /* 0x0000761000047816 */ /* 0x000fce0000000004 */
.L_x_6019:
[----:B------:R-:W-:Y:S05]  /*65e0*/  BSYNC B0 ;  /* 0x0000000000007941 */ /* 0x000fea0003800000 */
.L_x_6018:
[----:B------:R1:W-:Y:S01]  /*65f0*/  STG.E.U8 desc[UR36][R8.64], R4 ;  /* 0x0000000408007986 */ /* 0x0003e2000c101124 */
[----:B------:R-:W-:Y:S01]  /*6600*/  IMAD.MOV.U32 R17, RZ, RZ, R3 ;  /* 0x000000ffff117224 */ /* 0x000fe200078e0003 */
[----:B------:R-:W-:Y:S06]  /*6610*/  BRA `(.L_x_5995) ;  /* 0x0000000000c87947 */ /* 0x000fec0003800000 */
.L_x_6012:
        /* <DEDUP_REMOVED lines=23> */
.L_x_5994:
        /* <DEDUP_REMOVED lines=15> */
[----:B-1---5:R-:W-:Y:S05]  /*6880*/  CALL.ABS.NOINC R2 ;  /* 0x0000000002007343 */ /* 0x022fea0003c00000 */
.L_x_6023:
[----:B------:R-:W-:Y:S01]  /*6890*/  VIADD R17, R17, 0x80 ;  /* 0x0000008011117836 */ /* 0x000fe20000000000 */
[----:B------:R-:W-:Y:S06]  /*68a0*/  BRA `(.L_x_5995) ;  /* 0x0000000000247947 */ /* 0x000fec0003800000 */
.L_x_6022:
[----:B------:R-:W-:Y:S02]  /*68b0*/  HADD2.F32 R4, -RZ, R2.H0_H0 ;  /* 0x20000002ff047230 */ /* 0x000fe40000004100 */
[----:B------:R-:W-:-:S04]  /*68c0*/  IMAD.MOV.U32 R17, RZ, RZ, R3 ;  /* 0x000000ffff117224 */ /* 0x000fc800078e0003 */
[----:B------:R-:W1:Y:S02]  /*68d0*/  F2I.U64.TRUNC R4, R4 ;  /* 0x0000000400047311 */ /* 0x000e64000020d800 */
[----:B-1----:R3:W-:Y:S01]  /*68e0*/  STG.E.64 desc[UR36][R8.64], R4 ;  /* 0x0000000408007986 */ /* 0x0027e2000c101b24 */
[----:B------:R-:W-:Y:S05]  /*68f0*/  BRA `(.L_x_5995) ;  /* 0x0000000000107947 */ /* 0x000fea0003800000 */
.L_x_6021:
[----:B------:R-:W-:Y:S02]  /*6900*/  HADD2.F32 R2, -RZ, R2.H0_H0 ;  /* 0x20000002ff027230 */ /* 0x000fe40000004100 */
[----:B------:R-:W-:Y:S02]  /*6910*/  IMAD.MOV.U32 R17, RZ, RZ, R3 ;  /* 0x000000ffff117224 */ /* 0x000fe400078e0003 */
[----:B------:R-:W1:Y:S02]  /*6920*/  F2I.FTZ.U32.TRUNC.NTZ R5, R2 ;  /* 0x0000000200057305 */ /* 0x000e64000021f000 */
[----:B-1----:R1:W-:Y:S03]  /*6930*/  STG.E desc[UR36][R8.64], R5 ;  /* 0x0000000508007986 */ /* 0x0023e6000c101924 */
.L_x_5995:
[----:B------:R-:W-:-:S13]  /*6940*/  ISETP.GE.AND P0, PT, R17, R22, PT ;  /* 0x000000161100720c */ /* 0x000fda0003f06270 */
[----:B------:R-:W-:Y:S05]  /*6950*/  @P0 BREAK B6 ;  /* 0x0000000000060942 */ /* 0x000fea0003800000 */
[----:B------:R-:W-:Y:S05]  /*6960*/  @P0 BRA `(.L_x_6024) ;  /* 0x0000001c00f00947 */ /* 0x000fea0003800000 */
[----:B-1----:R-:W1:Y:S01]  /*6970*/  LDC.64 R2, c[0x0][0x218] ;  /* 0x00008600ff027b82 */ /* 0x002e620000000a00 */
[----:B------:R-:W-:Y:S01]  /*6980*/  IMAD R0, R16, 0x200, R17 ;  /* 0x0000020010007824 */ /* 0x000fe200078e0211 */
[----:B---34-:R-:W-:Y:S01]  /*6990*/  PRMT R4, R18, 0x9910, RZ ;  /* 0x0000991012047816 */ /* 0x018fe200000000ff */
[----:B------:R-:W-:Y:S02]  /*69a0*/  ULDC UR4, c[0x0][0x238] ;  /* 0x00008e0000047ab9 */ /* 0x000fe40000000800 */
[----:B--2---:R-:W-:Y:S02]  /*69b0*/  IMAD R5, R0, UR4, RZ ;  /* 0x0000000400057c24 */ /* 0x004fe4000f8e02ff */
[----:B------:R-:W-:-:S05]  /*69c0*/  IMAD.MOV.U32 R0, RZ, RZ, R4 ;  /* 0x000000ffff007224 */ /* 0x000fca00078e0004 */
[----:B------:R-:W-:Y:S02]  /*69d0*/  ISETP.GT.AND P1, PT, R0, 0x9, PT ;  /* 0x000000090000780c */ /* 0x000fe40003f24270 */
[----:B-1----:R-:W-:-:S05]  /*69e0*/  IADD3 R2, P0, R5, R2, RZ ;  /* 0x0000000205027210 */ /* 0x002fca0007f1e0ff */
        /* <DEDUP_REMOVED lines=11> */
[----:B------:R-:W1:Y:S02]  /*6aa0*/  F2I.FTZ.TRUNC.NTZ R25, R25 ;  /* 0x0000001900197305 */ /* 0x000e64000021f100 */
[----:B-1----:R1:W-:Y:S01]  /*6ab0*/  STG.E.U8 desc[UR36][R2.64], R25 ;  /* 0x0000001902007986 */ /* 0x0023e2000c101124 */
[----:B------:R-:W-:Y:S05]  /*6ac0*/  BRA `(.L_x_6030) ;  /* 0x0000000c00947947 */ /* 0x000fea0003800000 */
.L_x_6028:
[----:B------:R-:W-:-:S06]  /*6ad0*/  HADD2.F32 R5, -RZ, R25.H0_H0 ;  /* 0x20000019ff057230 */ /* 0x000fcc0000004100 */
[----:B------:R-:W1:Y:S02]  /*6ae0*/  F2I.S64.TRUNC R4, R5 ;  /* 0x0000000500047311 */ /* 0x000e64000020d900 */
[----:B-1----:R4:W-:Y:S01]  /*6af0*/  STG.E.U8 desc[UR36][R2.64], R4 ;  /* 0x0000000402007986 */ /* 0x0029e2000c101124 */
[----:B------:R-:W-:Y:S05]  /*6b00*/  BRA `(.L_x_6030) ;  /* 0x0000000c00847947 */ /* 0x000fea0003800000 */
.L_x_6027:
        /* <DEDUP_REMOVED lines=10> */
.L_x_6032:
[----:B------:R-:W-:-:S06]  /*6bb0*/  HADD2.F32 R25, -RZ, R25.H0_H0 ;  /* 0x20000019ff197230 */ /* 0x000fcc0000004100 */
[----:B------:R-:W1:Y:S02]  /*6bc0*/  F2I.FTZ.TRUNC.NTZ R25, R25 ;  /* 0x0000001900197305 */ /* 0x000e64000021f100 */
[----:B-1----:R3:W-:Y:S01]  /*6bd0*/  STG.E desc[UR36][R2.64], R25 ;  /* 0x0000001902007986 */ /* 0x0027e2000c101924 */
[----:B------:R-:W-:Y:S05]  /*6be0*/  BRA `(.L_x_6030) ;  /* 0x0000000c004c7947 */ /* 0x000fea0003800000 */
.L_x_6031:
[----:B------:R-:W-:-:S06]  /*6bf0*/  HADD2.F32 R25, -RZ, R25.H0_H0 ;  /* 0x20000019ff197230 */ /* 0x000fcc0000004100 */
[----:B------:R-:W1:Y:S02]  /*6c00*/  F2I.FTZ.TRUNC.NTZ R25, R25 ;  /* 0x0000001900197305 */ /* 0x000e64000021f100 */
[----:B-1----:R1:W-:Y:S01]  /*6c10*/  STG.E.U16 desc[UR36][R2.64], R25 ;  /* 0x0000001902007986 */ /* 0x0023e2000c101524 */
[----:B------:R-:W-:Y:S05]  /*6c20*/  BRA `(.L_x_6030) ;  /* 0x0000000c003c7947 */ /* 0x000fea0003800000 */
.L_x_6026:
        /* <DEDUP_REMOVED lines=9> */
.L_x_6034:
[----:B------:R1:W-:Y:S01]  /*6cc0*/  STG.E.U16 desc[UR36][R2.64], R25 ;  /* 0x0000001902007986 */ /* 0x0003e2000c101524 */
[----:B------:R-:W-:Y:S05]  /*6cd0*/  BRA `(.L_x_6030) ;  /* 0x0000000c00107947 */ /* 0x000fea0003800000 */
.L_x_6033:
        /* <DEDUP_REMOVED lines=10> */
.L_x_6036:
[----:B------:R-:W-:-:S05]  /*6d80*/  HADD2.F32 R0, -RZ, R25.H0_H0 ;  /* 0x20000019ff007230 */ /* 0x000fca0000004100 */
[----:B------:R-:W-:-:S04]  /*6d90*/  F2FP.F16.F32.PACK_AB R0, RZ, R0 ;  /* 0x00000000ff00723e */ /* 0x000fc800000000ff */
[----:B------:R-:W-:-:S05]  /*6da0*/  PRMT R0, R0, 0x5410, RZ ;  /* 0x0000541000007816 */ /* 0x000fca00000000ff */
[----:B------:R1:W-:Y:S01]  /*6db0*/  STG.E desc[UR36][R2.64], R0 ;  /* 0x0000000002007986 */ /* 0x0003e2000c101924 */
[----:B------:R-:W-:Y:S05]  /*6dc0*/  BRA `(.L_x_6030) ;  /* 0x0000000800d47947 */ /* 0x000fea0003800000 */
.L_x_6035:
[----:B------:R-:W-:-:S05]  /*6dd0*/  HADD2.F32 R4, -RZ, R25.H0_H0 ;  /* 0x20000019ff047230 */ /* 0x000fca0000004100 */
[----:B------:R-:W-:-:S06]  /*6de0*/  FMUL.FTZ R4, R4, 1 ;  /* 0x3f80000004047820 */ /* 0x000fcc0000410000 */
[----:B------:R-:W1:Y:S02]  /*6df0*/  F2F.F64.F32 R4, R4 ;  /* 0x0000000400047310 */ /* 0x000e640000201800 */
[----:B-1----:R1:W-:Y:S01]  /*6e00*/  STG.E.64 desc[UR36][R2.64], R4 ;  /* 0x0000000402007986 */ /* 0x0023e2000c101b24 */
[----:B------:R-:W-:Y:S05]  /*6e10*/  BRA `(.L_x_6030) ;  /* 0x0000000800c07947 */ /* 0x000fea0003800000 */
.L_x_6025:
        /* <DEDUP_REMOVED lines=13> */
.L_x_6039:
[----:B------:R-:W-:Y:S01]  /*6ef0*/  HADD2.F32 R25, -RZ, R25.H0_H0 ;  /* 0x20000019ff197230 */ /* 0x000fe20000004100 */
[----:B------:R-:W-:-:S04]  /*6f00*/  CS2R R6, SRZ ;  /* 0x0000000000067805 */ /* 0x000fc8000001ff00 */
[----:B------:R-:W-:-:S06]  /*6f10*/  FMUL.FTZ R4, R25, 1 ;  /* 0x3f80000019047820 */ /* 0x000fcc0000410000 */
[----:B------:R-:W1:Y:S02]  /*6f20*/  F2F.F64.F32 R4, R4 ;  /* 0x0000000400047310 */ /* 0x000e640000201800 */
[----:B-1----:R1:W-:Y:S01]  /*6f30*/  STG.E.128 desc[UR36][R2.64], R4 ;  /* 0x0000000402007986 */ /* 0x0023e2000c101d24 */
[----:B------:R-:W-:Y:S05]  /*6f40*/  BRA `(.L_x_6030) ;  /* 0x0000000800747947 */ /* 0x000fea0003800000 */
.L_x_6038:
        /* <DEDUP_REMOVED lines=21> */
.L_x_6043:
[----:B------:R-:W-:Y:S05]  /*70a0*/  BSYNC B0 ;  /* 0x0000000000007941 */ /* 0x000fea0003800000 */
.L_x_6042:
[----:B------:R-:W-:-:S05]  /*70b0*/  LOP3.LUT R5, R0, R5, RZ, 0xfc, !PT ;  /* 0x0000000500057212 */ /* 0x000fca00078efcff */
[----:B------:R1:W-:Y:S01]  /*70c0*/  STG.E.U8 desc[UR36][R2.64], R5 ;  /* 0x0000000502007986 */ /* 0x0003e2000c101124 */
[----:B------:R-:W-:Y:S05]  /*70d0*/  BRA `(.L_x_6030) ;  /* 0x0000000800107947 */ /* 0x000fea0003800000 */
.L_x_6041:
        /* <DEDUP_REMOVED lines=13> */
.L_x_6045:
[----:B------:R-:W-:Y:S01]  /*71b0*/  IMAD.MOV.U32 R0, RZ, RZ, 0x7f ;  /* 0x0000007fff007424 */ /* 0x000fe200078e00ff */
[----:B------:R-:W-:-:S04]  /*71c0*/  ISETP.GT.U32.AND P0, PT, R4, 0x7f800000, PT ;  /* 0x7f8000000400780c */ /* 0x000fc80003f04070 */
[----:B------:R-:W-:-:S09]  /*71d0*/  SEL R0, R0, 0x7c, P0 ;  /* 0x0000007c00007807 */ /* 0x000fd20000000000 */
.L_x_6046:
[----:B------:R-:W-:Y:S05]  /*71e0*/  BSYNC B0 ;  /* 0x0000000000007941 */ /* 0x000fea0003800000 */
.L_x_6044:
[----:B------:R-:W-:-:S04]  /*71f0*/  LOP3.LUT R4, R25, 0x80000000, RZ, 0xc0, !PT ;  /* 0x8000000019047812 */ /* 0x000fc800078ec0ff */
[----:B------:R-:W-:-:S04]  /*7200*/  SHF.R.U32.HI R5, RZ, 0x18, R4 ;  /* 0x00000018ff057819 */ /* 0x000fc80000011604 */
[----:B------:R-:W-:-:S05]  /*7210*/  LOP3.LUT R5, R0, R5, RZ, 0xfc, !PT ;  /* 0x0000000500057212 */ /* 0x000fca00078efcff */
[----:B------:R1:W-:Y:S01]  /*7220*/  STG.E.U8 desc[UR36][R2.64], R5 ;  /* 0x0000000502007986 */ /* 0x0003e2000c101124 */
[----:B------:R-:W-:Y:S05]  /*7230*/  BRA `(.L_x_6030) ;  /* 0x0000000400b87947 */ /* 0x000fea0003800000 */
.L_x_6040:
[----:B------:R-:W-:-:S05]  /*7240*/  HADD2.F32 R0, -RZ, R25.H0_H0 ;  /* 0x20000019ff007230 */ /* 0x000fca0000004100 */
[----:B------:R-:W-:-:S05]  /*7250*/  F2FP.BF16.F32.PACK_AB R0, RZ, R0 ;  /* 0x00000000ff00723e */ /* 0x000fca00000010ff */
[----:B------:R1:W-:Y:S01]  /*7260*/  STG.E.U16 desc[UR36][R2.64], R0 ;  /* 0x0000000002007986 */ /* 0x0003e2000c101524 */
[----:B------:R-:W-:Y:S05]  /*7270*/  BRA `(.L_x_6030) ;  /* 0x0000000400a87947 */ /* 0x000fea0003800000 */
.L_x_6037:
        /* <DEDUP_REMOVED lines=12> */
.L_x_6049:
        /* <DEDUP_REMOVED lines=17> */
.L_x_6052:
[----:B------:R-:W-:-:S04]  /*7450*/  LOP3.LUT R0, R25, 0x80000000, RZ, 0xc0, !PT ;  /* 0x8000000019007812 */ /* 0x000fc800078ec0ff */
[----:B------:R-:W-:-:S04]  /*7460*/  SHF.R.U32.HI R5, RZ, 0x18, R0 ;  /* 0x00000018ff057819 */ /* 0x000fc80000011600 */
[----:B------:R-:W-:-:S04]  /*7470*/  LOP3.LUT R4, R4, R5, RZ, 0xfc, !PT ;  /* 0x0000000504047212 */ /* 0x000fc800078efcff */
[----:B------:R-:W-:-:S07]  /*7480*/  PRMT R0, R4, 0x7610, R0 ;  /* 0x0000761004007816 */ /* 0x000fce0000000000 */
.L_x_6051:
[----:B------:R-:W-:Y:S05]  /*7490*/  BSYNC B0 ;  /* 0x0000000000007941 */ /* 0x000fea0003800000 */
.L_x_6050:
[----:B------:R1:W-:Y:S01]  /*74a0*/  STG.E.U8 desc[UR36][R2.64], R0 ;  /* 0x0000000002007986 */ /* 0x0003e2000c101124 */
[----:B------:R-:W-:Y:S05]  /*74b0*/  BRA `(.L_x_6030) ;  /* 0x0000000400187947 */ /* 0x000fea0003800000 */
.L_x_6048:
        /* <DEDUP_REMOVED lines=17> */
.L_x_6055:
[----:B------:R-:W-:-:S04]  /*75d0*/  LOP3.LUT R0, R25, 0x80000000, RZ, 0xc0, !PT ;  /* 0x8000000019007812 */ /* 0x000fc800078ec0ff */
[----:B------:R-:W-:-:S04]  /*75e0*/  SHF.R.U32.HI R5, RZ, 0x18, R0 ;  /* 0x00000018ff057819 */ /* 0x000fc80000011600 */
[----:B------:R-:W-:-:S04]  /*75f0*/  LOP3.LUT R4, R4, R5, RZ, 0xfc, !PT ;  /* 0x0000000504047212 */ /* 0x000fc800078efcff */
[----:B------:R-:W-:-:S07]  /*7600*/  PRMT R0, R4, 0x7610, R0 ;  /* 0x0000761004007816 */ /* 0x000fce0000000000 */
.L_x_6054:
[----:B------:R-:W-:Y:S05]  /*7610*/  BSYNC B0 ;  /* 0x0000000000007941 */ /* 0x000fea0003800000 */
.L_x_6053:
[----:B------:R1:W-:Y:S01]  /*7620*/  STG.E.U8 desc[UR36][R2.64], R0 ;  /* 0x0000000002007986 */ /* 0x0003e2000c101124 */
[----:B------:R-:W-:Y:S05]  /*7630*/  BRA `(.L_x_6030) ;  /* 0x0000000000b87947 */ /* 0x000fea0003800000 */
.L_x_6047:
        /* <DEDUP_REMOVED lines=22> */
.L_x_6029:
        /* <DEDUP_REMOVED lines=15> */
[----:B-1---5:R-:W-:Y:S05]  /*7890*/  CALL.ABS.NOINC R2 ;  /* 0x0000000002007343 */ /* 0x022fea0003c00000 */
.L_x_6058:
[----:B------:R-:W-:Y:S05]  /*78a0*/  BRA `(.L_x_6030) ;  /* 0x00000000001c7947 */ /* 0x000fea0003800000 */
.L_x_6057:
[----:B------:R-:W-:-:S06]  /*78b0*/  HADD2.F32 R4, -RZ, R25.H0_H0 ;  /* 0x20000019ff047230 */ /* 0x000fcc0000004100 */
[----:B------:R-:W1:Y:S02]  /*78c0*/  F2I.U64.TRUNC R4, R4 ;  /* 0x0000000400047311 */ /* 0x000e64000020d800 */
[----:B-1----:R1:W-:Y:S01]  /*78d0*/  STG.E.64 desc[UR36][R2.64], R4 ;  /* 0x0000000402007986 */ /* 0x0023e2000c101b24 */
[----:B------:R-:W-:Y:S05]  /*78e0*/  BRA `(.L_x_6030) ;  /* 0x00000000000c7947 */ /* 0x000fea0003800000 */
.L_x_6056:
[----:B------:R-:W-:-:S06]  /*78f0*/  HADD2.F32 R25, -RZ, R25.H0_H0 ;  /* 0x20000019ff197230 */ /* 0x000fcc0000004100 */
[----:B------:R-:W1:Y:S02]  /*7900*/  F2I.FTZ.U32.TRUNC.NTZ R25, R25 ;  /* 0x0000001900197305 */ /* 0x000e64000021f000 */
[----:B-1----:R1:W-:Y:S02]  /*7910*/  STG.E desc[UR36][R2.64], R25 ;  /* 0x0000001902007986 */ /* 0x0023e4000c101924 */
.L_x_6030:
[----:B------:R-:W-:-:S07]  /*7920*/  VIADD R17, R17, 0x80 ;  /* 0x0000008011117836 */ /* 0x000fce0000000000 */
.L_x_5989:
[----:B------:R-:W-:-:S13]  /*7930*/  ISETP.GE.AND P0, PT, R17, R22, PT ;  /* 0x000000161100720c */ /* 0x000fda0003f06270 */
[----:B------:R-:W-:Y:S05]  /*7940*/  @P0 BREAK B6 ;  /* 0x0000000000060942 */ /* 0x000fea0003800000 */
[----:B------:R-:W-:Y:S05]  /*7950*/  @P0 BRA `(.L_x_6024) ;  /* 0x0000000c00f40947 */ /* 0x000fea0003800000 */
[----:B------:R-:W-:Y:S05]  /*7960*/  BSYNC B6 ;  /* 0x0000000000067941 */ /* 0x000fea0003800000 */
.L_x_5988:
[----:B-1234-:R-:W1:Y:S01]  /*7970*/  LDC.64 R2, c[0x0][0x218] ;  /* 0x00008600ff027b82 */ /* 0x01ee620000000a00 */
[----:B------:R-:W-:Y:S01]  /*7980*/  IMAD R0, R16, 0x200, R17 ;  /* 0x0000020010007824 */ /* 0x000fe200078e0211 */
[----:B------:R-:W-:Y:S01]  /*7990*/  PRMT R4, R18, 0x9910, RZ ;  /* 0x0000991012047816 */ /* 0x000fe200000000ff */
[----:B------:R-:W-:Y:S02]  /*79a0*/  ULDC UR4, c[0x0][0x238] ;  /* 0x00008e0000047ab9 */ /* 0x000fe40000000800 */
[----:B------:R-:W-:Y:S02]  /*79b0*/  IMAD R5, R0, UR4, RZ ;  /* 0x0000000400057c24 */ /* 0x000fe4000f8e02ff */
        /* <DEDUP_REMOVED lines=13> */
[----:B-----5:R-:W-:-:S06]  /*7a90*/  HADD2.F32 R23, -RZ, R23.H0_H0 ;  /* 0x20000017ff177230 */ /* 0x020fcc0000004100 */
[----:B------:R-:W1:Y:S02]  /*7aa0*/  F2I.FTZ.TRUNC.NTZ R23, R23 ;  /* 0x0000001700177305 */ /* 0x000e64000021f100 */
[----:B-1----:R1:W-:Y:S01]  /*7ab0*/  STG.E.U8 desc[UR36][R2.64], R23 ;  /* 0x0000001702007986 */ /* 0x0023e2000c101124 */
[----:B------:R-:W-:Y:S05]  /*7ac0*/  BRA `(.L_x_6064) ;  /* 0x0000000c00947947 */ /* 0x000fea0003800000 */
.L_x_6062:
[----:B-----5:R-:W-:-:S06]  /*7ad0*/  HADD2.F32 R5, -RZ, R23.H0_H0 ;  /* 0x20000017ff057230 */ /* 0x020fcc0000004100 */
[----:B------:R-:W1:Y:S02]  /*7ae0*/  F2I.S64.TRUNC R4, R5 ;  /* 0x0000000500047311 */ /* 0x000e64000020d900 */
[----:B-1----:R1:W-:Y:S01]  /*7af0*/  STG.E.U8 desc[UR36][R2.64], R4 ;  /* 0x0000000402007986 */ /* 0x0023e2000c101124 */
[----:B------:R-:W-:Y:S05]  /*7b00*/  BRA `(.L_x_6064) ;  /* 0x0000000c00847947 */ /* 0x000fea0003800000 */
.L_x_6061:
[----:B------:R-:W-:-:S13]  /*7b10*/  ISETP.NE.AND P0, PT, R0, 0x2, PT ;  /* 0x000000020000780c */ /* 0x000fda0003f05270 */
[----:B------:R-:W-:Y:S05]  /*7b20*/  @!P0 BRA `(.L_x_6065) ;  /* 0x0000000000308947 */ /* 0x000fea0003800000 */
[----:B------:R-:W-:-:S13]  /*7b30*/  ISETP.NE.AND P0, PT, R0, 0x3, PT ;  /* 0x000000030000780c */ /* 0x000fda0003f05270 */
[----:B------:R-:W-:Y:S05]  /*7b40*/  @!P0 BRA `(.L_x_6066) ;  /* 0x0000000000188947 */ /* 0x000fea0003800000 */
[----:B------:R-:W-:-:S13]  /*7b50*/  ISETP.NE.AND P0, PT, R0, 0x4, PT ;  /* 0x000000040000780c */ /* 0x000fda0003f05270 */
[----:B------:R-:W-:Y:S05]  /*7b60*/  @P0 BRA `(.L_x_6063) ;  /* 0x0000000c000c0947 */ /* 0x000fea0003800000 */
[----:B-----5:R-:W-:-:S06]  /*7b70*/  HADD2.F32 R4, -RZ, R23.H0_H0 ;  /* 0x20000017ff047230 */ /* 0x020fcc0000004100 */
[----:B------:R-:W1:Y:S02]  /*7b80*/  F2I.S64.TRUNC R4, R4 ;  /* 0x0000000400047311 */ /* 0x000e64000020d900 */
[----:B-1----:R1:W-:Y:S01]  /*7b90*/  STG.E.64 desc[UR36][R2.64], R4 ;  /* 0x0000000402007986 */ /* 0x0023e2000c101b24 */
[----:B------:R-:W-:Y:S05]  /*7ba0*/  BRA `(.L_x_6064) ;  /* 0x0000000c005c7947 */ /* 0x000fea0003800000 */
.L_x_6066:
[----:B-----5:R-:W-:-:S06]  /*7bb0*/  HADD2.F32 R23, -RZ, R23.H0_H0 ;  /* 0x20000017ff177230 */ /* 0x020fcc0000004100 */
[----:B------:R-:W1:Y:S02]  /*7bc0*/  F2I.FTZ.TRUNC.NTZ R23, R23 ;  /* 0x0000001700177305 */ /* 0x000e64000021f100 */
[----:B-1----:R1:W-:Y:S01]  /*7bd0*/  STG.E desc[UR36][R2.64], R23 ;  /* 0x0000001702007986 */ /* 0x0023e2000c101924 */
[----:B------:R-:W-:Y:S05]  /*7be0*/  BRA `(.L_x_6064) ;  /* 0x0000000c004c7947 */ /* 0x000fea0003800000 */
.L_x_6065:
[----:B-----5:R-:W-:-:S06]  /*7bf0*/  HADD2.F32 R23, -RZ, R23.H0_H0 ;  /* 0x20000017ff177230 */ /* 0x020fcc0000004100 */
[----:B------:R-:W1:Y:S02]  /*7c00*/  F2I.FTZ.TRUNC.NTZ R23, R23 ;  /* 0x0000001700177305 */ /* 0x000e64000021f100 */
[----:B-1----:R1:W-:Y:S01]  /*7c10*/  STG.E.U16 desc[UR36][R2.64], R23 ;  /* 0x0000001702007986 */ /* 0x0023e2000c101524 */
[----:B------:R-:W-:Y:S05]  /*7c20*/  BRA `(.L_x_6064) ;  /* 0x0000000c003c7947 */ /* 0x000fea0003800000 */
.L_x_6060:
[----:B------:R-:W-:-:S13]  /*7c30*/  ISETP.GT.AND P0, PT, R0, 0x6, PT ;  /* 0x000000060000780c */ /* 0x000fda0003f04270 */
[----:B------:R-:W-:Y:S05]  /*7c40*/  @P0 BRA `(.L_x_6067) ;  /* 0x0000000000240947 */ /* 0x000fea0003800000 */
[----:B------:R-:W-:-:S13]  /*7c50*/  ISETP.NE.AND P0, PT, R0, 0x5, PT ;  /* 0x000000050000780c */ /* 0x000fda0003f05270 */
[----:B------:R-:W-:Y:S05]  /*7c60*/  @!P0 BRA `(.L_x_6068) ;  /* 0x0000000000148947 */ /* 0x000fea0003800000 */
[----:B------:R-:W-:-:S13]  /*7c70*/  ISETP.NE.AND P0, PT, R0, 0x6, PT ;  /* 0x000000060000780c */ /* 0x000fda0003f05270 */
[----:B------:R-:W-:Y:S05]  /*7c80*/  @P0 BRA `(.L_x_6063) ;  /* 0x0000000800c40947 */ /* 0x000fea0003800000 */
[----:B-----5:R-:W-:-:S05]  /*7c90*/  HADD2.F32 R23, -RZ, R23.H0_H0 ;  /* 0x20000017ff177230 */ /* 0x020fca0000004100 */
[----:B------:R1:W-:Y:S01]  /*7ca0*/  STG.E desc[UR36][R2.64], R23 ;  /* 0x0000001702007986 */ /* 0x0003e2000c101924 */
[----:B------:R-:W-:Y:S05]  /*7cb0*/  BRA `(.L_x_6064) ;  /* 0x0000000c00187947 */ /* 0x000fea0003800000 */
.L_x_6068:
[----:B-----5:R1:W-:Y:S01]  /*7cc0*/  STG.E.U16 desc[UR36][R2.64], R23 ;  /* 0x0000001702007986 */ /* 0x0203e2000c101524 */
[----:B------:R-:W-:Y:S05]  /*7cd0*/  BRA `(.L_x_6064) ;  /* 0x0000000c00107947 */ /* 0x000fea0003800000 */
.L_x_6067:
[----:B------:R-:W-:-:S13]  /*7ce0*/  ISETP.NE.AND P0, PT, R0, 0x7, PT ;  /* 0x000000070000780c */ /* 0x000fda0003f05270 */
[----:B------:R-:W-:Y:S05]  /*7cf0*/  @!P0 BRA `(.L_x_6069) ;  /* 0x0000000000348947 */ /* 0x000fea0003800000 */
[----:B------:R-:W-:-:S13]  /*7d00*/  ISETP.NE.AND P0, PT, R0, 0x8, PT ;  /* 0x000000080000780c */ /* 0x000fda0003f05270 */
[----:B------:R-:W-:Y:S05]  /*7d10*/  @!P0 BRA `(.L_x_6070) ;  /* 0x0000000000188947 */ /* 0x000fea0003800000 */
[----:B------:R-:W-:-:S13]  /*7d20*/  ISETP.NE.AND P0, PT, R0, 0x9, PT ;  /* 0x000000090000780c */ /* 0x000fda0003f05270 */
[----:B------:R-:W-:Y:S05]  /*7d30*/  @P0 BRA `(.L_x_6063) ;  /* 0x0000000800980947 */ /* 0x000fea0003800000 */
[----:B-----5:R-:W-:Y:S02]  /*7d40*/  HADD2.F32 R4, -RZ, R23.H0_H0 ;  /* 0x20000017ff047230 */ /* 0x020fe40000004100 */
[----:B------:R-:W-:-:S05]  /*7d50*/  IMAD.MOV.U32 R5, RZ, RZ, RZ ;  /* 0x000000ffff057224 */ /* 0x000fca00078e00ff */
[----:B------:R1:W-:Y:S01]  /*7d60*/  STG.E.64 desc[UR36][R2.64], R4 ;  /* 0x0000000402007986 */ /* 0x0003e2000c101b24 */
[----:B------:R-:W-:Y:S05]  /*7d70*/  BRA `(.L_x_6064) ;  /* 0x0000000800e87947 */ /* 0x000fea0003800000 */
.L_x_6070:
[----:B-----5:R-:W-:-:S05]  /*7d80*/  HADD2.F32 R0, -RZ, R23.H0_H0 ;  /* 0x20000017ff007230 */ /* 0x020fca0000004100 */
[----:B------:R-:W-:-:S04]  /*7d90*/  F2FP.F16.F32.PACK_AB R0, RZ, R0 ;  /* 0x00000000ff00723e */ /* 0x000fc800000000ff */
[----:B------:R-:W-:-:S05]  /*7da0*/  PRMT R0, R0, 0x5410, RZ ;  /* 0x0000541000007816 */ /* 0x000fca00000000ff */
[----:B------:R1:W-:Y:S01]  /*7db0*/  STG.E desc[UR36][R2.64], R0 ;  /* 0x0000000002007986 */ /* 0x0003e2000c101924 */
[----:B------:R-:W-:Y:S05]  /*7dc0*/  BRA `(.L_x_6064) ;  /* 0x0000000800d47947 */ /* 0x000fea0003800000 */
.L_x_6069:
[----:B-----5:R-:W-:-:S05]  /*7dd0*/  HADD2.F32 R4, -RZ, R23.H0_H0 ;  /* 0x20000017ff047230 */ /* 0x020fca0000004100 */
[----:B------:R-:W-:-:S06]  /*7de0*/  FMUL.FTZ R4, R4, 1 ;  /* 0x3f80000004047820 */ /* 0x000fcc0000410000 */
[----:B------:R-:W1:Y:S02]  /*7df0*/  F2F.F64.F32 R4, R4 ;  /* 0x0000000400047310 */ /* 0x000e640000201800 */
[----:B-1----:R1:W-:Y:S01]  /*7e00*/  STG.E.64 desc[UR36][R2.64], R4 ;  /* 0x0000000402007986 */ /* 0x0023e2000c101b24 */
[----:B------:R-:W-:Y:S05]  /*7e10*/  BRA `(.L_x_6064) ;  /* 0x0000000800c07947 */ /* 0x000fea0003800000 */
.L_x_6059:
        /* <DEDUP_REMOVED lines=8> */
[----:B-----5:R-:W-:-:S05]  /*7ea0*/  HADD2.F32 R23, -RZ, R23.H0_H0 ;  /* 0x20000017ff177230 */ /* 0x020fca0000004100 */
[----:B------:R-:W-:-:S04]  /*7eb0*/  FSETP.NEU.FTZ.AND P0, PT, R23, RZ, PT ;  /* 0x000000ff1700720b */ /* 0x000fc80003f1d000 */
[----:B------:R-:W-:-:S05]  /*7ec0*/  SEL R5, RZ, 0x1, !P0 ;  /* 0x00000001ff057807 */ /* 0x000fca0004000000 */
[----:B------:R4:W-:Y:S01]  /*7ed0*/  STG.E.U8 desc[UR36][R2.64], R5 ;  /* 0x0000000502007986 */ /* 0x0009e2000c101124 */
[----:B------:R-:W-:Y:S05]  /*7ee0*/  BRA `(.L_x_6064) ;  /* 0x00000008008c7947 */ /* 0x000fea0003800000 */
.L_x_6073:
[----:B-----5:R-:W-:Y:S01]  /*7ef0*/  HADD2.F32 R23, -RZ, R23.H0_H0 ;  /* 0x20000017ff177230 */ /* 0x020fe20000004100 */
[----:B------:R-:W-:-:S04]  /*7f00*/  CS2R R6, SRZ ;  /* 0x0000000000067805 */ /* 0x000fc8000001ff00 */
[----:B------:R-:W-:-:S06]  /*7f10*/  FMUL.FTZ R4, R23, 1 ;  /* 0x3f80000017047820 */ /* 0x000fcc0000410000 */
[----:B------:R-:W1:Y:S02]  /*7f20*/  F2F.F64.F32 R4, R4 ;  /* 0x0000000400047310 */ /* 0x000e640000201800 */
[----:B-1----:R1:W-:Y:S01]  /*7f30*/  STG.E.128 desc[UR36][R2.64], R4 ;  /* 0x0000000402007986 */ /* 0x0023e2000c101d24 */
[----:B------:R-:W-:Y:S05]  /*7f40*/  BRA `(.L_x_6064) ;  /* 0x0000000800747947 */ /* 0x000fea0003800000 */
.L_x_6072:
[----:B------:R-:W-:-:S13]  /*7f50*/  ISETP.NE.AND P0, PT, R0, 0xf, PT ;  /* 0x0000000f0000780c */ /* 0x000fda0003f05270 */
[----:B------:R-:W-:Y:S05]  /*7f60*/  @!P0 BRA `(.L_x_6074) ;  /* 0x0000000000b48947 */ /* 0x000fea0003800000 */
[----:B------:R-:W-:-:S13]  /*7f70*/  ISETP.NE.AND P0, PT, R0, 0x17, PT ;  /* 0x000000170000780c */ /* 0x000fda0003f05270 */
[----:B------:R-:W-:Y:S05]  /*7f80*/  @!P0 BRA `(.L_x_6075) ;  /* 0x0000000000548947 */ /* 0x000fea0003800000 */
[----:B------:R-:W-:-:S13]  /*7f90*/  ISETP.NE.AND P0, PT, R0, 0x18, PT ;  /* 0x000000180000780c */ /* 0x000fda0003f05270 */
[----:B------:R-:W-:Y:S05]  /*7fa0*/  @P0 BRA `(.L_x_6063) ;  /* 0x0000000400fc0947 */ /* 0x000fea0003800000 */
[----:B-----5:R-:W-:Y:S01]  /*7fb0*/  HADD2.F32 R23, -RZ, R23.H0_H0 ;  /* 0x20000017ff177230 */ /* 0x020fe20000004100 */
        /* <DEDUP_REMOVED lines=14> */
.L_x_6077:
[----:B------:R-:W-:Y:S05]  /*80a0*/  BSYNC B0 ;  /* 0x0000000000007941 */ /* 0x000fea0003800000 */
.L_x_6076:
[----:B------:R-:W-:-:S05]  /*80b0*/  LOP3.LUT R5, R0, R5, RZ, 0xfc, !PT ;  /* 0x0000000500057212 */ /* 0x000fca00078efcff */
[----:B------:R2:W-:Y:S01]  /*80c0*/  STG.E.U8 desc[UR36][R2.64], R5 ;  /* 0x0000000502007986 */ /* 0x0005e2000c101124 */
[----:B------:R-:W-:Y:S05]  /*80d0*/  BRA `(.L_x_6064) ;  /* 0x0000000800107947 */ /* 0x000fea0003800000 */
.L_x_6075:
[----:B-----5:R-:W-:Y:S01]  /*80e0*/  HADD2.F32 R23, -RZ, R23.H0_H0 ;  /* 0x20000017ff177230 */ /* 0x020fe20000004100 */
        /* <DEDUP_REMOVED lines=12> */
.L_x_6079:
[----:B------:R-:W-:Y:S01]  /*81b0*/  IMAD.MOV.U32 R0, RZ, RZ, 0x7f ;  /* 0x0000007fff007424 */ /* 0x000fe200078e00ff */
[----:B------:R-:W-:-:S04]  /*81c0*/  ISETP.GT.U32.AND P0, PT, R4, 0x7f800000, PT ;  /* 0x7f8000000400780c */ /* 0x000fc80003f04070 */
[----:B------:R-:W-:-:S09]  /*81d0*/  SEL R0, R0, 0x7c, P0 ;  /* 0x0000007c00007807 */ /* 0x000fd20000000000 */
.L_x_6080:
[----:B------:R-:W-:Y:S05]  /*81e0*/  BSYNC B0 ;  /* 0x0000000000007941 */ /* 0x000fea0003800000 */
.L_x_6078:
[----:B------:R-:W-:-:S04]  /*81f0*/  LOP3.LUT R4, R23, 0x80000000, RZ, 0xc0, !PT ;  /* 0x8000000017047812 */ /* 0x000fc800078ec0ff */
[----:B------:R-:W-:-:S04]  /*8200*/  SHF.R.U32.HI R5, RZ, 0x18, R4 ;  /* 0x00000018ff057819 */ /* 0x000fc80000011604 */
[----:B------:R-:W-:-:S05]  /*8210*/  LOP3.LUT R5, R0, R5, RZ, 0xfc, !PT ;  /* 0x0000000500057212 */ /* 0x000fca00078efcff */
[----:B------:R3:W-:Y:S01]  /*8220*/  STG.E.U8 desc[UR36][R2.64], R5 ;  /* 0x0000000502007986 */ /* 0x0007e2000c101124 */
[----:B------:R-:W-:Y:S05]  /*8230*/  BRA `(.L_x_6064) ;  /* 0x0000000400b87947 */ /* 0x000fea0003800000 */
.L_x_6074:
[----:B-----5:R-:W-:-:S05]  /*8240*/  HADD2.F32 R0, -RZ, R23.H0_H0 ;  /* 0x20000017ff007230 */ /* 0x020fca0000004100 */
[----:B------:R-:W-:-:S05]  /*8250*/  F2FP.BF16.F32.PACK_AB R0, RZ, R0 ;  /* 0x00000000ff00723e */ /* 0x000fca00000010ff */
[----:B------:R1:W-:Y:S01]  /*8260*/  STG.E.U16 desc[UR36][R2.64], R0 ;  /* 0x0000000002007986 */ /* 0x0003e2000c101524 */
[----:B------:R-:W-:Y:S05]  /*8270*/  BRA `(.L_x_6064) ;  /* 0x0000000400a87947 */ /* 0x000fea0003800000 */
.L_x_6071:
        /* <DEDUP_REMOVED lines=8> */
[----:B-----5:R-:W-:-:S06]  /*8300*/  HADD2.F32 R5, -RZ, R23.H0_H0 ;  /* 0x20000017ff057230 */ /* 0x020fcc0000004100 */
[----:B------:R-:W1:Y:S02]  /*8310*/  F2I.FTZ.U32.TRUNC.NTZ R5, R5 ;  /* 0x0000000500057305 */ /* 0x000e64000021f000 */
[----:B-1----:R1:W-:Y:S01]  /*8320*/  STG.E.U16 desc[UR36][R2.64], R5 ;  /* 0x0000000502007986 */ /* 0x0023e2000c101524 */
[----:B------:R-:W-:Y:S05]  /*8330*/  BRA `(.L_x_6064) ;  /* 0x0000000400787947 */ /* 0x000fea0003800000 */
.L_x_6083:
[----:B-----5:R-:W-:Y:S01]  /*8340*/  HADD2.F32 R23, -RZ, R23.H0_H0 ;  /* 0x20000017ff177230 */ /* 0x020fe20000004100 */
        /* <DEDUP_REMOVED lines=16> */
.L_x_6086:
[----:B------:R-:W-:-:S04]  /*8450*/  LOP3.LUT R0, R23, 0x80000000, RZ, 0xc0, !PT ;  /* 0x8000000017007812 */ /* 0x000fc800078ec0ff */
[----:B------:R-:W-:-:S04]  /*8460*/  SHF.R.U32.HI R5, RZ, 0x18, R0 ;  /* 0x00000018ff057819 */ /* 0x000fc80000011600 */
[----:B------:R-:W-:-:S04]  /*8470*/  LOP3.LUT R4, R4, R5, RZ, 0xfc, !PT ;  /* 0x0000000504047212 */ /* 0x000fc800078efcff */
[----:B------:R-:W-:-:S07]  /*8480*/  PRMT R0, R4, 0x7610, R0 ;  /* 0x0000761004007816 */ /* 0x000fce0000000000 */
.L_x_6085:
[----:B------:R-:W-:Y:S05]  /*8490*/  BSYNC B0 ;  /* 0x0000000000007941 */ /* 0x000fea0003800000 */
.L_x_6084:
[----:B------:R1:W-:Y:S01]  /*84a0*/  STG.E.U8 desc[UR36][R2.64], R0 ;  /* 0x0000000002007986 */ /* 0x0003e2000c101124 */
[----:B------:R-:W-:Y:S05]  /*84b0*/  BRA `(.L_x_6064) ;  /* 0x0000000400187947 */ /* 0x000fea0003800000 */
.L_x_6082:
        /* <DEDUP_REMOVED lines=17> */
.L_x_6089:
[----:B------:R-:W-:-:S04]  /*85d0*/  LOP3.LUT R0, R23, 0x80000000, RZ, 0xc0, !PT ;  /* 0x8000000017007812 */ /* 0x000fc800078ec0ff */
[----:B------:R-:W-:-:S04]  /*85e0*/  SHF.R.U32.HI R5, RZ, 0x18, R0 ;  /* 0x00000018ff057819 */ /* 0x000fc80000011600 */
[----:B------:R-:W-:-:S04]  /*85f0*/  LOP3.LUT R4, R4, R5, RZ, 0xfc, !PT ;  /* 0x0000000504047212 */ /* 0x000fc800078efcff */
[----:B------:R-:W-:-:S07]  /*8600*/  PRMT R0, R4, 0x7610, R0 ;  /* 0x0000761004007816 */ /* 0x000fce0000000000 */
.L_x_6088:
[----:B------:R-:W-:Y:S05]  /*8610*/  BSYNC B0 ;  /* 0x0000000000007941 */ /* 0x000fea0003800000 */
.L_x_6087:
[----:B------:R1:W-:Y:S01]  /*8620*/  STG.E.U8 desc[UR36][R2.64], R0 ;  /* 0x0000000002007986 */ /* 0x0003e2000c101124 */
[----:B------:R-:W-:Y:S05]  /*8630*/  BRA `(.L_x_6064) ;  /* 0x0000000000b87947 */ /* 0x000fea0003800000 */
.L_x_6081:
[----:B------:R-:W-:-:S13]  /*8640*/  ISETP.NE.AND P0, PT, R0, 0x1c, PT ;  /* 0x0000001c0000780c */ /* 0x000fda0003f05270 */
[----:B------:R-:W-:Y:S05]  /*8650*/  @!P0 BRA `(.L_x_6090) ;  /* 0x0000000000a48947 */ /* 0x000fea0003800000 */
[----:B------:R-:W-:-:S13]  /*8660*/  ISETP.NE.AND P0, PT, R0, 0x1d, PT ;  /* 0x0000001d0000780c */ /* 0x000fda0003f05270 */
[----:B------:R-:W-:Y:S05]  /*8670*/  @!P0 BRA `(.L_x_6091) ;  /* 0x00000000008c8947 */ /* 0x000fea0003800000 */
[----:B------:R-:W-:-:S13]  /*8680*/  ISETP.NE.AND P0, PT, R0, 0x2c, PT ;  /* 0x0000002c0000780c */ /* 0x000fda0003f05270 */
[----:B------:R-:W-:Y:S05]  /*8690*/  @P0 BRA `(.L_x_6063) ;  /* 0x0000000000400947 */ /* 0x000fea0003800000 */
[----:B-----5:R-:W-:Y:S02]  /*86a0*/  HADD2.F32 R23, -RZ, R23.H0_H0 ;  /* 0x20000017ff177230 */ /* 0x020fe40000004100 */
        /* <DEDUP_REMOVED lines=15> */
.L_x_6063:
        /* <DEDUP_REMOVED lines=16> */
.L_x_6092:
[----:B------:R-:W-:Y:S05]  /*88a0*/  BRA `(.L_x_6064) ;  /* 0x00000000001c7947 */ /* 0x000fea0003800000 */
.L_x_6091:
[----:B-----5:R-:W-:-:S06]  /*88b0*/  HADD2.F32 R4, -RZ, R23.H0_H0 ;  /* 0x20000017ff047230 */ /* 0x020fcc0000004100 */
[----:B------:R-:W1:Y:S02]  /*88c0*/  F2I.U64.TRUNC R4, R4 ;  /* 0x0000000400047311 */ /* 0x000e64000020d800 */
[----:B-1----:R1:W-:Y:S01]  /*88d0*/  STG.E.64 desc[UR36][R2.64], R4 ;  /* 0x0000000402007986 */ /* 0x0023e2000c101b24 */
[----:B------:R-:W-:Y:S05]  /*88e0*/  BRA `(.L_x_6064) ;  /* 0x00000000000c7947 */ /* 0x000fea0003800000 */
.L_x_6090:
[----:B-----5:R-:W-:-:S06]  /*88f0*/  HADD2.F32 R23, -RZ, R23.H0_H0 ;  /* 0x20000017ff177230 */ /* 0x020fcc0000004100 */
[----:B------:R-:W1:Y:S02]  /*8900*/  F2I.FTZ.U32.TRUNC.NTZ R23, R23 ;  /* 0x0000001700177305 */ /* 0x000e64000021f000 */
[----:B-1----:R1:W-:Y:S02]  /*8910*/  STG.E desc[UR36][R2.64], R23 ;  /* 0x0000001702007986 */ /* 0x0023e4000c101924 */
.L_x_6064:
[----:B------:R-:W-:-:S07]  /*8920*/  VIADD R17, R17, 0x80 ;  /* 0x0000008011117836 */ /* 0x000fce0000000000 */
.L_x_6024:
[----:B------:R-:W-:Y:S05]  /*8930*/  BSYNC B7 ;  /* 0x0000000000077941 */ /* 0x000fea0003800000 */
.L_x_5987:
[----:B------:R-:W-:-:S13]  /*8940*/  ISETP.GE.AND P0, PT, R17, R22, PT ;  /* 0x000000161100720c */ /* 0x000fda0003f06270 */
[----:B------:R-:W-:Y:S05]  /*8950*/  @P0 EXIT ;  /* 0x000000000000094d */ /* 0x000fea0003800000 */
[----:B-1234-:R-:W1:Y:S01]  /*8960*/  LDC.64 R2, c[0x0][0x218] ;  /* 0x00008600ff027b82 */ /* 0x01ee620000000a00 */
[----:B------:R-:W-:Y:S01]  /*8970*/  PRMT R0, R18, 0x9910, RZ ;  /* 0x0000991012007816 */ /* 0x000fe200000000ff */
[----:B------:R-:W-:Y:S01]  /*8980*/  IMAD R16, R16, 0x200, R17 ;  /* 0x0000020010107824 */ /* 0x000fe200078e0211 */
[----:B------:R-:W-:Y:S02]  /*8990*/  ULDC UR4, c[0x0][0x238] ;  /* 0x00008e0000047ab9 */ /* 0x000fe40000000800 */
[----:B------:R-:W-:Y:S01]  /*89a0*/  ISETP.GT.AND P1, PT, R0, 0x9, PT ;  /* 0x000000090000780c */ /* 0x000fe20003f24270 */
[----:B------:R-:W-:-:S05]  /*89b0*/  IMAD R5, R16, UR4, RZ ;  /* 0x0000000410057c24 */ /* 0x000fca000f8e02ff */
[----:B-1----:R-:W-:-:S05]  /*89c0*/  IADD3 R2, P0, R5, R2, RZ ;  /* 0x0000000205027210 */ /* 0x002fca0007f1e0ff */
        /* <DEDUP_REMOVED lines=12> */
[----:B-1----:R-:W-:Y:S01]  /*8a90*/  STG.E.U8 desc[UR36][R2.64], R19 ;  /* 0x0000001302007986 */ /* 0x002fe2000c101124 */
[----:B------:R-:W-:Y:S05]  /*8aa0*/  EXIT ;  /* 0x000000000000794d */ /* 0x000fea0003800000 */
.L_x_6096:
[----:B-----5:R-:W-:-:S06]  /*8ab0*/  HADD2.F32 R5, -RZ, R19.H0_H0 ;  /* 0x20000013ff057230 */ /* 0x020fcc0000004100 */
[----:B------:R-:W1:Y:S02]  /*8ac0*/  F2I.S64.TRUNC R4, R5 ;  /* 0x0000000500047311 */ /* 0x000e64000020d900 */
[----:B-1----:R-:W-:Y:S01]  /*8ad0*/  STG.E.U8 desc[UR36][R2.64], R4 ;  /* 0x0000000402007986 */ /* 0x002fe2000c101124 */
[----:B------:R-:W-:Y:S05]  /*8ae0*/  EXIT ;  /* 0x000000000000794d */ /* 0x000fea0003800000 */
.L_x_6095:
        /* <DEDUP_REMOVED lines=8> */
[----:B-1----:R-:W-:Y:S01]  /*8b70*/  STG.E.64 desc[UR36][R2.64], R4 ;  /* 0x0000000402007986 */ /* 0x002fe2000c101b24 */
[----:B------:R-:W-:Y:S05]  /*8b80*/  EXIT ;  /* 0x000000000000794d */ /* 0x000fea0003800000 */
.L_x_6099:
[----:B-----5:R-:W-:-:S06]  /*8b90*/  HADD2.F32 R19, -RZ, R19.H0_H0 ;  /* 0x20000013ff137230 */ /* 0x020fcc0000004100 */
[----:B------:R-:W1:Y:S02]  /*8ba0*/  F2I.FTZ.TRUNC.NTZ R19, R19 ;  /* 0x0000001300137305 */ /* 0x000e64000021f100 */
[----:B-1----:R-:W-:Y:S01]  /*8bb0*/  STG.E desc[UR36][R2.64], R19 ;  /* 0x0000001302007986 */ /* 0x002fe2000c101924 */
[----:B------:R-:W-:Y:S05]  /*8bc0*/  EXIT ;  /* 0x000000000000794d */ /* 0x000fea0003800000 */
.L_x_6098:
[----:B-----5:R-:W-:-:S06]  /*8bd0*/  HADD2.F32 R19, -RZ, R19.H0_H0 ;  /* 0x20000013ff137230 */ /* 0x020fcc0000004100 */
[----:B------:R-:W1:Y:S02]  /*8be0*/  F2I.FTZ.TRUNC.NTZ R19, R19 ;  /* 0x0000001300137305 */ /* 0x000e64000021f100 */
[----:B-1----:R-:W-:Y:S01]  /*8bf0*/  STG.E.U16 desc[UR36][R2.64], R19 ;  /* 0x0000001302007986 */ /* 0x002fe2000c101524 */
[----:B------:R-:W-:Y:S05]  /*8c00*/  EXIT ;  /* 0x000000000000794d */ /* 0x000fea0003800000 */
.L_x_6094:
[----:B------:R-:W-:-:S13]  /*8c10*/  ISETP.GT.AND P0, PT, R0, 0x6, PT ;  /* 0x000000060000780c */ /* 0x000fda0003f04270 */
[----:B------:R-:W-:Y:S05]  /*8c20*/  @P0 BRA `(.L_x_6100) ;  /* 0x0000000000240947 */ /* 0x000fea0003800000 */
[----:B------:R-:W-:-:S13]  /*8c30*/  ISETP.NE.AND P0, PT, R0, 0x5, PT ;  /* 0x000000050000780c */ /* 0x000fda0003f05270 */
[----:B------:R-:W-:Y:S05]  /*8c40*/  @!P0 BRA `(.L_x_6101) ;  /* 0x0000000000148947 */ /* 0x000fea0003800000 */
[----:B------:R-:W-:-:S13]  /*8c50*/  ISETP.NE.AND P0, PT, R0, 0x6, PT ;  /* 0x000000060000780c */ /* 0x000fda0003f05270 */
[----:B------:R-:W-:Y:S05]  /*8c60*/  @P0 BRA `(.L_x_6097) ;  /* 0x0000000800c40947 */ /* 0x000fea0003800000 */
[----:B-----5:R-:W-:-:S05]  /*8c70*/  HADD2.F32 R19, -RZ, R19.H0_H0 ;  /* 0x20000013ff137230 */ /* 0x020fca0000004100 */
[----:B------:R-:W-:Y:S01]  /*8c80*/  STG.E desc[UR36][R2.64], R19 ;  /* 0x0000001302007986 */ /* 0x000fe2000c101924 */
[----:B------:R-:W-:Y:S05]  /*8c90*/  EXIT ;  /* 0x000000000000794d */ /* 0x000fea0003800000 */
.L_x_6101:
[----:B-----5:R-:W-:Y:S01]  /*8ca0*/  STG.E.U16 desc[UR36][R2.64], R19 ;  /* 0x0000001302007986 */ /* 0x020fe2000c101524 */
[----:B------:R-:W-:Y:S05]  /*8cb0*/  EXIT ;  /* 0x000000000000794d */ /* 0x000fea0003800000 */
.L_x_6100:
        /* <DEDUP_REMOVED lines=8> */
[----:B------:R-:W-:Y:S01]  /*8d40*/  STG.E.64 desc[UR36][R2.64], R4 ;  /* 0x0000000402007986 */ /* 0x000fe2000c101b24 */
[----:B------:R-:W-:Y:S05]  /*8d50*/  EXIT ;  /* 0x000000000000794d */ /* 0x000fea0003800000 */
.L_x_6103:
[----:B-----5:R-:W-:-:S05]  /*8d60*/  HADD2.F32 R0, -RZ, R19.H0_H0 ;  /* 0x20000013ff007230 */ /* 0x020fca0000004100 */
[----:B------:R-:W-:-:S04]  /*8d70*/  F2FP.F16.F32.PACK_AB R0, RZ, R0 ;  /* 0x00000000ff00723e */ /* 0x000fc800000000ff */
[----:B------:R-:W-:-:S05]  /*8d80*/  PRMT R0, R0, 0x5410, RZ ;  /* 0x0000541000007816 */ /* 0x000fca00000000ff */
[----:B------:R-:W-:Y:S01]  /*8d90*/  STG.E desc[UR36][R2.64], R0 ;  /* 0x0000000002007986 */ /* 0x000fe2000c101924 */
[----:B------:R-:W-:Y:S05]  /*8da0*/  EXIT ;  /* 0x000000000000794d */ /* 0x000fea0003800000 */
.L_x_6102:
[----:B-----5:R-:W-:-:S05]  /*8db0*/  HADD2.F32 R4, -RZ, R19.H0_H0 ;  /* 0x20000013ff047230 */ /* 0x020fca0000004100 */
[----:B------:R-:W-:-:S06]  /*8dc0*/  FMUL.FTZ R4, R4, 1 ;  /* 0x3f80000004047820 */ /* 0x000fcc0000410000 */
[----:B------:R-:W1:Y:S02]  /*8dd0*/  F2F.F64.F32 R4, R4 ;  /* 0x0000000400047310 */ /* 0x000e640000201800 */
[----:B-1----:R-:W-:Y:S01]  /*8de0*/  STG.E.64 desc[UR36][R2.64], R4 ;  /* 0x0000000402007986 */ /* 0x002fe2000c101b24 */
[----:B------:R-:W-:Y:S05]  /*8df0*/  EXIT ;  /* 0x000000000000794d */ /* 0x000fea0003800000 */
.L_x_6093:
        /* <DEDUP_REMOVED lines=11> */
[----:B------:R-:W-:Y:S01]  /*8eb0*/  STG.E.U8 desc[UR36][R2.64], R5 ;  /* 0x0000000502007986 */ /* 0x000fe2000c101124 */
[----:B------:R-:W-:Y:S05]  /*8ec0*/  EXIT ;  /* 0x000000000000794d */ /* 0x000fea0003800000 */
.L_x_6106:
[----:B-----5:R-:W-:Y:S01]  /*8ed0*/  HADD2.F32 R19, -RZ, R19.H0_H0 ;  /* 0x20000013ff137230 */ /* 0x020fe20000004100 */
[----:B------:R-:W-:-:S04]  /*8ee0*/  CS2R R6, SRZ ;  /* 0x0000000000067805 */ /* 0x000fc8000001ff00 */
[----:B------:R-:W-:-:S06]  /*8ef0*/  FMUL.FTZ R4, R19, 1 ;  /* 0x3f80000013047820 */ /* 0x000fcc0000410000 */
[----:B------:R-:W1:Y:S02]  /*8f00*/  F2F.F64.F32 R4, R4 ;  /* 0x0000000400047310 */ /* 0x000e640000201800 */
[----:B-1----:R-:W-:Y:S01]  /*8f10*/  STG.E.128 desc[UR36][R2.64], R4 ;  /* 0x0000000402007986 */ /* 0x002fe2000c101d24 */
[----:B------:R-:W-:Y:S05]  /*8f20*/  EXIT ;  /* 0x000000000000794d */ /* 0x000fea0003800000 */
.L_x_6105:
        /* <DEDUP_REMOVED lines=21> */
.L_x_6110:
[----:B------:R-:W-:Y:S05]  /*9080*/  BSYNC B0 ;  /* 0x0000000000007941 */ /* 0x000fea0003800000 */
.L_x_6109:
[----:B------:R-:W-:-:S05]  /*9090*/  LOP3.LUT R5, R0, R5, RZ, 0xfc, !PT ;  /* 0x0000000500057212 */ /* 0x000fca00078efcff */
[----:B------:R-:W-:Y:S01]  /*90a0*/  STG.E.U8 desc[UR36][R2.64], R5 ;  /* 0x0000000502007986 */ /* 0x000fe2000c101124 */
[----:B------:R-:W-:Y:S05]  /*90b0*/  EXIT ;  /* 0x000000000000794d */ /* 0x000fea0003800000 */
.L_x_6108:
        /* <DEDUP_REMOVED lines=13> */
.L_x_6112:
[----:B------:R-:W-:Y:S01]  /*9190*/  IMAD.MOV.U32 R0, RZ, RZ, 0x7f ;  /* 0x0000007fff007424 */ /* 0x000fe200078e00ff */
[----:B------:R-:W-:-:S04]  /*91a0*/  ISETP.GT.U32.AND P0, PT, R4, 0x7f800000, PT ;  /* 0x7f8000000400780c */ /* 0x000fc80003f04070 */
[----:B------:R-:W-:-:S09]  /*91b0*/  SEL R0, R0, 0x7c, P0 ;  /* 0x0000007c00007807 */ /* 0x000fd20000000000 */
.L_x_6113:
[----:B------:R-:W-:Y:S05]  /*91c0*/  BSYNC B0 ;  /* 0x0000000000007941 */ /* 0x000fea0003800000 */
.L_x_6111:
[----:B------:R-:W-:-:S04]  /*91d0*/  LOP3.LUT R4, R19, 0x80000000, RZ, 0xc0, !PT ;  /* 0x8000000013047812 */ /* 0x000fc800078ec0ff */
[----:B------:R-:W-:-:S04]  /*91e0*/  SHF.R.U32.HI R5, RZ, 0x18, R4 ;  /* 0x00000018ff057819 */ /* 0x000fc80000011604 */
[----:B------:R-:W-:-:S05]  /*91f0*/  LOP3.LUT R5, R0, R5, RZ, 0xfc, !PT ;  /* 0x0000000500057212 */ /* 0x000fca00078efcff */
[----:B------:R-:W-:Y:S01]  /*9200*/  STG.E.U8 desc[UR36][R2.64], R5 ;  /* 0x0000000502007986 */ /* 0x000fe2000c101124 */
[----:B------:R-:W-:Y:S05]  /*9210*/  EXIT ;  /* 0x000000000000794d */ /* 0x000fea0003800000 */
.L_x_6107:
[----:B-----5:R-:W-:-:S05]  /*9220*/  HADD2.F32 R0, -RZ, R19.H0_H0 ;  /* 0x20000013ff007230 */ /* 0x020fca0000004100 */
[----:B------:R-:W-:-:S05]  /*9230*/  F2FP.BF16.F32.PACK_AB R0, RZ, R0 ;  /* 0x00000000ff00723e */ /* 0x000fca00000010ff */
[----:B------:R-:W-:Y:S01]  /*9240*/  STG.E.U16 desc[UR36][R2.64], R0 ;  /* 0x0000000002007986 */ /* 0x000fe2000c101524 */
[----:B------:R-:W-:Y:S05]  /*9250*/  EXIT ;  /* 0x000000000000794d */ /* 0x000fea0003800000 */
.L_x_6104:
        /* <DEDUP_REMOVED lines=10> */
[----:B-1----:R-:W-:Y:S01]  /*9300*/  STG.E.U16 desc[UR36][R2.64], R5 ;  /* 0x0000000502007986 */ /* 0x002fe2000c101524 */
[----:B------:R-:W-:Y:S05]  /*9310*/  EXIT ;  /* 0x000000000000794d */ /* 0x000fea0003800000 */
.L_x_6116:
        /* <DEDUP_REMOVED lines=17> */
.L_x_6119:
[----:B------:R-:W-:-:S04]  /*9430*/  LOP3.LUT R0, R19, 0x80000000, RZ, 0xc0, !PT ;  /* 0x8000000013007812 */ /* 0x000fc800078ec0ff */
[----:B------:R-:W-:-:S04]  /*9440*/  SHF.R.U32.HI R5, RZ, 0x18, R0 ;  /* 0x00000018ff057819 */ /* 0x000fc80000011600 */
[----:B------:R-:W-:-:S04]  /*9450*/  LOP3.LUT R4, R4, R5, RZ, 0xfc, !PT ;  /* 0x0000000504047212 */ /* 0x000fc800078efcff */
[----:B------:R-:W-:-:S07]  /*9460*/  PRMT R0, R4, 0x7610, R0 ;  /* 0x0000761004007816 */ /* 0x000fce0000000000 */
.L_x_6118:
[----:B------:R-:W-:Y:S05]  /*9470*/  BSYNC B0 ;  /* 0x0000000000007941 */ /* 0x000fea0003800000 */
.L_x_6117:
[----:B------:R-:W-:Y:S01]  /*9480*/  STG.E.U8 desc[UR36][R2.64], R0 ;  /* 0x0000000002007986 */ /* 0x000fe2000c101124 */
[----:B------:R-:W-:Y:S05]  /*9490*/  EXIT ;  /* 0x000000000000794d */ /* 0x000fea0003800000 */
.L_x_6115:
        /* <DEDUP_REMOVED lines=17> */
.L_x_6122:
[----:B------:R-:W-:-:S04]  /*95b0*/  LOP3.LUT R0, R19, 0x80000000, RZ, 0xc0, !PT ;  /* 0x8000000013007812 */ /* 0x000fc800078ec0ff */
[----:B------:R-:W-:-:S04]  /*95c0*/  SHF.R.U32.HI R5, RZ, 0x18, R0 ;  /* 0x00000018ff057819 */ /* 0x000fc80000011600 */
[----:B------:R-:W-:-:S04]  /*95d0*/  LOP3.LUT R4, R4, R5, RZ, 0xfc, !PT ;  /* 0x0000000504047212 */ /* 0x000fc800078efcff */
[----:B------:R-:W-:-:S07]  /*95e0*/  PRMT R0, R4, 0x7610, R0 ;  /* 0x0000761004007816 */ /* 0x000fce0000000000 */
.L_x_6121:
[----:B------:R-:W-:Y:S05]  /*95f0*/  BSYNC B0 ;  /* 0x0000000000007941 */ /* 0x000fea0003800000 */
.L_x_6120:
[----:B------:R-:W-:Y:S01]  /*9600*/  STG.E.U8 desc[UR36][R2.64], R0 ;  /* 0x0000000002007986 */ /* 0x000fe2000c101124 */
[----:B------:R-:W-:Y:S05]  /*9610*/  EXIT ;  /* 0x000000000000794d */ /* 0x000fea0003800000 */
.L_x_6114:
        /* <DEDUP_REMOVED lines=22> */
.L_x_6097:
        /* <DEDUP_REMOVED lines=15> */
[----:B--2--5:R-:W-:Y:S05]  /*9870*/  CALL.ABS.NOINC R2 ;  /* 0x0000000002007343 */ /* 0x024fea0003c00000 */
.L_x_6125:
[----:B------:R-:W-:Y:S05]  /*9880*/  EXIT ;  /* 0x000000000000794d */ /* 0x000fea0003800000 */
.L_x_6124:
[----:B-----5:R-:W-:-:S06]  /*9890*/  HADD2.F32 R4, -RZ, R19.H0_H0 ;  /* 0x20000013ff047230 */ /* 0x020fcc0000004100 */
[----:B------:R-:W1:Y:S02]  /*98a0*/  F2I.U64.TRUNC R4, R4 ;  /* 0x0000000400047311 */ /* 0x000e64000020d800 */
[----:B-1----:R-:W-:Y:S01]  /*98b0*/  STG.E.64 desc[UR36][R2.64], R4 ;  /* 0x0000000402007986 */ /* 0x002fe2000c101b24 */
[----:B------:R-:W-:Y:S05]  /*98c0*/  EXIT ;  /* 0x000000000000794d */ /* 0x000fea0003800000 */
.L_x_6123:
[----:B-----5:R-:W-:-:S06]  /*98d0*/  HADD2.F32 R19, -RZ, R19.H0_H0 ;  /* 0x20000013ff137230 */ /* 0x020fcc0000004100 */
[----:B------:R-:W1:Y:S02]  /*98e0*/  F2I.FTZ.U32.TRUNC.NTZ R19, R19 ;  /* 0x0000001300137305 */ /* 0x000e64000021f000 */
[----:B-1----:R-:W-:Y:S01]  /*98f0*/  STG.E desc[UR36][R2.64], R19 ;  /* 0x0000001302007986 */ /* 0x002fe2000c101924 */
[----:B------:R-:W-:Y:S05]  /*9900*/  EXIT ;  /* 0x000000000000794d */ /* 0x000fea0003800000 */
.L_x_6126:
        /* <DEDUP_REMOVED lines=15> */
.L_x_57326:


//--------------------- .text._ZN2at6native18elementwise_kernelILi128ELi4EZNS0_22gpu_kernel_impl_nocastINS0_13BUnaryFunctorIN3c104HalfES5_S5_ZZZNS0_16fmod_kernel_cudaERNS_18TensorIteratorBaseEENKUlvE0_clEvENKUlvE1_clEvEUlS5_S5_E_EEEEvS7_RKT_EUliE_EEviT1_ --------------------------
	.section	.text._ZN2at6native18elementwise_kernelILi128ELi4EZNS0_22gpu_kernel_impl_nocastINS0_13BUnaryFunctorIN3c104HalfES5_S5_ZZZNS0_16fmod_kernel_cudaERNS_18TensorIteratorBaseEENKUlvE0_clEvENKUlvE1_clEvEUlS5_S5_E_EEEEvS7_RKT_EUliE_EEviT1_,"ax",@progbits
	.align	128
        .global         _ZN2at6native18elementwise_kernelILi128ELi4EZNS0_22gpu_kernel_impl_nocastINS0_13BUnaryFunctorIN3c104HalfES5_S5_ZZZNS0_16fmod_kernel_cudaERNS_18TensorIteratorBaseEENKUlvE0_clEvENKUlvE1_clEvEUlS5_S5_E_EEEEvS7_RKT_EUliE_EEviT1_
        .type           _ZN2at6native18elementwise_kernelILi128ELi4EZNS0_22gpu_kernel_impl_nocastINS0_13BUnaryFunctorIN3c104HalfES5_S5_ZZZNS0_16fmod_kernel_cudaERNS_18TensorIteratorBaseEENKUlvE0_clEvENKUlvE1_clEvEUlS5_S5_E_EEEEvS7_RKT_EUliE_EEviT1_,@function
        .size           _ZN2at6native18elementwise_kernelILi128ELi4EZNS0_22gpu_kernel_impl_nocastINS0_13BUnaryFunctorIN3c104HalfES5_S5_ZZZNS0_16fmod_kernel_cudaERNS_18TensorIteratorBaseEENKUlvE0_clEvENKUlvE1_clEvEUlS5_S5_E_EEEEvS7_RKT_EUliE_EEviT1_,(.L_x_57327 - _ZN2at6native18elementwise_kernelILi128ELi4EZNS0_22gpu_kernel_impl_nocastINS0_13BUnaryFunctorIN3c104HalfES5_S5_ZZZNS0_16fmod_kernel_cudaERNS_18TensorIteratorBaseEENKUlvE0_clEvENKUlvE1_clEvEUlS5_S5_E_EEEEvS7_RKT_EUliE_EEviT1_)
        .other          _ZN2at6native18elementwise_kernelILi128ELi4EZNS0_22gpu_kernel_impl_nocastINS0_13BUnaryFunctorIN3c104HalfES5_S5_ZZZNS0_16fmod_kernel_cudaERNS_18TensorIteratorBaseEENKUlvE0_clEvENKUlvE1_clEvEUlS5_S5_E_EEEEvS7_RKT_EUliE_EEviT1_,@"STO_CUDA_ENTRY STV_DEFAULT"
_ZN2at6native18elementwise_kernelILi128ELi4EZNS0_22gpu_kernel_impl_nocastINS0_13BUnaryFunctorIN3c104HalfES5_S5_ZZZNS0_16fmod_kernel_cudaERNS_18TensorIteratorBaseEENKUlvE0_clEvENKUlvE1_clEvEUlS5_S5_E_EEEEvS7_RKT_EUliE_EEviT1_:
.text._ZN2at6native18elementwise_kernelILi128ELi4EZNS0_22gpu_kernel_impl_nocastINS0_13BUnaryFunctorIN3c104HalfES5_S5_ZZZNS0_16fmod_kernel_cudaERNS_18TensorIteratorBaseEENKUlvE0_clEvENKUlvE1_clEvEUlS5_S5_E_EEEEvS7_RKT_EUliE_EEviT1_:
        /* <DEDUP_REMOVED lines=292> */
[----:B------:R-:W-:Y:S01]  /*1240*/  ULDC.64 UR8, c[0x0][0x330] ;  /* 0x0000cc0000087ab9 */ /* 0x000fe20000000a00 */
[----:B------:R-:W-:Y:S01]  /*1250*/  MOV R6, RZ ;  /* 0x000000ff00067202 */ /* 0x000fe20000000f00 */
[----:B------:R-:W-:-:S04]  /*1260*/  ULDC UR7, c[0x0][0x338] ;  /* 0x0000ce0000077ab9 */ /* 0x000fc80000000800 */
[----:B------:R-:W-:-:S05]  /*1270*/  IMAD.HI.U32 R10, R7, UR9, R6 ;  /* 0x00000009070a7c27 */ /* 0x000fca000f8e0006 */
[----:B------:R-:W-:Y:S01]  /*1280*/  SHF.R.U32.HI R11, RZ, UR7, R10 ;  /* 0x00000007ff0b7c19 */ /* 0x000fe2000801160a */
        /* <DEDUP_REMOVED lines=10> */
[----:B------:R-:W-:-:S05]  /*1330*/  @P0 SHF.R.U32.HI R2, RZ, R13, R2 ;  /* 0x0000000dff020219 */ /* 0x000fca0000011602 */
[----:B------:R-:W-:-:S04]  /*1340*/  @P0 IMAD.MOV R10, RZ, RZ, -R2 ;  /* 0x000000ffff0a0224 */ /* 0x000fc800078e0a02 */
[----:B-1----:R-:W-:-:S04]  /*1350*/  @P0 IMAD R10, R10, R15, R11 ;  /* 0x0000000f0a0a0224 */ /* 0x002fc800078e020b */
[C---:B--2---:R-:W-:Y:S02]  /*1360*/  @P0 IMAD R5, R10.reuse, R8, R5 ;  /* 0x000000080a050224 */ /* 0x044fe400078e0205 */
[----:B------:R-:W-:-:S07]  /*1370*/  @P0 IMAD R0, R10, R9, R0 ;  /* 0x000000090a000224 */ /* 0x000fce00078e0200 */
.L_x_6129:
        /* <DEDUP_REMOVED lines=9> */
[----:B0-----:R-:W-:Y:S02]  /*1410*/  HADD2.F32 R9, -RZ, R9.H0_H0 ;  /* 0x20000009ff097230 */ /* 0x001fe40000004100 */
[----:B--2---:R-:W-:-:S05]  /*1420*/  HADD2.F32 R2, -RZ, R2.H0_H0 ;  /* 0x20000002ff027230 */ /* 0x004fca0000004100 */
        /* <DEDUP_REMOVED lines=26> */
.L_x_6135:
[----:B------:R-:W-:Y:S01]  /*15d0*/  FSETP.GEU.FTZ.AND P0, PT, R8, -R0, PT ;  /* 0x800000000800720b */ /* 0x000fe20003f1e000 */
[----:B------:R-:W-:-:S12]  /*15e0*/  FADD.FTZ R6, R6, -1 ;  /* 0xbf80000006067421 */ /* 0x000fd80000010000 */
[----:B------:R-:W-:-:S07]  /*15f0*/  @!P0 FADD.FTZ R6, R6, -1 ;  /* 0xbf80000006068421 */ /* 0x000fce0000010000 */
.L_x_6134:
[----:B------:R-:W-:Y:S05]  /*1600*/  BSYNC B2 ;  /* 0x0000000000027941 */ /* 0x000fea0003800000 */
.L_x_6133:
[----:B------:R-:W-:Y:S01]  /*1610*/  FFMA.FTZ R11, -R0, R6, R11 ;  /* 0x00000006000b7223 */ /* 0x000fe2000001010b */
[----:B------:R-:W-:Y:S06]  /*1620*/  BRA `(.L_x_6131) ;  /* 0x00000000007c7947 */ /* 0x000fec0003800000 */
.L_x_6132:
        /* <DEDUP_REMOVED lines=15> */
.L_x_6138:
        /* <DEDUP_REMOVED lines=13> */
.L_x_6137:
[----:B------:R-:W-:Y:S05]  /*17f0*/  BSYNC B2 ;  /* 0x0000000000027941 */ /* 0x000fea0003800000 */
.L_x_6136:
[----:B------:R-:W-:-:S04]  /*1800*/  FMUL.FTZ R11, R6, 1.1920928955078125e-07 ;  /* 0x34000000060b7820 */ /* 0x000fc80000410000 */
[----:B------:R-:W-:-:S07]  /*1810*/  FMUL.FTZ R11, R10, R11 ;  /* 0x0000000b0a0b7220 */ /* 0x000fce0000410000 */
.L_x_6131:
[----:B------:R-:W-:Y:S05]  /*1820*/  BSYNC B0 ;  /* 0x0000000000007941 */ /* 0x000fea0003800000 */
.L_x_6130:
[C---:B------:R-:W-:Y:S02]  /*1830*/  FSETP.GTU.FTZ.AND P0, PT, |R11|.reuse, +INF , PT ;  /* 0x7f8000000b00780b */ /* 0x040fe40003f1c200 */
[----:B------:R-:W-:Y:S02]  /*1840*/  LOP3.LUT R2, R11, 0x80000000, R2, 0xb8, !PT ;  /* 0x800000000b027812 */ /* 0x000fe400078eb802 */
[----:B------:R-:W-:Y:S02]  /*1850*/  IADD3 R3, R3, 0x80, RZ ;  /* 0x0000008003037810 */ /* 0x000fe40007ffe0ff */
[----:B------:R-:W-:-:S04]  /*1860*/  FSEL R2, R11, R2, P0 ;  /* 0x000000020b027208 */ /* 0x000fc80000000000 */
[----:B------:R-:W-:-:S05]  /*1870*/  F2FP.F16.F32.PACK_AB R2, RZ, R2 ;  /* 0x00000002ff02723e */ /* 0x000fca00000000ff */
[----:B------:R1:W-:Y:S02]  /*1880*/  STG.E.U16 desc[UR4][R4.64], R2 ;  /* 0x0000000204007986 */ /* 0x0003e4000c101504 */
.L_x_6128:
[----:B------:R-:W-:Y:S05]  /*1890*/  BSYNC B1 ;  /* 0x0000000000017941 */ /* 0x000fea0003800000 */
.L_x_6127:
[----:B------:R-:W-:Y:S01]  /*18a0*/  ISETP.GE.AND P0, PT, R3, UR6, PT ;  /* 0x0000000603007c0c */ /* 0x000fe2000bf06270 */
[----:B------:R-:W-:-:S12]  /*18b0*/  BSSY B0, `(.L_x_6139) ;  /* 0x0000302000007945 */ /* 0x000fd80003800000 */
[----:B------:R-:W-:Y:S05]  /*18c0*/  @P0 BRA `(.L_x_6140) ;  /* 0x0000003000000947 */ /* 0x000fea0003800000 */
[----:B-1----:R-:W1:Y:S01]  /*18d0*/  LDC R4, c[0x0][0x218] ;  /* 0x00008600ff047b82 */ /* 0x002e620000000800 */
[----:B------:R-:W-:Y:S01]  /*18e0*/  MOV R0, RZ ;  /* 0x000000ff00007202 */ /* 0x000fe20000000f00 */
[----:B------:R-:W-:Y:S01]  /*18f0*/  IMAD.MOV.U32 R5, RZ, RZ, RZ ;  /* 0x000000ffff057224 */ /* 0x000fe200078e00ff */
[----:B-1----:R-:W-:-:S13]  /*1900*/  ISETP.NE.AND P0, PT, R4, RZ, PT ;  /* 0x000000ff0400720c */ /* 0x002fda0003f05270 */
[----:B------:R-:W-:Y:S05]  /*1910*/  @!P0 BRA `(.L_x_6141) ;  /* 0x0000001000a48947 */ /* 0x000fea0003800000 */
        /* <DEDUP_REMOVED lines=297> */
.L_x_6141:
        /* <DEDUP_REMOVED lines=8> */
[----:B------:R-:W-:Y:S01]  /*2c30*/  IADD3.X R5, RZ, UR9, RZ, P1, !PT ;  /* 0x00000009ff057c10 */ /* 0x000fe20008ffe4ff */
[----:B-1----:R-:W-:Y:S02]  /*2c40*/  HADD2.F32 R11, -RZ, R0.H0_H0 ;  /* 0x20000000ff0b7230 */ /* 0x002fe40000004100 */
[----:B--2---:R-:W-:-:S05]  /*2c50*/  HADD2.F32 R2, -RZ, R2.H0_H0 ;  /* 0x20000002ff027230 */ /* 0x004fca0000004100 */
        /* <DEDUP_REMOVED lines=26> */
.L_x_6147:
[----:B------:R-:W-:Y:S01]  /*2e00*/  FSETP.GEU.FTZ.AND P0, PT, R6, -R7, PT ;  /* 0x800000070600720b */ /* 0x000fe20003f1e000 */
[----:B------:R-:W-:-:S12]  /*2e10*/  FADD.FTZ R0, R0, -1 ;  /* 0xbf80000000007421 */ /* 0x000fd80000010000 */
[----:B------:R-:W-:-:S07]  /*2e20*/  @!P0 FADD.FTZ R0, R0, -1 ;  /* 0xbf80000000008421 */ /* 0x000fce0000010000 */
.L_x_6146:
[----:B------:R-:W-:Y:S05]  /*2e30*/  BSYNC B2 ;  /* 0x0000000000027941 */ /* 0x000fea0003800000 */
.L_x_6145:
[----:B------:R-:W-:Y:S01]  /*2e40*/  FFMA.FTZ R9, -R7, R0, R9 ;  /* 0x0000000007097223 */ /* 0x000fe20000010109 */
[----:B------:R-:W-:Y:S06]  /*2e50*/  BRA `(.L_x_6143) ;  /* 0x00000000007c7947 */ /* 0x000fec0003800000 */
.L_x_6144:
        /* <DEDUP_REMOVED lines=15> */
.L_x_6150:
        /* <DEDUP_REMOVED lines=13> */
.L_x_6149:
[----:B------:R-:W-:Y:S05]  /*3020*/  BSYNC B2 ;  /* 0x0000000000027941 */ /* 0x000fea0003800000 */
.L_x_6148:
[----:B------:R-:W-:-:S04]  /*3030*/  FMUL.FTZ R9, R6, 1.1920928955078125e-07 ;  /* 0x3400000006097820 */ /* 0x000fc80000410000 */
[----:B------:R-:W-:-:S07]  /*3040*/  FMUL.FTZ R9, R10, R9 ;  /* 0x000000090a097220 */ /* 0x000fce0000410000 */
.L_x_6143:
[----:B------:R-:W-:Y:S05]  /*3050*/  BSYNC B1 ;  /* 0x0000000000017941 */ /* 0x000fea0003800000 */
.L_x_6142:
        /* <DEDUP_REMOVED lines=310> */
.L_x_6151:
        /* <DEDUP_REMOVED lines=37> */
.L_x_6157:
[----:B------:R-:W-:Y:S01]  /*4610*/  FSETP.GEU.FTZ.AND P0, PT, R6, -R7, PT ;  /* 0x800000070600720b */ /* 0x000fe20003f1e000 */
[----:B------:R-:W-:-:S12]  /*4620*/  FADD.FTZ R0, R0, -1 ;  /* 0xbf80000000007421 */ /* 0x000fd80000010000 */
[----:B------:R-:W-:-:S07]  /*4630*/  @!P0 FADD.FTZ R0, R0, -1 ;  /* 0xbf80000000008421 */ /* 0x000fce0000010000 */
.L_x_6156:
[----:B------:R-:W-:Y:S05]  /*4640*/  BSYNC B2 ;  /* 0x0000000000027941 */ /* 0x000fea0003800000 */
.L_x_6155:
[----:B------:R-:W-:Y:S01]  /*4650*/  FFMA.FTZ R9, -R7, R0, R9 ;  /* 0x0000000007097223 */ /* 0x000fe20000010109 */
[----:B------:R-:W-:Y:S06]  /*4660*/  BRA `(.L_x_6153) ;  /* 0x00000000007c7947 */ /* 0x000fec0003800000 */
.L_x_6154:
        /* <DEDUP_REMOVED lines=15> */
.L_x_6160:
        /* <DEDUP_REMOVED lines=13> */
.L_x_6159:
[----:B------:R-:W-:Y:S05]  /*4830*/  BSYNC B2 ;  /* 0x0000000000027941 */ /* 0x000fea0003800000 */
.L_x_6158:
[----:B------:R-:W-:-:S04]  /*4840*/  FMUL.FTZ R9, R6, 1.1920928955078125e-07 ;  /* 0x3400000006097820 */ /* 0x000fc80000410000 */
[----:B------:R-:W-:-:S07]  /*4850*/  FMUL.FTZ R9, R10, R9 ;  /* 0x000000090a097220 */ /* 0x000fce0000410000 */
.L_x_6153:
[----:B------:R-:W-:Y:S05]  /*4860*/  BSYNC B1 ;  /* 0x0000000000017941 */ /* 0x000fea0003800000 */
.L_x_6152:
[C---:B------:R-:W-:Y:S02]  /*4870*/  FSETP.GTU.FTZ.AND P0, PT, |R9|.reuse, +INF , PT ;  /* 0x7f8000000900780b */ /* 0x040fe40003f1c200 */
[----:B------:R-:W-:Y:S02]  /*4880*/  LOP3.LUT R2, R9, 0x80000000, R2, 0xb8, !PT ;  /* 0x8000000009027812 */ /* 0x000fe400078eb802 */
[----:B------:R-:W-:Y:S02]  /*4890*/  IADD3 R3, R3, 0x80, RZ ;  /* 0x0000008003037810 */ /* 0x000fe40007ffe0ff */
[----:B------:R-:W-:-:S04]  /*48a0*/  FSEL R2, R9, R2, P0 ;  /* 0x0000000209027208 */ /* 0x000fc80000000000 */
[----:B------:R-:W-:-:S05]  /*48b0*/  F2FP.F16.F32.PACK_AB R2, RZ, R2 ;  /* 0x00000002ff02723e */ /* 0x000fca00000000ff */
[----:B------:R3:W-:Y:S02]  /*48c0*/  STG.E.U16 desc[UR4][R4.64], R2 ;  /* 0x0000000204007986 */ /* 0x0007e4000c101504 */
.L_x_6140:
[----:B------:R-:W-:Y:S05]  /*48d0*/  BSYNC B0 ;  /* 0x0000000000007941 */ /* 0x000fea0003800000 */
.L_x_6139:
        /* <DEDUP_REMOVED lines=33> */
[----:B------:R-:W-:-:S08]  /*4af0*/  ISETP.NE.AND P0, PT, R4, 0x3, PT ;  /* 0x000000030400780c */ /* 0x000fd00003f05270 */
        /* <DEDUP_REMOVED lines=254> */
[----:B------:R-:W-:Y:S01]  /*5ae0*/  SHF.R.U32.HI R7, RZ, UR6, R6 ;  /* 0x00000006ff077c19 */ /* 0x000fe20008011606 */
[----:B------:R-:W-:Y:S02]  /*5af0*/  ULDC.64 UR6, c[0x0][0x400] ;  /* 0x0001000000067ab9 */ /* 0x000fe40000000a00 */
[----:B------:R-:W0:Y:S01]  /*5b00*/  @P0 LDC.64 R10, c[0x0][0x340] ;  /* 0x0000d000ff0a0b82 */ /* 0x000e220000000a00 */
[----:B------:R-:W-:Y:S02]  /*5b10*/  @P0 MOV R6, RZ ;  /* 0x000000ff00060202 */ /* 0x000fe40000000f00 */
[----:B------:R-:W-:-:S05]  /*5b20*/  IADD3 R9, -R7, RZ, RZ ;  /* 0x000000ff07097210 */ /* 0x000fca0007ffe1ff */
        /* <DEDUP_REMOVED lines=11> */
.L_x_6161:
        /* <DEDUP_REMOVED lines=37> */
.L_x_6167:
[----:B------:R-:W-:Y:S01]  /*5e30*/  FSETP.GEU.FTZ.AND P0, PT, R6, -R7, PT ;  /* 0x800000070600720b */ /* 0x000fe20003f1e000 */
[----:B------:R-:W-:-:S12]  /*5e40*/  FADD.FTZ R0, R0, -1 ;  /* 0xbf80000000007421 */ /* 0x000fd80000010000 */
[----:B------:R-:W-:-:S07]  /*5e50*/  @!P0 FADD.FTZ R0, R0, -1 ;  /* 0xbf80000000008421 */ /* 0x000fce0000010000 */
.L_x_6166:
[----:B------:R-:W-:Y:S05]  /*5e60*/  BSYNC B1 ;  /* 0x0000000000017941 */ /* 0x000fea0003800000 */
.L_x_6165:
[----:B------:R-:W-:Y:S01]  /*5e70*/  FFMA.FTZ R5, -R7, R0, R5 ;  /* 0x0000000007057223 */ /* 0x000fe20000010105 */
[----:B------:R-:W-:Y:S06]  /*5e80*/  BRA `(.L_x_6163) ;  /* 0x00000000007c7947 */ /* 0x000fec0003800000 */
.L_x_6164:
        /* <DEDUP_REMOVED lines=15> */
.L_x_6170:
        /* <DEDUP_REMOVED lines=13> */
.L_x_6169:
[----:B------:R-:W-:Y:S05]  /*6050*/  BSYNC B1 ;  /* 0x0000000000017941 */ /* 0x000fea0003800000 */
.L_x_6168:
[----:B------:R-:W-:-:S04]  /*6060*/  FMUL.FTZ R5, R5, 1.1920928955078125e-07 ;  /* 0x3400000005057820 */ /* 0x000fc80000410000 */
[----:B------:R-:W-:-:S07]  /*6070*/  FMUL.FTZ R5, R10, R5 ;  /* 0x000000050a057220 */ /* 0x000fce0000410000 */
.L_x_6163:
[----:B------:R-:W-:Y:S05]  /*6080*/  BSYNC B0 ;  /* 0x0000000000007941 */ /* 0x000fea0003800000 */
.L_x_6162:
[C---:B------:R-:W-:Y:S02]  /*6090*/  FSETP.GTU.FTZ.AND P0, PT, |R5|.reuse, +INF , PT ;  /* 0x7f8000000500780b */ /* 0x040fe40003f1c200 */
[----:B------:R-:W-:-:S04]  /*60a0*/  LOP3.LUT R4, R5, 0x80000000, R4, 0xb8, !PT ;  /* 0x8000000005047812 */ /* 0x000fc800078eb804 */
[----:B------:R-:W-:-:S04]  /*60b0*/  FSEL R4, R5, R4, P0 ;  /* 0x0000000405047208 */ /* 0x000fc80000000000 */
[----:B------:R-:W-:-:S05]  /*60c0*/  F2FP.F16.F32.PACK_AB R4, RZ, R4 ;  /* 0x00000004ff04723e */ /* 0x000fca00000000ff */
[----:B------:R-:W-:Y:S01]  /*60d0*/  STG.E.U16 desc[UR4][R2.64], R4 ;  /* 0x0000000402007986 */ /* 0x000fe2000c101504 */
[----:B------:R-:W-:Y:S05]  /*60e0*/  EXIT ;  /* 0x000000000000794d */ /* 0x000fea0003800000 */
.L_x_6171:
        /* <DEDUP_REMOVED lines=9> */
.L_x_57327:


//--------------------- .text._ZN2at6native27unrolled_elementwise_kernelINS0_13BUnaryFunctorIN3c104HalfES4_S4_ZZZNS0_16fmod_kernel_cudaERNS_18TensorIteratorBaseEENKUlvE0_clEvENKUlvE1_clEvEUlS4_S4_E_EESt5arrayIPcLm2EELi4E23TrivialOffsetCalculatorILi1EjESF_NS0_6memory15LoadWithoutCastENSG_16StoreWithoutCastEEEviT_T0_T2_T3_T4_T5_ --------------------------
	.section	.text._ZN2at6native27unrolled_elementwise_kernelINS0_13BUnaryFunctorIN3c104HalfES4_S4_ZZZNS0_16fmod_kernel_cudaERNS_18TensorIteratorBaseEENKUlvE0_clEvENKUlvE1_clEvEUlS4_S4_E_EESt5arrayIPcLm2EELi4E23TrivialOffsetCalculatorILi1EjESF_NS0_6memory15LoadWithoutCastENSG_16StoreWithoutCastEEEviT_T0_T2_T3_T4_T5_,"ax",@progbits
	.align	128
        .global         _ZN2at6native27unrolled_elementwise_kernelINS0_13BUnaryFunctorIN3c104HalfES4_S4_ZZZNS0_16fmod_kernel_cudaERNS_18TensorIteratorBaseEENKUlvE0_clEvENKUlvE1_clEvEUlS4_S4_E_EESt5arrayIPcLm2EELi4E23TrivialOffsetCalculatorILi1EjESF_NS0_6memory15LoadWithoutCastENSG_16StoreWithoutCastEEEviT_T0_T2_T3_T4_T5_
        .type           _ZN2at6native27unrolled_elementwise_kernelINS0_13BUnaryFunctorIN3c104HalfES4_S4_ZZZNS0_16fmod_kernel_cudaERNS_18TensorIteratorBaseEENKUlvE0_clEvENKUlvE1_clEvEUlS4_S4_E_EESt5arrayIPcLm2EELi4E23TrivialOffsetCalculatorILi1EjESF_NS0_6memory15LoadWithoutCastENSG_16StoreWithoutCastEEEviT_T0_T2_T3_T4_T5_,@function
        .size           _ZN2at6native27unrolled_elementwise_kernelINS0_13BUnaryFunctorIN3c104HalfES4_S4_ZZZNS0_16fmod_kernel_cudaERNS_18TensorIteratorBaseEENKUlvE0_clEvENKUlvE1_clEvEUlS4_S4_E_EESt5arrayIPcLm2EELi4E23TrivialOffsetCalculatorILi1EjESF_NS0_6memory15LoadWithoutCastENSG_16StoreWithoutCastEEEviT_T0_T2_T3_T4_T5_,(.L_x_57328 - _ZN2at6native27unrolled_elementwise_kernelINS0_13BUnaryFunctorIN3c104HalfES4_S4_ZZZNS0_16fmod_kernel_cudaERNS_18TensorIteratorBaseEENKUlvE0_clEvENKUlvE1_clEvEUlS4_S4_E_EESt5arrayIPcLm2EELi4E23TrivialOffsetCalculatorILi1EjESF_NS0_6memory15LoadWithoutCastENSG_16StoreWithoutCastEEEviT_T0_T2_T3_T4_T5_)
        .other          _ZN2at6native27unrolled_elementwise_kernelINS0_13BUnaryFunctorIN3c104HalfES4_S4_ZZZNS0_16fmod_kernel_cudaERNS_18TensorIteratorBaseEENKUlvE0_clEvENKUlvE1_clEvEUlS4_S4_E_EESt5arrayIPcLm2EELi4E23TrivialOffsetCalculatorILi1EjESF_NS0_6memory15LoadWithoutCastENSG_16StoreWithoutCastEEEviT_T0_T2_T3_T4_T5_,@"STO_CUDA_ENTRY STV_DEFAULT"
_ZN2at6native27unrolled_elementwise_kernelINS0_13BUnaryFunctorIN3c104HalfES4_S4_ZZZNS0_16fmod_kernel_cudaERNS_18TensorIteratorBaseEENKUlvE0_clEvENKUlvE1_clEvEUlS4_S4_E_EESt5arrayIPcLm2EELi4E23TrivialOffsetCalculatorILi1EjESF_NS0_6memory15LoadWithoutCastENSG_16StoreWithoutCastEEEviT_T0_T2_T3_T4_T5_:
.text._ZN2at6native27unrolled_elementwise_kernelINS0_13BUnaryFunctorIN3c104HalfES4_S4_ZZZNS0_16fmod_kernel_cudaERNS_18TensorIteratorBaseEENKUlvE0_clEvENKUlvE1_clEvEUlS4_S4_E_EESt5arrayIPcLm2EELi4E23TrivialOffsetCalculatorILi1EjESF_NS0_6memory15LoadWithoutCastENSG_16StoreWithoutCastEEEviT_T0_T2_T3_T4_T5_:
        /* <DEDUP_REMOVED lines=34> */
[----:B------:R-:W-:Y:S04]  /*0220*/  BSSY B1, `(.L_x_6172) ;  /* 0x000004a000017945 */ /* 0x000fe80003800000 */
[----:B------:R-:W-:Y:S05]  /*0230*/  @P2 BRA `(.L_x_6173) ;  /* 0x0000000400202947 */ /* 0x000fea0003800000 */
[----:B0-----:R-:W0:Y:S01]  /*0240*/  LDC.U16 R7, c[0x0][0x216] ;  /* 0x00008580ff077b82 */ /* 0x001e220000000400 */
        /* <DEDUP_REMOVED lines=29> */
.L_x_6179:
[----:B------:R-:W-:Y:S01]  /*0420*/  FSETP.GEU.FTZ.AND P0, PT, R13, -R0, PT ;  /* 0x800000000d00720b */ /* 0x000fe20003f1e000 */
[----:B------:R-:W-:-:S12]  /*0430*/  FADD.FTZ R10, R10, -1 ;  /* 0xbf8000000a0a7421 */ /* 0x000fd80000010000 */
[----:B------:R-:W-:-:S07]  /*0440*/  @!P0 FADD.FTZ R10, R10, -1 ;  /* 0xbf8000000a0a8421 */ /* 0x000fce0000010000 */
.L_x_6178:
[----:B------:R-:W-:Y:S05]  /*0450*/  BSYNC B2 ;  /* 0x0000000000027941 */ /* 0x000fea0003800000 */
.L_x_6177:
[----:B------:R-:W-:Y:S01]  /*0460*/  FFMA.FTZ R11, -R0, R10, R11 ;  /* 0x0000000a000b7223 */ /* 0x000fe2000001010b */
[----:B------:R-:W-:Y:S06]  /*0470*/  BRA `(.L_x_6175) ;  /* 0x00000000007c7947 */ /* 0x000fec0003800000 */
.L_x_6176:
        /* <DEDUP_REMOVED lines=15> */
.L_x_6182:
        /* <DEDUP_REMOVED lines=13> */
.L_x_6181:
[----:B------:R-:W-:Y:S05]  /*0640*/  BSYNC B2 ;  /* 0x0000000000027941 */ /* 0x000fea0003800000 */
.L_x_6180:
[----:B------:R-:W-:-:S04]  /*0650*/  FMUL.FTZ R0, R7, 1.1920928955078125e-07 ;  /* 0x3400000007007820 */ /* 0x000fc80000410000 */
[----:B0-----:R-:W-:-:S07]  /*0660*/  FMUL.FTZ R11, R13, R0 ;  /* 0x000000000d0b7220 */ /* 0x001fce0000410000 */
.L_x_6175:
[----:B------:R-:W-:Y:S05]  /*0670*/  BSYNC B0 ;  /* 0x0000000000007941 */ /* 0x000fea0003800000 */
.L_x_6174:
[C---:B------:R-:W-:Y:S02]  /*0680*/  FSETP.GTU.FTZ.AND P0, PT, |R11|.reuse, +INF , PT ;  /* 0x7f8000000b00780b */ /* 0x040fe40003f1c200 */
[----:B------:R-:W-:-:S04]  /*0690*/  LOP3.LUT R6, R11, 0x80000000, R6, 0xb8, !PT ;  /* 0x800000000b067812 */ /* 0x000fc800078eb806 */
[----:B------:R-:W-:-:S04]  /*06a0*/  FSEL R7, R11, R6, P0 ;  /* 0x000000060b077208 */ /* 0x000fc80000000000 */
[----:B------:R-:W-:-:S07]  /*06b0*/  F2FP.F16.F32.PACK_AB R7, RZ, R7 ;  /* 0x00000007ff07723e */ /* 0x000fce00000000ff */
.L_x_6173:
[----:B------:R-:W-:Y:S05]  /*06c0*/  BSYNC B1 ;  /* 0x0000000000017941 */ /* 0x000fea0003800000 */
.L_x_6172:
[----:B0-----:R-:W-:Y:S01]  /*06d0*/  VIADD R6, R4, 0x80 ;  /* 0x0000008004067836 */ /* 0x001fe20000000000 */
[----:B------:R-:W-:Y:S04]  /*06e0*/  BSSY B1, `(.L_x_6183) ;  /* 0x000004b000017945 */ /* 0x000fe80003800000 */
[----:B------:R-:W-:-:S13]  /*06f0*/  ISETP.GE.AND P0, PT, R6, R3, PT ;  /* 0x000000030600720c */ /* 0x000fda0003f06270 */
[----:B------:R-:W-:Y:S05]  /*0700*/  @P0 BRA `(.L_x_6184) ;  /* 0x0000000400200947 */ /* 0x000fea0003800000 */
[----:B-----5:R-:W0:Y:S01]  /*0710*/  LDC.U16 R0, c[0x0][0x216] ;  /* 0x00008580ff007b82 */ /* 0x020e220000000400 */
[----:B------:R-:W-:Y:S01]  /*0720*/  HADD2.F32 R9, -RZ, R9.H0_H0 ;  /* 0x20000009ff097230 */ /* 0x000fe20000004100 */
        /* <DEDUP_REMOVED lines=28> */
.L_x_6190:
[----:B------:R-:W-:Y:S01]  /*08f0*/  FSETP.GEU.FTZ.AND P0, PT, R12, -R15, PT ;  /* 0x8000000f0c00720b */ /* 0x000fe20003f1e000 */
[----:B------:R-:W-:-:S12]  /*0900*/  FADD.FTZ R11, R11, -1 ;  /* 0xbf8000000b0b7421 */ /* 0x000fd80000010000 */
[----:B------:R-:W-:-:S07]  /*0910*/  @!P0 FADD.FTZ R11, R11, -1 ;  /* 0xbf8000000b0b8421 */ /* 0x000fce0000010000 */
.L_x_6189:
[----:B------:R-:W-:Y:S05]  /*0920*/  BSYNC B2 ;  /* 0x0000000000027941 */ /* 0x000fea0003800000 */
.L_x_6188:
[----:B------:R-:W-:Y:S01]  /*0930*/  FFMA.FTZ R0, -R15, R11, R0 ;  /* 0x0000000b0f007223 */ /* 0x000fe20000010100 */
[----:B------:R-:W-:Y:S06]  /*0940*/  BRA `(.L_x_6186) ;  /* 0x00000000007c7947 */ /* 0x000fec0003800000 */
.L_x_6187:
        /* <DEDUP_REMOVED lines=15> */
.L_x_6193:
        /* <DEDUP_REMOVED lines=13> */
.L_x_6192:
[----:B------:R-:W-:Y:S05]  /*0b10*/  BSYNC B2 ;  /* 0x0000000000027941 */ /* 0x000fea0003800000 */
.L_x_6191:
[----:B------:R-:W-:-:S04]  /*0b20*/  FMUL.FTZ R11, R10, 1.1920928955078125e-07 ;  /* 0x340000000a0b7820 */ /* 0x000fc80000410000 */
[----:B------:R-:W-:-:S07]  /*0b30*/  FMUL.FTZ R0, R14, R11 ;  /* 0x0000000b0e007220 */ /* 0x000fce0000410000 */
.L_x_6186:
[----:B------:R-:W-:Y:S05]  /*0b40*/  BSYNC B0 ;  /* 0x0000000000007941 */ /* 0x000fea0003800000 */
.L_x_6185:
[C---:B------:R-:W-:Y:S02]  /*0b50*/  FSETP.GTU.FTZ.AND P0, PT, |R0|.reuse, +INF , PT ;  /* 0x7f8000000000780b */ /* 0x040fe40003f1c200 */
[----:B------:R-:W-:-:S04]  /*0b60*/  LOP3.LUT R9, R0, 0x80000000, R9, 0xb8, !PT ;  /* 0x8000000000097812 */ /* 0x000fc800078eb809 */
[----:B------:R-:W-:-:S04]  /*0b70*/  FSEL R9, R0, R9, P0 ;  /* 0x0000000900097208 */ /* 0x000fc80000000000 */
[----:B------:R-:W-:-:S07]  /*0b80*/  F2FP.F16.F32.PACK_AB R9, RZ, R9 ;  /* 0x00000009ff09723e */ /* 0x000fce00000000ff */
.L_x_6184:
[----:B------:R-:W-:Y:S05]  /*0b90*/  BSYNC B1 ;  /* 0x0000000000017941 */ /* 0x000fea0003800000 */
.L_x_6183:
[----:B-----5:R-:W-:Y:S01]  /*0ba0*/  IADD3 R0, R4, 0x100, RZ ;  /* 0x0000010004007810 */ /* 0x020fe20007ffe0ff */
[----:B------:R-:W-:Y:S03]  /*0bb0*/  BSSY B1, `(.L_x_6194) ;  /* 0x000004b000017945 */ /* 0x000fe60003800000 */
[----:B------:R-:W-:-:S13]  /*0bc0*/  ISETP.GE.AND P0, PT, R0, R3, PT ;  /* 0x000000030000720c */ /* 0x000fda0003f06270 */
[----:B------:R-:W-:Y:S05]  /*0bd0*/  @P0 BRA `(.L_x_6195) ;  /* 0x0000000400200947 */ /* 0x000fea0003800000 */
[----:B------:R-:W1:Y:S01]  /*0be0*/  LDC.U16 R0, c[0x0][0x216] ;  /* 0x00008580ff007b82 */ /* 0x000e620000000400 */
[----:B------:R-:W-:Y:S01]  /*0bf0*/  HADD2.F32 R8, -RZ, R8.H0_H0 ;  /* 0x20000008ff087230 */ /* 0x000fe20000004100 */
        /* <DEDUP_REMOVED lines=28> */
.L_x_6201:
[----:B------:R-:W-:Y:S01]  /*0dc0*/  FSETP.GEU.FTZ.AND P0, PT, R10, -R12, PT ;  /* 0x8000000c0a00720b */ /* 0x000fe20003f1e000 */
[----:B------:R-:W-:-:S12]  /*0dd0*/  FADD.FTZ R0, R0, -1 ;  /* 0xbf80000000007421 */ /* 0x000fd80000010000 */
[----:B------:R-:W-:-:S07]  /*0de0*/  @!P0 FADD.FTZ R0, R0, -1 ;  /* 0xbf80000000008421 */ /* 0x000fce0000010000 */
.L_x_6200:
[----:B------:R-:W-:Y:S05]  /*0df0*/  BSYNC B2 ;  /* 0x0000000000027941 */ /* 0x000fea0003800000 */
.L_x_6199:
[----:B------:R-:W-:Y:S01]  /*0e00*/  FFMA.FTZ R11, -R12, R0, R11 ;  /* 0x000000000c0b7223 */ /* 0x000fe2000001010b */
[----:B------:R-:W-:Y:S06]  /*0e10*/  BRA `(.L_x_6197) ;  /* 0x00000000007c7947 */ /* 0x000fec0003800000 */
.L_x_6198:
        /* <DEDUP_REMOVED lines=15> */
.L_x_6204:
        /* <DEDUP_REMOVED lines=13> */
.L_x_6203:
[----:B------:R-:W-:Y:S05]  /*0fe0*/  BSYNC B2 ;  /* 0x0000000000027941 */ /* 0x000fea0003800000 */
.L_x_6202:
[----:B------:R-:W-:-:S04]  /*0ff0*/  FMUL.FTZ R11, R10, 1.1920928955078125e-07 ;  /* 0x340000000a0b7820 */ /* 0x000fc80000410000 */
[----:B------:R-:W-:-:S07]  /*1000*/  FMUL.FTZ R11, R14, R11 ;  /* 0x0000000b0e0b7220 */ /* 0x000fce0000410000 */
.L_x_6197:
[----:B------:R-:W-:Y:S05]  /*1010*/  BSYNC B0 ;  /* 0x0000000000007941 */ /* 0x000fea0003800000 */
.L_x_6196:
[C---:B------:R-:W-:Y:S02]  /*1020*/  FSETP.GTU.FTZ.AND P0, PT, |R11|.reuse, +INF , PT ;  /* 0x7f8000000b00780b */ /* 0x040fe40003f1c200 */
[----:B------:R-:W-:-:S04]  /*1030*/  LOP3.LUT R8, R11, 0x80000000, R8, 0xb8, !PT ;  /* 0x800000000b087812 */ /* 0x000fc800078eb808 */
[----:B------:R-:W-:-:S04]  /*1040*/  FSEL R8, R11, R8, P0 ;  /* 0x000000080b087208 */ /* 0x000fc80000000000 */
[----:B------:R-:W-:-:S07]  /*1050*/  F2FP.F16.F32.PACK_AB R8, RZ, R8 ;  /* 0x00000008ff08723e */ /* 0x000fce00000000ff */
.L_x_6195:
[----:B------:R-:W-:Y:S05]  /*1060*/  BSYNC B1 ;  /* 0x0000000000017941 */ /* 0x000fea0003800000 */
.L_x_6194:
[----:B------:R-:W-:Y:S01]  /*1070*/  VIADD R0, R4, 0x180 ;  /* 0x0000018004007836 */ /* 0x000fe20000000000 */
[----:B------:R-:W-:Y:S04]  /*1080*/  BSSY B1, `(.L_x_6205) ;  /* 0x000004b000017945 */ /* 0x000fe80003800000 */
[----:B------:R-:W-:-:S13]  /*1090*/  ISETP.GE.AND P0, PT, R0, R3, PT ;  /* 0x000000030000720c */ /* 0x000fda0003f06270 */
[----:B------:R-:W-:Y:S05]  /*10a0*/  @P0 BRA `(.L_x_6206) ;  /* 0x0000000400200947 */ /* 0x000fea0003800000 */
[----:B------:R-:W1:Y:S01]  /*10b0*/  LDC.U16 R0, c[0x0][0x216] ;  /* 0x00008580ff007b82 */ /* 0x000e620000000400 */
[----:B------:R-:W-:Y:S01]  /*10c0*/  HADD2.F32 R5, -RZ, R5.H0_H0 ;  /* 0x20000005ff057230 */ /* 0x000fe20000004100 */
[----:B------:R-:W-:Y:S01]  /*10d0*/  BSSY B0, `(.L_x_6207) ;  /* 0x0000041000007945 */ /* 0x000fe20003800000 */
[----:B-1----:R-:W-:-:S03]  /*10e0*/  HADD2.F32 R13, -RZ, R0.H0_H0 ;  /* 0x20000000ff0d7230 */ /* 0x002fc60000004100 */
        /* <DEDUP_REMOVED lines=26> */
.L_x_6212:
[----:B------:R-:W-:Y:S01]  /*1290*/  FSETP.GEU.FTZ.AND P0, PT, R12, -R15, PT ;  /* 0x8000000f0c00720b */ /* 0x000fe20003f1e000 */
[----:B------:R-:W-:-:S12]  /*12a0*/  FADD.FTZ R11, R11, -1 ;  /* 0xbf8000000b0b7421 */ /* 0x000fd80000010000 */
[----:B------:R-:W-:-:S07]  /*12b0*/  @!P0 FADD.FTZ R11, R11, -1 ;  /* 0xbf8000000b0b8421 */ /* 0x000fce0000010000 */
.L_x_6211:
[----:B------:R-:W-:Y:S05]  /*12c0*/  BSYNC B2 ;  /* 0x0000000000027941 */ /* 0x000fea0003800000 */
.L_x_6210:
[----:B------:R-:W-:Y:S01]  /*12d0*/  FFMA.FTZ R0, -R15, R11, R0 ;  /* 0x0000000b0f007223 */ /* 0x000fe20000010100 */
[----:B------:R-:W-:Y:S06]  /*12e0*/  BRA `(.L_x_6208) ;  /* 0x00000000007c7947 */ /* 0x000fec0003800000 */
.L_x_6209:
        /* <DEDUP_REMOVED lines=13> */
[----:B0-----:R-:W-:-:S04]  /*13c0*/  LOP3.LUT R16, R15, 0x3f800000, RZ, 0xfc, !PT ;  /* 0x3f8000000f107812 */ /* 0x001fc800078efcff */
[----:B------:R0:W1:Y:S03]  /*13d0*/  MUFU.RCP R0, R16 ;  /* 0x0000001000007308 */ /* 0x0000660000001000 */
.L_x_6215:
        /* <DEDUP_REMOVED lines=13> */
.L_x_6214:
[----:B------:R-:W-:Y:S05]  /*14b0*/  BSYNC B2 ;  /* 0x0000000000027941 */ /* 0x000fea0003800000 */
.L_x_6213:
[----:B------:R-:W-:-:S04]  /*14c0*/  FMUL.FTZ R11, R10, 1.1920928955078125e-07 ;  /* 0x340000000a0b7820 */ /* 0x000fc80000410000 */
[----:B------:R-:W-:-:S07]  /*14d0*/  FMUL.FTZ R0, R14, R11 ;  /* 0x0000000b0e007220 */ /* 0x000fce0000410000 */
.L_x_6208:
[----:B------:R-:W-:Y:S05]  /*14e0*/  BSYNC B0 ;  /* 0x0000000000007941 */ /* 0x000fea0003800000 */
.L_x_6207:
[C---:B------:R-:W-:Y:S02]  /*14f0*/  FSETP.GTU.FTZ.AND P0, PT, |R0|.reuse, +INF , PT ;  /* 0x7f8000000000780b */ /* 0x040fe40003f1c200 */
[----:B------:R-:W-:-:S04]  /*1500*/  LOP3.LUT R5, R0, 0x80000000, R5, 0xb8, !PT ;  /* 0x8000000000057812 */ /* 0x000fc800078eb805 */
[----:B------:R-:W-:-:S04]  /*1510*/  FSEL R0, R0, R5, P0 ;  /* 0x0000000500007208 */ /* 0x000fc80000000000 */
[----:B------:R-:W-:-:S07]  /*1520*/  F2FP.F16.F32.PACK_AB R0, RZ, R0 ;  /* 0x00000000ff00723e */ /* 0x000fce00000000ff */
.L_x_6206:
[----:B------:R-:W-:Y:S05]  /*1530*/  BSYNC B1 ;  /* 0x0000000000017941 */ /* 0x000fea0003800000 */
.L_x_6205:
[----:B------:R-:W-:Y:S01]  /*1540*/  ISETP.GE.AND P0, PT, R4, R3, PT ;  /* 0x000000030400720c */ /* 0x000fe20003f06270 */
[----:B------:R-:W-:Y:S04]  /*1550*/  BSSY B0, `(.L_x_6216) ;  /* 0x0000017000007945 */ /* 0x000fe80003800000 */
[----:B------:R-:W-:Y:S08]  /*1560*/  BSSY B1, `(.L_x_6217) ;  /* 0x000000f000017945 */ /* 0x000ff00003800000 */
[----:B------:R-:W-:Y:S05]  /*1570*/  @P0 BRA `(.L_x_6218) ;  /* 0x0000000000340947 */ /* 0x000fea0003800000 */
[----:B------:R-:W1:Y:S01]  /*1580*/  LDC.64 R10, c[0x0][0x218] ;  /* 0x00008600ff0a7b82 */ /* 0x000e620000000a00 */
        /* <DEDUP_REMOVED lines=12> */
.L_x_6218:
[----:B------:R-:W-:Y:S05]  /*1650*/  BSYNC B1 ;  /* 0x0000000000017941 */ /* 0x000fea0003800000 */
.L_x_6217:
[----:B------:R-:W-:-:S13]  /*1660*/  ISETP.GE.AND P0, PT, R4, R3, PT ;  /* 0x000000030400720c */ /* 0x000fda0003f06270 */
[----:B-1----:R-:W1:Y:S01]  /*1670*/  @!P0 LDC.64 R6, c[0x0][0x218] ;  /* 0x00008600ff068b82 */ /* 0x002e620000000a00 */
[----:B------:R-:W-:Y:S01]  /*1680*/  @!P0 LEA R5, R2, R4, 0x9 ;  /* 0x0000000402058211 */ /* 0x000fe200078e48ff */
[----:B------:R-:W-:-:S04]  /*1690*/  @!P0 VIADD R4, R4, 0x80 ;  /* 0x0000008004048836 */ /* 0x000fc80000000000 */
[----:B-1----:R-:W-:-:S05]  /*16a0*/  @!P0 IMAD.WIDE.U32 R6, R5, 0x2, R6 ;  /* 0x0000000205068825 */ /* 0x002fca00078e0006 */
[----:B------:R2:W-:Y:S02]  /*16b0*/  @!P0 STG.E.U16 desc[UR4][R6.64], R8 ;  /* 0x0000000806008986 */ /* 0x0005e4000c101504 */
.L_x_6219:
[----:B------:R-:W-:Y:S05]  /*16c0*/  BSYNC B0 ;  /* 0x0000000000007941 */ /* 0x000fea0003800000 */
.L_x_6216:
        /* <DEDUP_REMOVED lines=8> */
.L_x_6220:
        /* <DEDUP_REMOVED lines=11> */
.L_x_57328:


//--------------------- .text._ZN2at6native29vectorized_elementwise_kernelILi2ENS0_13BUnaryFunctorIN3c104HalfES4_S4_ZZZNS0_16fmod_kernel_cudaERNS_18TensorIteratorBaseEENKUlvE0_clEvENKUlvE1_clEvEUlS4_S4_E_EESt5arrayIPcLm2EEEEviT0_T1_ --------------------------
	.section	.text._ZN2at6native29vectorized_elementwise_kernelILi2ENS0_13BUnaryFunctorIN3c104HalfES4_S4_ZZZNS0_16fmod_kernel_cudaERNS_18TensorIteratorBaseEENKUlvE0_clEvENKUlvE1_clEvEUlS4_S4_E_EESt5arrayIPcLm2EEEEviT0_T1_,"ax",@progbits
	.align	128
        .global         _ZN2at6native29vectorized_elementwise_kernelILi2ENS0_13BUnaryFunctorIN3c104HalfES4_S4_ZZZNS0_16fmod_kernel_cudaERNS_18TensorIteratorBaseEENKUlvE0_clEvENKUlvE1_clEvEUlS4_S4_E_EESt5arrayIPcLm2EEEEviT0_T1_
        .type           _ZN2at6native29vectorized_elementwise_kernelILi2ENS0_13BUnaryFunctorIN3c104HalfES4_S4_ZZZNS0_16fmod_kernel_cudaERNS_18TensorIteratorBaseEENKUlvE0_clEvENKUlvE1_clEvEUlS4_S4_E_EESt5arrayIPcLm2EEEEviT0_T1_,@function
        .size           _ZN2at6native29vectorized_elementwise_kernelILi2ENS0_13BUnaryFunctorIN3c104HalfES4_S4_ZZZNS0_16fmod_kernel_cudaERNS_18TensorIteratorBaseEENKUlvE0_clEvENKUlvE1_clEvEUlS4_S4_E_EESt5arrayIPcLm2EEEEviT0_T1_,(.L_x_57329 - _ZN2at6native29vectorized_elementwise_kernelILi2ENS0_13BUnaryFunctorIN3c104HalfES4_S4_ZZZNS0_16fmod_kernel_cudaERNS_18TensorIteratorBaseEENKUlvE0_clEvENKUlvE1_clEvEUlS4_S4_E_EESt5arrayIPcLm2EEEEviT0_T1_)
        .other          _ZN2at6native29vectorized_elementwise_kernelILi2ENS0_13BUnaryFunctorIN3c104HalfES4_S4_ZZZNS0_16fmod_kernel_cudaERNS_18TensorIteratorBaseEENKUlvE0_clEvENKUlvE1_clEvEUlS4_S4_E_EESt5arrayIPcLm2EEEEviT0_T1_,@"STO_CUDA_ENTRY STV_DEFAULT"
_ZN2at6native29vectorized_elementwise_kernelILi2ENS0_13BUnaryFunctorIN3c104HalfES4_S4_ZZZNS0_16fmod_kernel_cudaERNS_18TensorIteratorBaseEENKUlvE0_clEvENKUlvE1_clEvEUlS4_S4_E_EESt5arrayIPcLm2EEEEviT0_T1_:
.text._ZN2at6native29vectorized_elementwise_kernelILi2ENS0_13BUnaryFunctorIN3c104HalfES4_S4_ZZZNS0_16fmod_kernel_cudaERNS_18TensorIteratorBaseEENKUlvE0_clEvENKUlvE1_clEvEUlS4_S4_E_EESt5arrayIPcLm2EEEEviT0_T1_:
        /* <DEDUP_REMOVED lines=9> */
[----:B------:R-:W1:Y:S02]  /*0090*/  LDC.64 R4, c[0x0][0x220] ;  /* 0x00008800ff047b82 */ /* 0x000e640000000a00 */
[----:B-1----:R-:W-:-:S04]  /*00a0*/  IMAD.WIDE R4, R2, 0x2, R4 ;  /* 0x0000000202047825 */ /* 0x002fc800078e0204 */
[----:B0-----:R-:W-:-:S05]  /*00b0*/  IMAD.WIDE.U32 R14, R3, 0x4, R4 ;  /* 0x00000004030e7825 */ /* 0x001fca00078e0004 */
[----:B------:R-:W2:Y:S04]  /*00c0*/  LDG.E R6, desc[UR4][R14.64] ;  /* 0x000000040e067981 */ /* 0x000ea8000c1e1900 */
[----:B------:R0:W5:Y:S04]  /*00d0*/  LDG.E R8, desc[UR4][R14.64+0x200] ;  /* 0x000200040e087981 */ /* 0x000168000c1e1900 */
[----:B------:R0:W5:Y:S04]  /*00e0*/  LDG.E R10, desc[UR4][R14.64+0x400] ;  /* 0x000400040e0a7981 */ /* 0x000168000c1e1900 */
[----:B------:R0:W5:Y:S01]  /*00f0*/  LDG.E R7, desc[UR4][R14.64+0x600] ;  /* 0x000600040e077981 */ /* 0x000162000c1e1900 */
[----:B------:R-:W1:Y:S01]  /*0100*/  LDC.U16 R5, c[0x0][0x216] ;  /* 0x00008580ff057b82 */ /* 0x000e620000000400 */
[----:B------:R-:W-:Y:S01]  /*0110*/  BSSY B0, `(.L_x_6222) ;  /* 0x0000042000007945 */ /* 0x000fe20003800000 */
[----:B-1----:R-:W-:-:S05]  /*0120*/  HADD2.F32 R5, -RZ, R5.H0_H0 ;  /* 0x20000005ff057230 */ /* 0x002fca0000004100 */
[----:B------:R-:W-:Y:S01]  /*0130*/  FADD.FTZ R4, |R5|, -RZ ;  /* 0x800000ff05047221 */ /* 0x000fe20000010200 */
[----:B--2---:R-:W-:-:S05]  /*0140*/  HADD2.F32 R12, -RZ, R6.H0_H0 ;  /* 0x20000006ff0c7230 */ /* 0x004fca0000004100 */
[C---:B------:R-:W-:Y:S01]  /*0150*/  FSETP.GEU.FTZ.AND P0, PT, |R12|.reuse, |R5|, PT ;  /* 0x400000050c00720b */ /* 0x040fe20003f1e200 */
[----:B------:R-:W-:-:S12]  /*0160*/  FADD.FTZ R9, |R12|, -RZ ;  /* 0x800000ff0c097221 */ /* 0x000fd80000010200 */
        /* <DEDUP_REMOVED lines=23> */
.L_x_6227:
[----:B------:R-:W-:Y:S01]  /*02e0*/  FSETP.GEU.FTZ.AND P0, PT, R14, -R4, PT ;  /* 0x800000040e00720b */ /* 0x000fe20003f1e000 */
[----:B------:R-:W-:-:S12]  /*02f0*/  FADD.FTZ R0, R0, -1 ;  /* 0xbf80000000007421 */ /* 0x000fd80000010000 */
[----:B------:R-:W-:-:S07]  /*0300*/  @!P0 FADD.FTZ R0, R0, -1 ;  /* 0xbf80000000008421 */ /* 0x000fce0000010000 */
.L_x_6226:
[----:B------:R-:W-:Y:S05]  /*0310*/  BSYNC B1 ;  /* 0x0000000000017941 */ /* 0x000fea0003800000 */
.L_x_6225:
[----:B------:R-:W-:Y:S01]  /*0320*/  FFMA.FTZ R9, -R4, R0, R9 ;  /* 0x0000000004097223 */ /* 0x000fe20000010109 */
[----:B------:R-:W-:Y:S06]  /*0330*/  BRA `(.L_x_6223) ;  /* 0x00000000007c7947 */ /* 0x000fec0003800000 */
.L_x_6224:
        /* <DEDUP_REMOVED lines=15> */
.L_x_6230:
        /* <DEDUP_REMOVED lines=13> */
.L_x_6229:
[----:B------:R-:W-:Y:S05]  /*0500*/  BSYNC B1 ;  /* 0x0000000000017941 */ /* 0x000fea0003800000 */
.L_x_6228:
[----:B------:R-:W-:-:S04]  /*0510*/  FMUL.FTZ R0, R11, 1.1920928955078125e-07 ;  /* 0x340000000b007820 */ /* 0x000fc80000410000 */
[----:B0-----:R-:W-:-:S07]  /*0520*/  FMUL.FTZ R9, R15, R0 ;  /* 0x000000000f097220 */ /* 0x001fce0000410000 */
.L_x_6223:
[----:B------:R-:W-:Y:S05]  /*0530*/  BSYNC B0 ;  /* 0x0000000000007941 */ /* 0x000fea0003800000 */
.L_x_6222:
[----:B------:R-:W-:Y:S01]  /*0540*/  HADD2.F32 R14, -RZ, R6.H1_H1 ;  /* 0x30000006ff0e7230 */ /* 0x000fe20000004100 */
        /* <DEDUP_REMOVED lines=29> */
.L_x_6236:
[----:B------:R-:W-:Y:S01]  /*0720*/  FSETP.GEU.FTZ.AND P0, PT, R12, -R4, PT ;  /* 0x800000040c00720b */ /* 0x000fe20003f1e000 */
[----:B------:R-:W-:-:S12]  /*0730*/  FADD.FTZ R0, R0, -1 ;  /* 0xbf80000000007421 */ /* 0x000fd80000010000 */
[----:B------:R-:W-:-:S07]  /*0740*/  @!P0 FADD.FTZ R0, R0, -1 ;  /* 0xbf80000000008421 */ /* 0x000fce0000010000 */
.L_x_6235:
[----:B------:R-:W-:Y:S05]  /*0750*/  BSYNC B1 ;  /* 0x0000000000017941 */ /* 0x000fea0003800000 */
.L_x_6234:
[----:B------:R-:W-:Y:S01]  /*0760*/  FFMA.FTZ R9, -R4, R0, R9 ;  /* 0x0000000004097223 */ /* 0x000fe20000010109 */
[----:B------:R-:W-:Y:S06]  /*0770*/  BRA `(.L_x_6232) ;  /* 0x00000000007c7947 */ /* 0x000fec0003800000 */
.L_x_6233:
        /* <DEDUP_REMOVED lines=15> */
.L_x_6239:
        /* <DEDUP_REMOVED lines=13> */
.L_x_6238:
[----:B------:R-:W-:Y:S05]  /*0940*/  BSYNC B1 ;  /* 0x0000000000017941 */ /* 0x000fea0003800000 */
.L_x_6237:
[----:B------:R-:W-:-:S04]  /*0950*/  FMUL.FTZ R0, R9, 1.1920928955078125e-07 ;  /* 0x3400000009007820 */ /* 0x000fc80000410000 */
[----:B------:R-:W-:-:S07]  /*0960*/  FMUL.FTZ R9, R15, R0 ;  /* 0x000000000f097220 */ /* 0x000fce0000410000 */
.L_x_6232:
[----:B------:R-:W-:Y:S05]  /*0970*/  BSYNC B0 ;  /* 0x0000000000007941 */ /* 0x000fea0003800000 */
.L_x_6231:
[----:B-----5:R-:W-:Y:S01]  /*0980*/  HADD2.F32 R12, -RZ, R8.H0_H0 ;  /* 0x20000008ff0c7230 */ /* 0x020fe20000004100 */
[C---:B------:R-:W-:Y:S01]  /*0990*/  FSETP.GTU.FTZ.AND P0, PT, |R9|.reuse, +INF , PT ;  /* 0x7f8000000900780b */ /* 0x040fe20003f1c200 */
[----:B------:R-:W-:Y:S01]  /*09a0*/  BSSY B0, `(.L_x_6240) ;  /* 0x0000041000007945 */ /* 0x000fe20003800000 */
[C---:B------:R-:W-:Y:S02]  /*09b0*/  LOP3.LUT R14, R9.reuse, 0x80000000, R14, 0xb8, !PT ;  /* 0x80000000090e7812 */ /* 0x040fe400078eb80e */
[C---:B------:R-:W-:Y:S01]  /*09c0*/  FSETP.GEU.FTZ.AND P1, PT, |R12|.reuse, |R5|, PT ;  /* 0x400000050c00720b */ /* 0x040fe20003f3e200 */
[----:B------:R-:W-:Y:S01]  /*09d0*/  FADD.FTZ R11, |R12|, -RZ ;  /* 0x800000ff0c0b7221 */ /* 0x000fe20000010200 */
        /* <DEDUP_REMOVED lines=24> */
.L_x_6245:
[----:B------:R-:W-:Y:S01]  /*0b60*/  FSETP.GEU.FTZ.AND P0, PT, R14, -R4, PT ;  /* 0x800000040e00720b */ /* 0x000fe20003f1e000 */
[----:B------:R-:W-:-:S12]  /*0b70*/  FADD.FTZ R0, R0, -1 ;  /* 0xbf80000000007421 */ /* 0x000fd80000010000 */
[----:B------:R-:W-:-:S07]  /*0b80*/  @!P0 FADD.FTZ R0, R0, -1 ;  /* 0xbf80000000008421 */ /* 0x000fce0000010000 */
.L_x_6244:
[----:B------:R-:W-:Y:S05]  /*0b90*/  BSYNC B1 ;  /* 0x0000000000017941 */ /* 0x000fea0003800000 */
.L_x_6243:
[----:B------:R-:W-:Y:S01]  /*0ba0*/  FFMA.FTZ R11, -R4, R0, R11 ;  /* 0x00000000040b7223 */ /* 0x000fe2000001010b */
[----:B------:R-:W-:Y:S06]  /*0bb0*/  BRA `(.L_x_6241) ;  /* 0x00000000007c7947 */ /* 0x000fec0003800000 */
.L_x_6242:
        /* <DEDUP_REMOVED lines=15> */
.L_x_6248:
        /* <DEDUP_REMOVED lines=13> */
.L_x_6247:
[----:B------:R-:W-:Y:S05]  /*0d80*/  BSYNC B1 ;  /* 0x0000000000017941 */ /* 0x000fea0003800000 */
.L_x_6246:
[----:B------:R-:W-:-:S04]  /*0d90*/  FMUL.FTZ R0, R11, 1.1920928955078125e-07 ;  /* 0x340000000b007820 */ /* 0x000fc80000410000 */
[----:B------:R-:W-:-:S07]  /*0da0*/  FMUL.FTZ R11, R17, R0 ;  /* 0x00000000110b7220 */ /* 0x000fce0000410000 */
.L_x_6241:
[----:B------:R-:W-:Y:S05]  /*0db0*/  BSYNC B0 ;  /* 0x0000000000007941 */ /* 0x000fea0003800000 */
.L_x_6240:
        /* <DEDUP_REMOVED lines=30> */
.L_x_6254:
[----:B------:R-:W-:Y:S01]  /*0fa0*/  FSETP.GEU.FTZ.AND P0, PT, R12, -R4, PT ;  /* 0x800000040c00720b */ /* 0x000fe20003f1e000 */
[----:B------:R-:W-:-:S12]  /*0fb0*/  FADD.FTZ R0, R0, -1 ;  /* 0xbf80000000007421 */ /* 0x000fd80000010000 */
[----:B------:R-:W-:-:S07]  /*0fc0*/  @!P0 FADD.FTZ R0, R0, -1 ;  /* 0xbf80000000008421 */ /* 0x000fce0000010000 */
.L_x_6253:
[----:B------:R-:W-:Y:S05]  /*0fd0*/  BSYNC B1 ;  /* 0x0000000000017941 */ /* 0x000fea0003800000 */
.L_x_6252:
[----:B------:R-:W-:Y:S01]  /*0fe0*/  FFMA.FTZ R11, -R4, R0, R11 ;  /* 0x00000000040b7223 */ /* 0x000fe2000001010b */
[----:B------:R-:W-:Y:S06]  /*0ff0*/  BRA `(.L_x_6250) ;  /* 0x00000000007c7947 */ /* 0x000fec0003800000 */
.L_x_6251:
        /* <DEDUP_REMOVED lines=15> */
.L_x_6257:
        /* <DEDUP_REMOVED lines=13> */
.L_x_6256:
[----:B------:R-:W-:Y:S05]  /*11c0*/  BSYNC B1 ;  /* 0x0000000000017941 */ /* 0x000fea0003800000 */
.L_x_6255:
[----:B------:R-:W-:-:S04]  /*11d0*/  FMUL.FTZ R0, R11, 1.1920928955078125e-07 ;  /* 0x340000000b007820 */ /* 0x000fc80000410000 */
[----:B------:R-:W-:-:S07]  /*11e0*/  FMUL.FTZ R11, R17, R0 ;  /* 0x00000000110b7220 */ /* 0x000fce0000410000 */
.L_x_6250:
[----:B------:R-:W-:Y:S05]  /*11f0*/  BSYNC B0 ;  /* 0x0000000000007941 */ /* 0x000fea0003800000 */
.L_x_6249:
[----:B------:R-:W-:Y:S01]  /*1200*/  HADD2.F32 R12, -RZ, R10.H0_H0 ;  /* 0x2000000aff0c7230 */ /* 0x000fe20000004100 */
        /* <DEDUP_REMOVED lines=29> */
.L_x_6263:
[----:B------:R-:W-:Y:S01]  /*13e0*/  FSETP.GEU.FTZ.AND P0, PT, R14, -R4, PT ;  /* 0x800000040e00720b */ /* 0x000fe20003f1e000 */
[----:B------:R-:W-:-:S12]  /*13f0*/  FADD.FTZ R0, R0, -1 ;  /* 0xbf80000000007421 */ /* 0x000fd80000010000 */
[----:B------:R-:W-:-:S07]  /*1400*/  @!P0 FADD.FTZ R0, R0, -1 ;  /* 0xbf80000000008421 */ /* 0x000fce0000010000 */
.L_x_6262:
[----:B------:R-:W-:Y:S05]  /*1410*/  BSYNC B1 ;  /* 0x0000000000017941 */ /* 0x000fea0003800000 */
.L_x_6261:
[----:B------:R-:W-:Y:S01]  /*1420*/  FFMA.FTZ R13, -R4, R0, R13 ;  /* 0x00000000040d7223 */ /* 0x000fe2000001010d */
[----:B------:R-:W-:Y:S06]  /*1430*/  BRA `(.L_x_6259) ;  /* 0x00000000007c7947 */ /* 0x000fec0003800000 */
.L_x_6260:
        /* <DEDUP_REMOVED lines=14> */
[----:B------:R0:W1:Y:S03]  /*1520*/  MUFU.RCP R0, R18 ;  /* 0x0000001200007308 */ /* 0x0000660000001000 */
.L_x_6266:
        /* <DEDUP_REMOVED lines=13> */
.L_x_6265:
[----:B------:R-:W-:Y:S05]  /*1600*/  BSYNC B1 ;  /* 0x0000000000017941 */ /* 0x000fea0003800000 */
.L_x_6264:
[----:B------:R-:W-:-:S04]  /*1610*/  FMUL.FTZ R14, R14, 1.1920928955078125e-07 ;  /* 0x340000000e0e7820 */ /* 0x000fc80000410000 */
[----:B------:R-:W-:-:S07]  /*1620*/  FMUL.FTZ R13, R13, R14 ;  /* 0x0000000e0d0d7220 */ /* 0x000fce0000410000 */
.L_x_6259:
[----:B------:R-:W-:Y:S05]  /*1630*/  BSYNC B0 ;  /* 0x0000000000007941 */ /* 0x000fea0003800000 */
.L_x_6258:
        /* <DEDUP_REMOVED lines=30> */
.L_x_6272:
[----:B------:R-:W-:Y:S01]  /*1820*/  FSETP.GEU.FTZ.AND P0, PT, R12, -R4, PT ;  /* 0x800000040c00720b */ /* 0x000fe20003f1e000 */
[----:B------:R-:W-:-:S12]  /*1830*/  FADD.FTZ R0, R0, -1 ;  /* 0xbf80000000007421 */ /* 0x000fd80000010000 */
[----:B------:R-:W-:-:S07]  /*1840*/  @!P0 FADD.FTZ R0, R0, -1 ;  /* 0xbf80000000008421 */ /* 0x000fce0000010000 */
.L_x_6271:
[----:B------:R-:W-:Y:S05]  /*1850*/  BSYNC B1 ;  /* 0x0000000000017941 */ /* 0x000fea0003800000 */
.L_x_6270:
[----:B------:R-:W-:Y:S01]  /*1860*/  FFMA.FTZ R13, -R4, R0, R13 ;  /* 0x00000000040d7223 */ /* 0x000fe2000001010d */
[----:B------:R-:W-:Y:S06]  /*1870*/  BRA `(.L_x_6268) ;  /* 0x00000000007c7947 */ /* 0x000fec0003800000 */
.L_x_6269:
        /* <DEDUP_REMOVED lines=15> */
.L_x_6275:
        /* <DEDUP_REMOVED lines=13> */
.L_x_6274:
[----:B------:R-:W-:Y:S05]  /*1a40*/  BSYNC B1 ;  /* 0x0000000000017941 */ /* 0x000fea0003800000 */
.L_x_6273:
[----:B------:R-:W-:-:S04]  /*1a50*/  FMUL.FTZ R13, R13, 1.1920928955078125e-07 ;  /* 0x340000000d0d7820 */ /* 0x000fc80000410000 */
[----:B------:R-:W-:-:S07]  /*1a60*/  FMUL.FTZ R13, R12, R13 ;  /* 0x0000000d0c0d7220 */ /* 0x000fce0000410000 */
.L_x_6268:
[----:B------:R-:W-:Y:S05]  /*1a70*/  BSYNC B0 ;  /* 0x0000000000007941 */ /* 0x000fea0003800000 */
.L_x_6267:
        /* <DEDUP_REMOVED lines=30> */
.L_x_6281:
[----:B------:R-:W-:Y:S01]  /*1c60*/  FSETP.GEU.FTZ.AND P0, PT, R14, -R4, PT ;  /* 0x800000040e00720b */ /* 0x000fe20003f1e000 */
[----:B------:R-:W-:-:S12]  /*1c70*/  FADD.FTZ R0, R0, -1 ;  /* 0xbf80000000007421 */ /* 0x000fd80000010000 */
[----:B------:R-:W-:-:S07]  /*1c80*/  @!P0 FADD.FTZ R0, R0, -1 ;  /* 0xbf80000000008421 */ /* 0x000fce0000010000 */
.L_x_6280:
[----:B------:R-:W-:Y:S05]  /*1c90*/  BSYNC B1 ;  /* 0x0000000000017941 */ /* 0x000fea0003800000 */
.L_x_6279:
[----:B------:R-:W-:Y:S01]  /*1ca0*/  FFMA.FTZ R15, -R4, R0, R15 ;  /* 0x00000000040f7223 */ /* 0x000fe2000001010f */
[----:B------:R-:W-:Y:S06]  /*1cb0*/  BRA `(.L_x_6277) ;  /* 0x00000000007c7947 */ /* 0x000fec0003800000 */
.L_x_6278:
        /* <DEDUP_REMOVED lines=13> */
[----:B-1----:R-:W-:-:S04]  /*1d90*/  LOP3.LUT R20, R18, 0x3f800000, RZ, 0xfc, !PT ;  /* 0x3f80000012147812 */ /* 0x002fc800078efcff */
[----:B------:R0:W1:Y:S03]  /*1da0*/  MUFU.RCP R0, R20 ;  /* 0x0000001400007308 */ /* 0x0000660000001000 */
.L_x_6284:
        /* <DEDUP_REMOVED lines=13> */
.L_x_6283:
[----:B------:R-:W-:Y:S05]  /*1e80*/  BSYNC B1 ;  /* 0x0000000000017941 */ /* 0x000fea0003800000 */
.L_x_6282:
[----:B------:R-:W-:-:S04]  /*1e90*/  FMUL.FTZ R15, R15, 1.1920928955078125e-07 ;  /* 0x340000000f0f7820 */ /* 0x000fc80000410000 */
[----:B------:R-:W-:-:S07]  /*1ea0*/  FMUL.FTZ R15, R14, R15 ;  /* 0x0000000f0e0f7220 */ /* 0x000fce0000410000 */
.L_x_6277:
[----:B------:R-:W-:Y:S05]  /*1eb0*/  BSYNC B0 ;  /* 0x0000000000007941 */ /* 0x000fea0003800000 */
.L_x_6276:
        /* <DEDUP_REMOVED lines=30> */
.L_x_6290:
[----:B------:R-:W-:Y:S01]  /*20a0*/  FSETP.GEU.FTZ.AND P0, PT, R12, -R4, PT ;  /* 0x800000040c00720b */ /* 0x000fe20003f1e000 */
[----:B------:R-:W-:-:S12]  /*20b0*/  FADD.FTZ R0, R0, -1 ;  /* 0xbf80000000007421 */ /* 0x000fd80000010000 */
[----:B------:R-:W-:-:S07]  /*20c0*/  @!P0 FADD.FTZ R0, R0, -1 ;  /* 0xbf80000000008421 */ /* 0x000fce0000010000 */
.L_x_6289:
[----:B------:R-:W-:Y:S05]  /*20d0*/  BSYNC B1 ;  /* 0x0000000000017941 */ /* 0x000fea0003800000 */
.L_x_6288:
[----:B------:R-:W-:Y:S01]  /*20e0*/  FFMA.FTZ R15, -R4, R0, R15 ;  /* 0x00000000040f7223 */ /* 0x000fe2000001010f */
[----:B------:R-:W-:Y:S06]  /*20f0*/  BRA `(.L_x_6286) ;  /* 0x00000000007c7947 */ /* 0x000fec0003800000 */
.L_x_6287:
        /* <DEDUP_REMOVED lines=13> */
[----:B0-----:R-:W-:-:S04]  /*21d0*/  LOP3.LUT R18, R12, 0x3f800000, RZ, 0xfc, !PT ;  /* 0x3f8000000c127812 */ /* 0x001fc800078efcff */
[----:B------:R0:W2:Y:S03]  /*21e0*/  MUFU.RCP R0, R18 ;  /* 0x0000001200007308 */ /* 0x0000a60000001000 */
.L_x_6293:
        /* <DEDUP_REMOVED lines=13> */
.L_x_6292:
[----:B------:R-:W-:Y:S05]  /*22c0*/  BSYNC B1 ;  /* 0x0000000000017941 */ /* 0x000fea0003800000 */
.L_x_6291:
[----:B------:R-:W-:-:S04]  /*22d0*/  FMUL.FTZ R15, R4, 1.1920928955078125e-07 ;  /* 0x34000000040f7820 */ /* 0x000fc80000410000 */
[----:B------:R-:W-:-:S07]  /*22e0*/  FMUL.FTZ R15, R16, R15 ;  /* 0x0000000f100f7220 */ /* 0x000fce0000410000 */
.L_x_6286:
[----:B------:R-:W-:Y:S05]  /*22f0*/  BSYNC B0 ;  /* 0x0000000000007941 */ /* 0x000fea0003800000 */
.L_x_6285:
[----:B------:R-:W2:Y:S01]  /*2300*/  LDC.64 R4, c[0x0][0x218] ;  /* 0x00008600ff047b82 */ /* 0x000ea20000000a00 */
[C---:B------:R-:W-:Y:S02]  /*2310*/  FSETP.GTU.FTZ.AND P0, PT, |R15|.reuse, +INF , PT ;  /* 0x7f8000000f00780b */ /* 0x040fe40003f1c200 */
[----:B------:R-:W-:Y:S02]  /*2320*/  LOP3.LUT R14, R15, 0x80000000, R14, 0xb8, !PT ;  /* 0x800000000f0e7812 */ /* 0x000fe400078eb80e */
[----:B------:R-:W-:Y:S02]  /*2330*/  F2FP.F16.F32.PACK_AB R9, R9, R6 ;  /* 0x000000060909723e */ /* 0x000fe400000000ff */
[----:B------:R-:W-:Y:S02]  /*2340*/  FSEL R14, R15, R14, P0 ;  /* 0x0000000e0f0e7208 */ /* 0x000fe40000000000 */
[----:B------:R-:W-:Y:S02]  /*2350*/  F2FP.F16.F32.PACK_AB R11, R11, R8 ;  /* 0x000000080b0b723e */ /* 0x000fe400000000ff */
[----:B------:R-:W-:-:S02]  /*2360*/  F2FP.F16.F32.PACK_AB R13, R13, R10 ;  /* 0x0000000a0d0d723e */ /* 0x000fc400000000ff */
[----:B------:R-:W-:Y:S01]  /*2370*/  F2FP.F16.F32.PACK_AB R7, R14, R7 ;  /* 0x000000070e07723e */ /* 0x000fe200000000ff */
[----:B--2---:R-:W-:-:S04]  /*2380*/  IMAD.WIDE.U32 R4, R2, 0x2, R4 ;  /* 0x0000000202047825 */ /* 0x004fc800078e0004 */
[----:B------:R-:W-:-:S05]  /*2390*/  IMAD.WIDE R4, R3, 0x4, R4 ;  /* 0x0000000403047825 */ /* 0x000fca00078e0204 */
[----:B------:R-:W-:Y:S04]  /*23a0*/  STG.E desc[UR4][R4.64], R9 ;  /* 0x0000000904007986 */ /* 0x000fe8000c101904 */
[----:B------:R-:W-:Y:S04]  /*23b0*/  STG.E desc[UR4][R4.64+0x200], R11 ;  /* 0x0002000b04007986 */ /* 0x000fe8000c101904 */
[----:B------:R-:W-:Y:S04]  /*23c0*/  STG.E desc[UR4][R4.64+0x400], R13 ;  /* 0x0004000d04007986 */ /* 0x000fe8000c101904 */
[----:B------:R-:W-:Y:S01]  /*23d0*/  STG.E desc[UR4][R4.64+0x600], R7 ;  /* 0x0006000704007986 */ /* 0x000fe2000c101904 */
[----:B------:R-:W-:Y:S05]  /*23e0*/  EXIT ;  /* 0x000000000000794d */ /* 0x000fea0003800000 */
.L_x_6221:
[----:B------:R-:W0:Y:S01]  /*23f0*/  S2R R4, SR_TID.X ;  /* 0x0000000000047919 */ /* 0x000e220000002100 */
[----:B------:R-:W-:Y:S02]  /*2400*/  PRMT R5, RZ, 0x7610, R5 ;  /* 0x00007610ff057816 */ /* 0x000fe40000000005 */
[----:B0-----:R-:W-:Y:S01]  /*2410*/  ISETP.GE.AND P0, PT, R4, R3, PT ;  /* 0x000000030400720c */ /* 0x001fe20003f06270 */
[----:B------:R-:W-:-:S12]  /*2420*/  IMAD.MOV.U32 R27, RZ, RZ, R4 ;  /* 0x000000ffff1b7224 */ /* 0x000fd800078e0004 */
[----:B------:R-:W-:Y:S01]  /*2430*/  @!P0 IMAD.IADD R20, R2, 0x1, R27 ;  /* 0x0000000102148824 */ /* 0x000fe200078e021b */
[----:B------:R-:W-:Y:S01]  /*2440*/  @!P0 IADD3 R27, R27, 0x80, RZ ;  /* 0x000000801b1b8810 */ /* 0x000fe20007ffe0ff */
[----:B------:R-:W0:Y:S03]  /*2450*/  @!P0 LDC.64 R16, c[0x0][0x220] ;  /* 0x00008800ff108b82 */ /* 0x000e260000000a00 */
[----:B------:R-:W-:-:S13]  /*2460*/  ISETP.GE.AND P6, PT, R27, R3, PT ;  /* 0x000000031b00720c */ /* 0x000fda0003fc6270 */
[----:B------:R-:W-:Y:S01]  /*2470*/  @!P6 IMAD.IADD R9, R2, 0x1, R27 ;  /* 0x000000010209e824 */ /* 0x000fe200078e021b */
[----:B------:R-:W1:Y:S01]  /*2480*/  @!P6 LDC.64 R6, c[0x0][0x220] ;  /* 0x00008800ff06eb82 */ /* 0x000e620000000a00 */
[----:B------:R-:W-:-:S05]  /*2490*/  @!P6 VIADD R27, R27, 0x80 ;  /* 0x000000801b1be836 */ /* 0x000fca0000000000 */
[----:B------:R-:W-:-:S13]  /*24a0*/  ISETP.GE.AND P5, PT, R27, R3, PT ;  /* 0x000000031b00720c */ /* 0x000fda0003fa6270 */
[----:B------:R-:W-:Y:S01]  /*24b0*/  @!P5 IADD3 R0, R2, R27, RZ ;  /* 0x0000001b0200d210 */ /* 0x000fe20007ffe0ff */
[----:B------:R-:W-:Y:S01]  /*24c0*/  @!P5 VIADD R27, R27, 0x80 ;  /* 0x000000801b1bd836 */ /* 0x000fe20000000000 */
[----:B------:R-:W2:Y:S01]  /*24d0*/  @!P5 LDC.64 R18, c[0x0][0x220] ;  /* 0x00008800ff12db82 */ /* 0x000ea20000000a00 */
[----:B-1----:R-:W-:-:S03]  /*24e0*/  @!P6 IMAD.WIDE.U32 R6, R9, 0x2, R6 ;  /* 0x000000020906e825 */ /* 0x002fc600078e0006 */
[CC--:B------:R-:W-:Y:S02]  /*24f0*/  ISETP.GE.AND P4, PT, R27.reuse, R3.reuse, PT ;  /* 0x000000031b00720c */ /* 0x0c0fe40003f86270 */
[----:B------:R1:W5:Y:S11]  /*2500*/  @!P6 LDG.E.U16 R5, desc[UR4][R6.64] ;  /* 0x000000040605e981 */ /* 0x000376000c1e1500 */
[----:B------:R-:W-:Y:S01]  /*2510*/  @!P4 IMAD.IADD R29, R2, 0x1, R27 ;  /* 0x00000001021dc824 */ /* 0x000fe200078e021b */
[----:B------:R-:W-:Y:S01]  /*2520*/  @!P4 IADD3 R27, R27, 0x80, RZ ;  /* 0x000000801b1bc810 */ /* 0x000fe20007ffe0ff */
[----:B------:R-:W3:Y:S03]  /*2530*/  @!P4 LDC.64 R14, c[0x0][0x220] ;  /* 0x00008800ff0ecb82 */ /* 0x000ee60000000a00 */
[----:B------:R-:W-:-:S13]  /*2540*/  ISETP.GE.AND P3, PT, R27, R3, PT ;  /* 0x000000031b00720c */ /* 0x000fda0003f66270 */
[----:B------:R-:W-:Y:S01]  /*2550*/  @!P3 IMAD.IADD R25, R2, 0x1, R27 ;  /* 0x000000010219b824 */ /* 0x000fe200078e021b */
[----:B-1----:R-:W1:Y:S01]  /*2560*/  @!P3 LDC.64 R6, c[0x0][0x220] ;  /* 0x00008800ff06bb82 */ /* 0x002e620000000a00 */
[----:B------:R-:W-:-:S05]  /*2570*/  @!P3 VIADD R27, R27, 0x80 ;  /* 0x000000801b1bb836 */ /* 0x000fca0000000000 */
[----:B------:R-:W-:-:S13]  /*2580*/  ISETP.GE.AND P2, PT, R27, R3, PT ;  /* 0x000000031b00720c */ /* 0x000fda0003f46270 */
[----:B------:R-:W-:Y:S01]  /*2590*/  @!P2 IADD3 R23, R2, R27, RZ ;  /* 0x0000001b0217a210 */ /* 0x000fe20007ffe0ff */
[----:B------:R-:W-:Y:S01]  /*25a0*/  @!P2 VIADD R27, R27, 0x80 ;  /* 0x000000801b1ba836 */ /* 0x000fe20000000000 */
[----:B------:R-:W4:Y:S04]  /*25b0*/  @!P2 LDC.64 R8, c[0x0][0x220] ;  /* 0x00008800ff08ab82 */ /* 0x000f280000000a00 */
[----:B------:R-:W-:-:S13]  /*25c0*/  ISETP.GE.AND P1, PT, R27, R3, PT ;  /* 0x000000031b00720c */ /* 0x000fda0003f26270 */
[----:B------:R-:W-:Y:S01]  /*25d0*/  @!P1 IMAD.IADD R21, R2, 0x1, R27 ;  /* 0x0000000102159824 */ /* 0x000fe200078e021b */
[----:B------:R-:W-:Y:S01]  /*25e0*/  @!P1 IADD3 R27, R27, 0x80, RZ ;  /* 0x000000801b1b9810 */ /* 0x000fe20007ffe0ff */
[----:B------:R-:W3:Y:S03]  /*25f0*/  @!P1 LDC.64 R10, c[0x0][0x220] ;  /* 0x00008800ff0a9b82 */ /* 0x000ee60000000a00 */
[----:B------:R-:W-:-:S13]  /*2600*/  ISETP.GE.AND P6, PT, R27, R3, PT ;  /* 0x000000031b00720c */ /* 0x000fda0003fc6270 */
[----:B------:R-:W1:Y:S01]  /*2610*/  @!P6 LDC.64 R12, c[0x0][0x220] ;  /* 0x00008800ff0ceb82 */ /* 0x000e620000000a00 */
[----:B--2---:R-:W-:Y:S01]  /*2620*/  @!P5 IMAD.WIDE.U32 R18, R0, 0x2, R18 ;  /* 0x000000020012d825 */ /* 0x004fe200078e0012 */
[----:B------:R-:W-:-:S03]  /*2630*/  PRMT R0, RZ, 0x7610, R0 ;  /* 0x00007610ff007816 */ /* 0x000fc60000000000 */
[----:B0-----:R-:W-:Y:S01]  /*2640*/  @!P0 IMAD.WIDE.U32 R16, R20, 0x2, R16 ;  /* 0x0000000214108825 */ /* 0x001fe200078e0010 */
[----:B------:R-:W-:-:S03]  /*2650*/  PRMT R20, RZ, 0x7610, R20 ;  /* 0x00007610ff147816 */ /* 0x000fc60000000014 */
[----:B------:R-:W-:Y:S01]  /*2660*/  @!P6 IMAD.IADD R27, R2, 0x1, R27 ;  /* 0x00000001021be824 */ /* 0x000fe200078e021b */
[----:B------:R0:W5:Y:S01]  /*2670*/  @!P0 LDG.E.U16 R0, desc[UR4][R16.64] ;  /* 0x0000000410008981 */ /* 0x000162000c1e1500 */
[----:B----4-:R-:W-:Y:S01]  /*2680*/  @!P2 IMAD.WIDE.U32 R8, R23, 0x2, R8 ;  /* 0x000000021708a825 */ /* 0x010fe200078e0008 */
[----:B------:R-:W-:Y:S02]  /*2690*/  PRMT R23, RZ, 0x7610, R23 ;  /* 0x00007610ff177816 */ /* 0x000fe40000000017 */
[----:B------:R-:W-:Y:S01]  /*26a0*/  PRMT R22, RZ, 0x7610, R22 ;  /* 0x00007610ff167816 */ /* 0x000fe20000000016 */
[----:B---3--:R-:W-:Y:S01]  /*26b0*/  @!P1 IMAD.WIDE.U32 R10, R21, 0x2, R10 ;  /* 0x00000002150a9825 */ /* 0x008fe200078e000a */
[----:B------:R-:W-:Y:S01]  /*26c0*/  PRMT R21, RZ, 0x7610, R21 ;  /* 0x00007610ff157816 */ /* 0x000fe20000000015 */
[----:B------:R2:W5:Y:S02]  /*26d0*/  @!P5 LDG.E.U16 R20, desc[UR4][R18.64] ;  /* 0x000000041214d981 */ /* 0x000564000c1e1500 */
[----:B------:R-:W-:Y:S01]  /*26e0*/  @!P4 IMAD.WIDE.U32 R14, R29, 0x2, R14 ;  /* 0x000000021d0ec825 */ /* 0x000fe200078e000e */
[----:B0-----:R-:W-:-:S02]  /*26f0*/  PRMT R17, RZ, 0x7610, R17 ;  /* 0x00007610ff117816 */ /* 0x001fc40000000011 */
[----:B------:R-:W-:Y:S01]  /*2700*/  PRMT R16, RZ, 0x7610, R16 ;  /* 0x00007610ff107816 */ /* 0x000fe20000000010 */
[----:B-1----:R-:W-:Y:S01]  /*2710*/  @!P3 IMAD.WIDE.U32 R6, R25, 0x2, R6 ;  /* 0x000000021906b825 */ /* 0x002fe200078e0006 */
[----:B------:R2:W5:Y:S03]  /*2720*/  @!P4 LDG.E.U16 R23, desc[UR4][R14.64] ;  /* 0x000000040e17c981 */ /* 0x000566000c1e1500 */
[----:B------:R-:W-:Y:S01]  /*2730*/  @!P6 IMAD.WIDE.U32 R12, R27, 0x2, R12 ;  /* 0x000000021b0ce825 */ /* 0x000fe200078e000c */
[----:B------:R2:W5:Y:S04]  /*2740*/  @!P3 LDG.E.U16 R22, desc[UR4][R6.64] ;  /* 0x000000040616b981 */ /* 0x000568000c1e1500 */
[----:B------:R2:W5:Y:S04]  /*2750*/  @!P2 LDG.E.U16 R21, desc[UR4][R8.64] ;  /* 0x000000040815a981 */ /* 0x000568000c1e1500 */
[----:B------:R2:W5:Y:S04]  /*2760*/  @!P1 LDG.E.U16 R17, desc[UR4][R10.64] ;  /* 0x000000040a119981 */ /* 0x000568000c1e1500 */
[----:B------:R2:W5:Y:S01]  /*2770*/  @!P6 LDG.E.U16 R16, desc[UR4][R12.64] ;  /* 0x000000040c10e981 */ /* 0x000562000c1e1500 */
[----:B------:R-:W-:Y:S04]  /*2780*/  BSSY B1, `(.L_x_6294) ;  /* 0x000004a000017945 */ /* 0x000fe80003800000 */
[----:B------:R-:W-:Y:S05]  /*2790*/  @P0 BRA `(.L_x_6295) ;  /* 0x0000000400200947 */ /* 0x000fea0003800000 */
[----:B--2---:R-:W0:Y:S01]  /*27a0*/  LDC.U16 R7, c[0x0][0x216] ;  /* 0x00008580ff077b82 */ /* 0x004e220000000400 */
        /* <DEDUP_REMOVED lines=29> */
.L_x_6301:
[----:B------:R-:W-:Y:S01]  /*2980*/  FSETP.GEU.FTZ.AND P0, PT, R8, -R10, PT ;  /* 0x8000000a0800720b */ /* 0x000fe20003f1e000 */
[----:B------:R-:W-:-:S12]  /*2990*/  FADD.FTZ R0, R0, -1 ;  /* 0xbf80000000007421 */ /* 0x000fd80000010000 */
[----:B------:R-:W-:-:S07]  /*29a0*/  @!P0 FADD.FTZ R0, R0, -1 ;  /* 0xbf80000000008421 */ /* 0x000fce0000010000 */
.L_x_6300:
[----:B------:R-:W-:Y:S05]  /*29b0*/  BSYNC B2 ;  /* 0x0000000000027941 */ /* 0x000fea0003800000 */
.L_x_6299:
[----:B------:R-:W-:Y:S01]  /*29c0*/  FFMA.FTZ R7, -R10, R0, R7 ;  /* 0x000000000a077223 */ /* 0x000fe20000010107 */
[----:B------:R-:W-:Y:S06]  /*29d0*/  BRA `(.L_x_6297) ;  /* 0x00000000007c7947 */ /* 0x000fec0003800000 */
.L_x_6298:
        /* <DEDUP_REMOVED lines=15> */
.L_x_6304:
[----:B------:R-:W-:-:S05]  /*2ad0*/  VIMNMX.U32 R9, R8, 0xb800000, PT ;  /* 0x0b80000008097848 */ /* 0x000fca0003fe0000 */
[----:B------:R-:W-:Y:S02]  /*2ae0*/  IMAD.IADD R0, R9, 0x1, R0 ;  /* 0x0000000109007824 */ /* 0x000fe400078e0200 */
[----:B------:R-:W-:Y:S02]  /*2af0*/  IMAD.IADD R8, R8, 0x1, -R9 ;  /* 0x0000000108087824 */ /* 0x000fe400078e0a09 */
[----:B-1----:R-:W-:-:S03]  /*2b00*/  FFMA.FTZ R11, R0, R13, -RZ ;  /* 0x0000000d000b7223 */ /* 0x002fc600000108ff */
[----:B------:R-:W-:Y:S01]  /*2b10*/  ISETP.NE.AND P1, PT, R8, RZ, PT ;  /* 0x000000ff0800720c */ /* 0x000fe20003f25270 */
        /* <DEDUP_REMOVED lines=8> */
.L_x_6303:
[----:B------:R-:W-:Y:S05]  /*2ba0*/  BSYNC B2 ;  /* 0x0000000000027941 */ /* 0x000fea0003800000 */
.L_x_6302:
[----:B------:R-:W-:-:S04]  /*2bb0*/  FMUL.FTZ R0, R0, 1.1920928955078125e-07 ;  /* 0x3400000000007820 */ /* 0x000fc80000410000 */
[----:B------:R-:W-:-:S07]  /*2bc0*/  FMUL.FTZ R7, R7, R0 ;  /* 0x0000000007077220 */ /* 0x000fce0000410000 */
.L_x_6297:
[----:B------:R-:W-:Y:S05]  /*2bd0*/  BSYNC B0 ;  /* 0x0000000000007941 */ /* 0x000fea0003800000 */
.L_x_6296:
[C---:B------:R-:W-:Y:S02]  /*2be0*/  FSETP.GTU.FTZ.AND P0, PT, |R7|.reuse, +INF , PT ;  /* 0x7f8000000700780b */ /* 0x040fe40003f1c200 */
[----:B------:R-:W-:-:S04]  /*2bf0*/  LOP3.LUT R6, R7, 0x80000000, R6, 0xb8, !PT ;  /* 0x8000000007067812 */ /* 0x000fc800078eb806 */
[----:B------:R-:W-:-:S04]  /*2c00*/  FSEL R7, R7, R6, P0 ;  /* 0x0000000607077208 */ /* 0x000fc80000000000 */
[----:B------:R-:W-:-:S07]  /*2c10*/  F2FP.F16.F32.PACK_AB R7, RZ, R7 ;  /* 0x00000007ff07723e */ /* 0x000fce00000000ff */
.L_x_6295:
[----:B------:R-:W-:Y:S05]  /*2c20*/  BSYNC B1 ;  /* 0x0000000000017941 */ /* 0x000fea0003800000 */
.L_x_6294:
[----:B--2---:R-:W-:Y:S01]  /*2c30*/  IADD3 R6, R4, 0x80, RZ ;  /* 0x0000008004067810 */ /* 0x004fe20007ffe0ff */
[----:B------:R-:W-:Y:S03]  /*2c40*/  BSSY B1, `(.L_x_6305) ;  /* 0x000004b000017945 */ /* 0x000fe60003800000 */
[----:B------:R-:W-:-:S13]  /*2c50*/  ISETP.GE.AND P0, PT, R6, R3, PT ;  /* 0x000000030600720c */ /* 0x000fda0003f06270 */
[----:B------:R-:W-:Y:S05]  /*2c60*/  @P0 BRA `(.L_x_6306) ;  /* 0x0000000400200947 */ /* 0x000fea0003800000 */
[----:B-----5:R-:W1:Y:S01]  /*2c70*/  LDC.U16 R0, c[0x0][0x216] ;  /* 0x00008580ff007b82 */ /* 0x020e620000000400 */
[----:B------:R-:W-:Y:S01]  /*2c80*/  HADD2.F32 R5, -RZ, R5.H0_H0 ;  /* 0x20000005ff057230 */ /* 0x000fe20000004100 */
[----:B------:R-:W-:Y:S04]  /*2c90*/  BSSY B0, `(.L_x_6307) ;  /* 0x0000041000007945 */ /* 0x000fe80003800000 */
[----:B------:R-:W-:Y:S01]  /*2ca0*/  FADD.FTZ R8, |R5|, -RZ ;  /* 0x800000ff05087221 */ /* 0x000fe20000010200 */
[----:B-1----:R-:W-:-:S05]  /*2cb0*/  HADD2.F32 R11, -RZ, R0.H0_H0 ;  /* 0x20000000ff0b7230 */ /* 0x002fca0000004100 */
        /* <DEDUP_REMOVED lines=25> */
.L_x_6312:
[----:B------:R-:W-:Y:S01]  /*2e50*/  FSETP.GEU.FTZ.AND P0, PT, R10, -R13, PT ;  /* 0x8000000d0a00720b */ /* 0x000fe20003f1e000 */
[----:B------:R-:W-:-:S12]  /*2e60*/  FADD.FTZ R9, R9, -1 ;  /* 0xbf80000009097421 */ /* 0x000fd80000010000 */
[----:B------:R-:W-:-:S07]  /*2e70*/  @!P0 FADD.FTZ R9, R9, -1 ;  /* 0xbf80000009098421 */ /* 0x000fce0000010000 */
.L_x_6311:
[----:B------:R-:W-:Y:S05]  /*2e80*/  BSYNC B2 ;  /* 0x0000000000027941 */ /* 0x000fea0003800000 */
.L_x_6310:
[----:B------:R-:W-:Y:S01]  /*2e90*/  FFMA.FTZ R8, -R13, R9, R8 ;  /* 0x000000090d087223 */ /* 0x000fe20000010108 */
[----:B------:R-:W-:Y:S06]  /*2ea0*/  BRA `(.L_x_6308) ;  /* 0x00000000007c7947 */ /* 0x000fec0003800000 */
.L_x_6309:
[----:B------:R-:W-:Y:S01]  /*2eb0*/  VIADD R0, R13, 0xf4800000 ;  /* 0xf48000000d007836 */ /* 0x000fe20000000000 */
        /* <DEDUP_REMOVED lines=14> */
.L_x_6315:
[----:B------:R-:W-:-:S04]  /*2fa0*/  VIMNMX.U32 R11, R10, 0xb800000, PT ;  /* 0x0b8000000a0b7848 */ /* 0x000fc80003fe0000 */
[----:B------:R-:W-:Y:S01]  /*2fb0*/  IADD3 R9, R11, R9, RZ ;  /* 0x000000090b097210 */ /* 0x000fe20007ffe0ff */
[----:B------:R-:W-:-:S04]  /*2fc0*/  IMAD.IADD R10, R10, 0x1, -R11 ;  /* 0x000000010a0a7824 */ /* 0x000fc800078e0a0b */
[----:B0-2---:R-:W-:Y:S01]  /*2fd0*/  FFMA.FTZ R12, R0, R9, -RZ ;  /* 0x00000009000c7223 */ /* 0x005fe200000108ff */
[----:B------:R-:W-:-:S03]  /*2fe0*/  ISETP.NE.AND P1, PT, R10, RZ, PT ;  /* 0x000000ff0a00720c */ /* 0x000fc60003f25270 */
        /* <DEDUP_REMOVED lines=8> */
.L_x_6314:
[----:B------:R-:W-:Y:S05]  /*3070*/  BSYNC B2 ;  /* 0x0000000000027941 */ /* 0x000fea0003800000 */
.L_x_6313:
[----:B------:R-:W-:-:S04]  /*3080*/  FMUL.FTZ R9, R9, 1.1920928955078125e-07 ;  /* 0x3400000009097820 */ /* 0x000fc80000410000 */
[----:B------:R-:W-:-:S07]  /*3090*/  FMUL.FTZ R8, R8, R9 ;  /* 0x0000000908087220 */ /* 0x000fce0000410000 */
.L_x_6308:
[----:B------:R-:W-:Y:S05]  /*30a0*/  BSYNC B0 ;  /* 0x0000000000007941 */ /* 0x000fea0003800000 */
.L_x_6307:
[C---:B------:R-:W-:Y:S02]  /*30b0*/  FSETP.GTU.FTZ.AND P0, PT, |R8|.reuse, +INF , PT ;  /* 0x7f8000000800780b */ /* 0x040fe40003f1c200 */
[----:B------:R-:W-:-:S04]  /*30c0*/  LOP3.LUT R5, R8, 0x80000000, R5, 0xb8, !PT ;  /* 0x8000000008057812 */ /* 0x000fc800078eb805 */
[----:B------:R-:W-:-:S04]  /*30d0*/  FSEL R5, R8, R5, P0 ;  /* 0x0000000508057208 */ /* 0x000fc80000000000 */
[----:B------:R-:W-:-:S07]  /*30e0*/  F2FP.F16.F32.PACK_AB R5, RZ, R5 ;  /* 0x00000005ff05723e */ /* 0x000fce00000000ff */
.L_x_6306:
[----:B------:R-:W-:Y:S05]  /*30f0*/  BSYNC B1 ;  /* 0x0000000000017941 */ /* 0x000fea0003800000 */
.L_x_6305:
[----:B-----5:R-:W-:Y:S01]  /*3100*/  VIADD R0, R4, 0x100 ;  /* 0x0000010004007836 */ /* 0x020fe20000000000 */
[----:B------:R-:W-:Y:S04]  /*3110*/  BSSY B1, `(.L_x_6316) ;  /* 0x000004b000017945 */ /* 0x000fe80003800000 */
[----:B------:R-:W-:-:S13]  /*3120*/  ISETP.GE.AND P0, PT, R0, R3, PT ;  /* 0x000000030000720c */ /* 0x000fda0003f06270 */
[----:B------:R-:W-:Y:S05]  /*3130*/  @P0 BRA `(.L_x_6317) ;  /* 0x0000000400200947 */ /* 0x000fea0003800000 */
[----:B------:R-:W2:Y:S01]  /*3140*/  LDC.U16 R0, c[0x0][0x216] ;  /* 0x00008580ff007b82 */ /* 0x000ea20000000400 */
[----:B------:R-:W-:Y:S01]  /*3150*/  HADD2.F32 R20, -RZ, R20.H0_H0 ;  /* 0x20000014ff147230 */ /* 0x000fe20000004100 */
[----:B------:R-:W-:Y:S04]  /*3160*/  BSSY B0, `(.L_x_6318) ;  /* 0x0000041000007945 */ /* 0x000fe80003800000 */
[----:B------:R-:W-:Y:S01]  /*3170*/  FADD.FTZ R9, |R20|, -RZ ;  /* 0x800000ff14097221 */ /* 0x000fe20000010200 */
[----:B--2---:R-:W-:-:S05]  /*3180*/  HADD2.F32 R11, -RZ, R0.H0_H0 ;  /* 0x20000000ff0b7230 */ /* 0x004fca0000004100 */
        /* <DEDUP_REMOVED lines=25> */
.L_x_6323:
[----:B------:R-:W-:Y:S01]  /*3320*/  FSETP.GEU.FTZ.AND P0, PT, R8, -R10, PT ;  /* 0x8000000a0800720b */ /* 0x000fe20003f1e000 */
[----:B------:R-:W-:-:S12]  /*3330*/  FADD.FTZ R0, R0, -1 ;  /* 0xbf80000000007421 */ /* 0x000fd80000010000 */
[----:B------:R-:W-:-:S07]  /*3340*/  @!P0 FADD.FTZ R0, R0, -1 ;  /* 0xbf80000000008421 */ /* 0x000fce0000010000 */
.L_x_6322:
[----:B------:R-:W-:Y:S05]  /*3350*/  BSYNC B2 ;  /* 0x0000000000027941 */ /* 0x000fea0003800000 */
.L_x_6321:
[----:B------:R-:W-:Y:S01]  /*3360*/  FFMA.FTZ R9, -R10, R0, R9 ;  /* 0x000000000a097223 */ /* 0x000fe20000010109 */
[----:B------:R-:W-:Y:S06]  /*3370*/  BRA `(.L_x_6319) ;  /* 0x00000000007c7947 */ /* 0x000fec0003800000 */
.L_x_6320:
        /* <DEDUP_REMOVED lines=15> */
.L_x_6326:
        /* <DEDUP_REMOVED lines=13> */
.L_x_6325:
[----:B------:R-:W-:Y:S05]  /*3540*/  BSYNC B2 ;  /* 0x0000000000027941 */ /* 0x000fea0003800000 */
.L_x_6324:
[----:B------:R-:W-:-:S04]  /*3550*/  FMUL.FTZ R9, R9, 1.1920928955078125e-07 ;  /* 0x3400000009097820 */ /* 0x000fc80000410000 */
[----:B------:R-:W-:-:S07]  /*3560*/  FMUL.FTZ R9, R8, R9 ;  /* 0x0000000908097220 */ /* 0x000fce0000410000 */
.L_x_6319:
[----:B------:R-:W-:Y:S05]  /*3570*/  BSYNC B0 ;  /* 0x0000000000007941 */ /* 0x000fea0003800000 */
.L_x_6318:
[C---:B------:R-:W-:Y:S02]  /*3580*/  FSETP.GTU.FTZ.AND P0, PT, |R9|.reuse, +INF , PT ;  /* 0x7f8000000900780b */ /* 0x040fe40003f1c200 */
[----:B------:R-:W-:-:S04]  /*3590*/  LOP3.LUT R20, R9, 0x80000000, R20, 0xb8, !PT ;  /* 0x8000000009147812 */ /* 0x000fc800078eb814 */
[----:B------:R-:W-:-:S04]  /*35a0*/  FSEL R8, R9, R20, P0 ;  /* 0x0000001409087208 */ /* 0x000fc80000000000 */
[----:B------:R-:W-:-:S07]  /*35b0*/  F2FP.F16.F32.PACK_AB R8, RZ, R8 ;  /* 0x00000008ff08723e */ /* 0x000fce00000000ff */
.L_x_6317:
[----:B------:R-:W-:Y:S05]  /*35c0*/  BSYNC B1 ;  /* 0x0000000000017941 */ /* 0x000fea0003800000 */
.L_x_6316:
[----:B------:R-:W-:Y:S01]  /*35d0*/  VIADD R0, R4, 0x180 ;  /* 0x0000018004007836 */ /* 0x000fe20000000000 */
[----:B------:R-:W-:Y:S04]  /*35e0*/  BSSY B1, `(.L_x_6327) ;  /* 0x000004b000017945 */ /* 0x000fe80003800000 */
[----:B------:R-:W-:-:S13]  /*35f0*/  ISETP.GE.AND P0, PT, R0, R3, PT ;  /* 0x000000030000720c */ /* 0x000fda0003f06270 */
[----:B------:R-:W-:Y:S05]  /*3600*/  @P0 BRA `(.L_x_6328) ;  /* 0x0000000400200947 */ /* 0x000fea0003800000 */
[----:B------:R-:W2:Y:S01]  /*3610*/  LDC.U16 R0, c[0x0][0x216] ;  /* 0x00008580ff007b82 */ /* 0x000ea20000000400 */
[----:B------:R-:W-:Y:S01]  /*3620*/  HADD2.F32 R23, -RZ, R23.H0_H0 ;  /* 0x20000017ff177230 */ /* 0x000fe20000004100 */
[----:B------:R-:W-:Y:S01]  /*3630*/  BSSY B0, `(.L_x_6329) ;  /* 0x0000041000007945 */ /* 0x000fe20003800000 */
[----:B--2---:R-:W-:-:S03]  /*3640*/  HADD2.F32 R11, -RZ, R0.H0_H0 ;  /* 0x20000000ff0b7230 */ /* 0x004fc60000004100 */
        /* <DEDUP_REMOVED lines=26> */
.L_x_6334:
[----:B------:R-:W-:Y:S01]  /*37f0*/  FSETP.GEU.FTZ.AND P0, PT, R10, -R13, PT ;  /* 0x8000000d0a00720b */ /* 0x000fe20003f1e000 */
[----:B------:R-:W-:-:S12]  /*3800*/  FADD.FTZ R9, R9, -1 ;  /* 0xbf80000009097421 */ /* 0x000fd80000010000 */
[----:B------:R-:W-:-:S07]  /*3810*/  @!P0 FADD.FTZ R9, R9, -1 ;  /* 0xbf80000009098421 */ /* 0x000fce0000010000 */
.L_x_6333:
[----:B------:R-:W-:Y:S05]  /*3820*/  BSYNC B2 ;  /* 0x0000000000027941 */ /* 0x000fea0003800000 */
.L_x_6332:
[----:B------:R-:W-:Y:S01]  /*3830*/  FFMA.FTZ R0, -R13, R9, R0 ;  /* 0x000000090d007223 */ /* 0x000fe20000010100 */
[----:B------:R-:W-:Y:S06]  /*3840*/  BRA `(.L_x_6330) ;  /* 0x00000000007c7947 */ /* 0x000fec0003800000 */
.L_x_6331:
        /* <DEDUP_REMOVED lines=13> */
[----:B01----:R-:W-:-:S04]  /*3920*/  LOP3.LUT R14, R13, 0x3f800000, RZ, 0xfc, !PT ;  /* 0x3f8000000d0e7812 */ /* 0x003fc800078efcff */
[----:B------:R0:W1:Y:S03]  /*3930*/  MUFU.RCP R0, R14 ;  /* 0x0000000e00007308 */ /* 0x0000660000001000 */
.L_x_6337:
        /* <DEDUP_REMOVED lines=13> */
.L_x_6336:
[----:B------:R-:W-:Y:S05]  /*3a10*/  BSYNC B2 ;  /* 0x0000000000027941 */ /* 0x000fea0003800000 */
.L_x_6335:
[----:B------:R-:W-:-:S04]  /*3a20*/  FMUL.FTZ R10, R10, 1.1920928955078125e-07 ;  /* 0x340000000a0a7820 */ /* 0x000fc80000410000 */
[----:B------:R-:W-:-:S07]  /*3a30*/  FMUL.FTZ R0, R9, R10 ;  /* 0x0000000a09007220 */ /* 0x000fce0000410000 */
.L_x_6330:
[----:B------:R-:W-:Y:S05]  /*3a40*/  BSYNC B0 ;  /* 0x0000000000007941 */ /* 0x000fea0003800000 */
.L_x_6329:
[C---:B------:R-:W-:Y:S02]  /*3a50*/  FSETP.GTU.FTZ.AND P0, PT, |R0|.reuse, +INF , PT ;  /* 0x7f8000000000780b */ /* 0x040fe40003f1c200 */
[----:B------:R-:W-:-:S04]  /*3a60*/  LOP3.LUT R23, R0, 0x80000000, R23, 0xb8, !PT ;  /* 0x8000000000177812 */ /* 0x000fc800078eb817 */
[----:B------:R-:W-:-:S04]  /*3a70*/  FSEL R9, R0, R23, P0 ;  /* 0x0000001700097208 */ /* 0x000fc80000000000 */
[----:B------:R-:W-:-:S07]  /*3a80*/  F2FP.F16.F32.PACK_AB R9, RZ, R9 ;  /* 0x00000009ff09723e */ /* 0x000fce00000000ff */
.L_x_6328:
[----:B------:R-:W-:Y:S05]  /*3a90*/  BSYNC B1 ;  /* 0x0000000000017941 */ /* 0x000fea0003800000 */
.L_x_6327:
[----:B------:R-:W-:Y:S01]  /*3aa0*/  IADD3 R0, R4, 0x200, RZ ;  /* 0x0000020004007810 */ /* 0x000fe20007ffe0ff */
[----:B------:R-:W-:Y:S03]  /*3ab0*/  BSSY B1, `(.L_x_6338) ;  /* 0x000004b000017945 */ /* 0x000fe60003800000 */
        /* <DEDUP_REMOVED lines=9> */
[----:B01----:R-:W-:-:S05]  /*3b50*/  FMUL.FTZ R14, |R13|, 8388608 ;  /* 0x4b0000000d0e7820 */ /* 0x003fca0000410200 */
        /* <DEDUP_REMOVED lines=22> */
.L_x_6345:
[----:B------:R-:W-:Y:S01]  /*3cc0*/  FSETP.GEU.FTZ.AND P0, PT, R10, -R12, PT ;  /* 0x8000000c0a00720b */ /* 0x000fe20003f1e000 */
[----:B------:R-:W-:-:S12]  /*3cd0*/  FADD.FTZ R0, R0, -1 ;  /* 0xbf80000000007421 */ /* 0x000fd80000010000 */
[----:B------:R-:W-:-:S07]  /*3ce0*/  @!P0 FADD.FTZ R0, R0, -1 ;  /* 0xbf80000000008421 */ /* 0x000fce0000010000 */
.L_x_6344:
[----:B------:R-:W-:Y:S05]  /*3cf0*/  BSYNC B2 ;  /* 0x0000000000027941 */ /* 0x000fea0003800000 */
.L_x_6343:
[----:B------:R-:W-:Y:S01]  /*3d00*/  FFMA.FTZ R11, -R12, R0, R11 ;  /* 0x000000000c0b7223 */ /* 0x000fe2000001010b */
[----:B------:R-:W-:Y:S06]  /*3d10*/  BRA `(.L_x_6341) ;  /* 0x00000000007c7947 */ /* 0x000fec0003800000 */
.L_x_6342:
        /* <DEDUP_REMOVED lines=15> */
.L_x_6348:
        /* <DEDUP_REMOVED lines=13> */
.L_x_6347:
[----:B------:R-:W-:Y:S05]  /*3ee0*/  BSYNC B2 ;  /* 0x0000000000027941 */ /* 0x000fea0003800000 */
.L_x_6346:
[----:B------:R-:W-:-:S04]  /*3ef0*/  FMUL.FTZ R11, R11, 1.1920928955078125e-07 ;  /* 0x340000000b0b7820 */ /* 0x000fc80000410000 */
[----:B------:R-:W-:-:S07]  /*3f00*/  FMUL.FTZ R11, R10, R11 ;  /* 0x0000000b0a0b7220 */ /* 0x000fce0000410000 */
.L_x_6341:
[----:B------:R-:W-:Y:S05]  /*3f10*/  BSYNC B0 ;  /* 0x0000000000007941 */ /* 0x000fea0003800000 */
.L_x_6340:
[C---:B------:R-:W-:Y:S02]  /*3f20*/  FSETP.GTU.FTZ.AND P0, PT, |R11|.reuse, +INF , PT ;  /* 0x7f8000000b00780b */ /* 0x040fe40003f1c200 */
[----:B------:R-:W-:-:S04]  /*3f30*/  LOP3.LUT R22, R11, 0x80000000, R22, 0xb8, !PT ;  /* 0x800000000b167812 */ /* 0x000fc800078eb816 */
[----:B------:R-:W-:-:S04]  /*3f40*/  FSEL R10, R11, R22, P0 ;  /* 0x000000160b0a7208 */ /* 0x000fc80000000000 */
[----:B------:R-:W-:-:S07]  /*3f50*/  F2FP.F16.F32.PACK_AB R10, RZ, R10 ;  /* 0x0000000aff0a723e */ /* 0x000fce00000000ff */
.L_x_6339:
[----:B------:R-:W-:Y:S05]  /*3f60*/  BSYNC B1 ;  /* 0x0000000000017941 */ /* 0x000fea0003800000 */
.L_x_6338:
        /* <DEDUP_REMOVED lines=34> */
.L_x_6356:
[----:B------:R-:W-:Y:S01]  /*4190*/  FSETP.GEU.FTZ.AND P0, PT, R12, -R15, PT ;  /* 0x8000000f0c00720b */ /* 0x000fe20003f1e000 */
[----:B------:R-:W-:-:S12]  /*41a0*/  FADD.FTZ R11, R11, -1 ;  /* 0xbf8000000b0b7421 */ /* 0x000fd80000010000 */
[----:B------:R-:W-:-:S07]  /*41b0*/  @!P0 FADD.FTZ R11, R11, -1 ;  /* 0xbf8000000b0b8421 */ /* 0x000fce0000010000 */
.L_x_6355:
[----:B------:R-:W-:Y:S05]  /*41c0*/  BSYNC B2 ;  /* 0x0000000000027941 */ /* 0x000fea0003800000 */
.L_x_6354:
[----:B------:R-:W-:Y:S01]  /*41d0*/  FFMA.FTZ R0, -R15, R11, R0 ;  /* 0x0000000b0f007223 */ /* 0x000fe20000010100 */
[----:B------:R-:W-:Y:S06]  /*41e0*/  BRA `(.L_x_6352) ;  /* 0x00000000007c7947 */ /* 0x000fec0003800000 */
.L_x_6353:
        /* <DEDUP_REMOVED lines=15> */
.L_x_6359:
[----:B-1----:R-:W-:-:S04]  /*42e0*/  VIMNMX.U32 R14, R13, 0xb800000, PT ;  /* 0x0b8000000d0e7848 */ /* 0x002fc80003fe0000 */
[----:B------:R-:W-:Y:S01]  /*42f0*/  IADD3 R15, R14, R12, RZ ;  /* 0x0000000c0e0f7210 */ /* 0x000fe20007ffe0ff */
[----:B------:R-:W-:-:S04]  /*4300*/  IMAD.IADD R13, R13, 0x1, -R14 ;  /* 0x000000010d0d7824 */ /* 0x000fc800078e0a0e */
[----:B--2---:R-:W-:Y:S01]  /*4310*/  FFMA.FTZ R12, R0, R15, -RZ ;  /* 0x0000000f000c7223 */ /* 0x004fe200000108ff */
        /* <DEDUP_REMOVED lines=9> */
.L_x_6358:
[----:B------:R-:W-:Y:S05]  /*43b0*/  BSYNC B2 ;  /* 0x0000000000027941 */ /* 0x000fea0003800000 */
.L_x_6357:
[----:B------:R-:W-:-:S04]  /*43c0*/  FMUL.FTZ R12, R12, 1.1920928955078125e-07 ;  /* 0x340000000c0c7820 */ /* 0x000fc80000410000 */
[----:B------:R-:W-:-:S07]  /*43d0*/  FMUL.FTZ R0, R11, R12 ;  /* 0x0000000c0b007220 */ /* 0x000fce0000410000 */
.L_x_6352:
[----:B------:R-:W-:Y:S05]  /*43e0*/  BSYNC B0 ;  /* 0x0000000000007941 */ /* 0x000fea0003800000 */
.L_x_6351:
[C---:B------:R-:W-:Y:S02]  /*43f0*/  FSETP.GTU.FTZ.AND P0, PT, |R0|.reuse, +INF , PT ;  /* 0x7f8000000000780b */ /* 0x040fe40003f1c200 */
[----:B------:R-:W-:-:S04]  /*4400*/  LOP3.LUT R21, R0, 0x80000000, R21, 0xb8, !PT ;  /* 0x8000000000157812 */ /* 0x000fc800078eb815 */
[----:B------:R-:W-:-:S04]  /*4410*/  FSEL R11, R0, R21, P0 ;  /* 0x00000015000b7208 */ /* 0x000fc80000000000 */
[----:B------:R-:W-:-:S07]  /*4420*/  F2FP.F16.F32.PACK_AB R11, RZ, R11 ;  /* 0x0000000bff0b723e */ /* 0x000fce00000000ff */
.L_x_6350:
[----:B------:R-:W-:Y:S05]  /*4430*/  BSYNC B1 ;  /* 0x0000000000017941 */ /* 0x000fea0003800000 */
.L_x_6349:
[----:B------:R-:W-:Y:S01]  /*4440*/  IADD3 R0, R4, 0x300, RZ ;  /* 0x0000030004007810 */ /* 0x000fe20007ffe0ff */
[----:B------:R-:W-:Y:S03]  /*4450*/  BSSY B1, `(.L_x_6360) ;  /* 0x000004b000017945 */ /* 0x000fe60003800000 */
[----:B------:R-:W-:-:S13]  /*4460*/  ISETP.GE.AND P0, PT, R0, R3, PT ;  /* 0x000000030000720c */ /* 0x000fda0003f06270 */
[----:B------:R-:W-:Y:S05]  /*4470*/  @P0 BRA `(.L_x_6361) ;  /* 0x0000000400200947 */ /* 0x000fea0003800000 */
[----:B------:R-:W2:Y:S01]  /*4480*/  LDC.U16 R0, c[0x0][0x216] ;  /* 0x00008580ff007b82 */ /* 0x000ea20000000400 */
[----:B------:R-:W-:Y:S01]  /*4490*/  HADD2.F32 R17, -RZ, R17.H0_H0 ;  /* 0x20000011ff117230 */ /* 0x000fe20000004100 */
[----:B------:R-:W-:Y:S04]  /*44a0*/  BSSY B0, `(.L_x_6362) ;  /* 0x0000041000007945 */ /* 0x000fe80003800000 */
[----:B0-----:R-:W-:Y:S01]  /*44b0*/  FADD.FTZ R12, |R17|, -RZ ;  /* 0x800000ff110c7221 */ /* 0x001fe20000010200 */
[----:B--2---:R-:W-:-:S05]  /*44c0*/  HADD2.F32 R15, -RZ, R0.H0_H0 ;  /* 0x20000000ff0f7230 */ /* 0x004fca0000004100 */
        /* <DEDUP_REMOVED lines=25> */
.L_x_6367:
[----:B------:R-:W-:Y:S01]  /*4660*/  FSETP.GEU.FTZ.AND P0, PT, R14, -R19, PT ;  /* 0x800000130e00720b */ /* 0x000fe20003f1e000 */
[----:B------:R-:W-:-:S12]  /*4670*/  FADD.FTZ R13, R13, -1 ;  /* 0xbf8000000d0d7421 */ /* 0x000fd80000010000 */
[----:B------:R-:W-:-:S07]  /*4680*/  @!P0 FADD.FTZ R13, R13, -1 ;  /* 0xbf8000000d0d8421 */ /* 0x000fce0000010000 */
.L_x_6366:
[----:B------:R-:W-:Y:S05]  /*4690*/  BSYNC B2 ;  /* 0x0000000000027941 */ /* 0x000fea0003800000 */
.L_x_6365:
[----:B------:R-:W-:Y:S01]  /*46a0*/  FFMA.FTZ R12, -R19, R13, R12 ;  /* 0x0000000d130c7223 */ /* 0x000fe2000001010c */
[----:B------:R-:W-:Y:S06]  /*46b0*/  BRA `(.L_x_6363) ;  /* 0x00000000007c7947 */ /* 0x000fec0003800000 */
.L_x_6364:
[----:B------:R-:W-:Y:S01]  /*46c0*/  VIADD R0, R19, 0xf4800000 ;  /* 0xf480000013007836 */ /* 0x000fe20000000000 */
[----:B------:R-:W-:Y:S01]  /*46d0*/  FSETP.GT.FTZ.AND P0, PT, |R15|, RZ, PT ;  /* 0x000000ff0f00720b */ /* 0x000fe20003f14200 */
[----:B------:R-:W-:Y:S03]  /*46e0*/  BSSY B2, `(.L_x_6368) ;  /* 0x000001a000027945 */ /* 0x000fe60003800000 */
[----:B------:R-:W-:Y:S02]  /*46f0*/  LOP3.LUT R13, R0, 0xff800000, RZ, 0xc0, !PT ;  /* 0xff800000000d7812 */ /* 0x000fe400078ec0ff */
[C---:B------:R-:W-:Y:S02]  /*4700*/  LOP3.LUT R0, R12.reuse, 0x7fffff, RZ, 0xc0, !PT ;  /* 0x007fffff0c007812 */ /* 0x040fe400078ec0ff */
[----:B------:R-:W-:Y:S02]  /*4710*/  IADD3 R13, -R13, R12, RZ ;  /* 0x0000000c0d0d7210 */ /* 0x000fe40007ffe1ff */
[----:B------:R-:W-:-:S02]  /*4720*/  ISETP.GT.U32.OR P0, PT, R12, 0x7f7fffff, !P0 ;  /* 0x7f7fffff0c00780c */ /* 0x000fc40004704470 */
[----:B-1----:R-:W-:Y:S02]  /*4730*/  LOP3.LUT P1, R14, R13, 0xff800000, RZ, 0xc0, !PT ;  /* 0xff8000000d0e7812 */ /* 0x002fe4000782c0ff */
[----:B------:R-:W-:Y:S02]  /*4740*/  LOP3.LUT R12, R19, 0xff800000, RZ, 0xc0, !PT ;  /* 0xff800000130c7812 */ /* 0x000fe400078ec0ff */
[----:B------:R-:W-:Y:S02]  /*4750*/  LOP3.LUT R13, R0, 0x3f800000, RZ, 0xfc, !PT ;  /* 0x3f800000000d7812 */ /* 0x000fe400078efcff */
[----:B------:R-:W-:-:S07]  /*4760*/  FSEL R12, R12, +QNAN , !P0 ;  /* 0x7fffffff0c0c7808 */ /* 0x000fce0004000000 */
[----:B------:R-:W-:Y:S05]  /*4770*/  @!P1 BRA `(.L_x_6369) ;  /* 0x0000000000409947 */ /* 0x000fea0003800000 */
[----:B------:R-:W-:-:S04]  /*4780*/  LOP3.LUT R19, R19, 0x7fffff, RZ, 0xc0, !PT ;  /* 0x007fffff13137812 */ /* 0x000fc800078ec0ff */
[----:B------:R-:W-:-:S04]  /*4790*/  LOP3.LUT R20, R19, 0x3f800000, RZ, 0xfc, !PT ;  /* 0x3f80000013147812 */ /* 0x000fc800078efcff */
[----:B------:R0:W1:Y:S03]  /*47a0*/  MUFU.RCP R0, R20 ;  /* 0x0000001400007308 */ /* 0x0000660000001000 */
.L_x_6370:
        /* <DEDUP_REMOVED lines=13> */
.L_x_6369:
[----:B------:R-:W-:Y:S05]  /*4880*/  BSYNC B2 ;  /* 0x0000000000027941 */ /* 0x000fea0003800000 */
.L_x_6368:
[----:B------:R-:W-:-:S04]  /*4890*/  FMUL.FTZ R13, R13, 1.1920928955078125e-07 ;  /* 0x340000000d0d7820 */ /* 0x000fc80000410000 */
[----:B------:R-:W-:-:S07]  /*48a0*/  FMUL.FTZ R12, R12, R13 ;  /* 0x0000000d0c0c7220 */ /* 0x000fce0000410000 */
.L_x_6363:
[----:B------:R-:W-:Y:S05]  /*48b0*/  BSYNC B0 ;  /* 0x0000000000007941 */ /* 0x000fea0003800000 */
.L_x_6362:
[C---:B------:R-:W-:Y:S02]  /*48c0*/  FSETP.GTU.FTZ.AND P0, PT, |R12|.reuse, +INF , PT ;  /* 0x7f8000000c00780b */ /* 0x040fe40003f1c200 */
[----:B------:R-:W-:-:S04]  /*48d0*/  LOP3.LUT R17, R12, 0x80000000, R17, 0xb8, !PT ;  /* 0x800000000c117812 */ /* 0x000fc800078eb811 */
[----:B------:R-:W-:-:S04]  /*48e0*/  FSEL R12, R12, R17, P0 ;  /* 0x000000110c0c7208 */ /* 0x000fc80000000000 */
[----:B------:R-:W-:-:S07]  /*48f0*/  F2FP.F16.F32.PACK_AB R12, RZ, R12 ;  /* 0x0000000cff0c723e */ /* 0x000fce00000000ff */
.L_x_6361:
[----:B------:R-:W-:Y:S05]  /*4900*/  BSYNC B1 ;  /* 0x0000000000017941 */ /* 0x000fea0003800000 */
.L_x_6360:
[----:B------:R-:W-:Y:S01]  /*4910*/  VIADD R0, R4, 0x380 ;  /* 0x0000038004007836 */ /* 0x000fe20000000000 */
        /* <DEDUP_REMOVED lines=33> */
.L_x_6378:
[----:B------:R-:W-:Y:S01]  /*4b30*/  FSETP.GEU.FTZ.AND P0, PT, R14, -R17, PT ;  /* 0x800000110e00720b */ /* 0x000fe20003f1e000 */
[----:B------:R-:W-:-:S12]  /*4b40*/  FADD.FTZ R0, R0, -1 ;  /* 0xbf80000000007421 */ /* 0x000fd80000010000 */
[----:B------:R-:W-:-:S07]  /*4b50*/  @!P0 FADD.FTZ R0, R0, -1 ;  /* 0xbf80000000008421 */ /* 0x000fce0000010000 */
.L_x_6377:
[----:B------:R-:W-:Y:S05]  /*4b60*/  BSYNC B2 ;  /* 0x0000000000027941 */ /* 0x000fea0003800000 */
.L_x_6376:
[----:B------:R-:W-:Y:S01]  /*4b70*/  FFMA.FTZ R13, -R17, R0, R13 ;  /* 0x00000000110d7223 */ /* 0x000fe2000001010d */
[----:B------:R-:W-:Y:S06]  /*4b80*/  BRA `(.L_x_6374) ;  /* 0x00000000007c7947 */ /* 0x000fec0003800000 */
.L_x_6375:
[----:B------:R-:W-:Y:S01]  /*4b90*/  IADD3 R0, R18, -0xb800000, RZ ;  /* 0xf480000012007810 */ /* 0x000fe20007ffe0ff */
[----:B------:R-:W-:Y:S01]  /*4ba0*/  BSSY B2, `(.L_x_6379) ;  /* 0x000001b000027945 */ /* 0x000fe20003800000 */
[----:B------:R-:W-:Y:S02]  /*4bb0*/  FSETP.GT.FTZ.AND P0, PT, |R15|, RZ, PT ;  /* 0x000000ff0f00720b */ /* 0x000fe40003f14200 */
[----:B------:R-:W-:Y:S02]  /*4bc0*/  LOP3.LUT R0, R0, 0xff800000, RZ, 0xc0, !PT ;  /* 0xff80000000007812 */ /* 0x000fe400078ec0ff */
[----:B------:R-:W-:-:S03]  /*4bd0*/  ISETP.GT.U32.OR P0, PT, R13, 0x7f7fffff, !P0 ;  /* 0x7f7fffff0d00780c */ /* 0x000fc60004704470 */
[C---:B-1----:R-:W-:Y:S01]  /*4be0*/  IMAD.IADD R14, R13.reuse, 0x1, -R0 ;  /* 0x000000010d0e7824 */ /* 0x042fe200078e0a00 */
        /* <DEDUP_REMOVED lines=9> */
.L_x_6381:
        /* <DEDUP_REMOVED lines=13> */
.L_x_6380:
[----:B------:R-:W-:Y:S05]  /*4d50*/  BSYNC B2 ;  /* 0x0000000000027941 */ /* 0x000fea0003800000 */
.L_x_6379:
[----:B------:R-:W-:-:S04]  /*4d60*/  FMUL.FTZ R14, R14, 1.1920928955078125e-07 ;  /* 0x340000000e0e7820 */ /* 0x000fc80000410000 */
[----:B------:R-:W-:-:S07]  /*4d70*/  FMUL.FTZ R13, R13, R14 ;  /* 0x0000000e0d0d7220 */ /* 0x000fce0000410000 */
.L_x_6374:
[----:B------:R-:W-:Y:S05]  /*4d80*/  BSYNC B0 ;  /* 0x0000000000007941 */ /* 0x000fea0003800000 */
.L_x_6373:
[C---:B------:R-:W-:Y:S02]  /*4d90*/  FSETP.GTU.FTZ.AND P0, PT, |R13|.reuse, +INF , PT ;  /* 0x7f8000000d00780b */ /* 0x040fe40003f1c200 */
[----:B------:R-:W-:-:S04]  /*4da0*/  LOP3.LUT R16, R13, 0x80000000, R16, 0xb8, !PT ;  /* 0x800000000d107812 */ /* 0x000fc800078eb810 */
[----:B------:R-:W-:-:S04]  /*4db0*/  FSEL R0, R13, R16, P0 ;  /* 0x000000100d007208 */ /* 0x000fc80000000000 */
[----:B------:R-:W-:-:S07]  /*4dc0*/  F2FP.F16.F32.PACK_AB R0, RZ, R0 ;  /* 0x00000000ff00723e */ /* 0x000fce00000000ff */
.L_x_6372:
[----:B------:R-:W-:Y:S05]  /*4dd0*/  BSYNC B1 ;  /* 0x0000000000017941 */ /* 0x000fea0003800000 */
.L_x_6371:
[----:B------:R-:W-:Y:S01]  /*4de0*/  ISETP.GE.AND P0, PT, R4, R3, PT ;  /* 0x000000030400720c */ /* 0x000fe20003f06270 */
[----:B------:R-:W-:Y:S04]  /*4df0*/  BSSY B0, `(.L_x_6382) ;  /* 0x0000033000007945 */ /* 0x000fe80003800000 */
[----:B------:R-:W-:Y:S08]  /*4e00*/  BSSY B1, `(.L_x_6383) ;  /* 0x000002b000017945 */ /* 0x000ff00003800000 */
[----:B------:R-:W-:Y:S05]  /*4e10*/  @P0 BRA `(.L_x_6384) ;  /* 0x0000000000300947 */ /* 0x000fea0003800000 */
[----:B01----:R-:W0:Y:S01]  /*4e20*/  LDC.64 R14, c[0x0][0x218] ;  /* 0x00008600ff0e7b82 */ /* 0x003e220000000a00 */
[----:B------:R-:W-:Y:S01]  /*4e30*/  IADD3 R13, R2, R4, RZ ;  /* 0x00000004020d7210 */ /* 0x000fe20007ffe0ff */
[----:B------:R-:W-:-:S05]  /*4e40*/  IMAD.MOV.U32 R4, RZ, RZ, R6 ;  /* 0x000000ffff047224 */ /* 0x000fca00078e0006 */
[----:B------:R-:W-:Y:S01]  /*4e50*/  ISETP.GE.AND P0, PT, R4, R3, PT ;  /* 0x000000030400720c */ /* 0x000fe20003f06270 */
[----:B0-----:R-:W-:-:S05]  /*4e60*/  IMAD.WIDE.U32 R14, R13, 0x2, R14 ;  /* 0x000000020d0e7825 */ /* 0x001fca00078e000e */
[----:B------:R0:W-:Y:S07]  /*4e70*/  STG.E.U16 desc[UR4][R14.64], R7 ;  /* 0x000000070e007986 */ /* 0x0001ee000c101504 */
[----:B------:R-:W-:Y:S05]  /*4e80*/  @P0 BRA `(.L_x_6385) ;  /* 0x0000000000300947 */ /* 0x000fea0003800000 */
[----:B0-----:R-:W0:Y:S01]  /*4e90*/  LDC.64 R6, c[0x0][0x218] ;  /* 0x00008600ff067b82 */ /* 0x001e220000000a00 */
[----:B------:R-:W-:Y:S01]  /*4ea0*/  IADD3 R13, R2, R4, RZ ;  /* 0x00000004020d7210 */ /* 0x000fe20007ffe0ff */
[----:B------:R-:W-:-:S04]  /*4eb0*/  VIADD R4, R4, 0x80 ;  /* 0x0000008004047836 */ /* 0x000fc80000000000 */
[----:B0-----:R-:W-:-:S05]  /*4ec0*/  IMAD.WIDE.U32 R6, R13, 0x2, R6 ;  /* 0x000000020d067825 */ /* 0x001fca00078e0006 */
[----:B------:R2:W-:Y:S02]  /*4ed0*/  STG.E.U16 desc[UR4][R6.64], R5 ;  /* 0x0000000506007986 */ /* 0x0005e4000c101504 */
.L_x_6384:
[----:B------:R-:W-:-:S13]  /*4ee0*/  ISETP.GE.AND P0, PT, R4, R3, PT ;  /* 0x000000030400720c */ /* 0x000fda0003f06270 */
[----:B------:R-:W-:Y:S05]  /*4ef0*/  @P0 BRA `(.L_x_6386) ;  /* 0x0000000000300947 */ /* 0x000fea0003800000 */
[----:B--2---:R-:W2:Y:S01]  /*4f00*/  LDC.64 R6, c[0x0][0x218] ;  /* 0x00008600ff067b82 */ /* 0x004ea20000000a00 */
[----:B------:R-:W-:Y:S01]  /*4f10*/  IADD3 R5, R2, R4, RZ ;  /* 0x0000000402057210 */ /* 0x000fe20007ffe0ff */
[----:B------:R-:W-:-:S04]  /*4f20*/  VIADD R4, R4, 0x80 ;  /* 0x0000008004047836 */ /* 0x000fc80000000000 */
[----:B--2---:R-:W-:-:S05]  /*4f30*/  IMAD.WIDE.U32 R6, R5, 0x2, R6 ;  /* 0x0000000205067825 */ /* 0x004fca00078e0006 */
[----:B------:R2:W-:Y:S02]  /*4f40*/  STG.E.U16 desc[UR4][R6.64], R8 ;  /* 0x0000000806007986 */ /* 0x0005e4000c101504 */
.L_x_6385:
[----:B------:R-:W-:-:S13]  /*4f50*/  ISETP.GE.AND P0, PT, R4, R3, PT ;  /* 0x000000030400720c */ /* 0x000fda0003f06270 */
[----:B------:R-:W-:Y:S05]  /*4f60*/  @P0 BRA `(.L_x_6387) ;  /* 0x0000000000300947 */ /* 0x000fea0003800000 */
[----:B0-2---:R-:W0:Y:S01]  /*4f70*/  LDC.64 R6, c[0x0][0x218] ;  /* 0x00008600ff067b82 */ /* 0x005e220000000a00 */
[----:B------:R-:W-:Y:S01]  /*4f80*/  IADD3 R5, R2, R4, RZ ;  /* 0x0000000402057210 */ /* 0x000fe20007ffe0ff */
[----:B------:R-:W-:-:S04]  /*4f90*/  VIADD R4, R4, 0x80 ;  /* 0x0000008004047836 */ /* 0x000fc80000000000 */
[----:B0-----:R-:W-:-:S05]  /*4fa0*/  IMAD.WIDE.U32 R6, R5, 0x2, R6 ;  /* 0x0000000205067825 */ /* 0x001fca00078e0006 */
[----:B------:R3:W-:Y:S02]  /*4fb0*/  STG.E.U16 desc[UR4][R6.64], R9 ;  /* 0x0000000906007986 */ /* 0x0007e4000c101504 */
.L_x_6386:
[----:B------:R-:W-:-:S13]  /*4fc0*/  ISETP.GE.AND P0, PT, R4, R3, PT ;  /* 0x000000030400720c */ /* 0x000fda0003f06270 */
[----:B------:R-:W-:Y:S05]  /*4fd0*/  @P0 BRA `(.L_x_6388) ;  /* 0x0000000000340947 */ /* 0x000fea0003800000 */
[----:B--23--:R-:W2:Y:S01]  /*4fe0*/  LDC.64 R6, c[0x0][0x218] ;  /* 0x00008600ff067b82 */ /* 0x00cea20000000a00 */
[----:B------:R-:W-:Y:S01]  /*4ff0*/  IADD3 R5, R2, R4, RZ ;  /* 0x0000000402057210 */ /* 0x000fe20007ffe0ff */
[----:B------:R-:W-:-:S04]  /*5000*/  VIADD R4, R4, 0x80 ;  /* 0x0000008004047836 */ /* 0x000fc80000000000 */
[----:B--2---:R-:W-:-:S05]  /*5010*/  IMAD.WIDE.U32 R6, R5, 0x2, R6 ;  /* 0x0000000205067825 */ /* 0x004fca00078e0006 */
[----:B------:R3:W-:Y:S02]  /*5020*/  STG.E.U16 desc[UR4][R6.64], R10 ;  /* 0x0000000a06007986 */ /* 0x0007e4000c101504 */
.L_x_6387:
[----:B------:R-:W-:-:S13]  /*5030*/  ISETP.GE.AND P0, PT, R4, R3, PT ;  /* 0x000000030400720c */ /* 0x000fda0003f06270 */
[----:B------:R-:W-:Y:S05]  /*5040*/  @P0 BREAK B1 ;  /* 0x0000000000010942 */ /* 0x000fea0003800000 */
[----:B------:R-:W-:Y:S05]  /*5050*/  @P0 BRA `(.L_x_6389) ;  /* 0x0000000000300947 */ /* 0x000fea0003800000 */
[----:B0-23--:R-:W0:Y:S01]  /*5060*/  LDC.64 R6, c[0x0][0x218] ;  /* 0x00008600ff067b82 */ /* 0x00de220000000a00 */
[----:B------:R-:W-:Y:S01]  /*5070*/  IADD3 R5, R2, R4, RZ ;  /* 0x0000000402057210 */ /* 0x000fe20007ffe0ff */
[----:B------:R-:W-:-:S04]  /*5080*/  VIADD R4, R4, 0x80 ;  /* 0x0000008004047836 */ /* 0x000fc80000000000 */
[----:B0-----:R-:W-:-:S05]  /*5090*/  IMAD.WIDE.U32 R6, R5, 0x2, R6 ;  /* 0x0000000205067825 */ /* 0x001fca00078e0006 */
[----:B------:R4:W-:Y:S02]  /*50a0*/  STG.E.U16 desc[UR4][R6.64], R11 ;  /* 0x0000000b06007986 */ /* 0x0009e4000c101504 */
.L_x_6388:
[----:B------:R-:W-:Y:S05]  /*50b0*/  BSYNC B1 ;  /* 0x0000000000017941 */ /* 0x000fea0003800000 */
.L_x_6383:
[----:B------:R-:W-:-:S13]  /*50c0*/  ISETP.GE.AND P0, PT, R4, R3, PT ;  /* 0x000000030400720c */ /* 0x000fda0003f06270 */
[----:B--234-:R-:W2:Y:S01]  /*50d0*/  @!P0 LDC.64 R6, c[0x0][0x218] ;  /* 0x00008600ff068b82 */ /* 0x01cea20000000a00 */
[----:B------:R-:W-:Y:S01]  /*50e0*/  @!P0 IADD3 R5, R2, R4, RZ ;  /* 0x0000000402058210 */ /* 0x000fe20007ffe0ff */
[----:B------:R-:W-:-:S04]  /*50f0*/  @!P0 VIADD R4, R4, 0x80 ;  /* 0x0000008004048836 */ /* 0x000fc80000000000 */
[----:B--2---:R-:W-:-:S05]  /*5100*/  @!P0 IMAD.WIDE.U32 R6, R5, 0x2, R6 ;  /* 0x0000000205068825 */ /* 0x004fca00078e0006 */
[----:B------:R4:W-:Y:S02]  /*5110*/  @!P0 STG.E.U16 desc[UR4][R6.64], R12 ;  /* 0x0000000c06008986 */ /* 0x0009e4000c101504 */
.L_x_6389:
[----:B------:R-:W-:Y:S05]  /*5120*/  BSYNC B0 ;  /* 0x0000000000007941 */ /* 0x000fea0003800000 */
.L_x_6382:
[----:B------:R-:W-:Y:S05]  /*5130*/  WARPSYNC.ALL ;  /* 0x0000000000007948 */ /* 0x000fea0003800000 */
[----:B------:R-:W-:-:S13]  /*5140*/  ISETP.GE.AND P0, PT, R4, R3, PT ;  /* 0x000000030400720c */ /* 0x000fda0003f06270 */
[----:B------:R-:W-:Y:S05]  /*5150*/  @P0 EXIT ;  /* 0x000000000000094d */ /* 0x000fea0003800000 */
[----:B0-234-:R-:W0:Y:S01]  /*5160*/  LDC.64 R6, c[0x0][0x218] ;  /* 0x00008600ff067b82 */ /* 0x01de220000000a00 */
[----:B------:R-:W-:-:S05]  /*5170*/  IADD3 R3, R2, R4, RZ ;  /* 0x0000000402037210 */ /* 0x000fca0007ffe0ff */
[----:B0-----:R-:W-:-:S05]  /*5180*/  IMAD.WIDE.U32 R2, R3, 0x2, R6 ;  /* 0x0000000203027825 */ /* 0x001fca00078e0006 */
[----:B------:R-:W-:Y:S01]  /*5190*/  STG.E.U16 desc[UR4][R2.64], R0 ;  /* 0x0000000002007986 */ /* 0x000fe2000c101504 */
[----:B------:R-:W-:Y:S05]  /*51a0*/  EXIT ;  /* 0x000000000000794d */ /* 0x000fea0003800000 */
.L_x_6390:
        /* <DEDUP_REMOVED lines=13> */
.L_x_57329:


//--------------------- .text._ZN2at6native29vectorized_elementwise_kernelILi4ENS0_13BUnaryFunctorIN3c104HalfES4_S4_ZZZNS0_16fmod_kernel_cudaERNS_18TensorIteratorBaseEENKUlvE0_clEvENKUlvE1_clEvEUlS4_S4_E_EESt5arrayIPcLm2EEEEviT0_T1_ --------------------------
	.section	.text._ZN2at6native29vectorized_elementwise_kernelILi4ENS0_13BUnaryFunctorIN3c104HalfES4_S4_ZZZNS0_16fmod_kernel_cudaERNS_18TensorIteratorBaseEENKUlvE0_clEvENKUlvE1_clEvEUlS4_S4_E_EESt5arrayIPcLm2EEEEviT0_T1_,"ax",@progbits
	.align	128
        .global         _ZN2at6native29vectorized_elementwise_kernelILi4ENS0_13BUnaryFunctorIN3c104HalfES4_S4_ZZZNS0_16fmod_kernel_cudaERNS_18TensorIteratorBaseEENKUlvE0_clEvENKUlvE1_clEvEUlS4_S4_E_EESt5arrayIPcLm2EEEEviT0_T1_
        .type           _ZN2at6native29vectorized_elementwise_kernelILi4ENS0_13BUnaryFunctorIN3c104HalfES4_S4_ZZZNS0_16fmod_kernel_cudaERNS_18TensorIteratorBaseEENKUlvE0_clEvENKUlvE1_clEvEUlS4_S4_E_EESt5arrayIPcLm2EEEEviT0_T1_,@function
        .size           _ZN2at6native29vectorized_elementwise_kernelILi4ENS0_13BUnaryFunctorIN3c104HalfES4_S4_ZZZNS0_16fmod_kernel_cudaERNS_18TensorIteratorBaseEENKUlvE0_clEvENKUlvE1_clEvEUlS4_S4_E_EESt5arrayIPcLm2EEEEviT0_T1_,(.L_x_57330 - _ZN2at6native29vectorized_elementwise_kernelILi4ENS0_13BUnaryFunctorIN3c104HalfES4_S4_ZZZNS0_16fmod_kernel_cudaERNS_18TensorIteratorBaseEENKUlvE0_clEvENKUlvE1_clEvEUlS4_S4_E_EESt5arrayIPcLm2EEEEviT0_T1_)
        .other          _ZN2at6native29vectorized_elementwise_kernelILi4ENS0_13BUnaryFunctorIN3c104HalfES4_S4_ZZZNS0_16fmod_kernel_cudaERNS_18TensorIteratorBaseEENKUlvE0_clEvENKUlvE1_clEvEUlS4_S4_E_EESt5arrayIPcLm2EEEEviT0_T1_,@"STO_CUDA_ENTRY STV_DEFAULT"
_ZN2at6native29vectorized_elementwise_kernelILi4ENS0_13BUnaryFunctorIN3c104HalfES4_S4_ZZZNS0_16fmod_kernel_cudaERNS_18TensorIteratorBaseEENKUlvE0_clEvENKUlvE1_clEvEUlS4_S4_E_EESt5arrayIPcLm2EEEEviT0_T1_:
.text._ZN2at6native29vectorized_elementwise_kernelILi4ENS0_13BUnaryFunctorIN3c104HalfES4_S4_ZZZNS0_16fmod_kernel_cudaERNS_18TensorIteratorBaseEENKUlvE0_clEvENKUlvE1_clEvEUlS4_S4_E_EESt5arrayIPcLm2EEEEviT0_T1_:
        /* <DEDUP_REMOVED lines=12> */
[----:B------:R-:W2:Y:S04]  /*00c0*/  LDG.E.64 R10, desc[UR4][R12.64] ;  /* 0x000000040c0a7981 */ /* 0x000ea8000c1e1b00 */
[----:B------:R0:W5:Y:S01]  /*00d0*/  LDG.E.64 R4, desc[UR4][R12.64+0x400] ;  /* 0x000400040c047981 */ /* 0x000162000c1e1b00 */
        /* <DEDUP_REMOVED lines=30> */
.L_x_6397:
[----:B------:R-:W-:Y:S01]  /*02c0*/  FSETP.GEU.FTZ.AND P0, PT, R13, -R6, PT ;  /* 0x800000060d00720b */ /* 0x000fe20003f1e000 */
[----:B------:R-:W-:-:S12]  /*02d0*/  FADD.FTZ R0, R0, -1 ;  /* 0xbf80000000007421 */ /* 0x000fd80000010000 */
[----:B------:R-:W-:-:S07]  /*02e0*/  @!P0 FADD.FTZ R0, R0, -1 ;  /* 0xbf80000000008421 */ /* 0x000fce0000010000 */
.L_x_6396:
[----:B------:R-:W-:Y:S05]  /*02f0*/  BSYNC B1 ;  /* 0x0000000000017941 */ /* 0x000fea0003800000 */
.L_x_6395:
[----:B------:R-:W-:Y:S01]  /*0300*/  FFMA.FTZ R9, -R6, R0, R9 ;  /* 0x0000000006097223 */ /* 0x000fe20000010109 */
[----:B------:R-:W-:Y:S06]  /*0310*/  BRA `(.L_x_6393) ;  /* 0x00000000007c7947 */ /* 0x000fec0003800000 */
.L_x_6394:
        /* <DEDUP_REMOVED lines=15> */
.L_x_6400:
        /* <DEDUP_REMOVED lines=13> */
.L_x_6399:
[----:B------:R-:W-:Y:S05]  /*04e0*/  BSYNC B1 ;  /* 0x0000000000017941 */ /* 0x000fea0003800000 */
.L_x_6398:
[----:B------:R-:W-:-:S04]  /*04f0*/  FMUL.FTZ R12, R12, 1.1920928955078125e-07 ;  /* 0x340000000c0c7820 */ /* 0x000fc80000410000 */
[----:B0-----:R-:W-:-:S07]  /*0500*/  FMUL.FTZ R9, R17, R12 ;  /* 0x0000000c11097220 */ /* 0x001fce0000410000 */
.L_x_6393:
[----:B------:R-:W-:Y:S05]  /*0510*/  BSYNC B0 ;  /* 0x0000000000007941 */ /* 0x000fea0003800000 */
.L_x_6392:
        /* <DEDUP_REMOVED lines=30> */
.L_x_6406:
[----:B------:R-:W-:Y:S01]  /*0700*/  FSETP.GEU.FTZ.AND P0, PT, R12, -R6, PT ;  /* 0x800000060c00720b */ /* 0x000fe20003f1e000 */
[----:B------:R-:W-:-:S12]  /*0710*/  FADD.FTZ R0, R0, -1 ;  /* 0xbf80000000007421 */ /* 0x000fd80000010000 */
[----:B------:R-:W-:-:S07]  /*0720*/  @!P0 FADD.FTZ R0, R0, -1 ;  /* 0xbf80000000008421 */ /* 0x000fce0000010000 */
.L_x_6405:
[----:B------:R-:W-:Y:S05]  /*0730*/  BSYNC B1 ;  /* 0x0000000000017941 */ /* 0x000fea0003800000 */
.L_x_6404:
[----:B------:R-:W-:Y:S01]  /*0740*/  FFMA.FTZ R9, -R6, R0, R9 ;  /* 0x0000000006097223 */ /* 0x000fe20000010109 */
[----:B------:R-:W-:Y:S06]  /*0750*/  BRA `(.L_x_6402) ;  /* 0x00000000007c7947 */ /* 0x000fec0003800000 */
.L_x_6403:
        /* <DEDUP_REMOVED lines=15> */
.L_x_6409:
        /* <DEDUP_REMOVED lines=13> */
.L_x_6408:
[----:B------:R-:W-:Y:S05]  /*0920*/  BSYNC B1 ;  /* 0x0000000000017941 */ /* 0x000fea0003800000 */
.L_x_6407:
[----:B------:R-:W-:-:S04]  /*0930*/  FMUL.FTZ R9, R9, 1.1920928955078125e-07 ;  /* 0x3400000009097820 */ /* 0x000fc80000410000 */
[----:B------:R-:W-:-:S07]  /*0940*/  FMUL.FTZ R9, R16, R9 ;  /* 0x0000000910097220 */ /* 0x000fce0000410000 */
.L_x_6402:
[----:B------:R-:W-:Y:S05]  /*0950*/  BSYNC B0 ;  /* 0x0000000000007941 */ /* 0x000fea0003800000 */
.L_x_6401:
        /* <DEDUP_REMOVED lines=30> */
.L_x_6415:
[----:B------:R-:W-:Y:S01]  /*0b40*/  FSETP.GEU.FTZ.AND P0, PT, R10, -R6, PT ;  /* 0x800000060a00720b */ /* 0x000fe20003f1e000 */
[----:B------:R-:W-:-:S12]  /*0b50*/  FADD.FTZ R0, R0, -1 ;  /* 0xbf80000000007421 */ /* 0x000fd80000010000 */
[----:B------:R-:W-:-:S07]  /*0b60*/  @!P0 FADD.FTZ R0, R0, -1 ;  /* 0xbf80000000008421 */ /* 0x000fce0000010000 */
.L_x_6414:
[----:B------:R-:W-:Y:S05]  /*0b70*/  BSYNC B1 ;  /* 0x0000000000017941 */ /* 0x000fea0003800000 */
.L_x_6413:
[----:B------:R-:W-:Y:S01]  /*0b80*/  FFMA.FTZ R13, -R6, R0, R13 ;  /* 0x00000000060d7223 */ /* 0x000fe2000001010d */
[----:B------:R-:W-:Y:S06]  /*0b90*/  BRA `(.L_x_6411) ;  /* 0x00000000007c7947 */ /* 0x000fec0003800000 */
.L_x_6412:
        /* <DEDUP_REMOVED lines=15> */
.L_x_6418:
        /* <DEDUP_REMOVED lines=13> */
.L_x_6417:
[----:B------:R-:W-:Y:S05]  /*0d60*/  BSYNC B1 ;  /* 0x0000000000017941 */ /* 0x000fea0003800000 */
.L_x_6416:
[----:B------:R-:W-:-:S04]  /*0d70*/  FMUL.FTZ R13, R10, 1.1920928955078125e-07 ;  /* 0x340000000a0d7820 */ /* 0x000fc80000410000 */
[----:B------:R-:W-:-:S07]  /*0d80*/  FMUL.FTZ R13, R16, R13 ;  /* 0x0000000d100d7220 */ /* 0x000fce0000410000 */
.L_x_6411:
[----:B------:R-:W-:Y:S05]  /*0d90*/  BSYNC B0 ;  /* 0x0000000000007941 */ /* 0x000fea0003800000 */
.L_x_6410:
[----:B------:R-:W-:Y:S01]  /*0da0*/  HADD2.F32 R14, -RZ, R11.H1_H1 ;  /* 0x3000000bff0e7230 */ /* 0x000fe20000004100 */
        /* <DEDUP_REMOVED lines=29> */
.L_x_6424:
[----:B------:R-:W-:Y:S01]  /*0f80*/  FSETP.GEU.FTZ.AND P0, PT, R12, -R6, PT ;  /* 0x800000060c00720b */ /* 0x000fe20003f1e000 */
[----:B------:R-:W-:-:S12]  /*0f90*/  FADD.FTZ R0, R0, -1 ;  /* 0xbf80000000007421 */ /* 0x000fd80000010000 */
[----:B------:R-:W-:-:S07]  /*0fa0*/  @!P0 FADD.FTZ R0, R0, -1 ;  /* 0xbf80000000008421 */ /* 0x000fce0000010000 */
.L_x_6423:
[----:B------:R-:W-:Y:S05]  /*0fb0*/  BSYNC B1 ;  /* 0x0000000000017941 */ /* 0x000fea0003800000 */
.L_x_6422:
[----:B------:R-:W-:Y:S01]  /*0fc0*/  FFMA.FTZ R11, -R6, R0, R11 ;  /* 0x00000000060b7223 */ /* 0x000fe2000001010b */
[----:B------:R-:W-:Y:S06]  /*0fd0*/  BRA `(.L_x_6420) ;  /* 0x00000000007c7947 */ /* 0x000fec0003800000 */
.L_x_6421:
        /* <DEDUP_REMOVED lines=15> */
.L_x_6427:
        /* <DEDUP_REMOVED lines=13> */
.L_x_6426:
[----:B------:R-:W-:Y:S05]  /*11a0*/  BSYNC B1 ;  /* 0x0000000000017941 */ /* 0x000fea0003800000 */
.L_x_6425:
[----:B------:R-:W-:-:S04]  /*11b0*/  FMUL.FTZ R0, R11, 1.1920928955078125e-07 ;  /* 0x340000000b007820 */ /* 0x000fc80000410000 */
[----:B------:R-:W-:-:S07]  /*11c0*/  FMUL.FTZ R11, R17, R0 ;  /* 0x00000000110b7220 */ /* 0x000fce0000410000 */
.L_x_6420:
[----:B------:R-:W-:Y:S05]  /*11d0*/  BSYNC B0 ;  /* 0x0000000000007941 */ /* 0x000fea0003800000 */
.L_x_6419:
        /* <DEDUP_REMOVED lines=30> */
.L_x_6433:
[----:B------:R-:W-:Y:S01]  /*13c0*/  FSETP.GEU.FTZ.AND P0, PT, R14, -R6, PT ;  /* 0x800000060e00720b */ /* 0x000fe20003f1e000 */
[----:B------:R-:W-:-:S12]  /*13d0*/  FADD.FTZ R0, R0, -1 ;  /* 0xbf80000000007421 */ /* 0x000fd80000010000 */
[----:B------:R-:W-:-:S07]  /*13e0*/  @!P0 FADD.FTZ R0, R0, -1 ;  /* 0xbf80000000008421 */ /* 0x000fce0000010000 */
.L_x_6432:
[----:B------:R-:W-:Y:S05]  /*13f0*/  BSYNC B1 ;  /* 0x0000000000017941 */ /* 0x000fea0003800000 */
.L_x_6431:
[----:B------:R-:W-:Y:S01]  /*1400*/  FFMA.FTZ R13, -R6, R0, R13 ;  /* 0x00000000060d7223 */ /* 0x000fe2000001010d */
[----:B------:R-:W-:Y:S06]  /*1410*/  BRA `(.L_x_6429) ;  /* 0x00000000007c7947 */ /* 0x000fec0003800000 */
.L_x_6430:
        /* <DEDUP_REMOVED lines=15> */
.L_x_6436:
        /* <DEDUP_REMOVED lines=13> */
.L_x_6435:
[----:B------:R-:W-:Y:S05]  /*15e0*/  BSYNC B1 ;  /* 0x0000000000017941 */ /* 0x000fea0003800000 */
.L_x_6434:
[----:B------:R-:W-:-:S04]  /*15f0*/  FMUL.FTZ R14, R14, 1.1920928955078125e-07 ;  /* 0x340000000e0e7820 */ /* 0x000fc80000410000 */
[----:B------:R-:W-:-:S07]  /*1600*/  FMUL.FTZ R13, R13, R14 ;  /* 0x0000000e0d0d7220 */ /* 0x000fce0000410000 */
.L_x_6429:
[----:B------:R-:W-:Y:S05]  /*1610*/  BSYNC B0 ;  /* 0x0000000000007941 */ /* 0x000fea0003800000 */
.L_x_6428:
        /* <DEDUP_REMOVED lines=30> */
.L_x_6442:
[----:B------:R-:W-:Y:S01]  /*1800*/  FSETP.GEU.FTZ.AND P0, PT, R12, -R6, PT ;  /* 0x800000060c00720b */ /* 0x000fe20003f1e000 */
[----:B------:R-:W-:-:S12]  /*1810*/  FADD.FTZ R0, R0, -1 ;  /* 0xbf80000000007421 */ /* 0x000fd80000010000 */
[----:B------:R-:W-:-:S07]  /*1820*/  @!P0 FADD.FTZ R0, R0, -1 ;  /* 0xbf80000000008421 */ /* 0x000fce0000010000 */
.L_x_6441:
[----:B------:R-:W-:Y:S05]  /*1830*/  BSYNC B1 ;  /* 0x0000000000017941 */ /* 0x000fea0003800000 */
.L_x_6440:
[----:B------:R-:W-:Y:S01]  /*1840*/  FFMA.FTZ R13, -R6, R0, R13 ;  /* 0x00000000060d7223 */ /* 0x000fe2000001010d */
[----:B------:R-:W-:Y:S06]  /*1850*/  BRA `(.L_x_6438) ;  /* 0x00000000007c7947 */ /* 0x000fec0003800000 */
.L_x_6439:
        /* <DEDUP_REMOVED lines=15> */
.L_x_6445:
        /* <DEDUP_REMOVED lines=13> */
.L_x_6444:
[----:B------:R-:W-:Y:S05]  /*1a20*/  BSYNC B1 ;  /* 0x0000000000017941 */ /* 0x000fea0003800000 */
.L_x_6443:
[----:B------:R-:W-:-:S04]  /*1a30*/  FMUL.FTZ R13, R13, 1.1920928955078125e-07 ;  /* 0x340000000d0d7820 */ /* 0x000fc80000410000 */
[----:B------:R-:W-:-:S07]  /*1a40*/  FMUL.FTZ R13, R12, R13 ;  /* 0x0000000d0c0d7220 */ /* 0x000fce0000410000 */
.L_x_6438:
[----:B------:R-:W-:Y:S05]  /*1a50*/  BSYNC B0 ;  /* 0x0000000000007941 */ /* 0x000fea0003800000 */
.L_x_6437:
        /* <DEDUP_REMOVED lines=30> */
.L_x_6451:
[----:B------:R-:W-:Y:S01]  /*1c40*/  FSETP.GEU.FTZ.AND P0, PT, R14, -R6, PT ;  /* 0x800000060e00720b */ /* 0x000fe20003f1e000 */
[----:B------:R-:W-:-:S12]  /*1c50*/  FADD.FTZ R0, R0, -1 ;  /* 0xbf80000000007421 */ /* 0x000fd80000010000 */
[----:B------:R-:W-:-:S07]  /*1c60*/  @!P0 FADD.FTZ R0, R0, -1 ;  /* 0xbf80000000008421 */ /* 0x000fce0000010000 */
.L_x_6450:
[----:B------:R-:W-:Y:S05]  /*1c70*/  BSYNC B1 ;  /* 0x0000000000017941 */ /* 0x000fea0003800000 */
.L_x_6449:
[----:B------:R-:W-:Y:S01]  /*1c80*/  FFMA.FTZ R15, -R6, R0, R15 ;  /* 0x00000000060f7223 */ /* 0x000fe2000001010f */
[----:B------:R-:W-:Y:S06]  /*1c90*/  BRA `(.L_x_6447) ;  /* 0x00000000007c7947 */ /* 0x000fec0003800000 */
.L_x_6448:
        /* <DEDUP_REMOVED lines=15> */
.L_x_6454:
        /* <DEDUP_REMOVED lines=13> */
.L_x_6453:
[----:B------:R-:W-:Y:S05]  /*1e60*/  BSYNC B1 ;  /* 0x0000000000017941 */ /* 0x000fea0003800000 */
.L_x_6452:
[----:B------:R-:W-:-:S04]  /*1e70*/  FMUL.FTZ R15, R15, 1.1920928955078125e-07 ;  /* 0x340000000f0f7820 */ /* 0x000fc80000410000 */
[----:B------:R-:W-:-:S07]  /*1e80*/  FMUL.FTZ R15, R14, R15 ;  /* 0x0000000f0e0f7220 */ /* 0x000fce0000410000 */
.L_x_6447:
[----:B------:R-:W-:Y:S05]  /*1e90*/  BSYNC B0 ;  /* 0x0000000000007941 */ /* 0x000fea0003800000 */
.L_x_6446:
        /* <DEDUP_REMOVED lines=30> */
.L_x_6460:
[----:B------:R-:W-:Y:S01]  /*2080*/  FSETP.GEU.FTZ.AND P0, PT, R12, -R6, PT ;  /* 0x800000060c00720b */ /* 0x000fe20003f1e000 */
[----:B------:R-:W-:-:S12]  /*2090*/  FADD.FTZ R0, R0, -1 ;  /* 0xbf80000000007421 */ /* 0x000fd80000010000 */
[----:B------:R-:W-:-:S07]  /*20a0*/  @!P0 FADD.FTZ R0, R0, -1 ;  /* 0xbf80000000008421 */ /* 0x000fce0000010000 */
.L_x_6459:
[----:B------:R-:W-:Y:S05]  /*20b0*/  BSYNC B1 ;  /* 0x0000000000017941 */ /* 0x000fea0003800000 */
.L_x_6458:
[----:B------:R-:W-:Y:S01]  /*20c0*/  FFMA.FTZ R15, -R6, R0, R15 ;  /* 0x00000000060f7223 */ /* 0x000fe2000001010f */
[----:B------:R-:W-:Y:S06]  /*20d0*/  BRA `(.L_x_6456) ;  /* 0x00000000007c7947 */ /* 0x000fec0003800000 */
.L_x_6457:
        /* <DEDUP_REMOVED lines=15> */
.L_x_6463:
        /* <DEDUP_REMOVED lines=13> */
.L_x_6462:
[----:B------:R-:W-:Y:S05]  /*22a0*/  BSYNC B1 ;  /* 0x0000000000017941 */ /* 0x000fea0003800000 */
.L_x_6461:
[----:B------:R-:W-:-:S04]  /*22b0*/  FMUL.FTZ R15, R6, 1.1920928955078125e-07 ;  /* 0x34000000060f7820 */ /* 0x000fc80000410000 */
[----:B------:R-:W-:-:S07]  /*22c0*/  FMUL.FTZ R15, R16, R15 ;  /* 0x0000000f100f7220 */ /* 0x000fce0000410000 */
.L_x_6456:
[----:B------:R-:W-:Y:S05]  /*22d0*/  BSYNC B0 ;  /* 0x0000000000007941 */ /* 0x000fea0003800000 */
.L_x_6455:
        /* <DEDUP_REMOVED lines=10> */
[----:B------:R-:W-:Y:S04]  /*2380*/  STG.E.64 desc[UR4][R6.64], R8 ;  /* 0x0000000806007986 */ /* 0x000fe8000c101b04 */
[----:B------:R-:W-:Y:S01]  /*2390*/  STG.E.64 desc[UR4][R6.64+0x400], R4 ;  /* 0x0004000406007986 */ /* 0x000fe2000c101b04 */
[----:B------:R-:W-:Y:S05]  /*23a0*/  EXIT ;  /* 0x000000000000794d */ /* 0x000fea0003800000 */
.L_x_6391:
        /* <DEDUP_REMOVED lines=89> */
.L_x_6471:
[----:B------:R-:W-:Y:S01]  /*2940*/  FSETP.GEU.FTZ.AND P0, PT, R8, -R10, PT ;  /* 0x8000000a0800720b */ /* 0x000fe20003f1e000 */
[----:B------:R-:W-:-:S12]  /*2950*/  FADD.FTZ R0, R0, -1 ;  /* 0xbf80000000007421 */ /* 0x000fd80000010000 */
[----:B------:R-:W-:-:S07]  /*2960*/  @!P0 FADD.FTZ R0, R0, -1 ;  /* 0xbf80000000008421 */ /* 0x000fce0000010000 */
.L_x_6470:
[----:B------:R-:W-:Y:S05]  /*2970*/  BSYNC B2 ;  /* 0x0000000000027941 */ /* 0x000fea0003800000 */
.L_x_6469:
[----:B------:R-:W-:Y:S01]  /*2980*/  FFMA.FTZ R7, -R10, R0, R7 ;  /* 0x000000000a077223 */ /* 0x000fe20000010107 */
[----:B------:R-:W-:Y:S06]  /*2990*/  BRA `(.L_x_6467) ;  /* 0x00000000007c7947 */ /* 0x000fec0003800000 */
.L_x_6468:
        /* <DEDUP_REMOVED lines=15> */
.L_x_6474:
        /* <DEDUP_REMOVED lines=13> */
.L_x_6473:
[----:B------:R-:W-:Y:S05]  /*2b60*/  BSYNC B2 ;  /* 0x0000000000027941 */ /* 0x000fea0003800000 */
.L_x_6472:
[----:B------:R-:W-:-:S04]  /*2b70*/  FMUL.FTZ R0, R0, 1.1920928955078125e-07 ;  /* 0x3400000000007820 */ /* 0x000fc80000410000 */
[----:B------:R-:W-:-:S07]  /*2b80*/  FMUL.FTZ R7, R7, R0 ;  /* 0x0000000007077220 */ /* 0x000fce0000410000 */
.L_x_6467:
[----:B------:R-:W-:Y:S05]  /*2b90*/  BSYNC B0 ;  /* 0x0000000000007941 */ /* 0x000fea0003800000 */
.L_x_6466:
[C---:B------:R-:W-:Y:S02]  /*2ba0*/  FSETP.GTU.FTZ.AND P0, PT, |R7|.reuse, +INF , PT ;  /* 0x7f8000000700780b */ /* 0x040fe40003f1c200 */
[----:B------:R-:W-:-:S04]  /*2bb0*/  LOP3.LUT R6, R7, 0x80000000, R6, 0xb8, !PT ;  /* 0x8000000007067812 */ /* 0x000fc800078eb806 */
[----:B------:R-:W-:-:S04]  /*2bc0*/  FSEL R7, R7, R6, P0 ;  /* 0x0000000607077208 */ /* 0x000fc80000000000 */
[----:B------:R-:W-:-:S07]  /*2bd0*/  F2FP.F16.F32.PACK_AB R7, RZ, R7 ;  /* 0x00000007ff07723e */ /* 0x000fce00000000ff */
.L_x_6465:
[----:B------:R-:W-:Y:S05]  /*2be0*/  BSYNC B1 ;  /* 0x0000000000017941 */ /* 0x000fea0003800000 */
.L_x_6464:
        /* <DEDUP_REMOVED lines=34> */
.L_x_6482:
[----:B------:R-:W-:Y:S01]  /*2e10*/  FSETP.GEU.FTZ.AND P0, PT, R10, -R13, PT ;  /* 0x8000000d0a00720b */ /* 0x000fe20003f1e000 */
[----:B------:R-:W-:-:S12]  /*2e20*/  FADD.FTZ R9, R9, -1 ;  /* 0xbf80000009097421 */ /* 0x000fd80000010000 */
[----:B------:R-:W-:-:S07]  /*2e30*/  @!P0 FADD.FTZ R9, R9, -1 ;  /* 0xbf80000009098421 */ /* 0x000fce0000010000 */
.L_x_6481:
[----:B------:R-:W-:Y:S05]  /*2e40*/  BSYNC B2 ;  /* 0x0000000000027941 */ /* 0x000fea0003800000 */
.L_x_6480:
[----:B------:R-:W-:Y:S01]  /*2e50*/  FFMA.FTZ R8, -R13, R9, R8 ;  /* 0x000000090d087223 */ /* 0x000fe20000010108 */
[----:B------:R-:W-:Y:S06]  /*2e60*/  BRA `(.L_x_6478) ;  /* 0x00000000007c7947 */ /* 0x000fec0003800000 */
.L_x_6479:
        /* <DEDUP_REMOVED lines=15> */
.L_x_6485:
        /* <DEDUP_REMOVED lines=13> */
.L_x_6484:
[----:B------:R-:W-:Y:S05]  /*3030*/  BSYNC B2 ;  /* 0x0000000000027941 */ /* 0x000fea0003800000 */
.L_x_6483:
[----:B------:R-:W-:-:S04]  /*3040*/  FMUL.FTZ R9, R9, 1.1920928955078125e-07 ;  /* 0x3400000009097820 */ /* 0x000fc80000410000 */
[----:B------:R-:W-:-:S07]  /*3050*/  FMUL.FTZ R8, R8, R9 ;  /* 0x0000000908087220 */ /* 0x000fce0000410000 */
.L_x_6478:
[----:B------:R-:W-:Y:S05]  /*3060*/  BSYNC B0 ;  /* 0x0000000000007941 */ /* 0x000fea0003800000 */
.L_x_6477:
[C---:B------:R-:W-:Y:S02]  /*3070*/  FSETP.GTU.FTZ.AND P0, PT, |R8|.reuse, +INF , PT ;  /* 0x7f8000000800780b */ /* 0x040fe40003f1c200 */
[----:B------:R-:W-:-:S04]  /*3080*/  LOP3.LUT R5, R8, 0x80000000, R5, 0xb8, !PT ;  /* 0x8000000008057812 */ /* 0x000fc800078eb805 */
[----:B------:R-:W-:-:S04]  /*3090*/  FSEL R5, R8, R5, P0 ;  /* 0x0000000508057208 */ /* 0x000fc80000000000 */
[----:B------:R-:W-:-:S07]  /*30a0*/  F2FP.F16.F32.PACK_AB R5, RZ, R5 ;  /* 0x00000005ff05723e */ /* 0x000fce00000000ff */
.L_x_6476:
[----:B------:R-:W-:Y:S05]  /*30b0*/  BSYNC B1 ;  /* 0x0000000000017941 */ /* 0x000fea0003800000 */
.L_x_6475:
        /* <DEDUP_REMOVED lines=34> */
.L_x_6493:
[----:B------:R-:W-:Y:S01]  /*32e0*/  FSETP.GEU.FTZ.AND P0, PT, R8, -R10, PT ;  /* 0x8000000a0800720b */ /* 0x000fe20003f1e000 */
[----:B------:R-:W-:-:S12]  /*32f0*/  FADD.FTZ R0, R0, -1 ;  /* 0xbf80000000007421 */ /* 0x000fd80000010000 */
[----:B------:R-:W-:-:S07]  /*3300*/  @!P0 FADD.FTZ R0, R0, -1 ;  /* 0xbf80000000008421 */ /* 0x000fce0000010000 */
.L_x_6492:
[----:B------:R-:W-:Y:S05]  /*3310*/  BSYNC B2 ;  /* 0x0000000000027941 */ /* 0x000fea0003800000 */
.L_x_6491:
[----:B------:R-:W-:Y:S01]  /*3320*/  FFMA.FTZ R9, -R10, R0, R9 ;  /* 0x000000000a097223 */ /* 0x000fe20000010109 */
[----:B------:R-:W-:Y:S06]  /*3330*/  BRA `(.L_x_6489) ;  /* 0x00000000007c7947 */ /* 0x000fec0003800000 */
.L_x_6490:
        /* <DEDUP_REMOVED lines=15> */
.L_x_6496:
        /* <DEDUP_REMOVED lines=13> */
.L_x_6495:
[----:B------:R-:W-:Y:S05]  /*3500*/  BSYNC B2 ;  /* 0x0000000000027941 */ /* 0x000fea0003800000 */
.L_x_6494:
[----:B------:R-:W-:-:S04]  /*3510*/  FMUL.FTZ R9, R9, 1.1920928955078125e-07 ;  /* 0x3400000009097820 */ /* 0x000fc80000410000 */
[----:B------:R-:W-:-:S07]  /*3520*/  FMUL.FTZ R9, R8, R9 ;  /* 0x0000000908097220 */ /* 0x000fce0000410000 */
.L_x_6489:
[----:B------:R-:W-:Y:S05]  /*3530*/  BSYNC B0 ;  /* 0x0000000000007941 */ /* 0x000fea0003800000 */
.L_x_6488:
[C---:B------:R-:W-:Y:S02]  /*3540*/  FSETP.GTU.FTZ.AND P0, PT, |R9|.reuse, +INF , PT ;  /* 0x7f8000000900780b */ /* 0x040fe40003f1c200 */
[----:B------:R-:W-:-:S04]  /*3550*/  LOP3.LUT R20, R9, 0x80000000, R20, 0xb8, !PT ;  /* 0x8000000009147812 */ /* 0x000fc800078eb814 */
[----:B------:R-:W-:-:S04]  /*3560*/  FSEL R8, R9, R20, P0 ;  /* 0x0000001409087208 */ /* 0x000fc80000000000 */
[----:B------:R-:W-:-:S07]  /*3570*/  F2FP.F16.F32.PACK_AB R8, RZ, R8 ;  /* 0x00000008ff08723e */ /* 0x000fce00000000ff */
.L_x_6487:
[----:B------:R-:W-:Y:S05]  /*3580*/  BSYNC B1 ;  /* 0x0000000000017941 */ /* 0x000fea0003800000 */
.L_x_6486:
        /* <DEDUP_REMOVED lines=34> */
.L_x_6504:
[----:B------:R-:W-:Y:S01]  /*37b0*/  FSETP.GEU.FTZ.AND P0, PT, R10, -R13, PT ;  /* 0x8000000d0a00720b */ /* 0x000fe20003f1e000 */
[----:B------:R-:W-:-:S12]  /*37c0*/  FADD.FTZ R9, R9, -1 ;  /* 0xbf80000009097421 */ /* 0x000fd80000010000 */
[----:B------:R-:W-:-:S07]  /*37d0*/  @!P0 FADD.FTZ R9, R9, -1 ;  /* 0xbf80000009098421 */ /* 0x000fce0000010000 */
.L_x_6503:
[----:B------:R-:W-:Y:S05]  /*37e0*/  BSYNC B2 ;  /* 0x0000000000027941 */ /* 0x000fea0003800000 */
.L_x_6502:
[----:B------:R-:W-:Y:S01]  /*37f0*/  FFMA.FTZ R0, -R13, R9, R0 ;  /* 0x000000090d007223 */ /* 0x000fe20000010100 */
[----:B------:R-:W-:Y:S06]  /*3800*/  BRA `(.L_x_6500) ;  /* 0x00000000007c7947 */ /* 0x000fec0003800000 */
.L_x_6501:
        /* <DEDUP_REMOVED lines=15> */
.L_x_6507:
        /* <DEDUP_REMOVED lines=13> */
.L_x_6506:
[----:B------:R-:W-:Y:S05]  /*39d0*/  BSYNC B2 ;  /* 0x0000000000027941 */ /* 0x000fea0003800000 */
.L_x_6505:
[----:B------:R-:W-:-:S04]  /*39e0*/  FMUL.FTZ R10, R10, 1.1920928955078125e-07 ;  /* 0x340000000a0a7820 */ /* 0x000fc80000410000 */
[----:B------:R-:W-:-:S07]  /*39f0*/  FMUL.FTZ R0, R9, R10 ;  /* 0x0000000a09007220 */ /* 0x000fce0000410000 */
.L_x_6500:
[----:B------:R-:W-:Y:S05]  /*3a00*/  BSYNC B0 ;  /* 0x0000000000007941 */ /* 0x000fea0003800000 */
.L_x_6499:
[C---:B------:R-:W-:Y:S02]  /*3a10*/  FSETP.GTU.FTZ.AND P0, PT, |R0|.reuse, +INF , PT ;  /* 0x7f8000000000780b */ /* 0x040fe40003f1c200 */
[----:B------:R-:W-:-:S04]  /*3a20*/  LOP3.LUT R23, R0, 0x80000000, R23, 0xb8, !PT ;  /* 0x8000000000177812 */ /* 0x000fc800078eb817 */
[----:B------:R-:W-:-:S04]  /*3a30*/  FSEL R9, R0, R23, P0 ;  /* 0x0000001700097208 */ /* 0x000fc80000000000 */
[----:B------:R-:W-:-:S07]  /*3a40*/  F2FP.F16.F32.PACK_AB R9, RZ, R9 ;  /* 0x00000009ff09723e */ /* 0x000fce00000000ff */
.L_x_6498:
[----:B------:R-:W-:Y:S05]  /*3a50*/  BSYNC B1 ;  /* 0x0000000000017941 */ /* 0x000fea0003800000 */
.L_x_6497:
        /* <DEDUP_REMOVED lines=34> */
.L_x_6515:
[----:B------:R-:W-:Y:S01]  /*3c80*/  FSETP.GEU.FTZ.AND P0, PT, R10, -R12, PT ;  /* 0x8000000c0a00720b */ /* 0x000fe20003f1e000 */
[----:B------:R-:W-:-:S12]  /*3c90*/  FADD.FTZ R0, R0, -1 ;  /* 0xbf80000000007421 */ /* 0x000fd80000010000 */
[----:B------:R-:W-:-:S07]  /*3ca0*/  @!P0 FADD.FTZ R0, R0, -1 ;  /* 0xbf80000000008421 */ /* 0x000fce0000010000 */
.L_x_6514:
[----:B------:R-:W-:Y:S05]  /*3cb0*/  BSYNC B2 ;  /* 0x0000000000027941 */ /* 0x000fea0003800000 */
.L_x_6513:
[----:B------:R-:W-:Y:S01]  /*3cc0*/  FFMA.FTZ R11, -R12, R0, R11 ;  /* 0x000000000c0b7223 */ /* 0x000fe2000001010b */
[----:B------:R-:W-:Y:S06]  /*3cd0*/  BRA `(.L_x_6511) ;  /* 0x00000000007c7947 */ /* 0x000fec0003800000 */
.L_x_6512:
        /* <DEDUP_REMOVED lines=15> */
.L_x_6518:
        /* <DEDUP_REMOVED lines=13> */
.L_x_6517:
[----:B------:R-:W-:Y:S05]  /*3ea0*/  BSYNC B2 ;  /* 0x0000000000027941 */ /* 0x000fea0003800000 */
.L_x_6516:
[----:B------:R-:W-:-:S04]  /*3eb0*/  FMUL.FTZ R11, R11, 1.1920928955078125e-07 ;  /* 0x340000000b0b7820 */ /* 0x000fc80000410000 */
[----:B------:R-:W-:-:S07]  /*3ec0*/  FMUL.FTZ R11, R10, R11 ;  /* 0x0000000b0a0b7220 */ /* 0x000fce0000410000 */
.L_x_6511:
[----:B------:R-:W-:Y:S05]  /*3ed0*/  BSYNC B0 ;  /* 0x0000000000007941 */ /* 0x000fea0003800000 */
.L_x_6510:
[C---:B------:R-:W-:Y:S02]  /*3ee0*/  FSETP.GTU.FTZ.AND P0, PT, |R11|.reuse, +INF , PT ;  /* 0x7f8000000b00780b */ /* 0x040fe40003f1c200 */
[----:B------:R-:W-:-:S04]  /*3ef0*/  LOP3.LUT R22, R11, 0x80000000, R22, 0xb8, !PT ;  /* 0x800000000b167812 */ /* 0x000fc800078eb816 */
[----:B------:R-:W-:-:S04]  /*3f00*/  FSEL R10, R11, R22, P0 ;  /* 0x000000160b0a7208 */ /* 0x000fc80000000000 */
[----:B------:R-:W-:-:S07]  /*3f10*/  F2FP.F16.F32.PACK_AB R10, RZ, R10 ;  /* 0x0000000aff0a723e */ /* 0x000fce00000000ff */
.L_x_6509:
[----:B------:R-:W-:Y:S05]  /*3f20*/  BSYNC B1 ;  /* 0x0000000000017941 */ /* 0x000fea0003800000 */
.L_x_6508:
        /* <DEDUP_REMOVED lines=34> */
.L_x_6526:
[----:B------:R-:W-:Y:S01]  /*4150*/  FSETP.GEU.FTZ.AND P0, PT, R12, -R15, PT ;  /* 0x8000000f0c00720b */ /* 0x000fe20003f1e000 */
[----:B------:R-:W-:-:S12]  /*4160*/  FADD.FTZ R11, R11, -1 ;  /* 0xbf8000000b0b7421 */ /* 0x000fd80000010000 */
[----:B------:R-:W-:-:S07]  /*4170*/  @!P0 FADD.FTZ R11, R11, -1 ;  /* 0xbf8000000b0b8421 */ /* 0x000fce0000010000 */
.L_x_6525:
[----:B------:R-:W-:Y:S05]  /*4180*/  BSYNC B2 ;  /* 0x0000000000027941 */ /* 0x000fea0003800000 */
.L_x_6524:
[----:B------:R-:W-:Y:S01]  /*4190*/  FFMA.FTZ R0, -R15, R11, R0 ;  /* 0x0000000b0f007223 */ /* 0x000fe20000010100 */
[----:B------:R-:W-:Y:S06]  /*41a0*/  BRA `(.L_x_6522) ;  /* 0x00000000007c7947 */ /* 0x000fec0003800000 */
.L_x_6523:
        /* <DEDUP_REMOVED lines=15> */
.L_x_6529:
        /* <DEDUP_REMOVED lines=13> */
.L_x_6528:
[----:B------:R-:W-:Y:S05]  /*4370*/  BSYNC B2 ;  /* 0x0000000000027941 */ /* 0x000fea0003800000 */
.L_x_6527:
[----:B------:R-:W-:-:S04]  /*4380*/  FMUL.FTZ R12, R12, 1.1920928955078125e-07 ;  /* 0x340000000c0c7820 */ /* 0x000fc80000410000 */
[----:B------:R-:W-:-:S07]  /*4390*/  FMUL.FTZ R0, R11, R12 ;  /* 0x0000000c0b007220 */ /* 0x000fce0000410000 */
.L_x_6522:
[----:B------:R-:W-:Y:S05]  /*43a0*/  BSYNC B0 ;  /* 0x0000000000007941 */ /* 0x000fea0003800000 */
.L_x_6521:
[C---:B------:R-:W-:Y:S02]  /*43b0*/  FSETP.GTU.FTZ.AND P0, PT, |R0|.reuse, +INF , PT ;  /* 0x7f8000000000780b */ /* 0x040fe40003f1c200 */
[----:B------:R-:W-:-:S04]  /*43c0*/  LOP3.LUT R21, R0, 0x80000000, R21, 0xb8, !PT ;  /* 0x8000000000157812 */ /* 0x000fc800078eb815 */
[----:B------:R-:W-:-:S04]  /*43d0*/  FSEL R11, R0, R21, P0 ;  /* 0x00000015000b7208 */ /* 0x000fc80000000000 */
[----:B------:R-:W-:-:S07]  /*43e0*/  F2FP.F16.F32.PACK_AB R11, RZ, R11 ;  /* 0x0000000bff0b723e */ /* 0x000fce00000000ff */
.L_x_6520:
[----:B------:R-:W-:Y:S05]  /*43f0*/  BSYNC B1 ;  /* 0x0000000000017941 */ /* 0x000fea0003800000 */
.L_x_6519:
        /* <DEDUP_REMOVED lines=34> */
.L_x_6537:
[----:B------:R-:W-:Y:S01]  /*4620*/  FSETP.GEU.FTZ.AND P0, PT, R14, -R19, PT ;  /* 0x800000130e00720b */ /* 0x000fe20003f1e000 */
[----:B------:R-:W-:-:S12]  /*4630*/  FADD.FTZ R13, R13, -1 ;  /* 0xbf8000000d0d7421 */ /* 0x000fd80000010000 */
[----:B------:R-:W-:-:S07]  /*4640*/  @!P0 FADD.FTZ R13, R13, -1 ;  /* 0xbf8000000d0d8421 */ /* 0x000fce0000010000 */
.L_x_6536:
[----:B------:R-:W-:Y:S05]  /*4650*/  BSYNC B2 ;  /* 0x0000000000027941 */ /* 0x000fea0003800000 */
.L_x_6535:
[----:B------:R-:W-:Y:S01]  /*4660*/  FFMA.FTZ R12, -R19, R13, R12 ;  /* 0x0000000d130c7223 */ /* 0x000fe2000001010c */
[----:B------:R-:W-:Y:S06]  /*4670*/  BRA `(.L_x_6533) ;  /* 0x00000000007c7947 */ /* 0x000fec0003800000 */
.L_x_6534:
        /* <DEDUP_REMOVED lines=15> */
.L_x_6540:
        /* <DEDUP_REMOVED lines=13> */
.L_x_6539:
[----:B------:R-:W-:Y:S05]  /*4840*/  BSYNC B2 ;  /* 0x0000000000027941 */ /* 0x000fea0003800000 */
.L_x_6538:
[----:B------:R-:W-:-:S04]  /*4850*/  FMUL.FTZ R13, R13, 1.1920928955078125e-07 ;  /* 0x340000000d0d7820 */ /* 0x000fc80000410000 */
[----:B------:R-:W-:-:S07]  /*4860*/  FMUL.FTZ R12, R12, R13 ;  /* 0x0000000d0c0c7220 */ /* 0x000fce0000410000 */
.L_x_6533:
[----:B------:R-:W-:Y:S05]  /*4870*/  BSYNC B0 ;  /* 0x0000000000007941 */ /* 0x000fea0003800000 */
.L_x_6532:
[C---:B------:R-:W-:Y:S02]  /*4880*/  FSETP.GTU.FTZ.AND P0, PT, |R12|.reuse, +INF , PT ;  /* 0x7f8000000c00780b */ /* 0x040fe40003f1c200 */
[----:B------:R-:W-:-:S04]  /*4890*/  LOP3.LUT R17, R12, 0x80000000, R17, 0xb8, !PT ;  /* 0x800000000c117812 */ /* 0x000fc800078eb811 */
[----:B------:R-:W-:-:S04]  /*48a0*/  FSEL R12, R12, R17, P0 ;  /* 0x000000110c0c7208 */ /* 0x000fc80000000000 */
[----:B------:R-:W-:-:S07]  /*48b0*/  F2FP.F16.F32.PACK_AB R12, RZ, R12 ;  /* 0x0000000cff0c723e */ /* 0x000fce00000000ff */
.L_x_6531:
[----:B------:R-:W-:Y:S05]  /*48c0*/  BSYNC B1 ;  /* 0x0000000000017941 */ /* 0x000fea0003800000 */
.L_x_6530:
        /* <DEDUP_REMOVED lines=34> */
.L_x_6548:
[----:B------:R-:W-:Y:S01]  /*4af0*/  FSETP.GEU.FTZ.AND P0, PT, R14, -R17, PT ;  /* 0x800000110e00720b */ /* 0x000fe20003f1e000 */
[----:B------:R-:W-:-:S12]  /*4b00*/  FADD.FTZ R0, R0, -1 ;  /* 0xbf80000000007421 */ /* 0x000fd80000010000 */
[----:B------:R-:W-:-:S07]  /*4b10*/  @!P0 FADD.FTZ R0, R0, -1 ;  /* 0xbf80000000008421 */ /* 0x000fce0000010000 */
.L_x_6547:
[----:B------:R-:W-:Y:S05]  /*4b20*/  BSYNC B2 ;  /* 0x0000000000027941 */ /* 0x000fea0003800000 */
.L_x_6546:
[----:B------:R-:W-:Y:S01]  /*4b30*/  FFMA.FTZ R13, -R17, R0, R13 ;  /* 0x00000000110d7223 */ /* 0x000fe2000001010d */
[----:B------:R-:W-:Y:S06]  /*4b40*/  BRA `(.L_x_6544) ;  /* 0x00000000007c7947 */ /* 0x000fec0003800000 */
.L_x_6545:
        /* <DEDUP_REMOVED lines=15> */
.L_x_6551:
        /* <DEDUP_REMOVED lines=13> */
.L_x_6550:
[----:B------:R-:W-:Y:S05]  /*4d10*/  BSYNC B2 ;  /* 0x0000000000027941 */ /* 0x000fea0003800000 */
.L_x_6549:
[----:B------:R-:W-:-:S04]  /*4d20*/  FMUL.FTZ R14, R14, 1.1920928955078125e-07 ;  /* 0x340000000e0e7820 */ /* 0x000fc80000410000 */
[----:B------:R-:W-:-:S07]  /*4d30*/  FMUL.FTZ R13, R13, R14 ;  /* 0x0000000e0d0d7220 */ /* 0x000fce0000410000 */
.L_x_6544:
[----:B------:R-:W-:Y:S05]  /*4d40*/  BSYNC B0 ;  /* 0x0000000000007941 */ /* 0x000fea0003800000 */
.L_x_6543:
[C---:B------:R-:W-:Y:S02]  /*4d50*/  FSETP.GTU.FTZ.AND P0, PT, |R13|.reuse, +INF , PT ;  /* 0x7f8000000d00780b */ /* 0x040fe40003f1c200 */
[----:B------:R-:W-:-:S04]  /*4d60*/  LOP3.LUT R16, R13, 0x80000000, R16, 0xb8, !PT ;  /* 0x800000000d107812 */ /* 0x000fc800078eb810 */
[----:B------:R-:W-:-:S04]  /*4d70*/  FSEL R0, R13, R16, P0 ;  /* 0x000000100d007208 */ /* 0x000fc80000000000 */
[----:B------:R-:W-:-:S07]  /*4d80*/  F2FP.F16.F32.PACK_AB R0, RZ, R0 ;  /* 0x00000000ff00723e */ /* 0x000fce00000000ff */
.L_x_6542:
[----:B------:R-:W-:Y:S05]  /*4d90*/  BSYNC B1 ;  /* 0x0000000000017941 */ /* 0x000fea0003800000 */
.L_x_6541:
        /* <DEDUP_REMOVED lines=16> */
.L_x_6554:
[----:B------:R-:W-:-:S13]  /*4ea0*/  ISETP.GE.AND P0, PT, R4, R3, PT ;  /* 0x000000030400720c */ /* 0x000fda0003f06270 */
[----:B------:R-:W-:Y:S05]  /*4eb0*/  @P0 BRA `(.L_x_6556) ;  /* 0x0000000000300947 */ /* 0x000fea0003800000 */
[----:B--2---:R-:W2:Y:S01]  /*4ec0*/  LDC.64 R6, c[0x0][0x218] ;  /* 0x00008600ff067b82 */ /* 0x004ea20000000a00 */
[----:B------:R-:W-:Y:S01]  /*4ed0*/  IADD3 R5, R2, R4, RZ ;  /* 0x0000000402057210 */ /* 0x000fe20007ffe0ff */
[----:B------:R-:W-:-:S04]  /*4ee0*/  VIADD R4, R4, 0x80 ;  /* 0x0000008004047836 */ /* 0x000fc80000000000 */
[----:B--2---:R-:W-:-:S05]  /*4ef0*/  IMAD.WIDE.U32 R6, R5, 0x2, R6 ;  /* 0x0000000205067825 */ /* 0x004fca00078e0006 */
[----:B------:R2:W-:Y:S02]  /*4f00*/  STG.E.U16 desc[UR4][R6.64], R8 ;  /* 0x0000000806007986 */ /* 0x0005e4000c101504 */
.L_x_6555:
[----:B------:R-:W-:-:S13]  /*4f10*/  ISETP.GE.AND P0, PT, R4, R3, PT ;  /* 0x000000030400720c */ /* 0x000fda0003f06270 */
[----:B------:R-:W-:Y:S05]  /*4f20*/  @P0 BRA `(.L_x_6557) ;  /* 0x0000000000300947 */ /* 0x000fea0003800000 */
[----:B0-2---:R-:W0:Y:S01]  /*4f30*/  LDC.64 R6, c[0x0][0x218] ;  /* 0x00008600ff067b82 */ /* 0x005e220000000a00 */
[----:B------:R-:W-:Y:S01]  /*4f40*/  IADD3 R5, R2, R4, RZ ;  /* 0x0000000402057210 */ /* 0x000fe20007ffe0ff */
[----:B------:R-:W-:-:S04]  /*4f50*/  VIADD R4, R4, 0x80 ;  /* 0x0000008004047836 */ /* 0x000fc80000000000 */
[----:B0-----:R-:W-:-:S05]  /*4f60*/  IMAD.WIDE.U32 R6, R5, 0x2, R6 ;  /* 0x0000000205067825 */ /* 0x001fca00078e0006 */
[----:B------:R3:W-:Y:S02]  /*4f70*/  STG.E.U16 desc[UR4][R6.64], R9 ;  /* 0x0000000906007986 */ /* 0x0007e4000c101504 */
.L_x_6556:
[----:B------:R-:W-:-:S13]  /*4f80*/  ISETP.GE.AND P0, PT, R4, R3, PT ;  /* 0x000000030400720c */ /* 0x000fda0003f06270 */
[----:B------:R-:W-:Y:S05]  /*4f90*/  @P0 BRA `(.L_x_6558) ;  /* 0x0000000000340947 */ /* 0x000fea0003800000 */
[----:B--23--:R-:W2:Y:S01]  /*4fa0*/  LDC.64 R6, c[0x0][0x218] ;  /* 0x00008600ff067b82 */ /* 0x00cea20000000a00 */
[----:B------:R-:W-:Y:S01]  /*4fb0*/  IADD3 R5, R2, R4, RZ ;  /* 0x0000000402057210 */ /* 0x000fe20007ffe0ff */
[----:B------:R-:W-:-:S04]  /*4fc0*/  VIADD R4, R4, 0x80 ;  /* 0x0000008004047836 */ /* 0x000fc80000000000 */
[----:B--2---:R-:W-:-:S05]  /*4fd0*/  IMAD.WIDE.U32 R6, R5, 0x2, R6 ;  /* 0x0000000205067825 */ /* 0x004fca00078e0006 */
[----:B------:R3:W-:Y:S02]  /*4fe0*/  STG.E.U16 desc[UR4][R6.64], R10 ;  /* 0x0000000a06007986 */ /* 0x0007e4000c101504 */
.L_x_6557:
        /* <DEDUP_REMOVED lines=8> */
.L_x_6558:
[----:B------:R-:W-:Y:S05]  /*5070*/  BSYNC B1 ;  /* 0x0000000000017941 */ /* 0x000fea0003800000 */
.L_x_6553:
[----:B------:R-:W-:-:S13]  /*5080*/  ISETP.GE.AND P0, PT, R4, R3, PT ;  /* 0x000000030400720c */ /* 0x000fda0003f06270 */
[----:B--234-:R-:W2:Y:S01]  /*5090*/  @!P0 LDC.64 R6, c[0x0][0x218] ;  /* 0x00008600ff068b82 */ /* 0x01cea20000000a00 */
[----:B------:R-:W-:Y:S01]  /*50a0*/  @!P0 IADD3 R5, R2, R4, RZ ;  /* 0x0000000402058210 */ /* 0x000fe20007ffe0ff */
[----:B------:R-:W-:-:S04]  /*50b0*/  @!P0 VIADD R4, R4, 0x80 ;  /* 0x0000008004048836 */ /* 0x000fc80000000000 */
[----:B--2---:R-:W-:-:S05]  /*50c0*/  @!P0 IMAD.WIDE.U32 R6, R5, 0x2, R6 ;  /* 0x0000000205068825 */ /* 0x004fca00078e0006 */
[----:B------:R4:W-:Y:S02]  /*50d0*/  @!P0 STG.E.U16 desc[UR4][R6.64], R12 ;  /* 0x0000000c06008986 */ /* 0x0009e4000c101504 */
.L_x_6559:
[----:B------:R-:W-:Y:S05]  /*50e0*/  BSYNC B0 ;  /* 0x0000000000007941 */ /* 0x000fea0003800000 */
.L_x_6552:
        /* <DEDUP_REMOVED lines=8> */
.L_x_6560:
        /* <DEDUP_REMOVED lines=9> */
.L_x_57330:


//--------------------- .text._ZN2at6native29vectorized_elementwise_kernelILi8ENS0_13BUnaryFunctorIN3c104HalfES4_S4_ZZZNS0_16fmod_kernel_cudaERNS_18TensorIteratorBaseEENKUlvE0_clEvENKUlvE1_clEvEUlS4_S4_E_EESt5arrayIPcLm2EEEEviT0_T1_ --------------------------
	.section	.text._ZN2at6native29vectorized_elementwise_kernelILi8ENS0_13BUnaryFunctorIN3c104HalfES4_S4_ZZZNS0_16fmod_kernel_cudaERNS_18TensorIteratorBaseEENKUlvE0_clEvENKUlvE1_clEvEUlS4_S4_E_EESt5arrayIPcLm2EEEEviT0_T1_,"ax",@progbits
	.align	128
        .global         _ZN2at6native29vectorized_elementwise_kernelILi8ENS0_13BUnaryFunctorIN3c104HalfES4_S4_ZZZNS0_16fmod_kernel_cudaERNS_18TensorIteratorBaseEENKUlvE0_clEvENKUlvE1_clEvEUlS4_S4_E_EESt5arrayIPcLm2EEEEviT0_T1_
        .type           _ZN2at6native29vectorized_elementwise_kernelILi8ENS0_13BUnaryFunctorIN3c104HalfES4_S4_ZZZNS0_16fmod_kernel_cudaERNS_18TensorIteratorBaseEENKUlvE0_clEvENKUlvE1_clEvEUlS4_S4_E_EESt5arrayIPcLm2EEEEviT0_T1_,@function
        .size           _ZN2at6native29vectorized_elementwise_kernelILi8ENS0_13BUnaryFunctorIN3c104HalfES4_S4_ZZZNS0_16fmod_kernel_cudaERNS_18TensorIteratorBaseEENKUlvE0_clEvENKUlvE1_clEvEUlS4_S4_E_EESt5arrayIPcLm2EEEEviT0_T1_,(.L_x_57331 - _ZN2at6native29vectorized_elementwise_kernelILi8ENS0_13BUnaryFunctorIN3c104HalfES4_S4_ZZZNS0_16fmod_kernel_cudaERNS_18TensorIteratorBaseEENKUlvE0_clEvENKUlvE1_clEvEUlS4_S4_E_EESt5arrayIPcLm2EEEEviT0_T1_)
        .other          _ZN2at6native29vectorized_elementwise_kernelILi8ENS0_13BUnaryFunctorIN3c104HalfES4_S4_ZZZNS0_16fmod_kernel_cudaERNS_18TensorIteratorBaseEENKUlvE0_clEvENKUlvE1_clEvEUlS4_S4_E_EESt5arrayIPcLm2EEEEviT0_T1_,@"STO_CUDA_ENTRY STV_DEFAULT"
_ZN2at6native29vectorized_elementwise_kernelILi8ENS0_13BUnaryFunctorIN3c104HalfES4_S4_ZZZNS0_16fmod_kernel_cudaERNS_18TensorIteratorBaseEENKUlvE0_clEvENKUlvE1_clEvEUlS4_S4_E_EESt5arrayIPcLm2EEEEviT0_T1_:
.text._ZN2at6native29vectorized_elementwise_kernelILi8ENS0_13BUnaryFunctorIN3c104HalfES4_S4_ZZZNS0_16fmod_kernel_cudaERNS_18TensorIteratorBaseEENKUlvE0_clEvENKUlvE1_clEvEUlS4_S4_E_EESt5arrayIPcLm2EEEEviT0_T1_:
        /* <DEDUP_REMOVED lines=11> */
[----:B0-----:R-:W-:-:S06]  /*00b0*/  IMAD.WIDE.U32 R4, R3, 0x10, R4 ;  /* 0x0000001003047825 */ /* 0x001fcc00078e0004 */
[----:B------:R-:W2:Y:S01]  /*00c0*/  LDG.E.128 R4, desc[UR4][R4.64] ;  /* 0x0000000404047981 */ /* 0x000ea2000c1e1d00 */
[----:B------:R-:W0:Y:S01]  /*00d0*/  LDC.U16 R9, c[0x0][0x216] ;  /* 0x00008580ff097b82 */ /* 0x000e220000000400 */
[----:B------:R-:W-:Y:S01]  /*00e0*/  BSSY B0, `(.L_x_6562) ;  /* 0x0000042000007945 */ /* 0x000fe20003800000 */
[----:B0-----:R-:W-:-:S05]  /*00f0*/  HADD2.F32 R9, -RZ, R9.H0_H0 ;  /* 0x20000009ff097230 */ /* 0x001fca0000004100 */
[----:B------:R-:W-:Y:S01]  /*0100*/  FADD.FTZ R8, |R9|, -RZ ;  /* 0x800000ff09087221 */ /* 0x000fe20000010200 */
[----:B--2---:R-:W-:-:S05]  /*0110*/  HADD2.F32 R10, -RZ, R4.H0_H0 ;  /* 0x20000004ff0a7230 */ /* 0x004fca0000004100 */
[C---:B------:R-:W-:Y:S01]  /*0120*/  FSETP.GEU.FTZ.AND P0, PT, |R10|.reuse, |R9|, PT ;  /* 0x400000090a00720b */ /* 0x040fe20003f1e200 */
[----:B------:R-:W-:-:S12]  /*0130*/  FADD.FTZ R11, |R10|, -RZ ;  /* 0x800000ff0a0b7221 */ /* 0x000fd80000010200 */
        /* <DEDUP_REMOVED lines=23> */
.L_x_6567:
[----:B------:R-:W-:Y:S01]  /*02b0*/  FSETP.GEU.FTZ.AND P0, PT, R13, -R8, PT ;  /* 0x800000080d00720b */ /* 0x000fe20003f1e000 */
[----:B------:R-:W-:-:S12]  /*02c0*/  FADD.FTZ R0, R0, -1 ;  /* 0xbf80000000007421 */ /* 0x000fd80000010000 */
[----:B------:R-:W-:-:S07]  /*02d0*/  @!P0 FADD.FTZ R0, R0, -1 ;  /* 0xbf80000000008421 */ /* 0x000fce0000010000 */
.L_x_6566:
[----:B------:R-:W-:Y:S05]  /*02e0*/  BSYNC B1 ;  /* 0x0000000000017941 */ /* 0x000fea0003800000 */
.L_x_6565:
[----:B------:R-:W-:Y:S01]  /*02f0*/  FFMA.FTZ R11, -R8, R0, R11 ;  /* 0x00000000080b7223 */ /* 0x000fe2000001010b */
[----:B------:R-:W-:Y:S06]  /*0300*/  BRA `(.L_x_6563) ;  /* 0x00000000007c7947 */ /* 0x000fec0003800000 */
.L_x_6564:
        /* <DEDUP_REMOVED lines=15> */
.L_x_6570:
        /* <DEDUP_REMOVED lines=13> */
.L_x_6569:
[----:B------:R-:W-:Y:S05]  /*04d0*/  BSYNC B1 ;  /* 0x0000000000017941 */ /* 0x000fea0003800000 */
.L_x_6568:
[----:B------:R-:W-:-:S04]  /*04e0*/  FMUL.FTZ R12, R12, 1.1920928955078125e-07 ;  /* 0x340000000c0c7820 */ /* 0x000fc80000410000 */
[----:B0-----:R-:W-:-:S07]  /*04f0*/  FMUL.FTZ R11, R17, R12 ;  /* 0x0000000c110b7220 */ /* 0x001fce0000410000 */
.L_x_6563:
[----:B------:R-:W-:Y:S05]  /*0500*/  BSYNC B0 ;  /* 0x0000000000007941 */ /* 0x000fea0003800000 */
.L_x_6562:
        /* <DEDUP_REMOVED lines=30> */
.L_x_6576:
[----:B------:R-:W-:Y:S01]  /*06f0*/  FSETP.GEU.FTZ.AND P0, PT, R10, -R8, PT ;  /* 0x800000080a00720b */ /* 0x000fe20003f1e000 */
[----:B------:R-:W-:-:S12]  /*0700*/  FADD.FTZ R0, R0, -1 ;  /* 0xbf80000000007421 */ /* 0x000fd80000010000 */
[----:B------:R-:W-:-:S07]  /*0710*/  @!P0 FADD.FTZ R0, R0, -1 ;  /* 0xbf80000000008421 */ /* 0x000fce0000010000 */
.L_x_6575:
[----:B------:R-:W-:Y:S05]  /*0720*/  BSYNC B1 ;  /* 0x0000000000017941 */ /* 0x000fea0003800000 */
.L_x_6574:
[----:B------:R-:W-:Y:S01]  /*0730*/  FFMA.FTZ R11, -R8, R0, R11 ;  /* 0x00000000080b7223 */ /* 0x000fe2000001010b */
[----:B------:R-:W-:Y:S06]  /*0740*/  BRA `(.L_x_6572) ;  /* 0x00000000007c7947 */ /* 0x000fec0003800000 */
.L_x_6573:
        /* <DEDUP_REMOVED lines=15> */
.L_x_6579:
        /* <DEDUP_REMOVED lines=13> */
.L_x_6578:
[----:B------:R-:W-:Y:S05]  /*0910*/  BSYNC B1 ;  /* 0x0000000000017941 */ /* 0x000fea0003800000 */
.L_x_6577:
[----:B------:R-:W-:-:S04]  /*0920*/  FMUL.FTZ R11, R10, 1.1920928955078125e-07 ;  /* 0x340000000a0b7820 */ /* 0x000fc80000410000 */
[----:B------:R-:W-:-:S07]  /*0930*/  FMUL.FTZ R11, R14, R11 ;  /* 0x0000000b0e0b7220 */ /* 0x000fce0000410000 */
.L_x_6572:
[----:B------:R-:W-:Y:S05]  /*0940*/  BSYNC B0 ;  /* 0x0000000000007941 */ /* 0x000fea0003800000 */
.L_x_6571:
        /* <DEDUP_REMOVED lines=30> */
.L_x_6585:
[----:B------:R-:W-:Y:S01]  /*0b30*/  FSETP.GEU.FTZ.AND P0, PT, R12, -R8, PT ;  /* 0x800000080c00720b */ /* 0x000fe20003f1e000 */
[----:B------:R-:W-:-:S12]  /*0b40*/  FADD.FTZ R0, R0, -1 ;  /* 0xbf80000000007421 */ /* 0x000fd80000010000 */
[----:B------:R-:W-:-:S07]  /*0b50*/  @!P0 FADD.FTZ R0, R0, -1 ;  /* 0xbf80000000008421 */ /* 0x000fce0000010000 */
.L_x_6584:
[----:B------:R-:W-:Y:S05]  /*0b60*/  BSYNC B1 ;  /* 0x0000000000017941 */ /* 0x000fea0003800000 */
.L_x_6583:
[----:B------:R-:W-:Y:S01]  /*0b70*/  FFMA.FTZ R13, -R8, R0, R13 ;  /* 0x00000000080d7223 */ /* 0x000fe2000001010d */
[----:B------:R-:W-:Y:S06]  /*0b80*/  BRA `(.L_x_6581) ;  /* 0x00000000007c7947 */ /* 0x000fec0003800000 */
.L_x_6582:
        /* <DEDUP_REMOVED lines=15> */
.L_x_6588:
        /* <DEDUP_REMOVED lines=13> */
.L_x_6587:
[----:B------:R-:W-:Y:S05]  /*0d50*/  BSYNC B1 ;  /* 0x0000000000017941 */ /* 0x000fea0003800000 */
.L_x_6586:
[----:B------:R-:W-:-:S04]  /*0d60*/  FMUL.FTZ R13, R12, 1.1920928955078125e-07 ;  /* 0x340000000c0d7820 */ /* 0x000fc80000410000 */
[----:B------:R-:W-:-:S07]  /*0d70*/  FMUL.FTZ R13, R16, R13 ;  /* 0x0000000d100d7220 */ /* 0x000fce0000410000 */
.L_x_6581:
[----:B------:R-:W-:Y:S05]  /*0d80*/  BSYNC B0 ;  /* 0x0000000000007941 */ /* 0x000fea0003800000 */
.L_x_6580:
        /* <DEDUP_REMOVED lines=30> */
.L_x_6594:
[----:B------:R-:W-:Y:S01]  /*0f70*/  FSETP.GEU.FTZ.AND P0, PT, R10, -R8, PT ;  /* 0x800000080a00720b */ /* 0x000fe20003f1e000 */
[----:B------:R-:W-:-:S12]  /*0f80*/  FADD.FTZ R0, R0, -1 ;  /* 0xbf80000000007421 */ /* 0x000fd80000010000 */
[----:B------:R-:W-:-:S07]  /*0f90*/  @!P0 FADD.FTZ R0, R0, -1 ;  /* 0xbf80000000008421 */ /* 0x000fce0000010000 */
.L_x_6593:
[----:B------:R-:W-:Y:S05]  /*0fa0*/  BSYNC B1 ;  /* 0x0000000000017941 */ /* 0x000fea0003800000 */
.L_x_6592:
[----:B------:R-:W-:Y:S01]  /*0fb0*/  FFMA.FTZ R13, -R8, R0, R13 ;  /* 0x00000000080d7223 */ /* 0x000fe2000001010d */
[----:B------:R-:W-:Y:S06]  /*0fc0*/  BRA `(.L_x_6590) ;  /* 0x00000000007c7947 */ /* 0x000fec0003800000 */
.L_x_6591:
        /* <DEDUP_REMOVED lines=15> */
.L_x_6597:
        /* <DEDUP_REMOVED lines=13> */
.L_x_6596:
[----:B------:R-:W-:Y:S05]  /*1190*/  BSYNC B1 ;  /* 0x0000000000017941 */ /* 0x000fea0003800000 */
.L_x_6595:
[----:B------:R-:W-:-:S04]  /*11a0*/  FMUL.FTZ R13, R10, 1.1920928955078125e-07 ;  /* 0x340000000a0d7820 */ /* 0x000fc80000410000 */
[----:B------:R-:W-:-:S07]  /*11b0*/  FMUL.FTZ R13, R16, R13 ;  /* 0x0000000d100d7220 */ /* 0x000fce0000410000 */
.L_x_6590:
[----:B------:R-:W-:Y:S05]  /*11c0*/  BSYNC B0 ;  /* 0x0000000000007941 */ /* 0x000fea0003800000 */
.L_x_6589:
[----:B------:R-:W-:Y:S01]  /*11d0*/  HADD2.F32 R14, -RZ, R6.H0_H0 ;  /* 0x20000006ff0e7230 */ /* 0x000fe20000004100 */
        /* <DEDUP_REMOVED lines=29> */
.L_x_6603:
[----:B------:R-:W-:Y:S01]  /*13b0*/  FSETP.GEU.FTZ.AND P0, PT, R12, -R8, PT ;  /* 0x800000080c00720b */ /* 0x000fe20003f1e000 */
[----:B------:R-:W-:-:S12]  /*13c0*/  FADD.FTZ R0, R0, -1 ;  /* 0xbf80000000007421 */ /* 0x000fd80000010000 */
[----:B------:R-:W-:-:S07]  /*13d0*/  @!P0 FADD.FTZ R0, R0, -1 ;  /* 0xbf80000000008421 */ /* 0x000fce0000010000 */
.L_x_6602:
[----:B------:R-:W-:Y:S05]  /*13e0*/  BSYNC B1 ;  /* 0x0000000000017941 */ /* 0x000fea0003800000 */
.L_x_6601:
[----:B------:R-:W-:Y:S01]  /*13f0*/  FFMA.FTZ R13, -R8, R0, R13 ;  /* 0x00000000080d7223 */ /* 0x000fe2000001010d */
[----:B------:R-:W-:Y:S06]  /*1400*/  BRA `(.L_x_6599) ;  /* 0x00000000007c7947 */ /* 0x000fec0003800000 */
.L_x_6600:
        /* <DEDUP_REMOVED lines=15> */
.L_x_6606:
        /* <DEDUP_REMOVED lines=13> */
.L_x_6605:
[----:B------:R-:W-:Y:S05]  /*15d0*/  BSYNC B1 ;  /* 0x0000000000017941 */ /* 0x000fea0003800000 */
.L_x_6604:
[----:B------:R-:W-:-:S04]  /*15e0*/  FMUL.FTZ R13, R13, 1.1920928955078125e-07 ;  /* 0x340000000d0d7820 */ /* 0x000fc80000410000 */
[----:B------:R-:W-:-:S07]  /*15f0*/  FMUL.FTZ R13, R12, R13 ;  /* 0x0000000d0c0d7220 */ /* 0x000fce0000410000 */
.L_x_6599:
[----:B------:R-:W-:Y:S05]  /*1600*/  BSYNC B0 ;  /* 0x0000000000007941 */ /* 0x000fea0003800000 */
.L_x_6598:
        /* <DEDUP_REMOVED lines=30> */
.L_x_6612:
[----:B------:R-:W-:Y:S01]  /*17f0*/  FSETP.GEU.FTZ.AND P0, PT, R14, -R8, PT ;  /* 0x800000080e00720b */ /* 0x000fe20003f1e000 */
[----:B------:R-:W-:-:S12]  /*1800*/  FADD.FTZ R0, R0, -1 ;  /* 0xbf80000000007421 */ /* 0x000fd80000010000 */
[----:B------:R-:W-:-:S07]  /*1810*/  @!P0 FADD.FTZ R0, R0, -1 ;  /* 0xbf80000000008421 */ /* 0x000fce0000010000 */
.L_x_6611:
[----:B------:R-:W-:Y:S05]  /*1820*/  BSYNC B1 ;  /* 0x0000000000017941 */ /* 0x000fea0003800000 */
.L_x_6610:
[----:B------:R-:W-:Y:S01]  /*1830*/  FFMA.FTZ R13, -R8, R0, R13 ;  /* 0x00000000080d7223 */ /* 0x000fe2000001010d */
[----:B------:R-:W-:Y:S06]  /*1840*/  BRA `(.L_x_6608) ;  /* 0x00000000007c7947 */ /* 0x000fec0003800000 */
.L_x_6609:
        /* <DEDUP_REMOVED lines=15> */
.L_x_6615:
        /* <DEDUP_REMOVED lines=13> */
.L_x_6614:
[----:B------:R-:W-:Y:S05]  /*1a10*/  BSYNC B1 ;  /* 0x0000000000017941 */ /* 0x000fea0003800000 */
.L_x_6613:
[----:B------:R-:W-:-:S04]  /*1a20*/  FMUL.FTZ R14, R14, 1.1920928955078125e-07 ;  /* 0x340000000e0e7820 */ /* 0x000fc80000410000 */
[----:B------:R-:W-:-:S07]  /*1a30*/  FMUL.FTZ R13, R13, R14 ;  /* 0x0000000e0d0d7220 */ /* 0x000fce0000410000 */
.L_x_6608:
[----:B------:R-:W-:Y:S05]  /*1a40*/  BSYNC B0 ;  /* 0x0000000000007941 */ /* 0x000fea0003800000 */
.L_x_6607:
        /* <DEDUP_REMOVED lines=30> */
.L_x_6621:
[----:B------:R-:W-:Y:S01]  /*1c30*/  FSETP.GEU.FTZ.AND P0, PT, R12, -R8, PT ;  /* 0x800000080c00720b */ /* 0x000fe20003f1e000 */
[----:B------:R-:W-:-:S12]  /*1c40*/  FADD.FTZ R0, R0, -1 ;  /* 0xbf80000000007421 */ /* 0x000fd80000010000 */
[----:B------:R-:W-:-:S07]  /*1c50*/  @!P0 FADD.FTZ R0, R0, -1 ;  /* 0xbf80000000008421 */ /* 0x000fce0000010000 */
.L_x_6620:
[----:B------:R-:W-:Y:S05]  /*1c60*/  BSYNC B1 ;  /* 0x0000000000017941 */ /* 0x000fea0003800000 */
.L_x_6619:
[----:B------:R-:W-:Y:S01]  /*1c70*/  FFMA.FTZ R15, -R8, R0, R15 ;  /* 0x00000000080f7223 */ /* 0x000fe2000001010f */
[----:B------:R-:W-:Y:S06]  /*1c80*/  BRA `(.L_x_6617) ;  /* 0x00000000007c7947 */ /* 0x000fec0003800000 */
.L_x_6618:
        /* <DEDUP_REMOVED lines=15> */
.L_x_6624:
        /* <DEDUP_REMOVED lines=13> */
.L_x_6623:
[----:B------:R-:W-:Y:S05]  /*1e50*/  BSYNC B1 ;  /* 0x0000000000017941 */ /* 0x000fea0003800000 */
.L_x_6622:
[----:B------:R-:W-:-:S04]  /*1e60*/  FMUL.FTZ R15, R15, 1.1920928955078125e-07 ;  /* 0x340000000f0f7820 */ /* 0x000fc80000410000 */
[----:B------:R-:W-:-:S07]  /*1e70*/  FMUL.FTZ R15, R12, R15 ;  /* 0x0000000f0c0f7220 */ /* 0x000fce0000410000 */
.L_x_6617:
[----:B------:R-:W-:Y:S05]  /*1e80*/  BSYNC B0 ;  /* 0x0000000000007941 */ /* 0x000fea0003800000 */
.L_x_6616:
        /* <DEDUP_REMOVED lines=30> */
.L_x_6630:
[----:B------:R-:W-:Y:S01]  /*2070*/  FSETP.GEU.FTZ.AND P0, PT, R14, -R8, PT ;  /* 0x800000080e00720b */ /* 0x000fe20003f1e000 */
[----:B------:R-:W-:-:S12]  /*2080*/  FADD.FTZ R0, R0, -1 ;  /* 0xbf80000000007421 */ /* 0x000fd80000010000 */
[----:B------:R-:W-:-:S07]  /*2090*/  @!P0 FADD.FTZ R0, R0, -1 ;  /* 0xbf80000000008421 */ /* 0x000fce0000010000 */
.L_x_6629:
[----:B------:R-:W-:Y:S05]  /*20a0*/  BSYNC B1 ;  /* 0x0000000000017941 */ /* 0x000fea0003800000 */
.L_x_6628:
[----:B------:R-:W-:Y:S01]  /*20b0*/  FFMA.FTZ R15, -R8, R0, R15 ;  /* 0x00000000080f7223 */ /* 0x000fe2000001010f */
[----:B------:R-:W-:Y:S06]  /*20c0*/  BRA `(.L_x_6626) ;  /* 0x00000000007c7947 */ /* 0x000fec0003800000 */
.L_x_6627:
[----:B------:R-:W-:Y:S01]  /*20d0*/  IADD3 R0, R14, -0xb800000, RZ ;  /* 0xf48000000e007810 */ /* 0x000fe20007ffe0ff */
[----:B------:R-:W-:Y:S01]  /*20e0*/  BSSY B1, `(.L_x_6631) ;  /* 0x000001b000017945 */ /* 0x000fe20003800000 */
[----:B------:R-:W-:Y:S02]  /*20f0*/  FSETP.GT.FTZ.AND P0, PT, |R9|, RZ, PT ;  /* 0x000000ff0900720b */ /* 0x000fe40003f14200 */
[----:B------:R-:W-:Y:S02]  /*2100*/  LOP3.LUT R0, R0, 0xff800000, RZ, 0xc0, !PT ;  /* 0xff80000000007812 */ /* 0x000fe400078ec0ff */
[C---:B------:R-:W-:Y:S02]  /*2110*/  ISETP.GT.U32.OR P0, PT, R15.reuse, 0x7f7fffff, !P0 ;  /* 0x7f7fffff0f00780c */ /* 0x040fe40004704470 */
[----:B0-----:R-:W-:Y:S01]  /*2120*/  LOP3.LUT R16, R14, 0xff800000, RZ, 0xc0, !PT ;  /* 0xff8000000e107812 */ /* 0x001fe200078ec0ff */
        /* <DEDUP_REMOVED lines=9> */
.L_x_6633:
        /* <DEDUP_REMOVED lines=13> */
.L_x_6632:
[----:B------:R-:W-:Y:S05]  /*2290*/  BSYNC B1 ;  /* 0x0000000000017941 */ /* 0x000fea0003800000 */
.L_x_6631:
[----:B------:R-:W-:-:S04]  /*22a0*/  FMUL.FTZ R15, R8, 1.1920928955078125e-07 ;  /* 0x34000000080f7820 */ /* 0x000fc80000410000 */
[----:B------:R-:W-:-:S07]  /*22b0*/  FMUL.FTZ R15, R16, R15 ;  /* 0x0000000f100f7220 */ /* 0x000fce0000410000 */
.L_x_6626:
[----:B------:R-:W-:Y:S05]  /*22c0*/  BSYNC B0 ;  /* 0x0000000000007941 */ /* 0x000fea0003800000 */
.L_x_6625:
[----:B------:R-:W1:Y:S01]  /*22d0*/  LDC.64 R8, c[0x0][0x218] ;  /* 0x00008600ff087b82 */ /* 0x000e620000000a00 */
        /* <DEDUP_REMOVED lines=11> */
.L_x_6561:
        /* <DEDUP_REMOVED lines=89> */
.L_x_6641:
[----:B------:R-:W-:Y:S01]  /*2920*/  FSETP.GEU.FTZ.AND P0, PT, R8, -R10, PT ;  /* 0x8000000a0800720b */ /* 0x000fe20003f1e000 */
[----:B------:R-:W-:-:S12]  /*2930*/  FADD.FTZ R0, R0, -1 ;  /* 0xbf80000000007421 */ /* 0x000fd80000010000 */
[----:B------:R-:W-:-:S07]  /*2940*/  @!P0 FADD.FTZ R0, R0, -1 ;  /* 0xbf80000000008421 */ /* 0x000fce0000010000 */
.L_x_6640:
[----:B------:R-:W-:Y:S05]  /*2950*/  BSYNC B2 ;  /* 0x0000000000027941 */ /* 0x000fea0003800000 */
.L_x_6639:
[----:B------:R-:W-:Y:S01]  /*2960*/  FFMA.FTZ R7, -R10, R0, R7 ;  /* 0x000000000a077223 */ /* 0x000fe20000010107 */
[----:B------:R-:W-:Y:S06]  /*2970*/  BRA `(.L_x_6637) ;  /* 0x00000000007c7947 */ /* 0x000fec0003800000 */
.L_x_6638:
        /* <DEDUP_REMOVED lines=15> */
.L_x_6644:
        /* <DEDUP_REMOVED lines=13> */
.L_x_6643:
[----:B------:R-:W-:Y:S05]  /*2b40*/  BSYNC B2 ;  /* 0x0000000000027941 */ /* 0x000fea0003800000 */
.L_x_6642:
[----:B------:R-:W-:-:S04]  /*2b50*/  FMUL.FTZ R0, R0, 1.1920928955078125e-07 ;  /* 0x3400000000007820 */ /* 0x000fc80000410000 */
[----:B------:R-:W-:-:S07]  /*2b60*/  FMUL.FTZ R7, R7, R0 ;  /* 0x0000000007077220 */ /* 0x000fce0000410000 */
.L_x_6637:
[----:B------:R-:W-:Y:S05]  /*2b70*/  BSYNC B0 ;  /* 0x0000000000007941 */ /* 0x000fea0003800000 */
.L_x_6636:
[C---:B------:R-:W-:Y:S02]  /*2b80*/  FSETP.GTU.FTZ.AND P0, PT, |R7|.reuse, +INF , PT ;  /* 0x7f8000000700780b */ /* 0x040fe40003f1c200 */
[----:B------:R-:W-:-:S04]  /*2b90*/  LOP3.LUT R6, R7, 0x80000000, R6, 0xb8, !PT ;  /* 0x8000000007067812 */ /* 0x000fc800078eb806 */
[----:B------:R-:W-:-:S04]  /*2ba0*/  FSEL R7, R7, R6, P0 ;  /* 0x0000000607077208 */ /* 0x000fc80000000000 */
[----:B------:R-:W-:-:S07]  /*2bb0*/  F2FP.F16.F32.PACK_AB R7, RZ, R7 ;  /* 0x00000007ff07723e */ /* 0x000fce00000000ff */
.L_x_6635:
[----:B------:R-:W-:Y:S05]  /*2bc0*/  BSYNC B1 ;  /* 0x0000000000017941 */ /* 0x000fea0003800000 */
.L_x_6634:
        /* <DEDUP_REMOVED lines=34> */
.L_x_6652:
[----:B------:R-:W-:Y:S01]  /*2df0*/  FSETP.GEU.FTZ.AND P0, PT, R10, -R13, PT ;  /* 0x8000000d0a00720b */ /* 0x000fe20003f1e000 */
[----:B------:R-:W-:-:S12]  /*2e00*/  FADD.FTZ R9, R9, -1 ;  /* 0xbf80000009097421 */ /* 0x000fd80000010000 */
[----:B------:R-:W-:-:S07]  /*2e10*/  @!P0 FADD.FTZ R9, R9, -1 ;  /* 0xbf80000009098421 */ /* 0x000fce0000010000 */
.L_x_6651:
[----:B------:R-:W-:Y:S05]  /*2e20*/  BSYNC B2 ;  /* 0x0000000000027941 */ /* 0x000fea0003800000 */
.L_x_6650:
[----:B------:R-:W-:Y:S01]  /*2e30*/  FFMA.FTZ R8, -R13, R9, R8 ;  /* 0x000000090d087223 */ /* 0x000fe20000010108 */
[----:B------:R-:W-:Y:S06]  /*2e40*/  BRA `(.L_x_6648) ;  /* 0x00000000007c7947 */ /* 0x000fec0003800000 */
.L_x_6649:
        /* <DEDUP_REMOVED lines=15> */
.L_x_6655:
        /* <DEDUP_REMOVED lines=13> */
.L_x_6654:
[----:B------:R-:W-:Y:S05]  /*3010*/  BSYNC B2 ;  /* 0x0000000000027941 */ /* 0x000fea0003800000 */
.L_x_6653:
[----:B------:R-:W-:-:S04]  /*3020*/  FMUL.FTZ R9, R9, 1.1920928955078125e-07 ;  /* 0x3400000009097820 */ /* 0x000fc80000410000 */
[----:B------:R-:W-:-:S07]  /*3030*/  FMUL.FTZ R8, R8, R9 ;  /* 0x0000000908087220 */ /* 0x000fce0000410000 */
.L_x_6648:
[----:B------:R-:W-:Y:S05]  /*3040*/  BSYNC B0 ;  /* 0x0000000000007941 */ /* 0x000fea0003800000 */
.L_x_6647:
[C---:B------:R-:W-:Y:S02]  /*3050*/  FSETP.GTU.FTZ.AND P0, PT, |R8|.reuse, +INF , PT ;  /* 0x7f8000000800780b */ /* 0x040fe40003f1c200 */
[----:B------:R-:W-:-:S04]  /*3060*/  LOP3.LUT R5, R8, 0x80000000, R5, 0xb8, !PT ;  /* 0x8000000008057812 */ /* 0x000fc800078eb805 */
[----:B------:R-:W-:-:S04]  /*3070*/  FSEL R5, R8, R5, P0 ;  /* 0x0000000508057208 */ /* 0x000fc80000000000 */
[----:B------:R-:W-:-:S07]  /*3080*/  F2FP.F16.F32.PACK_AB R5, RZ, R5 ;  /* 0x00000005ff05723e */ /* 0x000fce00000000ff */
.L_x_6646:
[----:B------:R-:W-:Y:S05]  /*3090*/  BSYNC B1 ;  /* 0x0000000000017941 */ /* 0x000fea0003800000 */
.L_x_6645:
        /* <DEDUP_REMOVED lines=34> */
.L_x_6663:
[----:B------:R-:W-:Y:S01]  /*32c0*/  FSETP.GEU.FTZ.AND P0, PT, R8, -R10, PT ;  /* 0x8000000a0800720b */ /* 0x000fe20003f1e000 */
[----:B------:R-:W-:-:S12]  /*32d0*/  FADD.FTZ R0, R0, -1 ;  /* 0xbf80000000007421 */ /* 0x000fd80000010000 */
[----:B------:R-:W-:-:S07]  /*32e0*/  @!P0 FADD.FTZ R0, R0, -1 ;  /* 0xbf80000000008421 */ /* 0x000fce0000010000 */
.L_x_6662:
[----:B------:R-:W-:Y:S05]  /*32f0*/  BSYNC B2 ;  /* 0x0000000000027941 */ /* 0x000fea0003800000 */
.L_x_6661:
[----:B------:R-:W-:Y:S01]  /*3300*/  FFMA.FTZ R9, -R10, R0, R9 ;  /* 0x000000000a097223 */ /* 0x000fe20000010109 */
[----:B------:R-:W-:Y:S06]  /*3310*/  BRA `(.L_x_6659) ;  /* 0x00000000007c7947 */ /* 0x000fec0003800000 */
.L_x_6660:
        /* <DEDUP_REMOVED lines=15> */
.L_x_6666:
        /* <DEDUP_REMOVED lines=13> */
.L_x_6665:
[----:B------:R-:W-:Y:S05]  /*34e0*/  BSYNC B2 ;  /* 0x0000000000027941 */ /* 0x000fea0003800000 */
.L_x_6664:
[----:B------:R-:W-:-:S04]  /*34f0*/  FMUL.FTZ R9, R9, 1.1920928955078125e-07 ;  /* 0x3400000009097820 */ /* 0x000fc80000410000 */
[----:B------:R-:W-:-:S07]  /*3500*/  FMUL.FTZ R9, R8, R9 ;  /* 0x0000000908097220 */ /* 0x000fce0000410000 */
.L_x_6659:
[----:B------:R-:W-:Y:S05]  /*3510*/  BSYNC B0 ;  /* 0x0000000000007941 */ /* 0x000fea0003800000 */
.L_x_6658:
[C---:B------:R-:W-:Y:S02]  /*3520*/  FSETP.GTU.FTZ.AND P0, PT, |R9|.reuse, +INF , PT ;  /* 0x7f8000000900780b */ /* 0x040fe40003f1c200 */
[----:B------:R-:W-:-:S04]  /*3530*/  LOP3.LUT R20, R9, 0x80000000, R20, 0xb8, !PT ;  /* 0x8000000009147812 */ /* 0x000fc800078eb814 */
[----:B------:R-:W-:-:S04]  /*3540*/  FSEL R8, R9, R20, P0 ;  /* 0x0000001409087208 */ /* 0x000fc80000000000 */
[----:B------:R-:W-:-:S07]  /*3550*/  F2FP.F16.F32.PACK_AB R8, RZ, R8 ;  /* 0x00000008ff08723e */ /* 0x000fce00000000ff */
.L_x_6657:
[----:B------:R-:W-:Y:S05]  /*3560*/  BSYNC B1 ;  /* 0x0000000000017941 */ /* 0x000fea0003800000 */
.L_x_6656:
        /* <DEDUP_REMOVED lines=34> */
.L_x_6674:
[----:B------:R-:W-:Y:S01]  /*3790*/  FSETP.GEU.FTZ.AND P0, PT, R10, -R13, PT ;  /* 0x8000000d0a00720b */ /* 0x000fe20003f1e000 */
[----:B------:R-:W-:-:S12]  /*37a0*/  FADD.FTZ R9, R9, -1 ;  /* 0xbf80000009097421 */ /* 0x000fd80000010000 */
[----:B------:R-:W-:-:S07]  /*37b0*/  @!P0 FADD.FTZ R9, R9, -1 ;  /* 0xbf80000009098421 */ /* 0x000fce0000010000 */
.L_x_6673:
[----:B------:R-:W-:Y:S05]  /*37c0*/  BSYNC B2 ;  /* 0x0000000000027941 */ /* 0x000fea0003800000 */
.L_x_6672:
[----:B------:R-:W-:Y:S01]  /*37d0*/  FFMA.FTZ R0, -R13, R9, R0 ;  /* 0x000000090d007223 */ /* 0x000fe20000010100 */
[----:B------:R-:W-:Y:S06]  /*37e0*/  BRA `(.L_x_6670) ;  /* 0x00000000007c7947 */ /* 0x000fec0003800000 */
.L_x_6671:
        /* <DEDUP_REMOVED lines=15> */
.L_x_6677:
        /* <DEDUP_REMOVED lines=13> */
.L_x_6676:
[----:B------:R-:W-:Y:S05]  /*39b0*/  BSYNC B2 ;  /* 0x0000000000027941 */ /* 0x000fea0003800000 */
.L_x_6675:
[----:B------:R-:W-:-:S04]  /*39c0*/  FMUL.FTZ R10, R10, 1.1920928955078125e-07 ;  /* 0x340000000a0a7820 */ /* 0x000fc80000410000 */
[----:B------:R-:W-:-:S07]  /*39d0*/  FMUL.FTZ R0, R9, R10 ;  /* 0x0000000a09007220 */ /* 0x000fce0000410000 */
.L_x_6670:
[----:B------:R-:W-:Y:S05]  /*39e0*/  BSYNC B0 ;  /* 0x0000000000007941 */ /* 0x000fea0003800000 */
.L_x_6669:
[C---:B------:R-:W-:Y:S02]  /*39f0*/  FSETP.GTU.FTZ.AND P0, PT, |R0|.reuse, +INF , PT ;  /* 0x7f8000000000780b */ /* 0x040fe40003f1c200 */
[----:B------:R-:W-:-:S04]  /*3a00*/  LOP3.LUT R23, R0, 0x80000000, R23, 0xb8, !PT ;  /* 0x8000000000177812 */ /* 0x000fc800078eb817 */
[----:B------:R-:W-:-:S04]  /*3a10*/  FSEL R9, R0, R23, P0 ;  /* 0x0000001700097208 */ /* 0x000fc80000000000 */
[----:B------:R-:W-:-:S07]  /*3a20*/  F2FP.F16.F32.PACK_AB R9, RZ, R9 ;  /* 0x00000009ff09723e */ /* 0x000fce00000000ff */
.L_x_6668:
[----:B------:R-:W-:Y:S05]  /*3a30*/  BSYNC B1 ;  /* 0x0000000000017941 */ /* 0x000fea0003800000 */
.L_x_6667:
        /* <DEDUP_REMOVED lines=34> */
.L_x_6685:
[----:B------:R-:W-:Y:S01]  /*3c60*/  FSETP.GEU.FTZ.AND P0, PT, R10, -R12, PT ;  /* 0x8000000c0a00720b */ /* 0x000fe20003f1e000 */
[----:B------:R-:W-:-:S12]  /*3c70*/  FADD.FTZ R0, R0, -1 ;  /* 0xbf80000000007421 */ /* 0x000fd80000010000 */
[----:B------:R-:W-:-:S07]  /*3c80*/  @!P0 FADD.FTZ R0, R0, -1 ;  /* 0xbf80000000008421 */ /* 0x000fce0000010000 */
.L_x_6684:
[----:B------:R-:W-:Y:S05]  /*3c90*/  BSYNC B2 ;  /* 0x0000000000027941 */ /* 0x000fea0003800000 */
.L_x_6683:
[----:B------:R-:W-:Y:S01]  /*3ca0*/  FFMA.FTZ R11, -R12, R0, R11 ;  /* 0x000000000c0b7223 */ /* 0x000fe2000001010b */
[----:B------:R-:W-:Y:S06]  /*3cb0*/  BRA `(.L_x_6681) ;  /* 0x00000000007c7947 */ /* 0x000fec0003800000 */
.L_x_6682:
        /* <DEDUP_REMOVED lines=15> */
.L_x_6688:
        /* <DEDUP_REMOVED lines=13> */
.L_x_6687:
[----:B------:R-:W-:Y:S05]  /*3e80*/  BSYNC B2 ;  /* 0x0000000000027941 */ /* 0x000fea0003800000 */
.L_x_6686:
[----:B------:R-:W-:-:S04]  /*3e90*/  FMUL.FTZ R11, R11, 1.1920928955078125e-07 ;  /* 0x340000000b0b7820 */ /* 0x000fc80000410000 */
[----:B------:R-:W-:-:S07]  /*3ea0*/  FMUL.FTZ R11, R10, R11 ;  /* 0x0000000b0a0b7220 */ /* 0x000fce0000410000 */
.L_x_6681:
[----:B------:R-:W-:Y:S05]  /*3eb0*/  BSYNC B0 ;  /* 0x0000000000007941 */ /* 0x000fea0003800000 */
.L_x_6680:
[C---:B------:R-:W-:Y:S02]  /*3ec0*/  FSETP.GTU.FTZ.AND P0, PT, |R11|.reuse, +INF , PT ;  /* 0x7f8000000b00780b */ /* 0x040fe40003f1c200 */
[----:B------:R-:W-:-:S04]  /*3ed0*/  LOP3.LUT R22, R11, 0x80000000, R22, 0xb8, !PT ;  /* 0x800000000b167812 */ /* 0x000fc800078eb816 */
[----:B------:R-:W-:-:S04]  /*3ee0*/  FSEL R10, R11, R22, P0 ;  /* 0x000000160b0a7208 */ /* 0x000fc80000000000 */
[----:B------:R-:W-:-:S07]  /*3ef0*/  F2FP.F16.F32.PACK_AB R10, RZ, R10 ;  /* 0x0000000aff0a723e */ /* 0x000fce00000000ff */
.L_x_6679:
[----:B------:R-:W-:Y:S05]  /*3f00*/  BSYNC B1 ;  /* 0x0000000000017941 */ /* 0x000fea0003800000 */
.L_x_6678:
        /* <DEDUP_REMOVED lines=34> */
.L_x_6696:
[----:B------:R-:W-:Y:S01]  /*4130*/  FSETP.GEU.FTZ.AND P0, PT, R12, -R15, PT ;  /* 0x8000000f0c00720b */ /* 0x000fe20003f1e000 */
[----:B------:R-:W-:-:S12]  /*4140*/  FADD.FTZ R11, R11, -1 ;  /* 0xbf8000000b0b7421 */ /* 0x000fd80000010000 */
[----:B------:R-:W-:-:S07]  /*4150*/  @!P0 FADD.FTZ R11, R11, -1 ;  /* 0xbf8000000b0b8421 */ /* 0x000fce0000010000 */
.L_x_6695:
[----:B------:R-:W-:Y:S05]  /*4160*/  BSYNC B2 ;  /* 0x0000000000027941 */ /* 0x000fea0003800000 */
.L_x_6694:
[----:B------:R-:W-:Y:S01]  /*4170*/  FFMA.FTZ R0, -R15, R11, R0 ;  /* 0x0000000b0f007223 */ /* 0x000fe20000010100 */
[----:B------:R-:W-:Y:S06]  /*4180*/  BRA `(.L_x_6692) ;  /* 0x00000000007c7947 */ /* 0x000fec0003800000 */
.L_x_6693:
        /* <DEDUP_REMOVED lines=15> */
.L_x_6699:
        /* <DEDUP_REMOVED lines=13> */
.L_x_6698:
[----:B------:R-:W-:Y:S05]  /*4350*/  BSYNC B2 ;  /* 0x0000000000027941 */ /* 0x000fea0003800000 */
.L_x_6697:
[----:B------:R-:W-:-:S04]  /*4360*/  FMUL.FTZ R12, R12, 1.1920928955078125e-07 ;  /* 0x340000000c0c7820 */ /* 0x000fc80000410000 */
[----:B------:R-:W-:-:S07]  /*4370*/  FMUL.FTZ R0, R11, R12 ;  /* 0x0000000c0b007220 */ /* 0x000fce0000410000 */
.L_x_6692:
[----:B------:R-:W-:Y:S05]  /*4380*/  BSYNC B0 ;  /* 0x0000000000007941 */ /* 0x000fea0003800000 */
.L_x_6691:
[C---:B------:R-:W-:Y:S02]  /*4390*/  FSETP.GTU.FTZ.AND P0, PT, |R0|.reuse, +INF , PT ;  /* 0x7f8000000000780b */ /* 0x040fe40003f1c200 */
[----:B------:R-:W-:-:S04]  /*43a0*/  LOP3.LUT R21, R0, 0x80000000, R21, 0xb8, !PT ;  /* 0x8000000000157812 */ /* 0x000fc800078eb815 */
[----:B------:R-:W-:-:S04]  /*43b0*/  FSEL R11, R0, R21, P0 ;  /* 0x00000015000b7208 */ /* 0x000fc80000000000 */
[----:B------:R-:W-:-:S07]  /*43c0*/  F2FP.F16.F32.PACK_AB R11, RZ, R11 ;  /* 0x0000000bff0b723e */ /* 0x000fce00000000ff */
.L_x_6690:
[----:B------:R-:W-:Y:S05]  /*43d0*/  BSYNC B1 ;  /* 0x0000000000017941 */ /* 0x000fea0003800000 */
.L_x_6689:
        /* <DEDUP_REMOVED lines=34> */
.L_x_6707:
[----:B------:R-:W-:Y:S01]  /*4600*/  FSETP.GEU.FTZ.AND P0, PT, R14, -R19, PT ;  /* 0x800000130e00720b */ /* 0x000fe20003f1e000 */
[----:B------:R-:W-:-:S12]  /*4610*/  FADD.FTZ R13, R13, -1 ;  /* 0xbf8000000d0d7421 */ /* 0x000fd80000010000 */
[----:B------:R-:W-:-:S07]  /*4620*/  @!P0 FADD.FTZ R13, R13, -1 ;  /* 0xbf8000000d0d8421 */ /* 0x000fce0000010000 */
.L_x_6706:
[----:B------:R-:W-:Y:S05]  /*4630*/  BSYNC B2 ;  /* 0x0000000000027941 */ /* 0x000fea0003800000 */
.L_x_6705:
[----:B------:R-:W-:Y:S01]  /*4640*/  FFMA.FTZ R12, -R19, R13, R12 ;  /* 0x0000000d130c7223 */ /* 0x000fe2000001010c */
[----:B------:R-:W-:Y:S06]  /*4650*/  BRA `(.L_x_6703) ;  /* 0x00000000007c7947 */ /* 0x000fec0003800000 */
.L_x_6704:
        /* <DEDUP_REMOVED lines=15> */
.L_x_6710:
        /* <DEDUP_REMOVED lines=13> */
.L_x_6709:
[----:B------:R-:W-:Y:S05]  /*4820*/  BSYNC B2 ;  /* 0x0000000000027941 */ /* 0x000fea0003800000 */
.L_x_6708:
[----:B------:R-:W-:-:S04]  /*4830*/  FMUL.FTZ R13, R13, 1.1920928955078125e-07 ;  /* 0x340000000d0d7820 */ /* 0x000fc80000410000 */
[----:B------:R-:W-:-:S07]  /*4840*/  FMUL.FTZ R12, R12, R13 ;  /* 0x0000000d0c0c7220 */ /* 0x000fce0000410000 */
.L_x_6703:
[----:B------:R-:W-:Y:S05]  /*4850*/  BSYNC B0 ;  /* 0x0000000000007941 */ /* 0x000fea0003800000 */
.L_x_6702:
[C---:B------:R-:W-:Y:S02]  /*4860*/  FSETP.GTU.FTZ.AND P0, PT, |R12|.reuse, +INF , PT ;  /* 0x7f8000000c00780b */ /* 0x040fe40003f1c200 */
[----:B------:R-:W-:-:S04]  /*4870*/  LOP3.LUT R17, R12, 0x80000000, R17, 0xb8, !PT ;  /* 0x800000000c117812 */ /* 0x000fc800078eb811 */
[----:B------:R-:W-:-:S04]  /*4880*/  FSEL R12, R12, R17, P0 ;  /* 0x000000110c0c7208 */ /* 0x000fc80000000000 */
[----:B------:R-:W-:-:S07]  /*4890*/  F2FP.F16.F32.PACK_AB R12, RZ, R12 ;  /* 0x0000000cff0c723e */ /* 0x000fce00000000ff */
.L_x_6701:
[----:B------:R-:W-:Y:S05]  /*48a0*/  BSYNC B1 ;  /* 0x0000000000017941 */ /* 0x000fea0003800000 */
.L_x_6700:
        /* <DEDUP_REMOVED lines=34> */
.L_x_6718:
[----:B------:R-:W-:Y:S01]  /*4ad0*/  FSETP.GEU.FTZ.AND P0, PT, R14, -R17, PT ;  /* 0x800000110e00720b */ /* 0x000fe20003f1e000 */
[----:B------:R-:W-:-:S12]  /*4ae0*/  FADD.FTZ R0, R0, -1 ;  /* 0xbf80000000007421 */ /* 0x000fd80000010000 */
[----:B------:R-:W-:-:S07]  /*4af0*/  @!P0 FADD.FTZ R0, R0, -1 ;  /* 0xbf80000000008421 */ /* 0x000fce0000010000 */
.L_x_6717:
[----:B------:R-:W-:Y:S05]  /*4b00*/  BSYNC B2 ;  /* 0x0000000000027941 */ /* 0x000fea0003800000 */
.L_x_6716:
[----:B------:R-:W-:Y:S01]  /*4b10*/  FFMA.FTZ R13, -R17, R0, R13 ;  /* 0x00000000110d7223 */ /* 0x000fe2000001010d */
[----:B------:R-:W-:Y:S06]  /*4b20*/  BRA `(.L_x_6714) ;  /* 0x00000000007c7947 */ /* 0x000fec0003800000 */
.L_x_6715:
        /* <DEDUP_REMOVED lines=15> */
.L_x_6721:
        /* <DEDUP_REMOVED lines=13> */
.L_x_6720:
[----:B------:R-:W-:Y:S05]  /*4cf0*/  BSYNC B2 ;  /* 0x0000000000027941 */ /* 0x000fea0003800000 */
.L_x_6719:
[----:B------:R-:W-:-:S04]  /*4d00*/  FMUL.FTZ R14, R14, 1.1920928955078125e-07 ;  /* 0x340000000e0e7820 */ /* 0x000fc80000410000 */
[----:B------:R-:W-:-:S07]  /*4d10*/  FMUL.FTZ R13, R13, R14 ;  /* 0x0000000e0d0d7220 */ /* 0x000fce0000410000 */
.L_x_6714:
[----:B------:R-:W-:Y:S05]  /*4d20*/  BSYNC B0 ;  /* 0x0000000000007941 */ /* 0x000fea0003800000 */
.L_x_6713:
[C---:B------:R-:W-:Y:S02]  /*4d30*/  FSETP.GTU.FTZ.AND P0, PT, |R13|.reuse, +INF , PT ;  /* 0x7f8000000d00780b */ /* 0x040fe40003f1c200 */
[----:B------:R-:W-:-:S04]  /*4d40*/  LOP3.LUT R16, R13, 0x80000000, R16, 0xb8, !PT ;  /* 0x800000000d107812 */ /* 0x000fc800078eb810 */
[----:B------:R-:W-:-:S04]  /*4d50*/  FSEL R0, R13, R16, P0 ;  /* 0x000000100d007208 */ /* 0x000fc80000000000 */
[----:B------:R-:W-:-:S07]  /*4d60*/  F2FP.F16.F32.PACK_AB R0, RZ, R0 ;  /* 0x00000000ff00723e */ /* 0x000fce00000000ff */
.L_x_6712:
[----:B------:R-:W-:Y:S05]  /*4d70*/  BSYNC B1 ;  /* 0x0000000000017941 */ /* 0x000fea0003800000 */
.L_x_6711:
        /* <DEDUP_REMOVED lines=16> */
.L_x_6724:
[----:B------:R-:W-:-:S13]  /*4e80*/  ISETP.GE.AND P0, PT, R4, R3, PT ;  /* 0x000000030400720c */ /* 0x000fda0003f06270 */
[----:B------:R-:W-:Y:S05]  /*4e90*/  @P0 BRA `(.L_x_6726) ;  /* 0x0000000000300947 */ /* 0x000fea0003800000 */
[----:B--2---:R-:W2:Y:S01]  /*4ea0*/  LDC.64 R6, c[0x0][0x218] ;  /* 0x00008600ff067b82 */ /* 0x004ea20000000a00 */
[----:B------:R-:W-:Y:S01]  /*4eb0*/  IADD3 R5, R2, R4, RZ ;  /* 0x0000000402057210 */ /* 0x000fe20007ffe0ff */
[----:B------:R-:W-:-:S04]  /*4ec0*/  VIADD R4, R4, 0x80 ;  /* 0x0000008004047836 */ /* 0x000fc80000000000 */
[----:B--2---:R-:W-:-:S05]  /*4ed0*/  IMAD.WIDE.U32 R6, R5, 0x2, R6 ;  /* 0x0000000205067825 */ /* 0x004fca00078e0006 */
[----:B------:R2:W-:Y:S02]  /*4ee0*/  STG.E.U16 desc[UR4][R6.64], R8 ;  /* 0x0000000806007986 */ /* 0x0005e4000c101504 */
.L_x_6725:
[----:B------:R-:W-:-:S13]  /*4ef0*/  ISETP.GE.AND P0, PT, R4, R3, PT ;  /* 0x000000030400720c */ /* 0x000fda0003f06270 */
[----:B------:R-:W-:Y:S05]  /*4f00*/  @P0 BRA `(.L_x_6727) ;  /* 0x0000000000300947 */ /* 0x000fea0003800000 */
[----:B0-2---:R-:W0:Y:S01]  /*4f10*/  LDC.64 R6, c[0x0][0x218] ;  /* 0x00008600ff067b82 */ /* 0x005e220000000a00 */
[----:B------:R-:W-:Y:S01]  /*4f20*/  IADD3 R5, R2, R4, RZ ;  /* 0x0000000402057210 */ /* 0x000fe20007ffe0ff */
[----:B------:R-:W-:-:S04]  /*4f30*/  VIADD R4, R4, 0x80 ;  /* 0x0000008004047836 */ /* 0x000fc80000000000 */
[----:B0-----:R-:W-:-:S05]  /*4f40*/  IMAD.WIDE.U32 R6, R5, 0x2, R6 ;  /* 0x0000000205067825 */ /* 0x001fca00078e0006 */
[----:B------:R3:W-:Y:S02]  /*4f50*/  STG.E.U16 desc[UR4][R6.64], R9 ;  /* 0x0000000906007986 */ /* 0x0007e4000c101504 */
.L_x_6726:
[----:B------:R-:W-:-:S13]  /*4f60*/  ISETP.GE.AND P0, PT, R4, R3, PT ;  /* 0x000000030400720c */ /* 0x000fda0003f06270 */
[----:B------:R-:W-:Y:S05]  /*4f70*/  @P0 BRA `(.L_x_6728) ;  /* 0x0000000000340947 */ /* 0x000fea0003800000 */
[----:B--23--:R-:W2:Y:S01]  /*4f80*/  LDC.64 R6, c[0x0][0x218] ;  /* 0x00008600ff067b82 */ /* 0x00cea20000000a00 */
[----:B------:R-:W-:Y:S01]  /*4f90*/  IADD3 R5, R2, R4, RZ ;  /* 0x0000000402057210 */ /* 0x000fe20007ffe0ff */
[----:B------:R-:W-:-:S04]  /*4fa0*/  VIADD R4, R4, 0x80 ;  /* 0x0000008004047836 */ /* 0x000fc80000000000 */
[----:B--2---:R-:W-:-:S05]  /*4fb0*/  IMAD.WIDE.U32 R6, R5, 0x2, R6 ;  /* 0x0000000205067825 */ /* 0x004fca00078e0006 */
[----:B------:R3:W-:Y:S02]  /*4fc0*/  STG.E.U16 desc[UR4][R6.64], R10 ;  /* 0x0000000a06007986 */ /* 0x0007e4000c101504 */
.L_x_6727:
        /* <DEDUP_REMOVED lines=8> */
.L_x_6728:
[----:B------:R-:W-:Y:S05]  /*5050*/  BSYNC B1 ;  /* 0x0000000000017941 */ /* 0x000fea0003800000 */
.L_x_6723:
[----:B------:R-:W-:-:S13]  /*5060*/  ISETP.GE.AND P0, PT, R4, R3, PT ;  /* 0x000000030400720c */ /* 0x000fda0003f06270 */
[----:B--234-:R-:W2:Y:S01]  /*5070*/  @!P0 LDC.64 R6, c[0x0][0x218] ;  /* 0x00008600ff068b82 */ /* 0x01cea20000000a00 */
[----:B------:R-:W-:Y:S01]  /*5080*/  @!P0 IADD3 R5, R2, R4, RZ ;  /* 0x0000000402058210 */ /* 0x000fe20007ffe0ff */
[----:B------:R-:W-:-:S04]  /*5090*/  @!P0 VIADD R4, R4, 0x80 ;  /* 0x0000008004048836 */ /* 0x000fc80000000000 */
[----:B--2---:R-:W-:-:S05]  /*50a0*/  @!P0 IMAD.WIDE.U32 R6, R5, 0x2, R6 ;  /* 0x0000000205068825 */ /* 0x004fca00078e0006 */
[----:B------:R4:W-:Y:S02]  /*50b0*/  @!P0 STG.E.U16 desc[UR4][R6.64], R12 ;  /* 0x0000000c06008986 */ /* 0x0009e4000c101504 */
.L_x_6729:
[----:B------:R-:W-:Y:S05]  /*50c0*/  BSYNC B0 ;  /* 0x0000000000007941 */ /* 0x000fea0003800000 */
.L_x_6722:
        /* <DEDUP_REMOVED lines=8> */
.L_x_6730:
        /* <DEDUP_REMOVED lines=11> */
.L_x_57331:


//--------------------- .text._ZN2at6native18elementwise_kernelILi128ELi4EZNS0_15gpu_kernel_implINS0_13AUnaryFunctorIN3c104HalfES5_S5_ZZZNS0_16fmod_kernel_cudaERNS_18TensorIteratorBaseEENKUlvE0_clEvENKUlvE1_clEvEUlS5_S5_E_EEEEvS7_RKT_EUliE_EEviT1_ --------------------------
	.section	.text._ZN2at6native18elementwise_kernelILi128ELi4EZNS0_15gpu_kernel_implINS0_13AUnaryFunctorIN3c104HalfES5_S5_ZZZNS0_16fmod_kernel_cudaERNS_18TensorIteratorBaseEENKUlvE0_clEvENKUlvE1_clEvEUlS5_S5_E_EEEEvS7_RKT_EUliE_EEviT1_,"ax",@progbits
	.align	128
        .global         _ZN2at6native18elementwise_kernelILi128ELi4EZNS0_15gpu_kernel_implINS0_13AUnaryFunctorIN3c104HalfES5_S5_ZZZNS0_16fmod_kernel_cudaERNS_18TensorIteratorBaseEENKUlvE0_clEvENKUlvE1_clEvEUlS5_S5_E_EEEEvS7_RKT_EUliE_EEviT1_
        .type           _ZN2at6native18elementwise_kernelILi128ELi4EZNS0_15gpu_kernel_implINS0_13AUnaryFunctorIN3c104HalfES5_S5_ZZZNS0_16fmod_kernel_cudaERNS_18TensorIteratorBaseEENKUlvE0_clEvENKUlvE1_clEvEUlS5_S5_E_EEEEvS7_RKT_EUliE_EEviT1_,@function
        .size           _ZN2at6native18elementwise_kernelILi128ELi4EZNS0_15gpu_kernel_implINS0_13AUnaryFunctorIN3c104HalfES5_S5_ZZZNS0_16fmod_kernel_cudaERNS_18TensorIteratorBaseEENKUlvE0_clEvENKUlvE1_clEvEUlS5_S5_E_EEEEvS7_RKT_EUliE_EEviT1_,(.L_x_57332 - _ZN2at6native18elementwise_kernelILi128ELi4EZNS0_15gpu_kernel_implINS0_13AUnaryFunctorIN3c104HalfES5_S5_ZZZNS0_16fmod_kernel_cudaERNS_18TensorIteratorBaseEENKUlvE0_clEvENKUlvE1_clEvEUlS5_S5_E_EEEEvS7_RKT_EUliE_EEviT1_)
        .other          _ZN2at6native18elementwise_kernelILi128ELi4EZNS0_15gpu_kernel_implINS0_13AUnaryFunctorIN3c104HalfES5_S5_ZZZNS0_16fmod_kernel_cudaERNS_18TensorIteratorBaseEENKUlvE0_clEvENKUlvE1_clEvEUlS5_S5_E_EEEEvS7_RKT_EUliE_EEviT1_,@"STO_CUDA_ENTRY STV_DEFAULT"
_ZN2at6native18elementwise_kernelILi128ELi4EZNS0_15gpu_kernel_implINS0_13AUnaryFunctorIN3c104HalfES5_S5_ZZZNS0_16fmod_kernel_cudaERNS_18TensorIteratorBaseEENKUlvE0_clEvENKUlvE1_clEvEUlS5_S5_E_EEEEvS7_RKT_EUliE_EEviT1_:
.text._ZN2at6native18elementwise_kernelILi128ELi4EZNS0_15gpu_kernel_implINS0_13AUnaryFunctorIN3c104HalfES5_S5_ZZZNS0_16fmod_kernel_cudaERNS_18TensorIteratorBaseEENKUlvE0_clEvENKUlvE1_clEvEUlS5_S5_E_EEEEvS7_RKT_EUliE_EEviT1_:
        /* <DEDUP_REMOVED lines=313> */
.L_x_6733:
        /* <DEDUP_REMOVED lines=22> */
.L_x_6737:
[----:B------:R-:W2:Y:S02]  /*14f0*/  LDG.E.U8 R2, desc[UR36][R2.64] ;  /* 0x0000002402027981 */ /* 0x000ea4000c1e1100 */
[----:B--2---:R-:W-:-:S04]  /*1500*/  I2FP.F32.U32 R0, R2 ;  /* 0x0000000200007245 */ /* 0x004fc80000201000 */
[----:B------:R-:W-:Y:S01]  /*1510*/  F2FP.F16.F32.PACK_AB R0, RZ, R0 ;  /* 0x00000000ff00723e */ /* 0x000fe200000000ff */
[----:B------:R-:W-:Y:S06]  /*1520*/  BRA `(.L_x_6739) ;  /* 0x0000000c00887947 */ /* 0x000fec0003800000 */
.L_x_6736:
        /* <DEDUP_REMOVED lines=10> */
.L_x_6741:
[----:B------:R-:W2:Y:S02]  /*15d0*/  LDG.E R2, desc[UR36][R2.64] ;  /* 0x0000002402027981 */ /* 0x000ea4000c1e1900 */
[----:B--2---:R-:W-:-:S04]  /*15e0*/  I2FP.F32.S32 R0, R2 ;  /* 0x0000000200007245 */ /* 0x004fc80000201400 */
[----:B------:R-:W-:Y:S01]  /*15f0*/  F2FP.F16.F32.PACK_AB R0, RZ, R0 ;  /* 0x00000000ff00723e */ /* 0x000fe200000000ff */
[----:B------:R-:W-:Y:S06]  /*1600*/  BRA `(.L_x_6739) ;  /* 0x0000000c00507947 */ /* 0x000fec0003800000 */
.L_x_6740:
[----:B------:R-:W2:Y:S02]  /*1610*/  LDG.E.U16 R2, desc[UR36][R2.64] ;  /* 0x0000002402027981 */ /* 0x000ea4000c1e1500 */
[----:B--2---:R-:W0:Y:S02]  /*1620*/  I2F.S16 R0, R2 ;  /* 0x0000000200007306 */ /* 0x004e240000101400 */
[----:B0-----:R-:W-:Y:S01]  /*1630*/  F2FP.F16.F32.PACK_AB R0, RZ, R0 ;  /* 0x00000000ff00723e */ /* 0x001fe200000000ff */
[----:B------:R-:W-:Y:S06]  /*1640*/  BRA `(.L_x_6739) ;  /* 0x0000000c00407947 */ /* 0x000fec0003800000 */
.L_x_6735:
        /* <DEDUP_REMOVED lines=9> */
.L_x_6743:
[----:B------:R0:W5:Y:S01]  /*16e0*/  LDG.E.U16 R0, desc[UR36][R2.64] ;  /* 0x0000002402007981 */ /* 0x000162000c1e1500 */
[----:B------:R-:W-:Y:S05]  /*16f0*/  BRA `(.L_x_6739) ;  /* 0x0000000c00147947 */ /* 0x000fea0003800000 */
.L_x_6742:
        /* <DEDUP_REMOVED lines=9> */
.L_x_6745:
[----:B------:R1:W5:Y:S01]  /*1790*/  LDG.E.U16 R0, desc[UR36][R2.64] ;  /* 0x0000002402007981 */ /* 0x000362000c1e1500 */
[----:B------:R-:W-:Y:S05]  /*17a0*/  BRA `(.L_x_6739) ;  /* 0x0000000800e87947 */ /* 0x000fea0003800000 */
.L_x_6744:
        /* <DEDUP_REMOVED lines=8> */
.L_x_6734:
        /* <DEDUP_REMOVED lines=13> */
.L_x_6748:
        /* <DEDUP_REMOVED lines=8> */
.L_x_6747:
        /* <DEDUP_REMOVED lines=28> */
.L_x_6750:
        /* <DEDUP_REMOVED lines=15> */
.L_x_6749:
[----:B------:R-:W2:Y:S02]  /*1c30*/  LDG.E.U16 R0, desc[UR36][R2.64] ;  /* 0x0000002402007981 */ /* 0x000ea4000c1e1500 */
[----:B--2---:R-:W-:-:S05]  /*1c40*/  IMAD.U32 R0, R0, 0x10000, RZ ;  /* 0x0001000000007824 */ /* 0x004fca00078e00ff */
[----:B------:R-:W-:Y:S01]  /*1c50*/  F2FP.F16.F32.PACK_AB R0, RZ, R0 ;  /* 0x00000000ff00723e */ /* 0x000fe200000000ff */
[----:B------:R-:W-:Y:S06]  /*1c60*/  BRA `(.L_x_6739) ;  /* 0x0000000400b87947 */ /* 0x000fec0003800000 */
.L_x_6746:
        /* <DEDUP_REMOVED lines=12> */
.L_x_6753:
        /* <DEDUP_REMOVED lines=21> */
.L_x_6757:
[----:B------:R-:W-:Y:S05]  /*1e80*/  BSYNC B1 ;  /* 0x0000000000017941 */ /* 0x000fea0003800000 */
.L_x_6756:
[----:B------:R-:W-:Y:S01]  /*1e90*/  LEA R3, R0, 0x3b800000, 0x17 ;  /* 0x3b80000000037811 */ /* 0x000fe200078eb8ff */
[----:B------:R-:W-:-:S05]  /*1ea0*/  IMAD.SHL.U32 R0, R2, 0x100000, RZ ;  /* 0x0010000002007824 */ /* 0x000fca00078e00ff */
[----:B------:R-:W-:-:S07]  /*1eb0*/  LOP3.LUT R0, R3, R0, R4, 0xfe, !PT ;  /* 0x0000000003007212 */ /* 0x000fce00078efe04 */
.L_x_6755:
[----:B------:R-:W-:Y:S05]  /*1ec0*/  BSYNC B0 ;  /* 0x0000000000007941 */ /* 0x000fea0003800000 */
.L_x_6754:
[----:B------:R-:W-:Y:S01]  /*1ed0*/  F2FP.F16.F32.PACK_AB R0, RZ, R0 ;  /* 0x00000000ff00723e */ /* 0x000fe200000000ff */
[----:B------:R-:W-:Y:S06]  /*1ee0*/  BRA `(.L_x_6739) ;  /* 0x0000000400187947 */ /* 0x000fec0003800000 */
.L_x_6752:
        /* <DEDUP_REMOVED lines=21> */
.L_x_6761:
[----:B------:R-:W-:Y:S05]  /*2040*/  BSYNC B1 ;  /* 0x0000000000017941 */ /* 0x000fea0003800000 */
.L_x_6760:
[----:B------:R-:W-:Y:S01]  /*2050*/  LEA R3, R0, 0x37800000, 0x17 ;  /* 0x3780000000037811 */ /* 0x000fe200078eb8ff */
[----:B------:R-:W-:-:S05]  /*2060*/  IMAD.SHL.U32 R0, R2, 0x200000, RZ ;  /* 0x0020000002007824 */ /* 0x000fca00078e00ff */
[----:B------:R-:W-:-:S07]  /*2070*/  LOP3.LUT R0, R3, R0, R4, 0xfe, !PT ;  /* 0x0000000003007212 */ /* 0x000fce00078efe04 */
.L_x_6759:
[----:B------:R-:W-:Y:S05]  /*2080*/  BSYNC B0 ;  /* 0x0000000000007941 */ /* 0x000fea0003800000 */
.L_x_6758:
[----:B------:R-:W-:Y:S01]  /*2090*/  F2FP.F16.F32.PACK_AB R0, RZ, R0 ;  /* 0x00000000ff00723e */ /* 0x000fe200000000ff */
[----:B------:R-:W-:Y:S06]  /*20a0*/  BRA `(.L_x_6739) ;  /* 0x0000000000a87947 */ /* 0x000fec0003800000 */
.L_x_6751:
        /* <DEDUP_REMOVED lines=14> */
.L_x_6765:
[----:B------:R-:W-:Y:S05]  /*2190*/  BSYNC B0 ;  /* 0x0000000000007941 */ /* 0x000fea0003800000 */
.L_x_6764:
[----:B------:R-:W-:Y:S01]  /*21a0*/  F2FP.F16.F32.PACK_AB R0, RZ, R0 ;  /* 0x00000000ff00723e */ /* 0x000fe200000000ff */
[----:B------:R-:W-:Y:S06]  /*21b0*/  BRA `(.L_x_6739) ;  /* 0x0000000000647947 */ /* 0x000fec0003800000 */
.L_x_6738:
        /* <DEDUP_REMOVED lines=16> */
.L_x_6766:
[----:B------:R-:W-:Y:S01]  /*22c0*/  PRMT R0, RZ, 0x7610, R0 ;  /* 0x00007610ff007816 */ /* 0x000fe20000000000 */
[----:B------:R-:W-:Y:S06]  /*22d0*/  BRA `(.L_x_6739) ;  /* 0x00000000001c7947 */ /* 0x000fec0003800000 */
.L_x_6763:
[----:B------:R-:W2:Y:S02]  /*22e0*/  LDG.E.64 R2, desc[UR36][R2.64] ;  /* 0x0000002402027981 */ /* 0x000ea4000c1e1b00 */
[----:B--2---:R-:W0:Y:S02]  /*22f0*/  I2F.U64 R0, R2 ;  /* 0x0000000200007312 */ /* 0x004e240000301000 */
[----:B0-----:R-:W-:Y:S01]  /*2300*/  F2FP.F16.F32.PACK_AB R0, RZ, R0 ;  /* 0x00000000ff00723e */ /* 0x001fe200000000ff */
[----:B------:R-:W-:Y:S06]  /*2310*/  BRA `(.L_x_6739) ;  /* 0x00000000000c7947 */ /* 0x000fec0003800000 */
.L_x_6762:
[----:B------:R-:W2:Y:S02]  /*2320*/  LDG.E R2, desc[UR36][R2.64] ;  /* 0x0000002402027981 */ /* 0x000ea4000c1e1900 */
[----:B--2---:R-:W-:-:S04]  /*2330*/  I2FP.F32.U32 R0, R2 ;  /* 0x0000000200007245 */ /* 0x004fc80000201000 */
[----:B------:R-:W-:-:S07]  /*2340*/  F2FP.F16.F32.PACK_AB R0, RZ, R0 ;  /* 0x00000000ff00723e */ /* 0x000fce00000000ff */
.L_x_6739:
[----:B01----:R-:W0:Y:S01]  /*2350*/  LDC.U16 R2, c[0x0][0x422] ;  /* 0x00010880ff027b82 */ /* 0x003e220000000400 */
[----:B-----5:R-:W-:Y:S01]  /*2360*/  HADD2.F32 R5, -RZ, R0.H0_H0 ;  /* 0x20000000ff057230 */ /* 0x020fe20000004100 */
[----:B------:R-:W-:Y:S01]  /*2370*/  BSSY B0, `(.L_x_6767) ;  /* 0x0000041000007945 */ /* 0x000fe20003800000 */
[----:B0-----:R-:W-:-:S05]  /*2380*/  HADD2.F32 R2, -RZ, R2.H0_H0 ;  /* 0x20000002ff027230 */ /* 0x001fca0000004100 */
        /* <DEDUP_REMOVED lines=26> */
.L_x_6772:
[----:B------:R-:W-:Y:S01]  /*2530*/  FSETP.GEU.FTZ.AND P0, PT, R7, -R6, PT ;  /* 0x800000060700720b */ /* 0x000fe20003f1e000 */
[----:B------:R-:W-:-:S12]  /*2540*/  FADD.FTZ R0, R0, -1 ;  /* 0xbf80000000007421 */ /* 0x000fd80000010000 */
[----:B------:R-:W-:-:S07]  /*2550*/  @!P0 FADD.FTZ R0, R0, -1 ;  /* 0xbf80000000008421 */ /* 0x000fce0000010000 */
.L_x_6771:
[----:B------:R-:W-:Y:S05]  /*2560*/  BSYNC B1 ;  /* 0x0000000000017941 */ /* 0x000fea0003800000 */
.L_x_6770:
[----:B------:R-:W-:Y:S01]  /*2570*/  FFMA.FTZ R3, -R6, R0, R3 ;  /* 0x0000000006037223 */ /* 0x000fe20000010103 */
[----:B------:R-:W-:Y:S06]  /*2580*/  BRA `(.L_x_6768) ;  /* 0x00000000007c7947 */ /* 0x000fec0003800000 */
.L_x_6769:
        /* <DEDUP_REMOVED lines=15> */
.L_x_6775:
        /* <DEDUP_REMOVED lines=13> */
.L_x_6774:
[----:B------:R-:W-:Y:S05]  /*2750*/  BSYNC B1 ;  /* 0x0000000000017941 */ /* 0x000fea0003800000 */
.L_x_6773:
[----:B------:R-:W-:-:S04]  /*2760*/  FMUL.FTZ R3, R3, 1.1920928955078125e-07 ;  /* 0x3400000003037820 */ /* 0x000fc80000410000 */
[----:B------:R-:W-:-:S07]  /*2770*/  FMUL.FTZ R3, R8, R3 ;  /* 0x0000000308037220 */ /* 0x000fce0000410000 */
.L_x_6768:
[----:B------:R-:W-:Y:S05]  /*2780*/  BSYNC B0 ;  /* 0x0000000000007941 */ /* 0x000fea0003800000 */
.L_x_6767:
        /* <DEDUP_REMOVED lines=20> */
.L_x_6779:
[----:B------:R-:W-:-:S06]  /*28d0*/  HADD2.F32 R3, -RZ, R2.H0_H0 ;  /* 0x20000002ff037230 */ /* 0x000fcc0000004100 */
[----:B------:R-:W1:Y:S02]  /*28e0*/  F2I.S64.TRUNC R2, R3 ;  /* 0x0000000300027311 */ /* 0x000e64000020d900 */
[----:B-1----:R1:W-:Y:S01]  /*28f0*/  STG.E.U8 desc[UR36][R16.64], R2 ;  /* 0x0000000210007986 */ /* 0x0023e2000c101124 */
[----:B------:R-:W-:Y:S05]  /*2900*/  BRA `(.L_x_6781) ;  /* 0x0000000c00847947 */ /* 0x000fea0003800000 */
.L_x_6778:
        /* <DEDUP_REMOVED lines=10> */
.L_x_6783:
[----:B------:R-:W-:-:S04]  /*29b0*/  HADD2.F32 R2, -RZ, R2.H0_H0 ;  /* 0x20000002ff027230 */ /* 0x000fc80000004100 */
[----:B------:R-:W1:Y:S02]  /*29c0*/  F2I.FTZ.TRUNC.NTZ R3, R2 ;  /* 0x0000000200037305 */ /* 0x000e64000021f100 */
[----:B-1----:R1:W-:Y:S01]  /*29d0*/  STG.E desc[UR36][R16.64], R3 ;  /* 0x0000000310007986 */ /* 0x0023e2000c101924 */
[----:B------:R-:W-:Y:S05]  /*29e0*/  BRA `(.L_x_6781) ;  /* 0x0000000c004c7947 */ /* 0x000fea0003800000 */
.L_x_6782:
[----:B------:R-:W-:-:S04]  /*29f0*/  HADD2.F32 R2, -RZ, R2.H0_H0 ;  /* 0x20000002ff027230 */ /* 0x000fc80000004100 */
[----:B------:R-:W1:Y:S02]  /*2a00*/  F2I.FTZ.TRUNC.NTZ R3, R2 ;  /* 0x0000000200037305 */ /* 0x000e64000021f100 */
[----:B-1----:R1:W-:Y:S01]  /*2a10*/  STG.E.U16 desc[UR36][R16.64], R3 ;  /* 0x0000000310007986 */ /* 0x0023e2000c101524 */
[----:B------:R-:W-:Y:S05]  /*2a20*/  BRA `(.L_x_6781) ;  /* 0x0000000c003c7947 */ /* 0x000fea0003800000 */
.L_x_6777:
        /* <DEDUP_REMOVED lines=9> */
.L_x_6785:
[----:B------:R1:W-:Y:S01]  /*2ac0*/  STG.E.U16 desc[UR36][R16.64], R2 ;  /* 0x0000000210007986 */ /* 0x0003e2000c101524 */
[----:B------:R-:W-:Y:S05]  /*2ad0*/  BRA `(.L_x_6781) ;  /* 0x0000000c00107947 */ /* 0x000fea0003800000 */
.L_x_6784:
        /* <DEDUP_REMOVED lines=10> */
.L_x_6787:
[----:B------:R-:W-:-:S05]  /*2b80*/  HADD2.F32 R0, -RZ, R2.H0_H0 ;  /* 0x20000002ff007230 */ /* 0x000fca0000004100 */
[----:B------:R-:W-:-:S04]  /*2b90*/  F2FP.F16.F32.PACK_AB R0, RZ, R0 ;  /* 0x00000000ff00723e */ /* 0x000fc800000000ff */
[----:B------:R-:W-:-:S05]  /*2ba0*/  PRMT R0, R0, 0x5410, RZ ;  /* 0x0000541000007816 */ /* 0x000fca00000000ff */
[----:B------:R1:W-:Y:S01]  /*2bb0*/  STG.E desc[UR36][R16.64], R0 ;  /* 0x0000000010007986 */ /* 0x0003e2000c101924 */
[----:B------:R-:W-:Y:S05]  /*2bc0*/  BRA `(.L_x_6781) ;  /* 0x0000000800d47947 */ /* 0x000fea0003800000 */
.L_x_6786:
[----:B------:R-:W-:-:S05]  /*2bd0*/  HADD2.F32 R2, -RZ, R2.H0_H0 ;  /* 0x20000002ff027230 */ /* 0x000fca0000004100 */
[----:B------:R-:W-:-:S06]  /*2be0*/  FMUL.FTZ R2, R2, 1 ;  /* 0x3f80000002027820 */ /* 0x000fcc0000410000 */
[----:B------:R-:W1:Y:S02]  /*2bf0*/  F2F.F64.F32 R2, R2 ;  /* 0x0000000200027310 */ /* 0x000e640000201800 */
[----:B-1----:R1:W-:Y:S01]  /*2c00*/  STG.E.64 desc[UR36][R16.64], R2 ;  /* 0x0000000210007986 */ /* 0x0023e2000c101b24 */
[----:B------:R-:W-:Y:S05]  /*2c10*/  BRA `(.L_x_6781) ;  /* 0x0000000800c07947 */ /* 0x000fea0003800000 */
.L_x_6776:
        /* <DEDUP_REMOVED lines=13> */
.L_x_6790:
[----:B------:R-:W-:Y:S01]  /*2cf0*/  HADD2.F32 R2, -RZ, R2.H0_H0 ;  /* 0x20000002ff027230 */ /* 0x000fe20000004100 */
[----:B------:R-:W-:-:S04]  /*2d00*/  CS2R R6, SRZ ;  /* 0x0000000000067805 */ /* 0x000fc8000001ff00 */
[----:B------:R-:W-:-:S04]  /*2d10*/  FMUL.FTZ R2, R2, 1 ;  /* 0x3f80000002027820 */ /* 0x000fc80000410000 */
[----:B------:R-:W1:Y:S02]  /*2d20*/  F2F.F64.F32 R4, R2 ;  /* 0x0000000200047310 */ /* 0x000e640000201800 */
[----:B-1----:R1:W-:Y:S01]  /*2d30*/  STG.E.128 desc[UR36][R16.64], R4 ;  /* 0x0000000410007986 */ /* 0x0023e2000c101d24 */
[----:B------:R-:W-:Y:S05]  /*2d40*/  BRA `(.L_x_6781) ;  /* 0x0000000800747947 */ /* 0x000fea0003800000 */
.L_x_6789:
        /* <DEDUP_REMOVED lines=21> */
.L_x_6794:
[----:B------:R-:W-:Y:S05]  /*2ea0*/  BSYNC B0 ;  /* 0x0000000000007941 */ /* 0x000fea0003800000 */
.L_x_6793:
[----:B------:R-:W-:-:S05]  /*2eb0*/  LOP3.LUT R3, R0, R3, RZ, 0xfc, !PT ;  /* 0x0000000300037212 */ /* 0x000fca00078efcff */
[----:B------:R1:W-:Y:S01]  /*2ec0*/  STG.E.U8 desc[UR36][R16.64], R3 ;  /* 0x0000000310007986 */ /* 0x0003e2000c101124 */
[----:B------:R-:W-:Y:S05]  /*2ed0*/  BRA `(.L_x_6781) ;  /* 0x0000000800107947 */ /* 0x000fea0003800000 */
.L_x_6792:
        /* <DEDUP_REMOVED lines=13> */
.L_x_6796:
[----:B------:R-:W-:Y:S01]  /*2fb0*/  IMAD.MOV.U32 R0, RZ, RZ, 0x7f ;  /* 0x0000007fff007424 */ /* 0x000fe200078e00ff */
[----:B------:R-:W-:-:S04]  /*2fc0*/  ISETP.GT.U32.AND P0, PT, R2, 0x7f800000, PT ;  /* 0x7f8000000200780c */ /* 0x000fc80003f04070 */
[----:B------:R-:W-:-:S09]  /*2fd0*/  SEL R0, R0, 0x7c, P0 ;  /* 0x0000007c00007807 */ /* 0x000fd20000000000 */
.L_x_6797:
[----:B------:R-:W-:Y:S05]  /*2fe0*/  BSYNC B0 ;  /* 0x0000000000007941 */ /* 0x000fea0003800000 */
.L_x_6795:
[----:B------:R-:W-:-:S04]  /*2ff0*/  LOP3.LUT R2, R3, 0x80000000, RZ, 0xc0, !PT ;  /* 0x8000000003027812 */ /* 0x000fc800078ec0ff */
[----:B------:R-:W-:-:S04]  /*3000*/  SHF.R.U32.HI R3, RZ, 0x18, R2 ;  /* 0x00000018ff037819 */ /* 0x000fc80000011602 */
[----:B------:R-:W-:-:S05]  /*3010*/  LOP3.LUT R3, R0, R3, RZ, 0xfc, !PT ;  /* 0x0000000300037212 */ /* 0x000fca00078efcff */
[----:B------:R1:W-:Y:S01]  /*3020*/  STG.E.U8 desc[UR36][R16.64], R3 ;  /* 0x0000000310007986 */ /* 0x0003e2000c101124 */
[----:B------:R-:W-:Y:S05]  /*3030*/  BRA `(.L_x_6781) ;  /* 0x0000000400b87947 */ /* 0x000fea0003800000 */
.L_x_6791:
[----:B------:R-:W-:-:S05]  /*3040*/  HADD2.F32 R0, -RZ, R2.H0_H0 ;  /* 0x20000002ff007230 */ /* 0x000fca0000004100 */
[----:B------:R-:W-:-:S05]  /*3050*/  F2FP.BF16.F32.PACK_AB R0, RZ, R0 ;  /* 0x00000000ff00723e */ /* 0x000fca00000010ff */
[----:B------:R1:W-:Y:S01]  /*3060*/  STG.E.U16 desc[UR36][R16.64], R0 ;  /* 0x0000000010007986 */ /* 0x0003e2000c101524 */
[----:B------:R-:W-:Y:S05]  /*3070*/  BRA `(.L_x_6781) ;  /* 0x0000000400a87947 */ /* 0x000fea0003800000 */
.L_x_6788:
        /* <DEDUP_REMOVED lines=12> */
.L_x_6800:
        /* <DEDUP_REMOVED lines=17> */
.L_x_6803:
[----:B------:R-:W-:-:S04]  /*3250*/  LOP3.LUT R2, R3, 0x80000000, RZ, 0xc0, !PT ;  /* 0x8000000003027812 */ /* 0x000fc800078ec0ff */
[----:B------:R-:W-:-:S04]  /*3260*/  SHF.R.U32.HI R3, RZ, 0x18, R2 ;  /* 0x00000018ff037819 */ /* 0x000fc80000011602 */
[----:B------:R-:W-:-:S04]  /*3270*/  LOP3.LUT R0, R0, R3, RZ, 0xfc, !PT ;  /* 0x0000000300007212 */ /* 0x000fc800078efcff */
[----:B------:R-:W-:-:S07]  /*3280*/  PRMT R8, R0, 0x7610, R8 ;  /* 0x0000761000087816 */ /* 0x000fce0000000008 */
.L_x_6802:
[----:B------:R-:W-:Y:S05]  /*3290*/  BSYNC B0 ;  /* 0x0000000000007941 */ /* 0x000fea0003800000 */
.L_x_6801:
[----:B------:R1:W-:Y:S01]  /*32a0*/  STG.E.U8 desc[UR36][R16.64], R8 ;  /* 0x0000000810007986 */ /* 0x0003e2000c101124 */
[----:B------:R-:W-:Y:S05]  /*32b0*/  BRA `(.L_x_6781) ;  /* 0x0000000400187947 */ /* 0x000fea0003800000 */
.L_x_6799:
        /* <DEDUP_REMOVED lines=17> */
.L_x_6806:
[----:B------:R-:W-:-:S04]  /*33d0*/  LOP3.LUT R2, R3, 0x80000000, RZ, 0xc0, !PT ;  /* 0x8000000003027812 */ /* 0x000fc800078ec0ff */
[----:B------:R-:W-:-:S04]  /*33e0*/  SHF.R.U32.HI R3, RZ, 0x18, R2 ;  /* 0x00000018ff037819 */ /* 0x000fc80000011602 */
[----:B------:R-:W-:-:S04]  /*33f0*/  LOP3.LUT R0, R0, R3, RZ, 0xfc, !PT ;  /* 0x0000000300007212 */ /* 0x000fc800078efcff */
[----:B------:R-:W-:-:S07]  /*3400*/  PRMT R8, R0, 0x7610, R8 ;  /* 0x0000761000087816 */ /* 0x000fce0000000008 */
.L_x_6805:
[----:B------:R-:W-:Y:S05]  /*3410*/  BSYNC B0 ;  /* 0x0000000000007941 */ /* 0x000fea0003800000 */
.L_x_6804:
[----:B------:R4:W-:Y:S01]  /*3420*/  STG.E.U8 desc[UR36][R16.64], R8 ;  /* 0x0000000810007986 */ /* 0x0009e2000c101124 */
[----:B------:R-:W-:Y:S05]  /*3430*/  BRA `(.L_x_6781) ;  /* 0x0000000000b87947 */ /* 0x000fea0003800000 */
.L_x_6798:
        /* <DEDUP_REMOVED lines=22> */
.L_x_6780:
        /* <DEDUP_REMOVED lines=16> */
.L_x_6809:
[----:B------:R-:W-:Y:S05]  /*36a0*/  BRA `(.L_x_6781) ;  /* 0x00000000001c7947 */ /* 0x000fea0003800000 */
.L_x_6808:
[----:B------:R-:W-:-:S06]  /*36b0*/  HADD2.F32 R2, -RZ, R2.H0_H0 ;  /* 0x20000002ff027230 */ /* 0x000fcc0000004100 */
[----:B------:R-:W1:Y:S02]  /*36c0*/  F2I.U64.TRUNC R2, R2 ;  /* 0x0000000200027311 */ /* 0x000e64000020d800 */
[----:B-1----:R3:W-:Y:S01]  /*36d0*/  STG.E.64 desc[UR36][R16.64], R2 ;  /* 0x0000000210007986 */ /* 0x0027e2000c101b24 */
[----:B------:R-:W-:Y:S05]  /*36e0*/  BRA `(.L_x_6781) ;  /* 0x00000000000c7947 */ /* 0x000fea0003800000 */
.L_x_6807:
[----:B------:R-:W-:-:S04]  /*36f0*/  HADD2.F32 R2, -RZ, R2.H0_H0 ;  /* 0x20000002ff027230 */ /* 0x000fc80000004100 */
[----:B------:R-:W1:Y:S02]  /*3700*/  F2I.FTZ.U32.TRUNC.NTZ R3, R2 ;  /* 0x0000000200037305 */ /* 0x000e64000021f000 */
[----:B-1----:R1:W-:Y:S02]  /*3710*/  STG.E desc[UR36][R16.64], R3 ;  /* 0x0000000310007986 */ /* 0x0023e4000c101924 */
.L_x_6781:
[----:B------:R-:W-:-:S04]  /*3720*/  IMAD R18, R18, 0x200, R23 ;  /* 0x0000020012127824 */ /* 0x000fc800078e0217 */
[----:B------:R-:W-:-:S07]  /*3730*/  VIADD R19, R18, 0x80 ;  /* 0x0000008012137836 */ /* 0x000fce0000000000 */
.L_x_6732:
[----:B------:R-:W-:Y:S05]  /*3740*/  BSYNC B6 ;  /* 0x0000000000067941 */ /* 0x000fea0003800000 */
.L_x_6731:
        /* <DEDUP_REMOVED lines=307> */
.L_x_6812:
        /* <DEDUP_REMOVED lines=20> */
[----:B-1----:R-:W-:Y:S01]  /*4bc0*/  F2FP.F16.F32.PACK_AB R0, RZ, R0 ;  /* 0x00000000ff00723e */ /* 0x002fe200000000ff */
[----:B------:R-:W-:Y:S06]  /*4bd0*/  BRA `(.L_x_6818) ;  /* 0x0000000c00987947 */ /* 0x000fec0003800000 */
.L_x_6816:
[----:B------:R-:W2:Y:S02]  /*4be0*/  LDG.E.U8 R2, desc[UR36][R2.64] ;  /* 0x0000002402027981 */ /* 0x000ea4000c1e1100 */
[----:B--2---:R-:W-:-:S04]  /*4bf0*/  I2FP.F32.U32 R0, R2 ;  /* 0x0000000200007245 */ /* 0x004fc80000201000 */
[----:B------:R-:W-:Y:S01]  /*4c00*/  F2FP.F16.F32.PACK_AB R0, RZ, R0 ;  /* 0x00000000ff00723e */ /* 0x000fe200000000ff */
[----:B------:R-:W-:Y:S06]  /*4c10*/  BRA `(.L_x_6818) ;  /* 0x0000000c00887947 */ /* 0x000fec0003800000 */
.L_x_6815:
        /* <DEDUP_REMOVED lines=8> */
[----:B-1----:R-:W-:Y:S01]  /*4ca0*/  F2FP.F16.F32.PACK_AB R0, RZ, R0 ;  /* 0x00000000ff00723e */ /* 0x002fe200000000ff */
[----:B------:R-:W-:Y:S06]  /*4cb0*/  BRA `(.L_x_6818) ;  /* 0x0000000c00607947 */ /* 0x000fec0003800000 */
.L_x_6820:
[----:B------:R-:W2:Y:S02]  /*4cc0*/  LDG.E R2, desc[UR36][R2.64] ;  /* 0x0000002402027981 */ /* 0x000ea4000c1e1900 */
[----:B--2---:R-:W-:-:S04]  /*4cd0*/  I2FP.F32.S32 R0, R2 ;  /* 0x0000000200007245 */ /* 0x004fc80000201400 */
[----:B------:R-:W-:Y:S01]  /*4ce0*/  F2FP.F16.F32.PACK_AB R0, RZ, R0 ;  /* 0x00000000ff00723e */ /* 0x000fe200000000ff */
[----:B------:R-:W-:Y:S06]  /*4cf0*/  BRA `(.L_x_6818) ;  /* 0x0000000c00507947 */ /* 0x000fec0003800000 */
.L_x_6819:
[----:B------:R-:W2:Y:S02]  /*4d00*/  LDG.E.U16 R2, desc[UR36][R2.64] ;  /* 0x0000002402027981 */ /* 0x000ea4000c1e1500 */
[----:B--2---:R-:W1:Y:S02]  /*4d10*/  I2F.S16 R0, R2 ;  /* 0x0000000200007306 */ /* 0x004e640000101400 */
[----:B-1----:R-:W-:Y:S01]  /*4d20*/  F2FP.F16.F32.PACK_AB R0, RZ, R0 ;  /* 0x00000000ff00723e */ /* 0x002fe200000000ff */
[----:B------:R-:W-:Y:S06]  /*4d30*/  BRA `(.L_x_6818) ;  /* 0x0000000c00407947 */ /* 0x000fec0003800000 */
.L_x_6814:
        /* <DEDUP_REMOVED lines=9> */
.L_x_6822:
[----:B------:R1:W5:Y:S01]  /*4dd0*/  LDG.E.U16 R0, desc[UR36][R2.64] ;  /* 0x0000002402007981 */ /* 0x000362000c1e1500 */
[----:B------:R-:W-:Y:S05]  /*4de0*/  BRA `(.L_x_6818) ;  /* 0x0000000c00147947 */ /* 0x000fea0003800000 */
.L_x_6821:
        /* <DEDUP_REMOVED lines=9> */
.L_x_6824:
[----:B------:R2:W5:Y:S01]  /*4e80*/  LDG.E.U16 R0, desc[UR36][R2.64] ;  /* 0x0000002402007981 */ /* 0x000562000c1e1500 */
[----:B------:R-:W-:Y:S05]  /*4e90*/  BRA `(.L_x_6818) ;  /* 0x0000000800e87947 */ /* 0x000fea0003800000 */
.L_x_6823:
[----:B------:R-:W2:Y:S01]  /*4ea0*/  LDG.E.64 R2, desc[UR36][R2.64] ;  /* 0x0000002402027981 */ /* 0x000ea2000c1e1b00 */
[----:B------:R-:W-:Y:S01]  /*4eb0*/  UMOV UR4, 0xf0000000 ;  /* 0xf000000000047882 */ /* 0x000fe20000000000 */
[----:B------:R-:W-:Y:S01]  /*4ec0*/  UMOV UR5, 0x380fffff ;  /* 0x380fffff00057882 */ /* 0x000fe20000000000 */
[----:B--2---:R-:W1:Y:S01]  /*4ed0*/  F2F.F32.F64 R0, R2 ;  /* 0x0000000200007310 */ /* 0x004e620000301000 */
[----:B------:R-:W-:-:S14]  /*4ee0*/  DSETP.GEU.AND P0, PT, |R2|, UR4, PT ;  /* 0x0000000402007e2a */ /* 0x000fdc000bf0e200 */
[----:B-1----:R-:W-:-:S05]  /*4ef0*/  @!P0 FMUL R0, R0, 1.175494350822287508e-38 ;  /* 0x0080000000008820 */ /* 0x002fca0000400000 */
[----:B------:R-:W-:Y:S01]  /*4f00*/  F2FP.F16.F32.PACK_AB R0, RZ, R0 ;  /* 0x00000000ff00723e */ /* 0x000fe200000000ff */
[----:B------:R-:W-:Y:S06]  /*4f10*/  BRA `(.L_x_6818) ;  /* 0x0000000800c87947 */ /* 0x000fec0003800000 */
.L_x_6813:
        /* <DEDUP_REMOVED lines=13> */
.L_x_6827:
        /* <DEDUP_REMOVED lines=8> */
.L_x_6826:
        /* <DEDUP_REMOVED lines=28> */
.L_x_6829:
        /* <DEDUP_REMOVED lines=15> */
.L_x_6828:
[----:B------:R-:W2:Y:S02]  /*5320*/  LDG.E.U16 R0, desc[UR36][R2.64] ;  /* 0x0000002402007981 */ /* 0x000ea4000c1e1500 */
[----:B--2---:R-:W-:-:S05]  /*5330*/  IMAD.U32 R0, R0, 0x10000, RZ ;  /* 0x0001000000007824 */ /* 0x004fca00078e00ff */
[----:B------:R-:W-:Y:S01]  /*5340*/  F2FP.F16.F32.PACK_AB R0, RZ, R0 ;  /* 0x00000000ff00723e */ /* 0x000fe200000000ff */
[----:B------:R-:W-:Y:S06]  /*5350*/  BRA `(.L_x_6818) ;  /* 0x0000000400b87947 */ /* 0x000fec0003800000 */
.L_x_6825:
        /* <DEDUP_REMOVED lines=12> */
.L_x_6832:
        /* <DEDUP_REMOVED lines=21> */
.L_x_6836:
[----:B------:R-:W-:Y:S05]  /*5570*/  BSYNC B1 ;  /* 0x0000000000017941 */ /* 0x000fea0003800000 */
.L_x_6835:
[----:B------:R-:W-:Y:S01]  /*5580*/  LEA R3, R0, 0x3b800000, 0x17 ;  /* 0x3b80000000037811 */ /* 0x000fe200078eb8ff */
[----:B------:R-:W-:-:S05]  /*5590*/  IMAD.SHL.U32 R0, R2, 0x100000, RZ ;  /* 0x0010000002007824 */ /* 0x000fca00078e00ff */
[----:B------:R-:W-:-:S07]  /*55a0*/  LOP3.LUT R0, R3, R0, R4, 0xfe, !PT ;  /* 0x0000000003007212 */ /* 0x000fce00078efe04 */
.L_x_6834:
[----:B------:R-:W-:Y:S05]  /*55b0*/  BSYNC B0 ;  /* 0x0000000000007941 */ /* 0x000fea0003800000 */
.L_x_6833:
[----:B------:R-:W-:Y:S01]  /*55c0*/  F2FP.F16.F32.PACK_AB R0, RZ, R0 ;  /* 0x00000000ff00723e */ /* 0x000fe200000000ff */
[----:B------:R-:W-:Y:S06]  /*55d0*/  BRA `(.L_x_6818) ;  /* 0x0000000400187947 */ /* 0x000fec0003800000 */
.L_x_6831:
        /* <DEDUP_REMOVED lines=21> */
.L_x_6840:
[----:B------:R-:W-:Y:S05]  /*5730*/  BSYNC B1 ;  /* 0x0000000000017941 */ /* 0x000fea0003800000 */
.L_x_6839:
[----:B------:R-:W-:Y:S01]  /*5740*/  LEA R3, R0, 0x37800000, 0x17 ;  /* 0x3780000000037811 */ /* 0x000fe200078eb8ff */
[----:B------:R-:W-:-:S05]  /*5750*/  IMAD.SHL.U32 R0, R2, 0x200000, RZ ;  /* 0x0020000002007824 */ /* 0x000fca00078e00ff */
[----:B------:R-:W-:-:S07]  /*5760*/  LOP3.LUT R0, R3, R0, R4, 0xfe, !PT ;  /* 0x0000000003007212 */ /* 0x000fce00078efe04 */
.L_x_6838:
[----:B------:R-:W-:Y:S05]  /*5770*/  BSYNC B0 ;  /* 0x0000000000007941 */ /* 0x000fea0003800000 */
.L_x_6837:
[----:B------:R-:W-:Y:S01]  /*5780*/  F2FP.F16.F32.PACK_AB R0, RZ, R0 ;  /* 0x00000000ff00723e */ /* 0x000fe200000000ff */
[----:B------:R-:W-:Y:S06]  /*5790*/  BRA `(.L_x_6818) ;  /* 0x0000000000a87947 */ /* 0x000fec0003800000 */
.L_x_6830:
        /* <DEDUP_REMOVED lines=14> */
.L_x_6844:
[----:B------:R-:W-:Y:S05]  /*5880*/  BSYNC B0 ;  /* 0x0000000000007941 */ /* 0x000fea0003800000 */
.L_x_6843:
[----:B------:R-:W-:Y:S01]  /*5890*/  F2FP.F16.F32.PACK_AB R0, RZ, R0 ;  /* 0x00000000ff00723e */ /* 0x000fe200000000ff */
[----:B------:R-:W-:Y:S06]  /*58a0*/  BRA `(.L_x_6818) ;  /* 0x0000000000647947 */ /* 0x000fec0003800000 */
.L_x_6817:
        /* <DEDUP_REMOVED lines=16> */
.L_x_6845:
[----:B------:R-:W-:Y:S01]  /*59b0*/  PRMT R0, RZ, 0x7610, R0 ;  /* 0x00007610ff007816 */ /* 0x000fe20000000000 */
[----:B------:R-:W-:Y:S06]  /*59c0*/  BRA `(.L_x_6818) ;  /* 0x00000000001c7947 */ /* 0x000fec0003800000 */
.L_x_6842:
[----:B------:R-:W2:Y:S02]  /*59d0*/  LDG.E.64 R2, desc[UR36][R2.64] ;  /* 0x0000002402027981 */ /* 0x000ea4000c1e1b00 */
[----:B--2---:R-:W1:Y:S02]  /*59e0*/  I2F.U64 R0, R2 ;  /* 0x0000000200007312 */ /* 0x004e640000301000 */
[----:B-1----:R-:W-:Y:S01]  /*59f0*/  F2FP.F16.F32.PACK_AB R0, RZ, R0 ;  /* 0x00000000ff00723e */ /* 0x002fe200000000ff */
[----:B------:R-:W-:Y:S06]  /*5a00*/  BRA `(.L_x_6818) ;  /* 0x00000000000c7947 */ /* 0x000fec0003800000 */
.L_x_6841:
[----:B------:R-:W2:Y:S02]  /*5a10*/  LDG.E R2, desc[UR36][R2.64] ;  /* 0x0000002402027981 */ /* 0x000ea4000c1e1900 */
[----:B--2---:R-:W-:-:S04]  /*5a20*/  I2FP.F32.U32 R0, R2 ;  /* 0x0000000200007245 */ /* 0x004fc80000201000 */
[----:B------:R-:W-:-:S07]  /*5a30*/  F2FP.F16.F32.PACK_AB R0, RZ, R0 ;  /* 0x00000000ff00723e */ /* 0x000fce00000000ff */
.L_x_6818:
[----:B-12---:R-:W1:Y:S01]  /*5a40*/  LDC.U16 R2, c[0x0][0x422] ;  /* 0x00010880ff027b82 */ /* 0x006e620000000400 */
[----:B-----5:R-:W-:Y:S01]  /*5a50*/  HADD2.F32 R5, -RZ, R0.H0_H0 ;  /* 0x20000000ff057230 */ /* 0x020fe20000004100 */
[----:B------:R-:W-:Y:S01]  /*5a60*/  BSSY B0, `(.L_x_6846) ;  /* 0x0000041000007945 */ /* 0x000fe20003800000 */
[----:B-1----:R-:W-:-:S05]  /*5a70*/  HADD2.F32 R2, -RZ, R2.H0_H0 ;  /* 0x20000002ff027230 */ /* 0x002fca0000004100 */
        /* <DEDUP_REMOVED lines=26> */
.L_x_6851:
[----:B------:R-:W-:Y:S01]  /*5c20*/  FSETP.GEU.FTZ.AND P0, PT, R7, -R6, PT ;  /* 0x800000060700720b */ /* 0x000fe20003f1e000 */
[----:B------:R-:W-:-:S12]  /*5c30*/  FADD.FTZ R0, R0, -1 ;  /* 0xbf80000000007421 */ /* 0x000fd80000010000 */
[----:B------:R-:W-:-:S07]  /*5c40*/  @!P0 FADD.FTZ R0, R0, -1 ;  /* 0xbf80000000008421 */ /* 0x000fce0000010000 */
.L_x_6850:
[----:B------:R-:W-:Y:S05]  /*5c50*/  BSYNC B1 ;  /* 0x0000000000017941 */ /* 0x000fea0003800000 */
.L_x_6849:
[----:B------:R-:W-:Y:S01]  /*5c60*/  FFMA.FTZ R3, -R6, R0, R3 ;  /* 0x0000000006037223 */ /* 0x000fe20000010103 */
[----:B------:R-:W-:Y:S06]  /*5c70*/  BRA `(.L_x_6847) ;  /* 0x00000000007c7947 */ /* 0x000fec0003800000 */
.L_x_6848:
        /* <DEDUP_REMOVED lines=15> */
.L_x_6854:
        /* <DEDUP_REMOVED lines=13> */
.L_x_6853:
[----:B------:R-:W-:Y:S05]  /*5e40*/  BSYNC B1 ;  /* 0x0000000000017941 */ /* 0x000fea0003800000 */
.L_x_6852:
[----:B------:R-:W-:-:S04]  /*5e50*/  FMUL.FTZ R3, R3, 1.1920928955078125e-07 ;  /* 0x3400000003037820 */ /* 0x000fc80000410000 */
[----:B------:R-:W-:-:S07]  /*5e60*/  FMUL.FTZ R3, R8, R3 ;  /* 0x0000000308037220 */ /* 0x000fce0000410000 */
.L_x_6847:
[----:B------:R-:W-:Y:S05]  /*5e70*/  BSYNC B0 ;  /* 0x0000000000007941 */ /* 0x000fea0003800000 */
.L_x_6846:
        /* <DEDUP_REMOVED lines=20> */
.L_x_6858:
[----:B------:R-:W-:-:S06]  /*5fc0*/  HADD2.F32 R3, -RZ, R2.H0_H0 ;  /* 0x20000002ff037230 */ /* 0x000fcc0000004100 */
[----:B------:R-:W1:Y:S02]  /*5fd0*/  F2I.S64.TRUNC R2, R3 ;  /* 0x0000000300027311 */ /* 0x000e64000020d900 */
[----:B-1----:R1:W-:Y:S01]  /*5fe0*/  STG.E.U8 desc[UR36][R16.64], R2 ;  /* 0x0000000210007986 */ /* 0x0023e2000c101124 */
[----:B------:R-:W-:Y:S05]  /*5ff0*/  BRA `(.L_x_6860) ;  /* 0x0000000c00847947 */ /* 0x000fea0003800000 */
.L_x_6857:
        /* <DEDUP_REMOVED lines=10> */
.L_x_6862:
[----:B------:R-:W-:-:S04]  /*60a0*/  HADD2.F32 R2, -RZ, R2.H0_H0 ;  /* 0x20000002ff027230 */ /* 0x000fc80000004100 */
[----:B------:R-:W1:Y:S02]  /*60b0*/  F2I.FTZ.TRUNC.NTZ R3, R2 ;  /* 0x0000000200037305 */ /* 0x000e64000021f100 */
[----:B-1----:R3:W-:Y:S01]  /*60c0*/  STG.E desc[UR36][R16.64], R3 ;  /* 0x0000000310007986 */ /* 0x0027e2000c101924 */
[----:B------:R-:W-:Y:S05]  /*60d0*/  BRA `(.L_x_6860) ;  /* 0x0000000c004c7947 */ /* 0x000fea0003800000 */
.L_x_6861:
[----:B------:R-:W-:-:S04]  /*60e0*/  HADD2.F32 R2, -RZ, R2.H0_H0 ;  /* 0x20000002ff027230 */ /* 0x000fc80000004100 */
[----:B------:R-:W1:Y:S02]  /*60f0*/  F2I.FTZ.TRUNC.NTZ R3, R2 ;  /* 0x0000000200037305 */ /* 0x000e64000021f100 */
[----:B-1----:R1:W-:Y:S01]  /*6100*/  STG.E.U16 desc[UR36][R16.64], R3 ;  /* 0x0000000310007986 */ /* 0x0023e2000c101524 */
[----:B------:R-:W-:Y:S05]  /*6110*/  BRA `(.L_x_6860) ;  /* 0x0000000c003c7947 */ /* 0x000fea0003800000 */
.L_x_6856:
        /* <DEDUP_REMOVED lines=9> */
.L_x_6864:
[----:B------:R1:W-:Y:S01]  /*61b0*/  STG.E.U16 desc[UR36][R16.64], R2 ;  /* 0x0000000210007986 */ /* 0x0003e2000c101524 */
[----:B------:R-:W-:Y:S05]  /*61c0*/  BRA `(.L_x_6860) ;  /* 0x0000000c00107947 */ /* 0x000fea0003800000 */
.L_x_6863:
        /* <DEDUP_REMOVED lines=10> */
.L_x_6866:
[----:B------:R-:W-:-:S05]  /*6270*/  HADD2.F32 R0, -RZ, R2.H0_H0 ;  /* 0x20000002ff007230 */ /* 0x000fca0000004100 */
[----:B------:R-:W-:-:S04]  /*6280*/  F2FP.F16.F32.PACK_AB R0, RZ, R0 ;  /* 0x00000000ff00723e */ /* 0x000fc800000000ff */
[----:B------:R-:W-:-:S05]  /*6290*/  PRMT R0, R0, 0x5410, RZ ;  /* 0x0000541000007816 */ /* 0x000fca00000000ff */
[----:B------:R1:W-:Y:S01]  /*62a0*/  STG.E desc[UR36][R16.64], R0 ;  /* 0x0000000010007986 */ /* 0x0003e2000c101924 */
[----:B------:R-:W-:Y:S05]  /*62b0*/  BRA `(.L_x_6860) ;  /* 0x0000000800d47947 */ /* 0x000fea0003800000 */
.L_x_6865:
[----:B------:R-:W-:-:S05]  /*62c0*/  HADD2.F32 R2, -RZ, R2.H0_H0 ;  /* 0x20000002ff027230 */ /* 0x000fca0000004100 */
[----:B------:R-:W-:-:S06]  /*62d0*/  FMUL.FTZ R2, R2, 1 ;  /* 0x3f80000002027820 */ /* 0x000fcc0000410000 */
[----:B------:R-:W1:Y:S02]  /*62e0*/  F2F.F64.F32 R2, R2 ;  /* 0x0000000200027310 */ /* 0x000e640000201800 */
[----:B-1----:R1:W-:Y:S01]  /*62f0*/  STG.E.64 desc[UR36][R16.64], R2 ;  /* 0x0000000210007986 */ /* 0x0023e2000c101b24 */
[----:B------:R-:W-:Y:S05]  /*6300*/  BRA `(.L_x_6860) ;  /* 0x0000000800c07947 */ /* 0x000fea0003800000 */
.L_x_6855:
        /* <DEDUP_REMOVED lines=13> */
.L_x_6869:
[----:B------:R-:W-:Y:S01]  /*63e0*/  HADD2.F32 R2, -RZ, R2.H0_H0 ;  /* 0x20000002ff027230 */ /* 0x000fe20000004100 */
[----:B------:R-:W-:-:S04]  /*63f0*/  CS2R R6, SRZ ;  /* 0x0000000000067805 */ /* 0x000fc8000001ff00 */
[----:B------:R-:W-:-:S04]  /*6400*/  FMUL.FTZ R2, R2, 1 ;  /* 0x3f80000002027820 */ /* 0x000fc80000410000 */
[----:B------:R-:W1:Y:S02]  /*6410*/  F2F.F64.F32 R4, R2 ;  /* 0x0000000200047310 */ /* 0x000e640000201800 */
[----:B-1----:R1:W-:Y:S01]  /*6420*/  STG.E.128 desc[UR36][R16.64], R4 ;  /* 0x0000000410007986 */ /* 0x0023e2000c101d24 */
[----:B------:R-:W-:Y:S05]  /*6430*/  BRA `(.L_x_6860) ;  /* 0x0000000800747947 */ /* 0x000fea0003800000 */
.L_x_6868:
        /* <DEDUP_REMOVED lines=21> */
.L_x_6873:
[----:B------:R-:W-:Y:S05]  /*6590*/  BSYNC B0 ;  /* 0x0000000000007941 */ /* 0x000fea0003800000 */
.L_x_6872:
[----:B------:R-:W-:-:S05]  /*65a0*/  LOP3.LUT R3, R0, R3, RZ, 0xfc, !PT ;  /* 0x0000000300037212 */ /* 0x000fca00078efcff */
[----:B------:R1:W-:Y:S01]  /*65b0*/  STG.E.U8 desc[UR36][R16.64], R3 ;  /* 0x0000000310007986 */ /* 0x0003e2000c101124 */
[----:B------:R-:W-:Y:S05]  /*65c0*/  BRA `(.L_x_6860) ;  /* 0x0000000800107947 */ /* 0x000fea0003800000 */
.L_x_6871:
        /* <DEDUP_REMOVED lines=13> */
.L_x_6875:
[----:B------:R-:W-:Y:S01]  /*66a0*/  IMAD.MOV.U32 R0, RZ, RZ, 0x7f ;  /* 0x0000007fff007424 */ /* 0x000fe200078e00ff */
[----:B------:R-:W-:-:S04]  /*66b0*/  ISETP.GT.U32.AND P0, PT, R2, 0x7f800000, PT ;  /* 0x7f8000000200780c */ /* 0x000fc80003f04070 */
[----:B------:R-:W-:-:S09]  /*66c0*/  SEL R0, R0, 0x7c, P0 ;  /* 0x0000007c00007807 */ /* 0x000fd20000000000 */
.L_x_6876:
[----:B------:R-:W-:Y:S05]  /*66d0*/  BSYNC B0 ;  /* 0x0000000000007941 */ /* 0x000fea0003800000 */
.L_x_6874:
[----:B------:R-:W-:-:S04]  /*66e0*/  LOP3.LUT R2, R3, 0x80000000, RZ, 0xc0, !PT ;  /* 0x8000000003027812 */ /* 0x000fc800078ec0ff */
[----:B------:R-:W-:-:S04]  /*66f0*/  SHF.R.U32.HI R3, RZ, 0x18, R2 ;  /* 0x00000018ff037819 */ /* 0x000fc80000011602 */
[----:B------:R-:W-:-:S05]  /*6700*/  LOP3.LUT R3, R0, R3, RZ, 0xfc, !PT ;  /* 0x0000000300037212 */ /* 0x000fca00078efcff */
[----:B------:R1:W-:Y:S01]  /*6710*/  STG.E.U8 desc[UR36][R16.64], R3 ;  /* 0x0000000310007986 */ /* 0x0003e2000c101124 */
[----:B------:R-:W-:Y:S05]  /*6720*/  BRA `(.L_x_6860) ;  /* 0x0000000400b87947 */ /* 0x000fea0003800000 */
.L_x_6870:
[----:B------:R-:W-:-:S05]  /*6730*/  HADD2.F32 R0, -RZ, R2.H0_H0 ;  /* 0x20000002ff007230 */ /* 0x000fca0000004100 */
[----:B------:R-:W-:-:S05]  /*6740*/  F2FP.BF16.F32.PACK_AB R0, RZ, R0 ;  /* 0x00000000ff00723e */ /* 0x000fca00000010ff */
[----:B------:R1:W-:Y:S01]  /*6750*/  STG.E.U16 desc[UR36][R16.64], R0 ;  /* 0x0000000010007986 */ /* 0x0003e2000c101524 */
[----:B------:R-:W-:Y:S05]  /*6760*/  BRA `(.L_x_6860) ;  /* 0x0000000400a87947 */ /* 0x000fea0003800000 */
.L_x_6867:
        /* <DEDUP_REMOVED lines=12> */
.L_x_6879:
        /* <DEDUP_REMOVED lines=17> */
.L_x_6882:
[----:B------:R-:W-:-:S04]  /*6940*/  LOP3.LUT R2, R3, 0x80000000, RZ, 0xc0, !PT ;  /* 0x8000000003027812 */ /* 0x000fc800078ec0ff */
[----:B------:R-:W-:-:S04]  /*6950*/  SHF.R.U32.HI R3, RZ, 0x18, R2 ;  /* 0x00000018ff037819 */ /* 0x000fc80000011602 */
[----:B------:R-:W-:-:S04]  /*6960*/  LOP3.LUT R0, R0, R3, RZ, 0xfc, !PT ;  /* 0x0000000300007212 */ /* 0x000fc800078efcff */
[----:B------:R-:W-:-:S07]  /*6970*/  PRMT R8, R0, 0x7610, R8 ;  /* 0x0000761000087816 */ /* 0x000fce0000000008 */
.L_x_6881:
[----:B------:R-:W-:Y:S05]  /*6980*/  BSYNC B0 ;  /* 0x0000000000007941 */ /* 0x000fea0003800000 */
.L_x_6880:
[----:B------:R1:W-:Y:S01]  /*6990*/  STG.E.U8 desc[UR36][R16.64], R8 ;  /* 0x0000000810007986 */ /* 0x0003e2000c101124 */
[----:B------:R-:W-:Y:S05]  /*69a0*/  BRA `(.L_x_6860) ;  /* 0x0000000400187947 */ /* 0x000fea0003800000 */
.L_x_6878:
        /* <DEDUP_REMOVED lines=17> */
.L_x_6885:
[----:B------:R-:W-:-:S04]  /*6ac0*/  LOP3.LUT R2, R3, 0x80000000, RZ, 0xc0, !PT ;  /* 0x8000000003027812 */ /* 0x000fc800078ec0ff */
[----:B------:R-:W-:-:S04]  /*6ad0*/  SHF.R.U32.HI R3, RZ, 0x18, R2 ;  /* 0x00000018ff037819 */ /* 0x000fc80000011602 */
[----:B------:R-:W-:-:S04]  /*6ae0*/  LOP3.LUT R0, R0, R3, RZ, 0xfc, !PT ;  /* 0x0000000300007212 */ /* 0x000fc800078efcff */
[----:B------:R-:W-:-:S07]  /*6af0*/  PRMT R8, R0, 0x7610, R8 ;  /* 0x0000761000087816 */ /* 0x000fce0000000008 */
.L_x_6884:
[----:B------:R-:W-:Y:S05]  /*6b00*/  BSYNC B0 ;  /* 0x0000000000007941 */ /* 0x000fea0003800000 */
.L_x_6883:
[----:B------:R1:W-:Y:S01]  /*6b10*/  STG.E.U8 desc[UR36][R16.64], R8 ;  /* 0x0000000810007986 */ /* 0x0003e2000c101124 */
[----:B------:R-:W-:Y:S05]  /*6b20*/  BRA `(.L_x_6860) ;  /* 0x0000000000b87947 */ /* 0x000fea0003800000 */
.L_x_6877:
        /* <DEDUP_REMOVED lines=22> */
.L_x_6859:
        /* <DEDUP_REMOVED lines=16> */
.L_x_6888:
[----:B------:R-:W-:Y:S05]  /*6d90*/  BRA `(.L_x_6860) ;  /* 0x00000000001c7947 */ /* 0x000fea0003800000 */
.L_x_6887:
[----:B------:R-:W-:-:S06]  /*6da0*/  HADD2.F32 R2, -RZ, R2.H0_H0 ;  /* 0x20000002ff027230 */ /* 0x000fcc0000004100 */
[----:B------:R-:W1:Y:S02]  /*6db0*/  F2I.U64.TRUNC R2, R2 ;  /* 0x0000000200027311 */ /* 0x000e64000020d800 */
[----:B-1----:R1:W-:Y:S01]  /*6dc0*/  STG.E.64 desc[UR36][R16.64], R2 ;  /* 0x0000000210007986 */ /* 0x0023e2000c101b24 */
[----:B------:R-:W-:Y:S05]  /*6dd0*/  BRA `(.L_x_6860) ;  /* 0x00000000000c7947 */ /* 0x000fea0003800000 */
.L_x_6886:
[----:B------:R-:W-:-:S04]  /*6de0*/  HADD2.F32 R2, -RZ, R2.H0_H0 ;  /* 0x20000002ff027230 */ /* 0x000fc80000004100 */
[----:B------:R-:W1:Y:S02]  /*6df0*/  F2I.FTZ.U32.TRUNC.NTZ R3, R2 ;  /* 0x0000000200037305 */ /* 0x000e64000021f000 */
[----:B-1----:R1:W-:Y:S02]  /*6e00*/  STG.E desc[UR36][R16.64], R3 ;  /* 0x0000000310007986 */ /* 0x0023e4000c101924 */
.L_x_6860:
[----:B------:R-:W-:-:S07]  /*6e10*/  VIADD R19, R19, 0x80 ;  /* 0x0000008013137836 */ /* 0x000fce0000000000 */
.L_x_6811:
[----:B------:R-:W-:Y:S05]  /*6e20*/  BSYNC B6 ;  /* 0x0000000000067941 */ /* 0x000fea0003800000 */
.L_x_6810:
        /* <DEDUP_REMOVED lines=307> */
.L_x_6891:
        /* <DEDUP_REMOVED lines=22> */
.L_x_6895:
[----:B------:R-:W2:Y:S02]  /*82c0*/  LDG.E.U8 R2, desc[UR36][R2.64] ;  /* 0x0000002402027981 */ /* 0x000ea4000c1e1100 */
[----:B--2---:R-:W-:-:S04]  /*82d0*/  I2FP.F32.U32 R0, R2 ;  /* 0x0000000200007245 */ /* 0x004fc80000201000 */
[----:B------:R-:W-:Y:S01]  /*82e0*/  F2FP.F16.F32.PACK_AB R0, RZ, R0 ;  /* 0x00000000ff00723e */ /* 0x000fe200000000ff */
[----:B------:R-:W-:Y:S06]  /*82f0*/  BRA `(.L_x_6897) ;  /* 0x0000000c00887947 */ /* 0x000fec0003800000 */
.L_x_6894:
        /* <DEDUP_REMOVED lines=10> */
.L_x_6899:
[----:B------:R-:W2:Y:S02]  /*83a0*/  LDG.E R2, desc[UR36][R2.64] ;  /* 0x0000002402027981 */ /* 0x000ea4000c1e1900 */
[----:B--2---:R-:W-:-:S04]  /*83b0*/  I2FP.F32.S32 R0, R2 ;  /* 0x0000000200007245 */ /* 0x004fc80000201400 */
[----:B------:R-:W-:Y:S01]  /*83c0*/  F2FP.F16.F32.PACK_AB R0, RZ, R0 ;  /* 0x00000000ff00723e */ /* 0x000fe200000000ff */
[----:B------:R-:W-:Y:S06]  /*83d0*/  BRA `(.L_x_6897) ;  /* 0x0000000c00507947 */ /* 0x000fec0003800000 */
.L_x_6898:
[----:B------:R-:W2:Y:S02]  /*83e0*/  LDG.E.U16 R2, desc[UR36][R2.64] ;  /* 0x0000002402027981 */ /* 0x000ea4000c1e1500 */
[----:B--2---:R-:W1:Y:S02]  /*83f0*/  I2F.S16 R0, R2 ;  /* 0x0000000200007306 */ /* 0x004e640000101400 */
[----:B-1----:R-:W-:Y:S01]  /*8400*/  F2FP.F16.F32.PACK_AB R0, RZ, R0 ;  /* 0x00000000ff00723e */ /* 0x002fe200000000ff */
[----:B------:R-:W-:Y:S06]  /*8410*/  BRA `(.L_x_6897) ;  /* 0x0000000c00407947 */ /* 0x000fec0003800000 */
.L_x_6893:
        /* <DEDUP_REMOVED lines=9> */
.L_x_6901:
[----:B------:R1:W5:Y:S01]  /*84b0*/  LDG.E.U16 R0, desc[UR36][R2.64] ;  /* 0x0000002402007981 */ /* 0x000362000c1e1500 */
[----:B------:R-:W-:Y:S05]  /*84c0*/  BRA `(.L_x_6897) ;  /* 0x0000000c00147947 */ /* 0x000fea0003800000 */
.L_x_6900:
        /* <DEDUP_REMOVED lines=9> */
.L_x_6903:
[----:B------:R2:W5:Y:S01]  /*8560*/  LDG.E.U16 R0, desc[UR36][R2.64] ;  /* 0x0000002402007981 */ /* 0x000562000c1e1500 */
[----:B------:R-:W-:Y:S05]  /*8570*/  BRA `(.L_x_6897) ;  /* 0x0000000800e87947 */ /* 0x000fea0003800000 */
.L_x_6902:
        /* <DEDUP_REMOVED lines=8> */
.L_x_6892:
        /* <DEDUP_REMOVED lines=13> */
.L_x_6906:
        /* <DEDUP_REMOVED lines=8> */
.L_x_6905:
        /* <DEDUP_REMOVED lines=28> */
.L_x_6908:
        /* <DEDUP_REMOVED lines=15> */
.L_x_6907:
[----:B------:R-:W2:Y:S02]  /*8a00*/  LDG.E.U16 R0, desc[UR36][R2.64] ;  /* 0x0000002402007981 */ /* 0x000ea4000c1e1500 */
[----:B--2---:R-:W-:-:S05]  /*8a10*/  IMAD.U32 R0, R0, 0x10000, RZ ;  /* 0x0001000000007824 */ /* 0x004fca00078e00ff */
[----:B------:R-:W-:Y:S01]  /*8a20*/  F2FP.F16.F32.PACK_AB R0, RZ, R0 ;  /* 0x00000000ff00723e */ /* 0x000fe200000000ff */
[----:B------:R-:W-:Y:S06]  /*8a30*/  BRA `(.L_x_6897) ;  /* 0x0000000400b87947 */ /* 0x000fec0003800000 */
.L_x_6904:
        /* <DEDUP_REMOVED lines=12> */
.L_x_6911:
        /* <DEDUP_REMOVED lines=21> */
.L_x_6915:
[----:B------:R-:W-:Y:S05]  /*8c50*/  BSYNC B1 ;  /* 0x0000000000017941 */ /* 0x000fea0003800000 */
.L_x_6914:
[----:B------:R-:W-:Y:S01]  /*8c60*/  LEA R3, R0, 0x3b800000, 0x17 ;  /* 0x3b80000000037811 */ /* 0x000fe200078eb8ff */
[----:B------:R-:W-:-:S05]  /*8c70*/  IMAD.SHL.U32 R0, R2, 0x100000, RZ ;  /* 0x0010000002007824 */ /* 0x000fca00078e00ff */
[----:B------:R-:W-:-:S07]  /*8c80*/  LOP3.LUT R0, R3, R0, R4, 0xfe, !PT ;  /* 0x0000000003007212 */ /* 0x000fce00078efe04 */
.L_x_6913:
[----:B------:R-:W-:Y:S05]  /*8c90*/  BSYNC B0 ;  /* 0x0000000000007941 */ /* 0x000fea0003800000 */
.L_x_6912:
[----:B------:R-:W-:Y:S01]  /*8ca0*/  F2FP.F16.F32.PACK_AB R0, RZ, R0 ;  /* 0x00000000ff00723e */ /* 0x000fe200000000ff */
[----:B------:R-:W-:Y:S06]  /*8cb0*/  BRA `(.L_x_6897) ;  /* 0x0000000400187947 */ /* 0x000fec0003800000 */
.L_x_6910:
        /* <DEDUP_REMOVED lines=21> */
.L_x_6919:
[----:B------:R-:W-:Y:S05]  /*8e10*/  BSYNC B1 ;  /* 0x0000000000017941 */ /* 0x000fea0003800000 */
.L_x_6918:
[----:B------:R-:W-:Y:S01]  /*8e20*/  LEA R3, R0, 0x37800000, 0x17 ;  /* 0x3780000000037811 */ /* 0x000fe200078eb8ff */
[----:B------:R-:W-:-:S05]  /*8e30*/  IMAD.SHL.U32 R0, R2, 0x200000, RZ ;  /* 0x0020000002007824 */ /* 0x000fca00078e00ff */
[----:B------:R-:W-:-:S07]  /*8e40*/  LOP3.LUT R0, R3, R0, R4, 0xfe, !PT ;  /* 0x0000000003007212 */ /* 0x000fce00078efe04 */
.L_x_6917:
[----:B------:R-:W-:Y:S05]  /*8e50*/  BSYNC B0 ;  /* 0x0000000000007941 */ /* 0x000fea0003800000 */
.L_x_6916:
[----:B------:R-:W-:Y:S01]  /*8e60*/  F2FP.F16.F32.PACK_AB R0, RZ, R0 ;  /* 0x00000000ff00723e */ /* 0x000fe200000000ff */
[----:B------:R-:W-:Y:S06]  /*8e70*/  BRA `(.L_x_6897) ;  /* 0x0000000000a87947 */ /* 0x000fec0003800000 */
.L_x_6909:
        /* <DEDUP_REMOVED lines=14> */
.L_x_6923:
[----:B------:R-:W-:Y:S05]  /*8f60*/  BSYNC B0 ;  /* 0x0000000000007941 */ /* 0x000fea0003800000 */
.L_x_6922:
[----:B------:R-:W-:Y:S01]  /*8f70*/  F2FP.F16.F32.PACK_AB R0, RZ, R0 ;  /* 0x00000000ff00723e */ /* 0x000fe200000000ff */
[----:B------:R-:W-:Y:S06]  /*8f80*/  BRA `(.L_x_6897) ;  /* 0x0000000000647947 */ /* 0x000fec0003800000 */
.L_x_6896:
        /* <DEDUP_REMOVED lines=16> */
.L_x_6924:
[----:B------:R-:W-:Y:S01]  /*9090*/  PRMT R0, RZ, 0x7610, R0 ;  /* 0x00007610ff007816 */ /* 0x000fe20000000000 */
[----:B------:R-:W-:Y:S06]  /*90a0*/  BRA `(.L_x_6897) ;  /* 0x00000000001c7947 */ /* 0x000fec0003800000 */
.L_x_6921:
[----:B------:R-:W2:Y:S02]  /*90b0*/  LDG.E.64 R2, desc[UR36][R2.64] ;  /* 0x0000002402027981 */ /* 0x000ea4000c1e1b00 */
[----:B--2---:R-:W1:Y:S02]  /*90c0*/  I2F.U64 R0, R2 ;  /* 0x0000000200007312 */ /* 0x004e640000301000 */
[----:B-1----:R-:W-:Y:S01]  /*90d0*/  F2FP.F16.F32.PACK_AB R0, RZ, R0 ;  /* 0x00000000ff00723e */ /* 0x002fe200000000ff */
[----:B------:R-:W-:Y:S06]  /*90e0*/  BRA `(.L_x_6897) ;  /* 0x00000000000c7947 */ /* 0x000fec0003800000 */
.L_x_6920:
[----:B------:R-:W2:Y:S02]  /*90f0*/  LDG.E R2, desc[UR36][R2.64] ;  /* 0x0000002402027981 */ /* 0x000ea4000c1e1900 */
[----:B--2---:R-:W-:-:S04]  /*9100*/  I2FP.F32.U32 R0, R2 ;  /* 0x0000000200007245 */ /* 0x004fc80000201000 */
[----:B------:R-:W-:-:S07]  /*9110*/  F2FP.F16.F32.PACK_AB R0, RZ, R0 ;  /* 0x00000000ff00723e */ /* 0x000fce00000000ff */
.L_x_6897:
        /* <DEDUP_REMOVED lines=30> */
.L_x_6930:
[----:B------:R-:W-:Y:S01]  /*9300*/  FSETP.GEU.FTZ.AND P0, PT, R7, -R6, PT ;  /* 0x800000060700720b */ /* 0x000fe20003f1e000 */
[----:B------:R-:W-:-:S12]  /*9310*/  FADD.FTZ R0, R0, -1 ;  /* 0xbf80000000007421 */ /* 0x000fd80000010000 */
[----:B------:R-:W-:-:S07]  /*9320*/  @!P0 FADD.FTZ R0, R0, -1 ;  /* 0xbf80000000008421 */ /* 0x000fce0000010000 */
.L_x_6929:
[----:B------:R-:W-:Y:S05]  /*9330*/  BSYNC B1 ;  /* 0x0000000000017941 */ /* 0x000fea0003800000 */
.L_x_6928:
[----:B------:R-:W-:Y:S01]  /*9340*/  FFMA.FTZ R3, -R6, R0, R3 ;  /* 0x0000000006037223 */ /* 0x000fe20000010103 */
[----:B------:R-:W-:Y:S06]  /*9350*/  BRA `(.L_x_6926) ;  /* 0x00000000007c7947 */ /* 0x000fec0003800000 */
.L_x_6927:
        /* <DEDUP_REMOVED lines=15> */
.L_x_6933:
        /* <DEDUP_REMOVED lines=13> */
.L_x_6932:
[----:B------:R-:W-:Y:S05]  /*9520*/  BSYNC B1 ;  /* 0x0000000000017941 */ /* 0x000fea0003800000 */
.L_x_6931:
[----:B------:R-:W-:-:S04]  /*9530*/  FMUL.FTZ R3, R3, 1.1920928955078125e-07 ;  /* 0x3400000003037820 */ /* 0x000fc80000410000 */
[----:B------:R-:W-:-:S07]  /*9540*/  FMUL.FTZ R3, R8, R3 ;  /* 0x0000000308037220 */ /* 0x000fce0000410000 */
.L_x_6926:
[----:B------:R-:W-:Y:S05]  /*9550*/  BSYNC B0 ;  /* 0x0000000000007941 */ /* 0x000fea0003800000 */
.L_x_6925:
        /* <DEDUP_REMOVED lines=20> */
.L_x_6937:
[----:B------:R-:W-:-:S06]  /*96a0*/  HADD2.F32 R3, -RZ, R2.H0_H0 ;  /* 0x20000002ff037230 */ /* 0x000fcc0000004100 */
[----:B------:R-:W1:Y:S02]  /*96b0*/  F2I.S64.TRUNC R2, R3 ;  /* 0x0000000300027311 */ /* 0x000e64000020d900 */
[----:B-1----:R1:W-:Y:S01]  /*96c0*/  STG.E.U8 desc[UR36][R16.64], R2 ;  /* 0x0000000210007986 */ /* 0x0023e2000c101124 */
[----:B------:R-:W-:Y:S05]  /*96d0*/  BRA `(.L_x_6939) ;  /* 0x0000000c00847947 */ /* 0x000fea0003800000 */
.L_x_6936:
        /* <DEDUP_REMOVED lines=10> */
.L_x_6941:
[----:B------:R-:W-:-:S04]  /*9780*/  HADD2.F32 R2, -RZ, R2.H0_H0 ;  /* 0x20000002ff027230 */ /* 0x000fc80000004100 */
[----:B------:R-:W1:Y:S02]  /*9790*/  F2I.FTZ.TRUNC.NTZ R3, R2 ;  /* 0x0000000200037305 */ /* 0x000e64000021f100 */
[----:B-1----:R3:W-:Y:S01]  /*97a0*/  STG.E desc[UR36][R16.64], R3 ;  /* 0x0000000310007986 */ /* 0x0027e2000c101924 */
[----:B------:R-:W-:Y:S05]  /*97b0*/  BRA `(.L_x_6939) ;  /* 0x0000000c004c7947 */ /* 0x000fea0003800000 */
.L_x_6940:
[----:B------:R-:W-:-:S04]  /*97c0*/  HADD2.F32 R2, -RZ, R2.H0_H0 ;  /* 0x20000002ff027230 */ /* 0x000fc80000004100 */
[----:B------:R-:W1:Y:S02]  /*97d0*/  F2I.FTZ.TRUNC.NTZ R3, R2 ;  /* 0x0000000200037305 */ /* 0x000e64000021f100 */
[----:B-1----:R1:W-:Y:S01]  /*97e0*/  STG.E.U16 desc[UR36][R16.64], R3 ;  /* 0x0000000310007986 */ /* 0x0023e2000c101524 */
[----:B------:R-:W-:Y:S05]  /*97f0*/  BRA `(.L_x_6939) ;  /* 0x0000000c003c7947 */ /* 0x000fea0003800000 */
.L_x_6935:
        /* <DEDUP_REMOVED lines=9> */
.L_x_6943:
[----:B------:R1:W-:Y:S01]  /*9890*/  STG.E.U16 desc[UR36][R16.64], R2 ;  /* 0x0000000210007986 */ /* 0x0003e2000c101524 */
[----:B------:R-:W-:Y:S05]  /*98a0*/  BRA `(.L_x_6939) ;  /* 0x0000000c00107947 */ /* 0x000fea0003800000 */
.L_x_6942:
        /* <DEDUP_REMOVED lines=10> */
.L_x_6945:
[----:B------:R-:W-:-:S05]  /*9950*/  HADD2.F32 R0, -RZ, R2.H0_H0 ;  /* 0x20000002ff007230 */ /* 0x000fca0000004100 */
[----:B------:R-:W-:-:S04]  /*9960*/  F2FP.F16.F32.PACK_AB R0, RZ, R0 ;  /* 0x00000000ff00723e */ /* 0x000fc800000000ff */
[----:B------:R-:W-:-:S05]  /*9970*/  PRMT R0, R0, 0x5410, RZ ;  /* 0x0000541000007816 */ /* 0x000fca00000000ff */
[----:B------:R1:W-:Y:S01]  /*9980*/  STG.E desc[UR36][R16.64], R0 ;  /* 0x0000000010007986 */ /* 0x0003e2000c101924 */
[----:B------:R-:W-:Y:S05]  /*9990*/  BRA `(.L_x_6939) ;  /* 0x0000000800d47947 */ /* 0x000fea0003800000 */
.L_x_6944:
[----:B------:R-:W-:-:S05]  /*99a0*/  HADD2.F32 R2, -RZ, R2.H0_H0 ;  /* 0x20000002ff027230 */ /* 0x000fca0000004100 */
[----:B------:R-:W-:-:S06]  /*99b0*/  FMUL.FTZ R2, R2, 1 ;  /* 0x3f80000002027820 */ /* 0x000fcc0000410000 */
[----:B------:R-:W1:Y:S02]  /*99c0*/  F2F.F64.F32 R2, R2 ;  /* 0x0000000200027310 */ /* 0x000e640000201800 */
[----:B-1----:R1:W-:Y:S01]  /*99d0*/  STG.E.64 desc[UR36][R16.64], R2 ;  /* 0x0000000210007986 */ /* 0x0023e2000c101b24 */
[----:B------:R-:W-:Y:S05]  /*99e0*/  BRA `(.L_x_6939) ;  /* 0x0000000800c07947 */ /* 0x000fea0003800000 */
.L_x_6934:
        /* <DEDUP_REMOVED lines=13> */
.L_x_6948:
[----:B------:R-:W-:Y:S01]  /*9ac0*/  HADD2.F32 R2, -RZ, R2.H0_H0 ;  /* 0x20000002ff027230 */ /* 0x000fe20000004100 */
[----:B------:R-:W-:-:S04]  /*9ad0*/  CS2R R6, SRZ ;  /* 0x0000000000067805 */ /* 0x000fc8000001ff00 */
[----:B------:R-:W-:-:S04]  /*9ae0*/  FMUL.FTZ R2, R2, 1 ;  /* 0x3f80000002027820 */ /* 0x000fc80000410000 */
[----:B------:R-:W1:Y:S02]  /*9af0*/  F2F.F64.F32 R4, R2 ;  /* 0x0000000200047310 */ /* 0x000e640000201800 */
[----:B-1----:R1:W-:Y:S01]  /*9b00*/  STG.E.128 desc[UR36][R16.64], R4 ;  /* 0x0000000410007986 */ /* 0x0023e2000c101d24 */
[----:B------:R-:W-:Y:S05]  /*9b10*/  BRA `(.L_x_6939) ;  /* 0x0000000800747947 */ /* 0x000fea0003800000 */
.L_x_6947:
        /* <DEDUP_REMOVED lines=21> */
.L_x_6952:
[----:B------:R-:W-:Y:S05]  /*9c70*/  BSYNC B0 ;  /* 0x0000000000007941 */ /* 0x000fea0003800000 */
.L_x_6951:
[----:B------:R-:W-:-:S05]  /*9c80*/  LOP3.LUT R3, R0, R3, RZ, 0xfc, !PT ;  /* 0x0000000300037212 */ /* 0x000fca00078efcff */
[----:B------:R1:W-:Y:S01]  /*9c90*/  STG.E.U8 desc[UR36][R16.64], R3 ;  /* 0x0000000310007986 */ /* 0x0003e2000c101124 */
[----:B------:R-:W-:Y:S05]  /*9ca0*/  BRA `(.L_x_6939) ;  /* 0x0000000800107947 */ /* 0x000fea0003800000 */
.L_x_6950:
        /* <DEDUP_REMOVED lines=13> */
.L_x_6954:
[----:B------:R-:W-:Y:S01]  /*9d80*/  IMAD.MOV.U32 R0, RZ, RZ, 0x7f ;  /* 0x0000007fff007424 */ /* 0x000fe200078e00ff */
[----:B------:R-:W-:-:S04]  /*9d90*/  ISETP.GT.U32.AND P0, PT, R2, 0x7f800000, PT ;  /* 0x7f8000000200780c */ /* 0x000fc80003f04070 */
[----:B------:R-:W-:-:S09]  /*9da0*/  SEL R0, R0, 0x7c, P0 ;  /* 0x0000007c00007807 */ /* 0x000fd20000000000 */
.L_x_6955:
[----:B------:R-:W-:Y:S05]  /*9db0*/  BSYNC B0 ;  /* 0x0000000000007941 */ /* 0x000fea0003800000 */
.L_x_6953:
[----:B------:R-:W-:-:S04]  /*9dc0*/  LOP3.LUT R2, R3, 0x80000000, RZ, 0xc0, !PT ;  /* 0x8000000003027812 */ /* 0x000fc800078ec0ff */
[----:B------:R-:W-:-:S04]  /*9dd0*/  SHF.R.U32.HI R3, RZ, 0x18, R2 ;  /* 0x00000018ff037819 */ /* 0x000fc80000011602 */
[----:B------:R-:W-:-:S05]  /*9de0*/  LOP3.LUT R3, R0, R3, RZ, 0xfc, !PT ;  /* 0x0000000300037212 */ /* 0x000fca00078efcff */
[----:B------:R1:W-:Y:S01]  /*9df0*/  STG.E.U8 desc[UR36][R16.64], R3 ;  /* 0x0000000310007986 */ /* 0x0003e2000c101124 */
[----:B------:R-:W-:Y:S05]  /*9e00*/  BRA `(.L_x_6939) ;  /* 0x0000000400b87947 */ /* 0x000fea0003800000 */
.L_x_6949:
[----:B------:R-:W-:-:S05]  /*9e10*/  HADD2.F32 R0, -RZ, R2.H0_H0 ;  /* 0x20000002ff007230 */ /* 0x000fca0000004100 */
[----:B------:R-:W-:-:S05]  /*9e20*/  F2FP.BF16.F32.PACK_AB R0, RZ, R0 ;  /* 0x00000000ff00723e */ /* 0x000fca00000010ff */
[----:B------:R1:W-:Y:S01]  /*9e30*/  STG.E.U16 desc[UR36][R16.64], R0 ;  /* 0x0000000010007986 */ /* 0x0003e2000c101524 */
[----:B------:R-:W-:Y:S05]  /*9e40*/  BRA `(.L_x_6939) ;  /* 0x0000000400a87947 */ /* 0x000fea0003800000 */
.L_x_6946:
        /* <DEDUP_REMOVED lines=12> */
.L_x_6958:
        /* <DEDUP_REMOVED lines=17> */
.L_x_6961:
[----:B------:R-:W-:-:S04]  /*a020*/  LOP3.LUT R2, R3, 0x80000000, RZ, 0xc0, !PT ;  /* 0x8000000003027812 */ /* 0x000fc800078ec0ff */
[----:B------:R-:W-:-:S04]  /*a030*/  SHF.R.U32.HI R3, RZ, 0x18, R2 ;  /* 0x00000018ff037819 */ /* 0x000fc80000011602 */
[----:B------:R-:W-:-:S04]  /*a040*/  LOP3.LUT R0, R0, R3, RZ, 0xfc, !PT ;  /* 0x0000000300007212 */ /* 0x000fc800078efcff */
[----:B------:R-:W-:-:S07]  /*a050*/  PRMT R8, R0, 0x7610, R8 ;  /* 0x0000761000087816 */ /* 0x000fce0000000008 */
.L_x_6960:
[----:B------:R-:W-:Y:S05]  /*a060*/  BSYNC B0 ;  /* 0x0000000000007941 */ /* 0x000fea0003800000 */
.L_x_6959:
[----:B------:R1:W-:Y:S01]  /*a070*/  STG.E.U8 desc[UR36][R16.64], R8 ;  /* 0x0000000810007986 */ /* 0x0003e2000c101124 */
[----:B------:R-:W-:Y:S05]  /*a080*/  BRA `(.L_x_6939) ;  /* 0x0000000400187947 */ /* 0x000fea0003800000 */
.L_x_6957:
        /* <DEDUP_REMOVED lines=17> */
.L_x_6964:
[----:B------:R-:W-:-:S04]  /*a1a0*/  LOP3.LUT R2, R3, 0x80000000, RZ, 0xc0, !PT ;  /* 0x8000000003027812 */ /* 0x000fc800078ec0ff */
[----:B------:R-:W-:-:S04]  /*a1b0*/  SHF.R.U32.HI R3, RZ, 0x18, R2 ;  /* 0x00000018ff037819 */ /* 0x000fc80000011602 */
[----:B------:R-:W-:-:S04]  /*a1c0*/  LOP3.LUT R0, R0, R3, RZ, 0xfc, !PT ;  /* 0x0000000300007212 */ /* 0x000fc800078efcff */
[----:B------:R-:W-:-:S07]  /*a1d0*/  PRMT R8, R0, 0x7610, R8 ;  /* 0x0000761000087816 */ /* 0x000fce0000000008 */
.L_x_6963:
[----:B------:R-:W-:Y:S05]  /*a1e0*/  BSYNC B0 ;  /* 0x0000000000007941 */ /* 0x000fea0003800000 */
.L_x_6962:
[----:B------:R1:W-:Y:S01]  /*a1f0*/  STG.E.U8 desc[UR36][R16.64], R8 ;  /* 0x0000000810007986 */ /* 0x0003e2000c101124 */
[----:B------:R-:W-:Y:S05]  /*a200*/  BRA `(.L_x_6939) ;  /* 0x0000000000b87947 */ /* 0x000fea0003800000 */
.L_x_6956:
        /* <DEDUP_REMOVED lines=22> */
.L_x_6938:
        /* <DEDUP_REMOVED lines=16> */
.L_x_6967:
[----:B------:R-:W-:Y:S05]  /*a470*/  BRA `(.L_x_6939) ;  /* 0x00000000001c7947 */ /* 0x000fea0003800000 */
.L_x_6966:
[----:B------:R-:W-:-:S06]  /*a480*/  HADD2.F32 R2, -RZ, R2.H0_H0 ;  /* 0x20000002ff027230 */ /* 0x000fcc0000004100 */
[----:B------:R-:W1:Y:S02]  /*a490*/  F2I.U64.TRUNC R2, R2 ;  /* 0x0000000200027311 */ /* 0x000e64000020d800 */
[----:B-1----:R1:W-:Y:S01]  /*a4a0*/  STG.E.64 desc[UR36][R16.64], R2 ;  /* 0x0000000210007986 */ /* 0x0023e2000c101b24 */
[----:B------:R-:W-:Y:S05]  /*a4b0*/  BRA `(.L_x_6939) ;  /* 0x00000000000c7947 */ /* 0x000fea0003800000 */
.L_x_6965:
[----:B------:R-:W-:-:S04]  /*a4c0*/  HADD2.F32 R2, -RZ, R2.H0_H0 ;  /* 0x20000002ff027230 */ /* 0x000fc80000004100 */
[----:B------:R-:W1:Y:S02]  /*a4d0*/  F2I.FTZ.U32.TRUNC.NTZ R3, R2 ;  /* 0x0000000200037305 */ /* 0x000e64000021f000 */
[----:B-1----:R1:W-:Y:S02]  /*a4e0*/  STG.E desc[UR36][R16.64], R3 ;  /* 0x0000000310007986 */ /* 0x0023e4000c101924 */
.L_x_6939:
[----:B------:R-:W-:-:S07]  /*a4f0*/  VIADD R19, R19, 0x80 ;  /* 0x0000008013137836 */ /* 0x000fce0000000000 */
.L_x_6890:
[----:B------:R-:W-:Y:S05]  /*a500*/  BSYNC B6 ;  /* 0x0000000000067941 */ /* 0x000fea0003800000 */
.L_x_6889:
        /* <DEDUP_REMOVED lines=306> */
.L_x_6968:
        /* <DEDUP_REMOVED lines=22> */
.L_x_6972:
[----:B------:R-:W2:Y:S02]  /*b990*/  LDG.E.U8 R2, desc[UR36][R2.64] ;  /* 0x0000002402027981 */ /* 0x000ea4000c1e1100 */
[----:B--2---:R-:W-:-:S04]  /*b9a0*/  I2FP.F32.U32 R0, R2 ;  /* 0x0000000200007245 */ /* 0x004fc80000201000 */
[----:B------:R-:W-:Y:S01]  /*b9b0*/  F2FP.F16.F32.PACK_AB R0, RZ, R0 ;  /* 0x00000000ff00723e */ /* 0x000fe200000000ff */
[----:B------:R-:W-:Y:S06]  /*b9c0*/  BRA `(.L_x_6974) ;  /* 0x0000000c00887947 */ /* 0x000fec0003800000 */
.L_x_6971:
        /* <DEDUP_REMOVED lines=10> */
.L_x_6976:
[----:B------:R-:W2:Y:S02]  /*ba70*/  LDG.E R2, desc[UR36][R2.64] ;  /* 0x0000002402027981 */ /* 0x000ea4000c1e1900 */
[----:B--2---:R-:W-:-:S04]  /*ba80*/  I2FP.F32.S32 R0, R2 ;  /* 0x0000000200007245 */ /* 0x004fc80000201400 */
[----:B------:R-:W-:Y:S01]  /*ba90*/  F2FP.F16.F32.PACK_AB R0, RZ, R0 ;  /* 0x00000000ff00723e */ /* 0x000fe200000000ff */
[----:B------:R-:W-:Y:S06]  /*baa0*/  BRA `(.L_x_6974) ;  /* 0x0000000c00507947 */ /* 0x000fec0003800000 */
.L_x_6975:
[----:B------:R-:W2:Y:S02]  /*bab0*/  LDG.E.U16 R2, desc[UR36][R2.64] ;  /* 0x0000002402027981 */ /* 0x000ea4000c1e1500 */
[----:B--2---:R-:W1:Y:S02]  /*bac0*/  I2F.S16 R0, R2 ;  /* 0x0000000200007306 */ /* 0x004e640000101400 */
[----:B-1----:R-:W-:Y:S01]  /*bad0*/  F2FP.F16.F32.PACK_AB R0, RZ, R0 ;  /* 0x00000000ff00723e */ /* 0x002fe200000000ff */
[----:B------:R-:W-:Y:S06]  /*bae0*/  BRA `(.L_x_6974) ;  /* 0x0000000c00407947 */ /* 0x000fec0003800000 */
.L_x_6970:
        /* <DEDUP_REMOVED lines=9> */
.L_x_6978:
[----:B------:R2:W5:Y:S01]  /*bb80*/  LDG.E.U16 R0, desc[UR36][R2.64] ;  /* 0x0000002402007981 */ /* 0x000562000c1e1500 */
[----:B------:R-:W-:Y:S05]  /*bb90*/  BRA `(.L_x_6974) ;  /* 0x0000000c00147947 */ /* 0x000fea0003800000 */
.L_x_6977:
        /* <DEDUP_REMOVED lines=9> */
.L_x_6980:
[----:B------:R1:W5:Y:S01]  /*bc30*/  LDG.E.U16 R0, desc[UR36][R2.64] ;  /* 0x0000002402007981 */ /* 0x000362000c1e1500 */
[----:B------:R-:W-:Y:S05]  /*bc40*/  BRA `(.L_x_6974) ;  /* 0x0000000800e87947 */ /* 0x000fea0003800000 */
.L_x_6979:
        /* <DEDUP_REMOVED lines=8> */
.L_x_6969:
        /* <DEDUP_REMOVED lines=13> */
.L_x_6983:
        /* <DEDUP_REMOVED lines=8> */
.L_x_6982:
        /* <DEDUP_REMOVED lines=28> */
.L_x_6985:
        /* <DEDUP_REMOVED lines=15> */
.L_x_6984:
[----:B------:R-:W2:Y:S02]  /*c0d0*/  LDG.E.U16 R0, desc[UR36][R2.64] ;  /* 0x0000002402007981 */ /* 0x000ea4000c1e1500 */
[----:B--2---:R-:W-:-:S05]  /*c0e0*/  IMAD.U32 R0, R0, 0x10000, RZ ;  /* 0x0001000000007824 */ /* 0x004fca00078e00ff */
[----:B------:R-:W-:Y:S01]  /*c0f0*/  F2FP.F16.F32.PACK_AB R0, RZ, R0 ;  /* 0x00000000ff00723e */ /* 0x000fe200000000ff */
[----:B------:R-:W-:Y:S06]  /*c100*/  BRA `(.L_x_6974) ;  /* 0x0000000400b87947 */ /* 0x000fec0003800000 */
.L_x_6981:
        /* <DEDUP_REMOVED lines=12> */
.L_x_6988:
        /* <DEDUP_REMOVED lines=21> */
.L_x_6992:
[----:B------:R-:W-:Y:S05]  /*c320*/  BSYNC B1 ;  /* 0x0000000000017941 */ /* 0x000fea0003800000 */
.L_x_6991:
[----:B------:R-:W-:Y:S01]  /*c330*/  LEA R3, R0, 0x3b800000, 0x17 ;  /* 0x3b80000000037811 */ /* 0x000fe200078eb8ff */
[----:B------:R-:W-:-:S05]  /*c340*/  IMAD.SHL.U32 R0, R2, 0x100000, RZ ;  /* 0x0010000002007824 */ /* 0x000fca00078e00ff */
[----:B------:R-:W-:-:S07]  /*c350*/  LOP3.LUT R0, R3, R0, R4, 0xfe, !PT ;  /* 0x0000000003007212 */ /* 0x000fce00078efe04 */
.L_x_6990:
[----:B------:R-:W-:Y:S05]  /*c360*/  BSYNC B0 ;  /* 0x0000000000007941 */ /* 0x000fea0003800000 */
.L_x_6989:
[----:B------:R-:W-:Y:S01]  /*c370*/  F2FP.F16.F32.PACK_AB R0, RZ, R0 ;  /* 0x00000000ff00723e */ /* 0x000fe200000000ff */
[----:B------:R-:W-:Y:S06]  /*c380*/  BRA `(.L_x_6974) ;  /* 0x0000000400187947 */ /* 0x000fec0003800000 */
.L_x_6987:
        /* <DEDUP_REMOVED lines=21> */
.L_x_6996:
[----:B------:R-:W-:Y:S05]  /*c4e0*/  BSYNC B1 ;  /* 0x0000000000017941 */ /* 0x000fea0003800000 */
.L_x_6995:
[----:B------:R-:W-:Y:S01]  /*c4f0*/  LEA R3, R0, 0x37800000, 0x17 ;  /* 0x3780000000037811 */ /* 0x000fe200078eb8ff */
[----:B------:R-:W-:-:S05]  /*c500*/  IMAD.SHL.U32 R0, R2, 0x200000, RZ ;  /* 0x0020000002007824 */ /* 0x000fca00078e00ff */
[----:B------:R-:W-:-:S07]  /*c510*/  LOP3.LUT R0, R3, R0, R4, 0xfe, !PT ;  /* 0x0000000003007212 */ /* 0x000fce00078efe04 */
.L_x_6994:
[----:B------:R-:W-:Y:S05]  /*c520*/  BSYNC B0 ;  /* 0x0000000000007941 */ /* 0x000fea0003800000 */
.L_x_6993:
[----:B------:R-:W-:Y:S01]  /*c530*/  F2FP.F16.F32.PACK_AB R0, RZ, R0 ;  /* 0x00000000ff00723e */ /* 0x000fe200000000ff */
[----:B------:R-:W-:Y:S06]  /*c540*/  BRA `(.L_x_6974) ;  /* 0x0000000000a87947 */ /* 0x000fec0003800000 */
.L_x_6986:
        /* <DEDUP_REMOVED lines=14> */
.L_x_7000:
[----:B------:R-:W-:Y:S05]  /*c630*/  BSYNC B0 ;  /* 0x0000000000007941 */ /* 0x000fea0003800000 */
.L_x_6999:
[----:B------:R-:W-:Y:S01]  /*c640*/  F2FP.F16.F32.PACK_AB R0, RZ, R0 ;  /* 0x00000000ff00723e */ /* 0x000fe200000000ff */
[----:B------:R-:W-:Y:S06]  /*c650*/  BRA `(.L_x_6974) ;  /* 0x0000000000647947 */ /* 0x000fec0003800000 */
.L_x_6973:
        /* <DEDUP_REMOVED lines=16> */
.L_x_7001:
[----:B------:R-:W-:Y:S01]  /*c760*/  PRMT R0, RZ, 0x7610, R0 ;  /* 0x00007610ff007816 */ /* 0x000fe20000000000 */
[----:B------:R-:W-:Y:S06]  /*c770*/  BRA `(.L_x_6974) ;  /* 0x00000000001c7947 */ /* 0x000fec0003800000 */
.L_x_6998:
[----:B------:R-:W2:Y:S02]  /*c780*/  LDG.E.64 R2, desc[UR36][R2.64] ;  /* 0x0000002402027981 */ /* 0x000ea4000c1e1b00 */
[----:B--2---:R-:W1:Y:S02]  /*c790*/  I2F.U64 R0, R2 ;  /* 0x0000000200007312 */ /* 0x004e640000301000 */
[----:B-1----:R-:W-:Y:S01]  /*c7a0*/  F2FP.F16.F32.PACK_AB R0, RZ, R0 ;  /* 0x00000000ff00723e */ /* 0x002fe200000000ff */
[----:B------:R-:W-:Y:S06]  /*c7b0*/  BRA `(.L_x_6974) ;  /* 0x00000000000c7947 */ /* 0x000fec0003800000 */
.L_x_6997:
[----:B------:R-:W2:Y:S02]  /*c7c0*/  LDG.E R2, desc[UR36][R2.64] ;  /* 0x0000002402027981 */ /* 0x000ea4000c1e1900 */
[----:B--2---:R-:W-:-:S04]  /*c7d0*/  I2FP.F32.U32 R0, R2 ;  /* 0x0000000200007245 */ /* 0x004fc80000201000 */
[----:B------:R-:W-:-:S07]  /*c7e0*/  F2FP.F16.F32.PACK_AB R0, RZ, R0 ;  /* 0x00000000ff00723e */ /* 0x000fce00000000ff */
.L_x_6974:
        /* <DEDUP_REMOVED lines=30> */
.L_x_7007:
[----:B------:R-:W-:Y:S01]  /*c9d0*/  FSETP.GEU.FTZ.AND P0, PT, R7, -R6, PT ;  /* 0x800000060700720b */ /* 0x000fe20003f1e000 */
[----:B------:R-:W-:-:S12]  /*c9e0*/  FADD.FTZ R0, R0, -1 ;  /* 0xbf80000000007421 */ /* 0x000fd80000010000 */
[----:B------:R-:W-:-:S07]  /*c9f0*/  @!P0 FADD.FTZ R0, R0, -1 ;  /* 0xbf80000000008421 */ /* 0x000fce0000010000 */
.L_x_7006:
[----:B------:R-:W-:Y:S05]  /*ca00*/  BSYNC B1 ;  /* 0x0000000000017941 */ /* 0x000fea0003800000 */
.L_x_7005:
[----:B------:R-:W-:Y:S01]  /*ca10*/  FFMA.FTZ R3, -R6, R0, R3 ;  /* 0x0000000006037223 */ /* 0x000fe20000010103 */
[----:B------:R-:W-:Y:S06]  /*ca20*/  BRA `(.L_x_7003) ;  /* 0x00000000007c7947 */ /* 0x000fec0003800000 */
.L_x_7004:
        /* <DEDUP_REMOVED lines=15> */
.L_x_7010:
        /* <DEDUP_REMOVED lines=13> */
.L_x_7009:
[----:B------:R-:W-:Y:S05]  /*cbf0*/  BSYNC B1 ;  /* 0x0000000000017941 */ /* 0x000fea0003800000 */
.L_x_7008:
[----:B------:R-:W-:-:S04]  /*cc00*/  FMUL.FTZ R3, R3, 1.1920928955078125e-07 ;  /* 0x3400000003037820 */ /* 0x000fc80000410000 */
[----:B------:R-:W-:-:S07]  /*cc10*/  FMUL.FTZ R3, R8, R3 ;  /* 0x0000000308037220 */ /* 0x000fce0000410000 */
.L_x_7003:
[----:B------:R-:W-:Y:S05]  /*cc20*/  BSYNC B0 ;  /* 0x0000000000007941 */ /* 0x000fea0003800000 */
.L_x_7002:
        /* <DEDUP_REMOVED lines=20> */
.L_x_7014:
[----:B------:R-:W-:-:S06]  /*cd70*/  HADD2.F32 R3, -RZ, R2.H0_H0 ;  /* 0x20000002ff037230 */ /* 0x000fcc0000004100 */
[----:B------:R-:W1:Y:S02]  /*cd80*/  F2I.S64.TRUNC R2, R3 ;  /* 0x0000000300027311 */ /* 0x000e64000020d900 */
[----:B-1----:R-:W-:Y:S01]  /*cd90*/  STG.E.U8 desc[UR36][R16.64], R2 ;  /* 0x0000000210007986 */ /* 0x002fe2000c101124 */
[----:B------:R-:W-:Y:S05]  /*cda0*/  EXIT ;  /* 0x000000000000794d */ /* 0x000fea0003800000 */
.L_x_7013:
        /* <DEDUP_REMOVED lines=10> */
.L_x_7017:
[----:B------:R-:W-:-:S04]  /*ce50*/  HADD2.F32 R2, -RZ, R2.H0_H0 ;  /* 0x20000002ff027230 */ /* 0x000fc80000004100 */
[----:B------:R-:W1:Y:S02]  /*ce60*/  F2I.FTZ.TRUNC.NTZ R3, R2 ;  /* 0x0000000200037305 */ /* 0x000e64000021f100 */
[----:B-1----:R-:W-:Y:S01]  /*ce70*/  STG.E desc[UR36][R16.64], R3 ;  /* 0x0000000310007986 */ /* 0x002fe2000c101924 */
[----:B------:R-:W-:Y:S05]  /*ce80*/  EXIT ;  /* 0x000000000000794d */ /* 0x000fea0003800000 */
.L_x_7016:
[----:B------:R-:W-:-:S04]  /*ce90*/  HADD2.F32 R2, -RZ, R2.H0_H0 ;  /* 0x20000002ff027230 */ /* 0x000fc80000004100 */
[----:B------:R-:W1:Y:S02]  /*cea0*/  F2I.FTZ.TRUNC.NTZ R3, R2 ;  /* 0x0000000200037305 */ /* 0x000e64000021f100 */
[----:B-1----:R-:W-:Y:S01]  /*ceb0*/  STG.E.U16 desc[UR36][R16.64], R3 ;  /* 0x0000000310007986 */ /* 0x002fe2000c101524 */
[----:B------:R-:W-:Y:S05]  /*cec0*/  EXIT ;  /* 0x000000000000794d */ /* 0x000fea0003800000 */
.L_x_7012:
        /* <DEDUP_REMOVED lines=9> */
.L_x_7019:
[----:B------:R-:W-:Y:S01]  /*cf60*/  STG.E.U16 desc[UR36][R16.64], R2 ;  /* 0x0000000210007986 */ /* 0x000fe2000c101524 */
[----:B------:R-:W-:Y:S05]  /*cf70*/  EXIT ;  /* 0x000000000000794d */ /* 0x000fea0003800000 */
.L_x_7018:
        /* <DEDUP_REMOVED lines=10> */
.L_x_7021:
[----:B------:R-:W-:-:S05]  /*d020*/  HADD2.F32 R0, -RZ, R2.H0_H0 ;  /* 0x20000002ff007230 */ /* 0x000fca0000004100 */
[----:B------:R-:W-:-:S04]  /*d030*/  F2FP.F16.F32.PACK_AB R0, RZ, R0 ;  /* 0x00000000ff00723e */ /* 0x000fc800000000ff */
[----:B------:R-:W-:-:S05]  /*d040*/  PRMT R0, R0, 0x5410, RZ ;  /* 0x0000541000007816 */ /* 0x000fca00000000ff */
[----:B------:R-:W-:Y:S01]  /*d050*/  STG.E desc[UR36][R16.64], R0 ;  /* 0x0000000010007986 */ /* 0x000fe2000c101924 */
[----:B------:R-:W-:Y:S05]  /*d060*/  EXIT ;  /* 0x000000000000794d */ /* 0x000fea0003800000 */
.L_x_7020:
[----:B------:R-:W-:-:S05]  /*d070*/  HADD2.F32 R2, -RZ, R2.H0_H0 ;  /* 0x20000002ff027230 */ /* 0x000fca0000004100 */
[----:B------:R-:W-:-:S06]  /*d080*/  FMUL.FTZ R2, R2, 1 ;  /* 0x3f80000002027820 */ /* 0x000fcc0000410000 */
[----:B------:R-:W1:Y:S02]  /*d090*/  F2F.F64.F32 R2, R2 ;  /* 0x0000000200027310 */ /* 0x000e640000201800 */
[----:B-1----:R-:W-:Y:S01]  /*d0a0*/  STG.E.64 desc[UR36][R16.64], R2 ;  /* 0x0000000210007986 */ /* 0x002fe2000c101b24 */
[----:B------:R-:W-:Y:S05]  /*d0b0*/  EXIT ;  /* 0x000000000000794d */ /* 0x000fea0003800000 */
.L_x_7011:
        /* <DEDUP_REMOVED lines=13> */
.L_x_7024:
[----:B------:R-:W-:Y:S01]  /*d190*/  HADD2.F32 R2, -RZ, R2.H0_H0 ;  /* 0x20000002ff027230 */ /* 0x000fe20000004100 */
[----:B------:R-:W-:-:S04]  /*d1a0*/  CS2R R6, SRZ ;  /* 0x0000000000067805 */ /* 0x000fc8000001ff00 */
[----:B------:R-:W-:-:S04]  /*d1b0*/  FMUL.FTZ R2, R2, 1 ;  /* 0x3f80000002027820 */ /* 0x000fc80000410000 */
[----:B------:R-:W1:Y:S02]  /*d1c0*/  F2F.F64.F32 R4, R2 ;  /* 0x0000000200047310 */ /* 0x000e640000201800 */
[----:B-1----:R-:W-:Y:S01]  /*d1d0*/  STG.E.128 desc[UR36][R16.64], R4 ;  /* 0x0000000410007986 */ /* 0x002fe2000c101d24 */
[----:B------:R-:W-:Y:S05]  /*d1e0*/  EXIT ;  /* 0x000000000000794d */ /* 0x000fea0003800000 */
.L_x_7023:
        /* <DEDUP_REMOVED lines=21> */
.L_x_7028:
[----:B------:R-:W-:Y:S05]  /*d340*/  BSYNC B0 ;  /* 0x0000000000007941 */ /* 0x000fea0003800000 */
.L_x_7027:
[----:B------:R-:W-:-:S05]  /*d350*/  LOP3.LUT R3, R0, R3, RZ, 0xfc, !PT ;  /* 0x0000000300037212 */ /* 0x000fca00078efcff */
[----:B------:R-:W-:Y:S01]  /*d360*/  STG.E.U8 desc[UR36][R16.64], R3 ;  /* 0x0000000310007986 */ /* 0x000fe2000c101124 */
[----:B------:R-:W-:Y:S05]  /*d370*/  EXIT ;  /* 0x000000000000794d */ /* 0x000fea0003800000 */
.L_x_7026:
        /* <DEDUP_REMOVED lines=13> */
.L_x_7030:
[----:B------:R-:W-:Y:S01]  /*d450*/  IMAD.MOV.U32 R0, RZ, RZ, 0x7f ;  /* 0x0000007fff007424 */ /* 0x000fe200078e00ff */
[----:B------:R-:W-:-:S04]  /*d460*/  ISETP.GT.U32.AND P0, PT, R2, 0x7f800000, PT ;  /* 0x7f8000000200780c */ /* 0x000fc80003f04070 */
[----:B------:R-:W-:-:S09]  /*d470*/  SEL R0, R0, 0x7c, P0 ;  /* 0x0000007c00007807 */ /* 0x000fd20000000000 */
.L_x_7031:
[----:B------:R-:W-:Y:S05]  /*d480*/  BSYNC B0 ;  /* 0x0000000000007941 */ /* 0x000fea0003800000 */
.L_x_7029:
[----:B------:R-:W-:-:S04]  /*d490*/  LOP3.LUT R2, R3, 0x80000000, RZ, 0xc0, !PT ;  /* 0x8000000003027812 */ /* 0x000fc800078ec0ff */
[----:B------:R-:W-:-:S04]  /*d4a0*/  SHF.R.U32.HI R3, RZ, 0x18, R2 ;  /* 0x00000018ff037819 */ /* 0x000fc80000011602 */
[----:B------:R-:W-:-:S05]  /*d4b0*/  LOP3.LUT R3, R0, R3, RZ, 0xfc, !PT ;  /* 0x0000000300037212 */ /* 0x000fca00078efcff */
[----:B------:R-:W-:Y:S01]  /*d4c0*/  STG.E.U8 desc[UR36][R16.64], R3 ;  /* 0x0000000310007986 */ /* 0x000fe2000c101124 */
[----:B------:R-:W-:Y:S05]  /*d4d0*/  EXIT ;  /* 0x000000000000794d */ /* 0x000fea0003800000 */
.L_x_7025:
[----:B------:R-:W-:-:S05]  /*d4e0*/  HADD2.F32 R0, -RZ, R2.H0_H0 ;  /* 0x20000002ff007230 */ /* 0x000fca0000004100 */
[----:B------:R-:W-:-:S05]  /*d4f0*/  F2FP.BF16.F32.PACK_AB R0, RZ, R0 ;  /* 0x00000000ff00723e */ /* 0x000fca00000010ff */
[----:B------:R-:W-:Y:S01]  /*d500*/  STG.E.U16 desc[UR36][R16.64], R0 ;  /* 0x0000000010007986 */ /* 0x000fe2000c101524 */
[----:B------:R-:W-:Y:S05]  /*d510*/  EXIT ;  /* 0x000000000000794d */ /* 0x000fea0003800000 */
.L_x_7022:
        /* <DEDUP_REMOVED lines=12> */
.L_x_7034:
        /* <DEDUP_REMOVED lines=17> */
.L_x_7037:
[----:B------:R-:W-:-:S04]  /*d6f0*/  LOP3.LUT R2, R3, 0x80000000, RZ, 0xc0, !PT ;  /* 0x8000000003027812 */ /* 0x000fc800078ec0ff */
[----:B------:R-:W-:-:S04]  /*d700*/  SHF.R.U32.HI R3, RZ, 0x18, R2 ;  /* 0x00000018ff037819 */ /* 0x000fc80000011602 */
[----:B------:R-:W-:-:S04]  /*d710*/  LOP3.LUT R0, R0, R3, RZ, 0xfc, !PT ;  /* 0x0000000300007212 */ /* 0x000fc800078efcff */
[----:B------:R-:W-:-:S07]  /*d720*/  PRMT R8, R0, 0x7610, R8 ;  /* 0x0000761000087816 */ /* 0x000fce0000000008 */
.L_x_7036:
[----:B------:R-:W-:Y:S05]  /*d730*/  BSYNC B0 ;  /* 0x0000000000007941 */ /* 0x000fea0003800000 */
.L_x_7035:
[----:B------:R-:W-:Y:S01]  /*d740*/  STG.E.U8 desc[UR36][R16.64], R8 ;  /* 0x0000000810007986 */ /* 0x000fe2000c101124 */
[----:B------:R-:W-:Y:S05]  /*d750*/  EXIT ;  /* 0x000000000000794d */ /* 0x000fea0003800000 */
.L_x_7033:
        /* <DEDUP_REMOVED lines=17> */
.L_x_7040:
[----:B------:R-:W-:-:S04]  /*d870*/  LOP3.LUT R2, R3, 0x80000000, RZ, 0xc0, !PT ;  /* 0x8000000003027812 */ /* 0x000fc800078ec0ff */
[----:B------:R-:W-:-:S04]  /*d880*/  SHF.R.U32.HI R3, RZ, 0x18, R2 ;  /* 0x00000018ff037819 */ /* 0x000fc80000011602 */
[----:B------:R-:W-:-:S04]  /*d890*/  LOP3.LUT R0, R0, R3, RZ, 0xfc, !PT ;  /* 0x0000000300007212 */ /* 0x000fc800078efcff */
[----:B------:R-:W-:-:S07]  /*d8a0*/  PRMT R8, R0, 0x7610, R8 ;  /* 0x0000761000087816 */ /* 0x000fce0000000008 */
.L_x_7039:
[----:B------:R-:W-:Y:S05]  /*d8b0*/  BSYNC B0 ;  /* 0x0000000000007941 */ /* 0x000fea0003800000 */
.L_x_7038:
[----:B------:R-:W-:Y:S01]  /*d8c0*/  STG.E.U8 desc[UR36][R16.64], R8 ;  /* 0x0000000810007986 */ /* 0x000fe2000c101124 */
[----:B------:R-:W-:Y:S05]  /*d8d0*/  EXIT ;  /* 0x000000000000794d */ /* 0x000fea0003800000 */
.L_x_7032:
        /* <DEDUP_REMOVED lines=22> */
.L_x_7015:
        /* <DEDUP_REMOVED lines=16> */
.L_x_7043:
[----:B------:R-:W-:Y:S05]  /*db40*/  EXIT ;  /* 0x000000000000794d */ /* 0x000fea0003800000 */
.L_x_7042:
[----:B------:R-:W-:-:S06]  /*db50*/  HADD2.F32 R2, -RZ, R2.H0_H0 ;  /* 0x20000002ff027230 */ /* 0x000fcc0000004100 */
[----:B------:R-:W1:Y:S02]  /*db60*/  F2I.U64.TRUNC R2, R2 ;  /* 0x0000000200027311 */ /* 0x000e64000020d800 */
[----:B-1----:R-:W-:Y:S01]  /*db70*/  STG.E.64 desc[UR36][R16.64], R2 ;  /* 0x0000000210007986 */ /* 0x002fe2000c101b24 */
[----:B------:R-:W-:Y:S05]  /*db80*/  EXIT ;  /* 0x000000000000794d */ /* 0x000fea0003800000 */
.L_x_7041:
[----:B------:R-:W-:-:S04]  /*db90*/  HADD2.F32 R2, -RZ, R2.H0_H0 ;  /* 0x20000002ff027230 */ /* 0x000fc80000004100 */
[----:B------:R-:W1:Y:S02]  /*dba0*/  F2I.FTZ.U32.TRUNC.NTZ R3, R2 ;  /* 0x0000000200037305 */ /* 0x000e64000021f000 */
[----:B-1----:R-:W-:Y:S01]  /*dbb0*/  STG.E desc[UR36][R16.64], R3 ;  /* 0x0000000310007986 */ /* 0x002fe2000c101924 */
[----:B------:R-:W-:Y:S05]  /*dbc0*/  EXIT ;  /* 0x000000000000794d */ /* 0x000fea0003800000 */
.L_x_7044:
        /* <DEDUP_REMOVED lines=11> */
.L_x_57332:


//--------------------- .text._ZN2at6native27unrolled_elementwise_kernelINS0_13AUnaryFunctorIN3c104HalfES4_S4_ZZZNS0_16fmod_kernel_cudaERNS_18TensorIteratorBaseEENKUlvE0_clEvENKUlvE1_clEvEUlS4_S4_E_EESt5arrayIPcLm2EELi4E23TrivialOffsetCalculatorILi1EjESF_NS0_6memory12LoadWithCastILi1EEENSG_13StoreWithCastILi1EEEEEviT_T0_T2_T3_T4_T5_ --------------------------
	.section	.text._ZN2at6native27unrolled_elementwise_kernelINS0_13AUnaryFunctorIN3c104HalfES4_S4_ZZZNS0_16fmod_kernel_cudaERNS_18TensorIteratorBaseEENKUlvE0_clEvENKUlvE1_clEvEUlS4_S4_E_EESt5arrayIPcLm2EELi4E23TrivialOffsetCalculatorILi1EjESF_NS0_6memory12LoadWithCastILi1EEENSG_13StoreWithCastILi1EEEEEviT_T0_T2_T3_T4_T5_,"ax",@progbits
	.align	128
        .global         _ZN2at6native27unrolled_elementwise_kernelINS0_13AUnaryFunctorIN3c104HalfES4_S4_ZZZNS0_16fmod_kernel_cudaERNS_18TensorIteratorBaseEENKUlvE0_clEvENKUlvE1_clEvEUlS4_S4_E_EESt5arrayIPcLm2EELi4E23TrivialOffsetCalculatorILi1EjESF_NS0_6memory12LoadWithCastILi1EEENSG_13StoreWithCastILi1EEEEEviT_T0_T2_T3_T4_T5_
        .type           _ZN2at6native27unrolled_elementwise_kernelINS0_13AUnaryFunctorIN3c104HalfES4_S4_ZZZNS0_16fmod_kernel_cudaERNS_18TensorIteratorBaseEENKUlvE0_clEvENKUlvE1_clEvEUlS4_S4_E_EESt5arrayIPcLm2EELi4E23TrivialOffsetCalculatorILi1EjESF_NS0_6memory12LoadWithCastILi1EEENSG_13StoreWithCastILi1EEEEEviT_T0_T2_T3_T4_T5_,@function
        .size           _ZN2at6native27unrolled_elementwise_kernelINS0_13AUnaryFunctorIN3c104HalfES4_S4_ZZZNS0_16fmod_kernel_cudaERNS_18TensorIteratorBaseEENKUlvE0_clEvENKUlvE1_clEvEUlS4_S4_E_EESt5arrayIPcLm2EELi4E23TrivialOffsetCalculatorILi1EjESF_NS0_6memory12LoadWithCastILi1EEENSG_13StoreWithCastILi1EEEEEviT_T0_T2_T3_T4_T5_,(.L_x_57333 - _ZN2at6native27unrolled_elementwise_kernelINS0_13AUnaryFunctorIN3c104HalfES4_S4_ZZZNS0_16fmod_kernel_cudaERNS_18TensorIteratorBaseEENKUlvE0_clEvENKUlvE1_clEvEUlS4_S4_E_EESt5arrayIPcLm2EELi4E23TrivialOffsetCalculatorILi1EjESF_NS0_6memory12LoadWithCastILi1EEENSG_13StoreWithCastILi1EEEEEviT_T0_T2_T3_T4_T5_)
        .other          _ZN2at6native27unrolled_elementwise_kernelINS0_13AUnaryFunctorIN3c104HalfES4_S4_ZZZNS0_16fmod_kernel_cudaERNS_18TensorIteratorBaseEENKUlvE0_clEvENKUlvE1_clEvEUlS4_S4_E_EESt5arrayIPcLm2EELi4E23TrivialOffsetCalculatorILi1EjESF_NS0_6memory12LoadWithCastILi1EEENSG_13StoreWithCastILi1EEEEEviT_T0_T2_T3_T4_T5_,@"STO_CUDA_ENTRY STV_DEFAULT"
_ZN2at6native27unrolled_elementwise_kernelINS0_13AUnaryFunctorIN3c104HalfES4_S4_ZZZNS0_16fmod_kernel_cudaERNS_18TensorIteratorBaseEENKUlvE0_clEvENKUlvE1_clEvEUlS4_S4_E_EESt5arrayIPcLm2EELi4E23TrivialOffsetCalculatorILi1EjESF_NS0_6memory12LoadWithCastILi1EEENSG_13StoreWithCastILi1EEEEEviT_T0_T2_T3_T4_T5_:
.text._ZN2at6native27unrolled_elementwise_kernelINS0_13AUnaryFunctorIN3c104HalfES4_S4_ZZZNS0_16fmod_kernel_cudaERNS_18TensorIteratorBaseEENKUlvE0_clEvENKUlvE1_clEvEUlS4_S4_E_EESt5arrayIPcLm2EELi4E23TrivialOffsetCalculatorILi1EjESF_NS0_6memory12LoadWithCastILi1EEENSG_13StoreWithCastILi1EEEEEviT_T0_T2_T3_T4_T5_:
        /* <DEDUP_REMOVED lines=36> */
.L_x_7050:
[----:B------:R-:W2:Y:S02]  /*0240*/  LDG.E.U8 R2, desc[UR36][R2.64] ;  /* 0x0000002402027981 */ /* 0x000ea4000c1e1100 */
[----:B--2---:R-:W-:-:S04]  /*0250*/  I2FP.F32.U32 R0, R2 ;  /* 0x0000000200007245 */ /* 0x004fc80000201000 */
[----:B------:R-:W-:-:S04]  /*0260*/  F2FP.F16.F32.PACK_AB R0, RZ, R0 ;  /* 0x00000000ff00723e */ /* 0x000fc800000000ff */
[----:B------:R-:W-:Y:S01]  /*0270*/  PRMT R23, R0, 0x7610, R23 ;  /* 0x0000761000177816 */ /* 0x000fe20000000017 */
[----:B------:R-:W-:Y:S06]  /*0280*/  BRA `(.L_x_7052) ;  /* 0x0000000c00bc7947 */ /* 0x000fec0003800000 */
.L_x_7049:
        /* <DEDUP_REMOVED lines=11> */
.L_x_7054:
[----:B------:R-:W2:Y:S02]  /*0340*/  LDG.E R2, desc[UR36][R2.64] ;  /* 0x0000002402027981 */ /* 0x000ea4000c1e1900 */
[----:B--2---:R-:W-:-:S04]  /*0350*/  I2FP.F32.S32 R0, R2 ;  /* 0x0000000200007245 */ /* 0x004fc80000201400 */
[----:B------:R-:W-:-:S04]  /*0360*/  F2FP.F16.F32.PACK_AB R0, RZ, R0 ;  /* 0x00000000ff00723e */ /* 0x000fc800000000ff */
[----:B------:R-:W-:Y:S01]  /*0370*/  PRMT R23, R0, 0x7610, R23 ;  /* 0x0000761000177816 */ /* 0x000fe20000000017 */
[----:B------:R-:W-:Y:S06]  /*0380*/  BRA `(.L_x_7052) ;  /* 0x0000000c007c7947 */ /* 0x000fec0003800000 */
.L_x_7053:
[----:B------:R-:W2:Y:S02]  /*0390*/  LDG.E.U16 R2, desc[UR36][R2.64] ;  /* 0x0000002402027981 */ /* 0x000ea4000c1e1500 */
[----:B--2---:R-:W0:Y:S02]  /*03a0*/  I2F.S16 R0, R2 ;  /* 0x0000000200007306 */ /* 0x004e240000101400 */
[----:B0-----:R-:W-:-:S04]  /*03b0*/  F2FP.F16.F32.PACK_AB R0, RZ, R0 ;  /* 0x00000000ff00723e */ /* 0x001fc800000000ff */
[----:B------:R-:W-:Y:S01]  /*03c0*/  PRMT R23, R0, 0x7610, R23 ;  /* 0x0000761000177816 */ /* 0x000fe20000000017 */
[----:B------:R-:W-:Y:S06]  /*03d0*/  BRA `(.L_x_7052) ;  /* 0x0000000c00687947 */ /* 0x000fec0003800000 */
.L_x_7048:
        /* <DEDUP_REMOVED lines=9> */
.L_x_7056:
[----:B------:R1:W5:Y:S01]  /*0470*/  LDG.E.U16 R23, desc[UR36][R2.64] ;  /* 0x0000002402177981 */ /* 0x000362000c1e1500 */
[----:B------:R-:W-:Y:S05]  /*0480*/  BRA `(.L_x_7052) ;  /* 0x0000000c003c7947 */ /* 0x000fea0003800000 */
.L_x_7055:
        /* <DEDUP_REMOVED lines=9> */
.L_x_7058:
[----:B------:R0:W5:Y:S01]  /*0520*/  LDG.E.U16 R23, desc[UR36][R2.64] ;  /* 0x0000002402177981 */ /* 0x000162000c1e1500 */
[----:B------:R-:W-:Y:S05]  /*0530*/  BRA `(.L_x_7052) ;  /* 0x0000000c00107947 */ /* 0x000fea0003800000 */
.L_x_7057:
        /* <DEDUP_REMOVED lines=9> */
.L_x_7047:
        /* <DEDUP_REMOVED lines=14> */
.L_x_7061:
        /* <DEDUP_REMOVED lines=9> */
.L_x_7060:
        /* <DEDUP_REMOVED lines=28> */
.L_x_7063:
        /* <DEDUP_REMOVED lines=15> */
.L_x_7062:
[----:B------:R-:W2:Y:S02]  /*09f0*/  LDG.E.U16 R0, desc[UR36][R2.64] ;  /* 0x0000002402007981 */ /* 0x000ea4000c1e1500 */
[----:B--2---:R-:W-:-:S05]  /*0a00*/  IMAD.U32 R0, R0, 0x10000, RZ ;  /* 0x0001000000007824 */ /* 0x004fca00078e00ff */
[----:B------:R-:W-:-:S04]  /*0a10*/  F2FP.F16.F32.PACK_AB R0, RZ, R0 ;  /* 0x00000000ff00723e */ /* 0x000fc800000000ff */
[----:B------:R-:W-:Y:S01]  /*0a20*/  PRMT R23, R0, 0x7610, R23 ;  /* 0x0000761000177816 */ /* 0x000fe20000000017 */
[----:B------:R-:W-:Y:S06]  /*0a30*/  BRA `(.L_x_7052) ;  /* 0x0000000400d07947 */ /* 0x000fec0003800000 */
.L_x_7059:
        /* <DEDUP_REMOVED lines=13> */
.L_x_7066:
        /* <DEDUP_REMOVED lines=21> */
.L_x_7070:
[----:B------:R-:W-:Y:S05]  /*0c60*/  BSYNC B1 ;  /* 0x0000000000017941 */ /* 0x000fea0003800000 */
.L_x_7069:
[----:B------:R-:W-:Y:S01]  /*0c70*/  LEA R3, R0, 0x3b800000, 0x17 ;  /* 0x3b80000000037811 */ /* 0x000fe200078eb8ff */
[----:B------:R-:W-:-:S05]  /*0c80*/  IMAD.SHL.U32 R0, R2, 0x100000, RZ ;  /* 0x0010000002007824 */ /* 0x000fca00078e00ff */
[----:B------:R-:W-:-:S07]  /*0c90*/  LOP3.LUT R0, R3, R0, R4, 0xfe, !PT ;  /* 0x0000000003007212 */ /* 0x000fce00078efe04 */
.L_x_7068:
[----:B------:R-:W-:Y:S05]  /*0ca0*/  BSYNC B0 ;  /* 0x0000000000007941 */ /* 0x000fea0003800000 */
.L_x_7067:
[----:B------:R-:W-:-:S04]  /*0cb0*/  F2FP.F16.F32.PACK_AB R0, RZ, R0 ;  /* 0x00000000ff00723e */ /* 0x000fc800000000ff */
[----:B------:R-:W-:Y:S01]  /*0cc0*/  PRMT R23, R0, 0x7610, R23 ;  /* 0x0000761000177816 */ /* 0x000fe20000000017 */
[----:B------:R-:W-:Y:S06]  /*0cd0*/  BRA `(.L_x_7052) ;  /* 0x0000000400287947 */ /* 0x000fec0003800000 */
.L_x_7065:
        /* <DEDUP_REMOVED lines=21> */
.L_x_7074:
[----:B------:R-:W-:Y:S05]  /*0e30*/  BSYNC B1 ;  /* 0x0000000000017941 */ /* 0x000fea0003800000 */
.L_x_7073:
[----:B------:R-:W-:Y:S01]  /*0e40*/  LEA R3, R0, 0x37800000, 0x17 ;  /* 0x3780000000037811 */ /* 0x000fe200078eb8ff */
[----:B------:R-:W-:-:S05]  /*0e50*/  IMAD.SHL.U32 R0, R2, 0x200000, RZ ;  /* 0x0020000002007824 */ /* 0x000fca00078e00ff */
[----:B------:R-:W-:-:S07]  /*0e60*/  LOP3.LUT R0, R3, R0, R4, 0xfe, !PT ;  /* 0x0000000003007212 */ /* 0x000fce00078efe04 */
.L_x_7072:
[----:B------:R-:W-:Y:S05]  /*0e70*/  BSYNC B0 ;  /* 0x0000000000007941 */ /* 0x000fea0003800000 */
.L_x_7071:
[----:B------:R-:W-:-:S04]  /*0e80*/  F2FP.F16.F32.PACK_AB R0, RZ, R0 ;  /* 0x00000000ff00723e */ /* 0x000fc800000000ff */
[----:B------:R-:W-:Y:S01]  /*0e90*/  PRMT R23, R0, 0x7610, R23 ;  /* 0x0000761000177816 */ /* 0x000fe20000000017 */
[----:B------:R-:W-:Y:S06]  /*0ea0*/  BRA `(.L_x_7052) ;  /* 0x0000000000b47947 */ /* 0x000fec0003800000 */
.L_x_7064:
        /* <DEDUP_REMOVED lines=14> */
.L_x_7078:
[----:B------:R-:W-:Y:S05]  /*0f90*/  BSYNC B0 ;  /* 0x0000000000007941 */ /* 0x000fea0003800000 */
.L_x_7077:
[----:B------:R-:W-:-:S04]  /*0fa0*/  F2FP.F16.F32.PACK_AB R0, RZ, R0 ;  /* 0x00000000ff00723e */ /* 0x000fc800000000ff */
[----:B------:R-:W-:Y:S01]  /*0fb0*/  PRMT R23, R0, 0x7610, R23 ;  /* 0x0000761000177816 */ /* 0x000fe20000000017 */
[----:B------:R-:W-:Y:S06]  /*0fc0*/  BRA `(.L_x_7052) ;  /* 0x00000000006c7947 */ /* 0x000fec0003800000 */
.L_x_7051:
        /* <DEDUP_REMOVED lines=16> */
.L_x_7079:
[----:B------:R-:W-:Y:S01]  /*10d0*/  PRMT R23, RZ, 0x7610, R23 ;  /* 0x00007610ff177816 */ /* 0x000fe20000000017 */
[----:B------:R-:W-:Y:S06]  /*10e0*/  BRA `(.L_x_7052) ;  /* 0x0000000000247947 */ /* 0x000fec0003800000 */
.L_x_7076:
[----:B------:R-:W2:Y:S02]  /*10f0*/  LDG.E.64 R2, desc[UR36][R2.64] ;  /* 0x0000002402027981 */ /* 0x000ea4000c1e1b00 */
[----:B--2---:R-:W0:Y:S02]  /*1100*/  I2F.U64 R0, R2 ;  /* 0x0000000200007312 */ /* 0x004e240000301000 */
[----:B0-----:R-:W-:-:S04]  /*1110*/  F2FP.F16.F32.PACK_AB R0, RZ, R0 ;  /* 0x00000000ff00723e */ /* 0x001fc800000000ff */
[----:B------:R-:W-:Y:S01]  /*1120*/  PRMT R23, R0, 0x7610, R23 ;  /* 0x0000761000177816 */ /* 0x000fe20000000017 */
[----:B------:R-:W-:Y:S06]  /*1130*/  BRA `(.L_x_7052) ;  /* 0x0000000000107947 */ /* 0x000fec0003800000 */
.L_x_7075:
[----:B------:R-:W2:Y:S02]  /*1140*/  LDG.E R2, desc[UR36][R2.64] ;  /* 0x0000002402027981 */ /* 0x000ea4000c1e1900 */
[----:B--2---:R-:W-:-:S04]  /*1150*/  I2FP.F32.U32 R0, R2 ;  /* 0x0000000200007245 */ /* 0x004fc80000201000 */
[----:B------:R-:W-:-:S04]  /*1160*/  F2FP.F16.F32.PACK_AB R0, RZ, R0 ;  /* 0x00000000ff00723e */ /* 0x000fc800000000ff */
[----:B------:R-:W-:-:S07]  /*1170*/  PRMT R23, R0, 0x7610, R23 ;  /* 0x0000761000177816 */ /* 0x000fce0000000017 */
.L_x_7052:
[----:B------:R-:W-:-:S07]  /*1180*/  VIADD R17, R17, 0x80 ;  /* 0x0000008011117836 */ /* 0x000fce0000000000 */
.L_x_7046:
[----:B------:R-:W-:Y:S05]  /*1190*/  BSYNC B6 ;  /* 0x0000000000067941 */ /* 0x000fea0003800000 */
.L_x_7045:
        /* <DEDUP_REMOVED lines=26> */
.L_x_7085:
[----:B------:R-:W2:Y:S02]  /*1340*/  LDG.E.U8 R2, desc[UR36][R2.64] ;  /* 0x0000002402027981 */ /* 0x000ea4000c1e1100 */
[----:B--2---:R-:W-:-:S04]  /*1350*/  I2FP.F32.U32 R0, R2 ;  /* 0x0000000200007245 */ /* 0x004fc80000201000 */
[----:B------:R-:W-:-:S04]  /*1360*/  F2FP.F16.F32.PACK_AB R0, RZ, R0 ;  /* 0x00000000ff00723e */ /* 0x000fc800000000ff */
[----:B------:R-:W-:Y:S01]  /*1370*/  PRMT R19, R0, 0x7610, R19 ;  /* 0x0000761000137816 */ /* 0x000fe20000000013 */
[----:B------:R-:W-:Y:S06]  /*1380*/  BRA `(.L_x_7087) ;  /* 0x0000000c00bc7947 */ /* 0x000fec0003800000 */
.L_x_7084:
        /* <DEDUP_REMOVED lines=11> */
.L_x_7089:
[----:B------:R-:W2:Y:S02]  /*1440*/  LDG.E R2, desc[UR36][R2.64] ;  /* 0x0000002402027981 */ /* 0x000ea4000c1e1900 */
[----:B--2---:R-:W-:-:S04]  /*1450*/  I2FP.F32.S32 R0, R2 ;  /* 0x0000000200007245 */ /* 0x004fc80000201400 */
[----:B------:R-:W-:-:S04]  /*1460*/  F2FP.F16.F32.PACK_AB R0, RZ, R0 ;  /* 0x00000000ff00723e */ /* 0x000fc800000000ff */
[----:B------:R-:W-:Y:S01]  /*1470*/  PRMT R19, R0, 0x7610, R19 ;  /* 0x0000761000137816 */ /* 0x000fe20000000013 */
[----:B------:R-:W-:Y:S06]  /*1480*/  BRA `(.L_x_7087) ;  /* 0x0000000c007c7947 */ /* 0x000fec0003800000 */
.L_x_7088:
[----:B------:R-:W2:Y:S02]  /*1490*/  LDG.E.U16 R2, desc[UR36][R2.64] ;  /* 0x0000002402027981 */ /* 0x000ea4000c1e1500 */
[----:B--2---:R-:W0:Y:S02]  /*14a0*/  I2F.S16 R0, R2 ;  /* 0x0000000200007306 */ /* 0x004e240000101400 */
[----:B0-----:R-:W-:-:S04]  /*14b0*/  F2FP.F16.F32.PACK_AB R0, RZ, R0 ;  /* 0x00000000ff00723e */ /* 0x001fc800000000ff */
[----:B------:R-:W-:Y:S01]  /*14c0*/  PRMT R19, R0, 0x7610, R19 ;  /* 0x0000761000137816 */ /* 0x000fe20000000013 */
[----:B------:R-:W-:Y:S06]  /*14d0*/  BRA `(.L_x_7087) ;  /* 0x0000000c00687947 */ /* 0x000fec0003800000 */
.L_x_7083:
        /* <DEDUP_REMOVED lines=9> */
.L_x_7091:
[----:B------:R0:W5:Y:S01]  /*1570*/  LDG.E.U16 R19, desc[UR36][R2.64] ;  /* 0x0000002402137981 */ /* 0x000162000c1e1500 */
[----:B------:R-:W-:Y:S05]  /*1580*/  BRA `(.L_x_7087) ;  /* 0x0000000c003c7947 */ /* 0x000fea0003800000 */
.L_x_7090:
        /* <DEDUP_REMOVED lines=9> */
.L_x_7093:
[----:B------:R1:W5:Y:S01]  /*1620*/  LDG.E.U16 R19, desc[UR36][R2.64] ;  /* 0x0000002402137981 */ /* 0x000362000c1e1500 */
[----:B------:R-:W-:Y:S05]  /*1630*/  BRA `(.L_x_7087) ;  /* 0x0000000c00107947 */ /* 0x000fea0003800000 */
.L_x_7092:
        /* <DEDUP_REMOVED lines=9> */
.L_x_7082:
        /* <DEDUP_REMOVED lines=14> */
.L_x_7096:
        /* <DEDUP_REMOVED lines=9> */
.L_x_7095:
        /* <DEDUP_REMOVED lines=28> */
.L_x_7098:
        /* <DEDUP_REMOVED lines=15> */
.L_x_7097:
[----:B------:R-:W2:Y:S02]  /*1af0*/  LDG.E.U16 R0, desc[UR36][R2.64] ;  /* 0x0000002402007981 */ /* 0x000ea4000c1e1500 */
[----:B--2---:R-:W-:-:S05]  /*1b00*/  IMAD.U32 R0, R0, 0x10000, RZ ;  /* 0x0001000000007824 */ /* 0x004fca00078e00ff */
[----:B------:R-:W-:-:S04]  /*1b10*/  F2FP.F16.F32.PACK_AB R0, RZ, R0 ;  /* 0x00000000ff00723e */ /* 0x000fc800000000ff */
[----:B------:R-:W-:Y:S01]  /*1b20*/  PRMT R19, R0, 0x7610, R19 ;  /* 0x0000761000137816 */ /* 0x000fe20000000013 */
[----:B------:R-:W-:Y:S06]  /*1b30*/  BRA `(.L_x_7087) ;  /* 0x0000000400d07947 */ /* 0x000fec0003800000 */
.L_x_7094:
        /* <DEDUP_REMOVED lines=13> */
.L_x_7101:
        /* <DEDUP_REMOVED lines=21> */
.L_x_7105:
[----:B------:R-:W-:Y:S05]  /*1d60*/  BSYNC B1 ;  /* 0x0000000000017941 */ /* 0x000fea0003800000 */
.L_x_7104:
[----:B------:R-:W-:Y:S01]  /*1d70*/  LEA R3, R0, 0x3b800000, 0x17 ;  /* 0x3b80000000037811 */ /* 0x000fe200078eb8ff */
[----:B------:R-:W-:-:S05]  /*1d80*/  IMAD.SHL.U32 R0, R2, 0x100000, RZ ;  /* 0x0010000002007824 */ /* 0x000fca00078e00ff */
[----:B------:R-:W-:-:S07]  /*1d90*/  LOP3.LUT R0, R3, R0, R4, 0xfe, !PT ;  /* 0x0000000003007212 */ /* 0x000fce00078efe04 */
.L_x_7103:
[----:B------:R-:W-:Y:S05]  /*1da0*/  BSYNC B0 ;  /* 0x0000000000007941 */ /* 0x000fea0003800000 */
.L_x_7102:
[----:B------:R-:W-:-:S04]  /*1db0*/  F2FP.F16.F32.PACK_AB R0, RZ, R0 ;  /* 0x00000000ff00723e */ /* 0x000fc800000000ff */
[----:B------:R-:W-:Y:S01]  /*1dc0*/  PRMT R19, R0, 0x7610, R19 ;  /* 0x0000761000137816 */ /* 0x000fe20000000013 */
[----:B------:R-:W-:Y:S06]  /*1dd0*/  BRA `(.L_x_7087) ;  /* 0x0000000400287947 */ /* 0x000fec0003800000 */
.L_x_7100:
        /* <DEDUP_REMOVED lines=21> */
.L_x_7109:
[----:B------:R-:W-:Y:S05]  /*1f30*/  BSYNC B1 ;  /* 0x0000000000017941 */ /* 0x000fea0003800000 */
.L_x_7108:
[----:B------:R-:W-:Y:S01]  /*1f40*/  LEA R3, R0, 0x37800000, 0x17 ;  /* 0x3780000000037811 */ /* 0x000fe200078eb8ff */
[----:B------:R-:W-:-:S05]  /*1f50*/  IMAD.SHL.U32 R0, R2, 0x200000, RZ ;  /* 0x0020000002007824 */ /* 0x000fca00078e00ff */
[----:B------:R-:W-:-:S07]  /*1f60*/  LOP3.LUT R0, R3, R0, R4, 0xfe, !PT ;  /* 0x0000000003007212 */ /* 0x000fce00078efe04 */
.L_x_7107:
[----:B------:R-:W-:Y:S05]  /*1f70*/  BSYNC B0 ;  /* 0x0000000000007941 */ /* 0x000fea0003800000 */
.L_x_7106:
[----:B------:R-:W-:-:S04]  /*1f80*/  F2FP.F16.F32.PACK_AB R0, RZ, R0 ;  /* 0x00000000ff00723e */ /* 0x000fc800000000ff */
[----:B------:R-:W-:Y:S01]  /*1f90*/  PRMT R19, R0, 0x7610, R19 ;  /* 0x0000761000137816 */ /* 0x000fe20000000013 */
[----:B------:R-:W-:Y:S06]  /*1fa0*/  BRA `(.L_x_7087) ;  /* 0x0000000000b47947 */ /* 0x000fec0003800000 */
.L_x_7099:
        /* <DEDUP_REMOVED lines=14> */
.L_x_7113:
[----:B------:R-:W-:Y:S05]  /*2090*/  BSYNC B0 ;  /* 0x0000000000007941 */ /* 0x000fea0003800000 */
.L_x_7112:
[----:B------:R-:W-:-:S04]  /*20a0*/  F2FP.F16.F32.PACK_AB R0, RZ, R0 ;  /* 0x00000000ff00723e */ /* 0x000fc800000000ff */
[----:B------:R-:W-:Y:S01]  /*20b0*/  PRMT R19, R0, 0x7610, R19 ;  /* 0x0000761000137816 */ /* 0x000fe20000000013 */
[----:B------:R-:W-:Y:S06]  /*20c0*/  BRA `(.L_x_7087) ;  /* 0x00000000006c7947 */ /* 0x000fec0003800000 */
.L_x_7086:
        /* <DEDUP_REMOVED lines=16> */
.L_x_7114:
[----:B------:R-:W-:Y:S01]  /*21d0*/  PRMT R19, RZ, 0x7610, R19 ;  /* 0x00007610ff137816 */ /* 0x000fe20000000013 */
[----:B------:R-:W-:Y:S06]  /*21e0*/  BRA `(.L_x_7087) ;  /* 0x0000000000247947 */ /* 0x000fec0003800000 */
.L_x_7111:
[----:B------:R-:W2:Y:S02]  /*21f0*/  LDG.E.64 R2, desc[UR36][R2.64] ;  /* 0x0000002402027981 */ /* 0x000ea4000c1e1b00 */
[----:B--2---:R-:W0:Y:S02]  /*2200*/  I2F.U64 R0, R2 ;  /* 0x0000000200007312 */ /* 0x004e240000301000 */
[----:B0-----:R-:W-:-:S04]  /*2210*/  F2FP.F16.F32.PACK_AB R0, RZ, R0 ;  /* 0x00000000ff00723e */ /* 0x001fc800000000ff */
[----:B------:R-:W-:Y:S01]  /*2220*/  PRMT R19, R0, 0x7610, R19 ;  /* 0x0000761000137816 */ /* 0x000fe20000000013 */
[----:B------:R-:W-:Y:S06]  /*2230*/  BRA `(.L_x_7087) ;  /* 0x0000000000107947 */ /* 0x000fec0003800000 */
.L_x_7110:
[----:B------:R-:W2:Y:S02]  /*2240*/  LDG.E R2, desc[UR36][R2.64] ;  /* 0x0000002402027981 */ /* 0x000ea4000c1e1900 */
[----:B--2---:R-:W-:-:S04]  /*2250*/  I2FP.F32.U32 R0, R2 ;  /* 0x0000000200007245 */ /* 0x004fc80000201000 */
[----:B------:R-:W-:-:S04]  /*2260*/  F2FP.F16.F32.PACK_AB R0, RZ, R0 ;  /* 0x00000000ff00723e */ /* 0x000fc800000000ff */
[----:B------:R-:W-:-:S07]  /*2270*/  PRMT R19, R0, 0x7610, R19 ;  /* 0x0000761000137816 */ /* 0x000fce0000000013 */
.L_x_7087:
[----:B------:R-:W-:-:S07]  /*2280*/  VIADD R17, R17, 0x80 ;  /* 0x0000008011117836 */ /* 0x000fce0000000000 */
.L_x_7081:
[----:B------:R-:W-:Y:S05]  /*2290*/  BSYNC B6 ;  /* 0x0000000000067941 */ /* 0x000fea0003800000 */
.L_x_7080:
        /* <DEDUP_REMOVED lines=28> */
.L_x_7120:
[----:B------:R-:W2:Y:S02]  /*2460*/  LDG.E.U8 R2, desc[UR36][R2.64] ;  /* 0x0000002402027981 */ /* 0x000ea4000c1e1100 */
[----:B--2---:R-:W-:-:S04]  /*2470*/  I2FP.F32.U32 R0, R2 ;  /* 0x0000000200007245 */ /* 0x004fc80000201000 */
[----:B------:R-:W-:-:S04]  /*2480*/  F2FP.F16.F32.PACK_AB R0, RZ, R0 ;  /* 0x00000000ff00723e */ /* 0x000fc800000000ff */
[----:B------:R-:W-:Y:S01]  /*2490*/  PRMT R26, R0, 0x7610, R26 ;  /* 0x00007610001a7816 */ /* 0x000fe2000000001a */
[----:B------:R-:W-:Y:S06]  /*24a0*/  BRA `(.L_x_7122) ;  /* 0x0000000c00bc7947 */ /* 0x000fec0003800000 */
.L_x_7119:
        /* <DEDUP_REMOVED lines=11> */
.L_x_7124:
[----:B------:R-:W2:Y:S02]  /*2560*/  LDG.E R2, desc[UR36][R2.64] ;  /* 0x0000002402027981 */ /* 0x000ea4000c1e1900 */
[----:B--2---:R-:W-:-:S04]  /*2570*/  I2FP.F32.S32 R0, R2 ;  /* 0x0000000200007245 */ /* 0x004fc80000201400 */
[----:B------:R-:W-:-:S04]  /*2580*/  F2FP.F16.F32.PACK_AB R0, RZ, R0 ;  /* 0x00000000ff00723e */ /* 0x000fc800000000ff */
[----:B------:R-:W-:Y:S01]  /*2590*/  PRMT R26, R0, 0x7610, R26 ;  /* 0x00007610001a7816 */ /* 0x000fe2000000001a */
[----:B------:R-:W-:Y:S06]  /*25a0*/  BRA `(.L_x_7122) ;  /* 0x0000000c007c7947 */ /* 0x000fec0003800000 */
.L_x_7123:
[----:B------:R-:W2:Y:S02]  /*25b0*/  LDG.E.U16 R2, desc[UR36][R2.64] ;  /* 0x0000002402027981 */ /* 0x000ea4000c1e1500 */
[----:B--2---:R-:W0:Y:S02]  /*25c0*/  I2F.S16 R0, R2 ;  /* 0x0000000200007306 */ /* 0x004e240000101400 */
[----:B0-----:R-:W-:-:S04]  /*25d0*/  F2FP.F16.F32.PACK_AB R0, RZ, R0 ;  /* 0x00000000ff00723e */ /* 0x001fc800000000ff */
[----:B------:R-:W-:Y:S01]  /*25e0*/  PRMT R26, R0, 0x7610, R26 ;  /* 0x00007610001a7816 */ /* 0x000fe2000000001a */
[----:B------:R-:W-:Y:S06]  /*25f0*/  BRA `(.L_x_7122) ;  /* 0x0000000c00687947 */ /* 0x000fec0003800000 */
.L_x_7118:
        /* <DEDUP_REMOVED lines=9> */
.L_x_7126:
[----:B------:R0:W5:Y:S01]  /*2690*/  LDG.E.U16 R26, desc[UR36][R2.64] ;  /* 0x00000024021a7981 */ /* 0x000162000c1e1500 */
[----:B------:R-:W-:Y:S05]  /*26a0*/  BRA `(.L_x_7122) ;  /* 0x0000000c003c7947 */ /* 0x000fea0003800000 */
.L_x_7125:
        /* <DEDUP_REMOVED lines=9> */
.L_x_7128:
[----:B------:R1:W5:Y:S01]  /*2740*/  LDG.E.U16 R26, desc[UR36][R2.64] ;  /* 0x00000024021a7981 */ /* 0x000362000c1e1500 */
[----:B------:R-:W-:Y:S05]  /*2750*/  BRA `(.L_x_7122) ;  /* 0x0000000c00107947 */ /* 0x000fea0003800000 */
.L_x_7127:
        /* <DEDUP_REMOVED lines=9> */
.L_x_7117:
        /* <DEDUP_REMOVED lines=14> */
.L_x_7131:
        /* <DEDUP_REMOVED lines=9> */
.L_x_7130:
        /* <DEDUP_REMOVED lines=28> */
.L_x_7133:
        /* <DEDUP_REMOVED lines=15> */
.L_x_7132:
[----:B------:R-:W2:Y:S02]  /*2c10*/  LDG.E.U16 R0, desc[UR36][R2.64] ;  /* 0x0000002402007981 */ /* 0x000ea4000c1e1500 */
[----:B--2---:R-:W-:-:S05]  /*2c20*/  IMAD.U32 R0, R0, 0x10000, RZ ;  /* 0x0001000000007824 */ /* 0x004fca00078e00ff */
[----:B------:R-:W-:-:S04]  /*2c30*/  F2FP.F16.F32.PACK_AB R0, RZ, R0 ;  /* 0x00000000ff00723e */ /* 0x000fc800000000ff */
[----:B------:R-:W-:Y:S01]  /*2c40*/  PRMT R26, R0, 0x7610, R26 ;  /* 0x00007610001a7816 */ /* 0x000fe2000000001a */
[----:B------:R-:W-:Y:S06]  /*2c50*/  BRA `(.L_x_7122) ;  /* 0x0000000400d07947 */ /* 0x000fec0003800000 */
.L_x_7129:
        /* <DEDUP_REMOVED lines=13> */
.L_x_7136:
        /* <DEDUP_REMOVED lines=21> */
.L_x_7140:
[----:B------:R-:W-:Y:S05]  /*2e80*/  BSYNC B1 ;  /* 0x0000000000017941 */ /* 0x000fea0003800000 */
.L_x_7139:
[----:B------:R-:W-:Y:S01]  /*2e90*/  LEA R3, R0, 0x3b800000, 0x17 ;  /* 0x3b80000000037811 */ /* 0x000fe200078eb8ff */
[----:B------:R-:W-:-:S05]  /*2ea0*/  IMAD.SHL.U32 R0, R2, 0x100000, RZ ;  /* 0x0010000002007824 */ /* 0x000fca00078e00ff */
[----:B------:R-:W-:-:S07]  /*2eb0*/  LOP3.LUT R0, R3, R0, R4, 0xfe, !PT ;  /* 0x0000000003007212 */ /* 0x000fce00078efe04 */
.L_x_7138:
[----:B------:R-:W-:Y:S05]  /*2ec0*/  BSYNC B0 ;  /* 0x0000000000007941 */ /* 0x000fea0003800000 */
.L_x_7137:
[----:B------:R-:W-:-:S04]  /*2ed0*/  F2FP.F16.F32.PACK_AB R0, RZ, R0 ;  /* 0x00000000ff00723e */ /* 0x000fc800000000ff */
[----:B------:R-:W-:Y:S01]  /*2ee0*/  PRMT R26, R0, 0x7610, R26 ;  /* 0x00007610001a7816 */ /* 0x000fe2000000001a */
[----:B------:R-:W-:Y:S06]  /*2ef0*/  BRA `(.L_x_7122) ;  /* 0x0000000400287947 */ /* 0x000fec0003800000 */
.L_x_7135:
        /* <DEDUP_REMOVED lines=21> */
.L_x_7144:
[----:B------:R-:W-:Y:S05]  /*3050*/  BSYNC B1 ;  /* 0x0000000000017941 */ /* 0x000fea0003800000 */
.L_x_7143:
[----:B------:R-:W-:Y:S01]  /*3060*/  LEA R3, R0, 0x37800000, 0x17 ;  /* 0x3780000000037811 */ /* 0x000fe200078eb8ff */
[----:B------:R-:W-:-:S05]  /*3070*/  IMAD.SHL.U32 R0, R2, 0x200000, RZ ;  /* 0x0020000002007824 */ /* 0x000fca00078e00ff */
[----:B------:R-:W-:-:S07]  /*3080*/  LOP3.LUT R0, R3, R0, R4, 0xfe, !PT ;  /* 0x0000000003007212 */ /* 0x000fce00078efe04 */
.L_x_7142:
[----:B------:R-:W-:Y:S05]  /*3090*/  BSYNC B0 ;  /* 0x0000000000007941 */ /* 0x000fea0003800000 */
.L_x_7141:
[----:B------:R-:W-:-:S04]  /*30a0*/  F2FP.F16.F32.PACK_AB R0, RZ, R0 ;  /* 0x00000000ff00723e */ /* 0x000fc800000000ff */
[----:B------:R-:W-:Y:S01]  /*30b0*/  PRMT R26, R0, 0x7610, R26 ;  /* 0x00007610001a7816 */ /* 0x000fe2000000001a */
[----:B------:R-:W-:Y:S06]  /*30c0*/  BRA `(.L_x_7122) ;  /* 0x0000000000b47947 */ /* 0x000fec0003800000 */
.L_x_7134:
        /* <DEDUP_REMOVED lines=14> */
.L_x_7148:
[----:B------:R-:W-:Y:S05]  /*31b0*/  BSYNC B0 ;  /* 0x0000000000007941 */ /* 0x000fea0003800000 */
.L_x_7147:
[----:B------:R-:W-:-:S04]  /*31c0*/  F2FP.F16.F32.PACK_AB R0, RZ, R0 ;  /* 0x00000000ff00723e */ /* 0x000fc800000000ff */
[----:B------:R-:W-:Y:S01]  /*31d0*/  PRMT R26, R0, 0x7610, R26 ;  /* 0x00007610001a7816 */ /* 0x000fe2000000001a */
[----:B------:R-:W-:Y:S06]  /*31e0*/  BRA `(.L_x_7122) ;  /* 0x00000000006c7947 */ /* 0x000fec0003800000 */
.L_x_7121:
        /* <DEDUP_REMOVED lines=16> */
.L_x_7149:
[----:B------:R-:W-:Y:S01]  /*32f0*/  PRMT R26, RZ, 0x7610, R26 ;  /* 0x00007610ff1a7816 */ /* 0x000fe2000000001a */
[----:B------:R-:W-:Y:S06]  /*3300*/  BRA `(.L_x_7122) ;  /* 0x0000000000247947 */ /* 0x000fec0003800000 */
.L_x_7146:
[----:B------:R-:W2:Y:S02]  /*3310*/  LDG.E.64 R2, desc[UR36][R2.64] ;  /* 0x0000002402027981 */ /* 0x000ea4000c1e1b00 */
[----:B--2---:R-:W0:Y:S02]  /*3320*/  I2F.U64 R0, R2 ;  /* 0x0000000200007312 */ /* 0x004e240000301000 */
[----:B0-----:R-:W-:-:S04]  /*3330*/  F2FP.F16.F32.PACK_AB R0, RZ, R0 ;  /* 0x00000000ff00723e */ /* 0x001fc800000000ff */
[----:B------:R-:W-:Y:S01]  /*3340*/  PRMT R26, R0, 0x7610, R26 ;  /* 0x00007610001a7816 */ /* 0x000fe2000000001a */
[----:B------:R-:W-:Y:S06]  /*3350*/  BRA `(.L_x_7122) ;  /* 0x0000000000107947 */ /* 0x000fec0003800000 */
.L_x_7145:
[----:B------:R-:W2:Y:S02]  /*3360*/  LDG.E R2, desc[UR36][R2.64] ;  /* 0x0000002402027981 */ /* 0x000ea4000c1e1900 */
[----:B--2---:R-:W-:-:S04]  /*3370*/  I2FP.F32.U32 R0, R2 ;  /* 0x0000000200007245 */ /* 0x004fc80000201000 */
[----:B------:R-:W-:-:S04]  /*3380*/  F2FP.F16.F32.PACK_AB R0, RZ, R0 ;  /* 0x00000000ff00723e */ /* 0x000fc800000000ff */
[----:B------:R-:W-:-:S07]  /*3390*/  PRMT R26, R0, 0x7610, R26 ;  /* 0x00007610001a7816 */ /* 0x000fce000000001a */
.L_x_7122:
[----:B------:R-:W-:-:S07]  /*33a0*/  VIADD R17, R17, 0x80 ;  /* 0x0000008011117836 */ /* 0x000fce0000000000 */
.L_x_7116:
[----:B------:R-:W-:Y:S05]  /*33b0*/  BSYNC B6 ;  /* 0x0000000000067941 */ /* 0x000fea0003800000 */
.L_x_7115:
        /* <DEDUP_REMOVED lines=25> */
.L_x_7155:
[----:B------:R-:W2:Y:S02]  /*3550*/  LDG.E.U8 R2, desc[UR36][R2.64] ;  /* 0x0000002402027981 */ /* 0x000ea4000c1e1100 */
[----:B--2---:R-:W-:-:S04]  /*3560*/  I2FP.F32.U32 R0, R2 ;  /* 0x0000000200007245 */ /* 0x004fc80000201000 */
[----:B------:R-:W-:-:S04]  /*3570*/  F2FP.F16.F32.PACK_AB R0, RZ, R0 ;  /* 0x00000000ff00723e */ /* 0x000fc800000000ff */
[----:B------:R-:W-:Y:S01]  /*3580*/  PRMT R24, R0, 0x7610, R24 ;  /* 0x0000761000187816 */ /* 0x000fe20000000018 */
[----:B------:R-:W-:Y:S06]  /*3590*/  BRA `(.L_x_7151) ;  /* 0x0000000c00bc7947 */ /* 0x000fec0003800000 */
.L_x_7154:
        /* <DEDUP_REMOVED lines=11> */
.L_x_7158:
[----:B------:R-:W2:Y:S02]  /*3650*/  LDG.E R2, desc[UR36][R2.64] ;  /* 0x0000002402027981 */ /* 0x000ea4000c1e1900 */
[----:B--2---:R-:W-:-:S04]  /*3660*/  I2FP.F32.S32 R0, R2 ;  /* 0x0000000200007245 */ /* 0x004fc80000201400 */
[----:B------:R-:W-:-:S04]  /*3670*/  F2FP.F16.F32.PACK_AB R0, RZ, R0 ;  /* 0x00000000ff00723e */ /* 0x000fc800000000ff */
[----:B------:R-:W-:Y:S01]  /*3680*/  PRMT R24, R0, 0x7610, R24 ;  /* 0x0000761000187816 */ /* 0x000fe20000000018 */
[----:B------:R-:W-:Y:S06]  /*3690*/  BRA `(.L_x_7151) ;  /* 0x0000000c007c7947 */ /* 0x000fec0003800000 */
.L_x_7157:
[----:B------:R-:W2:Y:S02]  /*36a0*/  LDG.E.U16 R2, desc[UR36][R2.64] ;  /* 0x0000002402027981 */ /* 0x000ea4000c1e1500 */
[----:B--2---:R-:W0:Y:S02]  /*36b0*/  I2F.S16 R0, R2 ;  /* 0x0000000200007306 */ /* 0x004e240000101400 */
[----:B0-----:R-:W-:-:S04]  /*36c0*/  F2FP.F16.F32.PACK_AB R0, RZ, R0 ;  /* 0x00000000ff00723e */ /* 0x001fc800000000ff */
[----:B------:R-:W-:Y:S01]  /*36d0*/  PRMT R24, R0, 0x7610, R24 ;  /* 0x0000761000187816 */ /* 0x000fe20000000018 */
[----:B------:R-:W-:Y:S06]  /*36e0*/  BRA `(.L_x_7151) ;  /* 0x0000000c00687947 */ /* 0x000fec0003800000 */
.L_x_7153:
        /* <DEDUP_REMOVED lines=9> */
.L_x_7160:
[----:B------:R2:W5:Y:S01]  /*3780*/  LDG.E.U16 R24, desc[UR36][R2.64] ;  /* 0x0000002402187981 */ /* 0x000562000c1e1500 */
[----:B------:R-:W-:Y:S05]  /*3790*/  BRA `(.L_x_7151) ;  /* 0x0000000c003c7947 */ /* 0x000fea0003800000 */
.L_x_7159:
        /* <DEDUP_REMOVED lines=9> */
.L_x_7162:
[----:B------:R3:W5:Y:S01]  /*3830*/  LDG.E.U16 R24, desc[UR36][R2.64] ;  /* 0x0000002402187981 */ /* 0x000762000c1e1500 */
[----:B------:R-:W-:Y:S05]  /*3840*/  BRA `(.L_x_7151) ;  /* 0x0000000c00107947 */ /* 0x000fea0003800000 */
.L_x_7161:
        /* <DEDUP_REMOVED lines=9> */
.L_x_7152:
        /* <DEDUP_REMOVED lines=14> */
.L_x_7165:
        /* <DEDUP_REMOVED lines=9> */
.L_x_7164:
        /* <DEDUP_REMOVED lines=28> */
.L_x_7167:
        /* <DEDUP_REMOVED lines=15> */
.L_x_7166:
[----:B------:R-:W2:Y:S02]  /*3d00*/  LDG.E.U16 R0, desc[UR36][R2.64] ;  /* 0x0000002402007981 */ /* 0x000ea4000c1e1500 */
[----:B--2---:R-:W-:-:S05]  /*3d10*/  IMAD.U32 R0, R0, 0x10000, RZ ;  /* 0x0001000000007824 */ /* 0x004fca00078e00ff */
[----:B------:R-:W-:-:S04]  /*3d20*/  F2FP.F16.F32.PACK_AB R0, RZ, R0 ;  /* 0x00000000ff00723e */ /* 0x000fc800000000ff */
[----:B------:R-:W-:Y:S01]  /*3d30*/  PRMT R24, R0, 0x7610, R24 ;  /* 0x0000761000187816 */ /* 0x000fe20000000018 */
[----:B------:R-:W-:Y:S06]  /*3d40*/  BRA `(.L_x_7151) ;  /* 0x0000000400d07947 */ /* 0x000fec0003800000 */
.L_x_7163:
        /* <DEDUP_REMOVED lines=13> */
.L_x_7170:
        /* <DEDUP_REMOVED lines=21> */
.L_x_7174:
[----:B------:R-:W-:Y:S05]  /*3f70*/  BSYNC B1 ;  /* 0x0000000000017941 */ /* 0x000fea0003800000 */
.L_x_7173:
[----:B------:R-:W-:Y:S01]  /*3f80*/  LEA R3, R0, 0x3b800000, 0x17 ;  /* 0x3b80000000037811 */ /* 0x000fe200078eb8ff */
[----:B------:R-:W-:-:S05]  /*3f90*/  IMAD.SHL.U32 R0, R2, 0x100000, RZ ;  /* 0x0010000002007824 */ /* 0x000fca00078e00ff */
[----:B------:R-:W-:-:S07]  /*3fa0*/  LOP3.LUT R0, R3, R0, R4, 0xfe, !PT ;  /* 0x0000000003007212 */ /* 0x000fce00078efe04 */
.L_x_7172:
[----:B------:R-:W-:Y:S05]  /*3fb0*/  BSYNC B0 ;  /* 0x0000000000007941 */ /* 0x000fea0003800000 */
.L_x_7171:
[----:B------:R-:W-:-:S04]  /*3fc0*/  F2FP.F16.F32.PACK_AB R0, RZ, R0 ;  /* 0x00000000ff00723e */ /* 0x000fc800000000ff */
[----:B------:R-:W-:Y:S01]  /*3fd0*/  PRMT R24, R0, 0x7610, R24 ;  /* 0x0000761000187816 */ /* 0x000fe20000000018 */
[----:B------:R-:W-:Y:S06]  /*3fe0*/  BRA `(.L_x_7151) ;  /* 0x0000000400287947 */ /* 0x000fec0003800000 */
.L_x_7169:
        /* <DEDUP_REMOVED lines=21> */
.L_x_7178:
[----:B------:R-:W-:Y:S05]  /*4140*/  BSYNC B1 ;  /* 0x0000000000017941 */ /* 0x000fea0003800000 */
.L_x_7177:
[----:B------:R-:W-:Y:S01]  /*4150*/  LEA R3, R0, 0x37800000, 0x17 ;  /* 0x3780000000037811 */ /* 0x000fe200078eb8ff */
[----:B------:R-:W-:-:S05]  /*4160*/  IMAD.SHL.U32 R0, R2, 0x200000, RZ ;  /* 0x0020000002007824 */ /* 0x000fca00078e00ff */
[----:B------:R-:W-:-:S07]  /*4170*/  LOP3.LUT R0, R3, R0, R4, 0xfe, !PT ;  /* 0x0000000003007212 */ /* 0x000fce00078efe04 */
.L_x_7176:
[----:B------:R-:W-:Y:S05]  /*4180*/  BSYNC B0 ;  /* 0x0000000000007941 */ /* 0x000fea0003800000 */
.L_x_7175:
[----:B------:R-:W-:-:S04]  /*4190*/  F2FP.F16.F32.PACK_AB R0, RZ, R0 ;  /* 0x00000000ff00723e */ /* 0x000fc800000000ff */
[----:B------:R-:W-:Y:S01]  /*41a0*/  PRMT R24, R0, 0x7610, R24 ;  /* 0x0000761000187816 */ /* 0x000fe20000000018 */
[----:B------:R-:W-:Y:S06]  /*41b0*/  BRA `(.L_x_7151) ;  /* 0x0000000000b47947 */ /* 0x000fec0003800000 */
.L_x_7168:
        /* <DEDUP_REMOVED lines=14> */
.L_x_7182:
[----:B------:R-:W-:Y:S05]  /*42a0*/  BSYNC B0 ;  /* 0x0000000000007941 */ /* 0x000fea0003800000 */
.L_x_7181:
[----:B------:R-:W-:-:S04]  /*42b0*/  F2FP.F16.F32.PACK_AB R0, RZ, R0 ;  /* 0x00000000ff00723e */ /* 0x000fc800000000ff */
[----:B------:R-:W-:Y:S01]  /*42c0*/  PRMT R24, R0, 0x7610, R24 ;  /* 0x0000761000187816 */ /* 0x000fe20000000018 */
[----:B------:R-:W-:Y:S06]  /*42d0*/  BRA `(.L_x_7151) ;  /* 0x00000000006c7947 */ /* 0x000fec0003800000 */
.L_x_7156:
        /* <DEDUP_REMOVED lines=16> */
.L_x_7183:
[----:B------:R-:W-:Y:S01]  /*43e0*/  PRMT R24, RZ, 0x7610, R24 ;  /* 0x00007610ff187816 */ /* 0x000fe20000000018 */
[----:B------:R-:W-:Y:S06]  /*43f0*/  BRA `(.L_x_7151) ;  /* 0x0000000000247947 */ /* 0x000fec0003800000 */
.L_x_7180:
[----:B------:R-:W2:Y:S02]  /*4400*/  LDG.E.64 R2, desc[UR36][R2.64] ;  /* 0x0000002402027981 */ /* 0x000ea4000c1e1b00 */
[----:B--2---:R-:W0:Y:S02]  /*4410*/  I2F.U64 R0, R2 ;  /* 0x0000000200007312 */ /* 0x004e240000301000 */
[----:B0-----:R-:W-:-:S04]  /*4420*/  F2FP.F16.F32.PACK_AB R0, RZ, R0 ;  /* 0x00000000ff00723e */ /* 0x001fc800000000ff */
[----:B------:R-:W-:Y:S01]  /*4430*/  PRMT R24, R0, 0x7610, R24 ;  /* 0x0000761000187816 */ /* 0x000fe20000000018 */
[----:B------:R-:W-:Y:S06]  /*4440*/  BRA `(.L_x_7151) ;  /* 0x0000000000107947 */ /* 0x000fec0003800000 */
.L_x_7179:
[----:B------:R-:W2:Y:S02]  /*4450*/  LDG.E R2, desc[UR36][R2.64] ;  /* 0x0000002402027981 */ /* 0x000ea4000c1e1900 */
[----:B--2---:R-:W-:-:S04]  /*4460*/  I2FP.F32.U32 R0, R2 ;  /* 0x0000000200007245 */ /* 0x004fc80000201000 */
[----:B------:R-:W-:-:S04]  /*4470*/  F2FP.F16.F32.PACK_AB R0, RZ, R0 ;  /* 0x00000000ff00723e */ /* 0x000fc800000000ff */
[----:B------:R-:W-:-:S07]  /*4480*/  PRMT R24, R0, 0x7610, R24 ;  /* 0x0000761000187816 */ /* 0x000fce0000000018 */
.L_x_7151:
[----:B------:R-:W-:Y:S05]  /*4490*/  BSYNC B6 ;  /* 0x0000000000067941 */ /* 0x000fea0003800000 */
.L_x_7150:
[----:B------:R-:W-:Y:S01]  /*44a0*/  ISETP.NE.AND P0, PT, R25, RZ, PT ;  /* 0x000000ff1900720c */ /* 0x000fe20003f05270 */
[----:B------:R-:W-:-:S12]  /*44b0*/  BSSY B1, `(.L_x_7184) ;  /* 0x000004a000017945 */ /* 0x000fd80003800000 */
[----:B------:R-:W-:Y:S05]  /*44c0*/  @P0 BRA `(.L_x_7185) ;  /* 0x0000000400200947 */ /* 0x000fea0003800000 */
[----:B0123--:R-:W0:Y:S01]  /*44d0*/  LDC.U16 R2, c[0x0][0x216] ;  /* 0x00008580ff027b82 */ /* 0x00fe220000000400 */
        /* <DEDUP_REMOVED lines=29> */
.L_x_7191:
[----:B------:R-:W-:Y:S01]  /*46b0*/  FSETP.GEU.FTZ.AND P0, PT, R5, -R6, PT ;  /* 0x800000060500720b */ /* 0x000fe20003f1e000 */
[----:B------:R-:W-:-:S12]  /*46c0*/  FADD.FTZ R0, R0, -1 ;  /* 0xbf80000000007421 */ /* 0x000fd80000010000 */
[----:B------:R-:W-:-:S07]  /*46d0*/  @!P0 FADD.FTZ R0, R0, -1 ;  /* 0xbf80000000008421 */ /* 0x000fce0000010000 */
.L_x_7190:
[----:B------:R-:W-:Y:S05]  /*46e0*/  BSYNC B2 ;  /* 0x0000000000027941 */ /* 0x000fea0003800000 */
.L_x_7189:
[----:B------:R-:W-:Y:S01]  /*46f0*/  FFMA.FTZ R3, -R6, R0, R3 ;  /* 0x0000000006037223 */ /* 0x000fe20000010103 */
[----:B------:R-:W-:Y:S06]  /*4700*/  BRA `(.L_x_7187) ;  /* 0x00000000007c7947 */ /* 0x000fec0003800000 */
.L_x_7188:
        /* <DEDUP_REMOVED lines=15> */
.L_x_7194:
        /* <DEDUP_REMOVED lines=13> */
.L_x_7193:
[----:B------:R-:W-:Y:S05]  /*48d0*/  BSYNC B2 ;  /* 0x0000000000027941 */ /* 0x000fea0003800000 */
.L_x_7192:
[----:B------:R-:W-:-:S04]  /*48e0*/  FMUL.FTZ R3, R3, 1.1920928955078125e-07 ;  /* 0x3400000003037820 */ /* 0x000fc80000410000 */
[----:B------:R-:W-:-:S07]  /*48f0*/  FMUL.FTZ R3, R8, R3 ;  /* 0x0000000308037220 */ /* 0x000fce0000410000 */
.L_x_7187:
[----:B------:R-:W-:Y:S05]  /*4900*/  BSYNC B0 ;  /* 0x0000000000007941 */ /* 0x000fea0003800000 */
.L_x_7186:
[C---:B------:R-:W-:Y:S02]  /*4910*/  FSETP.GTU.FTZ.AND P0, PT, |R3|.reuse, +INF , PT ;  /* 0x7f8000000300780b */ /* 0x040fe40003f1c200 */
[----:B------:R-:W-:-:S04]  /*4920*/  LOP3.LUT R2, R3, 0x80000000, R2, 0xb8, !PT ;  /* 0x8000000003027812 */ /* 0x000fc800078eb802 */
[----:B------:R-:W-:-:S04]  /*4930*/  FSEL R2, R3, R2, P0 ;  /* 0x0000000203027208 */ /* 0x000fc80000000000 */
[----:B------:R-:W-:-:S07]  /*4940*/  F2FP.F16.F32.PACK_AB R2, RZ, R2 ;  /* 0x00000002ff02723e */ /* 0x000fce00000000ff */
.L_x_7185:
[----:B------:R-:W-:Y:S05]  /*4950*/  BSYNC B1 ;  /* 0x0000000000017941 */ /* 0x000fea0003800000 */
.L_x_7184:
        /* <DEDUP_REMOVED lines=35> */
.L_x_7202:
[----:B------:R-:W-:Y:S01]  /*4b90*/  FSETP.GEU.FTZ.AND P0, PT, R7, -R8, PT ;  /* 0x800000080700720b */ /* 0x000fe20003f1e000 */
[----:B------:R-:W-:-:S12]  /*4ba0*/  FADD.FTZ R0, R0, -1 ;  /* 0xbf80000000007421 */ /* 0x000fd80000010000 */
[----:B------:R-:W-:-:S07]  /*4bb0*/  @!P0 FADD.FTZ R0, R0, -1 ;  /* 0xbf80000000008421 */ /* 0x000fce0000010000 */
.L_x_7201:
[----:B------:R-:W-:Y:S05]  /*4bc0*/  BSYNC B2 ;  /* 0x0000000000027941 */ /* 0x000fea0003800000 */
.L_x_7200:
[----:B------:R-:W-:Y:S01]  /*4bd0*/  FFMA.FTZ R5, -R8, R0, R5 ;  /* 0x0000000008057223 */ /* 0x000fe20000010105 */
[----:B------:R-:W-:Y:S06]  /*4be0*/  BRA `(.L_x_7198) ;  /* 0x00000000007c7947 */ /* 0x000fec0003800000 */
.L_x_7199:
        /* <DEDUP_REMOVED lines=15> */
.L_x_7205:
        /* <DEDUP_REMOVED lines=13> */
.L_x_7204:
[----:B------:R-:W-:Y:S05]  /*4db0*/  BSYNC B2 ;  /* 0x0000000000027941 */ /* 0x000fea0003800000 */
.L_x_7203:
[----:B------:R-:W-:-:S04]  /*4dc0*/  FMUL.FTZ R5, R5, 1.1920928955078125e-07 ;  /* 0x3400000005057820 */ /* 0x000fc80000410000 */
[----:B------:R-:W-:-:S07]  /*4dd0*/  FMUL.FTZ R5, R10, R5 ;  /* 0x000000050a057220 */ /* 0x000fce0000410000 */
.L_x_7198:
[----:B------:R-:W-:Y:S05]  /*4de0*/  BSYNC B0 ;  /* 0x0000000000007941 */ /* 0x000fea0003800000 */
.L_x_7197:
[C---:B------:R-:W-:Y:S02]  /*4df0*/  FSETP.GTU.FTZ.AND P0, PT, |R5|.reuse, +INF , PT ;  /* 0x7f8000000500780b */ /* 0x040fe40003f1c200 */
[----:B------:R-:W-:-:S04]  /*4e00*/  LOP3.LUT R4, R5, 0x80000000, R4, 0xb8, !PT ;  /* 0x8000000005047812 */ /* 0x000fc800078eb804 */
[----:B------:R-:W-:-:S04]  /*4e10*/  FSEL R25, R5, R4, P0 ;  /* 0x0000000405197208 */ /* 0x000fc80000000000 */
[----:B------:R-:W-:-:S07]  /*4e20*/  F2FP.F16.F32.PACK_AB R25, RZ, R25 ;  /* 0x00000019ff19723e */ /* 0x000fce00000000ff */
.L_x_7196:
[----:B------:R-:W-:Y:S05]  /*4e30*/  BSYNC B1 ;  /* 0x0000000000017941 */ /* 0x000fea0003800000 */
.L_x_7195:
[----:B------:R-:W-:Y:S01]  /*4e40*/  VIADD R5, R17, 0x100 ;  /* 0x0000010011057836 */ /* 0x000fe20000000000 */
[----:B------:R-:W-:Y:S04]  /*4e50*/  BSSY B1, `(.L_x_7206) ;  /* 0x000004b000017945 */ /* 0x000fe80003800000 */
[----:B------:R-:W-:-:S13]  /*4e60*/  ISETP.GE.AND P0, PT, R5, R22, PT ;  /* 0x000000160500720c */ /* 0x000fda0003f06270 */
[----:B------:R-:W-:Y:S05]  /*4e70*/  @P0 BRA `(.L_x_7207) ;  /* 0x0000000400200947 */ /* 0x000fea0003800000 */
[----:B------:R-:W1:Y:S01]  /*4e80*/  LDC.U16 R4, c[0x0][0x216] ;  /* 0x00008580ff047b82 */ /* 0x000e620000000400 */
        /* <DEDUP_REMOVED lines=29> */
.L_x_7213:
[----:B------:R-:W-:Y:S01]  /*5060*/  FSETP.GEU.FTZ.AND P0, PT, R9, -R8, PT ;  /* 0x800000080900720b */ /* 0x000fe20003f1e000 */
[----:B------:R-:W-:-:S12]  /*5070*/  FADD.FTZ R0, R0, -1 ;  /* 0xbf80000000007421 */ /* 0x000fd80000010000 */
[----:B------:R-:W-:-:S07]  /*5080*/  @!P0 FADD.FTZ R0, R0, -1 ;  /* 0xbf80000000008421 */ /* 0x000fce0000010000 */
.L_x_7212:
[----:B------:R-:W-:Y:S05]  /*5090*/  BSYNC B2 ;  /* 0x0000000000027941 */ /* 0x000fea0003800000 */
.L_x_7211:
[----:B------:R-:W-:Y:S01]  /*50a0*/  FFMA.FTZ R5, -R8, R0, R5 ;  /* 0x0000000008057223 */ /* 0x000fe20000010105 */
[----:B------:R-:W-:Y:S06]  /*50b0*/  BRA `(.L_x_7209) ;  /* 0x00000000007c7947 */ /* 0x000fec0003800000 */
.L_x_7210:
        /* <DEDUP_REMOVED lines=15> */
.L_x_7216:
        /* <DEDUP_REMOVED lines=13> */
.L_x_7215:
[----:B------:R-:W-:Y:S05]  /*5280*/  BSYNC B2 ;  /* 0x0000000000027941 */ /* 0x000fea0003800000 */
.L_x_7214:
[----:B------:R-:W-:-:S04]  /*5290*/  FMUL.FTZ R5, R5, 1.1920928955078125e-07 ;  /* 0x3400000005057820 */ /* 0x000fc80000410000 */
[----:B------:R-:W-:-:S07]  /*52a0*/  FMUL.FTZ R5, R10, R5 ;  /* 0x000000050a057220 */ /* 0x000fce0000410000 */
.L_x_7209:
[----:B------:R-:W-:Y:S05]  /*52b0*/  BSYNC B0 ;  /* 0x0000000000007941 */ /* 0x000fea0003800000 */
.L_x_7208:
[C---:B------:R-:W-:Y:S02]  /*52c0*/  FSETP.GTU.FTZ.AND P0, PT, |R5|.reuse, +INF , PT ;  /* 0x7f8000000500780b */ /* 0x040fe40003f1c200 */
[----:B------:R-:W-:-:S04]  /*52d0*/  LOP3.LUT R4, R5, 0x80000000, R4, 0xb8, !PT ;  /* 0x8000000005047812 */ /* 0x000fc800078eb804 */
[----:B------:R-:W-:-:S04]  /*52e0*/  FSEL R23, R5, R4, P0 ;  /* 0x0000000405177208 */ /* 0x000fc80000000000 */
[----:B------:R-:W-:-:S07]  /*52f0*/  F2FP.F16.F32.PACK_AB R23, RZ, R23 ;  /* 0x00000017ff17723e */ /* 0x000fce00000000ff */
.L_x_7207:
[----:B------:R-:W-:Y:S05]  /*5300*/  BSYNC B1 ;  /* 0x0000000000017941 */ /* 0x000fea0003800000 */
.L_x_7206:
        /* <DEDUP_REMOVED lines=34> */
.L_x_7224:
[----:B------:R-:W-:Y:S01]  /*5530*/  FSETP.GEU.FTZ.AND P0, PT, R9, -R8, PT ;  /* 0x800000080900720b */ /* 0x000fe20003f1e000 */
[----:B------:R-:W-:-:S12]  /*5540*/  FADD.FTZ R0, R0, -1 ;  /* 0xbf80000000007421 */ /* 0x000fd80000010000 */
[----:B------:R-:W-:-:S07]  /*5550*/  @!P0 FADD.FTZ R0, R0, -1 ;  /* 0xbf80000000008421 */ /* 0x000fce0000010000 */
.L_x_7223:
[----:B------:R-:W-:Y:S05]  /*5560*/  BSYNC B2 ;  /* 0x0000000000027941 */ /* 0x000fea0003800000 */
.L_x_7222:
[----:B------:R-:W-:Y:S01]  /*5570*/  FFMA.FTZ R5, -R8, R0, R5 ;  /* 0x0000000008057223 */ /* 0x000fe20000010105 */
[----:B------:R-:W-:Y:S06]  /*5580*/  BRA `(.L_x_7220) ;  /* 0x00000000007c7947 */ /* 0x000fec0003800000 */
.L_x_7221:
        /* <DEDUP_REMOVED lines=15> */
.L_x_7227:
        /* <DEDUP_REMOVED lines=13> */
.L_x_7226:
[----:B------:R-:W-:Y:S05]  /*5750*/  BSYNC B2 ;  /* 0x0000000000027941 */ /* 0x000fea0003800000 */
.L_x_7225:
[----:B------:R-:W-:-:S04]  /*5760*/  FMUL.FTZ R5, R5, 1.1920928955078125e-07 ;  /* 0x3400000005057820 */ /* 0x000fc80000410000 */
[----:B------:R-:W-:-:S07]  /*5770*/  FMUL.FTZ R5, R10, R5 ;  /* 0x000000050a057220 */ /* 0x000fce0000410000 */
.L_x_7220:
[----:B------:R-:W-:Y:S05]  /*5780*/  BSYNC B0 ;  /* 0x0000000000007941 */ /* 0x000fea0003800000 */
.L_x_7219:
[C---:B------:R-:W-:Y:S02]  /*5790*/  FSETP.GTU.FTZ.AND P0, PT, |R5|.reuse, +INF , PT ;  /* 0x7f8000000500780b */ /* 0x040fe40003f1c200 */
[----:B------:R-:W-:-:S04]  /*57a0*/  LOP3.LUT R4, R5, 0x80000000, R4, 0xb8, !PT ;  /* 0x8000000005047812 */ /* 0x000fc800078eb804 */
[----:B------:R-:W-:-:S04]  /*57b0*/  FSEL R19, R5, R4, P0 ;  /* 0x0000000405137208 */ /* 0x000fc80000000000 */
[----:B------:R-:W-:-:S07]  /*57c0*/  F2FP.F16.F32.PACK_AB R19, RZ, R19 ;  /* 0x00000013ff13723e */ /* 0x000fce00000000ff */
.L_x_7218:
[----:B------:R-:W-:Y:S05]  /*57d0*/  BSYNC B1 ;  /* 0x0000000000017941 */ /* 0x000fea0003800000 */
.L_x_7217:
        /* <DEDUP_REMOVED lines=28> */
.L_x_7234:
[----:B------:R-:W-:Y:S02]  /*59a0*/  HADD2.F32 R5, -RZ, R2.H0_H0 ;  /* 0x20000002ff057230 */ /* 0x000fe40000004100 */
[----:B------:R-:W-:-:S04]  /*59b0*/  IMAD.MOV.U32 R17, RZ, RZ, R3 ;  /* 0x000000ffff117224 */ /* 0x000fc800078e0003 */
[----:B------:R-:W1:Y:S02]  /*59c0*/  F2I.S64.TRUNC R4, R5 ;  /* 0x0000000500047311 */ /* 0x000e64000020d900 */
[----:B-1----:R1:W-:Y:S01]  /*59d0*/  STG.E.U8 desc[UR36][R8.64], R4 ;  /* 0x0000000408007986 */ /* 0x0023e2000c101124 */
[----:B------:R-:W-:Y:S05]  /*59e0*/  BRA `(.L_x_7236) ;  /* 0x0000000c00d47947 */ /* 0x000fea0003800000 */
.L_x_7233:
        /* <DEDUP_REMOVED lines=11> */
.L_x_7238:
[----:B------:R-:W-:Y:S02]  /*5aa0*/  HADD2.F32 R2, -RZ, R2.H0_H0 ;  /* 0x20000002ff027230 */ /* 0x000fe40000004100 */
[----:B------:R-:W-:Y:S02]  /*5ab0*/  IMAD.MOV.U32 R17, RZ, RZ, R3 ;  /* 0x000000ffff117224 */ /* 0x000fe400078e0003 */
[----:B------:R-:W1:Y:S02]  /*5ac0*/  F2I.FTZ.TRUNC.NTZ R5, R2 ;  /* 0x0000000200057305 */ /* 0x000e64000021f100 */
[----:B-1----:R1:W-:Y:S01]  /*5ad0*/  STG.E desc[UR36][R8.64], R5 ;  /* 0x0000000508007986 */ /* 0x0023e2000c101924 */
[----:B------:R-:W-:Y:S05]  /*5ae0*/  BRA `(.L_x_7236) ;  /* 0x0000000c00947947 */ /* 0x000fea0003800000 */
.L_x_7237:
[----:B------:R-:W-:Y:S02]  /*5af0*/  HADD2.F32 R2, -RZ, R2.H0_H0 ;  /* 0x20000002ff027230 */ /* 0x000fe40000004100 */
[----:B------:R-:W-:Y:S02]  /*5b00*/  IMAD.MOV.U32 R17, RZ, RZ, R3 ;  /* 0x000000ffff117224 */ /* 0x000fe400078e0003 */
[----:B------:R-:W1:Y:S02]  /*5b10*/  F2I.FTZ.TRUNC.NTZ R5, R2 ;  /* 0x0000000200057305 */ /* 0x000e64000021f100 */
[----:B-1----:R1:W-:Y:S01]  /*5b20*/  STG.E.U16 desc[UR36][R8.64], R5 ;  /* 0x0000000508007986 */ /* 0x0023e2000c101524 */
[----:B------:R-:W-:Y:S05]  /*5b30*/  BRA `(.L_x_7236) ;  /* 0x0000000c00807947 */ /* 0x000fea0003800000 */
.L_x_7232:
        /* <DEDUP_REMOVED lines=10> */
.L_x_7240:
[----:B------:R1:W-:Y:S01]  /*5be0*/  STG.E.U16 desc[UR36][R8.64], R2 ;  /* 0x0000000208007986 */ /* 0x0003e2000c101524 */
[----:B------:R-:W-:Y:S01]  /*5bf0*/  IMAD.MOV.U32 R17, RZ, RZ, R3 ;  /* 0x000000ffff117224 */ /* 0x000fe200078e0003 */
[----:B------:R-:W-:Y:S06]  /*5c00*/  BRA `(.L_x_7236) ;  /* 0x0000000c004c7947 */ /* 0x000fec0003800000 */
.L_x_7239:
        /* <DEDUP_REMOVED lines=11> */
.L_x_7242:
[----:B------:R-:W-:Y:S02]  /*5cc0*/  HADD2.F32 R0, -RZ, R2.H0_H0 ;  /* 0x20000002ff007230 */ /* 0x000fe40000004100 */
[----:B------:R-:W-:-:S03]  /*5cd0*/  IMAD.MOV.U32 R17, RZ, RZ, R3 ;  /* 0x000000ffff117224 */ /* 0x000fc600078e0003 */
[----:B------:R-:W-:-:S04]  /*5ce0*/  F2FP.F16.F32.PACK_AB R0, RZ, R0 ;  /* 0x00000000ff00723e */ /* 0x000fc800000000ff */
[----:B------:R-:W-:-:S05]  /*5cf0*/  PRMT R0, R0, 0x5410, RZ ;  /* 0x0000541000007816 */ /* 0x000fca00000000ff */
[----:B------:R1:W-:Y:S01]  /*5d00*/  STG.E desc[UR36][R8.64], R0 ;  /* 0x0000000008007986 */ /* 0x0003e2000c101924 */
[----:B------:R-:W-:Y:S05]  /*5d10*/  BRA `(.L_x_7236) ;  /* 0x0000000c00087947 */ /* 0x000fea0003800000 */
.L_x_7241:
[----:B------:R-:W-:Y:S02]  /*5d20*/  HADD2.F32 R4, -RZ, R2.H0_H0 ;  /* 0x20000002ff047230 */ /* 0x000fe40000004100 */
[----:B------:R-:W-:-:S03]  /*5d30*/  IMAD.MOV.U32 R17, RZ, RZ, R3 ;  /* 0x000000ffff117224 */ /* 0x000fc600078e0003 */
[----:B------:R-:W-:-:S06]  /*5d40*/  FMUL.FTZ R4, R4, 1 ;  /* 0x3f80000004047820 */ /* 0x000fcc0000410000 */
[----:B------:R-:W1:Y:S02]  /*5d50*/  F2F.F64.F32 R4, R4 ;  /* 0x0000000400047310 */ /* 0x000e640000201800 */
[----:B-1----:R1:W-:Y:S01]  /*5d60*/  STG.E.64 desc[UR36][R8.64], R4 ;  /* 0x0000000408007986 */ /* 0x0023e2000c101b24 */
[----:B------:R-:W-:Y:S05]  /*5d70*/  BRA `(.L_x_7236) ;  /* 0x0000000800f07947 */ /* 0x000fea0003800000 */
.L_x_7231:
        /* <DEDUP_REMOVED lines=14> */
.L_x_7245:
[----:B------:R-:W-:Y:S01]  /*5e60*/  HADD2.F32 R2, -RZ, R2.H0_H0 ;  /* 0x20000002ff027230 */ /* 0x000fe20000004100 */
[----:B------:R-:W-:Y:S01]  /*5e70*/  CS2R R6, SRZ ;  /* 0x0000000000067805 */ /* 0x000fe2000001ff00 */
[----:B------:R-:W-:-:S03]  /*5e80*/  IMAD.MOV.U32 R17, RZ, RZ, R3 ;  /* 0x000000ffff117224 */ /* 0x000fc600078e0003 */
[----:B------:R-:W-:-:S04]  /*5e90*/  FMUL.FTZ R2, R2, 1 ;  /* 0x3f80000002027820 */ /* 0x000fc80000410000 */
[----:B------:R-:W1:Y:S02]  /*5ea0*/  F2F.F64.F32 R4, R2 ;  /* 0x0000000200047310 */ /* 0x000e640000201800 */
[----:B-1----:R1:W-:Y:S01]  /*5eb0*/  STG.E.128 desc[UR36][R8.64], R4 ;  /* 0x0000000408007986 */ /* 0x0023e2000c101d24 */
[----:B------:R-:W-:Y:S05]  /*5ec0*/  BRA `(.L_x_7236) ;  /* 0x00000008009c7947 */ /* 0x000fea0003800000 */
.L_x_7244:
        /* <DEDUP_REMOVED lines=21> */
.L_x_7249:
[----:B------:R-:W-:Y:S05]  /*6020*/  BSYNC B0 ;  /* 0x0000000000007941 */ /* 0x000fea0003800000 */
.L_x_7248:
[----:B------:R-:W-:Y:S01]  /*6030*/  LOP3.LUT R5, R0, R5, RZ, 0xfc, !PT ;  /* 0x0000000500057212 */ /* 0x000fe200078efcff */
[----:B------:R-:W-:-:S04]  /*6040*/  IMAD.MOV.U32 R17, RZ, RZ, R3 ;  /* 0x000000ffff117224 */ /* 0x000fc800078e0003 */
[----:B------:R1:W-:Y:S01]  /*6050*/  STG.E.U8 desc[UR36][R8.64], R5 ;  /* 0x0000000508007986 */ /* 0x0003e2000c101124 */
[----:B------:R-:W-:Y:S05]  /*6060*/  BRA `(.L_x_7236) ;  /* 0x0000000800347947 */ /* 0x000fea0003800000 */
.L_x_7247:
        /* <DEDUP_REMOVED lines=13> */
.L_x_7251:
[----:B------:R-:W-:Y:S01]  /*6140*/  IMAD.MOV.U32 R0, RZ, RZ, 0x7f ;  /* 0x0000007fff007424 */ /* 0x000fe200078e00ff */
[----:B------:R-:W-:-:S04]  /*6150*/  ISETP.GT.U32.AND P0, PT, R2, 0x7f800000, PT ;  /* 0x7f8000000200780c */ /* 0x000fc80003f04070 */
[----:B------:R-:W-:-:S09]  /*6160*/  SEL R0, R0, 0x7c, P0 ;  /* 0x0000007c00007807 */ /* 0x000fd20000000000 */
.L_x_7252:
[----:B------:R-:W-:Y:S05]  /*6170*/  BSYNC B0 ;  /* 0x0000000000007941 */ /* 0x000fea0003800000 */
.L_x_7250:
[----:B------:R-:W-:Y:S01]  /*6180*/  LOP3.LUT R2, R5, 0x80000000, RZ, 0xc0, !PT ;  /* 0x8000000005027812 */ /* 0x000fe200078ec0ff */
[----:B------:R-:W-:-:S03]  /*6190*/  IMAD.MOV.U32 R17, RZ, RZ, R3 ;  /* 0x000000ffff117224 */ /* 0x000fc600078e0003 */
[----:B------:R-:W-:-:S04]  /*61a0*/  SHF.R.U32.HI R5, RZ, 0x18, R2 ;  /* 0x00000018ff057819 */ /* 0x000fc80000011602 */
[----:B------:R-:W-:-:S05]  /*61b0*/  LOP3.LUT R5, R0, R5, RZ, 0xfc, !PT ;  /* 0x0000000500057212 */ /* 0x000fca00078efcff */
[----:B------:R1:W-:Y:S01]  /*61c0*/  STG.E.U8 desc[UR36][R8.64], R5 ;  /* 0x0000000508007986 */ /* 0x0003e2000c101124 */
[----:B------:R-:W-:Y:S05]  /*61d0*/  BRA `(.L_x_7236) ;  /* 0x0000000400d87947 */ /* 0x000fea0003800000 */
.L_x_7246:
[----:B------:R-:W-:Y:S02]  /*61e0*/  HADD2.F32 R0, -RZ, R2.H0_H0 ;  /* 0x20000002ff007230 */ /* 0x000fe40000004100 */
[----:B------:R-:W-:-:S03]  /*61f0*/  IMAD.MOV.U32 R17, RZ, RZ, R3 ;  /* 0x000000ffff117224 */ /* 0x000fc600078e0003 */
[----:B------:R-:W-:-:S05]  /*6200*/  F2FP.BF16.F32.PACK_AB R0, RZ, R0 ;  /* 0x00000000ff00723e */ /* 0x000fca00000010ff */
[----:B------:R1:W-:Y:S01]  /*6210*/  STG.E.U16 desc[UR36][R8.64], R0 ;  /* 0x0000000008007986 */ /* 0x0003e2000c101524 */
[----:B------:R-:W-:Y:S05]  /*6220*/  BRA `(.L_x_7236) ;  /* 0x0000000400c47947 */ /* 0x000fea0003800000 */
.L_x_7243:
        /* <DEDUP_REMOVED lines=13> */
.L_x_7255:
        /* <DEDUP_REMOVED lines=17> */
.L_x_7258:
[----:B------:R-:W-:-:S04]  /*6410*/  LOP3.LUT R2, R5, 0x80000000, RZ, 0xc0, !PT ;  /* 0x8000000005027812 */ /* 0x000fc800078ec0ff */
[----:B------:R-:W-:-:S04]  /*6420*/  SHF.R.U32.HI R5, RZ, 0x18, R2 ;  /* 0x00000018ff057819 */ /* 0x000fc80000011602 */
[----:B------:R-:W-:-:S04]  /*6430*/  LOP3.LUT R0, R0, R5, RZ, 0xfc, !PT ;  /* 0x0000000500007212 */ /* 0x000fc800078efcff */
[----:B------:R-:W-:-:S07]  /*6440*/  PRMT R4, R0, 0x7610, R4 ;  /* 0x0000761000047816 */ /* 0x000fce0000000004 */
.L_x_7257:
[----:B------:R-:W-:Y:S05]  /*6450*/  BSYNC B0 ;  /* 0x0000000000007941 */ /* 0x000fea0003800000 */
.L_x_7256:
[----:B------:R4:W-:Y:S01]  /*6460*/  STG.E.U8 desc[UR36][R8.64], R4 ;  /* 0x0000000408007986 */ /* 0x0009e2000c101124 */
[----:B------:R-:W-:Y:S01]  /*6470*/  IMAD.MOV.U32 R17, RZ, RZ, R3 ;  /* 0x000000ffff117224 */ /* 0x000fe200078e0003 */
[----:B------:R-:W-:Y:S06]  /*6480*/  BRA `(.L_x_7236) ;  /* 0x00000004002c7947 */ /* 0x000fec0003800000 */
.L_x_7254:
        /* <DEDUP_REMOVED lines=17> */
.L_x_7261:
[----:B------:R-:W-:-:S04]  /*65a0*/  LOP3.LUT R2, R5, 0x80000000, RZ, 0xc0, !PT ;  /* 0x8000000005027812 */ /* 0x000fc800078ec0ff */
[----:B------:R-:W-:-:S04]  /*65b0*/  SHF.R.U32.HI R5, RZ, 0x18, R2 ;  /* 0x00000018ff057819 */ /* 0x000fc80000011602 */
[----:B------:R-:W-:-:S04]  /*65c0*/  LOP3.LUT R0, R0, R5, RZ, 0xfc, !PT ;  /* 0x0000000500007212 */ /* 0x000fc800078efcff */
[----:B------:R-:W-:-:S07]  /*65d0*/  PRMT R4, R0, 0x7610, R4 ;  /* 0x0000761000047816 */ /* 0x000fce0000000004 */
.L_x_7260:
[----:B------:R-:W-:Y:S05]  /*65e0*/  BSYNC B0 ;  /* 0x0000000000007941 */ /* 0x000fea0003800000 */
.L_x_7259:
[----:B------:R1:W-:Y:S01]  /*65f0*/  STG.E.U8 desc[UR36][R8.64], R4 ;  /* 0x0000000408007986 */ /* 0x0003e2000c101124 */
[----:B------:R-:W-:Y:S01]  /*6600*/  IMAD.MOV.U32 R17, RZ, RZ, R3 ;  /* 0x000000ffff117224 */ /* 0x000fe200078e0003 */
[----:B------:R-:W-:Y:S06]  /*6610*/  BRA `(.L_x_7236) ;  /* 0x0000000000c87947 */ /* 0x000fec0003800000 */
.L_x_7253:
        /* <DEDUP_REMOVED lines=23> */
.L_x_7235:
        /* <DEDUP_REMOVED lines=9> */
[----:B------:R-:W-:Y:S02]  /*6820*/  IMAD.U32 R10, RZ, RZ, UR4 ;  /* 0x00000004ff0a7e24 */ /* 0x000fe4000f8e00ff */
[----:B------:R-:W-:Y:S02]  /*6830*/  IMAD.U32 R11, RZ, RZ, UR5 ;  /* 0x00000005ff0b7e24 */ /* 0x000fe4000f8e00ff */
[----:B------:R-:W-:Y:S02]  /*6840*/  IMAD.MOV.U32 R8, RZ, RZ, 0x65 ;  /* 0x00000065ff087424 */ /* 0x000fe400078e00ff */
[----:B0-----:R-:W-:Y:S02]  /*6850*/  IMAD.MOV.U32 R12, RZ, RZ, 0x1 ;  /* 0x00000001ff0c7424 */ /* 0x001fe400078e00ff */
[----:B------:R-:W-:-:S07]  /*6860*/  IMAD.MOV.U32 R13, RZ, RZ, RZ ;  /* 0x000000ffff0d7224 */ /* 0x000fce00078e00ff */
[----:B------:R-:W-:-:S07]  /*6870*/  LEPC R20, `(.L_x_7264) ;  /* 0x000000001014794e */ /* 0x000fce0000000000 */
[----:B-1---5:R-:W-:Y:S05]  /*6880*/  CALL.ABS.NOINC R2 ;  /* 0x0000000002007343 */ /* 0x022fea0003c00000 */
.L_x_7264:
[----:B------:R-:W-:Y:S01]  /*6890*/  VIADD R17, R17, 0x80 ;  /* 0x0000008011117836 */ /* 0x000fe20000000000 */
[----:B------:R-:W-:Y:S06]  /*68a0*/  BRA `(.L_x_7236) ;  /* 0x0000000000247947 */ /* 0x000fec0003800000 */
.L_x_7263:
[----:B------:R-:W-:Y:S02]  /*68b0*/  HADD2.F32 R4, -RZ, R2.H0_H0 ;  /* 0x20000002ff047230 */ /* 0x000fe40000004100 */
[----:B------:R-:W-:-:S04]  /*68c0*/  IMAD.MOV.U32 R17, RZ, RZ, R3 ;  /* 0x000000ffff117224 */ /* 0x000fc800078e0003 */
[----:B------:R-:W1:Y:S02]  /*68d0*/  F2I.U64.TRUNC R4, R4 ;  /* 0x0000000400047311 */ /* 0x000e64000020d800 */
[----:B-1----:R3:W-:Y:S01]  /*68e0*/  STG.E.64 desc[UR36][R8.64], R4 ;  /* 0x0000000408007986 */ /* 0x0027e2000c101b24 */
[----:B------:R-:W-:Y:S05]  /*68f0*/  BRA `(.L_x_7236) ;  /* 0x0000000000107947 */ /* 0x000fea0003800000 */
.L_x_7262:
[----:B------:R-:W-:Y:S02]  /*6900*/  HADD2.F32 R2, -RZ, R2.H0_H0 ;  /* 0x20000002ff027230 */ /* 0x000fe40000004100 */
[----:B------:R-:W-:Y:S02]  /*6910*/  IMAD.MOV.U32 R17, RZ, RZ, R3 ;  /* 0x000000ffff117224 */ /* 0x000fe400078e0003 */
[----:B------:R-:W1:Y:S02]  /*6920*/  F2I.FTZ.U32.TRUNC.NTZ R5, R2 ;  /* 0x0000000200057305 */ /* 0x000e64000021f000 */
[----:B-1----:R1:W-:Y:S03]  /*6930*/  STG.E desc[UR36][R8.64], R5 ;  /* 0x0000000508007986 */ /* 0x0023e6000c101924 */
.L_x_7236:
        /* <DEDUP_REMOVED lines=25> */
.L_x_7269:
[----:B------:R-:W-:-:S06]  /*6ad0*/  HADD2.F32 R5, -RZ, R25.H0_H0 ;  /* 0x20000019ff057230 */ /* 0x000fcc0000004100 */
[----:B------:R-:W1:Y:S02]  /*6ae0*/  F2I.S64.TRUNC R4, R5 ;  /* 0x0000000500047311 */ /* 0x000e64000020d900 */
[----:B-1----:R4:W-:Y:S01]  /*6af0*/  STG.E.U8 desc[UR36][R2.64], R4 ;  /* 0x0000000402007986 */ /* 0x0029e2000c101124 */
[----:B------:R-:W-:Y:S05]  /*6b00*/  BRA `(.L_x_7271) ;  /* 0x0000000c00847947 */ /* 0x000fea0003800000 */
.L_x_7268:
        /* <DEDUP_REMOVED lines=10> */
.L_x_7273:
[----:B------:R-:W-:-:S06]  /*6bb0*/  HADD2.F32 R25, -RZ, R25.H0_H0 ;  /* 0x20000019ff197230 */ /* 0x000fcc0000004100 */
[----:B------:R-:W1:Y:S02]  /*6bc0*/  F2I.FTZ.TRUNC.NTZ R25, R25 ;  /* 0x0000001900197305 */ /* 0x000e64000021f100 */
[----:B-1----:R3:W-:Y:S01]  /*6bd0*/  STG.E desc[UR36][R2.64], R25 ;  /* 0x0000001902007986 */ /* 0x0027e2000c101924 */
[----:B------:R-:W-:Y:S05]  /*6be0*/  BRA `(.L_x_7271) ;  /* 0x0000000c004c7947 */ /* 0x000fea0003800000 */
.L_x_7272:
[----:B------:R-:W-:-:S06]  /*6bf0*/  HADD2.F32 R25, -RZ, R25.H0_H0 ;  /* 0x20000019ff197230 */ /* 0x000fcc0000004100 */
[----:B------:R-:W1:Y:S02]  /*6c00*/  F2I.FTZ.TRUNC.NTZ R25, R25 ;  /* 0x0000001900197305 */ /* 0x000e64000021f100 */
[----:B-1----:R1:W-:Y:S01]  /*6c10*/  STG.E.U16 desc[UR36][R2.64], R25 ;  /* 0x0000001902007986 */ /* 0x0023e2000c101524 */
[----:B------:R-:W-:Y:S05]  /*6c20*/  BRA `(.L_x_7271) ;  /* 0x0000000c003c7947 */ /* 0x000fea0003800000 */
.L_x_7267:
        /* <DEDUP_REMOVED lines=9> */
.L_x_7275:
[----:B------:R1:W-:Y:S01]  /*6cc0*/  STG.E.U16 desc[UR36][R2.64], R25 ;  /* 0x0000001902007986 */ /* 0x0003e2000c101524 */
[----:B------:R-:W-:Y:S05]  /*6cd0*/  BRA `(.L_x_7271) ;  /* 0x0000000c00107947 */ /* 0x000fea0003800000 */
.L_x_7274:
        /* <DEDUP_REMOVED lines=10> */
.L_x_7277:
[----:B------:R-:W-:-:S05]  /*6d80*/  HADD2.F32 R0, -RZ, R25.H0_H0 ;  /* 0x20000019ff007230 */ /* 0x000fca0000004100 */
[----:B------:R-:W-:-:S04]  /*6d90*/  F2FP.F16.F32.PACK_AB R0, RZ, R0 ;  /* 0x00000000ff00723e */ /* 0x000fc800000000ff */
[----:B------:R-:W-:-:S05]  /*6da0*/  PRMT R0, R0, 0x5410, RZ ;  /* 0x0000541000007816 */ /* 0x000fca00000000ff */
[----:B------:R1:W-:Y:S01]  /*6db0*/  STG.E desc[UR36][R2.64], R0 ;  /* 0x0000000002007986 */ /* 0x0003e2000c101924 */
[----:B------:R-:W-:Y:S05]  /*6dc0*/  BRA `(.L_x_7271) ;  /* 0x0000000800d47947 */ /* 0x000fea0003800000 */
.L_x_7276:
[----:B------:R-:W-:-:S05]  /*6dd0*/  HADD2.F32 R4, -RZ, R25.H0_H0 ;  /* 0x20000019ff047230 */ /* 0x000fca0000004100 */
[----:B------:R-:W-:-:S06]  /*6de0*/  FMUL.FTZ R4, R4, 1 ;  /* 0x3f80000004047820 */ /* 0x000fcc0000410000 */
[----:B------:R-:W1:Y:S02]  /*6df0*/  F2F.F64.F32 R4, R4 ;  /* 0x0000000400047310 */ /* 0x000e640000201800 */
[----:B-1----:R1:W-:Y:S01]  /*6e00*/  STG.E.64 desc[UR36][R2.64], R4 ;  /* 0x0000000402007986 */ /* 0x0023e2000c101b24 */
[----:B------:R-:W-:Y:S05]  /*6e10*/  BRA `(.L_x_7271) ;  /* 0x0000000800c07947 */ /* 0x000fea0003800000 */
.L_x_7266:
        /* <DEDUP_REMOVED lines=13> */
.L_x_7280:
[----:B------:R-:W-:Y:S01]  /*6ef0*/  HADD2.F32 R25, -RZ, R25.H0_H0 ;  /* 0x20000019ff197230 */ /* 0x000fe20000004100 */
[----:B------:R-:W-:-:S04]  /*6f00*/  CS2R R6, SRZ ;  /* 0x0000000000067805 */ /* 0x000fc8000001ff00 */
[----:B------:R-:W-:-:S06]  /*6f10*/  FMUL.FTZ R4, R25, 1 ;  /* 0x3f80000019047820 */ /* 0x000fcc0000410000 */
[----:B------:R-:W1:Y:S02]  /*6f20*/  F2F.F64.F32 R4, R4 ;  /* 0x0000000400047310 */ /* 0x000e640000201800 */
[----:B-1----:R1:W-:Y:S01]  /*6f30*/  STG.E.128 desc[UR36][R2.64], R4 ;  /* 0x0000000402007986 */ /* 0x0023e2000c101d24 */
[----:B------:R-:W-:Y:S05]  /*6f40*/  BRA `(.L_x_7271) ;  /* 0x0000000800747947 */ /* 0x000fea0003800000 */
.L_x_7279:
        /* <DEDUP_REMOVED lines=21> */
.L_x_7284:
[----:B------:R-:W-:Y:S05]  /*70a0*/  BSYNC B0 ;  /* 0x0000000000007941 */ /* 0x000fea0003800000 */
.L_x_7283:
[----:B------:R-:W-:-:S05]  /*70b0*/  LOP3.LUT R5, R0, R5, RZ, 0xfc, !PT ;  /* 0x0000000500057212 */ /* 0x000fca00078efcff */
[----:B------:R1:W-:Y:S01]  /*70c0*/  STG.E.U8 desc[UR36][R2.64], R5 ;  /* 0x0000000502007986 */ /* 0x0003e2000c101124 */
[----:B------:R-:W-:Y:S05]  /*70d0*/  BRA `(.L_x_7271) ;  /* 0x0000000800107947 */ /* 0x000fea0003800000 */
.L_x_7282:
        /* <DEDUP_REMOVED lines=13> */
.L_x_7286:
[----:B------:R-:W-:Y:S01]  /*71b0*/  IMAD.MOV.U32 R0, RZ, RZ, 0x7f ;  /* 0x0000007fff007424 */ /* 0x000fe200078e00ff */
[----:B------:R-:W-:-:S04]  /*71c0*/  ISETP.GT.U32.AND P0, PT, R4, 0x7f800000, PT ;  /* 0x7f8000000400780c */ /* 0x000fc80003f04070 */
[----:B------:R-:W-:-:S09]  /*71d0*/  SEL R0, R0, 0x7c, P0 ;  /* 0x0000007c00007807 */ /* 0x000fd20000000000 */
.L_x_7287:
[----:B------:R-:W-:Y:S05]  /*71e0*/  BSYNC B0 ;  /* 0x0000000000007941 */ /* 0x000fea0003800000 */
.L_x_7285:
[----:B------:R-:W-:-:S04]  /*71f0*/  LOP3.LUT R4, R25, 0x80000000, RZ, 0xc0, !PT ;  /* 0x8000000019047812 */ /* 0x000fc800078ec0ff */
[----:B------:R-:W-:-:S04]  /*7200*/  SHF.R.U32.HI R5, RZ, 0x18, R4 ;  /* 0x00000018ff057819 */ /* 0x000fc80000011604 */
[----:B------:R-:W-:-:S05]  /*7210*/  LOP3.LUT R5, R0, R5, RZ, 0xfc, !PT ;  /* 0x0000000500057212 */ /* 0x000fca00078efcff */
[----:B------:R1:W-:Y:S01]  /*7220*/  STG.E.U8 desc[UR36][R2.64], R5 ;  /* 0x0000000502007986 */ /* 0x0003e2000c101124 */
[----:B------:R-:W-:Y:S05]  /*7230*/  BRA `(.L_x_7271) ;  /* 0x0000000400b87947 */ /* 0x000fea0003800000 */
.L_x_7281:
[----:B------:R-:W-:-:S05]  /*7240*/  HADD2.F32 R0, -RZ, R25.H0_H0 ;  /* 0x20000019ff007230 */ /* 0x000fca0000004100 */
[----:B------:R-:W-:-:S05]  /*7250*/  F2FP.BF16.F32.PACK_AB R0, RZ, R0 ;  /* 0x00000000ff00723e */ /* 0x000fca00000010ff */
[----:B------:R1:W-:Y:S01]  /*7260*/  STG.E.U16 desc[UR36][R2.64], R0 ;  /* 0x0000000002007986 */ /* 0x0003e2000c101524 */
[----:B------:R-:W-:Y:S05]  /*7270*/  BRA `(.L_x_7271) ;  /* 0x0000000400a87947 */ /* 0x000fea0003800000 */
.L_x_7278:
        /* <DEDUP_REMOVED lines=12> */
.L_x_7290:
        /* <DEDUP_REMOVED lines=17> */
.L_x_7293:
[----:B------:R-:W-:-:S04]  /*7450*/  LOP3.LUT R0, R25, 0x80000000, RZ, 0xc0, !PT ;  /* 0x8000000019007812 */ /* 0x000fc800078ec0ff */
[----:B------:R-:W-:-:S04]  /*7460*/  SHF.R.U32.HI R5, RZ, 0x18, R0 ;  /* 0x00000018ff057819 */ /* 0x000fc80000011600 */
[----:B------:R-:W-:-:S04]  /*7470*/  LOP3.LUT R4, R4, R5, RZ, 0xfc, !PT ;  /* 0x0000000504047212 */ /* 0x000fc800078efcff */
[----:B------:R-:W-:-:S07]  /*7480*/  PRMT R0, R4, 0x7610, R0 ;  /* 0x0000761004007816 */ /* 0x000fce0000000000 */
.L_x_7292:
[----:B------:R-:W-:Y:S05]  /*7490*/  BSYNC B0 ;  /* 0x0000000000007941 */ /* 0x000fea0003800000 */
.L_x_7291:
[----:B------:R1:W-:Y:S01]  /*74a0*/  STG.E.U8 desc[UR36][R2.64], R0 ;  /* 0x0000000002007986 */ /* 0x0003e2000c101124 */
[----:B------:R-:W-:Y:S05]  /*74b0*/  BRA `(.L_x_7271) ;  /* 0x0000000400187947 */ /* 0x000fea0003800000 */
.L_x_7289:
        /* <DEDUP_REMOVED lines=17> */
.L_x_7296:
[----:B------:R-:W-:-:S04]  /*75d0*/  LOP3.LUT R0, R25, 0x80000000, RZ, 0xc0, !PT ;  /* 0x8000000019007812 */ /* 0x000fc800078ec0ff */
[----:B------:R-:W-:-:S04]  /*75e0*/  SHF.R.U32.HI R5, RZ, 0x18, R0 ;  /* 0x00000018ff057819 */ /* 0x000fc80000011600 */
[----:B------:R-:W-:-:S04]  /*75f0*/  LOP3.LUT R4, R4, R5, RZ, 0xfc, !PT ;  /* 0x0000000504047212 */ /* 0x000fc800078efcff */
[----:B------:R-:W-:-:S07]  /*7600*/  PRMT R0, R4, 0x7610, R0 ;  /* 0x0000761004007816 */ /* 0x000fce0000000000 */
.L_x_7295:
[----:B------:R-:W-:Y:S05]  /*7610*/  BSYNC B0 ;  /* 0x0000000000007941 */ /* 0x000fea0003800000 */
.L_x_7294:
[----:B------:R1:W-:Y:S01]  /*7620*/  STG.E.U8 desc[UR36][R2.64], R0 ;  /* 0x0000000002007986 */ /* 0x0003e2000c101124 */
[----:B------:R-:W-:Y:S05]  /*7630*/  BRA `(.L_x_7271) ;  /* 0x0000000000b87947 */ /* 0x000fea0003800000 */
.L_x_7288:
        /* <DEDUP_REMOVED lines=22> */
.L_x_7270:
        /* <DEDUP_REMOVED lines=16> */
.L_x_7299:
[----:B------:R-:W-:Y:S05]  /*78a0*/  BRA `(.L_x_7271) ;  /* 0x00000000001c7947 */ /* 0x000fea0003800000 */
.L_x_7298:
[----:B------:R-:W-:-:S06]  /*78b0*/  HADD2.F32 R4, -RZ, R25.H0_H0 ;  /* 0x20000019ff047230 */ /* 0x000fcc0000004100 */
[----:B------:R-:W1:Y:S02]  /*78c0*/  F2I.U64.TRUNC R4, R4 ;  /* 0x0000000400047311 */ /* 0x000e64000020d800 */
[----:B-1----:R1:W-:Y:S01]  /*78d0*/  STG.E.64 desc[UR36][R2.64], R4 ;  /* 0x0000000402007986 */ /* 0x0023e2000c101b24 */
[----:B------:R-:W-:Y:S05]  /*78e0*/  BRA `(.L_x_7271) ;  /* 0x00000000000c7947 */ /* 0x000fea0003800000 */
.L_x_7297:
[----:B------:R-:W-:-:S06]  /*78f0*/  HADD2.F32 R25, -RZ, R25.H0_H0 ;  /* 0x20000019ff197230 */ /* 0x000fcc0000004100 */
[----:B------:R-:W1:Y:S02]  /*7900*/  F2I.FTZ.U32.TRUNC.NTZ R25, R25 ;  /* 0x0000001900197305 */ /* 0x000e64000021f000 */
[----:B-1----:R1:W-:Y:S02]  /*7910*/  STG.E desc[UR36][R2.64], R25 ;  /* 0x0000001902007986 */ /* 0x0023e4000c101924 */
.L_x_7271:
[----:B------:R-:W-:-:S07]  /*7920*/  VIADD R17, R17, 0x80 ;  /* 0x0000008011117836 */ /* 0x000fce0000000000 */
.L_x_7230:
[----:B------:R-:W-:-:S13]  /*7930*/  ISETP.GE.AND P0, PT, R17, R22, PT ;  /* 0x000000161100720c */ /* 0x000fda0003f06270 */
[----:B------:R-:W-:Y:S05]  /*7940*/  @P0 BREAK B6 ;  /* 0x0000000000060942 */ /* 0x000fea0003800000 */
[----:B------:R-:W-:Y:S05]  /*7950*/  @P0 BRA `(.L_x_7265) ;  /* 0x0000000c00f40947 */ /* 0x000fea0003800000 */
[----:B------:R-:W-:Y:S05]  /*7960*/  BSYNC B6 ;  /* 0x0000000000067941 */ /* 0x000fea0003800000 */
.L_x_7229:
        /* <DEDUP_REMOVED lines=22> */
.L_x_7303:
[----:B-----5:R-:W-:-:S06]  /*7ad0*/  HADD2.F32 R5, -RZ, R23.H0_H0 ;  /* 0x20000017ff057230 */ /* 0x020fcc0000004100 */
[----:B------:R-:W1:Y:S02]  /*7ae0*/  F2I.S64.TRUNC R4, R5 ;  /* 0x0000000500047311 */ /* 0x000e64000020d900 */
[----:B-1----:R1:W-:Y:S01]  /*7af0*/  STG.E.U8 desc[UR36][R2.64], R4 ;  /* 0x0000000402007986 */ /* 0x0023e2000c101124 */
[----:B------:R-:W-:Y:S05]  /*7b00*/  BRA `(.L_x_7305) ;  /* 0x0000000c00847947 */ /* 0x000fea0003800000 */
.L_x_7302:
        /* <DEDUP_REMOVED lines=10> */
.L_x_7307:
[----:B-----5:R-:W-:-:S06]  /*7bb0*/  HADD2.F32 R23, -RZ, R23.H0_H0 ;  /* 0x20000017ff177230 */ /* 0x020fcc0000004100 */
[----:B------:R-:W1:Y:S02]  /*7bc0*/  F2I.FTZ.TRUNC.NTZ R23, R23 ;  /* 0x0000001700177305 */ /* 0x000e64000021f100 */
[----:B-1----:R1:W-:Y:S01]  /*7bd0*/  STG.E desc[UR36][R2.64], R23 ;  /* 0x0000001702007986 */ /* 0x0023e2000c101924 */
[----:B------:R-:W-:Y:S05]  /*7be0*/  BRA `(.L_x_7305) ;  /* 0x0000000c004c7947 */ /* 0x000fea0003800000 */
.L_x_7306:
[----:B-----5:R-:W-:-:S06]  /*7bf0*/  HADD2.F32 R23, -RZ, R23.H0_H0 ;  /* 0x20000017ff177230 */ /* 0x020fcc0000004100 */
[----:B------:R-:W1:Y:S02]  /*7c00*/  F2I.FTZ.TRUNC.NTZ R23, R23 ;  /* 0x0000001700177305 */ /* 0x000e64000021f100 */
[----:B-1----:R1:W-:Y:S01]  /*7c10*/  STG.E.U16 desc[UR36][R2.64], R23 ;  /* 0x0000001702007986 */ /* 0x0023e2000c101524 */
[----:B------:R-:W-:Y:S05]  /*7c20*/  BRA `(.L_x_7305) ;  /* 0x0000000c003c7947 */ /* 0x000fea0003800000 */
.L_x_7301:
        /* <DEDUP_REMOVED lines=9> */
.L_x_7309:
[----:B-----5:R1:W-:Y:S01]  /*7cc0*/  STG.E.U16 desc[UR36][R2.64], R23 ;  /* 0x0000001702007986 */ /* 0x0203e2000c101524 */
[----:B------:R-:W-:Y:S05]  /*7cd0*/  BRA `(.L_x_7305) ;  /* 0x0000000c00107947 */ /* 0x000fea0003800000 */
.L_x_7308:
        /* <DEDUP_REMOVED lines=10> */
.L_x_7311:
[----:B-----5:R-:W-:-:S05]  /*7d80*/  HADD2.F32 R0, -RZ, R23.H0_H0 ;  /* 0x20000017ff007230 */ /* 0x020fca0000004100 */
[----:B------:R-:W-:-:S04]  /*7d90*/  F2FP.F16.F32.PACK_AB R0, RZ, R0 ;  /* 0x00000000ff00723e */ /* 0x000fc800000000ff */
[----:B------:R-:W-:-:S05]  /*7da0*/  PRMT R0, R0, 0x5410, RZ ;  /* 0x0000541000007816 */ /* 0x000fca00000000ff */
[----:B------:R1:W-:Y:S01]  /*7db0*/  STG.E desc[UR36][R2.64], R0 ;  /* 0x0000000002007986 */ /* 0x0003e2000c101924 */
[----:B------:R-:W-:Y:S05]  /*7dc0*/  BRA `(.L_x_7305) ;  /* 0x0000000800d47947 */ /* 0x000fea0003800000 */
.L_x_7310:
[----:B-----5:R-:W-:-:S05]  /*7dd0*/  HADD2.F32 R4, -RZ, R23.H0_H0 ;  /* 0x20000017ff047230 */ /* 0x020fca0000004100 */
[----:B------:R-:W-:-:S06]  /*7de0*/  FMUL.FTZ R4, R4, 1 ;  /* 0x3f80000004047820 */ /* 0x000fcc0000410000 */
[----:B------:R-:W1:Y:S02]  /*7df0*/  F2F.F64.F32 R4, R4 ;  /* 0x0000000400047310 */ /* 0x000e640000201800 */
[----:B-1----:R1:W-:Y:S01]  /*7e00*/  STG.E.64 desc[UR36][R2.64], R4 ;  /* 0x0000000402007986 */ /* 0x0023e2000c101b24 */
[----:B------:R-:W-:Y:S05]  /*7e10*/  BRA `(.L_x_7305) ;  /* 0x0000000800c07947 */ /* 0x000fea0003800000 */
.L_x_7300:
        /* <DEDUP_REMOVED lines=13> */
.L_x_7314:
[----:B-----5:R-:W-:Y:S01]  /*7ef0*/  HADD2.F32 R23, -RZ, R23.H0_H0 ;  /* 0x20000017ff177230 */ /* 0x020fe20000004100 */
[----:B------:R-:W-:-:S04]  /*7f00*/  CS2R R6, SRZ ;  /* 0x0000000000067805 */ /* 0x000fc8000001ff00 */
[----:B------:R-:W-:-:S06]  /*7f10*/  FMUL.FTZ R4, R23, 1 ;  /* 0x3f80000017047820 */ /* 0x000fcc0000410000 */
[----:B------:R-:W1:Y:S02]  /*7f20*/  F2F.F64.F32 R4, R4 ;  /* 0x0000000400047310 */ /* 0x000e640000201800 */
[----:B-1----:R1:W-:Y:S01]  /*7f30*/  STG.E.128 desc[UR36][R2.64], R4 ;  /* 0x0000000402007986 */ /* 0x0023e2000c101d24 */
[----:B------:R-:W-:Y:S05]  /*7f40*/  BRA `(.L_x_7305) ;  /* 0x0000000800747947 */ /* 0x000fea0003800000 */
.L_x_7313:
        /* <DEDUP_REMOVED lines=21> */
.L_x_7318:
[----:B------:R-:W-:Y:S05]  /*80a0*/  BSYNC B0 ;  /* 0x0000000000007941 */ /* 0x000fea0003800000 */
.L_x_7317:
[----:B------:R-:W-:-:S05]  /*80b0*/  LOP3.LUT R5, R0, R5, RZ, 0xfc, !PT ;  /* 0x0000000500057212 */ /* 0x000fca00078efcff */
[----:B------:R2:W-:Y:S01]  /*80c0*/  STG.E.U8 desc[UR36][R2.64], R5 ;  /* 0x0000000502007986 */ /* 0x0005e2000c101124 */
[----:B------:R-:W-:Y:S05]  /*80d0*/  BRA `(.L_x_7305) ;  /* 0x0000000800107947 */ /* 0x000fea0003800000 */
.L_x_7316:
        /* <DEDUP_REMOVED lines=13> */
.L_x_7320:
[----:B------:R-:W-:Y:S01]  /*81b0*/  IMAD.MOV.U32 R0, RZ, RZ, 0x7f ;  /* 0x0000007fff007424 */ /* 0x000fe200078e00ff */
[----:B------:R-:W-:-:S04]  /*81c0*/  ISETP.GT.U32.AND P0, PT, R4, 0x7f800000, PT ;  /* 0x7f8000000400780c */ /* 0x000fc80003f04070 */
[----:B------:R-:W-:-:S09]  /*81d0*/  SEL R0, R0, 0x7c, P0 ;  /* 0x0000007c00007807 */ /* 0x000fd20000000000 */
.L_x_7321:
[----:B------:R-:W-:Y:S05]  /*81e0*/  BSYNC B0 ;  /* 0x0000000000007941 */ /* 0x000fea0003800000 */
.L_x_7319:
[----:B------:R-:W-:-:S04]  /*81f0*/  LOP3.LUT R4, R23, 0x80000000, RZ, 0xc0, !PT ;  /* 0x8000000017047812 */ /* 0x000fc800078ec0ff */
[----:B------:R-:W-:-:S04]  /*8200*/  SHF.R.U32.HI R5, RZ, 0x18, R4 ;  /* 0x00000018ff057819 */ /* 0x000fc80000011604 */
[----:B------:R-:W-:-:S05]  /*8210*/  LOP3.LUT R5, R0, R5, RZ, 0xfc, !PT ;  /* 0x0000000500057212 */ /* 0x000fca00078efcff */
[----:B------:R3:W-:Y:S01]  /*8220*/  STG.E.U8 desc[UR36][R2.64], R5 ;  /* 0x0000000502007986 */ /* 0x0007e2000c101124 */
[----:B------:R-:W-:Y:S05]  /*8230*/  BRA `(.L_x_7305) ;  /* 0x0000000400b87947 */ /* 0x000fea0003800000 */
.L_x_7315:
[----:B-----5:R-:W-:-:S05]  /*8240*/  HADD2.F32 R0, -RZ, R23.H0_H0 ;  /* 0x20000017ff007230 */ /* 0x020fca0000004100 */
[----:B------:R-:W-:-:S05]  /*8250*/  F2FP.BF16.F32.PACK_AB R0, RZ, R0 ;  /* 0x00000000ff00723e */ /* 0x000fca00000010ff */
[----:B------:R1:W-:Y:S01]  /*8260*/  STG.E.U16 desc[UR36][R2.64], R0 ;  /* 0x0000000002007986 */ /* 0x0003e2000c101524 */
[----:B------:R-:W-:Y:S05]  /*8270*/  BRA `(.L_x_7305) ;  /* 0x0000000400a87947 */ /* 0x000fea0003800000 */
.L_x_7312:
        /* <DEDUP_REMOVED lines=12> */
.L_x_7324:
        /* <DEDUP_REMOVED lines=17> */
.L_x_7327:
[----:B------:R-:W-:-:S04]  /*8450*/  LOP3.LUT R0, R23, 0x80000000, RZ, 0xc0, !PT ;  /* 0x8000000017007812 */ /* 0x000fc800078ec0ff */
[----:B------:R-:W-:-:S04]  /*8460*/  SHF.R.U32.HI R5, RZ, 0x18, R0 ;  /* 0x00000018ff057819 */ /* 0x000fc80000011600 */
[----:B------:R-:W-:-:S04]  /*8470*/  LOP3.LUT R4, R4, R5, RZ, 0xfc, !PT ;  /* 0x0000000504047212 */ /* 0x000fc800078efcff */
[----:B------:R-:W-:-:S07]  /*8480*/  PRMT R0, R4, 0x7610, R0 ;  /* 0x0000761004007816 */ /* 0x000fce0000000000 */
.L_x_7326:
[----:B------:R-:W-:Y:S05]  /*8490*/  BSYNC B0 ;  /* 0x0000000000007941 */ /* 0x000fea0003800000 */
.L_x_7325:
[----:B------:R1:W-:Y:S01]  /*84a0*/  STG.E.U8 desc[UR36][R2.64], R0 ;  /* 0x0000000002007986 */ /* 0x0003e2000c101124 */
[----:B------:R-:W-:Y:S05]  /*84b0*/  BRA `(.L_x_7305) ;  /* 0x0000000400187947 */ /* 0x000fea0003800000 */
.L_x_7323:
        /* <DEDUP_REMOVED lines=17> */
.L_x_7330:
[----:B------:R-:W-:-:S04]  /*85d0*/  LOP3.LUT R0, R23, 0x80000000, RZ, 0xc0, !PT ;  /* 0x8000000017007812 */ /* 0x000fc800078ec0ff */
[----:B------:R-:W-:-:S04]  /*85e0*/  SHF.R.U32.HI R5, RZ, 0x18, R0 ;  /* 0x00000018ff057819 */ /* 0x000fc80000011600 */
[----:B------:R-:W-:-:S04]  /*85f0*/  LOP3.LUT R4, R4, R5, RZ, 0xfc, !PT ;  /* 0x0000000504047212 */ /* 0x000fc800078efcff */
[----:B------:R-:W-:-:S07]  /*8600*/  PRMT R0, R4, 0x7610, R0 ;  /* 0x0000761004007816 */ /* 0x000fce0000000000 */
.L_x_7329:
[----:B------:R-:W-:Y:S05]  /*8610*/  BSYNC B0 ;  /* 0x0000000000007941 */ /* 0x000fea0003800000 */
.L_x_7328:
[----:B------:R1:W-:Y:S01]  /*8620*/  STG.E.U8 desc[UR36][R2.64], R0 ;  /* 0x0000000002007986 */ /* 0x0003e2000c101124 */
[----:B------:R-:W-:Y:S05]  /*8630*/  BRA `(.L_x_7305) ;  /* 0x0000000000b87947 */ /* 0x000fea0003800000 */
.L_x_7322:
        /* <DEDUP_REMOVED lines=22> */
.L_x_7304:
        /* <DEDUP_REMOVED lines=16> */
.L_x_7333:
[----:B------:R-:W-:Y:S05]  /*88a0*/  BRA `(.L_x_7305) ;  /* 0x00000000001c7947 */ /* 0x000fea0003800000 */
.L_x_7332:
[----:B-----5:R-:W-:-:S06]  /*88b0*/  HADD2.F32 R4, -RZ, R23.H0_H0 ;  /* 0x20000017ff047230 */ /* 0x020fcc0000004100 */
[----:B------:R-:W1:Y:S02]  /*88c0*/  F2I.U64.TRUNC R4, R4 ;  /* 0x0000000400047311 */ /* 0x000e64000020d800 */
[----:B-1----:R1:W-:Y:S01]  /*88d0*/  STG.E.64 desc[UR36][R2.64], R4 ;  /* 0x0000000402007986 */ /* 0x0023e2000c101b24 */
[----:B------:R-:W-:Y:S05]  /*88e0*/  BRA `(.L_x_7305) ;  /* 0x00000000000c7947 */ /* 0x000fea0003800000 */
.L_x_7331:
[----:B-----5:R-:W-:-:S06]  /*88f0*/  HADD2.F32 R23, -RZ, R23.H0_H0 ;  /* 0x20000017ff177230 */ /* 0x020fcc0000004100 */
[----:B------:R-:W1:Y:S02]  /*8900*/  F2I.FTZ.U32.TRUNC.NTZ R23, R23 ;  /* 0x0000001700177305 */ /* 0x000e64000021f000 */
[----:B-1----:R1:W-:Y:S02]  /*8910*/  STG.E desc[UR36][R2.64], R23 ;  /* 0x0000001702007986 */ /* 0x0023e4000c101924 */
.L_x_7305:
[----:B------:R-:W-:-:S07]  /*8920*/  VIADD R17, R17, 0x80 ;  /* 0x0000008011117836 */ /* 0x000fce0000000000 */
.L_x_7265:
[----:B------:R-:W-:Y:S05]  /*8930*/  BSYNC B7 ;  /* 0x0000000000077941 */ /* 0x000fea0003800000 */
.L_x_7228:
        /* <DEDUP_REMOVED lines=23> */
.L_x_7337:
[----:B-----5:R-:W-:-:S06]  /*8ab0*/  HADD2.F32 R5, -RZ, R19.H0_H0 ;  /* 0x20000013ff057230 */ /* 0x020fcc0000004100 */
[----:B------:R-:W1:Y:S02]  /*8ac0*/  F2I.S64.TRUNC R4, R5 ;  /* 0x0000000500047311 */ /* 0x000e64000020d900 */
[----:B-1----:R-:W-:Y:S01]  /*8ad0*/  STG.E.U8 desc[UR36][R2.64], R4 ;  /* 0x0000000402007986 */ /* 0x002fe2000c101124 */
[----:B------:R-:W-:Y:S05]  /*8ae0*/  EXIT ;  /* 0x000000000000794d */ /* 0x000fea0003800000 */
.L_x_7336:
        /* <DEDUP_REMOVED lines=10> */
.L_x_7340:
[----:B-----5:R-:W-:-:S06]  /*8b90*/  HADD2.F32 R19, -RZ, R19.H0_H0 ;  /* 0x20000013ff137230 */ /* 0x020fcc0000004100 */
[----:B------:R-:W1:Y:S02]  /*8ba0*/  F2I.FTZ.TRUNC.NTZ R19, R19 ;  /* 0x0000001300137305 */ /* 0x000e64000021f100 */
[----:B-1----:R-:W-:Y:S01]  /*8bb0*/  STG.E desc[UR36][R2.64], R19 ;  /* 0x0000001302007986 */ /* 0x002fe2000c101924 */
[----:B------:R-:W-:Y:S05]  /*8bc0*/  EXIT ;  /* 0x000000000000794d */ /* 0x000fea0003800000 */
.L_x_7339:
[----:B-----5:R-:W-:-:S06]  /*8bd0*/  HADD2.F32 R19, -RZ, R19.H0_H0 ;  /* 0x20000013ff137230 */ /* 0x020fcc0000004100 */
[----:B------:R-:W1:Y:S02]  /*8be0*/  F2I.FTZ.TRUNC.NTZ R19, R19 ;  /* 0x0000001300137305 */ /* 0x000e64000021f100 */
[----:B-1----:R-:W-:Y:S01]  /*8bf0*/  STG.E.U16 desc[UR36][R2.64], R19 ;  /* 0x0000001302007986 */ /* 0x002fe2000c101524 */
[----:B------:R-:W-:Y:S05]  /*8c00*/  EXIT ;  /* 0x000000000000794d */ /* 0x000fea0003800000 */
.L_x_7335:
        /* <DEDUP_REMOVED lines=9> */
.L_x_7342:
[----:B-----5:R-:W-:Y:S01]  /*8ca0*/  STG.E.U16 desc[UR36][R2.64], R19 ;  /* 0x0000001302007986 */ /* 0x020fe2000c101524 */
[----:B------:R-:W-:Y:S05]  /*8cb0*/  EXIT ;  /* 0x000000000000794d */ /* 0x000fea0003800000 */
.L_x_7341:
        /* <DEDUP_REMOVED lines=10> */
.L_x_7344:
[----:B-----5:R-:W-:-:S05]  /*8d60*/  HADD2.F32 R0, -RZ, R19.H0_H0 ;  /* 0x20000013ff007230 */ /* 0x020fca0000004100 */
[----:B------:R-:W-:-:S04]  /*8d70*/  F2FP.F16.F32.PACK_AB R0, RZ, R0 ;  /* 0x00000000ff00723e */ /* 0x000fc800000000ff */
[----:B------:R-:W-:-:S05]  /*8d80*/  PRMT R0, R0, 0x5410, RZ ;  /* 0x0000541000007816 */ /* 0x000fca00000000ff */
[----:B------:R-:W-:Y:S01]  /*8d90*/  STG.E desc[UR36][R2.64], R0 ;  /* 0x0000000002007986 */ /* 0x000fe2000c101924 */
[----:B------:R-:W-:Y:S05]  /*8da0*/  EXIT ;  /* 0x000000000000794d */ /* 0x000fea0003800000 */
.L_x_7343:
[----:B-----5:R-:W-:-:S05]  /*8db0*/  HADD2.F32 R4, -RZ, R19.H0_H0 ;  /* 0x20000013ff047230 */ /* 0x020fca0000004100 */
[----:B------:R-:W-:-:S06]  /*8dc0*/  FMUL.FTZ R4, R4, 1 ;  /* 0x3f80000004047820 */ /* 0x000fcc0000410000 */
[----:B------:R-:W1:Y:S02]  /*8dd0*/  F2F.F64.F32 R4, R4 ;  /* 0x0000000400047310 */ /* 0x000e640000201800 */
[----:B-1----:R-:W-:Y:S01]  /*8de0*/  STG.E.64 desc[UR36][R2.64], R4 ;  /* 0x0000000402007986 */ /* 0x002fe2000c101b24 */
[----:B------:R-:W-:Y:S05]  /*8df0*/  EXIT ;  /* 0x000000000000794d */ /* 0x000fea0003800000 */
.L_x_7334:
        /* <DEDUP_REMOVED lines=13> */
.L_x_7347:
[----:B-----5:R-:W-:Y:S01]  /*8ed0*/  HADD2.F32 R19, -RZ, R19.H0_H0 ;  /* 0x20000013ff137230 */ /* 0x020fe20000004100 */
[----:B------:R-:W-:-:S04]  /*8ee0*/  CS2R R6, SRZ ;  /* 0x0000000000067805 */ /* 0x000fc8000001ff00 */
[----:B------:R-:W-:-:S06]  /*8ef0*/  FMUL.FTZ R4, R19, 1 ;  /* 0x3f80000013047820 */ /* 0x000fcc0000410000 */
[----:B------:R-:W1:Y:S02]  /*8f00*/  F2F.F64.F32 R4, R4 ;  /* 0x0000000400047310 */ /* 0x000e640000201800 */
[----:B-1----:R-:W-:Y:S01]  /*8f10*/  STG.E.128 desc[UR36][R2.64], R4 ;  /* 0x0000000402007986 */ /* 0x002fe2000c101d24 */
[----:B------:R-:W-:Y:S05]  /*8f20*/  EXIT ;  /* 0x000000000000794d */ /* 0x000fea0003800000 */
.L_x_7346:
        /* <DEDUP_REMOVED lines=21> */
.L_x_7351:
[----:B------:R-:W-:Y:S05]  /*9080*/  BSYNC B0 ;  /* 0x0000000000007941 */ /* 0x000fea0003800000 */
.L_x_7350:
[----:B------:R-:W-:-:S05]  /*9090*/  LOP3.LUT R5, R0, R5, RZ, 0xfc, !PT ;  /* 0x0000000500057212 */ /* 0x000fca00078efcff */
[----:B------:R-:W-:Y:S01]  /*90a0*/  STG.E.U8 desc[UR36][R2.64], R5 ;  /* 0x0000000502007986 */ /* 0x000fe2000c101124 */
[----:B------:R-:W-:Y:S05]  /*90b0*/  EXIT ;  /* 0x000000000000794d */ /* 0x000fea0003800000 */
.L_x_7349:
        /* <DEDUP_REMOVED lines=13> */
.L_x_7353:
[----:B------:R-:W-:Y:S01]  /*9190*/  IMAD.MOV.U32 R0, RZ, RZ, 0x7f ;  /* 0x0000007fff007424 */ /* 0x000fe200078e00ff */
[----:B------:R-:W-:-:S04]  /*91a0*/  ISETP.GT.U32.AND P0, PT, R4, 0x7f800000, PT ;  /* 0x7f8000000400780c */ /* 0x000fc80003f04070 */
[----:B------:R-:W-:-:S09]  /*91b0*/  SEL R0, R0, 0x7c, P0 ;  /* 0x0000007c00007807 */ /* 0x000fd20000000000 */
.L_x_7354:
[----:B------:R-:W-:Y:S05]  /*91c0*/  BSYNC B0 ;  /* 0x0000000000007941 */ /* 0x000fea0003800000 */
.L_x_7352:
[----:B------:R-:W-:-:S04]  /*91d0*/  LOP3.LUT R4, R19, 0x80000000, RZ, 0xc0, !PT ;  /* 0x8000000013047812 */ /* 0x000fc800078ec0ff */
[----:B------:R-:W-:-:S04]  /*91e0*/  SHF.R.U32.HI R5, RZ, 0x18, R4 ;  /* 0x00000018ff057819 */ /* 0x000fc80000011604 */
[----:B------:R-:W-:-:S05]  /*91f0*/  LOP3.LUT R5, R0, R5, RZ, 0xfc, !PT ;  /* 0x0000000500057212 */ /* 0x000fca00078efcff */
[----:B------:R-:W-:Y:S01]  /*9200*/  STG.E.U8 desc[UR36][R2.64], R5 ;  /* 0x0000000502007986 */ /* 0x000fe2000c101124 */
[----:B------:R-:W-:Y:S05]  /*9210*/  EXIT ;  /* 0x000000000000794d */ /* 0x000fea0003800000 */
.L_x_7348:
[----:B-----5:R-:W-:-:S05]  /*9220*/  HADD2.F32 R0, -RZ, R19.H0_H0 ;  /* 0x20000013ff007230 */ /* 0x020fca0000004100 */
[----:B------:R-:W-:-:S05]  /*9230*/  F2FP.BF16.F32.PACK_AB R0, RZ, R0 ;  /* 0x00000000ff00723e */ /* 0x000fca00000010ff */
[----:B------:R-:W-:Y:S01]  /*9240*/  STG.E.U16 desc[UR36][R2.64], R0 ;  /* 0x0000000002007986 */ /* 0x000fe2000c101524 */
[----:B------:R-:W-:Y:S05]  /*9250*/  EXIT ;  /* 0x000000000000794d */ /* 0x000fea0003800000 */
.L_x_7345:
        /* <DEDUP_REMOVED lines=12> */
.L_x_7357:
        /* <DEDUP_REMOVED lines=17> */
.L_x_7360:
[----:B------:R-:W-:-:S04]  /*9430*/  LOP3.LUT R0, R19, 0x80000000, RZ, 0xc0, !PT ;  /* 0x8000000013007812 */ /* 0x000fc800078ec0ff */
[----:B------:R-:W-:-:S04]  /*9440*/  SHF.R.U32.HI R5, RZ, 0x18, R0 ;  /* 0x00000018ff057819 */ /* 0x000fc80000011600 */
[----:B------:R-:W-:-:S04]  /*9450*/  LOP3.LUT R4, R4, R5, RZ, 0xfc, !PT ;  /* 0x0000000504047212 */ /* 0x000fc800078efcff */
[----:B------:R-:W-:-:S07]  /*9460*/  PRMT R0, R4, 0x7610, R0 ;  /* 0x0000761004007816 */ /* 0x000fce0000000000 */
.L_x_7359:
[----:B------:R-:W-:Y:S05]  /*9470*/  BSYNC B0 ;  /* 0x0000000000007941 */ /* 0x000fea0003800000 */
.L_x_7358:
[----:B------:R-:W-:Y:S01]  /*9480*/  STG.E.U8 desc[UR36][R2.64], R0 ;  /* 0x0000000002007986 */ /* 0x000fe2000c101124 */
[----:B------:R-:W-:Y:S05]  /*9490*/  EXIT ;  /* 0x000000000000794d */ /* 0x000fea0003800000 */
.L_x_7356:
        /* <DEDUP_REMOVED lines=17> */
.L_x_7363:
[----:B------:R-:W-:-:S04]  /*95b0*/  LOP3.LUT R0, R19, 0x80000000, RZ, 0xc0, !PT ;  /* 0x8000000013007812 */ /* 0x000fc800078ec0ff */
[----:B------:R-:W-:-:S04]  /*95c0*/  SHF.R.U32.HI R5, RZ, 0x18, R0 ;  /* 0x00000018ff057819 */ /* 0x000fc80000011600 */
[----:B------:R-:W-:-:S04]  /*95d0*/  LOP3.LUT R4, R4, R5, RZ, 0xfc, !PT ;  /* 0x0000000504047212 */ /* 0x000fc800078efcff */
[----:B------:R-:W-:-:S07]  /*95e0*/  PRMT R0, R4, 0x7610, R0 ;  /* 0x0000761004007816 */ /* 0x000fce0000000000 */
.L_x_7362:
[----:B------:R-:W-:Y:S05]  /*95f0*/  BSYNC B0 ;  /* 0x0000000000007941 */ /* 0x000fea0003800000 */
.L_x_7361:
[----:B------:R-:W-:Y:S01]  /*9600*/  STG.E.U8 desc[UR36][R2.64], R0 ;  /* 0x0000000002007986 */ /* 0x000fe2000c101124 */
[----:B------:R-:W-:Y:S05]  /*9610*/  EXIT ;  /* 0x000000000000794d */ /* 0x000fea0003800000 */
.L_x_7355:
        /* <DEDUP_REMOVED lines=22> */
.L_x_7338:
        /* <DEDUP_REMOVED lines=11> */
[----:B------:R-:W-:Y:S02]  /*9830*/  IMAD.MOV.U32 R8, RZ, RZ, 0x65 ;  /* 0x00000065ff087424 */ /* 0x000fe400078e00ff */
[----:B0-----:R-:W-:Y:S02]  /*9840*/  IMAD.MOV.U32 R12, RZ, RZ, 0x1 ;  /* 0x00000001ff0c7424 */ /* 0x001fe400078e00ff */
[----:B-1----:R-:W-:-:S07]  /*9850*/  IMAD.MOV.U32 R13, RZ, RZ, RZ ;  /* 0x000000ffff0d7224 */ /* 0x002fce00078e00ff */
[----:B------:R-:W-:-:S07]  /*9860*/  LEPC R20, `(.L_x_7366) ;  /* 0x000000001014794e */ /* 0x000fce0000000000 */
[----:B--2--5:R-:W-:Y:S05]  /*9870*/  CALL.ABS.NOINC R2 ;  /* 0x0000000002007343 */ /* 0x024fea0003c00000 */
.L_x_7366:
[----:B------:R-:W-:Y:S05]  /*9880*/  EXIT ;  /* 0x000000000000794d */ /* 0x000fea0003800000 */
.L_x_7365:
[----:B-----5:R-:W-:-:S06]  /*9890*/  HADD2.F32 R4, -RZ, R19.H0_H0 ;  /* 0x20000013ff047230 */ /* 0x020fcc0000004100 */
[----:B------:R-:W1:Y:S02]  /*98a0*/  F2I.U64.TRUNC R4, R4 ;  /* 0x0000000400047311 */ /* 0x000e64000020d800 */
[----:B-1----:R-:W-:Y:S01]  /*98b0*/  STG.E.64 desc[UR36][R2.64], R4 ;  /* 0x0000000402007986 */ /* 0x002fe2000c101b24 */
[----:B------:R-:W-:Y:S05]  /*98c0*/  EXIT ;  /* 0x000000000000794d */ /* 0x000fea0003800000 */
.L_x_7364:
[----:B-----5:R-:W-:-:S06]  /*98d0*/  HADD2.F32 R19, -RZ, R19.H0_H0 ;  /* 0x20000013ff137230 */ /* 0x020fcc0000004100 */
[----:B------:R-:W1:Y:S02]  /*98e0*/  F2I.FTZ.U32.TRUNC.NTZ R19, R19 ;  /* 0x0000001300137305 */ /* 0x000e64000021f000 */
[----:B-1----:R-:W-:Y:S01]  /*98f0*/  STG.E desc[UR36][R2.64], R19 ;  /* 0x0000001302007986 */ /* 0x002fe2000c101924 */
[----:B------:R-:W-:Y:S05]  /*9900*/  EXIT ;  /* 0x000000000000794d */ /* 0x000fea0003800000 */
.L_x_7367:
        /* <DEDUP_REMOVED lines=15> */
.L_x_57333:


//--------------------- .text._ZN2at6native18elementwise_kernelILi128ELi4EZNS0_22gpu_kernel_impl_nocastINS0_13AUnaryFunctorIN3c104HalfES5_S5_ZZZNS0_16fmod_kernel_cudaERNS_18TensorIteratorBaseEENKUlvE0_clEvENKUlvE1_clEvEUlS5_S5_E_EEEEvS7_RKT_EUliE_EEviT1_ --------------------------
	.section	.text._ZN2at6native18elementwise_kernelILi128ELi4EZNS0_22gpu_kernel_impl_nocastINS0_13AUnaryFunctorIN3c104HalfES5_S5_ZZZNS0_16fmod_kernel_cudaERNS_18TensorIteratorBaseEENKUlvE0_clEvENKUlvE1_clEvEUlS5_S5_E_EEEEvS7_RKT_EUliE_EEviT1_,"ax",@progbits
	.align	128
        .global         _ZN2at6native18elementwise_kernelILi128ELi4EZNS0_22gpu_kernel_impl_nocastINS0_13AUnaryFunctorIN3c104HalfES5_S5_ZZZNS0_16fmod_kernel_cudaERNS_18TensorIteratorBaseEENKUlvE0_clEvENKUlvE1_clEvEUlS5_S5_E_EEEEvS7_RKT_EUliE_EEviT1_
        .type           _ZN2at6native18elementwise_kernelILi128ELi4EZNS0_22gpu_kernel_impl_nocastINS0_13AUnaryFunctorIN3c104HalfES5_S5_ZZZNS0_16fmod_kernel_cudaERNS_18TensorIteratorBaseEENKUlvE0_clEvENKUlvE1_clEvEUlS5_S5_E_EEEEvS7_RKT_EUliE_EEviT1_,@function
        .size           _ZN2at6native18elementwise_kernelILi128ELi4EZNS0_22gpu_kernel_impl_nocastINS0_13AUnaryFunctorIN3c104HalfES5_S5_ZZZNS0_16fmod_kernel_cudaERNS_18TensorIteratorBaseEENKUlvE0_clEvENKUlvE1_clEvEUlS5_S5_E_EEEEvS7_RKT_EUliE_EEviT1_,(.L_x_57334 - _ZN2at6native18elementwise_kernelILi128ELi4EZNS0_22gpu_kernel_impl_nocastINS0_13AUnaryFunctorIN3c104HalfES5_S5_ZZZNS0_16fmod_kernel_cudaERNS_18TensorIteratorBaseEENKUlvE0_clEvENKUlvE1_clEvEUlS5_S5_E_EEEEvS7_RKT_EUliE_EEviT1_)
        .other          _ZN2at6native18elementwise_kernelILi128ELi4EZNS0_22gpu_kernel_impl_nocastINS0_13AUnaryFunctorIN3c104HalfES5_S5_ZZZNS0_16fmod_kernel_cudaERNS_18TensorIteratorBaseEENKUlvE0_clEvENKUlvE1_clEvEUlS5_S5_E_EEEEvS7_RKT_EUliE_EEviT1_,@"STO_CUDA_ENTRY STV_DEFAULT"
_ZN2at6native18elementwise_kernelILi128ELi4EZNS0_22gpu_kernel_impl_nocastINS0_13AUnaryFunctorIN3c104HalfES5_S5_ZZZNS0_16fmod_kernel_cudaERNS_18TensorIteratorBaseEENKUlvE0_clEvENKUlvE1_clEvEUlS5_S5_E_EEEEvS7_RKT_EUliE_EEviT1_:
.text._ZN2at6native18elementwise_kernelILi128ELi4EZNS0_22gpu_kernel_impl_nocastINS0_13AUnaryFunctorIN3c104HalfES5_S5_ZZZNS0_16fmod_kernel_cudaERNS_18TensorIteratorBaseEENKUlvE0_clEvENKUlvE1_clEvEUlS5_S5_E_EEEEvS7_RKT_EUliE_EEviT1_:
        /* <DEDUP_REMOVED lines=312> */
.L_x_7370:
        /* <DEDUP_REMOVED lines=9> */
[----:B0-----:R-:W-:-:S05]  /*1410*/  HADD2.F32 R2, -RZ, R2.H0_H0 ;  /* 0x20000002ff027230 */ /* 0x001fca0000004100 */
[----:B------:R-:W-:Y:S01]  /*1420*/  FADD.FTZ R9, |R2|, -RZ ;  /* 0x800000ff02097221 */ /* 0x000fe20000010200 */
        /* <DEDUP_REMOVED lines=26> */
.L_x_7376:
[----:B------:R-:W-:Y:S01]  /*15d0*/  FSETP.GEU.FTZ.AND P0, PT, R7, -R8, PT ;  /* 0x800000080700720b */ /* 0x000fe20003f1e000 */
[----:B------:R-:W-:-:S12]  /*15e0*/  FADD.FTZ R0, R0, -1 ;  /* 0xbf80000000007421 */ /* 0x000fd80000010000 */
[----:B------:R-:W-:-:S07]  /*15f0*/  @!P0 FADD.FTZ R0, R0, -1 ;  /* 0xbf80000000008421 */ /* 0x000fce0000010000 */
.L_x_7375:
[----:B------:R-:W-:Y:S05]  /*1600*/  BSYNC B2 ;  /* 0x0000000000027941 */ /* 0x000fea0003800000 */
.L_x_7374:
[----:B------:R-:W-:Y:S01]  /*1610*/  FFMA.FTZ R9, -R8, R0, R9 ;  /* 0x0000000008097223 */ /* 0x000fe20000010109 */
[----:B------:R-:W-:Y:S06]  /*1620*/  BRA `(.L_x_7372) ;  /* 0x00000000007c7947 */ /* 0x000fec0003800000 */
.L_x_7373:
        /* <DEDUP_REMOVED lines=15> */
.L_x_7379:
        /* <DEDUP_REMOVED lines=13> */
.L_x_7378:
[----:B------:R-:W-:Y:S05]  /*17f0*/  BSYNC B2 ;  /* 0x0000000000027941 */ /* 0x000fea0003800000 */
.L_x_7377:
[----:B------:R-:W-:-:S04]  /*1800*/  FMUL.FTZ R9, R6, 1.1920928955078125e-07 ;  /* 0x3400000006097820 */ /* 0x000fc80000410000 */
[----:B------:R-:W-:-:S07]  /*1810*/  FMUL.FTZ R9, R10, R9 ;  /* 0x000000090a097220 */ /* 0x000fce0000410000 */
.L_x_7372:
[----:B------:R-:W-:Y:S05]  /*1820*/  BSYNC B0 ;  /* 0x0000000000007941 */ /* 0x000fea0003800000 */
.L_x_7371:
[C---:B------:R-:W-:Y:S02]  /*1830*/  FSETP.GTU.FTZ.AND P0, PT, |R9|.reuse, +INF , PT ;  /* 0x7f8000000900780b */ /* 0x040fe40003f1c200 */
[----:B------:R-:W-:Y:S02]  /*1840*/  LOP3.LUT R2, R9, 0x80000000, R2, 0xb8, !PT ;  /* 0x8000000009027812 */ /* 0x000fe400078eb802 */
[----:B------:R-:W-:Y:S02]  /*1850*/  IADD3 R3, R3, 0x80, RZ ;  /* 0x0000008003037810 */ /* 0x000fe40007ffe0ff */
[----:B------:R-:W-:-:S04]  /*1860*/  FSEL R2, R9, R2, P0 ;  /* 0x0000000209027208 */ /* 0x000fc80000000000 */
[----:B------:R-:W-:-:S05]  /*1870*/  F2FP.F16.F32.PACK_AB R2, RZ, R2 ;  /* 0x00000002ff02723e */ /* 0x000fca00000000ff */
[----:B------:R1:W-:Y:S02]  /*1880*/  STG.E.U16 desc[UR4][R4.64], R2 ;  /* 0x0000000204007986 */ /* 0x0003e4000c101504 */
.L_x_7369:
[----:B------:R-:W-:Y:S05]  /*1890*/  BSYNC B1 ;  /* 0x0000000000017941 */ /* 0x000fea0003800000 */
.L_x_7368:
        /* <DEDUP_REMOVED lines=305> */
.L_x_7382:
        /* <DEDUP_REMOVED lines=9> */
[----:B-1----:R-:W-:-:S05]  /*2c40*/  HADD2.F32 R2, -RZ, R2.H0_H0 ;  /* 0x20000002ff027230 */ /* 0x002fca0000004100 */
        /* <DEDUP_REMOVED lines=27> */
.L_x_7388:
[----:B------:R-:W-:Y:S01]  /*2e00*/  FSETP.GEU.FTZ.AND P0, PT, R7, -R8, PT ;  /* 0x800000080700720b */ /* 0x000fe20003f1e000 */
[----:B------:R-:W-:-:S12]  /*2e10*/  FADD.FTZ R0, R0, -1 ;  /* 0xbf80000000007421 */ /* 0x000fd80000010000 */
[----:B------:R-:W-:-:S07]  /*2e20*/  @!P0 FADD.FTZ R0, R0, -1 ;  /* 0xbf80000000008421 */ /* 0x000fce0000010000 */
.L_x_7387:
[----:B------:R-:W-:Y:S05]  /*2e30*/  BSYNC B2 ;  /* 0x0000000000027941 */ /* 0x000fea0003800000 */
.L_x_7386:
[----:B------:R-:W-:Y:S01]  /*2e40*/  FFMA.FTZ R9, -R8, R0, R9 ;  /* 0x0000000008097223 */ /* 0x000fe20000010109 */
[----:B------:R-:W-:Y:S06]  /*2e50*/  BRA `(.L_x_7384) ;  /* 0x00000000007c7947 */ /* 0x000fec0003800000 */
.L_x_7385:
        /* <DEDUP_REMOVED lines=15> */
.L_x_7391:
        /* <DEDUP_REMOVED lines=13> */
.L_x_7390:
[----:B------:R-:W-:Y:S05]  /*3020*/  BSYNC B2 ;  /* 0x0000000000027941 */ /* 0x000fea0003800000 */
.L_x_7389:
[----:B------:R-:W-:-:S04]  /*3030*/  FMUL.FTZ R9, R6, 1.1920928955078125e-07 ;  /* 0x3400000006097820 */ /* 0x000fc80000410000 */
[----:B------:R-:W-:-:S07]  /*3040*/  FMUL.FTZ R9, R10, R9 ;  /* 0x000000090a097220 */ /* 0x000fce0000410000 */
.L_x_7384:
[----:B------:R-:W-:Y:S05]  /*3050*/  BSYNC B1 ;  /* 0x0000000000017941 */ /* 0x000fea0003800000 */
.L_x_7383:
        /* <DEDUP_REMOVED lines=310> */
.L_x_7392:
        /* <DEDUP_REMOVED lines=37> */
.L_x_7398:
[----:B------:R-:W-:Y:S01]  /*4610*/  FSETP.GEU.FTZ.AND P0, PT, R7, -R8, PT ;  /* 0x800000080700720b */ /* 0x000fe20003f1e000 */
[----:B------:R-:W-:-:S12]  /*4620*/  FADD.FTZ R0, R0, -1 ;  /* 0xbf80000000007421 */ /* 0x000fd80000010000 */
[----:B------:R-:W-:-:S07]  /*4630*/  @!P0 FADD.FTZ R0, R0, -1 ;  /* 0xbf80000000008421 */ /* 0x000fce0000010000 */
.L_x_7397:
[----:B------:R-:W-:Y:S05]  /*4640*/  BSYNC B2 ;  /* 0x0000000000027941 */ /* 0x000fea0003800000 */
.L_x_7396:
[----:B------:R-:W-:Y:S01]  /*4650*/  FFMA.FTZ R9, -R8, R0, R9 ;  /* 0x0000000008097223 */ /* 0x000fe20000010109 */
[----:B------:R-:W-:Y:S06]  /*4660*/  BRA `(.L_x_7394) ;  /* 0x00000000007c7947 */ /* 0x000fec0003800000 */
.L_x_7395:
        /* <DEDUP_REMOVED lines=15> */
.L_x_7401:
        /* <DEDUP_REMOVED lines=13> */
.L_x_7400:
[----:B------:R-:W-:Y:S05]  /*4830*/  BSYNC B2 ;  /* 0x0000000000027941 */ /* 0x000fea0003800000 */
.L_x_7399:
[----:B------:R-:W-:-:S04]  /*4840*/  FMUL.FTZ R9, R6, 1.1920928955078125e-07 ;  /* 0x3400000006097820 */ /* 0x000fc80000410000 */
[----:B------:R-:W-:-:S07]  /*4850*/  FMUL.FTZ R9, R10, R9 ;  /* 0x000000090a097220 */ /* 0x000fce0000410000 */
.L_x_7394:
[----:B------:R-:W-:Y:S05]  /*4860*/  BSYNC B1 ;  /* 0x0000000000017941 */ /* 0x000fea0003800000 */
.L_x_7393:
[C---:B------:R-:W-:Y:S02]  /*4870*/  FSETP.GTU.FTZ.AND P0, PT, |R9|.reuse, +INF , PT ;  /* 0x7f8000000900780b */ /* 0x040fe40003f1c200 */
[----:B------:R-:W-:Y:S02]  /*4880*/  LOP3.LUT R2, R9, 0x80000000, R2, 0xb8, !PT ;  /* 0x8000000009027812 */ /* 0x000fe400078eb802 */
[----:B------:R-:W-:Y:S02]  /*4890*/  IADD3 R3, R3, 0x80, RZ ;  /* 0x0000008003037810 */ /* 0x000fe40007ffe0ff */
[----:B------:R-:W-:-:S04]  /*48a0*/  FSEL R2, R9, R2, P0 ;  /* 0x0000000209027208 */ /* 0x000fc80000000000 */
[----:B------:R-:W-:-:S05]  /*48b0*/  F2FP.F16.F32.PACK_AB R2, RZ, R2 ;  /* 0x00000002ff02723e */ /* 0x000fca00000000ff */
[----:B------:R3:W-:Y:S02]  /*48c0*/  STG.E.U16 desc[UR4][R4.64], R2 ;  /* 0x0000000204007986 */ /* 0x0007e4000c101504 */
.L_x_7381:
[----:B------:R-:W-:Y:S05]  /*48d0*/  BSYNC B0 ;  /* 0x0000000000007941 */ /* 0x000fea0003800000 */
.L_x_7380:
        /* <DEDUP_REMOVED lines=290> */
[----:B------:R-:W1:Y:S01]  /*5b00*/  @P0 LDC.64 R10, c[0x0][0x340] ;  /* 0x0000d000ff0a0b82 */ /* 0x000e620000000a00 */
[----:B------:R-:W-:Y:S02]  /*5b10*/  @P0 MOV R6, RZ ;  /* 0x000000ff00060202 */ /* 0x000fe40000000f00 */
[----:B------:R-:W-:-:S05]  /*5b20*/  IADD3 R9, -R7, RZ, RZ ;  /* 0x000000ff07097210 */ /* 0x000fca0007ffe1ff */
        /* <DEDUP_REMOVED lines=11> */
.L_x_7402:
        /* <DEDUP_REMOVED lines=37> */
.L_x_7408:
[----:B------:R-:W-:Y:S01]  /*5e30*/  FSETP.GEU.FTZ.AND P0, PT, R7, -R8, PT ;  /* 0x800000080700720b */ /* 0x000fe20003f1e000 */
[----:B------:R-:W-:-:S12]  /*5e40*/  FADD.FTZ R0, R0, -1 ;  /* 0xbf80000000007421 */ /* 0x000fd80000010000 */
[----:B------:R-:W-:-:S07]  /*5e50*/  @!P0 FADD.FTZ R0, R0, -1 ;  /* 0xbf80000000008421 */ /* 0x000fce0000010000 */
.L_x_7407:
[----:B------:R-:W-:Y:S05]  /*5e60*/  BSYNC B1 ;  /* 0x0000000000017941 */ /* 0x000fea0003800000 */
.L_x_7406:
[----:B------:R-:W-:Y:S01]  /*5e70*/  FFMA.FTZ R5, -R8, R0, R5 ;  /* 0x0000000008057223 */ /* 0x000fe20000010105 */
[----:B------:R-:W-:Y:S06]  /*5e80*/  BRA `(.L_x_7404) ;  /* 0x00000000007c7947 */ /* 0x000fec0003800000 */
.L_x_7405:
        /* <DEDUP_REMOVED lines=15> */
.L_x_7411:
        /* <DEDUP_REMOVED lines=13> */
.L_x_7410:
[----:B------:R-:W-:Y:S05]  /*6050*/  BSYNC B1 ;  /* 0x0000000000017941 */ /* 0x000fea0003800000 */
.L_x_7409:
[----:B------:R-:W-:-:S04]  /*6060*/  FMUL.FTZ R5, R5, 1.1920928955078125e-07 ;  /* 0x3400000005057820 */ /* 0x000fc80000410000 */
[----:B------:R-:W-:-:S07]  /*6070*/  FMUL.FTZ R5, R10, R5 ;  /* 0x000000050a057220 */ /* 0x000fce0000410000 */
.L_x_7404:
[----:B------:R-:W-:Y:S05]  /*6080*/  BSYNC B0 ;  /* 0x0000000000007941 */ /* 0x000fea0003800000 */
.L_x_7403:
[C---:B------:R-:W-:Y:S02]  /*6090*/  FSETP.GTU.FTZ.AND P0, PT, |R5|.reuse, +INF , PT ;  /* 0x7f8000000500780b */ /* 0x040fe40003f1c200 */
[----:B------:R-:W-:-:S04]  /*60a0*/  LOP3.LUT R4, R5, 0x80000000, R4, 0xb8, !PT ;  /* 0x8000000005047812 */ /* 0x000fc800078eb804 */
[----:B------:R-:W-:-:S04]  /*60b0*/  FSEL R4, R5, R4, P0 ;  /* 0x0000000405047208 */ /* 0x000fc80000000000 */
[----:B------:R-:W-:-:S05]  /*60c0*/  F2FP.F16.F32.PACK_AB R4, RZ, R4 ;  /* 0x00000004ff04723e */ /* 0x000fca00000000ff */
[----:B------:R-:W-:Y:S01]  /*60d0*/  STG.E.U16 desc[UR4][R2.64], R4 ;  /* 0x0000000402007986 */ /* 0x000fe2000c101504 */
[----:B------:R-:W-:Y:S05]  /*60e0*/  EXIT ;  /* 0x000000000000794d */ /* 0x000fea0003800000 */
.L_x_7412:
        /* <DEDUP_REMOVED lines=9> */
.L_x_57334:


//--------------------- .text._ZN2at6native27unrolled_elementwise_kernelINS0_13AUnaryFunctorIN3c104HalfES4_S4_ZZZNS0_16fmod_kernel_cudaERNS_18TensorIteratorBaseEENKUlvE0_clEvENKUlvE1_clEvEUlS4_S4_E_EESt5arrayIPcLm2EELi4E23TrivialOffsetCalculatorILi1EjESF_NS0_6memory15LoadWithoutCastENSG_16StoreWithoutCastEEEviT_T0_T2_T3_T4_T5_ --------------------------
	.section	.text._ZN2at6native27unrolled_elementwise_kernelINS0_13AUnaryFunctorIN3c104HalfES4_S4_ZZZNS0_16fmod_kernel_cudaERNS_18TensorIteratorBaseEENKUlvE0_clEvENKUlvE1_clEvEUlS4_S4_E_EESt5arrayIPcLm2EELi4E23TrivialOffsetCalculatorILi1EjESF_NS0_6memory15LoadWithoutCastENSG_16StoreWithoutCastEEEviT_T0_T2_T3_T4_T5_,"ax",@progbits
	.align	128
        .global         _ZN2at6native27unrolled_elementwise_kernelINS0_13AUnaryFunctorIN3c104HalfES4_S4_ZZZNS0_16fmod_kernel_cudaERNS_18TensorIteratorBaseEENKUlvE0_clEvENKUlvE1_clEvEUlS4_S4_E_EESt5arrayIPcLm2EELi4E23TrivialOffsetCalculatorILi1EjESF_NS0_6memory15LoadWithoutCastENSG_16StoreWithoutCastEEEviT_T0_T2_T3_T4_T5_
        .type           _ZN2at6native27unrolled_elementwise_kernelINS0_13AUnaryFunctorIN3c104HalfES4_S4_ZZZNS0_16fmod_kernel_cudaERNS_18TensorIteratorBaseEENKUlvE0_clEvENKUlvE1_clEvEUlS4_S4_E_EESt5arrayIPcLm2EELi4E23TrivialOffsetCalculatorILi1EjESF_NS0_6memory15LoadWithoutCastENSG_16StoreWithoutCastEEEviT_T0_T2_T3_T4_T5_,@function
        .size           _ZN2at6native27unrolled_elementwise_kernelINS0_13AUnaryFunctorIN3c104HalfES4_S4_ZZZNS0_16fmod_kernel_cudaERNS_18TensorIteratorBaseEENKUlvE0_clEvENKUlvE1_clEvEUlS4_S4_E_EESt5arrayIPcLm2EELi4E23TrivialOffsetCalculatorILi1EjESF_NS0_6memory15LoadWithoutCastENSG_16StoreWithoutCastEEEviT_T0_T2_T3_T4_T5_,(.L_x_57335 - _ZN2at6native27unrolled_elementwise_kernelINS0_13AUnaryFunctorIN3c104HalfES4_S4_ZZZNS0_16fmod_kernel_cudaERNS_18TensorIteratorBaseEENKUlvE0_clEvENKUlvE1_clEvEUlS4_S4_E_EESt5arrayIPcLm2EELi4E23TrivialOffsetCalculatorILi1EjESF_NS0_6memory15LoadWithoutCastENSG_16StoreWithoutCastEEEviT_T0_T2_T3_T4_T5_)
        .other          _ZN2at6native27unrolled_elementwise_kernelINS0_13AUnaryFunctorIN3c104HalfES4_S4_ZZZNS0_16fmod_kernel_cudaERNS_18TensorIteratorBaseEENKUlvE0_clEvENKUlvE1_clEvEUlS4_S4_E_EESt5arrayIPcLm2EELi4E23TrivialOffsetCalculatorILi1EjESF_NS0_6memory15LoadWithoutCastENSG_16StoreWithoutCastEEEviT_T0_T2_T3_T4_T5_,@"STO_CUDA_ENTRY STV_DEFAULT"
_ZN2at6native27unrolled_elementwise_kernelINS0_13AUnaryFunctorIN3c104HalfES4_S4_ZZZNS0_16fmod_kernel_cudaERNS_18TensorIteratorBaseEENKUlvE0_clEvENKUlvE1_clEvEUlS4_S4_E_EESt5arrayIPcLm2EELi4E23TrivialOffsetCalculatorILi1EjESF_NS0_6memory15LoadWithoutCastENSG_16StoreWithoutCastEEEviT_T0_T2_T3_T4_T5_:
.text._ZN2at6native27unrolled_elementwise_kernelINS0_13AUnaryFunctorIN3c104HalfES4_S4_ZZZNS0_16fmod_kernel_cudaERNS_18TensorIteratorBaseEENKUlvE0_clEvENKUlvE1_clEvEUlS4_S4_E_EESt5arrayIPcLm2EELi4E23TrivialOffsetCalculatorILi1EjESF_NS0_6memory15LoadWithoutCastENSG_16StoreWithoutCastEEEviT_T0_T2_T3_T4_T5_:
        /* <DEDUP_REMOVED lines=66> */
.L_x_7420:
[----:B------:R-:W-:Y:S01]  /*0420*/  FSETP.GEU.FTZ.AND P0, PT, R13, -R12, PT ;  /* 0x8000000c0d00720b */ /* 0x000fe20003f1e000 */
[----:B------:R-:W-:-:S12]  /*0430*/  FADD.FTZ R0, R0, -1 ;  /* 0xbf80000000007421 */ /* 0x000fd80000010000 */
[----:B------:R-:W-:-:S07]  /*0440*/  @!P0 FADD.FTZ R0, R0, -1 ;  /* 0xbf80000000008421 */ /* 0x000fce0000010000 */
.L_x_7419:
[----:B------:R-:W-:Y:S05]  /*0450*/  BSYNC B2 ;  /* 0x0000000000027941 */ /* 0x000fea0003800000 */
.L_x_7418:
[----:B------:R-:W-:Y:S01]  /*0460*/  FFMA.FTZ R7, -R12, R0, R7 ;  /* 0x000000000c077223 */ /* 0x000fe20000010107 */
[----:B------:R-:W-:Y:S06]  /*0470*/  BRA `(.L_x_7416) ;  /* 0x00000000007c7947 */ /* 0x000fec0003800000 */
.L_x_7417:
        /* <DEDUP_REMOVED lines=15> */
.L_x_7423:
        /* <DEDUP_REMOVED lines=13> */
.L_x_7422:
[----:B------:R-:W-:Y:S05]  /*0640*/  BSYNC B2 ;  /* 0x0000000000027941 */ /* 0x000fea0003800000 */
.L_x_7421:
[----:B------:R-:W-:-:S04]  /*0650*/  FMUL.FTZ R7, R7, 1.1920928955078125e-07 ;  /* 0x3400000007077820 */ /* 0x000fc80000410000 */
[----:B------:R-:W-:-:S07]  /*0660*/  FMUL.FTZ R7, R14, R7 ;  /* 0x000000070e077220 */ /* 0x000fce0000410000 */
.L_x_7416:
[----:B------:R-:W-:Y:S05]  /*0670*/  BSYNC B0 ;  /* 0x0000000000007941 */ /* 0x000fea0003800000 */
.L_x_7415:
[C---:B------:R-:W-:Y:S02]  /*0680*/  FSETP.GTU.FTZ.AND P0, PT, |R7|.reuse, +INF , PT ;  /* 0x7f8000000700780b */ /* 0x040fe40003f1c200 */
[----:B------:R-:W-:-:S04]  /*0690*/  LOP3.LUT R6, R7, 0x80000000, R6, 0xb8, !PT ;  /* 0x8000000007067812 */ /* 0x000fc800078eb806 */
[----:B------:R-:W-:-:S04]  /*06a0*/  FSEL R7, R7, R6, P0 ;  /* 0x0000000607077208 */ /* 0x000fc80000000000 */
[----:B------:R-:W-:-:S07]  /*06b0*/  F2FP.F16.F32.PACK_AB R7, RZ, R7 ;  /* 0x00000007ff07723e */ /* 0x000fce00000000ff */
.L_x_7414:
[----:B------:R-:W-:Y:S05]  /*06c0*/  BSYNC B1 ;  /* 0x0000000000017941 */ /* 0x000fea0003800000 */
.L_x_7413:
[----:B0-----:R-:W-:Y:S01]  /*06d0*/  VIADD R6, R4, 0x80 ;  /* 0x0000008004067836 */ /* 0x001fe20000000000 */
[----:B------:R-:W-:Y:S04]  /*06e0*/  BSSY B1, `(.L_x_7424) ;  /* 0x000004b000017945 */ /* 0x000fe80003800000 */
[----:B------:R-:W-:-:S13]  /*06f0*/  ISETP.GE.AND P0, PT, R6, R3, PT ;  /* 0x000000030600720c */ /* 0x000fda0003f06270 */
[----:B------:R-:W-:Y:S05]  /*0700*/  @P0 BRA `(.L_x_7425) ;  /* 0x0000000400200947 */ /* 0x000fea0003800000 */
[----:B-----5:R-:W0:Y:S01]  /*0710*/  LDC.U16 R0, c[0x0][0x216] ;  /* 0x00008580ff007b82 */ /* 0x020e220000000400 */
[----:B------:R-:W-:Y:S01]  /*0720*/  HADD2.F32 R12, -RZ, R9.H0_H0 ;  /* 0x20000009ff0c7230 */ /* 0x000fe20000004100 */
        /* <DEDUP_REMOVED lines=28> */
.L_x_7431:
[----:B------:R-:W-:Y:S01]  /*08f0*/  FSETP.GEU.FTZ.AND P0, PT, R11, -R15, PT ;  /* 0x8000000f0b00720b */ /* 0x000fe20003f1e000 */
[----:B------:R-:W-:-:S12]  /*0900*/  FADD.FTZ R13, R13, -1 ;  /* 0xbf8000000d0d7421 */ /* 0x000fd80000010000 */
[----:B------:R-:W-:-:S07]  /*0910*/  @!P0 FADD.FTZ R13, R13, -1 ;  /* 0xbf8000000d0d8421 */ /* 0x000fce0000010000 */
.L_x_7430:
[----:B------:R-:W-:Y:S05]  /*0920*/  BSYNC B2 ;  /* 0x0000000000027941 */ /* 0x000fea0003800000 */
.L_x_7429:
[----:B------:R-:W-:Y:S01]  /*0930*/  FFMA.FTZ R0, -R15, R13, R0 ;  /* 0x0000000d0f007223 */ /* 0x000fe20000010100 */
[----:B------:R-:W-:Y:S06]  /*0940*/  BRA `(.L_x_7427) ;  /* 0x00000000007c7947 */ /* 0x000fec0003800000 */
.L_x_7428:
        /* <DEDUP_REMOVED lines=15> */
.L_x_7434:
        /* <DEDUP_REMOVED lines=13> */
.L_x_7433:
[----:B------:R-:W-:Y:S05]  /*0b10*/  BSYNC B2 ;  /* 0x0000000000027941 */ /* 0x000fea0003800000 */
.L_x_7432:
[----:B------:R-:W-:-:S04]  /*0b20*/  FMUL.FTZ R11, R10, 1.1920928955078125e-07 ;  /* 0x340000000a0b7820 */ /* 0x000fc80000410000 */
[----:B------:R-:W-:-:S07]  /*0b30*/  FMUL.FTZ R0, R14, R11 ;  /* 0x0000000b0e007220 */ /* 0x000fce0000410000 */
.L_x_7427:
[----:B------:R-:W-:Y:S05]  /*0b40*/  BSYNC B0 ;  /* 0x0000000000007941 */ /* 0x000fea0003800000 */
.L_x_7426:
[C---:B------:R-:W-:Y:S02]  /*0b50*/  FSETP.GTU.FTZ.AND P0, PT, |R0|.reuse, +INF , PT ;  /* 0x7f8000000000780b */ /* 0x040fe40003f1c200 */
[----:B------:R-:W-:-:S04]  /*0b60*/  LOP3.LUT R9, R0, 0x80000000, R9, 0xb8, !PT ;  /* 0x8000000000097812 */ /* 0x000fc800078eb809 */
[----:B------:R-:W-:-:S04]  /*0b70*/  FSEL R9, R0, R9, P0 ;  /* 0x0000000900097208 */ /* 0x000fc80000000000 */
[----:B------:R-:W-:-:S07]  /*0b80*/  F2FP.F16.F32.PACK_AB R9, RZ, R9 ;  /* 0x00000009ff09723e */ /* 0x000fce00000000ff */
.L_x_7425:
[----:B------:R-:W-:Y:S05]  /*0b90*/  BSYNC B1 ;  /* 0x0000000000017941 */ /* 0x000fea0003800000 */
.L_x_7424:
[----:B-----5:R-:W-:Y:S01]  /*0ba0*/  IADD3 R0, R4, 0x100, RZ ;  /* 0x0000010004007810 */ /* 0x020fe20007ffe0ff */
[----:B------:R-:W-:Y:S03]  /*0bb0*/  BSSY B1, `(.L_x_7435) ;  /* 0x000004b000017945 */ /* 0x000fe60003800000 */
[----:B------:R-:W-:-:S13]  /*0bc0*/  ISETP.GE.AND P0, PT, R0, R3, PT ;  /* 0x000000030000720c */ /* 0x000fda0003f06270 */
[----:B------:R-:W-:Y:S05]  /*0bd0*/  @P0 BRA `(.L_x_7436) ;  /* 0x0000000400200947 */ /* 0x000fea0003800000 */
[----:B------:R-:W1:Y:S01]  /*0be0*/  LDC.U16 R0, c[0x0][0x216] ;  /* 0x00008580ff007b82 */ /* 0x000e620000000400 */
[----:B------:R-:W-:Y:S01]  /*0bf0*/  HADD2.F32 R13, -RZ, R8.H0_H0 ;  /* 0x20000008ff0d7230 */ /* 0x000fe20000004100 */
[----:B------:R-:W-:Y:S01]  /*0c00*/  BSSY B0, `(.L_x_7437) ;  /* 0x0000041000007945 */ /* 0x000fe20003800000 */
[----:B-1----:R-:W-:-:S05]  /*0c10*/  HADD2.F32 R8, -RZ, R0.H0_H0 ;  /* 0x20000000ff087230 */ /* 0x002fca0000004100 */
        /* <DEDUP_REMOVED lines=26> */
.L_x_7442:
[----:B------:R-:W-:Y:S01]  /*0dc0*/  FSETP.GEU.FTZ.AND P0, PT, R14, -R12, PT ;  /* 0x8000000c0e00720b */ /* 0x000fe20003f1e000 */
[----:B------:R-:W-:-:S12]  /*0dd0*/  FADD.FTZ R0, R0, -1 ;  /* 0xbf80000000007421 */ /* 0x000fd80000010000 */
[----:B------:R-:W-:-:S07]  /*0de0*/  @!P0 FADD.FTZ R0, R0, -1 ;  /* 0xbf80000000008421 */ /* 0x000fce0000010000 */
.L_x_7441:
[----:B------:R-:W-:Y:S05]  /*0df0*/  BSYNC B2 ;  /* 0x0000000000027941 */ /* 0x000fea0003800000 */
.L_x_7440:
[----:B------:R-:W-:Y:S01]  /*0e00*/  FFMA.FTZ R11, -R12, R0, R11 ;  /* 0x000000000c0b7223 */ /* 0x000fe2000001010b */
[----:B------:R-:W-:Y:S06]  /*0e10*/  BRA `(.L_x_7438) ;  /* 0x00000000007c7947 */ /* 0x000fec0003800000 */
.L_x_7439:
        /* <DEDUP_REMOVED lines=15> */
.L_x_7445:
        /* <DEDUP_REMOVED lines=13> */
.L_x_7444:
[----:B------:R-:W-:Y:S05]  /*0fe0*/  BSYNC B2 ;  /* 0x0000000000027941 */ /* 0x000fea0003800000 */
.L_x_7443:
[----:B------:R-:W-:-:S04]  /*0ff0*/  FMUL.FTZ R11, R10, 1.1920928955078125e-07 ;  /* 0x340000000a0b7820 */ /* 0x000fc80000410000 */
[----:B------:R-:W-:-:S07]  /*1000*/  FMUL.FTZ R11, R14, R11 ;  /* 0x0000000b0e0b7220 */ /* 0x000fce0000410000 */
.L_x_7438:
[----:B------:R-:W-:Y:S05]  /*1010*/  BSYNC B0 ;  /* 0x0000000000007941 */ /* 0x000fea0003800000 */
.L_x_7437:
[C---:B------:R-:W-:Y:S02]  /*1020*/  FSETP.GTU.FTZ.AND P0, PT, |R11|.reuse, +INF , PT ;  /* 0x7f8000000b00780b */ /* 0x040fe40003f1c200 */
[----:B------:R-:W-:-:S04]  /*1030*/  LOP3.LUT R8, R11, 0x80000000, R8, 0xb8, !PT ;  /* 0x800000000b087812 */ /* 0x000fc800078eb808 */
[----:B------:R-:W-:-:S04]  /*1040*/  FSEL R8, R11, R8, P0 ;  /* 0x000000080b087208 */ /* 0x000fc80000000000 */
[----:B------:R-:W-:-:S07]  /*1050*/  F2FP.F16.F32.PACK_AB R8, RZ, R8 ;  /* 0x00000008ff08723e */ /* 0x000fce00000000ff */
.L_x_7436:
[----:B------:R-:W-:Y:S05]  /*1060*/  BSYNC B1 ;  /* 0x0000000000017941 */ /* 0x000fea0003800000 */
.L_x_7435:
[----:B------:R-:W-:Y:S01]  /*1070*/  VIADD R0, R4, 0x180 ;  /* 0x0000018004007836 */ /* 0x000fe20000000000 */
[----:B------:R-:W-:Y:S04]  /*1080*/  BSSY B1, `(.L_x_7446) ;  /* 0x000004b000017945 */ /* 0x000fe80003800000 */
        /* <DEDUP_REMOVED lines=32> */
.L_x_7453:
[----:B------:R-:W-:Y:S01]  /*1290*/  FSETP.GEU.FTZ.AND P0, PT, R11, -R15, PT ;  /* 0x8000000f0b00720b */ /* 0x000fe20003f1e000 */
[----:B------:R-:W-:-:S12]  /*12a0*/  FADD.FTZ R13, R13, -1 ;  /* 0xbf8000000d0d7421 */ /* 0x000fd80000010000 */
[----:B------:R-:W-:-:S07]  /*12b0*/  @!P0 FADD.FTZ R13, R13, -1 ;  /* 0xbf8000000d0d8421 */ /* 0x000fce0000010000 */
.L_x_7452:
[----:B------:R-:W-:Y:S05]  /*12c0*/  BSYNC B2 ;  /* 0x0000000000027941 */ /* 0x000fea0003800000 */
.L_x_7451:
[----:B------:R-:W-:Y:S01]  /*12d0*/  FFMA.FTZ R0, -R15, R13, R0 ;  /* 0x0000000d0f007223 */ /* 0x000fe20000010100 */
[----:B------:R-:W-:Y:S06]  /*12e0*/  BRA `(.L_x_7449) ;  /* 0x00000000007c7947 */ /* 0x000fec0003800000 */
.L_x_7450:
        /* <DEDUP_REMOVED lines=15> */
.L_x_7456:
        /* <DEDUP_REMOVED lines=13> */
.L_x_7455:
[----:B------:R-:W-:Y:S05]  /*14b0*/  BSYNC B2 ;  /* 0x0000000000027941 */ /* 0x000fea0003800000 */
.L_x_7454:
[----:B------:R-:W-:-:S04]  /*14c0*/  FMUL.FTZ R11, R10, 1.1920928955078125e-07 ;  /* 0x340000000a0b7820 */ /* 0x000fc80000410000 */
[----:B------:R-:W-:-:S07]  /*14d0*/  FMUL.FTZ R0, R14, R11 ;  /* 0x0000000b0e007220 */ /* 0x000fce0000410000 */
.L_x_7449:
[----:B------:R-:W-:Y:S05]  /*14e0*/  BSYNC B0 ;  /* 0x0000000000007941 */ /* 0x000fea0003800000 */
.L_x_7448:
[C---:B------:R-:W-:Y:S02]  /*14f0*/  FSETP.GTU.FTZ.AND P0, PT, |R0|.reuse, +INF , PT ;  /* 0x7f8000000000780b */ /* 0x040fe40003f1c200 */
[----:B------:R-:W-:-:S04]  /*1500*/  LOP3.LUT R5, R0, 0x80000000, R5, 0xb8, !PT ;  /* 0x8000000000057812 */ /* 0x000fc800078eb805 */
[----:B------:R-:W-:-:S04]  /*1510*/  FSEL R0, R0, R5, P0 ;  /* 0x0000000500007208 */ /* 0x000fc80000000000 */
[----:B------:R-:W-:-:S07]  /*1520*/  F2FP.F16.F32.PACK_AB R0, RZ, R0 ;  /* 0x00000000ff00723e */ /* 0x000fce00000000ff */
.L_x_7447:
[----:B------:R-:W-:Y:S05]  /*1530*/  BSYNC B1 ;  /* 0x0000000000017941 */ /* 0x000fea0003800000 */
.L_x_7446:
        /* <DEDUP_REMOVED lines=17> */
.L_x_7459:
[----:B------:R-:W-:Y:S05]  /*1650*/  BSYNC B1 ;  /* 0x0000000000017941 */ /* 0x000fea0003800000 */
.L_x_7458:
[----:B------:R-:W-:-:S13]  /*1660*/  ISETP.GE.AND P0, PT, R4, R3, PT ;  /* 0x000000030400720c */ /* 0x000fda0003f06270 */
[----:B-1----:R-:W1:Y:S01]  /*1670*/  @!P0 LDC.64 R6, c[0x0][0x218] ;  /* 0x00008600ff068b82 */ /* 0x002e620000000a00 */
[----:B------:R-:W-:Y:S01]  /*1680*/  @!P0 LEA R5, R2, R4, 0x9 ;  /* 0x0000000402058211 */ /* 0x000fe200078e48ff */
[----:B------:R-:W-:-:S04]  /*1690*/  @!P0 VIADD R4, R4, 0x80 ;  /* 0x0000008004048836 */ /* 0x000fc80000000000 */
[----:B-1----:R-:W-:-:S05]  /*16a0*/  @!P0 IMAD.WIDE.U32 R6, R5, 0x2, R6 ;  /* 0x0000000205068825 */ /* 0x002fca00078e0006 */
[----:B------:R2:W-:Y:S02]  /*16b0*/  @!P0 STG.E.U16 desc[UR4][R6.64], R8 ;  /* 0x0000000806008986 */ /* 0x0005e4000c101504 */
.L_x_7460:
[----:B------:R-:W-:Y:S05]  /*16c0*/  BSYNC B0 ;  /* 0x0000000000007941 */ /* 0x000fea0003800000 */
.L_x_7457:
        /* <DEDUP_REMOVED lines=8> */
.L_x_7461:
        /* <DEDUP_REMOVED lines=11> */
.L_x_57335:


//--------------------- .text._ZN2at6native29vectorized_elementwise_kernelILi2ENS0_13AUnaryFunctorIN3c104HalfES4_S4_ZZZNS0_16fmod_kernel_cudaERNS_18TensorIteratorBaseEENKUlvE0_clEvENKUlvE1_clEvEUlS4_S4_E_EESt5arrayIPcLm2EEEEviT0_T1_ --------------------------
	.section	.text._ZN2at6native29vectorized_elementwise_kernelILi2ENS0_13AUnaryFunctorIN3c104HalfES4_S4_ZZZNS0_16fmod_kernel_cudaERNS_18TensorIteratorBaseEENKUlvE0_clEvENKUlvE1_clEvEUlS4_S4_E_EESt5arrayIPcLm2EEEEviT0_T1_,"ax",@progbits
	.align	128
        .global         _ZN2at6native29vectorized_elementwise_kernelILi2ENS0_13AUnaryFunctorIN3c104HalfES4_S4_ZZZNS0_16fmod_kernel_cudaERNS_18TensorIteratorBaseEENKUlvE0_clEvENKUlvE1_clEvEUlS4_S4_E_EESt5arrayIPcLm2EEEEviT0_T1_
        .type           _ZN2at6native29vectorized_elementwise_kernelILi2ENS0_13AUnaryFunctorIN3c104HalfES4_S4_ZZZNS0_16fmod_kernel_cudaERNS_18TensorIteratorBaseEENKUlvE0_clEvENKUlvE1_clEvEUlS4_S4_E_EESt5arrayIPcLm2EEEEviT0_T1_,@function
        .size           _ZN2at6native29vectorized_elementwise_kernelILi2ENS0_13AUnaryFunctorIN3c104HalfES4_S4_ZZZNS0_16fmod_kernel_cudaERNS_18TensorIteratorBaseEENKUlvE0_clEvENKUlvE1_clEvEUlS4_S4_E_EESt5arrayIPcLm2EEEEviT0_T1_,(.L_x_57336 - _ZN2at6native29vectorized_elementwise_kernelILi2ENS0_13AUnaryFunctorIN3c104HalfES4_S4_ZZZNS0_16fmod_kernel_cudaERNS_18TensorIteratorBaseEENKUlvE0_clEvENKUlvE1_clEvEUlS4_S4_E_EESt5arrayIPcLm2EEEEviT0_T1_)
        .other          _ZN2at6native29vectorized_elementwise_kernelILi2ENS0_13AUnaryFunctorIN3c104HalfES4_S4_ZZZNS0_16fmod_kernel_cudaERNS_18TensorIteratorBaseEENKUlvE0_clEvENKUlvE1_clEvEUlS4_S4_E_EESt5arrayIPcLm2EEEEviT0_T1_,@"STO_CUDA_ENTRY STV_DEFAULT"
_ZN2at6native29vectorized_elementwise_kernelILi2ENS0_13AUnaryFunctorIN3c104HalfES4_S4_ZZZNS0_16fmod_kernel_cudaERNS_18TensorIteratorBaseEENKUlvE0_clEvENKUlvE1_clEvEUlS4_S4_E_EESt5arrayIPcLm2EEEEviT0_T1_:
.text._ZN2at6native29vectorized_elementwise_kernelILi2ENS0_13AUnaryFunctorIN3c104HalfES4_S4_ZZZNS0_16fmod_kernel_cudaERNS_18TensorIteratorBaseEENKUlvE0_clEvENKUlvE1_clEvEUlS4_S4_E_EESt5arrayIPcLm2EEEEviT0_T1_:
        /* <DEDUP_REMOVED lines=19> */
[----:B------:R-:W-:-:S04]  /*0130*/  FADD.FTZ R8, |R3|, -RZ ;  /* 0x800000ff03087221 */ /* 0x000fc80000010200 */
[----:B------:R-:W-:Y:S02]  /*0140*/  IMAD.MOV.U32 R11, RZ, RZ, R8 ;  /* 0x000000ffff0b7224 */ /* 0x000fe400078e0008 */
[----:B--2---:R-:W-:-:S05]  /*0150*/  HADD2.F32 R0, -RZ, R5.H0_H0 ;  /* 0x20000005ff007230 */ /* 0x004fca0000004100 */
        /* <DEDUP_REMOVED lines=25> */
.L_x_7468:
[----:B------:R-:W-:Y:S01]  /*02f0*/  FSETP.GEU.FTZ.AND P0, PT, R15, -R6, PT ;  /* 0x800000060f00720b */ /* 0x000fe20003f1e000 */
[----:B------:R-:W-:-:S12]  /*0300*/  FADD.FTZ R12, R12, -1 ;  /* 0xbf8000000c0c7421 */ /* 0x000fd80000010000 */
[----:B------:R-:W-:-:S07]  /*0310*/  @!P0 FADD.FTZ R12, R12, -1 ;  /* 0xbf8000000c0c8421 */ /* 0x000fce0000010000 */
.L_x_7467:
[----:B------:R-:W-:Y:S05]  /*0320*/  BSYNC B1 ;  /* 0x0000000000017941 */ /* 0x000fea0003800000 */
.L_x_7466:
[----:B------:R-:W-:Y:S01]  /*0330*/  FFMA.FTZ R11, -R6, R12, R11 ;  /* 0x0000000c060b7223 */ /* 0x000fe2000001010b */
[----:B------:R-:W-:Y:S06]  /*0340*/  BRA `(.L_x_7464) ;  /* 0x00000000007c7947 */ /* 0x000fec0003800000 */
.L_x_7465:
        /* <DEDUP_REMOVED lines=15> */
.L_x_7471:
        /* <DEDUP_REMOVED lines=13> */
.L_x_7470:
[----:B------:R-:W-:Y:S05]  /*0510*/  BSYNC B1 ;  /* 0x0000000000017941 */ /* 0x000fea0003800000 */
.L_x_7469:
[----:B------:R-:W-:-:S04]  /*0520*/  FMUL.FTZ R11, R11, 1.1920928955078125e-07 ;  /* 0x340000000b0b7820 */ /* 0x000fc80000410000 */
[----:B------:R-:W-:-:S07]  /*0530*/  FMUL.FTZ R11, R16, R11 ;  /* 0x0000000b100b7220 */ /* 0x000fce0000410000 */
.L_x_7464:
[----:B------:R-:W-:Y:S05]  /*0540*/  BSYNC B0 ;  /* 0x0000000000007941 */ /* 0x000fea0003800000 */
.L_x_7463:
[----:B0-----:R-:W-:Y:S01]  /*0550*/  HADD2.F32 R6, -RZ, R5.H1_H1 ;  /* 0x30000005ff067230 */ /* 0x001fe20000004100 */
        /* <DEDUP_REMOVED lines=30> */
.L_x_7477:
[----:B------:R-:W-:Y:S01]  /*0740*/  FSETP.GEU.FTZ.AND P0, PT, R15, -R0, PT ;  /* 0x800000000f00720b */ /* 0x000fe20003f1e000 */
[----:B------:R-:W-:-:S12]  /*0750*/  FADD.FTZ R14, R14, -1 ;  /* 0xbf8000000e0e7421 */ /* 0x000fd80000010000 */
[----:B------:R-:W-:-:S07]  /*0760*/  @!P0 FADD.FTZ R14, R14, -1 ;  /* 0xbf8000000e0e8421 */ /* 0x000fce0000010000 */
.L_x_7476:
[----:B------:R-:W-:Y:S05]  /*0770*/  BSYNC B1 ;  /* 0x0000000000017941 */ /* 0x000fea0003800000 */
.L_x_7475:
[----:B------:R-:W-:Y:S01]  /*0780*/  FFMA.FTZ R13, -R0, R14, R13 ;  /* 0x0000000e000d7223 */ /* 0x000fe2000001010d */
[----:B------:R-:W-:Y:S06]  /*0790*/  BRA `(.L_x_7473) ;  /* 0x00000000007c7947 */ /* 0x000fec0003800000 */
.L_x_7474:
        /* <DEDUP_REMOVED lines=15> */
.L_x_7480:
        /* <DEDUP_REMOVED lines=13> */
.L_x_7479:
[----:B------:R-:W-:Y:S05]  /*0960*/  BSYNC B1 ;  /* 0x0000000000017941 */ /* 0x000fea0003800000 */
.L_x_7478:
[----:B------:R-:W-:-:S04]  /*0970*/  FMUL.FTZ R13, R6, 1.1920928955078125e-07 ;  /* 0x34000000060d7820 */ /* 0x000fc80000410000 */
[----:B------:R-:W-:-:S07]  /*0980*/  FMUL.FTZ R13, R16, R13 ;  /* 0x0000000d100d7220 */ /* 0x000fce0000410000 */
.L_x_7473:
[----:B------:R-:W-:Y:S05]  /*0990*/  BSYNC B0 ;  /* 0x0000000000007941 */ /* 0x000fea0003800000 */
.L_x_7472:
[----:B-----5:R-:W-:Y:S01]  /*09a0*/  HADD2.F32 R12, -RZ, R7.H0_H0 ;  /* 0x20000007ff0c7230 */ /* 0x020fe20000004100 */
[C---:B------:R-:W-:Y:S01]  /*09b0*/  FSETP.GTU.FTZ.AND P0, PT, |R13|.reuse, +INF , PT ;  /* 0x7f8000000d00780b */ /* 0x040fe20003f1c200 */
[----:B------:R-:W-:Y:S01]  /*09c0*/  BSSY B0, `(.L_x_7481) ;  /* 0x0000042000007945 */ /* 0x000fe20003800000 */
[----:B------:R-:W-:Y:S02]  /*09d0*/  LOP3.LUT R6, R13, 0x80000000, R3, 0xb8, !PT ;  /* 0x800000000d067812 */ /* 0x000fe400078eb803 */
[----:B------:R-:W-:Y:S02]  /*09e0*/  FSETP.GEU.FTZ.AND P1, PT, |R3|, |R12|, PT ;  /* 0x4000000c0300720b */ /* 0x000fe40003f3e200 */
[----:B------:R-:W-:Y:S02]  /*09f0*/  MOV R0, R8 ;  /* 0x0000000800007202 */ /* 0x000fe40000000f00 */
[----:B------:R-:W-:-:S09]  /*0a00*/  FSEL R6, R13, R6, P0 ;  /* 0x000000060d067208 */ /* 0x000fd20000000000 */
        /* <DEDUP_REMOVED lines=24> */
.L_x_7486:
[----:B------:R-:W-:Y:S01]  /*0b90*/  FSETP.GEU.FTZ.AND P0, PT, R15, -R11, PT ;  /* 0x8000000b0f00720b */ /* 0x000fe20003f1e000 */
[----:B------:R-:W-:-:S12]  /*0ba0*/  FADD.FTZ R13, R13, -1 ;  /* 0xbf8000000d0d7421 */ /* 0x000fd80000010000 */
[----:B------:R-:W-:-:S07]  /*0bb0*/  @!P0 FADD.FTZ R13, R13, -1 ;  /* 0xbf8000000d0d8421 */ /* 0x000fce0000010000 */
.L_x_7485:
[----:B------:R-:W-:Y:S05]  /*0bc0*/  BSYNC B1 ;  /* 0x0000000000017941 */ /* 0x000fea0003800000 */
.L_x_7484:
[----:B------:R-:W-:Y:S01]  /*0bd0*/  FFMA.FTZ R0, -R11, R13, R0 ;  /* 0x0000000d0b007223 */ /* 0x000fe20000010100 */
[----:B------:R-:W-:Y:S06]  /*0be0*/  BRA `(.L_x_7482) ;  /* 0x00000000007c7947 */ /* 0x000fec0003800000 */
.L_x_7483:
        /* <DEDUP_REMOVED lines=15> */
.L_x_7489:
        /* <DEDUP_REMOVED lines=13> */
.L_x_7488:
[----:B------:R-:W-:Y:S05]  /*0db0*/  BSYNC B1 ;  /* 0x0000000000017941 */ /* 0x000fea0003800000 */
.L_x_7487:
[----:B------:R-:W-:-:S04]  /*0dc0*/  FMUL.FTZ R12, R12, 1.1920928955078125e-07 ;  /* 0x340000000c0c7820 */ /* 0x000fc80000410000 */
[----:B------:R-:W-:-:S07]  /*0dd0*/  FMUL.FTZ R0, R17, R12 ;  /* 0x0000000c11007220 */ /* 0x000fce0000410000 */
.L_x_7482:
[----:B------:R-:W-:Y:S05]  /*0de0*/  BSYNC B0 ;  /* 0x0000000000007941 */ /* 0x000fea0003800000 */
.L_x_7481:
[----:B------:R-:W-:Y:S01]  /*0df0*/  HADD2.F32 R14, -RZ, R7.H1_H1 ;  /* 0x30000007ff0e7230 */ /* 0x000fe20000004100 */
        /* <DEDUP_REMOVED lines=30> */
.L_x_7495:
[----:B------:R-:W-:Y:S01]  /*0fe0*/  FSETP.GEU.FTZ.AND P0, PT, R13, -R11, PT ;  /* 0x8000000b0d00720b */ /* 0x000fe20003f1e000 */
[----:B------:R-:W-:-:S12]  /*0ff0*/  FADD.FTZ R15, R15, -1 ;  /* 0xbf8000000f0f7421 */ /* 0x000fd80000010000 */
[----:B------:R-:W-:-:S07]  /*1000*/  @!P0 FADD.FTZ R15, R15, -1 ;  /* 0xbf8000000f0f8421 */ /* 0x000fce0000010000 */
.L_x_7494:
[----:B------:R-:W-:Y:S05]  /*1010*/  BSYNC B1 ;  /* 0x0000000000017941 */ /* 0x000fea0003800000 */
.L_x_7493:
[----:B------:R-:W-:Y:S01]  /*1020*/  FFMA.FTZ R12, -R11, R15, R12 ;  /* 0x0000000f0b0c7223 */ /* 0x000fe2000001010c */
[----:B------:R-:W-:Y:S06]  /*1030*/  BRA `(.L_x_7491) ;  /* 0x00000000007c7947 */ /* 0x000fec0003800000 */
.L_x_7492:
        /* <DEDUP_REMOVED lines=15> */
.L_x_7498:
        /* <DEDUP_REMOVED lines=13> */
.L_x_7497:
[----:B------:R-:W-:Y:S05]  /*1200*/  BSYNC B1 ;  /* 0x0000000000017941 */ /* 0x000fea0003800000 */
.L_x_7496:
[----:B------:R-:W-:-:S04]  /*1210*/  FMUL.FTZ R12, R12, 1.1920928955078125e-07 ;  /* 0x340000000c0c7820 */ /* 0x000fc80000410000 */
[----:B------:R-:W-:-:S07]  /*1220*/  FMUL.FTZ R12, R17, R12 ;  /* 0x0000000c110c7220 */ /* 0x000fce0000410000 */
.L_x_7491:
[----:B------:R-:W-:Y:S05]  /*1230*/  BSYNC B0 ;  /* 0x0000000000007941 */ /* 0x000fea0003800000 */
.L_x_7490:
[----:B------:R-:W-:Y:S01]  /*1240*/  HADD2.F32 R14, -RZ, R10.H0_H0 ;  /* 0x2000000aff0e7230 */ /* 0x000fe20000004100 */
        /* <DEDUP_REMOVED lines=30> */
.L_x_7504:
[----:B------:R-:W-:Y:S01]  /*1430*/  FSETP.GEU.FTZ.AND P0, PT, R16, -R11, PT ;  /* 0x8000000b1000720b */ /* 0x000fe20003f1e000 */
[----:B------:R-:W-:-:S12]  /*1440*/  FADD.FTZ R13, R13, -1 ;  /* 0xbf8000000d0d7421 */ /* 0x000fd80000010000 */
[----:B------:R-:W-:-:S07]  /*1450*/  @!P0 FADD.FTZ R13, R13, -1 ;  /* 0xbf8000000d0d8421 */ /* 0x000fce0000010000 */
.L_x_7503:
[----:B------:R-:W-:Y:S05]  /*1460*/  BSYNC B1 ;  /* 0x0000000000017941 */ /* 0x000fea0003800000 */
.L_x_7502:
[----:B------:R-:W-:Y:S01]  /*1470*/  FFMA.FTZ R0, -R11, R13, R0 ;  /* 0x0000000d0b007223 */ /* 0x000fe20000010100 */
[----:B------:R-:W-:Y:S06]  /*1480*/  BRA `(.L_x_7500) ;  /* 0x00000000007c7947 */ /* 0x000fec0003800000 */
.L_x_7501:
        /* <DEDUP_REMOVED lines=15> */
.L_x_7507:
        /* <DEDUP_REMOVED lines=13> */
.L_x_7506:
[----:B------:R-:W-:Y:S05]  /*1650*/  BSYNC B1 ;  /* 0x0000000000017941 */ /* 0x000fea0003800000 */
.L_x_7505:
[----:B------:R-:W-:-:S04]  /*1660*/  FMUL.FTZ R0, R13, 1.1920928955078125e-07 ;  /* 0x340000000d007820 */ /* 0x000fc80000410000 */
[----:B------:R-:W-:-:S07]  /*1670*/  FMUL.FTZ R0, R17, R0 ;  /* 0x0000000011007220 */ /* 0x000fce0000410000 */
.L_x_7500:
[----:B------:R-:W-:Y:S05]  /*1680*/  BSYNC B0 ;  /* 0x0000000000007941 */ /* 0x000fea0003800000 */
.L_x_7499:
[----:B------:R-:W-:Y:S01]  /*1690*/  HADD2.F32 R16, -RZ, R10.H1_H1 ;  /* 0x3000000aff107230 */ /* 0x000fe20000004100 */
[C---:B------:R-:W-:Y:S01]  /*16a0*/  FSETP.GTU.FTZ.AND P0, PT, |R0|.reuse, +INF , PT ;  /* 0x7f8000000000780b */ /* 0x040fe20003f1c200 */
[----:B------:R-:W-:Y:S01]  /*16b0*/  BSSY B0, `(.L_x_7508) ;  /* 0x0000042000007945 */ /* 0x000fe20003800000 */
[C---:B0-----:R-:W-:Y:S02]  /*16c0*/  LOP3.LUT R11, R0.reuse, 0x80000000, R3, 0xb8, !PT ;  /* 0x80000000000b7812 */ /* 0x041fe400078eb803 */
[----:B------:R-:W-:Y:S02]  /*16d0*/  FSETP.GEU.FTZ.AND P1, PT, |R3|, |R16|, PT ;  /* 0x400000100300720b */ /* 0x000fe40003f3e200 */
[----:B------:R-:W-:Y:S02]  /*16e0*/  MOV R14, R8 ;  /* 0x00000008000e7202 */ /* 0x000fe40000000f00 */
[----:B------:R-:W-:-:S09]  /*16f0*/  FSEL R10, R0, R11, P0 ;  /* 0x0000000b000a7208 */ /* 0x000fd20000000000 */
        /* <DEDUP_REMOVED lines=24> */
.L_x_7513:
[----:B------:R-:W-:Y:S01]  /*1880*/  FSETP.GEU.FTZ.AND P0, PT, R13, -R11, PT ;  /* 0x8000000b0d00720b */ /* 0x000fe20003f1e000 */
[----:B------:R-:W-:-:S12]  /*1890*/  FADD.FTZ R15, R15, -1 ;  /* 0xbf8000000f0f7421 */ /* 0x000fd80000010000 */
[----:B------:R-:W-:-:S07]  /*18a0*/  @!P0 FADD.FTZ R15, R15, -1 ;  /* 0xbf8000000f0f8421 */ /* 0x000fce0000010000 */
.L_x_7512:
[----:B------:R-:W-:Y:S05]  /*18b0*/  BSYNC B1 ;  /* 0x0000000000017941 */ /* 0x000fea0003800000 */
.L_x_7511:
[----:B------:R-:W-:Y:S01]  /*18c0*/  FFMA.FTZ R14, -R11, R15, R14 ;  /* 0x0000000f0b0e7223 */ /* 0x000fe2000001010e */
[----:B------:R-:W-:Y:S06]  /*18d0*/  BRA `(.L_x_7509) ;  /* 0x00000000007c7947 */ /* 0x000fec0003800000 */
.L_x_7510:
        /* <DEDUP_REMOVED lines=15> */
.L_x_7516:
        /* <DEDUP_REMOVED lines=13> */
.L_x_7515:
[----:B------:R-:W-:Y:S05]  /*1aa0*/  BSYNC B1 ;  /* 0x0000000000017941 */ /* 0x000fea0003800000 */
.L_x_7514:
[----:B------:R-:W-:-:S04]  /*1ab0*/  FMUL.FTZ R14, R13, 1.1920928955078125e-07 ;  /* 0x340000000d0e7820 */ /* 0x000fc80000410000 */
[----:B------:R-:W-:-:S07]  /*1ac0*/  FMUL.FTZ R14, R17, R14 ;  /* 0x0000000e110e7220 */ /* 0x000fce0000410000 */
.L_x_7509:
[----:B------:R-:W-:Y:S05]  /*1ad0*/  BSYNC B0 ;  /* 0x0000000000007941 */ /* 0x000fea0003800000 */
.L_x_7508:
        /* <DEDUP_REMOVED lines=31> */
.L_x_7522:
[----:B------:R-:W-:Y:S01]  /*1cd0*/  FSETP.GEU.FTZ.AND P0, PT, R15, -R13, PT ;  /* 0x8000000d0f00720b */ /* 0x000fe20003f1e000 */
[----:B------:R-:W-:-:S12]  /*1ce0*/  FADD.FTZ R17, R17, -1 ;  /* 0xbf80000011117421 */ /* 0x000fd80000010000 */
[----:B------:R-:W-:-:S07]  /*1cf0*/  @!P0 FADD.FTZ R17, R17, -1 ;  /* 0xbf80000011118421 */ /* 0x000fce0000010000 */
.L_x_7521:
[----:B------:R-:W-:Y:S05]  /*1d00*/  BSYNC B1 ;  /* 0x0000000000017941 */ /* 0x000fea0003800000 */
.L_x_7520:
[----:B------:R-:W-:Y:S01]  /*1d10*/  FFMA.FTZ R0, -R13, R17, R0 ;  /* 0x000000110d007223 */ /* 0x000fe20000010100 */
[----:B------:R-:W-:Y:S06]  /*1d20*/  BRA `(.L_x_7518) ;  /* 0x00000000007c7947 */ /* 0x000fec0003800000 */
.L_x_7519:
        /* <DEDUP_REMOVED lines=15> */
.L_x_7525:
        /* <DEDUP_REMOVED lines=13> */
.L_x_7524:
[----:B------:R-:W-:Y:S05]  /*1ef0*/  BSYNC B1 ;  /* 0x0000000000017941 */ /* 0x000fea0003800000 */
.L_x_7523:
[----:B------:R-:W-:-:S04]  /*1f00*/  FMUL.FTZ R14, R14, 1.1920928955078125e-07 ;  /* 0x340000000e0e7820 */ /* 0x000fc80000410000 */
[----:B------:R-:W-:-:S07]  /*1f10*/  FMUL.FTZ R0, R13, R14 ;  /* 0x0000000e0d007220 */ /* 0x000fce0000410000 */
.L_x_7518:
[----:B------:R-:W-:Y:S05]  /*1f20*/  BSYNC B0 ;  /* 0x0000000000007941 */ /* 0x000fea0003800000 */
.L_x_7517:
        /* <DEDUP_REMOVED lines=31> */
.L_x_7531:
[----:B------:R-:W-:Y:S01]  /*2120*/  FSETP.GEU.FTZ.AND P0, PT, R13, -R9, PT ;  /* 0x800000090d00720b */ /* 0x000fe20003f1e000 */
[----:B------:R-:W-:-:S12]  /*2130*/  FADD.FTZ R15, R15, -1 ;  /* 0xbf8000000f0f7421 */ /* 0x000fd80000010000 */
[----:B------:R-:W-:-:S07]  /*2140*/  @!P0 FADD.FTZ R15, R15, -1 ;  /* 0xbf8000000f0f8421 */ /* 0x000fce0000010000 */
.L_x_7530:
[----:B------:R-:W-:Y:S05]  /*2150*/  BSYNC B1 ;  /* 0x0000000000017941 */ /* 0x000fea0003800000 */
.L_x_7529:
[----:B------:R-:W-:Y:S01]  /*2160*/  FFMA.FTZ R14, -R9, R15, R14 ;  /* 0x0000000f090e7223 */ /* 0x000fe2000001010e */
[----:B------:R-:W-:Y:S06]  /*2170*/  BRA `(.L_x_7527) ;  /* 0x00000000007c7947 */ /* 0x000fec0003800000 */
.L_x_7528:
[----:B------:R-:W-:Y:S01]  /*2180*/  VIADD R0, R9, 0xf4800000 ;  /* 0xf480000009007836 */ /* 0x000fe20000000000 */
[----:B------:R-:W-:Y:S01]  /*2190*/  FSETP.GT.FTZ.AND P0, PT, |R16|, RZ, PT ;  /* 0x000000ff1000720b */ /* 0x000fe20003f14200 */
[----:B------:R-:W-:Y:S03]  /*21a0*/  BSSY B1, `(.L_x_7532) ;  /* 0x000001a000017945 */ /* 0x000fe60003800000 */
[----:B------:R-:W-:Y:S02]  /*21b0*/  LOP3.LUT R13, R0, 0xff800000, RZ, 0xc0, !PT ;  /* 0xff800000000d7812 */ /* 0x000fe400078ec0ff */
[C---:B------:R-:W-:Y:S02]  /*21c0*/  LOP3.LUT R0, R14.reuse, 0x7fffff, RZ, 0xc0, !PT ;  /* 0x007fffff0e007812 */ /* 0x040fe400078ec0ff */
[C---:B------:R-:W-:Y:S02]  /*21d0*/  IADD3 R13, R14.reuse, -R13, RZ ;  /* 0x8000000d0e0d7210 */ /* 0x040fe40007ffe0ff */
[----:B------:R-:W-:-:S02]  /*21e0*/  ISETP.GT.U32.OR P0, PT, R14, 0x7f7fffff, !P0 ;  /* 0x7f7fffff0e00780c */ /* 0x000fc40004704470 */
        /* <DEDUP_REMOVED lines=8> */
.L_x_7534:
        /* <DEDUP_REMOVED lines=13> */
.L_x_7533:
[----:B------:R-:W-:Y:S05]  /*2340*/  BSYNC B1 ;  /* 0x0000000000017941 */ /* 0x000fea0003800000 */
.L_x_7532:
[----:B------:R-:W-:-:S04]  /*2350*/  FMUL.FTZ R14, R13, 1.1920928955078125e-07 ;  /* 0x340000000d0e7820 */ /* 0x000fc80000410000 */
[----:B------:R-:W-:-:S07]  /*2360*/  FMUL.FTZ R14, R17, R14 ;  /* 0x0000000e110e7220 */ /* 0x000fce0000410000 */
.L_x_7527:
[----:B------:R-:W-:Y:S05]  /*2370*/  BSYNC B0 ;  /* 0x0000000000007941 */ /* 0x000fea0003800000 */
.L_x_7526:
        /* <DEDUP_REMOVED lines=15> */
.L_x_7462:
        /* <DEDUP_REMOVED lines=10> */
[----:B------:R-:W1:Y:S04]  /*2510*/  @!P6 LDC.64 R6, c[0x0][0x220] ;  /* 0x00008800ff06eb82 */ /* 0x000e680000000a00 */
[----:B------:R-:W-:-:S13]  /*2520*/  ISETP.GE.AND P5, PT, R27, R3, PT ;  /* 0x000000031b00720c */ /* 0x000fda0003fa6270 */
[----:B------:R-:W-:Y:S01]  /*2530*/  @!P5 IMAD.IADD R0, R2, 0x1, R27 ;  /* 0x000000010200d824 */ /* 0x000fe200078e021b */
[----:B------:R-:W-:Y:S01]  /*2540*/  @!P5 IADD3 R27, R27, 0x80, RZ ;  /* 0x000000801b1bd810 */ /* 0x000fe20007ffe0ff */
[----:B------:R-:W2:Y:S03]  /*2550*/  @!P5 LDC.64 R18, c[0x0][0x220] ;  /* 0x00008800ff12db82 */ /* 0x000ea60000000a00 */
[----:B------:R-:W-:Y:S01]  /*2560*/  ISETP.GE.AND P4, PT, R27, R3, PT ;  /* 0x000000031b00720c */ /* 0x000fe20003f86270 */
[----:B-1----:R-:W-:-:S05]  /*2570*/  @!P6 IMAD.WIDE.U32 R6, R9, 0x2, R6 ;  /* 0x000000020906e825 */ /* 0x002fca00078e0006 */
[----:B------:R1:W5:Y:S07]  /*2580*/  @!P6 LDG.E.U16 R5, desc[UR4][R6.64] ;  /* 0x000000040605e981 */ /* 0x00036e000c1e1500 */
[----:B------:R-:W-:Y:S01]  /*2590*/  @!P4 IMAD.IADD R29, R2, 0x1, R27 ;  /* 0x00000001021dc824 */ /* 0x000fe200078e021b */
[----:B------:R-:W3:Y:S01]  /*25a0*/  @!P4 LDC.64 R14, c[0x0][0x220] ;  /* 0x00008800ff0ecb82 */ /* 0x000ee20000000a00 */
[----:B------:R-:W-:-:S05]  /*25b0*/  @!P4 VIADD R27, R27, 0x80 ;  /* 0x000000801b1bc836 */ /* 0x000fca0000000000 */
[----:B------:R-:W-:-:S13]  /*25c0*/  ISETP.GE.AND P3, PT, R27, R3, PT ;  /* 0x000000031b00720c */ /* 0x000fda0003f66270 */
[----:B------:R-:W-:Y:S01]  /*25d0*/  @!P3 IADD3 R25, R2, R27, RZ ;  /* 0x0000001b0219b210 */ /* 0x000fe20007ffe0ff */
[----:B------:R-:W-:Y:S01]  /*25e0*/  @!P3 VIADD R27, R27, 0x80 ;  /* 0x000000801b1bb836 */ /* 0x000fe20000000000 */
[----:B-1----:R-:W1:Y:S04]  /*25f0*/  @!P3 LDC.64 R6, c[0x0][0x220] ;  /* 0x00008800ff06bb82 */ /* 0x002e680000000a00 */
[----:B------:R-:W-:-:S13]  /*2600*/  ISETP.GE.AND P2, PT, R27, R3, PT ;  /* 0x000000031b00720c */ /* 0x000fda0003f46270 */
[----:B------:R-:W-:Y:S01]  /*2610*/  @!P2 IMAD.IADD R23, R2, 0x1, R27 ;  /* 0x000000010217a824 */ /* 0x000fe200078e021b */
[----:B------:R-:W-:Y:S01]  /*2620*/  @!P2 IADD3 R27, R27, 0x80, RZ ;  /* 0x000000801b1ba810 */ /* 0x000fe20007ffe0ff */
[----:B------:R-:W4:Y:S03]  /*2630*/  @!P2 LDC.64 R8, c[0x0][0x220] ;  /* 0x00008800ff08ab82 */ /* 0x000f260000000a00 */
[----:B------:R-:W-:-:S13]  /*2640*/  ISETP.GE.AND P1, PT, R27, R3, PT ;  /* 0x000000031b00720c */ /* 0x000fda0003f26270 */
[----:B------:R-:W-:Y:S01]  /*2650*/  @!P1 IMAD.IADD R21, R2, 0x1, R27 ;  /* 0x0000000102159824 */ /* 0x000fe200078e021b */
[----:B------:R-:W3:Y:S01]  /*2660*/  @!P1 LDC.64 R10, c[0x0][0x220] ;  /* 0x00008800ff0a9b82 */ /* 0x000ee20000000a00 */
[----:B------:R-:W-:-:S05]  /*2670*/  @!P1 VIADD R27, R27, 0x80 ;  /* 0x000000801b1b9836 */ /* 0x000fca0000000000 */
[----:B------:R-:W-:-:S13]  /*2680*/  ISETP.GE.AND P6, PT, R27, R3, PT ;  /* 0x000000031b00720c */ /* 0x000fda0003fc6270 */
[----:B------:R-:W1:Y:S01]  /*2690*/  @!P6 LDC.64 R12, c[0x0][0x220] ;  /* 0x00008800ff0ceb82 */ /* 0x000e620000000a00 */
[----:B--2---:R-:W-:Y:S01]  /*26a0*/  @!P5 IMAD.WIDE.U32 R18, R0, 0x2, R18 ;  /* 0x000000020012d825 */ /* 0x004fe200078e0012 */
[----:B------:R-:W-:-:S03]  /*26b0*/  PRMT R0, RZ, 0x7610, R0 ;  /* 0x00007610ff007816 */ /* 0x000fc60000000000 */
[----:B0-----:R-:W-:Y:S01]  /*26c0*/  @!P0 IMAD.WIDE.U32 R16, R20, 0x2, R16 ;  /* 0x0000000214108825 */ /* 0x001fe200078e0010 */
[----:B------:R-:W-:Y:S02]  /*26d0*/  @!P6 IADD3 R27, R2, R27, RZ ;  /* 0x0000001b021be210 */ /* 0x000fe40007ffe0ff */
[----:B------:R-:W-:Y:S01]  /*26e0*/  PRMT R20, RZ, 0x7610, R20 ;  /* 0x00007610ff147816 */ /* 0x000fe20000000014 */
[----:B----4-:R-:W-:Y:S01]  /*26f0*/  @!P2 IMAD.WIDE.U32 R8, R23, 0x2, R8 ;  /* 0x000000021708a825 */ /* 0x010fe200078e0008 */
[----:B------:R0:W5:Y:S01]  /*2700*/  @!P0 LDG.E.U16 R0, desc[UR4][R16.64] ;  /* 0x0000000410008981 */ /* 0x000162000c1e1500 */
[----:B------:R-:W-:Y:S02]  /*2710*/  PRMT R23, RZ, 0x7610, R23 ;  /* 0x00007610ff177816 */ /* 0x000fe40000000017 */
[----:B---3--:R-:W-:Y:S01]  /*2720*/  @!P1 IMAD.WIDE.U32 R10, R21, 0x2, R10 ;  /* 0x00000002150a9825 */ /* 0x008fe200078e000a */
[----:B------:R-:W-:Y:S01]  /*2730*/  PRMT R22, RZ, 0x7610, R22 ;  /* 0x00007610ff167816 */ /* 0x000fe20000000016 */
[----:B------:R2:W5:Y:S01]  /*2740*/  @!P5 LDG.E.U16 R20, desc[UR4][R18.64] ;  /* 0x000000041214d981 */ /* 0x000562000c1e1500 */
[----:B------:R-:W-:Y:S01]  /*2750*/  PRMT R21, RZ, 0x7610, R21 ;  /* 0x00007610ff157816 */ /* 0x000fe20000000015 */
[----:B------:R-:W-:Y:S01]  /*2760*/  @!P4 IMAD.WIDE.U32 R14, R29, 0x2, R14 ;  /* 0x000000021d0ec825 */ /* 0x000fe200078e000e */
[----:B0-----:R-:W-:-:S03]  /*2770*/  PRMT R17, RZ, 0x7610, R17 ;  /* 0x00007610ff117816 */ /* 0x001fc60000000011 */
[----:B-1----:R-:W-:Y:S01]  /*2780*/  @!P3 IMAD.WIDE.U32 R6, R25, 0x2, R6 ;  /* 0x000000021906b825 */ /* 0x002fe200078e0006 */
[----:B------:R-:W-:Y:S01]  /*2790*/  PRMT R16, RZ, 0x7610, R16 ;  /* 0x00007610ff107816 */ /* 0x000fe20000000010 */
[----:B------:R2:W5:Y:S02]  /*27a0*/  @!P4 LDG.E.U16 R23, desc[UR4][R14.64] ;  /* 0x000000040e17c981 */ /* 0x000564000c1e1500 */
[----:B------:R-:W-:Y:S02]  /*27b0*/  @!P6 IMAD.WIDE.U32 R12, R27, 0x2, R12 ;  /* 0x000000021b0ce825 */ /* 0x000fe400078e000c */
        /* <DEDUP_REMOVED lines=36> */
.L_x_7542:
[----:B------:R-:W-:Y:S01]  /*2a00*/  FSETP.GEU.FTZ.AND P0, PT, R11, -R10, PT ;  /* 0x8000000a0b00720b */ /* 0x000fe20003f1e000 */
[----:B------:R-:W-:-:S12]  /*2a10*/  FADD.FTZ R0, R0, -1 ;  /* 0xbf80000000007421 */ /* 0x000fd80000010000 */
[----:B------:R-:W-:-:S07]  /*2a20*/  @!P0 FADD.FTZ R0, R0, -1 ;  /* 0xbf80000000008421 */ /* 0x000fce0000010000 */
.L_x_7541:
[----:B------:R-:W-:Y:S05]  /*2a30*/  BSYNC B2 ;  /* 0x0000000000027941 */ /* 0x000fea0003800000 */
.L_x_7540:
[----:B------:R-:W-:Y:S01]  /*2a40*/  FFMA.FTZ R7, -R10, R0, R7 ;  /* 0x000000000a077223 */ /* 0x000fe20000010107 */
[----:B------:R-:W-:Y:S06]  /*2a50*/  BRA `(.L_x_7538) ;  /* 0x00000000007c7947 */ /* 0x000fec0003800000 */
.L_x_7539:
        /* <DEDUP_REMOVED lines=15> */
.L_x_7545:
        /* <DEDUP_REMOVED lines=13> */
.L_x_7544:
[----:B------:R-:W-:Y:S05]  /*2c20*/  BSYNC B2 ;  /* 0x0000000000027941 */ /* 0x000fea0003800000 */
.L_x_7543:
[----:B------:R-:W-:-:S04]  /*2c30*/  FMUL.FTZ R8, R8, 1.1920928955078125e-07 ;  /* 0x3400000008087820 */ /* 0x000fc80000410000 */
[----:B------:R-:W-:-:S07]  /*2c40*/  FMUL.FTZ R7, R7, R8 ;  /* 0x0000000807077220 */ /* 0x000fce0000410000 */
.L_x_7538:
[----:B------:R-:W-:Y:S05]  /*2c50*/  BSYNC B0 ;  /* 0x0000000000007941 */ /* 0x000fea0003800000 */
.L_x_7537:
[C---:B------:R-:W-:Y:S02]  /*2c60*/  FSETP.GTU.FTZ.AND P0, PT, |R7|.reuse, +INF , PT ;  /* 0x7f8000000700780b */ /* 0x040fe40003f1c200 */
[----:B------:R-:W-:-:S04]  /*2c70*/  LOP3.LUT R6, R7, 0x80000000, R6, 0xb8, !PT ;  /* 0x8000000007067812 */ /* 0x000fc800078eb806 */
[----:B------:R-:W-:-:S04]  /*2c80*/  FSEL R7, R7, R6, P0 ;  /* 0x0000000607077208 */ /* 0x000fc80000000000 */
[----:B------:R-:W-:-:S07]  /*2c90*/  F2FP.F16.F32.PACK_AB R7, RZ, R7 ;  /* 0x00000007ff07723e */ /* 0x000fce00000000ff */
.L_x_7536:
[----:B------:R-:W-:Y:S05]  /*2ca0*/  BSYNC B1 ;  /* 0x0000000000017941 */ /* 0x000fea0003800000 */
.L_x_7535:
[----:B--2---:R-:W-:Y:S01]  /*2cb0*/  VIADD R6, R4, 0x80 ;  /* 0x0000008004067836 */ /* 0x004fe20000000000 */
[----:B------:R-:W-:Y:S04]  /*2cc0*/  BSSY B1, `(.L_x_7546) ;  /* 0x000004b000017945 */ /* 0x000fe80003800000 */
[----:B------:R-:W-:-:S13]  /*2cd0*/  ISETP.GE.AND P0, PT, R6, R3, PT ;  /* 0x000000030600720c */ /* 0x000fda0003f06270 */
[----:B------:R-:W-:Y:S05]  /*2ce0*/  @P0 BRA `(.L_x_7547) ;  /* 0x0000000400200947 */ /* 0x000fea0003800000 */
[----:B-----5:R-:W1:Y:S01]  /*2cf0*/  LDC.U16 R0, c[0x0][0x216] ;  /* 0x00008580ff007b82 */ /* 0x020e620000000400 */
        /* <DEDUP_REMOVED lines=29> */
.L_x_7553:
[----:B------:R-:W-:Y:S01]  /*2ed0*/  FSETP.GEU.FTZ.AND P0, PT, R9, -R13, PT ;  /* 0x8000000d0900720b */ /* 0x000fe20003f1e000 */
[----:B------:R-:W-:-:S12]  /*2ee0*/  FADD.FTZ R11, R11, -1 ;  /* 0xbf8000000b0b7421 */ /* 0x000fd80000010000 */
[----:B------:R-:W-:-:S07]  /*2ef0*/  @!P0 FADD.FTZ R11, R11, -1 ;  /* 0xbf8000000b0b8421 */ /* 0x000fce0000010000 */
.L_x_7552:
[----:B------:R-:W-:Y:S05]  /*2f00*/  BSYNC B2 ;  /* 0x0000000000027941 */ /* 0x000fea0003800000 */
.L_x_7551:
[----:B------:R-:W-:Y:S01]  /*2f10*/  FFMA.FTZ R8, -R13, R11, R8 ;  /* 0x0000000b0d087223 */ /* 0x000fe20000010108 */
[----:B------:R-:W-:Y:S06]  /*2f20*/  BRA `(.L_x_7549) ;  /* 0x00000000007c7947 */ /* 0x000fec0003800000 */
.L_x_7550:
[C---:B------:R-:W-:Y:S01]  /*2f30*/  IADD3 R0, R11.reuse, -0xb800000, RZ ;  /* 0xf48000000b007810 */ /* 0x040fe20007ffe0ff */
        /* <DEDUP_REMOVED lines=14> */
.L_x_7556:
        /* <DEDUP_REMOVED lines=13> */
.L_x_7555:
[----:B------:R-:W-:Y:S05]  /*30f0*/  BSYNC B2 ;  /* 0x0000000000027941 */ /* 0x000fea0003800000 */
.L_x_7554:
[----:B------:R-:W-:-:S04]  /*3100*/  FMUL.FTZ R9, R9, 1.1920928955078125e-07 ;  /* 0x3400000009097820 */ /* 0x000fc80000410000 */
[----:B------:R-:W-:-:S07]  /*3110*/  FMUL.FTZ R8, R8, R9 ;  /* 0x0000000908087220 */ /* 0x000fce0000410000 */
.L_x_7549:
[----:B------:R-:W-:Y:S05]  /*3120*/  BSYNC B0 ;  /* 0x0000000000007941 */ /* 0x000fea0003800000 */
.L_x_7548:
[C---:B------:R-:W-:Y:S02]  /*3130*/  FSETP.GTU.FTZ.AND P0, PT, |R8|.reuse, +INF , PT ;  /* 0x7f8000000800780b */ /* 0x040fe40003f1c200 */
[----:B------:R-:W-:-:S04]  /*3140*/  LOP3.LUT R5, R8, 0x80000000, R5, 0xb8, !PT ;  /* 0x8000000008057812 */ /* 0x000fc800078eb805 */
[----:B------:R-:W-:-:S04]  /*3150*/  FSEL R5, R8, R5, P0 ;  /* 0x0000000508057208 */ /* 0x000fc80000000000 */
[----:B------:R-:W-:-:S07]  /*3160*/  F2FP.F16.F32.PACK_AB R5, RZ, R5 ;  /* 0x00000005ff05723e */ /* 0x000fce00000000ff */
.L_x_7547:
[----:B------:R-:W-:Y:S05]  /*3170*/  BSYNC B1 ;  /* 0x0000000000017941 */ /* 0x000fea0003800000 */
.L_x_7546:
[----:B-----5:R-:W-:Y:S01]  /*3180*/  IADD3 R0, R4, 0x100, RZ ;  /* 0x0000010004007810 */ /* 0x020fe20007ffe0ff */
[----:B------:R-:W-:Y:S03]  /*3190*/  BSSY B1, `(.L_x_7557) ;  /* 0x000004b000017945 */ /* 0x000fe60003800000 */
[----:B------:R-:W-:-:S13]  /*31a0*/  ISETP.GE.AND P0, PT, R0, R3, PT ;  /* 0x000000030000720c */ /* 0x000fda0003f06270 */
[----:B------:R-:W-:Y:S05]  /*31b0*/  @P0 BRA `(.L_x_7558) ;  /* 0x0000000400200947 */ /* 0x000fea0003800000 */
[----:B------:R-:W2:Y:S01]  /*31c0*/  LDC.U16 R8, c[0x0][0x216] ;  /* 0x00008580ff087b82 */ /* 0x000ea20000000400 */
[----:B------:R-:W-:Y:S01]  /*31d0*/  HADD2.F32 R11, -RZ, R20.H0_H0 ;  /* 0x20000014ff0b7230 */ /* 0x000fe20000004100 */
[----:B------:R-:W-:Y:S01]  /*31e0*/  BSSY B0, `(.L_x_7559) ;  /* 0x0000041000007945 */ /* 0x000fe20003800000 */
        /* <DEDUP_REMOVED lines=27> */
.L_x_7564:
[----:B------:R-:W-:Y:S01]  /*33a0*/  FSETP.GEU.FTZ.AND P0, PT, R13, -R12, PT ;  /* 0x8000000c0d00720b */ /* 0x000fe20003f1e000 */
[----:B------:R-:W-:-:S12]  /*33b0*/  FADD.FTZ R0, R0, -1 ;  /* 0xbf80000000007421 */ /* 0x000fd80000010000 */
[----:B------:R-:W-:-:S07]  /*33c0*/  @!P0 FADD.FTZ R0, R0, -1 ;  /* 0xbf80000000008421 */ /* 0x000fce0000010000 */
.L_x_7563:
[----:B------:R-:W-:Y:S05]  /*33d0*/  BSYNC B2 ;  /* 0x0000000000027941 */ /* 0x000fea0003800000 */
.L_x_7562:
[----:B------:R-:W-:Y:S01]  /*33e0*/  FFMA.FTZ R9, -R12, R0, R9 ;  /* 0x000000000c097223 */ /* 0x000fe20000010109 */
[----:B------:R-:W-:Y:S06]  /*33f0*/  BRA `(.L_x_7560) ;  /* 0x00000000007c7947 */ /* 0x000fec0003800000 */
.L_x_7561:
        /* <DEDUP_REMOVED lines=15> */
.L_x_7567:
        /* <DEDUP_REMOVED lines=13> */
.L_x_7566:
[----:B------:R-:W-:Y:S05]  /*35c0*/  BSYNC B2 ;  /* 0x0000000000027941 */ /* 0x000fea0003800000 */
.L_x_7565:
[----:B------:R-:W-:-:S04]  /*35d0*/  FMUL.FTZ R10, R10, 1.1920928955078125e-07 ;  /* 0x340000000a0a7820 */ /* 0x000fc80000410000 */
[----:B------:R-:W-:-:S07]  /*35e0*/  FMUL.FTZ R9, R9, R10 ;  /* 0x0000000a09097220 */ /* 0x000fce0000410000 */
.L_x_7560:
[----:B------:R-:W-:Y:S05]  /*35f0*/  BSYNC B0 ;  /* 0x0000000000007941 */ /* 0x000fea0003800000 */
.L_x_7559:
[C---:B------:R-:W-:Y:S02]  /*3600*/  FSETP.GTU.FTZ.AND P0, PT, |R9|.reuse, +INF , PT ;  /* 0x7f8000000900780b */ /* 0x040fe40003f1c200 */
[----:B------:R-:W-:-:S04]  /*3610*/  LOP3.LUT R8, R9, 0x80000000, R8, 0xb8, !PT ;  /* 0x8000000009087812 */ /* 0x000fc800078eb808 */
[----:B------:R-:W-:-:S04]  /*3620*/  FSEL R8, R9, R8, P0 ;  /* 0x0000000809087208 */ /* 0x000fc80000000000 */
[----:B------:R-:W-:-:S07]  /*3630*/  F2FP.F16.F32.PACK_AB R8, RZ, R8 ;  /* 0x00000008ff08723e */ /* 0x000fce00000000ff */
.L_x_7558:
[----:B------:R-:W-:Y:S05]  /*3640*/  BSYNC B1 ;  /* 0x0000000000017941 */ /* 0x000fea0003800000 */
.L_x_7557:
[----:B------:R-:W-:Y:S01]  /*3650*/  VIADD R0, R4, 0x180 ;  /* 0x0000018004007836 */ /* 0x000fe20000000000 */
[----:B------:R-:W-:Y:S04]  /*3660*/  BSSY B1, `(.L_x_7568) ;  /* 0x000004b000017945 */ /* 0x000fe80003800000 */
[----:B------:R-:W-:-:S13]  /*3670*/  ISETP.GE.AND P0, PT, R0, R3, PT ;  /* 0x000000030000720c */ /* 0x000fda0003f06270 */
[----:B------:R-:W-:Y:S05]  /*3680*/  @P0 BRA `(.L_x_7569) ;  /* 0x0000000400200947 */ /* 0x000fea0003800000 */
[----:B------:R-:W2:Y:S01]  /*3690*/  LDC.U16 R9, c[0x0][0x216] ;  /* 0x00008580ff097b82 */ /* 0x000ea20000000400 */
[----:B0-----:R-:W-:Y:S01]  /*36a0*/  HADD2.F32 R12, -RZ, R23.H0_H0 ;  /* 0x20000017ff0c7230 */ /* 0x001fe20000004100 */
[----:B------:R-:W-:Y:S01]  /*36b0*/  BSSY B0, `(.L_x_7570) ;  /* 0x0000041000007945 */ /* 0x000fe20003800000 */
        /* <DEDUP_REMOVED lines=27> */
.L_x_7575:
[----:B------:R-:W-:Y:S01]  /*3870*/  FSETP.GEU.FTZ.AND P0, PT, R11, -R15, PT ;  /* 0x8000000f0b00720b */ /* 0x000fe20003f1e000 */
[----:B------:R-:W-:-:S12]  /*3880*/  FADD.FTZ R13, R13, -1 ;  /* 0xbf8000000d0d7421 */ /* 0x000fd80000010000 */
[----:B------:R-:W-:-:S07]  /*3890*/  @!P0 FADD.FTZ R13, R13, -1 ;  /* 0xbf8000000d0d8421 */ /* 0x000fce0000010000 */
.L_x_7574:
[----:B------:R-:W-:Y:S05]  /*38a0*/  BSYNC B2 ;  /* 0x0000000000027941 */ /* 0x000fea0003800000 */
.L_x_7573:
[----:B------:R-:W-:Y:S01]  /*38b0*/  FFMA.FTZ R10, -R15, R13, R10 ;  /* 0x0000000d0f0a7223 */ /* 0x000fe2000001010a */
[----:B------:R-:W-:Y:S06]  /*38c0*/  BRA `(.L_x_7571) ;  /* 0x00000000007c7947 */ /* 0x000fec0003800000 */
.L_x_7572:
        /* <DEDUP_REMOVED lines=15> */
.L_x_7578:
[----:B------:R-:W-:-:S04]  /*39c0*/  VIMNMX.U32 R13, R12, 0xb800000, PT ;  /* 0x0b8000000c0d7848 */ /* 0x000fc80003fe0000 */
[----:B------:R-:W-:Y:S01]  /*39d0*/  IADD3 R11, R13, R11, RZ ;  /* 0x0000000b0d0b7210 */ /* 0x000fe20007ffe0ff */
[----:B------:R-:W-:-:S04]  /*39e0*/  IMAD.IADD R12, R12, 0x1, -R13 ;  /* 0x000000010c0c7824 */ /* 0x000fc800078e0a0d */
[----:B-12---:R-:W-:Y:S01]  /*39f0*/  FFMA.FTZ R14, R0, R11, -RZ ;  /* 0x0000000b000e7223 */ /* 0x006fe200000108ff */
        /* <DEDUP_REMOVED lines=9> */
.L_x_7577:
[----:B------:R-:W-:Y:S05]  /*3a90*/  BSYNC B2 ;  /* 0x0000000000027941 */ /* 0x000fea0003800000 */
.L_x_7576:
[----:B------:R-:W-:-:S04]  /*3aa0*/  FMUL.FTZ R11, R11, 1.1920928955078125e-07 ;  /* 0x340000000b0b7820 */ /* 0x000fc80000410000 */
[----:B------:R-:W-:-:S07]  /*3ab0*/  FMUL.FTZ R10, R10, R11 ;  /* 0x0000000b0a0a7220 */ /* 0x000fce0000410000 */
.L_x_7571:
[----:B------:R-:W-:Y:S05]  /*3ac0*/  BSYNC B0 ;  /* 0x0000000000007941 */ /* 0x000fea0003800000 */
.L_x_7570:
[C---:B------:R-:W-:Y:S02]  /*3ad0*/  FSETP.GTU.FTZ.AND P0, PT, |R10|.reuse, +INF , PT ;  /* 0x7f8000000a00780b */ /* 0x040fe40003f1c200 */
[----:B------:R-:W-:-:S04]  /*3ae0*/  LOP3.LUT R9, R10, 0x80000000, R9, 0xb8, !PT ;  /* 0x800000000a097812 */ /* 0x000fc800078eb809 */
[----:B------:R-:W-:-:S04]  /*3af0*/  FSEL R9, R10, R9, P0 ;  /* 0x000000090a097208 */ /* 0x000fc80000000000 */
[----:B------:R-:W-:-:S07]  /*3b00*/  F2FP.F16.F32.PACK_AB R9, RZ, R9 ;  /* 0x00000009ff09723e */ /* 0x000fce00000000ff */
.L_x_7569:
[----:B------:R-:W-:Y:S05]  /*3b10*/  BSYNC B1 ;  /* 0x0000000000017941 */ /* 0x000fea0003800000 */
.L_x_7568:
[----:B------:R-:W-:Y:S01]  /*3b20*/  IADD3 R0, R4, 0x200, RZ ;  /* 0x0000020004007810 */ /* 0x000fe20007ffe0ff */
        /* <DEDUP_REMOVED lines=33> */
.L_x_7586:
[----:B------:R-:W-:Y:S01]  /*3d40*/  FSETP.GEU.FTZ.AND P0, PT, R15, -R14, PT ;  /* 0x8000000e0f00720b */ /* 0x000fe20003f1e000 */
[----:B------:R-:W-:-:S12]  /*3d50*/  FADD.FTZ R0, R0, -1 ;  /* 0xbf80000000007421 */ /* 0x000fd80000010000 */
[----:B------:R-:W-:-:S07]  /*3d60*/  @!P0 FADD.FTZ R0, R0, -1 ;  /* 0xbf80000000008421 */ /* 0x000fce0000010000 */
.L_x_7585:
[----:B------:R-:W-:Y:S05]  /*3d70*/  BSYNC B2 ;  /* 0x0000000000027941 */ /* 0x000fea0003800000 */
.L_x_7584:
[----:B------:R-:W-:Y:S01]  /*3d80*/  FFMA.FTZ R11, -R14, R0, R11 ;  /* 0x000000000e0b7223 */ /* 0x000fe2000001010b */
[----:B------:R-:W-:Y:S06]  /*3d90*/  BRA `(.L_x_7582) ;  /* 0x00000000007c7947 */ /* 0x000fec0003800000 */
.L_x_7583:
        /* <DEDUP_REMOVED lines=15> */
.L_x_7589:
        /* <DEDUP_REMOVED lines=13> */
.L_x_7588:
[----:B------:R-:W-:Y:S05]  /*3f60*/  BSYNC B2 ;  /* 0x0000000000027941 */ /* 0x000fea0003800000 */
.L_x_7587:
[----:B------:R-:W-:-:S04]  /*3f70*/  FMUL.FTZ R12, R12, 1.1920928955078125e-07 ;  /* 0x340000000c0c7820 */ /* 0x000fc80000410000 */
[----:B------:R-:W-:-:S07]  /*3f80*/  FMUL.FTZ R11, R11, R12 ;  /* 0x0000000c0b0b7220 */ /* 0x000fce0000410000 */
.L_x_7582:
[----:B------:R-:W-:Y:S05]  /*3f90*/  BSYNC B0 ;  /* 0x0000000000007941 */ /* 0x000fea0003800000 */
.L_x_7581:
[C---:B------:R-:W-:Y:S02]  /*3fa0*/  FSETP.GTU.FTZ.AND P0, PT, |R11|.reuse, +INF , PT ;  /* 0x7f8000000b00780b */ /* 0x040fe40003f1c200 */
[----:B------:R-:W-:-:S04]  /*3fb0*/  LOP3.LUT R10, R11, 0x80000000, R10, 0xb8, !PT ;  /* 0x800000000b0a7812 */ /* 0x000fc800078eb80a */
[----:B------:R-:W-:-:S04]  /*3fc0*/  FSEL R10, R11, R10, P0 ;  /* 0x0000000a0b0a7208 */ /* 0x000fc80000000000 */
[----:B------:R-:W-:-:S07]  /*3fd0*/  F2FP.F16.F32.PACK_AB R10, RZ, R10 ;  /* 0x0000000aff0a723e */ /* 0x000fce00000000ff */
.L_x_7580:
[----:B------:R-:W-:Y:S05]  /*3fe0*/  BSYNC B1 ;  /* 0x0000000000017941 */ /* 0x000fea0003800000 */
.L_x_7579:
[----:B------:R-:W-:Y:S01]  /*3ff0*/  VIADD R0, R4, 0x280 ;  /* 0x0000028004007836 */ /* 0x000fe20000000000 */
[----:B------:R-:W-:Y:S04]  /*4000*/  BSSY B1, `(.L_x_7590) ;  /* 0x000004b000017945 */ /* 0x000fe80003800000 */
[----:B------:R-:W-:-:S13]  /*4010*/  ISETP.GE.AND P0, PT, R0, R3, PT ;  /* 0x000000030000720c */ /* 0x000fda0003f06270 */
[----:B------:R-:W-:Y:S05]  /*4020*/  @P0 BRA `(.L_x_7591) ;  /* 0x0000000400200947 */ /* 0x000fea0003800000 */
[----:B------:R-:W2:Y:S01]  /*4030*/  LDC.U16 R11, c[0x0][0x216] ;  /* 0x00008580ff0b7b82 */ /* 0x000ea20000000400 */
[----:B01----:R-:W-:Y:S01]  /*4040*/  HADD2.F32 R14, -RZ, R21.H0_H0 ;  /* 0x20000015ff0e7230 */ /* 0x003fe20000004100 */
        /* <DEDUP_REMOVED lines=28> */
.L_x_7597:
[----:B------:R-:W-:Y:S01]  /*4210*/  FSETP.GEU.FTZ.AND P0, PT, R13, -R19, PT ;  /* 0x800000130d00720b */ /* 0x000fe20003f1e000 */
[----:B------:R-:W-:-:S12]  /*4220*/  FADD.FTZ R15, R15, -1 ;  /* 0xbf8000000f0f7421 */ /* 0x000fd80000010000 */
[----:B------:R-:W-:-:S07]  /*4230*/  @!P0 FADD.FTZ R15, R15, -1 ;  /* 0xbf8000000f0f8421 */ /* 0x000fce0000010000 */
.L_x_7596:
[----:B------:R-:W-:Y:S05]  /*4240*/  BSYNC B2 ;  /* 0x0000000000027941 */ /* 0x000fea0003800000 */
.L_x_7595:
[----:B------:R-:W-:Y:S01]  /*4250*/  FFMA.FTZ R12, -R19, R15, R12 ;  /* 0x0000000f130c7223 */ /* 0x000fe2000001010c */
[----:B------:R-:W-:Y:S06]  /*4260*/  BRA `(.L_x_7593) ;  /* 0x00000000007c7947 */ /* 0x000fec0003800000 */
.L_x_7594:
        /* <DEDUP_REMOVED lines=15> */
.L_x_7600:
        /* <DEDUP_REMOVED lines=13> */
.L_x_7599:
[----:B------:R-:W-:Y:S05]  /*4430*/  BSYNC B2 ;  /* 0x0000000000027941 */ /* 0x000fea0003800000 */
.L_x_7598:
[----:B------:R-:W-:-:S04]  /*4440*/  FMUL.FTZ R13, R13, 1.1920928955078125e-07 ;  /* 0x340000000d0d7820 */ /* 0x000fc80000410000 */
[----:B------:R-:W-:-:S07]  /*4450*/  FMUL.FTZ R12, R12, R13 ;  /* 0x0000000d0c0c7220 */ /* 0x000fce0000410000 */
.L_x_7593:
[----:B------:R-:W-:Y:S05]  /*4460*/  BSYNC B0 ;  /* 0x0000000000007941 */ /* 0x000fea0003800000 */
.L_x_7592:
[C---:B------:R-:W-:Y:S02]  /*4470*/  FSETP.GTU.FTZ.AND P0, PT, |R12|.reuse, +INF , PT ;  /* 0x7f8000000c00780b */ /* 0x040fe40003f1c200 */
[----:B------:R-:W-:-:S04]  /*4480*/  LOP3.LUT R11, R12, 0x80000000, R11, 0xb8, !PT ;  /* 0x800000000c0b7812 */ /* 0x000fc800078eb80b */
[----:B------:R-:W-:-:S04]  /*4490*/  FSEL R11, R12, R11, P0 ;  /* 0x0000000b0c0b7208 */ /* 0x000fc80000000000 */
[----:B------:R-:W-:-:S07]  /*44a0*/  F2FP.F16.F32.PACK_AB R11, RZ, R11 ;  /* 0x0000000bff0b723e */ /* 0x000fce00000000ff */
.L_x_7591:
[----:B------:R-:W-:Y:S05]  /*44b0*/  BSYNC B1 ;  /* 0x0000000000017941 */ /* 0x000fea0003800000 */
.L_x_7590:
[----:B------:R-:W-:Y:S01]  /*44c0*/  IADD3 R0, R4, 0x300, RZ ;  /* 0x0000030004007810 */ /* 0x000fe20007ffe0ff */
[----:B------:R-:W-:Y:S03]  /*44d0*/  BSSY B1, `(.L_x_7601) ;  /* 0x000004b000017945 */ /* 0x000fe60003800000 */
[----:B------:R-:W-:-:S13]  /*44e0*/  ISETP.GE.AND P0, PT, R0, R3, PT ;  /* 0x000000030000720c */ /* 0x000fda0003f06270 */
[----:B------:R-:W-:Y:S05]  /*44f0*/  @P0 BRA `(.L_x_7602) ;  /* 0x0000000400200947 */ /* 0x000fea0003800000 */
[----:B0-----:R-:W0:Y:S01]  /*4500*/  LDC.U16 R12, c[0x0][0x216] ;  /* 0x00008580ff0c7b82 */ /* 0x001e220000000400 */
        /* <DEDUP_REMOVED lines=29> */
.L_x_7608:
[----:B------:R-:W-:Y:S01]  /*46e0*/  FSETP.GEU.FTZ.AND P0, PT, R15, -R18, PT ;  /* 0x800000120f00720b */ /* 0x000fe20003f1e000 */
[----:B------:R-:W-:-:S12]  /*46f0*/  FADD.FTZ R0, R0, -1 ;  /* 0xbf80000000007421 */ /* 0x000fd80000010000 */
[----:B------:R-:W-:-:S07]  /*4700*/  @!P0 FADD.FTZ R0, R0, -1 ;  /* 0xbf80000000008421 */ /* 0x000fce0000010000 */
.L_x_7607:
[----:B------:R-:W-:Y:S05]  /*4710*/  BSYNC B2 ;  /* 0x0000000000027941 */ /* 0x000fea0003800000 */
.L_x_7606:
[----:B------:R-:W-:Y:S01]  /*4720*/  FFMA.FTZ R13, -R18, R0, R13 ;  /* 0x00000000120d7223 */ /* 0x000fe2000001010d */
[----:B------:R-:W-:Y:S06]  /*4730*/  BRA `(.L_x_7604) ;  /* 0x00000000007c7947 */ /* 0x000fec0003800000 */
.L_x_7605:
[----:B------:R-:W-:Y:S01]  /*4740*/  VIADD R0, R18, 0xf4800000 ;  /* 0xf480000012007836 */ /* 0x000fe20000000000 */
[----:B------:R-:W-:Y:S01]  /*4750*/  FSETP.GT.FTZ.AND P0, PT, |R17|, RZ, PT ;  /* 0x000000ff1100720b */ /* 0x000fe20003f14200 */
[----:B------:R-:W-:Y:S03]  /*4760*/  BSSY B2, `(.L_x_7609) ;  /* 0x000001a000027945 */ /* 0x000fe60003800000 */
[----:B------:R-:W-:Y:S02]  /*4770*/  LOP3.LUT R0, R0, 0xff800000, RZ, 0xc0, !PT ;  /* 0xff80000000007812 */ /* 0x000fe400078ec0ff */
[C---:B------:R-:W-:Y:S02]  /*4780*/  ISETP.GT.U32.OR P0, PT, R13.reuse, 0x7f7fffff, !P0 ;  /* 0x7f7fffff0d00780c */ /* 0x040fe40004704470 */
[C---:B-1----:R-:W-:Y:S02]  /*4790*/  IADD3 R14, R13.reuse, -R0, RZ ;  /* 0x800000000d0e7210 */ /* 0x042fe40007ffe0ff */
        /* <DEDUP_REMOVED lines=9> */
.L_x_7611:
        /* <DEDUP_REMOVED lines=13> */
.L_x_7610:
[----:B------:R-:W-:Y:S05]  /*4900*/  BSYNC B2 ;  /* 0x0000000000027941 */ /* 0x000fea0003800000 */
.L_x_7609:
[----:B------:R-:W-:-:S04]  /*4910*/  FMUL.FTZ R14, R14, 1.1920928955078125e-07 ;  /* 0x340000000e0e7820 */ /* 0x000fc80000410000 */
[----:B------:R-:W-:-:S07]  /*4920*/  FMUL.FTZ R13, R13, R14 ;  /* 0x0000000e0d0d7220 */ /* 0x000fce0000410000 */
.L_x_7604:
[----:B------:R-:W-:Y:S05]  /*4930*/  BSYNC B0 ;  /* 0x0000000000007941 */ /* 0x000fea0003800000 */
.L_x_7603:
[C---:B------:R-:W-:Y:S02]  /*4940*/  FSETP.GTU.FTZ.AND P0, PT, |R13|.reuse, +INF , PT ;  /* 0x7f8000000d00780b */ /* 0x040fe40003f1c200 */
[----:B------:R-:W-:-:S04]  /*4950*/  LOP3.LUT R12, R13, 0x80000000, R12, 0xb8, !PT ;  /* 0x800000000d0c7812 */ /* 0x000fc800078eb80c */
[----:B------:R-:W-:-:S04]  /*4960*/  FSEL R12, R13, R12, P0 ;  /* 0x0000000c0d0c7208 */ /* 0x000fc80000000000 */
[----:B------:R-:W-:-:S07]  /*4970*/  F2FP.F16.F32.PACK_AB R12, RZ, R12 ;  /* 0x0000000cff0c723e */ /* 0x000fce00000000ff */
.L_x_7602:
[----:B------:R-:W-:Y:S05]  /*4980*/  BSYNC B1 ;  /* 0x0000000000017941 */ /* 0x000fea0003800000 */
.L_x_7601:
[----:B------:R-:W-:Y:S01]  /*4990*/  VIADD R0, R4, 0x380 ;  /* 0x0000038004007836 */ /* 0x000fe20000000000 */
[----:B------:R-:W-:Y:S04]  /*49a0*/  BSSY B1, `(.L_x_7612) ;  /* 0x000004b000017945 */ /* 0x000fe80003800000 */
[----:B------:R-:W-:-:S13]  /*49b0*/  ISETP.GE.AND P0, PT, R0, R3, PT ;  /* 0x000000030000720c */ /* 0x000fda0003f06270 */
[----:B------:R-:W-:Y:S05]  /*49c0*/  @P0 BRA `(.L_x_7613) ;  /* 0x0000000400200947 */ /* 0x000fea0003800000 */
[----:B------:R-:W2:Y:S01]  /*49d0*/  LDC.U16 R13, c[0x0][0x216] ;  /* 0x00008580ff0d7b82 */ /* 0x000ea20000000400 */
[----:B------:R-:W-:Y:S01]  /*49e0*/  HADD2.F32 R16, -RZ, R16.H0_H0 ;  /* 0x20000010ff107230 */ /* 0x000fe20000004100 */
[----:B------:R-:W-:Y:S01]  /*49f0*/  BSSY B0, `(.L_x_7614) ;  /* 0x0000041000007945 */ /* 0x000fe20003800000 */
[----:B--2---:R-:W-:-:S05]  /*4a00*/  HADD2.F32 R13, -RZ, R13.H0_H0 ;  /* 0x2000000dff0d7230 */ /* 0x004fca0000004100 */
[C---:B------:R-:W-:Y:S01]  /*4a10*/  FSETP.GEU.FTZ.AND P0, PT, |R13|.reuse, |R16|, PT ;  /* 0x400000100d00720b */ /* 0x040fe20003f1e200 */
[----:B01----:R-:W-:-:S12]  /*4a20*/  FADD.FTZ R14, |R13|, -RZ ;  /* 0x800000ff0d0e7221 */ /* 0x003fd80000010200 */
        /* <DEDUP_REMOVED lines=24> */
.L_x_7619:
[----:B------:R-:W-:Y:S01]  /*4bb0*/  FSETP.GEU.FTZ.AND P0, PT, R15, -R19, PT ;  /* 0x800000130f00720b */ /* 0x000fe20003f1e000 */
[----:B------:R-:W-:-:S12]  /*4bc0*/  FADD.FTZ R17, R17, -1 ;  /* 0xbf80000011117421 */ /* 0x000fd80000010000 */
[----:B------:R-:W-:-:S07]  /*4bd0*/  @!P0 FADD.FTZ R17, R17, -1 ;  /* 0xbf80000011118421 */ /* 0x000fce0000010000 */
.L_x_7618:
[----:B------:R-:W-:Y:S05]  /*4be0*/  BSYNC B2 ;  /* 0x0000000000027941 */ /* 0x000fea0003800000 */
.L_x_7617:
[----:B------:R-:W-:Y:S01]  /*4bf0*/  FFMA.FTZ R14, -R19, R17, R14 ;  /* 0x00000011130e7223 */ /* 0x000fe2000001010e */
[----:B------:R-:W-:Y:S06]  /*4c00*/  BRA `(.L_x_7615) ;  /* 0x00000000007c7947 */ /* 0x000fec0003800000 */
.L_x_7616:
        /* <DEDUP_REMOVED lines=15> */
.L_x_7622:
        /* <DEDUP_REMOVED lines=13> */
.L_x_7621:
[----:B------:R-:W-:Y:S05]  /*4dd0*/  BSYNC B2 ;  /* 0x0000000000027941 */ /* 0x000fea0003800000 */
.L_x_7620:
[----:B------:R-:W-:-:S04]  /*4de0*/  FMUL.FTZ R15, R15, 1.1920928955078125e-07 ;  /* 0x340000000f0f7820 */ /* 0x000fc80000410000 */
[----:B------:R-:W-:-:S07]  /*4df0*/  FMUL.FTZ R14, R14, R15 ;  /* 0x0000000f0e0e7220 */ /* 0x000fce0000410000 */
.L_x_7615:
[----:B------:R-:W-:Y:S05]  /*4e00*/  BSYNC B0 ;  /* 0x0000000000007941 */ /* 0x000fea0003800000 */
.L_x_7614:
[C---:B------:R-:W-:Y:S02]  /*4e10*/  FSETP.GTU.FTZ.AND P0, PT, |R14|.reuse, +INF , PT ;  /* 0x7f8000000e00780b */ /* 0x040fe40003f1c200 */
[----:B------:R-:W-:-:S04]  /*4e20*/  LOP3.LUT R13, R14, 0x80000000, R13, 0xb8, !PT ;  /* 0x800000000e0d7812 */ /* 0x000fc800078eb80d */
[----:B------:R-:W-:-:S04]  /*4e30*/  FSEL R0, R14, R13, P0 ;  /* 0x0000000d0e007208 */ /* 0x000fc80000000000 */
[----:B------:R-:W-:-:S07]  /*4e40*/  F2FP.F16.F32.PACK_AB R0, RZ, R0 ;  /* 0x00000000ff00723e */ /* 0x000fce00000000ff */
.L_x_7613:
[----:B------:R-:W-:Y:S05]  /*4e50*/  BSYNC B1 ;  /* 0x0000000000017941 */ /* 0x000fea0003800000 */
.L_x_7612:
        /* <DEDUP_REMOVED lines=16> */
.L_x_7625:
[----:B------:R-:W-:-:S13]  /*4f60*/  ISETP.GE.AND P0, PT, R4, R3, PT ;  /* 0x000000030400720c */ /* 0x000fda0003f06270 */
[----:B------:R-:W-:Y:S05]  /*4f70*/  @P0 BRA `(.L_x_7627) ;  /* 0x0000000000300947 */ /* 0x000fea0003800000 */
[----:B--2---:R-:W2:Y:S01]  /*4f80*/  LDC.64 R6, c[0x0][0x218] ;  /* 0x00008600ff067b82 */ /* 0x004ea20000000a00 */
[----:B------:R-:W-:Y:S01]  /*4f90*/  IADD3 R5, R2, R4, RZ ;  /* 0x0000000402057210 */ /* 0x000fe20007ffe0ff */
[----:B------:R-:W-:-:S04]  /*4fa0*/  VIADD R4, R4, 0x80 ;  /* 0x0000008004047836 */ /* 0x000fc80000000000 */
[----:B--2---:R-:W-:-:S05]  /*4fb0*/  IMAD.WIDE.U32 R6, R5, 0x2, R6 ;  /* 0x0000000205067825 */ /* 0x004fca00078e0006 */
[----:B------:R2:W-:Y:S02]  /*4fc0*/  STG.E.U16 desc[UR4][R6.64], R8 ;  /* 0x0000000806007986 */ /* 0x0005e4000c101504 */
.L_x_7626:
[----:B------:R-:W-:-:S13]  /*4fd0*/  ISETP.GE.AND P0, PT, R4, R3, PT ;  /* 0x000000030400720c */ /* 0x000fda0003f06270 */
[----:B------:R-:W-:Y:S05]  /*4fe0*/  @P0 BRA `(.L_x_7628) ;  /* 0x0000000000300947 */ /* 0x000fea0003800000 */
[----:B0-2---:R-:W0:Y:S01]  /*4ff0*/  LDC.64 R6, c[0x0][0x218] ;  /* 0x00008600ff067b82 */ /* 0x005e220000000a00 */
[----:B------:R-:W-:Y:S01]  /*5000*/  IADD3 R5, R2, R4, RZ ;  /* 0x0000000402057210 */ /* 0x000fe20007ffe0ff */
[----:B------:R-:W-:-:S04]  /*5010*/  VIADD R4, R4, 0x80 ;  /* 0x0000008004047836 */ /* 0x000fc80000000000 */
[----:B0-----:R-:W-:-:S05]  /*5020*/  IMAD.WIDE.U32 R6, R5, 0x2, R6 ;  /* 0x0000000205067825 */ /* 0x001fca00078e0006 */
[----:B------:R3:W-:Y:S02]  /*5030*/  STG.E.U16 desc[UR4][R6.64], R9 ;  /* 0x0000000906007986 */ /* 0x0007e4000c101504 */
.L_x_7627:
[----:B------:R-:W-:-:S13]  /*5040*/  ISETP.GE.AND P0, PT, R4, R3, PT ;  /* 0x000000030400720c */ /* 0x000fda0003f06270 */
[----:B------:R-:W-:Y:S05]  /*5050*/  @P0 BRA `(.L_x_7629) ;  /* 0x0000000000340947 */ /* 0x000fea0003800000 */
[----:B--23--:R-:W2:Y:S01]  /*5060*/  LDC.64 R6, c[0x0][0x218] ;  /* 0x00008600ff067b82 */ /* 0x00cea20000000a00 */
[----:B------:R-:W-:Y:S01]  /*5070*/  IADD3 R5, R2, R4, RZ ;  /* 0x0000000402057210 */ /* 0x000fe20007ffe0ff */
[----:B------:R-:W-:-:S04]  /*5080*/  VIADD R4, R4, 0x80 ;  /* 0x0000008004047836 */ /* 0x000fc80000000000 */
[----:B--2---:R-:W-:-:S05]  /*5090*/  IMAD.WIDE.U32 R6, R5, 0x2, R6 ;  /* 0x0000000205067825 */ /* 0x004fca00078e0006 */
[----:B------:R3:W-:Y:S02]  /*50a0*/  STG.E.U16 desc[UR4][R6.64], R10 ;  /* 0x0000000a06007986 */ /* 0x0007e4000c101504 */
.L_x_7628:
        /* <DEDUP_REMOVED lines=8> */
.L_x_7629:
[----:B------:R-:W-:Y:S05]  /*5130*/  BSYNC B1 ;  /* 0x0000000000017941 */ /* 0x000fea0003800000 */
.L_x_7624:
[----:B------:R-:W-:-:S13]  /*5140*/  ISETP.GE.AND P0, PT, R4, R3, PT ;  /* 0x000000030400720c */ /* 0x000fda0003f06270 */
[----:B--234-:R-:W2:Y:S01]  /*5150*/  @!P0 LDC.64 R6, c[0x0][0x218] ;  /* 0x00008600ff068b82 */ /* 0x01cea20000000a00 */
[----:B------:R-:W-:Y:S01]  /*5160*/  @!P0 IADD3 R5, R2, R4, RZ ;  /* 0x0000000402058210 */ /* 0x000fe20007ffe0ff */
[----:B------:R-:W-:-:S04]  /*5170*/  @!P0 VIADD R4, R4, 0x80 ;  /* 0x0000008004048836 */ /* 0x000fc80000000000 */
[----:B--2---:R-:W-:-:S05]  /*5180*/  @!P0 IMAD.WIDE.U32 R6, R5, 0x2, R6 ;  /* 0x0000000205068825 */ /* 0x004fca00078e0006 */
[----:B------:R4:W-:Y:S02]  /*5190*/  @!P0 STG.E.U16 desc[UR4][R6.64], R12 ;  /* 0x0000000c06008986 */ /* 0x0009e4000c101504 */
.L_x_7630:
[----:B------:R-:W-:Y:S05]  /*51a0*/  BSYNC B0 ;  /* 0x0000000000007941 */ /* 0x000fea0003800000 */
.L_x_7623:
        /* <DEDUP_REMOVED lines=8> */
.L_x_7631:
        /* <DEDUP_REMOVED lines=13> */
.L_x_57336:


//--------------------- .text._ZN2at6native29vectorized_elementwise_kernelILi4ENS0_13AUnaryFunctorIN3c104HalfES4_S4_ZZZNS0_16fmod_kernel_cudaERNS_18TensorIteratorBaseEENKUlvE0_clEvENKUlvE1_clEvEUlS4_S4_E_EESt5arrayIPcLm2EEEEviT0_T1_ --------------------------
	.section	.text._ZN2at6native29vectorized_elementwise_kernelILi4ENS0_13AUnaryFunctorIN3c104HalfES4_S4_ZZZNS0_16fmod_kernel_cudaERNS_18TensorIteratorBaseEENKUlvE0_clEvENKUlvE1_clEvEUlS4_S4_E_EESt5arrayIPcLm2EEEEviT0_T1_,"ax",@progbits
	.align	128
        .global         _ZN2at6native29vectorized_elementwise_kernelILi4ENS0_13AUnaryFunctorIN3c104HalfES4_S4_ZZZNS0_16fmod_kernel_cudaERNS_18TensorIteratorBaseEENKUlvE0_clEvENKUlvE1_clEvEUlS4_S4_E_EESt5arrayIPcLm2EEEEviT0_T1_
        .type           _ZN2at6native29vectorized_elementwise_kernelILi4ENS0_13AUnaryFunctorIN3c104HalfES4_S4_ZZZNS0_16fmod_kernel_cudaERNS_18TensorIteratorBaseEENKUlvE0_clEvENKUlvE1_clEvEUlS4_S4_E_EESt5arrayIPcLm2EEEEviT0_T1_,@function
        .size           _ZN2at6native29vectorized_elementwise_kernelILi4ENS0_13AUnaryFunctorIN3c104HalfES4_S4_ZZZNS0_16fmod_kernel_cudaERNS_18TensorIteratorBaseEENKUlvE0_clEvENKUlvE1_clEvEUlS4_S4_E_EESt5arrayIPcLm2EEEEviT0_T1_,(.L_x_57337 - _ZN2at6native29vectorized_elementwise_kernelILi4ENS0_13AUnaryFunctorIN3c104HalfES4_S4_ZZZNS0_16fmod_kernel_cudaERNS_18TensorIteratorBaseEENKUlvE0_clEvENKUlvE1_clEvEUlS4_S4_E_EESt5arrayIPcLm2EEEEviT0_T1_)
        .other          _ZN2at6native29vectorized_elementwise_kernelILi4ENS0_13AUnaryFunctorIN3c104HalfES4_S4_ZZZNS0_16fmod_kernel_cudaERNS_18TensorIteratorBaseEENKUlvE0_clEvENKUlvE1_clEvEUlS4_S4_E_EESt5arrayIPcLm2EEEEviT0_T1_,@"STO_CUDA_ENTRY STV_DEFAULT"
_ZN2at6native29vectorized_elementwise_kernelILi4ENS0_13AUnaryFunctorIN3c104HalfES4_S4_ZZZNS0_16fmod_kernel_cudaERNS_18TensorIteratorBaseEENKUlvE0_clEvENKUlvE1_clEvEUlS4_S4_E_EESt5arrayIPcLm2EEEEviT0_T1_:
.text._ZN2at6native29vectorized_elementwise_kernelILi4ENS0_13AUnaryFunctorIN3c104HalfES4_S4_ZZZNS0_16fmod_kernel_cudaERNS_18TensorIteratorBaseEENKUlvE0_clEvENKUlvE1_clEvEUlS4_S4_E_EESt5arrayIPcLm2EEEEviT0_T1_:
        /* <DEDUP_REMOVED lines=45> */
.L_x_7638:
[----:B------:R-:W-:Y:S01]  /*02d0*/  FSETP.GEU.FTZ.AND P0, PT, R13, -R7, PT ;  /* 0x800000070d00720b */ /* 0x000fe20003f1e000 */
[----:B------:R-:W-:-:S12]  /*02e0*/  FADD.FTZ R11, R11, -1 ;  /* 0xbf8000000b0b7421 */ /* 0x000fd80000010000 */
[----:B------:R-:W-:-:S07]  /*02f0*/  @!P0 FADD.FTZ R11, R11, -1 ;  /* 0xbf8000000b0b8421 */ /* 0x000fce0000010000 */
.L_x_7637:
[----:B------:R-:W-:Y:S05]  /*0300*/  BSYNC B1 ;  /* 0x0000000000017941 */ /* 0x000fea0003800000 */
.L_x_7636:
[----:B------:R-:W-:Y:S01]  /*0310*/  FFMA.FTZ R14, -R7, R11, R14 ;  /* 0x0000000b070e7223 */ /* 0x000fe2000001010e */
[----:B------:R-:W-:Y:S06]  /*0320*/  BRA `(.L_x_7634) ;  /* 0x00000000007c7947 */ /* 0x000fec0003800000 */
.L_x_7635:
        /* <DEDUP_REMOVED lines=15> */
.L_x_7641:
        /* <DEDUP_REMOVED lines=13> */
.L_x_7640:
[----:B------:R-:W-:Y:S05]  /*04f0*/  BSYNC B1 ;  /* 0x0000000000017941 */ /* 0x000fea0003800000 */
.L_x_7639:
[----:B------:R-:W-:-:S04]  /*0500*/  FMUL.FTZ R14, R11, 1.1920928955078125e-07 ;  /* 0x340000000b0e7820 */ /* 0x000fc80000410000 */
[----:B------:R-:W-:-:S07]  /*0510*/  FMUL.FTZ R14, R15, R14 ;  /* 0x0000000e0f0e7220 */ /* 0x000fce0000410000 */
.L_x_7634:
[----:B------:R-:W-:Y:S05]  /*0520*/  BSYNC B0 ;  /* 0x0000000000007941 */ /* 0x000fea0003800000 */
.L_x_7633:
[----:B------:R-:W-:Y:S01]  /*0530*/  HADD2.F32 R8, -RZ, R8.H1_H1 ;  /* 0x30000008ff087230 */ /* 0x000fe20000004100 */
        /* <DEDUP_REMOVED lines=30> */
.L_x_7647:
[----:B------:R-:W-:Y:S01]  /*0720*/  FSETP.GEU.FTZ.AND P0, PT, R15, -R0, PT ;  /* 0x800000000f00720b */ /* 0x000fe20003f1e000 */
[----:B------:R-:W-:-:S12]  /*0730*/  FADD.FTZ R12, R12, -1 ;  /* 0xbf8000000c0c7421 */ /* 0x000fd80000010000 */
[----:B------:R-:W-:-:S07]  /*0740*/  @!P0 FADD.FTZ R12, R12, -1 ;  /* 0xbf8000000c0c8421 */ /* 0x000fce0000010000 */
.L_x_7646:
[----:B------:R-:W-:Y:S05]  /*0750*/  BSYNC B1 ;  /* 0x0000000000017941 */ /* 0x000fea0003800000 */
.L_x_7645:
[----:B------:R-:W-:Y:S01]  /*0760*/  FFMA.FTZ R11, -R0, R12, R11 ;  /* 0x0000000c000b7223 */ /* 0x000fe2000001010b */
[----:B------:R-:W-:Y:S06]  /*0770*/  BRA `(.L_x_7643) ;  /* 0x00000000007c7947 */ /* 0x000fec0003800000 */
.L_x_7644:
        /* <DEDUP_REMOVED lines=15> */
.L_x_7650:
        /* <DEDUP_REMOVED lines=13> */
.L_x_7649:
[----:B------:R-:W-:Y:S05]  /*0940*/  BSYNC B1 ;  /* 0x0000000000017941 */ /* 0x000fea0003800000 */
.L_x_7648:
[----:B0-----:R-:W-:-:S04]  /*0950*/  FMUL.FTZ R11, R8, 1.1920928955078125e-07 ;  /* 0x34000000080b7820 */ /* 0x001fc80000410000 */
[----:B------:R-:W-:-:S07]  /*0960*/  FMUL.FTZ R11, R16, R11 ;  /* 0x0000000b100b7220 */ /* 0x000fce0000410000 */
.L_x_7643:
[----:B------:R-:W-:Y:S05]  /*0970*/  BSYNC B0 ;  /* 0x0000000000007941 */ /* 0x000fea0003800000 */
.L_x_7642:
[----:B------:R-:W-:Y:S01]  /*0980*/  HADD2.F32 R12, -RZ, R9.H0_H0 ;  /* 0x20000009ff0c7230 */ /* 0x000fe20000004100 */
[C---:B------:R-:W-:Y:S01]  /*0990*/  FSETP.GTU.FTZ.AND P0, PT, |R11|.reuse, +INF , PT ;  /* 0x7f8000000b00780b */ /* 0x040fe20003f1c200 */
[----:B------:R-:W-:Y:S01]  /*09a0*/  BSSY B0, `(.L_x_7651) ;  /* 0x0000042000007945 */ /* 0x000fe20003800000 */
[----:B------:R-:W-:Y:S02]  /*09b0*/  LOP3.LUT R8, R11, 0x80000000, R3, 0xb8, !PT ;  /* 0x800000000b087812 */ /* 0x000fe400078eb803 */
        /* <DEDUP_REMOVED lines=27> */
.L_x_7656:
[----:B------:R-:W-:Y:S01]  /*0b70*/  FSETP.GEU.FTZ.AND P0, PT, R15, -R11, PT ;  /* 0x8000000b0f00720b */ /* 0x000fe20003f1e000 */
[----:B------:R-:W-:-:S12]  /*0b80*/  FADD.FTZ R13, R13, -1 ;  /* 0xbf8000000d0d7421 */ /* 0x000fd80000010000 */
[----:B------:R-:W-:-:S07]  /*0b90*/  @!P0 FADD.FTZ R13, R13, -1 ;  /* 0xbf8000000d0d8421 */ /* 0x000fce0000010000 */
.L_x_7655:
[----:B------:R-:W-:Y:S05]  /*0ba0*/  BSYNC B1 ;  /* 0x0000000000017941 */ /* 0x000fea0003800000 */
.L_x_7654:
[----:B------:R-:W-:Y:S01]  /*0bb0*/  FFMA.FTZ R0, -R11, R13, R0 ;  /* 0x0000000d0b007223 */ /* 0x000fe20000010100 */
[----:B------:R-:W-:Y:S06]  /*0bc0*/  BRA `(.L_x_7652) ;  /* 0x00000000007c7947 */ /* 0x000fec0003800000 */
.L_x_7653:
        /* <DEDUP_REMOVED lines=15> */
.L_x_7659:
        /* <DEDUP_REMOVED lines=13> */
.L_x_7658:
[----:B------:R-:W-:Y:S05]  /*0d90*/  BSYNC B1 ;  /* 0x0000000000017941 */ /* 0x000fea0003800000 */
.L_x_7657:
[----:B------:R-:W-:-:S04]  /*0da0*/  FMUL.FTZ R12, R12, 1.1920928955078125e-07 ;  /* 0x340000000c0c7820 */ /* 0x000fc80000410000 */
[----:B------:R-:W-:-:S07]  /*0db0*/  FMUL.FTZ R0, R17, R12 ;  /* 0x0000000c11007220 */ /* 0x000fce0000410000 */
.L_x_7652:
[----:B------:R-:W-:Y:S05]  /*0dc0*/  BSYNC B0 ;  /* 0x0000000000007941 */ /* 0x000fea0003800000 */
.L_x_7651:
        /* <DEDUP_REMOVED lines=31> */
.L_x_7665:
[----:B------:R-:W-:Y:S01]  /*0fc0*/  FSETP.GEU.FTZ.AND P0, PT, R13, -R11, PT ;  /* 0x8000000b0d00720b */ /* 0x000fe20003f1e000 */
[----:B------:R-:W-:-:S12]  /*0fd0*/  FADD.FTZ R15, R15, -1 ;  /* 0xbf8000000f0f7421 */ /* 0x000fd80000010000 */
[----:B------:R-:W-:-:S07]  /*0fe0*/  @!P0 FADD.FTZ R15, R15, -1 ;  /* 0xbf8000000f0f8421 */ /* 0x000fce0000010000 */
.L_x_7664:
[----:B------:R-:W-:Y:S05]  /*0ff0*/  BSYNC B1 ;  /* 0x0000000000017941 */ /* 0x000fea0003800000 */
.L_x_7663:
[----:B------:R-:W-:Y:S01]  /*1000*/  FFMA.FTZ R12, -R11, R15, R12 ;  /* 0x0000000f0b0c7223 */ /* 0x000fe2000001010c */
[----:B------:R-:W-:Y:S06]  /*1010*/  BRA `(.L_x_7661) ;  /* 0x00000000007c7947 */ /* 0x000fec0003800000 */
.L_x_7662:
        /* <DEDUP_REMOVED lines=15> */
.L_x_7668:
        /* <DEDUP_REMOVED lines=13> */
.L_x_7667:
[----:B------:R-:W-:Y:S05]  /*11e0*/  BSYNC B1 ;  /* 0x0000000000017941 */ /* 0x000fea0003800000 */
.L_x_7666:
[----:B------:R-:W-:-:S04]  /*11f0*/  FMUL.FTZ R12, R12, 1.1920928955078125e-07 ;  /* 0x340000000c0c7820 */ /* 0x000fc80000410000 */
[----:B------:R-:W-:-:S07]  /*1200*/  FMUL.FTZ R12, R17, R12 ;  /* 0x0000000c110c7220 */ /* 0x000fce0000410000 */
.L_x_7661:
[----:B------:R-:W-:Y:S05]  /*1210*/  BSYNC B0 ;  /* 0x0000000000007941 */ /* 0x000fea0003800000 */
.L_x_7660:
[----:B-----5:R-:W-:Y:S01]  /*1220*/  HADD2.F32 R14, -RZ, R4.H0_H0 ;  /* 0x20000004ff0e7230 */ /* 0x020fe20000004100 */
        /* <DEDUP_REMOVED lines=30> */
.L_x_7674:
[----:B------:R-:W-:Y:S01]  /*1410*/  FSETP.GEU.FTZ.AND P0, PT, R16, -R11, PT ;  /* 0x8000000b1000720b */ /* 0x000fe20003f1e000 */
[----:B------:R-:W-:-:S12]  /*1420*/  FADD.FTZ R13, R13, -1 ;  /* 0xbf8000000d0d7421 */ /* 0x000fd80000010000 */
[----:B------:R-:W-:-:S07]  /*1430*/  @!P0 FADD.FTZ R13, R13, -1 ;  /* 0xbf8000000d0d8421 */ /* 0x000fce0000010000 */
.L_x_7673:
[----:B------:R-:W-:Y:S05]  /*1440*/  BSYNC B1 ;  /* 0x0000000000017941 */ /* 0x000fea0003800000 */
.L_x_7672:
[----:B------:R-:W-:Y:S01]  /*1450*/  FFMA.FTZ R0, -R11, R13, R0 ;  /* 0x0000000d0b007223 */ /* 0x000fe20000010100 */
[----:B------:R-:W-:Y:S06]  /*1460*/  BRA `(.L_x_7670) ;  /* 0x00000000007c7947 */ /* 0x000fec0003800000 */
.L_x_7671:
        /* <DEDUP_REMOVED lines=15> */
.L_x_7677:
        /* <DEDUP_REMOVED lines=13> */
.L_x_7676:
[----:B------:R-:W-:Y:S05]  /*1630*/  BSYNC B1 ;  /* 0x0000000000017941 */ /* 0x000fea0003800000 */
.L_x_7675:
[----:B------:R-:W-:-:S04]  /*1640*/  FMUL.FTZ R0, R13, 1.1920928955078125e-07 ;  /* 0x340000000d007820 */ /* 0x000fc80000410000 */
[----:B------:R-:W-:-:S07]  /*1650*/  FMUL.FTZ R0, R17, R0 ;  /* 0x0000000011007220 */ /* 0x000fce0000410000 */
.L_x_7670:
[----:B------:R-:W-:Y:S05]  /*1660*/  BSYNC B0 ;  /* 0x0000000000007941 */ /* 0x000fea0003800000 */
.L_x_7669:
        /* <DEDUP_REMOVED lines=31> */
.L_x_7683:
[----:B------:R-:W-:Y:S01]  /*1860*/  FSETP.GEU.FTZ.AND P0, PT, R13, -R11, PT ;  /* 0x8000000b0d00720b */ /* 0x000fe20003f1e000 */
[----:B------:R-:W-:-:S12]  /*1870*/  FADD.FTZ R15, R15, -1 ;  /* 0xbf8000000f0f7421 */ /* 0x000fd80000010000 */
[----:B------:R-:W-:-:S07]  /*1880*/  @!P0 FADD.FTZ R15, R15, -1 ;  /* 0xbf8000000f0f8421 */ /* 0x000fce0000010000 */
.L_x_7682:
[----:B------:R-:W-:Y:S05]  /*1890*/  BSYNC B1 ;  /* 0x0000000000017941 */ /* 0x000fea0003800000 */
.L_x_7681:
[----:B------:R-:W-:Y:S01]  /*18a0*/  FFMA.FTZ R14, -R11, R15, R14 ;  /* 0x0000000f0b0e7223 */ /* 0x000fe2000001010e */
[----:B------:R-:W-:Y:S06]  /*18b0*/  BRA `(.L_x_7679) ;  /* 0x00000000007c7947 */ /* 0x000fec0003800000 */
.L_x_7680:
        /* <DEDUP_REMOVED lines=15> */
.L_x_7686:
        /* <DEDUP_REMOVED lines=13> */
.L_x_7685:
[----:B------:R-:W-:Y:S05]  /*1a80*/  BSYNC B1 ;  /* 0x0000000000017941 */ /* 0x000fea0003800000 */
.L_x_7684:
[----:B------:R-:W-:-:S04]  /*1a90*/  FMUL.FTZ R14, R13, 1.1920928955078125e-07 ;  /* 0x340000000d0e7820 */ /* 0x000fc80000410000 */
[----:B------:R-:W-:-:S07]  /*1aa0*/  FMUL.FTZ R14, R17, R14 ;  /* 0x0000000e110e7220 */ /* 0x000fce0000410000 */
.L_x_7679:
[----:B------:R-:W-:Y:S05]  /*1ab0*/  BSYNC B0 ;  /* 0x0000000000007941 */ /* 0x000fea0003800000 */
.L_x_7678:
        /* <DEDUP_REMOVED lines=31> */
.L_x_7692:
[----:B------:R-:W-:Y:S01]  /*1cb0*/  FSETP.GEU.FTZ.AND P0, PT, R15, -R13, PT ;  /* 0x8000000d0f00720b */ /* 0x000fe20003f1e000 */
[----:B------:R-:W-:-:S12]  /*1cc0*/  FADD.FTZ R17, R17, -1 ;  /* 0xbf80000011117421 */ /* 0x000fd80000010000 */
[----:B------:R-:W-:-:S07]  /*1cd0*/  @!P0 FADD.FTZ R17, R17, -1 ;  /* 0xbf80000011118421 */ /* 0x000fce0000010000 */
.L_x_7691:
[----:B------:R-:W-:Y:S05]  /*1ce0*/  BSYNC B1 ;  /* 0x0000000000017941 */ /* 0x000fea0003800000 */
.L_x_7690:
[----:B------:R-:W-:Y:S01]  /*1cf0*/  FFMA.FTZ R0, -R13, R17, R0 ;  /* 0x000000110d007223 */ /* 0x000fe20000010100 */
[----:B------:R-:W-:Y:S06]  /*1d00*/  BRA `(.L_x_7688) ;  /* 0x00000000007c7947 */ /* 0x000fec0003800000 */
.L_x_7689:
        /* <DEDUP_REMOVED lines=15> */
.L_x_7695:
        /* <DEDUP_REMOVED lines=13> */
.L_x_7694:
[----:B------:R-:W-:Y:S05]  /*1ed0*/  BSYNC B1 ;  /* 0x0000000000017941 */ /* 0x000fea0003800000 */
.L_x_7693:
[----:B------:R-:W-:-:S04]  /*1ee0*/  FMUL.FTZ R14, R14, 1.1920928955078125e-07 ;  /* 0x340000000e0e7820 */ /* 0x000fc80000410000 */
[----:B------:R-:W-:-:S07]  /*1ef0*/  FMUL.FTZ R0, R13, R14 ;  /* 0x0000000e0d007220 */ /* 0x000fce0000410000 */
.L_x_7688:
[----:B------:R-:W-:Y:S05]  /*1f00*/  BSYNC B0 ;  /* 0x0000000000007941 */ /* 0x000fea0003800000 */
.L_x_7687:
[----:B------:R-:W-:Y:S01]  /*1f10*/  HADD2.F32 R14, -RZ, R5.H1_H1 ;  /* 0x30000005ff0e7230 */ /* 0x000fe20000004100 */
[C---:B------:R-:W-:Y:S01]  /*1f20*/  FSETP.GTU.FTZ.AND P0, PT, |R0|.reuse, +INF , PT ;  /* 0x7f8000000000780b */ /* 0x040fe20003f1c200 */
[----:B------:R-:W-:Y:S01]  /*1f30*/  BSSY B0, `(.L_x_7696) ;  /* 0x0000041000007945 */ /* 0x000fe20003800000 */
[C---:B------:R-:W-:Y:S02]  /*1f40*/  LOP3.LUT R5, R0.reuse, 0x80000000, R3, 0xb8, !PT ;  /* 0x8000000000057812 */ /* 0x040fe400078eb803 */
        /* <DEDUP_REMOVED lines=26> */
.L_x_7701:
[----:B------:R-:W-:Y:S01]  /*20f0*/  FSETP.GEU.FTZ.AND P0, PT, R15, -R13, PT ;  /* 0x8000000d0f00720b */ /* 0x000fe20003f1e000 */
[----:B------:R-:W-:-:S12]  /*2100*/  FADD.FTZ R17, R17, -1 ;  /* 0xbf80000011117421 */ /* 0x000fd80000010000 */
[----:B------:R-:W-:-:S07]  /*2110*/  @!P0 FADD.FTZ R17, R17, -1 ;  /* 0xbf80000011118421 */ /* 0x000fce0000010000 */
.L_x_7700:
[----:B------:R-:W-:Y:S05]  /*2120*/  BSYNC B1 ;  /* 0x0000000000017941 */ /* 0x000fea0003800000 */
.L_x_7699:
[----:B------:R-:W-:Y:S01]  /*2130*/  FFMA.FTZ R10, -R13, R17, R10 ;  /* 0x000000110d0a7223 */ /* 0x000fe2000001010a */
[----:B------:R-:W-:Y:S06]  /*2140*/  BRA `(.L_x_7697) ;  /* 0x00000000007c7947 */ /* 0x000fec0003800000 */
.L_x_7698:
[C---:B------:R-:W-:Y:S01]  /*2150*/  VIADD R0, R13.reuse, 0xf4800000 ;  /* 0xf48000000d007836 */ /* 0x040fe20000000000 */
[----:B------:R-:W-:Y:S01]  /*2160*/  FSETP.GT.FTZ.AND P0, PT, |R14|, RZ, PT ;  /* 0x000000ff0e00720b */ /* 0x000fe20003f14200 */
[----:B------:R-:W-:Y:S01]  /*2170*/  BSSY B1, `(.L_x_7702) ;  /* 0x000001a000017945 */ /* 0x000fe20003800000 */
[----:B------:R-:W-:Y:S02]  /*2180*/  LOP3.LUT R14, R13, 0xff800000, RZ, 0xc0, !PT ;  /* 0xff8000000d0e7812 */ /* 0x000fe400078ec0ff */
[----:B0-----:R-:W-:Y:S02]  /*2190*/  LOP3.LUT R15, R0, 0xff800000, RZ, 0xc0, !PT ;  /* 0xff800000000f7812 */ /* 0x001fe400078ec0ff */
        /* <DEDUP_REMOVED lines=10> */
.L_x_7704:
        /* <DEDUP_REMOVED lines=13> */
.L_x_7703:
[----:B------:R-:W-:Y:S05]  /*2310*/  BSYNC B1 ;  /* 0x0000000000017941 */ /* 0x000fea0003800000 */
.L_x_7702:
[----:B0-----:R-:W-:-:S04]  /*2320*/  FMUL.FTZ R13, R10, 1.1920928955078125e-07 ;  /* 0x340000000a0d7820 */ /* 0x001fc80000410000 */
[----:B------:R-:W-:-:S07]  /*2330*/  FMUL.FTZ R10, R18, R13 ;  /* 0x0000000d120a7220 */ /* 0x000fce0000410000 */
.L_x_7697:
[----:B------:R-:W-:Y:S05]  /*2340*/  BSYNC B0 ;  /* 0x0000000000007941 */ /* 0x000fea0003800000 */
.L_x_7696:
[----:B0-----:R-:W0:Y:S01]  /*2350*/  LDC.64 R14, c[0x0][0x218] ;  /* 0x00008600ff0e7b82 */ /* 0x001e220000000a00 */
[C---:B------:R-:W-:Y:S02]  /*2360*/  FSETP.GTU.FTZ.AND P0, PT, |R10|.reuse, +INF , PT ;  /* 0x7f8000000a00780b */ /* 0x040fe40003f1c200 */
[----:B------:R-:W-:Y:S02]  /*2370*/  LOP3.LUT R3, R10, 0x80000000, R3, 0xb8, !PT ;  /* 0x800000000a037812 */ /* 0x000fe400078eb803 */
[----:B------:R-:W-:Y:S02]  /*2380*/  F2FP.F16.F32.PACK_AB R8, R8, R7 ;  /* 0x000000070808723e */ /* 0x000fe400000000ff */
[----:B------:R-:W-:Y:S02]  /*2390*/  FSEL R10, R10, R3, P0 ;  /* 0x000000030a0a7208 */ /* 0x000fe40000000000 */
[----:B------:R-:W-:Y:S02]  /*23a0*/  F2FP.F16.F32.PACK_AB R9, R12, R9 ;  /* 0x000000090c09723e */ /* 0x000fe400000000ff */
[----:B------:R-:W-:-:S02]  /*23b0*/  F2FP.F16.F32.PACK_AB R4, R11, R4 ;  /* 0x000000040b04723e */ /* 0x000fc400000000ff */
[----:B------:R-:W-:Y:S01]  /*23c0*/  F2FP.F16.F32.PACK_AB R5, R10, R5 ;  /* 0x000000050a05723e */ /* 0x000fe200000000ff */
[----:B0-----:R-:W-:-:S04]  /*23d0*/  IMAD.WIDE.U32 R14, R2, 0x2, R14 ;  /* 0x00000002020e7825 */ /* 0x001fc800078e000e */
[----:B------:R-:W-:-:S05]  /*23e0*/  IMAD.WIDE R14, R6, 0x8, R14 ;  /* 0x00000008060e7825 */ /* 0x000fca00078e020e */
[----:B------:R-:W-:Y:S04]  /*23f0*/  STG.E.64 desc[UR4][R14.64], R8 ;  /* 0x000000080e007986 */ /* 0x000fe8000c101b04 */
[----:B------:R-:W-:Y:S01]  /*2400*/  STG.E.64 desc[UR4][R14.64+0x400], R4 ;  /* 0x000400040e007986 */ /* 0x000fe2000c101b04 */
[----:B------:R-:W-:Y:S05]  /*2410*/  EXIT ;  /* 0x000000000000794d */ /* 0x000fea0003800000 */
.L_x_7632:
[----:B------:R-:W0:Y:S01]  /*2420*/  S2R R4, SR_TID.X ;  /* 0x0000000000047919 */ /* 0x000e220000002100 */
[----:B------:R-:W-:Y:S02]  /*2430*/  PRMT R5, RZ, 0x7610, R5 ;  /* 0x00007610ff057816 */ /* 0x000fe40000000005 */
[----:B0-----:R-:W-:Y:S01]  /*2440*/  ISETP.GE.AND P0, PT, R4, R3, PT ;  /* 0x000000030400720c */ /* 0x001fe20003f06270 */
[----:B------:R-:W-:-:S12]  /*2450*/  IMAD.MOV.U32 R27, RZ, RZ, R4 ;  /* 0x000000ffff1b7224 */ /* 0x000fd800078e0004 */
[----:B------:R-:W-:Y:S01]  /*2460*/  @!P0 IADD3 R20, R2, R27, RZ ;  /* 0x0000001b02148210 */ /* 0x000fe20007ffe0ff */
[----:B------:R-:W-:Y:S01]  /*2470*/  @!P0 VIADD R27, R27, 0x80 ;  /* 0x000000801b1b8836 */ /* 0x000fe20000000000 */
[----:B------:R-:W0:Y:S04]  /*2480*/  @!P0 LDC.64 R16, c[0x0][0x220] ;  /* 0x00008800ff108b82 */ /* 0x000e280000000a00 */
        /* <DEDUP_REMOVED lines=8> */
[----:B------:R-:W-:Y:S01]  /*2510*/  ISETP.GE.AND P4, PT, R27, R3, PT ;  /* 0x000000031b00720c */ /* 0x000fe20003f86270 */
[----:B-1----:R-:W-:-:S05]  /*2520*/  @!P6 IMAD.WIDE.U32 R6, R9, 0x2, R6 ;  /* 0x000000020906e825 */ /* 0x002fca00078e0006 */
[----:B------:R1:W5:Y:S07]  /*2530*/  @!P6 LDG.E.U16 R5, desc[UR4][R6.64] ;  /* 0x000000040605e981 */ /* 0x00036e000c1e1500 */
[----:B------:R-:W-:Y:S01]  /*2540*/  @!P4 IADD3 R29, R2, R27, RZ ;  /* 0x0000001b021dc210 */ /* 0x000fe20007ffe0ff */
[----:B------:R-:W-:Y:S01]  /*2550*/  @!P4 VIADD R27, R27, 0x80 ;  /* 0x000000801b1bc836 */ /* 0x000fe20000000000 */
[----:B------:R-:W3:Y:S04]  /*2560*/  @!P4 LDC.64 R14, c[0x0][0x220] ;  /* 0x00008800ff0ecb82 */ /* 0x000ee80000000a00 */
[----:B------:R-:W-:-:S13]  /*2570*/  ISETP.GE.AND P3, PT, R27, R3, PT ;  /* 0x000000031b00720c */ /* 0x000fda0003f66270 */
[----:B------:R-:W-:Y:S01]  /*2580*/  @!P3 IMAD.IADD R25, R2, 0x1, R27 ;  /* 0x000000010219b824 */ /* 0x000fe200078e021b */
[----:B------:R-:W-:Y:S01]  /*2590*/  @!P3 IADD3 R27, R27, 0x80, RZ ;  /* 0x000000801b1bb810 */ /* 0x000fe20007ffe0ff */
[----:B-1----:R-:W1:Y:S03]  /*25a0*/  @!P3 LDC.64 R6, c[0x0][0x220] ;  /* 0x00008800ff06bb82 */ /* 0x002e660000000a00 */
[----:B------:R-:W-:-:S13]  /*25b0*/  ISETP.GE.AND P2, PT, R27, R3, PT ;  /* 0x000000031b00720c */ /* 0x000fda0003f46270 */
[----:B------:R-:W-:Y:S01]  /*25c0*/  @!P2 IMAD.IADD R23, R2, 0x1, R27 ;  /* 0x000000010217a824 */ /* 0x000fe200078e021b */
[----:B------:R-:W4:Y:S01]  /*25d0*/  @!P2 LDC.64 R8, c[0x0][0x220] ;  /* 0x00008800ff08ab82 */ /* 0x000f220000000a00 */
[----:B------:R-:W-:-:S05]  /*25e0*/  @!P2 VIADD R27, R27, 0x80 ;  /* 0x000000801b1ba836 */ /* 0x000fca0000000000 */
[----:B------:R-:W-:-:S13]  /*25f0*/  ISETP.GE.AND P1, PT, R27, R3, PT ;  /* 0x000000031b00720c */ /* 0x000fda0003f26270 */
[----:B------:R-:W-:Y:S01]  /*2600*/  @!P1 IADD3 R21, R2, R27, RZ ;  /* 0x0000001b02159210 */ /* 0x000fe20007ffe0ff */
[----:B------:R-:W-:Y:S01]  /*2610*/  @!P1 VIADD R27, R27, 0x80 ;  /* 0x000000801b1b9836 */ /* 0x000fe20000000000 */
[----:B------:R-:W3:Y:S04]  /*2620*/  @!P1 LDC.64 R10, c[0x0][0x220] ;  /* 0x00008800ff0a9b82 */ /* 0x000ee80000000a00 */
        /* <DEDUP_REMOVED lines=56> */
.L_x_7712:
[----:B------:R-:W-:Y:S01]  /*29b0*/  FSETP.GEU.FTZ.AND P0, PT, R11, -R10, PT ;  /* 0x8000000a0b00720b */ /* 0x000fe20003f1e000 */
[----:B------:R-:W-:-:S12]  /*29c0*/  FADD.FTZ R0, R0, -1 ;  /* 0xbf80000000007421 */ /* 0x000fd80000010000 */
[----:B------:R-:W-:-:S07]  /*29d0*/  @!P0 FADD.FTZ R0, R0, -1 ;  /* 0xbf80000000008421 */ /* 0x000fce0000010000 */
.L_x_7711:
[----:B------:R-:W-:Y:S05]  /*29e0*/  BSYNC B2 ;  /* 0x0000000000027941 */ /* 0x000fea0003800000 */
.L_x_7710:
[----:B------:R-:W-:Y:S01]  /*29f0*/  FFMA.FTZ R7, -R10, R0, R7 ;  /* 0x000000000a077223 */ /* 0x000fe20000010107 */
[----:B------:R-:W-:Y:S06]  /*2a00*/  BRA `(.L_x_7708) ;  /* 0x00000000007c7947 */ /* 0x000fec0003800000 */
.L_x_7709:
        /* <DEDUP_REMOVED lines=15> */
.L_x_7715:
        /* <DEDUP_REMOVED lines=13> */
.L_x_7714:
[----:B------:R-:W-:Y:S05]  /*2bd0*/  BSYNC B2 ;  /* 0x0000000000027941 */ /* 0x000fea0003800000 */
.L_x_7713:
[----:B------:R-:W-:-:S04]  /*2be0*/  FMUL.FTZ R8, R8, 1.1920928955078125e-07 ;  /* 0x3400000008087820 */ /* 0x000fc80000410000 */
[----:B------:R-:W-:-:S07]  /*2bf0*/  FMUL.FTZ R7, R7, R8 ;  /* 0x0000000807077220 */ /* 0x000fce0000410000 */
.L_x_7708:
[----:B------:R-:W-:Y:S05]  /*2c00*/  BSYNC B0 ;  /* 0x0000000000007941 */ /* 0x000fea0003800000 */
.L_x_7707:
[C---:B------:R-:W-:Y:S02]  /*2c10*/  FSETP.GTU.FTZ.AND P0, PT, |R7|.reuse, +INF , PT ;  /* 0x7f8000000700780b */ /* 0x040fe40003f1c200 */
[----:B------:R-:W-:-:S04]  /*2c20*/  LOP3.LUT R6, R7, 0x80000000, R6, 0xb8, !PT ;  /* 0x8000000007067812 */ /* 0x000fc800078eb806 */
[----:B------:R-:W-:-:S04]  /*2c30*/  FSEL R7, R7, R6, P0 ;  /* 0x0000000607077208 */ /* 0x000fc80000000000 */
[----:B------:R-:W-:-:S07]  /*2c40*/  F2FP.F16.F32.PACK_AB R7, RZ, R7 ;  /* 0x00000007ff07723e */ /* 0x000fce00000000ff */
.L_x_7706:
[----:B------:R-:W-:Y:S05]  /*2c50*/  BSYNC B1 ;  /* 0x0000000000017941 */ /* 0x000fea0003800000 */
.L_x_7705:
        /* <DEDUP_REMOVED lines=34> */
.L_x_7723:
[----:B------:R-:W-:Y:S01]  /*2e80*/  FSETP.GEU.FTZ.AND P0, PT, R9, -R13, PT ;  /* 0x8000000d0900720b */ /* 0x000fe20003f1e000 */
[----:B------:R-:W-:-:S12]  /*2e90*/  FADD.FTZ R11, R11, -1 ;  /* 0xbf8000000b0b7421 */ /* 0x000fd80000010000 */
[----:B------:R-:W-:-:S07]  /*2ea0*/  @!P0 FADD.FTZ R11, R11, -1 ;  /* 0xbf8000000b0b8421 */ /* 0x000fce0000010000 */
.L_x_7722:
[----:B------:R-:W-:Y:S05]  /*2eb0*/  BSYNC B2 ;  /* 0x0000000000027941 */ /* 0x000fea0003800000 */
.L_x_7721:
[----:B------:R-:W-:Y:S01]  /*2ec0*/  FFMA.FTZ R8, -R13, R11, R8 ;  /* 0x0000000b0d087223 */ /* 0x000fe20000010108 */
[----:B------:R-:W-:Y:S06]  /*2ed0*/  BRA `(.L_x_7719) ;  /* 0x00000000007c7947 */ /* 0x000fec0003800000 */
.L_x_7720:
        /* <DEDUP_REMOVED lines=15> */
.L_x_7726:
        /* <DEDUP_REMOVED lines=13> */
.L_x_7725:
[----:B------:R-:W-:Y:S05]  /*30a0*/  BSYNC B2 ;  /* 0x0000000000027941 */ /* 0x000fea0003800000 */
.L_x_7724:
[----:B------:R-:W-:-:S04]  /*30b0*/  FMUL.FTZ R9, R9, 1.1920928955078125e-07 ;  /* 0x3400000009097820 */ /* 0x000fc80000410000 */
[----:B------:R-:W-:-:S07]  /*30c0*/  FMUL.FTZ R8, R8, R9 ;  /* 0x0000000908087220 */ /* 0x000fce0000410000 */
.L_x_7719:
[----:B------:R-:W-:Y:S05]  /*30d0*/  BSYNC B0 ;  /* 0x0000000000007941 */ /* 0x000fea0003800000 */
.L_x_7718:
[C---:B------:R-:W-:Y:S02]  /*30e0*/  FSETP.GTU.FTZ.AND P0, PT, |R8|.reuse, +INF , PT ;  /* 0x7f8000000800780b */ /* 0x040fe40003f1c200 */
[----:B------:R-:W-:-:S04]  /*30f0*/  LOP3.LUT R5, R8, 0x80000000, R5, 0xb8, !PT ;  /* 0x8000000008057812 */ /* 0x000fc800078eb805 */
[----:B------:R-:W-:-:S04]  /*3100*/  FSEL R5, R8, R5, P0 ;  /* 0x0000000508057208 */ /* 0x000fc80000000000 */
[----:B------:R-:W-:-:S07]  /*3110*/  F2FP.F16.F32.PACK_AB R5, RZ, R5 ;  /* 0x00000005ff05723e */ /* 0x000fce00000000ff */
.L_x_7717:
[----:B------:R-:W-:Y:S05]  /*3120*/  BSYNC B1 ;  /* 0x0000000000017941 */ /* 0x000fea0003800000 */
.L_x_7716:
        /* <DEDUP_REMOVED lines=34> */
.L_x_7734:
[----:B------:R-:W-:Y:S01]  /*3350*/  FSETP.GEU.FTZ.AND P0, PT, R13, -R12, PT ;  /* 0x8000000c0d00720b */ /* 0x000fe20003f1e000 */
[----:B------:R-:W-:-:S12]  /*3360*/  FADD.FTZ R0, R0, -1 ;  /* 0xbf80000000007421 */ /* 0x000fd80000010000 */
[----:B------:R-:W-:-:S07]  /*3370*/  @!P0 FADD.FTZ R0, R0, -1 ;  /* 0xbf80000000008421 */ /* 0x000fce0000010000 */
.L_x_7733:
[----:B------:R-:W-:Y:S05]  /*3380*/  BSYNC B2 ;  /* 0x0000000000027941 */ /* 0x000fea0003800000 */
.L_x_7732:
[----:B------:R-:W-:Y:S01]  /*3390*/  FFMA.FTZ R9, -R12, R0, R9 ;  /* 0x000000000c097223 */ /* 0x000fe20000010109 */
[----:B------:R-:W-:Y:S06]  /*33a0*/  BRA `(.L_x_7730) ;  /* 0x00000000007c7947 */ /* 0x000fec0003800000 */
.L_x_7731:
        /* <DEDUP_REMOVED lines=15> */
.L_x_7737:
        /* <DEDUP_REMOVED lines=13> */
.L_x_7736:
[----:B------:R-:W-:Y:S05]  /*3570*/  BSYNC B2 ;  /* 0x0000000000027941 */ /* 0x000fea0003800000 */
.L_x_7735:
[----:B------:R-:W-:-:S04]  /*3580*/  FMUL.FTZ R10, R10, 1.1920928955078125e-07 ;  /* 0x340000000a0a7820 */ /* 0x000fc80000410000 */
[----:B------:R-:W-:-:S07]  /*3590*/  FMUL.FTZ R9, R9, R10 ;  /* 0x0000000a09097220 */ /* 0x000fce0000410000 */
.L_x_7730:
[----:B------:R-:W-:Y:S05]  /*35a0*/  BSYNC B0 ;  /* 0x0000000000007941 */ /* 0x000fea0003800000 */
.L_x_7729:
[C---:B------:R-:W-:Y:S02]  /*35b0*/  FSETP.GTU.FTZ.AND P0, PT, |R9|.reuse, +INF , PT ;  /* 0x7f8000000900780b */ /* 0x040fe40003f1c200 */
[----:B------:R-:W-:-:S04]  /*35c0*/  LOP3.LUT R8, R9, 0x80000000, R8, 0xb8, !PT ;  /* 0x8000000009087812 */ /* 0x000fc800078eb808 */
[----:B------:R-:W-:-:S04]  /*35d0*/  FSEL R8, R9, R8, P0 ;  /* 0x0000000809087208 */ /* 0x000fc80000000000 */
[----:B------:R-:W-:-:S07]  /*35e0*/  F2FP.F16.F32.PACK_AB R8, RZ, R8 ;  /* 0x00000008ff08723e */ /* 0x000fce00000000ff */
.L_x_7728:
[----:B------:R-:W-:Y:S05]  /*35f0*/  BSYNC B1 ;  /* 0x0000000000017941 */ /* 0x000fea0003800000 */
.L_x_7727:
        /* <DEDUP_REMOVED lines=34> */
.L_x_7745:
[----:B------:R-:W-:Y:S01]  /*3820*/  FSETP.GEU.FTZ.AND P0, PT, R11, -R15, PT ;  /* 0x8000000f0b00720b */ /* 0x000fe20003f1e000 */
[----:B------:R-:W-:-:S12]  /*3830*/  FADD.FTZ R13, R13, -1 ;  /* 0xbf8000000d0d7421 */ /* 0x000fd80000010000 */
[----:B------:R-:W-:-:S07]  /*3840*/  @!P0 FADD.FTZ R13, R13, -1 ;  /* 0xbf8000000d0d8421 */ /* 0x000fce0000010000 */
.L_x_7744:
[----:B------:R-:W-:Y:S05]  /*3850*/  BSYNC B2 ;  /* 0x0000000000027941 */ /* 0x000fea0003800000 */
.L_x_7743:
[----:B------:R-:W-:Y:S01]  /*3860*/  FFMA.FTZ R10, -R15, R13, R10 ;  /* 0x0000000d0f0a7223 */ /* 0x000fe2000001010a */
[----:B------:R-:W-:Y:S06]  /*3870*/  BRA `(.L_x_7741) ;  /* 0x00000000007c7947 */ /* 0x000fec0003800000 */
.L_x_7742:
        /* <DEDUP_REMOVED lines=15> */
.L_x_7748:
        /* <DEDUP_REMOVED lines=13> */
.L_x_7747:
[----:B------:R-:W-:Y:S05]  /*3a40*/  BSYNC B2 ;  /* 0x0000000000027941 */ /* 0x000fea0003800000 */
.L_x_7746:
[----:B------:R-:W-:-:S04]  /*3a50*/  FMUL.FTZ R11, R11, 1.1920928955078125e-07 ;  /* 0x340000000b0b7820 */ /* 0x000fc80000410000 */
[----:B------:R-:W-:-:S07]  /*3a60*/  FMUL.FTZ R10, R10, R11 ;  /* 0x0000000b0a0a7220 */ /* 0x000fce0000410000 */
.L_x_7741:
[----:B------:R-:W-:Y:S05]  /*3a70*/  BSYNC B0 ;  /* 0x0000000000007941 */ /* 0x000fea0003800000 */
.L_x_7740:
[C---:B------:R-:W-:Y:S02]  /*3a80*/  FSETP.GTU.FTZ.AND P0, PT, |R10|.reuse, +INF , PT ;  /* 0x7f8000000a00780b */ /* 0x040fe40003f1c200 */
[----:B------:R-:W-:-:S04]  /*3a90*/  LOP3.LUT R9, R10, 0x80000000, R9, 0xb8, !PT ;  /* 0x800000000a097812 */ /* 0x000fc800078eb809 */
[----:B------:R-:W-:-:S04]  /*3aa0*/  FSEL R9, R10, R9, P0 ;  /* 0x000000090a097208 */ /* 0x000fc80000000000 */
[----:B------:R-:W-:-:S07]  /*3ab0*/  F2FP.F16.F32.PACK_AB R9, RZ, R9 ;  /* 0x00000009ff09723e */ /* 0x000fce00000000ff */
.L_x_7739:
[----:B------:R-:W-:Y:S05]  /*3ac0*/  BSYNC B1 ;  /* 0x0000000000017941 */ /* 0x000fea0003800000 */
.L_x_7738:
        /* <DEDUP_REMOVED lines=34> */
.L_x_7756:
[----:B------:R-:W-:Y:S01]  /*3cf0*/  FSETP.GEU.FTZ.AND P0, PT, R15, -R14, PT ;  /* 0x8000000e0f00720b */ /* 0x000fe20003f1e000 */
[----:B------:R-:W-:-:S12]  /*3d00*/  FADD.FTZ R0, R0, -1 ;  /* 0xbf80000000007421 */ /* 0x000fd80000010000 */
[----:B------:R-:W-:-:S07]  /*3d10*/  @!P0 FADD.FTZ R0, R0, -1 ;  /* 0xbf80000000008421 */ /* 0x000fce0000010000 */
.L_x_7755:
[----:B------:R-:W-:Y:S05]  /*3d20*/  BSYNC B2 ;  /* 0x0000000000027941 */ /* 0x000fea0003800000 */
.L_x_7754:
[----:B------:R-:W-:Y:S01]  /*3d30*/  FFMA.FTZ R11, -R14, R0, R11 ;  /* 0x000000000e0b7223 */ /* 0x000fe2000001010b */
[----:B------:R-:W-:Y:S06]  /*3d40*/  BRA `(.L_x_7752) ;  /* 0x00000000007c7947 */ /* 0x000fec0003800000 */
.L_x_7753:
        /* <DEDUP_REMOVED lines=15> */
.L_x_7759:
        /* <DEDUP_REMOVED lines=13> */
.L_x_7758:
[----:B------:R-:W-:Y:S05]  /*3f10*/  BSYNC B2 ;  /* 0x0000000000027941 */ /* 0x000fea0003800000 */
.L_x_7757:
[----:B------:R-:W-:-:S04]  /*3f20*/  FMUL.FTZ R12, R12, 1.1920928955078125e-07 ;  /* 0x340000000c0c7820 */ /* 0x000fc80000410000 */
[----:B------:R-:W-:-:S07]  /*3f30*/  FMUL.FTZ R11, R11, R12 ;  /* 0x0000000c0b0b7220 */ /* 0x000fce0000410000 */
.L_x_7752:
[----:B------:R-:W-:Y:S05]  /*3f40*/  BSYNC B0 ;  /* 0x0000000000007941 */ /* 0x000fea0003800000 */
.L_x_7751:
[C---:B------:R-:W-:Y:S02]  /*3f50*/  FSETP.GTU.FTZ.AND P0, PT, |R11|.reuse, +INF , PT ;  /* 0x7f8000000b00780b */ /* 0x040fe40003f1c200 */
[----:B------:R-:W-:-:S04]  /*3f60*/  LOP3.LUT R10, R11, 0x80000000, R10, 0xb8, !PT ;  /* 0x800000000b0a7812 */ /* 0x000fc800078eb80a */
[----:B------:R-:W-:-:S04]  /*3f70*/  FSEL R10, R11, R10, P0 ;  /* 0x0000000a0b0a7208 */ /* 0x000fc80000000000 */
[----:B------:R-:W-:-:S07]  /*3f80*/  F2FP.F16.F32.PACK_AB R10, RZ, R10 ;  /* 0x0000000aff0a723e */ /* 0x000fce00000000ff */
.L_x_7750:
[----:B------:R-:W-:Y:S05]  /*3f90*/  BSYNC B1 ;  /* 0x0000000000017941 */ /* 0x000fea0003800000 */
.L_x_7749:
        /* <DEDUP_REMOVED lines=34> */
.L_x_7767:
[----:B------:R-:W-:Y:S01]  /*41c0*/  FSETP.GEU.FTZ.AND P0, PT, R13, -R19, PT ;  /* 0x800000130d00720b */ /* 0x000fe20003f1e000 */
[----:B------:R-:W-:-:S12]  /*41d0*/  FADD.FTZ R15, R15, -1 ;  /* 0xbf8000000f0f7421 */ /* 0x000fd80000010000 */
[----:B------:R-:W-:-:S07]  /*41e0*/  @!P0 FADD.FTZ R15, R15, -1 ;  /* 0xbf8000000f0f8421 */ /* 0x000fce0000010000 */
.L_x_7766:
[----:B------:R-:W-:Y:S05]  /*41f0*/  BSYNC B2 ;  /* 0x0000000000027941 */ /* 0x000fea0003800000 */
.L_x_7765:
[----:B------:R-:W-:Y:S01]  /*4200*/  FFMA.FTZ R12, -R19, R15, R12 ;  /* 0x0000000f130c7223 */ /* 0x000fe2000001010c */
[----:B------:R-:W-:Y:S06]  /*4210*/  BRA `(.L_x_7763) ;  /* 0x00000000007c7947 */ /* 0x000fec0003800000 */
.L_x_7764:
        /* <DEDUP_REMOVED lines=15> */
.L_x_7770:
        /* <DEDUP_REMOVED lines=13> */
.L_x_7769:
[----:B------:R-:W-:Y:S05]  /*43e0*/  BSYNC B2 ;  /* 0x0000000000027941 */ /* 0x000fea0003800000 */
.L_x_7768:
[----:B------:R-:W-:-:S04]  /*43f0*/  FMUL.FTZ R13, R13, 1.1920928955078125e-07 ;  /* 0x340000000d0d7820 */ /* 0x000fc80000410000 */
[----:B------:R-:W-:-:S07]  /*4400*/  FMUL.FTZ R12, R12, R13 ;  /* 0x0000000d0c0c7220 */ /* 0x000fce0000410000 */
.L_x_7763:
[----:B------:R-:W-:Y:S05]  /*4410*/  BSYNC B0 ;  /* 0x0000000000007941 */ /* 0x000fea0003800000 */
.L_x_7762:
[C---:B------:R-:W-:Y:S02]  /*4420*/  FSETP.GTU.FTZ.AND P0, PT, |R12|.reuse, +INF , PT ;  /* 0x7f8000000c00780b */ /* 0x040fe40003f1c200 */
[----:B------:R-:W-:-:S04]  /*4430*/  LOP3.LUT R11, R12, 0x80000000, R11, 0xb8, !PT ;  /* 0x800000000c0b7812 */ /* 0x000fc800078eb80b */
[----:B------:R-:W-:-:S04]  /*4440*/  FSEL R11, R12, R11, P0 ;  /* 0x0000000b0c0b7208 */ /* 0x000fc80000000000 */
[----:B------:R-:W-:-:S07]  /*4450*/  F2FP.F16.F32.PACK_AB R11, RZ, R11 ;  /* 0x0000000bff0b723e */ /* 0x000fce00000000ff */
.L_x_7761:
[----:B------:R-:W-:Y:S05]  /*4460*/  BSYNC B1 ;  /* 0x0000000000017941 */ /* 0x000fea0003800000 */
.L_x_7760:
        /* <DEDUP_REMOVED lines=34> */
.L_x_7778:
[----:B------:R-:W-:Y:S01]  /*4690*/  FSETP.GEU.FTZ.AND P0, PT, R15, -R18, PT ;  /* 0x800000120f00720b */ /* 0x000fe20003f1e000 */
[----:B------:R-:W-:-:S12]  /*46a0*/  FADD.FTZ R0, R0, -1 ;  /* 0xbf80000000007421 */ /* 0x000fd80000010000 */
[----:B------:R-:W-:-:S07]  /*46b0*/  @!P0 FADD.FTZ R0, R0, -1 ;  /* 0xbf80000000008421 */ /* 0x000fce0000010000 */
.L_x_7777:
[----:B------:R-:W-:Y:S05]  /*46c0*/  BSYNC B2 ;  /* 0x0000000000027941 */ /* 0x000fea0003800000 */
.L_x_7776:
[----:B------:R-:W-:Y:S01]  /*46d0*/  FFMA.FTZ R13, -R18, R0, R13 ;  /* 0x00000000120d7223 */ /* 0x000fe2000001010d */
[----:B------:R-:W-:Y:S06]  /*46e0*/  BRA `(.L_x_7774) ;  /* 0x00000000007c7947 */ /* 0x000fec0003800000 */
.L_x_7775:
        /* <DEDUP_REMOVED lines=15> */
.L_x_7781:
        /* <DEDUP_REMOVED lines=13> */
.L_x_7780:
[----:B------:R-:W-:Y:S05]  /*48b0*/  BSYNC B2 ;  /* 0x0000000000027941 */ /* 0x000fea0003800000 */
.L_x_7779:
[----:B------:R-:W-:-:S04]  /*48c0*/  FMUL.FTZ R14, R14, 1.1920928955078125e-07 ;  /* 0x340000000e0e7820 */ /* 0x000fc80000410000 */
[----:B------:R-:W-:-:S07]  /*48d0*/  FMUL.FTZ R13, R13, R14 ;  /* 0x0000000e0d0d7220 */ /* 0x000fce0000410000 */
.L_x_7774:
[----:B------:R-:W-:Y:S05]  /*48e0*/  BSYNC B0 ;  /* 0x0000000000007941 */ /* 0x000fea0003800000 */
.L_x_7773:
[C---:B------:R-:W-:Y:S02]  /*48f0*/  FSETP.GTU.FTZ.AND P0, PT, |R13|.reuse, +INF , PT ;  /* 0x7f8000000d00780b */ /* 0x040fe40003f1c200 */
[----:B------:R-:W-:-:S04]  /*4900*/  LOP3.LUT R12, R13, 0x80000000, R12, 0xb8, !PT ;  /* 0x800000000d0c7812 */ /* 0x000fc800078eb80c */
[----:B------:R-:W-:-:S04]  /*4910*/  FSEL R12, R13, R12, P0 ;  /* 0x0000000c0d0c7208 */ /* 0x000fc80000000000 */
[----:B------:R-:W-:-:S07]  /*4920*/  F2FP.F16.F32.PACK_AB R12, RZ, R12 ;  /* 0x0000000cff0c723e */ /* 0x000fce00000000ff */
.L_x_7772:
[----:B------:R-:W-:Y:S05]  /*4930*/  BSYNC B1 ;  /* 0x0000000000017941 */ /* 0x000fea0003800000 */
.L_x_7771:
        /* <DEDUP_REMOVED lines=34> */
.L_x_7789:
[----:B------:R-:W-:Y:S01]  /*4b60*/  FSETP.GEU.FTZ.AND P0, PT, R15, -R19, PT ;  /* 0x800000130f00720b */ /* 0x000fe20003f1e000 */
[----:B------:R-:W-:-:S12]  /*4b70*/  FADD.FTZ R17, R17, -1 ;  /* 0xbf80000011117421 */ /* 0x000fd80000010000 */
[----:B------:R-:W-:-:S07]  /*4b80*/  @!P0 FADD.FTZ R17, R17, -1 ;  /* 0xbf80000011118421 */ /* 0x000fce0000010000 */
.L_x_7788:
[----:B------:R-:W-:Y:S05]  /*4b90*/  BSYNC B2 ;  /* 0x0000000000027941 */ /* 0x000fea0003800000 */
.L_x_7787:
[----:B------:R-:W-:Y:S01]  /*4ba0*/  FFMA.FTZ R14, -R19, R17, R14 ;  /* 0x00000011130e7223 */ /* 0x000fe2000001010e */
[----:B------:R-:W-:Y:S06]  /*4bb0*/  BRA `(.L_x_7785) ;  /* 0x00000000007c7947 */ /* 0x000fec0003800000 */
.L_x_7786:
        /* <DEDUP_REMOVED lines=15> */
.L_x_7792:
        /* <DEDUP_REMOVED lines=13> */
.L_x_7791:
[----:B------:R-:W-:Y:S05]  /*4d80*/  BSYNC B2 ;  /* 0x0000000000027941 */ /* 0x000fea0003800000 */
.L_x_7790:
[----:B------:R-:W-:-:S04]  /*4d90*/  FMUL.FTZ R15, R15, 1.1920928955078125e-07 ;  /* 0x340000000f0f7820 */ /* 0x000fc80000410000 */
[----:B------:R-:W-:-:S07]  /*4da0*/  FMUL.FTZ R14, R14, R15 ;  /* 0x0000000f0e0e7220 */ /* 0x000fce0000410000 */
.L_x_7785:
[----:B------:R-:W-:Y:S05]  /*4db0*/  BSYNC B0 ;  /* 0x0000000000007941 */ /* 0x000fea0003800000 */
.L_x_7784:
[C---:B------:R-:W-:Y:S02]  /*4dc0*/  FSETP.GTU.FTZ.AND P0, PT, |R14|.reuse, +INF , PT ;  /* 0x7f8000000e00780b */ /* 0x040fe40003f1c200 */
[----:B------:R-:W-:-:S04]  /*4dd0*/  LOP3.LUT R13, R14, 0x80000000, R13, 0xb8, !PT ;  /* 0x800000000e0d7812 */ /* 0x000fc800078eb80d */
[----:B------:R-:W-:-:S04]  /*4de0*/  FSEL R0, R14, R13, P0 ;  /* 0x0000000d0e007208 */ /* 0x000fc80000000000 */
[----:B------:R-:W-:-:S07]  /*4df0*/  F2FP.F16.F32.PACK_AB R0, RZ, R0 ;  /* 0x00000000ff00723e */ /* 0x000fce00000000ff */
.L_x_7783:
[----:B------:R-:W-:Y:S05]  /*4e00*/  BSYNC B1 ;  /* 0x0000000000017941 */ /* 0x000fea0003800000 */
.L_x_7782:
        /* <DEDUP_REMOVED lines=16> */
.L_x_7795:
[----:B------:R-:W-:-:S13]  /*4f10*/  ISETP.GE.AND P0, PT, R4, R3, PT ;  /* 0x000000030400720c */ /* 0x000fda0003f06270 */
[----:B------:R-:W-:Y:S05]  /*4f20*/  @P0 BRA `(.L_x_7797) ;  /* 0x0000000000300947 */ /* 0x000fea0003800000 */
[----:B--2---:R-:W2:Y:S01]  /*4f30*/  LDC.64 R6, c[0x0][0x218] ;  /* 0x00008600ff067b82 */ /* 0x004ea20000000a00 */
[----:B------:R-:W-:Y:S01]  /*4f40*/  IADD3 R5, R2, R4, RZ ;  /* 0x0000000402057210 */ /* 0x000fe20007ffe0ff */
[----:B------:R-:W-:-:S04]  /*4f50*/  VIADD R4, R4, 0x80 ;  /* 0x0000008004047836 */ /* 0x000fc80000000000 */
[----:B--2---:R-:W-:-:S05]  /*4f60*/  IMAD.WIDE.U32 R6, R5, 0x2, R6 ;  /* 0x0000000205067825 */ /* 0x004fca00078e0006 */
[----:B------:R2:W-:Y:S02]  /*4f70*/  STG.E.U16 desc[UR4][R6.64], R8 ;  /* 0x0000000806007986 */ /* 0x0005e4000c101504 */
.L_x_7796:
[----:B------:R-:W-:-:S13]  /*4f80*/  ISETP.GE.AND P0, PT, R4, R3, PT ;  /* 0x000000030400720c */ /* 0x000fda0003f06270 */
[----:B------:R-:W-:Y:S05]  /*4f90*/  @P0 BRA `(.L_x_7798) ;  /* 0x0000000000300947 */ /* 0x000fea0003800000 */
[----:B0-2---:R-:W0:Y:S01]  /*4fa0*/  LDC.64 R6, c[0x0][0x218] ;  /* 0x00008600ff067b82 */ /* 0x005e220000000a00 */
[----:B------:R-:W-:Y:S01]  /*4fb0*/  IADD3 R5, R2, R4, RZ ;  /* 0x0000000402057210 */ /* 0x000fe20007ffe0ff */
[----:B------:R-:W-:-:S04]  /*4fc0*/  VIADD R4, R4, 0x80 ;  /* 0x0000008004047836 */ /* 0x000fc80000000000 */
[----:B0-----:R-:W-:-:S05]  /*4fd0*/  IMAD.WIDE.U32 R6, R5, 0x2, R6 ;  /* 0x0000000205067825 */ /* 0x001fca00078e0006 */
[----:B------:R3:W-:Y:S02]  /*4fe0*/  STG.E.U16 desc[UR4][R6.64], R9 ;  /* 0x0000000906007986 */ /* 0x0007e4000c101504 */
.L_x_7797:
[----:B------:R-:W-:-:S13]  /*4ff0*/  ISETP.GE.AND P0, PT, R4, R3, PT ;  /* 0x000000030400720c */ /* 0x000fda0003f06270 */
[----:B------:R-:W-:Y:S05]  /*5000*/  @P0 BRA `(.L_x_7799) ;  /* 0x0000000000340947 */ /* 0x000fea0003800000 */
[----:B--23--:R-:W2:Y:S01]  /*5010*/  LDC.64 R6, c[0x0][0x218] ;  /* 0x00008600ff067b82 */ /* 0x00cea20000000a00 */
[----:B------:R-:W-:Y:S01]  /*5020*/  IADD3 R5, R2, R4, RZ ;  /* 0x0000000402057210 */ /* 0x000fe20007ffe0ff */
[----:B------:R-:W-:-:S04]  /*5030*/  VIADD R4, R4, 0x80 ;  /* 0x0000008004047836 */ /* 0x000fc80000000000 */
[----:B--2---:R-:W-:-:S05]  /*5040*/  IMAD.WIDE.U32 R6, R5, 0x2, R6 ;  /* 0x0000000205067825 */ /* 0x004fca00078e0006 */
[----:B------:R3:W-:Y:S02]  /*5050*/  STG.E.U16 desc[UR4][R6.64], R10 ;  /* 0x0000000a06007986 */ /* 0x0007e4000c101504 */
.L_x_7798:
        /* <DEDUP_REMOVED lines=8> */
.L_x_7799:
[----:B------:R-:W-:Y:S05]  /*50e0*/  BSYNC B1 ;  /* 0x0000000000017941 */ /* 0x000fea0003800000 */
.L_x_7794:
[----:B------:R-:W-:-:S13]  /*50f0*/  ISETP.GE.AND P0, PT, R4, R3, PT ;  /* 0x000000030400720c */ /* 0x000fda0003f06270 */
[----:B--234-:R-:W2:Y:S01]  /*5100*/  @!P0 LDC.64 R6, c[0x0][0x218] ;  /* 0x00008600ff068b82 */ /* 0x01cea20000000a00 */
[----:B------:R-:W-:Y:S01]  /*5110*/  @!P0 IADD3 R5, R2, R4, RZ ;  /* 0x0000000402058210 */ /* 0x000fe20007ffe0ff */
[----:B------:R-:W-:-:S04]  /*5120*/  @!P0 VIADD R4, R4, 0x80 ;  /* 0x0000008004048836 */ /* 0x000fc80000000000 */
[----:B--2---:R-:W-:-:S05]  /*5130*/  @!P0 IMAD.WIDE.U32 R6, R5, 0x2, R6 ;  /* 0x0000000205068825 */ /* 0x004fca00078e0006 */
[----:B------:R4:W-:Y:S02]  /*5140*/  @!P0 STG.E.U16 desc[UR4][R6.64], R12 ;  /* 0x0000000c06008986 */ /* 0x0009e4000c101504 */
.L_x_7800:
[----:B------:R-:W-:Y:S05]  /*5150*/  BSYNC B0 ;  /* 0x0000000000007941 */ /* 0x000fea0003800000 */
.L_x_7793:
        /* <DEDUP_REMOVED lines=8> */
.L_x_7801:
        /* <DEDUP_REMOVED lines=10> */
.L_x_57337:


//--------------------- .text._ZN2at6native29vectorized_elementwise_kernelILi8ENS0_13AUnaryFunctorIN3c104HalfES4_S4_ZZZNS0_16fmod_kernel_cudaERNS_18TensorIteratorBaseEENKUlvE0_clEvENKUlvE1_clEvEUlS4_S4_E_EESt5arrayIPcLm2EEEEviT0_T1_ --------------------------
	.section	.text._ZN2at6native29vectorized_elementwise_kernelILi8ENS0_13AUnaryFunctorIN3c104HalfES4_S4_ZZZNS0_16fmod_kernel_cudaERNS_18TensorIteratorBaseEENKUlvE0_clEvENKUlvE1_clEvEUlS4_S4_E_EESt5arrayIPcLm2EEEEviT0_T1_,"ax",@progbits
	.align	128
        .global         _ZN2at6native29vectorized_elementwise_kernelILi8ENS0_13AUnaryFunctorIN3c104HalfES4_S4_ZZZNS0_16fmod_kernel_cudaERNS_18TensorIteratorBaseEENKUlvE0_clEvENKUlvE1_clEvEUlS4_S4_E_EESt5arrayIPcLm2EEEEviT0_T1_
        .type           _ZN2at6native29vectorized_elementwise_kernelILi8ENS0_13AUnaryFunctorIN3c104HalfES4_S4_ZZZNS0_16fmod_kernel_cudaERNS_18TensorIteratorBaseEENKUlvE0_clEvENKUlvE1_clEvEUlS4_S4_E_EESt5arrayIPcLm2EEEEviT0_T1_,@function
        .size           _ZN2at6native29vectorized_elementwise_kernelILi8ENS0_13AUnaryFunctorIN3c104HalfES4_S4_ZZZNS0_16fmod_kernel_cudaERNS_18TensorIteratorBaseEENKUlvE0_clEvENKUlvE1_clEvEUlS4_S4_E_EESt5arrayIPcLm2EEEEviT0_T1_,(.L_x_57338 - _ZN2at6native29vectorized_elementwise_kernelILi8ENS0_13AUnaryFunctorIN3c104HalfES4_S4_ZZZNS0_16fmod_kernel_cudaERNS_18TensorIteratorBaseEENKUlvE0_clEvENKUlvE1_clEvEUlS4_S4_E_EESt5arrayIPcLm2EEEEviT0_T1_)
        .other          _ZN2at6native29vectorized_elementwise_kernelILi8ENS0_13AUnaryFunctorIN3c104HalfES4_S4_ZZZNS0_16fmod_kernel_cudaERNS_18TensorIteratorBaseEENKUlvE0_clEvENKUlvE1_clEvEUlS4_S4_E_EESt5arrayIPcLm2EEEEviT0_T1_,@"STO_CUDA_ENTRY STV_DEFAULT"
_ZN2at6native29vectorized_elementwise_kernelILi8ENS0_13AUnaryFunctorIN3c104HalfES4_S4_ZZZNS0_16fmod_kernel_cudaERNS_18TensorIteratorBaseEENKUlvE0_clEvENKUlvE1_clEvEUlS4_S4_E_EESt5arrayIPcLm2EEEEviT0_T1_:
.text._ZN2at6native29vectorized_elementwise_kernelILi8ENS0_13AUnaryFunctorIN3c104HalfES4_S4_ZZZNS0_16fmod_kernel_cudaERNS_18TensorIteratorBaseEENKUlvE0_clEvENKUlvE1_clEvEUlS4_S4_E_EESt5arrayIPcLm2EEEEviT0_T1_:
        /* <DEDUP_REMOVED lines=16> */
[----:B------:R-:W-:-:S04]  /*0100*/  FADD.FTZ R10, |R8|, -RZ ;  /* 0x800000ff080a7221 */ /* 0x000fc80000010200 */
[----:B------:R-:W-:Y:S02]  /*0110*/  IMAD.MOV.U32 R11, RZ, RZ, R10 ;  /* 0x000000ffff0b7224 */ /* 0x000fe400078e000a */
        /* <DEDUP_REMOVED lines=26> */
.L_x_7808:
[----:B------:R-:W-:Y:S01]  /*02c0*/  FSETP.GEU.FTZ.AND P0, PT, R14, -R0, PT ;  /* 0x800000000e00720b */ /* 0x000fe20003f1e000 */
[----:B------:R-:W-:-:S12]  /*02d0*/  FADD.FTZ R12, R12, -1 ;  /* 0xbf8000000c0c7421 */ /* 0x000fd80000010000 */
[----:B------:R-:W-:-:S07]  /*02e0*/  @!P0 FADD.FTZ R12, R12, -1 ;  /* 0xbf8000000c0c8421 */ /* 0x000fce0000010000 */
.L_x_7807:
[----:B------:R-:W-:Y:S05]  /*02f0*/  BSYNC B1 ;  /* 0x0000000000017941 */ /* 0x000fea0003800000 */
.L_x_7806:
[----:B------:R-:W-:Y:S01]  /*0300*/  FFMA.FTZ R11, -R0, R12, R11 ;  /* 0x0000000c000b7223 */ /* 0x000fe2000001010b */
[----:B------:R-:W-:Y:S06]  /*0310*/  BRA `(.L_x_7804) ;  /* 0x00000000007c7947 */ /* 0x000fec0003800000 */
.L_x_7805:
        /* <DEDUP_REMOVED lines=15> */
.L_x_7811:
        /* <DEDUP_REMOVED lines=13> */
.L_x_7810:
[----:B------:R-:W-:Y:S05]  /*04e0*/  BSYNC B1 ;  /* 0x0000000000017941 */ /* 0x000fea0003800000 */
.L_x_7809:
[----:B------:R-:W-:-:S04]  /*04f0*/  FMUL.FTZ R0, R9, 1.1920928955078125e-07 ;  /* 0x3400000009007820 */ /* 0x000fc80000410000 */
[----:B0-----:R-:W-:-:S07]  /*0500*/  FMUL.FTZ R11, R15, R0 ;  /* 0x000000000f0b7220 */ /* 0x001fce0000410000 */
.L_x_7804:
[----:B------:R-:W-:Y:S05]  /*0510*/  BSYNC B0 ;  /* 0x0000000000007941 */ /* 0x000fea0003800000 */
.L_x_7803:
        /* <DEDUP_REMOVED lines=31> */
.L_x_7817:
[----:B------:R-:W-:Y:S01]  /*0710*/  FSETP.GEU.FTZ.AND P0, PT, R12, -R0, PT ;  /* 0x800000000c00720b */ /* 0x000fe20003f1e000 */
[----:B------:R-:W-:-:S12]  /*0720*/  FADD.FTZ R14, R14, -1 ;  /* 0xbf8000000e0e7421 */ /* 0x000fd80000010000 */
[----:B------:R-:W-:-:S07]  /*0730*/  @!P0 FADD.FTZ R14, R14, -1 ;  /* 0xbf8000000e0e8421 */ /* 0x000fce0000010000 */
.L_x_7816:
[----:B------:R-:W-:Y:S05]  /*0740*/  BSYNC B1 ;  /* 0x0000000000017941 */ /* 0x000fea0003800000 */
.L_x_7815:
[----:B------:R-:W-:Y:S01]  /*0750*/  FFMA.FTZ R13, -R0, R14, R13 ;  /* 0x0000000e000d7223 */ /* 0x000fe2000001010d */
[----:B------:R-:W-:Y:S06]  /*0760*/  BRA `(.L_x_7813) ;  /* 0x00000000007c7947 */ /* 0x000fec0003800000 */
.L_x_7814:
        /* <DEDUP_REMOVED lines=15> */
.L_x_7820:
        /* <DEDUP_REMOVED lines=13> */
.L_x_7819:
[----:B------:R-:W-:Y:S05]  /*0930*/  BSYNC B1 ;  /* 0x0000000000017941 */ /* 0x000fea0003800000 */
.L_x_7818:
[----:B------:R-:W-:-:S04]  /*0940*/  FMUL.FTZ R0, R9, 1.1920928955078125e-07 ;  /* 0x3400000009007820 */ /* 0x000fc80000410000 */
[----:B------:R-:W-:-:S07]  /*0950*/  FMUL.FTZ R13, R15, R0 ;  /* 0x000000000f0d7220 */ /* 0x000fce0000410000 */
.L_x_7813:
[----:B------:R-:W-:Y:S05]  /*0960*/  BSYNC B0 ;  /* 0x0000000000007941 */ /* 0x000fea0003800000 */
.L_x_7812:
[----:B------:R-:W-:Y:S01]  /*0970*/  HADD2.F32 R15, -RZ, R5.H0_H0 ;  /* 0x20000005ff0f7230 */ /* 0x000fe20000004100 */
[C---:B------:R-:W-:Y:S01]  /*0980*/  FSETP.GTU.FTZ.AND P0, PT, |R13|.reuse, +INF , PT ;  /* 0x7f8000000d00780b */ /* 0x040fe20003f1c200 */
[----:B------:R-:W-:Y:S01]  /*0990*/  BSSY B0, `(.L_x_7821) ;  /* 0x0000042000007945 */ /* 0x000fe20003800000 */
[C---:B------:R-:W-:Y:S02]  /*09a0*/  LOP3.LUT R0, R13.reuse, 0x80000000, R8, 0xb8, !PT ;  /* 0x800000000d007812 */ /* 0x040fe400078eb808 */
[----:B------:R-:W-:Y:S02]  /*09b0*/  FSETP.GEU.FTZ.AND P1, PT, |R8|, |R15|, PT ;  /* 0x4000000f0800720b */ /* 0x000fe40003f3e200 */
[----:B0-----:R-:W-:Y:S02]  /*09c0*/  MOV R11, R10 ;  /* 0x0000000a000b7202 */ /* 0x001fe40000000f00 */
        /* <DEDUP_REMOVED lines=25> */
.L_x_7826:
[----:B------:R-:W-:Y:S01]  /*0b60*/  FSETP.GEU.FTZ.AND P0, PT, R14, -R0, PT ;  /* 0x800000000e00720b */ /* 0x000fe20003f1e000 */
[----:B------:R-:W-:-:S12]  /*0b70*/  FADD.FTZ R12, R12, -1 ;  /* 0xbf8000000c0c7421 */ /* 0x000fd80000010000 */
[----:B------:R-:W-:-:S07]  /*0b80*/  @!P0 FADD.FTZ R12, R12, -1 ;  /* 0xbf8000000c0c8421 */ /* 0x000fce0000010000 */
.L_x_7825:
[----:B------:R-:W-:Y:S05]  /*0b90*/  BSYNC B1 ;  /* 0x0000000000017941 */ /* 0x000fea0003800000 */
.L_x_7824:
[----:B------:R-:W-:Y:S01]  /*0ba0*/  FFMA.FTZ R11, -R0, R12, R11 ;  /* 0x0000000c000b7223 */ /* 0x000fe2000001010b */
[----:B------:R-:W-:Y:S06]  /*0bb0*/  BRA `(.L_x_7822) ;  /* 0x00000000007c7947 */ /* 0x000fec0003800000 */
.L_x_7823:
        /* <DEDUP_REMOVED lines=15> */
.L_x_7829:
        /* <DEDUP_REMOVED lines=13> */
.L_x_7828:
[----:B------:R-:W-:Y:S05]  /*0d80*/  BSYNC B1 ;  /* 0x0000000000017941 */ /* 0x000fea0003800000 */
.L_x_7827:
[----:B------:R-:W-:-:S04]  /*0d90*/  FMUL.FTZ R12, R12, 1.1920928955078125e-07 ;  /* 0x340000000c0c7820 */ /* 0x000fc80000410000 */
[----:B0-----:R-:W-:-:S07]  /*0da0*/  FMUL.FTZ R11, R17, R12 ;  /* 0x0000000c110b7220 */ /* 0x001fce0000410000 */
.L_x_7822:
[----:B------:R-:W-:Y:S05]  /*0db0*/  BSYNC B0 ;  /* 0x0000000000007941 */ /* 0x000fea0003800000 */
.L_x_7821:
        /* <DEDUP_REMOVED lines=31> */
.L_x_7835:
[----:B------:R-:W-:Y:S01]  /*0fb0*/  FSETP.GEU.FTZ.AND P0, PT, R12, -R0, PT ;  /* 0x800000000c00720b */ /* 0x000fe20003f1e000 */
[----:B------:R-:W-:-:S12]  /*0fc0*/  FADD.FTZ R14, R14, -1 ;  /* 0xbf8000000e0e7421 */ /* 0x000fd80000010000 */
[----:B------:R-:W-:-:S07]  /*0fd0*/  @!P0 FADD.FTZ R14, R14, -1 ;  /* 0xbf8000000e0e8421 */ /* 0x000fce0000010000 */
.L_x_7834:
[----:B------:R-:W-:Y:S05]  /*0fe0*/  BSYNC B1 ;  /* 0x0000000000017941 */ /* 0x000fea0003800000 */
.L_x_7833:
[----:B------:R-:W-:Y:S01]  /*0ff0*/  FFMA.FTZ R13, -R0, R14, R13 ;  /* 0x0000000e000d7223 */ /* 0x000fe2000001010d */
[----:B------:R-:W-:Y:S06]  /*1000*/  BRA `(.L_x_7831) ;  /* 0x00000000007c7947 */ /* 0x000fec0003800000 */
.L_x_7832:
        /* <DEDUP_REMOVED lines=15> */
.L_x_7838:
        /* <DEDUP_REMOVED lines=13> */
.L_x_7837:
[----:B------:R-:W-:Y:S05]  /*11d0*/  BSYNC B1 ;  /* 0x0000000000017941 */ /* 0x000fea0003800000 */
.L_x_7836:
[----:B------:R-:W-:-:S04]  /*11e0*/  FMUL.FTZ R0, R11, 1.1920928955078125e-07 ;  /* 0x340000000b007820 */ /* 0x000fc80000410000 */
[----:B0-----:R-:W-:-:S07]  /*11f0*/  FMUL.FTZ R13, R15, R0 ;  /* 0x000000000f0d7220 */ /* 0x001fce0000410000 */
.L_x_7831:
[----:B------:R-:W-:Y:S05]  /*1200*/  BSYNC B0 ;  /* 0x0000000000007941 */ /* 0x000fea0003800000 */
.L_x_7830:
[----:B------:R-:W-:Y:S01]  /*1210*/  HADD2.F32 R15, -RZ, R6.H0_H0 ;  /* 0x20000006ff0f7230 */ /* 0x000fe20000004100 */
        /* <DEDUP_REMOVED lines=30> */
.L_x_7844:
[----:B------:R-:W-:Y:S01]  /*1400*/  FSETP.GEU.FTZ.AND P0, PT, R14, -R0, PT ;  /* 0x800000000e00720b */ /* 0x000fe20003f1e000 */
[----:B------:R-:W-:-:S12]  /*1410*/  FADD.FTZ R16, R16, -1 ;  /* 0xbf80000010107421 */ /* 0x000fd80000010000 */
[----:B------:R-:W-:-:S07]  /*1420*/  @!P0 FADD.FTZ R16, R16, -1 ;  /* 0xbf80000010108421 */ /* 0x000fce0000010000 */
.L_x_7843:
[----:B------:R-:W-:Y:S05]  /*1430*/  BSYNC B1 ;  /* 0x0000000000017941 */ /* 0x000fea0003800000 */
.L_x_7842:
[----:B------:R-:W-:Y:S01]  /*1440*/  FFMA.FTZ R11, -R0, R16, R11 ;  /* 0x00000010000b7223 */ /* 0x000fe2000001010b */
[----:B------:R-:W-:Y:S06]  /*1450*/  BRA `(.L_x_7840) ;  /* 0x00000000007c7947 */ /* 0x000fec0003800000 */
.L_x_7841:
        /* <DEDUP_REMOVED lines=15> */
.L_x_7847:
        /* <DEDUP_REMOVED lines=13> */
.L_x_7846:
[----:B------:R-:W-:Y:S05]  /*1620*/  BSYNC B1 ;  /* 0x0000000000017941 */ /* 0x000fea0003800000 */
.L_x_7845:
[----:B------:R-:W-:-:S04]  /*1630*/  FMUL.FTZ R0, R13, 1.1920928955078125e-07 ;  /* 0x340000000d007820 */ /* 0x000fc80000410000 */
[----:B0-----:R-:W-:-:S07]  /*1640*/  FMUL.FTZ R11, R17, R0 ;  /* 0x00000000110b7220 */ /* 0x001fce0000410000 */
.L_x_7840:
[----:B------:R-:W-:Y:S05]  /*1650*/  BSYNC B0 ;  /* 0x0000000000007941 */ /* 0x000fea0003800000 */
.L_x_7839:
[----:B------:R-:W-:Y:S01]  /*1660*/  HADD2.F32 R13, -RZ, R6.H1_H1 ;  /* 0x30000006ff0d7230 */ /* 0x000fe20000004100 */
[C---:B------:R-:W-:Y:S01]  /*1670*/  FSETP.GTU.FTZ.AND P0, PT, |R11|.reuse, +INF , PT ;  /* 0x7f8000000b00780b */ /* 0x040fe20003f1c200 */
[----:B------:R-:W-:Y:S01]  /*1680*/  BSSY B0, `(.L_x_7848) ;  /* 0x0000042000007945 */ /* 0x000fe20003800000 */
[C---:B------:R-:W-:Y:S02]  /*1690*/  LOP3.LUT R6, R11.reuse, 0x80000000, R8, 0xb8, !PT ;  /* 0x800000000b067812 */ /* 0x040fe400078eb808 */
        /* <DEDUP_REMOVED lines=27> */
.L_x_7853:
[----:B------:R-:W-:Y:S01]  /*1850*/  FSETP.GEU.FTZ.AND P0, PT, R14, -R0, PT ;  /* 0x800000000e00720b */ /* 0x000fe20003f1e000 */
[----:B------:R-:W-:-:S12]  /*1860*/  FADD.FTZ R16, R16, -1 ;  /* 0xbf80000010107421 */ /* 0x000fd80000010000 */
[----:B------:R-:W-:-:S07]  /*1870*/  @!P0 FADD.FTZ R16, R16, -1 ;  /* 0xbf80000010108421 */ /* 0x000fce0000010000 */
.L_x_7852:
[----:B------:R-:W-:Y:S05]  /*1880*/  BSYNC B1 ;  /* 0x0000000000017941 */ /* 0x000fea0003800000 */
.L_x_7851:
[----:B------:R-:W-:Y:S01]  /*1890*/  FFMA.FTZ R15, -R0, R16, R15 ;  /* 0x00000010000f7223 */ /* 0x000fe2000001010f */
[----:B------:R-:W-:Y:S06]  /*18a0*/  BRA `(.L_x_7849) ;  /* 0x00000000007c7947 */ /* 0x000fec0003800000 */
.L_x_7850:
[C---:B------:R-:W-:Y:S01]  /*18b0*/  VIADD R11, R0.reuse, 0xf4800000 ;  /* 0xf4800000000b7836 */ /* 0x040fe20000000000 */
        /* <DEDUP_REMOVED lines=14> */
.L_x_7856:
        /* <DEDUP_REMOVED lines=13> */
.L_x_7855:
[----:B------:R-:W-:Y:S05]  /*1a70*/  BSYNC B1 ;  /* 0x0000000000017941 */ /* 0x000fea0003800000 */
.L_x_7854:
[----:B------:R-:W-:-:S04]  /*1a80*/  FMUL.FTZ R0, R11, 1.1920928955078125e-07 ;  /* 0x340000000b007820 */ /* 0x000fc80000410000 */
[----:B------:R-:W-:-:S07]  /*1a90*/  FMUL.FTZ R15, R17, R0 ;  /* 0x00000000110f7220 */ /* 0x000fce0000410000 */
.L_x_7849:
[----:B------:R-:W-:Y:S05]  /*1aa0*/  BSYNC B0 ;  /* 0x0000000000007941 */ /* 0x000fea0003800000 */
.L_x_7848:
[----:B------:R-:W-:Y:S01]  /*1ab0*/  HADD2.F32 R17, -RZ, R7.H0_H0 ;  /* 0x20000007ff117230 */ /* 0x000fe20000004100 */
[C---:B------:R-:W-:Y:S01]  /*1ac0*/  FSETP.GTU.FTZ.AND P0, PT, |R15|.reuse, +INF , PT ;  /* 0x7f8000000f00780b */ /* 0x040fe20003f1c200 */
[----:B------:R-:W-:Y:S01]  /*1ad0*/  BSSY B0, `(.L_x_7857) ;  /* 0x0000042000007945 */ /* 0x000fe20003800000 */
[C---:B------:R-:W-:Y:S01]  /*1ae0*/  LOP3.LUT R0, R15.reuse, 0x80000000, R8, 0xb8, !PT ;  /* 0x800000000f007812 */ /* 0x040fe200078eb808 */
[----:B0-----:R-:W-:Y:S01]  /*1af0*/  IMAD.MOV.U32 R13, RZ, RZ, R10 ;  /* 0x000000ffff0d7224 */ /* 0x001fe200078e000a */
        /* <DEDUP_REMOVED lines=26> */
.L_x_7862:
[----:B------:R-:W-:Y:S01]  /*1ca0*/  FSETP.GEU.FTZ.AND P0, PT, R16, -R0, PT ;  /* 0x800000001000720b */ /* 0x000fe20003f1e000 */
[----:B------:R-:W-:-:S12]  /*1cb0*/  FADD.FTZ R14, R14, -1 ;  /* 0xbf8000000e0e7421 */ /* 0x000fd80000010000 */
[----:B------:R-:W-:-:S07]  /*1cc0*/  @!P0 FADD.FTZ R14, R14, -1 ;  /* 0xbf8000000e0e8421 */ /* 0x000fce0000010000 */
.L_x_7861:
[----:B------:R-:W-:Y:S05]  /*1cd0*/  BSYNC B1 ;  /* 0x0000000000017941 */ /* 0x000fea0003800000 */
.L_x_7860:
[----:B------:R-:W-:Y:S01]  /*1ce0*/  FFMA.FTZ R13, -R0, R14, R13 ;  /* 0x0000000e000d7223 */ /* 0x000fe2000001010d */
[----:B------:R-:W-:Y:S06]  /*1cf0*/  BRA `(.L_x_7858) ;  /* 0x00000000007c7947 */ /* 0x000fec0003800000 */
.L_x_7859:
        /* <DEDUP_REMOVED lines=15> */
.L_x_7865:
        /* <DEDUP_REMOVED lines=13> */
.L_x_7864:
[----:B------:R-:W-:Y:S05]  /*1ec0*/  BSYNC B1 ;  /* 0x0000000000017941 */ /* 0x000fea0003800000 */
.L_x_7863:
[----:B------:R-:W-:-:S04]  /*1ed0*/  FMUL.FTZ R14, R14, 1.1920928955078125e-07 ;  /* 0x340000000e0e7820 */ /* 0x000fc80000410000 */
[----:B------:R-:W-:-:S07]  /*1ee0*/  FMUL.FTZ R13, R13, R14 ;  /* 0x0000000e0d0d7220 */ /* 0x000fce0000410000 */
.L_x_7858:
[----:B------:R-:W-:Y:S05]  /*1ef0*/  BSYNC B0 ;  /* 0x0000000000007941 */ /* 0x000fea0003800000 */
.L_x_7857:
        /* <DEDUP_REMOVED lines=30> */
.L_x_7871:
[----:B------:R-:W-:Y:S01]  /*20e0*/  FSETP.GEU.FTZ.AND P0, PT, R14, -R13, PT ;  /* 0x8000000d0e00720b */ /* 0x000fe20003f1e000 */
[----:B------:R-:W-:-:S12]  /*20f0*/  FADD.FTZ R19, R19, -1 ;  /* 0xbf80000013137421 */ /* 0x000fd80000010000 */
[----:B------:R-:W-:-:S07]  /*2100*/  @!P0 FADD.FTZ R19, R19, -1 ;  /* 0xbf80000013138421 */ /* 0x000fce0000010000 */
.L_x_7870:
[----:B------:R-:W-:Y:S05]  /*2110*/  BSYNC B1 ;  /* 0x0000000000017941 */ /* 0x000fea0003800000 */
.L_x_7869:
[----:B------:R-:W-:Y:S01]  /*2120*/  FFMA.FTZ R10, -R13, R19, R10 ;  /* 0x000000130d0a7223 */ /* 0x000fe2000001010a */
[----:B------:R-:W-:Y:S06]  /*2130*/  BRA `(.L_x_7867) ;  /* 0x00000000007c7947 */ /* 0x000fec0003800000 */
.L_x_7868:
        /* <DEDUP_REMOVED lines=14> */
[----:B------:R1:W2:Y:S03]  /*2220*/  MUFU.RCP R0, R13 ;  /* 0x0000000d00007308 */ /* 0x0002a60000001000 */
.L_x_7874:
        /* <DEDUP_REMOVED lines=13> */
.L_x_7873:
[----:B------:R-:W-:Y:S05]  /*2300*/  BSYNC B1 ;  /* 0x0000000000017941 */ /* 0x000fea0003800000 */
.L_x_7872:
[----:B-1----:R-:W-:-:S04]  /*2310*/  FMUL.FTZ R13, R10, 1.1920928955078125e-07 ;  /* 0x340000000a0d7820 */ /* 0x002fc80000410000 */
[----:B------:R-:W-:-:S07]  /*2320*/  FMUL.FTZ R10, R18, R13 ;  /* 0x0000000d120a7220 */ /* 0x000fce0000410000 */
.L_x_7867:
[----:B------:R-:W-:Y:S05]  /*2330*/  BSYNC B0 ;  /* 0x0000000000007941 */ /* 0x000fea0003800000 */
.L_x_7866:
        /* <DEDUP_REMOVED lines=12> */
.L_x_7802:
        /* <DEDUP_REMOVED lines=89> */
.L_x_7882:
[----:B------:R-:W-:Y:S01]  /*2990*/  FSETP.GEU.FTZ.AND P0, PT, R11, -R10, PT ;  /* 0x8000000a0b00720b */ /* 0x000fe20003f1e000 */
[----:B------:R-:W-:-:S12]  /*29a0*/  FADD.FTZ R0, R0, -1 ;  /* 0xbf80000000007421 */ /* 0x000fd80000010000 */
[----:B------:R-:W-:-:S07]  /*29b0*/  @!P0 FADD.FTZ R0, R0, -1 ;  /* 0xbf80000000008421 */ /* 0x000fce0000010000 */
.L_x_7881:
[----:B------:R-:W-:Y:S05]  /*29c0*/  BSYNC B2 ;  /* 0x0000000000027941 */ /* 0x000fea0003800000 */
.L_x_7880:
[----:B------:R-:W-:Y:S01]  /*29d0*/  FFMA.FTZ R7, -R10, R0, R7 ;  /* 0x000000000a077223 */ /* 0x000fe20000010107 */
[----:B------:R-:W-:Y:S06]  /*29e0*/  BRA `(.L_x_7878) ;  /* 0x00000000007c7947 */ /* 0x000fec0003800000 */
.L_x_7879:
        /* <DEDUP_REMOVED lines=15> */
.L_x_7885:
        /* <DEDUP_REMOVED lines=13> */
.L_x_7884:
[----:B------:R-:W-:Y:S05]  /*2bb0*/  BSYNC B2 ;  /* 0x0000000000027941 */ /* 0x000fea0003800000 */
.L_x_7883:
[----:B------:R-:W-:-:S04]  /*2bc0*/  FMUL.FTZ R8, R8, 1.1920928955078125e-07 ;  /* 0x3400000008087820 */ /* 0x000fc80000410000 */
[----:B------:R-:W-:-:S07]  /*2bd0*/  FMUL.FTZ R7, R7, R8 ;  /* 0x0000000807077220 */ /* 0x000fce0000410000 */
.L_x_7878:
[----:B------:R-:W-:Y:S05]  /*2be0*/  BSYNC B0 ;  /* 0x0000000000007941 */ /* 0x000fea0003800000 */
.L_x_7877:
[C---:B------:R-:W-:Y:S02]  /*2bf0*/  FSETP.GTU.FTZ.AND P0, PT, |R7|.reuse, +INF , PT ;  /* 0x7f8000000700780b */ /* 0x040fe40003f1c200 */
[----:B------:R-:W-:-:S04]  /*2c00*/  LOP3.LUT R6, R7, 0x80000000, R6, 0xb8, !PT ;  /* 0x8000000007067812 */ /* 0x000fc800078eb806 */
[----:B------:R-:W-:-:S04]  /*2c10*/  FSEL R7, R7, R6, P0 ;  /* 0x0000000607077208 */ /* 0x000fc80000000000 */
[----:B------:R-:W-:-:S07]  /*2c20*/  F2FP.F16.F32.PACK_AB R7, RZ, R7 ;  /* 0x00000007ff07723e */ /* 0x000fce00000000ff */
.L_x_7876:
[----:B------:R-:W-:Y:S05]  /*2c30*/  BSYNC B1 ;  /* 0x0000000000017941 */ /* 0x000fea0003800000 */
.L_x_7875:
        /* <DEDUP_REMOVED lines=34> */
.L_x_7893:
[----:B------:R-:W-:Y:S01]  /*2e60*/  FSETP.GEU.FTZ.AND P0, PT, R9, -R13, PT ;  /* 0x8000000d0900720b */ /* 0x000fe20003f1e000 */
[----:B------:R-:W-:-:S12]  /*2e70*/  FADD.FTZ R11, R11, -1 ;  /* 0xbf8000000b0b7421 */ /* 0x000fd80000010000 */
[----:B------:R-:W-:-:S07]  /*2e80*/  @!P0 FADD.FTZ R11, R11, -1 ;  /* 0xbf8000000b0b8421 */ /* 0x000fce0000010000 */
.L_x_7892:
[----:B------:R-:W-:Y:S05]  /*2e90*/  BSYNC B2 ;  /* 0x0000000000027941 */ /* 0x000fea0003800000 */
.L_x_7891:
[----:B------:R-:W-:Y:S01]  /*2ea0*/  FFMA.FTZ R8, -R13, R11, R8 ;  /* 0x0000000b0d087223 */ /* 0x000fe20000010108 */
[----:B------:R-:W-:Y:S06]  /*2eb0*/  BRA `(.L_x_7889) ;  /* 0x00000000007c7947 */ /* 0x000fec0003800000 */
.L_x_7890:
        /* <DEDUP_REMOVED lines=15> */
.L_x_7896:
        /* <DEDUP_REMOVED lines=13> */
.L_x_7895:
[----:B------:R-:W-:Y:S05]  /*3080*/  BSYNC B2 ;  /* 0x0000000000027941 */ /* 0x000fea0003800000 */
.L_x_7894:
[----:B------:R-:W-:-:S04]  /*3090*/  FMUL.FTZ R9, R9, 1.1920928955078125e-07 ;  /* 0x3400000009097820 */ /* 0x000fc80000410000 */
[----:B------:R-:W-:-:S07]  /*30a0*/  FMUL.FTZ R8, R8, R9 ;  /* 0x0000000908087220 */ /* 0x000fce0000410000 */
.L_x_7889:
[----:B------:R-:W-:Y:S05]  /*30b0*/  BSYNC B0 ;  /* 0x0000000000007941 */ /* 0x000fea0003800000 */
.L_x_7888:
[C---:B------:R-:W-:Y:S02]  /*30c0*/  FSETP.GTU.FTZ.AND P0, PT, |R8|.reuse, +INF , PT ;  /* 0x7f8000000800780b */ /* 0x040fe40003f1c200 */
[----:B------:R-:W-:-:S04]  /*30d0*/  LOP3.LUT R5, R8, 0x80000000, R5, 0xb8, !PT ;  /* 0x8000000008057812 */ /* 0x000fc800078eb805 */
[----:B------:R-:W-:-:S04]  /*30e0*/  FSEL R5, R8, R5, P0 ;  /* 0x0000000508057208 */ /* 0x000fc80000000000 */
[----:B------:R-:W-:-:S07]  /*30f0*/  F2FP.F16.F32.PACK_AB R5, RZ, R5 ;  /* 0x00000005ff05723e */ /* 0x000fce00000000ff */
.L_x_7887:
[----:B------:R-:W-:Y:S05]  /*3100*/  BSYNC B1 ;  /* 0x0000000000017941 */ /* 0x000fea0003800000 */
.L_x_7886:
        /* <DEDUP_REMOVED lines=34> */
.L_x_7904:
[----:B------:R-:W-:Y:S01]  /*3330*/  FSETP.GEU.FTZ.AND P0, PT, R13, -R12, PT ;  /* 0x8000000c0d00720b */ /* 0x000fe20003f1e000 */
[----:B------:R-:W-:-:S12]  /*3340*/  FADD.FTZ R0, R0, -1 ;  /* 0xbf80000000007421 */ /* 0x000fd80000010000 */
[----:B------:R-:W-:-:S07]  /*3350*/  @!P0 FADD.FTZ R0, R0, -1 ;  /* 0xbf80000000008421 */ /* 0x000fce0000010000 */
.L_x_7903:
[----:B------:R-:W-:Y:S05]  /*3360*/  BSYNC B2 ;  /* 0x0000000000027941 */ /* 0x000fea0003800000 */
.L_x_7902:
[----:B------:R-:W-:Y:S01]  /*3370*/  FFMA.FTZ R9, -R12, R0, R9 ;  /* 0x000000000c097223 */ /* 0x000fe20000010109 */
[----:B------:R-:W-:Y:S06]  /*3380*/  BRA `(.L_x_7900) ;  /* 0x00000000007c7947 */ /* 0x000fec0003800000 */
.L_x_7901:
        /* <DEDUP_REMOVED lines=15> */
.L_x_7907:
        /* <DEDUP_REMOVED lines=13> */
.L_x_7906:
[----:B------:R-:W-:Y:S05]  /*3550*/  BSYNC B2 ;  /* 0x0000000000027941 */ /* 0x000fea0003800000 */
.L_x_7905:
[----:B------:R-:W-:-:S04]  /*3560*/  FMUL.FTZ R10, R10, 1.1920928955078125e-07 ;  /* 0x340000000a0a7820 */ /* 0x000fc80000410000 */
[----:B------:R-:W-:-:S07]  /*3570*/  FMUL.FTZ R9, R9, R10 ;  /* 0x0000000a09097220 */ /* 0x000fce0000410000 */
.L_x_7900:
[----:B------:R-:W-:Y:S05]  /*3580*/  BSYNC B0 ;  /* 0x0000000000007941 */ /* 0x000fea0003800000 */
.L_x_7899:
[C---:B------:R-:W-:Y:S02]  /*3590*/  FSETP.GTU.FTZ.AND P0, PT, |R9|.reuse, +INF , PT ;  /* 0x7f8000000900780b */ /* 0x040fe40003f1c200 */
[----:B------:R-:W-:-:S04]  /*35a0*/  LOP3.LUT R8, R9, 0x80000000, R8, 0xb8, !PT ;  /* 0x8000000009087812 */ /* 0x000fc800078eb808 */
[----:B------:R-:W-:-:S04]  /*35b0*/  FSEL R8, R9, R8, P0 ;  /* 0x0000000809087208 */ /* 0x000fc80000000000 */
[----:B------:R-:W-:-:S07]  /*35c0*/  F2FP.F16.F32.PACK_AB R8, RZ, R8 ;  /* 0x00000008ff08723e */ /* 0x000fce00000000ff */
.L_x_7898:
[----:B------:R-:W-:Y:S05]  /*35d0*/  BSYNC B1 ;  /* 0x0000000000017941 */ /* 0x000fea0003800000 */
.L_x_7897:
        /* <DEDUP_REMOVED lines=34> */
.L_x_7915:
[----:B------:R-:W-:Y:S01]  /*3800*/  FSETP.GEU.FTZ.AND P0, PT, R11, -R15, PT ;  /* 0x8000000f0b00720b */ /* 0x000fe20003f1e000 */
[----:B------:R-:W-:-:S12]  /*3810*/  FADD.FTZ R13, R13, -1 ;  /* 0xbf8000000d0d7421 */ /* 0x000fd80000010000 */
[----:B------:R-:W-:-:S07]  /*3820*/  @!P0 FADD.FTZ R13, R13, -1 ;  /* 0xbf8000000d0d8421 */ /* 0x000fce0000010000 */
.L_x_7914:
[----:B------:R-:W-:Y:S05]  /*3830*/  BSYNC B2 ;  /* 0x0000000000027941 */ /* 0x000fea0003800000 */
.L_x_7913:
[----:B------:R-:W-:Y:S01]  /*3840*/  FFMA.FTZ R10, -R15, R13, R10 ;  /* 0x0000000d0f0a7223 */ /* 0x000fe2000001010a */
[----:B------:R-:W-:Y:S06]  /*3850*/  BRA `(.L_x_7911) ;  /* 0x00000000007c7947 */ /* 0x000fec0003800000 */
.L_x_7912:
        /* <DEDUP_REMOVED lines=15> */
.L_x_7918:
        /* <DEDUP_REMOVED lines=13> */
.L_x_7917:
[----:B------:R-:W-:Y:S05]  /*3a20*/  BSYNC B2 ;  /* 0x0000000000027941 */ /* 0x000fea0003800000 */
.L_x_7916:
[----:B------:R-:W-:-:S04]  /*3a30*/  FMUL.FTZ R11, R11, 1.1920928955078125e-07 ;  /* 0x340000000b0b7820 */ /* 0x000fc80000410000 */
[----:B------:R-:W-:-:S07]  /*3a40*/  FMUL.FTZ R10, R10, R11 ;  /* 0x0000000b0a0a7220 */ /* 0x000fce0000410000 */
.L_x_7911:
[----:B------:R-:W-:Y:S05]  /*3a50*/  BSYNC B0 ;  /* 0x0000000000007941 */ /* 0x000fea0003800000 */
.L_x_7910:
[C---:B------:R-:W-:Y:S02]  /*3a60*/  FSETP.GTU.FTZ.AND P0, PT, |R10|.reuse, +INF , PT ;  /* 0x7f8000000a00780b */ /* 0x040fe40003f1c200 */
[----:B------:R-:W-:-:S04]  /*3a70*/  LOP3.LUT R9, R10, 0x80000000, R9, 0xb8, !PT ;  /* 0x800000000a097812 */ /* 0x000fc800078eb809 */
[----:B------:R-:W-:-:S04]  /*3a80*/  FSEL R9, R10, R9, P0 ;  /* 0x000000090a097208 */ /* 0x000fc80000000000 */
[----:B------:R-:W-:-:S07]  /*3a90*/  F2FP.F16.F32.PACK_AB R9, RZ, R9 ;  /* 0x00000009ff09723e */ /* 0x000fce00000000ff */
.L_x_7909:
[----:B------:R-:W-:Y:S05]  /*3aa0*/  BSYNC B1 ;  /* 0x0000000000017941 */ /* 0x000fea0003800000 */
.L_x_7908:
        /* <DEDUP_REMOVED lines=34> */
.L_x_7926:
[----:B------:R-:W-:Y:S01]  /*3cd0*/  FSETP.GEU.FTZ.AND P0, PT, R15, -R14, PT ;  /* 0x8000000e0f00720b */ /* 0x000fe20003f1e000 */
[----:B------:R-:W-:-:S12]  /*3ce0*/  FADD.FTZ R0, R0, -1 ;  /* 0xbf80000000007421 */ /* 0x000fd80000010000 */
[----:B------:R-:W-:-:S07]  /*3cf0*/  @!P0 FADD.FTZ R0, R0, -1 ;  /* 0xbf80000000008421 */ /* 0x000fce0000010000 */
.L_x_7925:
[----:B------:R-:W-:Y:S05]  /*3d00*/  BSYNC B2 ;  /* 0x0000000000027941 */ /* 0x000fea0003800000 */
.L_x_7924:
[----:B------:R-:W-:Y:S01]  /*3d10*/  FFMA.FTZ R11, -R14, R0, R11 ;  /* 0x000000000e0b7223 */ /* 0x000fe2000001010b */
[----:B------:R-:W-:Y:S06]  /*3d20*/  BRA `(.L_x_7922) ;  /* 0x00000000007c7947 */ /* 0x000fec0003800000 */
.L_x_7923:
        /* <DEDUP_REMOVED lines=15> */
.L_x_7929:
        /* <DEDUP_REMOVED lines=13> */
.L_x_7928:
[----:B------:R-:W-:Y:S05]  /*3ef0*/  BSYNC B2 ;  /* 0x0000000000027941 */ /* 0x000fea0003800000 */
.L_x_7927:
[----:B------:R-:W-:-:S04]  /*3f00*/  FMUL.FTZ R12, R12, 1.1920928955078125e-07 ;  /* 0x340000000c0c7820 */ /* 0x000fc80000410000 */
[----:B------:R-:W-:-:S07]  /*3f10*/  FMUL.FTZ R11, R11, R12 ;  /* 0x0000000c0b0b7220 */ /* 0x000fce0000410000 */
.L_x_7922:
[----:B------:R-:W-:Y:S05]  /*3f20*/  BSYNC B0 ;  /* 0x0000000000007941 */ /* 0x000fea0003800000 */
.L_x_7921:
[C---:B------:R-:W-:Y:S02]  /*3f30*/  FSETP.GTU.FTZ.AND P0, PT, |R11|.reuse, +INF , PT ;  /* 0x7f8000000b00780b */ /* 0x040fe40003f1c200 */
[----:B------:R-:W-:-:S04]  /*3f40*/  LOP3.LUT R10, R11, 0x80000000, R10, 0xb8, !PT ;  /* 0x800000000b0a7812 */ /* 0x000fc800078eb80a */
[----:B------:R-:W-:-:S04]  /*3f50*/  FSEL R10, R11, R10, P0 ;  /* 0x0000000a0b0a7208 */ /* 0x000fc80000000000 */
[----:B------:R-:W-:-:S07]  /*3f60*/  F2FP.F16.F32.PACK_AB R10, RZ, R10 ;  /* 0x0000000aff0a723e */ /* 0x000fce00000000ff */
.L_x_7920:
[----:B------:R-:W-:Y:S05]  /*3f70*/  BSYNC B1 ;  /* 0x0000000000017941 */ /* 0x000fea0003800000 */
.L_x_7919:
        /* <DEDUP_REMOVED lines=34> */
.L_x_7937:
[----:B------:R-:W-:Y:S01]  /*41a0*/  FSETP.GEU.FTZ.AND P0, PT, R13, -R19, PT ;  /* 0x800000130d00720b */ /* 0x000fe20003f1e000 */
[----:B------:R-:W-:-:S12]  /*41b0*/  FADD.FTZ R15, R15, -1 ;  /* 0xbf8000000f0f7421 */ /* 0x000fd80000010000 */
[----:B------:R-:W-:-:S07]  /*41c0*/  @!P0 FADD.FTZ R15, R15, -1 ;  /* 0xbf8000000f0f8421 */ /* 0x000fce0000010000 */
.L_x_7936:
[----:B------:R-:W-:Y:S05]  /*41d0*/  BSYNC B2 ;  /* 0x0000000000027941 */ /* 0x000fea0003800000 */
.L_x_7935:
[----:B------:R-:W-:Y:S01]  /*41e0*/  FFMA.FTZ R12, -R19, R15, R12 ;  /* 0x0000000f130c7223 */ /* 0x000fe2000001010c */
[----:B------:R-:W-:Y:S06]  /*41f0*/  BRA `(.L_x_7933) ;  /* 0x00000000007c7947 */ /* 0x000fec0003800000 */
.L_x_7934:
        /* <DEDUP_REMOVED lines=15> */
.L_x_7940:
        /* <DEDUP_REMOVED lines=13> */
.L_x_7939:
[----:B------:R-:W-:Y:S05]  /*43c0*/  BSYNC B2 ;  /* 0x0000000000027941 */ /* 0x000fea0003800000 */
.L_x_7938:
[----:B------:R-:W-:-:S04]  /*43d0*/  FMUL.FTZ R13, R13, 1.1920928955078125e-07 ;  /* 0x340000000d0d7820 */ /* 0x000fc80000410000 */
[----:B------:R-:W-:-:S07]  /*43e0*/  FMUL.FTZ R12, R12, R13 ;  /* 0x0000000d0c0c7220 */ /* 0x000fce0000410000 */
.L_x_7933:
[----:B------:R-:W-:Y:S05]  /*43f0*/  BSYNC B0 ;  /* 0x0000000000007941 */ /* 0x000fea0003800000 */
.L_x_7932:
[C---:B------:R-:W-:Y:S02]  /*4400*/  FSETP.GTU.FTZ.AND P0, PT, |R12|.reuse, +INF , PT ;  /* 0x7f8000000c00780b */ /* 0x040fe40003f1c200 */
[----:B------:R-:W-:-:S04]  /*4410*/  LOP3.LUT R11, R12, 0x80000000, R11, 0xb8, !PT ;  /* 0x800000000c0b7812 */ /* 0x000fc800078eb80b */
[----:B------:R-:W-:-:S04]  /*4420*/  FSEL R11, R12, R11, P0 ;  /* 0x0000000b0c0b7208 */ /* 0x000fc80000000000 */
[----:B------:R-:W-:-:S07]  /*4430*/  F2FP.F16.F32.PACK_AB R11, RZ, R11 ;  /* 0x0000000bff0b723e */ /* 0x000fce00000000ff */
.L_x_7931:
[----:B------:R-:W-:Y:S05]  /*4440*/  BSYNC B1 ;  /* 0x0000000000017941 */ /* 0x000fea0003800000 */
.L_x_7930:
        /* <DEDUP_REMOVED lines=34> */
.L_x_7948:
[----:B------:R-:W-:Y:S01]  /*4670*/  FSETP.GEU.FTZ.AND P0, PT, R15, -R18, PT ;  /* 0x800000120f00720b */ /* 0x000fe20003f1e000 */
[----:B------:R-:W-:-:S12]  /*4680*/  FADD.FTZ R0, R0, -1 ;  /* 0xbf80000000007421 */ /* 0x000fd80000010000 */
[----:B------:R-:W-:-:S07]  /*4690*/  @!P0 FADD.FTZ R0, R0, -1 ;  /* 0xbf80000000008421 */ /* 0x000fce0000010000 */
.L_x_7947:
[----:B------:R-:W-:Y:S05]  /*46a0*/  BSYNC B2 ;  /* 0x0000000000027941 */ /* 0x000fea0003800000 */
.L_x_7946:
[----:B------:R-:W-:Y:S01]  /*46b0*/  FFMA.FTZ R13, -R18, R0, R13 ;  /* 0x00000000120d7223 */ /* 0x000fe2000001010d */
[----:B------:R-:W-:Y:S06]  /*46c0*/  BRA `(.L_x_7944) ;  /* 0x00000000007c7947 */ /* 0x000fec0003800000 */
.L_x_7945:
        /* <DEDUP_REMOVED lines=15> */
.L_x_7951:
        /* <DEDUP_REMOVED lines=13> */
.L_x_7950:
[----:B------:R-:W-:Y:S05]  /*4890*/  BSYNC B2 ;  /* 0x0000000000027941 */ /* 0x000fea0003800000 */
.L_x_7949:
[----:B------:R-:W-:-:S04]  /*48a0*/  FMUL.FTZ R14, R14, 1.1920928955078125e-07 ;  /* 0x340000000e0e7820 */ /* 0x000fc80000410000 */
[----:B------:R-:W-:-:S07]  /*48b0*/  FMUL.FTZ R13, R13, R14 ;  /* 0x0000000e0d0d7220 */ /* 0x000fce0000410000 */
.L_x_7944:
[----:B------:R-:W-:Y:S05]  /*48c0*/  BSYNC B0 ;  /* 0x0000000000007941 */ /* 0x000fea0003800000 */
.L_x_7943:
[C---:B------:R-:W-:Y:S02]  /*48d0*/  FSETP.GTU.FTZ.AND P0, PT, |R13|.reuse, +INF , PT ;  /* 0x7f8000000d00780b */ /* 0x040fe40003f1c200 */
[----:B------:R-:W-:-:S04]  /*48e0*/  LOP3.LUT R12, R13, 0x80000000, R12, 0xb8, !PT ;  /* 0x800000000d0c7812 */ /* 0x000fc800078eb80c */
[----:B------:R-:W-:-:S04]  /*48f0*/  FSEL R12, R13, R12, P0 ;  /* 0x0000000c0d0c7208 */ /* 0x000fc80000000000 */
[----:B------:R-:W-:-:S07]  /*4900*/  F2FP.F16.F32.PACK_AB R12, RZ, R12 ;  /* 0x0000000cff0c723e */ /* 0x000fce00000000ff */
.L_x_7942:
[----:B------:R-:W-:Y:S05]  /*4910*/  BSYNC B1 ;  /* 0x0000000000017941 */ /* 0x000fea0003800000 */
.L_x_7941:
        /* <DEDUP_REMOVED lines=34> */
.L_x_7959:
[----:B------:R-:W-:Y:S01]  /*4b40*/  FSETP.GEU.FTZ.AND P0, PT, R15, -R19, PT ;  /* 0x800000130f00720b */ /* 0x000fe20003f1e000 */
[----:B------:R-:W-:-:S12]  /*4b50*/  FADD.FTZ R17, R17, -1 ;  /* 0xbf80000011117421 */ /* 0x000fd80000010000 */
[----:B------:R-:W-:-:S07]  /*4b60*/  @!P0 FADD.FTZ R17, R17, -1 ;  /* 0xbf80000011118421 */ /* 0x000fce0000010000 */
.L_x_7958:
[----:B------:R-:W-:Y:S05]  /*4b70*/  BSYNC B2 ;  /* 0x0000000000027941 */ /* 0x000fea0003800000 */
.L_x_7957:
[----:B------:R-:W-:Y:S01]  /*4b80*/  FFMA.FTZ R14, -R19, R17, R14 ;  /* 0x00000011130e7223 */ /* 0x000fe2000001010e */
[----:B------:R-:W-:Y:S06]  /*4b90*/  BRA `(.L_x_7955) ;  /* 0x00000000007c7947 */ /* 0x000fec0003800000 */
.L_x_7956:
        /* <DEDUP_REMOVED lines=15> */
.L_x_7962:
        /* <DEDUP_REMOVED lines=13> */
.L_x_7961:
[----:B------:R-:W-:Y:S05]  /*4d60*/  BSYNC B2 ;  /* 0x0000000000027941 */ /* 0x000fea0003800000 */
.L_x_7960:
[----:B------:R-:W-:-:S04]  /*4d70*/  FMUL.FTZ R15, R15, 1.1920928955078125e-07 ;  /* 0x340000000f0f7820 */ /* 0x000fc80000410000 */
[----:B------:R-:W-:-:S07]  /*4d80*/  FMUL.FTZ R14, R14, R15 ;  /* 0x0000000f0e0e7220 */ /* 0x000fce0000410000 */
.L_x_7955:
[----:B------:R-:W-:Y:S05]  /*4d90*/  BSYNC B0 ;  /* 0x0000000000007941 */ /* 0x000fea0003800000 */
.L_x_7954:
[C---:B------:R-:W-:Y:S02]  /*4da0*/  FSETP.GTU.FTZ.AND P0, PT, |R14|.reuse, +INF , PT ;  /* 0x7f8000000e00780b */ /* 0x040fe40003f1c200 */
[----:B------:R-:W-:-:S04]  /*4db0*/  LOP3.LUT R13, R14, 0x80000000, R13, 0xb8, !PT ;  /* 0x800000000e0d7812 */ /* 0x000fc800078eb80d */
[----:B------:R-:W-:-:S04]  /*4dc0*/  FSEL R0, R14, R13, P0 ;  /* 0x0000000d0e007208 */ /* 0x000fc80000000000 */
[----:B------:R-:W-:-:S07]  /*4dd0*/  F2FP.F16.F32.PACK_AB R0, RZ, R0 ;  /* 0x00000000ff00723e */ /* 0x000fce00000000ff */
.L_x_7953:
[----:B------:R-:W-:Y:S05]  /*4de0*/  BSYNC B1 ;  /* 0x0000000000017941 */ /* 0x000fea0003800000 */
.L_x_7952:
        /* <DEDUP_REMOVED lines=16> */
.L_x_7965:
[----:B------:R-:W-:-:S13]  /*4ef0*/  ISETP.GE.AND P0, PT, R4, R3, PT ;  /* 0x000000030400720c */ /* 0x000fda0003f06270 */
[----:B------:R-:W-:Y:S05]  /*4f00*/  @P0 BRA `(.L_x_7967) ;  /* 0x0000000000300947 */ /* 0x000fea0003800000 */
[----:B--2---:R-:W2:Y:S01]  /*4f10*/  LDC.64 R6, c[0x0][0x218] ;  /* 0x00008600ff067b82 */ /* 0x004ea20000000a00 */
[----:B------:R-:W-:Y:S01]  /*4f20*/  IADD3 R5, R2, R4, RZ ;  /* 0x0000000402057210 */ /* 0x000fe20007ffe0ff */
[----:B------:R-:W-:-:S04]  /*4f30*/  VIADD R4, R4, 0x80 ;  /* 0x0000008004047836 */ /* 0x000fc80000000000 */
[----:B--2---:R-:W-:-:S05]  /*4f40*/  IMAD.WIDE.U32 R6, R5, 0x2, R6 ;  /* 0x0000000205067825 */ /* 0x004fca00078e0006 */
[----:B------:R2:W-:Y:S02]  /*4f50*/  STG.E.U16 desc[UR4][R6.64], R8 ;  /* 0x0000000806007986 */ /* 0x0005e4000c101504 */
.L_x_7966:
[----:B------:R-:W-:-:S13]  /*4f60*/  ISETP.GE.AND P0, PT, R4, R3, PT ;  /* 0x000000030400720c */ /* 0x000fda0003f06270 */
[----:B------:R-:W-:Y:S05]  /*4f70*/  @P0 BRA `(.L_x_7968) ;  /* 0x0000000000300947 */ /* 0x000fea0003800000 */
[----:B0-2---:R-:W0:Y:S01]  /*4f80*/  LDC.64 R6, c[0x0][0x218] ;  /* 0x00008600ff067b82 */ /* 0x005e220000000a00 */
[----:B------:R-:W-:Y:S01]  /*4f90*/  IADD3 R5, R2, R4, RZ ;  /* 0x0000000402057210 */ /* 0x000fe20007ffe0ff */
[----:B------:R-:W-:-:S04]  /*4fa0*/  VIADD R4, R4, 0x80 ;  /* 0x0000008004047836 */ /* 0x000fc80000000000 */
[----:B0-----:R-:W-:-:S05]  /*4fb0*/  IMAD.WIDE.U32 R6, R5, 0x2, R6 ;  /* 0x0000000205067825 */ /* 0x001fca00078e0006 */
[----:B------:R3:W-:Y:S02]  /*4fc0*/  STG.E.U16 desc[UR4][R6.64], R9 ;  /* 0x0000000906007986 */ /* 0x0007e4000c101504 */
.L_x_7967:
[----:B------:R-:W-:-:S13]  /*4fd0*/  ISETP.GE.AND P0, PT, R4, R3, PT ;  /* 0x000000030400720c */ /* 0x000fda0003f06270 */
[----:B------:R-:W-:Y:S05]  /*4fe0*/  @P0 BRA `(.L_x_7969) ;  /* 0x0000000000340947 */ /* 0x000fea0003800000 */
[----:B--23--:R-:W2:Y:S01]  /*4ff0*/  LDC.64 R6, c[0x0][0x218] ;  /* 0x00008600ff067b82 */ /* 0x00cea20000000a00 */
[----:B------:R-:W-:Y:S01]  /*5000*/  IADD3 R5, R2, R4, RZ ;  /* 0x0000000402057210 */ /* 0x000fe20007ffe0ff */
[----:B------:R-:W-:-:S04]  /*5010*/  VIADD R4, R4, 0x80 ;  /* 0x0000008004047836 */ /* 0x000fc80000000000 */
[----:B--2---:R-:W-:-:S05]  /*5020*/  IMAD.WIDE.U32 R6, R5, 0x2, R6 ;  /* 0x0000000205067825 */ /* 0x004fca00078e0006 */
[----:B------:R3:W-:Y:S02]  /*5030*/  STG.E.U16 desc[UR4][R6.64], R10 ;  /* 0x0000000a06007986 */ /* 0x0007e4000c101504 */
.L_x_7968:
        /* <DEDUP_REMOVED lines=8> */
.L_x_7969:
[----:B------:R-:W-:Y:S05]  /*50c0*/  BSYNC B1 ;  /* 0x0000000000017941 */ /* 0x000fea0003800000 */
.L_x_7964:
[----:B------:R-:W-:-:S13]  /*50d0*/  ISETP.GE.AND P0, PT, R4, R3, PT ;  /* 0x000000030400720c */ /* 0x000fda0003f06270 */
[----:B--234-:R-:W2:Y:S01]  /*50e0*/  @!P0 LDC.64 R6, c[0x0][0x218] ;  /* 0x00008600ff068b82 */ /* 0x01cea20000000a00 */
[----:B------:R-:W-:Y:S01]  /*50f0*/  @!P0 IADD3 R5, R2, R4, RZ ;  /* 0x0000000402058210 */ /* 0x000fe20007ffe0ff */
[----:B------:R-:W-:-:S04]  /*5100*/  @!P0 VIADD R4, R4, 0x80 ;  /* 0x0000008004048836 */ /* 0x000fc80000000000 */
[----:B--2---:R-:W-:-:S05]  /*5110*/  @!P0 IMAD.WIDE.U32 R6, R5, 0x2, R6 ;  /* 0x0000000205068825 */ /* 0x004fca00078e0006 */
[----:B------:R4:W-:Y:S02]  /*5120*/  @!P0 STG.E.U16 desc[UR4][R6.64], R12 ;  /* 0x0000000c06008986 */ /* 0x0009e4000c101504 */
.L_x_7970:
[----:B------:R-:W-:Y:S05]  /*5130*/  BSYNC B0 ;  /* 0x0000000000007941 */ /* 0x000fea0003800000 */
.L_x_7963:
        /* <DEDUP_REMOVED lines=8> */
.L_x_7971:
        /* <DEDUP_REMOVED lines=12> */
.L_x_57338:


//--------------------- .text._ZN2at6native18elementwise_kernelILi128ELi4EZNS0_15gpu_kernel_implINS0_13BinaryFunctorIfffZZZNS0_16fmod_kernel_cudaERNS_18TensorIteratorBaseEENKUlvE0_clEvENKUlvE0_clEvEUlffE_EEEEvS5_RKT_EUliE_EEviT1_ --------------------------
	.section	.text._ZN2at6native18elementwise_kernelILi128ELi4EZNS0_15gpu_kernel_implINS0_13BinaryFunctorIfffZZZNS0_16fmod_kernel_cudaERNS_18TensorIteratorBaseEENKUlvE0_clEvENKUlvE0_clEvEUlffE_EEEEvS5_RKT_EUliE_EEviT1_,"ax",@progbits
	.align	128
        .global         _ZN2at6native18elementwise_kernelILi128ELi4EZNS0_15gpu_kernel_implINS0_13BinaryFunctorIfffZZZNS0_16fmod_kernel_cudaERNS_18TensorIteratorBaseEENKUlvE0_clEvENKUlvE0_clEvEUlffE_EEEEvS5_RKT_EUliE_EEviT1_
        .type           _ZN2at6native18elementwise_kernelILi128ELi4EZNS0_15gpu_kernel_implINS0_13BinaryFunctorIfffZZZNS0_16fmod_kernel_cudaERNS_18TensorIteratorBaseEENKUlvE0_clEvENKUlvE0_clEvEUlffE_EEEEvS5_RKT_EUliE_EEviT1_,@function
        .size           _ZN2at6native18elementwise_kernelILi128ELi4EZNS0_15gpu_kernel_implINS0_13BinaryFunctorIfffZZZNS0_16fmod_kernel_cudaERNS_18TensorIteratorBaseEENKUlvE0_clEvENKUlvE0_clEvEUlffE_EEEEvS5_RKT_EUliE_EEviT1_,(.L_x_57339 - _ZN2at6native18elementwise_kernelILi128ELi4EZNS0_15gpu_kernel_implINS0_13BinaryFunctorIfffZZZNS0_16fmod_kernel_cudaERNS_18TensorIteratorBaseEENKUlvE0_clEvENKUlvE0_clEvEUlffE_EEEEvS5_RKT_EUliE_EEviT1_)
        .other          _ZN2at6native18elementwise_kernelILi128ELi4EZNS0_15gpu_kernel_implINS0_13BinaryFunctorIfffZZZNS0_16fmod_kernel_cudaERNS_18TensorIteratorBaseEENKUlvE0_clEvENKUlvE0_clEvEUlffE_EEEEvS5_RKT_EUliE_EEviT1_,@"STO_CUDA_ENTRY STV_DEFAULT"
_ZN2at6native18elementwise_kernelILi128ELi4EZNS0_15gpu_kernel_implINS0_13BinaryFunctorIfffZZZNS0_16fmod_kernel_cudaERNS_18TensorIteratorBaseEENKUlvE0_clEvENKUlvE0_clEvEUlffE_EEEEvS5_RKT_EUliE_EEviT1_:
.text._ZN2at6native18elementwise_kernelILi128ELi4EZNS0_15gpu_kernel_implINS0_13BinaryFunctorIfffZZZNS0_16fmod_kernel_cudaERNS_18TensorIteratorBaseEENKUlvE0_clEvENKUlvE0_clEvEUlffE_EEEEvS5_RKT_EUliE_EEviT1_:
        /* <DEDUP_REMOVED lines=364> */
.L_x_7974:
[----:B------:R-:W0:Y:S01]  /*16c0*/  LDC.U8 R5, c[0x0][0x492] ;  /* 0x00012480ff057b82 */ /* 0x000e220000000000 */
[----:B------:R-:W-:Y:S01]  /*16d0*/  ULDC.64 UR4, c[0x0][0x478] ;  /* 0x00011e0000047ab9 */ /* 0x000fe20000000a00 */
[----:B------:R-:W-:Y:S01]  /*16e0*/  ULDC.64 UR6, c[0x0][0x480] ;  /* 0x0001200000067ab9 */ /* 0x000fe20000000a00 */
[----:B------:R-:W-:Y:S01]  /*16f0*/  IADD3 R16, P1, R16, UR4, RZ ;  /* 0x0000000410107c10 */ /* 0x000fe2000ff3e0ff */
[----:B------:R-:W-:Y:S01]  /*1700*/  BSSY B6, `(.L_x_7975) ;  /* 0x00000e0000067945 */ /* 0x000fe20003800000 */
        /* <DEDUP_REMOVED lines=15> */
[----:B--2---:R0:W1:Y:S01]  /*1800*/  I2F.S16 R19, R2 ;  /* 0x0000000200137306 */ /* 0x0040620000101400 */
[----:B------:R-:W-:Y:S05]  /*1810*/  BRA `(.L_x_7981) ;  /* 0x0000000c00387947 */ /* 0x000fea0003800000 */
.L_x_7979:
[----:B------:R-:W2:Y:S02]  /*1820*/  LDG.E.U8 R2, desc[UR36][R2.64] ;  /* 0x0000002402027981 */ /* 0x000ea4000c1e1100 */
[----:B--2---:R-:W-:Y:S01]  /*1830*/  I2FP.F32.U32 R19, R2 ;  /* 0x0000000200137245 */ /* 0x004fe20000201000 */
[----:B------:R-:W-:Y:S06]  /*1840*/  BRA `(.L_x_7981) ;  /* 0x0000000c002c7947 */ /* 0x000fec0003800000 */
.L_x_7978:
[----:B------:R-:W-:-:S13]  /*1850*/  ISETP.NE.AND P0, PT, R4, 0x2, PT ;  /* 0x000000020400780c */ /* 0x000fda0003f05270 */
[----:B------:R-:W-:Y:S05]  /*1860*/  @!P0 BRA `(.L_x_7982) ;  /* 0x0000000000288947 */ /* 0x000fea0003800000 */
[----:B------:R-:W-:-:S13]  /*1870*/  ISETP.NE.AND P0, PT, R4, 0x3, PT ;  /* 0x000000030400780c */ /* 0x000fda0003f05270 */
[----:B------:R-:W-:Y:S05]  /*1880*/  @!P0 BRA `(.L_x_7983) ;  /* 0x0000000000148947 */ /* 0x000fea0003800000 */
[----:B------:R-:W-:-:S13]  /*1890*/  ISETP.NE.AND P0, PT, R4, 0x4, PT ;  /* 0x000000040400780c */ /* 0x000fda0003f05270 */
[----:B------:R-:W-:Y:S05]  /*18a0*/  @P0 BRA `(.L_x_7980) ;  /* 0x0000000800b80947 */ /* 0x000fea0003800000 */
[----:B------:R-:W2:Y:S02]  /*18b0*/  LDG.E.64 R2, desc[UR36][R2.64] ;  /* 0x0000002402027981 */ /* 0x000ea4000c1e1b00 */
[----:B--2---:R4:W0:Y:S01]  /*18c0*/  I2F.S64 R19, R2 ;  /* 0x0000000200137312 */ /* 0x0048220000301400 */
[----:B------:R-:W-:Y:S05]  /*18d0*/  BRA `(.L_x_7981) ;  /* 0x0000000c00087947 */ /* 0x000fea0003800000 */
.L_x_7983:
[----:B------:R-:W2:Y:S02]  /*18e0*/  LDG.E R2, desc[UR36][R2.64] ;  /* 0x0000002402027981 */ /* 0x000ea4000c1e1900 */
[----:B--2---:R-:W-:Y:S01]  /*18f0*/  I2FP.F32.S32 R19, R2 ;  /* 0x0000000200137245 */ /* 0x004fe20000201400 */
[----:B------:R-:W-:Y:S06]  /*1900*/  BRA `(.L_x_7981) ;  /* 0x0000000800fc7947 */ /* 0x000fec0003800000 */
.L_x_7982:
[----:B------:R-:W2:Y:S02]  /*1910*/  LDG.E.U16 R2, desc[UR36][R2.64] ;  /* 0x0000002402027981 */ /* 0x000ea4000c1e1500 */
[----:B--2---:R0:W1:Y:S01]  /*1920*/  I2F.S16 R19, R2 ;  /* 0x0000000200137306 */ /* 0x0040620000101400 */
[----:B------:R-:W-:Y:S05]  /*1930*/  BRA `(.L_x_7981) ;  /* 0x0000000800f07947 */ /* 0x000fea0003800000 */
.L_x_7977:
[----:B------:R-:W-:-:S13]  /*1940*/  ISETP.GT.AND P0, PT, R4, 0x6, PT ;  /* 0x000000060400780c */ /* 0x000fda0003f04270 */
[----:B------:R-:W-:Y:S05]  /*1950*/  @P0 BRA `(.L_x_7984) ;  /* 0x0000000000240947 */ /* 0x000fea0003800000 */
[----:B------:R-:W-:-:S13]  /*1960*/  ISETP.NE.AND P0, PT, R4, 0x5, PT ;  /* 0x000000050400780c */ /* 0x000fda0003f05270 */
[----:B------:R-:W-:Y:S05]  /*1970*/  @!P0 BRA `(.L_x_7985) ;  /* 0x0000000000108947 */ /* 0x000fea0003800000 */
[----:B------:R-:W-:-:S13]  /*1980*/  ISETP.NE.AND P0, PT, R4, 0x6, PT ;  /* 0x000000060400780c */ /* 0x000fda0003f05270 */
[----:B------:R-:W-:Y:S05]  /*1990*/  @P0 BRA `(.L_x_7980) ;  /* 0x00000008007c0947 */ /* 0x000fea0003800000 */
[----:B------:R2:W5:Y:S01]  /*19a0*/  LDG.E R19, desc[UR36][R2.64] ;  /* 0x0000002402137981 */ /* 0x000562000c1e1900 */
[----:B------:R-:W-:Y:S05]  /*19b0*/  BRA `(.L_x_7981) ;  /* 0x0000000800d07947 */ /* 0x000fea0003800000 */
.L_x_7985:
[----:B------:R-:W2:Y:S02]  /*19c0*/  LDG.E.U16 R2, desc[UR36][R2.64] ;  /* 0x0000002402027981 */ /* 0x000ea4000c1e1500 */
[----:B--2---:R-:W-:Y:S01]  /*19d0*/  HADD2.F32 R19, -RZ, R2.H0_H0 ;  /* 0x20000002ff137230 */ /* 0x004fe20000004100 */
[----:B------:R-:W-:Y:S06]  /*19e0*/  BRA `(.L_x_7981) ;  /* 0x0000000800c47947 */ /* 0x000fec0003800000 */
.L_x_7984:
[----:B------:R-:W-:-:S13]  /*19f0*/  ISETP.NE.AND P0, PT, R4, 0x7, PT ;  /* 0x000000070400780c */ /* 0x000fda0003f05270 */
[----:B------:R-:W-:Y:S05]  /*1a00*/  @!P0 BRA `(.L_x_7986) ;  /* 0x0000000000248947 */ /* 0x000fea0003800000 */
[----:B------:R-:W-:-:S13]  /*1a10*/  ISETP.NE.AND P0, PT, R4, 0x8, PT ;  /* 0x000000080400780c */ /* 0x000fda0003f05270 */
[----:B------:R-:W-:Y:S05]  /*1a20*/  @!P0 BRA `(.L_x_7987) ;  /* 0x0000000000108947 */ /* 0x000fea0003800000 */
[----:B------:R-:W-:-:S13]  /*1a30*/  ISETP.NE.AND P0, PT, R4, 0x9, PT ;  /* 0x000000090400780c */ /* 0x000fda0003f05270 */
[----:B------:R-:W-:Y:S05]  /*1a40*/  @P0 BRA `(.L_x_7980) ;  /* 0x0000000800500947 */ /* 0x000fea0003800000 */
[----:B------:R3:W5:Y:S01]  /*1a50*/  LDG.E R19, desc[UR36][R2.64] ;  /* 0x0000002402137981 */ /* 0x000762000c1e1900 */
[----:B------:R-:W-:Y:S05]  /*1a60*/  BRA `(.L_x_7981) ;  /* 0x0000000800a47947 */ /* 0x000fea0003800000 */
.L_x_7987:
[----:B------:R-:W2:Y:S02]  /*1a70*/  LDG.E.U16 R2, desc[UR36][R2.64] ;  /* 0x0000002402027981 */ /* 0x000ea4000c1e1500 */
[----:B--2---:R-:W-:Y:S01]  /*1a80*/  HADD2.F32 R19, -RZ, R2.H0_H0 ;  /* 0x20000002ff137230 */ /* 0x004fe20000004100 */
[----:B------:R-:W-:Y:S06]  /*1a90*/  BRA `(.L_x_7981) ;  /* 0x0000000800987947 */ /* 0x000fec0003800000 */
.L_x_7986:
[----:B------:R-:W2:Y:S01]  /*1aa0*/  LDG.E.64 R2, desc[UR36][R2.64] ;  /* 0x0000002402027981 */ /* 0x000ea2000c1e1b00 */
[----:B------:R-:W-:Y:S01]  /*1ab0*/  UMOV UR4, 0xf0000000 ;  /* 0xf000000000047882 */ /* 0x000fe20000000000 */
[----:B------:R-:W-:Y:S01]  /*1ac0*/  UMOV UR5, 0x380fffff ;  /* 0x380fffff00057882 */ /* 0x000fe20000000000 */
[----:B--2---:R-:W0:Y:S01]  /*1ad0*/  F2F.F32.F64 R19, R2 ;  /* 0x0000000200137310 */ /* 0x004e220000301000 */
[----:B------:R-:W-:-:S14]  /*1ae0*/  DSETP.GEU.AND P0, PT, |R2|, UR4, PT ;  /* 0x0000000402007e2a */ /* 0x000fdc000bf0e200 */
[----:B0-----:R-:W-:Y:S01]  /*1af0*/  @!P0 FMUL R19, R19, 1.175494350822287508e-38 ;  /* 0x0080000013138820 */ /* 0x001fe20000400000 */
[----:B------:R-:W-:Y:S06]  /*1b00*/  BRA `(.L_x_7981) ;  /* 0x00000008007c7947 */ /* 0x000fec0003800000 */
.L_x_7976:
        /* <DEDUP_REMOVED lines=10> */
[----:B------:R-:W-:Y:S01]  /*1bb0*/  FSEL R19, RZ, 1, !P0 ;  /* 0x3f800000ff137808 */ /* 0x000fe20004000000 */
[----:B------:R-:W-:Y:S08]  /*1bc0*/  BRA `(.L_x_7981) ;  /* 0x00000008004c7947 */ /* 0x000ff00003800000 */
.L_x_7990:
[----:B------:R-:W2:Y:S01]  /*1bd0*/  LDG.E.64 R2, desc[UR36][R2.64] ;  /* 0x0000002402027981 */ /* 0x000ea2000c1e1b00 */
[----:B------:R-:W-:Y:S01]  /*1be0*/  UMOV UR4, 0xf0000000 ;  /* 0xf000000000047882 */ /* 0x000fe20000000000 */
[----:B------:R-:W-:Y:S01]  /*1bf0*/  UMOV UR5, 0x380fffff ;  /* 0x380fffff00057882 */ /* 0x000fe20000000000 */
[----:B--2---:R-:W0:Y:S01]  /*1c00*/  F2F.F32.F64 R19, R2 ;  /* 0x0000000200137310 */ /* 0x004e220000301000 */
[----:B------:R-:W-:-:S14]  /*1c10*/  DSETP.GEU.AND P0, PT, |R2|, UR4, PT ;  /* 0x0000000402007e2a */ /* 0x000fdc000bf0e200 */
[----:B0-----:R-:W-:Y:S01]  /*1c20*/  @!P0 FMUL R19, R19, 1.175494350822287508e-38 ;  /* 0x0080000013138820 */ /* 0x001fe20000400000 */
[----:B------:R-:W-:Y:S06]  /*1c30*/  BRA `(.L_x_7981) ;  /* 0x0000000800307947 */ /* 0x000fec0003800000 */
.L_x_7989:
        /* <DEDUP_REMOVED lines=16> */
[----:B------:R-:W-:Y:S01]  /*1d40*/  SEL R5, R4, RZ, P0 ;  /* 0x000000ff04057207 */ /* 0x000fe20000000000 */
[----:B------:R-:W-:-:S04]  /*1d50*/  VIADD R4, R0, 0x1000000 ;  /* 0x0100000000047836 */ /* 0x000fc80000000000 */
[----:B------:R-:W-:Y:S01]  /*1d60*/  IMAD R6, R5, R6, 0x3c000000 ;  /* 0x3c00000005067424 */ /* 0x000fe200078e0206 */
[----:B------:R-:W-:Y:S02]  /*1d70*/  SHF.L.U32 R5, R0, R5, RZ ;  /* 0x0000000500057219 */ /* 0x000fe400000006ff */
[----:B------:R-:W-:Y:S02]  /*1d80*/  SHF.R.S32.HI R4, RZ, 0x8, R4 ;  /* 0x00000008ff047819 */ /* 0x000fe40000011404 */
[----:B------:R-:W-:-:S04]  /*1d90*/  LEA.HI R5, R5, R6, RZ, 0x1c ;  /* 0x0000000605057211 */ /* 0x000fc800078fe0ff */
[----:B------:R-:W-:-:S04]  /*1da0*/  LOP3.LUT R5, R5, 0x7f800000, R4, 0xf8, !PT ;  /* 0x7f80000005057812 */ /* 0x000fc800078ef804 */
[----:B------:R-:W-:-:S04]  /*1db0*/  LOP3.LUT R2, R5, R2, RZ, 0x30, !PT ;  /* 0x0000000205027212 */ /* 0x000fc800078e30ff */
[----:B------:R-:W-:Y:S01]  /*1dc0*/  LOP3.LUT R19, R2, 0x80000000, R19, 0xf8, !PT ;  /* 0x8000000002137812 */ /* 0x000fe200078ef813 */
[----:B------:R-:W-:Y:S06]  /*1dd0*/  BRA `(.L_x_7981) ;  /* 0x0000000400c87947 */ /* 0x000fec0003800000 */
.L_x_7992:
        /* <DEDUP_REMOVED lines=11> */
[----:B------:R-:W-:Y:S01]  /*1e90*/  LOP3.LUT R19, R19, 0x80000000, R0, 0xf8, !PT ;  /* 0x8000000013137812 */ /* 0x000fe200078ef800 */
[----:B------:R-:W-:Y:S06]  /*1ea0*/  BRA `(.L_x_7981) ;  /* 0x0000000400947947 */ /* 0x000fec0003800000 */
.L_x_7991:
[----:B------:R-:W2:Y:S02]  /*1eb0*/  LDG.E.U16 R2, desc[UR36][R2.64] ;  /* 0x0000002402027981 */ /* 0x000ea4000c1e1500 */
[----:B--2---:R-:W-:Y:S01]  /*1ec0*/  IMAD.U32 R19, R2, 0x10000, RZ ;  /* 0x0001000002137824 */ /* 0x004fe200078e00ff */
[----:B------:R-:W-:Y:S06]  /*1ed0*/  BRA `(.L_x_7981) ;  /* 0x0000000400887947 */ /* 0x000fec0003800000 */
.L_x_7988:
        /* <DEDUP_REMOVED lines=9> */
[----:B--2---:R-:W-:Y:S01]  /*1f70*/  I2FP.F32.U32 R19, R2 ;  /* 0x0000000200137245 */ /* 0x004fe20000201000 */
[----:B------:R-:W-:Y:S06]  /*1f80*/  BRA `(.L_x_7981) ;  /* 0x00000004005c7947 */ /* 0x000fec0003800000 */
.L_x_7995:
[----:B------:R-:W2:Y:S01]  /*1f90*/  LDG.E.U8 R2, desc[UR36][R2.64] ;  /* 0x0000002402027981 */ /* 0x000ea2000c1e1100 */
        /* <DEDUP_REMOVED lines=19> */
.L_x_7997:
[----:B------:R-:W-:Y:S05]  /*20d0*/  BSYNC B0 ;  /* 0x0000000000007941 */ /* 0x000fea0003800000 */
.L_x_7996:
[----:B------:R-:W-:Y:S01]  /*20e0*/  IMAD.SHL.U32 R2, R2, 0x100000, RZ ;  /* 0x0010000002027824 */ /* 0x000fe200078e00ff */
[----:B------:R-:W-:-:S04]  /*20f0*/  LEA R0, R0, 0x3b800000, 0x17 ;  /* 0x3b80000000007811 */ /* 0x000fc800078eb8ff */
[----:B------:R-:W-:Y:S01]  /*2100*/  LOP3.LUT R19, R0, R2, R19, 0xfe, !PT ;  /* 0x0000000200137212 */ /* 0x000fe200078efe13 */
[----:B------:R-:W-:Y:S06]  /*2110*/  BRA `(.L_x_7981) ;  /* 0x0000000000f87947 */ /* 0x000fec0003800000 */
.L_x_7994:
        /* <DEDUP_REMOVED lines=20> */
.L_x_7999:
[----:B------:R-:W-:Y:S05]  /*2260*/  BSYNC B0 ;  /* 0x0000000000007941 */ /* 0x000fea0003800000 */
.L_x_7998:
[----:B------:R-:W-:Y:S01]  /*2270*/  IMAD.SHL.U32 R2, R2, 0x200000, RZ ;  /* 0x0020000002027824 */ /* 0x000fe200078e00ff */
[----:B------:R-:W-:-:S04]  /*2280*/  LEA R0, R0, 0x37800000, 0x17 ;  /* 0x3780000000007811 */ /* 0x000fc800078eb8ff */
[----:B------:R-:W-:Y:S01]  /*2290*/  LOP3.LUT R19, R0, R2, R19, 0xfe, !PT ;  /* 0x0000000200137212 */ /* 0x000fe200078efe13 */
[----:B------:R-:W-:Y:S06]  /*22a0*/  BRA `(.L_x_7981) ;  /* 0x0000000000947947 */ /* 0x000fec0003800000 */
.L_x_7993:
[----:B------:R-:W-:-:S13]  /*22b0*/  ISETP.NE.AND P0, PT, R4, 0x1c, PT ;  /* 0x0000001c0400780c */ /* 0x000fda0003f05270 */
[----:B------:R-:W-:Y:S05]  /*22c0*/  @!P0 BRA `(.L_x_8000) ;  /* 0x0000000000848947 */ /* 0x000fea0003800000 */
[----:B------:R-:W-:-:S13]  /*22d0*/  ISETP.NE.AND P0, PT, R4, 0x1d, PT ;  /* 0x0000001d0400780c */ /* 0x000fda0003f05270 */
[----:B------:R-:W-:Y:S05]  /*22e0*/  @!P0 BRA `(.L_x_8001) ;  /* 0x0000000000708947 */ /* 0x000fea0003800000 */
[----:B------:R-:W-:-:S13]  /*22f0*/  ISETP.NE.AND P0, PT, R4, 0x2c, PT ;  /* 0x0000002c0400780c */ /* 0x000fda0003f05270 */
[----:B------:R-:W-:Y:S05]  /*2300*/  @P0 BRA `(.L_x_7980) ;  /* 0x0000000000200947 */ /* 0x000fea0003800000 */
[----:B------:R-:W2:Y:S01]  /*2310*/  LDG.E.U8 R2, desc[UR36][R2.64] ;  /* 0x0000002402027981 */ /* 0x000ea2000c1e1100 */
[----:B------:R-:W-:Y:S01]  /*2320*/  IMAD.MOV.U32 R19, RZ, RZ, 0x400000 ;  /* 0x00400000ff137424 */ /* 0x000fe200078e00ff */
[----:B--2---:R-:W-:-:S13]  /*2330*/  ISETP.NE.AND P0, PT, R2, RZ, PT ;  /* 0x000000ff0200720c */ /* 0x004fda0003f05270 */
[----:B------:R-:W-:Y:S05]  /*2340*/  @!P0 BRA `(.L_x_7981) ;  /* 0x00000000006c8947 */ /* 0x000fea0003800000 */
[----:B------:R-:W-:-:S13]  /*2350*/  ISETP.NE.AND P0, PT, R2, 0xff, PT ;  /* 0x000000ff0200780c */ /* 0x000fda0003f05270 */
[----:B------:R-:W-:Y:S02]  /*2360*/  @!P0 IMAD.MOV.U32 R19, RZ, RZ, 0x7f800001 ;  /* 0x7f800001ff138424 */ /* 0x000fe400078e00ff */
[----:B------:R-:W-:Y:S01]  /*2370*/  @P0 IMAD.SHL.U32 R19, R2, 0x800000, RZ ;  /* 0x0080000002130824 */ /* 0x000fe200078e00ff */
[----:B------:R-:W-:Y:S06]  /*2380*/  BRA `(.L_x_7981) ;  /* 0x00000000005c7947 */ /* 0x000fec0003800000 */
.L_x_7980:
        /* <DEDUP_REMOVED lines=16> */
.L_x_8002:
[----:B------:R-:W-:Y:S01]  /*2490*/  IMAD.MOV.U32 R19, RZ, RZ, RZ ;  /* 0x000000ffff137224 */ /* 0x000fe200078e00ff */
[----:B------:R-:W-:Y:S06]  /*24a0*/  BRA `(.L_x_7981) ;  /* 0x0000000000147947 */ /* 0x000fec0003800000 */
.L_x_8001:
[----:B------:R-:W2:Y:S02]  /*24b0*/  LDG.E.64 R2, desc[UR36][R2.64] ;  /* 0x0000002402027981 */ /* 0x000ea4000c1e1b00 */
[----:B--2---:R0:W1:Y:S01]  /*24c0*/  I2F.U64 R19, R2 ;  /* 0x0000000200137312 */ /* 0x0040620000301000 */
[----:B------:R-:W-:Y:S05]  /*24d0*/  BRA `(.L_x_7981) ;  /* 0x0000000000087947 */ /* 0x000fea0003800000 */
.L_x_8000:
[----:B------:R-:W2:Y:S02]  /*24e0*/  LDG.E R2, desc[UR36][R2.64] ;  /* 0x0000002402027981 */ /* 0x000ea4000c1e1900 */
[----:B--2---:R-:W-:-:S07]  /*24f0*/  I2FP.F32.U32 R19, R2 ;  /* 0x0000000200137245 */ /* 0x004fce0000201000 */
.L_x_7981:
[----:B------:R-:W-:Y:S05]  /*2500*/  BSYNC B6 ;  /* 0x0000000000067941 */ /* 0x000fea0003800000 */
.L_x_7975:
[----:B------:R-:W1:Y:S01]  /*2510*/  LDC.U8 R4, c[0x0][0x493] ;  /* 0x000124c0ff047b82 */ /* 0x000e620000000000 */
[----:B------:R-:W-:Y:S01]  /*2520*/  ULDC.64 UR4, c[0x0][0x488] ;  /* 0x0001220000047ab9 */ /* 0x000fe20000000a00 */
[----:B------:R-:W-:Y:S01]  /*2530*/  BSSY B6, `(.L_x_8003) ;  /* 0x00000df000067945 */ /* 0x000fe20003800000 */
[----:B0-234-:R-:W-:-:S05]  /*2540*/  IADD3 R2, P1, R22, UR4, RZ ;  /* 0x0000000416027c10 */ /* 0x01dfca000ff3e0ff */
        /* <DEDUP_REMOVED lines=13> */
[----:B--2---:R-:W0:Y:S01]  /*2620*/  I2F.S16 R0, R0 ;  /* 0x0000000000007306 */ /* 0x004e220000101400 */
[----:B------:R-:W-:Y:S05]  /*2630*/  BRA `(.L_x_8009) ;  /* 0x0000000c00387947 */ /* 0x000fea0003800000 */
.L_x_8007:
[----:B------:R-:W2:Y:S02]  /*2640*/  LDG.E.U8 R0, desc[UR36][R2.64] ;  /* 0x0000002402007981 */ /* 0x000ea4000c1e1100 */
[----:B--2---:R-:W-:Y:S01]  /*2650*/  I2FP.F32.U32 R0, R0 ;  /* 0x0000000000007245 */ /* 0x004fe20000201000 */
[----:B------:R-:W-:Y:S06]  /*2660*/  BRA `(.L_x_8009) ;  /* 0x0000000c002c7947 */ /* 0x000fec0003800000 */
.L_x_8006:
[----:B------:R-:W-:-:S13]  /*2670*/  ISETP.NE.AND P0, PT, R0, 0x2, PT ;  /* 0x000000020000780c */ /* 0x000fda0003f05270 */
[----:B------:R-:W-:Y:S05]  /*2680*/  @!P0 BRA `(.L_x_8010) ;  /* 0x0000000000288947 */ /* 0x000fea0003800000 */
[----:B------:R-:W-:-:S13]  /*2690*/  ISETP.NE.AND P0, PT, R0, 0x3, PT ;  /* 0x000000030000780c */ /* 0x000fda0003f05270 */
[----:B------:R-:W-:Y:S05]  /*26a0*/  @!P0 BRA `(.L_x_8011) ;  /* 0x0000000000148947 */ /* 0x000fea0003800000 */
[----:B------:R-:W-:-:S13]  /*26b0*/  ISETP.NE.AND P0, PT, R0, 0x4, PT ;  /* 0x000000040000780c */ /* 0x000fda0003f05270 */
[----:B------:R-:W-:Y:S05]  /*26c0*/  @P0 BRA `(.L_x_8008) ;  /* 0x0000000800b80947 */ /* 0x000fea0003800000 */
[----:B------:R-:W2:Y:S02]  /*26d0*/  LDG.E.64 R2, desc[UR36][R2.64] ;  /* 0x0000002402027981 */ /* 0x000ea4000c1e1b00 */
[----:B--2---:R0:W1:Y:S01]  /*26e0*/  I2F.S64 R0, R2 ;  /* 0x0000000200007312 */ /* 0x0040620000301400 */
[----:B------:R-:W-:Y:S05]  /*26f0*/  BRA `(.L_x_8009) ;  /* 0x0000000c00087947 */ /* 0x000fea0003800000 */
.L_x_8011:
[----:B------:R-:W2:Y:S02]  /*2700*/  LDG.E R0, desc[UR36][R2.64] ;  /* 0x0000002402007981 */ /* 0x000ea4000c1e1900 */
[----:B--2---:R-:W-:Y:S01]  /*2710*/  I2FP.F32.S32 R0, R0 ;  /* 0x0000000000007245 */ /* 0x004fe20000201400 */
[----:B------:R-:W-:Y:S06]  /*2720*/  BRA `(.L_x_8009) ;  /* 0x0000000800fc7947 */ /* 0x000fec0003800000 */
.L_x_8010:
[----:B------:R-:W2:Y:S02]  /*2730*/  LDG.E.U16 R0, desc[UR36][R2.64] ;  /* 0x0000002402007981 */ /* 0x000ea4000c1e1500 */
[----:B--2---:R-:W4:Y:S01]  /*2740*/  I2F.S16 R0, R0 ;  /* 0x0000000000007306 */ /* 0x004f220000101400 */
[----:B------:R-:W-:Y:S05]  /*2750*/  BRA `(.L_x_8009) ;  /* 0x0000000800f07947 */ /* 0x000fea0003800000 */
.L_x_8005:
        /* <DEDUP_REMOVED lines=8> */
.L_x_8013:
[----:B------:R-:W2:Y:S02]  /*27e0*/  LDG.E.U16 R0, desc[UR36][R2.64] ;  /* 0x0000002402007981 */ /* 0x000ea4000c1e1500 */
[----:B--2---:R-:W-:Y:S01]  /*27f0*/  HADD2.F32 R0, -RZ, R0.H0_H0 ;  /* 0x20000000ff007230 */ /* 0x004fe20000004100 */
[----:B------:R-:W-:Y:S06]  /*2800*/  BRA `(.L_x_8009) ;  /* 0x0000000800c47947 */ /* 0x000fec0003800000 */
.L_x_8012:
        /* <DEDUP_REMOVED lines=8> */
.L_x_8015:
[----:B------:R-:W2:Y:S02]  /*2890*/  LDG.E.U16 R0, desc[UR36][R2.64] ;  /* 0x0000002402007981 */ /* 0x000ea4000c1e1500 */
[----:B--2---:R-:W-:Y:S01]  /*28a0*/  HADD2.F32 R0, -RZ, R0.H0_H0 ;  /* 0x20000000ff007230 */ /* 0x004fe20000004100 */
[----:B------:R-:W-:Y:S06]  /*28b0*/  BRA `(.L_x_8009) ;  /* 0x0000000800987947 */ /* 0x000fec0003800000 */
.L_x_8014:
[----:B------:R-:W2:Y:S01]  /*28c0*/  LDG.E.64 R2, desc[UR36][R2.64] ;  /* 0x0000002402027981 */ /* 0x000ea2000c1e1b00 */
[----:B------:R-:W-:Y:S01]  /*28d0*/  UMOV UR4, 0xf0000000 ;  /* 0xf000000000047882 */ /* 0x000fe20000000000 */
[----:B------:R-:W-:Y:S01]  /*28e0*/  UMOV UR5, 0x380fffff ;  /* 0x380fffff00057882 */ /* 0x000fe20000000000 */
[----:B--2---:R-:W0:Y:S01]  /*28f0*/  F2F.F32.F64 R0, R2 ;  /* 0x0000000200007310 */ /* 0x004e220000301000 */
[----:B------:R-:W-:-:S14]  /*2900*/  DSETP.GEU.AND P0, PT, |R2|, UR4, PT ;  /* 0x0000000402007e2a */ /* 0x000fdc000bf0e200 */
[----:B0-----:R-:W-:Y:S01]  /*2910*/  @!P0 FMUL R0, R0, 1.175494350822287508e-38 ;  /* 0x0080000000008820 */ /* 0x001fe20000400000 */
[----:B------:R-:W-:Y:S06]  /*2920*/  BRA `(.L_x_8009) ;  /* 0x00000008007c7947 */ /* 0x000fec0003800000 */
.L_x_8004:
        /* <DEDUP_REMOVED lines=12> */
.L_x_8018:
[----:B------:R-:W2:Y:S01]  /*29f0*/  LDG.E.64 R2, desc[UR36][R2.64] ;  /* 0x0000002402027981 */ /* 0x000ea2000c1e1b00 */
[----:B------:R-:W-:Y:S01]  /*2a00*/  UMOV UR4, 0xf0000000 ;  /* 0xf000000000047882 */ /* 0x000fe20000000000 */
[----:B------:R-:W-:Y:S01]  /*2a10*/  UMOV UR5, 0x380fffff ;  /* 0x380fffff00057882 */ /* 0x000fe20000000000 */
[----:B--2---:R-:W0:Y:S01]  /*2a20*/  F2F.F32.F64 R0, R2 ;  /* 0x0000000200007310 */ /* 0x004e220000301000 */
[----:B------:R-:W-:-:S14]  /*2a30*/  DSETP.GEU.AND P0, PT, |R2|, UR4, PT ;  /* 0x0000000402007e2a */ /* 0x000fdc000bf0e200 */
[----:B0-----:R-:W-:Y:S01]  /*2a40*/  @!P0 FMUL R0, R0, 1.175494350822287508e-38 ;  /* 0x0080000000008820 */ /* 0x001fe20000400000 */
[----:B------:R-:W-:Y:S06]  /*2a50*/  BRA `(.L_x_8009) ;  /* 0x0000000800307947 */ /* 0x000fec0003800000 */
.L_x_8017:
        /* <DEDUP_REMOVED lines=24> */
[----:B------:R-:W-:Y:S01]  /*2be0*/  LOP3.LUT R0, R5, 0x80000000, R0, 0xf8, !PT ;  /* 0x8000000005007812 */ /* 0x000fe200078ef800 */
[----:B------:R-:W-:Y:S06]  /*2bf0*/  BRA `(.L_x_8009) ;  /* 0x0000000400c87947 */ /* 0x000fec0003800000 */
.L_x_8020:
        /* <DEDUP_REMOVED lines=11> */
[----:B------:R-:W-:Y:S01]  /*2cb0*/  LOP3.LUT R0, R4, 0x80000000, R5, 0xf8, !PT ;  /* 0x8000000004007812 */ /* 0x000fe200078ef805 */
[----:B------:R-:W-:Y:S06]  /*2cc0*/  BRA `(.L_x_8009) ;  /* 0x0000000400947947 */ /* 0x000fec0003800000 */
.L_x_8019:
[----:B------:R-:W2:Y:S02]  /*2cd0*/  LDG.E.U16 R0, desc[UR36][R2.64] ;  /* 0x0000002402007981 */ /* 0x000ea4000c1e1500 */
[----:B--2---:R-:W-:Y:S01]  /*2ce0*/  IMAD.U32 R0, R0, 0x10000, RZ ;  /* 0x0001000000007824 */ /* 0x004fe200078e00ff */
[----:B------:R-:W-:Y:S06]  /*2cf0*/  BRA `(.L_x_8009) ;  /* 0x0000000400887947 */ /* 0x000fec0003800000 */
.L_x_8016:
        /* <DEDUP_REMOVED lines=11> */
.L_x_8023:
        /* <DEDUP_REMOVED lines=20> */
.L_x_8025:
[----:B------:R-:W-:Y:S05]  /*2ef0*/  BSYNC B0 ;  /* 0x0000000000007941 */ /* 0x000fea0003800000 */
.L_x_8024:
[----:B------:R-:W-:Y:S01]  /*2f00*/  LEA R3, R0, 0x3b800000, 0x17 ;  /* 0x3b80000000037811 */ /* 0x000fe200078eb8ff */
[----:B------:R-:W-:-:S05]  /*2f10*/  IMAD.SHL.U32 R0, R2, 0x100000, RZ ;  /* 0x0010000002007824 */ /* 0x000fca00078e00ff */
[----:B------:R-:W-:Y:S01]  /*2f20*/  LOP3.LUT R0, R3, R0, R4, 0xfe, !PT ;  /* 0x0000000003007212 */ /* 0x000fe200078efe04 */
[----:B------:R-:W-:Y:S06]  /*2f30*/  BRA `(.L_x_8009) ;  /* 0x0000000000f87947 */ /* 0x000fec0003800000 */
.L_x_8022:
        /* <DEDUP_REMOVED lines=20> */
.L_x_8027:
[----:B------:R-:W-:Y:S05]  /*3080*/  BSYNC B0 ;  /* 0x0000000000007941 */ /* 0x000fea0003800000 */
.L_x_8026:
[----:B------:R-:W-:Y:S01]  /*3090*/  LEA R3, R0, 0x37800000, 0x17 ;  /* 0x3780000000037811 */ /* 0x000fe200078eb8ff */
[----:B------:R-:W-:-:S05]  /*30a0*/  IMAD.SHL.U32 R0, R2, 0x200000, RZ ;  /* 0x0020000002007824 */ /* 0x000fca00078e00ff */
[----:B------:R-:W-:Y:S01]  /*30b0*/  LOP3.LUT R0, R3, R0, R4, 0xfe, !PT ;  /* 0x0000000003007212 */ /* 0x000fe200078efe04 */
[----:B------:R-:W-:Y:S06]  /*30c0*/  BRA `(.L_x_8009) ;  /* 0x0000000000947947 */ /* 0x000fec0003800000 */
.L_x_8021:
        /* <DEDUP_REMOVED lines=14> */
.L_x_8008:
        /* <DEDUP_REMOVED lines=16> */
.L_x_8030:
[----:B------:R-:W-:Y:S01]  /*32b0*/  IMAD.MOV.U32 R0, RZ, RZ, RZ ;  /* 0x000000ffff007224 */ /* 0x000fe200078e00ff */
[----:B------:R-:W-:Y:S06]  /*32c0*/  BRA `(.L_x_8009) ;  /* 0x0000000000147947 */ /* 0x000fec0003800000 */
.L_x_8029:
[----:B------:R-:W2:Y:S02]  /*32d0*/  LDG.E.64 R2, desc[UR36][R2.64] ;  /* 0x0000002402027981 */ /* 0x000ea4000c1e1b00 */
[----:B--2---:R0:W1:Y:S01]  /*32e0*/  I2F.U64 R0, R2 ;  /* 0x0000000200007312 */ /* 0x0040620000301000 */
[----:B------:R-:W-:Y:S05]  /*32f0*/  BRA `(.L_x_8009) ;  /* 0x0000000000087947 */ /* 0x000fea0003800000 */
.L_x_8028:
[----:B------:R-:W2:Y:S02]  /*3300*/  LDG.E R0, desc[UR36][R2.64] ;  /* 0x0000002402007981 */ /* 0x000ea4000c1e1900 */
[----:B--2---:R-:W-:-:S07]  /*3310*/  I2FP.F32.U32 R0, R0 ;  /* 0x0000000000007245 */ /* 0x004fce0000201000 */
.L_x_8009:
[----:B------:R-:W-:Y:S05]  /*3320*/  BSYNC B6 ;  /* 0x0000000000067941 */ /* 0x000fea0003800000 */
.L_x_8003:
[C---:B01--45:R-:W-:Y:S01]  /*3330*/  FSETP.GEU.FTZ.AND P0, PT, |R19|.reuse, |R0|, PT ;  /* 0x400000001300720b */ /* 0x073fe20003f1e200 */
[----:B------:R-:W-:Y:S01]  /*3340*/  BSSY B0, `(.L_x_8031) ;  /* 0x000003f000007945 */ /* 0x000fe20003800000 */
[----:B--23--:R-:W-:-:S11]  /*3350*/  FADD.FTZ R2, |R19|, -RZ ;  /* 0x800000ff13027221 */ /* 0x00cfd60000010200 */
        /* <DEDUP_REMOVED lines=24> */
.L_x_8036:
[----:B------:R-:W-:Y:S01]  /*34e0*/  FSETP.GEU.FTZ.AND P0, PT, R5, -R7, PT ;  /* 0x800000070500720b */ /* 0x000fe20003f1e000 */
[----:B------:R-:W-:-:S12]  /*34f0*/  FADD.FTZ R3, R3, -1 ;  /* 0xbf80000003037421 */ /* 0x000fd80000010000 */
[----:B------:R-:W-:-:S07]  /*3500*/  @!P0 FADD.FTZ R3, R3, -1 ;  /* 0xbf80000003038421 */ /* 0x000fce0000010000 */
.L_x_8035:
[----:B------:R-:W-:Y:S05]  /*3510*/  BSYNC B1 ;  /* 0x0000000000017941 */ /* 0x000fea0003800000 */
.L_x_8034:
[----:B------:R-:W-:Y:S01]  /*3520*/  FFMA.FTZ R2, -R7, R3, R2 ;  /* 0x0000000307027223 */ /* 0x000fe20000010102 */
[----:B------:R-:W-:Y:S06]  /*3530*/  BRA `(.L_x_8032) ;  /* 0x00000000007c7947 */ /* 0x000fec0003800000 */
.L_x_8033:
        /* <DEDUP_REMOVED lines=15> */
.L_x_8039:
        /* <DEDUP_REMOVED lines=13> */
.L_x_8038:
[----:B------:R-:W-:Y:S05]  /*3700*/  BSYNC B1 ;  /* 0x0000000000017941 */ /* 0x000fea0003800000 */
.L_x_8037:
[----:B------:R-:W-:-:S04]  /*3710*/  FMUL.FTZ R3, R2, 1.1920928955078125e-07 ;  /* 0x3400000002037820 */ /* 0x000fc80000410000 */
[----:B------:R-:W-:-:S07]  /*3720*/  FMUL.FTZ R2, R6, R3 ;  /* 0x0000000306027220 */ /* 0x000fce0000410000 */
.L_x_8032:
[----:B------:R-:W-:Y:S05]  /*3730*/  BSYNC B0 ;  /* 0x0000000000007941 */ /* 0x000fea0003800000 */
.L_x_8031:
[----:B------:R-:W1:Y:S01]  /*3740*/  LDC.U8 R3, c[0x0][0x491] ;  /* 0x00012440ff037b82 */ /* 0x000e620000000000 */
[C---:B------:R-:W-:Y:S02]  /*3750*/  FSETP.GTU.FTZ.AND P0, PT, |R2|.reuse, +INF , PT ;  /* 0x7f8000000200780b */ /* 0x040fe40003f1c200 */
[----:B------:R-:W-:-:S04]  /*3760*/  LOP3.LUT R19, R2, 0x80000000, R19, 0xb8, !PT ;  /* 0x8000000002137812 */ /* 0x000fc800078eb813 */
[----:B------:R-:W-:Y:S02]  /*3770*/  FSEL R2, R2, R19, P0 ;  /* 0x0000001302027208 */ /* 0x000fe40000000000 */
        /* <DEDUP_REMOVED lines=11> */
[----:B------:R-:W1:Y:S02]  /*3830*/  F2I.FTZ.TRUNC.NTZ R3, R2 ;  /* 0x0000000200037305 */ /* 0x000e64000021f100 */
[----:B-1----:R1:W-:Y:S01]  /*3840*/  STG.E.U8 desc[UR36][R16.64], R3 ;  /* 0x0000000310007986 */ /* 0x0023e2000c101124 */
[----:B------:R-:W-:Y:S05]  /*3850*/  BRA `(.L_x_8045) ;  /* 0x0000000c00507947 */ /* 0x000fea0003800000 */
.L_x_8043:
[----:B------:R-:W1:Y:S02]  /*3860*/  F2I.S64.TRUNC R2, R2 ;  /* 0x0000000200027311 */ /* 0x000e64000020d900 */
[----:B-1----:R-:W-:-:S05]  /*3870*/  IMAD.MOV.U32 R5, RZ, RZ, R2 ;  /* 0x000000ffff057224 */ /* 0x002fca00078e0002 */
[----:B------:R1:W-:Y:S01]  /*3880*/  STG.E.U8 desc[UR36][R16.64], R5 ;  /* 0x0000000510007986 */ /* 0x0003e2000c101124 */
[----:B------:R-:W-:Y:S05]  /*3890*/  BRA `(.L_x_8045) ;  /* 0x0000000c00407947 */ /* 0x000fea0003800000 */
.L_x_8042:
[----:B------:R-:W-:-:S13]  /*38a0*/  ISETP.NE.AND P0, PT, R0, 0x2, PT ;  /* 0x000000020000780c */ /* 0x000fda0003f05270 */
[----:B------:R-:W-:Y:S05]  /*38b0*/  @!P0 BRA `(.L_x_8046) ;  /* 0x0000000000288947 */ /* 0x000fea0003800000 */
[----:B------:R-:W-:-:S13]  /*38c0*/  ISETP.NE.AND P0, PT, R0, 0x3, PT ;  /* 0x000000030000780c */ /* 0x000fda0003f05270 */
[----:B------:R-:W-:Y:S05]  /*38d0*/  @!P0 BRA `(.L_x_8047) ;  /* 0x0000000000148947 */ /* 0x000fea0003800000 */
[----:B------:R-:W-:-:S13]  /*38e0*/  ISETP.NE.AND P0, PT, R0, 0x4, PT ;  /* 0x000000040000780c */ /* 0x000fda0003f05270 */
[----:B------:R-:W-:Y:S05]  /*38f0*/  @P0 BRA `(.L_x_8044) ;  /* 0x0000000800d00947 */ /* 0x000fea0003800000 */
[----:B------:R-:W1:Y:S02]  /*3900*/  F2I.S64.TRUNC R2, R2 ;  /* 0x0000000200027311 */ /* 0x000e64000020d900 */
[----:B-1----:R1:W-:Y:S01]  /*3910*/  STG.E.64 desc[UR36][R16.64], R2 ;  /* 0x0000000210007986 */ /* 0x0023e2000c101b24 */
[----:B------:R-:W-:Y:S05]  /*3920*/  BRA `(.L_x_8045) ;  /* 0x0000000c001c7947 */ /* 0x000fea0003800000 */
.L_x_8047:
[----:B------:R-:W1:Y:S02]  /*3930*/  F2I.FTZ.TRUNC.NTZ R3, R2 ;  /* 0x0000000200037305 */ /* 0x000e64000021f100 */
[----:B-1----:R1:W-:Y:S01]  /*3940*/  STG.E desc[UR36][R16.64], R3 ;  /* 0x0000000310007986 */ /* 0x0023e2000c101924 */
[----:B------:R-:W-:Y:S05]  /*3950*/  BRA `(.L_x_8045) ;  /* 0x0000000c00107947 */ /* 0x000fea0003800000 */
.L_x_8046:
[----:B------:R-:W1:Y:S02]  /*3960*/  F2I.FTZ.TRUNC.NTZ R3, R2 ;  /* 0x0000000200037305 */ /* 0x000e64000021f100 */
[----:B-1----:R1:W-:Y:S01]  /*3970*/  STG.E.U16 desc[UR36][R16.64], R3 ;  /* 0x0000000310007986 */ /* 0x0023e2000c101524 */
[----:B------:R-:W-:Y:S05]  /*3980*/  BRA `(.L_x_8045) ;  /* 0x0000000c00047947 */ /* 0x000fea0003800000 */
.L_x_8041:
[----:B------:R-:W-:-:S13]  /*3990*/  ISETP.GT.AND P0, PT, R0, 0x6, PT ;  /* 0x000000060000780c */ /* 0x000fda0003f04270 */
[----:B------:R-:W-:Y:S05]  /*39a0*/  @P0 BRA `(.L_x_8048) ;  /* 0x0000000000240947 */ /* 0x000fea0003800000 */
[----:B------:R-:W-:-:S13]  /*39b0*/  ISETP.NE.AND P0, PT, R0, 0x5, PT ;  /* 0x000000050000780c */ /* 0x000fda0003f05270 */
[----:B------:R-:W-:Y:S05]  /*39c0*/  @!P0 BRA `(.L_x_8049) ;  /* 0x0000000000108947 */ /* 0x000fea0003800000 */
[----:B------:R-:W-:-:S13]  /*39d0*/  ISETP.NE.AND P0, PT, R0, 0x6, PT ;  /* 0x000000060000780c */ /* 0x000fda0003f05270 */
[----:B------:R-:W-:Y:S05]  /*39e0*/  @P0 BRA `(.L_x_8044) ;  /* 0x0000000800940947 */ /* 0x000fea0003800000 */
[----:B------:R1:W-:Y:S01]  /*39f0*/  STG.E desc[UR36][R16.64], R2 ;  /* 0x0000000210007986 */ /* 0x0003e2000c101924 */
[----:B------:R-:W-:Y:S05]  /*3a00*/  BRA `(.L_x_8045) ;  /* 0x0000000800e47947 */ /* 0x000fea0003800000 */
.L_x_8049:
[----:B------:R-:W-:-:S05]  /*3a10*/  F2FP.F16.F32.PACK_AB R2, RZ, R2 ;  /* 0x00000002ff02723e */ /* 0x000fca00000000ff */
[----:B------:R1:W-:Y:S01]  /*3a20*/  STG.E.U16 desc[UR36][R16.64], R2 ;  /* 0x0000000210007986 */ /* 0x0003e2000c101524 */
[----:B------:R-:W-:Y:S05]  /*3a30*/  BRA `(.L_x_8045) ;  /* 0x0000000800d87947 */ /* 0x000fea0003800000 */
.L_x_8048:
[----:B------:R-:W-:-:S13]  /*3a40*/  ISETP.NE.AND P0, PT, R0, 0x7, PT ;  /* 0x000000070000780c */ /* 0x000fda0003f05270 */
[----:B------:R-:W-:Y:S05]  /*3a50*/  @!P0 BRA `(.L_x_8050) ;  /* 0x00000000002c8947 */ /* 0x000fea0003800000 */
[----:B------:R-:W-:-:S13]  /*3a60*/  ISETP.NE.AND P0, PT, R0, 0x8, PT ;  /* 0x000000080000780c */ /* 0x000fda0003f05270 */
[----:B------:R-:W-:Y:S05]  /*3a70*/  @!P0 BRA `(.L_x_8051) ;  /* 0x0000000000148947 */ /* 0x000fea0003800000 */
[----:B------:R-:W-:-:S13]  /*3a80*/  ISETP.NE.AND P0, PT, R0, 0x9, PT ;  /* 0x000000090000780c */ /* 0x000fda0003f05270 */
[----:B------:R-:W-:Y:S05]  /*3a90*/  @P0 BRA `(.L_x_8044) ;  /* 0x0000000800680947 */ /* 0x000fea0003800000 */
[----:B------:R-:W-:-:S05]  /*3aa0*/  IMAD.MOV.U32 R3, RZ, RZ, RZ ;  /* 0x000000ffff037224 */ /* 0x000fca00078e00ff */
[----:B------:R1:W-:Y:S01]  /*3ab0*/  STG.E.64 desc[UR36][R16.64], R2 ;  /* 0x0000000210007986 */ /* 0x0003e2000c101b24 */
[----:B------:R-:W-:Y:S05]  /*3ac0*/  BRA `(.L_x_8045) ;  /* 0x0000000800b47947 */ /* 0x000fea0003800000 */
.L_x_8051:
[----:B------:R-:W-:-:S04]  /*3ad0*/  F2FP.F16.F32.PACK_AB R3, RZ, R2 ;  /* 0x00000002ff03723e */ /* 0x000fc800000000ff */
[----:B------:R-:W-:-:S05]  /*3ae0*/  PRMT R3, R3, 0x5410, RZ ;  /* 0x0000541003037816 */ /* 0x000fca00000000ff */
[----:B------:R1:W-:Y:S01]  /*3af0*/  STG.E desc[UR36][R16.64], R3 ;  /* 0x0000000310007986 */ /* 0x0003e2000c101924 */
[----:B------:R-:W-:Y:S05]  /*3b00*/  BRA `(.L_x_8045) ;  /* 0x0000000800a47947 */ /* 0x000fea0003800000 */
.L_x_8050:
[----:B------:R-:W-:-:S06]  /*3b10*/  FMUL.FTZ R2, R2, 1 ;  /* 0x3f80000002027820 */ /* 0x000fcc0000410000 */
[----:B------:R-:W1:Y:S02]  /*3b20*/  F2F.F64.F32 R2, R2 ;  /* 0x0000000200027310 */ /* 0x000e640000201800 */
[----:B-1----:R1:W-:Y:S01]  /*3b30*/  STG.E.64 desc[UR36][R16.64], R2 ;  /* 0x0000000210007986 */ /* 0x0023e2000c101b24 */
[----:B------:R-:W-:Y:S05]  /*3b40*/  BRA `(.L_x_8045) ;  /* 0x0000000800947947 */ /* 0x000fea0003800000 */
.L_x_8040:
        /* <DEDUP_REMOVED lines=8> */
[----:B------:R-:W-:-:S04]  /*3bd0*/  FSETP.NEU.FTZ.AND P0, PT, R2, RZ, PT ;  /* 0x000000ff0200720b */ /* 0x000fc80003f1d000 */
[----:B------:R-:W-:-:S05]  /*3be0*/  SEL R3, RZ, 0x1, !P0 ;  /* 0x00000001ff037807 */ /* 0x000fca0004000000 */
[----:B------:R1:W-:Y:S01]  /*3bf0*/  STG.E.U8 desc[UR36][R16.64], R3 ;  /* 0x0000000310007986 */ /* 0x0003e2000c101124 */
[----:B------:R-:W-:Y:S05]  /*3c00*/  BRA `(.L_x_8045) ;  /* 0x0000000800647947 */ /* 0x000fea0003800000 */
.L_x_8054:
[----:B------:R-:W-:Y:S01]  /*3c10*/  FMUL.FTZ R4, R2, 1 ;  /* 0x3f80000002047820 */ /* 0x000fe20000410000 */
[----:B------:R-:W-:-:S05]  /*3c20*/  CS2R R6, SRZ ;  /* 0x0000000000067805 */ /* 0x000fca000001ff00 */
[----:B------:R-:W1:Y:S02]  /*3c30*/  F2F.F64.F32 R4, R4 ;  /* 0x0000000400047310 */ /* 0x000e640000201800 */
[----:B-1----:R1:W-:Y:S01]  /*3c40*/  STG.E.128 desc[UR36][R16.64], R4 ;  /* 0x0000000410007986 */ /* 0x0023e2000c101d24 */
[----:B------:R-:W-:Y:S05]  /*3c50*/  BRA `(.L_x_8045) ;  /* 0x0000000800507947 */ /* 0x000fea0003800000 */
.L_x_8053:
[----:B------:R-:W-:-:S13]  /*3c60*/  ISETP.NE.AND P0, PT, R0, 0xf, PT ;  /* 0x0000000f0000780c */ /* 0x000fda0003f05270 */
[----:B------:R-:W-:Y:S05]  /*3c70*/  @!P0 BRA `(.L_x_8055) ;  /* 0x0000000000ac8947 */ /* 0x000fea0003800000 */
[----:B------:R-:W-:-:S13]  /*3c80*/  ISETP.NE.AND P0, PT, R0, 0x17, PT ;  /* 0x000000170000780c */ /* 0x000fda0003f05270 */
[----:B------:R-:W-:Y:S05]  /*3c90*/  @!P0 BRA `(.L_x_8056) ;  /* 0x0000000000508947 */ /* 0x000fea0003800000 */
[----:B------:R-:W-:-:S13]  /*3ca0*/  ISETP.NE.AND P0, PT, R0, 0x18, PT ;  /* 0x000000180000780c */ /* 0x000fda0003f05270 */
[----:B------:R-:W-:Y:S05]  /*3cb0*/  @P0 BRA `(.L_x_8044) ;  /* 0x0000000400e00947 */ /* 0x000fea0003800000 */
[C---:B------:R-:W-:Y:S01]  /*3cc0*/  LOP3.LUT R4, R2.reuse, 0x7fffffff, RZ, 0xc0, !PT ;  /* 0x7fffffff02047812 */ /* 0x040fe200078ec0ff */
[----:B------:R-:W-:Y:S01]  /*3cd0*/  BSSY B0, `(.L_x_8057) ;  /* 0x000000d000007945 */ /* 0x000fe20003800000 */
[----:B------:R-:W-:Y:S02]  /*3ce0*/  LOP3.LUT R0, R2, 0x80000000, RZ, 0xc0, !PT ;  /* 0x8000000002007812 */ /* 0x000fe400078ec0ff */
[----:B------:R-:W-:Y:S02]  /*3cf0*/  ISETP.GT.U32.AND P0, PT, R4, 0x43efffff, PT ;  /* 0x43efffff0400780c */ /* 0x000fe40003f04070 */
[----:B------:R-:W-:Y:S01]  /*3d00*/  SHF.R.U32.HI R5, RZ, 0x18, R0 ;  /* 0x00000018ff057819 */ /* 0x000fe20000011600 */
[----:B------:R-:W-:-:S10]  /*3d10*/  IMAD.MOV.U32 R0, RZ, RZ, 0x7f ;  /* 0x0000007fff007424 */ /* 0x000fd400078e00ff */
[----:B------:R-:W-:Y:S05]  /*3d20*/  @P0 BRA `(.L_x_8058) ;  /* 0x00000000001c0947 */ /* 0x000fea0003800000 */
[----:B------:R-:W-:-:S13]  /*3d30*/  ISETP.GE.U32.AND P0, PT, R4, 0x3c800000, PT ;  /* 0x3c8000000400780c */ /* 0x000fda0003f06070 */
[----:B------:R-:W-:-:S04]  /*3d40*/  @P0 SHF.R.U32.HI R0, RZ, 0x14, R2 ;  /* 0x00000014ff000819 */ /* 0x000fc80000011602 */
[----:B------:R-:W-:-:S04]  /*3d50*/  @P0 LOP3.LUT R3, R0, 0x1, RZ, 0xc0, !PT ;  /* 0x0000000100030812 */ /* 0x000fc800078ec0ff */
[----:B------:R-:W-:Y:S01]  /*3d60*/  @P0 IADD3 R3, R2, 0x407ffff, R3 ;  /* 0x0407ffff02030810 */ /* 0x000fe20007ffe003 */
[----:B------:R-:W-:-:S03]  /*3d70*/  @!P0 FADD.FTZ R2, R4, 16384 ;  /* 0x4680000004028421 */ /* 0x000fc60000010000 */
[----:B------:R-:W-:Y:S01]  /*3d80*/  @P0 SHF.R.U32.HI R0, RZ, 0x14, R3 ;  /* 0x00000014ff000819 */ /* 0x000fe20000011603 */
[----:B------:R-:W-:-:S07]  /*3d90*/  @!P0 VIADD R0, R2, 0xb9800000 ;  /* 0xb980000002008836 */ /* 0x000fce0000000000 */
.L_x_8058:
[----:B------:R-:W-:Y:S05]  /*3da0*/  BSYNC B0 ;  /* 0x0000000000007941 */ /* 0x000fea0003800000 */
.L_x_8057:
[----:B------:R-:W-:-:S05]  /*3db0*/  LOP3.LUT R5, R0, R5, RZ, 0xfc, !PT ;  /* 0x0000000500057212 */ /* 0x000fca00078efcff */
[----:B------:R1:W-:Y:S01]  /*3dc0*/  STG.E.U8 desc[UR36][R16.64], R5 ;  /* 0x0000000510007986 */ /* 0x0003e2000c101124 */
[----:B------:R-:W-:Y:S05]  /*3dd0*/  BRA `(.L_x_8045) ;  /* 0x0000000400f07947 */ /* 0x000fea0003800000 */
.L_x_8056:
[----:B------:R-:W-:Y:S01]  /*3de0*/  LOP3.LUT R4, R2, 0x7fffffff, RZ, 0xc0, !PT ;  /* 0x7fffffff02047812 */ /* 0x000fe200078ec0ff */
[----:B------:R-:W-:Y:S03]  /*3df0*/  BSSY B0, `(.L_x_8059) ;  /* 0x000000e000007945 */ /* 0x000fe60003800000 */
[----:B------:R-:W-:-:S13]  /*3e00*/  ISETP.GT.U32.AND P0, PT, R4, 0x477fffff, PT ;  /* 0x477fffff0400780c */ /* 0x000fda0003f04070 */
[----:B------:R-:W-:Y:S05]  /*3e10*/  @P0 BRA `(.L_x_8060) ;  /* 0x0000000000200947 */ /* 0x000fea0003800000 */
[----:B------:R-:W-:-:S13]  /*3e20*/  ISETP.GE.U32.AND P0, PT, R4, 0x38800000, PT ;  /* 0x388000000400780c */ /* 0x000fda0003f06070 */
[----:B------:R-:W-:-:S04]  /*3e30*/  @P0 SHF.R.U32.HI R0, RZ, 0x15, R2 ;  /* 0x00000015ff000819 */ /* 0x000fc80000011602 */
[----:B------:R-:W-:-:S04]  /*3e40*/  @P0 LOP3.LUT R3, R0, 0x1, RZ, 0xc0, !PT ;  /* 0x0000000100030812 */ /* 0x000fc800078ec0ff */
[----:B------:R-:W-:Y:S01]  /*3e50*/  @P0 IADD3 R0, R2, 0x80fffff, R3 ;  /* 0x080fffff02000810 */ /* 0x000fe20007ffe003 */
[----:B------:R-:W-:-:S03]  /*3e60*/  @!P0 FADD.FTZ R3, R4, 128 ;  /* 0x4300000004038421 */ /* 0x000fc60000010000 */
[----:B------:R-:W-:Y:S01]  /*3e70*/  @P0 SHF.R.U32.HI R0, RZ, 0x15, R0 ;  /* 0x00000015ff000819 */ /* 0x000fe20000011600 */
[----:B------:R-:W-:Y:S01]  /*3e80*/  @!P0 VIADD R0, R3, 0xbd000000 ;  /* 0xbd00000003008836 */ /* 0x000fe20000000000 */
[----:B------:R-:W-:Y:S06]  /*3e90*/  BRA `(.L_x_8061) ;  /* 0x00000000000c7947 */ /* 0x000fec0003800000 */
.L_x_8060:
[----:B------:R-:W-:Y:S01]  /*3ea0*/  IMAD.MOV.U32 R0, RZ, RZ, 0x7f ;  /* 0x0000007fff007424 */ /* 0x000fe200078e00ff */
[----:B------:R-:W-:-:S04]  /*3eb0*/  ISETP.GT.U32.AND P0, PT, R4, 0x7f800000, PT ;  /* 0x7f8000000400780c */ /* 0x000fc80003f04070 */
[----:B------:R-:W-:-:S09]  /*3ec0*/  SEL R0, R0, 0x7c, P0 ;  /* 0x0000007c00007807 */ /* 0x000fd20000000000 */
.L_x_8061:
[----:B------:R-:W-:Y:S05]  /*3ed0*/  BSYNC B0 ;  /* 0x0000000000007941 */ /* 0x000fea0003800000 */
.L_x_8059:
[----:B------:R-:W-:-:S04]  /*3ee0*/  LOP3.LUT R2, R2, 0x80000000, RZ, 0xc0, !PT ;  /* 0x8000000002027812 */ /* 0x000fc800078ec0ff */
[----:B------:R-:W-:-:S04]  /*3ef0*/  SHF.R.U32.HI R3, RZ, 0x18, R2 ;  /* 0x00000018ff037819 */ /* 0x000fc80000011602 */
[----:B------:R-:W-:-:S05]  /*3f00*/  LOP3.LUT R3, R0, R3, RZ, 0xfc, !PT ;  /* 0x0000000300037212 */ /* 0x000fca00078efcff */
[----:B------:R1:W-:Y:S01]  /*3f10*/  STG.E.U8 desc[UR36][R16.64], R3 ;  /* 0x0000000310007986 */ /* 0x0003e2000c101124 */
[----:B------:R-:W-:Y:S05]  /*3f20*/  BRA `(.L_x_8045) ;  /* 0x00000004009c7947 */ /* 0x000fea0003800000 */
.L_x_8055:
[----:B------:R-:W-:-:S05]  /*3f30*/  F2FP.BF16.F32.PACK_AB R2, RZ, R2 ;  /* 0x00000002ff02723e */ /* 0x000fca00000010ff */
[----:B------:R1:W-:Y:S01]  /*3f40*/  STG.E.U16 desc[UR36][R16.64], R2 ;  /* 0x0000000210007986 */ /* 0x0003e2000c101524 */
[----:B------:R-:W-:Y:S05]  /*3f50*/  BRA `(.L_x_8045) ;  /* 0x0000000400907947 */ /* 0x000fea0003800000 */
.L_x_8052:
        /* <DEDUP_REMOVED lines=8> */
[----:B------:R-:W1:Y:S02]  /*3fe0*/  F2I.FTZ.U32.TRUNC.NTZ R3, R2 ;  /* 0x0000000200037305 */ /* 0x000e64000021f000 */
[----:B-1----:R1:W-:Y:S01]  /*3ff0*/  STG.E.U16 desc[UR36][R16.64], R3 ;  /* 0x0000000310007986 */ /* 0x0023e2000c101524 */
[----:B------:R-:W-:Y:S05]  /*4000*/  BRA `(.L_x_8045) ;  /* 0x0000000400647947 */ /* 0x000fea0003800000 */
.L_x_8064:
[----:B------:R-:W-:Y:S01]  /*4010*/  LOP3.LUT R3, R2, 0x7fffffff, RZ, 0xc0, !PT ;  /* 0x7fffffff02037812 */ /* 0x000fe200078ec0ff */
[----:B------:R-:W-:Y:S01]  /*4020*/  BSSY B0, `(.L_x_8065) ;  /* 0x0000013000007945 */ /* 0x000fe20003800000 */
[----:B0-----:R-:W-:Y:S02]  /*4030*/  IMAD.MOV.U32 R8, RZ, RZ, 0x80 ;  /* 0x00000080ff087424 */ /* 0x001fe400078e00ff */
        /* <DEDUP_REMOVED lines=13> */
.L_x_8067:
[----:B------:R-:W-:-:S04]  /*4110*/  LOP3.LUT R2, R2, 0x80000000, RZ, 0xc0, !PT ;  /* 0x8000000002027812 */ /* 0x000fc800078ec0ff */
[----:B------:R-:W-:-:S04]  /*4120*/  SHF.R.U32.HI R3, RZ, 0x18, R2 ;  /* 0x00000018ff037819 */ /* 0x000fc80000011602 */
[----:B------:R-:W-:-:S04]  /*4130*/  LOP3.LUT R0, R0, R3, RZ, 0xfc, !PT ;  /* 0x0000000300007212 */ /* 0x000fc800078efcff */
[----:B------:R-:W-:-:S07]  /*4140*/  PRMT R8, R0, 0x7610, R8 ;  /* 0x0000761000087816 */ /* 0x000fce0000000008 */
.L_x_8066:
[----:B------:R-:W-:Y:S05]  /*4150*/  BSYNC B0 ;  /* 0x0000000000007941 */ /* 0x000fea0003800000 */
.L_x_8065:
[----:B------:R0:W-:Y:S01]  /*4160*/  STG.E.U8 desc[UR36][R16.64], R8 ;  /* 0x0000000810007986 */ /* 0x0001e2000c101124 */
[----:B------:R-:W-:Y:S05]  /*4170*/  BRA `(.L_x_8045) ;  /* 0x0000000400087947 */ /* 0x000fea0003800000 */
.L_x_8063:
        /* <DEDUP_REMOVED lines=16> */
.L_x_8070:
[----:B------:R-:W-:-:S04]  /*4280*/  LOP3.LUT R2, R2, 0x80000000, RZ, 0xc0, !PT ;  /* 0x8000000002027812 */ /* 0x000fc800078ec0ff */
[----:B------:R-:W-:-:S04]  /*4290*/  SHF.R.U32.HI R3, RZ, 0x18, R2 ;  /* 0x00000018ff037819 */ /* 0x000fc80000011602 */
[----:B------:R-:W-:-:S04]  /*42a0*/  LOP3.LUT R0, R0, R3, RZ, 0xfc, !PT ;  /* 0x0000000300007212 */ /* 0x000fc800078efcff */
[----:B------:R-:W-:-:S07]  /*42b0*/  PRMT R8, R0, 0x7610, R8 ;  /* 0x0000761000087816 */ /* 0x000fce0000000008 */
.L_x_8069:
[----:B------:R-:W-:Y:S05]  /*42c0*/  BSYNC B0 ;  /* 0x0000000000007941 */ /* 0x000fea0003800000 */
.L_x_8068:
[----:B------:R4:W-:Y:S01]  /*42d0*/  STG.E.U8 desc[UR36][R16.64], R8 ;  /* 0x0000000810007986 */ /* 0x0009e2000c101124 */
[----:B------:R-:W-:Y:S05]  /*42e0*/  BRA `(.L_x_8045) ;  /* 0x0000000000ac7947 */ /* 0x000fea0003800000 */
.L_x_8062:
[----:B------:R-:W-:-:S13]  /*42f0*/  ISETP.NE.AND P0, PT, R0, 0x1c, PT ;  /* 0x0000001c0000780c */ /* 0x000fda0003f05270 */
[----:B------:R-:W-:Y:S05]  /*4300*/  @!P0 BRA `(.L_x_8071) ;  /* 0x00000000009c8947 */ /* 0x000fea0003800000 */
[----:B------:R-:W-:-:S13]  /*4310*/  ISETP.NE.AND P0, PT, R0, 0x1d, PT ;  /* 0x0000001d0000780c */ /* 0x000fda0003f05270 */
[----:B------:R-:W-:Y:S05]  /*4320*/  @!P0 BRA `(.L_x_8072) ;  /* 0x0000000000888947 */ /* 0x000fea0003800000 */
[----:B------:R-:W-:-:S13]  /*4330*/  ISETP.NE.AND P0, PT, R0, 0x2c, PT ;  /* 0x0000002c0000780c */ /* 0x000fda0003f05270 */
[----:B------:R-:W-:Y:S05]  /*4340*/  @P0 BRA `(.L_x_8044) ;  /* 0x00000000003c0947 */ /* 0x000fea0003800000 */
        /* <DEDUP_REMOVED lines=15> */
.L_x_8044:
        /* <DEDUP_REMOVED lines=11> */
[----:B0-----:R-:W-:Y:S02]  /*44f0*/  IMAD.MOV.U32 R8, RZ, RZ, 0x65 ;  /* 0x00000065ff087424 */ /* 0x001fe400078e00ff */
[----:B------:R-:W-:Y:S02]  /*4500*/  IMAD.MOV.U32 R12, RZ, RZ, 0x1 ;  /* 0x00000001ff0c7424 */ /* 0x000fe400078e00ff */
[----:B------:R-:W-:-:S07]  /*4510*/  IMAD.MOV.U32 R13, RZ, RZ, RZ ;  /* 0x000000ffff0d7224 */ /* 0x000fce00078e00ff */
[----:B------:R-:W-:-:S07]  /*4520*/  LEPC R20, `(.L_x_8073) ;  /* 0x000000001014794e */ /* 0x000fce0000000000 */
[----:B-1----:R-:W-:Y:S05]  /*4530*/  CALL.ABS.NOINC R2 ;  /* 0x0000000002007343 */ /* 0x002fea0003c00000 */
.L_x_8073:
[----:B------:R-:W-:Y:S05]  /*4540*/  BRA `(.L_x_8045) ;  /* 0x0000000000147947 */ /* 0x000fea0003800000 */
.L_x_8072:
[----:B------:R-:W1:Y:S02]  /*4550*/  F2I.U64.TRUNC R2, R2 ;  /* 0x0000000200027311 */ /* 0x000e64000020d800 */
[----:B-1----:R3:W-:Y:S01]  /*4560*/  STG.E.64 desc[UR36][R16.64], R2 ;  /* 0x0000000210007986 */ /* 0x0027e2000c101b24 */
[----:B------:R-:W-:Y:S05]  /*4570*/  BRA `(.L_x_8045) ;  /* 0x0000000000087947 */ /* 0x000fea0003800000 */
.L_x_8071:
[----:B------:R-:W1:Y:S02]  /*4580*/  F2I.FTZ.U32.TRUNC.NTZ R3, R2 ;  /* 0x0000000200037305 */ /* 0x000e64000021f000 */
[----:B-1----:R1:W-:Y:S02]  /*4590*/  STG.E desc[UR36][R16.64], R3 ;  /* 0x0000000310007986 */ /* 0x0023e4000c101924 */
.L_x_8045:
[----:B------:R-:W-:-:S04]  /*45a0*/  IMAD R18, R18, 0x200, R23 ;  /* 0x0000020012127824 */ /* 0x000fc800078e0217 */
[----:B------:R-:W-:-:S07]  /*45b0*/  VIADD R19, R18, 0x80 ;  /* 0x0000008012137836 */ /* 0x000fce0000000000 */
.L_x_7973:
[----:B------:R-:W-:Y:S05]  /*45c0*/  BSYNC B7 ;  /* 0x0000000000077941 */ /* 0x000fea0003800000 */
.L_x_7972:
        /* <DEDUP_REMOVED lines=358> */
.L_x_8076:
        /* <DEDUP_REMOVED lines=20> */
[----:B--2---:R2:W3:Y:S01]  /*5d70*/  I2F.S16 R22, R2 ;  /* 0x0000000200167306 */ /* 0x0044e20000101400 */
[----:B------:R-:W-:Y:S05]  /*5d80*/  BRA `(.L_x_8083) ;  /* 0x0000000c00387947 */ /* 0x000fea0003800000 */
.L_x_8081:
[----:B------:R-:W2:Y:S02]  /*5d90*/  LDG.E.U8 R2, desc[UR36][R2.64] ;  /* 0x0000002402027981 */ /* 0x000ea4000c1e1100 */
[----:B--2---:R-:W-:Y:S01]  /*5da0*/  I2FP.F32.U32 R22, R2 ;  /* 0x0000000200167245 */ /* 0x004fe20000201000 */
[----:B------:R-:W-:Y:S06]  /*5db0*/  BRA `(.L_x_8083) ;  /* 0x0000000c002c7947 */ /* 0x000fec0003800000 */
.L_x_8080:
        /* <DEDUP_REMOVED lines=9> */
.L_x_8085:
[----:B------:R-:W2:Y:S02]  /*5e50*/  LDG.E R2, desc[UR36][R2.64] ;  /* 0x0000002402027981 */ /* 0x000ea4000c1e1900 */
[----:B--2---:R-:W-:Y:S01]  /*5e60*/  I2FP.F32.S32 R22, R2 ;  /* 0x0000000200167245 */ /* 0x004fe20000201400 */
[----:B------:R-:W-:Y:S06]  /*5e70*/  BRA `(.L_x_8083) ;  /* 0x0000000800fc7947 */ /* 0x000fec0003800000 */
.L_x_8084:
[----:B------:R-:W2:Y:S02]  /*5e80*/  LDG.E.U16 R2, desc[UR36][R2.64] ;  /* 0x0000002402027981 */ /* 0x000ea4000c1e1500 */
[----:B--2---:R0:W1:Y:S01]  /*5e90*/  I2F.S16 R22, R2 ;  /* 0x0000000200167306 */ /* 0x0040620000101400 */
[----:B------:R-:W-:Y:S05]  /*5ea0*/  BRA `(.L_x_8083) ;  /* 0x0000000800f07947 */ /* 0x000fea0003800000 */
.L_x_8079:
        /* <DEDUP_REMOVED lines=8> */
.L_x_8087:
[----:B------:R-:W2:Y:S02]  /*5f30*/  LDG.E.U16 R2, desc[UR36][R2.64] ;  /* 0x0000002402027981 */ /* 0x000ea4000c1e1500 */
[----:B--2---:R-:W-:Y:S01]  /*5f40*/  HADD2.F32 R22, -RZ, R2.H0_H0 ;  /* 0x20000002ff167230 */ /* 0x004fe20000004100 */
[----:B------:R-:W-:Y:S06]  /*5f50*/  BRA `(.L_x_8083) ;  /* 0x0000000800c47947 */ /* 0x000fec0003800000 */
.L_x_8086:
        /* <DEDUP_REMOVED lines=8> */
.L_x_8089:
[----:B------:R-:W2:Y:S02]  /*5fe0*/  LDG.E.U16 R2, desc[UR36][R2.64] ;  /* 0x0000002402027981 */ /* 0x000ea4000c1e1500 */
[----:B--2---:R-:W-:Y:S01]  /*5ff0*/  HADD2.F32 R22, -RZ, R2.H0_H0 ;  /* 0x20000002ff167230 */ /* 0x004fe20000004100 */
[----:B------:R-:W-:Y:S06]  /*6000*/  BRA `(.L_x_8083) ;  /* 0x0000000800987947 */ /* 0x000fec0003800000 */
.L_x_8088:
[----:B------:R-:W2:Y:S01]  /*6010*/  LDG.E.64 R2, desc[UR36][R2.64] ;  /* 0x0000002402027981 */ /* 0x000ea2000c1e1b00 */
[----:B------:R-:W-:Y:S01]  /*6020*/  UMOV UR4, 0xf0000000 ;  /* 0xf000000000047882 */ /* 0x000fe20000000000 */
[----:B------:R-:W-:Y:S01]  /*6030*/  UMOV UR5, 0x380fffff ;  /* 0x380fffff00057882 */ /* 0x000fe20000000000 */
[----:B--2---:R-:W0:Y:S01]  /*6040*/  F2F.F32.F64 R22, R2 ;  /* 0x0000000200167310 */ /* 0x004e220000301000 */
[----:B------:R-:W-:-:S14]  /*6050*/  DSETP.GEU.AND P0, PT, |R2|, UR4, PT ;  /* 0x0000000402007e2a */ /* 0x000fdc000bf0e200 */
[----:B0-----:R-:W-:Y:S01]  /*6060*/  @!P0 FMUL R22, R22, 1.175494350822287508e-38 ;  /* 0x0080000016168820 */ /* 0x001fe20000400000 */
[----:B------:R-:W-:Y:S06]  /*6070*/  BRA `(.L_x_8083) ;  /* 0x00000008007c7947 */ /* 0x000fec0003800000 */
.L_x_8078:
        /* <DEDUP_REMOVED lines=12> */
.L_x_8092:
[----:B------:R-:W2:Y:S01]  /*6140*/  LDG.E.64 R2, desc[UR36][R2.64] ;  /* 0x0000002402027981 */ /* 0x000ea2000c1e1b00 */
[----:B------:R-:W-:Y:S01]  /*6150*/  UMOV UR4, 0xf0000000 ;  /* 0xf000000000047882 */ /* 0x000fe20000000000 */
[----:B------:R-:W-:Y:S01]  /*6160*/  UMOV UR5, 0x380fffff ;  /* 0x380fffff00057882 */ /* 0x000fe20000000000 */
[----:B--2---:R-:W0:Y:S01]  /*6170*/  F2F.F32.F64 R22, R2 ;  /* 0x0000000200167310 */ /* 0x004e220000301000 */
[----:B------:R-:W-:-:S14]  /*6180*/  DSETP.GEU.AND P0, PT, |R2|, UR4, PT ;  /* 0x0000000402007e2a */ /* 0x000fdc000bf0e200 */
[----:B0-----:R-:W-:Y:S01]  /*6190*/  @!P0 FMUL R22, R22, 1.175494350822287508e-38 ;  /* 0x0080000016168820 */ /* 0x001fe20000400000 */
[----:B------:R-:W-:Y:S06]  /*61a0*/  BRA `(.L_x_8083) ;  /* 0x0000000800307947 */ /* 0x000fec0003800000 */
.L_x_8091:
        /* <DEDUP_REMOVED lines=26> */
.L_x_8094:
        /* <DEDUP_REMOVED lines=13> */
.L_x_8093:
[----:B------:R-:W2:Y:S02]  /*6420*/  LDG.E.U16 R2, desc[UR36][R2.64] ;  /* 0x0000002402027981 */ /* 0x000ea4000c1e1500 */
[----:B--2---:R-:W-:Y:S01]  /*6430*/  IMAD.U32 R22, R2, 0x10000, RZ ;  /* 0x0001000002167824 */ /* 0x004fe200078e00ff */
[----:B------:R-:W-:Y:S06]  /*6440*/  BRA `(.L_x_8083) ;  /* 0x0000000400887947 */ /* 0x000fec0003800000 */
.L_x_8090:
        /* <DEDUP_REMOVED lines=11> */
.L_x_8097:
        /* <DEDUP_REMOVED lines=20> */
.L_x_8099:
[----:B------:R-:W-:Y:S05]  /*6640*/  BSYNC B0 ;  /* 0x0000000000007941 */ /* 0x000fea0003800000 */
.L_x_8098:
[----:B------:R-:W-:Y:S01]  /*6650*/  IMAD.SHL.U32 R2, R2, 0x100000, RZ ;  /* 0x0010000002027824 */ /* 0x000fe200078e00ff */
[----:B------:R-:W-:-:S04]  /*6660*/  LEA R3, R0, 0x3b800000, 0x17 ;  /* 0x3b80000000037811 */ /* 0x000fc800078eb8ff */
[----:B------:R-:W-:Y:S01]  /*6670*/  LOP3.LUT R22, R3, R2, R22, 0xfe, !PT ;  /* 0x0000000203167212 */ /* 0x000fe200078efe16 */
[----:B------:R-:W-:Y:S06]  /*6680*/  BRA `(.L_x_8083) ;  /* 0x0000000000f87947 */ /* 0x000fec0003800000 */
.L_x_8096:
        /* <DEDUP_REMOVED lines=20> */
.L_x_8101:
[----:B------:R-:W-:Y:S05]  /*67d0*/  BSYNC B0 ;  /* 0x0000000000007941 */ /* 0x000fea0003800000 */
.L_x_8100:
[----:B------:R-:W-:Y:S01]  /*67e0*/  IMAD.SHL.U32 R2, R2, 0x200000, RZ ;  /* 0x0020000002027824 */ /* 0x000fe200078e00ff */
[----:B------:R-:W-:-:S04]  /*67f0*/  LEA R3, R0, 0x37800000, 0x17 ;  /* 0x3780000000037811 */ /* 0x000fc800078eb8ff */
[----:B------:R-:W-:Y:S01]  /*6800*/  LOP3.LUT R22, R3, R2, R22, 0xfe, !PT ;  /* 0x0000000203167212 */ /* 0x000fe200078efe16 */
[----:B------:R-:W-:Y:S06]  /*6810*/  BRA `(.L_x_8083) ;  /* 0x0000000000947947 */ /* 0x000fec0003800000 */
.L_x_8095:
        /* <DEDUP_REMOVED lines=14> */
.L_x_8082:
        /* <DEDUP_REMOVED lines=16> */
.L_x_8104:
[----:B------:R-:W-:Y:S01]  /*6a00*/  IMAD.MOV.U32 R22, RZ, RZ, RZ ;  /* 0x000000ffff167224 */ /* 0x000fe200078e00ff */
[----:B------:R-:W-:Y:S06]  /*6a10*/  BRA `(.L_x_8083) ;  /* 0x0000000000147947 */ /* 0x000fec0003800000 */
.L_x_8103:
[----:B------:R-:W2:Y:S02]  /*6a20*/  LDG.E.64 R22, desc[UR36][R2.64] ;  /* 0x0000002402167981 */ /* 0x000ea4000c1e1b00 */
[----:B--2---:R0:W1:Y:S01]  /*6a30*/  I2F.U64 R22, R22 ;  /* 0x0000001600167312 */ /* 0x0040620000301000 */
[----:B------:R-:W-:Y:S05]  /*6a40*/  BRA `(.L_x_8083) ;  /* 0x0000000000087947 */ /* 0x000fea0003800000 */
.L_x_8102:
[----:B------:R-:W2:Y:S02]  /*6a50*/  LDG.E R2, desc[UR36][R2.64] ;  /* 0x0000002402027981 */ /* 0x000ea4000c1e1900 */
[----:B--2---:R-:W-:-:S07]  /*6a60*/  I2FP.F32.U32 R22, R2 ;  /* 0x0000000200167245 */ /* 0x004fce0000201000 */
.L_x_8083:
[----:B------:R-:W-:Y:S05]  /*6a70*/  BSYNC B6 ;  /* 0x0000000000067941 */ /* 0x000fea0003800000 */
.L_x_8077:
[----:B------:R-:W4:Y:S01]  /*6a80*/  LDC.U8 R4, c[0x0][0x493] ;  /* 0x000124c0ff047b82 */ /* 0x000f220000000000 */
[----:B------:R-:W-:Y:S01]  /*6a90*/  ULDC.64 UR4, c[0x0][0x488] ;  /* 0x0001220000047ab9 */ /* 0x000fe20000000a00 */
[----:B------:R-:W-:Y:S01]  /*6aa0*/  BSSY B6, `(.L_x_8105) ;  /* 0x00000df000067945 */ /* 0x000fe20003800000 */
[----:B0-2---:R-:W-:-:S05]  /*6ab0*/  IADD3 R2, P0, R18, UR4, RZ ;  /* 0x0000000412027c10 */ /* 0x005fca000ff1e0ff */
[----:B------:R-:W-:Y:S01]  /*6ac0*/  IMAD.X R3, RZ, RZ, UR5, P0 ;  /* 0x00000005ff037e24 */ /* 0x000fe200080e06ff */
[----:B----4-:R-:W-:-:S04]  /*6ad0*/  PRMT R0, R4, 0x9910, RZ ;  /* 0x0000991004007816 */ /* 0x010fc800000000ff */
        /* <DEDUP_REMOVED lines=11> */
[----:B--2---:R0:W2:Y:S01]  /*6b90*/  I2F.S16 R5, R2 ;  /* 0x0000000200057306 */ /* 0x0040a20000101400 */
[----:B------:R-:W-:Y:S05]  /*6ba0*/  BRA `(.L_x_8111) ;  /* 0x0000000c00387947 */ /* 0x000fea0003800000 */
.L_x_8109:
[----:B------:R-:W2:Y:S02]  /*6bb0*/  LDG.E.U8 R2, desc[UR36][R2.64] ;  /* 0x0000002402027981 */ /* 0x000ea4000c1e1100 */
[----:B--2---:R-:W-:Y:S01]  /*6bc0*/  I2FP.F32.U32 R5, R2 ;  /* 0x0000000200057245 */ /* 0x004fe20000201000 */
[----:B------:R-:W-:Y:S06]  /*6bd0*/  BRA `(.L_x_8111) ;  /* 0x0000000c002c7947 */ /* 0x000fec0003800000 */
.L_x_8108:
        /* <DEDUP_REMOVED lines=9> */
.L_x_8113:
[----:B------:R-:W2:Y:S02]  /*6c70*/  LDG.E R2, desc[UR36][R2.64] ;  /* 0x0000002402027981 */ /* 0x000ea4000c1e1900 */
[----:B--2---:R-:W-:Y:S01]  /*6c80*/  I2FP.F32.S32 R5, R2 ;  /* 0x0000000200057245 */ /* 0x004fe20000201400 */
[----:B------:R-:W-:Y:S06]  /*6c90*/  BRA `(.L_x_8111) ;  /* 0x0000000800fc7947 */ /* 0x000fec0003800000 */
.L_x_8112:
[----:B------:R-:W2:Y:S02]  /*6ca0*/  LDG.E.U16 R2, desc[UR36][R2.64] ;  /* 0x0000002402027981 */ /* 0x000ea4000c1e1500 */
[----:B--2---:R0:W2:Y:S01]  /*6cb0*/  I2F.S16 R5, R2 ;  /* 0x0000000200057306 */ /* 0x0040a20000101400 */
[----:B------:R-:W-:Y:S05]  /*6cc0*/  BRA `(.L_x_8111) ;  /* 0x0000000800f07947 */ /* 0x000fea0003800000 */
.L_x_8107:
        /* <DEDUP_REMOVED lines=8> */
.L_x_8115:
[----:B------:R-:W2:Y:S02]  /*6d50*/  LDG.E.U16 R2, desc[UR36][R2.64] ;  /* 0x0000002402027981 */ /* 0x000ea4000c1e1500 */
[----:B--2---:R-:W-:Y:S01]  /*6d60*/  HADD2.F32 R5, -RZ, R2.H0_H0 ;  /* 0x20000002ff057230 */ /* 0x004fe20000004100 */
[----:B------:R-:W-:Y:S06]  /*6d70*/  BRA `(.L_x_8111) ;  /* 0x0000000800c47947 */ /* 0x000fec0003800000 */
.L_x_8114:
        /* <DEDUP_REMOVED lines=8> */
.L_x_8117:
[----:B------:R-:W2:Y:S02]  /*6e00*/  LDG.E.U16 R2, desc[UR36][R2.64] ;  /* 0x0000002402027981 */ /* 0x000ea4000c1e1500 */
[----:B--2---:R-:W-:Y:S01]  /*6e10*/  HADD2.F32 R5, -RZ, R2.H0_H0 ;  /* 0x20000002ff057230 */ /* 0x004fe20000004100 */
[----:B------:R-:W-:Y:S06]  /*6e20*/  BRA `(.L_x_8111) ;  /* 0x0000000800987947 */ /* 0x000fec0003800000 */
.L_x_8116:
[----:B------:R-:W2:Y:S01]  /*6e30*/  LDG.E.64 R2, desc[UR36][R2.64] ;  /* 0x0000002402027981 */ /* 0x000ea2000c1e1b00 */
[----:B------:R-:W-:Y:S01]  /*6e40*/  UMOV UR4, 0xf0000000 ;  /* 0xf000000000047882 */ /* 0x000fe20000000000 */
[----:B------:R-:W-:Y:S01]  /*6e50*/  UMOV UR5, 0x380fffff ;  /* 0x380fffff00057882 */ /* 0x000fe20000000000 */
[----:B--2---:R-:W0:Y:S01]  /*6e60*/  F2F.F32.F64 R5, R2 ;  /* 0x0000000200057310 */ /* 0x004e220000301000 */
[----:B------:R-:W-:-:S14]  /*6e70*/  DSETP.GEU.AND P0, PT, |R2|, UR4, PT ;  /* 0x0000000402007e2a */ /* 0x000fdc000bf0e200 */
[----:B0-----:R-:W-:Y:S01]  /*6e80*/  @!P0 FMUL R5, R5, 1.175494350822287508e-38 ;  /* 0x0080000005058820 */ /* 0x001fe20000400000 */
[----:B------:R-:W-:Y:S06]  /*6e90*/  BRA `(.L_x_8111) ;  /* 0x00000008007c7947 */ /* 0x000fec0003800000 */
.L_x_8106:
        /* <DEDUP_REMOVED lines=12> */
.L_x_8120:
[----:B------:R-:W2:Y:S01]  /*6f60*/  LDG.E.64 R2, desc[UR36][R2.64] ;  /* 0x0000002402027981 */ /* 0x000ea2000c1e1b00 */
[----:B------:R-:W-:Y:S01]  /*6f70*/  UMOV UR4, 0xf0000000 ;  /* 0xf000000000047882 */ /* 0x000fe20000000000 */
[----:B------:R-:W-:Y:S01]  /*6f80*/  UMOV UR5, 0x380fffff ;  /* 0x380fffff00057882 */ /* 0x000fe20000000000 */
[----:B--2---:R-:W0:Y:S01]  /*6f90*/  F2F.F32.F64 R5, R2 ;  /* 0x0000000200057310 */ /* 0x004e220000301000 */
[----:B------:R-:W-:-:S14]  /*6fa0*/  DSETP.GEU.AND P0, PT, |R2|, UR4, PT ;  /* 0x0000000402007e2a */ /* 0x000fdc000bf0e200 */
[----:B0-----:R-:W-:Y:S01]  /*6fb0*/  @!P0 FMUL R5, R5, 1.175494350822287508e-38 ;  /* 0x0080000005058820 */ /* 0x001fe20000400000 */
[----:B------:R-:W-:Y:S06]  /*6fc0*/  BRA `(.L_x_8111) ;  /* 0x0000000800307947 */ /* 0x000fec0003800000 */
.L_x_8119:
        /* <DEDUP_REMOVED lines=26> */
.L_x_8122:
        /* <DEDUP_REMOVED lines=13> */
.L_x_8121:
[----:B------:R-:W2:Y:S02]  /*7240*/  LDG.E.U16 R2, desc[UR36][R2.64] ;  /* 0x0000002402027981 */ /* 0x000ea4000c1e1500 */
[----:B--2---:R-:W-:Y:S01]  /*7250*/  IMAD.U32 R5, R2, 0x10000, RZ ;  /* 0x0001000002057824 */ /* 0x004fe200078e00ff */
[----:B------:R-:W-:Y:S06]  /*7260*/  BRA `(.L_x_8111) ;  /* 0x0000000400887947 */ /* 0x000fec0003800000 */
.L_x_8118:
        /* <DEDUP_REMOVED lines=11> */
.L_x_8125:
        /* <DEDUP_REMOVED lines=20> */
.L_x_8127:
[----:B------:R-:W-:Y:S05]  /*7460*/  BSYNC B0 ;  /* 0x0000000000007941 */ /* 0x000fea0003800000 */
.L_x_8126:
[----:B------:R-:W-:Y:S01]  /*7470*/  IMAD.SHL.U32 R2, R2, 0x100000, RZ ;  /* 0x0010000002027824 */ /* 0x000fe200078e00ff */
[----:B------:R-:W-:-:S04]  /*7480*/  LEA R5, R0, 0x3b800000, 0x17 ;  /* 0x3b80000000057811 */ /* 0x000fc800078eb8ff */
[----:B------:R-:W-:Y:S01]  /*7490*/  LOP3.LUT R5, R5, R2, R4, 0xfe, !PT ;  /* 0x0000000205057212 */ /* 0x000fe200078efe04 */
[----:B------:R-:W-:Y:S06]  /*74a0*/  BRA `(.L_x_8111) ;  /* 0x0000000000f87947 */ /* 0x000fec0003800000 */
.L_x_8124:
        /* <DEDUP_REMOVED lines=20> */
.L_x_8129:
[----:B------:R-:W-:Y:S05]  /*75f0*/  BSYNC B0 ;  /* 0x0000000000007941 */ /* 0x000fea0003800000 */
.L_x_8128:
[----:B------:R-:W-:Y:S01]  /*7600*/  IMAD.SHL.U32 R2, R2, 0x200000, RZ ;  /* 0x0020000002027824 */ /* 0x000fe200078e00ff */
[----:B------:R-:W-:-:S04]  /*7610*/  LEA R5, R0, 0x37800000, 0x17 ;  /* 0x3780000000057811 */ /* 0x000fc800078eb8ff */
[----:B------:R-:W-:Y:S01]  /*7620*/  LOP3.LUT R5, R5, R2, R4, 0xfe, !PT ;  /* 0x0000000205057212 */ /* 0x000fe200078efe04 */
[----:B------:R-:W-:Y:S06]  /*7630*/  BRA `(.L_x_8111) ;  /* 0x0000000000947947 */ /* 0x000fec0003800000 */
.L_x_8123:
        /* <DEDUP_REMOVED lines=14> */
.L_x_8110:
        /* <DEDUP_REMOVED lines=15> */
[----:B01-3-5:R-:W-:Y:S05]  /*7810*/  CALL.ABS.NOINC R2 ;  /* 0x0000000002007343 */ /* 0x02bfea0003c00000 */
.L_x_8132:
[----:B------:R-:W-:Y:S01]  /*7820*/  IMAD.MOV.U32 R5, RZ, RZ, RZ ;  /* 0x000000ffff057224 */ /* 0x000fe200078e00ff */
[----:B------:R-:W-:Y:S06]  /*7830*/  BRA `(.L_x_8111) ;  /* 0x0000000000147947 */ /* 0x000fec0003800000 */
.L_x_8131:
[----:B------:R-:W2:Y:S02]  /*7840*/  LDG.E.64 R2, desc[UR36][R2.64] ;  /* 0x0000002402027981 */ /* 0x000ea4000c1e1b00 */
[----:B--2---:R0:W2:Y:S01]  /*7850*/  I2F.U64 R5, R2 ;  /* 0x0000000200057312 */ /* 0x0040a20000301000 */
[----:B------:R-:W-:Y:S05]  /*7860*/  BRA `(.L_x_8111) ;  /* 0x0000000000087947 */ /* 0x000fea0003800000 */
.L_x_8130:
[----:B------:R-:W2:Y:S02]  /*7870*/  LDG.E R2, desc[UR36][R2.64] ;  /* 0x0000002402027981 */ /* 0x000ea4000c1e1900 */
[----:B--2---:R-:W-:-:S07]  /*7880*/  I2FP.F32.U32 R5, R2 ;  /* 0x0000000200057245 */ /* 0x004fce0000201000 */
.L_x_8111:
[----:B------:R-:W-:Y:S05]  /*7890*/  BSYNC B6 ;  /* 0x0000000000067941 */ /* 0x000fea0003800000 */
.L_x_8105:
[C---:B0123-5:R-:W-:Y:S01]  /*78a0*/  FSETP.GEU.FTZ.AND P0, PT, |R22|.reuse, |R5|, PT ;  /* 0x400000051600720b */ /* 0x06ffe20003f1e200 */
[----:B------:R-:W-:Y:S01]  /*78b0*/  BSSY B0, `(.L_x_8133) ;  /* 0x000003f000007945 */ /* 0x000fe20003800000 */
[----:B----4-:R-:W-:-:S11]  /*78c0*/  FADD.FTZ R3, |R22|, -RZ ;  /* 0x800000ff16037221 */ /* 0x010fd60000010200 */
        /* <DEDUP_REMOVED lines=24> */
.L_x_8138:
[----:B------:R-:W-:Y:S01]  /*7a50*/  FSETP.GEU.FTZ.AND P0, PT, R6, -R4, PT ;  /* 0x800000040600720b */ /* 0x000fe20003f1e000 */
[----:B------:R-:W-:-:S12]  /*7a60*/  FADD.FTZ R0, R0, -1 ;  /* 0xbf80000000007421 */ /* 0x000fd80000010000 */
[----:B------:R-:W-:-:S07]  /*7a70*/  @!P0 FADD.FTZ R0, R0, -1 ;  /* 0xbf80000000008421 */ /* 0x000fce0000010000 */
.L_x_8137:
[----:B------:R-:W-:Y:S05]  /*7a80*/  BSYNC B1 ;  /* 0x0000000000017941 */ /* 0x000fea0003800000 */
.L_x_8136:
[----:B------:R-:W-:Y:S01]  /*7a90*/  FFMA.FTZ R3, -R4, R0, R3 ;  /* 0x0000000004037223 */ /* 0x000fe20000010103 */
[----:B------:R-:W-:Y:S06]  /*7aa0*/  BRA `(.L_x_8134) ;  /* 0x00000000007c7947 */ /* 0x000fec0003800000 */
.L_x_8135:
        /* <DEDUP_REMOVED lines=15> */
.L_x_8141:
        /* <DEDUP_REMOVED lines=13> */
.L_x_8140:
[----:B------:R-:W-:Y:S05]  /*7c70*/  BSYNC B1 ;  /* 0x0000000000017941 */ /* 0x000fea0003800000 */
.L_x_8139:
[----:B------:R-:W-:-:S04]  /*7c80*/  FMUL.FTZ R3, R2, 1.1920928955078125e-07 ;  /* 0x3400000002037820 */ /* 0x000fc80000410000 */
[----:B------:R-:W-:-:S07]  /*7c90*/  FMUL.FTZ R3, R6, R3 ;  /* 0x0000000306037220 */ /* 0x000fce0000410000 */
.L_x_8134:
[----:B------:R-:W-:Y:S05]  /*7ca0*/  BSYNC B0 ;  /* 0x0000000000007941 */ /* 0x000fea0003800000 */
.L_x_8133:
        /* <DEDUP_REMOVED lines=18> */
.L_x_8145:
[----:B------:R-:W1:Y:S02]  /*7dd0*/  F2I.S64.TRUNC R2, R2 ;  /* 0x0000000200027311 */ /* 0x000e64000020d900 */
[----:B-1----:R-:W-:-:S05]  /*7de0*/  IMAD.MOV.U32 R5, RZ, RZ, R2 ;  /* 0x000000ffff057224 */ /* 0x002fca00078e0002 */
[----:B------:R1:W-:Y:S01]  /*7df0*/  STG.E.U8 desc[UR36][R16.64], R5 ;  /* 0x0000000510007986 */ /* 0x0003e2000c101124 */
[----:B------:R-:W-:Y:S05]  /*7e00*/  BRA `(.L_x_8147) ;  /* 0x0000000c00407947 */ /* 0x000fea0003800000 */
.L_x_8144:
        /* <DEDUP_REMOVED lines=9> */
.L_x_8149:
[----:B------:R-:W1:Y:S02]  /*7ea0*/  F2I.FTZ.TRUNC.NTZ R3, R2 ;  /* 0x0000000200037305 */ /* 0x000e64000021f100 */
[----:B-1----:R3:W-:Y:S01]  /*7eb0*/  STG.E desc[UR36][R16.64], R3 ;  /* 0x0000000310007986 */ /* 0x0027e2000c101924 */
[----:B------:R-:W-:Y:S05]  /*7ec0*/  BRA `(.L_x_8147) ;  /* 0x0000000c00107947 */ /* 0x000fea0003800000 */
.L_x_8148:
[----:B------:R-:W1:Y:S02]  /*7ed0*/  F2I.FTZ.TRUNC.NTZ R3, R2 ;  /* 0x0000000200037305 */ /* 0x000e64000021f100 */
[----:B-1----:R1:W-:Y:S01]  /*7ee0*/  STG.E.U16 desc[UR36][R16.64], R3 ;  /* 0x0000000310007986 */ /* 0x0023e2000c101524 */
[----:B------:R-:W-:Y:S05]  /*7ef0*/  BRA `(.L_x_8147) ;  /* 0x0000000c00047947 */ /* 0x000fea0003800000 */
.L_x_8143:
        /* <DEDUP_REMOVED lines=8> */
.L_x_8151:
[----:B------:R-:W-:-:S05]  /*7f80*/  F2FP.F16.F32.PACK_AB R2, RZ, R2 ;  /* 0x00000002ff02723e */ /* 0x000fca00000000ff */
[----:B------:R1:W-:Y:S01]  /*7f90*/  STG.E.U16 desc[UR36][R16.64], R2 ;  /* 0x0000000210007986 */ /* 0x0003e2000c101524 */
[----:B------:R-:W-:Y:S05]  /*7fa0*/  BRA `(.L_x_8147) ;  /* 0x0000000800d87947 */ /* 0x000fea0003800000 */
.L_x_8150:
        /* <DEDUP_REMOVED lines=9> */
.L_x_8153:
[----:B------:R-:W-:-:S04]  /*8040*/  F2FP.F16.F32.PACK_AB R3, RZ, R2 ;  /* 0x00000002ff03723e */ /* 0x000fc800000000ff */
[----:B------:R-:W-:-:S05]  /*8050*/  PRMT R3, R3, 0x5410, RZ ;  /* 0x0000541003037816 */ /* 0x000fca00000000ff */
[----:B------:R1:W-:Y:S01]  /*8060*/  STG.E desc[UR36][R16.64], R3 ;  /* 0x0000000310007986 */ /* 0x0003e2000c101924 */
[----:B------:R-:W-:Y:S05]  /*8070*/  BRA `(.L_x_8147) ;  /* 0x0000000800a47947 */ /* 0x000fea0003800000 */
.L_x_8152:
[----:B------:R-:W-:-:S06]  /*8080*/  FMUL.FTZ R2, R2, 1 ;  /* 0x3f80000002027820 */ /* 0x000fcc0000410000 */
[----:B------:R-:W1:Y:S02]  /*8090*/  F2F.F64.F32 R2, R2 ;  /* 0x0000000200027310 */ /* 0x000e640000201800 */
[----:B-1----:R1:W-:Y:S01]  /*80a0*/  STG.E.64 desc[UR36][R16.64], R2 ;  /* 0x0000000210007986 */ /* 0x0023e2000c101b24 */
[----:B------:R-:W-:Y:S05]  /*80b0*/  BRA `(.L_x_8147) ;  /* 0x0000000800947947 */ /* 0x000fea0003800000 */
.L_x_8142:
        /* <DEDUP_REMOVED lines=12> */
.L_x_8156:
[----:B------:R-:W-:Y:S01]  /*8180*/  FMUL.FTZ R4, R2, 1 ;  /* 0x3f80000002047820 */ /* 0x000fe20000410000 */
[----:B------:R-:W-:-:S05]  /*8190*/  CS2R R6, SRZ ;  /* 0x0000000000067805 */ /* 0x000fca000001ff00 */
[----:B------:R-:W1:Y:S02]  /*81a0*/  F2F.F64.F32 R4, R4 ;  /* 0x0000000400047310 */ /* 0x000e640000201800 */
[----:B-1----:R1:W-:Y:S01]  /*81b0*/  STG.E.128 desc[UR36][R16.64], R4 ;  /* 0x0000000410007986 */ /* 0x0023e2000c101d24 */
[----:B------:R-:W-:Y:S05]  /*81c0*/  BRA `(.L_x_8147) ;  /* 0x0000000800507947 */ /* 0x000fea0003800000 */
.L_x_8155:
        /* <DEDUP_REMOVED lines=20> */
.L_x_8160:
[----:B------:R-:W-:Y:S05]  /*8310*/  BSYNC B0 ;  /* 0x0000000000007941 */ /* 0x000fea0003800000 */
.L_x_8159:
[----:B------:R-:W-:-:S05]  /*8320*/  LOP3.LUT R5, R0, R5, RZ, 0xfc, !PT ;  /* 0x0000000500057212 */ /* 0x000fca00078efcff */
[----:B------:R1:W-:Y:S01]  /*8330*/  STG.E.U8 desc[UR36][R16.64], R5 ;  /* 0x0000000510007986 */ /* 0x0003e2000c101124 */
[----:B------:R-:W-:Y:S05]  /*8340*/  BRA `(.L_x_8147) ;  /* 0x0000000400f07947 */ /* 0x000fea0003800000 */
.L_x_8158:
        /* <DEDUP_REMOVED lines=12> */
.L_x_8162:
[----:B------:R-:W-:Y:S01]  /*8410*/  IMAD.MOV.U32 R0, RZ, RZ, 0x7f ;  /* 0x0000007fff007424 */ /* 0x000fe200078e00ff */
[----:B------:R-:W-:-:S04]  /*8420*/  ISETP.GT.U32.AND P0, PT, R4, 0x7f800000, PT ;  /* 0x7f8000000400780c */ /* 0x000fc80003f04070 */
[----:B------:R-:W-:-:S09]  /*8430*/  SEL R0, R0, 0x7c, P0 ;  /* 0x0000007c00007807 */ /* 0x000fd20000000000 */
.L_x_8163:
[----:B------:R-:W-:Y:S05]  /*8440*/  BSYNC B0 ;  /* 0x0000000000007941 */ /* 0x000fea0003800000 */
.L_x_8161:
[----:B------:R-:W-:-:S04]  /*8450*/  LOP3.LUT R2, R2, 0x80000000, RZ, 0xc0, !PT ;  /* 0x8000000002027812 */ /* 0x000fc800078ec0ff */
[----:B------:R-:W-:-:S04]  /*8460*/  SHF.R.U32.HI R3, RZ, 0x18, R2 ;  /* 0x00000018ff037819 */ /* 0x000fc80000011602 */
[----:B------:R-:W-:-:S05]  /*8470*/  LOP3.LUT R3, R0, R3, RZ, 0xfc, !PT ;  /* 0x0000000300037212 */ /* 0x000fca00078efcff */
[----:B------:R1:W-:Y:S01]  /*8480*/  STG.E.U8 desc[UR36][R16.64], R3 ;  /* 0x0000000310007986 */ /* 0x0003e2000c101124 */
[----:B------:R-:W-:Y:S05]  /*8490*/  BRA `(.L_x_8147) ;  /* 0x00000004009c7947 */ /* 0x000fea0003800000 */
.L_x_8157:
[----:B------:R-:W-:-:S05]  /*84a0*/  F2FP.BF16.F32.PACK_AB R2, RZ, R2 ;  /* 0x00000002ff02723e */ /* 0x000fca00000010ff */
[----:B------:R1:W-:Y:S01]  /*84b0*/  STG.E.U16 desc[UR36][R16.64], R2 ;  /* 0x0000000210007986 */ /* 0x0003e2000c101524 */
[----:B------:R-:W-:Y:S05]  /*84c0*/  BRA `(.L_x_8147) ;  /* 0x0000000400907947 */ /* 0x000fea0003800000 */
.L_x_8154:
        /* <DEDUP_REMOVED lines=11> */
.L_x_8166:
        /* <DEDUP_REMOVED lines=16> */
.L_x_8169:
[----:B------:R-:W-:-:S04]  /*8680*/  LOP3.LUT R2, R2, 0x80000000, RZ, 0xc0, !PT ;  /* 0x8000000002027812 */ /* 0x000fc800078ec0ff */
[----:B------:R-:W-:-:S04]  /*8690*/  SHF.R.U32.HI R3, RZ, 0x18, R2 ;  /* 0x00000018ff037819 */ /* 0x000fc80000011602 */
[----:B------:R-:W-:-:S04]  /*86a0*/  LOP3.LUT R0, R0, R3, RZ, 0xfc, !PT ;  /* 0x0000000300007212 */ /* 0x000fc800078efcff */
[----:B------:R-:W-:-:S07]  /*86b0*/  PRMT R8, R0, 0x7610, R8 ;  /* 0x0000761000087816 */ /* 0x000fce0000000008 */
.L_x_8168:
[----:B------:R-:W-:Y:S05]  /*86c0*/  BSYNC B0 ;  /* 0x0000000000007941 */ /* 0x000fea0003800000 */
.L_x_8167:
[----:B------:R0:W-:Y:S01]  /*86d0*/  STG.E.U8 desc[UR36][R16.64], R8 ;  /* 0x0000000810007986 */ /* 0x0001e2000c101124 */
[----:B------:R-:W-:Y:S05]  /*86e0*/  BRA `(.L_x_8147) ;  /* 0x0000000400087947 */ /* 0x000fea0003800000 */
.L_x_8165:
        /* <DEDUP_REMOVED lines=16> */
.L_x_8172:
[----:B------:R-:W-:-:S04]  /*87f0*/  LOP3.LUT R2, R2, 0x80000000, RZ, 0xc0, !PT ;  /* 0x8000000002027812 */ /* 0x000fc800078ec0ff */
[----:B------:R-:W-:-:S04]  /*8800*/  SHF.R.U32.HI R3, RZ, 0x18, R2 ;  /* 0x00000018ff037819 */ /* 0x000fc80000011602 */
[----:B------:R-:W-:-:S04]  /*8810*/  LOP3.LUT R0, R0, R3, RZ, 0xfc, !PT ;  /* 0x0000000300007212 */ /* 0x000fc800078efcff */
[----:B------:R-:W-:-:S07]  /*8820*/  PRMT R8, R0, 0x7610, R8 ;  /* 0x0000761000087816 */ /* 0x000fce0000000008 */
.L_x_8171:
[----:B------:R-:W-:Y:S05]  /*8830*/  BSYNC B0 ;  /* 0x0000000000007941 */ /* 0x000fea0003800000 */
.L_x_8170:
[----:B------:R0:W-:Y:S01]  /*8840*/  STG.E.U8 desc[UR36][R16.64], R8 ;  /* 0x0000000810007986 */ /* 0x0001e2000c101124 */
[----:B------:R-:W-:Y:S05]  /*8850*/  BRA `(.L_x_8147) ;  /* 0x0000000000ac7947 */ /* 0x000fea0003800000 */
.L_x_8164:
        /* <DEDUP_REMOVED lines=21> */
.L_x_8146:
        /* <DEDUP_REMOVED lines=16> */
.L_x_8175:
[----:B------:R-:W-:Y:S05]  /*8ab0*/  BRA `(.L_x_8147) ;  /* 0x0000000000147947 */ /* 0x000fea0003800000 */
.L_x_8174:
[----:B------:R-:W1:Y:S02]  /*8ac0*/  F2I.U64.TRUNC R2, R2 ;  /* 0x0000000200027311 */ /* 0x000e64000020d800 */
[----:B-1----:R1:W-:Y:S01]  /*8ad0*/  STG.E.64 desc[UR36][R16.64], R2 ;  /* 0x0000000210007986 */ /* 0x0023e2000c101b24 */
[----:B------:R-:W-:Y:S05]  /*8ae0*/  BRA `(.L_x_8147) ;  /* 0x0000000000087947 */ /* 0x000fea0003800000 */
.L_x_8173:
[----:B------:R-:W1:Y:S02]  /*8af0*/  F2I.FTZ.U32.TRUNC.NTZ R3, R2 ;  /* 0x0000000200037305 */ /* 0x000e64000021f000 */
[----:B-1----:R1:W-:Y:S02]  /*8b00*/  STG.E desc[UR36][R16.64], R3 ;  /* 0x0000000310007986 */ /* 0x0023e4000c101924 */
.L_x_8147:
[----:B------:R-:W-:-:S07]  /*8b10*/  VIADD R19, R19, 0x80 ;  /* 0x0000008013137836 */ /* 0x000fce0000000000 */
.L_x_8075:
[----:B------:R-:W-:Y:S05]  /*8b20*/  BSYNC B7 ;  /* 0x0000000000077941 */ /* 0x000fea0003800000 */
.L_x_8074:
        /* <DEDUP_REMOVED lines=358> */
.L_x_8178:
        /* <DEDUP_REMOVED lines=22> */
.L_x_8183:
[----:B------:R-:W2:Y:S02]  /*a2f0*/  LDG.E.U8 R2, desc[UR36][R2.64] ;  /* 0x0000002402027981 */ /* 0x000ea4000c1e1100 */
[----:B--2---:R-:W-:Y:S01]  /*a300*/  I2FP.F32.U32 R22, R2 ;  /* 0x0000000200167245 */ /* 0x004fe20000201000 */
[----:B------:R-:W-:Y:S06]  /*a310*/  BRA `(.L_x_8185) ;  /* 0x0000000c002c7947 */ /* 0x000fec0003800000 */
.L_x_8182:
        /* <DEDUP_REMOVED lines=9> */
.L_x_8187:
[----:B------:R-:W2:Y:S02]  /*a3b0*/  LDG.E R2, desc[UR36][R2.64] ;  /* 0x0000002402027981 */ /* 0x000ea4000c1e1900 */
[----:B--2---:R-:W-:Y:S01]  /*a3c0*/  I2FP.F32.S32 R22, R2 ;  /* 0x0000000200167245 */ /* 0x004fe20000201400 */
[----:B------:R-:W-:Y:S06]  /*a3d0*/  BRA `(.L_x_8185) ;  /* 0x0000000800fc7947 */ /* 0x000fec0003800000 */
.L_x_8186:
[----:B------:R-:W2:Y:S02]  /*a3e0*/  LDG.E.U16 R2, desc[UR36][R2.64] ;  /* 0x0000002402027981 */ /* 0x000ea4000c1e1500 */
[----:B--2---:R2:W3:Y:S01]  /*a3f0*/  I2F.S16 R22, R2 ;  /* 0x0000000200167306 */ /* 0x0044e20000101400 */
[----:B------:R-:W-:Y:S05]  /*a400*/  BRA `(.L_x_8185) ;  /* 0x0000000800f07947 */ /* 0x000fea0003800000 */
.L_x_8181:
        /* <DEDUP_REMOVED lines=8> */
.L_x_8189:
[----:B------:R-:W2:Y:S02]  /*a490*/  LDG.E.U16 R2, desc[UR36][R2.64] ;  /* 0x0000002402027981 */ /* 0x000ea4000c1e1500 */
[----:B--2---:R-:W-:Y:S01]  /*a4a0*/  HADD2.F32 R22, -RZ, R2.H0_H0 ;  /* 0x20000002ff167230 */ /* 0x004fe20000004100 */
[----:B------:R-:W-:Y:S06]  /*a4b0*/  BRA `(.L_x_8185) ;  /* 0x0000000800c47947 */ /* 0x000fec0003800000 */
.L_x_8188:
        /* <DEDUP_REMOVED lines=8> */
.L_x_8191:
[----:B------:R-:W2:Y:S02]  /*a540*/  LDG.E.U16 R2, desc[UR36][R2.64] ;  /* 0x0000002402027981 */ /* 0x000ea4000c1e1500 */
[----:B--2---:R-:W-:Y:S01]  /*a550*/  HADD2.F32 R22, -RZ, R2.H0_H0 ;  /* 0x20000002ff167230 */ /* 0x004fe20000004100 */
[----:B------:R-:W-:Y:S06]  /*a560*/  BRA `(.L_x_8185) ;  /* 0x0000000800987947 */ /* 0x000fec0003800000 */
.L_x_8190:
[----:B------:R-:W2:Y:S01]  /*a570*/  LDG.E.64 R2, desc[UR36][R2.64] ;  /* 0x0000002402027981 */ /* 0x000ea2000c1e1b00 */
[----:B------:R-:W-:Y:S01]  /*a580*/  UMOV UR4, 0xf0000000 ;  /* 0xf000000000047882 */ /* 0x000fe20000000000 */
[----:B------:R-:W-:Y:S01]  /*a590*/  UMOV UR5, 0x380fffff ;  /* 0x380fffff00057882 */ /* 0x000fe20000000000 */
[----:B--2---:R-:W0:Y:S01]  /*a5a0*/  F2F.F32.F64 R22, R2 ;  /* 0x0000000200167310 */ /* 0x004e220000301000 */
[----:B------:R-:W-:-:S14]  /*a5b0*/  DSETP.GEU.AND P0, PT, |R2|, UR4, PT ;  /* 0x0000000402007e2a */ /* 0x000fdc000bf0e200 */
[----:B0-----:R-:W-:Y:S01]  /*a5c0*/  @!P0 FMUL R22, R22, 1.175494350822287508e-38 ;  /* 0x0080000016168820 */ /* 0x001fe20000400000 */
[----:B------:R-:W-:Y:S06]  /*a5d0*/  BRA `(.L_x_8185) ;  /* 0x00000008007c7947 */ /* 0x000fec0003800000 */
.L_x_8180:
        /* <DEDUP_REMOVED lines=12> */
.L_x_8194:
[----:B------:R-:W2:Y:S01]  /*a6a0*/  LDG.E.64 R2, desc[UR36][R2.64] ;  /* 0x0000002402027981 */ /* 0x000ea2000c1e1b00 */
[----:B------:R-:W-:Y:S01]  /*a6b0*/  UMOV UR4, 0xf0000000 ;  /* 0xf000000000047882 */ /* 0x000fe20000000000 */
[----:B------:R-:W-:Y:S01]  /*a6c0*/  UMOV UR5, 0x380fffff ;  /* 0x380fffff00057882 */ /* 0x000fe20000000000 */
[----:B--2---:R-:W0:Y:S01]  /*a6d0*/  F2F.F32.F64 R22, R2 ;  /* 0x0000000200167310 */ /* 0x004e220000301000 */
[----:B------:R-:W-:-:S14]  /*a6e0*/  DSETP.GEU.AND P0, PT, |R2|, UR4, PT ;  /* 0x0000000402007e2a */ /* 0x000fdc000bf0e200 */
[----:B0-----:R-:W-:Y:S01]  /*a6f0*/  @!P0 FMUL R22, R22, 1.175494350822287508e-38 ;  /* 0x0080000016168820 */ /* 0x001fe20000400000 */
[----:B------:R-:W-:Y:S06]  /*a700*/  BRA `(.L_x_8185) ;  /* 0x0000000800307947 */ /* 0x000fec0003800000 */
.L_x_8193:
        /* <DEDUP_REMOVED lines=26> */
.L_x_8196:
        /* <DEDUP_REMOVED lines=13> */
.L_x_8195:
[----:B------:R-:W2:Y:S02]  /*a980*/  LDG.E.U16 R2, desc[UR36][R2.64] ;  /* 0x0000002402027981 */ /* 0x000ea4000c1e1500 */
[----:B--2---:R-:W-:Y:S01]  /*a990*/  IMAD.U32 R22, R2, 0x10000, RZ ;  /* 0x0001000002167824 */ /* 0x004fe200078e00ff */
[----:B------:R-:W-:Y:S06]  /*a9a0*/  BRA `(.L_x_8185) ;  /* 0x0000000400887947 */ /* 0x000fec0003800000 */
.L_x_8192:
        /* <DEDUP_REMOVED lines=11> */
.L_x_8199:
        /* <DEDUP_REMOVED lines=20> */
.L_x_8201:
[----:B------:R-:W-:Y:S05]  /*aba0*/  BSYNC B0 ;  /* 0x0000000000007941 */ /* 0x000fea0003800000 */
.L_x_8200:
[----:B------:R-:W-:Y:S01]  /*abb0*/  IMAD.SHL.U32 R2, R2, 0x100000, RZ ;  /* 0x0010000002027824 */ /* 0x000fe200078e00ff */
[----:B------:R-:W-:-:S04]  /*abc0*/  LEA R3, R0, 0x3b800000, 0x17 ;  /* 0x3b80000000037811 */ /* 0x000fc800078eb8ff */
[----:B------:R-:W-:Y:S01]  /*abd0*/  LOP3.LUT R22, R3, R2, R22, 0xfe, !PT ;  /* 0x0000000203167212 */ /* 0x000fe200078efe16 */
[----:B------:R-:W-:Y:S06]  /*abe0*/  BRA `(.L_x_8185) ;  /* 0x0000000000f87947 */ /* 0x000fec0003800000 */
.L_x_8198:
        /* <DEDUP_REMOVED lines=20> */
.L_x_8203:
[----:B------:R-:W-:Y:S05]  /*ad30*/  BSYNC B0 ;  /* 0x0000000000007941 */ /* 0x000fea0003800000 */
.L_x_8202:
[----:B------:R-:W-:Y:S01]  /*ad40*/  IMAD.SHL.U32 R2, R2, 0x200000, RZ ;  /* 0x0020000002027824 */ /* 0x000fe200078e00ff */
[----:B------:R-:W-:-:S04]  /*ad50*/  LEA R3, R0, 0x37800000, 0x17 ;  /* 0x3780000000037811 */ /* 0x000fc800078eb8ff */
[----:B------:R-:W-:Y:S01]  /*ad60*/  LOP3.LUT R22, R3, R2, R22, 0xfe, !PT ;  /* 0x0000000203167212 */ /* 0x000fe200078efe16 */
[----:B------:R-:W-:Y:S06]  /*ad70*/  BRA `(.L_x_8185) ;  /* 0x0000000000947947 */ /* 0x000fec0003800000 */
.L_x_8197:
        /* <DEDUP_REMOVED lines=14> */
.L_x_8184:
        /* <DEDUP_REMOVED lines=16> */
.L_x_8206:
[----:B------:R-:W-:Y:S01]  /*af60*/  IMAD.MOV.U32 R22, RZ, RZ, RZ ;  /* 0x000000ffff167224 */ /* 0x000fe200078e00ff */
[----:B------:R-:W-:Y:S06]  /*af70*/  BRA `(.L_x_8185) ;  /* 0x0000000000147947 */ /* 0x000fec0003800000 */
.L_x_8205:
[----:B------:R-:W2:Y:S02]  /*af80*/  LDG.E.64 R22, desc[UR36][R2.64] ;  /* 0x0000002402167981 */ /* 0x000ea4000c1e1b00 */
[----:B--2---:R0:W1:Y:S01]  /*af90*/  I2F.U64 R22, R22 ;  /* 0x0000001600167312 */ /* 0x0040620000301000 */
[----:B------:R-:W-:Y:S05]  /*afa0*/  BRA `(.L_x_8185) ;  /* 0x0000000000087947 */ /* 0x000fea0003800000 */
.L_x_8204:
[----:B------:R-:W2:Y:S02]  /*afb0*/  LDG.E R2, desc[UR36][R2.64] ;  /* 0x0000002402027981 */ /* 0x000ea4000c1e1900 */
[----:B--2---:R-:W-:-:S07]  /*afc0*/  I2FP.F32.U32 R22, R2 ;  /* 0x0000000200167245 */ /* 0x004fce0000201000 */
.L_x_8185:
[----:B------:R-:W-:Y:S05]  /*afd0*/  BSYNC B6 ;  /* 0x0000000000067941 */ /* 0x000fea0003800000 */
.L_x_8179:
[----:B------:R-:W4:Y:S01]  /*afe0*/  LDC.U8 R4, c[0x0][0x493] ;  /* 0x000124c0ff047b82 */ /* 0x000f220000000000 */
[----:B------:R-:W-:Y:S01]  /*aff0*/  ULDC.64 UR4, c[0x0][0x488] ;  /* 0x0001220000047ab9 */ /* 0x000fe20000000a00 */
[----:B------:R-:W-:Y:S01]  /*b000*/  BSSY B6, `(.L_x_8207) ;  /* 0x00000df000067945 */ /* 0x000fe20003800000 */
[----:B012---:R-:W-:-:S05]  /*b010*/  IADD3 R2, P0, R18, UR4, RZ ;  /* 0x0000000412027c10 */ /* 0x007fca000ff1e0ff */
        /* <DEDUP_REMOVED lines=13> */
[----:B--2---:R2:W4:Y:S01]  /*b0f0*/  I2F.S16 R5, R2 ;  /* 0x0000000200057306 */ /* 0x0045220000101400 */
[----:B------:R-:W-:Y:S05]  /*b100*/  BRA `(.L_x_8213) ;  /* 0x0000000c00387947 */ /* 0x000fea0003800000 */
.L_x_8211:
[----:B------:R-:W2:Y:S02]  /*b110*/  LDG.E.U8 R2, desc[UR36][R2.64] ;  /* 0x0000002402027981 */ /* 0x000ea4000c1e1100 */
[----:B--2---:R-:W-:Y:S01]  /*b120*/  I2FP.F32.U32 R5, R2 ;  /* 0x0000000200057245 */ /* 0x004fe20000201000 */
[----:B------:R-:W-:Y:S06]  /*b130*/  BRA `(.L_x_8213) ;  /* 0x0000000c002c7947 */ /* 0x000fec0003800000 */
.L_x_8210:
        /* <DEDUP_REMOVED lines=9> */
.L_x_8215:
[----:B------:R-:W2:Y:S02]  /*b1d0*/  LDG.E R2, desc[UR36][R2.64] ;  /* 0x0000002402027981 */ /* 0x000ea4000c1e1900 */
[----:B--2---:R-:W-:Y:S01]  /*b1e0*/  I2FP.F32.S32 R5, R2 ;  /* 0x0000000200057245 */ /* 0x004fe20000201400 */
[----:B------:R-:W-:Y:S06]  /*b1f0*/  BRA `(.L_x_8213) ;  /* 0x0000000800fc7947 */ /* 0x000fec0003800000 */
.L_x_8214:
[----:B------:R-:W2:Y:S02]  /*b200*/  LDG.E.U16 R2, desc[UR36][R2.64] ;  /* 0x0000002402027981 */ /* 0x000ea4000c1e1500 */
[----:B--2---:R0:W1:Y:S01]  /*b210*/  I2F.S16 R5, R2 ;  /* 0x0000000200057306 */ /* 0x0040620000101400 */
[----:B------:R-:W-:Y:S05]  /*b220*/  BRA `(.L_x_8213) ;  /* 0x0000000800f07947 */ /* 0x000fea0003800000 */
.L_x_8209:
        /* <DEDUP_REMOVED lines=8> */
.L_x_8217:
[----:B------:R-:W2:Y:S02]  /*b2b0*/  LDG.E.U16 R2, desc[UR36][R2.64] ;  /* 0x0000002402027981 */ /* 0x000ea4000c1e1500 */
[----:B--2---:R-:W-:Y:S01]  /*b2c0*/  HADD2.F32 R5, -RZ, R2.H0_H0 ;  /* 0x20000002ff057230 */ /* 0x004fe20000004100 */
[----:B------:R-:W-:Y:S06]  /*b2d0*/  BRA `(.L_x_8213) ;  /* 0x0000000800c47947 */ /* 0x000fec0003800000 */
.L_x_8216:
        /* <DEDUP_REMOVED lines=8> */
.L_x_8219:
[----:B------:R-:W2:Y:S02]  /*b360*/  LDG.E.U16 R2, desc[UR36][R2.64] ;  /* 0x0000002402027981 */ /* 0x000ea4000c1e1500 */
[----:B--2---:R-:W-:Y:S01]  /*b370*/  HADD2.F32 R5, -RZ, R2.H0_H0 ;  /* 0x20000002ff057230 */ /* 0x004fe20000004100 */
[----:B------:R-:W-:Y:S06]  /*b380*/  BRA `(.L_x_8213) ;  /* 0x0000000800987947 */ /* 0x000fec0003800000 */
.L_x_8218:
[----:B------:R-:W2:Y:S01]  /*b390*/  LDG.E.64 R2, desc[UR36][R2.64] ;  /* 0x0000002402027981 */ /* 0x000ea2000c1e1b00 */
[----:B------:R-:W-:Y:S01]  /*b3a0*/  UMOV UR4, 0xf0000000 ;  /* 0xf000000000047882 */ /* 0x000fe20000000000 */
[----:B------:R-:W-:Y:S01]  /*b3b0*/  UMOV UR5, 0x380fffff ;  /* 0x380fffff00057882 */ /* 0x000fe20000000000 */
[----:B--2---:R-:W0:Y:S01]  /*b3c0*/  F2F.F32.F64 R5, R2 ;  /* 0x0000000200057310 */ /* 0x004e220000301000 */
[----:B------:R-:W-:-:S14]  /*b3d0*/  DSETP.GEU.AND P0, PT, |R2|, UR4, PT ;  /* 0x0000000402007e2a */ /* 0x000fdc000bf0e200 */
[----:B0-----:R-:W-:Y:S01]  /*b3e0*/  @!P0 FMUL R5, R5, 1.175494350822287508e-38 ;  /* 0x0080000005058820 */ /* 0x001fe20000400000 */
[----:B------:R-:W-:Y:S06]  /*b3f0*/  BRA `(.L_x_8213) ;  /* 0x00000008007c7947 */ /* 0x000fec0003800000 */
.L_x_8208:
        /* <DEDUP_REMOVED lines=12> */
.L_x_8222:
[----:B------:R-:W2:Y:S01]  /*b4c0*/  LDG.E.64 R2, desc[UR36][R2.64] ;  /* 0x0000002402027981 */ /* 0x000ea2000c1e1b00 */
[----:B------:R-:W-:Y:S01]  /*b4d0*/  UMOV UR4, 0xf0000000 ;  /* 0xf000000000047882 */ /* 0x000fe20000000000 */
[----:B------:R-:W-:Y:S01]  /*b4e0*/  UMOV UR5, 0x380fffff ;  /* 0x380fffff00057882 */ /* 0x000fe20000000000 */
[----:B--2---:R-:W0:Y:S01]  /*b4f0*/  F2F.F32.F64 R5, R2 ;  /* 0x0000000200057310 */ /* 0x004e220000301000 */
[----:B------:R-:W-:-:S14]  /*b500*/  DSETP.GEU.AND P0, PT, |R2|, UR4, PT ;  /* 0x0000000402007e2a */ /* 0x000fdc000bf0e200 */
[----:B0-----:R-:W-:Y:S01]  /*b510*/  @!P0 FMUL R5, R5, 1.175494350822287508e-38 ;  /* 0x0080000005058820 */ /* 0x001fe20000400000 */
[----:B------:R-:W-:Y:S06]  /*b520*/  BRA `(.L_x_8213) ;  /* 0x0000000800307947 */ /* 0x000fec0003800000 */
.L_x_8221:
        /* <DEDUP_REMOVED lines=26> */
.L_x_8224:
        /* <DEDUP_REMOVED lines=13> */
.L_x_8223:
[----:B------:R-:W2:Y:S02]  /*b7a0*/  LDG.E.U16 R2, desc[UR36][R2.64] ;  /* 0x0000002402027981 */ /* 0x000ea4000c1e1500 */
[----:B--2---:R-:W-:Y:S01]  /*b7b0*/  IMAD.U32 R5, R2, 0x10000, RZ ;  /* 0x0001000002057824 */ /* 0x004fe200078e00ff */
[----:B------:R-:W-:Y:S06]  /*b7c0*/  BRA `(.L_x_8213) ;  /* 0x0000000400887947 */ /* 0x000fec0003800000 */
.L_x_8220:
        /* <DEDUP_REMOVED lines=11> */
.L_x_8227:
        /* <DEDUP_REMOVED lines=20> */
.L_x_8229:
[----:B------:R-:W-:Y:S05]  /*b9c0*/  BSYNC B0 ;  /* 0x0000000000007941 */ /* 0x000fea0003800000 */
.L_x_8228:
[----:B------:R-:W-:Y:S01]  /*b9d0*/  IMAD.SHL.U32 R2, R2, 0x100000, RZ ;  /* 0x0010000002027824 */ /* 0x000fe200078e00ff */
[----:B------:R-:W-:-:S04]  /*b9e0*/  LEA R5, R0, 0x3b800000, 0x17 ;  /* 0x3b80000000057811 */ /* 0x000fc800078eb8ff */
[----:B------:R-:W-:Y:S01]  /*b9f0*/  LOP3.LUT R5, R5, R2, R4, 0xfe, !PT ;  /* 0x0000000205057212 */ /* 0x000fe200078efe04 */
[----:B------:R-:W-:Y:S06]  /*ba00*/  BRA `(.L_x_8213) ;  /* 0x0000000000f87947 */ /* 0x000fec0003800000 */
.L_x_8226:
        /* <DEDUP_REMOVED lines=20> */
.L_x_8231:
[----:B------:R-:W-:Y:S05]  /*bb50*/  BSYNC B0 ;  /* 0x0000000000007941 */ /* 0x000fea0003800000 */
.L_x_8230:
[----:B------:R-:W-:Y:S01]  /*bb60*/  IMAD.SHL.U32 R2, R2, 0x200000, RZ ;  /* 0x0020000002027824 */ /* 0x000fe200078e00ff */
[----:B------:R-:W-:-:S04]  /*bb70*/  LEA R5, R0, 0x37800000, 0x17 ;  /* 0x3780000000057811 */ /* 0x000fc800078eb8ff */
[----:B------:R-:W-:Y:S01]  /*bb80*/  LOP3.LUT R5, R5, R2, R4, 0xfe, !PT ;  /* 0x0000000205057212 */ /* 0x000fe200078efe04 */
[----:B------:R-:W-:Y:S06]  /*bb90*/  BRA `(.L_x_8213) ;  /* 0x0000000000947947 */ /* 0x000fec0003800000 */
.L_x_8225:
        /* <DEDUP_REMOVED lines=14> */
.L_x_8212:
        /* <DEDUP_REMOVED lines=15> */
[----:B0--3-5:R-:W-:Y:S05]  /*bd70*/  CALL.ABS.NOINC R2 ;  /* 0x0000000002007343 */ /* 0x029fea0003c00000 */
.L_x_8234:
[----:B------:R-:W-:Y:S01]  /*bd80*/  IMAD.MOV.U32 R5, RZ, RZ, RZ ;  /* 0x000000ffff057224 */ /* 0x000fe200078e00ff */
[----:B------:R-:W-:Y:S06]  /*bd90*/  BRA `(.L_x_8213) ;  /* 0x0000000000147947 */ /* 0x000fec0003800000 */
.L_x_8233:
[----:B------:R-:W2:Y:S02]  /*bda0*/  LDG.E.64 R2, desc[UR36][R2.64] ;  /* 0x0000002402027981 */ /* 0x000ea4000c1e1b00 */
[----:B--2---:R0:W1:Y:S01]  /*bdb0*/  I2F.U64 R5, R2 ;  /* 0x0000000200057312 */ /* 0x0040620000301000 */
[----:B------:R-:W-:Y:S05]  /*bdc0*/  BRA `(.L_x_8213) ;  /* 0x0000000000087947 */ /* 0x000fea0003800000 */
.L_x_8232:
[----:B------:R-:W2:Y:S02]  /*bdd0*/  LDG.E R2, desc[UR36][R2.64] ;  /* 0x0000002402027981 */ /* 0x000ea4000c1e1900 */
[----:B--2---:R-:W-:-:S07]  /*bde0*/  I2FP.F32.U32 R5, R2 ;  /* 0x0000000200057245 */ /* 0x004fce0000201000 */
.L_x_8213:
[----:B------:R-:W-:Y:S05]  /*bdf0*/  BSYNC B6 ;  /* 0x0000000000067941 */ /* 0x000fea0003800000 */
.L_x_8207:
[C---:B-1-345:R-:W-:Y:S01]  /*be00*/  FSETP.GEU.FTZ.AND P0, PT, |R22|.reuse, |R5|, PT ;  /* 0x400000051600720b */ /* 0x07afe20003f1e200 */
[----:B------:R-:W-:Y:S01]  /*be10*/  BSSY B0, `(.L_x_8235) ;  /* 0x000003f000007945 */ /* 0x000fe20003800000 */
[----:B0-----:R-:W-:-:S11]  /*be20*/  FADD.FTZ R3, |R22|, -RZ ;  /* 0x800000ff16037221 */ /* 0x001fd60000010200 */
[----:B------:R-:W-:Y:S05]  /*be30*/  @!P0 BRA `(.L_x_8236) ;  /* 0x0000000000f08947 */ /* 0x000fea0003800000 */
[----:B------:R-:W-:-:S05]  /*be40*/  FMUL.FTZ R8, |R5|, 8388608 ;  /* 0x4b00000005087820 */ /* 0x000fca0000410200 */
[----:B------:R-:W-:-:S13]  /*be50*/  FSETP.GTU.FTZ.AND P0, PT, R3, R8, PT ;  /* 0x000000080300720b */ /* 0x000fda0003f1c000 */
[----:B------:R-:W-:Y:S05]  /*be60*/  @P0 BRA `(.L_x_8237) ;  /* 0x0000000000680947 */ /* 0x000fea0003800000 */
[----:B------:R-:W-:Y:S01]  /*be70*/  FADD.FTZ R4, |R5|, -RZ ;  /* 0x800000ff05047221 */ /* 0x000fe20000010200 */
[----:B------:R-:W-:Y:S03]  /*be80*/  BSSY B1, `(.L_x_8238) ;  /* 0x0000016000017945 */ /* 0x000fe60003800000 */
[----:B------:R-:W0:Y:S01]  /*be90*/  MUFU.RCP R0, R4 ;  /* 0x0000000400007308 */ /* 0x000e220000001000 */
[----:B--2---:R-:W-:Y:S01]  /*bea0*/  FADD.FTZ R2, -R4, -RZ ;  /* 0x800000ff04027221 */ /* 0x004fe20000010100 */
        /* <DEDUP_REMOVED lines=16> */
.L_x_8240:
[----:B------:R-:W-:Y:S01]  /*bfb0*/  FSETP.GEU.FTZ.AND P0, PT, R6, -R4, PT ;  /* 0x800000040600720b */ /* 0x000fe20003f1e000 */
[----:B------:R-:W-:-:S12]  /*bfc0*/  FADD.FTZ R0, R0, -1 ;  /* 0xbf80000000007421 */ /* 0x000fd80000010000 */
[----:B------:R-:W-:-:S07]  /*bfd0*/  @!P0 FADD.FTZ R0, R0, -1 ;  /* 0xbf80000000008421 */ /* 0x000fce0000010000 */
.L_x_8239:
[----:B------:R-:W-:Y:S05]  /*bfe0*/  BSYNC B1 ;  /* 0x0000000000017941 */ /* 0x000fea0003800000 */
.L_x_8238:
[----:B------:R-:W-:Y:S01]  /*bff0*/  FFMA.FTZ R3, -R4, R0, R3 ;  /* 0x0000000004037223 */ /* 0x000fe20000010103 */
[----:B------:R-:W-:Y:S06]  /*c000*/  BRA `(.L_x_8236) ;  /* 0x00000000007c7947 */ /* 0x000fec0003800000 */
.L_x_8237:
        /* <DEDUP_REMOVED lines=15> */
.L_x_8243:
        /* <DEDUP_REMOVED lines=13> */
.L_x_8242:
[----:B------:R-:W-:Y:S05]  /*c1d0*/  BSYNC B1 ;  /* 0x0000000000017941 */ /* 0x000fea0003800000 */
.L_x_8241:
[----:B------:R-:W-:-:S04]  /*c1e0*/  FMUL.FTZ R3, R2, 1.1920928955078125e-07 ;  /* 0x3400000002037820 */ /* 0x000fc80000410000 */
[----:B------:R-:W-:-:S07]  /*c1f0*/  FMUL.FTZ R3, R6, R3 ;  /* 0x0000000306037220 */ /* 0x000fce0000410000 */
.L_x_8236:
[----:B------:R-:W-:Y:S05]  /*c200*/  BSYNC B0 ;  /* 0x0000000000007941 */ /* 0x000fea0003800000 */
.L_x_8235:
[----:B------:R-:W1:Y:S01]  /*c210*/  LDC.U8 R4, c[0x0][0x491] ;  /* 0x00012440ff047b82 */ /* 0x000e620000000000 */
[C---:B------:R-:W-:Y:S02]  /*c220*/  FSETP.GTU.FTZ.AND P0, PT, |R3|.reuse, +INF , PT ;  /* 0x7f8000000300780b */ /* 0x040fe40003f1c200 */
[----:B--2---:R-:W-:-:S04]  /*c230*/  LOP3.LUT R2, R3, 0x80000000, R22, 0xb8, !PT ;  /* 0x8000000003027812 */ /* 0x004fc800078eb816 */
        /* <DEDUP_REMOVED lines=15> */
.L_x_8247:
[----:B------:R-:W1:Y:S02]  /*c330*/  F2I.S64.TRUNC R2, R2 ;  /* 0x0000000200027311 */ /* 0x000e64000020d900 */
[----:B-1----:R-:W-:-:S05]  /*c340*/  IMAD.MOV.U32 R5, RZ, RZ, R2 ;  /* 0x000000ffff057224 */ /* 0x002fca00078e0002 */
[----:B------:R1:W-:Y:S01]  /*c350*/  STG.E.U8 desc[UR36][R16.64], R5 ;  /* 0x0000000510007986 */ /* 0x0003e2000c101124 */
[----:B------:R-:W-:Y:S05]  /*c360*/  BRA `(.L_x_8249) ;  /* 0x0000000c00407947 */ /* 0x000fea0003800000 */
.L_x_8246:
        /* <DEDUP_REMOVED lines=9> */
.L_x_8251:
[----:B------:R-:W1:Y:S02]  /*c400*/  F2I.FTZ.TRUNC.NTZ R3, R2 ;  /* 0x0000000200037305 */ /* 0x000e64000021f100 */
[----:B-1----:R1:W-:Y:S01]  /*c410*/  STG.E desc[UR36][R16.64], R3 ;  /* 0x0000000310007986 */ /* 0x0023e2000c101924 */
[----:B------:R-:W-:Y:S05]  /*c420*/  BRA `(.L_x_8249) ;  /* 0x0000000c00107947 */ /* 0x000fea0003800000 */
.L_x_8250:
[----:B------:R-:W1:Y:S02]  /*c430*/  F2I.FTZ.TRUNC.NTZ R3, R2 ;  /* 0x0000000200037305 */ /* 0x000e64000021f100 */
[----:B-1----:R1:W-:Y:S01]  /*c440*/  STG.E.U16 desc[UR36][R16.64], R3 ;  /* 0x0000000310007986 */ /* 0x0023e2000c101524 */
[----:B------:R-:W-:Y:S05]  /*c450*/  BRA `(.L_x_8249) ;  /* 0x0000000c00047947 */ /* 0x000fea0003800000 */
.L_x_8245:
        /* <DEDUP_REMOVED lines=8> */
.L_x_8253:
[----:B------:R-:W-:-:S05]  /*c4e0*/  F2FP.F16.F32.PACK_AB R2, RZ, R2 ;  /* 0x00000002ff02723e */ /* 0x000fca00000000ff */
[----:B------:R1:W-:Y:S01]  /*c4f0*/  STG.E.U16 desc[UR36][R16.64], R2 ;  /* 0x0000000210007986 */ /* 0x0003e2000c101524 */
[----:B------:R-:W-:Y:S05]  /*c500*/  BRA `(.L_x_8249) ;  /* 0x0000000800d87947 */ /* 0x000fea0003800000 */
.L_x_8252:
        /* <DEDUP_REMOVED lines=9> */
.L_x_8255:
[----:B------:R-:W-:-:S04]  /*c5a0*/  F2FP.F16.F32.PACK_AB R3, RZ, R2 ;  /* 0x00000002ff03723e */ /* 0x000fc800000000ff */
[----:B------:R-:W-:-:S05]  /*c5b0*/  PRMT R3, R3, 0x5410, RZ ;  /* 0x0000541003037816 */ /* 0x000fca00000000ff */
[----:B------:R4:W-:Y:S01]  /*c5c0*/  STG.E desc[UR36][R16.64], R3 ;  /* 0x0000000310007986 */ /* 0x0009e2000c101924 */
[----:B------:R-:W-:Y:S05]  /*c5d0*/  BRA `(.L_x_8249) ;  /* 0x0000000800a47947 */ /* 0x000fea0003800000 */
.L_x_8254:
[----:B------:R-:W-:-:S06]  /*c5e0*/  FMUL.FTZ R2, R2, 1 ;  /* 0x3f80000002027820 */ /* 0x000fcc0000410000 */
[----:B------:R-:W1:Y:S02]  /*c5f0*/  F2F.F64.F32 R2, R2 ;  /* 0x0000000200027310 */ /* 0x000e640000201800 */
[----:B-1----:R1:W-:Y:S01]  /*c600*/  STG.E.64 desc[UR36][R16.64], R2 ;  /* 0x0000000210007986 */ /* 0x0023e2000c101b24 */
[----:B------:R-:W-:Y:S05]  /*c610*/  BRA `(.L_x_8249) ;  /* 0x0000000800947947 */ /* 0x000fea0003800000 */
.L_x_8244:
        /* <DEDUP_REMOVED lines=12> */
.L_x_8258:
[----:B------:R-:W-:Y:S01]  /*c6e0*/  FMUL.FTZ R4, R2, 1 ;  /* 0x3f80000002047820 */ /* 0x000fe20000410000 */
[----:B------:R-:W-:-:S05]  /*c6f0*/  CS2R R6, SRZ ;  /* 0x0000000000067805 */ /* 0x000fca000001ff00 */
[----:B------:R-:W1:Y:S02]  /*c700*/  F2F.F64.F32 R4, R4 ;  /* 0x0000000400047310 */ /* 0x000e640000201800 */
[----:B-1----:R1:W-:Y:S01]  /*c710*/  STG.E.128 desc[UR36][R16.64], R4 ;  /* 0x0000000410007986 */ /* 0x0023e2000c101d24 */
[----:B------:R-:W-:Y:S05]  /*c720*/  BRA `(.L_x_8249) ;  /* 0x0000000800507947 */ /* 0x000fea0003800000 */
.L_x_8257:
        /* <DEDUP_REMOVED lines=20> */
.L_x_8262:
[----:B------:R-:W-:Y:S05]  /*c870*/  BSYNC B0 ;  /* 0x0000000000007941 */ /* 0x000fea0003800000 */
.L_x_8261:
[----:B------:R-:W-:-:S05]  /*c880*/  LOP3.LUT R5, R0, R5, RZ, 0xfc, !PT ;  /* 0x0000000500057212 */ /* 0x000fca00078efcff */
[----:B------:R1:W-:Y:S01]  /*c890*/  STG.E.U8 desc[UR36][R16.64], R5 ;  /* 0x0000000510007986 */ /* 0x0003e2000c101124 */
[----:B------:R-:W-:Y:S05]  /*c8a0*/  BRA `(.L_x_8249) ;  /* 0x0000000400f07947 */ /* 0x000fea0003800000 */
.L_x_8260:
        /* <DEDUP_REMOVED lines=12> */
.L_x_8264:
[----:B------:R-:W-:Y:S01]  /*c970*/  IMAD.MOV.U32 R0, RZ, RZ, 0x7f ;  /* 0x0000007fff007424 */ /* 0x000fe200078e00ff */
[----:B------:R-:W-:-:S04]  /*c980*/  ISETP.GT.U32.AND P0, PT, R4, 0x7f800000, PT ;  /* 0x7f8000000400780c */ /* 0x000fc80003f04070 */
[----:B------:R-:W-:-:S09]  /*c990*/  SEL R0, R0, 0x7c, P0 ;  /* 0x0000007c00007807 */ /* 0x000fd20000000000 */
.L_x_8265:
[----:B------:R-:W-:Y:S05]  /*c9a0*/  BSYNC B0 ;  /* 0x0000000000007941 */ /* 0x000fea0003800000 */
.L_x_8263:
[----:B------:R-:W-:-:S04]  /*c9b0*/  LOP3.LUT R2, R2, 0x80000000, RZ, 0xc0, !PT ;  /* 0x8000000002027812 */ /* 0x000fc800078ec0ff */
[----:B------:R-:W-:-:S04]  /*c9c0*/  SHF.R.U32.HI R3, RZ, 0x18, R2 ;  /* 0x00000018ff037819 */ /* 0x000fc80000011602 */
[----:B------:R-:W-:-:S05]  /*c9d0*/  LOP3.LUT R3, R0, R3, RZ, 0xfc, !PT ;  /* 0x0000000300037212 */ /* 0x000fca00078efcff */
[----:B------:R1:W-:Y:S01]  /*c9e0*/  STG.E.U8 desc[UR36][R16.64], R3 ;  /* 0x0000000310007986 */ /* 0x0003e2000c101124 */
[----:B------:R-:W-:Y:S05]  /*c9f0*/  BRA `(.L_x_8249) ;  /* 0x00000004009c7947 */ /* 0x000fea0003800000 */
.L_x_8259:
[----:B------:R-:W-:-:S05]  /*ca00*/  F2FP.BF16.F32.PACK_AB R2, RZ, R2 ;  /* 0x00000002ff02723e */ /* 0x000fca00000010ff */
[----:B------:R1:W-:Y:S01]  /*ca10*/  STG.E.U16 desc[UR36][R16.64], R2 ;  /* 0x0000000210007986 */ /* 0x0003e2000c101524 */
[----:B------:R-:W-:Y:S05]  /*ca20*/  BRA `(.L_x_8249) ;  /* 0x0000000400907947 */ /* 0x000fea0003800000 */
.L_x_8256:
        /* <DEDUP_REMOVED lines=11> */
.L_x_8268:
        /* <DEDUP_REMOVED lines=16> */
.L_x_8271:
[----:B------:R-:W-:-:S04]  /*cbe0*/  LOP3.LUT R2, R2, 0x80000000, RZ, 0xc0, !PT ;  /* 0x8000000002027812 */ /* 0x000fc800078ec0ff */
[----:B------:R-:W-:-:S04]  /*cbf0*/  SHF.R.U32.HI R3, RZ, 0x18, R2 ;  /* 0x00000018ff037819 */ /* 0x000fc80000011602 */
[----:B------:R-:W-:-:S04]  /*cc00*/  LOP3.LUT R0, R0, R3, RZ, 0xfc, !PT ;  /* 0x0000000300007212 */ /* 0x000fc800078efcff */
[----:B------:R-:W-:-:S07]  /*cc10*/  PRMT R8, R0, 0x7610, R8 ;  /* 0x0000761000087816 */ /* 0x000fce0000000008 */
.L_x_8270:
[----:B------:R-:W-:Y:S05]  /*cc20*/  BSYNC B0 ;  /* 0x0000000000007941 */ /* 0x000fea0003800000 */
.L_x_8269:
[----:B------:R0:W-:Y:S01]  /*cc30*/  STG.E.U8 desc[UR36][R16.64], R8 ;  /* 0x0000000810007986 */ /* 0x0001e2000c101124 */
[----:B------:R-:W-:Y:S05]  /*cc40*/  BRA `(.L_x_8249) ;  /* 0x0000000400087947 */ /* 0x000fea0003800000 */
.L_x_8267:
        /* <DEDUP_REMOVED lines=16> */
.L_x_8274:
[----:B------:R-:W-:-:S04]  /*cd50*/  LOP3.LUT R2, R2, 0x80000000, RZ, 0xc0, !PT ;  /* 0x8000000002027812 */ /* 0x000fc800078ec0ff */
[----:B------:R-:W-:-:S04]  /*cd60*/  SHF.R.U32.HI R3, RZ, 0x18, R2 ;  /* 0x00000018ff037819 */ /* 0x000fc80000011602 */
[----:B------:R-:W-:-:S04]  /*cd70*/  LOP3.LUT R0, R0, R3, RZ, 0xfc, !PT ;  /* 0x0000000300007212 */ /* 0x000fc800078efcff */
[----:B------:R-:W-:-:S07]  /*cd80*/  PRMT R8, R0, 0x7610, R8 ;  /* 0x0000761000087816 */ /* 0x000fce0000000008 */
.L_x_8273:
[----:B------:R-:W-:Y:S05]  /*cd90*/  BSYNC B0 ;  /* 0x0000000000007941 */ /* 0x000fea0003800000 */
.L_x_8272:
[----:B------:R0:W-:Y:S01]  /*cda0*/  STG.E.U8 desc[UR36][R16.64], R8 ;  /* 0x0000000810007986 */ /* 0x0001e2000c101124 */
[----:B------:R-:W-:Y:S05]  /*cdb0*/  BRA `(.L_x_8249) ;  /* 0x0000000000ac7947 */ /* 0x000fea0003800000 */
.L_x_8266:
        /* <DEDUP_REMOVED lines=21> */
.L_x_8248:
        /* <DEDUP_REMOVED lines=16> */
.L_x_8277:
[----:B------:R-:W-:Y:S05]  /*d010*/  BRA `(.L_x_8249) ;  /* 0x0000000000147947 */ /* 0x000fea0003800000 */
.L_x_8276:
[----:B------:R-:W1:Y:S02]  /*d020*/  F2I.U64.TRUNC R2, R2 ;  /* 0x0000000200027311 */ /* 0x000e64000020d800 */
[----:B-1----:R1:W-:Y:S01]  /*d030*/  STG.E.64 desc[UR36][R16.64], R2 ;  /* 0x0000000210007986 */ /* 0x0023e2000c101b24 */
[----:B------:R-:W-:Y:S05]  /*d040*/  BRA `(.L_x_8249) ;  /* 0x0000000000087947 */ /* 0x000fea0003800000 */
.L_x_8275:
[----:B------:R-:W1:Y:S02]  /*d050*/  F2I.FTZ.U32.TRUNC.NTZ R3, R2 ;  /* 0x0000000200037305 */ /* 0x000e64000021f000 */
[----:B-1----:R1:W-:Y:S02]  /*d060*/  STG.E desc[UR36][R16.64], R3 ;  /* 0x0000000310007986 */ /* 0x0023e4000c101924 */
.L_x_8249:
[----:B------:R-:W-:-:S07]  /*d070*/  VIADD R19, R19, 0x80 ;  /* 0x0000008013137836 */ /* 0x000fce0000000000 */
.L_x_8177:
[----:B------:R-:W-:Y:S05]  /*d080*/  BSYNC B7 ;  /* 0x0000000000077941 */ /* 0x000fea0003800000 */
.L_x_8176:
        /* <DEDUP_REMOVED lines=357> */
.L_x_8278:
        /* <DEDUP_REMOVED lines=22> */
.L_x_8283:
[----:B------:R-:W2:Y:S02]  /*e840*/  LDG.E.U8 R2, desc[UR36][R2.64] ;  /* 0x0000002402027981 */ /* 0x000ea4000c1e1100 */
[----:B--2---:R-:W-:Y:S01]  /*e850*/  I2FP.F32.U32 R19, R2 ;  /* 0x0000000200137245 */ /* 0x004fe20000201000 */
[----:B------:R-:W-:Y:S06]  /*e860*/  BRA `(.L_x_8285) ;  /* 0x0000000c002c7947 */ /* 0x000fec0003800000 */
.L_x_8282:
        /* <DEDUP_REMOVED lines=9> */
.L_x_8287:
[----:B------:R-:W2:Y:S02]  /*e900*/  LDG.E R2, desc[UR36][R2.64] ;  /* 0x0000002402027981 */ /* 0x000ea4000c1e1900 */
[----:B--2---:R-:W-:Y:S01]  /*e910*/  I2FP.F32.S32 R19, R2 ;  /* 0x0000000200137245 */ /* 0x004fe20000201400 */
[----:B------:R-:W-:Y:S06]  /*e920*/  BRA `(.L_x_8285) ;  /* 0x0000000800fc7947 */ /* 0x000fec0003800000 */
.L_x_8286:
[----:B------:R-:W2:Y:S02]  /*e930*/  LDG.E.U16 R2, desc[UR36][R2.64] ;  /* 0x0000002402027981 */ /* 0x000ea4000c1e1500 */
[----:B--2---:R0:W1:Y:S01]  /*e940*/  I2F.S16 R19, R2 ;  /* 0x0000000200137306 */ /* 0x0040620000101400 */
[----:B------:R-:W-:Y:S05]  /*e950*/  BRA `(.L_x_8285) ;  /* 0x0000000800f07947 */ /* 0x000fea0003800000 */
.L_x_8281:
        /* <DEDUP_REMOVED lines=8> */
.L_x_8289:
[----:B------:R-:W2:Y:S02]  /*e9e0*/  LDG.E.U16 R2, desc[UR36][R2.64] ;  /* 0x0000002402027981 */ /* 0x000ea4000c1e1500 */
[----:B--2---:R-:W-:Y:S01]  /*e9f0*/  HADD2.F32 R19, -RZ, R2.H0_H0 ;  /* 0x20000002ff137230 */ /* 0x004fe20000004100 */
[----:B------:R-:W-:Y:S06]  /*ea00*/  BRA `(.L_x_8285) ;  /* 0x0000000800c47947 */ /* 0x000fec0003800000 */
.L_x_8288:
        /* <DEDUP_REMOVED lines=8> */
.L_x_8291:
[----:B------:R-:W2:Y:S02]  /*ea90*/  LDG.E.U16 R2, desc[UR36][R2.64] ;  /* 0x0000002402027981 */ /* 0x000ea4000c1e1500 */
[----:B--2---:R-:W-:Y:S01]  /*eaa0*/  HADD2.F32 R19, -RZ, R2.H0_H0 ;  /* 0x20000002ff137230 */ /* 0x004fe20000004100 */
[----:B------:R-:W-:Y:S06]  /*eab0*/  BRA `(.L_x_8285) ;  /* 0x0000000800987947 */ /* 0x000fec0003800000 */
.L_x_8290:
[----:B------:R-:W2:Y:S01]  /*eac0*/  LDG.E.64 R2, desc[UR36][R2.64] ;  /* 0x0000002402027981 */ /* 0x000ea2000c1e1b00 */
[----:B------:R-:W-:Y:S01]  /*ead0*/  UMOV UR4, 0xf0000000 ;  /* 0xf000000000047882 */ /* 0x000fe20000000000 */
[----:B------:R-:W-:Y:S01]  /*eae0*/  UMOV UR5, 0x380fffff ;  /* 0x380fffff00057882 */ /* 0x000fe20000000000 */
[----:B--2---:R-:W0:Y:S01]  /*eaf0*/  F2F.F32.F64 R19, R2 ;  /* 0x0000000200137310 */ /* 0x004e220000301000 */
[----:B------:R-:W-:-:S14]  /*eb00*/  DSETP.GEU.AND P0, PT, |R2|, UR4, PT ;  /* 0x0000000402007e2a */ /* 0x000fdc000bf0e200 */
[----:B0-----:R-:W-:Y:S01]  /*eb10*/  @!P0 FMUL R19, R19, 1.175494350822287508e-38 ;  /* 0x0080000013138820 */ /* 0x001fe20000400000 */
[----:B------:R-:W-:Y:S06]  /*eb20*/  BRA `(.L_x_8285) ;  /* 0x00000008007c7947 */ /* 0x000fec0003800000 */
.L_x_8280:
        /* <DEDUP_REMOVED lines=12> */
.L_x_8294:
[----:B------:R-:W2:Y:S01]  /*ebf0*/  LDG.E.64 R2, desc[UR36][R2.64] ;  /* 0x0000002402027981 */ /* 0x000ea2000c1e1b00 */
[----:B------:R-:W-:Y:S01]  /*ec00*/  UMOV UR4, 0xf0000000 ;  /* 0xf000000000047882 */ /* 0x000fe20000000000 */
[----:B------:R-:W-:Y:S01]  /*ec10*/  UMOV UR5, 0x380fffff ;  /* 0x380fffff00057882 */ /* 0x000fe20000000000 */
[----:B--2---:R-:W0:Y:S01]  /*ec20*/  F2F.F32.F64 R19, R2 ;  /* 0x0000000200137310 */ /* 0x004e220000301000 */
[----:B------:R-:W-:-:S14]  /*ec30*/  DSETP.GEU.AND P0, PT, |R2|, UR4, PT ;  /* 0x0000000402007e2a */ /* 0x000fdc000bf0e200 */
[----:B0-----:R-:W-:Y:S01]  /*ec40*/  @!P0 FMUL R19, R19, 1.175494350822287508e-38 ;  /* 0x0080000013138820 */ /* 0x001fe20000400000 */
[----:B------:R-:W-:Y:S06]  /*ec50*/  BRA `(.L_x_8285) ;  /* 0x0000000800307947 */ /* 0x000fec0003800000 */
.L_x_8293:
        /* <DEDUP_REMOVED lines=26> */
.L_x_8296:
        /* <DEDUP_REMOVED lines=13> */
.L_x_8295:
[----:B------:R-:W2:Y:S02]  /*eed0*/  LDG.E.U16 R2, desc[UR36][R2.64] ;  /* 0x0000002402027981 */ /* 0x000ea4000c1e1500 */
[----:B--2---:R-:W-:Y:S01]  /*eee0*/  IMAD.U32 R19, R2, 0x10000, RZ ;  /* 0x0001000002137824 */ /* 0x004fe200078e00ff */
[----:B------:R-:W-:Y:S06]  /*eef0*/  BRA `(.L_x_8285) ;  /* 0x0000000400887947 */ /* 0x000fec0003800000 */
.L_x_8292:
        /* <DEDUP_REMOVED lines=11> */
.L_x_8299:
        /* <DEDUP_REMOVED lines=20> */
.L_x_8301:
[----:B------:R-:W-:Y:S05]  /*f0f0*/  BSYNC B0 ;  /* 0x0000000000007941 */ /* 0x000fea0003800000 */
.L_x_8300:
[----:B------:R-:W-:Y:S01]  /*f100*/  IMAD.SHL.U32 R2, R2, 0x100000, RZ ;  /* 0x0010000002027824 */ /* 0x000fe200078e00ff */
[----:B------:R-:W-:-:S04]  /*f110*/  LEA R0, R0, 0x3b800000, 0x17 ;  /* 0x3b80000000007811 */ /* 0x000fc800078eb8ff */
[----:B------:R-:W-:Y:S01]  /*f120*/  LOP3.LUT R19, R0, R2, R19, 0xfe, !PT ;  /* 0x0000000200137212 */ /* 0x000fe200078efe13 */
[----:B------:R-:W-:Y:S06]  /*f130*/  BRA `(.L_x_8285) ;  /* 0x0000000000f87947 */ /* 0x000fec0003800000 */
.L_x_8298:
        /* <DEDUP_REMOVED lines=20> */
.L_x_8303:
[----:B------:R-:W-:Y:S05]  /*f280*/  BSYNC B0 ;  /* 0x0000000000007941 */ /* 0x000fea0003800000 */
.L_x_8302:
[----:B------:R-:W-:Y:S01]  /*f290*/  IMAD.SHL.U32 R2, R2, 0x200000, RZ ;  /* 0x0020000002027824 */ /* 0x000fe200078e00ff */
[----:B------:R-:W-:-:S04]  /*f2a0*/  LEA R0, R0, 0x37800000, 0x17 ;  /* 0x3780000000007811 */ /* 0x000fc800078eb8ff */
[----:B------:R-:W-:Y:S01]  /*f2b0*/  LOP3.LUT R19, R0, R2, R19, 0xfe, !PT ;  /* 0x0000000200137212 */ /* 0x000fe200078efe13 */
[----:B------:R-:W-:Y:S06]  /*f2c0*/  BRA `(.L_x_8285) ;  /* 0x0000000000947947 */ /* 0x000fec0003800000 */
.L_x_8297:
        /* <DEDUP_REMOVED lines=14> */
.L_x_8284:
        /* <DEDUP_REMOVED lines=16> */
.L_x_8306:
[----:B------:R-:W-:Y:S01]  /*f4b0*/  IMAD.MOV.U32 R19, RZ, RZ, RZ ;  /* 0x000000ffff137224 */ /* 0x000fe200078e00ff */
[----:B------:R-:W-:Y:S06]  /*f4c0*/  BRA `(.L_x_8285) ;  /* 0x0000000000147947 */ /* 0x000fec0003800000 */
.L_x_8305:
[----:B------:R-:W2:Y:S02]  /*f4d0*/  LDG.E.64 R2, desc[UR36][R2.64] ;  /* 0x0000002402027981 */ /* 0x000ea4000c1e1b00 */
[----:B--2---:R0:W1:Y:S01]  /*f4e0*/  I2F.U64 R19, R2 ;  /* 0x0000000200137312 */ /* 0x0040620000301000 */
[----:B------:R-:W-:Y:S05]  /*f4f0*/  BRA `(.L_x_8285) ;  /* 0x0000000000087947 */ /* 0x000fea0003800000 */
.L_x_8304:
[----:B------:R-:W2:Y:S02]  /*f500*/  LDG.E R2, desc[UR36][R2.64] ;  /* 0x0000002402027981 */ /* 0x000ea4000c1e1900 */
[----:B--2---:R-:W-:-:S07]  /*f510*/  I2FP.F32.U32 R19, R2 ;  /* 0x0000000200137245 */ /* 0x004fce0000201000 */
.L_x_8285:
[----:B------:R-:W-:Y:S05]  /*f520*/  BSYNC B6 ;  /* 0x0000000000067941 */ /* 0x000fea0003800000 */
.L_x_8279:
[----:B------:R-:W1:Y:S01]  /*f530*/  LDC.U8 R4, c[0x0][0x493] ;  /* 0x000124c0ff047b82 */ /* 0x000e620000000000 */
[----:B------:R-:W-:Y:S01]  /*f540*/  ULDC.64 UR4, c[0x0][0x488] ;  /* 0x0001220000047ab9 */ /* 0x000fe20000000a00 */
[----:B------:R-:W-:Y:S01]  /*f550*/  BSSY B6, `(.L_x_8307) ;  /* 0x00000df000067945 */ /* 0x000fe20003800000 */
[----:B0-2-4-:R-:W-:-:S05]  /*f560*/  IADD3 R2, P0, R18, UR4, RZ ;  /* 0x0000000412027c10 */ /* 0x015fca000ff1e0ff */
        /* <DEDUP_REMOVED lines=13> */
[----:B--2---:R-:W4:Y:S01]  /*f640*/  I2F.S16 R0, R0 ;  /* 0x0000000000007306 */ /* 0x004f220000101400 */
[----:B------:R-:W-:Y:S05]  /*f650*/  BRA `(.L_x_8313) ;  /* 0x0000000c00387947 */ /* 0x000fea0003800000 */
.L_x_8311:
[----:B------:R-:W2:Y:S02]  /*f660*/  LDG.E.U8 R0, desc[UR36][R2.64] ;  /* 0x0000002402007981 */ /* 0x000ea4000c1e1100 */
[----:B--2---:R-:W-:Y:S01]  /*f670*/  I2FP.F32.U32 R0, R0 ;  /* 0x0000000000007245 */ /* 0x004fe20000201000 */
[----:B------:R-:W-:Y:S06]  /*f680*/  BRA `(.L_x_8313) ;  /* 0x0000000c002c7947 */ /* 0x000fec0003800000 */
.L_x_8310:
        /* <DEDUP_REMOVED lines=9> */
.L_x_8315:
[----:B------:R-:W2:Y:S02]  /*f720*/  LDG.E R0, desc[UR36][R2.64] ;  /* 0x0000002402007981 */ /* 0x000ea4000c1e1900 */
[----:B--2---:R-:W-:Y:S01]  /*f730*/  I2FP.F32.S32 R0, R0 ;  /* 0x0000000000007245 */ /* 0x004fe20000201400 */
[----:B------:R-:W-:Y:S06]  /*f740*/  BRA `(.L_x_8313) ;  /* 0x0000000800fc7947 */ /* 0x000fec0003800000 */
.L_x_8314:
[----:B------:R-:W2:Y:S02]  /*f750*/  LDG.E.U16 R0, desc[UR36][R2.64] ;  /* 0x0000002402007981 */ /* 0x000ea4000c1e1500 */
[----:B--2---:R-:W2:Y:S01]  /*f760*/  I2F.S16 R0, R0 ;  /* 0x0000000000007306 */ /* 0x004ea20000101400 */
[----:B------:R-:W-:Y:S05]  /*f770*/  BRA `(.L_x_8313) ;  /* 0x0000000800f07947 */ /* 0x000fea0003800000 */
.L_x_8309:
        /* <DEDUP_REMOVED lines=8> */
.L_x_8317:
[----:B------:R-:W2:Y:S02]  /*f800*/  LDG.E.U16 R0, desc[UR36][R2.64] ;  /* 0x0000002402007981 */ /* 0x000ea4000c1e1500 */
[----:B--2---:R-:W-:Y:S01]  /*f810*/  HADD2.F32 R0, -RZ, R0.H0_H0 ;  /* 0x20000000ff007230 */ /* 0x004fe20000004100 */
[----:B------:R-:W-:Y:S06]  /*f820*/  BRA `(.L_x_8313) ;  /* 0x0000000800c47947 */ /* 0x000fec0003800000 */
.L_x_8316:
        /* <DEDUP_REMOVED lines=8> */
.L_x_8319:
[----:B------:R-:W2:Y:S02]  /*f8b0*/  LDG.E.U16 R0, desc[UR36][R2.64] ;  /* 0x0000002402007981 */ /* 0x000ea4000c1e1500 */
[----:B--2---:R-:W-:Y:S01]  /*f8c0*/  HADD2.F32 R0, -RZ, R0.H0_H0 ;  /* 0x20000000ff007230 */ /* 0x004fe20000004100 */
[----:B------:R-:W-:Y:S06]  /*f8d0*/  BRA `(.L_x_8313) ;  /* 0x0000000800987947 */ /* 0x000fec0003800000 */
.L_x_8318:
[----:B------:R-:W2:Y:S01]  /*f8e0*/  LDG.E.64 R2, desc[UR36][R2.64] ;  /* 0x0000002402027981 */ /* 0x000ea2000c1e1b00 */
[----:B------:R-:W-:Y:S01]  /*f8f0*/  UMOV UR4, 0xf0000000 ;  /* 0xf000000000047882 */ /* 0x000fe20000000000 */
[----:B------:R-:W-:Y:S01]  /*f900*/  UMOV UR5, 0x380fffff ;  /* 0x380fffff00057882 */ /* 0x000fe20000000000 */
[----:B--2---:R-:W0:Y:S01]  /*f910*/  F2F.F32.F64 R0, R2 ;  /* 0x0000000200007310 */ /* 0x004e220000301000 */
[----:B------:R-:W-:-:S14]  /*f920*/  DSETP.GEU.AND P0, PT, |R2|, UR4, PT ;  /* 0x0000000402007e2a */ /* 0x000fdc000bf0e200 */
[----:B0-----:R-:W-:Y:S01]  /*f930*/  @!P0 FMUL R0, R0, 1.175494350822287508e-38 ;  /* 0x0080000000008820 */ /* 0x001fe20000400000 */
[----:B------:R-:W-:Y:S06]  /*f940*/  BRA `(.L_x_8313) ;  /* 0x00000008007c7947 */ /* 0x000fec0003800000 */
.L_x_8308:
        /* <DEDUP_REMOVED lines=12> */
.L_x_8322:
[----:B------:R-:W2:Y:S01]  /*fa10*/  LDG.E.64 R2, desc[UR36][R2.64] ;  /* 0x0000002402027981 */ /* 0x000ea2000c1e1b00 */
[----:B------:R-:W-:Y:S01]  /*fa20*/  UMOV UR4, 0xf0000000 ;  /* 0xf000000000047882 */ /* 0x000fe20000000000 */
[----:B------:R-:W-:Y:S01]  /*fa30*/  UMOV UR5, 0x380fffff ;  /* 0x380fffff00057882 */ /* 0x000fe20000000000 */
[----:B--2---:R-:W0:Y:S01]  /*fa40*/  F2F.F32.F64 R0, R2 ;  /* 0x0000000200007310 */ /* 0x004e220000301000 */
[----:B------:R-:W-:-:S14]  /*fa50*/  DSETP.GEU.AND P0, PT, |R2|, UR4, PT ;  /* 0x0000000402007e2a */ /* 0x000fdc000bf0e200 */
[----:B0-----:R-:W-:Y:S01]  /*fa60*/  @!P0 FMUL R0, R0, 1.175494350822287508e-38 ;  /* 0x0080000000008820 */ /* 0x001fe20000400000 */
[----:B------:R-:W-:Y:S06]  /*fa70*/  BRA `(.L_x_8313) ;  /* 0x0000000800307947 */ /* 0x000fec0003800000 */
.L_x_8321:
        /* <DEDUP_REMOVED lines=26> */
.L_x_8324:
        /* <DEDUP_REMOVED lines=13> */
.L_x_8323:
[----:B------:R-:W2:Y:S02]  /*fcf0*/  LDG.E.U16 R0, desc[UR36][R2.64] ;  /* 0x0000002402007981 */ /* 0x000ea4000c1e1500 */
[----:B--2---:R-:W-:Y:S01]  /*fd00*/  IMAD.U32 R0, R0, 0x10000, RZ ;  /* 0x0001000000007824 */ /* 0x004fe200078e00ff */
[----:B------:R-:W-:Y:S06]  /*fd10*/  BRA `(.L_x_8313) ;  /* 0x0000000400887947 */ /* 0x000fec0003800000 */
.L_x_8320:
        /* <DEDUP_REMOVED lines=11> */
.L_x_8327:
        /* <DEDUP_REMOVED lines=20> */
.L_x_8329:
[----:B------:R-:W-:Y:S05]  /*ff10*/  BSYNC B0 ;  /* 0x0000000000007941 */ /* 0x000fea0003800000 */
.L_x_8328:
[----:B------:R-:W-:Y:S01]  /*ff20*/  LEA R3, R0, 0x3b800000, 0x17 ;  /* 0x3b80000000037811 */ /* 0x000fe200078eb8ff */
[----:B------:R-:W-:-:S05]  /*ff30*/  IMAD.SHL.U32 R0, R2, 0x100000, RZ ;  /* 0x0010000002007824 */ /* 0x000fca00078e00ff */
[----:B------:R-:W-:Y:S01]  /*ff40*/  LOP3.LUT R0, R3, R0, R4, 0xfe, !PT ;  /* 0x0000000003007212 */ /* 0x000fe200078efe04 */
[----:B------:R-:W-:Y:S06]  /*ff50*/  BRA `(.L_x_8313) ;  /* 0x0000000000f87947 */ /* 0x000fec0003800000 */
.L_x_8326:
        /* <DEDUP_REMOVED lines=20> */
.L_x_8331:
[----:B------:R-:W-:Y:S05]  /*100a0*/  BSYNC B0 ;  /* 0x0000000000007941 */ /* 0x000fea0003800000 */
.L_x_8330:
[----:B------:R-:W-:Y:S01]  /*100b0*/  LEA R3, R0, 0x37800000, 0x17 ;  /* 0x3780000000037811 */ /* 0x000fe200078eb8ff */
[----:B------:R-:W-:-:S05]  /*100c0*/  IMAD.SHL.U32 R0, R2, 0x200000, RZ ;  /* 0x0020000002007824 */ /* 0x000fca00078e00ff */
[----:B------:R-:W-:Y:S01]  /*100d0*/  LOP3.LUT R0, R3, R0, R4, 0xfe, !PT ;  /* 0x0000000003007212 */ /* 0x000fe200078efe04 */
[----:B------:R-:W-:Y:S06]  /*100e0*/  BRA `(.L_x_8313) ;  /* 0x0000000000947947 */ /* 0x000fec0003800000 */
.L_x_8325:
        /* <DEDUP_REMOVED lines=14> */
.L_x_8312:
        /* <DEDUP_REMOVED lines=16> */
.L_x_8334:
[----:B------:R-:W-:Y:S01]  /*102d0*/  IMAD.MOV.U32 R0, RZ, RZ, RZ ;  /* 0x000000ffff007224 */ /* 0x000fe200078e00ff */
[----:B------:R-:W-:Y:S06]  /*102e0*/  BRA `(.L_x_8313) ;  /* 0x0000000000147947 */ /* 0x000fec0003800000 */
.L_x_8333:
[----:B------:R-:W2:Y:S02]  /*102f0*/  LDG.E.64 R2, desc[UR36][R2.64] ;  /* 0x0000002402027981 */ /* 0x000ea4000c1e1b00 */
[----:B--2---:R0:W1:Y:S01]  /*10300*/  I2F.U64 R0, R2 ;  /* 0x0000000200007312 */ /* 0x0040620000301000 */
[----:B------:R-:W-:Y:S05]  /*10310*/  BRA `(.L_x_8313) ;  /* 0x0000000000087947 */ /* 0x000fea0003800000 */
.L_x_8332:
[----:B------:R-:W2:Y:S02]  /*10320*/  LDG.E R0, desc[UR36][R2.64] ;  /* 0x0000002402007981 */ /* 0x000ea4000c1e1900 */
[----:B--2---:R-:W-:-:S07]  /*10330*/  I2FP.F32.U32 R0, R0 ;  /* 0x0000000000007245 */ /* 0x004fce0000201000 */
.L_x_8313:
[----:B------:R-:W-:Y:S05]  /*10340*/  BSYNC B6 ;  /* 0x0000000000067941 */ /* 0x000fea0003800000 */
.L_x_8307:
[C---:B-12345:R-:W-:Y:S01]  /*10350*/  FSETP.GEU.FTZ.AND P0, PT, |R19|.reuse, |R0|, PT ;  /* 0x400000001300720b */ /* 0x07efe20003f1e200 */
        /* <DEDUP_REMOVED lines=26> */
.L_x_8340:
[----:B------:R-:W-:Y:S01]  /*10500*/  FSETP.GEU.FTZ.AND P0, PT, R5, -R7, PT ;  /* 0x800000070500720b */ /* 0x000fe20003f1e000 */
[----:B------:R-:W-:-:S12]  /*10510*/  FADD.FTZ R3, R3, -1 ;  /* 0xbf80000003037421 */ /* 0x000fd80000010000 */
[----:B------:R-:W-:-:S07]  /*10520*/  @!P0 FADD.FTZ R3, R3, -1 ;  /* 0xbf80000003038421 */ /* 0x000fce0000010000 */
.L_x_8339:
[----:B------:R-:W-:Y:S05]  /*10530*/  BSYNC B1 ;  /* 0x0000000000017941 */ /* 0x000fea0003800000 */
.L_x_8338:
[----:B------:R-:W-:Y:S01]  /*10540*/  FFMA.FTZ R2, -R7, R3, R2 ;  /* 0x0000000307027223 */ /* 0x000fe20000010102 */
[----:B------:R-:W-:Y:S06]  /*10550*/  BRA `(.L_x_8336) ;  /* 0x00000000007c7947 */ /* 0x000fec0003800000 */
.L_x_8337:
        /* <DEDUP_REMOVED lines=15> */
.L_x_8343:
        /* <DEDUP_REMOVED lines=13> */
.L_x_8342:
[----:B------:R-:W-:Y:S05]  /*10720*/  BSYNC B1 ;  /* 0x0000000000017941 */ /* 0x000fea0003800000 */
.L_x_8341:
[----:B------:R-:W-:-:S04]  /*10730*/  FMUL.FTZ R3, R2, 1.1920928955078125e-07 ;  /* 0x3400000002037820 */ /* 0x000fc80000410000 */
[----:B------:R-:W-:-:S07]  /*10740*/  FMUL.FTZ R2, R6, R3 ;  /* 0x0000000306027220 */ /* 0x000fce0000410000 */
.L_x_8336:
[----:B------:R-:W-:Y:S05]  /*10750*/  BSYNC B0 ;  /* 0x0000000000007941 */ /* 0x000fea0003800000 */
.L_x_8335:
        /* <DEDUP_REMOVED lines=16> */
[----:B-1----:R-:W-:Y:S01]  /*10860*/  STG.E.U8 desc[UR36][R16.64], R3 ;  /* 0x0000000310007986 */ /* 0x002fe2000c101124 */
[----:B------:R-:W-:Y:S05]  /*10870*/  EXIT ;  /* 0x000000000000794d */ /* 0x000fea0003800000 */
.L_x_8347:
[----:B------:R-:W1:Y:S02]  /*10880*/  F2I.S64.TRUNC R2, R2 ;  /* 0x0000000200027311 */ /* 0x000e64000020d900 */
[----:B-1----:R-:W-:-:S05]  /*10890*/  IMAD.MOV.U32 R5, RZ, RZ, R2 ;  /* 0x000000ffff057224 */ /* 0x002fca00078e0002 */
[----:B------:R-:W-:Y:S01]  /*108a0*/  STG.E.U8 desc[UR36][R16.64], R5 ;  /* 0x0000000510007986 */ /* 0x000fe2000c101124 */
[----:B------:R-:W-:Y:S05]  /*108b0*/  EXIT ;  /* 0x000000000000794d */ /* 0x000fea0003800000 */
.L_x_8346:
[----:B------:R-:W-:-:S13]  /*108c0*/  ISETP.NE.AND P0, PT, R0, 0x2, PT ;  /* 0x000000020000780c */ /* 0x000fda0003f05270 */
[----:B------:R-:W-:Y:S05]  /*108d0*/  @!P0 BRA `(.L_x_8349) ;  /* 0x0000000000288947 */ /* 0x000fea0003800000 */
[----:B------:R-:W-:-:S13]  /*108e0*/  ISETP.NE.AND P0, PT, R0, 0x3, PT ;  /* 0x000000030000780c */ /* 0x000fda0003f05270 */
[----:B------:R-:W-:Y:S05]  /*108f0*/  @!P0 BRA `(.L_x_8350) ;  /* 0x0000000000148947 */ /* 0x000fea0003800000 */
[----:B------:R-:W-:-:S13]  /*10900*/  ISETP.NE.AND P0, PT, R0, 0x4, PT ;  /* 0x000000040000780c */ /* 0x000fda0003f05270 */
[----:B------:R-:W-:Y:S05]  /*10910*/  @P0 BRA `(.L_x_8348) ;  /* 0x0000000800d00947 */ /* 0x000fea0003800000 */
[----:B------:R-:W1:Y:S02]  /*10920*/  F2I.S64.TRUNC R2, R2 ;  /* 0x0000000200027311 */ /* 0x000e64000020d900 */
[----:B-1----:R-:W-:Y:S01]  /*10930*/  STG.E.64 desc[UR36][R16.64], R2 ;  /* 0x0000000210007986 */ /* 0x002fe2000c101b24 */
[----:B------:R-:W-:Y:S05]  /*10940*/  EXIT ;  /* 0x000000000000794d */ /* 0x000fea0003800000 */
.L_x_8350:
[----:B------:R-:W1:Y:S02]  /*10950*/  F2I.FTZ.TRUNC.NTZ R3, R2 ;  /* 0x0000000200037305 */ /* 0x000e64000021f100 */
[----:B-1----:R-:W-:Y:S01]  /*10960*/  STG.E desc[UR36][R16.64], R3 ;  /* 0x0000000310007986 */ /* 0x002fe2000c101924 */
[----:B------:R-:W-:Y:S05]  /*10970*/  EXIT ;  /* 0x000000000000794d */ /* 0x000fea0003800000 */
.L_x_8349:
[----:B------:R-:W1:Y:S02]  /*10980*/  F2I.FTZ.TRUNC.NTZ R3, R2 ;  /* 0x0000000200037305 */ /* 0x000e64000021f100 */
[----:B-1----:R-:W-:Y:S01]  /*10990*/  STG.E.U16 desc[UR36][R16.64], R3 ;  /* 0x0000000310007986 */ /* 0x002fe2000c101524 */
[----:B------:R-:W-:Y:S05]  /*109a0*/  EXIT ;  /* 0x000000000000794d */ /* 0x000fea0003800000 */
.L_x_8345:
[----:B------:R-:W-:-:S13]  /*109b0*/  ISETP.GT.AND P0, PT, R0, 0x6, PT ;  /* 0x000000060000780c */ /* 0x000fda0003f04270 */
[----:B------:R-:W-:Y:S05]  /*109c0*/  @P0 BRA `(.L_x_8351) ;  /* 0x0000000000240947 */ /* 0x000fea0003800000 */
[----:B------:R-:W-:-:S13]  /*109d0*/  ISETP.NE.AND P0, PT, R0, 0x5, PT ;  /* 0x000000050000780c */ /* 0x000fda0003f05270 */
[----:B------:R-:W-:Y:S05]  /*109e0*/  @!P0 BRA `(.L_x_8352) ;  /* 0x0000000000108947 */ /* 0x000fea0003800000 */
[----:B------:R-:W-:-:S13]  /*109f0*/  ISETP.NE.AND P0, PT, R0, 0x6, PT ;  /* 0x000000060000780c */ /* 0x000fda0003f05270 */
[----:B------:R-:W-:Y:S05]  /*10a00*/  @P0 BRA `(.L_x_8348) ;  /* 0x0000000800940947 */ /* 0x000fea0003800000 */
[----:B------:R-:W-:Y:S01]  /*10a10*/  STG.E desc[UR36][R16.64], R2 ;  /* 0x0000000210007986 */ /* 0x000fe2000c101924 */
[----:B------:R-:W-:Y:S05]  /*10a20*/  EXIT ;  /* 0x000000000000794d */ /* 0x000fea0003800000 */
.L_x_8352:
[----:B------:R-:W-:-:S05]  /*10a30*/  F2FP.F16.F32.PACK_AB R2, RZ, R2 ;  /* 0x00000002ff02723e */ /* 0x000fca00000000ff */
[----:B------:R-:W-:Y:S01]  /*10a40*/  STG.E.U16 desc[UR36][R16.64], R2 ;  /* 0x0000000210007986 */ /* 0x000fe2000c101524 */
[----:B------:R-:W-:Y:S05]  /*10a50*/  EXIT ;  /* 0x000000000000794d */ /* 0x000fea0003800000 */
.L_x_8351:
[----:B------:R-:W-:-:S13]  /*10a60*/  ISETP.NE.AND P0, PT, R0, 0x7, PT ;  /* 0x000000070000780c */ /* 0x000fda0003f05270 */
[----:B------:R-:W-:Y:S05]  /*10a70*/  @!P0 BRA `(.L_x_8353) ;  /* 0x00000000002c8947 */ /* 0x000fea0003800000 */
[----:B------:R-:W-:-:S13]  /*10a80*/  ISETP.NE.AND P0, PT, R0, 0x8, PT ;  /* 0x000000080000780c */ /* 0x000fda0003f05270 */
[----:B------:R-:W-:Y:S05]  /*10a90*/  @!P0 BRA `(.L_x_8354) ;  /* 0x0000000000148947 */ /* 0x000fea0003800000 */
[----:B------:R-:W-:-:S13]  /*10aa0*/  ISETP.NE.AND P0, PT, R0, 0x9, PT ;  /* 0x000000090000780c */ /* 0x000fda0003f05270 */
[----:B------:R-:W-:Y:S05]  /*10ab0*/  @P0 BRA `(.L_x_8348) ;  /* 0x0000000800680947 */ /* 0x000fea0003800000 */
[----:B------:R-:W-:-:S05]  /*10ac0*/  IMAD.MOV.U32 R3, RZ, RZ, RZ ;  /* 0x000000ffff037224 */ /* 0x000fca00078e00ff */
[----:B------:R-:W-:Y:S01]  /*10ad0*/  STG.E.64 desc[UR36][R16.64], R2 ;  /* 0x0000000210007986 */ /* 0x000fe2000c101b24 */
[----:B------:R-:W-:Y:S05]  /*10ae0*/  EXIT ;  /* 0x000000000000794d */ /* 0x000fea0003800000 */
.L_x_8354:
[----:B------:R-:W-:-:S04]  /*10af0*/  F2FP.F16.F32.PACK_AB R3, RZ, R2 ;  /* 0x00000002ff03723e */ /* 0x000fc800000000ff */
[----:B------:R-:W-:-:S05]  /*10b00*/  PRMT R3, R3, 0x5410, RZ ;  /* 0x0000541003037816 */ /* 0x000fca00000000ff */
[----:B------:R-:W-:Y:S01]  /*10b10*/  STG.E desc[UR36][R16.64], R3 ;  /* 0x0000000310007986 */ /* 0x000fe2000c101924 */
[----:B------:R-:W-:Y:S05]  /*10b20*/  EXIT ;  /* 0x000000000000794d */ /* 0x000fea0003800000 */
.L_x_8353:
[----:B------:R-:W-:-:S06]  /*10b30*/  FMUL.FTZ R2, R2, 1 ;  /* 0x3f80000002027820 */ /* 0x000fcc0000410000 */
[----:B------:R-:W1:Y:S02]  /*10b40*/  F2F.F64.F32 R2, R2 ;  /* 0x0000000200027310 */ /* 0x000e640000201800 */
[----:B-1----:R-:W-:Y:S01]  /*10b50*/  STG.E.64 desc[UR36][R16.64], R2 ;  /* 0x0000000210007986 */ /* 0x002fe2000c101b24 */
[----:B------:R-:W-:Y:S05]  /*10b60*/  EXIT ;  /* 0x000000000000794d */ /* 0x000fea0003800000 */
.L_x_8344:
        /* <DEDUP_REMOVED lines=10> */
[----:B------:R-:W-:Y:S01]  /*10c10*/  STG.E.U8 desc[UR36][R16.64], R3 ;  /* 0x0000000310007986 */ /* 0x000fe2000c101124 */
[----:B------:R-:W-:Y:S05]  /*10c20*/  EXIT ;  /* 0x000000000000794d */ /* 0x000fea0003800000 */
.L_x_8357:
[----:B------:R-:W-:Y:S01]  /*10c30*/  FMUL.FTZ R4, R2, 1 ;  /* 0x3f80000002047820 */ /* 0x000fe20000410000 */
[----:B------:R-:W-:-:S05]  /*10c40*/  CS2R R6, SRZ ;  /* 0x0000000000067805 */ /* 0x000fca000001ff00 */
[----:B------:R-:W1:Y:S02]  /*10c50*/  F2F.F64.F32 R4, R4 ;  /* 0x0000000400047310 */ /* 0x000e640000201800 */
[----:B-1----:R-:W-:Y:S01]  /*10c60*/  STG.E.128 desc[UR36][R16.64], R4 ;  /* 0x0000000410007986 */ /* 0x002fe2000c101d24 */
[----:B------:R-:W-:Y:S05]  /*10c70*/  EXIT ;  /* 0x000000000000794d */ /* 0x000fea0003800000 */
.L_x_8356:
        /* <DEDUP_REMOVED lines=20> */
.L_x_8361:
[----:B------:R-:W-:Y:S05]  /*10dc0*/  BSYNC B0 ;  /* 0x0000000000007941 */ /* 0x000fea0003800000 */
.L_x_8360:
[----:B------:R-:W-:-:S05]  /*10dd0*/  LOP3.LUT R5, R0, R5, RZ, 0xfc, !PT ;  /* 0x0000000500057212 */ /* 0x000fca00078efcff */
[----:B------:R-:W-:Y:S01]  /*10de0*/  STG.E.U8 desc[UR36][R16.64], R5 ;  /* 0x0000000510007986 */ /* 0x000fe2000c101124 */
[----:B------:R-:W-:Y:S05]  /*10df0*/  EXIT ;  /* 0x000000000000794d */ /* 0x000fea0003800000 */
.L_x_8359:
        /* <DEDUP_REMOVED lines=12> */
.L_x_8363:
[----:B------:R-:W-:Y:S01]  /*10ec0*/  IMAD.MOV.U32 R0, RZ, RZ, 0x7f ;  /* 0x0000007fff007424 */ /* 0x000fe200078e00ff */
[----:B------:R-:W-:-:S04]  /*10ed0*/  ISETP.GT.U32.AND P0, PT, R4, 0x7f800000, PT ;  /* 0x7f8000000400780c */ /* 0x000fc80003f04070 */
[----:B------:R-:W-:-:S09]  /*10ee0*/  SEL R0, R0, 0x7c, P0 ;  /* 0x0000007c00007807 */ /* 0x000fd20000000000 */
.L_x_8364:
[----:B------:R-:W-:Y:S05]  /*10ef0*/  BSYNC B0 ;  /* 0x0000000000007941 */ /* 0x000fea0003800000 */
.L_x_8362:
[----:B------:R-:W-:-:S04]  /*10f00*/  LOP3.LUT R2, R2, 0x80000000, RZ, 0xc0, !PT ;  /* 0x8000000002027812 */ /* 0x000fc800078ec0ff */
[----:B------:R-:W-:-:S04]  /*10f10*/  SHF.R.U32.HI R3, RZ, 0x18, R2 ;  /* 0x00000018ff037819 */ /* 0x000fc80000011602 */
[----:B------:R-:W-:-:S05]  /*10f20*/  LOP3.LUT R3, R0, R3, RZ, 0xfc, !PT ;  /* 0x0000000300037212 */ /* 0x000fca00078efcff */
[----:B------:R-:W-:Y:S01]  /*10f30*/  STG.E.U8 desc[UR36][R16.64], R3 ;  /* 0x0000000310007986 */ /* 0x000fe2000c101124 */
[----:B------:R-:W-:Y:S05]  /*10f40*/  EXIT ;  /* 0x000000000000794d */ /* 0x000fea0003800000 */
.L_x_8358:
[----:B------:R-:W-:-:S05]  /*10f50*/  F2FP.BF16.F32.PACK_AB R2, RZ, R2 ;  /* 0x00000002ff02723e */ /* 0x000fca00000010ff */
[----:B------:R-:W-:Y:S01]  /*10f60*/  STG.E.U16 desc[UR36][R16.64], R2 ;  /* 0x0000000210007986 */ /* 0x000fe2000c101524 */
[----:B------:R-:W-:Y:S05]  /*10f70*/  EXIT ;  /* 0x000000000000794d */ /* 0x000fea0003800000 */
.L_x_8355:
        /* <DEDUP_REMOVED lines=9> */
[----:B-1----:R-:W-:Y:S01]  /*11010*/  STG.E.U16 desc[UR36][R16.64], R3 ;  /* 0x0000000310007986 */ /* 0x002fe2000c101524 */
[----:B------:R-:W-:Y:S05]  /*11020*/  EXIT ;  /* 0x000000000000794d */ /* 0x000fea0003800000 */
.L_x_8367:
        /* <DEDUP_REMOVED lines=16> */
.L_x_8370:
[----:B------:R-:W-:-:S04]  /*11130*/  LOP3.LUT R2, R2, 0x80000000, RZ, 0xc0, !PT ;  /* 0x8000000002027812 */ /* 0x000fc800078ec0ff */
[----:B------:R-:W-:-:S04]  /*11140*/  SHF.R.U32.HI R3, RZ, 0x18, R2 ;  /* 0x00000018ff037819 */ /* 0x000fc80000011602 */
[----:B------:R-:W-:-:S04]  /*11150*/  LOP3.LUT R0, R0, R3, RZ, 0xfc, !PT ;  /* 0x0000000300007212 */ /* 0x000fc800078efcff */
[----:B------:R-:W-:-:S07]  /*11160*/  PRMT R8, R0, 0x7610, R8 ;  /* 0x0000761000087816 */ /* 0x000fce0000000008 */
.L_x_8369:
[----:B------:R-:W-:Y:S05]  /*11170*/  BSYNC B0 ;  /* 0x0000000000007941 */ /* 0x000fea0003800000 */
.L_x_8368:
[----:B------:R-:W-:Y:S01]  /*11180*/  STG.E.U8 desc[UR36][R16.64], R8 ;  /* 0x0000000810007986 */ /* 0x000fe2000c101124 */
[----:B------:R-:W-:Y:S05]  /*11190*/  EXIT ;  /* 0x000000000000794d */ /* 0x000fea0003800000 */
.L_x_8366:
        /* <DEDUP_REMOVED lines=16> */
.L_x_8373:
[----:B------:R-:W-:-:S04]  /*112a0*/  LOP3.LUT R2, R2, 0x80000000, RZ, 0xc0, !PT ;  /* 0x8000000002027812 */ /* 0x000fc800078ec0ff */
[----:B------:R-:W-:-:S04]  /*112b0*/  SHF.R.U32.HI R3, RZ, 0x18, R2 ;  /* 0x00000018ff037819 */ /* 0x000fc80000011602 */
[----:B------:R-:W-:-:S04]  /*112c0*/  LOP3.LUT R0, R0, R3, RZ, 0xfc, !PT ;  /* 0x0000000300007212 */ /* 0x000fc800078efcff */
[----:B------:R-:W-:-:S07]  /*112d0*/  PRMT R8, R0, 0x7610, R8 ;  /* 0x0000761000087816 */ /* 0x000fce0000000008 */
.L_x_8372:
[----:B------:R-:W-:Y:S05]  /*112e0*/  BSYNC B0 ;  /* 0x0000000000007941 */ /* 0x000fea0003800000 */
.L_x_8371:
[----:B------:R-:W-:Y:S01]  /*112f0*/  STG.E.U8 desc[UR36][R16.64], R8 ;  /* 0x0000000810007986 */ /* 0x000fe2000c101124 */
[----:B------:R-:W-:Y:S05]  /*11300*/  EXIT ;  /* 0x000000000000794d */ /* 0x000fea0003800000 */
.L_x_8365:
        /* <DEDUP_REMOVED lines=21> */
.L_x_8348:
        /* <DEDUP_REMOVED lines=16> */
.L_x_8376:
[----:B------:R-:W-:Y:S05]  /*11560*/  EXIT ;  /* 0x000000000000794d */ /* 0x000fea0003800000 */
.L_x_8375:
[----:B------:R-:W1:Y:S02]  /*11570*/  F2I.U64.TRUNC R2, R2 ;  /* 0x0000000200027311 */ /* 0x000e64000020d800 */
[----:B-1----:R-:W-:Y:S01]  /*11580*/  STG.E.64 desc[UR36][R16.64], R2 ;  /* 0x0000000210007986 */ /* 0x002fe2000c101b24 */
[----:B------:R-:W-:Y:S05]  /*11590*/  EXIT ;  /* 0x000000000000794d */ /* 0x000fea0003800000 */
.L_x_8374:
[----:B------:R-:W1:Y:S02]  /*115a0*/  F2I.FTZ.U32.TRUNC.NTZ R3, R2 ;  /* 0x0000000200037305 */ /* 0x000e64000021f000 */
[----:B-1----:R-:W-:Y:S01]  /*115b0*/  STG.E desc[UR36][R16.64], R3 ;  /* 0x0000000310007986 */ /* 0x002fe2000c101924 */
[----:B------:R-:W-:Y:S05]  /*115c0*/  EXIT ;  /* 0x000000000000794d */ /* 0x000fea0003800000 */
.L_x_8377:
        /* <DEDUP_REMOVED lines=11> */
.L_x_57339:


//--------------------- .text._ZN2at6native27unrolled_elementwise_kernelINS0_13BinaryFunctorIfffZZZNS0_16fmod_kernel_cudaERNS_18TensorIteratorBaseEENKUlvE0_clEvENKUlvE0_clEvEUlffE_EESt5arrayIPcLm3EELi4E23TrivialOffsetCalculatorILi2EjESC_ILi1EjENS0_6memory12LoadWithCastILi2EEENSF_13StoreWithCastILi1EEEEEviT_T0_T2_T3_T4_T5_ --------------------------
	.section	.text._ZN2at6native27unrolled_elementwise_kernelINS0_13BinaryFunctorIfffZZZNS0_16fmod_kernel_cudaERNS_18TensorIteratorBaseEENKUlvE0_clEvENKUlvE0_clEvEUlffE_EESt5arrayIPcLm3EELi4E23TrivialOffsetCalculatorILi2EjESC_ILi1EjENS0_6memory12LoadWithCastILi2EEENSF_13StoreWithCastILi1EEEEEviT_T0_T2_T3_T4_T5_,"ax",@progbits
	.align	128
        .global         _ZN2at6native27unrolled_elementwise_kernelINS0_13BinaryFunctorIfffZZZNS0_16fmod_kernel_cudaERNS_18TensorIteratorBaseEENKUlvE0_clEvENKUlvE0_clEvEUlffE_EESt5arrayIPcLm3EELi4E23TrivialOffsetCalculatorILi2EjESC_ILi1EjENS0_6memory12LoadWithCastILi2EEENSF_13StoreWithCastILi1EEEEEviT_T0_T2_T3_T4_T5_
        .type           _ZN2at6native27unrolled_elementwise_kernelINS0_13BinaryFunctorIfffZZZNS0_16fmod_kernel_cudaERNS_18TensorIteratorBaseEENKUlvE0_clEvENKUlvE0_clEvEUlffE_EESt5arrayIPcLm3EELi4E23TrivialOffsetCalculatorILi2EjESC_ILi1EjENS0_6memory12LoadWithCastILi2EEENSF_13StoreWithCastILi1EEEEEviT_T0_T2_T3_T4_T5_,@function
        .size           _ZN2at6native27unrolled_elementwise_kernelINS0_13BinaryFunctorIfffZZZNS0_16fmod_kernel_cudaERNS_18TensorIteratorBaseEENKUlvE0_clEvENKUlvE0_clEvEUlffE_EESt5arrayIPcLm3EELi4E23TrivialOffsetCalculatorILi2EjESC_ILi1EjENS0_6memory12LoadWithCastILi2EEENSF_13StoreWithCastILi1EEEEEviT_T0_T2_T3_T4_T5_,(.L_x_57340 - _ZN2at6native27unrolled_elementwise_kernelINS0_13BinaryFunctorIfffZZZNS0_16fmod_kernel_cudaERNS_18TensorIteratorBaseEENKUlvE0_clEvENKUlvE0_clEvEUlffE_EESt5arrayIPcLm3EELi4E23TrivialOffsetCalculatorILi2EjESC_ILi1EjENS0_6memory12LoadWithCastILi2EEENSF_13StoreWithCastILi1EEEEEviT_T0_T2_T3_T4_T5_)
        .other          _ZN2at6native27unrolled_elementwise_kernelINS0_13BinaryFunctorIfffZZZNS0_16fmod_kernel_cudaERNS_18TensorIteratorBaseEENKUlvE0_clEvENKUlvE0_clEvEUlffE_EESt5arrayIPcLm3EELi4E23TrivialOffsetCalculatorILi2EjESC_ILi1EjENS0_6memory12LoadWithCastILi2EEENSF_13StoreWithCastILi1EEEEEviT_T0_T2_T3_T4_T5_,@"STO_CUDA_ENTRY STV_DEFAULT"
_ZN2at6native27unrolled_elementwise_kernelINS0_13BinaryFunctorIfffZZZNS0_16fmod_kernel_cudaERNS_18TensorIteratorBaseEENKUlvE0_clEvENKUlvE0_clEvEUlffE_EESt5arrayIPcLm3EELi4E23TrivialOffsetCalculatorILi2EjESC_ILi1EjENS0_6memory12LoadWithCastILi2EEENSF_13StoreWithCastILi1EEEEEviT_T0_T2_T3_T4_T5_:
.text._ZN2at6native27unrolled_elementwise_kernelINS0_13BinaryFunctorIfffZZZNS0_16fmod_kernel_cudaERNS_18TensorIteratorBaseEENKUlvE0_clEvENKUlvE0_clEvEUlffE_EESt5arrayIPcLm3EELi4E23TrivialOffsetCalculatorILi2EjESC_ILi1EjENS0_6memory12LoadWithCastILi2EEENSF_13StoreWithCastILi1EEEEEviT_T0_T2_T3_T4_T5_:
[----:B------:R-:W0:Y:S01]  /*0000*/  LDC R1, c[0x0][0x28] ;  /* 0x00000a00ff017b82 */ /* 0x000e220000000800 */
[----:B------:R-:W1:Y:S07]  /*0010*/  S2R R2, SR_CTAID.X ;  /* 0x0000000000027919 */ /* 0x000e6e0000002500 */
[----:B------:R-:W1:Y:S01]  /*0020*/  LDC R17, c[0x0][0x210] ;  /* 0x00008400ff117b82 */ /* 0x000e620000000800 */
[----:B------:R-:W-:Y:S01]  /*0030*/  ULDC.64 UR36, c[0x0][0x208] ;  /* 0x0000820000247ab9 */ /* 0x000fe20000000a00 */
[----:B------:R-:W-:Y:S01]  /*0040*/  BSSY B7, `(.L_x_8378) ;  /* 0x00001d4000077945 */ /* 0x000fe20003800000 */
[----:B------:R-:W2:Y:S01]  /*0050*/  S2R R25, SR_TID.X ;  /* 0x0000000000197919 */ /* 0x000ea20000002100 */
[----:B------:R-:W-:-:S02]  /*0060*/  IMAD.MOV.U32 R18, RZ, RZ, RZ ;  /* 0x000000ffff127224 */ /* 0x000fc400078e00ff */
[----:B------:R-:W-:Y:S02]  /*0070*/  IMAD.MOV.U32 R29, RZ, RZ, RZ ;  /* 0x000000ffff1d7224 */ /* 0x000fe400078e00ff */
[----:B------:R-:W3:Y:S01]  /*0080*/  LDC.U8 R26, c[0x0][0x234] ;  /* 0x00008d00ff1a7b82 */ /* 0x000ee20000000000 */
[----:B------:R-:W-:-:S07]  /*0090*/  IMAD.MOV.U32 R24, RZ, RZ, RZ ;  /* 0x000000ffff187224 */ /* 0x000fce00078e00ff */
[----:B------:R-:W4:Y:S01]  /*00a0*/  LDC.U8 R16, c[0x0][0x235] ;  /* 0x00008d40ff107b82 */ /* 0x000f220000000000 */
[----:B-1----:R-:W-:-:S05]  /*00b0*/  IMAD R17, R2, -0x200, R17 ;  /* 0xfffffe0002117824 */ /* 0x002fca00078e0211 */
[----:B--2---:R-:W-:-:S13]  /*00c0*/  ISETP.GE.AND P0, PT, R25, R17, PT ;  /* 0x000000111900720c */ /* 0x004fda0003f06270 */
[----:B0--34-:R-:W-:Y:S05]  /*00d0*/  @P0 BRA `(.L_x_8379) ;  /* 0x0000001c00280947 */ /* 0x019fea0003800000 */
[----:B------:R-:W0:Y:S01]  /*00e0*/  LDC.64 R4, c[0x0][0x220] ;  /* 0x00008800ff047b82 */ /* 0x000e220000000a00 */
[----:B------:R-:W-:Y:S01]  /*00f0*/  PRMT R0, R26, 0x9910, RZ ;  /* 0x000099101a007816 */ /* 0x000fe200000000ff */
[----:B------:R-:W-:Y:S01]  /*0100*/  IMAD R25, R2, 0x200, R25 ;  /* 0x0000020002197824 */ /* 0x000fe200078e0219 */
[----:B------:R-:W-:Y:S01]  /*0110*/  ULDC UR4, c[0x0][0x238] ;  /* 0x00008e0000047ab9 */ /* 0x000fe20000000800 */
[----:B------:R-:W-:Y:S01]  /*0120*/  BSSY B6, `(.L_x_8380) ;  /* 0x00000e0000067945 */ /* 0x000fe20003800000 */
        /* <DEDUP_REMOVED lines=14> */
[----:B--2---:R4:W0:Y:S01]  /*0210*/  I2F.S16 R29, R4 ;  /* 0x00000004001d7306 */ /* 0x0048220000101400 */
[----:B------:R-:W-:Y:S05]  /*0220*/  BRA `(.L_x_8386) ;  /* 0x0000000c003c7947 */ /* 0x000fea0003800000 */
.L_x_8384:
[----:B------:R-:W2:Y:S02]  /*0230*/  LDG.E.U8 R4, desc[UR36][R4.64] ;  /* 0x0000002404047981 */ /* 0x000ea4000c1e1100 */
[----:B--2---:R-:W-:Y:S01]  /*0240*/  I2FP.F32.U32 R29, R4 ;  /* 0x00000004001d7245 */ /* 0x004fe20000201000 */
[----:B------:R-:W-:Y:S06]  /*0250*/  BRA `(.L_x_8386) ;  /* 0x0000000c00307947 */ /* 0x000fec0003800000 */
.L_x_8383:
        /* <DEDUP_REMOVED lines=9> */
.L_x_8388:
[----:B------:R-:W2:Y:S02]  /*02f0*/  LDG.E R4, desc[UR36][R4.64] ;  /* 0x0000002404047981 */ /* 0x000ea4000c1e1900 */
[----:B--2---:R-:W-:Y:S01]  /*0300*/  I2FP.F32.S32 R29, R4 ;  /* 0x00000004001d7245 */ /* 0x004fe20000201400 */
[----:B------:R-:W-:Y:S06]  /*0310*/  BRA `(.L_x_8386) ;  /* 0x0000000c00007947 */ /* 0x000fec0003800000 */
.L_x_8387:
[----:B------:R-:W2:Y:S02]  /*0320*/  LDG.E.U16 R4, desc[UR36][R4.64] ;  /* 0x0000002404047981 */ /* 0x000ea4000c1e1500 */
[----:B--2---:R2:W3:Y:S01]  /*0330*/  I2F.S16 R29, R4 ;  /* 0x00000004001d7306 */ /* 0x0044e20000101400 */
[----:B------:R-:W-:Y:S05]  /*0340*/  BRA `(.L_x_8386) ;  /* 0x0000000800f47947 */ /* 0x000fea0003800000 */
.L_x_8382:
        /* <DEDUP_REMOVED lines=8> */
.L_x_8390:
[----:B------:R-:W2:Y:S02]  /*03d0*/  LDG.E.U16 R4, desc[UR36][R4.64] ;  /* 0x0000002404047981 */ /* 0x000ea4000c1e1500 */
[----:B--2---:R-:W-:Y:S01]  /*03e0*/  HADD2.F32 R29, -RZ, R4.H0_H0 ;  /* 0x20000004ff1d7230 */ /* 0x004fe20000004100 */
[----:B------:R-:W-:Y:S06]  /*03f0*/  BRA `(.L_x_8386) ;  /* 0x0000000800c87947 */ /* 0x000fec0003800000 */
.L_x_8389:
        /* <DEDUP_REMOVED lines=8> */
.L_x_8392:
[----:B------:R-:W2:Y:S02]  /*0480*/  LDG.E.U16 R4, desc[UR36][R4.64] ;  /* 0x0000002404047981 */ /* 0x000ea4000c1e1500 */
[----:B--2---:R-:W-:Y:S01]  /*0490*/  HADD2.F32 R29, -RZ, R4.H0_H0 ;  /* 0x20000004ff1d7230 */ /* 0x004fe20000004100 */
[----:B------:R-:W-:Y:S06]  /*04a0*/  BRA `(.L_x_8386) ;  /* 0x00000008009c7947 */ /* 0x000fec0003800000 */
.L_x_8391:
[----:B------:R-:W2:Y:S01]  /*04b0*/  LDG.E.64 R4, desc[UR36][R4.64] ;  /* 0x0000002404047981 */ /* 0x000ea2000c1e1b00 */
[----:B------:R-:W-:Y:S01]  /*04c0*/  UMOV UR4, 0xf0000000 ;  /* 0xf000000000047882 */ /* 0x000fe20000000000 */
[----:B------:R-:W-:Y:S01]  /*04d0*/  UMOV UR5, 0x380fffff ;  /* 0x380fffff00057882 */ /* 0x000fe20000000000 */
[----:B--2---:R-:W0:Y:S01]  /*04e0*/  F2F.F32.F64 R29, R4 ;  /* 0x00000004001d7310 */ /* 0x004e220000301000 */
[----:B------:R-:W-:-:S14]  /*04f0*/  DSETP.GEU.AND P0, PT, |R4|, UR4, PT ;  /* 0x0000000404007e2a */ /* 0x000fdc000bf0e200 */
[----:B0-----:R-:W-:Y:S01]  /*0500*/  @!P0 FMUL R29, R29, 1.175494350822287508e-38 ;  /* 0x008000001d1d8820 */ /* 0x001fe20000400000 */
[----:B------:R-:W-:Y:S06]  /*0510*/  BRA `(.L_x_8386) ;  /* 0x0000000800807947 */ /* 0x000fec0003800000 */
.L_x_8381:
        /* <DEDUP_REMOVED lines=12> */
.L_x_8395:
[----:B------:R-:W2:Y:S01]  /*05e0*/  LDG.E.64 R4, desc[UR36][R4.64] ;  /* 0x0000002404047981 */ /* 0x000ea2000c1e1b00 */
[----:B------:R-:W-:Y:S01]  /*05f0*/  UMOV UR4, 0xf0000000 ;  /* 0xf000000000047882 */ /* 0x000fe20000000000 */
[----:B------:R-:W-:Y:S01]  /*0600*/  UMOV UR5, 0x380fffff ;  /* 0x380fffff00057882 */ /* 0x000fe20000000000 */
[----:B--2---:R-:W0:Y:S01]  /*0610*/  F2F.F32.F64 R29, R4 ;  /* 0x00000004001d7310 */ /* 0x004e220000301000 */
[----:B------:R-:W-:-:S14]  /*0620*/  DSETP.GEU.AND P0, PT, |R4|, UR4, PT ;  /* 0x0000000404007e2a */ /* 0x000fdc000bf0e200 */
[----:B0-----:R-:W-:Y:S01]  /*0630*/  @!P0 FMUL R29, R29, 1.175494350822287508e-38 ;  /* 0x008000001d1d8820 */ /* 0x001fe20000400000 */
[----:B------:R-:W-:Y:S06]  /*0640*/  BRA `(.L_x_8386) ;  /* 0x0000000800347947 */ /* 0x000fec0003800000 */
.L_x_8394:
        /* <DEDUP_REMOVED lines=24> */
[----:B------:R-:W-:Y:S01]  /*07d0*/  LOP3.LUT R29, R6, 0x80000000, R29, 0xf8, !PT ;  /* 0x80000000061d7812 */ /* 0x000fe200078ef81d */
[----:B------:R-:W-:Y:S06]  /*07e0*/  BRA `(.L_x_8386) ;  /* 0x0000000400cc7947 */ /* 0x000fec0003800000 */
.L_x_8397:
        /* <DEDUP_REMOVED lines=14> */
.L_x_8396:
[----:B------:R-:W2:Y:S02]  /*08d0*/  LDG.E.U16 R4, desc[UR36][R4.64] ;  /* 0x0000002404047981 */ /* 0x000ea4000c1e1500 */
[----:B--2---:R-:W-:Y:S01]  /*08e0*/  IMAD.U32 R29, R4, 0x10000, RZ ;  /* 0x00010000041d7824 */ /* 0x004fe200078e00ff */
[----:B------:R-:W-:Y:S06]  /*08f0*/  BRA `(.L_x_8386) ;  /* 0x0000000400887947 */ /* 0x000fec0003800000 */
.L_x_8393:
        /* <DEDUP_REMOVED lines=11> */
.L_x_8400:
        /* <DEDUP_REMOVED lines=20> */
.L_x_8402:
[----:B------:R-:W-:Y:S05]  /*0af0*/  BSYNC B0 ;  /* 0x0000000000007941 */ /* 0x000fea0003800000 */
.L_x_8401:
[----:B------:R-:W-:Y:S01]  /*0b00*/  IMAD.SHL.U32 R3, R3, 0x100000, RZ ;  /* 0x0010000003037824 */ /* 0x000fe200078e00ff */
[----:B------:R-:W-:-:S04]  /*0b10*/  LEA R0, R0, 0x3b800000, 0x17 ;  /* 0x3b80000000007811 */ /* 0x000fc800078eb8ff */
[----:B------:R-:W-:Y:S01]  /*0b20*/  LOP3.LUT R29, R0, R3, R29, 0xfe, !PT ;  /* 0x00000003001d7212 */ /* 0x000fe200078efe1d */
[----:B------:R-:W-:Y:S06]  /*0b30*/  BRA `(.L_x_8386) ;  /* 0x0000000000f87947 */ /* 0x000fec0003800000 */
.L_x_8399:
        /* <DEDUP_REMOVED lines=20> */
.L_x_8404:
[----:B------:R-:W-:Y:S05]  /*0c80*/  BSYNC B0 ;  /* 0x0000000000007941 */ /* 0x000fea0003800000 */
.L_x_8403:
[----:B------:R-:W-:Y:S01]  /*0c90*/  IMAD.SHL.U32 R3, R3, 0x200000, RZ ;  /* 0x0020000003037824 */ /* 0x000fe200078e00ff */
[----:B------:R-:W-:-:S04]  /*0ca0*/  LEA R0, R0, 0x37800000, 0x17 ;  /* 0x3780000000007811 */ /* 0x000fc800078eb8ff */
[----:B------:R-:W-:Y:S01]  /*0cb0*/  LOP3.LUT R29, R0, R3, R29, 0xfe, !PT ;  /* 0x00000003001d7212 */ /* 0x000fe200078efe1d */
[----:B------:R-:W-:Y:S06]  /*0cc0*/  BRA `(.L_x_8386) ;  /* 0x0000000000947947 */ /* 0x000fec0003800000 */
.L_x_8398:
        /* <DEDUP_REMOVED lines=14> */
.L_x_8385:
        /* <DEDUP_REMOVED lines=16> */
.L_x_8407:
[----:B------:R-:W-:Y:S01]  /*0eb0*/  IMAD.MOV.U32 R29, RZ, RZ, RZ ;  /* 0x000000ffff1d7224 */ /* 0x000fe200078e00ff */
[----:B------:R-:W-:Y:S06]  /*0ec0*/  BRA `(.L_x_8386) ;  /* 0x0000000000147947 */ /* 0x000fec0003800000 */
.L_x_8406:
[----:B------:R-:W2:Y:S02]  /*0ed0*/  LDG.E.64 R4, desc[UR36][R4.64] ;  /* 0x0000002404047981 */ /* 0x000ea4000c1e1b00 */
[----:B--2---:R0:W1:Y:S01]  /*0ee0*/  I2F.U64 R29, R4 ;  /* 0x00000004001d7312 */ /* 0x0040620000301000 */
[----:B------:R-:W-:Y:S05]  /*0ef0*/  BRA `(.L_x_8386) ;  /* 0x0000000000087947 */ /* 0x000fea0003800000 */
.L_x_8405:
[----:B------:R-:W2:Y:S02]  /*0f00*/  LDG.E R4, desc[UR36][R4.64] ;  /* 0x0000002404047981 */ /* 0x000ea4000c1e1900 */
[----:B--2---:R-:W-:-:S07]  /*0f10*/  I2FP.F32.U32 R29, R4 ;  /* 0x00000004001d7245 */ /* 0x004fce0000201000 */
.L_x_8386:
[----:B------:R-:W-:Y:S05]  /*0f20*/  BSYNC B6 ;  /* 0x0000000000067941 */ /* 0x000fea0003800000 */
.L_x_8380:
[----:B0-2-4-:R-:W0:Y:S01]  /*0f30*/  LDC.64 R4, c[0x0][0x228] ;  /* 0x00008a00ff047b82 */ /* 0x015e220000000a00 */
[----:B------:R-:W-:Y:S01]  /*0f40*/  PRMT R0, R16, 0x9910, RZ ;  /* 0x0000991010007816 */ /* 0x000fe200000000ff */
[----:B------:R-:W-:Y:S01]  /*0f50*/  ULDC UR4, c[0x0][0x23c] ;  /* 0x00008f0000047ab9 */ /* 0x000fe20000000800 */
[----:B------:R-:W-:Y:S01]  /*0f60*/  BSSY B6, `(.L_x_8408) ;  /* 0x00000df000067945 */ /* 0x000fe20003800000 */
        /* <DEDUP_REMOVED lines=16> */
.L_x_8412:
[----:B------:R-:W2:Y:S02]  /*1070*/  LDG.E.U8 R4, desc[UR36][R4.64] ;  /* 0x0000002404047981 */ /* 0x000ea4000c1e1100 */
[----:B--2---:R-:W-:Y:S01]  /*1080*/  I2FP.F32.U32 R24, R4 ;  /* 0x0000000400187245 */ /* 0x004fe20000201000 */
[----:B------:R-:W-:Y:S06]  /*1090*/  BRA `(.L_x_8414) ;  /* 0x0000000c002c7947 */ /* 0x000fec0003800000 */
.L_x_8411:
[----:B------:R-:W-:-:S13]  /*10a0*/  ISETP.NE.AND P0, PT, R0, 0x2, PT ;  /* 0x000000020000780c */ /* 0x000fda0003f05270 */
[----:B------:R-:W-:Y:S05]  /*10b0*/  @!P0 BRA `(.L_x_8415) ;  /* 0x0000000000288947 */ /* 0x000fea0003800000 */
[----:B------:R-:W-:-:S13]  /*10c0*/  ISETP.NE.AND P0, PT, R0, 0x3, PT ;  /* 0x000000030000780c */ /* 0x000fda0003f05270 */
[----:B------:R-:W-:Y:S05]  /*10d0*/  @!P0 BRA `(.L_x_8416) ;  /* 0x0000000000148947 */ /* 0x000fea0003800000 */
[----:B------:R-:W-:-:S13]  /*10e0*/  ISETP.NE.AND P0, PT, R0, 0x4, PT ;  /* 0x000000040000780c */ /* 0x000fda0003f05270 */
[----:B------:R-:W-:Y:S05]  /*10f0*/  @P0 BRA `(.L_x_8413) ;  /* 0x0000000800b80947 */ /* 0x000fea0003800000 */
[----:B------:R-:W2:Y:S02]  /*1100*/  LDG.E.64 R24, desc[UR36][R4.64] ;  /* 0x0000002404187981 */ /* 0x000ea4000c1e1b00 */
[----:B--2---:R0:W2:Y:S01]  /*1110*/  I2F.S64 R24, R24 ;  /* 0x0000001800187312 */ /* 0x0040a20000301400 */
[----:B------:R-:W-:Y:S05]  /*1120*/  BRA `(.L_x_8414) ;  /* 0x0000000c00087947 */ /* 0x000fea0003800000 */
.L_x_8416:
[----:B------:R-:W2:Y:S02]  /*1130*/  LDG.E R4, desc[UR36][R4.64] ;  /* 0x0000002404047981 */ /* 0x000ea4000c1e1900 */
[----:B--2---:R-:W-:Y:S01]  /*1140*/  I2FP.F32.S32 R24, R4 ;  /* 0x0000000400187245 */ /* 0x004fe20000201400 */
[----:B------:R-:W-:Y:S06]  /*1150*/  BRA `(.L_x_8414) ;  /* 0x0000000800fc7947 */ /* 0x000fec0003800000 */
.L_x_8415:
[----:B------:R-:W2:Y:S02]  /*1160*/  LDG.E.U16 R4, desc[UR36][R4.64] ;  /* 0x0000002404047981 */ /* 0x000ea4000c1e1500 */
[----:B--2---:R0:W2:Y:S01]  /*1170*/  I2F.S16 R24, R4 ;  /* 0x0000000400187306 */ /* 0x0040a20000101400 */
[----:B------:R-:W-:Y:S05]  /*1180*/  BRA `(.L_x_8414) ;  /* 0x0000000800f07947 */ /* 0x000fea0003800000 */
.L_x_8410:
        /* <DEDUP_REMOVED lines=8> */
.L_x_8418:
[----:B------:R-:W2:Y:S02]  /*1210*/  LDG.E.U16 R4, desc[UR36][R4.64] ;  /* 0x0000002404047981 */ /* 0x000ea4000c1e1500 */
[----:B--2---:R-:W-:Y:S01]  /*1220*/  HADD2.F32 R24, -RZ, R4.H0_H0 ;  /* 0x20000004ff187230 */ /* 0x004fe20000004100 */
[----:B------:R-:W-:Y:S06]  /*1230*/  BRA `(.L_x_8414) ;  /* 0x0000000800c47947 */ /* 0x000fec0003800000 */
.L_x_8417:
        /* <DEDUP_REMOVED lines=8> */
.L_x_8420:
[----:B------:R-:W2:Y:S02]  /*12c0*/  LDG.E.U16 R4, desc[UR36][R4.64] ;  /* 0x0000002404047981 */ /* 0x000ea4000c1e1500 */
[----:B--2---:R-:W-:Y:S01]  /*12d0*/  HADD2.F32 R24, -RZ, R4.H0_H0 ;  /* 0x20000004ff187230 */ /* 0x004fe20000004100 */
[----:B------:R-:W-:Y:S06]  /*12e0*/  BRA `(.L_x_8414) ;  /* 0x0000000800987947 */ /* 0x000fec0003800000 */
.L_x_8419:
[----:B------:R-:W2:Y:S01]  /*12f0*/  LDG.E.64 R4, desc[UR36][R4.64] ;  /* 0x0000002404047981 */ /* 0x000ea2000c1e1b00 */
[----:B------:R-:W-:Y:S01]  /*1300*/  UMOV UR4, 0xf0000000 ;  /* 0xf000000000047882 */ /* 0x000fe20000000000 */
[----:B------:R-:W-:Y:S01]  /*1310*/  UMOV UR5, 0x380fffff ;  /* 0x380fffff00057882 */ /* 0x000fe20000000000 */
[----:B--2---:R-:W0:Y:S01]  /*1320*/  F2F.F32.F64 R24, R4 ;  /* 0x0000000400187310 */ /* 0x004e220000301000 */
[----:B------:R-:W-:-:S14]  /*1330*/  DSETP.GEU.AND P0, PT, |R4|, UR4, PT ;  /* 0x0000000404007e2a */ /* 0x000fdc000bf0e200 */
[----:B0-----:R-:W-:Y:S01]  /*1340*/  @!P0 FMUL R24, R24, 1.175494350822287508e-38 ;  /* 0x0080000018188820 */ /* 0x001fe20000400000 */
[----:B------:R-:W-:Y:S06]  /*1350*/  BRA `(.L_x_8414) ;  /* 0x00000008007c7947 */ /* 0x000fec0003800000 */
.L_x_8409:
        /* <DEDUP_REMOVED lines=12> */
.L_x_8423:
[----:B------:R-:W2:Y:S01]  /*1420*/  LDG.E.64 R4, desc[UR36][R4.64] ;  /* 0x0000002404047981 */ /* 0x000ea2000c1e1b00 */
[----:B------:R-:W-:Y:S01]  /*1430*/  UMOV UR4, 0xf0000000 ;  /* 0xf000000000047882 */ /* 0x000fe20000000000 */
[----:B------:R-:W-:Y:S01]  /*1440*/  UMOV UR5, 0x380fffff ;  /* 0x380fffff00057882 */ /* 0x000fe20000000000 */
[----:B--2---:R-:W0:Y:S01]  /*1450*/  F2F.F32.F64 R24, R4 ;  /* 0x0000000400187310 */ /* 0x004e220000301000 */
[----:B------:R-:W-:-:S14]  /*1460*/  DSETP.GEU.AND P0, PT, |R4|, UR4, PT ;  /* 0x0000000404007e2a */ /* 0x000fdc000bf0e200 */
[----:B0-----:R-:W-:Y:S01]  /*1470*/  @!P0 FMUL R24, R24, 1.175494350822287508e-38 ;  /* 0x0080000018188820 */ /* 0x001fe20000400000 */
[----:B------:R-:W-:Y:S06]  /*1480*/  BRA `(.L_x_8414) ;  /* 0x0000000800307947 */ /* 0x000fec0003800000 */
.L_x_8422:
        /* <DEDUP_REMOVED lines=26> */
.L_x_8425:
        /* <DEDUP_REMOVED lines=8> */
[----:B------:R-:W-:Y:S01]  /*16b0*/  @P0 FMUL.FTZ R24, R3, 1.9259299443872358531e-34 ;  /* 0x0780000003180820 */ /* 0x000fe20000410000 */
[----:B------:R-:W-:Y:S02]  /*16c0*/  IMAD.SHL.U32 R3, R4, 0x1000000, RZ ;  /* 0x0100000004037824 */ /* 0x000fe400078e00ff */
[----:B------:R-:W-:-:S05]  /*16d0*/  @!P0 FADD.FTZ R24, R0, -0.5 ;  /* 0xbf00000000188421 */ /* 0x000fca0000010000 */
[----:B------:R-:W-:Y:S01]  /*16e0*/  LOP3.LUT R24, R24, 0x80000000, R3, 0xf8, !PT ;  /* 0x8000000018187812 */ /* 0x000fe200078ef803 */
[----:B------:R-:W-:Y:S06]  /*16f0*/  BRA `(.L_x_8414) ;  /* 0x0000000400947947 */ /* 0x000fec0003800000 */
.L_x_8424:
[----:B------:R-:W2:Y:S02]  /*1700*/  LDG.E.U16 R4, desc[UR36][R4.64] ;  /* 0x0000002404047981 */ /* 0x000ea4000c1e1500 */
[----:B--2---:R-:W-:Y:S01]  /*1710*/  IMAD.U32 R24, R4, 0x10000, RZ ;  /* 0x0001000004187824 */ /* 0x004fe200078e00ff */
[----:B------:R-:W-:Y:S06]  /*1720*/  BRA `(.L_x_8414) ;  /* 0x0000000400887947 */ /* 0x000fec0003800000 */
.L_x_8421:
        /* <DEDUP_REMOVED lines=11> */
.L_x_8428:
        /* <DEDUP_REMOVED lines=20> */
.L_x_8430:
[----:B------:R-:W-:Y:S05]  /*1920*/  BSYNC B0 ;  /* 0x0000000000007941 */ /* 0x000fea0003800000 */
.L_x_8429:
[----:B------:R-:W-:Y:S01]  /*1930*/  IMAD.SHL.U32 R3, R3, 0x100000, RZ ;  /* 0x0010000003037824 */ /* 0x000fe200078e00ff */
[----:B------:R-:W-:-:S04]  /*1940*/  LEA R5, R0, 0x3b800000, 0x17 ;  /* 0x3b80000000057811 */ /* 0x000fc800078eb8ff */
[----:B------:R-:W-:Y:S01]  /*1950*/  LOP3.LUT R24, R5, R3, R24, 0xfe, !PT ;  /* 0x0000000305187212 */ /* 0x000fe200078efe18 */
[----:B------:R-:W-:Y:S06]  /*1960*/  BRA `(.L_x_8414) ;  /* 0x0000000000f87947 */ /* 0x000fec0003800000 */
.L_x_8427:
        /* <DEDUP_REMOVED lines=20> */
.L_x_8432:
[----:B------:R-:W-:Y:S05]  /*1ab0*/  BSYNC B0 ;  /* 0x0000000000007941 */ /* 0x000fea0003800000 */
.L_x_8431:
[----:B------:R-:W-:Y:S01]  /*1ac0*/  IMAD.SHL.U32 R3, R3, 0x200000, RZ ;  /* 0x0020000003037824 */ /* 0x000fe200078e00ff */
[----:B------:R-:W-:-:S04]  /*1ad0*/  LEA R5, R0, 0x37800000, 0x17 ;  /* 0x3780000000057811 */ /* 0x000fc800078eb8ff */
[----:B------:R-:W-:Y:S01]  /*1ae0*/  LOP3.LUT R24, R5, R3, R24, 0xfe, !PT ;  /* 0x0000000305187212 */ /* 0x000fe200078efe18 */
[----:B------:R-:W-:Y:S06]  /*1af0*/  BRA `(.L_x_8414) ;  /* 0x0000000000947947 */ /* 0x000fec0003800000 */
.L_x_8426:
        /* <DEDUP_REMOVED lines=14> */
.L_x_8413:
        /* <DEDUP_REMOVED lines=16> */
.L_x_8435:
[----:B------:R-:W-:Y:S01]  /*1ce0*/  IMAD.MOV.U32 R24, RZ, RZ, RZ ;  /* 0x000000ffff187224 */ /* 0x000fe200078e00ff */
[----:B------:R-:W-:Y:S06]  /*1cf0*/  BRA `(.L_x_8414) ;  /* 0x0000000000147947 */ /* 0x000fec0003800000 */
.L_x_8434:
[----:B------:R-:W2:Y:S02]  /*1d00*/  LDG.E.64 R24, desc[UR36][R4.64] ;  /* 0x0000002404187981 */ /* 0x000ea4000c1e1b00 */
[----:B--2---:R0:W2:Y:S01]  /*1d10*/  I2F.U64 R24, R24 ;  /* 0x0000001800187312 */ /* 0x0040a20000301000 */
[----:B------:R-:W-:Y:S05]  /*1d20*/  BRA `(.L_x_8414) ;  /* 0x0000000000087947 */ /* 0x000fea0003800000 */
.L_x_8433:
[----:B------:R-:W2:Y:S02]  /*1d30*/  LDG.E R4, desc[UR36][R4.64] ;  /* 0x0000002404047981 */ /* 0x000ea4000c1e1900 */
[----:B--2---:R-:W-:-:S07]  /*1d40*/  I2FP.F32.U32 R24, R4 ;  /* 0x0000000400187245 */ /* 0x004fce0000201000 */
.L_x_8414:
[----:B------:R-:W-:Y:S05]  /*1d50*/  BSYNC B6 ;  /* 0x0000000000067941 */ /* 0x000fea0003800000 */
.L_x_8408:
[----:B0-----:R-:W0:Y:S02]  /*1d60*/  S2R R25, SR_TID.X ;  /* 0x0000000000197919 */ /* 0x001e240000002100 */
[----:B0-----:R-:W-:-:S07]  /*1d70*/  VIADD R25, R25, 0x80 ;  /* 0x0000008019197836 */ /* 0x001fce0000000000 */
.L_x_8379:
[----:B------:R-:W-:Y:S05]  /*1d80*/  BSYNC B7 ;  /* 0x0000000000077941 */ /* 0x000fea0003800000 */
.L_x_8378:
[----:B------:R-:W-:Y:S01]  /*1d90*/  ISETP.GE.AND P0, PT, R25, R17, PT ;  /* 0x000000111900720c */ /* 0x000fe20003f06270 */
[----:B------:R-:W-:Y:S01]  /*1da0*/  BSSY B7, `(.L_x_8436) ;  /* 0x00001cb000077945 */ /* 0x000fe20003800000 */
[----:B------:R-:W-:-:S11]  /*1db0*/  IMAD.MOV.U32 R27, RZ, RZ, RZ ;  /* 0x000000ffff1b7224 */ /* 0x000fd600078e00ff */
[----:B------:R-:W-:Y:S05]  /*1dc0*/  @P0 BRA `(.L_x_8437) ;  /* 0x0000001c00200947 */ /* 0x000fea0003800000 */
[----:B----4-:R-:W0:Y:S01]  /*1dd0*/  LDC.64 R4, c[0x0][0x220] ;  /* 0x00008800ff047b82 */ /* 0x010e220000000a00 */
        /* <DEDUP_REMOVED lines=17> */
[----:B------:R-:W4:Y:S02]  /*1ef0*/  LDG.E.S8 R4, desc[UR36][R4.64] ;  /* 0x0000002404047981 */ /* 0x000f24000c1e1300 */
[----:B----4-:R0:W4:Y:S01]  /*1f00*/  I2F.S16 R18, R4 ;  /* 0x0000000400127306 */ /* 0x0101220000101400 */
[----:B------:R-:W-:Y:S05]  /*1f10*/  BRA `(.L_x_8444) ;  /* 0x0000000c00387947 */ /* 0x000fea0003800000 */
.L_x_8442:
[----:B------:R-:W4:Y:S02]  /*1f20*/  LDG.E.U8 R4, desc[UR36][R4.64] ;  /* 0x0000002404047981 */ /* 0x000f24000c1e1100 */
[----:B----4-:R-:W-:Y:S01]  /*1f30*/  I2FP.F32.U32 R18, R4 ;  /* 0x0000000400127245 */ /* 0x010fe20000201000 */
[----:B------:R-:W-:Y:S06]  /*1f40*/  BRA `(.L_x_8444) ;  /* 0x0000000c002c7947 */ /* 0x000fec0003800000 */
.L_x_8441:
[----:B------:R-:W-:-:S13]  /*1f50*/  ISETP.NE.AND P0, PT, R0, 0x2, PT ;  /* 0x000000020000780c */ /* 0x000fda0003f05270 */
[----:B------:R-:W-:Y:S05]  /*1f60*/  @!P0 BRA `(.L_x_8445) ;  /* 0x0000000000288947 */ /* 0x000fea0003800000 */
[----:B------:R-:W-:-:S13]  /*1f70*/  ISETP.NE.AND P0, PT, R0, 0x3, PT ;  /* 0x000000030000780c */ /* 0x000fda0003f05270 */
[----:B------:R-:W-:Y:S05]  /*1f80*/  @!P0 BRA `(.L_x_8446) ;  /* 0x0000000000148947 */ /* 0x000fea0003800000 */
[----:B------:R-:W-:-:S13]  /*1f90*/  ISETP.NE.AND P0, PT, R0, 0x4, PT ;  /* 0x000000040000780c */ /* 0x000fda0003f05270 */
[----:B------:R-:W-:Y:S05]  /*1fa0*/  @P0 BRA `(.L_x_8443) ;  /* 0x0000000800b80947 */ /* 0x000fea0003800000 */
[----:B------:R-:W4:Y:S02]  /*1fb0*/  LDG.E.64 R4, desc[UR36][R4.64] ;  /* 0x0000002404047981 */ /* 0x000f24000c1e1b00 */
[----:B----4-:R0:W4:Y:S01]  /*1fc0*/  I2F.S64 R18, R4 ;  /* 0x0000000400127312 */ /* 0x0101220000301400 */
[----:B------:R-:W-:Y:S05]  /*1fd0*/  BRA `(.L_x_8444) ;  /* 0x0000000c00087947 */ /* 0x000fea0003800000 */
.L_x_8446:
[----:B------:R-:W4:Y:S02]  /*1fe0*/  LDG.E R4, desc[UR36][R4.64] ;  /* 0x0000002404047981 */ /* 0x000f24000c1e1900 */
[----:B----4-:R-:W-:Y:S01]  /*1ff0*/  I2FP.F32.S32 R18, R4 ;  /* 0x0000000400127245 */ /* 0x010fe20000201400 */
[----:B------:R-:W-:Y:S06]  /*2000*/  BRA `(.L_x_8444) ;  /* 0x0000000800fc7947 */ /* 0x000fec0003800000 */
.L_x_8445:
[----:B------:R-:W4:Y:S02]  /*2010*/  LDG.E.U16 R4, desc[UR36][R4.64] ;  /* 0x0000002404047981 */ /* 0x000f24000c1e1500 */
[----:B----4-:R0:W4:Y:S01]  /*2020*/  I2F.S16 R18, R4 ;  /* 0x0000000400127306 */ /* 0x0101220000101400 */
[----:B------:R-:W-:Y:S05]  /*2030*/  BRA `(.L_x_8444) ;  /* 0x0000000800f07947 */ /* 0x000fea0003800000 */
.L_x_8440:
        /* <DEDUP_REMOVED lines=8> */
.L_x_8448:
[----:B------:R-:W4:Y:S02]  /*20c0*/  LDG.E.U16 R4, desc[UR36][R4.64] ;  /* 0x0000002404047981 */ /* 0x000f24000c1e1500 */
[----:B----4-:R-:W-:Y:S01]  /*20d0*/  HADD2.F32 R18, -RZ, R4.H0_H0 ;  /* 0x20000004ff127230 */ /* 0x010fe20000004100 */
[----:B------:R-:W-:Y:S06]  /*20e0*/  BRA `(.L_x_8444) ;  /* 0x0000000800c47947 */ /* 0x000fec0003800000 */
.L_x_8447:
        /* <DEDUP_REMOVED lines=8> */
.L_x_8450:
[----:B------:R-:W4:Y:S02]  /*2170*/  LDG.E.U16 R4, desc[UR36][R4.64] ;  /* 0x0000002404047981 */ /* 0x000f24000c1e1500 */
[----:B----4-:R-:W-:Y:S01]  /*2180*/  HADD2.F32 R18, -RZ, R4.H0_H0 ;  /* 0x20000004ff127230 */ /* 0x010fe20000004100 */
[----:B------:R-:W-:Y:S06]  /*2190*/  BRA `(.L_x_8444) ;  /* 0x0000000800987947 */ /* 0x000fec0003800000 */
.L_x_8449:
[----:B------:R-:W4:Y:S01]  /*21a0*/  LDG.E.64 R4, desc[UR36][R4.64] ;  /* 0x0000002404047981 */ /* 0x000f22000c1e1b00 */
[----:B------:R-:W-:Y:S01]  /*21b0*/  UMOV UR4, 0xf0000000 ;  /* 0xf000000000047882 */ /* 0x000fe20000000000 */
[----:B------:R-:W-:Y:S01]  /*21c0*/  UMOV UR5, 0x380fffff ;  /* 0x380fffff00057882 */ /* 0x000fe20000000000 */
[----:B----4-:R-:W0:Y:S01]  /*21d0*/  F2F.F32.F64 R18, R4 ;  /* 0x0000000400127310 */ /* 0x010e220000301000 */
[----:B------:R-:W-:-:S14]  /*21e0*/  DSETP.GEU.AND P0, PT, |R4|, UR4, PT ;  /* 0x0000000404007e2a */ /* 0x000fdc000bf0e200 */
[----:B0-----:R-:W-:Y:S01]  /*21f0*/  @!P0 FMUL R18, R18, 1.175494350822287508e-38 ;  /* 0x0080000012128820 */ /* 0x001fe20000400000 */
[----:B------:R-:W-:Y:S06]  /*2200*/  BRA `(.L_x_8444) ;  /* 0x00000008007c7947 */ /* 0x000fec0003800000 */
.L_x_8439:
        /* <DEDUP_REMOVED lines=8> */
[----:B------:R-:W4:Y:S02]  /*2290*/  LDG.E.U8 R4, desc[UR36][R4.64] ;  /* 0x0000002404047981 */ /* 0x000f24000c1e1100 */
[----:B----4-:R-:W-:-:S04]  /*22a0*/  ISETP.NE.AND P0, PT, R4, RZ, PT ;  /* 0x000000ff0400720c */ /* 0x010fc80003f05270 */
[----:B------:R-:W-:Y:S01]  /*22b0*/  FSEL R18, RZ, 1, !P0 ;  /* 0x3f800000ff127808 */ /* 0x000fe20004000000 */
[----:B------:R-:W-:Y:S08]  /*22c0*/  BRA `(.L_x_8444) ;  /* 0x00000008004c7947 */ /* 0x000ff00003800000 */
.L_x_8453:
[----:B------:R-:W4:Y:S01]  /*22d0*/  LDG.E.64 R4, desc[UR36][R4.64] ;  /* 0x0000002404047981 */ /* 0x000f22000c1e1b00 */
[----:B------:R-:W-:Y:S01]  /*22e0*/  UMOV UR4, 0xf0000000 ;  /* 0xf000000000047882 */ /* 0x000fe20000000000 */
[----:B------:R-:W-:Y:S01]  /*22f0*/  UMOV UR5, 0x380fffff ;  /* 0x380fffff00057882 */ /* 0x000fe20000000000 */
[----:B----4-:R-:W0:Y:S01]  /*2300*/  F2F.F32.F64 R18, R4 ;  /* 0x0000000400127310 */ /* 0x010e220000301000 */
[----:B------:R-:W-:-:S14]  /*2310*/  DSETP.GEU.AND P0, PT, |R4|, UR4, PT ;  /* 0x0000000404007e2a */ /* 0x000fdc000bf0e200 */
[----:B0-----:R-:W-:Y:S01]  /*2320*/  @!P0 FMUL R18, R18, 1.175494350822287508e-38 ;  /* 0x0080000012128820 */ /* 0x001fe20000400000 */
[----:B------:R-:W-:Y:S06]  /*2330*/  BRA `(.L_x_8444) ;  /* 0x0000000800307947 */ /* 0x000fec0003800000 */
.L_x_8452:
[----:B------:R-:W-:-:S13]  /*2340*/  ISETP.NE.AND P0, PT, R0, 0xf, PT ;  /* 0x0000000f0000780c */ /* 0x000fda0003f05270 */
[----:B------:R-:W-:Y:S05]  /*2350*/  @!P0 BRA `(.L_x_8454) ;  /* 0x0000000000948947 */ /* 0x000fea0003800000 */
[----:B------:R-:W-:-:S13]  /*2360*/  ISETP.NE.AND P0, PT, R0, 0x17, PT ;  /* 0x000000170000780c */ /* 0x000fda0003f05270 */
[----:B------:R-:W-:Y:S05]  /*2370*/  @!P0 BRA `(.L_x_8455) ;  /* 0x0000000000588947 */ /* 0x000fea0003800000 */
[----:B------:R-:W-:-:S13]  /*2380*/  ISETP.NE.AND P0, PT, R0, 0x18, PT ;  /* 0x000000180000780c */ /* 0x000fda0003f05270 */
[----:B------:R-:W-:Y:S05]  /*2390*/  @P0 BRA `(.L_x_8443) ;  /* 0x0000000400bc0947 */ /* 0x000fea0003800000 */
[----:B------:R-:W4:Y:S01]  /*23a0*/  LDG.E.U8 R18, desc[UR36][R4.64] ;  /* 0x0000002404127981 */ /* 0x000f22000c1e1100 */
[----:B------:R-:W-:Y:S02]  /*23b0*/  IMAD.MOV.U32 R8, RZ, RZ, -0x800000 ;  /* 0xff800000ff087424 */ /* 0x000fe400078e00ff */
[----:B----4-:R-:W-:-:S05]  /*23c0*/  IMAD.SHL.U32 R18, R18, 0x1000000, RZ ;  /* 0x0100000012127824 */ /* 0x010fca00078e00ff */
        /* <DEDUP_REMOVED lines=17> */
.L_x_8455:
[----:B------:R-:W4:Y:S02]  /*24e0*/  LDG.E.U8 R4, desc[UR36][R4.64] ;  /* 0x0000002404047981 */ /* 0x000f24000c1e1100 */
[----:B----4-:R-:W-:-:S05]  /*24f0*/  IMAD.SHL.U32 R0, R4, 0x2000000, RZ ;  /* 0x0200000004007824 */ /* 0x010fca00078e00ff */
        /* <DEDUP_REMOVED lines=11> */
.L_x_8454:
[----:B------:R-:W4:Y:S02]  /*25b0*/  LDG.E.U16 R4, desc[UR36][R4.64] ;  /* 0x0000002404047981 */ /* 0x000f24000c1e1500 */
[----:B----4-:R-:W-:Y:S01]  /*25c0*/  IMAD.U32 R18, R4, 0x10000, RZ ;  /* 0x0001000004127824 */ /* 0x010fe200078e00ff */
[----:B------:R-:W-:Y:S06]  /*25d0*/  BRA `(.L_x_8444) ;  /* 0x0000000400887947 */ /* 0x000fec0003800000 */
.L_x_8451:
        /* <DEDUP_REMOVED lines=8> */
[----:B------:R-:W4:Y:S02]  /*2660*/  LDG.E.U16 R4, desc[UR36][R4.64] ;  /* 0x0000002404047981 */ /* 0x000f24000c1e1500 */
[----:B----4-:R-:W-:Y:S01]  /*2670*/  I2FP.F32.U32 R18, R4 ;  /* 0x0000000400127245 */ /* 0x010fe20000201000 */
[----:B------:R-:W-:Y:S06]  /*2680*/  BRA `(.L_x_8444) ;  /* 0x00000004005c7947 */ /* 0x000fec0003800000 */
.L_x_8458:
[----:B------:R-:W4:Y:S01]  /*2690*/  LDG.E.U8 R3, desc[UR36][R4.64] ;  /* 0x0000002404037981 */ /* 0x000f22000c1e1100 */
[----:B------:R-:W-:Y:S01]  /*26a0*/  IMAD.MOV.U32 R18, RZ, RZ, RZ ;  /* 0x000000ffff127224 */ /* 0x000fe200078e00ff */
[----:B----4-:R-:W-:-:S13]  /*26b0*/  ISETP.NE.AND P0, PT, R3, RZ, PT ;  /* 0x000000ff0300720c */ /* 0x010fda0003f05270 */
        /* <DEDUP_REMOVED lines=17> */
.L_x_8460:
[----:B------:R-:W-:Y:S05]  /*27d0*/  BSYNC B0 ;  /* 0x0000000000007941 */ /* 0x000fea0003800000 */
.L_x_8459:
[----:B------:R-:W-:Y:S01]  /*27e0*/  IMAD.SHL.U32 R3, R3, 0x100000, RZ ;  /* 0x0010000003037824 */ /* 0x000fe200078e00ff */
[----:B------:R-:W-:-:S04]  /*27f0*/  LEA R5, R0, 0x3b800000, 0x17 ;  /* 0x3b80000000057811 */ /* 0x000fc800078eb8ff */
[----:B------:R-:W-:Y:S01]  /*2800*/  LOP3.LUT R18, R5, R3, R18, 0xfe, !PT ;  /* 0x0000000305127212 */ /* 0x000fe200078efe12 */
[----:B------:R-:W-:Y:S06]  /*2810*/  BRA `(.L_x_8444) ;  /* 0x0000000000f87947 */ /* 0x000fec0003800000 */
.L_x_8457:
        /* <DEDUP_REMOVED lines=20> */
.L_x_8462:
[----:B------:R-:W-:Y:S05]  /*2960*/  BSYNC B0 ;  /* 0x0000000000007941 */ /* 0x000fea0003800000 */
.L_x_8461:
[----:B------:R-:W-:Y:S01]  /*2970*/  IMAD.SHL.U32 R3, R3, 0x200000, RZ ;  /* 0x0020000003037824 */ /* 0x000fe200078e00ff */
[----:B------:R-:W-:-:S04]  /*2980*/  LEA R5, R0, 0x37800000, 0x17 ;  /* 0x3780000000057811 */ /* 0x000fc800078eb8ff */
[----:B------:R-:W-:Y:S01]  /*2990*/  LOP3.LUT R18, R5, R3, R18, 0xfe, !PT ;  /* 0x0000000305127212 */ /* 0x000fe200078efe12 */
[----:B------:R-:W-:Y:S06]  /*29a0*/  BRA `(.L_x_8444) ;  /* 0x0000000000947947 */ /* 0x000fec0003800000 */
.L_x_8456:
[----:B------:R-:W-:-:S13]  /*29b0*/  ISETP.NE.AND P0, PT, R0, 0x1c, PT ;  /* 0x0000001c0000780c */ /* 0x000fda0003f05270 */
[----:B------:R-:W-:Y:S05]  /*29c0*/  @!P0 BRA `(.L_x_8463) ;  /* 0x0000000000848947 */ /* 0x000fea0003800000 */
[----:B------:R-:W-:-:S13]  /*29d0*/  ISETP.NE.AND P0, PT, R0, 0x1d, PT ;  /* 0x0000001d0000780c */ /* 0x000fda0003f05270 */
[----:B------:R-:W-:Y:S05]  /*29e0*/  @!P0 BRA `(.L_x_8464) ;  /* 0x0000000000708947 */ /* 0x000fea0003800000 */
[----:B------:R-:W-:-:S13]  /*29f0*/  ISETP.NE.AND P0, PT, R0, 0x2c, PT ;  /* 0x0000002c0000780c */ /* 0x000fda0003f05270 */
[----:B------:R-:W-:Y:S05]  /*2a00*/  @P0 BRA `(.L_x_8443) ;  /* 0x0000000000200947 */ /* 0x000fea0003800000 */
[----:B------:R-:W4:Y:S01]  /*2a10*/  LDG.E.U8 R4, desc[UR36][R4.64] ;  /* 0x0000002404047981 */ /* 0x000f22000c1e1100 */
[----:B------:R-:W-:Y:S01]  /*2a20*/  IMAD.MOV.U32 R18, RZ, RZ, 0x400000 ;  /* 0x00400000ff127424 */ /* 0x000fe200078e00ff */
[----:B----4-:R-:W-:-:S13]  /*2a30*/  ISETP.NE.AND P0, PT, R4, RZ, PT ;  /* 0x000000ff0400720c */ /* 0x010fda0003f05270 */
[----:B------:R-:W-:Y:S05]  /*2a40*/  @!P0 BRA `(.L_x_8444) ;  /* 0x00000000006c8947 */ /* 0x000fea0003800000 */
[----:B------:R-:W-:-:S13]  /*2a50*/  ISETP.NE.AND P0, PT, R4, 0xff, PT ;  /* 0x000000ff0400780c */ /* 0x000fda0003f05270 */
[----:B------:R-:W-:Y:S02]  /*2a60*/  @!P0 IMAD.MOV.U32 R18, RZ, RZ, 0x7f800001 ;  /* 0x7f800001ff128424 */ /* 0x000fe400078e00ff */
[----:B------:R-:W-:Y:S01]  /*2a70*/  @P0 IMAD.SHL.U32 R18, R4, 0x800000, RZ ;  /* 0x0080000004120824 */ /* 0x000fe200078e00ff */
[----:B------:R-:W-:Y:S06]  /*2a80*/  BRA `(.L_x_8444) ;  /* 0x00000000005c7947 */ /* 0x000fec0003800000 */
.L_x_8443:
        /* <DEDUP_REMOVED lines=15> */
[----:B0123-5:R-:W-:Y:S05]  /*2b80*/  CALL.ABS.NOINC R14 ;  /* 0x000000000e007343 */ /* 0x02ffea0003c00000 */
.L_x_8465:
[----:B------:R-:W-:Y:S01]  /*2b90*/  IMAD.MOV.U32 R18, RZ, RZ, RZ ;  /* 0x000000ffff127224 */ /* 0x000fe200078e00ff */
[----:B------:R-:W-:Y:S06]  /*2ba0*/  BRA `(.L_x_8444) ;  /* 0x0000000000147947 */ /* 0x000fec0003800000 */
.L_x_8464:
[----:B------:R-:W4:Y:S02]  /*2bb0*/  LDG.E.64 R4, desc[UR36][R4.64] ;  /* 0x0000002404047981 */ /* 0x000f24000c1e1b00 */
[----:B----4-:R0:W4:Y:S01]  /*2bc0*/  I2F.U64 R18, R4 ;  /* 0x0000000400127312 */ /* 0x0101220000301000 */
[----:B------:R-:W-:Y:S05]  /*2bd0*/  BRA `(.L_x_8444) ;  /* 0x0000000000087947 */ /* 0x000fea0003800000 */
.L_x_8463:
[----:B------:R-:W4:Y:S02]  /*2be0*/  LDG.E R4, desc[UR36][R4.64] ;  /* 0x0000002404047981 */ /* 0x000f24000c1e1900 */
[----:B----4-:R-:W-:-:S07]  /*2bf0*/  I2FP.F32.U32 R18, R4 ;  /* 0x0000000400127245 */ /* 0x010fce0000201000 */
.L_x_8444:
[----:B------:R-:W-:Y:S05]  /*2c00*/  BSYNC B6 ;  /* 0x0000000000067941 */ /* 0x000fea0003800000 */
.L_x_8438:
[----:B0-----:R-:W0:Y:S01]  /*2c10*/  LDC.64 R4, c[0x0][0x228] ;  /* 0x00008a00ff047b82 */ /* 0x001e220000000a00 */
        /* <DEDUP_REMOVED lines=19> */
.L_x_8470:
[----:B------:R-:W2:Y:S02]  /*2d50*/  LDG.E.U8 R4, desc[UR36][R4.64] ;  /* 0x0000002404047981 */ /* 0x000ea4000c1e1100 */
[----:B--2---:R-:W-:Y:S01]  /*2d60*/  I2FP.F32.U32 R27, R4 ;  /* 0x00000004001b7245 */ /* 0x004fe20000201000 */
[----:B------:R-:W-:Y:S06]  /*2d70*/  BRA `(.L_x_8472) ;  /* 0x0000000c002c7947 */ /* 0x000fec0003800000 */
.L_x_8469:
        /* <DEDUP_REMOVED lines=9> */
.L_x_8474:
[----:B------:R-:W2:Y:S02]  /*2e10*/  LDG.E R4, desc[UR36][R4.64] ;  /* 0x0000002404047981 */ /* 0x000ea4000c1e1900 */
[----:B--2---:R-:W-:Y:S01]  /*2e20*/  I2FP.F32.S32 R27, R4 ;  /* 0x00000004001b7245 */ /* 0x004fe20000201400 */
[----:B------:R-:W-:Y:S06]  /*2e30*/  BRA `(.L_x_8472) ;  /* 0x0000000800fc7947 */ /* 0x000fec0003800000 */
.L_x_8473:
[----:B------:R-:W2:Y:S02]  /*2e40*/  LDG.E.U16 R4, desc[UR36][R4.64] ;  /* 0x0000002404047981 */ /* 0x000ea4000c1e1500 */
[----:B--2---:R0:W2:Y:S01]  /*2e50*/  I2F.S16 R27, R4 ;  /* 0x00000004001b7306 */ /* 0x0040a20000101400 */
[----:B------:R-:W-:Y:S05]  /*2e60*/  BRA `(.L_x_8472) ;  /* 0x0000000800f07947 */ /* 0x000fea0003800000 */
.L_x_8468:
        /* <DEDUP_REMOVED lines=8> */
.L_x_8476:
[----:B------:R-:W2:Y:S02]  /*2ef0*/  LDG.E.U16 R4, desc[UR36][R4.64] ;  /* 0x0000002404047981 */ /* 0x000ea4000c1e1500 */
[----:B--2---:R-:W-:Y:S01]  /*2f00*/  HADD2.F32 R27, -RZ, R4.H0_H0 ;  /* 0x20000004ff1b7230 */ /* 0x004fe20000004100 */
[----:B------:R-:W-:Y:S06]  /*2f10*/  BRA `(.L_x_8472) ;  /* 0x0000000800c47947 */ /* 0x000fec0003800000 */
.L_x_8475:
        /* <DEDUP_REMOVED lines=8> */
.L_x_8478:
[----:B------:R-:W2:Y:S02]  /*2fa0*/  LDG.E.U16 R4, desc[UR36][R4.64] ;  /* 0x0000002404047981 */ /* 0x000ea4000c1e1500 */
[----:B--2---:R-:W-:Y:S01]  /*2fb0*/  HADD2.F32 R27, -RZ, R4.H0_H0 ;  /* 0x20000004ff1b7230 */ /* 0x004fe20000004100 */
[----:B------:R-:W-:Y:S06]  /*2fc0*/  BRA `(.L_x_8472) ;  /* 0x0000000800987947 */ /* 0x000fec0003800000 */
.L_x_8477:
[----:B------:R-:W2:Y:S01]  /*2fd0*/  LDG.E.64 R4, desc[UR36][R4.64] ;  /* 0x0000002404047981 */ /* 0x000ea2000c1e1b00 */
[----:B------:R-:W-:Y:S01]  /*2fe0*/  UMOV UR4, 0xf0000000 ;  /* 0xf000000000047882 */ /* 0x000fe20000000000 */
[----:B------:R-:W-:Y:S01]  /*2ff0*/  UMOV UR5, 0x380fffff ;  /* 0x380fffff00057882 */ /* 0x000fe20000000000 */
[----:B--2---:R-:W0:Y:S01]  /*3000*/  F2F.F32.F64 R27, R4 ;  /* 0x00000004001b7310 */ /* 0x004e220000301000 */
[----:B------:R-:W-:-:S14]  /*3010*/  DSETP.GEU.AND P0, PT, |R4|, UR4, PT ;  /* 0x0000000404007e2a */ /* 0x000fdc000bf0e200 */
[----:B0-----:R-:W-:Y:S01]  /*3020*/  @!P0 FMUL R27, R27, 1.175494350822287508e-38 ;  /* 0x008000001b1b8820 */ /* 0x001fe20000400000 */
[----:B------:R-:W-:Y:S06]  /*3030*/  BRA `(.L_x_8472) ;  /* 0x00000008007c7947 */ /* 0x000fec0003800000 */
.L_x_8467:
        /* <DEDUP_REMOVED lines=12> */
.L_x_8481:
[----:B------:R-:W2:Y:S01]  /*3100*/  LDG.E.64 R4, desc[UR36][R4.64] ;  /* 0x0000002404047981 */ /* 0x000ea2000c1e1b00 */
[----:B------:R-:W-:Y:S01]  /*3110*/  UMOV UR4, 0xf0000000 ;  /* 0xf000000000047882 */ /* 0x000fe20000000000 */
[----:B------:R-:W-:Y:S01]  /*3120*/  UMOV UR5, 0x380fffff ;  /* 0x380fffff00057882 */ /* 0x000fe20000000000 */
[----:B--2---:R-:W0:Y:S01]  /*3130*/  F2F.F32.F64 R27, R4 ;  /* 0x00000004001b7310 */ /* 0x004e220000301000 */
[----:B------:R-:W-:-:S14]  /*3140*/  DSETP.GEU.AND P0, PT, |R4|, UR4, PT ;  /* 0x0000000404007e2a */ /* 0x000fdc000bf0e200 */
[----:B0-----:R-:W-:Y:S01]  /*3150*/  @!P0 FMUL R27, R27, 1.175494350822287508e-38 ;  /* 0x008000001b1b8820 */ /* 0x001fe20000400000 */
[----:B------:R-:W-:Y:S06]  /*3160*/  BRA `(.L_x_8472) ;  /* 0x0000000800307947 */ /* 0x000fec0003800000 */
.L_x_8480:
        /* <DEDUP_REMOVED lines=26> */
.L_x_8483:
        /* <DEDUP_REMOVED lines=13> */
.L_x_8482:
[----:B------:R-:W2:Y:S02]  /*33e0*/  LDG.E.U16 R4, desc[UR36][R4.64] ;  /* 0x0000002404047981 */ /* 0x000ea4000c1e1500 */
[----:B--2---:R-:W-:Y:S01]  /*33f0*/  IMAD.U32 R27, R4, 0x10000, RZ ;  /* 0x00010000041b7824 */ /* 0x004fe200078e00ff */
[----:B------:R-:W-:Y:S06]  /*3400*/  BRA `(.L_x_8472) ;  /* 0x0000000400887947 */ /* 0x000fec0003800000 */
.L_x_8479:
        /* <DEDUP_REMOVED lines=11> */
.L_x_8486:
        /* <DEDUP_REMOVED lines=20> */
.L_x_8488:
[----:B------:R-:W-:Y:S05]  /*3600*/  BSYNC B0 ;  /* 0x0000000000007941 */ /* 0x000fea0003800000 */
.L_x_8487:
[----:B------:R-:W-:Y:S01]  /*3610*/  IMAD.SHL.U32 R3, R3, 0x100000, RZ ;  /* 0x0010000003037824 */ /* 0x000fe200078e00ff */
[----:B------:R-:W-:-:S04]  /*3620*/  LEA R0, R0, 0x3b800000, 0x17 ;  /* 0x3b80000000007811 */ /* 0x000fc800078eb8ff */
[----:B------:R-:W-:Y:S01]  /*3630*/  LOP3.LUT R27, R0, R3, R27, 0xfe, !PT ;  /* 0x00000003001b7212 */ /* 0x000fe200078efe1b */
[----:B------:R-:W-:Y:S06]  /*3640*/  BRA `(.L_x_8472) ;  /* 0x0000000000f87947 */ /* 0x000fec0003800000 */
.L_x_8485:
        /* <DEDUP_REMOVED lines=20> */
.L_x_8490:
[----:B------:R-:W-:Y:S05]  /*3790*/  BSYNC B0 ;  /* 0x0000000000007941 */ /* 0x000fea0003800000 */
.L_x_8489:
[----:B------:R-:W-:Y:S01]  /*37a0*/  IMAD.SHL.U32 R3, R3, 0x200000, RZ ;  /* 0x0020000003037824 */ /* 0x000fe200078e00ff */
[----:B------:R-:W-:-:S04]  /*37b0*/  LEA R0, R0, 0x37800000, 0x17 ;  /* 0x3780000000007811 */ /* 0x000fc800078eb8ff */
[----:B------:R-:W-:Y:S01]  /*37c0*/  LOP3.LUT R27, R0, R3, R27, 0xfe, !PT ;  /* 0x00000003001b7212 */ /* 0x000fe200078efe1b */
[----:B------:R-:W-:Y:S06]  /*37d0*/  BRA `(.L_x_8472) ;  /* 0x0000000000947947 */ /* 0x000fec0003800000 */
.L_x_8484:
        /* <DEDUP_REMOVED lines=14> */
.L_x_8471:
        /* <DEDUP_REMOVED lines=15> */
[----:B012345:R-:W-:Y:S05]  /*39b0*/  CALL.ABS.NOINC R14 ;  /* 0x000000000e007343 */ /* 0x03ffea0003c00000 */
.L_x_8493:
[----:B------:R-:W-:Y:S01]  /*39c0*/  IMAD.MOV.U32 R27, RZ, RZ, RZ ;  /* 0x000000ffff1b7224 */ /* 0x000fe200078e00ff */
[----:B------:R-:W-:Y:S06]  /*39d0*/  BRA `(.L_x_8472) ;  /* 0x0000000000147947 */ /* 0x000fec0003800000 */
.L_x_8492:
[----:B------:R-:W2:Y:S02]  /*39e0*/  LDG.E.64 R4, desc[UR36][R4.64] ;  /* 0x0000002404047981 */ /* 0x000ea4000c1e1b00 */
[----:B--2---:R0:W2:Y:S01]  /*39f0*/  I2F.U64 R27, R4 ;  /* 0x00000004001b7312 */ /* 0x0040a20000301000 */
[----:B------:R-:W-:Y:S05]  /*3a00*/  BRA `(.L_x_8472) ;  /* 0x0000000000087947 */ /* 0x000fea0003800000 */
.L_x_8491:
[----:B------:R-:W2:Y:S02]  /*3a10*/  LDG.E R4, desc[UR36][R4.64] ;  /* 0x0000002404047981 */ /* 0x000ea4000c1e1900 */
[----:B--2---:R-:W-:-:S07]  /*3a20*/  I2FP.F32.U32 R27, R4 ;  /* 0x00000004001b7245 */ /* 0x004fce0000201000 */
.L_x_8472:
[----:B------:R-:W-:Y:S05]  /*3a30*/  BSYNC B6 ;  /* 0x0000000000067941 */ /* 0x000fea0003800000 */
.L_x_8466:
[----:B------:R-:W-:-:S07]  /*3a40*/  VIADD R25, R25, 0x80 ;  /* 0x0000008019197836 */ /* 0x000fce0000000000 */
.L_x_8437:
[----:B------:R-:W-:Y:S05]  /*3a50*/  BSYNC B7 ;  /* 0x0000000000077941 */ /* 0x000fea0003800000 */
.L_x_8436:
[----:B------:R-:W-:Y:S01]  /*3a60*/  ISETP.GE.AND P0, PT, R25, R17, PT ;  /* 0x000000111900720c */ /* 0x000fe20003f06270 */
[----:B------:R-:W-:Y:S01]  /*3a70*/  BSSY B7, `(.L_x_8494) ;  /* 0x00001cd000077945 */ /* 0x000fe20003800000 */
[----:B------:R-:W-:Y:S01]  /*3a80*/  IMAD.MOV.U32 R19, RZ, RZ, RZ ;  /* 0x000000ffff137224 */ /* 0x000fe200078e00ff */
[----:B------:R-:W-:-:S10]  /*3a90*/  CS2R R22, SRZ ;  /* 0x0000000000167805 */ /* 0x000fd4000001ff00 */
[----:B------:R-:W-:Y:S05]  /*3aa0*/  @P0 BRA `(.L_x_8495) ;  /* 0x0000001c00240947 */ /* 0x000fea0003800000 */
[----:B0---4-:R-:W0:Y:S01]  /*3ab0*/  LDC.64 R4, c[0x0][0x220] ;  /* 0x00008800ff047b82 */ /* 0x011e220000000a00 */
        /* <DEDUP_REMOVED lines=20> */
.L_x_8500:
[----:B------:R-:W4:Y:S02]  /*3c00*/  LDG.E.U8 R4, desc[UR36][R4.64] ;  /* 0x0000002404047981 */ /* 0x000f24000c1e1100 */
[----:B----4-:R-:W-:Y:S01]  /*3c10*/  I2FP.F32.U32 R22, R4 ;  /* 0x0000000400167245 */ /* 0x010fe20000201000 */
[----:B------:R-:W-:Y:S06]  /*3c20*/  BRA `(.L_x_8502) ;  /* 0x0000000c002c7947 */ /* 0x000fec0003800000 */
.L_x_8499:
        /* <DEDUP_REMOVED lines=9> */
.L_x_8504:
[----:B------:R-:W4:Y:S02]  /*3cc0*/  LDG.E R4, desc[UR36][R4.64] ;  /* 0x0000002404047981 */ /* 0x000f24000c1e1900 */
[----:B----4-:R-:W-:Y:S01]  /*3cd0*/  I2FP.F32.S32 R22, R4 ;  /* 0x0000000400167245 */ /* 0x010fe20000201400 */
[----:B------:R-:W-:Y:S06]  /*3ce0*/  BRA `(.L_x_8502) ;  /* 0x0000000800fc7947 */ /* 0x000fec0003800000 */
.L_x_8503:
[----:B------:R-:W4:Y:S02]  /*3cf0*/  LDG.E.U16 R4, desc[UR36][R4.64] ;  /* 0x0000002404047981 */ /* 0x000f24000c1e1500 */
[----:B----4-:R0:W4:Y:S01]  /*3d00*/  I2F.S16 R22, R4 ;  /* 0x0000000400167306 */ /* 0x0101220000101400 */
[----:B------:R-:W-:Y:S05]  /*3d10*/  BRA `(.L_x_8502) ;  /* 0x0000000800f07947 */ /* 0x000fea0003800000 */
.L_x_8498:
        /* <DEDUP_REMOVED lines=8> */
.L_x_8506:
[----:B------:R-:W4:Y:S02]  /*3da0*/  LDG.E.U16 R4, desc[UR36][R4.64] ;  /* 0x0000002404047981 */ /* 0x000f24000c1e1500 */
[----:B----4-:R-:W-:Y:S01]  /*3db0*/  HADD2.F32 R22, -RZ, R4.H0_H0 ;  /* 0x20000004ff167230 */ /* 0x010fe20000004100 */
[----:B------:R-:W-:Y:S06]  /*3dc0*/  BRA `(.L_x_8502) ;  /* 0x0000000800c47947 */ /* 0x000fec0003800000 */
.L_x_8505:
        /* <DEDUP_REMOVED lines=8> */
.L_x_8508:
[----:B------:R-:W4:Y:S02]  /*3e50*/  LDG.E.U16 R4, desc[UR36][R4.64] ;  /* 0x0000002404047981 */ /* 0x000f24000c1e1500 */
[----:B----4-:R-:W-:Y:S01]  /*3e60*/  HADD2.F32 R22, -RZ, R4.H0_H0 ;  /* 0x20000004ff167230 */ /* 0x010fe20000004100 */
[----:B------:R-:W-:Y:S06]  /*3e70*/  BRA `(.L_x_8502) ;  /* 0x0000000800987947 */ /* 0x000fec0003800000 */
.L_x_8507:
[----:B------:R-:W4:Y:S01]  /*3e80*/  LDG.E.64 R4, desc[UR36][R4.64] ;  /* 0x0000002404047981 */ /* 0x000f22000c1e1b00 */
[----:B------:R-:W-:Y:S01]  /*3e90*/  UMOV UR4, 0xf0000000 ;  /* 0xf000000000047882 */ /* 0x000fe20000000000 */
[----:B------:R-:W-:Y:S01]  /*3ea0*/  UMOV UR5, 0x380fffff ;  /* 0x380fffff00057882 */ /* 0x000fe20000000000 */
[----:B----4-:R-:W0:Y:S01]  /*3eb0*/  F2F.F32.F64 R22, R4 ;  /* 0x0000000400167310 */ /* 0x010e220000301000 */
[----:B------:R-:W-:-:S14]  /*3ec0*/  DSETP.GEU.AND P0, PT, |R4|, UR4, PT ;  /* 0x0000000404007e2a */ /* 0x000fdc000bf0e200 */
[----:B0-----:R-:W-:Y:S01]  /*3ed0*/  @!P0 FMUL R22, R22, 1.175494350822287508e-38 ;  /* 0x0080000016168820 */ /* 0x001fe20000400000 */
[----:B------:R-:W-:Y:S06]  /*3ee0*/  BRA `(.L_x_8502) ;  /* 0x00000008007c7947 */ /* 0x000fec0003800000 */
.L_x_8497:
        /* <DEDUP_REMOVED lines=12> */
.L_x_8511:
[----:B------:R-:W4:Y:S01]  /*3fb0*/  LDG.E.64 R4, desc[UR36][R4.64] ;  /* 0x0000002404047981 */ /* 0x000f22000c1e1b00 */
[----:B------:R-:W-:Y:S01]  /*3fc0*/  UMOV UR4, 0xf0000000 ;  /* 0xf000000000047882 */ /* 0x000fe20000000000 */
[----:B------:R-:W-:Y:S01]  /*3fd0*/  UMOV UR5, 0x380fffff ;  /* 0x380fffff00057882 */ /* 0x000fe20000000000 */
[----:B----4-:R-:W0:Y:S01]  /*3fe0*/  F2F.F32.F64 R22, R4 ;  /* 0x0000000400167310 */ /* 0x010e220000301000 */
[----:B------:R-:W-:-:S14]  /*3ff0*/  DSETP.GEU.AND P0, PT, |R4|, UR4, PT ;  /* 0x0000000404007e2a */ /* 0x000fdc000bf0e200 */
[----:B0-----:R-:W-:Y:S01]  /*4000*/  @!P0 FMUL R22, R22, 1.175494350822287508e-38 ;  /* 0x0080000016168820 */ /* 0x001fe20000400000 */
[----:B------:R-:W-:Y:S06]  /*4010*/  BRA `(.L_x_8502) ;  /* 0x0000000800307947 */ /* 0x000fec0003800000 */
.L_x_8510:
        /* <DEDUP_REMOVED lines=26> */
.L_x_8513:
        /* <DEDUP_REMOVED lines=13> */
.L_x_8512:
[----:B------:R-:W4:Y:S02]  /*4290*/  LDG.E.U16 R4, desc[UR36][R4.64] ;  /* 0x0000002404047981 */ /* 0x000f24000c1e1500 */
[----:B----4-:R-:W-:Y:S01]  /*42a0*/  IMAD.U32 R22, R4, 0x10000, RZ ;  /* 0x0001000004167824 */ /* 0x010fe200078e00ff */
[----:B------:R-:W-:Y:S06]  /*42b0*/  BRA `(.L_x_8502) ;  /* 0x0000000400887947 */ /* 0x000fec0003800000 */
.L_x_8509:
        /* <DEDUP_REMOVED lines=11> */
.L_x_8516:
        /* <DEDUP_REMOVED lines=20> */
.L_x_8518:
[----:B------:R-:W-:Y:S05]  /*44b0*/  BSYNC B0 ;  /* 0x0000000000007941 */ /* 0x000fea0003800000 */
.L_x_8517:
[----:B------:R-:W-:Y:S01]  /*44c0*/  IMAD.SHL.U32 R3, R3, 0x100000, RZ ;  /* 0x0010000003037824 */ /* 0x000fe200078e00ff */
[----:B------:R-:W-:-:S04]  /*44d0*/  LEA R5, R0, 0x3b800000, 0x17 ;  /* 0x3b80000000057811 */ /* 0x000fc800078eb8ff */
[----:B------:R-:W-:Y:S01]  /*44e0*/  LOP3.LUT R22, R5, R3, R22, 0xfe, !PT ;  /* 0x0000000305167212 */ /* 0x000fe200078efe16 */
[----:B------:R-:W-:Y:S06]  /*44f0*/  BRA `(.L_x_8502) ;  /* 0x0000000000f87947 */ /* 0x000fec0003800000 */
.L_x_8515:
        /* <DEDUP_REMOVED lines=20> */
.L_x_8520:
[----:B------:R-:W-:Y:S05]  /*4640*/  BSYNC B0 ;  /* 0x0000000000007941 */ /* 0x000fea0003800000 */
.L_x_8519:
[----:B------:R-:W-:Y:S01]  /*4650*/  IMAD.SHL.U32 R3, R3, 0x200000, RZ ;  /* 0x0020000003037824 */ /* 0x000fe200078e00ff */
[----:B------:R-:W-:-:S04]  /*4660*/  LEA R5, R0, 0x37800000, 0x17 ;  /* 0x3780000000057811 */ /* 0x000fc800078eb8ff */
[----:B------:R-:W-:Y:S01]  /*4670*/  LOP3.LUT R22, R5, R3, R22, 0xfe, !PT ;  /* 0x0000000305167212 */ /* 0x000fe200078efe16 */
[----:B------:R-:W-:Y:S06]  /*4680*/  BRA `(.L_x_8502) ;  /* 0x0000000000947947 */ /* 0x000fec0003800000 */
.L_x_8514:
        /* <DEDUP_REMOVED lines=14> */
.L_x_8501:
        /* <DEDUP_REMOVED lines=16> */
.L_x_8523:
[----:B------:R-:W-:Y:S01]  /*4870*/  IMAD.MOV.U32 R22, RZ, RZ, RZ ;  /* 0x000000ffff167224 */ /* 0x000fe200078e00ff */
[----:B------:R-:W-:Y:S06]  /*4880*/  BRA `(.L_x_8502) ;  /* 0x0000000000147947 */ /* 0x000fec0003800000 */
.L_x_8522:
[----:B------:R-:W4:Y:S02]  /*4890*/  LDG.E.64 R22, desc[UR36][R4.64] ;  /* 0x0000002404167981 */ /* 0x000f24000c1e1b00 */
[----:B----4-:R0:W4:Y:S01]  /*48a0*/  I2F.U64 R22, R22 ;  /* 0x0000001600167312 */ /* 0x0101220000301000 */
[----:B------:R-:W-:Y:S05]  /*48b0*/  BRA `(.L_x_8502) ;  /* 0x0000000000087947 */ /* 0x000fea0003800000 */
.L_x_8521:
[----:B------:R-:W4:Y:S02]  /*48c0*/  LDG.E R4, desc[UR36][R4.64] ;  /* 0x0000002404047981 */ /* 0x000f24000c1e1900 */
[----:B----4-:R-:W-:-:S07]  /*48d0*/  I2FP.F32.U32 R22, R4 ;  /* 0x0000000400167245 */ /* 0x010fce0000201000 */
.L_x_8502:
[----:B------:R-:W-:Y:S05]  /*48e0*/  BSYNC B6 ;  /* 0x0000000000067941 */ /* 0x000fea0003800000 */
.L_x_8496:
[----:B------:R-:W1:Y:S01]  /*48f0*/  LDC.U8 R6, c[0x0][0x235] ;  /* 0x00008d40ff067b82 */ /* 0x000e620000000000 */
[----:B------:R-:W-:Y:S01]  /*4900*/  ULDC UR4, c[0x0][0x23c] ;  /* 0x00008f0000047ab9 */ /* 0x000fe20000000800 */
[----:B------:R-:W-:Y:S01]  /*4910*/  BSSY B6, `(.L_x_8524) ;  /* 0x00000e1000067945 */ /* 0x000fe20003800000 */
        /* <DEDUP_REMOVED lines=18> */
.L_x_8528:
[----:B------:R-:W2:Y:S02]  /*4a40*/  LDG.E.U8 R4, desc[UR36][R4.64] ;  /* 0x0000002404047981 */ /* 0x000ea4000c1e1100 */
[----:B--2---:R-:W-:Y:S01]  /*4a50*/  I2FP.F32.U32 R23, R4 ;  /* 0x0000000400177245 */ /* 0x004fe20000201000 */
[----:B------:R-:W-:Y:S06]  /*4a60*/  BRA `(.L_x_8530) ;  /* 0x0000000c002c7947 */ /* 0x000fec0003800000 */
.L_x_8527:
        /* <DEDUP_REMOVED lines=9> */
.L_x_8532:
[----:B------:R-:W2:Y:S02]  /*4b00*/  LDG.E R4, desc[UR36][R4.64] ;  /* 0x0000002404047981 */ /* 0x000ea4000c1e1900 */
[----:B--2---:R-:W-:Y:S01]  /*4b10*/  I2FP.F32.S32 R23, R4 ;  /* 0x0000000400177245 */ /* 0x004fe20000201400 */
[----:B------:R-:W-:Y:S06]  /*4b20*/  BRA `(.L_x_8530) ;  /* 0x0000000800fc7947 */ /* 0x000fec0003800000 */
.L_x_8531:
[----:B------:R-:W2:Y:S02]  /*4b30*/  LDG.E.U16 R4, desc[UR36][R4.64] ;  /* 0x0000002404047981 */ /* 0x000ea4000c1e1500 */
[----:B--2---:R0:W1:Y:S01]  /*4b40*/  I2F.S16 R23, R4 ;  /* 0x0000000400177306 */ /* 0x0040620000101400 */
[----:B------:R-:W-:Y:S05]  /*4b50*/  BRA `(.L_x_8530) ;  /* 0x0000000800f07947 */ /* 0x000fea0003800000 */
.L_x_8526:
        /* <DEDUP_REMOVED lines=8> */
.L_x_8534:
[----:B------:R-:W2:Y:S02]  /*4be0*/  LDG.E.U16 R4, desc[UR36][R4.64] ;  /* 0x0000002404047981 */ /* 0x000ea4000c1e1500 */
[----:B--2---:R-:W-:Y:S01]  /*4bf0*/  HADD2.F32 R23, -RZ, R4.H0_H0 ;  /* 0x20000004ff177230 */ /* 0x004fe20000004100 */
[----:B------:R-:W-:Y:S06]  /*4c00*/  BRA `(.L_x_8530) ;  /* 0x0000000800c47947 */ /* 0x000fec0003800000 */
.L_x_8533:
        /* <DEDUP_REMOVED lines=8> */
.L_x_8536:
[----:B------:R-:W2:Y:S02]  /*4c90*/  LDG.E.U16 R4, desc[UR36][R4.64] ;  /* 0x0000002404047981 */ /* 0x000ea4000c1e1500 */
[----:B--2---:R-:W-:Y:S01]  /*4ca0*/  HADD2.F32 R23, -RZ, R4.H0_H0 ;  /* 0x20000004ff177230 */ /* 0x004fe20000004100 */
[----:B------:R-:W-:Y:S06]  /*4cb0*/  BRA `(.L_x_8530) ;  /* 0x0000000800987947 */ /* 0x000fec0003800000 */
.L_x_8535:
[----:B------:R-:W2:Y:S01]  /*4cc0*/  LDG.E.64 R4, desc[UR36][R4.64] ;  /* 0x0000002404047981 */ /* 0x000ea2000c1e1b00 */
[----:B------:R-:W-:Y:S01]  /*4cd0*/  UMOV UR4, 0xf0000000 ;  /* 0xf000000000047882 */ /* 0x000fe20000000000 */
[----:B------:R-:W-:Y:S01]  /*4ce0*/  UMOV UR5, 0x380fffff ;  /* 0x380fffff00057882 */ /* 0x000fe20000000000 */
[----:B--2---:R-:W0:Y:S01]  /*4cf0*/  F2F.F32.F64 R23, R4 ;  /* 0x0000000400177310 */ /* 0x004e220000301000 */
[----:B------:R-:W-:-:S14]  /*4d00*/  DSETP.GEU.AND P0, PT, |R4|, UR4, PT ;  /* 0x0000000404007e2a */ /* 0x000fdc000bf0e200 */
[----:B0-----:R-:W-:Y:S01]  /*4d10*/  @!P0 FMUL R23, R23, 1.175494350822287508e-38 ;  /* 0x0080000017178820 */ /* 0x001fe20000400000 */
[----:B------:R-:W-:Y:S06]  /*4d20*/  BRA `(.L_x_8530) ;  /* 0x00000008007c7947 */ /* 0x000fec0003800000 */
.L_x_8525:
        /* <DEDUP_REMOVED lines=12> */
.L_x_8539:
[----:B------:R-:W2:Y:S01]  /*4df0*/  LDG.E.64 R4, desc[UR36][R4.64] ;  /* 0x0000002404047981 */ /* 0x000ea2000c1e1b00 */
[----:B------:R-:W-:Y:S01]  /*4e00*/  UMOV UR4, 0xf0000000 ;  /* 0xf000000000047882 */ /* 0x000fe20000000000 */
[----:B------:R-:W-:Y:S01]  /*4e10*/  UMOV UR5, 0x380fffff ;  /* 0x380fffff00057882 */ /* 0x000fe20000000000 */
[----:B--2---:R-:W0:Y:S01]  /*4e20*/  F2F.F32.F64 R23, R4 ;  /* 0x0000000400177310 */ /* 0x004e220000301000 */
[----:B------:R-:W-:-:S14]  /*4e30*/  DSETP.GEU.AND P0, PT, |R4|, UR4, PT ;  /* 0x0000000404007e2a */ /* 0x000fdc000bf0e200 */
[----:B0-----:R-:W-:Y:S01]  /*4e40*/  @!P0 FMUL R23, R23, 1.175494350822287508e-38 ;  /* 0x0080000017178820 */ /* 0x001fe20000400000 */
[----:B------:R-:W-:Y:S06]  /*4e50*/  BRA `(.L_x_8530) ;  /* 0x0000000800307947 */ /* 0x000fec0003800000 */
.L_x_8538:
        /* <DEDUP_REMOVED lines=26> */
.L_x_8541:
        /* <DEDUP_REMOVED lines=13> */
.L_x_8540:
[----:B------:R-:W2:Y:S02]  /*50d0*/  LDG.E.U16 R4, desc[UR36][R4.64] ;  /* 0x0000002404047981 */ /* 0x000ea4000c1e1500 */
[----:B--2---:R-:W-:Y:S01]  /*50e0*/  IMAD.U32 R23, R4, 0x10000, RZ ;  /* 0x0001000004177824 */ /* 0x004fe200078e00ff */
[----:B------:R-:W-:Y:S06]  /*50f0*/  BRA `(.L_x_8530) ;  /* 0x0000000400887947 */ /* 0x000fec0003800000 */
.L_x_8537:
        /* <DEDUP_REMOVED lines=11> */
.L_x_8544:
        /* <DEDUP_REMOVED lines=20> */
.L_x_8546:
[----:B------:R-:W-:Y:S05]  /*52f0*/  BSYNC B0 ;  /* 0x0000000000007941 */ /* 0x000fea0003800000 */
.L_x_8545:
[----:B------:R-:W-:Y:S01]  /*5300*/  IMAD.SHL.U32 R3, R3, 0x100000, RZ ;  /* 0x0010000003037824 */ /* 0x000fe200078e00ff */
[----:B------:R-:W-:-:S04]  /*5310*/  LEA R0, R0, 0x3b800000, 0x17 ;  /* 0x3b80000000007811 */ /* 0x000fc800078eb8ff */
[----:B------:R-:W-:Y:S01]  /*5320*/  LOP3.LUT R23, R0, R3, R23, 0xfe, !PT ;  /* 0x0000000300177212 */ /* 0x000fe200078efe17 */
[----:B------:R-:W-:Y:S06]  /*5330*/  BRA `(.L_x_8530) ;  /* 0x0000000000f87947 */ /* 0x000fec0003800000 */
.L_x_8543:
        /* <DEDUP_REMOVED lines=20> */
.L_x_8548:
[----:B------:R-:W-:Y:S05]  /*5480*/  BSYNC B0 ;  /* 0x0000000000007941 */ /* 0x000fea0003800000 */
.L_x_8547:
[----:B------:R-:W-:Y:S01]  /*5490*/  IMAD.SHL.U32 R3, R3, 0x200000, RZ ;  /* 0x0020000003037824 */ /* 0x000fe200078e00ff */
[----:B------:R-:W-:-:S04]  /*54a0*/  LEA R0, R0, 0x37800000, 0x17 ;  /* 0x3780000000007811 */ /* 0x000fc800078eb8ff */
[----:B------:R-:W-:Y:S01]  /*54b0*/  LOP3.LUT R23, R0, R3, R23, 0xfe, !PT ;  /* 0x0000000300177212 */ /* 0x000fe200078efe17 */
[----:B------:R-:W-:Y:S06]  /*54c0*/  BRA `(.L_x_8530) ;  /* 0x0000000000947947 */ /* 0x000fec0003800000 */
.L_x_8542:
        /* <DEDUP_REMOVED lines=14> */
.L_x_8529:
        /* <DEDUP_REMOVED lines=16> */
.L_x_8551:
[----:B------:R-:W-:Y:S01]  /*56b0*/  IMAD.MOV.U32 R23, RZ, RZ, RZ ;  /* 0x000000ffff177224 */ /* 0x000fe200078e00ff */
[----:B------:R-:W-:Y:S06]  /*56c0*/  BRA `(.L_x_8530) ;  /* 0x0000000000147947 */ /* 0x000fec0003800000 */
.L_x_8550:
[----:B------:R-:W2:Y:S02]  /*56d0*/  LDG.E.64 R4, desc[UR36][R4.64] ;  /* 0x0000002404047981 */ /* 0x000ea4000c1e1b00 */
[----:B--2---:R0:W1:Y:S01]  /*56e0*/  I2F.U64 R23, R4 ;  /* 0x0000000400177312 */ /* 0x0040620000301000 */
[----:B------:R-:W-:Y:S05]  /*56f0*/  BRA `(.L_x_8530) ;  /* 0x0000000000087947 */ /* 0x000fea0003800000 */
.L_x_8549:
[----:B------:R-:W2:Y:S02]  /*5700*/  LDG.E R4, desc[UR36][R4.64] ;  /* 0x0000002404047981 */ /* 0x000ea4000c1e1900 */
[----:B--2---:R-:W-:-:S07]  /*5710*/  I2FP.F32.U32 R23, R4 ;  /* 0x0000000400177245 */ /* 0x004fce0000201000 */
.L_x_8530:
[----:B------:R-:W-:Y:S05]  /*5720*/  BSYNC B6 ;  /* 0x0000000000067941 */ /* 0x000fea0003800000 */
.L_x_8524:
[----:B------:R-:W-:-:S07]  /*5730*/  VIADD R25, R25, 0x80 ;  /* 0x0000008019197836 */ /* 0x000fce0000000000 */
.L_x_8495:
[----:B------:R-:W-:Y:S05]  /*5740*/  BSYNC B7 ;  /* 0x0000000000077941 */ /* 0x000fea0003800000 */
.L_x_8494:
[----:B------:R-:W-:Y:S01]  /*5750*/  ISETP.GE.AND P0, PT, R25, R17, PT ;  /* 0x000000111900720c */ /* 0x000fe20003f06270 */
[----:B------:R-:W-:Y:S01]  /*5760*/  BSSY B7, `(.L_x_8552) ;  /* 0x00001c6000077945 */ /* 0x000fe20003800000 */
[----:B------:R-:W-:-:S11]  /*5770*/  IMAD.MOV.U32 R16, RZ, RZ, RZ ;  /* 0x000000ffff107224 */ /* 0x000fd600078e00ff */
        /* <DEDUP_REMOVED lines=22> */
.L_x_8558:
[----:B------:R-:W4:Y:S02]  /*58e0*/  LDG.E.U8 R4, desc[UR36][R4.64] ;  /* 0x0000002404047981 */ /* 0x000f24000c1e1100 */
[----:B----4-:R-:W-:Y:S01]  /*58f0*/  I2FP.F32.U32 R16, R4 ;  /* 0x0000000400107245 */ /* 0x010fe20000201000 */
[----:B------:R-:W-:Y:S06]  /*5900*/  BRA `(.L_x_8560) ;  /* 0x0000000c002c7947 */ /* 0x000fec0003800000 */
.L_x_8557:
        /* <DEDUP_REMOVED lines=9> */
.L_x_8562:
[----:B------:R-:W4:Y:S02]  /*59a0*/  LDG.E R4, desc[UR36][R4.64] ;  /* 0x0000002404047981 */ /* 0x000f24000c1e1900 */
[----:B----4-:R-:W-:Y:S01]  /*59b0*/  I2FP.F32.S32 R16, R4 ;  /* 0x0000000400107245 */ /* 0x010fe20000201400 */
[----:B------:R-:W-:Y:S06]  /*59c0*/  BRA `(.L_x_8560) ;  /* 0x0000000800fc7947 */ /* 0x000fec0003800000 */
.L_x_8561:
[----:B------:R-:W4:Y:S02]  /*59d0*/  LDG.E.U16 R4, desc[UR36][R4.64] ;  /* 0x0000002404047981 */ /* 0x000f24000c1e1500 */
[----:B----4-:R0:W4:Y:S01]  /*59e0*/  I2F.S16 R16, R4 ;  /* 0x0000000400107306 */ /* 0x0101220000101400 */
[----:B------:R-:W-:Y:S05]  /*59f0*/  BRA `(.L_x_8560) ;  /* 0x0000000800f07947 */ /* 0x000fea0003800000 */
.L_x_8556:
        /* <DEDUP_REMOVED lines=8> */
.L_x_8564:
[----:B------:R-:W4:Y:S02]  /*5a80*/  LDG.E.U16 R4, desc[UR36][R4.64] ;  /* 0x0000002404047981 */ /* 0x000f24000c1e1500 */
[----:B----4-:R-:W-:Y:S01]  /*5a90*/  HADD2.F32 R16, -RZ, R4.H0_H0 ;  /* 0x20000004ff107230 */ /* 0x010fe20000004100 */
[----:B------:R-:W-:Y:S06]  /*5aa0*/  BRA `(.L_x_8560) ;  /* 0x0000000800c47947 */ /* 0x000fec0003800000 */
.L_x_8563:
        /* <DEDUP_REMOVED lines=8> */
.L_x_8566:
[----:B------:R-:W4:Y:S02]  /*5b30*/  LDG.E.U16 R4, desc[UR36][R4.64] ;  /* 0x0000002404047981 */ /* 0x000f24000c1e1500 */
[----:B----4-:R-:W-:Y:S01]  /*5b40*/  HADD2.F32 R16, -RZ, R4.H0_H0 ;  /* 0x20000004ff107230 */ /* 0x010fe20000004100 */
[----:B------:R-:W-:Y:S06]  /*5b50*/  BRA `(.L_x_8560) ;  /* 0x0000000800987947 */ /* 0x000fec0003800000 */
.L_x_8565:
[----:B------:R-:W4:Y:S01]  /*5b60*/  LDG.E.64 R4, desc[UR36][R4.64] ;  /* 0x0000002404047981 */ /* 0x000f22000c1e1b00 */
[----:B------:R-:W-:Y:S01]  /*5b70*/  UMOV UR4, 0xf0000000 ;  /* 0xf000000000047882 */ /* 0x000fe20000000000 */
[----:B------:R-:W-:Y:S01]  /*5b80*/  UMOV UR5, 0x380fffff ;  /* 0x380fffff00057882 */ /* 0x000fe20000000000 */
[----:B----4-:R-:W0:Y:S01]  /*5b90*/  F2F.F32.F64 R16, R4 ;  /* 0x0000000400107310 */ /* 0x010e220000301000 */
[----:B------:R-:W-:-:S14]  /*5ba0*/  DSETP.GEU.AND P0, PT, |R4|, UR4, PT ;  /* 0x0000000404007e2a */ /* 0x000fdc000bf0e200 */
[----:B0-----:R-:W-:Y:S01]  /*5bb0*/  @!P0 FMUL R16, R16, 1.175494350822287508e-38 ;  /* 0x0080000010108820 */ /* 0x001fe20000400000 */
[----:B------:R-:W-:Y:S06]  /*5bc0*/  BRA `(.L_x_8560) ;  /* 0x00000008007c7947 */ /* 0x000fec0003800000 */
.L_x_8555:
        /* <DEDUP_REMOVED lines=12> */
.L_x_8569:
[----:B------:R-:W4:Y:S01]  /*5c90*/  LDG.E.64 R4, desc[UR36][R4.64] ;  /* 0x0000002404047981 */ /* 0x000f22000c1e1b00 */
[----:B------:R-:W-:Y:S01]  /*5ca0*/  UMOV UR4, 0xf0000000 ;  /* 0xf000000000047882 */ /* 0x000fe20000000000 */
[----:B------:R-:W-:Y:S01]  /*5cb0*/  UMOV UR5, 0x380fffff ;  /* 0x380fffff00057882 */ /* 0x000fe20000000000 */
[----:B----4-:R-:W0:Y:S01]  /*5cc0*/  F2F.F32.F64 R16, R4 ;  /* 0x0000000400107310 */ /* 0x010e220000301000 */
[----:B------:R-:W-:-:S14]  /*5cd0*/  DSETP.GEU.AND P0, PT, |R4|, UR4, PT ;  /* 0x0000000404007e2a */ /* 0x000fdc000bf0e200 */
[----:B0-----:R-:W-:Y:S01]  /*5ce0*/  @!P0 FMUL R16, R16, 1.175494350822287508e-38 ;  /* 0x0080000010108820 */ /* 0x001fe20000400000 */
[----:B------:R-:W-:Y:S06]  /*5cf0*/  BRA `(.L_x_8560) ;  /* 0x0000000800307947 */ /* 0x000fec0003800000 */
.L_x_8568:
        /* <DEDUP_REMOVED lines=26> */
.L_x_8571:
        /* <DEDUP_REMOVED lines=13> */
.L_x_8570:
[----:B------:R-:W4:Y:S02]  /*5f70*/  LDG.E.U16 R4, desc[UR36][R4.64] ;  /* 0x0000002404047981 */ /* 0x000f24000c1e1500 */
[----:B----4-:R-:W-:Y:S01]  /*5f80*/  IMAD.U32 R16, R4, 0x10000, RZ ;  /* 0x0001000004107824 */ /* 0x010fe200078e00ff */
[----:B------:R-:W-:Y:S06]  /*5f90*/  BRA `(.L_x_8560) ;  /* 0x0000000400887947 */ /* 0x000fec0003800000 */
.L_x_8567:
        /* <DEDUP_REMOVED lines=11> */
.L_x_8574:
        /* <DEDUP_REMOVED lines=20> */
.L_x_8576:
[----:B------:R-:W-:Y:S05]  /*6190*/  BSYNC B0 ;  /* 0x0000000000007941 */ /* 0x000fea0003800000 */
.L_x_8575:
[----:B------:R-:W-:Y:S01]  /*61a0*/  IMAD.SHL.U32 R3, R3, 0x100000, RZ ;  /* 0x0010000003037824 */ /* 0x000fe200078e00ff */
[----:B------:R-:W-:-:S04]  /*61b0*/  LEA R5, R0, 0x3b800000, 0x17 ;  /* 0x3b80000000057811 */ /* 0x000fc800078eb8ff */
[----:B------:R-:W-:Y:S01]  /*61c0*/  LOP3.LUT R16, R5, R3, R16, 0xfe, !PT ;  /* 0x0000000305107212 */ /* 0x000fe200078efe10 */
[----:B------:R-:W-:Y:S06]  /*61d0*/  BRA `(.L_x_8560) ;  /* 0x0000000000f87947 */ /* 0x000fec0003800000 */
.L_x_8573:
        /* <DEDUP_REMOVED lines=20> */
.L_x_8578:
[----:B------:R-:W-:Y:S05]  /*6320*/  BSYNC B0 ;  /* 0x0000000000007941 */ /* 0x000fea0003800000 */
.L_x_8577:
[----:B------:R-:W-:Y:S01]  /*6330*/  IMAD.SHL.U32 R3, R3, 0x200000, RZ ;  /* 0x0020000003037824 */ /* 0x000fe200078e00ff */
[----:B------:R-:W-:-:S04]  /*6340*/  LEA R5, R0, 0x37800000, 0x17 ;  /* 0x3780000000057811 */ /* 0x000fc800078eb8ff */
[----:B------:R-:W-:Y:S01]  /*6350*/  LOP3.LUT R16, R5, R3, R16, 0xfe, !PT ;  /* 0x0000000305107212 */ /* 0x000fe200078efe10 */
[----:B------:R-:W-:Y:S06]  /*6360*/  BRA `(.L_x_8560) ;  /* 0x0000000000947947 */ /* 0x000fec0003800000 */
.L_x_8572:
        /* <DEDUP_REMOVED lines=14> */
.L_x_8559:
        /* <DEDUP_REMOVED lines=16> */
.L_x_8581:
[----:B------:R-:W-:Y:S01]  /*6550*/  IMAD.MOV.U32 R16, RZ, RZ, RZ ;  /* 0x000000ffff107224 */ /* 0x000fe200078e00ff */
[----:B------:R-:W-:Y:S06]  /*6560*/  BRA `(.L_x_8560) ;  /* 0x0000000000147947 */ /* 0x000fec0003800000 */
.L_x_8580:
[----:B------:R-:W4:Y:S02]  /*6570*/  LDG.E.64 R4, desc[UR36][R4.64] ;  /* 0x0000002404047981 */ /* 0x000f24000c1e1b00 */
[----:B----4-:R0:W4:Y:S01]  /*6580*/  I2F.U64 R16, R4 ;  /* 0x0000000400107312 */ /* 0x0101220000301000 */
[----:B------:R-:W-:Y:S05]  /*6590*/  BRA `(.L_x_8560) ;  /* 0x0000000000087947 */ /* 0x000fea0003800000 */
.L_x_8579:
[----:B------:R-:W4:Y:S02]  /*65a0*/  LDG.E R4, desc[UR36][R4.64] ;  /* 0x0000002404047981 */ /* 0x000f24000c1e1900 */
[----:B----4-:R-:W-:-:S07]  /*65b0*/  I2FP.F32.U32 R16, R4 ;  /* 0x0000000400107245 */ /* 0x010fce0000201000 */
.L_x_8560:
[----:B------:R-:W-:Y:S05]  /*65c0*/  BSYNC B6 ;  /* 0x0000000000067941 */ /* 0x000fea0003800000 */
.L_x_8554:
        /* <DEDUP_REMOVED lines=20> */
.L_x_8585:
[----:B------:R-:W2:Y:S02]  /*6710*/  LDG.E.U8 R4, desc[UR36][R4.64] ;  /* 0x0000002404047981 */ /* 0x000ea4000c1e1100 */
[----:B--2---:R-:W-:Y:S01]  /*6720*/  I2FP.F32.U32 R19, R4 ;  /* 0x0000000400137245 */ /* 0x004fe20000201000 */
[----:B------:R-:W-:Y:S06]  /*6730*/  BRA `(.L_x_8553) ;  /* 0x0000000c00207947 */ /* 0x000fec0003800000 */
.L_x_8584:
        /* <DEDUP_REMOVED lines=9> */
.L_x_8588:
[----:B------:R-:W2:Y:S02]  /*67d0*/  LDG.E R4, desc[UR36][R4.64] ;  /* 0x0000002404047981 */ /* 0x000ea4000c1e1900 */
[----:B--2---:R-:W-:Y:S01]  /*67e0*/  I2FP.F32.S32 R19, R4 ;  /* 0x0000000400137245 */ /* 0x004fe20000201400 */
[----:B------:R-:W-:Y:S06]  /*67f0*/  BRA `(.L_x_8553) ;  /* 0x0000000800f07947 */ /* 0x000fec0003800000 */
.L_x_8587:
[----:B------:R-:W2:Y:S02]  /*6800*/  LDG.E.U16 R4, desc[UR36][R4.64] ;  /* 0x0000002404047981 */ /* 0x000ea4000c1e1500 */
[----:B--2---:R0:W1:Y:S01]  /*6810*/  I2F.S16 R19, R4 ;  /* 0x0000000400137306 */ /* 0x0040620000101400 */
[----:B------:R-:W-:Y:S05]  /*6820*/  BRA `(.L_x_8553) ;  /* 0x0000000800e47947 */ /* 0x000fea0003800000 */
.L_x_8583:
        /* <DEDUP_REMOVED lines=8> */
.L_x_8590:
[----:B------:R-:W2:Y:S02]  /*68b0*/  LDG.E.U16 R4, desc[UR36][R4.64] ;  /* 0x0000002404047981 */ /* 0x000ea4000c1e1500 */
[----:B--2---:R-:W-:Y:S01]  /*68c0*/  HADD2.F32 R19, -RZ, R4.H0_H0 ;  /* 0x20000004ff137230 */ /* 0x004fe20000004100 */
[----:B------:R-:W-:Y:S06]  /*68d0*/  BRA `(.L_x_8553) ;  /* 0x0000000800b87947 */ /* 0x000fec0003800000 */
.L_x_8589:
        /* <DEDUP_REMOVED lines=8> */
.L_x_8592:
[----:B------:R-:W2:Y:S02]  /*6960*/  LDG.E.U16 R4, desc[UR36][R4.64] ;  /* 0x0000002404047981 */ /* 0x000ea4000c1e1500 */
[----:B--2---:R-:W-:Y:S01]  /*6970*/  HADD2.F32 R19, -RZ, R4.H0_H0 ;  /* 0x20000004ff137230 */ /* 0x004fe20000004100 */
[----:B------:R-:W-:Y:S06]  /*6980*/  BRA `(.L_x_8553) ;  /* 0x00000008008c7947 */ /* 0x000fec0003800000 */
.L_x_8591:
[----:B------:R-:W2:Y:S01]  /*6990*/  LDG.E.64 R4, desc[UR36][R4.64] ;  /* 0x0000002404047981 */ /* 0x000ea2000c1e1b00 */
[----:B------:R-:W-:Y:S01]  /*69a0*/  UMOV UR4, 0xf0000000 ;  /* 0xf000000000047882 */ /* 0x000fe20000000000 */
[----:B------:R-:W-:Y:S01]  /*69b0*/  UMOV UR5, 0x380fffff ;  /* 0x380fffff00057882 */ /* 0x000fe20000000000 */
[----:B--2---:R-:W0:Y:S01]  /*69c0*/  F2F.F32.F64 R19, R4 ;  /* 0x0000000400137310 */ /* 0x004e220000301000 */
[----:B------:R-:W-:-:S14]  /*69d0*/  DSETP.GEU.AND P0, PT, |R4|, UR4, PT ;  /* 0x0000000404007e2a */ /* 0x000fdc000bf0e200 */
[----:B0-----:R-:W-:Y:S01]  /*69e0*/  @!P0 FMUL R19, R19, 1.175494350822287508e-38 ;  /* 0x0080000013138820 */ /* 0x001fe20000400000 */
[----:B------:R-:W-:Y:S06]  /*69f0*/  BRA `(.L_x_8553) ;  /* 0x0000000800707947 */ /* 0x000fec0003800000 */
.L_x_8582:
        /* <DEDUP_REMOVED lines=12> */
.L_x_8595:
[----:B------:R-:W2:Y:S01]  /*6ac0*/  LDG.E.64 R4, desc[UR36][R4.64] ;  /* 0x0000002404047981 */ /* 0x000ea2000c1e1b00 */
[----:B------:R-:W-:Y:S01]  /*6ad0*/  UMOV UR4, 0xf0000000 ;  /* 0xf000000000047882 */ /* 0x000fe20000000000 */
[----:B------:R-:W-:Y:S01]  /*6ae0*/  UMOV UR5, 0x380fffff ;  /* 0x380fffff00057882 */ /* 0x000fe20000000000 */
[----:B--2---:R-:W0:Y:S01]  /*6af0*/  F2F.F32.F64 R19, R4 ;  /* 0x0000000400137310 */ /* 0x004e220000301000 */
[----:B------:R-:W-:-:S14]  /*6b00*/  DSETP.GEU.AND P0, PT, |R4|, UR4, PT ;  /* 0x0000000404007e2a */ /* 0x000fdc000bf0e200 */
[----:B0-----:R-:W-:Y:S01]  /*6b10*/  @!P0 FMUL R19, R19, 1.175494350822287508e-38 ;  /* 0x0080000013138820 */ /* 0x001fe20000400000 */
[----:B------:R-:W-:Y:S06]  /*6b20*/  BRA `(.L_x_8553) ;  /* 0x0000000800247947 */ /* 0x000fec0003800000 */
.L_x_8594:
        /* <DEDUP_REMOVED lines=26> */
.L_x_8597:
        /* <DEDUP_REMOVED lines=13> */
.L_x_8596:
[----:B------:R-:W2:Y:S02]  /*6da0*/  LDG.E.U16 R4, desc[UR36][R4.64] ;  /* 0x0000002404047981 */ /* 0x000ea4000c1e1500 */
[----:B--2---:R-:W-:Y:S01]  /*6db0*/  IMAD.U32 R19, R4, 0x10000, RZ ;  /* 0x0001000004137824 */ /* 0x004fe200078e00ff */
[----:B------:R-:W-:Y:S06]  /*6dc0*/  BRA `(.L_x_8553) ;  /* 0x00000004007c7947 */ /* 0x000fec0003800000 */
.L_x_8593:
        /* <DEDUP_REMOVED lines=11> */
.L_x_8600:
[----:B------:R-:W2:Y:S02]  /*6e80*/  LDG.E.U8 R3, desc[UR36][R4.64] ;  /* 0x0000002404037981 */ /* 0x000ea4000c1e1100 */
        /* <DEDUP_REMOVED lines=18> */
.L_x_8602:
[----:B------:R-:W-:Y:S05]  /*6fb0*/  BSYNC B0 ;  /* 0x0000000000007941 */ /* 0x000fea0003800000 */
.L_x_8601:
[----:B------:R-:W-:Y:S01]  /*6fc0*/  IMAD.SHL.U32 R3, R3, 0x100000, RZ ;  /* 0x0010000003037824 */ /* 0x000fe200078e00ff */
[----:B------:R-:W-:-:S04]  /*6fd0*/  LEA R0, R0, 0x3b800000, 0x17 ;  /* 0x3b80000000007811 */ /* 0x000fc800078eb8ff */
[----:B------:R-:W-:Y:S01]  /*6fe0*/  LOP3.LUT R19, R0, R3, R19, 0xfe, !PT ;  /* 0x0000000300137212 */ /* 0x000fe200078efe13 */
[----:B------:R-:W-:Y:S06]  /*6ff0*/  BRA `(.L_x_8553) ;  /* 0x0000000000f07947 */ /* 0x000fec0003800000 */
.L_x_8599:
        /* <DEDUP_REMOVED lines=19> */
.L_x_8604:
[----:B------:R-:W-:Y:S05]  /*7130*/  BSYNC B0 ;  /* 0x0000000000007941 */ /* 0x000fea0003800000 */
.L_x_8603:
[----:B------:R-:W-:Y:S01]  /*7140*/  IMAD.SHL.U32 R3, R3, 0x200000, RZ ;  /* 0x0020000003037824 */ /* 0x000fe200078e00ff */
[----:B------:R-:W-:-:S04]  /*7150*/  LEA R0, R0, 0x37800000, 0x17 ;  /* 0x3780000000007811 */ /* 0x000fc800078eb8ff */
[----:B------:R-:W-:Y:S01]  /*7160*/  LOP3.LUT R19, R0, R3, R19, 0xfe, !PT ;  /* 0x0000000300137212 */ /* 0x000fe200078efe13 */
[----:B------:R-:W-:Y:S06]  /*7170*/  BRA `(.L_x_8553) ;  /* 0x0000000000907947 */ /* 0x000fec0003800000 */
.L_x_8598:
        /* <DEDUP_REMOVED lines=14> */
.L_x_8586:
        /* <DEDUP_REMOVED lines=16> */
.L_x_8607:
[----:B------:R-:W-:Y:S05]  /*7360*/  BRA `(.L_x_8553) ;  /* 0x0000000000147947 */ /* 0x000fea0003800000 */
.L_x_8606:
[----:B------:R-:W2:Y:S02]  /*7370*/  LDG.E.64 R4, desc[UR36][R4.64] ;  /* 0x0000002404047981 */ /* 0x000ea4000c1e1b00 */
[----:B--2---:R0:W1:Y:S01]  /*7380*/  I2F.U64 R19, R4 ;  /* 0x0000000400137312 */ /* 0x0040620000301000 */
[----:B------:R-:W-:Y:S05]  /*7390*/  BRA `(.L_x_8553) ;  /* 0x0000000000087947 */ /* 0x000fea0003800000 */
.L_x_8605:
[----:B------:R-:W2:Y:S02]  /*73a0*/  LDG.E R4, desc[UR36][R4.64] ;  /* 0x0000002404047981 */ /* 0x000ea4000c1e1900 */
[----:B--2---:R-:W-:-:S07]  /*73b0*/  I2FP.F32.U32 R19, R4 ;  /* 0x0000000400137245 */ /* 0x004fce0000201000 */
.L_x_8553:
[----:B------:R-:W-:Y:S05]  /*73c0*/  BSYNC B7 ;  /* 0x0000000000077941 */ /* 0x000fea0003800000 */
.L_x_8552:
[----:B------:R-:W0:Y:S01]  /*73d0*/  S2R R25, SR_TID.X ;  /* 0x0000000000197919 */ /* 0x000e220000002100 */
[----:B------:R-:W-:Y:S01]  /*73e0*/  BSSY B1, `(.L_x_8608) ;  /* 0x0000047000017945 */ /* 0x000fe20003800000 */
[----:B0-----:R-:W-:-:S13]  /*73f0*/  ISETP.GE.AND P1, PT, R25, R17, PT ;  /* 0x000000111900720c */ /* 0x001fda0003f26270 */
[----:B------:R-:W-:Y:S05]  /*7400*/  @P1 BRA `(.L_x_8609) ;  /* 0x0000000400101947 */ /* 0x000fea0003800000 */
[C---:B-123-5:R-:W-:Y:S01]  /*7410*/  FSETP.GEU.FTZ.AND P0, PT, |R29|.reuse, |R24|, PT ;  /* 0x400000181d00720b */ /* 0x06efe20003f1e200 */
        /* <DEDUP_REMOVED lines=26> */
.L_x_8615:
[----:B------:R-:W-:Y:S01]  /*75c0*/  FSETP.GEU.FTZ.AND P0, PT, R3, -R7, PT ;  /* 0x800000070300720b */ /* 0x000fe20003f1e000 */
[----:B------:R-:W-:-:S12]  /*75d0*/  FADD.FTZ R5, R5, -1 ;  /* 0xbf80000005057421 */ /* 0x000fd80000010000 */
[----:B------:R-:W-:-:S07]  /*75e0*/  @!P0 FADD.FTZ R5, R5, -1 ;  /* 0xbf80000005058421 */ /* 0x000fce0000010000 */
.L_x_8614:
[----:B------:R-:W-:Y:S05]  /*75f0*/  BSYNC B2 ;  /* 0x0000000000027941 */ /* 0x000fea0003800000 */
.L_x_8613:
[----:B------:R-:W-:Y:S01]  /*7600*/  FFMA.FTZ R4, -R7, R5, R4 ;  /* 0x0000000507047223 */ /* 0x000fe20000010104 */
[----:B------:R-:W-:Y:S06]  /*7610*/  BRA `(.L_x_8611) ;  /* 0x00000000007c7947 */ /* 0x000fec0003800000 */
.L_x_8612:
        /* <DEDUP_REMOVED lines=9> */
[----:B------:R-:W-:-:S04]  /*76b0*/  LOP3.LUT R3, R7, 0xff800000, RZ, 0xc0, !PT ;  /* 0xff80000007037812 */ /* 0x000fc800078ec0ff */
[----:B------:R-:W-:-:S07]  /*76c0*/  FSEL R3, R3, +QNAN , !P0 ;  /* 0x7fffffff03037808 */ /* 0x000fce0004000000 */
[----:B------:R-:W-:Y:S05]  /*76d0*/  @!P2 BRA `(.L_x_8617) ;  /* 0x000000000040a947 */ /* 0x000fea0003800000 */
[----:B------:R-:W-:-:S04]  /*76e0*/  LOP3.LUT R0, R7, 0x7fffff, RZ, 0xc0, !PT ;  /* 0x007fffff07007812 */ /* 0x000fc800078ec0ff */
[----:B------:R-:W-:-:S04]  /*76f0*/  LOP3.LUT R8, R0, 0x3f800000, RZ, 0xfc, !PT ;  /* 0x3f80000000087812 */ /* 0x000fc800078efcff */
[----:B------:R0:W1:Y:S03]  /*7700*/  MUFU.RCP R0, R8 ;  /* 0x0000000800007308 */ /* 0x0000660000001000 */
.L_x_8618:
        /* <DEDUP_REMOVED lines=13> */
.L_x_8617:
[----:B------:R-:W-:Y:S05]  /*77e0*/  BSYNC B2 ;  /* 0x0000000000027941 */ /* 0x000fea0003800000 */
.L_x_8616:
[----:B------:R-:W-:-:S04]  /*77f0*/  FMUL.FTZ R4, R4, 1.1920928955078125e-07 ;  /* 0x3400000004047820 */ /* 0x000fc80000410000 */
[----:B------:R-:W-:-:S07]  /*7800*/  FMUL.FTZ R4, R3, R4 ;  /* 0x0000000403047220 */ /* 0x000fce0000410000 */
.L_x_8611:
[----:B------:R-:W-:Y:S05]  /*7810*/  BSYNC B0 ;  /* 0x0000000000007941 */ /* 0x000fea0003800000 */
.L_x_8610:
[C---:B------:R-:W-:Y:S02]  /*7820*/  FSETP.GTU.FTZ.AND P0, PT, |R4|.reuse, +INF , PT ;  /* 0x7f8000000400780b */ /* 0x040fe40003f1c200 */
[----:B------:R-:W-:-:S04]  /*7830*/  LOP3.LUT R29, R4, 0x80000000, R29, 0xb8, !PT ;  /* 0x80000000041d7812 */ /* 0x000fc800078eb81d */
[----:B------:R-:W-:-:S07]  /*7840*/  FSEL R4, R4, R29, P0 ;  /* 0x0000001d04047208 */ /* 0x000fce0000000000 */
.L_x_8609:
[----:B------:R-:W-:Y:S05]  /*7850*/  BSYNC B1 ;  /* 0x0000000000017941 */ /* 0x000fea0003800000 */
.L_x_8608:
[----:B------:R-:W-:Y:S01]  /*7860*/  VIADD R26, R25, 0x80 ;  /* 0x00000080191a7836 */ /* 0x000fe20000000000 */
[----:B------:R-:W-:Y:S04]  /*7870*/  BSSY B1, `(.L_x_8619) ;  /* 0x0000047000017945 */ /* 0x000fe80003800000 */
[----:B------:R-:W-:-:S13]  /*7880*/  ISETP.GE.AND P0, PT, R26, R17, PT ;  /* 0x000000111a00720c */ /* 0x000fda0003f06270 */
[----:B------:R-:W-:Y:S05]  /*7890*/  @P0 BRA `(.L_x_8620) ;  /* 0x0000000400100947 */ /* 0x000fea0003800000 */
[C---:B--2-45:R-:W-:Y:S01]  /*78a0*/  FSETP.GEU.FTZ.AND P0, PT, |R18|.reuse, |R27|, PT ;  /* 0x4000001b1200720b */ /* 0x074fe20003f1e200 */
[----:B------:R-:W-:Y:S01]  /*78b0*/  BSSY B0, `(.L_x_8621) ;  /* 0x000003f000007945 */ /* 0x000fe20003800000 */
[----:B------:R-:W-:-:S11]  /*78c0*/  FADD.FTZ R3, |R18|, -RZ ;  /* 0x800000ff12037221 */ /* 0x000fd60000010200 */
        /* <DEDUP_REMOVED lines=24> */
.L_x_8626:
[----:B------:R-:W-:Y:S01]  /*7a50*/  FSETP.GEU.FTZ.AND P0, PT, R6, -R8, PT ;  /* 0x800000080600720b */ /* 0x000fe20003f1e000 */
[----:B------:R-:W-:-:S12]  /*7a60*/  FADD.FTZ R0, R0, -1 ;  /* 0xbf80000000007421 */ /* 0x000fd80000010000 */
[----:B------:R-:W-:-:S07]  /*7a70*/  @!P0 FADD.FTZ R0, R0, -1 ;  /* 0xbf80000000008421 */ /* 0x000fce0000010000 */
.L_x_8625:
[----:B------:R-:W-:Y:S05]  /*7a80*/  BSYNC B2 ;  /* 0x0000000000027941 */ /* 0x000fea0003800000 */
.L_x_8624:
[----:B------:R-:W-:Y:S01]  /*7a90*/  FFMA.FTZ R3, -R8, R0, R3 ;  /* 0x0000000008037223 */ /* 0x000fe20000010103 */
[----:B------:R-:W-:Y:S06]  /*7aa0*/  BRA `(.L_x_8622) ;  /* 0x00000000007c7947 */ /* 0x000fec0003800000 */
.L_x_8623:
        /* <DEDUP_REMOVED lines=15> */
.L_x_8629:
        /* <DEDUP_REMOVED lines=13> */
.L_x_8628:
[----:B------:R-:W-:Y:S05]  /*7c70*/  BSYNC B2 ;  /* 0x0000000000027941 */ /* 0x000fea0003800000 */
.L_x_8627:
[----:B------:R-:W-:-:S04]  /*7c80*/  FMUL.FTZ R0, R5, 1.1920928955078125e-07 ;  /* 0x3400000005007820 */ /* 0x000fc80000410000 */
[----:B------:R-:W-:-:S07]  /*7c90*/  FMUL.FTZ R3, R3, R0 ;  /* 0x0000000003037220 */ /* 0x000fce0000410000 */
.L_x_8622:
[----:B------:R-:W-:Y:S05]  /*7ca0*/  BSYNC B0 ;  /* 0x0000000000007941 */ /* 0x000fea0003800000 */
.L_x_8621:
[C---:B------:R-:W-:Y:S02]  /*7cb0*/  FSETP.GTU.FTZ.AND P0, PT, |R3|.reuse, +INF , PT ;  /* 0x7f8000000300780b */ /* 0x040fe40003f1c200 */
[----:B------:R-:W-:-:S04]  /*7cc0*/  LOP3.LUT R18, R3, 0x80000000, R18, 0xb8, !PT ;  /* 0x8000000003127812 */ /* 0x000fc800078eb812 */
[----:B------:R-:W-:-:S07]  /*7cd0*/  FSEL R18, R3, R18, P0 ;  /* 0x0000001203127208 */ /* 0x000fce0000000000 */
.L_x_8620:
[----:B------:R-:W-:Y:S05]  /*7ce0*/  BSYNC B1 ;  /* 0x0000000000017941 */ /* 0x000fea0003800000 */
.L_x_8619:
[----:B------:R-:W-:Y:S01]  /*7cf0*/  VIADD R0, R25, 0x100 ;  /* 0x0000010019007836 */ /* 0x000fe20000000000 */
[----:B------:R-:W-:Y:S04]  /*7d00*/  BSSY B1, `(.L_x_8630) ;  /* 0x0000047000017945 */ /* 0x000fe80003800000 */
[----:B------:R-:W-:-:S13]  /*7d10*/  ISETP.GE.AND P0, PT, R0, R17, PT ;  /* 0x000000110000720c */ /* 0x000fda0003f06270 */
[----:B------:R-:W-:Y:S05]  /*7d20*/  @P0 BRA `(.L_x_8631) ;  /* 0x0000000400100947 */ /* 0x000fea0003800000 */
[C---:B-1--45:R-:W-:Y:S01]  /*7d30*/  FSETP.GEU.FTZ.AND P0, PT, |R22|.reuse, |R23|, PT ;  /* 0x400000171600720b */ /* 0x072fe20003f1e200 */
        /* <DEDUP_REMOVED lines=26> */
.L_x_8637:
[----:B------:R-:W-:Y:S01]  /*7ee0*/  FSETP.GEU.FTZ.AND P0, PT, R6, -R8, PT ;  /* 0x800000080600720b */ /* 0x000fe20003f1e000 */
[----:B------:R-:W-:-:S12]  /*7ef0*/  FADD.FTZ R0, R0, -1 ;  /* 0xbf80000000007421 */ /* 0x000fd80000010000 */
[----:B------:R-:W-:-:S07]  /*7f00*/  @!P0 FADD.FTZ R0, R0, -1 ;  /* 0xbf80000000008421 */ /* 0x000fce0000010000 */
.L_x_8636:
[----:B------:R-:W-:Y:S05]  /*7f10*/  BSYNC B2 ;  /* 0x0000000000027941 */ /* 0x000fea0003800000 */
.L_x_8635:
[----:B------:R-:W-:Y:S01]  /*7f20*/  FFMA.FTZ R3, -R8, R0, R3 ;  /* 0x0000000008037223 */ /* 0x000fe20000010103 */
[----:B------:R-:W-:Y:S06]  /*7f30*/  BRA `(.L_x_8633) ;  /* 0x00000000007c7947 */ /* 0x000fec0003800000 */
.L_x_8634:
        /* <DEDUP_REMOVED lines=15> */
.L_x_8640:
        /* <DEDUP_REMOVED lines=13> */
.L_x_8639:
[----:B------:R-:W-:Y:S05]  /*8100*/  BSYNC B2 ;  /* 0x0000000000027941 */ /* 0x000fea0003800000 */
.L_x_8638:
[----:B------:R-:W-:-:S04]  /*8110*/  FMUL.FTZ R0, R3, 1.1920928955078125e-07 ;  /* 0x3400000003007820 */ /* 0x000fc80000410000 */
[----:B------:R-:W-:-:S07]  /*8120*/  FMUL.FTZ R3, R9, R0 ;  /* 0x0000000009037220 */ /* 0x000fce0000410000 */
.L_x_8633:
[----:B------:R-:W-:Y:S05]  /*8130*/  BSYNC B0 ;  /* 0x0000000000007941 */ /* 0x000fea0003800000 */
.L_x_8632:
[C---:B------:R-:W-:Y:S02]  /*8140*/  FSETP.GTU.FTZ.AND P0, PT, |R3|.reuse, +INF , PT ;  /* 0x7f8000000300780b */ /* 0x040fe40003f1c200 */
[----:B------:R-:W-:-:S04]  /*8150*/  LOP3.LUT R22, R3, 0x80000000, R22, 0xb8, !PT ;  /* 0x8000000003167812 */ /* 0x000fc800078eb816 */
[----:B------:R-:W-:-:S07]  /*8160*/  FSEL R22, R3, R22, P0 ;  /* 0x0000001603167208 */ /* 0x000fce0000000000 */
.L_x_8631:
[----:B------:R-:W-:Y:S05]  /*8170*/  BSYNC B1 ;  /* 0x0000000000017941 */ /* 0x000fea0003800000 */
.L_x_8630:
        /* <DEDUP_REMOVED lines=31> */
.L_x_8648:
[----:B------:R-:W-:Y:S01]  /*8370*/  FSETP.GEU.FTZ.AND P0, PT, R6, -R8, PT ;  /* 0x800000080600720b */ /* 0x000fe20003f1e000 */
[----:B------:R-:W-:-:S12]  /*8380*/  FADD.FTZ R0, R0, -1 ;  /* 0xbf80000000007421 */ /* 0x000fd80000010000 */
[----:B------:R-:W-:-:S07]  /*8390*/  @!P0 FADD.FTZ R0, R0, -1 ;  /* 0xbf80000000008421 */ /* 0x000fce0000010000 */
.L_x_8647:
[----:B------:R-:W-:Y:S05]  /*83a0*/  BSYNC B2 ;  /* 0x0000000000027941 */ /* 0x000fea0003800000 */
.L_x_8646:
[----:B------:R-:W-:Y:S01]  /*83b0*/  FFMA.FTZ R3, -R8, R0, R3 ;  /* 0x0000000008037223 */ /* 0x000fe20000010103 */
[----:B------:R-:W-:Y:S06]  /*83c0*/  BRA `(.L_x_8644) ;  /* 0x00000000007c7947 */ /* 0x000fec0003800000 */
.L_x_8645:
        /* <DEDUP_REMOVED lines=15> */
.L_x_8651:
        /* <DEDUP_REMOVED lines=13> */
.L_x_8650:
[----:B------:R-:W-:Y:S05]  /*8590*/  BSYNC B2 ;  /* 0x0000000000027941 */ /* 0x000fea0003800000 */
.L_x_8649:
[----:B------:R-:W-:-:S04]  /*85a0*/  FMUL.FTZ R0, R3, 1.1920928955078125e-07 ;  /* 0x3400000003007820 */ /* 0x000fc80000410000 */
[----:B------:R-:W-:-:S07]  /*85b0*/  FMUL.FTZ R3, R9, R0 ;  /* 0x0000000009037220 */ /* 0x000fce0000410000 */
.L_x_8644:
[----:B------:R-:W-:Y:S05]  /*85c0*/  BSYNC B0 ;  /* 0x0000000000007941 */ /* 0x000fea0003800000 */
.L_x_8643:
[C---:B------:R-:W-:Y:S02]  /*85d0*/  FSETP.GTU.FTZ.AND P0, PT, |R3|.reuse, +INF , PT ;  /* 0x7f8000000300780b */ /* 0x040fe40003f1c200 */
[----:B--2---:R-:W-:-:S04]  /*85e0*/  LOP3.LUT R24, R3, 0x80000000, R16, 0xb8, !PT ;  /* 0x8000000003187812 */ /* 0x004fc800078eb810 */
[----:B------:R-:W-:-:S07]  /*85f0*/  FSEL R24, R3, R24, P0 ;  /* 0x0000001803187208 */ /* 0x000fce0000000000 */
.L_x_8642:
[----:B------:R-:W-:Y:S05]  /*8600*/  BSYNC B1 ;  /* 0x0000000000017941 */ /* 0x000fea0003800000 */
.L_x_8641:
[----:B----45:R-:W4:Y:S01]  /*8610*/  LDC.U8 R16, c[0x0][0x240] ;  /* 0x00009000ff107b82 */ /* 0x030f220000000000 */
[----:B------:R-:W-:Y:S04]  /*8620*/  BSSY B6, `(.L_x_8652) ;  /* 0x0000100000067945 */ /* 0x000fe80003800000 */
[----:B------:R-:W-:Y:S05]  /*8630*/  @P1 BRA `(.L_x_8653) ;  /* 0x0000000c00f81947 */ /* 0x000fea0003800000 */
[----:B0-----:R-:W0:Y:S01]  /*8640*/  LDC.64 R8, c[0x0][0x218] ;  /* 0x00008600ff087b82 */ /* 0x001e220000000a00 */
[----:B----4-:R-:W-:Y:S01]  /*8650*/  PRMT R0, R16, 0x9910, RZ ;  /* 0x0000991010007816 */ /* 0x010fe200000000ff */
        /* <DEDUP_REMOVED lines=15> */
[----:B------:R-:W0:Y:S01]  /*8750*/  F2I.FTZ.TRUNC.NTZ R3, R4 ;  /* 0x0000000400037305 */ /* 0x000e22000021f100 */
[----:B------:R-:W-:Y:S01]  /*8760*/  IMAD.MOV.U32 R25, RZ, RZ, R26 ;  /* 0x000000ffff197224 */ /* 0x000fe200078e001a */
[----:B0-----:R0:W-:Y:S01]  /*8770*/  STG.E.U8 desc[UR36][R8.64], R3 ;  /* 0x0000000308007986 */ /* 0x0011e2000c101124 */
[----:B------:R-:W-:Y:S05]  /*8780*/  BRA `(.L_x_8653) ;  /* 0x0000000c00a47947 */ /* 0x000fea0003800000 */
.L_x_8657:
[----:B------:R-:W0:Y:S01]  /*8790*/  F2I.S64.TRUNC R4, R4 ;  /* 0x0000000400047311 */ /* 0x000e22000020d900 */
[----:B------:R-:W-:Y:S02]  /*87a0*/  IMAD.MOV.U32 R25, RZ, RZ, R26 ;  /* 0x000000ffff197224 */ /* 0x000fe400078e001a */
[----:B0-----:R-:W-:-:S05]  /*87b0*/  IMAD.MOV.U32 R3, RZ, RZ, R4 ;  /* 0x000000ffff037224 */ /* 0x001fca00078e0004 */
[----:B------:R0:W-:Y:S01]  /*87c0*/  STG.E.U8 desc[UR36][R8.64], R3 ;  /* 0x0000000308007986 */ /* 0x0001e2000c101124 */
[----:B------:R-:W-:Y:S05]  /*87d0*/  BRA `(.L_x_8653) ;  /* 0x0000000c00907947 */ /* 0x000fea0003800000 */
.L_x_8656:
[----:B------:R-:W-:-:S13]  /*87e0*/  ISETP.NE.AND P0, PT, R0, 0x2, PT ;  /* 0x000000020000780c */ /* 0x000fda0003f05270 */
[----:B------:R-:W-:Y:S05]  /*87f0*/  @!P0 BRA `(.L_x_8659) ;  /* 0x0000000000308947 */ /* 0x000fea0003800000 */
[----:B------:R-:W-:-:S13]  /*8800*/  ISETP.NE.AND P0, PT, R0, 0x3, PT ;  /* 0x000000030000780c */ /* 0x000fda0003f05270 */
[----:B------:R-:W-:Y:S05]  /*8810*/  @!P0 BRA `(.L_x_8660) ;  /* 0x0000000000188947 */ /* 0x000fea0003800000 */
[----:B------:R-:W-:-:S13]  /*8820*/  ISETP.NE.AND P0, PT, R0, 0x4, PT ;  /* 0x000000040000780c */ /* 0x000fda0003f05270 */
[----:B------:R-:W-:Y:S05]  /*8830*/  @P0 BRA `(.L_x_8658) ;  /* 0x0000000c00140947 */ /* 0x000fea0003800000 */
[----:B------:R-:W0:Y:S01]  /*8840*/  F2I.S64.TRUNC R4, R4 ;  /* 0x0000000400047311 */ /* 0x000e22000020d900 */
[----:B------:R-:W-:Y:S01]  /*8850*/  IMAD.MOV.U32 R25, RZ, RZ, R26 ;  /* 0x000000ffff197224 */ /* 0x000fe200078e001a */
[----:B0-----:R0:W-:Y:S01]  /*8860*/  STG.E.64 desc[UR36][R8.64], R4 ;  /* 0x0000000408007986 */ /* 0x0011e2000c101b24 */
[----:B------:R-:W-:Y:S05]  /*8870*/  BRA `(.L_x_8653) ;  /* 0x0000000c00687947 */ /* 0x000fea0003800000 */
.L_x_8660:
[----:B------:R-:W0:Y:S01]  /*8880*/  F2I.FTZ.TRUNC.NTZ R3, R4 ;  /* 0x0000000400037305 */ /* 0x000e22000021f100 */
[----:B------:R-:W-:Y:S01]  /*8890*/  IMAD.MOV.U32 R25, RZ, RZ, R26 ;  /* 0x000000ffff197224 */ /* 0x000fe200078e001a */
[----:B0-----:R0:W-:Y:S01]  /*88a0*/  STG.E desc[UR36][R8.64], R3 ;  /* 0x0000000308007986 */ /* 0x0011e2000c101924 */
[----:B------:R-:W-:Y:S05]  /*88b0*/  BRA `(.L_x_8653) ;  /* 0x0000000c00587947 */ /* 0x000fea0003800000 */
.L_x_8659:
[----:B------:R-:W0:Y:S01]  /*88c0*/  F2I.FTZ.TRUNC.NTZ R3, R4 ;  /* 0x0000000400037305 */ /* 0x000e22000021f100 */
[----:B------:R-:W-:Y:S01]  /*88d0*/  IMAD.MOV.U32 R25, RZ, RZ, R26 ;  /* 0x000000ffff197224 */ /* 0x000fe200078e001a */
[----:B0-----:R0:W-:Y:S01]  /*88e0*/  STG.E.U16 desc[UR36][R8.64], R3 ;  /* 0x0000000308007986 */ /* 0x0011e2000c101524 */
[----:B------:R-:W-:Y:S05]  /*88f0*/  BRA `(.L_x_8653) ;  /* 0x0000000c00487947 */ /* 0x000fea0003800000 */
.L_x_8655:
[----:B------:R-:W-:-:S13]  /*8900*/  ISETP.GT.AND P0, PT, R0, 0x6, PT ;  /* 0x000000060000780c */ /* 0x000fda0003f04270 */
[----:B------:R-:W-:Y:S05]  /*8910*/  @P0 BRA `(.L_x_8661) ;  /* 0x00000000002c0947 */ /* 0x000fea0003800000 */
[----:B------:R-:W-:-:S13]  /*8920*/  ISETP.NE.AND P0, PT, R0, 0x5, PT ;  /* 0x000000050000780c */ /* 0x000fda0003f05270 */
[----:B------:R-:W-:Y:S05]  /*8930*/  @!P0 BRA `(.L_x_8662) ;  /* 0x0000000000148947 */ /* 0x000fea0003800000 */
[----:B------:R-:W-:-:S13]  /*8940*/  ISETP.NE.AND P0, PT, R0, 0x6, PT ;  /* 0x000000060000780c */ /* 0x000fda0003f05270 */
[----:B------:R-:W-:Y:S05]  /*8950*/  @P0 BRA `(.L_x_8658) ;  /* 0x0000000800cc0947 */ /* 0x000fea0003800000 */
[----:B------:R0:W-:Y:S01]  /*8960*/  STG.E desc[UR36][R8.64], R4 ;  /* 0x0000000408007986 */ /* 0x0001e2000c101924 */
[----:B------:R-:W-:Y:S01]  /*8970*/  IMAD.MOV.U32 R25, RZ, RZ, R26 ;  /* 0x000000ffff197224 */ /* 0x000fe200078e001a */
[----:B------:R-:W-:Y:S06]  /*8980*/  BRA `(.L_x_8653) ;  /* 0x0000000c00247947 */ /* 0x000fec0003800000 */
.L_x_8662:
[----:B------:R-:W-:Y:S01]  /*8990*/  F2FP.F16.F32.PACK_AB R4, RZ, R4 ;  /* 0x00000004ff04723e */ /* 0x000fe200000000ff */
[----:B------:R-:W-:-:S04]  /*89a0*/  IMAD.MOV.U32 R25, RZ, RZ, R26 ;  /* 0x000000ffff197224 */ /* 0x000fc800078e001a */
[----:B------:R0:W-:Y:S01]  /*89b0*/  STG.E.U16 desc[UR36][R8.64], R4 ;  /* 0x0000000408007986 */ /* 0x0001e2000c101524 */
[----:B------:R-:W-:Y:S05]  /*89c0*/  BRA `(.L_x_8653) ;  /* 0x0000000c00147947 */ /* 0x000fea0003800000 */
.L_x_8661:
[----:B------:R-:W-:-:S13]  /*89d0*/  ISETP.NE.AND P0, PT, R0, 0x7, PT ;  /* 0x000000070000780c */ /* 0x000fda0003f05270 */
[----:B------:R-:W-:Y:S05]  /*89e0*/  @!P0 BRA `(.L_x_8663) ;  /* 0x0000000000348947 */ /* 0x000fea0003800000 */
[----:B------:R-:W-:-:S13]  /*89f0*/  ISETP.NE.AND P0, PT, R0, 0x8, PT ;  /* 0x000000080000780c */ /* 0x000fda0003f05270 */
[----:B------:R-:W-:Y:S05]  /*8a00*/  @!P0 BRA `(.L_x_8664) ;  /* 0x0000000000188947 */ /* 0x000fea0003800000 */
[----:B------:R-:W-:-:S13]  /*8a10*/  ISETP.NE.AND P0, PT, R0, 0x9, PT ;  /* 0x000000090000780c */ /* 0x000fda0003f05270 */
[----:B------:R-:W-:Y:S05]  /*8a20*/  @P0 BRA `(.L_x_8658) ;  /* 0x0000000800980947 */ /* 0x000fea0003800000 */
[----:B------:R-:W-:Y:S02]  /*8a30*/  IMAD.MOV.U32 R5, RZ, RZ, RZ ;  /* 0x000000ffff057224 */ /* 0x000fe400078e00ff */
[----:B------:R-:W-:-:S03]  /*8a40*/  IMAD.MOV.U32 R25, RZ, RZ, R26 ;  /* 0x000000ffff197224 */ /* 0x000fc600078e001a */
[----:B------:R0:W-:Y:S01]  /*8a50*/  STG.E.64 desc[UR36][R8.64], R4 ;  /* 0x0000000408007986 */ /* 0x0001e2000c101b24 */
[----:B------:R-:W-:Y:S05]  /*8a60*/  BRA `(.L_x_8653) ;  /* 0x0000000800ec7947 */ /* 0x000fea0003800000 */
.L_x_8664:
[----:B------:R-:W-:Y:S01]  /*8a70*/  F2FP.F16.F32.PACK_AB R3, RZ, R4 ;  /* 0x00000004ff03723e */ /* 0x000fe200000000ff */
[----:B------:R-:W-:-:S03]  /*8a80*/  IMAD.MOV.U32 R25, RZ, RZ, R26 ;  /* 0x000000ffff197224 */ /* 0x000fc600078e001a */
[----:B------:R-:W-:-:S05]  /*8a90*/  PRMT R3, R3, 0x5410, RZ ;  /* 0x0000541003037816 */ /* 0x000fca00000000ff */
[----:B------:R0:W-:Y:S01]  /*8aa0*/  STG.E desc[UR36][R8.64], R3 ;  /* 0x0000000308007986 */ /* 0x0001e2000c101924 */
[----:B------:R-:W-:Y:S05]  /*8ab0*/  BRA `(.L_x_8653) ;  /* 0x0000000800d87947 */ /* 0x000fea0003800000 */
.L_x_8663:
[----:B------:R-:W-:Y:S01]  /*8ac0*/  FMUL.FTZ R4, R4, 1 ;  /* 0x3f80000004047820 */ /* 0x000fe20000410000 */
[----:B------:R-:W-:-:S05]  /*8ad0*/  IMAD.MOV.U32 R25, RZ, RZ, R26 ;  /* 0x000000ffff197224 */ /* 0x000fca00078e001a */
[----:B------:R-:W0:Y:S02]  /*8ae0*/  F2F.F64.F32 R4, R4 ;  /* 0x0000000400047310 */ /* 0x000e240000201800 */
[----:B0-----:R0:W-:Y:S01]  /*8af0*/  STG.E.64 desc[UR36][R8.64], R4 ;  /* 0x0000000408007986 */ /* 0x0011e2000c101b24 */
[----:B------:R-:W-:Y:S05]  /*8b00*/  BRA `(.L_x_8653) ;  /* 0x0000000800c47947 */ /* 0x000fea0003800000 */
.L_x_8654:
        /* <DEDUP_REMOVED lines=8> */
[----:B------:R-:W-:Y:S01]  /*8b90*/  FSETP.NEU.FTZ.AND P0, PT, R4, RZ, PT ;  /* 0x000000ff0400720b */ /* 0x000fe20003f1d000 */
[----:B------:R-:W-:-:S03]  /*8ba0*/  IMAD.MOV.U32 R25, RZ, RZ, R26 ;  /* 0x000000ffff197224 */ /* 0x000fc600078e001a */
[----:B------:R-:W-:-:S05]  /*8bb0*/  SEL R3, RZ, 0x1, !P0 ;  /* 0x00000001ff037807 */ /* 0x000fca0004000000 */
[----:B------:R0:W-:Y:S01]  /*8bc0*/  STG.E.U8 desc[UR36][R8.64], R3 ;  /* 0x0000000308007986 */ /* 0x0001e2000c101124 */
[----:B------:R-:W-:Y:S05]  /*8bd0*/  BRA `(.L_x_8653) ;  /* 0x0000000800907947 */ /* 0x000fea0003800000 */
.L_x_8667:
[----:B------:R-:W-:Y:S01]  /*8be0*/  FMUL.FTZ R4, R4, 1 ;  /* 0x3f80000004047820 */ /* 0x000fe20000410000 */
[----:B------:R-:W-:Y:S01]  /*8bf0*/  CS2R R6, SRZ ;  /* 0x0000000000067805 */ /* 0x000fe2000001ff00 */
[----:B------:R-:W-:-:S04]  /*8c00*/  IMAD.MOV.U32 R25, RZ, RZ, R26 ;  /* 0x000000ffff197224 */ /* 0x000fc800078e001a */
[----:B------:R-:W0:Y:S02]  /*8c10*/  F2F.F64.F32 R4, R4 ;  /* 0x0000000400047310 */ /* 0x000e240000201800 */
[----:B0-----:R0:W-:Y:S01]  /*8c20*/  STG.E.128 desc[UR36][R8.64], R4 ;  /* 0x0000000408007986 */ /* 0x0011e2000c101d24 */
[----:B------:R-:W-:Y:S05]  /*8c30*/  BRA `(.L_x_8653) ;  /* 0x0000000800787947 */ /* 0x000fea0003800000 */
.L_x_8666:
        /* <DEDUP_REMOVED lines=20> */
.L_x_8671:
[----:B------:R-:W-:Y:S05]  /*8d80*/  BSYNC B0 ;  /* 0x0000000000007941 */ /* 0x000fea0003800000 */
.L_x_8670:
[----:B------:R-:W-:Y:S01]  /*8d90*/  LOP3.LUT R5, R0, R5, RZ, 0xfc, !PT ;  /* 0x0000000500057212 */ /* 0x000fe200078efcff */
[----:B------:R-:W-:-:S04]  /*8da0*/  IMAD.MOV.U32 R25, RZ, RZ, R26 ;  /* 0x000000ffff197224 */ /* 0x000fc800078e001a */
[----:B------:R0:W-:Y:S01]  /*8db0*/  STG.E.U8 desc[UR36][R8.64], R5 ;  /* 0x0000000508007986 */ /* 0x0001e2000c101124 */
[----:B------:R-:W-:Y:S05]  /*8dc0*/  BRA `(.L_x_8653) ;  /* 0x0000000800147947 */ /* 0x000fea0003800000 */
.L_x_8669:
        /* <DEDUP_REMOVED lines=12> */
.L_x_8673:
[----:B------:R-:W-:Y:S01]  /*8e90*/  IMAD.MOV.U32 R0, RZ, RZ, 0x7f ;  /* 0x0000007fff007424 */ /* 0x000fe200078e00ff */
[----:B------:R-:W-:-:S04]  /*8ea0*/  ISETP.GT.U32.AND P0, PT, R5, 0x7f800000, PT ;  /* 0x7f8000000500780c */ /* 0x000fc80003f04070 */
[----:B------:R-:W-:-:S09]  /*8eb0*/  SEL R0, R0, 0x7c, P0 ;  /* 0x0000007c00007807 */ /* 0x000fd20000000000 */
.L_x_8674:
[----:B------:R-:W-:Y:S05]  /*8ec0*/  BSYNC B0 ;  /* 0x0000000000007941 */ /* 0x000fea0003800000 */
.L_x_8672:
[----:B------:R-:W-:Y:S01]  /*8ed0*/  LOP3.LUT R4, R4, 0x80000000, RZ, 0xc0, !PT ;  /* 0x8000000004047812 */ /* 0x000fe200078ec0ff */
[----:B------:R-:W-:-:S03]  /*8ee0*/  IMAD.MOV.U32 R25, RZ, RZ, R26 ;  /* 0x000000ffff197224 */ /* 0x000fc600078e001a */
[----:B------:R-:W-:-:S04]  /*8ef0*/  SHF.R.U32.HI R3, RZ, 0x18, R4 ;  /* 0x00000018ff037819 */ /* 0x000fc80000011604 */
[----:B------:R-:W-:-:S05]  /*8f00*/  LOP3.LUT R3, R0, R3, RZ, 0xfc, !PT ;  /* 0x0000000300037212 */ /* 0x000fca00078efcff */
[----:B------:R0:W-:Y:S01]  /*8f10*/  STG.E.U8 desc[UR36][R8.64], R3 ;  /* 0x0000000308007986 */ /* 0x0001e2000c101124 */
[----:B------:R-:W-:Y:S05]  /*8f20*/  BRA `(.L_x_8653) ;  /* 0x0000000400bc7947 */ /* 0x000fea0003800000 */
.L_x_8668:
[----:B------:R-:W-:Y:S01]  /*8f30*/  F2FP.BF16.F32.PACK_AB R4, RZ, R4 ;  /* 0x00000004ff04723e */ /* 0x000fe200000010ff */
[----:B------:R-:W-:-:S04]  /*8f40*/  IMAD.MOV.U32 R25, RZ, RZ, R26 ;  /* 0x000000ffff197224 */ /* 0x000fc800078e001a */
[----:B------:R0:W-:Y:S01]  /*8f50*/  STG.E.U16 desc[UR36][R8.64], R4 ;  /* 0x0000000408007986 */ /* 0x0001e2000c101524 */
[----:B------:R-:W-:Y:S05]  /*8f60*/  BRA `(.L_x_8653) ;  /* 0x0000000400ac7947 */ /* 0x000fea0003800000 */
.L_x_8665:
        /* <DEDUP_REMOVED lines=8> */
[----:B------:R-:W0:Y:S01]  /*8ff0*/  F2I.FTZ.U32.TRUNC.NTZ R3, R4 ;  /* 0x0000000400037305 */ /* 0x000e22000021f000 */
[----:B------:R-:W-:Y:S01]  /*9000*/  IMAD.MOV.U32 R25, RZ, RZ, R26 ;  /* 0x000000ffff197224 */ /* 0x000fe200078e001a */
[----:B0-----:R0:W-:Y:S01]  /*9010*/  STG.E.U16 desc[UR36][R8.64], R3 ;  /* 0x0000000308007986 */ /* 0x0011e2000c101524 */
[----:B------:R-:W-:Y:S05]  /*9020*/  BRA `(.L_x_8653) ;  /* 0x00000004007c7947 */ /* 0x000fea0003800000 */
.L_x_8677:
[----:B------:R-:W-:Y:S01]  /*9030*/  LOP3.LUT R5, R4, 0x7fffffff, RZ, 0xc0, !PT ;  /* 0x7fffffff04057812 */ /* 0x000fe200078ec0ff */
[----:B------:R-:W-:Y:S01]  /*9040*/  BSSY B0, `(.L_x_8678) ;  /* 0x0000013000007945 */ /* 0x000fe20003800000 */
[----:B------:R-:W-:Y:S02]  /*9050*/  IMAD.MOV.U32 R0, RZ, RZ, 0x80 ;  /* 0x00000080ff007424 */ /* 0x000fe400078e00ff */
        /* <DEDUP_REMOVED lines=13> */
.L_x_8680:
[----:B------:R-:W-:-:S04]  /*9130*/  LOP3.LUT R4, R4, 0x80000000, RZ, 0xc0, !PT ;  /* 0x8000000004047812 */ /* 0x000fc800078ec0ff */
[----:B------:R-:W-:-:S04]  /*9140*/  SHF.R.U32.HI R4, RZ, 0x18, R4 ;  /* 0x00000018ff047819 */ /* 0x000fc80000011604 */
[----:B------:R-:W-:-:S04]  /*9150*/  LOP3.LUT R3, R3, R4, RZ, 0xfc, !PT ;  /* 0x0000000403037212 */ /* 0x000fc800078efcff */
[----:B------:R-:W-:-:S07]  /*9160*/  PRMT R0, R3, 0x7610, R0 ;  /* 0x0000761003007816 */ /* 0x000fce0000000000 */
.L_x_8679:
[----:B------:R-:W-:Y:S05]  /*9170*/  BSYNC B0 ;  /* 0x0000000000007941 */ /* 0x000fea0003800000 */
.L_x_8678:
[----:B------:R0:W-:Y:S01]  /*9180*/  STG.E.U8 desc[UR36][R8.64], R0 ;  /* 0x0000000008007986 */ /* 0x0001e2000c101124 */
[----:B------:R-:W-:Y:S01]  /*9190*/  IMAD.MOV.U32 R25, RZ, RZ, R26 ;  /* 0x000000ffff197224 */ /* 0x000fe200078e001a */
[----:B------:R-:W-:Y:S06]  /*91a0*/  BRA `(.L_x_8653) ;  /* 0x00000004001c7947 */ /* 0x000fec0003800000 */
.L_x_8676:
        /* <DEDUP_REMOVED lines=16> */
.L_x_8683:
[----:B------:R-:W-:-:S04]  /*92b0*/  LOP3.LUT R4, R4, 0x80000000, RZ, 0xc0, !PT ;  /* 0x8000000004047812 */ /* 0x000fc800078ec0ff */
[----:B------:R-:W-:-:S04]  /*92c0*/  SHF.R.U32.HI R4, RZ, 0x18, R4 ;  /* 0x00000018ff047819 */ /* 0x000fc80000011604 */
[----:B------:R-:W-:-:S04]  /*92d0*/  LOP3.LUT R3, R3, R4, RZ, 0xfc, !PT ;  /* 0x0000000403037212 */ /* 0x000fc800078efcff */
[----:B------:R-:W-:-:S07]  /*92e0*/  PRMT R0, R3, 0x7610, R0 ;  /* 0x0000761003007816 */ /* 0x000fce0000000000 */
.L_x_8682:
[----:B------:R-:W-:Y:S05]  /*92f0*/  BSYNC B0 ;  /* 0x0000000000007941 */ /* 0x000fea0003800000 */
.L_x_8681:
[----:B------:R0:W-:Y:S01]  /*9300*/  STG.E.U8 desc[UR36][R8.64], R0 ;  /* 0x0000000008007986 */ /* 0x0001e2000c101124 */
[----:B------:R-:W-:Y:S01]  /*9310*/  IMAD.MOV.U32 R25, RZ, RZ, R26 ;  /* 0x000000ffff197224 */ /* 0x000fe200078e001a */
[----:B------:R-:W-:Y:S06]  /*9320*/  BRA `(.L_x_8653) ;  /* 0x0000000000bc7947 */ /* 0x000fec0003800000 */
.L_x_8675:
[----:B------:R-:W-:-:S13]  /*9330*/  ISETP.NE.AND P0, PT, R0, 0x1c, PT ;  /* 0x0000001c0000780c */ /* 0x000fda0003f05270 */
[----:B------:R-:W-:Y:S05]  /*9340*/  @!P0 BRA `(.L_x_8684) ;  /* 0x0000000000a88947 */ /* 0x000fea0003800000 */
[----:B------:R-:W-:-:S13]  /*9350*/  ISETP.NE.AND P0, PT, R0, 0x1d, PT ;  /* 0x0000001d0000780c */ /* 0x000fda0003f05270 */
[----:B------:R-:W-:Y:S05]  /*9360*/  @!P0 BRA `(.L_x_8685) ;  /* 0x0000000000908947 */ /* 0x000fea0003800000 */
[----:B------:R-:W-:-:S13]  /*9370*/  ISETP.NE.AND P0, PT, R0, 0x2c, PT ;  /* 0x0000002c0000780c */ /* 0x000fda0003f05270 */
[----:B------:R-:W-:Y:S05]  /*9380*/  @P0 BRA `(.L_x_8658) ;  /* 0x0000000000400947 */ /* 0x000fea0003800000 */
[----:B------:R-:W-:Y:S01]  /*9390*/  SHF.R.U32.HI R5, RZ, 0x17, R4 ;  /* 0x00000017ff057819 */ /* 0x000fe20000011604 */
[----:B------:R-:W-:-:S03]  /*93a0*/  IMAD.MOV.U32 R25, RZ, RZ, R26 ;  /* 0x000000ffff197224 */ /* 0x000fc600078e001a */
        /* <DEDUP_REMOVED lines=14> */
.L_x_8658:
        /* <DEDUP_REMOVED lines=15> */
[----:B0123--:R-:W-:Y:S05]  /*9580*/  CALL.ABS.NOINC R14 ;  /* 0x000000000e007343 */ /* 0x00ffea0003c00000 */
.L_x_8686:
[----:B------:R-:W-:Y:S01]  /*9590*/  IMAD.MOV.U32 R25, RZ, RZ, R26 ;  /* 0x000000ffff197224 */ /* 0x000fe200078e001a */
[----:B------:R-:W-:Y:S06]  /*95a0*/  BRA `(.L_x_8653) ;  /* 0x00000000001c7947 */ /* 0x000fec0003800000 */
.L_x_8685:
[----:B------:R-:W0:Y:S01]  /*95b0*/  F2I.U64.TRUNC R4, R4 ;  /* 0x0000000400047311 */ /* 0x000e22000020d800 */
[----:B------:R-:W-:Y:S01]  /*95c0*/  IMAD.MOV.U32 R25, RZ, RZ, R26 ;  /* 0x000000ffff197224 */ /* 0x000fe200078e001a */
[----:B0-----:R0:W-:Y:S01]  /*95d0*/  STG.E.64 desc[UR36][R8.64], R4 ;  /* 0x0000000408007986 */ /* 0x0011e2000c101b24 */
[----:B------:R-:W-:Y:S05]  /*95e0*/  BRA `(.L_x_8653) ;  /* 0x00000000000c7947 */ /* 0x000fea0003800000 */
.L_x_8684:
[----:B------:R-:W0:Y:S01]  /*95f0*/  F2I.FTZ.U32.TRUNC.NTZ R3, R4 ;  /* 0x0000000400037305 */ /* 0x000e22000021f000 */
[----:B------:R-:W-:Y:S01]  /*9600*/  IMAD.MOV.U32 R25, RZ, RZ, R26 ;  /* 0x000000ffff197224 */ /* 0x000fe200078e001a */
[----:B0-----:R0:W-:Y:S06]  /*9610*/  STG.E desc[UR36][R8.64], R3 ;  /* 0x0000000308007986 */ /* 0x0011ec000c101924 */
.L_x_8653:
[----:B------:R-:W-:Y:S05]  /*9620*/  BSYNC B6 ;  /* 0x0000000000067941 */ /* 0x000fea0003800000 */
.L_x_8652:
[----:B------:R-:W-:Y:S01]  /*9630*/  ISETP.GE.AND P0, PT, R25, R17, PT ;  /* 0x000000111900720c */ /* 0x000fe20003f06270 */
[----:B------:R-:W-:-:S12]  /*9640*/  BSSY B6, `(.L_x_8687) ;  /* 0x00001d8000067945 */ /* 0x000fd80003800000 */
[----:B------:R-:W-:Y:S05]  /*9650*/  @P0 BRA `(.L_x_8688) ;  /* 0x0000001c00580947 */ /* 0x000fea0003800000 */
[----:B0-----:R-:W0:Y:S01]  /*9660*/  LDC.64 R8, c[0x0][0x218] ;  /* 0x00008600ff087b82 */ /* 0x001e220000000a00 */
[----:B------:R-:W-:Y:S01]  /*9670*/  IMAD R0, R2, 0x200, R25 ;  /* 0x0000020002007824 */ /* 0x000fe200078e0219 */
[----:B----4-:R-:W-:Y:S01]  /*9680*/  PRMT R4, R16, 0x9910, RZ ;  /* 0x0000991010047816 */ /* 0x010fe200000000ff */
        /* <DEDUP_REMOVED lines=15> */
[----:B------:R-:W0:Y:S02]  /*9780*/  F2I.FTZ.TRUNC.NTZ R3, R18 ;  /* 0x0000001200037305 */ /* 0x000e24000021f100 */
[----:B0-----:R0:W-:Y:S01]  /*9790*/  STG.E.U8 desc[UR36][R8.64], R3 ;  /* 0x0000000308007986 */ /* 0x0011e2000c101124 */
[----:B------:R-:W-:Y:S05]  /*97a0*/  BRA `(.L_x_8694) ;  /* 0x0000000c00507947 */ /* 0x000fea0003800000 */
.L_x_8692:
[----:B-1----:R-:W0:Y:S02]  /*97b0*/  F2I.S64.TRUNC R18, R18 ;  /* 0x0000001200127311 */ /* 0x002e24000020d900 */
[----:B0-----:R-:W-:-:S05]  /*97c0*/  IMAD.MOV.U32 R3, RZ, RZ, R18 ;  /* 0x000000ffff037224 */ /* 0x001fca00078e0012 */
[----:B------:R0:W-:Y:S01]  /*97d0*/  STG.E.U8 desc[UR36][R8.64], R3 ;  /* 0x0000000308007986 */ /* 0x0001e2000c101124 */
[----:B------:R-:W-:Y:S05]  /*97e0*/  BRA `(.L_x_8694) ;  /* 0x0000000c00407947 */ /* 0x000fea0003800000 */
.L_x_8691:
[----:B------:R-:W-:-:S13]  /*97f0*/  ISETP.NE.AND P0, PT, R0, 0x2, PT ;  /* 0x000000020000780c */ /* 0x000fda0003f05270 */
[----:B------:R-:W-:Y:S05]  /*9800*/  @!P0 BRA `(.L_x_8695) ;  /* 0x0000000000288947 */ /* 0x000fea0003800000 */
[----:B------:R-:W-:-:S13]  /*9810*/  ISETP.NE.AND P0, PT, R0, 0x3, PT ;  /* 0x000000030000780c */ /* 0x000fda0003f05270 */
[----:B------:R-:W-:Y:S05]  /*9820*/  @!P0 BRA `(.L_x_8696) ;  /* 0x0000000000148947 */ /* 0x000fea0003800000 */
[----:B------:R-:W-:-:S13]  /*9830*/  ISETP.NE.AND P0, PT, R0, 0x4, PT ;  /* 0x000000040000780c */ /* 0x000fda0003f05270 */
[----:B------:R-:W-:Y:S05]  /*9840*/  @P0 BRA `(.L_x_8693) ;  /* 0x0000000800d00947 */ /* 0x000fea0003800000 */
[----:B-1----:R-:W0:Y:S02]  /*9850*/  F2I.S64.TRUNC R18, R18 ;  /* 0x0000001200127311 */ /* 0x002e24000020d900 */
[----:B0-----:R0:W-:Y:S01]  /*9860*/  STG.E.64 desc[UR36][R8.64], R18 ;  /* 0x0000001208007986 */ /* 0x0011e2000c101b24 */
[----:B------:R-:W-:Y:S05]  /*9870*/  BRA `(.L_x_8694) ;  /* 0x0000000c001c7947 */ /* 0x000fea0003800000 */
.L_x_8696:
[----:B------:R-:W0:Y:S02]  /*9880*/  F2I.FTZ.TRUNC.NTZ R3, R18 ;  /* 0x0000001200037305 */ /* 0x000e24000021f100 */
[----:B0-----:R0:W-:Y:S01]  /*9890*/  STG.E desc[UR36][R8.64], R3 ;  /* 0x0000000308007986 */ /* 0x0011e2000c101924 */
[----:B------:R-:W-:Y:S05]  /*98a0*/  BRA `(.L_x_8694) ;  /* 0x0000000c00107947 */ /* 0x000fea0003800000 */
.L_x_8695:
[----:B------:R-:W0:Y:S02]  /*98b0*/  F2I.FTZ.TRUNC.NTZ R3, R18 ;  /* 0x0000001200037305 */ /* 0x000e24000021f100 */
[----:B0-----:R0:W-:Y:S01]  /*98c0*/  STG.E.U16 desc[UR36][R8.64], R3 ;  /* 0x0000000308007986 */ /* 0x0011e2000c101524 */
[----:B------:R-:W-:Y:S05]  /*98d0*/  BRA `(.L_x_8694) ;  /* 0x0000000c00047947 */ /* 0x000fea0003800000 */
.L_x_8690:
        /* <DEDUP_REMOVED lines=8> */
.L_x_8698:
[----:B------:R-:W-:-:S05]  /*9960*/  F2FP.F16.F32.PACK_AB R18, RZ, R18 ;  /* 0x00000012ff12723e */ /* 0x000fca00000000ff */
[----:B------:R0:W-:Y:S01]  /*9970*/  STG.E.U16 desc[UR36][R8.64], R18 ;  /* 0x0000001208007986 */ /* 0x0001e2000c101524 */
[----:B------:R-:W-:Y:S05]  /*9980*/  BRA `(.L_x_8694) ;  /* 0x0000000800d87947 */ /* 0x000fea0003800000 */
.L_x_8697:
[----:B------:R-:W-:-:S13]  /*9990*/  ISETP.NE.AND P0, PT, R0, 0x7, PT ;  /* 0x000000070000780c */ /* 0x000fda0003f05270 */
[----:B------:R-:W-:Y:S05]  /*99a0*/  @!P0 BRA `(.L_x_8699) ;  /* 0x00000000002c8947 */ /* 0x000fea0003800000 */
[----:B------:R-:W-:-:S13]  /*99b0*/  ISETP.NE.AND P0, PT, R0, 0x8, PT ;  /* 0x000000080000780c */ /* 0x000fda0003f05270 */
[----:B------:R-:W-:Y:S05]  /*99c0*/  @!P0 BRA `(.L_x_8700) ;  /* 0x0000000000148947 */ /* 0x000fea0003800000 */
[----:B------:R-:W-:-:S13]  /*99d0*/  ISETP.NE.AND P0, PT, R0, 0x9, PT ;  /* 0x000000090000780c */ /* 0x000fda0003f05270 */
[----:B------:R-:W-:Y:S05]  /*99e0*/  @P0 BRA `(.L_x_8693) ;  /* 0x0000000800680947 */ /* 0x000fea0003800000 */
[----:B-1----:R-:W-:-:S05]  /*99f0*/  IMAD.MOV.U32 R19, RZ, RZ, RZ ;  /* 0x000000ffff137224 */ /* 0x002fca00078e00ff */
[----:B------:R4:W-:Y:S01]  /*9a00*/  STG.E.64 desc[UR36][R8.64], R18 ;  /* 0x0000001208007986 */ /* 0x0009e2000c101b24 */
[----:B------:R-:W-:Y:S05]  /*9a10*/  BRA `(.L_x_8694) ;  /* 0x0000000800b47947 */ /* 0x000fea0003800000 */
.L_x_8700:
[----:B------:R-:W-:-:S04]  /*9a20*/  F2FP.F16.F32.PACK_AB R3, RZ, R18 ;  /* 0x00000012ff03723e */ /* 0x000fc800000000ff */
[----:B------:R-:W-:-:S05]  /*9a30*/  PRMT R3, R3, 0x5410, RZ ;  /* 0x0000541003037816 */ /* 0x000fca00000000ff */
[----:B------:R0:W-:Y:S01]  /*9a40*/  STG.E desc[UR36][R8.64], R3 ;  /* 0x0000000308007986 */ /* 0x0001e2000c101924 */
[----:B------:R-:W-:Y:S05]  /*9a50*/  BRA `(.L_x_8694) ;  /* 0x0000000800a47947 */ /* 0x000fea0003800000 */
.L_x_8699:
[----:B------:R-:W-:-:S06]  /*9a60*/  FMUL.FTZ R4, R18, 1 ;  /* 0x3f80000012047820 */ /* 0x000fcc0000410000 */
[----:B------:R-:W0:Y:S02]  /*9a70*/  F2F.F64.F32 R4, R4 ;  /* 0x0000000400047310 */ /* 0x000e240000201800 */
[----:B0-----:R0:W-:Y:S01]  /*9a80*/  STG.E.64 desc[UR36][R8.64], R4 ;  /* 0x0000000408007986 */ /* 0x0011e2000c101b24 */
[----:B------:R-:W-:Y:S05]  /*9a90*/  BRA `(.L_x_8694) ;  /* 0x0000000800947947 */ /* 0x000fea0003800000 */
.L_x_8689:
        /* <DEDUP_REMOVED lines=12> */
.L_x_8703:
[----:B------:R-:W-:Y:S01]  /*9b60*/  FMUL.FTZ R4, R18, 1 ;  /* 0x3f80000012047820 */ /* 0x000fe20000410000 */
[----:B------:R-:W-:-:S05]  /*9b70*/  CS2R R6, SRZ ;  /* 0x0000000000067805 */ /* 0x000fca000001ff00 */
[----:B------:R-:W0:Y:S02]  /*9b80*/  F2F.F64.F32 R4, R4 ;  /* 0x0000000400047310 */ /* 0x000e240000201800 */
[----:B0-----:R0:W-:Y:S01]  /*9b90*/  STG.E.128 desc[UR36][R8.64], R4 ;  /* 0x0000000408007986 */ /* 0x0011e2000c101d24 */
[----:B------:R-:W-:Y:S05]  /*9ba0*/  BRA `(.L_x_8694) ;  /* 0x0000000800507947 */ /* 0x000fea0003800000 */
.L_x_8702:
        /* <DEDUP_REMOVED lines=20> */
.L_x_8707:
[----:B------:R-:W-:Y:S05]  /*9cf0*/  BSYNC B0 ;  /* 0x0000000000007941 */ /* 0x000fea0003800000 */
.L_x_8706:
[----:B------:R-:W-:-:S05]  /*9d00*/  LOP3.LUT R5, R0, R5, RZ, 0xfc, !PT ;  /* 0x0000000500057212 */ /* 0x000fca00078efcff */
[----:B------:R0:W-:Y:S01]  /*9d10*/  STG.E.U8 desc[UR36][R8.64], R5 ;  /* 0x0000000508007986 */ /* 0x0001e2000c101124 */
[----:B------:R-:W-:Y:S05]  /*9d20*/  BRA `(.L_x_8694) ;  /* 0x0000000400f07947 */ /* 0x000fea0003800000 */
.L_x_8705:
        /* <DEDUP_REMOVED lines=12> */
.L_x_8709:
[----:B------:R-:W-:Y:S01]  /*9df0*/  IMAD.MOV.U32 R0, RZ, RZ, 0x7f ;  /* 0x0000007fff007424 */ /* 0x000fe200078e00ff */
[----:B------:R-:W-:-:S04]  /*9e00*/  ISETP.GT.U32.AND P0, PT, R4, 0x7f800000, PT ;  /* 0x7f8000000400780c */ /* 0x000fc80003f04070 */
[----:B------:R-:W-:-:S09]  /*9e10*/  SEL R0, R0, 0x7c, P0 ;  /* 0x0000007c00007807 */ /* 0x000fd20000000000 */
.L_x_8710:
[----:B------:R-:W-:Y:S05]  /*9e20*/  BSYNC B0 ;  /* 0x0000000000007941 */ /* 0x000fea0003800000 */
.L_x_8708:
[----:B------:R-:W-:-:S04]  /*9e30*/  LOP3.LUT R18, R18, 0x80000000, RZ, 0xc0, !PT ;  /* 0x8000000012127812 */ /* 0x000fc800078ec0ff */
[----:B------:R-:W-:-:S04]  /*9e40*/  SHF.R.U32.HI R3, RZ, 0x18, R18 ;  /* 0x00000018ff037819 */ /* 0x000fc80000011612 */
[----:B------:R-:W-:-:S05]  /*9e50*/  LOP3.LUT R3, R0, R3, RZ, 0xfc, !PT ;  /* 0x0000000300037212 */ /* 0x000fca00078efcff */
[----:B------:R0:W-:Y:S01]  /*9e60*/  STG.E.U8 desc[UR36][R8.64], R3 ;  /* 0x0000000308007986 */ /* 0x0001e2000c101124 */
[----:B------:R-:W-:Y:S05]  /*9e70*/  BRA `(.L_x_8694) ;  /* 0x00000004009c7947 */ /* 0x000fea0003800000 */
.L_x_8704:
[----:B------:R-:W-:-:S05]  /*9e80*/  F2FP.BF16.F32.PACK_AB R18, RZ, R18 ;  /* 0x00000012ff12723e */ /* 0x000fca00000010ff */
[----:B------:R0:W-:Y:S01]  /*9e90*/  STG.E.U16 desc[UR36][R8.64], R18 ;  /* 0x0000001208007986 */ /* 0x0001e2000c101524 */
[----:B------:R-:W-:Y:S05]  /*9ea0*/  BRA `(.L_x_8694) ;  /* 0x0000000400907947 */ /* 0x000fea0003800000 */
.L_x_8701:
        /* <DEDUP_REMOVED lines=8> */
[----:B------:R-:W0:Y:S02]  /*9f30*/  F2I.FTZ.U32.TRUNC.NTZ R3, R18 ;  /* 0x0000001200037305 */ /* 0x000e24000021f000 */
[----:B0-----:R0:W-:Y:S01]  /*9f40*/  STG.E.U16 desc[UR36][R8.64], R3 ;  /* 0x0000000308007986 */ /* 0x0011e2000c101524 */
[----:B------:R-:W-:Y:S05]  /*9f50*/  BRA `(.L_x_8694) ;  /* 0x0000000400647947 */ /* 0x000fea0003800000 */
.L_x_8713:
        /* <DEDUP_REMOVED lines=16> */
.L_x_8716:
[----:B------:R-:W-:-:S04]  /*a060*/  LOP3.LUT R18, R18, 0x80000000, RZ, 0xc0, !PT ;  /* 0x8000000012127812 */ /* 0x000fc800078ec0ff */
[----:B------:R-:W-:-:S04]  /*a070*/  SHF.R.U32.HI R3, RZ, 0x18, R18 ;  /* 0x00000018ff037819 */ /* 0x000fc80000011612 */
[----:B------:R-:W-:-:S04]  /*a080*/  LOP3.LUT R0, R0, R3, RZ, 0xfc, !PT ;  /* 0x0000000300007212 */ /* 0x000fc800078efcff */
[----:B------:R-:W-:-:S07]  /*a090*/  PRMT R4, R0, 0x7610, R4 ;  /* 0x0000761000047816 */ /* 0x000fce0000000004 */
.L_x_8715:
[----:B------:R-:W-:Y:S05]  /*a0a0*/  BSYNC B0 ;  /* 0x0000000000007941 */ /* 0x000fea0003800000 */
.L_x_8714:
[----:B------:R0:W-:Y:S01]  /*a0b0*/  STG.E.U8 desc[UR36][R8.64], R4 ;  /* 0x0000000408007986 */ /* 0x0001e2000c101124 */
[----:B------:R-:W-:Y:S05]  /*a0c0*/  BRA `(.L_x_8694) ;  /* 0x0000000400087947 */ /* 0x000fea0003800000 */
.L_x_8712:
        /* <DEDUP_REMOVED lines=16> */
.L_x_8719:
[----:B------:R-:W-:-:S04]  /*a1d0*/  LOP3.LUT R18, R18, 0x80000000, RZ, 0xc0, !PT ;  /* 0x8000000012127812 */ /* 0x000fc800078ec0ff */
[----:B------:R-:W-:-:S04]  /*a1e0*/  SHF.R.U32.HI R3, RZ, 0x18, R18 ;  /* 0x00000018ff037819 */ /* 0x000fc80000011612 */
[----:B------:R-:W-:-:S04]  /*a1f0*/  LOP3.LUT R0, R0, R3, RZ, 0xfc, !PT ;  /* 0x0000000300007212 */ /* 0x000fc800078efcff */
[----:B------:R-:W-:-:S07]  /*a200*/  PRMT R4, R0, 0x7610, R4 ;  /* 0x0000761000047816 */ /* 0x000fce0000000004 */
.L_x_8718:
[----:B------:R-:W-:Y:S05]  /*a210*/  BSYNC B0 ;  /* 0x0000000000007941 */ /* 0x000fea0003800000 */
.L_x_8717:
[----:B------:R0:W-:Y:S01]  /*a220*/  STG.E.U8 desc[UR36][R8.64], R4 ;  /* 0x0000000408007986 */ /* 0x0001e2000c101124 */
[----:B------:R-:W-:Y:S05]  /*a230*/  BRA `(.L_x_8694) ;  /* 0x0000000000ac7947 */ /* 0x000fea0003800000 */
.L_x_8711:
        /* <DEDUP_REMOVED lines=21> */
.L_x_8693:
        /* <DEDUP_REMOVED lines=16> */
.L_x_8722:
[----:B------:R-:W-:Y:S05]  /*a490*/  BRA `(.L_x_8694) ;  /* 0x0000000000147947 */ /* 0x000fea0003800000 */
.L_x_8721:
[----:B-1----:R-:W0:Y:S02]  /*a4a0*/  F2I.U64.TRUNC R18, R18 ;  /* 0x0000001200127311 */ /* 0x002e24000020d800 */
[----:B0-----:R0:W-:Y:S01]  /*a4b0*/  STG.E.64 desc[UR36][R8.64], R18 ;  /* 0x0000001208007986 */ /* 0x0011e2000c101b24 */
[----:B------:R-:W-:Y:S05]  /*a4c0*/  BRA `(.L_x_8694) ;  /* 0x0000000000087947 */ /* 0x000fea0003800000 */
.L_x_8720:
[----:B------:R-:W0:Y:S02]  /*a4d0*/  F2I.FTZ.U32.TRUNC.NTZ R3, R18 ;  /* 0x0000001200037305 */ /* 0x000e24000021f000 */
[----:B0-----:R0:W-:Y:S02]  /*a4e0*/  STG.E desc[UR36][R8.64], R3 ;  /* 0x0000000308007986 */ /* 0x0011e4000c101924 */
.L_x_8694:
[----:B------:R-:W-:-:S05]  /*a4f0*/  VIADD R25, R25, 0x80 ;  /* 0x0000008019197836 */ /* 0x000fca0000000000 */
[----:B------:R-:W-:-:S13]  /*a500*/  ISETP.GE.AND P0, PT, R25, R17, PT ;  /* 0x000000111900720c */ /* 0x000fda0003f06270 */
[----:B------:R-:W-:Y:S05]  /*a510*/  @P0 BRA `(.L_x_8688) ;  /* 0x0000000c00a80947 */ /* 0x000fea0003800000 */
[----:B0---4-:R-:W0:Y:S01]  /*a520*/  LDC.64 R8, c[0x0][0x218] ;  /* 0x00008600ff087b82 */ /* 0x011e220000000a00 */
        /* <DEDUP_REMOVED lines=20> */
.L_x_8726:
[----:B-1----:R-:W0:Y:S02]  /*a670*/  F2I.S64.TRUNC R22, R22 ;  /* 0x0000001600167311 */ /* 0x002e24000020d900 */
[----:B0-----:R-:W-:-:S05]  /*a680*/  IMAD.MOV.U32 R3, RZ, RZ, R22 ;  /* 0x000000ffff037224 */ /* 0x001fca00078e0016 */
[----:B------:R0:W-:Y:S01]  /*a690*/  STG.E.U8 desc[UR36][R8.64], R3 ;  /* 0x0000000308007986 */ /* 0x0001e2000c101124 */
[----:B------:R-:W-:Y:S05]  /*a6a0*/  BRA `(.L_x_8728) ;  /* 0x0000000c00407947 */ /* 0x000fea0003800000 */
.L_x_8725:
        /* <DEDUP_REMOVED lines=9> */
.L_x_8730:
[----:B------:R-:W0:Y:S02]  /*a740*/  F2I.FTZ.TRUNC.NTZ R3, R22 ;  /* 0x0000001600037305 */ /* 0x000e24000021f100 */
[----:B0-----:R0:W-:Y:S01]  /*a750*/  STG.E desc[UR36][R8.64], R3 ;  /* 0x0000000308007986 */ /* 0x0011e2000c101924 */
[----:B------:R-:W-:Y:S05]  /*a760*/  BRA `(.L_x_8728) ;  /* 0x0000000c00107947 */ /* 0x000fea0003800000 */
.L_x_8729:
[----:B------:R-:W0:Y:S02]  /*a770*/  F2I.FTZ.TRUNC.NTZ R3, R22 ;  /* 0x0000001600037305 */ /* 0x000e24000021f100 */
[----:B0-----:R0:W-:Y:S01]  /*a780*/  STG.E.U16 desc[UR36][R8.64], R3 ;  /* 0x0000000308007986 */ /* 0x0011e2000c101524 */
[----:B------:R-:W-:Y:S05]  /*a790*/  BRA `(.L_x_8728) ;  /* 0x0000000c00047947 */ /* 0x000fea0003800000 */
.L_x_8724:
        /* <DEDUP_REMOVED lines=8> */
.L_x_8732:
[----:B------:R-:W-:-:S05]  /*a820*/  F2FP.F16.F32.PACK_AB R22, RZ, R22 ;  /* 0x00000016ff16723e */ /* 0x000fca00000000ff */
[----:B------:R0:W-:Y:S01]  /*a830*/  STG.E.U16 desc[UR36][R8.64], R22 ;  /* 0x0000001608007986 */ /* 0x0001e2000c101524 */
[----:B------:R-:W-:Y:S05]  /*a840*/  BRA `(.L_x_8728) ;  /* 0x0000000800d87947 */ /* 0x000fea0003800000 */
.L_x_8731:
        /* <DEDUP_REMOVED lines=9> */
.L_x_8734:
[----:B------:R-:W-:-:S04]  /*a8e0*/  F2FP.F16.F32.PACK_AB R3, RZ, R22 ;  /* 0x00000016ff03723e */ /* 0x000fc800000000ff */
[----:B------:R-:W-:-:S05]  /*a8f0*/  PRMT R3, R3, 0x5410, RZ ;  /* 0x0000541003037816 */ /* 0x000fca00000000ff */
[----:B------:R0:W-:Y:S01]  /*a900*/  STG.E desc[UR36][R8.64], R3 ;  /* 0x0000000308007986 */ /* 0x0001e2000c101924 */
[----:B------:R-:W-:Y:S05]  /*a910*/  BRA `(.L_x_8728) ;  /* 0x0000000800a47947 */ /* 0x000fea0003800000 */
.L_x_8733:
[----:B------:R-:W-:-:S06]  /*a920*/  FMUL.FTZ R4, R22, 1 ;  /* 0x3f80000016047820 */ /* 0x000fcc0000410000 */
[----:B------:R-:W0:Y:S02]  /*a930*/  F2F.F64.F32 R4, R4 ;  /* 0x0000000400047310 */ /* 0x000e240000201800 */
[----:B0-----:R0:W-:Y:S01]  /*a940*/  STG.E.64 desc[UR36][R8.64], R4 ;  /* 0x0000000408007986 */ /* 0x0011e2000c101b24 */
[----:B------:R-:W-:Y:S05]  /*a950*/  BRA `(.L_x_8728) ;  /* 0x0000000800947947 */ /* 0x000fea0003800000 */
.L_x_8723:
        /* <DEDUP_REMOVED lines=12> */
.L_x_8737:
[----:B------:R-:W-:Y:S01]  /*aa20*/  FMUL.FTZ R4, R22, 1 ;  /* 0x3f80000016047820 */ /* 0x000fe20000410000 */
[----:B------:R-:W-:-:S05]  /*aa30*/  CS2R R6, SRZ ;  /* 0x0000000000067805 */ /* 0x000fca000001ff00 */
[----:B------:R-:W0:Y:S02]  /*aa40*/  F2F.F64.F32 R4, R4 ;  /* 0x0000000400047310 */ /* 0x000e240000201800 */
[----:B0-----:R0:W-:Y:S01]  /*aa50*/  STG.E.128 desc[UR36][R8.64], R4 ;  /* 0x0000000408007986 */ /* 0x0011e2000c101d24 */
[----:B------:R-:W-:Y:S05]  /*aa60*/  BRA `(.L_x_8728) ;  /* 0x0000000800507947 */ /* 0x000fea0003800000 */
.L_x_8736:
        /* <DEDUP_REMOVED lines=20> */
.L_x_8741:
[----:B------:R-:W-:Y:S05]  /*abb0*/  BSYNC B0 ;  /* 0x0000000000007941 */ /* 0x000fea0003800000 */
.L_x_8740:
[----:B------:R-:W-:-:S05]  /*abc0*/  LOP3.LUT R5, R0, R5, RZ, 0xfc, !PT ;  /* 0x0000000500057212 */ /* 0x000fca00078efcff */
[----:B------:R4:W-:Y:S01]  /*abd0*/  STG.E.U8 desc[UR36][R8.64], R5 ;  /* 0x0000000508007986 */ /* 0x0009e2000c101124 */
[----:B------:R-:W-:Y:S05]  /*abe0*/  BRA `(.L_x_8728) ;  /* 0x0000000400f07947 */ /* 0x000fea0003800000 */
.L_x_8739:
        /* <DEDUP_REMOVED lines=12> */
.L_x_8743:
[----:B------:R-:W-:Y:S01]  /*acb0*/  IMAD.MOV.U32 R0, RZ, RZ, 0x7f ;  /* 0x0000007fff007424 */ /* 0x000fe200078e00ff */
[----:B------:R-:W-:-:S04]  /*acc0*/  ISETP.GT.U32.AND P0, PT, R4, 0x7f800000, PT ;  /* 0x7f8000000400780c */ /* 0x000fc80003f04070 */
[----:B------:R-:W-:-:S09]  /*acd0*/  SEL R0, R0, 0x7c, P0 ;  /* 0x0000007c00007807 */ /* 0x000fd20000000000 */
.L_x_8744:
[----:B------:R-:W-:Y:S05]  /*ace0*/  BSYNC B0 ;  /* 0x0000000000007941 */ /* 0x000fea0003800000 */
.L_x_8742:
[----:B------:R-:W-:-:S04]  /*acf0*/  LOP3.LUT R22, R22, 0x80000000, RZ, 0xc0, !PT ;  /* 0x8000000016167812 */ /* 0x000fc800078ec0ff */
[----:B------:R-:W-:-:S04]  /*ad00*/  SHF.R.U32.HI R3, RZ, 0x18, R22 ;  /* 0x00000018ff037819 */ /* 0x000fc80000011616 */
[----:B------:R-:W-:-:S05]  /*ad10*/  LOP3.LUT R3, R0, R3, RZ, 0xfc, !PT ;  /* 0x0000000300037212 */ /* 0x000fca00078efcff */
[----:B------:R0:W-:Y:S01]  /*ad20*/  STG.E.U8 desc[UR36][R8.64], R3 ;  /* 0x0000000308007986 */ /* 0x0001e2000c101124 */
[----:B------:R-:W-:Y:S05]  /*ad30*/  BRA `(.L_x_8728) ;  /* 0x00000004009c7947 */ /* 0x000fea0003800000 */
.L_x_8738:
[----:B------:R-:W-:-:S05]  /*ad40*/  F2FP.BF16.F32.PACK_AB R22, RZ, R22 ;  /* 0x00000016ff16723e */ /* 0x000fca00000010ff */
[----:B------:R0:W-:Y:S01]  /*ad50*/  STG.E.U16 desc[UR36][R8.64], R22 ;  /* 0x0000001608007986 */ /* 0x0001e2000c101524 */
[----:B------:R-:W-:Y:S05]  /*ad60*/  BRA `(.L_x_8728) ;  /* 0x0000000400907947 */ /* 0x000fea0003800000 */
.L_x_8735:
        /* <DEDUP_REMOVED lines=11> */
.L_x_8747:
        /* <DEDUP_REMOVED lines=16> */
.L_x_8750:
[----:B------:R-:W-:-:S04]  /*af20*/  LOP3.LUT R22, R22, 0x80000000, RZ, 0xc0, !PT ;  /* 0x8000000016167812 */ /* 0x000fc800078ec0ff */
[----:B------:R-:W-:-:S04]  /*af30*/  SHF.R.U32.HI R3, RZ, 0x18, R22 ;  /* 0x00000018ff037819 */ /* 0x000fc80000011616 */
[----:B------:R-:W-:-:S04]  /*af40*/  LOP3.LUT R0, R0, R3, RZ, 0xfc, !PT ;  /* 0x0000000300007212 */ /* 0x000fc800078efcff */
[----:B------:R-:W-:-:S07]  /*af50*/  PRMT R4, R0, 0x7610, R4 ;  /* 0x0000761000047816 */ /* 0x000fce0000000004 */
.L_x_8749:
[----:B------:R-:W-:Y:S05]  /*af60*/  BSYNC B0 ;  /* 0x0000000000007941 */ /* 0x000fea0003800000 */
.L_x_8748:
[----:B------:R0:W-:Y:S01]  /*af70*/  STG.E.U8 desc[UR36][R8.64], R4 ;  /* 0x0000000408007986 */ /* 0x0001e2000c101124 */
[----:B------:R-:W-:Y:S05]  /*af80*/  BRA `(.L_x_8728) ;  /* 0x0000000400087947 */ /* 0x000fea0003800000 */
.L_x_8746:
        /* <DEDUP_REMOVED lines=16> */
.L_x_8753:
[----:B------:R-:W-:-:S04]  /*b090*/  LOP3.LUT R22, R22, 0x80000000, RZ, 0xc0, !PT ;  /* 0x8000000016167812 */ /* 0x000fc800078ec0ff */
[----:B------:R-:W-:-:S04]  /*b0a0*/  SHF.R.U32.HI R3, RZ, 0x18, R22 ;  /* 0x00000018ff037819 */ /* 0x000fc80000011616 */
[----:B------:R-:W-:-:S04]  /*b0b0*/  LOP3.LUT R0, R0, R3, RZ, 0xfc, !PT ;  /* 0x0000000300007212 */ /* 0x000fc800078efcff */
[----:B------:R-:W-:-:S07]  /*b0c0*/  PRMT R4, R0, 0x7610, R4 ;  /* 0x0000761000047816 */ /* 0x000fce0000000004 */
.L_x_8752:
[----:B------:R-:W-:Y:S05]  /*b0d0*/  BSYNC B0 ;  /* 0x0000000000007941 */ /* 0x000fea0003800000 */
.L_x_8751:
[----:B------:R0:W-:Y:S01]  /*b0e0*/  STG.E.U8 desc[UR36][R8.64], R4 ;  /* 0x0000000408007986 */ /* 0x0001e2000c101124 */
[----:B------:R-:W-:Y:S05]  /*b0f0*/  BRA `(.L_x_8728) ;  /* 0x0000000000ac7947 */ /* 0x000fea0003800000 */
.L_x_8745:
        /* <DEDUP_REMOVED lines=21> */
.L_x_8727:
        /* <DEDUP_REMOVED lines=16> */
.L_x_8756:
[----:B------:R-:W-:Y:S05]  /*b350*/  BRA `(.L_x_8728) ;  /* 0x0000000000147947 */ /* 0x000fea0003800000 */
.L_x_8755:
[----:B-1----:R-:W0:Y:S02]  /*b360*/  F2I.U64.TRUNC R22, R22 ;  /* 0x0000001600167311 */ /* 0x002e24000020d800 */
[----:B0-----:R0:W-:Y:S01]  /*b370*/  STG.E.64 desc[UR36][R8.64], R22 ;  /* 0x0000001608007986 */ /* 0x0011e2000c101b24 */
[----:B------:R-:W-:Y:S05]  /*b380*/  BRA `(.L_x_8728) ;  /* 0x0000000000087947 */ /* 0x000fea0003800000 */
.L_x_8754:
[----:B------:R-:W0:Y:S02]  /*b390*/  F2I.FTZ.U32.TRUNC.NTZ R3, R22 ;  /* 0x0000001600037305 */ /* 0x000e24000021f000 */
[----:B0-----:R0:W-:Y:S02]  /*b3a0*/  STG.E desc[UR36][R8.64], R3 ;  /* 0x0000000308007986 */ /* 0x0011e4000c101924 */
.L_x_8728:
[----:B------:R-:W-:-:S07]  /*b3b0*/  VIADD R25, R25, 0x80 ;  /* 0x0000008019197836 */ /* 0x000fce0000000000 */
.L_x_8688:
[----:B------:R-:W-:Y:S05]  /*b3c0*/  BSYNC B6 ;  /* 0x0000000000067941 */ /* 0x000fea0003800000 */
.L_x_8687:
[----:B------:R-:W-:-:S13]  /*b3d0*/  ISETP.GE.AND P0, PT, R25, R17, PT ;  /* 0x000000111900720c */ /* 0x000fda0003f06270 */
[----:B------:R-:W-:Y:S05]  /*b3e0*/  @P0 EXIT ;  /* 0x000000000000094d */ /* 0x000fea0003800000 */
[----:B0---4-:R-:W0:Y:S01]  /*b3f0*/  LDC.64 R4, c[0x0][0x218] ;  /* 0x00008600ff047b82 */ /* 0x011e220000000a00 */
        /* <DEDUP_REMOVED lines=16> */
[----:B--2---:R-:W0:Y:S02]  /*b500*/  F2I.FTZ.TRUNC.NTZ R5, R24 ;  /* 0x0000001800057305 */ /* 0x004e24000021f100 */
[----:B0-----:R-:W-:Y:S01]  /*b510*/  STG.E.U8 desc[UR36][R2.64], R5 ;  /* 0x0000000502007986 */ /* 0x001fe2000c101124 */
[----:B------:R-:W-:Y:S05]  /*b520*/  EXIT ;  /* 0x000000000000794d */ /* 0x000fea0003800000 */
.L_x_8760:
[----:B--2---:R-:W0:Y:S02]  /*b530*/  F2I.S64.TRUNC R24, R24 ;  /* 0x0000001800187311 */ /* 0x004e24000020d900 */
[----:B0-----:R-:W-:-:S05]  /*b540*/  IMAD.MOV.U32 R5, RZ, RZ, R24 ;  /* 0x000000ffff057224 */ /* 0x001fca00078e0018 */
[----:B------:R-:W-:Y:S01]  /*b550*/  STG.E.U8 desc[UR36][R2.64], R5 ;  /* 0x0000000502007986 */ /* 0x000fe2000c101124 */
[----:B------:R-:W-:Y:S05]  /*b560*/  EXIT ;  /* 0x000000000000794d */ /* 0x000fea0003800000 */
.L_x_8759:
[----:B------:R-:W-:-:S13]  /*b570*/  ISETP.NE.AND P0, PT, R0, 0x2, PT ;  /* 0x000000020000780c */ /* 0x000fda0003f05270 */
[----:B------:R-:W-:Y:S05]  /*b580*/  @!P0 BRA `(.L_x_8762) ;  /* 0x0000000000288947 */ /* 0x000fea0003800000 */
[----:B------:R-:W-:-:S13]  /*b590*/  ISETP.NE.AND P0, PT, R0, 0x3, PT ;  /* 0x000000030000780c */ /* 0x000fda0003f05270 */
[----:B------:R-:W-:Y:S05]  /*b5a0*/  @!P0 BRA `(.L_x_8763) ;  /* 0x0000000000148947 */ /* 0x000fea0003800000 */
[----:B------:R-:W-:-:S13]  /*b5b0*/  ISETP.NE.AND P0, PT, R0, 0x4, PT ;  /* 0x000000040000780c */ /* 0x000fda0003f05270 */
[----:B------:R-:W-:Y:S05]  /*b5c0*/  @P0 BRA `(.L_x_8761) ;  /* 0x0000000800d00947 */ /* 0x000fea0003800000 */
[----:B--2---:R-:W0:Y:S02]  /*b5d0*/  F2I.S64.TRUNC R24, R24 ;  /* 0x0000001800187311 */ /* 0x004e24000020d900 */
[----:B0-----:R-:W-:Y:S01]  /*b5e0*/  STG.E.64 desc[UR36][R2.64], R24 ;  /* 0x0000001802007986 */ /* 0x001fe2000c101b24 */
[----:B------:R-:W-:Y:S05]  /*b5f0*/  EXIT ;  /* 0x000000000000794d */ /* 0x000fea0003800000 */
.L_x_8763:
[----:B--2---:R-:W0:Y:S02]  /*b600*/  F2I.FTZ.TRUNC.NTZ R5, R24 ;  /* 0x0000001800057305 */ /* 0x004e24000021f100 */
[----:B0-----:R-:W-:Y:S01]  /*b610*/  STG.E desc[UR36][R2.64], R5 ;  /* 0x0000000502007986 */ /* 0x001fe2000c101924 */
[----:B------:R-:W-:Y:S05]  /*b620*/  EXIT ;  /* 0x000000000000794d */ /* 0x000fea0003800000 */
.L_x_8762:
[----:B--2---:R-:W0:Y:S02]  /*b630*/  F2I.FTZ.TRUNC.NTZ R5, R24 ;  /* 0x0000001800057305 */ /* 0x004e24000021f100 */
[----:B0-----:R-:W-:Y:S01]  /*b640*/  STG.E.U16 desc[UR36][R2.64], R5 ;  /* 0x0000000502007986 */ /* 0x001fe2000c101524 */
[----:B------:R-:W-:Y:S05]  /*b650*/  EXIT ;  /* 0x000000000000794d */ /* 0x000fea0003800000 */
.L_x_8758:
[----:B------:R-:W-:-:S13]  /*b660*/  ISETP.GT.AND P0, PT, R0, 0x6, PT ;  /* 0x000000060000780c */ /* 0x000fda0003f04270 */
[----:B------:R-:W-:Y:S05]  /*b670*/  @P0 BRA `(.L_x_8764) ;  /* 0x0000000000240947 */ /* 0x000fea0003800000 */
[----:B------:R-:W-:-:S13]  /*b680*/  ISETP.NE.AND P0, PT, R0, 0x5, PT ;  /* 0x000000050000780c */ /* 0x000fda0003f05270 */
[----:B------:R-:W-:Y:S05]  /*b690*/  @!P0 BRA `(.L_x_8765) ;  /* 0x0000000000108947 */ /* 0x000fea0003800000 */
[----:B------:R-:W-:-:S13]  /*b6a0*/  ISETP.NE.AND P0, PT, R0, 0x6, PT ;  /* 0x000000060000780c */ /* 0x000fda0003f05270 */
[----:B------:R-:W-:Y:S05]  /*b6b0*/  @P0 BRA `(.L_x_8761) ;  /* 0x0000000800940947 */ /* 0x000fea0003800000 */
[----:B--2---:R-:W-:Y:S01]  /*b6c0*/  STG.E desc[UR36][R2.64], R24 ;  /* 0x0000001802007986 */ /* 0x004fe2000c101924 */
[----:B------:R-:W-:Y:S05]  /*b6d0*/  EXIT ;  /* 0x000000000000794d */ /* 0x000fea0003800000 */
.L_x_8765:
[----:B--2---:R-:W-:-:S05]  /*b6e0*/  F2FP.F16.F32.PACK_AB R24, RZ, R24 ;  /* 0x00000018ff18723e */ /* 0x004fca00000000ff */
[----:B------:R-:W-:Y:S01]  /*b6f0*/  STG.E.U16 desc[UR36][R2.64], R24 ;  /* 0x0000001802007986 */ /* 0x000fe2000c101524 */
[----:B------:R-:W-:Y:S05]  /*b700*/  EXIT ;  /* 0x000000000000794d */ /* 0x000fea0003800000 */
.L_x_8764:
[----:B------:R-:W-:-:S13]  /*b710*/  ISETP.NE.AND P0, PT, R0, 0x7, PT ;  /* 0x000000070000780c */ /* 0x000fda0003f05270 */
[----:B------:R-:W-:Y:S05]  /*b720*/  @!P0 BRA `(.L_x_8766) ;  /* 0x00000000002c8947 */ /* 0x000fea0003800000 */
[----:B------:R-:W-:-:S13]  /*b730*/  ISETP.NE.AND P0, PT, R0, 0x8, PT ;  /* 0x000000080000780c */ /* 0x000fda0003f05270 */
[----:B------:R-:W-:Y:S05]  /*b740*/  @!P0 BRA `(.L_x_8767) ;  /* 0x0000000000148947 */ /* 0x000fea0003800000 */
[----:B------:R-:W-:-:S13]  /*b750*/  ISETP.NE.AND P0, PT, R0, 0x9, PT ;  /* 0x000000090000780c */ /* 0x000fda0003f05270 */
[----:B------:R-:W-:Y:S05]  /*b760*/  @P0 BRA `(.L_x_8761) ;  /* 0x0000000800680947 */ /* 0x000fea0003800000 */
[----:B------:R-:W-:-:S05]  /*b770*/  IMAD.MOV.U32 R25, RZ, RZ, RZ ;  /* 0x000000ffff197224 */ /* 0x000fca00078e00ff */
[----:B--2---:R-:W-:Y:S01]  /*b780*/  STG.E.64 desc[UR36][R2.64], R24 ;  /* 0x0000001802007986 */ /* 0x004fe2000c101b24 */
[----:B------:R-:W-:Y:S05]  /*b790*/  EXIT ;  /* 0x000000000000794d */ /* 0x000fea0003800000 */
.L_x_8767:
[----:B--2---:R-:W-:-:S04]  /*b7a0*/  F2FP.F16.F32.PACK_AB R5, RZ, R24 ;  /* 0x00000018ff05723e */ /* 0x004fc800000000ff */
[----:B------:R-:W-:-:S05]  /*b7b0*/  PRMT R5, R5, 0x5410, RZ ;  /* 0x0000541005057816 */ /* 0x000fca00000000ff */
[----:B------:R-:W-:Y:S01]  /*b7c0*/  STG.E desc[UR36][R2.64], R5 ;  /* 0x0000000502007986 */ /* 0x000fe2000c101924 */
[----:B------:R-:W-:Y:S05]  /*b7d0*/  EXIT ;  /* 0x000000000000794d */ /* 0x000fea0003800000 */
.L_x_8766:
[----:B--2---:R-:W-:-:S06]  /*b7e0*/  FMUL.FTZ R4, R24, 1 ;  /* 0x3f80000018047820 */ /* 0x004fcc0000410000 */
[----:B------:R-:W0:Y:S02]  /*b7f0*/  F2F.F64.F32 R4, R4 ;  /* 0x0000000400047310 */ /* 0x000e240000201800 */
[----:B0-----:R-:W-:Y:S01]  /*b800*/  STG.E.64 desc[UR36][R2.64], R4 ;  /* 0x0000000402007986 */ /* 0x001fe2000c101b24 */
[----:B------:R-:W-:Y:S05]  /*b810*/  EXIT ;  /* 0x000000000000794d */ /* 0x000fea0003800000 */
.L_x_8757:
        /* <DEDUP_REMOVED lines=8> */
[----:B--2---:R-:W-:-:S04]  /*b8a0*/  FSETP.NEU.FTZ.AND P0, PT, R24, RZ, PT ;  /* 0x000000ff1800720b */ /* 0x004fc80003f1d000 */
[----:B------:R-:W-:-:S05]  /*b8b0*/  SEL R5, RZ, 0x1, !P0 ;  /* 0x00000001ff057807 */ /* 0x000fca0004000000 */
[----:B------:R-:W-:Y:S01]  /*b8c0*/  STG.E.U8 desc[UR36][R2.64], R5 ;  /* 0x0000000502007986 */ /* 0x000fe2000c101124 */
[----:B------:R-:W-:Y:S05]  /*b8d0*/  EXIT ;  /* 0x000000000000794d */ /* 0x000fea0003800000 */
.L_x_8770:
[----:B--2---:R-:W-:Y:S01]  /*b8e0*/  FMUL.FTZ R4, R24, 1 ;  /* 0x3f80000018047820 */ /* 0x004fe20000410000 */
[----:B------:R-:W-:-:S05]  /*b8f0*/  CS2R R6, SRZ ;  /* 0x0000000000067805 */ /* 0x000fca000001ff00 */
[----:B------:R-:W0:Y:S02]  /*b900*/  F2F.F64.F32 R4, R4 ;  /* 0x0000000400047310 */ /* 0x000e240000201800 */
[----:B0-----:R-:W-:Y:S01]  /*b910*/  STG.E.128 desc[UR36][R2.64], R4 ;  /* 0x0000000402007986 */ /* 0x001fe2000c101d24 */
[----:B------:R-:W-:Y:S05]  /*b920*/  EXIT ;  /* 0x000000000000794d */ /* 0x000fea0003800000 */
.L_x_8769:
[----:B------:R-:W-:-:S13]  /*b930*/  ISETP.NE.AND P0, PT, R0, 0xf, PT ;  /* 0x0000000f0000780c */ /* 0x000fda0003f05270 */
[----:B------:R-:W-:Y:S05]  /*b940*/  @!P0 BRA `(.L_x_8771) ;  /* 0x0000000000ac8947 */ /* 0x000fea0003800000 */
[----:B------:R-:W-:-:S13]  /*b950*/  ISETP.NE.AND P0, PT, R0, 0x17, PT ;  /* 0x000000170000780c */ /* 0x000fda0003f05270 */
[----:B------:R-:W-:Y:S05]  /*b960*/  @!P0 BRA `(.L_x_8772) ;  /* 0x0000000000508947 */ /* 0x000fea0003800000 */
[----:B------:R-:W-:-:S13]  /*b970*/  ISETP.NE.AND P0, PT, R0, 0x18, PT ;  /* 0x000000180000780c */ /* 0x000fda0003f05270 */
[----:B------:R-:W-:Y:S05]  /*b980*/  @P0 BRA `(.L_x_8761) ;  /* 0x0000000400e00947 */ /* 0x000fea0003800000 */
[C---:B--2---:R-:W-:Y:S01]  /*b990*/  LOP3.LUT R4, R24.reuse, 0x7fffffff, RZ, 0xc0, !PT ;  /* 0x7fffffff18047812 */ /* 0x044fe200078ec0ff */
[----:B------:R-:W-:Y:S01]  /*b9a0*/  BSSY B0, `(.L_x_8773) ;  /* 0x000000d000007945 */ /* 0x000fe20003800000 */
        /* <DEDUP_REMOVED lines=12> */
.L_x_8774:
[----:B------:R-:W-:Y:S05]  /*ba70*/  BSYNC B0 ;  /* 0x0000000000007941 */ /* 0x000fea0003800000 */
.L_x_8773:
[----:B------:R-:W-:-:S05]  /*ba80*/  LOP3.LUT R7, R0, R7, RZ, 0xfc, !PT ;  /* 0x0000000700077212 */ /* 0x000fca00078efcff */
[----:B------:R-:W-:Y:S01]  /*ba90*/  STG.E.U8 desc[UR36][R2.64], R7 ;  /* 0x0000000702007986 */ /* 0x000fe2000c101124 */
[----:B------:R-:W-:Y:S05]  /*baa0*/  EXIT ;  /* 0x000000000000794d */ /* 0x000fea0003800000 */
.L_x_8772:
[----:B--2---:R-:W-:Y:S01]  /*bab0*/  LOP3.LUT R4, R24, 0x7fffffff, RZ, 0xc0, !PT ;  /* 0x7fffffff18047812 */ /* 0x004fe200078ec0ff */
[----:B------:R-:W-:Y:S03]  /*bac0*/  BSSY B0, `(.L_x_8775) ;  /* 0x000000e000007945 */ /* 0x000fe60003800000 */
        /* <DEDUP_REMOVED lines=10> */
.L_x_8776:
[----:B------:R-:W-:Y:S01]  /*bb70*/  IMAD.MOV.U32 R0, RZ, RZ, 0x7f ;  /* 0x0000007fff007424 */ /* 0x000fe200078e00ff */
[----:B------:R-:W-:-:S04]  /*bb80*/  ISETP.GT.U32.AND P0, PT, R4, 0x7f800000, PT ;  /* 0x7f8000000400780c */ /* 0x000fc80003f04070 */
[----:B------:R-:W-:-:S09]  /*bb90*/  SEL R0, R0, 0x7c, P0 ;  /* 0x0000007c00007807 */ /* 0x000fd20000000000 */
.L_x_8777:
[----:B------:R-:W-:Y:S05]  /*bba0*/  BSYNC B0 ;  /* 0x0000000000007941 */ /* 0x000fea0003800000 */
.L_x_8775:
[----:B------:R-:W-:-:S04]  /*bbb0*/  LOP3.LUT R24, R24, 0x80000000, RZ, 0xc0, !PT ;  /* 0x8000000018187812 */ /* 0x000fc800078ec0ff */
[----:B------:R-:W-:-:S04]  /*bbc0*/  SHF.R.U32.HI R5, RZ, 0x18, R24 ;  /* 0x00000018ff057819 */ /* 0x000fc80000011618 */
[----:B------:R-:W-:-:S05]  /*bbd0*/  LOP3.LUT R5, R0, R5, RZ, 0xfc, !PT ;  /* 0x0000000500057212 */ /* 0x000fca00078efcff */
[----:B------:R-:W-:Y:S01]  /*bbe0*/  STG.E.U8 desc[UR36][R2.64], R5 ;  /* 0x0000000502007986 */ /* 0x000fe2000c101124 */
[----:B------:R-:W-:Y:S05]  /*bbf0*/  EXIT ;  /* 0x000000000000794d */ /* 0x000fea0003800000 */
.L_x_8771:
[----:B--2---:R-:W-:-:S05]  /*bc00*/  F2FP.BF16.F32.PACK_AB R24, RZ, R24 ;  /* 0x00000018ff18723e */ /* 0x004fca00000010ff */
[----:B------:R-:W-:Y:S01]  /*bc10*/  STG.E.U16 desc[UR36][R2.64], R24 ;  /* 0x0000001802007986 */ /* 0x000fe2000c101524 */
[----:B------:R-:W-:Y:S05]  /*bc20*/  EXIT ;  /* 0x000000000000794d */ /* 0x000fea0003800000 */
.L_x_8768:
        /* <DEDUP_REMOVED lines=8> */
[----:B--2---:R-:W0:Y:S02]  /*bcb0*/  F2I.FTZ.U32.TRUNC.NTZ R5, R24 ;  /* 0x0000001800057305 */ /* 0x004e24000021f000 */
[----:B0-----:R-:W-:Y:S01]  /*bcc0*/  STG.E.U16 desc[UR36][R2.64], R5 ;  /* 0x0000000502007986 */ /* 0x001fe2000c101524 */
[----:B------:R-:W-:Y:S05]  /*bcd0*/  EXIT ;  /* 0x000000000000794d */ /* 0x000fea0003800000 */
.L_x_8780:
[----:B--2---:R-:W-:Y:S01]  /*bce0*/  LOP3.LUT R5, R24, 0x7fffffff, RZ, 0xc0, !PT ;  /* 0x7fffffff18057812 */ /* 0x004fe200078ec0ff */
        /* <DEDUP_REMOVED lines=15> */
.L_x_8783:
[----:B------:R-:W-:-:S04]  /*bde0*/  LOP3.LUT R24, R24, 0x80000000, RZ, 0xc0, !PT ;  /* 0x8000000018187812 */ /* 0x000fc800078ec0ff */
[----:B------:R-:W-:-:S04]  /*bdf0*/  SHF.R.U32.HI R5, RZ, 0x18, R24 ;  /* 0x00000018ff057819 */ /* 0x000fc80000011618 */
[----:B------:R-:W-:-:S04]  /*be00*/  LOP3.LUT R4, R4, R5, RZ, 0xfc, !PT ;  /* 0x0000000504047212 */ /* 0x000fc800078efcff */
[----:B------:R-:W-:-:S07]  /*be10*/  PRMT R0, R4, 0x7610, R0 ;  /* 0x0000761004007816 */ /* 0x000fce0000000000 */
.L_x_8782:
[----:B------:R-:W-:Y:S05]  /*be20*/  BSYNC B0 ;  /* 0x0000000000007941 */ /* 0x000fea0003800000 */
.L_x_8781:
[----:B------:R-:W-:Y:S01]  /*be30*/  STG.E.U8 desc[UR36][R2.64], R0 ;  /* 0x0000000002007986 */ /* 0x000fe2000c101124 */
[----:B------:R-:W-:Y:S05]  /*be40*/  EXIT ;  /* 0x000000000000794d */ /* 0x000fea0003800000 */
.L_x_8779:
        /* <DEDUP_REMOVED lines=16> */
.L_x_8786:
[----:B------:R-:W-:-:S04]  /*bf50*/  LOP3.LUT R24, R24, 0x80000000, RZ, 0xc0, !PT ;  /* 0x8000000018187812 */ /* 0x000fc800078ec0ff */
[----:B------:R-:W-:-:S04]  /*bf60*/  SHF.R.U32.HI R5, RZ, 0x18, R24 ;  /* 0x00000018ff057819 */ /* 0x000fc80000011618 */
[----:B------:R-:W-:-:S04]  /*bf70*/  LOP3.LUT R4, R4, R5, RZ, 0xfc, !PT ;  /* 0x0000000504047212 */ /* 0x000fc800078efcff */
[----:B------:R-:W-:-:S07]  /*bf80*/  PRMT R0, R4, 0x7610, R0 ;  /* 0x0000761004007816 */ /* 0x000fce0000000000 */
.L_x_8785:
[----:B------:R-:W-:Y:S05]  /*bf90*/  BSYNC B0 ;  /* 0x0000000000007941 */ /* 0x000fea0003800000 */
.L_x_8784:
[----:B------:R-:W-:Y:S01]  /*bfa0*/  STG.E.U8 desc[UR36][R2.64], R0 ;  /* 0x0000000002007986 */ /* 0x000fe2000c101124 */
[----:B------:R-:W-:Y:S05]  /*bfb0*/  EXIT ;  /* 0x000000000000794d */ /* 0x000fea0003800000 */
.L_x_8778:
[----:B------:R-:W-:-:S13]  /*bfc0*/  ISETP.NE.AND P0, PT, R0, 0x1c, PT ;  /* 0x0000001c0000780c */ /* 0x000fda0003f05270 */
[----:B------:R-:W-:Y:S05]  /*bfd0*/  @!P0 BRA `(.L_x_8787) ;  /* 0x00000000009c8947 */ /* 0x000fea0003800000 */
[----:B------:R-:W-:-:S13]  /*bfe0*/  ISETP.NE.AND P0, PT, R0, 0x1d, PT ;  /* 0x0000001d0000780c */ /* 0x000fda0003f05270 */
[----:B------:R-:W-:Y:S05]  /*bff0*/  @!P0 BRA `(.L_x_8788) ;  /* 0x0000000000888947 */ /* 0x000fea0003800000 */
[----:B------:R-:W-:-:S13]  /*c000*/  ISETP.NE.AND P0, PT, R0, 0x2c, PT ;  /* 0x0000002c0000780c */ /* 0x000fda0003f05270 */
[----:B------:R-:W-:Y:S05]  /*c010*/  @P0 BRA `(.L_x_8761) ;  /* 0x00000000003c0947 */ /* 0x000fea0003800000 */
        /* <DEDUP_REMOVED lines=15> */
.L_x_8761:
[----:B------:R-:W-:Y:S01]  /*c110*/  MOV R0, 0x0 ;  /* 0x0000000000007802 */ /* 0x000fe20000000f00 */
[----:B------:R-:W-:Y:S01]  /*c120*/  ULDC.64 UR4, c[0x4][0x178] ;  /* 0x01005e0000047ab9 */ /* 0x000fe20000000a00 */
[----:B------:R-:W-:Y:S01]  /*c130*/  ULDC.64 UR6, c[0x4][0x70] ;  /* 0x01001c0000067ab9 */ /* 0x000fe20000000a00 */
[----:B------:R-:W-:Y:S01]  /*c140*/  IMAD.U32 R4, RZ, RZ, UR4 ;  /* 0x00000004ff047e24 */ /* 0x000fe2000f8e00ff */
[----:B------:R0:W4:Y:S01]  /*c150*/  LDC.64 R2, c[0x4][R0] ;  /* 0x0100000000027b82 */ /* 0x0001220000000a00 */
        /* <DEDUP_REMOVED lines=10> */
[----:B-1234-:R-:W-:Y:S05]  /*c200*/  CALL.ABS.NOINC R2 ;  /* 0x0000000002007343 */ /* 0x01efea0003c00000 */
.L_x_8789:
[----:B------:R-:W-:Y:S05]  /*c210*/  EXIT ;  /* 0x000000000000794d */ /* 0x000fea0003800000 */
.L_x_8788:
[----:B--2---:R-:W0:Y:S02]  /*c220*/  F2I.U64.TRUNC R24, R24 ;  /* 0x0000001800187311 */ /* 0x004e24000020d800 */
[----:B0-----:R-:W-:Y:S01]  /*c230*/  STG.E.64 desc[UR36][R2.64], R24 ;  /* 0x0000001802007986 */ /* 0x001fe2000c101b24 */
[----:B------:R-:W-:Y:S05]  /*c240*/  EXIT ;  /* 0x000000000000794d */ /* 0x000fea0003800000 */
.L_x_8787:
[----:B--2---:R-:W0:Y:S02]  /*c250*/  F2I.FTZ.U32.TRUNC.NTZ R5, R24 ;  /* 0x0000001800057305 */ /* 0x004e24000021f000 */
[----:B0-----:R-:W-:Y:S01]  /*c260*/  STG.E desc[UR36][R2.64], R5 ;  /* 0x0000000502007986 */ /* 0x001fe2000c101924 */
[----:B------:R-:W-:Y:S05]  /*c270*/  EXIT ;  /* 0x000000000000794d */ /* 0x000fea0003800000 */
.L_x_8790:
        /* <DEDUP_REMOVED lines=16> */
.L_x_57340:


//--------------------- .text._ZN2at6native18elementwise_kernelILi128ELi2EZNS0_22gpu_kernel_impl_nocastINS0_13BinaryFunctorIfffZZZNS0_16fmod_kernel_cudaERNS_18TensorIteratorBaseEENKUlvE0_clEvENKUlvE0_clEvEUlffE_EEEEvS5_RKT_EUliE_EEviT1_ --------------------------
	.section	.text._ZN2at6native18elementwise_kernelILi128ELi2EZNS0_22gpu_kernel_impl_nocastINS0_13BinaryFunctorIfffZZZNS0_16fmod_kernel_cudaERNS_18TensorIteratorBaseEENKUlvE0_clEvENKUlvE0_clEvEUlffE_EEEEvS5_RKT_EUliE_EEviT1_,"ax",@progbits
	.align	128
        .global         _ZN2at6native18elementwise_kernelILi128ELi2EZNS0_22gpu_kernel_impl_nocastINS0_13BinaryFunctorIfffZZZNS0_16fmod_kernel_cudaERNS_18TensorIteratorBaseEENKUlvE0_clEvENKUlvE0_clEvEUlffE_EEEEvS5_RKT_EUliE_EEviT1_
        .type           _ZN2at6native18elementwise_kernelILi128ELi2EZNS0_22gpu_kernel_impl_nocastINS0_13BinaryFunctorIfffZZZNS0_16fmod_kernel_cudaERNS_18TensorIteratorBaseEENKUlvE0_clEvENKUlvE0_clEvEUlffE_EEEEvS5_RKT_EUliE_EEviT1_,@function
        .size           _ZN2at6native18elementwise_kernelILi128ELi2EZNS0_22gpu_kernel_impl_nocastINS0_13BinaryFunctorIfffZZZNS0_16fmod_kernel_cudaERNS_18TensorIteratorBaseEENKUlvE0_clEvENKUlvE0_clEvEUlffE_EEEEvS5_RKT_EUliE_EEviT1_,(.L_x_57341 - _ZN2at6native18elementwise_kernelILi128ELi2EZNS0_22gpu_kernel_impl_nocastINS0_13BinaryFunctorIfffZZZNS0_16fmod_kernel_cudaERNS_18TensorIteratorBaseEENKUlvE0_clEvENKUlvE0_clEvEUlffE_EEEEvS5_RKT_EUliE_EEviT1_)
        .other          _ZN2at6native18elementwise_kernelILi128ELi2EZNS0_22gpu_kernel_impl_nocastINS0_13BinaryFunctorIfffZZZNS0_16fmod_kernel_cudaERNS_18TensorIteratorBaseEENKUlvE0_clEvENKUlvE0_clEvEUlffE_EEEEvS5_RKT_EUliE_EEviT1_,@"STO_CUDA_ENTRY STV_DEFAULT"
_ZN2at6native18elementwise_kernelILi128ELi2EZNS0_22gpu_kernel_impl_nocastINS0_13BinaryFunctorIfffZZZNS0_16fmod_kernel_cudaERNS_18TensorIteratorBaseEENKUlvE0_clEvENKUlvE0_clEvEUlffE_EEEEvS5_RKT_EUliE_EEviT1_:
.text._ZN2at6native18elementwise_kernelILi128ELi2EZNS0_22gpu_kernel_impl_nocastINS0_13BinaryFunctorIfffZZZNS0_16fmod_kernel_cudaERNS_18TensorIteratorBaseEENKUlvE0_clEvENKUlvE0_clEvEUlffE_EEEEvS5_RKT_EUliE_EEviT1_:
        /* <DEDUP_REMOVED lines=362> */
.L_x_8793:
[----:B------:R-:W-:Y:S01]  /*16a0*/  ULDC.64 UR10, c[0x0][0x488] ;  /* 0x00012200000a7ab9 */ /* 0x000fe20000000a00 */
[----:B------:R-:W-:Y:S01]  /*16b0*/  ULDC.64 UR8, c[0x0][0x480] ;  /* 0x0001200000087ab9 */ /* 0x000fe20000000a00 */
[----:B------:R-:W-:Y:S02]  /*16c0*/  IADD3 R6, P1, R2, UR10, RZ ;  /* 0x0000000a02067c10 */ /* 0x000fe4000ff3e0ff */
[----:B------:R-:W-:Y:S02]  /*16d0*/  IADD3 R8, P0, R0, UR8, RZ ;  /* 0x0000000800087c10 */ /* 0x000fe4000ff1e0ff */
[----:B------:R-:W-:Y:S02]  /*16e0*/  IADD3.X R7, RZ, UR11, RZ, P1, !PT ;  /* 0x0000000bff077c10 */ /* 0x000fe40008ffe4ff */
[----:B------:R-:W-:Y:S01]  /*16f0*/  IADD3.X R9, RZ, UR9, RZ, P0, !PT ;  /* 0x00000009ff097c10 */ /* 0x000fe200087fe4ff */
[----:B------:R-:W-:-:S03]  /*1700*/  ULDC.64 UR8, c[0x0][0x478] ;  /* 0x00011e0000087ab9 */ /* 0x000fc60000000a00 */
[----:B------:R-:W2:Y:S04]  /*1710*/  LDG.E R7, desc[UR4][R6.64] ;  /* 0x0000000406077981 */ /* 0x000ea8000c1e1900 */
[----:B------:R-:W2:Y:S01]  /*1720*/  LDG.E R2, desc[UR4][R8.64] ;  /* 0x0000000408027981 */ /* 0x000ea2000c1e1900 */
[----:B------:R-:W-:Y:S01]  /*1730*/  IADD3 R4, P1, R5, UR8, RZ ;  /* 0x0000000805047c10 */ /* 0x000fe2000ff3e0ff */
[----:B------:R-:W-:Y:S03]  /*1740*/  BSSY B0, `(.L_x_8794) ;  /* 0x0000041000007945 */ /* 0x000fe60003800000 */
[----:B------:R-:W-:Y:S02]  /*1750*/  IADD3.X R5, RZ, UR9, RZ, P1, !PT ;  /* 0x00000009ff057c10 */ /* 0x000fe40008ffe4ff */
[C---:B--2---:R-:W-:Y:S01]  /*1760*/  FSETP.GEU.FTZ.AND P0, PT, |R2|.reuse, |R7|, PT ;  /* 0x400000070200720b */ /* 0x044fe20003f1e200 */
        /* <DEDUP_REMOVED lines=25> */
.L_x_8799:
[----:B------:R-:W-:Y:S01]  /*1900*/  FSETP.GEU.FTZ.AND P0, PT, R9, -R8, PT ;  /* 0x800000080900720b */ /* 0x000fe20003f1e000 */
[----:B------:R-:W-:-:S12]  /*1910*/  FADD.FTZ R0, R0, -1 ;  /* 0xbf80000000007421 */ /* 0x000fd80000010000 */
[----:B------:R-:W-:-:S07]  /*1920*/  @!P0 FADD.FTZ R0, R0, -1 ;  /* 0xbf80000000008421 */ /* 0x000fce0000010000 */
.L_x_8798:
[----:B------:R-:W-:Y:S05]  /*1930*/  BSYNC B2 ;  /* 0x0000000000027941 */ /* 0x000fea0003800000 */
.L_x_8797:
[----:B------:R-:W-:Y:S01]  /*1940*/  FFMA.FTZ R11, -R8, R0, R11 ;  /* 0x00000000080b7223 */ /* 0x000fe2000001010b */
[----:B------:R-:W-:Y:S06]  /*1950*/  BRA `(.L_x_8795) ;  /* 0x00000000007c7947 */ /* 0x000fec0003800000 */
.L_x_8796:
        /* <DEDUP_REMOVED lines=15> */
.L_x_8802:
        /* <DEDUP_REMOVED lines=13> */
.L_x_8801:
[----:B------:R-:W-:Y:S05]  /*1b20*/  BSYNC B2 ;  /* 0x0000000000027941 */ /* 0x000fea0003800000 */
.L_x_8800:
[----:B------:R-:W-:-:S04]  /*1b30*/  FMUL.FTZ R11, R6, 1.1920928955078125e-07 ;  /* 0x34000000060b7820 */ /* 0x000fc80000410000 */
[----:B------:R-:W-:-:S07]  /*1b40*/  FMUL.FTZ R11, R10, R11 ;  /* 0x0000000b0a0b7220 */ /* 0x000fce0000410000 */
.L_x_8795:
[----:B------:R-:W-:Y:S05]  /*1b50*/  BSYNC B0 ;  /* 0x0000000000007941 */ /* 0x000fea0003800000 */
.L_x_8794:
[C---:B------:R-:W-:Y:S02]  /*1b60*/  FSETP.GTU.FTZ.AND P0, PT, |R11|.reuse, +INF , PT ;  /* 0x7f8000000b00780b */ /* 0x040fe40003f1c200 */
[----:B------:R-:W-:Y:S02]  /*1b70*/  LOP3.LUT R2, R11, 0x80000000, R2, 0xb8, !PT ;  /* 0x800000000b027812 */ /* 0x000fe400078eb802 */
[----:B------:R-:W-:Y:S02]  /*1b80*/  IADD3 R3, R3, 0x80, RZ ;  /* 0x0000008003037810 */ /* 0x000fe40007ffe0ff */
[----:B------:R-:W-:-:S05]  /*1b90*/  FSEL R11, R11, R2, P0 ;  /* 0x000000020b0b7208 */ /* 0x000fca0000000000 */
[----:B------:R1:W-:Y:S02]  /*1ba0*/  STG.E desc[UR4][R4.64], R11 ;  /* 0x0000000b04007986 */ /* 0x0003e4000c101904 */
.L_x_8792:
[----:B------:R-:W-:Y:S05]  /*1bb0*/  BSYNC B1 ;  /* 0x0000000000017941 */ /* 0x000fea0003800000 */
.L_x_8791:
[----:B------:R-:W-:-:S13]  /*1bc0*/  ISETP.GE.AND P0, PT, R3, UR6, PT ;  /* 0x0000000603007c0c */ /* 0x000fda000bf06270 */
[----:B------:R-:W-:Y:S05]  /*1bd0*/  @P0 EXIT ;  /* 0x000000000000094d */ /* 0x000fea0003800000 */
        /* <DEDUP_REMOVED lines=353> */
.L_x_8803:
        /* <DEDUP_REMOVED lines=38> */
.L_x_8809:
[----:B------:R-:W-:Y:S01]  /*3450*/  FSETP.GEU.FTZ.AND P0, PT, R9, -R8, PT ;  /* 0x800000080900720b */ /* 0x000fe20003f1e000 */
[----:B------:R-:W-:-:S12]  /*3460*/  FADD.FTZ R0, R0, -1 ;  /* 0xbf80000000007421 */ /* 0x000fd80000010000 */
[----:B------:R-:W-:-:S07]  /*3470*/  @!P0 FADD.FTZ R0, R0, -1 ;  /* 0xbf80000000008421 */ /* 0x000fce0000010000 */
.L_x_8808:
[----:B------:R-:W-:Y:S05]  /*3480*/  BSYNC B1 ;  /* 0x0000000000017941 */ /* 0x000fea0003800000 */
.L_x_8807:
[----:B------:R-:W-:Y:S01]  /*3490*/  FFMA.FTZ R5, -R8, R0, R5 ;  /* 0x0000000008057223 */ /* 0x000fe20000010105 */
[----:B------:R-:W-:Y:S06]  /*34a0*/  BRA `(.L_x_8805) ;  /* 0x00000000007c7947 */ /* 0x000fec0003800000 */
.L_x_8806:
        /* <DEDUP_REMOVED lines=15> */
.L_x_8812:
        /* <DEDUP_REMOVED lines=13> */
.L_x_8811:
[----:B------:R-:W-:Y:S05]  /*3670*/  BSYNC B1 ;  /* 0x0000000000017941 */ /* 0x000fea0003800000 */
.L_x_8810:
[----:B------:R-:W-:-:S04]  /*3680*/  FMUL.FTZ R5, R5, 1.1920928955078125e-07 ;  /* 0x3400000005057820 */ /* 0x000fc80000410000 */
[----:B------:R-:W-:-:S07]  /*3690*/  FMUL.FTZ R5, R10, R5 ;  /* 0x000000050a057220 */ /* 0x000fce0000410000 */
.L_x_8805:
[----:B------:R-:W-:Y:S05]  /*36a0*/  BSYNC B0 ;  /* 0x0000000000007941 */ /* 0x000fea0003800000 */
.L_x_8804:
[C---:B------:R-:W-:Y:S02]  /*36b0*/  FSETP.GTU.FTZ.AND P0, PT, |R5|.reuse, +INF , PT ;  /* 0x7f8000000500780b */ /* 0x040fe40003f1c200 */
[----:B------:R-:W-:-:S04]  /*36c0*/  LOP3.LUT R4, R5, 0x80000000, R4, 0xb8, !PT ;  /* 0x8000000005047812 */ /* 0x000fc800078eb804 */
[----:B------:R-:W-:-:S05]  /*36d0*/  FSEL R5, R5, R4, P0 ;  /* 0x0000000405057208 */ /* 0x000fca0000000000 */
[----:B------:R-:W-:Y:S01]  /*36e0*/  STG.E desc[UR4][R2.64], R5 ;  /* 0x0000000502007986 */ /* 0x000fe2000c101904 */
[----:B------:R-:W-:Y:S05]  /*36f0*/  EXIT ;  /* 0x000000000000794d */ /* 0x000fea0003800000 */
.L_x_8813:
        /* <DEDUP_REMOVED lines=16> */
.L_x_57341:


//--------------------- .text._ZN2at6native27unrolled_elementwise_kernelINS0_13BinaryFunctorIfffZZZNS0_16fmod_kernel_cudaERNS_18TensorIteratorBaseEENKUlvE0_clEvENKUlvE0_clEvEUlffE_EESt5arrayIPcLm3EELi4E23TrivialOffsetCalculatorILi2EjESC_ILi1EjENS0_6memory15LoadWithoutCastENSF_16StoreWithoutCastEEEviT_T0_T2_T3_T4_T5_ --------------------------
	.section	.text._ZN2at6native27unrolled_elementwise_kernelINS0_13BinaryFunctorIfffZZZNS0_16fmod_kernel_cudaERNS_18TensorIteratorBaseEENKUlvE0_clEvENKUlvE0_clEvEUlffE_EESt5arrayIPcLm3EELi4E23TrivialOffsetCalculatorILi2EjESC_ILi1EjENS0_6memory15LoadWithoutCastENSF_16StoreWithoutCastEEEviT_T0_T2_T3_T4_T5_,"ax",@progbits
	.align	128
        .global         _ZN2at6native27unrolled_elementwise_kernelINS0_13BinaryFunctorIfffZZZNS0_16fmod_kernel_cudaERNS_18TensorIteratorBaseEENKUlvE0_clEvENKUlvE0_clEvEUlffE_EESt5arrayIPcLm3EELi4E23TrivialOffsetCalculatorILi2EjESC_ILi1EjENS0_6memory15LoadWithoutCastENSF_16StoreWithoutCastEEEviT_T0_T2_T3_T4_T5_
        .type           _ZN2at6native27unrolled_elementwise_kernelINS0_13BinaryFunctorIfffZZZNS0_16fmod_kernel_cudaERNS_18TensorIteratorBaseEENKUlvE0_clEvENKUlvE0_clEvEUlffE_EESt5arrayIPcLm3EELi4E23TrivialOffsetCalculatorILi2EjESC_ILi1EjENS0_6memory15LoadWithoutCastENSF_16StoreWithoutCastEEEviT_T0_T2_T3_T4_T5_,@function
        .size           _ZN2at6native27unrolled_elementwise_kernelINS0_13BinaryFunctorIfffZZZNS0_16fmod_kernel_cudaERNS_18TensorIteratorBaseEENKUlvE0_clEvENKUlvE0_clEvEUlffE_EESt5arrayIPcLm3EELi4E23TrivialOffsetCalculatorILi2EjESC_ILi1EjENS0_6memory15LoadWithoutCastENSF_16StoreWithoutCastEEEviT_T0_T2_T3_T4_T5_,(.L_x_57342 - _ZN2at6native27unrolled_elementwise_kernelINS0_13BinaryFunctorIfffZZZNS0_16fmod_kernel_cudaERNS_18TensorIteratorBaseEENKUlvE0_clEvENKUlvE0_clEvEUlffE_EESt5arrayIPcLm3EELi4E23TrivialOffsetCalculatorILi2EjESC_ILi1EjENS0_6memory15LoadWithoutCastENSF_16StoreWithoutCastEEEviT_T0_T2_T3_T4_T5_)
        .other          _ZN2at6native27unrolled_elementwise_kernelINS0_13BinaryFunctorIfffZZZNS0_16fmod_kernel_cudaERNS_18TensorIteratorBaseEENKUlvE0_clEvENKUlvE0_clEvEUlffE_EESt5arrayIPcLm3EELi4E23TrivialOffsetCalculatorILi2EjESC_ILi1EjENS0_6memory15LoadWithoutCastENSF_16StoreWithoutCastEEEviT_T0_T2_T3_T4_T5_,@"STO_CUDA_ENTRY STV_DEFAULT"
_ZN2at6native27unrolled_elementwise_kernelINS0_13BinaryFunctorIfffZZZNS0_16fmod_kernel_cudaERNS_18TensorIteratorBaseEENKUlvE0_clEvENKUlvE0_clEvEUlffE_EESt5arrayIPcLm3EELi4E23TrivialOffsetCalculatorILi2EjESC_ILi1EjENS0_6memory15LoadWithoutCastENSF_16StoreWithoutCastEEEviT_T0_T2_T3_T4_T5_:
.text._ZN2at6native27unrolled_elementwise_kernelINS0_13BinaryFunctorIfffZZZNS0_16fmod_kernel_cudaERNS_18TensorIteratorBaseEENKUlvE0_clEvENKUlvE0_clEvEUlffE_EESt5arrayIPcLm3EELi4E23TrivialOffsetCalculatorILi2EjESC_ILi1EjENS0_6memory15LoadWithoutCastENSF_16StoreWithoutCastEEEviT_T0_T2_T3_T4_T5_:
[----:B------:R-:W-:Y:S01]  /*0000*/  LDC R1, c[0x0][0x28] ;  /* 0x00000a00ff017b82 */ /* 0x000fe20000000800 */
[----:B------:R-:W0:Y:S07]  /*0010*/  S2R R18, SR_CTAID.X ;  /* 0x0000000000127919 */ /* 0x000e2e0000002500 */
[----:B------:R-:W0:Y:S01]  /*0020*/  LDC R3, c[0x0][0x210] ;  /* 0x00008400ff037b82 */ /* 0x000e220000000800 */
[----:B------:R-:W-:Y:S01]  /*0030*/  ULDC.64 UR4, c[0x0][0x208] ;  /* 0x0000820000047ab9 */ /* 0x000fe20000000a00 */
[----:B------:R-:W-:Y:S01]  /*0040*/  IMAD.MOV.U32 R0, RZ, RZ, RZ ;  /* 0x000000ffff007224 */ /* 0x000fe200078e00ff */
[----:B------:R-:W1:Y:S01]  /*0050*/  S2R R19, SR_TID.X ;  /* 0x0000000000137919 */ /* 0x000e620000002100 */
[----:B------:R-:W-:Y:S01]  /*0060*/  MOV R22, RZ ;  /* 0x000000ff00167202 */ /* 0x000fe20000000f00 */
        /* <DEDUP_REMOVED lines=12> */
[C---:B0-----:R-:W-:Y:S01]  /*0130*/  @!P2 IMAD.WIDE.U32 R12, R21.reuse, 0x4, R12 ;  /* 0x00000004150ca825 */ /* 0x041fe200078e000c */
[----:B------:R-:W0:Y:S03]  /*0140*/  @!P0 LDC.64 R2, c[0x0][0x228] ;  /* 0x00008a00ff028b82 */ /* 0x000e260000000a00 */
[----:B-1----:R-:W-:Y:S01]  /*0150*/  @!P2 IMAD.WIDE.U32 R14, R21, 0x4, R14 ;  /* 0x00000004150ea825 */ /* 0x002fe200078e000e */
[----:B------:R-:W-:-:S07]  /*0160*/  HFMA2.MMA R21, -RZ, RZ, 0, 0 ;  /* 0x00000000ff157435 */ /* 0x000fce00000001ff */
[C---:B------:R-:W-:Y:S01]  /*0170*/  @!P3 LEA R23, R18.reuse, R25, 0x9 ;  /* 0x000000191217b211 */ /* 0x040fe200078e48ff */
[----:B------:R-:W-:Y:S01]  /*0180*/  @!P3 VIADD R25, R25, 0x80 ;  /* 0x000000801919b836 */ /* 0x000fe20000000000 */
[----:B------:R-:W1:Y:S01]  /*0190*/  @!P3 LDC.64 R4, c[0x0][0x220] ;  /* 0x00008800ff04bb82 */ /* 0x000e620000000a00 */
[----:B------:R-:W5:Y:S01]  /*01a0*/  @!P2 LDG.E R0, desc[UR4][R14.64] ;  /* 0x000000040e00a981 */ /* 0x000f62000c1e1900 */
[----:B--2---:R-:W-:Y:S02]  /*01b0*/  @!P0 IMAD.WIDE.U32 R16, R27, 0x4, R16 ;  /* 0x000000041b108825 */ /* 0x004fe400078e0010 */
[----:B------:R-:W-:Y:S01]  /*01c0*/  ISETP.GE.AND P1, PT, R25, R20, PT ;  /* 0x000000141900720c */ /* 0x000fe20003f26270 */
[----:B------:R2:W5:Y:S03]  /*01d0*/  @!P2 LDG.E R21, desc[UR4][R12.64] ;  /* 0x000000040c15a981 */ /* 0x000566000c1e1900 */
[----:B------:R-:W3:Y:S01]  /*01e0*/  @!P3 LDC.64 R6, c[0x0][0x228] ;  /* 0x00008a00ff06bb82 */ /* 0x000ee20000000a00 */
[----:B------:R4:W5:Y:S08]  /*01f0*/  @!P0 LDG.E R22, desc[UR4][R16.64] ;  /* 0x0000000410168981 */ /* 0x000970000c1e1900 */
[----:B------:R-:W4:Y:S08]  /*0200*/  @!P1 LDC.64 R8, c[0x0][0x220] ;  /* 0x00008800ff089b82 */ /* 0x000f300000000a00 */
[----:B------:R-:W4:Y:S01]  /*0210*/  @!P1 LDC.64 R10, c[0x0][0x228] ;  /* 0x00008a00ff0a9b82 */ /* 0x000f220000000a00 */
[----:B------:R-:W-:-:S02]  /*0220*/  @!P1 IMAD R25, R18, 0x200, R25 ;  /* 0x0000020012199824 */ /* 0x000fc400078e0219 */
[----:B-1----:R-:W-:-:S04]  /*0230*/  @!P3 IMAD.WIDE.U32 R4, R23, 0x4, R4 ;  /* 0x000000041704b825 */ /* 0x002fc800078e0004 */
[----:B---3--:R-:W-:Y:S01]  /*0240*/  @!P3 IMAD.WIDE.U32 R6, R23, 0x4, R6 ;  /* 0x000000041706b825 */ /* 0x008fe200078e0006 */
[----:B------:R-:W-:Y:S01]  /*0250*/  HFMA2.MMA R23, -RZ, RZ, 0, 0 ;  /* 0x00000000ff177435 */ /* 0x000fe200000001ff */
[----:B--2---:R-:W-:Y:S02]  /*0260*/  CS2R R12, SRZ ;  /* 0x00000000000c7805 */ /* 0x004fe4000001ff00 */
[----:B0-----:R-:W-:-:S04]  /*0270*/  @!P0 IMAD.WIDE.U32 R2, R27, 0x4, R2 ;  /* 0x000000041b028825 */ /* 0x001fc800078e0002 */
[----:B----4-:R-:W-:-:S03]  /*0280*/  @!P1 IMAD.WIDE.U32 R8, R25, 0x4, R8 ;  /* 0x0000000419089825 */ /* 0x010fc600078e0008 */
[----:B------:R0:W5:Y:S04]  /*0290*/  @!P3 LDG.E R23, desc[UR4][R4.64] ;  /* 0x000000040417b981 */ /* 0x000168000c1e1900 */
[----:B------:R0:W5:Y:S01]  /*02a0*/  @!P1 LDG.E R12, desc[UR4][R8.64] ;  /* 0x00000004080c9981 */ /* 0x000162000c1e1900 */
[----:B------:R-:W-:Y:S01]  /*02b0*/  @!P1 IMAD.WIDE.U32 R10, R25, 0x4, R10 ;  /* 0x00000004190a9825 */ /* 0x000fe200078e000a */
[----:B------:R-:W-:-:S04]  /*02c0*/  CS2R R24, SRZ ;  /* 0x0000000000187805 */ /* 0x000fc8000001ff00 */
[----:B------:R0:W5:Y:S04]  /*02d0*/  @!P1 LDG.E R13, desc[UR4][R10.64] ;  /* 0x000000040a0d9981 */ /* 0x000168000c1e1900 */
[----:B------:R0:W5:Y:S04]  /*02e0*/  @!P0 LDG.E R25, desc[UR4][R2.64] ;  /* 0x0000000402198981 */ /* 0x000168000c1e1900 */
[----:B------:R0:W5:Y:S01]  /*02f0*/  @!P3 LDG.E R24, desc[UR4][R6.64] ;  /* 0x000000040618b981 */ /* 0x000162000c1e1900 */
[----:B------:R-:W-:Y:S04]  /*0300*/  BSSY B1, `(.L_x_8814) ;  /* 0x0000046000017945 */ /* 0x000fe80003800000 */
[----:B------:R-:W-:Y:S05]  /*0310*/  @P2 BRA `(.L_x_8815) ;  /* 0x0000000400102947 */ /* 0x000fea0003800000 */
[C---:B-----5:R-:W-:Y:S01]  /*0320*/  FSETP.GEU.FTZ.AND P0, PT, |R21|.reuse, |R0|, PT ;  /* 0x400000001500720b */ /* 0x060fe20003f1e200 */
        /* <DEDUP_REMOVED lines=26> */
.L_x_8821:
[----:B------:R-:W-:Y:S01]  /*04d0*/  FSETP.GEU.FTZ.AND P0, PT, R5, -R7, PT ;  /* 0x800000070500720b */ /* 0x000fe20003f1e000 */
[----:B------:R-:W-:-:S12]  /*04e0*/  FADD.FTZ R3, R3, -1 ;  /* 0xbf80000003037421 */ /* 0x000fd80000010000 */
[----:B------:R-:W-:-:S07]  /*04f0*/  @!P0 FADD.FTZ R3, R3, -1 ;  /* 0xbf80000003038421 */ /* 0x000fce0000010000 */
.L_x_8820:
[----:B------:R-:W-:Y:S05]  /*0500*/  BSYNC B2 ;  /* 0x0000000000027941 */ /* 0x000fea0003800000 */
.L_x_8819:
[----:B------:R-:W-:Y:S01]  /*0510*/  FFMA.FTZ R2, -R7, R3, R2 ;  /* 0x0000000307027223 */ /* 0x000fe20000010102 */
[----:B------:R-:W-:Y:S06]  /*0520*/  BRA `(.L_x_8817) ;  /* 0x00000000007c7947 */ /* 0x000fec0003800000 */
.L_x_8818:
        /* <DEDUP_REMOVED lines=15> */
.L_x_8824:
        /* <DEDUP_REMOVED lines=13> */
.L_x_8823:
[----:B------:R-:W-:Y:S05]  /*06f0*/  BSYNC B2 ;  /* 0x0000000000027941 */ /* 0x000fea0003800000 */
.L_x_8822:
[----:B------:R-:W-:-:S04]  /*0700*/  FMUL.FTZ R3, R2, 1.1920928955078125e-07 ;  /* 0x3400000002037820 */ /* 0x000fc80000410000 */
[----:B------:R-:W-:-:S07]  /*0710*/  FMUL.FTZ R2, R6, R3 ;  /* 0x0000000306027220 */ /* 0x000fce0000410000 */
.L_x_8817:
[----:B------:R-:W-:Y:S05]  /*0720*/  BSYNC B0 ;  /* 0x0000000000007941 */ /* 0x000fea0003800000 */
.L_x_8816:
[C---:B------:R-:W-:Y:S02]  /*0730*/  FSETP.GTU.FTZ.AND P0, PT, |R2|.reuse, +INF , PT ;  /* 0x7f8000000200780b */ /* 0x040fe40003f1c200 */
[----:B------:R-:W-:-:S04]  /*0740*/  LOP3.LUT R21, R2, 0x80000000, R21, 0xb8, !PT ;  /* 0x8000000002157812 */ /* 0x000fc800078eb815 */
[----:B------:R-:W-:-:S07]  /*0750*/  FSEL R2, R2, R21, P0 ;  /* 0x0000001502027208 */ /* 0x000fce0000000000 */
.L_x_8815:
[----:B------:R-:W-:Y:S05]  /*0760*/  BSYNC B1 ;  /* 0x0000000000017941 */ /* 0x000fea0003800000 */
.L_x_8814:
[----:B0-----:R-:W-:Y:S01]  /*0770*/  VIADD R3, R19, 0x80 ;  /* 0x0000008013037836 */ /* 0x001fe20000000000 */
[----:B------:R-:W-:Y:S04]  /*0780*/  BSSY B1, `(.L_x_8825) ;  /* 0x0000047000017945 */ /* 0x000fe80003800000 */
[----:B------:R-:W-:-:S13]  /*0790*/  ISETP.GE.AND P0, PT, R3, R20, PT ;  /* 0x000000140300720c */ /* 0x000fda0003f06270 */
[----:B------:R-:W-:Y:S05]  /*07a0*/  @P0 BRA `(.L_x_8826) ;  /* 0x0000000400100947 */ /* 0x000fea0003800000 */
[C---:B-----5:R-:W-:Y:S01]  /*07b0*/  FSETP.GEU.FTZ.AND P0, PT, |R22|.reuse, |R25|, PT ;  /* 0x400000191600720b */ /* 0x060fe20003f1e200 */
[----:B------:R-:W-:Y:S01]  /*07c0*/  BSSY B0, `(.L_x_8827) ;  /* 0x000003f000007945 */ /* 0x000fe20003800000 */
[----:B------:R-:W-:-:S11]  /*07d0*/  FADD.FTZ R5, |R22|, -RZ ;  /* 0x800000ff16057221 */ /* 0x000fd60000010200 */
        /* <DEDUP_REMOVED lines=24> */
.L_x_8832:
[----:B------:R-:W-:Y:S01]  /*0960*/  FSETP.GEU.FTZ.AND P0, PT, R7, -R6, PT ;  /* 0x800000060700720b */ /* 0x000fe20003f1e000 */
[----:B------:R-:W-:-:S12]  /*0970*/  FADD.FTZ R0, R0, -1 ;  /* 0xbf80000000007421 */ /* 0x000fd80000010000 */
[----:B------:R-:W-:-:S07]  /*0980*/  @!P0 FADD.FTZ R0, R0, -1 ;  /* 0xbf80000000008421 */ /* 0x000fce0000010000 */
.L_x_8831:
[----:B------:R-:W-:Y:S05]  /*0990*/  BSYNC B2 ;  /* 0x0000000000027941 */ /* 0x000fea0003800000 */
.L_x_8830:
[----:B------:R-:W-:Y:S01]  /*09a0*/  FFMA.FTZ R5, -R6, R0, R5 ;  /* 0x0000000006057223 */ /* 0x000fe20000010105 */
[----:B------:R-:W-:Y:S06]  /*09b0*/  BRA `(.L_x_8828) ;  /* 0x00000000007c7947 */ /* 0x000fec0003800000 */
.L_x_8829:
        /* <DEDUP_REMOVED lines=15> */
.L_x_8835:
        /* <DEDUP_REMOVED lines=13> */
.L_x_8834:
[----:B------:R-:W-:Y:S05]  /*0b80*/  BSYNC B2 ;  /* 0x0000000000027941 */ /* 0x000fea0003800000 */
.L_x_8833:
[----:B------:R-:W-:-:S04]  /*0b90*/  FMUL.FTZ R5, R5, 1.1920928955078125e-07 ;  /* 0x3400000005057820 */ /* 0x000fc80000410000 */
[----:B------:R-:W-:-:S07]  /*0ba0*/  FMUL.FTZ R5, R4, R5 ;  /* 0x0000000504057220 */ /* 0x000fce0000410000 */
.L_x_8828:
[----:B------:R-:W-:Y:S05]  /*0bb0*/  BSYNC B0 ;  /* 0x0000000000007941 */ /* 0x000fea0003800000 */
.L_x_8827:
[C---:B------:R-:W-:Y:S02]  /*0bc0*/  FSETP.GTU.FTZ.AND P0, PT, |R5|.reuse, +INF , PT ;  /* 0x7f8000000500780b */ /* 0x040fe40003f1c200 */
[----:B------:R-:W-:-:S04]  /*0bd0*/  LOP3.LUT R4, R5, 0x80000000, R22, 0xb8, !PT ;  /* 0x8000000005047812 */ /* 0x000fc800078eb816 */
[----:B------:R-:W-:-:S07]  /*0be0*/  FSEL R4, R5, R4, P0 ;  /* 0x0000000405047208 */ /* 0x000fce0000000000 */
.L_x_8826:
[----:B------:R-:W-:Y:S05]  /*0bf0*/  BSYNC B1 ;  /* 0x0000000000017941 */ /* 0x000fea0003800000 */
.L_x_8825:
[----:B------:R-:W-:Y:S01]  /*0c00*/  IADD3 R5, R19, 0x100, RZ ;  /* 0x0000010013057810 */ /* 0x000fe20007ffe0ff */
[----:B------:R-:W-:Y:S03]  /*0c10*/  BSSY B1, `(.L_x_8836) ;  /* 0x0000047000017945 */ /* 0x000fe60003800000 */
        /* <DEDUP_REMOVED lines=29> */
.L_x_8843:
[----:B------:R-:W-:Y:S01]  /*0df0*/  FSETP.GEU.FTZ.AND P0, PT, R7, -R9, PT ;  /* 0x800000090700720b */ /* 0x000fe20003f1e000 */
[----:B------:R-:W-:-:S12]  /*0e00*/  FADD.FTZ R5, R5, -1 ;  /* 0xbf80000005057421 */ /* 0x000fd80000010000 */
[----:B------:R-:W-:-:S07]  /*0e10*/  @!P0 FADD.FTZ R5, R5, -1 ;  /* 0xbf80000005058421 */ /* 0x000fce0000010000 */
.L_x_8842:
[----:B------:R-:W-:Y:S05]  /*0e20*/  BSYNC B2 ;  /* 0x0000000000027941 */ /* 0x000fea0003800000 */
.L_x_8841:
[----:B------:R-:W-:Y:S01]  /*0e30*/  FFMA.FTZ R0, -R9, R5, R0 ;  /* 0x0000000509007223 */ /* 0x000fe20000010100 */
[----:B------:R-:W-:Y:S06]  /*0e40*/  BRA `(.L_x_8839) ;  /* 0x00000000007c7947 */ /* 0x000fec0003800000 */
.L_x_8840:
        /* <DEDUP_REMOVED lines=15> */
.L_x_8846:
        /* <DEDUP_REMOVED lines=13> */
.L_x_8845:
[----:B------:R-:W-:Y:S05]  /*1010*/  BSYNC B2 ;  /* 0x0000000000027941 */ /* 0x000fea0003800000 */
.L_x_8844:
[----:B------:R-:W-:-:S04]  /*1020*/  FMUL.FTZ R5, R5, 1.1920928955078125e-07 ;  /* 0x3400000005057820 */ /* 0x000fc80000410000 */
[----:B------:R-:W-:-:S07]  /*1030*/  FMUL.FTZ R0, R10, R5 ;  /* 0x000000050a007220 */ /* 0x000fce0000410000 */
.L_x_8839:
[----:B------:R-:W-:Y:S05]  /*1040*/  BSYNC B0 ;  /* 0x0000000000007941 */ /* 0x000fea0003800000 */
.L_x_8838:
[C---:B------:R-:W-:Y:S02]  /*1050*/  FSETP.GTU.FTZ.AND P0, PT, |R0|.reuse, +INF , PT ;  /* 0x7f8000000000780b */ /* 0x040fe40003f1c200 */
[----:B------:R-:W-:-:S04]  /*1060*/  LOP3.LUT R5, R0, 0x80000000, R23, 0xb8, !PT ;  /* 0x8000000000057812 */ /* 0x000fc800078eb817 */
[----:B------:R-:W-:-:S07]  /*1070*/  FSEL R5, R0, R5, P0 ;  /* 0x0000000500057208 */ /* 0x000fce0000000000 */
.L_x_8837:
[----:B------:R-:W-:Y:S05]  /*1080*/  BSYNC B1 ;  /* 0x0000000000017941 */ /* 0x000fea0003800000 */
.L_x_8836:
[----:B------:R-:W-:Y:S01]  /*1090*/  VIADD R7, R19, 0x180 ;  /* 0x0000018013077836 */ /* 0x000fe20000000000 */
[----:B------:R-:W-:Y:S04]  /*10a0*/  BSSY B1, `(.L_x_8847) ;  /* 0x0000047000017945 */ /* 0x000fe80003800000 */
[----:B------:R-:W-:-:S13]  /*10b0*/  ISETP.GE.AND P0, PT, R7, R20, PT ;  /* 0x000000140700720c */ /* 0x000fda0003f06270 */
[----:B------:R-:W-:Y:S05]  /*10c0*/  @P0 BRA `(.L_x_8848) ;  /* 0x0000000400100947 */ /* 0x000fea0003800000 */
[C---:B-----5:R-:W-:Y:S01]  /*10d0*/  FSETP.GEU.FTZ.AND P0, PT, |R12|.reuse, |R13|, PT ;  /* 0x4000000d0c00720b */ /* 0x060fe20003f1e200 */
        /* <DEDUP_REMOVED lines=26> */
.L_x_8854:
[----:B------:R-:W-:Y:S01]  /*1280*/  FSETP.GEU.FTZ.AND P0, PT, R9, -R8, PT ;  /* 0x800000080900720b */ /* 0x000fe20003f1e000 */
[----:B------:R-:W-:-:S12]  /*1290*/  FADD.FTZ R0, R0, -1 ;  /* 0xbf80000000007421 */ /* 0x000fd80000010000 */
[----:B------:R-:W-:-:S07]  /*12a0*/  @!P0 FADD.FTZ R0, R0, -1 ;  /* 0xbf80000000008421 */ /* 0x000fce0000010000 */
.L_x_8853:
[----:B------:R-:W-:Y:S05]  /*12b0*/  BSYNC B2 ;  /* 0x0000000000027941 */ /* 0x000fea0003800000 */
.L_x_8852:
[----:B------:R-:W-:Y:S01]  /*12c0*/  FFMA.FTZ R7, -R8, R0, R7 ;  /* 0x0000000008077223 */ /* 0x000fe20000010107 */
[----:B------:R-:W-:Y:S06]  /*12d0*/  BRA `(.L_x_8850) ;  /* 0x00000000007c7947 */ /* 0x000fec0003800000 */
.L_x_8851:
        /* <DEDUP_REMOVED lines=15> */
.L_x_8857:
        /* <DEDUP_REMOVED lines=13> */
.L_x_8856:
[----:B------:R-:W-:Y:S05]  /*14a0*/  BSYNC B2 ;  /* 0x0000000000027941 */ /* 0x000fea0003800000 */
.L_x_8855:
[----:B------:R-:W-:-:S04]  /*14b0*/  FMUL.FTZ R7, R6, 1.1920928955078125e-07 ;  /* 0x3400000006077820 */ /* 0x000fc80000410000 */
[----:B------:R-:W-:-:S07]  /*14c0*/  FMUL.FTZ R7, R10, R7 ;  /* 0x000000070a077220 */ /* 0x000fce0000410000 */
.L_x_8850:
[----:B------:R-:W-:Y:S05]  /*14d0*/  BSYNC B0 ;  /* 0x0000000000007941 */ /* 0x000fea0003800000 */
.L_x_8849:
[C---:B------:R-:W-:Y:S02]  /*14e0*/  FSETP.GTU.FTZ.AND P0, PT, |R7|.reuse, +INF , PT ;  /* 0x7f8000000700780b */ /* 0x040fe40003f1c200 */
[----:B------:R-:W-:-:S04]  /*14f0*/  LOP3.LUT R12, R7, 0x80000000, R12, 0xb8, !PT ;  /* 0x80000000070c7812 */ /* 0x000fc800078eb80c */
[----:B------:R-:W-:-:S07]  /*1500*/  FSEL R9, R7, R12, P0 ;  /* 0x0000000c07097208 */ /* 0x000fce0000000000 */
.L_x_8848:
[----:B------:R-:W-:Y:S05]  /*1510*/  BSYNC B1 ;  /* 0x0000000000017941 */ /* 0x000fea0003800000 */
.L_x_8847:
        /* <DEDUP_REMOVED lines=8> */
[----:B------:R1:W-:Y:S04]  /*15a0*/  STG.E desc[UR4][R6.64], R2 ;  /* 0x0000000206007986 */ /* 0x0003e8000c101904 */
[----:B------:R-:W-:-:S13]  /*15b0*/  ISETP.GE.AND P0, PT, R19, R20, PT ;  /* 0x000000141300720c */ /* 0x000fda0003f06270 */
[----:B------:R-:W-:Y:S05]  /*15c0*/  @P0 BREAK B1 ;  /* 0x0000000000010942 */ /* 0x000fea0003800000 */
[----:B-1----:R-:W-:Y:S05]  /*15d0*/  @P0 BRA `(.L_x_8861) ;  /* 0x0000000000300947 */ /* 0x002fea0003800000 */
[----:B------:R-:W1:Y:S01]  /*15e0*/  LDC.64 R2, c[0x0][0x218] ;  /* 0x00008600ff027b82 */ /* 0x000e620000000a00 */
[----:B------:R-:W-:Y:S01]  /*15f0*/  LEA R7, R18, R19, 0x9 ;  /* 0x0000001312077211 */ /* 0x000fe200078e48ff */
[----:B------:R-:W-:-:S04]  /*1600*/  VIADD R19, R19, 0x80 ;  /* 0x0000008013137836 */ /* 0x000fc80000000000 */
[----:B-1----:R-:W-:-:S05]  /*1610*/  IMAD.WIDE.U32 R2, R7, 0x4, R2 ;  /* 0x0000000407027825 */ /* 0x002fca00078e0002 */
[----:B------:R1:W-:Y:S02]  /*1620*/  STG.E desc[UR4][R2.64], R4 ;  /* 0x0000000402007986 */ /* 0x0003e4000c101904 */
.L_x_8860:
[----:B------:R-:W-:Y:S05]  /*1630*/  BSYNC B1 ;  /* 0x0000000000017941 */ /* 0x000fea0003800000 */
.L_x_8859:
[----:B------:R-:W-:-:S13]  /*1640*/  ISETP.GE.AND P0, PT, R19, R20, PT ;  /* 0x000000141300720c */ /* 0x000fda0003f06270 */
[----:B-1----:R-:W1:Y:S01]  /*1650*/  @!P0 LDC.64 R2, c[0x0][0x218] ;  /* 0x00008600ff028b82 */ /* 0x002e620000000a00 */
[----:B------:R-:W-:Y:S01]  /*1660*/  @!P0 LEA R7, R18, R19, 0x9 ;  /* 0x0000001312078211 */ /* 0x000fe200078e48ff */
[----:B------:R-:W-:-:S04]  /*1670*/  @!P0 VIADD R19, R19, 0x80 ;  /* 0x0000008013138836 */ /* 0x000fc80000000000 */
[----:B-1----:R-:W-:-:S05]  /*1680*/  @!P0 IMAD.WIDE.U32 R2, R7, 0x4, R2 ;  /* 0x0000000407028825 */ /* 0x002fca00078e0002 */
[----:B------:R1:W-:Y:S02]  /*1690*/  @!P0 STG.E desc[UR4][R2.64], R5 ;  /* 0x0000000502008986 */ /* 0x0003e4000c101904 */
.L_x_8861:
[----:B------:R-:W-:Y:S05]  /*16a0*/  BSYNC B0 ;  /* 0x0000000000007941 */ /* 0x000fea0003800000 */
.L_x_8858:
[----:B------:R-:W-:Y:S05]  /*16b0*/  WARPSYNC.ALL ;  /* 0x0000000000007948 */ /* 0x000fea0003800000 */
[----:B------:R-:W-:-:S13]  /*16c0*/  ISETP.GE.AND P0, PT, R19, R20, PT ;  /* 0x000000141300720c */ /* 0x000fda0003f06270 */
[----:B------:R-:W-:Y:S05]  /*16d0*/  @P0 EXIT ;  /* 0x000000000000094d */ /* 0x000fea0003800000 */
[----:B-1----:R-:W1:Y:S01]  /*16e0*/  LDC.64 R2, c[0x0][0x218] ;  /* 0x00008600ff027b82 */ /* 0x002e620000000a00 */
[----:B------:R-:W-:-:S05]  /*16f0*/  LEA R19, R18, R19, 0x9 ;  /* 0x0000001312137211 */ /* 0x000fca00078e48ff */
[----:B-1----:R-:W-:-:S05]  /*1700*/  IMAD.WIDE.U32 R2, R19, 0x4, R2 ;  /* 0x0000000413027825 */ /* 0x002fca00078e0002 */
[----:B------:R-:W-:Y:S01]  /*1710*/  STG.E desc[UR4][R2.64], R9 ;  /* 0x0000000902007986 */ /* 0x000fe2000c101904 */
[----:B------:R-:W-:Y:S05]  /*1720*/  EXIT ;  /* 0x000000000000794d */ /* 0x000fea0003800000 */
.L_x_8862:
        /* <DEDUP_REMOVED lines=13> */
.L_x_57342:


//--------------------- .text._ZN2at6native29vectorized_elementwise_kernelILi2ENS0_13BinaryFunctorIfffZZZNS0_16fmod_kernel_cudaERNS_18TensorIteratorBaseEENKUlvE0_clEvENKUlvE0_clEvEUlffE_EESt5arrayIPcLm3EEEEviT0_T1_ --------------------------
	.section	.text._ZN2at6native29vectorized_elementwise_kernelILi2ENS0_13BinaryFunctorIfffZZZNS0_16fmod_kernel_cudaERNS_18TensorIteratorBaseEENKUlvE0_clEvENKUlvE0_clEvEUlffE_EESt5arrayIPcLm3EEEEviT0_T1_,"ax",@progbits
	.align	128
        .global         _ZN2at6native29vectorized_elementwise_kernelILi2ENS0_13BinaryFunctorIfffZZZNS0_16fmod_kernel_cudaERNS_18TensorIteratorBaseEENKUlvE0_clEvENKUlvE0_clEvEUlffE_EESt5arrayIPcLm3EEEEviT0_T1_
        .type           _ZN2at6native29vectorized_elementwise_kernelILi2ENS0_13BinaryFunctorIfffZZZNS0_16fmod_kernel_cudaERNS_18TensorIteratorBaseEENKUlvE0_clEvENKUlvE0_clEvEUlffE_EESt5arrayIPcLm3EEEEviT0_T1_,@function
        .size           _ZN2at6native29vectorized_elementwise_kernelILi2ENS0_13BinaryFunctorIfffZZZNS0_16fmod_kernel_cudaERNS_18TensorIteratorBaseEENKUlvE0_clEvENKUlvE0_clEvEUlffE_EESt5arrayIPcLm3EEEEviT0_T1_,(.L_x_57343 - _ZN2at6native29vectorized_elementwise_kernelILi2ENS0_13BinaryFunctorIfffZZZNS0_16fmod_kernel_cudaERNS_18TensorIteratorBaseEENKUlvE0_clEvENKUlvE0_clEvEUlffE_EESt5arrayIPcLm3EEEEviT0_T1_)
        .other          _ZN2at6native29vectorized_elementwise_kernelILi2ENS0_13BinaryFunctorIfffZZZNS0_16fmod_kernel_cudaERNS_18TensorIteratorBaseEENKUlvE0_clEvENKUlvE0_clEvEUlffE_EESt5arrayIPcLm3EEEEviT0_T1_,@"STO_CUDA_ENTRY STV_DEFAULT"
_ZN2at6native29vectorized_elementwise_kernelILi2ENS0_13BinaryFunctorIfffZZZNS0_16fmod_kernel_cudaERNS_18TensorIteratorBaseEENKUlvE0_clEvENKUlvE0_clEvEUlffE_EESt5arrayIPcLm3EEEEviT0_T1_:
.text._ZN2at6native29vectorized_elementwise_kernelILi2ENS0_13BinaryFunctorIfffZZZNS0_16fmod_kernel_cudaERNS_18TensorIteratorBaseEENKUlvE0_clEvENKUlvE0_clEvEUlffE_EESt5arrayIPcLm3EEEEviT0_T1_:
        /* <DEDUP_REMOVED lines=14> */
[----:B------:R-:W2:Y:S04]  /*00e0*/  LDG.E.64 R8, desc[UR4][R22.64] ;  /* 0x0000000416087981 */ /* 0x000ea8000c1e1b00 */
[----:B------:R0:W5:Y:S01]  /*00f0*/  LDG.E.64 R14, desc[UR4][R22.64+0x400] ;  /* 0x00040004160e7981 */ /* 0x000162000c1e1b00 */
[----:B------:R-:W-:-:S03]  /*0100*/  IMAD.WIDE.U32 R24, R5, 0x8, R6 ;  /* 0x0000000805187825 */ /* 0x000fc600078e0006 */
[----:B------:R0:W5:Y:S04]  /*0110*/  LDG.E.64 R10, desc[UR4][R22.64+0x800] ;  /* 0x00080004160a7981 */ /* 0x000168000c1e1b00 */
[----:B------:R-:W2:Y:S04]  /*0120*/  LDG.E.64 R18, desc[UR4][R24.64] ;  /* 0x0000000418127981 */ /* 0x000ea8000c1e1b00 */
[----:B------:R0:W5:Y:S04]  /*0130*/  LDG.E.64 R2, desc[UR4][R22.64+0xc00] ;  /* 0x000c000416027981 */ /* 0x000168000c1e1b00 */
[----:B------:R0:W5:Y:S04]  /*0140*/  LDG.E.64 R16, desc[UR4][R24.64+0x400] ;  /* 0x0004000418107981 */ /* 0x000168000c1e1b00 */
[----:B------:R0:W5:Y:S04]  /*0150*/  LDG.E.64 R12, desc[UR4][R24.64+0x800] ;  /* 0x00080004180c7981 */ /* 0x000168000c1e1b00 */
[----:B------:R0:W5:Y:S01]  /*0160*/  LDG.E.64 R6, desc[UR4][R24.64+0xc00] ;  /* 0x000c000418067981 */ /* 0x000162000c1e1b00 */
[----:B------:R-:W-:Y:S01]  /*0170*/  BSSY B0, `(.L_x_8864) ;  /* 0x0000043000007945 */ /* 0x000fe20003800000 */
[C---:B--2---:R-:W-:Y:S01]  /*0180*/  FSETP.GEU.FTZ.AND P0, PT, |R8|.reuse, |R18|, PT ;  /* 0x400000120800720b */ /* 0x044fe20003f1e200 */
        /* <DEDUP_REMOVED lines=25> */
.L_x_8869:
[----:B------:R-:W-:Y:S01]  /*0320*/  FSETP.GEU.FTZ.AND P0, PT, R23, -R0, PT ;  /* 0x800000001700720b */ /* 0x000fe20003f1e000 */
[----:B------:R-:W-:-:S12]  /*0330*/  FADD.FTZ R20, R20, -1 ;  /* 0xbf80000014147421 */ /* 0x000fd80000010000 */
[----:B------:R-:W-:-:S07]  /*0340*/  @!P0 FADD.FTZ R20, R20, -1 ;  /* 0xbf80000014148421 */ /* 0x000fce0000010000 */
.L_x_8868:
[----:B------:R-:W-:Y:S05]  /*0350*/  BSYNC B1 ;  /* 0x0000000000017941 */ /* 0x000fea0003800000 */
.L_x_8867:
[----:B------:R-:W-:Y:S01]  /*0360*/  FFMA.FTZ R21, -R0, R20, R21 ;  /* 0x0000001400157223 */ /* 0x000fe20000010115 */
[----:B------:R-:W-:Y:S06]  /*0370*/  BRA `(.L_x_8865) ;  /* 0x0000000000887947 */ /* 0x000fec0003800000 */
.L_x_8866:
        /* <DEDUP_REMOVED lines=9> */
[----:B------:R-:W-:Y:S01]  /*0410*/  LOP3.LUT R20, R0, 0xff800000, RZ, 0xc0, !PT ;  /* 0xff80000000147812 */ /* 0x000fe200078ec0ff */
[----:B------:R-:W-:-:S03]  /*0420*/  IMAD.MOV.U32 R23, RZ, RZ, R21 ;  /* 0x000000ffff177224 */ /* 0x000fc600078e0015 */
[----:B------:R-:W-:-:S07]  /*0430*/  FSEL R18, R20, +QNAN , !P0 ;  /* 0x7fffffff14127808 */ /* 0x000fce0004000000 */
[----:B------:R-:W-:Y:S05]  /*0440*/  @!P1 BRA `(.L_x_8871) ;  /* 0x0000000000489947 */ /* 0x000fea0003800000 */
[----:B------:R-:W-:Y:S01]  /*0450*/  LOP3.LUT R20, R0, 0x7fffff, RZ, 0xc0, !PT ;  /* 0x007fffff00147812 */ /* 0x000fe200078ec0ff */
[----:B------:R-:W-:Y:S01]  /*0460*/  IMAD.MOV.U32 R23, RZ, RZ, R21 ;  /* 0x000000ffff177224 */ /* 0x000fe200078e0015 */
[----:B------:R-:W-:Y:S02]  /*0470*/  MOV R21, R22 ;  /* 0x0000001600157202 */ /* 0x000fe40000000f00 */
[----:B------:R-:W-:-:S04]  /*0480*/  LOP3.LUT R20, R20, 0x3f800000, RZ, 0xfc, !PT ;  /* 0x3f80000014147812 */ /* 0x000fc800078efcff */
[----:B------:R0:W1:Y:S03]  /*0490*/  MUFU.RCP R0, R20 ;  /* 0x0000001400007308 */ /* 0x0000660000001000 */
.L_x_8872:
        /* <DEDUP_REMOVED lines=13> */
.L_x_8871:
[----:B------:R-:W-:Y:S05]  /*0570*/  BSYNC B1 ;  /* 0x0000000000017941 */ /* 0x000fea0003800000 */
.L_x_8870:
[----:B------:R-:W-:-:S04]  /*0580*/  FMUL.FTZ R23, R23, 1.1920928955078125e-07 ;  /* 0x3400000017177820 */ /* 0x000fc80000410000 */
[----:B------:R-:W-:-:S07]  /*0590*/  FMUL.FTZ R21, R18, R23 ;  /* 0x0000001712157220 */ /* 0x000fce0000410000 */
.L_x_8865:
[----:B------:R-:W-:Y:S05]  /*05a0*/  BSYNC B0 ;  /* 0x0000000000007941 */ /* 0x000fea0003800000 */
.L_x_8864:
[----:B------:R-:W-:Y:S01]  /*05b0*/  FSETP.GEU.FTZ.AND P1, PT, |R9|, |R19|, PT ;  /* 0x400000130900720b */ /* 0x000fe20003f3e200 */
[----:B------:R-:W-:Y:S01]  /*05c0*/  BSSY B0, `(.L_x_8873) ;  /* 0x0000046000007945 */ /* 0x000fe20003800000 */
[----:B------:R-:W-:Y:S01]  /*05d0*/  FSETP.GTU.FTZ.AND P0, PT, |R21|, +INF , PT ;  /* 0x7f8000001500780b */ /* 0x000fe20003f1c200 */
[----:B------:R-:W-:Y:S01]  /*05e0*/  FADD.FTZ R18, |R9|, -RZ ;  /* 0x800000ff09127221 */ /* 0x000fe20000010200 */
[----:B------:R-:W-:-:S04]  /*05f0*/  LOP3.LUT R8, R21, 0x80000000, R8, 0xb8, !PT ;  /* 0x8000000015087812 */ /* 0x000fc800078eb808 */
[----:B------:R-:W-:-:S05]  /*0600*/  FSEL R8, R21, R8, P0 ;  /* 0x0000000815087208 */ /* 0x000fca0000000000 */
        /* <DEDUP_REMOVED lines=24> */
.L_x_8878:
[----:B------:R-:W-:Y:S01]  /*0790*/  FSETP.GEU.FTZ.AND P0, PT, R20, -R21, PT ;  /* 0x800000151400720b */ /* 0x000fe20003f1e000 */
[----:B------:R-:W-:-:S12]  /*07a0*/  FADD.FTZ R25, R25, -1 ;  /* 0xbf80000019197421 */ /* 0x000fd80000010000 */
[----:B------:R-:W-:-:S07]  /*07b0*/  @!P0 FADD.FTZ R25, R25, -1 ;  /* 0xbf80000019198421 */ /* 0x000fce0000010000 */
.L_x_8877:
[----:B------:R-:W-:Y:S05]  /*07c0*/  BSYNC B1 ;  /* 0x0000000000017941 */ /* 0x000fea0003800000 */
.L_x_8876:
[----:B------:R-:W-:Y:S01]  /*07d0*/  FFMA.FTZ R18, -R21, R25, R18 ;  /* 0x0000001915127223 */ /* 0x000fe20000010112 */
[----:B------:R-:W-:Y:S06]  /*07e0*/  BRA `(.L_x_8874) ;  /* 0x00000000008c7947 */ /* 0x000fec0003800000 */
.L_x_8875:
[----:B------:R-:W-:Y:S01]  /*07f0*/  IADD3 R0, R21, -0xb800000, RZ ;  /* 0xf480000015007810 */ /* 0x000fe20007ffe0ff */
[----:B------:R-:W-:Y:S01]  /*0800*/  BSSY B1, `(.L_x_8879) ;  /* 0x000001f000017945 */ /* 0x000fe20003800000 */
[----:B------:R-:W-:Y:S02]  /*0810*/  FSETP.GT.FTZ.AND P0, PT, |R19|, RZ, PT ;  /* 0x000000ff1300720b */ /* 0x000fe40003f14200 */
[----:B------:R-:W-:Y:S02]  /*0820*/  LOP3.LUT R23, R0, 0xff800000, RZ, 0xc0, !PT ;  /* 0xff80000000177812 */ /* 0x000fe400078ec0ff */
[C---:B------:R-:W-:Y:S02]  /*0830*/  LOP3.LUT R0, R18.reuse, 0x7fffff, RZ, 0xc0, !PT ;  /* 0x007fffff12007812 */ /* 0x040fe400078ec0ff */
[C---:B------:R-:W-:Y:S01]  /*0840*/  ISETP.GT.U32.OR P0, PT, R18.reuse, 0x7f7fffff, !P0 ;  /* 0x7f7fffff1200780c */ /* 0x040fe20004704470 */
[----:B------:R-:W-:Y:S01]  /*0850*/  IMAD.IADD R23, R18, 0x1, -R23 ;  /* 0x0000000112177824 */ /* 0x000fe200078e0a17 */
[----:B0-----:R-:W-:-:S02]  /*0860*/  LOP3.LUT R20, R0, 0x3f800000, RZ, 0xfc, !PT ;  /* 0x3f80000000147812 */ /* 0x001fc400078efcff */
[----:B------:R-:W-:Y:S02]  /*0870*/  LOP3.LUT R18, R21, 0xff800000, RZ, 0xc0, !PT ;  /* 0xff80000015127812 */ /* 0x000fe400078ec0ff */
[----:B------:R-:W-:Y:S01]  /*0880*/  LOP3.LUT P1, R23, R23, 0xff800000, RZ, 0xc0, !PT ;  /* 0xff80000017177812 */ /* 0x000fe2000782c0ff */
[----:B------:R-:W-:Y:S01]  /*0890*/  IMAD.MOV.U32 R22, RZ, RZ, R20 ;  /* 0x000000ffff167224 */ /* 0x000fe200078e0014 */
[----:B------:R-:W-:-:S11]  /*08a0*/  FSEL R18, R18, +QNAN , !P0 ;  /* 0x7fffffff12127808 */ /* 0x000fd60004000000 */
[----:B------:R-:W-:Y:S05]  /*08b0*/  @!P1 BRA `(.L_x_8880) ;  /* 0x00000000004c9947 */ /* 0x000fea0003800000 */
[----:B------:R-:W-:Y:S02]  /*08c0*/  LOP3.LUT R19, R21, 0x7fffff, RZ, 0xc0, !PT ;  /* 0x007fffff15137812 */ /* 0x000fe400078ec0ff */
[----:B------:R-:W-:Y:S01]  /*08d0*/  MOV R21, R20 ;  /* 0x0000001400157202 */ /* 0x000fe20000000f00 */
[----:B------:R-:W-:Y:S01]  /*08e0*/  IMAD.MOV.U32 R20, RZ, RZ, R23 ;  /* 0x000000ffff147224 */ /* 0x000fe200078e0017 */
[----:B------:R-:W-:-:S04]  /*08f0*/  LOP3.LUT R19, R19, 0x3f800000, RZ, 0xfc, !PT ;  /* 0x3f80000013137812 */ /* 0x000fc800078efcff */
[----:B------:R0:W1:Y:S03]  /*0900*/  MUFU.RCP R0, R19 ;  /* 0x0000001300007308 */ /* 0x0000660000001000 */
.L_x_8881:
        /* <DEDUP_REMOVED lines=14> */
.L_x_8880:
[----:B------:R-:W-:Y:S05]  /*09f0*/  BSYNC B1 ;  /* 0x0000000000017941 */ /* 0x000fea0003800000 */
.L_x_8879:
[----:B0-----:R-:W-:-:S04]  /*0a00*/  FMUL.FTZ R19, R22, 1.1920928955078125e-07 ;  /* 0x3400000016137820 */ /* 0x001fc80000410000 */
[----:B------:R-:W-:-:S07]  /*0a10*/  FMUL.FTZ R18, R18, R19 ;  /* 0x0000001312127220 */ /* 0x000fce0000410000 */
.L_x_8874:
[----:B------:R-:W-:Y:S05]  /*0a20*/  BSYNC B0 ;  /* 0x0000000000007941 */ /* 0x000fea0003800000 */
.L_x_8873:
[----:B-----5:R-:W-:Y:S01]  /*0a30*/  FSETP.GEU.FTZ.AND P1, PT, |R14|, |R16|, PT ;  /* 0x400000100e00720b */ /* 0x020fe20003f3e200 */
        /* <DEDUP_REMOVED lines=29> */
.L_x_8887:
[----:B------:R-:W-:Y:S01]  /*0c10*/  FSETP.GEU.FTZ.AND P0, PT, R21, -R0, PT ;  /* 0x800000001500720b */ /* 0x000fe20003f1e000 */
[----:B------:R-:W-:-:S12]  /*0c20*/  FADD.FTZ R18, R18, -1 ;  /* 0xbf80000012127421 */ /* 0x000fd80000010000 */
[----:B------:R-:W-:-:S07]  /*0c30*/  @!P0 FADD.FTZ R18, R18, -1 ;  /* 0xbf80000012128421 */ /* 0x000fce0000010000 */
.L_x_8886:
[----:B------:R-:W-:Y:S05]  /*0c40*/  BSYNC B1 ;  /* 0x0000000000017941 */ /* 0x000fea0003800000 */
.L_x_8885:
[----:B------:R-:W-:Y:S01]  /*0c50*/  FFMA.FTZ R19, -R0, R18, R19 ;  /* 0x0000001200137223 */ /* 0x000fe20000010113 */
[----:B------:R-:W-:Y:S06]  /*0c60*/  BRA `(.L_x_8883) ;  /* 0x00000000007c7947 */ /* 0x000fec0003800000 */
.L_x_8884:
        /* <DEDUP_REMOVED lines=8> */
[----:B0-----:R-:W-:Y:S02]  /*0cf0*/  LOP3.LUT P1, R20, R18, 0xff800000, RZ, 0xc0, !PT ;  /* 0xff80000012147812 */ /* 0x001fe4000782c0ff */
[----:B------:R-:W-:-:S04]  /*0d00*/  LOP3.LUT R18, R0, 0xff800000, RZ, 0xc0, !PT ;  /* 0xff80000000127812 */ /* 0x000fc800078ec0ff */
[----:B------:R-:W-:-:S07]  /*0d10*/  FSEL R16, R18, +QNAN , !P0 ;  /* 0x7fffffff12107808 */ /* 0x000fce0004000000 */
[----:B------:R-:W-:Y:S05]  /*0d20*/  @!P1 BRA `(.L_x_8889) ;  /* 0x0000000000409947 */ /* 0x000fea0003800000 */
[----:B------:R-:W-:-:S04]  /*0d30*/  LOP3.LUT R18, R0, 0x7fffff, RZ, 0xc0, !PT ;  /* 0x007fffff00127812 */ /* 0x000fc800078ec0ff */
[----:B------:R-:W-:-:S04]  /*0d40*/  LOP3.LUT R18, R18, 0x3f800000, RZ, 0xfc, !PT ;  /* 0x3f80000012127812 */ /* 0x000fc800078efcff */
[----:B------:R0:W1:Y:S03]  /*0d50*/  MUFU.RCP R0, R18 ;  /* 0x0000001200007308 */ /* 0x0000660000001000 */
.L_x_8890:
        /* <DEDUP_REMOVED lines=13> */
.L_x_8889:
[----:B------:R-:W-:Y:S05]  /*0e30*/  BSYNC B1 ;  /* 0x0000000000017941 */ /* 0x000fea0003800000 */
.L_x_8888:
[----:B------:R-:W-:-:S04]  /*0e40*/  FMUL.FTZ R19, R19, 1.1920928955078125e-07 ;  /* 0x3400000013137820 */ /* 0x000fc80000410000 */
[----:B------:R-:W-:-:S07]  /*0e50*/  FMUL.FTZ R19, R16, R19 ;  /* 0x0000001310137220 */ /* 0x000fce0000410000 */
.L_x_8883:
[----:B------:R-:W-:Y:S05]  /*0e60*/  BSYNC B0 ;  /* 0x0000000000007941 */ /* 0x000fea0003800000 */
.L_x_8882:
        /* <DEDUP_REMOVED lines=30> */
.L_x_8896:
[----:B------:R-:W-:Y:S01]  /*1050*/  FSETP.GEU.FTZ.AND P0, PT, R18, -R19, PT ;  /* 0x800000131200720b */ /* 0x000fe20003f1e000 */
[----:B------:R-:W-:-:S12]  /*1060*/  FADD.FTZ R23, R23, -1 ;  /* 0xbf80000017177421 */ /* 0x000fd80000010000 */
[----:B------:R-:W-:-:S07]  /*1070*/  @!P0 FADD.FTZ R23, R23, -1 ;  /* 0xbf80000017178421 */ /* 0x000fce0000010000 */
.L_x_8895:
[----:B------:R-:W-:Y:S05]  /*1080*/  BSYNC B1 ;  /* 0x0000000000017941 */ /* 0x000fea0003800000 */
.L_x_8894:
[----:B------:R-:W-:Y:S01]  /*1090*/  FFMA.FTZ R16, -R19, R23, R16 ;  /* 0x0000001713107223 */ /* 0x000fe20000010110 */
[----:B------:R-:W-:Y:S06]  /*10a0*/  BRA `(.L_x_8892) ;  /* 0x00000000007c7947 */ /* 0x000fec0003800000 */
.L_x_8893:
        /* <DEDUP_REMOVED lines=8> */
[----:B0-----:R-:W-:Y:S02]  /*1130*/  LOP3.LUT R18, R0, 0x3f800000, RZ, 0xfc, !PT ;  /* 0x3f80000000127812 */ /* 0x001fe400078efcff */
[----:B------:R-:W-:Y:S02]  /*1140*/  LOP3.LUT P1, R21, R21, 0xff800000, RZ, 0xc0, !PT ;  /* 0xff80000015157812 */ /* 0x000fe4000782c0ff */
[----:B------:R-:W-:-:S11]  /*1150*/  FSEL R16, R16, +QNAN , !P0 ;  /* 0x7fffffff10107808 */ /* 0x000fd60004000000 */
[----:B------:R-:W-:Y:S05]  /*1160*/  @!P1 BRA `(.L_x_8898) ;  /* 0x0000000000409947 */ /* 0x000fea0003800000 */
[----:B------:R-:W-:-:S04]  /*1170*/  LOP3.LUT R17, R19, 0x7fffff, RZ, 0xc0, !PT ;  /* 0x007fffff13117812 */ /* 0x000fc800078ec0ff */
[----:B------:R-:W-:-:S04]  /*1180*/  LOP3.LUT R17, R17, 0x3f800000, RZ, 0xfc, !PT ;  /* 0x3f80000011117812 */ /* 0x000fc800078efcff */
[----:B------:R0:W1:Y:S03]  /*1190*/  MUFU.RCP R0, R17 ;  /* 0x0000001100007308 */ /* 0x0000660000001000 */
.L_x_8899:
        /* <DEDUP_REMOVED lines=13> */
.L_x_8898:
[----:B------:R-:W-:Y:S05]  /*1270*/  BSYNC B1 ;  /* 0x0000000000017941 */ /* 0x000fea0003800000 */
.L_x_8897:
[----:B0-----:R-:W-:-:S04]  /*1280*/  FMUL.FTZ R17, R18, 1.1920928955078125e-07 ;  /* 0x3400000012117820 */ /* 0x001fc80000410000 */
[----:B------:R-:W-:-:S07]  /*1290*/  FMUL.FTZ R16, R16, R17 ;  /* 0x0000001110107220 */ /* 0x000fce0000410000 */
.L_x_8892:
[----:B------:R-:W-:Y:S05]  /*12a0*/  BSYNC B0 ;  /* 0x0000000000007941 */ /* 0x000fea0003800000 */
.L_x_8891:
        /* <DEDUP_REMOVED lines=30> */
.L_x_8905:
[----:B------:R-:W-:Y:S01]  /*1490*/  FSETP.GEU.FTZ.AND P0, PT, R19, -R0, PT ;  /* 0x800000001300720b */ /* 0x000fe20003f1e000 */
[----:B------:R-:W-:-:S12]  /*14a0*/  FADD.FTZ R16, R16, -1 ;  /* 0xbf80000010107421 */ /* 0x000fd80000010000 */
[----:B------:R-:W-:-:S07]  /*14b0*/  @!P0 FADD.FTZ R16, R16, -1 ;  /* 0xbf80000010108421 */ /* 0x000fce0000010000 */
.L_x_8904:
[----:B------:R-:W-:Y:S05]  /*14c0*/  BSYNC B1 ;  /* 0x0000000000017941 */ /* 0x000fea0003800000 */
.L_x_8903:
[----:B------:R-:W-:Y:S01]  /*14d0*/  FFMA.FTZ R17, -R0, R16, R17 ;  /* 0x0000001000117223 */ /* 0x000fe20000010111 */
[----:B------:R-:W-:Y:S06]  /*14e0*/  BRA `(.L_x_8901) ;  /* 0x00000000007c7947 */ /* 0x000fec0003800000 */
.L_x_8902:
        /* <DEDUP_REMOVED lines=15> */
.L_x_8908:
        /* <DEDUP_REMOVED lines=13> */
.L_x_8907:
[----:B------:R-:W-:Y:S05]  /*16b0*/  BSYNC B1 ;  /* 0x0000000000017941 */ /* 0x000fea0003800000 */
.L_x_8906:
[----:B0-----:R-:W-:-:S04]  /*16c0*/  FMUL.FTZ R17, R16, 1.1920928955078125e-07 ;  /* 0x3400000010117820 */ /* 0x001fc80000410000 */
[----:B------:R-:W-:-:S07]  /*16d0*/  FMUL.FTZ R17, R12, R17 ;  /* 0x000000110c117220 */ /* 0x000fce0000410000 */
.L_x_8901:
[----:B------:R-:W-:Y:S05]  /*16e0*/  BSYNC B0 ;  /* 0x0000000000007941 */ /* 0x000fea0003800000 */
.L_x_8900:
        /* <DEDUP_REMOVED lines=30> */
.L_x_8914:
[----:B------:R-:W-:Y:S01]  /*18d0*/  FSETP.GEU.FTZ.AND P0, PT, R16, -R17, PT ;  /* 0x800000111000720b */ /* 0x000fe20003f1e000 */
[----:B------:R-:W-:-:S12]  /*18e0*/  FADD.FTZ R21, R21, -1 ;  /* 0xbf80000015157421 */ /* 0x000fd80000010000 */
[----:B------:R-:W-:-:S07]  /*18f0*/  @!P0 FADD.FTZ R21, R21, -1 ;  /* 0xbf80000015158421 */ /* 0x000fce0000010000 */
.L_x_8913:
[----:B------:R-:W-:Y:S05]  /*1900*/  BSYNC B1 ;  /* 0x0000000000017941 */ /* 0x000fea0003800000 */
.L_x_8912:
[----:B------:R-:W-:Y:S01]  /*1910*/  FFMA.FTZ R12, -R17, R21, R12 ;  /* 0x00000015110c7223 */ /* 0x000fe2000001010c */
[----:B------:R-:W-:Y:S06]  /*1920*/  BRA `(.L_x_8910) ;  /* 0x00000000007c7947 */ /* 0x000fec0003800000 */
.L_x_8911:
        /* <DEDUP_REMOVED lines=15> */
.L_x_8917:
[----:B------:R-:W-:-:S05]  /*1a20*/  VIMNMX.U32 R16, R19, 0xb800000, PT ;  /* 0x0b80000013107848 */ /* 0x000fca0003fe0000 */
[----:B0-----:R-:W-:Y:S02]  /*1a30*/  IMAD.IADD R18, R16, 0x1, R13 ;  /* 0x0000000110127824 */ /* 0x001fe400078e020d */
        /* <DEDUP_REMOVED lines=11> */
.L_x_8916:
[----:B------:R-:W-:Y:S05]  /*1af0*/  BSYNC B1 ;  /* 0x0000000000017941 */ /* 0x000fea0003800000 */
.L_x_8915:
[----:B------:R-:W-:-:S04]  /*1b00*/  FMUL.FTZ R13, R13, 1.1920928955078125e-07 ;  /* 0x340000000d0d7820 */ /* 0x000fc80000410000 */
[----:B------:R-:W-:-:S07]  /*1b10*/  FMUL.FTZ R12, R12, R13 ;  /* 0x0000000d0c0c7220 */ /* 0x000fce0000410000 */
.L_x_8910:
[----:B------:R-:W-:Y:S05]  /*1b20*/  BSYNC B0 ;  /* 0x0000000000007941 */ /* 0x000fea0003800000 */
.L_x_8909:
        /* <DEDUP_REMOVED lines=30> */
.L_x_8923:
[----:B------:R-:W-:Y:S01]  /*1d10*/  FSETP.GEU.FTZ.AND P0, PT, R17, -R0, PT ;  /* 0x800000001100720b */ /* 0x000fe20003f1e000 */
[----:B------:R-:W-:-:S12]  /*1d20*/  FADD.FTZ R12, R12, -1 ;  /* 0xbf8000000c0c7421 */ /* 0x000fd80000010000 */
[----:B------:R-:W-:-:S07]  /*1d30*/  @!P0 FADD.FTZ R12, R12, -1 ;  /* 0xbf8000000c0c8421 */ /* 0x000fce0000010000 */
.L_x_8922:
[----:B------:R-:W-:Y:S05]  /*1d40*/  BSYNC B1 ;  /* 0x0000000000017941 */ /* 0x000fea0003800000 */
.L_x_8921:
[----:B------:R-:W-:Y:S01]  /*1d50*/  FFMA.FTZ R13, -R0, R12, R13 ;  /* 0x0000000c000d7223 */ /* 0x000fe2000001010d */
[----:B------:R-:W-:Y:S06]  /*1d60*/  BRA `(.L_x_8919) ;  /* 0x00000000007c7947 */ /* 0x000fec0003800000 */
.L_x_8920:
        /* <DEDUP_REMOVED lines=14> */
[----:B------:R2:W3:Y:S03]  /*1e50*/  MUFU.RCP R0, R13 ;  /* 0x0000000d00007308 */ /* 0x0004e60000001000 */
.L_x_8926:
[----:B-1----:R-:W-:-:S04]  /*1e60*/  VIMNMX.U32 R17, R16, 0xb800000, PT ;  /* 0x0b80000010117848 */ /* 0x002fc80003fe0000 */
[C---:B------:R-:W-:Y:S01]  /*1e70*/  IADD3 R16, -R17.reuse, R16, RZ ;  /* 0x0000001011107210 */ /* 0x040fe20007ffe1ff */
[----:B------:R-:W-:-:S03]  /*1e80*/  IMAD.IADD R12, R17, 0x1, R12 ;  /* 0x00000001110c7824 */ /* 0x000fc600078e020c */
[----:B------:R-:W-:Y:S01]  /*1e90*/  ISETP.NE.AND P1, PT, R16, RZ, PT ;  /* 0x000000ff1000720c */ /* 0x000fe20003f25270 */
[----:B---3--:R-:W-:-:S04]  /*1ea0*/  FFMA.FTZ R19, R0, R12, -RZ ;  /* 0x0000000c00137223 */ /* 0x008fc800000108ff */
        /* <DEDUP_REMOVED lines=8> */
.L_x_8925:
[----:B------:R-:W-:Y:S05]  /*1f30*/  BSYNC B1 ;  /* 0x0000000000017941 */ /* 0x000fea0003800000 */
.L_x_8924:
[----:B--2---:R-:W-:-:S04]  /*1f40*/  FMUL.FTZ R13, R12, 1.1920928955078125e-07 ;  /* 0x340000000c0d7820 */ /* 0x004fc80000410000 */
[----:B------:R-:W-:-:S07]  /*1f50*/  FMUL.FTZ R13, R6, R13 ;  /* 0x0000000d060d7220 */ /* 0x000fce0000410000 */
.L_x_8919:
[----:B------:R-:W-:Y:S05]  /*1f60*/  BSYNC B0 ;  /* 0x0000000000007941 */ /* 0x000fea0003800000 */
.L_x_8918:
        /* <DEDUP_REMOVED lines=30> */
.L_x_8932:
[----:B------:R-:W-:Y:S01]  /*2150*/  FSETP.GEU.FTZ.AND P0, PT, R12, -R13, PT ;  /* 0x8000000d0c00720b */ /* 0x000fe20003f1e000 */
[----:B------:R-:W-:-:S12]  /*2160*/  FADD.FTZ R19, R19, -1 ;  /* 0xbf80000013137421 */ /* 0x000fd80000010000 */
[----:B------:R-:W-:-:S07]  /*2170*/  @!P0 FADD.FTZ R19, R19, -1 ;  /* 0xbf80000013138421 */ /* 0x000fce0000010000 */
.L_x_8931:
[----:B------:R-:W-:Y:S05]  /*2180*/  BSYNC B1 ;  /* 0x0000000000017941 */ /* 0x000fea0003800000 */
.L_x_8930:
[----:B------:R-:W-:Y:S01]  /*2190*/  FFMA.FTZ R0, -R13, R19, R0 ;  /* 0x000000130d007223 */ /* 0x000fe20000010100 */
[----:B------:R-:W-:Y:S06]  /*21a0*/  BRA `(.L_x_8928) ;  /* 0x00000000007c7947 */ /* 0x000fec0003800000 */
.L_x_8929:
[----:B------:R-:W-:Y:S01]  /*21b0*/  VIADD R6, R13, 0xf4800000 ;  /* 0xf48000000d067836 */ /* 0x000fe20000000000 */
[----:B------:R-:W-:Y:S01]  /*21c0*/  FSETP.GT.FTZ.AND P0, PT, |R7|, RZ, PT ;  /* 0x000000ff0700720b */ /* 0x000fe20003f14200 */
[----:B------:R-:W-:Y:S03]  /*21d0*/  BSSY B1, `(.L_x_8933) ;  /* 0x000001a000017945 */ /* 0x000fe60003800000 */
[----:B-1----:R-:W-:Y:S02]  /*21e0*/  LOP3.LUT R17, R6, 0xff800000, RZ, 0xc0, !PT ;  /* 0xff80000006117812 */ /* 0x002fe400078ec0ff */
        /* <DEDUP_REMOVED lines=11> */
.L_x_8935:
        /* <DEDUP_REMOVED lines=13> */
.L_x_8934:
[----:B------:R-:W-:Y:S05]  /*2370*/  BSYNC B1 ;  /* 0x0000000000017941 */ /* 0x000fea0003800000 */
.L_x_8933:
[----:B------:R-:W-:-:S04]  /*2380*/  FMUL.FTZ R7, R6, 1.1920928955078125e-07 ;  /* 0x3400000006077820 */ /* 0x000fc80000410000 */
[----:B------:R-:W-:-:S07]  /*2390*/  FMUL.FTZ R0, R16, R7 ;  /* 0x0000000710007220 */ /* 0x000fce0000410000 */
.L_x_8928:
[----:B------:R-:W-:Y:S05]  /*23a0*/  BSYNC B0 ;  /* 0x0000000000007941 */ /* 0x000fea0003800000 */
.L_x_8927:
[----:B------:R-:W2:Y:S01]  /*23b0*/  LDC.64 R6, c[0x0][0x218] ;  /* 0x00008600ff067b82 */ /* 0x000ea20000000a00 */
[C---:B------:R-:W-:Y:S02]  /*23c0*/  LOP3.LUT R3, R0.reuse, 0x80000000, R3, 0xb8, !PT ;  /* 0x8000000000037812 */ /* 0x040fe400078eb803 */
[----:B------:R-:W-:-:S04]  /*23d0*/  FSETP.GTU.FTZ.AND P0, PT, |R0|, +INF , PT ;  /* 0x7f8000000000780b */ /* 0x000fc80003f1c200 */
[----:B------:R-:W-:Y:S01]  /*23e0*/  FSEL R3, R0, R3, P0 ;  /* 0x0000000300037208 */ /* 0x000fe20000000000 */
[----:B--2---:R-:W-:-:S04]  /*23f0*/  IMAD.WIDE.U32 R6, R4, 0x4, R6 ;  /* 0x0000000404067825 */ /* 0x004fc800078e0006 */
[----:B------:R-:W-:-:S05]  /*2400*/  IMAD.WIDE R6, R5, 0x8, R6 ;  /* 0x0000000805067825 */ /* 0x000fca00078e0206 */
[----:B------:R-:W-:Y:S04]  /*2410*/  STG.E.64 desc[UR4][R6.64], R8 ;  /* 0x0000000806007986 */ /* 0x000fe8000c101b04 */
[----:B------:R-:W-:Y:S04]  /*2420*/  STG.E.64 desc[UR4][R6.64+0x400], R14 ;  /* 0x0004000e06007986 */ /* 0x000fe8000c101b04 */
[----:B------:R-:W-:Y:S04]  /*2430*/  STG.E.64 desc[UR4][R6.64+0x800], R10 ;  /* 0x0008000a06007986 */ /* 0x000fe8000c101b04 */
[----:B------:R-:W-:Y:S01]  /*2440*/  STG.E.64 desc[UR4][R6.64+0xc00], R2 ;  /* 0x000c000206007986 */ /* 0x000fe2000c101b04 */
[----:B------:R-:W-:Y:S05]  /*2450*/  EXIT ;  /* 0x000000000000794d */ /* 0x000fea0003800000 */
.L_x_8863:
[----:B------:R-:W0:Y:S01]  /*2460*/  S2R R6, SR_TID.X ;  /* 0x0000000000067919 */ /* 0x000e220000002100 */
[----:B------:R-:W-:Y:S02]  /*2470*/  CS2R R8, SRZ ;  /* 0x0000000000087805 */ /* 0x000fe4000001ff00 */
        /* <DEDUP_REMOVED lines=11> */
[----:B------:R-:W-:-:S02]  /*2530*/  IMAD.MOV.U32 R20, RZ, RZ, RZ ;  /* 0x000000ffff147224 */ /* 0x000fc400078e00ff */
[C---:B0-----:R-:W-:Y:S01]  /*2540*/  @!P0 IMAD.WIDE.U32 R16, R7.reuse, 0x4, R16 ;  /* 0x0000000407108825 */ /* 0x041fe200078e0010 */
[----:B------:R-:W0:Y:S03]  /*2550*/  @!P4 LDC.64 R12, c[0x0][0x228] ;  /* 0x00008a00ff0ccb82 */ /* 0x000e260000000a00 */
[----:B-1----:R-:W-:Y:S01]  /*2560*/  @!P0 IMAD.WIDE.U32 R22, R7, 0x4, R22 ;  /* 0x0000000407168825 */ /* 0x002fe200078e0016 */
[----:B------:R-:W-:-:S05]  /*2570*/  HFMA2.MMA R7, -RZ, RZ, 0, 0 ;  /* 0x00000000ff077435 */ /* 0x000fca00000001ff */
[----:B------:R-:W-:Y:S01]  /*2580*/  @!P5 IADD3 R11, R4, R27, RZ ;  /* 0x0000001b040bd210 */ /* 0x000fe20007ffe0ff */
[----:B------:R-:W-:Y:S01]  /*2590*/  @!P5 VIADD R27, R27, 0x80 ;  /* 0x000000801b1bd836 */ /* 0x000fe20000000000 */
[----:B------:R-:W1:Y:S01]  /*25a0*/  @!P5 LDC.64 R2, c[0x0][0x228] ;  /* 0x00008a00ff02db82 */ /* 0x000e620000000a00 */
[----:B------:R-:W5:Y:S03]  /*25b0*/  @!P0 LDG.E R8, desc[UR4][R22.64] ;  /* 0x0000000416088981 */ /* 0x000f66000c1e1900 */
[C---:B------:R-:W-:Y:S01]  /*25c0*/  ISETP.GE.AND P3, PT, R27.reuse, R5, PT ;  /* 0x000000051b00720c */ /* 0x040fe20003f66270 */
[----:B--2---:R-:W-:Y:S01]  /*25d0*/  @!P4 IMAD.WIDE.U32 R14, R10, 0x4, R14 ;  /* 0x000000040a0ec825 */ /* 0x004fe200078e000e */
[----:B------:R2:W5:Y:S02]  /*25e0*/  @!P0 LDG.E R7, desc[UR4][R16.64] ;  /* 0x0000000410078981 */ /* 0x000564000c1e1900 */
[----:B------:R-:W3:Y:S02]  /*25f0*/  @!P5 LDC.64 R24, c[0x0][0x220] ;  /* 0x00008800ff18db82 */ /* 0x000ee40000000a00 */
[----:B------:R4:W5:Y:S07]  /*2600*/  @!P4 LDG.E R9, desc[UR4][R14.64] ;  /* 0x000000040e09c981 */ /* 0x00096e000c1e1900 */
        /* <DEDUP_REMOVED lines=8> */
[----:B--2---:R-:W1:Y:S02]  /*2690*/  @!P1 LDC.64 R16, c[0x0][0x220] ;  /* 0x00008800ff109b82 */ /* 0x004e640000000a00 */
[----:B------:R-:W-:Y:S01]  /*26a0*/  ISETP.GE.AND P2, PT, R27, R5, PT ;  /* 0x000000051b00720c */ /* 0x000fe20003f46270 */
[----:B0-----:R-:W-:Y:S01]  /*26b0*/  @!P4 IMAD.WIDE.U32 R12, R10, 0x4, R12 ;  /* 0x000000040a0cc825 */ /* 0x001fe200078e000c */
[----:B------:R0:W5:Y:S03]  /*26c0*/  @!P5 LDG.E R20, desc[UR4][R2.64] ;  /* 0x000000040214d981 */ /* 0x000166000c1e1900 */
[----:B---3--:R-:W-:Y:S01]  /*26d0*/  @!P5 IMAD.WIDE.U32 R24, R11, 0x4, R24 ;  /* 0x000000040b18d825 */ /* 0x008fe200078e0018 */
[----:B------:R-:W-:Y:S01]  /*26e0*/  CS2R R10, SRZ ;  /* 0x00000000000a7805 */ /* 0x000fe2000001ff00 */
[----:B----4-:R-:W2:Y:S05]  /*26f0*/  @!P1 LDC.64 R14, c[0x0][0x228] ;  /* 0x00008a00ff0e9b82 */ /* 0x010eaa0000000a00 */
[----:B------:R3:W5:Y:S01]  /*2700*/  @!P4 LDG.E R10, desc[UR4][R12.64] ;  /* 0x000000040c0ac981 */ /* 0x000762000c1e1900 */
[----:B0-----:R-:W-:Y:S01]  /*2710*/  @!P2 IADD3 R3, R4, R27, RZ ;  /* 0x0000001b0403a210 */ /* 0x001fe20007ffe0ff */
[----:B------:R-:W-:Y:S01]  /*2720*/  @!P2 VIADD R27, R27, 0x80 ;  /* 0x000000801b1ba836 */ /* 0x000fe20000000000 */
[----:B------:R-:W0:Y:S01]  /*2730*/  @!P2 LDC.64 R22, c[0x0][0x228] ;  /* 0x00008a00ff16ab82 */ /* 0x000e220000000a00 */
[----:B------:R-:W-:Y:S01]  /*2740*/  @!P3 IMAD.WIDE.U32 R28, R21, 0x4, R28 ;  /* 0x00000004151cb825 */ /* 0x000fe200078e001c */
[----:B------:R4:W5:Y:S02]  /*2750*/  @!P5 LDG.E R11, desc[UR4][R24.64] ;  /* 0x00000004180bd981 */ /* 0x000964000c1e1900 */
[----:B------:R-:W-:-:S04]  /*2760*/  ISETP.GE.AND P4, PT, R27, R5, PT ;  /* 0x000000051b00720c */ /* 0x000fc80003f86270 */
[----:B---3--:R-:W3:Y:S01]  /*2770*/  @!P2 LDC.64 R12, c[0x0][0x220] ;  /* 0x00008800ff0cab82 */ /* 0x008ee20000000a00 */
[----:B------:R-:W-:Y:S01]  /*2780*/  @!P3 IMAD.WIDE.U32 R18, R21, 0x4, R18 ;  /* 0x000000041512b825 */ /* 0x000fe200078e0012 */
[----:B------:R-:W-:Y:S02]  /*2790*/  MOV R21, RZ ;  /* 0x000000ff00157202 */ /* 0x000fe40000000f00 */
[----:B----4-:R-:W-:-:S04]  /*27a0*/  CS2R R24, SRZ ;  /* 0x0000000000187805 */ /* 0x010fc8000001ff00 */
[----:B------:R4:W5:Y:S04]  /*27b0*/  @!P3 LDG.E R21, desc[UR4][R28.64] ;  /* 0x000000041c15b981 */ /* 0x000968000c1e1900 */
[----:B------:R1:W5:Y:S01]  /*27c0*/  @!P3 LDG.E R24, desc[UR4][R18.64] ;  /* 0x000000041218b981 */ /* 0x000362000c1e1900 */
[----:B----4-:R-:W-:Y:S01]  /*27d0*/  @!P4 IMAD.IADD R29, R4, 0x1, R27 ;  /* 0x00000001041dc824 */ /* 0x010fe200078e021b */
[----:B------:R-:W-:Y:S01]  /*27e0*/  @!P4 IADD3 R27, R27, 0x80, RZ ;  /* 0x000000801b1bc810 */ /* 0x000fe20007ffe0ff */
[----:B0-----:R-:W-:Y:S01]  /*27f0*/  @!P2 IMAD.WIDE.U32 R22, R3, 0x4, R22 ;  /* 0x000000040316a825 */ /* 0x001fe200078e0016 */
[----:B-1----:R-:W0:Y:S02]  /*2800*/  @!P4 LDC.64 R18, c[0x0][0x220] ;  /* 0x00008800ff12cb82 */ /* 0x002e240000000a00 */
[----:B------:R-:W-:Y:S01]  /*2810*/  ISETP.GE.AND P3, PT, R27, R5, PT ;  /* 0x000000051b00720c */ /* 0x000fe20003f66270 */
[----:B---3--:R-:W-:Y:S01]  /*2820*/  @!P2 IMAD.WIDE.U32 R12, R3, 0x4, R12 ;  /* 0x00000004030ca825 */ /* 0x008fe200078e000c */
[----:B------:R-:W-:-:S03]  /*2830*/  CS2R R2, SRZ ;  /* 0x0000000000027805 */ /* 0x000fc6000001ff00 */
[----:B------:R-:W-:-:S03]  /*2840*/  @!P1 IMAD.WIDE.U32 R16, R0, 0x4, R16 ;  /* 0x0000000400109825 */ /* 0x000fc600078e0010 */
[----:B------:R1:W5:Y:S01]  /*2850*/  @!P2 LDG.E R3, desc[UR4][R12.64] ;  /* 0x000000040c03a981 */ /* 0x000362000c1e1900 */
[----:B--2---:R-:W-:-:S03]  /*2860*/  @!P1 IMAD.WIDE.U32 R14, R0, 0x4, R14 ;  /* 0x00000004000e9825 */ /* 0x004fc600078e000e */
[----:B------:R2:W5:Y:S01]  /*2870*/  @!P1 LDG.E R25, desc[UR4][R16.64] ;  /* 0x0000000410199981 */ /* 0x000562000c1e1900 */
[----:B------:R-:W-:Y:S01]  /*2880*/  IMAD.MOV.U32 R0, RZ, RZ, RZ ;  /* 0x000000ffff007224 */ /* 0x000fe200078e00ff */
[----:B------:R-:W-:Y:S01]  /*2890*/  HFMA2.MMA R26, -RZ, RZ, 0, 0 ;  /* 0x00000000ff1a7435 */ /* 0x000fe200000001ff */
[----:B------:R-:W-:Y:S01]  /*28a0*/  @!P3 IMAD.IADD R27, R4, 0x1, R27 ;  /* 0x00000001041bb824 */ /* 0x000fe200078e021b */
[----:B------:R-:W5:Y:S01]  /*28b0*/  @!P2 LDG.E R2, desc[UR4][R22.64] ;  /* 0x000000041602a981 */ /* 0x000f62000c1e1900 */
[----:B-1----:R-:W1:Y:S03]  /*28c0*/  @!P3 LDC.64 R12, c[0x0][0x220] ;  /* 0x00008800ff0cbb82 */ /* 0x002e660000000a00 */
[----:B------:R3:W5:Y:S05]  /*28d0*/  @!P1 LDG.E R0, desc[UR4][R14.64] ;  /* 0x000000040e009981 */ /* 0x00076a000c1e1900 */
[----:B--2---:R-:W2:Y:S08]  /*28e0*/  @!P4 LDC.64 R16, c[0x0][0x228] ;  /* 0x00008a00ff10cb82 */ /* 0x004eb00000000a00 */
[----:B---3--:R-:W3:Y:S01]  /*28f0*/  @!P3 LDC.64 R14, c[0x0][0x228] ;  /* 0x00008a00ff0ebb82 */ /* 0x008ee20000000a00 */
[----:B0-----:R-:W-:Y:S01]  /*2900*/  @!P4 IMAD.WIDE.U32 R18, R29, 0x4, R18 ;  /* 0x000000041d12c825 */ /* 0x001fe200078e0012 */
[----:B------:R-:W-:-:S04]  /*2910*/  MOV R23, RZ ;  /* 0x000000ff00177202 */ /* 0x000fc80000000f00 */
[----:B------:R0:W5:Y:S01]  /*2920*/  @!P4 LDG.E R26, desc[UR4][R18.64] ;  /* 0x00000004121ac981 */ /* 0x000162000c1e1900 */
[----:B--2---:R-:W-:-:S04]  /*2930*/  @!P4 IMAD.WIDE.U32 R16, R29, 0x4, R16 ;  /* 0x000000041d10c825 */ /* 0x004fc800078e0010 */
[C---:B-1----:R-:W-:Y:S01]  /*2940*/  @!P3 IMAD.WIDE.U32 R28, R27.reuse, 0x4, R12 ;  /* 0x000000041b1cb825 */ /* 0x042fe200078e000c */
[----:B------:R-:W-:Y:S01]  /*2950*/  CS2R R12, SRZ ;  /* 0x00000000000c7805 */ /* 0x000fe2000001ff00 */
[----:B------:R0:W5:Y:S02]  /*2960*/  @!P4 LDG.E R23, desc[UR4][R16.64] ;  /* 0x000000041017c981 */ /* 0x000164000c1e1900 */
[----:B---3--:R-:W-:-:S03]  /*2970*/  @!P3 IMAD.WIDE.U32 R14, R27, 0x4, R14 ;  /* 0x000000041b0eb825 */ /* 0x008fc600078e000e */
        /* <DEDUP_REMOVED lines=31> */
.L_x_8943:
[----:B------:R-:W-:Y:S01]  /*2b70*/  FSETP.GEU.FTZ.AND P0, PT, R17, -R19, PT ;  /* 0x800000131100720b */ /* 0x000fe20003f1e000 */
[----:B------:R-:W-:-:S12]  /*2b80*/  FADD.FTZ R15, R15, -1 ;  /* 0xbf8000000f0f7421 */ /* 0x000fd80000010000 */
[----:B------:R-:W-:-:S07]  /*2b90*/  @!P0 FADD.FTZ R15, R15, -1 ;  /* 0xbf8000000f0f8421 */ /* 0x000fce0000010000 */
.L_x_8942:
[----:B------:R-:W-:Y:S05]  /*2ba0*/  BSYNC B2 ;  /* 0x0000000000027941 */ /* 0x000fea0003800000 */
.L_x_8941:
[----:B------:R-:W-:Y:S01]  /*2bb0*/  FFMA.FTZ R14, -R19, R15, R14 ;  /* 0x0000000f130e7223 */ /* 0x000fe2000001010e */
[----:B------:R-:W-:Y:S06]  /*2bc0*/  BRA `(.L_x_8939) ;  /* 0x0000000000847947 */ /* 0x000fec0003800000 */
.L_x_8940:
        /* <DEDUP_REMOVED lines=16> */
.L_x_8946:
        /* <DEDUP_REMOVED lines=14> */
.L_x_8945:
[----:B------:R-:W-:Y:S05]  /*2db0*/  BSYNC B2 ;  /* 0x0000000000027941 */ /* 0x000fea0003800000 */
.L_x_8944:
[----:B------:R-:W-:-:S04]  /*2dc0*/  FMUL.FTZ R17, R17, 1.1920928955078125e-07 ;  /* 0x3400000011117820 */ /* 0x000fc80000410000 */
[----:B------:R-:W-:-:S07]  /*2dd0*/  FMUL.FTZ R14, R14, R17 ;  /* 0x000000110e0e7220 */ /* 0x000fce0000410000 */
.L_x_8939:
[----:B------:R-:W-:Y:S05]  /*2de0*/  BSYNC B0 ;  /* 0x0000000000007941 */ /* 0x000fea0003800000 */
.L_x_8938:
[C---:B------:R-:W-:Y:S02]  /*2df0*/  FSETP.GTU.FTZ.AND P0, PT, |R14|.reuse, +INF , PT ;  /* 0x7f8000000e00780b */ /* 0x040fe40003f1c200 */
[----:B------:R-:W-:-:S04]  /*2e00*/  LOP3.LUT R7, R14, 0x80000000, R7, 0xb8, !PT ;  /* 0x800000000e077812 */ /* 0x000fc800078eb807 */
[----:B------:R-:W-:-:S07]  /*2e10*/  FSEL R14, R14, R7, P0 ;  /* 0x000000070e0e7208 */ /* 0x000fce0000000000 */
.L_x_8937:
[----:B------:R-:W-:Y:S05]  /*2e20*/  BSYNC B1 ;  /* 0x0000000000017941 */ /* 0x000fea0003800000 */
.L_x_8936:
[----:B-----5:R-:W-:Y:S01]  /*2e30*/  VIADD R8, R6, 0x80 ;  /* 0x0000008006087836 */ /* 0x020fe20000000000 */
[----:B------:R-:W-:Y:S04]  /*2e40*/  BSSY B1, `(.L_x_8947) ;  /* 0x0000047000017945 */ /* 0x000fe80003800000 */
[----:B------:R-:W-:-:S13]  /*2e50*/  ISETP.GE.AND P0, PT, R8, R5, PT ;  /* 0x000000050800720c */ /* 0x000fda0003f06270 */
[----:B------:R-:W-:Y:S05]  /*2e60*/  @P0 BRA `(.L_x_8948) ;  /* 0x0000000400100947 */ /* 0x000fea0003800000 */
[C---:B------:R-:W-:Y:S01]  /*2e70*/  FSETP.GEU.FTZ.AND P0, PT, |R9|.reuse, |R10|, PT ;  /* 0x4000000a0900720b */ /* 0x040fe20003f1e200 */
        /* <DEDUP_REMOVED lines=26> */
.L_x_8954:
[----:B------:R-:W-:Y:S01]  /*3020*/  FSETP.GEU.FTZ.AND P0, PT, R18, -R17, PT ;  /* 0x800000111200720b */ /* 0x000fe20003f1e000 */
[----:B------:R-:W-:-:S12]  /*3030*/  FADD.FTZ R7, R7, -1 ;  /* 0xbf80000007077421 */ /* 0x000fd80000010000 */
[----:B------:R-:W-:-:S07]  /*3040*/  @!P0 FADD.FTZ R7, R7, -1 ;  /* 0xbf80000007078421 */ /* 0x000fce0000010000 */
.L_x_8953:
[----:B------:R-:W-:Y:S05]  /*3050*/  BSYNC B2 ;  /* 0x0000000000027941 */ /* 0x000fea0003800000 */
.L_x_8952:
[----:B------:R-:W-:Y:S01]  /*3060*/  FFMA.FTZ R16, -R17, R7, R16 ;  /* 0x0000000711107223 */ /* 0x000fe20000010110 */
[----:B------:R-:W-:Y:S06]  /*3070*/  BRA `(.L_x_8950) ;  /* 0x00000000007c7947 */ /* 0x000fec0003800000 */
.L_x_8951:
        /* <DEDUP_REMOVED lines=15> */
.L_x_8957:
        /* <DEDUP_REMOVED lines=13> */
.L_x_8956:
[----:B------:R-:W-:Y:S05]  /*3240*/  BSYNC B2 ;  /* 0x0000000000027941 */ /* 0x000fea0003800000 */
.L_x_8955:
[----:B------:R-:W-:-:S04]  /*3250*/  FMUL.FTZ R17, R17, 1.1920928955078125e-07 ;  /* 0x3400000011117820 */ /* 0x000fc80000410000 */
[----:B0-----:R-:W-:-:S07]  /*3260*/  FMUL.FTZ R16, R10, R17 ;  /* 0x000000110a107220 */ /* 0x001fce0000410000 */
.L_x_8950:
[----:B------:R-:W-:Y:S05]  /*3270*/  BSYNC B0 ;  /* 0x0000000000007941 */ /* 0x000fea0003800000 */
.L_x_8949:
[C---:B------:R-:W-:Y:S02]  /*3280*/  FSETP.GTU.FTZ.AND P0, PT, |R16|.reuse, +INF , PT ;  /* 0x7f8000001000780b */ /* 0x040fe40003f1c200 */
[----:B------:R-:W-:-:S04]  /*3290*/  LOP3.LUT R9, R16, 0x80000000, R9, 0xb8, !PT ;  /* 0x8000000010097812 */ /* 0x000fc800078eb809 */
[----:B------:R-:W-:-:S07]  /*32a0*/  FSEL R9, R16, R9, P0 ;  /* 0x0000000910097208 */ /* 0x000fce0000000000 */
.L_x_8948:
[----:B------:R-:W-:Y:S05]  /*32b0*/  BSYNC B1 ;  /* 0x0000000000017941 */ /* 0x000fea0003800000 */
.L_x_8947:
[----:B------:R-:W-:Y:S01]  /*32c0*/  IADD3 R10, R6, 0x100, RZ ;  /* 0x00000100060a7810 */ /* 0x000fe20007ffe0ff */
[----:B------:R-:W-:Y:S03]  /*32d0*/  BSSY B1, `(.L_x_8958) ;  /* 0x0000049000017945 */ /* 0x000fe60003800000 */
[----:B------:R-:W-:-:S13]  /*32e0*/  ISETP.GE.AND P0, PT, R10, R5, PT ;  /* 0x000000050a00720c */ /* 0x000fda0003f06270 */
[----:B------:R-:W-:Y:S05]  /*32f0*/  @P0 BRA `(.L_x_8959) ;  /* 0x0000000400180947 */ /* 0x000fea0003800000 */
[C---:B------:R-:W-:Y:S01]  /*3300*/  FSETP.GEU.FTZ.AND P0, PT, |R11|.reuse, |R20|, PT ;  /* 0x400000140b00720b */ /* 0x040fe20003f1e200 */
[----:B------:R-:W-:Y:S01]  /*3310*/  BSSY B0, `(.L_x_8960) ;  /* 0x0000041000007945 */ /* 0x000fe20003800000 */
[----:B------:R-:W-:-:S11]  /*3320*/  FADD.FTZ R10, |R11|, -RZ ;  /* 0x800000ff0b0a7221 */ /* 0x000fd60000010200 */
[----:B------:R-:W-:Y:S05]  /*3330*/  @!P0 BRA `(.L_x_8961) ;  /* 0x0000000000f88947 */ /* 0x000fea0003800000 */
[----:B------:R-:W-:-:S05]  /*3340*/  FMUL.FTZ R7, |R20|, 8388608 ;  /* 0x4b00000014077820 */ /* 0x000fca0000410200 */
[----:B------:R-:W-:-:S13]  /*3350*/  FSETP.GTU.FTZ.AND P0, PT, R10, R7, PT ;  /* 0x000000070a00720b */ /* 0x000fda0003f1c000 */
[----:B------:R-:W-:Y:S05]  /*3360*/  @P0 BRA `(.L_x_8962) ;  /* 0x0000000000680947 */ /* 0x000fea0003800000 */
[----:B0-----:R-:W-:Y:S01]  /*3370*/  FADD.FTZ R17, |R20|, -RZ ;  /* 0x800000ff14117221 */ /* 0x001fe20000010200 */
        /* <DEDUP_REMOVED lines=19> */
.L_x_8965:
[----:B------:R-:W-:Y:S01]  /*34b0*/  FSETP.GEU.FTZ.AND P0, PT, R16, -R17, PT ;  /* 0x800000111000720b */ /* 0x000fe20003f1e000 */
[----:B------:R-:W-:-:S12]  /*34c0*/  FADD.FTZ R7, R7, -1 ;  /* 0xbf80000007077421 */ /* 0x000fd80000010000 */
[----:B------:R-:W-:-:S07]  /*34d0*/  @!P0 FADD.FTZ R7, R7, -1 ;  /* 0xbf80000007078421 */ /* 0x000fce0000010000 */
.L_x_8964:
[----:B------:R-:W-:Y:S05]  /*34e0*/  BSYNC B2 ;  /* 0x0000000000027941 */ /* 0x000fea0003800000 */
.L_x_8963:
[----:B------:R-:W-:Y:S01]  /*34f0*/  FFMA.FTZ R10, -R17, R7, R10 ;  /* 0x00000007110a7223 */ /* 0x000fe2000001010a */
[----:B------:R-:W-:Y:S06]  /*3500*/  BRA `(.L_x_8961) ;  /* 0x0000000000847947 */ /* 0x000fec0003800000 */
.L_x_8962:
[----:B0-----:R-:W-:Y:S01]  /*3510*/  VIADD R15, R7, 0xf4800000 ;  /* 0xf4800000070f7836 */ /* 0x001fe20000000000 */
        /* <DEDUP_REMOVED lines=15> */
.L_x_8968:
        /* <DEDUP_REMOVED lines=14> */
.L_x_8967:
[----:B------:R-:W-:Y:S05]  /*36f0*/  BSYNC B2 ;  /* 0x0000000000027941 */ /* 0x000fea0003800000 */
.L_x_8966:
[----:B------:R-:W-:-:S04]  /*3700*/  FMUL.FTZ R17, R17, 1.1920928955078125e-07 ;  /* 0x3400000011117820 */ /* 0x000fc80000410000 */
[----:B------:R-:W-:-:S07]  /*3710*/  FMUL.FTZ R10, R10, R17 ;  /* 0x000000110a0a7220 */ /* 0x000fce0000410000 */
.L_x_8961:
[----:B------:R-:W-:Y:S05]  /*3720*/  BSYNC B0 ;  /* 0x0000000000007941 */ /* 0x000fea0003800000 */
.L_x_8960:
[C---:B------:R-:W-:Y:S02]  /*3730*/  FSETP.GTU.FTZ.AND P0, PT, |R10|.reuse, +INF , PT ;  /* 0x7f8000000a00780b */ /* 0x040fe40003f1c200 */
[----:B------:R-:W-:-:S04]  /*3740*/  LOP3.LUT R11, R10, 0x80000000, R11, 0xb8, !PT ;  /* 0x800000000a0b7812 */ /* 0x000fc800078eb80b */
[----:B------:R-:W-:-:S07]  /*3750*/  FSEL R10, R10, R11, P0 ;  /* 0x0000000b0a0a7208 */ /* 0x000fce0000000000 */
.L_x_8959:
[----:B------:R-:W-:Y:S05]  /*3760*/  BSYNC B1 ;  /* 0x0000000000017941 */ /* 0x000fea0003800000 */
.L_x_8958:
[----:B0-----:R-:W-:Y:S01]  /*3770*/  VIADD R16, R6, 0x180 ;  /* 0x0000018006107836 */ /* 0x001fe20000000000 */
[----:B------:R-:W-:Y:S04]  /*3780*/  BSSY B1, `(.L_x_8969) ;  /* 0x000004a000017945 */ /* 0x000fe80003800000 */
        /* <DEDUP_REMOVED lines=29> */
.L_x_8976:
[----:B------:R-:W-:Y:S01]  /*3960*/  FSETP.GEU.FTZ.AND P0, PT, R17, -R15, PT ;  /* 0x8000000f1100720b */ /* 0x000fe20003f1e000 */
[----:B------:R-:W-:-:S12]  /*3970*/  FADD.FTZ R7, R7, -1 ;  /* 0xbf80000007077421 */ /* 0x000fd80000010000 */
[----:B------:R-:W-:-:S07]  /*3980*/  @!P0 FADD.FTZ R7, R7, -1 ;  /* 0xbf80000007078421 */ /* 0x000fce0000010000 */
.L_x_8975:
[----:B------:R-:W-:Y:S05]  /*3990*/  BSYNC B2 ;  /* 0x0000000000027941 */ /* 0x000fea0003800000 */
.L_x_8974:
[----:B------:R-:W-:Y:S01]  /*39a0*/  FFMA.FTZ R16, -R15, R7, R16 ;  /* 0x000000070f107223 */ /* 0x000fe20000010110 */
[----:B------:R-:W-:Y:S06]  /*39b0*/  BRA `(.L_x_8972) ;  /* 0x0000000000887947 */ /* 0x000fec0003800000 */
.L_x_8973:
        /* <DEDUP_REMOVED lines=18> */
.L_x_8979:
        /* <DEDUP_REMOVED lines=13> */
.L_x_8978:
[----:B------:R-:W-:Y:S05]  /*3bb0*/  BSYNC B2 ;  /* 0x0000000000027941 */ /* 0x000fea0003800000 */
.L_x_8977:
[----:B------:R-:W-:-:S04]  /*3bc0*/  FMUL.FTZ R18, R18, 1.1920928955078125e-07 ;  /* 0x3400000012127820 */ /* 0x000fc80000410000 */
[----:B------:R-:W-:-:S07]  /*3bd0*/  FMUL.FTZ R16, R11, R18 ;  /* 0x000000120b107220 */ /* 0x000fce0000410000 */
.L_x_8972:
[----:B------:R-:W-:Y:S05]  /*3be0*/  BSYNC B0 ;  /* 0x0000000000007941 */ /* 0x000fea0003800000 */
.L_x_8971:
[C---:B------:R-:W-:Y:S02]  /*3bf0*/  FSETP.GTU.FTZ.AND P0, PT, |R16|.reuse, +INF , PT ;  /* 0x7f8000001000780b */ /* 0x040fe40003f1c200 */
[----:B------:R-:W-:-:S04]  /*3c00*/  LOP3.LUT R7, R16, 0x80000000, R21, 0xb8, !PT ;  /* 0x8000000010077812 */ /* 0x000fc800078eb815 */
[----:B------:R-:W-:-:S07]  /*3c10*/  FSEL R7, R16, R7, P0 ;  /* 0x0000000710077208 */ /* 0x000fce0000000000 */
.L_x_8970:
[----:B------:R-:W-:Y:S05]  /*3c20*/  BSYNC B1 ;  /* 0x0000000000017941 */ /* 0x000fea0003800000 */
.L_x_8969:
[----:B------:R-:W-:Y:S01]  /*3c30*/  VIADD R16, R6, 0x200 ;  /* 0x0000020006107836 */ /* 0x000fe20000000000 */
[----:B------:R-:W-:Y:S04]  /*3c40*/  BSSY B1, `(.L_x_8980) ;  /* 0x000004a000017945 */ /* 0x000fe80003800000 */
[----:B------:R-:W-:-:S13]  /*3c50*/  ISETP.GE.AND P0, PT, R16, R5, PT ;  /* 0x000000051000720c */ /* 0x000fda0003f06270 */
[----:B------:R-:W-:Y:S05]  /*3c60*/  @P0 BRA `(.L_x_8981) ;  /* 0x00000004001c0947 */ /* 0x000fea0003800000 */
[C---:B------:R-:W-:Y:S01]  /*3c70*/  FSETP.GEU.FTZ.AND P0, PT, |R25|.reuse, |R0|, PT ;  /* 0x400000001900720b */ /* 0x040fe20003f1e200 */
        /* <DEDUP_REMOVED lines=26> */
.L_x_8987:
[----:B------:R-:W-:Y:S01]  /*3e20*/  FSETP.GEU.FTZ.AND P0, PT, R18, -R17, PT ;  /* 0x800000111200720b */ /* 0x000fe20003f1e000 */
[----:B------:R-:W-:-:S12]  /*3e30*/  FADD.FTZ R11, R11, -1 ;  /* 0xbf8000000b0b7421 */ /* 0x000fd80000010000 */
[----:B------:R-:W-:-:S07]  /*3e40*/  @!P0 FADD.FTZ R11, R11, -1 ;  /* 0xbf8000000b0b8421 */ /* 0x000fce0000010000 */
.L_x_8986:
[----:B------:R-:W-:Y:S05]  /*3e50*/  BSYNC B2 ;  /* 0x0000000000027941 */ /* 0x000fea0003800000 */
.L_x_8985:
[----:B------:R-:W-:Y:S01]  /*3e60*/  FFMA.FTZ R16, -R17, R11, R16 ;  /* 0x0000000b11107223 */ /* 0x000fe20000010110 */
[----:B------:R-:W-:Y:S06]  /*3e70*/  BRA `(.L_x_8983) ;  /* 0x0000000000887947 */ /* 0x000fec0003800000 */
.L_x_8984:
        /* <DEDUP_REMOVED lines=10> */
[----:B------:R-:W-:Y:S02]  /*3f20*/  MOV R18, R16 ;  /* 0x0000001000127202 */ /* 0x000fe40000000f00 */
[----:B------:R-:W-:-:S07]  /*3f30*/  FSEL R11, R11, +QNAN , !P0 ;  /* 0x7fffffff0b0b7808 */ /* 0x000fce0004000000 */
[----:B------:R-:W-:Y:S05]  /*3f40*/  @!P1 BRA `(.L_x_8989) ;  /* 0x0000000000489947 */ /* 0x000fea0003800000 */
[----:B------:R-:W-:Y:S01]  /*3f50*/  LOP3.LUT R15, R15, 0x7fffff, RZ, 0xc0, !PT ;  /* 0x007fffff0f0f7812 */ /* 0x000fe200078ec0ff */
[----:B------:R-:W-:Y:S01]  /*3f60*/  IMAD.MOV.U32 R18, RZ, RZ, R16 ;  /* 0x000000ffff127224 */ /* 0x000fe200078e0010 */
[----:B------:R-:W-:Y:S02]  /*3f70*/  MOV R16, R17 ;  /* 0x0000001100107202 */ /* 0x000fe40000000f00 */
[----:B------:R-:W-:-:S04]  /*3f80*/  LOP3.LUT R15, R15, 0x3f800000, RZ, 0xfc, !PT ;  /* 0x3f8000000f0f7812 */ /* 0x000fc800078efcff */
[----:B------:R0:W1:Y:S03]  /*3f90*/  MUFU.RCP R0, R15 ;  /* 0x0000000f00007308 */ /* 0x0000660000001000 */
.L_x_8990:
        /* <DEDUP_REMOVED lines=13> */
.L_x_8989:
[----:B------:R-:W-:Y:S05]  /*4070*/  BSYNC B2 ;  /* 0x0000000000027941 */ /* 0x000fea0003800000 */
.L_x_8988:
[----:B------:R-:W-:-:S04]  /*4080*/  FMUL.FTZ R18, R18, 1.1920928955078125e-07 ;  /* 0x3400000012127820 */ /* 0x000fc80000410000 */
[----:B------:R-:W-:-:S07]  /*4090*/  FMUL.FTZ R16, R11, R18 ;  /* 0x000000120b107220 */ /* 0x000fce0000410000 */
.L_x_8983:
[----:B------:R-:W-:Y:S05]  /*40a0*/  BSYNC B0 ;  /* 0x0000000000007941 */ /* 0x000fea0003800000 */
.L_x_8982:
[C---:B------:R-:W-:Y:S02]  /*40b0*/  FSETP.GTU.FTZ.AND P0, PT, |R16|.reuse, +INF , PT ;  /* 0x7f8000001000780b */ /* 0x040fe40003f1c200 */
[----:B------:R-:W-:-:S04]  /*40c0*/  LOP3.LUT R11, R16, 0x80000000, R25, 0xb8, !PT ;  /* 0x80000000100b7812 */ /* 0x000fc800078eb819 */
[----:B------:R-:W-:-:S07]  /*40d0*/  FSEL R11, R16, R11, P0 ;  /* 0x0000000b100b7208 */ /* 0x000fce0000000000 */
.L_x_8981:
[----:B------:R-:W-:Y:S05]  /*40e0*/  BSYNC B1 ;  /* 0x0000000000017941 */ /* 0x000fea0003800000 */
.L_x_8980:
        /* <DEDUP_REMOVED lines=13> */
[----:B0-----:R-:W0:Y:S01]  /*41c0*/  MUFU.RCP R15, R19 ;  /* 0x00000013000f7308 */ /* 0x001e220000001000 */
        /* <DEDUP_REMOVED lines=17> */
.L_x_8998:
[----:B------:R-:W-:Y:S01]  /*42e0*/  FSETP.GEU.FTZ.AND P0, PT, R17, -R19, PT ;  /* 0x800000131100720b */ /* 0x000fe20003f1e000 */
[----:B------:R-:W-:-:S12]  /*42f0*/  FADD.FTZ R15, R15, -1 ;  /* 0xbf8000000f0f7421 */ /* 0x000fd80000010000 */
[----:B------:R-:W-:-:S07]  /*4300*/  @!P0 FADD.FTZ R15, R15, -1 ;  /* 0xbf8000000f0f8421 */ /* 0x000fce0000010000 */
.L_x_8997:
[----:B------:R-:W-:Y:S05]  /*4310*/  BSYNC B2 ;  /* 0x0000000000027941 */ /* 0x000fea0003800000 */
.L_x_8996:
[----:B------:R-:W-:Y:S01]  /*4320*/  FFMA.FTZ R0, -R19, R15, R0 ;  /* 0x0000000f13007223 */ /* 0x000fe20000010100 */
[----:B------:R-:W-:Y:S06]  /*4330*/  BRA `(.L_x_8994) ;  /* 0x00000000007c7947 */ /* 0x000fec0003800000 */
.L_x_8995:
        /* <DEDUP_REMOVED lines=15> */
.L_x_9001:
        /* <DEDUP_REMOVED lines=13> */
.L_x_9000:
[----:B------:R-:W-:Y:S05]  /*4500*/  BSYNC B2 ;  /* 0x0000000000027941 */ /* 0x000fea0003800000 */
.L_x_8999:
[----:B0-----:R-:W-:-:S04]  /*4510*/  FMUL.FTZ R15, R16, 1.1920928955078125e-07 ;  /* 0x34000000100f7820 */ /* 0x001fc80000410000 */
[----:B------:R-:W-:-:S07]  /*4520*/  FMUL.FTZ R0, R2, R15 ;  /* 0x0000000f02007220 */ /* 0x000fce0000410000 */
.L_x_8994:
[----:B------:R-:W-:Y:S05]  /*4530*/  BSYNC B0 ;  /* 0x0000000000007941 */ /* 0x000fea0003800000 */
.L_x_8993:
[C---:B------:R-:W-:Y:S02]  /*4540*/  FSETP.GTU.FTZ.AND P0, PT, |R0|.reuse, +INF , PT ;  /* 0x7f8000000000780b */ /* 0x040fe40003f1c200 */
[----:B------:R-:W-:-:S04]  /*4550*/  LOP3.LUT R3, R0, 0x80000000, R3, 0xb8, !PT ;  /* 0x8000000000037812 */ /* 0x000fc800078eb803 */
[----:B------:R-:W-:-:S07]  /*4560*/  FSEL R2, R0, R3, P0 ;  /* 0x0000000300027208 */ /* 0x000fce0000000000 */
.L_x_8992:
[----:B------:R-:W-:Y:S05]  /*4570*/  BSYNC B1 ;  /* 0x0000000000017941 */ /* 0x000fea0003800000 */
.L_x_8991:
        /* <DEDUP_REMOVED lines=31> */
.L_x_9009:
[----:B------:R-:W-:Y:S01]  /*4770*/  FSETP.GEU.FTZ.AND P0, PT, R16, -R18, PT ;  /* 0x800000121000720b */ /* 0x000fe20003f1e000 */
[----:B------:R-:W-:-:S12]  /*4780*/  FADD.FTZ R0, R0, -1 ;  /* 0xbf80000000007421 */ /* 0x000fd80000010000 */
[----:B------:R-:W-:-:S07]  /*4790*/  @!P0 FADD.FTZ R0, R0, -1 ;  /* 0xbf80000000008421 */ /* 0x000fce0000010000 */
.L_x_9008:
[----:B------:R-:W-:Y:S05]  /*47a0*/  BSYNC B2 ;  /* 0x0000000000027941 */ /* 0x000fea0003800000 */
.L_x_9007:
[----:B------:R-:W-:Y:S01]  /*47b0*/  FFMA.FTZ R3, -R18, R0, R3 ;  /* 0x0000000012037223 */ /* 0x000fe20000010103 */
[----:B------:R-:W-:Y:S06]  /*47c0*/  BRA `(.L_x_9005) ;  /* 0x00000000007c7947 */ /* 0x000fec0003800000 */
.L_x_9006:
        /* <DEDUP_REMOVED lines=15> */
.L_x_9012:
        /* <DEDUP_REMOVED lines=13> */
.L_x_9011:
[----:B------:R-:W-:Y:S05]  /*4990*/  BSYNC B2 ;  /* 0x0000000000027941 */ /* 0x000fea0003800000 */
.L_x_9010:
[----:B------:R-:W-:-:S04]  /*49a0*/  FMUL.FTZ R16, R16, 1.1920928955078125e-07 ;  /* 0x3400000010107820 */ /* 0x000fc80000410000 */
[----:B------:R-:W-:-:S07]  /*49b0*/  FMUL.FTZ R3, R3, R16 ;  /* 0x0000001003037220 */ /* 0x000fce0000410000 */
.L_x_9005:
[----:B------:R-:W-:Y:S05]  /*49c0*/  BSYNC B0 ;  /* 0x0000000000007941 */ /* 0x000fea0003800000 */
.L_x_9004:
[C---:B------:R-:W-:Y:S02]  /*49d0*/  FSETP.GTU.FTZ.AND P0, PT, |R3|.reuse, +INF , PT ;  /* 0x7f8000000300780b */ /* 0x040fe40003f1c200 */
[----:B------:R-:W-:-:S04]  /*49e0*/  LOP3.LUT R26, R3, 0x80000000, R26, 0xb8, !PT ;  /* 0x80000000031a7812 */ /* 0x000fc800078eb81a */
[----:B------:R-:W-:-:S07]  /*49f0*/  FSEL R3, R3, R26, P0 ;  /* 0x0000001a03037208 */ /* 0x000fce0000000000 */
.L_x_9003:
[----:B------:R-:W-:Y:S05]  /*4a00*/  BSYNC B1 ;  /* 0x0000000000017941 */ /* 0x000fea0003800000 */
.L_x_9002:
        /* <DEDUP_REMOVED lines=31> */
.L_x_9020:
[----:B------:R-:W-:Y:S01]  /*4c00*/  FSETP.GEU.FTZ.AND P0, PT, R17, -R19, PT ;  /* 0x800000131100720b */ /* 0x000fe20003f1e000 */
[----:B------:R-:W-:-:S12]  /*4c10*/  FADD.FTZ R15, R15, -1 ;  /* 0xbf8000000f0f7421 */ /* 0x000fd80000010000 */
[----:B------:R-:W-:-:S07]  /*4c20*/  @!P0 FADD.FTZ R15, R15, -1 ;  /* 0xbf8000000f0f8421 */ /* 0x000fce0000010000 */
.L_x_9019:
[----:B------:R-:W-:Y:S05]  /*4c30*/  BSYNC B2 ;  /* 0x0000000000027941 */ /* 0x000fea0003800000 */
.L_x_9018:
[----:B------:R-:W-:Y:S01]  /*4c40*/  FFMA.FTZ R0, -R19, R15, R0 ;  /* 0x0000000f13007223 */ /* 0x000fe20000010100 */
[----:B------:R-:W-:Y:S06]  /*4c50*/  BRA `(.L_x_9016) ;  /* 0x00000000007c7947 */ /* 0x000fec0003800000 */
.L_x_9017:
[----:B0-----:R-:W-:Y:S01]  /*4c60*/  IADD3 R15, R17, -0xb800000, RZ ;  /* 0xf4800000110f7810 */ /* 0x001fe20007ffe0ff */
        /* <DEDUP_REMOVED lines=14> */
.L_x_9023:
        /* <DEDUP_REMOVED lines=13> */
.L_x_9022:
[----:B------:R-:W-:Y:S05]  /*4e20*/  BSYNC B2 ;  /* 0x0000000000027941 */ /* 0x000fea0003800000 */
.L_x_9021:
[----:B------:R-:W-:-:S04]  /*4e30*/  FMUL.FTZ R15, R15, 1.1920928955078125e-07 ;  /* 0x340000000f0f7820 */ /* 0x000fc80000410000 */
[----:B------:R-:W-:-:S07]  /*4e40*/  FMUL.FTZ R0, R12, R15 ;  /* 0x0000000f0c007220 */ /* 0x000fce0000410000 */
.L_x_9016:
[----:B------:R-:W-:Y:S05]  /*4e50*/  BSYNC B0 ;  /* 0x0000000000007941 */ /* 0x000fea0003800000 */
.L_x_9015:
[C---:B------:R-:W-:Y:S02]  /*4e60*/  FSETP.GTU.FTZ.AND P0, PT, |R0|.reuse, +INF , PT ;  /* 0x7f8000000000780b */ /* 0x040fe40003f1c200 */
[----:B------:R-:W-:-:S04]  /*4e70*/  LOP3.LUT R13, R0, 0x80000000, R13, 0xb8, !PT ;  /* 0x80000000000d7812 */ /* 0x000fc800078eb80d */
[----:B------:R-:W-:-:S07]  /*4e80*/  FSEL R0, R0, R13, P0 ;  /* 0x0000000d00007208 */ /* 0x000fce0000000000 */
.L_x_9014:
[----:B------:R-:W-:Y:S05]  /*4e90*/  BSYNC B1 ;  /* 0x0000000000017941 */ /* 0x000fea0003800000 */
.L_x_9013:
        /* <DEDUP_REMOVED lines=9> */
[----:B------:R0:W-:Y:S07]  /*4f30*/  STG.E desc[UR4][R12.64], R14 ;  /* 0x0000000e0c007986 */ /* 0x0001ee000c101904 */
[----:B------:R-:W-:Y:S05]  /*4f40*/  @P0 BRA `(.L_x_9027) ;  /* 0x0000000000300947 */ /* 0x000fea0003800000 */
[----:B0-----:R-:W0:Y:S01]  /*4f50*/  LDC.64 R12, c[0x0][0x218] ;  /* 0x00008600ff0c7b82 */ /* 0x001e220000000a00 */
[----:B------:R-:W-:Y:S01]  /*4f60*/  IADD3 R15, R4, R6, RZ ;  /* 0x00000006040f7210 */ /* 0x000fe20007ffe0ff */
[----:B------:R-:W-:-:S04]  /*4f70*/  VIADD R6, R6, 0x80 ;  /* 0x0000008006067836 */ /* 0x000fc80000000000 */
[----:B0-----:R-:W-:-:S05]  /*4f80*/  IMAD.WIDE.U32 R12, R15, 0x4, R12 ;  /* 0x000000040f0c7825 */ /* 0x001fca00078e000c */
[----:B------:R1:W-:Y:S02]  /*4f90*/  STG.E desc[UR4][R12.64], R9 ;  /* 0x000000090c007986 */ /* 0x0003e4000c101904 */
.L_x_9026:
[----:B------:R-:W-:-:S13]  /*4fa0*/  ISETP.GE.AND P0, PT, R6, R5, PT ;  /* 0x000000050600720c */ /* 0x000fda0003f06270 */
[----:B------:R-:W-:Y:S05]  /*4fb0*/  @P0 BRA `(.L_x_9028) ;  /* 0x0000000000300947 */ /* 0x000fea0003800000 */
[----:B-1----:R-:W1:Y:S01]  /*4fc0*/  LDC.64 R8, c[0x0][0x218] ;  /* 0x00008600ff087b82 */ /* 0x002e620000000a00 */
[----:B------:R-:W-:Y:S01]  /*4fd0*/  IADD3 R13, R4, R6, RZ ;  /* 0x00000006040d7210 */ /* 0x000fe20007ffe0ff */
[----:B------:R-:W-:-:S04]  /*4fe0*/  VIADD R6, R6, 0x80 ;  /* 0x0000008006067836 */ /* 0x000fc80000000000 */
[----:B-1----:R-:W-:-:S05]  /*4ff0*/  IMAD.WIDE.U32 R8, R13, 0x4, R8 ;  /* 0x000000040d087825 */ /* 0x002fca00078e0008 */
[----:B------:R1:W-:Y:S02]  /*5000*/  STG.E desc[UR4][R8.64], R10 ;  /* 0x0000000a08007986 */ /* 0x0003e4000c101904 */
.L_x_9027:
[----:B------:R-:W-:-:S13]  /*5010*/  ISETP.GE.AND P0, PT, R6, R5, PT ;  /* 0x000000050600720c */ /* 0x000fda0003f06270 */
[----:B------:R-:W-:Y:S05]  /*5020*/  @P0 BRA `(.L_x_9029) ;  /* 0x0000000000300947 */ /* 0x000fea0003800000 */
[----:B-1----:R-:W1:Y:S01]  /*5030*/  LDC.64 R8, c[0x0][0x218] ;  /* 0x00008600ff087b82 */ /* 0x002e620000000a00 */
[----:B0-----:R-:W-:Y:S01]  /*5040*/  IADD3 R13, R4, R6, RZ ;  /* 0x00000006040d7210 */ /* 0x001fe20007ffe0ff */
[----:B------:R-:W-:-:S04]  /*5050*/  VIADD R6, R6, 0x80 ;  /* 0x0000008006067836 */ /* 0x000fc80000000000 */
[----:B-1----:R-:W-:-:S05]  /*5060*/  IMAD.WIDE.U32 R8, R13, 0x4, R8 ;  /* 0x000000040d087825 */ /* 0x002fca00078e0008 */
[----:B------:R2:W-:Y:S02]  /*5070*/  STG.E desc[UR4][R8.64], R7 ;  /* 0x0000000708007986 */ /* 0x0005e4000c101904 */
.L_x_9028:
[----:B------:R-:W-:-:S13]  /*5080*/  ISETP.GE.AND P0, PT, R6, R5, PT ;  /* 0x000000050600720c */ /* 0x000fda0003f06270 */
[----:B------:R-:W-:Y:S05]  /*5090*/  @P0 BRA `(.L_x_9030) ;  /* 0x0000000000340947 */ /* 0x000fea0003800000 */
[----:B-12---:R-:W1:Y:S01]  /*50a0*/  LDC.64 R8, c[0x0][0x218] ;  /* 0x00008600ff087b82 */ /* 0x006e620000000a00 */
[----:B------:R-:W-:Y:S01]  /*50b0*/  IADD3 R7, R4, R6, RZ ;  /* 0x0000000604077210 */ /* 0x000fe20007ffe0ff */
[----:B------:R-:W-:-:S04]  /*50c0*/  VIADD R6, R6, 0x80 ;  /* 0x0000008006067836 */ /* 0x000fc80000000000 */
[----:B-1----:R-:W-:-:S05]  /*50d0*/  IMAD.WIDE.U32 R8, R7, 0x4, R8 ;  /* 0x0000000407087825 */ /* 0x002fca00078e0008 */
[----:B------:R2:W-:Y:S02]  /*50e0*/  STG.E desc[UR4][R8.64], R11 ;  /* 0x0000000b08007986 */ /* 0x0005e4000c101904 */
.L_x_9029:
[----:B------:R-:W-:-:S13]  /*50f0*/  ISETP.GE.AND P0, PT, R6, R5, PT ;  /* 0x000000050600720c */ /* 0x000fda0003f06270 */
[----:B------:R-:W-:Y:S05]  /*5100*/  @P0 BREAK B1 ;  /* 0x0000000000010942 */ /* 0x000fea0003800000 */
[----:B------:R-:W-:Y:S05]  /*5110*/  @P0 BRA `(.L_x_9031) ;  /* 0x0000000000300947 */ /* 0x000fea0003800000 */
[----:B-12---:R-:W1:Y:S01]  /*5120*/  LDC.64 R8, c[0x0][0x218] ;  /* 0x00008600ff087b82 */ /* 0x006e620000000a00 */
[----:B------:R-:W-:Y:S01]  /*5130*/  IADD3 R7, R4, R6, RZ ;  /* 0x0000000604077210 */ /* 0x000fe20007ffe0ff */
[----:B------:R-:W-:-:S04]  /*5140*/  VIADD R6, R6, 0x80 ;  /* 0x0000008006067836 */ /* 0x000fc80000000000 */
[----:B-1----:R-:W-:-:S05]  /*5150*/  IMAD.WIDE.U32 R8, R7, 0x4, R8 ;  /* 0x0000000407087825 */ /* 0x002fca00078e0008 */
[----:B------:R3:W-:Y:S02]  /*5160*/  STG.E desc[UR4][R8.64], R2 ;  /* 0x0000000208007986 */ /* 0x0007e4000c101904 */
.L_x_9030:
[----:B------:R-:W-:Y:S05]  /*5170*/  BSYNC B1 ;  /* 0x0000000000017941 */ /* 0x000fea0003800000 */
.L_x_9025:
[----:B------:R-:W-:-:S13]  /*5180*/  ISETP.GE.AND P0, PT, R6, R5, PT ;  /* 0x000000050600720c */ /* 0x000fda0003f06270 */
[----:B-123--:R-:W1:Y:S01]  /*5190*/  @!P0 LDC.64 R8, c[0x0][0x218] ;  /* 0x00008600ff088b82 */ /* 0x00ee620000000a00 */
[----:B------:R-:W-:Y:S01]  /*51a0*/  @!P0 IADD3 R7, R4, R6, RZ ;  /* 0x0000000604078210 */ /* 0x000fe20007ffe0ff */
[----:B------:R-:W-:-:S04]  /*51b0*/  @!P0 VIADD R6, R6, 0x80 ;  /* 0x0000008006068836 */ /* 0x000fc80000000000 */
[----:B-1----:R-:W-:-:S05]  /*51c0*/  @!P0 IMAD.WIDE.U32 R8, R7, 0x4, R8 ;  /* 0x0000000407088825 */ /* 0x002fca00078e0008 */
[----:B------:R3:W-:Y:S02]  /*51d0*/  @!P0 STG.E desc[UR4][R8.64], R3 ;  /* 0x0000000308008986 */ /* 0x0007e4000c101904 */
.L_x_9031:
[----:B------:R-:W-:Y:S05]  /*51e0*/  BSYNC B0 ;  /* 0x0000000000007941 */ /* 0x000fea0003800000 */
.L_x_9024:
[----:B------:R-:W-:Y:S05]  /*51f0*/  WARPSYNC.ALL ;  /* 0x0000000000007948 */ /* 0x000fea0003800000 */
[----:B------:R-:W-:-:S13]  /*5200*/  ISETP.GE.AND P0, PT, R6, R5, PT ;  /* 0x000000050600720c */ /* 0x000fda0003f06270 */
[----:B------:R-:W-:Y:S05]  /*5210*/  @P0 EXIT ;  /* 0x000000000000094d */ /* 0x000fea0003800000 */
[----:B---3--:R-:W3:Y:S01]  /*5220*/  LDC.64 R2, c[0x0][0x218] ;  /* 0x00008600ff027b82 */ /* 0x008ee20000000a00 */
[----:B------:R-:W-:-:S05]  /*5230*/  IADD3 R5, R4, R6, RZ ;  /* 0x0000000604057210 */ /* 0x000fca0007ffe0ff */
[----:B---3--:R-:W-:-:S05]  /*5240*/  IMAD.WIDE.U32 R2, R5, 0x4, R2 ;  /* 0x0000000405027825 */ /* 0x008fca00078e0002 */
[----:B------:R-:W-:Y:S01]  /*5250*/  STG.E desc[UR4][R2.64], R0 ;  /* 0x0000000002007986 */ /* 0x000fe2000c101904 */
[----:B------:R-:W-:Y:S05]  /*5260*/  EXIT ;  /* 0x000000000000794d */ /* 0x000fea0003800000 */
.L_x_9032:
        /* <DEDUP_REMOVED lines=9> */
.L_x_57343:


//--------------------- .text._ZN2at6native29vectorized_elementwise_kernelILi4ENS0_13BinaryFunctorIfffZZZNS0_16fmod_kernel_cudaERNS_18TensorIteratorBaseEENKUlvE0_clEvENKUlvE0_clEvEUlffE_EESt5arrayIPcLm3EEEEviT0_T1_ --------------------------
	.section	.text._ZN2at6native29vectorized_elementwise_kernelILi4ENS0_13BinaryFunctorIfffZZZNS0_16fmod_kernel_cudaERNS_18TensorIteratorBaseEENKUlvE0_clEvENKUlvE0_clEvEUlffE_EESt5arrayIPcLm3EEEEviT0_T1_,"ax",@progbits
	.align	128
        .global         _ZN2at6native29vectorized_elementwise_kernelILi4ENS0_13BinaryFunctorIfffZZZNS0_16fmod_kernel_cudaERNS_18TensorIteratorBaseEENKUlvE0_clEvENKUlvE0_clEvEUlffE_EESt5arrayIPcLm3EEEEviT0_T1_
        .type           _ZN2at6native29vectorized_elementwise_kernelILi4ENS0_13BinaryFunctorIfffZZZNS0_16fmod_kernel_cudaERNS_18TensorIteratorBaseEENKUlvE0_clEvENKUlvE0_clEvEUlffE_EESt5arrayIPcLm3EEEEviT0_T1_,@function
        .size           _ZN2at6native29vectorized_elementwise_kernelILi4ENS0_13BinaryFunctorIfffZZZNS0_16fmod_kernel_cudaERNS_18TensorIteratorBaseEENKUlvE0_clEvENKUlvE0_clEvEUlffE_EESt5arrayIPcLm3EEEEviT0_T1_,(.L_x_57344 - _ZN2at6native29vectorized_elementwise_kernelILi4ENS0_13BinaryFunctorIfffZZZNS0_16fmod_kernel_cudaERNS_18TensorIteratorBaseEENKUlvE0_clEvENKUlvE0_clEvEUlffE_EESt5arrayIPcLm3EEEEviT0_T1_)
        .other          _ZN2at6native29vectorized_elementwise_kernelILi4ENS0_13BinaryFunctorIfffZZZNS0_16fmod_kernel_cudaERNS_18TensorIteratorBaseEENKUlvE0_clEvENKUlvE0_clEvEUlffE_EESt5arrayIPcLm3EEEEviT0_T1_,@"STO_CUDA_ENTRY STV_DEFAULT"
_ZN2at6native29vectorized_elementwise_kernelILi4ENS0_13BinaryFunctorIfffZZZNS0_16fmod_kernel_cudaERNS_18TensorIteratorBaseEENKUlvE0_clEvENKUlvE0_clEvEUlffE_EESt5arrayIPcLm3EEEEviT0_T1_:
.text._ZN2at6native29vectorized_elementwise_kernelILi4ENS0_13BinaryFunctorIfffZZZNS0_16fmod_kernel_cudaERNS_18TensorIteratorBaseEENKUlvE0_clEvENKUlvE0_clEvEUlffE_EESt5arrayIPcLm3EEEEviT0_T1_:
        /* <DEDUP_REMOVED lines=14> */
[----:B------:R-:W2:Y:S04]  /*00e0*/  LDG.E.128 R20, desc[UR4][R6.64] ;  /* 0x0000000406147981 */ /* 0x000ea8000c1e1d00 */
[----:B------:R0:W5:Y:S01]  /*00f0*/  LDG.E.128 R12, desc[UR4][R6.64+0x800] ;  /* 0x00080004060c7981 */ /* 0x000162000c1e1d00 */
[----:B------:R-:W-:-:S05]  /*0100*/  IMAD.WIDE.U32 R24, R2, 0x10, R8 ;  /* 0x0000001002187825 */ /* 0x000fca00078e0008 */
[----:B------:R-:W2:Y:S04]  /*0110*/  LDG.E.128 R16, desc[UR4][R24.64] ;  /* 0x0000000418107981 */ /* 0x000ea8000c1e1d00 */
[----:B------:R0:W5:Y:S01]  /*0120*/  LDG.E.128 R8, desc[UR4][R24.64+0x800] ;  /* 0x0008000418087981 */ /* 0x000162000c1e1d00 */
        /* <DEDUP_REMOVED lines=27> */
.L_x_9039:
[----:B------:R-:W-:Y:S01]  /*02e0*/  FSETP.GEU.FTZ.AND P0, PT, R7, -R0, PT ;  /* 0x800000000700720b */ /* 0x000fe20003f1e000 */
[----:B------:R-:W-:-:S12]  /*02f0*/  FADD.FTZ R24, R24, -1 ;  /* 0xbf80000018187421 */ /* 0x000fd80000010000 */
[----:B------:R-:W-:-:S07]  /*0300*/  @!P0 FADD.FTZ R24, R24, -1 ;  /* 0xbf80000018188421 */ /* 0x000fce0000010000 */
.L_x_9038:
[----:B------:R-:W-:Y:S05]  /*0310*/  BSYNC B1 ;  /* 0x0000000000017941 */ /* 0x000fea0003800000 */
.L_x_9037:
[----:B------:R-:W-:Y:S01]  /*0320*/  FFMA.FTZ R3, -R0, R24, R3 ;  /* 0x0000001800037223 */ /* 0x000fe20000010103 */
[----:B------:R-:W-:Y:S06]  /*0330*/  BRA `(.L_x_9035) ;  /* 0x0000000000887947 */ /* 0x000fec0003800000 */
.L_x_9036:
        /* <DEDUP_REMOVED lines=9> */
[----:B------:R-:W-:-:S03]  /*03d0*/  LOP3.LUT R3, R0, 0xff800000, RZ, 0xc0, !PT ;  /* 0xff80000000037812 */ /* 0x000fc600078ec0ff */
[----:B------:R-:W-:Y:S01]  /*03e0*/  IMAD.MOV.U32 R16, RZ, RZ, R6 ;  /* 0x000000ffff107224 */ /* 0x000fe200078e0006 */
[----:B------:R-:W-:-:S05]  /*03f0*/  FSEL R3, R3, +QNAN , !P0 ;  /* 0x7fffffff03037808 */ /* 0x000fca0004000000 */
[----:B------:R-:W-:Y:S05]  /*0400*/  @!P1 BRA `(.L_x_9041) ;  /* 0x0000000000489947 */ /* 0x000fea0003800000 */
[----:B------:R-:W-:Y:S01]  /*0410*/  LOP3.LUT R5, R0, 0x7fffff, RZ, 0xc0, !PT ;  /* 0x007fffff00057812 */ /* 0x000fe200078ec0ff */
[----:B------:R-:W-:Y:S01]  /*0420*/  IMAD.MOV.U32 R16, RZ, RZ, R6 ;  /* 0x000000ffff107224 */ /* 0x000fe200078e0006 */
[----:B------:R-:W-:Y:S02]  /*0430*/  MOV R6, R7 ;  /* 0x0000000700067202 */ /* 0x000fe40000000f00 */
[----:B------:R-:W-:-:S04]  /*0440*/  LOP3.LUT R5, R5, 0x3f800000, RZ, 0xfc, !PT ;  /* 0x3f80000005057812 */ /* 0x000fc800078efcff */
[----:B------:R0:W1:Y:S03]  /*0450*/  MUFU.RCP R0, R5 ;  /* 0x0000000500007308 */ /* 0x0000660000001000 */
.L_x_9042:
        /* <DEDUP_REMOVED lines=13> */
.L_x_9041:
[----:B------:R-:W-:Y:S05]  /*0530*/  BSYNC B1 ;  /* 0x0000000000017941 */ /* 0x000fea0003800000 */
.L_x_9040:
[----:B------:R-:W-:-:S04]  /*0540*/  FMUL.FTZ R16, R16, 1.1920928955078125e-07 ;  /* 0x3400000010107820 */ /* 0x000fc80000410000 */
[----:B------:R-:W-:-:S07]  /*0550*/  FMUL.FTZ R3, R3, R16 ;  /* 0x0000001003037220 */ /* 0x000fce0000410000 */
.L_x_9035:
[----:B------:R-:W-:Y:S05]  /*0560*/  BSYNC B0 ;  /* 0x0000000000007941 */ /* 0x000fea0003800000 */
.L_x_9034:
[----:B------:R-:W-:Y:S01]  /*0570*/  FSETP.GEU.FTZ.AND P1, PT, |R21|, |R17|, PT ;  /* 0x400000111500720b */ /* 0x000fe20003f3e200 */
[----:B------:R-:W-:Y:S01]  /*0580*/  BSSY B0, `(.L_x_9043) ;  /* 0x0000045000007945 */ /* 0x000fe20003800000 */
[----:B------:R-:W-:Y:S01]  /*0590*/  FSETP.GTU.FTZ.AND P0, PT, |R3|, +INF , PT ;  /* 0x7f8000000300780b */ /* 0x000fe20003f1c200 */
[----:B------:R-:W-:Y:S01]  /*05a0*/  FADD.FTZ R0, |R21|, -RZ ;  /* 0x800000ff15007221 */ /* 0x000fe20000010200 */
[----:B------:R-:W-:-:S04]  /*05b0*/  LOP3.LUT R16, R3, 0x80000000, R20, 0xb8, !PT ;  /* 0x8000000003107812 */ /* 0x000fc800078eb814 */
[----:B------:R-:W-:-:S05]  /*05c0*/  FSEL R16, R3, R16, P0 ;  /* 0x0000001003107208 */ /* 0x000fca0000000000 */
        /* <DEDUP_REMOVED lines=24> */
.L_x_9048:
[----:B------:R-:W-:Y:S01]  /*0750*/  FSETP.GEU.FTZ.AND P0, PT, R20, -R3, PT ;  /* 0x800000031400720b */ /* 0x000fe20003f1e000 */
[----:B------:R-:W-:-:S12]  /*0760*/  FADD.FTZ R5, R5, -1 ;  /* 0xbf80000005057421 */ /* 0x000fd80000010000 */
[----:B------:R-:W-:-:S07]  /*0770*/  @!P0 FADD.FTZ R5, R5, -1 ;  /* 0xbf80000005058421 */ /* 0x000fce0000010000 */
.L_x_9047:
[----:B------:R-:W-:Y:S05]  /*0780*/  BSYNC B1 ;  /* 0x0000000000017941 */ /* 0x000fea0003800000 */
.L_x_9046:
[----:B------:R-:W-:Y:S01]  /*0790*/  FFMA.FTZ R0, -R3, R5, R0 ;  /* 0x0000000503007223 */ /* 0x000fe20000010100 */
[----:B------:R-:W-:Y:S06]  /*07a0*/  BRA `(.L_x_9044) ;  /* 0x0000000000887947 */ /* 0x000fec0003800000 */
.L_x_9045:
        /* <DEDUP_REMOVED lines=10> */
[----:B------:R-:W-:-:S03]  /*0850*/  FSEL R3, R0, +QNAN , !P0 ;  /* 0x7fffffff00037808 */ /* 0x000fc60004000000 */
[----:B------:R-:W-:-:S06]  /*0860*/  IMAD.MOV.U32 R17, RZ, RZ, R6 ;  /* 0x000000ffff117224 */ /* 0x000fcc00078e0006 */
[----:B------:R-:W-:Y:S05]  /*0870*/  @!P1 BRA `(.L_x_9050) ;  /* 0x0000000000489947 */ /* 0x000fea0003800000 */
[----:B------:R-:W-:Y:S02]  /*0880*/  LOP3.LUT R5, R5, 0x7fffff, RZ, 0xc0, !PT ;  /* 0x007fffff05057812 */ /* 0x000fe400078ec0ff */
[----:B------:R-:W-:Y:S01]  /*0890*/  MOV R17, R6 ;  /* 0x0000000600117202 */ /* 0x000fe20000000f00 */
[----:B------:R-:W-:Y:S01]  /*08a0*/  IMAD.MOV.U32 R6, RZ, RZ, R7 ;  /* 0x000000ffff067224 */ /* 0x000fe200078e0007 */
[----:B------:R-:W-:-:S04]  /*08b0*/  LOP3.LUT R5, R5, 0x3f800000, RZ, 0xfc, !PT ;  /* 0x3f80000005057812 */ /* 0x000fc800078efcff */
[----:B------:R0:W1:Y:S03]  /*08c0*/  MUFU.RCP R0, R5 ;  /* 0x0000000500007308 */ /* 0x0000660000001000 */
.L_x_9051:
        /* <DEDUP_REMOVED lines=13> */
.L_x_9050:
[----:B------:R-:W-:Y:S05]  /*09a0*/  BSYNC B1 ;  /* 0x0000000000017941 */ /* 0x000fea0003800000 */
.L_x_9049:
[----:B------:R-:W-:-:S04]  /*09b0*/  FMUL.FTZ R0, R17, 1.1920928955078125e-07 ;  /* 0x3400000011007820 */ /* 0x000fc80000410000 */
[----:B------:R-:W-:-:S07]  /*09c0*/  FMUL.FTZ R0, R3, R0 ;  /* 0x0000000003007220 */ /* 0x000fce0000410000 */
.L_x_9044:
[----:B------:R-:W-:Y:S05]  /*09d0*/  BSYNC B0 ;  /* 0x0000000000007941 */ /* 0x000fea0003800000 */
.L_x_9043:
        /* <DEDUP_REMOVED lines=30> */
.L_x_9057:
[----:B------:R-:W-:Y:S01]  /*0bc0*/  FSETP.GEU.FTZ.AND P0, PT, R7, -R0, PT ;  /* 0x800000000700720b */ /* 0x000fe20003f1e000 */
[----:B------:R-:W-:-:S12]  /*0bd0*/  FADD.FTZ R20, R20, -1 ;  /* 0xbf80000014147421 */ /* 0x000fd80000010000 */
[----:B------:R-:W-:-:S07]  /*0be0*/  @!P0 FADD.FTZ R20, R20, -1 ;  /* 0xbf80000014148421 */ /* 0x000fce0000010000 */
.L_x_9056:
[----:B------:R-:W-:Y:S05]  /*0bf0*/  BSYNC B1 ;  /* 0x0000000000017941 */ /* 0x000fea0003800000 */
.L_x_9055:
[----:B------:R-:W-:Y:S01]  /*0c00*/  FFMA.FTZ R3, -R0, R20, R3 ;  /* 0x0000001400037223 */ /* 0x000fe20000010103 */
[----:B------:R-:W-:Y:S06]  /*0c10*/  BRA `(.L_x_9053) ;  /* 0x00000000007c7947 */ /* 0x000fec0003800000 */
.L_x_9054:
[----:B0-----:R-:W-:Y:S01]  /*0c20*/  VIADD R5, R0, 0xf4800000 ;  /* 0xf480000000057836 */ /* 0x001fe20000000000 */
        /* <DEDUP_REMOVED lines=14> */
.L_x_9060:
        /* <DEDUP_REMOVED lines=13> */
.L_x_9059:
[----:B------:R-:W-:Y:S05]  /*0de0*/  BSYNC B1 ;  /* 0x0000000000017941 */ /* 0x000fea0003800000 */
.L_x_9058:
[----:B------:R-:W-:-:S04]  /*0df0*/  FMUL.FTZ R6, R6, 1.1920928955078125e-07 ;  /* 0x3400000006067820 */ /* 0x000fc80000410000 */
[----:B------:R-:W-:-:S07]  /*0e00*/  FMUL.FTZ R3, R3, R6 ;  /* 0x0000000603037220 */ /* 0x000fce0000410000 */
.L_x_9053:
[----:B------:R-:W-:Y:S05]  /*0e10*/  BSYNC B0 ;  /* 0x0000000000007941 */ /* 0x000fea0003800000 */
.L_x_9052:
        /* <DEDUP_REMOVED lines=30> */
.L_x_9066:
[----:B------:R-:W-:Y:S01]  /*1000*/  FSETP.GEU.FTZ.AND P0, PT, R20, -R3, PT ;  /* 0x800000031400720b */ /* 0x000fe20003f1e000 */
[----:B------:R-:W-:-:S12]  /*1010*/  FADD.FTZ R5, R5, -1 ;  /* 0xbf80000005057421 */ /* 0x000fd80000010000 */
[----:B------:R-:W-:-:S07]  /*1020*/  @!P0 FADD.FTZ R5, R5, -1 ;  /* 0xbf80000005058421 */ /* 0x000fce0000010000 */
.L_x_9065:
[----:B------:R-:W-:Y:S05]  /*1030*/  BSYNC B1 ;  /* 0x0000000000017941 */ /* 0x000fea0003800000 */
.L_x_9064:
[----:B------:R-:W-:Y:S01]  /*1040*/  FFMA.FTZ R0, -R3, R5, R0 ;  /* 0x0000000503007223 */ /* 0x000fe20000010100 */
[----:B------:R-:W-:Y:S06]  /*1050*/  BRA `(.L_x_9062) ;  /* 0x00000000007c7947 */ /* 0x000fec0003800000 */
.L_x_9063:
        /* <DEDUP_REMOVED lines=15> */
.L_x_9069:
        /* <DEDUP_REMOVED lines=13> */
.L_x_9068:
[----:B------:R-:W-:Y:S05]  /*1220*/  BSYNC B1 ;  /* 0x0000000000017941 */ /* 0x000fea0003800000 */
.L_x_9067:
[----:B------:R-:W-:-:S04]  /*1230*/  FMUL.FTZ R6, R6, 1.1920928955078125e-07 ;  /* 0x3400000006067820 */ /* 0x000fc80000410000 */
[----:B------:R-:W-:-:S07]  /*1240*/  FMUL.FTZ R0, R3, R6 ;  /* 0x0000000603007220 */ /* 0x000fce0000410000 */
.L_x_9062:
[----:B------:R-:W-:Y:S05]  /*1250*/  BSYNC B0 ;  /* 0x0000000000007941 */ /* 0x000fea0003800000 */
.L_x_9061:
        /* <DEDUP_REMOVED lines=30> */
.L_x_9075:
[----:B------:R-:W-:Y:S01]  /*1440*/  FSETP.GEU.FTZ.AND P0, PT, R7, -R0, PT ;  /* 0x800000000700720b */ /* 0x000fe20003f1e000 */
[----:B------:R-:W-:-:S12]  /*1450*/  FADD.FTZ R20, R20, -1 ;  /* 0xbf80000014147421 */ /* 0x000fd80000010000 */
[----:B------:R-:W-:-:S07]  /*1460*/  @!P0 FADD.FTZ R20, R20, -1 ;  /* 0xbf80000014148421 */ /* 0x000fce0000010000 */
.L_x_9074:
[----:B------:R-:W-:Y:S05]  /*1470*/  BSYNC B1 ;  /* 0x0000000000017941 */ /* 0x000fea0003800000 */
.L_x_9073:
[----:B------:R-:W-:Y:S01]  /*1480*/  FFMA.FTZ R3, -R0, R20, R3 ;  /* 0x0000001400037223 */ /* 0x000fe20000010103 */
[----:B------:R-:W-:Y:S06]  /*1490*/  BRA `(.L_x_9071) ;  /* 0x00000000007c7947 */ /* 0x000fec0003800000 */
.L_x_9072:
        /* <DEDUP_REMOVED lines=15> */
.L_x_9078:
        /* <DEDUP_REMOVED lines=13> */
.L_x_9077:
[----:B------:R-:W-:Y:S05]  /*1660*/  BSYNC B1 ;  /* 0x0000000000017941 */ /* 0x000fea0003800000 */
.L_x_9076:
[----:B------:R-:W-:-:S04]  /*1670*/  FMUL.FTZ R0, R5, 1.1920928955078125e-07 ;  /* 0x3400000005007820 */ /* 0x000fc80000410000 */
[----:B------:R-:W-:-:S07]  /*1680*/  FMUL.FTZ R3, R3, R0 ;  /* 0x0000000003037220 */ /* 0x000fce0000410000 */
.L_x_9071:
[----:B------:R-:W-:Y:S05]  /*1690*/  BSYNC B0 ;  /* 0x0000000000007941 */ /* 0x000fea0003800000 */
.L_x_9070:
        /* <DEDUP_REMOVED lines=30> */
.L_x_9084:
[----:B------:R-:W-:Y:S01]  /*1880*/  FSETP.GEU.FTZ.AND P0, PT, R12, -R3, PT ;  /* 0x800000030c00720b */ /* 0x000fe20003f1e000 */
[----:B------:R-:W-:-:S12]  /*1890*/  FADD.FTZ R5, R5, -1 ;  /* 0xbf80000005057421 */ /* 0x000fd80000010000 */
[----:B------:R-:W-:-:S07]  /*18a0*/  @!P0 FADD.FTZ R5, R5, -1 ;  /* 0xbf80000005058421 */ /* 0x000fce0000010000 */
.L_x_9083:
[----:B------:R-:W-:Y:S05]  /*18b0*/  BSYNC B1 ;  /* 0x0000000000017941 */ /* 0x000fea0003800000 */
.L_x_9082:
[----:B------:R-:W-:Y:S01]  /*18c0*/  FFMA.FTZ R0, -R3, R5, R0 ;  /* 0x0000000503007223 */ /* 0x000fe20000010100 */
[----:B------:R-:W-:Y:S06]  /*18d0*/  BRA `(.L_x_9080) ;  /* 0x00000000007c7947 */ /* 0x000fec0003800000 */
.L_x_9081:
        /* <DEDUP_REMOVED lines=15> */
.L_x_9087:
        /* <DEDUP_REMOVED lines=13> */
.L_x_9086:
[----:B------:R-:W-:Y:S05]  /*1aa0*/  BSYNC B1 ;  /* 0x0000000000017941 */ /* 0x000fea0003800000 */
.L_x_9085:
[----:B------:R-:W-:-:S04]  /*1ab0*/  FMUL.FTZ R6, R6, 1.1920928955078125e-07 ;  /* 0x3400000006067820 */ /* 0x000fc80000410000 */
[----:B------:R-:W-:-:S07]  /*1ac0*/  FMUL.FTZ R0, R3, R6 ;  /* 0x0000000603007220 */ /* 0x000fce0000410000 */
.L_x_9080:
[----:B------:R-:W-:Y:S05]  /*1ad0*/  BSYNC B0 ;  /* 0x0000000000007941 */ /* 0x000fea0003800000 */
.L_x_9079:
        /* <DEDUP_REMOVED lines=30> */
.L_x_9093:
[----:B------:R-:W-:Y:S01]  /*1cc0*/  FSETP.GEU.FTZ.AND P0, PT, R7, -R0, PT ;  /* 0x800000000700720b */ /* 0x000fe20003f1e000 */
[----:B------:R-:W-:-:S12]  /*1cd0*/  FADD.FTZ R12, R12, -1 ;  /* 0xbf8000000c0c7421 */ /* 0x000fd80000010000 */
[----:B------:R-:W-:-:S07]  /*1ce0*/  @!P0 FADD.FTZ R12, R12, -1 ;  /* 0xbf8000000c0c8421 */ /* 0x000fce0000010000 */
.L_x_9092:
[----:B------:R-:W-:Y:S05]  /*1cf0*/  BSYNC B1 ;  /* 0x0000000000017941 */ /* 0x000fea0003800000 */
.L_x_9091:
[----:B------:R-:W-:Y:S01]  /*1d00*/  FFMA.FTZ R3, -R0, R12, R3 ;  /* 0x0000000c00037223 */ /* 0x000fe20000010103 */
[----:B------:R-:W-:Y:S06]  /*1d10*/  BRA `(.L_x_9089) ;  /* 0x00000000007c7947 */ /* 0x000fec0003800000 */
.L_x_9090:
[----:B0-----:R-:W-:Y:S01]  /*1d20*/  VIADD R5, R0, 0xf4800000 ;  /* 0xf480000000057836 */ /* 0x001fe20000000000 */
        /* <DEDUP_REMOVED lines=14> */
.L_x_9096:
        /* <DEDUP_REMOVED lines=13> */
.L_x_9095:
[----:B------:R-:W-:Y:S05]  /*1ee0*/  BSYNC B1 ;  /* 0x0000000000017941 */ /* 0x000fea0003800000 */
.L_x_9094:
[----:B------:R-:W-:-:S04]  /*1ef0*/  FMUL.FTZ R0, R5, 1.1920928955078125e-07 ;  /* 0x3400000005007820 */ /* 0x000fc80000410000 */
[----:B------:R-:W-:-:S07]  /*1f00*/  FMUL.FTZ R3, R3, R0 ;  /* 0x0000000003037220 */ /* 0x000fce0000410000 */
.L_x_9089:
[----:B------:R-:W-:Y:S05]  /*1f10*/  BSYNC B0 ;  /* 0x0000000000007941 */ /* 0x000fea0003800000 */
.L_x_9088:
        /* <DEDUP_REMOVED lines=30> */
.L_x_9102:
[----:B------:R-:W-:Y:S01]  /*2100*/  FSETP.GEU.FTZ.AND P0, PT, R12, -R3, PT ;  /* 0x800000030c00720b */ /* 0x000fe20003f1e000 */
[----:B------:R-:W-:-:S12]  /*2110*/  FADD.FTZ R5, R5, -1 ;  /* 0xbf80000005057421 */ /* 0x000fd80000010000 */
[----:B------:R-:W-:-:S07]  /*2120*/  @!P0 FADD.FTZ R5, R5, -1 ;  /* 0xbf80000005058421 */ /* 0x000fce0000010000 */
.L_x_9101:
[----:B------:R-:W-:Y:S05]  /*2130*/  BSYNC B1 ;  /* 0x0000000000017941 */ /* 0x000fea0003800000 */
.L_x_9100:
[----:B------:R-:W-:Y:S01]  /*2140*/  FFMA.FTZ R0, -R3, R5, R0 ;  /* 0x0000000503007223 */ /* 0x000fe20000010100 */
[----:B------:R-:W-:Y:S06]  /*2150*/  BRA `(.L_x_9098) ;  /* 0x00000000007c7947 */ /* 0x000fec0003800000 */
.L_x_9099:
[----:B0-----:R-:W-:Y:S01]  /*2160*/  IADD3 R5, R3, -0xb800000, RZ ;  /* 0xf480000003057810 */ /* 0x001fe20007ffe0ff */
        /* <DEDUP_REMOVED lines=14> */
.L_x_9105:
        /* <DEDUP_REMOVED lines=13> */
.L_x_9104:
[----:B------:R-:W-:Y:S05]  /*2320*/  BSYNC B1 ;  /* 0x0000000000017941 */ /* 0x000fea0003800000 */
.L_x_9103:
[----:B------:R-:W-:-:S04]  /*2330*/  FMUL.FTZ R0, R5, 1.1920928955078125e-07 ;  /* 0x3400000005007820 */ /* 0x000fc80000410000 */
[----:B------:R-:W-:-:S07]  /*2340*/  FMUL.FTZ R0, R11, R0 ;  /* 0x000000000b007220 */ /* 0x000fce0000410000 */
.L_x_9098:
[----:B------:R-:W-:Y:S05]  /*2350*/  BSYNC B0 ;  /* 0x0000000000007941 */ /* 0x000fea0003800000 */
.L_x_9097:
[----:B0-----:R-:W0:Y:S01]  /*2360*/  LDC.64 R6, c[0x0][0x218] ;  /* 0x00008600ff067b82 */ /* 0x001e220000000a00 */
[C---:B------:R-:W-:Y:S02]  /*2370*/  LOP3.LUT R11, R0.reuse, 0x80000000, R15, 0xb8, !PT ;  /* 0x80000000000b7812 */ /* 0x040fe400078eb80f */
[----:B------:R-:W-:-:S04]  /*2380*/  FSETP.GTU.FTZ.AND P0, PT, |R0|, +INF , PT ;  /* 0x7f8000000000780b */ /* 0x000fc80003f1c200 */
[----:B------:R-:W-:Y:S01]  /*2390*/  FSEL R11, R0, R11, P0 ;  /* 0x0000000b000b7208 */ /* 0x000fe20000000000 */
[----:B0-----:R-:W-:-:S04]  /*23a0*/  IMAD.WIDE.U32 R4, R4, 0x4, R6 ;  /* 0x0000000404047825 */ /* 0x001fc800078e0006 */
[----:B------:R-:W-:-:S05]  /*23b0*/  IMAD.WIDE R4, R2, 0x10, R4 ;  /* 0x0000001002047825 */ /* 0x000fca00078e0204 */
[----:B------:R-:W-:Y:S04]  /*23c0*/  STG.E.128 desc[UR4][R4.64], R16 ;  /* 0x0000001004007986 */ /* 0x000fe8000c101d04 */
[----:B------:R-:W-:Y:S01]  /*23d0*/  STG.E.128 desc[UR4][R4.64+0x800], R8 ;  /* 0x0008000804007986 */ /* 0x000fe2000c101d04 */
[----:B------:R-:W-:Y:S05]  /*23e0*/  EXIT ;  /* 0x000000000000794d */ /* 0x000fea0003800000 */
.L_x_9033:
        /* <DEDUP_REMOVED lines=113> */
.L_x_9113:
[----:B------:R-:W-:Y:S01]  /*2b00*/  FSETP.GEU.FTZ.AND P0, PT, R17, -R19, PT ;  /* 0x800000131100720b */ /* 0x000fe20003f1e000 */
[----:B------:R-:W-:-:S12]  /*2b10*/  FADD.FTZ R15, R15, -1 ;  /* 0xbf8000000f0f7421 */ /* 0x000fd80000010000 */
[----:B------:R-:W-:-:S07]  /*2b20*/  @!P0 FADD.FTZ R15, R15, -1 ;  /* 0xbf8000000f0f8421 */ /* 0x000fce0000010000 */
.L_x_9112:
[----:B------:R-:W-:Y:S05]  /*2b30*/  BSYNC B2 ;  /* 0x0000000000027941 */ /* 0x000fea0003800000 */
.L_x_9111:
[----:B------:R-:W-:Y:S01]  /*2b40*/  FFMA.FTZ R14, -R19, R15, R14 ;  /* 0x0000000f130e7223 */ /* 0x000fe2000001010e */
[----:B------:R-:W-:Y:S06]  /*2b50*/  BRA `(.L_x_9109) ;  /* 0x0000000000847947 */ /* 0x000fec0003800000 */
.L_x_9110:
        /* <DEDUP_REMOVED lines=16> */
.L_x_9116:
        /* <DEDUP_REMOVED lines=14> */
.L_x_9115:
[----:B------:R-:W-:Y:S05]  /*2d40*/  BSYNC B2 ;  /* 0x0000000000027941 */ /* 0x000fea0003800000 */
.L_x_9114:
[----:B------:R-:W-:-:S04]  /*2d50*/  FMUL.FTZ R17, R17, 1.1920928955078125e-07 ;  /* 0x3400000011117820 */ /* 0x000fc80000410000 */
[----:B------:R-:W-:-:S07]  /*2d60*/  FMUL.FTZ R14, R14, R17 ;  /* 0x000000110e0e7220 */ /* 0x000fce0000410000 */
.L_x_9109:
[----:B------:R-:W-:Y:S05]  /*2d70*/  BSYNC B0 ;  /* 0x0000000000007941 */ /* 0x000fea0003800000 */
.L_x_9108:
[C---:B------:R-:W-:Y:S02]  /*2d80*/  FSETP.GTU.FTZ.AND P0, PT, |R14|.reuse, +INF , PT ;  /* 0x7f8000000e00780b */ /* 0x040fe40003f1c200 */
[----:B------:R-:W-:-:S04]  /*2d90*/  LOP3.LUT R7, R14, 0x80000000, R7, 0xb8, !PT ;  /* 0x800000000e077812 */ /* 0x000fc800078eb807 */
[----:B------:R-:W-:-:S07]  /*2da0*/  FSEL R14, R14, R7, P0 ;  /* 0x000000070e0e7208 */ /* 0x000fce0000000000 */
.L_x_9107:
[----:B------:R-:W-:Y:S05]  /*2db0*/  BSYNC B1 ;  /* 0x0000000000017941 */ /* 0x000fea0003800000 */
.L_x_9106:
        /* <DEDUP_REMOVED lines=31> */
.L_x_9124:
[----:B------:R-:W-:Y:S01]  /*2fb0*/  FSETP.GEU.FTZ.AND P0, PT, R18, -R17, PT ;  /* 0x800000111200720b */ /* 0x000fe20003f1e000 */
[----:B------:R-:W-:-:S12]  /*2fc0*/  FADD.FTZ R7, R7, -1 ;  /* 0xbf80000007077421 */ /* 0x000fd80000010000 */
[----:B------:R-:W-:-:S07]  /*2fd0*/  @!P0 FADD.FTZ R7, R7, -1 ;  /* 0xbf80000007078421 */ /* 0x000fce0000010000 */
.L_x_9123:
[----:B------:R-:W-:Y:S05]  /*2fe0*/  BSYNC B2 ;  /* 0x0000000000027941 */ /* 0x000fea0003800000 */
.L_x_9122:
[----:B------:R-:W-:Y:S01]  /*2ff0*/  FFMA.FTZ R16, -R17, R7, R16 ;  /* 0x0000000711107223 */ /* 0x000fe20000010110 */
[----:B------:R-:W-:Y:S06]  /*3000*/  BRA `(.L_x_9120) ;  /* 0x00000000007c7947 */ /* 0x000fec0003800000 */
.L_x_9121:
        /* <DEDUP_REMOVED lines=15> */
.L_x_9127:
        /* <DEDUP_REMOVED lines=13> */
.L_x_9126:
[----:B------:R-:W-:Y:S05]  /*31d0*/  BSYNC B2 ;  /* 0x0000000000027941 */ /* 0x000fea0003800000 */
.L_x_9125:
[----:B------:R-:W-:-:S04]  /*31e0*/  FMUL.FTZ R17, R17, 1.1920928955078125e-07 ;  /* 0x3400000011117820 */ /* 0x000fc80000410000 */
[----:B0-----:R-:W-:-:S07]  /*31f0*/  FMUL.FTZ R16, R10, R17 ;  /* 0x000000110a107220 */ /* 0x001fce0000410000 */
.L_x_9120:
[----:B------:R-:W-:Y:S05]  /*3200*/  BSYNC B0 ;  /* 0x0000000000007941 */ /* 0x000fea0003800000 */
.L_x_9119:
[C---:B------:R-:W-:Y:S02]  /*3210*/  FSETP.GTU.FTZ.AND P0, PT, |R16|.reuse, +INF , PT ;  /* 0x7f8000001000780b */ /* 0x040fe40003f1c200 */
[----:B------:R-:W-:-:S04]  /*3220*/  LOP3.LUT R9, R16, 0x80000000, R9, 0xb8, !PT ;  /* 0x8000000010097812 */ /* 0x000fc800078eb809 */
[----:B------:R-:W-:-:S07]  /*3230*/  FSEL R9, R16, R9, P0 ;  /* 0x0000000910097208 */ /* 0x000fce0000000000 */
.L_x_9118:
[----:B------:R-:W-:Y:S05]  /*3240*/  BSYNC B1 ;  /* 0x0000000000017941 */ /* 0x000fea0003800000 */
.L_x_9117:
        /* <DEDUP_REMOVED lines=31> */
.L_x_9135:
[----:B------:R-:W-:Y:S01]  /*3440*/  FSETP.GEU.FTZ.AND P0, PT, R16, -R17, PT ;  /* 0x800000111000720b */ /* 0x000fe20003f1e000 */
[----:B------:R-:W-:-:S12]  /*3450*/  FADD.FTZ R7, R7, -1 ;  /* 0xbf80000007077421 */ /* 0x000fd80000010000 */
[----:B------:R-:W-:-:S07]  /*3460*/  @!P0 FADD.FTZ R7, R7, -1 ;  /* 0xbf80000007078421 */ /* 0x000fce0000010000 */
.L_x_9134:
[----:B------:R-:W-:Y:S05]  /*3470*/  BSYNC B2 ;  /* 0x0000000000027941 */ /* 0x000fea0003800000 */
.L_x_9133:
[----:B------:R-:W-:Y:S01]  /*3480*/  FFMA.FTZ R10, -R17, R7, R10 ;  /* 0x00000007110a7223 */ /* 0x000fe2000001010a */
[----:B------:R-:W-:Y:S06]  /*3490*/  BRA `(.L_x_9131) ;  /* 0x0000000000847947 */ /* 0x000fec0003800000 */
.L_x_9132:
        /* <DEDUP_REMOVED lines=16> */
.L_x_9138:
        /* <DEDUP_REMOVED lines=14> */
.L_x_9137:
[----:B------:R-:W-:Y:S05]  /*3680*/  BSYNC B2 ;  /* 0x0000000000027941 */ /* 0x000fea0003800000 */
.L_x_9136:
[----:B------:R-:W-:-:S04]  /*3690*/  FMUL.FTZ R17, R17, 1.1920928955078125e-07 ;  /* 0x3400000011117820 */ /* 0x000fc80000410000 */
[----:B------:R-:W-:-:S07]  /*36a0*/  FMUL.FTZ R10, R10, R17 ;  /* 0x000000110a0a7220 */ /* 0x000fce0000410000 */
.L_x_9131:
[----:B------:R-:W-:Y:S05]  /*36b0*/  BSYNC B0 ;  /* 0x0000000000007941 */ /* 0x000fea0003800000 */
.L_x_9130:
[C---:B------:R-:W-:Y:S02]  /*36c0*/  FSETP.GTU.FTZ.AND P0, PT, |R10|.reuse, +INF , PT ;  /* 0x7f8000000a00780b */ /* 0x040fe40003f1c200 */
[----:B------:R-:W-:-:S04]  /*36d0*/  LOP3.LUT R11, R10, 0x80000000, R11, 0xb8, !PT ;  /* 0x800000000a0b7812 */ /* 0x000fc800078eb80b */
[----:B------:R-:W-:-:S07]  /*36e0*/  FSEL R10, R10, R11, P0 ;  /* 0x0000000b0a0a7208 */ /* 0x000fce0000000000 */
.L_x_9129:
[----:B------:R-:W-:Y:S05]  /*36f0*/  BSYNC B1 ;  /* 0x0000000000017941 */ /* 0x000fea0003800000 */
.L_x_9128:
        /* <DEDUP_REMOVED lines=31> */
.L_x_9146:
[----:B------:R-:W-:Y:S01]  /*38f0*/  FSETP.GEU.FTZ.AND P0, PT, R17, -R15, PT ;  /* 0x8000000f1100720b */ /* 0x000fe20003f1e000 */
[----:B------:R-:W-:-:S12]  /*3900*/  FADD.FTZ R7, R7, -1 ;  /* 0xbf80000007077421 */ /* 0x000fd80000010000 */
[----:B------:R-:W-:-:S07]  /*3910*/  @!P0 FADD.FTZ R7, R7, -1 ;  /* 0xbf80000007078421 */ /* 0x000fce0000010000 */
.L_x_9145:
[----:B------:R-:W-:Y:S05]  /*3920*/  BSYNC B2 ;  /* 0x0000000000027941 */ /* 0x000fea0003800000 */
.L_x_9144:
[----:B------:R-:W-:Y:S01]  /*3930*/  FFMA.FTZ R16, -R15, R7, R16 ;  /* 0x000000070f107223 */ /* 0x000fe20000010110 */
[----:B------:R-:W-:Y:S06]  /*3940*/  BRA `(.L_x_9142) ;  /* 0x0000000000887947 */ /* 0x000fec0003800000 */
.L_x_9143:
        /* <DEDUP_REMOVED lines=18> */
.L_x_9149:
        /* <DEDUP_REMOVED lines=13> */
.L_x_9148:
[----:B------:R-:W-:Y:S05]  /*3b40*/  BSYNC B2 ;  /* 0x0000000000027941 */ /* 0x000fea0003800000 */
.L_x_9147:
[----:B------:R-:W-:-:S04]  /*3b50*/  FMUL.FTZ R18, R18, 1.1920928955078125e-07 ;  /* 0x3400000012127820 */ /* 0x000fc80000410000 */
[----:B------:R-:W-:-:S07]  /*3b60*/  FMUL.FTZ R16, R11, R18 ;  /* 0x000000120b107220 */ /* 0x000fce0000410000 */
.L_x_9142:
[----:B------:R-:W-:Y:S05]  /*3b70*/  BSYNC B0 ;  /* 0x0000000000007941 */ /* 0x000fea0003800000 */
.L_x_9141:
[C---:B------:R-:W-:Y:S02]  /*3b80*/  FSETP.GTU.FTZ.AND P0, PT, |R16|.reuse, +INF , PT ;  /* 0x7f8000001000780b */ /* 0x040fe40003f1c200 */
[----:B------:R-:W-:-:S04]  /*3b90*/  LOP3.LUT R7, R16, 0x80000000, R21, 0xb8, !PT ;  /* 0x8000000010077812 */ /* 0x000fc800078eb815 */
[----:B------:R-:W-:-:S07]  /*3ba0*/  FSEL R7, R16, R7, P0 ;  /* 0x0000000710077208 */ /* 0x000fce0000000000 */
.L_x_9140:
[----:B------:R-:W-:Y:S05]  /*3bb0*/  BSYNC B1 ;  /* 0x0000000000017941 */ /* 0x000fea0003800000 */
.L_x_9139:
        /* <DEDUP_REMOVED lines=31> */
.L_x_9157:
[----:B------:R-:W-:Y:S01]  /*3db0*/  FSETP.GEU.FTZ.AND P0, PT, R18, -R17, PT ;  /* 0x800000111200720b */ /* 0x000fe20003f1e000 */
[----:B------:R-:W-:-:S12]  /*3dc0*/  FADD.FTZ R11, R11, -1 ;  /* 0xbf8000000b0b7421 */ /* 0x000fd80000010000 */
[----:B------:R-:W-:-:S07]  /*3dd0*/  @!P0 FADD.FTZ R11, R11, -1 ;  /* 0xbf8000000b0b8421 */ /* 0x000fce0000010000 */
.L_x_9156:
[----:B------:R-:W-:Y:S05]  /*3de0*/  BSYNC B2 ;  /* 0x0000000000027941 */ /* 0x000fea0003800000 */
.L_x_9155:
[----:B------:R-:W-:Y:S01]  /*3df0*/  FFMA.FTZ R16, -R17, R11, R16 ;  /* 0x0000000b11107223 */ /* 0x000fe20000010110 */
[----:B------:R-:W-:Y:S06]  /*3e00*/  BRA `(.L_x_9153) ;  /* 0x0000000000887947 */ /* 0x000fec0003800000 */
.L_x_9154:
        /* <DEDUP_REMOVED lines=18> */
.L_x_9160:
        /* <DEDUP_REMOVED lines=13> */
.L_x_9159:
[----:B------:R-:W-:Y:S05]  /*4000*/  BSYNC B2 ;  /* 0x0000000000027941 */ /* 0x000fea0003800000 */
.L_x_9158:
[----:B------:R-:W-:-:S04]  /*4010*/  FMUL.FTZ R18, R18, 1.1920928955078125e-07 ;  /* 0x3400000012127820 */ /* 0x000fc80000410000 */
[----:B------:R-:W-:-:S07]  /*4020*/  FMUL.FTZ R16, R11, R18 ;  /* 0x000000120b107220 */ /* 0x000fce0000410000 */
.L_x_9153:
[----:B------:R-:W-:Y:S05]  /*4030*/  BSYNC B0 ;  /* 0x0000000000007941 */ /* 0x000fea0003800000 */
.L_x_9152:
[C---:B------:R-:W-:Y:S02]  /*4040*/  FSETP.GTU.FTZ.AND P0, PT, |R16|.reuse, +INF , PT ;  /* 0x7f8000001000780b */ /* 0x040fe40003f1c200 */
[----:B------:R-:W-:-:S04]  /*4050*/  LOP3.LUT R11, R16, 0x80000000, R25, 0xb8, !PT ;  /* 0x80000000100b7812 */ /* 0x000fc800078eb819 */
[----:B------:R-:W-:-:S07]  /*4060*/  FSEL R11, R16, R11, P0 ;  /* 0x0000000b100b7208 */ /* 0x000fce0000000000 */
.L_x_9151:
[----:B------:R-:W-:Y:S05]  /*4070*/  BSYNC B1 ;  /* 0x0000000000017941 */ /* 0x000fea0003800000 */
.L_x_9150:
        /* <DEDUP_REMOVED lines=31> */
.L_x_9168:
[----:B------:R-:W-:Y:S01]  /*4270*/  FSETP.GEU.FTZ.AND P0, PT, R17, -R19, PT ;  /* 0x800000131100720b */ /* 0x000fe20003f1e000 */
[----:B------:R-:W-:-:S12]  /*4280*/  FADD.FTZ R15, R15, -1 ;  /* 0xbf8000000f0f7421 */ /* 0x000fd80000010000 */
[----:B------:R-:W-:-:S07]  /*4290*/  @!P0 FADD.FTZ R15, R15, -1 ;  /* 0xbf8000000f0f8421 */ /* 0x000fce0000010000 */
.L_x_9167:
[----:B------:R-:W-:Y:S05]  /*42a0*/  BSYNC B2 ;  /* 0x0000000000027941 */ /* 0x000fea0003800000 */
.L_x_9166:
[----:B------:R-:W-:Y:S01]  /*42b0*/  FFMA.FTZ R0, -R19, R15, R0 ;  /* 0x0000000f13007223 */ /* 0x000fe20000010100 */
[----:B------:R-:W-:Y:S06]  /*42c0*/  BRA `(.L_x_9164) ;  /* 0x00000000007c7947 */ /* 0x000fec0003800000 */
.L_x_9165:
        /* <DEDUP_REMOVED lines=15> */
.L_x_9171:
        /* <DEDUP_REMOVED lines=13> */
.L_x_9170:
[----:B------:R-:W-:Y:S05]  /*4490*/  BSYNC B2 ;  /* 0x0000000000027941 */ /* 0x000fea0003800000 */
.L_x_9169:
[----:B0-----:R-:W-:-:S04]  /*44a0*/  FMUL.FTZ R15, R16, 1.1920928955078125e-07 ;  /* 0x34000000100f7820 */ /* 0x001fc80000410000 */
[----:B------:R-:W-:-:S07]  /*44b0*/  FMUL.FTZ R0, R2, R15 ;  /* 0x0000000f02007220 */ /* 0x000fce0000410000 */
.L_x_9164:
[----:B------:R-:W-:Y:S05]  /*44c0*/  BSYNC B0 ;  /* 0x0000000000007941 */ /* 0x000fea0003800000 */
.L_x_9163:
[C---:B------:R-:W-:Y:S02]  /*44d0*/  FSETP.GTU.FTZ.AND P0, PT, |R0|.reuse, +INF , PT ;  /* 0x7f8000000000780b */ /* 0x040fe40003f1c200 */
[----:B------:R-:W-:-:S04]  /*44e0*/  LOP3.LUT R3, R0, 0x80000000, R3, 0xb8, !PT ;  /* 0x8000000000037812 */ /* 0x000fc800078eb803 */
[----:B------:R-:W-:-:S07]  /*44f0*/  FSEL R2, R0, R3, P0 ;  /* 0x0000000300027208 */ /* 0x000fce0000000000 */
.L_x_9162:
[----:B------:R-:W-:Y:S05]  /*4500*/  BSYNC B1 ;  /* 0x0000000000017941 */ /* 0x000fea0003800000 */
.L_x_9161:
        /* <DEDUP_REMOVED lines=31> */
.L_x_9179:
[----:B------:R-:W-:Y:S01]  /*4700*/  FSETP.GEU.FTZ.AND P0, PT, R16, -R18, PT ;  /* 0x800000121000720b */ /* 0x000fe20003f1e000 */
[----:B------:R-:W-:-:S12]  /*4710*/  FADD.FTZ R0, R0, -1 ;  /* 0xbf80000000007421 */ /* 0x000fd80000010000 */
[----:B------:R-:W-:-:S07]  /*4720*/  @!P0 FADD.FTZ R0, R0, -1 ;  /* 0xbf80000000008421 */ /* 0x000fce0000010000 */
.L_x_9178:
[----:B------:R-:W-:Y:S05]  /*4730*/  BSYNC B2 ;  /* 0x0000000000027941 */ /* 0x000fea0003800000 */
.L_x_9177:
[----:B------:R-:W-:Y:S01]  /*4740*/  FFMA.FTZ R3, -R18, R0, R3 ;  /* 0x0000000012037223 */ /* 0x000fe20000010103 */
[----:B------:R-:W-:Y:S06]  /*4750*/  BRA `(.L_x_9175) ;  /* 0x00000000007c7947 */ /* 0x000fec0003800000 */
.L_x_9176:
        /* <DEDUP_REMOVED lines=15> */
.L_x_9182:
        /* <DEDUP_REMOVED lines=13> */
.L_x_9181:
[----:B------:R-:W-:Y:S05]  /*4920*/  BSYNC B2 ;  /* 0x0000000000027941 */ /* 0x000fea0003800000 */
.L_x_9180:
[----:B------:R-:W-:-:S04]  /*4930*/  FMUL.FTZ R16, R16, 1.1920928955078125e-07 ;  /* 0x3400000010107820 */ /* 0x000fc80000410000 */
[----:B------:R-:W-:-:S07]  /*4940*/  FMUL.FTZ R3, R3, R16 ;  /* 0x0000001003037220 */ /* 0x000fce0000410000 */
.L_x_9175:
[----:B------:R-:W-:Y:S05]  /*4950*/  BSYNC B0 ;  /* 0x0000000000007941 */ /* 0x000fea0003800000 */
.L_x_9174:
[C---:B------:R-:W-:Y:S02]  /*4960*/  FSETP.GTU.FTZ.AND P0, PT, |R3|.reuse, +INF , PT ;  /* 0x7f8000000300780b */ /* 0x040fe40003f1c200 */
[----:B------:R-:W-:-:S04]  /*4970*/  LOP3.LUT R26, R3, 0x80000000, R26, 0xb8, !PT ;  /* 0x80000000031a7812 */ /* 0x000fc800078eb81a */
[----:B------:R-:W-:-:S07]  /*4980*/  FSEL R3, R3, R26, P0 ;  /* 0x0000001a03037208 */ /* 0x000fce0000000000 */
.L_x_9173:
[----:B------:R-:W-:Y:S05]  /*4990*/  BSYNC B1 ;  /* 0x0000000000017941 */ /* 0x000fea0003800000 */
.L_x_9172:
        /* <DEDUP_REMOVED lines=31> */
.L_x_9190:
[----:B------:R-:W-:Y:S01]  /*4b90*/  FSETP.GEU.FTZ.AND P0, PT, R17, -R19, PT ;  /* 0x800000131100720b */ /* 0x000fe20003f1e000 */
[----:B------:R-:W-:-:S12]  /*4ba0*/  FADD.FTZ R15, R15, -1 ;  /* 0xbf8000000f0f7421 */ /* 0x000fd80000010000 */
[----:B------:R-:W-:-:S07]  /*4bb0*/  @!P0 FADD.FTZ R15, R15, -1 ;  /* 0xbf8000000f0f8421 */ /* 0x000fce0000010000 */
.L_x_9189:
[----:B------:R-:W-:Y:S05]  /*4bc0*/  BSYNC B2 ;  /* 0x0000000000027941 */ /* 0x000fea0003800000 */
.L_x_9188:
[----:B------:R-:W-:Y:S01]  /*4bd0*/  FFMA.FTZ R0, -R19, R15, R0 ;  /* 0x0000000f13007223 */ /* 0x000fe20000010100 */
[----:B------:R-:W-:Y:S06]  /*4be0*/  BRA `(.L_x_9186) ;  /* 0x00000000007c7947 */ /* 0x000fec0003800000 */
.L_x_9187:
        /* <DEDUP_REMOVED lines=15> */
.L_x_9193:
        /* <DEDUP_REMOVED lines=13> */
.L_x_9192:
[----:B------:R-:W-:Y:S05]  /*4db0*/  BSYNC B2 ;  /* 0x0000000000027941 */ /* 0x000fea0003800000 */
.L_x_9191:
[----:B------:R-:W-:-:S04]  /*4dc0*/  FMUL.FTZ R15, R15, 1.1920928955078125e-07 ;  /* 0x340000000f0f7820 */ /* 0x000fc80000410000 */
[----:B------:R-:W-:-:S07]  /*4dd0*/  FMUL.FTZ R0, R12, R15 ;  /* 0x0000000f0c007220 */ /* 0x000fce0000410000 */
.L_x_9186:
[----:B------:R-:W-:Y:S05]  /*4de0*/  BSYNC B0 ;  /* 0x0000000000007941 */ /* 0x000fea0003800000 */
.L_x_9185:
[C---:B------:R-:W-:Y:S02]  /*4df0*/  FSETP.GTU.FTZ.AND P0, PT, |R0|.reuse, +INF , PT ;  /* 0x7f8000000000780b */ /* 0x040fe40003f1c200 */
[----:B------:R-:W-:-:S04]  /*4e00*/  LOP3.LUT R13, R0, 0x80000000, R13, 0xb8, !PT ;  /* 0x80000000000d7812 */ /* 0x000fc800078eb80d */
[----:B------:R-:W-:-:S07]  /*4e10*/  FSEL R0, R0, R13, P0 ;  /* 0x0000000d00007208 */ /* 0x000fce0000000000 */
.L_x_9184:
[----:B------:R-:W-:Y:S05]  /*4e20*/  BSYNC B1 ;  /* 0x0000000000017941 */ /* 0x000fea0003800000 */
.L_x_9183:
        /* <DEDUP_REMOVED lines=16> */
.L_x_9196:
[----:B------:R-:W-:-:S13]  /*4f30*/  ISETP.GE.AND P0, PT, R6, R5, PT ;  /* 0x000000050600720c */ /* 0x000fda0003f06270 */
[----:B------:R-:W-:Y:S05]  /*4f40*/  @P0 BRA `(.L_x_9198) ;  /* 0x0000000000300947 */ /* 0x000fea0003800000 */
[----:B-1----:R-:W1:Y:S01]  /*4f50*/  LDC.64 R8, c[0x0][0x218] ;  /* 0x00008600ff087b82 */ /* 0x002e620000000a00 */
[----:B------:R-:W-:Y:S01]  /*4f60*/  IADD3 R13, R4, R6, RZ ;  /* 0x00000006040d7210 */ /* 0x000fe20007ffe0ff */
[----:B------:R-:W-:-:S04]  /*4f70*/  VIADD R6, R6, 0x80 ;  /* 0x0000008006067836 */ /* 0x000fc80000000000 */
[----:B-1----:R-:W-:-:S05]  /*4f80*/  IMAD.WIDE.U32 R8, R13, 0x4, R8 ;  /* 0x000000040d087825 */ /* 0x002fca00078e0008 */
[----:B------:R1:W-:Y:S02]  /*4f90*/  STG.E desc[UR4][R8.64], R10 ;  /* 0x0000000a08007986 */ /* 0x0003e4000c101904 */
.L_x_9197:
[----:B------:R-:W-:-:S13]  /*4fa0*/  ISETP.GE.AND P0, PT, R6, R5, PT ;  /* 0x000000050600720c */ /* 0x000fda0003f06270 */
[----:B------:R-:W-:Y:S05]  /*4fb0*/  @P0 BRA `(.L_x_9199) ;  /* 0x0000000000300947 */ /* 0x000fea0003800000 */
[----:B-1----:R-:W1:Y:S01]  /*4fc0*/  LDC.64 R8, c[0x0][0x218] ;  /* 0x00008600ff087b82 */ /* 0x002e620000000a00 */
[----:B0-----:R-:W-:Y:S01]  /*4fd0*/  IADD3 R13, R4, R6, RZ ;  /* 0x00000006040d7210 */ /* 0x001fe20007ffe0ff */
[----:B------:R-:W-:-:S04]  /*4fe0*/  VIADD R6, R6, 0x80 ;  /* 0x0000008006067836 */ /* 0x000fc80000000000 */
[----:B-1----:R-:W-:-:S05]  /*4ff0*/  IMAD.WIDE.U32 R8, R13, 0x4, R8 ;  /* 0x000000040d087825 */ /* 0x002fca00078e0008 */
[----:B------:R2:W-:Y:S02]  /*5000*/  STG.E desc[UR4][R8.64], R7 ;  /* 0x0000000708007986 */ /* 0x0005e4000c101904 */
.L_x_9198:
[----:B------:R-:W-:-:S13]  /*5010*/  ISETP.GE.AND P0, PT, R6, R5, PT ;  /* 0x000000050600720c */ /* 0x000fda0003f06270 */
[----:B------:R-:W-:Y:S05]  /*5020*/  @P0 BRA `(.L_x_9200) ;  /* 0x0000000000340947 */ /* 0x000fea0003800000 */
[----:B-12---:R-:W1:Y:S01]  /*5030*/  LDC.64 R8, c[0x0][0x218] ;  /* 0x00008600ff087b82 */ /* 0x006e620000000a00 */
[----:B------:R-:W-:Y:S01]  /*5040*/  IADD3 R7, R4, R6, RZ ;  /* 0x0000000604077210 */ /* 0x000fe20007ffe0ff */
[----:B------:R-:W-:-:S04]  /*5050*/  VIADD R6, R6, 0x80 ;  /* 0x0000008006067836 */ /* 0x000fc80000000000 */
[----:B-1----:R-:W-:-:S05]  /*5060*/  IMAD.WIDE.U32 R8, R7, 0x4, R8 ;  /* 0x0000000407087825 */ /* 0x002fca00078e0008 */
[----:B------:R2:W-:Y:S02]  /*5070*/  STG.E desc[UR4][R8.64], R11 ;  /* 0x0000000b08007986 */ /* 0x0005e4000c101904 */
.L_x_9199:
        /* <DEDUP_REMOVED lines=8> */
.L_x_9200:
[----:B------:R-:W-:Y:S05]  /*5100*/  BSYNC B1 ;  /* 0x0000000000017941 */ /* 0x000fea0003800000 */
.L_x_9195:
[----:B------:R-:W-:-:S13]  /*5110*/  ISETP.GE.AND P0, PT, R6, R5, PT ;  /* 0x000000050600720c */ /* 0x000fda0003f06270 */
[----:B-123--:R-:W1:Y:S01]  /*5120*/  @!P0 LDC.64 R8, c[0x0][0x218] ;  /* 0x00008600ff088b82 */ /* 0x00ee620000000a00 */
[----:B------:R-:W-:Y:S01]  /*5130*/  @!P0 IADD3 R7, R4, R6, RZ ;  /* 0x0000000604078210 */ /* 0x000fe20007ffe0ff */
[----:B------:R-:W-:-:S04]  /*5140*/  @!P0 VIADD R6, R6, 0x80 ;  /* 0x0000008006068836 */ /* 0x000fc80000000000 */
[----:B-1----:R-:W-:-:S05]  /*5150*/  @!P0 IMAD.WIDE.U32 R8, R7, 0x4, R8 ;  /* 0x0000000407088825 */ /* 0x002fca00078e0008 */
[----:B------:R3:W-:Y:S02]  /*5160*/  @!P0 STG.E desc[UR4][R8.64], R3 ;  /* 0x0000000308008986 */ /* 0x0007e4000c101904 */
.L_x_9201:
[----:B------:R-:W-:Y:S05]  /*5170*/  BSYNC B0 ;  /* 0x0000000000007941 */ /* 0x000fea0003800000 */
.L_x_9194:
        /* <DEDUP_REMOVED lines=8> */
.L_x_9202:
        /* <DEDUP_REMOVED lines=16> */
.L_x_57344:


//--------------------- .text._ZN2at6native29vectorized_elementwise_kernelILi8ENS0_13BinaryFunctorIfffZZZNS0_16fmod_kernel_cudaERNS_18TensorIteratorBaseEENKUlvE0_clEvENKUlvE0_clEvEUlffE_EESt5arrayIPcLm3EEEEviT0_T1_ --------------------------
	.section	.text._ZN2at6native29vectorized_elementwise_kernelILi8ENS0_13BinaryFunctorIfffZZZNS0_16fmod_kernel_cudaERNS_18TensorIteratorBaseEENKUlvE0_clEvENKUlvE0_clEvEUlffE_EESt5arrayIPcLm3EEEEviT0_T1_,"ax",@progbits
	.align	128
        .global         _ZN2at6native29vectorized_elementwise_kernelILi8ENS0_13BinaryFunctorIfffZZZNS0_16fmod_kernel_cudaERNS_18TensorIteratorBaseEENKUlvE0_clEvENKUlvE0_clEvEUlffE_EESt5arrayIPcLm3EEEEviT0_T1_
        .type           _ZN2at6native29vectorized_elementwise_kernelILi8ENS0_13BinaryFunctorIfffZZZNS0_16fmod_kernel_cudaERNS_18TensorIteratorBaseEENKUlvE0_clEvENKUlvE0_clEvEUlffE_EESt5arrayIPcLm3EEEEviT0_T1_,@function
        .size           _ZN2at6native29vectorized_elementwise_kernelILi8ENS0_13BinaryFunctorIfffZZZNS0_16fmod_kernel_cudaERNS_18TensorIteratorBaseEENKUlvE0_clEvENKUlvE0_clEvEUlffE_EESt5arrayIPcLm3EEEEviT0_T1_,(.L_x_57345 - _ZN2at6native29vectorized_elementwise_kernelILi8ENS0_13BinaryFunctorIfffZZZNS0_16fmod_kernel_cudaERNS_18TensorIteratorBaseEENKUlvE0_clEvENKUlvE0_clEvEUlffE_EESt5arrayIPcLm3EEEEviT0_T1_)
        .other          _ZN2at6native29vectorized_elementwise_kernelILi8ENS0_13BinaryFunctorIfffZZZNS0_16fmod_kernel_cudaERNS_18TensorIteratorBaseEENKUlvE0_clEvENKUlvE0_clEvEUlffE_EESt5arrayIPcLm3EEEEviT0_T1_,@"STO_CUDA_ENTRY STV_DEFAULT"
_ZN2at6native29vectorized_elementwise_kernelILi8ENS0_13BinaryFunctorIfffZZZNS0_16fmod_kernel_cudaERNS_18TensorIteratorBaseEENKUlvE0_clEvENKUlvE0_clEvEUlffE_EESt5arrayIPcLm3EEEEviT0_T1_:
.text._ZN2at6native29vectorized_elementwise_kernelILi8ENS0_13BinaryFunctorIfffZZZNS0_16fmod_kernel_cudaERNS_18TensorIteratorBaseEENKUlvE0_clEvENKUlvE0_clEvEUlffE_EESt5arrayIPcLm3EEEEviT0_T1_:
        /* <DEDUP_REMOVED lines=46> */
.L_x_9209:
[----:B------:R-:W-:Y:S01]  /*02e0*/  FSETP.GEU.FTZ.AND P0, PT, R7, -R0, PT ;  /* 0x800000000700720b */ /* 0x000fe20003f1e000 */
[----:B------:R-:W-:-:S12]  /*02f0*/  FADD.FTZ R24, R24, -1 ;  /* 0xbf80000018187421 */ /* 0x000fd80000010000 */
[----:B------:R-:W-:-:S07]  /*0300*/  @!P0 FADD.FTZ R24, R24, -1 ;  /* 0xbf80000018188421 */ /* 0x000fce0000010000 */
.L_x_9208:
[----:B------:R-:W-:Y:S05]  /*0310*/  BSYNC B1 ;  /* 0x0000000000017941 */ /* 0x000fea0003800000 */
.L_x_9207:
[----:B------:R-:W-:Y:S01]  /*0320*/  FFMA.FTZ R3, -R0, R24, R3 ;  /* 0x0000001800037223 */ /* 0x000fe20000010103 */
[----:B------:R-:W-:Y:S06]  /*0330*/  BRA `(.L_x_9205) ;  /* 0x0000000000887947 */ /* 0x000fec0003800000 */
.L_x_9206:
        /* <DEDUP_REMOVED lines=18> */
.L_x_9212:
        /* <DEDUP_REMOVED lines=13> */
.L_x_9211:
[----:B------:R-:W-:Y:S05]  /*0530*/  BSYNC B1 ;  /* 0x0000000000017941 */ /* 0x000fea0003800000 */
.L_x_9210:
[----:B------:R-:W-:-:S04]  /*0540*/  FMUL.FTZ R16, R16, 1.1920928955078125e-07 ;  /* 0x3400000010107820 */ /* 0x000fc80000410000 */
[----:B------:R-:W-:-:S07]  /*0550*/  FMUL.FTZ R3, R3, R16 ;  /* 0x0000001003037220 */ /* 0x000fce0000410000 */
.L_x_9205:
[----:B------:R-:W-:Y:S05]  /*0560*/  BSYNC B0 ;  /* 0x0000000000007941 */ /* 0x000fea0003800000 */
.L_x_9204:
        /* <DEDUP_REMOVED lines=30> */
.L_x_9218:
[----:B------:R-:W-:Y:S01]  /*0750*/  FSETP.GEU.FTZ.AND P0, PT, R20, -R3, PT ;  /* 0x800000031400720b */ /* 0x000fe20003f1e000 */
[----:B------:R-:W-:-:S12]  /*0760*/  FADD.FTZ R5, R5, -1 ;  /* 0xbf80000005057421 */ /* 0x000fd80000010000 */
[----:B------:R-:W-:-:S07]  /*0770*/  @!P0 FADD.FTZ R5, R5, -1 ;  /* 0xbf80000005058421 */ /* 0x000fce0000010000 */
.L_x_9217:
[----:B------:R-:W-:Y:S05]  /*0780*/  BSYNC B1 ;  /* 0x0000000000017941 */ /* 0x000fea0003800000 */
.L_x_9216:
[----:B------:R-:W-:Y:S01]  /*0790*/  FFMA.FTZ R0, -R3, R5, R0 ;  /* 0x0000000503007223 */ /* 0x000fe20000010100 */
[----:B------:R-:W-:Y:S06]  /*07a0*/  BRA `(.L_x_9214) ;  /* 0x0000000000887947 */ /* 0x000fec0003800000 */
.L_x_9215:
        /* <DEDUP_REMOVED lines=18> */
.L_x_9221:
        /* <DEDUP_REMOVED lines=13> */
.L_x_9220:
[----:B------:R-:W-:Y:S05]  /*09a0*/  BSYNC B1 ;  /* 0x0000000000017941 */ /* 0x000fea0003800000 */
.L_x_9219:
[----:B------:R-:W-:-:S04]  /*09b0*/  FMUL.FTZ R0, R17, 1.1920928955078125e-07 ;  /* 0x3400000011007820 */ /* 0x000fc80000410000 */
[----:B------:R-:W-:-:S07]  /*09c0*/  FMUL.FTZ R0, R3, R0 ;  /* 0x0000000003007220 */ /* 0x000fce0000410000 */
.L_x_9214:
[----:B------:R-:W-:Y:S05]  /*09d0*/  BSYNC B0 ;  /* 0x0000000000007941 */ /* 0x000fea0003800000 */
.L_x_9213:
        /* <DEDUP_REMOVED lines=30> */
.L_x_9227:
[----:B------:R-:W-:Y:S01]  /*0bc0*/  FSETP.GEU.FTZ.AND P0, PT, R7, -R0, PT ;  /* 0x800000000700720b */ /* 0x000fe20003f1e000 */
[----:B------:R-:W-:-:S12]  /*0bd0*/  FADD.FTZ R20, R20, -1 ;  /* 0xbf80000014147421 */ /* 0x000fd80000010000 */
[----:B------:R-:W-:-:S07]  /*0be0*/  @!P0 FADD.FTZ R20, R20, -1 ;  /* 0xbf80000014148421 */ /* 0x000fce0000010000 */
.L_x_9226:
[----:B------:R-:W-:Y:S05]  /*0bf0*/  BSYNC B1 ;  /* 0x0000000000017941 */ /* 0x000fea0003800000 */
.L_x_9225:
[----:B------:R-:W-:Y:S01]  /*0c00*/  FFMA.FTZ R3, -R0, R20, R3 ;  /* 0x0000001400037223 */ /* 0x000fe20000010103 */
[----:B------:R-:W-:Y:S06]  /*0c10*/  BRA `(.L_x_9223) ;  /* 0x00000000007c7947 */ /* 0x000fec0003800000 */
.L_x_9224:
        /* <DEDUP_REMOVED lines=15> */
.L_x_9230:
        /* <DEDUP_REMOVED lines=13> */
.L_x_9229:
[----:B------:R-:W-:Y:S05]  /*0de0*/  BSYNC B1 ;  /* 0x0000000000017941 */ /* 0x000fea0003800000 */
.L_x_9228:
[----:B------:R-:W-:-:S04]  /*0df0*/  FMUL.FTZ R6, R6, 1.1920928955078125e-07 ;  /* 0x3400000006067820 */ /* 0x000fc80000410000 */
[----:B------:R-:W-:-:S07]  /*0e00*/  FMUL.FTZ R3, R3, R6 ;  /* 0x0000000603037220 */ /* 0x000fce0000410000 */
.L_x_9223:
[----:B------:R-:W-:Y:S05]  /*0e10*/  BSYNC B0 ;  /* 0x0000000000007941 */ /* 0x000fea0003800000 */
.L_x_9222:
        /* <DEDUP_REMOVED lines=30> */
.L_x_9236:
[----:B------:R-:W-:Y:S01]  /*1000*/  FSETP.GEU.FTZ.AND P0, PT, R20, -R3, PT ;  /* 0x800000031400720b */ /* 0x000fe20003f1e000 */
[----:B------:R-:W-:-:S12]  /*1010*/  FADD.FTZ R5, R5, -1 ;  /* 0xbf80000005057421 */ /* 0x000fd80000010000 */
[----:B------:R-:W-:-:S07]  /*1020*/  @!P0 FADD.FTZ R5, R5, -1 ;  /* 0xbf80000005058421 */ /* 0x000fce0000010000 */
.L_x_9235:
[----:B------:R-:W-:Y:S05]  /*1030*/  BSYNC B1 ;  /* 0x0000000000017941 */ /* 0x000fea0003800000 */
.L_x_9234:
[----:B------:R-:W-:Y:S01]  /*1040*/  FFMA.FTZ R0, -R3, R5, R0 ;  /* 0x0000000503007223 */ /* 0x000fe20000010100 */
[----:B------:R-:W-:Y:S06]  /*1050*/  BRA `(.L_x_9232) ;  /* 0x00000000007c7947 */ /* 0x000fec0003800000 */
.L_x_9233:
        /* <DEDUP_REMOVED lines=15> */
.L_x_9239:
        /* <DEDUP_REMOVED lines=13> */
.L_x_9238:
[----:B------:R-:W-:Y:S05]  /*1220*/  BSYNC B1 ;  /* 0x0000000000017941 */ /* 0x000fea0003800000 */
.L_x_9237:
[----:B------:R-:W-:-:S04]  /*1230*/  FMUL.FTZ R6, R6, 1.1920928955078125e-07 ;  /* 0x3400000006067820 */ /* 0x000fc80000410000 */
[----:B------:R-:W-:-:S07]  /*1240*/  FMUL.FTZ R0, R3, R6 ;  /* 0x0000000603007220 */ /* 0x000fce0000410000 */
.L_x_9232:
[----:B------:R-:W-:Y:S05]  /*1250*/  BSYNC B0 ;  /* 0x0000000000007941 */ /* 0x000fea0003800000 */
.L_x_9231:
        /* <DEDUP_REMOVED lines=30> */
.L_x_9245:
[----:B------:R-:W-:Y:S01]  /*1440*/  FSETP.GEU.FTZ.AND P0, PT, R7, -R0, PT ;  /* 0x800000000700720b */ /* 0x000fe20003f1e000 */
[----:B------:R-:W-:-:S12]  /*1450*/  FADD.FTZ R20, R20, -1 ;  /* 0xbf80000014147421 */ /* 0x000fd80000010000 */
[----:B------:R-:W-:-:S07]  /*1460*/  @!P0 FADD.FTZ R20, R20, -1 ;  /* 0xbf80000014148421 */ /* 0x000fce0000010000 */
.L_x_9244:
[----:B------:R-:W-:Y:S05]  /*1470*/  BSYNC B1 ;  /* 0x0000000000017941 */ /* 0x000fea0003800000 */
.L_x_9243:
[----:B------:R-:W-:Y:S01]  /*1480*/  FFMA.FTZ R3, -R0, R20, R3 ;  /* 0x0000001400037223 */ /* 0x000fe20000010103 */
[----:B------:R-:W-:Y:S06]  /*1490*/  BRA `(.L_x_9241) ;  /* 0x00000000007c7947 */ /* 0x000fec0003800000 */
.L_x_9242:
        /* <DEDUP_REMOVED lines=15> */
.L_x_9248:
        /* <DEDUP_REMOVED lines=13> */
.L_x_9247:
[----:B------:R-:W-:Y:S05]  /*1660*/  BSYNC B1 ;  /* 0x0000000000017941 */ /* 0x000fea0003800000 */
.L_x_9246:
[----:B------:R-:W-:-:S04]  /*1670*/  FMUL.FTZ R0, R5, 1.1920928955078125e-07 ;  /* 0x3400000005007820 */ /* 0x000fc80000410000 */
[----:B------:R-:W-:-:S07]  /*1680*/  FMUL.FTZ R3, R3, R0 ;  /* 0x0000000003037220 */ /* 0x000fce0000410000 */
.L_x_9241:
[----:B------:R-:W-:Y:S05]  /*1690*/  BSYNC B0 ;  /* 0x0000000000007941 */ /* 0x000fea0003800000 */
.L_x_9240:
        /* <DEDUP_REMOVED lines=30> */
.L_x_9254:
[----:B------:R-:W-:Y:S01]  /*1880*/  FSETP.GEU.FTZ.AND P0, PT, R12, -R3, PT ;  /* 0x800000030c00720b */ /* 0x000fe20003f1e000 */
[----:B------:R-:W-:-:S12]  /*1890*/  FADD.FTZ R5, R5, -1 ;  /* 0xbf80000005057421 */ /* 0x000fd80000010000 */
[----:B------:R-:W-:-:S07]  /*18a0*/  @!P0 FADD.FTZ R5, R5, -1 ;  /* 0xbf80000005058421 */ /* 0x000fce0000010000 */
.L_x_9253:
[----:B------:R-:W-:Y:S05]  /*18b0*/  BSYNC B1 ;  /* 0x0000000000017941 */ /* 0x000fea0003800000 */
.L_x_9252:
[----:B------:R-:W-:Y:S01]  /*18c0*/  FFMA.FTZ R0, -R3, R5, R0 ;  /* 0x0000000503007223 */ /* 0x000fe20000010100 */
[----:B------:R-:W-:Y:S06]  /*18d0*/  BRA `(.L_x_9250) ;  /* 0x00000000007c7947 */ /* 0x000fec0003800000 */
.L_x_9251:
        /* <DEDUP_REMOVED lines=15> */
.L_x_9257:
        /* <DEDUP_REMOVED lines=13> */
.L_x_9256:
[----:B------:R-:W-:Y:S05]  /*1aa0*/  BSYNC B1 ;  /* 0x0000000000017941 */ /* 0x000fea0003800000 */
.L_x_9255:
[----:B------:R-:W-:-:S04]  /*1ab0*/  FMUL.FTZ R6, R6, 1.1920928955078125e-07 ;  /* 0x3400000006067820 */ /* 0x000fc80000410000 */
[----:B------:R-:W-:-:S07]  /*1ac0*/  FMUL.FTZ R0, R3, R6 ;  /* 0x0000000603007220 */ /* 0x000fce0000410000 */
.L_x_9250:
[----:B------:R-:W-:Y:S05]  /*1ad0*/  BSYNC B0 ;  /* 0x0000000000007941 */ /* 0x000fea0003800000 */
.L_x_9249:
        /* <DEDUP_REMOVED lines=30> */
.L_x_9263:
[----:B------:R-:W-:Y:S01]  /*1cc0*/  FSETP.GEU.FTZ.AND P0, PT, R7, -R0, PT ;  /* 0x800000000700720b */ /* 0x000fe20003f1e000 */
[----:B------:R-:W-:-:S12]  /*1cd0*/  FADD.FTZ R12, R12, -1 ;  /* 0xbf8000000c0c7421 */ /* 0x000fd80000010000 */
[----:B------:R-:W-:-:S07]  /*1ce0*/  @!P0 FADD.FTZ R12, R12, -1 ;  /* 0xbf8000000c0c8421 */ /* 0x000fce0000010000 */
.L_x_9262:
[----:B------:R-:W-:Y:S05]  /*1cf0*/  BSYNC B1 ;  /* 0x0000000000017941 */ /* 0x000fea0003800000 */
.L_x_9261:
[----:B------:R-:W-:Y:S01]  /*1d00*/  FFMA.FTZ R3, -R0, R12, R3 ;  /* 0x0000000c00037223 */ /* 0x000fe20000010103 */
[----:B------:R-:W-:Y:S06]  /*1d10*/  BRA `(.L_x_9259) ;  /* 0x00000000007c7947 */ /* 0x000fec0003800000 */
.L_x_9260:
        /* <DEDUP_REMOVED lines=15> */
.L_x_9266:
        /* <DEDUP_REMOVED lines=13> */
.L_x_9265:
[----:B------:R-:W-:Y:S05]  /*1ee0*/  BSYNC B1 ;  /* 0x0000000000017941 */ /* 0x000fea0003800000 */
.L_x_9264:
[----:B------:R-:W-:-:S04]  /*1ef0*/  FMUL.FTZ R0, R5, 1.1920928955078125e-07 ;  /* 0x3400000005007820 */ /* 0x000fc80000410000 */
[----:B------:R-:W-:-:S07]  /*1f00*/  FMUL.FTZ R3, R3, R0 ;  /* 0x0000000003037220 */ /* 0x000fce0000410000 */
.L_x_9259:
[----:B------:R-:W-:Y:S05]  /*1f10*/  BSYNC B0 ;  /* 0x0000000000007941 */ /* 0x000fea0003800000 */
.L_x_9258:
        /* <DEDUP_REMOVED lines=30> */
.L_x_9272:
[----:B------:R-:W-:Y:S01]  /*2100*/  FSETP.GEU.FTZ.AND P0, PT, R12, -R3, PT ;  /* 0x800000030c00720b */ /* 0x000fe20003f1e000 */
[----:B------:R-:W-:-:S12]  /*2110*/  FADD.FTZ R5, R5, -1 ;  /* 0xbf80000005057421 */ /* 0x000fd80000010000 */
[----:B------:R-:W-:-:S07]  /*2120*/  @!P0 FADD.FTZ R5, R5, -1 ;  /* 0xbf80000005058421 */ /* 0x000fce0000010000 */
.L_x_9271:
[----:B------:R-:W-:Y:S05]  /*2130*/  BSYNC B1 ;  /* 0x0000000000017941 */ /* 0x000fea0003800000 */
.L_x_9270:
[----:B------:R-:W-:Y:S01]  /*2140*/  FFMA.FTZ R0, -R3, R5, R0 ;  /* 0x0000000503007223 */ /* 0x000fe20000010100 */
[----:B------:R-:W-:Y:S06]  /*2150*/  BRA `(.L_x_9268) ;  /* 0x00000000007c7947 */ /* 0x000fec0003800000 */
.L_x_9269:
        /* <DEDUP_REMOVED lines=15> */
.L_x_9275:
        /* <DEDUP_REMOVED lines=13> */
.L_x_9274:
[----:B------:R-:W-:Y:S05]  /*2320*/  BSYNC B1 ;  /* 0x0000000000017941 */ /* 0x000fea0003800000 */
.L_x_9273:
[----:B------:R-:W-:-:S04]  /*2330*/  FMUL.FTZ R0, R5, 1.1920928955078125e-07 ;  /* 0x3400000005007820 */ /* 0x000fc80000410000 */
[----:B------:R-:W-:-:S07]  /*2340*/  FMUL.FTZ R0, R11, R0 ;  /* 0x000000000b007220 */ /* 0x000fce0000410000 */
.L_x_9268:
[----:B------:R-:W-:Y:S05]  /*2350*/  BSYNC B0 ;  /* 0x0000000000007941 */ /* 0x000fea0003800000 */
.L_x_9267:
        /* <DEDUP_REMOVED lines=9> */
.L_x_9203:
        /* <DEDUP_REMOVED lines=113> */
.L_x_9283:
[----:B------:R-:W-:Y:S01]  /*2b00*/  FSETP.GEU.FTZ.AND P0, PT, R17, -R19, PT ;  /* 0x800000131100720b */ /* 0x000fe20003f1e000 */
[----:B------:R-:W-:-:S12]  /*2b10*/  FADD.FTZ R15, R15, -1 ;  /* 0xbf8000000f0f7421 */ /* 0x000fd80000010000 */
[----:B------:R-:W-:-:S07]  /*2b20*/  @!P0 FADD.FTZ R15, R15, -1 ;  /* 0xbf8000000f0f8421 */ /* 0x000fce0000010000 */
.L_x_9282:
[----:B------:R-:W-:Y:S05]  /*2b30*/  BSYNC B2 ;  /* 0x0000000000027941 */ /* 0x000fea0003800000 */
.L_x_9281:
[----:B------:R-:W-:Y:S01]  /*2b40*/  FFMA.FTZ R14, -R19, R15, R14 ;  /* 0x0000000f130e7223 */ /* 0x000fe2000001010e */
[----:B------:R-:W-:Y:S06]  /*2b50*/  BRA `(.L_x_9279) ;  /* 0x0000000000847947 */ /* 0x000fec0003800000 */
.L_x_9280:
        /* <DEDUP_REMOVED lines=16> */
.L_x_9286:
        /* <DEDUP_REMOVED lines=14> */
.L_x_9285:
[----:B------:R-:W-:Y:S05]  /*2d40*/  BSYNC B2 ;  /* 0x0000000000027941 */ /* 0x000fea0003800000 */
.L_x_9284:
[----:B------:R-:W-:-:S04]  /*2d50*/  FMUL.FTZ R17, R17, 1.1920928955078125e-07 ;  /* 0x3400000011117820 */ /* 0x000fc80000410000 */
[----:B------:R-:W-:-:S07]  /*2d60*/  FMUL.FTZ R14, R14, R17 ;  /* 0x000000110e0e7220 */ /* 0x000fce0000410000 */
.L_x_9279:
[----:B------:R-:W-:Y:S05]  /*2d70*/  BSYNC B0 ;  /* 0x0000000000007941 */ /* 0x000fea0003800000 */
.L_x_9278:
[C---:B------:R-:W-:Y:S02]  /*2d80*/  FSETP.GTU.FTZ.AND P0, PT, |R14|.reuse, +INF , PT ;  /* 0x7f8000000e00780b */ /* 0x040fe40003f1c200 */
[----:B------:R-:W-:-:S04]  /*2d90*/  LOP3.LUT R7, R14, 0x80000000, R7, 0xb8, !PT ;  /* 0x800000000e077812 */ /* 0x000fc800078eb807 */
[----:B------:R-:W-:-:S07]  /*2da0*/  FSEL R14, R14, R7, P0 ;  /* 0x000000070e0e7208 */ /* 0x000fce0000000000 */
.L_x_9277:
[----:B------:R-:W-:Y:S05]  /*2db0*/  BSYNC B1 ;  /* 0x0000000000017941 */ /* 0x000fea0003800000 */
.L_x_9276:
        /* <DEDUP_REMOVED lines=31> */
.L_x_9294:
[----:B------:R-:W-:Y:S01]  /*2fb0*/  FSETP.GEU.FTZ.AND P0, PT, R18, -R17, PT ;  /* 0x800000111200720b */ /* 0x000fe20003f1e000 */
[----:B------:R-:W-:-:S12]  /*2fc0*/  FADD.FTZ R7, R7, -1 ;  /* 0xbf80000007077421 */ /* 0x000fd80000010000 */
[----:B------:R-:W-:-:S07]  /*2fd0*/  @!P0 FADD.FTZ R7, R7, -1 ;  /* 0xbf80000007078421 */ /* 0x000fce0000010000 */
.L_x_9293:
[----:B------:R-:W-:Y:S05]  /*2fe0*/  BSYNC B2 ;  /* 0x0000000000027941 */ /* 0x000fea0003800000 */
.L_x_9292:
[----:B------:R-:W-:Y:S01]  /*2ff0*/  FFMA.FTZ R16, -R17, R7, R16 ;  /* 0x0000000711107223 */ /* 0x000fe20000010110 */
[----:B------:R-:W-:Y:S06]  /*3000*/  BRA `(.L_x_9290) ;  /* 0x00000000007c7947 */ /* 0x000fec0003800000 */
.L_x_9291:
        /* <DEDUP_REMOVED lines=15> */
.L_x_9297:
        /* <DEDUP_REMOVED lines=13> */
.L_x_9296:
[----:B------:R-:W-:Y:S05]  /*31d0*/  BSYNC B2 ;  /* 0x0000000000027941 */ /* 0x000fea0003800000 */
.L_x_9295:
[----:B------:R-:W-:-:S04]  /*31e0*/  FMUL.FTZ R17, R17, 1.1920928955078125e-07 ;  /* 0x3400000011117820 */ /* 0x000fc80000410000 */
[----:B0-----:R-:W-:-:S07]  /*31f0*/  FMUL.FTZ R16, R10, R17 ;  /* 0x000000110a107220 */ /* 0x001fce0000410000 */
.L_x_9290:
[----:B------:R-:W-:Y:S05]  /*3200*/  BSYNC B0 ;  /* 0x0000000000007941 */ /* 0x000fea0003800000 */
.L_x_9289:
[C---:B------:R-:W-:Y:S02]  /*3210*/  FSETP.GTU.FTZ.AND P0, PT, |R16|.reuse, +INF , PT ;  /* 0x7f8000001000780b */ /* 0x040fe40003f1c200 */
[----:B------:R-:W-:-:S04]  /*3220*/  LOP3.LUT R9, R16, 0x80000000, R9, 0xb8, !PT ;  /* 0x8000000010097812 */ /* 0x000fc800078eb809 */
[----:B------:R-:W-:-:S07]  /*3230*/  FSEL R9, R16, R9, P0 ;  /* 0x0000000910097208 */ /* 0x000fce0000000000 */
.L_x_9288:
[----:B------:R-:W-:Y:S05]  /*3240*/  BSYNC B1 ;  /* 0x0000000000017941 */ /* 0x000fea0003800000 */
.L_x_9287:
        /* <DEDUP_REMOVED lines=31> */
.L_x_9305:
[----:B------:R-:W-:Y:S01]  /*3440*/  FSETP.GEU.FTZ.AND P0, PT, R16, -R17, PT ;  /* 0x800000111000720b */ /* 0x000fe20003f1e000 */
[----:B------:R-:W-:-:S12]  /*3450*/  FADD.FTZ R7, R7, -1 ;  /* 0xbf80000007077421 */ /* 0x000fd80000010000 */
[----:B------:R-:W-:-:S07]  /*3460*/  @!P0 FADD.FTZ R7, R7, -1 ;  /* 0xbf80000007078421 */ /* 0x000fce0000010000 */
.L_x_9304:
[----:B------:R-:W-:Y:S05]  /*3470*/  BSYNC B2 ;  /* 0x0000000000027941 */ /* 0x000fea0003800000 */
.L_x_9303:
[----:B------:R-:W-:Y:S01]  /*3480*/  FFMA.FTZ R10, -R17, R7, R10 ;  /* 0x00000007110a7223 */ /* 0x000fe2000001010a */
[----:B------:R-:W-:Y:S06]  /*3490*/  BRA `(.L_x_9301) ;  /* 0x0000000000847947 */ /* 0x000fec0003800000 */
.L_x_9302:
        /* <DEDUP_REMOVED lines=16> */
.L_x_9308:
        /* <DEDUP_REMOVED lines=14> */
.L_x_9307:
[----:B------:R-:W-:Y:S05]  /*3680*/  BSYNC B2 ;  /* 0x0000000000027941 */ /* 0x000fea0003800000 */
.L_x_9306:
[----:B------:R-:W-:-:S04]  /*3690*/  FMUL.FTZ R17, R17, 1.1920928955078125e-07 ;  /* 0x3400000011117820 */ /* 0x000fc80000410000 */
[----:B------:R-:W-:-:S07]  /*36a0*/  FMUL.FTZ R10, R10, R17 ;  /* 0x000000110a0a7220 */ /* 0x000fce0000410000 */
.L_x_9301:
[----:B------:R-:W-:Y:S05]  /*36b0*/  BSYNC B0 ;  /* 0x0000000000007941 */ /* 0x000fea0003800000 */
.L_x_9300:
[C---:B------:R-:W-:Y:S02]  /*36c0*/  FSETP.GTU.FTZ.AND P0, PT, |R10|.reuse, +INF , PT ;  /* 0x7f8000000a00780b */ /* 0x040fe40003f1c200 */
[----:B------:R-:W-:-:S04]  /*36d0*/  LOP3.LUT R11, R10, 0x80000000, R11, 0xb8, !PT ;  /* 0x800000000a0b7812 */ /* 0x000fc800078eb80b */
[----:B------:R-:W-:-:S07]  /*36e0*/  FSEL R10, R10, R11, P0 ;  /* 0x0000000b0a0a7208 */ /* 0x000fce0000000000 */
.L_x_9299:
[----:B------:R-:W-:Y:S05]  /*36f0*/  BSYNC B1 ;  /* 0x0000000000017941 */ /* 0x000fea0003800000 */
.L_x_9298:
        /* <DEDUP_REMOVED lines=31> */
.L_x_9316:
[----:B------:R-:W-:Y:S01]  /*38f0*/  FSETP.GEU.FTZ.AND P0, PT, R17, -R15, PT ;  /* 0x8000000f1100720b */ /* 0x000fe20003f1e000 */
[----:B------:R-:W-:-:S12]  /*3900*/  FADD.FTZ R7, R7, -1 ;  /* 0xbf80000007077421 */ /* 0x000fd80000010000 */
[----:B------:R-:W-:-:S07]  /*3910*/  @!P0 FADD.FTZ R7, R7, -1 ;  /* 0xbf80000007078421 */ /* 0x000fce0000010000 */
.L_x_9315:
[----:B------:R-:W-:Y:S05]  /*3920*/  BSYNC B2 ;  /* 0x0000000000027941 */ /* 0x000fea0003800000 */
.L_x_9314:
[----:B------:R-:W-:Y:S01]  /*3930*/  FFMA.FTZ R16, -R15, R7, R16 ;  /* 0x000000070f107223 */ /* 0x000fe20000010110 */
[----:B------:R-:W-:Y:S06]  /*3940*/  BRA `(.L_x_9312) ;  /* 0x0000000000887947 */ /* 0x000fec0003800000 */
.L_x_9313:
        /* <DEDUP_REMOVED lines=18> */
.L_x_9319:
        /* <DEDUP_REMOVED lines=13> */
.L_x_9318:
[----:B------:R-:W-:Y:S05]  /*3b40*/  BSYNC B2 ;  /* 0x0000000000027941 */ /* 0x000fea0003800000 */
.L_x_9317:
[----:B------:R-:W-:-:S04]  /*3b50*/  FMUL.FTZ R18, R18, 1.1920928955078125e-07 ;  /* 0x3400000012127820 */ /* 0x000fc80000410000 */
[----:B------:R-:W-:-:S07]  /*3b60*/  FMUL.FTZ R16, R11, R18 ;  /* 0x000000120b107220 */ /* 0x000fce0000410000 */
.L_x_9312:
[----:B------:R-:W-:Y:S05]  /*3b70*/  BSYNC B0 ;  /* 0x0000000000007941 */ /* 0x000fea0003800000 */
.L_x_9311:
[C---:B------:R-:W-:Y:S02]  /*3b80*/  FSETP.GTU.FTZ.AND P0, PT, |R16|.reuse, +INF , PT ;  /* 0x7f8000001000780b */ /* 0x040fe40003f1c200 */
[----:B------:R-:W-:-:S04]  /*3b90*/  LOP3.LUT R7, R16, 0x80000000, R21, 0xb8, !PT ;  /* 0x8000000010077812 */ /* 0x000fc800078eb815 */
[----:B------:R-:W-:-:S07]  /*3ba0*/  FSEL R7, R16, R7, P0 ;  /* 0x0000000710077208 */ /* 0x000fce0000000000 */
.L_x_9310:
[----:B------:R-:W-:Y:S05]  /*3bb0*/  BSYNC B1 ;  /* 0x0000000000017941 */ /* 0x000fea0003800000 */
.L_x_9309:
        /* <DEDUP_REMOVED lines=31> */
.L_x_9327:
[----:B------:R-:W-:Y:S01]  /*3db0*/  FSETP.GEU.FTZ.AND P0, PT, R18, -R17, PT ;  /* 0x800000111200720b */ /* 0x000fe20003f1e000 */
[----:B------:R-:W-:-:S12]  /*3dc0*/  FADD.FTZ R11, R11, -1 ;  /* 0xbf8000000b0b7421 */ /* 0x000fd80000010000 */
[----:B------:R-:W-:-:S07]  /*3dd0*/  @!P0 FADD.FTZ R11, R11, -1 ;  /* 0xbf8000000b0b8421 */ /* 0x000fce0000010000 */
.L_x_9326:
[----:B------:R-:W-:Y:S05]  /*3de0*/  BSYNC B2 ;  /* 0x0000000000027941 */ /* 0x000fea0003800000 */
.L_x_9325:
[----:B------:R-:W-:Y:S01]  /*3df0*/  FFMA.FTZ R16, -R17, R11, R16 ;  /* 0x0000000b11107223 */ /* 0x000fe20000010110 */
[----:B------:R-:W-:Y:S06]  /*3e00*/  BRA `(.L_x_9323) ;  /* 0x0000000000887947 */ /* 0x000fec0003800000 */
.L_x_9324:
        /* <DEDUP_REMOVED lines=18> */
.L_x_9330:
        /* <DEDUP_REMOVED lines=13> */
.L_x_9329:
[----:B------:R-:W-:Y:S05]  /*4000*/  BSYNC B2 ;  /* 0x0000000000027941 */ /* 0x000fea0003800000 */
.L_x_9328:
[----:B------:R-:W-:-:S04]  /*4010*/  FMUL.FTZ R18, R18, 1.1920928955078125e-07 ;  /* 0x3400000012127820 */ /* 0x000fc80000410000 */
[----:B------:R-:W-:-:S07]  /*4020*/  FMUL.FTZ R16, R11, R18 ;  /* 0x000000120b107220 */ /* 0x000fce0000410000 */
.L_x_9323:
[----:B------:R-:W-:Y:S05]  /*4030*/  BSYNC B0 ;  /* 0x0000000000007941 */ /* 0x000fea0003800000 */
.L_x_9322:
[C---:B------:R-:W-:Y:S02]  /*4040*/  FSETP.GTU.FTZ.AND P0, PT, |R16|.reuse, +INF , PT ;  /* 0x7f8000001000780b */ /* 0x040fe40003f1c200 */
[----:B------:R-:W-:-:S04]  /*4050*/  LOP3.LUT R11, R16, 0x80000000, R25, 0xb8, !PT ;  /* 0x80000000100b7812 */ /* 0x000fc800078eb819 */
[----:B------:R-:W-:-:S07]  /*4060*/  FSEL R11, R16, R11, P0 ;  /* 0x0000000b100b7208 */ /* 0x000fce0000000000 */
.L_x_9321:
[----:B------:R-:W-:Y:S05]  /*4070*/  BSYNC B1 ;  /* 0x0000000000017941 */ /* 0x000fea0003800000 */
.L_x_9320:
        /* <DEDUP_REMOVED lines=31> */
.L_x_9338:
[----:B------:R-:W-:Y:S01]  /*4270*/  FSETP.GEU.FTZ.AND P0, PT, R17, -R19, PT ;  /* 0x800000131100720b */ /* 0x000fe20003f1e000 */
[----:B------:R-:W-:-:S12]  /*4280*/  FADD.FTZ R15, R15, -1 ;  /* 0xbf8000000f0f7421 */ /* 0x000fd80000010000 */
[----:B------:R-:W-:-:S07]  /*4290*/  @!P0 FADD.FTZ R15, R15, -1 ;  /* 0xbf8000000f0f8421 */ /* 0x000fce0000010000 */
.L_x_9337:
[----:B------:R-:W-:Y:S05]  /*42a0*/  BSYNC B2 ;  /* 0x0000000000027941 */ /* 0x000fea0003800000 */
.L_x_9336:
[----:B------:R-:W-:Y:S01]  /*42b0*/  FFMA.FTZ R0, -R19, R15, R0 ;  /* 0x0000000f13007223 */ /* 0x000fe20000010100 */
[----:B------:R-:W-:Y:S06]  /*42c0*/  BRA `(.L_x_9334) ;  /* 0x00000000007c7947 */ /* 0x000fec0003800000 */
.L_x_9335:
        /* <DEDUP_REMOVED lines=15> */
.L_x_9341:
        /* <DEDUP_REMOVED lines=13> */
.L_x_9340:
[----:B------:R-:W-:Y:S05]  /*4490*/  BSYNC B2 ;  /* 0x0000000000027941 */ /* 0x000fea0003800000 */
.L_x_9339:
[----:B0-----:R-:W-:-:S04]  /*44a0*/  FMUL.FTZ R15, R16, 1.1920928955078125e-07 ;  /* 0x34000000100f7820 */ /* 0x001fc80000410000 */
[----:B------:R-:W-:-:S07]  /*44b0*/  FMUL.FTZ R0, R2, R15 ;  /* 0x0000000f02007220 */ /* 0x000fce0000410000 */
.L_x_9334:
[----:B------:R-:W-:Y:S05]  /*44c0*/  BSYNC B0 ;  /* 0x0000000000007941 */ /* 0x000fea0003800000 */
.L_x_9333:
[C---:B------:R-:W-:Y:S02]  /*44d0*/  FSETP.GTU.FTZ.AND P0, PT, |R0|.reuse, +INF , PT ;  /* 0x7f8000000000780b */ /* 0x040fe40003f1c200 */
[----:B------:R-:W-:-:S04]  /*44e0*/  LOP3.LUT R3, R0, 0x80000000, R3, 0xb8, !PT ;  /* 0x8000000000037812 */ /* 0x000fc800078eb803 */
[----:B------:R-:W-:-:S07]  /*44f0*/  FSEL R2, R0, R3, P0 ;  /* 0x0000000300027208 */ /* 0x000fce0000000000 */
.L_x_9332:
[----:B------:R-:W-:Y:S05]  /*4500*/  BSYNC B1 ;  /* 0x0000000000017941 */ /* 0x000fea0003800000 */
.L_x_9331:
        /* <DEDUP_REMOVED lines=31> */
.L_x_9349:
[----:B------:R-:W-:Y:S01]  /*4700*/  FSETP.GEU.FTZ.AND P0, PT, R16, -R18, PT ;  /* 0x800000121000720b */ /* 0x000fe20003f1e000 */
[----:B------:R-:W-:-:S12]  /*4710*/  FADD.FTZ R0, R0, -1 ;  /* 0xbf80000000007421 */ /* 0x000fd80000010000 */
[----:B------:R-:W-:-:S07]  /*4720*/  @!P0 FADD.FTZ R0, R0, -1 ;  /* 0xbf80000000008421 */ /* 0x000fce0000010000 */
.L_x_9348:
[----:B------:R-:W-:Y:S05]  /*4730*/  BSYNC B2 ;  /* 0x0000000000027941 */ /* 0x000fea0003800000 */
.L_x_9347:
[----:B------:R-:W-:Y:S01]  /*4740*/  FFMA.FTZ R3, -R18, R0, R3 ;  /* 0x0000000012037223 */ /* 0x000fe20000010103 */
[----:B------:R-:W-:Y:S06]  /*4750*/  BRA `(.L_x_9345) ;  /* 0x00000000007c7947 */ /* 0x000fec0003800000 */
.L_x_9346:
        /* <DEDUP_REMOVED lines=15> */
.L_x_9352:
        /* <DEDUP_REMOVED lines=13> */
.L_x_9351:
[----:B------:R-:W-:Y:S05]  /*4920*/  BSYNC B2 ;  /* 0x0000000000027941 */ /* 0x000fea0003800000 */
.L_x_9350:
[----:B------:R-:W-:-:S04]  /*4930*/  FMUL.FTZ R16, R16, 1.1920928955078125e-07 ;  /* 0x3400000010107820 */ /* 0x000fc80000410000 */
[----:B------:R-:W-:-:S07]  /*4940*/  FMUL.FTZ R3, R3, R16 ;  /* 0x0000001003037220 */ /* 0x000fce0000410000 */
.L_x_9345:
[----:B------:R-:W-:Y:S05]  /*4950*/  BSYNC B0 ;  /* 0x0000000000007941 */ /* 0x000fea0003800000 */
.L_x_9344:
[C---:B------:R-:W-:Y:S02]  /*4960*/  FSETP.GTU.FTZ.AND P0, PT, |R3|.reuse, +INF , PT ;  /* 0x7f8000000300780b */ /* 0x040fe40003f1c200 */
[----:B------:R-:W-:-:S04]  /*4970*/  LOP3.LUT R26, R3, 0x80000000, R26, 0xb8, !PT ;  /* 0x80000000031a7812 */ /* 0x000fc800078eb81a */
[----:B------:R-:W-:-:S07]  /*4980*/  FSEL R3, R3, R26, P0 ;  /* 0x0000001a03037208 */ /* 0x000fce0000000000 */
.L_x_9343:
[----:B------:R-:W-:Y:S05]  /*4990*/  BSYNC B1 ;  /* 0x0000000000017941 */ /* 0x000fea0003800000 */
.L_x_9342:
        /* <DEDUP_REMOVED lines=31> */
.L_x_9360:
[----:B------:R-:W-:Y:S01]  /*4b90*/  FSETP.GEU.FTZ.AND P0, PT, R17, -R19, PT ;  /* 0x800000131100720b */ /* 0x000fe20003f1e000 */
[----:B------:R-:W-:-:S12]  /*4ba0*/  FADD.FTZ R15, R15, -1 ;  /* 0xbf8000000f0f7421 */ /* 0x000fd80000010000 */
[----:B------:R-:W-:-:S07]  /*4bb0*/  @!P0 FADD.FTZ R15, R15, -1 ;  /* 0xbf8000000f0f8421 */ /* 0x000fce0000010000 */
.L_x_9359:
[----:B------:R-:W-:Y:S05]  /*4bc0*/  BSYNC B2 ;  /* 0x0000000000027941 */ /* 0x000fea0003800000 */
.L_x_9358:
[----:B------:R-:W-:Y:S01]  /*4bd0*/  FFMA.FTZ R0, -R19, R15, R0 ;  /* 0x0000000f13007223 */ /* 0x000fe20000010100 */
[----:B------:R-:W-:Y:S06]  /*4be0*/  BRA `(.L_x_9356) ;  /* 0x00000000007c7947 */ /* 0x000fec0003800000 */
.L_x_9357:
        /* <DEDUP_REMOVED lines=15> */
.L_x_9363:
        /* <DEDUP_REMOVED lines=13> */
.L_x_9362:
[----:B------:R-:W-:Y:S05]  /*4db0*/  BSYNC B2 ;  /* 0x0000000000027941 */ /* 0x000fea0003800000 */
.L_x_9361:
[----:B------:R-:W-:-:S04]  /*4dc0*/  FMUL.FTZ R15, R15, 1.1920928955078125e-07 ;  /* 0x340000000f0f7820 */ /* 0x000fc80000410000 */
[----:B------:R-:W-:-:S07]  /*4dd0*/  FMUL.FTZ R0, R12, R15 ;  /* 0x0000000f0c007220 */ /* 0x000fce0000410000 */
.L_x_9356:
[----:B------:R-:W-:Y:S05]  /*4de0*/  BSYNC B0 ;  /* 0x0000000000007941 */ /* 0x000fea0003800000 */
.L_x_9355:
[C---:B------:R-:W-:Y:S02]  /*4df0*/  FSETP.GTU.FTZ.AND P0, PT, |R0|.reuse, +INF , PT ;  /* 0x7f8000000000780b */ /* 0x040fe40003f1c200 */
[----:B------:R-:W-:-:S04]  /*4e00*/  LOP3.LUT R13, R0, 0x80000000, R13, 0xb8, !PT ;  /* 0x80000000000d7812 */ /* 0x000fc800078eb80d */
[----:B------:R-:W-:-:S07]  /*4e10*/  FSEL R0, R0, R13, P0 ;  /* 0x0000000d00007208 */ /* 0x000fce0000000000 */
.L_x_9354:
[----:B------:R-:W-:Y:S05]  /*4e20*/  BSYNC B1 ;  /* 0x0000000000017941 */ /* 0x000fea0003800000 */
.L_x_9353:
        /* <DEDUP_REMOVED lines=16> */
.L_x_9366:
[----:B------:R-:W-:-:S13]  /*4f30*/  ISETP.GE.AND P0, PT, R6, R5, PT ;  /* 0x000000050600720c */ /* 0x000fda0003f06270 */
[----:B------:R-:W-:Y:S05]  /*4f40*/  @P0 BRA `(.L_x_9368) ;  /* 0x0000000000300947 */ /* 0x000fea0003800000 */
[----:B-1----:R-:W1:Y:S01]  /*4f50*/  LDC.64 R8, c[0x0][0x218] ;  /* 0x00008600ff087b82 */ /* 0x002e620000000a00 */
[----:B------:R-:W-:Y:S01]  /*4f60*/  IADD3 R13, R4, R6, RZ ;  /* 0x00000006040d7210 */ /* 0x000fe20007ffe0ff */
[----:B------:R-:W-:-:S04]  /*4f70*/  VIADD R6, R6, 0x80 ;  /* 0x0000008006067836 */ /* 0x000fc80000000000 */
[----:B-1----:R-:W-:-:S05]  /*4f80*/  IMAD.WIDE.U32 R8, R13, 0x4, R8 ;  /* 0x000000040d087825 */ /* 0x002fca00078e0008 */
[----:B------:R1:W-:Y:S02]  /*4f90*/  STG.E desc[UR4][R8.64], R10 ;  /* 0x0000000a08007986 */ /* 0x0003e4000c101904 */
.L_x_9367:
[----:B------:R-:W-:-:S13]  /*4fa0*/  ISETP.GE.AND P0, PT, R6, R5, PT ;  /* 0x000000050600720c */ /* 0x000fda0003f06270 */
[----:B------:R-:W-:Y:S05]  /*4fb0*/  @P0 BRA `(.L_x_9369) ;  /* 0x0000000000300947 */ /* 0x000fea0003800000 */
[----:B-1----:R-:W1:Y:S01]  /*4fc0*/  LDC.64 R8, c[0x0][0x218] ;  /* 0x00008600ff087b82 */ /* 0x002e620000000a00 */
[----:B0-----:R-:W-:Y:S01]  /*4fd0*/  IADD3 R13, R4, R6, RZ ;  /* 0x00000006040d7210 */ /* 0x001fe20007ffe0ff */
[----:B------:R-:W-:-:S04]  /*4fe0*/  VIADD R6, R6, 0x80 ;  /* 0x0000008006067836 */ /* 0x000fc80000000000 */
[----:B-1----:R-:W-:-:S05]  /*4ff0*/  IMAD.WIDE.U32 R8, R13, 0x4, R8 ;  /* 0x000000040d087825 */ /* 0x002fca00078e0008 */
[----:B------:R2:W-:Y:S02]  /*5000*/  STG.E desc[UR4][R8.64], R7 ;  /* 0x0000000708007986 */ /* 0x0005e4000c101904 */
.L_x_9368:
[----:B------:R-:W-:-:S13]  /*5010*/  ISETP.GE.AND P0, PT, R6, R5, PT ;  /* 0x000000050600720c */ /* 0x000fda0003f06270 */
[----:B------:R-:W-:Y:S05]  /*5020*/  @P0 BRA `(.L_x_9370) ;  /* 0x0000000000340947 */ /* 0x000fea0003800000 */
[----:B-12---:R-:W1:Y:S01]  /*5030*/  LDC.64 R8, c[0x0][0x218] ;  /* 0x00008600ff087b82 */ /* 0x006e620000000a00 */
[----:B------:R-:W-:Y:S01]  /*5040*/  IADD3 R7, R4, R6, RZ ;  /* 0x0000000604077210 */ /* 0x000fe20007ffe0ff */
[----:B------:R-:W-:-:S04]  /*5050*/  VIADD R6, R6, 0x80 ;  /* 0x0000008006067836 */ /* 0x000fc80000000000 */
[----:B-1----:R-:W-:-:S05]  /*5060*/  IMAD.WIDE.U32 R8, R7, 0x4, R8 ;  /* 0x0000000407087825 */ /* 0x002fca00078e0008 */
[----:B------:R2:W-:Y:S02]  /*5070*/  STG.E desc[UR4][R8.64], R11 ;  /* 0x0000000b08007986 */ /* 0x0005e4000c101904 */
.L_x_9369:
        /* <DEDUP_REMOVED lines=8> */
.L_x_9370:
[----:B------:R-:W-:Y:S05]  /*5100*/  BSYNC B1 ;  /* 0x0000000000017941 */ /* 0x000fea0003800000 */
.L_x_9365:
[----:B------:R-:W-:-:S13]  /*5110*/  ISETP.GE.AND P0, PT, R6, R5, PT ;  /* 0x000000050600720c */ /* 0x000fda0003f06270 */
[----:B-123--:R-:W1:Y:S01]  /*5120*/  @!P0 LDC.64 R8, c[0x0][0x218] ;  /* 0x00008600ff088b82 */ /* 0x00ee620000000a00 */
[----:B------:R-:W-:Y:S01]  /*5130*/  @!P0 IADD3 R7, R4, R6, RZ ;  /* 0x0000000604078210 */ /* 0x000fe20007ffe0ff */
[----:B------:R-:W-:-:S04]  /*5140*/  @!P0 VIADD R6, R6, 0x80 ;  /* 0x0000008006068836 */ /* 0x000fc80000000000 */
[----:B-1----:R-:W-:-:S05]  /*5150*/  @!P0 IMAD.WIDE.U32 R8, R7, 0x4, R8 ;  /* 0x0000000407088825 */ /* 0x002fca00078e0008 */
[----:B------:R3:W-:Y:S02]  /*5160*/  @!P0 STG.E desc[UR4][R8.64], R3 ;  /* 0x0000000308008986 */ /* 0x0007e4000c101904 */
.L_x_9371:
[----:B------:R-:W-:Y:S05]  /*5170*/  BSYNC B0 ;  /* 0x0000000000007941 */ /* 0x000fea0003800000 */
.L_x_9364:
        /* <DEDUP_REMOVED lines=8> */
.L_x_9372:
        /* <DEDUP_REMOVED lines=16> */
.L_x_57345:


//--------------------- .text._ZN2at6native18elementwise_kernelILi128ELi4EZNS0_15gpu_kernel_implINS0_13BUnaryFunctorIfffZZZNS0_16fmod_kernel_cudaERNS_18TensorIteratorBaseEENKUlvE0_clEvENKUlvE0_clEvEUlffE_EEEEvS5_RKT_EUliE_EEviT1_ --------------------------
	.section	.text._ZN2at6native18elementwise_kernelILi128ELi4EZNS0_15gpu_kernel_implINS0_13BUnaryFunctorIfffZZZNS0_16fmod_kernel_cudaERNS_18TensorIteratorBaseEENKUlvE0_clEvENKUlvE0_clEvEUlffE_EEEEvS5_RKT_EUliE_EEviT1_,"ax",@progbits
	.align	128
        .global         _ZN2at6native18elementwise_kernelILi128ELi4EZNS0_15gpu_kernel_implINS0_13BUnaryFunctorIfffZZZNS0_16fmod_kernel_cudaERNS_18TensorIteratorBaseEENKUlvE0_clEvENKUlvE0_clEvEUlffE_EEEEvS5_RKT_EUliE_EEviT1_
        .type           _ZN2at6native18elementwise_kernelILi128ELi4EZNS0_15gpu_kernel_implINS0_13BUnaryFunctorIfffZZZNS0_16fmod_kernel_cudaERNS_18TensorIteratorBaseEENKUlvE0_clEvENKUlvE0_clEvEUlffE_EEEEvS5_RKT_EUliE_EEviT1_,@function
        .size           _ZN2at6native18elementwise_kernelILi128ELi4EZNS0_15gpu_kernel_implINS0_13BUnaryFunctorIfffZZZNS0_16fmod_kernel_cudaERNS_18TensorIteratorBaseEENKUlvE0_clEvENKUlvE0_clEvEUlffE_EEEEvS5_RKT_EUliE_EEviT1_,(.L_x_57346 - _ZN2at6native18elementwise_kernelILi128ELi4EZNS0_15gpu_kernel_implINS0_13BUnaryFunctorIfffZZZNS0_16fmod_kernel_cudaERNS_18TensorIteratorBaseEENKUlvE0_clEvENKUlvE0_clEvEUlffE_EEEEvS5_RKT_EUliE_EEviT1_)
        .other          _ZN2at6native18elementwise_kernelILi128ELi4EZNS0_15gpu_kernel_implINS0_13BUnaryFunctorIfffZZZNS0_16fmod_kernel_cudaERNS_18TensorIteratorBaseEENKUlvE0_clEvENKUlvE0_clEvEUlffE_EEEEvS5_RKT_EUliE_EEviT1_,@"STO_CUDA_ENTRY STV_DEFAULT"
_ZN2at6native18elementwise_kernelILi128ELi4EZNS0_15gpu_kernel_implINS0_13BUnaryFunctorIfffZZZNS0_16fmod_kernel_cudaERNS_18TensorIteratorBaseEENKUlvE0_clEvENKUlvE0_clEvEUlffE_EEEEvS5_RKT_EUliE_EEviT1_:
.text._ZN2at6native18elementwise_kernelILi128ELi4EZNS0_15gpu_kernel_implINS0_13BUnaryFunctorIfffZZZNS0_16fmod_kernel_cudaERNS_18TensorIteratorBaseEENKUlvE0_clEvENKUlvE0_clEvEUlffE_EEEEvS5_RKT_EUliE_EEviT1_:
        /* <DEDUP_REMOVED lines=312> */
.L_x_9375:
        /* <DEDUP_REMOVED lines=22> */
.L_x_9380:
[----:B------:R-:W2:Y:S02]  /*14e0*/  LDG.E.U8 R2, desc[UR36][R4.64] ;  /* 0x0000002404027981 */ /* 0x000ea4000c1e1100 */
[----:B--2---:R-:W-:Y:S01]  /*14f0*/  I2FP.F32.U32 R2, R2 ;  /* 0x0000000200027245 */ /* 0x004fe20000201000 */
[----:B------:R-:W-:Y:S06]  /*1500*/  BRA `(.L_x_9382) ;  /* 0x0000000c002c7947 */ /* 0x000fec0003800000 */
.L_x_9379:
        /* <DEDUP_REMOVED lines=9> */
.L_x_9384:
[----:B------:R-:W2:Y:S02]  /*15a0*/  LDG.E R2, desc[UR36][R4.64] ;  /* 0x0000002404027981 */ /* 0x000ea4000c1e1900 */
[----:B--2---:R-:W-:Y:S01]  /*15b0*/  I2FP.F32.S32 R2, R2 ;  /* 0x0000000200027245 */ /* 0x004fe20000201400 */
[----:B------:R-:W-:Y:S06]  /*15c0*/  BRA `(.L_x_9382) ;  /* 0x0000000800fc7947 */ /* 0x000fec0003800000 */
.L_x_9383:
[----:B------:R-:W2:Y:S02]  /*15d0*/  LDG.E.U16 R2, desc[UR36][R4.64] ;  /* 0x0000002404027981 */ /* 0x000ea4000c1e1500 */
[----:B--2---:R-:W0:Y:S01]  /*15e0*/  I2F.S16 R2, R2 ;  /* 0x0000000200027306 */ /* 0x004e220000101400 */
[----:B------:R-:W-:Y:S05]  /*15f0*/  BRA `(.L_x_9382) ;  /* 0x0000000800f07947 */ /* 0x000fea0003800000 */
.L_x_9378:
        /* <DEDUP_REMOVED lines=8> */
.L_x_9386:
[----:B------:R-:W2:Y:S02]  /*1680*/  LDG.E.U16 R2, desc[UR36][R4.64] ;  /* 0x0000002404027981 */ /* 0x000ea4000c1e1500 */
[----:B--2---:R-:W-:Y:S01]  /*1690*/  HADD2.F32 R2, -RZ, R2.H0_H0 ;  /* 0x20000002ff027230 */ /* 0x004fe20000004100 */
[----:B------:R-:W-:Y:S06]  /*16a0*/  BRA `(.L_x_9382) ;  /* 0x0000000800c47947 */ /* 0x000fec0003800000 */
.L_x_9385:
        /* <DEDUP_REMOVED lines=8> */
.L_x_9388:
[----:B------:R-:W2:Y:S02]  /*1730*/  LDG.E.U16 R2, desc[UR36][R4.64] ;  /* 0x0000002404027981 */ /* 0x000ea4000c1e1500 */
[----:B--2---:R-:W-:Y:S01]  /*1740*/  HADD2.F32 R2, -RZ, R2.H0_H0 ;  /* 0x20000002ff027230 */ /* 0x004fe20000004100 */
[----:B------:R-:W-:Y:S06]  /*1750*/  BRA `(.L_x_9382) ;  /* 0x0000000800987947 */ /* 0x000fec0003800000 */
.L_x_9387:
[----:B------:R-:W2:Y:S01]  /*1760*/  LDG.E.64 R4, desc[UR36][R4.64] ;  /* 0x0000002404047981 */ /* 0x000ea2000c1e1b00 */
[----:B------:R-:W-:Y:S01]  /*1770*/  UMOV UR4, 0xf0000000 ;  /* 0xf000000000047882 */ /* 0x000fe20000000000 */
[----:B------:R-:W-:Y:S01]  /*1780*/  UMOV UR5, 0x380fffff ;  /* 0x380fffff00057882 */ /* 0x000fe20000000000 */
[----:B--2---:R-:W0:Y:S01]  /*1790*/  F2F.F32.F64 R2, R4 ;  /* 0x0000000400027310 */ /* 0x004e220000301000 */
[----:B------:R-:W-:-:S14]  /*17a0*/  DSETP.GEU.AND P0, PT, |R4|, UR4, PT ;  /* 0x0000000404007e2a */ /* 0x000fdc000bf0e200 */
[----:B0-----:R-:W-:Y:S01]  /*17b0*/  @!P0 FMUL R2, R2, 1.175494350822287508e-38 ;  /* 0x0080000002028820 */ /* 0x001fe20000400000 */
[----:B------:R-:W-:Y:S06]  /*17c0*/  BRA `(.L_x_9382) ;  /* 0x00000008007c7947 */ /* 0x000fec0003800000 */
.L_x_9377:
        /* <DEDUP_REMOVED lines=12> */
.L_x_9391:
[----:B------:R-:W2:Y:S01]  /*1890*/  LDG.E.64 R4, desc[UR36][R4.64] ;  /* 0x0000002404047981 */ /* 0x000ea2000c1e1b00 */
[----:B------:R-:W-:Y:S01]  /*18a0*/  UMOV UR4, 0xf0000000 ;  /* 0xf000000000047882 */ /* 0x000fe20000000000 */
[----:B------:R-:W-:Y:S01]  /*18b0*/  UMOV UR5, 0x380fffff ;  /* 0x380fffff00057882 */ /* 0x000fe20000000000 */
[----:B--2---:R-:W0:Y:S01]  /*18c0*/  F2F.F32.F64 R2, R4 ;  /* 0x0000000400027310 */ /* 0x004e220000301000 */
[----:B------:R-:W-:-:S14]  /*18d0*/  DSETP.GEU.AND P0, PT, |R4|, UR4, PT ;  /* 0x0000000404007e2a */ /* 0x000fdc000bf0e200 */
[----:B0-----:R-:W-:Y:S01]  /*18e0*/  @!P0 FMUL R2, R2, 1.175494350822287508e-38 ;  /* 0x0080000002028820 */ /* 0x001fe20000400000 */
[----:B------:R-:W-:Y:S06]  /*18f0*/  BRA `(.L_x_9382) ;  /* 0x0000000800307947 */ /* 0x000fec0003800000 */
.L_x_9390:
        /* <DEDUP_REMOVED lines=26> */
.L_x_9393:
        /* <DEDUP_REMOVED lines=11> */
[----:B------:R-:W-:Y:S01]  /*1b50*/  LOP3.LUT R2, R2, 0x80000000, R3, 0xf8, !PT ;  /* 0x8000000002027812 */ /* 0x000fe200078ef803 */
[----:B------:R-:W-:Y:S06]  /*1b60*/  BRA `(.L_x_9382) ;  /* 0x0000000400947947 */ /* 0x000fec0003800000 */
.L_x_9392:
[----:B------:R-:W2:Y:S02]  /*1b70*/  LDG.E.U16 R2, desc[UR36][R4.64] ;  /* 0x0000002404027981 */ /* 0x000ea4000c1e1500 */
[----:B--2---:R-:W-:Y:S01]  /*1b80*/  IMAD.U32 R2, R2, 0x10000, RZ ;  /* 0x0001000002027824 */ /* 0x004fe200078e00ff */
[----:B------:R-:W-:Y:S06]  /*1b90*/  BRA `(.L_x_9382) ;  /* 0x0000000400887947 */ /* 0x000fec0003800000 */
.L_x_9389:
        /* <DEDUP_REMOVED lines=11> */
.L_x_9396:
        /* <DEDUP_REMOVED lines=20> */
.L_x_9398:
[----:B------:R-:W-:Y:S05]  /*1d90*/  BSYNC B0 ;  /* 0x0000000000007941 */ /* 0x000fea0003800000 */
.L_x_9397:
[----:B------:R-:W-:Y:S01]  /*1da0*/  IMAD.SHL.U32 R2, R2, 0x100000, RZ ;  /* 0x0010000002027824 */ /* 0x000fe200078e00ff */
[----:B------:R-:W-:-:S04]  /*1db0*/  LEA R3, R0, 0x3b800000, 0x17 ;  /* 0x3b80000000037811 */ /* 0x000fc800078eb8ff */
[----:B------:R-:W-:Y:S01]  /*1dc0*/  LOP3.LUT R2, R3, R2, R4, 0xfe, !PT ;  /* 0x0000000203027212 */ /* 0x000fe200078efe04 */
[----:B------:R-:W-:Y:S06]  /*1dd0*/  BRA `(.L_x_9382) ;  /* 0x0000000000f87947 */ /* 0x000fec0003800000 */
.L_x_9395:
        /* <DEDUP_REMOVED lines=20> */
.L_x_9400:
[----:B------:R-:W-:Y:S05]  /*1f20*/  BSYNC B0 ;  /* 0x0000000000007941 */ /* 0x000fea0003800000 */
.L_x_9399:
[----:B------:R-:W-:Y:S01]  /*1f30*/  IMAD.SHL.U32 R2, R2, 0x200000, RZ ;  /* 0x0020000002027824 */ /* 0x000fe200078e00ff */
[----:B------:R-:W-:-:S04]  /*1f40*/  LEA R3, R0, 0x37800000, 0x17 ;  /* 0x3780000000037811 */ /* 0x000fc800078eb8ff */
[----:B------:R-:W-:Y:S01]  /*1f50*/  LOP3.LUT R2, R3, R2, R4, 0xfe, !PT ;  /* 0x0000000203027212 */ /* 0x000fe200078efe04 */
[----:B------:R-:W-:Y:S06]  /*1f60*/  BRA `(.L_x_9382) ;  /* 0x0000000000947947 */ /* 0x000fec0003800000 */
.L_x_9394:
        /* <DEDUP_REMOVED lines=14> */
.L_x_9381:
        /* <DEDUP_REMOVED lines=16> */
.L_x_9403:
[----:B------:R-:W-:Y:S01]  /*2150*/  IMAD.MOV.U32 R2, RZ, RZ, RZ ;  /* 0x000000ffff027224 */ /* 0x000fe200078e00ff */
[----:B------:R-:W-:Y:S06]  /*2160*/  BRA `(.L_x_9382) ;  /* 0x0000000000147947 */ /* 0x000fec0003800000 */
.L_x_9402:
[----:B------:R-:W2:Y:S02]  /*2170*/  LDG.E.64 R2, desc[UR36][R4.64] ;  /* 0x0000002404027981 */ /* 0x000ea4000c1e1b00 */
[----:B--2---:R0:W1:Y:S01]  /*2180*/  I2F.U64 R2, R2 ;  /* 0x0000000200027312 */ /* 0x0040620000301000 */
[----:B------:R-:W-:Y:S05]  /*2190*/  BRA `(.L_x_9382) ;  /* 0x0000000000087947 */ /* 0x000fea0003800000 */
.L_x_9401:
[----:B------:R-:W2:Y:S02]  /*21a0*/  LDG.E R2, desc[UR36][R4.64] ;  /* 0x0000002404027981 */ /* 0x000ea4000c1e1900 */
[----:B--2---:R-:W-:-:S07]  /*21b0*/  I2FP.F32.U32 R2, R2 ;  /* 0x0000000200027245 */ /* 0x004fce0000201000 */
.L_x_9382:
[----:B------:R-:W-:Y:S05]  /*21c0*/  BSYNC B6 ;  /* 0x0000000000067941 */ /* 0x000fea0003800000 */
.L_x_9376:
[----:B------:R-:W2:Y:S01]  /*21d0*/  LDC R7, c[0x0][0x424] ;  /* 0x00010900ff077b82 */ /* 0x000ea20000000800 */
[----:B------:R-:W-:Y:S01]  /*21e0*/  BSSY B0, `(.L_x_9404) ;  /* 0x0000040000007945 */ /* 0x000fe20003800000 */
[C---:B01--45:R-:W-:Y:S01]  /*21f0*/  FADD.FTZ R3, |R2|.reuse, -RZ ;  /* 0x800000ff02037221 */ /* 0x073fe20000010200 */
[----:B--2---:R-:W-:-:S13]  /*2200*/  FSETP.GEU.FTZ.AND P0, PT, |R2|, |R7|, PT ;  /* 0x400000070200720b */ /* 0x004fda0003f1e200 */
[----:B------:R-:W-:Y:S05]  /*2210*/  @!P0 BRA `(.L_x_9405) ;  /* 0x0000000000f08947 */ /* 0x000fea0003800000 */
[----:B------:R-:W-:-:S05]  /*2220*/  FMUL.FTZ R0, |R7|, 8388608 ;  /* 0x4b00000007007820 */ /* 0x000fca0000410200 */
[----:B------:R-:W-:-:S13]  /*2230*/  FSETP.GTU.FTZ.AND P0, PT, R3, R0, PT ;  /* 0x000000000300720b */ /* 0x000fda0003f1c000 */
[----:B------:R-:W-:Y:S05]  /*2240*/  @P0 BRA `(.L_x_9406) ;  /* 0x0000000000680947 */ /* 0x000fea0003800000 */
[----:B------:R-:W-:Y:S01]  /*2250*/  FADD.FTZ R0, |R7|, -RZ ;  /* 0x800000ff07007221 */ /* 0x000fe20000010200 */
[----:B------:R-:W-:Y:S03]  /*2260*/  BSSY B1, `(.L_x_9407) ;  /* 0x0000016000017945 */ /* 0x000fe60003800000 */
[----:B---3--:R-:W0:Y:S01]  /*2270*/  MUFU.RCP R4, R0 ;  /* 0x0000000000047308 */ /* 0x008e220000001000 */
        /* <DEDUP_REMOVED lines=17> */
.L_x_9409:
[----:B------:R-:W-:Y:S01]  /*2390*/  FSETP.GEU.FTZ.AND P0, PT, R6, -R0, PT ;  /* 0x800000000600720b */ /* 0x000fe20003f1e000 */
[----:B------:R-:W-:-:S12]  /*23a0*/  FADD.FTZ R4, R4, -1 ;  /* 0xbf80000004047421 */ /* 0x000fd80000010000 */
[----:B------:R-:W-:-:S07]  /*23b0*/  @!P0 FADD.FTZ R4, R4, -1 ;  /* 0xbf80000004048421 */ /* 0x000fce0000010000 */
.L_x_9408:
[----:B------:R-:W-:Y:S05]  /*23c0*/  BSYNC B1 ;  /* 0x0000000000017941 */ /* 0x000fea0003800000 */
.L_x_9407:
[----:B------:R-:W-:Y:S01]  /*23d0*/  FFMA.FTZ R3, -R0, R4, R3 ;  /* 0x0000000400037223 */ /* 0x000fe20000010103 */
[----:B------:R-:W-:Y:S06]  /*23e0*/  BRA `(.L_x_9405) ;  /* 0x00000000007c7947 */ /* 0x000fec0003800000 */
.L_x_9406:
[----:B---3--:R-:W-:Y:S01]  /*23f0*/  VIADD R4, R0, 0xf4800000 ;  /* 0xf480000000047836 */ /* 0x008fe20000000000 */
        /* <DEDUP_REMOVED lines=14> */
.L_x_9412:
        /* <DEDUP_REMOVED lines=13> */
.L_x_9411:
[----:B------:R-:W-:Y:S05]  /*25b0*/  BSYNC B1 ;  /* 0x0000000000017941 */ /* 0x000fea0003800000 */
.L_x_9410:
[----:B------:R-:W-:-:S04]  /*25c0*/  FMUL.FTZ R4, R4, 1.1920928955078125e-07 ;  /* 0x3400000004047820 */ /* 0x000fc80000410000 */
[----:B0-----:R-:W-:-:S07]  /*25d0*/  FMUL.FTZ R3, R9, R4 ;  /* 0x0000000409037220 */ /* 0x001fce0000410000 */
.L_x_9405:
[----:B------:R-:W-:Y:S05]  /*25e0*/  BSYNC B0 ;  /* 0x0000000000007941 */ /* 0x000fea0003800000 */
.L_x_9404:
[----:B---3--:R-:W0:Y:S01]  /*25f0*/  LDC.U8 R4, c[0x0][0x428] ;  /* 0x00010a00ff047b82 */ /* 0x008e220000000000 */
[C---:B------:R-:W-:Y:S02]  /*2600*/  FSETP.GTU.FTZ.AND P0, PT, |R3|.reuse, +INF , PT ;  /* 0x7f8000000300780b */ /* 0x040fe40003f1c200 */
[----:B------:R-:W-:-:S04]  /*2610*/  LOP3.LUT R2, R3, 0x80000000, R2, 0xb8, !PT ;  /* 0x8000000003027812 */ /* 0x000fc800078eb802 */
[----:B------:R-:W-:Y:S02]  /*2620*/  FSEL R2, R3, R2, P0 ;  /* 0x0000000203027208 */ /* 0x000fe40000000000 */
        /* <DEDUP_REMOVED lines=14> */
.L_x_9416:
[----:B------:R-:W0:Y:S02]  /*2710*/  F2I.S64.TRUNC R2, R2 ;  /* 0x0000000200027311 */ /* 0x000e24000020d900 */
[----:B0-----:R-:W-:-:S05]  /*2720*/  IMAD.MOV.U32 R5, RZ, RZ, R2 ;  /* 0x000000ffff057224 */ /* 0x001fca00078e0002 */
[----:B------:R0:W-:Y:S01]  /*2730*/  STG.E.U8 desc[UR36][R16.64], R5 ;  /* 0x0000000510007986 */ /* 0x0001e2000c101124 */
[----:B------:R-:W-:Y:S05]  /*2740*/  BRA `(.L_x_9418) ;  /* 0x0000000c00407947 */ /* 0x000fea0003800000 */
.L_x_9415:
[----:B------:R-:W-:-:S13]  /*2750*/  ISETP.NE.AND P0, PT, R0, 0x2, PT ;  /* 0x000000020000780c */ /* 0x000fda0003f05270 */
[----:B------:R-:W-:Y:S05]  /*2760*/  @!P0 BRA `(.L_x_9419) ;  /* 0x0000000000288947 */ /* 0x000fea0003800000 */
[----:B------:R-:W-:-:S13]  /*2770*/  ISETP.NE.AND P0, PT, R0, 0x3, PT ;  /* 0x000000030000780c */ /* 0x000fda0003f05270 */
[----:B------:R-:W-:Y:S05]  /*2780*/  @!P0 BRA `(.L_x_9420) ;  /* 0x0000000000148947 */ /* 0x000fea0003800000 */
[----:B------:R-:W-:-:S13]  /*2790*/  ISETP.NE.AND P0, PT, R0, 0x4, PT ;  /* 0x000000040000780c */ /* 0x000fda0003f05270 */
[----:B------:R-:W-:Y:S05]  /*27a0*/  @P0 BRA `(.L_x_9417) ;  /* 0x0000000800d00947 */ /* 0x000fea0003800000 */
[----:B------:R-:W0:Y:S02]  /*27b0*/  F2I.S64.TRUNC R2, R2 ;  /* 0x0000000200027311 */ /* 0x000e24000020d900 */
[----:B0-----:R0:W-:Y:S01]  /*27c0*/  STG.E.64 desc[UR36][R16.64], R2 ;  /* 0x0000000210007986 */ /* 0x0011e2000c101b24 */
[----:B------:R-:W-:Y:S05]  /*27d0*/  BRA `(.L_x_9418) ;  /* 0x0000000c001c7947 */ /* 0x000fea0003800000 */
.L_x_9420:
[----:B------:R-:W0:Y:S02]  /*27e0*/  F2I.FTZ.TRUNC.NTZ R3, R2 ;  /* 0x0000000200037305 */ /* 0x000e24000021f100 */
[----:B0-----:R0:W-:Y:S01]  /*27f0*/  STG.E desc[UR36][R16.64], R3 ;  /* 0x0000000310007986 */ /* 0x0011e2000c101924 */
[----:B------:R-:W-:Y:S05]  /*2800*/  BRA `(.L_x_9418) ;  /* 0x0000000c00107947 */ /* 0x000fea0003800000 */
.L_x_9419:
[----:B------:R-:W0:Y:S02]  /*2810*/  F2I.FTZ.TRUNC.NTZ R3, R2 ;  /* 0x0000000200037305 */ /* 0x000e24000021f100 */
[----:B0-----:R0:W-:Y:S01]  /*2820*/  STG.E.U16 desc[UR36][R16.64], R3 ;  /* 0x0000000310007986 */ /* 0x0011e2000c101524 */
[----:B------:R-:W-:Y:S05]  /*2830*/  BRA `(.L_x_9418) ;  /* 0x0000000c00047947 */ /* 0x000fea0003800000 */
.L_x_9414:
        /* <DEDUP_REMOVED lines=8> */
.L_x_9422:
[----:B------:R-:W-:-:S05]  /*28c0*/  F2FP.F16.F32.PACK_AB R2, RZ, R2 ;  /* 0x00000002ff02723e */ /* 0x000fca00000000ff */
[----:B------:R0:W-:Y:S01]  /*28d0*/  STG.E.U16 desc[UR36][R16.64], R2 ;  /* 0x0000000210007986 */ /* 0x0001e2000c101524 */
[----:B------:R-:W-:Y:S05]  /*28e0*/  BRA `(.L_x_9418) ;  /* 0x0000000800d87947 */ /* 0x000fea0003800000 */
.L_x_9421:
        /* <DEDUP_REMOVED lines=9> */
.L_x_9424:
[----:B------:R-:W-:-:S04]  /*2980*/  F2FP.F16.F32.PACK_AB R3, RZ, R2 ;  /* 0x00000002ff03723e */ /* 0x000fc800000000ff */
[----:B------:R-:W-:-:S05]  /*2990*/  PRMT R3, R3, 0x5410, RZ ;  /* 0x0000541003037816 */ /* 0x000fca00000000ff */
[----:B------:R0:W-:Y:S01]  /*29a0*/  STG.E desc[UR36][R16.64], R3 ;  /* 0x0000000310007986 */ /* 0x0001e2000c101924 */
[----:B------:R-:W-:Y:S05]  /*29b0*/  BRA `(.L_x_9418) ;  /* 0x0000000800a47947 */ /* 0x000fea0003800000 */
.L_x_9423:
[----:B------:R-:W-:-:S06]  /*29c0*/  FMUL.FTZ R2, R2, 1 ;  /* 0x3f80000002027820 */ /* 0x000fcc0000410000 */
[----:B------:R-:W0:Y:S02]  /*29d0*/  F2F.F64.F32 R2, R2 ;  /* 0x0000000200027310 */ /* 0x000e240000201800 */
[----:B0-----:R0:W-:Y:S01]  /*29e0*/  STG.E.64 desc[UR36][R16.64], R2 ;  /* 0x0000000210007986 */ /* 0x0011e2000c101b24 */
[----:B------:R-:W-:Y:S05]  /*29f0*/  BRA `(.L_x_9418) ;  /* 0x0000000800947947 */ /* 0x000fea0003800000 */
.L_x_9413:
        /* <DEDUP_REMOVED lines=12> */
.L_x_9427:
[----:B------:R-:W-:Y:S01]  /*2ac0*/  FMUL.FTZ R4, R2, 1 ;  /* 0x3f80000002047820 */ /* 0x000fe20000410000 */
[----:B------:R-:W-:-:S05]  /*2ad0*/  CS2R R6, SRZ ;  /* 0x0000000000067805 */ /* 0x000fca000001ff00 */
[----:B------:R-:W0:Y:S02]  /*2ae0*/  F2F.F64.F32 R4, R4 ;  /* 0x0000000400047310 */ /* 0x000e240000201800 */
[----:B0-----:R0:W-:Y:S01]  /*2af0*/  STG.E.128 desc[UR36][R16.64], R4 ;  /* 0x0000000410007986 */ /* 0x0011e2000c101d24 */
[----:B------:R-:W-:Y:S05]  /*2b00*/  BRA `(.L_x_9418) ;  /* 0x0000000800507947 */ /* 0x000fea0003800000 */
.L_x_9426:
        /* <DEDUP_REMOVED lines=20> */
.L_x_9431:
[----:B------:R-:W-:Y:S05]  /*2c50*/  BSYNC B0 ;  /* 0x0000000000007941 */ /* 0x000fea0003800000 */
.L_x_9430:
[----:B------:R-:W-:-:S05]  /*2c60*/  LOP3.LUT R5, R0, R5, RZ, 0xfc, !PT ;  /* 0x0000000500057212 */ /* 0x000fca00078efcff */
[----:B------:R0:W-:Y:S01]  /*2c70*/  STG.E.U8 desc[UR36][R16.64], R5 ;  /* 0x0000000510007986 */ /* 0x0001e2000c101124 */
[----:B------:R-:W-:Y:S05]  /*2c80*/  BRA `(.L_x_9418) ;  /* 0x0000000400f07947 */ /* 0x000fea0003800000 */
.L_x_9429:
        /* <DEDUP_REMOVED lines=12> */
.L_x_9433:
[----:B------:R-:W-:Y:S01]  /*2d50*/  IMAD.MOV.U32 R0, RZ, RZ, 0x7f ;  /* 0x0000007fff007424 */ /* 0x000fe200078e00ff */
[----:B------:R-:W-:-:S04]  /*2d60*/  ISETP.GT.U32.AND P0, PT, R4, 0x7f800000, PT ;  /* 0x7f8000000400780c */ /* 0x000fc80003f04070 */
[----:B------:R-:W-:-:S09]  /*2d70*/  SEL R0, R0, 0x7c, P0 ;  /* 0x0000007c00007807 */ /* 0x000fd20000000000 */
.L_x_9434:
[----:B------:R-:W-:Y:S05]  /*2d80*/  BSYNC B0 ;  /* 0x0000000000007941 */ /* 0x000fea0003800000 */
.L_x_9432:
[----:B------:R-:W-:-:S04]  /*2d90*/  LOP3.LUT R2, R2, 0x80000000, RZ, 0xc0, !PT ;  /* 0x8000000002027812 */ /* 0x000fc800078ec0ff */
[----:B------:R-:W-:-:S04]  /*2da0*/  SHF.R.U32.HI R3, RZ, 0x18, R2 ;  /* 0x00000018ff037819 */ /* 0x000fc80000011602 */
[----:B------:R-:W-:-:S05]  /*2db0*/  LOP3.LUT R3, R0, R3, RZ, 0xfc, !PT ;  /* 0x0000000300037212 */ /* 0x000fca00078efcff */
[----:B------:R0:W-:Y:S01]  /*2dc0*/  STG.E.U8 desc[UR36][R16.64], R3 ;  /* 0x0000000310007986 */ /* 0x0001e2000c101124 */
[----:B------:R-:W-:Y:S05]  /*2dd0*/  BRA `(.L_x_9418) ;  /* 0x00000004009c7947 */ /* 0x000fea0003800000 */
.L_x_9428:
[----:B------:R-:W-:-:S05]  /*2de0*/  F2FP.BF16.F32.PACK_AB R2, RZ, R2 ;  /* 0x00000002ff02723e */ /* 0x000fca00000010ff */
[----:B------:R0:W-:Y:S01]  /*2df0*/  STG.E.U16 desc[UR36][R16.64], R2 ;  /* 0x0000000210007986 */ /* 0x0001e2000c101524 */
[----:B------:R-:W-:Y:S05]  /*2e00*/  BRA `(.L_x_9418) ;  /* 0x0000000400907947 */ /* 0x000fea0003800000 */
.L_x_9425:
        /* <DEDUP_REMOVED lines=11> */
.L_x_9437:
        /* <DEDUP_REMOVED lines=16> */
.L_x_9440:
[----:B------:R-:W-:-:S04]  /*2fc0*/  LOP3.LUT R2, R2, 0x80000000, RZ, 0xc0, !PT ;  /* 0x8000000002027812 */ /* 0x000fc800078ec0ff */
[----:B------:R-:W-:-:S04]  /*2fd0*/  SHF.R.U32.HI R3, RZ, 0x18, R2 ;  /* 0x00000018ff037819 */ /* 0x000fc80000011602 */
[----:B------:R-:W-:-:S04]  /*2fe0*/  LOP3.LUT R0, R0, R3, RZ, 0xfc, !PT ;  /* 0x0000000300007212 */ /* 0x000fc800078efcff */
[----:B------:R-:W-:-:S07]  /*2ff0*/  PRMT R8, R0, 0x7610, R8 ;  /* 0x0000761000087816 */ /* 0x000fce0000000008 */
.L_x_9439:
[----:B------:R-:W-:Y:S05]  /*3000*/  BSYNC B0 ;  /* 0x0000000000007941 */ /* 0x000fea0003800000 */
.L_x_9438:
[----:B------:R3:W-:Y:S01]  /*3010*/  STG.E.U8 desc[UR36][R16.64], R8 ;  /* 0x0000000810007986 */ /* 0x0007e2000c101124 */
[----:B------:R-:W-:Y:S05]  /*3020*/  BRA `(.L_x_9418) ;  /* 0x0000000400087947 */ /* 0x000fea0003800000 */
.L_x_9436:
        /* <DEDUP_REMOVED lines=16> */
.L_x_9443:
[----:B------:R-:W-:-:S04]  /*3130*/  LOP3.LUT R2, R2, 0x80000000, RZ, 0xc0, !PT ;  /* 0x8000000002027812 */ /* 0x000fc800078ec0ff */
[----:B------:R-:W-:-:S04]  /*3140*/  SHF.R.U32.HI R3, RZ, 0x18, R2 ;  /* 0x00000018ff037819 */ /* 0x000fc80000011602 */
[----:B------:R-:W-:-:S04]  /*3150*/  LOP3.LUT R0, R0, R3, RZ, 0xfc, !PT ;  /* 0x0000000300007212 */ /* 0x000fc800078efcff */
[----:B------:R-:W-:-:S07]  /*3160*/  PRMT R8, R0, 0x7610, R8 ;  /* 0x0000761000087816 */ /* 0x000fce0000000008 */
.L_x_9442:
[----:B------:R-:W-:Y:S05]  /*3170*/  BSYNC B0 ;  /* 0x0000000000007941 */ /* 0x000fea0003800000 */
.L_x_9441:
[----:B------:R0:W-:Y:S01]  /*3180*/  STG.E.U8 desc[UR36][R16.64], R8 ;  /* 0x0000000810007986 */ /* 0x0001e2000c101124 */
[----:B------:R-:W-:Y:S05]  /*3190*/  BRA `(.L_x_9418) ;  /* 0x0000000000ac7947 */ /* 0x000fea0003800000 */
.L_x_9435:
        /* <DEDUP_REMOVED lines=21> */
.L_x_9417:
        /* <DEDUP_REMOVED lines=16> */
.L_x_9446:
[----:B------:R-:W-:Y:S05]  /*33f0*/  BRA `(.L_x_9418) ;  /* 0x0000000000147947 */ /* 0x000fea0003800000 */
.L_x_9445:
[----:B------:R-:W0:Y:S02]  /*3400*/  F2I.U64.TRUNC R2, R2 ;  /* 0x0000000200027311 */ /* 0x000e24000020d800 */
[----:B0-----:R2:W-:Y:S01]  /*3410*/  STG.E.64 desc[UR36][R16.64], R2 ;  /* 0x0000000210007986 */ /* 0x0015e2000c101b24 */
[----:B------:R-:W-:Y:S05]  /*3420*/  BRA `(.L_x_9418) ;  /* 0x0000000000087947 */ /* 0x000fea0003800000 */
.L_x_9444:
[----:B------:R-:W0:Y:S02]  /*3430*/  F2I.FTZ.U32.TRUNC.NTZ R3, R2 ;  /* 0x0000000200037305 */ /* 0x000e24000021f000 */
[----:B0-----:R0:W-:Y:S02]  /*3440*/  STG.E desc[UR36][R16.64], R3 ;  /* 0x0000000310007986 */ /* 0x0011e4000c101924 */
.L_x_9418:
[----:B------:R-:W-:-:S04]  /*3450*/  IMAD R18, R19, 0x200, R18 ;  /* 0x0000020013127824 */ /* 0x000fc800078e0212 */
[----:B------:R-:W-:-:S07]  /*3460*/  VIADD R23, R18, 0x80 ;  /* 0x0000008012177836 */ /* 0x000fce0000000000 */
.L_x_9374:
[----:B------:R-:W-:Y:S05]  /*3470*/  BSYNC B7 ;  /* 0x0000000000077941 */ /* 0x000fea0003800000 */
.L_x_9373:
        /* <DEDUP_REMOVED lines=307> */
.L_x_9449:
        /* <DEDUP_REMOVED lines=22> */
.L_x_9454:
[----:B------:R-:W2:Y:S02]  /*4910*/  LDG.E.U8 R2, desc[UR36][R4.64] ;  /* 0x0000002404027981 */ /* 0x000ea4000c1e1100 */
[----:B--2---:R-:W-:Y:S01]  /*4920*/  I2FP.F32.U32 R2, R2 ;  /* 0x0000000200027245 */ /* 0x004fe20000201000 */
[----:B------:R-:W-:Y:S06]  /*4930*/  BRA `(.L_x_9456) ;  /* 0x0000000c002c7947 */ /* 0x000fec0003800000 */
.L_x_9453:
        /* <DEDUP_REMOVED lines=9> */
.L_x_9458:
[----:B------:R-:W2:Y:S02]  /*49d0*/  LDG.E R2, desc[UR36][R4.64] ;  /* 0x0000002404027981 */ /* 0x000ea4000c1e1900 */
[----:B--2---:R-:W-:Y:S01]  /*49e0*/  I2FP.F32.S32 R2, R2 ;  /* 0x0000000200027245 */ /* 0x004fe20000201400 */
[----:B------:R-:W-:Y:S06]  /*49f0*/  BRA `(.L_x_9456) ;  /* 0x0000000800fc7947 */ /* 0x000fec0003800000 */
.L_x_9457:
[----:B------:R-:W2:Y:S02]  /*4a00*/  LDG.E.U16 R2, desc[UR36][R4.64] ;  /* 0x0000002404027981 */ /* 0x000ea4000c1e1500 */
[----:B--2---:R-:W0:Y:S01]  /*4a10*/  I2F.S16 R2, R2 ;  /* 0x0000000200027306 */ /* 0x004e220000101400 */
[----:B------:R-:W-:Y:S05]  /*4a20*/  BRA `(.L_x_9456) ;  /* 0x0000000800f07947 */ /* 0x000fea0003800000 */
.L_x_9452:
        /* <DEDUP_REMOVED lines=8> */
.L_x_9460:
[----:B------:R-:W2:Y:S02]  /*4ab0*/  LDG.E.U16 R2, desc[UR36][R4.64] ;  /* 0x0000002404027981 */ /* 0x000ea4000c1e1500 */
[----:B--2---:R-:W-:Y:S01]  /*4ac0*/  HADD2.F32 R2, -RZ, R2.H0_H0 ;  /* 0x20000002ff027230 */ /* 0x004fe20000004100 */
[----:B------:R-:W-:Y:S06]  /*4ad0*/  BRA `(.L_x_9456) ;  /* 0x0000000800c47947 */ /* 0x000fec0003800000 */
.L_x_9459:
        /* <DEDUP_REMOVED lines=8> */
.L_x_9462:
[----:B------:R-:W2:Y:S02]  /*4b60*/  LDG.E.U16 R2, desc[UR36][R4.64] ;  /* 0x0000002404027981 */ /* 0x000ea4000c1e1500 */
[----:B--2---:R-:W-:Y:S01]  /*4b70*/  HADD2.F32 R2, -RZ, R2.H0_H0 ;  /* 0x20000002ff027230 */ /* 0x004fe20000004100 */
[----:B------:R-:W-:Y:S06]  /*4b80*/  BRA `(.L_x_9456) ;  /* 0x0000000800987947 */ /* 0x000fec0003800000 */
.L_x_9461:
[----:B------:R-:W2:Y:S01]  /*4b90*/  LDG.E.64 R4, desc[UR36][R4.64] ;  /* 0x0000002404047981 */ /* 0x000ea2000c1e1b00 */
[----:B------:R-:W-:Y:S01]  /*4ba0*/  UMOV UR4, 0xf0000000 ;  /* 0xf000000000047882 */ /* 0x000fe20000000000 */
[----:B------:R-:W-:Y:S01]  /*4bb0*/  UMOV UR5, 0x380fffff ;  /* 0x380fffff00057882 */ /* 0x000fe20000000000 */
[----:B--2---:R-:W0:Y:S01]  /*4bc0*/  F2F.F32.F64 R2, R4 ;  /* 0x0000000400027310 */ /* 0x004e220000301000 */
[----:B------:R-:W-:-:S14]  /*4bd0*/  DSETP.GEU.AND P0, PT, |R4|, UR4, PT ;  /* 0x0000000404007e2a */ /* 0x000fdc000bf0e200 */
[----:B0-----:R-:W-:Y:S01]  /*4be0*/  @!P0 FMUL R2, R2, 1.175494350822287508e-38 ;  /* 0x0080000002028820 */ /* 0x001fe20000400000 */
[----:B------:R-:W-:Y:S06]  /*4bf0*/  BRA `(.L_x_9456) ;  /* 0x00000008007c7947 */ /* 0x000fec0003800000 */
.L_x_9451:
        /* <DEDUP_REMOVED lines=12> */
.L_x_9465:
[----:B------:R-:W2:Y:S01]  /*4cc0*/  LDG.E.64 R4, desc[UR36][R4.64] ;  /* 0x0000002404047981 */ /* 0x000ea2000c1e1b00 */
[----:B------:R-:W-:Y:S01]  /*4cd0*/  UMOV UR4, 0xf0000000 ;  /* 0xf000000000047882 */ /* 0x000fe20000000000 */
[----:B------:R-:W-:Y:S01]  /*4ce0*/  UMOV UR5, 0x380fffff ;  /* 0x380fffff00057882 */ /* 0x000fe20000000000 */
[----:B--2---:R-:W0:Y:S01]  /*4cf0*/  F2F.F32.F64 R2, R4 ;  /* 0x0000000400027310 */ /* 0x004e220000301000 */
[----:B------:R-:W-:-:S14]  /*4d00*/  DSETP.GEU.AND P0, PT, |R4|, UR4, PT ;  /* 0x0000000404007e2a */ /* 0x000fdc000bf0e200 */
[----:B0-----:R-:W-:Y:S01]  /*4d10*/  @!P0 FMUL R2, R2, 1.175494350822287508e-38 ;  /* 0x0080000002028820 */ /* 0x001fe20000400000 */
[----:B------:R-:W-:Y:S06]  /*4d20*/  BRA `(.L_x_9456) ;  /* 0x0000000800307947 */ /* 0x000fec0003800000 */
.L_x_9464:
        /* <DEDUP_REMOVED lines=26> */
.L_x_9467:
        /* <DEDUP_REMOVED lines=13> */
.L_x_9466:
[----:B------:R-:W2:Y:S02]  /*4fa0*/  LDG.E.U16 R2, desc[UR36][R4.64] ;  /* 0x0000002404027981 */ /* 0x000ea4000c1e1500 */
[----:B--2---:R-:W-:Y:S01]  /*4fb0*/  IMAD.U32 R2, R2, 0x10000, RZ ;  /* 0x0001000002027824 */ /* 0x004fe200078e00ff */
[----:B------:R-:W-:Y:S06]  /*4fc0*/  BRA `(.L_x_9456) ;  /* 0x0000000400887947 */ /* 0x000fec0003800000 */
.L_x_9463:
        /* <DEDUP_REMOVED lines=11> */
.L_x_9470:
        /* <DEDUP_REMOVED lines=20> */
.L_x_9472:
[----:B------:R-:W-:Y:S05]  /*51c0*/  BSYNC B0 ;  /* 0x0000000000007941 */ /* 0x000fea0003800000 */
.L_x_9471:
[----:B------:R-:W-:Y:S01]  /*51d0*/  IMAD.SHL.U32 R2, R2, 0x100000, RZ ;  /* 0x0010000002027824 */ /* 0x000fe200078e00ff */
[----:B------:R-:W-:-:S04]  /*51e0*/  LEA R3, R0, 0x3b800000, 0x17 ;  /* 0x3b80000000037811 */ /* 0x000fc800078eb8ff */
[----:B------:R-:W-:Y:S01]  /*51f0*/  LOP3.LUT R2, R3, R2, R4, 0xfe, !PT ;  /* 0x0000000203027212 */ /* 0x000fe200078efe04 */
[----:B------:R-:W-:Y:S06]  /*5200*/  BRA `(.L_x_9456) ;  /* 0x0000000000f87947 */ /* 0x000fec0003800000 */
.L_x_9469:
        /* <DEDUP_REMOVED lines=20> */
.L_x_9474:
[----:B------:R-:W-:Y:S05]  /*5350*/  BSYNC B0 ;  /* 0x0000000000007941 */ /* 0x000fea0003800000 */
.L_x_9473:
[----:B------:R-:W-:Y:S01]  /*5360*/  IMAD.SHL.U32 R2, R2, 0x200000, RZ ;  /* 0x0020000002027824 */ /* 0x000fe200078e00ff */
[----:B------:R-:W-:-:S04]  /*5370*/  LEA R3, R0, 0x37800000, 0x17 ;  /* 0x3780000000037811 */ /* 0x000fc800078eb8ff */
[----:B------:R-:W-:Y:S01]  /*5380*/  LOP3.LUT R2, R3, R2, R4, 0xfe, !PT ;  /* 0x0000000203027212 */ /* 0x000fe200078efe04 */
[----:B------:R-:W-:Y:S06]  /*5390*/  BRA `(.L_x_9456) ;  /* 0x0000000000947947 */ /* 0x000fec0003800000 */
.L_x_9468:
        /* <DEDUP_REMOVED lines=14> */
.L_x_9455:
        /* <DEDUP_REMOVED lines=16> */
.L_x_9477:
[----:B------:R-:W-:Y:S01]  /*5580*/  IMAD.MOV.U32 R2, RZ, RZ, RZ ;  /* 0x000000ffff027224 */ /* 0x000fe200078e00ff */
[----:B------:R-:W-:Y:S06]  /*5590*/  BRA `(.L_x_9456) ;  /* 0x0000000000147947 */ /* 0x000fec0003800000 */
.L_x_9476:
[----:B------:R-:W2:Y:S02]  /*55a0*/  LDG.E.64 R2, desc[UR36][R4.64] ;  /* 0x0000002404027981 */ /* 0x000ea4000c1e1b00 */
[----:B--2---:R0:W1:Y:S01]  /*55b0*/  I2F.U64 R2, R2 ;  /* 0x0000000200027312 */ /* 0x0040620000301000 */
[----:B------:R-:W-:Y:S05]  /*55c0*/  BRA `(.L_x_9456) ;  /* 0x0000000000087947 */ /* 0x000fea0003800000 */
.L_x_9475:
[----:B------:R-:W2:Y:S02]  /*55d0*/  LDG.E R2, desc[UR36][R4.64] ;  /* 0x0000002404027981 */ /* 0x000ea4000c1e1900 */
[----:B--2---:R-:W-:-:S07]  /*55e0*/  I2FP.F32.U32 R2, R2 ;  /* 0x0000000200027245 */ /* 0x004fce0000201000 */
.L_x_9456:
[----:B------:R-:W-:Y:S05]  /*55f0*/  BSYNC B6 ;  /* 0x0000000000067941 */ /* 0x000fea0003800000 */
.L_x_9450:
[----:B--23--:R-:W2:Y:S01]  /*5600*/  LDC R5, c[0x0][0x424] ;  /* 0x00010900ff057b82 */ /* 0x00cea20000000800 */
        /* <DEDUP_REMOVED lines=27> */
.L_x_9483:
[----:B------:R-:W-:Y:S01]  /*57c0*/  FSETP.GEU.FTZ.AND P0, PT, R4, -R6, PT ;  /* 0x800000060400720b */ /* 0x000fe20003f1e000 */
[----:B------:R-:W-:-:S12]  /*57d0*/  FADD.FTZ R0, R0, -1 ;  /* 0xbf80000000007421 */ /* 0x000fd80000010000 */
[----:B------:R-:W-:-:S07]  /*57e0*/  @!P0 FADD.FTZ R0, R0, -1 ;  /* 0xbf80000000008421 */ /* 0x000fce0000010000 */
.L_x_9482:
[----:B------:R-:W-:Y:S05]  /*57f0*/  BSYNC B1 ;  /* 0x0000000000017941 */ /* 0x000fea0003800000 */
.L_x_9481:
[----:B------:R-:W-:Y:S01]  /*5800*/  FFMA.FTZ R3, -R6, R0, R3 ;  /* 0x0000000006037223 */ /* 0x000fe20000010103 */
[----:B------:R-:W-:Y:S06]  /*5810*/  BRA `(.L_x_9479) ;  /* 0x00000000007c7947 */ /* 0x000fec0003800000 */
.L_x_9480:
        /* <DEDUP_REMOVED lines=15> */
.L_x_9486:
        /* <DEDUP_REMOVED lines=13> */
.L_x_9485:
[----:B------:R-:W-:Y:S05]  /*59e0*/  BSYNC B1 ;  /* 0x0000000000017941 */ /* 0x000fea0003800000 */
.L_x_9484:
[----:B------:R-:W-:-:S04]  /*59f0*/  FMUL.FTZ R3, R3, 1.1920928955078125e-07 ;  /* 0x3400000003037820 */ /* 0x000fc80000410000 */
[----:B------:R-:W-:-:S07]  /*5a00*/  FMUL.FTZ R3, R8, R3 ;  /* 0x0000000308037220 */ /* 0x000fce0000410000 */
.L_x_9479:
[----:B------:R-:W-:Y:S05]  /*5a10*/  BSYNC B0 ;  /* 0x0000000000007941 */ /* 0x000fea0003800000 */
.L_x_9478:
        /* <DEDUP_REMOVED lines=18> */
.L_x_9490:
[----:B------:R-:W1:Y:S02]  /*5b40*/  F2I.S64.TRUNC R2, R2 ;  /* 0x0000000200027311 */ /* 0x000e64000020d900 */
[----:B-1----:R-:W-:-:S05]  /*5b50*/  IMAD.MOV.U32 R5, RZ, RZ, R2 ;  /* 0x000000ffff057224 */ /* 0x002fca00078e0002 */
[----:B------:R1:W-:Y:S01]  /*5b60*/  STG.E.U8 desc[UR36][R16.64], R5 ;  /* 0x0000000510007986 */ /* 0x0003e2000c101124 */
[----:B------:R-:W-:Y:S05]  /*5b70*/  BRA `(.L_x_9492) ;  /* 0x0000000c00407947 */ /* 0x000fea0003800000 */
.L_x_9489:
        /* <DEDUP_REMOVED lines=9> */
.L_x_9494:
[----:B------:R-:W1:Y:S02]  /*5c10*/  F2I.FTZ.TRUNC.NTZ R3, R2 ;  /* 0x0000000200037305 */ /* 0x000e64000021f100 */
[----:B-1----:R4:W-:Y:S01]  /*5c20*/  STG.E desc[UR36][R16.64], R3 ;  /* 0x0000000310007986 */ /* 0x0029e2000c101924 */
[----:B------:R-:W-:Y:S05]  /*5c30*/  BRA `(.L_x_9492) ;  /* 0x0000000c00107947 */ /* 0x000fea0003800000 */
.L_x_9493:
[----:B------:R-:W1:Y:S02]  /*5c40*/  F2I.FTZ.TRUNC.NTZ R3, R2 ;  /* 0x0000000200037305 */ /* 0x000e64000021f100 */
[----:B-1----:R3:W-:Y:S01]  /*5c50*/  STG.E.U16 desc[UR36][R16.64], R3 ;  /* 0x0000000310007986 */ /* 0x0027e2000c101524 */
[----:B------:R-:W-:Y:S05]  /*5c60*/  BRA `(.L_x_9492) ;  /* 0x0000000c00047947 */ /* 0x000fea0003800000 */
.L_x_9488:
        /* <DEDUP_REMOVED lines=8> */
.L_x_9496:
[----:B------:R-:W-:-:S05]  /*5cf0*/  F2FP.F16.F32.PACK_AB R2, RZ, R2 ;  /* 0x00000002ff02723e */ /* 0x000fca00000000ff */
[----:B------:R1:W-:Y:S01]  /*5d00*/  STG.E.U16 desc[UR36][R16.64], R2 ;  /* 0x0000000210007986 */ /* 0x0003e2000c101524 */
[----:B------:R-:W-:Y:S05]  /*5d10*/  BRA `(.L_x_9492) ;  /* 0x0000000800d87947 */ /* 0x000fea0003800000 */
.L_x_9495:
        /* <DEDUP_REMOVED lines=9> */
.L_x_9498:
[----:B------:R-:W-:-:S04]  /*5db0*/  F2FP.F16.F32.PACK_AB R3, RZ, R2 ;  /* 0x00000002ff03723e */ /* 0x000fc800000000ff */
[----:B------:R-:W-:-:S05]  /*5dc0*/  PRMT R3, R3, 0x5410, RZ ;  /* 0x0000541003037816 */ /* 0x000fca00000000ff */
[----:B------:R1:W-:Y:S01]  /*5dd0*/  STG.E desc[UR36][R16.64], R3 ;  /* 0x0000000310007986 */ /* 0x0003e2000c101924 */
[----:B------:R-:W-:Y:S05]  /*5de0*/  BRA `(.L_x_9492) ;  /* 0x0000000800a47947 */ /* 0x000fea0003800000 */
.L_x_9497:
[----:B------:R-:W-:-:S06]  /*5df0*/  FMUL.FTZ R2, R2, 1 ;  /* 0x3f80000002027820 */ /* 0x000fcc0000410000 */
[----:B------:R-:W1:Y:S02]  /*5e00*/  F2F.F64.F32 R2, R2 ;  /* 0x0000000200027310 */ /* 0x000e640000201800 */
[----:B-1----:R1:W-:Y:S01]  /*5e10*/  STG.E.64 desc[UR36][R16.64], R2 ;  /* 0x0000000210007986 */ /* 0x0023e2000c101b24 */
[----:B------:R-:W-:Y:S05]  /*5e20*/  BRA `(.L_x_9492) ;  /* 0x0000000800947947 */ /* 0x000fea0003800000 */
.L_x_9487:
        /* <DEDUP_REMOVED lines=12> */
.L_x_9501:
[----:B------:R-:W-:Y:S01]  /*5ef0*/  FMUL.FTZ R4, R2, 1 ;  /* 0x3f80000002047820 */ /* 0x000fe20000410000 */
[----:B------:R-:W-:-:S05]  /*5f00*/  CS2R R6, SRZ ;  /* 0x0000000000067805 */ /* 0x000fca000001ff00 */
[----:B------:R-:W1:Y:S02]  /*5f10*/  F2F.F64.F32 R4, R4 ;  /* 0x0000000400047310 */ /* 0x000e640000201800 */
[----:B-1----:R1:W-:Y:S01]  /*5f20*/  STG.E.128 desc[UR36][R16.64], R4 ;  /* 0x0000000410007986 */ /* 0x0023e2000c101d24 */
[----:B------:R-:W-:Y:S05]  /*5f30*/  BRA `(.L_x_9492) ;  /* 0x0000000800507947 */ /* 0x000fea0003800000 */
.L_x_9500:
        /* <DEDUP_REMOVED lines=20> */
.L_x_9505:
[----:B------:R-:W-:Y:S05]  /*6080*/  BSYNC B0 ;  /* 0x0000000000007941 */ /* 0x000fea0003800000 */
.L_x_9504:
[----:B------:R-:W-:-:S05]  /*6090*/  LOP3.LUT R5, R0, R5, RZ, 0xfc, !PT ;  /* 0x0000000500057212 */ /* 0x000fca00078efcff */
[----:B------:R1:W-:Y:S01]  /*60a0*/  STG.E.U8 desc[UR36][R16.64], R5 ;  /* 0x0000000510007986 */ /* 0x0003e2000c101124 */
[----:B------:R-:W-:Y:S05]  /*60b0*/  BRA `(.L_x_9492) ;  /* 0x0000000400f07947 */ /* 0x000fea0003800000 */
.L_x_9503:
        /* <DEDUP_REMOVED lines=12> */
.L_x_9507:
[----:B------:R-:W-:Y:S01]  /*6180*/  IMAD.MOV.U32 R0, RZ, RZ, 0x7f ;  /* 0x0000007fff007424 */ /* 0x000fe200078e00ff */
[----:B------:R-:W-:-:S04]  /*6190*/  ISETP.GT.U32.AND P0, PT, R4, 0x7f800000, PT ;  /* 0x7f8000000400780c */ /* 0x000fc80003f04070 */
[----:B------:R-:W-:-:S09]  /*61a0*/  SEL R0, R0, 0x7c, P0 ;  /* 0x0000007c00007807 */ /* 0x000fd20000000000 */
.L_x_9508:
[----:B------:R-:W-:Y:S05]  /*61b0*/  BSYNC B0 ;  /* 0x0000000000007941 */ /* 0x000fea0003800000 */
.L_x_9506:
[----:B------:R-:W-:-:S04]  /*61c0*/  LOP3.LUT R2, R2, 0x80000000, RZ, 0xc0, !PT ;  /* 0x8000000002027812 */ /* 0x000fc800078ec0ff */
[----:B------:R-:W-:-:S04]  /*61d0*/  SHF.R.U32.HI R3, RZ, 0x18, R2 ;  /* 0x00000018ff037819 */ /* 0x000fc80000011602 */
[----:B------:R-:W-:-:S05]  /*61e0*/  LOP3.LUT R3, R0, R3, RZ, 0xfc, !PT ;  /* 0x0000000300037212 */ /* 0x000fca00078efcff */
[----:B------:R1:W-:Y:S01]  /*61f0*/  STG.E.U8 desc[UR36][R16.64], R3 ;  /* 0x0000000310007986 */ /* 0x0003e2000c101124 */
[----:B------:R-:W-:Y:S05]  /*6200*/  BRA `(.L_x_9492) ;  /* 0x00000004009c7947 */ /* 0x000fea0003800000 */
.L_x_9502:
[----:B------:R-:W-:-:S05]  /*6210*/  F2FP.BF16.F32.PACK_AB R2, RZ, R2 ;  /* 0x00000002ff02723e */ /* 0x000fca00000010ff */
[----:B------:R1:W-:Y:S01]  /*6220*/  STG.E.U16 desc[UR36][R16.64], R2 ;  /* 0x0000000210007986 */ /* 0x0003e2000c101524 */
[----:B------:R-:W-:Y:S05]  /*6230*/  BRA `(.L_x_9492) ;  /* 0x0000000400907947 */ /* 0x000fea0003800000 */
.L_x_9499:
        /* <DEDUP_REMOVED lines=11> */
.L_x_9511:
        /* <DEDUP_REMOVED lines=16> */
.L_x_9514:
[----:B------:R-:W-:-:S04]  /*63f0*/  LOP3.LUT R2, R2, 0x80000000, RZ, 0xc0, !PT ;  /* 0x8000000002027812 */ /* 0x000fc800078ec0ff */
[----:B------:R-:W-:-:S04]  /*6400*/  SHF.R.U32.HI R3, RZ, 0x18, R2 ;  /* 0x00000018ff037819 */ /* 0x000fc80000011602 */
[----:B------:R-:W-:-:S04]  /*6410*/  LOP3.LUT R0, R0, R3, RZ, 0xfc, !PT ;  /* 0x0000000300007212 */ /* 0x000fc800078efcff */
[----:B------:R-:W-:-:S07]  /*6420*/  PRMT R8, R0, 0x7610, R8 ;  /* 0x0000761000087816 */ /* 0x000fce0000000008 */
.L_x_9513:
[----:B------:R-:W-:Y:S05]  /*6430*/  BSYNC B0 ;  /* 0x0000000000007941 */ /* 0x000fea0003800000 */
.L_x_9512:
[----:B------:R1:W-:Y:S01]  /*6440*/  STG.E.U8 desc[UR36][R16.64], R8 ;  /* 0x0000000810007986 */ /* 0x0003e2000c101124 */
[----:B------:R-:W-:Y:S05]  /*6450*/  BRA `(.L_x_9492) ;  /* 0x0000000400087947 */ /* 0x000fea0003800000 */
.L_x_9510:
        /* <DEDUP_REMOVED lines=16> */
.L_x_9517:
[----:B------:R-:W-:-:S04]  /*6560*/  LOP3.LUT R2, R2, 0x80000000, RZ, 0xc0, !PT ;  /* 0x8000000002027812 */ /* 0x000fc800078ec0ff */
[----:B------:R-:W-:-:S04]  /*6570*/  SHF.R.U32.HI R3, RZ, 0x18, R2 ;  /* 0x00000018ff037819 */ /* 0x000fc80000011602 */
[----:B------:R-:W-:-:S04]  /*6580*/  LOP3.LUT R0, R0, R3, RZ, 0xfc, !PT ;  /* 0x0000000300007212 */ /* 0x000fc800078efcff */
[----:B------:R-:W-:-:S07]  /*6590*/  PRMT R8, R0, 0x7610, R8 ;  /* 0x0000761000087816 */ /* 0x000fce0000000008 */
.L_x_9516:
[----:B------:R-:W-:Y:S05]  /*65a0*/  BSYNC B0 ;  /* 0x0000000000007941 */ /* 0x000fea0003800000 */
.L_x_9515:
[----:B------:R1:W-:Y:S01]  /*65b0*/  STG.E.U8 desc[UR36][R16.64], R8 ;  /* 0x0000000810007986 */ /* 0x0003e2000c101124 */
[----:B------:R-:W-:Y:S05]  /*65c0*/  BRA `(.L_x_9492) ;  /* 0x0000000000ac7947 */ /* 0x000fea0003800000 */
.L_x_9509:
        /* <DEDUP_REMOVED lines=21> */
.L_x_9491:
        /* <DEDUP_REMOVED lines=16> */
.L_x_9520:
[----:B------:R-:W-:Y:S05]  /*6820*/  BRA `(.L_x_9492) ;  /* 0x0000000000147947 */ /* 0x000fea0003800000 */
.L_x_9519:
[----:B------:R-:W1:Y:S02]  /*6830*/  F2I.U64.TRUNC R2, R2 ;  /* 0x0000000200027311 */ /* 0x000e64000020d800 */
[----:B-1----:R1:W-:Y:S01]  /*6840*/  STG.E.64 desc[UR36][R16.64], R2 ;  /* 0x0000000210007986 */ /* 0x0023e2000c101b24 */
[----:B------:R-:W-:Y:S05]  /*6850*/  BRA `(.L_x_9492) ;  /* 0x0000000000087947 */ /* 0x000fea0003800000 */
.L_x_9518:
[----:B------:R-:W1:Y:S02]  /*6860*/  F2I.FTZ.U32.TRUNC.NTZ R3, R2 ;  /* 0x0000000200037305 */ /* 0x000e64000021f000 */
[----:B-1----:R1:W-:Y:S02]  /*6870*/  STG.E desc[UR36][R16.64], R3 ;  /* 0x0000000310007986 */ /* 0x0023e4000c101924 */
.L_x_9492:
[----:B------:R-:W-:-:S07]  /*6880*/  VIADD R23, R23, 0x80 ;  /* 0x0000008017177836 */ /* 0x000fce0000000000 */
.L_x_9448:
[----:B------:R-:W-:Y:S05]  /*6890*/  BSYNC B7 ;  /* 0x0000000000077941 */ /* 0x000fea0003800000 */
.L_x_9447:
        /* <DEDUP_REMOVED lines=307> */
.L_x_9523:
        /* <DEDUP_REMOVED lines=20> */
[----:B--2---:R-:W2:Y:S01]  /*7d10*/  I2F.S16 R2, R2 ;  /* 0x0000000200027306 */ /* 0x004ea20000101400 */
[----:B------:R-:W-:Y:S05]  /*7d20*/  BRA `(.L_x_9530) ;  /* 0x0000000c00387947 */ /* 0x000fea0003800000 */
.L_x_9528:
[----:B------:R-:W2:Y:S02]  /*7d30*/  LDG.E.U8 R2, desc[UR36][R4.64] ;  /* 0x0000002404027981 */ /* 0x000ea4000c1e1100 */
[----:B--2---:R-:W-:Y:S01]  /*7d40*/  I2FP.F32.U32 R2, R2 ;  /* 0x0000000200027245 */ /* 0x004fe20000201000 */
[----:B------:R-:W-:Y:S06]  /*7d50*/  BRA `(.L_x_9530) ;  /* 0x0000000c002c7947 */ /* 0x000fec0003800000 */
.L_x_9527:
[----:B------:R-:W-:-:S13]  /*7d60*/  ISETP.NE.AND P0, PT, R2, 0x2, PT ;  /* 0x000000020200780c */ /* 0x000fda0003f05270 */
[----:B------:R-:W-:Y:S05]  /*7d70*/  @!P0 BRA `(.L_x_9531) ;  /* 0x0000000000288947 */ /* 0x000fea0003800000 */
[----:B------:R-:W-:-:S13]  /*7d80*/  ISETP.NE.AND P0, PT, R2, 0x3, PT ;  /* 0x000000030200780c */ /* 0x000fda0003f05270 */
[----:B------:R-:W-:Y:S05]  /*7d90*/  @!P0 BRA `(.L_x_9532) ;  /* 0x0000000000148947 */ /* 0x000fea0003800000 */
[----:B------:R-:W-:-:S13]  /*7da0*/  ISETP.NE.AND P0, PT, R2, 0x4, PT ;  /* 0x000000040200780c */ /* 0x000fda0003f05270 */
[----:B------:R-:W-:Y:S05]  /*7db0*/  @P0 BRA `(.L_x_9529) ;  /* 0x0000000800b80947 */ /* 0x000fea0003800000 */
[----:B------:R-:W2:Y:S02]  /*7dc0*/  LDG.E.64 R2, desc[UR36][R4.64] ;  /* 0x0000002404027981 */ /* 0x000ea4000c1e1b00 */
[----:B--2---:R3:W4:Y:S01]  /*7dd0*/  I2F.S64 R2, R2 ;  /* 0x0000000200027312 */ /* 0x0047220000301400 */
[----:B------:R-:W-:Y:S05]  /*7de0*/  BRA `(.L_x_9530) ;  /* 0x0000000c00087947 */ /* 0x000fea0003800000 */
.L_x_9532:
[----:B------:R-:W2:Y:S02]  /*7df0*/  LDG.E R2, desc[UR36][R4.64] ;  /* 0x0000002404027981 */ /* 0x000ea4000c1e1900 */
[----:B--2---:R-:W-:Y:S01]  /*7e00*/  I2FP.F32.S32 R2, R2 ;  /* 0x0000000200027245 */ /* 0x004fe20000201400 */
[----:B------:R-:W-:Y:S06]  /*7e10*/  BRA `(.L_x_9530) ;  /* 0x0000000800fc7947 */ /* 0x000fec0003800000 */
.L_x_9531:
[----:B------:R-:W2:Y:S02]  /*7e20*/  LDG.E.U16 R2, desc[UR36][R4.64] ;  /* 0x0000002404027981 */ /* 0x000ea4000c1e1500 */
[----:B--2---:R-:W0:Y:S01]  /*7e30*/  I2F.S16 R2, R2 ;  /* 0x0000000200027306 */ /* 0x004e220000101400 */
[----:B------:R-:W-:Y:S05]  /*7e40*/  BRA `(.L_x_9530) ;  /* 0x0000000800f07947 */ /* 0x000fea0003800000 */
.L_x_9526:
        /* <DEDUP_REMOVED lines=8> */
.L_x_9534:
[----:B------:R-:W2:Y:S02]  /*7ed0*/  LDG.E.U16 R2, desc[UR36][R4.64] ;  /* 0x0000002404027981 */ /* 0x000ea4000c1e1500 */
[----:B--2---:R-:W-:Y:S01]  /*7ee0*/  HADD2.F32 R2, -RZ, R2.H0_H0 ;  /* 0x20000002ff027230 */ /* 0x004fe20000004100 */
[----:B------:R-:W-:Y:S06]  /*7ef0*/  BRA `(.L_x_9530) ;  /* 0x0000000800c47947 */ /* 0x000fec0003800000 */
.L_x_9533:
        /* <DEDUP_REMOVED lines=8> */
.L_x_9536:
[----:B------:R-:W2:Y:S02]  /*7f80*/  LDG.E.U16 R2, desc[UR36][R4.64] ;  /* 0x0000002404027981 */ /* 0x000ea4000c1e1500 */
[----:B--2---:R-:W-:Y:S01]  /*7f90*/  HADD2.F32 R2, -RZ, R2.H0_H0 ;  /* 0x20000002ff027230 */ /* 0x004fe20000004100 */
[----:B------:R-:W-:Y:S06]  /*7fa0*/  BRA `(.L_x_9530) ;  /* 0x0000000800987947 */ /* 0x000fec0003800000 */
.L_x_9535:
[----:B------:R-:W2:Y:S01]  /*7fb0*/  LDG.E.64 R4, desc[UR36][R4.64] ;  /* 0x0000002404047981 */ /* 0x000ea2000c1e1b00 */
[----:B------:R-:W-:Y:S01]  /*7fc0*/  UMOV UR4, 0xf0000000 ;  /* 0xf000000000047882 */ /* 0x000fe20000000000 */
[----:B------:R-:W-:Y:S01]  /*7fd0*/  UMOV UR5, 0x380fffff ;  /* 0x380fffff00057882 */ /* 0x000fe20000000000 */
[----:B--2---:R-:W0:Y:S01]  /*7fe0*/  F2F.F32.F64 R2, R4 ;  /* 0x0000000400027310 */ /* 0x004e220000301000 */
[----:B------:R-:W-:-:S14]  /*7ff0*/  DSETP.GEU.AND P0, PT, |R4|, UR4, PT ;  /* 0x0000000404007e2a */ /* 0x000fdc000bf0e200 */
[----:B0-----:R-:W-:Y:S01]  /*8000*/  @!P0 FMUL R2, R2, 1.175494350822287508e-38 ;  /* 0x0080000002028820 */ /* 0x001fe20000400000 */
[----:B------:R-:W-:Y:S06]  /*8010*/  BRA `(.L_x_9530) ;  /* 0x00000008007c7947 */ /* 0x000fec0003800000 */
.L_x_9525:
        /* <DEDUP_REMOVED lines=12> */
.L_x_9539:
[----:B------:R-:W2:Y:S01]  /*80e0*/  LDG.E.64 R4, desc[UR36][R4.64] ;  /* 0x0000002404047981 */ /* 0x000ea2000c1e1b00 */
[----:B------:R-:W-:Y:S01]  /*80f0*/  UMOV UR4, 0xf0000000 ;  /* 0xf000000000047882 */ /* 0x000fe20000000000 */
[----:B------:R-:W-:Y:S01]  /*8100*/  UMOV UR5, 0x380fffff ;  /* 0x380fffff00057882 */ /* 0x000fe20000000000 */
[----:B--2---:R-:W0:Y:S01]  /*8110*/  F2F.F32.F64 R2, R4 ;  /* 0x0000000400027310 */ /* 0x004e220000301000 */
[----:B------:R-:W-:-:S14]  /*8120*/  DSETP.GEU.AND P0, PT, |R4|, UR4, PT ;  /* 0x0000000404007e2a */ /* 0x000fdc000bf0e200 */
[----:B0-----:R-:W-:Y:S01]  /*8130*/  @!P0 FMUL R2, R2, 1.175494350822287508e-38 ;  /* 0x0080000002028820 */ /* 0x001fe20000400000 */
[----:B------:R-:W-:Y:S06]  /*8140*/  BRA `(.L_x_9530) ;  /* 0x0000000800307947 */ /* 0x000fec0003800000 */
.L_x_9538:
        /* <DEDUP_REMOVED lines=26> */
.L_x_9541:
        /* <DEDUP_REMOVED lines=13> */
.L_x_9540:
[----:B------:R-:W2:Y:S02]  /*83c0*/  LDG.E.U16 R2, desc[UR36][R4.64] ;  /* 0x0000002404027981 */ /* 0x000ea4000c1e1500 */
[----:B--2---:R-:W-:Y:S01]  /*83d0*/  IMAD.U32 R2, R2, 0x10000, RZ ;  /* 0x0001000002027824 */ /* 0x004fe200078e00ff */
[----:B------:R-:W-:Y:S06]  /*83e0*/  BRA `(.L_x_9530) ;  /* 0x0000000400887947 */ /* 0x000fec0003800000 */
.L_x_9537:
        /* <DEDUP_REMOVED lines=11> */
.L_x_9544:
        /* <DEDUP_REMOVED lines=20> */
.L_x_9546:
[----:B------:R-:W-:Y:S05]  /*85e0*/  BSYNC B0 ;  /* 0x0000000000007941 */ /* 0x000fea0003800000 */
.L_x_9545:
[----:B------:R-:W-:Y:S01]  /*85f0*/  IMAD.SHL.U32 R2, R2, 0x100000, RZ ;  /* 0x0010000002027824 */ /* 0x000fe200078e00ff */
[----:B------:R-:W-:-:S04]  /*8600*/  LEA R3, R0, 0x3b800000, 0x17 ;  /* 0x3b80000000037811 */ /* 0x000fc800078eb8ff */
[----:B------:R-:W-:Y:S01]  /*8610*/  LOP3.LUT R2, R3, R2, R4, 0xfe, !PT ;  /* 0x0000000203027212 */ /* 0x000fe200078efe04 */
[----:B------:R-:W-:Y:S06]  /*8620*/  BRA `(.L_x_9530) ;  /* 0x0000000000f87947 */ /* 0x000fec0003800000 */
.L_x_9543:
        /* <DEDUP_REMOVED lines=20> */
.L_x_9548:
[----:B------:R-:W-:Y:S05]  /*8770*/  BSYNC B0 ;  /* 0x0000000000007941 */ /* 0x000fea0003800000 */
.L_x_9547:
[----:B------:R-:W-:Y:S01]  /*8780*/  IMAD.SHL.U32 R2, R2, 0x200000, RZ ;  /* 0x0020000002027824 */ /* 0x000fe200078e00ff */
[----:B------:R-:W-:-:S04]  /*8790*/  LEA R3, R0, 0x37800000, 0x17 ;  /* 0x3780000000037811 */ /* 0x000fc800078eb8ff */
[----:B------:R-:W-:Y:S01]  /*87a0*/  LOP3.LUT R2, R3, R2, R4, 0xfe, !PT ;  /* 0x0000000203027212 */ /* 0x000fe200078efe04 */
[----:B------:R-:W-:Y:S06]  /*87b0*/  BRA `(.L_x_9530) ;  /* 0x0000000000947947 */ /* 0x000fec0003800000 */
.L_x_9542:
        /* <DEDUP_REMOVED lines=14> */
.L_x_9529:
        /* <DEDUP_REMOVED lines=16> */
.L_x_9551:
[----:B------:R-:W-:Y:S01]  /*89a0*/  IMAD.MOV.U32 R2, RZ, RZ, RZ ;  /* 0x000000ffff027224 */ /* 0x000fe200078e00ff */
[----:B------:R-:W-:Y:S06]  /*89b0*/  BRA `(.L_x_9530) ;  /* 0x0000000000147947 */ /* 0x000fec0003800000 */
.L_x_9550:
[----:B------:R-:W2:Y:S02]  /*89c0*/  LDG.E.64 R2, desc[UR36][R4.64] ;  /* 0x0000002404027981 */ /* 0x000ea4000c1e1b00 */
[----:B--2---:R0:W1:Y:S01]  /*89d0*/  I2F.U64 R2, R2 ;  /* 0x0000000200027312 */ /* 0x0040620000301000 */
[----:B------:R-:W-:Y:S05]  /*89e0*/  BRA `(.L_x_9530) ;  /* 0x0000000000087947 */ /* 0x000fea0003800000 */
.L_x_9549:
[----:B------:R-:W2:Y:S02]  /*89f0*/  LDG.E R2, desc[UR36][R4.64] ;  /* 0x0000002404027981 */ /* 0x000ea4000c1e1900 */
[----:B--2---:R-:W-:-:S07]  /*8a00*/  I2FP.F32.U32 R2, R2 ;  /* 0x0000000200027245 */ /* 0x004fce0000201000 */
.L_x_9530:
[----:B------:R-:W-:Y:S05]  /*8a10*/  BSYNC B6 ;  /* 0x0000000000067941 */ /* 0x000fea0003800000 */
.L_x_9524:
[----:B0-----:R-:W0:Y:S01]  /*8a20*/  LDC R5, c[0x0][0x424] ;  /* 0x00010900ff057b82 */ /* 0x001e220000000800 */
[----:B------:R-:W-:Y:S01]  /*8a30*/  BSSY B0, `(.L_x_9552) ;  /* 0x0000040000007945 */ /* 0x000fe20003800000 */
[C---:B-12345:R-:W-:Y:S01]  /*8a40*/  FADD.FTZ R3, |R2|.reuse, -RZ ;  /* 0x800000ff02037221 */ /* 0x07efe20000010200 */
[----:B0-----:R-:W-:-:S13]  /*8a50*/  FSETP.GEU.FTZ.AND P0, PT, |R2|, |R5|, PT ;  /* 0x400000050200720b */ /* 0x001fda0003f1e200 */
        /* <DEDUP_REMOVED lines=24> */
.L_x_9557:
[----:B------:R-:W-:Y:S01]  /*8be0*/  FSETP.GEU.FTZ.AND P0, PT, R4, -R6, PT ;  /* 0x800000060400720b */ /* 0x000fe20003f1e000 */
[----:B------:R-:W-:-:S12]  /*8bf0*/  FADD.FTZ R0, R0, -1 ;  /* 0xbf80000000007421 */ /* 0x000fd80000010000 */
[----:B------:R-:W-:-:S07]  /*8c00*/  @!P0 FADD.FTZ R0, R0, -1 ;  /* 0xbf80000000008421 */ /* 0x000fce0000010000 */
.L_x_9556:
[----:B------:R-:W-:Y:S05]  /*8c10*/  BSYNC B1 ;  /* 0x0000000000017941 */ /* 0x000fea0003800000 */
.L_x_9555:
[----:B------:R-:W-:Y:S01]  /*8c20*/  FFMA.FTZ R3, -R6, R0, R3 ;  /* 0x0000000006037223 */ /* 0x000fe20000010103 */
[----:B------:R-:W-:Y:S06]  /*8c30*/  BRA `(.L_x_9553) ;  /* 0x00000000007c7947 */ /* 0x000fec0003800000 */
.L_x_9554:
        /* <DEDUP_REMOVED lines=15> */
.L_x_9560:
        /* <DEDUP_REMOVED lines=13> */
.L_x_9559:
[----:B------:R-:W-:Y:S05]  /*8e00*/  BSYNC B1 ;  /* 0x0000000000017941 */ /* 0x000fea0003800000 */
.L_x_9558:
[----:B------:R-:W-:-:S04]  /*8e10*/  FMUL.FTZ R3, R3, 1.1920928955078125e-07 ;  /* 0x3400000003037820 */ /* 0x000fc80000410000 */
[----:B------:R-:W-:-:S07]  /*8e20*/  FMUL.FTZ R3, R8, R3 ;  /* 0x0000000308037220 */ /* 0x000fce0000410000 */
.L_x_9553:
[----:B------:R-:W-:Y:S05]  /*8e30*/  BSYNC B0 ;  /* 0x0000000000007941 */ /* 0x000fea0003800000 */
.L_x_9552:
        /* <DEDUP_REMOVED lines=18> */
.L_x_9564:
[----:B------:R-:W1:Y:S02]  /*8f60*/  F2I.S64.TRUNC R2, R2 ;  /* 0x0000000200027311 */ /* 0x000e64000020d900 */
[----:B-1----:R-:W-:-:S05]  /*8f70*/  IMAD.MOV.U32 R5, RZ, RZ, R2 ;  /* 0x000000ffff057224 */ /* 0x002fca00078e0002 */
[----:B------:R1:W-:Y:S01]  /*8f80*/  STG.E.U8 desc[UR36][R16.64], R5 ;  /* 0x0000000510007986 */ /* 0x0003e2000c101124 */
[----:B------:R-:W-:Y:S05]  /*8f90*/  BRA `(.L_x_9566) ;  /* 0x0000000c00407947 */ /* 0x000fea0003800000 */
.L_x_9563:
        /* <DEDUP_REMOVED lines=9> */
.L_x_9568:
[----:B------:R-:W1:Y:S02]  /*9030*/  F2I.FTZ.TRUNC.NTZ R3, R2 ;  /* 0x0000000200037305 */ /* 0x000e64000021f100 */
[----:B-1----:R1:W-:Y:S01]  /*9040*/  STG.E desc[UR36][R16.64], R3 ;  /* 0x0000000310007986 */ /* 0x0023e2000c101924 */
[----:B------:R-:W-:Y:S05]  /*9050*/  BRA `(.L_x_9566) ;  /* 0x0000000c00107947 */ /* 0x000fea0003800000 */
.L_x_9567:
[----:B------:R-:W1:Y:S02]  /*9060*/  F2I.FTZ.TRUNC.NTZ R3, R2 ;  /* 0x0000000200037305 */ /* 0x000e64000021f100 */
[----:B-1----:R1:W-:Y:S01]  /*9070*/  STG.E.U16 desc[UR36][R16.64], R3 ;  /* 0x0000000310007986 */ /* 0x0023e2000c101524 */
[----:B------:R-:W-:Y:S05]  /*9080*/  BRA `(.L_x_9566) ;  /* 0x0000000c00047947 */ /* 0x000fea0003800000 */
.L_x_9562:
        /* <DEDUP_REMOVED lines=8> */
.L_x_9570:
[----:B------:R-:W-:-:S05]  /*9110*/  F2FP.F16.F32.PACK_AB R2, RZ, R2 ;  /* 0x00000002ff02723e */ /* 0x000fca00000000ff */
[----:B------:R1:W-:Y:S01]  /*9120*/  STG.E.U16 desc[UR36][R16.64], R2 ;  /* 0x0000000210007986 */ /* 0x0003e2000c101524 */
[----:B------:R-:W-:Y:S05]  /*9130*/  BRA `(.L_x_9566) ;  /* 0x0000000800d87947 */ /* 0x000fea0003800000 */
.L_x_9569:
        /* <DEDUP_REMOVED lines=9> */
.L_x_9572:
[----:B------:R-:W-:-:S04]  /*91d0*/  F2FP.F16.F32.PACK_AB R3, RZ, R2 ;  /* 0x00000002ff03723e */ /* 0x000fc800000000ff */
[----:B------:R-:W-:-:S05]  /*91e0*/  PRMT R3, R3, 0x5410, RZ ;  /* 0x0000541003037816 */ /* 0x000fca00000000ff */
[----:B------:R1:W-:Y:S01]  /*91f0*/  STG.E desc[UR36][R16.64], R3 ;  /* 0x0000000310007986 */ /* 0x0003e2000c101924 */
[----:B------:R-:W-:Y:S05]  /*9200*/  BRA `(.L_x_9566) ;  /* 0x0000000800a47947 */ /* 0x000fea0003800000 */
.L_x_9571:
[----:B------:R-:W-:-:S06]  /*9210*/  FMUL.FTZ R2, R2, 1 ;  /* 0x3f80000002027820 */ /* 0x000fcc0000410000 */
[----:B------:R-:W1:Y:S02]  /*9220*/  F2F.F64.F32 R2, R2 ;  /* 0x0000000200027310 */ /* 0x000e640000201800 */
[----:B-1----:R1:W-:Y:S01]  /*9230*/  STG.E.64 desc[UR36][R16.64], R2 ;  /* 0x0000000210007986 */ /* 0x0023e2000c101b24 */
[----:B------:R-:W-:Y:S05]  /*9240*/  BRA `(.L_x_9566) ;  /* 0x0000000800947947 */ /* 0x000fea0003800000 */
.L_x_9561:
        /* <DEDUP_REMOVED lines=12> */
.L_x_9575:
[----:B------:R-:W-:Y:S01]  /*9310*/  FMUL.FTZ R4, R2, 1 ;  /* 0x3f80000002047820 */ /* 0x000fe20000410000 */
[----:B------:R-:W-:-:S05]  /*9320*/  CS2R R6, SRZ ;  /* 0x0000000000067805 */ /* 0x000fca000001ff00 */
[----:B------:R-:W1:Y:S02]  /*9330*/  F2F.F64.F32 R4, R4 ;  /* 0x0000000400047310 */ /* 0x000e640000201800 */
[----:B-1----:R1:W-:Y:S01]  /*9340*/  STG.E.128 desc[UR36][R16.64], R4 ;  /* 0x0000000410007986 */ /* 0x0023e2000c101d24 */
[----:B------:R-:W-:Y:S05]  /*9350*/  BRA `(.L_x_9566) ;  /* 0x0000000800507947 */ /* 0x000fea0003800000 */
.L_x_9574:
        /* <DEDUP_REMOVED lines=20> */
.L_x_9579:
[----:B------:R-:W-:Y:S05]  /*94a0*/  BSYNC B0 ;  /* 0x0000000000007941 */ /* 0x000fea0003800000 */
.L_x_9578:
[----:B------:R-:W-:-:S05]  /*94b0*/  LOP3.LUT R5, R0, R5, RZ, 0xfc, !PT ;  /* 0x0000000500057212 */ /* 0x000fca00078efcff */
[----:B------:R1:W-:Y:S01]  /*94c0*/  STG.E.U8 desc[UR36][R16.64], R5 ;  /* 0x0000000510007986 */ /* 0x0003e2000c101124 */
[----:B------:R-:W-:Y:S05]  /*94d0*/  BRA `(.L_x_9566) ;  /* 0x0000000400f07947 */ /* 0x000fea0003800000 */
.L_x_9577:
        /* <DEDUP_REMOVED lines=12> */
.L_x_9581:
[----:B------:R-:W-:Y:S01]  /*95a0*/  IMAD.MOV.U32 R0, RZ, RZ, 0x7f ;  /* 0x0000007fff007424 */ /* 0x000fe200078e00ff */
[----:B------:R-:W-:-:S04]  /*95b0*/  ISETP.GT.U32.AND P0, PT, R4, 0x7f800000, PT ;  /* 0x7f8000000400780c */ /* 0x000fc80003f04070 */
[----:B------:R-:W-:-:S09]  /*95c0*/  SEL R0, R0, 0x7c, P0 ;  /* 0x0000007c00007807 */ /* 0x000fd20000000000 */
.L_x_9582:
[----:B------:R-:W-:Y:S05]  /*95d0*/  BSYNC B0 ;  /* 0x0000000000007941 */ /* 0x000fea0003800000 */
.L_x_9580:
[----:B------:R-:W-:-:S04]  /*95e0*/  LOP3.LUT R2, R2, 0x80000000, RZ, 0xc0, !PT ;  /* 0x8000000002027812 */ /* 0x000fc800078ec0ff */
[----:B------:R-:W-:-:S04]  /*95f0*/  SHF.R.U32.HI R3, RZ, 0x18, R2 ;  /* 0x00000018ff037819 */ /* 0x000fc80000011602 */
[----:B------:R-:W-:-:S05]  /*9600*/  LOP3.LUT R3, R0, R3, RZ, 0xfc, !PT ;  /* 0x0000000300037212 */ /* 0x000fca00078efcff */
[----:B------:R1:W-:Y:S01]  /*9610*/  STG.E.U8 desc[UR36][R16.64], R3 ;  /* 0x0000000310007986 */ /* 0x0003e2000c101124 */
[----:B------:R-:W-:Y:S05]  /*9620*/  BRA `(.L_x_9566) ;  /* 0x00000004009c7947 */ /* 0x000fea0003800000 */
.L_x_9576:
[----:B------:R-:W-:-:S05]  /*9630*/  F2FP.BF16.F32.PACK_AB R2, RZ, R2 ;  /* 0x00000002ff02723e */ /* 0x000fca00000010ff */
[----:B------:R1:W-:Y:S01]  /*9640*/  STG.E.U16 desc[UR36][R16.64], R2 ;  /* 0x0000000210007986 */ /* 0x0003e2000c101524 */
[----:B------:R-:W-:Y:S05]  /*9650*/  BRA `(.L_x_9566) ;  /* 0x0000000400907947 */ /* 0x000fea0003800000 */
.L_x_9573:
        /* <DEDUP_REMOVED lines=11> */
.L_x_9585:
        /* <DEDUP_REMOVED lines=16> */
.L_x_9588:
[----:B------:R-:W-:-:S04]  /*9810*/  LOP3.LUT R2, R2, 0x80000000, RZ, 0xc0, !PT ;  /* 0x8000000002027812 */ /* 0x000fc800078ec0ff */
[----:B------:R-:W-:-:S04]  /*9820*/  SHF.R.U32.HI R3, RZ, 0x18, R2 ;  /* 0x00000018ff037819 */ /* 0x000fc80000011602 */
[----:B------:R-:W-:-:S04]  /*9830*/  LOP3.LUT R0, R0, R3, RZ, 0xfc, !PT ;  /* 0x0000000300007212 */ /* 0x000fc800078efcff */
[----:B------:R-:W-:-:S07]  /*9840*/  PRMT R8, R0, 0x7610, R8 ;  /* 0x0000761000087816 */ /* 0x000fce0000000008 */
.L_x_9587:
[----:B------:R-:W-:Y:S05]  /*9850*/  BSYNC B0 ;  /* 0x0000000000007941 */ /* 0x000fea0003800000 */
.L_x_9586:
[----:B------:R1:W-:Y:S01]  /*9860*/  STG.E.U8 desc[UR36][R16.64], R8 ;  /* 0x0000000810007986 */ /* 0x0003e2000c101124 */
[----:B------:R-:W-:Y:S05]  /*9870*/  BRA `(.L_x_9566) ;  /* 0x0000000400087947 */ /* 0x000fea0003800000 */
.L_x_9584:
        /* <DEDUP_REMOVED lines=16> */
.L_x_9591:
[----:B------:R-:W-:-:S04]  /*9980*/  LOP3.LUT R2, R2, 0x80000000, RZ, 0xc0, !PT ;  /* 0x8000000002027812 */ /* 0x000fc800078ec0ff */
[----:B------:R-:W-:-:S04]  /*9990*/  SHF.R.U32.HI R3, RZ, 0x18, R2 ;  /* 0x00000018ff037819 */ /* 0x000fc80000011602 */
[----:B------:R-:W-:-:S04]  /*99a0*/  LOP3.LUT R0, R0, R3, RZ, 0xfc, !PT ;  /* 0x0000000300007212 */ /* 0x000fc800078efcff */
[----:B------:R-:W-:-:S07]  /*99b0*/  PRMT R8, R0, 0x7610, R8 ;  /* 0x0000761000087816 */ /* 0x000fce0000000008 */
.L_x_9590:
[----:B------:R-:W-:Y:S05]  /*99c0*/  BSYNC B0 ;  /* 0x0000000000007941 */ /* 0x000fea0003800000 */
.L_x_9589:
[----:B------:R4:W-:Y:S01]  /*99d0*/  STG.E.U8 desc[UR36][R16.64], R8 ;  /* 0x0000000810007986 */ /* 0x0009e2000c101124 */
[----:B------:R-:W-:Y:S05]  /*99e0*/  BRA `(.L_x_9566) ;  /* 0x0000000000ac7947 */ /* 0x000fea0003800000 */
.L_x_9583:
        /* <DEDUP_REMOVED lines=21> */
.L_x_9565:
        /* <DEDUP_REMOVED lines=16> */
.L_x_9594:
[----:B------:R-:W-:Y:S05]  /*9c40*/  BRA `(.L_x_9566) ;  /* 0x0000000000147947 */ /* 0x000fea0003800000 */
.L_x_9593:
[----:B------:R-:W1:Y:S02]  /*9c50*/  F2I.U64.TRUNC R2, R2 ;  /* 0x0000000200027311 */ /* 0x000e64000020d800 */
[----:B-1----:R2:W-:Y:S01]  /*9c60*/  STG.E.64 desc[UR36][R16.64], R2 ;  /* 0x0000000210007986 */ /* 0x0025e2000c101b24 */
[----:B------:R-:W-:Y:S05]  /*9c70*/  BRA `(.L_x_9566) ;  /* 0x0000000000087947 */ /* 0x000fea0003800000 */
.L_x_9592:
[----:B------:R-:W1:Y:S02]  /*9c80*/  F2I.FTZ.U32.TRUNC.NTZ R3, R2 ;  /* 0x0000000200037305 */ /* 0x000e64000021f000 */
[----:B-1----:R1:W-:Y:S02]  /*9c90*/  STG.E desc[UR36][R16.64], R3 ;  /* 0x0000000310007986 */ /* 0x0023e4000c101924 */
.L_x_9566:
[----:B------:R-:W-:-:S07]  /*9ca0*/  VIADD R23, R23, 0x80 ;  /* 0x0000008017177836 */ /* 0x000fce0000000000 */
.L_x_9522:
[----:B------:R-:W-:Y:S05]  /*9cb0*/  BSYNC B7 ;  /* 0x0000000000077941 */ /* 0x000fea0003800000 */
.L_x_9521:
        /* <DEDUP_REMOVED lines=306> */
.L_x_9595:
        /* <DEDUP_REMOVED lines=22> */
.L_x_9600:
[----:B------:R-:W2:Y:S02]  /*b140*/  LDG.E.U8 R2, desc[UR36][R4.64] ;  /* 0x0000002404027981 */ /* 0x000ea4000c1e1100 */
[----:B--2---:R-:W-:Y:S01]  /*b150*/  I2FP.F32.U32 R2, R2 ;  /* 0x0000000200027245 */ /* 0x004fe20000201000 */
[----:B------:R-:W-:Y:S06]  /*b160*/  BRA `(.L_x_9602) ;  /* 0x0000000c002c7947 */ /* 0x000fec0003800000 */
.L_x_9599:
        /* <DEDUP_REMOVED lines=9> */
.L_x_9604:
[----:B------:R-:W2:Y:S02]  /*b200*/  LDG.E R2, desc[UR36][R4.64] ;  /* 0x0000002404027981 */ /* 0x000ea4000c1e1900 */
[----:B--2---:R-:W-:Y:S01]  /*b210*/  I2FP.F32.S32 R2, R2 ;  /* 0x0000000200027245 */ /* 0x004fe20000201400 */
[----:B------:R-:W-:Y:S06]  /*b220*/  BRA `(.L_x_9602) ;  /* 0x0000000800fc7947 */ /* 0x000fec0003800000 */
.L_x_9603:
[----:B------:R-:W2:Y:S02]  /*b230*/  LDG.E.U16 R2, desc[UR36][R4.64] ;  /* 0x0000002404027981 */ /* 0x000ea4000c1e1500 */
[----:B--2---:R-:W3:Y:S01]  /*b240*/  I2F.S16 R2, R2 ;  /* 0x0000000200027306 */ /* 0x004ee20000101400 */
[----:B------:R-:W-:Y:S05]  /*b250*/  BRA `(.L_x_9602) ;  /* 0x0000000800f07947 */ /* 0x000fea0003800000 */
.L_x_9598:
        /* <DEDUP_REMOVED lines=8> */
.L_x_9606:
[----:B------:R-:W2:Y:S02]  /*b2e0*/  LDG.E.U16 R2, desc[UR36][R4.64] ;  /* 0x0000002404027981 */ /* 0x000ea4000c1e1500 */
[----:B--2---:R-:W-:Y:S01]  /*b2f0*/  HADD2.F32 R2, -RZ, R2.H0_H0 ;  /* 0x20000002ff027230 */ /* 0x004fe20000004100 */
[----:B------:R-:W-:Y:S06]  /*b300*/  BRA `(.L_x_9602) ;  /* 0x0000000800c47947 */ /* 0x000fec0003800000 */
.L_x_9605:
        /* <DEDUP_REMOVED lines=8> */
.L_x_9608:
[----:B------:R-:W2:Y:S02]  /*b390*/  LDG.E.U16 R2, desc[UR36][R4.64] ;  /* 0x0000002404027981 */ /* 0x000ea4000c1e1500 */
[----:B--2---:R-:W-:Y:S01]  /*b3a0*/  HADD2.F32 R2, -RZ, R2.H0_H0 ;  /* 0x20000002ff027230 */ /* 0x004fe20000004100 */
[----:B------:R-:W-:Y:S06]  /*b3b0*/  BRA `(.L_x_9602) ;  /* 0x0000000800987947 */ /* 0x000fec0003800000 */
.L_x_9607:
[----:B------:R-:W2:Y:S01]  /*b3c0*/  LDG.E.64 R4, desc[UR36][R4.64] ;  /* 0x0000002404047981 */ /* 0x000ea2000c1e1b00 */
[----:B------:R-:W-:Y:S01]  /*b3d0*/  UMOV UR4, 0xf0000000 ;  /* 0xf000000000047882 */ /* 0x000fe20000000000 */
[----:B------:R-:W-:Y:S01]  /*b3e0*/  UMOV UR5, 0x380fffff ;  /* 0x380fffff00057882 */ /* 0x000fe20000000000 */
[----:B--2---:R-:W0:Y:S01]  /*b3f0*/  F2F.F32.F64 R2, R4 ;  /* 0x0000000400027310 */ /* 0x004e220000301000 */
[----:B------:R-:W-:-:S14]  /*b400*/  DSETP.GEU.AND P0, PT, |R4|, UR4, PT ;  /* 0x0000000404007e2a */ /* 0x000fdc000bf0e200 */
[----:B0-----:R-:W-:Y:S01]  /*b410*/  @!P0 FMUL R2, R2, 1.175494350822287508e-38 ;  /* 0x0080000002028820 */ /* 0x001fe20000400000 */
[----:B------:R-:W-:Y:S06]  /*b420*/  BRA `(.L_x_9602) ;  /* 0x00000008007c7947 */ /* 0x000fec0003800000 */
.L_x_9597:
        /* <DEDUP_REMOVED lines=12> */
.L_x_9611:
[----:B------:R-:W2:Y:S01]  /*b4f0*/  LDG.E.64 R4, desc[UR36][R4.64] ;  /* 0x0000002404047981 */ /* 0x000ea2000c1e1b00 */
[----:B------:R-:W-:Y:S01]  /*b500*/  UMOV UR4, 0xf0000000 ;  /* 0xf000000000047882 */ /* 0x000fe20000000000 */
[----:B------:R-:W-:Y:S01]  /*b510*/  UMOV UR5, 0x380fffff ;  /* 0x380fffff00057882 */ /* 0x000fe20000000000 */
[----:B--2---:R-:W0:Y:S01]  /*b520*/  F2F.F32.F64 R2, R4 ;  /* 0x0000000400027310 */ /* 0x004e220000301000 */
[----:B------:R-:W-:-:S14]  /*b530*/  DSETP.GEU.AND P0, PT, |R4|, UR4, PT ;  /* 0x0000000404007e2a */ /* 0x000fdc000bf0e200 */
[----:B0-----:R-:W-:Y:S01]  /*b540*/  @!P0 FMUL R2, R2, 1.175494350822287508e-38 ;  /* 0x0080000002028820 */ /* 0x001fe20000400000 */
[----:B------:R-:W-:Y:S06]  /*b550*/  BRA `(.L_x_9602) ;  /* 0x0000000800307947 */ /* 0x000fec0003800000 */
.L_x_9610:
        /* <DEDUP_REMOVED lines=26> */
.L_x_9613:
        /* <DEDUP_REMOVED lines=13> */
.L_x_9612:
[----:B------:R-:W2:Y:S02]  /*b7d0*/  LDG.E.U16 R2, desc[UR36][R4.64] ;  /* 0x0000002404027981 */ /* 0x000ea4000c1e1500 */
[----:B--2---:R-:W-:Y:S01]  /*b7e0*/  IMAD.U32 R2, R2, 0x10000, RZ ;  /* 0x0001000002027824 */ /* 0x004fe200078e00ff */
[----:B------:R-:W-:Y:S06]  /*b7f0*/  BRA `(.L_x_9602) ;  /* 0x0000000400887947 */ /* 0x000fec0003800000 */
.L_x_9609:
        /* <DEDUP_REMOVED lines=11> */
.L_x_9616:
        /* <DEDUP_REMOVED lines=20> */
.L_x_9618:
[----:B------:R-:W-:Y:S05]  /*b9f0*/  BSYNC B0 ;  /* 0x0000000000007941 */ /* 0x000fea0003800000 */
.L_x_9617:
[----:B------:R-:W-:Y:S01]  /*ba00*/  IMAD.SHL.U32 R2, R2, 0x100000, RZ ;  /* 0x0010000002027824 */ /* 0x000fe200078e00ff */
[----:B------:R-:W-:-:S04]  /*ba10*/  LEA R3, R0, 0x3b800000, 0x17 ;  /* 0x3b80000000037811 */ /* 0x000fc800078eb8ff */
[----:B------:R-:W-:Y:S01]  /*ba20*/  LOP3.LUT R2, R3, R2, R4, 0xfe, !PT ;  /* 0x0000000203027212 */ /* 0x000fe200078efe04 */
[----:B------:R-:W-:Y:S06]  /*ba30*/  BRA `(.L_x_9602) ;  /* 0x0000000000f87947 */ /* 0x000fec0003800000 */
.L_x_9615:
        /* <DEDUP_REMOVED lines=20> */
.L_x_9620:
[----:B------:R-:W-:Y:S05]  /*bb80*/  BSYNC B0 ;  /* 0x0000000000007941 */ /* 0x000fea0003800000 */
.L_x_9619:
[----:B------:R-:W-:Y:S01]  /*bb90*/  IMAD.SHL.U32 R2, R2, 0x200000, RZ ;  /* 0x0020000002027824 */ /* 0x000fe200078e00ff */
[----:B------:R-:W-:-:S04]  /*bba0*/  LEA R3, R0, 0x37800000, 0x17 ;  /* 0x3780000000037811 */ /* 0x000fc800078eb8ff */
[----:B------:R-:W-:Y:S01]  /*bbb0*/  LOP3.LUT R2, R3, R2, R4, 0xfe, !PT ;  /* 0x0000000203027212 */ /* 0x000fe200078efe04 */
[----:B------:R-:W-:Y:S06]  /*bbc0*/  BRA `(.L_x_9602) ;  /* 0x0000000000947947 */ /* 0x000fec0003800000 */
.L_x_9614:
        /* <DEDUP_REMOVED lines=14> */
.L_x_9601:
        /* <DEDUP_REMOVED lines=16> */
.L_x_9623:
[----:B------:R-:W-:Y:S01]  /*bdb0*/  IMAD.MOV.U32 R2, RZ, RZ, RZ ;  /* 0x000000ffff027224 */ /* 0x000fe200078e00ff */
[----:B------:R-:W-:Y:S06]  /*bdc0*/  BRA `(.L_x_9602) ;  /* 0x0000000000147947 */ /* 0x000fec0003800000 */
.L_x_9622:
[----:B------:R-:W2:Y:S02]  /*bdd0*/  LDG.E.64 R2, desc[UR36][R4.64] ;  /* 0x0000002404027981 */ /* 0x000ea4000c1e1b00 */
[----:B--2---:R0:W1:Y:S01]  /*bde0*/  I2F.U64 R2, R2 ;  /* 0x0000000200027312 */ /* 0x0040620000301000 */
[----:B------:R-:W-:Y:S05]  /*bdf0*/  BRA `(.L_x_9602) ;  /* 0x0000000000087947 */ /* 0x000fea0003800000 */
.L_x_9621:
[----:B------:R-:W2:Y:S02]  /*be00*/  LDG.E R2, desc[UR36][R4.64] ;  /* 0x0000002404027981 */ /* 0x000ea4000c1e1900 */
[----:B--2---:R-:W-:-:S07]  /*be10*/  I2FP.F32.U32 R2, R2 ;  /* 0x0000000200027245 */ /* 0x004fce0000201000 */
.L_x_9602:
[----:B------:R-:W-:Y:S05]  /*be20*/  BSYNC B6 ;  /* 0x0000000000067941 */ /* 0x000fea0003800000 */
.L_x_9596:
[----:B01----:R-:W0:Y:S01]  /*be30*/  LDC R5, c[0x0][0x424] ;  /* 0x00010900ff057b82 */ /* 0x003e220000000800 */
[----:B------:R-:W-:Y:S01]  /*be40*/  BSSY B0, `(.L_x_9624) ;  /* 0x0000040000007945 */ /* 0x000fe20003800000 */
[C---:B--2345:R-:W-:Y:S01]  /*be50*/  FADD.FTZ R3, |R2|.reuse, -RZ ;  /* 0x800000ff02037221 */ /* 0x07cfe20000010200 */
        /* <DEDUP_REMOVED lines=25> */
.L_x_9629:
[----:B------:R-:W-:Y:S01]  /*bff0*/  FSETP.GEU.FTZ.AND P0, PT, R4, -R6, PT ;  /* 0x800000060400720b */ /* 0x000fe20003f1e000 */
[----:B------:R-:W-:-:S12]  /*c000*/  FADD.FTZ R0, R0, -1 ;  /* 0xbf80000000007421 */ /* 0x000fd80000010000 */
[----:B------:R-:W-:-:S07]  /*c010*/  @!P0 FADD.FTZ R0, R0, -1 ;  /* 0xbf80000000008421 */ /* 0x000fce0000010000 */
.L_x_9628:
[----:B------:R-:W-:Y:S05]  /*c020*/  BSYNC B1 ;  /* 0x0000000000017941 */ /* 0x000fea0003800000 */
.L_x_9627:
[----:B------:R-:W-:Y:S01]  /*c030*/  FFMA.FTZ R3, -R6, R0, R3 ;  /* 0x0000000006037223 */ /* 0x000fe20000010103 */
[----:B------:R-:W-:Y:S06]  /*c040*/  BRA `(.L_x_9625) ;  /* 0x00000000007c7947 */ /* 0x000fec0003800000 */
.L_x_9626:
        /* <DEDUP_REMOVED lines=15> */
.L_x_9632:
        /* <DEDUP_REMOVED lines=13> */
.L_x_9631:
[----:B------:R-:W-:Y:S05]  /*c210*/  BSYNC B1 ;  /* 0x0000000000017941 */ /* 0x000fea0003800000 */
.L_x_9630:
[----:B------:R-:W-:-:S04]  /*c220*/  FMUL.FTZ R3, R3, 1.1920928955078125e-07 ;  /* 0x3400000003037820 */ /* 0x000fc80000410000 */
[----:B------:R-:W-:-:S07]  /*c230*/  FMUL.FTZ R3, R8, R3 ;  /* 0x0000000308037220 */ /* 0x000fce0000410000 */
.L_x_9625:
[----:B------:R-:W-:Y:S05]  /*c240*/  BSYNC B0 ;  /* 0x0000000000007941 */ /* 0x000fea0003800000 */
.L_x_9624:
        /* <DEDUP_REMOVED lines=18> */
.L_x_9636:
[----:B------:R-:W1:Y:S02]  /*c370*/  F2I.S64.TRUNC R2, R2 ;  /* 0x0000000200027311 */ /* 0x000e64000020d900 */
[----:B-1----:R-:W-:-:S05]  /*c380*/  IMAD.MOV.U32 R5, RZ, RZ, R2 ;  /* 0x000000ffff057224 */ /* 0x002fca00078e0002 */
[----:B------:R-:W-:Y:S01]  /*c390*/  STG.E.U8 desc[UR36][R16.64], R5 ;  /* 0x0000000510007986 */ /* 0x000fe2000c101124 */
[----:B------:R-:W-:Y:S05]  /*c3a0*/  EXIT ;  /* 0x000000000000794d */ /* 0x000fea0003800000 */
.L_x_9635:
        /* <DEDUP_REMOVED lines=9> */
.L_x_9639:
[----:B------:R-:W1:Y:S02]  /*c440*/  F2I.FTZ.TRUNC.NTZ R3, R2 ;  /* 0x0000000200037305 */ /* 0x000e64000021f100 */
[----:B-1----:R-:W-:Y:S01]  /*c450*/  STG.E desc[UR36][R16.64], R3 ;  /* 0x0000000310007986 */ /* 0x002fe2000c101924 */
[----:B------:R-:W-:Y:S05]  /*c460*/  EXIT ;  /* 0x000000000000794d */ /* 0x000fea0003800000 */
.L_x_9638:
[----:B------:R-:W1:Y:S02]  /*c470*/  F2I.FTZ.TRUNC.NTZ R3, R2 ;  /* 0x0000000200037305 */ /* 0x000e64000021f100 */
[----:B-1----:R-:W-:Y:S01]  /*c480*/  STG.E.U16 desc[UR36][R16.64], R3 ;  /* 0x0000000310007986 */ /* 0x002fe2000c101524 */
[----:B------:R-:W-:Y:S05]  /*c490*/  EXIT ;  /* 0x000000000000794d */ /* 0x000fea0003800000 */
.L_x_9634:
        /* <DEDUP_REMOVED lines=8> */
.L_x_9641:
[----:B------:R-:W-:-:S05]  /*c520*/  F2FP.F16.F32.PACK_AB R2, RZ, R2 ;  /* 0x00000002ff02723e */ /* 0x000fca00000000ff */
[----:B------:R-:W-:Y:S01]  /*c530*/  STG.E.U16 desc[UR36][R16.64], R2 ;  /* 0x0000000210007986 */ /* 0x000fe2000c101524 */
[----:B------:R-:W-:Y:S05]  /*c540*/  EXIT ;  /* 0x000000000000794d */ /* 0x000fea0003800000 */
.L_x_9640:
        /* <DEDUP_REMOVED lines=9> */
.L_x_9643:
[----:B------:R-:W-:-:S04]  /*c5e0*/  F2FP.F16.F32.PACK_AB R3, RZ, R2 ;  /* 0x00000002ff03723e */ /* 0x000fc800000000ff */
[----:B------:R-:W-:-:S05]  /*c5f0*/  PRMT R3, R3, 0x5410, RZ ;  /* 0x0000541003037816 */ /* 0x000fca00000000ff */
[----:B------:R-:W-:Y:S01]  /*c600*/  STG.E desc[UR36][R16.64], R3 ;  /* 0x0000000310007986 */ /* 0x000fe2000c101924 */
[----:B------:R-:W-:Y:S05]  /*c610*/  EXIT ;  /* 0x000000000000794d */ /* 0x000fea0003800000 */
.L_x_9642:
[----:B------:R-:W-:-:S06]  /*c620*/  FMUL.FTZ R2, R2, 1 ;  /* 0x3f80000002027820 */ /* 0x000fcc0000410000 */
[----:B------:R-:W1:Y:S02]  /*c630*/  F2F.F64.F32 R2, R2 ;  /* 0x0000000200027310 */ /* 0x000e640000201800 */
[----:B-1----:R-:W-:Y:S01]  /*c640*/  STG.E.64 desc[UR36][R16.64], R2 ;  /* 0x0000000210007986 */ /* 0x002fe2000c101b24 */
[----:B------:R-:W-:Y:S05]  /*c650*/  EXIT ;  /* 0x000000000000794d */ /* 0x000fea0003800000 */
.L_x_9633:
        /* <DEDUP_REMOVED lines=12> */
.L_x_9646:
[----:B------:R-:W-:Y:S01]  /*c720*/  FMUL.FTZ R4, R2, 1 ;  /* 0x3f80000002047820 */ /* 0x000fe20000410000 */
[----:B------:R-:W-:-:S05]  /*c730*/  CS2R R6, SRZ ;  /* 0x0000000000067805 */ /* 0x000fca000001ff00 */
[----:B------:R-:W1:Y:S02]  /*c740*/  F2F.F64.F32 R4, R4 ;  /* 0x0000000400047310 */ /* 0x000e640000201800 */
[----:B-1----:R-:W-:Y:S01]  /*c750*/  STG.E.128 desc[UR36][R16.64], R4 ;  /* 0x0000000410007986 */ /* 0x002fe2000c101d24 */
[----:B------:R-:W-:Y:S05]  /*c760*/  EXIT ;  /* 0x000000000000794d */ /* 0x000fea0003800000 */
.L_x_9645:
        /* <DEDUP_REMOVED lines=20> */
.L_x_9650:
[----:B------:R-:W-:Y:S05]  /*c8b0*/  BSYNC B0 ;  /* 0x0000000000007941 */ /* 0x000fea0003800000 */
.L_x_9649:
[----:B------:R-:W-:-:S05]  /*c8c0*/  LOP3.LUT R5, R0, R5, RZ, 0xfc, !PT ;  /* 0x0000000500057212 */ /* 0x000fca00078efcff */
[----:B------:R-:W-:Y:S01]  /*c8d0*/  STG.E.U8 desc[UR36][R16.64], R5 ;  /* 0x0000000510007986 */ /* 0x000fe2000c101124 */
[----:B------:R-:W-:Y:S05]  /*c8e0*/  EXIT ;  /* 0x000000000000794d */ /* 0x000fea0003800000 */
.L_x_9648:
        /* <DEDUP_REMOVED lines=12> */
.L_x_9652:
[----:B------:R-:W-:Y:S01]  /*c9b0*/  IMAD.MOV.U32 R0, RZ, RZ, 0x7f ;  /* 0x0000007fff007424 */ /* 0x000fe200078e00ff */
[----:B------:R-:W-:-:S04]  /*c9c0*/  ISETP.GT.U32.AND P0, PT, R4, 0x7f800000, PT ;  /* 0x7f8000000400780c */ /* 0x000fc80003f04070 */
[----:B------:R-:W-:-:S09]  /*c9d0*/  SEL R0, R0, 0x7c, P0 ;  /* 0x0000007c00007807 */ /* 0x000fd20000000000 */
.L_x_9653:
[----:B------:R-:W-:Y:S05]  /*c9e0*/  BSYNC B0 ;  /* 0x0000000000007941 */ /* 0x000fea0003800000 */
.L_x_9651:
[----:B------:R-:W-:-:S04]  /*c9f0*/  LOP3.LUT R2, R2, 0x80000000, RZ, 0xc0, !PT ;  /* 0x8000000002027812 */ /* 0x000fc800078ec0ff */
[----:B------:R-:W-:-:S04]  /*ca00*/  SHF.R.U32.HI R3, RZ, 0x18, R2 ;  /* 0x00000018ff037819 */ /* 0x000fc80000011602 */
[----:B------:R-:W-:-:S05]  /*ca10*/  LOP3.LUT R3, R0, R3, RZ, 0xfc, !PT ;  /* 0x0000000300037212 */ /* 0x000fca00078efcff */
[----:B------:R-:W-:Y:S01]  /*ca20*/  STG.E.U8 desc[UR36][R16.64], R3 ;  /* 0x0000000310007986 */ /* 0x000fe2000c101124 */
[----:B------:R-:W-:Y:S05]  /*ca30*/  EXIT ;  /* 0x000000000000794d */ /* 0x000fea0003800000 */
.L_x_9647:
[----:B------:R-:W-:-:S05]  /*ca40*/  F2FP.BF16.F32.PACK_AB R2, RZ, R2 ;  /* 0x00000002ff02723e */ /* 0x000fca00000010ff */
[----:B------:R-:W-:Y:S01]  /*ca50*/  STG.E.U16 desc[UR36][R16.64], R2 ;  /* 0x0000000210007986 */ /* 0x000fe2000c101524 */
[----:B------:R-:W-:Y:S05]  /*ca60*/  EXIT ;  /* 0x000000000000794d */ /* 0x000fea0003800000 */
.L_x_9644:
        /* <DEDUP_REMOVED lines=11> */
.L_x_9656:
        /* <DEDUP_REMOVED lines=16> */
.L_x_9659:
[----:B------:R-:W-:-:S04]  /*cc20*/  LOP3.LUT R2, R2, 0x80000000, RZ, 0xc0, !PT ;  /* 0x8000000002027812 */ /* 0x000fc800078ec0ff */
[----:B------:R-:W-:-:S04]  /*cc30*/  SHF.R.U32.HI R3, RZ, 0x18, R2 ;  /* 0x00000018ff037819 */ /* 0x000fc80000011602 */
[----:B------:R-:W-:-:S04]  /*cc40*/  LOP3.LUT R0, R0, R3, RZ, 0xfc, !PT ;  /* 0x0000000300007212 */ /* 0x000fc800078efcff */
[----:B------:R-:W-:-:S07]  /*cc50*/  PRMT R8, R0, 0x7610, R8 ;  /* 0x0000761000087816 */ /* 0x000fce0000000008 */
.L_x_9658:
[----:B------:R-:W-:Y:S05]  /*cc60*/  BSYNC B0 ;  /* 0x0000000000007941 */ /* 0x000fea0003800000 */
.L_x_9657:
[----:B------:R-:W-:Y:S01]  /*cc70*/  STG.E.U8 desc[UR36][R16.64], R8 ;  /* 0x0000000810007986 */ /* 0x000fe2000c101124 */
[----:B------:R-:W-:Y:S05]  /*cc80*/  EXIT ;  /* 0x000000000000794d */ /* 0x000fea0003800000 */
.L_x_9655:
        /* <DEDUP_REMOVED lines=16> */
.L_x_9662:
[----:B------:R-:W-:-:S04]  /*cd90*/  LOP3.LUT R2, R2, 0x80000000, RZ, 0xc0, !PT ;  /* 0x8000000002027812 */ /* 0x000fc800078ec0ff */
[----:B------:R-:W-:-:S04]  /*cda0*/  SHF.R.U32.HI R3, RZ, 0x18, R2 ;  /* 0x00000018ff037819 */ /* 0x000fc80000011602 */
[----:B------:R-:W-:-:S04]  /*cdb0*/  LOP3.LUT R0, R0, R3, RZ, 0xfc, !PT ;  /* 0x0000000300007212 */ /* 0x000fc800078efcff */
[----:B------:R-:W-:-:S07]  /*cdc0*/  PRMT R8, R0, 0x7610, R8 ;  /* 0x0000761000087816 */ /* 0x000fce0000000008 */
.L_x_9661:
[----:B------:R-:W-:Y:S05]  /*cdd0*/  BSYNC B0 ;  /* 0x0000000000007941 */ /* 0x000fea0003800000 */
.L_x_9660:
[----:B------:R-:W-:Y:S01]  /*cde0*/  STG.E.U8 desc[UR36][R16.64], R8 ;  /* 0x0000000810007986 */ /* 0x000fe2000c101124 */
[----:B------:R-:W-:Y:S05]  /*cdf0*/  EXIT ;  /* 0x000000000000794d */ /* 0x000fea0003800000 */
.L_x_9654:
        /* <DEDUP_REMOVED lines=21> */
.L_x_9637:
        /* <DEDUP_REMOVED lines=16> */
.L_x_9665:
[----:B------:R-:W-:Y:S05]  /*d050*/  EXIT ;  /* 0x000000000000794d */ /* 0x000fea0003800000 */
.L_x_9664:
[----:B------:R-:W1:Y:S02]  /*d060*/  F2I.U64.TRUNC R2, R2 ;  /* 0x0000000200027311 */ /* 0x000e64000020d800 */
[----:B-1----:R-:W-:Y:S01]  /*d070*/  STG.E.64 desc[UR36][R16.64], R2 ;  /* 0x0000000210007986 */ /* 0x002fe2000c101b24 */
[----:B------:R-:W-:Y:S05]  /*d080*/  EXIT ;  /* 0x000000000000794d */ /* 0x000fea0003800000 */
.L_x_9663:
[----:B------:R-:W1:Y:S02]  /*d090*/  F2I.FTZ.U32.TRUNC.NTZ R3, R2 ;  /* 0x0000000200037305 */ /* 0x000e64000021f000 */
[----:B-1----:R-:W-:Y:S01]  /*d0a0*/  STG.E desc[UR36][R16.64], R3 ;  /* 0x0000000310007986 */ /* 0x002fe2000c101924 */
[----:B------:R-:W-:Y:S05]  /*d0b0*/  EXIT ;  /* 0x000000000000794d */ /* 0x000fea0003800000 */
.L_x_9666:
        /* <DEDUP_REMOVED lines=12> */
.L_x_57346:


//--------------------- .text._ZN2at6native27unrolled_elementwise_kernelINS0_13BUnaryFunctorIfffZZZNS0_16fmod_kernel_cudaERNS_18TensorIteratorBaseEENKUlvE0_clEvENKUlvE0_clEvEUlffE_EESt5arrayIPcLm2EELi4E23TrivialOffsetCalculatorILi1EjESD_NS0_6memory12LoadWithCastILi1EEENSE_13StoreWithCastILi1EEEEEviT_T0_T2_T3_T4_T5_ --------------------------
	.section	.text._ZN2at6native27unrolled_elementwise_kernelINS0_13BUnaryFunctorIfffZZZNS0_16fmod_kernel_cudaERNS_18TensorIteratorBaseEENKUlvE0_clEvENKUlvE0_clEvEUlffE_EESt5arrayIPcLm2EELi4E23TrivialOffsetCalculatorILi1EjESD_NS0_6memory12LoadWithCastILi1EEENSE_13StoreWithCastILi1EEEEEviT_T0_T2_T3_T4_T5_,"ax",@progbits
	.align	128
        .global         _ZN2at6native27unrolled_elementwise_kernelINS0_13BUnaryFunctorIfffZZZNS0_16fmod_kernel_cudaERNS_18TensorIteratorBaseEENKUlvE0_clEvENKUlvE0_clEvEUlffE_EESt5arrayIPcLm2EELi4E23TrivialOffsetCalculatorILi1EjESD_NS0_6memory12LoadWithCastILi1EEENSE_13StoreWithCastILi1EEEEEviT_T0_T2_T3_T4_T5_
        .type           _ZN2at6native27unrolled_elementwise_kernelINS0_13BUnaryFunctorIfffZZZNS0_16fmod_kernel_cudaERNS_18TensorIteratorBaseEENKUlvE0_clEvENKUlvE0_clEvEUlffE_EESt5arrayIPcLm2EELi4E23TrivialOffsetCalculatorILi1EjESD_NS0_6memory12LoadWithCastILi1EEENSE_13StoreWithCastILi1EEEEEviT_T0_T2_T3_T4_T5_,@function
        .size           _ZN2at6native27unrolled_elementwise_kernelINS0_13BUnaryFunctorIfffZZZNS0_16fmod_kernel_cudaERNS_18TensorIteratorBaseEENKUlvE0_clEvENKUlvE0_clEvEUlffE_EESt5arrayIPcLm2EELi4E23TrivialOffsetCalculatorILi1EjESD_NS0_6memory12LoadWithCastILi1EEENSE_13StoreWithCastILi1EEEEEviT_T0_T2_T3_T4_T5_,(.L_x_57347 - _ZN2at6native27unrolled_elementwise_kernelINS0_13BUnaryFunctorIfffZZZNS0_16fmod_kernel_cudaERNS_18TensorIteratorBaseEENKUlvE0_clEvENKUlvE0_clEvEUlffE_EESt5arrayIPcLm2EELi4E23TrivialOffsetCalculatorILi1EjESD_NS0_6memory12LoadWithCastILi1EEENSE_13StoreWithCastILi1EEEEEviT_T0_T2_T3_T4_T5_)
        .other          _ZN2at6native27unrolled_elementwise_kernelINS0_13BUnaryFunctorIfffZZZNS0_16fmod_kernel_cudaERNS_18TensorIteratorBaseEENKUlvE0_clEvENKUlvE0_clEvEUlffE_EESt5arrayIPcLm2EELi4E23TrivialOffsetCalculatorILi1EjESD_NS0_6memory12LoadWithCastILi1EEENSE_13StoreWithCastILi1EEEEEviT_T0_T2_T3_T4_T5_,@"STO_CUDA_ENTRY STV_DEFAULT"
_ZN2at6native27unrolled_elementwise_kernelINS0_13BUnaryFunctorIfffZZZNS0_16fmod_kernel_cudaERNS_18TensorIteratorBaseEENKUlvE0_clEvENKUlvE0_clEvEUlffE_EESt5arrayIPcLm2EELi4E23TrivialOffsetCalculatorILi1EjESD_NS0_6memory12LoadWithCastILi1EEENSE_13StoreWithCastILi1EEEEEviT_T0_T2_T3_T4_T5_:
.text._ZN2at6native27unrolled_elementwise_kernelINS0_13BUnaryFunctorIfffZZZNS0_16fmod_kernel_cudaERNS_18TensorIteratorBaseEENKUlvE0_clEvENKUlvE0_clEvEUlffE_EESt5arrayIPcLm2EELi4E23TrivialOffsetCalculatorILi1EjESD_NS0_6memory12LoadWithCastILi1EEENSE_13StoreWithCastILi1EEEEEviT_T0_T2_T3_T4_T5_:
[----:B------:R-:W0:Y:S01]  /*0000*/  LDC R1, c[0x0][0x28] ;  /* 0x00000a00ff017b82 */ /* 0x000e220000000800 */
[----:B------:R-:W1:Y:S07]  /*0010*/  S2R R2, SR_CTAID.X ;  /* 0x0000000000027919 */ /* 0x000e6e0000002500 */
[----:B------:R-:W1:Y:S01]  /*0020*/  LDC R17, c[0x0][0x210] ;  /* 0x00008400ff117b82 */ /* 0x000e620000000800 */
[----:B------:R-:W-:Y:S01]  /*0030*/  ULDC.64 UR36, c[0x0][0x208] ;  /* 0x0000820000247ab9 */ /* 0x000fe20000000a00 */
[----:B------:R-:W-:Y:S01]  /*0040*/  BSSY B7, `(.L_x_9667) ;  /* 0x00000ee000077945 */ /* 0x000fe20003800000 */
[----:B------:R-:W2:Y:S01]  /*0050*/  S2R R23, SR_TID.X ;  /* 0x0000000000177919 */ /* 0x000ea20000002100 */
[----:B------:R-:W-:-:S04]  /*0060*/  CS2R R18, SRZ ;  /* 0x0000000000127805 */ /* 0x000fc8000001ff00 */
[----:B------:R-:W3:Y:S01]  /*0070*/  LDC.U8 R24, c[0x0][0x234] ;  /* 0x00008d00ff187b82 */ /* 0x000ee20000000000 */
[----:B-1----:R-:W-:-:S05]  /*0080*/  IMAD R17, R2, -0x200, R17 ;  /* 0xfffffe0002117824 */ /* 0x002fca00078e0211 */
[----:B--2---:R-:W-:-:S13]  /*0090*/  ISETP.GE.AND P0, PT, R23, R17, PT ;  /* 0x000000111700720c */ /* 0x004fda0003f06270 */
[----:B0--3--:R-:W-:Y:S05]  /*00a0*/  @P0 BRA `(.L_x_9668) ;  /* 0x0000000c009c0947 */ /* 0x009fea0003800000 */
        /* <DEDUP_REMOVED lines=21> */
.L_x_9673:
[----:B------:R-:W2:Y:S02]  /*0200*/  LDG.E.U8 R4, desc[UR36][R4.64] ;  /* 0x0000002404047981 */ /* 0x000ea4000c1e1100 */
[----:B--2---:R-:W-:Y:S01]  /*0210*/  I2FP.F32.U32 R18, R4 ;  /* 0x0000000400127245 */ /* 0x004fe20000201000 */
[----:B------:R-:W-:Y:S06]  /*0220*/  BRA `(.L_x_9675) ;  /* 0x0000000c00307947 */ /* 0x000fec0003800000 */
.L_x_9672:
        /* <DEDUP_REMOVED lines=9> */
.L_x_9677:
[----:B------:R-:W2:Y:S02]  /*02c0*/  LDG.E R4, desc[UR36][R4.64] ;  /* 0x0000002404047981 */ /* 0x000ea4000c1e1900 */
[----:B--2---:R-:W-:Y:S01]  /*02d0*/  I2FP.F32.S32 R18, R4 ;  /* 0x0000000400127245 */ /* 0x004fe20000201400 */
[----:B------:R-:W-:Y:S06]  /*02e0*/  BRA `(.L_x_9675) ;  /* 0x0000000c00007947 */ /* 0x000fec0003800000 */
.L_x_9676:
[----:B------:R-:W2:Y:S02]  /*02f0*/  LDG.E.U16 R4, desc[UR36][R4.64] ;  /* 0x0000002404047981 */ /* 0x000ea4000c1e1500 */
[----:B--2---:R2:W3:Y:S01]  /*0300*/  I2F.S16 R18, R4 ;  /* 0x0000000400127306 */ /* 0x0044e20000101400 */
[----:B------:R-:W-:Y:S05]  /*0310*/  BRA `(.L_x_9675) ;  /* 0x0000000800f47947 */ /* 0x000fea0003800000 */
.L_x_9671:
        /* <DEDUP_REMOVED lines=8> */
.L_x_9679:
[----:B------:R-:W2:Y:S02]  /*03a0*/  LDG.E.U16 R4, desc[UR36][R4.64] ;  /* 0x0000002404047981 */ /* 0x000ea4000c1e1500 */
[----:B--2---:R-:W-:Y:S01]  /*03b0*/  HADD2.F32 R18, -RZ, R4.H0_H0 ;  /* 0x20000004ff127230 */ /* 0x004fe20000004100 */
[----:B------:R-:W-:Y:S06]  /*03c0*/  BRA `(.L_x_9675) ;  /* 0x0000000800c87947 */ /* 0x000fec0003800000 */
.L_x_9678:
        /* <DEDUP_REMOVED lines=8> */
.L_x_9681:
[----:B------:R-:W2:Y:S02]  /*0450*/  LDG.E.U16 R4, desc[UR36][R4.64] ;  /* 0x0000002404047981 */ /* 0x000ea4000c1e1500 */
[----:B--2---:R-:W-:Y:S01]  /*0460*/  HADD2.F32 R18, -RZ, R4.H0_H0 ;  /* 0x20000004ff127230 */ /* 0x004fe20000004100 */
[----:B------:R-:W-:Y:S06]  /*0470*/  BRA `(.L_x_9675) ;  /* 0x00000008009c7947 */ /* 0x000fec0003800000 */
.L_x_9680:
[----:B------:R-:W2:Y:S01]  /*0480*/  LDG.E.64 R4, desc[UR36][R4.64] ;  /* 0x0000002404047981 */ /* 0x000ea2000c1e1b00 */
[----:B------:R-:W-:Y:S01]  /*0490*/  UMOV UR4, 0xf0000000 ;  /* 0xf000000000047882 */ /* 0x000fe20000000000 */
[----:B------:R-:W-:Y:S01]  /*04a0*/  UMOV UR5, 0x380fffff ;  /* 0x380fffff00057882 */ /* 0x000fe20000000000 */
[----:B--2---:R-:W0:Y:S01]  /*04b0*/  F2F.F32.F64 R18, R4 ;  /* 0x0000000400127310 */ /* 0x004e220000301000 */
[----:B------:R-:W-:-:S14]  /*04c0*/  DSETP.GEU.AND P0, PT, |R4|, UR4, PT ;  /* 0x0000000404007e2a */ /* 0x000fdc000bf0e200 */
[----:B0-----:R-:W-:Y:S01]  /*04d0*/  @!P0 FMUL R18, R18, 1.175494350822287508e-38 ;  /* 0x0080000012128820 */ /* 0x001fe20000400000 */
[----:B------:R-:W-:Y:S06]  /*04e0*/  BRA `(.L_x_9675) ;  /* 0x0000000800807947 */ /* 0x000fec0003800000 */
.L_x_9670:
        /* <DEDUP_REMOVED lines=12> */
.L_x_9684:
[----:B------:R-:W2:Y:S01]  /*05b0*/  LDG.E.64 R4, desc[UR36][R4.64] ;  /* 0x0000002404047981 */ /* 0x000ea2000c1e1b00 */
[----:B------:R-:W-:Y:S01]  /*05c0*/  UMOV UR4, 0xf0000000 ;  /* 0xf000000000047882 */ /* 0x000fe20000000000 */
[----:B------:R-:W-:Y:S01]  /*05d0*/  UMOV UR5, 0x380fffff ;  /* 0x380fffff00057882 */ /* 0x000fe20000000000 */
[----:B--2---:R-:W0:Y:S01]  /*05e0*/  F2F.F32.F64 R18, R4 ;  /* 0x0000000400127310 */ /* 0x004e220000301000 */
[----:B------:R-:W-:-:S14]  /*05f0*/  DSETP.GEU.AND P0, PT, |R4|, UR4, PT ;  /* 0x0000000404007e2a */ /* 0x000fdc000bf0e200 */
[----:B0-----:R-:W-:Y:S01]  /*0600*/  @!P0 FMUL R18, R18, 1.175494350822287508e-38 ;  /* 0x0080000012128820 */ /* 0x001fe20000400000 */
[----:B------:R-:W-:Y:S06]  /*0610*/  BRA `(.L_x_9675) ;  /* 0x0000000800347947 */ /* 0x000fec0003800000 */
.L_x_9683:
        /* <DEDUP_REMOVED lines=26> */
.L_x_9686:
        /* <DEDUP_REMOVED lines=14> */
.L_x_9685:
[----:B------:R-:W2:Y:S02]  /*08a0*/  LDG.E.U16 R4, desc[UR36][R4.64] ;  /* 0x0000002404047981 */ /* 0x000ea4000c1e1500 */
[----:B--2---:R-:W-:Y:S01]  /*08b0*/  IMAD.U32 R18, R4, 0x10000, RZ ;  /* 0x0001000004127824 */ /* 0x004fe200078e00ff */
[----:B------:R-:W-:Y:S06]  /*08c0*/  BRA `(.L_x_9675) ;  /* 0x0000000400887947 */ /* 0x000fec0003800000 */
.L_x_9682:
        /* <DEDUP_REMOVED lines=11> */
.L_x_9689:
        /* <DEDUP_REMOVED lines=20> */
.L_x_9691:
[----:B------:R-:W-:Y:S05]  /*0ac0*/  BSYNC B0 ;  /* 0x0000000000007941 */ /* 0x000fea0003800000 */
.L_x_9690:
[----:B------:R-:W-:Y:S01]  /*0ad0*/  IMAD.SHL.U32 R3, R3, 0x100000, RZ ;  /* 0x0010000003037824 */ /* 0x000fe200078e00ff */
[----:B------:R-:W-:-:S04]  /*0ae0*/  LEA R5, R0, 0x3b800000, 0x17 ;  /* 0x3b80000000057811 */ /* 0x000fc800078eb8ff */
[----:B------:R-:W-:Y:S01]  /*0af0*/  LOP3.LUT R18, R5, R3, R18, 0xfe, !PT ;  /* 0x0000000305127212 */ /* 0x000fe200078efe12 */
[----:B------:R-:W-:Y:S06]  /*0b00*/  BRA `(.L_x_9675) ;  /* 0x0000000000f87947 */ /* 0x000fec0003800000 */
.L_x_9688:
        /* <DEDUP_REMOVED lines=20> */
.L_x_9693:
[----:B------:R-:W-:Y:S05]  /*0c50*/  BSYNC B0 ;  /* 0x0000000000007941 */ /* 0x000fea0003800000 */
.L_x_9692:
[----:B------:R-:W-:Y:S01]  /*0c60*/  IMAD.SHL.U32 R3, R3, 0x200000, RZ ;  /* 0x0020000003037824 */ /* 0x000fe200078e00ff */
[----:B------:R-:W-:-:S04]  /*0c70*/  LEA R5, R0, 0x37800000, 0x17 ;  /* 0x3780000000057811 */ /* 0x000fc800078eb8ff */
[----:B------:R-:W-:Y:S01]  /*0c80*/  LOP3.LUT R18, R5, R3, R18, 0xfe, !PT ;  /* 0x0000000305127212 */ /* 0x000fe200078efe12 */
[----:B------:R-:W-:Y:S06]  /*0c90*/  BRA `(.L_x_9675) ;  /* 0x0000000000947947 */ /* 0x000fec0003800000 */
.L_x_9687:
        /* <DEDUP_REMOVED lines=14> */
.L_x_9674:
        /* <DEDUP_REMOVED lines=16> */
.L_x_9696:
[----:B------:R-:W-:Y:S01]  /*0e80*/  IMAD.MOV.U32 R18, RZ, RZ, RZ ;  /* 0x000000ffff127224 */ /* 0x000fe200078e00ff */
[----:B------:R-:W-:Y:S06]  /*0e90*/  BRA `(.L_x_9675) ;  /* 0x0000000000147947 */ /* 0x000fec0003800000 */
.L_x_9695:
[----:B------:R-:W2:Y:S02]  /*0ea0*/  LDG.E.64 R4, desc[UR36][R4.64] ;  /* 0x0000002404047981 */ /* 0x000ea4000c1e1b00 */
[----:B--2---:R0:W1:Y:S01]  /*0eb0*/  I2F.U64 R18, R4 ;  /* 0x0000000400127312 */ /* 0x0040620000301000 */
[----:B------:R-:W-:Y:S05]  /*0ec0*/  BRA `(.L_x_9675) ;  /* 0x0000000000087947 */ /* 0x000fea0003800000 */
.L_x_9694:
[----:B------:R-:W2:Y:S02]  /*0ed0*/  LDG.E R4, desc[UR36][R4.64] ;  /* 0x0000002404047981 */ /* 0x000ea4000c1e1900 */
[----:B--2---:R-:W-:-:S07]  /*0ee0*/  I2FP.F32.U32 R18, R4 ;  /* 0x0000000400127245 */ /* 0x004fce0000201000 */
.L_x_9675:
[----:B------:R-:W-:Y:S05]  /*0ef0*/  BSYNC B6 ;  /* 0x0000000000067941 */ /* 0x000fea0003800000 */
.L_x_9669:
[----:B------:R-:W2:Y:S02]  /*0f00*/  S2R R23, SR_TID.X ;  /* 0x0000000000177919 */ /* 0x000ea40000002100 */
[----:B--2---:R-:W-:-:S07]  /*0f10*/  VIADD R23, R23, 0x80 ;  /* 0x0000008017177836 */ /* 0x004fce0000000000 */
.L_x_9668:
[----:B------:R-:W-:Y:S05]  /*0f20*/  BSYNC B7 ;  /* 0x0000000000077941 */ /* 0x000fea0003800000 */
.L_x_9667:
[----:B------:R-:W-:Y:S01]  /*0f30*/  ISETP.GE.AND P0, PT, R23, R17, PT ;  /* 0x000000111700720c */ /* 0x000fe20003f06270 */
[----:B------:R-:W-:-:S12]  /*0f40*/  BSSY B7, `(.L_x_9697) ;  /* 0x00000e8000077945 */ /* 0x000fd80003800000 */
[----:B------:R-:W-:Y:S05]  /*0f50*/  @P0 BRA `(.L_x_9698) ;  /* 0x0000000c00980947 */ /* 0x000fea0003800000 */
[----:B0---4-:R-:W0:Y:S01]  /*0f60*/  LDC.64 R4, c[0x0][0x228] ;  /* 0x00008a00ff047b82 */ /* 0x011e220000000a00 */
[----:B------:R-:W-:Y:S01]  /*0f70*/  IMAD R0, R2, 0x200, R23 ;  /* 0x0000020002007824 */ /* 0x000fe200078e0217 */
[----:B------:R-:W-:Y:S01]  /*0f80*/  PRMT R6, R24, 0x9910, RZ ;  /* 0x0000991018067816 */ /* 0x000fe200000000ff */
[----:B------:R-:W-:Y:S01]  /*0f90*/  ULDC UR4, c[0x0][0x238] ;  /* 0x00008e0000047ab9 */ /* 0x000fe20000000800 */
[----:B------:R-:W-:Y:S01]  /*0fa0*/  BSSY B6, `(.L_x_9699) ;  /* 0x00000e0000067945 */ /* 0x000fe20003800000 */
        /* <DEDUP_REMOVED lines=17> */
.L_x_9703:
[----:B------:R-:W2:Y:S02]  /*10c0*/  LDG.E.U8 R4, desc[UR36][R4.64] ;  /* 0x0000002404047981 */ /* 0x000ea4000c1e1100 */
[----:B--2---:R-:W-:Y:S01]  /*10d0*/  I2FP.F32.U32 R19, R4 ;  /* 0x0000000400137245 */ /* 0x004fe20000201000 */
[----:B------:R-:W-:Y:S06]  /*10e0*/  BRA `(.L_x_9705) ;  /* 0x0000000c002c7947 */ /* 0x000fec0003800000 */
.L_x_9702:
        /* <DEDUP_REMOVED lines=9> */
.L_x_9707:
[----:B------:R-:W2:Y:S02]  /*1180*/  LDG.E R4, desc[UR36][R4.64] ;  /* 0x0000002404047981 */ /* 0x000ea4000c1e1900 */
[----:B--2---:R-:W-:Y:S01]  /*1190*/  I2FP.F32.S32 R19, R4 ;  /* 0x0000000400137245 */ /* 0x004fe20000201400 */
[----:B------:R-:W-:Y:S06]  /*11a0*/  BRA `(.L_x_9705) ;  /* 0x0000000800fc7947 */ /* 0x000fec0003800000 */
.L_x_9706:
[----:B------:R-:W2:Y:S02]  /*11b0*/  LDG.E.U16 R4, desc[UR36][R4.64] ;  /* 0x0000002404047981 */ /* 0x000ea4000c1e1500 */
[----:B--2---:R0:W2:Y:S01]  /*11c0*/  I2F.S16 R19, R4 ;  /* 0x0000000400137306 */ /* 0x0040a20000101400 */
[----:B------:R-:W-:Y:S05]  /*11d0*/  BRA `(.L_x_9705) ;  /* 0x0000000800f07947 */ /* 0x000fea0003800000 */
.L_x_9701:
        /* <DEDUP_REMOVED lines=8> */
.L_x_9709:
[----:B------:R-:W2:Y:S02]  /*1260*/  LDG.E.U16 R4, desc[UR36][R4.64] ;  /* 0x0000002404047981 */ /* 0x000ea4000c1e1500 */
[----:B--2---:R-:W-:Y:S01]  /*1270*/  HADD2.F32 R19, -RZ, R4.H0_H0 ;  /* 0x20000004ff137230 */ /* 0x004fe20000004100 */
[----:B------:R-:W-:Y:S06]  /*1280*/  BRA `(.L_x_9705) ;  /* 0x0000000800c47947 */ /* 0x000fec0003800000 */
.L_x_9708:
        /* <DEDUP_REMOVED lines=8> */
.L_x_9711:
[----:B------:R-:W2:Y:S02]  /*1310*/  LDG.E.U16 R4, desc[UR36][R4.64] ;  /* 0x0000002404047981 */ /* 0x000ea4000c1e1500 */
[----:B--2---:R-:W-:Y:S01]  /*1320*/  HADD2.F32 R19, -RZ, R4.H0_H0 ;  /* 0x20000004ff137230 */ /* 0x004fe20000004100 */
[----:B------:R-:W-:Y:S06]  /*1330*/  BRA `(.L_x_9705) ;  /* 0x0000000800987947 */ /* 0x000fec0003800000 */
.L_x_9710:
[----:B------:R-:W2:Y:S01]  /*1340*/  LDG.E.64 R4, desc[UR36][R4.64] ;  /* 0x0000002404047981 */ /* 0x000ea2000c1e1b00 */
[----:B------:R-:W-:Y:S01]  /*1350*/  UMOV UR4, 0xf0000000 ;  /* 0xf000000000047882 */ /* 0x000fe20000000000 */
[----:B------:R-:W-:Y:S01]  /*1360*/  UMOV UR5, 0x380fffff ;  /* 0x380fffff00057882 */ /* 0x000fe20000000000 */
[----:B--2---:R-:W0:Y:S01]  /*1370*/  F2F.F32.F64 R19, R4 ;  /* 0x0000000400137310 */ /* 0x004e220000301000 */
[----:B------:R-:W-:-:S14]  /*1380*/  DSETP.GEU.AND P0, PT, |R4|, UR4, PT ;  /* 0x0000000404007e2a */ /* 0x000fdc000bf0e200 */
[----:B0-----:R-:W-:Y:S01]  /*1390*/  @!P0 FMUL R19, R19, 1.175494350822287508e-38 ;  /* 0x0080000013138820 */ /* 0x001fe20000400000 */
[----:B------:R-:W-:Y:S06]  /*13a0*/  BRA `(.L_x_9705) ;  /* 0x00000008007c7947 */ /* 0x000fec0003800000 */
.L_x_9700:
        /* <DEDUP_REMOVED lines=12> */
.L_x_9714:
[----:B------:R-:W2:Y:S01]  /*1470*/  LDG.E.64 R4, desc[UR36][R4.64] ;  /* 0x0000002404047981 */ /* 0x000ea2000c1e1b00 */
[----:B------:R-:W-:Y:S01]  /*1480*/  UMOV UR4, 0xf0000000 ;  /* 0xf000000000047882 */ /* 0x000fe20000000000 */
[----:B------:R-:W-:Y:S01]  /*1490*/  UMOV UR5, 0x380fffff ;  /* 0x380fffff00057882 */ /* 0x000fe20000000000 */
[----:B--2---:R-:W0:Y:S01]  /*14a0*/  F2F.F32.F64 R19, R4 ;  /* 0x0000000400137310 */ /* 0x004e220000301000 */
[----:B------:R-:W-:-:S14]  /*14b0*/  DSETP.GEU.AND P0, PT, |R4|, UR4, PT ;  /* 0x0000000404007e2a */ /* 0x000fdc000bf0e200 */
[----:B0-----:R-:W-:Y:S01]  /*14c0*/  @!P0 FMUL R19, R19, 1.175494350822287508e-38 ;  /* 0x0080000013138820 */ /* 0x001fe20000400000 */
[----:B------:R-:W-:Y:S06]  /*14d0*/  BRA `(.L_x_9705) ;  /* 0x0000000800307947 */ /* 0x000fec0003800000 */
.L_x_9713:
        /* <DEDUP_REMOVED lines=26> */
.L_x_9716:
        /* <DEDUP_REMOVED lines=13> */
.L_x_9715:
[----:B------:R-:W2:Y:S02]  /*1750*/  LDG.E.U16 R4, desc[UR36][R4.64] ;  /* 0x0000002404047981 */ /* 0x000ea4000c1e1500 */
[----:B--2---:R-:W-:Y:S01]  /*1760*/  IMAD.U32 R19, R4, 0x10000, RZ ;  /* 0x0001000004137824 */ /* 0x004fe200078e00ff */
[----:B------:R-:W-:Y:S06]  /*1770*/  BRA `(.L_x_9705) ;  /* 0x0000000400887947 */ /* 0x000fec0003800000 */
.L_x_9712:
        /* <DEDUP_REMOVED lines=11> */
.L_x_9719:
        /* <DEDUP_REMOVED lines=20> */
.L_x_9721:
[----:B------:R-:W-:Y:S05]  /*1970*/  BSYNC B0 ;  /* 0x0000000000007941 */ /* 0x000fea0003800000 */
.L_x_9720:
[----:B------:R-:W-:Y:S01]  /*1980*/  IMAD.SHL.U32 R3, R3, 0x100000, RZ ;  /* 0x0010000003037824 */ /* 0x000fe200078e00ff */
[----:B------:R-:W-:-:S04]  /*1990*/  LEA R0, R0, 0x3b800000, 0x17 ;  /* 0x3b80000000007811 */ /* 0x000fc800078eb8ff */
[----:B------:R-:W-:Y:S01]  /*19a0*/  LOP3.LUT R19, R0, R3, R19, 0xfe, !PT ;  /* 0x0000000300137212 */ /* 0x000fe200078efe13 */
[----:B------:R-:W-:Y:S06]  /*19b0*/  BRA `(.L_x_9705) ;  /* 0x0000000000f87947 */ /* 0x000fec0003800000 */
.L_x_9718:
        /* <DEDUP_REMOVED lines=20> */
.L_x_9723:
[----:B------:R-:W-:Y:S05]  /*1b00*/  BSYNC B0 ;  /* 0x0000000000007941 */ /* 0x000fea0003800000 */
.L_x_9722:
[----:B------:R-:W-:Y:S01]  /*1b10*/  IMAD.SHL.U32 R3, R3, 0x200000, RZ ;  /* 0x0020000003037824 */ /* 0x000fe200078e00ff */
[----:B------:R-:W-:-:S04]  /*1b20*/  LEA R0, R0, 0x37800000, 0x17 ;  /* 0x3780000000007811 */ /* 0x000fc800078eb8ff */
[----:B------:R-:W-:Y:S01]  /*1b30*/  LOP3.LUT R19, R0, R3, R19, 0xfe, !PT ;  /* 0x0000000300137212 */ /* 0x000fe200078efe13 */
[----:B------:R-:W-:Y:S06]  /*1b40*/  BRA `(.L_x_9705) ;  /* 0x0000000000947947 */ /* 0x000fec0003800000 */
.L_x_9717:
        /* <DEDUP_REMOVED lines=14> */
.L_x_9704:
        /* <DEDUP_REMOVED lines=16> */
.L_x_9726:
[----:B------:R-:W-:Y:S01]  /*1d30*/  IMAD.MOV.U32 R19, RZ, RZ, RZ ;  /* 0x000000ffff137224 */ /* 0x000fe200078e00ff */
[----:B------:R-:W-:Y:S06]  /*1d40*/  BRA `(.L_x_9705) ;  /* 0x0000000000147947 */ /* 0x000fec0003800000 */
.L_x_9725:
[----:B------:R-:W2:Y:S02]  /*1d50*/  LDG.E.64 R4, desc[UR36][R4.64] ;  /* 0x0000002404047981 */ /* 0x000ea4000c1e1b00 */
[----:B--2---:R0:W2:Y:S01]  /*1d60*/  I2F.U64 R19, R4 ;  /* 0x0000000400137312 */ /* 0x0040a20000301000 */
[----:B------:R-:W-:Y:S05]  /*1d70*/  BRA `(.L_x_9705) ;  /* 0x0000000000087947 */ /* 0x000fea0003800000 */
.L_x_9724:
[----:B------:R-:W2:Y:S02]  /*1d80*/  LDG.E R4, desc[UR36][R4.64] ;  /* 0x0000002404047981 */ /* 0x000ea4000c1e1900 */
[----:B--2---:R-:W-:-:S07]  /*1d90*/  I2FP.F32.U32 R19, R4 ;  /* 0x0000000400137245 */ /* 0x004fce0000201000 */
.L_x_9705:
[----:B------:R-:W-:Y:S05]  /*1da0*/  BSYNC B6 ;  /* 0x0000000000067941 */ /* 0x000fea0003800000 */
.L_x_9699:
[----:B------:R-:W-:-:S07]  /*1db0*/  VIADD R23, R23, 0x80 ;  /* 0x0000008017177836 */ /* 0x000fce0000000000 */
.L_x_9698:
[----:B------:R-:W-:Y:S05]  /*1dc0*/  BSYNC B7 ;  /* 0x0000000000077941 */ /* 0x000fea0003800000 */
.L_x_9697:
[----:B------:R-:W-:Y:S01]  /*1dd0*/  ISETP.GE.AND P0, PT, R23, R17, PT ;  /* 0x000000111700720c */ /* 0x000fe20003f06270 */
[----:B------:R-:W-:Y:S01]  /*1de0*/  BSSY B7, `(.L_x_9727) ;  /* 0x00000ea000077945 */ /* 0x000fe20003800000 */
[----:B------:R-:W-:Y:S02]  /*1df0*/  IMAD.MOV.U32 R16, RZ, RZ, RZ ;  /* 0x000000ffff107224 */ /* 0x000fe400078e00ff */
[----:B------:R-:W-:-:S09]  /*1e00*/  IMAD.MOV.U32 R22, RZ, RZ, RZ ;  /* 0x000000ffff167224 */ /* 0x000fd200078e00ff */
[----:B------:R-:W-:Y:S05]  /*1e10*/  @P0 BRA `(.L_x_9728) ;  /* 0x0000000c00980947 */ /* 0x000fea0003800000 */
[----:B0-2-4-:R-:W0:Y:S01]  /*1e20*/  LDC.64 R4, c[0x0][0x228] ;  /* 0x00008a00ff047b82 */ /* 0x015e220000000a00 */
        /* <DEDUP_REMOVED lines=21> */
.L_x_9733:
[----:B------:R-:W2:Y:S02]  /*1f80*/  LDG.E.U8 R4, desc[UR36][R4.64] ;  /* 0x0000002404047981 */ /* 0x000ea4000c1e1100 */
[----:B--2---:R-:W-:Y:S01]  /*1f90*/  I2FP.F32.U32 R22, R4 ;  /* 0x0000000400167245 */ /* 0x004fe20000201000 */
[----:B------:R-:W-:Y:S06]  /*1fa0*/  BRA `(.L_x_9735) ;  /* 0x0000000c002c7947 */ /* 0x000fec0003800000 */
.L_x_9732:
        /* <DEDUP_REMOVED lines=9> */
.L_x_9737:
[----:B------:R-:W2:Y:S02]  /*2040*/  LDG.E R4, desc[UR36][R4.64] ;  /* 0x0000002404047981 */ /* 0x000ea4000c1e1900 */
[----:B--2---:R-:W-:Y:S01]  /*2050*/  I2FP.F32.S32 R22, R4 ;  /* 0x0000000400167245 */ /* 0x004fe20000201400 */
[----:B------:R-:W-:Y:S06]  /*2060*/  BRA `(.L_x_9735) ;  /* 0x0000000800fc7947 */ /* 0x000fec0003800000 */
.L_x_9736:
[----:B------:R-:W2:Y:S02]  /*2070*/  LDG.E.U16 R4, desc[UR36][R4.64] ;  /* 0x0000002404047981 */ /* 0x000ea4000c1e1500 */
[----:B--2---:R4:W0:Y:S01]  /*2080*/  I2F.S16 R22, R4 ;  /* 0x0000000400167306 */ /* 0x0048220000101400 */
[----:B------:R-:W-:Y:S05]  /*2090*/  BRA `(.L_x_9735) ;  /* 0x0000000800f07947 */ /* 0x000fea0003800000 */
.L_x_9731:
        /* <DEDUP_REMOVED lines=8> */
.L_x_9739:
[----:B------:R-:W2:Y:S02]  /*2120*/  LDG.E.U16 R4, desc[UR36][R4.64] ;  /* 0x0000002404047981 */ /* 0x000ea4000c1e1500 */
[----:B--2---:R-:W-:Y:S01]  /*2130*/  HADD2.F32 R22, -RZ, R4.H0_H0 ;  /* 0x20000004ff167230 */ /* 0x004fe20000004100 */
[----:B------:R-:W-:Y:S06]  /*2140*/  BRA `(.L_x_9735) ;  /* 0x0000000800c47947 */ /* 0x000fec0003800000 */
.L_x_9738:
        /* <DEDUP_REMOVED lines=8> */
.L_x_9741:
[----:B------:R-:W2:Y:S02]  /*21d0*/  LDG.E.U16 R4, desc[UR36][R4.64] ;  /* 0x0000002404047981 */ /* 0x000ea4000c1e1500 */
[----:B--2---:R-:W-:Y:S01]  /*21e0*/  HADD2.F32 R22, -RZ, R4.H0_H0 ;  /* 0x20000004ff167230 */ /* 0x004fe20000004100 */
[----:B------:R-:W-:Y:S06]  /*21f0*/  BRA `(.L_x_9735) ;  /* 0x0000000800987947 */ /* 0x000fec0003800000 */
.L_x_9740:
[----:B------:R-:W2:Y:S01]  /*2200*/  LDG.E.64 R4, desc[UR36][R4.64] ;  /* 0x0000002404047981 */ /* 0x000ea2000c1e1b00 */
[----:B------:R-:W-:Y:S01]  /*2210*/  UMOV UR4, 0xf0000000 ;  /* 0xf000000000047882 */ /* 0x000fe20000000000 */
[----:B------:R-:W-:Y:S01]  /*2220*/  UMOV UR5, 0x380fffff ;  /* 0x380fffff00057882 */ /* 0x000fe20000000000 */
[----:B--2---:R-:W0:Y:S01]  /*2230*/  F2F.F32.F64 R22, R4 ;  /* 0x0000000400167310 */ /* 0x004e220000301000 */
[----:B------:R-:W-:-:S14]  /*2240*/  DSETP.GEU.AND P0, PT, |R4|, UR4, PT ;  /* 0x0000000404007e2a */ /* 0x000fdc000bf0e200 */
[----:B0-----:R-:W-:Y:S01]  /*2250*/  @!P0 FMUL R22, R22, 1.175494350822287508e-38 ;  /* 0x0080000016168820 */ /* 0x001fe20000400000 */
[----:B------:R-:W-:Y:S06]  /*2260*/  BRA `(.L_x_9735) ;  /* 0x00000008007c7947 */ /* 0x000fec0003800000 */
.L_x_9730:
        /* <DEDUP_REMOVED lines=12> */
.L_x_9744:
[----:B------:R-:W2:Y:S01]  /*2330*/  LDG.E.64 R4, desc[UR36][R4.64] ;  /* 0x0000002404047981 */ /* 0x000ea2000c1e1b00 */
[----:B------:R-:W-:Y:S01]  /*2340*/  UMOV UR4, 0xf0000000 ;  /* 0xf000000000047882 */ /* 0x000fe20000000000 */
[----:B------:R-:W-:Y:S01]  /*2350*/  UMOV UR5, 0x380fffff ;  /* 0x380fffff00057882 */ /* 0x000fe20000000000 */
[----:B--2---:R-:W0:Y:S01]  /*2360*/  F2F.F32.F64 R22, R4 ;  /* 0x0000000400167310 */ /* 0x004e220000301000 */
[----:B------:R-:W-:-:S14]  /*2370*/  DSETP.GEU.AND P0, PT, |R4|, UR4, PT ;  /* 0x0000000404007e2a */ /* 0x000fdc000bf0e200 */
[----:B0-----:R-:W-:Y:S01]  /*2380*/  @!P0 FMUL R22, R22, 1.175494350822287508e-38 ;  /* 0x0080000016168820 */ /* 0x001fe20000400000 */
[----:B------:R-:W-:Y:S06]  /*2390*/  BRA `(.L_x_9735) ;  /* 0x0000000800307947 */ /* 0x000fec0003800000 */
.L_x_9743:
        /* <DEDUP_REMOVED lines=26> */
.L_x_9746:
        /* <DEDUP_REMOVED lines=13> */
.L_x_9745:
[----:B------:R-:W2:Y:S02]  /*2610*/  LDG.E.U16 R4, desc[UR36][R4.64] ;  /* 0x0000002404047981 */ /* 0x000ea4000c1e1500 */
[----:B--2---:R-:W-:Y:S01]  /*2620*/  IMAD.U32 R22, R4, 0x10000, RZ ;  /* 0x0001000004167824 */ /* 0x004fe200078e00ff */
[----:B------:R-:W-:Y:S06]  /*2630*/  BRA `(.L_x_9735) ;  /* 0x0000000400887947 */ /* 0x000fec0003800000 */
.L_x_9742:
        /* <DEDUP_REMOVED lines=11> */
.L_x_9749:
        /* <DEDUP_REMOVED lines=20> */
.L_x_9751:
[----:B------:R-:W-:Y:S05]  /*2830*/  BSYNC B0 ;  /* 0x0000000000007941 */ /* 0x000fea0003800000 */
.L_x_9750:
[----:B------:R-:W-:Y:S01]  /*2840*/  IMAD.SHL.U32 R3, R3, 0x100000, RZ ;  /* 0x0010000003037824 */ /* 0x000fe200078e00ff */
[----:B------:R-:W-:-:S04]  /*2850*/  LEA R5, R0, 0x3b800000, 0x17 ;  /* 0x3b80000000057811 */ /* 0x000fc800078eb8ff */
[----:B------:R-:W-:Y:S01]  /*2860*/  LOP3.LUT R22, R5, R3, R22, 0xfe, !PT ;  /* 0x0000000305167212 */ /* 0x000fe200078efe16 */
[----:B------:R-:W-:Y:S06]  /*2870*/  BRA `(.L_x_9735) ;  /* 0x0000000000f87947 */ /* 0x000fec0003800000 */
.L_x_9748:
        /* <DEDUP_REMOVED lines=20> */
.L_x_9753:
[----:B------:R-:W-:Y:S05]  /*29c0*/  BSYNC B0 ;  /* 0x0000000000007941 */ /* 0x000fea0003800000 */
.L_x_9752:
[----:B------:R-:W-:Y:S01]  /*29d0*/  IMAD.SHL.U32 R3, R3, 0x200000, RZ ;  /* 0x0020000003037824 */ /* 0x000fe200078e00ff */
[----:B------:R-:W-:-:S04]  /*29e0*/  LEA R5, R0, 0x37800000, 0x17 ;  /* 0x3780000000057811 */ /* 0x000fc800078eb8ff */
[----:B------:R-:W-:Y:S01]  /*29f0*/  LOP3.LUT R22, R5, R3, R22, 0xfe, !PT ;  /* 0x0000000305167212 */ /* 0x000fe200078efe16 */
[----:B------:R-:W-:Y:S06]  /*2a00*/  BRA `(.L_x_9735) ;  /* 0x0000000000947947 */ /* 0x000fec0003800000 */
.L_x_9747:
        /* <DEDUP_REMOVED lines=14> */
.L_x_9734:
        /* <DEDUP_REMOVED lines=16> */
.L_x_9756:
[----:B------:R-:W-:Y:S01]  /*2bf0*/  IMAD.MOV.U32 R22, RZ, RZ, RZ ;  /* 0x000000ffff167224 */ /* 0x000fe200078e00ff */
[----:B------:R-:W-:Y:S06]  /*2c00*/  BRA `(.L_x_9735) ;  /* 0x0000000000147947 */ /* 0x000fec0003800000 */
.L_x_9755:
[----:B------:R-:W2:Y:S02]  /*2c10*/  LDG.E.64 R4, desc[UR36][R4.64] ;  /* 0x0000002404047981 */ /* 0x000ea4000c1e1b00 */
[----:B--2---:R0:W2:Y:S01]  /*2c20*/  I2F.U64 R22, R4 ;  /* 0x0000000400167312 */ /* 0x0040a20000301000 */
[----:B------:R-:W-:Y:S05]  /*2c30*/  BRA `(.L_x_9735) ;  /* 0x0000000000087947 */ /* 0x000fea0003800000 */
.L_x_9754:
[----:B------:R-:W2:Y:S02]  /*2c40*/  LDG.E R4, desc[UR36][R4.64] ;  /* 0x0000002404047981 */ /* 0x000ea4000c1e1900 */
[----:B--2---:R-:W-:-:S07]  /*2c50*/  I2FP.F32.U32 R22, R4 ;  /* 0x0000000400167245 */ /* 0x004fce0000201000 */
.L_x_9735:
[----:B------:R-:W-:Y:S05]  /*2c60*/  BSYNC B6 ;  /* 0x0000000000067941 */ /* 0x000fea0003800000 */
.L_x_9729:
[----:B------:R-:W-:-:S07]  /*2c70*/  VIADD R23, R23, 0x80 ;  /* 0x0000008017177836 */ /* 0x000fce0000000000 */
.L_x_9728:
[----:B------:R-:W-:Y:S05]  /*2c80*/  BSYNC B7 ;  /* 0x0000000000077941 */ /* 0x000fea0003800000 */
.L_x_9727:
[----:B------:R-:W-:Y:S01]  /*2c90*/  ISETP.GE.AND P0, PT, R23, R17, PT ;  /* 0x000000111700720c */ /* 0x000fe20003f06270 */
[----:B------:R-:W-:-:S12]  /*2ca0*/  BSSY B6, `(.L_x_9757) ;  /* 0x00000e1000067945 */ /* 0x000fd80003800000 */
[----:B------:R-:W-:Y:S05]  /*2cb0*/  @P0 BRA `(.L_x_9758) ;  /* 0x0000000c007c0947 */ /* 0x000fea0003800000 */
[----:B0-2-4-:R-:W0:Y:S01]  /*2cc0*/  LDC.64 R4, c[0x0][0x228] ;  /* 0x00008a00ff047b82 */ /* 0x015e220000000a00 */
        /* <DEDUP_REMOVED lines=19> */
.L_x_9762:
[----:B------:R-:W2:Y:S02]  /*2e00*/  LDG.E.U8 R4, desc[UR36][R4.64] ;  /* 0x0000002404047981 */ /* 0x000ea4000c1e1100 */
[----:B--2---:R-:W-:Y:S01]  /*2e10*/  I2FP.F32.U32 R16, R4 ;  /* 0x0000000400107245 */ /* 0x004fe20000201000 */
[----:B------:R-:W-:Y:S06]  /*2e20*/  BRA `(.L_x_9758) ;  /* 0x0000000c00207947 */ /* 0x000fec0003800000 */
.L_x_9761:
        /* <DEDUP_REMOVED lines=9> */
.L_x_9765:
[----:B------:R-:W2:Y:S02]  /*2ec0*/  LDG.E R4, desc[UR36][R4.64] ;  /* 0x0000002404047981 */ /* 0x000ea4000c1e1900 */
[----:B--2---:R-:W-:Y:S01]  /*2ed0*/  I2FP.F32.S32 R16, R4 ;  /* 0x0000000400107245 */ /* 0x004fe20000201400 */
[----:B------:R-:W-:Y:S06]  /*2ee0*/  BRA `(.L_x_9758) ;  /* 0x0000000800f07947 */ /* 0x000fec0003800000 */
.L_x_9764:
[----:B------:R-:W2:Y:S02]  /*2ef0*/  LDG.E.U16 R4, desc[UR36][R4.64] ;  /* 0x0000002404047981 */ /* 0x000ea4000c1e1500 */
[----:B--2---:R0:W2:Y:S01]  /*2f00*/  I2F.S16 R16, R4 ;  /* 0x0000000400107306 */ /* 0x0040a20000101400 */
[----:B------:R-:W-:Y:S05]  /*2f10*/  BRA `(.L_x_9758) ;  /* 0x0000000800e47947 */ /* 0x000fea0003800000 */
.L_x_9760:
        /* <DEDUP_REMOVED lines=8> */
.L_x_9767:
[----:B------:R-:W2:Y:S02]  /*2fa0*/  LDG.E.U16 R4, desc[UR36][R4.64] ;  /* 0x0000002404047981 */ /* 0x000ea4000c1e1500 */
[----:B--2---:R-:W-:Y:S01]  /*2fb0*/  HADD2.F32 R16, -RZ, R4.H0_H0 ;  /* 0x20000004ff107230 */ /* 0x004fe20000004100 */
[----:B------:R-:W-:Y:S06]  /*2fc0*/  BRA `(.L_x_9758) ;  /* 0x0000000800b87947 */ /* 0x000fec0003800000 */
.L_x_9766:
        /* <DEDUP_REMOVED lines=8> */
.L_x_9769:
[----:B------:R-:W2:Y:S02]  /*3050*/  LDG.E.U16 R4, desc[UR36][R4.64] ;  /* 0x0000002404047981 */ /* 0x000ea4000c1e1500 */
[----:B--2---:R-:W-:Y:S01]  /*3060*/  HADD2.F32 R16, -RZ, R4.H0_H0 ;  /* 0x20000004ff107230 */ /* 0x004fe20000004100 */
[----:B------:R-:W-:Y:S06]  /*3070*/  BRA `(.L_x_9758) ;  /* 0x00000008008c7947 */ /* 0x000fec0003800000 */
.L_x_9768:
[----:B------:R-:W2:Y:S01]  /*3080*/  LDG.E.64 R4, desc[UR36][R4.64] ;  /* 0x0000002404047981 */ /* 0x000ea2000c1e1b00 */
[----:B------:R-:W-:Y:S01]  /*3090*/  UMOV UR4, 0xf0000000 ;  /* 0xf000000000047882 */ /* 0x000fe20000000000 */
[----:B------:R-:W-:Y:S01]  /*30a0*/  UMOV UR5, 0x380fffff ;  /* 0x380fffff00057882 */ /* 0x000fe20000000000 */
[----:B--2---:R-:W0:Y:S01]  /*30b0*/  F2F.F32.F64 R16, R4 ;  /* 0x0000000400107310 */ /* 0x004e220000301000 */
[----:B------:R-:W-:-:S14]  /*30c0*/  DSETP.GEU.AND P0, PT, |R4|, UR4, PT ;  /* 0x0000000404007e2a */ /* 0x000fdc000bf0e200 */
[----:B0-----:R-:W-:Y:S01]  /*30d0*/  @!P0 FMUL R16, R16, 1.175494350822287508e-38 ;  /* 0x0080000010108820 */ /* 0x001fe20000400000 */
[----:B------:R-:W-:Y:S06]  /*30e0*/  BRA `(.L_x_9758) ;  /* 0x0000000800707947 */ /* 0x000fec0003800000 */
.L_x_9759:
        /* <DEDUP_REMOVED lines=12> */
.L_x_9772:
[----:B------:R-:W2:Y:S01]  /*31b0*/  LDG.E.64 R4, desc[UR36][R4.64] ;  /* 0x0000002404047981 */ /* 0x000ea2000c1e1b00 */
[----:B------:R-:W-:Y:S01]  /*31c0*/  UMOV UR4, 0xf0000000 ;  /* 0xf000000000047882 */ /* 0x000fe20000000000 */
[----:B------:R-:W-:Y:S01]  /*31d0*/  UMOV UR5, 0x380fffff ;  /* 0x380fffff00057882 */ /* 0x000fe20000000000 */
[----:B--2---:R-:W0:Y:S01]  /*31e0*/  F2F.F32.F64 R16, R4 ;  /* 0x0000000400107310 */ /* 0x004e220000301000 */
[----:B------:R-:W-:-:S14]  /*31f0*/  DSETP.GEU.AND P0, PT, |R4|, UR4, PT ;  /* 0x0000000404007e2a */ /* 0x000fdc000bf0e200 */
[----:B0-----:R-:W-:Y:S01]  /*3200*/  @!P0 FMUL R16, R16, 1.175494350822287508e-38 ;  /* 0x0080000010108820 */ /* 0x001fe20000400000 */
[----:B------:R-:W-:Y:S06]  /*3210*/  BRA `(.L_x_9758) ;  /* 0x0000000800247947 */ /* 0x000fec0003800000 */
.L_x_9771:
        /* <DEDUP_REMOVED lines=26> */
.L_x_9774:
        /* <DEDUP_REMOVED lines=13> */
.L_x_9773:
[----:B------:R-:W2:Y:S02]  /*3490*/  LDG.E.U16 R4, desc[UR36][R4.64] ;  /* 0x0000002404047981 */ /* 0x000ea4000c1e1500 */
[----:B--2---:R-:W-:Y:S01]  /*34a0*/  IMAD.U32 R16, R4, 0x10000, RZ ;  /* 0x0001000004107824 */ /* 0x004fe200078e00ff */
[----:B------:R-:W-:Y:S06]  /*34b0*/  BRA `(.L_x_9758) ;  /* 0x00000004007c7947 */ /* 0x000fec0003800000 */
.L_x_9770:
        /* <DEDUP_REMOVED lines=11> */
.L_x_9777:
        /* <DEDUP_REMOVED lines=19> */
.L_x_9779:
[----:B------:R-:W-:Y:S05]  /*36a0*/  BSYNC B0 ;  /* 0x0000000000007941 */ /* 0x000fea0003800000 */
.L_x_9778:
[----:B------:R-:W-:Y:S01]  /*36b0*/  IMAD.SHL.U32 R3, R3, 0x100000, RZ ;  /* 0x0010000003037824 */ /* 0x000fe200078e00ff */
[----:B------:R-:W-:-:S04]  /*36c0*/  LEA R5, R0, 0x3b800000, 0x17 ;  /* 0x3b80000000057811 */ /* 0x000fc800078eb8ff */
[----:B------:R-:W-:Y:S01]  /*36d0*/  LOP3.LUT R16, R5, R3, R16, 0xfe, !PT ;  /* 0x0000000305107212 */ /* 0x000fe200078efe10 */
[----:B------:R-:W-:Y:S06]  /*36e0*/  BRA `(.L_x_9758) ;  /* 0x0000000000f07947 */ /* 0x000fec0003800000 */
.L_x_9776:
        /* <DEDUP_REMOVED lines=19> */
.L_x_9781:
[----:B------:R-:W-:Y:S05]  /*3820*/  BSYNC B0 ;  /* 0x0000000000007941 */ /* 0x000fea0003800000 */
.L_x_9780:
[----:B------:R-:W-:Y:S01]  /*3830*/  IMAD.SHL.U32 R3, R3, 0x200000, RZ ;  /* 0x0020000003037824 */ /* 0x000fe200078e00ff */
[----:B------:R-:W-:-:S04]  /*3840*/  LEA R5, R0, 0x37800000, 0x17 ;  /* 0x3780000000057811 */ /* 0x000fc800078eb8ff */
[----:B------:R-:W-:Y:S01]  /*3850*/  LOP3.LUT R16, R5, R3, R16, 0xfe, !PT ;  /* 0x0000000305107212 */ /* 0x000fe200078efe10 */
[----:B------:R-:W-:Y:S06]  /*3860*/  BRA `(.L_x_9758) ;  /* 0x0000000000907947 */ /* 0x000fec0003800000 */
.L_x_9775:
        /* <DEDUP_REMOVED lines=14> */
.L_x_9763:
        /* <DEDUP_REMOVED lines=16> */
.L_x_9784:
[----:B------:R-:W-:Y:S05]  /*3a50*/  BRA `(.L_x_9758) ;  /* 0x0000000000147947 */ /* 0x000fea0003800000 */
.L_x_9783:
[----:B------:R-:W2:Y:S02]  /*3a60*/  LDG.E.64 R4, desc[UR36][R4.64] ;  /* 0x0000002404047981 */ /* 0x000ea4000c1e1b00 */
[----:B--2---:R0:W2:Y:S01]  /*3a70*/  I2F.U64 R16, R4 ;  /* 0x0000000400107312 */ /* 0x0040a20000301000 */
[----:B------:R-:W-:Y:S05]  /*3a80*/  BRA `(.L_x_9758) ;  /* 0x0000000000087947 */ /* 0x000fea0003800000 */
.L_x_9782:
[----:B------:R-:W2:Y:S02]  /*3a90*/  LDG.E R4, desc[UR36][R4.64] ;  /* 0x0000002404047981 */ /* 0x000ea4000c1e1900 */
[----:B--2---:R-:W-:-:S07]  /*3aa0*/  I2FP.F32.U32 R16, R4 ;  /* 0x0000000400107245 */ /* 0x004fce0000201000 */
.L_x_9758:
[----:B------:R-:W-:Y:S05]  /*3ab0*/  BSYNC B6 ;  /* 0x0000000000067941 */ /* 0x000fea0003800000 */
.L_x_9757:
[----:B------:R-:W0:Y:S01]  /*3ac0*/  S2R R25, SR_TID.X ;  /* 0x0000000000197919 */ /* 0x000e220000002100 */
[----:B------:R-:W-:Y:S01]  /*3ad0*/  BSSY B1, `(.L_x_9785) ;  /* 0x0000048000017945 */ /* 0x000fe20003800000 */
[----:B0-----:R-:W-:-:S13]  /*3ae0*/  ISETP.GE.AND P1, PT, R25, R17, PT ;  /* 0x000000111900720c */ /* 0x001fda0003f26270 */
[----:B------:R-:W-:Y:S05]  /*3af0*/  @P1 BRA `(.L_x_9786) ;  /* 0x0000000400141947 */ /* 0x000fea0003800000 */
[----:B------:R-:W0:Y:S01]  /*3b00*/  LDC R7, c[0x0][0x218] ;  /* 0x00008600ff077b82 */ /* 0x000e220000000800 */
[----:B------:R-:W-:Y:S01]  /*3b10*/  BSSY B0, `(.L_x_9787) ;  /* 0x0000040000007945 */ /* 0x000fe20003800000 */
[C---:B-1-3-5:R-:W-:Y:S01]  /*3b20*/  FADD.FTZ R3, |R18|.reuse, -RZ ;  /* 0x800000ff12037221 */ /* 0x06afe20000010200 */
[----:B0-----:R-:W-:-:S13]  /*3b30*/  FSETP.GEU.FTZ.AND P0, PT, |R18|, |R7|, PT ;  /* 0x400000071200720b */ /* 0x001fda0003f1e200 */
[----:B------:R-:W-:Y:S05]  /*3b40*/  @!P0 BRA `(.L_x_9788) ;  /* 0x0000000000f08947 */ /* 0x000fea0003800000 */
[----:B------:R-:W-:-:S05]  /*3b50*/  FMUL.FTZ R0, |R7|, 8388608 ;  /* 0x4b00000007007820 */ /* 0x000fca0000410200 */
[----:B------:R-:W-:-:S13]  /*3b60*/  FSETP.GTU.FTZ.AND P0, PT, R3, R0, PT ;  /* 0x000000000300720b */ /* 0x000fda0003f1c000 */
[----:B------:R-:W-:Y:S05]  /*3b70*/  @P0 BRA `(.L_x_9789) ;  /* 0x0000000000680947 */ /* 0x000fea0003800000 */
[----:B------:R-:W-:Y:S01]  /*3b80*/  FADD.FTZ R0, |R7|, -RZ ;  /* 0x800000ff07007221 */ /* 0x000fe20000010200 */
[----:B------:R-:W-:Y:S03]  /*3b90*/  BSSY B2, `(.L_x_9790) ;  /* 0x0000016000027945 */ /* 0x000fe60003800000 */
[----:B--2-4-:R-:W0:Y:S01]  /*3ba0*/  MUFU.RCP R4, R0 ;  /* 0x0000000000047308 */ /* 0x014e220000001000 */
        /* <DEDUP_REMOVED lines=17> */
.L_x_9792:
[----:B------:R-:W-:Y:S01]  /*3cc0*/  FSETP.GEU.FTZ.AND P0, PT, R6, -R0, PT ;  /* 0x800000000600720b */ /* 0x000fe20003f1e000 */
[----:B------:R-:W-:-:S12]  /*3cd0*/  FADD.FTZ R4, R4, -1 ;  /* 0xbf80000004047421 */ /* 0x000fd80000010000 */
[----:B------:R-:W-:-:S07]  /*3ce0*/  @!P0 FADD.FTZ R4, R4, -1 ;  /* 0xbf80000004048421 */ /* 0x000fce0000010000 */
.L_x_9791:
[----:B------:R-:W-:Y:S05]  /*3cf0*/  BSYNC B2 ;  /* 0x0000000000027941 */ /* 0x000fea0003800000 */
.L_x_9790:
[----:B------:R-:W-:Y:S01]  /*3d00*/  FFMA.FTZ R3, -R0, R4, R3 ;  /* 0x0000000400037223 */ /* 0x000fe20000010103 */
[----:B------:R-:W-:Y:S06]  /*3d10*/  BRA `(.L_x_9788) ;  /* 0x00000000007c7947 */ /* 0x000fec0003800000 */
.L_x_9789:
[----:B--2-4-:R-:W-:Y:S01]  /*3d20*/  VIADD R4, R0, 0xf4800000 ;  /* 0xf480000000047836 */ /* 0x014fe20000000000 */
        /* <DEDUP_REMOVED lines=14> */
.L_x_9795:
        /* <DEDUP_REMOVED lines=13> */
.L_x_9794:
[----:B------:R-:W-:Y:S05]  /*3ee0*/  BSYNC B2 ;  /* 0x0000000000027941 */ /* 0x000fea0003800000 */
.L_x_9793:
[----:B------:R-:W-:-:S04]  /*3ef0*/  FMUL.FTZ R4, R4, 1.1920928955078125e-07 ;  /* 0x3400000004047820 */ /* 0x000fc80000410000 */
[----:B0-----:R-:W-:-:S07]  /*3f00*/  FMUL.FTZ R3, R9, R4 ;  /* 0x0000000409037220 */ /* 0x001fce0000410000 */
.L_x_9788:
[----:B------:R-:W-:Y:S05]  /*3f10*/  BSYNC B0 ;  /* 0x0000000000007941 */ /* 0x000fea0003800000 */
.L_x_9787:
[C---:B------:R-:W-:Y:S02]  /*3f20*/  FSETP.GTU.FTZ.AND P0, PT, |R3|.reuse, +INF , PT ;  /* 0x7f8000000300780b */ /* 0x040fe40003f1c200 */
[----:B--2-4-:R-:W-:-:S04]  /*3f30*/  LOP3.LUT R4, R3, 0x80000000, R18, 0xb8, !PT ;  /* 0x8000000003047812 */ /* 0x014fc800078eb812 */
[----:B------:R-:W-:-:S07]  /*3f40*/  FSEL R4, R3, R4, P0 ;  /* 0x0000000403047208 */ /* 0x000fce0000000000 */
.L_x_9786:
[----:B------:R-:W-:Y:S05]  /*3f50*/  BSYNC B1 ;  /* 0x0000000000017941 */ /* 0x000fea0003800000 */
.L_x_9785:
[----:B------:R-:W-:Y:S01]  /*3f60*/  VIADD R0, R25, 0x80 ;  /* 0x0000008019007836 */ /* 0x000fe20000000000 */
[----:B------:R-:W-:Y:S04]  /*3f70*/  BSSY B1, `(.L_x_9796) ;  /* 0x0000048000017945 */ /* 0x000fe80003800000 */
[----:B------:R-:W-:-:S13]  /*3f80*/  ISETP.GE.AND P0, PT, R0, R17, PT ;  /* 0x000000110000720c */ /* 0x000fda0003f06270 */
[----:B------:R-:W-:Y:S05]  /*3f90*/  @P0 BRA `(.L_x_9797) ;  /* 0x0000000400140947 */ /* 0x000fea0003800000 */
[----:B------:R-:W0:Y:S01]  /*3fa0*/  LDC R6, c[0x0][0x218] ;  /* 0x00008600ff067b82 */ /* 0x000e220000000800 */
[----:B------:R-:W-:Y:S01]  /*3fb0*/  BSSY B0, `(.L_x_9798) ;  /* 0x0000040000007945 */ /* 0x000fe20003800000 */
[C---:B-123-5:R-:W-:Y:S01]  /*3fc0*/  FADD.FTZ R18, |R19|.reuse, -RZ ;  /* 0x800000ff13127221 */ /* 0x06efe20000010200 */
        /* <DEDUP_REMOVED lines=25> */
.L_x_9803:
[----:B------:R-:W-:Y:S01]  /*4160*/  FSETP.GEU.FTZ.AND P0, PT, R5, -R7, PT ;  /* 0x800000070500720b */ /* 0x000fe20003f1e000 */
[----:B------:R-:W-:-:S12]  /*4170*/  FADD.FTZ R3, R3, -1 ;  /* 0xbf80000003037421 */ /* 0x000fd80000010000 */
[----:B------:R-:W-:-:S07]  /*4180*/  @!P0 FADD.FTZ R3, R3, -1 ;  /* 0xbf80000003038421 */ /* 0x000fce0000010000 */
.L_x_9802:
[----:B------:R-:W-:Y:S05]  /*4190*/  BSYNC B2 ;  /* 0x0000000000027941 */ /* 0x000fea0003800000 */
.L_x_9801:
[----:B------:R-:W-:Y:S01]  /*41a0*/  FFMA.FTZ R18, -R7, R3, R18 ;  /* 0x0000000307127223 */ /* 0x000fe20000010112 */
[----:B------:R-:W-:Y:S06]  /*41b0*/  BRA `(.L_x_9799) ;  /* 0x00000000007c7947 */ /* 0x000fec0003800000 */
.L_x_9800:
        /* <DEDUP_REMOVED lines=15> */
.L_x_9806:
        /* <DEDUP_REMOVED lines=13> */
.L_x_9805:
[----:B------:R-:W-:Y:S05]  /*4380*/  BSYNC B2 ;  /* 0x0000000000027941 */ /* 0x000fea0003800000 */
.L_x_9804:
[----:B------:R-:W-:-:S04]  /*4390*/  FMUL.FTZ R3, R3, 1.1920928955078125e-07 ;  /* 0x3400000003037820 */ /* 0x000fc80000410000 */
[----:B------:R-:W-:-:S07]  /*43a0*/  FMUL.FTZ R18, R18, R3 ;  /* 0x0000000312127220 */ /* 0x000fce0000410000 */
.L_x_9799:
[----:B------:R-:W-:Y:S05]  /*43b0*/  BSYNC B0 ;  /* 0x0000000000007941 */ /* 0x000fea0003800000 */
.L_x_9798:
[C---:B------:R-:W-:Y:S02]  /*43c0*/  FSETP.GTU.FTZ.AND P0, PT, |R18|.reuse, +INF , PT ;  /* 0x7f8000001200780b */ /* 0x040fe40003f1c200 */
[----:B------:R-:W-:-:S04]  /*43d0*/  LOP3.LUT R19, R18, 0x80000000, R19, 0xb8, !PT ;  /* 0x8000000012137812 */ /* 0x000fc800078eb813 */
[----:B------:R-:W-:-:S07]  /*43e0*/  FSEL R18, R18, R19, P0 ;  /* 0x0000001312127208 */ /* 0x000fce0000000000 */
.L_x_9797:
[----:B------:R-:W-:Y:S05]  /*43f0*/  BSYNC B1 ;  /* 0x0000000000017941 */ /* 0x000fea0003800000 */
.L_x_9796:
[----:B------:R-:W-:Y:S01]  /*4400*/  VIADD R0, R25, 0x100 ;  /* 0x0000010019007836 */ /* 0x000fe20000000000 */
[----:B------:R-:W-:Y:S04]  /*4410*/  BSSY B1, `(.L_x_9807) ;  /* 0x0000048000017945 */ /* 0x000fe80003800000 */
[----:B------:R-:W-:-:S13]  /*4420*/  ISETP.GE.AND P0, PT, R0, R17, PT ;  /* 0x000000110000720c */ /* 0x000fda0003f06270 */
[----:B------:R-:W-:Y:S05]  /*4430*/  @P0 BRA `(.L_x_9808) ;  /* 0x0000000400140947 */ /* 0x000fea0003800000 */
[----:B------:R-:W0:Y:S01]  /*4440*/  LDC R6, c[0x0][0x218] ;  /* 0x00008600ff067b82 */ /* 0x000e220000000800 */
[----:B------:R-:W-:Y:S01]  /*4450*/  BSSY B0, `(.L_x_9809) ;  /* 0x0000040000007945 */ /* 0x000fe20003800000 */
[C---:B--2--5:R-:W-:Y:S01]  /*4460*/  FADD.FTZ R3, |R22|.reuse, -RZ ;  /* 0x800000ff16037221 */ /* 0x064fe20000010200 */
        /* <DEDUP_REMOVED lines=25> */
.L_x_9814:
[----:B------:R-:W-:Y:S01]  /*4600*/  FSETP.GEU.FTZ.AND P0, PT, R5, -R8, PT ;  /* 0x800000080500720b */ /* 0x000fe20003f1e000 */
[----:B------:R-:W-:-:S12]  /*4610*/  FADD.FTZ R0, R0, -1 ;  /* 0xbf80000000007421 */ /* 0x000fd80000010000 */
[----:B------:R-:W-:-:S07]  /*4620*/  @!P0 FADD.FTZ R0, R0, -1 ;  /* 0xbf80000000008421 */ /* 0x000fce0000010000 */
.L_x_9813:
[----:B------:R-:W-:Y:S05]  /*4630*/  BSYNC B2 ;  /* 0x0000000000027941 */ /* 0x000fea0003800000 */
.L_x_9812:
[----:B------:R-:W-:Y:S01]  /*4640*/  FFMA.FTZ R3, -R8, R0, R3 ;  /* 0x0000000008037223 */ /* 0x000fe20000010103 */
[----:B------:R-:W-:Y:S06]  /*4650*/  BRA `(.L_x_9810) ;  /* 0x00000000007c7947 */ /* 0x000fec0003800000 */
.L_x_9811:
[----:B------:R-:W-:Y:S01]  /*4660*/  VIADD R0, R8, 0xf4800000 ;  /* 0xf480000008007836 */ /* 0x000fe20000000000 */
        /* <DEDUP_REMOVED lines=13> */
[----:B------:R0:W2:Y:S03]  /*4740*/  MUFU.RCP R0, R10 ;  /* 0x0000000a00007308 */ /* 0x0000a60000001000 */
.L_x_9817:
        /* <DEDUP_REMOVED lines=13> */
.L_x_9816:
[----:B------:R-:W-:Y:S05]  /*4820*/  BSYNC B2 ;  /* 0x0000000000027941 */ /* 0x000fea0003800000 */
.L_x_9815:
[----:B------:R-:W-:-:S04]  /*4830*/  FMUL.FTZ R0, R3, 1.1920928955078125e-07 ;  /* 0x3400000003007820 */ /* 0x000fc80000410000 */
[----:B------:R-:W-:-:S07]  /*4840*/  FMUL.FTZ R3, R9, R0 ;  /* 0x0000000009037220 */ /* 0x000fce0000410000 */
.L_x_9810:
[----:B------:R-:W-:Y:S05]  /*4850*/  BSYNC B0 ;  /* 0x0000000000007941 */ /* 0x000fea0003800000 */
.L_x_9809:
[C---:B------:R-:W-:Y:S02]  /*4860*/  FSETP.GTU.FTZ.AND P0, PT, |R3|.reuse, +INF , PT ;  /* 0x7f8000000300780b */ /* 0x040fe40003f1c200 */
[----:B------:R-:W-:-:S04]  /*4870*/  LOP3.LUT R22, R3, 0x80000000, R22, 0xb8, !PT ;  /* 0x8000000003167812 */ /* 0x000fc800078eb816 */
[----:B------:R-:W-:-:S07]  /*4880*/  FSEL R22, R3, R22, P0 ;  /* 0x0000001603167208 */ /* 0x000fce0000000000 */
.L_x_9808:
[----:B------:R-:W-:Y:S05]  /*4890*/  BSYNC B1 ;  /* 0x0000000000017941 */ /* 0x000fea0003800000 */
.L_x_9807:
        /* <DEDUP_REMOVED lines=32> */
.L_x_9825:
[----:B------:R-:W-:Y:S01]  /*4aa0*/  FSETP.GEU.FTZ.AND P0, PT, R5, -R8, PT ;  /* 0x800000080500720b */ /* 0x000fe20003f1e000 */
[----:B------:R-:W-:-:S12]  /*4ab0*/  FADD.FTZ R0, R0, -1 ;  /* 0xbf80000000007421 */ /* 0x000fd80000010000 */
[----:B------:R-:W-:-:S07]  /*4ac0*/  @!P0 FADD.FTZ R0, R0, -1 ;  /* 0xbf80000000008421 */ /* 0x000fce0000010000 */
.L_x_9824:
[----:B------:R-:W-:Y:S05]  /*4ad0*/  BSYNC B2 ;  /* 0x0000000000027941 */ /* 0x000fea0003800000 */
.L_x_9823:
[----:B------:R-:W-:Y:S01]  /*4ae0*/  FFMA.FTZ R3, -R8, R0, R3 ;  /* 0x0000000008037223 */ /* 0x000fe20000010103 */
[----:B------:R-:W-:Y:S06]  /*4af0*/  BRA `(.L_x_9821) ;  /* 0x00000000007c7947 */ /* 0x000fec0003800000 */
.L_x_9822:
        /* <DEDUP_REMOVED lines=15> */
.L_x_9828:
        /* <DEDUP_REMOVED lines=13> */
.L_x_9827:
[----:B------:R-:W-:Y:S05]  /*4cc0*/  BSYNC B2 ;  /* 0x0000000000027941 */ /* 0x000fea0003800000 */
.L_x_9826:
[----:B------:R-:W-:-:S04]  /*4cd0*/  FMUL.FTZ R0, R3, 1.1920928955078125e-07 ;  /* 0x3400000003007820 */ /* 0x000fc80000410000 */
[----:B------:R-:W-:-:S07]  /*4ce0*/  FMUL.FTZ R3, R9, R0 ;  /* 0x0000000009037220 */ /* 0x000fce0000410000 */
.L_x_9821:
[----:B------:R-:W-:Y:S05]  /*4cf0*/  BSYNC B0 ;  /* 0x0000000000007941 */ /* 0x000fea0003800000 */
.L_x_9820:
[C---:B------:R-:W-:Y:S02]  /*4d00*/  FSETP.GTU.FTZ.AND P0, PT, |R3|.reuse, +INF , PT ;  /* 0x7f8000000300780b */ /* 0x040fe40003f1c200 */
[----:B------:R-:W-:-:S04]  /*4d10*/  LOP3.LUT R24, R3, 0x80000000, R16, 0xb8, !PT ;  /* 0x8000000003187812 */ /* 0x000fc800078eb810 */
[----:B------:R-:W-:-:S07]  /*4d20*/  FSEL R24, R3, R24, P0 ;  /* 0x0000001803187208 */ /* 0x000fce0000000000 */
.L_x_9819:
[----:B------:R-:W-:Y:S05]  /*4d30*/  BSYNC B1 ;  /* 0x0000000000017941 */ /* 0x000fea0003800000 */
.L_x_9818:
[----:B--2--5:R-:W2:Y:S01]  /*4d40*/  LDC.U8 R16, c[0x0][0x23c] ;  /* 0x00008f00ff107b82 */ /* 0x024ea20000000000 */
[----:B------:R-:W-:Y:S04]  /*4d50*/  BSSY B6, `(.L_x_9829) ;  /* 0x0000101000067945 */ /* 0x000fe80003800000 */
[----:B------:R-:W-:Y:S05]  /*4d60*/  @P1 BRA `(.L_x_9830) ;  /* 0x0000000c00fc1947 */ /* 0x000fea0003800000 */
[----:B------:R-:W5:Y:S01]  /*4d70*/  LDC.64 R8, c[0x0][0x220] ;  /* 0x00008800ff087b82 */ /* 0x000f620000000a00 */
[----:B------:R-:W-:Y:S01]  /*4d80*/  IMAD R0, R2, 0x200, R25 ;  /* 0x0000020002007824 */ /* 0x000fe200078e0219 */
[----:B--2---:R-:W-:Y:S01]  /*4d90*/  PRMT R5, R16, 0x9910, RZ ;  /* 0x0000991010057816 */ /* 0x004fe200000000ff */
        /* <DEDUP_REMOVED lines=15> */
[----:B------:R-:W2:Y:S01]  /*4e90*/  F2I.FTZ.TRUNC.NTZ R3, R4 ;  /* 0x0000000400037305 */ /* 0x000ea2000021f100 */
[----:B------:R-:W-:Y:S01]  /*4ea0*/  VIADD R25, R25, 0x80 ;  /* 0x0000008019197836 */ /* 0x000fe20000000000 */
[----:B--2---:R2:W-:Y:S01]  /*4eb0*/  STG.E.U8 desc[UR36][R8.64], R3 ;  /* 0x0000000308007986 */ /* 0x0045e2000c101124 */
[----:B------:R-:W-:Y:S05]  /*4ec0*/  BRA `(.L_x_9830) ;  /* 0x0000000c00a47947 */ /* 0x000fea0003800000 */
.L_x_9834:
[----:B----4-:R-:W2:Y:S01]  /*4ed0*/  F2I.S64.TRUNC R4, R4 ;  /* 0x0000000400047311 */ /* 0x010ea2000020d900 */
[----:B------:R-:W-:Y:S02]  /*4ee0*/  VIADD R25, R25, 0x80 ;  /* 0x0000008019197836 */ /* 0x000fe40000000000 */
[----:B--2---:R-:W-:-:S05]  /*4ef0*/  IMAD.MOV.U32 R3, RZ, RZ, R4 ;  /* 0x000000ffff037224 */ /* 0x004fca00078e0004 */
[----:B------:R2:W-:Y:S01]  /*4f00*/  STG.E.U8 desc[UR36][R8.64], R3 ;  /* 0x0000000308007986 */ /* 0x0005e2000c101124 */
[----:B------:R-:W-:Y:S05]  /*4f10*/  BRA `(.L_x_9830) ;  /* 0x0000000c00907947 */ /* 0x000fea0003800000 */
.L_x_9833:
[----:B------:R-:W-:-:S13]  /*4f20*/  ISETP.NE.AND P0, PT, R0, 0x2, PT ;  /* 0x000000020000780c */ /* 0x000fda0003f05270 */
[----:B------:R-:W-:Y:S05]  /*4f30*/  @!P0 BRA `(.L_x_9836) ;  /* 0x0000000000308947 */ /* 0x000fea0003800000 */
[----:B------:R-:W-:-:S13]  /*4f40*/  ISETP.NE.AND P0, PT, R0, 0x3, PT ;  /* 0x000000030000780c */ /* 0x000fda0003f05270 */
[----:B------:R-:W-:Y:S05]  /*4f50*/  @!P0 BRA `(.L_x_9837) ;  /* 0x0000000000188947 */ /* 0x000fea0003800000 */
[----:B------:R-:W-:-:S13]  /*4f60*/  ISETP.NE.AND P0, PT, R0, 0x4, PT ;  /* 0x000000040000780c */ /* 0x000fda0003f05270 */
[----:B------:R-:W-:Y:S05]  /*4f70*/  @P0 BRA `(.L_x_9835) ;  /* 0x0000000c00140947 */ /* 0x000fea0003800000 */
[----:B----4-:R-:W2:Y:S01]  /*4f80*/  F2I.S64.TRUNC R4, R4 ;  /* 0x0000000400047311 */ /* 0x010ea2000020d900 */
[----:B------:R-:W-:Y:S01]  /*4f90*/  VIADD R25, R25, 0x80 ;  /* 0x0000008019197836 */ /* 0x000fe20000000000 */
[----:B--2---:R2:W-:Y:S01]  /*4fa0*/  STG.E.64 desc[UR36][R8.64], R4 ;  /* 0x0000000408007986 */ /* 0x0045e2000c101b24 */
[----:B------:R-:W-:Y:S05]  /*4fb0*/  BRA `(.L_x_9830) ;  /* 0x0000000c00687947 */ /* 0x000fea0003800000 */
.L_x_9837:
[----:B------:R-:W2:Y:S01]  /*4fc0*/  F2I.FTZ.TRUNC.NTZ R3, R4 ;  /* 0x0000000400037305 */ /* 0x000ea2000021f100 */
[----:B------:R-:W-:Y:S01]  /*4fd0*/  VIADD R25, R25, 0x80 ;  /* 0x0000008019197836 */ /* 0x000fe20000000000 */
[----:B--2---:R2:W-:Y:S01]  /*4fe0*/  STG.E desc[UR36][R8.64], R3 ;  /* 0x0000000308007986 */ /* 0x0045e2000c101924 */
[----:B------:R-:W-:Y:S05]  /*4ff0*/  BRA `(.L_x_9830) ;  /* 0x0000000c00587947 */ /* 0x000fea0003800000 */
.L_x_9836:
[----:B------:R-:W2:Y:S01]  /*5000*/  F2I.FTZ.TRUNC.NTZ R3, R4 ;  /* 0x0000000400037305 */ /* 0x000ea2000021f100 */
[----:B------:R-:W-:Y:S01]  /*5010*/  VIADD R25, R25, 0x80 ;  /* 0x0000008019197836 */ /* 0x000fe20000000000 */
[----:B--2---:R2:W-:Y:S01]  /*5020*/  STG.E.U16 desc[UR36][R8.64], R3 ;  /* 0x0000000308007986 */ /* 0x0045e2000c101524 */
[----:B------:R-:W-:Y:S05]  /*5030*/  BRA `(.L_x_9830) ;  /* 0x0000000c00487947 */ /* 0x000fea0003800000 */
.L_x_9832:
[----:B------:R-:W-:-:S13]  /*5040*/  ISETP.GT.AND P0, PT, R0, 0x6, PT ;  /* 0x000000060000780c */ /* 0x000fda0003f04270 */
[----:B------:R-:W-:Y:S05]  /*5050*/  @P0 BRA `(.L_x_9838) ;  /* 0x00000000002c0947 */ /* 0x000fea0003800000 */
[----:B------:R-:W-:-:S13]  /*5060*/  ISETP.NE.AND P0, PT, R0, 0x5, PT ;  /* 0x000000050000780c */ /* 0x000fda0003f05270 */
[----:B------:R-:W-:Y:S05]  /*5070*/  @!P0 BRA `(.L_x_9839) ;  /* 0x0000000000148947 */ /* 0x000fea0003800000 */
[----:B------:R-:W-:-:S13]  /*5080*/  ISETP.NE.AND P0, PT, R0, 0x6, PT ;  /* 0x000000060000780c */ /* 0x000fda0003f05270 */
[----:B------:R-:W-:Y:S05]  /*5090*/  @P0 BRA `(.L_x_9835) ;  /* 0x0000000800cc0947 */ /* 0x000fea0003800000 */
[----:B------:R2:W-:Y:S01]  /*50a0*/  STG.E desc[UR36][R8.64], R4 ;  /* 0x0000000408007986 */ /* 0x0005e2000c101924 */
[----:B------:R-:W-:Y:S01]  /*50b0*/  VIADD R25, R25, 0x80 ;  /* 0x0000008019197836 */ /* 0x000fe20000000000 */
[----:B------:R-:W-:Y:S06]  /*50c0*/  BRA `(.L_x_9830) ;  /* 0x0000000c00247947 */ /* 0x000fec0003800000 */
.L_x_9839:
[----:B----4-:R-:W-:Y:S01]  /*50d0*/  F2FP.F16.F32.PACK_AB R4, RZ, R4 ;  /* 0x00000004ff04723e */ /* 0x010fe200000000ff */
[----:B------:R-:W-:-:S04]  /*50e0*/  VIADD R25, R25, 0x80 ;  /* 0x0000008019197836 */ /* 0x000fc80000000000 */
[----:B------:R2:W-:Y:S01]  /*50f0*/  STG.E.U16 desc[UR36][R8.64], R4 ;  /* 0x0000000408007986 */ /* 0x0005e2000c101524 */
[----:B------:R-:W-:Y:S05]  /*5100*/  BRA `(.L_x_9830) ;  /* 0x0000000c00147947 */ /* 0x000fea0003800000 */
.L_x_9838:
[----:B------:R-:W-:-:S13]  /*5110*/  ISETP.NE.AND P0, PT, R0, 0x7, PT ;  /* 0x000000070000780c */ /* 0x000fda0003f05270 */
[----:B------:R-:W-:Y:S05]  /*5120*/  @!P0 BRA `(.L_x_9840) ;  /* 0x0000000000348947 */ /* 0x000fea0003800000 */
[----:B------:R-:W-:-:S13]  /*5130*/  ISETP.NE.AND P0, PT, R0, 0x8, PT ;  /* 0x000000080000780c */ /* 0x000fda0003f05270 */
[----:B------:R-:W-:Y:S05]  /*5140*/  @!P0 BRA `(.L_x_9841) ;  /* 0x0000000000188947 */ /* 0x000fea0003800000 */
[----:B------:R-:W-:-:S13]  /*5150*/  ISETP.NE.AND P0, PT, R0, 0x9, PT ;  /* 0x000000090000780c */ /* 0x000fda0003f05270 */
[----:B------:R-:W-:Y:S05]  /*5160*/  @P0 BRA `(.L_x_9835) ;  /* 0x0000000800980947 */ /* 0x000fea0003800000 */
[----:B------:R-:W-:Y:S02]  /*5170*/  IMAD.MOV.U32 R5, RZ, RZ, RZ ;  /* 0x000000ffff057224 */ /* 0x000fe400078e00ff */
[----:B------:R-:W-:-:S03]  /*5180*/  VIADD R25, R25, 0x80 ;  /* 0x0000008019197836 */ /* 0x000fc60000000000 */
[----:B------:R2:W-:Y:S01]  /*5190*/  STG.E.64 desc[UR36][R8.64], R4 ;  /* 0x0000000408007986 */ /* 0x0005e2000c101b24 */
[----:B------:R-:W-:Y:S05]  /*51a0*/  BRA `(.L_x_9830) ;  /* 0x0000000800ec7947 */ /* 0x000fea0003800000 */
.L_x_9841:
[----:B------:R-:W-:Y:S01]  /*51b0*/  F2FP.F16.F32.PACK_AB R3, RZ, R4 ;  /* 0x00000004ff03723e */ /* 0x000fe200000000ff */
[----:B------:R-:W-:-:S03]  /*51c0*/  VIADD R25, R25, 0x80 ;  /* 0x0000008019197836 */ /* 0x000fc60000000000 */
[----:B------:R-:W-:-:S05]  /*51d0*/  PRMT R3, R3, 0x5410, RZ ;  /* 0x0000541003037816 */ /* 0x000fca00000000ff */
[----:B------:R2:W-:Y:S01]  /*51e0*/  STG.E desc[UR36][R8.64], R3 ;  /* 0x0000000308007986 */ /* 0x0005e2000c101924 */
[----:B------:R-:W-:Y:S05]  /*51f0*/  BRA `(.L_x_9830) ;  /* 0x0000000800d87947 */ /* 0x000fea0003800000 */
.L_x_9840:
[----:B----4-:R-:W-:Y:S01]  /*5200*/  FMUL.FTZ R4, R4, 1 ;  /* 0x3f80000004047820 */ /* 0x010fe20000410000 */
[----:B------:R-:W-:-:S05]  /*5210*/  VIADD R25, R25, 0x80 ;  /* 0x0000008019197836 */ /* 0x000fca0000000000 */
[----:B------:R-:W2:Y:S02]  /*5220*/  F2F.F64.F32 R4, R4 ;  /* 0x0000000400047310 */ /* 0x000ea40000201800 */
[----:B--2---:R2:W-:Y:S01]  /*5230*/  STG.E.64 desc[UR36][R8.64], R4 ;  /* 0x0000000408007986 */ /* 0x0045e2000c101b24 */
[----:B------:R-:W-:Y:S05]  /*5240*/  BRA `(.L_x_9830) ;  /* 0x0000000800c47947 */ /* 0x000fea0003800000 */
.L_x_9831:
        /* <DEDUP_REMOVED lines=9> */
[----:B------:R-:W-:-:S03]  /*52e0*/  VIADD R25, R25, 0x80 ;  /* 0x0000008019197836 */ /* 0x000fc60000000000 */
[----:B------:R-:W-:-:S05]  /*52f0*/  SEL R3, RZ, 0x1, !P0 ;  /* 0x00000001ff037807 */ /* 0x000fca0004000000 */
[----:B------:R2:W-:Y:S01]  /*5300*/  STG.E.U8 desc[UR36][R8.64], R3 ;  /* 0x0000000308007986 */ /* 0x0005e2000c101124 */
[----:B------:R-:W-:Y:S05]  /*5310*/  BRA `(.L_x_9830) ;  /* 0x0000000800907947 */ /* 0x000fea0003800000 */
.L_x_9844:
[----:B----4-:R-:W-:Y:S01]  /*5320*/  FMUL.FTZ R4, R4, 1 ;  /* 0x3f80000004047820 */ /* 0x010fe20000410000 */
[----:B------:R-:W-:Y:S01]  /*5330*/  CS2R R6, SRZ ;  /* 0x0000000000067805 */ /* 0x000fe2000001ff00 */
[----:B------:R-:W-:-:S04]  /*5340*/  VIADD R25, R25, 0x80 ;  /* 0x0000008019197836 */ /* 0x000fc80000000000 */
[----:B------:R-:W2:Y:S02]  /*5350*/  F2F.F64.F32 R4, R4 ;  /* 0x0000000400047310 */ /* 0x000ea40000201800 */
[----:B--2---:R2:W-:Y:S01]  /*5360*/  STG.E.128 desc[UR36][R8.64], R4 ;  /* 0x0000000408007986 */ /* 0x0045e2000c101d24 */
[----:B------:R-:W-:Y:S05]  /*5370*/  BRA `(.L_x_9830) ;  /* 0x0000000800787947 */ /* 0x000fea0003800000 */
.L_x_9843:
        /* <DEDUP_REMOVED lines=20> */
.L_x_9848:
[----:B------:R-:W-:Y:S05]  /*54c0*/  BSYNC B0 ;  /* 0x0000000000007941 */ /* 0x000fea0003800000 */
.L_x_9847:
[----:B------:R-:W-:Y:S01]  /*54d0*/  LOP3.LUT R5, R0, R5, RZ, 0xfc, !PT ;  /* 0x0000000500057212 */ /* 0x000fe200078efcff */
[----:B------:R-:W-:-:S04]  /*54e0*/  VIADD R25, R25, 0x80 ;  /* 0x0000008019197836 */ /* 0x000fc80000000000 */
[----:B------:R2:W-:Y:S01]  /*54f0*/  STG.E.U8 desc[UR36][R8.64], R5 ;  /* 0x0000000508007986 */ /* 0x0005e2000c101124 */
[----:B------:R-:W-:Y:S05]  /*5500*/  BRA `(.L_x_9830) ;  /* 0x0000000800147947 */ /* 0x000fea0003800000 */
.L_x_9846:
        /* <DEDUP_REMOVED lines=12> */
.L_x_9850:
[----:B------:R-:W-:Y:S01]  /*55d0*/  IMAD.MOV.U32 R0, RZ, RZ, 0x7f ;  /* 0x0000007fff007424 */ /* 0x000fe200078e00ff */
[----:B------:R-:W-:-:S04]  /*55e0*/  ISETP.GT.U32.AND P0, PT, R5, 0x7f800000, PT ;  /* 0x7f8000000500780c */ /* 0x000fc80003f04070 */
[----:B------:R-:W-:-:S09]  /*55f0*/  SEL R0, R0, 0x7c, P0 ;  /* 0x0000007c00007807 */ /* 0x000fd20000000000 */
.L_x_9851:
[----:B------:R-:W-:Y:S05]  /*5600*/  BSYNC B0 ;  /* 0x0000000000007941 */ /* 0x000fea0003800000 */
.L_x_9849:
[----:B----4-:R-:W-:Y:S01]  /*5610*/  LOP3.LUT R4, R4, 0x80000000, RZ, 0xc0, !PT ;  /* 0x8000000004047812 */ /* 0x010fe200078ec0ff */
[----:B------:R-:W-:-:S03]  /*5620*/  VIADD R25, R25, 0x80 ;  /* 0x0000008019197836 */ /* 0x000fc60000000000 */
[----:B------:R-:W-:-:S04]  /*5630*/  SHF.R.U32.HI R3, RZ, 0x18, R4 ;  /* 0x00000018ff037819 */ /* 0x000fc80000011604 */
[----:B------:R-:W-:-:S05]  /*5640*/  LOP3.LUT R3, R0, R3, RZ, 0xfc, !PT ;  /* 0x0000000300037212 */ /* 0x000fca00078efcff */
[----:B------:R2:W-:Y:S01]  /*5650*/  STG.E.U8 desc[UR36][R8.64], R3 ;  /* 0x0000000308007986 */ /* 0x0005e2000c101124 */
[----:B------:R-:W-:Y:S05]  /*5660*/  BRA `(.L_x_9830) ;  /* 0x0000000400bc7947 */ /* 0x000fea0003800000 */
.L_x_9845:
[----:B----4-:R-:W-:Y:S01]  /*5670*/  F2FP.BF16.F32.PACK_AB R4, RZ, R4 ;  /* 0x00000004ff04723e */ /* 0x010fe200000010ff */
[----:B------:R-:W-:-:S04]  /*5680*/  VIADD R25, R25, 0x80 ;  /* 0x0000008019197836 */ /* 0x000fc80000000000 */
[----:B------:R2:W-:Y:S01]  /*5690*/  STG.E.U16 desc[UR36][R8.64], R4 ;  /* 0x0000000408007986 */ /* 0x0005e2000c101524 */
[----:B------:R-:W-:Y:S05]  /*56a0*/  BRA `(.L_x_9830) ;  /* 0x0000000400ac7947 */ /* 0x000fea0003800000 */
.L_x_9842:
        /* <DEDUP_REMOVED lines=8> */
[----:B------:R-:W2:Y:S01]  /*5730*/  F2I.FTZ.U32.TRUNC.NTZ R3, R4 ;  /* 0x0000000400037305 */ /* 0x000ea2000021f000 */
[----:B------:R-:W-:Y:S01]  /*5740*/  VIADD R25, R25, 0x80 ;  /* 0x0000008019197836 */ /* 0x000fe20000000000 */
[----:B--2---:R2:W-:Y:S01]  /*5750*/  STG.E.U16 desc[UR36][R8.64], R3 ;  /* 0x0000000308007986 */ /* 0x0045e2000c101524 */
[----:B------:R-:W-:Y:S05]  /*5760*/  BRA `(.L_x_9830) ;  /* 0x00000004007c7947 */ /* 0x000fea0003800000 */
.L_x_9854:
        /* <DEDUP_REMOVED lines=16> */
.L_x_9857:
[----:B----4-:R-:W-:-:S04]  /*5870*/  LOP3.LUT R4, R4, 0x80000000, RZ, 0xc0, !PT ;  /* 0x8000000004047812 */ /* 0x010fc800078ec0ff */
[----:B------:R-:W-:-:S04]  /*5880*/  SHF.R.U32.HI R4, RZ, 0x18, R4 ;  /* 0x00000018ff047819 */ /* 0x000fc80000011604 */
[----:B------:R-:W-:-:S04]  /*5890*/  LOP3.LUT R3, R3, R4, RZ, 0xfc, !PT ;  /* 0x0000000403037212 */ /* 0x000fc800078efcff */
[----:B------:R-:W-:-:S07]  /*58a0*/  PRMT R0, R3, 0x7610, R0 ;  /* 0x0000761003007816 */ /* 0x000fce0000000000 */
.L_x_9856:
[----:B------:R-:W-:Y:S05]  /*58b0*/  BSYNC B0 ;  /* 0x0000000000007941 */ /* 0x000fea0003800000 */
.L_x_9855:
[----:B------:R2:W-:Y:S01]  /*58c0*/  STG.E.U8 desc[UR36][R8.64], R0 ;  /* 0x0000000008007986 */ /* 0x0005e2000c101124 */
[----:B------:R-:W-:Y:S01]  /*58d0*/  VIADD R25, R25, 0x80 ;  /* 0x0000008019197836 */ /* 0x000fe20000000000 */
[----:B------:R-:W-:Y:S06]  /*58e0*/  BRA `(.L_x_9830) ;  /* 0x00000004001c7947 */ /* 0x000fec0003800000 */
.L_x_9853:
        /* <DEDUP_REMOVED lines=16> */
.L_x_9860:
[----:B----4-:R-:W-:-:S04]  /*59f0*/  LOP3.LUT R4, R4, 0x80000000, RZ, 0xc0, !PT ;  /* 0x8000000004047812 */ /* 0x010fc800078ec0ff */
[----:B------:R-:W-:-:S04]  /*5a00*/  SHF.R.U32.HI R4, RZ, 0x18, R4 ;  /* 0x00000018ff047819 */ /* 0x000fc80000011604 */
[----:B------:R-:W-:-:S04]  /*5a10*/  LOP3.LUT R3, R3, R4, RZ, 0xfc, !PT ;  /* 0x0000000403037212 */ /* 0x000fc800078efcff */
[----:B------:R-:W-:-:S07]  /*5a20*/  PRMT R0, R3, 0x7610, R0 ;  /* 0x0000761003007816 */ /* 0x000fce0000000000 */
.L_x_9859:
[----:B------:R-:W-:Y:S05]  /*5a30*/  BSYNC B0 ;  /* 0x0000000000007941 */ /* 0x000fea0003800000 */
.L_x_9858:
[----:B------:R2:W-:Y:S01]  /*5a40*/  STG.E.U8 desc[UR36][R8.64], R0 ;  /* 0x0000000008007986 */ /* 0x0005e2000c101124 */
[----:B------:R-:W-:Y:S01]  /*5a50*/  VIADD R25, R25, 0x80 ;  /* 0x0000008019197836 */ /* 0x000fe20000000000 */
[----:B------:R-:W-:Y:S06]  /*5a60*/  BRA `(.L_x_9830) ;  /* 0x0000000000bc7947 */ /* 0x000fec0003800000 */
.L_x_9852:
[----:B------:R-:W-:-:S13]  /*5a70*/  ISETP.NE.AND P0, PT, R0, 0x1c, PT ;  /* 0x0000001c0000780c */ /* 0x000fda0003f05270 */
[----:B------:R-:W-:Y:S05]  /*5a80*/  @!P0 BRA `(.L_x_9861) ;  /* 0x0000000000a88947 */ /* 0x000fea0003800000 */
[----:B------:R-:W-:-:S13]  /*5a90*/  ISETP.NE.AND P0, PT, R0, 0x1d, PT ;  /* 0x0000001d0000780c */ /* 0x000fda0003f05270 */
[----:B------:R-:W-:Y:S05]  /*5aa0*/  @!P0 BRA `(.L_x_9862) ;  /* 0x0000000000908947 */ /* 0x000fea0003800000 */
[----:B------:R-:W-:-:S13]  /*5ab0*/  ISETP.NE.AND P0, PT, R0, 0x2c, PT ;  /* 0x0000002c0000780c */ /* 0x000fda0003f05270 */
[----:B------:R-:W-:Y:S05]  /*5ac0*/  @P0 BRA `(.L_x_9835) ;  /* 0x0000000000400947 */ /* 0x000fea0003800000 */
[----:B------:R-:W-:Y:S01]  /*5ad0*/  SHF.R.U32.HI R5, RZ, 0x17, R4 ;  /* 0x00000017ff057819 */ /* 0x000fe20000011604 */
[----:B------:R-:W-:-:S03]  /*5ae0*/  VIADD R25, R25, 0x80 ;  /* 0x0000008019197836 */ /* 0x000fc60000000000 */
        /* <DEDUP_REMOVED lines=14> */
.L_x_9835:
[----:B------:R-:W-:Y:S01]  /*5bd0*/  MOV R14, 0x0 ;  /* 0x00000000000e7802 */ /* 0x000fe20000000f00 */
[----:B------:R-:W-:Y:S01]  /*5be0*/  ULDC.64 UR4, c[0x4][0x178] ;  /* 0x01005e0000047ab9 */ /* 0x000fe20000000a00 */
[----:B------:R-:W-:Y:S01]  /*5bf0*/  ULDC.64 UR6, c[0x4][0x180] ;  /* 0x0100600000067ab9 */ /* 0x000fe20000000a00 */
[----:B----4-:R-:W-:Y:S02]  /*5c00*/  IMAD.U32 R4, RZ, RZ, UR4 ;  /* 0x00000004ff047e24 */ /* 0x010fe4000f8e00ff */
[----:B------:R-:W-:Y:S01]  /*5c10*/  IMAD.U32 R5, RZ, RZ, UR5 ;  /* 0x00000005ff057e24 */ /* 0x000fe2000f8e00ff */
[----:B------:R-:W2:Y:S01]  /*5c20*/  LDC.64 R14, c[0x4][R14] ;  /* 0x010000000e0e7b82 */ /* 0x000ea20000000a00 */
        /* <DEDUP_REMOVED lines=9> */
[----:B-123--:R-:W-:Y:S05]  /*5cc0*/  CALL.ABS.NOINC R14 ;  /* 0x000000000e007343 */ /* 0x00efea0003c00000 */
.L_x_9863:
[----:B------:R-:W-:Y:S01]  /*5cd0*/  VIADD R25, R25, 0x80 ;  /* 0x0000008019197836 */ /* 0x000fe20000000000 */
[----:B------:R-:W-:Y:S06]  /*5ce0*/  BRA `(.L_x_9830) ;  /* 0x00000000001c7947 */ /* 0x000fec0003800000 */
.L_x_9862:
[----:B----4-:R-:W2:Y:S01]  /*5cf0*/  F2I.U64.TRUNC R4, R4 ;  /* 0x0000000400047311 */ /* 0x010ea2000020d800 */
[----:B------:R-:W-:Y:S01]  /*5d00*/  VIADD R25, R25, 0x80 ;  /* 0x0000008019197836 */ /* 0x000fe20000000000 */
[----:B--2---:R2:W-:Y:S01]  /*5d10*/  STG.E.64 desc[UR36][R8.64], R4 ;  /* 0x0000000408007986 */ /* 0x0045e2000c101b24 */
[----:B------:R-:W-:Y:S05]  /*5d20*/  BRA `(.L_x_9830) ;  /* 0x00000000000c7947 */ /* 0x000fea0003800000 */
.L_x_9861:
[----:B------:R-:W2:Y:S01]  /*5d30*/  F2I.FTZ.U32.TRUNC.NTZ R3, R4 ;  /* 0x0000000400037305 */ /* 0x000ea2000021f000 */
[----:B------:R-:W-:Y:S01]  /*5d40*/  VIADD R25, R25, 0x80 ;  /* 0x0000008019197836 */ /* 0x000fe20000000000 */
[----:B--2---:R2:W-:Y:S06]  /*5d50*/  STG.E desc[UR36][R8.64], R3 ;  /* 0x0000000308007986 */ /* 0x0045ec000c101924 */
.L_x_9830:
[----:B------:R-:W-:Y:S05]  /*5d60*/  BSYNC B6 ;  /* 0x0000000000067941 */ /* 0x000fea0003800000 */
.L_x_9829:
[----:B------:R-:W-:Y:S01]  /*5d70*/  ISETP.GE.AND P0, PT, R25, R17, PT ;  /* 0x000000111900720c */ /* 0x000fe20003f06270 */
[----:B------:R-:W-:-:S12]  /*5d80*/  BSSY B6, `(.L_x_9864) ;  /* 0x00001d8000067945 */ /* 0x000fd80003800000 */
[----:B------:R-:W-:Y:S05]  /*5d90*/  @P0 BRA `(.L_x_9865) ;  /* 0x0000001c00580947 */ /* 0x000fea0003800000 */
[----:B--2---:R-:W2:Y:S01]  /*5da0*/  LDC.64 R8, c[0x0][0x220] ;  /* 0x00008800ff087b82 */ /* 0x004ea20000000a00 */
[----:B------:R-:W-:Y:S01]  /*5db0*/  IMAD R0, R2, 0x200, R25 ;  /* 0x0000020002007824 */ /* 0x000fe200078e0219 */
[----:B----4-:R-:W-:Y:S01]  /*5dc0*/  PRMT R4, R16, 0x9910, RZ ;  /* 0x0000991010047816 */ /* 0x010fe200000000ff */
        /* <DEDUP_REMOVED lines=15> */
[----:B-1-3--:R-:W1:Y:S02]  /*5ec0*/  F2I.FTZ.TRUNC.NTZ R3, R18 ;  /* 0x0000001200037305 */ /* 0x00ae64000021f100 */
[----:B-1----:R1:W-:Y:S01]  /*5ed0*/  STG.E.U8 desc[UR36][R8.64], R3 ;  /* 0x0000000308007986 */ /* 0x0023e2000c101124 */
[----:B------:R-:W-:Y:S05]  /*5ee0*/  BRA `(.L_x_9871) ;  /* 0x0000000c00507947 */ /* 0x000fea0003800000 */
.L_x_9869:
[----:B-1-3--:R-:W1:Y:S02]  /*5ef0*/  F2I.S64.TRUNC R18, R18 ;  /* 0x0000001200127311 */ /* 0x00ae64000020d900 */
[----:B-1----:R-:W-:-:S05]  /*5f00*/  IMAD.MOV.U32 R3, RZ, RZ, R18 ;  /* 0x000000ffff037224 */ /* 0x002fca00078e0012 */
[----:B------:R1:W-:Y:S01]  /*5f10*/  STG.E.U8 desc[UR36][R8.64], R3 ;  /* 0x0000000308007986 */ /* 0x0003e2000c101124 */
[----:B------:R-:W-:Y:S05]  /*5f20*/  BRA `(.L_x_9871) ;  /* 0x0000000c00407947 */ /* 0x000fea0003800000 */
.L_x_9868:
[----:B------:R-:W-:-:S13]  /*5f30*/  ISETP.NE.AND P0, PT, R0, 0x2, PT ;  /* 0x000000020000780c */ /* 0x000fda0003f05270 */
[----:B------:R-:W-:Y:S05]  /*5f40*/  @!P0 BRA `(.L_x_9872) ;  /* 0x0000000000288947 */ /* 0x000fea0003800000 */
[----:B------:R-:W-:-:S13]  /*5f50*/  ISETP.NE.AND P0, PT, R0, 0x3, PT ;  /* 0x000000030000780c */ /* 0x000fda0003f05270 */
[----:B------:R-:W-:Y:S05]  /*5f60*/  @!P0 BRA `(.L_x_9873) ;  /* 0x0000000000148947 */ /* 0x000fea0003800000 */
[----:B------:R-:W-:-:S13]  /*5f70*/  ISETP.NE.AND P0, PT, R0, 0x4, PT ;  /* 0x000000040000780c */ /* 0x000fda0003f05270 */
[----:B------:R-:W-:Y:S05]  /*5f80*/  @P0 BRA `(.L_x_9870) ;  /* 0x0000000800d00947 */ /* 0x000fea0003800000 */
[----:B-1-3--:R-:W1:Y:S02]  /*5f90*/  F2I.S64.TRUNC R18, R18 ;  /* 0x0000001200127311 */ /* 0x00ae64000020d900 */
[----:B-1----:R1:W-:Y:S01]  /*5fa0*/  STG.E.64 desc[UR36][R8.64], R18 ;  /* 0x0000001208007986 */ /* 0x0023e2000c101b24 */
[----:B------:R-:W-:Y:S05]  /*5fb0*/  BRA `(.L_x_9871) ;  /* 0x0000000c001c7947 */ /* 0x000fea0003800000 */
.L_x_9873:
[----:B-1-3--:R-:W1:Y:S02]  /*5fc0*/  F2I.FTZ.TRUNC.NTZ R3, R18 ;  /* 0x0000001200037305 */ /* 0x00ae64000021f100 */
[----:B-1----:R1:W-:Y:S01]  /*5fd0*/  STG.E desc[UR36][R8.64], R3 ;  /* 0x0000000308007986 */ /* 0x0023e2000c101924 */
[----:B------:R-:W-:Y:S05]  /*5fe0*/  BRA `(.L_x_9871) ;  /* 0x0000000c00107947 */ /* 0x000fea0003800000 */
.L_x_9872:
[----:B-1-3--:R-:W1:Y:S02]  /*5ff0*/  F2I.FTZ.TRUNC.NTZ R3, R18 ;  /* 0x0000001200037305 */ /* 0x00ae64000021f100 */
[----:B-1----:R1:W-:Y:S01]  /*6000*/  STG.E.U16 desc[UR36][R8.64], R3 ;  /* 0x0000000308007986 */ /* 0x0023e2000c101524 */
[----:B------:R-:W-:Y:S05]  /*6010*/  BRA `(.L_x_9871) ;  /* 0x0000000c00047947 */ /* 0x000fea0003800000 */
.L_x_9867:
[----:B------:R-:W-:-:S13]  /*6020*/  ISETP.GT.AND P0, PT, R0, 0x6, PT ;  /* 0x000000060000780c */ /* 0x000fda0003f04270 */
[----:B------:R-:W-:Y:S05]  /*6030*/  @P0 BRA `(.L_x_9874) ;  /* 0x0000000000240947 */ /* 0x000fea0003800000 */
[----:B------:R-:W-:-:S13]  /*6040*/  ISETP.NE.AND P0, PT, R0, 0x5, PT ;  /* 0x000000050000780c */ /* 0x000fda0003f05270 */
[----:B------:R-:W-:Y:S05]  /*6050*/  @!P0 BRA `(.L_x_9875) ;  /* 0x0000000000108947 */ /* 0x000fea0003800000 */
[----:B------:R-:W-:-:S13]  /*6060*/  ISETP.NE.AND P0, PT, R0, 0x6, PT ;  /* 0x000000060000780c */ /* 0x000fda0003f05270 */
[----:B------:R-:W-:Y:S05]  /*6070*/  @P0 BRA `(.L_x_9870) ;  /* 0x0000000800940947 */ /* 0x000fea0003800000 */
[----:B-1-3--:R1:W-:Y:S01]  /*6080*/  STG.E desc[UR36][R8.64], R18 ;  /* 0x0000001208007986 */ /* 0x00a3e2000c101924 */
[----:B------:R-:W-:Y:S05]  /*6090*/  BRA `(.L_x_9871) ;  /* 0x0000000800e47947 */ /* 0x000fea0003800000 */
.L_x_9875:
[----:B-1-3--:R-:W-:-:S05]  /*60a0*/  F2FP.F16.F32.PACK_AB R18, RZ, R18 ;  /* 0x00000012ff12723e */ /* 0x00afca00000000ff */
[----:B------:R1:W-:Y:S01]  /*60b0*/  STG.E.U16 desc[UR36][R8.64], R18 ;  /* 0x0000001208007986 */ /* 0x0003e2000c101524 */
[----:B------:R-:W-:Y:S05]  /*60c0*/  BRA `(.L_x_9871) ;  /* 0x0000000800d87947 */ /* 0x000fea0003800000 */
.L_x_9874:
[----:B------:R-:W-:-:S13]  /*60d0*/  ISETP.NE.AND P0, PT, R0, 0x7, PT ;  /* 0x000000070000780c */ /* 0x000fda0003f05270 */
[----:B------:R-:W-:Y:S05]  /*60e0*/  @!P0 BRA `(.L_x_9876) ;  /* 0x00000000002c8947 */ /* 0x000fea0003800000 */
[----:B------:R-:W-:-:S13]  /*60f0*/  ISETP.NE.AND P0, PT, R0, 0x8, PT ;  /* 0x000000080000780c */ /* 0x000fda0003f05270 */
[----:B------:R-:W-:Y:S05]  /*6100*/  @!P0 BRA `(.L_x_9877) ;  /* 0x0000000000148947 */ /* 0x000fea0003800000 */
[----:B------:R-:W-:-:S13]  /*6110*/  ISETP.NE.AND P0, PT, R0, 0x9, PT ;  /* 0x000000090000780c */ /* 0x000fda0003f05270 */
[----:B------:R-:W-:Y:S05]  /*6120*/  @P0 BRA `(.L_x_9870) ;  /* 0x0000000800680947 */ /* 0x000fea0003800000 */
[----:B------:R-:W-:-:S05]  /*6130*/  IMAD.MOV.U32 R19, RZ, RZ, RZ ;  /* 0x000000ffff137224 */ /* 0x000fca00078e00ff */
[----:B-1-3--:R1:W-:Y:S01]  /*6140*/  STG.E.64 desc[UR36][R8.64], R18 ;  /* 0x0000001208007986 */ /* 0x00a3e2000c101b24 */
[----:B------:R-:W-:Y:S05]  /*6150*/  BRA `(.L_x_9871) ;  /* 0x0000000800b47947 */ /* 0x000fea0003800000 */
.L_x_9877:
[----:B-1-3--:R-:W-:-:S04]  /*6160*/  F2FP.F16.F32.PACK_AB R3, RZ, R18 ;  /* 0x00000012ff03723e */ /* 0x00afc800000000ff */
[----:B------:R-:W-:-:S05]  /*6170*/  PRMT R3, R3, 0x5410, RZ ;  /* 0x0000541003037816 */ /* 0x000fca00000000ff */
[----:B------:R1:W-:Y:S01]  /*6180*/  STG.E desc[UR36][R8.64], R3 ;  /* 0x0000000308007986 */ /* 0x0003e2000c101924 */
[----:B------:R-:W-:Y:S05]  /*6190*/  BRA `(.L_x_9871) ;  /* 0x0000000800a47947 */ /* 0x000fea0003800000 */
.L_x_9876:
[----:B-1-3--:R-:W-:-:S06]  /*61a0*/  FMUL.FTZ R4, R18, 1 ;  /* 0x3f80000012047820 */ /* 0x00afcc0000410000 */
[----:B------:R-:W1:Y:S02]  /*61b0*/  F2F.F64.F32 R4, R4 ;  /* 0x0000000400047310 */ /* 0x000e640000201800 */
[----:B-1----:R1:W-:Y:S01]  /*61c0*/  STG.E.64 desc[UR36][R8.64], R4 ;  /* 0x0000000408007986 */ /* 0x0023e2000c101b24 */
[----:B------:R-:W-:Y:S05]  /*61d0*/  BRA `(.L_x_9871) ;  /* 0x0000000800947947 */ /* 0x000fea0003800000 */
.L_x_9866:
        /* <DEDUP_REMOVED lines=8> */
[----:B-1-3--:R-:W-:-:S04]  /*6260*/  FSETP.NEU.FTZ.AND P0, PT, R18, RZ, PT ;  /* 0x000000ff1200720b */ /* 0x00afc80003f1d000 */
[----:B------:R-:W-:-:S05]  /*6270*/  SEL R3, RZ, 0x1, !P0 ;  /* 0x00000001ff037807 */ /* 0x000fca0004000000 */
[----:B------:R1:W-:Y:S01]  /*6280*/  STG.E.U8 desc[UR36][R8.64], R3 ;  /* 0x0000000308007986 */ /* 0x0003e2000c101124 */
[----:B------:R-:W-:Y:S05]  /*6290*/  BRA `(.L_x_9871) ;  /* 0x0000000800647947 */ /* 0x000fea0003800000 */
.L_x_9880:
[----:B-1-3--:R-:W-:Y:S01]  /*62a0*/  FMUL.FTZ R4, R18, 1 ;  /* 0x3f80000012047820 */ /* 0x00afe20000410000 */
[----:B------:R-:W-:-:S05]  /*62b0*/  CS2R R6, SRZ ;  /* 0x0000000000067805 */ /* 0x000fca000001ff00 */
[----:B------:R-:W1:Y:S02]  /*62c0*/  F2F.F64.F32 R4, R4 ;  /* 0x0000000400047310 */ /* 0x000e640000201800 */
[----:B-1----:R1:W-:Y:S01]  /*62d0*/  STG.E.128 desc[UR36][R8.64], R4 ;  /* 0x0000000408007986 */ /* 0x0023e2000c101d24 */
[----:B------:R-:W-:Y:S05]  /*62e0*/  BRA `(.L_x_9871) ;  /* 0x0000000800507947 */ /* 0x000fea0003800000 */
.L_x_9879:
[----:B------:R-:W-:-:S13]  /*62f0*/  ISETP.NE.AND P0, PT, R0, 0xf, PT ;  /* 0x0000000f0000780c */ /* 0x000fda0003f05270 */
[----:B------:R-:W-:Y:S05]  /*6300*/  @!P0 BRA `(.L_x_9881) ;  /* 0x0000000000ac8947 */ /* 0x000fea0003800000 */
[----:B------:R-:W-:-:S13]  /*6310*/  ISETP.NE.AND P0, PT, R0, 0x17, PT ;  /* 0x000000170000780c */ /* 0x000fda0003f05270 */
[----:B------:R-:W-:Y:S05]  /*6320*/  @!P0 BRA `(.L_x_9882) ;  /* 0x0000000000508947 */ /* 0x000fea0003800000 */
[----:B------:R-:W-:-:S13]  /*6330*/  ISETP.NE.AND P0, PT, R0, 0x18, PT ;  /* 0x000000180000780c */ /* 0x000fda0003f05270 */
[----:B------:R-:W-:Y:S05]  /*6340*/  @P0 BRA `(.L_x_9870) ;  /* 0x0000000400e00947 */ /* 0x000fea0003800000 */
[C---:B-1-3--:R-:W-:Y:S01]  /*6350*/  LOP3.LUT R4, R18.reuse, 0x7fffffff, RZ, 0xc0, !PT ;  /* 0x7fffffff12047812 */ /* 0x04afe200078ec0ff */
        /* <DEDUP_REMOVED lines=13> */
.L_x_9884:
[----:B------:R-:W-:Y:S05]  /*6430*/  BSYNC B0 ;  /* 0x0000000000007941 */ /* 0x000fea0003800000 */
.L_x_9883:
[----:B------:R-:W-:-:S05]  /*6440*/  LOP3.LUT R5, R0, R5, RZ, 0xfc, !PT ;  /* 0x0000000500057212 */ /* 0x000fca00078efcff */
[----:B------:R1:W-:Y:S01]  /*6450*/  STG.E.U8 desc[UR36][R8.64], R5 ;  /* 0x0000000508007986 */ /* 0x0003e2000c101124 */
[----:B------:R-:W-:Y:S05]  /*6460*/  BRA `(.L_x_9871) ;  /* 0x0000000400f07947 */ /* 0x000fea0003800000 */
.L_x_9882:
[----:B-1-3--:R-:W-:Y:S01]  /*6470*/  LOP3.LUT R4, R18, 0x7fffffff, RZ, 0xc0, !PT ;  /* 0x7fffffff12047812 */ /* 0x00afe200078ec0ff */
        /* <DEDUP_REMOVED lines=11> */
.L_x_9886:
[----:B------:R-:W-:Y:S01]  /*6530*/  IMAD.MOV.U32 R0, RZ, RZ, 0x7f ;  /* 0x0000007fff007424 */ /* 0x000fe200078e00ff */
[----:B------:R-:W-:-:S04]  /*6540*/  ISETP.GT.U32.AND P0, PT, R4, 0x7f800000, PT ;  /* 0x7f8000000400780c */ /* 0x000fc80003f04070 */
[----:B------:R-:W-:-:S09]  /*6550*/  SEL R0, R0, 0x7c, P0 ;  /* 0x0000007c00007807 */ /* 0x000fd20000000000 */
.L_x_9887:
[----:B------:R-:W-:Y:S05]  /*6560*/  BSYNC B0 ;  /* 0x0000000000007941 */ /* 0x000fea0003800000 */
.L_x_9885:
[----:B------:R-:W-:-:S04]  /*6570*/  LOP3.LUT R18, R18, 0x80000000, RZ, 0xc0, !PT ;  /* 0x8000000012127812 */ /* 0x000fc800078ec0ff */
[----:B------:R-:W-:-:S04]  /*6580*/  SHF.R.U32.HI R3, RZ, 0x18, R18 ;  /* 0x00000018ff037819 */ /* 0x000fc80000011612 */
[----:B------:R-:W-:-:S05]  /*6590*/  LOP3.LUT R3, R0, R3, RZ, 0xfc, !PT ;  /* 0x0000000300037212 */ /* 0x000fca00078efcff */
[----:B------:R1:W-:Y:S01]  /*65a0*/  STG.E.U8 desc[UR36][R8.64], R3 ;  /* 0x0000000308007986 */ /* 0x0003e2000c101124 */
[----:B------:R-:W-:Y:S05]  /*65b0*/  BRA `(.L_x_9871) ;  /* 0x00000004009c7947 */ /* 0x000fea0003800000 */
.L_x_9881:
[----:B-1-3--:R-:W-:-:S05]  /*65c0*/  F2FP.BF16.F32.PACK_AB R18, RZ, R18 ;  /* 0x00000012ff12723e */ /* 0x00afca00000010ff */
[----:B------:R1:W-:Y:S01]  /*65d0*/  STG.E.U16 desc[UR36][R8.64], R18 ;  /* 0x0000001208007986 */ /* 0x0003e2000c101524 */
[----:B------:R-:W-:Y:S05]  /*65e0*/  BRA `(.L_x_9871) ;  /* 0x0000000400907947 */ /* 0x000fea0003800000 */
.L_x_9878:
        /* <DEDUP_REMOVED lines=8> */
[----:B-1-3--:R-:W1:Y:S02]  /*6670*/  F2I.FTZ.U32.TRUNC.NTZ R3, R18 ;  /* 0x0000001200037305 */ /* 0x00ae64000021f000 */
[----:B-1----:R1:W-:Y:S01]  /*6680*/  STG.E.U16 desc[UR36][R8.64], R3 ;  /* 0x0000000308007986 */ /* 0x0023e2000c101524 */
[----:B------:R-:W-:Y:S05]  /*6690*/  BRA `(.L_x_9871) ;  /* 0x0000000400647947 */ /* 0x000fea0003800000 */
.L_x_9890:
[----:B-1-3--:R-:W-:Y:S01]  /*66a0*/  LOP3.LUT R3, R18, 0x7fffffff, RZ, 0xc0, !PT ;  /* 0x7fffffff12037812 */ /* 0x00afe200078ec0ff */
        /* <DEDUP_REMOVED lines=15> */
.L_x_9893:
[----:B------:R-:W-:-:S04]  /*67a0*/  LOP3.LUT R18, R18, 0x80000000, RZ, 0xc0, !PT ;  /* 0x8000000012127812 */ /* 0x000fc800078ec0ff */
[----:B------:R-:W-:-:S04]  /*67b0*/  SHF.R.U32.HI R3, RZ, 0x18, R18 ;  /* 0x00000018ff037819 */ /* 0x000fc80000011612 */
[----:B------:R-:W-:-:S04]  /*67c0*/  LOP3.LUT R0, R0, R3, RZ, 0xfc, !PT ;  /* 0x0000000300007212 */ /* 0x000fc800078efcff */
[----:B------:R-:W-:-:S07]  /*67d0*/  PRMT R4, R0, 0x7610, R4 ;  /* 0x0000761000047816 */ /* 0x000fce0000000004 */
.L_x_9892:
[----:B------:R-:W-:Y:S05]  /*67e0*/  BSYNC B0 ;  /* 0x0000000000007941 */ /* 0x000fea0003800000 */
.L_x_9891:
[----:B------:R4:W-:Y:S01]  /*67f0*/  STG.E.U8 desc[UR36][R8.64], R4 ;  /* 0x0000000408007986 */ /* 0x0009e2000c101124 */
[----:B------:R-:W-:Y:S05]  /*6800*/  BRA `(.L_x_9871) ;  /* 0x0000000400087947 */ /* 0x000fea0003800000 */
.L_x_9889:
        /* <DEDUP_REMOVED lines=16> */
.L_x_9896:
[----:B------:R-:W-:-:S04]  /*6910*/  LOP3.LUT R18, R18, 0x80000000, RZ, 0xc0, !PT ;  /* 0x8000000012127812 */ /* 0x000fc800078ec0ff */
[----:B------:R-:W-:-:S04]  /*6920*/  SHF.R.U32.HI R3, RZ, 0x18, R18 ;  /* 0x00000018ff037819 */ /* 0x000fc80000011612 */
[----:B------:R-:W-:-:S04]  /*6930*/  LOP3.LUT R0, R0, R3, RZ, 0xfc, !PT ;  /* 0x0000000300007212 */ /* 0x000fc800078efcff */
[----:B------:R-:W-:-:S07]  /*6940*/  PRMT R4, R0, 0x7610, R4 ;  /* 0x0000761000047816 */ /* 0x000fce0000000004 */
.L_x_9895:
[----:B------:R-:W-:Y:S05]  /*6950*/  BSYNC B0 ;  /* 0x0000000000007941 */ /* 0x000fea0003800000 */
.L_x_9894:
[----:B------:R1:W-:Y:S01]  /*6960*/  STG.E.U8 desc[UR36][R8.64], R4 ;  /* 0x0000000408007986 */ /* 0x0003e2000c101124 */
[----:B------:R-:W-:Y:S05]  /*6970*/  BRA `(.L_x_9871) ;  /* 0x0000000000ac7947 */ /* 0x000fea0003800000 */
.L_x_9888:
[----:B------:R-:W-:-:S13]  /*6980*/  ISETP.NE.AND P0, PT, R0, 0x1c, PT ;  /* 0x0000001c0000780c */ /* 0x000fda0003f05270 */
[----:B------:R-:W-:Y:S05]  /*6990*/  @!P0 BRA `(.L_x_9897) ;  /* 0x00000000009c8947 */ /* 0x000fea0003800000 */
[----:B------:R-:W-:-:S13]  /*69a0*/  ISETP.NE.AND P0, PT, R0, 0x1d, PT ;  /* 0x0000001d0000780c */ /* 0x000fda0003f05270 */
[----:B------:R-:W-:Y:S05]  /*69b0*/  @!P0 BRA `(.L_x_9898) ;  /* 0x0000000000888947 */ /* 0x000fea0003800000 */
[----:B------:R-:W-:-:S13]  /*69c0*/  ISETP.NE.AND P0, PT, R0, 0x2c, PT ;  /* 0x0000002c0000780c */ /* 0x000fda0003f05270 */
[----:B------:R-:W-:Y:S05]  /*69d0*/  @P0 BRA `(.L_x_9870) ;  /* 0x00000000003c0947 */ /* 0x000fea0003800000 */
[----:B-1-3--:R-:W-:-:S04]  /*69e0*/  SHF.R.U32.HI R4, RZ, 0x17, R18 ;  /* 0x00000017ff047819 */ /* 0x00afc80000011612 */
        /* <DEDUP_REMOVED lines=14> */
.L_x_9870:
[----:B------:R-:W-:Y:S01]  /*6ad0*/  MOV R14, 0x0 ;  /* 0x00000000000e7802 */ /* 0x000fe20000000f00 */
[----:B------:R-:W-:Y:S01]  /*6ae0*/  ULDC.64 UR4, c[0x4][0x178] ;  /* 0x01005e0000047ab9 */ /* 0x000fe20000000a00 */
[----:B------:R-:W-:Y:S01]  /*6af0*/  ULDC.64 UR6, c[0x4][0x70] ;  /* 0x01001c0000067ab9 */ /* 0x000fe20000000a00 */
[----:B------:R-:W-:Y:S02]  /*6b00*/  IMAD.U32 R4, RZ, RZ, UR4 ;  /* 0x00000004ff047e24 */ /* 0x000fe4000f8e00ff */
[----:B------:R-:W-:Y:S01]  /*6b10*/  IMAD.U32 R5, RZ, RZ, UR5 ;  /* 0x00000005ff057e24 */ /* 0x000fe2000f8e00ff */
[----:B------:R-:W2:Y:S01]  /*6b20*/  LDC.64 R14, c[0x4][R14] ;  /* 0x010000000e0e7b82 */ /* 0x000ea20000000a00 */
        /* <DEDUP_REMOVED lines=9> */
[----:B-123--:R-:W-:Y:S05]  /*6bc0*/  CALL.ABS.NOINC R14 ;  /* 0x000000000e007343 */ /* 0x00efea0003c00000 */
.L_x_9899:
[----:B------:R-:W-:Y:S05]  /*6bd0*/  BRA `(.L_x_9871) ;  /* 0x0000000000147947 */ /* 0x000fea0003800000 */
.L_x_9898:
[----:B-1-3--:R-:W1:Y:S02]  /*6be0*/  F2I.U64.TRUNC R18, R18 ;  /* 0x0000001200127311 */ /* 0x00ae64000020d800 */
[----:B-1----:R3:W-:Y:S01]  /*6bf0*/  STG.E.64 desc[UR36][R8.64], R18 ;  /* 0x0000001208007986 */ /* 0x0027e2000c101b24 */
[----:B------:R-:W-:Y:S05]  /*6c00*/  BRA `(.L_x_9871) ;  /* 0x0000000000087947 */ /* 0x000fea0003800000 */
.L_x_9897:
[----:B-1-3--:R-:W1:Y:S02]  /*6c10*/  F2I.FTZ.U32.TRUNC.NTZ R3, R18 ;  /* 0x0000001200037305 */ /* 0x00ae64000021f000 */
[----:B-1----:R1:W-:Y:S02]  /*6c20*/  STG.E desc[UR36][R8.64], R3 ;  /* 0x0000000308007986 */ /* 0x0023e4000c101924 */
.L_x_9871:
[----:B------:R-:W-:-:S05]  /*6c30*/  VIADD R25, R25, 0x80 ;  /* 0x0000008019197836 */ /* 0x000fca0000000000 */
[----:B------:R-:W-:-:S13]  /*6c40*/  ISETP.GE.AND P0, PT, R25, R17, PT ;  /* 0x000000111900720c */ /* 0x000fda0003f06270 */
[----:B------:R-:W-:Y:S05]  /*6c50*/  @P0 BRA `(.L_x_9865) ;  /* 0x0000000c00a80947 */ /* 0x000fea0003800000 */
        /* <DEDUP_REMOVED lines=21> */
.L_x_9903:
[----:B------:R-:W1:Y:S02]  /*6db0*/  F2I.S64.TRUNC R22, R22 ;  /* 0x0000001600167311 */ /* 0x000e64000020d900 */
[----:B-1----:R-:W-:-:S05]  /*6dc0*/  IMAD.MOV.U32 R3, RZ, RZ, R22 ;  /* 0x000000ffff037224 */ /* 0x002fca00078e0016 */
[----:B------:R1:W-:Y:S01]  /*6dd0*/  STG.E.U8 desc[UR36][R8.64], R3 ;  /* 0x0000000308007986 */ /* 0x0003e2000c101124 */
[----:B------:R-:W-:Y:S05]  /*6de0*/  BRA `(.L_x_9905) ;  /* 0x0000000c00407947 */ /* 0x000fea0003800000 */
.L_x_9902:
        /* <DEDUP_REMOVED lines=9> */
.L_x_9907:
[----:B------:R-:W1:Y:S02]  /*6e80*/  F2I.FTZ.TRUNC.NTZ R3, R22 ;  /* 0x0000001600037305 */ /* 0x000e64000021f100 */
[----:B-1----:R4:W-:Y:S01]  /*6e90*/  STG.E desc[UR36][R8.64], R3 ;  /* 0x0000000308007986 */ /* 0x0029e2000c101924 */
[----:B------:R-:W-:Y:S05]  /*6ea0*/  BRA `(.L_x_9905) ;  /* 0x0000000c00107947 */ /* 0x000fea0003800000 */
.L_x_9906:
[----:B------:R-:W1:Y:S02]  /*6eb0*/  F2I.FTZ.TRUNC.NTZ R3, R22 ;  /* 0x0000001600037305 */ /* 0x000e64000021f100 */
[----:B-1----:R3:W-:Y:S01]  /*6ec0*/  STG.E.U16 desc[UR36][R8.64], R3 ;  /* 0x0000000308007986 */ /* 0x0027e2000c101524 */
[----:B------:R-:W-:Y:S05]  /*6ed0*/  BRA `(.L_x_9905) ;  /* 0x0000000c00047947 */ /* 0x000fea0003800000 */
.L_x_9901:
        /* <DEDUP_REMOVED lines=8> */
.L_x_9909:
[----:B------:R-:W-:-:S05]  /*6f60*/  F2FP.F16.F32.PACK_AB R22, RZ, R22 ;  /* 0x00000016ff16723e */ /* 0x000fca00000000ff */
[----:B------:R1:W-:Y:S01]  /*6f70*/  STG.E.U16 desc[UR36][R8.64], R22 ;  /* 0x0000001608007986 */ /* 0x0003e2000c101524 */
[----:B------:R-:W-:Y:S05]  /*6f80*/  BRA `(.L_x_9905) ;  /* 0x0000000800d87947 */ /* 0x000fea0003800000 */
.L_x_9908:
        /* <DEDUP_REMOVED lines=9> */
.L_x_9911:
[----:B------:R-:W-:-:S04]  /*7020*/  F2FP.F16.F32.PACK_AB R3, RZ, R22 ;  /* 0x00000016ff03723e */ /* 0x000fc800000000ff */
[----:B------:R-:W-:-:S05]  /*7030*/  PRMT R3, R3, 0x5410, RZ ;  /* 0x0000541003037816 */ /* 0x000fca00000000ff */
[----:B------:R1:W-:Y:S01]  /*7040*/  STG.E desc[UR36][R8.64], R3 ;  /* 0x0000000308007986 */ /* 0x0003e2000c101924 */
[----:B------:R-:W-:Y:S05]  /*7050*/  BRA `(.L_x_9905) ;  /* 0x0000000800a47947 */ /* 0x000fea0003800000 */
.L_x_9910:
[----:B------:R-:W-:-:S06]  /*7060*/  FMUL.FTZ R4, R22, 1 ;  /* 0x3f80000016047820 */ /* 0x000fcc0000410000 */
[----:B------:R-:W1:Y:S02]  /*7070*/  F2F.F64.F32 R4, R4 ;  /* 0x0000000400047310 */ /* 0x000e640000201800 */
[----:B-1----:R1:W-:Y:S01]  /*7080*/  STG.E.64 desc[UR36][R8.64], R4 ;  /* 0x0000000408007986 */ /* 0x0023e2000c101b24 */
[----:B------:R-:W-:Y:S05]  /*7090*/  BRA `(.L_x_9905) ;  /* 0x0000000800947947 */ /* 0x000fea0003800000 */
.L_x_9900:
        /* <DEDUP_REMOVED lines=12> */
.L_x_9914:
[----:B------:R-:W-:Y:S01]  /*7160*/  FMUL.FTZ R4, R22, 1 ;  /* 0x3f80000016047820 */ /* 0x000fe20000410000 */
[----:B------:R-:W-:-:S05]  /*7170*/  CS2R R6, SRZ ;  /* 0x0000000000067805 */ /* 0x000fca000001ff00 */
[----:B------:R-:W1:Y:S02]  /*7180*/  F2F.F64.F32 R4, R4 ;  /* 0x0000000400047310 */ /* 0x000e640000201800 */
[----:B-1----:R1:W-:Y:S01]  /*7190*/  STG.E.128 desc[UR36][R8.64], R4 ;  /* 0x0000000408007986 */ /* 0x0023e2000c101d24 */
[----:B------:R-:W-:Y:S05]  /*71a0*/  BRA `(.L_x_9905) ;  /* 0x0000000800507947 */ /* 0x000fea0003800000 */
.L_x_9913:
        /* <DEDUP_REMOVED lines=20> */
.L_x_9918:
[----:B------:R-:W-:Y:S05]  /*72f0*/  BSYNC B0 ;  /* 0x0000000000007941 */ /* 0x000fea0003800000 */
.L_x_9917:
[----:B------:R-:W-:-:S05]  /*7300*/  LOP3.LUT R5, R0, R5, RZ, 0xfc, !PT ;  /* 0x0000000500057212 */ /* 0x000fca00078efcff */
[----:B------:R1:W-:Y:S01]  /*7310*/  STG.E.U8 desc[UR36][R8.64], R5 ;  /* 0x0000000508007986 */ /* 0x0003e2000c101124 */
[----:B------:R-:W-:Y:S05]  /*7320*/  BRA `(.L_x_9905) ;  /* 0x0000000400f07947 */ /* 0x000fea0003800000 */
.L_x_9916:
        /* <DEDUP_REMOVED lines=12> */
.L_x_9920:
[----:B------:R-:W-:Y:S01]  /*73f0*/  IMAD.MOV.U32 R0, RZ, RZ, 0x7f ;  /* 0x0000007fff007424 */ /* 0x000fe200078e00ff */
[----:B------:R-:W-:-:S04]  /*7400*/  ISETP.GT.U32.AND P0, PT, R4, 0x7f800000, PT ;  /* 0x7f8000000400780c */ /* 0x000fc80003f04070 */
[----:B------:R-:W-:-:S09]  /*7410*/  SEL R0, R0, 0x7c, P0 ;  /* 0x0000007c00007807 */ /* 0x000fd20000000000 */
.L_x_9921:
[----:B------:R-:W-:Y:S05]  /*7420*/  BSYNC B0 ;  /* 0x0000000000007941 */ /* 0x000fea0003800000 */
.L_x_9919:
[----:B------:R-:W-:-:S04]  /*7430*/  LOP3.LUT R22, R22, 0x80000000, RZ, 0xc0, !PT ;  /* 0x8000000016167812 */ /* 0x000fc800078ec0ff */
[----:B------:R-:W-:-:S04]  /*7440*/  SHF.R.U32.HI R3, RZ, 0x18, R22 ;  /* 0x00000018ff037819 */ /* 0x000fc80000011616 */
[----:B------:R-:W-:-:S05]  /*7450*/  LOP3.LUT R3, R0, R3, RZ, 0xfc, !PT ;  /* 0x0000000300037212 */ /* 0x000fca00078efcff */
[----:B------:R1:W-:Y:S01]  /*7460*/  STG.E.U8 desc[UR36][R8.64], R3 ;  /* 0x0000000308007986 */ /* 0x0003e2000c101124 */
[----:B------:R-:W-:Y:S05]  /*7470*/  BRA `(.L_x_9905) ;  /* 0x00000004009c7947 */ /* 0x000fea0003800000 */
.L_x_9915:
[----:B------:R-:W-:-:S05]  /*7480*/  F2FP.BF16.F32.PACK_AB R22, RZ, R22 ;  /* 0x00000016ff16723e */ /* 0x000fca00000010ff */
[----:B------:R1:W-:Y:S01]  /*7490*/  STG.E.U16 desc[UR36][R8.64], R22 ;  /* 0x0000001608007986 */ /* 0x0003e2000c101524 */
[----:B------:R-:W-:Y:S05]  /*74a0*/  BRA `(.L_x_9905) ;  /* 0x0000000400907947 */ /* 0x000fea0003800000 */
.L_x_9912:
        /* <DEDUP_REMOVED lines=11> */
.L_x_9924:
        /* <DEDUP_REMOVED lines=16> */
.L_x_9927:
[----:B------:R-:W-:-:S04]  /*7660*/  LOP3.LUT R22, R22, 0x80000000, RZ, 0xc0, !PT ;  /* 0x8000000016167812 */ /* 0x000fc800078ec0ff */
[----:B------:R-:W-:-:S04]  /*7670*/  SHF.R.U32.HI R3, RZ, 0x18, R22 ;  /* 0x00000018ff037819 */ /* 0x000fc80000011616 */
[----:B------:R-:W-:-:S04]  /*7680*/  LOP3.LUT R0, R0, R3, RZ, 0xfc, !PT ;  /* 0x0000000300007212 */ /* 0x000fc800078efcff */
[----:B------:R-:W-:-:S07]  /*7690*/  PRMT R4, R0, 0x7610, R4 ;  /* 0x0000761000047816 */ /* 0x000fce0000000004 */
.L_x_9926:
[----:B------:R-:W-:Y:S05]  /*76a0*/  BSYNC B0 ;  /* 0x0000000000007941 */ /* 0x000fea0003800000 */
.L_x_9925:
[----:B------:R1:W-:Y:S01]  /*76b0*/  STG.E.U8 desc[UR36][R8.64], R4 ;  /* 0x0000000408007986 */ /* 0x0003e2000c101124 */
[----:B------:R-:W-:Y:S05]  /*76c0*/  BRA `(.L_x_9905) ;  /* 0x0000000400087947 */ /* 0x000fea0003800000 */
.L_x_9923:
        /* <DEDUP_REMOVED lines=16> */
.L_x_9930:
[----:B------:R-:W-:-:S04]  /*77d0*/  LOP3.LUT R22, R22, 0x80000000, RZ, 0xc0, !PT ;  /* 0x8000000016167812 */ /* 0x000fc800078ec0ff */
[----:B------:R-:W-:-:S04]  /*77e0*/  SHF.R.U32.HI R3, RZ, 0x18, R22 ;  /* 0x00000018ff037819 */ /* 0x000fc80000011616 */
[----:B------:R-:W-:-:S04]  /*77f0*/  LOP3.LUT R0, R0, R3, RZ, 0xfc, !PT ;  /* 0x0000000300007212 */ /* 0x000fc800078efcff */
[----:B------:R-:W-:-:S07]  /*7800*/  PRMT R4, R0, 0x7610, R4 ;  /* 0x0000761000047816 */ /* 0x000fce0000000004 */
.L_x_9929:
[----:B------:R-:W-:Y:S05]  /*7810*/  BSYNC B0 ;  /* 0x0000000000007941 */ /* 0x000fea0003800000 */
.L_x_9928:
[----:B------:R1:W-:Y:S01]  /*7820*/  STG.E.U8 desc[UR36][R8.64], R4 ;  /* 0x0000000408007986 */ /* 0x0003e2000c101124 */
[----:B------:R-:W-:Y:S05]  /*7830*/  BRA `(.L_x_9905) ;  /* 0x0000000000ac7947 */ /* 0x000fea0003800000 */
.L_x_9922:
        /* <DEDUP_REMOVED lines=21> */
.L_x_9904:
        /* <DEDUP_REMOVED lines=16> */
.L_x_9933:
[----:B------:R-:W-:Y:S05]  /*7a90*/  BRA `(.L_x_9905) ;  /* 0x0000000000147947 */ /* 0x000fea0003800000 */
.L_x_9932:
[----:B------:R-:W1:Y:S02]  /*7aa0*/  F2I.U64.TRUNC R22, R22 ;  /* 0x0000001600167311 */ /* 0x000e64000020d800 */
[----:B-1----:R1:W-:Y:S01]  /*7ab0*/  STG.E.64 desc[UR36][R8.64], R22 ;  /* 0x0000001608007986 */ /* 0x0023e2000c101b24 */
[----:B------:R-:W-:Y:S05]  /*7ac0*/  BRA `(.L_x_9905) ;  /* 0x0000000000087947 */ /* 0x000fea0003800000 */
.L_x_9931:
[----:B------:R-:W1:Y:S02]  /*7ad0*/  F2I.FTZ.U32.TRUNC.NTZ R3, R22 ;  /* 0x0000001600037305 */ /* 0x000e64000021f000 */
[----:B-1----:R1:W-:Y:S02]  /*7ae0*/  STG.E desc[UR36][R8.64], R3 ;  /* 0x0000000308007986 */ /* 0x0023e4000c101924 */
.L_x_9905:
[----:B------:R-:W-:-:S07]  /*7af0*/  VIADD R25, R25, 0x80 ;  /* 0x0000008019197836 */ /* 0x000fce0000000000 */
.L_x_9865:
[----:B------:R-:W-:Y:S05]  /*7b00*/  BSYNC B6 ;  /* 0x0000000000067941 */ /* 0x000fea0003800000 */
.L_x_9864:
[----:B------:R-:W-:-:S13]  /*7b10*/  ISETP.GE.AND P0, PT, R25, R17, PT ;  /* 0x000000111900720c */ /* 0x000fda0003f06270 */
[----:B------:R-:W-:Y:S05]  /*7b20*/  @P0 EXIT ;  /* 0x000000000000094d */ /* 0x000fea0003800000 */
[----:B-12-4-:R-:W1:Y:S01]  /*7b30*/  LDC.64 R4, c[0x0][0x220] ;  /* 0x00008800ff047b82 */ /* 0x016e620000000a00 */
[----:B------:R-:W-:Y:S01]  /*7b40*/  PRMT R0, R16, 0x9910, RZ ;  /* 0x0000991010007816 */ /* 0x000fe200000000ff */
[----:B------:R-:W-:Y:S01]  /*7b50*/  IMAD R2, R2, 0x200, R25 ;  /* 0x0000020002027824 */ /* 0x000fe200078e0219 */
[----:B------:R-:W-:Y:S02]  /*7b60*/  ULDC UR4, c[0x0][0x240] ;  /* 0x0000900000047ab9 */ /* 0x000fe40000000800 */
[----:B------:R-:W-:Y:S01]  /*7b70*/  ISETP.GT.AND P1, PT, R0, 0x9, PT ;  /* 0x000000090000780c */ /* 0x000fe20003f24270 */
[----:B---3--:R-:W-:-:S05]  /*7b80*/  IMAD R3, R2, UR4, RZ ;  /* 0x0000000402037c24 */ /* 0x008fca000f8e02ff */
        /* <DEDUP_REMOVED lines=14> */
.L_x_9937:
[----:B------:R-:W1:Y:S02]  /*7c70*/  F2I.S64.TRUNC R24, R24 ;  /* 0x0000001800187311 */ /* 0x000e64000020d900 */
[----:B-1----:R-:W-:-:S05]  /*7c80*/  IMAD.MOV.U32 R5, RZ, RZ, R24 ;  /* 0x000000ffff057224 */ /* 0x002fca00078e0018 */
[----:B------:R-:W-:Y:S01]  /*7c90*/  STG.E.U8 desc[UR36][R2.64], R5 ;  /* 0x0000000502007986 */ /* 0x000fe2000c101124 */
[----:B------:R-:W-:Y:S05]  /*7ca0*/  EXIT ;  /* 0x000000000000794d */ /* 0x000fea0003800000 */
.L_x_9936:
        /* <DEDUP_REMOVED lines=9> */
.L_x_9940:
[----:B------:R-:W1:Y:S02]  /*7d40*/  F2I.FTZ.TRUNC.NTZ R5, R24 ;  /* 0x0000001800057305 */ /* 0x000e64000021f100 */
[----:B-1----:R-:W-:Y:S01]  /*7d50*/  STG.E desc[UR36][R2.64], R5 ;  /* 0x0000000502007986 */ /* 0x002fe2000c101924 */
[----:B------:R-:W-:Y:S05]  /*7d60*/  EXIT ;  /* 0x000000000000794d */ /* 0x000fea0003800000 */
.L_x_9939:
[----:B------:R-:W1:Y:S02]  /*7d70*/  F2I.FTZ.TRUNC.NTZ R5, R24 ;  /* 0x0000001800057305 */ /* 0x000e64000021f100 */
[----:B-1----:R-:W-:Y:S01]  /*7d80*/  STG.E.U16 desc[UR36][R2.64], R5 ;  /* 0x0000000502007986 */ /* 0x002fe2000c101524 */
[----:B------:R-:W-:Y:S05]  /*7d90*/  EXIT ;  /* 0x000000000000794d */ /* 0x000fea0003800000 */
.L_x_9935:
        /* <DEDUP_REMOVED lines=8> */
.L_x_9942:
[----:B------:R-:W-:-:S05]  /*7e20*/  F2FP.F16.F32.PACK_AB R24, RZ, R24 ;  /* 0x00000018ff18723e */ /* 0x000fca00000000ff */
[----:B------:R-:W-:Y:S01]  /*7e30*/  STG.E.U16 desc[UR36][R2.64], R24 ;  /* 0x0000001802007986 */ /* 0x000fe2000c101524 */
[----:B------:R-:W-:Y:S05]  /*7e40*/  EXIT ;  /* 0x000000000000794d */ /* 0x000fea0003800000 */
.L_x_9941:
        /* <DEDUP_REMOVED lines=9> */
.L_x_9944:
[----:B------:R-:W-:-:S04]  /*7ee0*/  F2FP.F16.F32.PACK_AB R5, RZ, R24 ;  /* 0x00000018ff05723e */ /* 0x000fc800000000ff */
[----:B------:R-:W-:-:S05]  /*7ef0*/  PRMT R5, R5, 0x5410, RZ ;  /* 0x0000541005057816 */ /* 0x000fca00000000ff */
[----:B------:R-:W-:Y:S01]  /*7f00*/  STG.E desc[UR36][R2.64], R5 ;  /* 0x0000000502007986 */ /* 0x000fe2000c101924 */
[----:B------:R-:W-:Y:S05]  /*7f10*/  EXIT ;  /* 0x000000000000794d */ /* 0x000fea0003800000 */
.L_x_9943:
[----:B------:R-:W-:-:S06]  /*7f20*/  FMUL.FTZ R4, R24, 1 ;  /* 0x3f80000018047820 */ /* 0x000fcc0000410000 */
[----:B------:R-:W1:Y:S02]  /*7f30*/  F2F.F64.F32 R4, R4 ;  /* 0x0000000400047310 */ /* 0x000e640000201800 */
[----:B-1----:R-:W-:Y:S01]  /*7f40*/  STG.E.64 desc[UR36][R2.64], R4 ;  /* 0x0000000402007986 */ /* 0x002fe2000c101b24 */
[----:B------:R-:W-:Y:S05]  /*7f50*/  EXIT ;  /* 0x000000000000794d */ /* 0x000fea0003800000 */
.L_x_9934:
        /* <DEDUP_REMOVED lines=12> */
.L_x_9947:
[----:B------:R-:W-:Y:S01]  /*8020*/  FMUL.FTZ R4, R24, 1 ;  /* 0x3f80000018047820 */ /* 0x000fe20000410000 */
[----:B------:R-:W-:-:S05]  /*8030*/  CS2R R6, SRZ ;  /* 0x0000000000067805 */ /* 0x000fca000001ff00 */
[----:B------:R-:W1:Y:S02]  /*8040*/  F2F.F64.F32 R4, R4 ;  /* 0x0000000400047310 */ /* 0x000e640000201800 */
[----:B-1----:R-:W-:Y:S01]  /*8050*/  STG.E.128 desc[UR36][R2.64], R4 ;  /* 0x0000000402007986 */ /* 0x002fe2000c101d24 */
[----:B------:R-:W-:Y:S05]  /*8060*/  EXIT ;  /* 0x000000000000794d */ /* 0x000fea0003800000 */
.L_x_9946:
        /* <DEDUP_REMOVED lines=20> */
.L_x_9951:
[----:B------:R-:W-:Y:S05]  /*81b0*/  BSYNC B0 ;  /* 0x0000000000007941 */ /* 0x000fea0003800000 */
.L_x_9950:
[----:B------:R-:W-:-:S05]  /*81c0*/  LOP3.LUT R7, R0, R7, RZ, 0xfc, !PT ;  /* 0x0000000700077212 */ /* 0x000fca00078efcff */
[----:B------:R-:W-:Y:S01]  /*81d0*/  STG.E.U8 desc[UR36][R2.64], R7 ;  /* 0x0000000702007986 */ /* 0x000fe2000c101124 */
[----:B------:R-:W-:Y:S05]  /*81e0*/  EXIT ;  /* 0x000000000000794d */ /* 0x000fea0003800000 */
.L_x_9949:
[----:B------:R-:W-:Y:S01]  /*81f0*/  LOP3.LUT R4, R24, 0x7fffffff, RZ, 0xc0, !PT ;  /* 0x7fffffff18047812 */ /* 0x000fe200078ec0ff */
        /* <DEDUP_REMOVED lines=11> */
.L_x_9953:
[----:B------:R-:W-:Y:S01]  /*82b0*/  IMAD.MOV.U32 R0, RZ, RZ, 0x7f ;  /* 0x0000007fff007424 */ /* 0x000fe200078e00ff */
[----:B------:R-:W-:-:S04]  /*82c0*/  ISETP.GT.U32.AND P0, PT, R4, 0x7f800000, PT ;  /* 0x7f8000000400780c */ /* 0x000fc80003f04070 */
[----:B------:R-:W-:-:S09]  /*82d0*/  SEL R0, R0, 0x7c, P0 ;  /* 0x0000007c00007807 */ /* 0x000fd20000000000 */
.L_x_9954:
[----:B------:R-:W-:Y:S05]  /*82e0*/  BSYNC B0 ;  /* 0x0000000000007941 */ /* 0x000fea0003800000 */
.L_x_9952:
[----:B------:R-:W-:-:S04]  /*82f0*/  LOP3.LUT R24, R24, 0x80000000, RZ, 0xc0, !PT ;  /* 0x8000000018187812 */ /* 0x000fc800078ec0ff */
[----:B------:R-:W-:-:S04]  /*8300*/  SHF.R.U32.HI R5, RZ, 0x18, R24 ;  /* 0x00000018ff057819 */ /* 0x000fc80000011618 */
[----:B------:R-:W-:-:S05]  /*8310*/  LOP3.LUT R5, R0, R5, RZ, 0xfc, !PT ;  /* 0x0000000500057212 */ /* 0x000fca00078efcff */
[----:B------:R-:W-:Y:S01]  /*8320*/  STG.E.U8 desc[UR36][R2.64], R5 ;  /* 0x0000000502007986 */ /* 0x000fe2000c101124 */
[----:B------:R-:W-:Y:S05]  /*8330*/  EXIT ;  /* 0x000000000000794d */ /* 0x000fea0003800000 */
.L_x_9948:
[----:B------:R-:W-:-:S05]  /*8340*/  F2FP.BF16.F32.PACK_AB R24, RZ, R24 ;  /* 0x00000018ff18723e */ /* 0x000fca00000010ff */
[----:B------:R-:W-:Y:S01]  /*8350*/  STG.E.U16 desc[UR36][R2.64], R24 ;  /* 0x0000001802007986 */ /* 0x000fe2000c101524 */
[----:B------:R-:W-:Y:S05]  /*8360*/  EXIT ;  /* 0x000000000000794d */ /* 0x000fea0003800000 */
.L_x_9945:
        /* <DEDUP_REMOVED lines=11> */
.L_x_9957:
        /* <DEDUP_REMOVED lines=16> */
.L_x_9960:
[----:B------:R-:W-:-:S04]  /*8520*/  LOP3.LUT R24, R24, 0x80000000, RZ, 0xc0, !PT ;  /* 0x8000000018187812 */ /* 0x000fc800078ec0ff */
[----:B------:R-:W-:-:S04]  /*8530*/  SHF.R.U32.HI R5, RZ, 0x18, R24 ;  /* 0x00000018ff057819 */ /* 0x000fc80000011618 */
[----:B------:R-:W-:-:S04]  /*8540*/  LOP3.LUT R4, R4, R5, RZ, 0xfc, !PT ;  /* 0x0000000504047212 */ /* 0x000fc800078efcff */
[----:B------:R-:W-:-:S07]  /*8550*/  PRMT R0, R4, 0x7610, R0 ;  /* 0x0000761004007816 */ /* 0x000fce0000000000 */
.L_x_9959:
[----:B------:R-:W-:Y:S05]  /*8560*/  BSYNC B0 ;  /* 0x0000000000007941 */ /* 0x000fea0003800000 */
.L_x_9958:
[----:B------:R-:W-:Y:S01]  /*8570*/  STG.E.U8 desc[UR36][R2.64], R0 ;  /* 0x0000000002007986 */ /* 0x000fe2000c101124 */
[----:B------:R-:W-:Y:S05]  /*8580*/  EXIT ;  /* 0x000000000000794d */ /* 0x000fea0003800000 */
.L_x_9956:
        /* <DEDUP_REMOVED lines=16> */
.L_x_9963:
[----:B------:R-:W-:-:S04]  /*8690*/  LOP3.LUT R24, R24, 0x80000000, RZ, 0xc0, !PT ;  /* 0x8000000018187812 */ /* 0x000fc800078ec0ff */
[----:B------:R-:W-:-:S04]  /*86a0*/  SHF.R.U32.HI R5, RZ, 0x18, R24 ;  /* 0x00000018ff057819 */ /* 0x000fc80000011618 */
[----:B------:R-:W-:-:S04]  /*86b0*/  LOP3.LUT R4, R4, R5, RZ, 0xfc, !PT ;  /* 0x0000000504047212 */ /* 0x000fc800078efcff */
[----:B------:R-:W-:-:S07]  /*86c0*/  PRMT R0, R4, 0x7610, R0 ;  /* 0x0000761004007816 */ /* 0x000fce0000000000 */
.L_x_9962:
[----:B------:R-:W-:Y:S05]  /*86d0*/  BSYNC B0 ;  /* 0x0000000000007941 */ /* 0x000fea0003800000 */
.L_x_9961:
[----:B------:R-:W-:Y:S01]  /*86e0*/  STG.E.U8 desc[UR36][R2.64], R0 ;  /* 0x0000000002007986 */ /* 0x000fe2000c101124 */
[----:B------:R-:W-:Y:S05]  /*86f0*/  EXIT ;  /* 0x000000000000794d */ /* 0x000fea0003800000 */
.L_x_9955:
        /* <DEDUP_REMOVED lines=21> */
.L_x_9938:
        /* <DEDUP_REMOVED lines=16> */
.L_x_9966:
[----:B------:R-:W-:Y:S05]  /*8950*/  EXIT ;  /* 0x000000000000794d */ /* 0x000fea0003800000 */
.L_x_9965:
[----:B------:R-:W1:Y:S02]  /*8960*/  F2I.U64.TRUNC R24, R24 ;  /* 0x0000001800187311 */ /* 0x000e64000020d800 */
[----:B-1----:R-:W-:Y:S01]  /*8970*/  STG.E.64 desc[UR36][R2.64], R24 ;  /* 0x0000001802007986 */ /* 0x002fe2000c101b24 */
[----:B------:R-:W-:Y:S05]  /*8980*/  EXIT ;  /* 0x000000000000794d */ /* 0x000fea0003800000 */
.L_x_9964:
[----:B------:R-:W1:Y:S02]  /*8990*/  F2I.FTZ.U32.TRUNC.NTZ R5, R24 ;  /* 0x0000001800057305 */ /* 0x000e64000021f000 */
[----:B-1----:R-:W-:Y:S01]  /*89a0*/  STG.E desc[UR36][R2.64], R5 ;  /* 0x0000000502007986 */ /* 0x002fe2000c101924 */
[----:B------:R-:W-:Y:S05]  /*89b0*/  EXIT ;  /* 0x000000000000794d */ /* 0x000fea0003800000 */
.L_x_9967:
        /* <DEDUP_REMOVED lines=12> */
.L_x_57347:


//--------------------- .text._ZN2at6native18elementwise_kernelILi128ELi2EZNS0_22gpu_kernel_impl_nocastINS0_13BUnaryFunctorIfffZZZNS0_16fmod_kernel_cudaERNS_18TensorIteratorBaseEENKUlvE0_clEvENKUlvE0_clEvEUlffE_EEEEvS5_RKT_EUliE_EEviT1_ --------------------------
	.section	.text._ZN2at6native18elementwise_kernelILi128ELi2EZNS0_22gpu_kernel_impl_nocastINS0_13BUnaryFunctorIfffZZZNS0_16fmod_kernel_cudaERNS_18TensorIteratorBaseEENKUlvE0_clEvENKUlvE0_clEvEUlffE_EEEEvS5_RKT_EUliE_EEviT1_,"ax",@progbits
	.align	128
        .global         _ZN2at6native18elementwise_kernelILi128ELi2EZNS0_22gpu_kernel_impl_nocastINS0_13BUnaryFunctorIfffZZZNS0_16fmod_kernel_cudaERNS_18TensorIteratorBaseEENKUlvE0_clEvENKUlvE0_clEvEUlffE_EEEEvS5_RKT_EUliE_EEviT1_
        .type           _ZN2at6native18elementwise_kernelILi128ELi2EZNS0_22gpu_kernel_impl_nocastINS0_13BUnaryFunctorIfffZZZNS0_16fmod_kernel_cudaERNS_18TensorIteratorBaseEENKUlvE0_clEvENKUlvE0_clEvEUlffE_EEEEvS5_RKT_EUliE_EEviT1_,@function
        .size           _ZN2at6native18elementwise_kernelILi128ELi2EZNS0_22gpu_kernel_impl_nocastINS0_13BUnaryFunctorIfffZZZNS0_16fmod_kernel_cudaERNS_18TensorIteratorBaseEENKUlvE0_clEvENKUlvE0_clEvEUlffE_EEEEvS5_RKT_EUliE_EEviT1_,(.L_x_57348 - _ZN2at6native18elementwise_kernelILi128ELi2EZNS0_22gpu_kernel_impl_nocastINS0_13BUnaryFunctorIfffZZZNS0_16fmod_kernel_cudaERNS_18TensorIteratorBaseEENKUlvE0_clEvENKUlvE0_clEvEUlffE_EEEEvS5_RKT_EUliE_EEviT1_)
        .other          _ZN2at6native18elementwise_kernelILi128ELi2EZNS0_22gpu_kernel_impl_nocastINS0_13BUnaryFunctorIfffZZZNS0_16fmod_kernel_cudaERNS_18TensorIteratorBaseEENKUlvE0_clEvENKUlvE0_clEvEUlffE_EEEEvS5_RKT_EUliE_EEviT1_,@"STO_CUDA_ENTRY STV_DEFAULT"
_ZN2at6native18elementwise_kernelILi128ELi2EZNS0_22gpu_kernel_impl_nocastINS0_13BUnaryFunctorIfffZZZNS0_16fmod_kernel_cudaERNS_18TensorIteratorBaseEENKUlvE0_clEvENKUlvE0_clEvEUlffE_EEEEvS5_RKT_EUliE_EEviT1_:
.text._ZN2at6native18elementwise_kernelILi128ELi2EZNS0_22gpu_kernel_impl_nocastINS0_13BUnaryFunctorIfffZZZNS0_16fmod_kernel_cudaERNS_18TensorIteratorBaseEENKUlvE0_clEvENKUlvE0_clEvEUlffE_EEEEvS5_RKT_EUliE_EEviT1_:
[----:B------:R-:W-:Y:S01]  /*0000*/  LDC R1, c[0x0][0x28] ;  /* 0x00000a00ff017b82 */ /* 0x000fe20000000800 */
[----:B------:R-:W0:Y:S01]  /*0010*/  S2R R2, SR_CTAID.X ;  /* 0x0000000000027919 */ /* 0x000e220000002500 */
[----:B------:R-:W-:Y:S01]  /*0020*/  ULDC UR6, c[0x0][0x210] ;  /* 0x0000840000067ab9 */ /* 0x000fe20000000800 */
[----:B------:R-:W-:Y:S01]  /*0030*/  ULDC.64 UR4, c[0x0][0x208] ;  /* 0x0000820000047ab9 */ /* 0x000fe20000000a00 */
[----:B------:R-:W-:Y:S01]  /*0040*/  BSSY B1, `(.L_x_9968) ;  /* 0x0000183000017945 */ /* 0x000fe20003800000 */
[----:B------:R-:W0:Y:S02]  /*0050*/  S2R R3, SR_TID.X ;  /* 0x0000000000037919 */ /* 0x000e240000002100 */
[----:B0-----:R-:W-:-:S04]  /*0060*/  LEA R2, R2, R3, 0x8 ;  /* 0x0000000302027211 */ /* 0x001fc800078e40ff */
[----:B------:R-:W-:Y:S02]  /*0070*/  ISETP.GE.AND P0, PT, R2, UR6, PT ;  /* 0x0000000602007c0c */ /* 0x000fe4000bf06270 */
[----:B------:R-:W-:-:S11]  /*0080*/  MOV R7, R2 ;  /* 0x0000000200077202 */ /* 0x000fd60000000f00 */
        /* <DEDUP_REMOVED lines=292> */
[----:B------:R-:W1:Y:S08]  /*12d0*/  @P0 LDC R15, c[0x0][0x33c] ;  /* 0x0000cf00ff0f0b82 */ /* 0x000e700000000800 */
[----:B------:R-:W2:Y:S01]  /*12e0*/  @P0 LDC.64 R6, c[0x0][0x408] ;  /* 0x00010200ff060b82 */ /* 0x000ea20000000a00 */
[----:B0-----:R-:W-:-:S05]  /*12f0*/  @P0 IMAD.HI.U32 R4, R9, R12, R8 ;  /* 0x0000000c09040227 */ /* 0x001fca00078e0008 */
[----:B------:R-:W-:Y:S01]  /*1300*/  @P0 SHF.R.U32.HI R8, RZ, R13, R4 ;  /* 0x0000000dff080219 */ /* 0x000fe20000011604 */
[----:B------:R-:W-:Y:S01]  /*1310*/  IMAD R4, R11, UR8, R5 ;  /* 0x000000080b047c24 */ /* 0x000fe2000f8e0205 */
[----:B------:R-:W-:Y:S02]  /*1320*/  ULDC.64 UR8, c[0x0][0x400] ;  /* 0x0001000000087ab9 */ /* 0x000fe40000000a00 */
[----:B------:R-:W-:Y:S01]  /*1330*/  @P0 IADD3 R8, -R8, RZ, RZ ;  /* 0x000000ff08080210 */ /* 0x000fe20007ffe1ff */
[C---:B------:R-:W-:Y:S02]  /*1340*/  IMAD R3, R4.reuse, UR8, R3 ;  /* 0x0000000804037c24 */ /* 0x040fe4000f8e0203 */
[----:B------:R-:W-:Y:S02]  /*1350*/  IMAD R0, R4, UR9, R0 ;  /* 0x0000000904007c24 */ /* 0x000fe4000f8e0200 */
[----:B-1----:R-:W-:-:S04]  /*1360*/  @P0 IMAD R8, R8, R15, R9 ;  /* 0x0000000f08080224 */ /* 0x002fc800078e0209 */
[C---:B--2---:R-:W-:Y:S02]  /*1370*/  @P0 IMAD R3, R8.reuse, R6, R3 ;  /* 0x0000000608030224 */ /* 0x044fe400078e0203 */
[----:B------:R-:W-:-:S07]  /*1380*/  @P0 IMAD R0, R8, R7, R0 ;  /* 0x0000000708000224 */ /* 0x000fce00078e0200 */
.L_x_9970:
[----:B------:R-:W-:Y:S01]  /*1390*/  ULDC.64 UR8, c[0x0][0x418] ;  /* 0x0001060000087ab9 */ /* 0x000fe20000000a00 */
[----:B------:R-:W0:Y:S01]  /*13a0*/  LDC R9, c[0x0][0x424] ;  /* 0x00010900ff097b82 */ /* 0x000e220000000800 */
[----:B------:R-:W-:-:S05]  /*13b0*/  IADD3 R6, P0, R0, UR8, RZ ;  /* 0x0000000800067c10 */ /* 0x000fca000ff1e0ff */
[----:B------:R-:W-:Y:S01]  /*13c0*/  IMAD.X R7, RZ, RZ, UR9, P0 ;  /* 0x00000009ff077e24 */ /* 0x000fe200080e06ff */
[----:B------:R-:W-:-:S04]  /*13d0*/  ULDC.64 UR8, c[0x0][0x410] ;  /* 0x0001040000087ab9 */ /* 0x000fc80000000a00 */
[----:B------:R-:W0:Y:S01]  /*13e0*/  LDG.E R6, desc[UR4][R6.64] ;  /* 0x0000000406067981 */ /* 0x000e22000c1e1900 */
[----:B------:R-:W-:Y:S01]  /*13f0*/  IADD3 R4, P1, R3, UR8, RZ ;  /* 0x0000000803047c10 */ /* 0x000fe2000ff3e0ff */
[----:B------:R-:W-:Y:S03]  /*1400*/  BSSY B0, `(.L_x_9971) ;  /* 0x0000041000007945 */ /* 0x000fe60003800000 */
[----:B------:R-:W-:Y:S02]  /*1410*/  IADD3.X R5, RZ, UR9, RZ, P1, !PT ;  /* 0x00000009ff057c10 */ /* 0x000fe40008ffe4ff */
[C---:B0-----:R-:W-:Y:S01]  /*1420*/  FSETP.GEU.FTZ.AND P0, PT, |R6|.reuse, |R9|, PT ;  /* 0x400000090600720b */ /* 0x041fe20003f1e200 */
        /* <DEDUP_REMOVED lines=25> */
.L_x_9976:
[----:B------:R-:W-:Y:S01]  /*15c0*/  FSETP.GEU.FTZ.AND P0, PT, R8, -R0, PT ;  /* 0x800000000800720b */ /* 0x000fe20003f1e000 */
[----:B------:R-:W-:-:S12]  /*15d0*/  FADD.FTZ R10, R10, -1 ;  /* 0xbf8000000a0a7421 */ /* 0x000fd80000010000 */
[----:B------:R-:W-:-:S07]  /*15e0*/  @!P0 FADD.FTZ R10, R10, -1 ;  /* 0xbf8000000a0a8421 */ /* 0x000fce0000010000 */
.L_x_9975:
[----:B------:R-:W-:Y:S05]  /*15f0*/  BSYNC B2 ;  /* 0x0000000000027941 */ /* 0x000fea0003800000 */
.L_x_9974:
[----:B------:R-:W-:Y:S01]  /*1600*/  FFMA.FTZ R3, -R0, R10, R3 ;  /* 0x0000000a00037223 */ /* 0x000fe20000010103 */
[----:B------:R-:W-:Y:S06]  /*1610*/  BRA `(.L_x_9972) ;  /* 0x00000000007c7947 */ /* 0x000fec0003800000 */
.L_x_9973:
[----:B------:R-:W-:Y:S01]  /*1620*/  IADD3 R7, R0, -0xb800000, RZ ;  /* 0xf480000000077810 */ /* 0x000fe20007ffe0ff */
[----:B------:R-:W-:Y:S01]  /*1630*/  BSSY B2, `(.L_x_9977) ;  /* 0x000001b000027945 */ /* 0x000fe20003800000 */
[----:B------:R-:W-:Y:S02]  /*1640*/  FSETP.GT.FTZ.AND P0, PT, |R9|, RZ, PT ;  /* 0x000000ff0900720b */ /* 0x000fe40003f14200 */
        /* <DEDUP_REMOVED lines=12> */
.L_x_9979:
        /* <DEDUP_REMOVED lines=13> */
.L_x_9978:
[----:B------:R-:W-:Y:S05]  /*17e0*/  BSYNC B2 ;  /* 0x0000000000027941 */ /* 0x000fea0003800000 */
.L_x_9977:
[----:B------:R-:W-:-:S04]  /*17f0*/  FMUL.FTZ R0, R7, 1.1920928955078125e-07 ;  /* 0x3400000007007820 */ /* 0x000fc80000410000 */
[----:B0-----:R-:W-:-:S07]  /*1800*/  FMUL.FTZ R3, R11, R0 ;  /* 0x000000000b037220 */ /* 0x001fce0000410000 */
.L_x_9972:
[----:B------:R-:W-:Y:S05]  /*1810*/  BSYNC B0 ;  /* 0x0000000000007941 */ /* 0x000fea0003800000 */
.L_x_9971:
[C---:B------:R-:W-:Y:S02]  /*1820*/  FSETP.GTU.FTZ.AND P0, PT, |R3|.reuse, +INF , PT ;  /* 0x7f8000000300780b */ /* 0x040fe40003f1c200 */
[C---:B------:R-:W-:Y:S02]  /*1830*/  LOP3.LUT R6, R3.reuse, 0x80000000, R6, 0xb8, !PT ;  /* 0x8000000003067812 */ /* 0x040fe400078eb806 */
[----:B------:R-:W-:Y:S02]  /*1840*/  IADD3 R7, R2, 0x80, RZ ;  /* 0x0000008002077810 */ /* 0x000fe40007ffe0ff */
[----:B------:R-:W-:-:S05]  /*1850*/  FSEL R3, R3, R6, P0 ;  /* 0x0000000603037208 */ /* 0x000fca0000000000 */
[----:B------:R0:W-:Y:S02]  /*1860*/  STG.E desc[UR4][R4.64], R3 ;  /* 0x0000000304007986 */ /* 0x0001e4000c101904 */
.L_x_9969:
[----:B------:R-:W-:Y:S05]  /*1870*/  BSYNC B1 ;  /* 0x0000000000017941 */ /* 0x000fea0003800000 */
.L_x_9968:
[----:B------:R-:W-:-:S13]  /*1880*/  ISETP.GE.AND P0, PT, R7, UR6, PT ;  /* 0x0000000607007c0c */ /* 0x000fda000bf06270 */
[----:B------:R-:W-:Y:S05]  /*1890*/  @P0 EXIT ;  /* 0x000000000000094d */ /* 0x000fea0003800000 */
[----:B------:R-:W1:Y:S01]  /*18a0*/  LDC R8, c[0x0][0x218] ;  /* 0x00008600ff087b82 */ /* 0x000e620000000800 */
[----:B------:R-:W-:Y:S01]  /*18b0*/  MOV R0, RZ ;  /* 0x000000ff00007202 */ /* 0x000fe20000000f00 */
[----:B0-----:R-:W-:Y:S01]  /*18c0*/  IMAD.MOV.U32 R3, RZ, RZ, RZ ;  /* 0x000000ffff037224 */ /* 0x001fe200078e00ff */
[----:B-1----:R-:W-:-:S13]  /*18d0*/  ISETP.NE.AND P0, PT, R8, RZ, PT ;  /* 0x000000ff0800720c */ /* 0x002fda0003f05270 */
[----:B------:R-:W-:Y:S05]  /*18e0*/  @!P0 BRA `(.L_x_9980) ;  /* 0x0000001000a88947 */ /* 0x000fea0003800000 */
[----:B------:R-:W-:Y:S01]  /*18f0*/  HFMA2.MMA R2, -RZ, RZ, 0, 0 ;  /* 0x00000000ff027435 */ /* 0x000fe200000001ff */
[----:B------:R-:W-:Y:S01]  /*1900*/  MOV R3, R7 ;  /* 0x0000000700037202 */ /* 0x000fe20000000f00 */
[----:B------:R-:W-:Y:S01]  /*1910*/  ULDC.64 UR6, c[0x0][0x220] ;  /* 0x0000880000067ab9 */ /* 0x000fe20000000a00 */
[----:B------:R-:W-:-:S07]  /*1920*/  ISETP.NE.AND P0, PT, R8, 0x1, PT ;  /* 0x000000010800780c */ /* 0x000fce0003f05270 */
        /* <DEDUP_REMOVED lines=280> */
[----:B------:R-:W-:Y:S01]  /*2ab0*/  @P0 IMAD.MOV.U32 R6, RZ, RZ, RZ ;  /* 0x000000ffff060224 */ /* 0x000fe200078e00ff */
[----:B------:R-:W-:Y:S01]  /*2ac0*/  ULDC.64 UR6, c[0x0][0x400] ;  /* 0x0001000000067ab9 */ /* 0x000fe20000000a00 */
[----:B------:R-:W-:-:S05]  /*2ad0*/  IADD3 R4, -R7, RZ, RZ ;  /* 0x000000ff07047210 */ /* 0x000fca0007ffe1ff */
[----:B------:R-:W1:Y:S01]  /*2ae0*/  @P0 LDC R11, c[0x0][0x33c] ;  /* 0x0000cf00ff0b0b82 */ /* 0x000e620000000800 */
[----:B------:R-:W-:-:S04]  /*2af0*/  IMAD R4, R4, UR8, R5 ;  /* 0x0000000804047c24 */ /* 0x000fc8000f8e0205 */
        /* <DEDUP_REMOVED lines=9> */
.L_x_9980:
[----:B------:R-:W-:Y:S01]  /*2b90*/  ULDC.64 UR6, c[0x0][0x418] ;  /* 0x0001060000067ab9 */ /* 0x000fe20000000a00 */
[----:B------:R-:W0:Y:S01]  /*2ba0*/  LDC R6, c[0x0][0x424] ;  /* 0x00010900ff067b82 */ /* 0x000e220000000800 */
[----:B------:R-:W-:-:S04]  /*2bb0*/  IADD3 R4, P0, R0, UR6, RZ ;  /* 0x0000000600047c10 */ /* 0x000fc8000ff1e0ff */
[----:B------:R-:W-:Y:S01]  /*2bc0*/  IADD3.X R5, RZ, UR7, RZ, P0, !PT ;  /* 0x00000007ff057c10 */ /* 0x000fe200087fe4ff */
        /* <DEDUP_REMOVED lines=31> */
.L_x_9986:
[----:B------:R-:W-:Y:S01]  /*2dc0*/  FSETP.GEU.FTZ.AND P0, PT, R5, -R8, PT ;  /* 0x800000080500720b */ /* 0x000fe20003f1e000 */
[----:B------:R-:W-:-:S12]  /*2dd0*/  FADD.FTZ R0, R0, -1 ;  /* 0xbf80000000007421 */ /* 0x000fd80000010000 */
[----:B------:R-:W-:-:S07]  /*2de0*/  @!P0 FADD.FTZ R0, R0, -1 ;  /* 0xbf80000000008421 */ /* 0x000fce0000010000 */
.L_x_9985:
[----:B------:R-:W-:Y:S05]  /*2df0*/  BSYNC B1 ;  /* 0x0000000000017941 */ /* 0x000fea0003800000 */
.L_x_9984:
[----:B------:R-:W-:Y:S01]  /*2e00*/  FFMA.FTZ R7, -R8, R0, R7 ;  /* 0x0000000008077223 */ /* 0x000fe20000010107 */
[----:B------:R-:W-:Y:S06]  /*2e10*/  BRA `(.L_x_9982) ;  /* 0x00000000007c7947 */ /* 0x000fec0003800000 */
.L_x_9983:
        /* <DEDUP_REMOVED lines=15> */
.L_x_9989:
        /* <DEDUP_REMOVED lines=13> */
.L_x_9988:
[----:B------:R-:W-:Y:S05]  /*2fe0*/  BSYNC B1 ;  /* 0x0000000000017941 */ /* 0x000fea0003800000 */
.L_x_9987:
[----:B------:R-:W-:-:S04]  /*2ff0*/  FMUL.FTZ R5, R5, 1.1920928955078125e-07 ;  /* 0x3400000005057820 */ /* 0x000fc80000410000 */
[----:B------:R-:W-:-:S07]  /*3000*/  FMUL.FTZ R7, R10, R5 ;  /* 0x000000050a077220 */ /* 0x000fce0000410000 */
.L_x_9982:
[----:B------:R-:W-:Y:S05]  /*3010*/  BSYNC B0 ;  /* 0x0000000000007941 */ /* 0x000fea0003800000 */
.L_x_9981:
[C---:B------:R-:W-:Y:S02]  /*3020*/  FSETP.GTU.FTZ.AND P0, PT, |R7|.reuse, +INF , PT ;  /* 0x7f8000000700780b */ /* 0x040fe40003f1c200 */
[----:B------:R-:W-:-:S04]  /*3030*/  LOP3.LUT R4, R7, 0x80000000, R4, 0xb8, !PT ;  /* 0x8000000007047812 */ /* 0x000fc800078eb804 */
[----:B------:R-:W-:-:S05]  /*3040*/  FSEL R7, R7, R4, P0 ;  /* 0x0000000407077208 */ /* 0x000fca0000000000 */
[----:B------:R-:W-:Y:S01]  /*3050*/  STG.E desc[UR4][R2.64], R7 ;  /* 0x0000000702007986 */ /* 0x000fe2000c101904 */
[----:B------:R-:W-:Y:S05]  /*3060*/  EXIT ;  /* 0x000000000000794d */ /* 0x000fea0003800000 */
.L_x_9990:
        /* <DEDUP_REMOVED lines=9> */
.L_x_57348:


//--------------------- .text._ZN2at6native27unrolled_elementwise_kernelINS0_13BUnaryFunctorIfffZZZNS0_16fmod_kernel_cudaERNS_18TensorIteratorBaseEENKUlvE0_clEvENKUlvE0_clEvEUlffE_EESt5arrayIPcLm2EELi4E23TrivialOffsetCalculatorILi1EjESD_NS0_6memory15LoadWithoutCastENSE_16StoreWithoutCastEEEviT_T0_T2_T3_T4_T5_ --------------------------
	.section	.text._ZN2at6native27unrolled_elementwise_kernelINS0_13BUnaryFunctorIfffZZZNS0_16fmod_kernel_cudaERNS_18TensorIteratorBaseEENKUlvE0_clEvENKUlvE0_clEvEUlffE_EESt5arrayIPcLm2EELi4E23TrivialOffsetCalculatorILi1EjESD_NS0_6memory15LoadWithoutCastENSE_16StoreWithoutCastEEEviT_T0_T2_T3_T4_T5_,"ax",@progbits
	.align	128
        .global         _ZN2at6native27unrolled_elementwise_kernelINS0_13BUnaryFunctorIfffZZZNS0_16fmod_kernel_cudaERNS_18TensorIteratorBaseEENKUlvE0_clEvENKUlvE0_clEvEUlffE_EESt5arrayIPcLm2EELi4E23TrivialOffsetCalculatorILi1EjESD_NS0_6memory15LoadWithoutCastENSE_16StoreWithoutCastEEEviT_T0_T2_T3_T4_T5_
        .type           _ZN2at6native27unrolled_elementwise_kernelINS0_13BUnaryFunctorIfffZZZNS0_16fmod_kernel_cudaERNS_18TensorIteratorBaseEENKUlvE0_clEvENKUlvE0_clEvEUlffE_EESt5arrayIPcLm2EELi4E23TrivialOffsetCalculatorILi1EjESD_NS0_6memory15LoadWithoutCastENSE_16StoreWithoutCastEEEviT_T0_T2_T3_T4_T5_,@function
        .size           _ZN2at6native27unrolled_elementwise_kernelINS0_13BUnaryFunctorIfffZZZNS0_16fmod_kernel_cudaERNS_18TensorIteratorBaseEENKUlvE0_clEvENKUlvE0_clEvEUlffE_EESt5arrayIPcLm2EELi4E23TrivialOffsetCalculatorILi1EjESD_NS0_6memory15LoadWithoutCastENSE_16StoreWithoutCastEEEviT_T0_T2_T3_T4_T5_,(.L_x_57349 - _ZN2at6native27unrolled_elementwise_kernelINS0_13BUnaryFunctorIfffZZZNS0_16fmod_kernel_cudaERNS_18TensorIteratorBaseEENKUlvE0_clEvENKUlvE0_clEvEUlffE_EESt5arrayIPcLm2EELi4E23TrivialOffsetCalculatorILi1EjESD_NS0_6memory15LoadWithoutCastENSE_16StoreWithoutCastEEEviT_T0_T2_T3_T4_T5_)
        .other          _ZN2at6native27unrolled_elementwise_kernelINS0_13BUnaryFunctorIfffZZZNS0_16fmod_kernel_cudaERNS_18TensorIteratorBaseEENKUlvE0_clEvENKUlvE0_clEvEUlffE_EESt5arrayIPcLm2EELi4E23TrivialOffsetCalculatorILi1EjESD_NS0_6memory15LoadWithoutCastENSE_16StoreWithoutCastEEEviT_T0_T2_T3_T4_T5_,@"STO_CUDA_ENTRY STV_DEFAULT"
_ZN2at6native27unrolled_elementwise_kernelINS0_13BUnaryFunctorIfffZZZNS0_16fmod_kernel_cudaERNS_18TensorIteratorBaseEENKUlvE0_clEvENKUlvE0_clEvEUlffE_EESt5arrayIPcLm2EELi4E23TrivialOffsetCalculatorILi1EjESD_NS0_6memory15LoadWithoutCastENSE_16StoreWithoutCastEEEviT_T0_T2_T3_T4_T5_:
.text._ZN2at6native27unrolled_elementwise_kernelINS0_13BUnaryFunctorIfffZZZNS0_16fmod_kernel_cudaERNS_18TensorIteratorBaseEENKUlvE0_clEvENKUlvE0_clEvEUlffE_EESt5arrayIPcLm2EELi4E23TrivialOffsetCalculatorILi1EjESD_NS0_6memory15LoadWithoutCastENSE_16StoreWithoutCastEEEviT_T0_T2_T3_T4_T5_:
[----:B------:R-:W-:Y:S01]  /*0000*/  LDC R1, c[0x0][0x28] ;  /* 0x00000a00ff017b82 */ /* 0x000fe20000000800 */
[----:B------:R-:W0:Y:S07]  /*0010*/  S2R R2, SR_CTAID.X ;  /* 0x0000000000027919 */ /* 0x000e2e0000002500 */
[----:B------:R-:W0:Y:S01]  /*0020*/  LDC R3, c[0x0][0x210] ;  /* 0x00008400ff037b82 */ /* 0x000e220000000800 */
        /* <DEDUP_REMOVED lines=13> */
[----:B0-----:R-:W-:-:S12]  /*0100*/  @!P2 IMAD.WIDE.U32 R6, R15, 0x4, R6 ;  /* 0x000000040f06a825 */ /* 0x001fd800078e0006 */
[----:B------:R-:W-:Y:S01]  /*0110*/  @!P3 LEA R19, R2, R5, 0x9 ;  /* 0x000000050213b211 */ /* 0x000fe200078e48ff */
[----:B------:R-:W-:Y:S01]  /*0120*/  @!P3 VIADD R5, R5, 0x80 ;  /* 0x000000800505b836 */ /* 0x000fe20000000000 */
[----:B------:R-:W0:Y:S01]  /*0130*/  @!P3 LDC.64 R10, c[0x0][0x228] ;  /* 0x00008a00ff0abb82 */ /* 0x000e220000000a00 */
[----:B-1----:R-:W-:-:S03]  /*0140*/  @!P0 IMAD.WIDE.U32 R12, R17, 0x4, R12 ;  /* 0x00000004110c8825 */ /* 0x002fc600078e000c */
[----:B------:R-:W-:-:S13]  /*0150*/  ISETP.GE.AND P1, PT, R5, R3, PT ;  /* 0x000000030500720c */ /* 0x000fda0003f26270 */
[----:B------:R-:W1:Y:S01]  /*0160*/  @!P1 LDC.64 R8, c[0x0][0x228] ;  /* 0x00008a00ff089b82 */ /* 0x000e620000000a00 */
[----:B------:R-:W-:Y:S02]  /*0170*/  @!P1 IMAD R5, R2, 0x200, R5 ;  /* 0x0000020002059824 */ /* 0x000fe400078e0205 */
[----:B0-----:R-:W-:Y:S01]  /*0180*/  @!P3 IMAD.WIDE.U32 R16, R19, 0x4, R10 ;  /* 0x000000041310b825 */ /* 0x001fe200078e000a */
[----:B------:R-:W-:-:S10]  /*0190*/  HFMA2.MMA R10, -RZ, RZ, 0, 0 ;  /* 0x00000000ff0a7435 */ /* 0x000fd400000001ff */
[----:B------:R0:W5:Y:S01]  /*01a0*/  @!P2 LDG.E R10, desc[UR4][R6.64] ;  /* 0x00000004060aa981 */ /* 0x000162000c1e1900 */
[----:B-1----:R-:W-:Y:S01]  /*01b0*/  @!P1 IMAD.WIDE.U32 R14, R5, 0x4, R8 ;  /* 0x00000004050e9825 */ /* 0x002fe200078e0008 */
[----:B------:R-:W-:-:S03]  /*01c0*/  CS2R R8, SRZ ;  /* 0x0000000000087805 */ /* 0x000fc6000001ff00 */
[----:B------:R-:W-:-:S03]  /*01d0*/  IMAD.MOV.U32 R5, RZ, RZ, RZ ;  /* 0x000000ffff057224 */ /* 0x000fc600078e00ff */
[----:B------:R0:W5:Y:S04]  /*01e0*/  @!P0 LDG.E R9, desc[UR4][R12.64] ;  /* 0x000000040c098981 */ /* 0x000168000c1e1900 */
[----:B------:R0:W5:Y:S04]  /*01f0*/  @!P3 LDG.E R8, desc[UR4][R16.64] ;  /* 0x000000041008b981 */ /* 0x000168000c1e1900 */
[----:B------:R0:W5:Y:S01]  /*0200*/  @!P1 LDG.E R5, desc[UR4][R14.64] ;  /* 0x000000040e059981 */ /* 0x000162000c1e1900 */
[----:B------:R-:W-:Y:S04]  /*0210*/  BSSY B1, `(.L_x_9991) ;  /* 0x0000047000017945 */ /* 0x000fe80003800000 */
[----:B------:R-:W-:Y:S05]  /*0220*/  @P2 BRA `(.L_x_9992) ;  /* 0x0000000400142947 */ /* 0x000fea0003800000 */
[----:B0-----:R-:W0:Y:S01]  /*0230*/  LDC R13, c[0x0][0x218] ;  /* 0x00008600ff0d7b82 */ /* 0x001e220000000800 */
[----:B------:R-:W-:Y:S01]  /*0240*/  BSSY B0, `(.L_x_9993) ;  /* 0x0000040000007945 */ /* 0x000fe20003800000 */
[C---:B-----5:R-:W-:Y:S01]  /*0250*/  FADD.FTZ R7, |R10|.reuse, -RZ ;  /* 0x800000ff0a077221 */ /* 0x060fe20000010200 */
        /* <DEDUP_REMOVED lines=25> */
.L_x_9998:
[----:B------:R-:W-:Y:S01]  /*03f0*/  FSETP.GEU.FTZ.AND P0, PT, R12, -R0, PT ;  /* 0x800000000c00720b */ /* 0x000fe20003f1e000 */
[----:B------:R-:W-:-:S12]  /*0400*/  FADD.FTZ R6, R6, -1 ;  /* 0xbf80000006067421 */ /* 0x000fd80000010000 */
[----:B------:R-:W-:-:S07]  /*0410*/  @!P0 FADD.FTZ R6, R6, -1 ;  /* 0xbf80000006068421 */ /* 0x000fce0000010000 */
.L_x_9997:
[----:B------:R-:W-:Y:S05]  /*0420*/  BSYNC B2 ;  /* 0x0000000000027941 */ /* 0x000fea0003800000 */
.L_x_9996:
[----:B------:R-:W-:Y:S01]  /*0430*/  FFMA.FTZ R7, -R0, R6, R7 ;  /* 0x0000000600077223 */ /* 0x000fe20000010107 */
[----:B------:R-:W-:Y:S06]  /*0440*/  BRA `(.L_x_9994) ;  /* 0x00000000007c7947 */ /* 0x000fec0003800000 */
.L_x_9995:
        /* <DEDUP_REMOVED lines=15> */
.L_x_10001:
        /* <DEDUP_REMOVED lines=13> */
.L_x_10000:
[----:B------:R-:W-:Y:S05]  /*0610*/  BSYNC B2 ;  /* 0x0000000000027941 */ /* 0x000fea0003800000 */
.L_x_9999:
[----:B------:R-:W-:-:S04]  /*0620*/  FMUL.FTZ R6, R6, 1.1920928955078125e-07 ;  /* 0x3400000006067820 */ /* 0x000fc80000410000 */
[----:B0-----:R-:W-:-:S07]  /*0630*/  FMUL.FTZ R7, R15, R6 ;  /* 0x000000060f077220 */ /* 0x001fce0000410000 */
.L_x_9994:
[----:B------:R-:W-:Y:S05]  /*0640*/  BSYNC B0 ;  /* 0x0000000000007941 */ /* 0x000fea0003800000 */
.L_x_9993:
[C---:B------:R-:W-:Y:S02]  /*0650*/  FSETP.GTU.FTZ.AND P0, PT, |R7|.reuse, +INF , PT ;  /* 0x7f8000000700780b */ /* 0x040fe40003f1c200 */
[----:B------:R-:W-:-:S04]  /*0660*/  LOP3.LUT R6, R7, 0x80000000, R10, 0xb8, !PT ;  /* 0x8000000007067812 */ /* 0x000fc800078eb80a */
[----:B------:R-:W-:-:S07]  /*0670*/  FSEL R6, R7, R6, P0 ;  /* 0x0000000607067208 */ /* 0x000fce0000000000 */
.L_x_9992:
[----:B------:R-:W-:Y:S05]  /*0680*/  BSYNC B1 ;  /* 0x0000000000017941 */ /* 0x000fea0003800000 */
.L_x_9991:
[----:B-----5:R-:W-:Y:S01]  /*0690*/  VIADD R10, R4, 0x80 ;  /* 0x00000080040a7836 */ /* 0x020fe20000000000 */
[----:B------:R-:W-:Y:S04]  /*06a0*/  BSSY B1, `(.L_x_10002) ;  /* 0x0000048000017945 */ /* 0x000fe80003800000 */
[----:B------:R-:W-:-:S13]  /*06b0*/  ISETP.GE.AND P0, PT, R10, R3, PT ;  /* 0x000000030a00720c */ /* 0x000fda0003f06270 */
[----:B------:R-:W-:Y:S05]  /*06c0*/  @P0 BRA `(.L_x_10003) ;  /* 0x0000000400140947 */ /* 0x000fea0003800000 */
[----:B0-----:R-:W0:Y:S01]  /*06d0*/  LDC R12, c[0x0][0x218] ;  /* 0x00008600ff0c7b82 */ /* 0x001e220000000800 */
[----:B------:R-:W-:Y:S01]  /*06e0*/  BSSY B0, `(.L_x_10004) ;  /* 0x0000040000007945 */ /* 0x000fe20003800000 */
[C---:B------:R-:W-:Y:S01]  /*06f0*/  FADD.FTZ R0, |R9|.reuse, -RZ ;  /* 0x800000ff09007221 */ /* 0x040fe20000010200 */
        /* <DEDUP_REMOVED lines=25> */
.L_x_10009:
[----:B------:R-:W-:Y:S01]  /*0890*/  FSETP.GEU.FTZ.AND P0, PT, R11, -R13, PT ;  /* 0x8000000d0b00720b */ /* 0x000fe20003f1e000 */
[----:B------:R-:W-:-:S12]  /*08a0*/  FADD.FTZ R7, R7, -1 ;  /* 0xbf80000007077421 */ /* 0x000fd80000010000 */
[----:B------:R-:W-:-:S07]  /*08b0*/  @!P0 FADD.FTZ R7, R7, -1 ;  /* 0xbf80000007078421 */ /* 0x000fce0000010000 */
.L_x_10008:
[----:B------:R-:W-:Y:S05]  /*08c0*/  BSYNC B2 ;  /* 0x0000000000027941 */ /* 0x000fea0003800000 */
.L_x_10007:
[----:B------:R-:W-:Y:S01]  /*08d0*/  FFMA.FTZ R0, -R13, R7, R0 ;  /* 0x000000070d007223 */ /* 0x000fe20000010100 */
[----:B------:R-:W-:Y:S06]  /*08e0*/  BRA `(.L_x_10005) ;  /* 0x00000000007c7947 */ /* 0x000fec0003800000 */
.L_x_10006:
        /* <DEDUP_REMOVED lines=15> */
.L_x_10012:
        /* <DEDUP_REMOVED lines=13> */
.L_x_10011:
[----:B------:R-:W-:Y:S05]  /*0ab0*/  BSYNC B2 ;  /* 0x0000000000027941 */ /* 0x000fea0003800000 */
.L_x_10010:
[----:B------:R-:W-:-:S04]  /*0ac0*/  FMUL.FTZ R0, R7, 1.1920928955078125e-07 ;  /* 0x3400000007007820 */ /* 0x000fc80000410000 */
[----:B------:R-:W-:-:S07]  /*0ad0*/  FMUL.FTZ R0, R15, R0 ;  /* 0x000000000f007220 */ /* 0x000fce0000410000 */
.L_x_10005:
[----:B------:R-:W-:Y:S05]  /*0ae0*/  BSYNC B0 ;  /* 0x0000000000007941 */ /* 0x000fea0003800000 */
.L_x_10004:
[C---:B------:R-:W-:Y:S02]  /*0af0*/  FSETP.GTU.FTZ.AND P0, PT, |R0|.reuse, +INF , PT ;  /* 0x7f8000000000780b */ /* 0x040fe40003f1c200 */
[----:B------:R-:W-:-:S04]  /*0b00*/  LOP3.LUT R7, R0, 0x80000000, R9, 0xb8, !PT ;  /* 0x8000000000077812 */ /* 0x000fc800078eb809 */
[----:B------:R-:W-:-:S07]  /*0b10*/  FSEL R7, R0, R7, P0 ;  /* 0x0000000700077208 */ /* 0x000fce0000000000 */
.L_x_10003:
[----:B------:R-:W-:Y:S05]  /*0b20*/  BSYNC B1 ;  /* 0x0000000000017941 */ /* 0x000fea0003800000 */
.L_x_10002:
[----:B------:R-:W-:Y:S01]  /*0b30*/  IADD3 R0, R4, 0x100, RZ ;  /* 0x0000010004007810 */ /* 0x000fe20007ffe0ff */
[----:B------:R-:W-:Y:S03]  /*0b40*/  BSSY B1, `(.L_x_10013) ;  /* 0x0000048000017945 */ /* 0x000fe60003800000 */
        /* <DEDUP_REMOVED lines=30> */
.L_x_10020:
[----:B------:R-:W-:Y:S01]  /*0d30*/  FSETP.GEU.FTZ.AND P0, PT, R11, -R14, PT ;  /* 0x8000000e0b00720b */ /* 0x000fe20003f1e000 */
[----:B------:R-:W-:-:S12]  /*0d40*/  FADD.FTZ R0, R0, -1 ;  /* 0xbf80000000007421 */ /* 0x000fd80000010000 */
[----:B------:R-:W-:-:S07]  /*0d50*/  @!P0 FADD.FTZ R0, R0, -1 ;  /* 0xbf80000000008421 */ /* 0x000fce0000010000 */
.L_x_10019:
[----:B------:R-:W-:Y:S05]  /*0d60*/  BSYNC B2 ;  /* 0x0000000000027941 */ /* 0x000fea0003800000 */
.L_x_10018:
[----:B------:R-:W-:Y:S01]  /*0d70*/  FFMA.FTZ R9, -R14, R0, R9 ;  /* 0x000000000e097223 */ /* 0x000fe20000010109 */
[----:B------:R-:W-:Y:S06]  /*0d80*/  BRA `(.L_x_10016) ;  /* 0x00000000007c7947 */ /* 0x000fec0003800000 */
.L_x_10017:
        /* <DEDUP_REMOVED lines=15> */
.L_x_10023:
        /* <DEDUP_REMOVED lines=13> */
.L_x_10022:
[----:B------:R-:W-:Y:S05]  /*0f50*/  BSYNC B2 ;  /* 0x0000000000027941 */ /* 0x000fea0003800000 */
.L_x_10021:
[----:B------:R-:W-:-:S04]  /*0f60*/  FMUL.FTZ R0, R9, 1.1920928955078125e-07 ;  /* 0x3400000009007820 */ /* 0x000fc80000410000 */
[----:B------:R-:W-:-:S07]  /*0f70*/  FMUL.FTZ R9, R15, R0 ;  /* 0x000000000f097220 */ /* 0x000fce0000410000 */
.L_x_10016:
[----:B------:R-:W-:Y:S05]  /*0f80*/  BSYNC B0 ;  /* 0x0000000000007941 */ /* 0x000fea0003800000 */
.L_x_10015:
[C---:B------:R-:W-:Y:S02]  /*0f90*/  FSETP.GTU.FTZ.AND P0, PT, |R9|.reuse, +INF , PT ;  /* 0x7f8000000900780b */ /* 0x040fe40003f1c200 */
[----:B------:R-:W-:-:S04]  /*0fa0*/  LOP3.LUT R8, R9, 0x80000000, R8, 0xb8, !PT ;  /* 0x8000000009087812 */ /* 0x000fc800078eb808 */
[----:B------:R-:W-:-:S07]  /*0fb0*/  FSEL R8, R9, R8, P0 ;  /* 0x0000000809087208 */ /* 0x000fce0000000000 */
.L_x_10014:
[----:B------:R-:W-:Y:S05]  /*0fc0*/  BSYNC B1 ;  /* 0x0000000000017941 */ /* 0x000fea0003800000 */
.L_x_10013:
[----:B------:R-:W-:Y:S01]  /*0fd0*/  VIADD R0, R4, 0x180 ;  /* 0x0000018004007836 */ /* 0x000fe20000000000 */
        /* <DEDUP_REMOVED lines=31> */
.L_x_10031:
[----:B------:R-:W-:Y:S01]  /*11d0*/  FSETP.GEU.FTZ.AND P0, PT, R11, -R13, PT ;  /* 0x8000000d0b00720b */ /* 0x000fe20003f1e000 */
[----:B------:R-:W-:-:S12]  /*11e0*/  FADD.FTZ R9, R9, -1 ;  /* 0xbf80000009097421 */ /* 0x000fd80000010000 */
[----:B------:R-:W-:-:S07]  /*11f0*/  @!P0 FADD.FTZ R9, R9, -1 ;  /* 0xbf80000009098421 */ /* 0x000fce0000010000 */
.L_x_10030:
[----:B------:R-:W-:Y:S05]  /*1200*/  BSYNC B2 ;  /* 0x0000000000027941 */ /* 0x000fea0003800000 */
.L_x_10029:
[----:B------:R-:W-:Y:S01]  /*1210*/  FFMA.FTZ R0, -R13, R9, R0 ;  /* 0x000000090d007223 */ /* 0x000fe20000010100 */
[----:B------:R-:W-:Y:S06]  /*1220*/  BRA `(.L_x_10027) ;  /* 0x00000000007c7947 */ /* 0x000fec0003800000 */
.L_x_10028:
        /* <DEDUP_REMOVED lines=15> */
.L_x_10034:
        /* <DEDUP_REMOVED lines=13> */
.L_x_10033:
[----:B------:R-:W-:Y:S05]  /*13f0*/  BSYNC B2 ;  /* 0x0000000000027941 */ /* 0x000fea0003800000 */
.L_x_10032:
[----:B------:R-:W-:-:S04]  /*1400*/  FMUL.FTZ R0, R9, 1.1920928955078125e-07 ;  /* 0x3400000009007820 */ /* 0x000fc80000410000 */
[----:B------:R-:W-:-:S07]  /*1410*/  FMUL.FTZ R0, R15, R0 ;  /* 0x000000000f007220 */ /* 0x000fce0000410000 */
.L_x_10027:
[----:B------:R-:W-:Y:S05]  /*1420*/  BSYNC B0 ;  /* 0x0000000000007941 */ /* 0x000fea0003800000 */
.L_x_10026:
[C---:B------:R-:W-:Y:S02]  /*1430*/  FSETP.GTU.FTZ.AND P0, PT, |R0|.reuse, +INF , PT ;  /* 0x7f8000000000780b */ /* 0x040fe40003f1c200 */
[----:B------:R-:W-:-:S04]  /*1440*/  LOP3.LUT R5, R0, 0x80000000, R5, 0xb8, !PT ;  /* 0x8000000000057812 */ /* 0x000fc800078eb805 */
[----:B------:R-:W-:-:S07]  /*1450*/  FSEL R9, R0, R5, P0 ;  /* 0x0000000500097208 */ /* 0x000fce0000000000 */
.L_x_10025:
[----:B------:R-:W-:Y:S05]  /*1460*/  BSYNC B1 ;  /* 0x0000000000017941 */ /* 0x000fea0003800000 */
.L_x_10024:
[----:B------:R-:W-:Y:S01]  /*1470*/  ISETP.GE.AND P0, PT, R4, R3, PT ;  /* 0x000000030400720c */ /* 0x000fe20003f06270 */
[----:B------:R-:W-:Y:S04]  /*1480*/  BSSY B0, `(.L_x_10035) ;  /* 0x0000017000007945 */ /* 0x000fe80003800000 */
[----:B------:R-:W-:Y:S08]  /*1490*/  BSSY B1, `(.L_x_10036) ;  /* 0x000000f000017945 */ /* 0x000ff00003800000 */
[----:B------:R-:W-:Y:S05]  /*14a0*/  @P0 BRA `(.L_x_10037) ;  /* 0x0000000000340947 */ /* 0x000fea0003800000 */
[----:B0-----:R-:W0:Y:S01]  /*14b0*/  LDC.64 R12, c[0x0][0x220] ;  /* 0x00008800ff0c7b82 */ /* 0x001e220000000a00 */
[----:B------:R-:W-:Y:S01]  /*14c0*/  LEA R5, R2, R4, 0x9 ;  /* 0x0000000402057211 */ /* 0x000fe200078e48ff */
[----:B------:R-:W-:-:S05]  /*14d0*/  IMAD.MOV.U32 R4, RZ, RZ, R10 ;  /* 0x000000ffff047224 */ /* 0x000fca00078e000a */
[----:B------:R-:W-:-:S13]  /*14e0*/  ISETP.GE.AND P0, PT, R4, R3, PT ;  /* 0x000000030400720c */ /* 0x000fda0003f06270 */
[----:B------:R-:W-:Y:S05]  /*14f0*/  @P0 BREAK B1 ;  /* 0x0000000000010942 */ /* 0x000fea0003800000 */
[----:B0-----:R-:W-:-:S05]  /*1500*/  IMAD.WIDE.U32 R12, R5, 0x4, R12 ;  /* 0x00000004050c7825 */ /* 0x001fca00078e000c */
[----:B------:R0:W-:Y:S01]  /*1510*/  STG.E desc[UR4][R12.64], R6 ;  /* 0x000000060c007986 */ /* 0x0001e2000c101904 */
[----:B------:R-:W-:Y:S05]  /*1520*/  @P0 BRA `(.L_x_10038) ;  /* 0x0000000000300947 */ /* 0x000fea0003800000 */
[----:B------:R-:W1:Y:S01]  /*1530*/  LDC.64 R10, c[0x0][0x220] ;  /* 0x00008800ff0a7b82 */ /* 0x000e620000000a00 */
[----:B------:R-:W-:Y:S01]  /*1540*/  LEA R5, R2, R4, 0x9 ;  /* 0x0000000402057211 */ /* 0x000fe200078e48ff */
[----:B------:R-:W-:-:S04]  /*1550*/  VIADD R4, R4, 0x80 ;  /* 0x0000008004047836 */ /* 0x000fc80000000000 */
[----:B-1----:R-:W-:-:S05]  /*1560*/  IMAD.WIDE.U32 R10, R5, 0x4, R10 ;  /* 0x00000004050a7825 */ /* 0x002fca00078e000a */
[----:B------:R1:W-:Y:S02]  /*1570*/  STG.E desc[UR4][R10.64], R7 ;  /* 0x000000070a007986 */ /* 0x0003e4000c101904 */
.L_x_10037:
[----:B------:R-:W-:Y:S05]  /*1580*/  BSYNC B1 ;  /* 0x0000000000017941 */ /* 0x000fea0003800000 */
.L_x_10036:
[----:B------:R-:W-:-:S13]  /*1590*/  ISETP.GE.AND P0, PT, R4, R3, PT ;  /* 0x000000030400720c */ /* 0x000fda0003f06270 */
[----:B01----:R-:W0:Y:S01]  /*15a0*/  @!P0 LDC.64 R6, c[0x0][0x220] ;  /* 0x00008800ff068b82 */ /* 0x003e220000000a00 */
[----:B------:R-:W-:Y:S01]  /*15b0*/  @!P0 LEA R5, R2, R4, 0x9 ;  /* 0x0000000402058211 */ /* 0x000fe200078e48ff */
[----:B------:R-:W-:-:S04]  /*15c0*/  @!P0 VIADD R4, R4, 0x80 ;  /* 0x0000008004048836 */ /* 0x000fc80000000000 */
[----:B0-----:R-:W-:-:S05]  /*15d0*/  @!P0 IMAD.WIDE.U32 R6, R5, 0x4, R6 ;  /* 0x0000000405068825 */ /* 0x001fca00078e0006 */
[----:B------:R1:W-:Y:S02]  /*15e0*/  @!P0 STG.E desc[UR4][R6.64], R8 ;  /* 0x0000000806008986 */ /* 0x0003e4000c101904 */
.L_x_10038:
[----:B------:R-:W-:Y:S05]  /*15f0*/  BSYNC B0 ;  /* 0x0000000000007941 */ /* 0x000fea0003800000 */
.L_x_10035:
[----:B------:R-:W-:Y:S05]  /*1600*/  WARPSYNC.ALL ;  /* 0x0000000000007948 */ /* 0x000fea0003800000 */
[----:B------:R-:W-:-:S13]  /*1610*/  ISETP.GE.AND P0, PT, R4, R3, PT ;  /* 0x000000030400720c */ /* 0x000fda0003f06270 */
[----:B------:R-:W-:Y:S05]  /*1620*/  @P0 EXIT ;  /* 0x000000000000094d */ /* 0x000fea0003800000 */
[----:B01----:R-:W0:Y:S01]  /*1630*/  LDC.64 R6, c[0x0][0x220] ;  /* 0x00008800ff067b82 */ /* 0x003e220000000a00 */
[----:B------:R-:W-:-:S05]  /*1640*/  LEA R3, R2, R4, 0x9 ;  /* 0x0000000402037211 */ /* 0x000fca00078e48ff */
[----:B0-----:R-:W-:-:S05]  /*1650*/  IMAD.WIDE.U32 R2, R3, 0x4, R6 ;  /* 0x0000000403027825 */ /* 0x001fca00078e0006 */
[----:B------:R-:W-:Y:S01]  /*1660*/  STG.E desc[UR4][R2.64], R9 ;  /* 0x0000000902007986 */ /* 0x000fe2000c101904 */
[----:B------:R-:W-:Y:S05]  /*1670*/  EXIT ;  /* 0x000000000000794d */ /* 0x000fea0003800000 */
.L_x_10039:
        /* <DEDUP_REMOVED lines=16> */
.L_x_57349:


//--------------------- .text._ZN2at6native29vectorized_elementwise_kernelILi2ENS0_13BUnaryFunctorIfffZZZNS0_16fmod_kernel_cudaERNS_18TensorIteratorBaseEENKUlvE0_clEvENKUlvE0_clEvEUlffE_EESt5arrayIPcLm2EEEEviT0_T1_ --------------------------
	.section	.text._ZN2at6native29vectorized_elementwise_kernelILi2ENS0_13BUnaryFunctorIfffZZZNS0_16fmod_kernel_cudaERNS_18TensorIteratorBaseEENKUlvE0_clEvENKUlvE0_clEvEUlffE_EESt5arrayIPcLm2EEEEviT0_T1_,"ax",@progbits
	.align	128
        .global         _ZN2at6native29vectorized_elementwise_kernelILi2ENS0_13BUnaryFunctorIfffZZZNS0_16fmod_kernel_cudaERNS_18TensorIteratorBaseEENKUlvE0_clEvENKUlvE0_clEvEUlffE_EESt5arrayIPcLm2EEEEviT0_T1_
        .type           _ZN2at6native29vectorized_elementwise_kernelILi2ENS0_13BUnaryFunctorIfffZZZNS0_16fmod_kernel_cudaERNS_18TensorIteratorBaseEENKUlvE0_clEvENKUlvE0_clEvEUlffE_EESt5arrayIPcLm2EEEEviT0_T1_,@function
        .size           _ZN2at6native29vectorized_elementwise_kernelILi2ENS0_13BUnaryFunctorIfffZZZNS0_16fmod_kernel_cudaERNS_18TensorIteratorBaseEENKUlvE0_clEvENKUlvE0_clEvEUlffE_EESt5arrayIPcLm2EEEEviT0_T1_,(.L_x_57350 - _ZN2at6native29vectorized_elementwise_kernelILi2ENS0_13BUnaryFunctorIfffZZZNS0_16fmod_kernel_cudaERNS_18TensorIteratorBaseEENKUlvE0_clEvENKUlvE0_clEvEUlffE_EESt5arrayIPcLm2EEEEviT0_T1_)
        .other          _ZN2at6native29vectorized_elementwise_kernelILi2ENS0_13BUnaryFunctorIfffZZZNS0_16fmod_kernel_cudaERNS_18TensorIteratorBaseEENKUlvE0_clEvENKUlvE0_clEvEUlffE_EESt5arrayIPcLm2EEEEviT0_T1_,@"STO_CUDA_ENTRY STV_DEFAULT"
_ZN2at6native29vectorized_elementwise_kernelILi2ENS0_13BUnaryFunctorIfffZZZNS0_16fmod_kernel_cudaERNS_18TensorIteratorBaseEENKUlvE0_clEvENKUlvE0_clEvEUlffE_EESt5arrayIPcLm2EEEEviT0_T1_:
.text._ZN2at6native29vectorized_elementwise_kernelILi2ENS0_13BUnaryFunctorIfffZZZNS0_16fmod_kernel_cudaERNS_18TensorIteratorBaseEENKUlvE0_clEvENKUlvE0_clEvEUlffE_EESt5arrayIPcLm2EEEEviT0_T1_:
        /* <DEDUP_REMOVED lines=10> */
[----:B------:R-:W2:Y:S01]  /*00a0*/  LDC R13, c[0x0][0x218] ;  /* 0x00008600ff0d7b82 */ /* 0x000ea20000000800 */
[----:B-1----:R-:W-:-:S04]  /*00b0*/  IMAD.WIDE R4, R2, 0x4, R4 ;  /* 0x0000000402047825 */ /* 0x002fc800078e0204 */
[----:B0-----:R-:W-:-:S05]  /*00c0*/  IMAD.WIDE.U32 R14, R3, 0x8, R4 ;  /* 0x00000008030e7825 */ /* 0x001fca00078e0004 */
[----:B------:R-:W3:Y:S04]  /*00d0*/  LDG.E.64 R6, desc[UR4][R14.64] ;  /* 0x000000040e067981 */ /* 0x000ee8000c1e1b00 */
[----:B------:R0:W5:Y:S04]  /*00e0*/  LDG.E.64 R10, desc[UR4][R14.64+0x400] ;  /* 0x000400040e0a7981 */ /* 0x000168000c1e1b00 */
[----:B------:R0:W5:Y:S04]  /*00f0*/  LDG.E.64 R8, desc[UR4][R14.64+0x800] ;  /* 0x000800040e087981 */ /* 0x000168000c1e1b00 */
[----:B------:R0:W5:Y:S01]  /*0100*/  LDG.E.64 R4, desc[UR4][R14.64+0xc00] ;  /* 0x000c00040e047981 */ /* 0x000162000c1e1b00 */
[----:B------:R-:W-:Y:S01]  /*0110*/  BSSY B0, `(.L_x_10041) ;  /* 0x0000040000007945 */ /* 0x000fe20003800000 */
[----:B--2---:R-:W-:Y:S01]  /*0120*/  FADD.FTZ R12, |R13|, -RZ ;  /* 0x800000ff0d0c7221 */ /* 0x004fe20000010200 */
[C---:B---3--:R-:W-:Y:S01]  /*0130*/  FSETP.GEU.FTZ.AND P0, PT, |R6|.reuse, |R13|, PT ;  /* 0x4000000d0600720b */ /* 0x048fe20003f1e200 */
        /* <DEDUP_REMOVED lines=24> */
.L_x_10046:
[----:B------:R-:W-:Y:S01]  /*02c0*/  FSETP.GEU.FTZ.AND P0, PT, R15, -R12, PT ;  /* 0x8000000c0f00720b */ /* 0x000fe20003f1e000 */
[----:B------:R-:W-:-:S12]  /*02d0*/  FADD.FTZ R0, R0, -1 ;  /* 0xbf80000000007421 */ /* 0x000fd80000010000 */
[----:B------:R-:W-:-:S07]  /*02e0*/  @!P0 FADD.FTZ R0, R0, -1 ;  /* 0xbf80000000008421 */ /* 0x000fce0000010000 */
.L_x_10045:
[----:B------:R-:W-:Y:S05]  /*02f0*/  BSYNC B1 ;  /* 0x0000000000017941 */ /* 0x000fea0003800000 */
.L_x_10044:
[----:B------:R-:W-:Y:S01]  /*0300*/  FFMA.FTZ R17, -R12, R0, R17 ;  /* 0x000000000c117223 */ /* 0x000fe20000010111 */
[----:B------:R-:W-:Y:S06]  /*0310*/  BRA `(.L_x_10042) ;  /* 0x00000000007c7947 */ /* 0x000fec0003800000 */
.L_x_10043:
        /* <DEDUP_REMOVED lines=15> */
.L_x_10049:
        /* <DEDUP_REMOVED lines=13> */
.L_x_10048:
[----:B------:R-:W-:Y:S05]  /*04e0*/  BSYNC B1 ;  /* 0x0000000000017941 */ /* 0x000fea0003800000 */
.L_x_10047:
[----:B------:R-:W-:-:S04]  /*04f0*/  FMUL.FTZ R15, R15, 1.1920928955078125e-07 ;  /* 0x340000000f0f7820 */ /* 0x000fc80000410000 */
[----:B0-----:R-:W-:-:S07]  /*0500*/  FMUL.FTZ R17, R14, R15 ;  /* 0x0000000f0e117220 */ /* 0x001fce0000410000 */
.L_x_10042:
[----:B------:R-:W-:Y:S05]  /*0510*/  BSYNC B0 ;  /* 0x0000000000007941 */ /* 0x000fea0003800000 */
.L_x_10041:
        /* <DEDUP_REMOVED lines=29> */
.L_x_10055:
[----:B------:R-:W-:Y:S01]  /*06f0*/  FSETP.GEU.FTZ.AND P0, PT, R14, -R12, PT ;  /* 0x8000000c0e00720b */ /* 0x000fe20003f1e000 */
[----:B------:R-:W-:-:S12]  /*0700*/  FADD.FTZ R0, R0, -1 ;  /* 0xbf80000000007421 */ /* 0x000fd80000010000 */
[----:B------:R-:W-:-:S07]  /*0710*/  @!P0 FADD.FTZ R0, R0, -1 ;  /* 0xbf80000000008421 */ /* 0x000fce0000010000 */
.L_x_10054:
[----:B------:R-:W-:Y:S05]  /*0720*/  BSYNC B1 ;  /* 0x0000000000017941 */ /* 0x000fea0003800000 */
.L_x_10053:
[----:B------:R-:W-:Y:S01]  /*0730*/  FFMA.FTZ R15, -R12, R0, R15 ;  /* 0x000000000c0f7223 */ /* 0x000fe2000001010f */
[----:B------:R-:W-:Y:S06]  /*0740*/  BRA `(.L_x_10051) ;  /* 0x00000000007c7947 */ /* 0x000fec0003800000 */
.L_x_10052:
        /* <DEDUP_REMOVED lines=15> */
.L_x_10058:
        /* <DEDUP_REMOVED lines=13> */
.L_x_10057:
[----:B------:R-:W-:Y:S05]  /*0910*/  BSYNC B1 ;  /* 0x0000000000017941 */ /* 0x000fea0003800000 */
.L_x_10056:
[----:B------:R-:W-:-:S04]  /*0920*/  FMUL.FTZ R14, R14, 1.1920928955078125e-07 ;  /* 0x340000000e0e7820 */ /* 0x000fc80000410000 */
[----:B------:R-:W-:-:S07]  /*0930*/  FMUL.FTZ R15, R15, R14 ;  /* 0x0000000e0f0f7220 */ /* 0x000fce0000410000 */
.L_x_10051:
[----:B------:R-:W-:Y:S05]  /*0940*/  BSYNC B0 ;  /* 0x0000000000007941 */ /* 0x000fea0003800000 */
.L_x_10050:
[C---:B-----5:R-:W-:Y:S01]  /*0950*/  FSETP.GEU.FTZ.AND P1, PT, |R10|.reuse, |R13|, PT ;  /* 0x4000000d0a00720b */ /* 0x060fe20003f3e200 */
[----:B------:R-:W-:Y:S01]  /*0960*/  BSSY B0, `(.L_x_10059) ;  /* 0x0000041000007945 */ /* 0x000fe20003800000 */
[C---:B------:R-:W-:Y:S01]  /*0970*/  FSETP.GTU.FTZ.AND P0, PT, |R15|.reuse, +INF , PT ;  /* 0x7f8000000f00780b */ /* 0x040fe20003f1c200 */
[----:B------:R-:W-:Y:S01]  /*0980*/  FADD.FTZ R17, |R10|, -RZ ;  /* 0x800000ff0a117221 */ /* 0x000fe20000010200 */
[----:B------:R-:W-:-:S04]  /*0990*/  LOP3.LUT R0, R15, 0x80000000, R7, 0xb8, !PT ;  /* 0x800000000f007812 */ /* 0x000fc800078eb807 */
[----:B------:R-:W-:-:S05]  /*09a0*/  FSEL R7, R15, R0, P0 ;  /* 0x000000000f077208 */ /* 0x000fca0000000000 */
        /* <DEDUP_REMOVED lines=23> */
.L_x_10064:
[----:B------:R-:W-:Y:S01]  /*0b20*/  FSETP.GEU.FTZ.AND P0, PT, R14, -R12, PT ;  /* 0x8000000c0e00720b */ /* 0x000fe20003f1e000 */
[----:B------:R-:W-:-:S12]  /*0b30*/  FADD.FTZ R0, R0, -1 ;  /* 0xbf80000000007421 */ /* 0x000fd80000010000 */
[----:B------:R-:W-:-:S07]  /*0b40*/  @!P0 FADD.FTZ R0, R0, -1 ;  /* 0xbf80000000008421 */ /* 0x000fce0000010000 */
.L_x_10063:
[----:B------:R-:W-:Y:S05]  /*0b50*/  BSYNC B1 ;  /* 0x0000000000017941 */ /* 0x000fea0003800000 */
.L_x_10062:
[----:B------:R-:W-:Y:S01]  /*0b60*/  FFMA.FTZ R17, -R12, R0, R17 ;  /* 0x000000000c117223 */ /* 0x000fe20000010111 */
[----:B------:R-:W-:Y:S06]  /*0b70*/  BRA `(.L_x_10060) ;  /* 0x00000000007c7947 */ /* 0x000fec0003800000 */
.L_x_10061:
        /* <DEDUP_REMOVED lines=15> */
.L_x_10067:
        /* <DEDUP_REMOVED lines=13> */
.L_x_10066:
[----:B------:R-:W-:Y:S05]  /*0d40*/  BSYNC B1 ;  /* 0x0000000000017941 */ /* 0x000fea0003800000 */
.L_x_10065:
[----:B------:R-:W-:-:S04]  /*0d50*/  FMUL.FTZ R14, R14, 1.1920928955078125e-07 ;  /* 0x340000000e0e7820 */ /* 0x000fc80000410000 */
[----:B------:R-:W-:-:S07]  /*0d60*/  FMUL.FTZ R17, R17, R14 ;  /* 0x0000000e11117220 */ /* 0x000fce0000410000 */
.L_x_10060:
[----:B------:R-:W-:Y:S05]  /*0d70*/  BSYNC B0 ;  /* 0x0000000000007941 */ /* 0x000fea0003800000 */
.L_x_10059:
        /* <DEDUP_REMOVED lines=29> */
.L_x_10073:
[----:B------:R-:W-:Y:S01]  /*0f50*/  FSETP.GEU.FTZ.AND P0, PT, R14, -R12, PT ;  /* 0x8000000c0e00720b */ /* 0x000fe20003f1e000 */
[----:B------:R-:W-:-:S12]  /*0f60*/  FADD.FTZ R0, R0, -1 ;  /* 0xbf80000000007421 */ /* 0x000fd80000010000 */
[----:B------:R-:W-:-:S07]  /*0f70*/  @!P0 FADD.FTZ R0, R0, -1 ;  /* 0xbf80000000008421 */ /* 0x000fce0000010000 */
.L_x_10072:
[----:B------:R-:W-:Y:S05]  /*0f80*/  BSYNC B1 ;  /* 0x0000000000017941 */ /* 0x000fea0003800000 */
.L_x_10071:
[----:B------:R-:W-:Y:S01]  /*0f90*/  FFMA.FTZ R15, -R12, R0, R15 ;  /* 0x000000000c0f7223 */ /* 0x000fe2000001010f */
[----:B------:R-:W-:Y:S06]  /*0fa0*/  BRA `(.L_x_10069) ;  /* 0x00000000007c7947 */ /* 0x000fec0003800000 */
.L_x_10070:
        /* <DEDUP_REMOVED lines=15> */
.L_x_10076:
        /* <DEDUP_REMOVED lines=13> */
.L_x_10075:
[----:B------:R-:W-:Y:S05]  /*1170*/  BSYNC B1 ;  /* 0x0000000000017941 */ /* 0x000fea0003800000 */
.L_x_10074:
[----:B------:R-:W-:-:S04]  /*1180*/  FMUL.FTZ R14, R14, 1.1920928955078125e-07 ;  /* 0x340000000e0e7820 */ /* 0x000fc80000410000 */
[----:B------:R-:W-:-:S07]  /*1190*/  FMUL.FTZ R15, R15, R14 ;  /* 0x0000000e0f0f7220 */ /* 0x000fce0000410000 */
.L_x_10069:
[----:B------:R-:W-:Y:S05]  /*11a0*/  BSYNC B0 ;  /* 0x0000000000007941 */ /* 0x000fea0003800000 */
.L_x_10068:
[C---:B------:R-:W-:Y:S01]  /*11b0*/  FSETP.GEU.FTZ.AND P1, PT, |R8|.reuse, |R13|, PT ;  /* 0x4000000d0800720b */ /* 0x040fe20003f3e200 */
        /* <DEDUP_REMOVED lines=28> */
.L_x_10082:
[----:B------:R-:W-:Y:S01]  /*1380*/  FSETP.GEU.FTZ.AND P0, PT, R14, -R12, PT ;  /* 0x8000000c0e00720b */ /* 0x000fe20003f1e000 */
[----:B------:R-:W-:-:S12]  /*1390*/  FADD.FTZ R0, R0, -1 ;  /* 0xbf80000000007421 */ /* 0x000fd80000010000 */
[----:B------:R-:W-:-:S07]  /*13a0*/  @!P0 FADD.FTZ R0, R0, -1 ;  /* 0xbf80000000008421 */ /* 0x000fce0000010000 */
.L_x_10081:
[----:B------:R-:W-:Y:S05]  /*13b0*/  BSYNC B1 ;  /* 0x0000000000017941 */ /* 0x000fea0003800000 */
.L_x_10080:
[----:B------:R-:W-:Y:S01]  /*13c0*/  FFMA.FTZ R17, -R12, R0, R17 ;  /* 0x000000000c117223 */ /* 0x000fe20000010111 */
[----:B------:R-:W-:Y:S06]  /*13d0*/  BRA `(.L_x_10078) ;  /* 0x00000000007c7947 */ /* 0x000fec0003800000 */
.L_x_10079:
        /* <DEDUP_REMOVED lines=15> */
.L_x_10085:
        /* <DEDUP_REMOVED lines=13> */
.L_x_10084:
[----:B------:R-:W-:Y:S05]  /*15a0*/  BSYNC B1 ;  /* 0x0000000000017941 */ /* 0x000fea0003800000 */
.L_x_10083:
[----:B------:R-:W-:-:S04]  /*15b0*/  FMUL.FTZ R14, R14, 1.1920928955078125e-07 ;  /* 0x340000000e0e7820 */ /* 0x000fc80000410000 */
[----:B------:R-:W-:-:S07]  /*15c0*/  FMUL.FTZ R17, R17, R14 ;  /* 0x0000000e11117220 */ /* 0x000fce0000410000 */
.L_x_10078:
[----:B------:R-:W-:Y:S05]  /*15d0*/  BSYNC B0 ;  /* 0x0000000000007941 */ /* 0x000fea0003800000 */
.L_x_10077:
        /* <DEDUP_REMOVED lines=29> */
.L_x_10091:
[----:B------:R-:W-:Y:S01]  /*17b0*/  FSETP.GEU.FTZ.AND P0, PT, R14, -R12, PT ;  /* 0x8000000c0e00720b */ /* 0x000fe20003f1e000 */
[----:B------:R-:W-:-:S12]  /*17c0*/  FADD.FTZ R0, R0, -1 ;  /* 0xbf80000000007421 */ /* 0x000fd80000010000 */
[----:B------:R-:W-:-:S07]  /*17d0*/  @!P0 FADD.FTZ R0, R0, -1 ;  /* 0xbf80000000008421 */ /* 0x000fce0000010000 */
.L_x_10090:
[----:B------:R-:W-:Y:S05]  /*17e0*/  BSYNC B1 ;  /* 0x0000000000017941 */ /* 0x000fea0003800000 */
.L_x_10089:
[----:B------:R-:W-:Y:S01]  /*17f0*/  FFMA.FTZ R15, -R12, R0, R15 ;  /* 0x000000000c0f7223 */ /* 0x000fe2000001010f */
[----:B------:R-:W-:Y:S06]  /*1800*/  BRA `(.L_x_10087) ;  /* 0x00000000007c7947 */ /* 0x000fec0003800000 */
.L_x_10088:
        /* <DEDUP_REMOVED lines=15> */
.L_x_10094:
        /* <DEDUP_REMOVED lines=13> */
.L_x_10093:
[----:B------:R-:W-:Y:S05]  /*19d0*/  BSYNC B1 ;  /* 0x0000000000017941 */ /* 0x000fea0003800000 */
.L_x_10092:
[----:B------:R-:W-:-:S04]  /*19e0*/  FMUL.FTZ R14, R14, 1.1920928955078125e-07 ;  /* 0x340000000e0e7820 */ /* 0x000fc80000410000 */
[----:B------:R-:W-:-:S07]  /*19f0*/  FMUL.FTZ R15, R15, R14 ;  /* 0x0000000e0f0f7220 */ /* 0x000fce0000410000 */
.L_x_10087:
[----:B------:R-:W-:Y:S05]  /*1a00*/  BSYNC B0 ;  /* 0x0000000000007941 */ /* 0x000fea0003800000 */
.L_x_10086:
        /* <DEDUP_REMOVED lines=29> */
.L_x_10100:
[----:B------:R-:W-:Y:S01]  /*1be0*/  FSETP.GEU.FTZ.AND P0, PT, R14, -R12, PT ;  /* 0x8000000c0e00720b */ /* 0x000fe20003f1e000 */
[----:B------:R-:W-:-:S12]  /*1bf0*/  FADD.FTZ R0, R0, -1 ;  /* 0xbf80000000007421 */ /* 0x000fd80000010000 */
[----:B------:R-:W-:-:S07]  /*1c00*/  @!P0 FADD.FTZ R0, R0, -1 ;  /* 0xbf80000000008421 */ /* 0x000fce0000010000 */
.L_x_10099:
[----:B------:R-:W-:Y:S05]  /*1c10*/  BSYNC B1 ;  /* 0x0000000000017941 */ /* 0x000fea0003800000 */
.L_x_10098:
[----:B------:R-:W-:Y:S01]  /*1c20*/  FFMA.FTZ R17, -R12, R0, R17 ;  /* 0x000000000c117223 */ /* 0x000fe20000010111 */
[----:B------:R-:W-:Y:S06]  /*1c30*/  BRA `(.L_x_10096) ;  /* 0x00000000007c7947 */ /* 0x000fec0003800000 */
.L_x_10097:
        /* <DEDUP_REMOVED lines=15> */
.L_x_10103:
        /* <DEDUP_REMOVED lines=13> */
.L_x_10102:
[----:B------:R-:W-:Y:S05]  /*1e00*/  BSYNC B1 ;  /* 0x0000000000017941 */ /* 0x000fea0003800000 */
.L_x_10101:
[----:B------:R-:W-:-:S04]  /*1e10*/  FMUL.FTZ R14, R14, 1.1920928955078125e-07 ;  /* 0x340000000e0e7820 */ /* 0x000fc80000410000 */
[----:B------:R-:W-:-:S07]  /*1e20*/  FMUL.FTZ R17, R17, R14 ;  /* 0x0000000e11117220 */ /* 0x000fce0000410000 */
.L_x_10096:
[----:B------:R-:W-:Y:S05]  /*1e30*/  BSYNC B0 ;  /* 0x0000000000007941 */ /* 0x000fea0003800000 */
.L_x_10095:
        /* <DEDUP_REMOVED lines=29> */
.L_x_10109:
[----:B------:R-:W-:Y:S01]  /*2010*/  FSETP.GEU.FTZ.AND P0, PT, R14, -R12, PT ;  /* 0x8000000c0e00720b */ /* 0x000fe20003f1e000 */
[----:B------:R-:W-:-:S12]  /*2020*/  FADD.FTZ R0, R0, -1 ;  /* 0xbf80000000007421 */ /* 0x000fd80000010000 */
[----:B------:R-:W-:-:S07]  /*2030*/  @!P0 FADD.FTZ R0, R0, -1 ;  /* 0xbf80000000008421 */ /* 0x000fce0000010000 */
.L_x_10108:
[----:B------:R-:W-:Y:S05]  /*2040*/  BSYNC B1 ;  /* 0x0000000000017941 */ /* 0x000fea0003800000 */
.L_x_10107:
[----:B------:R-:W-:Y:S01]  /*2050*/  FFMA.FTZ R15, -R12, R0, R15 ;  /* 0x000000000c0f7223 */ /* 0x000fe2000001010f */
[----:B------:R-:W-:Y:S06]  /*2060*/  BRA `(.L_x_10105) ;  /* 0x00000000007c7947 */ /* 0x000fec0003800000 */
.L_x_10106:
        /* <DEDUP_REMOVED lines=14> */
[----:B------:R0:W1:Y:S03]  /*2150*/  MUFU.RCP R0, R18 ;  /* 0x0000001200007308 */ /* 0x0000660000001000 */
.L_x_10112:
        /* <DEDUP_REMOVED lines=13> */
.L_x_10111:
[----:B------:R-:W-:Y:S05]  /*2230*/  BSYNC B1 ;  /* 0x0000000000017941 */ /* 0x000fea0003800000 */
.L_x_10110:
[----:B------:R-:W-:-:S04]  /*2240*/  FMUL.FTZ R15, R12, 1.1920928955078125e-07 ;  /* 0x340000000c0f7820 */ /* 0x000fc80000410000 */
[----:B------:R-:W-:-:S07]  /*2250*/  FMUL.FTZ R15, R16, R15 ;  /* 0x0000000f100f7220 */ /* 0x000fce0000410000 */
.L_x_10105:
[----:B------:R-:W-:Y:S05]  /*2260*/  BSYNC B0 ;  /* 0x0000000000007941 */ /* 0x000fea0003800000 */
.L_x_10104:
[----:B------:R-:W1:Y:S01]  /*2270*/  LDC.64 R12, c[0x0][0x220] ;  /* 0x00008800ff0c7b82 */ /* 0x000e620000000a00 */
[C---:B------:R-:W-:Y:S02]  /*2280*/  LOP3.LUT R0, R15.reuse, 0x80000000, R5, 0xb8, !PT ;  /* 0x800000000f007812 */ /* 0x040fe400078eb805 */
[----:B------:R-:W-:-:S04]  /*2290*/  FSETP.GTU.FTZ.AND P0, PT, |R15|, +INF , PT ;  /* 0x7f8000000f00780b */ /* 0x000fc80003f1c200 */
[----:B------:R-:W-:Y:S01]  /*22a0*/  FSEL R5, R15, R0, P0 ;  /* 0x000000000f057208 */ /* 0x000fe20000000000 */
[----:B-1----:R-:W-:-:S04]  /*22b0*/  IMAD.WIDE.U32 R12, R2, 0x4, R12 ;  /* 0x00000004020c7825 */ /* 0x002fc800078e000c */
[----:B------:R-:W-:-:S05]  /*22c0*/  IMAD.WIDE R12, R3, 0x8, R12 ;  /* 0x00000008030c7825 */ /* 0x000fca00078e020c */
[----:B------:R-:W-:Y:S04]  /*22d0*/  STG.E.64 desc[UR4][R12.64], R6 ;  /* 0x000000060c007986 */ /* 0x000fe8000c101b04 */
[----:B------:R-:W-:Y:S04]  /*22e0*/  STG.E.64 desc[UR4][R12.64+0x400], R10 ;  /* 0x0004000a0c007986 */ /* 0x000fe8000c101b04 */
[----:B------:R-:W-:Y:S04]  /*22f0*/  STG.E.64 desc[UR4][R12.64+0x800], R8 ;  /* 0x000800080c007986 */ /* 0x000fe8000c101b04 */
[----:B------:R-:W-:Y:S01]  /*2300*/  STG.E.64 desc[UR4][R12.64+0xc00], R4 ;  /* 0x000c00040c007986 */ /* 0x000fe2000c101b04 */
[----:B------:R-:W-:Y:S05]  /*2310*/  EXIT ;  /* 0x000000000000794d */ /* 0x000fea0003800000 */
.L_x_10040:
[----:B------:R-:W0:Y:S01]  /*2320*/  S2R R4, SR_TID.X ;  /* 0x0000000000047919 */ /* 0x000e220000002100 */
[----:B------:R-:W-:Y:S01]  /*2330*/  IMAD.MOV.U32 R5, RZ, RZ, RZ ;  /* 0x000000ffff057224 */ /* 0x000fe200078e00ff */
        /* <DEDUP_REMOVED lines=15> */
[----:B------:R1:W5:Y:S11]  /*2430*/  @!P6 LDG.E R5, desc[UR4][R6.64] ;  /* 0x000000040605e981 */ /* 0x000376000c1e1900 */
        /* <DEDUP_REMOVED lines=12> */
[----:B------:R-:W-:Y:S01]  /*2500*/  @!P1 IADD3 R21, R2, R27, RZ ;  /* 0x0000001b02159210 */ /* 0x000fe20007ffe0ff */
[----:B------:R-:W-:Y:S01]  /*2510*/  @!P1 VIADD R27, R27, 0x80 ;  /* 0x000000801b1b9836 */ /* 0x000fe20000000000 */
[----:B------:R-:W2:Y:S04]  /*2520*/  @!P1 LDC.64 R10, c[0x0][0x228] ;  /* 0x00008a00ff0a9b82 */ /* 0x000ea80000000a00 */
[----:B------:R-:W-:-:S13]  /*2530*/  ISETP.GE.AND P6, PT, R27, R3, PT ;  /* 0x000000031b00720c */ /* 0x000fda0003fc6270 */
[----:B------:R-:W1:Y:S01]  /*2540*/  @!P6 LDC.64 R12, c[0x0][0x228] ;  /* 0x00008a00ff0ceb82 */ /* 0x000e620000000a00 */
[----:B------:R-:W-:Y:S02]  /*2550*/  IMAD.MOV.U32 R22, RZ, RZ, RZ ;  /* 0x000000ffff167224 */ /* 0x000fe400078e00ff */
[----:B0-----:R-:W-:Y:S01]  /*2560*/  @!P0 IMAD.WIDE.U32 R16, R20, 0x4, R16 ;  /* 0x0000000414108825 */ /* 0x001fe200078e0010 */
[----:B------:R-:W-:-:S03]  /*2570*/  HFMA2.MMA R20, -RZ, RZ, 0, 0 ;  /* 0x00000000ff147435 */ /* 0x000fc600000001ff */
[----:B------:R-:W-:Y:S01]  /*2580*/  @!P6 IMAD.IADD R27, R2, 0x1, R27 ;  /* 0x00000001021be824 */ /* 0x000fe200078e021b */
[----:B------:R0:W5:Y:S01]  /*2590*/  @!P0 LDG.E R22, desc[UR4][R16.64] ;  /* 0x0000000410168981 */ /* 0x000162000c1e1900 */
[----:B----4-:R-:W-:Y:S01]  /*25a0*/  @!P2 IMAD.WIDE.U32 R8, R23, 0x4, R8 ;  /* 0x000000041708a825 */ /* 0x010fe200078e0008 */
[----:B------:R-:W-:-:S03]  /*25b0*/  MOV R23, RZ ;  /* 0x000000ff00177202 */ /* 0x000fc60000000f00 */
[----:B--2---:R-:W-:-:S04]  /*25c0*/  @!P1 IMAD.WIDE.U32 R10, R21, 0x4, R10 ;  /* 0x00000004150a9825 */ /* 0x004fc800078e000a */
[----:B------:R-:W-:Y:S01]  /*25d0*/  IMAD.MOV.U32 R24, RZ, RZ, RZ ;  /* 0x000000ffff187224 */ /* 0x000fe200078e00ff */
[----:B0-----:R-:W-:Y:S01]  /*25e0*/  CS2R R16, SRZ ;  /* 0x0000000000107805 */ /* 0x001fe2000001ff00 */
[----:B------:R-:W-:Y:S02]  /*25f0*/  IMAD.MOV.U32 R21, RZ, RZ, RZ ;  /* 0x000000ffff157224 */ /* 0x000fe400078e00ff */
[----:B------:R-:W-:-:S03]  /*2600*/  @!P5 IMAD.WIDE.U32 R18, R0, 0x4, R18 ;  /* 0x000000040012d825 */ /* 0x000fc600078e0012 */
[----:B------:R0:W5:Y:S01]  /*2610*/  @!P1 LDG.E R17, desc[UR4][R10.64] ;  /* 0x000000040a119981 */ /* 0x000162000c1e1900 */
[----:B---3--:R-:W-:-:S03]  /*2620*/  @!P4 IMAD.WIDE.U32 R14, R29, 0x4, R14 ;  /* 0x000000041d0ec825 */ /* 0x008fc600078e000e */
[----:B------:R0:W5:Y:S01]  /*2630*/  @!P5 LDG.E R20, desc[UR4][R18.64] ;  /* 0x000000041214d981 */ /* 0x000162000c1e1900 */
[----:B-1----:R-:W-:-:S03]  /*2640*/  @!P3 IMAD.WIDE.U32 R6, R25, 0x4, R6 ;  /* 0x000000041906b825 */ /* 0x002fc600078e0006 */
[----:B------:R0:W5:Y:S01]  /*2650*/  @!P4 LDG.E R24, desc[UR4][R14.64] ;  /* 0x000000040e18c981 */ /* 0x000162000c1e1900 */
[----:B------:R-:W-:-:S03]  /*2660*/  @!P6 IMAD.WIDE.U32 R12, R27, 0x4, R12 ;  /* 0x000000041b0ce825 */ /* 0x000fc600078e000c */
        /* <DEDUP_REMOVED lines=33> */
.L_x_10120:
[----:B------:R-:W-:Y:S01]  /*2880*/  FSETP.GEU.FTZ.AND P0, PT, R6, -R8, PT ;  /* 0x800000080600720b */ /* 0x000fe20003f1e000 */
[----:B------:R-:W-:-:S12]  /*2890*/  FADD.FTZ R0, R0, -1 ;  /* 0xbf80000000007421 */ /* 0x000fd80000010000 */
[----:B------:R-:W-:-:S07]  /*28a0*/  @!P0 FADD.FTZ R0, R0, -1 ;  /* 0xbf80000000008421 */ /* 0x000fce0000010000 */
.L_x_10119:
[----:B------:R-:W-:Y:S05]  /*28b0*/  BSYNC B2 ;  /* 0x0000000000027941 */ /* 0x000fea0003800000 */
.L_x_10118:
[----:B------:R-:W-:Y:S01]  /*28c0*/  FFMA.FTZ R7, -R8, R0, R7 ;  /* 0x0000000008077223 */ /* 0x000fe20000010107 */
[----:B------:R-:W-:Y:S06]  /*28d0*/  BRA `(.L_x_10116) ;  /* 0x00000000007c7947 */ /* 0x000fec0003800000 */
.L_x_10117:
        /* <DEDUP_REMOVED lines=15> */
.L_x_10123:
        /* <DEDUP_REMOVED lines=13> */
.L_x_10122:
[----:B------:R-:W-:Y:S05]  /*2aa0*/  BSYNC B2 ;  /* 0x0000000000027941 */ /* 0x000fea0003800000 */
.L_x_10121:
[----:B------:R-:W-:-:S04]  /*2ab0*/  FMUL.FTZ R7, R0, 1.1920928955078125e-07 ;  /* 0x3400000000077820 */ /* 0x000fc80000410000 */
[----:B------:R-:W-:-:S07]  /*2ac0*/  FMUL.FTZ R7, R6, R7 ;  /* 0x0000000706077220 */ /* 0x000fce0000410000 */
.L_x_10116:
[----:B------:R-:W-:Y:S05]  /*2ad0*/  BSYNC B0 ;  /* 0x0000000000007941 */ /* 0x000fea0003800000 */
.L_x_10115:
[C---:B------:R-:W-:Y:S02]  /*2ae0*/  FSETP.GTU.FTZ.AND P0, PT, |R7|.reuse, +INF , PT ;  /* 0x7f8000000700780b */ /* 0x040fe40003f1c200 */
[----:B------:R-:W-:-:S04]  /*2af0*/  LOP3.LUT R22, R7, 0x80000000, R22, 0xb8, !PT ;  /* 0x8000000007167812 */ /* 0x000fc800078eb816 */
[----:B------:R-:W-:-:S07]  /*2b00*/  FSEL R7, R7, R22, P0 ;  /* 0x0000001607077208 */ /* 0x000fce0000000000 */
.L_x_10114:
[----:B------:R-:W-:Y:S05]  /*2b10*/  BSYNC B1 ;  /* 0x0000000000017941 */ /* 0x000fea0003800000 */
.L_x_10113:
[----:B0-----:R-:W-:Y:S01]  /*2b20*/  IADD3 R6, R4, 0x80, RZ ;  /* 0x0000008004067810 */ /* 0x001fe20007ffe0ff */
[----:B------:R-:W-:Y:S03]  /*2b30*/  BSSY B1, `(.L_x_10124) ;  /* 0x0000048000017945 */ /* 0x000fe60003800000 */
[----:B------:R-:W-:-:S13]  /*2b40*/  ISETP.GE.AND P0, PT, R6, R3, PT ;  /* 0x000000030600720c */ /* 0x000fda0003f06270 */
[----:B------:R-:W-:Y:S05]  /*2b50*/  @P0 BRA `(.L_x_10125) ;  /* 0x0000000400140947 */ /* 0x000fea0003800000 */
[----:B------:R-:W0:Y:S01]  /*2b60*/  LDC R11, c[0x0][0x218] ;  /* 0x00008600ff0b7b82 */ /* 0x000e220000000800 */
        /* <DEDUP_REMOVED lines=27> */
.L_x_10131:
[----:B------:R-:W-:Y:S01]  /*2d20*/  FSETP.GEU.FTZ.AND P0, PT, R10, -R13, PT ;  /* 0x8000000d0a00720b */ /* 0x000fe20003f1e000 */
[----:B------:R-:W-:-:S12]  /*2d30*/  FADD.FTZ R9, R9, -1 ;  /* 0xbf80000009097421 */ /* 0x000fd80000010000 */
[----:B------:R-:W-:-:S07]  /*2d40*/  @!P0 FADD.FTZ R9, R9, -1 ;  /* 0xbf80000009098421 */ /* 0x000fce0000010000 */
.L_x_10130:
[----:B------:R-:W-:Y:S05]  /*2d50*/  BSYNC B2 ;  /* 0x0000000000027941 */ /* 0x000fea0003800000 */
.L_x_10129:
[----:B------:R-:W-:Y:S01]  /*2d60*/  FFMA.FTZ R8, -R13, R9, R8 ;  /* 0x000000090d087223 */ /* 0x000fe20000010108 */
[----:B------:R-:W-:Y:S06]  /*2d70*/  BRA `(.L_x_10127) ;  /* 0x00000000007c7947 */ /* 0x000fec0003800000 */
.L_x_10128:
        /* <DEDUP_REMOVED lines=15> */
.L_x_10134:
        /* <DEDUP_REMOVED lines=13> */
.L_x_10133:
[----:B------:R-:W-:Y:S05]  /*2f40*/  BSYNC B2 ;  /* 0x0000000000027941 */ /* 0x000fea0003800000 */
.L_x_10132:
[----:B------:R-:W-:-:S04]  /*2f50*/  FMUL.FTZ R9, R9, 1.1920928955078125e-07 ;  /* 0x3400000009097820 */ /* 0x000fc80000410000 */
[----:B------:R-:W-:-:S07]  /*2f60*/  FMUL.FTZ R8, R8, R9 ;  /* 0x0000000908087220 */ /* 0x000fce0000410000 */
.L_x_10127:
[----:B------:R-:W-:Y:S05]  /*2f70*/  BSYNC B0 ;  /* 0x0000000000007941 */ /* 0x000fea0003800000 */
.L_x_10126:
[C---:B------:R-:W-:Y:S02]  /*2f80*/  FSETP.GTU.FTZ.AND P0, PT, |R8|.reuse, +INF , PT ;  /* 0x7f8000000800780b */ /* 0x040fe40003f1c200 */
[----:B------:R-:W-:-:S04]  /*2f90*/  LOP3.LUT R5, R8, 0x80000000, R5, 0xb8, !PT ;  /* 0x8000000008057812 */ /* 0x000fc800078eb805 */
[----:B------:R-:W-:-:S07]  /*2fa0*/  FSEL R5, R8, R5, P0 ;  /* 0x0000000508057208 */ /* 0x000fce0000000000 */
.L_x_10125:
[----:B------:R-:W-:Y:S05]  /*2fb0*/  BSYNC B1 ;  /* 0x0000000000017941 */ /* 0x000fea0003800000 */
.L_x_10124:
[----:B------:R-:W-:Y:S01]  /*2fc0*/  VIADD R0, R4, 0x100 ;  /* 0x0000010004007836 */ /* 0x000fe20000000000 */
[----:B------:R-:W-:Y:S04]  /*2fd0*/  BSSY B1, `(.L_x_10135) ;  /* 0x0000048000017945 */ /* 0x000fe80003800000 */
[----:B------:R-:W-:-:S13]  /*2fe0*/  ISETP.GE.AND P0, PT, R0, R3, PT ;  /* 0x000000030000720c */ /* 0x000fda0003f06270 */
[----:B------:R-:W-:Y:S05]  /*2ff0*/  @P0 BRA `(.L_x_10136) ;  /* 0x0000000400140947 */ /* 0x000fea0003800000 */
[----:B------:R-:W1:Y:S01]  /*3000*/  LDC R11, c[0x0][0x218] ;  /* 0x00008600ff0b7b82 */ /* 0x000e620000000800 */
[----:B------:R-:W-:Y:S01]  /*3010*/  BSSY B0, `(.L_x_10137) ;  /* 0x0000040000007945 */ /* 0x000fe20003800000 */
[C---:B-----5:R-:W-:Y:S01]  /*3020*/  FADD.FTZ R9, |R20|.reuse, -RZ ;  /* 0x800000ff14097221 */ /* 0x060fe20000010200 */
[----:B-1----:R-:W-:-:S13]  /*3030*/  FSETP.GEU.FTZ.AND P0, PT, |R20|, |R11|, PT ;  /* 0x4000000b1400720b */ /* 0x002fda0003f1e200 */
        /* <DEDUP_REMOVED lines=24> */
.L_x_10142:
[----:B------:R-:W-:Y:S01]  /*31c0*/  FSETP.GEU.FTZ.AND P0, PT, R8, -R10, PT ;  /* 0x8000000a0800720b */ /* 0x000fe20003f1e000 */
[----:B------:R-:W-:-:S12]  /*31d0*/  FADD.FTZ R0, R0, -1 ;  /* 0xbf80000000007421 */ /* 0x000fd80000010000 */
[----:B------:R-:W-:-:S07]  /*31e0*/  @!P0 FADD.FTZ R0, R0, -1 ;  /* 0xbf80000000008421 */ /* 0x000fce0000010000 */
.L_x_10141:
[----:B------:R-:W-:Y:S05]  /*31f0*/  BSYNC B2 ;  /* 0x0000000000027941 */ /* 0x000fea0003800000 */
.L_x_10140:
[----:B------:R-:W-:Y:S01]  /*3200*/  FFMA.FTZ R9, -R10, R0, R9 ;  /* 0x000000000a097223 */ /* 0x000fe20000010109 */
[----:B------:R-:W-:Y:S06]  /*3210*/  BRA `(.L_x_10138) ;  /* 0x00000000007c7947 */ /* 0x000fec0003800000 */
.L_x_10139:
        /* <DEDUP_REMOVED lines=15> */
.L_x_10145:
        /* <DEDUP_REMOVED lines=13> */
.L_x_10144:
[----:B------:R-:W-:Y:S05]  /*33e0*/  BSYNC B2 ;  /* 0x0000000000027941 */ /* 0x000fea0003800000 */
.L_x_10143:
[----:B------:R-:W-:-:S04]  /*33f0*/  FMUL.FTZ R9, R9, 1.1920928955078125e-07 ;  /* 0x3400000009097820 */ /* 0x000fc80000410000 */
[----:B------:R-:W-:-:S07]  /*3400*/  FMUL.FTZ R9, R8, R9 ;  /* 0x0000000908097220 */ /* 0x000fce0000410000 */
.L_x_10138:
[----:B------:R-:W-:Y:S05]  /*3410*/  BSYNC B0 ;  /* 0x0000000000007941 */ /* 0x000fea0003800000 */
.L_x_10137:
[C---:B------:R-:W-:Y:S02]  /*3420*/  FSETP.GTU.FTZ.AND P0, PT, |R9|.reuse, +INF , PT ;  /* 0x7f8000000900780b */ /* 0x040fe40003f1c200 */
[----:B------:R-:W-:-:S04]  /*3430*/  LOP3.LUT R8, R9, 0x80000000, R20, 0xb8, !PT ;  /* 0x8000000009087812 */ /* 0x000fc800078eb814 */
[----:B------:R-:W-:-:S07]  /*3440*/  FSEL R8, R9, R8, P0 ;  /* 0x0000000809087208 */ /* 0x000fce0000000000 */
.L_x_10136:
[----:B------:R-:W-:Y:S05]  /*3450*/  BSYNC B1 ;  /* 0x0000000000017941 */ /* 0x000fea0003800000 */
.L_x_10135:
        /* <DEDUP_REMOVED lines=32> */
.L_x_10153:
[----:B------:R-:W-:Y:S01]  /*3660*/  FSETP.GEU.FTZ.AND P0, PT, R10, -R12, PT ;  /* 0x8000000c0a00720b */ /* 0x000fe20003f1e000 */
[----:B------:R-:W-:-:S12]  /*3670*/  FADD.FTZ R0, R0, -1 ;  /* 0xbf80000000007421 */ /* 0x000fd80000010000 */
[----:B------:R-:W-:-:S07]  /*3680*/  @!P0 FADD.FTZ R0, R0, -1 ;  /* 0xbf80000000008421 */ /* 0x000fce0000010000 */
.L_x_10152:
[----:B------:R-:W-:Y:S05]  /*3690*/  BSYNC B2 ;  /* 0x0000000000027941 */ /* 0x000fea0003800000 */
.L_x_10151:
[----:B------:R-:W-:Y:S01]  /*36a0*/  FFMA.FTZ R9, -R12, R0, R9 ;  /* 0x000000000c097223 */ /* 0x000fe20000010109 */
[----:B------:R-:W-:Y:S06]  /*36b0*/  BRA `(.L_x_10149) ;  /* 0x00000000007c7947 */ /* 0x000fec0003800000 */
.L_x_10150:
        /* <DEDUP_REMOVED lines=15> */
.L_x_10156:
        /* <DEDUP_REMOVED lines=13> */
.L_x_10155:
[----:B------:R-:W-:Y:S05]  /*3880*/  BSYNC B2 ;  /* 0x0000000000027941 */ /* 0x000fea0003800000 */
.L_x_10154:
[----:B------:R-:W-:-:S04]  /*3890*/  FMUL.FTZ R10, R10, 1.1920928955078125e-07 ;  /* 0x340000000a0a7820 */ /* 0x000fc80000410000 */
[----:B------:R-:W-:-:S07]  /*38a0*/  FMUL.FTZ R9, R9, R10 ;  /* 0x0000000a09097220 */ /* 0x000fce0000410000 */
.L_x_10149:
[----:B------:R-:W-:Y:S05]  /*38b0*/  BSYNC B0 ;  /* 0x0000000000007941 */ /* 0x000fea0003800000 */
.L_x_10148:
[C---:B------:R-:W-:Y:S02]  /*38c0*/  FSETP.GTU.FTZ.AND P0, PT, |R9|.reuse, +INF , PT ;  /* 0x7f8000000900780b */ /* 0x040fe40003f1c200 */
[----:B------:R-:W-:-:S04]  /*38d0*/  LOP3.LUT R24, R9, 0x80000000, R24, 0xb8, !PT ;  /* 0x8000000009187812 */ /* 0x000fc800078eb818 */
[----:B------:R-:W-:-:S07]  /*38e0*/  FSEL R9, R9, R24, P0 ;  /* 0x0000001809097208 */ /* 0x000fce0000000000 */
.L_x_10147:
[----:B------:R-:W-:Y:S05]  /*38f0*/  BSYNC B1 ;  /* 0x0000000000017941 */ /* 0x000fea0003800000 */
.L_x_10146:
[----:B------:R-:W-:Y:S01]  /*3900*/  IADD3 R0, R4, 0x200, RZ ;  /* 0x0000020004007810 */ /* 0x000fe20007ffe0ff */
[----:B------:R-:W-:Y:S03]  /*3910*/  BSSY B1, `(.L_x_10157) ;  /* 0x0000048000017945 */ /* 0x000fe60003800000 */
        /* <DEDUP_REMOVED lines=30> */
.L_x_10164:
[----:B------:R-:W-:Y:S01]  /*3b00*/  FSETP.GEU.FTZ.AND P0, PT, R12, -R15, PT ;  /* 0x8000000f0c00720b */ /* 0x000fe20003f1e000 */
[----:B------:R-:W-:-:S12]  /*3b10*/  FADD.FTZ R11, R11, -1 ;  /* 0xbf8000000b0b7421 */ /* 0x000fd80000010000 */
[----:B------:R-:W-:-:S07]  /*3b20*/  @!P0 FADD.FTZ R11, R11, -1 ;  /* 0xbf8000000b0b8421 */ /* 0x000fce0000010000 */
.L_x_10163:
[----:B------:R-:W-:Y:S05]  /*3b30*/  BSYNC B2 ;  /* 0x0000000000027941 */ /* 0x000fea0003800000 */
.L_x_10162:
[----:B------:R-:W-:Y:S01]  /*3b40*/  FFMA.FTZ R10, -R15, R11, R10 ;  /* 0x0000000b0f0a7223 */ /* 0x000fe2000001010a */
[----:B------:R-:W-:Y:S06]  /*3b50*/  BRA `(.L_x_10160) ;  /* 0x00000000007c7947 */ /* 0x000fec0003800000 */
.L_x_10161:
        /* <DEDUP_REMOVED lines=15> */
.L_x_10167:
        /* <DEDUP_REMOVED lines=13> */
.L_x_10166:
[----:B------:R-:W-:Y:S05]  /*3d20*/  BSYNC B2 ;  /* 0x0000000000027941 */ /* 0x000fea0003800000 */
.L_x_10165:
[----:B------:R-:W-:-:S04]  /*3d30*/  FMUL.FTZ R11, R11, 1.1920928955078125e-07 ;  /* 0x340000000b0b7820 */ /* 0x000fc80000410000 */
[----:B------:R-:W-:-:S07]  /*3d40*/  FMUL.FTZ R10, R10, R11 ;  /* 0x0000000b0a0a7220 */ /* 0x000fce0000410000 */
.L_x_10160:
[----:B------:R-:W-:Y:S05]  /*3d50*/  BSYNC B0 ;  /* 0x0000000000007941 */ /* 0x000fea0003800000 */
.L_x_10159:
[C---:B------:R-:W-:Y:S02]  /*3d60*/  FSETP.GTU.FTZ.AND P0, PT, |R10|.reuse, +INF , PT ;  /* 0x7f8000000a00780b */ /* 0x040fe40003f1c200 */
[----:B------:R-:W-:-:S04]  /*3d70*/  LOP3.LUT R23, R10, 0x80000000, R23, 0xb8, !PT ;  /* 0x800000000a177812 */ /* 0x000fc800078eb817 */
[----:B------:R-:W-:-:S07]  /*3d80*/  FSEL R10, R10, R23, P0 ;  /* 0x000000170a0a7208 */ /* 0x000fce0000000000 */
.L_x_10158:
[----:B------:R-:W-:Y:S05]  /*3d90*/  BSYNC B1 ;  /* 0x0000000000017941 */ /* 0x000fea0003800000 */
.L_x_10157:
[----:B------:R-:W-:Y:S01]  /*3da0*/  VIADD R0, R4, 0x280 ;  /* 0x0000028004007836 */ /* 0x000fe20000000000 */
[----:B------:R-:W-:Y:S04]  /*3db0*/  BSSY B1, `(.L_x_10168) ;  /* 0x0000048000017945 */ /* 0x000fe80003800000 */
[----:B------:R-:W-:-:S13]  /*3dc0*/  ISETP.GE.AND P0, PT, R0, R3, PT ;  /* 0x000000030000720c */ /* 0x000fda0003f06270 */
[----:B------:R-:W-:Y:S05]  /*3dd0*/  @P0 BRA `(.L_x_10169) ;  /* 0x0000000400140947 */ /* 0x000fea0003800000 */
[----:B------:R-:W2:Y:S01]  /*3de0*/  LDC R13, c[0x0][0x218] ;  /* 0x00008600ff0d7b82 */ /* 0x000ea20000000800 */
[----:B------:R-:W-:Y:S01]  /*3df0*/  BSSY B0, `(.L_x_10170) ;  /* 0x0000040000007945 */ /* 0x000fe20003800000 */
[C---:B-----5:R-:W-:Y:S01]  /*3e00*/  FADD.FTZ R0, |R21|.reuse, -RZ ;  /* 0x800000ff15007221 */ /* 0x060fe20000010200 */
[----:B--2---:R-:W-:-:S13]  /*3e10*/  FSETP.GEU.FTZ.AND P0, PT, |R21|, |R13|, PT ;  /* 0x4000000d1500720b */ /* 0x004fda0003f1e200 */
        /* <DEDUP_REMOVED lines=24> */
.L_x_10175:
[----:B------:R-:W-:Y:S01]  /*3fa0*/  FSETP.GEU.FTZ.AND P0, PT, R12, -R15, PT ;  /* 0x8000000f0c00720b */ /* 0x000fe20003f1e000 */
[----:B------:R-:W-:-:S12]  /*3fb0*/  FADD.FTZ R11, R11, -1 ;  /* 0xbf8000000b0b7421 */ /* 0x000fd80000010000 */
[----:B------:R-:W-:-:S07]  /*3fc0*/  @!P0 FADD.FTZ R11, R11, -1 ;  /* 0xbf8000000b0b8421 */ /* 0x000fce0000010000 */
.L_x_10174:
[----:B------:R-:W-:Y:S05]  /*3fd0*/  BSYNC B2 ;  /* 0x0000000000027941 */ /* 0x000fea0003800000 */
.L_x_10173:
[----:B------:R-:W-:Y:S01]  /*3fe0*/  FFMA.FTZ R0, -R15, R11, R0 ;  /* 0x0000000b0f007223 */ /* 0x000fe20000010100 */
[----:B------:R-:W-:Y:S06]  /*3ff0*/  BRA `(.L_x_10171) ;  /* 0x00000000007c7947 */ /* 0x000fec0003800000 */
.L_x_10172:
        /* <DEDUP_REMOVED lines=14> */
[----:B------:R1:W2:Y:S03]  /*40e0*/  MUFU.RCP R0, R18 ;  /* 0x0000001200007308 */ /* 0x0002a60000001000 */
.L_x_10178:
        /* <DEDUP_REMOVED lines=13> */
.L_x_10177:
[----:B------:R-:W-:Y:S05]  /*41c0*/  BSYNC B2 ;  /* 0x0000000000027941 */ /* 0x000fea0003800000 */
.L_x_10176:
[----:B------:R-:W-:-:S04]  /*41d0*/  FMUL.FTZ R12, R12, 1.1920928955078125e-07 ;  /* 0x340000000c0c7820 */ /* 0x000fc80000410000 */
[----:B------:R-:W-:-:S07]  /*41e0*/  FMUL.FTZ R0, R11, R12 ;  /* 0x0000000c0b007220 */ /* 0x000fce0000410000 */
.L_x_10171:
[----:B------:R-:W-:Y:S05]  /*41f0*/  BSYNC B0 ;  /* 0x0000000000007941 */ /* 0x000fea0003800000 */
.L_x_10170:
[C---:B------:R-:W-:Y:S02]  /*4200*/  FSETP.GTU.FTZ.AND P0, PT, |R0|.reuse, +INF , PT ;  /* 0x7f8000000000780b */ /* 0x040fe40003f1c200 */
[----:B------:R-:W-:-:S04]  /*4210*/  LOP3.LUT R11, R0, 0x80000000, R21, 0xb8, !PT ;  /* 0x80000000000b7812 */ /* 0x000fc800078eb815 */
[----:B------:R-:W-:-:S07]  /*4220*/  FSEL R11, R0, R11, P0 ;  /* 0x0000000b000b7208 */ /* 0x000fce0000000000 */
.L_x_10169:
[----:B------:R-:W-:Y:S05]  /*4230*/  BSYNC B1 ;  /* 0x0000000000017941 */ /* 0x000fea0003800000 */
.L_x_10168:
[----:B------:R-:W-:Y:S01]  /*4240*/  IADD3 R0, R4, 0x300, RZ ;  /* 0x0000030004007810 */ /* 0x000fe20007ffe0ff */
[----:B------:R-:W-:Y:S03]  /*4250*/  BSSY B1, `(.L_x_10179) ;  /* 0x0000048000017945 */ /* 0x000fe60003800000 */
        /* <DEDUP_REMOVED lines=30> */
.L_x_10186:
[----:B------:R-:W-:Y:S01]  /*4440*/  FSETP.GEU.FTZ.AND P0, PT, R14, -R19, PT ;  /* 0x800000130e00720b */ /* 0x000fe20003f1e000 */
[----:B------:R-:W-:-:S12]  /*4450*/  FADD.FTZ R13, R13, -1 ;  /* 0xbf8000000d0d7421 */ /* 0x000fd80000010000 */
[----:B------:R-:W-:-:S07]  /*4460*/  @!P0 FADD.FTZ R13, R13, -1 ;  /* 0xbf8000000d0d8421 */ /* 0x000fce0000010000 */
.L_x_10185:
[----:B------:R-:W-:Y:S05]  /*4470*/  BSYNC B2 ;  /* 0x0000000000027941 */ /* 0x000fea0003800000 */
.L_x_10184:
[----:B------:R-:W-:Y:S01]  /*4480*/  FFMA.FTZ R12, -R19, R13, R12 ;  /* 0x0000000d130c7223 */ /* 0x000fe2000001010c */
[----:B------:R-:W-:Y:S06]  /*4490*/  BRA `(.L_x_10182) ;  /* 0x00000000007c7947 */ /* 0x000fec0003800000 */
.L_x_10183:
[----:B------:R-:W-:Y:S01]  /*44a0*/  VIADD R0, R19, 0xf4800000 ;  /* 0xf480000013007836 */ /* 0x000fe20000000000 */
[----:B------:R-:W-:Y:S01]  /*44b0*/  FSETP.GT.FTZ.AND P0, PT, |R15|, RZ, PT ;  /* 0x000000ff0f00720b */ /* 0x000fe20003f14200 */
[----:B------:R-:W-:Y:S03]  /*44c0*/  BSSY B2, `(.L_x_10187) ;  /* 0x000001a000027945 */ /* 0x000fe60003800000 */
[----:B------:R-:W-:Y:S02]  /*44d0*/  LOP3.LUT R13, R0, 0xff800000, RZ, 0xc0, !PT ;  /* 0xff800000000d7812 */ /* 0x000fe400078ec0ff */
[C---:B------:R-:W-:Y:S02]  /*44e0*/  LOP3.LUT R0, R12.reuse, 0x7fffff, RZ, 0xc0, !PT ;  /* 0x007fffff0c007812 */ /* 0x040fe400078ec0ff */
[----:B------:R-:W-:Y:S02]  /*44f0*/  IADD3 R13, -R13, R12, RZ ;  /* 0x0000000c0d0d7210 */ /* 0x000fe40007ffe1ff */
        /* <DEDUP_REMOVED lines=8> */
[----:B------:R0:W2:Y:S03]  /*4580*/  MUFU.RCP R0, R20 ;  /* 0x0000001400007308 */ /* 0x0000a60000001000 */
.L_x_10189:
[----:B------:R-:W-:-:S04]  /*4590*/  VIMNMX.U32 R15, R14, 0xb800000, PT ;  /* 0x0b8000000e0f7848 */ /* 0x000fc80003fe0000 */
[C---:B------:R-:W-:Y:S01]  /*45a0*/  IADD3 R14, -R15.reuse, R14, RZ ;  /* 0x0000000e0f0e7210 */ /* 0x040fe20007ffe1ff */
[----:B------:R-:W-:-:S03]  /*45b0*/  IMAD.IADD R13, R15, 0x1, R13 ;  /* 0x000000010f0d7824 */ /* 0x000fc600078e020d */
[----:B------:R-:W-:Y:S01]  /*45c0*/  ISETP.NE.AND P1, PT, R14, RZ, PT ;  /* 0x000000ff0e00720c */ /* 0x000fe20003f25270 */
[----:B-12---:R-:W-:-:S04]  /*45d0*/  FFMA.FTZ R18, R0, R13, -RZ ;  /* 0x0000000d00127223 */ /* 0x006fc800000108ff */
        /* <DEDUP_REMOVED lines=8> */
.L_x_10188:
[----:B------:R-:W-:Y:S05]  /*4660*/  BSYNC B2 ;  /* 0x0000000000027941 */ /* 0x000fea0003800000 */
.L_x_10187:
[----:B------:R-:W-:-:S04]  /*4670*/  FMUL.FTZ R13, R13, 1.1920928955078125e-07 ;  /* 0x340000000d0d7820 */ /* 0x000fc80000410000 */
[----:B------:R-:W-:-:S07]  /*4680*/  FMUL.FTZ R12, R12, R13 ;  /* 0x0000000d0c0c7220 */ /* 0x000fce0000410000 */
.L_x_10182:
[----:B------:R-:W-:Y:S05]  /*4690*/  BSYNC B0 ;  /* 0x0000000000007941 */ /* 0x000fea0003800000 */
.L_x_10181:
[C---:B------:R-:W-:Y:S02]  /*46a0*/  FSETP.GTU.FTZ.AND P0, PT, |R12|.reuse, +INF , PT ;  /* 0x7f8000000c00780b */ /* 0x040fe40003f1c200 */
[----:B------:R-:W-:-:S04]  /*46b0*/  LOP3.LUT R17, R12, 0x80000000, R17, 0xb8, !PT ;  /* 0x800000000c117812 */ /* 0x000fc800078eb811 */
[----:B------:R-:W-:-:S07]  /*46c0*/  FSEL R12, R12, R17, P0 ;  /* 0x000000110c0c7208 */ /* 0x000fce0000000000 */
.L_x_10180:
[----:B------:R-:W-:Y:S05]  /*46d0*/  BSYNC B1 ;  /* 0x0000000000017941 */ /* 0x000fea0003800000 */
.L_x_10179:
        /* <DEDUP_REMOVED lines=9> */
[----:B-1----:R-:W-:-:S05]  /*4770*/  FMUL.FTZ R18, |R15|, 8388608 ;  /* 0x4b0000000f127820 */ /* 0x002fca0000410200 */
        /* <DEDUP_REMOVED lines=22> */
.L_x_10197:
[----:B------:R-:W-:Y:S01]  /*48e0*/  FSETP.GEU.FTZ.AND P0, PT, R14, -R17, PT ;  /* 0x800000110e00720b */ /* 0x000fe20003f1e000 */
[----:B------:R-:W-:-:S12]  /*48f0*/  FADD.FTZ R0, R0, -1 ;  /* 0xbf80000000007421 */ /* 0x000fd80000010000 */
[----:B------:R-:W-:-:S07]  /*4900*/  @!P0 FADD.FTZ R0, R0, -1 ;  /* 0xbf80000000008421 */ /* 0x000fce0000010000 */
.L_x_10196:
[----:B------:R-:W-:Y:S05]  /*4910*/  BSYNC B2 ;  /* 0x0000000000027941 */ /* 0x000fea0003800000 */
.L_x_10195:
[----:B------:R-:W-:Y:S01]  /*4920*/  FFMA.FTZ R13, -R17, R0, R13 ;  /* 0x00000000110d7223 */ /* 0x000fe2000001010d */
[----:B------:R-:W-:Y:S06]  /*4930*/  BRA `(.L_x_10193) ;  /* 0x00000000007c7947 */ /* 0x000fec0003800000 */
.L_x_10194:
        /* <DEDUP_REMOVED lines=15> */
.L_x_10200:
        /* <DEDUP_REMOVED lines=13> */
.L_x_10199:
[----:B------:R-:W-:Y:S05]  /*4b00*/  BSYNC B2 ;  /* 0x0000000000027941 */ /* 0x000fea0003800000 */
.L_x_10198:
[----:B------:R-:W-:-:S04]  /*4b10*/  FMUL.FTZ R14, R14, 1.1920928955078125e-07 ;  /* 0x340000000e0e7820 */ /* 0x000fc80000410000 */
[----:B------:R-:W-:-:S07]  /*4b20*/  FMUL.FTZ R13, R13, R14 ;  /* 0x0000000e0d0d7220 */ /* 0x000fce0000410000 */
.L_x_10193:
[----:B------:R-:W-:Y:S05]  /*4b30*/  BSYNC B0 ;  /* 0x0000000000007941 */ /* 0x000fea0003800000 */
.L_x_10192:
[C---:B------:R-:W-:Y:S02]  /*4b40*/  FSETP.GTU.FTZ.AND P0, PT, |R13|.reuse, +INF , PT ;  /* 0x7f8000000d00780b */ /* 0x040fe40003f1c200 */
[----:B------:R-:W-:-:S04]  /*4b50*/  LOP3.LUT R0, R13, 0x80000000, R16, 0xb8, !PT ;  /* 0x800000000d007812 */ /* 0x000fc800078eb810 */
[----:B------:R-:W-:-:S07]  /*4b60*/  FSEL R0, R13, R0, P0 ;  /* 0x000000000d007208 */ /* 0x000fce0000000000 */
.L_x_10191:
[----:B------:R-:W-:Y:S05]  /*4b70*/  BSYNC B1 ;  /* 0x0000000000017941 */ /* 0x000fea0003800000 */
.L_x_10190:
[----:B------:R-:W-:Y:S01]  /*4b80*/  ISETP.GE.AND P0, PT, R4, R3, PT ;  /* 0x000000030400720c */ /* 0x000fe20003f06270 */
[----:B------:R-:W-:Y:S04]  /*4b90*/  BSSY B0, `(.L_x_10201) ;  /* 0x0000033000007945 */ /* 0x000fe80003800000 */
[----:B------:R-:W-:Y:S08]  /*4ba0*/  BSSY B1, `(.L_x_10202) ;  /* 0x000002b000017945 */ /* 0x000ff00003800000 */
[----:B------:R-:W-:Y:S05]  /*4bb0*/  @P0 BRA `(.L_x_10203) ;  /* 0x0000000000300947 */ /* 0x000fea0003800000 */
[----:B0-----:R-:W0:Y:S01]  /*4bc0*/  LDC.64 R14, c[0x0][0x220] ;  /* 0x00008800ff0e7b82 */ /* 0x001e220000000a00 */
[----:B------:R-:W-:Y:S01]  /*4bd0*/  IADD3 R13, R2, R4, RZ ;  /* 0x00000004020d7210 */ /* 0x000fe20007ffe0ff */
[----:B------:R-:W-:-:S05]  /*4be0*/  IMAD.MOV.U32 R4, RZ, RZ, R6 ;  /* 0x000000ffff047224 */ /* 0x000fca00078e0006 */
[----:B------:R-:W-:Y:S01]  /*4bf0*/  ISETP.GE.AND P0, PT, R4, R3, PT ;  /* 0x000000030400720c */ /* 0x000fe20003f06270 */
[----:B0-----:R-:W-:-:S05]  /*4c00*/  IMAD.WIDE.U32 R14, R13, 0x4, R14 ;  /* 0x000000040d0e7825 */ /* 0x001fca00078e000e */
[----:B------:R0:W-:Y:S07]  /*4c10*/  STG.E desc[UR4][R14.64], R7 ;  /* 0x000000070e007986 */ /* 0x0001ee000c101904 */
[----:B------:R-:W-:Y:S05]  /*4c20*/  @P0 BRA `(.L_x_10204) ;  /* 0x0000000000300947 */ /* 0x000fea0003800000 */
[----:B0-----:R-:W0:Y:S01]  /*4c30*/  LDC.64 R6, c[0x0][0x220] ;  /* 0x00008800ff067b82 */ /* 0x001e220000000a00 */
[----:B------:R-:W-:Y:S01]  /*4c40*/  IADD3 R13, R2, R4, RZ ;  /* 0x00000004020d7210 */ /* 0x000fe20007ffe0ff */
[----:B------:R-:W-:-:S04]  /*4c50*/  VIADD R4, R4, 0x80 ;  /* 0x0000008004047836 */ /* 0x000fc80000000000 */
[----:B0-----:R-:W-:-:S05]  /*4c60*/  IMAD.WIDE.U32 R6, R13, 0x4, R6 ;  /* 0x000000040d067825 */ /* 0x001fca00078e0006 */
[----:B-----5:R2:W-:Y:S02]  /*4c70*/  STG.E desc[UR4][R6.64], R5 ;  /* 0x0000000506007986 */ /* 0x0205e4000c101904 */
.L_x_10203:
[----:B------:R-:W-:-:S13]  /*4c80*/  ISETP.GE.AND P0, PT, R4, R3, PT ;  /* 0x000000030400720c */ /* 0x000fda0003f06270 */
[----:B------:R-:W-:Y:S05]  /*4c90*/  @P0 BRA `(.L_x_10205) ;  /* 0x0000000000300947 */ /* 0x000fea0003800000 */
[----:B--2---:R-:W2:Y:S01]  /*4ca0*/  LDC.64 R6, c[0x0][0x220] ;  /* 0x00008800ff067b82 */ /* 0x004ea20000000a00 */
[----:B-----5:R-:W-:Y:S01]  /*4cb0*/  IADD3 R5, R2, R4, RZ ;  /* 0x0000000402057210 */ /* 0x020fe20007ffe0ff */
[----:B------:R-:W-:-:S04]  /*4cc0*/  VIADD R4, R4, 0x80 ;  /* 0x0000008004047836 */ /* 0x000fc80000000000 */
[----:B--2---:R-:W-:-:S05]  /*4cd0*/  IMAD.WIDE.U32 R6, R5, 0x4, R6 ;  /* 0x0000000405067825 */ /* 0x004fca00078e0006 */
[----:B------:R2:W-:Y:S02]  /*4ce0*/  STG.E desc[UR4][R6.64], R8 ;  /* 0x0000000806007986 */ /* 0x0005e4000c101904 */
.L_x_10204:
[----:B------:R-:W-:-:S13]  /*4cf0*/  ISETP.GE.AND P0, PT, R4, R3, PT ;  /* 0x000000030400720c */ /* 0x000fda0003f06270 */
[----:B------:R-:W-:Y:S05]  /*4d00*/  @P0 BRA `(.L_x_10206) ;  /* 0x0000000000300947 */ /* 0x000fea0003800000 */
[----:B0-2---:R-:W0:Y:S01]  /*4d10*/  LDC.64 R6, c[0x0][0x220] ;  /* 0x00008800ff067b82 */ /* 0x005e220000000a00 */
[----:B-----5:R-:W-:Y:S01]  /*4d20*/  IADD3 R5, R2, R4, RZ ;  /* 0x0000000402057210 */ /* 0x020fe20007ffe0ff */
[----:B------:R-:W-:-:S04]  /*4d30*/  VIADD R4, R4, 0x80 ;  /* 0x0000008004047836 */ /* 0x000fc80000000000 */
[----:B0-----:R-:W-:-:S05]  /*4d40*/  IMAD.WIDE.U32 R6, R5, 0x4, R6 ;  /* 0x0000000405067825 */ /* 0x001fca00078e0006 */
[----:B------:R3:W-:Y:S02]  /*4d50*/  STG.E desc[UR4][R6.64], R9 ;  /* 0x0000000906007986 */ /* 0x0007e4000c101904 */
.L_x_10205:
[----:B------:R-:W-:-:S13]  /*4d60*/  ISETP.GE.AND P0, PT, R4, R3, PT ;  /* 0x000000030400720c */ /* 0x000fda0003f06270 */
[----:B------:R-:W-:Y:S05]  /*4d70*/  @P0 BRA `(.L_x_10207) ;  /* 0x0000000000340947 */ /* 0x000fea0003800000 */
[----:B--23--:R-:W2:Y:S01]  /*4d80*/  LDC.64 R6, c[0x0][0x220] ;  /* 0x00008800ff067b82 */ /* 0x00cea20000000a00 */
[----:B-----5:R-:W-:Y:S01]  /*4d90*/  IADD3 R5, R2, R4, RZ ;  /* 0x0000000402057210 */ /* 0x020fe20007ffe0ff */
[----:B------:R-:W-:-:S04]  /*4da0*/  VIADD R4, R4, 0x80 ;  /* 0x0000008004047836 */ /* 0x000fc80000000000 */
[----:B--2---:R-:W-:-:S05]  /*4db0*/  IMAD.WIDE.U32 R6, R5, 0x4, R6 ;  /* 0x0000000405067825 */ /* 0x004fca00078e0006 */
[----:B------:R3:W-:Y:S02]  /*4dc0*/  STG.E desc[UR4][R6.64], R10 ;  /* 0x0000000a06007986 */ /* 0x0007e4000c101904 */
.L_x_10206:
[----:B------:R-:W-:-:S13]  /*4dd0*/  ISETP.GE.AND P0, PT, R4, R3, PT ;  /* 0x000000030400720c */ /* 0x000fda0003f06270 */
[----:B------:R-:W-:Y:S05]  /*4de0*/  @P0 BREAK B1 ;  /* 0x0000000000010942 */ /* 0x000fea0003800000 */
[----:B------:R-:W-:Y:S05]  /*4df0*/  @P0 BRA `(.L_x_10208) ;  /* 0x0000000000300947 */ /* 0x000fea0003800000 */
[----:B0-23--:R-:W0:Y:S01]  /*4e00*/  LDC.64 R6, c[0x0][0x220] ;  /* 0x00008800ff067b82 */ /* 0x00de220000000a00 */
[----:B-----5:R-:W-:Y:S01]  /*4e10*/  IADD3 R5, R2, R4, RZ ;  /* 0x0000000402057210 */ /* 0x020fe20007ffe0ff */
[----:B------:R-:W-:-:S04]  /*4e20*/  VIADD R4, R4, 0x80 ;  /* 0x0000008004047836 */ /* 0x000fc80000000000 */
[----:B0-----:R-:W-:-:S05]  /*4e30*/  IMAD.WIDE.U32 R6, R5, 0x4, R6 ;  /* 0x0000000405067825 */ /* 0x001fca00078e0006 */
[----:B------:R4:W-:Y:S02]  /*4e40*/  STG.E desc[UR4][R6.64], R11 ;  /* 0x0000000b06007986 */ /* 0x0009e4000c101904 */
.L_x_10207:
[----:B------:R-:W-:Y:S05]  /*4e50*/  BSYNC B1 ;  /* 0x0000000000017941 */ /* 0x000fea0003800000 */
.L_x_10202:
[----:B------:R-:W-:-:S13]  /*4e60*/  ISETP.GE.AND P0, PT, R4, R3, PT ;  /* 0x000000030400720c */ /* 0x000fda0003f06270 */
[----:B--234-:R-:W2:Y:S01]  /*4e70*/  @!P0 LDC.64 R6, c[0x0][0x220] ;  /* 0x00008800ff068b82 */ /* 0x01cea20000000a00 */
[----:B-----5:R-:W-:Y:S01]  /*4e80*/  @!P0 IADD3 R5, R2, R4, RZ ;  /* 0x0000000402058210 */ /* 0x020fe20007ffe0ff */
[----:B------:R-:W-:-:S04]  /*4e90*/  @!P0 VIADD R4, R4, 0x80 ;  /* 0x0000008004048836 */ /* 0x000fc80000000000 */
[----:B--2---:R-:W-:-:S05]  /*4ea0*/  @!P0 IMAD.WIDE.U32 R6, R5, 0x4, R6 ;  /* 0x0000000405068825 */ /* 0x004fca00078e0006 */
[----:B------:R4:W-:Y:S02]  /*4eb0*/  @!P0 STG.E desc[UR4][R6.64], R12 ;  /* 0x0000000c06008986 */ /* 0x0009e4000c101904 */
.L_x_10208:
[----:B------:R-:W-:Y:S05]  /*4ec0*/  BSYNC B0 ;  /* 0x0000000000007941 */ /* 0x000fea0003800000 */
.L_x_10201:
[----:B------:R-:W-:Y:S05]  /*4ed0*/  WARPSYNC.ALL ;  /* 0x0000000000007948 */ /* 0x000fea0003800000 */
[----:B------:R-:W-:-:S13]  /*4ee0*/  ISETP.GE.AND P0, PT, R4, R3, PT ;  /* 0x000000030400720c */ /* 0x000fda0003f06270 */
[----:B------:R-:W-:Y:S05]  /*4ef0*/  @P0 EXIT ;  /* 0x000000000000094d */ /* 0x000fea0003800000 */
[----:B0-234-:R-:W0:Y:S01]  /*4f00*/  LDC.64 R6, c[0x0][0x220] ;  /* 0x00008800ff067b82 */ /* 0x01de220000000a00 */
[----:B------:R-:W-:-:S05]  /*4f10*/  IADD3 R3, R2, R4, RZ ;  /* 0x0000000402037210 */ /* 0x000fca0007ffe0ff */
[----:B0-----:R-:W-:-:S05]  /*4f20*/  IMAD.WIDE.U32 R2, R3, 0x4, R6 ;  /* 0x0000000403027825 */ /* 0x001fca00078e0006 */
[----:B------:R-:W-:Y:S01]  /*4f30*/  STG.E desc[UR4][R2.64], R0 ;  /* 0x0000000002007986 */ /* 0x000fe2000c101904 */
[----:B------:R-:W-:Y:S05]  /*4f40*/  EXIT ;  /* 0x000000000000794d */ /* 0x000fea0003800000 */
.L_x_10209:
        /* <DEDUP_REMOVED lines=11> */
.L_x_57350:


//--------------------- .text._ZN2at6native29vectorized_elementwise_kernelILi4ENS0_13BUnaryFunctorIfffZZZNS0_16fmod_kernel_cudaERNS_18TensorIteratorBaseEENKUlvE0_clEvENKUlvE0_clEvEUlffE_EESt5arrayIPcLm2EEEEviT0_T1_ --------------------------
	.section	.text._ZN2at6native29vectorized_elementwise_kernelILi4ENS0_13BUnaryFunctorIfffZZZNS0_16fmod_kernel_cudaERNS_18TensorIteratorBaseEENKUlvE0_clEvENKUlvE0_clEvEUlffE_EESt5arrayIPcLm2EEEEviT0_T1_,"ax",@progbits
	.align	128
        .global         _ZN2at6native29vectorized_elementwise_kernelILi4ENS0_13BUnaryFunctorIfffZZZNS0_16fmod_kernel_cudaERNS_18TensorIteratorBaseEENKUlvE0_clEvENKUlvE0_clEvEUlffE_EESt5arrayIPcLm2EEEEviT0_T1_
        .type           _ZN2at6native29vectorized_elementwise_kernelILi4ENS0_13BUnaryFunctorIfffZZZNS0_16fmod_kernel_cudaERNS_18TensorIteratorBaseEENKUlvE0_clEvENKUlvE0_clEvEUlffE_EESt5arrayIPcLm2EEEEviT0_T1_,@function
        .size           _ZN2at6native29vectorized_elementwise_kernelILi4ENS0_13BUnaryFunctorIfffZZZNS0_16fmod_kernel_cudaERNS_18TensorIteratorBaseEENKUlvE0_clEvENKUlvE0_clEvEUlffE_EESt5arrayIPcLm2EEEEviT0_T1_,(.L_x_57351 - _ZN2at6native29vectorized_elementwise_kernelILi4ENS0_13BUnaryFunctorIfffZZZNS0_16fmod_kernel_cudaERNS_18TensorIteratorBaseEENKUlvE0_clEvENKUlvE0_clEvEUlffE_EESt5arrayIPcLm2EEEEviT0_T1_)
        .other          _ZN2at6native29vectorized_elementwise_kernelILi4ENS0_13BUnaryFunctorIfffZZZNS0_16fmod_kernel_cudaERNS_18TensorIteratorBaseEENKUlvE0_clEvENKUlvE0_clEvEUlffE_EESt5arrayIPcLm2EEEEviT0_T1_,@"STO_CUDA_ENTRY STV_DEFAULT"
_ZN2at6native29vectorized_elementwise_kernelILi4ENS0_13BUnaryFunctorIfffZZZNS0_16fmod_kernel_cudaERNS_18TensorIteratorBaseEENKUlvE0_clEvENKUlvE0_clEvEUlffE_EESt5arrayIPcLm2EEEEviT0_T1_:
.text._ZN2at6native29vectorized_elementwise_kernelILi4ENS0_13BUnaryFunctorIfffZZZNS0_16fmod_kernel_cudaERNS_18TensorIteratorBaseEENKUlvE0_clEvENKUlvE0_clEvEUlffE_EESt5arrayIPcLm2EEEEviT0_T1_:
        /* <DEDUP_REMOVED lines=13> */
[----:B------:R-:W3:Y:S04]  /*00d0*/  LDG.E.128 R8, desc[UR4][R14.64] ;  /* 0x000000040e087981 */ /* 0x000ee8000c1e1d00 */
[----:B------:R0:W5:Y:S01]  /*00e0*/  LDG.E.128 R4, desc[UR4][R14.64+0x800] ;  /* 0x000800040e047981 */ /* 0x000162000c1e1d00 */
        /* <DEDUP_REMOVED lines=27> */
.L_x_10216:
[----:B------:R-:W-:Y:S01]  /*02a0*/  FSETP.GEU.FTZ.AND P0, PT, R15, -R12, PT ;  /* 0x8000000c0f00720b */ /* 0x000fe20003f1e000 */
[----:B------:R-:W-:-:S12]  /*02b0*/  FADD.FTZ R0, R0, -1 ;  /* 0xbf80000000007421 */ /* 0x000fd80000010000 */
[----:B------:R-:W-:-:S07]  /*02c0*/  @!P0 FADD.FTZ R0, R0, -1 ;  /* 0xbf80000000008421 */ /* 0x000fce0000010000 */
.L_x_10215:
[----:B------:R-:W-:Y:S05]  /*02d0*/  BSYNC B1 ;  /* 0x0000000000017941 */ /* 0x000fea0003800000 */
.L_x_10214:
[----:B------:R-:W-:Y:S01]  /*02e0*/  FFMA.FTZ R17, -R12, R0, R17 ;  /* 0x000000000c117223 */ /* 0x000fe20000010111 */
[----:B------:R-:W-:Y:S06]  /*02f0*/  BRA `(.L_x_10212) ;  /* 0x00000000007c7947 */ /* 0x000fec0003800000 */
.L_x_10213:
        /* <DEDUP_REMOVED lines=15> */
.L_x_10219:
        /* <DEDUP_REMOVED lines=13> */
.L_x_10218:
[----:B------:R-:W-:Y:S05]  /*04c0*/  BSYNC B1 ;  /* 0x0000000000017941 */ /* 0x000fea0003800000 */
.L_x_10217:
[----:B------:R-:W-:-:S04]  /*04d0*/  FMUL.FTZ R15, R15, 1.1920928955078125e-07 ;  /* 0x340000000f0f7820 */ /* 0x000fc80000410000 */
[----:B0-----:R-:W-:-:S07]  /*04e0*/  FMUL.FTZ R17, R14, R15 ;  /* 0x0000000f0e117220 */ /* 0x001fce0000410000 */
.L_x_10212:
[----:B------:R-:W-:Y:S05]  /*04f0*/  BSYNC B0 ;  /* 0x0000000000007941 */ /* 0x000fea0003800000 */
.L_x_10211:
        /* <DEDUP_REMOVED lines=29> */
.L_x_10225:
[----:B------:R-:W-:Y:S01]  /*06d0*/  FSETP.GEU.FTZ.AND P0, PT, R14, -R12, PT ;  /* 0x8000000c0e00720b */ /* 0x000fe20003f1e000 */
[----:B------:R-:W-:-:S12]  /*06e0*/  FADD.FTZ R0, R0, -1 ;  /* 0xbf80000000007421 */ /* 0x000fd80000010000 */
[----:B------:R-:W-:-:S07]  /*06f0*/  @!P0 FADD.FTZ R0, R0, -1 ;  /* 0xbf80000000008421 */ /* 0x000fce0000010000 */
.L_x_10224:
[----:B------:R-:W-:Y:S05]  /*0700*/  BSYNC B1 ;  /* 0x0000000000017941 */ /* 0x000fea0003800000 */
.L_x_10223:
[----:B------:R-:W-:Y:S01]  /*0710*/  FFMA.FTZ R15, -R12, R0, R15 ;  /* 0x000000000c0f7223 */ /* 0x000fe2000001010f */
[----:B------:R-:W-:Y:S06]  /*0720*/  BRA `(.L_x_10221) ;  /* 0x00000000007c7947 */ /* 0x000fec0003800000 */
.L_x_10222:
        /* <DEDUP_REMOVED lines=15> */
.L_x_10228:
        /* <DEDUP_REMOVED lines=13> */
.L_x_10227:
[----:B------:R-:W-:Y:S05]  /*08f0*/  BSYNC B1 ;  /* 0x0000000000017941 */ /* 0x000fea0003800000 */
.L_x_10226:
[----:B------:R-:W-:-:S04]  /*0900*/  FMUL.FTZ R14, R14, 1.1920928955078125e-07 ;  /* 0x340000000e0e7820 */ /* 0x000fc80000410000 */
[----:B------:R-:W-:-:S07]  /*0910*/  FMUL.FTZ R15, R15, R14 ;  /* 0x0000000e0f0f7220 */ /* 0x000fce0000410000 */
.L_x_10221:
[----:B------:R-:W-:Y:S05]  /*0920*/  BSYNC B0 ;  /* 0x0000000000007941 */ /* 0x000fea0003800000 */
.L_x_10220:
        /* <DEDUP_REMOVED lines=29> */
.L_x_10234:
[----:B------:R-:W-:Y:S01]  /*0b00*/  FSETP.GEU.FTZ.AND P0, PT, R14, -R12, PT ;  /* 0x8000000c0e00720b */ /* 0x000fe20003f1e000 */
[----:B------:R-:W-:-:S12]  /*0b10*/  FADD.FTZ R0, R0, -1 ;  /* 0xbf80000000007421 */ /* 0x000fd80000010000 */
[----:B------:R-:W-:-:S07]  /*0b20*/  @!P0 FADD.FTZ R0, R0, -1 ;  /* 0xbf80000000008421 */ /* 0x000fce0000010000 */
.L_x_10233:
[----:B------:R-:W-:Y:S05]  /*0b30*/  BSYNC B1 ;  /* 0x0000000000017941 */ /* 0x000fea0003800000 */
.L_x_10232:
[----:B------:R-:W-:Y:S01]  /*0b40*/  FFMA.FTZ R17, -R12, R0, R17 ;  /* 0x000000000c117223 */ /* 0x000fe20000010111 */
[----:B------:R-:W-:Y:S06]  /*0b50*/  BRA `(.L_x_10230) ;  /* 0x00000000007c7947 */ /* 0x000fec0003800000 */
.L_x_10231:
        /* <DEDUP_REMOVED lines=15> */
.L_x_10237:
        /* <DEDUP_REMOVED lines=13> */
.L_x_10236:
[----:B------:R-:W-:Y:S05]  /*0d20*/  BSYNC B1 ;  /* 0x0000000000017941 */ /* 0x000fea0003800000 */
.L_x_10235:
[----:B------:R-:W-:-:S04]  /*0d30*/  FMUL.FTZ R14, R14, 1.1920928955078125e-07 ;  /* 0x340000000e0e7820 */ /* 0x000fc80000410000 */
[----:B------:R-:W-:-:S07]  /*0d40*/  FMUL.FTZ R17, R17, R14 ;  /* 0x0000000e11117220 */ /* 0x000fce0000410000 */
.L_x_10230:
[----:B------:R-:W-:Y:S05]  /*0d50*/  BSYNC B0 ;  /* 0x0000000000007941 */ /* 0x000fea0003800000 */
.L_x_10229:
        /* <DEDUP_REMOVED lines=29> */
.L_x_10243:
[----:B------:R-:W-:Y:S01]  /*0f30*/  FSETP.GEU.FTZ.AND P0, PT, R14, -R12, PT ;  /* 0x8000000c0e00720b */ /* 0x000fe20003f1e000 */
[----:B------:R-:W-:-:S12]  /*0f40*/  FADD.FTZ R0, R0, -1 ;  /* 0xbf80000000007421 */ /* 0x000fd80000010000 */
[----:B------:R-:W-:-:S07]  /*0f50*/  @!P0 FADD.FTZ R0, R0, -1 ;  /* 0xbf80000000008421 */ /* 0x000fce0000010000 */
.L_x_10242:
[----:B------:R-:W-:Y:S05]  /*0f60*/  BSYNC B1 ;  /* 0x0000000000017941 */ /* 0x000fea0003800000 */
.L_x_10241:
[----:B------:R-:W-:Y:S01]  /*0f70*/  FFMA.FTZ R15, -R12, R0, R15 ;  /* 0x000000000c0f7223 */ /* 0x000fe2000001010f */
[----:B------:R-:W-:Y:S06]  /*0f80*/  BRA `(.L_x_10239) ;  /* 0x00000000007c7947 */ /* 0x000fec0003800000 */
.L_x_10240:
        /* <DEDUP_REMOVED lines=15> */
.L_x_10246:
        /* <DEDUP_REMOVED lines=13> */
.L_x_10245:
[----:B------:R-:W-:Y:S05]  /*1150*/  BSYNC B1 ;  /* 0x0000000000017941 */ /* 0x000fea0003800000 */
.L_x_10244:
[----:B------:R-:W-:-:S04]  /*1160*/  FMUL.FTZ R14, R14, 1.1920928955078125e-07 ;  /* 0x340000000e0e7820 */ /* 0x000fc80000410000 */
[----:B------:R-:W-:-:S07]  /*1170*/  FMUL.FTZ R15, R15, R14 ;  /* 0x0000000e0f0f7220 */ /* 0x000fce0000410000 */
.L_x_10239:
[----:B------:R-:W-:Y:S05]  /*1180*/  BSYNC B0 ;  /* 0x0000000000007941 */ /* 0x000fea0003800000 */
.L_x_10238:
        /* <DEDUP_REMOVED lines=29> */
.L_x_10252:
[----:B------:R-:W-:Y:S01]  /*1360*/  FSETP.GEU.FTZ.AND P0, PT, R14, -R12, PT ;  /* 0x8000000c0e00720b */ /* 0x000fe20003f1e000 */
[----:B------:R-:W-:-:S12]  /*1370*/  FADD.FTZ R0, R0, -1 ;  /* 0xbf80000000007421 */ /* 0x000fd80000010000 */
[----:B------:R-:W-:-:S07]  /*1380*/  @!P0 FADD.FTZ R0, R0, -1 ;  /* 0xbf80000000008421 */ /* 0x000fce0000010000 */
.L_x_10251:
[----:B------:R-:W-:Y:S05]  /*1390*/  BSYNC B1 ;  /* 0x0000000000017941 */ /* 0x000fea0003800000 */
.L_x_10250:
[----:B------:R-:W-:Y:S01]  /*13a0*/  FFMA.FTZ R17, -R12, R0, R17 ;  /* 0x000000000c117223 */ /* 0x000fe20000010111 */
[----:B------:R-:W-:Y:S06]  /*13b0*/  BRA `(.L_x_10248) ;  /* 0x00000000007c7947 */ /* 0x000fec0003800000 */
.L_x_10249:
        /* <DEDUP_REMOVED lines=15> */
.L_x_10255:
        /* <DEDUP_REMOVED lines=13> */
.L_x_10254:
[----:B------:R-:W-:Y:S05]  /*1580*/  BSYNC B1 ;  /* 0x0000000000017941 */ /* 0x000fea0003800000 */
.L_x_10253:
[----:B------:R-:W-:-:S04]  /*1590*/  FMUL.FTZ R14, R14, 1.1920928955078125e-07 ;  /* 0x340000000e0e7820 */ /* 0x000fc80000410000 */
[----:B------:R-:W-:-:S07]  /*15a0*/  FMUL.FTZ R17, R17, R14 ;  /* 0x0000000e11117220 */ /* 0x000fce0000410000 */
.L_x_10248:
[----:B------:R-:W-:Y:S05]  /*15b0*/  BSYNC B0 ;  /* 0x0000000000007941 */ /* 0x000fea0003800000 */
.L_x_10247:
        /* <DEDUP_REMOVED lines=29> */
.L_x_10261:
[----:B------:R-:W-:Y:S01]  /*1790*/  FSETP.GEU.FTZ.AND P0, PT, R14, -R12, PT ;  /* 0x8000000c0e00720b */ /* 0x000fe20003f1e000 */
[----:B------:R-:W-:-:S12]  /*17a0*/  FADD.FTZ R0, R0, -1 ;  /* 0xbf80000000007421 */ /* 0x000fd80000010000 */
[----:B------:R-:W-:-:S07]  /*17b0*/  @!P0 FADD.FTZ R0, R0, -1 ;  /* 0xbf80000000008421 */ /* 0x000fce0000010000 */
.L_x_10260:
[----:B------:R-:W-:Y:S05]  /*17c0*/  BSYNC B1 ;  /* 0x0000000000017941 */ /* 0x000fea0003800000 */
.L_x_10259:
[----:B------:R-:W-:Y:S01]  /*17d0*/  FFMA.FTZ R15, -R12, R0, R15 ;  /* 0x000000000c0f7223 */ /* 0x000fe2000001010f */
[----:B------:R-:W-:Y:S06]  /*17e0*/  BRA `(.L_x_10257) ;  /* 0x00000000007c7947 */ /* 0x000fec0003800000 */
.L_x_10258:
        /* <DEDUP_REMOVED lines=15> */
.L_x_10264:
        /* <DEDUP_REMOVED lines=13> */
.L_x_10263:
[----:B------:R-:W-:Y:S05]  /*19b0*/  BSYNC B1 ;  /* 0x0000000000017941 */ /* 0x000fea0003800000 */
.L_x_10262:
[----:B------:R-:W-:-:S04]  /*19c0*/  FMUL.FTZ R14, R14, 1.1920928955078125e-07 ;  /* 0x340000000e0e7820 */ /* 0x000fc80000410000 */
[----:B------:R-:W-:-:S07]  /*19d0*/  FMUL.FTZ R15, R15, R14 ;  /* 0x0000000e0f0f7220 */ /* 0x000fce0000410000 */
.L_x_10257:
[----:B------:R-:W-:Y:S05]  /*19e0*/  BSYNC B0 ;  /* 0x0000000000007941 */ /* 0x000fea0003800000 */
.L_x_10256:
        /* <DEDUP_REMOVED lines=29> */
.L_x_10270:
[----:B------:R-:W-:Y:S01]  /*1bc0*/  FSETP.GEU.FTZ.AND P0, PT, R14, -R12, PT ;  /* 0x8000000c0e00720b */ /* 0x000fe20003f1e000 */
[----:B------:R-:W-:-:S12]  /*1bd0*/  FADD.FTZ R0, R0, -1 ;  /* 0xbf80000000007421 */ /* 0x000fd80000010000 */
[----:B------:R-:W-:-:S07]  /*1be0*/  @!P0 FADD.FTZ R0, R0, -1 ;  /* 0xbf80000000008421 */ /* 0x000fce0000010000 */
.L_x_10269:
[----:B------:R-:W-:Y:S05]  /*1bf0*/  BSYNC B1 ;  /* 0x0000000000017941 */ /* 0x000fea0003800000 */
.L_x_10268:
[----:B------:R-:W-:Y:S01]  /*1c00*/  FFMA.FTZ R17, -R12, R0, R17 ;  /* 0x000000000c117223 */ /* 0x000fe20000010111 */
[----:B------:R-:W-:Y:S06]  /*1c10*/  BRA `(.L_x_10266) ;  /* 0x00000000007c7947 */ /* 0x000fec0003800000 */
.L_x_10267:
        /* <DEDUP_REMOVED lines=15> */
.L_x_10273:
        /* <DEDUP_REMOVED lines=13> */
.L_x_10272:
[----:B------:R-:W-:Y:S05]  /*1de0*/  BSYNC B1 ;  /* 0x0000000000017941 */ /* 0x000fea0003800000 */
.L_x_10271:
[----:B------:R-:W-:-:S04]  /*1df0*/  FMUL.FTZ R14, R14, 1.1920928955078125e-07 ;  /* 0x340000000e0e7820 */ /* 0x000fc80000410000 */
[----:B------:R-:W-:-:S07]  /*1e00*/  FMUL.FTZ R17, R17, R14 ;  /* 0x0000000e11117220 */ /* 0x000fce0000410000 */
.L_x_10266:
[----:B------:R-:W-:Y:S05]  /*1e10*/  BSYNC B0 ;  /* 0x0000000000007941 */ /* 0x000fea0003800000 */
.L_x_10265:
        /* <DEDUP_REMOVED lines=29> */
.L_x_10279:
[----:B------:R-:W-:Y:S01]  /*1ff0*/  FSETP.GEU.FTZ.AND P0, PT, R14, -R12, PT ;  /* 0x8000000c0e00720b */ /* 0x000fe20003f1e000 */
[----:B------:R-:W-:-:S12]  /*2000*/  FADD.FTZ R0, R0, -1 ;  /* 0xbf80000000007421 */ /* 0x000fd80000010000 */
[----:B------:R-:W-:-:S07]  /*2010*/  @!P0 FADD.FTZ R0, R0, -1 ;  /* 0xbf80000000008421 */ /* 0x000fce0000010000 */
.L_x_10278:
[----:B------:R-:W-:Y:S05]  /*2020*/  BSYNC B1 ;  /* 0x0000000000017941 */ /* 0x000fea0003800000 */
.L_x_10277:
[----:B------:R-:W-:Y:S01]  /*2030*/  FFMA.FTZ R15, -R12, R0, R15 ;  /* 0x000000000c0f7223 */ /* 0x000fe2000001010f */
[----:B------:R-:W-:Y:S06]  /*2040*/  BRA `(.L_x_10275) ;  /* 0x00000000007c7947 */ /* 0x000fec0003800000 */
.L_x_10276:
        /* <DEDUP_REMOVED lines=15> */
.L_x_10282:
        /* <DEDUP_REMOVED lines=13> */
.L_x_10281:
[----:B------:R-:W-:Y:S05]  /*2210*/  BSYNC B1 ;  /* 0x0000000000017941 */ /* 0x000fea0003800000 */
.L_x_10280:
[----:B------:R-:W-:-:S04]  /*2220*/  FMUL.FTZ R15, R12, 1.1920928955078125e-07 ;  /* 0x340000000c0f7820 */ /* 0x000fc80000410000 */
[----:B------:R-:W-:-:S07]  /*2230*/  FMUL.FTZ R15, R16, R15 ;  /* 0x0000000f100f7220 */ /* 0x000fce0000410000 */
.L_x_10275:
[----:B------:R-:W-:Y:S05]  /*2240*/  BSYNC B0 ;  /* 0x0000000000007941 */ /* 0x000fea0003800000 */
.L_x_10274:
[----:B------:R-:W1:Y:S01]  /*2250*/  LDC.64 R12, c[0x0][0x220] ;  /* 0x00008800ff0c7b82 */ /* 0x000e620000000a00 */
[C---:B------:R-:W-:Y:S02]  /*2260*/  LOP3.LUT R0, R15.reuse, 0x80000000, R7, 0xb8, !PT ;  /* 0x800000000f007812 */ /* 0x040fe400078eb807 */
[----:B------:R-:W-:-:S04]  /*2270*/  FSETP.GTU.FTZ.AND P0, PT, |R15|, +INF , PT ;  /* 0x7f8000000f00780b */ /* 0x000fc80003f1c200 */
[----:B------:R-:W-:Y:S01]  /*2280*/  FSEL R7, R15, R0, P0 ;  /* 0x000000000f077208 */ /* 0x000fe20000000000 */
[----:B-1----:R-:W-:-:S04]  /*2290*/  IMAD.WIDE.U32 R12, R2, 0x4, R12 ;  /* 0x00000004020c7825 */ /* 0x002fc800078e000c */
[----:B------:R-:W-:-:S05]  /*22a0*/  IMAD.WIDE R12, R3, 0x10, R12 ;  /* 0x00000010030c7825 */ /* 0x000fca00078e020c */
[----:B------:R-:W-:Y:S04]  /*22b0*/  STG.E.128 desc[UR4][R12.64], R8 ;  /* 0x000000080c007986 */ /* 0x000fe8000c101d04 */
[----:B------:R-:W-:Y:S01]  /*22c0*/  STG.E.128 desc[UR4][R12.64+0x800], R4 ;  /* 0x000800040c007986 */ /* 0x000fe2000c101d04 */
[----:B------:R-:W-:Y:S05]  /*22d0*/  EXIT ;  /* 0x000000000000794d */ /* 0x000fea0003800000 */
.L_x_10210:
        /* <DEDUP_REMOVED lines=86> */
.L_x_10290:
[----:B------:R-:W-:Y:S01]  /*2840*/  FSETP.GEU.FTZ.AND P0, PT, R6, -R8, PT ;  /* 0x800000080600720b */ /* 0x000fe20003f1e000 */
[----:B------:R-:W-:-:S12]  /*2850*/  FADD.FTZ R0, R0, -1 ;  /* 0xbf80000000007421 */ /* 0x000fd80000010000 */
[----:B------:R-:W-:-:S07]  /*2860*/  @!P0 FADD.FTZ R0, R0, -1 ;  /* 0xbf80000000008421 */ /* 0x000fce0000010000 */
.L_x_10289:
[----:B------:R-:W-:Y:S05]  /*2870*/  BSYNC B2 ;  /* 0x0000000000027941 */ /* 0x000fea0003800000 */
.L_x_10288:
[----:B------:R-:W-:Y:S01]  /*2880*/  FFMA.FTZ R7, -R8, R0, R7 ;  /* 0x0000000008077223 */ /* 0x000fe20000010107 */
[----:B------:R-:W-:Y:S06]  /*2890*/  BRA `(.L_x_10286) ;  /* 0x00000000007c7947 */ /* 0x000fec0003800000 */
.L_x_10287:
        /* <DEDUP_REMOVED lines=15> */
.L_x_10293:
        /* <DEDUP_REMOVED lines=13> */
.L_x_10292:
[----:B------:R-:W-:Y:S05]  /*2a60*/  BSYNC B2 ;  /* 0x0000000000027941 */ /* 0x000fea0003800000 */
.L_x_10291:
[----:B------:R-:W-:-:S04]  /*2a70*/  FMUL.FTZ R7, R0, 1.1920928955078125e-07 ;  /* 0x3400000000077820 */ /* 0x000fc80000410000 */
[----:B------:R-:W-:-:S07]  /*2a80*/  FMUL.FTZ R7, R6, R7 ;  /* 0x0000000706077220 */ /* 0x000fce0000410000 */
.L_x_10286:
[----:B------:R-:W-:Y:S05]  /*2a90*/  BSYNC B0 ;  /* 0x0000000000007941 */ /* 0x000fea0003800000 */
.L_x_10285:
[C---:B------:R-:W-:Y:S02]  /*2aa0*/  FSETP.GTU.FTZ.AND P0, PT, |R7|.reuse, +INF , PT ;  /* 0x7f8000000700780b */ /* 0x040fe40003f1c200 */
[----:B------:R-:W-:-:S04]  /*2ab0*/  LOP3.LUT R22, R7, 0x80000000, R22, 0xb8, !PT ;  /* 0x8000000007167812 */ /* 0x000fc800078eb816 */
[----:B------:R-:W-:-:S07]  /*2ac0*/  FSEL R7, R7, R22, P0 ;  /* 0x0000001607077208 */ /* 0x000fce0000000000 */
.L_x_10284:
[----:B------:R-:W-:Y:S05]  /*2ad0*/  BSYNC B1 ;  /* 0x0000000000017941 */ /* 0x000fea0003800000 */
.L_x_10283:
        /* <DEDUP_REMOVED lines=32> */
.L_x_10301:
[----:B------:R-:W-:Y:S01]  /*2ce0*/  FSETP.GEU.FTZ.AND P0, PT, R10, -R13, PT ;  /* 0x8000000d0a00720b */ /* 0x000fe20003f1e000 */
[----:B------:R-:W-:-:S12]  /*2cf0*/  FADD.FTZ R9, R9, -1 ;  /* 0xbf80000009097421 */ /* 0x000fd80000010000 */
[----:B------:R-:W-:-:S07]  /*2d00*/  @!P0 FADD.FTZ R9, R9, -1 ;  /* 0xbf80000009098421 */ /* 0x000fce0000010000 */
.L_x_10300:
[----:B------:R-:W-:Y:S05]  /*2d10*/  BSYNC B2 ;  /* 0x0000000000027941 */ /* 0x000fea0003800000 */
.L_x_10299:
[----:B------:R-:W-:Y:S01]  /*2d20*/  FFMA.FTZ R8, -R13, R9, R8 ;  /* 0x000000090d087223 */ /* 0x000fe20000010108 */
[----:B------:R-:W-:Y:S06]  /*2d30*/  BRA `(.L_x_10297) ;  /* 0x00000000007c7947 */ /* 0x000fec0003800000 */
.L_x_10298:
        /* <DEDUP_REMOVED lines=15> */
.L_x_10304:
        /* <DEDUP_REMOVED lines=13> */
.L_x_10303:
[----:B------:R-:W-:Y:S05]  /*2f00*/  BSYNC B2 ;  /* 0x0000000000027941 */ /* 0x000fea0003800000 */
.L_x_10302:
[----:B------:R-:W-:-:S04]  /*2f10*/  FMUL.FTZ R9, R9, 1.1920928955078125e-07 ;  /* 0x3400000009097820 */ /* 0x000fc80000410000 */
[----:B------:R-:W-:-:S07]  /*2f20*/  FMUL.FTZ R8, R8, R9 ;  /* 0x0000000908087220 */ /* 0x000fce0000410000 */
.L_x_10297:
[----:B------:R-:W-:Y:S05]  /*2f30*/  BSYNC B0 ;  /* 0x0000000000007941 */ /* 0x000fea0003800000 */
.L_x_10296:
[C---:B------:R-:W-:Y:S02]  /*2f40*/  FSETP.GTU.FTZ.AND P0, PT, |R8|.reuse, +INF , PT ;  /* 0x7f8000000800780b */ /* 0x040fe40003f1c200 */
[----:B------:R-:W-:-:S04]  /*2f50*/  LOP3.LUT R5, R8, 0x80000000, R5, 0xb8, !PT ;  /* 0x8000000008057812 */ /* 0x000fc800078eb805 */
[----:B------:R-:W-:-:S07]  /*2f60*/  FSEL R5, R8, R5, P0 ;  /* 0x0000000508057208 */ /* 0x000fce0000000000 */
.L_x_10295:
[----:B------:R-:W-:Y:S05]  /*2f70*/  BSYNC B1 ;  /* 0x0000000000017941 */ /* 0x000fea0003800000 */
.L_x_10294:
        /* <DEDUP_REMOVED lines=32> */
.L_x_10312:
[----:B------:R-:W-:Y:S01]  /*3180*/  FSETP.GEU.FTZ.AND P0, PT, R8, -R10, PT ;  /* 0x8000000a0800720b */ /* 0x000fe20003f1e000 */
[----:B------:R-:W-:-:S12]  /*3190*/  FADD.FTZ R0, R0, -1 ;  /* 0xbf80000000007421 */ /* 0x000fd80000010000 */
[----:B------:R-:W-:-:S07]  /*31a0*/  @!P0 FADD.FTZ R0, R0, -1 ;  /* 0xbf80000000008421 */ /* 0x000fce0000010000 */
.L_x_10311:
[----:B------:R-:W-:Y:S05]  /*31b0*/  BSYNC B2 ;  /* 0x0000000000027941 */ /* 0x000fea0003800000 */
.L_x_10310:
[----:B------:R-:W-:Y:S01]  /*31c0*/  FFMA.FTZ R9, -R10, R0, R9 ;  /* 0x000000000a097223 */ /* 0x000fe20000010109 */
[----:B------:R-:W-:Y:S06]  /*31d0*/  BRA `(.L_x_10308) ;  /* 0x00000000007c7947 */ /* 0x000fec0003800000 */
.L_x_10309:
        /* <DEDUP_REMOVED lines=15> */
.L_x_10315:
        /* <DEDUP_REMOVED lines=13> */
.L_x_10314:
[----:B------:R-:W-:Y:S05]  /*33a0*/  BSYNC B2 ;  /* 0x0000000000027941 */ /* 0x000fea0003800000 */
.L_x_10313:
[----:B------:R-:W-:-:S04]  /*33b0*/  FMUL.FTZ R9, R9, 1.1920928955078125e-07 ;  /* 0x3400000009097820 */ /* 0x000fc80000410000 */
[----:B------:R-:W-:-:S07]  /*33c0*/  FMUL.FTZ R9, R8, R9 ;  /* 0x0000000908097220 */ /* 0x000fce0000410000 */
.L_x_10308:
[----:B------:R-:W-:Y:S05]  /*33d0*/  BSYNC B0 ;  /* 0x0000000000007941 */ /* 0x000fea0003800000 */
.L_x_10307:
[C---:B------:R-:W-:Y:S02]  /*33e0*/  FSETP.GTU.FTZ.AND P0, PT, |R9|.reuse, +INF , PT ;  /* 0x7f8000000900780b */ /* 0x040fe40003f1c200 */
[----:B------:R-:W-:-:S04]  /*33f0*/  LOP3.LUT R8, R9, 0x80000000, R20, 0xb8, !PT ;  /* 0x8000000009087812 */ /* 0x000fc800078eb814 */
[----:B------:R-:W-:-:S07]  /*3400*/  FSEL R8, R9, R8, P0 ;  /* 0x0000000809087208 */ /* 0x000fce0000000000 */
.L_x_10306:
[----:B------:R-:W-:Y:S05]  /*3410*/  BSYNC B1 ;  /* 0x0000000000017941 */ /* 0x000fea0003800000 */
.L_x_10305:
        /* <DEDUP_REMOVED lines=32> */
.L_x_10323:
[----:B------:R-:W-:Y:S01]  /*3620*/  FSETP.GEU.FTZ.AND P0, PT, R10, -R12, PT ;  /* 0x8000000c0a00720b */ /* 0x000fe20003f1e000 */
[----:B------:R-:W-:-:S12]  /*3630*/  FADD.FTZ R0, R0, -1 ;  /* 0xbf80000000007421 */ /* 0x000fd80000010000 */
[----:B------:R-:W-:-:S07]  /*3640*/  @!P0 FADD.FTZ R0, R0, -1 ;  /* 0xbf80000000008421 */ /* 0x000fce0000010000 */
.L_x_10322:
[----:B------:R-:W-:Y:S05]  /*3650*/  BSYNC B2 ;  /* 0x0000000000027941 */ /* 0x000fea0003800000 */
.L_x_10321:
[----:B------:R-:W-:Y:S01]  /*3660*/  FFMA.FTZ R9, -R12, R0, R9 ;  /* 0x000000000c097223 */ /* 0x000fe20000010109 */
[----:B------:R-:W-:Y:S06]  /*3670*/  BRA `(.L_x_10319) ;  /* 0x00000000007c7947 */ /* 0x000fec0003800000 */
.L_x_10320:
        /* <DEDUP_REMOVED lines=15> */
.L_x_10326:
        /* <DEDUP_REMOVED lines=13> */
.L_x_10325:
[----:B------:R-:W-:Y:S05]  /*3840*/  BSYNC B2 ;  /* 0x0000000000027941 */ /* 0x000fea0003800000 */
.L_x_10324:
[----:B------:R-:W-:-:S04]  /*3850*/  FMUL.FTZ R10, R10, 1.1920928955078125e-07 ;  /* 0x340000000a0a7820 */ /* 0x000fc80000410000 */
[----:B------:R-:W-:-:S07]  /*3860*/  FMUL.FTZ R9, R9, R10 ;  /* 0x0000000a09097220 */ /* 0x000fce0000410000 */
.L_x_10319:
[----:B------:R-:W-:Y:S05]  /*3870*/  BSYNC B0 ;  /* 0x0000000000007941 */ /* 0x000fea0003800000 */
.L_x_10318:
[C---:B------:R-:W-:Y:S02]  /*3880*/  FSETP.GTU.FTZ.AND P0, PT, |R9|.reuse, +INF , PT ;  /* 0x7f8000000900780b */ /* 0x040fe40003f1c200 */
[----:B------:R-:W-:-:S04]  /*3890*/  LOP3.LUT R24, R9, 0x80000000, R24, 0xb8, !PT ;  /* 0x8000000009187812 */ /* 0x000fc800078eb818 */
[----:B------:R-:W-:-:S07]  /*38a0*/  FSEL R9, R9, R24, P0 ;  /* 0x0000001809097208 */ /* 0x000fce0000000000 */
.L_x_10317:
[----:B------:R-:W-:Y:S05]  /*38b0*/  BSYNC B1 ;  /* 0x0000000000017941 */ /* 0x000fea0003800000 */
.L_x_10316:
        /* <DEDUP_REMOVED lines=32> */
.L_x_10334:
[----:B------:R-:W-:Y:S01]  /*3ac0*/  FSETP.GEU.FTZ.AND P0, PT, R12, -R15, PT ;  /* 0x8000000f0c00720b */ /* 0x000fe20003f1e000 */
[----:B------:R-:W-:-:S12]  /*3ad0*/  FADD.FTZ R11, R11, -1 ;  /* 0xbf8000000b0b7421 */ /* 0x000fd80000010000 */
[----:B------:R-:W-:-:S07]  /*3ae0*/  @!P0 FADD.FTZ R11, R11, -1 ;  /* 0xbf8000000b0b8421 */ /* 0x000fce0000010000 */
.L_x_10333:
[----:B------:R-:W-:Y:S05]  /*3af0*/  BSYNC B2 ;  /* 0x0000000000027941 */ /* 0x000fea0003800000 */
.L_x_10332:
[----:B------:R-:W-:Y:S01]  /*3b00*/  FFMA.FTZ R10, -R15, R11, R10 ;  /* 0x0000000b0f0a7223 */ /* 0x000fe2000001010a */
[----:B------:R-:W-:Y:S06]  /*3b10*/  BRA `(.L_x_10330) ;  /* 0x00000000007c7947 */ /* 0x000fec0003800000 */
.L_x_10331:
        /* <DEDUP_REMOVED lines=15> */
.L_x_10337:
        /* <DEDUP_REMOVED lines=13> */
.L_x_10336:
[----:B------:R-:W-:Y:S05]  /*3ce0*/  BSYNC B2 ;  /* 0x0000000000027941 */ /* 0x000fea0003800000 */
.L_x_10335:
[----:B------:R-:W-:-:S04]  /*3cf0*/  FMUL.FTZ R11, R11, 1.1920928955078125e-07 ;  /* 0x340000000b0b7820 */ /* 0x000fc80000410000 */
[----:B------:R-:W-:-:S07]  /*3d00*/  FMUL.FTZ R10, R10, R11 ;  /* 0x0000000b0a0a7220 */ /* 0x000fce0000410000 */
.L_x_10330:
[----:B------:R-:W-:Y:S05]  /*3d10*/  BSYNC B0 ;  /* 0x0000000000007941 */ /* 0x000fea0003800000 */
.L_x_10329:
[C---:B------:R-:W-:Y:S02]  /*3d20*/  FSETP.GTU.FTZ.AND P0, PT, |R10|.reuse, +INF , PT ;  /* 0x7f8000000a00780b */ /* 0x040fe40003f1c200 */
[----:B------:R-:W-:-:S04]  /*3d30*/  LOP3.LUT R23, R10, 0x80000000, R23, 0xb8, !PT ;  /* 0x800000000a177812 */ /* 0x000fc800078eb817 */
[----:B------:R-:W-:-:S07]  /*3d40*/  FSEL R10, R10, R23, P0 ;  /* 0x000000170a0a7208 */ /* 0x000fce0000000000 */
.L_x_10328:
[----:B------:R-:W-:Y:S05]  /*3d50*/  BSYNC B1 ;  /* 0x0000000000017941 */ /* 0x000fea0003800000 */
.L_x_10327:
        /* <DEDUP_REMOVED lines=32> */
.L_x_10345:
[----:B------:R-:W-:Y:S01]  /*3f60*/  FSETP.GEU.FTZ.AND P0, PT, R12, -R15, PT ;  /* 0x8000000f0c00720b */ /* 0x000fe20003f1e000 */
[----:B------:R-:W-:-:S12]  /*3f70*/  FADD.FTZ R11, R11, -1 ;  /* 0xbf8000000b0b7421 */ /* 0x000fd80000010000 */
[----:B------:R-:W-:-:S07]  /*3f80*/  @!P0 FADD.FTZ R11, R11, -1 ;  /* 0xbf8000000b0b8421 */ /* 0x000fce0000010000 */
.L_x_10344:
[----:B------:R-:W-:Y:S05]  /*3f90*/  BSYNC B2 ;  /* 0x0000000000027941 */ /* 0x000fea0003800000 */
.L_x_10343:
[----:B------:R-:W-:Y:S01]  /*3fa0*/  FFMA.FTZ R0, -R15, R11, R0 ;  /* 0x0000000b0f007223 */ /* 0x000fe20000010100 */
[----:B------:R-:W-:Y:S06]  /*3fb0*/  BRA `(.L_x_10341) ;  /* 0x00000000007c7947 */ /* 0x000fec0003800000 */
.L_x_10342:
        /* <DEDUP_REMOVED lines=15> */
.L_x_10348:
        /* <DEDUP_REMOVED lines=13> */
.L_x_10347:
[----:B------:R-:W-:Y:S05]  /*4180*/  BSYNC B2 ;  /* 0x0000000000027941 */ /* 0x000fea0003800000 */
.L_x_10346:
[----:B------:R-:W-:-:S04]  /*4190*/  FMUL.FTZ R12, R12, 1.1920928955078125e-07 ;  /* 0x340000000c0c7820 */ /* 0x000fc80000410000 */
[----:B------:R-:W-:-:S07]  /*41a0*/  FMUL.FTZ R0, R11, R12 ;  /* 0x0000000c0b007220 */ /* 0x000fce0000410000 */
.L_x_10341:
[----:B------:R-:W-:Y:S05]  /*41b0*/  BSYNC B0 ;  /* 0x0000000000007941 */ /* 0x000fea0003800000 */
.L_x_10340:
[C---:B------:R-:W-:Y:S02]  /*41c0*/  FSETP.GTU.FTZ.AND P0, PT, |R0|.reuse, +INF , PT ;  /* 0x7f8000000000780b */ /* 0x040fe40003f1c200 */
[----:B------:R-:W-:-:S04]  /*41d0*/  LOP3.LUT R11, R0, 0x80000000, R21, 0xb8, !PT ;  /* 0x80000000000b7812 */ /* 0x000fc800078eb815 */
[----:B------:R-:W-:-:S07]  /*41e0*/  FSEL R11, R0, R11, P0 ;  /* 0x0000000b000b7208 */ /* 0x000fce0000000000 */
.L_x_10339:
[----:B------:R-:W-:Y:S05]  /*41f0*/  BSYNC B1 ;  /* 0x0000000000017941 */ /* 0x000fea0003800000 */
.L_x_10338:
        /* <DEDUP_REMOVED lines=32> */
.L_x_10356:
[----:B------:R-:W-:Y:S01]  /*4400*/  FSETP.GEU.FTZ.AND P0, PT, R14, -R19, PT ;  /* 0x800000130e00720b */ /* 0x000fe20003f1e000 */
[----:B------:R-:W-:-:S12]  /*4410*/  FADD.FTZ R13, R13, -1 ;  /* 0xbf8000000d0d7421 */ /* 0x000fd80000010000 */
[----:B------:R-:W-:-:S07]  /*4420*/  @!P0 FADD.FTZ R13, R13, -1 ;  /* 0xbf8000000d0d8421 */ /* 0x000fce0000010000 */
.L_x_10355:
[----:B------:R-:W-:Y:S05]  /*4430*/  BSYNC B2 ;  /* 0x0000000000027941 */ /* 0x000fea0003800000 */
.L_x_10354:
[----:B------:R-:W-:Y:S01]  /*4440*/  FFMA.FTZ R12, -R19, R13, R12 ;  /* 0x0000000d130c7223 */ /* 0x000fe2000001010c */
[----:B------:R-:W-:Y:S06]  /*4450*/  BRA `(.L_x_10352) ;  /* 0x00000000007c7947 */ /* 0x000fec0003800000 */
.L_x_10353:
        /* <DEDUP_REMOVED lines=15> */
.L_x_10359:
        /* <DEDUP_REMOVED lines=13> */
.L_x_10358:
[----:B------:R-:W-:Y:S05]  /*4620*/  BSYNC B2 ;  /* 0x0000000000027941 */ /* 0x000fea0003800000 */
.L_x_10357:
[----:B------:R-:W-:-:S04]  /*4630*/  FMUL.FTZ R13, R13, 1.1920928955078125e-07 ;  /* 0x340000000d0d7820 */ /* 0x000fc80000410000 */
[----:B------:R-:W-:-:S07]  /*4640*/  FMUL.FTZ R12, R12, R13 ;  /* 0x0000000d0c0c7220 */ /* 0x000fce0000410000 */
.L_x_10352:
[----:B------:R-:W-:Y:S05]  /*4650*/  BSYNC B0 ;  /* 0x0000000000007941 */ /* 0x000fea0003800000 */
.L_x_10351:
[C---:B------:R-:W-:Y:S02]  /*4660*/  FSETP.GTU.FTZ.AND P0, PT, |R12|.reuse, +INF , PT ;  /* 0x7f8000000c00780b */ /* 0x040fe40003f1c200 */
[----:B------:R-:W-:-:S04]  /*4670*/  LOP3.LUT R17, R12, 0x80000000, R17, 0xb8, !PT ;  /* 0x800000000c117812 */ /* 0x000fc800078eb811 */
[----:B------:R-:W-:-:S07]  /*4680*/  FSEL R12, R12, R17, P0 ;  /* 0x000000110c0c7208 */ /* 0x000fce0000000000 */
.L_x_10350:
[----:B------:R-:W-:Y:S05]  /*4690*/  BSYNC B1 ;  /* 0x0000000000017941 */ /* 0x000fea0003800000 */
.L_x_10349:
        /* <DEDUP_REMOVED lines=32> */
.L_x_10367:
[----:B------:R-:W-:Y:S01]  /*48a0*/  FSETP.GEU.FTZ.AND P0, PT, R14, -R17, PT ;  /* 0x800000110e00720b */ /* 0x000fe20003f1e000 */
[----:B------:R-:W-:-:S12]  /*48b0*/  FADD.FTZ R0, R0, -1 ;  /* 0xbf80000000007421 */ /* 0x000fd80000010000 */
[----:B------:R-:W-:-:S07]  /*48c0*/  @!P0 FADD.FTZ R0, R0, -1 ;  /* 0xbf80000000008421 */ /* 0x000fce0000010000 */
.L_x_10366:
[----:B------:R-:W-:Y:S05]  /*48d0*/  BSYNC B2 ;  /* 0x0000000000027941 */ /* 0x000fea0003800000 */
.L_x_10365:
[----:B------:R-:W-:Y:S01]  /*48e0*/  FFMA.FTZ R13, -R17, R0, R13 ;  /* 0x00000000110d7223 */ /* 0x000fe2000001010d */
[----:B------:R-:W-:Y:S06]  /*48f0*/  BRA `(.L_x_10363) ;  /* 0x00000000007c7947 */ /* 0x000fec0003800000 */
.L_x_10364:
        /* <DEDUP_REMOVED lines=15> */
.L_x_10370:
        /* <DEDUP_REMOVED lines=13> */
.L_x_10369:
[----:B------:R-:W-:Y:S05]  /*4ac0*/  BSYNC B2 ;  /* 0x0000000000027941 */ /* 0x000fea0003800000 */
.L_x_10368:
[----:B------:R-:W-:-:S04]  /*4ad0*/  FMUL.FTZ R14, R14, 1.1920928955078125e-07 ;  /* 0x340000000e0e7820 */ /* 0x000fc80000410000 */
[----:B------:R-:W-:-:S07]  /*4ae0*/  FMUL.FTZ R13, R13, R14 ;  /* 0x0000000e0d0d7220 */ /* 0x000fce0000410000 */
.L_x_10363:
[----:B------:R-:W-:Y:S05]  /*4af0*/  BSYNC B0 ;  /* 0x0000000000007941 */ /* 0x000fea0003800000 */
.L_x_10362:
[C---:B------:R-:W-:Y:S02]  /*4b00*/  FSETP.GTU.FTZ.AND P0, PT, |R13|.reuse, +INF , PT ;  /* 0x7f8000000d00780b */ /* 0x040fe40003f1c200 */
[----:B------:R-:W-:-:S04]  /*4b10*/  LOP3.LUT R0, R13, 0x80000000, R16, 0xb8, !PT ;  /* 0x800000000d007812 */ /* 0x000fc800078eb810 */
[----:B------:R-:W-:-:S07]  /*4b20*/  FSEL R0, R13, R0, P0 ;  /* 0x000000000d007208 */ /* 0x000fce0000000000 */
.L_x_10361:
[----:B------:R-:W-:Y:S05]  /*4b30*/  BSYNC B1 ;  /* 0x0000000000017941 */ /* 0x000fea0003800000 */
.L_x_10360:
        /* <DEDUP_REMOVED lines=16> */
.L_x_10373:
[----:B------:R-:W-:-:S13]  /*4c40*/  ISETP.GE.AND P0, PT, R4, R3, PT ;  /* 0x000000030400720c */ /* 0x000fda0003f06270 */
[----:B------:R-:W-:Y:S05]  /*4c50*/  @P0 BRA `(.L_x_10375) ;  /* 0x0000000000300947 */ /* 0x000fea0003800000 */
[----:B--2---:R-:W2:Y:S01]  /*4c60*/  LDC.64 R6, c[0x0][0x220] ;  /* 0x00008800ff067b82 */ /* 0x004ea20000000a00 */
[----:B-----5:R-:W-:Y:S01]  /*4c70*/  IADD3 R5, R2, R4, RZ ;  /* 0x0000000402057210 */ /* 0x020fe20007ffe0ff */
[----:B------:R-:W-:-:S04]  /*4c80*/  VIADD R4, R4, 0x80 ;  /* 0x0000008004047836 */ /* 0x000fc80000000000 */
[----:B--2---:R-:W-:-:S05]  /*4c90*/  IMAD.WIDE.U32 R6, R5, 0x4, R6 ;  /* 0x0000000405067825 */ /* 0x004fca00078e0006 */
[----:B------:R2:W-:Y:S02]  /*4ca0*/  STG.E desc[UR4][R6.64], R8 ;  /* 0x0000000806007986 */ /* 0x0005e4000c101904 */
.L_x_10374:
[----:B------:R-:W-:-:S13]  /*4cb0*/  ISETP.GE.AND P0, PT, R4, R3, PT ;  /* 0x000000030400720c */ /* 0x000fda0003f06270 */
[----:B------:R-:W-:Y:S05]  /*4cc0*/  @P0 BRA `(.L_x_10376) ;  /* 0x0000000000300947 */ /* 0x000fea0003800000 */
[----:B0-2---:R-:W0:Y:S01]  /*4cd0*/  LDC.64 R6, c[0x0][0x220] ;  /* 0x00008800ff067b82 */ /* 0x005e220000000a00 */
[----:B-----5:R-:W-:Y:S01]  /*4ce0*/  IADD3 R5, R2, R4, RZ ;  /* 0x0000000402057210 */ /* 0x020fe20007ffe0ff */
[----:B------:R-:W-:-:S04]  /*4cf0*/  VIADD R4, R4, 0x80 ;  /* 0x0000008004047836 */ /* 0x000fc80000000000 */
[----:B0-----:R-:W-:-:S05]  /*4d00*/  IMAD.WIDE.U32 R6, R5, 0x4, R6 ;  /* 0x0000000405067825 */ /* 0x001fca00078e0006 */
[----:B------:R3:W-:Y:S02]  /*4d10*/  STG.E desc[UR4][R6.64], R9 ;  /* 0x0000000906007986 */ /* 0x0007e4000c101904 */
.L_x_10375:
[----:B------:R-:W-:-:S13]  /*4d20*/  ISETP.GE.AND P0, PT, R4, R3, PT ;  /* 0x000000030400720c */ /* 0x000fda0003f06270 */
[----:B------:R-:W-:Y:S05]  /*4d30*/  @P0 BRA `(.L_x_10377) ;  /* 0x0000000000340947 */ /* 0x000fea0003800000 */
[----:B--23--:R-:W2:Y:S01]  /*4d40*/  LDC.64 R6, c[0x0][0x220] ;  /* 0x00008800ff067b82 */ /* 0x00cea20000000a00 */
[----:B-----5:R-:W-:Y:S01]  /*4d50*/  IADD3 R5, R2, R4, RZ ;  /* 0x0000000402057210 */ /* 0x020fe20007ffe0ff */
[----:B------:R-:W-:-:S04]  /*4d60*/  VIADD R4, R4, 0x80 ;  /* 0x0000008004047836 */ /* 0x000fc80000000000 */
[----:B--2---:R-:W-:-:S05]  /*4d70*/  IMAD.WIDE.U32 R6, R5, 0x4, R6 ;  /* 0x0000000405067825 */ /* 0x004fca00078e0006 */
[----:B------:R3:W-:Y:S02]  /*4d80*/  STG.E desc[UR4][R6.64], R10 ;  /* 0x0000000a06007986 */ /* 0x0007e4000c101904 */
.L_x_10376:
        /* <DEDUP_REMOVED lines=8> */
.L_x_10377:
[----:B------:R-:W-:Y:S05]  /*4e10*/  BSYNC B1 ;  /* 0x0000000000017941 */ /* 0x000fea0003800000 */
.L_x_10372:
[----:B------:R-:W-:-:S13]  /*4e20*/  ISETP.GE.AND P0, PT, R4, R3, PT ;  /* 0x000000030400720c */ /* 0x000fda0003f06270 */
[----:B--234-:R-:W2:Y:S01]  /*4e30*/  @!P0 LDC.64 R6, c[0x0][0x220] ;  /* 0x00008800ff068b82 */ /* 0x01cea20000000a00 */
[----:B-----5:R-:W-:Y:S01]  /*4e40*/  @!P0 IADD3 R5, R2, R4, RZ ;  /* 0x0000000402058210 */ /* 0x020fe20007ffe0ff */
[----:B------:R-:W-:-:S04]  /*4e50*/  @!P0 VIADD R4, R4, 0x80 ;  /* 0x0000008004048836 */ /* 0x000fc80000000000 */
[----:B--2---:R-:W-:-:S05]  /*4e60*/  @!P0 IMAD.WIDE.U32 R6, R5, 0x4, R6 ;  /* 0x0000000405068825 */ /* 0x004fca00078e0006 */
[----:B------:R4:W-:Y:S02]  /*4e70*/  @!P0 STG.E desc[UR4][R6.64], R12 ;  /* 0x0000000c06008986 */ /* 0x0009e4000c101904 */
.L_x_10378:
[----:B------:R-:W-:Y:S05]  /*4e80*/  BSYNC B0 ;  /* 0x0000000000007941 */ /* 0x000fea0003800000 */
.L_x_10371:
        /* <DEDUP_REMOVED lines=8> */
.L_x_10379:
        /* <DEDUP_REMOVED lines=15> */
.L_x_57351:


//--------------------- .text._ZN2at6native29vectorized_elementwise_kernelILi8ENS0_13BUnaryFunctorIfffZZZNS0_16fmod_kernel_cudaERNS_18TensorIteratorBaseEENKUlvE0_clEvENKUlvE0_clEvEUlffE_EESt5arrayIPcLm2EEEEviT0_T1_ --------------------------
	.section	.text._ZN2at6native29vectorized_elementwise_kernelILi8ENS0_13BUnaryFunctorIfffZZZNS0_16fmod_kernel_cudaERNS_18TensorIteratorBaseEENKUlvE0_clEvENKUlvE0_clEvEUlffE_EESt5arrayIPcLm2EEEEviT0_T1_,"ax",@progbits
	.align	128
        .global         _ZN2at6native29vectorized_elementwise_kernelILi8ENS0_13BUnaryFunctorIfffZZZNS0_16fmod_kernel_cudaERNS_18TensorIteratorBaseEENKUlvE0_clEvENKUlvE0_clEvEUlffE_EESt5arrayIPcLm2EEEEviT0_T1_
        .type           _ZN2at6native29vectorized_elementwise_kernelILi8ENS0_13BUnaryFunctorIfffZZZNS0_16fmod_kernel_cudaERNS_18TensorIteratorBaseEENKUlvE0_clEvENKUlvE0_clEvEUlffE_EESt5arrayIPcLm2EEEEviT0_T1_,@function
        .size           _ZN2at6native29vectorized_elementwise_kernelILi8ENS0_13BUnaryFunctorIfffZZZNS0_16fmod_kernel_cudaERNS_18TensorIteratorBaseEENKUlvE0_clEvENKUlvE0_clEvEUlffE_EESt5arrayIPcLm2EEEEviT0_T1_,(.L_x_57352 - _ZN2at6native29vectorized_elementwise_kernelILi8ENS0_13BUnaryFunctorIfffZZZNS0_16fmod_kernel_cudaERNS_18TensorIteratorBaseEENKUlvE0_clEvENKUlvE0_clEvEUlffE_EESt5arrayIPcLm2EEEEviT0_T1_)
        .other          _ZN2at6native29vectorized_elementwise_kernelILi8ENS0_13BUnaryFunctorIfffZZZNS0_16fmod_kernel_cudaERNS_18TensorIteratorBaseEENKUlvE0_clEvENKUlvE0_clEvEUlffE_EESt5arrayIPcLm2EEEEviT0_T1_,@"STO_CUDA_ENTRY STV_DEFAULT"
_ZN2at6native29vectorized_elementwise_kernelILi8ENS0_13BUnaryFunctorIfffZZZNS0_16fmod_kernel_cudaERNS_18TensorIteratorBaseEENKUlvE0_clEvENKUlvE0_clEvEUlffE_EESt5arrayIPcLm2EEEEviT0_T1_:
.text._ZN2at6native29vectorized_elementwise_kernelILi8ENS0_13BUnaryFunctorIfffZZZNS0_16fmod_kernel_cudaERNS_18TensorIteratorBaseEENKUlvE0_clEvENKUlvE0_clEvEUlffE_EESt5arrayIPcLm2EEEEviT0_T1_:
        /* <DEDUP_REMOVED lines=42> */
.L_x_10386:
[----:B------:R-:W-:Y:S01]  /*02a0*/  FSETP.GEU.FTZ.AND P0, PT, R15, -R12, PT ;  /* 0x8000000c0f00720b */ /* 0x000fe20003f1e000 */
[----:B------:R-:W-:-:S12]  /*02b0*/  FADD.FTZ R0, R0, -1 ;  /* 0xbf80000000007421 */ /* 0x000fd80000010000 */
[----:B------:R-:W-:-:S07]  /*02c0*/  @!P0 FADD.FTZ R0, R0, -1 ;  /* 0xbf80000000008421 */ /* 0x000fce0000010000 */
.L_x_10385:
[----:B------:R-:W-:Y:S05]  /*02d0*/  BSYNC B1 ;  /* 0x0000000000017941 */ /* 0x000fea0003800000 */
.L_x_10384:
[----:B------:R-:W-:Y:S01]  /*02e0*/  FFMA.FTZ R17, -R12, R0, R17 ;  /* 0x000000000c117223 */ /* 0x000fe20000010111 */
[----:B------:R-:W-:Y:S06]  /*02f0*/  BRA `(.L_x_10382) ;  /* 0x00000000007c7947 */ /* 0x000fec0003800000 */
.L_x_10383:
        /* <DEDUP_REMOVED lines=15> */
.L_x_10389:
        /* <DEDUP_REMOVED lines=13> */
.L_x_10388:
[----:B------:R-:W-:Y:S05]  /*04c0*/  BSYNC B1 ;  /* 0x0000000000017941 */ /* 0x000fea0003800000 */
.L_x_10387:
[----:B------:R-:W-:-:S04]  /*04d0*/  FMUL.FTZ R15, R15, 1.1920928955078125e-07 ;  /* 0x340000000f0f7820 */ /* 0x000fc80000410000 */
[----:B0-----:R-:W-:-:S07]  /*04e0*/  FMUL.FTZ R17, R14, R15 ;  /* 0x0000000f0e117220 */ /* 0x001fce0000410000 */
.L_x_10382:
[----:B------:R-:W-:Y:S05]  /*04f0*/  BSYNC B0 ;  /* 0x0000000000007941 */ /* 0x000fea0003800000 */
.L_x_10381:
        /* <DEDUP_REMOVED lines=29> */
.L_x_10395:
[----:B------:R-:W-:Y:S01]  /*06d0*/  FSETP.GEU.FTZ.AND P0, PT, R14, -R12, PT ;  /* 0x8000000c0e00720b */ /* 0x000fe20003f1e000 */
[----:B------:R-:W-:-:S12]  /*06e0*/  FADD.FTZ R0, R0, -1 ;  /* 0xbf80000000007421 */ /* 0x000fd80000010000 */
[----:B------:R-:W-:-:S07]  /*06f0*/  @!P0 FADD.FTZ R0, R0, -1 ;  /* 0xbf80000000008421 */ /* 0x000fce0000010000 */
.L_x_10394:
[----:B------:R-:W-:Y:S05]  /*0700*/  BSYNC B1 ;  /* 0x0000000000017941 */ /* 0x000fea0003800000 */
.L_x_10393:
[----:B------:R-:W-:Y:S01]  /*0710*/  FFMA.FTZ R15, -R12, R0, R15 ;  /* 0x000000000c0f7223 */ /* 0x000fe2000001010f */
[----:B------:R-:W-:Y:S06]  /*0720*/  BRA `(.L_x_10391) ;  /* 0x00000000007c7947 */ /* 0x000fec0003800000 */
.L_x_10392:
        /* <DEDUP_REMOVED lines=15> */
.L_x_10398:
        /* <DEDUP_REMOVED lines=13> */
.L_x_10397:
[----:B------:R-:W-:Y:S05]  /*08f0*/  BSYNC B1 ;  /* 0x0000000000017941 */ /* 0x000fea0003800000 */
.L_x_10396:
[----:B------:R-:W-:-:S04]  /*0900*/  FMUL.FTZ R14, R14, 1.1920928955078125e-07 ;  /* 0x340000000e0e7820 */ /* 0x000fc80000410000 */
[----:B------:R-:W-:-:S07]  /*0910*/  FMUL.FTZ R15, R15, R14 ;  /* 0x0000000e0f0f7220 */ /* 0x000fce0000410000 */
.L_x_10391:
[----:B------:R-:W-:Y:S05]  /*0920*/  BSYNC B0 ;  /* 0x0000000000007941 */ /* 0x000fea0003800000 */
.L_x_10390:
        /* <DEDUP_REMOVED lines=29> */
.L_x_10404:
[----:B------:R-:W-:Y:S01]  /*0b00*/  FSETP.GEU.FTZ.AND P0, PT, R14, -R12, PT ;  /* 0x8000000c0e00720b */ /* 0x000fe20003f1e000 */
[----:B------:R-:W-:-:S12]  /*0b10*/  FADD.FTZ R0, R0, -1 ;  /* 0xbf80000000007421 */ /* 0x000fd80000010000 */
[----:B------:R-:W-:-:S07]  /*0b20*/  @!P0 FADD.FTZ R0, R0, -1 ;  /* 0xbf80000000008421 */ /* 0x000fce0000010000 */
.L_x_10403:
[----:B------:R-:W-:Y:S05]  /*0b30*/  BSYNC B1 ;  /* 0x0000000000017941 */ /* 0x000fea0003800000 */
.L_x_10402:
[----:B------:R-:W-:Y:S01]  /*0b40*/  FFMA.FTZ R17, -R12, R0, R17 ;  /* 0x000000000c117223 */ /* 0x000fe20000010111 */
[----:B------:R-:W-:Y:S06]  /*0b50*/  BRA `(.L_x_10400) ;  /* 0x00000000007c7947 */ /* 0x000fec0003800000 */
.L_x_10401:
        /* <DEDUP_REMOVED lines=15> */
.L_x_10407:
        /* <DEDUP_REMOVED lines=13> */
.L_x_10406:
[----:B------:R-:W-:Y:S05]  /*0d20*/  BSYNC B1 ;  /* 0x0000000000017941 */ /* 0x000fea0003800000 */
.L_x_10405:
[----:B------:R-:W-:-:S04]  /*0d30*/  FMUL.FTZ R14, R14, 1.1920928955078125e-07 ;  /* 0x340000000e0e7820 */ /* 0x000fc80000410000 */
[----:B------:R-:W-:-:S07]  /*0d40*/  FMUL.FTZ R17, R17, R14 ;  /* 0x0000000e11117220 */ /* 0x000fce0000410000 */
.L_x_10400:
[----:B------:R-:W-:Y:S05]  /*0d50*/  BSYNC B0 ;  /* 0x0000000000007941 */ /* 0x000fea0003800000 */
.L_x_10399:
        /* <DEDUP_REMOVED lines=29> */
.L_x_10413:
[----:B------:R-:W-:Y:S01]  /*0f30*/  FSETP.GEU.FTZ.AND P0, PT, R14, -R12, PT ;  /* 0x8000000c0e00720b */ /* 0x000fe20003f1e000 */
[----:B------:R-:W-:-:S12]  /*0f40*/  FADD.FTZ R0, R0, -1 ;  /* 0xbf80000000007421 */ /* 0x000fd80000010000 */
[----:B------:R-:W-:-:S07]  /*0f50*/  @!P0 FADD.FTZ R0, R0, -1 ;  /* 0xbf80000000008421 */ /* 0x000fce0000010000 */
.L_x_10412:
[----:B------:R-:W-:Y:S05]  /*0f60*/  BSYNC B1 ;  /* 0x0000000000017941 */ /* 0x000fea0003800000 */
.L_x_10411:
[----:B------:R-:W-:Y:S01]  /*0f70*/  FFMA.FTZ R15, -R12, R0, R15 ;  /* 0x000000000c0f7223 */ /* 0x000fe2000001010f */
[----:B------:R-:W-:Y:S06]  /*0f80*/  BRA `(.L_x_10409) ;  /* 0x00000000007c7947 */ /* 0x000fec0003800000 */
.L_x_10410:
        /* <DEDUP_REMOVED lines=15> */
.L_x_10416:
        /* <DEDUP_REMOVED lines=13> */
.L_x_10415:
[----:B------:R-:W-:Y:S05]  /*1150*/  BSYNC B1 ;  /* 0x0000000000017941 */ /* 0x000fea0003800000 */
.L_x_10414:
[----:B------:R-:W-:-:S04]  /*1160*/  FMUL.FTZ R14, R14, 1.1920928955078125e-07 ;  /* 0x340000000e0e7820 */ /* 0x000fc80000410000 */
[----:B------:R-:W-:-:S07]  /*1170*/  FMUL.FTZ R15, R15, R14 ;  /* 0x0000000e0f0f7220 */ /* 0x000fce0000410000 */
.L_x_10409:
[----:B------:R-:W-:Y:S05]  /*1180*/  BSYNC B0 ;  /* 0x0000000000007941 */ /* 0x000fea0003800000 */
.L_x_10408:
        /* <DEDUP_REMOVED lines=29> */
.L_x_10422:
[----:B------:R-:W-:Y:S01]  /*1360*/  FSETP.GEU.FTZ.AND P0, PT, R14, -R12, PT ;  /* 0x8000000c0e00720b */ /* 0x000fe20003f1e000 */
[----:B------:R-:W-:-:S12]  /*1370*/  FADD.FTZ R0, R0, -1 ;  /* 0xbf80000000007421 */ /* 0x000fd80000010000 */
[----:B------:R-:W-:-:S07]  /*1380*/  @!P0 FADD.FTZ R0, R0, -1 ;  /* 0xbf80000000008421 */ /* 0x000fce0000010000 */
.L_x_10421:
[----:B------:R-:W-:Y:S05]  /*1390*/  BSYNC B1 ;  /* 0x0000000000017941 */ /* 0x000fea0003800000 */
.L_x_10420:
[----:B------:R-:W-:Y:S01]  /*13a0*/  FFMA.FTZ R17, -R12, R0, R17 ;  /* 0x000000000c117223 */ /* 0x000fe20000010111 */
[----:B------:R-:W-:Y:S06]  /*13b0*/  BRA `(.L_x_10418) ;  /* 0x00000000007c7947 */ /* 0x000fec0003800000 */
.L_x_10419:
        /* <DEDUP_REMOVED lines=15> */
.L_x_10425:
        /* <DEDUP_REMOVED lines=13> */
.L_x_10424:
[----:B------:R-:W-:Y:S05]  /*1580*/  BSYNC B1 ;  /* 0x0000000000017941 */ /* 0x000fea0003800000 */
.L_x_10423:
[----:B------:R-:W-:-:S04]  /*1590*/  FMUL.FTZ R14, R14, 1.1920928955078125e-07 ;  /* 0x340000000e0e7820 */ /* 0x000fc80000410000 */
[----:B------:R-:W-:-:S07]  /*15a0*/  FMUL.FTZ R17, R17, R14 ;  /* 0x0000000e11117220 */ /* 0x000fce0000410000 */
.L_x_10418:
[----:B------:R-:W-:Y:S05]  /*15b0*/  BSYNC B0 ;  /* 0x0000000000007941 */ /* 0x000fea0003800000 */
.L_x_10417:
        /* <DEDUP_REMOVED lines=29> */
.L_x_10431:
[----:B------:R-:W-:Y:S01]  /*1790*/  FSETP.GEU.FTZ.AND P0, PT, R14, -R12, PT ;  /* 0x8000000c0e00720b */ /* 0x000fe20003f1e000 */
[----:B------:R-:W-:-:S12]  /*17a0*/  FADD.FTZ R0, R0, -1 ;  /* 0xbf80000000007421 */ /* 0x000fd80000010000 */
[----:B------:R-:W-:-:S07]  /*17b0*/  @!P0 FADD.FTZ R0, R0, -1 ;  /* 0xbf80000000008421 */ /* 0x000fce0000010000 */
.L_x_10430:
[----:B------:R-:W-:Y:S05]  /*17c0*/  BSYNC B1 ;  /* 0x0000000000017941 */ /* 0x000fea0003800000 */
.L_x_10429:
[----:B------:R-:W-:Y:S01]  /*17d0*/  FFMA.FTZ R15, -R12, R0, R15 ;  /* 0x000000000c0f7223 */ /* 0x000fe2000001010f */
[----:B------:R-:W-:Y:S06]  /*17e0*/  BRA `(.L_x_10427) ;  /* 0x00000000007c7947 */ /* 0x000fec0003800000 */
.L_x_10428:
        /* <DEDUP_REMOVED lines=15> */
.L_x_10434:
        /* <DEDUP_REMOVED lines=13> */
.L_x_10433:
[----:B------:R-:W-:Y:S05]  /*19b0*/  BSYNC B1 ;  /* 0x0000000000017941 */ /* 0x000fea0003800000 */
.L_x_10432:
[----:B------:R-:W-:-:S04]  /*19c0*/  FMUL.FTZ R14, R14, 1.1920928955078125e-07 ;  /* 0x340000000e0e7820 */ /* 0x000fc80000410000 */
[----:B------:R-:W-:-:S07]  /*19d0*/  FMUL.FTZ R15, R15, R14 ;  /* 0x0000000e0f0f7220 */ /* 0x000fce0000410000 */
.L_x_10427:
[----:B------:R-:W-:Y:S05]  /*19e0*/  BSYNC B0 ;  /* 0x0000000000007941 */ /* 0x000fea0003800000 */
.L_x_10426:
        /* <DEDUP_REMOVED lines=29> */
.L_x_10440:
[----:B------:R-:W-:Y:S01]  /*1bc0*/  FSETP.GEU.FTZ.AND P0, PT, R14, -R12, PT ;  /* 0x8000000c0e00720b */ /* 0x000fe20003f1e000 */
[----:B------:R-:W-:-:S12]  /*1bd0*/  FADD.FTZ R0, R0, -1 ;  /* 0xbf80000000007421 */ /* 0x000fd80000010000 */
[----:B------:R-:W-:-:S07]  /*1be0*/  @!P0 FADD.FTZ R0, R0, -1 ;  /* 0xbf80000000008421 */ /* 0x000fce0000010000 */
.L_x_10439:
[----:B------:R-:W-:Y:S05]  /*1bf0*/  BSYNC B1 ;  /* 0x0000000000017941 */ /* 0x000fea0003800000 */
.L_x_10438:
[----:B------:R-:W-:Y:S01]  /*1c00*/  FFMA.FTZ R17, -R12, R0, R17 ;  /* 0x000000000c117223 */ /* 0x000fe20000010111 */
[----:B------:R-:W-:Y:S06]  /*1c10*/  BRA `(.L_x_10436) ;  /* 0x00000000007c7947 */ /* 0x000fec0003800000 */
.L_x_10437:
        /* <DEDUP_REMOVED lines=15> */
.L_x_10443:
        /* <DEDUP_REMOVED lines=13> */
.L_x_10442:
[----:B------:R-:W-:Y:S05]  /*1de0*/  BSYNC B1 ;  /* 0x0000000000017941 */ /* 0x000fea0003800000 */
.L_x_10441:
[----:B------:R-:W-:-:S04]  /*1df0*/  FMUL.FTZ R14, R14, 1.1920928955078125e-07 ;  /* 0x340000000e0e7820 */ /* 0x000fc80000410000 */
[----:B------:R-:W-:-:S07]  /*1e00*/  FMUL.FTZ R17, R17, R14 ;  /* 0x0000000e11117220 */ /* 0x000fce0000410000 */
.L_x_10436:
[----:B------:R-:W-:Y:S05]  /*1e10*/  BSYNC B0 ;  /* 0x0000000000007941 */ /* 0x000fea0003800000 */
.L_x_10435:
        /* <DEDUP_REMOVED lines=29> */
.L_x_10449:
[----:B------:R-:W-:Y:S01]  /*1ff0*/  FSETP.GEU.FTZ.AND P0, PT, R14, -R12, PT ;  /* 0x8000000c0e00720b */ /* 0x000fe20003f1e000 */
[----:B------:R-:W-:-:S12]  /*2000*/  FADD.FTZ R0, R0, -1 ;  /* 0xbf80000000007421 */ /* 0x000fd80000010000 */
[----:B------:R-:W-:-:S07]  /*2010*/  @!P0 FADD.FTZ R0, R0, -1 ;  /* 0xbf80000000008421 */ /* 0x000fce0000010000 */
.L_x_10448:
[----:B------:R-:W-:Y:S05]  /*2020*/  BSYNC B1 ;  /* 0x0000000000017941 */ /* 0x000fea0003800000 */
.L_x_10447:
[----:B------:R-:W-:Y:S01]  /*2030*/  FFMA.FTZ R15, -R12, R0, R15 ;  /* 0x000000000c0f7223 */ /* 0x000fe2000001010f */
[----:B------:R-:W-:Y:S06]  /*2040*/  BRA `(.L_x_10445) ;  /* 0x00000000007c7947 */ /* 0x000fec0003800000 */
.L_x_10446:
        /* <DEDUP_REMOVED lines=15> */
.L_x_10452:
        /* <DEDUP_REMOVED lines=13> */
.L_x_10451:
[----:B------:R-:W-:Y:S05]  /*2210*/  BSYNC B1 ;  /* 0x0000000000017941 */ /* 0x000fea0003800000 */
.L_x_10450:
[----:B------:R-:W-:-:S04]  /*2220*/  FMUL.FTZ R15, R12, 1.1920928955078125e-07 ;  /* 0x340000000c0f7820 */ /* 0x000fc80000410000 */
[----:B------:R-:W-:-:S07]  /*2230*/  FMUL.FTZ R15, R16, R15 ;  /* 0x0000000f100f7220 */ /* 0x000fce0000410000 */
.L_x_10445:
[----:B------:R-:W-:Y:S05]  /*2240*/  BSYNC B0 ;  /* 0x0000000000007941 */ /* 0x000fea0003800000 */
.L_x_10444:
        /* <DEDUP_REMOVED lines=9> */
.L_x_10380:
        /* <DEDUP_REMOVED lines=86> */
.L_x_10460:
[----:B------:R-:W-:Y:S01]  /*2840*/  FSETP.GEU.FTZ.AND P0, PT, R6, -R8, PT ;  /* 0x800000080600720b */ /* 0x000fe20003f1e000 */
[----:B------:R-:W-:-:S12]  /*2850*/  FADD.FTZ R0, R0, -1 ;  /* 0xbf80000000007421 */ /* 0x000fd80000010000 */
[----:B------:R-:W-:-:S07]  /*2860*/  @!P0 FADD.FTZ R0, R0, -1 ;  /* 0xbf80000000008421 */ /* 0x000fce0000010000 */
.L_x_10459:
[----:B------:R-:W-:Y:S05]  /*2870*/  BSYNC B2 ;  /* 0x0000000000027941 */ /* 0x000fea0003800000 */
.L_x_10458:
[----:B------:R-:W-:Y:S01]  /*2880*/  FFMA.FTZ R7, -R8, R0, R7 ;  /* 0x0000000008077223 */ /* 0x000fe20000010107 */
[----:B------:R-:W-:Y:S06]  /*2890*/  BRA `(.L_x_10456) ;  /* 0x00000000007c7947 */ /* 0x000fec0003800000 */
.L_x_10457:
        /* <DEDUP_REMOVED lines=15> */
.L_x_10463:
        /* <DEDUP_REMOVED lines=13> */
.L_x_10462:
[----:B------:R-:W-:Y:S05]  /*2a60*/  BSYNC B2 ;  /* 0x0000000000027941 */ /* 0x000fea0003800000 */
.L_x_10461:
[----:B------:R-:W-:-:S04]  /*2a70*/  FMUL.FTZ R7, R0, 1.1920928955078125e-07 ;  /* 0x3400000000077820 */ /* 0x000fc80000410000 */
[----:B------:R-:W-:-:S07]  /*2a80*/  FMUL.FTZ R7, R6, R7 ;  /* 0x0000000706077220 */ /* 0x000fce0000410000 */
.L_x_10456:
[----:B------:R-:W-:Y:S05]  /*2a90*/  BSYNC B0 ;  /* 0x0000000000007941 */ /* 0x000fea0003800000 */
.L_x_10455:
[C---:B------:R-:W-:Y:S02]  /*2aa0*/  FSETP.GTU.FTZ.AND P0, PT, |R7|.reuse, +INF , PT ;  /* 0x7f8000000700780b */ /* 0x040fe40003f1c200 */
[----:B------:R-:W-:-:S04]  /*2ab0*/  LOP3.LUT R22, R7, 0x80000000, R22, 0xb8, !PT ;  /* 0x8000000007167812 */ /* 0x000fc800078eb816 */
[----:B------:R-:W-:-:S07]  /*2ac0*/  FSEL R7, R7, R22, P0 ;  /* 0x0000001607077208 */ /* 0x000fce0000000000 */
.L_x_10454:
[----:B------:R-:W-:Y:S05]  /*2ad0*/  BSYNC B1 ;  /* 0x0000000000017941 */ /* 0x000fea0003800000 */
.L_x_10453:
        /* <DEDUP_REMOVED lines=32> */
.L_x_10471:
[----:B------:R-:W-:Y:S01]  /*2ce0*/  FSETP.GEU.FTZ.AND P0, PT, R10, -R13, PT ;  /* 0x8000000d0a00720b */ /* 0x000fe20003f1e000 */
[----:B------:R-:W-:-:S12]  /*2cf0*/  FADD.FTZ R9, R9, -1 ;  /* 0xbf80000009097421 */ /* 0x000fd80000010000 */
[----:B------:R-:W-:-:S07]  /*2d00*/  @!P0 FADD.FTZ R9, R9, -1 ;  /* 0xbf80000009098421 */ /* 0x000fce0000010000 */
.L_x_10470:
[----:B------:R-:W-:Y:S05]  /*2d10*/  BSYNC B2 ;  /* 0x0000000000027941 */ /* 0x000fea0003800000 */
.L_x_10469:
[----:B------:R-:W-:Y:S01]  /*2d20*/  FFMA.FTZ R8, -R13, R9, R8 ;  /* 0x000000090d087223 */ /* 0x000fe20000010108 */
[----:B------:R-:W-:Y:S06]  /*2d30*/  BRA `(.L_x_10467) ;  /* 0x00000000007c7947 */ /* 0x000fec0003800000 */
.L_x_10468:
        /* <DEDUP_REMOVED lines=15> */
.L_x_10474:
        /* <DEDUP_REMOVED lines=13> */
.L_x_10473:
[----:B------:R-:W-:Y:S05]  /*2f00*/  BSYNC B2 ;  /* 0x0000000000027941 */ /* 0x000fea0003800000 */
.L_x_10472:
[----:B------:R-:W-:-:S04]  /*2f10*/  FMUL.FTZ R9, R9, 1.1920928955078125e-07 ;  /* 0x3400000009097820 */ /* 0x000fc80000410000 */
[----:B------:R-:W-:-:S07]  /*2f20*/  FMUL.FTZ R8, R8, R9 ;  /* 0x0000000908087220 */ /* 0x000fce0000410000 */
.L_x_10467:
[----:B------:R-:W-:Y:S05]  /*2f30*/  BSYNC B0 ;  /* 0x0000000000007941 */ /* 0x000fea0003800000 */
.L_x_10466:
[C---:B------:R-:W-:Y:S02]  /*2f40*/  FSETP.GTU.FTZ.AND P0, PT, |R8|.reuse, +INF , PT ;  /* 0x7f8000000800780b */ /* 0x040fe40003f1c200 */
[----:B------:R-:W-:-:S04]  /*2f50*/  LOP3.LUT R5, R8, 0x80000000, R5, 0xb8, !PT ;  /* 0x8000000008057812 */ /* 0x000fc800078eb805 */
[----:B------:R-:W-:-:S07]  /*2f60*/  FSEL R5, R8, R5, P0 ;  /* 0x0000000508057208 */ /* 0x000fce0000000000 */
.L_x_10465:
[----:B------:R-:W-:Y:S05]  /*2f70*/  BSYNC B1 ;  /* 0x0000000000017941 */ /* 0x000fea0003800000 */
.L_x_10464:
        /* <DEDUP_REMOVED lines=32> */
.L_x_10482:
[----:B------:R-:W-:Y:S01]  /*3180*/  FSETP.GEU.FTZ.AND P0, PT, R8, -R10, PT ;  /* 0x8000000a0800720b */ /* 0x000fe20003f1e000 */
[----:B------:R-:W-:-:S12]  /*3190*/  FADD.FTZ R0, R0, -1 ;  /* 0xbf80000000007421 */ /* 0x000fd80000010000 */
[----:B------:R-:W-:-:S07]  /*31a0*/  @!P0 FADD.FTZ R0, R0, -1 ;  /* 0xbf80000000008421 */ /* 0x000fce0000010000 */
.L_x_10481:
[----:B------:R-:W-:Y:S05]  /*31b0*/  BSYNC B2 ;  /* 0x0000000000027941 */ /* 0x000fea0003800000 */
.L_x_10480:
[----:B------:R-:W-:Y:S01]  /*31c0*/  FFMA.FTZ R9, -R10, R0, R9 ;  /* 0x000000000a097223 */ /* 0x000fe20000010109 */
[----:B------:R-:W-:Y:S06]  /*31d0*/  BRA `(.L_x_10478) ;  /* 0x00000000007c7947 */ /* 0x000fec0003800000 */
.L_x_10479:
        /* <DEDUP_REMOVED lines=15> */
.L_x_10485:
        /* <DEDUP_REMOVED lines=13> */
.L_x_10484:
[----:B------:R-:W-:Y:S05]  /*33a0*/  BSYNC B2 ;  /* 0x0000000000027941 */ /* 0x000fea0003800000 */
.L_x_10483:
[----:B------:R-:W-:-:S04]  /*33b0*/  FMUL.FTZ R9, R9, 1.1920928955078125e-07 ;  /* 0x3400000009097820 */ /* 0x000fc80000410000 */
[----:B------:R-:W-:-:S07]  /*33c0*/  FMUL.FTZ R9, R8, R9 ;  /* 0x0000000908097220 */ /* 0x000fce0000410000 */
.L_x_10478:
[----:B------:R-:W-:Y:S05]  /*33d0*/  BSYNC B0 ;  /* 0x0000000000007941 */ /* 0x000fea0003800000 */
.L_x_10477:
[C---:B------:R-:W-:Y:S02]  /*33e0*/  FSETP.GTU.FTZ.AND P0, PT, |R9|.reuse, +INF , PT ;  /* 0x7f8000000900780b */ /* 0x040fe40003f1c200 */
[----:B------:R-:W-:-:S04]  /*33f0*/  LOP3.LUT R8, R9, 0x80000000, R20, 0xb8, !PT ;  /* 0x8000000009087812 */ /* 0x000fc800078eb814 */
[----:B------:R-:W-:-:S07]  /*3400*/  FSEL R8, R9, R8, P0 ;  /* 0x0000000809087208 */ /* 0x000fce0000000000 */
.L_x_10476:
[----:B------:R-:W-:Y:S05]  /*3410*/  BSYNC B1 ;  /* 0x0000000000017941 */ /* 0x000fea0003800000 */
.L_x_10475:
        /* <DEDUP_REMOVED lines=32> */
.L_x_10493:
[----:B------:R-:W-:Y:S01]  /*3620*/  FSETP.GEU.FTZ.AND P0, PT, R10, -R12, PT ;  /* 0x8000000c0a00720b */ /* 0x000fe20003f1e000 */
[----:B------:R-:W-:-:S12]  /*3630*/  FADD.FTZ R0, R0, -1 ;  /* 0xbf80000000007421 */ /* 0x000fd80000010000 */
[----:B------:R-:W-:-:S07]  /*3640*/  @!P0 FADD.FTZ R0, R0, -1 ;  /* 0xbf80000000008421 */ /* 0x000fce0000010000 */
.L_x_10492:
[----:B------:R-:W-:Y:S05]  /*3650*/  BSYNC B2 ;  /* 0x0000000000027941 */ /* 0x000fea0003800000 */
.L_x_10491:
[----:B------:R-:W-:Y:S01]  /*3660*/  FFMA.FTZ R9, -R12, R0, R9 ;  /* 0x000000000c097223 */ /* 0x000fe20000010109 */
[----:B------:R-:W-:Y:S06]  /*3670*/  BRA `(.L_x_10489) ;  /* 0x00000000007c7947 */ /* 0x000fec0003800000 */
.L_x_10490:
        /* <DEDUP_REMOVED lines=15> */
.L_x_10496:
        /* <DEDUP_REMOVED lines=13> */
.L_x_10495:
[----:B------:R-:W-:Y:S05]  /*3840*/  BSYNC B2 ;  /* 0x0000000000027941 */ /* 0x000fea0003800000 */
.L_x_10494:
[----:B------:R-:W-:-:S04]  /*3850*/  FMUL.FTZ R10, R10, 1.1920928955078125e-07 ;  /* 0x340000000a0a7820 */ /* 0x000fc80000410000 */
[----:B------:R-:W-:-:S07]  /*3860*/  FMUL.FTZ R9, R9, R10 ;  /* 0x0000000a09097220 */ /* 0x000fce0000410000 */
.L_x_10489:
[----:B------:R-:W-:Y:S05]  /*3870*/  BSYNC B0 ;  /* 0x0000000000007941 */ /* 0x000fea0003800000 */
.L_x_10488:
[C---:B------:R-:W-:Y:S02]  /*3880*/  FSETP.GTU.FTZ.AND P0, PT, |R9|.reuse, +INF , PT ;  /* 0x7f8000000900780b */ /* 0x040fe40003f1c200 */
[----:B------:R-:W-:-:S04]  /*3890*/  LOP3.LUT R24, R9, 0x80000000, R24, 0xb8, !PT ;  /* 0x8000000009187812 */ /* 0x000fc800078eb818 */
[----:B------:R-:W-:-:S07]  /*38a0*/  FSEL R9, R9, R24, P0 ;  /* 0x0000001809097208 */ /* 0x000fce0000000000 */
.L_x_10487:
[----:B------:R-:W-:Y:S05]  /*38b0*/  BSYNC B1 ;  /* 0x0000000000017941 */ /* 0x000fea0003800000 */
.L_x_10486:
        /* <DEDUP_REMOVED lines=32> */
.L_x_10504:
[----:B------:R-:W-:Y:S01]  /*3ac0*/  FSETP.GEU.FTZ.AND P0, PT, R12, -R15, PT ;  /* 0x8000000f0c00720b */ /* 0x000fe20003f1e000 */
[----:B------:R-:W-:-:S12]  /*3ad0*/  FADD.FTZ R11, R11, -1 ;  /* 0xbf8000000b0b7421 */ /* 0x000fd80000010000 */
[----:B------:R-:W-:-:S07]  /*3ae0*/  @!P0 FADD.FTZ R11, R11, -1 ;  /* 0xbf8000000b0b8421 */ /* 0x000fce0000010000 */
.L_x_10503:
[----:B------:R-:W-:Y:S05]  /*3af0*/  BSYNC B2 ;  /* 0x0000000000027941 */ /* 0x000fea0003800000 */
.L_x_10502:
[----:B------:R-:W-:Y:S01]  /*3b00*/  FFMA.FTZ R10, -R15, R11, R10 ;  /* 0x0000000b0f0a7223 */ /* 0x000fe2000001010a */
[----:B------:R-:W-:Y:S06]  /*3b10*/  BRA `(.L_x_10500) ;  /* 0x00000000007c7947 */ /* 0x000fec0003800000 */
.L_x_10501:
        /* <DEDUP_REMOVED lines=15> */
.L_x_10507:
        /* <DEDUP_REMOVED lines=13> */
.L_x_10506:
[----:B------:R-:W-:Y:S05]  /*3ce0*/  BSYNC B2 ;  /* 0x0000000000027941 */ /* 0x000fea0003800000 */
.L_x_10505:
[----:B------:R-:W-:-:S04]  /*3cf0*/  FMUL.FTZ R11, R11, 1.1920928955078125e-07 ;  /* 0x340000000b0b7820 */ /* 0x000fc80000410000 */
[----:B------:R-:W-:-:S07]  /*3d00*/  FMUL.FTZ R10, R10, R11 ;  /* 0x0000000b0a0a7220 */ /* 0x000fce0000410000 */
.L_x_10500:
[----:B------:R-:W-:Y:S05]  /*3d10*/  BSYNC B0 ;  /* 0x0000000000007941 */ /* 0x000fea0003800000 */
.L_x_10499:
[C---:B------:R-:W-:Y:S02]  /*3d20*/  FSETP.GTU.FTZ.AND P0, PT, |R10|.reuse, +INF , PT ;  /* 0x7f8000000a00780b */ /* 0x040fe40003f1c200 */
[----:B------:R-:W-:-:S04]  /*3d30*/  LOP3.LUT R23, R10, 0x80000000, R23, 0xb8, !PT ;  /* 0x800000000a177812 */ /* 0x000fc800078eb817 */
[----:B------:R-:W-:-:S07]  /*3d40*/  FSEL R10, R10, R23, P0 ;  /* 0x000000170a0a7208 */ /* 0x000fce0000000000 */
.L_x_10498:
[----:B------:R-:W-:Y:S05]  /*3d50*/  BSYNC B1 ;  /* 0x0000000000017941 */ /* 0x000fea0003800000 */
.L_x_10497:
        /* <DEDUP_REMOVED lines=32> */
.L_x_10515:
[----:B------:R-:W-:Y:S01]  /*3f60*/  FSETP.GEU.FTZ.AND P0, PT, R12, -R15, PT ;  /* 0x8000000f0c00720b */ /* 0x000fe20003f1e000 */
[----:B------:R-:W-:-:S12]  /*3f70*/  FADD.FTZ R11, R11, -1 ;  /* 0xbf8000000b0b7421 */ /* 0x000fd80000010000 */
[----:B------:R-:W-:-:S07]  /*3f80*/  @!P0 FADD.FTZ R11, R11, -1 ;  /* 0xbf8000000b0b8421 */ /* 0x000fce0000010000 */
.L_x_10514:
[----:B------:R-:W-:Y:S05]  /*3f90*/  BSYNC B2 ;  /* 0x0000000000027941 */ /* 0x000fea0003800000 */
.L_x_10513:
[----:B------:R-:W-:Y:S01]  /*3fa0*/  FFMA.FTZ R0, -R15, R11, R0 ;  /* 0x0000000b0f007223 */ /* 0x000fe20000010100 */
[----:B------:R-:W-:Y:S06]  /*3fb0*/  BRA `(.L_x_10511) ;  /* 0x00000000007c7947 */ /* 0x000fec0003800000 */
.L_x_10512:
        /* <DEDUP_REMOVED lines=15> */
.L_x_10518:
        /* <DEDUP_REMOVED lines=13> */
.L_x_10517:
[----:B------:R-:W-:Y:S05]  /*4180*/  BSYNC B2 ;  /* 0x0000000000027941 */ /* 0x000fea0003800000 */
.L_x_10516:
[----:B------:R-:W-:-:S04]  /*4190*/  FMUL.FTZ R12, R12, 1.1920928955078125e-07 ;  /* 0x340000000c0c7820 */ /* 0x000fc80000410000 */
[----:B------:R-:W-:-:S07]  /*41a0*/  FMUL.FTZ R0, R11, R12 ;  /* 0x0000000c0b007220 */ /* 0x000fce0000410000 */
.L_x_10511:
[----:B------:R-:W-:Y:S05]  /*41b0*/  BSYNC B0 ;  /* 0x0000000000007941 */ /* 0x000fea0003800000 */
.L_x_10510:
[C---:B------:R-:W-:Y:S02]  /*41c0*/  FSETP.GTU.FTZ.AND P0, PT, |R0|.reuse, +INF , PT ;  /* 0x7f8000000000780b */ /* 0x040fe40003f1c200 */
[----:B------:R-:W-:-:S04]  /*41d0*/  LOP3.LUT R11, R0, 0x80000000, R21, 0xb8, !PT ;  /* 0x80000000000b7812 */ /* 0x000fc800078eb815 */
[----:B------:R-:W-:-:S07]  /*41e0*/  FSEL R11, R0, R11, P0 ;  /* 0x0000000b000b7208 */ /* 0x000fce0000000000 */
.L_x_10509:
[----:B------:R-:W-:Y:S05]  /*41f0*/  BSYNC B1 ;  /* 0x0000000000017941 */ /* 0x000fea0003800000 */
.L_x_10508:
        /* <DEDUP_REMOVED lines=32> */
.L_x_10526:
[----:B------:R-:W-:Y:S01]  /*4400*/  FSETP.GEU.FTZ.AND P0, PT, R14, -R19, PT ;  /* 0x800000130e00720b */ /* 0x000fe20003f1e000 */
[----:B------:R-:W-:-:S12]  /*4410*/  FADD.FTZ R13, R13, -1 ;  /* 0xbf8000000d0d7421 */ /* 0x000fd80000010000 */
[----:B------:R-:W-:-:S07]  /*4420*/  @!P0 FADD.FTZ R13, R13, -1 ;  /* 0xbf8000000d0d8421 */ /* 0x000fce0000010000 */
.L_x_10525:
[----:B------:R-:W-:Y:S05]  /*4430*/  BSYNC B2 ;  /* 0x0000000000027941 */ /* 0x000fea0003800000 */
.L_x_10524:
[----:B------:R-:W-:Y:S01]  /*4440*/  FFMA.FTZ R12, -R19, R13, R12 ;  /* 0x0000000d130c7223 */ /* 0x000fe2000001010c */
[----:B------:R-:W-:Y:S06]  /*4450*/  BRA `(.L_x_10522) ;  /* 0x00000000007c7947 */ /* 0x000fec0003800000 */
.L_x_10523:
        /* <DEDUP_REMOVED lines=15> */
.L_x_10529:
        /* <DEDUP_REMOVED lines=13> */
.L_x_10528:
[----:B------:R-:W-:Y:S05]  /*4620*/  BSYNC B2 ;  /* 0x0000000000027941 */ /* 0x000fea0003800000 */
.L_x_10527:
[----:B------:R-:W-:-:S04]  /*4630*/  FMUL.FTZ R13, R13, 1.1920928955078125e-07 ;  /* 0x340000000d0d7820 */ /* 0x000fc80000410000 */
[----:B------:R-:W-:-:S07]  /*4640*/  FMUL.FTZ R12, R12, R13 ;  /* 0x0000000d0c0c7220 */ /* 0x000fce0000410000 */
.L_x_10522:
[----:B------:R-:W-:Y:S05]  /*4650*/  BSYNC B0 ;  /* 0x0000000000007941 */ /* 0x000fea0003800000 */
.L_x_10521:
[C---:B------:R-:W-:Y:S02]  /*4660*/  FSETP.GTU.FTZ.AND P0, PT, |R12|.reuse, +INF , PT ;  /* 0x7f8000000c00780b */ /* 0x040fe40003f1c200 */
[----:B------:R-:W-:-:S04]  /*4670*/  LOP3.LUT R17, R12, 0x80000000, R17, 0xb8, !PT ;  /* 0x800000000c117812 */ /* 0x000fc800078eb811 */
[----:B------:R-:W-:-:S07]  /*4680*/  FSEL R12, R12, R17, P0 ;  /* 0x000000110c0c7208 */ /* 0x000fce0000000000 */
.L_x_10520:
[----:B------:R-:W-:Y:S05]  /*4690*/  BSYNC B1 ;  /* 0x0000000000017941 */ /* 0x000fea0003800000 */
.L_x_10519:
        /* <DEDUP_REMOVED lines=32> */
.L_x_10537:
[----:B------:R-:W-:Y:S01]  /*48a0*/  FSETP.GEU.FTZ.AND P0, PT, R14, -R17, PT ;  /* 0x800000110e00720b */ /* 0x000fe20003f1e000 */
[----:B------:R-:W-:-:S12]  /*48b0*/  FADD.FTZ R0, R0, -1 ;  /* 0xbf80000000007421 */ /* 0x000fd80000010000 */
[----:B------:R-:W-:-:S07]  /*48c0*/  @!P0 FADD.FTZ R0, R0, -1 ;  /* 0xbf80000000008421 */ /* 0x000fce0000010000 */
.L_x_10536:
[----:B------:R-:W-:Y:S05]  /*48d0*/  BSYNC B2 ;  /* 0x0000000000027941 */ /* 0x000fea0003800000 */
.L_x_10535:
[----:B------:R-:W-:Y:S01]  /*48e0*/  FFMA.FTZ R13, -R17, R0, R13 ;  /* 0x00000000110d7223 */ /* 0x000fe2000001010d */
[----:B------:R-:W-:Y:S06]  /*48f0*/  BRA `(.L_x_10533) ;  /* 0x00000000007c7947 */ /* 0x000fec0003800000 */
.L_x_10534:
        /* <DEDUP_REMOVED lines=15> */
.L_x_10540:
        /* <DEDUP_REMOVED lines=13> */
.L_x_10539:
[----:B------:R-:W-:Y:S05]  /*4ac0*/  BSYNC B2 ;  /* 0x0000000000027941 */ /* 0x000fea0003800000 */
.L_x_10538:
[----:B------:R-:W-:-:S04]  /*4ad0*/  FMUL.FTZ R14, R14, 1.1920928955078125e-07 ;  /* 0x340000000e0e7820 */ /* 0x000fc80000410000 */
[----:B------:R-:W-:-:S07]  /*4ae0*/  FMUL.FTZ R13, R13, R14 ;  /* 0x0000000e0d0d7220 */ /* 0x000fce0000410000 */
.L_x_10533:
[----:B------:R-:W-:Y:S05]  /*4af0*/  BSYNC B0 ;  /* 0x0000000000007941 */ /* 0x000fea0003800000 */
.L_x_10532:
[C---:B------:R-:W-:Y:S02]  /*4b00*/  FSETP.GTU.FTZ.AND P0, PT, |R13|.reuse, +INF , PT ;  /* 0x7f8000000d00780b */ /* 0x040fe40003f1c200 */
[----:B------:R-:W-:-:S04]  /*4b10*/  LOP3.LUT R0, R13, 0x80000000, R16, 0xb8, !PT ;  /* 0x800000000d007812 */ /* 0x000fc800078eb810 */
[----:B------:R-:W-:-:S07]  /*4b20*/  FSEL R0, R13, R0, P0 ;  /* 0x000000000d007208 */ /* 0x000fce0000000000 */
.L_x_10531:
[----:B------:R-:W-:Y:S05]  /*4b30*/  BSYNC B1 ;  /* 0x0000000000017941 */ /* 0x000fea0003800000 */
.L_x_10530:
        /* <DEDUP_REMOVED lines=16> */
.L_x_10543:
[----:B------:R-:W-:-:S13]  /*4c40*/  ISETP.GE.AND P0, PT, R4, R3, PT ;  /* 0x000000030400720c */ /* 0x000fda0003f06270 */
[----:B------:R-:W-:Y:S05]  /*4c50*/  @P0 BRA `(.L_x_10545) ;  /* 0x0000000000300947 */ /* 0x000fea0003800000 */
[----:B--2---:R-:W2:Y:S01]  /*4c60*/  LDC.64 R6, c[0x0][0x220] ;  /* 0x00008800ff067b82 */ /* 0x004ea20000000a00 */
[----:B-----5:R-:W-:Y:S01]  /*4c70*/  IADD3 R5, R2, R4, RZ ;  /* 0x0000000402057210 */ /* 0x020fe20007ffe0ff */
[----:B------:R-:W-:-:S04]  /*4c80*/  VIADD R4, R4, 0x80 ;  /* 0x0000008004047836 */ /* 0x000fc80000000000 */
[----:B--2---:R-:W-:-:S05]  /*4c90*/  IMAD.WIDE.U32 R6, R5, 0x4, R6 ;  /* 0x0000000405067825 */ /* 0x004fca00078e0006 */
[----:B------:R2:W-:Y:S02]  /*4ca0*/  STG.E desc[UR4][R6.64], R8 ;  /* 0x0000000806007986 */ /* 0x0005e4000c101904 */
.L_x_10544:
[----:B------:R-:W-:-:S13]  /*4cb0*/  ISETP.GE.AND P0, PT, R4, R3, PT ;  /* 0x000000030400720c */ /* 0x000fda0003f06270 */
[----:B------:R-:W-:Y:S05]  /*4cc0*/  @P0 BRA `(.L_x_10546) ;  /* 0x0000000000300947 */ /* 0x000fea0003800000 */
[----:B0-2---:R-:W0:Y:S01]  /*4cd0*/  LDC.64 R6, c[0x0][0x220] ;  /* 0x00008800ff067b82 */ /* 0x005e220000000a00 */
[----:B-----5:R-:W-:Y:S01]  /*4ce0*/  IADD3 R5, R2, R4, RZ ;  /* 0x0000000402057210 */ /* 0x020fe20007ffe0ff */
[----:B------:R-:W-:-:S04]  /*4cf0*/  VIADD R4, R4, 0x80 ;  /* 0x0000008004047836 */ /* 0x000fc80000000000 */
[----:B0-----:R-:W-:-:S05]  /*4d00*/  IMAD.WIDE.U32 R6, R5, 0x4, R6 ;  /* 0x0000000405067825 */ /* 0x001fca00078e0006 */
[----:B------:R3:W-:Y:S02]  /*4d10*/  STG.E desc[UR4][R6.64], R9 ;  /* 0x0000000906007986 */ /* 0x0007e4000c101904 */
.L_x_10545:
[----:B------:R-:W-:-:S13]  /*4d20*/  ISETP.GE.AND P0, PT, R4, R3, PT ;  /* 0x000000030400720c */ /* 0x000fda0003f06270 */
[----:B------:R-:W-:Y:S05]  /*4d30*/  @P0 BRA `(.L_x_10547) ;  /* 0x0000000000340947 */ /* 0x000fea0003800000 */
[----:B--23--:R-:W2:Y:S01]  /*4d40*/  LDC.64 R6, c[0x0][0x220] ;  /* 0x00008800ff067b82 */ /* 0x00cea20000000a00 */
[----:B-----5:R-:W-:Y:S01]  /*4d50*/  IADD3 R5, R2, R4, RZ ;  /* 0x0000000402057210 */ /* 0x020fe20007ffe0ff */
[----:B------:R-:W-:-:S04]  /*4d60*/  VIADD R4, R4, 0x80 ;  /* 0x0000008004047836 */ /* 0x000fc80000000000 */
[----:B--2---:R-:W-:-:S05]  /*4d70*/  IMAD.WIDE.U32 R6, R5, 0x4, R6 ;  /* 0x0000000405067825 */ /* 0x004fca00078e0006 */
[----:B------:R3:W-:Y:S02]  /*4d80*/  STG.E desc[UR4][R6.64], R10 ;  /* 0x0000000a06007986 */ /* 0x0007e4000c101904 */
.L_x_10546:
        /* <DEDUP_REMOVED lines=8> */
.L_x_10547:
[----:B------:R-:W-:Y:S05]  /*4e10*/  BSYNC B1 ;  /* 0x0000000000017941 */ /* 0x000fea0003800000 */
.L_x_10542:
[----:B------:R-:W-:-:S13]  /*4e20*/  ISETP.GE.AND P0, PT, R4, R3, PT ;  /* 0x000000030400720c */ /* 0x000fda0003f06270 */
[----:B--234-:R-:W2:Y:S01]  /*4e30*/  @!P0 LDC.64 R6, c[0x0][0x220] ;  /* 0x00008800ff068b82 */ /* 0x01cea20000000a00 */
[----:B-----5:R-:W-:Y:S01]  /*4e40*/  @!P0 IADD3 R5, R2, R4, RZ ;  /* 0x0000000402058210 */ /* 0x020fe20007ffe0ff */
[----:B------:R-:W-:-:S04]  /*4e50*/  @!P0 VIADD R4, R4, 0x80 ;  /* 0x0000008004048836 */ /* 0x000fc80000000000 */
[----:B--2---:R-:W-:-:S05]  /*4e60*/  @!P0 IMAD.WIDE.U32 R6, R5, 0x4, R6 ;  /* 0x0000000405068825 */ /* 0x004fca00078e0006 */
[----:B------:R4:W-:Y:S02]  /*4e70*/  @!P0 STG.E desc[UR4][R6.64], R12 ;  /* 0x0000000c06008986 */ /* 0x0009e4000c101904 */
.L_x_10548:
[----:B------:R-:W-:Y:S05]  /*4e80*/  BSYNC B0 ;  /* 0x0000000000007941 */ /* 0x000fea0003800000 */
.L_x_10541:
        /* <DEDUP_REMOVED lines=8> */
.L_x_10549:
        /* <DEDUP_REMOVED lines=15> */
.L_x_57352:


//--------------------- .text._ZN2at6native18elementwise_kernelILi128ELi4EZNS0_15gpu_kernel_implINS0_13AUnaryFunctorIfffZZZNS0_16fmod_kernel_cudaERNS_18TensorIteratorBaseEENKUlvE0_clEvENKUlvE0_clEvEUlffE_EEEEvS5_RKT_EUliE_EEviT1_ --------------------------
	.section	.text._ZN2at6native18elementwise_kernelILi128ELi4EZNS0_15gpu_kernel_implINS0_13AUnaryFunctorIfffZZZNS0_16fmod_kernel_cudaERNS_18TensorIteratorBaseEENKUlvE0_clEvENKUlvE0_clEvEUlffE_EEEEvS5_RKT_EUliE_EEviT1_,"ax",@progbits
	.align	128
        .global         _ZN2at6native18elementwise_kernelILi128ELi4EZNS0_15gpu_kernel_implINS0_13AUnaryFunctorIfffZZZNS0_16fmod_kernel_cudaERNS_18TensorIteratorBaseEENKUlvE0_clEvENKUlvE0_clEvEUlffE_EEEEvS5_RKT_EUliE_EEviT1_
        .type           _ZN2at6native18elementwise_kernelILi128ELi4EZNS0_15gpu_kernel_implINS0_13AUnaryFunctorIfffZZZNS0_16fmod_kernel_cudaERNS_18TensorIteratorBaseEENKUlvE0_clEvENKUlvE0_clEvEUlffE_EEEEvS5_RKT_EUliE_EEviT1_,@function
        .size           _ZN2at6native18elementwise_kernelILi128ELi4EZNS0_15gpu_kernel_implINS0_13AUnaryFunctorIfffZZZNS0_16fmod_kernel_cudaERNS_18TensorIteratorBaseEENKUlvE0_clEvENKUlvE0_clEvEUlffE_EEEEvS5_RKT_EUliE_EEviT1_,(.L_x_57353 - _ZN2at6native18elementwise_kernelILi128ELi4EZNS0_15gpu_kernel_implINS0_13AUnaryFunctorIfffZZZNS0_16fmod_kernel_cudaERNS_18TensorIteratorBaseEENKUlvE0_clEvENKUlvE0_clEvEUlffE_EEEEvS5_RKT_EUliE_EEviT1_)
        .other          _ZN2at6native18elementwise_kernelILi128ELi4EZNS0_15gpu_kernel_implINS0_13AUnaryFunctorIfffZZZNS0_16fmod_kernel_cudaERNS_18TensorIteratorBaseEENKUlvE0_clEvENKUlvE0_clEvEUlffE_EEEEvS5_RKT_EUliE_EEviT1_,@"STO_CUDA_ENTRY STV_DEFAULT"
_ZN2at6native18elementwise_kernelILi128ELi4EZNS0_15gpu_kernel_implINS0_13AUnaryFunctorIfffZZZNS0_16fmod_kernel_cudaERNS_18TensorIteratorBaseEENKUlvE0_clEvENKUlvE0_clEvEUlffE_EEEEvS5_RKT_EUliE_EEviT1_:
.text._ZN2at6native18elementwise_kernelILi128ELi4EZNS0_15gpu_kernel_implINS0_13AUnaryFunctorIfffZZZNS0_16fmod_kernel_cudaERNS_18TensorIteratorBaseEENKUlvE0_clEvENKUlvE0_clEvEUlffE_EEEEvS5_RKT_EUliE_EEviT1_:
        /* <DEDUP_REMOVED lines=313> */
.L_x_10552:
        /* <DEDUP_REMOVED lines=22> */
.L_x_10557:
[----:B------:R-:W2:Y:S02]  /*14f0*/  LDG.E.U8 R2, desc[UR36][R2.64] ;  /* 0x0000002402027981 */ /* 0x000ea4000c1e1100 */
[----:B--2---:R-:W-:Y:S01]  /*1500*/  I2FP.F32.U32 R5, R2 ;  /* 0x0000000200057245 */ /* 0x004fe20000201000 */
[----:B------:R-:W-:Y:S06]  /*1510*/  BRA `(.L_x_10559) ;  /* 0x0000000c002c7947 */ /* 0x000fec0003800000 */
.L_x_10556:
        /* <DEDUP_REMOVED lines=9> */
.L_x_10561:
[----:B------:R-:W2:Y:S02]  /*15b0*/  LDG.E R2, desc[UR36][R2.64] ;  /* 0x0000002402027981 */ /* 0x000ea4000c1e1900 */
[----:B--2---:R-:W-:Y:S01]  /*15c0*/  I2FP.F32.S32 R5, R2 ;  /* 0x0000000200057245 */ /* 0x004fe20000201400 */
[----:B------:R-:W-:Y:S06]  /*15d0*/  BRA `(.L_x_10559) ;  /* 0x0000000800fc7947 */ /* 0x000fec0003800000 */
.L_x_10560:
[----:B------:R-:W2:Y:S02]  /*15e0*/  LDG.E.U16 R2, desc[UR36][R2.64] ;  /* 0x0000002402027981 */ /* 0x000ea4000c1e1500 */
[----:B--2---:R0:W1:Y:S01]  /*15f0*/  I2F.S16 R5, R2 ;  /* 0x0000000200057306 */ /* 0x0040620000101400 */
[----:B------:R-:W-:Y:S05]  /*1600*/  BRA `(.L_x_10559) ;  /* 0x0000000800f07947 */ /* 0x000fea0003800000 */
.L_x_10555:
        /* <DEDUP_REMOVED lines=8> */
.L_x_10563:
[----:B------:R-:W2:Y:S02]  /*1690*/  LDG.E.U16 R2, desc[UR36][R2.64] ;  /* 0x0000002402027981 */ /* 0x000ea4000c1e1500 */
[----:B--2---:R-:W-:Y:S01]  /*16a0*/  HADD2.F32 R5, -RZ, R2.H0_H0 ;  /* 0x20000002ff057230 */ /* 0x004fe20000004100 */
[----:B------:R-:W-:Y:S06]  /*16b0*/  BRA `(.L_x_10559) ;  /* 0x0000000800c47947 */ /* 0x000fec0003800000 */
.L_x_10562:
        /* <DEDUP_REMOVED lines=8> */
.L_x_10565:
[----:B------:R-:W2:Y:S02]  /*1740*/  LDG.E.U16 R2, desc[UR36][R2.64] ;  /* 0x0000002402027981 */ /* 0x000ea4000c1e1500 */
[----:B--2---:R-:W-:Y:S01]  /*1750*/  HADD2.F32 R5, -RZ, R2.H0_H0 ;  /* 0x20000002ff057230 */ /* 0x004fe20000004100 */
[----:B------:R-:W-:Y:S06]  /*1760*/  BRA `(.L_x_10559) ;  /* 0x0000000800987947 */ /* 0x000fec0003800000 */
.L_x_10564:
[----:B------:R-:W2:Y:S01]  /*1770*/  LDG.E.64 R2, desc[UR36][R2.64] ;  /* 0x0000002402027981 */ /* 0x000ea2000c1e1b00 */
[----:B------:R-:W-:Y:S01]  /*1780*/  UMOV UR4, 0xf0000000 ;  /* 0xf000000000047882 */ /* 0x000fe20000000000 */
[----:B------:R-:W-:Y:S01]  /*1790*/  UMOV UR5, 0x380fffff ;  /* 0x380fffff00057882 */ /* 0x000fe20000000000 */
[----:B--2---:R-:W0:Y:S01]  /*17a0*/  F2F.F32.F64 R5, R2 ;  /* 0x0000000200057310 */ /* 0x004e220000301000 */
[----:B------:R-:W-:-:S14]  /*17b0*/  DSETP.GEU.AND P0, PT, |R2|, UR4, PT ;  /* 0x0000000402007e2a */ /* 0x000fdc000bf0e200 */
[----:B0-----:R-:W-:Y:S01]  /*17c0*/  @!P0 FMUL R5, R5, 1.175494350822287508e-38 ;  /* 0x0080000005058820 */ /* 0x001fe20000400000 */
[----:B------:R-:W-:Y:S06]  /*17d0*/  BRA `(.L_x_10559) ;  /* 0x00000008007c7947 */ /* 0x000fec0003800000 */
.L_x_10554:
        /* <DEDUP_REMOVED lines=12> */
.L_x_10568:
[----:B------:R-:W2:Y:S01]  /*18a0*/  LDG.E.64 R2, desc[UR36][R2.64] ;  /* 0x0000002402027981 */ /* 0x000ea2000c1e1b00 */
[----:B------:R-:W-:Y:S01]  /*18b0*/  UMOV UR4, 0xf0000000 ;  /* 0xf000000000047882 */ /* 0x000fe20000000000 */
[----:B------:R-:W-:Y:S01]  /*18c0*/  UMOV UR5, 0x380fffff ;  /* 0x380fffff00057882 */ /* 0x000fe20000000000 */
[----:B--2---:R-:W0:Y:S01]  /*18d0*/  F2F.F32.F64 R5, R2 ;  /* 0x0000000200057310 */ /* 0x004e220000301000 */
[----:B------:R-:W-:-:S14]  /*18e0*/  DSETP.GEU.AND P0, PT, |R2|, UR4, PT ;  /* 0x0000000402007e2a */ /* 0x000fdc000bf0e200 */
[----:B0-----:R-:W-:Y:S01]  /*18f0*/  @!P0 FMUL R5, R5, 1.175494350822287508e-38 ;  /* 0x0080000005058820 */ /* 0x001fe20000400000 */
[----:B------:R-:W-:Y:S06]  /*1900*/  BRA `(.L_x_10559) ;  /* 0x0000000800307947 */ /* 0x000fec0003800000 */
.L_x_10567:
        /* <DEDUP_REMOVED lines=26> */
.L_x_10570:
        /* <DEDUP_REMOVED lines=13> */
.L_x_10569:
[----:B------:R-:W2:Y:S02]  /*1b80*/  LDG.E.U16 R2, desc[UR36][R2.64] ;  /* 0x0000002402027981 */ /* 0x000ea4000c1e1500 */
[----:B--2---:R-:W-:Y:S01]  /*1b90*/  IMAD.U32 R5, R2, 0x10000, RZ ;  /* 0x0001000002057824 */ /* 0x004fe200078e00ff */
[----:B------:R-:W-:Y:S06]  /*1ba0*/  BRA `(.L_x_10559) ;  /* 0x0000000400887947 */ /* 0x000fec0003800000 */
.L_x_10566:
        /* <DEDUP_REMOVED lines=11> */
.L_x_10573:
        /* <DEDUP_REMOVED lines=20> */
.L_x_10575:
[----:B------:R-:W-:Y:S05]  /*1da0*/  BSYNC B0 ;  /* 0x0000000000007941 */ /* 0x000fea0003800000 */
.L_x_10574:
[----:B------:R-:W-:Y:S01]  /*1db0*/  IMAD.SHL.U32 R2, R2, 0x100000, RZ ;  /* 0x0010000002027824 */ /* 0x000fe200078e00ff */
[----:B------:R-:W-:-:S04]  /*1dc0*/  LEA R5, R0, 0x3b800000, 0x17 ;  /* 0x3b80000000057811 */ /* 0x000fc800078eb8ff */
[----:B------:R-:W-:Y:S01]  /*1dd0*/  LOP3.LUT R5, R5, R2, R4, 0xfe, !PT ;  /* 0x0000000205057212 */ /* 0x000fe200078efe04 */
[----:B------:R-:W-:Y:S06]  /*1de0*/  BRA `(.L_x_10559) ;  /* 0x0000000000f87947 */ /* 0x000fec0003800000 */
.L_x_10572:
        /* <DEDUP_REMOVED lines=20> */
.L_x_10577:
[----:B------:R-:W-:Y:S05]  /*1f30*/  BSYNC B0 ;  /* 0x0000000000007941 */ /* 0x000fea0003800000 */
.L_x_10576:
[----:B------:R-:W-:Y:S01]  /*1f40*/  IMAD.SHL.U32 R2, R2, 0x200000, RZ ;  /* 0x0020000002027824 */ /* 0x000fe200078e00ff */
[----:B------:R-:W-:-:S04]  /*1f50*/  LEA R5, R0, 0x37800000, 0x17 ;  /* 0x3780000000057811 */ /* 0x000fc800078eb8ff */
[----:B------:R-:W-:Y:S01]  /*1f60*/  LOP3.LUT R5, R5, R2, R4, 0xfe, !PT ;  /* 0x0000000205057212 */ /* 0x000fe200078efe04 */
[----:B------:R-:W-:Y:S06]  /*1f70*/  BRA `(.L_x_10559) ;  /* 0x0000000000947947 */ /* 0x000fec0003800000 */
.L_x_10571:
        /* <DEDUP_REMOVED lines=14> */
.L_x_10558:
        /* <DEDUP_REMOVED lines=16> */
.L_x_10580:
[----:B------:R-:W-:Y:S01]  /*2160*/  IMAD.MOV.U32 R5, RZ, RZ, RZ ;  /* 0x000000ffff057224 */ /* 0x000fe200078e00ff */
[----:B------:R-:W-:Y:S06]  /*2170*/  BRA `(.L_x_10559) ;  /* 0x0000000000147947 */ /* 0x000fec0003800000 */
.L_x_10579:
[----:B------:R-:W2:Y:S02]  /*2180*/  LDG.E.64 R2, desc[UR36][R2.64] ;  /* 0x0000002402027981 */ /* 0x000ea4000c1e1b00 */
[----:B--2---:R0:W1:Y:S01]  /*2190*/  I2F.U64 R5, R2 ;  /* 0x0000000200057312 */ /* 0x0040620000301000 */
[----:B------:R-:W-:Y:S05]  /*21a0*/  BRA `(.L_x_10559) ;  /* 0x0000000000087947 */ /* 0x000fea0003800000 */
.L_x_10578:
[----:B------:R-:W2:Y:S02]  /*21b0*/  LDG.E R2, desc[UR36][R2.64] ;  /* 0x0000002402027981 */ /* 0x000ea4000c1e1900 */
[----:B--2---:R-:W-:-:S07]  /*21c0*/  I2FP.F32.U32 R5, R2 ;  /* 0x0000000200057245 */ /* 0x004fce0000201000 */
.L_x_10559:
[----:B------:R-:W-:Y:S05]  /*21d0*/  BSYNC B6 ;  /* 0x0000000000067941 */ /* 0x000fea0003800000 */
.L_x_10553:
[----:B0-234-:R-:W1:Y:S01]  /*21e0*/  LDC R2, c[0x0][0x424] ;  /* 0x00010900ff027b82 */ /* 0x01de620000000800 */
[----:B------:R-:W-:Y:S01]  /*21f0*/  BSSY B0, `(.L_x_10581) ;  /* 0x0000040000007945 */ /* 0x000fe20003800000 */
[C---:B-1---5:R-:W-:Y:S01]  /*2200*/  FSETP.GEU.FTZ.AND P0, PT, |R2|.reuse, |R5|, PT ;  /* 0x400000050200720b */ /* 0x062fe20003f1e200 */
        /* <DEDUP_REMOVED lines=25> */
.L_x_10586:
[----:B------:R-:W-:Y:S01]  /*23a0*/  FSETP.GEU.FTZ.AND P0, PT, R7, -R6, PT ;  /* 0x800000060700720b */ /* 0x000fe20003f1e000 */
[----:B------:R-:W-:-:S12]  /*23b0*/  FADD.FTZ R0, R0, -1 ;  /* 0xbf80000000007421 */ /* 0x000fd80000010000 */
[----:B------:R-:W-:-:S07]  /*23c0*/  @!P0 FADD.FTZ R0, R0, -1 ;  /* 0xbf80000000008421 */ /* 0x000fce0000010000 */
.L_x_10585:
[----:B------:R-:W-:Y:S05]  /*23d0*/  BSYNC B1 ;  /* 0x0000000000017941 */ /* 0x000fea0003800000 */
.L_x_10584:
[----:B------:R-:W-:Y:S01]  /*23e0*/  FFMA.FTZ R3, -R6, R0, R3 ;  /* 0x0000000006037223 */ /* 0x000fe20000010103 */
[----:B------:R-:W-:Y:S06]  /*23f0*/  BRA `(.L_x_10582) ;  /* 0x00000000007c7947 */ /* 0x000fec0003800000 */
.L_x_10583:
        /* <DEDUP_REMOVED lines=15> */
.L_x_10589:
        /* <DEDUP_REMOVED lines=13> */
.L_x_10588:
[----:B------:R-:W-:Y:S05]  /*25c0*/  BSYNC B1 ;  /* 0x0000000000017941 */ /* 0x000fea0003800000 */
.L_x_10587:
[----:B------:R-:W-:-:S04]  /*25d0*/  FMUL.FTZ R3, R3, 1.1920928955078125e-07 ;  /* 0x3400000003037820 */ /* 0x000fc80000410000 */
[----:B------:R-:W-:-:S07]  /*25e0*/  FMUL.FTZ R3, R8, R3 ;  /* 0x0000000308037220 */ /* 0x000fce0000410000 */
.L_x_10582:
[----:B------:R-:W-:Y:S05]  /*25f0*/  BSYNC B0 ;  /* 0x0000000000007941 */ /* 0x000fea0003800000 */
.L_x_10581:
        /* <DEDUP_REMOVED lines=18> */
.L_x_10593:
[----:B------:R-:W1:Y:S02]  /*2720*/  F2I.S64.TRUNC R2, R2 ;  /* 0x0000000200027311 */ /* 0x000e64000020d900 */
[----:B-1----:R-:W-:-:S05]  /*2730*/  IMAD.MOV.U32 R5, RZ, RZ, R2 ;  /* 0x000000ffff057224 */ /* 0x002fca00078e0002 */
[----:B------:R1:W-:Y:S01]  /*2740*/  STG.E.U8 desc[UR36][R16.64], R5 ;  /* 0x0000000510007986 */ /* 0x0003e2000c101124 */
[----:B------:R-:W-:Y:S05]  /*2750*/  BRA `(.L_x_10595) ;  /* 0x0000000c00407947 */ /* 0x000fea0003800000 */
.L_x_10592:
        /* <DEDUP_REMOVED lines=9> */
.L_x_10597:
[----:B------:R-:W1:Y:S02]  /*27f0*/  F2I.FTZ.TRUNC.NTZ R3, R2 ;  /* 0x0000000200037305 */ /* 0x000e64000021f100 */
[----:B-1----:R1:W-:Y:S01]  /*2800*/  STG.E desc[UR36][R16.64], R3 ;  /* 0x0000000310007986 */ /* 0x0023e2000c101924 */
[----:B------:R-:W-:Y:S05]  /*2810*/  BRA `(.L_x_10595) ;  /* 0x0000000c00107947 */ /* 0x000fea0003800000 */
.L_x_10596:
[----:B------:R-:W1:Y:S02]  /*2820*/  F2I.FTZ.TRUNC.NTZ R3, R2 ;  /* 0x0000000200037305 */ /* 0x000e64000021f100 */
[----:B-1----:R1:W-:Y:S01]  /*2830*/  STG.E.U16 desc[UR36][R16.64], R3 ;  /* 0x0000000310007986 */ /* 0x0023e2000c101524 */
[----:B------:R-:W-:Y:S05]  /*2840*/  BRA `(.L_x_10595) ;  /* 0x0000000c00047947 */ /* 0x000fea0003800000 */
.L_x_10591:
        /* <DEDUP_REMOVED lines=8> */
.L_x_10599:
[----:B------:R-:W-:-:S05]  /*28d0*/  F2FP.F16.F32.PACK_AB R2, RZ, R2 ;  /* 0x00000002ff02723e */ /* 0x000fca00000000ff */
[----:B------:R1:W-:Y:S01]  /*28e0*/  STG.E.U16 desc[UR36][R16.64], R2 ;  /* 0x0000000210007986 */ /* 0x0003e2000c101524 */
[----:B------:R-:W-:Y:S05]  /*28f0*/  BRA `(.L_x_10595) ;  /* 0x0000000800d87947 */ /* 0x000fea0003800000 */
.L_x_10598:
        /* <DEDUP_REMOVED lines=9> */
.L_x_10601:
[----:B------:R-:W-:-:S04]  /*2990*/  F2FP.F16.F32.PACK_AB R3, RZ, R2 ;  /* 0x00000002ff03723e */ /* 0x000fc800000000ff */
[----:B------:R-:W-:-:S05]  /*29a0*/  PRMT R3, R3, 0x5410, RZ ;  /* 0x0000541003037816 */ /* 0x000fca00000000ff */
[----:B------:R1:W-:Y:S01]  /*29b0*/  STG.E desc[UR36][R16.64], R3 ;  /* 0x0000000310007986 */ /* 0x0003e2000c101924 */
[----:B------:R-:W-:Y:S05]  /*29c0*/  BRA `(.L_x_10595) ;  /* 0x0000000800a47947 */ /* 0x000fea0003800000 */
.L_x_10600:
[----:B------:R-:W-:-:S06]  /*29d0*/  FMUL.FTZ R2, R2, 1 ;  /* 0x3f80000002027820 */ /* 0x000fcc0000410000 */
[----:B------:R-:W1:Y:S02]  /*29e0*/  F2F.F64.F32 R2, R2 ;  /* 0x0000000200027310 */ /* 0x000e640000201800 */
[----:B-1----:R1:W-:Y:S01]  /*29f0*/  STG.E.64 desc[UR36][R16.64], R2 ;  /* 0x0000000210007986 */ /* 0x0023e2000c101b24 */
[----:B------:R-:W-:Y:S05]  /*2a00*/  BRA `(.L_x_10595) ;  /* 0x0000000800947947 */ /* 0x000fea0003800000 */
.L_x_10590:
        /* <DEDUP_REMOVED lines=12> */
.L_x_10604:
[----:B------:R-:W-:Y:S01]  /*2ad0*/  FMUL.FTZ R4, R2, 1 ;  /* 0x3f80000002047820 */ /* 0x000fe20000410000 */
[----:B------:R-:W-:-:S05]  /*2ae0*/  CS2R R6, SRZ ;  /* 0x0000000000067805 */ /* 0x000fca000001ff00 */
[----:B------:R-:W1:Y:S02]  /*2af0*/  F2F.F64.F32 R4, R4 ;  /* 0x0000000400047310 */ /* 0x000e640000201800 */
[----:B-1----:R1:W-:Y:S01]  /*2b00*/  STG.E.128 desc[UR36][R16.64], R4 ;  /* 0x0000000410007986 */ /* 0x0023e2000c101d24 */
[----:B------:R-:W-:Y:S05]  /*2b10*/  BRA `(.L_x_10595) ;  /* 0x0000000800507947 */ /* 0x000fea0003800000 */
.L_x_10603:
        /* <DEDUP_REMOVED lines=20> */
.L_x_10608:
[----:B------:R-:W-:Y:S05]  /*2c60*/  BSYNC B0 ;  /* 0x0000000000007941 */ /* 0x000fea0003800000 */
.L_x_10607:
[----:B------:R-:W-:-:S05]  /*2c70*/  LOP3.LUT R5, R0, R5, RZ, 0xfc, !PT ;  /* 0x0000000500057212 */ /* 0x000fca00078efcff */
[----:B------:R1:W-:Y:S01]  /*2c80*/  STG.E.U8 desc[UR36][R16.64], R5 ;  /* 0x0000000510007986 */ /* 0x0003e2000c101124 */
[----:B------:R-:W-:Y:S05]  /*2c90*/  BRA `(.L_x_10595) ;  /* 0x0000000400f07947 */ /* 0x000fea0003800000 */
.L_x_10606:
        /* <DEDUP_REMOVED lines=12> */
.L_x_10610:
[----:B------:R-:W-:Y:S01]  /*2d60*/  IMAD.MOV.U32 R0, RZ, RZ, 0x7f ;  /* 0x0000007fff007424 */ /* 0x000fe200078e00ff */
[----:B------:R-:W-:-:S04]  /*2d70*/  ISETP.GT.U32.AND P0, PT, R4, 0x7f800000, PT ;  /* 0x7f8000000400780c */ /* 0x000fc80003f04070 */
[----:B------:R-:W-:-:S09]  /*2d80*/  SEL R0, R0, 0x7c, P0 ;  /* 0x0000007c00007807 */ /* 0x000fd20000000000 */
.L_x_10611:
[----:B------:R-:W-:Y:S05]  /*2d90*/  BSYNC B0 ;  /* 0x0000000000007941 */ /* 0x000fea0003800000 */
.L_x_10609:
[----:B------:R-:W-:-:S04]  /*2da0*/  LOP3.LUT R2, R2, 0x80000000, RZ, 0xc0, !PT ;  /* 0x8000000002027812 */ /* 0x000fc800078ec0ff */
[----:B------:R-:W-:-:S04]  /*2db0*/  SHF.R.U32.HI R3, RZ, 0x18, R2 ;  /* 0x00000018ff037819 */ /* 0x000fc80000011602 */
[----:B------:R-:W-:-:S05]  /*2dc0*/  LOP3.LUT R3, R0, R3, RZ, 0xfc, !PT ;  /* 0x0000000300037212 */ /* 0x000fca00078efcff */
[----:B------:R1:W-:Y:S01]  /*2dd0*/  STG.E.U8 desc[UR36][R16.64], R3 ;  /* 0x0000000310007986 */ /* 0x0003e2000c101124 */
[----:B------:R-:W-:Y:S05]  /*2de0*/  BRA `(.L_x_10595) ;  /* 0x00000004009c7947 */ /* 0x000fea0003800000 */
.L_x_10605:
[----:B------:R-:W-:-:S05]  /*2df0*/  F2FP.BF16.F32.PACK_AB R2, RZ, R2 ;  /* 0x00000002ff02723e */ /* 0x000fca00000010ff */
[----:B------:R1:W-:Y:S01]  /*2e00*/  STG.E.U16 desc[UR36][R16.64], R2 ;  /* 0x0000000210007986 */ /* 0x0003e2000c101524 */
[----:B------:R-:W-:Y:S05]  /*2e10*/  BRA `(.L_x_10595) ;  /* 0x0000000400907947 */ /* 0x000fea0003800000 */
.L_x_10602:
        /* <DEDUP_REMOVED lines=11> */
.L_x_10614:
        /* <DEDUP_REMOVED lines=16> */
.L_x_10617:
[----:B------:R-:W-:-:S04]  /*2fd0*/  LOP3.LUT R2, R2, 0x80000000, RZ, 0xc0, !PT ;  /* 0x8000000002027812 */ /* 0x000fc800078ec0ff */
[----:B------:R-:W-:-:S04]  /*2fe0*/  SHF.R.U32.HI R3, RZ, 0x18, R2 ;  /* 0x00000018ff037819 */ /* 0x000fc80000011602 */
[----:B------:R-:W-:-:S04]  /*2ff0*/  LOP3.LUT R0, R0, R3, RZ, 0xfc, !PT ;  /* 0x0000000300007212 */ /* 0x000fc800078efcff */
[----:B------:R-:W-:-:S07]  /*3000*/  PRMT R8, R0, 0x7610, R8 ;  /* 0x0000761000087816 */ /* 0x000fce0000000008 */
.L_x_10616:
[----:B------:R-:W-:Y:S05]  /*3010*/  BSYNC B0 ;  /* 0x0000000000007941 */ /* 0x000fea0003800000 */
.L_x_10615:
[----:B------:R4:W-:Y:S01]  /*3020*/  STG.E.U8 desc[UR36][R16.64], R8 ;  /* 0x0000000810007986 */ /* 0x0009e2000c101124 */
[----:B------:R-:W-:Y:S05]  /*3030*/  BRA `(.L_x_10595) ;  /* 0x0000000400087947 */ /* 0x000fea0003800000 */
.L_x_10613:
        /* <DEDUP_REMOVED lines=16> */
.L_x_10620:
[----:B------:R-:W-:-:S04]  /*3140*/  LOP3.LUT R2, R2, 0x80000000, RZ, 0xc0, !PT ;  /* 0x8000000002027812 */ /* 0x000fc800078ec0ff */
[----:B------:R-:W-:-:S04]  /*3150*/  SHF.R.U32.HI R3, RZ, 0x18, R2 ;  /* 0x00000018ff037819 */ /* 0x000fc80000011602 */
[----:B------:R-:W-:-:S04]  /*3160*/  LOP3.LUT R0, R0, R3, RZ, 0xfc, !PT ;  /* 0x0000000300007212 */ /* 0x000fc800078efcff */
[----:B------:R-:W-:-:S07]  /*3170*/  PRMT R8, R0, 0x7610, R8 ;  /* 0x0000761000087816 */ /* 0x000fce0000000008 */
.L_x_10619:
[----:B------:R-:W-:Y:S05]  /*3180*/  BSYNC B0 ;  /* 0x0000000000007941 */ /* 0x000fea0003800000 */
.L_x_10618:
[----:B------:R1:W-:Y:S01]  /*3190*/  STG.E.U8 desc[UR36][R16.64], R8 ;  /* 0x0000000810007986 */ /* 0x0003e2000c101124 */
[----:B------:R-:W-:Y:S05]  /*31a0*/  BRA `(.L_x_10595) ;  /* 0x0000000000ac7947 */ /* 0x000fea0003800000 */
.L_x_10612:
        /* <DEDUP_REMOVED lines=21> */
.L_x_10594:
        /* <DEDUP_REMOVED lines=16> */
.L_x_10623:
[----:B------:R-:W-:Y:S05]  /*3400*/  BRA `(.L_x_10595) ;  /* 0x0000000000147947 */ /* 0x000fea0003800000 */
.L_x_10622:
[----:B------:R-:W1:Y:S02]  /*3410*/  F2I.U64.TRUNC R2, R2 ;  /* 0x0000000200027311 */ /* 0x000e64000020d800 */
[----:B-1----:R3:W-:Y:S01]  /*3420*/  STG.E.64 desc[UR36][R16.64], R2 ;  /* 0x0000000210007986 */ /* 0x0027e2000c101b24 */
[----:B------:R-:W-:Y:S05]  /*3430*/  BRA `(.L_x_10595) ;  /* 0x0000000000087947 */ /* 0x000fea0003800000 */
.L_x_10621:
[----:B------:R-:W1:Y:S02]  /*3440*/  F2I.FTZ.U32.TRUNC.NTZ R3, R2 ;  /* 0x0000000200037305 */ /* 0x000e64000021f000 */
[----:B-1----:R1:W-:Y:S02]  /*3450*/  STG.E desc[UR36][R16.64], R3 ;  /* 0x0000000310007986 */ /* 0x0023e4000c101924 */
.L_x_10595:
[----:B------:R-:W-:-:S04]  /*3460*/  IMAD R18, R18, 0x200, R23 ;  /* 0x0000020012127824 */ /* 0x000fc800078e0217 */
[----:B------:R-:W-:-:S07]  /*3470*/  VIADD R19, R18, 0x80 ;  /* 0x0000008012137836 */ /* 0x000fce0000000000 */
.L_x_10551:
[----:B------:R-:W-:Y:S05]  /*3480*/  BSYNC B7 ;  /* 0x0000000000077941 */ /* 0x000fea0003800000 */
.L_x_10550:
        /* <DEDUP_REMOVED lines=307> */
.L_x_10626:
[----:B------:R-:W1:Y:S01]  /*47c0*/  LDC.U8 R5, c[0x0][0x429] ;  /* 0x00010a40ff057b82 */ /* 0x000e620000000000 */
[----:B------:R-:W-:Y:S01]  /*47d0*/  ULDC.64 UR4, c[0x0][0x410] ;  /* 0x0001040000047ab9 */ /* 0x000fe20000000a00 */
[----:B------:R-:W-:Y:S01]  /*47e0*/  ULDC.64 UR6, c[0x0][0x418] ;  /* 0x0001060000067ab9 */ /* 0x000fe20000000a00 */
[----:B------:R-:W-:Y:S01]  /*47f0*/  IADD3 R16, P0, R16, UR4, RZ ;  /* 0x0000000410107c10 */ /* 0x000fe2000ff1e0ff */
[----:B------:R-:W-:Y:S01]  /*4800*/  BSSY B6, `(.L_x_10627) ;  /* 0x00000e0000067945 */ /* 0x000fe20003800000 */
        /* <DEDUP_REMOVED lines=17> */
.L_x_10631:
[----:B------:R-:W2:Y:S02]  /*4920*/  LDG.E.U8 R2, desc[UR36][R2.64] ;  /* 0x0000002402027981 */ /* 0x000ea4000c1e1100 */
[----:B--2---:R-:W-:Y:S01]  /*4930*/  I2FP.F32.U32 R5, R2 ;  /* 0x0000000200057245 */ /* 0x004fe20000201000 */
[----:B------:R-:W-:Y:S06]  /*4940*/  BRA `(.L_x_10633) ;  /* 0x0000000c002c7947 */ /* 0x000fec0003800000 */
.L_x_10630:
        /* <DEDUP_REMOVED lines=9> */
.L_x_10635:
[----:B------:R-:W2:Y:S02]  /*49e0*/  LDG.E R2, desc[UR36][R2.64] ;  /* 0x0000002402027981 */ /* 0x000ea4000c1e1900 */
[----:B--2---:R-:W-:Y:S01]  /*49f0*/  I2FP.F32.S32 R5, R2 ;  /* 0x0000000200057245 */ /* 0x004fe20000201400 */
[----:B------:R-:W-:Y:S06]  /*4a00*/  BRA `(.L_x_10633) ;  /* 0x0000000800fc7947 */ /* 0x000fec0003800000 */
.L_x_10634:
[----:B------:R-:W2:Y:S02]  /*4a10*/  LDG.E.U16 R2, desc[UR36][R2.64] ;  /* 0x0000002402027981 */ /* 0x000ea4000c1e1500 */
[----:B--2---:R1:W2:Y:S01]  /*4a20*/  I2F.S16 R5, R2 ;  /* 0x0000000200057306 */ /* 0x0042a20000101400 */
[----:B------:R-:W-:Y:S05]  /*4a30*/  BRA `(.L_x_10633) ;  /* 0x0000000800f07947 */ /* 0x000fea0003800000 */
.L_x_10629:
        /* <DEDUP_REMOVED lines=8> */
.L_x_10637:
[----:B------:R-:W2:Y:S02]  /*4ac0*/  LDG.E.U16 R2, desc[UR36][R2.64] ;  /* 0x0000002402027981 */ /* 0x000ea4000c1e1500 */
[----:B--2---:R-:W-:Y:S01]  /*4ad0*/  HADD2.F32 R5, -RZ, R2.H0_H0 ;  /* 0x20000002ff057230 */ /* 0x004fe20000004100 */
[----:B------:R-:W-:Y:S06]  /*4ae0*/  BRA `(.L_x_10633) ;  /* 0x0000000800c47947 */ /* 0x000fec0003800000 */
.L_x_10636:
        /* <DEDUP_REMOVED lines=8> */
.L_x_10639:
[----:B------:R-:W2:Y:S02]  /*4b70*/  LDG.E.U16 R2, desc[UR36][R2.64] ;  /* 0x0000002402027981 */ /* 0x000ea4000c1e1500 */
[----:B--2---:R-:W-:Y:S01]  /*4b80*/  HADD2.F32 R5, -RZ, R2.H0_H0 ;  /* 0x20000002ff057230 */ /* 0x004fe20000004100 */
[----:B------:R-:W-:Y:S06]  /*4b90*/  BRA `(.L_x_10633) ;  /* 0x0000000800987947 */ /* 0x000fec0003800000 */
.L_x_10638:
[----:B------:R-:W2:Y:S01]  /*4ba0*/  LDG.E.64 R2, desc[UR36][R2.64] ;  /* 0x0000002402027981 */ /* 0x000ea2000c1e1b00 */
[----:B------:R-:W-:Y:S01]  /*4bb0*/  UMOV UR4, 0xf0000000 ;  /* 0xf000000000047882 */ /* 0x000fe20000000000 */
[----:B------:R-:W-:Y:S01]  /*4bc0*/  UMOV UR5, 0x380fffff ;  /* 0x380fffff00057882 */ /* 0x000fe20000000000 */
[----:B--2---:R-:W1:Y:S01]  /*4bd0*/  F2F.F32.F64 R5, R2 ;  /* 0x0000000200057310 */ /* 0x004e620000301000 */
[----:B------:R-:W-:-:S14]  /*4be0*/  DSETP.GEU.AND P0, PT, |R2|, UR4, PT ;  /* 0x0000000402007e2a */ /* 0x000fdc000bf0e200 */
[----:B-1----:R-:W-:Y:S01]  /*4bf0*/  @!P0 FMUL R5, R5, 1.175494350822287508e-38 ;  /* 0x0080000005058820 */ /* 0x002fe20000400000 */
[----:B------:R-:W-:Y:S06]  /*4c00*/  BRA `(.L_x_10633) ;  /* 0x00000008007c7947 */ /* 0x000fec0003800000 */
.L_x_10628:
        /* <DEDUP_REMOVED lines=12> */
.L_x_10642:
[----:B------:R-:W2:Y:S01]  /*4cd0*/  LDG.E.64 R2, desc[UR36][R2.64] ;  /* 0x0000002402027981 */ /* 0x000ea2000c1e1b00 */
[----:B------:R-:W-:Y:S01]  /*4ce0*/  UMOV UR4, 0xf0000000 ;  /* 0xf000000000047882 */ /* 0x000fe20000000000 */
[----:B------:R-:W-:Y:S01]  /*4cf0*/  UMOV UR5, 0x380fffff ;  /* 0x380fffff00057882 */ /* 0x000fe20000000000 */
[----:B--2---:R-:W1:Y:S01]  /*4d00*/  F2F.F32.F64 R5, R2 ;  /* 0x0000000200057310 */ /* 0x004e620000301000 */
[----:B------:R-:W-:-:S14]  /*4d10*/  DSETP.GEU.AND P0, PT, |R2|, UR4, PT ;  /* 0x0000000402007e2a */ /* 0x000fdc000bf0e200 */
[----:B-1----:R-:W-:Y:S01]  /*4d20*/  @!P0 FMUL R5, R5, 1.175494350822287508e-38 ;  /* 0x0080000005058820 */ /* 0x002fe20000400000 */
[----:B------:R-:W-:Y:S06]  /*4d30*/  BRA `(.L_x_10633) ;  /* 0x0000000800307947 */ /* 0x000fec0003800000 */
.L_x_10641:
        /* <DEDUP_REMOVED lines=11> */
[----:B------:R-:W-:-:S05]  /*4df0*/  VIADD R2, R0, 0xffffffff ;  /* 0xffffffff00027836 */ /* 0x000fca0000000000 */
[----:B------:R-:W-:Y:S02]  /*4e00*/  SHF.R.S32.HI R2, RZ, 0x1f, R2 ;  /* 0x0000001fff027819 */ /* 0x000fe40000011402 */
[----:B-1----:R-:W-:-:S04]  /*4e10*/  IADD3 R4, -R4, 0x1f, RZ ;  /* 0x0000001f04047810 */ /* 0x002fc80007ffe1ff */
        /* <DEDUP_REMOVED lines=12> */
.L_x_10644:
        /* <DEDUP_REMOVED lines=13> */
.L_x_10643:
[----:B------:R-:W2:Y:S02]  /*4fb0*/  LDG.E.U16 R2, desc[UR36][R2.64] ;  /* 0x0000002402027981 */ /* 0x000ea4000c1e1500 */
[----:B--2---:R-:W-:Y:S01]  /*4fc0*/  IMAD.U32 R5, R2, 0x10000, RZ ;  /* 0x0001000002057824 */ /* 0x004fe200078e00ff */
[----:B------:R-:W-:Y:S06]  /*4fd0*/  BRA `(.L_x_10633) ;  /* 0x0000000400887947 */ /* 0x000fec0003800000 */
.L_x_10640:
        /* <DEDUP_REMOVED lines=11> */
.L_x_10647:
        /* <DEDUP_REMOVED lines=20> */
.L_x_10649:
[----:B------:R-:W-:Y:S05]  /*51d0*/  BSYNC B0 ;  /* 0x0000000000007941 */ /* 0x000fea0003800000 */
.L_x_10648:
[----:B------:R-:W-:Y:S01]  /*51e0*/  IMAD.SHL.U32 R2, R2, 0x100000, RZ ;  /* 0x0010000002027824 */ /* 0x000fe200078e00ff */
[----:B------:R-:W-:-:S04]  /*51f0*/  LEA R5, R0, 0x3b800000, 0x17 ;  /* 0x3b80000000057811 */ /* 0x000fc800078eb8ff */
[----:B------:R-:W-:Y:S01]  /*5200*/  LOP3.LUT R5, R5, R2, R4, 0xfe, !PT ;  /* 0x0000000205057212 */ /* 0x000fe200078efe04 */
[----:B------:R-:W-:Y:S06]  /*5210*/  BRA `(.L_x_10633) ;  /* 0x0000000000f87947 */ /* 0x000fec0003800000 */
.L_x_10646:
        /* <DEDUP_REMOVED lines=20> */
.L_x_10651:
[----:B------:R-:W-:Y:S05]  /*5360*/  BSYNC B0 ;  /* 0x0000000000007941 */ /* 0x000fea0003800000 */
.L_x_10650:
[----:B------:R-:W-:Y:S01]  /*5370*/  IMAD.SHL.U32 R2, R2, 0x200000, RZ ;  /* 0x0020000002027824 */ /* 0x000fe200078e00ff */
[----:B------:R-:W-:-:S04]  /*5380*/  LEA R5, R0, 0x37800000, 0x17 ;  /* 0x3780000000057811 */ /* 0x000fc800078eb8ff */
[----:B------:R-:W-:Y:S01]  /*5390*/  LOP3.LUT R5, R5, R2, R4, 0xfe, !PT ;  /* 0x0000000205057212 */ /* 0x000fe200078efe04 */
[----:B------:R-:W-:Y:S06]  /*53a0*/  BRA `(.L_x_10633) ;  /* 0x0000000000947947 */ /* 0x000fec0003800000 */
.L_x_10645:
        /* <DEDUP_REMOVED lines=14> */
.L_x_10632:
        /* <DEDUP_REMOVED lines=16> */
.L_x_10654:
[----:B------:R-:W-:Y:S01]  /*5590*/  IMAD.MOV.U32 R5, RZ, RZ, RZ ;  /* 0x000000ffff057224 */ /* 0x000fe200078e00ff */
[----:B------:R-:W-:Y:S06]  /*55a0*/  BRA `(.L_x_10633) ;  /* 0x0000000000147947 */ /* 0x000fec0003800000 */
.L_x_10653:
[----:B------:R-:W2:Y:S02]  /*55b0*/  LDG.E.64 R2, desc[UR36][R2.64] ;  /* 0x0000002402027981 */ /* 0x000ea4000c1e1b00 */
[----:B--2---:R1:W2:Y:S01]  /*55c0*/  I2F.U64 R5, R2 ;  /* 0x0000000200057312 */ /* 0x0042a20000301000 */
[----:B------:R-:W-:Y:S05]  /*55d0*/  BRA `(.L_x_10633) ;  /* 0x0000000000087947 */ /* 0x000fea0003800000 */
.L_x_10652:
[----:B------:R-:W2:Y:S02]  /*55e0*/  LDG.E R2, desc[UR36][R2.64] ;  /* 0x0000002402027981 */ /* 0x000ea4000c1e1900 */
[----:B--2---:R-:W-:-:S07]  /*55f0*/  I2FP.F32.U32 R5, R2 ;  /* 0x0000000200057245 */ /* 0x004fce0000201000 */
.L_x_10633:
[----:B------:R-:W-:Y:S05]  /*5600*/  BSYNC B6 ;  /* 0x0000000000067941 */ /* 0x000fea0003800000 */
.L_x_10627:
[----:B-1-34-:R-:W2:Y:S01]  /*5610*/  LDC R2, c[0x0][0x424] ;  /* 0x00010900ff027b82 */ /* 0x01aea20000000800 */
[----:B------:R-:W-:Y:S01]  /*5620*/  BSSY B0, `(.L_x_10655) ;  /* 0x0000040000007945 */ /* 0x000fe20003800000 */
[C---:B--2--5:R-:W-:Y:S01]  /*5630*/  FSETP.GEU.FTZ.AND P0, PT, |R2|.reuse, |R5|, PT ;  /* 0x400000050200720b */ /* 0x064fe20003f1e200 */
        /* <DEDUP_REMOVED lines=25> */
.L_x_10660:
[----:B------:R-:W-:Y:S01]  /*57d0*/  FSETP.GEU.FTZ.AND P0, PT, R7, -R6, PT ;  /* 0x800000060700720b */ /* 0x000fe20003f1e000 */
[----:B------:R-:W-:-:S12]  /*57e0*/  FADD.FTZ R0, R0, -1 ;  /* 0xbf80000000007421 */ /* 0x000fd80000010000 */
[----:B------:R-:W-:-:S07]  /*57f0*/  @!P0 FADD.FTZ R0, R0, -1 ;  /* 0xbf80000000008421 */ /* 0x000fce0000010000 */
.L_x_10659:
[----:B------:R-:W-:Y:S05]  /*5800*/  BSYNC B1 ;  /* 0x0000000000017941 */ /* 0x000fea0003800000 */
.L_x_10658:
[----:B------:R-:W-:Y:S01]  /*5810*/  FFMA.FTZ R3, -R6, R0, R3 ;  /* 0x0000000006037223 */ /* 0x000fe20000010103 */
[----:B------:R-:W-:Y:S06]  /*5820*/  BRA `(.L_x_10656) ;  /* 0x00000000007c7947 */ /* 0x000fec0003800000 */
.L_x_10657:
        /* <DEDUP_REMOVED lines=15> */
.L_x_10663:
        /* <DEDUP_REMOVED lines=13> */
.L_x_10662:
[----:B------:R-:W-:Y:S05]  /*59f0*/  BSYNC B1 ;  /* 0x0000000000017941 */ /* 0x000fea0003800000 */
.L_x_10661:
[----:B------:R-:W-:-:S04]  /*5a00*/  FMUL.FTZ R3, R3, 1.1920928955078125e-07 ;  /* 0x3400000003037820 */ /* 0x000fc80000410000 */
[----:B------:R-:W-:-:S07]  /*5a10*/  FMUL.FTZ R3, R8, R3 ;  /* 0x0000000308037220 */ /* 0x000fce0000410000 */
.L_x_10656:
[----:B------:R-:W-:Y:S05]  /*5a20*/  BSYNC B0 ;  /* 0x0000000000007941 */ /* 0x000fea0003800000 */
.L_x_10655:
        /* <DEDUP_REMOVED lines=18> */
.L_x_10667:
[----:B------:R-:W1:Y:S02]  /*5b50*/  F2I.S64.TRUNC R2, R2 ;  /* 0x0000000200027311 */ /* 0x000e64000020d900 */
[----:B-1----:R-:W-:-:S05]  /*5b60*/  IMAD.MOV.U32 R5, RZ, RZ, R2 ;  /* 0x000000ffff057224 */ /* 0x002fca00078e0002 */
[----:B------:R1:W-:Y:S01]  /*5b70*/  STG.E.U8 desc[UR36][R16.64], R5 ;  /* 0x0000000510007986 */ /* 0x0003e2000c101124 */
[----:B------:R-:W-:Y:S05]  /*5b80*/  BRA `(.L_x_10669) ;  /* 0x0000000c00407947 */ /* 0x000fea0003800000 */
.L_x_10666:
        /* <DEDUP_REMOVED lines=9> */
.L_x_10671:
[----:B------:R-:W1:Y:S02]  /*5c20*/  F2I.FTZ.TRUNC.NTZ R3, R2 ;  /* 0x0000000200037305 */ /* 0x000e64000021f100 */
[----:B-1----:R4:W-:Y:S01]  /*5c30*/  STG.E desc[UR36][R16.64], R3 ;  /* 0x0000000310007986 */ /* 0x0029e2000c101924 */
[----:B------:R-:W-:Y:S05]  /*5c40*/  BRA `(.L_x_10669) ;  /* 0x0000000c00107947 */ /* 0x000fea0003800000 */
.L_x_10670:
[----:B------:R-:W1:Y:S02]  /*5c50*/  F2I.FTZ.TRUNC.NTZ R3, R2 ;  /* 0x0000000200037305 */ /* 0x000e64000021f100 */
[----:B-1----:R3:W-:Y:S01]  /*5c60*/  STG.E.U16 desc[UR36][R16.64], R3 ;  /* 0x0000000310007986 */ /* 0x0027e2000c101524 */
[----:B------:R-:W-:Y:S05]  /*5c70*/  BRA `(.L_x_10669) ;  /* 0x0000000c00047947 */ /* 0x000fea0003800000 */
.L_x_10665:
        /* <DEDUP_REMOVED lines=8> */
.L_x_10673:
[----:B------:R-:W-:-:S05]  /*5d00*/  F2FP.F16.F32.PACK_AB R2, RZ, R2 ;  /* 0x00000002ff02723e */ /* 0x000fca00000000ff */
[----:B------:R1:W-:Y:S01]  /*5d10*/  STG.E.U16 desc[UR36][R16.64], R2 ;  /* 0x0000000210007986 */ /* 0x0003e2000c101524 */
[----:B------:R-:W-:Y:S05]  /*5d20*/  BRA `(.L_x_10669) ;  /* 0x0000000800d87947 */ /* 0x000fea0003800000 */
.L_x_10672:
        /* <DEDUP_REMOVED lines=9> */
.L_x_10675:
[----:B------:R-:W-:-:S04]  /*5dc0*/  F2FP.F16.F32.PACK_AB R3, RZ, R2 ;  /* 0x00000002ff03723e */ /* 0x000fc800000000ff */
[----:B------:R-:W-:-:S05]  /*5dd0*/  PRMT R3, R3, 0x5410, RZ ;  /* 0x0000541003037816 */ /* 0x000fca00000000ff */
[----:B------:R1:W-:Y:S01]  /*5de0*/  STG.E desc[UR36][R16.64], R3 ;  /* 0x0000000310007986 */ /* 0x0003e2000c101924 */
[----:B------:R-:W-:Y:S05]  /*5df0*/  BRA `(.L_x_10669) ;  /* 0x0000000800a47947 */ /* 0x000fea0003800000 */
.L_x_10674:
[----:B------:R-:W-:-:S06]  /*5e00*/  FMUL.FTZ R2, R2, 1 ;  /* 0x3f80000002027820 */ /* 0x000fcc0000410000 */
[----:B------:R-:W1:Y:S02]  /*5e10*/  F2F.F64.F32 R2, R2 ;  /* 0x0000000200027310 */ /* 0x000e640000201800 */
[----:B-1----:R1:W-:Y:S01]  /*5e20*/  STG.E.64 desc[UR36][R16.64], R2 ;  /* 0x0000000210007986 */ /* 0x0023e2000c101b24 */
[----:B------:R-:W-:Y:S05]  /*5e30*/  BRA `(.L_x_10669) ;  /* 0x0000000800947947 */ /* 0x000fea0003800000 */
.L_x_10664:
        /* <DEDUP_REMOVED lines=12> */
.L_x_10678:
[----:B------:R-:W-:Y:S01]  /*5f00*/  FMUL.FTZ R4, R2, 1 ;  /* 0x3f80000002047820 */ /* 0x000fe20000410000 */
[----:B------:R-:W-:-:S05]  /*5f10*/  CS2R R6, SRZ ;  /* 0x0000000000067805 */ /* 0x000fca000001ff00 */
[----:B------:R-:W1:Y:S02]  /*5f20*/  F2F.F64.F32 R4, R4 ;  /* 0x0000000400047310 */ /* 0x000e640000201800 */
[----:B-1----:R1:W-:Y:S01]  /*5f30*/  STG.E.128 desc[UR36][R16.64], R4 ;  /* 0x0000000410007986 */ /* 0x0023e2000c101d24 */
[----:B------:R-:W-:Y:S05]  /*5f40*/  BRA `(.L_x_10669) ;  /* 0x0000000800507947 */ /* 0x000fea0003800000 */
.L_x_10677:
        /* <DEDUP_REMOVED lines=20> */
.L_x_10682:
[----:B------:R-:W-:Y:S05]  /*6090*/  BSYNC B0 ;  /* 0x0000000000007941 */ /* 0x000fea0003800000 */
.L_x_10681:
[----:B------:R-:W-:-:S05]  /*60a0*/  LOP3.LUT R5, R0, R5, RZ, 0xfc, !PT ;  /* 0x0000000500057212 */ /* 0x000fca00078efcff */
[----:B------:R1:W-:Y:S01]  /*60b0*/  STG.E.U8 desc[UR36][R16.64], R5 ;  /* 0x0000000510007986 */ /* 0x0003e2000c101124 */
[----:B------:R-:W-:Y:S05]  /*60c0*/  BRA `(.L_x_10669) ;  /* 0x0000000400f07947 */ /* 0x000fea0003800000 */
.L_x_10680:
        /* <DEDUP_REMOVED lines=12> */
.L_x_10684:
[----:B------:R-:W-:Y:S01]  /*6190*/  IMAD.MOV.U32 R0, RZ, RZ, 0x7f ;  /* 0x0000007fff007424 */ /* 0x000fe200078e00ff */
[----:B------:R-:W-:-:S04]  /*61a0*/  ISETP.GT.U32.AND P0, PT, R4, 0x7f800000, PT ;  /* 0x7f8000000400780c */ /* 0x000fc80003f04070 */
[----:B------:R-:W-:-:S09]  /*61b0*/  SEL R0, R0, 0x7c, P0 ;  /* 0x0000007c00007807 */ /* 0x000fd20000000000 */
.L_x_10685:
[----:B------:R-:W-:Y:S05]  /*61c0*/  BSYNC B0 ;  /* 0x0000000000007941 */ /* 0x000fea0003800000 */
.L_x_10683:
[----:B------:R-:W-:-:S04]  /*61d0*/  LOP3.LUT R2, R2, 0x80000000, RZ, 0xc0, !PT ;  /* 0x8000000002027812 */ /* 0x000fc800078ec0ff */
[----:B------:R-:W-:-:S04]  /*61e0*/  SHF.R.U32.HI R3, RZ, 0x18, R2 ;  /* 0x00000018ff037819 */ /* 0x000fc80000011602 */
[----:B------:R-:W-:-:S05]  /*61f0*/  LOP3.LUT R3, R0, R3, RZ, 0xfc, !PT ;  /* 0x0000000300037212 */ /* 0x000fca00078efcff */
[----:B------:R1:W-:Y:S01]  /*6200*/  STG.E.U8 desc[UR36][R16.64], R3 ;  /* 0x0000000310007986 */ /* 0x0003e2000c101124 */
[----:B------:R-:W-:Y:S05]  /*6210*/  BRA `(.L_x_10669) ;  /* 0x00000004009c7947 */ /* 0x000fea0003800000 */
.L_x_10679:
[----:B------:R-:W-:-:S05]  /*6220*/  F2FP.BF16.F32.PACK_AB R2, RZ, R2 ;  /* 0x00000002ff02723e */ /* 0x000fca00000010ff */
[----:B------:R1:W-:Y:S01]  /*6230*/  STG.E.U16 desc[UR36][R16.64], R2 ;  /* 0x0000000210007986 */ /* 0x0003e2000c101524 */
[----:B------:R-:W-:Y:S05]  /*6240*/  BRA `(.L_x_10669) ;  /* 0x0000000400907947 */ /* 0x000fea0003800000 */
.L_x_10676:
        /* <DEDUP_REMOVED lines=11> */
.L_x_10688:
        /* <DEDUP_REMOVED lines=16> */
.L_x_10691:
[----:B------:R-:W-:-:S04]  /*6400*/  LOP3.LUT R2, R2, 0x80000000, RZ, 0xc0, !PT ;  /* 0x8000000002027812 */ /* 0x000fc800078ec0ff */
[----:B------:R-:W-:-:S04]  /*6410*/  SHF.R.U32.HI R3, RZ, 0x18, R2 ;  /* 0x00000018ff037819 */ /* 0x000fc80000011602 */
[----:B------:R-:W-:-:S04]  /*6420*/  LOP3.LUT R0, R0, R3, RZ, 0xfc, !PT ;  /* 0x0000000300007212 */ /* 0x000fc800078efcff */
[----:B------:R-:W-:-:S07]  /*6430*/  PRMT R8, R0, 0x7610, R8 ;  /* 0x0000761000087816 */ /* 0x000fce0000000008 */
.L_x_10690:
[----:B------:R-:W-:Y:S05]  /*6440*/  BSYNC B0 ;  /* 0x0000000000007941 */ /* 0x000fea0003800000 */
.L_x_10689:
[----:B------:R1:W-:Y:S01]  /*6450*/  STG.E.U8 desc[UR36][R16.64], R8 ;  /* 0x0000000810007986 */ /* 0x0003e2000c101124 */
[----:B------:R-:W-:Y:S05]  /*6460*/  BRA `(.L_x_10669) ;  /* 0x0000000400087947 */ /* 0x000fea0003800000 */
.L_x_10687:
        /* <DEDUP_REMOVED lines=16> */
.L_x_10694:
[----:B------:R-:W-:-:S04]  /*6570*/  LOP3.LUT R2, R2, 0x80000000, RZ, 0xc0, !PT ;  /* 0x8000000002027812 */ /* 0x000fc800078ec0ff */
[----:B------:R-:W-:-:S04]  /*6580*/  SHF.R.U32.HI R3, RZ, 0x18, R2 ;  /* 0x00000018ff037819 */ /* 0x000fc80000011602 */
[----:B------:R-:W-:-:S04]  /*6590*/  LOP3.LUT R0, R0, R3, RZ, 0xfc, !PT ;  /* 0x0000000300007212 */ /* 0x000fc800078efcff */
[----:B------:R-:W-:-:S07]  /*65a0*/  PRMT R8, R0, 0x7610, R8 ;  /* 0x0000761000087816 */ /* 0x000fce0000000008 */
.L_x_10693:
[----:B------:R-:W-:Y:S05]  /*65b0*/  BSYNC B0 ;  /* 0x0000000000007941 */ /* 0x000fea0003800000 */
.L_x_10692:
[----:B------:R1:W-:Y:S01]  /*65c0*/  STG.E.U8 desc[UR36][R16.64], R8 ;  /* 0x0000000810007986 */ /* 0x0003e2000c101124 */
[----:B------:R-:W-:Y:S05]  /*65d0*/  BRA `(.L_x_10669) ;  /* 0x0000000000ac7947 */ /* 0x000fea0003800000 */
.L_x_10686:
        /* <DEDUP_REMOVED lines=21> */
.L_x_10668:
        /* <DEDUP_REMOVED lines=16> */
.L_x_10697:
[----:B------:R-:W-:Y:S05]  /*6830*/  BRA `(.L_x_10669) ;  /* 0x0000000000147947 */ /* 0x000fea0003800000 */
.L_x_10696:
[----:B------:R-:W1:Y:S02]  /*6840*/  F2I.U64.TRUNC R2, R2 ;  /* 0x0000000200027311 */ /* 0x000e64000020d800 */
[----:B-1----:R1:W-:Y:S01]  /*6850*/  STG.E.64 desc[UR36][R16.64], R2 ;  /* 0x0000000210007986 */ /* 0x0023e2000c101b24 */
[----:B------:R-:W-:Y:S05]  /*6860*/  BRA `(.L_x_10669) ;  /* 0x0000000000087947 */ /* 0x000fea0003800000 */
.L_x_10695:
[----:B------:R-:W1:Y:S02]  /*6870*/  F2I.FTZ.U32.TRUNC.NTZ R3, R2 ;  /* 0x0000000200037305 */ /* 0x000e64000021f000 */
[----:B-1----:R1:W-:Y:S02]  /*6880*/  STG.E desc[UR36][R16.64], R3 ;  /* 0x0000000310007986 */ /* 0x0023e4000c101924 */
.L_x_10669:
[----:B------:R-:W-:-:S07]  /*6890*/  VIADD R19, R19, 0x80 ;  /* 0x0000008013137836 */ /* 0x000fce0000000000 */
.L_x_10625:
[----:B------:R-:W-:Y:S05]  /*68a0*/  BSYNC B7 ;  /* 0x0000000000077941 */ /* 0x000fea0003800000 */
.L_x_10624:
        /* <DEDUP_REMOVED lines=307> */
.L_x_10700:
        /* <DEDUP_REMOVED lines=22> */
.L_x_10705:
[----:B------:R-:W2:Y:S02]  /*7d40*/  LDG.E.U8 R2, desc[UR36][R2.64] ;  /* 0x0000002402027981 */ /* 0x000ea4000c1e1100 */
[----:B--2---:R-:W-:Y:S01]  /*7d50*/  I2FP.F32.U32 R5, R2 ;  /* 0x0000000200057245 */ /* 0x004fe20000201000 */
[----:B------:R-:W-:Y:S06]  /*7d60*/  BRA `(.L_x_10707) ;  /* 0x0000000c002c7947 */ /* 0x000fec0003800000 */
.L_x_10704:
        /* <DEDUP_REMOVED lines=9> */
.L_x_10709:
[----:B------:R-:W2:Y:S02]  /*7e00*/  LDG.E R2, desc[UR36][R2.64] ;  /* 0x0000002402027981 */ /* 0x000ea4000c1e1900 */
[----:B--2---:R-:W-:Y:S01]  /*7e10*/  I2FP.F32.S32 R5, R2 ;  /* 0x0000000200057245 */ /* 0x004fe20000201400 */
[----:B------:R-:W-:Y:S06]  /*7e20*/  BRA `(.L_x_10707) ;  /* 0x0000000800fc7947 */ /* 0x000fec0003800000 */
.L_x_10708:
[----:B------:R-:W2:Y:S02]  /*7e30*/  LDG.E.U16 R2, desc[UR36][R2.64] ;  /* 0x0000002402027981 */ /* 0x000ea4000c1e1500 */
[----:B--2---:R1:W2:Y:S01]  /*7e40*/  I2F.S16 R5, R2 ;  /* 0x0000000200057306 */ /* 0x0042a20000101400 */
[----:B------:R-:W-:Y:S05]  /*7e50*/  BRA `(.L_x_10707) ;  /* 0x0000000800f07947 */ /* 0x000fea0003800000 */
.L_x_10703:
        /* <DEDUP_REMOVED lines=8> */
.L_x_10711:
[----:B------:R-:W2:Y:S02]  /*7ee0*/  LDG.E.U16 R2, desc[UR36][R2.64] ;  /* 0x0000002402027981 */ /* 0x000ea4000c1e1500 */
[----:B--2---:R-:W-:Y:S01]  /*7ef0*/  HADD2.F32 R5, -RZ, R2.H0_H0 ;  /* 0x20000002ff057230 */ /* 0x004fe20000004100 */
[----:B------:R-:W-:Y:S06]  /*7f00*/  BRA `(.L_x_10707) ;  /* 0x0000000800c47947 */ /* 0x000fec0003800000 */
.L_x_10710:
        /* <DEDUP_REMOVED lines=8> */
.L_x_10713:
[----:B------:R-:W2:Y:S02]  /*7f90*/  LDG.E.U16 R2, desc[UR36][R2.64] ;  /* 0x0000002402027981 */ /* 0x000ea4000c1e1500 */
[----:B--2---:R-:W-:Y:S01]  /*7fa0*/  HADD2.F32 R5, -RZ, R2.H0_H0 ;  /* 0x20000002ff057230 */ /* 0x004fe20000004100 */
[----:B------:R-:W-:Y:S06]  /*7fb0*/  BRA `(.L_x_10707) ;  /* 0x0000000800987947 */ /* 0x000fec0003800000 */
.L_x_10712:
[----:B------:R-:W2:Y:S01]  /*7fc0*/  LDG.E.64 R2, desc[UR36][R2.64] ;  /* 0x0000002402027981 */ /* 0x000ea2000c1e1b00 */
[----:B------:R-:W-:Y:S01]  /*7fd0*/  UMOV UR4, 0xf0000000 ;  /* 0xf000000000047882 */ /* 0x000fe20000000000 */
[----:B------:R-:W-:Y:S01]  /*7fe0*/  UMOV UR5, 0x380fffff ;  /* 0x380fffff00057882 */ /* 0x000fe20000000000 */
[----:B--2---:R-:W1:Y:S01]  /*7ff0*/  F2F.F32.F64 R5, R2 ;  /* 0x0000000200057310 */ /* 0x004e620000301000 */
[----:B------:R-:W-:-:S14]  /*8000*/  DSETP.GEU.AND P0, PT, |R2|, UR4, PT ;  /* 0x0000000402007e2a */ /* 0x000fdc000bf0e200 */
[----:B-1----:R-:W-:Y:S01]  /*8010*/  @!P0 FMUL R5, R5, 1.175494350822287508e-38 ;  /* 0x0080000005058820 */ /* 0x002fe20000400000 */
[----:B------:R-:W-:Y:S06]  /*8020*/  BRA `(.L_x_10707) ;  /* 0x00000008007c7947 */ /* 0x000fec0003800000 */
.L_x_10702:
        /* <DEDUP_REMOVED lines=12> */
.L_x_10716:
[----:B------:R-:W2:Y:S01]  /*80f0*/  LDG.E.64 R2, desc[UR36][R2.64] ;  /* 0x0000002402027981 */ /* 0x000ea2000c1e1b00 */
[----:B------:R-:W-:Y:S01]  /*8100*/  UMOV UR4, 0xf0000000 ;  /* 0xf000000000047882 */ /* 0x000fe20000000000 */
[----:B------:R-:W-:Y:S01]  /*8110*/  UMOV UR5, 0x380fffff ;  /* 0x380fffff00057882 */ /* 0x000fe20000000000 */
[----:B--2---:R-:W1:Y:S01]  /*8120*/  F2F.F32.F64 R5, R2 ;  /* 0x0000000200057310 */ /* 0x004e620000301000 */
[----:B------:R-:W-:-:S14]  /*8130*/  DSETP.GEU.AND P0, PT, |R2|, UR4, PT ;  /* 0x0000000402007e2a */ /* 0x000fdc000bf0e200 */
[----:B-1----:R-:W-:Y:S01]  /*8140*/  @!P0 FMUL R5, R5, 1.175494350822287508e-38 ;  /* 0x0080000005058820 */ /* 0x002fe20000400000 */
[----:B------:R-:W-:Y:S06]  /*8150*/  BRA `(.L_x_10707) ;  /* 0x0000000800307947 */ /* 0x000fec0003800000 */
.L_x_10715:
        /* <DEDUP_REMOVED lines=26> */
.L_x_10718:
        /* <DEDUP_REMOVED lines=13> */
.L_x_10717:
[----:B------:R-:W2:Y:S02]  /*83d0*/  LDG.E.U16 R2, desc[UR36][R2.64] ;  /* 0x0000002402027981 */ /* 0x000ea4000c1e1500 */
[----:B--2---:R-:W-:Y:S01]  /*83e0*/  IMAD.U32 R5, R2, 0x10000, RZ ;  /* 0x0001000002057824 */ /* 0x004fe200078e00ff */
[----:B------:R-:W-:Y:S06]  /*83f0*/  BRA `(.L_x_10707) ;  /* 0x0000000400887947 */ /* 0x000fec0003800000 */
.L_x_10714:
        /* <DEDUP_REMOVED lines=11> */
.L_x_10721:
        /* <DEDUP_REMOVED lines=20> */
.L_x_10723:
[----:B------:R-:W-:Y:S05]  /*85f0*/  BSYNC B0 ;  /* 0x0000000000007941 */ /* 0x000fea0003800000 */
.L_x_10722:
[----:B------:R-:W-:Y:S01]  /*8600*/  IMAD.SHL.U32 R2, R2, 0x100000, RZ ;  /* 0x0010000002027824 */ /* 0x000fe200078e00ff */
[----:B------:R-:W-:-:S04]  /*8610*/  LEA R5, R0, 0x3b800000, 0x17 ;  /* 0x3b80000000057811 */ /* 0x000fc800078eb8ff */
[----:B------:R-:W-:Y:S01]  /*8620*/  LOP3.LUT R5, R5, R2, R4, 0xfe, !PT ;  /* 0x0000000205057212 */ /* 0x000fe200078efe04 */
[----:B------:R-:W-:Y:S06]  /*8630*/  BRA `(.L_x_10707) ;  /* 0x0000000000f87947 */ /* 0x000fec0003800000 */
.L_x_10720:
        /* <DEDUP_REMOVED lines=20> */
.L_x_10725:
[----:B------:R-:W-:Y:S05]  /*8780*/  BSYNC B0 ;  /* 0x0000000000007941 */ /* 0x000fea0003800000 */
.L_x_10724:
[----:B------:R-:W-:Y:S01]  /*8790*/  IMAD.SHL.U32 R2, R2, 0x200000, RZ ;  /* 0x0020000002027824 */ /* 0x000fe200078e00ff */
[----:B------:R-:W-:-:S04]  /*87a0*/  LEA R5, R0, 0x37800000, 0x17 ;  /* 0x3780000000057811 */ /* 0x000fc800078eb8ff */
[----:B------:R-:W-:Y:S01]  /*87b0*/  LOP3.LUT R5, R5, R2, R4, 0xfe, !PT ;  /* 0x0000000205057212 */ /* 0x000fe200078efe04 */
[----:B------:R-:W-:Y:S06]  /*87c0*/  BRA `(.L_x_10707) ;  /* 0x0000000000947947 */ /* 0x000fec0003800000 */
.L_x_10719:
        /* <DEDUP_REMOVED lines=14> */
.L_x_10706:
        /* <DEDUP_REMOVED lines=16> */
.L_x_10728:
[----:B------:R-:W-:Y:S01]  /*89b0*/  IMAD.MOV.U32 R5, RZ, RZ, RZ ;  /* 0x000000ffff057224 */ /* 0x000fe200078e00ff */
[----:B------:R-:W-:Y:S06]  /*89c0*/  BRA `(.L_x_10707) ;  /* 0x0000000000147947 */ /* 0x000fec0003800000 */
.L_x_10727:
[----:B------:R-:W2:Y:S02]  /*89d0*/  LDG.E.64 R2, desc[UR36][R2.64] ;  /* 0x0000002402027981 */ /* 0x000ea4000c1e1b00 */
[----:B--2---:R1:W2:Y:S01]  /*89e0*/  I2F.U64 R5, R2 ;  /* 0x0000000200057312 */ /* 0x0042a20000301000 */
[----:B------:R-:W-:Y:S05]  /*89f0*/  BRA `(.L_x_10707) ;  /* 0x0000000000087947 */ /* 0x000fea0003800000 */
.L_x_10726:
[----:B------:R-:W2:Y:S02]  /*8a00*/  LDG.E R2, desc[UR36][R2.64] ;  /* 0x0000002402027981 */ /* 0x000ea4000c1e1900 */
[----:B--2---:R-:W-:-:S07]  /*8a10*/  I2FP.F32.U32 R5, R2 ;  /* 0x0000000200057245 */ /* 0x004fce0000201000 */
.L_x_10707:
[----:B------:R-:W-:Y:S05]  /*8a20*/  BSYNC B6 ;  /* 0x0000000000067941 */ /* 0x000fea0003800000 */
.L_x_10701:
[----:B-1-3--:R-:W2:Y:S01]  /*8a30*/  LDC R2, c[0x0][0x424] ;  /* 0x00010900ff027b82 */ /* 0x00aea20000000800 */
[----:B------:R-:W-:Y:S01]  /*8a40*/  BSSY B0, `(.L_x_10729) ;  /* 0x0000040000007945 */ /* 0x000fe20003800000 */
[C---:B--2-45:R-:W-:Y:S01]  /*8a50*/  FSETP.GEU.FTZ.AND P0, PT, |R2|.reuse, |R5|, PT ;  /* 0x400000050200720b */ /* 0x074fe20003f1e200 */
        /* <DEDUP_REMOVED lines=25> */
.L_x_10734:
[----:B------:R-:W-:Y:S01]  /*8bf0*/  FSETP.GEU.FTZ.AND P0, PT, R7, -R6, PT ;  /* 0x800000060700720b */ /* 0x000fe20003f1e000 */
[----:B------:R-:W-:-:S12]  /*8c00*/  FADD.FTZ R0, R0, -1 ;  /* 0xbf80000000007421 */ /* 0x000fd80000010000 */
[----:B------:R-:W-:-:S07]  /*8c10*/  @!P0 FADD.FTZ R0, R0, -1 ;  /* 0xbf80000000008421 */ /* 0x000fce0000010000 */
.L_x_10733:
[----:B------:R-:W-:Y:S05]  /*8c20*/  BSYNC B1 ;  /* 0x0000000000017941 */ /* 0x000fea0003800000 */
.L_x_10732:
[----:B------:R-:W-:Y:S01]  /*8c30*/  FFMA.FTZ R3, -R6, R0, R3 ;  /* 0x0000000006037223 */ /* 0x000fe20000010103 */
[----:B------:R-:W-:Y:S06]  /*8c40*/  BRA `(.L_x_10730) ;  /* 0x00000000007c7947 */ /* 0x000fec0003800000 */
.L_x_10731:
        /* <DEDUP_REMOVED lines=15> */
.L_x_10737:
        /* <DEDUP_REMOVED lines=13> */
.L_x_10736:
[----:B------:R-:W-:Y:S05]  /*8e10*/  BSYNC B1 ;  /* 0x0000000000017941 */ /* 0x000fea0003800000 */
.L_x_10735:
[----:B------:R-:W-:-:S04]  /*8e20*/  FMUL.FTZ R3, R3, 1.1920928955078125e-07 ;  /* 0x3400000003037820 */ /* 0x000fc80000410000 */
[----:B------:R-:W-:-:S07]  /*8e30*/  FMUL.FTZ R3, R8, R3 ;  /* 0x0000000308037220 */ /* 0x000fce0000410000 */
.L_x_10730:
[----:B------:R-:W-:Y:S05]  /*8e40*/  BSYNC B0 ;  /* 0x0000000000007941 */ /* 0x000fea0003800000 */
.L_x_10729:
        /* <DEDUP_REMOVED lines=18> */
.L_x_10741:
[----:B------:R-:W1:Y:S02]  /*8f70*/  F2I.S64.TRUNC R2, R2 ;  /* 0x0000000200027311 */ /* 0x000e64000020d900 */
[----:B-1----:R-:W-:-:S05]  /*8f80*/  IMAD.MOV.U32 R5, RZ, RZ, R2 ;  /* 0x000000ffff057224 */ /* 0x002fca00078e0002 */
[----:B------:R1:W-:Y:S01]  /*8f90*/  STG.E.U8 desc[UR36][R16.64], R5 ;  /* 0x0000000510007986 */ /* 0x0003e2000c101124 */
[----:B------:R-:W-:Y:S05]  /*8fa0*/  BRA `(.L_x_10743) ;  /* 0x0000000c00407947 */ /* 0x000fea0003800000 */
.L_x_10740:
        /* <DEDUP_REMOVED lines=9> */
.L_x_10745:
[----:B------:R-:W1:Y:S02]  /*9040*/  F2I.FTZ.TRUNC.NTZ R3, R2 ;  /* 0x0000000200037305 */ /* 0x000e64000021f100 */
[----:B-1----:R1:W-:Y:S01]  /*9050*/  STG.E desc[UR36][R16.64], R3 ;  /* 0x0000000310007986 */ /* 0x0023e2000c101924 */
[----:B------:R-:W-:Y:S05]  /*9060*/  BRA `(.L_x_10743) ;  /* 0x0000000c00107947 */ /* 0x000fea0003800000 */
.L_x_10744:
[----:B------:R-:W1:Y:S02]  /*9070*/  F2I.FTZ.TRUNC.NTZ R3, R2 ;  /* 0x0000000200037305 */ /* 0x000e64000021f100 */
[----:B-1----:R1:W-:Y:S01]  /*9080*/  STG.E.U16 desc[UR36][R16.64], R3 ;  /* 0x0000000310007986 */ /* 0x0023e2000c101524 */
[----:B------:R-:W-:Y:S05]  /*9090*/  BRA `(.L_x_10743) ;  /* 0x0000000c00047947 */ /* 0x000fea0003800000 */
.L_x_10739:
        /* <DEDUP_REMOVED lines=8> */
.L_x_10747:
[----:B------:R-:W-:-:S05]  /*9120*/  F2FP.F16.F32.PACK_AB R2, RZ, R2 ;  /* 0x00000002ff02723e */ /* 0x000fca00000000ff */
[----:B------:R1:W-:Y:S01]  /*9130*/  STG.E.U16 desc[UR36][R16.64], R2 ;  /* 0x0000000210007986 */ /* 0x0003e2000c101524 */
[----:B------:R-:W-:Y:S05]  /*9140*/  BRA `(.L_x_10743) ;  /* 0x0000000800d87947 */ /* 0x000fea0003800000 */
.L_x_10746:
        /* <DEDUP_REMOVED lines=9> */
.L_x_10749:
[----:B------:R-:W-:-:S04]  /*91e0*/  F2FP.F16.F32.PACK_AB R3, RZ, R2 ;  /* 0x00000002ff03723e */ /* 0x000fc800000000ff */
[----:B------:R-:W-:-:S05]  /*91f0*/  PRMT R3, R3, 0x5410, RZ ;  /* 0x0000541003037816 */ /* 0x000fca00000000ff */
[----:B------:R1:W-:Y:S01]  /*9200*/  STG.E desc[UR36][R16.64], R3 ;  /* 0x0000000310007986 */ /* 0x0003e2000c101924 */
[----:B------:R-:W-:Y:S05]  /*9210*/  BRA `(.L_x_10743) ;  /* 0x0000000800a47947 */ /* 0x000fea0003800000 */
.L_x_10748:
[----:B------:R-:W-:-:S06]  /*9220*/  FMUL.FTZ R2, R2, 1 ;  /* 0x3f80000002027820 */ /* 0x000fcc0000410000 */
[----:B------:R-:W1:Y:S02]  /*9230*/  F2F.F64.F32 R2, R2 ;  /* 0x0000000200027310 */ /* 0x000e640000201800 */
[----:B-1----:R1:W-:Y:S01]  /*9240*/  STG.E.64 desc[UR36][R16.64], R2 ;  /* 0x0000000210007986 */ /* 0x0023e2000c101b24 */
[----:B------:R-:W-:Y:S05]  /*9250*/  BRA `(.L_x_10743) ;  /* 0x0000000800947947 */ /* 0x000fea0003800000 */
.L_x_10738:
        /* <DEDUP_REMOVED lines=12> */
.L_x_10752:
[----:B------:R-:W-:Y:S01]  /*9320*/  FMUL.FTZ R4, R2, 1 ;  /* 0x3f80000002047820 */ /* 0x000fe20000410000 */
[----:B------:R-:W-:-:S05]  /*9330*/  CS2R R6, SRZ ;  /* 0x0000000000067805 */ /* 0x000fca000001ff00 */
[----:B------:R-:W1:Y:S02]  /*9340*/  F2F.F64.F32 R4, R4 ;  /* 0x0000000400047310 */ /* 0x000e640000201800 */
[----:B-1----:R1:W-:Y:S01]  /*9350*/  STG.E.128 desc[UR36][R16.64], R4 ;  /* 0x0000000410007986 */ /* 0x0023e2000c101d24 */
[----:B------:R-:W-:Y:S05]  /*9360*/  BRA `(.L_x_10743) ;  /* 0x0000000800507947 */ /* 0x000fea0003800000 */
.L_x_10751:
        /* <DEDUP_REMOVED lines=20> */
.L_x_10756:
[----:B------:R-:W-:Y:S05]  /*94b0*/  BSYNC B0 ;  /* 0x0000000000007941 */ /* 0x000fea0003800000 */
.L_x_10755:
[----:B------:R-:W-:-:S05]  /*94c0*/  LOP3.LUT R5, R0, R5, RZ, 0xfc, !PT ;  /* 0x0000000500057212 */ /* 0x000fca00078efcff */
[----:B------:R1:W-:Y:S01]  /*94d0*/  STG.E.U8 desc[UR36][R16.64], R5 ;  /* 0x0000000510007986 */ /* 0x0003e2000c101124 */
[----:B------:R-:W-:Y:S05]  /*94e0*/  BRA `(.L_x_10743) ;  /* 0x0000000400f07947 */ /* 0x000fea0003800000 */
.L_x_10754:
        /* <DEDUP_REMOVED lines=12> */
.L_x_10758:
[----:B------:R-:W-:Y:S01]  /*95b0*/  IMAD.MOV.U32 R0, RZ, RZ, 0x7f ;  /* 0x0000007fff007424 */ /* 0x000fe200078e00ff */
[----:B------:R-:W-:-:S04]  /*95c0*/  ISETP.GT.U32.AND P0, PT, R4, 0x7f800000, PT ;  /* 0x7f8000000400780c */ /* 0x000fc80003f04070 */
[----:B------:R-:W-:-:S09]  /*95d0*/  SEL R0, R0, 0x7c, P0 ;  /* 0x0000007c00007807 */ /* 0x000fd20000000000 */
.L_x_10759:
[----:B------:R-:W-:Y:S05]  /*95e0*/  BSYNC B0 ;  /* 0x0000000000007941 */ /* 0x000fea0003800000 */
.L_x_10757:
[----:B------:R-:W-:-:S04]  /*95f0*/  LOP3.LUT R2, R2, 0x80000000, RZ, 0xc0, !PT ;  /* 0x8000000002027812 */ /* 0x000fc800078ec0ff */
[----:B------:R-:W-:-:S04]  /*9600*/  SHF.R.U32.HI R3, RZ, 0x18, R2 ;  /* 0x00000018ff037819 */ /* 0x000fc80000011602 */
[----:B------:R-:W-:-:S05]  /*9610*/  LOP3.LUT R3, R0, R3, RZ, 0xfc, !PT ;  /* 0x0000000300037212 */ /* 0x000fca00078efcff */
[----:B------:R1:W-:Y:S01]  /*9620*/  STG.E.U8 desc[UR36][R16.64], R3 ;  /* 0x0000000310007986 */ /* 0x0003e2000c101124 */
[----:B------:R-:W-:Y:S05]  /*9630*/  BRA `(.L_x_10743) ;  /* 0x00000004009c7947 */ /* 0x000fea0003800000 */
.L_x_10753:
[----:B------:R-:W-:-:S05]  /*9640*/  F2FP.BF16.F32.PACK_AB R2, RZ, R2 ;  /* 0x00000002ff02723e */ /* 0x000fca00000010ff */
[----:B------:R1:W-:Y:S01]  /*9650*/  STG.E.U16 desc[UR36][R16.64], R2 ;  /* 0x0000000210007986 */ /* 0x0003e2000c101524 */
[----:B------:R-:W-:Y:S05]  /*9660*/  BRA `(.L_x_10743) ;  /* 0x0000000400907947 */ /* 0x000fea0003800000 */
.L_x_10750:
        /* <DEDUP_REMOVED lines=11> */
.L_x_10762:
        /* <DEDUP_REMOVED lines=16> */
.L_x_10765:
[----:B------:R-:W-:-:S04]  /*9820*/  LOP3.LUT R2, R2, 0x80000000, RZ, 0xc0, !PT ;  /* 0x8000000002027812 */ /* 0x000fc800078ec0ff */
[----:B------:R-:W-:-:S04]  /*9830*/  SHF.R.U32.HI R3, RZ, 0x18, R2 ;  /* 0x00000018ff037819 */ /* 0x000fc80000011602 */
[----:B------:R-:W-:-:S04]  /*9840*/  LOP3.LUT R0, R0, R3, RZ, 0xfc, !PT ;  /* 0x0000000300007212 */ /* 0x000fc800078efcff */
[----:B------:R-:W-:-:S07]  /*9850*/  PRMT R8, R0, 0x7610, R8 ;  /* 0x0000761000087816 */ /* 0x000fce0000000008 */
.L_x_10764:
[----:B------:R-:W-:Y:S05]  /*9860*/  BSYNC B0 ;  /* 0x0000000000007941 */ /* 0x000fea0003800000 */
.L_x_10763:
[----:B------:R1:W-:Y:S01]  /*9870*/  STG.E.U8 desc[UR36][R16.64], R8 ;  /* 0x0000000810007986 */ /* 0x0003e2000c101124 */
[----:B------:R-:W-:Y:S05]  /*9880*/  BRA `(.L_x_10743) ;  /* 0x0000000400087947 */ /* 0x000fea0003800000 */
.L_x_10761:
        /* <DEDUP_REMOVED lines=16> */
.L_x_10768:
[----:B------:R-:W-:-:S04]  /*9990*/  LOP3.LUT R2, R2, 0x80000000, RZ, 0xc0, !PT ;  /* 0x8000000002027812 */ /* 0x000fc800078ec0ff */
[----:B------:R-:W-:-:S04]  /*99a0*/  SHF.R.U32.HI R3, RZ, 0x18, R2 ;  /* 0x00000018ff037819 */ /* 0x000fc80000011602 */
[----:B------:R-:W-:-:S04]  /*99b0*/  LOP3.LUT R0, R0, R3, RZ, 0xfc, !PT ;  /* 0x0000000300007212 */ /* 0x000fc800078efcff */
[----:B------:R-:W-:-:S07]  /*99c0*/  PRMT R8, R0, 0x7610, R8 ;  /* 0x0000761000087816 */ /* 0x000fce0000000008 */
.L_x_10767:
[----:B------:R-:W-:Y:S05]  /*99d0*/  BSYNC B0 ;  /* 0x0000000000007941 */ /* 0x000fea0003800000 */
.L_x_10766:
[----:B------:R4:W-:Y:S01]  /*99e0*/  STG.E.U8 desc[UR36][R16.64], R8 ;  /* 0x0000000810007986 */ /* 0x0009e2000c101124 */
[----:B------:R-:W-:Y:S05]  /*99f0*/  BRA `(.L_x_10743) ;  /* 0x0000000000ac7947 */ /* 0x000fea0003800000 */
.L_x_10760:
        /* <DEDUP_REMOVED lines=21> */
.L_x_10742:
        /* <DEDUP_REMOVED lines=16> */
.L_x_10771:
[----:B------:R-:W-:Y:S05]  /*9c50*/  BRA `(.L_x_10743) ;  /* 0x0000000000147947 */ /* 0x000fea0003800000 */
.L_x_10770:
[----:B------:R-:W1:Y:S02]  /*9c60*/  F2I.U64.TRUNC R2, R2 ;  /* 0x0000000200027311 */ /* 0x000e64000020d800 */
[----:B-1----:R2:W-:Y:S01]  /*9c70*/  STG.E.64 desc[UR36][R16.64], R2 ;  /* 0x0000000210007986 */ /* 0x0025e2000c101b24 */
[----:B------:R-:W-:Y:S05]  /*9c80*/  BRA `(.L_x_10743) ;  /* 0x0000000000087947 */ /* 0x000fea0003800000 */
.L_x_10769:
[----:B------:R-:W1:Y:S02]  /*9c90*/  F2I.FTZ.U32.TRUNC.NTZ R3, R2 ;  /* 0x0000000200037305 */ /* 0x000e64000021f000 */
[----:B-1----:R1:W-:Y:S02]  /*9ca0*/  STG.E desc[UR36][R16.64], R3 ;  /* 0x0000000310007986 */ /* 0x0023e4000c101924 */
.L_x_10743:
[----:B------:R-:W-:-:S07]  /*9cb0*/  VIADD R19, R19, 0x80 ;  /* 0x0000008013137836 */ /* 0x000fce0000000000 */
.L_x_10699:
[----:B------:R-:W-:Y:S05]  /*9cc0*/  BSYNC B7 ;  /* 0x0000000000077941 */ /* 0x000fea0003800000 */
.L_x_10698:
        /* <DEDUP_REMOVED lines=306> */
.L_x_10772:
        /* <DEDUP_REMOVED lines=22> */
.L_x_10777:
[----:B------:R-:W2:Y:S02]  /*b150*/  LDG.E.U8 R2, desc[UR36][R2.64] ;  /* 0x0000002402027981 */ /* 0x000ea4000c1e1100 */
[----:B--2---:R-:W-:Y:S01]  /*b160*/  I2FP.F32.U32 R5, R2 ;  /* 0x0000000200057245 */ /* 0x004fe20000201000 */
[----:B------:R-:W-:Y:S06]  /*b170*/  BRA `(.L_x_10779) ;  /* 0x0000000c002c7947 */ /* 0x000fec0003800000 */
.L_x_10776:
        /* <DEDUP_REMOVED lines=9> */
.L_x_10781:
[----:B------:R-:W2:Y:S02]  /*b210*/  LDG.E R2, desc[UR36][R2.64] ;  /* 0x0000002402027981 */ /* 0x000ea4000c1e1900 */
[----:B--2---:R-:W-:Y:S01]  /*b220*/  I2FP.F32.S32 R5, R2 ;  /* 0x0000000200057245 */ /* 0x004fe20000201400 */
[----:B------:R-:W-:Y:S06]  /*b230*/  BRA `(.L_x_10779) ;  /* 0x0000000800fc7947 */ /* 0x000fec0003800000 */
.L_x_10780:
[----:B------:R-:W2:Y:S02]  /*b240*/  LDG.E.U16 R2, desc[UR36][R2.64] ;  /* 0x0000002402027981 */ /* 0x000ea4000c1e1500 */
[----:B--2---:R1:W2:Y:S01]  /*b250*/  I2F.S16 R5, R2 ;  /* 0x0000000200057306 */ /* 0x0042a20000101400 */
[----:B------:R-:W-:Y:S05]  /*b260*/  BRA `(.L_x_10779) ;  /* 0x0000000800f07947 */ /* 0x000fea0003800000 */
.L_x_10775:
        /* <DEDUP_REMOVED lines=8> */
.L_x_10783:
[----:B------:R-:W2:Y:S02]  /*b2f0*/  LDG.E.U16 R2, desc[UR36][R2.64] ;  /* 0x0000002402027981 */ /* 0x000ea4000c1e1500 */
[----:B--2---:R-:W-:Y:S01]  /*b300*/  HADD2.F32 R5, -RZ, R2.H0_H0 ;  /* 0x20000002ff057230 */ /* 0x004fe20000004100 */
[----:B------:R-:W-:Y:S06]  /*b310*/  BRA `(.L_x_10779) ;  /* 0x0000000800c47947 */ /* 0x000fec0003800000 */
.L_x_10782:
        /* <DEDUP_REMOVED lines=8> */
.L_x_10785:
[----:B------:R-:W2:Y:S02]  /*b3a0*/  LDG.E.U16 R2, desc[UR36][R2.64] ;  /* 0x0000002402027981 */ /* 0x000ea4000c1e1500 */
[----:B--2---:R-:W-:Y:S01]  /*b3b0*/  HADD2.F32 R5, -RZ, R2.H0_H0 ;  /* 0x20000002ff057230 */ /* 0x004fe20000004100 */
[----:B------:R-:W-:Y:S06]  /*b3c0*/  BRA `(.L_x_10779) ;  /* 0x0000000800987947 */ /* 0x000fec0003800000 */
.L_x_10784:
[----:B------:R-:W2:Y:S01]  /*b3d0*/  LDG.E.64 R2, desc[UR36][R2.64] ;  /* 0x0000002402027981 */ /* 0x000ea2000c1e1b00 */
[----:B------:R-:W-:Y:S01]  /*b3e0*/  UMOV UR4, 0xf0000000 ;  /* 0xf000000000047882 */ /* 0x000fe20000000000 */
[----:B------:R-:W-:Y:S01]  /*b3f0*/  UMOV UR5, 0x380fffff ;  /* 0x380fffff00057882 */ /* 0x000fe20000000000 */
[----:B--2---:R-:W1:Y:S01]  /*b400*/  F2F.F32.F64 R5, R2 ;  /* 0x0000000200057310 */ /* 0x004e620000301000 */
[----:B------:R-:W-:-:S14]  /*b410*/  DSETP.GEU.AND P0, PT, |R2|, UR4, PT ;  /* 0x0000000402007e2a */ /* 0x000fdc000bf0e200 */
[----:B-1----:R-:W-:Y:S01]  /*b420*/  @!P0 FMUL R5, R5, 1.175494350822287508e-38 ;  /* 0x0080000005058820 */ /* 0x002fe20000400000 */
[----:B------:R-:W-:Y:S06]  /*b430*/  BRA `(.L_x_10779) ;  /* 0x00000008007c7947 */ /* 0x000fec0003800000 */
.L_x_10774:
        /* <DEDUP_REMOVED lines=12> */
.L_x_10788:
[----:B------:R-:W2:Y:S01]  /*b500*/  LDG.E.64 R2, desc[UR36][R2.64] ;  /* 0x0000002402027981 */ /* 0x000ea2000c1e1b00 */
[----:B------:R-:W-:Y:S01]  /*b510*/  UMOV UR4, 0xf0000000 ;  /* 0xf000000000047882 */ /* 0x000fe20000000000 */
[----:B------:R-:W-:Y:S01]  /*b520*/  UMOV UR5, 0x380fffff ;  /* 0x380fffff00057882 */ /* 0x000fe20000000000 */
[----:B--2---:R-:W1:Y:S01]  /*b530*/  F2F.F32.F64 R5, R2 ;  /* 0x0000000200057310 */ /* 0x004e620000301000 */
[----:B------:R-:W-:-:S14]  /*b540*/  DSETP.GEU.AND P0, PT, |R2|, UR4, PT ;  /* 0x0000000402007e2a */ /* 0x000fdc000bf0e200 */
[----:B-1----:R-:W-:Y:S01]  /*b550*/  @!P0 FMUL R5, R5, 1.175494350822287508e-38 ;  /* 0x0080000005058820 */ /* 0x002fe20000400000 */
[----:B------:R-:W-:Y:S06]  /*b560*/  BRA `(.L_x_10779) ;  /* 0x0000000800307947 */ /* 0x000fec0003800000 */
.L_x_10787:
        /* <DEDUP_REMOVED lines=26> */
.L_x_10790:
        /* <DEDUP_REMOVED lines=13> */
.L_x_10789:
[----:B------:R-:W2:Y:S02]  /*b7e0*/  LDG.E.U16 R2, desc[UR36][R2.64] ;  /* 0x0000002402027981 */ /* 0x000ea4000c1e1500 */
[----:B--2---:R-:W-:Y:S01]  /*b7f0*/  IMAD.U32 R5, R2, 0x10000, RZ ;  /* 0x0001000002057824 */ /* 0x004fe200078e00ff */
[----:B------:R-:W-:Y:S06]  /*b800*/  BRA `(.L_x_10779) ;  /* 0x0000000400887947 */ /* 0x000fec0003800000 */
.L_x_10786:
        /* <DEDUP_REMOVED lines=11> */
.L_x_10793:
        /* <DEDUP_REMOVED lines=20> */
.L_x_10795:
[----:B------:R-:W-:Y:S05]  /*ba00*/  BSYNC B0 ;  /* 0x0000000000007941 */ /* 0x000fea0003800000 */
.L_x_10794:
[----:B------:R-:W-:Y:S01]  /*ba10*/  IMAD.SHL.U32 R2, R2, 0x100000, RZ ;  /* 0x0010000002027824 */ /* 0x000fe200078e00ff */
[----:B------:R-:W-:-:S04]  /*ba20*/  LEA R5, R0, 0x3b800000, 0x17 ;  /* 0x3b80000000057811 */ /* 0x000fc800078eb8ff */
[----:B------:R-:W-:Y:S01]  /*ba30*/  LOP3.LUT R5, R5, R2, R4, 0xfe, !PT ;  /* 0x0000000205057212 */ /* 0x000fe200078efe04 */
[----:B------:R-:W-:Y:S06]  /*ba40*/  BRA `(.L_x_10779) ;  /* 0x0000000000f87947 */ /* 0x000fec0003800000 */
.L_x_10792:
        /* <DEDUP_REMOVED lines=20> */
.L_x_10797:
[----:B------:R-:W-:Y:S05]  /*bb90*/  BSYNC B0 ;  /* 0x0000000000007941 */ /* 0x000fea0003800000 */
.L_x_10796:
[----:B------:R-:W-:Y:S01]  /*bba0*/  IMAD.SHL.U32 R2, R2, 0x200000, RZ ;  /* 0x0020000002027824 */ /* 0x000fe200078e00ff */
[----:B------:R-:W-:-:S04]  /*bbb0*/  LEA R5, R0, 0x37800000, 0x17 ;  /* 0x3780000000057811 */ /* 0x000fc800078eb8ff */
[----:B------:R-:W-:Y:S01]  /*bbc0*/  LOP3.LUT R5, R5, R2, R4, 0xfe, !PT ;  /* 0x0000000205057212 */ /* 0x000fe200078efe04 */
[----:B------:R-:W-:Y:S06]  /*bbd0*/  BRA `(.L_x_10779) ;  /* 0x0000000000947947 */ /* 0x000fec0003800000 */
.L_x_10791:
        /* <DEDUP_REMOVED lines=14> */
.L_x_10778:
        /* <DEDUP_REMOVED lines=16> */
.L_x_10800:
[----:B------:R-:W-:Y:S01]  /*bdc0*/  IMAD.MOV.U32 R5, RZ, RZ, RZ ;  /* 0x000000ffff057224 */ /* 0x000fe200078e00ff */
[----:B------:R-:W-:Y:S06]  /*bdd0*/  BRA `(.L_x_10779) ;  /* 0x0000000000147947 */ /* 0x000fec0003800000 */
.L_x_10799:
[----:B------:R-:W2:Y:S02]  /*bde0*/  LDG.E.64 R2, desc[UR36][R2.64] ;  /* 0x0000002402027981 */ /* 0x000ea4000c1e1b00 */
[----:B--2---:R1:W2:Y:S01]  /*bdf0*/  I2F.U64 R5, R2 ;  /* 0x0000000200057312 */ /* 0x0042a20000301000 */
[----:B------:R-:W-:Y:S05]  /*be00*/  BRA `(.L_x_10779) ;  /* 0x0000000000087947 */ /* 0x000fea0003800000 */
.L_x_10798:
[----:B------:R-:W2:Y:S02]  /*be10*/  LDG.E R2, desc[UR36][R2.64] ;  /* 0x0000002402027981 */ /* 0x000ea4000c1e1900 */
[----:B--2---:R-:W-:-:S07]  /*be20*/  I2FP.F32.U32 R5, R2 ;  /* 0x0000000200057245 */ /* 0x004fce0000201000 */
.L_x_10779:
[----:B------:R-:W-:Y:S05]  /*be30*/  BSYNC B6 ;  /* 0x0000000000067941 */ /* 0x000fea0003800000 */
.L_x_10773:
[----:B-123--:R-:W4:Y:S01]  /*be40*/  LDC R2, c[0x0][0x424] ;  /* 0x00010900ff027b82 */ /* 0x00ef220000000800 */
[----:B------:R-:W-:Y:S01]  /*be50*/  BSSY B0, `(.L_x_10801) ;  /* 0x0000040000007945 */ /* 0x000fe20003800000 */
[C---:B----45:R-:W-:Y:S01]  /*be60*/  FSETP.GEU.FTZ.AND P0, PT, |R2|.reuse, |R5|, PT ;  /* 0x400000050200720b */ /* 0x070fe20003f1e200 */
        /* <DEDUP_REMOVED lines=25> */
.L_x_10806:
[----:B------:R-:W-:Y:S01]  /*c000*/  FSETP.GEU.FTZ.AND P0, PT, R7, -R6, PT ;  /* 0x800000060700720b */ /* 0x000fe20003f1e000 */
[----:B------:R-:W-:-:S12]  /*c010*/  FADD.FTZ R0, R0, -1 ;  /* 0xbf80000000007421 */ /* 0x000fd80000010000 */
[----:B------:R-:W-:-:S07]  /*c020*/  @!P0 FADD.FTZ R0, R0, -1 ;  /* 0xbf80000000008421 */ /* 0x000fce0000010000 */
.L_x_10805:
[----:B------:R-:W-:Y:S05]  /*c030*/  BSYNC B1 ;  /* 0x0000000000017941 */ /* 0x000fea0003800000 */
.L_x_10804:
[----:B------:R-:W-:Y:S01]  /*c040*/  FFMA.FTZ R3, -R6, R0, R3 ;  /* 0x0000000006037223 */ /* 0x000fe20000010103 */
[----:B------:R-:W-:Y:S06]  /*c050*/  BRA `(.L_x_10802) ;  /* 0x00000000007c7947 */ /* 0x000fec0003800000 */
.L_x_10803:
        /* <DEDUP_REMOVED lines=15> */
.L_x_10809:
        /* <DEDUP_REMOVED lines=13> */
.L_x_10808:
[----:B------:R-:W-:Y:S05]  /*c220*/  BSYNC B1 ;  /* 0x0000000000017941 */ /* 0x000fea0003800000 */
.L_x_10807:
[----:B------:R-:W-:-:S04]  /*c230*/  FMUL.FTZ R3, R3, 1.1920928955078125e-07 ;  /* 0x3400000003037820 */ /* 0x000fc80000410000 */
[----:B------:R-:W-:-:S07]  /*c240*/  FMUL.FTZ R3, R8, R3 ;  /* 0x0000000308037220 */ /* 0x000fce0000410000 */
.L_x_10802:
[----:B------:R-:W-:Y:S05]  /*c250*/  BSYNC B0 ;  /* 0x0000000000007941 */ /* 0x000fea0003800000 */
.L_x_10801:
        /* <DEDUP_REMOVED lines=18> */
.L_x_10813:
[----:B------:R-:W1:Y:S02]  /*c380*/  F2I.S64.TRUNC R2, R2 ;  /* 0x0000000200027311 */ /* 0x000e64000020d900 */
[----:B-1----:R-:W-:-:S05]  /*c390*/  IMAD.MOV.U32 R5, RZ, RZ, R2 ;  /* 0x000000ffff057224 */ /* 0x002fca00078e0002 */
[----:B------:R-:W-:Y:S01]  /*c3a0*/  STG.E.U8 desc[UR36][R16.64], R5 ;  /* 0x0000000510007986 */ /* 0x000fe2000c101124 */
[----:B------:R-:W-:Y:S05]  /*c3b0*/  EXIT ;  /* 0x000000000000794d */ /* 0x000fea0003800000 */
.L_x_10812:
        /* <DEDUP_REMOVED lines=9> */
.L_x_10816:
[----:B------:R-:W1:Y:S02]  /*c450*/  F2I.FTZ.TRUNC.NTZ R3, R2 ;  /* 0x0000000200037305 */ /* 0x000e64000021f100 */
[----:B-1----:R-:W-:Y:S01]  /*c460*/  STG.E desc[UR36][R16.64], R3 ;  /* 0x0000000310007986 */ /* 0x002fe2000c101924 */
[----:B------:R-:W-:Y:S05]  /*c470*/  EXIT ;  /* 0x000000000000794d */ /* 0x000fea0003800000 */
.L_x_10815:
[----:B------:R-:W1:Y:S02]  /*c480*/  F2I.FTZ.TRUNC.NTZ R3, R2 ;  /* 0x0000000200037305 */ /* 0x000e64000021f100 */
[----:B-1----:R-:W-:Y:S01]  /*c490*/  STG.E.U16 desc[UR36][R16.64], R3 ;  /* 0x0000000310007986 */ /* 0x002fe2000c101524 */
[----:B------:R-:W-:Y:S05]  /*c4a0*/  EXIT ;  /* 0x000000000000794d */ /* 0x000fea0003800000 */
.L_x_10811:
        /* <DEDUP_REMOVED lines=8> */
.L_x_10818:
[----:B------:R-:W-:-:S05]  /*c530*/  F2FP.F16.F32.PACK_AB R2, RZ, R2 ;  /* 0x00000002ff02723e */ /* 0x000fca00000000ff */
[----:B------:R-:W-:Y:S01]  /*c540*/  STG.E.U16 desc[UR36][R16.64], R2 ;  /* 0x0000000210007986 */ /* 0x000fe2000c101524 */
[----:B------:R-:W-:Y:S05]  /*c550*/  EXIT ;  /* 0x000000000000794d */ /* 0x000fea0003800000 */
.L_x_10817:
        /* <DEDUP_REMOVED lines=9> */
.L_x_10820:
[----:B------:R-:W-:-:S04]  /*c5f0*/  F2FP.F16.F32.PACK_AB R3, RZ, R2 ;  /* 0x00000002ff03723e */ /* 0x000fc800000000ff */
[----:B------:R-:W-:-:S05]  /*c600*/  PRMT R3, R3, 0x5410, RZ ;  /* 0x0000541003037816 */ /* 0x000fca00000000ff */
[----:B------:R-:W-:Y:S01]  /*c610*/  STG.E desc[UR36][R16.64], R3 ;  /* 0x0000000310007986 */ /* 0x000fe2000c101924 */
[----:B------:R-:W-:Y:S05]  /*c620*/  EXIT ;  /* 0x000000000000794d */ /* 0x000fea0003800000 */
.L_x_10819:
[----:B------:R-:W-:-:S06]  /*c630*/  FMUL.FTZ R2, R2, 1 ;  /* 0x3f80000002027820 */ /* 0x000fcc0000410000 */
[----:B------:R-:W1:Y:S02]  /*c640*/  F2F.F64.F32 R2, R2 ;  /* 0x0000000200027310 */ /* 0x000e640000201800 */
[----:B-1----:R-:W-:Y:S01]  /*c650*/  STG.E.64 desc[UR36][R16.64], R2 ;  /* 0x0000000210007986 */ /* 0x002fe2000c101b24 */
[----:B------:R-:W-:Y:S05]  /*c660*/  EXIT ;  /* 0x000000000000794d */ /* 0x000fea0003800000 */
.L_x_10810:
        /* <DEDUP_REMOVED lines=12> */
.L_x_10823:
[----:B------:R-:W-:Y:S01]  /*c730*/  FMUL.FTZ R4, R2, 1 ;  /* 0x3f80000002047820 */ /* 0x000fe20000410000 */
[----:B------:R-:W-:-:S05]  /*c740*/  CS2R R6, SRZ ;  /* 0x0000000000067805 */ /* 0x000fca000001ff00 */
[----:B------:R-:W1:Y:S02]  /*c750*/  F2F.F64.F32 R4, R4 ;  /* 0x0000000400047310 */ /* 0x000e640000201800 */
[----:B-1----:R-:W-:Y:S01]  /*c760*/  STG.E.128 desc[UR36][R16.64], R4 ;  /* 0x0000000410007986 */ /* 0x002fe2000c101d24 */
[----:B------:R-:W-:Y:S05]  /*c770*/  EXIT ;  /* 0x000000000000794d */ /* 0x000fea0003800000 */
.L_x_10822:
        /* <DEDUP_REMOVED lines=20> */
.L_x_10827:
[----:B------:R-:W-:Y:S05]  /*c8c0*/  BSYNC B0 ;  /* 0x0000000000007941 */ /* 0x000fea0003800000 */
.L_x_10826:
[----:B------:R-:W-:-:S05]  /*c8d0*/  LOP3.LUT R5, R0, R5, RZ, 0xfc, !PT ;  /* 0x0000000500057212 */ /* 0x000fca00078efcff */
[----:B------:R-:W-:Y:S01]  /*c8e0*/  STG.E.U8 desc[UR36][R16.64], R5 ;  /* 0x0000000510007986 */ /* 0x000fe2000c101124 */
[----:B------:R-:W-:Y:S05]  /*c8f0*/  EXIT ;  /* 0x000000000000794d */ /* 0x000fea0003800000 */
.L_x_10825:
        /* <DEDUP_REMOVED lines=12> */
.L_x_10829:
[----:B------:R-:W-:Y:S01]  /*c9c0*/  IMAD.MOV.U32 R0, RZ, RZ, 0x7f ;  /* 0x0000007fff007424 */ /* 0x000fe200078e00ff */
[----:B------:R-:W-:-:S04]  /*c9d0*/  ISETP.GT.U32.AND P0, PT, R4, 0x7f800000, PT ;  /* 0x7f8000000400780c */ /* 0x000fc80003f04070 */
[----:B------:R-:W-:-:S09]  /*c9e0*/  SEL R0, R0, 0x7c, P0 ;  /* 0x0000007c00007807 */ /* 0x000fd20000000000 */
.L_x_10830:
[----:B------:R-:W-:Y:S05]  /*c9f0*/  BSYNC B0 ;  /* 0x0000000000007941 */ /* 0x000fea0003800000 */
.L_x_10828:
[----:B------:R-:W-:-:S04]  /*ca00*/  LOP3.LUT R2, R2, 0x80000000, RZ, 0xc0, !PT ;  /* 0x8000000002027812 */ /* 0x000fc800078ec0ff */
[----:B------:R-:W-:-:S04]  /*ca10*/  SHF.R.U32.HI R3, RZ, 0x18, R2 ;  /* 0x00000018ff037819 */ /* 0x000fc80000011602 */
[----:B------:R-:W-:-:S05]  /*ca20*/  LOP3.LUT R3, R0, R3, RZ, 0xfc, !PT ;  /* 0x0000000300037212 */ /* 0x000fca00078efcff */
[----:B------:R-:W-:Y:S01]  /*ca30*/  STG.E.U8 desc[UR36][R16.64], R3 ;  /* 0x0000000310007986 */ /* 0x000fe2000c101124 */
[----:B------:R-:W-:Y:S05]  /*ca40*/  EXIT ;  /* 0x000000000000794d */ /* 0x000fea0003800000 */
.L_x_10824:
[----:B------:R-:W-:-:S05]  /*ca50*/  F2FP.BF16.F32.PACK_AB R2, RZ, R2 ;  /* 0x00000002ff02723e */ /* 0x000fca00000010ff */
[----:B------:R-:W-:Y:S01]  /*ca60*/  STG.E.U16 desc[UR36][R16.64], R2 ;  /* 0x0000000210007986 */ /* 0x000fe2000c101524 */
[----:B------:R-:W-:Y:S05]  /*ca70*/  EXIT ;  /* 0x000000000000794d */ /* 0x000fea0003800000 */
.L_x_10821:
        /* <DEDUP_REMOVED lines=11> */
.L_x_10833:
        /* <DEDUP_REMOVED lines=16> */
.L_x_10836:
[----:B------:R-:W-:-:S04]  /*cc30*/  LOP3.LUT R2, R2, 0x80000000, RZ, 0xc0, !PT ;  /* 0x8000000002027812 */ /* 0x000fc800078ec0ff */
[----:B------:R-:W-:-:S04]  /*cc40*/  SHF.R.U32.HI R3, RZ, 0x18, R2 ;  /* 0x00000018ff037819 */ /* 0x000fc80000011602 */
[----:B------:R-:W-:-:S04]  /*cc50*/  LOP3.LUT R0, R0, R3, RZ, 0xfc, !PT ;  /* 0x0000000300007212 */ /* 0x000fc800078efcff */
[----:B------:R-:W-:-:S07]  /*cc60*/  PRMT R8, R0, 0x7610, R8 ;  /* 0x0000761000087816 */ /* 0x000fce0000000008 */
.L_x_10835:
[----:B------:R-:W-:Y:S05]  /*cc70*/  BSYNC B0 ;  /* 0x0000000000007941 */ /* 0x000fea0003800000 */
.L_x_10834:
[----:B------:R-:W-:Y:S01]  /*cc80*/  STG.E.U8 desc[UR36][R16.64], R8 ;  /* 0x0000000810007986 */ /* 0x000fe2000c101124 */
[----:B------:R-:W-:Y:S05]  /*cc90*/  EXIT ;  /* 0x000000000000794d */ /* 0x000fea0003800000 */
.L_x_10832:
        /* <DEDUP_REMOVED lines=16> */
.L_x_10839:
[----:B------:R-:W-:-:S04]  /*cda0*/  LOP3.LUT R2, R2, 0x80000000, RZ, 0xc0, !PT ;  /* 0x8000000002027812 */ /* 0x000fc800078ec0ff */
[----:B------:R-:W-:-:S04]  /*cdb0*/  SHF.R.U32.HI R3, RZ, 0x18, R2 ;  /* 0x00000018ff037819 */ /* 0x000fc80000011602 */
[----:B------:R-:W-:-:S04]  /*cdc0*/  LOP3.LUT R0, R0, R3, RZ, 0xfc, !PT ;  /* 0x0000000300007212 */ /* 0x000fc800078efcff */
[----:B------:R-:W-:-:S07]  /*cdd0*/  PRMT R8, R0, 0x7610, R8 ;  /* 0x0000761000087816 */ /* 0x000fce0000000008 */
.L_x_10838:
[----:B------:R-:W-:Y:S05]  /*cde0*/  BSYNC B0 ;  /* 0x0000000000007941 */ /* 0x000fea0003800000 */
.L_x_10837:
[----:B------:R-:W-:Y:S01]  /*cdf0*/  STG.E.U8 desc[UR36][R16.64], R8 ;  /* 0x0000000810007986 */ /* 0x000fe2000c101124 */
[----:B------:R-:W-:Y:S05]  /*ce00*/  EXIT ;  /* 0x000000000000794d */ /* 0x000fea0003800000 */
.L_x_10831:
        /* <DEDUP_REMOVED lines=21> */
.L_x_10814:
        /* <DEDUP_REMOVED lines=16> */
.L_x_10842:
[----:B------:R-:W-:Y:S05]  /*d060*/  EXIT ;  /* 0x000000000000794d */ /* 0x000fea0003800000 */
.L_x_10841:
[----:B------:R-:W1:Y:S02]  /*d070*/  F2I.U64.TRUNC R2, R2 ;  /* 0x0000000200027311 */ /* 0x000e64000020d800 */
[----:B-1----:R-:W-:Y:S01]  /*d080*/  STG.E.64 desc[UR36][R16.64], R2 ;  /* 0x0000000210007986 */ /* 0x002fe2000c101b24 */
[----:B------:R-:W-:Y:S05]  /*d090*/  EXIT ;  /* 0x000000000000794d */ /* 0x000fea0003800000 */
.L_x_10840:
[----:B------:R-:W1:Y:S02]  /*d0a0*/  F2I.FTZ.U32.TRUNC.NTZ R3, R2 ;  /* 0x0000000200037305 */ /* 0x000e64000021f000 */
[----:B-1----:R-:W-:Y:S01]  /*d0b0*/  STG.E desc[UR36][R16.64], R3 ;  /* 0x0000000310007986 */ /* 0x002fe2000c101924 */
[----:B------:R-:W-:Y:S05]  /*d0c0*/  EXIT ;  /* 0x000000000000794d */ /* 0x000fea0003800000 */
.L_x_10843:
        /* <DEDUP_REMOVED lines=11> */
.L_x_57353:


//--------------------- .text._ZN2at6native27unrolled_elementwise_kernelINS0_13AUnaryFunctorIfffZZZNS0_16fmod_kernel_cudaERNS_18TensorIteratorBaseEENKUlvE0_clEvENKUlvE0_clEvEUlffE_EESt5arrayIPcLm2EELi4E23TrivialOffsetCalculatorILi1EjESD_NS0_6memory12LoadWithCastILi1EEENSE_13StoreWithCastILi1EEEEEviT_T0_T2_T3_T4_T5_ --------------------------
	.section	.text._ZN2at6native27unrolled_elementwise_kernelINS0_13AUnaryFunctorIfffZZZNS0_16fmod_kernel_cudaERNS_18TensorIteratorBaseEENKUlvE0_clEvENKUlvE0_clEvEUlffE_EESt5arrayIPcLm2EELi4E23TrivialOffsetCalculatorILi1EjESD_NS0_6memory12LoadWithCastILi1EEENSE_13StoreWithCastILi1EEEEEviT_T0_T2_T3_T4_T5_,"ax",@progbits
	.align	128
        .global         _ZN2at6native27unrolled_elementwise_kernelINS0_13AUnaryFunctorIfffZZZNS0_16fmod_kernel_cudaERNS_18TensorIteratorBaseEENKUlvE0_clEvENKUlvE0_clEvEUlffE_EESt5arrayIPcLm2EELi4E23TrivialOffsetCalculatorILi1EjESD_NS0_6memory12LoadWithCastILi1EEENSE_13StoreWithCastILi1EEEEEviT_T0_T2_T3_T4_T5_
        .type           _ZN2at6native27unrolled_elementwise_kernelINS0_13AUnaryFunctorIfffZZZNS0_16fmod_kernel_cudaERNS_18TensorIteratorBaseEENKUlvE0_clEvENKUlvE0_clEvEUlffE_EESt5arrayIPcLm2EELi4E23TrivialOffsetCalculatorILi1EjESD_NS0_6memory12LoadWithCastILi1EEENSE_13StoreWithCastILi1EEEEEviT_T0_T2_T3_T4_T5_,@function
        .size           _ZN2at6native27unrolled_elementwise_kernelINS0_13AUnaryFunctorIfffZZZNS0_16fmod_kernel_cudaERNS_18TensorIteratorBaseEENKUlvE0_clEvENKUlvE0_clEvEUlffE_EESt5arrayIPcLm2EELi4E23TrivialOffsetCalculatorILi1EjESD_NS0_6memory12LoadWithCastILi1EEENSE_13StoreWithCastILi1EEEEEviT_T0_T2_T3_T4_T5_,(.L_x_57354 - _ZN2at6native27unrolled_elementwise_kernelINS0_13AUnaryFunctorIfffZZZNS0_16fmod_kernel_cudaERNS_18TensorIteratorBaseEENKUlvE0_clEvENKUlvE0_clEvEUlffE_EESt5arrayIPcLm2EELi4E23TrivialOffsetCalculatorILi1EjESD_NS0_6memory12LoadWithCastILi1EEENSE_13StoreWithCastILi1EEEEEviT_T0_T2_T3_T4_T5_)
        .other          _ZN2at6native27unrolled_elementwise_kernelINS0_13AUnaryFunctorIfffZZZNS0_16fmod_kernel_cudaERNS_18TensorIteratorBaseEENKUlvE0_clEvENKUlvE0_clEvEUlffE_EESt5arrayIPcLm2EELi4E23TrivialOffsetCalculatorILi1EjESD_NS0_6memory12LoadWithCastILi1EEENSE_13StoreWithCastILi1EEEEEviT_T0_T2_T3_T4_T5_,@"STO_CUDA_ENTRY STV_DEFAULT"
_ZN2at6native27unrolled_elementwise_kernelINS0_13AUnaryFunctorIfffZZZNS0_16fmod_kernel_cudaERNS_18TensorIteratorBaseEENKUlvE0_clEvENKUlvE0_clEvEUlffE_EESt5arrayIPcLm2EELi4E23TrivialOffsetCalculatorILi1EjESD_NS0_6memory12LoadWithCastILi1EEENSE_13StoreWithCastILi1EEEEEviT_T0_T2_T3_T4_T5_:
.text._ZN2at6native27unrolled_elementwise_kernelINS0_13AUnaryFunctorIfffZZZNS0_16fmod_kernel_cudaERNS_18TensorIteratorBaseEENKUlvE0_clEvENKUlvE0_clEvEUlffE_EESt5arrayIPcLm2EELi4E23TrivialOffsetCalculatorILi1EjESD_NS0_6memory12LoadWithCastILi1EEENSE_13StoreWithCastILi1EEEEEviT_T0_T2_T3_T4_T5_:
        /* <DEDUP_REMOVED lines=32> */
.L_x_10850:
[----:B------:R-:W2:Y:S02]  /*0200*/  LDG.E.U8 R4, desc[UR36][R4.64] ;  /* 0x0000002404047981 */ /* 0x000ea4000c1e1100 */
[----:B--2---:R-:W-:Y:S01]  /*0210*/  I2FP.F32.U32 R18, R4 ;  /* 0x0000000400127245 */ /* 0x004fe20000201000 */
[----:B------:R-:W-:Y:S06]  /*0220*/  BRA `(.L_x_10852) ;  /* 0x0000000c00307947 */ /* 0x000fec0003800000 */
.L_x_10849:
        /* <DEDUP_REMOVED lines=9> */
.L_x_10854:
[----:B------:R-:W2:Y:S02]  /*02c0*/  LDG.E R4, desc[UR36][R4.64] ;  /* 0x0000002404047981 */ /* 0x000ea4000c1e1900 */
[----:B--2---:R-:W-:Y:S01]  /*02d0*/  I2FP.F32.S32 R18, R4 ;  /* 0x0000000400127245 */ /* 0x004fe20000201400 */
[----:B------:R-:W-:Y:S06]  /*02e0*/  BRA `(.L_x_10852) ;  /* 0x0000000c00007947 */ /* 0x000fec0003800000 */
.L_x_10853:
[----:B------:R-:W2:Y:S02]  /*02f0*/  LDG.E.U16 R4, desc[UR36][R4.64] ;  /* 0x0000002404047981 */ /* 0x000ea4000c1e1500 */
[----:B--2---:R2:W3:Y:S01]  /*0300*/  I2F.S16 R18, R4 ;  /* 0x0000000400127306 */ /* 0x0044e20000101400 */
[----:B------:R-:W-:Y:S05]  /*0310*/  BRA `(.L_x_10852) ;  /* 0x0000000800f47947 */ /* 0x000fea0003800000 */
.L_x_10848:
        /* <DEDUP_REMOVED lines=8> */
.L_x_10856:
[----:B------:R-:W2:Y:S02]  /*03a0*/  LDG.E.U16 R4, desc[UR36][R4.64] ;  /* 0x0000002404047981 */ /* 0x000ea4000c1e1500 */
[----:B--2---:R-:W-:Y:S01]  /*03b0*/  HADD2.F32 R18, -RZ, R4.H0_H0 ;  /* 0x20000004ff127230 */ /* 0x004fe20000004100 */
[----:B------:R-:W-:Y:S06]  /*03c0*/  BRA `(.L_x_10852) ;  /* 0x0000000800c87947 */ /* 0x000fec0003800000 */
.L_x_10855:
        /* <DEDUP_REMOVED lines=8> */
.L_x_10858:
[----:B------:R-:W2:Y:S02]  /*0450*/  LDG.E.U16 R4, desc[UR36][R4.64] ;  /* 0x0000002404047981 */ /* 0x000ea4000c1e1500 */
[----:B--2---:R-:W-:Y:S01]  /*0460*/  HADD2.F32 R18, -RZ, R4.H0_H0 ;  /* 0x20000004ff127230 */ /* 0x004fe20000004100 */
[----:B------:R-:W-:Y:S06]  /*0470*/  BRA `(.L_x_10852) ;  /* 0x00000008009c7947 */ /* 0x000fec0003800000 */
.L_x_10857:
[----:B------:R-:W2:Y:S01]  /*0480*/  LDG.E.64 R4, desc[UR36][R4.64] ;  /* 0x0000002404047981 */ /* 0x000ea2000c1e1b00 */
[----:B------:R-:W-:Y:S01]  /*0490*/  UMOV UR4, 0xf0000000 ;  /* 0xf000000000047882 */ /* 0x000fe20000000000 */
[----:B------:R-:W-:Y:S01]  /*04a0*/  UMOV UR5, 0x380fffff ;  /* 0x380fffff00057882 */ /* 0x000fe20000000000 */
[----:B--2---:R-:W0:Y:S01]  /*04b0*/  F2F.F32.F64 R18, R4 ;  /* 0x0000000400127310 */ /* 0x004e220000301000 */
[----:B------:R-:W-:-:S14]  /*04c0*/  DSETP.GEU.AND P0, PT, |R4|, UR4, PT ;  /* 0x0000000404007e2a */ /* 0x000fdc000bf0e200 */
[----:B0-----:R-:W-:Y:S01]  /*04d0*/  @!P0 FMUL R18, R18, 1.175494350822287508e-38 ;  /* 0x0080000012128820 */ /* 0x001fe20000400000 */
[----:B------:R-:W-:Y:S06]  /*04e0*/  BRA `(.L_x_10852) ;  /* 0x0000000800807947 */ /* 0x000fec0003800000 */
.L_x_10847:
        /* <DEDUP_REMOVED lines=12> */
.L_x_10861:
[----:B------:R-:W2:Y:S01]  /*05b0*/  LDG.E.64 R4, desc[UR36][R4.64] ;  /* 0x0000002404047981 */ /* 0x000ea2000c1e1b00 */
[----:B------:R-:W-:Y:S01]  /*05c0*/  UMOV UR4, 0xf0000000 ;  /* 0xf000000000047882 */ /* 0x000fe20000000000 */
[----:B------:R-:W-:Y:S01]  /*05d0*/  UMOV UR5, 0x380fffff ;  /* 0x380fffff00057882 */ /* 0x000fe20000000000 */
[----:B--2---:R-:W0:Y:S01]  /*05e0*/  F2F.F32.F64 R18, R4 ;  /* 0x0000000400127310 */ /* 0x004e220000301000 */
[----:B------:R-:W-:-:S14]  /*05f0*/  DSETP.GEU.AND P0, PT, |R4|, UR4, PT ;  /* 0x0000000404007e2a */ /* 0x000fdc000bf0e200 */
[----:B0-----:R-:W-:Y:S01]  /*0600*/  @!P0 FMUL R18, R18, 1.175494350822287508e-38 ;  /* 0x0080000012128820 */ /* 0x001fe20000400000 */
[----:B------:R-:W-:Y:S06]  /*0610*/  BRA `(.L_x_10852) ;  /* 0x0000000800347947 */ /* 0x000fec0003800000 */
.L_x_10860:
        /* <DEDUP_REMOVED lines=26> */
.L_x_10863:
        /* <DEDUP_REMOVED lines=14> */
.L_x_10862:
[----:B------:R-:W2:Y:S02]  /*08a0*/  LDG.E.U16 R4, desc[UR36][R4.64] ;  /* 0x0000002404047981 */ /* 0x000ea4000c1e1500 */
[----:B--2---:R-:W-:Y:S01]  /*08b0*/  IMAD.U32 R18, R4, 0x10000, RZ ;  /* 0x0001000004127824 */ /* 0x004fe200078e00ff */
[----:B------:R-:W-:Y:S06]  /*08c0*/  BRA `(.L_x_10852) ;  /* 0x0000000400887947 */ /* 0x000fec0003800000 */
.L_x_10859:
        /* <DEDUP_REMOVED lines=11> */
.L_x_10866:
        /* <DEDUP_REMOVED lines=20> */
.L_x_10868:
[----:B------:R-:W-:Y:S05]  /*0ac0*/  BSYNC B0 ;  /* 0x0000000000007941 */ /* 0x000fea0003800000 */
.L_x_10867:
[----:B------:R-:W-:Y:S01]  /*0ad0*/  IMAD.SHL.U32 R3, R3, 0x100000, RZ ;  /* 0x0010000003037824 */ /* 0x000fe200078e00ff */
[----:B------:R-:W-:-:S04]  /*0ae0*/  LEA R5, R0, 0x3b800000, 0x17 ;  /* 0x3b80000000057811 */ /* 0x000fc800078eb8ff */
[----:B------:R-:W-:Y:S01]  /*0af0*/  LOP3.LUT R18, R5, R3, R18, 0xfe, !PT ;  /* 0x0000000305127212 */ /* 0x000fe200078efe12 */
[----:B------:R-:W-:Y:S06]  /*0b00*/  BRA `(.L_x_10852) ;  /* 0x0000000000f87947 */ /* 0x000fec0003800000 */
.L_x_10865:
        /* <DEDUP_REMOVED lines=20> */
.L_x_10870:
[----:B------:R-:W-:Y:S05]  /*0c50*/  BSYNC B0 ;  /* 0x0000000000007941 */ /* 0x000fea0003800000 */
.L_x_10869:
[----:B------:R-:W-:Y:S01]  /*0c60*/  IMAD.SHL.U32 R3, R3, 0x200000, RZ ;  /* 0x0020000003037824 */ /* 0x000fe200078e00ff */
[----:B------:R-:W-:-:S04]  /*0c70*/  LEA R5, R0, 0x37800000, 0x17 ;  /* 0x3780000000057811 */ /* 0x000fc800078eb8ff */
[----:B------:R-:W-:Y:S01]  /*0c80*/  LOP3.LUT R18, R5, R3, R18, 0xfe, !PT ;  /* 0x0000000305127212 */ /* 0x000fe200078efe12 */
[----:B------:R-:W-:Y:S06]  /*0c90*/  BRA `(.L_x_10852) ;  /* 0x0000000000947947 */ /* 0x000fec0003800000 */
.L_x_10864:
        /* <DEDUP_REMOVED lines=14> */
.L_x_10851:
        /* <DEDUP_REMOVED lines=16> */
.L_x_10873:
[----:B------:R-:W-:Y:S01]  /*0e80*/  IMAD.MOV.U32 R18, RZ, RZ, RZ ;  /* 0x000000ffff127224 */ /* 0x000fe200078e00ff */
[----:B------:R-:W-:Y:S06]  /*0e90*/  BRA `(.L_x_10852) ;  /* 0x0000000000147947 */ /* 0x000fec0003800000 */
.L_x_10872:
[----:B------:R-:W2:Y:S02]  /*0ea0*/  LDG.E.64 R4, desc[UR36][R4.64] ;  /* 0x0000002404047981 */ /* 0x000ea4000c1e1b00 */
[----:B--2---:R0:W1:Y:S01]  /*0eb0*/  I2F.U64 R18, R4 ;  /* 0x0000000400127312 */ /* 0x0040620000301000 */
[----:B------:R-:W-:Y:S05]  /*0ec0*/  BRA `(.L_x_10852) ;  /* 0x0000000000087947 */ /* 0x000fea0003800000 */
.L_x_10871:
[----:B------:R-:W2:Y:S02]  /*0ed0*/  LDG.E R4, desc[UR36][R4.64] ;  /* 0x0000002404047981 */ /* 0x000ea4000c1e1900 */
[----:B--2---:R-:W-:-:S07]  /*0ee0*/  I2FP.F32.U32 R18, R4 ;  /* 0x0000000400127245 */ /* 0x004fce0000201000 */
.L_x_10852:
[----:B------:R-:W-:Y:S05]  /*0ef0*/  BSYNC B6 ;  /* 0x0000000000067941 */ /* 0x000fea0003800000 */
.L_x_10846:
[----:B------:R-:W2:Y:S02]  /*0f00*/  S2R R23, SR_TID.X ;  /* 0x0000000000177919 */ /* 0x000ea40000002100 */
[----:B--2---:R-:W-:-:S07]  /*0f10*/  VIADD R23, R23, 0x80 ;  /* 0x0000008017177836 */ /* 0x004fce0000000000 */
.L_x_10845:
[----:B------:R-:W-:Y:S05]  /*0f20*/  BSYNC B7 ;  /* 0x0000000000077941 */ /* 0x000fea0003800000 */
.L_x_10844:
        /* <DEDUP_REMOVED lines=25> */
.L_x_10880:
[----:B------:R-:W2:Y:S02]  /*10c0*/  LDG.E.U8 R4, desc[UR36][R4.64] ;  /* 0x0000002404047981 */ /* 0x000ea4000c1e1100 */
[----:B--2---:R-:W-:Y:S01]  /*10d0*/  I2FP.F32.U32 R19, R4 ;  /* 0x0000000400137245 */ /* 0x004fe20000201000 */
[----:B------:R-:W-:Y:S06]  /*10e0*/  BRA `(.L_x_10882) ;  /* 0x0000000c002c7947 */ /* 0x000fec0003800000 */
.L_x_10879:
        /* <DEDUP_REMOVED lines=9> */
.L_x_10884:
[----:B------:R-:W2:Y:S02]  /*1180*/  LDG.E R4, desc[UR36][R4.64] ;  /* 0x0000002404047981 */ /* 0x000ea4000c1e1900 */
[----:B--2---:R-:W-:Y:S01]  /*1190*/  I2FP.F32.S32 R19, R4 ;  /* 0x0000000400137245 */ /* 0x004fe20000201400 */
[----:B------:R-:W-:Y:S06]  /*11a0*/  BRA `(.L_x_10882) ;  /* 0x0000000800fc7947 */ /* 0x000fec0003800000 */
.L_x_10883:
[----:B------:R-:W2:Y:S02]  /*11b0*/  LDG.E.U16 R4, desc[UR36][R4.64] ;  /* 0x0000002404047981 */ /* 0x000ea4000c1e1500 */
[----:B--2---:R0:W2:Y:S01]  /*11c0*/  I2F.S16 R19, R4 ;  /* 0x0000000400137306 */ /* 0x0040a20000101400 */
[----:B------:R-:W-:Y:S05]  /*11d0*/  BRA `(.L_x_10882) ;  /* 0x0000000800f07947 */ /* 0x000fea0003800000 */
.L_x_10878:
        /* <DEDUP_REMOVED lines=8> */
.L_x_10886:
[----:B------:R-:W2:Y:S02]  /*1260*/  LDG.E.U16 R4, desc[UR36][R4.64] ;  /* 0x0000002404047981 */ /* 0x000ea4000c1e1500 */
[----:B--2---:R-:W-:Y:S01]  /*1270*/  HADD2.F32 R19, -RZ, R4.H0_H0 ;  /* 0x20000004ff137230 */ /* 0x004fe20000004100 */
[----:B------:R-:W-:Y:S06]  /*1280*/  BRA `(.L_x_10882) ;  /* 0x0000000800c47947 */ /* 0x000fec0003800000 */
.L_x_10885:
        /* <DEDUP_REMOVED lines=8> */
.L_x_10888:
[----:B------:R-:W2:Y:S02]  /*1310*/  LDG.E.U16 R4, desc[UR36][R4.64] ;  /* 0x0000002404047981 */ /* 0x000ea4000c1e1500 */
[----:B--2---:R-:W-:Y:S01]  /*1320*/  HADD2.F32 R19, -RZ, R4.H0_H0 ;  /* 0x20000004ff137230 */ /* 0x004fe20000004100 */
[----:B------:R-:W-:Y:S06]  /*1330*/  BRA `(.L_x_10882) ;  /* 0x0000000800987947 */ /* 0x000fec0003800000 */
.L_x_10887:
[----:B------:R-:W2:Y:S01]  /*1340*/  LDG.E.64 R4, desc[UR36][R4.64] ;  /* 0x0000002404047981 */ /* 0x000ea2000c1e1b00 */
[----:B------:R-:W-:Y:S01]  /*1350*/  UMOV UR4, 0xf0000000 ;  /* 0xf000000000047882 */ /* 0x000fe20000000000 */
[----:B------:R-:W-:Y:S01]  /*1360*/  UMOV UR5, 0x380fffff ;  /* 0x380fffff00057882 */ /* 0x000fe20000000000 */
[----:B--2---:R-:W0:Y:S01]  /*1370*/  F2F.F32.F64 R19, R4 ;  /* 0x0000000400137310 */ /* 0x004e220000301000 */
[----:B------:R-:W-:-:S14]  /*1380*/  DSETP.GEU.AND P0, PT, |R4|, UR4, PT ;  /* 0x0000000404007e2a */ /* 0x000fdc000bf0e200 */
[----:B0-----:R-:W-:Y:S01]  /*1390*/  @!P0 FMUL R19, R19, 1.175494350822287508e-38 ;  /* 0x0080000013138820 */ /* 0x001fe20000400000 */
[----:B------:R-:W-:Y:S06]  /*13a0*/  BRA `(.L_x_10882) ;  /* 0x00000008007c7947 */ /* 0x000fec0003800000 */
.L_x_10877:
        /* <DEDUP_REMOVED lines=12> */
.L_x_10891:
[----:B------:R-:W2:Y:S01]  /*1470*/  LDG.E.64 R4, desc[UR36][R4.64] ;  /* 0x0000002404047981 */ /* 0x000ea2000c1e1b00 */
[----:B------:R-:W-:Y:S01]  /*1480*/  UMOV UR4, 0xf0000000 ;  /* 0xf000000000047882 */ /* 0x000fe20000000000 */
[----:B------:R-:W-:Y:S01]  /*1490*/  UMOV UR5, 0x380fffff ;  /* 0x380fffff00057882 */ /* 0x000fe20000000000 */
[----:B--2---:R-:W0:Y:S01]  /*14a0*/  F2F.F32.F64 R19, R4 ;  /* 0x0000000400137310 */ /* 0x004e220000301000 */
[----:B------:R-:W-:-:S14]  /*14b0*/  DSETP.GEU.AND P0, PT, |R4|, UR4, PT ;  /* 0x0000000404007e2a */ /* 0x000fdc000bf0e200 */
[----:B0-----:R-:W-:Y:S01]  /*14c0*/  @!P0 FMUL R19, R19, 1.175494350822287508e-38 ;  /* 0x0080000013138820 */ /* 0x001fe20000400000 */
[----:B------:R-:W-:Y:S06]  /*14d0*/  BRA `(.L_x_10882) ;  /* 0x0000000800307947 */ /* 0x000fec0003800000 */
.L_x_10890:
        /* <DEDUP_REMOVED lines=26> */
.L_x_10893:
        /* <DEDUP_REMOVED lines=13> */
.L_x_10892:
[----:B------:R-:W2:Y:S02]  /*1750*/  LDG.E.U16 R4, desc[UR36][R4.64] ;  /* 0x0000002404047981 */ /* 0x000ea4000c1e1500 */
[----:B--2---:R-:W-:Y:S01]  /*1760*/  IMAD.U32 R19, R4, 0x10000, RZ ;  /* 0x0001000004137824 */ /* 0x004fe200078e00ff */
[----:B------:R-:W-:Y:S06]  /*1770*/  BRA `(.L_x_10882) ;  /* 0x0000000400887947 */ /* 0x000fec0003800000 */
.L_x_10889:
        /* <DEDUP_REMOVED lines=11> */
.L_x_10896:
        /* <DEDUP_REMOVED lines=20> */
.L_x_10898:
[----:B------:R-:W-:Y:S05]  /*1970*/  BSYNC B0 ;  /* 0x0000000000007941 */ /* 0x000fea0003800000 */
.L_x_10897:
[----:B------:R-:W-:Y:S01]  /*1980*/  IMAD.SHL.U32 R3, R3, 0x100000, RZ ;  /* 0x0010000003037824 */ /* 0x000fe200078e00ff */
[----:B------:R-:W-:-:S04]  /*1990*/  LEA R0, R0, 0x3b800000, 0x17 ;  /* 0x3b80000000007811 */ /* 0x000fc800078eb8ff */
[----:B------:R-:W-:Y:S01]  /*19a0*/  LOP3.LUT R19, R0, R3, R19, 0xfe, !PT ;  /* 0x0000000300137212 */ /* 0x000fe200078efe13 */
[----:B------:R-:W-:Y:S06]  /*19b0*/  BRA `(.L_x_10882) ;  /* 0x0000000000f87947 */ /* 0x000fec0003800000 */
.L_x_10895:
        /* <DEDUP_REMOVED lines=20> */
.L_x_10900:
[----:B------:R-:W-:Y:S05]  /*1b00*/  BSYNC B0 ;  /* 0x0000000000007941 */ /* 0x000fea0003800000 */
.L_x_10899:
[----:B------:R-:W-:Y:S01]  /*1b10*/  IMAD.SHL.U32 R3, R3, 0x200000, RZ ;  /* 0x0020000003037824 */ /* 0x000fe200078e00ff */
[----:B------:R-:W-:-:S04]  /*1b20*/  LEA R0, R0, 0x37800000, 0x17 ;  /* 0x3780000000007811 */ /* 0x000fc800078eb8ff */
[----:B------:R-:W-:Y:S01]  /*1b30*/  LOP3.LUT R19, R0, R3, R19, 0xfe, !PT ;  /* 0x0000000300137212 */ /* 0x000fe200078efe13 */
[----:B------:R-:W-:Y:S06]  /*1b40*/  BRA `(.L_x_10882) ;  /* 0x0000000000947947 */ /* 0x000fec0003800000 */
.L_x_10894:
        /* <DEDUP_REMOVED lines=14> */
.L_x_10881:
        /* <DEDUP_REMOVED lines=16> */
.L_x_10903:
[----:B------:R-:W-:Y:S01]  /*1d30*/  IMAD.MOV.U32 R19, RZ, RZ, RZ ;  /* 0x000000ffff137224 */ /* 0x000fe200078e00ff */
[----:B------:R-:W-:Y:S06]  /*1d40*/  BRA `(.L_x_10882) ;  /* 0x0000000000147947 */ /* 0x000fec0003800000 */
.L_x_10902:
[----:B------:R-:W2:Y:S02]  /*1d50*/  LDG.E.64 R4, desc[UR36][R4.64] ;  /* 0x0000002404047981 */ /* 0x000ea4000c1e1b00 */
[----:B--2---:R0:W2:Y:S01]  /*1d60*/  I2F.U64 R19, R4 ;  /* 0x0000000400137312 */ /* 0x0040a20000301000 */
[----:B------:R-:W-:Y:S05]  /*1d70*/  BRA `(.L_x_10882) ;  /* 0x0000000000087947 */ /* 0x000fea0003800000 */
.L_x_10901:
[----:B------:R-:W2:Y:S02]  /*1d80*/  LDG.E R4, desc[UR36][R4.64] ;  /* 0x0000002404047981 */ /* 0x000ea4000c1e1900 */
[----:B--2---:R-:W-:-:S07]  /*1d90*/  I2FP.F32.U32 R19, R4 ;  /* 0x0000000400137245 */ /* 0x004fce0000201000 */
.L_x_10882:
[----:B------:R-:W-:Y:S05]  /*1da0*/  BSYNC B6 ;  /* 0x0000000000067941 */ /* 0x000fea0003800000 */
.L_x_10876:
[----:B------:R-:W-:-:S07]  /*1db0*/  VIADD R23, R23, 0x80 ;  /* 0x0000008017177836 */ /* 0x000fce0000000000 */
.L_x_10875:
[----:B------:R-:W-:Y:S05]  /*1dc0*/  BSYNC B7 ;  /* 0x0000000000077941 */ /* 0x000fea0003800000 */
.L_x_10874:
        /* <DEDUP_REMOVED lines=27> */
.L_x_10910:
[----:B------:R-:W2:Y:S02]  /*1f80*/  LDG.E.U8 R4, desc[UR36][R4.64] ;  /* 0x0000002404047981 */ /* 0x000ea4000c1e1100 */
[----:B--2---:R-:W-:Y:S01]  /*1f90*/  I2FP.F32.U32 R22, R4 ;  /* 0x0000000400167245 */ /* 0x004fe20000201000 */
[----:B------:R-:W-:Y:S06]  /*1fa0*/  BRA `(.L_x_10912) ;  /* 0x0000000c002c7947 */ /* 0x000fec0003800000 */
.L_x_10909:
        /* <DEDUP_REMOVED lines=9> */
.L_x_10914:
[----:B------:R-:W2:Y:S02]  /*2040*/  LDG.E R4, desc[UR36][R4.64] ;  /* 0x0000002404047981 */ /* 0x000ea4000c1e1900 */
[----:B--2---:R-:W-:Y:S01]  /*2050*/  I2FP.F32.S32 R22, R4 ;  /* 0x0000000400167245 */ /* 0x004fe20000201400 */
[----:B------:R-:W-:Y:S06]  /*2060*/  BRA `(.L_x_10912) ;  /* 0x0000000800fc7947 */ /* 0x000fec0003800000 */
.L_x_10913:
[----:B------:R-:W2:Y:S02]  /*2070*/  LDG.E.U16 R4, desc[UR36][R4.64] ;  /* 0x0000002404047981 */ /* 0x000ea4000c1e1500 */
[----:B--2---:R4:W0:Y:S01]  /*2080*/  I2F.S16 R22, R4 ;  /* 0x0000000400167306 */ /* 0x0048220000101400 */
[----:B------:R-:W-:Y:S05]  /*2090*/  BRA `(.L_x_10912) ;  /* 0x0000000800f07947 */ /* 0x000fea0003800000 */
.L_x_10908:
        /* <DEDUP_REMOVED lines=8> */
.L_x_10916:
[----:B------:R-:W2:Y:S02]  /*2120*/  LDG.E.U16 R4, desc[UR36][R4.64] ;  /* 0x0000002404047981 */ /* 0x000ea4000c1e1500 */
[----:B--2---:R-:W-:Y:S01]  /*2130*/  HADD2.F32 R22, -RZ, R4.H0_H0 ;  /* 0x20000004ff167230 */ /* 0x004fe20000004100 */
[----:B------:R-:W-:Y:S06]  /*2140*/  BRA `(.L_x_10912) ;  /* 0x0000000800c47947 */ /* 0x000fec0003800000 */
.L_x_10915:
        /* <DEDUP_REMOVED lines=8> */
.L_x_10918:
[----:B------:R-:W2:Y:S02]  /*21d0*/  LDG.E.U16 R4, desc[UR36][R4.64] ;  /* 0x0000002404047981 */ /* 0x000ea4000c1e1500 */
[----:B--2---:R-:W-:Y:S01]  /*21e0*/  HADD2.F32 R22, -RZ, R4.H0_H0 ;  /* 0x20000004ff167230 */ /* 0x004fe20000004100 */
[----:B------:R-:W-:Y:S06]  /*21f0*/  BRA `(.L_x_10912) ;  /* 0x0000000800987947 */ /* 0x000fec0003800000 */
.L_x_10917:
[----:B------:R-:W2:Y:S01]  /*2200*/  LDG.E.64 R4, desc[UR36][R4.64] ;  /* 0x0000002404047981 */ /* 0x000ea2000c1e1b00 */
[----:B------:R-:W-:Y:S01]  /*2210*/  UMOV UR4, 0xf0000000 ;  /* 0xf000000000047882 */ /* 0x000fe20000000000 */
[----:B------:R-:W-:Y:S01]  /*2220*/  UMOV UR5, 0x380fffff ;  /* 0x380fffff00057882 */ /* 0x000fe20000000000 */
[----:B--2---:R-:W0:Y:S01]  /*2230*/  F2F.F32.F64 R22, R4 ;  /* 0x0000000400167310 */ /* 0x004e220000301000 */
[----:B------:R-:W-:-:S14]  /*2240*/  DSETP.GEU.AND P0, PT, |R4|, UR4, PT ;  /* 0x0000000404007e2a */ /* 0x000fdc000bf0e200 */
[----:B0-----:R-:W-:Y:S01]  /*2250*/  @!P0 FMUL R22, R22, 1.175494350822287508e-38 ;  /* 0x0080000016168820 */ /* 0x001fe20000400000 */
[----:B------:R-:W-:Y:S06]  /*2260*/  BRA `(.L_x_10912) ;  /* 0x00000008007c7947 */ /* 0x000fec0003800000 */
.L_x_10907:
        /* <DEDUP_REMOVED lines=12> */
.L_x_10921:
[----:B------:R-:W2:Y:S01]  /*2330*/  LDG.E.64 R4, desc[UR36][R4.64] ;  /* 0x0000002404047981 */ /* 0x000ea2000c1e1b00 */
[----:B------:R-:W-:Y:S01]  /*2340*/  UMOV UR4, 0xf0000000 ;  /* 0xf000000000047882 */ /* 0x000fe20000000000 */
[----:B------:R-:W-:Y:S01]  /*2350*/  UMOV UR5, 0x380fffff ;  /* 0x380fffff00057882 */ /* 0x000fe20000000000 */
[----:B--2---:R-:W0:Y:S01]  /*2360*/  F2F.F32.F64 R22, R4 ;  /* 0x0000000400167310 */ /* 0x004e220000301000 */
[----:B------:R-:W-:-:S14]  /*2370*/  DSETP.GEU.AND P0, PT, |R4|, UR4, PT ;  /* 0x0000000404007e2a */ /* 0x000fdc000bf0e200 */
[----:B0-----:R-:W-:Y:S01]  /*2380*/  @!P0 FMUL R22, R22, 1.175494350822287508e-38 ;  /* 0x0080000016168820 */ /* 0x001fe20000400000 */
[----:B------:R-:W-:Y:S06]  /*2390*/  BRA `(.L_x_10912) ;  /* 0x0000000800307947 */ /* 0x000fec0003800000 */
.L_x_10920:
        /* <DEDUP_REMOVED lines=26> */
.L_x_10923:
        /* <DEDUP_REMOVED lines=13> */
.L_x_10922:
[----:B------:R-:W2:Y:S02]  /*2610*/  LDG.E.U16 R4, desc[UR36][R4.64] ;  /* 0x0000002404047981 */ /* 0x000ea4000c1e1500 */
[----:B--2---:R-:W-:Y:S01]  /*2620*/  IMAD.U32 R22, R4, 0x10000, RZ ;  /* 0x0001000004167824 */ /* 0x004fe200078e00ff */
[----:B------:R-:W-:Y:S06]  /*2630*/  BRA `(.L_x_10912) ;  /* 0x0000000400887947 */ /* 0x000fec0003800000 */
.L_x_10919:
        /* <DEDUP_REMOVED lines=11> */
.L_x_10926:
        /* <DEDUP_REMOVED lines=20> */
.L_x_10928:
[----:B------:R-:W-:Y:S05]  /*2830*/  BSYNC B0 ;  /* 0x0000000000007941 */ /* 0x000fea0003800000 */
.L_x_10927:
[----:B------:R-:W-:Y:S01]  /*2840*/  IMAD.SHL.U32 R3, R3, 0x100000, RZ ;  /* 0x0010000003037824 */ /* 0x000fe200078e00ff */
[----:B------:R-:W-:-:S04]  /*2850*/  LEA R5, R0, 0x3b800000, 0x17 ;  /* 0x3b80000000057811 */ /* 0x000fc800078eb8ff */
[----:B------:R-:W-:Y:S01]  /*2860*/  LOP3.LUT R22, R5, R3, R22, 0xfe, !PT ;  /* 0x0000000305167212 */ /* 0x000fe200078efe16 */
[----:B------:R-:W-:Y:S06]  /*2870*/  BRA `(.L_x_10912) ;  /* 0x0000000000f87947 */ /* 0x000fec0003800000 */
.L_x_10925:
        /* <DEDUP_REMOVED lines=20> */
.L_x_10930:
[----:B------:R-:W-:Y:S05]  /*29c0*/  BSYNC B0 ;  /* 0x0000000000007941 */ /* 0x000fea0003800000 */
.L_x_10929:
[----:B------:R-:W-:Y:S01]  /*29d0*/  IMAD.SHL.U32 R3, R3, 0x200000, RZ ;  /* 0x0020000003037824 */ /* 0x000fe200078e00ff */
[----:B------:R-:W-:-:S04]  /*29e0*/  LEA R5, R0, 0x37800000, 0x17 ;  /* 0x3780000000057811 */ /* 0x000fc800078eb8ff */
[----:B------:R-:W-:Y:S01]  /*29f0*/  LOP3.LUT R22, R5, R3, R22, 0xfe, !PT ;  /* 0x0000000305167212 */ /* 0x000fe200078efe16 */
[----:B------:R-:W-:Y:S06]  /*2a00*/  BRA `(.L_x_10912) ;  /* 0x0000000000947947 */ /* 0x000fec0003800000 */
.L_x_10924:
        /* <DEDUP_REMOVED lines=14> */
.L_x_10911:
        /* <DEDUP_REMOVED lines=16> */
.L_x_10933:
[----:B------:R-:W-:Y:S01]  /*2bf0*/  IMAD.MOV.U32 R22, RZ, RZ, RZ ;  /* 0x000000ffff167224 */ /* 0x000fe200078e00ff */
[----:B------:R-:W-:Y:S06]  /*2c00*/  BRA `(.L_x_10912) ;  /* 0x0000000000147947 */ /* 0x000fec0003800000 */
.L_x_10932:
[----:B------:R-:W2:Y:S02]  /*2c10*/  LDG.E.64 R4, desc[UR36][R4.64] ;  /* 0x0000002404047981 */ /* 0x000ea4000c1e1b00 */
[----:B--2---:R0:W2:Y:S01]  /*2c20*/  I2F.U64 R22, R4 ;  /* 0x0000000400167312 */ /* 0x0040a20000301000 */
[----:B------:R-:W-:Y:S05]  /*2c30*/  BRA `(.L_x_10912) ;  /* 0x0000000000087947 */ /* 0x000fea0003800000 */
.L_x_10931:
[----:B------:R-:W2:Y:S02]  /*2c40*/  LDG.E R4, desc[UR36][R4.64] ;  /* 0x0000002404047981 */ /* 0x000ea4000c1e1900 */
[----:B--2---:R-:W-:-:S07]  /*2c50*/  I2FP.F32.U32 R22, R4 ;  /* 0x0000000400167245 */ /* 0x004fce0000201000 */
.L_x_10912:
[----:B------:R-:W-:Y:S05]  /*2c60*/  BSYNC B6 ;  /* 0x0000000000067941 */ /* 0x000fea0003800000 */
.L_x_10906:
[----:B------:R-:W-:-:S07]  /*2c70*/  VIADD R23, R23, 0x80 ;  /* 0x0000008017177836 */ /* 0x000fce0000000000 */
.L_x_10905:
[----:B------:R-:W-:Y:S05]  /*2c80*/  BSYNC B7 ;  /* 0x0000000000077941 */ /* 0x000fea0003800000 */
.L_x_10904:
        /* <DEDUP_REMOVED lines=23> */
.L_x_10939:
[----:B------:R-:W2:Y:S02]  /*2e00*/  LDG.E.U8 R4, desc[UR36][R4.64] ;  /* 0x0000002404047981 */ /* 0x000ea4000c1e1100 */
[----:B--2---:R-:W-:Y:S01]  /*2e10*/  I2FP.F32.U32 R16, R4 ;  /* 0x0000000400107245 */ /* 0x004fe20000201000 */
[----:B------:R-:W-:Y:S06]  /*2e20*/  BRA `(.L_x_10935) ;  /* 0x0000000c00207947 */ /* 0x000fec0003800000 */
.L_x_10938:
        /* <DEDUP_REMOVED lines=9> */
.L_x_10942:
[----:B------:R-:W2:Y:S02]  /*2ec0*/  LDG.E R4, desc[UR36][R4.64] ;  /* 0x0000002404047981 */ /* 0x000ea4000c1e1900 */
[----:B--2---:R-:W-:Y:S01]  /*2ed0*/  I2FP.F32.S32 R16, R4 ;  /* 0x0000000400107245 */ /* 0x004fe20000201400 */
[----:B------:R-:W-:Y:S06]  /*2ee0*/  BRA `(.L_x_10935) ;  /* 0x0000000800f07947 */ /* 0x000fec0003800000 */
.L_x_10941:
[----:B------:R-:W2:Y:S02]  /*2ef0*/  LDG.E.U16 R4, desc[UR36][R4.64] ;  /* 0x0000002404047981 */ /* 0x000ea4000c1e1500 */
[----:B--2---:R0:W2:Y:S01]  /*2f00*/  I2F.S16 R16, R4 ;  /* 0x0000000400107306 */ /* 0x0040a20000101400 */
[----:B------:R-:W-:Y:S05]  /*2f10*/  BRA `(.L_x_10935) ;  /* 0x0000000800e47947 */ /* 0x000fea0003800000 */
.L_x_10937:
        /* <DEDUP_REMOVED lines=8> */
.L_x_10944:
[----:B------:R-:W2:Y:S02]  /*2fa0*/  LDG.E.U16 R4, desc[UR36][R4.64] ;  /* 0x0000002404047981 */ /* 0x000ea4000c1e1500 */
[----:B--2---:R-:W-:Y:S01]  /*2fb0*/  HADD2.F32 R16, -RZ, R4.H0_H0 ;  /* 0x20000004ff107230 */ /* 0x004fe20000004100 */
[----:B------:R-:W-:Y:S06]  /*2fc0*/  BRA `(.L_x_10935) ;  /* 0x0000000800b87947 */ /* 0x000fec0003800000 */
.L_x_10943:
        /* <DEDUP_REMOVED lines=8> */
.L_x_10946:
[----:B------:R-:W2:Y:S02]  /*3050*/  LDG.E.U16 R4, desc[UR36][R4.64] ;  /* 0x0000002404047981 */ /* 0x000ea4000c1e1500 */
[----:B--2---:R-:W-:Y:S01]  /*3060*/  HADD2.F32 R16, -RZ, R4.H0_H0 ;  /* 0x20000004ff107230 */ /* 0x004fe20000004100 */
[----:B------:R-:W-:Y:S06]  /*3070*/  BRA `(.L_x_10935) ;  /* 0x00000008008c7947 */ /* 0x000fec0003800000 */
.L_x_10945:
[----:B------:R-:W2:Y:S01]  /*3080*/  LDG.E.64 R4, desc[UR36][R4.64] ;  /* 0x0000002404047981 */ /* 0x000ea2000c1e1b00 */
[----:B------:R-:W-:Y:S01]  /*3090*/  UMOV UR4, 0xf0000000 ;  /* 0xf000000000047882 */ /* 0x000fe20000000000 */
[----:B------:R-:W-:Y:S01]  /*30a0*/  UMOV UR5, 0x380fffff ;  /* 0x380fffff00057882 */ /* 0x000fe20000000000 */
[----:B--2---:R-:W0:Y:S01]  /*30b0*/  F2F.F32.F64 R16, R4 ;  /* 0x0000000400107310 */ /* 0x004e220000301000 */
[----:B------:R-:W-:-:S14]  /*30c0*/  DSETP.GEU.AND P0, PT, |R4|, UR4, PT ;  /* 0x0000000404007e2a */ /* 0x000fdc000bf0e200 */
[----:B0-----:R-:W-:Y:S01]  /*30d0*/  @!P0 FMUL R16, R16, 1.175494350822287508e-38 ;  /* 0x0080000010108820 */ /* 0x001fe20000400000 */
[----:B------:R-:W-:Y:S06]  /*30e0*/  BRA `(.L_x_10935) ;  /* 0x0000000800707947 */ /* 0x000fec0003800000 */
.L_x_10936:
        /* <DEDUP_REMOVED lines=12> */
.L_x_10949:
[----:B------:R-:W2:Y:S01]  /*31b0*/  LDG.E.64 R4, desc[UR36][R4.64] ;  /* 0x0000002404047981 */ /* 0x000ea2000c1e1b00 */
[----:B------:R-:W-:Y:S01]  /*31c0*/  UMOV UR4, 0xf0000000 ;  /* 0xf000000000047882 */ /* 0x000fe20000000000 */
[----:B------:R-:W-:Y:S01]  /*31d0*/  UMOV UR5, 0x380fffff ;  /* 0x380fffff00057882 */ /* 0x000fe20000000000 */
[----:B--2---:R-:W0:Y:S01]  /*31e0*/  F2F.F32.F64 R16, R4 ;  /* 0x0000000400107310 */ /* 0x004e220000301000 */
[----:B------:R-:W-:-:S14]  /*31f0*/  DSETP.GEU.AND P0, PT, |R4|, UR4, PT ;  /* 0x0000000404007e2a */ /* 0x000fdc000bf0e200 */
[----:B0-----:R-:W-:Y:S01]  /*3200*/  @!P0 FMUL R16, R16, 1.175494350822287508e-38 ;  /* 0x0080000010108820 */ /* 0x001fe20000400000 */
[----:B------:R-:W-:Y:S06]  /*3210*/  BRA `(.L_x_10935) ;  /* 0x0000000800247947 */ /* 0x000fec0003800000 */
.L_x_10948:
        /* <DEDUP_REMOVED lines=26> */
.L_x_10951:
        /* <DEDUP_REMOVED lines=13> */
.L_x_10950:
[----:B------:R-:W2:Y:S02]  /*3490*/  LDG.E.U16 R4, desc[UR36][R4.64] ;  /* 0x0000002404047981 */ /* 0x000ea4000c1e1500 */
[----:B--2---:R-:W-:Y:S01]  /*34a0*/  IMAD.U32 R16, R4, 0x10000, RZ ;  /* 0x0001000004107824 */ /* 0x004fe200078e00ff */
[----:B------:R-:W-:Y:S06]  /*34b0*/  BRA `(.L_x_10935) ;  /* 0x00000004007c7947 */ /* 0x000fec0003800000 */
.L_x_10947:
        /* <DEDUP_REMOVED lines=11> */
.L_x_10954:
        /* <DEDUP_REMOVED lines=19> */
.L_x_10956:
[----:B------:R-:W-:Y:S05]  /*36a0*/  BSYNC B0 ;  /* 0x0000000000007941 */ /* 0x000fea0003800000 */
.L_x_10955:
[----:B------:R-:W-:Y:S01]  /*36b0*/  IMAD.SHL.U32 R3, R3, 0x100000, RZ ;  /* 0x0010000003037824 */ /* 0x000fe200078e00ff */
[----:B------:R-:W-:-:S04]  /*36c0*/  LEA R5, R0, 0x3b800000, 0x17 ;  /* 0x3b80000000057811 */ /* 0x000fc800078eb8ff */
[----:B------:R-:W-:Y:S01]  /*36d0*/  LOP3.LUT R16, R5, R3, R16, 0xfe, !PT ;  /* 0x0000000305107212 */ /* 0x000fe200078efe10 */
[----:B------:R-:W-:Y:S06]  /*36e0*/  BRA `(.L_x_10935) ;  /* 0x0000000000f07947 */ /* 0x000fec0003800000 */
.L_x_10953:
        /* <DEDUP_REMOVED lines=19> */
.L_x_10958:
[----:B------:R-:W-:Y:S05]  /*3820*/  BSYNC B0 ;  /* 0x0000000000007941 */ /* 0x000fea0003800000 */
.L_x_10957:
[----:B------:R-:W-:Y:S01]  /*3830*/  IMAD.SHL.U32 R3, R3, 0x200000, RZ ;  /* 0x0020000003037824 */ /* 0x000fe200078e00ff */
[----:B------:R-:W-:-:S04]  /*3840*/  LEA R5, R0, 0x37800000, 0x17 ;  /* 0x3780000000057811 */ /* 0x000fc800078eb8ff */
[----:B------:R-:W-:Y:S01]  /*3850*/  LOP3.LUT R16, R5, R3, R16, 0xfe, !PT ;  /* 0x0000000305107212 */ /* 0x000fe200078efe10 */
[----:B------:R-:W-:Y:S06]  /*3860*/  BRA `(.L_x_10935) ;  /* 0x0000000000907947 */ /* 0x000fec0003800000 */
.L_x_10952:
        /* <DEDUP_REMOVED lines=14> */
.L_x_10940:
        /* <DEDUP_REMOVED lines=16> */
.L_x_10961:
[----:B------:R-:W-:Y:S05]  /*3a50*/  BRA `(.L_x_10935) ;  /* 0x0000000000147947 */ /* 0x000fea0003800000 */
.L_x_10960:
[----:B------:R-:W2:Y:S02]  /*3a60*/  LDG.E.64 R4, desc[UR36][R4.64] ;  /* 0x0000002404047981 */ /* 0x000ea4000c1e1b00 */
[----:B--2---:R0:W2:Y:S01]  /*3a70*/  I2F.U64 R16, R4 ;  /* 0x0000000400107312 */ /* 0x0040a20000301000 */
[----:B------:R-:W-:Y:S05]  /*3a80*/  BRA `(.L_x_10935) ;  /* 0x0000000000087947 */ /* 0x000fea0003800000 */
.L_x_10959:
[----:B------:R-:W2:Y:S02]  /*3a90*/  LDG.E R4, desc[UR36][R4.64] ;  /* 0x0000002404047981 */ /* 0x000ea4000c1e1900 */
[----:B--2---:R-:W-:-:S07]  /*3aa0*/  I2FP.F32.U32 R16, R4 ;  /* 0x0000000400107245 */ /* 0x004fce0000201000 */
.L_x_10935:
[----:B------:R-:W-:Y:S05]  /*3ab0*/  BSYNC B6 ;  /* 0x0000000000067941 */ /* 0x000fea0003800000 */
.L_x_10934:
[----:B------:R-:W0:Y:S01]  /*3ac0*/  S2R R25, SR_TID.X ;  /* 0x0000000000197919 */ /* 0x000e220000002100 */
[----:B------:R-:W-:Y:S01]  /*3ad0*/  BSSY B1, `(.L_x_10962) ;  /* 0x0000048000017945 */ /* 0x000fe20003800000 */
[----:B0-----:R-:W-:-:S13]  /*3ae0*/  ISETP.GE.AND P1, PT, R25, R17, PT ;  /* 0x000000111900720c */ /* 0x001fda0003f26270 */
[----:B------:R-:W-:Y:S05]  /*3af0*/  @P1 BRA `(.L_x_10963) ;  /* 0x0000000400141947 */ /* 0x000fea0003800000 */
[----:B------:R-:W1:Y:S01]  /*3b00*/  LDC R3, c[0x0][0x218] ;  /* 0x00008600ff037b82 */ /* 0x000e620000000800 */
[----:B------:R-:W-:Y:S01]  /*3b10*/  BSSY B0, `(.L_x_10964) ;  /* 0x0000040000007945 */ /* 0x000fe20003800000 */
[C---:B-1-3-5:R-:W-:Y:S01]  /*3b20*/  FSETP.GEU.FTZ.AND P0, PT, |R3|.reuse, |R18|, PT ;  /* 0x400000120300720b */ /* 0x06afe20003f1e200 */
[----:B--2-4-:R-:W-:-:S12]  /*3b30*/  FADD.FTZ R4, |R3|, -RZ ;  /* 0x800000ff03047221 */ /* 0x014fd80000010200 */
        /* <DEDUP_REMOVED lines=24> */
.L_x_10969:
[----:B------:R-:W-:Y:S01]  /*3cc0*/  FSETP.GEU.FTZ.AND P0, PT, R5, -R9, PT ;  /* 0x800000090500720b */ /* 0x000fe20003f1e000 */
[----:B------:R-:W-:-:S12]  /*3cd0*/  FADD.FTZ R7, R7, -1 ;  /* 0xbf80000007077421 */ /* 0x000fd80000010000 */
[----:B------:R-:W-:-:S07]  /*3ce0*/  @!P0 FADD.FTZ R7, R7, -1 ;  /* 0xbf80000007078421 */ /* 0x000fce0000010000 */
.L_x_10968:
[----:B------:R-:W-:Y:S05]  /*3cf0*/  BSYNC B2 ;  /* 0x0000000000027941 */ /* 0x000fea0003800000 */
.L_x_10967:
[----:B------:R-:W-:Y:S01]  /*3d00*/  FFMA.FTZ R4, -R9, R7, R4 ;  /* 0x0000000709047223 */ /* 0x000fe20000010104 */
[----:B------:R-:W-:Y:S06]  /*3d10*/  BRA `(.L_x_10965) ;  /* 0x00000000007c7947 */ /* 0x000fec0003800000 */
.L_x_10966:
        /* <DEDUP_REMOVED lines=15> */
.L_x_10972:
        /* <DEDUP_REMOVED lines=13> */
.L_x_10971:
[----:B------:R-:W-:Y:S05]  /*3ee0*/  BSYNC B2 ;  /* 0x0000000000027941 */ /* 0x000fea0003800000 */
.L_x_10970:
[----:B------:R-:W-:-:S04]  /*3ef0*/  FMUL.FTZ R5, R4, 1.1920928955078125e-07 ;  /* 0x3400000004057820 */ /* 0x000fc80000410000 */
[----:B------:R-:W-:-:S07]  /*3f00*/  FMUL.FTZ R4, R8, R5 ;  /* 0x0000000508047220 */ /* 0x000fce0000410000 */
.L_x_10965:
[----:B------:R-:W-:Y:S05]  /*3f10*/  BSYNC B0 ;  /* 0x0000000000007941 */ /* 0x000fea0003800000 */
.L_x_10964:
[C---:B------:R-:W-:Y:S02]  /*3f20*/  FSETP.GTU.FTZ.AND P0, PT, |R4|.reuse, +INF , PT ;  /* 0x7f8000000400780b */ /* 0x040fe40003f1c200 */
[----:B------:R-:W-:-:S04]  /*3f30*/  LOP3.LUT R3, R4, 0x80000000, R3, 0xb8, !PT ;  /* 0x8000000004037812 */ /* 0x000fc800078eb803 */
[----:B------:R-:W-:-:S07]  /*3f40*/  FSEL R4, R4, R3, P0 ;  /* 0x0000000304047208 */ /* 0x000fce0000000000 */
.L_x_10963:
[----:B------:R-:W-:Y:S05]  /*3f50*/  BSYNC B1 ;  /* 0x0000000000017941 */ /* 0x000fea0003800000 */
.L_x_10962:
[----:B------:R-:W-:Y:S01]  /*3f60*/  VIADD R0, R25, 0x80 ;  /* 0x0000008019007836 */ /* 0x000fe20000000000 */
[----:B------:R-:W-:Y:S04]  /*3f70*/  BSSY B1, `(.L_x_10973) ;  /* 0x0000048000017945 */ /* 0x000fe80003800000 */
[----:B------:R-:W-:-:S13]  /*3f80*/  ISETP.GE.AND P0, PT, R0, R17, PT ;  /* 0x000000110000720c */ /* 0x000fda0003f06270 */
[----:B------:R-:W-:Y:S05]  /*3f90*/  @P0 BRA `(.L_x_10974) ;  /* 0x0000000400140947 */ /* 0x000fea0003800000 */
[----:B------:R-:W2:Y:S01]  /*3fa0*/  LDC R6, c[0x0][0x218] ;  /* 0x00008600ff067b82 */ /* 0x000ea20000000800 */
[----:B------:R-:W-:Y:S01]  /*3fb0*/  BSSY B0, `(.L_x_10975) ;  /* 0x0000040000007945 */ /* 0x000fe20003800000 */
[C---:B--2--5:R-:W-:Y:S01]  /*3fc0*/  FSETP.GEU.FTZ.AND P0, PT, |R6|.reuse, |R19|, PT ;  /* 0x400000130600720b */ /* 0x064fe20003f1e200 */
[----:B------:R-:W-:-:S12]  /*3fd0*/  FADD.FTZ R3, |R6|, -RZ ;  /* 0x800000ff06037221 */ /* 0x000fd80000010200 */
        /* <DEDUP_REMOVED lines=24> */
.L_x_10980:
[----:B------:R-:W-:Y:S01]  /*4160*/  FSETP.GEU.FTZ.AND P0, PT, R8, -R10, PT ;  /* 0x8000000a0800720b */ /* 0x000fe20003f1e000 */
[----:B------:R-:W-:-:S12]  /*4170*/  FADD.FTZ R0, R0, -1 ;  /* 0xbf80000000007421 */ /* 0x000fd80000010000 */
[----:B------:R-:W-:-:S07]  /*4180*/  @!P0 FADD.FTZ R0, R0, -1 ;  /* 0xbf80000000008421 */ /* 0x000fce0000010000 */
.L_x_10979:
[----:B------:R-:W-:Y:S05]  /*4190*/  BSYNC B2 ;  /* 0x0000000000027941 */ /* 0x000fea0003800000 */
.L_x_10978:
[----:B------:R-:W-:Y:S01]  /*41a0*/  FFMA.FTZ R3, -R10, R0, R3 ;  /* 0x000000000a037223 */ /* 0x000fe20000010103 */
[----:B------:R-:W-:Y:S06]  /*41b0*/  BRA `(.L_x_10976) ;  /* 0x00000000007c7947 */ /* 0x000fec0003800000 */
.L_x_10977:
        /* <DEDUP_REMOVED lines=14> */
[----:B------:R2:W0:Y:S03]  /*42a0*/  MUFU.RCP R0, R12 ;  /* 0x0000000c00007308 */ /* 0x0004260000001000 */
.L_x_10983:
[----:B------:R-:W-:-:S05]  /*42b0*/  VIMNMX.U32 R8, R5, 0xb800000, PT ;  /* 0x0b80000005087848 */ /* 0x000fca0003fe0000 */
[----:B------:R-:W-:Y:S02]  /*42c0*/  IMAD.IADD R3, R8, 0x1, R3 ;  /* 0x0000000108037824 */ /* 0x000fe400078e0203 */
[----:B------:R-:W-:Y:S02]  /*42d0*/  IMAD.IADD R5, R5, 0x1, -R8 ;  /* 0x0000000105057824 */ /* 0x000fe400078e0a08 */
[----:B0-----:R-:W-:-:S03]  /*42e0*/  FFMA.FTZ R7, R0, R3, -RZ ;  /* 0x0000000300077223 */ /* 0x001fc600000108ff */
        /* <DEDUP_REMOVED lines=9> */
.L_x_10982:
[----:B------:R-:W-:Y:S05]  /*4380*/  BSYNC B2 ;  /* 0x0000000000027941 */ /* 0x000fea0003800000 */
.L_x_10981:
[----:B------:R-:W-:-:S04]  /*4390*/  FMUL.FTZ R0, R3, 1.1920928955078125e-07 ;  /* 0x3400000003007820 */ /* 0x000fc80000410000 */
[----:B------:R-:W-:-:S07]  /*43a0*/  FMUL.FTZ R3, R9, R0 ;  /* 0x0000000009037220 */ /* 0x000fce0000410000 */
.L_x_10976:
[----:B------:R-:W-:Y:S05]  /*43b0*/  BSYNC B0 ;  /* 0x0000000000007941 */ /* 0x000fea0003800000 */
.L_x_10975:
[C---:B------:R-:W-:Y:S02]  /*43c0*/  FSETP.GTU.FTZ.AND P0, PT, |R3|.reuse, +INF , PT ;  /* 0x7f8000000300780b */ /* 0x040fe40003f1c200 */
[----:B-1-3--:R-:W-:-:S04]  /*43d0*/  LOP3.LUT R18, R3, 0x80000000, R6, 0xb8, !PT ;  /* 0x8000000003127812 */ /* 0x00afc800078eb806 */
[----:B------:R-:W-:-:S07]  /*43e0*/  FSEL R18, R3, R18, P0 ;  /* 0x0000001203127208 */ /* 0x000fce0000000000 */
.L_x_10974:
[----:B------:R-:W-:Y:S05]  /*43f0*/  BSYNC B1 ;  /* 0x0000000000017941 */ /* 0x000fea0003800000 */
.L_x_10973:
        /* <DEDUP_REMOVED lines=32> */
.L_x_10991:
[----:B------:R-:W-:Y:S01]  /*4600*/  FSETP.GEU.FTZ.AND P0, PT, R7, -R9, PT ;  /* 0x800000090700720b */ /* 0x000fe20003f1e000 */
[----:B------:R-:W-:-:S12]  /*4610*/  FADD.FTZ R5, R5, -1 ;  /* 0xbf80000005057421 */ /* 0x000fd80000010000 */
[----:B------:R-:W-:-:S07]  /*4620*/  @!P0 FADD.FTZ R5, R5, -1 ;  /* 0xbf80000005058421 */ /* 0x000fce0000010000 */
.L_x_10990:
[----:B------:R-:W-:Y:S05]  /*4630*/  BSYNC B2 ;  /* 0x0000000000027941 */ /* 0x000fea0003800000 */
.L_x_10989:
[----:B------:R-:W-:Y:S01]  /*4640*/  FFMA.FTZ R0, -R9, R5, R0 ;  /* 0x0000000509007223 */ /* 0x000fe20000010100 */
[----:B------:R-:W-:Y:S06]  /*4650*/  BRA `(.L_x_10987) ;  /* 0x00000000007c7947 */ /* 0x000fec0003800000 */
.L_x_10988:
        /* <DEDUP_REMOVED lines=10> */
[----:B0-----:R-:W-:-:S09]  /*4700*/  FSEL R10, R0, +QNAN , !P0 ;  /* 0x7fffffff000a7808 */ /* 0x001fd20004000000 */
[----:B------:R-:W-:Y:S05]  /*4710*/  @!P2 BRA `(.L_x_10993) ;  /* 0x000000000040a947 */ /* 0x000fea0003800000 */
[----:B------:R-:W-:-:S04]  /*4720*/  LOP3.LUT R0, R7, 0x7fffff, RZ, 0xc0, !PT ;  /* 0x007fffff07007812 */ /* 0x000fc800078ec0ff */
[----:B------:R-:W-:-:S04]  /*4730*/  LOP3.LUT R12, R0, 0x3f800000, RZ, 0xfc, !PT ;  /* 0x3f800000000c7812 */ /* 0x000fc800078efcff */
[----:B------:R0:W2:Y:S03]  /*4740*/  MUFU.RCP R0, R12 ;  /* 0x0000000c00007308 */ /* 0x0000a60000001000 */
.L_x_10994:
        /* <DEDUP_REMOVED lines=13> */
.L_x_10993:
[----:B------:R-:W-:Y:S05]  /*4820*/  BSYNC B2 ;  /* 0x0000000000027941 */ /* 0x000fea0003800000 */
.L_x_10992:
[----:B------:R-:W-:-:S04]  /*4830*/  FMUL.FTZ R5, R5, 1.1920928955078125e-07 ;  /* 0x3400000005057820 */ /* 0x000fc80000410000 */
[----:B------:R-:W-:-:S07]  /*4840*/  FMUL.FTZ R0, R10, R5 ;  /* 0x000000050a007220 */ /* 0x000fce0000410000 */
.L_x_10987:
[----:B------:R-:W-:Y:S05]  /*4850*/  BSYNC B0 ;  /* 0x0000000000007941 */ /* 0x000fea0003800000 */
.L_x_10986:
[C---:B------:R-:W-:Y:S02]  /*4860*/  FSETP.GTU.FTZ.AND P0, PT, |R0|.reuse, +INF , PT ;  /* 0x7f8000000000780b */ /* 0x040fe40003f1c200 */
[----:B------:R-:W-:-:S04]  /*4870*/  LOP3.LUT R3, R0, 0x80000000, R3, 0xb8, !PT ;  /* 0x8000000000037812 */ /* 0x000fc800078eb803 */
[----:B------:R-:W-:-:S07]  /*4880*/  FSEL R22, R0, R3, P0 ;  /* 0x0000000300167208 */ /* 0x000fce0000000000 */
.L_x_10985:
[----:B------:R-:W-:Y:S05]  /*4890*/  BSYNC B1 ;  /* 0x0000000000017941 */ /* 0x000fea0003800000 */
.L_x_10984:
        /* <DEDUP_REMOVED lines=32> */
.L_x_11002:
[----:B------:R-:W-:Y:S01]  /*4aa0*/  FSETP.GEU.FTZ.AND P0, PT, R5, -R9, PT ;  /* 0x800000090500720b */ /* 0x000fe20003f1e000 */
[----:B------:R-:W-:-:S12]  /*4ab0*/  FADD.FTZ R7, R7, -1 ;  /* 0xbf80000007077421 */ /* 0x000fd80000010000 */
[----:B------:R-:W-:-:S07]  /*4ac0*/  @!P0 FADD.FTZ R7, R7, -1 ;  /* 0xbf80000007078421 */ /* 0x000fce0000010000 */
.L_x_11001:
[----:B------:R-:W-:Y:S05]  /*4ad0*/  BSYNC B2 ;  /* 0x0000000000027941 */ /* 0x000fea0003800000 */
.L_x_11000:
[----:B------:R-:W-:Y:S01]  /*4ae0*/  FFMA.FTZ R24, -R9, R7, R24 ;  /* 0x0000000709187223 */ /* 0x000fe20000010118 */
[----:B------:R-:W-:Y:S06]  /*4af0*/  BRA `(.L_x_10998) ;  /* 0x00000000007c7947 */ /* 0x000fec0003800000 */
.L_x_10999:
[C---:B------:R-:W-:Y:S01]  /*4b00*/  VIADD R0, R9.reuse, 0xf4800000 ;  /* 0xf480000009007836 */ /* 0x040fe20000000000 */
[----:B------:R-:W-:Y:S01]  /*4b10*/  FSETP.GT.FTZ.AND P0, PT, |R16|, RZ, PT ;  /* 0x000000ff1000720b */ /* 0x000fe20003f14200 */
[----:B------:R-:W-:Y:S01]  /*4b20*/  BSSY B2, `(.L_x_11003) ;  /* 0x000001a000027945 */ /* 0x000fe20003800000 */
[----:B------:R-:W-:Y:S02]  /*4b30*/  LOP3.LUT R7, R9, 0xff800000, RZ, 0xc0, !PT ;  /* 0xff80000009077812 */ /* 0x000fe400078ec0ff */
[----:B------:R-:W-:Y:S02]  /*4b40*/  LOP3.LUT R5, R0, 0xff800000, RZ, 0xc0, !PT ;  /* 0xff80000000057812 */ /* 0x000fe400078ec0ff */
[C---:B------:R-:W-:Y:S02]  /*4b50*/  LOP3.LUT R0, R24.reuse, 0x7fffff, RZ, 0xc0, !PT ;  /* 0x007fffff18007812 */ /* 0x040fe400078ec0ff */
[C---:B------:R-:W-:Y:S01]  /*4b60*/  ISETP.GT.U32.OR P0, PT, R24.reuse, 0x7f7fffff, !P0 ;  /* 0x7f7fffff1800780c */ /* 0x040fe20004704470 */
[----:B------:R-:W-:-:S03]  /*4b70*/  IMAD.IADD R5, R24, 0x1, -R5 ;  /* 0x0000000118057824 */ /* 0x000fc600078e0a05 */
[----:B------:R-:W-:Y:S02]  /*4b80*/  FSEL R24, R7, +QNAN , !P0 ;  /* 0x7fffffff07187808 */ /* 0x000fe40004000000 */
[----:B------:R-:W-:Y:S02]  /*4b90*/  LOP3.LUT P2, R6, R5, 0xff800000, RZ, 0xc0, !PT ;  /* 0xff80000005067812 */ /* 0x000fe4000784c0ff */
[----:B------:R-:W-:-:S11]  /*4ba0*/  LOP3.LUT R5, R0, 0x3f800000, RZ, 0xfc, !PT ;  /* 0x3f80000000057812 */ /* 0x000fd600078efcff */
[----:B------:R-:W-:Y:S05]  /*4bb0*/  @!P2 BRA `(.L_x_11004) ;  /* 0x000000000040a947 */ /* 0x000fea0003800000 */
[----:B------:R-:W-:-:S04]  /*4bc0*/  LOP3.LUT R0, R9, 0x7fffff, RZ, 0xc0, !PT ;  /* 0x007fffff09007812 */ /* 0x000fc800078ec0ff */
[----:B0-----:R-:W-:-:S04]  /*4bd0*/  LOP3.LUT R10, R0, 0x3f800000, RZ, 0xfc, !PT ;  /* 0x3f800000000a7812 */ /* 0x001fc800078efcff */
[----:B------:R0:W2:Y:S03]  /*4be0*/  MUFU.RCP R0, R10 ;  /* 0x0000000a00007308 */ /* 0x0000a60000001000 */
.L_x_11005:
        /* <DEDUP_REMOVED lines=13> */
.L_x_11004:
[----:B------:R-:W-:Y:S05]  /*4cc0*/  BSYNC B2 ;  /* 0x0000000000027941 */ /* 0x000fea0003800000 */
.L_x_11003:
[----:B------:R-:W-:-:S04]  /*4cd0*/  FMUL.FTZ R5, R5, 1.1920928955078125e-07 ;  /* 0x3400000005057820 */ /* 0x000fc80000410000 */
[----:B------:R-:W-:-:S07]  /*4ce0*/  FMUL.FTZ R24, R24, R5 ;  /* 0x0000000518187220 */ /* 0x000fce0000410000 */
.L_x_10998:
[----:B------:R-:W-:Y:S05]  /*4cf0*/  BSYNC B0 ;  /* 0x0000000000007941 */ /* 0x000fea0003800000 */
.L_x_10997:
[C---:B------:R-:W-:Y:S02]  /*4d00*/  FSETP.GTU.FTZ.AND P0, PT, |R24|.reuse, +INF , PT ;  /* 0x7f8000001800780b */ /* 0x040fe40003f1c200 */
[----:B------:R-:W-:-:S04]  /*4d10*/  LOP3.LUT R3, R24, 0x80000000, R3, 0xb8, !PT ;  /* 0x8000000018037812 */ /* 0x000fc800078eb803 */
[----:B------:R-:W-:-:S07]  /*4d20*/  FSEL R24, R24, R3, P0 ;  /* 0x0000000318187208 */ /* 0x000fce0000000000 */
.L_x_10996:
[----:B------:R-:W-:Y:S05]  /*4d30*/  BSYNC B1 ;  /* 0x0000000000017941 */ /* 0x000fea0003800000 */
.L_x_10995:
        /* <DEDUP_REMOVED lines=25> */
.L_x_11011:
[----:B----4-:R-:W2:Y:S01]  /*4ed0*/  F2I.S64.TRUNC R4, R4 ;  /* 0x0000000400047311 */ /* 0x010ea2000020d900 */
[----:B------:R-:W-:Y:S02]  /*4ee0*/  VIADD R25, R25, 0x80 ;  /* 0x0000008019197836 */ /* 0x000fe40000000000 */
[----:B--2---:R-:W-:-:S05]  /*4ef0*/  IMAD.MOV.U32 R3, RZ, RZ, R4 ;  /* 0x000000ffff037224 */ /* 0x004fca00078e0004 */
[----:B------:R2:W-:Y:S01]  /*4f00*/  STG.E.U8 desc[UR36][R8.64], R3 ;  /* 0x0000000308007986 */ /* 0x0005e2000c101124 */
[----:B------:R-:W-:Y:S05]  /*4f10*/  BRA `(.L_x_11007) ;  /* 0x0000000c00907947 */ /* 0x000fea0003800000 */
.L_x_11010:
        /* <DEDUP_REMOVED lines=10> */
.L_x_11014:
[----:B------:R-:W2:Y:S01]  /*4fc0*/  F2I.FTZ.TRUNC.NTZ R3, R4 ;  /* 0x0000000400037305 */ /* 0x000ea2000021f100 */
[----:B------:R-:W-:Y:S01]  /*4fd0*/  VIADD R25, R25, 0x80 ;  /* 0x0000008019197836 */ /* 0x000fe20000000000 */
[----:B--2---:R2:W-:Y:S01]  /*4fe0*/  STG.E desc[UR36][R8.64], R3 ;  /* 0x0000000308007986 */ /* 0x0045e2000c101924 */
[----:B------:R-:W-:Y:S05]  /*4ff0*/  BRA `(.L_x_11007) ;  /* 0x0000000c00587947 */ /* 0x000fea0003800000 */
.L_x_11013:
[----:B------:R-:W2:Y:S01]  /*5000*/  F2I.FTZ.TRUNC.NTZ R3, R4 ;  /* 0x0000000400037305 */ /* 0x000ea2000021f100 */
[----:B------:R-:W-:Y:S01]  /*5010*/  VIADD R25, R25, 0x80 ;  /* 0x0000008019197836 */ /* 0x000fe20000000000 */
[----:B--2---:R2:W-:Y:S01]  /*5020*/  STG.E.U16 desc[UR36][R8.64], R3 ;  /* 0x0000000308007986 */ /* 0x0045e2000c101524 */
[----:B------:R-:W-:Y:S05]  /*5030*/  BRA `(.L_x_11007) ;  /* 0x0000000c00487947 */ /* 0x000fea0003800000 */
.L_x_11009:
        /* <DEDUP_REMOVED lines=9> */
.L_x_11016:
[----:B----4-:R-:W-:Y:S01]  /*50d0*/  F2FP.F16.F32.PACK_AB R4, RZ, R4 ;  /* 0x00000004ff04723e */ /* 0x010fe200000000ff */
[----:B------:R-:W-:-:S04]  /*50e0*/  VIADD R25, R25, 0x80 ;  /* 0x0000008019197836 */ /* 0x000fc80000000000 */
[----:B------:R2:W-:Y:S01]  /*50f0*/  STG.E.U16 desc[UR36][R8.64], R4 ;  /* 0x0000000408007986 */ /* 0x0005e2000c101524 */
[----:B------:R-:W-:Y:S05]  /*5100*/  BRA `(.L_x_11007) ;  /* 0x0000000c00147947 */ /* 0x000fea0003800000 */
.L_x_11015:
        /* <DEDUP_REMOVED lines=10> */
.L_x_11018:
[----:B------:R-:W-:Y:S01]  /*51b0*/  F2FP.F16.F32.PACK_AB R3, RZ, R4 ;  /* 0x00000004ff03723e */ /* 0x000fe200000000ff */
[----:B------:R-:W-:-:S03]  /*51c0*/  VIADD R25, R25, 0x80 ;  /* 0x0000008019197836 */ /* 0x000fc60000000000 */
[----:B------:R-:W-:-:S05]  /*51d0*/  PRMT R3, R3, 0x5410, RZ ;  /* 0x0000541003037816 */ /* 0x000fca00000000ff */
[----:B------:R2:W-:Y:S01]  /*51e0*/  STG.E desc[UR36][R8.64], R3 ;  /* 0x0000000308007986 */ /* 0x0005e2000c101924 */
[----:B------:R-:W-:Y:S05]  /*51f0*/  BRA `(.L_x_11007) ;  /* 0x0000000800d87947 */ /* 0x000fea0003800000 */
.L_x_11017:
[----:B----4-:R-:W-:Y:S01]  /*5200*/  FMUL.FTZ R4, R4, 1 ;  /* 0x3f80000004047820 */ /* 0x010fe20000410000 */
[----:B------:R-:W-:-:S05]  /*5210*/  VIADD R25, R25, 0x80 ;  /* 0x0000008019197836 */ /* 0x000fca0000000000 */
[----:B------:R-:W2:Y:S02]  /*5220*/  F2F.F64.F32 R4, R4 ;  /* 0x0000000400047310 */ /* 0x000ea40000201800 */
[----:B--2---:R2:W-:Y:S01]  /*5230*/  STG.E.64 desc[UR36][R8.64], R4 ;  /* 0x0000000408007986 */ /* 0x0045e2000c101b24 */
[----:B------:R-:W-:Y:S05]  /*5240*/  BRA `(.L_x_11007) ;  /* 0x0000000800c47947 */ /* 0x000fea0003800000 */
.L_x_11008:
        /* <DEDUP_REMOVED lines=13> */
.L_x_11021:
[----:B----4-:R-:W-:Y:S01]  /*5320*/  FMUL.FTZ R4, R4, 1 ;  /* 0x3f80000004047820 */ /* 0x010fe20000410000 */
[----:B------:R-:W-:Y:S01]  /*5330*/  CS2R R6, SRZ ;  /* 0x0000000000067805 */ /* 0x000fe2000001ff00 */
[----:B------:R-:W-:-:S04]  /*5340*/  VIADD R25, R25, 0x80 ;  /* 0x0000008019197836 */ /* 0x000fc80000000000 */
[----:B------:R-:W2:Y:S02]  /*5350*/  F2F.F64.F32 R4, R4 ;  /* 0x0000000400047310 */ /* 0x000ea40000201800 */
[----:B--2---:R2:W-:Y:S01]  /*5360*/  STG.E.128 desc[UR36][R8.64], R4 ;  /* 0x0000000408007986 */ /* 0x0045e2000c101d24 */
[----:B------:R-:W-:Y:S05]  /*5370*/  BRA `(.L_x_11007) ;  /* 0x0000000800787947 */ /* 0x000fea0003800000 */
.L_x_11020:
        /* <DEDUP_REMOVED lines=20> */
.L_x_11025:
[----:B------:R-:W-:Y:S05]  /*54c0*/  BSYNC B0 ;  /* 0x0000000000007941 */ /* 0x000fea0003800000 */
.L_x_11024:
[----:B------:R-:W-:Y:S01]  /*54d0*/  LOP3.LUT R5, R0, R5, RZ, 0xfc, !PT ;  /* 0x0000000500057212 */ /* 0x000fe200078efcff */
[----:B------:R-:W-:-:S04]  /*54e0*/  VIADD R25, R25, 0x80 ;  /* 0x0000008019197836 */ /* 0x000fc80000000000 */
[----:B------:R2:W-:Y:S01]  /*54f0*/  STG.E.U8 desc[UR36][R8.64], R5 ;  /* 0x0000000508007986 */ /* 0x0005e2000c101124 */
[----:B------:R-:W-:Y:S05]  /*5500*/  BRA `(.L_x_11007) ;  /* 0x0000000800147947 */ /* 0x000fea0003800000 */
.L_x_11023:
        /* <DEDUP_REMOVED lines=12> */
.L_x_11027:
[----:B------:R-:W-:Y:S01]  /*55d0*/  IMAD.MOV.U32 R0, RZ, RZ, 0x7f ;  /* 0x0000007fff007424 */ /* 0x000fe200078e00ff */
[----:B------:R-:W-:-:S04]  /*55e0*/  ISETP.GT.U32.AND P0, PT, R5, 0x7f800000, PT ;  /* 0x7f8000000500780c */ /* 0x000fc80003f04070 */
[----:B------:R-:W-:-:S09]  /*55f0*/  SEL R0, R0, 0x7c, P0 ;  /* 0x0000007c00007807 */ /* 0x000fd20000000000 */
.L_x_11028:
[----:B------:R-:W-:Y:S05]  /*5600*/  BSYNC B0 ;  /* 0x0000000000007941 */ /* 0x000fea0003800000 */
.L_x_11026:
[----:B----4-:R-:W-:Y:S01]  /*5610*/  LOP3.LUT R4, R4, 0x80000000, RZ, 0xc0, !PT ;  /* 0x8000000004047812 */ /* 0x010fe200078ec0ff */
[----:B------:R-:W-:-:S03]  /*5620*/  VIADD R25, R25, 0x80 ;  /* 0x0000008019197836 */ /* 0x000fc60000000000 */
[----:B------:R-:W-:-:S04]  /*5630*/  SHF.R.U32.HI R3, RZ, 0x18, R4 ;  /* 0x00000018ff037819 */ /* 0x000fc80000011604 */
[----:B------:R-:W-:-:S05]  /*5640*/  LOP3.LUT R3, R0, R3, RZ, 0xfc, !PT ;  /* 0x0000000300037212 */ /* 0x000fca00078efcff */
[----:B------:R2:W-:Y:S01]  /*5650*/  STG.E.U8 desc[UR36][R8.64], R3 ;  /* 0x0000000308007986 */ /* 0x0005e2000c101124 */
[----:B------:R-:W-:Y:S05]  /*5660*/  BRA `(.L_x_11007) ;  /* 0x0000000400bc7947 */ /* 0x000fea0003800000 */
.L_x_11022:
[----:B----4-:R-:W-:Y:S01]  /*5670*/  F2FP.BF16.F32.PACK_AB R4, RZ, R4 ;  /* 0x00000004ff04723e */ /* 0x010fe200000010ff */
[----:B------:R-:W-:-:S04]  /*5680*/  VIADD R25, R25, 0x80 ;  /* 0x0000008019197836 */ /* 0x000fc80000000000 */
[----:B------:R2:W-:Y:S01]  /*5690*/  STG.E.U16 desc[UR36][R8.64], R4 ;  /* 0x0000000408007986 */ /* 0x0005e2000c101524 */
[----:B------:R-:W-:Y:S05]  /*56a0*/  BRA `(.L_x_11007) ;  /* 0x0000000400ac7947 */ /* 0x000fea0003800000 */
.L_x_11019:
        /* <DEDUP_REMOVED lines=12> */
.L_x_11031:
        /* <DEDUP_REMOVED lines=16> */
.L_x_11034:
[----:B----4-:R-:W-:-:S04]  /*5870*/  LOP3.LUT R4, R4, 0x80000000, RZ, 0xc0, !PT ;  /* 0x8000000004047812 */ /* 0x010fc800078ec0ff */
[----:B------:R-:W-:-:S04]  /*5880*/  SHF.R.U32.HI R4, RZ, 0x18, R4 ;  /* 0x00000018ff047819 */ /* 0x000fc80000011604 */
[----:B------:R-:W-:-:S04]  /*5890*/  LOP3.LUT R3, R3, R4, RZ, 0xfc, !PT ;  /* 0x0000000403037212 */ /* 0x000fc800078efcff */
[----:B------:R-:W-:-:S07]  /*58a0*/  PRMT R0, R3, 0x7610, R0 ;  /* 0x0000761003007816 */ /* 0x000fce0000000000 */
.L_x_11033:
[----:B------:R-:W-:Y:S05]  /*58b0*/  BSYNC B0 ;  /* 0x0000000000007941 */ /* 0x000fea0003800000 */
.L_x_11032:
[----:B------:R2:W-:Y:S01]  /*58c0*/  STG.E.U8 desc[UR36][R8.64], R0 ;  /* 0x0000000008007986 */ /* 0x0005e2000c101124 */
[----:B------:R-:W-:Y:S01]  /*58d0*/  VIADD R25, R25, 0x80 ;  /* 0x0000008019197836 */ /* 0x000fe20000000000 */
[----:B------:R-:W-:Y:S06]  /*58e0*/  BRA `(.L_x_11007) ;  /* 0x00000004001c7947 */ /* 0x000fec0003800000 */
.L_x_11030:
        /* <DEDUP_REMOVED lines=16> */
.L_x_11037:
[----:B----4-:R-:W-:-:S04]  /*59f0*/  LOP3.LUT R4, R4, 0x80000000, RZ, 0xc0, !PT ;  /* 0x8000000004047812 */ /* 0x010fc800078ec0ff */
[----:B------:R-:W-:-:S04]  /*5a00*/  SHF.R.U32.HI R4, RZ, 0x18, R4 ;  /* 0x00000018ff047819 */ /* 0x000fc80000011604 */
[----:B------:R-:W-:-:S04]  /*5a10*/  LOP3.LUT R3, R3, R4, RZ, 0xfc, !PT ;  /* 0x0000000403037212 */ /* 0x000fc800078efcff */
[----:B------:R-:W-:-:S07]  /*5a20*/  PRMT R0, R3, 0x7610, R0 ;  /* 0x0000761003007816 */ /* 0x000fce0000000000 */
.L_x_11036:
[----:B------:R-:W-:Y:S05]  /*5a30*/  BSYNC B0 ;  /* 0x0000000000007941 */ /* 0x000fea0003800000 */
.L_x_11035:
[----:B------:R2:W-:Y:S01]  /*5a40*/  STG.E.U8 desc[UR36][R8.64], R0 ;  /* 0x0000000008007986 */ /* 0x0005e2000c101124 */
[----:B------:R-:W-:Y:S01]  /*5a50*/  VIADD R25, R25, 0x80 ;  /* 0x0000008019197836 */ /* 0x000fe20000000000 */
[----:B------:R-:W-:Y:S06]  /*5a60*/  BRA `(.L_x_11007) ;  /* 0x0000000000bc7947 */ /* 0x000fec0003800000 */
.L_x_11029:
        /* <DEDUP_REMOVED lines=22> */
.L_x_11012:
        /* <DEDUP_REMOVED lines=16> */
.L_x_11040:
[----:B------:R-:W-:Y:S01]  /*5cd0*/  VIADD R25, R25, 0x80 ;  /* 0x0000008019197836 */ /* 0x000fe20000000000 */
[----:B------:R-:W-:Y:S06]  /*5ce0*/  BRA `(.L_x_11007) ;  /* 0x00000000001c7947 */ /* 0x000fec0003800000 */
.L_x_11039:
[----:B----4-:R-:W2:Y:S01]  /*5cf0*/  F2I.U64.TRUNC R4, R4 ;  /* 0x0000000400047311 */ /* 0x010ea2000020d800 */
[----:B------:R-:W-:Y:S01]  /*5d00*/  VIADD R25, R25, 0x80 ;  /* 0x0000008019197836 */ /* 0x000fe20000000000 */
[----:B--2---:R2:W-:Y:S01]  /*5d10*/  STG.E.64 desc[UR36][R8.64], R4 ;  /* 0x0000000408007986 */ /* 0x0045e2000c101b24 */
[----:B------:R-:W-:Y:S05]  /*5d20*/  BRA `(.L_x_11007) ;  /* 0x00000000000c7947 */ /* 0x000fea0003800000 */
.L_x_11038:
[----:B------:R-:W2:Y:S01]  /*5d30*/  F2I.FTZ.U32.TRUNC.NTZ R3, R4 ;  /* 0x0000000400037305 */ /* 0x000ea2000021f000 */
[----:B------:R-:W-:Y:S01]  /*5d40*/  VIADD R25, R25, 0x80 ;  /* 0x0000008019197836 */ /* 0x000fe20000000000 */
[----:B--2---:R2:W-:Y:S06]  /*5d50*/  STG.E desc[UR36][R8.64], R3 ;  /* 0x0000000308007986 */ /* 0x0045ec000c101924 */
.L_x_11007:
[----:B------:R-:W-:Y:S05]  /*5d60*/  BSYNC B6 ;  /* 0x0000000000067941 */ /* 0x000fea0003800000 */
.L_x_11006:
        /* <DEDUP_REMOVED lines=24> */
.L_x_11046:
[----:B-1-3--:R-:W1:Y:S02]  /*5ef0*/  F2I.S64.TRUNC R18, R18 ;  /* 0x0000001200127311 */ /* 0x00ae64000020d900 */
[----:B-1----:R-:W-:-:S05]  /*5f00*/  IMAD.MOV.U32 R3, RZ, RZ, R18 ;  /* 0x000000ffff037224 */ /* 0x002fca00078e0012 */
[----:B------:R1:W-:Y:S01]  /*5f10*/  STG.E.U8 desc[UR36][R8.64], R3 ;  /* 0x0000000308007986 */ /* 0x0003e2000c101124 */
[----:B------:R-:W-:Y:S05]  /*5f20*/  BRA `(.L_x_11048) ;  /* 0x0000000c00407947 */ /* 0x000fea0003800000 */
.L_x_11045:
        /* <DEDUP_REMOVED lines=9> */
.L_x_11050:
[----:B-1-3--:R-:W1:Y:S02]  /*5fc0*/  F2I.FTZ.TRUNC.NTZ R3, R18 ;  /* 0x0000001200037305 */ /* 0x00ae64000021f100 */
[----:B-1----:R1:W-:Y:S01]  /*5fd0*/  STG.E desc[UR36][R8.64], R3 ;  /* 0x0000000308007986 */ /* 0x0023e2000c101924 */
[----:B------:R-:W-:Y:S05]  /*5fe0*/  BRA `(.L_x_11048) ;  /* 0x0000000c00107947 */ /* 0x000fea0003800000 */
.L_x_11049:
[----:B-1-3--:R-:W1:Y:S02]  /*5ff0*/  F2I.FTZ.TRUNC.NTZ R3, R18 ;  /* 0x0000001200037305 */ /* 0x00ae64000021f100 */
[----:B-1----:R1:W-:Y:S01]  /*6000*/  STG.E.U16 desc[UR36][R8.64], R3 ;  /* 0x0000000308007986 */ /* 0x0023e2000c101524 */
[----:B------:R-:W-:Y:S05]  /*6010*/  BRA `(.L_x_11048) ;  /* 0x0000000c00047947 */ /* 0x000fea0003800000 */
.L_x_11044:
        /* <DEDUP_REMOVED lines=8> */
.L_x_11052:
[----:B-1-3--:R-:W-:-:S05]  /*60a0*/  F2FP.F16.F32.PACK_AB R18, RZ, R18 ;  /* 0x00000012ff12723e */ /* 0x00afca00000000ff */
[----:B------:R1:W-:Y:S01]  /*60b0*/  STG.E.U16 desc[UR36][R8.64], R18 ;  /* 0x0000001208007986 */ /* 0x0003e2000c101524 */
[----:B------:R-:W-:Y:S05]  /*60c0*/  BRA `(.L_x_11048) ;  /* 0x0000000800d87947 */ /* 0x000fea0003800000 */
.L_x_11051:
        /* <DEDUP_REMOVED lines=9> */
.L_x_11054:
[----:B-1-3--:R-:W-:-:S04]  /*6160*/  F2FP.F16.F32.PACK_AB R3, RZ, R18 ;  /* 0x00000012ff03723e */ /* 0x00afc800000000ff */
[----:B------:R-:W-:-:S05]  /*6170*/  PRMT R3, R3, 0x5410, RZ ;  /* 0x0000541003037816 */ /* 0x000fca00000000ff */
[----:B------:R1:W-:Y:S01]  /*6180*/  STG.E desc[UR36][R8.64], R3 ;  /* 0x0000000308007986 */ /* 0x0003e2000c101924 */
[----:B------:R-:W-:Y:S05]  /*6190*/  BRA `(.L_x_11048) ;  /* 0x0000000800a47947 */ /* 0x000fea0003800000 */
.L_x_11053:
[----:B-1-3--:R-:W-:-:S06]  /*61a0*/  FMUL.FTZ R4, R18, 1 ;  /* 0x3f80000012047820 */ /* 0x00afcc0000410000 */
[----:B------:R-:W1:Y:S02]  /*61b0*/  F2F.F64.F32 R4, R4 ;  /* 0x0000000400047310 */ /* 0x000e640000201800 */
[----:B-1----:R1:W-:Y:S01]  /*61c0*/  STG.E.64 desc[UR36][R8.64], R4 ;  /* 0x0000000408007986 */ /* 0x0023e2000c101b24 */
[----:B------:R-:W-:Y:S05]  /*61d0*/  BRA `(.L_x_11048) ;  /* 0x0000000800947947 */ /* 0x000fea0003800000 */
.L_x_11043:
        /* <DEDUP_REMOVED lines=12> */
.L_x_11057:
[----:B-1-3--:R-:W-:Y:S01]  /*62a0*/  FMUL.FTZ R4, R18, 1 ;  /* 0x3f80000012047820 */ /* 0x00afe20000410000 */
[----:B------:R-:W-:-:S05]  /*62b0*/  CS2R R6, SRZ ;  /* 0x0000000000067805 */ /* 0x000fca000001ff00 */
[----:B------:R-:W1:Y:S02]  /*62c0*/  F2F.F64.F32 R4, R4 ;  /* 0x0000000400047310 */ /* 0x000e640000201800 */
[----:B-1----:R1:W-:Y:S01]  /*62d0*/  STG.E.128 desc[UR36][R8.64], R4 ;  /* 0x0000000408007986 */ /* 0x0023e2000c101d24 */
[----:B------:R-:W-:Y:S05]  /*62e0*/  BRA `(.L_x_11048) ;  /* 0x0000000800507947 */ /* 0x000fea0003800000 */
.L_x_11056:
        /* <DEDUP_REMOVED lines=20> */
.L_x_11061:
[----:B------:R-:W-:Y:S05]  /*6430*/  BSYNC B0 ;  /* 0x0000000000007941 */ /* 0x000fea0003800000 */
.L_x_11060:
[----:B------:R-:W-:-:S05]  /*6440*/  LOP3.LUT R5, R0, R5, RZ, 0xfc, !PT ;  /* 0x0000000500057212 */ /* 0x000fca00078efcff */
[----:B------:R1:W-:Y:S01]  /*6450*/  STG.E.U8 desc[UR36][R8.64], R5 ;  /* 0x0000000508007986 */ /* 0x0003e2000c101124 */
[----:B------:R-:W-:Y:S05]  /*6460*/  BRA `(.L_x_11048) ;  /* 0x0000000400f07947 */ /* 0x000fea0003800000 */
.L_x_11059:
        /* <DEDUP_REMOVED lines=12> */
.L_x_11063:
[----:B------:R-:W-:Y:S01]  /*6530*/  IMAD.MOV.U32 R0, RZ, RZ, 0x7f ;  /* 0x0000007fff007424 */ /* 0x000fe200078e00ff */
[----:B------:R-:W-:-:S04]  /*6540*/  ISETP.GT.U32.AND P0, PT, R4, 0x7f800000, PT ;  /* 0x7f8000000400780c */ /* 0x000fc80003f04070 */
[----:B------:R-:W-:-:S09]  /*6550*/  SEL R0, R0, 0x7c, P0 ;  /* 0x0000007c00007807 */ /* 0x000fd20000000000 */
.L_x_11064:
[----:B------:R-:W-:Y:S05]  /*6560*/  BSYNC B0 ;  /* 0x0000000000007941 */ /* 0x000fea0003800000 */
.L_x_11062:
[----:B------:R-:W-:-:S04]  /*6570*/  LOP3.LUT R18, R18, 0x80000000, RZ, 0xc0, !PT ;  /* 0x8000000012127812 */ /* 0x000fc800078ec0ff */
[----:B------:R-:W-:-:S04]  /*6580*/  SHF.R.U32.HI R3, RZ, 0x18, R18 ;  /* 0x00000018ff037819 */ /* 0x000fc80000011612 */
[----:B------:R-:W-:-:S05]  /*6590*/  LOP3.LUT R3, R0, R3, RZ, 0xfc, !PT ;  /* 0x0000000300037212 */ /* 0x000fca00078efcff */
[----:B------:R1:W-:Y:S01]  /*65a0*/  STG.E.U8 desc[UR36][R8.64], R3 ;  /* 0x0000000308007986 */ /* 0x0003e2000c101124 */
[----:B------:R-:W-:Y:S05]  /*65b0*/  BRA `(.L_x_11048) ;  /* 0x00000004009c7947 */ /* 0x000fea0003800000 */
.L_x_11058:
[----:B-1-3--:R-:W-:-:S05]  /*65c0*/  F2FP.BF16.F32.PACK_AB R18, RZ, R18 ;  /* 0x00000012ff12723e */ /* 0x00afca00000010ff */
[----:B------:R1:W-:Y:S01]  /*65d0*/  STG.E.U16 desc[UR36][R8.64], R18 ;  /* 0x0000001208007986 */ /* 0x0003e2000c101524 */
[----:B------:R-:W-:Y:S05]  /*65e0*/  BRA `(.L_x_11048) ;  /* 0x0000000400907947 */ /* 0x000fea0003800000 */
.L_x_11055:
        /* <DEDUP_REMOVED lines=11> */
.L_x_11067:
        /* <DEDUP_REMOVED lines=16> */
.L_x_11070:
[----:B------:R-:W-:-:S04]  /*67a0*/  LOP3.LUT R18, R18, 0x80000000, RZ, 0xc0, !PT ;  /* 0x8000000012127812 */ /* 0x000fc800078ec0ff */
[----:B------:R-:W-:-:S04]  /*67b0*/  SHF.R.U32.HI R3, RZ, 0x18, R18 ;  /* 0x00000018ff037819 */ /* 0x000fc80000011612 */
[----:B------:R-:W-:-:S04]  /*67c0*/  LOP3.LUT R0, R0, R3, RZ, 0xfc, !PT ;  /* 0x0000000300007212 */ /* 0x000fc800078efcff */
[----:B------:R-:W-:-:S07]  /*67d0*/  PRMT R4, R0, 0x7610, R4 ;  /* 0x0000761000047816 */ /* 0x000fce0000000004 */
.L_x_11069:
[----:B------:R-:W-:Y:S05]  /*67e0*/  BSYNC B0 ;  /* 0x0000000000007941 */ /* 0x000fea0003800000 */
.L_x_11068:
[----:B------:R4:W-:Y:S01]  /*67f0*/  STG.E.U8 desc[UR36][R8.64], R4 ;  /* 0x0000000408007986 */ /* 0x0009e2000c101124 */
[----:B------:R-:W-:Y:S05]  /*6800*/  BRA `(.L_x_11048) ;  /* 0x0000000400087947 */ /* 0x000fea0003800000 */
.L_x_11066:
        /* <DEDUP_REMOVED lines=16> */
.L_x_11073:
[----:B------:R-:W-:-:S04]  /*6910*/  LOP3.LUT R18, R18, 0x80000000, RZ, 0xc0, !PT ;  /* 0x8000000012127812 */ /* 0x000fc800078ec0ff */
[----:B------:R-:W-:-:S04]  /*6920*/  SHF.R.U32.HI R3, RZ, 0x18, R18 ;  /* 0x00000018ff037819 */ /* 0x000fc80000011612 */
[----:B------:R-:W-:-:S04]  /*6930*/  LOP3.LUT R0, R0, R3, RZ, 0xfc, !PT ;  /* 0x0000000300007212 */ /* 0x000fc800078efcff */
[----:B------:R-:W-:-:S07]  /*6940*/  PRMT R4, R0, 0x7610, R4 ;  /* 0x0000761000047816 */ /* 0x000fce0000000004 */
.L_x_11072:
[----:B------:R-:W-:Y:S05]  /*6950*/  BSYNC B0 ;  /* 0x0000000000007941 */ /* 0x000fea0003800000 */
.L_x_11071:
[----:B------:R1:W-:Y:S01]  /*6960*/  STG.E.U8 desc[UR36][R8.64], R4 ;  /* 0x0000000408007986 */ /* 0x0003e2000c101124 */
[----:B------:R-:W-:Y:S05]  /*6970*/  BRA `(.L_x_11048) ;  /* 0x0000000000ac7947 */ /* 0x000fea0003800000 */
.L_x_11065:
        /* <DEDUP_REMOVED lines=21> */
.L_x_11047:
        /* <DEDUP_REMOVED lines=16> */
.L_x_11076:
[----:B------:R-:W-:Y:S05]  /*6bd0*/  BRA `(.L_x_11048) ;  /* 0x0000000000147947 */ /* 0x000fea0003800000 */
.L_x_11075:
[----:B-1-3--:R-:W1:Y:S02]  /*6be0*/  F2I.U64.TRUNC R18, R18 ;  /* 0x0000001200127311 */ /* 0x00ae64000020d800 */
[----:B-1----:R3:W-:Y:S01]  /*6bf0*/  STG.E.64 desc[UR36][R8.64], R18 ;  /* 0x0000001208007986 */ /* 0x0027e2000c101b24 */
[----:B------:R-:W-:Y:S05]  /*6c00*/  BRA `(.L_x_11048) ;  /* 0x0000000000087947 */ /* 0x000fea0003800000 */
.L_x_11074:
[----:B-1-3--:R-:W1:Y:S02]  /*6c10*/  F2I.FTZ.U32.TRUNC.NTZ R3, R18 ;  /* 0x0000001200037305 */ /* 0x00ae64000021f000 */
[----:B-1----:R1:W-:Y:S02]  /*6c20*/  STG.E desc[UR36][R8.64], R3 ;  /* 0x0000000308007986 */ /* 0x0023e4000c101924 */
.L_x_11048:
        /* <DEDUP_REMOVED lines=24> */
.L_x_11080:
[----:B------:R-:W1:Y:S02]  /*6db0*/  F2I.S64.TRUNC R22, R22 ;  /* 0x0000001600167311 */ /* 0x000e64000020d900 */
[----:B-1----:R-:W-:-:S05]  /*6dc0*/  IMAD.MOV.U32 R3, RZ, RZ, R22 ;  /* 0x000000ffff037224 */ /* 0x002fca00078e0016 */
[----:B------:R1:W-:Y:S01]  /*6dd0*/  STG.E.U8 desc[UR36][R8.64], R3 ;  /* 0x0000000308007986 */ /* 0x0003e2000c101124 */
[----:B------:R-:W-:Y:S05]  /*6de0*/  BRA `(.L_x_11082) ;  /* 0x0000000c00407947 */ /* 0x000fea0003800000 */
.L_x_11079:
        /* <DEDUP_REMOVED lines=9> */
.L_x_11084:
[----:B------:R-:W1:Y:S02]  /*6e80*/  F2I.FTZ.TRUNC.NTZ R3, R22 ;  /* 0x0000001600037305 */ /* 0x000e64000021f100 */
[----:B-1----:R4:W-:Y:S01]  /*6e90*/  STG.E desc[UR36][R8.64], R3 ;  /* 0x0000000308007986 */ /* 0x0029e2000c101924 */
[----:B------:R-:W-:Y:S05]  /*6ea0*/  BRA `(.L_x_11082) ;  /* 0x0000000c00107947 */ /* 0x000fea0003800000 */
.L_x_11083:
[----:B------:R-:W1:Y:S02]  /*6eb0*/  F2I.FTZ.TRUNC.NTZ R3, R22 ;  /* 0x0000001600037305 */ /* 0x000e64000021f100 */
[----:B-1----:R3:W-:Y:S01]  /*6ec0*/  STG.E.U16 desc[UR36][R8.64], R3 ;  /* 0x0000000308007986 */ /* 0x0027e2000c101524 */
[----:B------:R-:W-:Y:S05]  /*6ed0*/  BRA `(.L_x_11082) ;  /* 0x0000000c00047947 */ /* 0x000fea0003800000 */
.L_x_11078:
        /* <DEDUP_REMOVED lines=8> */
.L_x_11086:
[----:B------:R-:W-:-:S05]  /*6f60*/  F2FP.F16.F32.PACK_AB R22, RZ, R22 ;  /* 0x00000016ff16723e */ /* 0x000fca00000000ff */
[----:B------:R1:W-:Y:S01]  /*6f70*/  STG.E.U16 desc[UR36][R8.64], R22 ;  /* 0x0000001608007986 */ /* 0x0003e2000c101524 */
[----:B------:R-:W-:Y:S05]  /*6f80*/  BRA `(.L_x_11082) ;  /* 0x0000000800d87947 */ /* 0x000fea0003800000 */
.L_x_11085:
        /* <DEDUP_REMOVED lines=9> */
.L_x_11088:
[----:B------:R-:W-:-:S04]  /*7020*/  F2FP.F16.F32.PACK_AB R3, RZ, R22 ;  /* 0x00000016ff03723e */ /* 0x000fc800000000ff */
[----:B------:R-:W-:-:S05]  /*7030*/  PRMT R3, R3, 0x5410, RZ ;  /* 0x0000541003037816 */ /* 0x000fca00000000ff */
[----:B------:R1:W-:Y:S01]  /*7040*/  STG.E desc[UR36][R8.64], R3 ;  /* 0x0000000308007986 */ /* 0x0003e2000c101924 */
[----:B------:R-:W-:Y:S05]  /*7050*/  BRA `(.L_x_11082) ;  /* 0x0000000800a47947 */ /* 0x000fea0003800000 */
.L_x_11087:
[----:B------:R-:W-:-:S06]  /*7060*/  FMUL.FTZ R4, R22, 1 ;  /* 0x3f80000016047820 */ /* 0x000fcc0000410000 */
[----:B------:R-:W1:Y:S02]  /*7070*/  F2F.F64.F32 R4, R4 ;  /* 0x0000000400047310 */ /* 0x000e640000201800 */
[----:B-1----:R1:W-:Y:S01]  /*7080*/  STG.E.64 desc[UR36][R8.64], R4 ;  /* 0x0000000408007986 */ /* 0x0023e2000c101b24 */
[----:B------:R-:W-:Y:S05]  /*7090*/  BRA `(.L_x_11082) ;  /* 0x0000000800947947 */ /* 0x000fea0003800000 */
.L_x_11077:
        /* <DEDUP_REMOVED lines=12> */
.L_x_11091:
[----:B------:R-:W-:Y:S01]  /*7160*/  FMUL.FTZ R4, R22, 1 ;  /* 0x3f80000016047820 */ /* 0x000fe20000410000 */
[----:B------:R-:W-:-:S05]  /*7170*/  CS2R R6, SRZ ;  /* 0x0000000000067805 */ /* 0x000fca000001ff00 */
[----:B------:R-:W1:Y:S02]  /*7180*/  F2F.F64.F32 R4, R4 ;  /* 0x0000000400047310 */ /* 0x000e640000201800 */
[----:B-1----:R1:W-:Y:S01]  /*7190*/  STG.E.128 desc[UR36][R8.64], R4 ;  /* 0x0000000408007986 */ /* 0x0023e2000c101d24 */
[----:B------:R-:W-:Y:S05]  /*71a0*/  BRA `(.L_x_11082) ;  /* 0x0000000800507947 */ /* 0x000fea0003800000 */
.L_x_11090:
        /* <DEDUP_REMOVED lines=20> */
.L_x_11095:
[----:B------:R-:W-:Y:S05]  /*72f0*/  BSYNC B0 ;  /* 0x0000000000007941 */ /* 0x000fea0003800000 */
.L_x_11094:
[----:B------:R-:W-:-:S05]  /*7300*/  LOP3.LUT R5, R0, R5, RZ, 0xfc, !PT ;  /* 0x0000000500057212 */ /* 0x000fca00078efcff */
[----:B------:R1:W-:Y:S01]  /*7310*/  STG.E.U8 desc[UR36][R8.64], R5 ;  /* 0x0000000508007986 */ /* 0x0003e2000c101124 */
[----:B------:R-:W-:Y:S05]  /*7320*/  BRA `(.L_x_11082) ;  /* 0x0000000400f07947 */ /* 0x000fea0003800000 */
.L_x_11093:
        /* <DEDUP_REMOVED lines=12> */
.L_x_11097:
[----:B------:R-:W-:Y:S01]  /*73f0*/  IMAD.MOV.U32 R0, RZ, RZ, 0x7f ;  /* 0x0000007fff007424 */ /* 0x000fe200078e00ff */
[----:B------:R-:W-:-:S04]  /*7400*/  ISETP.GT.U32.AND P0, PT, R4, 0x7f800000, PT ;  /* 0x7f8000000400780c */ /* 0x000fc80003f04070 */
[----:B------:R-:W-:-:S09]  /*7410*/  SEL R0, R0, 0x7c, P0 ;  /* 0x0000007c00007807 */ /* 0x000fd20000000000 */
.L_x_11098:
[----:B------:R-:W-:Y:S05]  /*7420*/  BSYNC B0 ;  /* 0x0000000000007941 */ /* 0x000fea0003800000 */
.L_x_11096:
[----:B------:R-:W-:-:S04]  /*7430*/  LOP3.LUT R22, R22, 0x80000000, RZ, 0xc0, !PT ;  /* 0x8000000016167812 */ /* 0x000fc800078ec0ff */
[----:B------:R-:W-:-:S04]  /*7440*/  SHF.R.U32.HI R3, RZ, 0x18, R22 ;  /* 0x00000018ff037819 */ /* 0x000fc80000011616 */
[----:B------:R-:W-:-:S05]  /*7450*/  LOP3.LUT R3, R0, R3, RZ, 0xfc, !PT ;  /* 0x0000000300037212 */ /* 0x000fca00078efcff */
[----:B------:R1:W-:Y:S01]  /*7460*/  STG.E.U8 desc[UR36][R8.64], R3 ;  /* 0x0000000308007986 */ /* 0x0003e2000c101124 */
[----:B------:R-:W-:Y:S05]  /*7470*/  BRA `(.L_x_11082) ;  /* 0x00000004009c7947 */ /* 0x000fea0003800000 */
.L_x_11092:
[----:B------:R-:W-:-:S05]  /*7480*/  F2FP.BF16.F32.PACK_AB R22, RZ, R22 ;  /* 0x00000016ff16723e */ /* 0x000fca00000010ff */
[----:B------:R1:W-:Y:S01]  /*7490*/  STG.E.U16 desc[UR36][R8.64], R22 ;  /* 0x0000001608007986 */ /* 0x0003e2000c101524 */
[----:B------:R-:W-:Y:S05]  /*74a0*/  BRA `(.L_x_11082) ;  /* 0x0000000400907947 */ /* 0x000fea0003800000 */
.L_x_11089:
        /* <DEDUP_REMOVED lines=11> */
.L_x_11101:
        /* <DEDUP_REMOVED lines=16> */
.L_x_11104:
[----:B------:R-:W-:-:S04]  /*7660*/  LOP3.LUT R22, R22, 0x80000000, RZ, 0xc0, !PT ;  /* 0x8000000016167812 */ /* 0x000fc800078ec0ff */
[----:B------:R-:W-:-:S04]  /*7670*/  SHF.R.U32.HI R3, RZ, 0x18, R22 ;  /* 0x00000018ff037819 */ /* 0x000fc80000011616 */
[----:B------:R-:W-:-:S04]  /*7680*/  LOP3.LUT R0, R0, R3, RZ, 0xfc, !PT ;  /* 0x0000000300007212 */ /* 0x000fc800078efcff */
[----:B------:R-:W-:-:S07]  /*7690*/  PRMT R4, R0, 0x7610, R4 ;  /* 0x0000761000047816 */ /* 0x000fce0000000004 */
.L_x_11103:
[----:B------:R-:W-:Y:S05]  /*76a0*/  BSYNC B0 ;  /* 0x0000000000007941 */ /* 0x000fea0003800000 */
.L_x_11102:
[----:B------:R1:W-:Y:S01]  /*76b0*/  STG.E.U8 desc[UR36][R8.64], R4 ;  /* 0x0000000408007986 */ /* 0x0003e2000c101124 */
[----:B------:R-:W-:Y:S05]  /*76c0*/  BRA `(.L_x_11082) ;  /* 0x0000000400087947 */ /* 0x000fea0003800000 */
.L_x_11100:
        /* <DEDUP_REMOVED lines=16> */
.L_x_11107:
[----:B------:R-:W-:-:S04]  /*77d0*/  LOP3.LUT R22, R22, 0x80000000, RZ, 0xc0, !PT ;  /* 0x8000000016167812 */ /* 0x000fc800078ec0ff */
[----:B------:R-:W-:-:S04]  /*77e0*/  SHF.R.U32.HI R3, RZ, 0x18, R22 ;  /* 0x00000018ff037819 */ /* 0x000fc80000011616 */
[----:B------:R-:W-:-:S04]  /*77f0*/  LOP3.LUT R0, R0, R3, RZ, 0xfc, !PT ;  /* 0x0000000300007212 */ /* 0x000fc800078efcff */
[----:B------:R-:W-:-:S07]  /*7800*/  PRMT R4, R0, 0x7610, R4 ;  /* 0x0000761000047816 */ /* 0x000fce0000000004 */
.L_x_11106:
[----:B------:R-:W-:Y:S05]  /*7810*/  BSYNC B0 ;  /* 0x0000000000007941 */ /* 0x000fea0003800000 */
.L_x_11105:
[----:B------:R1:W-:Y:S01]  /*7820*/  STG.E.U8 desc[UR36][R8.64], R4 ;  /* 0x0000000408007986 */ /* 0x0003e2000c101124 */
[----:B------:R-:W-:Y:S05]  /*7830*/  BRA `(.L_x_11082) ;  /* 0x0000000000ac7947 */ /* 0x000fea0003800000 */
.L_x_11099:
        /* <DEDUP_REMOVED lines=21> */
.L_x_11081:
        /* <DEDUP_REMOVED lines=16> */
.L_x_11110:
[----:B------:R-:W-:Y:S05]  /*7a90*/  BRA `(.L_x_11082) ;  /* 0x0000000000147947 */ /* 0x000fea0003800000 */
.L_x_11109:
[----:B------:R-:W1:Y:S02]  /*7aa0*/  F2I.U64.TRUNC R22, R22 ;  /* 0x0000001600167311 */ /* 0x000e64000020d800 */
[----:B-1----:R1:W-:Y:S01]  /*7ab0*/  STG.E.64 desc[UR36][R8.64], R22 ;  /* 0x0000001608007986 */ /* 0x0023e2000c101b24 */
[----:B------:R-:W-:Y:S05]  /*7ac0*/  BRA `(.L_x_11082) ;  /* 0x0000000000087947 */ /* 0x000fea0003800000 */
.L_x_11108:
[----:B------:R-:W1:Y:S02]  /*7ad0*/  F2I.FTZ.U32.TRUNC.NTZ R3, R22 ;  /* 0x0000001600037305 */ /* 0x000e64000021f000 */
[----:B-1----:R1:W-:Y:S02]  /*7ae0*/  STG.E desc[UR36][R8.64], R3 ;  /* 0x0000000308007986 */ /* 0x0023e4000c101924 */
.L_x_11082:
[----:B------:R-:W-:-:S07]  /*7af0*/  VIADD R25, R25, 0x80 ;  /* 0x0000008019197836 */ /* 0x000fce0000000000 */
.L_x_11042:
[----:B------:R-:W-:Y:S05]  /*7b00*/  BSYNC B6 ;  /* 0x0000000000067941 */ /* 0x000fea0003800000 */
.L_x_11041:
        /* <DEDUP_REMOVED lines=22> */
.L_x_11114:
[----:B------:R-:W1:Y:S02]  /*7c70*/  F2I.S64.TRUNC R24, R24 ;  /* 0x0000001800187311 */ /* 0x000e64000020d900 */
[----:B-1----:R-:W-:-:S05]  /*7c80*/  IMAD.MOV.U32 R5, RZ, RZ, R24 ;  /* 0x000000ffff057224 */ /* 0x002fca00078e0018 */
[----:B------:R-:W-:Y:S01]  /*7c90*/  STG.E.U8 desc[UR36][R2.64], R5 ;  /* 0x0000000502007986 */ /* 0x000fe2000c101124 */
[----:B------:R-:W-:Y:S05]  /*7ca0*/  EXIT ;  /* 0x000000000000794d */ /* 0x000fea0003800000 */
.L_x_11113:
        /* <DEDUP_REMOVED lines=9> */
.L_x_11117:
[----:B------:R-:W1:Y:S02]  /*7d40*/  F2I.FTZ.TRUNC.NTZ R5, R24 ;  /* 0x0000001800057305 */ /* 0x000e64000021f100 */
[----:B-1----:R-:W-:Y:S01]  /*7d50*/  STG.E desc[UR36][R2.64], R5 ;  /* 0x0000000502007986 */ /* 0x002fe2000c101924 */
[----:B------:R-:W-:Y:S05]  /*7d60*/  EXIT ;  /* 0x000000000000794d */ /* 0x000fea0003800000 */
.L_x_11116:
[----:B------:R-:W1:Y:S02]  /*7d70*/  F2I.FTZ.TRUNC.NTZ R5, R24 ;  /* 0x0000001800057305 */ /* 0x000e64000021f100 */
[----:B-1----:R-:W-:Y:S01]  /*7d80*/  STG.E.U16 desc[UR36][R2.64], R5 ;  /* 0x0000000502007986 */ /* 0x002fe2000c101524 */
[----:B------:R-:W-:Y:S05]  /*7d90*/  EXIT ;  /* 0x000000000000794d */ /* 0x000fea0003800000 */
.L_x_11112:
        /* <DEDUP_REMOVED lines=8> */
.L_x_11119:
[----:B------:R-:W-:-:S05]  /*7e20*/  F2FP.F16.F32.PACK_AB R24, RZ, R24 ;  /* 0x00000018ff18723e */ /* 0x000fca00000000ff */
[----:B------:R-:W-:Y:S01]  /*7e30*/  STG.E.U16 desc[UR36][R2.64], R24 ;  /* 0x0000001802007986 */ /* 0x000fe2000c101524 */
[----:B------:R-:W-:Y:S05]  /*7e40*/  EXIT ;  /* 0x000000000000794d */ /* 0x000fea0003800000 */
.L_x_11118:
        /* <DEDUP_REMOVED lines=9> */
.L_x_11121:
[----:B------:R-:W-:-:S04]  /*7ee0*/  F2FP.F16.F32.PACK_AB R5, RZ, R24 ;  /* 0x00000018ff05723e */ /* 0x000fc800000000ff */
[----:B------:R-:W-:-:S05]  /*7ef0*/  PRMT R5, R5, 0x5410, RZ ;  /* 0x0000541005057816 */ /* 0x000fca00000000ff */
[----:B------:R-:W-:Y:S01]  /*7f00*/  STG.E desc[UR36][R2.64], R5 ;  /* 0x0000000502007986 */ /* 0x000fe2000c101924 */
[----:B------:R-:W-:Y:S05]  /*7f10*/  EXIT ;  /* 0x000000000000794d */ /* 0x000fea0003800000 */
.L_x_11120:
[----:B------:R-:W-:-:S06]  /*7f20*/  FMUL.FTZ R4, R24, 1 ;  /* 0x3f80000018047820 */ /* 0x000fcc0000410000 */
[----:B------:R-:W1:Y:S02]  /*7f30*/  F2F.F64.F32 R4, R4 ;  /* 0x0000000400047310 */ /* 0x000e640000201800 */
[----:B-1----:R-:W-:Y:S01]  /*7f40*/  STG.E.64 desc[UR36][R2.64], R4 ;  /* 0x0000000402007986 */ /* 0x002fe2000c101b24 */
[----:B------:R-:W-:Y:S05]  /*7f50*/  EXIT ;  /* 0x000000000000794d */ /* 0x000fea0003800000 */
.L_x_11111:
        /* <DEDUP_REMOVED lines=12> */
.L_x_11124:
[----:B------:R-:W-:Y:S01]  /*8020*/  FMUL.FTZ R4, R24, 1 ;  /* 0x3f80000018047820 */ /* 0x000fe20000410000 */
[----:B------:R-:W-:-:S05]  /*8030*/  CS2R R6, SRZ ;  /* 0x0000000000067805 */ /* 0x000fca000001ff00 */
[----:B------:R-:W1:Y:S02]  /*8040*/  F2F.F64.F32 R4, R4 ;  /* 0x0000000400047310 */ /* 0x000e640000201800 */
[----:B-1----:R-:W-:Y:S01]  /*8050*/  STG.E.128 desc[UR36][R2.64], R4 ;  /* 0x0000000402007986 */ /* 0x002fe2000c101d24 */
[----:B------:R-:W-:Y:S05]  /*8060*/  EXIT ;  /* 0x000000000000794d */ /* 0x000fea0003800000 */
.L_x_11123:
        /* <DEDUP_REMOVED lines=20> */
.L_x_11128:
[----:B------:R-:W-:Y:S05]  /*81b0*/  BSYNC B0 ;  /* 0x0000000000007941 */ /* 0x000fea0003800000 */
.L_x_11127:
[----:B------:R-:W-:-:S05]  /*81c0*/  LOP3.LUT R7, R0, R7, RZ, 0xfc, !PT ;  /* 0x0000000700077212 */ /* 0x000fca00078efcff */
[----:B------:R-:W-:Y:S01]  /*81d0*/  STG.E.U8 desc[UR36][R2.64], R7 ;  /* 0x0000000702007986 */ /* 0x000fe2000c101124 */
[----:B------:R-:W-:Y:S05]  /*81e0*/  EXIT ;  /* 0x000000000000794d */ /* 0x000fea0003800000 */
.L_x_11126:
        /* <DEDUP_REMOVED lines=12> */
.L_x_11130:
[----:B------:R-:W-:Y:S01]  /*82b0*/  IMAD.MOV.U32 R0, RZ, RZ, 0x7f ;  /* 0x0000007fff007424 */ /* 0x000fe200078e00ff */
[----:B------:R-:W-:-:S04]  /*82c0*/  ISETP.GT.U32.AND P0, PT, R4, 0x7f800000, PT ;  /* 0x7f8000000400780c */ /* 0x000fc80003f04070 */
[----:B------:R-:W-:-:S09]  /*82d0*/  SEL R0, R0, 0x7c, P0 ;  /* 0x0000007c00007807 */ /* 0x000fd20000000000 */
.L_x_11131:
[----:B------:R-:W-:Y:S05]  /*82e0*/  BSYNC B0 ;  /* 0x0000000000007941 */ /* 0x000fea0003800000 */
.L_x_11129:
[----:B------:R-:W-:-:S04]  /*82f0*/  LOP3.LUT R24, R24, 0x80000000, RZ, 0xc0, !PT ;  /* 0x8000000018187812 */ /* 0x000fc800078ec0ff */
[----:B------:R-:W-:-:S04]  /*8300*/  SHF.R.U32.HI R5, RZ, 0x18, R24 ;  /* 0x00000018ff057819 */ /* 0x000fc80000011618 */
[----:B------:R-:W-:-:S05]  /*8310*/  LOP3.LUT R5, R0, R5, RZ, 0xfc, !PT ;  /* 0x0000000500057212 */ /* 0x000fca00078efcff */
[----:B------:R-:W-:Y:S01]  /*8320*/  STG.E.U8 desc[UR36][R2.64], R5 ;  /* 0x0000000502007986 */ /* 0x000fe2000c101124 */
[----:B------:R-:W-:Y:S05]  /*8330*/  EXIT ;  /* 0x000000000000794d */ /* 0x000fea0003800000 */
.L_x_11125:
[----:B------:R-:W-:-:S05]  /*8340*/  F2FP.BF16.F32.PACK_AB R24, RZ, R24 ;  /* 0x00000018ff18723e */ /* 0x000fca00000010ff */
[----:B------:R-:W-:Y:S01]  /*8350*/  STG.E.U16 desc[UR36][R2.64], R24 ;  /* 0x0000001802007986 */ /* 0x000fe2000c101524 */
[----:B------:R-:W-:Y:S05]  /*8360*/  EXIT ;  /* 0x000000000000794d */ /* 0x000fea0003800000 */
.L_x_11122:
        /* <DEDUP_REMOVED lines=11> */
.L_x_11134:
        /* <DEDUP_REMOVED lines=16> */
.L_x_11137:
[----:B------:R-:W-:-:S04]  /*8520*/  LOP3.LUT R24, R24, 0x80000000, RZ, 0xc0, !PT ;  /* 0x8000000018187812 */ /* 0x000fc800078ec0ff */
[----:B------:R-:W-:-:S04]  /*8530*/  SHF.R.U32.HI R5, RZ, 0x18, R24 ;  /* 0x00000018ff057819 */ /* 0x000fc80000011618 */
[----:B------:R-:W-:-:S04]  /*8540*/  LOP3.LUT R4, R4, R5, RZ, 0xfc, !PT ;  /* 0x0000000504047212 */ /* 0x000fc800078efcff */
[----:B------:R-:W-:-:S07]  /*8550*/  PRMT R0, R4, 0x7610, R0 ;  /* 0x0000761004007816 */ /* 0x000fce0000000000 */
.L_x_11136:
[----:B------:R-:W-:Y:S05]  /*8560*/  BSYNC B0 ;  /* 0x0000000000007941 */ /* 0x000fea0003800000 */
.L_x_11135:
[----:B------:R-:W-:Y:S01]  /*8570*/  STG.E.U8 desc[UR36][R2.64], R0 ;  /* 0x0000000002007986 */ /* 0x000fe2000c101124 */
[----:B------:R-:W-:Y:S05]  /*8580*/  EXIT ;  /* 0x000000000000794d */ /* 0x000fea0003800000 */
.L_x_11133:
        /* <DEDUP_REMOVED lines=16> */
.L_x_11140:
[----:B------:R-:W-:-:S04]  /*8690*/  LOP3.LUT R24, R24, 0x80000000, RZ, 0xc0, !PT ;  /* 0x8000000018187812 */ /* 0x000fc800078ec0ff */
[----:B------:R-:W-:-:S04]  /*86a0*/  SHF.R.U32.HI R5, RZ, 0x18, R24 ;  /* 0x00000018ff057819 */ /* 0x000fc80000011618 */
[----:B------:R-:W-:-:S04]  /*86b0*/  LOP3.LUT R4, R4, R5, RZ, 0xfc, !PT ;  /* 0x0000000504047212 */ /* 0x000fc800078efcff */
[----:B------:R-:W-:-:S07]  /*86c0*/  PRMT R0, R4, 0x7610, R0 ;  /* 0x0000761004007816 */ /* 0x000fce0000000000 */
.L_x_11139:
[----:B------:R-:W-:Y:S05]  /*86d0*/  BSYNC B0 ;  /* 0x0000000000007941 */ /* 0x000fea0003800000 */
.L_x_11138:
[----:B------:R-:W-:Y:S01]  /*86e0*/  STG.E.U8 desc[UR36][R2.64], R0 ;  /* 0x0000000002007986 */ /* 0x000fe2000c101124 */
[----:B------:R-:W-:Y:S05]  /*86f0*/  EXIT ;  /* 0x000000000000794d */ /* 0x000fea0003800000 */
.L_x_11132:
        /* <DEDUP_REMOVED lines=21> */
.L_x_11115:
        /* <DEDUP_REMOVED lines=16> */
.L_x_11143:
[----:B------:R-:W-:Y:S05]  /*8950*/  EXIT ;  /* 0x000000000000794d */ /* 0x000fea0003800000 */
.L_x_11142:
[----:B------:R-:W1:Y:S02]  /*8960*/  F2I.U64.TRUNC R24, R24 ;  /* 0x0000001800187311 */ /* 0x000e64000020d800 */
[----:B-1----:R-:W-:Y:S01]  /*8970*/  STG.E.64 desc[UR36][R2.64], R24 ;  /* 0x0000001802007986 */ /* 0x002fe2000c101b24 */
[----:B------:R-:W-:Y:S05]  /*8980*/  EXIT ;  /* 0x000000000000794d */ /* 0x000fea0003800000 */
.L_x_11141:
[----:B------:R-:W1:Y:S02]  /*8990*/  F2I.FTZ.U32.TRUNC.NTZ R5, R24 ;  /* 0x0000001800057305 */ /* 0x000e64000021f000 */
[----:B-1----:R-:W-:Y:S01]  /*89a0*/  STG.E desc[UR36][R2.64], R5 ;  /* 0x0000000502007986 */ /* 0x002fe2000c101924 */
[----:B------:R-:W-:Y:S05]  /*89b0*/  EXIT ;  /* 0x000000000000794d */ /* 0x000fea0003800000 */
.L_x_11144:
        /* <DEDUP_REMOVED lines=12> */
.L_x_57354:


//--------------------- .text._ZN2at6native18elementwise_kernelILi128ELi2EZNS0_22gpu_kernel_impl_nocastINS0_13AUnaryFunctorIfffZZZNS0_16fmod_kernel_cudaERNS_18TensorIteratorBaseEENKUlvE0_clEvENKUlvE0_clEvEUlffE_EEEEvS5_RKT_EUliE_EEviT1_ --------------------------
	.section	.text._ZN2at6native18elementwise_kernelILi128ELi2EZNS0_22gpu_kernel_impl_nocastINS0_13AUnaryFunctorIfffZZZNS0_16fmod_kernel_cudaERNS_18TensorIteratorBaseEENKUlvE0_clEvENKUlvE0_clEvEUlffE_EEEEvS5_RKT_EUliE_EEviT1_,"ax",@progbits
	.align	128
        .global         _ZN2at6native18elementwise_kernelILi128ELi2EZNS0_22gpu_kernel_impl_nocastINS0_13AUnaryFunctorIfffZZZNS0_16fmod_kernel_cudaERNS_18TensorIteratorBaseEENKUlvE0_clEvENKUlvE0_clEvEUlffE_EEEEvS5_RKT_EUliE_EEviT1_
        .type           _ZN2at6native18elementwise_kernelILi128ELi2EZNS0_22gpu_kernel_impl_nocastINS0_13AUnaryFunctorIfffZZZNS0_16fmod_kernel_cudaERNS_18TensorIteratorBaseEENKUlvE0_clEvENKUlvE0_clEvEUlffE_EEEEvS5_RKT_EUliE_EEviT1_,@function
        .size           _ZN2at6native18elementwise_kernelILi128ELi2EZNS0_22gpu_kernel_impl_nocastINS0_13AUnaryFunctorIfffZZZNS0_16fmod_kernel_cudaERNS_18TensorIteratorBaseEENKUlvE0_clEvENKUlvE0_clEvEUlffE_EEEEvS5_RKT_EUliE_EEviT1_,(.L_x_57355 - _ZN2at6native18elementwise_kernelILi128ELi2EZNS0_22gpu_kernel_impl_nocastINS0_13AUnaryFunctorIfffZZZNS0_16fmod_kernel_cudaERNS_18TensorIteratorBaseEENKUlvE0_clEvENKUlvE0_clEvEUlffE_EEEEvS5_RKT_EUliE_EEviT1_)
        .other          _ZN2at6native18elementwise_kernelILi128ELi2EZNS0_22gpu_kernel_impl_nocastINS0_13AUnaryFunctorIfffZZZNS0_16fmod_kernel_cudaERNS_18TensorIteratorBaseEENKUlvE0_clEvENKUlvE0_clEvEUlffE_EEEEvS5_RKT_EUliE_EEviT1_,@"STO_CUDA_ENTRY STV_DEFAULT"
_ZN2at6native18elementwise_kernelILi128ELi2EZNS0_22gpu_kernel_impl_nocastINS0_13AUnaryFunctorIfffZZZNS0_16fmod_kernel_cudaERNS_18TensorIteratorBaseEENKUlvE0_clEvENKUlvE0_clEvEUlffE_EEEEvS5_RKT_EUliE_EEviT1_:
.text._ZN2at6native18elementwise_kernelILi128ELi2EZNS0_22gpu_kernel_impl_nocastINS0_13AUnaryFunctorIfffZZZNS0_16fmod_kernel_cudaERNS_18TensorIteratorBaseEENKUlvE0_clEvENKUlvE0_clEvEUlffE_EEEEvS5_RKT_EUliE_EEviT1_:
        /* <DEDUP_REMOVED lines=313> */
.L_x_11147:
[----:B------:R-:W-:Y:S01]  /*1390*/  ULDC.64 UR8, c[0x0][0x418] ;  /* 0x0001060000087ab9 */ /* 0x000fe20000000a00 */
[----:B------:R-:W0:Y:S01]  /*13a0*/  LDC R6, c[0x0][0x424] ;  /* 0x00010900ff067b82 */ /* 0x000e220000000800 */
[----:B------:R-:W-:-:S05]  /*13b0*/  IADD3 R8, P0, R0, UR8, RZ ;  /* 0x0000000800087c10 */ /* 0x000fca000ff1e0ff */
[----:B------:R-:W-:Y:S01]  /*13c0*/  IMAD.X R9, RZ, RZ, UR9, P0 ;  /* 0x00000009ff097e24 */ /* 0x000fe200080e06ff */
[----:B------:R-:W-:-:S05]  /*13d0*/  ULDC.64 UR8, c[0x0][0x410] ;  /* 0x0001040000087ab9 */ /* 0x000fca0000000a00 */
[----:B------:R-:W2:Y:S01]  /*13e0*/  LDG.E R9, desc[UR4][R8.64] ;  /* 0x0000000408097981 */ /* 0x000ea2000c1e1900 */
[----:B------:R-:W-:Y:S01]  /*13f0*/  IADD3 R4, P1, R3, UR8, RZ ;  /* 0x0000000803047c10 */ /* 0x000fe2000ff3e0ff */
[----:B------:R-:W-:Y:S03]  /*1400*/  BSSY B0, `(.L_x_11148) ;  /* 0x0000041000007945 */ /* 0x000fe60003800000 */
[----:B------:R-:W-:Y:S01]  /*1410*/  IADD3.X R5, RZ, UR9, RZ, P1, !PT ;  /* 0x00000009ff057c10 */ /* 0x000fe20008ffe4ff */
[C---:B0-----:R-:W-:Y:S01]  /*1420*/  FADD.FTZ R3, |R6|.reuse, -RZ ;  /* 0x800000ff06037221 */ /* 0x041fe20000010200 */
        /* <DEDUP_REMOVED lines=25> */
.L_x_11153:
[----:B------:R-:W-:Y:S01]  /*15c0*/  FSETP.GEU.FTZ.AND P0, PT, R8, -R10, PT ;  /* 0x8000000a0800720b */ /* 0x000fe20003f1e000 */
[----:B------:R-:W-:-:S12]  /*15d0*/  FADD.FTZ R0, R0, -1 ;  /* 0xbf80000000007421 */ /* 0x000fd80000010000 */
[----:B------:R-:W-:-:S07]  /*15e0*/  @!P0 FADD.FTZ R0, R0, -1 ;  /* 0xbf80000000008421 */ /* 0x000fce0000010000 */
.L_x_11152:
[----:B------:R-:W-:Y:S05]  /*15f0*/  BSYNC B2 ;  /* 0x0000000000027941 */ /* 0x000fea0003800000 */
.L_x_11151:
[----:B------:R-:W-:Y:S01]  /*1600*/  FFMA.FTZ R3, -R10, R0, R3 ;  /* 0x000000000a037223 */ /* 0x000fe20000010103 */
[----:B------:R-:W-:Y:S06]  /*1610*/  BRA `(.L_x_11149) ;  /* 0x00000000007c7947 */ /* 0x000fec0003800000 */
.L_x_11150:
        /* <DEDUP_REMOVED lines=15> */
.L_x_11156:
        /* <DEDUP_REMOVED lines=13> */
.L_x_11155:
[----:B------:R-:W-:Y:S05]  /*17e0*/  BSYNC B2 ;  /* 0x0000000000027941 */ /* 0x000fea0003800000 */
.L_x_11154:
[----:B------:R-:W-:-:S04]  /*17f0*/  FMUL.FTZ R0, R3, 1.1920928955078125e-07 ;  /* 0x3400000003007820 */ /* 0x000fc80000410000 */
[----:B------:R-:W-:-:S07]  /*1800*/  FMUL.FTZ R3, R11, R0 ;  /* 0x000000000b037220 */ /* 0x000fce0000410000 */
.L_x_11149:
[----:B------:R-:W-:Y:S05]  /*1810*/  BSYNC B0 ;  /* 0x0000000000007941 */ /* 0x000fea0003800000 */
.L_x_11148:
[C---:B------:R-:W-:Y:S02]  /*1820*/  FSETP.GTU.FTZ.AND P0, PT, |R3|.reuse, +INF , PT ;  /* 0x7f8000000300780b */ /* 0x040fe40003f1c200 */
[C---:B------:R-:W-:Y:S02]  /*1830*/  LOP3.LUT R6, R3.reuse, 0x80000000, R6, 0xb8, !PT ;  /* 0x8000000003067812 */ /* 0x040fe400078eb806 */
[----:B------:R-:W-:Y:S02]  /*1840*/  IADD3 R7, R2, 0x80, RZ ;  /* 0x0000008002077810 */ /* 0x000fe40007ffe0ff */
[----:B------:R-:W-:-:S05]  /*1850*/  FSEL R3, R3, R6, P0 ;  /* 0x0000000603037208 */ /* 0x000fca0000000000 */
[----:B------:R1:W-:Y:S02]  /*1860*/  STG.E desc[UR4][R4.64], R3 ;  /* 0x0000000304007986 */ /* 0x0003e4000c101904 */
.L_x_11146:
[----:B------:R-:W-:Y:S05]  /*1870*/  BSYNC B1 ;  /* 0x0000000000017941 */ /* 0x000fea0003800000 */
.L_x_11145:
[----:B------:R-:W-:-:S13]  /*1880*/  ISETP.GE.AND P0, PT, R7, UR6, PT ;  /* 0x0000000607007c0c */ /* 0x000fda000bf06270 */
[----:B------:R-:W-:Y:S05]  /*1890*/  @P0 EXIT ;  /* 0x000000000000094d */ /* 0x000fea0003800000 */
[----:B------:R-:W2:Y:S01]  /*18a0*/  LDC R8, c[0x0][0x218] ;  /* 0x00008600ff087b82 */ /* 0x000ea20000000800 */
[----:B------:R-:W-:Y:S01]  /*18b0*/  MOV R0, RZ ;  /* 0x000000ff00007202 */ /* 0x000fe20000000f00 */
[----:B-1----:R-:W-:Y:S01]  /*18c0*/  IMAD.MOV.U32 R3, RZ, RZ, RZ ;  /* 0x000000ffff037224 */ /* 0x002fe200078e00ff */
[----:B--2---:R-:W-:-:S13]  /*18d0*/  ISETP.NE.AND P0, PT, R8, RZ, PT ;  /* 0x000000ff0800720c */ /* 0x004fda0003f05270 */
        /* <DEDUP_REMOVED lines=284> */
[----:B------:R-:W1:Y:S01]  /*2aa0*/  @P0 LDC.64 R8, c[0x0][0x340] ;  /* 0x0000d000ff080b82 */ /* 0x000e620000000a00 */
[----:B------:R-:W-:Y:S01]  /*2ab0*/  @P0 IMAD.MOV.U32 R6, RZ, RZ, RZ ;  /* 0x000000ffff060224 */ /* 0x000fe200078e00ff */
[----:B------:R-:W-:Y:S01]  /*2ac0*/  ULDC.64 UR6, c[0x0][0x400] ;  /* 0x0001000000067ab9 */ /* 0x000fe20000000a00 */
[----:B------:R-:W-:-:S05]  /*2ad0*/  IADD3 R4, -R7, RZ, RZ ;  /* 0x000000ff07047210 */ /* 0x000fca0007ffe1ff */
[----:B------:R-:W2:Y:S01]  /*2ae0*/  @P0 LDC R11, c[0x0][0x33c] ;  /* 0x0000cf00ff0b0b82 */ /* 0x000ea20000000800 */
[----:B------:R-:W-:-:S04]  /*2af0*/  IMAD R4, R4, UR8, R5 ;  /* 0x0000000804047c24 */ /* 0x000fc8000f8e0205 */
[C---:B------:R-:W-:Y:S02]  /*2b00*/  IMAD R3, R4.reuse, UR6, R3 ;  /* 0x0000000604037c24 */ /* 0x040fe4000f8e0203 */
[----:B------:R-:W-:Y:S01]  /*2b10*/  IMAD R0, R4, UR7, R0 ;  /* 0x0000000704007c24 */ /* 0x000fe2000f8e0200 */
[----:B0-----:R-:W0:Y:S01]  /*2b20*/  @P0 LDC.64 R12, c[0x0][0x408] ;  /* 0x00010200ff0c0b82 */ /* 0x001e220000000a00 */
[----:B-1----:R-:W-:-:S05]  /*2b30*/  @P0 IMAD.HI.U32 R2, R7, R8, R6 ;  /* 0x0000000807020227 */ /* 0x002fca00078e0006 */
[----:B------:R-:W-:-:S04]  /*2b40*/  @P0 SHF.R.U32.HI R2, RZ, R9, R2 ;  /* 0x00000009ff020219 */ /* 0x000fc80000011602 */
[----:B------:R-:W-:-:S05]  /*2b50*/  @P0 IADD3 R6, -R2, RZ, RZ ;  /* 0x000000ff02060210 */ /* 0x000fca0007ffe1ff */
[----:B--2---:R-:W-:-:S04]  /*2b60*/  @P0 IMAD R6, R11, R6, R7 ;  /* 0x000000060b060224 */ /* 0x004fc800078e0207 */
[C---:B0-----:R-:W-:Y:S02]  /*2b70*/  @P0 IMAD R3, R6.reuse, R12, R3 ;  /* 0x0000000c06030224 */ /* 0x041fe400078e0203 */
[----:B------:R-:W-:-:S07]  /*2b80*/  @P0 IMAD R0, R6, R13, R0 ;  /* 0x0000000d06000224 */ /* 0x000fce00078e0200 */
.L_x_11157:
[----:B------:R-:W-:Y:S01]  /*2b90*/  ULDC.64 UR6, c[0x0][0x418] ;  /* 0x0001060000067ab9 */ /* 0x000fe20000000a00 */
[----:B------:R-:W1:Y:S01]  /*2ba0*/  LDC R4, c[0x0][0x424] ;  /* 0x00010900ff047b82 */ /* 0x000e620000000800 */
[----:B------:R-:W-:-:S04]  /*2bb0*/  IADD3 R6, P0, R0, UR6, RZ ;  /* 0x0000000600067c10 */ /* 0x000fc8000ff1e0ff */
[----:B------:R-:W-:Y:S01]  /*2bc0*/  IADD3.X R7, RZ, UR7, RZ, P0, !PT ;  /* 0x00000007ff077c10 */ /* 0x000fe200087fe4ff */
[----:B------:R-:W-:-:S05]  /*2bd0*/  ULDC.64 UR6, c[0x0][0x410] ;  /* 0x0001040000067ab9 */ /* 0x000fca0000000a00 */
[----:B------:R-:W2:Y:S01]  /*2be0*/  LDG.E R7, desc[UR4][R6.64] ;  /* 0x0000000406077981 */ /* 0x000ea2000c1e1900 */
[----:B------:R-:W-:Y:S01]  /*2bf0*/  IADD3 R2, P1, R3, UR6, RZ ;  /* 0x0000000603027c10 */ /* 0x000fe2000ff3e0ff */
[----:B------:R-:W-:Y:S03]  /*2c00*/  BSSY B0, `(.L_x_11158) ;  /* 0x0000041000007945 */ /* 0x000fe60003800000 */
[----:B------:R-:W-:Y:S01]  /*2c10*/  IADD3.X R3, RZ, UR7, RZ, P1, !PT ;  /* 0x00000007ff037c10 */ /* 0x000fe20008ffe4ff */
[C---:B-1----:R-:W-:Y:S01]  /*2c20*/  FADD.FTZ R5, |R4|.reuse, -RZ ;  /* 0x800000ff04057221 */ /* 0x042fe20000010200 */
[----:B--2---:R-:W-:-:S13]  /*2c30*/  FSETP.GEU.FTZ.AND P0, PT, |R4|, |R7|, PT ;  /* 0x400000070400720b */ /* 0x004fda0003f1e200 */
        /* <DEDUP_REMOVED lines=24> */
.L_x_11163:
[----:B------:R-:W-:Y:S01]  /*2dc0*/  FSETP.GEU.FTZ.AND P0, PT, R9, -R8, PT ;  /* 0x800000080900720b */ /* 0x000fe20003f1e000 */
[----:B------:R-:W-:-:S12]  /*2dd0*/  FADD.FTZ R0, R0, -1 ;  /* 0xbf80000000007421 */ /* 0x000fd80000010000 */
[----:B------:R-:W-:-:S07]  /*2de0*/  @!P0 FADD.FTZ R0, R0, -1 ;  /* 0xbf80000000008421 */ /* 0x000fce0000010000 */
.L_x_11162:
[----:B------:R-:W-:Y:S05]  /*2df0*/  BSYNC B1 ;  /* 0x0000000000017941 */ /* 0x000fea0003800000 */
.L_x_11161:
[----:B------:R-:W-:Y:S01]  /*2e00*/  FFMA.FTZ R5, -R8, R0, R5 ;  /* 0x0000000008057223 */ /* 0x000fe20000010105 */
[----:B------:R-:W-:Y:S06]  /*2e10*/  BRA `(.L_x_11159) ;  /* 0x00000000007c7947 */ /* 0x000fec0003800000 */
.L_x_11160:
        /* <DEDUP_REMOVED lines=15> */
.L_x_11166:
        /* <DEDUP_REMOVED lines=13> */
.L_x_11165:
[----:B------:R-:W-:Y:S05]  /*2fe0*/  BSYNC B1 ;  /* 0x0000000000017941 */ /* 0x000fea0003800000 */
.L_x_11164:
[----:B------:R-:W-:-:S04]  /*2ff0*/  FMUL.FTZ R5, R5, 1.1920928955078125e-07 ;  /* 0x3400000005057820 */ /* 0x000fc80000410000 */
[----:B------:R-:W-:-:S07]  /*3000*/  FMUL.FTZ R5, R10, R5 ;  /* 0x000000050a057220 */ /* 0x000fce0000410000 */
.L_x_11159:
[----:B------:R-:W-:Y:S05]  /*3010*/  BSYNC B0 ;  /* 0x0000000000007941 */ /* 0x000fea0003800000 */
.L_x_11158:
[C---:B------:R-:W-:Y:S02]  /*3020*/  FSETP.GTU.FTZ.AND P0, PT, |R5|.reuse, +INF , PT ;  /* 0x7f8000000500780b */ /* 0x040fe40003f1c200 */
[----:B------:R-:W-:-:S04]  /*3030*/  LOP3.LUT R4, R5, 0x80000000, R4, 0xb8, !PT ;  /* 0x8000000005047812 */ /* 0x000fc800078eb804 */
[----:B------:R-:W-:-:S05]  /*3040*/  FSEL R5, R5, R4, P0 ;  /* 0x0000000405057208 */ /* 0x000fca0000000000 */
[----:B------:R-:W-:Y:S01]  /*3050*/  STG.E desc[UR4][R2.64], R5 ;  /* 0x0000000502007986 */ /* 0x000fe2000c101904 */
[----:B------:R-:W-:Y:S05]  /*3060*/  EXIT ;  /* 0x000000000000794d */ /* 0x000fea0003800000 */
.L_x_11167:
        /* <DEDUP_REMOVED lines=9> */
.L_x_57355:


//--------------------- .text._ZN2at6native27unrolled_elementwise_kernelINS0_13AUnaryFunctorIfffZZZNS0_16fmod_kernel_cudaERNS_18TensorIteratorBaseEENKUlvE0_clEvENKUlvE0_clEvEUlffE_EESt5arrayIPcLm2EELi4E23TrivialOffsetCalculatorILi1EjESD_NS0_6memory15LoadWithoutCastENSE_16StoreWithoutCastEEEviT_T0_T2_T3_T4_T5_ --------------------------
	.section	.text._ZN2at6native27unrolled_elementwise_kernelINS0_13AUnaryFunctorIfffZZZNS0_16fmod_kernel_cudaERNS_18TensorIteratorBaseEENKUlvE0_clEvENKUlvE0_clEvEUlffE_EESt5arrayIPcLm2EELi4E23TrivialOffsetCalculatorILi1EjESD_NS0_6memory15LoadWithoutCastENSE_16StoreWithoutCastEEEviT_T0_T2_T3_T4_T5_,"ax",@progbits
	.align	128
        .global         _ZN2at6native27unrolled_elementwise_kernelINS0_13AUnaryFunctorIfffZZZNS0_16fmod_kernel_cudaERNS_18TensorIteratorBaseEENKUlvE0_clEvENKUlvE0_clEvEUlffE_EESt5arrayIPcLm2EELi4E23TrivialOffsetCalculatorILi1EjESD_NS0_6memory15LoadWithoutCastENSE_16StoreWithoutCastEEEviT_T0_T2_T3_T4_T5_
        .type           _ZN2at6native27unrolled_elementwise_kernelINS0_13AUnaryFunctorIfffZZZNS0_16fmod_kernel_cudaERNS_18TensorIteratorBaseEENKUlvE0_clEvENKUlvE0_clEvEUlffE_EESt5arrayIPcLm2EELi4E23TrivialOffsetCalculatorILi1EjESD_NS0_6memory15LoadWithoutCastENSE_16StoreWithoutCastEEEviT_T0_T2_T3_T4_T5_,@function
        .size           _ZN2at6native27unrolled_elementwise_kernelINS0_13AUnaryFunctorIfffZZZNS0_16fmod_kernel_cudaERNS_18TensorIteratorBaseEENKUlvE0_clEvENKUlvE0_clEvEUlffE_EESt5arrayIPcLm2EELi4E23TrivialOffsetCalculatorILi1EjESD_NS0_6memory15LoadWithoutCastENSE_16StoreWithoutCastEEEviT_T0_T2_T3_T4_T5_,(.L_x_57356 - _ZN2at6native27unrolled_elementwise_kernelINS0_13AUnaryFunctorIfffZZZNS0_16fmod_kernel_cudaERNS_18TensorIteratorBaseEENKUlvE0_clEvENKUlvE0_clEvEUlffE_EESt5arrayIPcLm2EELi4E23TrivialOffsetCalculatorILi1EjESD_NS0_6memory15LoadWithoutCastENSE_16StoreWithoutCastEEEviT_T0_T2_T3_T4_T5_)
        .other          _ZN2at6native27unrolled_elementwise_kernelINS0_13AUnaryFunctorIfffZZZNS0_16fmod_kernel_cudaERNS_18TensorIteratorBaseEENKUlvE0_clEvENKUlvE0_clEvEUlffE_EESt5arrayIPcLm2EELi4E23TrivialOffsetCalculatorILi1EjESD_NS0_6memory15LoadWithoutCastENSE_16StoreWithoutCastEEEviT_T0_T2_T3_T4_T5_,@"STO_CUDA_ENTRY STV_DEFAULT"
_ZN2at6native27unrolled_elementwise_kernelINS0_13AUnaryFunctorIfffZZZNS0_16fmod_kernel_cudaERNS_18TensorIteratorBaseEENKUlvE0_clEvENKUlvE0_clEvEUlffE_EESt5arrayIPcLm2EELi4E23TrivialOffsetCalculatorILi1EjESD_NS0_6memory15LoadWithoutCastENSE_16StoreWithoutCastEEEviT_T0_T2_T3_T4_T5_:
.text._ZN2at6native27unrolled_elementwise_kernelINS0_13AUnaryFunctorIfffZZZNS0_16fmod_kernel_cudaERNS_18TensorIteratorBaseEENKUlvE0_clEvENKUlvE0_clEvEUlffE_EESt5arrayIPcLm2EELi4E23TrivialOffsetCalculatorILi1EjESD_NS0_6memory15LoadWithoutCastENSE_16StoreWithoutCastEEEviT_T0_T2_T3_T4_T5_:
        /* <DEDUP_REMOVED lines=21> */
[----:B------:R-:W-:Y:S01]  /*0150*/  ISETP.GE.AND P1, PT, R5, R3, PT ;  /* 0x000000030500720c */ /* 0x000fe20003f26270 */
[----:B------:R-:W-:-:S10]  /*0160*/  HFMA2.MMA R17, -RZ, RZ, 0, 0 ;  /* 0x00000000ff117435 */ /* 0x000fd400000001ff */
[----:B------:R1:W5:Y:S02]  /*0170*/  @!P2 LDG.E R17, desc[UR4][R6.64] ;  /* 0x000000040611a981 */ /* 0x000364000c1e1900 */
[----:B------:R-:W2:Y:S01]  /*0180*/  @!P1 LDC.64 R8, c[0x0][0x228] ;  /* 0x00008a00ff089b82 */ /* 0x000ea20000000a00 */
[----:B------:R-:W-:Y:S02]  /*0190*/  @!P1 IMAD R5, R2, 0x200, R5 ;  /* 0x0000020002059824 */ /* 0x000fe400078e0205 */
[----:B0-----:R-:W-:-:S04]  /*01a0*/  @!P3 IMAD.WIDE.U32 R14, R19, 0x4, R12 ;  /* 0x00000004130eb825 */ /* 0x001fc800078e000c */
[----:B--2---:R-:W-:Y:S01]  /*01b0*/  @!P1 IMAD.WIDE.U32 R12, R5, 0x4, R8 ;  /* 0x00000004050c9825 */ /* 0x004fe200078e0008 */
[----:B------:R-:W-:-:S03]  /*01c0*/  CS2R R8, SRZ ;  /* 0x0000000000087805 */ /* 0x000fc6000001ff00 */
[----:B------:R-:W-:-:S03]  /*01d0*/  IMAD.MOV.U32 R5, RZ, RZ, RZ ;  /* 0x000000ffff057224 */ /* 0x000fc600078e00ff */
[----:B------:R1:W5:Y:S04]  /*01e0*/  @!P0 LDG.E R9, desc[UR4][R10.64] ;  /* 0x000000040a098981 */ /* 0x000368000c1e1900 */
[----:B------:R1:W5:Y:S04]  /*01f0*/  @!P3 LDG.E R8, desc[UR4][R14.64] ;  /* 0x000000040e08b981 */ /* 0x000368000c1e1900 */
[----:B------:R1:W5:Y:S01]  /*0200*/  @!P1 LDG.E R5, desc[UR4][R12.64] ;  /* 0x000000040c059981 */ /* 0x000362000c1e1900 */
[----:B------:R-:W-:Y:S04]  /*0210*/  BSSY B1, `(.L_x_11168) ;  /* 0x0000047000017945 */ /* 0x000fe80003800000 */
[----:B------:R-:W-:Y:S05]  /*0220*/  @P2 BRA `(.L_x_11169) ;  /* 0x0000000400142947 */ /* 0x000fea0003800000 */
[----:B-1----:R-:W0:Y:S01]  /*0230*/  LDC R6, c[0x0][0x218] ;  /* 0x00008600ff067b82 */ /* 0x002e220000000800 */
[----:B------:R-:W-:Y:S01]  /*0240*/  BSSY B0, `(.L_x_11170) ;  /* 0x0000040000007945 */ /* 0x000fe20003800000 */
[C---:B0----5:R-:W-:Y:S01]  /*0250*/  FSETP.GEU.FTZ.AND P0, PT, |R6|.reuse, |R17|, PT ;  /* 0x400000110600720b */ /* 0x061fe20003f1e200 */
        /* <DEDUP_REMOVED lines=25> */
.L_x_11175:
[----:B------:R-:W-:Y:S01]  /*03f0*/  FSETP.GEU.FTZ.AND P0, PT, R11, -R12, PT ;  /* 0x8000000c0b00720b */ /* 0x000fe20003f1e000 */
[----:B------:R-:W-:-:S12]  /*0400*/  FADD.FTZ R0, R0, -1 ;  /* 0xbf80000000007421 */ /* 0x000fd80000010000 */
[----:B------:R-:W-:-:S07]  /*0410*/  @!P0 FADD.FTZ R0, R0, -1 ;  /* 0xbf80000000008421 */ /* 0x000fce0000010000 */
.L_x_11174:
[----:B------:R-:W-:Y:S05]  /*0420*/  BSYNC B2 ;  /* 0x0000000000027941 */ /* 0x000fea0003800000 */
.L_x_11173:
[----:B------:R-:W-:Y:S01]  /*0430*/  FFMA.FTZ R7, -R12, R0, R7 ;  /* 0x000000000c077223 */ /* 0x000fe20000010107 */
[----:B------:R-:W-:Y:S06]  /*0440*/  BRA `(.L_x_11171) ;  /* 0x00000000007c7947 */ /* 0x000fec0003800000 */
.L_x_11172:
        /* <DEDUP_REMOVED lines=15> */
.L_x_11178:
        /* <DEDUP_REMOVED lines=13> */
.L_x_11177:
[----:B------:R-:W-:Y:S05]  /*0610*/  BSYNC B2 ;  /* 0x0000000000027941 */ /* 0x000fea0003800000 */
.L_x_11176:
[----:B------:R-:W-:-:S04]  /*0620*/  FMUL.FTZ R7, R7, 1.1920928955078125e-07 ;  /* 0x3400000007077820 */ /* 0x000fc80000410000 */
[----:B------:R-:W-:-:S07]  /*0630*/  FMUL.FTZ R7, R14, R7 ;  /* 0x000000070e077220 */ /* 0x000fce0000410000 */
.L_x_11171:
[----:B------:R-:W-:Y:S05]  /*0640*/  BSYNC B0 ;  /* 0x0000000000007941 */ /* 0x000fea0003800000 */
.L_x_11170:
[C---:B------:R-:W-:Y:S02]  /*0650*/  FSETP.GTU.FTZ.AND P0, PT, |R7|.reuse, +INF , PT ;  /* 0x7f8000000700780b */ /* 0x040fe40003f1c200 */
[----:B------:R-:W-:-:S04]  /*0660*/  LOP3.LUT R6, R7, 0x80000000, R6, 0xb8, !PT ;  /* 0x8000000007067812 */ /* 0x000fc800078eb806 */
[----:B------:R-:W-:-:S07]  /*0670*/  FSEL R7, R7, R6, P0 ;  /* 0x0000000607077208 */ /* 0x000fce0000000000 */
.L_x_11169:
[----:B------:R-:W-:Y:S05]  /*0680*/  BSYNC B1 ;  /* 0x0000000000017941 */ /* 0x000fea0003800000 */
.L_x_11168:
[----:B-1----:R-:W-:Y:S01]  /*0690*/  VIADD R6, R4, 0x80 ;  /* 0x0000008004067836 */ /* 0x002fe20000000000 */
[----:B------:R-:W-:Y:S04]  /*06a0*/  BSSY B1, `(.L_x_11179) ;  /* 0x0000048000017945 */ /* 0x000fe80003800000 */
[----:B------:R-:W-:-:S13]  /*06b0*/  ISETP.GE.AND P0, PT, R6, R3, PT ;  /* 0x000000030600720c */ /* 0x000fda0003f06270 */
[----:B------:R-:W-:Y:S05]  /*06c0*/  @P0 BRA `(.L_x_11180) ;  /* 0x0000000400140947 */ /* 0x000fea0003800000 */
[----:B------:R-:W1:Y:S01]  /*06d0*/  LDC R10, c[0x0][0x218] ;  /* 0x00008600ff0a7b82 */ /* 0x000e620000000800 */
        /* <DEDUP_REMOVED lines=27> */
.L_x_11186:
[----:B------:R-:W-:Y:S01]  /*0890*/  FSETP.GEU.FTZ.AND P0, PT, R13, -R14, PT ;  /* 0x8000000e0d00720b */ /* 0x000fe20003f1e000 */
[----:B------:R-:W-:-:S12]  /*08a0*/  FADD.FTZ R0, R0, -1 ;  /* 0xbf80000000007421 */ /* 0x000fd80000010000 */
[----:B------:R-:W-:-:S07]  /*08b0*/  @!P0 FADD.FTZ R0, R0, -1 ;  /* 0xbf80000000008421 */ /* 0x000fce0000010000 */
.L_x_11185:
[----:B------:R-:W-:Y:S05]  /*08c0*/  BSYNC B2 ;  /* 0x0000000000027941 */ /* 0x000fea0003800000 */
.L_x_11184:
[----:B------:R-:W-:Y:S01]  /*08d0*/  FFMA.FTZ R11, -R14, R0, R11 ;  /* 0x000000000e0b7223 */ /* 0x000fe2000001010b */
[----:B------:R-:W-:Y:S06]  /*08e0*/  BRA `(.L_x_11182) ;  /* 0x00000000007c7947 */ /* 0x000fec0003800000 */
.L_x_11183:
        /* <DEDUP_REMOVED lines=15> */
.L_x_11189:
        /* <DEDUP_REMOVED lines=13> */
.L_x_11188:
[----:B------:R-:W-:Y:S05]  /*0ab0*/  BSYNC B2 ;  /* 0x0000000000027941 */ /* 0x000fea0003800000 */
.L_x_11187:
[----:B------:R-:W-:-:S04]  /*0ac0*/  FMUL.FTZ R0, R9, 1.1920928955078125e-07 ;  /* 0x3400000009007820 */ /* 0x000fc80000410000 */
[----:B------:R-:W-:-:S07]  /*0ad0*/  FMUL.FTZ R11, R15, R0 ;  /* 0x000000000f0b7220 */ /* 0x000fce0000410000 */
.L_x_11182:
[----:B------:R-:W-:Y:S05]  /*0ae0*/  BSYNC B0 ;  /* 0x0000000000007941 */ /* 0x000fea0003800000 */
.L_x_11181:
[C---:B------:R-:W-:Y:S02]  /*0af0*/  FSETP.GTU.FTZ.AND P0, PT, |R11|.reuse, +INF , PT ;  /* 0x7f8000000b00780b */ /* 0x040fe40003f1c200 */
[----:B------:R-:W-:-:S04]  /*0b00*/  LOP3.LUT R10, R11, 0x80000000, R10, 0xb8, !PT ;  /* 0x800000000b0a7812 */ /* 0x000fc800078eb80a */
[----:B------:R-:W-:-:S07]  /*0b10*/  FSEL R9, R11, R10, P0 ;  /* 0x0000000a0b097208 */ /* 0x000fce0000000000 */
.L_x_11180:
[----:B------:R-:W-:Y:S05]  /*0b20*/  BSYNC B1 ;  /* 0x0000000000017941 */ /* 0x000fea0003800000 */
.L_x_11179:
[----:B------:R-:W-:Y:S01]  /*0b30*/  IADD3 R0, R4, 0x100, RZ ;  /* 0x0000010004007810 */ /* 0x000fe20007ffe0ff */
[----:B------:R-:W-:Y:S03]  /*0b40*/  BSSY B1, `(.L_x_11190) ;  /* 0x0000048000017945 */ /* 0x000fe60003800000 */
        /* <DEDUP_REMOVED lines=30> */
.L_x_11197:
[----:B------:R-:W-:Y:S01]  /*0d30*/  FSETP.GEU.FTZ.AND P0, PT, R13, -R17, PT ;  /* 0x800000110d00720b */ /* 0x000fe20003f1e000 */
[----:B------:R-:W-:-:S12]  /*0d40*/  FADD.FTZ R15, R15, -1 ;  /* 0xbf8000000f0f7421 */ /* 0x000fd80000010000 */
[----:B------:R-:W-:-:S07]  /*0d50*/  @!P0 FADD.FTZ R15, R15, -1 ;  /* 0xbf8000000f0f8421 */ /* 0x000fce0000010000 */
.L_x_11196:
[----:B------:R-:W-:Y:S05]  /*0d60*/  BSYNC B2 ;  /* 0x0000000000027941 */ /* 0x000fea0003800000 */
.L_x_11195:
[----:B------:R-:W-:Y:S01]  /*0d70*/  FFMA.FTZ R0, -R17, R15, R0 ;  /* 0x0000000f11007223 */ /* 0x000fe20000010100 */
[----:B------:R-:W-:Y:S06]  /*0d80*/  BRA `(.L_x_11193) ;  /* 0x00000000007c7947 */ /* 0x000fec0003800000 */
.L_x_11194:
        /* <DEDUP_REMOVED lines=15> */
.L_x_11200:
        /* <DEDUP_REMOVED lines=13> */
.L_x_11199:
[----:B------:R-:W-:Y:S05]  /*0f50*/  BSYNC B2 ;  /* 0x0000000000027941 */ /* 0x000fea0003800000 */
.L_x_11198:
[----:B------:R-:W-:-:S04]  /*0f60*/  FMUL.FTZ R13, R8, 1.1920928955078125e-07 ;  /* 0x34000000080d7820 */ /* 0x000fc80000410000 */
[----:B------:R-:W-:-:S07]  /*0f70*/  FMUL.FTZ R0, R12, R13 ;  /* 0x0000000d0c007220 */ /* 0x000fce0000410000 */
.L_x_11193:
[----:B------:R-:W-:Y:S05]  /*0f80*/  BSYNC B0 ;  /* 0x0000000000007941 */ /* 0x000fea0003800000 */
.L_x_11192:
[C---:B------:R-:W-:Y:S02]  /*0f90*/  FSETP.GTU.FTZ.AND P0, PT, |R0|.reuse, +INF , PT ;  /* 0x7f8000000000780b */ /* 0x040fe40003f1c200 */
[----:B------:R-:W-:-:S04]  /*0fa0*/  LOP3.LUT R11, R0, 0x80000000, R11, 0xb8, !PT ;  /* 0x80000000000b7812 */ /* 0x000fc800078eb80b */
[----:B------:R-:W-:-:S07]  /*0fb0*/  FSEL R8, R0, R11, P0 ;  /* 0x0000000b00087208 */ /* 0x000fce0000000000 */
.L_x_11191:
[----:B------:R-:W-:Y:S05]  /*0fc0*/  BSYNC B1 ;  /* 0x0000000000017941 */ /* 0x000fea0003800000 */
.L_x_11190:
        /* <DEDUP_REMOVED lines=9> */
[----:B-1----:R-:W-:-:S05]  /*1060*/  FMUL.FTZ R14, |R5|, 8388608 ;  /* 0x4b000000050e7820 */ /* 0x002fca0000410200 */
        /* <DEDUP_REMOVED lines=22> */
.L_x_11208:
[----:B------:R-:W-:Y:S01]  /*11d0*/  FSETP.GEU.FTZ.AND P0, PT, R13, -R14, PT ;  /* 0x8000000e0d00720b */ /* 0x000fe20003f1e000 */
[----:B------:R-:W-:-:S12]  /*11e0*/  FADD.FTZ R0, R0, -1 ;  /* 0xbf80000000007421 */ /* 0x000fd80000010000 */
[----:B------:R-:W-:-:S07]  /*11f0*/  @!P0 FADD.FTZ R0, R0, -1 ;  /* 0xbf80000000008421 */ /* 0x000fce0000010000 */
.L_x_11207:
[----:B------:R-:W-:Y:S05]  /*1200*/  BSYNC B2 ;  /* 0x0000000000027941 */ /* 0x000fea0003800000 */
.L_x_11206:
[----:B------:R-:W-:Y:S01]  /*1210*/  FFMA.FTZ R11, -R14, R0, R11 ;  /* 0x000000000e0b7223 */ /* 0x000fe2000001010b */
[----:B------:R-:W-:Y:S06]  /*1220*/  BRA `(.L_x_11204) ;  /* 0x00000000007c7947 */ /* 0x000fec0003800000 */
.L_x_11205:
        /* <DEDUP_REMOVED lines=15> */
.L_x_11211:
        /* <DEDUP_REMOVED lines=13> */
.L_x_11210:
[----:B------:R-:W-:Y:S05]  /*13f0*/  BSYNC B2 ;  /* 0x0000000000027941 */ /* 0x000fea0003800000 */
.L_x_11209:
[----:B------:R-:W-:-:S04]  /*1400*/  FMUL.FTZ R0, R5, 1.1920928955078125e-07 ;  /* 0x3400000005007820 */ /* 0x000fc80000410000 */
[----:B------:R-:W-:-:S07]  /*1410*/  FMUL.FTZ R11, R15, R0 ;  /* 0x000000000f0b7220 */ /* 0x000fce0000410000 */
.L_x_11204:
[----:B------:R-:W-:Y:S05]  /*1420*/  BSYNC B0 ;  /* 0x0000000000007941 */ /* 0x000fea0003800000 */
.L_x_11203:
[C---:B------:R-:W-:Y:S02]  /*1430*/  FSETP.GTU.FTZ.AND P0, PT, |R11|.reuse, +INF , PT ;  /* 0x7f8000000b00780b */ /* 0x040fe40003f1c200 */
[----:B------:R-:W-:-:S04]  /*1440*/  LOP3.LUT R10, R11, 0x80000000, R10, 0xb8, !PT ;  /* 0x800000000b0a7812 */ /* 0x000fc800078eb80a */
[----:B------:R-:W-:-:S07]  /*1450*/  FSEL R13, R11, R10, P0 ;  /* 0x0000000a0b0d7208 */ /* 0x000fce0000000000 */
.L_x_11202:
[----:B------:R-:W-:Y:S05]  /*1460*/  BSYNC B1 ;  /* 0x0000000000017941 */ /* 0x000fea0003800000 */
.L_x_11201:
[----:B------:R-:W-:Y:S01]  /*1470*/  ISETP.GE.AND P0, PT, R4, R3, PT ;  /* 0x000000030400720c */ /* 0x000fe20003f06270 */
[----:B------:R-:W-:Y:S04]  /*1480*/  BSSY B0, `(.L_x_11212) ;  /* 0x0000017000007945 */ /* 0x000fe80003800000 */
[----:B------:R-:W-:Y:S08]  /*1490*/  BSSY B1, `(.L_x_11213) ;  /* 0x000000f000017945 */ /* 0x000ff00003800000 */
[----:B------:R-:W-:Y:S05]  /*14a0*/  @P0 BRA `(.L_x_11214) ;  /* 0x0000000000340947 */ /* 0x000fea0003800000 */
[----:B------:R-:W2:Y:S01]  /*14b0*/  LDC.64 R10, c[0x0][0x220] ;  /* 0x00008800ff0a7b82 */ /* 0x000ea20000000a00 */
[----:B-----5:R-:W-:Y:S01]  /*14c0*/  LEA R5, R2, R4, 0x9 ;  /* 0x0000000402057211 */ /* 0x020fe200078e48ff */
[----:B------:R-:W-:-:S05]  /*14d0*/  IMAD.MOV.U32 R4, RZ, RZ, R6 ;  /* 0x000000ffff047224 */ /* 0x000fca00078e0006 */
[----:B------:R-:W-:-:S13]  /*14e0*/  ISETP.GE.AND P0, PT, R4, R3, PT ;  /* 0x000000030400720c */ /* 0x000fda0003f06270 */
[----:B------:R-:W-:Y:S05]  /*14f0*/  @P0 BREAK B1 ;  /* 0x0000000000010942 */ /* 0x000fea0003800000 */
[----:B--2---:R-:W-:-:S05]  /*1500*/  IMAD.WIDE.U32 R10, R5, 0x4, R10 ;  /* 0x00000004050a7825 */ /* 0x004fca00078e000a */
[----:B------:R2:W-:Y:S01]  /*1510*/  STG.E desc[UR4][R10.64], R7 ;  /* 0x000000070a007986 */ /* 0x0005e2000c101904 */
[----:B------:R-:W-:Y:S05]  /*1520*/  @P0 BRA `(.L_x_11215) ;  /* 0x0000000000300947 */ /* 0x000fea0003800000 */
[----:B--2---:R-:W2:Y:S01]  /*1530*/  LDC.64 R6, c[0x0][0x220] ;  /* 0x00008800ff067b82 */ /* 0x004ea20000000a00 */
[----:B------:R-:W-:Y:S01]  /*1540*/  LEA R5, R2, R4, 0x9 ;  /* 0x0000000402057211 */ /* 0x000fe200078e48ff */
[----:B------:R-:W-:-:S04]  /*1550*/  VIADD R4, R4, 0x80 ;  /* 0x0000008004047836 */ /* 0x000fc80000000000 */
[----:B--2---:R-:W-:-:S05]  /*1560*/  IMAD.WIDE.U32 R6, R5, 0x4, R6 ;  /* 0x0000000405067825 */ /* 0x004fca00078e0006 */
[----:B------:R2:W-:Y:S02]  /*1570*/  STG.E desc[UR4][R6.64], R9 ;  /* 0x0000000906007986 */ /* 0x0005e4000c101904 */
.L_x_11214:
[----:B------:R-:W-:Y:S05]  /*1580*/  BSYNC B1 ;  /* 0x0000000000017941 */ /* 0x000fea0003800000 */
.L_x_11213:
[----:B------:R-:W-:-:S13]  /*1590*/  ISETP.GE.AND P0, PT, R4, R3, PT ;  /* 0x000000030400720c */ /* 0x000fda0003f06270 */
[----:B--2---:R-:W2:Y:S01]  /*15a0*/  @!P0 LDC.64 R6, c[0x0][0x220] ;  /* 0x00008800ff068b82 */ /* 0x004ea20000000a00 */
[----:B-----5:R-:W-:Y:S01]  /*15b0*/  @!P0 LEA R5, R2, R4, 0x9 ;  /* 0x0000000402058211 */ /* 0x020fe200078e48ff */
[----:B------:R-:W-:-:S04]  /*15c0*/  @!P0 VIADD R4, R4, 0x80 ;  /* 0x0000008004048836 */ /* 0x000fc80000000000 */
[----:B--2---:R-:W-:-:S05]  /*15d0*/  @!P0 IMAD.WIDE.U32 R6, R5, 0x4, R6 ;  /* 0x0000000405068825 */ /* 0x004fca00078e0006 */
[----:B------:R3:W-:Y:S02]  /*15e0*/  @!P0 STG.E desc[UR4][R6.64], R8 ;  /* 0x0000000806008986 */ /* 0x0007e4000c101904 */
.L_x_11215:
[----:B------:R-:W-:Y:S05]  /*15f0*/  BSYNC B0 ;  /* 0x0000000000007941 */ /* 0x000fea0003800000 */
.L_x_11212:
[----:B------:R-:W-:Y:S05]  /*1600*/  WARPSYNC.ALL ;  /* 0x0000000000007948 */ /* 0x000fea0003800000 */
[----:B------:R-:W-:-:S13]  /*1610*/  ISETP.GE.AND P0, PT, R4, R3, PT ;  /* 0x000000030400720c */ /* 0x000fda0003f06270 */
[----:B------:R-:W-:Y:S05]  /*1620*/  @P0 EXIT ;  /* 0x000000000000094d */ /* 0x000fea0003800000 */
[----:B--23--:R-:W2:Y:S01]  /*1630*/  LDC.64 R6, c[0x0][0x220] ;  /* 0x00008800ff067b82 */ /* 0x00cea20000000a00 */
[----:B------:R-:W-:-:S05]  /*1640*/  LEA R3, R2, R4, 0x9 ;  /* 0x0000000402037211 */ /* 0x000fca00078e48ff */
[----:B--2---:R-:W-:-:S05]  /*1650*/  IMAD.WIDE.U32 R2, R3, 0x4, R6 ;  /* 0x0000000403027825 */ /* 0x004fca00078e0006 */
[----:B------:R-:W-:Y:S01]  /*1660*/  STG.E desc[UR4][R2.64], R13 ;  /* 0x0000000d02007986 */ /* 0x000fe2000c101904 */
[----:B------:R-:W-:Y:S05]  /*1670*/  EXIT ;  /* 0x000000000000794d */ /* 0x000fea0003800000 */
.L_x_11216:
        /* <DEDUP_REMOVED lines=16> */
.L_x_57356:


//--------------------- .text._ZN2at6native29vectorized_elementwise_kernelILi2ENS0_13AUnaryFunctorIfffZZZNS0_16fmod_kernel_cudaERNS_18TensorIteratorBaseEENKUlvE0_clEvENKUlvE0_clEvEUlffE_EESt5arrayIPcLm2EEEEviT0_T1_ --------------------------
	.section	.text._ZN2at6native29vectorized_elementwise_kernelILi2ENS0_13AUnaryFunctorIfffZZZNS0_16fmod_kernel_cudaERNS_18TensorIteratorBaseEENKUlvE0_clEvENKUlvE0_clEvEUlffE_EESt5arrayIPcLm2EEEEviT0_T1_,"ax",@progbits
	.align	128
        .global         _ZN2at6native29vectorized_elementwise_kernelILi2ENS0_13AUnaryFunctorIfffZZZNS0_16fmod_kernel_cudaERNS_18TensorIteratorBaseEENKUlvE0_clEvENKUlvE0_clEvEUlffE_EESt5arrayIPcLm2EEEEviT0_T1_
        .type           _ZN2at6native29vectorized_elementwise_kernelILi2ENS0_13AUnaryFunctorIfffZZZNS0_16fmod_kernel_cudaERNS_18TensorIteratorBaseEENKUlvE0_clEvENKUlvE0_clEvEUlffE_EESt5arrayIPcLm2EEEEviT0_T1_,@function
        .size           _ZN2at6native29vectorized_elementwise_kernelILi2ENS0_13AUnaryFunctorIfffZZZNS0_16fmod_kernel_cudaERNS_18TensorIteratorBaseEENKUlvE0_clEvENKUlvE0_clEvEUlffE_EESt5arrayIPcLm2EEEEviT0_T1_,(.L_x_57357 - _ZN2at6native29vectorized_elementwise_kernelILi2ENS0_13AUnaryFunctorIfffZZZNS0_16fmod_kernel_cudaERNS_18TensorIteratorBaseEENKUlvE0_clEvENKUlvE0_clEvEUlffE_EESt5arrayIPcLm2EEEEviT0_T1_)
        .other          _ZN2at6native29vectorized_elementwise_kernelILi2ENS0_13AUnaryFunctorIfffZZZNS0_16fmod_kernel_cudaERNS_18TensorIteratorBaseEENKUlvE0_clEvENKUlvE0_clEvEUlffE_EESt5arrayIPcLm2EEEEviT0_T1_,@"STO_CUDA_ENTRY STV_DEFAULT"
_ZN2at6native29vectorized_elementwise_kernelILi2ENS0_13AUnaryFunctorIfffZZZNS0_16fmod_kernel_cudaERNS_18TensorIteratorBaseEENKUlvE0_clEvENKUlvE0_clEvEUlffE_EESt5arrayIPcLm2EEEEviT0_T1_:
.text._ZN2at6native29vectorized_elementwise_kernelILi2ENS0_13AUnaryFunctorIfffZZZNS0_16fmod_kernel_cudaERNS_18TensorIteratorBaseEENKUlvE0_clEvENKUlvE0_clEvEUlffE_EESt5arrayIPcLm2EEEEviT0_T1_:
        /* <DEDUP_REMOVED lines=17> */
[C---:B--2---:R-:W-:Y:S01]  /*0110*/  FADD.FTZ R10, |R3|.reuse, -RZ ;  /* 0x800000ff030a7221 */ /* 0x044fe20000010200 */
[----:B------:R-:W-:Y:S03]  /*0120*/  BSSY B0, `(.L_x_11218) ;  /* 0x0000040000007945 */ /* 0x000fe60003800000 */
[----:B------:R-:W-:Y:S01]  /*0130*/  IMAD.MOV.U32 R12, RZ, RZ, R10 ;  /* 0x000000ffff0c7224 */ /* 0x000fe200078e000a */
[----:B---3--:R-:W-:-:S13]  /*0140*/  FSETP.GEU.FTZ.AND P0, PT, |R3|, |R14|, PT ;  /* 0x4000000e0300720b */ /* 0x008fda0003f1e200 */
        /* <DEDUP_REMOVED lines=24> */
.L_x_11223:
[----:B------:R-:W-:Y:S01]  /*02d0*/  FSETP.GEU.FTZ.AND P0, PT, R17, -R13, PT ;  /* 0x8000000d1100720b */ /* 0x000fe20003f1e000 */
[----:B------:R-:W-:-:S12]  /*02e0*/  FADD.FTZ R19, R19, -1 ;  /* 0xbf80000013137421 */ /* 0x000fd80000010000 */
[----:B------:R-:W-:-:S07]  /*02f0*/  @!P0 FADD.FTZ R19, R19, -1 ;  /* 0xbf80000013138421 */ /* 0x000fce0000010000 */
.L_x_11222:
[----:B------:R-:W-:Y:S05]  /*0300*/  BSYNC B1 ;  /* 0x0000000000017941 */ /* 0x000fea0003800000 */
.L_x_11221:
[----:B------:R-:W-:Y:S01]  /*0310*/  FFMA.FTZ R12, -R13, R19, R10 ;  /* 0x000000130d0c7223 */ /* 0x000fe2000001010a */
[----:B------:R-:W-:Y:S06]  /*0320*/  BRA `(.L_x_11219) ;  /* 0x00000000007c7947 */ /* 0x000fec0003800000 */
.L_x_11220:
[C---:B------:R-:W-:Y:S01]  /*0330*/  IADD3 R0, R13.reuse, -0xb800000, RZ ;  /* 0xf48000000d007810 */ /* 0x040fe20007ffe0ff */
[----:B------:R-:W-:Y:S01]  /*0340*/  BSSY B1, `(.L_x_11224) ;  /* 0x000001b000017945 */ /* 0x000fe20003800000 */
[----:B------:R-:W-:Y:S02]  /*0350*/  FSETP.GT.FTZ.AND P0, PT, |R14|, RZ, PT ;  /* 0x000000ff0e00720b */ /* 0x000fe40003f14200 */
[----:B------:R-:W-:Y:S02]  /*0360*/  LOP3.LUT R17, R0, 0xff800000, RZ, 0xc0, !PT ;  /* 0xff80000000117812 */ /* 0x000fe400078ec0ff */
[C---:B------:R-:W-:Y:S02]  /*0370*/  LOP3.LUT R0, R10.reuse, 0x7fffff, RZ, 0xc0, !PT ;  /* 0x007fffff0a007812 */ /* 0x040fe400078ec0ff */
[----:B------:R-:W-:Y:S01]  /*0380*/  LOP3.LUT R12, R13, 0xff800000, RZ, 0xc0, !PT ;  /* 0xff8000000d0c7812 */ /* 0x000fe200078ec0ff */
[C---:B------:R-:W-:Y:S01]  /*0390*/  IMAD.IADD R17, R10.reuse, 0x1, -R17 ;  /* 0x000000010a117824 */ /* 0x040fe200078e0a11 */
[----:B------:R-:W-:-:S02]  /*03a0*/  ISETP.GT.U32.OR P0, PT, R10, 0x7f7fffff, !P0 ;  /* 0x7f7fffff0a00780c */ /* 0x000fc40004704470 */
[----:B------:R-:W-:Y:S02]  /*03b0*/  LOP3.LUT R14, R0, 0x3f800000, RZ, 0xfc, !PT ;  /* 0x3f800000000e7812 */ /* 0x000fe400078efcff */
[----:B------:R-:W-:Y:S02]  /*03c0*/  LOP3.LUT P1, R17, R17, 0xff800000, RZ, 0xc0, !PT ;  /* 0xff80000011117812 */ /* 0x000fe4000782c0ff */
[----:B------:R-:W-:-:S11]  /*03d0*/  FSEL R12, R12, +QNAN , !P0 ;  /* 0x7fffffff0c0c7808 */ /* 0x000fd60004000000 */
[----:B------:R-:W-:Y:S05]  /*03e0*/  @!P1 BRA `(.L_x_11225) ;  /* 0x0000000000409947 */ /* 0x000fea0003800000 */
[----:B------:R-:W-:-:S04]  /*03f0*/  LOP3.LUT R13, R13, 0x7fffff, RZ, 0xc0, !PT ;  /* 0x007fffff0d0d7812 */ /* 0x000fc800078ec0ff */
[----:B------:R-:W-:-:S04]  /*0400*/  LOP3.LUT R13, R13, 0x3f800000, RZ, 0xfc, !PT ;  /* 0x3f8000000d0d7812 */ /* 0x000fc800078efcff */
[----:B------:R0:W1:Y:S03]  /*0410*/  MUFU.RCP R0, R13 ;  /* 0x0000000d00007308 */ /* 0x0000660000001000 */
.L_x_11226:
        /* <DEDUP_REMOVED lines=13> */
.L_x_11225:
[----:B------:R-:W-:Y:S05]  /*04f0*/  BSYNC B1 ;  /* 0x0000000000017941 */ /* 0x000fea0003800000 */
.L_x_11224:
[----:B0-----:R-:W-:-:S04]  /*0500*/  FMUL.FTZ R13, R14, 1.1920928955078125e-07 ;  /* 0x340000000e0d7820 */ /* 0x001fc80000410000 */
[----:B------:R-:W-:-:S07]  /*0510*/  FMUL.FTZ R12, R12, R13 ;  /* 0x0000000d0c0c7220 */ /* 0x000fce0000410000 */
.L_x_11219:
[----:B------:R-:W-:Y:S05]  /*0520*/  BSYNC B0 ;  /* 0x0000000000007941 */ /* 0x000fea0003800000 */
.L_x_11218:
[----:B------:R-:W-:Y:S01]  /*0530*/  FSETP.GEU.FTZ.AND P0, PT, R10, |R15|, PT ;  /* 0x4000000f0a00720b */ /* 0x000fe20003f1e000 */
[----:B------:R-:W-:Y:S01]  /*0540*/  BSSY B0, `(.L_x_11227) ;  /* 0x0000041000007945 */ /* 0x000fe20003800000 */
[----:B------:R-:W-:-:S11]  /*0550*/  IMAD.MOV.U32 R16, RZ, RZ, R10 ;  /* 0x000000ffff107224 */ /* 0x000fd600078e000a */
        /* <DEDUP_REMOVED lines=24> */
.L_x_11232:
[----:B------:R-:W-:Y:S01]  /*06e0*/  FSETP.GEU.FTZ.AND P0, PT, R14, -R13, PT ;  /* 0x8000000d0e00720b */ /* 0x000fe20003f1e000 */
[----:B------:R-:W-:-:S12]  /*06f0*/  FADD.FTZ R19, R19, -1 ;  /* 0xbf80000013137421 */ /* 0x000fd80000010000 */
[----:B------:R-:W-:-:S07]  /*0700*/  @!P0 FADD.FTZ R19, R19, -1 ;  /* 0xbf80000013138421 */ /* 0x000fce0000010000 */
.L_x_11231:
[----:B------:R-:W-:Y:S05]  /*0710*/  BSYNC B1 ;  /* 0x0000000000017941 */ /* 0x000fea0003800000 */
.L_x_11230:
[----:B------:R-:W-:Y:S01]  /*0720*/  FFMA.FTZ R16, -R13, R19, R10 ;  /* 0x000000130d107223 */ /* 0x000fe2000001010a */
[----:B------:R-:W-:Y:S06]  /*0730*/  BRA `(.L_x_11228) ;  /* 0x0000000000847947 */ /* 0x000fec0003800000 */
.L_x_11229:
[----:B------:R-:W-:Y:S01]  /*0740*/  VIADD R0, R13, 0xf4800000 ;  /* 0xf48000000d007836 */ /* 0x000fe20000000000 */
[----:B------:R-:W-:Y:S01]  /*0750*/  FSETP.GT.FTZ.AND P0, PT, |R15|, RZ, PT ;  /* 0x000000ff0f00720b */ /* 0x000fe20003f14200 */
[----:B------:R-:W-:Y:S01]  /*0760*/  BSSY B1, `(.L_x_11233) ;  /* 0x000001c000017945 */ /* 0x000fe20003800000 */
[----:B------:R-:W-:Y:S02]  /*0770*/  LOP3.LUT R16, R13, 0xff800000, RZ, 0xc0, !PT ;  /* 0xff8000000d107812 */ /* 0x000fe400078ec0ff */
[----:B------:R-:W-:Y:S02]  /*0780*/  LOP3.LUT R17, R0, 0xff800000, RZ, 0xc0, !PT ;  /* 0xff80000000117812 */ /* 0x000fe400078ec0ff */
[C---:B------:R-:W-:Y:S02]  /*0790*/  LOP3.LUT R0, R10.reuse, 0x7fffff, RZ, 0xc0, !PT ;  /* 0x007fffff0a007812 */ /* 0x040fe400078ec0ff */
[C---:B------:R-:W-:Y:S02]  /*07a0*/  IADD3 R17, R10.reuse, -R17, RZ ;  /* 0x800000110a117210 */ /* 0x040fe40007ffe0ff */
[----:B------:R-:W-:-:S02]  /*07b0*/  ISETP.GT.U32.OR P0, PT, R10, 0x7f7fffff, !P0 ;  /* 0x7f7fffff0a00780c */ /* 0x000fc40004704470 */
[----:B------:R-:W-:Y:S02]  /*07c0*/  LOP3.LUT P1, R17, R17, 0xff800000, RZ, 0xc0, !PT ;  /* 0xff80000011117812 */ /* 0x000fe4000782c0ff */
[----:B------:R-:W-:Y:S02]  /*07d0*/  LOP3.LUT R14, R0, 0x3f800000, RZ, 0xfc, !PT ;  /* 0x3f800000000e7812 */ /* 0x000fe400078efcff */
[----:B------:R-:W-:-:S09]  /*07e0*/  FSEL R16, R16, +QNAN , !P0 ;  /* 0x7fffffff10107808 */ /* 0x000fd20004000000 */
[----:B------:R-:W-:Y:S05]  /*07f0*/  @!P1 BRA `(.L_x_11234) ;  /* 0x0000000000489947 */ /* 0x000fea0003800000 */
[----:B------:R-:W-:-:S04]  /*0800*/  LOP3.LUT R13, R13, 0x7fffff, RZ, 0xc0, !PT ;  /* 0x007fffff0d0d7812 */ /* 0x000fc800078ec0ff */
[----:B------:R-:W-:Y:S01]  /*0810*/  LOP3.LUT R15, R13, 0x3f800000, RZ, 0xfc, !PT ;  /* 0x3f8000000d0f7812 */ /* 0x000fe200078efcff */
[----:B------:R-:W-:-:S03]  /*0820*/  IMAD.MOV.U32 R13, RZ, RZ, R14 ;  /* 0x000000ffff0d7224 */ /* 0x000fc600078e000e */
[----:B------:R0:W1:Y:S04]  /*0830*/  MUFU.RCP R0, R15 ;  /* 0x0000000f00007308 */ /* 0x0000680000001000 */
.L_x_11235:
        /* <DEDUP_REMOVED lines=14> */
.L_x_11234:
[----:B------:R-:W-:Y:S05]  /*0920*/  BSYNC B1 ;  /* 0x0000000000017941 */ /* 0x000fea0003800000 */
.L_x_11233:
[----:B------:R-:W-:-:S04]  /*0930*/  FMUL.FTZ R13, R14, 1.1920928955078125e-07 ;  /* 0x340000000e0d7820 */ /* 0x000fc80000410000 */
[----:B------:R-:W-:-:S07]  /*0940*/  FMUL.FTZ R16, R16, R13 ;  /* 0x0000000d10107220 */ /* 0x000fce0000410000 */
.L_x_11228:
[----:B------:R-:W-:Y:S05]  /*0950*/  BSYNC B0 ;  /* 0x0000000000007941 */ /* 0x000fea0003800000 */
.L_x_11227:
[----:B-----5:R-:W-:Y:S01]  /*0960*/  FSETP.GEU.FTZ.AND P0, PT, R10, |R8|, PT ;  /* 0x400000080a00720b */ /* 0x020fe20003f1e000 */
        /* <DEDUP_REMOVED lines=26> */
.L_x_11241:
[----:B------:R-:W-:Y:S01]  /*0b10*/  FSETP.GEU.FTZ.AND P0, PT, R15, -R13, PT ;  /* 0x8000000d0f00720b */ /* 0x000fe20003f1e000 */
[----:B------:R-:W-:-:S12]  /*0b20*/  FADD.FTZ R17, R17, -1 ;  /* 0xbf80000011117421 */ /* 0x000fd80000010000 */
[----:B------:R-:W-:-:S07]  /*0b30*/  @!P0 FADD.FTZ R17, R17, -1 ;  /* 0xbf80000011118421 */ /* 0x000fce0000010000 */
.L_x_11240:
[----:B------:R-:W-:Y:S05]  /*0b40*/  BSYNC B1 ;  /* 0x0000000000017941 */ /* 0x000fea0003800000 */
.L_x_11239:
[----:B------:R-:W-:Y:S01]  /*0b50*/  FFMA.FTZ R14, -R13, R17, R10 ;  /* 0x000000110d0e7223 */ /* 0x000fe2000001010a */
[----:B------:R-:W-:Y:S06]  /*0b60*/  BRA `(.L_x_11237) ;  /* 0x00000000007c7947 */ /* 0x000fec0003800000 */
.L_x_11238:
[C---:B------:R-:W-:Y:S01]  /*0b70*/  IADD3 R0, R13.reuse, -0xb800000, RZ ;  /* 0xf48000000d007810 */ /* 0x040fe20007ffe0ff */
[----:B------:R-:W-:Y:S01]  /*0b80*/  BSSY B1, `(.L_x_11242) ;  /* 0x000001b000017945 */ /* 0x000fe20003800000 */
[----:B------:R-:W-:Y:S02]  /*0b90*/  FSETP.GT.FTZ.AND P0, PT, |R8|, RZ, PT ;  /* 0x000000ff0800720b */ /* 0x000fe40003f14200 */
[----:B0-----:R-:W-:Y:S02]  /*0ba0*/  LOP3.LUT R15, R0, 0xff800000, RZ, 0xc0, !PT ;  /* 0xff800000000f7812 */ /* 0x001fe400078ec0ff */
        /* <DEDUP_REMOVED lines=11> */
.L_x_11244:
        /* <DEDUP_REMOVED lines=13> */
.L_x_11243:
[----:B------:R-:W-:Y:S05]  /*0d30*/  BSYNC B1 ;  /* 0x0000000000017941 */ /* 0x000fea0003800000 */
.L_x_11242:
[----:B0-----:R-:W-:-:S04]  /*0d40*/  FMUL.FTZ R13, R8, 1.1920928955078125e-07 ;  /* 0x34000000080d7820 */ /* 0x001fc80000410000 */
[----:B------:R-:W-:-:S07]  /*0d50*/  FMUL.FTZ R14, R14, R13 ;  /* 0x0000000d0e0e7220 */ /* 0x000fce0000410000 */
.L_x_11237:
[----:B------:R-:W-:Y:S05]  /*0d60*/  BSYNC B0 ;  /* 0x0000000000007941 */ /* 0x000fea0003800000 */
.L_x_11236:
        /* <DEDUP_REMOVED lines=27> */
.L_x_11250:
[----:B------:R-:W-:Y:S01]  /*0f20*/  FSETP.GEU.FTZ.AND P0, PT, R8, -R13, PT ;  /* 0x8000000d0800720b */ /* 0x000fe20003f1e000 */
[----:B------:R-:W-:-:S12]  /*0f30*/  FADD.FTZ R17, R17, -1 ;  /* 0xbf80000011117421 */ /* 0x000fd80000010000 */
[----:B------:R-:W-:-:S07]  /*0f40*/  @!P0 FADD.FTZ R17, R17, -1 ;  /* 0xbf80000011118421 */ /* 0x000fce0000010000 */
.L_x_11249:
[----:B------:R-:W-:Y:S05]  /*0f50*/  BSYNC B1 ;  /* 0x0000000000017941 */ /* 0x000fea0003800000 */
.L_x_11248:
[----:B------:R-:W-:Y:S01]  /*0f60*/  FFMA.FTZ R18, -R13, R17, R10 ;  /* 0x000000110d127223 */ /* 0x000fe2000001010a */
[----:B------:R-:W-:Y:S06]  /*0f70*/  BRA `(.L_x_11246) ;  /* 0x00000000007c7947 */ /* 0x000fec0003800000 */
.L_x_11247:
[----:B------:R-:W-:Y:S01]  /*0f80*/  VIADD R0, R13, 0xf4800000 ;  /* 0xf48000000d007836 */ /* 0x000fe20000000000 */
[----:B------:R-:W-:Y:S01]  /*0f90*/  FSETP.GT.FTZ.AND P0, PT, |R9|, RZ, PT ;  /* 0x000000ff0900720b */ /* 0x000fe20003f14200 */
[----:B------:R-:W-:Y:S01]  /*0fa0*/  BSSY B1, `(.L_x_11251) ;  /* 0x000001a000017945 */ /* 0x000fe20003800000 */
[----:B------:R-:W-:Y:S02]  /*0fb0*/  LOP3.LUT R18, R13, 0xff800000, RZ, 0xc0, !PT ;  /* 0xff8000000d127812 */ /* 0x000fe400078ec0ff */
[----:B0-----:R-:W-:Y:S02]  /*0fc0*/  LOP3.LUT R15, R0, 0xff800000, RZ, 0xc0, !PT ;  /* 0xff800000000f7812 */ /* 0x001fe400078ec0ff */
        /* <DEDUP_REMOVED lines=10> */
.L_x_11253:
        /* <DEDUP_REMOVED lines=13> */
.L_x_11252:
[----:B------:R-:W-:Y:S05]  /*1140*/  BSYNC B1 ;  /* 0x0000000000017941 */ /* 0x000fea0003800000 */
.L_x_11251:
[----:B------:R-:W-:-:S04]  /*1150*/  FMUL.FTZ R9, R8, 1.1920928955078125e-07 ;  /* 0x3400000008097820 */ /* 0x000fc80000410000 */
[----:B------:R-:W-:-:S07]  /*1160*/  FMUL.FTZ R18, R18, R9 ;  /* 0x0000000912127220 */ /* 0x000fce0000410000 */
.L_x_11246:
[----:B------:R-:W-:Y:S05]  /*1170*/  BSYNC B0 ;  /* 0x0000000000007941 */ /* 0x000fea0003800000 */
.L_x_11245:
[----:B------:R-:W-:Y:S01]  /*1180*/  FSETP.GEU.FTZ.AND P0, PT, R10, |R6|, PT ;  /* 0x400000060a00720b */ /* 0x000fe20003f1e000 */
[----:B------:R-:W-:Y:S01]  /*1190*/  BSSY B0, `(.L_x_11254) ;  /* 0x000003f000007945 */ /* 0x000fe20003800000 */
[----:B------:R-:W-:-:S11]  /*11a0*/  MOV R8, R10 ;  /* 0x0000000a00087202 */ /* 0x000fd60000000f00 */
        /* <DEDUP_REMOVED lines=24> */
.L_x_11259:
[----:B------:R-:W-:Y:S01]  /*1330*/  FSETP.GEU.FTZ.AND P0, PT, R13, -R9, PT ;  /* 0x800000090d00720b */ /* 0x000fe20003f1e000 */
[----:B------:R-:W-:-:S12]  /*1340*/  FADD.FTZ R15, R15, -1 ;  /* 0xbf8000000f0f7421 */ /* 0x000fd80000010000 */
[----:B------:R-:W-:-:S07]  /*1350*/  @!P0 FADD.FTZ R15, R15, -1 ;  /* 0xbf8000000f0f8421 */ /* 0x000fce0000010000 */
.L_x_11258:
[----:B------:R-:W-:Y:S05]  /*1360*/  BSYNC B1 ;  /* 0x0000000000017941 */ /* 0x000fea0003800000 */
.L_x_11257:
[----:B------:R-:W-:Y:S01]  /*1370*/  FFMA.FTZ R8, -R9, R15, R10 ;  /* 0x0000000f09087223 */ /* 0x000fe2000001010a */
[----:B------:R-:W-:Y:S06]  /*1380*/  BRA `(.L_x_11255) ;  /* 0x00000000007c7947 */ /* 0x000fec0003800000 */
.L_x_11256:
        /* <DEDUP_REMOVED lines=15> */
.L_x_11262:
        /* <DEDUP_REMOVED lines=13> */
.L_x_11261:
[----:B------:R-:W-:Y:S05]  /*1550*/  BSYNC B1 ;  /* 0x0000000000017941 */ /* 0x000fea0003800000 */
.L_x_11260:
[----:B0-----:R-:W-:-:S04]  /*1560*/  FMUL.FTZ R9, R6, 1.1920928955078125e-07 ;  /* 0x3400000006097820 */ /* 0x001fc80000410000 */
[----:B------:R-:W-:-:S07]  /*1570*/  FMUL.FTZ R8, R8, R9 ;  /* 0x0000000908087220 */ /* 0x000fce0000410000 */
.L_x_11255:
[----:B------:R-:W-:Y:S05]  /*1580*/  BSYNC B0 ;  /* 0x0000000000007941 */ /* 0x000fea0003800000 */
.L_x_11254:
        /* <DEDUP_REMOVED lines=27> */
.L_x_11268:
[----:B------:R-:W-:Y:S01]  /*1740*/  FSETP.GEU.FTZ.AND P0, PT, R6, -R9, PT ;  /* 0x800000090600720b */ /* 0x000fe20003f1e000 */
[----:B------:R-:W-:-:S12]  /*1750*/  FADD.FTZ R15, R15, -1 ;  /* 0xbf8000000f0f7421 */ /* 0x000fd80000010000 */
[----:B------:R-:W-:-:S07]  /*1760*/  @!P0 FADD.FTZ R15, R15, -1 ;  /* 0xbf8000000f0f8421 */ /* 0x000fce0000010000 */
.L_x_11267:
[----:B------:R-:W-:Y:S05]  /*1770*/  BSYNC B1 ;  /* 0x0000000000017941 */ /* 0x000fea0003800000 */
.L_x_11266:
[----:B------:R-:W-:Y:S01]  /*1780*/  FFMA.FTZ R6, -R9, R15, R10 ;  /* 0x0000000f09067223 */ /* 0x000fe2000001010a */
[----:B------:R-:W-:Y:S06]  /*1790*/  BRA `(.L_x_11264) ;  /* 0x00000000007c7947 */ /* 0x000fec0003800000 */
.L_x_11265:
[----:B------:R-:W-:Y:S01]  /*17a0*/  IADD3 R0, R9, -0xb800000, RZ ;  /* 0xf480000009007810 */ /* 0x000fe20007ffe0ff */
        /* <DEDUP_REMOVED lines=14> */
.L_x_11271:
        /* <DEDUP_REMOVED lines=13> */
.L_x_11270:
[----:B------:R-:W-:Y:S05]  /*1960*/  BSYNC B1 ;  /* 0x0000000000017941 */ /* 0x000fea0003800000 */
.L_x_11269:
[----:B------:R-:W-:-:S04]  /*1970*/  FMUL.FTZ R7, R7, 1.1920928955078125e-07 ;  /* 0x3400000007077820 */ /* 0x000fc80000410000 */
[----:B------:R-:W-:-:S07]  /*1980*/  FMUL.FTZ R6, R6, R7 ;  /* 0x0000000706067220 */ /* 0x000fce0000410000 */
.L_x_11264:
[----:B------:R-:W-:Y:S05]  /*1990*/  BSYNC B0 ;  /* 0x0000000000007941 */ /* 0x000fea0003800000 */
.L_x_11263:
        /* <DEDUP_REMOVED lines=27> */
.L_x_11277:
[----:B------:R-:W-:Y:S01]  /*1b50*/  FSETP.GEU.FTZ.AND P0, PT, R9, -R7, PT ;  /* 0x800000070900720b */ /* 0x000fe20003f1e000 */
[----:B------:R-:W-:-:S12]  /*1b60*/  FADD.FTZ R13, R13, -1 ;  /* 0xbf8000000d0d7421 */ /* 0x000fd80000010000 */
[----:B------:R-:W-:-:S07]  /*1b70*/  @!P0 FADD.FTZ R13, R13, -1 ;  /* 0xbf8000000d0d8421 */ /* 0x000fce0000010000 */
.L_x_11276:
[----:B------:R-:W-:Y:S05]  /*1b80*/  BSYNC B1 ;  /* 0x0000000000017941 */ /* 0x000fea0003800000 */
.L_x_11275:
[----:B------:R-:W-:Y:S01]  /*1b90*/  FFMA.FTZ R20, -R7, R13, R10 ;  /* 0x0000000d07147223 */ /* 0x000fe2000001010a */
[----:B------:R-:W-:Y:S06]  /*1ba0*/  BRA `(.L_x_11273) ;  /* 0x00000000007c7947 */ /* 0x000fec0003800000 */
.L_x_11274:
[C---:B------:R-:W-:Y:S01]  /*1bb0*/  VIADD R0, R7.reuse, 0xf4800000 ;  /* 0xf480000007007836 */ /* 0x040fe20000000000 */
        /* <DEDUP_REMOVED lines=14> */
.L_x_11280:
        /* <DEDUP_REMOVED lines=13> */
.L_x_11279:
[----:B------:R-:W-:Y:S05]  /*1d70*/  BSYNC B1 ;  /* 0x0000000000017941 */ /* 0x000fea0003800000 */
.L_x_11278:
[----:B0-----:R-:W-:-:S04]  /*1d80*/  FMUL.FTZ R7, R4, 1.1920928955078125e-07 ;  /* 0x3400000004077820 */ /* 0x001fc80000410000 */
[----:B------:R-:W-:-:S07]  /*1d90*/  FMUL.FTZ R20, R20, R7 ;  /* 0x0000000714147220 */ /* 0x000fce0000410000 */
.L_x_11273:
[----:B------:R-:W-:Y:S05]  /*1da0*/  BSYNC B0 ;  /* 0x0000000000007941 */ /* 0x000fea0003800000 */
.L_x_11272:
[----:B------:R-:W-:Y:S01]  /*1db0*/  FSETP.GEU.FTZ.AND P0, PT, R10, |R5|, PT ;  /* 0x400000050a00720b */ /* 0x000fe20003f1e000 */
[----:B------:R-:W-:-:S12]  /*1dc0*/  BSSY B0, `(.L_x_11281) ;  /* 0x000003e000007945 */ /* 0x000fd80003800000 */
        /* <DEDUP_REMOVED lines=24> */
.L_x_11286:
[----:B------:R-:W-:Y:S01]  /*1f50*/  FSETP.GEU.FTZ.AND P0, PT, R4, -R7, PT ;  /* 0x800000070400720b */ /* 0x000fe20003f1e000 */
[----:B------:R-:W-:-:S12]  /*1f60*/  FADD.FTZ R13, R13, -1 ;  /* 0xbf8000000d0d7421 */ /* 0x000fd80000010000 */
[----:B------:R-:W-:-:S07]  /*1f70*/  @!P0 FADD.FTZ R13, R13, -1 ;  /* 0xbf8000000d0d8421 */ /* 0x000fce0000010000 */
.L_x_11285:
[----:B------:R-:W-:Y:S05]  /*1f80*/  BSYNC B1 ;  /* 0x0000000000017941 */ /* 0x000fea0003800000 */
.L_x_11284:
[----:B------:R-:W-:Y:S01]  /*1f90*/  FFMA.FTZ R10, -R7, R13, R10 ;  /* 0x0000000d070a7223 */ /* 0x000fe2000001010a */
[----:B------:R-:W-:Y:S06]  /*1fa0*/  BRA `(.L_x_11282) ;  /* 0x00000000007c7947 */ /* 0x000fec0003800000 */
.L_x_11283:
[----:B------:R-:W-:Y:S01]  /*1fb0*/  IADD3 R0, R7, -0xb800000, RZ ;  /* 0xf480000007007810 */ /* 0x000fe20007ffe0ff */
        /* <DEDUP_REMOVED lines=14> */
.L_x_11289:
        /* <DEDUP_REMOVED lines=13> */
.L_x_11288:
[----:B------:R-:W-:Y:S05]  /*2170*/  BSYNC B1 ;  /* 0x0000000000017941 */ /* 0x000fea0003800000 */
.L_x_11287:
[----:B------:R-:W-:-:S04]  /*2180*/  FMUL.FTZ R4, R4, 1.1920928955078125e-07 ;  /* 0x3400000004047820 */ /* 0x000fc80000410000 */
[----:B------:R-:W-:-:S07]  /*2190*/  FMUL.FTZ R10, R15, R4 ;  /* 0x000000040f0a7220 */ /* 0x000fce0000410000 */
.L_x_11282:
[----:B------:R-:W-:Y:S05]  /*21a0*/  BSYNC B0 ;  /* 0x0000000000007941 */ /* 0x000fea0003800000 */
.L_x_11281:
[----:B------:R-:W1:Y:S01]  /*21b0*/  LDC.64 R4, c[0x0][0x220] ;  /* 0x00008800ff047b82 */ /* 0x000e620000000a00 */
[C---:B------:R-:W-:Y:S02]  /*21c0*/  FSETP.GTU.FTZ.AND P2, PT, |R14|.reuse, +INF , PT ;  /* 0x7f8000000e00780b */ /* 0x040fe40003f5c200 */
[--C-:B0-----:R-:W-:Y:S02]  /*21d0*/  LOP3.LUT R9, R14, 0x80000000, R3.reuse, 0xb8, !PT ;  /* 0x800000000e097812 */ /* 0x101fe400078eb803 */
[----:B------:R-:W-:Y:S02]  /*21e0*/  FSETP.GTU.FTZ.AND P1, PT, |R16|, +INF , PT ;  /* 0x7f8000001000780b */ /* 0x000fe40003f3c200 */
[----:B------:R-:W-:Y:S02]  /*21f0*/  FSETP.GTU.FTZ.AND P0, PT, |R12|, +INF , PT ;  /* 0x7f8000000c00780b */ /* 0x000fe40003f1c200 */
[----:B------:R-:W-:Y:S02]  /*2200*/  FSETP.GTU.FTZ.AND P3, PT, |R18|, +INF , PT ;  /* 0x7f8000001200780b */ /* 0x000fe40003f7c200 */
[----:B------:R-:W-:-:S02]  /*2210*/  LOP3.LUT R13, R16, 0x80000000, R3, 0xb8, !PT ;  /* 0x80000000100d7812 */ /* 0x000fc400078eb803 */
[--C-:B------:R-:W-:Y:S02]  /*2220*/  LOP3.LUT R7, R12, 0x80000000, R3.reuse, 0xb8, !PT ;  /* 0x800000000c077812 */ /* 0x100fe400078eb803 */
[----:B------:R-:W-:Y:S02]  /*2230*/  LOP3.LUT R15, R18, 0x80000000, R3, 0xb8, !PT ;  /* 0x80000000120f7812 */ /* 0x000fe400078eb803 */
[----:B------:R-:W-:Y:S02]  /*2240*/  FSEL R14, R14, R9, P2 ;  /* 0x000000090e0e7208 */ /* 0x000fe40001000000 */
[----:B------:R-:W-:Y:S02]  /*2250*/  FSEL R13, R16, R13, P1 ;  /* 0x0000000d100d7208 */ /* 0x000fe40000800000 */
[----:B------:R-:W-:Y:S02]  /*2260*/  FSEL R12, R12, R7, P0 ;  /* 0x000000070c0c7208 */ /* 0x000fe40000000000 */
[----:B------:R-:W-:Y:S01]  /*2270*/  FSEL R15, R18, R15, P3 ;  /* 0x0000000f120f7208 */ /* 0x000fe20001800000 */
[----:B-1----:R-:W-:Y:S01]  /*2280*/  IMAD.WIDE.U32 R4, R2, 0x4, R4 ;  /* 0x0000000402047825 */ /* 0x002fe200078e0004 */
[----:B------:R-:W-:-:S02]  /*2290*/  FSETP.GTU.FTZ.AND P2, PT, |R6|, +INF , PT ;  /* 0x7f8000000600780b */ /* 0x000fc40003f5c200 */
[C---:B------:R-:W-:Y:S02]  /*22a0*/  FSETP.GTU.FTZ.AND P1, PT, |R8|.reuse, +INF , PT ;  /* 0x7f8000000800780b */ /* 0x040fe40003f3c200 */
[----:B------:R-:W-:Y:S01]  /*22b0*/  LOP3.LUT R9, R8, 0x80000000, R3, 0xb8, !PT ;  /* 0x8000000008097812 */ /* 0x000fe200078eb803 */
[----:B------:R-:W-:Y:S01]  /*22c0*/  IMAD.WIDE R4, R11, 0x8, R4 ;  /* 0x000000080b047825 */ /* 0x000fe200078e0204 */
[--C-:B------:R-:W-:Y:S02]  /*22d0*/  LOP3.LUT R11, R6, 0x80000000, R3.reuse, 0xb8, !PT ;  /* 0x80000000060b7812 */ /* 0x100fe400078eb803 */
[--C-:B------:R-:W-:Y:S02]  /*22e0*/  LOP3.LUT R7, R10, 0x80000000, R3.reuse, 0xb8, !PT ;  /* 0x800000000a077812 */ /* 0x100fe400078eb803 */
[----:B------:R-:W-:Y:S01]  /*22f0*/  LOP3.LUT R17, R20, 0x80000000, R3, 0xb8, !PT ;  /* 0x8000000014117812 */ /* 0x000fe200078eb803 */
[----:B------:R-:W-:Y:S01]  /*2300*/  STG.E.64 desc[UR4][R4.64], R12 ;  /* 0x0000000c04007986 */ /* 0x000fe2000c101b04 */
[----:B------:R-:W-:-:S02]  /*2310*/  FSETP.GTU.FTZ.AND P0, PT, |R10|, +INF , PT ;  /* 0x7f8000000a00780b */ /* 0x000fc40003f1c200 */
[----:B------:R-:W-:Y:S01]  /*2320*/  FSETP.GTU.FTZ.AND P3, PT, |R20|, +INF , PT ;  /* 0x7f8000001400780b */ /* 0x000fe20003f7c200 */
[----:B------:R-:W-:Y:S01]  /*2330*/  STG.E.64 desc[UR4][R4.64+0x400], R14 ;  /* 0x0004000e04007986 */ /* 0x000fe2000c101b04 */
[----:B------:R-:W-:Y:S02]  /*2340*/  FSEL R3, R6, R11, P2 ;  /* 0x0000000b06037208 */ /* 0x000fe40001000000 */
[----:B------:R-:W-:Y:S02]  /*2350*/  FSEL R2, R8, R9, P1 ;  /* 0x0000000908027208 */ /* 0x000fe40000800000 */
[----:B------:R-:W-:Y:S02]  /*2360*/  FSEL R7, R10, R7, P0 ;  /* 0x000000070a077208 */ /* 0x000fe40000000000 */
[----:B------:R-:W-:Y:S01]  /*2370*/  FSEL R6, R20, R17, P3 ;  /* 0x0000001114067208 */ /* 0x000fe20001800000 */
[----:B------:R-:W-:Y:S04]  /*2380*/  STG.E.64 desc[UR4][R4.64+0x800], R2 ;  /* 0x0008000204007986 */ /* 0x000fe8000c101b04 */
[----:B------:R-:W-:Y:S01]  /*2390*/  STG.E.64 desc[UR4][R4.64+0xc00], R6 ;  /* 0x000c000604007986 */ /* 0x000fe2000c101b04 */
[----:B------:R-:W-:Y:S05]  /*23a0*/  EXIT ;  /* 0x000000000000794d */ /* 0x000fea0003800000 */
.L_x_11217:
        /* <DEDUP_REMOVED lines=32> */
[----:B------:R-:W3:Y:S04]  /*25b0*/  @!P1 LDC.64 R10, c[0x0][0x228] ;  /* 0x00008a00ff0a9b82 */ /* 0x000ee80000000a00 */
[----:B------:R-:W-:-:S13]  /*25c0*/  ISETP.GE.AND P6, PT, R27, R3, PT ;  /* 0x000000031b00720c */ /* 0x000fda0003fc6270 */
[----:B------:R-:W1:Y:S01]  /*25d0*/  @!P6 LDC.64 R12, c[0x0][0x228] ;  /* 0x00008a00ff0ceb82 */ /* 0x000e620000000a00 */
[----:B--2---:R-:W-:-:S04]  /*25e0*/  @!P5 IMAD.WIDE.U32 R18, R0, 0x4, R18 ;  /* 0x000000040012d825 */ /* 0x004fc800078e0012 */
[----:B------:R-:W-:Y:S02]  /*25f0*/  IMAD.MOV.U32 R0, RZ, RZ, RZ ;  /* 0x000000ffff007224 */ /* 0x000fe400078e00ff */
[----:B0-----:R-:W-:Y:S01]  /*2600*/  @!P0 IMAD.WIDE.U32 R16, R20, 0x4, R16 ;  /* 0x0000000414108825 */ /* 0x001fe200078e0010 */
[----:B------:R-:W-:-:S03]  /*2610*/  HFMA2.MMA R20, -RZ, RZ, 0, 0 ;  /* 0x00000000ff147435 */ /* 0x000fc600000001ff */
[----:B------:R-:W-:Y:S01]  /*2620*/  @!P6 IMAD.IADD R27, R2, 0x1, R27 ;  /* 0x00000001021be824 */ /* 0x000fe200078e021b */
[----:B------:R0:W5:Y:S01]  /*2630*/  @!P0 LDG.E R0, desc[UR4][R16.64] ;  /* 0x0000000410008981 */ /* 0x000162000c1e1900 */
[----:B----4-:R-:W-:Y:S01]  /*2640*/  @!P2 IMAD.WIDE.U32 R8, R23, 0x4, R8 ;  /* 0x000000041708a825 */ /* 0x010fe200078e0008 */
[----:B------:R-:W-:-:S03]  /*2650*/  CS2R R22, SRZ ;  /* 0x0000000000167805 */ /* 0x000fc6000001ff00 */
[----:B---3--:R-:W-:Y:S01]  /*2660*/  @!P1 IMAD.WIDE.U32 R10, R21, 0x4, R10 ;  /* 0x00000004150a9825 */ /* 0x008fe200078e000a */
[----:B------:R2:W5:Y:S03]  /*2670*/  @!P5 LDG.E R20, desc[UR4][R18.64] ;  /* 0x000000041214d981 */ /* 0x000566000c1e1900 */
[----:B------:R-:W-:Y:S01]  /*2680*/  IMAD.MOV.U32 R21, RZ, RZ, RZ ;  /* 0x000000ffff157224 */ /* 0x000fe200078e00ff */
[----:B0-----:R-:W-:Y:S01]  /*2690*/  CS2R R16, SRZ ;  /* 0x0000000000107805 */ /* 0x001fe2000001ff00 */
[----:B------:R-:W-:-:S04]  /*26a0*/  @!P4 IMAD.WIDE.U32 R14, R29, 0x4, R14 ;  /* 0x000000041d0ec825 */ /* 0x000fc800078e000e */
[----:B-1----:R-:W-:Y:S01]  /*26b0*/  @!P3 IMAD.WIDE.U32 R6, R25, 0x4, R6 ;  /* 0x000000041906b825 */ /* 0x002fe200078e0006 */
[----:B------:R2:W5:Y:S03]  /*26c0*/  @!P4 LDG.E R23, desc[UR4][R14.64] ;  /* 0x000000040e17c981 */ /* 0x000566000c1e1900 */
[----:B------:R-:W-:Y:S01]  /*26d0*/  @!P6 IMAD.WIDE.U32 R12, R27, 0x4, R12 ;  /* 0x000000041b0ce825 */ /* 0x000fe200078e000c */
[----:B------:R2:W5:Y:S04]  /*26e0*/  @!P3 LDG.E R22, desc[UR4][R6.64] ;  /* 0x000000040616b981 */ /* 0x000568000c1e1900 */
[----:B------:R2:W5:Y:S04]  /*26f0*/  @!P2 LDG.E R21, desc[UR4][R8.64] ;  /* 0x000000040815a981 */ /* 0x000568000c1e1900 */
[----:B------:R2:W5:Y:S04]  /*2700*/  @!P1 LDG.E R17, desc[UR4][R10.64] ;  /* 0x000000040a119981 */ /* 0x000568000c1e1900 */
[----:B------:R2:W5:Y:S01]  /*2710*/  @!P6 LDG.E R16, desc[UR4][R12.64] ;  /* 0x000000040c10e981 */ /* 0x000562000c1e1900 */
[----:B------:R-:W-:Y:S04]  /*2720*/  BSSY B1, `(.L_x_11290) ;  /* 0x0000047000017945 */ /* 0x000fe80003800000 */
[----:B------:R-:W-:Y:S05]  /*2730*/  @P0 BRA `(.L_x_11291) ;  /* 0x0000000400140947 */ /* 0x000fea0003800000 */
[----:B--2---:R-:W0:Y:S01]  /*2740*/  LDC R7, c[0x0][0x218] ;  /* 0x00008600ff077b82 */ /* 0x004e220000000800 */
        /* <DEDUP_REMOVED lines=27> */
.L_x_11297:
[----:B------:R-:W-:Y:S01]  /*2900*/  FSETP.GEU.FTZ.AND P0, PT, R9, -R13, PT ;  /* 0x8000000d0900720b */ /* 0x000fe20003f1e000 */
[----:B------:R-:W-:-:S12]  /*2910*/  FADD.FTZ R11, R11, -1 ;  /* 0xbf8000000b0b7421 */ /* 0x000fd80000010000 */
[----:B------:R-:W-:-:S07]  /*2920*/  @!P0 FADD.FTZ R11, R11, -1 ;  /* 0xbf8000000b0b8421 */ /* 0x000fce0000010000 */
.L_x_11296:
[----:B------:R-:W-:Y:S05]  /*2930*/  BSYNC B2 ;  /* 0x0000000000027941 */ /* 0x000fea0003800000 */
.L_x_11295:
[----:B------:R-:W-:Y:S01]  /*2940*/  FFMA.FTZ R6, -R13, R11, R6 ;  /* 0x0000000b0d067223 */ /* 0x000fe20000010106 */
[----:B------:R-:W-:Y:S06]  /*2950*/  BRA `(.L_x_11293) ;  /* 0x00000000007c7947 */ /* 0x000fec0003800000 */
.L_x_11294:
        /* <DEDUP_REMOVED lines=15> */
.L_x_11300:
        /* <DEDUP_REMOVED lines=13> */
.L_x_11299:
[----:B------:R-:W-:Y:S05]  /*2b20*/  BSYNC B2 ;  /* 0x0000000000027941 */ /* 0x000fea0003800000 */
.L_x_11298:
[----:B------:R-:W-:-:S04]  /*2b30*/  FMUL.FTZ R9, R8, 1.1920928955078125e-07 ;  /* 0x3400000008097820 */ /* 0x000fc80000410000 */
[----:B------:R-:W-:-:S07]  /*2b40*/  FMUL.FTZ R6, R6, R9 ;  /* 0x0000000906067220 */ /* 0x000fce0000410000 */
.L_x_11293:
[----:B------:R-:W-:Y:S05]  /*2b50*/  BSYNC B0 ;  /* 0x0000000000007941 */ /* 0x000fea0003800000 */
.L_x_11292:
[C---:B------:R-:W-:Y:S02]  /*2b60*/  FSETP.GTU.FTZ.AND P0, PT, |R6|.reuse, +INF , PT ;  /* 0x7f8000000600780b */ /* 0x040fe40003f1c200 */
[----:B------:R-:W-:-:S04]  /*2b70*/  LOP3.LUT R7, R6, 0x80000000, R7, 0xb8, !PT ;  /* 0x8000000006077812 */ /* 0x000fc800078eb807 */
[----:B------:R-:W-:-:S07]  /*2b80*/  FSEL R7, R6, R7, P0 ;  /* 0x0000000706077208 */ /* 0x000fce0000000000 */
.L_x_11291:
[----:B------:R-:W-:Y:S05]  /*2b90*/  BSYNC B1 ;  /* 0x0000000000017941 */ /* 0x000fea0003800000 */
.L_x_11290:
[----:B--2---:R-:W-:Y:S01]  /*2ba0*/  VIADD R6, R4, 0x80 ;  /* 0x0000008004067836 */ /* 0x004fe20000000000 */
        /* <DEDUP_REMOVED lines=31> */
.L_x_11308:
[----:B------:R-:W-:Y:S01]  /*2da0*/  FSETP.GEU.FTZ.AND P0, PT, R11, -R12, PT ;  /* 0x8000000c0b00720b */ /* 0x000fe20003f1e000 */
[----:B------:R-:W-:-:S12]  /*2db0*/  FADD.FTZ R0, R0, -1 ;  /* 0xbf80000000007421 */ /* 0x000fd80000010000 */
[----:B------:R-:W-:-:S07]  /*2dc0*/  @!P0 FADD.FTZ R0, R0, -1 ;  /* 0xbf80000000008421 */ /* 0x000fce0000010000 */
.L_x_11307:
[----:B------:R-:W-:Y:S05]  /*2dd0*/  BSYNC B2 ;  /* 0x0000000000027941 */ /* 0x000fea0003800000 */
.L_x_11306:
[----:B------:R-:W-:Y:S01]  /*2de0*/  FFMA.FTZ R9, -R12, R0, R9 ;  /* 0x000000000c097223 */ /* 0x000fe20000010109 */
[----:B------:R-:W-:Y:S06]  /*2df0*/  BRA `(.L_x_11304) ;  /* 0x00000000007c7947 */ /* 0x000fec0003800000 */
.L_x_11305:
        /* <DEDUP_REMOVED lines=15> */
.L_x_11311:
        /* <DEDUP_REMOVED lines=13> */
.L_x_11310:
[----:B------:R-:W-:Y:S05]  /*2fc0*/  BSYNC B2 ;  /* 0x0000000000027941 */ /* 0x000fea0003800000 */
.L_x_11309:
[----:B------:R-:W-:-:S04]  /*2fd0*/  FMUL.FTZ R0, R9, 1.1920928955078125e-07 ;  /* 0x3400000009007820 */ /* 0x000fc80000410000 */
[----:B------:R-:W-:-:S07]  /*2fe0*/  FMUL.FTZ R9, R5, R0 ;  /* 0x0000000005097220 */ /* 0x000fce0000410000 */
.L_x_11304:
[----:B------:R-:W-:Y:S05]  /*2ff0*/  BSYNC B0 ;  /* 0x0000000000007941 */ /* 0x000fea0003800000 */
.L_x_11303:
[C---:B------:R-:W-:Y:S02]  /*3000*/  FSETP.GTU.FTZ.AND P0, PT, |R9|.reuse, +INF , PT ;  /* 0x7f8000000900780b */ /* 0x040fe40003f1c200 */
[----:B------:R-:W-:-:S04]  /*3010*/  LOP3.LUT R8, R9, 0x80000000, R8, 0xb8, !PT ;  /* 0x8000000009087812 */ /* 0x000fc800078eb808 */
[----:B------:R-:W-:-:S07]  /*3020*/  FSEL R5, R9, R8, P0 ;  /* 0x0000000809057208 */ /* 0x000fce0000000000 */
.L_x_11302:
[----:B------:R-:W-:Y:S05]  /*3030*/  BSYNC B1 ;  /* 0x0000000000017941 */ /* 0x000fea0003800000 */
.L_x_11301:
[----:B-----5:R-:W-:Y:S01]  /*3040*/  IADD3 R0, R4, 0x100, RZ ;  /* 0x0000010004007810 */ /* 0x020fe20007ffe0ff */
[----:B------:R-:W-:Y:S03]  /*3050*/  BSSY B1, `(.L_x_11312) ;  /* 0x0000048000017945 */ /* 0x000fe60003800000 */
[----:B------:R-:W-:-:S13]  /*3060*/  ISETP.GE.AND P0, PT, R0, R3, PT ;  /* 0x000000030000720c */ /* 0x000fda0003f06270 */
[----:B------:R-:W-:Y:S05]  /*3070*/  @P0 BRA `(.L_x_11313) ;  /* 0x0000000400140947 */ /* 0x000fea0003800000 */
[----:B------:R-:W1:Y:S01]  /*3080*/  LDC R9, c[0x0][0x218] ;  /* 0x00008600ff097b82 */ /* 0x000e620000000800 */
[----:B------:R-:W-:Y:S01]  /*3090*/  BSSY B0, `(.L_x_11314) ;  /* 0x0000040000007945 */ /* 0x000fe20003800000 */
[C---:B-1----:R-:W-:Y:S01]  /*30a0*/  FSETP.GEU.FTZ.AND P0, PT, |R9|.reuse, |R20|, PT ;  /* 0x400000140900720b */ /* 0x042fe20003f1e200 */
        /* <DEDUP_REMOVED lines=25> */
.L_x_11319:
[----:B------:R-:W-:Y:S01]  /*3240*/  FSETP.GEU.FTZ.AND P0, PT, R11, -R15, PT ;  /* 0x8000000f0b00720b */ /* 0x000fe20003f1e000 */
[----:B------:R-:W-:-:S12]  /*3250*/  FADD.FTZ R13, R13, -1 ;  /* 0xbf8000000d0d7421 */ /* 0x000fd80000010000 */
[----:B------:R-:W-:-:S07]  /*3260*/  @!P0 FADD.FTZ R13, R13, -1 ;  /* 0xbf8000000d0d8421 */ /* 0x000fce0000010000 */
.L_x_11318:
[----:B------:R-:W-:Y:S05]  /*3270*/  BSYNC B2 ;  /* 0x0000000000027941 */ /* 0x000fea0003800000 */
.L_x_11317:
[----:B------:R-:W-:Y:S01]  /*3280*/  FFMA.FTZ R8, -R15, R13, R8 ;  /* 0x0000000d0f087223 */ /* 0x000fe20000010108 */
[----:B------:R-:W-:Y:S06]  /*3290*/  BRA `(.L_x_11315) ;  /* 0x00000000007c7947 */ /* 0x000fec0003800000 */
.L_x_11316:
        /* <DEDUP_REMOVED lines=15> */
.L_x_11322:
        /* <DEDUP_REMOVED lines=13> */
.L_x_11321:
[----:B------:R-:W-:Y:S05]  /*3460*/  BSYNC B2 ;  /* 0x0000000000027941 */ /* 0x000fea0003800000 */
.L_x_11320:
[----:B------:R-:W-:-:S04]  /*3470*/  FMUL.FTZ R11, R10, 1.1920928955078125e-07 ;  /* 0x340000000a0b7820 */ /* 0x000fc80000410000 */
[----:B------:R-:W-:-:S07]  /*3480*/  FMUL.FTZ R8, R8, R11 ;  /* 0x0000000b08087220 */ /* 0x000fce0000410000 */
.L_x_11315:
[----:B------:R-:W-:Y:S05]  /*3490*/  BSYNC B0 ;  /* 0x0000000000007941 */ /* 0x000fea0003800000 */
.L_x_11314:
[C---:B------:R-:W-:Y:S02]  /*34a0*/  FSETP.GTU.FTZ.AND P0, PT, |R8|.reuse, +INF , PT ;  /* 0x7f8000000800780b */ /* 0x040fe40003f1c200 */
[----:B------:R-:W-:-:S04]  /*34b0*/  LOP3.LUT R9, R8, 0x80000000, R9, 0xb8, !PT ;  /* 0x8000000008097812 */ /* 0x000fc800078eb809 */
[----:B------:R-:W-:-:S07]  /*34c0*/  FSEL R8, R8, R9, P0 ;  /* 0x0000000908087208 */ /* 0x000fce0000000000 */
.L_x_11313:
[----:B------:R-:W-:Y:S05]  /*34d0*/  BSYNC B1 ;  /* 0x0000000000017941 */ /* 0x000fea0003800000 */
.L_x_11312:
[----:B------:R-:W-:Y:S01]  /*34e0*/  VIADD R0, R4, 0x180 ;  /* 0x0000018004007836 */ /* 0x000fe20000000000 */
[----:B------:R-:W-:Y:S04]  /*34f0*/  BSSY B1, `(.L_x_11323) ;  /* 0x0000048000017945 */ /* 0x000fe80003800000 */
[----:B------:R-:W-:-:S13]  /*3500*/  ISETP.GE.AND P0, PT, R0, R3, PT ;  /* 0x000000030000720c */ /* 0x000fda0003f06270 */
[----:B------:R-:W-:Y:S05]  /*3510*/  @P0 BRA `(.L_x_11324) ;  /* 0x0000000400140947 */ /* 0x000fea0003800000 */
[----:B------:R-:W1:Y:S01]  /*3520*/  LDC R10, c[0x0][0x218] ;  /* 0x00008600ff0a7b82 */ /* 0x000e620000000800 */
[----:B------:R-:W-:Y:S01]  /*3530*/  BSSY B0, `(.L_x_11325) ;  /* 0x0000040000007945 */ /* 0x000fe20003800000 */
[C---:B-1----:R-:W-:Y:S01]  /*3540*/  FSETP.GEU.FTZ.AND P0, PT, |R10|.reuse, |R23|, PT ;  /* 0x400000170a00720b */ /* 0x042fe20003f1e200 */
        /* <DEDUP_REMOVED lines=25> */
.L_x_11330:
[----:B------:R-:W-:Y:S01]  /*36e0*/  FSETP.GEU.FTZ.AND P0, PT, R12, -R14, PT ;  /* 0x8000000e0c00720b */ /* 0x000fe20003f1e000 */
[----:B------:R-:W-:-:S12]  /*36f0*/  FADD.FTZ R0, R0, -1 ;  /* 0xbf80000000007421 */ /* 0x000fd80000010000 */
[----:B------:R-:W-:-:S07]  /*3700*/  @!P0 FADD.FTZ R0, R0, -1 ;  /* 0xbf80000000008421 */ /* 0x000fce0000010000 */
.L_x_11329:
[----:B------:R-:W-:Y:S05]  /*3710*/  BSYNC B2 ;  /* 0x0000000000027941 */ /* 0x000fea0003800000 */
.L_x_11328:
[----:B------:R-:W-:Y:S01]  /*3720*/  FFMA.FTZ R9, -R14, R0, R9 ;  /* 0x000000000e097223 */ /* 0x000fe20000010109 */
[----:B------:R-:W-:Y:S06]  /*3730*/  BRA `(.L_x_11326) ;  /* 0x00000000007c7947 */ /* 0x000fec0003800000 */
.L_x_11327:
        /* <DEDUP_REMOVED lines=15> */
.L_x_11333:
        /* <DEDUP_REMOVED lines=13> */
.L_x_11332:
[----:B------:R-:W-:Y:S05]  /*3900*/  BSYNC B2 ;  /* 0x0000000000027941 */ /* 0x000fea0003800000 */
.L_x_11331:
[----:B------:R-:W-:-:S04]  /*3910*/  FMUL.FTZ R0, R11, 1.1920928955078125e-07 ;  /* 0x340000000b007820 */ /* 0x000fc80000410000 */
[----:B------:R-:W-:-:S07]  /*3920*/  FMUL.FTZ R9, R9, R0 ;  /* 0x0000000009097220 */ /* 0x000fce0000410000 */
.L_x_11326:
[----:B------:R-:W-:Y:S05]  /*3930*/  BSYNC B0 ;  /* 0x0000000000007941 */ /* 0x000fea0003800000 */
.L_x_11325:
[C---:B------:R-:W-:Y:S02]  /*3940*/  FSETP.GTU.FTZ.AND P0, PT, |R9|.reuse, +INF , PT ;  /* 0x7f8000000900780b */ /* 0x040fe40003f1c200 */
[----:B------:R-:W-:-:S04]  /*3950*/  LOP3.LUT R10, R9, 0x80000000, R10, 0xb8, !PT ;  /* 0x80000000090a7812 */ /* 0x000fc800078eb80a */
[----:B------:R-:W-:-:S07]  /*3960*/  FSEL R9, R9, R10, P0 ;  /* 0x0000000a09097208 */ /* 0x000fce0000000000 */
.L_x_11324:
[----:B------:R-:W-:Y:S05]  /*3970*/  BSYNC B1 ;  /* 0x0000000000017941 */ /* 0x000fea0003800000 */
.L_x_11323:
        /* <DEDUP_REMOVED lines=32> */
.L_x_11341:
[----:B------:R-:W-:Y:S01]  /*3b80*/  FSETP.GEU.FTZ.AND P0, PT, R13, -R19, PT ;  /* 0x800000130d00720b */ /* 0x000fe20003f1e000 */
[----:B------:R-:W-:-:S12]  /*3b90*/  FADD.FTZ R15, R15, -1 ;  /* 0xbf8000000f0f7421 */ /* 0x000fd80000010000 */
[----:B------:R-:W-:-:S07]  /*3ba0*/  @!P0 FADD.FTZ R15, R15, -1 ;  /* 0xbf8000000f0f8421 */ /* 0x000fce0000010000 */
.L_x_11340:
[----:B------:R-:W-:Y:S05]  /*3bb0*/  BSYNC B2 ;  /* 0x0000000000027941 */ /* 0x000fea0003800000 */
.L_x_11339:
[----:B------:R-:W-:Y:S01]  /*3bc0*/  FFMA.FTZ R10, -R19, R15, R10 ;  /* 0x0000000f130a7223 */ /* 0x000fe2000001010a */
[----:B------:R-:W-:Y:S06]  /*3bd0*/  BRA `(.L_x_11337) ;  /* 0x00000000007c7947 */ /* 0x000fec0003800000 */
.L_x_11338:
        /* <DEDUP_REMOVED lines=9> */
[----:B0-----:R-:W-:Y:S02]  /*3c70*/  LOP3.LUT R12, R0, 0x3f800000, RZ, 0xfc, !PT ;  /* 0x3f800000000c7812 */ /* 0x001fe400078efcff */
[----:B------:R-:W-:-:S07]  /*3c80*/  FSEL R10, R10, +QNAN , !P0 ;  /* 0x7fffffff0a0a7808 */ /* 0x000fce0004000000 */
[----:B------:R-:W-:Y:S05]  /*3c90*/  @!P1 BRA `(.L_x_11343) ;  /* 0x0000000000409947 */ /* 0x000fea0003800000 */
[----:B------:R-:W-:-:S04]  /*3ca0*/  LOP3.LUT R0, R15, 0x7fffff, RZ, 0xc0, !PT ;  /* 0x007fffff0f007812 */ /* 0x000fc800078ec0ff */
[----:B------:R-:W-:-:S04]  /*3cb0*/  LOP3.LUT R18, R0, 0x3f800000, RZ, 0xfc, !PT ;  /* 0x3f80000000127812 */ /* 0x000fc800078efcff */
[----:B------:R0:W1:Y:S03]  /*3cc0*/  MUFU.RCP R0, R18 ;  /* 0x0000001200007308 */ /* 0x0000660000001000 */
.L_x_11344:
        /* <DEDUP_REMOVED lines=13> */
.L_x_11343:
[----:B------:R-:W-:Y:S05]  /*3da0*/  BSYNC B2 ;  /* 0x0000000000027941 */ /* 0x000fea0003800000 */
.L_x_11342:
[----:B------:R-:W-:-:S04]  /*3db0*/  FMUL.FTZ R13, R12, 1.1920928955078125e-07 ;  /* 0x340000000c0d7820 */ /* 0x000fc80000410000 */
[----:B------:R-:W-:-:S07]  /*3dc0*/  FMUL.FTZ R10, R10, R13 ;  /* 0x0000000d0a0a7220 */ /* 0x000fce0000410000 */
.L_x_11337:
[----:B------:R-:W-:Y:S05]  /*3dd0*/  BSYNC B0 ;  /* 0x0000000000007941 */ /* 0x000fea0003800000 */
.L_x_11336:
[C---:B------:R-:W-:Y:S02]  /*3de0*/  FSETP.GTU.FTZ.AND P0, PT, |R10|.reuse, +INF , PT ;  /* 0x7f8000000a00780b */ /* 0x040fe40003f1c200 */
[----:B------:R-:W-:-:S04]  /*3df0*/  LOP3.LUT R11, R10, 0x80000000, R11, 0xb8, !PT ;  /* 0x800000000a0b7812 */ /* 0x000fc800078eb80b */
[----:B------:R-:W-:-:S07]  /*3e00*/  FSEL R10, R10, R11, P0 ;  /* 0x0000000b0a0a7208 */ /* 0x000fce0000000000 */
.L_x_11335:
[----:B------:R-:W-:Y:S05]  /*3e10*/  BSYNC B1 ;  /* 0x0000000000017941 */ /* 0x000fea0003800000 */
.L_x_11334:
[----:B------:R-:W-:Y:S01]  /*3e20*/  VIADD R0, R4, 0x280 ;  /* 0x0000028004007836 */ /* 0x000fe20000000000 */
[----:B------:R-:W-:Y:S04]  /*3e30*/  BSSY B1, `(.L_x_11345) ;  /* 0x0000048000017945 */ /* 0x000fe80003800000 */
[----:B------:R-:W-:-:S13]  /*3e40*/  ISETP.GE.AND P0, PT, R0, R3, PT ;  /* 0x000000030000720c */ /* 0x000fda0003f06270 */
[----:B------:R-:W-:Y:S05]  /*3e50*/  @P0 BRA `(.L_x_11346) ;  /* 0x0000000400140947 */ /* 0x000fea0003800000 */
[----:B0-----:R-:W0:Y:S01]  /*3e60*/  LDC R12, c[0x0][0x218] ;  /* 0x00008600ff0c7b82 */ /* 0x001e220000000800 */
[----:B------:R-:W-:Y:S01]  /*3e70*/  BSSY B0, `(.L_x_11347) ;  /* 0x0000040000007945 */ /* 0x000fe20003800000 */
        /* <DEDUP_REMOVED lines=26> */
.L_x_11352:
[----:B------:R-:W-:Y:S01]  /*4020*/  FSETP.GEU.FTZ.AND P0, PT, R14, -R18, PT ;  /* 0x800000120e00720b */ /* 0x000fe20003f1e000 */
[----:B------:R-:W-:-:S12]  /*4030*/  FADD.FTZ R0, R0, -1 ;  /* 0xbf80000000007421 */ /* 0x000fd80000010000 */
[----:B------:R-:W-:-:S07]  /*4040*/  @!P0 FADD.FTZ R0, R0, -1 ;  /* 0xbf80000000008421 */ /* 0x000fce0000010000 */
.L_x_11351:
[----:B------:R-:W-:Y:S05]  /*4050*/  BSYNC B2 ;  /* 0x0000000000027941 */ /* 0x000fea0003800000 */
.L_x_11350:
[----:B------:R-:W-:Y:S01]  /*4060*/  FFMA.FTZ R11, -R18, R0, R11 ;  /* 0x00000000120b7223 */ /* 0x000fe2000001010b */
[----:B------:R-:W-:Y:S06]  /*4070*/  BRA `(.L_x_11348) ;  /* 0x00000000007c7947 */ /* 0x000fec0003800000 */
.L_x_11349:
        /* <DEDUP_REMOVED lines=15> */
.L_x_11355:
        /* <DEDUP_REMOVED lines=13> */
.L_x_11354:
[----:B------:R-:W-:Y:S05]  /*4240*/  BSYNC B2 ;  /* 0x0000000000027941 */ /* 0x000fea0003800000 */
.L_x_11353:
[----:B------:R-:W-:-:S04]  /*4250*/  FMUL.FTZ R0, R13, 1.1920928955078125e-07 ;  /* 0x340000000d007820 */ /* 0x000fc80000410000 */
[----:B------:R-:W-:-:S07]  /*4260*/  FMUL.FTZ R11, R11, R0 ;  /* 0x000000000b0b7220 */ /* 0x000fce0000410000 */
.L_x_11348:
[----:B------:R-:W-:Y:S05]  /*4270*/  BSYNC B0 ;  /* 0x0000000000007941 */ /* 0x000fea0003800000 */
.L_x_11347:
[C---:B------:R-:W-:Y:S02]  /*4280*/  FSETP.GTU.FTZ.AND P0, PT, |R11|.reuse, +INF , PT ;  /* 0x7f8000000b00780b */ /* 0x040fe40003f1c200 */
[----:B------:R-:W-:-:S04]  /*4290*/  LOP3.LUT R12, R11, 0x80000000, R12, 0xb8, !PT ;  /* 0x800000000b0c7812 */ /* 0x000fc800078eb80c */
[----:B------:R-:W-:-:S07]  /*42a0*/  FSEL R11, R11, R12, P0 ;  /* 0x0000000c0b0b7208 */ /* 0x000fce0000000000 */
.L_x_11346:
[----:B------:R-:W-:Y:S05]  /*42b0*/  BSYNC B1 ;  /* 0x0000000000017941 */ /* 0x000fea0003800000 */
.L_x_11345:
[----:B------:R-:W-:Y:S01]  /*42c0*/  IADD3 R0, R4, 0x300, RZ ;  /* 0x0000030004007810 */ /* 0x000fe20007ffe0ff */
[----:B------:R-:W-:Y:S03]  /*42d0*/  BSSY B1, `(.L_x_11356) ;  /* 0x0000048000017945 */ /* 0x000fe60003800000 */
        /* <DEDUP_REMOVED lines=30> */
.L_x_11363:
[----:B------:R-:W-:Y:S01]  /*44c0*/  FSETP.GEU.FTZ.AND P0, PT, R15, -R18, PT ;  /* 0x800000120f00720b */ /* 0x000fe20003f1e000 */
[----:B------:R-:W-:-:S12]  /*44d0*/  FADD.FTZ R0, R0, -1 ;  /* 0xbf80000000007421 */ /* 0x000fd80000010000 */
[----:B------:R-:W-:-:S07]  /*44e0*/  @!P0 FADD.FTZ R0, R0, -1 ;  /* 0xbf80000000008421 */ /* 0x000fce0000010000 */
.L_x_11362:
[----:B------:R-:W-:Y:S05]  /*44f0*/  BSYNC B2 ;  /* 0x0000000000027941 */ /* 0x000fea0003800000 */
.L_x_11361:
[----:B------:R-:W-:Y:S01]  /*4500*/  FFMA.FTZ R13, -R18, R0, R13 ;  /* 0x00000000120d7223 */ /* 0x000fe2000001010d */
[----:B------:R-:W-:Y:S06]  /*4510*/  BRA `(.L_x_11359) ;  /* 0x00000000007c7947 */ /* 0x000fec0003800000 */
.L_x_11360:
        /* <DEDUP_REMOVED lines=15> */
.L_x_11366:
        /* <DEDUP_REMOVED lines=13> */
.L_x_11365:
[----:B------:R-:W-:Y:S05]  /*46e0*/  BSYNC B2 ;  /* 0x0000000000027941 */ /* 0x000fea0003800000 */
.L_x_11364:
[----:B------:R-:W-:-:S04]  /*46f0*/  FMUL.FTZ R14, R14, 1.1920928955078125e-07 ;  /* 0x340000000e0e7820 */ /* 0x000fc80000410000 */
[----:B------:R-:W-:-:S07]  /*4700*/  FMUL.FTZ R13, R13, R14 ;  /* 0x0000000e0d0d7220 */ /* 0x000fce0000410000 */
.L_x_11359:
[----:B------:R-:W-:Y:S05]  /*4710*/  BSYNC B0 ;  /* 0x0000000000007941 */ /* 0x000fea0003800000 */
.L_x_11358:
[C---:B------:R-:W-:Y:S02]  /*4720*/  FSETP.GTU.FTZ.AND P0, PT, |R13|.reuse, +INF , PT ;  /* 0x7f8000000d00780b */ /* 0x040fe40003f1c200 */
[----:B------:R-:W-:-:S04]  /*4730*/  LOP3.LUT R12, R13, 0x80000000, R12, 0xb8, !PT ;  /* 0x800000000d0c7812 */ /* 0x000fc800078eb80c */
[----:B------:R-:W-:-:S07]  /*4740*/  FSEL R12, R13, R12, P0 ;  /* 0x0000000c0d0c7208 */ /* 0x000fce0000000000 */
.L_x_11357:
[----:B------:R-:W-:Y:S05]  /*4750*/  BSYNC B1 ;  /* 0x0000000000017941 */ /* 0x000fea0003800000 */
.L_x_11356:
        /* <DEDUP_REMOVED lines=32> */
.L_x_11374:
[----:B------:R-:W-:Y:S01]  /*4960*/  FSETP.GEU.FTZ.AND P0, PT, R15, -R19, PT ;  /* 0x800000130f00720b */ /* 0x000fe20003f1e000 */
[----:B------:R-:W-:-:S12]  /*4970*/  FADD.FTZ R17, R17, -1 ;  /* 0xbf80000011117421 */ /* 0x000fd80000010000 */
[----:B------:R-:W-:-:S07]  /*4980*/  @!P0 FADD.FTZ R17, R17, -1 ;  /* 0xbf80000011118421 */ /* 0x000fce0000010000 */
.L_x_11373:
[----:B------:R-:W-:Y:S05]  /*4990*/  BSYNC B2 ;  /* 0x0000000000027941 */ /* 0x000fea0003800000 */
.L_x_11372:
[----:B------:R-:W-:Y:S01]  /*49a0*/  FFMA.FTZ R0, -R19, R17, R0 ;  /* 0x0000001113007223 */ /* 0x000fe20000010100 */
[----:B------:R-:W-:Y:S06]  /*49b0*/  BRA `(.L_x_11370) ;  /* 0x00000000007c7947 */ /* 0x000fec0003800000 */
.L_x_11371:
[C---:B0-----:R-:W-:Y:S01]  /*49c0*/  IADD3 R14, R17.reuse, -0xb800000, RZ ;  /* 0xf4800000110e7810 */ /* 0x041fe20007ffe0ff */
        /* <DEDUP_REMOVED lines=14> */
.L_x_11377:
        /* <DEDUP_REMOVED lines=13> */
.L_x_11376:
[----:B------:R-:W-:Y:S05]  /*4b80*/  BSYNC B2 ;  /* 0x0000000000027941 */ /* 0x000fea0003800000 */
.L_x_11375:
[----:B------:R-:W-:-:S04]  /*4b90*/  FMUL.FTZ R15, R15, 1.1920928955078125e-07 ;  /* 0x340000000f0f7820 */ /* 0x000fc80000410000 */
[----:B------:R-:W-:-:S07]  /*4ba0*/  FMUL.FTZ R0, R14, R15 ;  /* 0x0000000f0e007220 */ /* 0x000fce0000410000 */
.L_x_11370:
[----:B------:R-:W-:Y:S05]  /*4bb0*/  BSYNC B0 ;  /* 0x0000000000007941 */ /* 0x000fea0003800000 */
.L_x_11369:
[C---:B------:R-:W-:Y:S02]  /*4bc0*/  FSETP.GTU.FTZ.AND P0, PT, |R0|.reuse, +INF , PT ;  /* 0x7f8000000000780b */ /* 0x040fe40003f1c200 */
[----:B------:R-:W-:-:S04]  /*4bd0*/  LOP3.LUT R13, R0, 0x80000000, R13, 0xb8, !PT ;  /* 0x80000000000d7812 */ /* 0x000fc800078eb80d */
[----:B------:R-:W-:-:S07]  /*4be0*/  FSEL R0, R0, R13, P0 ;  /* 0x0000000d00007208 */ /* 0x000fce0000000000 */
.L_x_11368:
[----:B------:R-:W-:Y:S05]  /*4bf0*/  BSYNC B1 ;  /* 0x0000000000017941 */ /* 0x000fea0003800000 */
.L_x_11367:
        /* <DEDUP_REMOVED lines=15> */
[----:B------:R1:W-:Y:S02]  /*4cf0*/  STG.E desc[UR4][R6.64], R5 ;  /* 0x0000000506007986 */ /* 0x0003e4000c101904 */
.L_x_11380:
[----:B------:R-:W-:-:S13]  /*4d00*/  ISETP.GE.AND P0, PT, R4, R3, PT ;  /* 0x000000030400720c */ /* 0x000fda0003f06270 */
[----:B------:R-:W-:Y:S05]  /*4d10*/  @P0 BRA `(.L_x_11382) ;  /* 0x0000000000300947 */ /* 0x000fea0003800000 */
[----:B-1----:R-:W1:Y:S01]  /*4d20*/  LDC.64 R6, c[0x0][0x220] ;  /* 0x00008800ff067b82 */ /* 0x002e620000000a00 */
[----:B------:R-:W-:Y:S01]  /*4d30*/  IADD3 R5, R2, R4, RZ ;  /* 0x0000000402057210 */ /* 0x000fe20007ffe0ff */
[----:B------:R-:W-:-:S04]  /*4d40*/  VIADD R4, R4, 0x80 ;  /* 0x0000008004047836 */ /* 0x000fc80000000000 */
[----:B-1----:R-:W-:-:S05]  /*4d50*/  IMAD.WIDE.U32 R6, R5, 0x4, R6 ;  /* 0x0000000405067825 */ /* 0x002fca00078e0006 */
[----:B------:R1:W-:Y:S02]  /*4d60*/  STG.E desc[UR4][R6.64], R8 ;  /* 0x0000000806007986 */ /* 0x0003e4000c101904 */
.L_x_11381:
[----:B------:R-:W-:-:S13]  /*4d70*/  ISETP.GE.AND P0, PT, R4, R3, PT ;  /* 0x000000030400720c */ /* 0x000fda0003f06270 */
[----:B------:R-:W-:Y:S05]  /*4d80*/  @P0 BRA `(.L_x_11383) ;  /* 0x0000000000300947 */ /* 0x000fea0003800000 */
[----:B01----:R-:W0:Y:S01]  /*4d90*/  LDC.64 R6, c[0x0][0x220] ;  /* 0x00008800ff067b82 */ /* 0x003e220000000a00 */
[----:B------:R-:W-:Y:S01]  /*4da0*/  IADD3 R5, R2, R4, RZ ;  /* 0x0000000402057210 */ /* 0x000fe20007ffe0ff */
[----:B------:R-:W-:-:S04]  /*4db0*/  VIADD R4, R4, 0x80 ;  /* 0x0000008004047836 */ /* 0x000fc80000000000 */
[----:B0-----:R-:W-:-:S05]  /*4dc0*/  IMAD.WIDE.U32 R6, R5, 0x4, R6 ;  /* 0x0000000405067825 */ /* 0x001fca00078e0006 */
[----:B------:R2:W-:Y:S02]  /*4dd0*/  STG.E desc[UR4][R6.64], R9 ;  /* 0x0000000906007986 */ /* 0x0005e4000c101904 */
.L_x_11382:
[----:B------:R-:W-:-:S13]  /*4de0*/  ISETP.GE.AND P0, PT, R4, R3, PT ;  /* 0x000000030400720c */ /* 0x000fda0003f06270 */
[----:B------:R-:W-:Y:S05]  /*4df0*/  @P0 BRA `(.L_x_11384) ;  /* 0x0000000000340947 */ /* 0x000fea0003800000 */
[----:B-12---:R-:W1:Y:S01]  /*4e00*/  LDC.64 R6, c[0x0][0x220] ;  /* 0x00008800ff067b82 */ /* 0x006e620000000a00 */
[----:B------:R-:W-:Y:S01]  /*4e10*/  IADD3 R5, R2, R4, RZ ;  /* 0x0000000402057210 */ /* 0x000fe20007ffe0ff */
[----:B------:R-:W-:-:S04]  /*4e20*/  VIADD R4, R4, 0x80 ;  /* 0x0000008004047836 */ /* 0x000fc80000000000 */
[----:B-1----:R-:W-:-:S05]  /*4e30*/  IMAD.WIDE.U32 R6, R5, 0x4, R6 ;  /* 0x0000000405067825 */ /* 0x002fca00078e0006 */
[----:B------:R2:W-:Y:S02]  /*4e40*/  STG.E desc[UR4][R6.64], R10 ;  /* 0x0000000a06007986 */ /* 0x0005e4000c101904 */
.L_x_11383:
[----:B------:R-:W-:-:S13]  /*4e50*/  ISETP.GE.AND P0, PT, R4, R3, PT ;  /* 0x000000030400720c */ /* 0x000fda0003f06270 */
[----:B------:R-:W-:Y:S05]  /*4e60*/  @P0 BREAK B1 ;  /* 0x0000000000010942 */ /* 0x000fea0003800000 */
[----:B------:R-:W-:Y:S05]  /*4e70*/  @P0 BRA `(.L_x_11385) ;  /* 0x0000000000300947 */ /* 0x000fea0003800000 */
[----:B012---:R-:W0:Y:S01]  /*4e80*/  LDC.64 R6, c[0x0][0x220] ;  /* 0x00008800ff067b82 */ /* 0x007e220000000a00 */
[----:B------:R-:W-:Y:S01]  /*4e90*/  IADD3 R5, R2, R4, RZ ;  /* 0x0000000402057210 */ /* 0x000fe20007ffe0ff */
[----:B------:R-:W-:-:S04]  /*4ea0*/  VIADD R4, R4, 0x80 ;  /* 0x0000008004047836 */ /* 0x000fc80000000000 */
[----:B0-----:R-:W-:-:S05]  /*4eb0*/  IMAD.WIDE.U32 R6, R5, 0x4, R6 ;  /* 0x0000000405067825 */ /* 0x001fca00078e0006 */
[----:B------:R3:W-:Y:S02]  /*4ec0*/  STG.E desc[UR4][R6.64], R11 ;  /* 0x0000000b06007986 */ /* 0x0007e4000c101904 */
.L_x_11384:
[----:B------:R-:W-:Y:S05]  /*4ed0*/  BSYNC B1 ;  /* 0x0000000000017941 */ /* 0x000fea0003800000 */
.L_x_11379:
[----:B------:R-:W-:-:S13]  /*4ee0*/  ISETP.GE.AND P0, PT, R4, R3, PT ;  /* 0x000000030400720c */ /* 0x000fda0003f06270 */
[----:B-123--:R-:W1:Y:S01]  /*4ef0*/  @!P0 LDC.64 R6, c[0x0][0x220] ;  /* 0x00008800ff068b82 */ /* 0x00ee620000000a00 */
[----:B------:R-:W-:Y:S01]  /*4f00*/  @!P0 IADD3 R5, R2, R4, RZ ;  /* 0x0000000402058210 */ /* 0x000fe20007ffe0ff */
[----:B------:R-:W-:-:S04]  /*4f10*/  @!P0 VIADD R4, R4, 0x80 ;  /* 0x0000008004048836 */ /* 0x000fc80000000000 */
[----:B-1----:R-:W-:-:S05]  /*4f20*/  @!P0 IMAD.WIDE.U32 R6, R5, 0x4, R6 ;  /* 0x0000000405068825 */ /* 0x002fca00078e0006 */
[----:B------:R3:W-:Y:S02]  /*4f30*/  @!P0 STG.E desc[UR4][R6.64], R12 ;  /* 0x0000000c06008986 */ /* 0x0007e4000c101904 */
.L_x_11385:
[----:B------:R-:W-:Y:S05]  /*4f40*/  BSYNC B0 ;  /* 0x0000000000007941 */ /* 0x000fea0003800000 */
.L_x_11378:
[----:B------:R-:W-:Y:S05]  /*4f50*/  WARPSYNC.ALL ;  /* 0x0000000000007948 */ /* 0x000fea0003800000 */
[----:B------:R-:W-:-:S13]  /*4f60*/  ISETP.GE.AND P0, PT, R4, R3, PT ;  /* 0x000000030400720c */ /* 0x000fda0003f06270 */
[----:B------:R-:W-:Y:S05]  /*4f70*/  @P0 EXIT ;  /* 0x000000000000094d */ /* 0x000fea0003800000 */
[----:B0123--:R-:W0:Y:S01]  /*4f80*/  LDC.64 R6, c[0x0][0x220] ;  /* 0x00008800ff067b82 */ /* 0x00fe220000000a00 */
[----:B------:R-:W-:-:S05]  /*4f90*/  IADD3 R3, R2, R4, RZ ;  /* 0x0000000402037210 */ /* 0x000fca0007ffe0ff */
[----:B0-----:R-:W-:-:S05]  /*4fa0*/  IMAD.WIDE.U32 R2, R3, 0x4, R6 ;  /* 0x0000000403027825 */ /* 0x001fca00078e0006 */
[----:B------:R-:W-:Y:S01]  /*4fb0*/  STG.E desc[UR4][R2.64], R0 ;  /* 0x0000000002007986 */ /* 0x000fe2000c101904 */
[----:B------:R-:W-:Y:S05]  /*4fc0*/  EXIT ;  /* 0x000000000000794d */ /* 0x000fea0003800000 */
.L_x_11386:
        /* <DEDUP_REMOVED lines=11> */
.L_x_57357:


//--------------------- .text._ZN2at6native29vectorized_elementwise_kernelILi4ENS0_13AUnaryFunctorIfffZZZNS0_16fmod_kernel_cudaERNS_18TensorIteratorBaseEENKUlvE0_clEvENKUlvE0_clEvEUlffE_EESt5arrayIPcLm2EEEEviT0_T1_ --------------------------
	.section	.text._ZN2at6native29vectorized_elementwise_kernelILi4ENS0_13AUnaryFunctorIfffZZZNS0_16fmod_kernel_cudaERNS_18TensorIteratorBaseEENKUlvE0_clEvENKUlvE0_clEvEUlffE_EESt5arrayIPcLm2EEEEviT0_T1_,"ax",@progbits
	.align	128
        .global         _ZN2at6native29vectorized_elementwise_kernelILi4ENS0_13AUnaryFunctorIfffZZZNS0_16fmod_kernel_cudaERNS_18TensorIteratorBaseEENKUlvE0_clEvENKUlvE0_clEvEUlffE_EESt5arrayIPcLm2EEEEviT0_T1_
        .type           _ZN2at6native29vectorized_elementwise_kernelILi4ENS0_13AUnaryFunctorIfffZZZNS0_16fmod_kernel_cudaERNS_18TensorIteratorBaseEENKUlvE0_clEvENKUlvE0_clEvEUlffE_EESt5arrayIPcLm2EEEEviT0_T1_,@function
        .size           _ZN2at6native29vectorized_elementwise_kernelILi4ENS0_13AUnaryFunctorIfffZZZNS0_16fmod_kernel_cudaERNS_18TensorIteratorBaseEENKUlvE0_clEvENKUlvE0_clEvEUlffE_EESt5arrayIPcLm2EEEEviT0_T1_,(.L_x_57358 - _ZN2at6native29vectorized_elementwise_kernelILi4ENS0_13AUnaryFunctorIfffZZZNS0_16fmod_kernel_cudaERNS_18TensorIteratorBaseEENKUlvE0_clEvENKUlvE0_clEvEUlffE_EESt5arrayIPcLm2EEEEviT0_T1_)
        .other          _ZN2at6native29vectorized_elementwise_kernelILi4ENS0_13AUnaryFunctorIfffZZZNS0_16fmod_kernel_cudaERNS_18TensorIteratorBaseEENKUlvE0_clEvENKUlvE0_clEvEUlffE_EESt5arrayIPcLm2EEEEviT0_T1_,@"STO_CUDA_ENTRY STV_DEFAULT"
_ZN2at6native29vectorized_elementwise_kernelILi4ENS0_13AUnaryFunctorIfffZZZNS0_16fmod_kernel_cudaERNS_18TensorIteratorBaseEENKUlvE0_clEvENKUlvE0_clEvEUlffE_EESt5arrayIPcLm2EEEEviT0_T1_:
.text._ZN2at6native29vectorized_elementwise_kernelILi4ENS0_13AUnaryFunctorIfffZZZNS0_16fmod_kernel_cudaERNS_18TensorIteratorBaseEENKUlvE0_clEvENKUlvE0_clEvEUlffE_EESt5arrayIPcLm2EEEEviT0_T1_:
        /* <DEDUP_REMOVED lines=43> */
.L_x_11393:
[----:B------:R-:W-:Y:S01]  /*02b0*/  FSETP.GEU.FTZ.AND P0, PT, R17, -R15, PT ;  /* 0x8000000f1100720b */ /* 0x000fe20003f1e000 */
[----:B------:R-:W-:-:S12]  /*02c0*/  FADD.FTZ R19, R19, -1 ;  /* 0xbf80000013137421 */ /* 0x000fd80000010000 */
[----:B------:R-:W-:-:S07]  /*02d0*/  @!P0 FADD.FTZ R19, R19, -1 ;  /* 0xbf80000013138421 */ /* 0x000fce0000010000 */
.L_x_11392:
[----:B------:R-:W-:Y:S05]  /*02e0*/  BSYNC B1 ;  /* 0x0000000000017941 */ /* 0x000fea0003800000 */
.L_x_11391:
[----:B------:R-:W-:Y:S01]  /*02f0*/  FFMA.FTZ R14, -R15, R19, R12 ;  /* 0x000000130f0e7223 */ /* 0x000fe2000001010c */
[----:B------:R-:W-:Y:S06]  /*0300*/  BRA `(.L_x_11389) ;  /* 0x00000000007c7947 */ /* 0x000fec0003800000 */
.L_x_11390:
        /* <DEDUP_REMOVED lines=15> */
.L_x_11396:
        /* <DEDUP_REMOVED lines=13> */
.L_x_11395:
[----:B------:R-:W-:Y:S05]  /*04d0*/  BSYNC B1 ;  /* 0x0000000000017941 */ /* 0x000fea0003800000 */
.L_x_11394:
[----:B0-----:R-:W-:-:S04]  /*04e0*/  FMUL.FTZ R15, R8, 1.1920928955078125e-07 ;  /* 0x34000000080f7820 */ /* 0x001fc80000410000 */
[----:B------:R-:W-:-:S07]  /*04f0*/  FMUL.FTZ R14, R14, R15 ;  /* 0x0000000f0e0e7220 */ /* 0x000fce0000410000 */
.L_x_11389:
[----:B------:R-:W-:Y:S05]  /*0500*/  BSYNC B0 ;  /* 0x0000000000007941 */ /* 0x000fea0003800000 */
.L_x_11388:
        /* <DEDUP_REMOVED lines=27> */
.L_x_11402:
[----:B------:R-:W-:Y:S01]  /*06c0*/  FSETP.GEU.FTZ.AND P0, PT, R8, -R15, PT ;  /* 0x8000000f0800720b */ /* 0x000fe20003f1e000 */
[----:B------:R-:W-:-:S12]  /*06d0*/  FADD.FTZ R19, R19, -1 ;  /* 0xbf80000013137421 */ /* 0x000fd80000010000 */
[----:B------:R-:W-:-:S07]  /*06e0*/  @!P0 FADD.FTZ R19, R19, -1 ;  /* 0xbf80000013138421 */ /* 0x000fce0000010000 */
.L_x_11401:
[----:B------:R-:W-:Y:S05]  /*06f0*/  BSYNC B1 ;  /* 0x0000000000017941 */ /* 0x000fea0003800000 */
.L_x_11400:
[----:B------:R-:W-:Y:S01]  /*0700*/  FFMA.FTZ R8, -R15, R19, R12 ;  /* 0x000000130f087223 */ /* 0x000fe2000001010c */
[----:B------:R-:W-:Y:S06]  /*0710*/  BRA `(.L_x_11398) ;  /* 0x00000000007c7947 */ /* 0x000fec0003800000 */
.L_x_11399:
        /* <DEDUP_REMOVED lines=15> */
.L_x_11405:
        /* <DEDUP_REMOVED lines=13> */
.L_x_11404:
[----:B------:R-:W-:Y:S05]  /*08e0*/  BSYNC B1 ;  /* 0x0000000000017941 */ /* 0x000fea0003800000 */
.L_x_11403:
[----:B------:R-:W-:-:S04]  /*08f0*/  FMUL.FTZ R9, R9, 1.1920928955078125e-07 ;  /* 0x3400000009097820 */ /* 0x000fc80000410000 */
[----:B------:R-:W-:-:S07]  /*0900*/  FMUL.FTZ R8, R8, R9 ;  /* 0x0000000908087220 */ /* 0x000fce0000410000 */
.L_x_11398:
[----:B------:R-:W-:Y:S05]  /*0910*/  BSYNC B0 ;  /* 0x0000000000007941 */ /* 0x000fea0003800000 */
.L_x_11397:
        /* <DEDUP_REMOVED lines=27> */
.L_x_11411:
[----:B------:R-:W-:Y:S01]  /*0ad0*/  FSETP.GEU.FTZ.AND P0, PT, R15, -R9, PT ;  /* 0x800000090f00720b */ /* 0x000fe20003f1e000 */
[----:B------:R-:W-:-:S12]  /*0ae0*/  FADD.FTZ R17, R17, -1 ;  /* 0xbf80000011117421 */ /* 0x000fd80000010000 */
[----:B------:R-:W-:-:S07]  /*0af0*/  @!P0 FADD.FTZ R17, R17, -1 ;  /* 0xbf80000011118421 */ /* 0x000fce0000010000 */
.L_x_11410:
[----:B------:R-:W-:Y:S05]  /*0b00*/  BSYNC B1 ;  /* 0x0000000000017941 */ /* 0x000fea0003800000 */
.L_x_11409:
[----:B------:R-:W-:Y:S01]  /*0b10*/  FFMA.FTZ R16, -R9, R17, R12 ;  /* 0x0000001109107223 */ /* 0x000fe2000001010c */
[----:B------:R-:W-:Y:S06]  /*0b20*/  BRA `(.L_x_11407) ;  /* 0x0000000000847947 */ /* 0x000fec0003800000 */
.L_x_11408:
        /* <DEDUP_REMOVED lines=13> */
[----:B------:R-:W-:Y:S02]  /*0c00*/  LOP3.LUT R17, R9, 0x3f800000, RZ, 0xfc, !PT ;  /* 0x3f80000009117812 */ /* 0x000fe400078efcff */
[----:B------:R-:W-:Y:S02]  /*0c10*/  MOV R9, R10 ;  /* 0x0000000a00097202 */ /* 0x000fe40000000f00 */
[----:B------:R0:W1:Y:S05]  /*0c20*/  MUFU.RCP R0, R17 ;  /* 0x0000001100007308 */ /* 0x00006a0000001000 */
.L_x_11414:
        /* <DEDUP_REMOVED lines=14> */
.L_x_11413:
[----:B------:R-:W-:Y:S05]  /*0d10*/  BSYNC B1 ;  /* 0x0000000000017941 */ /* 0x000fea0003800000 */
.L_x_11412:
[----:B------:R-:W-:-:S04]  /*0d20*/  FMUL.FTZ R9, R10, 1.1920928955078125e-07 ;  /* 0x340000000a097820 */ /* 0x000fc80000410000 */
[----:B------:R-:W-:-:S07]  /*0d30*/  FMUL.FTZ R16, R16, R9 ;  /* 0x0000000910107220 */ /* 0x000fce0000410000 */
.L_x_11407:
[----:B------:R-:W-:Y:S05]  /*0d40*/  BSYNC B0 ;  /* 0x0000000000007941 */ /* 0x000fea0003800000 */
.L_x_11406:
        /* <DEDUP_REMOVED lines=27> */
.L_x_11420:
[----:B------:R-:W-:Y:S01]  /*0f00*/  FSETP.GEU.FTZ.AND P0, PT, R10, -R9, PT ;  /* 0x800000090a00720b */ /* 0x000fe20003f1e000 */
[----:B------:R-:W-:-:S12]  /*0f10*/  FADD.FTZ R17, R17, -1 ;  /* 0xbf80000011117421 */ /* 0x000fd80000010000 */
[----:B------:R-:W-:-:S07]  /*0f20*/  @!P0 FADD.FTZ R17, R17, -1 ;  /* 0xbf80000011118421 */ /* 0x000fce0000010000 */
.L_x_11419:
[----:B------:R-:W-:Y:S05]  /*0f30*/  BSYNC B1 ;  /* 0x0000000000017941 */ /* 0x000fea0003800000 */
.L_x_11418:
[----:B------:R-:W-:Y:S01]  /*0f40*/  FFMA.FTZ R18, -R9, R17, R12 ;  /* 0x0000001109127223 */ /* 0x000fe2000001010c */
[----:B------:R-:W-:Y:S06]  /*0f50*/  BRA `(.L_x_11416) ;  /* 0x0000000000847947 */ /* 0x000fec0003800000 */
.L_x_11417:
        /* <DEDUP_REMOVED lines=16> */
.L_x_11423:
        /* <DEDUP_REMOVED lines=14> */
.L_x_11422:
[----:B------:R-:W-:Y:S05]  /*1140*/  BSYNC B1 ;  /* 0x0000000000017941 */ /* 0x000fea0003800000 */
.L_x_11421:
[----:B------:R-:W-:-:S04]  /*1150*/  FMUL.FTZ R9, R10, 1.1920928955078125e-07 ;  /* 0x340000000a097820 */ /* 0x000fc80000410000 */
[----:B------:R-:W-:-:S07]  /*1160*/  FMUL.FTZ R18, R18, R9 ;  /* 0x0000000912127220 */ /* 0x000fce0000410000 */
.L_x_11416:
[----:B------:R-:W-:Y:S05]  /*1170*/  BSYNC B0 ;  /* 0x0000000000007941 */ /* 0x000fea0003800000 */
.L_x_11415:
        /* <DEDUP_REMOVED lines=27> */
.L_x_11429:
[----:B------:R-:W-:Y:S01]  /*1330*/  FSETP.GEU.FTZ.AND P0, PT, R11, -R9, PT ;  /* 0x800000090b00720b */ /* 0x000fe20003f1e000 */
[----:B------:R-:W-:-:S12]  /*1340*/  FADD.FTZ R15, R15, -1 ;  /* 0xbf8000000f0f7421 */ /* 0x000fd80000010000 */
[----:B------:R-:W-:-:S07]  /*1350*/  @!P0 FADD.FTZ R15, R15, -1 ;  /* 0xbf8000000f0f8421 */ /* 0x000fce0000010000 */
.L_x_11428:
[----:B------:R-:W-:Y:S05]  /*1360*/  BSYNC B1 ;  /* 0x0000000000017941 */ /* 0x000fea0003800000 */
.L_x_11427:
[----:B------:R-:W-:Y:S01]  /*1370*/  FFMA.FTZ R10, -R9, R15, R12 ;  /* 0x0000000f090a7223 */ /* 0x000fe2000001010c */
[----:B------:R-:W-:Y:S06]  /*1380*/  BRA `(.L_x_11425) ;  /* 0x00000000007c7947 */ /* 0x000fec0003800000 */
.L_x_11426:
        /* <DEDUP_REMOVED lines=15> */
.L_x_11432:
        /* <DEDUP_REMOVED lines=13> */
.L_x_11431:
[----:B------:R-:W-:Y:S05]  /*1550*/  BSYNC B1 ;  /* 0x0000000000017941 */ /* 0x000fea0003800000 */
.L_x_11430:
[----:B0-----:R-:W-:-:S04]  /*1560*/  FMUL.FTZ R9, R4, 1.1920928955078125e-07 ;  /* 0x3400000004097820 */ /* 0x001fc80000410000 */
[----:B------:R-:W-:-:S07]  /*1570*/  FMUL.FTZ R10, R10, R9 ;  /* 0x000000090a0a7220 */ /* 0x000fce0000410000 */
.L_x_11425:
[----:B------:R-:W-:Y:S05]  /*1580*/  BSYNC B0 ;  /* 0x0000000000007941 */ /* 0x000fea0003800000 */
.L_x_11424:
        /* <DEDUP_REMOVED lines=27> */
.L_x_11438:
[----:B------:R-:W-:Y:S01]  /*1740*/  FSETP.GEU.FTZ.AND P0, PT, R4, -R9, PT ;  /* 0x800000090400720b */ /* 0x000fe20003f1e000 */
[----:B------:R-:W-:-:S12]  /*1750*/  FADD.FTZ R15, R15, -1 ;  /* 0xbf8000000f0f7421 */ /* 0x000fd80000010000 */
[----:B------:R-:W-:-:S07]  /*1760*/  @!P0 FADD.FTZ R15, R15, -1 ;  /* 0xbf8000000f0f8421 */ /* 0x000fce0000010000 */
.L_x_11437:
[----:B------:R-:W-:Y:S05]  /*1770*/  BSYNC B1 ;  /* 0x0000000000017941 */ /* 0x000fea0003800000 */
.L_x_11436:
[----:B------:R-:W-:Y:S01]  /*1780*/  FFMA.FTZ R20, -R9, R15, R12 ;  /* 0x0000000f09147223 */ /* 0x000fe2000001010c */
[----:B------:R-:W-:Y:S06]  /*1790*/  BRA `(.L_x_11434) ;  /* 0x00000000007c7947 */ /* 0x000fec0003800000 */
.L_x_11435:
        /* <DEDUP_REMOVED lines=15> */
.L_x_11441:
        /* <DEDUP_REMOVED lines=13> */
.L_x_11440:
[----:B------:R-:W-:Y:S05]  /*1960*/  BSYNC B1 ;  /* 0x0000000000017941 */ /* 0x000fea0003800000 */
.L_x_11439:
[----:B------:R-:W-:-:S04]  /*1970*/  FMUL.FTZ R5, R4, 1.1920928955078125e-07 ;  /* 0x3400000004057820 */ /* 0x000fc80000410000 */
[----:B------:R-:W-:-:S07]  /*1980*/  FMUL.FTZ R20, R20, R5 ;  /* 0x0000000514147220 */ /* 0x000fce0000410000 */
.L_x_11434:
[----:B------:R-:W-:Y:S05]  /*1990*/  BSYNC B0 ;  /* 0x0000000000007941 */ /* 0x000fea0003800000 */
.L_x_11433:
        /* <DEDUP_REMOVED lines=27> */
.L_x_11447:
[----:B------:R-:W-:Y:S01]  /*1b50*/  FSETP.GEU.FTZ.AND P0, PT, R9, -R5, PT ;  /* 0x800000050900720b */ /* 0x000fe20003f1e000 */
[----:B------:R-:W-:-:S12]  /*1b60*/  FADD.FTZ R11, R11, -1 ;  /* 0xbf8000000b0b7421 */ /* 0x000fd80000010000 */
[----:B------:R-:W-:-:S07]  /*1b70*/  @!P0 FADD.FTZ R11, R11, -1 ;  /* 0xbf8000000b0b8421 */ /* 0x000fce0000010000 */
.L_x_11446:
[----:B------:R-:W-:Y:S05]  /*1b80*/  BSYNC B1 ;  /* 0x0000000000017941 */ /* 0x000fea0003800000 */
.L_x_11445:
[----:B------:R-:W-:Y:S01]  /*1b90*/  FFMA.FTZ R22, -R5, R11, R12 ;  /* 0x0000000b05167223 */ /* 0x000fe2000001010c */
[----:B------:R-:W-:Y:S06]  /*1ba0*/  BRA `(.L_x_11443) ;  /* 0x00000000007c7947 */ /* 0x000fec0003800000 */
.L_x_11444:
        /* <DEDUP_REMOVED lines=15> */
.L_x_11450:
        /* <DEDUP_REMOVED lines=13> */
.L_x_11449:
[----:B------:R-:W-:Y:S05]  /*1d70*/  BSYNC B1 ;  /* 0x0000000000017941 */ /* 0x000fea0003800000 */
.L_x_11448:
[----:B0-----:R-:W-:-:S04]  /*1d80*/  FMUL.FTZ R5, R4, 1.1920928955078125e-07 ;  /* 0x3400000004057820 */ /* 0x001fc80000410000 */
[----:B------:R-:W-:-:S07]  /*1d90*/  FMUL.FTZ R22, R22, R5 ;  /* 0x0000000516167220 */ /* 0x000fce0000410000 */
.L_x_11443:
[----:B------:R-:W-:Y:S05]  /*1da0*/  BSYNC B0 ;  /* 0x0000000000007941 */ /* 0x000fea0003800000 */
.L_x_11442:
        /* <DEDUP_REMOVED lines=26> */
.L_x_11456:
[----:B------:R-:W-:Y:S01]  /*1f50*/  FSETP.GEU.FTZ.AND P0, PT, R4, -R5, PT ;  /* 0x800000050400720b */ /* 0x000fe20003f1e000 */
[----:B------:R-:W-:-:S12]  /*1f60*/  FADD.FTZ R11, R11, -1 ;  /* 0xbf8000000b0b7421 */ /* 0x000fd80000010000 */
[----:B------:R-:W-:-:S07]  /*1f70*/  @!P0 FADD.FTZ R11, R11, -1 ;  /* 0xbf8000000b0b8421 */ /* 0x000fce0000010000 */
.L_x_11455:
[----:B------:R-:W-:Y:S05]  /*1f80*/  BSYNC B1 ;  /* 0x0000000000017941 */ /* 0x000fea0003800000 */
.L_x_11454:
[----:B------:R-:W-:Y:S01]  /*1f90*/  FFMA.FTZ R12, -R5, R11, R12 ;  /* 0x0000000b050c7223 */ /* 0x000fe2000001010c */
[----:B------:R-:W-:Y:S06]  /*1fa0*/  BRA `(.L_x_11452) ;  /* 0x00000000007c7947 */ /* 0x000fec0003800000 */
.L_x_11453:
[----:B------:R-:W-:Y:S01]  /*1fb0*/  VIADD R0, R5, 0xf4800000 ;  /* 0xf480000005007836 */ /* 0x000fe20000000000 */
        /* <DEDUP_REMOVED lines=14> */
.L_x_11459:
        /* <DEDUP_REMOVED lines=13> */
.L_x_11458:
[----:B------:R-:W-:Y:S05]  /*2170*/  BSYNC B1 ;  /* 0x0000000000017941 */ /* 0x000fea0003800000 */
.L_x_11457:
[----:B------:R-:W-:-:S04]  /*2180*/  FMUL.FTZ R4, R4, 1.1920928955078125e-07 ;  /* 0x3400000004047820 */ /* 0x000fc80000410000 */
[----:B------:R-:W-:-:S07]  /*2190*/  FMUL.FTZ R12, R11, R4 ;  /* 0x000000040b0c7220 */ /* 0x000fce0000410000 */
.L_x_11452:
[----:B------:R-:W-:Y:S05]  /*21a0*/  BSYNC B0 ;  /* 0x0000000000007941 */ /* 0x000fea0003800000 */
.L_x_11451:
[----:B------:R-:W1:Y:S01]  /*21b0*/  LDC.64 R24, c[0x0][0x220] ;  /* 0x00008800ff187b82 */ /* 0x000e620000000a00 */
[----:B------:R-:W-:Y:S02]  /*21c0*/  FSETP.GTU.FTZ.AND P2, PT, |R16|, +INF , PT ;  /* 0x7f8000001000780b */ /* 0x000fe40003f5c200 */
[----:B------:R-:W-:Y:S02]  /*21d0*/  FSETP.GTU.FTZ.AND P0, PT, |R14|, +INF , PT ;  /* 0x7f8000000e00780b */ /* 0x000fe40003f1c200 */
[--C-:B0-----:R-:W-:Y:S02]  /*21e0*/  LOP3.LUT R11, R16, 0x80000000, R3.reuse, 0xb8, !PT ;  /* 0x80000000100b7812 */ /* 0x101fe400078eb803 */
[----:B------:R-:W-:Y:S02]  /*21f0*/  LOP3.LUT R9, R14, 0x80000000, R3, 0xb8, !PT ;  /* 0x800000000e097812 */ /* 0x000fe400078eb803 */
[----:B------:R-:W-:Y:S02]  /*2200*/  FSETP.GTU.FTZ.AND P3, PT, |R18|, +INF , PT ;  /* 0x7f8000001200780b */ /* 0x000fe40003f7c200 */
[----:B------:R-:W-:-:S02]  /*2210*/  FSETP.GTU.FTZ.AND P1, PT, |R8|, +INF , PT ;  /* 0x7f8000000800780b */ /* 0x000fc40003f3c200 */
[--C-:B------:R-:W-:Y:S02]  /*2220*/  LOP3.LUT R7, R18, 0x80000000, R3.reuse, 0xb8, !PT ;  /* 0x8000000012077812 */ /* 0x100fe400078eb803 */
[----:B------:R-:W-:Y:S02]  /*2230*/  LOP3.LUT R5, R8, 0x80000000, R3, 0xb8, !PT ;  /* 0x8000000008057812 */ /* 0x000fe400078eb803 */
[----:B------:R-:W-:Y:S02]  /*2240*/  FSEL R6, R16, R11, P2 ;  /* 0x0000000b10067208 */ /* 0x000fe40001000000 */
[----:B------:R-:W-:Y:S02]  /*2250*/  FSEL R4, R14, R9, P0 ;  /* 0x000000090e047208 */ /* 0x000fe40000000000 */
[----:B------:R-:W-:Y:S02]  /*2260*/  FSEL R7, R18, R7, P3 ;  /* 0x0000000712077208 */ /* 0x000fe40001800000 */
[----:B------:R-:W-:Y:S01]  /*2270*/  FSEL R5, R8, R5, P1 ;  /* 0x0000000508057208 */ /* 0x000fe20000800000 */
[----:B-1----:R-:W-:Y:S01]  /*2280*/  IMAD.WIDE.U32 R24, R2, 0x4, R24 ;  /* 0x0000000402187825 */ /* 0x002fe200078e0018 */
[----:B------:R-:W-:-:S02]  /*2290*/  LOP3.LUT R23, R12, 0x80000000, R3, 0xb8, !PT ;  /* 0x800000000c177812 */ /* 0x000fc400078eb803 */
[--C-:B------:R-:W-:Y:S02]  /*22a0*/  LOP3.LUT R9, R10, 0x80000000, R3.reuse, 0xb8, !PT ;  /* 0x800000000a097812 */ /* 0x100fe400078eb803 */
[C---:B------:R-:W-:Y:S01]  /*22b0*/  LOP3.LUT R21, R20.reuse, 0x80000000, R3, 0xb8, !PT ;  /* 0x8000000014157812 */ /* 0x040fe200078eb803 */
[----:B------:R-:W-:Y:S01]  /*22c0*/  IMAD.WIDE R24, R13, 0x10, R24 ;  /* 0x000000100d187825 */ /* 0x000fe200078e0218 */
[----:B------:R-:W-:Y:S02]  /*22d0*/  FSETP.GTU.FTZ.AND P2, PT, |R20|, +INF , PT ;  /* 0x7f8000001400780b */ /* 0x000fe40003f5c200 */
[----:B------:R-:W-:Y:S02]  /*22e0*/  FSETP.GTU.FTZ.AND P0, PT, |R12|, +INF , PT ;  /* 0x7f8000000c00780b */ /* 0x000fe40003f1c200 */
[C---:B------:R-:W-:Y:S01]  /*22f0*/  LOP3.LUT R3, R22.reuse, 0x80000000, R3, 0xb8, !PT ;  /* 0x8000000016037812 */ /* 0x040fe200078eb803 */
[----:B------:R-:W-:Y:S01]  /*2300*/  STG.E.128 desc[UR4][R24.64], R4 ;  /* 0x0000000418007986 */ /* 0x000fe2000c101d04 */
[----:B------:R-:W-:-:S02]  /*2310*/  FSETP.GTU.FTZ.AND P3, PT, |R22|, +INF , PT ;  /* 0x7f8000001600780b */ /* 0x000fc40003f7c200 */
[----:B------:R-:W-:Y:S02]  /*2320*/  FSETP.GTU.FTZ.AND P1, PT, |R10|, +INF , PT ;  /* 0x7f8000000a00780b */ /* 0x000fe40003f3c200 */
[----:B------:R-:W-:Y:S02]  /*2330*/  FSEL R21, R20, R21, P2 ;  /* 0x0000001514157208 */ /* 0x000fe40001000000 */
[----:B------:R-:W-:Y:S02]  /*2340*/  FSEL R23, R12, R23, P0 ;  /* 0x000000170c177208 */ /* 0x000fe40000000000 */
[----:B------:R-:W-:Y:S02]  /*2350*/  FSEL R22, R22, R3, P3 ;  /* 0x0000000316167208 */ /* 0x000fe40001800000 */
[----:B------:R-:W-:-:S05]  /*2360*/  FSEL R20, R10, R9, P1 ;  /* 0x000000090a147208 */ /* 0x000fca0000800000 */
[----:B------:R-:W-:Y:S01]  /*2370*/  STG.E.128 desc[UR4][R24.64+0x800], R20 ;  /* 0x0008001418007986 */ /* 0x000fe2000c101d04 */
[----:B------:R-:W-:Y:S05]  /*2380*/  EXIT ;  /* 0x000000000000794d */ /* 0x000fea0003800000 */
.L_x_11387:
[----:B------:R-:W0:Y:S01]  /*2390*/  S2R R4, SR_TID.X ;  /* 0x0000000000047919 */ /* 0x000e220000002100 */
[----:B------:R-:W-:Y:S01]  /*23a0*/  IMAD.MOV.U32 R5, RZ, RZ, RZ ;  /* 0x000000ffff057224 */ /* 0x000fe200078e00ff */
        /* <DEDUP_REMOVED lines=15> */
[----:B------:R1:W5:Y:S07]  /*24a0*/  @!P6 LDG.E R5, desc[UR4][R6.64] ;  /* 0x000000040605e981 */ /* 0x00036e000c1e1900 */
        /* <DEDUP_REMOVED lines=13> */
[----:B------:R-:W-:Y:S01]  /*2580*/  @!P1 IADD3 R27, R27, 0x80, RZ ;  /* 0x000000801b1b9810 */ /* 0x000fe20007ffe0ff */
[----:B------:R-:W3:Y:S03]  /*2590*/  @!P1 LDC.64 R10, c[0x0][0x228] ;  /* 0x00008a00ff0a9b82 */ /* 0x000ee60000000a00 */
[----:B------:R-:W-:-:S13]  /*25a0*/  ISETP.GE.AND P6, PT, R27, R3, PT ;  /* 0x000000031b00720c */ /* 0x000fda0003fc6270 */
[----:B------:R-:W1:Y:S01]  /*25b0*/  @!P6 LDC.64 R12, c[0x0][0x228] ;  /* 0x00008a00ff0ceb82 */ /* 0x000e620000000a00 */
[----:B--2---:R-:W-:Y:S01]  /*25c0*/  @!P5 IMAD.WIDE.U32 R18, R0, 0x4, R18 ;  /* 0x000000040012d825 */ /* 0x004fe200078e0012 */
[----:B------:R-:W-:-:S03]  /*25d0*/  @!P6 IADD3 R27, R2, R27, RZ ;  /* 0x0000001b021be210 */ /* 0x000fc60007ffe0ff */
[----:B------:R-:W-:Y:S02]  /*25e0*/  IMAD.MOV.U32 R0, RZ, RZ, RZ ;  /* 0x000000ffff007224 */ /* 0x000fe400078e00ff */
[----:B0-----:R-:W-:-:S04]  /*25f0*/  @!P0 IMAD.WIDE.U32 R16, R20, 0x4, R16 ;  /* 0x0000000414108825 */ /* 0x001fc800078e0010 */
[----:B----4-:R-:W-:Y:S01]  /*2600*/  @!P2 IMAD.WIDE.U32 R8, R23, 0x4, R8 ;  /* 0x000000041708a825 */ /* 0x010fe200078e0008 */
[----:B------:R0:W5:Y:S01]  /*2610*/  @!P0 LDG.E R0, desc[UR4][R16.64] ;  /* 0x0000000410008981 */ /* 0x000162000c1e1900 */
[----:B------:R-:W-:Y:S02]  /*2620*/  CS2R R22, SRZ ;  /* 0x0000000000167805 */ /* 0x000fe4000001ff00 */
[----:B---3--:R-:W-:-:S04]  /*2630*/  @!P1 IMAD.WIDE.U32 R10, R21, 0x4, R10 ;  /* 0x00000004150a9825 */ /* 0x008fc800078e000a */
[----:B------:R-:W-:Y:S02]  /*2640*/  IMAD.MOV.U32 R20, RZ, RZ, RZ ;  /* 0x000000ffff147224 */ /* 0x000fe400078e00ff */
[----:B------:R-:W-:Y:S01]  /*2650*/  IMAD.MOV.U32 R21, RZ, RZ, RZ ;  /* 0x000000ffff157224 */ /* 0x000fe200078e00ff */
[----:B0-----:R-:W-:Y:S01]  /*2660*/  CS2R R16, SRZ ;  /* 0x0000000000107805 */ /* 0x001fe2000001ff00 */
[----:B------:R-:W-:Y:S02]  /*2670*/  @!P4 IMAD.WIDE.U32 R14, R29, 0x4, R14 ;  /* 0x000000041d0ec825 */ /* 0x000fe400078e000e */
[----:B------:R0:W5:Y:S02]  /*2680*/  @!P5 LDG.E R20, desc[UR4][R18.64] ;  /* 0x000000041214d981 */ /* 0x000164000c1e1900 */
[----:B-1----:R-:W-:Y:S02]  /*2690*/  @!P3 IMAD.WIDE.U32 R6, R25, 0x4, R6 ;  /* 0x000000041906b825 */ /* 0x002fe400078e0006 */
[----:B------:R0:W5:Y:S02]  /*26a0*/  @!P4 LDG.E R23, desc[UR4][R14.64] ;  /* 0x000000040e17c981 */ /* 0x000164000c1e1900 */
[----:B------:R-:W-:-:S02]  /*26b0*/  @!P6 IMAD.WIDE.U32 R12, R27, 0x4, R12 ;  /* 0x000000041b0ce825 */ /* 0x000fc400078e000c */
[----:B------:R0:W5:Y:S04]  /*26c0*/  @!P3 LDG.E R22, desc[UR4][R6.64] ;  /* 0x000000040616b981 */ /* 0x000168000c1e1900 */
[----:B------:R0:W5:Y:S04]  /*26d0*/  @!P2 LDG.E R21, desc[UR4][R8.64] ;  /* 0x000000040815a981 */ /* 0x000168000c1e1900 */
[----:B------:R0:W5:Y:S04]  /*26e0*/  @!P1 LDG.E R17, desc[UR4][R10.64] ;  /* 0x000000040a119981 */ /* 0x000168000c1e1900 */
[----:B------:R0:W5:Y:S01]  /*26f0*/  @!P6 LDG.E R16, desc[UR4][R12.64] ;  /* 0x000000040c10e981 */ /* 0x000162000c1e1900 */
[----:B------:R-:W-:Y:S04]  /*2700*/  BSSY B1, `(.L_x_11460) ;  /* 0x0000047000017945 */ /* 0x000fe80003800000 */
[----:B------:R-:W-:Y:S05]  /*2710*/  @P0 BRA `(.L_x_11461) ;  /* 0x0000000400140947 */ /* 0x000fea0003800000 */
[----:B0-----:R-:W0:Y:S01]  /*2720*/  LDC R7, c[0x0][0x218] ;  /* 0x00008600ff077b82 */ /* 0x001e220000000800 */
        /* <DEDUP_REMOVED lines=27> */
.L_x_11467:
[----:B------:R-:W-:Y:S01]  /*28e0*/  FSETP.GEU.FTZ.AND P0, PT, R9, -R13, PT ;  /* 0x8000000d0900720b */ /* 0x000fe20003f1e000 */
[----:B------:R-:W-:-:S12]  /*28f0*/  FADD.FTZ R11, R11, -1 ;  /* 0xbf8000000b0b7421 */ /* 0x000fd80000010000 */
[----:B------:R-:W-:-:S07]  /*2900*/  @!P0 FADD.FTZ R11, R11, -1 ;  /* 0xbf8000000b0b8421 */ /* 0x000fce0000010000 */
.L_x_11466:
[----:B------:R-:W-:Y:S05]  /*2910*/  BSYNC B2 ;  /* 0x0000000000027941 */ /* 0x000fea0003800000 */
.L_x_11465:
[----:B------:R-:W-:Y:S01]  /*2920*/  FFMA.FTZ R6, -R13, R11, R6 ;  /* 0x0000000b0d067223 */ /* 0x000fe20000010106 */
[----:B------:R-:W-:Y:S06]  /*2930*/  BRA `(.L_x_11463) ;  /* 0x00000000007c7947 */ /* 0x000fec0003800000 */
.L_x_11464:
        /* <DEDUP_REMOVED lines=15> */
.L_x_11470:
        /* <DEDUP_REMOVED lines=13> */
.L_x_11469:
[----:B------:R-:W-:Y:S05]  /*2b00*/  BSYNC B2 ;  /* 0x0000000000027941 */ /* 0x000fea0003800000 */
.L_x_11468:
[----:B------:R-:W-:-:S04]  /*2b10*/  FMUL.FTZ R9, R8, 1.1920928955078125e-07 ;  /* 0x3400000008097820 */ /* 0x000fc80000410000 */
[----:B------:R-:W-:-:S07]  /*2b20*/  FMUL.FTZ R6, R6, R9 ;  /* 0x0000000906067220 */ /* 0x000fce0000410000 */
.L_x_11463:
[----:B------:R-:W-:Y:S05]  /*2b30*/  BSYNC B0 ;  /* 0x0000000000007941 */ /* 0x000fea0003800000 */
.L_x_11462:
[C---:B------:R-:W-:Y:S02]  /*2b40*/  FSETP.GTU.FTZ.AND P0, PT, |R6|.reuse, +INF , PT ;  /* 0x7f8000000600780b */ /* 0x040fe40003f1c200 */
[----:B------:R-:W-:-:S04]  /*2b50*/  LOP3.LUT R7, R6, 0x80000000, R7, 0xb8, !PT ;  /* 0x8000000006077812 */ /* 0x000fc800078eb807 */
[----:B------:R-:W-:-:S07]  /*2b60*/  FSEL R7, R6, R7, P0 ;  /* 0x0000000706077208 */ /* 0x000fce0000000000 */
.L_x_11461:
[----:B------:R-:W-:Y:S05]  /*2b70*/  BSYNC B1 ;  /* 0x0000000000017941 */ /* 0x000fea0003800000 */
.L_x_11460:
[----:B0-----:R-:W-:Y:S01]  /*2b80*/  IADD3 R6, R4, 0x80, RZ ;  /* 0x0000008004067810 */ /* 0x001fe20007ffe0ff */
[----:B------:R-:W-:Y:S03]  /*2b90*/  BSSY B1, `(.L_x_11471) ;  /* 0x0000048000017945 */ /* 0x000fe60003800000 */
[----:B------:R-:W-:-:S13]  /*2ba0*/  ISETP.GE.AND P0, PT, R6, R3, PT ;  /* 0x000000030600720c */ /* 0x000fda0003f06270 */
[----:B------:R-:W-:Y:S05]  /*2bb0*/  @P0 BRA `(.L_x_11472) ;  /* 0x0000000400140947 */ /* 0x000fea0003800000 */
[----:B------:R-:W0:Y:S01]  /*2bc0*/  LDC R8, c[0x0][0x218] ;  /* 0x00008600ff087b82 */ /* 0x000e220000000800 */
        /* <DEDUP_REMOVED lines=27> */
.L_x_11478:
[----:B------:R-:W-:Y:S01]  /*2d80*/  FSETP.GEU.FTZ.AND P0, PT, R11, -R12, PT ;  /* 0x8000000c0b00720b */ /* 0x000fe20003f1e000 */
[----:B------:R-:W-:-:S12]  /*2d90*/  FADD.FTZ R0, R0, -1 ;  /* 0xbf80000000007421 */ /* 0x000fd80000010000 */
[----:B------:R-:W-:-:S07]  /*2da0*/  @!P0 FADD.FTZ R0, R0, -1 ;  /* 0xbf80000000008421 */ /* 0x000fce0000010000 */
.L_x_11477:
[----:B------:R-:W-:Y:S05]  /*2db0*/  BSYNC B2 ;  /* 0x0000000000027941 */ /* 0x000fea0003800000 */
.L_x_11476:
[----:B------:R-:W-:Y:S01]  /*2dc0*/  FFMA.FTZ R9, -R12, R0, R9 ;  /* 0x000000000c097223 */ /* 0x000fe20000010109 */
[----:B------:R-:W-:Y:S06]  /*2dd0*/  BRA `(.L_x_11474) ;  /* 0x00000000007c7947 */ /* 0x000fec0003800000 */
.L_x_11475:
        /* <DEDUP_REMOVED lines=15> */
.L_x_11481:
        /* <DEDUP_REMOVED lines=13> */
.L_x_11480:
[----:B------:R-:W-:Y:S05]  /*2fa0*/  BSYNC B2 ;  /* 0x0000000000027941 */ /* 0x000fea0003800000 */
.L_x_11479:
[----:B------:R-:W-:-:S04]  /*2fb0*/  FMUL.FTZ R0, R9, 1.1920928955078125e-07 ;  /* 0x3400000009007820 */ /* 0x000fc80000410000 */
[----:B------:R-:W-:-:S07]  /*2fc0*/  FMUL.FTZ R9, R5, R0 ;  /* 0x0000000005097220 */ /* 0x000fce0000410000 */
.L_x_11474:
[----:B------:R-:W-:Y:S05]  /*2fd0*/  BSYNC B0 ;  /* 0x0000000000007941 */ /* 0x000fea0003800000 */
.L_x_11473:
[C---:B------:R-:W-:Y:S02]  /*2fe0*/  FSETP.GTU.FTZ.AND P0, PT, |R9|.reuse, +INF , PT ;  /* 0x7f8000000900780b */ /* 0x040fe40003f1c200 */
[----:B------:R-:W-:-:S04]  /*2ff0*/  LOP3.LUT R8, R9, 0x80000000, R8, 0xb8, !PT ;  /* 0x8000000009087812 */ /* 0x000fc800078eb808 */
[----:B------:R-:W-:-:S07]  /*3000*/  FSEL R5, R9, R8, P0 ;  /* 0x0000000809057208 */ /* 0x000fce0000000000 */
.L_x_11472:
[----:B------:R-:W-:Y:S05]  /*3010*/  BSYNC B1 ;  /* 0x0000000000017941 */ /* 0x000fea0003800000 */
.L_x_11471:
[----:B-----5:R-:W-:Y:S01]  /*3020*/  VIADD R0, R4, 0x100 ;  /* 0x0000010004007836 */ /* 0x020fe20000000000 */
        /* <DEDUP_REMOVED lines=31> */
.L_x_11489:
[----:B------:R-:W-:Y:S01]  /*3220*/  FSETP.GEU.FTZ.AND P0, PT, R11, -R15, PT ;  /* 0x8000000f0b00720b */ /* 0x000fe20003f1e000 */
[----:B------:R-:W-:-:S12]  /*3230*/  FADD.FTZ R13, R13, -1 ;  /* 0xbf8000000d0d7421 */ /* 0x000fd80000010000 */
[----:B------:R-:W-:-:S07]  /*3240*/  @!P0 FADD.FTZ R13, R13, -1 ;  /* 0xbf8000000d0d8421 */ /* 0x000fce0000010000 */
.L_x_11488:
[----:B------:R-:W-:Y:S05]  /*3250*/  BSYNC B2 ;  /* 0x0000000000027941 */ /* 0x000fea0003800000 */
.L_x_11487:
[----:B------:R-:W-:Y:S01]  /*3260*/  FFMA.FTZ R8, -R15, R13, R8 ;  /* 0x0000000d0f087223 */ /* 0x000fe20000010108 */
[----:B------:R-:W-:Y:S06]  /*3270*/  BRA `(.L_x_11485) ;  /* 0x00000000007c7947 */ /* 0x000fec0003800000 */
.L_x_11486:
        /* <DEDUP_REMOVED lines=15> */
.L_x_11492:
        /* <DEDUP_REMOVED lines=13> */
.L_x_11491:
[----:B------:R-:W-:Y:S05]  /*3440*/  BSYNC B2 ;  /* 0x0000000000027941 */ /* 0x000fea0003800000 */
.L_x_11490:
[----:B------:R-:W-:-:S04]  /*3450*/  FMUL.FTZ R11, R10, 1.1920928955078125e-07 ;  /* 0x340000000a0b7820 */ /* 0x000fc80000410000 */
[----:B------:R-:W-:-:S07]  /*3460*/  FMUL.FTZ R8, R8, R11 ;  /* 0x0000000b08087220 */ /* 0x000fce0000410000 */
.L_x_11485:
[----:B------:R-:W-:Y:S05]  /*3470*/  BSYNC B0 ;  /* 0x0000000000007941 */ /* 0x000fea0003800000 */
.L_x_11484:
[C---:B------:R-:W-:Y:S02]  /*3480*/  FSETP.GTU.FTZ.AND P0, PT, |R8|.reuse, +INF , PT ;  /* 0x7f8000000800780b */ /* 0x040fe40003f1c200 */
[----:B------:R-:W-:-:S04]  /*3490*/  LOP3.LUT R9, R8, 0x80000000, R9, 0xb8, !PT ;  /* 0x8000000008097812 */ /* 0x000fc800078eb809 */
[----:B------:R-:W-:-:S07]  /*34a0*/  FSEL R8, R8, R9, P0 ;  /* 0x0000000908087208 */ /* 0x000fce0000000000 */
.L_x_11483:
[----:B------:R-:W-:Y:S05]  /*34b0*/  BSYNC B1 ;  /* 0x0000000000017941 */ /* 0x000fea0003800000 */
.L_x_11482:
        /* <DEDUP_REMOVED lines=32> */
.L_x_11500:
[----:B------:R-:W-:Y:S01]  /*36c0*/  FSETP.GEU.FTZ.AND P0, PT, R12, -R14, PT ;  /* 0x8000000e0c00720b */ /* 0x000fe20003f1e000 */
[----:B------:R-:W-:-:S12]  /*36d0*/  FADD.FTZ R0, R0, -1 ;  /* 0xbf80000000007421 */ /* 0x000fd80000010000 */
[----:B------:R-:W-:-:S07]  /*36e0*/  @!P0 FADD.FTZ R0, R0, -1 ;  /* 0xbf80000000008421 */ /* 0x000fce0000010000 */
.L_x_11499:
[----:B------:R-:W-:Y:S05]  /*36f0*/  BSYNC B2 ;  /* 0x0000000000027941 */ /* 0x000fea0003800000 */
.L_x_11498:
[----:B------:R-:W-:Y:S01]  /*3700*/  FFMA.FTZ R9, -R14, R0, R9 ;  /* 0x000000000e097223 */ /* 0x000fe20000010109 */
[----:B------:R-:W-:Y:S06]  /*3710*/  BRA `(.L_x_11496) ;  /* 0x00000000007c7947 */ /* 0x000fec0003800000 */
.L_x_11497:
        /* <DEDUP_REMOVED lines=15> */
.L_x_11503:
        /* <DEDUP_REMOVED lines=13> */
.L_x_11502:
[----:B------:R-:W-:Y:S05]  /*38e0*/  BSYNC B2 ;  /* 0x0000000000027941 */ /* 0x000fea0003800000 */
.L_x_11501:
[----:B------:R-:W-:-:S04]  /*38f0*/  FMUL.FTZ R0, R11, 1.1920928955078125e-07 ;  /* 0x340000000b007820 */ /* 0x000fc80000410000 */
[----:B------:R-:W-:-:S07]  /*3900*/  FMUL.FTZ R9, R9, R0 ;  /* 0x0000000009097220 */ /* 0x000fce0000410000 */
.L_x_11496:
[----:B------:R-:W-:Y:S05]  /*3910*/  BSYNC B0 ;  /* 0x0000000000007941 */ /* 0x000fea0003800000 */
.L_x_11495:
[C---:B------:R-:W-:Y:S02]  /*3920*/  FSETP.GTU.FTZ.AND P0, PT, |R9|.reuse, +INF , PT ;  /* 0x7f8000000900780b */ /* 0x040fe40003f1c200 */
[----:B------:R-:W-:-:S04]  /*3930*/  LOP3.LUT R10, R9, 0x80000000, R10, 0xb8, !PT ;  /* 0x80000000090a7812 */ /* 0x000fc800078eb80a */
[----:B------:R-:W-:-:S07]  /*3940*/  FSEL R9, R9, R10, P0 ;  /* 0x0000000a09097208 */ /* 0x000fce0000000000 */
.L_x_11494:
[----:B------:R-:W-:Y:S05]  /*3950*/  BSYNC B1 ;  /* 0x0000000000017941 */ /* 0x000fea0003800000 */
.L_x_11493:
[----:B------:R-:W-:Y:S01]  /*3960*/  IADD3 R0, R4, 0x200, RZ ;  /* 0x0000020004007810 */ /* 0x000fe20007ffe0ff */
        /* <DEDUP_REMOVED lines=31> */
.L_x_11511:
[----:B------:R-:W-:Y:S01]  /*3b60*/  FSETP.GEU.FTZ.AND P0, PT, R13, -R19, PT ;  /* 0x800000130d00720b */ /* 0x000fe20003f1e000 */
[----:B------:R-:W-:-:S12]  /*3b70*/  FADD.FTZ R15, R15, -1 ;  /* 0xbf8000000f0f7421 */ /* 0x000fd80000010000 */
[----:B------:R-:W-:-:S07]  /*3b80*/  @!P0 FADD.FTZ R15, R15, -1 ;  /* 0xbf8000000f0f8421 */ /* 0x000fce0000010000 */
.L_x_11510:
[----:B------:R-:W-:Y:S05]  /*3b90*/  BSYNC B2 ;  /* 0x0000000000027941 */ /* 0x000fea0003800000 */
.L_x_11509:
[----:B------:R-:W-:Y:S01]  /*3ba0*/  FFMA.FTZ R10, -R19, R15, R10 ;  /* 0x0000000f130a7223 */ /* 0x000fe2000001010a */
[----:B------:R-:W-:Y:S06]  /*3bb0*/  BRA `(.L_x_11507) ;  /* 0x00000000007c7947 */ /* 0x000fec0003800000 */
.L_x_11508:
        /* <DEDUP_REMOVED lines=15> */
.L_x_11514:
        /* <DEDUP_REMOVED lines=13> */
.L_x_11513:
[----:B------:R-:W-:Y:S05]  /*3d80*/  BSYNC B2 ;  /* 0x0000000000027941 */ /* 0x000fea0003800000 */
.L_x_11512:
[----:B------:R-:W-:-:S04]  /*3d90*/  FMUL.FTZ R13, R12, 1.1920928955078125e-07 ;  /* 0x340000000c0d7820 */ /* 0x000fc80000410000 */
[----:B------:R-:W-:-:S07]  /*3da0*/  FMUL.FTZ R10, R10, R13 ;  /* 0x0000000d0a0a7220 */ /* 0x000fce0000410000 */
.L_x_11507:
[----:B------:R-:W-:Y:S05]  /*3db0*/  BSYNC B0 ;  /* 0x0000000000007941 */ /* 0x000fea0003800000 */
.L_x_11506:
[C---:B------:R-:W-:Y:S02]  /*3dc0*/  FSETP.GTU.FTZ.AND P0, PT, |R10|.reuse, +INF , PT ;  /* 0x7f8000000a00780b */ /* 0x040fe40003f1c200 */
[----:B------:R-:W-:-:S04]  /*3dd0*/  LOP3.LUT R11, R10, 0x80000000, R11, 0xb8, !PT ;  /* 0x800000000a0b7812 */ /* 0x000fc800078eb80b */
[----:B------:R-:W-:-:S07]  /*3de0*/  FSEL R10, R10, R11, P0 ;  /* 0x0000000b0a0a7208 */ /* 0x000fce0000000000 */
.L_x_11505:
[----:B------:R-:W-:Y:S05]  /*3df0*/  BSYNC B1 ;  /* 0x0000000000017941 */ /* 0x000fea0003800000 */
.L_x_11504:
        /* <DEDUP_REMOVED lines=32> */
.L_x_11522:
[----:B------:R-:W-:Y:S01]  /*4000*/  FSETP.GEU.FTZ.AND P0, PT, R14, -R18, PT ;  /* 0x800000120e00720b */ /* 0x000fe20003f1e000 */
[----:B------:R-:W-:-:S12]  /*4010*/  FADD.FTZ R0, R0, -1 ;  /* 0xbf80000000007421 */ /* 0x000fd80000010000 */
[----:B------:R-:W-:-:S07]  /*4020*/  @!P0 FADD.FTZ R0, R0, -1 ;  /* 0xbf80000000008421 */ /* 0x000fce0000010000 */
.L_x_11521:
[----:B------:R-:W-:Y:S05]  /*4030*/  BSYNC B2 ;  /* 0x0000000000027941 */ /* 0x000fea0003800000 */
.L_x_11520:
[----:B------:R-:W-:Y:S01]  /*4040*/  FFMA.FTZ R11, -R18, R0, R11 ;  /* 0x00000000120b7223 */ /* 0x000fe2000001010b */
[----:B------:R-:W-:Y:S06]  /*4050*/  BRA `(.L_x_11518) ;  /* 0x00000000007c7947 */ /* 0x000fec0003800000 */
.L_x_11519:
        /* <DEDUP_REMOVED lines=15> */
.L_x_11525:
        /* <DEDUP_REMOVED lines=13> */
.L_x_11524:
[----:B------:R-:W-:Y:S05]  /*4220*/  BSYNC B2 ;  /* 0x0000000000027941 */ /* 0x000fea0003800000 */
.L_x_11523:
[----:B------:R-:W-:-:S04]  /*4230*/  FMUL.FTZ R0, R13, 1.1920928955078125e-07 ;  /* 0x340000000d007820 */ /* 0x000fc80000410000 */
[----:B------:R-:W-:-:S07]  /*4240*/  FMUL.FTZ R11, R11, R0 ;  /* 0x000000000b0b7220 */ /* 0x000fce0000410000 */
.L_x_11518:
[----:B------:R-:W-:Y:S05]  /*4250*/  BSYNC B0 ;  /* 0x0000000000007941 */ /* 0x000fea0003800000 */
.L_x_11517:
[C---:B------:R-:W-:Y:S02]  /*4260*/  FSETP.GTU.FTZ.AND P0, PT, |R11|.reuse, +INF , PT ;  /* 0x7f8000000b00780b */ /* 0x040fe40003f1c200 */
[----:B------:R-:W-:-:S04]  /*4270*/  LOP3.LUT R12, R11, 0x80000000, R12, 0xb8, !PT ;  /* 0x800000000b0c7812 */ /* 0x000fc800078eb80c */
[----:B------:R-:W-:-:S07]  /*4280*/  FSEL R11, R11, R12, P0 ;  /* 0x0000000c0b0b7208 */ /* 0x000fce0000000000 */
.L_x_11516:
[----:B------:R-:W-:Y:S05]  /*4290*/  BSYNC B1 ;  /* 0x0000000000017941 */ /* 0x000fea0003800000 */
.L_x_11515:
        /* <DEDUP_REMOVED lines=32> */
.L_x_11533:
[----:B------:R-:W-:Y:S01]  /*44a0*/  FSETP.GEU.FTZ.AND P0, PT, R15, -R18, PT ;  /* 0x800000120f00720b */ /* 0x000fe20003f1e000 */
[----:B------:R-:W-:-:S12]  /*44b0*/  FADD.FTZ R0, R0, -1 ;  /* 0xbf80000000007421 */ /* 0x000fd80000010000 */
[----:B------:R-:W-:-:S07]  /*44c0*/  @!P0 FADD.FTZ R0, R0, -1 ;  /* 0xbf80000000008421 */ /* 0x000fce0000010000 */
.L_x_11532:
[----:B------:R-:W-:Y:S05]  /*44d0*/  BSYNC B2 ;  /* 0x0000000000027941 */ /* 0x000fea0003800000 */
.L_x_11531:
[----:B------:R-:W-:Y:S01]  /*44e0*/  FFMA.FTZ R13, -R18, R0, R13 ;  /* 0x00000000120d7223 */ /* 0x000fe2000001010d */
[----:B------:R-:W-:Y:S06]  /*44f0*/  BRA `(.L_x_11529) ;  /* 0x00000000007c7947 */ /* 0x000fec0003800000 */
.L_x_11530:
        /* <DEDUP_REMOVED lines=15> */
.L_x_11536:
        /* <DEDUP_REMOVED lines=13> */
.L_x_11535:
[----:B------:R-:W-:Y:S05]  /*46c0*/  BSYNC B2 ;  /* 0x0000000000027941 */ /* 0x000fea0003800000 */
.L_x_11534:
[----:B------:R-:W-:-:S04]  /*46d0*/  FMUL.FTZ R14, R14, 1.1920928955078125e-07 ;  /* 0x340000000e0e7820 */ /* 0x000fc80000410000 */
[----:B------:R-:W-:-:S07]  /*46e0*/  FMUL.FTZ R13, R13, R14 ;  /* 0x0000000e0d0d7220 */ /* 0x000fce0000410000 */
.L_x_11529:
[----:B------:R-:W-:Y:S05]  /*46f0*/  BSYNC B0 ;  /* 0x0000000000007941 */ /* 0x000fea0003800000 */
.L_x_11528:
[C---:B------:R-:W-:Y:S02]  /*4700*/  FSETP.GTU.FTZ.AND P0, PT, |R13|.reuse, +INF , PT ;  /* 0x7f8000000d00780b */ /* 0x040fe40003f1c200 */
[----:B------:R-:W-:-:S04]  /*4710*/  LOP3.LUT R12, R13, 0x80000000, R12, 0xb8, !PT ;  /* 0x800000000d0c7812 */ /* 0x000fc800078eb80c */
[----:B------:R-:W-:-:S07]  /*4720*/  FSEL R12, R13, R12, P0 ;  /* 0x0000000c0d0c7208 */ /* 0x000fce0000000000 */
.L_x_11527:
[----:B------:R-:W-:Y:S05]  /*4730*/  BSYNC B1 ;  /* 0x0000000000017941 */ /* 0x000fea0003800000 */
.L_x_11526:
        /* <DEDUP_REMOVED lines=32> */
.L_x_11544:
[----:B------:R-:W-:Y:S01]  /*4940*/  FSETP.GEU.FTZ.AND P0, PT, R15, -R19, PT ;  /* 0x800000130f00720b */ /* 0x000fe20003f1e000 */
[----:B------:R-:W-:-:S12]  /*4950*/  FADD.FTZ R17, R17, -1 ;  /* 0xbf80000011117421 */ /* 0x000fd80000010000 */
[----:B------:R-:W-:-:S07]  /*4960*/  @!P0 FADD.FTZ R17, R17, -1 ;  /* 0xbf80000011118421 */ /* 0x000fce0000010000 */
.L_x_11543:
[----:B------:R-:W-:Y:S05]  /*4970*/  BSYNC B2 ;  /* 0x0000000000027941 */ /* 0x000fea0003800000 */
.L_x_11542:
[----:B------:R-:W-:Y:S01]  /*4980*/  FFMA.FTZ R0, -R19, R17, R0 ;  /* 0x0000001113007223 */ /* 0x000fe20000010100 */
[----:B------:R-:W-:Y:S06]  /*4990*/  BRA `(.L_x_11540) ;  /* 0x00000000007c7947 */ /* 0x000fec0003800000 */
.L_x_11541:
        /* <DEDUP_REMOVED lines=15> */
.L_x_11547:
        /* <DEDUP_REMOVED lines=13> */
.L_x_11546:
[----:B------:R-:W-:Y:S05]  /*4b60*/  BSYNC B2 ;  /* 0x0000000000027941 */ /* 0x000fea0003800000 */
.L_x_11545:
[----:B------:R-:W-:-:S04]  /*4b70*/  FMUL.FTZ R15, R15, 1.1920928955078125e-07 ;  /* 0x340000000f0f7820 */ /* 0x000fc80000410000 */
[----:B------:R-:W-:-:S07]  /*4b80*/  FMUL.FTZ R0, R14, R15 ;  /* 0x0000000f0e007220 */ /* 0x000fce0000410000 */
.L_x_11540:
[----:B------:R-:W-:Y:S05]  /*4b90*/  BSYNC B0 ;  /* 0x0000000000007941 */ /* 0x000fea0003800000 */
.L_x_11539:
[C---:B------:R-:W-:Y:S02]  /*4ba0*/  FSETP.GTU.FTZ.AND P0, PT, |R0|.reuse, +INF , PT ;  /* 0x7f8000000000780b */ /* 0x040fe40003f1c200 */
[----:B------:R-:W-:-:S04]  /*4bb0*/  LOP3.LUT R13, R0, 0x80000000, R13, 0xb8, !PT ;  /* 0x80000000000d7812 */ /* 0x000fc800078eb80d */
[----:B------:R-:W-:-:S07]  /*4bc0*/  FSEL R0, R0, R13, P0 ;  /* 0x0000000d00007208 */ /* 0x000fce0000000000 */
.L_x_11538:
[----:B------:R-:W-:Y:S05]  /*4bd0*/  BSYNC B1 ;  /* 0x0000000000017941 */ /* 0x000fea0003800000 */
.L_x_11537:
        /* <DEDUP_REMOVED lines=16> */
.L_x_11550:
[----:B------:R-:W-:-:S13]  /*4ce0*/  ISETP.GE.AND P0, PT, R4, R3, PT ;  /* 0x000000030400720c */ /* 0x000fda0003f06270 */
[----:B------:R-:W-:Y:S05]  /*4cf0*/  @P0 BRA `(.L_x_11552) ;  /* 0x0000000000300947 */ /* 0x000fea0003800000 */
[----:B-1----:R-:W1:Y:S01]  /*4d00*/  LDC.64 R6, c[0x0][0x220] ;  /* 0x00008800ff067b82 */ /* 0x002e620000000a00 */
[----:B------:R-:W-:Y:S01]  /*4d10*/  IADD3 R5, R2, R4, RZ ;  /* 0x0000000402057210 */ /* 0x000fe20007ffe0ff */
[----:B------:R-:W-:-:S04]  /*4d20*/  VIADD R4, R4, 0x80 ;  /* 0x0000008004047836 */ /* 0x000fc80000000000 */
[----:B-1----:R-:W-:-:S05]  /*4d30*/  IMAD.WIDE.U32 R6, R5, 0x4, R6 ;  /* 0x0000000405067825 */ /* 0x002fca00078e0006 */
[----:B------:R1:W-:Y:S02]  /*4d40*/  STG.E desc[UR4][R6.64], R8 ;  /* 0x0000000806007986 */ /* 0x0003e4000c101904 */
.L_x_11551:
[----:B------:R-:W-:-:S13]  /*4d50*/  ISETP.GE.AND P0, PT, R4, R3, PT ;  /* 0x000000030400720c */ /* 0x000fda0003f06270 */
[----:B------:R-:W-:Y:S05]  /*4d60*/  @P0 BRA `(.L_x_11553) ;  /* 0x0000000000300947 */ /* 0x000fea0003800000 */
[----:B01----:R-:W0:Y:S01]  /*4d70*/  LDC.64 R6, c[0x0][0x220] ;  /* 0x00008800ff067b82 */ /* 0x003e220000000a00 */
[----:B------:R-:W-:Y:S01]  /*4d80*/  IADD3 R5, R2, R4, RZ ;  /* 0x0000000402057210 */ /* 0x000fe20007ffe0ff */
[----:B------:R-:W-:-:S04]  /*4d90*/  VIADD R4, R4, 0x80 ;  /* 0x0000008004047836 */ /* 0x000fc80000000000 */
[----:B0-----:R-:W-:-:S05]  /*4da0*/  IMAD.WIDE.U32 R6, R5, 0x4, R6 ;  /* 0x0000000405067825 */ /* 0x001fca00078e0006 */
[----:B------:R2:W-:Y:S02]  /*4db0*/  STG.E desc[UR4][R6.64], R9 ;  /* 0x0000000906007986 */ /* 0x0005e4000c101904 */
.L_x_11552:
[----:B------:R-:W-:-:S13]  /*4dc0*/  ISETP.GE.AND P0, PT, R4, R3, PT ;  /* 0x000000030400720c */ /* 0x000fda0003f06270 */
[----:B------:R-:W-:Y:S05]  /*4dd0*/  @P0 BRA `(.L_x_11554) ;  /* 0x0000000000340947 */ /* 0x000fea0003800000 */
[----:B-12---:R-:W1:Y:S01]  /*4de0*/  LDC.64 R6, c[0x0][0x220] ;  /* 0x00008800ff067b82 */ /* 0x006e620000000a00 */
[----:B------:R-:W-:Y:S01]  /*4df0*/  IADD3 R5, R2, R4, RZ ;  /* 0x0000000402057210 */ /* 0x000fe20007ffe0ff */
[----:B------:R-:W-:-:S04]  /*4e00*/  VIADD R4, R4, 0x80 ;  /* 0x0000008004047836 */ /* 0x000fc80000000000 */
[----:B-1----:R-:W-:-:S05]  /*4e10*/  IMAD.WIDE.U32 R6, R5, 0x4, R6 ;  /* 0x0000000405067825 */ /* 0x002fca00078e0006 */
[----:B------:R2:W-:Y:S02]  /*4e20*/  STG.E desc[UR4][R6.64], R10 ;  /* 0x0000000a06007986 */ /* 0x0005e4000c101904 */
.L_x_11553:
        /* <DEDUP_REMOVED lines=8> */
.L_x_11554:
[----:B------:R-:W-:Y:S05]  /*4eb0*/  BSYNC B1 ;  /* 0x0000000000017941 */ /* 0x000fea0003800000 */
.L_x_11549:
[----:B------:R-:W-:-:S13]  /*4ec0*/  ISETP.GE.AND P0, PT, R4, R3, PT ;  /* 0x000000030400720c */ /* 0x000fda0003f06270 */
[----:B-123--:R-:W1:Y:S01]  /*4ed0*/  @!P0 LDC.64 R6, c[0x0][0x220] ;  /* 0x00008800ff068b82 */ /* 0x00ee620000000a00 */
[----:B------:R-:W-:Y:S01]  /*4ee0*/  @!P0 IADD3 R5, R2, R4, RZ ;  /* 0x0000000402058210 */ /* 0x000fe20007ffe0ff */
[----:B------:R-:W-:-:S04]  /*4ef0*/  @!P0 VIADD R4, R4, 0x80 ;  /* 0x0000008004048836 */ /* 0x000fc80000000000 */
[----:B-1----:R-:W-:-:S05]  /*4f00*/  @!P0 IMAD.WIDE.U32 R6, R5, 0x4, R6 ;  /* 0x0000000405068825 */ /* 0x002fca00078e0006 */
[----:B------:R3:W-:Y:S02]  /*4f10*/  @!P0 STG.E desc[UR4][R6.64], R12 ;  /* 0x0000000c06008986 */ /* 0x0007e4000c101904 */
.L_x_11555:
[----:B------:R-:W-:Y:S05]  /*4f20*/  BSYNC B0 ;  /* 0x0000000000007941 */ /* 0x000fea0003800000 */
.L_x_11548:
        /* <DEDUP_REMOVED lines=8> */
.L_x_11556:
        /* <DEDUP_REMOVED lines=13> */
.L_x_57358:


//--------------------- .text._ZN2at6native29vectorized_elementwise_kernelILi8ENS0_13AUnaryFunctorIfffZZZNS0_16fmod_kernel_cudaERNS_18TensorIteratorBaseEENKUlvE0_clEvENKUlvE0_clEvEUlffE_EESt5arrayIPcLm2EEEEviT0_T1_ --------------------------
	.section	.text._ZN2at6native29vectorized_elementwise_kernelILi8ENS0_13AUnaryFunctorIfffZZZNS0_16fmod_kernel_cudaERNS_18TensorIteratorBaseEENKUlvE0_clEvENKUlvE0_clEvEUlffE_EESt5arrayIPcLm2EEEEviT0_T1_,"ax",@progbits
	.align	128
        .global         _ZN2at6native29vectorized_elementwise_kernelILi8ENS0_13AUnaryFunctorIfffZZZNS0_16fmod_kernel_cudaERNS_18TensorIteratorBaseEENKUlvE0_clEvENKUlvE0_clEvEUlffE_EESt5arrayIPcLm2EEEEviT0_T1_
        .type           _ZN2at6native29vectorized_elementwise_kernelILi8ENS0_13AUnaryFunctorIfffZZZNS0_16fmod_kernel_cudaERNS_18TensorIteratorBaseEENKUlvE0_clEvENKUlvE0_clEvEUlffE_EESt5arrayIPcLm2EEEEviT0_T1_,@function
        .size           _ZN2at6native29vectorized_elementwise_kernelILi8ENS0_13AUnaryFunctorIfffZZZNS0_16fmod_kernel_cudaERNS_18TensorIteratorBaseEENKUlvE0_clEvENKUlvE0_clEvEUlffE_EESt5arrayIPcLm2EEEEviT0_T1_,(.L_x_57359 - _ZN2at6native29vectorized_elementwise_kernelILi8ENS0_13AUnaryFunctorIfffZZZNS0_16fmod_kernel_cudaERNS_18TensorIteratorBaseEENKUlvE0_clEvENKUlvE0_clEvEUlffE_EESt5arrayIPcLm2EEEEviT0_T1_)
        .other          _ZN2at6native29vectorized_elementwise_kernelILi8ENS0_13AUnaryFunctorIfffZZZNS0_16fmod_kernel_cudaERNS_18TensorIteratorBaseEENKUlvE0_clEvENKUlvE0_clEvEUlffE_EESt5arrayIPcLm2EEEEviT0_T1_,@"STO_CUDA_ENTRY STV_DEFAULT"
_ZN2at6native29vectorized_elementwise_kernelILi8ENS0_13AUnaryFunctorIfffZZZNS0_16fmod_kernel_cudaERNS_18TensorIteratorBaseEENKUlvE0_clEvENKUlvE0_clEvEUlffE_EESt5arrayIPcLm2EEEEviT0_T1_:
.text._ZN2at6native29vectorized_elementwise_kernelILi8ENS0_13AUnaryFunctorIfffZZZNS0_16fmod_kernel_cudaERNS_18TensorIteratorBaseEENKUlvE0_clEvENKUlvE0_clEvEUlffE_EESt5arrayIPcLm2EEEEviT0_T1_:
        /* <DEDUP_REMOVED lines=43> */
.L_x_11563:
[----:B------:R-:W-:Y:S01]  /*02b0*/  FSETP.GEU.FTZ.AND P0, PT, R17, -R15, PT ;  /* 0x8000000f1100720b */ /* 0x000fe20003f1e000 */
[----:B------:R-:W-:-:S12]  /*02c0*/  FADD.FTZ R19, R19, -1 ;  /* 0xbf80000013137421 */ /* 0x000fd80000010000 */
[----:B------:R-:W-:-:S07]  /*02d0*/  @!P0 FADD.FTZ R19, R19, -1 ;  /* 0xbf80000013138421 */ /* 0x000fce0000010000 */
.L_x_11562:
[----:B------:R-:W-:Y:S05]  /*02e0*/  BSYNC B1 ;  /* 0x0000000000017941 */ /* 0x000fea0003800000 */
.L_x_11561:
[----:B------:R-:W-:Y:S01]  /*02f0*/  FFMA.FTZ R14, -R15, R19, R12 ;  /* 0x000000130f0e7223 */ /* 0x000fe2000001010c */
[----:B------:R-:W-:Y:S06]  /*0300*/  BRA `(.L_x_11559) ;  /* 0x00000000007c7947 */ /* 0x000fec0003800000 */
.L_x_11560:
        /* <DEDUP_REMOVED lines=15> */
.L_x_11566:
        /* <DEDUP_REMOVED lines=13> */
.L_x_11565:
[----:B------:R-:W-:Y:S05]  /*04d0*/  BSYNC B1 ;  /* 0x0000000000017941 */ /* 0x000fea0003800000 */
.L_x_11564:
[----:B0-----:R-:W-:-:S04]  /*04e0*/  FMUL.FTZ R15, R8, 1.1920928955078125e-07 ;  /* 0x34000000080f7820 */ /* 0x001fc80000410000 */
[----:B------:R-:W-:-:S07]  /*04f0*/  FMUL.FTZ R14, R14, R15 ;  /* 0x0000000f0e0e7220 */ /* 0x000fce0000410000 */
.L_x_11559:
[----:B------:R-:W-:Y:S05]  /*0500*/  BSYNC B0 ;  /* 0x0000000000007941 */ /* 0x000fea0003800000 */
.L_x_11558:
        /* <DEDUP_REMOVED lines=27> */
.L_x_11572:
[----:B------:R-:W-:Y:S01]  /*06c0*/  FSETP.GEU.FTZ.AND P0, PT, R8, -R15, PT ;  /* 0x8000000f0800720b */ /* 0x000fe20003f1e000 */
[----:B------:R-:W-:-:S12]  /*06d0*/  FADD.FTZ R19, R19, -1 ;  /* 0xbf80000013137421 */ /* 0x000fd80000010000 */
[----:B------:R-:W-:-:S07]  /*06e0*/  @!P0 FADD.FTZ R19, R19, -1 ;  /* 0xbf80000013138421 */ /* 0x000fce0000010000 */
.L_x_11571:
[----:B------:R-:W-:Y:S05]  /*06f0*/  BSYNC B1 ;  /* 0x0000000000017941 */ /* 0x000fea0003800000 */
.L_x_11570:
[----:B------:R-:W-:Y:S01]  /*0700*/  FFMA.FTZ R8, -R15, R19, R12 ;  /* 0x000000130f087223 */ /* 0x000fe2000001010c */
[----:B------:R-:W-:Y:S06]  /*0710*/  BRA `(.L_x_11568) ;  /* 0x00000000007c7947 */ /* 0x000fec0003800000 */
.L_x_11569:
        /* <DEDUP_REMOVED lines=15> */
.L_x_11575:
        /* <DEDUP_REMOVED lines=13> */
.L_x_11574:
[----:B------:R-:W-:Y:S05]  /*08e0*/  BSYNC B1 ;  /* 0x0000000000017941 */ /* 0x000fea0003800000 */
.L_x_11573:
[----:B------:R-:W-:-:S04]  /*08f0*/  FMUL.FTZ R9, R9, 1.1920928955078125e-07 ;  /* 0x3400000009097820 */ /* 0x000fc80000410000 */
[----:B------:R-:W-:-:S07]  /*0900*/  FMUL.FTZ R8, R8, R9 ;  /* 0x0000000908087220 */ /* 0x000fce0000410000 */
.L_x_11568:
[----:B------:R-:W-:Y:S05]  /*0910*/  BSYNC B0 ;  /* 0x0000000000007941 */ /* 0x000fea0003800000 */
.L_x_11567:
        /* <DEDUP_REMOVED lines=27> */
.L_x_11581:
[----:B------:R-:W-:Y:S01]  /*0ad0*/  FSETP.GEU.FTZ.AND P0, PT, R15, -R9, PT ;  /* 0x800000090f00720b */ /* 0x000fe20003f1e000 */
[----:B------:R-:W-:-:S12]  /*0ae0*/  FADD.FTZ R17, R17, -1 ;  /* 0xbf80000011117421 */ /* 0x000fd80000010000 */
[----:B------:R-:W-:-:S07]  /*0af0*/  @!P0 FADD.FTZ R17, R17, -1 ;  /* 0xbf80000011118421 */ /* 0x000fce0000010000 */
.L_x_11580:
[----:B------:R-:W-:Y:S05]  /*0b00*/  BSYNC B1 ;  /* 0x0000000000017941 */ /* 0x000fea0003800000 */
.L_x_11579:
[----:B------:R-:W-:Y:S01]  /*0b10*/  FFMA.FTZ R16, -R9, R17, R12 ;  /* 0x0000001109107223 */ /* 0x000fe2000001010c */
[----:B------:R-:W-:Y:S06]  /*0b20*/  BRA `(.L_x_11577) ;  /* 0x0000000000847947 */ /* 0x000fec0003800000 */
.L_x_11578:
        /* <DEDUP_REMOVED lines=16> */
.L_x_11584:
        /* <DEDUP_REMOVED lines=14> */
.L_x_11583:
[----:B------:R-:W-:Y:S05]  /*0d10*/  BSYNC B1 ;  /* 0x0000000000017941 */ /* 0x000fea0003800000 */
.L_x_11582:
[----:B------:R-:W-:-:S04]  /*0d20*/  FMUL.FTZ R9, R10, 1.1920928955078125e-07 ;  /* 0x340000000a097820 */ /* 0x000fc80000410000 */
[----:B------:R-:W-:-:S07]  /*0d30*/  FMUL.FTZ R16, R16, R9 ;  /* 0x0000000910107220 */ /* 0x000fce0000410000 */
.L_x_11577:
[----:B------:R-:W-:Y:S05]  /*0d40*/  BSYNC B0 ;  /* 0x0000000000007941 */ /* 0x000fea0003800000 */
.L_x_11576:
        /* <DEDUP_REMOVED lines=27> */
.L_x_11590:
[----:B------:R-:W-:Y:S01]  /*0f00*/  FSETP.GEU.FTZ.AND P0, PT, R10, -R9, PT ;  /* 0x800000090a00720b */ /* 0x000fe20003f1e000 */
[----:B------:R-:W-:-:S12]  /*0f10*/  FADD.FTZ R17, R17, -1 ;  /* 0xbf80000011117421 */ /* 0x000fd80000010000 */
[----:B------:R-:W-:-:S07]  /*0f20*/  @!P0 FADD.FTZ R17, R17, -1 ;  /* 0xbf80000011118421 */ /* 0x000fce0000010000 */
.L_x_11589:
[----:B------:R-:W-:Y:S05]  /*0f30*/  BSYNC B1 ;  /* 0x0000000000017941 */ /* 0x000fea0003800000 */
.L_x_11588:
[----:B------:R-:W-:Y:S01]  /*0f40*/  FFMA.FTZ R18, -R9, R17, R12 ;  /* 0x0000001109127223 */ /* 0x000fe2000001010c */
[----:B------:R-:W-:Y:S06]  /*0f50*/  BRA `(.L_x_11586) ;  /* 0x0000000000847947 */ /* 0x000fec0003800000 */
.L_x_11587:
        /* <DEDUP_REMOVED lines=16> */
.L_x_11593:
        /* <DEDUP_REMOVED lines=14> */
.L_x_11592:
[----:B------:R-:W-:Y:S05]  /*1140*/  BSYNC B1 ;  /* 0x0000000000017941 */ /* 0x000fea0003800000 */
.L_x_11591:
[----:B------:R-:W-:-:S04]  /*1150*/  FMUL.FTZ R9, R10, 1.1920928955078125e-07 ;  /* 0x340000000a097820 */ /* 0x000fc80000410000 */
[----:B------:R-:W-:-:S07]  /*1160*/  FMUL.FTZ R18, R18, R9 ;  /* 0x0000000912127220 */ /* 0x000fce0000410000 */
.L_x_11586:
[----:B------:R-:W-:Y:S05]  /*1170*/  BSYNC B0 ;  /* 0x0000000000007941 */ /* 0x000fea0003800000 */
.L_x_11585:
        /* <DEDUP_REMOVED lines=27> */
.L_x_11599:
[----:B------:R-:W-:Y:S01]  /*1330*/  FSETP.GEU.FTZ.AND P0, PT, R11, -R9, PT ;  /* 0x800000090b00720b */ /* 0x000fe20003f1e000 */
[----:B------:R-:W-:-:S12]  /*1340*/  FADD.FTZ R15, R15, -1 ;  /* 0xbf8000000f0f7421 */ /* 0x000fd80000010000 */
[----:B------:R-:W-:-:S07]  /*1350*/  @!P0 FADD.FTZ R15, R15, -1 ;  /* 0xbf8000000f0f8421 */ /* 0x000fce0000010000 */
.L_x_11598:
[----:B------:R-:W-:Y:S05]  /*1360*/  BSYNC B1 ;  /* 0x0000000000017941 */ /* 0x000fea0003800000 */
.L_x_11597:
[----:B------:R-:W-:Y:S01]  /*1370*/  FFMA.FTZ R10, -R9, R15, R12 ;  /* 0x0000000f090a7223 */ /* 0x000fe2000001010c */
[----:B------:R-:W-:Y:S06]  /*1380*/  BRA `(.L_x_11595) ;  /* 0x00000000007c7947 */ /* 0x000fec0003800000 */
.L_x_11596:
        /* <DEDUP_REMOVED lines=15> */
.L_x_11602:
        /* <DEDUP_REMOVED lines=13> */
.L_x_11601:
[----:B------:R-:W-:Y:S05]  /*1550*/  BSYNC B1 ;  /* 0x0000000000017941 */ /* 0x000fea0003800000 */
.L_x_11600:
[----:B0-----:R-:W-:-:S04]  /*1560*/  FMUL.FTZ R9, R4, 1.1920928955078125e-07 ;  /* 0x3400000004097820 */ /* 0x001fc80000410000 */
[----:B------:R-:W-:-:S07]  /*1570*/  FMUL.FTZ R10, R10, R9 ;  /* 0x000000090a0a7220 */ /* 0x000fce0000410000 */
.L_x_11595:
[----:B------:R-:W-:Y:S05]  /*1580*/  BSYNC B0 ;  /* 0x0000000000007941 */ /* 0x000fea0003800000 */
.L_x_11594:
        /* <DEDUP_REMOVED lines=27> */
.L_x_11608:
[----:B------:R-:W-:Y:S01]  /*1740*/  FSETP.GEU.FTZ.AND P0, PT, R4, -R9, PT ;  /* 0x800000090400720b */ /* 0x000fe20003f1e000 */
[----:B------:R-:W-:-:S12]  /*1750*/  FADD.FTZ R15, R15, -1 ;  /* 0xbf8000000f0f7421 */ /* 0x000fd80000010000 */
[----:B------:R-:W-:-:S07]  /*1760*/  @!P0 FADD.FTZ R15, R15, -1 ;  /* 0xbf8000000f0f8421 */ /* 0x000fce0000010000 */
.L_x_11607:
[----:B------:R-:W-:Y:S05]  /*1770*/  BSYNC B1 ;  /* 0x0000000000017941 */ /* 0x000fea0003800000 */
.L_x_11606:
[----:B------:R-:W-:Y:S01]  /*1780*/  FFMA.FTZ R20, -R9, R15, R12 ;  /* 0x0000000f09147223 */ /* 0x000fe2000001010c */
[----:B------:R-:W-:Y:S06]  /*1790*/  BRA `(.L_x_11604) ;  /* 0x00000000007c7947 */ /* 0x000fec0003800000 */
.L_x_11605:
        /* <DEDUP_REMOVED lines=15> */
.L_x_11611:
        /* <DEDUP_REMOVED lines=13> */
.L_x_11610:
[----:B------:R-:W-:Y:S05]  /*1960*/  BSYNC B1 ;  /* 0x0000000000017941 */ /* 0x000fea0003800000 */
.L_x_11609:
[----:B------:R-:W-:-:S04]  /*1970*/  FMUL.FTZ R5, R4, 1.1920928955078125e-07 ;  /* 0x3400000004057820 */ /* 0x000fc80000410000 */
[----:B------:R-:W-:-:S07]  /*1980*/  FMUL.FTZ R20, R20, R5 ;  /* 0x0000000514147220 */ /* 0x000fce0000410000 */
.L_x_11604:
[----:B------:R-:W-:Y:S05]  /*1990*/  BSYNC B0 ;  /* 0x0000000000007941 */ /* 0x000fea0003800000 */
.L_x_11603:
        /* <DEDUP_REMOVED lines=27> */
.L_x_11617:
[----:B------:R-:W-:Y:S01]  /*1b50*/  FSETP.GEU.FTZ.AND P0, PT, R9, -R5, PT ;  /* 0x800000050900720b */ /* 0x000fe20003f1e000 */
[----:B------:R-:W-:-:S12]  /*1b60*/  FADD.FTZ R11, R11, -1 ;  /* 0xbf8000000b0b7421 */ /* 0x000fd80000010000 */
[----:B------:R-:W-:-:S07]  /*1b70*/  @!P0 FADD.FTZ R11, R11, -1 ;  /* 0xbf8000000b0b8421 */ /* 0x000fce0000010000 */
.L_x_11616:
[----:B------:R-:W-:Y:S05]  /*1b80*/  BSYNC B1 ;  /* 0x0000000000017941 */ /* 0x000fea0003800000 */
.L_x_11615:
[----:B------:R-:W-:Y:S01]  /*1b90*/  FFMA.FTZ R22, -R5, R11, R12 ;  /* 0x0000000b05167223 */ /* 0x000fe2000001010c */
[----:B------:R-:W-:Y:S06]  /*1ba0*/  BRA `(.L_x_11613) ;  /* 0x00000000007c7947 */ /* 0x000fec0003800000 */
.L_x_11614:
        /* <DEDUP_REMOVED lines=15> */
.L_x_11620:
        /* <DEDUP_REMOVED lines=13> */
.L_x_11619:
[----:B------:R-:W-:Y:S05]  /*1d70*/  BSYNC B1 ;  /* 0x0000000000017941 */ /* 0x000fea0003800000 */
.L_x_11618:
[----:B0-----:R-:W-:-:S04]  /*1d80*/  FMUL.FTZ R5, R4, 1.1920928955078125e-07 ;  /* 0x3400000004057820 */ /* 0x001fc80000410000 */
[----:B------:R-:W-:-:S07]  /*1d90*/  FMUL.FTZ R22, R22, R5 ;  /* 0x0000000516167220 */ /* 0x000fce0000410000 */
.L_x_11613:
[----:B------:R-:W-:Y:S05]  /*1da0*/  BSYNC B0 ;  /* 0x0000000000007941 */ /* 0x000fea0003800000 */
.L_x_11612:
        /* <DEDUP_REMOVED lines=26> */
.L_x_11626:
[----:B------:R-:W-:Y:S01]  /*1f50*/  FSETP.GEU.FTZ.AND P0, PT, R4, -R5, PT ;  /* 0x800000050400720b */ /* 0x000fe20003f1e000 */
[----:B------:R-:W-:-:S12]  /*1f60*/  FADD.FTZ R11, R11, -1 ;  /* 0xbf8000000b0b7421 */ /* 0x000fd80000010000 */
[----:B------:R-:W-:-:S07]  /*1f70*/  @!P0 FADD.FTZ R11, R11, -1 ;  /* 0xbf8000000b0b8421 */ /* 0x000fce0000010000 */
.L_x_11625:
[----:B------:R-:W-:Y:S05]  /*1f80*/  BSYNC B1 ;  /* 0x0000000000017941 */ /* 0x000fea0003800000 */
.L_x_11624:
[----:B------:R-:W-:Y:S01]  /*1f90*/  FFMA.FTZ R12, -R5, R11, R12 ;  /* 0x0000000b050c7223 */ /* 0x000fe2000001010c */
[----:B------:R-:W-:Y:S06]  /*1fa0*/  BRA `(.L_x_11622) ;  /* 0x00000000007c7947 */ /* 0x000fec0003800000 */
.L_x_11623:
        /* <DEDUP_REMOVED lines=15> */
.L_x_11629:
        /* <DEDUP_REMOVED lines=13> */
.L_x_11628:
[----:B------:R-:W-:Y:S05]  /*2170*/  BSYNC B1 ;  /* 0x0000000000017941 */ /* 0x000fea0003800000 */
.L_x_11627:
[----:B------:R-:W-:-:S04]  /*2180*/  FMUL.FTZ R4, R4, 1.1920928955078125e-07 ;  /* 0x3400000004047820 */ /* 0x000fc80000410000 */
[----:B------:R-:W-:-:S07]  /*2190*/  FMUL.FTZ R12, R11, R4 ;  /* 0x000000040b0c7220 */ /* 0x000fce0000410000 */
.L_x_11622:
[----:B------:R-:W-:Y:S05]  /*21a0*/  BSYNC B0 ;  /* 0x0000000000007941 */ /* 0x000fea0003800000 */
.L_x_11621:
        /* <DEDUP_REMOVED lines=30> */
.L_x_11557:
        /* <DEDUP_REMOVED lines=85> */
.L_x_11637:
[----:B------:R-:W-:Y:S01]  /*28e0*/  FSETP.GEU.FTZ.AND P0, PT, R9, -R13, PT ;  /* 0x8000000d0900720b */ /* 0x000fe20003f1e000 */
[----:B------:R-:W-:-:S12]  /*28f0*/  FADD.FTZ R11, R11, -1 ;  /* 0xbf8000000b0b7421 */ /* 0x000fd80000010000 */
[----:B------:R-:W-:-:S07]  /*2900*/  @!P0 FADD.FTZ R11, R11, -1 ;  /* 0xbf8000000b0b8421 */ /* 0x000fce0000010000 */
.L_x_11636:
[----:B------:R-:W-:Y:S05]  /*2910*/  BSYNC B2 ;  /* 0x0000000000027941 */ /* 0x000fea0003800000 */
.L_x_11635:
[----:B------:R-:W-:Y:S01]  /*2920*/  FFMA.FTZ R6, -R13, R11, R6 ;  /* 0x0000000b0d067223 */ /* 0x000fe20000010106 */
[----:B------:R-:W-:Y:S06]  /*2930*/  BRA `(.L_x_11633) ;  /* 0x00000000007c7947 */ /* 0x000fec0003800000 */
.L_x_11634:
        /* <DEDUP_REMOVED lines=15> */
.L_x_11640:
        /* <DEDUP_REMOVED lines=13> */
.L_x_11639:
[----:B------:R-:W-:Y:S05]  /*2b00*/  BSYNC B2 ;  /* 0x0000000000027941 */ /* 0x000fea0003800000 */
.L_x_11638:
[----:B------:R-:W-:-:S04]  /*2b10*/  FMUL.FTZ R9, R8, 1.1920928955078125e-07 ;  /* 0x3400000008097820 */ /* 0x000fc80000410000 */
[----:B------:R-:W-:-:S07]  /*2b20*/  FMUL.FTZ R6, R6, R9 ;  /* 0x0000000906067220 */ /* 0x000fce0000410000 */
.L_x_11633:
[----:B------:R-:W-:Y:S05]  /*2b30*/  BSYNC B0 ;  /* 0x0000000000007941 */ /* 0x000fea0003800000 */
.L_x_11632:
[C---:B------:R-:W-:Y:S02]  /*2b40*/  FSETP.GTU.FTZ.AND P0, PT, |R6|.reuse, +INF , PT ;  /* 0x7f8000000600780b */ /* 0x040fe40003f1c200 */
[----:B------:R-:W-:-:S04]  /*2b50*/  LOP3.LUT R7, R6, 0x80000000, R7, 0xb8, !PT ;  /* 0x8000000006077812 */ /* 0x000fc800078eb807 */
[----:B------:R-:W-:-:S07]  /*2b60*/  FSEL R7, R6, R7, P0 ;  /* 0x0000000706077208 */ /* 0x000fce0000000000 */
.L_x_11631:
[----:B------:R-:W-:Y:S05]  /*2b70*/  BSYNC B1 ;  /* 0x0000000000017941 */ /* 0x000fea0003800000 */
.L_x_11630:
        /* <DEDUP_REMOVED lines=32> */
.L_x_11648:
[----:B------:R-:W-:Y:S01]  /*2d80*/  FSETP.GEU.FTZ.AND P0, PT, R11, -R12, PT ;  /* 0x8000000c0b00720b */ /* 0x000fe20003f1e000 */
[----:B------:R-:W-:-:S12]  /*2d90*/  FADD.FTZ R0, R0, -1 ;  /* 0xbf80000000007421 */ /* 0x000fd80000010000 */
[----:B------:R-:W-:-:S07]  /*2da0*/  @!P0 FADD.FTZ R0, R0, -1 ;  /* 0xbf80000000008421 */ /* 0x000fce0000010000 */
.L_x_11647:
[----:B------:R-:W-:Y:S05]  /*2db0*/  BSYNC B2 ;  /* 0x0000000000027941 */ /* 0x000fea0003800000 */
.L_x_11646:
[----:B------:R-:W-:Y:S01]  /*2dc0*/  FFMA.FTZ R9, -R12, R0, R9 ;  /* 0x000000000c097223 */ /* 0x000fe20000010109 */
[----:B------:R-:W-:Y:S06]  /*2dd0*/  BRA `(.L_x_11644) ;  /* 0x00000000007c7947 */ /* 0x000fec0003800000 */
.L_x_11645:
        /* <DEDUP_REMOVED lines=15> */
.L_x_11651:
        /* <DEDUP_REMOVED lines=13> */
.L_x_11650:
[----:B------:R-:W-:Y:S05]  /*2fa0*/  BSYNC B2 ;  /* 0x0000000000027941 */ /* 0x000fea0003800000 */
.L_x_11649:
[----:B------:R-:W-:-:S04]  /*2fb0*/  FMUL.FTZ R0, R9, 1.1920928955078125e-07 ;  /* 0x3400000009007820 */ /* 0x000fc80000410000 */
[----:B------:R-:W-:-:S07]  /*2fc0*/  FMUL.FTZ R9, R5, R0 ;  /* 0x0000000005097220 */ /* 0x000fce0000410000 */
.L_x_11644:
[----:B------:R-:W-:Y:S05]  /*2fd0*/  BSYNC B0 ;  /* 0x0000000000007941 */ /* 0x000fea0003800000 */
.L_x_11643:
[C---:B------:R-:W-:Y:S02]  /*2fe0*/  FSETP.GTU.FTZ.AND P0, PT, |R9|.reuse, +INF , PT ;  /* 0x7f8000000900780b */ /* 0x040fe40003f1c200 */
[----:B------:R-:W-:-:S04]  /*2ff0*/  LOP3.LUT R8, R9, 0x80000000, R8, 0xb8, !PT ;  /* 0x8000000009087812 */ /* 0x000fc800078eb808 */
[----:B------:R-:W-:-:S07]  /*3000*/  FSEL R5, R9, R8, P0 ;  /* 0x0000000809057208 */ /* 0x000fce0000000000 */
.L_x_11642:
[----:B------:R-:W-:Y:S05]  /*3010*/  BSYNC B1 ;  /* 0x0000000000017941 */ /* 0x000fea0003800000 */
.L_x_11641:
        /* <DEDUP_REMOVED lines=32> */
.L_x_11659:
[----:B------:R-:W-:Y:S01]  /*3220*/  FSETP.GEU.FTZ.AND P0, PT, R11, -R15, PT ;  /* 0x8000000f0b00720b */ /* 0x000fe20003f1e000 */
[----:B------:R-:W-:-:S12]  /*3230*/  FADD.FTZ R13, R13, -1 ;  /* 0xbf8000000d0d7421 */ /* 0x000fd80000010000 */
[----:B------:R-:W-:-:S07]  /*3240*/  @!P0 FADD.FTZ R13, R13, -1 ;  /* 0xbf8000000d0d8421 */ /* 0x000fce0000010000 */
.L_x_11658:
[----:B------:R-:W-:Y:S05]  /*3250*/  BSYNC B2 ;  /* 0x0000000000027941 */ /* 0x000fea0003800000 */
.L_x_11657:
[----:B------:R-:W-:Y:S01]  /*3260*/  FFMA.FTZ R8, -R15, R13, R8 ;  /* 0x0000000d0f087223 */ /* 0x000fe20000010108 */
[----:B------:R-:W-:Y:S06]  /*3270*/  BRA `(.L_x_11655) ;  /* 0x00000000007c7947 */ /* 0x000fec0003800000 */
.L_x_11656:
        /* <DEDUP_REMOVED lines=15> */
.L_x_11662:
        /* <DEDUP_REMOVED lines=13> */
.L_x_11661:
[----:B------:R-:W-:Y:S05]  /*3440*/  BSYNC B2 ;  /* 0x0000000000027941 */ /* 0x000fea0003800000 */
.L_x_11660:
[----:B------:R-:W-:-:S04]  /*3450*/  FMUL.FTZ R11, R10, 1.1920928955078125e-07 ;  /* 0x340000000a0b7820 */ /* 0x000fc80000410000 */
[----:B------:R-:W-:-:S07]  /*3460*/  FMUL.FTZ R8, R8, R11 ;  /* 0x0000000b08087220 */ /* 0x000fce0000410000 */
.L_x_11655:
[----:B------:R-:W-:Y:S05]  /*3470*/  BSYNC B0 ;  /* 0x0000000000007941 */ /* 0x000fea0003800000 */
.L_x_11654:
[C---:B------:R-:W-:Y:S02]  /*3480*/  FSETP.GTU.FTZ.AND P0, PT, |R8|.reuse, +INF , PT ;  /* 0x7f8000000800780b */ /* 0x040fe40003f1c200 */
[----:B------:R-:W-:-:S04]  /*3490*/  LOP3.LUT R9, R8, 0x80000000, R9, 0xb8, !PT ;  /* 0x8000000008097812 */ /* 0x000fc800078eb809 */
[----:B------:R-:W-:-:S07]  /*34a0*/  FSEL R8, R8, R9, P0 ;  /* 0x0000000908087208 */ /* 0x000fce0000000000 */
.L_x_11653:
[----:B------:R-:W-:Y:S05]  /*34b0*/  BSYNC B1 ;  /* 0x0000000000017941 */ /* 0x000fea0003800000 */
.L_x_11652:
        /* <DEDUP_REMOVED lines=32> */
.L_x_11670:
[----:B------:R-:W-:Y:S01]  /*36c0*/  FSETP.GEU.FTZ.AND P0, PT, R12, -R14, PT ;  /* 0x8000000e0c00720b */ /* 0x000fe20003f1e000 */
[----:B------:R-:W-:-:S12]  /*36d0*/  FADD.FTZ R0, R0, -1 ;  /* 0xbf80000000007421 */ /* 0x000fd80000010000 */
[----:B------:R-:W-:-:S07]  /*36e0*/  @!P0 FADD.FTZ R0, R0, -1 ;  /* 0xbf80000000008421 */ /* 0x000fce0000010000 */
.L_x_11669:
[----:B------:R-:W-:Y:S05]  /*36f0*/  BSYNC B2 ;  /* 0x0000000000027941 */ /* 0x000fea0003800000 */
.L_x_11668:
[----:B------:R-:W-:Y:S01]  /*3700*/  FFMA.FTZ R9, -R14, R0, R9 ;  /* 0x000000000e097223 */ /* 0x000fe20000010109 */
[----:B------:R-:W-:Y:S06]  /*3710*/  BRA `(.L_x_11666) ;  /* 0x00000000007c7947 */ /* 0x000fec0003800000 */
.L_x_11667:
        /* <DEDUP_REMOVED lines=15> */
.L_x_11673:
        /* <DEDUP_REMOVED lines=13> */
.L_x_11672:
[----:B------:R-:W-:Y:S05]  /*38e0*/  BSYNC B2 ;  /* 0x0000000000027941 */ /* 0x000fea0003800000 */
.L_x_11671:
[----:B------:R-:W-:-:S04]  /*38f0*/  FMUL.FTZ R0, R11, 1.1920928955078125e-07 ;  /* 0x340000000b007820 */ /* 0x000fc80000410000 */
[----:B------:R-:W-:-:S07]  /*3900*/  FMUL.FTZ R9, R9, R0 ;  /* 0x0000000009097220 */ /* 0x000fce0000410000 */
.L_x_11666:
[----:B------:R-:W-:Y:S05]  /*3910*/  BSYNC B0 ;  /* 0x0000000000007941 */ /* 0x000fea0003800000 */
.L_x_11665:
[C---:B------:R-:W-:Y:S02]  /*3920*/  FSETP.GTU.FTZ.AND P0, PT, |R9|.reuse, +INF , PT ;  /* 0x7f8000000900780b */ /* 0x040fe40003f1c200 */
[----:B------:R-:W-:-:S04]  /*3930*/  LOP3.LUT R10, R9, 0x80000000, R10, 0xb8, !PT ;  /* 0x80000000090a7812 */ /* 0x000fc800078eb80a */
[----:B------:R-:W-:-:S07]  /*3940*/  FSEL R9, R9, R10, P0 ;  /* 0x0000000a09097208 */ /* 0x000fce0000000000 */
.L_x_11664:
[----:B------:R-:W-:Y:S05]  /*3950*/  BSYNC B1 ;  /* 0x0000000000017941 */ /* 0x000fea0003800000 */
.L_x_11663:
        /* <DEDUP_REMOVED lines=32> */
.L_x_11681:
[----:B------:R-:W-:Y:S01]  /*3b60*/  FSETP.GEU.FTZ.AND P0, PT, R13, -R19, PT ;  /* 0x800000130d00720b */ /* 0x000fe20003f1e000 */
[----:B------:R-:W-:-:S12]  /*3b70*/  FADD.FTZ R15, R15, -1 ;  /* 0xbf8000000f0f7421 */ /* 0x000fd80000010000 */
[----:B------:R-:W-:-:S07]  /*3b80*/  @!P0 FADD.FTZ R15, R15, -1 ;  /* 0xbf8000000f0f8421 */ /* 0x000fce0000010000 */
.L_x_11680:
[----:B------:R-:W-:Y:S05]  /*3b90*/  BSYNC B2 ;  /* 0x0000000000027941 */ /* 0x000fea0003800000 */
.L_x_11679:
[----:B------:R-:W-:Y:S01]  /*3ba0*/  FFMA.FTZ R10, -R19, R15, R10 ;  /* 0x0000000f130a7223 */ /* 0x000fe2000001010a */
[----:B------:R-:W-:Y:S06]  /*3bb0*/  BRA `(.L_x_11677) ;  /* 0x00000000007c7947 */ /* 0x000fec0003800000 */
.L_x_11678:
        /* <DEDUP_REMOVED lines=15> */
.L_x_11684:
        /* <DEDUP_REMOVED lines=13> */
.L_x_11683:
[----:B------:R-:W-:Y:S05]  /*3d80*/  BSYNC B2 ;  /* 0x0000000000027941 */ /* 0x000fea0003800000 */
.L_x_11682:
[----:B------:R-:W-:-:S04]  /*3d90*/  FMUL.FTZ R13, R12, 1.1920928955078125e-07 ;  /* 0x340000000c0d7820 */ /* 0x000fc80000410000 */
[----:B------:R-:W-:-:S07]  /*3da0*/  FMUL.FTZ R10, R10, R13 ;  /* 0x0000000d0a0a7220 */ /* 0x000fce0000410000 */
.L_x_11677:
[----:B------:R-:W-:Y:S05]  /*3db0*/  BSYNC B0 ;  /* 0x0000000000007941 */ /* 0x000fea0003800000 */
.L_x_11676:
[C---:B------:R-:W-:Y:S02]  /*3dc0*/  FSETP.GTU.FTZ.AND P0, PT, |R10|.reuse, +INF , PT ;  /* 0x7f8000000a00780b */ /* 0x040fe40003f1c200 */
[----:B------:R-:W-:-:S04]  /*3dd0*/  LOP3.LUT R11, R10, 0x80000000, R11, 0xb8, !PT ;  /* 0x800000000a0b7812 */ /* 0x000fc800078eb80b */
[----:B------:R-:W-:-:S07]  /*3de0*/  FSEL R10, R10, R11, P0 ;  /* 0x0000000b0a0a7208 */ /* 0x000fce0000000000 */
.L_x_11675:
[----:B------:R-:W-:Y:S05]  /*3df0*/  BSYNC B1 ;  /* 0x0000000000017941 */ /* 0x000fea0003800000 */
.L_x_11674:
        /* <DEDUP_REMOVED lines=32> */
.L_x_11692:
[----:B------:R-:W-:Y:S01]  /*4000*/  FSETP.GEU.FTZ.AND P0, PT, R14, -R18, PT ;  /* 0x800000120e00720b */ /* 0x000fe20003f1e000 */
[----:B------:R-:W-:-:S12]  /*4010*/  FADD.FTZ R0, R0, -1 ;  /* 0xbf80000000007421 */ /* 0x000fd80000010000 */
[----:B------:R-:W-:-:S07]  /*4020*/  @!P0 FADD.FTZ R0, R0, -1 ;  /* 0xbf80000000008421 */ /* 0x000fce0000010000 */
.L_x_11691:
[----:B------:R-:W-:Y:S05]  /*4030*/  BSYNC B2 ;  /* 0x0000000000027941 */ /* 0x000fea0003800000 */
.L_x_11690:
[----:B------:R-:W-:Y:S01]  /*4040*/  FFMA.FTZ R11, -R18, R0, R11 ;  /* 0x00000000120b7223 */ /* 0x000fe2000001010b */
[----:B------:R-:W-:Y:S06]  /*4050*/  BRA `(.L_x_11688) ;  /* 0x00000000007c7947 */ /* 0x000fec0003800000 */
.L_x_11689:
        /* <DEDUP_REMOVED lines=15> */
.L_x_11695:
        /* <DEDUP_REMOVED lines=13> */
.L_x_11694:
[----:B------:R-:W-:Y:S05]  /*4220*/  BSYNC B2 ;  /* 0x0000000000027941 */ /* 0x000fea0003800000 */
.L_x_11693:
[----:B------:R-:W-:-:S04]  /*4230*/  FMUL.FTZ R0, R13, 1.1920928955078125e-07 ;  /* 0x340000000d007820 */ /* 0x000fc80000410000 */
[----:B------:R-:W-:-:S07]  /*4240*/  FMUL.FTZ R11, R11, R0 ;  /* 0x000000000b0b7220 */ /* 0x000fce0000410000 */
.L_x_11688:
[----:B------:R-:W-:Y:S05]  /*4250*/  BSYNC B0 ;  /* 0x0000000000007941 */ /* 0x000fea0003800000 */
.L_x_11687:
[C---:B------:R-:W-:Y:S02]  /*4260*/  FSETP.GTU.FTZ.AND P0, PT, |R11|.reuse, +INF , PT ;  /* 0x7f8000000b00780b */ /* 0x040fe40003f1c200 */
[----:B------:R-:W-:-:S04]  /*4270*/  LOP3.LUT R12, R11, 0x80000000, R12, 0xb8, !PT ;  /* 0x800000000b0c7812 */ /* 0x000fc800078eb80c */
[----:B------:R-:W-:-:S07]  /*4280*/  FSEL R11, R11, R12, P0 ;  /* 0x0000000c0b0b7208 */ /* 0x000fce0000000000 */
.L_x_11686:
[----:B------:R-:W-:Y:S05]  /*4290*/  BSYNC B1 ;  /* 0x0000000000017941 */ /* 0x000fea0003800000 */
.L_x_11685:
        /* <DEDUP_REMOVED lines=32> */
.L_x_11703:
[----:B------:R-:W-:Y:S01]  /*44a0*/  FSETP.GEU.FTZ.AND P0, PT, R15, -R18, PT ;  /* 0x800000120f00720b */ /* 0x000fe20003f1e000 */
[----:B------:R-:W-:-:S12]  /*44b0*/  FADD.FTZ R0, R0, -1 ;  /* 0xbf80000000007421 */ /* 0x000fd80000010000 */
[----:B------:R-:W-:-:S07]  /*44c0*/  @!P0 FADD.FTZ R0, R0, -1 ;  /* 0xbf80000000008421 */ /* 0x000fce0000010000 */
.L_x_11702:
[----:B------:R-:W-:Y:S05]  /*44d0*/  BSYNC B2 ;  /* 0x0000000000027941 */ /* 0x000fea0003800000 */
.L_x_11701:
[----:B------:R-:W-:Y:S01]  /*44e0*/  FFMA.FTZ R13, -R18, R0, R13 ;  /* 0x00000000120d7223 */ /* 0x000fe2000001010d */
[----:B------:R-:W-:Y:S06]  /*44f0*/  BRA `(.L_x_11699) ;  /* 0x00000000007c7947 */ /* 0x000fec0003800000 */
.L_x_11700:
        /* <DEDUP_REMOVED lines=15> */
.L_x_11706:
        /* <DEDUP_REMOVED lines=13> */
.L_x_11705:
[----:B------:R-:W-:Y:S05]  /*46c0*/  BSYNC B2 ;  /* 0x0000000000027941 */ /* 0x000fea0003800000 */
.L_x_11704:
[----:B------:R-:W-:-:S04]  /*46d0*/  FMUL.FTZ R14, R14, 1.1920928955078125e-07 ;  /* 0x340000000e0e7820 */ /* 0x000fc80000410000 */
[----:B------:R-:W-:-:S07]  /*46e0*/  FMUL.FTZ R13, R13, R14 ;  /* 0x0000000e0d0d7220 */ /* 0x000fce0000410000 */
.L_x_11699:
[----:B------:R-:W-:Y:S05]  /*46f0*/  BSYNC B0 ;  /* 0x0000000000007941 */ /* 0x000fea0003800000 */
.L_x_11698:
[C---:B------:R-:W-:Y:S02]  /*4700*/  FSETP.GTU.FTZ.AND P0, PT, |R13|.reuse, +INF , PT ;  /* 0x7f8000000d00780b */ /* 0x040fe40003f1c200 */
[----:B------:R-:W-:-:S04]  /*4710*/  LOP3.LUT R12, R13, 0x80000000, R12, 0xb8, !PT ;  /* 0x800000000d0c7812 */ /* 0x000fc800078eb80c */
[----:B------:R-:W-:-:S07]  /*4720*/  FSEL R12, R13, R12, P0 ;  /* 0x0000000c0d0c7208 */ /* 0x000fce0000000000 */
.L_x_11697:
[----:B------:R-:W-:Y:S05]  /*4730*/  BSYNC B1 ;  /* 0x0000000000017941 */ /* 0x000fea0003800000 */
.L_x_11696:
        /* <DEDUP_REMOVED lines=32> */
.L_x_11714:
[----:B------:R-:W-:Y:S01]  /*4940*/  FSETP.GEU.FTZ.AND P0, PT, R15, -R19, PT ;  /* 0x800000130f00720b */ /* 0x000fe20003f1e000 */
[----:B------:R-:W-:-:S12]  /*4950*/  FADD.FTZ R17, R17, -1 ;  /* 0xbf80000011117421 */ /* 0x000fd80000010000 */
[----:B------:R-:W-:-:S07]  /*4960*/  @!P0 FADD.FTZ R17, R17, -1 ;  /* 0xbf80000011118421 */ /* 0x000fce0000010000 */
.L_x_11713:
[----:B------:R-:W-:Y:S05]  /*4970*/  BSYNC B2 ;  /* 0x0000000000027941 */ /* 0x000fea0003800000 */
.L_x_11712:
[----:B------:R-:W-:Y:S01]  /*4980*/  FFMA.FTZ R0, -R19, R17, R0 ;  /* 0x0000001113007223 */ /* 0x000fe20000010100 */
[----:B------:R-:W-:Y:S06]  /*4990*/  BRA `(.L_x_11710) ;  /* 0x00000000007c7947 */ /* 0x000fec0003800000 */
.L_x_11711:
        /* <DEDUP_REMOVED lines=15> */
.L_x_11717:
        /* <DEDUP_REMOVED lines=13> */
.L_x_11716:
[----:B------:R-:W-:Y:S05]  /*4b60*/  BSYNC B2 ;  /* 0x0000000000027941 */ /* 0x000fea0003800000 */
.L_x_11715:
[----:B------:R-:W-:-:S04]  /*4b70*/  FMUL.FTZ R15, R15, 1.1920928955078125e-07 ;  /* 0x340000000f0f7820 */ /* 0x000fc80000410000 */
[----:B------:R-:W-:-:S07]  /*4b80*/  FMUL.FTZ R0, R14, R15 ;  /* 0x0000000f0e007220 */ /* 0x000fce0000410000 */
.L_x_11710:
[----:B------:R-:W-:Y:S05]  /*4b90*/  BSYNC B0 ;  /* 0x0000000000007941 */ /* 0x000fea0003800000 */
.L_x_11709:
[C---:B------:R-:W-:Y:S02]  /*4ba0*/  FSETP.GTU.FTZ.AND P0, PT, |R0|.reuse, +INF , PT ;  /* 0x7f8000000000780b */ /* 0x040fe40003f1c200 */
[----:B------:R-:W-:-:S04]  /*4bb0*/  LOP3.LUT R13, R0, 0x80000000, R13, 0xb8, !PT ;  /* 0x80000000000d7812 */ /* 0x000fc800078eb80d */
[----:B------:R-:W-:-:S07]  /*4bc0*/  FSEL R0, R0, R13, P0 ;  /* 0x0000000d00007208 */ /* 0x000fce0000000000 */
.L_x_11708:
[----:B------:R-:W-:Y:S05]  /*4bd0*/  BSYNC B1 ;  /* 0x0000000000017941 */ /* 0x000fea0003800000 */
.L_x_11707:
        /* <DEDUP_REMOVED lines=16> */
.L_x_11720:
[----:B------:R-:W-:-:S13]  /*4ce0*/  ISETP.GE.AND P0, PT, R4, R3, PT ;  /* 0x000000030400720c */ /* 0x000fda0003f06270 */
[----:B------:R-:W-:Y:S05]  /*4cf0*/  @P0 BRA `(.L_x_11722) ;  /* 0x0000000000300947 */ /* 0x000fea0003800000 */
[----:B-1----:R-:W1:Y:S01]  /*4d00*/  LDC.64 R6, c[0x0][0x220] ;  /* 0x00008800ff067b82 */ /* 0x002e620000000a00 */
[----:B------:R-:W-:Y:S01]  /*4d10*/  IADD3 R5, R2, R4, RZ ;  /* 0x0000000402057210 */ /* 0x000fe20007ffe0ff */
[----:B------:R-:W-:-:S04]  /*4d20*/  VIADD R4, R4, 0x80 ;  /* 0x0000008004047836 */ /* 0x000fc80000000000 */
[----:B-1----:R-:W-:-:S05]  /*4d30*/  IMAD.WIDE.U32 R6, R5, 0x4, R6 ;  /* 0x0000000405067825 */ /* 0x002fca00078e0006 */
[----:B------:R1:W-:Y:S02]  /*4d40*/  STG.E desc[UR4][R6.64], R8 ;  /* 0x0000000806007986 */ /* 0x0003e4000c101904 */
.L_x_11721:
[----:B------:R-:W-:-:S13]  /*4d50*/  ISETP.GE.AND P0, PT, R4, R3, PT ;  /* 0x000000030400720c */ /* 0x000fda0003f06270 */
[----:B------:R-:W-:Y:S05]  /*4d60*/  @P0 BRA `(.L_x_11723) ;  /* 0x0000000000300947 */ /* 0x000fea0003800000 */
[----:B01----:R-:W0:Y:S01]  /*4d70*/  LDC.64 R6, c[0x0][0x220] ;  /* 0x00008800ff067b82 */ /* 0x003e220000000a00 */
[----:B------:R-:W-:Y:S01]  /*4d80*/  IADD3 R5, R2, R4, RZ ;  /* 0x0000000402057210 */ /* 0x000fe20007ffe0ff */
[----:B------:R-:W-:-:S04]  /*4d90*/  VIADD R4, R4, 0x80 ;  /* 0x0000008004047836 */ /* 0x000fc80000000000 */
[----:B0-----:R-:W-:-:S05]  /*4da0*/  IMAD.WIDE.U32 R6, R5, 0x4, R6 ;  /* 0x0000000405067825 */ /* 0x001fca00078e0006 */
[----:B------:R2:W-:Y:S02]  /*4db0*/  STG.E desc[UR4][R6.64], R9 ;  /* 0x0000000906007986 */ /* 0x0005e4000c101904 */
.L_x_11722:
[----:B------:R-:W-:-:S13]  /*4dc0*/  ISETP.GE.AND P0, PT, R4, R3, PT ;  /* 0x000000030400720c */ /* 0x000fda0003f06270 */
[----:B------:R-:W-:Y:S05]  /*4dd0*/  @P0 BRA `(.L_x_11724) ;  /* 0x0000000000340947 */ /* 0x000fea0003800000 */
[----:B-12---:R-:W1:Y:S01]  /*4de0*/  LDC.64 R6, c[0x0][0x220] ;  /* 0x00008800ff067b82 */ /* 0x006e620000000a00 */
[----:B------:R-:W-:Y:S01]  /*4df0*/  IADD3 R5, R2, R4, RZ ;  /* 0x0000000402057210 */ /* 0x000fe20007ffe0ff */
[----:B------:R-:W-:-:S04]  /*4e00*/  VIADD R4, R4, 0x80 ;  /* 0x0000008004047836 */ /* 0x000fc80000000000 */
[----:B-1----:R-:W-:-:S05]  /*4e10*/  IMAD.WIDE.U32 R6, R5, 0x4, R6 ;  /* 0x0000000405067825 */ /* 0x002fca00078e0006 */
[----:B------:R2:W-:Y:S02]  /*4e20*/  STG.E desc[UR4][R6.64], R10 ;  /* 0x0000000a06007986 */ /* 0x0005e4000c101904 */
.L_x_11723:
        /* <DEDUP_REMOVED lines=8> */
.L_x_11724:
[----:B------:R-:W-:Y:S05]  /*4eb0*/  BSYNC B1 ;  /* 0x0000000000017941 */ /* 0x000fea0003800000 */
.L_x_11719:
[----:B------:R-:W-:-:S13]  /*4ec0*/  ISETP.GE.AND P0, PT, R4, R3, PT ;  /* 0x000000030400720c */ /* 0x000fda0003f06270 */
[----:B-123--:R-:W1:Y:S01]  /*4ed0*/  @!P0 LDC.64 R6, c[0x0][0x220] ;  /* 0x00008800ff068b82 */ /* 0x00ee620000000a00 */
[----:B------:R-:W-:Y:S01]  /*4ee0*/  @!P0 IADD3 R5, R2, R4, RZ ;  /* 0x0000000402058210 */ /* 0x000fe20007ffe0ff */
[----:B------:R-:W-:-:S04]  /*4ef0*/  @!P0 VIADD R4, R4, 0x80 ;  /* 0x0000008004048836 */ /* 0x000fc80000000000 */
[----:B-1----:R-:W-:-:S05]  /*4f00*/  @!P0 IMAD.WIDE.U32 R6, R5, 0x4, R6 ;  /* 0x0000000405068825 */ /* 0x002fca00078e0006 */
[----:B------:R3:W-:Y:S02]  /*4f10*/  @!P0 STG.E desc[UR4][R6.64], R12 ;  /* 0x0000000c06008986 */ /* 0x0007e4000c101904 */
.L_x_11725:
[----:B------:R-:W-:Y:S05]  /*4f20*/  BSYNC B0 ;  /* 0x0000000000007941 */ /* 0x000fea0003800000 */
.L_x_11718:
        /* <DEDUP_REMOVED lines=8> */
.L_x_11726:
        /* <DEDUP_REMOVED lines=13> */
.L_x_57359:


//--------------------- .text._ZN2at6native18elementwise_kernelILi128ELi4EZNS0_15gpu_kernel_implINS0_13BinaryFunctorIdddZZZNS0_16fmod_kernel_cudaERNS_18TensorIteratorBaseEENKUlvE0_clEvENKUlvE_clEvEUlddE_EEEEvS5_RKT_EUliE_EEviT1_ --------------------------
	.section	.text._ZN2at6native18elementwise_kernelILi128ELi4EZNS0_15gpu_kernel_implINS0_13BinaryFunctorIdddZZZNS0_16fmod_kernel_cudaERNS_18TensorIteratorBaseEENKUlvE0_clEvENKUlvE_clEvEUlddE_EEEEvS5_RKT_EUliE_EEviT1_,"ax",@progbits
	.align	128
        .global         _ZN2at6native18elementwise_kernelILi128ELi4EZNS0_15gpu_kernel_implINS0_13BinaryFunctorIdddZZZNS0_16fmod_kernel_cudaERNS_18TensorIteratorBaseEENKUlvE0_clEvENKUlvE_clEvEUlddE_EEEEvS5_RKT_EUliE_EEviT1_
        .type           _ZN2at6native18elementwise_kernelILi128ELi4EZNS0_15gpu_kernel_implINS0_13BinaryFunctorIdddZZZNS0_16fmod_kernel_cudaERNS_18TensorIteratorBaseEENKUlvE0_clEvENKUlvE_clEvEUlddE_EEEEvS5_RKT_EUliE_EEviT1_,@function
        .size           _ZN2at6native18elementwise_kernelILi128ELi4EZNS0_15gpu_kernel_implINS0_13BinaryFunctorIdddZZZNS0_16fmod_kernel_cudaERNS_18TensorIteratorBaseEENKUlvE0_clEvENKUlvE_clEvEUlddE_EEEEvS5_RKT_EUliE_EEviT1_,(.L_x_57360 - _ZN2at6native18elementwise_kernelILi128ELi4EZNS0_15gpu_kernel_implINS0_13BinaryFunctorIdddZZZNS0_16fmod_kernel_cudaERNS_18TensorIteratorBaseEENKUlvE0_clEvENKUlvE_clEvEUlddE_EEEEvS5_RKT_EUliE_EEviT1_)
        .other          _ZN2at6native18elementwise_kernelILi128ELi4EZNS0_15gpu_kernel_implINS0_13BinaryFunctorIdddZZZNS0_16fmod_kernel_cudaERNS_18TensorIteratorBaseEENKUlvE0_clEvENKUlvE_clEvEUlddE_EEEEvS5_RKT_EUliE_EEviT1_,@"STO_CUDA_ENTRY STV_DEFAULT"
_ZN2at6native18elementwise_kernelILi128ELi4EZNS0_15gpu_kernel_implINS0_13BinaryFunctorIdddZZZNS0_16fmod_kernel_cudaERNS_18TensorIteratorBaseEENKUlvE0_clEvENKUlvE_clEvEUlddE_EEEEvS5_RKT_EUliE_EEviT1_:
.text._ZN2at6native18elementwise_kernelILi128ELi4EZNS0_15gpu_kernel_implINS0_13BinaryFunctorIdddZZZNS0_16fmod_kernel_cudaERNS_18TensorIteratorBaseEENKUlvE0_clEvENKUlvE_clEvEUlddE_EEEEvS5_RKT_EUliE_EEviT1_:
        /* <DEDUP_REMOVED lines=363> */
.L_x_11729:
        /* <DEDUP_REMOVED lines=19> */
[----:B--2---:R0:W1:Y:S01]  /*17e0*/  I2F.F64.S16 R18, R2 ;  /* 0x0000000200127312 */ /* 0x0040620000101c00 */
[----:B------:R-:W-:Y:S05]  /*17f0*/  BRA `(.L_x_11735) ;  /* 0x0000000c007c7947 */ /* 0x000fea0003800000 */
.L_x_11733:
[----:B------:R-:W2:Y:S02]  /*1800*/  LDG.E.U8 R2, desc[UR36][R2.64] ;  /* 0x0000002402027981 */ /* 0x000ea4000c1e1100 */
[----:B--2---:R0:W1:Y:S01]  /*1810*/  I2F.F64.U16 R18, R2 ;  /* 0x0000000200127312 */ /* 0x0040620000101800 */
[----:B------:R-:W-:Y:S05]  /*1820*/  BRA `(.L_x_11735) ;  /* 0x0000000c00707947 */ /* 0x000fea0003800000 */
.L_x_11732:
[----:B------:R-:W-:-:S13]  /*1830*/  ISETP.NE.AND P0, PT, R4, 0x2, PT ;  /* 0x000000020400780c */ /* 0x000fda0003f05270 */
[----:B------:R-:W-:Y:S05]  /*1840*/  @!P0 BRA `(.L_x_11736) ;  /* 0x0000000000288947 */ /* 0x000fea0003800000 */
[----:B------:R-:W-:-:S13]  /*1850*/  ISETP.NE.AND P0, PT, R4, 0x3, PT ;  /* 0x000000030400780c */ /* 0x000fda0003f05270 */
[----:B------:R-:W-:Y:S05]  /*1860*/  @!P0 BRA `(.L_x_11737) ;  /* 0x0000000000148947 */ /* 0x000fea0003800000 */
[----:B------:R-:W-:-:S13]  /*1870*/  ISETP.NE.AND P0, PT, R4, 0x4, PT ;  /* 0x000000040400780c */ /* 0x000fda0003f05270 */
[----:B------:R-:W-:Y:S05]  /*1880*/  @P0 BRA `(.L_x_11734) ;  /* 0x0000000800fc0947 */ /* 0x000fea0003800000 */
[----:B------:R-:W2:Y:S02]  /*1890*/  LDG.E.64 R18, desc[UR36][R2.64] ;  /* 0x0000002402127981 */ /* 0x000ea4000c1e1b00 */
[----:B--2---:R-:W0:Y:S01]  /*18a0*/  I2F.F64.S64 R18, R18 ;  /* 0x0000001200127312 */ /* 0x004e220000301c00 */
[----:B------:R-:W-:Y:S05]  /*18b0*/  BRA `(.L_x_11735) ;  /* 0x0000000c004c7947 */ /* 0x000fea0003800000 */
.L_x_11737:
[----:B------:R-:W2:Y:S02]  /*18c0*/  LDG.E R2, desc[UR36][R2.64] ;  /* 0x0000002402027981 */ /* 0x000ea4000c1e1900 */
[----:B--2---:R0:W1:Y:S01]  /*18d0*/  I2F.F64 R18, R2 ;  /* 0x0000000200127312 */ /* 0x0040620000201c00 */
[----:B------:R-:W-:Y:S05]  /*18e0*/  BRA `(.L_x_11735) ;  /* 0x0000000c00407947 */ /* 0x000fea0003800000 */
.L_x_11736:
[----:B------:R-:W2:Y:S02]  /*18f0*/  LDG.E.U16 R2, desc[UR36][R2.64] ;  /* 0x0000002402027981 */ /* 0x000ea4000c1e1500 */
[----:B--2---:R0:W1:Y:S01]  /*1900*/  I2F.F64.S16 R18, R2 ;  /* 0x0000000200127312 */ /* 0x0040620000101c00 */
[----:B------:R-:W-:Y:S05]  /*1910*/  BRA `(.L_x_11735) ;  /* 0x0000000c00347947 */ /* 0x000fea0003800000 */
.L_x_11731:
[----:B------:R-:W-:-:S13]  /*1920*/  ISETP.GT.AND P0, PT, R4, 0x6, PT ;  /* 0x000000060400780c */ /* 0x000fda0003f04270 */
[----:B------:R-:W-:Y:S05]  /*1930*/  @P0 BRA `(.L_x_11738) ;  /* 0x0000000000340947 */ /* 0x000fea0003800000 */
[----:B------:R-:W-:-:S13]  /*1940*/  ISETP.NE.AND P0, PT, R4, 0x5, PT ;  /* 0x000000050400780c */ /* 0x000fda0003f05270 */
[----:B------:R-:W-:Y:S05]  /*1950*/  @!P0 BRA `(.L_x_11739) ;  /* 0x0000000000188947 */ /* 0x000fea0003800000 */
[----:B------:R-:W-:-:S13]  /*1960*/  ISETP.NE.AND P0, PT, R4, 0x6, PT ;  /* 0x000000060400780c */ /* 0x000fda0003f05270 */
[----:B------:R-:W-:Y:S05]  /*1970*/  @P0 BRA `(.L_x_11734) ;  /* 0x0000000800c00947 */ /* 0x000fea0003800000 */
[----:B------:R-:W2:Y:S02]  /*1980*/  LDG.E R18, desc[UR36][R2.64] ;  /* 0x0000002402127981 */ /* 0x000ea4000c1e1900 */
[----:B--2---:R-:W-:-:S06]  /*1990*/  FMUL.FTZ R18, R18, 1 ;  /* 0x3f80000012127820 */ /* 0x004fcc0000410000 */
[----:B------:R-:W0:Y:S01]  /*19a0*/  F2F.F64.F32 R18, R18 ;  /* 0x0000001200127310 */ /* 0x000e220000201800 */
[----:B------:R-:W-:Y:S05]  /*19b0*/  BRA `(.L_x_11735) ;  /* 0x0000000c000c7947 */ /* 0x000fea0003800000 */
.L_x_11739:
[----:B------:R-:W2:Y:S02]  /*19c0*/  LDG.E.U16 R0, desc[UR36][R2.64] ;  /* 0x0000002402007981 */ /* 0x000ea4000c1e1500 */
[----:B--2---:R-:W-:-:S05]  /*19d0*/  HADD2.F32 R0, -RZ, R0.H0_H0 ;  /* 0x20000000ff007230 */ /* 0x004fca0000004100 */
[----:B------:R-:W-:-:S04]  /*19e0*/  FMUL.FTZ R0, R0, 1 ;  /* 0x3f80000000007820 */ /* 0x000fc80000410000 */
[----:B------:R0:W1:Y:S01]  /*19f0*/  F2F.F64.F32 R18, R0 ;  /* 0x0000000000127310 */ /* 0x0000620000201800 */
[----:B------:R-:W-:Y:S05]  /*1a00*/  BRA `(.L_x_11735) ;  /* 0x0000000800f87947 */ /* 0x000fea0003800000 */
.L_x_11738:
[----:B------:R-:W-:-:S13]  /*1a10*/  ISETP.NE.AND P0, PT, R4, 0x7, PT ;  /* 0x000000070400780c */ /* 0x000fda0003f05270 */
[----:B------:R-:W-:Y:S05]  /*1a20*/  @!P0 BRA `(.L_x_11740) ;  /* 0x0000000000348947 */ /* 0x000fea0003800000 */
        /* <DEDUP_REMOVED lines=8> */
.L_x_11741:
[----:B------:R-:W2:Y:S02]  /*1ab0*/  LDG.E.U16 R2, desc[UR36][R2.64] ;  /* 0x0000002402027981 */ /* 0x000ea4000c1e1500 */
[----:B--2---:R-:W-:-:S05]  /*1ac0*/  HADD2.F32 R0, -RZ, R2.H0_H0 ;  /* 0x20000002ff007230 */ /* 0x004fca0000004100 */
[----:B------:R-:W-:-:S04]  /*1ad0*/  FMUL.FTZ R0, R0, 1 ;  /* 0x3f80000000007820 */ /* 0x000fc80000410000 */
[----:B------:R0:W1:Y:S01]  /*1ae0*/  F2F.F64.F32 R18, R0 ;  /* 0x0000000000127310 */ /* 0x0000620000201800 */
[----:B------:R-:W-:Y:S05]  /*1af0*/  BRA `(.L_x_11735) ;  /* 0x0000000800bc7947 */ /* 0x000fea0003800000 */
.L_x_11740:
[----:B------:R0:W5:Y:S01]  /*1b00*/  LDG.E.64 R18, desc[UR36][R2.64] ;  /* 0x0000002402127981 */ /* 0x000162000c1e1b00 */
[----:B------:R-:W-:Y:S05]  /*1b10*/  BRA `(.L_x_11735) ;  /* 0x0000000800b47947 */ /* 0x000fea0003800000 */
.L_x_11730:
        /* <DEDUP_REMOVED lines=8> */
[----:B------:R-:W2:Y:S01]  /*1ba0*/  LDG.E.U8 R2, desc[UR36][R2.64] ;  /* 0x0000002402027981 */ /* 0x000ea2000c1e1100 */
[----:B------:R-:W-:Y:S01]  /*1bb0*/  IMAD.MOV.U32 R18, RZ, RZ, RZ ;  /* 0x000000ffff127224 */ /* 0x000fe200078e00ff */
[----:B--2---:R-:W-:-:S04]  /*1bc0*/  ISETP.NE.AND P0, PT, R2, RZ, PT ;  /* 0x000000ff0200720c */ /* 0x004fc80003f05270 */
[----:B------:R-:W-:Y:S01]  /*1bd0*/  FSEL R19, RZ, 1.875, !P0 ;  /* 0x3ff00000ff137808 */ /* 0x000fe20004000000 */
[----:B------:R-:W-:Y:S08]  /*1be0*/  BRA `(.L_x_11735) ;  /* 0x0000000800807947 */ /* 0x000ff00003800000 */
.L_x_11744:
[----:B------:R0:W5:Y:S01]  /*1bf0*/  LDG.E.64 R18, desc[UR36][R2.64] ;  /* 0x0000002402127981 */ /* 0x000162000c1e1b00 */
[----:B------:R-:W-:Y:S05]  /*1c00*/  BRA `(.L_x_11735) ;  /* 0x0000000800787947 */ /* 0x000fea0003800000 */
.L_x_11743:
        /* <DEDUP_REMOVED lines=24> */
[----:B------:R-:W-:-:S05]  /*1d90*/  LOP3.LUT R5, R5, 0x80000000, R0, 0xf8, !PT ;  /* 0x8000000005057812 */ /* 0x000fca00078ef800 */
[----:B------:R-:W-:-:S04]  /*1da0*/  FMUL.FTZ R5, R5, 1 ;  /* 0x3f80000005057820 */ /* 0x000fc80000410000 */
[----:B------:R0:W1:Y:S01]  /*1db0*/  F2F.F64.F32 R18, R5 ;  /* 0x0000000500127310 */ /* 0x0000620000201800 */
[----:B------:R-:W-:Y:S05]  /*1dc0*/  BRA `(.L_x_11735) ;  /* 0x0000000800087947 */ /* 0x000fea0003800000 */
.L_x_11746:
        /* <DEDUP_REMOVED lines=11> */
[----:B------:R-:W-:-:S05]  /*1e80*/  LOP3.LUT R4, R4, 0x80000000, R5, 0xf8, !PT ;  /* 0x8000000004047812 */ /* 0x000fca00078ef805 */
[----:B------:R-:W-:-:S04]  /*1e90*/  FMUL.FTZ R4, R4, 1 ;  /* 0x3f80000004047820 */ /* 0x000fc80000410000 */
[----:B------:R0:W1:Y:S01]  /*1ea0*/  F2F.F64.F32 R18, R4 ;  /* 0x0000000400127310 */ /* 0x0000620000201800 */
[----:B------:R-:W-:Y:S05]  /*1eb0*/  BRA `(.L_x_11735) ;  /* 0x0000000400cc7947 */ /* 0x000fea0003800000 */
.L_x_11745:
[----:B------:R-:W2:Y:S02]  /*1ec0*/  LDG.E.U16 R0, desc[UR36][R2.64] ;  /* 0x0000002402007981 */ /* 0x000ea4000c1e1500 */
[----:B--2---:R-:W-:-:S04]  /*1ed0*/  IMAD.U32 R0, R0, 0x10000, RZ ;  /* 0x0001000000007824 */ /* 0x004fc800078e00ff */
[----:B------:R-:W-:-:S04]  /*1ee0*/  FMUL.FTZ R0, R0, 1 ;  /* 0x3f80000000007820 */ /* 0x000fc80000410000 */
[----:B------:R0:W1:Y:S01]  /*1ef0*/  F2F.F64.F32 R18, R0 ;  /* 0x0000000000127310 */ /* 0x0000620000201800 */
[----:B------:R-:W-:Y:S05]  /*1f00*/  BRA `(.L_x_11735) ;  /* 0x0000000400b87947 */ /* 0x000fea0003800000 */
.L_x_11742:
        /* <DEDUP_REMOVED lines=9> */
[----:B--2---:R0:W1:Y:S01]  /*1fa0*/  I2F.F64.U16 R18, R2 ;  /* 0x0000000200127312 */ /* 0x0040620000101800 */
[----:B------:R-:W-:Y:S05]  /*1fb0*/  BRA `(.L_x_11735) ;  /* 0x00000004008c7947 */ /* 0x000fea0003800000 */
.L_x_11749:
        /* <DEDUP_REMOVED lines=21> */
.L_x_11753:
[----:B------:R-:W-:Y:S05]  /*2110*/  BSYNC B1 ;  /* 0x0000000000017941 */ /* 0x000fea0003800000 */
.L_x_11752:
[----:B------:R-:W-:Y:S01]  /*2120*/  LEA R3, R0, 0x3b800000, 0x17 ;  /* 0x3b80000000037811 */ /* 0x000fe200078eb8ff */
[----:B------:R-:W-:-:S05]  /*2130*/  IMAD.SHL.U32 R0, R2, 0x100000, RZ ;  /* 0x0010000002007824 */ /* 0x000fca00078e00ff */
[----:B------:R-:W-:-:S07]  /*2140*/  LOP3.LUT R0, R3, R0, R4, 0xfe, !PT ;  /* 0x0000000003007212 */ /* 0x000fce00078efe04 */
.L_x_11751:
[----:B------:R-:W-:Y:S05]  /*2150*/  BSYNC B0 ;  /* 0x0000000000007941 */ /* 0x000fea0003800000 */
.L_x_11750:
[----:B------:R-:W-:-:S04]  /*2160*/  FMUL.FTZ R0, R0, 1 ;  /* 0x3f80000000007820 */ /* 0x000fc80000410000 */
[----:B------:R2:W3:Y:S01]  /*2170*/  F2F.F64.F32 R18, R0 ;  /* 0x0000000000127310 */ /* 0x0004e20000201800 */
[----:B------:R-:W-:Y:S05]  /*2180*/  BRA `(.L_x_11735) ;  /* 0x0000000400187947 */ /* 0x000fea0003800000 */
.L_x_11748:
        /* <DEDUP_REMOVED lines=21> */
.L_x_11757:
[----:B------:R-:W-:Y:S05]  /*22e0*/  BSYNC B1 ;  /* 0x0000000000017941 */ /* 0x000fea0003800000 */
.L_x_11756:
[----:B------:R-:W-:Y:S01]  /*22f0*/  LEA R3, R0, 0x37800000, 0x17 ;  /* 0x3780000000037811 */ /* 0x000fe200078eb8ff */
[----:B------:R-:W-:-:S05]  /*2300*/  IMAD.SHL.U32 R0, R2, 0x200000, RZ ;  /* 0x0020000002007824 */ /* 0x000fca00078e00ff */
[----:B------:R-:W-:-:S07]  /*2310*/  LOP3.LUT R0, R3, R0, R4, 0xfe, !PT ;  /* 0x0000000003007212 */ /* 0x000fce00078efe04 */
.L_x_11755:
[----:B------:R-:W-:Y:S05]  /*2320*/  BSYNC B0 ;  /* 0x0000000000007941 */ /* 0x000fea0003800000 */
.L_x_11754:
[----:B------:R-:W-:-:S04]  /*2330*/  FMUL.FTZ R0, R0, 1 ;  /* 0x3f80000000007820 */ /* 0x000fc80000410000 */
[----:B------:R4:W0:Y:S01]  /*2340*/  F2F.F64.F32 R18, R0 ;  /* 0x0000000000127310 */ /* 0x0008220000201800 */
[----:B------:R-:W-:Y:S05]  /*2350*/  BRA `(.L_x_11735) ;  /* 0x0000000000a47947 */ /* 0x000fea0003800000 */
.L_x_11747:
        /* <DEDUP_REMOVED lines=14> */
.L_x_11761:
[----:B------:R-:W-:Y:S05]  /*2440*/  BSYNC B0 ;  /* 0x0000000000007941 */ /* 0x000fea0003800000 */
.L_x_11760:
[----:B------:R-:W-:-:S04]  /*2450*/  FMUL.FTZ R0, R0, 1 ;  /* 0x3f80000000007820 */ /* 0x000fc80000410000 */
[----:B------:R0:W1:Y:S01]  /*2460*/  F2F.F64.F32 R18, R0 ;  /* 0x0000000000127310 */ /* 0x0000620000201800 */
[----:B------:R-:W-:Y:S05]  /*2470*/  BRA `(.L_x_11735) ;  /* 0x00000000005c7947 */ /* 0x000fea0003800000 */
.L_x_11734:
        /* <DEDUP_REMOVED lines=16> */
.L_x_11762:
[----:B------:R-:W-:Y:S01]  /*2580*/  CS2R R18, SRZ ;  /* 0x0000000000127805 */ /* 0x000fe2000001ff00 */
[----:B------:R-:W-:Y:S06]  /*2590*/  BRA `(.L_x_11735) ;  /* 0x0000000000147947 */ /* 0x000fec0003800000 */
.L_x_11759:
[----:B------:R-:W2:Y:S02]  /*25a0*/  LDG.E.64 R18, desc[UR36][R2.64] ;  /* 0x0000002402127981 */ /* 0x000ea4000c1e1b00 */
[----:B--2---:R-:W0:Y:S01]  /*25b0*/  I2F.F64.U64 R18, R18 ;  /* 0x0000001200127312 */ /* 0x004e220000301800 */
[----:B------:R-:W-:Y:S05]  /*25c0*/  BRA `(.L_x_11735) ;  /* 0x0000000000087947 */ /* 0x000fea0003800000 */
.L_x_11758:
[----:B------:R-:W2:Y:S02]  /*25d0*/  LDG.E R2, desc[UR36][R2.64] ;  /* 0x0000002402027981 */ /* 0x000ea4000c1e1900 */
[----:B--2---:R0:W1:Y:S02]  /*25e0*/  I2F.F64.U32 R18, R2 ;  /* 0x0000000200127312 */ /* 0x0040640000201800 */
.L_x_11735:
[----:B0-----:R-:W2:Y:S01]  /*25f0*/  LDC.U8 R2, c[0x0][0x493] ;  /* 0x000124c0ff027b82 */ /* 0x001ea20000000000 */
[----:B------:R-:W-:Y:S02]  /*2600*/  ULDC.64 UR4, c[0x0][0x488] ;  /* 0x0001220000047ab9 */ /* 0x000fe40000000a00 */
[----:B------:R-:W-:-:S05]  /*2610*/  IADD3 R22, P1, R22, UR4, RZ ;  /* 0x0000000416167c10 */ /* 0x000fca000ff3e0ff */
[----:B------:R-:W-:Y:S01]  /*2620*/  IMAD.X R23, RZ, RZ, UR5, P1 ;  /* 0x00000005ff177e24 */ /* 0x000fe200088e06ff */
[----:B--2-4-:R-:W-:-:S04]  /*2630*/  PRMT R0, R2, 0x9910, RZ ;  /* 0x0000991002007816 */ /* 0x014fc800000000ff */
        /* <DEDUP_REMOVED lines=11> */
[----:B--2---:R-:W0:Y:S01]  /*26f0*/  I2F.F64.S16 R4, R4 ;  /* 0x0000000400047312 */ /* 0x004e220000101c00 */
[----:B------:R-:W-:Y:S05]  /*2700*/  BRA `(.L_x_11768) ;  /* 0x0000000c007c7947 */ /* 0x000fea0003800000 */
.L_x_11766:
[----:B------:R-:W2:Y:S02]  /*2710*/  LDG.E.U8 R4, desc[UR36][R22.64] ;  /* 0x0000002416047981 */ /* 0x000ea4000c1e1100 */
[----:B--2---:R-:W0:Y:S01]  /*2720*/  I2F.F64.U16 R4, R4 ;  /* 0x0000000400047312 */ /* 0x004e220000101800 */
[----:B------:R-:W-:Y:S05]  /*2730*/  BRA `(.L_x_11768) ;  /* 0x0000000c00707947 */ /* 0x000fea0003800000 */
.L_x_11765:
        /* <DEDUP_REMOVED lines=9> */
.L_x_11770:
[----:B------:R-:W2:Y:S02]  /*27d0*/  LDG.E R4, desc[UR36][R22.64] ;  /* 0x0000002416047981 */ /* 0x000ea4000c1e1900 */
[----:B--2---:R-:W2:Y:S01]  /*27e0*/  I2F.F64 R4, R4 ;  /* 0x0000000400047312 */ /* 0x004ea20000201c00 */
[----:B------:R-:W-:Y:S05]  /*27f0*/  BRA `(.L_x_11768) ;  /* 0x0000000c00407947 */ /* 0x000fea0003800000 */
.L_x_11769:
[----:B------:R-:W2:Y:S02]  /*2800*/  LDG.E.U16 R4, desc[UR36][R22.64] ;  /* 0x0000002416047981 */ /* 0x000ea4000c1e1500 */
[----:B--2---:R-:W4:Y:S01]  /*2810*/  I2F.F64.S16 R4, R4 ;  /* 0x0000000400047312 */ /* 0x004f220000101c00 */
[----:B------:R-:W-:Y:S05]  /*2820*/  BRA `(.L_x_11768) ;  /* 0x0000000c00347947 */ /* 0x000fea0003800000 */
.L_x_11764:
        /* <DEDUP_REMOVED lines=10> */
.L_x_11772:
[----:B------:R-:W2:Y:S02]  /*28d0*/  LDG.E.U16 R0, desc[UR36][R22.64] ;  /* 0x0000002416007981 */ /* 0x000ea4000c1e1500 */
[----:B--2---:R-:W-:-:S05]  /*28e0*/  HADD2.F32 R0, -RZ, R0.H0_H0 ;  /* 0x20000000ff007230 */ /* 0x004fca0000004100 */
[----:B------:R-:W-:-:S04]  /*28f0*/  FMUL.FTZ R0, R0, 1 ;  /* 0x3f80000000007820 */ /* 0x000fc80000410000 */
[----:B------:R0:W2:Y:S01]  /*2900*/  F2F.F64.F32 R4, R0 ;  /* 0x0000000000047310 */ /* 0x0000a20000201800 */
[----:B------:R-:W-:Y:S05]  /*2910*/  BRA `(.L_x_11768) ;  /* 0x0000000800f87947 */ /* 0x000fea0003800000 */
.L_x_11771:
        /* <DEDUP_REMOVED lines=10> */
.L_x_11774:
[----:B------:R-:W2:Y:S02]  /*29c0*/  LDG.E.U16 R22, desc[UR36][R22.64] ;  /* 0x0000002416167981 */ /* 0x000ea4000c1e1500 */
[----:B--2---:R-:W-:-:S05]  /*29d0*/  HADD2.F32 R0, -RZ, R22.H0_H0 ;  /* 0x20000016ff007230 */ /* 0x004fca0000004100 */
[----:B------:R-:W-:-:S04]  /*29e0*/  FMUL.FTZ R0, R0, 1 ;  /* 0x3f80000000007820 */ /* 0x000fc80000410000 */
[----:B------:R0:W2:Y:S01]  /*29f0*/  F2F.F64.F32 R4, R0 ;  /* 0x0000000000047310 */ /* 0x0000a20000201800 */
[----:B------:R-:W-:Y:S05]  /*2a00*/  BRA `(.L_x_11768) ;  /* 0x0000000800bc7947 */ /* 0x000fea0003800000 */
.L_x_11773:
[----:B------:R0:W5:Y:S01]  /*2a10*/  LDG.E.64 R4, desc[UR36][R22.64] ;  /* 0x0000002416047981 */ /* 0x000162000c1e1b00 */
[----:B------:R-:W-:Y:S05]  /*2a20*/  BRA `(.L_x_11768) ;  /* 0x0000000800b47947 */ /* 0x000fea0003800000 */
.L_x_11763:
        /* <DEDUP_REMOVED lines=13> */
.L_x_11777:
[----:B------:R0:W5:Y:S01]  /*2b00*/  LDG.E.64 R4, desc[UR36][R22.64] ;  /* 0x0000002416047981 */ /* 0x000162000c1e1b00 */
[----:B------:R-:W-:Y:S05]  /*2b10*/  BRA `(.L_x_11768) ;  /* 0x0000000800787947 */ /* 0x000fea0003800000 */
.L_x_11776:
        /* <DEDUP_REMOVED lines=24> */
[----:B------:R-:W-:-:S05]  /*2ca0*/  LOP3.LUT R3, R3, 0x80000000, R0, 0xf8, !PT ;  /* 0x8000000003037812 */ /* 0x000fca00078ef800 */
[----:B------:R-:W-:-:S04]  /*2cb0*/  FMUL.FTZ R3, R3, 1 ;  /* 0x3f80000003037820 */ /* 0x000fc80000410000 */
[----:B------:R0:W2:Y:S01]  /*2cc0*/  F2F.F64.F32 R4, R3 ;  /* 0x0000000300047310 */ /* 0x0000a20000201800 */
[----:B------:R-:W-:Y:S05]  /*2cd0*/  BRA `(.L_x_11768) ;  /* 0x0000000800087947 */ /* 0x000fea0003800000 */
.L_x_11779:
        /* <DEDUP_REMOVED lines=11> */
[----:B------:R-:W-:-:S05]  /*2d90*/  LOP3.LUT R2, R2, 0x80000000, R3, 0xf8, !PT ;  /* 0x8000000002027812 */ /* 0x000fca00078ef803 */
[----:B------:R-:W-:-:S04]  /*2da0*/  FMUL.FTZ R2, R2, 1 ;  /* 0x3f80000002027820 */ /* 0x000fc80000410000 */
[----:B------:R0:W2:Y:S01]  /*2db0*/  F2F.F64.F32 R4, R2 ;  /* 0x0000000200047310 */ /* 0x0000a20000201800 */
[----:B------:R-:W-:Y:S05]  /*2dc0*/  BRA `(.L_x_11768) ;  /* 0x0000000400cc7947 */ /* 0x000fea0003800000 */
.L_x_11778:
[----:B------:R-:W2:Y:S02]  /*2dd0*/  LDG.E.U16 R0, desc[UR36][R22.64] ;  /* 0x0000002416007981 */ /* 0x000ea4000c1e1500 */
[----:B--2---:R-:W-:-:S04]  /*2de0*/  IMAD.U32 R0, R0, 0x10000, RZ ;  /* 0x0001000000007824 */ /* 0x004fc800078e00ff */
[----:B------:R-:W-:-:S04]  /*2df0*/  FMUL.FTZ R0, R0, 1 ;  /* 0x3f80000000007820 */ /* 0x000fc80000410000 */
[----:B------:R0:W2:Y:S01]  /*2e00*/  F2F.F64.F32 R4, R0 ;  /* 0x0000000000047310 */ /* 0x0000a20000201800 */
[----:B------:R-:W-:Y:S05]  /*2e10*/  BRA `(.L_x_11768) ;  /* 0x0000000400b87947 */ /* 0x000fea0003800000 */
.L_x_11775:
        /* <DEDUP_REMOVED lines=9> */
[----:B--2---:R-:W0:Y:S01]  /*2eb0*/  I2F.F64.U16 R4, R4 ;  /* 0x0000000400047312 */ /* 0x004e220000101800 */
[----:B------:R-:W-:Y:S05]  /*2ec0*/  BRA `(.L_x_11768) ;  /* 0x00000004008c7947 */ /* 0x000fea0003800000 */
.L_x_11782:
        /* <DEDUP_REMOVED lines=21> */
.L_x_11786:
[----:B------:R-:W-:Y:S05]  /*3020*/  BSYNC B1 ;  /* 0x0000000000017941 */ /* 0x000fea0003800000 */
.L_x_11785:
[----:B------:R-:W-:Y:S01]  /*3030*/  LEA R3, R0, 0x3b800000, 0x17 ;  /* 0x3b80000000037811 */ /* 0x000fe200078eb8ff */
[----:B------:R-:W-:-:S05]  /*3040*/  IMAD.SHL.U32 R0, R2, 0x100000, RZ ;  /* 0x0010000002007824 */ /* 0x000fca00078e00ff */
[----:B------:R-:W-:-:S07]  /*3050*/  LOP3.LUT R0, R3, R0, R4, 0xfe, !PT ;  /* 0x0000000003007212 */ /* 0x000fce00078efe04 */
.L_x_11784:
[----:B------:R-:W-:Y:S05]  /*3060*/  BSYNC B0 ;  /* 0x0000000000007941 */ /* 0x000fea0003800000 */
.L_x_11783:
[----:B------:R-:W-:-:S04]  /*3070*/  FMUL.FTZ R0, R0, 1 ;  /* 0x3f80000000007820 */ /* 0x000fc80000410000 */
[----:B------:R0:W2:Y:S01]  /*3080*/  F2F.F64.F32 R4, R0 ;  /* 0x0000000000047310 */ /* 0x0000a20000201800 */
[----:B------:R-:W-:Y:S05]  /*3090*/  BRA `(.L_x_11768) ;  /* 0x0000000400187947 */ /* 0x000fea0003800000 */
.L_x_11781:
        /* <DEDUP_REMOVED lines=21> */
.L_x_11790:
[----:B------:R-:W-:Y:S05]  /*31f0*/  BSYNC B1 ;  /* 0x0000000000017941 */ /* 0x000fea0003800000 */
.L_x_11789:
[----:B------:R-:W-:Y:S01]  /*3200*/  LEA R3, R0, 0x37800000, 0x17 ;  /* 0x3780000000037811 */ /* 0x000fe200078eb8ff */
[----:B------:R-:W-:-:S05]  /*3210*/  IMAD.SHL.U32 R0, R2, 0x200000, RZ ;  /* 0x0020000002007824 */ /* 0x000fca00078e00ff */
[----:B------:R-:W-:-:S07]  /*3220*/  LOP3.LUT R0, R3, R0, R4, 0xfe, !PT ;  /* 0x0000000003007212 */ /* 0x000fce00078efe04 */
.L_x_11788:
[----:B------:R-:W-:Y:S05]  /*3230*/  BSYNC B0 ;  /* 0x0000000000007941 */ /* 0x000fea0003800000 */
.L_x_11787:
[----:B------:R-:W-:-:S04]  /*3240*/  FMUL.FTZ R0, R0, 1 ;  /* 0x3f80000000007820 */ /* 0x000fc80000410000 */
[----:B------:R0:W2:Y:S01]  /*3250*/  F2F.F64.F32 R4, R0 ;  /* 0x0000000000047310 */ /* 0x0000a20000201800 */
[----:B------:R-:W-:Y:S05]  /*3260*/  BRA `(.L_x_11768) ;  /* 0x0000000000a47947 */ /* 0x000fea0003800000 */
.L_x_11780:
        /* <DEDUP_REMOVED lines=14> */
.L_x_11794:
[----:B------:R-:W-:Y:S05]  /*3350*/  BSYNC B0 ;  /* 0x0000000000007941 */ /* 0x000fea0003800000 */
.L_x_11793:
[----:B------:R-:W-:-:S04]  /*3360*/  FMUL.FTZ R0, R0, 1 ;  /* 0x3f80000000007820 */ /* 0x000fc80000410000 */
[----:B------:R0:W2:Y:S01]  /*3370*/  F2F.F64.F32 R4, R0 ;  /* 0x0000000000047310 */ /* 0x0000a20000201800 */
[----:B------:R-:W-:Y:S05]  /*3380*/  BRA `(.L_x_11768) ;  /* 0x00000000005c7947 */ /* 0x000fea0003800000 */
.L_x_11767:
        /* <DEDUP_REMOVED lines=16> */
.L_x_11795:
[----:B------:R-:W-:Y:S01]  /*3490*/  CS2R R4, SRZ ;  /* 0x0000000000047805 */ /* 0x000fe2000001ff00 */
[----:B------:R-:W-:Y:S06]  /*34a0*/  BRA `(.L_x_11768) ;  /* 0x0000000000147947 */ /* 0x000fec0003800000 */
.L_x_11792:
[----:B------:R-:W2:Y:S02]  /*34b0*/  LDG.E.64 R4, desc[UR36][R22.64] ;  /* 0x0000002416047981 */ /* 0x000ea4000c1e1b00 */
[----:B--2---:R-:W0:Y:S01]  /*34c0*/  I2F.F64.U64 R4, R4 ;  /* 0x0000000400047312 */ /* 0x004e220000301800 */
[----:B------:R-:W-:Y:S05]  /*34d0*/  BRA `(.L_x_11768) ;  /* 0x0000000000087947 */ /* 0x000fea0003800000 */
.L_x_11791:
[----:B------:R-:W2:Y:S02]  /*34e0*/  LDG.E R4, desc[UR36][R22.64] ;  /* 0x0000002416047981 */ /* 0x000ea4000c1e1900 */
[----:B--2---:R-:W0:Y:S02]  /*34f0*/  I2F.F64.U32 R4, R4 ;  /* 0x0000000400047312 */ /* 0x004e240000201800 */
.L_x_11768:
[----:B0-2-45:R-:W-:Y:S01]  /*3500*/  LOP3.LUT R3, R5, 0x7fffffff, RZ, 0xc0, !PT ;  /* 0x7fffffff05037812 */ /* 0x035fe200078ec0ff */
[----:B------:R-:W-:Y:S01]  /*3510*/  BSSY B0, `(.L_x_11796) ;  /* 0x00000fb000007945 */ /* 0x000fe20003800000 */
[----:B-1-3--:R-:W-:Y:S01]  /*3520*/  LOP3.LUT R7, R19, 0x7fffffff, RZ, 0xc0, !PT ;  /* 0x7fffffff13077812 */ /* 0x00afe200078ec0ff */
[----:B------:R-:W-:Y:S01]  /*3530*/  IMAD.MOV.U32 R2, RZ, RZ, R4 ;  /* 0x000000ffff027224 */ /* 0x000fe200078e0004 */
[----:B------:R-:W-:Y:S01]  /*3540*/  ISETP.GT.U32.AND P0, PT, R3, 0x7fefffff, PT ;  /* 0x7fefffff0300780c */ /* 0x000fe20003f04070 */
[----:B------:R-:W-:-:S03]  /*3550*/  IMAD.MOV.U32 R6, RZ, RZ, R18 ;  /* 0x000000ffff067224 */ /* 0x000fc600078e0012 */
[----:B------:R-:W-:-:S13]  /*3560*/  ISETP.GT.U32.OR P0, PT, R7, 0x7fefffff, P0 ;  /* 0x7fefffff0700780c */ /* 0x000fda0000704470 */
[----:B------:R-:W-:Y:S05]  /*3570*/  @P0 BRA `(.L_x_11797) ;  /* 0x0000000c00b00947 */ /* 0x000fea0003800000 */
[----:B------:R-:W-:Y:S01]  /*3580*/  DSETP.NEU.AND P0, PT, R2, RZ, PT ;  /* 0x000000ff0200722a */ /* 0x000fe20003f0d000 */
[----:B------:R-:W-:Y:S02]  /*3590*/  IMAD.MOV.U32 R4, RZ, RZ, 0x0 ;  /* 0x00000000ff047424 */ /* 0x000fe400078e00ff */
[----:B------:R-:W-:-:S11]  /*35a0*/  IMAD.MOV.U32 R5, RZ, RZ, -0x80000 ;  /* 0xfff80000ff057424 */ /* 0x000fd600078e00ff */
[----:B------:R-:W-:Y:S05]  /*35b0*/  @!P0 BRA `(.L_x_11798) ;  /* 0x0000000c00c08947 */ /* 0x000fea0003800000 */
[----:B------:R-:W-:Y:S01]  /*35c0*/  DSETP.GE.AND P0, PT, R6, R2, PT ;  /* 0x000000020600722a */ /* 0x000fe20003f06000 */
[----:B------:R-:W-:Y:S02]  /*35d0*/  IMAD.MOV.U32 R4, RZ, RZ, R18 ;  /* 0x000000ffff047224 */ /* 0x000fe400078e0012 */
[----:B------:R-:W-:-:S11]  /*35e0*/  IMAD.MOV.U32 R5, RZ, RZ, R19 ;  /* 0x000000ffff057224 */ /* 0x000fd600078e0013 */
[----:B------:R-:W-:Y:S05]  /*35f0*/  @!P0 BRA `(.L_x_11798) ;  /* 0x0000000c00b08947 */ /* 0x000fea0003800000 */
[----:B------:R-:W-:Y:S01]  /*3600*/  SHF.R.U32.HI R5, RZ, 0x14, R7 ;  /* 0x00000014ff057819 */ /* 0x000fe20000011607 */
[----:B------:R-:W-:Y:S01]  /*3610*/  BSSY B1, `(.L_x_11799) ;  /* 0x0000021000017945 */ /* 0x000fe20003800000 */
[----:B------:R-:W-:Y:S02]  /*3620*/  SHF.R.U32.HI R0, RZ, 0x14, R3 ;  /* 0x00000014ff007819 */ /* 0x000fe40000011603 */
[----:B------:R-:W-:Y:S02]  /*3630*/  ISETP.NE.AND P0, PT, R5, RZ, PT ;  /* 0x000000ff0500720c */ /* 0x000fe40003f05270 */
[----:B------:R-:W-:-:S11]  /*3640*/  ISETP.NE.AND P1, PT, R0, RZ, PT ;  /* 0x000000ff0000720c */ /* 0x000fd60003f25270 */
[----:B------:R-:W-:Y:S02]  /*3650*/  @!P0 DMUL R6, R6, 1.80143985094819840000e+16 ;  /* 0x4350000006068828 */ /* 0x000fe40000000000 */
[----:B------:R-:W-:-:S08]  /*3660*/  @!P1 DMUL R2, R2, 1.80143985094819840000e+16 ;  /* 0x4350000002029828 */ /* 0x000fd00000000000 */
[----:B------:R-:W-:Y:S01]  /*3670*/  @!P0 LEA.HI R5, R7, 0xffffffca, RZ, 0xc ;  /* 0xffffffca07058811 */ /* 0x000fe200078f60ff */
[----:B------:R-:W-:Y:S01]  /*3680*/  IMAD.MOV.U32 R11, RZ, RZ, R6 ;  /* 0x000000ffff0b7224 */ /* 0x000fe200078e0006 */
[----:B------:R-:W-:Y:S02]  /*3690*/  @!P1 LEA.HI R0, R3, 0xffffffca, RZ, 0xc ;  /* 0xffffffca03009811 */ /* 0x000fe400078f60ff */
[----:B------:R-:W-:-:S04]  /*36a0*/  LOP3.LUT R9, RZ, R5, RZ, 0x33, !PT ;  /* 0x00000005ff097212 */ /* 0x000fc800078e33ff */
[----:B------:R-:W-:Y:S02]  /*36b0*/  VIADDMNMX R4, R0, R9, 0xffffffff, !PT ;  /* 0xffffffff00047446 */ /* 0x000fe40007800109 */
[----:B------:R-:W-:-:S03]  /*36c0*/  LOP3.LUT R9, R7, 0xfffff, RZ, 0xc0, !PT ;  /* 0x000fffff07097812 */ /* 0x000fc600078ec0ff */
[----:B------:R-:W-:Y:S01]  /*36d0*/  IMAD.IADD R15, R4, 0x1, R5 ;  /* 0x00000001040f7824 */ /* 0x000fe200078e0205 */
[----:B------:R-:W-:Y:S01]  /*36e0*/  LOP3.LUT R9, R9, 0x100000, RZ, 0xfc, !PT ;  /* 0x0010000009097812 */ /* 0x000fe200078efcff */
[----:B------:R-:W-:-:S03]  /*36f0*/  IMAD.IADD R5, R5, 0x1, -R0 ;  /* 0x0000000105057824 */ /* 0x000fc600078e0a00 */
[----:B------:R-:W-:-:S04]  /*3700*/  IADD3 R4, R15, 0x2, -R0 ;  /* 0x000000020f047810 */ /* 0x000fc80007ffe800 */
[----:B------:R-:W-:Y:S02]  /*3710*/  LOP3.LUT P0, R7, R4, 0x3, RZ, 0xc0, !PT ;  /* 0x0000000304077812 */ /* 0x000fe4000780c0ff */
[----:B------:R-:W-:-:S04]  /*3720*/  LOP3.LUT R4, R3, 0xfffff, RZ, 0xc0, !PT ;  /* 0x000fffff03047812 */ /* 0x000fc800078ec0ff */
[----:B------:R-:W-:-:S07]  /*3730*/  LOP3.LUT R4, R4, 0x100000, RZ, 0xfc, !PT ;  /* 0x0010000004047812 */ /* 0x000fce00078efcff */
[----:B------:R-:W-:Y:S05]  /*3740*/  @!P0 BRA `(.L_x_11800) ;  /* 0x0000000000348947 */ /* 0x000fea0003800000 */
[----:B------:R-:W-:Y:S01]  /*3750*/  BSSY B2, `(.L_x_11800) ;  /* 0x000000c000027945 */ /* 0x000fe20003800000 */
.L_x_11801:
[----:B------:R-:W-:Y:S01]  /*3760*/  VIADD R7, R7, 0xffffffff ;  /* 0xffffffff07077836 */ /* 0x000fe20000000000 */
[----:B------:R-:W-:Y:S01]  /*3770*/  IADD3 R6, P0, -R2, R11, RZ ;  /* 0x0000000b02067210 */ /* 0x000fe20007f1e1ff */
[----:B------:R-:W-:-:S03]  /*3780*/  VIADD R5, R5, 0xffffffff ;  /* 0xffffffff05057836 */ /* 0x000fc60000000000 */
[----:B------:R-:W-:Y:S01]  /*3790*/  ISETP.NE.AND P1, PT, R7, RZ, PT ;  /* 0x000000ff0700720c */ /* 0x000fe20003f25270 */
[----:B------:R-:W-:-:S05]  /*37a0*/  IMAD.X R8, R9, 0x1, ~R4, P0 ;  /* 0x0000000109087824 */ /* 0x000fca00000e0e04 */
[----:B------:R-:W-:-:S04]  /*37b0*/  ISETP.GE.AND P0, PT, R8, RZ, PT ;  /* 0x000000ff0800720c */ /* 0x000fc80003f06270 */
[----:B------:R-:W-:Y:S02]  /*37c0*/  SEL R6, R11, R6, !P0 ;  /* 0x000000060b067207 */ /* 0x000fe40004000000 */
[----:B------:R-:W-:-:S03]  /*37d0*/  SEL R13, R9, R8, !P0 ;  /* 0x00000008090d7207 */ /* 0x000fc60004000000 */
[C---:B------:R-:W-:Y:S01]  /*37e0*/  IMAD.SHL.U32 R11, R6.reuse, 0x2, RZ ;  /* 0x00000002060b7824 */ /* 0x040fe200078e00ff */
[----:B------:R-:W-:Y:S01]  /*37f0*/  SHF.L.U64.HI R9, R6, 0x1, R13 ;  /* 0x0000000106097819 */ /* 0x000fe2000001020d */
[----:B------:R-:W-:Y:S06]  /*3800*/  @P1 BRA `(.L_x_11801) ;  /* 0xfffffffc00d41947 */ /* 0x000fec000383ffff */
[----:B------:R-:W-:Y:S05]  /*3810*/  BSYNC B2 ;  /* 0x0000000000027941 */ /* 0x000fea0003800000 */
.L_x_11800:
[----:B------:R-:W-:Y:S05]  /*3820*/  BSYNC B1 ;  /* 0x0000000000017941 */ /* 0x000fea0003800000 */
.L_x_11799:
[----:B------:R-:W-:Y:S01]  /*3830*/  IADD3 R7, R15, 0x1, -R0 ;  /* 0x000000010f077810 */ /* 0x000fe20007ffe800 */
[----:B------:R-:W-:Y:S03]  /*3840*/  BSSY B1, `(.L_x_11802) ;  /* 0x00000a7000017945 */ /* 0x000fe60003800000 */
[----:B------:R-:W-:-:S13]  /*3850*/  ISETP.GE.U32.AND P0, PT, R7, 0x3, PT ;  /* 0x000000030700780c */ /* 0x000fda0003f06070 */
[----:B------:R-:W-:Y:S05]  /*3860*/  @!P0 BRA `(.L_x_11803) ;  /* 0x0000000800908947 */ /* 0x000fea0003800000 */
[----:B------:R-:W-:Y:S01]  /*3870*/  LOP3.LUT R7, RZ, R5, RZ, 0x33, !PT ;  /* 0x00000005ff077212 */ /* 0x000fe200078e33ff */
[----:B------:R-:W-:Y:S03]  /*3880*/  BSSY B2, `(.L_x_11804) ;  /* 0x000002a000027945 */ /* 0x000fe60003800000 */
[----:B------:R-:W-:-:S04]  /*3890*/  VIMNMX R8, R7, -0x4, !PT ;  /* 0xfffffffc07087848 */ /* 0x000fc80007fe0100 */
[----:B------:R-:W-:-:S04]  /*38a0*/  IADD3 R7, R5, 0x4, R8 ;  /* 0x0000000405077810 */ /* 0x000fc80007ffe008 */
[----:B------:R-:W-:-:S04]  /*38b0*/  LEA.HI R8, R7, 0x1, RZ, 0x1e ;  /* 0x0000000107087811 */ /* 0x000fc800078ff0ff */
[----:B------:R-:W-:-:S13]  /*38c0*/  LOP3.LUT P0, R8, R8, 0x3, RZ, 0xc0, !PT ;  /* 0x0000000308087812 */ /* 0x000fda000780c0ff */
[----:B------:R-:W-:Y:S05]  /*38d0*/  @!P0 BRA `(.L_x_11805) ;  /* 0x0000000000908947 */ /* 0x000fea0003800000 */
[----:B------:R-:W-:Y:S01]  /*38e0*/  BSSY B3, `(.L_x_11806) ;  /* 0x0000022000037945 */ /* 0x000fe20003800000 */
[----:B------:R-:W-:-:S07]  /*38f0*/  IMAD.MOV.U32 R6, RZ, RZ, R8 ;  /* 0x000000ffff067224 */ /* 0x000fce00078e0008 */
.L_x_11807:
[----:B------:R-:W-:Y:S01]  /*3900*/  IADD3 R8, P0, -R2, R11, RZ ;  /* 0x0000000b02087210 */ /* 0x000fe20007f1e1ff */
[----:B------:R-:W-:Y:S02]  /*3910*/  VIADD R6, R6, 0xffffffff ;  /* 0xffffffff06067836 */ /* 0x000fe40000000000 */
[----:B------:R-:W-:Y:S02]  /*3920*/  VIADD R5, R5, 0xfffffffc ;  /* 0xfffffffc05057836 */ /* 0x000fe40000000000 */
[----:B------:R-:W-:Y:S01]  /*3930*/  IMAD.X R10, R9, 0x1, ~R4, P0 ;  /* 0x00000001090a7824 */ /* 0x000fe200000e0e04 */
[----:B------:R-:W-:-:S04]  /*3940*/  ISETP.NE.AND P1, PT, R6, RZ, PT ;  /* 0x000000ff0600720c */ /* 0x000fc80003f25270 */
[----:B------:R-:W-:-:S04]  /*3950*/  ISETP.GE.AND P0, PT, R10, RZ, PT ;  /* 0x000000ff0a00720c */ /* 0x000fc80003f06270 */
[----:B------:R-:W-:Y:S02]  /*3960*/  SEL R8, R11, R8, !P0 ;  /* 0x000000080b087207 */ /* 0x000fe40004000000 */
[----:B------:R-:W-:-:S03]  /*3970*/  SEL R9, R9, R10, !P0 ;  /* 0x0000000a09097207 */ /* 0x000fc60004000000 */
[C---:B------:R-:W-:Y:S01]  /*3980*/  IMAD.SHL.U32 R13, R8.reuse, 0x2, RZ ;  /* 0x00000002080d7824 */ /* 0x040fe200078e00ff */
[----:B------:R-:W-:-:S04]  /*3990*/  SHF.L.U64.HI R9, R8, 0x1, R9 ;  /* 0x0000000108097819 */ /* 0x000fc80000010209 */
[----:B------:R-:W-:-:S05]  /*39a0*/  IADD3 R8, P0, -R2, R13, RZ ;  /* 0x0000000d02087210 */ /* 0x000fca0007f1e1ff */
[----:B------:R-:W-:-:S05]  /*39b0*/  IMAD.X R11, R9, 0x1, ~R4, P0 ;  /* 0x00000001090b7824 */ /* 0x000fca00000e0e04 */
        /* <DEDUP_REMOVED lines=21> */
.L_x_11806:
[----:B------:R-:W-:-:S07]  /*3b10*/  IMAD.MOV.U32 R6, RZ, RZ, R8 ;  /* 0x000000ffff067224 */ /* 0x000fce00078e0008 */
.L_x_11805:
[----:B------:R-:W-:Y:S05]  /*3b20*/  BSYNC B2 ;  /* 0x0000000000027941 */ /* 0x000fea0003800000 */
.L_x_11804:
[----:B------:R-:W-:-:S13]  /*3b30*/  ISETP.GE.U32.AND P0, PT, R7, 0xc, PT ;  /* 0x0000000c0700780c */ /* 0x000fda0003f06070 */
[----:B------:R-:W-:Y:S05]  /*3b40*/  @!P0 BRA `(.L_x_11803) ;  /* 0x0000000400d88947 */ /* 0x000fea0003800000 */
[----:B------:R-:W-:Y:S01]  /*3b50*/  BSSY B2, `(.L_x_11808) ;  /* 0x0000074000027945 */ /* 0x000fe20003800000 */
.L_x_11809:
[----:B------:R-:W-:Y:S02]  /*3b60*/  IADD3 R6, P0, -R2, R11, RZ ;  /* 0x0000000b02067210 */ /* 0x000fe40007f1e1ff */
[C---:B------:R-:W-:Y:S01]  /*3b70*/  ISETP.GT.AND P1, PT, R5.reuse, 0xf, PT ;  /* 0x0000000f0500780c */ /* 0x040fe20003f24270 */
[----:B------:R-:W-:Y:S02]  /*3b80*/  VIADD R5, R5, 0xfffffff0 ;  /* 0xfffffff005057836 */ /* 0x000fe40000000000 */
        /* <DEDUP_REMOVED lines=113> */
.L_x_11808:
[----:B------:R-:W-:-:S07]  /*42a0*/  IMAD.MOV.U32 R13, RZ, RZ, R7 ;  /* 0x000000ffff0d7224 */ /* 0x000fce00078e0007 */
.L_x_11803:
[----:B------:R-:W-:Y:S05]  /*42b0*/  BSYNC B1 ;  /* 0x0000000000017941 */ /* 0x000fea0003800000 */
.L_x_11802:
[----:B------:R-:W-:Y:S01]  /*42c0*/  LOP3.LUT R7, R13, 0x7fffffff, RZ, 0xc0, !PT ;  /* 0x7fffffff0d077812 */ /* 0x000fe200078ec0ff */
[----:B------:R-:W-:Y:S01]  /*42d0*/  BSSY B1, `(.L_x_11810) ;  /* 0x0000013000017945 */ /* 0x000fe20003800000 */
[----:B------:R-:W-:Y:S01]  /*42e0*/  ISETP.NE.U32.AND P0, PT, R6, RZ, PT ;  /* 0x000000ff0600720c */ /* 0x000fe20003f05070 */
[----:B------:R-:W-:Y:S02]  /*42f0*/  IMAD.MOV.U32 R4, RZ, RZ, RZ ;  /* 0x000000ffff047224 */ /* 0x000fe400078e00ff */
[----:B------:R-:W-:Y:S01]  /*4300*/  IMAD.MOV.U32 R9, RZ, RZ, RZ ;  /* 0x000000ffff097224 */ /* 0x000fe200078e00ff */
[----:B------:R-:W-:-:S13]  /*4310*/  ISETP.NE.AND.EX P0, PT, R7, RZ, PT, P0 ;  /* 0x000000ff0700720c */ /* 0x000fda0003f05300 */
[----:B------:R-:W-:Y:S05]  /*4320*/  @!P0 BRA `(.L_x_11811) ;  /* 0x0000000000348947 */ /* 0x000fea0003800000 */
[----:B------:R-:W-:-:S10]  /*4330*/  DMUL R2, R6, 1.80143985094819840000e+16 ;  /* 0x4350000006027828 */ /* 0x000fd40000000000 */
[----:B------:R-:W-:-:S04]  /*4340*/  SHF.R.U32.HI R2, RZ, 0x14, R3 ;  /* 0x00000014ff027819 */ /* 0x000fc80000011603 */
[----:B------:R-:W-:-:S04]  /*4350*/  IADD3 R3, -R2, 0x37, RZ ;  /* 0x0000003702037810 */ /* 0x000fc80007ffe1ff */
[-C--:B------:R-:W-:Y:S01]  /*4360*/  SHF.L.U32 R5, R6, R3.reuse, RZ ;  /* 0x0000000306057219 */ /* 0x080fe200000006ff */
[----:B------:R-:W-:Y:S01]  /*4370*/  IMAD.IADD R0, R0, 0x1, -R3 ;  /* 0x0000000100007824 */ /* 0x000fe200078e0a03 */
[----:B------:R-:W-:Y:S02]  /*4380*/  SHF.L.U64.HI R3, R6, R3, R7 ;  /* 0x0000000306037219 */ /* 0x000fe40000010207 */
[----:B------:R-:W-:Y:S01]  /*4390*/  IADD3 R4, P1, RZ, R5, RZ ;  /* 0x00000005ff047210 */ /* 0x000fe20007f3e0ff */
[C---:B------:R-:W-:Y:S01]  /*43a0*/  VIADD R2, R0.reuse, 0xffffffff ;  /* 0xffffffff00027836 */ /* 0x040fe20000000000 */
[C---:B------:R-:W-:Y:S02]  /*43b0*/  ISETP.GE.AND P0, PT, R0.reuse, 0x1, PT ;  /* 0x000000010000780c */ /* 0x040fe40003f06270 */
[----:B------:R-:W-:Y:S01]  /*43c0*/  IADD3 R0, -R0, 0x1, RZ ;  /* 0x0000000100007810 */ /* 0x000fe20007ffe1ff */
[----:B------:R-:W-:-:S10]  /*43d0*/  IMAD.U32.X R9, R2, 0x100000, R3, P1 ;  /* 0x0010000002097824 */ /* 0x000fd400008e0403 */
[-CC-:B------:R-:W-:Y:S02]  /*43e0*/  @!P0 SHF.R.U64 R4, R5, R0.reuse, R3.reuse ;  /* 0x0000000005048219 */ /* 0x180fe40000001203 */
[----:B------:R-:W-:-:S07]  /*43f0*/  @!P0 SHF.R.U32.HI R9, RZ, R0, R3 ;  /* 0x00000000ff098219 */ /* 0x000fce0000011603 */
.L_x_11811:
[----:B------:R-:W-:Y:S05]  /*4400*/  BSYNC B1 ;  /* 0x0000000000017941 */ /* 0x000fea0003800000 */
.L_x_11810:
[----:B------:R-:W-:-:S05]  /*4410*/  IMAD.MOV.U32 R5, RZ, RZ, R9 ;  /* 0x000000ffff057224 */ /* 0x000fca00078e0009 */
[----:B------:R-:W-:Y:S01]  /*4420*/  LOP3.LUT R5, R5, 0x80000000, R19, 0xb8, !PT ;  /* 0x8000000005057812 */ /* 0x000fe200078eb813 */
[----:B------:R-:W-:Y:S06]  /*4430*/  BRA `(.L_x_11798) ;  /* 0x0000000000207947 */ /* 0x000fec0003800000 */
.L_x_11797:
[----:B------:R-:W-:-:S06]  /*4440*/  DSETP.GTU.AND P0, PT, R2, +INF , PT ;  /* 0x7ff000000200742a */ /* 0x000fcc0003f0c000 */
[----:B------:R-:W-:-:S14]  /*4450*/  DSETP.LE.AND P0, PT, R6, +INF , !P0 ;  /* 0x7ff000000600742a */ /* 0x000fdc0004703000 */
[----:B------:R-:W-:Y:S02]  /*4460*/  @P0 DSETP.NEU.AND P1, PT, R6, +INF , PT ;  /* 0x7ff000000600042a */ /* 0x000fe40003f2d000 */
[----:B------:R-:W-:-:S04]  /*4470*/  @!P0 DADD R4, R4, R18 ;  /* 0x0000000004048229 */ /* 0x000fc80000000012 */
[----:B------:R-:W-:Y:S02]  /*4480*/  @P0 FSEL R0, R18, RZ, P1 ;  /* 0x000000ff12000208 */ /* 0x000fe40000800000 */
[----:B------:R-:W-:-:S03]  /*4490*/  @P0 FSEL R3, R19, -QNAN , P1 ;  /* 0xfff8000013030808 */ /* 0x000fc60000800000 */
[----:B------:R-:W-:Y:S02]  /*44a0*/  @P0 IMAD.MOV.U32 R4, RZ, RZ, R0 ;  /* 0x000000ffff040224 */ /* 0x000fe400078e0000 */
[----:B------:R-:W-:-:S07]  /*44b0*/  @P0 IMAD.MOV.U32 R5, RZ, RZ, R3 ;  /* 0x000000ffff050224 */ /* 0x000fce00078e0003 */
.L_x_11798:
[----:B------:R-:W-:Y:S05]  /*44c0*/  BSYNC B0 ;  /* 0x0000000000007941 */ /* 0x000fea0003800000 */
.L_x_11796:
[----:B------:R-:W0:Y:S02]  /*44d0*/  LDC.U8 R2, c[0x0][0x491] ;  /* 0x00012440ff027b82 */ /* 0x000e240000000000 */
        /* <DEDUP_REMOVED lines=11> */
[----:B------:R-:W0:Y:S02]  /*4590*/  F2I.F64.TRUNC R5, R4 ;  /* 0x0000000400057311 */ /* 0x000e24000030d100 */
[----:B0-----:R0:W-:Y:S01]  /*45a0*/  STG.E.U8 desc[UR36][R16.64], R5 ;  /* 0x0000000510007986 */ /* 0x0011e2000c101124 */
[----:B------:R-:W-:Y:S05]  /*45b0*/  BRA `(.L_x_11817) ;  /* 0x0000001000087947 */ /* 0x000fea0003800000 */
.L_x_11815:
[----:B------:R-:W0:Y:S02]  /*45c0*/  F2I.S64.F64.TRUNC R4, R4 ;  /* 0x0000000400047311 */ /* 0x000e24000030d900 */
[----:B0-----:R-:W-:-:S05]  /*45d0*/  IMAD.MOV.U32 R3, RZ, RZ, R4 ;  /* 0x000000ffff037224 */ /* 0x001fca00078e0004 */
[----:B------:R0:W-:Y:S01]  /*45e0*/  STG.E.U8 desc[UR36][R16.64], R3 ;  /* 0x0000000310007986 */ /* 0x0001e2000c101124 */
[----:B------:R-:W-:Y:S05]  /*45f0*/  BRA `(.L_x_11817) ;  /* 0x0000000c00f87947 */ /* 0x000fea0003800000 */
.L_x_11814:
[----:B------:R-:W-:-:S13]  /*4600*/  ISETP.NE.AND P0, PT, R0, 0x2, PT ;  /* 0x000000020000780c */ /* 0x000fda0003f05270 */
[----:B------:R-:W-:Y:S05]  /*4610*/  @!P0 BRA `(.L_x_11818) ;  /* 0x0000000000288947 */ /* 0x000fea0003800000 */
[----:B------:R-:W-:-:S13]  /*4620*/  ISETP.NE.AND P0, PT, R0, 0x3, PT ;  /* 0x000000030000780c */ /* 0x000fda0003f05270 */
[----:B------:R-:W-:Y:S05]  /*4630*/  @!P0 BRA `(.L_x_11819) ;  /* 0x0000000000148947 */ /* 0x000fea0003800000 */
[----:B------:R-:W-:-:S13]  /*4640*/  ISETP.NE.AND P0, PT, R0, 0x4, PT ;  /* 0x000000040000780c */ /* 0x000fda0003f05270 */
[----:B------:R-:W-:Y:S05]  /*4650*/  @P0 BRA `(.L_x_11816) ;  /* 0x0000000c00880947 */ /* 0x000fea0003800000 */
[----:B------:R-:W0:Y:S02]  /*4660*/  F2I.S64.F64.TRUNC R4, R4 ;  /* 0x0000000400047311 */ /* 0x000e24000030d900 */
[----:B0-----:R0:W-:Y:S01]  /*4670*/  STG.E.64 desc[UR36][R16.64], R4 ;  /* 0x0000000410007986 */ /* 0x0011e2000c101b24 */
[----:B------:R-:W-:Y:S05]  /*4680*/  BRA `(.L_x_11817) ;  /* 0x0000000c00d47947 */ /* 0x000fea0003800000 */
.L_x_11819:
[----:B------:R-:W0:Y:S02]  /*4690*/  F2I.F64.TRUNC R5, R4 ;  /* 0x0000000400057311 */ /* 0x000e24000030d100 */
[----:B0-----:R0:W-:Y:S01]  /*46a0*/  STG.E desc[UR36][R16.64], R5 ;  /* 0x0000000510007986 */ /* 0x0011e2000c101924 */
[----:B------:R-:W-:Y:S05]  /*46b0*/  BRA `(.L_x_11817) ;  /* 0x0000000c00c87947 */ /* 0x000fea0003800000 */
.L_x_11818:
[----:B------:R-:W0:Y:S02]  /*46c0*/  F2I.F64.TRUNC R5, R4 ;  /* 0x0000000400057311 */ /* 0x000e24000030d100 */
[----:B0-----:R0:W-:Y:S01]  /*46d0*/  STG.E.U16 desc[UR36][R16.64], R5 ;  /* 0x0000000510007986 */ /* 0x0011e2000c101524 */
[----:B------:R-:W-:Y:S05]  /*46e0*/  BRA `(.L_x_11817) ;  /* 0x0000000c00bc7947 */ /* 0x000fea0003800000 */
.L_x_11813:
[----:B------:R-:W-:-:S13]  /*46f0*/  ISETP.GT.AND P0, PT, R0, 0x6, PT ;  /* 0x000000060000780c */ /* 0x000fda0003f04270 */
[----:B------:R-:W-:Y:S05]  /*4700*/  @P0 BRA `(.L_x_11820) ;  /* 0x00000000004c0947 */ /* 0x000fea0003800000 */
[----:B------:R-:W-:-:S13]  /*4710*/  ISETP.NE.AND P0, PT, R0, 0x5, PT ;  /* 0x000000050000780c */ /* 0x000fda0003f05270 */
[----:B------:R-:W-:Y:S05]  /*4720*/  @!P0 BRA `(.L_x_11821) ;  /* 0x0000000000248947 */ /* 0x000fea0003800000 */
[----:B------:R-:W-:-:S13]  /*4730*/  ISETP.NE.AND P0, PT, R0, 0x6, PT ;  /* 0x000000060000780c */ /* 0x000fda0003f05270 */
[----:B------:R-:W-:Y:S05]  /*4740*/  @P0 BRA `(.L_x_11816) ;  /* 0x0000000c004c0947 */ /* 0x000fea0003800000 */
[----:B------:R-:W-:Y:S01]  /*4750*/  UMOV UR4, 0xf0000000 ;  /* 0xf000000000047882 */ /* 0x000fe20000000000 */
[----:B------:R-:W-:Y:S01]  /*4760*/  UMOV UR5, 0x380fffff ;  /* 0x380fffff00057882 */ /* 0x000fe20000000000 */
[----:B------:R-:W0:Y:S01]  /*4770*/  F2F.F32.F64 R3, R4 ;  /* 0x0000000400037310 */ /* 0x000e220000301000 */
[----:B------:R-:W-:-:S14]  /*4780*/  DSETP.GEU.AND P0, PT, |R4|, UR4, PT ;  /* 0x0000000404007e2a */ /* 0x000fdc000bf0e200 */
[----:B0-----:R-:W-:-:S05]  /*4790*/  @!P0 FMUL R3, R3, 1.175494350822287508e-38 ;  /* 0x0080000003038820 */ /* 0x001fca0000400000 */
[----:B------:R0:W-:Y:S01]  /*47a0*/  STG.E desc[UR36][R16.64], R3 ;  /* 0x0000000310007986 */ /* 0x0001e2000c101924 */
[----:B------:R-:W-:Y:S05]  /*47b0*/  BRA `(.L_x_11817) ;  /* 0x0000000c00887947 */ /* 0x000fea0003800000 */
.L_x_11821:
[----:B------:R-:W-:Y:S01]  /*47c0*/  UMOV UR4, 0xf0000000 ;  /* 0xf000000000047882 */ /* 0x000fe20000000000 */
[----:B------:R-:W-:Y:S01]  /*47d0*/  UMOV UR5, 0x380fffff ;  /* 0x380fffff00057882 */ /* 0x000fe20000000000 */
[----:B------:R-:W0:Y:S01]  /*47e0*/  F2F.F32.F64 R0, R4 ;  /* 0x0000000400007310 */ /* 0x000e220000301000 */
[----:B------:R-:W-:-:S14]  /*47f0*/  DSETP.GEU.AND P0, PT, |R4|, UR4, PT ;  /* 0x0000000404007e2a */ /* 0x000fdc000bf0e200 */
[----:B0-----:R-:W-:-:S05]  /*4800*/  @!P0 FMUL R0, R0, 1.175494350822287508e-38 ;  /* 0x0080000000008820 */ /* 0x001fca0000400000 */
[----:B------:R-:W-:-:S05]  /*4810*/  F2FP.F16.F32.PACK_AB R0, RZ, R0 ;  /* 0x00000000ff00723e */ /* 0x000fca00000000ff */
[----:B------:R0:W-:Y:S01]  /*4820*/  STG.E.U16 desc[UR36][R16.64], R0 ;  /* 0x0000000010007986 */ /* 0x0001e2000c101524 */
[----:B------:R-:W-:Y:S05]  /*4830*/  BRA `(.L_x_11817) ;  /* 0x0000000c00687947 */ /* 0x000fea0003800000 */
.L_x_11820:
[----:B------:R-:W-:-:S13]  /*4840*/  ISETP.NE.AND P0, PT, R0, 0x7, PT ;  /* 0x000000070000780c */ /* 0x000fda0003f05270 */
[----:B------:R-:W-:Y:S05]  /*4850*/  @!P0 BRA `(.L_x_11822) ;  /* 0x0000000000548947 */ /* 0x000fea0003800000 */
[----:B------:R-:W-:-:S13]  /*4860*/  ISETP.NE.AND P0, PT, R0, 0x8, PT ;  /* 0x000000080000780c */ /* 0x000fda0003f05270 */
[----:B------:R-:W-:Y:S05]  /*4870*/  @!P0 BRA `(.L_x_11823) ;  /* 0x0000000000288947 */ /* 0x000fea0003800000 */
[----:B------:R-:W-:-:S13]  /*4880*/  ISETP.NE.AND P0, PT, R0, 0x9, PT ;  /* 0x000000090000780c */ /* 0x000fda0003f05270 */
[----:B------:R-:W-:Y:S05]  /*4890*/  @P0 BRA `(.L_x_11816) ;  /* 0x0000000800f80947 */ /* 0x000fea0003800000 */
[----:B------:R-:W-:Y:S01]  /*48a0*/  UMOV UR4, 0xf0000000 ;  /* 0xf000000000047882 */ /* 0x000fe20000000000 */
[----:B------:R-:W-:Y:S01]  /*48b0*/  UMOV UR5, 0x380fffff ;  /* 0x380fffff00057882 */ /* 0x000fe20000000000 */
[----:B------:R-:W0:Y:S01]  /*48c0*/  F2F.F32.F64 R2, R4 ;  /* 0x0000000400027310 */ /* 0x000e220000301000 */
[----:B------:R-:W-:Y:S01]  /*48d0*/  DSETP.GEU.AND P0, PT, |R4|, UR4, PT ;  /* 0x0000000404007e2a */ /* 0x000fe2000bf0e200 */
[----:B------:R-:W-:-:S13]  /*48e0*/  IMAD.MOV.U32 R3, RZ, RZ, RZ ;  /* 0x000000ffff037224 */ /* 0x000fda00078e00ff */
[----:B0-----:R-:W-:-:S05]  /*48f0*/  @!P0 FMUL R2, R2, 1.175494350822287508e-38 ;  /* 0x0080000002028820 */ /* 0x001fca0000400000 */
[----:B------:R0:W-:Y:S01]  /*4900*/  STG.E.64 desc[UR36][R16.64], R2 ;  /* 0x0000000210007986 */ /* 0x0001e2000c101b24 */
[----:B------:R-:W-:Y:S05]  /*4910*/  BRA `(.L_x_11817) ;  /* 0x0000000c00307947 */ /* 0x000fea0003800000 */
.L_x_11823:
[----:B------:R-:W-:Y:S01]  /*4920*/  UMOV UR4, 0xf0000000 ;  /* 0xf000000000047882 */ /* 0x000fe20000000000 */
[----:B------:R-:W-:Y:S01]  /*4930*/  UMOV UR5, 0x380fffff ;  /* 0x380fffff00057882 */ /* 0x000fe20000000000 */
[----:B------:R-:W0:Y:S01]  /*4940*/  F2F.F32.F64 R0, R4 ;  /* 0x0000000400007310 */ /* 0x000e220000301000 */
[----:B------:R-:W-:-:S14]  /*4950*/  DSETP.GEU.AND P0, PT, |R4|, UR4, PT ;  /* 0x0000000404007e2a */ /* 0x000fdc000bf0e200 */
[----:B0-----:R-:W-:-:S05]  /*4960*/  @!P0 FMUL R0, R0, 1.175494350822287508e-38 ;  /* 0x0080000000008820 */ /* 0x001fca0000400000 */
[----:B------:R-:W-:-:S04]  /*4970*/  F2FP.F16.F32.PACK_AB R3, RZ, R0 ;  /* 0x00000000ff03723e */ /* 0x000fc800000000ff */
[----:B------:R-:W-:-:S05]  /*4980*/  PRMT R3, R3, 0x5410, RZ ;  /* 0x0000541003037816 */ /* 0x000fca00000000ff */
[----:B------:R0:W-:Y:S01]  /*4990*/  STG.E desc[UR36][R16.64], R3 ;  /* 0x0000000310007986 */ /* 0x0001e2000c101924 */
[----:B------:R-:W-:Y:S05]  /*49a0*/  BRA `(.L_x_11817) ;  /* 0x0000000c000c7947 */ /* 0x000fea0003800000 */
.L_x_11822:
[----:B------:R0:W-:Y:S01]  /*49b0*/  STG.E.64 desc[UR36][R16.64], R4 ;  /* 0x0000000410007986 */ /* 0x0001e2000c101b24 */
[----:B------:R-:W-:Y:S05]  /*49c0*/  BRA `(.L_x_11817) ;  /* 0x0000000c00047947 */ /* 0x000fea0003800000 */
.L_x_11812:
        /* <DEDUP_REMOVED lines=8> */
[----:B------:R-:W-:-:S06]  /*4a50*/  DSETP.NEU.AND P0, PT, R4, RZ, PT ;  /* 0x000000ff0400722a */ /* 0x000fcc0003f0d000 */
[----:B------:R-:W-:-:S05]  /*4a60*/  SEL R3, RZ, 0x1, !P0 ;  /* 0x00000001ff037807 */ /* 0x000fca0004000000 */
[----:B------:R4:W-:Y:S01]  /*4a70*/  STG.E.U8 desc[UR36][R16.64], R3 ;  /* 0x0000000310007986 */ /* 0x0009e2000c101124 */
[----:B------:R-:W-:Y:S05]  /*4a80*/  BRA `(.L_x_11817) ;  /* 0x0000000800d47947 */ /* 0x000fea0003800000 */
.L_x_11826:
[----:B------:R-:W-:-:S05]  /*4a90*/  CS2R R6, SRZ ;  /* 0x0000000000067805 */ /* 0x000fca000001ff00 */
[----:B------:R3:W-:Y:S01]  /*4aa0*/  STG.E.128 desc[UR36][R16.64], R4 ;  /* 0x0000000410007986 */ /* 0x0007e2000c101d24 */
[----:B------:R-:W-:Y:S05]  /*4ab0*/  BRA `(.L_x_11817) ;  /* 0x0000000800c87947 */ /* 0x000fea0003800000 */
.L_x_11825:
        /* <DEDUP_REMOVED lines=10> */
[----:B------:R-:W-:-:S13]  /*4b60*/  BSSY B0, `(.L_x_11829) ;  /* 0x000000f000007945 */ /* 0x000fda0003800000 */
[----:B0-----:R-:W-:-:S05]  /*4b70*/  @!P0 FMUL R7, R7, 1.175494350822287508e-38 ;  /* 0x0080000007078820 */ /* 0x001fca0000400000 */
        /* <DEDUP_REMOVED lines=13> */
.L_x_11830:
[----:B------:R-:W-:Y:S05]  /*4c50*/  BSYNC B0 ;  /* 0x0000000000007941 */ /* 0x000fea0003800000 */
.L_x_11829:
[----:B------:R-:W-:-:S05]  /*4c60*/  LOP3.LUT R3, R0, R3, RZ, 0xfc, !PT ;  /* 0x0000000300037212 */ /* 0x000fca00078efcff */
[----:B------:R0:W-:Y:S01]  /*4c70*/  STG.E.U8 desc[UR36][R16.64], R3 ;  /* 0x0000000310007986 */ /* 0x0001e2000c101124 */
[----:B------:R-:W-:Y:S05]  /*4c80*/  BRA `(.L_x_11817) ;  /* 0x0000000800547947 */ /* 0x000fea0003800000 */
.L_x_11828:
[----:B------:R-:W-:Y:S01]  /*4c90*/  UMOV UR4, 0xf0000000 ;  /* 0xf000000000047882 */ /* 0x000fe20000000000 */
[----:B------:R-:W-:Y:S01]  /*4ca0*/  UMOV UR5, 0x380fffff ;  /* 0x380fffff00057882 */ /* 0x000fe20000000000 */
[----:B------:R-:W0:Y:S01]  /*4cb0*/  F2F.F32.F64 R3, R4 ;  /* 0x0000000400037310 */ /* 0x000e220000301000 */
[----:B------:R-:W-:Y:S01]  /*4cc0*/  DSETP.GEU.AND P0, PT, |R4|, UR4, PT ;  /* 0x0000000404007e2a */ /* 0x000fe2000bf0e200 */
[----:B------:R-:W-:-:S13]  /*4cd0*/  BSSY B0, `(.L_x_11831) ;  /* 0x0000010000007945 */ /* 0x000fda0003800000 */
[----:B0-----:R-:W-:-:S05]  /*4ce0*/  @!P0 FMUL R3, R3, 1.175494350822287508e-38 ;  /* 0x0080000003038820 */ /* 0x001fca0000400000 */
        /* <DEDUP_REMOVED lines=11> */
.L_x_11832:
[----:B------:R-:W-:Y:S01]  /*4da0*/  IMAD.MOV.U32 R0, RZ, RZ, 0x7f ;  /* 0x0000007fff007424 */ /* 0x000fe200078e00ff */
[----:B------:R-:W-:-:S04]  /*4db0*/  ISETP.GT.U32.AND P0, PT, R2, 0x7f800000, PT ;  /* 0x7f8000000200780c */ /* 0x000fc80003f04070 */
[----:B------:R-:W-:-:S09]  /*4dc0*/  SEL R0, R0, 0x7c, P0 ;  /* 0x0000007c00007807 */ /* 0x000fd20000000000 */
.L_x_11833:
[----:B------:R-:W-:Y:S05]  /*4dd0*/  BSYNC B0 ;  /* 0x0000000000007941 */ /* 0x000fea0003800000 */
.L_x_11831:
[----:B------:R-:W-:-:S04]  /*4de0*/  LOP3.LUT R2, R3, 0x80000000, RZ, 0xc0, !PT ;  /* 0x8000000003027812 */ /* 0x000fc800078ec0ff */
[----:B------:R-:W-:-:S04]  /*4df0*/  SHF.R.U32.HI R3, RZ, 0x18, R2 ;  /* 0x00000018ff037819 */ /* 0x000fc80000011602 */
[----:B------:R-:W-:-:S05]  /*4e00*/  LOP3.LUT R3, R0, R3, RZ, 0xfc, !PT ;  /* 0x0000000300037212 */ /* 0x000fca00078efcff */
[----:B------:R1:W-:Y:S01]  /*4e10*/  STG.E.U8 desc[UR36][R16.64], R3 ;  /* 0x0000000310007986 */ /* 0x0003e2000c101124 */
[----:B------:R-:W-:Y:S05]  /*4e20*/  BRA `(.L_x_11817) ;  /* 0x0000000400ec7947 */ /* 0x000fea0003800000 */
.L_x_11827:
[----:B------:R-:W-:Y:S01]  /*4e30*/  UMOV UR4, 0xf0000000 ;  /* 0xf000000000047882 */ /* 0x000fe20000000000 */
[----:B------:R-:W-:Y:S01]  /*4e40*/  UMOV UR5, 0x380fffff ;  /* 0x380fffff00057882 */ /* 0x000fe20000000000 */
[----:B------:R-:W0:Y:S01]  /*4e50*/  F2F.F32.F64 R0, R4 ;  /* 0x0000000400007310 */ /* 0x000e220000301000 */
[----:B------:R-:W-:-:S14]  /*4e60*/  DSETP.GEU.AND P0, PT, |R4|, UR4, PT ;  /* 0x0000000404007e2a */ /* 0x000fdc000bf0e200 */
[----:B0-----:R-:W-:-:S05]  /*4e70*/  @!P0 FMUL R0, R0, 1.175494350822287508e-38 ;  /* 0x0080000000008820 */ /* 0x001fca0000400000 */
[----:B------:R-:W-:-:S05]  /*4e80*/  F2FP.BF16.F32.PACK_AB R0, RZ, R0 ;  /* 0x00000000ff00723e */ /* 0x000fca00000010ff */
[----:B------:R2:W-:Y:S01]  /*4e90*/  STG.E.U16 desc[UR36][R16.64], R0 ;  /* 0x0000000010007986 */ /* 0x0005e2000c101524 */
[----:B------:R-:W-:Y:S05]  /*4ea0*/  BRA `(.L_x_11817) ;  /* 0x0000000400cc7947 */ /* 0x000fea0003800000 */
.L_x_11824:
        /* <DEDUP_REMOVED lines=8> */
[----:B------:R-:W0:Y:S02]  /*4f30*/  F2I.U32.F64.TRUNC R5, R4 ;  /* 0x0000000400057311 */ /* 0x000e24000030d000 */
[----:B0-----:R0:W-:Y:S01]  /*4f40*/  STG.E.U16 desc[UR36][R16.64], R5 ;  /* 0x0000000510007986 */ /* 0x0011e2000c101524 */
[----:B------:R-:W-:Y:S05]  /*4f50*/  BRA `(.L_x_11817) ;  /* 0x0000000400a07947 */ /* 0x000fea0003800000 */
.L_x_11836:
[----:B------:R-:W-:Y:S01]  /*4f60*/  UMOV UR4, 0xf0000000 ;  /* 0xf000000000047882 */ /* 0x000fe20000000000 */
[----:B------:R-:W-:Y:S01]  /*4f70*/  UMOV UR5, 0x380fffff ;  /* 0x380fffff00057882 */ /* 0x000fe20000000000 */
[----:B------:R-:W0:Y:S01]  /*4f80*/  F2F.F32.F64 R3, R4 ;  /* 0x0000000400037310 */ /* 0x000e220000301000 */
[----:B------:R-:W-:Y:S01]  /*4f90*/  DSETP.GEU.AND P0, PT, |R4|, UR4, PT ;  /* 0x0000000404007e2a */ /* 0x000fe2000bf0e200 */
[----:B------:R-:W-:Y:S01]  /*4fa0*/  BSSY B0, `(.L_x_11837) ;  /* 0x0000015000007945 */ /* 0x000fe20003800000 */
[----:B------:R-:W-:-:S12]  /*4fb0*/  IMAD.MOV.U32 R8, RZ, RZ, 0x80 ;  /* 0x00000080ff087424 */ /* 0x000fd800078e00ff */
[----:B0-----:R-:W-:-:S05]  /*4fc0*/  @!P0 FMUL R3, R3, 1.175494350822287508e-38 ;  /* 0x0080000003038820 */ /* 0x001fca0000400000 */
        /* <DEDUP_REMOVED lines=14> */
.L_x_11839:
[----:B------:R-:W-:-:S04]  /*50b0*/  LOP3.LUT R2, R3, 0x80000000, RZ, 0xc0, !PT ;  /* 0x8000000003027812 */ /* 0x000fc800078ec0ff */
[----:B------:R-:W-:-:S04]  /*50c0*/  SHF.R.U32.HI R3, RZ, 0x18, R2 ;  /* 0x00000018ff037819 */ /* 0x000fc80000011602 */
[----:B------:R-:W-:-:S04]  /*50d0*/  LOP3.LUT R0, R0, R3, RZ, 0xfc, !PT ;  /* 0x0000000300007212 */ /* 0x000fc800078efcff */
[----:B------:R-:W-:-:S07]  /*50e0*/  PRMT R8, R0, 0x7610, R8 ;  /* 0x0000761000087816 */ /* 0x000fce0000000008 */
.L_x_11838:
[----:B------:R-:W-:Y:S05]  /*50f0*/  BSYNC B0 ;  /* 0x0000000000007941 */ /* 0x000fea0003800000 */
.L_x_11837:
[----:B------:R0:W-:Y:S01]  /*5100*/  STG.E.U8 desc[UR36][R16.64], R8 ;  /* 0x0000000810007986 */ /* 0x0001e2000c101124 */
[----:B------:R-:W-:Y:S05]  /*5110*/  BRA `(.L_x_11817) ;  /* 0x0000000400307947 */ /* 0x000fea0003800000 */
.L_x_11835:
        /* <DEDUP_REMOVED lines=21> */
.L_x_11842:
[----:B------:R-:W-:-:S04]  /*5270*/  LOP3.LUT R2, R3, 0x80000000, RZ, 0xc0, !PT ;  /* 0x8000000003027812 */ /* 0x000fc800078ec0ff */
[----:B------:R-:W-:-:S04]  /*5280*/  SHF.R.U32.HI R3, RZ, 0x18, R2 ;  /* 0x00000018ff037819 */ /* 0x000fc80000011602 */
[----:B------:R-:W-:-:S04]  /*5290*/  LOP3.LUT R0, R0, R3, RZ, 0xfc, !PT ;  /* 0x0000000300007212 */ /* 0x000fc800078efcff */
[----:B------:R-:W-:-:S07]  /*52a0*/  PRMT R8, R0, 0x7610, R8 ;  /* 0x0000761000087816 */ /* 0x000fce0000000008 */
.L_x_11841:
[----:B------:R-:W-:Y:S05]  /*52b0*/  BSYNC B0 ;  /* 0x0000000000007941 */ /* 0x000fea0003800000 */
.L_x_11840:
[----:B------:R0:W-:Y:S01]  /*52c0*/  STG.E.U8 desc[UR36][R16.64], R8 ;  /* 0x0000000810007986 */ /* 0x0001e2000c101124 */
[----:B------:R-:W-:Y:S05]  /*52d0*/  BRA `(.L_x_11817) ;  /* 0x0000000000c07947 */ /* 0x000fea0003800000 */
.L_x_11834:
        /* <DEDUP_REMOVED lines=26> */
.L_x_11816:
        /* <DEDUP_REMOVED lines=16> */
.L_x_11845:
[----:B------:R-:W-:Y:S05]  /*5580*/  BRA `(.L_x_11817) ;  /* 0x0000000000147947 */ /* 0x000fea0003800000 */
.L_x_11844:
[----:B------:R-:W0:Y:S02]  /*5590*/  F2I.U64.F64.TRUNC R4, R4 ;  /* 0x0000000400047311 */ /* 0x000e24000030d800 */
[----:B0-----:R0:W-:Y:S01]  /*55a0*/  STG.E.64 desc[UR36][R16.64], R4 ;  /* 0x0000000410007986 */ /* 0x0011e2000c101b24 */
[----:B------:R-:W-:Y:S05]  /*55b0*/  BRA `(.L_x_11817) ;  /* 0x0000000000087947 */ /* 0x000fea0003800000 */
.L_x_11843:
[----:B------:R-:W0:Y:S02]  /*55c0*/  F2I.U32.F64.TRUNC R5, R4 ;  /* 0x0000000400057311 */ /* 0x000e24000030d000 */
[----:B0-----:R0:W-:Y:S02]  /*55d0*/  STG.E desc[UR36][R16.64], R5 ;  /* 0x0000000510007986 */ /* 0x0011e4000c101924 */
.L_x_11817:
[----:B0-2---:R-:W0:Y:S01]  /*55e0*/  S2R R0, SR_TID.X ;  /* 0x0000000000007919 */ /* 0x005e220000002100 */
[----:B-1--4-:R-:W0:Y:S02]  /*55f0*/  S2R R3, SR_CTAID.X ;  /* 0x0000000000037919 */ /* 0x012e240000002500 */
[----:B0-----:R-:W-:-:S04]  /*5600*/  IMAD R0, R3, 0x200, R0 ;  /* 0x0000020003007824 */ /* 0x001fc800078e0200 */
[----:B------:R-:W-:-:S07]  /*5610*/  VIADD R23, R0, 0x80 ;  /* 0x0000008000177836 */ /* 0x000fce0000000000 */
.L_x_11728:
[----:B------:R-:W-:Y:S05]  /*5620*/  BSYNC B6 ;  /* 0x0000000000067941 */ /* 0x000fea0003800000 */
.L_x_11727:
[----:B------:R-:W-:Y:S01]  /*5630*/  ULDC UR4, c[0x0][0x210] ;  /* 0x0000840000047ab9 */ /* 0x000fe20000000800 */
[----:B------:R-:W-:Y:S01]  /*5640*/  BSSY B6, `(.L_x_11846) ;  /* 0x000055b000067945 */ /* 0x000fe20003800000 */
[----:B------:R-:W-:-:S13]  /*5650*/  ISETP.GE.AND P0, PT, R23, UR4, PT ;  /* 0x0000000417007c0c */ /* 0x000fda000bf06270 */
[----:B------:R-:W-:Y:S05]  /*5660*/  @P0 BRA `(.L_x_11847) ;  /* 0x0000005400600947 */ /* 0x000fea0003800000 */
[----:B---3--:R-:W0:Y:S01]  /*5670*/  LDC R6, c[0x0][0x218] ;  /* 0x00008600ff067b82 */ /* 0x008e220000000800 */
        /* <DEDUP_REMOVED lines=353> */
.L_x_11848:
        /* <DEDUP_REMOVED lines=21> */
.L_x_11852:
[----:B------:R-:W2:Y:S02]  /*6de0*/  LDG.E.U8 R2, desc[UR36][R2.64] ;  /* 0x0000002402027981 */ /* 0x000ea4000c1e1100 */
[----:B--2---:R0:W1:Y:S01]  /*6df0*/  I2F.F64.U16 R18, R2 ;  /* 0x0000000200127312 */ /* 0x0040620000101800 */
[----:B------:R-:W-:Y:S05]  /*6e00*/  BRA `(.L_x_11854) ;  /* 0x0000000c00707947 */ /* 0x000fea0003800000 */
.L_x_11851:
        /* <DEDUP_REMOVED lines=9> */
.L_x_11856:
[----:B------:R-:W2:Y:S02]  /*6ea0*/  LDG.E R2, desc[UR36][R2.64] ;  /* 0x0000002402027981 */ /* 0x000ea4000c1e1900 */
[----:B--2---:R0:W1:Y:S01]  /*6eb0*/  I2F.F64 R18, R2 ;  /* 0x0000000200127312 */ /* 0x0040620000201c00 */
[----:B------:R-:W-:Y:S05]  /*6ec0*/  BRA `(.L_x_11854) ;  /* 0x0000000c00407947 */ /* 0x000fea0003800000 */
.L_x_11855:
[----:B------:R-:W2:Y:S02]  /*6ed0*/  LDG.E.U16 R2, desc[UR36][R2.64] ;  /* 0x0000002402027981 */ /* 0x000ea4000c1e1500 */
[----:B--2---:R0:W1:Y:S01]  /*6ee0*/  I2F.F64.S16 R18, R2 ;  /* 0x0000000200127312 */ /* 0x0040620000101c00 */
[----:B------:R-:W-:Y:S05]  /*6ef0*/  BRA `(.L_x_11854) ;  /* 0x0000000c00347947 */ /* 0x000fea0003800000 */
.L_x_11850:
        /* <DEDUP_REMOVED lines=10> */
.L_x_11858:
[----:B------:R-:W2:Y:S02]  /*6fa0*/  LDG.E.U16 R0, desc[UR36][R2.64] ;  /* 0x0000002402007981 */ /* 0x000ea4000c1e1500 */
[----:B--2---:R-:W-:-:S05]  /*6fb0*/  HADD2.F32 R0, -RZ, R0.H0_H0 ;  /* 0x20000000ff007230 */ /* 0x004fca0000004100 */
[----:B------:R-:W-:-:S04]  /*6fc0*/  FMUL.FTZ R0, R0, 1 ;  /* 0x3f80000000007820 */ /* 0x000fc80000410000 */
[----:B------:R0:W1:Y:S01]  /*6fd0*/  F2F.F64.F32 R18, R0 ;  /* 0x0000000000127310 */ /* 0x0000620000201800 */
[----:B------:R-:W-:Y:S05]  /*6fe0*/  BRA `(.L_x_11854) ;  /* 0x0000000800f87947 */ /* 0x000fea0003800000 */
.L_x_11857:
        /* <DEDUP_REMOVED lines=10> */
.L_x_11860:
[----:B------:R-:W2:Y:S02]  /*7090*/  LDG.E.U16 R2, desc[UR36][R2.64] ;  /* 0x0000002402027981 */ /* 0x000ea4000c1e1500 */
[----:B--2---:R-:W-:-:S05]  /*70a0*/  HADD2.F32 R0, -RZ, R2.H0_H0 ;  /* 0x20000002ff007230 */ /* 0x004fca0000004100 */
[----:B------:R-:W-:-:S04]  /*70b0*/  FMUL.FTZ R0, R0, 1 ;  /* 0x3f80000000007820 */ /* 0x000fc80000410000 */
[----:B------:R0:W1:Y:S01]  /*70c0*/  F2F.F64.F32 R18, R0 ;  /* 0x0000000000127310 */ /* 0x0000620000201800 */
[----:B------:R-:W-:Y:S05]  /*70d0*/  BRA `(.L_x_11854) ;  /* 0x0000000800bc7947 */ /* 0x000fea0003800000 */
.L_x_11859:
[----:B------:R0:W5:Y:S01]  /*70e0*/  LDG.E.64 R18, desc[UR36][R2.64] ;  /* 0x0000002402127981 */ /* 0x000162000c1e1b00 */
[----:B------:R-:W-:Y:S05]  /*70f0*/  BRA `(.L_x_11854) ;  /* 0x0000000800b47947 */ /* 0x000fea0003800000 */
.L_x_11849:
        /* <DEDUP_REMOVED lines=13> */
.L_x_11863:
[----:B------:R0:W5:Y:S01]  /*71d0*/  LDG.E.64 R18, desc[UR36][R2.64] ;  /* 0x0000002402127981 */ /* 0x000162000c1e1b00 */
[----:B------:R-:W-:Y:S05]  /*71e0*/  BRA `(.L_x_11854) ;  /* 0x0000000800787947 */ /* 0x000fea0003800000 */
.L_x_11862:
        /* <DEDUP_REMOVED lines=28> */
.L_x_11865:
        /* <DEDUP_REMOVED lines=15> */
.L_x_11864:
[----:B------:R-:W2:Y:S02]  /*74a0*/  LDG.E.U16 R0, desc[UR36][R2.64] ;  /* 0x0000002402007981 */ /* 0x000ea4000c1e1500 */
[----:B--2---:R-:W-:-:S04]  /*74b0*/  IMAD.U32 R0, R0, 0x10000, RZ ;  /* 0x0001000000007824 */ /* 0x004fc800078e00ff */
[----:B------:R-:W-:-:S04]  /*74c0*/  FMUL.FTZ R0, R0, 1 ;  /* 0x3f80000000007820 */ /* 0x000fc80000410000 */
[----:B------:R0:W1:Y:S01]  /*74d0*/  F2F.F64.F32 R18, R0 ;  /* 0x0000000000127310 */ /* 0x0000620000201800 */
[----:B------:R-:W-:Y:S05]  /*74e0*/  BRA `(.L_x_11854) ;  /* 0x0000000400b87947 */ /* 0x000fea0003800000 */
.L_x_11861:
        /* <DEDUP_REMOVED lines=11> */
.L_x_11868:
        /* <DEDUP_REMOVED lines=21> */
.L_x_11872:
[----:B------:R-:W-:Y:S05]  /*76f0*/  BSYNC B1 ;  /* 0x0000000000017941 */ /* 0x000fea0003800000 */
.L_x_11871:
[----:B------:R-:W-:Y:S01]  /*7700*/  LEA R3, R0, 0x3b800000, 0x17 ;  /* 0x3b80000000037811 */ /* 0x000fe200078eb8ff */
[----:B------:R-:W-:-:S05]  /*7710*/  IMAD.SHL.U32 R0, R2, 0x100000, RZ ;  /* 0x0010000002007824 */ /* 0x000fca00078e00ff */
[----:B------:R-:W-:-:S07]  /*7720*/  LOP3.LUT R0, R3, R0, R4, 0xfe, !PT ;  /* 0x0000000003007212 */ /* 0x000fce00078efe04 */
.L_x_11870:
[----:B------:R-:W-:Y:S05]  /*7730*/  BSYNC B0 ;  /* 0x0000000000007941 */ /* 0x000fea0003800000 */
.L_x_11869:
[----:B------:R-:W-:-:S04]  /*7740*/  FMUL.FTZ R0, R0, 1 ;  /* 0x3f80000000007820 */ /* 0x000fc80000410000 */
[----:B------:R2:W3:Y:S01]  /*7750*/  F2F.F64.F32 R18, R0 ;  /* 0x0000000000127310 */ /* 0x0004e20000201800 */
[----:B------:R-:W-:Y:S05]  /*7760*/  BRA `(.L_x_11854) ;  /* 0x0000000400187947 */ /* 0x000fea0003800000 */
.L_x_11867:
        /* <DEDUP_REMOVED lines=21> */
.L_x_11876:
[----:B------:R-:W-:Y:S05]  /*78c0*/  BSYNC B1 ;  /* 0x0000000000017941 */ /* 0x000fea0003800000 */
.L_x_11875:
[----:B------:R-:W-:Y:S01]  /*78d0*/  LEA R3, R0, 0x37800000, 0x17 ;  /* 0x3780000000037811 */ /* 0x000fe200078eb8ff */
[----:B------:R-:W-:-:S05]  /*78e0*/  IMAD.SHL.U32 R0, R2, 0x200000, RZ ;  /* 0x0020000002007824 */ /* 0x000fca00078e00ff */
[----:B------:R-:W-:-:S07]  /*78f0*/  LOP3.LUT R0, R3, R0, R4, 0xfe, !PT ;  /* 0x0000000003007212 */ /* 0x000fce00078efe04 */
.L_x_11874:
[----:B------:R-:W-:Y:S05]  /*7900*/  BSYNC B0 ;  /* 0x0000000000007941 */ /* 0x000fea0003800000 */
.L_x_11873:
[----:B------:R-:W-:-:S04]  /*7910*/  FMUL.FTZ R0, R0, 1 ;  /* 0x3f80000000007820 */ /* 0x000fc80000410000 */
[----:B------:R4:W0:Y:S01]  /*7920*/  F2F.F64.F32 R18, R0 ;  /* 0x0000000000127310 */ /* 0x0008220000201800 */
[----:B------:R-:W-:Y:S05]  /*7930*/  BRA `(.L_x_11854) ;  /* 0x0000000000a47947 */ /* 0x000fea0003800000 */
.L_x_11866:
        /* <DEDUP_REMOVED lines=14> */
.L_x_11880:
[----:B------:R-:W-:Y:S05]  /*7a20*/  BSYNC B0 ;  /* 0x0000000000007941 */ /* 0x000fea0003800000 */
.L_x_11879:
[----:B------:R-:W-:-:S04]  /*7a30*/  FMUL.FTZ R0, R0, 1 ;  /* 0x3f80000000007820 */ /* 0x000fc80000410000 */
[----:B------:R0:W1:Y:S01]  /*7a40*/  F2F.F64.F32 R18, R0 ;  /* 0x0000000000127310 */ /* 0x0000620000201800 */
[----:B------:R-:W-:Y:S05]  /*7a50*/  BRA `(.L_x_11854) ;  /* 0x00000000005c7947 */ /* 0x000fea0003800000 */
.L_x_11853:
        /* <DEDUP_REMOVED lines=16> */
.L_x_11881:
[----:B------:R-:W-:Y:S01]  /*7b60*/  CS2R R18, SRZ ;  /* 0x0000000000127805 */ /* 0x000fe2000001ff00 */
[----:B------:R-:W-:Y:S06]  /*7b70*/  BRA `(.L_x_11854) ;  /* 0x0000000000147947 */ /* 0x000fec0003800000 */
.L_x_11878:
[----:B------:R-:W2:Y:S02]  /*7b80*/  LDG.E.64 R18, desc[UR36][R2.64] ;  /* 0x0000002402127981 */ /* 0x000ea4000c1e1b00 */
[----:B--2---:R-:W0:Y:S01]  /*7b90*/  I2F.F64.U64 R18, R18 ;  /* 0x0000001200127312 */ /* 0x004e220000301800 */
[----:B------:R-:W-:Y:S05]  /*7ba0*/  BRA `(.L_x_11854) ;  /* 0x0000000000087947 */ /* 0x000fea0003800000 */
.L_x_11877:
[----:B------:R-:W2:Y:S02]  /*7bb0*/  LDG.E R2, desc[UR36][R2.64] ;  /* 0x0000002402027981 */ /* 0x000ea4000c1e1900 */
[----:B--2---:R0:W1:Y:S02]  /*7bc0*/  I2F.F64.U32 R18, R2 ;  /* 0x0000000200127312 */ /* 0x0040640000201800 */
.L_x_11854:
        /* <DEDUP_REMOVED lines=16> */
[----:B--2---:R0:W2:Y:S01]  /*7cd0*/  I2F.F64.S16 R4, R2 ;  /* 0x0000000200047312 */ /* 0x0040a20000101c00 */
[----:B------:R-:W-:Y:S05]  /*7ce0*/  BRA `(.L_x_11887) ;  /* 0x0000000c007c7947 */ /* 0x000fea0003800000 */
.L_x_11885:
[----:B------:R-:W2:Y:S02]  /*7cf0*/  LDG.E.U8 R2, desc[UR36][R2.64] ;  /* 0x0000002402027981 */ /* 0x000ea4000c1e1100 */
[----:B--2---:R0:W2:Y:S01]  /*7d00*/  I2F.F64.U16 R4, R2 ;  /* 0x0000000200047312 */ /* 0x0040a20000101800 */
[----:B------:R-:W-:Y:S05]  /*7d10*/  BRA `(.L_x_11887) ;  /* 0x0000000c00707947 */ /* 0x000fea0003800000 */
.L_x_11884:
[----:B------:R-:W-:-:S13]  /*7d20*/  ISETP.NE.AND P0, PT, R0, 0x2, PT ;  /* 0x000000020000780c */ /* 0x000fda0003f05270 */
[----:B------:R-:W-:Y:S05]  /*7d30*/  @!P0 BRA `(.L_x_11888) ;  /* 0x0000000000288947 */ /* 0x000fea0003800000 */
[----:B------:R-:W-:-:S13]  /*7d40*/  ISETP.NE.AND P0, PT, R0, 0x3, PT ;  /* 0x000000030000780c */ /* 0x000fda0003f05270 */
[----:B------:R-:W-:Y:S05]  /*7d50*/  @!P0 BRA `(.L_x_11889) ;  /* 0x0000000000148947 */ /* 0x000fea0003800000 */
[----:B------:R-:W-:-:S13]  /*7d60*/  ISETP.NE.AND P0, PT, R0, 0x4, PT ;  /* 0x000000040000780c */ /* 0x000fda0003f05270 */
[----:B------:R-:W-:Y:S05]  /*7d70*/  @P0 BRA `(.L_x_11886) ;  /* 0x0000000800fc0947 */ /* 0x000fea0003800000 */
[----:B------:R-:W2:Y:S02]  /*7d80*/  LDG.E.64 R4, desc[UR36][R2.64] ;  /* 0x0000002402047981 */ /* 0x000ea4000c1e1b00 */
[----:B--2---:R-:W4:Y:S01]  /*7d90*/  I2F.F64.S64 R4, R4 ;  /* 0x0000000400047312 */ /* 0x004f220000301c00 */
[----:B------:R-:W-:Y:S05]  /*7da0*/  BRA `(.L_x_11887) ;  /* 0x0000000c004c7947 */ /* 0x000fea0003800000 */
.L_x_11889:
[----:B------:R-:W2:Y:S02]  /*7db0*/  LDG.E R2, desc[UR36][R2.64] ;  /* 0x0000002402027981 */ /* 0x000ea4000c1e1900 */
[----:B--2---:R0:W2:Y:S01]  /*7dc0*/  I2F.F64 R4, R2 ;  /* 0x0000000200047312 */ /* 0x0040a20000201c00 */
[----:B------:R-:W-:Y:S05]  /*7dd0*/  BRA `(.L_x_11887) ;  /* 0x0000000c00407947 */ /* 0x000fea0003800000 */
.L_x_11888:
[----:B------:R-:W2:Y:S02]  /*7de0*/  LDG.E.U16 R2, desc[UR36][R2.64] ;  /* 0x0000002402027981 */ /* 0x000ea4000c1e1500 */
[----:B--2---:R0:W2:Y:S01]  /*7df0*/  I2F.F64.S16 R4, R2 ;  /* 0x0000000200047312 */ /* 0x0040a20000101c00 */
[----:B------:R-:W-:Y:S05]  /*7e00*/  BRA `(.L_x_11887) ;  /* 0x0000000c00347947 */ /* 0x000fea0003800000 */
.L_x_11883:
        /* <DEDUP_REMOVED lines=10> */
.L_x_11891:
[----:B------:R-:W2:Y:S02]  /*7eb0*/  LDG.E.U16 R0, desc[UR36][R2.64] ;  /* 0x0000002402007981 */ /* 0x000ea4000c1e1500 */
[----:B--2---:R-:W-:-:S05]  /*7ec0*/  HADD2.F32 R0, -RZ, R0.H0_H0 ;  /* 0x20000000ff007230 */ /* 0x004fca0000004100 */
[----:B------:R-:W-:-:S04]  /*7ed0*/  FMUL.FTZ R0, R0, 1 ;  /* 0x3f80000000007820 */ /* 0x000fc80000410000 */
[----:B------:R0:W2:Y:S01]  /*7ee0*/  F2F.F64.F32 R4, R0 ;  /* 0x0000000000047310 */ /* 0x0000a20000201800 */
[----:B------:R-:W-:Y:S05]  /*7ef0*/  BRA `(.L_x_11887) ;  /* 0x0000000800f87947 */ /* 0x000fea0003800000 */
.L_x_11890:
        /* <DEDUP_REMOVED lines=10> */
.L_x_11893:
[----:B------:R-:W2:Y:S02]  /*7fa0*/  LDG.E.U16 R2, desc[UR36][R2.64] ;  /* 0x0000002402027981 */ /* 0x000ea4000c1e1500 */
[----:B--2---:R-:W-:-:S05]  /*7fb0*/  HADD2.F32 R0, -RZ, R2.H0_H0 ;  /* 0x20000002ff007230 */ /* 0x004fca0000004100 */
[----:B------:R-:W-:-:S04]  /*7fc0*/  FMUL.FTZ R0, R0, 1 ;  /* 0x3f80000000007820 */ /* 0x000fc80000410000 */
[----:B------:R0:W2:Y:S01]  /*7fd0*/  F2F.F64.F32 R4, R0 ;  /* 0x0000000000047310 */ /* 0x0000a20000201800 */
[----:B------:R-:W-:Y:S05]  /*7fe0*/  BRA `(.L_x_11887) ;  /* 0x0000000800bc7947 */ /* 0x000fea0003800000 */
.L_x_11892:
[----:B------:R0:W5:Y:S01]  /*7ff0*/  LDG.E.64 R4, desc[UR36][R2.64] ;  /* 0x0000002402047981 */ /* 0x000162000c1e1b00 */
[----:B------:R-:W-:Y:S05]  /*8000*/  BRA `(.L_x_11887) ;  /* 0x0000000800b47947 */ /* 0x000fea0003800000 */
.L_x_11882:
        /* <DEDUP_REMOVED lines=13> */
.L_x_11896:
[----:B------:R0:W5:Y:S01]  /*80e0*/  LDG.E.64 R4, desc[UR36][R2.64] ;  /* 0x0000002402047981 */ /* 0x000162000c1e1b00 */
[----:B------:R-:W-:Y:S05]  /*80f0*/  BRA `(.L_x_11887) ;  /* 0x0000000800787947 */ /* 0x000fea0003800000 */
.L_x_11895:
        /* <DEDUP_REMOVED lines=25> */
[----:B------:R-:W-:-:S06]  /*8290*/  FMUL.FTZ R5, R5, 1 ;  /* 0x3f80000005057820 */ /* 0x000fcc0000410000 */
[----:B------:R-:W0:Y:S01]  /*82a0*/  F2F.F64.F32 R4, R5 ;  /* 0x0000000500047310 */ /* 0x000e220000201800 */
[----:B------:R-:W-:Y:S05]  /*82b0*/  BRA `(.L_x_11887) ;  /* 0x0000000800087947 */ /* 0x000fea0003800000 */
.L_x_11898:
        /* <DEDUP_REMOVED lines=12> */
[----:B------:R-:W-:-:S06]  /*8380*/  FMUL.FTZ R4, R4, 1 ;  /* 0x3f80000004047820 */ /* 0x000fcc0000410000 */
[----:B------:R-:W0:Y:S01]  /*8390*/  F2F.F64.F32 R4, R4 ;  /* 0x0000000400047310 */ /* 0x000e220000201800 */
[----:B------:R-:W-:Y:S05]  /*83a0*/  BRA `(.L_x_11887) ;  /* 0x0000000400cc7947 */ /* 0x000fea0003800000 */
.L_x_11897:
[----:B------:R-:W2:Y:S02]  /*83b0*/  LDG.E.U16 R0, desc[UR36][R2.64] ;  /* 0x0000002402007981 */ /* 0x000ea4000c1e1500 */
[----:B--2---:R-:W-:-:S04]  /*83c0*/  IMAD.U32 R0, R0, 0x10000, RZ ;  /* 0x0001000000007824 */ /* 0x004fc800078e00ff */
[----:B------:R-:W-:-:S04]  /*83d0*/  FMUL.FTZ R0, R0, 1 ;  /* 0x3f80000000007820 */ /* 0x000fc80000410000 */
[----:B------:R0:W2:Y:S01]  /*83e0*/  F2F.F64.F32 R4, R0 ;  /* 0x0000000000047310 */ /* 0x0000a20000201800 */
[----:B------:R-:W-:Y:S05]  /*83f0*/  BRA `(.L_x_11887) ;  /* 0x0000000400b87947 */ /* 0x000fea0003800000 */
.L_x_11894:
        /* <DEDUP_REMOVED lines=9> */
[----:B--2---:R0:W2:Y:S01]  /*8490*/  I2F.F64.U16 R4, R2 ;  /* 0x0000000200047312 */ /* 0x0040a20000101800 */
[----:B------:R-:W-:Y:S05]  /*84a0*/  BRA `(.L_x_11887) ;  /* 0x00000004008c7947 */ /* 0x000fea0003800000 */
.L_x_11901:
        /* <DEDUP_REMOVED lines=21> */
.L_x_11905:
[----:B------:R-:W-:Y:S05]  /*8600*/  BSYNC B1 ;  /* 0x0000000000017941 */ /* 0x000fea0003800000 */
.L_x_11904:
[----:B------:R-:W-:Y:S01]  /*8610*/  LEA R3, R0, 0x3b800000, 0x17 ;  /* 0x3b80000000037811 */ /* 0x000fe200078eb8ff */
[----:B------:R-:W-:-:S05]  /*8620*/  IMAD.SHL.U32 R0, R2, 0x100000, RZ ;  /* 0x0010000002007824 */ /* 0x000fca00078e00ff */
[----:B------:R-:W-:-:S07]  /*8630*/  LOP3.LUT R0, R3, R0, R4, 0xfe, !PT ;  /* 0x0000000003007212 */ /* 0x000fce00078efe04 */
.L_x_11903:
[----:B------:R-:W-:Y:S05]  /*8640*/  BSYNC B0 ;  /* 0x0000000000007941 */ /* 0x000fea0003800000 */
.L_x_11902:
[----:B------:R-:W-:-:S04]  /*8650*/  FMUL.FTZ R0, R0, 1 ;  /* 0x3f80000000007820 */ /* 0x000fc80000410000 */
[----:B------:R0:W2:Y:S01]  /*8660*/  F2F.F64.F32 R4, R0 ;  /* 0x0000000000047310 */ /* 0x0000a20000201800 */
[----:B------:R-:W-:Y:S05]  /*8670*/  BRA `(.L_x_11887) ;  /* 0x0000000400187947 */ /* 0x000fea0003800000 */
.L_x_11900:
        /* <DEDUP_REMOVED lines=21> */
.L_x_11909:
[----:B------:R-:W-:Y:S05]  /*87d0*/  BSYNC B1 ;  /* 0x0000000000017941 */ /* 0x000fea0003800000 */
.L_x_11908:
[----:B------:R-:W-:Y:S01]  /*87e0*/  LEA R3, R0, 0x37800000, 0x17 ;  /* 0x3780000000037811 */ /* 0x000fe200078eb8ff */
[----:B------:R-:W-:-:S05]  /*87f0*/  IMAD.SHL.U32 R0, R2, 0x200000, RZ ;  /* 0x0020000002007824 */ /* 0x000fca00078e00ff */
[----:B------:R-:W-:-:S07]  /*8800*/  LOP3.LUT R0, R3, R0, R4, 0xfe, !PT ;  /* 0x0000000003007212 */ /* 0x000fce00078efe04 */
.L_x_11907:
[----:B------:R-:W-:Y:S05]  /*8810*/  BSYNC B0 ;  /* 0x0000000000007941 */ /* 0x000fea0003800000 */
.L_x_11906:
[----:B------:R-:W-:-:S04]  /*8820*/  FMUL.FTZ R0, R0, 1 ;  /* 0x3f80000000007820 */ /* 0x000fc80000410000 */
[----:B------:R0:W2:Y:S01]  /*8830*/  F2F.F64.F32 R4, R0 ;  /* 0x0000000000047310 */ /* 0x0000a20000201800 */
[----:B------:R-:W-:Y:S05]  /*8840*/  BRA `(.L_x_11887) ;  /* 0x0000000000a47947 */ /* 0x000fea0003800000 */
.L_x_11899:
        /* <DEDUP_REMOVED lines=14> */
.L_x_11913:
[----:B------:R-:W-:Y:S05]  /*8930*/  BSYNC B0 ;  /* 0x0000000000007941 */ /* 0x000fea0003800000 */
.L_x_11912:
[----:B------:R-:W-:-:S04]  /*8940*/  FMUL.FTZ R0, R0, 1 ;  /* 0x3f80000000007820 */ /* 0x000fc80000410000 */
[----:B------:R0:W2:Y:S01]  /*8950*/  F2F.F64.F32 R4, R0 ;  /* 0x0000000000047310 */ /* 0x0000a20000201800 */
[----:B------:R-:W-:Y:S05]  /*8960*/  BRA `(.L_x_11887) ;  /* 0x00000000005c7947 */ /* 0x000fea0003800000 */
.L_x_11886:
        /* <DEDUP_REMOVED lines=16> */
.L_x_11914:
[----:B------:R-:W-:Y:S01]  /*8a70*/  CS2R R4, SRZ ;  /* 0x0000000000047805 */ /* 0x000fe2000001ff00 */
[----:B------:R-:W-:Y:S06]  /*8a80*/  BRA `(.L_x_11887) ;  /* 0x0000000000147947 */ /* 0x000fec0003800000 */
.L_x_11911:
[----:B------:R-:W2:Y:S02]  /*8a90*/  LDG.E.64 R4, desc[UR36][R2.64] ;  /* 0x0000002402047981 */ /* 0x000ea4000c1e1b00 */
[----:B--2---:R-:W0:Y:S01]  /*8aa0*/  I2F.F64.U64 R4, R4 ;  /* 0x0000000400047312 */ /* 0x004e220000301800 */
[----:B------:R-:W-:Y:S05]  /*8ab0*/  BRA `(.L_x_11887) ;  /* 0x0000000000087947 */ /* 0x000fea0003800000 */
.L_x_11910:
[----:B------:R-:W2:Y:S02]  /*8ac0*/  LDG.E R2, desc[UR36][R2.64] ;  /* 0x0000002402027981 */ /* 0x000ea4000c1e1900 */
[----:B--2---:R0:W2:Y:S02]  /*8ad0*/  I2F.F64.U32 R4, R2 ;  /* 0x0000000200047312 */ /* 0x0040a40000201800 */
.L_x_11887:
        /* <DEDUP_REMOVED lines=23> */
[----:B------:R-:W-:Y:S02]  /*8c50*/  @!P0 LEA.HI R5, R7, 0xffffffca, RZ, 0xc ;  /* 0xffffffca07058811 */ /* 0x000fe400078f60ff */
[----:B------:R-:W-:Y:S02]  /*8c60*/  @!P1 LEA.HI R0, R3, 0xffffffca, RZ, 0xc ;  /* 0xffffffca03009811 */ /* 0x000fe400078f60ff */
[----:B------:R-:W-:Y:S02]  /*8c70*/  LOP3.LUT R9, RZ, R5, RZ, 0x33, !PT ;  /* 0x00000005ff097212 */ /* 0x000fe400078e33ff */
[----:B------:R-:W-:Y:S02]  /*8c80*/  LOP3.LUT R8, R7, 0xfffff, RZ, 0xc0, !PT ;  /* 0x000fffff07087812 */ /* 0x000fe400078ec0ff */
[----:B------:R-:W-:Y:S01]  /*8c90*/  VIADDMNMX R4, R0, R9, 0xffffffff, !PT ;  /* 0xffffffff00047446 */ /* 0x000fe20007800109 */
[----:B------:R-:W-:Y:S01]  /*8ca0*/  IMAD.MOV.U32 R9, RZ, RZ, R6 ;  /* 0x000000ffff097224 */ /* 0x000fe200078e0006 */
[----:B------:R-:W-:Y:S01]  /*8cb0*/  LOP3.LUT R7, R3, 0xfffff, RZ, 0xc0, !PT ;  /* 0x000fffff03077812 */ /* 0x000fe200078ec0ff */
[----:B------:R-:W-:Y:S01]  /*8cc0*/  IMAD.IADD R6, R5, 0x1, -R0 ;  /* 0x0000000105067824 */ /* 0x000fe200078e0a00 */
[----:B------:R-:W-:Y:S01]  /*8cd0*/  LOP3.LUT R8, R8, 0x100000, RZ, 0xfc, !PT ;  /* 0x0010000008087812 */ /* 0x000fe200078efcff */
[----:B------:R-:W-:Y:S01]  /*8ce0*/  IMAD.IADD R13, R4, 0x1, R5 ;  /* 0x00000001040d7824 */ /* 0x000fe200078e0205 */
[----:B------:R-:W-:-:S04]  /*8cf0*/  LOP3.LUT R5, R7, 0x100000, RZ, 0xfc, !PT ;  /* 0x0010000007057812 */ /* 0x000fc800078efcff */
[----:B------:R-:W-:-:S04]  /*8d00*/  IADD3 R4, R13, 0x2, -R0 ;  /* 0x000000020d047810 */ /* 0x000fc80007ffe800 */
[----:B------:R-:W-:-:S13]  /*8d10*/  LOP3.LUT P0, R4, R4, 0x3, RZ, 0xc0, !PT ;  /* 0x0000000304047812 */ /* 0x000fda000780c0ff */
[----:B------:R-:W-:Y:S05]  /*8d20*/  @!P0 BRA `(.L_x_11919) ;  /* 0x0000000000388947 */ /* 0x000fea0003800000 */
[----:B------:R-:W-:Y:S01]  /*8d30*/  BSSY B2, `(.L_x_11920) ;  /* 0x000000c000027945 */ /* 0x000fe20003800000 */
.L_x_11921:
        /* <DEDUP_REMOVED lines=12> */
.L_x_11920:
[----:B------:R-:W-:-:S07]  /*8e00*/  IMAD.MOV.U32 R4, RZ, RZ, R7 ;  /* 0x000000ffff047224 */ /* 0x000fce00078e0007 */
.L_x_11919:
[----:B------:R-:W-:Y:S05]  /*8e10*/  BSYNC B1 ;  /* 0x0000000000017941 */ /* 0x000fea0003800000 */
.L_x_11918:
        /* <DEDUP_REMOVED lines=13> */
.L_x_11927:
        /* <DEDUP_REMOVED lines=33> */
.L_x_11926:
[----:B------:R-:W-:-:S07]  /*9100*/  IMAD.MOV.U32 R4, RZ, RZ, R10 ;  /* 0x000000ffff047224 */ /* 0x000fce00078e000a */
.L_x_11925:
[----:B------:R-:W-:Y:S05]  /*9110*/  BSYNC B2 ;  /* 0x0000000000027941 */ /* 0x000fea0003800000 */
.L_x_11924:
[----:B------:R-:W-:-:S13]  /*9120*/  ISETP.GE.U32.AND P0, PT, R7, 0xc, PT ;  /* 0x0000000c0700780c */ /* 0x000fda0003f06070 */
[----:B------:R-:W-:Y:S05]  /*9130*/  @!P0 BRA `(.L_x_11923) ;  /* 0x0000000400d88947 */ /* 0x000fea0003800000 */
[----:B------:R-:W-:Y:S01]  /*9140*/  BSSY B2, `(.L_x_11928) ;  /* 0x0000074000027945 */ /* 0x000fe20003800000 */
.L_x_11929:
        /* <DEDUP_REMOVED lines=116> */
.L_x_11928:
[----:B------:R-:W-:-:S07]  /*9890*/  IMAD.MOV.U32 R11, RZ, RZ, R7 ;  /* 0x000000ffff0b7224 */ /* 0x000fce00078e0007 */
.L_x_11923:
[----:B------:R-:W-:Y:S05]  /*98a0*/  BSYNC B1 ;  /* 0x0000000000017941 */ /* 0x000fea0003800000 */
.L_x_11922:
        /* <DEDUP_REMOVED lines=20> */
.L_x_11931:
[----:B------:R-:W-:Y:S05]  /*99f0*/  BSYNC B1 ;  /* 0x0000000000017941 */ /* 0x000fea0003800000 */
.L_x_11930:
[----:B------:R-:W-:Y:S02]  /*9a00*/  IMAD.MOV.U32 R5, RZ, RZ, R9 ;  /* 0x000000ffff057224 */ /* 0x000fe400078e0009 */
[----:B------:R-:W-:-:S03]  /*9a10*/  IMAD.MOV.U32 R4, RZ, RZ, R6 ;  /* 0x000000ffff047224 */ /* 0x000fc600078e0006 */
[----:B------:R-:W-:Y:S01]  /*9a20*/  LOP3.LUT R5, R5, 0x80000000, R19, 0xb8, !PT ;  /* 0x8000000005057812 */ /* 0x000fe200078eb813 */
[----:B------:R-:W-:Y:S06]  /*9a30*/  BRA `(.L_x_11917) ;  /* 0x0000000000207947 */ /* 0x000fec0003800000 */
.L_x_11916:
        /* <DEDUP_REMOVED lines=8> */
.L_x_11917:
[----:B------:R-:W-:Y:S05]  /*9ac0*/  BSYNC B0 ;  /* 0x0000000000007941 */ /* 0x000fea0003800000 */
.L_x_11915:
        /* <DEDUP_REMOVED lines=15> */
.L_x_11935:
[----:B------:R-:W0:Y:S02]  /*9bc0*/  F2I.S64.F64.TRUNC R4, R4 ;  /* 0x0000000400047311 */ /* 0x000e24000030d900 */
[----:B0-----:R-:W-:-:S05]  /*9bd0*/  IMAD.MOV.U32 R3, RZ, RZ, R4 ;  /* 0x000000ffff037224 */ /* 0x001fca00078e0004 */
[----:B------:R0:W-:Y:S01]  /*9be0*/  STG.E.U8 desc[UR36][R16.64], R3 ;  /* 0x0000000310007986 */ /* 0x0001e2000c101124 */
[----:B------:R-:W-:Y:S05]  /*9bf0*/  BRA `(.L_x_11937) ;  /* 0x0000000c00f87947 */ /* 0x000fea0003800000 */
.L_x_11934:
        /* <DEDUP_REMOVED lines=9> */
.L_x_11939:
[----:B------:R-:W0:Y:S02]  /*9c90*/  F2I.F64.TRUNC R5, R4 ;  /* 0x0000000400057311 */ /* 0x000e24000030d100 */
[----:B0-----:R0:W-:Y:S01]  /*9ca0*/  STG.E desc[UR36][R16.64], R5 ;  /* 0x0000000510007986 */ /* 0x0011e2000c101924 */
[----:B------:R-:W-:Y:S05]  /*9cb0*/  BRA `(.L_x_11937) ;  /* 0x0000000c00c87947 */ /* 0x000fea0003800000 */
.L_x_11938:
[----:B------:R-:W0:Y:S02]  /*9cc0*/  F2I.F64.TRUNC R5, R4 ;  /* 0x0000000400057311 */ /* 0x000e24000030d100 */
[----:B0-----:R0:W-:Y:S01]  /*9cd0*/  STG.E.U16 desc[UR36][R16.64], R5 ;  /* 0x0000000510007986 */ /* 0x0011e2000c101524 */
[----:B------:R-:W-:Y:S05]  /*9ce0*/  BRA `(.L_x_11937) ;  /* 0x0000000c00bc7947 */ /* 0x000fea0003800000 */
.L_x_11933:
        /* <DEDUP_REMOVED lines=13> */
.L_x_11941:
        /* <DEDUP_REMOVED lines=8> */
.L_x_11940:
        /* <DEDUP_REMOVED lines=14> */
.L_x_11943:
        /* <DEDUP_REMOVED lines=9> */
.L_x_11942:
[----:B------:R0:W-:Y:S01]  /*9fb0*/  STG.E.64 desc[UR36][R16.64], R4 ;  /* 0x0000000410007986 */ /* 0x0001e2000c101b24 */
[----:B------:R-:W-:Y:S05]  /*9fc0*/  BRA `(.L_x_11937) ;  /* 0x0000000c00047947 */ /* 0x000fea0003800000 */
.L_x_11932:
        /* <DEDUP_REMOVED lines=12> */
.L_x_11946:
[----:B------:R-:W-:-:S05]  /*a090*/  CS2R R6, SRZ ;  /* 0x0000000000067805 */ /* 0x000fca000001ff00 */
[----:B------:R0:W-:Y:S01]  /*a0a0*/  STG.E.128 desc[UR36][R16.64], R4 ;  /* 0x0000000410007986 */ /* 0x0001e2000c101d24 */
[----:B------:R-:W-:Y:S05]  /*a0b0*/  BRA `(.L_x_11937) ;  /* 0x0000000800c87947 */ /* 0x000fea0003800000 */
.L_x_11945:
        /* <DEDUP_REMOVED lines=25> */
.L_x_11950:
[----:B------:R-:W-:Y:S05]  /*a250*/  BSYNC B0 ;  /* 0x0000000000007941 */ /* 0x000fea0003800000 */
.L_x_11949:
[----:B------:R-:W-:-:S05]  /*a260*/  LOP3.LUT R3, R0, R3, RZ, 0xfc, !PT ;  /* 0x0000000300037212 */ /* 0x000fca00078efcff */
[----:B------:R0:W-:Y:S01]  /*a270*/  STG.E.U8 desc[UR36][R16.64], R3 ;  /* 0x0000000310007986 */ /* 0x0001e2000c101124 */
[----:B------:R-:W-:Y:S05]  /*a280*/  BRA `(.L_x_11937) ;  /* 0x0000000800547947 */ /* 0x000fea0003800000 */
.L_x_11948:
        /* <DEDUP_REMOVED lines=17> */
.L_x_11952:
[----:B------:R-:W-:Y:S01]  /*a3a0*/  IMAD.MOV.U32 R0, RZ, RZ, 0x7f ;  /* 0x0000007fff007424 */ /* 0x000fe200078e00ff */
[----:B------:R-:W-:-:S04]  /*a3b0*/  ISETP.GT.U32.AND P0, PT, R2, 0x7f800000, PT ;  /* 0x7f8000000200780c */ /* 0x000fc80003f04070 */
[----:B------:R-:W-:-:S09]  /*a3c0*/  SEL R0, R0, 0x7c, P0 ;  /* 0x0000007c00007807 */ /* 0x000fd20000000000 */
.L_x_11953:
[----:B------:R-:W-:Y:S05]  /*a3d0*/  BSYNC B0 ;  /* 0x0000000000007941 */ /* 0x000fea0003800000 */
.L_x_11951:
[----:B------:R-:W-:-:S04]  /*a3e0*/  LOP3.LUT R2, R3, 0x80000000, RZ, 0xc0, !PT ;  /* 0x8000000003027812 */ /* 0x000fc800078ec0ff */
[----:B------:R-:W-:-:S04]  /*a3f0*/  SHF.R.U32.HI R3, RZ, 0x18, R2 ;  /* 0x00000018ff037819 */ /* 0x000fc80000011602 */
[----:B------:R-:W-:-:S05]  /*a400*/  LOP3.LUT R3, R0, R3, RZ, 0xfc, !PT ;  /* 0x0000000300037212 */ /* 0x000fca00078efcff */
[----:B------:R0:W-:Y:S01]  /*a410*/  STG.E.U8 desc[UR36][R16.64], R3 ;  /* 0x0000000310007986 */ /* 0x0001e2000c101124 */
[----:B------:R-:W-:Y:S05]  /*a420*/  BRA `(.L_x_11937) ;  /* 0x0000000400ec7947 */ /* 0x000fea0003800000 */
.L_x_11947:
        /* <DEDUP_REMOVED lines=8> */
.L_x_11944:
        /* <DEDUP_REMOVED lines=11> */
.L_x_11956:
        /* <DEDUP_REMOVED lines=21> */
.L_x_11959:
[----:B------:R-:W-:-:S04]  /*a6b0*/  LOP3.LUT R2, R3, 0x80000000, RZ, 0xc0, !PT ;  /* 0x8000000003027812 */ /* 0x000fc800078ec0ff */
[----:B------:R-:W-:-:S04]  /*a6c0*/  SHF.R.U32.HI R3, RZ, 0x18, R2 ;  /* 0x00000018ff037819 */ /* 0x000fc80000011602 */
[----:B------:R-:W-:-:S04]  /*a6d0*/  LOP3.LUT R0, R0, R3, RZ, 0xfc, !PT ;  /* 0x0000000300007212 */ /* 0x000fc800078efcff */
[----:B------:R-:W-:-:S07]  /*a6e0*/  PRMT R8, R0, 0x7610, R8 ;  /* 0x0000761000087816 */ /* 0x000fce0000000008 */
.L_x_11958:
[----:B------:R-:W-:Y:S05]  /*a6f0*/  BSYNC B0 ;  /* 0x0000000000007941 */ /* 0x000fea0003800000 */
.L_x_11957:
[----:B------:R0:W-:Y:S01]  /*a700*/  STG.E.U8 desc[UR36][R16.64], R8 ;  /* 0x0000000810007986 */ /* 0x0001e2000c101124 */
[----:B------:R-:W-:Y:S05]  /*a710*/  BRA `(.L_x_11937) ;  /* 0x0000000400307947 */ /* 0x000fea0003800000 */
.L_x_11955:
        /* <DEDUP_REMOVED lines=21> */
.L_x_11962:
[----:B------:R-:W-:-:S04]  /*a870*/  LOP3.LUT R2, R3, 0x80000000, RZ, 0xc0, !PT ;  /* 0x8000000003027812 */ /* 0x000fc800078ec0ff */
[----:B------:R-:W-:-:S04]  /*a880*/  SHF.R.U32.HI R3, RZ, 0x18, R2 ;  /* 0x00000018ff037819 */ /* 0x000fc80000011602 */
[----:B------:R-:W-:-:S04]  /*a890*/  LOP3.LUT R0, R0, R3, RZ, 0xfc, !PT ;  /* 0x0000000300007212 */ /* 0x000fc800078efcff */
[----:B------:R-:W-:-:S07]  /*a8a0*/  PRMT R8, R0, 0x7610, R8 ;  /* 0x0000761000087816 */ /* 0x000fce0000000008 */
.L_x_11961:
[----:B------:R-:W-:Y:S05]  /*a8b0*/  BSYNC B0 ;  /* 0x0000000000007941 */ /* 0x000fea0003800000 */
.L_x_11960:
[----:B------:R2:W-:Y:S01]  /*a8c0*/  STG.E.U8 desc[UR36][R16.64], R8 ;  /* 0x0000000810007986 */ /* 0x0005e2000c101124 */
[----:B------:R-:W-:Y:S05]  /*a8d0*/  BRA `(.L_x_11937) ;  /* 0x0000000000c07947 */ /* 0x000fea0003800000 */
.L_x_11954:
        /* <DEDUP_REMOVED lines=26> */
.L_x_11936:
        /* <DEDUP_REMOVED lines=16> */
.L_x_11965:
[----:B------:R-:W-:Y:S05]  /*ab80*/  BRA `(.L_x_11937) ;  /* 0x0000000000147947 */ /* 0x000fea0003800000 */
.L_x_11964:
[----:B------:R-:W0:Y:S02]  /*ab90*/  F2I.U64.F64.TRUNC R4, R4 ;  /* 0x0000000400047311 */ /* 0x000e24000030d800 */
[----:B0-----:R4:W-:Y:S01]  /*aba0*/  STG.E.64 desc[UR36][R16.64], R4 ;  /* 0x0000000410007986 */ /* 0x0019e2000c101b24 */
[----:B------:R-:W-:Y:S05]  /*abb0*/  BRA `(.L_x_11937) ;  /* 0x0000000000087947 */ /* 0x000fea0003800000 */
.L_x_11963:
[----:B------:R-:W0:Y:S02]  /*abc0*/  F2I.U32.F64.TRUNC R5, R4 ;  /* 0x0000000400057311 */ /* 0x000e24000030d000 */
[----:B0-----:R3:W-:Y:S02]  /*abd0*/  STG.E desc[UR36][R16.64], R5 ;  /* 0x0000000510007986 */ /* 0x0017e4000c101924 */
.L_x_11937:
[----:B------:R-:W-:-:S07]  /*abe0*/  VIADD R23, R23, 0x80 ;  /* 0x0000008017177836 */ /* 0x000fce0000000000 */
.L_x_11847:
[----:B------:R-:W-:Y:S05]  /*abf0*/  BSYNC B6 ;  /* 0x0000000000067941 */ /* 0x000fea0003800000 */
.L_x_11846:
[----:B------:R-:W-:Y:S01]  /*ac00*/  ULDC UR4, c[0x0][0x210] ;  /* 0x0000840000047ab9 */ /* 0x000fe20000000800 */
[----:B------:R-:W-:Y:S01]  /*ac10*/  BSSY B6, `(.L_x_11966) ;  /* 0x000055b000067945 */ /* 0x000fe20003800000 */
[----:B------:R-:W-:-:S13]  /*ac20*/  ISETP.GE.AND P0, PT, R23, UR4, PT ;  /* 0x0000000417007c0c */ /* 0x000fda000bf06270 */
[----:B------:R-:W-:Y:S05]  /*ac30*/  @P0 BRA `(.L_x_11967) ;  /* 0x0000005400600947 */ /* 0x000fea0003800000 */
[----:B0--3--:R-:W0:Y:S01]  /*ac40*/  LDC R6, c[0x0][0x218] ;  /* 0x00008600ff067b82 */ /* 0x009e220000000800 */
[----:B------:R-:W-:Y:S02]  /*ac50*/  IMAD.MOV.U32 R22, RZ, RZ, RZ ;  /* 0x000000ffff167224 */ /* 0x000fe400078e00ff */
[----:B------:R-:W-:Y:S02]  /*ac60*/  IMAD.MOV.U32 R0, RZ, RZ, RZ ;  /* 0x000000ffff007224 */ /* 0x000fe400078e00ff */
[----:B-12-4-:R-:W-:Y:S01]  /*ac70*/  IMAD.MOV.U32 R16, RZ, RZ, RZ ;  /* 0x000000ffff107224 */ /* 0x016fe200078e00ff */
        /* <DEDUP_REMOVED lines=350> */
.L_x_11968:
        /* <DEDUP_REMOVED lines=21> */
.L_x_11972:
[----:B------:R-:W2:Y:S02]  /*c3b0*/  LDG.E.U8 R2, desc[UR36][R2.64] ;  /* 0x0000002402027981 */ /* 0x000ea4000c1e1100 */
[----:B--2---:R0:W1:Y:S01]  /*c3c0*/  I2F.F64.U16 R18, R2 ;  /* 0x0000000200127312 */ /* 0x0040620000101800 */
[----:B------:R-:W-:Y:S05]  /*c3d0*/  BRA `(.L_x_11974) ;  /* 0x0000000c00707947 */ /* 0x000fea0003800000 */
.L_x_11971:
        /* <DEDUP_REMOVED lines=9> */
.L_x_11976:
[----:B------:R-:W2:Y:S02]  /*c470*/  LDG.E R2, desc[UR36][R2.64] ;  /* 0x0000002402027981 */ /* 0x000ea4000c1e1900 */
[----:B--2---:R0:W1:Y:S01]  /*c480*/  I2F.F64 R18, R2 ;  /* 0x0000000200127312 */ /* 0x0040620000201c00 */
[----:B------:R-:W-:Y:S05]  /*c490*/  BRA `(.L_x_11974) ;  /* 0x0000000c00407947 */ /* 0x000fea0003800000 */
.L_x_11975:
[----:B------:R-:W2:Y:S02]  /*c4a0*/  LDG.E.U16 R2, desc[UR36][R2.64] ;  /* 0x0000002402027981 */ /* 0x000ea4000c1e1500 */
[----:B--2---:R0:W1:Y:S01]  /*c4b0*/  I2F.F64.S16 R18, R2 ;  /* 0x0000000200127312 */ /* 0x0040620000101c00 */
[----:B------:R-:W-:Y:S05]  /*c4c0*/  BRA `(.L_x_11974) ;  /* 0x0000000c00347947 */ /* 0x000fea0003800000 */
.L_x_11970:
        /* <DEDUP_REMOVED lines=10> */
.L_x_11978:
[----:B------:R-:W2:Y:S02]  /*c570*/  LDG.E.U16 R0, desc[UR36][R2.64] ;  /* 0x0000002402007981 */ /* 0x000ea4000c1e1500 */
[----:B--2---:R-:W-:-:S05]  /*c580*/  HADD2.F32 R0, -RZ, R0.H0_H0 ;  /* 0x20000000ff007230 */ /* 0x004fca0000004100 */
[----:B------:R-:W-:-:S04]  /*c590*/  FMUL.FTZ R0, R0, 1 ;  /* 0x3f80000000007820 */ /* 0x000fc80000410000 */
[----:B------:R0:W1:Y:S01]  /*c5a0*/  F2F.F64.F32 R18, R0 ;  /* 0x0000000000127310 */ /* 0x0000620000201800 */
[----:B------:R-:W-:Y:S05]  /*c5b0*/  BRA `(.L_x_11974) ;  /* 0x0000000800f87947 */ /* 0x000fea0003800000 */
.L_x_11977:
        /* <DEDUP_REMOVED lines=10> */
.L_x_11980:
[----:B------:R-:W2:Y:S02]  /*c660*/  LDG.E.U16 R2, desc[UR36][R2.64] ;  /* 0x0000002402027981 */ /* 0x000ea4000c1e1500 */
[----:B--2---:R-:W-:-:S05]  /*c670*/  HADD2.F32 R0, -RZ, R2.H0_H0 ;  /* 0x20000002ff007230 */ /* 0x004fca0000004100 */
[----:B------:R-:W-:-:S04]  /*c680*/  FMUL.FTZ R0, R0, 1 ;  /* 0x3f80000000007820 */ /* 0x000fc80000410000 */
[----:B------:R0:W1:Y:S01]  /*c690*/  F2F.F64.F32 R18, R0 ;  /* 0x0000000000127310 */ /* 0x0000620000201800 */
[----:B------:R-:W-:Y:S05]  /*c6a0*/  BRA `(.L_x_11974) ;  /* 0x0000000800bc7947 */ /* 0x000fea0003800000 */
.L_x_11979:
[----:B------:R0:W5:Y:S01]  /*c6b0*/  LDG.E.64 R18, desc[UR36][R2.64] ;  /* 0x0000002402127981 */ /* 0x000162000c1e1b00 */
[----:B------:R-:W-:Y:S05]  /*c6c0*/  BRA `(.L_x_11974) ;  /* 0x0000000800b47947 */ /* 0x000fea0003800000 */
.L_x_11969:
        /* <DEDUP_REMOVED lines=13> */
.L_x_11983:
[----:B------:R0:W5:Y:S01]  /*c7a0*/  LDG.E.64 R18, desc[UR36][R2.64] ;  /* 0x0000002402127981 */ /* 0x000162000c1e1b00 */
[----:B------:R-:W-:Y:S05]  /*c7b0*/  BRA `(.L_x_11974) ;  /* 0x0000000800787947 */ /* 0x000fea0003800000 */
.L_x_11982:
        /* <DEDUP_REMOVED lines=28> */
.L_x_11985:
        /* <DEDUP_REMOVED lines=15> */
.L_x_11984:
[----:B------:R-:W2:Y:S02]  /*ca70*/  LDG.E.U16 R0, desc[UR36][R2.64] ;  /* 0x0000002402007981 */ /* 0x000ea4000c1e1500 */
[----:B--2---:R-:W-:-:S04]  /*ca80*/  IMAD.U32 R0, R0, 0x10000, RZ ;  /* 0x0001000000007824 */ /* 0x004fc800078e00ff */
[----:B------:R-:W-:-:S04]  /*ca90*/  FMUL.FTZ R0, R0, 1 ;  /* 0x3f80000000007820 */ /* 0x000fc80000410000 */
[----:B------:R0:W1:Y:S01]  /*caa0*/  F2F.F64.F32 R18, R0 ;  /* 0x0000000000127310 */ /* 0x0000620000201800 */
[----:B------:R-:W-:Y:S05]  /*cab0*/  BRA `(.L_x_11974) ;  /* 0x0000000400b87947 */ /* 0x000fea0003800000 */
.L_x_11981:
        /* <DEDUP_REMOVED lines=9> */
[----:B--2---:R2:W3:Y:S01]  /*cb50*/  I2F.F64.U16 R18, R2 ;  /* 0x0000000200127312 */ /* 0x0044e20000101800 */
[----:B------:R-:W-:Y:S05]  /*cb60*/  BRA `(.L_x_11974) ;  /* 0x00000004008c7947 */ /* 0x000fea0003800000 */
.L_x_11988:
        /* <DEDUP_REMOVED lines=21> */
.L_x_11992:
[----:B------:R-:W-:Y:S05]  /*ccc0*/  BSYNC B1 ;  /* 0x0000000000017941 */ /* 0x000fea0003800000 */
.L_x_11991:
[----:B------:R-:W-:Y:S01]  /*ccd0*/  LEA R3, R0, 0x3b800000, 0x17 ;  /* 0x3b80000000037811 */ /* 0x000fe200078eb8ff */
[----:B------:R-:W-:-:S05]  /*cce0*/  IMAD.SHL.U32 R0, R2, 0x100000, RZ ;  /* 0x0010000002007824 */ /* 0x000fca00078e00ff */
[----:B------:R-:W-:-:S07]  /*ccf0*/  LOP3.LUT R0, R3, R0, R4, 0xfe, !PT ;  /* 0x0000000003007212 */ /* 0x000fce00078efe04 */
.L_x_11990:
[----:B------:R-:W-:Y:S05]  /*cd00*/  BSYNC B0 ;  /* 0x0000000000007941 */ /* 0x000fea0003800000 */
.L_x_11989:
[----:B------:R-:W-:-:S04]  /*cd10*/  FMUL.FTZ R0, R0, 1 ;  /* 0x3f80000000007820 */ /* 0x000fc80000410000 */
[----:B------:R4:W0:Y:S01]  /*cd20*/  F2F.F64.F32 R18, R0 ;  /* 0x0000000000127310 */ /* 0x0008220000201800 */
[----:B------:R-:W-:Y:S05]  /*cd30*/  BRA `(.L_x_11974) ;  /* 0x0000000400187947 */ /* 0x000fea0003800000 */
.L_x_11987:
        /* <DEDUP_REMOVED lines=21> */
.L_x_11996:
[----:B------:R-:W-:Y:S05]  /*ce90*/  BSYNC B1 ;  /* 0x0000000000017941 */ /* 0x000fea0003800000 */
.L_x_11995:
[----:B------:R-:W-:Y:S01]  /*cea0*/  LEA R3, R0, 0x37800000, 0x17 ;  /* 0x3780000000037811 */ /* 0x000fe200078eb8ff */
[----:B------:R-:W-:-:S05]  /*ceb0*/  IMAD.SHL.U32 R0, R2, 0x200000, RZ ;  /* 0x0020000002007824 */ /* 0x000fca00078e00ff */
[----:B------:R-:W-:-:S07]  /*cec0*/  LOP3.LUT R0, R3, R0, R4, 0xfe, !PT ;  /* 0x0000000003007212 */ /* 0x000fce00078efe04 */
.L_x_11994:
[----:B------:R-:W-:Y:S05]  /*ced0*/  BSYNC B0 ;  /* 0x0000000000007941 */ /* 0x000fea0003800000 */
.L_x_11993:
[----:B------:R-:W-:-:S04]  /*cee0*/  FMUL.FTZ R0, R0, 1 ;  /* 0x3f80000000007820 */ /* 0x000fc80000410000 */
[----:B------:R0:W1:Y:S01]  /*cef0*/  F2F.F64.F32 R18, R0 ;  /* 0x0000000000127310 */ /* 0x0000620000201800 */
[----:B------:R-:W-:Y:S05]  /*cf00*/  BRA `(.L_x_11974) ;  /* 0x0000000000a47947 */ /* 0x000fea0003800000 */
.L_x_11986:
        /* <DEDUP_REMOVED lines=14> */
.L_x_12000:
[----:B------:R-:W-:Y:S05]  /*cff0*/  BSYNC B0 ;  /* 0x0000000000007941 */ /* 0x000fea0003800000 */
.L_x_11999:
[----:B------:R-:W-:-:S04]  /*d000*/  FMUL.FTZ R0, R0, 1 ;  /* 0x3f80000000007820 */ /* 0x000fc80000410000 */
[----:B------:R0:W1:Y:S01]  /*d010*/  F2F.F64.F32 R18, R0 ;  /* 0x0000000000127310 */ /* 0x0000620000201800 */
[----:B------:R-:W-:Y:S05]  /*d020*/  BRA `(.L_x_11974) ;  /* 0x00000000005c7947 */ /* 0x000fea0003800000 */
.L_x_11973:
        /* <DEDUP_REMOVED lines=16> */
.L_x_12001:
[----:B------:R-:W-:Y:S01]  /*d130*/  CS2R R18, SRZ ;  /* 0x0000000000127805 */ /* 0x000fe2000001ff00 */
[----:B------:R-:W-:Y:S06]  /*d140*/  BRA `(.L_x_11974) ;  /* 0x0000000000147947 */ /* 0x000fec0003800000 */
.L_x_11998:
[----:B------:R-:W2:Y:S02]  /*d150*/  LDG.E.64 R18, desc[UR36][R2.64] ;  /* 0x0000002402127981 */ /* 0x000ea4000c1e1b00 */
[----:B--2---:R-:W0:Y:S01]  /*d160*/  I2F.F64.U64 R18, R18 ;  /* 0x0000001200127312 */ /* 0x004e220000301800 */
[----:B------:R-:W-:Y:S05]  /*d170*/  BRA `(.L_x_11974) ;  /* 0x0000000000087947 */ /* 0x000fea0003800000 */
.L_x_11997:
[----:B------:R-:W2:Y:S02]  /*d180*/  LDG.E R2, desc[UR36][R2.64] ;  /* 0x0000002402027981 */ /* 0x000ea4000c1e1900 */
[----:B--2---:R0:W1:Y:S02]  /*d190*/  I2F.F64.U32 R18, R2 ;  /* 0x0000000200127312 */ /* 0x0040640000201800 */
.L_x_11974:
[----:B0-----:R-:W4:Y:S01]  /*d1a0*/  LDC.U8 R4, c[0x0][0x493] ;  /* 0x000124c0ff047b82 */ /* 0x001f220000000000 */
[----:B------:R-:W-:Y:S02]  /*d1b0*/  ULDC.64 UR4, c[0x0][0x488] ;  /* 0x0001220000047ab9 */ /* 0x000fe40000000a00 */
[----:B--2---:R-:W-:-:S05]  /*d1c0*/  IADD3 R2, P0, R22, UR4, RZ ;  /* 0x0000000416027c10 */ /* 0x004fca000ff1e0ff */
        /* <DEDUP_REMOVED lines=15> */
.L_x_12005:
[----:B------:R-:W2:Y:S02]  /*d2c0*/  LDG.E.U8 R2, desc[UR36][R2.64] ;  /* 0x0000002402027981 */ /* 0x000ea4000c1e1100 */
[----:B--2---:R0:W2:Y:S01]  /*d2d0*/  I2F.F64.U16 R4, R2 ;  /* 0x0000000200047312 */ /* 0x0040a20000101800 */
[----:B------:R-:W-:Y:S05]  /*d2e0*/  BRA `(.L_x_12007) ;  /* 0x0000000c00707947 */ /* 0x000fea0003800000 */
.L_x_12004:
        /* <DEDUP_REMOVED lines=9> */
.L_x_12009:
[----:B------:R-:W2:Y:S02]  /*d380*/  LDG.E R2, desc[UR36][R2.64] ;  /* 0x0000002402027981 */ /* 0x000ea4000c1e1900 */
[----:B--2---:R0:W2:Y:S01]  /*d390*/  I2F.F64 R4, R2 ;  /* 0x0000000200047312 */ /* 0x0040a20000201c00 */
[----:B------:R-:W-:Y:S05]  /*d3a0*/  BRA `(.L_x_12007) ;  /* 0x0000000c00407947 */ /* 0x000fea0003800000 */
.L_x_12008:
[----:B------:R-:W2:Y:S02]  /*d3b0*/  LDG.E.U16 R2, desc[UR36][R2.64] ;  /* 0x0000002402027981 */ /* 0x000ea4000c1e1500 */
[----:B--2---:R0:W2:Y:S01]  /*d3c0*/  I2F.F64.S16 R4, R2 ;  /* 0x0000000200047312 */ /* 0x0040a20000101c00 */
[----:B------:R-:W-:Y:S05]  /*d3d0*/  BRA `(.L_x_12007) ;  /* 0x0000000c00347947 */ /* 0x000fea0003800000 */
.L_x_12003:
        /* <DEDUP_REMOVED lines=10> */
.L_x_12011:
[----:B------:R-:W2:Y:S02]  /*d480*/  LDG.E.U16 R0, desc[UR36][R2.64] ;  /* 0x0000002402007981 */ /* 0x000ea4000c1e1500 */
[----:B--2---:R-:W-:-:S05]  /*d490*/  HADD2.F32 R0, -RZ, R0.H0_H0 ;  /* 0x20000000ff007230 */ /* 0x004fca0000004100 */
[----:B------:R-:W-:-:S04]  /*d4a0*/  FMUL.FTZ R0, R0, 1 ;  /* 0x3f80000000007820 */ /* 0x000fc80000410000 */
[----:B------:R0:W2:Y:S01]  /*d4b0*/  F2F.F64.F32 R4, R0 ;  /* 0x0000000000047310 */ /* 0x0000a20000201800 */
[----:B------:R-:W-:Y:S05]  /*d4c0*/  BRA `(.L_x_12007) ;  /* 0x0000000800f87947 */ /* 0x000fea0003800000 */
.L_x_12010:
        /* <DEDUP_REMOVED lines=10> */
.L_x_12013:
[----:B------:R-:W2:Y:S02]  /*d570*/  LDG.E.U16 R2, desc[UR36][R2.64] ;  /* 0x0000002402027981 */ /* 0x000ea4000c1e1500 */
[----:B--2---:R-:W-:-:S05]  /*d580*/  HADD2.F32 R0, -RZ, R2.H0_H0 ;  /* 0x20000002ff007230 */ /* 0x004fca0000004100 */
[----:B------:R-:W-:-:S04]  /*d590*/  FMUL.FTZ R0, R0, 1 ;  /* 0x3f80000000007820 */ /* 0x000fc80000410000 */
[----:B------:R0:W2:Y:S01]  /*d5a0*/  F2F.F64.F32 R4, R0 ;  /* 0x0000000000047310 */ /* 0x0000a20000201800 */
[----:B------:R-:W-:Y:S05]  /*d5b0*/  BRA `(.L_x_12007) ;  /* 0x0000000800bc7947 */ /* 0x000fea0003800000 */
.L_x_12012:
[----:B------:R0:W5:Y:S01]  /*d5c0*/  LDG.E.64 R4, desc[UR36][R2.64] ;  /* 0x0000002402047981 */ /* 0x000162000c1e1b00 */
[----:B------:R-:W-:Y:S05]  /*d5d0*/  BRA `(.L_x_12007) ;  /* 0x0000000800b47947 */ /* 0x000fea0003800000 */
.L_x_12002:
        /* <DEDUP_REMOVED lines=13> */
.L_x_12016:
[----:B------:R0:W5:Y:S01]  /*d6b0*/  LDG.E.64 R4, desc[UR36][R2.64] ;  /* 0x0000002402047981 */ /* 0x000162000c1e1b00 */
[----:B------:R-:W-:Y:S05]  /*d6c0*/  BRA `(.L_x_12007) ;  /* 0x0000000800787947 */ /* 0x000fea0003800000 */
.L_x_12015:
        /* <DEDUP_REMOVED lines=28> */
.L_x_12018:
        /* <DEDUP_REMOVED lines=15> */
.L_x_12017:
[----:B------:R-:W2:Y:S02]  /*d980*/  LDG.E.U16 R0, desc[UR36][R2.64] ;  /* 0x0000002402007981 */ /* 0x000ea4000c1e1500 */
[----:B--2---:R-:W-:-:S04]  /*d990*/  IMAD.U32 R0, R0, 0x10000, RZ ;  /* 0x0001000000007824 */ /* 0x004fc800078e00ff */
[----:B------:R-:W-:-:S04]  /*d9a0*/  FMUL.FTZ R0, R0, 1 ;  /* 0x3f80000000007820 */ /* 0x000fc80000410000 */
[----:B------:R0:W2:Y:S01]  /*d9b0*/  F2F.F64.F32 R4, R0 ;  /* 0x0000000000047310 */ /* 0x0000a20000201800 */
[----:B------:R-:W-:Y:S05]  /*d9c0*/  BRA `(.L_x_12007) ;  /* 0x0000000400b87947 */ /* 0x000fea0003800000 */
.L_x_12014:
        /* <DEDUP_REMOVED lines=11> */
.L_x_12021:
        /* <DEDUP_REMOVED lines=21> */
.L_x_12025:
[----:B------:R-:W-:Y:S05]  /*dbd0*/  BSYNC B1 ;  /* 0x0000000000017941 */ /* 0x000fea0003800000 */
.L_x_12024:
[----:B------:R-:W-:Y:S01]  /*dbe0*/  LEA R3, R0, 0x3b800000, 0x17 ;  /* 0x3b80000000037811 */ /* 0x000fe200078eb8ff */
[----:B------:R-:W-:-:S05]  /*dbf0*/  IMAD.SHL.U32 R0, R2, 0x100000, RZ ;  /* 0x0010000002007824 */ /* 0x000fca00078e00ff */
[----:B------:R-:W-:-:S07]  /*dc00*/  LOP3.LUT R0, R3, R0, R4, 0xfe, !PT ;  /* 0x0000000003007212 */ /* 0x000fce00078efe04 */
.L_x_12023:
[----:B------:R-:W-:Y:S05]  /*dc10*/  BSYNC B0 ;  /* 0x0000000000007941 */ /* 0x000fea0003800000 */
.L_x_12022:
[----:B------:R-:W-:-:S04]  /*dc20*/  FMUL.FTZ R0, R0, 1 ;  /* 0x3f80000000007820 */ /* 0x000fc80000410000 */
[----:B------:R0:W2:Y:S01]  /*dc30*/  F2F.F64.F32 R4, R0 ;  /* 0x0000000000047310 */ /* 0x0000a20000201800 */
[----:B------:R-:W-:Y:S05]  /*dc40*/  BRA `(.L_x_12007) ;  /* 0x0000000400187947 */ /* 0x000fea0003800000 */
.L_x_12020:
        /* <DEDUP_REMOVED lines=21> */
.L_x_12029:
[----:B------:R-:W-:Y:S05]  /*dda0*/  BSYNC B1 ;  /* 0x0000000000017941 */ /* 0x000fea0003800000 */
.L_x_12028:
[----:B------:R-:W-:Y:S01]  /*ddb0*/  LEA R3, R0, 0x37800000, 0x17 ;  /* 0x3780000000037811 */ /* 0x000fe200078eb8ff */
[----:B------:R-:W-:-:S05]  /*ddc0*/  IMAD.SHL.U32 R0, R2, 0x200000, RZ ;  /* 0x0020000002007824 */ /* 0x000fca00078e00ff */
[----:B------:R-:W-:-:S07]  /*ddd0*/  LOP3.LUT R0, R3, R0, R4, 0xfe, !PT ;  /* 0x0000000003007212 */ /* 0x000fce00078efe04 */
.L_x_12027:
[----:B------:R-:W-:Y:S05]  /*dde0*/  BSYNC B0 ;  /* 0x0000000000007941 */ /* 0x000fea0003800000 */
.L_x_12026:
[----:B------:R-:W-:-:S04]  /*ddf0*/  FMUL.FTZ R0, R0, 1 ;  /* 0x3f80000000007820 */ /* 0x000fc80000410000 */
[----:B------:R0:W2:Y:S01]  /*de00*/  F2F.F64.F32 R4, R0 ;  /* 0x0000000000047310 */ /* 0x0000a20000201800 */
[----:B------:R-:W-:Y:S05]  /*de10*/  BRA `(.L_x_12007) ;  /* 0x0000000000a47947 */ /* 0x000fea0003800000 */
.L_x_12019:
        /* <DEDUP_REMOVED lines=14> */
.L_x_12033:
[----:B------:R-:W-:Y:S05]  /*df00*/  BSYNC B0 ;  /* 0x0000000000007941 */ /* 0x000fea0003800000 */
.L_x_12032:
[----:B------:R-:W-:-:S04]  /*df10*/  FMUL.FTZ R0, R0, 1 ;  /* 0x3f80000000007820 */ /* 0x000fc80000410000 */
[----:B------:R0:W2:Y:S01]  /*df20*/  F2F.F64.F32 R4, R0 ;  /* 0x0000000000047310 */ /* 0x0000a20000201800 */
[----:B------:R-:W-:Y:S05]  /*df30*/  BRA `(.L_x_12007) ;  /* 0x00000000005c7947 */ /* 0x000fea0003800000 */
.L_x_12006:
        /* <DEDUP_REMOVED lines=16> */
.L_x_12034:
[----:B------:R-:W-:Y:S01]  /*e040*/  CS2R R4, SRZ ;  /* 0x0000000000047805 */ /* 0x000fe2000001ff00 */
[----:B------:R-:W-:Y:S06]  /*e050*/  BRA `(.L_x_12007) ;  /* 0x0000000000147947 */ /* 0x000fec0003800000 */
.L_x_12031:
[----:B------:R-:W2:Y:S02]  /*e060*/  LDG.E.64 R4, desc[UR36][R2.64] ;  /* 0x0000002402047981 */ /* 0x000ea4000c1e1b00 */
[----:B--2---:R-:W0:Y:S01]  /*e070*/  I2F.F64.U64 R4, R4 ;  /* 0x0000000400047312 */ /* 0x004e220000301800 */
[----:B------:R-:W-:Y:S05]  /*e080*/  BRA `(.L_x_12007) ;  /* 0x0000000000087947 */ /* 0x000fea0003800000 */
.L_x_12030:
[----:B------:R-:W2:Y:S02]  /*e090*/  LDG.E R2, desc[UR36][R2.64] ;  /* 0x0000002402027981 */ /* 0x000ea4000c1e1900 */
[----:B--2---:R0:W2:Y:S02]  /*e0a0*/  I2F.F64.U32 R4, R2 ;  /* 0x0000000200047312 */ /* 0x0040a40000201800 */
.L_x_12007:
        /* <DEDUP_REMOVED lines=38> */
.L_x_12041:
        /* <DEDUP_REMOVED lines=12> */
.L_x_12040:
[----:B------:R-:W-:-:S07]  /*e3d0*/  IMAD.MOV.U32 R4, RZ, RZ, R7 ;  /* 0x000000ffff047224 */ /* 0x000fce00078e0007 */
.L_x_12039:
[----:B------:R-:W-:Y:S05]  /*e3e0*/  BSYNC B1 ;  /* 0x0000000000017941 */ /* 0x000fea0003800000 */
.L_x_12038:
        /* <DEDUP_REMOVED lines=13> */
.L_x_12047:
        /* <DEDUP_REMOVED lines=33> */
.L_x_12046:
[----:B------:R-:W-:-:S07]  /*e6d0*/  IMAD.MOV.U32 R4, RZ, RZ, R10 ;  /* 0x000000ffff047224 */ /* 0x000fce00078e000a */
.L_x_12045:
[----:B------:R-:W-:Y:S05]  /*e6e0*/  BSYNC B2 ;  /* 0x0000000000027941 */ /* 0x000fea0003800000 */
.L_x_12044:
[----:B------:R-:W-:-:S13]  /*e6f0*/  ISETP.GE.U32.AND P0, PT, R7, 0xc, PT ;  /* 0x0000000c0700780c */ /* 0x000fda0003f06070 */
[----:B------:R-:W-:Y:S05]  /*e700*/  @!P0 BRA `(.L_x_12043) ;  /* 0x0000000400d88947 */ /* 0x000fea0003800000 */
[----:B------:R-:W-:Y:S01]  /*e710*/  BSSY B2, `(.L_x_12048) ;  /* 0x0000074000027945 */ /* 0x000fe20003800000 */
.L_x_12049:
        /* <DEDUP_REMOVED lines=116> */
.L_x_12048:
[----:B------:R-:W-:-:S07]  /*ee60*/  IMAD.MOV.U32 R11, RZ, RZ, R7 ;  /* 0x000000ffff0b7224 */ /* 0x000fce00078e0007 */
.L_x_12043:
[----:B------:R-:W-:Y:S05]  /*ee70*/  BSYNC B1 ;  /* 0x0000000000017941 */ /* 0x000fea0003800000 */
.L_x_12042:
        /* <DEDUP_REMOVED lines=20> */
.L_x_12051:
[----:B------:R-:W-:Y:S05]  /*efc0*/  BSYNC B1 ;  /* 0x0000000000017941 */ /* 0x000fea0003800000 */
.L_x_12050:
[----:B------:R-:W-:Y:S02]  /*efd0*/  IMAD.MOV.U32 R5, RZ, RZ, R9 ;  /* 0x000000ffff057224 */ /* 0x000fe400078e0009 */
[----:B------:R-:W-:-:S03]  /*efe0*/  IMAD.MOV.U32 R4, RZ, RZ, R6 ;  /* 0x000000ffff047224 */ /* 0x000fc600078e0006 */
[----:B------:R-:W-:Y:S01]  /*eff0*/  LOP3.LUT R5, R5, 0x80000000, R19, 0xb8, !PT ;  /* 0x8000000005057812 */ /* 0x000fe200078eb813 */
[----:B------:R-:W-:Y:S06]  /*f000*/  BRA `(.L_x_12037) ;  /* 0x0000000000207947 */ /* 0x000fec0003800000 */
.L_x_12036:
        /* <DEDUP_REMOVED lines=8> */
.L_x_12037:
[----:B------:R-:W-:Y:S05]  /*f090*/  BSYNC B0 ;  /* 0x0000000000007941 */ /* 0x000fea0003800000 */
.L_x_12035:
        /* <DEDUP_REMOVED lines=15> */
.L_x_12055:
[----:B------:R-:W0:Y:S02]  /*f190*/  F2I.S64.F64.TRUNC R4, R4 ;  /* 0x0000000400047311 */ /* 0x000e24000030d900 */
[----:B0-----:R-:W-:-:S05]  /*f1a0*/  IMAD.MOV.U32 R3, RZ, RZ, R4 ;  /* 0x000000ffff037224 */ /* 0x001fca00078e0004 */
[----:B------:R0:W-:Y:S01]  /*f1b0*/  STG.E.U8 desc[UR36][R16.64], R3 ;  /* 0x0000000310007986 */ /* 0x0001e2000c101124 */
[----:B------:R-:W-:Y:S05]  /*f1c0*/  BRA `(.L_x_12057) ;  /* 0x0000000c00f87947 */ /* 0x000fea0003800000 */
.L_x_12054:
        /* <DEDUP_REMOVED lines=9> */
.L_x_12059:
[----:B------:R-:W0:Y:S02]  /*f260*/  F2I.F64.TRUNC R5, R4 ;  /* 0x0000000400057311 */ /* 0x000e24000030d100 */
[----:B0-----:R0:W-:Y:S01]  /*f270*/  STG.E desc[UR36][R16.64], R5 ;  /* 0x0000000510007986 */ /* 0x0011e2000c101924 */
[----:B------:R-:W-:Y:S05]  /*f280*/  BRA `(.L_x_12057) ;  /* 0x0000000c00c87947 */ /* 0x000fea0003800000 */
.L_x_12058:
[----:B------:R-:W0:Y:S02]  /*f290*/  F2I.F64.TRUNC R5, R4 ;  /* 0x0000000400057311 */ /* 0x000e24000030d100 */
[----:B0-----:R0:W-:Y:S01]  /*f2a0*/  STG.E.U16 desc[UR36][R16.64], R5 ;  /* 0x0000000510007986 */ /* 0x0011e2000c101524 */
[----:B------:R-:W-:Y:S05]  /*f2b0*/  BRA `(.L_x_12057) ;  /* 0x0000000c00bc7947 */ /* 0x000fea0003800000 */
.L_x_12053:
        /* <DEDUP_REMOVED lines=13> */
.L_x_12061:
        /* <DEDUP_REMOVED lines=8> */
.L_x_12060:
        /* <DEDUP_REMOVED lines=14> */
.L_x_12063:
        /* <DEDUP_REMOVED lines=9> */
.L_x_12062:
[----:B------:R0:W-:Y:S01]  /*f580*/  STG.E.64 desc[UR36][R16.64], R4 ;  /* 0x0000000410007986 */ /* 0x0001e2000c101b24 */
[----:B------:R-:W-:Y:S05]  /*f590*/  BRA `(.L_x_12057) ;  /* 0x0000000c00047947 */ /* 0x000fea0003800000 */
.L_x_12052:
        /* <DEDUP_REMOVED lines=12> */
.L_x_12066:
[----:B------:R-:W-:-:S05]  /*f660*/  CS2R R6, SRZ ;  /* 0x0000000000067805 */ /* 0x000fca000001ff00 */
[----:B------:R0:W-:Y:S01]  /*f670*/  STG.E.128 desc[UR36][R16.64], R4 ;  /* 0x0000000410007986 */ /* 0x0001e2000c101d24 */
[----:B------:R-:W-:Y:S05]  /*f680*/  BRA `(.L_x_12057) ;  /* 0x0000000800c87947 */ /* 0x000fea0003800000 */
.L_x_12065:
        /* <DEDUP_REMOVED lines=25> */
.L_x_12070:
[----:B------:R-:W-:Y:S05]  /*f820*/  BSYNC B0 ;  /* 0x0000000000007941 */ /* 0x000fea0003800000 */
.L_x_12069:
[----:B------:R-:W-:-:S05]  /*f830*/  LOP3.LUT R3, R0, R3, RZ, 0xfc, !PT ;  /* 0x0000000300037212 */ /* 0x000fca00078efcff */
[----:B------:R0:W-:Y:S01]  /*f840*/  STG.E.U8 desc[UR36][R16.64], R3 ;  /* 0x0000000310007986 */ /* 0x0001e2000c101124 */
[----:B------:R-:W-:Y:S05]  /*f850*/  BRA `(.L_x_12057) ;  /* 0x0000000800547947 */ /* 0x000fea0003800000 */
.L_x_12068:
        /* <DEDUP_REMOVED lines=17> */
.L_x_12072:
[----:B------:R-:W-:Y:S01]  /*f970*/  IMAD.MOV.U32 R0, RZ, RZ, 0x7f ;  /* 0x0000007fff007424 */ /* 0x000fe200078e00ff */
[----:B------:R-:W-:-:S04]  /*f980*/  ISETP.GT.U32.AND P0, PT, R2, 0x7f800000, PT ;  /* 0x7f8000000200780c */ /* 0x000fc80003f04070 */
[----:B------:R-:W-:-:S09]  /*f990*/  SEL R0, R0, 0x7c, P0 ;  /* 0x0000007c00007807 */ /* 0x000fd20000000000 */
.L_x_12073:
[----:B------:R-:W-:Y:S05]  /*f9a0*/  BSYNC B0 ;  /* 0x0000000000007941 */ /* 0x000fea0003800000 */
.L_x_12071:
[----:B------:R-:W-:-:S04]  /*f9b0*/  LOP3.LUT R2, R3, 0x80000000, RZ, 0xc0, !PT ;  /* 0x8000000003027812 */ /* 0x000fc800078ec0ff */
[----:B------:R-:W-:-:S04]  /*f9c0*/  SHF.R.U32.HI R3, RZ, 0x18, R2 ;  /* 0x00000018ff037819 */ /* 0x000fc80000011602 */
[----:B------:R-:W-:-:S05]  /*f9d0*/  LOP3.LUT R3, R0, R3, RZ, 0xfc, !PT ;  /* 0x0000000300037212 */ /* 0x000fca00078efcff */
[----:B------:R0:W-:Y:S01]  /*f9e0*/  STG.E.U8 desc[UR36][R16.64], R3 ;  /* 0x0000000310007986 */ /* 0x0001e2000c101124 */
[----:B------:R-:W-:Y:S05]  /*f9f0*/  BRA `(.L_x_12057) ;  /* 0x0000000400ec7947 */ /* 0x000fea0003800000 */
.L_x_12067:
        /* <DEDUP_REMOVED lines=8> */
.L_x_12064:
        /* <DEDUP_REMOVED lines=11> */
.L_x_12076:
        /* <DEDUP_REMOVED lines=21> */
.L_x_12079:
[----:B------:R-:W-:-:S04]  /*fc80*/  LOP3.LUT R2, R3, 0x80000000, RZ, 0xc0, !PT ;  /* 0x8000000003027812 */ /* 0x000fc800078ec0ff */
[----:B------:R-:W-:-:S04]  /*fc90*/  SHF.R.U32.HI R3, RZ, 0x18, R2 ;  /* 0x00000018ff037819 */ /* 0x000fc80000011602 */
[----:B------:R-:W-:-:S04]  /*fca0*/  LOP3.LUT R0, R0, R3, RZ, 0xfc, !PT ;  /* 0x0000000300007212 */ /* 0x000fc800078efcff */
[----:B------:R-:W-:-:S07]  /*fcb0*/  PRMT R8, R0, 0x7610, R8 ;  /* 0x0000761000087816 */ /* 0x000fce0000000008 */
.L_x_12078:
[----:B------:R-:W-:Y:S05]  /*fcc0*/  BSYNC B0 ;  /* 0x0000000000007941 */ /* 0x000fea0003800000 */
.L_x_12077:
[----:B------:R0:W-:Y:S01]  /*fcd0*/  STG.E.U8 desc[UR36][R16.64], R8 ;  /* 0x0000000810007986 */ /* 0x0001e2000c101124 */
[----:B------:R-:W-:Y:S05]  /*fce0*/  BRA `(.L_x_12057) ;  /* 0x0000000400307947 */ /* 0x000fea0003800000 */
.L_x_12075:
        /* <DEDUP_REMOVED lines=21> */
.L_x_12082:
[----:B------:R-:W-:-:S04]  /*fe40*/  LOP3.LUT R2, R3, 0x80000000, RZ, 0xc0, !PT ;  /* 0x8000000003027812 */ /* 0x000fc800078ec0ff */
[----:B------:R-:W-:-:S04]  /*fe50*/  SHF.R.U32.HI R3, RZ, 0x18, R2 ;  /* 0x00000018ff037819 */ /* 0x000fc80000011602 */
[----:B------:R-:W-:-:S04]  /*fe60*/  LOP3.LUT R0, R0, R3, RZ, 0xfc, !PT ;  /* 0x0000000300007212 */ /* 0x000fc800078efcff */
[----:B------:R-:W-:-:S07]  /*fe70*/  PRMT R8, R0, 0x7610, R8 ;  /* 0x0000761000087816 */ /* 0x000fce0000000008 */
.L_x_12081:
[----:B------:R-:W-:Y:S05]  /*fe80*/  BSYNC B0 ;  /* 0x0000000000007941 */ /* 0x000fea0003800000 */
.L_x_12080:
[----:B------:R3:W-:Y:S01]  /*fe90*/  STG.E.U8 desc[UR36][R16.64], R8 ;  /* 0x0000000810007986 */ /* 0x0007e2000c101124 */
[----:B------:R-:W-:Y:S05]  /*fea0*/  BRA `(.L_x_12057) ;  /* 0x0000000000c07947 */ /* 0x000fea0003800000 */
.L_x_12074:
        /* <DEDUP_REMOVED lines=26> */
.L_x_12056:
        /* <DEDUP_REMOVED lines=16> */
.L_x_12085:
[----:B------:R-:W-:Y:S05]  /*10150*/  BRA `(.L_x_12057) ;  /* 0x0000000000147947 */ /* 0x000fea0003800000 */
.L_x_12084:
[----:B------:R-:W0:Y:S02]  /*10160*/  F2I.U64.F64.TRUNC R4, R4 ;  /* 0x0000000400047311 */ /* 0x000e24000030d800 */
[----:B0-----:R2:W-:Y:S01]  /*10170*/  STG.E.64 desc[UR36][R16.64], R4 ;  /* 0x0000000410007986 */ /* 0x0015e2000c101b24 */
[----:B------:R-:W-:Y:S05]  /*10180*/  BRA `(.L_x_12057) ;  /* 0x0000000000087947 */ /* 0x000fea0003800000 */
.L_x_12083:
[----:B------:R-:W0:Y:S02]  /*10190*/  F2I.U32.F64.TRUNC R5, R4 ;  /* 0x0000000400057311 */ /* 0x000e24000030d000 */
[----:B0-----:R0:W-:Y:S02]  /*101a0*/  STG.E desc[UR36][R16.64], R5 ;  /* 0x0000000510007986 */ /* 0x0011e4000c101924 */
.L_x_12057:
[----:B------:R-:W-:-:S07]  /*101b0*/  VIADD R23, R23, 0x80 ;  /* 0x0000008017177836 */ /* 0x000fce0000000000 */
.L_x_11967:
[----:B------:R-:W-:Y:S05]  /*101c0*/  BSYNC B6 ;  /* 0x0000000000067941 */ /* 0x000fea0003800000 */
.L_x_11966:
[----:B------:R-:W-:Y:S02]  /*101d0*/  ULDC UR4, c[0x0][0x210] ;  /* 0x0000840000047ab9 */ /* 0x000fe40000000800 */
[----:B------:R-:W-:-:S13]  /*101e0*/  ISETP.GE.AND P0, PT, R23, UR4, PT ;  /* 0x0000000417007c0c */ /* 0x000fda000bf06270 */
[----:B------:R-:W-:Y:S05]  /*101f0*/  @P0 EXIT ;  /* 0x000000000000094d */ /* 0x000fea0003800000 */
        /* <DEDUP_REMOVED lines=354> */
.L_x_12086:
        /* <DEDUP_REMOVED lines=21> */
.L_x_12090:
[----:B------:R-:W2:Y:S02]  /*11970*/  LDG.E.U8 R2, desc[UR36][R2.64] ;  /* 0x0000002402027981 */ /* 0x000ea4000c1e1100 */
[----:B--2---:R0:W1:Y:S01]  /*11980*/  I2F.F64.U16 R18, R2 ;  /* 0x0000000200127312 */ /* 0x0040620000101800 */
[----:B------:R-:W-:Y:S05]  /*11990*/  BRA `(.L_x_12092) ;  /* 0x0000000c00707947 */ /* 0x000fea0003800000 */
.L_x_12089:
        /* <DEDUP_REMOVED lines=9> */
.L_x_12094:
[----:B------:R-:W2:Y:S02]  /*11a30*/  LDG.E R2, desc[UR36][R2.64] ;  /* 0x0000002402027981 */ /* 0x000ea4000c1e1900 */
[----:B--2---:R0:W1:Y:S01]  /*11a40*/  I2F.F64 R18, R2 ;  /* 0x0000000200127312 */ /* 0x0040620000201c00 */
[----:B------:R-:W-:Y:S05]  /*11a50*/  BRA `(.L_x_12092) ;  /* 0x0000000c00407947 */ /* 0x000fea0003800000 */
.L_x_12093:
[----:B------:R-:W2:Y:S02]  /*11a60*/  LDG.E.U16 R2, desc[UR36][R2.64] ;  /* 0x0000002402027981 */ /* 0x000ea4000c1e1500 */
[----:B--2---:R0:W1:Y:S01]  /*11a70*/  I2F.F64.S16 R18, R2 ;  /* 0x0000000200127312 */ /* 0x0040620000101c00 */
[----:B------:R-:W-:Y:S05]  /*11a80*/  BRA `(.L_x_12092) ;  /* 0x0000000c00347947 */ /* 0x000fea0003800000 */
.L_x_12088:
        /* <DEDUP_REMOVED lines=10> */
.L_x_12096:
[----:B------:R-:W2:Y:S02]  /*11b30*/  LDG.E.U16 R0, desc[UR36][R2.64] ;  /* 0x0000002402007981 */ /* 0x000ea4000c1e1500 */
[----:B--2---:R-:W-:-:S05]  /*11b40*/  HADD2.F32 R0, -RZ, R0.H0_H0 ;  /* 0x20000000ff007230 */ /* 0x004fca0000004100 */
[----:B------:R-:W-:-:S04]  /*11b50*/  FMUL.FTZ R0, R0, 1 ;  /* 0x3f80000000007820 */ /* 0x000fc80000410000 */
[----:B------:R0:W1:Y:S01]  /*11b60*/  F2F.F64.F32 R18, R0 ;  /* 0x0000000000127310 */ /* 0x0000620000201800 */
[----:B------:R-:W-:Y:S05]  /*11b70*/  BRA `(.L_x_12092) ;  /* 0x0000000800f87947 */ /* 0x000fea0003800000 */
.L_x_12095:
        /* <DEDUP_REMOVED lines=10> */
.L_x_12098:
[----:B------:R-:W2:Y:S02]  /*11c20*/  LDG.E.U16 R2, desc[UR36][R2.64] ;  /* 0x0000002402027981 */ /* 0x000ea4000c1e1500 */
[----:B--2---:R-:W-:-:S05]  /*11c30*/  HADD2.F32 R0, -RZ, R2.H0_H0 ;  /* 0x20000002ff007230 */ /* 0x004fca0000004100 */
[----:B------:R-:W-:-:S04]  /*11c40*/  FMUL.FTZ R0, R0, 1 ;  /* 0x3f80000000007820 */ /* 0x000fc80000410000 */
[----:B------:R0:W1:Y:S01]  /*11c50*/  F2F.F64.F32 R18, R0 ;  /* 0x0000000000127310 */ /* 0x0000620000201800 */
[----:B------:R-:W-:Y:S05]  /*11c60*/  BRA `(.L_x_12092) ;  /* 0x0000000800bc7947 */ /* 0x000fea0003800000 */
.L_x_12097:
[----:B------:R0:W5:Y:S01]  /*11c70*/  LDG.E.64 R18, desc[UR36][R2.64] ;  /* 0x0000002402127981 */ /* 0x000162000c1e1b00 */
[----:B------:R-:W-:Y:S05]  /*11c80*/  BRA `(.L_x_12092) ;  /* 0x0000000800b47947 */ /* 0x000fea0003800000 */
.L_x_12087:
        /* <DEDUP_REMOVED lines=13> */
.L_x_12101:
[----:B------:R0:W5:Y:S01]  /*11d60*/  LDG.E.64 R18, desc[UR36][R2.64] ;  /* 0x0000002402127981 */ /* 0x000162000c1e1b00 */
[----:B------:R-:W-:Y:S05]  /*11d70*/  BRA `(.L_x_12092) ;  /* 0x0000000800787947 */ /* 0x000fea0003800000 */
.L_x_12100:
        /* <DEDUP_REMOVED lines=28> */
.L_x_12103:
        /* <DEDUP_REMOVED lines=15> */
.L_x_12102:
[----:B------:R-:W2:Y:S02]  /*12030*/  LDG.E.U16 R0, desc[UR36][R2.64] ;  /* 0x0000002402007981 */ /* 0x000ea4000c1e1500 */
[----:B--2---:R-:W-:-:S04]  /*12040*/  IMAD.U32 R0, R0, 0x10000, RZ ;  /* 0x0001000000007824 */ /* 0x004fc800078e00ff */
[----:B------:R-:W-:-:S04]  /*12050*/  FMUL.FTZ R0, R0, 1 ;  /* 0x3f80000000007820 */ /* 0x000fc80000410000 */
[----:B------:R0:W1:Y:S01]  /*12060*/  F2F.F64.F32 R18, R0 ;  /* 0x0000000000127310 */ /* 0x0000620000201800 */
[----:B------:R-:W-:Y:S05]  /*12070*/  BRA `(.L_x_12092) ;  /* 0x0000000400b87947 */ /* 0x000fea0003800000 */
.L_x_12099:
        /* <DEDUP_REMOVED lines=11> */
.L_x_12106:
        /* <DEDUP_REMOVED lines=21> */
.L_x_12110:
[----:B------:R-:W-:Y:S05]  /*12280*/  BSYNC B1 ;  /* 0x0000000000017941 */ /* 0x000fea0003800000 */
.L_x_12109:
[----:B------:R-:W-:Y:S01]  /*12290*/  LEA R3, R0, 0x3b800000, 0x17 ;  /* 0x3b80000000037811 */ /* 0x000fe200078eb8ff */
[----:B------:R-:W-:-:S05]  /*122a0*/  IMAD.SHL.U32 R0, R2, 0x100000, RZ ;  /* 0x0010000002007824 */ /* 0x000fca00078e00ff */
[----:B------:R-:W-:-:S07]  /*122b0*/  LOP3.LUT R0, R3, R0, R4, 0xfe, !PT ;  /* 0x0000000003007212 */ /* 0x000fce00078efe04 */
.L_x_12108:
[----:B------:R-:W-:Y:S05]  /*122c0*/  BSYNC B0 ;  /* 0x0000000000007941 */ /* 0x000fea0003800000 */
.L_x_12107:
[----:B------:R-:W-:-:S04]  /*122d0*/  FMUL.FTZ R0, R0, 1 ;  /* 0x3f80000000007820 */ /* 0x000fc80000410000 */
[----:B------:R2:W3:Y:S01]  /*122e0*/  F2F.F64.F32 R18, R0 ;  /* 0x0000000000127310 */ /* 0x0004e20000201800 */
[----:B------:R-:W-:Y:S05]  /*122f0*/  BRA `(.L_x_12092) ;  /* 0x0000000400187947 */ /* 0x000fea0003800000 */
.L_x_12105:
        /* <DEDUP_REMOVED lines=21> */
.L_x_12114:
[----:B------:R-:W-:Y:S05]  /*12450*/  BSYNC B1 ;  /* 0x0000000000017941 */ /* 0x000fea0003800000 */
.L_x_12113:
[----:B------:R-:W-:Y:S01]  /*12460*/  LEA R3, R0, 0x37800000, 0x17 ;  /* 0x3780000000037811 */ /* 0x000fe200078eb8ff */
[----:B------:R-:W-:-:S05]  /*12470*/  IMAD.SHL.U32 R0, R2, 0x200000, RZ ;  /* 0x0020000002007824 */ /* 0x000fca00078e00ff */
[----:B------:R-:W-:-:S07]  /*12480*/  LOP3.LUT R0, R3, R0, R4, 0xfe, !PT ;  /* 0x0000000003007212 */ /* 0x000fce00078efe04 */
.L_x_12112:
[----:B------:R-:W-:Y:S05]  /*12490*/  BSYNC B0 ;  /* 0x0000000000007941 */ /* 0x000fea0003800000 */
.L_x_12111:
[----:B------:R-:W-:-:S04]  /*124a0*/  FMUL.FTZ R0, R0, 1 ;  /* 0x3f80000000007820 */ /* 0x000fc80000410000 */
[----:B------:R4:W0:Y:S01]  /*124b0*/  F2F.F64.F32 R18, R0 ;  /* 0x0000000000127310 */ /* 0x0008220000201800 */
[----:B------:R-:W-:Y:S05]  /*124c0*/  BRA `(.L_x_12092) ;  /* 0x0000000000a47947 */ /* 0x000fea0003800000 */
.L_x_12104:
        /* <DEDUP_REMOVED lines=14> */
.L_x_12118:
[----:B------:R-:W-:Y:S05]  /*125b0*/  BSYNC B0 ;  /* 0x0000000000007941 */ /* 0x000fea0003800000 */
.L_x_12117:
[----:B------:R-:W-:-:S04]  /*125c0*/  FMUL.FTZ R0, R0, 1 ;  /* 0x3f80000000007820 */ /* 0x000fc80000410000 */
[----:B------:R0:W1:Y:S01]  /*125d0*/  F2F.F64.F32 R18, R0 ;  /* 0x0000000000127310 */ /* 0x0000620000201800 */
[----:B------:R-:W-:Y:S05]  /*125e0*/  BRA `(.L_x_12092) ;  /* 0x00000000005c7947 */ /* 0x000fea0003800000 */
.L_x_12091:
        /* <DEDUP_REMOVED lines=16> */
.L_x_12119:
[----:B------:R-:W-:Y:S01]  /*126f0*/  CS2R R18, SRZ ;  /* 0x0000000000127805 */ /* 0x000fe2000001ff00 */
[----:B------:R-:W-:Y:S06]  /*12700*/  BRA `(.L_x_12092) ;  /* 0x0000000000147947 */ /* 0x000fec0003800000 */
.L_x_12116:
[----:B------:R-:W2:Y:S02]  /*12710*/  LDG.E.64 R18, desc[UR36][R2.64] ;  /* 0x0000002402127981 */ /* 0x000ea4000c1e1b00 */
[----:B--2---:R-:W0:Y:S01]  /*12720*/  I2F.F64.U64 R18, R18 ;  /* 0x0000001200127312 */ /* 0x004e220000301800 */
[----:B------:R-:W-:Y:S05]  /*12730*/  BRA `(.L_x_12092) ;  /* 0x0000000000087947 */ /* 0x000fea0003800000 */
.L_x_12115:
[----:B------:R-:W2:Y:S02]  /*12740*/  LDG.E R2, desc[UR36][R2.64] ;  /* 0x0000002402027981 */ /* 0x000ea4000c1e1900 */
[----:B--2---:R0:W1:Y:S02]  /*12750*/  I2F.F64.U32 R18, R2 ;  /* 0x0000000200127312 */ /* 0x0040640000201800 */
.L_x_12092:
        /* <DEDUP_REMOVED lines=18> */
.L_x_12123:
[----:B------:R-:W2:Y:S02]  /*12880*/  LDG.E.U8 R4, desc[UR36][R22.64] ;  /* 0x0000002416047981 */ /* 0x000ea4000c1e1100 */
[----:B--2---:R-:W0:Y:S01]  /*12890*/  I2F.F64.U16 R4, R4 ;  /* 0x0000000400047312 */ /* 0x004e220000101800 */
[----:B------:R-:W-:Y:S05]  /*128a0*/  BRA `(.L_x_12125) ;  /* 0x0000000c00707947 */ /* 0x000fea0003800000 */
.L_x_12122:
        /* <DEDUP_REMOVED lines=9> */
.L_x_12127:
[----:B------:R-:W2:Y:S02]  /*12940*/  LDG.E R4, desc[UR36][R22.64] ;  /* 0x0000002416047981 */ /* 0x000ea4000c1e1900 */
[----:B--2---:R-:W0:Y:S01]  /*12950*/  I2F.F64 R4, R4 ;  /* 0x0000000400047312 */ /* 0x004e220000201c00 */
[----:B------:R-:W-:Y:S05]  /*12960*/  BRA `(.L_x_12125) ;  /* 0x0000000c00407947 */ /* 0x000fea0003800000 */
.L_x_12126:
[----:B------:R-:W2:Y:S02]  /*12970*/  LDG.E.U16 R4, desc[UR36][R22.64] ;  /* 0x0000002416047981 */ /* 0x000ea4000c1e1500 */
[----:B--2---:R-:W0:Y:S01]  /*12980*/  I2F.F64.S16 R4, R4 ;  /* 0x0000000400047312 */ /* 0x004e220000101c00 */
[----:B------:R-:W-:Y:S05]  /*12990*/  BRA `(.L_x_12125) ;  /* 0x0000000c00347947 */ /* 0x000fea0003800000 */
.L_x_12121:
        /* <DEDUP_REMOVED lines=10> */
.L_x_12129:
[----:B------:R-:W2:Y:S02]  /*12a40*/  LDG.E.U16 R0, desc[UR36][R22.64] ;  /* 0x0000002416007981 */ /* 0x000ea4000c1e1500 */
[----:B--2---:R-:W-:-:S05]  /*12a50*/  HADD2.F32 R0, -RZ, R0.H0_H0 ;  /* 0x20000000ff007230 */ /* 0x004fca0000004100 */
[----:B------:R-:W-:-:S04]  /*12a60*/  FMUL.FTZ R0, R0, 1 ;  /* 0x3f80000000007820 */ /* 0x000fc80000410000 */
[----:B------:R0:W2:Y:S01]  /*12a70*/  F2F.F64.F32 R4, R0 ;  /* 0x0000000000047310 */ /* 0x0000a20000201800 */
[----:B------:R-:W-:Y:S05]  /*12a80*/  BRA `(.L_x_12125) ;  /* 0x0000000800f87947 */ /* 0x000fea0003800000 */
.L_x_12128:
        /* <DEDUP_REMOVED lines=10> */
.L_x_12131:
[----:B------:R-:W2:Y:S02]  /*12b30*/  LDG.E.U16 R22, desc[UR36][R22.64] ;  /* 0x0000002416167981 */ /* 0x000ea4000c1e1500 */
[----:B--2---:R-:W-:-:S05]  /*12b40*/  HADD2.F32 R0, -RZ, R22.H0_H0 ;  /* 0x20000016ff007230 */ /* 0x004fca0000004100 */
[----:B------:R-:W-:-:S04]  /*12b50*/  FMUL.FTZ R0, R0, 1 ;  /* 0x3f80000000007820 */ /* 0x000fc80000410000 */
[----:B------:R0:W2:Y:S01]  /*12b60*/  F2F.F64.F32 R4, R0 ;  /* 0x0000000000047310 */ /* 0x0000a20000201800 */
[----:B------:R-:W-:Y:S05]  /*12b70*/  BRA `(.L_x_12125) ;  /* 0x0000000800bc7947 */ /* 0x000fea0003800000 */
.L_x_12130:
[----:B------:R0:W5:Y:S01]  /*12b80*/  LDG.E.64 R4, desc[UR36][R22.64] ;  /* 0x0000002416047981 */ /* 0x000162000c1e1b00 */
[----:B------:R-:W-:Y:S05]  /*12b90*/  BRA `(.L_x_12125) ;  /* 0x0000000800b47947 */ /* 0x000fea0003800000 */
.L_x_12120:
        /* <DEDUP_REMOVED lines=13> */
.L_x_12134:
[----:B------:R0:W5:Y:S01]  /*12c70*/  LDG.E.64 R4, desc[UR36][R22.64] ;  /* 0x0000002416047981 */ /* 0x000162000c1e1b00 */
[----:B------:R-:W-:Y:S05]  /*12c80*/  BRA `(.L_x_12125) ;  /* 0x0000000800787947 */ /* 0x000fea0003800000 */
.L_x_12133:
        /* <DEDUP_REMOVED lines=28> */
.L_x_12136:
        /* <DEDUP_REMOVED lines=13> */
[----:B------:R4:W0:Y:S01]  /*12f20*/  F2F.F64.F32 R4, R2 ;  /* 0x0000000200047310 */ /* 0x0008220000201800 */
[----:B------:R-:W-:Y:S05]  /*12f30*/  BRA `(.L_x_12125) ;  /* 0x0000000400cc7947 */ /* 0x000fea0003800000 */
.L_x_12135:
[----:B------:R-:W2:Y:S02]  /*12f40*/  LDG.E.U16 R0, desc[UR36][R22.64] ;  /* 0x0000002416007981 */ /* 0x000ea4000c1e1500 */
[----:B--2---:R-:W-:-:S04]  /*12f50*/  IMAD.U32 R0, R0, 0x10000, RZ ;  /* 0x0001000000007824 */ /* 0x004fc800078e00ff */
[----:B------:R-:W-:-:S04]  /*12f60*/  FMUL.FTZ R0, R0, 1 ;  /* 0x3f80000000007820 */ /* 0x000fc80000410000 */
[----:B------:R0:W2:Y:S01]  /*12f70*/  F2F.F64.F32 R4, R0 ;  /* 0x0000000000047310 */ /* 0x0000a20000201800 */
[----:B------:R-:W-:Y:S05]  /*12f80*/  BRA `(.L_x_12125) ;  /* 0x0000000400b87947 */ /* 0x000fea0003800000 */
.L_x_12132:
        /* <DEDUP_REMOVED lines=11> */
.L_x_12139:
        /* <DEDUP_REMOVED lines=21> */
.L_x_12143:
[----:B------:R-:W-:Y:S05]  /*13190*/  BSYNC B1 ;  /* 0x0000000000017941 */ /* 0x000fea0003800000 */
.L_x_12142:
[----:B------:R-:W-:Y:S01]  /*131a0*/  LEA R3, R0, 0x3b800000, 0x17 ;  /* 0x3b80000000037811 */ /* 0x000fe200078eb8ff */
[----:B------:R-:W-:-:S05]  /*131b0*/  IMAD.SHL.U32 R0, R2, 0x100000, RZ ;  /* 0x0010000002007824 */ /* 0x000fca00078e00ff */
[----:B------:R-:W-:-:S07]  /*131c0*/  LOP3.LUT R0, R3, R0, R4, 0xfe, !PT ;  /* 0x0000000003007212 */ /* 0x000fce00078efe04 */
.L_x_12141:
[----:B------:R-:W-:Y:S05]  /*131d0*/  BSYNC B0 ;  /* 0x0000000000007941 */ /* 0x000fea0003800000 */
.L_x_12140:
[----:B------:R-:W-:-:S04]  /*131e0*/  FMUL.FTZ R0, R0, 1 ;  /* 0x3f80000000007820 */ /* 0x000fc80000410000 */
[----:B------:R0:W2:Y:S01]  /*131f0*/  F2F.F64.F32 R4, R0 ;  /* 0x0000000000047310 */ /* 0x0000a20000201800 */
[----:B------:R-:W-:Y:S05]  /*13200*/  BRA `(.L_x_12125) ;  /* 0x0000000400187947 */ /* 0x000fea0003800000 */
.L_x_12138:
        /* <DEDUP_REMOVED lines=21> */
.L_x_12147:
[----:B------:R-:W-:Y:S05]  /*13360*/  BSYNC B1 ;  /* 0x0000000000017941 */ /* 0x000fea0003800000 */
.L_x_12146:
[----:B------:R-:W-:Y:S01]  /*13370*/  LEA R3, R0, 0x37800000, 0x17 ;  /* 0x3780000000037811 */ /* 0x000fe200078eb8ff */
[----:B------:R-:W-:-:S05]  /*13380*/  IMAD.SHL.U32 R0, R2, 0x200000, RZ ;  /* 0x0020000002007824 */ /* 0x000fca00078e00ff */
[----:B------:R-:W-:-:S07]  /*13390*/  LOP3.LUT R0, R3, R0, R4, 0xfe, !PT ;  /* 0x0000000003007212 */ /* 0x000fce00078efe04 */
.L_x_12145:
[----:B------:R-:W-:Y:S05]  /*133a0*/  BSYNC B0 ;  /* 0x0000000000007941 */ /* 0x000fea0003800000 */
.L_x_12144:
[----:B------:R-:W-:-:S04]  /*133b0*/  FMUL.FTZ R0, R0, 1 ;  /* 0x3f80000000007820 */ /* 0x000fc80000410000 */
[----:B------:R0:W2:Y:S01]  /*133c0*/  F2F.F64.F32 R4, R0 ;  /* 0x0000000000047310 */ /* 0x0000a20000201800 */
[----:B------:R-:W-:Y:S05]  /*133d0*/  BRA `(.L_x_12125) ;  /* 0x0000000000a47947 */ /* 0x000fea0003800000 */
.L_x_12137:
        /* <DEDUP_REMOVED lines=14> */
.L_x_12151:
[----:B------:R-:W-:Y:S05]  /*134c0*/  BSYNC B0 ;  /* 0x0000000000007941 */ /* 0x000fea0003800000 */
.L_x_12150:
[----:B------:R-:W-:-:S04]  /*134d0*/  FMUL.FTZ R0, R0, 1 ;  /* 0x3f80000000007820 */ /* 0x000fc80000410000 */
[----:B------:R0:W2:Y:S01]  /*134e0*/  F2F.F64.F32 R4, R0 ;  /* 0x0000000000047310 */ /* 0x0000a20000201800 */
[----:B------:R-:W-:Y:S05]  /*134f0*/  BRA `(.L_x_12125) ;  /* 0x00000000005c7947 */ /* 0x000fea0003800000 */
.L_x_12124:
        /* <DEDUP_REMOVED lines=16> */
.L_x_12152:
[----:B------:R-:W-:Y:S01]  /*13600*/  CS2R R4, SRZ ;  /* 0x0000000000047805 */ /* 0x000fe2000001ff00 */
[----:B------:R-:W-:Y:S06]  /*13610*/  BRA `(.L_x_12125) ;  /* 0x0000000000147947 */ /* 0x000fec0003800000 */
.L_x_12149:
[----:B------:R-:W2:Y:S02]  /*13620*/  LDG.E.64 R4, desc[UR36][R22.64] ;  /* 0x0000002416047981 */ /* 0x000ea4000c1e1b00 */
[----:B--2---:R-:W0:Y:S01]  /*13630*/  I2F.F64.U64 R4, R4 ;  /* 0x0000000400047312 */ /* 0x004e220000301800 */
[----:B------:R-:W-:Y:S05]  /*13640*/  BRA `(.L_x_12125) ;  /* 0x0000000000087947 */ /* 0x000fea0003800000 */
.L_x_12148:
[----:B------:R-:W2:Y:S02]  /*13650*/  LDG.E R4, desc[UR36][R22.64] ;  /* 0x0000002416047981 */ /* 0x000ea4000c1e1900 */
[----:B--2---:R-:W0:Y:S02]  /*13660*/  I2F.F64.U32 R4, R4 ;  /* 0x0000000400047312 */ /* 0x004e240000201800 */
.L_x_12125:
[----:B0-2--5:R-:W-:Y:S01]  /*13670*/  LOP3.LUT R3, R5, 0x7fffffff, RZ, 0xc0, !PT ;  /* 0x7fffffff05037812 */ /* 0x025fe200078ec0ff */
[----:B------:R-:W-:Y:S01]  /*13680*/  BSSY B0, `(.L_x_12153) ;  /* 0x00000fb000007945 */ /* 0x000fe20003800000 */
[----:B-1-3--:R-:W-:Y:S01]  /*13690*/  LOP3.LUT R7, R19, 0x7fffffff, RZ, 0xc0, !PT ;  /* 0x7fffffff13077812 */ /* 0x00afe200078ec0ff */
[----:B----4-:R-:W-:Y:S01]  /*136a0*/  IMAD.MOV.U32 R2, RZ, RZ, R4 ;  /* 0x000000ffff027224 */ /* 0x010fe200078e0004 */
        /* <DEDUP_REMOVED lines=34> */
.L_x_12158:
        /* <DEDUP_REMOVED lines=12> */
.L_x_12157:
[----:B------:R-:W-:Y:S05]  /*13990*/  BSYNC B1 ;  /* 0x0000000000017941 */ /* 0x000fea0003800000 */
.L_x_12156:
        /* <DEDUP_REMOVED lines=13> */
.L_x_12164:
        /* <DEDUP_REMOVED lines=33> */
.L_x_12163:
[----:B------:R-:W-:-:S07]  /*13c80*/  IMAD.MOV.U32 R6, RZ, RZ, R8 ;  /* 0x000000ffff067224 */ /* 0x000fce00078e0008 */
.L_x_12162:
[----:B------:R-:W-:Y:S05]  /*13c90*/  BSYNC B2 ;  /* 0x0000000000027941 */ /* 0x000fea0003800000 */
.L_x_12161:
[----:B------:R-:W-:-:S13]  /*13ca0*/  ISETP.GE.U32.AND P0, PT, R7, 0xc, PT ;  /* 0x0000000c0700780c */ /* 0x000fda0003f06070 */
[----:B------:R-:W-:Y:S05]  /*13cb0*/  @!P0 BRA `(.L_x_12160) ;  /* 0x0000000400d88947 */ /* 0x000fea0003800000 */
[----:B------:R-:W-:Y:S01]  /*13cc0*/  BSSY B2, `(.L_x_12165) ;  /* 0x0000074000027945 */ /* 0x000fe20003800000 */
.L_x_12166:
        /* <DEDUP_REMOVED lines=116> */
.L_x_12165:
[----:B------:R-:W-:-:S07]  /*14410*/  IMAD.MOV.U32 R13, RZ, RZ, R7 ;  /* 0x000000ffff0d7224 */ /* 0x000fce00078e0007 */
.L_x_12160:
[----:B------:R-:W-:Y:S05]  /*14420*/  BSYNC B1 ;  /* 0x0000000000017941 */ /* 0x000fea0003800000 */
.L_x_12159:
        /* <DEDUP_REMOVED lines=20> */
.L_x_12168:
[----:B------:R-:W-:Y:S05]  /*14570*/  BSYNC B1 ;  /* 0x0000000000017941 */ /* 0x000fea0003800000 */
.L_x_12167:
[----:B------:R-:W-:-:S05]  /*14580*/  IMAD.MOV.U32 R5, RZ, RZ, R9 ;  /* 0x000000ffff057224 */ /* 0x000fca00078e0009 */
[----:B------:R-:W-:Y:S01]  /*14590*/  LOP3.LUT R5, R5, 0x80000000, R19, 0xb8, !PT ;  /* 0x8000000005057812 */ /* 0x000fe200078eb813 */
[----:B------:R-:W-:Y:S06]  /*145a0*/  BRA `(.L_x_12155) ;  /* 0x0000000000207947 */ /* 0x000fec0003800000 */
.L_x_12154:
        /* <DEDUP_REMOVED lines=8> */
.L_x_12155:
[----:B------:R-:W-:Y:S05]  /*14630*/  BSYNC B0 ;  /* 0x0000000000007941 */ /* 0x000fea0003800000 */
.L_x_12153:
        /* <DEDUP_REMOVED lines=13> */
[----:B0-----:R-:W-:Y:S01]  /*14710*/  STG.E.U8 desc[UR36][R16.64], R5 ;  /* 0x0000000510007986 */ /* 0x001fe2000c101124 */
[----:B------:R-:W-:Y:S05]  /*14720*/  EXIT ;  /* 0x000000000000794d */ /* 0x000fea0003800000 */
.L_x_12172:
[----:B------:R-:W0:Y:S02]  /*14730*/  F2I.S64.F64.TRUNC R4, R4 ;  /* 0x0000000400047311 */ /* 0x000e24000030d900 */
[----:B0-----:R-:W-:-:S05]  /*14740*/  IMAD.MOV.U32 R3, RZ, RZ, R4 ;  /* 0x000000ffff037224 */ /* 0x001fca00078e0004 */
[----:B------:R-:W-:Y:S01]  /*14750*/  STG.E.U8 desc[UR36][R16.64], R3 ;  /* 0x0000000310007986 */ /* 0x000fe2000c101124 */
[----:B------:R-:W-:Y:S05]  /*14760*/  EXIT ;  /* 0x000000000000794d */ /* 0x000fea0003800000 */
.L_x_12171:
[----:B------:R-:W-:-:S13]  /*14770*/  ISETP.NE.AND P0, PT, R0, 0x2, PT ;  /* 0x000000020000780c */ /* 0x000fda0003f05270 */
[----:B------:R-:W-:Y:S05]  /*14780*/  @!P0 BRA `(.L_x_12174) ;  /* 0x0000000000288947 */ /* 0x000fea0003800000 */
[----:B------:R-:W-:-:S13]  /*14790*/  ISETP.NE.AND P0, PT, R0, 0x3, PT ;  /* 0x000000030000780c */ /* 0x000fda0003f05270 */
[----:B------:R-:W-:Y:S05]  /*147a0*/  @!P0 BRA `(.L_x_12175) ;  /* 0x0000000000148947 */ /* 0x000fea0003800000 */
[----:B------:R-:W-:-:S13]  /*147b0*/  ISETP.NE.AND P0, PT, R0, 0x4, PT ;  /* 0x000000040000780c */ /* 0x000fda0003f05270 */
[----:B------:R-:W-:Y:S05]  /*147c0*/  @P0 BRA `(.L_x_12173) ;  /* 0x0000000c00880947 */ /* 0x000fea0003800000 */
[----:B------:R-:W0:Y:S02]  /*147d0*/  F2I.S64.F64.TRUNC R4, R4 ;  /* 0x0000000400047311 */ /* 0x000e24000030d900 */
[----:B0-----:R-:W-:Y:S01]  /*147e0*/  STG.E.64 desc[UR36][R16.64], R4 ;  /* 0x0000000410007986 */ /* 0x001fe2000c101b24 */
[----:B------:R-:W-:Y:S05]  /*147f0*/  EXIT ;  /* 0x000000000000794d */ /* 0x000fea0003800000 */
.L_x_12175:
[----:B------:R-:W0:Y:S02]  /*14800*/  F2I.F64.TRUNC R5, R4 ;  /* 0x0000000400057311 */ /* 0x000e24000030d100 */
[----:B0-----:R-:W-:Y:S01]  /*14810*/  STG.E desc[UR36][R16.64], R5 ;  /* 0x0000000510007986 */ /* 0x001fe2000c101924 */
[----:B------:R-:W-:Y:S05]  /*14820*/  EXIT ;  /* 0x000000000000794d */ /* 0x000fea0003800000 */
.L_x_12174:
[----:B------:R-:W0:Y:S02]  /*14830*/  F2I.F64.TRUNC R5, R4 ;  /* 0x0000000400057311 */ /* 0x000e24000030d100 */
[----:B0-----:R-:W-:Y:S01]  /*14840*/  STG.E.U16 desc[UR36][R16.64], R5 ;  /* 0x0000000510007986 */ /* 0x001fe2000c101524 */
[----:B------:R-:W-:Y:S05]  /*14850*/  EXIT ;  /* 0x000000000000794d */ /* 0x000fea0003800000 */
.L_x_12170:
        /* <DEDUP_REMOVED lines=11> */
[----:B------:R-:W-:Y:S01]  /*14910*/  STG.E desc[UR36][R16.64], R3 ;  /* 0x0000000310007986 */ /* 0x000fe2000c101924 */
[----:B------:R-:W-:Y:S05]  /*14920*/  EXIT ;  /* 0x000000000000794d */ /* 0x000fea0003800000 */
.L_x_12177:
[----:B------:R-:W-:Y:S01]  /*14930*/  UMOV UR4, 0xf0000000 ;  /* 0xf000000000047882 */ /* 0x000fe20000000000 */
[----:B------:R-:W-:Y:S01]  /*14940*/  UMOV UR5, 0x380fffff ;  /* 0x380fffff00057882 */ /* 0x000fe20000000000 */
[----:B------:R-:W0:Y:S01]  /*14950*/  F2F.F32.F64 R0, R4 ;  /* 0x0000000400007310 */ /* 0x000e220000301000 */
[----:B------:R-:W-:-:S14]  /*14960*/  DSETP.GEU.AND P0, PT, |R4|, UR4, PT ;  /* 0x0000000404007e2a */ /* 0x000fdc000bf0e200 */
[----:B0-----:R-:W-:-:S05]  /*14970*/  @!P0 FMUL R0, R0, 1.175494350822287508e-38 ;  /* 0x0080000000008820 */ /* 0x001fca0000400000 */
[----:B------:R-:W-:-:S05]  /*14980*/  F2FP.F16.F32.PACK_AB R0, RZ, R0 ;  /* 0x00000000ff00723e */ /* 0x000fca00000000ff */
[----:B------:R-:W-:Y:S01]  /*14990*/  STG.E.U16 desc[UR36][R16.64], R0 ;  /* 0x0000000010007986 */ /* 0x000fe2000c101524 */
[----:B------:R-:W-:Y:S05]  /*149a0*/  EXIT ;  /* 0x000000000000794d */ /* 0x000fea0003800000 */
.L_x_12176:
        /* <DEDUP_REMOVED lines=12> */
[----:B------:R-:W-:Y:S01]  /*14a70*/  STG.E.64 desc[UR36][R16.64], R2 ;  /* 0x0000000210007986 */ /* 0x000fe2000c101b24 */
[----:B------:R-:W-:Y:S05]  /*14a80*/  EXIT ;  /* 0x000000000000794d */ /* 0x000fea0003800000 */
.L_x_12179:
[----:B------:R-:W-:Y:S01]  /*14a90*/  UMOV UR4, 0xf0000000 ;  /* 0xf000000000047882 */ /* 0x000fe20000000000 */
[----:B------:R-:W-:Y:S01]  /*14aa0*/  UMOV UR5, 0x380fffff ;  /* 0x380fffff00057882 */ /* 0x000fe20000000000 */
[----:B------:R-:W0:Y:S01]  /*14ab0*/  F2F.F32.F64 R0, R4 ;  /* 0x0000000400007310 */ /* 0x000e220000301000 */
[----:B------:R-:W-:-:S14]  /*14ac0*/  DSETP.GEU.AND P0, PT, |R4|, UR4, PT ;  /* 0x0000000404007e2a */ /* 0x000fdc000bf0e200 */
[----:B0-----:R-:W-:-:S05]  /*14ad0*/  @!P0 FMUL R0, R0, 1.175494350822287508e-38 ;  /* 0x0080000000008820 */ /* 0x001fca0000400000 */
[----:B------:R-:W-:-:S04]  /*14ae0*/  F2FP.F16.F32.PACK_AB R3, RZ, R0 ;  /* 0x00000000ff03723e */ /* 0x000fc800000000ff */
[----:B------:R-:W-:-:S05]  /*14af0*/  PRMT R3, R3, 0x5410, RZ ;  /* 0x0000541003037816 */ /* 0x000fca00000000ff */
[----:B------:R-:W-:Y:S01]  /*14b00*/  STG.E desc[UR36][R16.64], R3 ;  /* 0x0000000310007986 */ /* 0x000fe2000c101924 */
[----:B------:R-:W-:Y:S05]  /*14b10*/  EXIT ;  /* 0x000000000000794d */ /* 0x000fea0003800000 */
.L_x_12178:
[----:B------:R-:W-:Y:S01]  /*14b20*/  STG.E.64 desc[UR36][R16.64], R4 ;  /* 0x0000000410007986 */ /* 0x000fe2000c101b24 */
[----:B------:R-:W-:Y:S05]  /*14b30*/  EXIT ;  /* 0x000000000000794d */ /* 0x000fea0003800000 */
.L_x_12169:
        /* <DEDUP_REMOVED lines=10> */
[----:B------:R-:W-:Y:S01]  /*14be0*/  STG.E.U8 desc[UR36][R16.64], R3 ;  /* 0x0000000310007986 */ /* 0x000fe2000c101124 */
[----:B------:R-:W-:Y:S05]  /*14bf0*/  EXIT ;  /* 0x000000000000794d */ /* 0x000fea0003800000 */
.L_x_12182:
[----:B------:R-:W-:-:S05]  /*14c00*/  CS2R R6, SRZ ;  /* 0x0000000000067805 */ /* 0x000fca000001ff00 */
[----:B------:R-:W-:Y:S01]  /*14c10*/  STG.E.128 desc[UR36][R16.64], R4 ;  /* 0x0000000410007986 */ /* 0x000fe2000c101d24 */
[----:B------:R-:W-:Y:S05]  /*14c20*/  EXIT ;  /* 0x000000000000794d */ /* 0x000fea0003800000 */
.L_x_12181:
        /* <DEDUP_REMOVED lines=25> */
.L_x_12186:
[----:B------:R-:W-:Y:S05]  /*14dc0*/  BSYNC B0 ;  /* 0x0000000000007941 */ /* 0x000fea0003800000 */
.L_x_12185:
[----:B------:R-:W-:-:S05]  /*14dd0*/  LOP3.LUT R3, R0, R3, RZ, 0xfc, !PT ;  /* 0x0000000300037212 */ /* 0x000fca00078efcff */
[----:B------:R-:W-:Y:S01]  /*14de0*/  STG.E.U8 desc[UR36][R16.64], R3 ;  /* 0x0000000310007986 */ /* 0x000fe2000c101124 */
[----:B------:R-:W-:Y:S05]  /*14df0*/  EXIT ;  /* 0x000000000000794d */ /* 0x000fea0003800000 */
.L_x_12184:
        /* <DEDUP_REMOVED lines=17> */
.L_x_12188:
[----:B------:R-:W-:Y:S01]  /*14f10*/  IMAD.MOV.U32 R0, RZ, RZ, 0x7f ;  /* 0x0000007fff007424 */ /* 0x000fe200078e00ff */
[----:B------:R-:W-:-:S04]  /*14f20*/  ISETP.GT.U32.AND P0, PT, R2, 0x7f800000, PT ;  /* 0x7f8000000200780c */ /* 0x000fc80003f04070 */
[----:B------:R-:W-:-:S09]  /*14f30*/  SEL R0, R0, 0x7c, P0 ;  /* 0x0000007c00007807 */ /* 0x000fd20000000000 */
.L_x_12189:
[----:B------:R-:W-:Y:S05]  /*14f40*/  BSYNC B0 ;  /* 0x0000000000007941 */ /* 0x000fea0003800000 */
.L_x_12187:
[----:B------:R-:W-:-:S04]  /*14f50*/  LOP3.LUT R2, R3, 0x80000000, RZ, 0xc0, !PT ;  /* 0x8000000003027812 */ /* 0x000fc800078ec0ff */
[----:B------:R-:W-:-:S04]  /*14f60*/  SHF.R.U32.HI R3, RZ, 0x18, R2 ;  /* 0x00000018ff037819 */ /* 0x000fc80000011602 */
[----:B------:R-:W-:-:S05]  /*14f70*/  LOP3.LUT R3, R0, R3, RZ, 0xfc, !PT ;  /* 0x0000000300037212 */ /* 0x000fca00078efcff */
[----:B------:R-:W-:Y:S01]  /*14f80*/  STG.E.U8 desc[UR36][R16.64], R3 ;  /* 0x0000000310007986 */ /* 0x000fe2000c101124 */
[----:B------:R-:W-:Y:S05]  /*14f90*/  EXIT ;  /* 0x000000000000794d */ /* 0x000fea0003800000 */
.L_x_12183:
[----:B------:R-:W-:Y:S01]  /*14fa0*/  UMOV UR4, 0xf0000000 ;  /* 0xf000000000047882 */ /* 0x000fe20000000000 */
[----:B------:R-:W-:Y:S01]  /*14fb0*/  UMOV UR5, 0x380fffff ;  /* 0x380fffff00057882 */ /* 0x000fe20000000000 */
[----:B------:R-:W0:Y:S01]  /*14fc0*/  F2F.F32.F64 R0, R4 ;  /* 0x0000000400007310 */ /* 0x000e220000301000 */
[----:B------:R-:W-:-:S14]  /*14fd0*/  DSETP.GEU.AND P0, PT, |R4|, UR4, PT ;  /* 0x0000000404007e2a */ /* 0x000fdc000bf0e200 */
[----:B0-----:R-:W-:-:S05]  /*14fe0*/  @!P0 FMUL R0, R0, 1.175494350822287508e-38 ;  /* 0x0080000000008820 */ /* 0x001fca0000400000 */
[----:B------:R-:W-:-:S05]  /*14ff0*/  F2FP.BF16.F32.PACK_AB R0, RZ, R0 ;  /* 0x00000000ff00723e */ /* 0x000fca00000010ff */
[----:B------:R-:W-:Y:S01]  /*15000*/  STG.E.U16 desc[UR36][R16.64], R0 ;  /* 0x0000000010007986 */ /* 0x000fe2000c101524 */
[----:B------:R-:W-:Y:S05]  /*15010*/  EXIT ;  /* 0x000000000000794d */ /* 0x000fea0003800000 */
.L_x_12180:
        /* <DEDUP_REMOVED lines=9> */
[----:B0-----:R-:W-:Y:S01]  /*150b0*/  STG.E.U16 desc[UR36][R16.64], R5 ;  /* 0x0000000510007986 */ /* 0x001fe2000c101524 */
[----:B------:R-:W-:Y:S05]  /*150c0*/  EXIT ;  /* 0x000000000000794d */ /* 0x000fea0003800000 */
.L_x_12192:
        /* <DEDUP_REMOVED lines=21> */
.L_x_12195:
[----:B------:R-:W-:-:S04]  /*15220*/  LOP3.LUT R2, R3, 0x80000000, RZ, 0xc0, !PT ;  /* 0x8000000003027812 */ /* 0x000fc800078ec0ff */
[----:B------:R-:W-:-:S04]  /*15230*/  SHF.R.U32.HI R3, RZ, 0x18, R2 ;  /* 0x00000018ff037819 */ /* 0x000fc80000011602 */
[----:B------:R-:W-:-:S04]  /*15240*/  LOP3.LUT R0, R0, R3, RZ, 0xfc, !PT ;  /* 0x0000000300007212 */ /* 0x000fc800078efcff */
[----:B------:R-:W-:-:S07]  /*15250*/  PRMT R8, R0, 0x7610, R8 ;  /* 0x0000761000087816 */ /* 0x000fce0000000008 */
.L_x_12194:
[----:B------:R-:W-:Y:S05]  /*15260*/  BSYNC B0 ;  /* 0x0000000000007941 */ /* 0x000fea0003800000 */
.L_x_12193:
[----:B------:R-:W-:Y:S01]  /*15270*/  STG.E.U8 desc[UR36][R16.64], R8 ;  /* 0x0000000810007986 */ /* 0x000fe2000c101124 */
[----:B------:R-:W-:Y:S05]  /*15280*/  EXIT ;  /* 0x000000000000794d */ /* 0x000fea0003800000 */
.L_x_12191:
        /* <DEDUP_REMOVED lines=21> */
.L_x_12198:
[----:B------:R-:W-:-:S04]  /*153e0*/  LOP3.LUT R2, R3, 0x80000000, RZ, 0xc0, !PT ;  /* 0x8000000003027812 */ /* 0x000fc800078ec0ff */
[----:B------:R-:W-:-:S04]  /*153f0*/  SHF.R.U32.HI R3, RZ, 0x18, R2 ;  /* 0x00000018ff037819 */ /* 0x000fc80000011602 */
[----:B------:R-:W-:-:S04]  /*15400*/  LOP3.LUT R0, R0, R3, RZ, 0xfc, !PT ;  /* 0x0000000300007212 */ /* 0x000fc800078efcff */
[----:B------:R-:W-:-:S07]  /*15410*/  PRMT R8, R0, 0x7610, R8 ;  /* 0x0000761000087816 */ /* 0x000fce0000000008 */
.L_x_12197:
[----:B------:R-:W-:Y:S05]  /*15420*/  BSYNC B0 ;  /* 0x0000000000007941 */ /* 0x000fea0003800000 */
.L_x_12196:
[----:B------:R-:W-:Y:S01]  /*15430*/  STG.E.U8 desc[UR36][R16.64], R8 ;  /* 0x0000000810007986 */ /* 0x000fe2000c101124 */
[----:B------:R-:W-:Y:S05]  /*15440*/  EXIT ;  /* 0x000000000000794d */ /* 0x000fea0003800000 */
.L_x_12190:
        /* <DEDUP_REMOVED lines=26> */
.L_x_12173:
        /* <DEDUP_REMOVED lines=16> */
.L_x_12201:
[----:B------:R-:W-:Y:S05]  /*156f0*/  EXIT ;  /* 0x000000000000794d */ /* 0x000fea0003800000 */
.L_x_12200:
[----:B------:R-:W0:Y:S02]  /*15700*/  F2I.U64.F64.TRUNC R4, R4 ;  /* 0x0000000400047311 */ /* 0x000e24000030d800 */
[----:B0-----:R-:W-:Y:S01]  /*15710*/  STG.E.64 desc[UR36][R16.64], R4 ;  /* 0x0000000410007986 */ /* 0x001fe2000c101b24 */
[----:B------:R-:W-:Y:S05]  /*15720*/  EXIT ;  /* 0x000000000000794d */ /* 0x000fea0003800000 */
.L_x_12199:
[----:B------:R-:W0:Y:S02]  /*15730*/  F2I.U32.F64.TRUNC R5, R4 ;  /* 0x0000000400057311 */ /* 0x000e24000030d000 */
[----:B0-----:R-:W-:Y:S01]  /*15740*/  STG.E desc[UR36][R16.64], R5 ;  /* 0x0000000510007986 */ /* 0x001fe2000c101924 */
[----:B------:R-:W-:Y:S05]  /*15750*/  EXIT ;  /* 0x000000000000794d */ /* 0x000fea0003800000 */
.L_x_12202:
        /* <DEDUP_REMOVED lines=10> */
.L_x_57360:


//--------------------- .text._ZN2at6native27unrolled_elementwise_kernelINS0_13BinaryFunctorIdddZZZNS0_16fmod_kernel_cudaERNS_18TensorIteratorBaseEENKUlvE0_clEvENKUlvE_clEvEUlddE_EESt5arrayIPcLm3EELi4E23TrivialOffsetCalculatorILi2EjESC_ILi1EjENS0_6memory12LoadWithCastILi2EEENSF_13StoreWithCastILi1EEEEEviT_T0_T2_T3_T4_T5_ --------------------------
	.section	.text._ZN2at6native27unrolled_elementwise_kernelINS0_13BinaryFunctorIdddZZZNS0_16fmod_kernel_cudaERNS_18TensorIteratorBaseEENKUlvE0_clEvENKUlvE_clEvEUlddE_EESt5arrayIPcLm3EELi4E23TrivialOffsetCalculatorILi2EjESC_ILi1EjENS0_6memory12LoadWithCastILi2EEENSF_13StoreWithCastILi1EEEEEviT_T0_T2_T3_T4_T5_,"ax",@progbits
	.align	128
        .global         _ZN2at6native27unrolled_elementwise_kernelINS0_13BinaryFunctorIdddZZZNS0_16fmod_kernel_cudaERNS_18TensorIteratorBaseEENKUlvE0_clEvENKUlvE_clEvEUlddE_EESt5arrayIPcLm3EELi4E23TrivialOffsetCalculatorILi2EjESC_ILi1EjENS0_6memory12LoadWithCastILi2EEENSF_13StoreWithCastILi1EEEEEviT_T0_T2_T3_T4_T5_
        .type           _ZN2at6native27unrolled_elementwise_kernelINS0_13BinaryFunctorIdddZZZNS0_16fmod_kernel_cudaERNS_18TensorIteratorBaseEENKUlvE0_clEvENKUlvE_clEvEUlddE_EESt5arrayIPcLm3EELi4E23TrivialOffsetCalculatorILi2EjESC_ILi1EjENS0_6memory12LoadWithCastILi2EEENSF_13StoreWithCastILi1EEEEEviT_T0_T2_T3_T4_T5_,@function
        .size           _ZN2at6native27unrolled_elementwise_kernelINS0_13BinaryFunctorIdddZZZNS0_16fmod_kernel_cudaERNS_18TensorIteratorBaseEENKUlvE0_clEvENKUlvE_clEvEUlddE_EESt5arrayIPcLm3EELi4E23TrivialOffsetCalculatorILi2EjESC_ILi1EjENS0_6memory12LoadWithCastILi2EEENSF_13StoreWithCastILi1EEEEEviT_T0_T2_T3_T4_T5_,(.L_x_57361 - _ZN2at6native27unrolled_elementwise_kernelINS0_13BinaryFunctorIdddZZZNS0_16fmod_kernel_cudaERNS_18TensorIteratorBaseEENKUlvE0_clEvENKUlvE_clEvEUlddE_EESt5arrayIPcLm3EELi4E23TrivialOffsetCalculatorILi2EjESC_ILi1EjENS0_6memory12LoadWithCastILi2EEENSF_13StoreWithCastILi1EEEEEviT_T0_T2_T3_T4_T5_)
        .other          _ZN2at6native27unrolled_elementwise_kernelINS0_13BinaryFunctorIdddZZZNS0_16fmod_kernel_cudaERNS_18TensorIteratorBaseEENKUlvE0_clEvENKUlvE_clEvEUlddE_EESt5arrayIPcLm3EELi4E23TrivialOffsetCalculatorILi2EjESC_ILi1EjENS0_6memory12LoadWithCastILi2EEENSF_13StoreWithCastILi1EEEEEviT_T0_T2_T3_T4_T5_,@"STO_CUDA_ENTRY STV_DEFAULT"
_ZN2at6native27unrolled_elementwise_kernelINS0_13BinaryFunctorIdddZZZNS0_16fmod_kernel_cudaERNS_18TensorIteratorBaseEENKUlvE0_clEvENKUlvE_clEvEUlddE_EESt5arrayIPcLm3EELi4E23TrivialOffsetCalculatorILi2EjESC_ILi1EjENS0_6memory12LoadWithCastILi2EEENSF_13StoreWithCastILi1EEEEEviT_T0_T2_T3_T4_T5_:
.text._ZN2at6native27unrolled_elementwise_kernelINS0_13BinaryFunctorIdddZZZNS0_16fmod_kernel_cudaERNS_18TensorIteratorBaseEENKUlvE0_clEvENKUlvE_clEvEUlddE_EESt5arrayIPcLm3EELi4E23TrivialOffsetCalculatorILi2EjESC_ILi1EjENS0_6memory12LoadWithCastILi2EEENSF_13StoreWithCastILi1EEEEEviT_T0_T2_T3_T4_T5_:
[----:B------:R-:W0:Y:S01]  /*0000*/  LDC R1, c[0x0][0x28] ;  /* 0x00000a00ff017b82 */ /* 0x000e220000000800 */
[----:B------:R-:W1:Y:S07]  /*0010*/  S2R R35, SR_CTAID.X ;  /* 0x0000000000237919 */ /* 0x000e6e0000002500 */
[----:B------:R-:W1:Y:S01]  /*0020*/  LDC R0, c[0x0][0x210] ;  /* 0x00008400ff007b82 */ /* 0x000e620000000800 */
[----:B------:R-:W-:Y:S01]  /*0030*/  ULDC.64 UR36, c[0x0][0x208] ;  /* 0x0000820000247ab9 */ /* 0x000fe20000000a00 */
[----:B------:R-:W-:Y:S01]  /*0040*/  BSSY B6, `(.L_x_12203) ;  /* 0x00001f2000067945 */ /* 0x000fe20003800000 */
[----:B------:R-:W2:Y:S01]  /*0050*/  S2R R30, SR_TID.X ;  /* 0x00000000001e7919 */ /* 0x000ea20000002100 */
[----:B------:R-:W-:-:S02]  /*0060*/  CS2R R26, SRZ ;  /* 0x00000000001a7805 */ /* 0x000fc4000001ff00 */
[----:B------:R-:W-:Y:S02]  /*0070*/  CS2R R32, SRZ ;  /* 0x0000000000207805 */ /* 0x000fe4000001ff00 */
[----:B------:R-:W-:Y:S01]  /*0080*/  CS2R R36, SRZ ;  /* 0x0000000000247805 */ /* 0x000fe2000001ff00 */
[----:B------:R-:W3:Y:S08]  /*0090*/  LDC.U8 R2, c[0x0][0x234] ;  /* 0x00008d00ff027b82 */ /* 0x000ef00000000000 */
        /* <DEDUP_REMOVED lines=24> */
.L_x_12208:
[----:B------:R-:W2:Y:S02]  /*0220*/  LDG.E.U8 R4, desc[UR36][R4.64] ;  /* 0x0000002404047981 */ /* 0x000ea4000c1e1100 */
[----:B--2---:R0:W1:Y:S01]  /*0230*/  I2F.F64.U16 R32, R4 ;  /* 0x0000000400207312 */ /* 0x0040620000101800 */
[----:B------:R-:W-:Y:S05]  /*0240*/  BRA `(.L_x_12210) ;  /* 0x0000000c00747947 */ /* 0x000fea0003800000 */
.L_x_12207:
        /* <DEDUP_REMOVED lines=9> */
.L_x_12212:
[----:B------:R-:W2:Y:S02]  /*02e0*/  LDG.E R4, desc[UR36][R4.64] ;  /* 0x0000002404047981 */ /* 0x000ea4000c1e1900 */
[----:B--2---:R1:W2:Y:S01]  /*02f0*/  I2F.F64 R32, R4 ;  /* 0x0000000400207312 */ /* 0x0042a20000201c00 */
[----:B------:R-:W-:Y:S05]  /*0300*/  BRA `(.L_x_12210) ;  /* 0x0000000c00447947 */ /* 0x000fea0003800000 */
.L_x_12211:
[----:B------:R-:W2:Y:S02]  /*0310*/  LDG.E.U16 R4, desc[UR36][R4.64] ;  /* 0x0000002404047981 */ /* 0x000ea4000c1e1500 */
[----:B--2---:R3:W4:Y:S01]  /*0320*/  I2F.F64.S16 R32, R4 ;  /* 0x0000000400207312 */ /* 0x0047220000101c00 */
[----:B------:R-:W-:Y:S05]  /*0330*/  BRA `(.L_x_12210) ;  /* 0x0000000c00387947 */ /* 0x000fea0003800000 */
.L_x_12206:
        /* <DEDUP_REMOVED lines=10> */
.L_x_12214:
[----:B------:R-:W2:Y:S02]  /*03e0*/  LDG.E.U16 R0, desc[UR36][R4.64] ;  /* 0x0000002404007981 */ /* 0x000ea4000c1e1500 */
[----:B--2---:R-:W-:-:S05]  /*03f0*/  HADD2.F32 R0, -RZ, R0.H0_H0 ;  /* 0x20000000ff007230 */ /* 0x004fca0000004100 */
[----:B------:R-:W-:-:S04]  /*0400*/  FMUL.FTZ R0, R0, 1 ;  /* 0x3f80000000007820 */ /* 0x000fc80000410000 */
[----:B------:R0:W1:Y:S01]  /*0410*/  F2F.F64.F32 R32, R0 ;  /* 0x0000000000207310 */ /* 0x0000620000201800 */
[----:B------:R-:W-:Y:S05]  /*0420*/  BRA `(.L_x_12210) ;  /* 0x0000000800fc7947 */ /* 0x000fea0003800000 */
.L_x_12213:
        /* <DEDUP_REMOVED lines=10> */
.L_x_12216:
[----:B------:R-:W2:Y:S02]  /*04d0*/  LDG.E.U16 R4, desc[UR36][R4.64] ;  /* 0x0000002404047981 */ /* 0x000ea4000c1e1500 */
[----:B--2---:R-:W-:-:S05]  /*04e0*/  HADD2.F32 R0, -RZ, R4.H0_H0 ;  /* 0x20000004ff007230 */ /* 0x004fca0000004100 */
[----:B------:R-:W-:-:S04]  /*04f0*/  FMUL.FTZ R0, R0, 1 ;  /* 0x3f80000000007820 */ /* 0x000fc80000410000 */
[----:B------:R0:W1:Y:S01]  /*0500*/  F2F.F64.F32 R32, R0 ;  /* 0x0000000000207310 */ /* 0x0000620000201800 */
[----:B------:R-:W-:Y:S05]  /*0510*/  BRA `(.L_x_12210) ;  /* 0x0000000800c07947 */ /* 0x000fea0003800000 */
.L_x_12215:
[----:B------:R0:W5:Y:S01]  /*0520*/  LDG.E.64 R32, desc[UR36][R4.64] ;  /* 0x0000002404207981 */ /* 0x000162000c1e1b00 */
[----:B------:R-:W-:Y:S05]  /*0530*/  BRA `(.L_x_12210) ;  /* 0x0000000800b87947 */ /* 0x000fea0003800000 */
.L_x_12205:
        /* <DEDUP_REMOVED lines=13> */
.L_x_12219:
[----:B------:R0:W5:Y:S01]  /*0610*/  LDG.E.64 R32, desc[UR36][R4.64] ;  /* 0x0000002404207981 */ /* 0x000162000c1e1b00 */
[----:B------:R-:W-:Y:S05]  /*0620*/  BRA `(.L_x_12210) ;  /* 0x00000008007c7947 */ /* 0x000fea0003800000 */
.L_x_12218:
        /* <DEDUP_REMOVED lines=28> */
.L_x_12221:
        /* <DEDUP_REMOVED lines=12> */
[----:B------:R-:W-:-:S05]  /*08b0*/  LOP3.LUT R0, R3, 0x80000000, R0, 0xf8, !PT ;  /* 0x8000000003007812 */ /* 0x000fca00078ef800 */
[----:B------:R-:W-:-:S04]  /*08c0*/  FMUL.FTZ R0, R0, 1 ;  /* 0x3f80000000007820 */ /* 0x000fc80000410000 */
[----:B------:R0:W1:Y:S01]  /*08d0*/  F2F.F64.F32 R32, R0 ;  /* 0x0000000000207310 */ /* 0x0000620000201800 */
[----:B------:R-:W-:Y:S05]  /*08e0*/  BRA `(.L_x_12210) ;  /* 0x0000000400cc7947 */ /* 0x000fea0003800000 */
.L_x_12220:
[----:B------:R-:W2:Y:S02]  /*08f0*/  LDG.E.U16 R0, desc[UR36][R4.64] ;  /* 0x0000002404007981 */ /* 0x000ea4000c1e1500 */
[----:B--2---:R-:W-:-:S04]  /*0900*/  IMAD.U32 R0, R0, 0x10000, RZ ;  /* 0x0001000000007824 */ /* 0x004fc800078e00ff */
[----:B------:R-:W-:-:S04]  /*0910*/  FMUL.FTZ R0, R0, 1 ;  /* 0x3f80000000007820 */ /* 0x000fc80000410000 */
[----:B------:R0:W1:Y:S01]  /*0920*/  F2F.F64.F32 R32, R0 ;  /* 0x0000000000207310 */ /* 0x0000620000201800 */
[----:B------:R-:W-:Y:S05]  /*0930*/  BRA `(.L_x_12210) ;  /* 0x0000000400b87947 */ /* 0x000fea0003800000 */
.L_x_12217:
        /* <DEDUP_REMOVED lines=11> */
.L_x_12224:
        /* <DEDUP_REMOVED lines=21> */
.L_x_12228:
[----:B------:R-:W-:Y:S05]  /*0b40*/  BSYNC B1 ;  /* 0x0000000000017941 */ /* 0x000fea0003800000 */
.L_x_12227:
[----:B------:R-:W-:Y:S01]  /*0b50*/  LEA R5, R0, 0x3b800000, 0x17 ;  /* 0x3b80000000057811 */ /* 0x000fe200078eb8ff */
[----:B------:R-:W-:-:S05]  /*0b60*/  IMAD.SHL.U32 R0, R3, 0x100000, RZ ;  /* 0x0010000003007824 */ /* 0x000fca00078e00ff */
[----:B------:R-:W-:-:S07]  /*0b70*/  LOP3.LUT R0, R5, R0, R6, 0xfe, !PT ;  /* 0x0000000005007212 */ /* 0x000fce00078efe06 */
.L_x_12226:
[----:B------:R-:W-:Y:S05]  /*0b80*/  BSYNC B0 ;  /* 0x0000000000007941 */ /* 0x000fea0003800000 */
.L_x_12225:
[----:B------:R-:W-:-:S04]  /*0b90*/  FMUL.FTZ R0, R0, 1 ;  /* 0x3f80000000007820 */ /* 0x000fc80000410000 */
[----:B------:R0:W1:Y:S01]  /*0ba0*/  F2F.F64.F32 R32, R0 ;  /* 0x0000000000207310 */ /* 0x0000620000201800 */
[----:B------:R-:W-:Y:S05]  /*0bb0*/  BRA `(.L_x_12210) ;  /* 0x0000000400187947 */ /* 0x000fea0003800000 */
.L_x_12223:
        /* <DEDUP_REMOVED lines=21> */
.L_x_12232:
[----:B------:R-:W-:Y:S05]  /*0d10*/  BSYNC B1 ;  /* 0x0000000000017941 */ /* 0x000fea0003800000 */
.L_x_12231:
[----:B------:R-:W-:Y:S01]  /*0d20*/  LEA R5, R0, 0x37800000, 0x17 ;  /* 0x3780000000057811 */ /* 0x000fe200078eb8ff */
[----:B------:R-:W-:-:S05]  /*0d30*/  IMAD.SHL.U32 R0, R3, 0x200000, RZ ;  /* 0x0020000003007824 */ /* 0x000fca00078e00ff */
[----:B------:R-:W-:-:S07]  /*0d40*/  LOP3.LUT R0, R5, R0, R6, 0xfe, !PT ;  /* 0x0000000005007212 */ /* 0x000fce00078efe06 */
.L_x_12230:
[----:B------:R-:W-:Y:S05]  /*0d50*/  BSYNC B0 ;  /* 0x0000000000007941 */ /* 0x000fea0003800000 */
.L_x_12229:
[----:B------:R-:W-:-:S04]  /*0d60*/  FMUL.FTZ R0, R0, 1 ;  /* 0x3f80000000007820 */ /* 0x000fc80000410000 */
[----:B------:R0:W1:Y:S01]  /*0d70*/  F2F.F64.F32 R32, R0 ;  /* 0x0000000000207310 */ /* 0x0000620000201800 */
[----:B------:R-:W-:Y:S05]  /*0d80*/  BRA `(.L_x_12210) ;  /* 0x0000000000a47947 */ /* 0x000fea0003800000 */
.L_x_12222:
        /* <DEDUP_REMOVED lines=14> */
.L_x_12236:
[----:B------:R-:W-:Y:S05]  /*0e70*/  BSYNC B0 ;  /* 0x0000000000007941 */ /* 0x000fea0003800000 */
.L_x_12235:
[----:B------:R-:W-:-:S04]  /*0e80*/  FMUL.FTZ R0, R0, 1 ;  /* 0x3f80000000007820 */ /* 0x000fc80000410000 */
[----:B------:R0:W1:Y:S01]  /*0e90*/  F2F.F64.F32 R32, R0 ;  /* 0x0000000000207310 */ /* 0x0000620000201800 */
[----:B------:R-:W-:Y:S05]  /*0ea0*/  BRA `(.L_x_12210) ;  /* 0x00000000005c7947 */ /* 0x000fea0003800000 */
.L_x_12209:
        /* <DEDUP_REMOVED lines=16> */
.L_x_12237:
[----:B------:R-:W-:Y:S01]  /*0fb0*/  CS2R R32, SRZ ;  /* 0x0000000000207805 */ /* 0x000fe2000001ff00 */
[----:B------:R-:W-:Y:S06]  /*0fc0*/  BRA `(.L_x_12210) ;  /* 0x0000000000147947 */ /* 0x000fec0003800000 */
.L_x_12234:
[----:B------:R-:W2:Y:S02]  /*0fd0*/  LDG.E.64 R32, desc[UR36][R4.64] ;  /* 0x0000002404207981 */ /* 0x000ea4000c1e1b00 */
[----:B--2---:R-:W0:Y:S01]  /*0fe0*/  I2F.F64.U64 R32, R32 ;  /* 0x0000002000207312 */ /* 0x004e220000301800 */
[----:B------:R-:W-:Y:S05]  /*0ff0*/  BRA `(.L_x_12210) ;  /* 0x0000000000087947 */ /* 0x000fea0003800000 */
.L_x_12233:
[----:B------:R-:W2:Y:S02]  /*1000*/  LDG.E R4, desc[UR36][R4.64] ;  /* 0x0000002404047981 */ /* 0x000ea4000c1e1900 */
[----:B--2---:R0:W1:Y:S02]  /*1010*/  I2F.F64.U32 R32, R4 ;  /* 0x0000000400207312 */ /* 0x0040640000201800 */
.L_x_12210:
[----:B01-3--:R-:W0:Y:S01]  /*1020*/  LDC.64 R4, c[0x0][0x228] ;  /* 0x00008a00ff047b82 */ /* 0x00be220000000a00 */
        /* <DEDUP_REMOVED lines=15> */
[----:B------:R-:W3:Y:S02]  /*1120*/  LDG.E.S8 R4, desc[UR36][R4.64] ;  /* 0x0000002404047981 */ /* 0x000ee4000c1e1300 */
[----:B---3--:R0:W1:Y:S01]  /*1130*/  I2F.F64.S16 R36, R4 ;  /* 0x0000000400247312 */ /* 0x0080620000101c00 */
[----:B------:R-:W-:Y:S05]  /*1140*/  BRA `(.L_x_12243) ;  /* 0x0000000c007c7947 */ /* 0x000fea0003800000 */
.L_x_12241:
[----:B------:R-:W3:Y:S02]  /*1150*/  LDG.E.U8 R4, desc[UR36][R4.64] ;  /* 0x0000002404047981 */ /* 0x000ee4000c1e1100 */
[----:B---3--:R3:W0:Y:S01]  /*1160*/  I2F.F64.U16 R36, R4 ;  /* 0x0000000400247312 */ /* 0x0086220000101800 */
[----:B------:R-:W-:Y:S05]  /*1170*/  BRA `(.L_x_12243) ;  /* 0x0000000c00707947 */ /* 0x000fea0003800000 */
.L_x_12240:
[----:B------:R-:W-:-:S13]  /*1180*/  ISETP.NE.AND P0, PT, R0, 0x2, PT ;  /* 0x000000020000780c */ /* 0x000fda0003f05270 */
[----:B------:R-:W-:Y:S05]  /*1190*/  @!P0 BRA `(.L_x_12244) ;  /* 0x0000000000288947 */ /* 0x000fea0003800000 */
[----:B------:R-:W-:-:S13]  /*11a0*/  ISETP.NE.AND P0, PT, R0, 0x3, PT ;  /* 0x000000030000780c */ /* 0x000fda0003f05270 */
[----:B------:R-:W-:Y:S05]  /*11b0*/  @!P0 BRA `(.L_x_12245) ;  /* 0x0000000000148947 */ /* 0x000fea0003800000 */
[----:B------:R-:W-:-:S13]  /*11c0*/  ISETP.NE.AND P0, PT, R0, 0x4, PT ;  /* 0x000000040000780c */ /* 0x000fda0003f05270 */
[----:B------:R-:W-:Y:S05]  /*11d0*/  @P0 BRA `(.L_x_12242) ;  /* 0x0000000800fc0947 */ /* 0x000fea0003800000 */
[----:B------:R-:W3:Y:S02]  /*11e0*/  LDG.E.64 R36, desc[UR36][R4.64] ;  /* 0x0000002404247981 */ /* 0x000ee4000c1e1b00 */
[----:B---3--:R-:W0:Y:S01]  /*11f0*/  I2F.F64.S64 R36, R36 ;  /* 0x0000002400247312 */ /* 0x008e220000301c00 */
[----:B------:R-:W-:Y:S05]  /*1200*/  BRA `(.L_x_12243) ;  /* 0x0000000c004c7947 */ /* 0x000fea0003800000 */
.L_x_12245:
[----:B------:R-:W3:Y:S02]  /*1210*/  LDG.E R4, desc[UR36][R4.64] ;  /* 0x0000002404047981 */ /* 0x000ee4000c1e1900 */
[----:B---3--:R0:W1:Y:S01]  /*1220*/  I2F.F64 R36, R4 ;  /* 0x0000000400247312 */ /* 0x0080620000201c00 */
[----:B------:R-:W-:Y:S05]  /*1230*/  BRA `(.L_x_12243) ;  /* 0x0000000c00407947 */ /* 0x000fea0003800000 */
.L_x_12244:
[----:B------:R-:W3:Y:S02]  /*1240*/  LDG.E.U16 R4, desc[UR36][R4.64] ;  /* 0x0000002404047981 */ /* 0x000ee4000c1e1500 */
[----:B---3--:R0:W1:Y:S01]  /*1250*/  I2F.F64.S16 R36, R4 ;  /* 0x0000000400247312 */ /* 0x0080620000101c00 */
[----:B------:R-:W-:Y:S05]  /*1260*/  BRA `(.L_x_12243) ;  /* 0x0000000c00347947 */ /* 0x000fea0003800000 */
.L_x_12239:
[----:B------:R-:W-:-:S13]  /*1270*/  ISETP.GT.AND P0, PT, R0, 0x6, PT ;  /* 0x000000060000780c */ /* 0x000fda0003f04270 */
[----:B------:R-:W-:Y:S05]  /*1280*/  @P0 BRA `(.L_x_12246) ;  /* 0x0000000000340947 */ /* 0x000fea0003800000 */
[----:B------:R-:W-:-:S13]  /*1290*/  ISETP.NE.AND P0, PT, R0, 0x5, PT ;  /* 0x000000050000780c */ /* 0x000fda0003f05270 */
[----:B------:R-:W-:Y:S05]  /*12a0*/  @!P0 BRA `(.L_x_12247) ;  /* 0x0000000000188947 */ /* 0x000fea0003800000 */
[----:B------:R-:W-:-:S13]  /*12b0*/  ISETP.NE.AND P0, PT, R0, 0x6, PT ;  /* 0x000000060000780c */ /* 0x000fda0003f05270 */
[----:B------:R-:W-:Y:S05]  /*12c0*/  @P0 BRA `(.L_x_12242) ;  /* 0x0000000800c00947 */ /* 0x000fea0003800000 */
[----:B------:R-:W3:Y:S02]  /*12d0*/  LDG.E R36, desc[UR36][R4.64] ;  /* 0x0000002404247981 */ /* 0x000ee4000c1e1900 */
[----:B---3--:R-:W-:-:S06]  /*12e0*/  FMUL.FTZ R36, R36, 1 ;  /* 0x3f80000024247820 */ /* 0x008fcc0000410000 */
[----:B------:R-:W0:Y:S01]  /*12f0*/  F2F.F64.F32 R36, R36 ;  /* 0x0000002400247310 */ /* 0x000e220000201800 */
[----:B------:R-:W-:Y:S05]  /*1300*/  BRA `(.L_x_12243) ;  /* 0x0000000c000c7947 */ /* 0x000fea0003800000 */
.L_x_12247:
[----:B------:R-:W3:Y:S02]  /*1310*/  LDG.E.U16 R0, desc[UR36][R4.64] ;  /* 0x0000002404007981 */ /* 0x000ee4000c1e1500 */
[----:B---3--:R-:W-:-:S05]  /*1320*/  HADD2.F32 R0, -RZ, R0.H0_H0 ;  /* 0x20000000ff007230 */ /* 0x008fca0000004100 */
[----:B------:R-:W-:-:S04]  /*1330*/  FMUL.FTZ R0, R0, 1 ;  /* 0x3f80000000007820 */ /* 0x000fc80000410000 */
[----:B------:R0:W1:Y:S01]  /*1340*/  F2F.F64.F32 R36, R0 ;  /* 0x0000000000247310 */ /* 0x0000620000201800 */
[----:B------:R-:W-:Y:S05]  /*1350*/  BRA `(.L_x_12243) ;  /* 0x0000000800f87947 */ /* 0x000fea0003800000 */
.L_x_12246:
[----:B------:R-:W-:-:S13]  /*1360*/  ISETP.NE.AND P0, PT, R0, 0x7, PT ;  /* 0x000000070000780c */ /* 0x000fda0003f05270 */
[----:B------:R-:W-:Y:S05]  /*1370*/  @!P0 BRA `(.L_x_12248) ;  /* 0x0000000000348947 */ /* 0x000fea0003800000 */
        /* <DEDUP_REMOVED lines=8> */
.L_x_12249:
[----:B------:R-:W3:Y:S02]  /*1400*/  LDG.E.U16 R4, desc[UR36][R4.64] ;  /* 0x0000002404047981 */ /* 0x000ee4000c1e1500 */
[----:B---3--:R-:W-:-:S05]  /*1410*/  HADD2.F32 R0, -RZ, R4.H0_H0 ;  /* 0x20000004ff007230 */ /* 0x008fca0000004100 */
[----:B------:R-:W-:-:S04]  /*1420*/  FMUL.FTZ R0, R0, 1 ;  /* 0x3f80000000007820 */ /* 0x000fc80000410000 */
[----:B------:R0:W1:Y:S01]  /*1430*/  F2F.F64.F32 R36, R0 ;  /* 0x0000000000247310 */ /* 0x0000620000201800 */
[----:B------:R-:W-:Y:S05]  /*1440*/  BRA `(.L_x_12243) ;  /* 0x0000000800bc7947 */ /* 0x000fea0003800000 */
.L_x_12248:
[----:B------:R0:W5:Y:S01]  /*1450*/  LDG.E.64 R36, desc[UR36][R4.64] ;  /* 0x0000002404247981 */ /* 0x000162000c1e1b00 */
[----:B------:R-:W-:Y:S05]  /*1460*/  BRA `(.L_x_12243) ;  /* 0x0000000800b47947 */ /* 0x000fea0003800000 */
.L_x_12238:
        /* <DEDUP_REMOVED lines=8> */
[----:B------:R-:W3:Y:S01]  /*14f0*/  LDG.E.U8 R4, desc[UR36][R4.64] ;  /* 0x0000002404047981 */ /* 0x000ee2000c1e1100 */
[----:B------:R-:W-:Y:S01]  /*1500*/  IMAD.MOV.U32 R36, RZ, RZ, RZ ;  /* 0x000000ffff247224 */ /* 0x000fe200078e00ff */
[----:B---3--:R-:W-:-:S04]  /*1510*/  ISETP.NE.AND P0, PT, R4, RZ, PT ;  /* 0x000000ff0400720c */ /* 0x008fc80003f05270 */
[----:B------:R-:W-:Y:S01]  /*1520*/  FSEL R37, RZ, 1.875, !P0 ;  /* 0x3ff00000ff257808 */ /* 0x000fe20004000000 */
[----:B------:R-:W-:Y:S08]  /*1530*/  BRA `(.L_x_12243) ;  /* 0x0000000800807947 */ /* 0x000ff00003800000 */
.L_x_12252:
[----:B------:R0:W5:Y:S01]  /*1540*/  LDG.E.64 R36, desc[UR36][R4.64] ;  /* 0x0000002404247981 */ /* 0x000162000c1e1b00 */
[----:B------:R-:W-:Y:S05]  /*1550*/  BRA `(.L_x_12243) ;  /* 0x0000000800787947 */ /* 0x000fea0003800000 */
.L_x_12251:
[----:B------:R-:W-:-:S13]  /*1560*/  ISETP.NE.AND P0, PT, R0, 0xf, PT ;  /* 0x0000000f0000780c */ /* 0x000fda0003f05270 */
[----:B------:R-:W-:Y:S05]  /*1570*/  @!P0 BRA `(.L_x_12253) ;  /* 0x0000000000a48947 */ /* 0x000fea0003800000 */
[----:B------:R-:W-:-:S13]  /*1580*/  ISETP.NE.AND P0, PT, R0, 0x17, PT ;  /* 0x000000170000780c */ /* 0x000fda0003f05270 */
[----:B------:R-:W-:Y:S05]  /*1590*/  @!P0 BRA `(.L_x_12254) ;  /* 0x0000000000608947 */ /* 0x000fea0003800000 */
[----:B------:R-:W-:-:S13]  /*15a0*/  ISETP.NE.AND P0, PT, R0, 0x18, PT ;  /* 0x000000180000780c */ /* 0x000fda0003f05270 */
[----:B------:R-:W-:Y:S05]  /*15b0*/  @P0 BRA `(.L_x_12242) ;  /* 0x0000000800040947 */ /* 0x000fea0003800000 */
[----:B------:R-:W3:Y:S01]  /*15c0*/  LDG.E.U8 R0, desc[UR36][R4.64] ;  /* 0x0000002404007981 */ /* 0x000ee2000c1e1100 */
[----:B------:R-:W-:Y:S02]  /*15d0*/  IMAD.MOV.U32 R9, RZ, RZ, -0x800000 ;  /* 0xff800000ff097424 */ /* 0x000fe400078e00ff */
[----:B---3--:R-:W-:-:S05]  /*15e0*/  IMAD.SHL.U32 R0, R0, 0x1000000, RZ ;  /* 0x0100000000007824 */ /* 0x008fca00078e00ff */
        /* <DEDUP_REMOVED lines=19> */
.L_x_12254:
[----:B------:R-:W3:Y:S02]  /*1720*/  LDG.E.U8 R4, desc[UR36][R4.64] ;  /* 0x0000002404047981 */ /* 0x000ee4000c1e1100 */
[----:B---3--:R-:W-:-:S05]  /*1730*/  IMAD.SHL.U32 R0, R4, 0x2000000, RZ ;  /* 0x0200000004007824 */ /* 0x008fca00078e00ff */
        /* <DEDUP_REMOVED lines=13> */
.L_x_12253:
[----:B------:R-:W3:Y:S02]  /*1810*/  LDG.E.U16 R0, desc[UR36][R4.64] ;  /* 0x0000002404007981 */ /* 0x000ee4000c1e1500 */
[----:B---3--:R-:W-:-:S04]  /*1820*/  IMAD.U32 R0, R0, 0x10000, RZ ;  /* 0x0001000000007824 */ /* 0x008fc800078e00ff */
[----:B------:R-:W-:-:S04]  /*1830*/  FMUL.FTZ R0, R0, 1 ;  /* 0x3f80000000007820 */ /* 0x000fc80000410000 */
[----:B------:R0:W1:Y:S01]  /*1840*/  F2F.F64.F32 R36, R0 ;  /* 0x0000000000247310 */ /* 0x0000620000201800 */
[----:B------:R-:W-:Y:S05]  /*1850*/  BRA `(.L_x_12243) ;  /* 0x0000000400b87947 */ /* 0x000fea0003800000 */
.L_x_12250:
        /* <DEDUP_REMOVED lines=8> */
[----:B------:R-:W3:Y:S02]  /*18e0*/  LDG.E.U16 R4, desc[UR36][R4.64] ;  /* 0x0000002404047981 */ /* 0x000ee4000c1e1500 */
[----:B---3--:R0:W1:Y:S01]  /*18f0*/  I2F.F64.U16 R36, R4 ;  /* 0x0000000400247312 */ /* 0x0080620000101800 */
[----:B------:R-:W-:Y:S05]  /*1900*/  BRA `(.L_x_12243) ;  /* 0x00000004008c7947 */ /* 0x000fea0003800000 */
.L_x_12257:
[----:B------:R-:W3:Y:S01]  /*1910*/  LDG.E.U8 R3, desc[UR36][R4.64] ;  /* 0x0000002404037981 */ /* 0x000ee2000c1e1100 */
[----:B------:R-:W-:Y:S01]  /*1920*/  BSSY B0, `(.L_x_12258) ;  /* 0x0000018000007945 */ /* 0x000fe20003800000 */
[----:B------:R-:W-:Y:S01]  /*1930*/  IMAD.MOV.U32 R0, RZ, RZ, RZ ;  /* 0x000000ffff007224 */ /* 0x000fe200078e00ff */
[----:B---3--:R-:W-:-:S13]  /*1940*/  ISETP.NE.AND P0, PT, R3, RZ, PT ;  /* 0x000000ff0300720c */ /* 0x008fda0003f05270 */
        /* <DEDUP_REMOVED lines=17> */
.L_x_12261:
[----:B------:R-:W-:Y:S05]  /*1a60*/  BSYNC B1 ;  /* 0x0000000000017941 */ /* 0x000fea0003800000 */
.L_x_12260:
[----:B------:R-:W-:Y:S01]  /*1a70*/  LEA R5, R0, 0x3b800000, 0x17 ;  /* 0x3b80000000057811 */ /* 0x000fe200078eb8ff */
[----:B------:R-:W-:-:S05]  /*1a80*/  IMAD.SHL.U32 R0, R3, 0x100000, RZ ;  /* 0x0010000003007824 */ /* 0x000fca00078e00ff */
[----:B------:R-:W-:-:S07]  /*1a90*/  LOP3.LUT R0, R5, R0, R6, 0xfe, !PT ;  /* 0x0000000005007212 */ /* 0x000fce00078efe06 */
.L_x_12259:
[----:B------:R-:W-:Y:S05]  /*1aa0*/  BSYNC B0 ;  /* 0x0000000000007941 */ /* 0x000fea0003800000 */
.L_x_12258:
[----:B------:R-:W-:-:S04]  /*1ab0*/  FMUL.FTZ R0, R0, 1 ;  /* 0x3f80000000007820 */ /* 0x000fc80000410000 */
[----:B------:R0:W1:Y:S01]  /*1ac0*/  F2F.F64.F32 R36, R0 ;  /* 0x0000000000247310 */ /* 0x0000620000201800 */
[----:B------:R-:W-:Y:S05]  /*1ad0*/  BRA `(.L_x_12243) ;  /* 0x0000000400187947 */ /* 0x000fea0003800000 */
.L_x_12256:
        /* <DEDUP_REMOVED lines=21> */
.L_x_12265:
[----:B------:R-:W-:Y:S05]  /*1c30*/  BSYNC B1 ;  /* 0x0000000000017941 */ /* 0x000fea0003800000 */
.L_x_12264:
[----:B------:R-:W-:Y:S01]  /*1c40*/  LEA R5, R0, 0x37800000, 0x17 ;  /* 0x3780000000057811 */ /* 0x000fe200078eb8ff */
[----:B------:R-:W-:-:S05]  /*1c50*/  IMAD.SHL.U32 R0, R3, 0x200000, RZ ;  /* 0x0020000003007824 */ /* 0x000fca00078e00ff */
[----:B------:R-:W-:-:S07]  /*1c60*/  LOP3.LUT R0, R5, R0, R6, 0xfe, !PT ;  /* 0x0000000005007212 */ /* 0x000fce00078efe06 */
.L_x_12263:
[----:B------:R-:W-:Y:S05]  /*1c70*/  BSYNC B0 ;  /* 0x0000000000007941 */ /* 0x000fea0003800000 */
.L_x_12262:
[----:B------:R-:W-:-:S04]  /*1c80*/  FMUL.FTZ R0, R0, 1 ;  /* 0x3f80000000007820 */ /* 0x000fc80000410000 */
[----:B------:R0:W1:Y:S01]  /*1c90*/  F2F.F64.F32 R36, R0 ;  /* 0x0000000000247310 */ /* 0x0000620000201800 */
[----:B------:R-:W-:Y:S05]  /*1ca0*/  BRA `(.L_x_12243) ;  /* 0x0000000000a47947 */ /* 0x000fea0003800000 */
.L_x_12255:
[----:B------:R-:W-:-:S13]  /*1cb0*/  ISETP.NE.AND P0, PT, R0, 0x1c, PT ;  /* 0x0000001c0000780c */ /* 0x000fda0003f05270 */
[----:B------:R-:W-:Y:S05]  /*1cc0*/  @!P0 BRA `(.L_x_12266) ;  /* 0x0000000000948947 */ /* 0x000fea0003800000 */
[----:B------:R-:W-:-:S13]  /*1cd0*/  ISETP.NE.AND P0, PT, R0, 0x1d, PT ;  /* 0x0000001d0000780c */ /* 0x000fda0003f05270 */
[----:B------:R-:W-:Y:S05]  /*1ce0*/  @!P0 BRA `(.L_x_12267) ;  /* 0x0000000000808947 */ /* 0x000fea0003800000 */
[----:B------:R-:W-:-:S13]  /*1cf0*/  ISETP.NE.AND P0, PT, R0, 0x2c, PT ;  /* 0x0000002c0000780c */ /* 0x000fda0003f05270 */
[----:B------:R-:W-:Y:S05]  /*1d00*/  @P0 BRA `(.L_x_12242) ;  /* 0x0000000000300947 */ /* 0x000fea0003800000 */
[----:B------:R-:W3:Y:S01]  /*1d10*/  LDG.E.U8 R4, desc[UR36][R4.64] ;  /* 0x0000002404047981 */ /* 0x000ee2000c1e1100 */
[----:B------:R-:W-:Y:S01]  /*1d20*/  BSSY B0, `(.L_x_12268) ;  /* 0x0000007000007945 */ /* 0x000fe20003800000 */
[----:B------:R-:W-:Y:S01]  /*1d30*/  IMAD.MOV.U32 R0, RZ, RZ, 0x400000 ;  /* 0x00400000ff007424 */ /* 0x000fe200078e00ff */
[----:B---3--:R-:W-:-:S13]  /*1d40*/  ISETP.NE.AND P0, PT, R4, RZ, PT ;  /* 0x000000ff0400720c */ /* 0x008fda0003f05270 */
[----:B------:R-:W-:Y:S05]  /*1d50*/  @!P0 BRA `(.L_x_12269) ;  /* 0x00000000000c8947 */ /* 0x000fea0003800000 */
[----:B------:R-:W-:-:S13]  /*1d60*/  ISETP.NE.AND P0, PT, R4, 0xff, PT ;  /* 0x000000ff0400780c */ /* 0x000fda0003f05270 */
[----:B------:R-:W-:Y:S02]  /*1d70*/  @!P0 IMAD.MOV.U32 R0, RZ, RZ, 0x7f800001 ;  /* 0x7f800001ff008424 */ /* 0x000fe400078e00ff */
[----:B------:R-:W-:-:S07]  /*1d80*/  @P0 IMAD.SHL.U32 R0, R4, 0x800000, RZ ;  /* 0x0080000004000824 */ /* 0x000fce00078e00ff */
.L_x_12269:
[----:B------:R-:W-:Y:S05]  /*1d90*/  BSYNC B0 ;  /* 0x0000000000007941 */ /* 0x000fea0003800000 */
.L_x_12268:
[----:B------:R-:W-:-:S04]  /*1da0*/  FMUL.FTZ R0, R0, 1 ;  /* 0x3f80000000007820 */ /* 0x000fc80000410000 */
[----:B------:R0:W1:Y:S01]  /*1db0*/  F2F.F64.F32 R36, R0 ;  /* 0x0000000000247310 */ /* 0x0000620000201800 */
[----:B------:R-:W-:Y:S05]  /*1dc0*/  BRA `(.L_x_12243) ;  /* 0x00000000005c7947 */ /* 0x000fea0003800000 */
.L_x_12242:
        /* <DEDUP_REMOVED lines=16> */
.L_x_12270:
[----:B------:R-:W-:Y:S01]  /*1ed0*/  CS2R R36, SRZ ;  /* 0x0000000000247805 */ /* 0x000fe2000001ff00 */
[----:B------:R-:W-:Y:S06]  /*1ee0*/  BRA `(.L_x_12243) ;  /* 0x0000000000147947 */ /* 0x000fec0003800000 */
.L_x_12267:
[----:B------:R-:W3:Y:S02]  /*1ef0*/  LDG.E.64 R36, desc[UR36][R4.64] ;  /* 0x0000002404247981 */ /* 0x000ee4000c1e1b00 */
[----:B---3--:R-:W0:Y:S01]  /*1f00*/  I2F.F64.U64 R36, R36 ;  /* 0x0000002400247312 */ /* 0x008e220000301800 */
[----:B------:R-:W-:Y:S05]  /*1f10*/  BRA `(.L_x_12243) ;  /* 0x0000000000087947 */ /* 0x000fea0003800000 */
.L_x_12266:
[----:B------:R-:W3:Y:S02]  /*1f20*/  LDG.E R4, desc[UR36][R4.64] ;  /* 0x0000002404047981 */ /* 0x000ee4000c1e1900 */
[----:B---3--:R0:W1:Y:S02]  /*1f30*/  I2F.F64.U32 R36, R4 ;  /* 0x0000000400247312 */ /* 0x0080640000201800 */
.L_x_12243:
[----:B------:R-:W2:Y:S02]  /*1f40*/  S2R R30, SR_TID.X ;  /* 0x00000000001e7919 */ /* 0x000ea40000002100 */
[----:B--2---:R-:W-:-:S07]  /*1f50*/  VIADD R30, R30, 0x80 ;  /* 0x000000801e1e7836 */ /* 0x004fce0000000000 */
.L_x_12204:
[----:B------:R-:W-:Y:S05]  /*1f60*/  BSYNC B6 ;  /* 0x0000000000067941 */ /* 0x000fea0003800000 */
.L_x_12203:
[----:B------:R-:W-:Y:S01]  /*1f70*/  ISETP.GE.AND P0, PT, R30, R31, PT ;  /* 0x0000001f1e00720c */ /* 0x000fe20003f06270 */
[----:B------:R-:W-:Y:S01]  /*1f80*/  BSSY B6, `(.L_x_12271) ;  /* 0x00001e9000067945 */ /* 0x000fe20003800000 */
[----:B------:R-:W-:-:S11]  /*1f90*/  CS2R R28, SRZ ;  /* 0x00000000001c7805 */ /* 0x000fd6000001ff00 */
[----:B------:R-:W-:Y:S05]  /*1fa0*/  @P0 BRA `(.L_x_12272) ;  /* 0x0000001c00980947 */ /* 0x000fea0003800000 */
[----:B0--3--:R-:W0:Y:S01]  /*1fb0*/  LDC.64 R4, c[0x0][0x220] ;  /* 0x00008800ff047b82 */ /* 0x009e220000000a00 */
        /* <DEDUP_REMOVED lines=19> */
.L_x_12276:
[----:B------:R-:W2:Y:S02]  /*20f0*/  LDG.E.U8 R4, desc[UR36][R4.64] ;  /* 0x0000002404047981 */ /* 0x000ea4000c1e1100 */
[----:B--2---:R0:W2:Y:S01]  /*2100*/  I2F.F64.U16 R26, R4 ;  /* 0x00000004001a7312 */ /* 0x0040a20000101800 */
[----:B------:R-:W-:Y:S05]  /*2110*/  BRA `(.L_x_12278) ;  /* 0x0000000c00707947 */ /* 0x000fea0003800000 */
.L_x_12275:
        /* <DEDUP_REMOVED lines=9> */
.L_x_12280:
[----:B------:R-:W2:Y:S02]  /*21b0*/  LDG.E R4, desc[UR36][R4.64] ;  /* 0x0000002404047981 */ /* 0x000ea4000c1e1900 */
[----:B--2---:R0:W2:Y:S01]  /*21c0*/  I2F.F64 R26, R4 ;  /* 0x00000004001a7312 */ /* 0x0040a20000201c00 */
[----:B------:R-:W-:Y:S05]  /*21d0*/  BRA `(.L_x_12278) ;  /* 0x0000000c00407947 */ /* 0x000fea0003800000 */
.L_x_12279:
[----:B------:R-:W2:Y:S02]  /*21e0*/  LDG.E.U16 R4, desc[UR36][R4.64] ;  /* 0x0000002404047981 */ /* 0x000ea4000c1e1500 */
[----:B--2---:R0:W2:Y:S01]  /*21f0*/  I2F.F64.S16 R26, R4 ;  /* 0x00000004001a7312 */ /* 0x0040a20000101c00 */
[----:B------:R-:W-:Y:S05]  /*2200*/  BRA `(.L_x_12278) ;  /* 0x0000000c00347947 */ /* 0x000fea0003800000 */
.L_x_12274:
        /* <DEDUP_REMOVED lines=10> */
.L_x_12282:
[----:B------:R-:W2:Y:S02]  /*22b0*/  LDG.E.U16 R0, desc[UR36][R4.64] ;  /* 0x0000002404007981 */ /* 0x000ea4000c1e1500 */
[----:B--2---:R-:W-:-:S05]  /*22c0*/  HADD2.F32 R0, -RZ, R0.H0_H0 ;  /* 0x20000000ff007230 */ /* 0x004fca0000004100 */
[----:B------:R-:W-:-:S04]  /*22d0*/  FMUL.FTZ R0, R0, 1 ;  /* 0x3f80000000007820 */ /* 0x000fc80000410000 */
[----:B------:R0:W2:Y:S01]  /*22e0*/  F2F.F64.F32 R26, R0 ;  /* 0x00000000001a7310 */ /* 0x0000a20000201800 */
[----:B------:R-:W-:Y:S05]  /*22f0*/  BRA `(.L_x_12278) ;  /* 0x0000000800f87947 */ /* 0x000fea0003800000 */
.L_x_12281:
        /* <DEDUP_REMOVED lines=10> */
.L_x_12284:
[----:B------:R-:W2:Y:S02]  /*23a0*/  LDG.E.U16 R4, desc[UR36][R4.64] ;  /* 0x0000002404047981 */ /* 0x000ea4000c1e1500 */
[----:B--2---:R-:W-:-:S05]  /*23b0*/  HADD2.F32 R0, -RZ, R4.H0_H0 ;  /* 0x20000004ff007230 */ /* 0x004fca0000004100 */
[----:B------:R-:W-:-:S04]  /*23c0*/  FMUL.FTZ R0, R0, 1 ;  /* 0x3f80000000007820 */ /* 0x000fc80000410000 */
[----:B------:R0:W2:Y:S01]  /*23d0*/  F2F.F64.F32 R26, R0 ;  /* 0x00000000001a7310 */ /* 0x0000a20000201800 */
[----:B------:R-:W-:Y:S05]  /*23e0*/  BRA `(.L_x_12278) ;  /* 0x0000000800bc7947 */ /* 0x000fea0003800000 */
.L_x_12283:
[----:B------:R0:W5:Y:S01]  /*23f0*/  LDG.E.64 R26, desc[UR36][R4.64] ;  /* 0x00000024041a7981 */ /* 0x000162000c1e1b00 */
[----:B------:R-:W-:Y:S05]  /*2400*/  BRA `(.L_x_12278) ;  /* 0x0000000800b47947 */ /* 0x000fea0003800000 */
.L_x_12273:
        /* <DEDUP_REMOVED lines=13> */
.L_x_12287:
[----:B------:R0:W5:Y:S01]  /*24e0*/  LDG.E.64 R26, desc[UR36][R4.64] ;  /* 0x00000024041a7981 */ /* 0x000162000c1e1b00 */
[----:B------:R-:W-:Y:S05]  /*24f0*/  BRA `(.L_x_12278) ;  /* 0x0000000800787947 */ /* 0x000fea0003800000 */
.L_x_12286:
        /* <DEDUP_REMOVED lines=26> */
[----:B------:R0:W2:Y:S01]  /*26a0*/  F2F.F64.F32 R26, R7 ;  /* 0x00000007001a7310 */ /* 0x0000a20000201800 */
[----:B------:R-:W-:Y:S05]  /*26b0*/  BRA `(.L_x_12278) ;  /* 0x0000000800087947 */ /* 0x000fea0003800000 */
.L_x_12289:
        /* <DEDUP_REMOVED lines=13> */
[----:B------:R0:W2:Y:S01]  /*2790*/  F2F.F64.F32 R26, R0 ;  /* 0x00000000001a7310 */ /* 0x0000a20000201800 */
[----:B------:R-:W-:Y:S05]  /*27a0*/  BRA `(.L_x_12278) ;  /* 0x0000000400cc7947 */ /* 0x000fea0003800000 */
.L_x_12288:
[----:B------:R-:W2:Y:S02]  /*27b0*/  LDG.E.U16 R0, desc[UR36][R4.64] ;  /* 0x0000002404007981 */ /* 0x000ea4000c1e1500 */
[----:B--2---:R-:W-:-:S04]  /*27c0*/  IMAD.U32 R0, R0, 0x10000, RZ ;  /* 0x0001000000007824 */ /* 0x004fc800078e00ff */
[----:B------:R-:W-:-:S04]  /*27d0*/  FMUL.FTZ R0, R0, 1 ;  /* 0x3f80000000007820 */ /* 0x000fc80000410000 */
[----:B------:R2:W3:Y:S01]  /*27e0*/  F2F.F64.F32 R26, R0 ;  /* 0x00000000001a7310 */ /* 0x0004e20000201800 */
[----:B------:R-:W-:Y:S05]  /*27f0*/  BRA `(.L_x_12278) ;  /* 0x0000000400b87947 */ /* 0x000fea0003800000 */
.L_x_12285:
        /* <DEDUP_REMOVED lines=11> */
.L_x_12292:
        /* <DEDUP_REMOVED lines=21> */
.L_x_12296:
[----:B------:R-:W-:Y:S05]  /*2a00*/  BSYNC B1 ;  /* 0x0000000000017941 */ /* 0x000fea0003800000 */
.L_x_12295:
[----:B------:R-:W-:Y:S01]  /*2a10*/  LEA R5, R0, 0x3b800000, 0x17 ;  /* 0x3b80000000057811 */ /* 0x000fe200078eb8ff */
[----:B------:R-:W-:-:S05]  /*2a20*/  IMAD.SHL.U32 R0, R3, 0x100000, RZ ;  /* 0x0010000003007824 */ /* 0x000fca00078e00ff */
[----:B------:R-:W-:-:S07]  /*2a30*/  LOP3.LUT R0, R5, R0, R6, 0xfe, !PT ;  /* 0x0000000005007212 */ /* 0x000fce00078efe06 */
.L_x_12294:
[----:B------:R-:W-:Y:S05]  /*2a40*/  BSYNC B0 ;  /* 0x0000000000007941 */ /* 0x000fea0003800000 */
.L_x_12293:
[----:B------:R-:W-:-:S04]  /*2a50*/  FMUL.FTZ R0, R0, 1 ;  /* 0x3f80000000007820 */ /* 0x000fc80000410000 */
[----:B------:R0:W2:Y:S01]  /*2a60*/  F2F.F64.F32 R26, R0 ;  /* 0x00000000001a7310 */ /* 0x0000a20000201800 */
[----:B------:R-:W-:Y:S05]  /*2a70*/  BRA `(.L_x_12278) ;  /* 0x0000000400187947 */ /* 0x000fea0003800000 */
.L_x_12291:
        /* <DEDUP_REMOVED lines=21> */
.L_x_12300:
[----:B------:R-:W-:Y:S05]  /*2bd0*/  BSYNC B1 ;  /* 0x0000000000017941 */ /* 0x000fea0003800000 */
.L_x_12299:
[----:B------:R-:W-:Y:S01]  /*2be0*/  LEA R5, R0, 0x37800000, 0x17 ;  /* 0x3780000000057811 */ /* 0x000fe200078eb8ff */
[----:B------:R-:W-:-:S05]  /*2bf0*/  IMAD.SHL.U32 R0, R3, 0x200000, RZ ;  /* 0x0020000003007824 */ /* 0x000fca00078e00ff */
[----:B------:R-:W-:-:S07]  /*2c00*/  LOP3.LUT R0, R5, R0, R6, 0xfe, !PT ;  /* 0x0000000005007212 */ /* 0x000fce00078efe06 */
.L_x_12298:
[----:B------:R-:W-:Y:S05]  /*2c10*/  BSYNC B0 ;  /* 0x0000000000007941 */ /* 0x000fea0003800000 */
.L_x_12297:
[----:B------:R-:W-:-:S04]  /*2c20*/  FMUL.FTZ R0, R0, 1 ;  /* 0x3f80000000007820 */ /* 0x000fc80000410000 */
[----:B------:R0:W2:Y:S01]  /*2c30*/  F2F.F64.F32 R26, R0 ;  /* 0x00000000001a7310 */ /* 0x0000a20000201800 */
[----:B------:R-:W-:Y:S05]  /*2c40*/  BRA `(.L_x_12278) ;  /* 0x0000000000a47947 */ /* 0x000fea0003800000 */
.L_x_12290:
        /* <DEDUP_REMOVED lines=14> */
.L_x_12304:
[----:B------:R-:W-:Y:S05]  /*2d30*/  BSYNC B0 ;  /* 0x0000000000007941 */ /* 0x000fea0003800000 */
.L_x_12303:
[----:B------:R-:W-:-:S04]  /*2d40*/  FMUL.FTZ R0, R0, 1 ;  /* 0x3f80000000007820 */ /* 0x000fc80000410000 */
[----:B------:R0:W2:Y:S01]  /*2d50*/  F2F.F64.F32 R26, R0 ;  /* 0x00000000001a7310 */ /* 0x0000a20000201800 */
[----:B------:R-:W-:Y:S05]  /*2d60*/  BRA `(.L_x_12278) ;  /* 0x00000000005c7947 */ /* 0x000fea0003800000 */
.L_x_12277:
        /* <DEDUP_REMOVED lines=15> */
[----:B01--45:R-:W-:Y:S05]  /*2e60*/  CALL.ABS.NOINC R14 ;  /* 0x000000000e007343 */ /* 0x033fea0003c00000 */
.L_x_12305:
[----:B------:R-:W-:Y:S01]  /*2e70*/  CS2R R26, SRZ ;  /* 0x00000000001a7805 */ /* 0x000fe2000001ff00 */
[----:B------:R-:W-:Y:S06]  /*2e80*/  BRA `(.L_x_12278) ;  /* 0x0000000000147947 */ /* 0x000fec0003800000 */
.L_x_12302:
[----:B------:R-:W2:Y:S02]  /*2e90*/  LDG.E.64 R26, desc[UR36][R4.64] ;  /* 0x00000024041a7981 */ /* 0x000ea4000c1e1b00 */
[----:B--2---:R-:W0:Y:S01]  /*2ea0*/  I2F.F64.U64 R26, R26 ;  /* 0x0000001a001a7312 */ /* 0x004e220000301800 */
[----:B------:R-:W-:Y:S05]  /*2eb0*/  BRA `(.L_x_12278) ;  /* 0x0000000000087947 */ /* 0x000fea0003800000 */
.L_x_12301:
[----:B------:R-:W2:Y:S02]  /*2ec0*/  LDG.E R4, desc[UR36][R4.64] ;  /* 0x0000002404047981 */ /* 0x000ea4000c1e1900 */
[----:B--2---:R0:W2:Y:S02]  /*2ed0*/  I2F.F64.U32 R26, R4 ;  /* 0x00000004001a7312 */ /* 0x0040a40000201800 */
.L_x_12278:
[----:B0-----:R-:W0:Y:S01]  /*2ee0*/  LDC.64 R4, c[0x0][0x228] ;  /* 0x00008a00ff047b82 */ /* 0x001e220000000a00 */
[----:B--2---:R-:W-:Y:S01]  /*2ef0*/  PRMT R0, R18, 0x9910, RZ ;  /* 0x0000991012007816 */ /* 0x004fe200000000ff */
        /* <DEDUP_REMOVED lines=17> */
.L_x_12309:
[----:B------:R-:W2:Y:S02]  /*3010*/  LDG.E.U8 R4, desc[UR36][R4.64] ;  /* 0x0000002404047981 */ /* 0x000ea4000c1e1100 */
[----:B--2---:R0:W2:Y:S01]  /*3020*/  I2F.F64.U16 R28, R4 ;  /* 0x00000004001c7312 */ /* 0x0040a20000101800 */
[----:B------:R-:W-:Y:S05]  /*3030*/  BRA `(.L_x_12311) ;  /* 0x0000000c00707947 */ /* 0x000fea0003800000 */
.L_x_12308:
        /* <DEDUP_REMOVED lines=9> */
.L_x_12313:
[----:B------:R-:W2:Y:S02]  /*30d0*/  LDG.E R4, desc[UR36][R4.64] ;  /* 0x0000002404047981 */ /* 0x000ea4000c1e1900 */
[----:B--2---:R0:W2:Y:S01]  /*30e0*/  I2F.F64 R28, R4 ;  /* 0x00000004001c7312 */ /* 0x0040a20000201c00 */
[----:B------:R-:W-:Y:S05]  /*30f0*/  BRA `(.L_x_12311) ;  /* 0x0000000c00407947 */ /* 0x000fea0003800000 */
.L_x_12312:
[----:B------:R-:W2:Y:S02]  /*3100*/  LDG.E.U16 R4, desc[UR36][R4.64] ;  /* 0x0000002404047981 */ /* 0x000ea4000c1e1500 */
[----:B--2---:R0:W2:Y:S01]  /*3110*/  I2F.F64.S16 R28, R4 ;  /* 0x00000004001c7312 */ /* 0x0040a20000101c00 */
[----:B------:R-:W-:Y:S05]  /*3120*/  BRA `(.L_x_12311) ;  /* 0x0000000c00347947 */ /* 0x000fea0003800000 */
.L_x_12307:
        /* <DEDUP_REMOVED lines=10> */
.L_x_12315:
[----:B------:R-:W2:Y:S02]  /*31d0*/  LDG.E.U16 R0, desc[UR36][R4.64] ;  /* 0x0000002404007981 */ /* 0x000ea4000c1e1500 */
[----:B--2---:R-:W-:-:S05]  /*31e0*/  HADD2.F32 R0, -RZ, R0.H0_H0 ;  /* 0x20000000ff007230 */ /* 0x004fca0000004100 */
[----:B------:R-:W-:-:S04]  /*31f0*/  FMUL.FTZ R0, R0, 1 ;  /* 0x3f80000000007820 */ /* 0x000fc80000410000 */
[----:B------:R0:W2:Y:S01]  /*3200*/  F2F.F64.F32 R28, R0 ;  /* 0x00000000001c7310 */ /* 0x0000a20000201800 */
[----:B------:R-:W-:Y:S05]  /*3210*/  BRA `(.L_x_12311) ;  /* 0x0000000800f87947 */ /* 0x000fea0003800000 */
.L_x_12314:
        /* <DEDUP_REMOVED lines=10> */
.L_x_12317:
[----:B------:R-:W2:Y:S02]  /*32c0*/  LDG.E.U16 R4, desc[UR36][R4.64] ;  /* 0x0000002404047981 */ /* 0x000ea4000c1e1500 */
[----:B--2---:R-:W-:-:S05]  /*32d0*/  HADD2.F32 R0, -RZ, R4.H0_H0 ;  /* 0x20000004ff007230 */ /* 0x004fca0000004100 */
[----:B------:R-:W-:-:S04]  /*32e0*/  FMUL.FTZ R0, R0, 1 ;  /* 0x3f80000000007820 */ /* 0x000fc80000410000 */
[----:B------:R0:W2:Y:S01]  /*32f0*/  F2F.F64.F32 R28, R0 ;  /* 0x00000000001c7310 */ /* 0x0000a20000201800 */
[----:B------:R-:W-:Y:S05]  /*3300*/  BRA `(.L_x_12311) ;  /* 0x0000000800bc7947 */ /* 0x000fea0003800000 */
.L_x_12316:
[----:B------:R0:W5:Y:S01]  /*3310*/  LDG.E.64 R28, desc[UR36][R4.64] ;  /* 0x00000024041c7981 */ /* 0x000162000c1e1b00 */
[----:B------:R-:W-:Y:S05]  /*3320*/  BRA `(.L_x_12311) ;  /* 0x0000000800b47947 */ /* 0x000fea0003800000 */
.L_x_12306:
        /* <DEDUP_REMOVED lines=13> */
.L_x_12320:
[----:B------:R0:W5:Y:S01]  /*3400*/  LDG.E.64 R28, desc[UR36][R4.64] ;  /* 0x00000024041c7981 */ /* 0x000162000c1e1b00 */
[----:B------:R-:W-:Y:S05]  /*3410*/  BRA `(.L_x_12311) ;  /* 0x0000000800787947 */ /* 0x000fea0003800000 */
.L_x_12319:
        /* <DEDUP_REMOVED lines=28> */
.L_x_12322:
        /* <DEDUP_REMOVED lines=15> */
.L_x_12321:
[----:B------:R-:W2:Y:S02]  /*36d0*/  LDG.E.U16 R0, desc[UR36][R4.64] ;  /* 0x0000002404007981 */ /* 0x000ea4000c1e1500 */
[----:B--2---:R-:W-:-:S04]  /*36e0*/  IMAD.U32 R0, R0, 0x10000, RZ ;  /* 0x0001000000007824 */ /* 0x004fc800078e00ff */
[----:B------:R-:W-:-:S04]  /*36f0*/  FMUL.FTZ R0, R0, 1 ;  /* 0x3f80000000007820 */ /* 0x000fc80000410000 */
[----:B------:R0:W2:Y:S01]  /*3700*/  F2F.F64.F32 R28, R0 ;  /* 0x00000000001c7310 */ /* 0x0000a20000201800 */
[----:B------:R-:W-:Y:S05]  /*3710*/  BRA `(.L_x_12311) ;  /* 0x0000000400b87947 */ /* 0x000fea0003800000 */
.L_x_12318:
        /* <DEDUP_REMOVED lines=11> */
.L_x_12325:
        /* <DEDUP_REMOVED lines=21> */
.L_x_12329:
[----:B------:R-:W-:Y:S05]  /*3920*/  BSYNC B1 ;  /* 0x0000000000017941 */ /* 0x000fea0003800000 */
.L_x_12328:
[----:B------:R-:W-:Y:S01]  /*3930*/  LEA R5, R0, 0x3b800000, 0x17 ;  /* 0x3b80000000057811 */ /* 0x000fe200078eb8ff */
[----:B------:R-:W-:-:S05]  /*3940*/  IMAD.SHL.U32 R0, R3, 0x100000, RZ ;  /* 0x0010000003007824 */ /* 0x000fca00078e00ff */
[----:B------:R-:W-:-:S07]  /*3950*/  LOP3.LUT R0, R5, R0, R6, 0xfe, !PT ;  /* 0x0000000005007212 */ /* 0x000fce00078efe06 */
.L_x_12327:
[----:B------:R-:W-:Y:S05]  /*3960*/  BSYNC B0 ;  /* 0x0000000000007941 */ /* 0x000fea0003800000 */
.L_x_12326:
[----:B------:R-:W-:-:S04]  /*3970*/  FMUL.FTZ R0, R0, 1 ;  /* 0x3f80000000007820 */ /* 0x000fc80000410000 */
[----:B------:R0:W2:Y:S01]  /*3980*/  F2F.F64.F32 R28, R0 ;  /* 0x00000000001c7310 */ /* 0x0000a20000201800 */
[----:B------:R-:W-:Y:S05]  /*3990*/  BRA `(.L_x_12311) ;  /* 0x0000000400187947 */ /* 0x000fea0003800000 */
.L_x_12324:
        /* <DEDUP_REMOVED lines=21> */
.L_x_12333:
[----:B------:R-:W-:Y:S05]  /*3af0*/  BSYNC B1 ;  /* 0x0000000000017941 */ /* 0x000fea0003800000 */
.L_x_12332:
[----:B------:R-:W-:Y:S01]  /*3b00*/  LEA R5, R0, 0x37800000, 0x17 ;  /* 0x3780000000057811 */ /* 0x000fe200078eb8ff */
[----:B------:R-:W-:-:S05]  /*3b10*/  IMAD.SHL.U32 R0, R3, 0x200000, RZ ;  /* 0x0020000003007824 */ /* 0x000fca00078e00ff */
[----:B------:R-:W-:-:S07]  /*3b20*/  LOP3.LUT R0, R5, R0, R6, 0xfe, !PT ;  /* 0x0000000005007212 */ /* 0x000fce00078efe06 */
.L_x_12331:
[----:B------:R-:W-:Y:S05]  /*3b30*/  BSYNC B0 ;  /* 0x0000000000007941 */ /* 0x000fea0003800000 */
.L_x_12330:
[----:B------:R-:W-:-:S04]  /*3b40*/  FMUL.FTZ R0, R0, 1 ;  /* 0x3f80000000007820 */ /* 0x000fc80000410000 */
[----:B------:R0:W2:Y:S01]  /*3b50*/  F2F.F64.F32 R28, R0 ;  /* 0x00000000001c7310 */ /* 0x0000a20000201800 */
[----:B------:R-:W-:Y:S05]  /*3b60*/  BRA `(.L_x_12311) ;  /* 0x0000000000a47947 */ /* 0x000fea0003800000 */
.L_x_12323:
        /* <DEDUP_REMOVED lines=14> */
.L_x_12337:
[----:B------:R-:W-:Y:S05]  /*3c50*/  BSYNC B0 ;  /* 0x0000000000007941 */ /* 0x000fea0003800000 */
.L_x_12336:
[----:B------:R-:W-:-:S04]  /*3c60*/  FMUL.FTZ R0, R0, 1 ;  /* 0x3f80000000007820 */ /* 0x000fc80000410000 */
[----:B------:R0:W2:Y:S01]  /*3c70*/  F2F.F64.F32 R28, R0 ;  /* 0x00000000001c7310 */ /* 0x0000a20000201800 */
[----:B------:R-:W-:Y:S05]  /*3c80*/  BRA `(.L_x_12311) ;  /* 0x00000000005c7947 */ /* 0x000fea0003800000 */
.L_x_12310:
        /* <DEDUP_REMOVED lines=16> */
.L_x_12338:
[----:B------:R-:W-:Y:S01]  /*3d90*/  CS2R R28, SRZ ;  /* 0x00000000001c7805 */ /* 0x000fe2000001ff00 */
[----:B------:R-:W-:Y:S06]  /*3da0*/  BRA `(.L_x_12311) ;  /* 0x0000000000147947 */ /* 0x000fec0003800000 */
.L_x_12335:
[----:B------:R-:W2:Y:S02]  /*3db0*/  LDG.E.64 R28, desc[UR36][R4.64] ;  /* 0x00000024041c7981 */ /* 0x000ea4000c1e1b00 */
[----:B--2---:R-:W0:Y:S01]  /*3dc0*/  I2F.F64.U64 R28, R28 ;  /* 0x0000001c001c7312 */ /* 0x004e220000301800 */
[----:B------:R-:W-:Y:S05]  /*3dd0*/  BRA `(.L_x_12311) ;  /* 0x0000000000087947 */ /* 0x000fea0003800000 */
.L_x_12334:
[----:B------:R-:W2:Y:S02]  /*3de0*/  LDG.E R4, desc[UR36][R4.64] ;  /* 0x0000002404047981 */ /* 0x000ea4000c1e1900 */
[----:B--2---:R0:W2:Y:S02]  /*3df0*/  I2F.F64.U32 R28, R4 ;  /* 0x00000004001c7312 */ /* 0x0040a40000201800 */
.L_x_12311:
[----:B------:R-:W-:-:S07]  /*3e00*/  VIADD R30, R30, 0x80 ;  /* 0x000000801e1e7836 */ /* 0x000fce0000000000 */
.L_x_12272:
[----:B------:R-:W-:Y:S05]  /*3e10*/  BSYNC B6 ;  /* 0x0000000000067941 */ /* 0x000fea0003800000 */
.L_x_12271:
[----:B------:R-:W-:Y:S01]  /*3e20*/  ISETP.GE.AND P0, PT, R30, R31, PT ;  /* 0x0000001f1e00720c */ /* 0x000fe20003f06270 */
[----:B------:R-:W-:Y:S01]  /*3e30*/  BSSY B6, `(.L_x_12339) ;  /* 0x00001eb000067945 */ /* 0x000fe20003800000 */
[----:B------:R-:W-:Y:S02]  /*3e40*/  CS2R R22, SRZ ;  /* 0x0000000000167805 */ /* 0x000fe4000001ff00 */
[----:B------:R-:W-:Y:S02]  /*3e50*/  CS2R R16, SRZ ;  /* 0x0000000000107805 */ /* 0x000fe4000001ff00 */
[----:B------:R-:W-:-:S07]  /*3e60*/  CS2R R24, SRZ ;  /* 0x0000000000187805 */ /* 0x000fce000001ff00 */
        /* <DEDUP_REMOVED lines=19> */
[----:B---3--:R0:W3:Y:S01]  /*3fa0*/  I2F.F64.S16 R16, R4 ;  /* 0x0000000400107312 */ /* 0x0080e20000101c00 */
[----:B------:R-:W-:Y:S05]  /*3fb0*/  BRA `(.L_x_12346) ;  /* 0x0000000c007c7947 */ /* 0x000fea0003800000 */
.L_x_12344:
[----:B------:R-:W3:Y:S02]  /*3fc0*/  LDG.E.U8 R4, desc[UR36][R4.64] ;  /* 0x0000002404047981 */ /* 0x000ee4000c1e1100 */
[----:B---3--:R0:W3:Y:S01]  /*3fd0*/  I2F.F64.U16 R16, R4 ;  /* 0x0000000400107312 */ /* 0x0080e20000101800 */
[----:B------:R-:W-:Y:S05]  /*3fe0*/  BRA `(.L_x_12346) ;  /* 0x0000000c00707947 */ /* 0x000fea0003800000 */
.L_x_12343:
        /* <DEDUP_REMOVED lines=9> */
.L_x_12348:
[----:B------:R-:W3:Y:S02]  /*4080*/  LDG.E R4, desc[UR36][R4.64] ;  /* 0x0000002404047981 */ /* 0x000ee4000c1e1900 */
[----:B---3--:R0:W3:Y:S01]  /*4090*/  I2F.F64 R16, R4 ;  /* 0x0000000400107312 */ /* 0x0080e20000201c00 */
[----:B------:R-:W-:Y:S05]  /*40a0*/  BRA `(.L_x_12346) ;  /* 0x0000000c00407947 */ /* 0x000fea0003800000 */
.L_x_12347:
[----:B------:R-:W3:Y:S02]  /*40b0*/  LDG.E.U16 R4, desc[UR36][R4.64] ;  /* 0x0000002404047981 */ /* 0x000ee4000c1e1500 */
[----:B---3--:R0:W3:Y:S01]  /*40c0*/  I2F.F64.S16 R16, R4 ;  /* 0x0000000400107312 */ /* 0x0080e20000101c00 */
[----:B------:R-:W-:Y:S05]  /*40d0*/  BRA `(.L_x_12346) ;  /* 0x0000000c00347947 */ /* 0x000fea0003800000 */
.L_x_12342:
        /* <DEDUP_REMOVED lines=10> */
.L_x_12350:
[----:B------:R-:W3:Y:S02]  /*4180*/  LDG.E.U16 R0, desc[UR36][R4.64] ;  /* 0x0000002404007981 */ /* 0x000ee4000c1e1500 */
[----:B---3--:R-:W-:-:S05]  /*4190*/  HADD2.F32 R0, -RZ, R0.H0_H0 ;  /* 0x20000000ff007230 */ /* 0x008fca0000004100 */
[----:B------:R-:W-:-:S04]  /*41a0*/  FMUL.FTZ R0, R0, 1 ;  /* 0x3f80000000007820 */ /* 0x000fc80000410000 */
[----:B------:R0:W3:Y:S01]  /*41b0*/  F2F.F64.F32 R16, R0 ;  /* 0x0000000000107310 */ /* 0x0000e20000201800 */
[----:B------:R-:W-:Y:S05]  /*41c0*/  BRA `(.L_x_12346) ;  /* 0x0000000800f87947 */ /* 0x000fea0003800000 */
.L_x_12349:
        /* <DEDUP_REMOVED lines=10> */
.L_x_12352:
[----:B------:R-:W3:Y:S02]  /*4270*/  LDG.E.U16 R4, desc[UR36][R4.64] ;  /* 0x0000002404047981 */ /* 0x000ee4000c1e1500 */
[----:B---3--:R-:W-:-:S05]  /*4280*/  HADD2.F32 R0, -RZ, R4.H0_H0 ;  /* 0x20000004ff007230 */ /* 0x008fca0000004100 */
[----:B------:R-:W-:-:S04]  /*4290*/  FMUL.FTZ R0, R0, 1 ;  /* 0x3f80000000007820 */ /* 0x000fc80000410000 */
[----:B------:R0:W3:Y:S01]  /*42a0*/  F2F.F64.F32 R16, R0 ;  /* 0x0000000000107310 */ /* 0x0000e20000201800 */
[----:B------:R-:W-:Y:S05]  /*42b0*/  BRA `(.L_x_12346) ;  /* 0x0000000800bc7947 */ /* 0x000fea0003800000 */
.L_x_12351:
[----:B------:R0:W5:Y:S01]  /*42c0*/  LDG.E.64 R16, desc[UR36][R4.64] ;  /* 0x0000002404107981 */ /* 0x000162000c1e1b00 */
[----:B------:R-:W-:Y:S05]  /*42d0*/  BRA `(.L_x_12346) ;  /* 0x0000000800b47947 */ /* 0x000fea0003800000 */
.L_x_12341:
        /* <DEDUP_REMOVED lines=13> */
.L_x_12355:
[----:B------:R0:W5:Y:S01]  /*43b0*/  LDG.E.64 R16, desc[UR36][R4.64] ;  /* 0x0000002404107981 */ /* 0x000162000c1e1b00 */
[----:B------:R-:W-:Y:S05]  /*43c0*/  BRA `(.L_x_12346) ;  /* 0x0000000800787947 */ /* 0x000fea0003800000 */
.L_x_12354:
        /* <DEDUP_REMOVED lines=26> */
[----:B------:R0:W3:Y:S01]  /*4570*/  F2F.F64.F32 R16, R7 ;  /* 0x0000000700107310 */ /* 0x0000e20000201800 */
[----:B------:R-:W-:Y:S05]  /*4580*/  BRA `(.L_x_12346) ;  /* 0x0000000800087947 */ /* 0x000fea0003800000 */
.L_x_12357:
        /* <DEDUP_REMOVED lines=13> */
[----:B------:R0:W3:Y:S01]  /*4660*/  F2F.F64.F32 R16, R0 ;  /* 0x0000000000107310 */ /* 0x0000e20000201800 */
[----:B------:R-:W-:Y:S05]  /*4670*/  BRA `(.L_x_12346) ;  /* 0x0000000400cc7947 */ /* 0x000fea0003800000 */
.L_x_12356:
[----:B------:R-:W3:Y:S02]  /*4680*/  LDG.E.U16 R0, desc[UR36][R4.64] ;  /* 0x0000002404007981 */ /* 0x000ee4000c1e1500 */
[----:B---3--:R-:W-:-:S04]  /*4690*/  IMAD.U32 R0, R0, 0x10000, RZ ;  /* 0x0001000000007824 */ /* 0x008fc800078e00ff */
[----:B------:R-:W-:-:S04]  /*46a0*/  FMUL.FTZ R0, R0, 1 ;  /* 0x3f80000000007820 */ /* 0x000fc80000410000 */
[----:B------:R3:W0:Y:S01]  /*46b0*/  F2F.F64.F32 R16, R0 ;  /* 0x0000000000107310 */ /* 0x0006220000201800 */
[----:B------:R-:W-:Y:S05]  /*46c0*/  BRA `(.L_x_12346) ;  /* 0x0000000400b87947 */ /* 0x000fea0003800000 */
.L_x_12353:
        /* <DEDUP_REMOVED lines=9> */
[----:B---3--:R0:W3:Y:S01]  /*4760*/  I2F.F64.U16 R16, R4 ;  /* 0x0000000400107312 */ /* 0x0080e20000101800 */
[----:B------:R-:W-:Y:S05]  /*4770*/  BRA `(.L_x_12346) ;  /* 0x00000004008c7947 */ /* 0x000fea0003800000 */
.L_x_12360:
        /* <DEDUP_REMOVED lines=21> */
.L_x_12364:
[----:B------:R-:W-:Y:S05]  /*48d0*/  BSYNC B1 ;  /* 0x0000000000017941 */ /* 0x000fea0003800000 */
.L_x_12363:
[----:B------:R-:W-:Y:S01]  /*48e0*/  LEA R5, R0, 0x3b800000, 0x17 ;  /* 0x3b80000000057811 */ /* 0x000fe200078eb8ff */
[----:B------:R-:W-:-:S05]  /*48f0*/  IMAD.SHL.U32 R0, R3, 0x100000, RZ ;  /* 0x0010000003007824 */ /* 0x000fca00078e00ff */
[----:B------:R-:W-:-:S07]  /*4900*/  LOP3.LUT R0, R5, R0, R6, 0xfe, !PT ;  /* 0x0000000005007212 */ /* 0x000fce00078efe06 */
.L_x_12362:
[----:B------:R-:W-:Y:S05]  /*4910*/  BSYNC B0 ;  /* 0x0000000000007941 */ /* 0x000fea0003800000 */
.L_x_12361:
[----:B------:R-:W-:-:S04]  /*4920*/  FMUL.FTZ R0, R0, 1 ;  /* 0x3f80000000007820 */ /* 0x000fc80000410000 */
[----:B------:R0:W3:Y:S01]  /*4930*/  F2F.F64.F32 R16, R0 ;  /* 0x0000000000107310 */ /* 0x0000e20000201800 */
[----:B------:R-:W-:Y:S05]  /*4940*/  BRA `(.L_x_12346) ;  /* 0x0000000400187947 */ /* 0x000fea0003800000 */
.L_x_12359:
        /* <DEDUP_REMOVED lines=21> */
.L_x_12368:
[----:B------:R-:W-:Y:S05]  /*4aa0*/  BSYNC B1 ;  /* 0x0000000000017941 */ /* 0x000fea0003800000 */
.L_x_12367:
[----:B------:R-:W-:Y:S01]  /*4ab0*/  LEA R5, R0, 0x37800000, 0x17 ;  /* 0x3780000000057811 */ /* 0x000fe200078eb8ff */
[----:B------:R-:W-:-:S05]  /*4ac0*/  IMAD.SHL.U32 R0, R3, 0x200000, RZ ;  /* 0x0020000003007824 */ /* 0x000fca00078e00ff */
[----:B------:R-:W-:-:S07]  /*4ad0*/  LOP3.LUT R0, R5, R0, R6, 0xfe, !PT ;  /* 0x0000000005007212 */ /* 0x000fce00078efe06 */
.L_x_12366:
[----:B------:R-:W-:Y:S05]  /*4ae0*/  BSYNC B0 ;  /* 0x0000000000007941 */ /* 0x000fea0003800000 */
.L_x_12365:
[----:B------:R-:W-:-:S04]  /*4af0*/  FMUL.FTZ R0, R0, 1 ;  /* 0x3f80000000007820 */ /* 0x000fc80000410000 */
[----:B------:R0:W3:Y:S01]  /*4b00*/  F2F.F64.F32 R16, R0 ;  /* 0x0000000000107310 */ /* 0x0000e20000201800 */
[----:B------:R-:W-:Y:S05]  /*4b10*/  BRA `(.L_x_12346) ;  /* 0x0000000000a47947 */ /* 0x000fea0003800000 */
.L_x_12358:
        /* <DEDUP_REMOVED lines=14> */
.L_x_12372:
[----:B------:R-:W-:Y:S05]  /*4c00*/  BSYNC B0 ;  /* 0x0000000000007941 */ /* 0x000fea0003800000 */
.L_x_12371:
[----:B------:R-:W-:-:S04]  /*4c10*/  FMUL.FTZ R0, R0, 1 ;  /* 0x3f80000000007820 */ /* 0x000fc80000410000 */
[----:B------:R0:W3:Y:S01]  /*4c20*/  F2F.F64.F32 R16, R0 ;  /* 0x0000000000107310 */ /* 0x0000e20000201800 */
[----:B------:R-:W-:Y:S05]  /*4c30*/  BRA `(.L_x_12346) ;  /* 0x00000000005c7947 */ /* 0x000fea0003800000 */
.L_x_12345:
        /* <DEDUP_REMOVED lines=16> */
.L_x_12373:
[----:B------:R-:W-:Y:S01]  /*4d40*/  CS2R R16, SRZ ;  /* 0x0000000000107805 */ /* 0x000fe2000001ff00 */
[----:B------:R-:W-:Y:S06]  /*4d50*/  BRA `(.L_x_12346) ;  /* 0x0000000000147947 */ /* 0x000fec0003800000 */
.L_x_12370:
[----:B------:R-:W3:Y:S02]  /*4d60*/  LDG.E.64 R16, desc[UR36][R4.64] ;  /* 0x0000002404107981 */ /* 0x000ee4000c1e1b00 */
[----:B---3--:R-:W0:Y:S01]  /*4d70*/  I2F.F64.U64 R16, R16 ;  /* 0x0000001000107312 */ /* 0x008e220000301800 */
[----:B------:R-:W-:Y:S05]  /*4d80*/  BRA `(.L_x_12346) ;  /* 0x0000000000087947 */ /* 0x000fea0003800000 */
.L_x_12369:
[----:B------:R-:W3:Y:S02]  /*4d90*/  LDG.E R4, desc[UR36][R4.64] ;  /* 0x0000002404047981 */ /* 0x000ee4000c1e1900 */
[----:B---3--:R0:W3:Y:S02]  /*4da0*/  I2F.F64.U32 R16, R4 ;  /* 0x0000000400107312 */ /* 0x0080e40000201800 */
.L_x_12346:
[----:B0-----:R-:W0:Y:S01]  /*4db0*/  LDC.64 R4, c[0x0][0x228] ;  /* 0x00008a00ff047b82 */ /* 0x001e220000000a00 */
[----:B---3--:R-:W-:Y:S01]  /*4dc0*/  PRMT R0, R18, 0x9910, RZ ;  /* 0x0000991012007816 */ /* 0x008fe200000000ff */
        /* <DEDUP_REMOVED lines=17> */
.L_x_12377:
[----:B------:R-:W3:Y:S02]  /*4ee0*/  LDG.E.U8 R4, desc[UR36][R4.64] ;  /* 0x0000002404047981 */ /* 0x000ee4000c1e1100 */
[----:B---3--:R0:W3:Y:S01]  /*4ef0*/  I2F.F64.U16 R24, R4 ;  /* 0x0000000400187312 */ /* 0x0080e20000101800 */
[----:B------:R-:W-:Y:S05]  /*4f00*/  BRA `(.L_x_12379) ;  /* 0x0000000c00707947 */ /* 0x000fea0003800000 */
.L_x_12376:
        /* <DEDUP_REMOVED lines=9> */
.L_x_12381:
[----:B------:R-:W3:Y:S02]  /*4fa0*/  LDG.E R4, desc[UR36][R4.64] ;  /* 0x0000002404047981 */ /* 0x000ee4000c1e1900 */
[----:B---3--:R0:W3:Y:S01]  /*4fb0*/  I2F.F64 R24, R4 ;  /* 0x0000000400187312 */ /* 0x0080e20000201c00 */
[----:B------:R-:W-:Y:S05]  /*4fc0*/  BRA `(.L_x_12379) ;  /* 0x0000000c00407947 */ /* 0x000fea0003800000 */
.L_x_12380:
[----:B------:R-:W3:Y:S02]  /*4fd0*/  LDG.E.U16 R4, desc[UR36][R4.64] ;  /* 0x0000002404047981 */ /* 0x000ee4000c1e1500 */
[----:B---3--:R0:W3:Y:S01]  /*4fe0*/  I2F.F64.S16 R24, R4 ;  /* 0x0000000400187312 */ /* 0x0080e20000101c00 */
[----:B------:R-:W-:Y:S05]  /*4ff0*/  BRA `(.L_x_12379) ;  /* 0x0000000c00347947 */ /* 0x000fea0003800000 */
.L_x_12375:
        /* <DEDUP_REMOVED lines=10> */
.L_x_12383:
[----:B------:R-:W3:Y:S02]  /*50a0*/  LDG.E.U16 R0, desc[UR36][R4.64] ;  /* 0x0000002404007981 */ /* 0x000ee4000c1e1500 */
[----:B---3--:R-:W-:-:S05]  /*50b0*/  HADD2.F32 R0, -RZ, R0.H0_H0 ;  /* 0x20000000ff007230 */ /* 0x008fca0000004100 */
[----:B------:R-:W-:-:S04]  /*50c0*/  FMUL.FTZ R0, R0, 1 ;  /* 0x3f80000000007820 */ /* 0x000fc80000410000 */
[----:B------:R0:W3:Y:S01]  /*50d0*/  F2F.F64.F32 R24, R0 ;  /* 0x0000000000187310 */ /* 0x0000e20000201800 */
[----:B------:R-:W-:Y:S05]  /*50e0*/  BRA `(.L_x_12379) ;  /* 0x0000000800f87947 */ /* 0x000fea0003800000 */
.L_x_12382:
        /* <DEDUP_REMOVED lines=10> */
.L_x_12385:
[----:B------:R-:W3:Y:S02]  /*5190*/  LDG.E.U16 R4, desc[UR36][R4.64] ;  /* 0x0000002404047981 */ /* 0x000ee4000c1e1500 */
[----:B---3--:R-:W-:-:S05]  /*51a0*/  HADD2.F32 R0, -RZ, R4.H0_H0 ;  /* 0x20000004ff007230 */ /* 0x008fca0000004100 */
[----:B------:R-:W-:-:S04]  /*51b0*/  FMUL.FTZ R0, R0, 1 ;  /* 0x3f80000000007820 */ /* 0x000fc80000410000 */
[----:B------:R0:W3:Y:S01]  /*51c0*/  F2F.F64.F32 R24, R0 ;  /* 0x0000000000187310 */ /* 0x0000e20000201800 */
[----:B------:R-:W-:Y:S05]  /*51d0*/  BRA `(.L_x_12379) ;  /* 0x0000000800bc7947 */ /* 0x000fea0003800000 */
.L_x_12384:
[----:B------:R0:W5:Y:S01]  /*51e0*/  LDG.E.64 R24, desc[UR36][R4.64] ;  /* 0x0000002404187981 */ /* 0x000162000c1e1b00 */
[----:B------:R-:W-:Y:S05]  /*51f0*/  BRA `(.L_x_12379) ;  /* 0x0000000800b47947 */ /* 0x000fea0003800000 */
.L_x_12374:
        /* <DEDUP_REMOVED lines=13> */
.L_x_12388:
[----:B------:R0:W5:Y:S01]  /*52d0*/  LDG.E.64 R24, desc[UR36][R4.64] ;  /* 0x0000002404187981 */ /* 0x000162000c1e1b00 */
[----:B------:R-:W-:Y:S05]  /*52e0*/  BRA `(.L_x_12379) ;  /* 0x0000000800787947 */ /* 0x000fea0003800000 */
.L_x_12387:
        /* <DEDUP_REMOVED lines=28> */
.L_x_12390:
        /* <DEDUP_REMOVED lines=15> */
.L_x_12389:
[----:B------:R-:W3:Y:S02]  /*55a0*/  LDG.E.U16 R0, desc[UR36][R4.64] ;  /* 0x0000002404007981 */ /* 0x000ee4000c1e1500 */
[----:B---3--:R-:W-:-:S04]  /*55b0*/  IMAD.U32 R0, R0, 0x10000, RZ ;  /* 0x0001000000007824 */ /* 0x008fc800078e00ff */
[----:B------:R-:W-:-:S04]  /*55c0*/  FMUL.FTZ R0, R0, 1 ;  /* 0x3f80000000007820 */ /* 0x000fc80000410000 */
[----:B------:R0:W3:Y:S01]  /*55d0*/  F2F.F64.F32 R24, R0 ;  /* 0x0000000000187310 */ /* 0x0000e20000201800 */
[----:B------:R-:W-:Y:S05]  /*55e0*/  BRA `(.L_x_12379) ;  /* 0x0000000400b87947 */ /* 0x000fea0003800000 */
.L_x_12386:
        /* <DEDUP_REMOVED lines=11> */
.L_x_12393:
        /* <DEDUP_REMOVED lines=21> */
.L_x_12397:
[----:B------:R-:W-:Y:S05]  /*57f0*/  BSYNC B1 ;  /* 0x0000000000017941 */ /* 0x000fea0003800000 */
.L_x_12396:
[----:B------:R-:W-:Y:S01]  /*5800*/  LEA R5, R0, 0x3b800000, 0x17 ;  /* 0x3b80000000057811 */ /* 0x000fe200078eb8ff */
[----:B------:R-:W-:-:S05]  /*5810*/  IMAD.SHL.U32 R0, R3, 0x100000, RZ ;  /* 0x0010000003007824 */ /* 0x000fca00078e00ff */
[----:B------:R-:W-:-:S07]  /*5820*/  LOP3.LUT R0, R5, R0, R6, 0xfe, !PT ;  /* 0x0000000005007212 */ /* 0x000fce00078efe06 */
.L_x_12395:
[----:B------:R-:W-:Y:S05]  /*5830*/  BSYNC B0 ;  /* 0x0000000000007941 */ /* 0x000fea0003800000 */
.L_x_12394:
[----:B------:R-:W-:-:S04]  /*5840*/  FMUL.FTZ R0, R0, 1 ;  /* 0x3f80000000007820 */ /* 0x000fc80000410000 */
[----:B------:R0:W3:Y:S01]  /*5850*/  F2F.F64.F32 R24, R0 ;  /* 0x0000000000187310 */ /* 0x0000e20000201800 */
[----:B------:R-:W-:Y:S05]  /*5860*/  BRA `(.L_x_12379) ;  /* 0x0000000400187947 */ /* 0x000fea0003800000 */
.L_x_12392:
        /* <DEDUP_REMOVED lines=21> */
.L_x_12401:
[----:B------:R-:W-:Y:S05]  /*59c0*/  BSYNC B1 ;  /* 0x0000000000017941 */ /* 0x000fea0003800000 */
.L_x_12400:
[----:B------:R-:W-:Y:S01]  /*59d0*/  LEA R5, R0, 0x37800000, 0x17 ;  /* 0x3780000000057811 */ /* 0x000fe200078eb8ff */
[----:B------:R-:W-:-:S05]  /*59e0*/  IMAD.SHL.U32 R0, R3, 0x200000, RZ ;  /* 0x0020000003007824 */ /* 0x000fca00078e00ff */
[----:B------:R-:W-:-:S07]  /*59f0*/  LOP3.LUT R0, R5, R0, R6, 0xfe, !PT ;  /* 0x0000000005007212 */ /* 0x000fce00078efe06 */
.L_x_12399:
[----:B------:R-:W-:Y:S05]  /*5a00*/  BSYNC B0 ;  /* 0x0000000000007941 */ /* 0x000fea0003800000 */
.L_x_12398:
[----:B------:R-:W-:-:S04]  /*5a10*/  FMUL.FTZ R0, R0, 1 ;  /* 0x3f80000000007820 */ /* 0x000fc80000410000 */
[----:B------:R0:W3:Y:S01]  /*5a20*/  F2F.F64.F32 R24, R0 ;  /* 0x0000000000187310 */ /* 0x0000e20000201800 */
[----:B------:R-:W-:Y:S05]  /*5a30*/  BRA `(.L_x_12379) ;  /* 0x0000000000a47947 */ /* 0x000fea0003800000 */
.L_x_12391:
        /* <DEDUP_REMOVED lines=14> */
.L_x_12405:
[----:B------:R-:W-:Y:S05]  /*5b20*/  BSYNC B0 ;  /* 0x0000000000007941 */ /* 0x000fea0003800000 */
.L_x_12404:
[----:B------:R-:W-:-:S04]  /*5b30*/  FMUL.FTZ R0, R0, 1 ;  /* 0x3f80000000007820 */ /* 0x000fc80000410000 */
[----:B------:R0:W3:Y:S01]  /*5b40*/  F2F.F64.F32 R24, R0 ;  /* 0x0000000000187310 */ /* 0x0000e20000201800 */
[----:B------:R-:W-:Y:S05]  /*5b50*/  BRA `(.L_x_12379) ;  /* 0x00000000005c7947 */ /* 0x000fea0003800000 */
.L_x_12378:
        /* <DEDUP_REMOVED lines=16> */
.L_x_12406:
[----:B------:R-:W-:Y:S01]  /*5c60*/  CS2R R24, SRZ ;  /* 0x0000000000187805 */ /* 0x000fe2000001ff00 */
[----:B------:R-:W-:Y:S06]  /*5c70*/  BRA `(.L_x_12379) ;  /* 0x0000000000147947 */ /* 0x000fec0003800000 */
.L_x_12403:
[----:B------:R-:W3:Y:S02]  /*5c80*/  LDG.E.64 R24, desc[UR36][R4.64] ;  /* 0x0000002404187981 */ /* 0x000ee4000c1e1b00 */
[----:B---3--:R-:W0:Y:S01]  /*5c90*/  I2F.F64.U64 R24, R24 ;  /* 0x0000001800187312 */ /* 0x008e220000301800 */
[----:B------:R-:W-:Y:S05]  /*5ca0*/  BRA `(.L_x_12379) ;  /* 0x0000000000087947 */ /* 0x000fea0003800000 */
.L_x_12402:
[----:B------:R-:W3:Y:S02]  /*5cb0*/  LDG.E R4, desc[UR36][R4.64] ;  /* 0x0000002404047981 */ /* 0x000ee4000c1e1900 */
[----:B---3--:R0:W3:Y:S02]  /*5cc0*/  I2F.F64.U32 R24, R4 ;  /* 0x0000000400187312 */ /* 0x0080e40000201800 */
.L_x_12379:
[----:B------:R-:W-:-:S07]  /*5cd0*/  VIADD R30, R30, 0x80 ;  /* 0x000000801e1e7836 */ /* 0x000fce0000000000 */
.L_x_12340:
[----:B------:R-:W-:Y:S05]  /*5ce0*/  BSYNC B6 ;  /* 0x0000000000067941 */ /* 0x000fea0003800000 */
.L_x_12339:
        /* <DEDUP_REMOVED lines=24> */
.L_x_12412:
[----:B------:R-:W3:Y:S02]  /*5e70*/  LDG.E.U8 R4, desc[UR36][R4.64] ;  /* 0x0000002404047981 */ /* 0x000ee4000c1e1100 */
[----:B---3--:R0:W3:Y:S01]  /*5e80*/  I2F.F64.U16 R18, R4 ;  /* 0x0000000400127312 */ /* 0x0080e20000101800 */
[----:B------:R-:W-:Y:S05]  /*5e90*/  BRA `(.L_x_12414) ;  /* 0x0000000c00707947 */ /* 0x000fea0003800000 */
.L_x_12411:
        /* <DEDUP_REMOVED lines=9> */
.L_x_12416:
[----:B------:R-:W3:Y:S02]  /*5f30*/  LDG.E R4, desc[UR36][R4.64] ;  /* 0x0000002404047981 */ /* 0x000ee4000c1e1900 */
[----:B---3--:R0:W3:Y:S01]  /*5f40*/  I2F.F64 R18, R4 ;  /* 0x0000000400127312 */ /* 0x0080e20000201c00 */
[----:B------:R-:W-:Y:S05]  /*5f50*/  BRA `(.L_x_12414) ;  /* 0x0000000c00407947 */ /* 0x000fea0003800000 */
.L_x_12415:
[----:B------:R-:W3:Y:S02]  /*5f60*/  LDG.E.U16 R4, desc[UR36][R4.64] ;  /* 0x0000002404047981 */ /* 0x000ee4000c1e1500 */
[----:B---3--:R0:W3:Y:S01]  /*5f70*/  I2F.F64.S16 R18, R4 ;  /* 0x0000000400127312 */ /* 0x0080e20000101c00 */
[----:B------:R-:W-:Y:S05]  /*5f80*/  BRA `(.L_x_12414) ;  /* 0x0000000c00347947 */ /* 0x000fea0003800000 */
.L_x_12410:
        /* <DEDUP_REMOVED lines=10> */
.L_x_12418:
[----:B------:R-:W3:Y:S02]  /*6030*/  LDG.E.U16 R0, desc[UR36][R4.64] ;  /* 0x0000002404007981 */ /* 0x000ee4000c1e1500 */
[----:B---3--:R-:W-:-:S05]  /*6040*/  HADD2.F32 R0, -RZ, R0.H0_H0 ;  /* 0x20000000ff007230 */ /* 0x008fca0000004100 */
[----:B------:R-:W-:-:S04]  /*6050*/  FMUL.FTZ R0, R0, 1 ;  /* 0x3f80000000007820 */ /* 0x000fc80000410000 */
[----:B------:R0:W3:Y:S01]  /*6060*/  F2F.F64.F32 R18, R0 ;  /* 0x0000000000127310 */ /* 0x0000e20000201800 */
[----:B------:R-:W-:Y:S05]  /*6070*/  BRA `(.L_x_12414) ;  /* 0x0000000800f87947 */ /* 0x000fea0003800000 */
.L_x_12417:
        /* <DEDUP_REMOVED lines=10> */
.L_x_12420:
[----:B------:R-:W3:Y:S02]  /*6120*/  LDG.E.U16 R4, desc[UR36][R4.64] ;  /* 0x0000002404047981 */ /* 0x000ee4000c1e1500 */
[----:B---3--:R-:W-:-:S05]  /*6130*/  HADD2.F32 R0, -RZ, R4.H0_H0 ;  /* 0x20000004ff007230 */ /* 0x008fca0000004100 */
[----:B------:R-:W-:-:S04]  /*6140*/  FMUL.FTZ R0, R0, 1 ;  /* 0x3f80000000007820 */ /* 0x000fc80000410000 */
[----:B------:R0:W3:Y:S01]  /*6150*/  F2F.F64.F32 R18, R0 ;  /* 0x0000000000127310 */ /* 0x0000e20000201800 */
[----:B------:R-:W-:Y:S05]  /*6160*/  BRA `(.L_x_12414) ;  /* 0x0000000800bc7947 */ /* 0x000fea0003800000 */
.L_x_12419:
[----:B------:R0:W5:Y:S01]  /*6170*/  LDG.E.64 R18, desc[UR36][R4.64] ;  /* 0x0000002404127981 */ /* 0x000162000c1e1b00 */
[----:B------:R-:W-:Y:S05]  /*6180*/  BRA `(.L_x_12414) ;  /* 0x0000000800b47947 */ /* 0x000fea0003800000 */
.L_x_12409:
        /* <DEDUP_REMOVED lines=13> */
.L_x_12423:
[----:B------:R0:W5:Y:S01]  /*6260*/  LDG.E.64 R18, desc[UR36][R4.64] ;  /* 0x0000002404127981 */ /* 0x000162000c1e1b00 */
[----:B------:R-:W-:Y:S05]  /*6270*/  BRA `(.L_x_12414) ;  /* 0x0000000800787947 */ /* 0x000fea0003800000 */
.L_x_12422:
        /* <DEDUP_REMOVED lines=26> */
[----:B------:R0:W3:Y:S01]  /*6420*/  F2F.F64.F32 R18, R3 ;  /* 0x0000000300127310 */ /* 0x0000e20000201800 */
[----:B------:R-:W-:Y:S05]  /*6430*/  BRA `(.L_x_12414) ;  /* 0x0000000800087947 */ /* 0x000fea0003800000 */
.L_x_12425:
[----:B------:R-:W3:Y:S02]  /*6440*/  LDG.E.U8 R3, desc[UR36][R4.64] ;  /* 0x0000002404037981 */ /* 0x000ee4000c1e1100 */
[----:B---3--:R-:W-:-:S05]  /*6450*/  IMAD.SHL.U32 R0, R3, 0x2000000, RZ ;  /* 0x0200000003007824 */ /* 0x008fca00078e00ff */
        /* <DEDUP_REMOVED lines=11> */
[----:B------:R0:W3:Y:S01]  /*6510*/  F2F.F64.F32 R18, R2 ;  /* 0x0000000200127310 */ /* 0x0000e20000201800 */
[----:B------:R-:W-:Y:S05]  /*6520*/  BRA `(.L_x_12414) ;  /* 0x0000000400cc7947 */ /* 0x000fea0003800000 */
.L_x_12424:
[----:B------:R-:W3:Y:S02]  /*6530*/  LDG.E.U16 R0, desc[UR36][R4.64] ;  /* 0x0000002404007981 */ /* 0x000ee4000c1e1500 */
[----:B---3--:R-:W-:-:S04]  /*6540*/  IMAD.U32 R0, R0, 0x10000, RZ ;  /* 0x0001000000007824 */ /* 0x008fc800078e00ff */
[----:B------:R-:W-:-:S04]  /*6550*/  FMUL.FTZ R0, R0, 1 ;  /* 0x3f80000000007820 */ /* 0x000fc80000410000 */
[----:B------:R0:W3:Y:S01]  /*6560*/  F2F.F64.F32 R18, R0 ;  /* 0x0000000000127310 */ /* 0x0000e20000201800 */
[----:B------:R-:W-:Y:S05]  /*6570*/  BRA `(.L_x_12414) ;  /* 0x0000000400b87947 */ /* 0x000fea0003800000 */
.L_x_12421:
        /* <DEDUP_REMOVED lines=11> */
.L_x_12428:
        /* <DEDUP_REMOVED lines=21> */
.L_x_12432:
[----:B------:R-:W-:Y:S05]  /*6780*/  BSYNC B1 ;  /* 0x0000000000017941 */ /* 0x000fea0003800000 */
.L_x_12431:
[----:B------:R-:W-:Y:S01]  /*6790*/  LEA R3, R0, 0x3b800000, 0x17 ;  /* 0x3b80000000037811 */ /* 0x000fe200078eb8ff */
[----:B------:R-:W-:-:S05]  /*67a0*/  IMAD.SHL.U32 R0, R2, 0x100000, RZ ;  /* 0x0010000002007824 */ /* 0x000fca00078e00ff */
[----:B------:R-:W-:-:S07]  /*67b0*/  LOP3.LUT R0, R3, R0, R4, 0xfe, !PT ;  /* 0x0000000003007212 */ /* 0x000fce00078efe04 */
.L_x_12430:
[----:B------:R-:W-:Y:S05]  /*67c0*/  BSYNC B0 ;  /* 0x0000000000007941 */ /* 0x000fea0003800000 */
.L_x_12429:
[----:B------:R-:W-:-:S04]  /*67d0*/  FMUL.FTZ R0, R0, 1 ;  /* 0x3f80000000007820 */ /* 0x000fc80000410000 */
[----:B------:R0:W3:Y:S01]  /*67e0*/  F2F.F64.F32 R18, R0 ;  /* 0x0000000000127310 */ /* 0x0000e20000201800 */
[----:B------:R-:W-:Y:S05]  /*67f0*/  BRA `(.L_x_12414) ;  /* 0x0000000400187947 */ /* 0x000fea0003800000 */
.L_x_12427:
        /* <DEDUP_REMOVED lines=21> */
.L_x_12436:
[----:B------:R-:W-:Y:S05]  /*6950*/  BSYNC B1 ;  /* 0x0000000000017941 */ /* 0x000fea0003800000 */
.L_x_12435:
[----:B------:R-:W-:Y:S01]  /*6960*/  LEA R3, R0, 0x37800000, 0x17 ;  /* 0x3780000000037811 */ /* 0x000fe200078eb8ff */
[----:B------:R-:W-:-:S05]  /*6970*/  IMAD.SHL.U32 R0, R2, 0x200000, RZ ;  /* 0x0020000002007824 */ /* 0x000fca00078e00ff */
[----:B------:R-:W-:-:S07]  /*6980*/  LOP3.LUT R0, R3, R0, R4, 0xfe, !PT ;  /* 0x0000000003007212 */ /* 0x000fce00078efe04 */
.L_x_12434:
[----:B------:R-:W-:Y:S05]  /*6990*/  BSYNC B0 ;  /* 0x0000000000007941 */ /* 0x000fea0003800000 */
.L_x_12433:
[----:B------:R-:W-:-:S04]  /*69a0*/  FMUL.FTZ R0, R0, 1 ;  /* 0x3f80000000007820 */ /* 0x000fc80000410000 */
[----:B------:R0:W3:Y:S01]  /*69b0*/  F2F.F64.F32 R18, R0 ;  /* 0x0000000000127310 */ /* 0x0000e20000201800 */
[----:B------:R-:W-:Y:S05]  /*69c0*/  BRA `(.L_x_12414) ;  /* 0x0000000000a47947 */ /* 0x000fea0003800000 */
.L_x_12426:
        /* <DEDUP_REMOVED lines=14> */
.L_x_12440:
[----:B------:R-:W-:Y:S05]  /*6ab0*/  BSYNC B0 ;  /* 0x0000000000007941 */ /* 0x000fea0003800000 */
.L_x_12439:
[----:B------:R-:W-:-:S04]  /*6ac0*/  FMUL.FTZ R0, R0, 1 ;  /* 0x3f80000000007820 */ /* 0x000fc80000410000 */
[----:B------:R0:W3:Y:S01]  /*6ad0*/  F2F.F64.F32 R18, R0 ;  /* 0x0000000000127310 */ /* 0x0000e20000201800 */
[----:B------:R-:W-:Y:S05]  /*6ae0*/  BRA `(.L_x_12414) ;  /* 0x00000000005c7947 */ /* 0x000fea0003800000 */
.L_x_12413:
        /* <DEDUP_REMOVED lines=16> */
.L_x_12441:
[----:B------:R-:W-:Y:S01]  /*6bf0*/  CS2R R18, SRZ ;  /* 0x0000000000127805 */ /* 0x000fe2000001ff00 */
[----:B------:R-:W-:Y:S06]  /*6c00*/  BRA `(.L_x_12414) ;  /* 0x0000000000147947 */ /* 0x000fec0003800000 */
.L_x_12438:
[----:B------:R-:W3:Y:S02]  /*6c10*/  LDG.E.64 R18, desc[UR36][R4.64] ;  /* 0x0000002404127981 */ /* 0x000ee4000c1e1b00 */
[----:B---3--:R-:W0:Y:S01]  /*6c20*/  I2F.F64.U64 R18, R18 ;  /* 0x0000001200127312 */ /* 0x008e220000301800 */
[----:B------:R-:W-:Y:S05]  /*6c30*/  BRA `(.L_x_12414) ;  /* 0x0000000000087947 */ /* 0x000fea0003800000 */
.L_x_12437:
[----:B------:R-:W3:Y:S02]  /*6c40*/  LDG.E R4, desc[UR36][R4.64] ;  /* 0x0000002404047981 */ /* 0x000ee4000c1e1900 */
[----:B---3--:R0:W3:Y:S02]  /*6c50*/  I2F.F64.U32 R18, R4 ;  /* 0x0000000400127312 */ /* 0x0080e40000201800 */
.L_x_12414:
[----:B0-----:R-:W0:Y:S01]  /*6c60*/  LDC.U8 R4, c[0x0][0x235] ;  /* 0x00008d40ff047b82 */ /* 0x001e220000000000 */
[----:B------:R-:W-:Y:S02]  /*6c70*/  ULDC UR4, c[0x0][0x23c] ;  /* 0x00008f0000047ab9 */ /* 0x000fe40000000800 */
[----:B------:R-:W-:-:S05]  /*6c80*/  IMAD R5, R30, UR4, RZ ;  /* 0x000000041e057c24 */ /* 0x000fca000f8e02ff */
[----:B------:R-:W1:Y:S01]  /*6c90*/  LDC.64 R2, c[0x0][0x228] ;  /* 0x00008a00ff027b82 */ /* 0x000e620000000a00 */
[----:B0-----:R-:W-:-:S04]  /*6ca0*/  PRMT R0, R4, 0x9910, RZ ;  /* 0x0000991004007816 */ /* 0x001fc800000000ff */
        /* <DEDUP_REMOVED lines=15> */
.L_x_12445:
[----:B------:R-:W2:Y:S02]  /*6da0*/  LDG.E.U8 R2, desc[UR36][R2.64] ;  /* 0x0000002402027981 */ /* 0x000ea4000c1e1100 */
[----:B--2---:R0:W1:Y:S01]  /*6db0*/  I2F.F64.U16 R22, R2 ;  /* 0x0000000200167312 */ /* 0x0040620000101800 */
[----:B------:R-:W-:Y:S05]  /*6dc0*/  BRA `(.L_x_12408) ;  /* 0x0000000c006c7947 */ /* 0x000fea0003800000 */
.L_x_12444:
        /* <DEDUP_REMOVED lines=9> */
.L_x_12448:
[----:B------:R-:W2:Y:S02]  /*6e60*/  LDG.E R2, desc[UR36][R2.64] ;  /* 0x0000002402027981 */ /* 0x000ea4000c1e1900 */
[----:B--2---:R0:W1:Y:S01]  /*6e70*/  I2F.F64 R22, R2 ;  /* 0x0000000200167312 */ /* 0x0040620000201c00 */
[----:B------:R-:W-:Y:S05]  /*6e80*/  BRA `(.L_x_12408) ;  /* 0x0000000c003c7947 */ /* 0x000fea0003800000 */
.L_x_12447:
[----:B------:R-:W2:Y:S02]  /*6e90*/  LDG.E.U16 R2, desc[UR36][R2.64] ;  /* 0x0000002402027981 */ /* 0x000ea4000c1e1500 */
[----:B--2---:R0:W1:Y:S01]  /*6ea0*/  I2F.F64.S16 R22, R2 ;  /* 0x0000000200167312 */ /* 0x0040620000101c00 */
[----:B------:R-:W-:Y:S05]  /*6eb0*/  BRA `(.L_x_12408) ;  /* 0x0000000c00307947 */ /* 0x000fea0003800000 */
.L_x_12443:
        /* <DEDUP_REMOVED lines=10> */
.L_x_12450:
[----:B------:R-:W2:Y:S02]  /*6f60*/  LDG.E.U16 R0, desc[UR36][R2.64] ;  /* 0x0000002402007981 */ /* 0x000ea4000c1e1500 */
[----:B--2---:R-:W-:-:S05]  /*6f70*/  HADD2.F32 R0, -RZ, R0.H0_H0 ;  /* 0x20000000ff007230 */ /* 0x004fca0000004100 */
[----:B------:R-:W-:-:S04]  /*6f80*/  FMUL.FTZ R0, R0, 1 ;  /* 0x3f80000000007820 */ /* 0x000fc80000410000 */
[----:B------:R0:W1:Y:S01]  /*6f90*/  F2F.F64.F32 R22, R0 ;  /* 0x0000000000167310 */ /* 0x0000620000201800 */
[----:B------:R-:W-:Y:S05]  /*6fa0*/  BRA `(.L_x_12408) ;  /* 0x0000000800f47947 */ /* 0x000fea0003800000 */
.L_x_12449:
        /* <DEDUP_REMOVED lines=10> */
.L_x_12452:
[----:B------:R-:W2:Y:S02]  /*7050*/  LDG.E.U16 R2, desc[UR36][R2.64] ;  /* 0x0000002402027981 */ /* 0x000ea4000c1e1500 */
[----:B--2---:R-:W-:-:S05]  /*7060*/  HADD2.F32 R0, -RZ, R2.H0_H0 ;  /* 0x20000002ff007230 */ /* 0x004fca0000004100 */
[----:B------:R-:W-:-:S04]  /*7070*/  FMUL.FTZ R0, R0, 1 ;  /* 0x3f80000000007820 */ /* 0x000fc80000410000 */
[----:B------:R0:W1:Y:S01]  /*7080*/  F2F.F64.F32 R22, R0 ;  /* 0x0000000000167310 */ /* 0x0000620000201800 */
[----:B------:R-:W-:Y:S05]  /*7090*/  BRA `(.L_x_12408) ;  /* 0x0000000800b87947 */ /* 0x000fea0003800000 */
.L_x_12451:
[----:B------:R0:W5:Y:S01]  /*70a0*/  LDG.E.64 R22, desc[UR36][R2.64] ;  /* 0x0000002402167981 */ /* 0x000162000c1e1b00 */
[----:B------:R-:W-:Y:S05]  /*70b0*/  BRA `(.L_x_12408) ;  /* 0x0000000800b07947 */ /* 0x000fea0003800000 */
.L_x_12442:
        /* <DEDUP_REMOVED lines=13> */
.L_x_12455:
[----:B------:R0:W5:Y:S01]  /*7190*/  LDG.E.64 R22, desc[UR36][R2.64] ;  /* 0x0000002402167981 */ /* 0x000162000c1e1b00 */
[----:B------:R-:W-:Y:S05]  /*71a0*/  BRA `(.L_x_12408) ;  /* 0x0000000800747947 */ /* 0x000fea0003800000 */
.L_x_12454:
        /* <DEDUP_REMOVED lines=28> */
.L_x_12457:
        /* <DEDUP_REMOVED lines=15> */
.L_x_12456:
[----:B------:R-:W2:Y:S02]  /*7460*/  LDG.E.U16 R0, desc[UR36][R2.64] ;  /* 0x0000002402007981 */ /* 0x000ea4000c1e1500 */
[----:B--2---:R-:W-:-:S04]  /*7470*/  IMAD.U32 R0, R0, 0x10000, RZ ;  /* 0x0001000000007824 */ /* 0x004fc800078e00ff */
[----:B------:R-:W-:-:S04]  /*7480*/  FMUL.FTZ R0, R0, 1 ;  /* 0x3f80000000007820 */ /* 0x000fc80000410000 */
[----:B------:R0:W1:Y:S01]  /*7490*/  F2F.F64.F32 R22, R0 ;  /* 0x0000000000167310 */ /* 0x0000620000201800 */
[----:B------:R-:W-:Y:S05]  /*74a0*/  BRA `(.L_x_12408) ;  /* 0x0000000400b47947 */ /* 0x000fea0003800000 */
.L_x_12453:
        /* <DEDUP_REMOVED lines=11> */
.L_x_12460:
        /* <DEDUP_REMOVED lines=21> */
.L_x_12464:
[----:B------:R-:W-:Y:S05]  /*76b0*/  BSYNC B1 ;  /* 0x0000000000017941 */ /* 0x000fea0003800000 */
.L_x_12463:
[----:B------:R-:W-:Y:S01]  /*76c0*/  LEA R3, R0, 0x3b800000, 0x17 ;  /* 0x3b80000000037811 */ /* 0x000fe200078eb8ff */
[----:B------:R-:W-:-:S05]  /*76d0*/  IMAD.SHL.U32 R0, R2, 0x100000, RZ ;  /* 0x0010000002007824 */ /* 0x000fca00078e00ff */
[----:B------:R-:W-:-:S07]  /*76e0*/  LOP3.LUT R0, R3, R0, R4, 0xfe, !PT ;  /* 0x0000000003007212 */ /* 0x000fce00078efe04 */
.L_x_12462:
[----:B------:R-:W-:Y:S05]  /*76f0*/  BSYNC B0 ;  /* 0x0000000000007941 */ /* 0x000fea0003800000 */
.L_x_12461:
[----:B------:R-:W-:-:S04]  /*7700*/  FMUL.FTZ R0, R0, 1 ;  /* 0x3f80000000007820 */ /* 0x000fc80000410000 */
[----:B------:R0:W1:Y:S01]  /*7710*/  F2F.F64.F32 R22, R0 ;  /* 0x0000000000167310 */ /* 0x0000620000201800 */
[----:B------:R-:W-:Y:S05]  /*7720*/  BRA `(.L_x_12408) ;  /* 0x0000000400147947 */ /* 0x000fea0003800000 */
.L_x_12459:
        /* <DEDUP_REMOVED lines=21> */
.L_x_12468:
[----:B------:R-:W-:Y:S05]  /*7880*/  BSYNC B1 ;  /* 0x0000000000017941 */ /* 0x000fea0003800000 */
.L_x_12467:
[----:B------:R-:W-:Y:S01]  /*7890*/  LEA R3, R0, 0x37800000, 0x17 ;  /* 0x3780000000037811 */ /* 0x000fe200078eb8ff */
[----:B------:R-:W-:-:S05]  /*78a0*/  IMAD.SHL.U32 R0, R2, 0x200000, RZ ;  /* 0x0020000002007824 */ /* 0x000fca00078e00ff */
[----:B------:R-:W-:-:S07]  /*78b0*/  LOP3.LUT R0, R3, R0, R4, 0xfe, !PT ;  /* 0x0000000003007212 */ /* 0x000fce00078efe04 */
.L_x_12466:
[----:B------:R-:W-:Y:S05]  /*78c0*/  BSYNC B0 ;  /* 0x0000000000007941 */ /* 0x000fea0003800000 */
.L_x_12465:
[----:B------:R-:W-:-:S04]  /*78d0*/  FMUL.FTZ R0, R0, 1 ;  /* 0x3f80000000007820 */ /* 0x000fc80000410000 */
[----:B------:R0:W1:Y:S01]  /*78e0*/  F2F.F64.F32 R22, R0 ;  /* 0x0000000000167310 */ /* 0x0000620000201800 */
[----:B------:R-:W-:Y:S05]  /*78f0*/  BRA `(.L_x_12408) ;  /* 0x0000000000a07947 */ /* 0x000fea0003800000 */
.L_x_12458:
        /* <DEDUP_REMOVED lines=14> */
.L_x_12472:
[----:B------:R-:W-:Y:S05]  /*79e0*/  BSYNC B0 ;  /* 0x0000000000007941 */ /* 0x000fea0003800000 */
.L_x_12471:
[----:B------:R-:W-:-:S04]  /*79f0*/  FMUL.FTZ R0, R0, 1 ;  /* 0x3f80000000007820 */ /* 0x000fc80000410000 */
[----:B------:R0:W1:Y:S01]  /*7a00*/  F2F.F64.F32 R22, R0 ;  /* 0x0000000000167310 */ /* 0x0000620000201800 */
[----:B------:R-:W-:Y:S05]  /*7a10*/  BRA `(.L_x_12408) ;  /* 0x0000000000587947 */ /* 0x000fea0003800000 */
.L_x_12446:
        /* <DEDUP_REMOVED lines=16> */
.L_x_12473:
[----:B------:R-:W-:Y:S05]  /*7b20*/  BRA `(.L_x_12408) ;  /* 0x0000000000147947 */ /* 0x000fea0003800000 */
.L_x_12470:
[----:B------:R-:W2:Y:S02]  /*7b30*/  LDG.E.64 R22, desc[UR36][R2.64] ;  /* 0x0000002402167981 */ /* 0x000ea4000c1e1b00 */
[----:B--2---:R-:W0:Y:S01]  /*7b40*/  I2F.F64.U64 R22, R22 ;  /* 0x0000001600167312 */ /* 0x004e220000301800 */
[----:B------:R-:W-:Y:S05]  /*7b50*/  BRA `(.L_x_12408) ;  /* 0x0000000000087947 */ /* 0x000fea0003800000 */
.L_x_12469:
[----:B------:R-:W2:Y:S02]  /*7b60*/  LDG.E R2, desc[UR36][R2.64] ;  /* 0x0000002402027981 */ /* 0x000ea4000c1e1900 */
[----:B--2---:R0:W1:Y:S02]  /*7b70*/  I2F.F64.U32 R22, R2 ;  /* 0x0000000200167312 */ /* 0x0040640000201800 */
.L_x_12408:
[----:B------:R-:W-:Y:S05]  /*7b80*/  BSYNC B6 ;  /* 0x0000000000067941 */ /* 0x000fea0003800000 */
.L_x_12407:
[----:B0-----:R-:W0:Y:S01]  /*7b90*/  S2R R0, SR_TID.X ;  /* 0x0000000000007919 */ /* 0x001e220000002100 */
[----:B------:R-:W-:Y:S01]  /*7ba0*/  BSSY B0, `(.L_x_12474) ;  /* 0x0000101000007945 */ /* 0x000fe20003800000 */
[----:B0-----:R-:W-:-:S13]  /*7bb0*/  ISETP.GE.AND P1, PT, R0, R31, PT ;  /* 0x0000001f0000720c */ /* 0x001fda0003f26270 */
[----:B------:R-:W-:Y:S05]  /*7bc0*/  @P1 BRA `(.L_x_12475) ;  /* 0x0000000c00f81947 */ /* 0x000fea0003800000 */
[----:B-1---5:R-:W-:Y:S01]  /*7bd0*/  LOP3.LUT R3, R37, 0x7fffffff, RZ, 0xc0, !PT ;  /* 0x7fffffff25037812 */ /* 0x022fe200078ec0ff */
[----:B------:R-:W-:Y:S01]  /*7be0*/  IMAD.MOV.U32 R2, RZ, RZ, R36 ;  /* 0x000000ffff027224 */ /* 0x000fe200078e0024 */
[----:B----4-:R-:W-:Y:S01]  /*7bf0*/  LOP3.LUT R7, R33, 0x7fffffff, RZ, 0xc0, !PT ;  /* 0x7fffffff21077812 */ /* 0x010fe200078ec0ff */
[----:B------:R-:W-:Y:S01]  /*7c00*/  IMAD.MOV.U32 R6, RZ, RZ, R32 ;  /* 0x000000ffff067224 */ /* 0x000fe200078e0020 */
[----:B------:R-:W-:-:S04]  /*7c10*/  ISETP.GT.U32.AND P0, PT, R3, 0x7fefffff, PT ;  /* 0x7fefffff0300780c */ /* 0x000fc80003f04070 */
[----:B------:R-:W-:-:S13]  /*7c20*/  ISETP.GT.U32.OR P0, PT, R7, 0x7fefffff, P0 ;  /* 0x7fefffff0700780c */ /* 0x000fda0000704470 */
[----:B------:R-:W-:Y:S05]  /*7c30*/  @P0 BRA `(.L_x_12476) ;  /* 0x0000000c00bc0947 */ /* 0x000fea0003800000 */
[----:B------:R-:W-:Y:S01]  /*7c40*/  DSETP.NEU.AND P0, PT, R2, RZ, PT ;  /* 0x000000ff0200722a */ /* 0x000fe20003f0d000 */
[----:B---3--:R-:W-:Y:S02]  /*7c50*/  IMAD.MOV.U32 R4, RZ, RZ, 0x0 ;  /* 0x00000000ff047424 */ /* 0x008fe400078e00ff */
        /* <DEDUP_REMOVED lines=19> */
[----:B------:R-:W-:-:S03]  /*7d90*/  LOP3.LUT R7, R7, 0x100000, RZ, 0xfc, !PT ;  /* 0x0010000007077812 */ /* 0x000fc600078efcff */
[----:B------:R-:W-:Y:S02]  /*7da0*/  IMAD.IADD R11, R8, 0x1, R9 ;  /* 0x00000001080b7824 */ /* 0x000fe400078e0209 */
[----:B------:R-:W-:-:S03]  /*7db0*/  IMAD.IADD R9, R9, 0x1, -R4 ;  /* 0x0000000109097824 */ /* 0x000fc600078e0a04 */
[----:B------:R-:W-:-:S04]  /*7dc0*/  IADD3 R8, R11, 0x2, -R4 ;  /* 0x000000020b087810 */ /* 0x000fc80007ffe804 */
[----:B------:R-:W-:Y:S02]  /*7dd0*/  LOP3.LUT P0, R6, R8, 0x3, RZ, 0xc0, !PT ;  /* 0x0000000308067812 */ /* 0x000fe4000780c0ff */
[----:B------:R-:W-:-:S04]  /*7de0*/  LOP3.LUT R8, R3, 0xfffff, RZ, 0xc0, !PT ;  /* 0x000fffff03087812 */ /* 0x000fc800078ec0ff */
[----:B------:R-:W-:-:S07]  /*7df0*/  LOP3.LUT R8, R8, 0x100000, RZ, 0xfc, !PT ;  /* 0x0010000008087812 */ /* 0x000fce00078efcff */
[----:B------:R-:W-:Y:S05]  /*7e00*/  @!P0 BRA `(.L_x_12478) ;  /* 0x0000000000388947 */ /* 0x000fea0003800000 */
[----:B------:R-:W-:Y:S01]  /*7e10*/  BSSY B2, `(.L_x_12479) ;  /* 0x000000c000027945 */ /* 0x000fe20003800000 */
.L_x_12480:
[----:B------:R-:W-:Y:S01]  /*7e20*/  IADD3 R10, P0, -R2, R5, RZ ;  /* 0x00000005020a7210 */ /* 0x000fe20007f1e1ff */
[----:B------:R-:W-:Y:S02]  /*7e30*/  VIADD R6, R6, 0xffffffff ;  /* 0xffffffff06067836 */ /* 0x000fe40000000000 */
[----:B------:R-:W-:Y:S02]  /*7e40*/  VIADD R9, R9, 0xffffffff ;  /* 0xffffffff09097836 */ /* 0x000fe40000000000 */
[----:B------:R-:W-:-:S05]  /*7e50*/  IMAD.X R12, R7, 0x1, ~R8, P0 ;  /* 0x00000001070c7824 */ /* 0x000fca00000e0e08 */
[----:B------:R-:W-:-:S04]  /*7e60*/  ISETP.GE.AND P0, PT, R12, RZ, PT ;  /* 0x000000ff0c00720c */ /* 0x000fc80003f06270 */
[----:B------:R-:W-:Y:S02]  /*7e70*/  SEL R10, R5, R10, !P0 ;  /* 0x0000000a050a7207 */ /* 0x000fe40004000000 */
[----:B------:R-:W-:Y:S02]  /*7e80*/  SEL R12, R7, R12, !P0 ;  /* 0x0000000c070c7207 */ /* 0x000fe40004000000 */
[----:B------:R-:W-:Y:S01]  /*7e90*/  ISETP.NE.AND P0, PT, R6, RZ, PT ;  /* 0x000000ff0600720c */ /* 0x000fe20003f05270 */
[C---:B------:R-:W-:Y:S01]  /*7ea0*/  IMAD.SHL.U32 R5, R10.reuse, 0x2, RZ ;  /* 0x000000020a057824 */ /* 0x040fe200078e00ff */
[----:B------:R-:W-:-:S11]  /*7eb0*/  SHF.L.U64.HI R7, R10, 0x1, R12 ;  /* 0x000000010a077819 */ /* 0x000fd6000001020c */
[----:B------:R-:W-:Y:S05]  /*7ec0*/  @P0 BRA `(.L_x_12480) ;  /* 0xfffffffc00d40947 */ /* 0x000fea000383ffff */
[----:B------:R-:W-:Y:S05]  /*7ed0*/  BSYNC B2 ;  /* 0x0000000000027941 */ /* 0x000fea0003800000 */
.L_x_12479:
[----:B------:R-:W-:-:S07]  /*7ee0*/  IMAD.MOV.U32 R6, RZ, RZ, R10 ;  /* 0x000000ffff067224 */ /* 0x000fce00078e000a */
.L_x_12478:
[----:B------:R-:W-:Y:S05]  /*7ef0*/  BSYNC B1 ;  /* 0x0000000000017941 */ /* 0x000fea0003800000 */
.L_x_12477:
        /* <DEDUP_REMOVED lines=13> */
.L_x_12486:
[----:B------:R-:W-:Y:S01]  /*7fd0*/  IADD3 R12, P0, -R2, R5, RZ ;  /* 0x00000005020c7210 */ /* 0x000fe20007f1e1ff */
[----:B------:R-:W-:Y:S02]  /*7fe0*/  VIADD R6, R6, 0xffffffff ;  /* 0xffffffff06067836 */ /* 0x000fe40000000000 */
        /* <DEDUP_REMOVED lines=31> */
.L_x_12485:
[----:B------:R-:W-:-:S07]  /*81e0*/  IMAD.MOV.U32 R6, RZ, RZ, R11 ;  /* 0x000000ffff067224 */ /* 0x000fce00078e000b */
.L_x_12484:
[----:B------:R-:W-:Y:S05]  /*81f0*/  BSYNC B2 ;  /* 0x0000000000027941 */ /* 0x000fea0003800000 */
.L_x_12483:
[----:B------:R-:W-:-:S13]  /*8200*/  ISETP.GE.U32.AND P0, PT, R10, 0xc, PT ;  /* 0x0000000c0a00780c */ /* 0x000fda0003f06070 */
[----:B------:R-:W-:Y:S05]  /*8210*/  @!P0 BRA `(.L_x_12482) ;  /* 0x0000000400e08947 */ /* 0x000fea0003800000 */
[----:B------:R-:W-:Y:S01]  /*8220*/  BSSY B2, `(.L_x_12487) ;  /* 0x0000075000027945 */ /* 0x000fe20003800000 */
[----:B------:R-:W-:-:S07]  /*8230*/  VIADD R6, R9, 0x10 ;  /* 0x0000001009067836 */ /* 0x000fce0000000000 */
.L_x_12488:
[----:B------:R-:W-:Y:S01]  /*8240*/  IADD3 R10, P0, -R2, R5, RZ ;  /* 0x00000005020a7210 */ /* 0x000fe20007f1e1ff */
[----:B------:R-:W-:-:S04]  /*8250*/  VIADD R6, R6, 0xfffffff0 ;  /* 0xfffffff006067836 */ /* 0x000fc80000000000 */
[----:B------:R-:W-:Y:S01]  /*8260*/  IMAD.X R12, R7, 0x1, ~R8, P0 ;  /* 0x00000001070c7824 */ /* 0x000fe200000e0e08 */
[----:B------:R-:W-:-:S04]  /*8270*/  ISETP.GT.AND P2, PT, R6, 0xf, PT ;  /* 0x0000000f0600780c */ /* 0x000fc80003f44270 */
        /* <DEDUP_REMOVED lines=112> */
.L_x_12487:
[----:B------:R-:W-:Y:S02]  /*8980*/  IMAD.MOV.U32 R6, RZ, RZ, R9 ;  /* 0x000000ffff067224 */ /* 0x000fe400078e0009 */
[----:B------:R-:W-:-:S07]  /*8990*/  IMAD.MOV.U32 R12, RZ, RZ, R10 ;  /* 0x000000ffff0c7224 */ /* 0x000fce00078e000a */
.L_x_12482:
[----:B------:R-:W-:Y:S05]  /*89a0*/  BSYNC B1 ;  /* 0x0000000000017941 */ /* 0x000fea0003800000 */
.L_x_12481:
[----:B------:R-:W-:Y:S01]  /*89b0*/  LOP3.LUT R7, R12, 0x7fffffff, RZ, 0xc0, !PT ;  /* 0x7fffffff0c077812 */ /* 0x000fe200078ec0ff */
[----:B------:R-:W-:Y:S01]  /*89c0*/  BSSY B1, `(.L_x_12489) ;  /* 0x0000012000017945 */ /* 0x000fe20003800000 */
[----:B------:R-:W-:Y:S02]  /*89d0*/  ISETP.NE.U32.AND P0, PT, R6, RZ, PT ;  /* 0x000000ff0600720c */ /* 0x000fe40003f05070 */
[----:B------:R-:W-:Y:S02]  /*89e0*/  CS2R R8, SRZ ;  /* 0x0000000000087805 */ /* 0x000fe4000001ff00 */
        /* <DEDUP_REMOVED lines=15> */
.L_x_12490:
[----:B------:R-:W-:Y:S05]  /*8ae0*/  BSYNC B1 ;  /* 0x0000000000017941 */ /* 0x000fea0003800000 */
.L_x_12489:
[----:B------:R-:W-:Y:S02]  /*8af0*/  IMAD.MOV.U32 R5, RZ, RZ, R9 ;  /* 0x000000ffff057224 */ /* 0x000fe400078e0009 */
[----:B------:R-:W-:-:S03]  /*8b00*/  IMAD.MOV.U32 R4, RZ, RZ, R8 ;  /* 0x000000ffff047224 */ /* 0x000fc600078e0008 */
[----:B------:R-:W-:Y:S01]  /*8b10*/  LOP3.LUT R5, R5, 0x80000000, R33, 0xb8, !PT ;  /* 0x8000000005057812 */ /* 0x000fe200078eb821 */
[----:B------:R-:W-:Y:S06]  /*8b20*/  BRA `(.L_x_12475) ;  /* 0x0000000000207947 */ /* 0x000fec0003800000 */
.L_x_12476:
[----:B------:R-:W-:-:S06]  /*8b30*/  DSETP.GTU.AND P0, PT, R2, +INF , PT ;  /* 0x7ff000000200742a */ /* 0x000fcc0003f0c000 */
[----:B------:R-:W-:-:S14]  /*8b40*/  DSETP.LE.AND P0, PT, R6, +INF , !P0 ;  /* 0x7ff000000600742a */ /* 0x000fdc0004703000 */
[----:B------:R-:W-:Y:S02]  /*8b50*/  @P0 DSETP.NEU.AND P2, PT, R6, +INF , PT ;  /* 0x7ff000000600042a */ /* 0x000fe40003f4d000 */
[----:B---3--:R-:W-:-:S04]  /*8b60*/  @!P0 DADD R4, R36, R32 ;  /* 0x0000000024048229 */ /* 0x008fc80000000020 */
[----:B------:R-:W-:Y:S02]  /*8b70*/  @P0 FSEL R2, R32, RZ, P2 ;  /* 0x000000ff20020208 */ /* 0x000fe40001000000 */
[----:B------:R-:W-:-:S03]  /*8b80*/  @P0 FSEL R3, R33, -QNAN , P2 ;  /* 0xfff8000021030808 */ /* 0x000fc60001000000 */
[----:B------:R-:W-:Y:S02]  /*8b90*/  @P0 IMAD.MOV.U32 R4, RZ, RZ, R2 ;  /* 0x000000ffff040224 */ /* 0x000fe400078e0002 */
[----:B------:R-:W-:-:S07]  /*8ba0*/  @P0 IMAD.MOV.U32 R5, RZ, RZ, R3 ;  /* 0x000000ffff050224 */ /* 0x000fce00078e0003 */
.L_x_12475:
[----:B------:R-:W-:Y:S05]  /*8bb0*/  BSYNC B0 ;  /* 0x0000000000007941 */ /* 0x000fea0003800000 */
.L_x_12474:
[----:B------:R-:W-:Y:S01]  /*8bc0*/  VIADD R2, R0, 0x80 ;  /* 0x0000008000027836 */ /* 0x000fe20000000000 */
[----:B------:R-:W-:Y:S04]  /*8bd0*/  BSSY B0, `(.L_x_12491) ;  /* 0x00000fe000007945 */ /* 0x000fe80003800000 */
[----:B------:R-:W-:-:S13]  /*8be0*/  ISETP.GE.AND P0, PT, R2, R31, PT ;  /* 0x0000001f0200720c */ /* 0x000fda0003f06270 */
[----:B------:R-:W-:Y:S05]  /*8bf0*/  @P0 BRA `(.L_x_12492) ;  /* 0x0000000c00ec0947 */ /* 0x000fea0003800000 */
[----:B--2--5:R-:W-:Y:S01]  /*8c00*/  LOP3.LUT R7, R29, 0x7fffffff, RZ, 0xc0, !PT ;  /* 0x7fffffff1d077812 */ /* 0x024fe200078ec0ff */
[----:B------:R-:W-:Y:S01]  /*8c10*/  IMAD.MOV.U32 R6, RZ, RZ, R28 ;  /* 0x000000ffff067224 */ /* 0x000fe200078e001c */
[----:B---3--:R-:W-:Y:S01]  /*8c20*/  LOP3.LUT R9, R27, 0x7fffffff, RZ, 0xc0, !PT ;  /* 0x7fffffff1b097812 */ /* 0x008fe200078ec0ff */
[----:B------:R-:W-:Y:S01]  /*8c30*/  IMAD.MOV.U32 R8, RZ, RZ, R26 ;  /* 0x000000ffff087224 */ /* 0x000fe200078e001a */
[----:B------:R-:W-:-:S04]  /*8c40*/  ISETP.GT.U32.AND P0, PT, R7, 0x7fefffff, PT ;  /* 0x7fefffff0700780c */ /* 0x000fc80003f04070 */
        /* <DEDUP_REMOVED lines=21> */
[----:B------:R-:W-:Y:S02]  /*8da0*/  VIADDMNMX R11, R3, R10, 0xffffffff, !PT ;  /* 0xffffffff030b7446 */ /* 0x000fe4000780010a */
[----:B------:R-:W-:-:S03]  /*8db0*/  LOP3.LUT R9, R7, 0xfffff, RZ, 0xc0, !PT ;  /* 0x000fffff07097812 */ /* 0x000fc600078ec0ff */
[----:B------:R-:W-:Y:S01]  /*8dc0*/  IMAD.IADD R20, R11, 0x1, R12 ;  /* 0x000000010b147824 */ /* 0x000fe200078e020c */
[----:B------:R-:W-:Y:S01]  /*8dd0*/  LOP3.LUT R9, R9, 0x100000, RZ, 0xfc, !PT ;  /* 0x0010000009097812 */ /* 0x000fe200078efcff */
[----:B------:R-:W-:Y:S02]  /*8de0*/  IMAD.MOV.U32 R11, RZ, RZ, R8 ;  /* 0x000000ffff0b7224 */ /* 0x000fe400078e0008 */
[--C-:B------:R-:W-:Y:S01]  /*8df0*/  IMAD.IADD R12, R12, 0x1, -R3.reuse ;  /* 0x000000010c0c7824 */ /* 0x100fe200078e0a03 */
[----:B------:R-:W-:-:S04]  /*8e00*/  IADD3 R10, R20, 0x2, -R3 ;  /* 0x00000002140a7810 */ /* 0x000fc80007ffe803 */
[----:B------:R-:W-:Y:S02]  /*8e10*/  LOP3.LUT P0, R13, R10, 0x3, RZ, 0xc0, !PT ;  /* 0x000000030a0d7812 */ /* 0x000fe4000780c0ff */
[----:B------:R-:W-:-:S11]  /*8e20*/  LOP3.LUT R10, R14, 0x100000, RZ, 0xfc, !PT ;  /* 0x001000000e0a7812 */ /* 0x000fd600078efcff */
[----:B------:R-:W-:Y:S05]  /*8e30*/  @!P0 BRA `(.L_x_12495) ;  /* 0x0000000000348947 */ /* 0x000fea0003800000 */
[----:B------:R-:W-:Y:S01]  /*8e40*/  BSSY B2, `(.L_x_12495) ;  /* 0x000000c000027945 */ /* 0x000fe20003800000 */
.L_x_12496:
        /* <DEDUP_REMOVED lines=12> */
.L_x_12495:
[----:B------:R-:W-:Y:S05]  /*8f10*/  BSYNC B1 ;  /* 0x0000000000017941 */ /* 0x000fea0003800000 */
.L_x_12494:
        /* <DEDUP_REMOVED lines=13> */
.L_x_12502:
        /* <DEDUP_REMOVED lines=33> */
.L_x_12501:
[----:B------:R-:W-:-:S07]  /*9200*/  IMAD.MOV.U32 R8, RZ, RZ, R14 ;  /* 0x000000ffff087224 */ /* 0x000fce00078e000e */
.L_x_12500:
[----:B------:R-:W-:Y:S05]  /*9210*/  BSYNC B2 ;  /* 0x0000000000027941 */ /* 0x000fea0003800000 */
.L_x_12499:
[----:B------:R-:W-:-:S13]  /*9220*/  ISETP.GE.U32.AND P0, PT, R13, 0xc, PT ;  /* 0x0000000c0d00780c */ /* 0x000fda0003f06070 */
[----:B------:R-:W-:Y:S05]  /*9230*/  @!P0 BRA `(.L_x_12498) ;  /* 0x0000000400e08947 */ /* 0x000fea0003800000 */
[----:B------:R-:W-:Y:S01]  /*9240*/  BSSY B2, `(.L_x_12503) ;  /* 0x0000075000027945 */ /* 0x000fe20003800000 */
[----:B------:R-:W-:-:S07]  /*9250*/  VIADD R8, R12, 0x10 ;  /* 0x000000100c087836 */ /* 0x000fce0000000000 */
.L_x_12504:
        /* <DEDUP_REMOVED lines=116> */
.L_x_12503:
[----:B------:R-:W-:Y:S02]  /*99a0*/  IMAD.MOV.U32 R8, RZ, RZ, R12 ;  /* 0x000000ffff087224 */ /* 0x000fe400078e000c */
[----:B------:R-:W-:-:S07]  /*99b0*/  IMAD.MOV.U32 R15, RZ, RZ, R13 ;  /* 0x000000ffff0f7224 */ /* 0x000fce00078e000d */
.L_x_12498:
[----:B------:R-:W-:Y:S05]  /*99c0*/  BSYNC B1 ;  /* 0x0000000000017941 */ /* 0x000fea0003800000 */
.L_x_12497:
        /* <DEDUP_REMOVED lines=9> */
[CC--:B------:R-:W-:Y:S01]  /*9a60*/  SHF.L.U32 R10, R8.reuse, R7.reuse, RZ ;  /* 0x00000007080a7219 */ /* 0x0c0fe200000006ff */
        /* <DEDUP_REMOVED lines=9> */
.L_x_12506:
[----:B------:R-:W-:Y:S05]  /*9b00*/  BSYNC B1 ;  /* 0x0000000000017941 */ /* 0x000fea0003800000 */
.L_x_12505:
[----:B------:R-:W-:Y:S01]  /*9b10*/  LOP3.LUT R29, R29, 0x80000000, R27, 0xb8, !PT ;  /* 0x800000001d1d7812 */ /* 0x000fe200078eb81b */
[----:B------:R-:W-:Y:S06]  /*9b20*/  BRA `(.L_x_12492) ;  /* 0x0000000000207947 */ /* 0x000fec0003800000 */
.L_x_12493:
        /* <DEDUP_REMOVED lines=8> */
.L_x_12492:
[----:B------:R-:W-:Y:S05]  /*9bb0*/  BSYNC B0 ;  /* 0x0000000000007941 */ /* 0x000fea0003800000 */
.L_x_12491:
[----:B------:R-:W-:Y:S01]  /*9bc0*/  VIADD R6, R0, 0x100 ;  /* 0x0000010000067836 */ /* 0x000fe20000000000 */
[----:B------:R-:W-:Y:S04]  /*9bd0*/  BSSY B0, `(.L_x_12507) ;  /* 0x00000fe000007945 */ /* 0x000fe80003800000 */
[----:B------:R-:W-:-:S13]  /*9be0*/  ISETP.GE.AND P0, PT, R6, R31, PT ;  /* 0x0000001f0600720c */ /* 0x000fda0003f06270 */
[----:B------:R-:W-:Y:S05]  /*9bf0*/  @P0 BRA `(.L_x_12508) ;  /* 0x0000000c00ec0947 */ /* 0x000fea0003800000 */
[----:B---3-5:R-:W-:Y:S01]  /*9c00*/  LOP3.LUT R7, R25, 0x7fffffff, RZ, 0xc0, !PT ;  /* 0x7fffffff19077812 */ /* 0x028fe200078ec0ff */
[----:B------:R-:W-:Y:S01]  /*9c10*/  IMAD.MOV.U32 R6, RZ, RZ, R24 ;  /* 0x000000ffff067224 */ /* 0x000fe200078e0018 */
[----:B------:R-:W-:Y:S01]  /*9c20*/  LOP3.LUT R9, R17, 0x7fffffff, RZ, 0xc0, !PT ;  /* 0x7fffffff11097812 */ /* 0x000fe200078ec0ff */
        /* <DEDUP_REMOVED lines=24> */
[----:B------:R-:W-:Y:S02]  /*9db0*/  LOP3.LUT R12, R9, 0xfffff, RZ, 0xc0, !PT ;  /* 0x000fffff090c7812 */ /* 0x000fe400078ec0ff */
[----:B------:R-:W-:Y:S01]  /*9dc0*/  LOP3.LUT R9, R7, 0xfffff, RZ, 0xc0, !PT ;  /* 0x000fffff07097812 */ /* 0x000fe200078ec0ff */
[----:B------:R-:W-:Y:S01]  /*9dd0*/  IMAD.IADD R14, R11, 0x1, R10 ;  /* 0x000000010b0e7824 */ /* 0x000fe200078e020a */
[----:B------:R-:W-:Y:S01]  /*9de0*/  LOP3.LUT R12, R12, 0x100000, RZ, 0xfc, !PT ;  /* 0x001000000c0c7812 */ /* 0x000fe200078efcff */
[--C-:B------:R-:W-:Y:S01]  /*9df0*/  IMAD.IADD R10, R10, 0x1, -R3.reuse ;  /* 0x000000010a0a7824 */ /* 0x100fe200078e0a03 */
[----:B------:R-:W-:Y:S02]  /*9e00*/  LOP3.LUT R9, R9, 0x100000, RZ, 0xfc, !PT ;  /* 0x0010000009097812 */ /* 0x000fe400078efcff */
[----:B------:R-:W-:-:S04]  /*9e10*/  IADD3 R11, R14, 0x2, -R3 ;  /* 0x000000020e0b7810 */ /* 0x000fc80007ffe803 */
[----:B------:R-:W-:-:S13]  /*9e20*/  LOP3.LUT P0, R11, R11, 0x3, RZ, 0xc0, !PT ;  /* 0x000000030b0b7812 */ /* 0x000fda000780c0ff */
[----:B------:R-:W-:Y:S05]  /*9e30*/  @!P0 BRA `(.L_x_12511) ;  /* 0x0000000000348947 */ /* 0x000fea0003800000 */
[----:B------:R-:W-:Y:S01]  /*9e40*/  BSSY B2, `(.L_x_12511) ;  /* 0x000000c000027945 */ /* 0x000fe20003800000 */
.L_x_12512:
        /* <DEDUP_REMOVED lines=12> */
.L_x_12511:
[----:B------:R-:W-:Y:S05]  /*9f10*/  BSYNC B1 ;  /* 0x0000000000017941 */ /* 0x000fea0003800000 */
.L_x_12510:
        /* <DEDUP_REMOVED lines=13> */
.L_x_12518:
        /* <DEDUP_REMOVED lines=33> */
.L_x_12517:
[----:B------:R-:W-:-:S07]  /*a200*/  IMAD.MOV.U32 R8, RZ, RZ, R14 ;  /* 0x000000ffff087224 */ /* 0x000fce00078e000e */
.L_x_12516:
[----:B------:R-:W-:Y:S05]  /*a210*/  BSYNC B2 ;  /* 0x0000000000027941 */ /* 0x000fea0003800000 */
.L_x_12515:
[----:B------:R-:W-:-:S13]  /*a220*/  ISETP.GE.U32.AND P0, PT, R11, 0xc, PT ;  /* 0x0000000c0b00780c */ /* 0x000fda0003f06070 */
[----:B------:R-:W-:Y:S05]  /*a230*/  @!P0 BRA `(.L_x_12514) ;  /* 0x0000000400e08947 */ /* 0x000fea0003800000 */
[----:B------:R-:W-:Y:S01]  /*a240*/  BSSY B2, `(.L_x_12519) ;  /* 0x0000075000027945 */ /* 0x000fe20003800000 */
[----:B------:R-:W-:-:S07]  /*a250*/  VIADD R8, R10, 0x10 ;  /* 0x000000100a087836 */ /* 0x000fce0000000000 */
.L_x_12520:
        /* <DEDUP_REMOVED lines=116> */
.L_x_12519:
[----:B------:R-:W-:Y:S02]  /*a9a0*/  IMAD.MOV.U32 R8, RZ, RZ, R10 ;  /* 0x000000ffff087224 */ /* 0x000fe400078e000a */
[----:B------:R-:W-:-:S07]  /*a9b0*/  IMAD.MOV.U32 R15, RZ, RZ, R11 ;  /* 0x000000ffff0f7224 */ /* 0x000fce00078e000b */
.L_x_12514:
[----:B------:R-:W-:Y:S05]  /*a9c0*/  BSYNC B1 ;  /* 0x0000000000017941 */ /* 0x000fea0003800000 */
.L_x_12513:
        /* <DEDUP_REMOVED lines=19> */
.L_x_12522:
[----:B------:R-:W-:Y:S05]  /*ab00*/  BSYNC B1 ;  /* 0x0000000000017941 */ /* 0x000fea0003800000 */
.L_x_12521:
[----:B------:R-:W-:Y:S01]  /*ab10*/  LOP3.LUT R25, R25, 0x80000000, R17, 0xb8, !PT ;  /* 0x8000000019197812 */ /* 0x000fe200078eb811 */
[----:B------:R-:W-:Y:S06]  /*ab20*/  BRA `(.L_x_12508) ;  /* 0x0000000000207947 */ /* 0x000fec0003800000 */
.L_x_12509:
        /* <DEDUP_REMOVED lines=8> */
.L_x_12508:
[----:B------:R-:W-:Y:S05]  /*abb0*/  BSYNC B0 ;  /* 0x0000000000007941 */ /* 0x000fea0003800000 */
.L_x_12507:
[----:B------:R-:W-:Y:S01]  /*abc0*/  VIADD R6, R0, 0x180 ;  /* 0x0000018000067836 */ /* 0x000fe20000000000 */
[----:B------:R-:W-:Y:S04]  /*abd0*/  BSSY B0, `(.L_x_12523) ;  /* 0x00000fd000007945 */ /* 0x000fe80003800000 */
[----:B------:R-:W-:-:S13]  /*abe0*/  ISETP.GE.AND P0, PT, R6, R31, PT ;  /* 0x0000001f0600720c */ /* 0x000fda0003f06270 */
[----:B------:R-:W-:Y:S05]  /*abf0*/  @P0 BRA `(.L_x_12524) ;  /* 0x0000000c00e80947 */ /* 0x000fea0003800000 */
[----:B-1---5:R-:W-:Y:S01]  /*ac00*/  LOP3.LUT R7, R23, 0x7fffffff, RZ, 0xc0, !PT ;  /* 0x7fffffff17077812 */ /* 0x022fe200078ec0ff */
        /* <DEDUP_REMOVED lines=24> */
[----:B------:R-:W-:Y:S02]  /*ad90*/  LOP3.LUT R12, RZ, R10, RZ, 0x33, !PT ;  /* 0x0000000aff0c7212 */ /* 0x000fe400078e33ff */
[----:B------:R-:W-:Y:S02]  /*ada0*/  LOP3.LUT R9, R9, 0xfffff, RZ, 0xc0, !PT ;  /* 0x000fffff09097812 */ /* 0x000fe400078ec0ff */
[----:B------:R-:W-:Y:S02]  /*adb0*/  VIADDMNMX R11, R3, R12, 0xffffffff, !PT ;  /* 0xffffffff030b7446 */ /* 0x000fe4000780010c */
[----:B------:R-:W-:-:S03]  /*adc0*/  LOP3.LUT R14, R7, 0xfffff, RZ, 0xc0, !PT ;  /* 0x000fffff070e7812 */ /* 0x000fc600078ec0ff */
[----:B------:R-:W-:Y:S01]  /*add0*/  IMAD.IADD R16, R11, 0x1, R10 ;  /* 0x000000010b107824 */ /* 0x000fe200078e020a */
[----:B------:R-:W-:-:S04]  /*ade0*/  LOP3.LUT R8, R14, 0x100000, RZ, 0xfc, !PT ;  /* 0x001000000e087812 */ /* 0x000fc800078efcff */
[----:B------:R-:W-:-:S04]  /*adf0*/  IADD3 R11, R16, 0x2, -R3 ;  /* 0x00000002100b7810 */ /* 0x000fc80007ffe803 */
[----:B------:R-:W-:Y:S02]  /*ae00*/  LOP3.LUT P0, R12, R11, 0x3, RZ, 0xc0, !PT ;  /* 0x000000030b0c7812 */ /* 0x000fe4000780c0ff */
[----:B------:R-:W-:Y:S01]  /*ae10*/  LOP3.LUT R11, R9, 0x100000, RZ, 0xfc, !PT ;  /* 0x00100000090b7812 */ /* 0x000fe200078efcff */
[----:B------:R-:W-:-:S10]  /*ae20*/  IMAD.IADD R9, R10, 0x1, -R3 ;  /* 0x000000010a097824 */ /* 0x000fd400078e0a03 */
[----:B------:R-:W-:Y:S05]  /*ae30*/  @!P0 BRA `(.L_x_12527) ;  /* 0x0000000000388947 */ /* 0x000fea0003800000 */
[----:B------:R-:W-:Y:S01]  /*ae40*/  BSSY B2, `(.L_x_12528) ;  /* 0x000000c000027945 */ /* 0x000fe20003800000 */
.L_x_12529:
        /* <DEDUP_REMOVED lines=12> */
.L_x_12528:
[----:B------:R-:W-:-:S07]  /*af10*/  IMAD.MOV.U32 R12, RZ, RZ, R10 ;  /* 0x000000ffff0c7224 */ /* 0x000fce00078e000a */
.L_x_12527:
[----:B------:R-:W-:Y:S05]  /*af20*/  BSYNC B1 ;  /* 0x0000000000017941 */ /* 0x000fea0003800000 */
.L_x_12526:
        /* <DEDUP_REMOVED lines=13> */
.L_x_12535:
        /* <DEDUP_REMOVED lines=33> */
.L_x_12534:
[----:B------:R-:W-:-:S07]  /*b210*/  IMAD.MOV.U32 R12, RZ, RZ, R14 ;  /* 0x000000ffff0c7224 */ /* 0x000fce00078e000e */
.L_x_12533:
[----:B------:R-:W-:Y:S05]  /*b220*/  BSYNC B2 ;  /* 0x0000000000027941 */ /* 0x000fea0003800000 */
.L_x_12532:
[----:B------:R-:W-:-:S13]  /*b230*/  ISETP.GE.U32.AND P0, PT, R10, 0xc, PT ;  /* 0x0000000c0a00780c */ /* 0x000fda0003f06070 */
[----:B------:R-:W-:Y:S05]  /*b240*/  @!P0 BRA `(.L_x_12531) ;  /* 0x0000000400d88947 */ /* 0x000fea0003800000 */
[----:B------:R-:W-:Y:S01]  /*b250*/  BSSY B2, `(.L_x_12531) ;  /* 0x0000075000027945 */ /* 0x000fe20003800000 */
[----:B------:R-:W-:-:S07]  /*b260*/  VIADD R9, R9, 0x10 ;  /* 0x0000001009097836 */ /* 0x000fce0000000000 */
.L_x_12536:
        /* <DEDUP_REMOVED lines=116> */
.L_x_12531:
[----:B------:R-:W-:Y:S05]  /*b9b0*/  BSYNC B1 ;  /* 0x0000000000017941 */ /* 0x000fea0003800000 */
.L_x_12530:
        /* <DEDUP_REMOVED lines=19> */
.L_x_12538:
[----:B------:R-:W-:Y:S05]  /*baf0*/  BSYNC B1 ;  /* 0x0000000000017941 */ /* 0x000fea0003800000 */
.L_x_12537:
[----:B------:R-:W-:Y:S01]  /*bb00*/  LOP3.LUT R17, R17, 0x80000000, R19, 0xb8, !PT ;  /* 0x8000000011117812 */ /* 0x000fe200078eb813 */
[----:B------:R-:W-:Y:S06]  /*bb10*/  BRA `(.L_x_12524) ;  /* 0x0000000000207947 */ /* 0x000fec0003800000 */
.L_x_12525:
        /* <DEDUP_REMOVED lines=8> */
.L_x_12524:
[----:B------:R-:W-:Y:S05]  /*bba0*/  BSYNC B0 ;  /* 0x0000000000007941 */ /* 0x000fea0003800000 */
.L_x_12523:
[----:B------:R-:W0:Y:S01]  /*bbb0*/  S2R R3, SR_CTAID.X ;  /* 0x0000000000037919 */ /* 0x000e220000002500 */
[----:B---3-5:R-:W0:Y:S01]  /*bbc0*/  LDC R18, c[0x0][0x210] ;  /* 0x00008400ff127b82 */ /* 0x028e220000000800 */
[----:B------:R-:W-:Y:S01]  /*bbd0*/  BSSY B6, `(.L_x_12539) ;  /* 0x0000130000067945 */ /* 0x000fe20003800000 */
[----:B-1----:R-:W-:-:S06]  /*bbe0*/  IMAD.MOV.U32 R23, RZ, RZ, R0 ;  /* 0x000000ffff177224 */ /* 0x002fcc00078e0000 */
[----:B------:R-:W1:Y:S01]  /*bbf0*/  LDC.U8 R19, c[0x0][0x240] ;  /* 0x00009000ff137b82 */ /* 0x000e620000000000 */
[----:B0-----:R-:W-:Y:S01]  /*bc00*/  IMAD R18, R3, -0x200, R18 ;  /* 0xfffffe0003127824 */ /* 0x001fe200078e0212 */
[----:B------:R-:W-:Y:S06]  /*bc10*/  @P1 BRA `(.L_x_12540) ;  /* 0x0000001000ac1947 */ /* 0x000fec0003800000 */
[----:B------:R-:W0:Y:S01]  /*bc20*/  LDC.64 R8, c[0x0][0x218] ;  /* 0x00008600ff087b82 */ /* 0x000e220000000a00 */
        /* <DEDUP_REMOVED lines=17> */
[----:B------:R-:W0:Y:S01]  /*bd40*/  F2I.F64.TRUNC R5, R4 ;  /* 0x0000000400057311 */ /* 0x000e22000030d100 */
[----:B------:R-:W-:Y:S01]  /*bd50*/  IMAD.MOV.U32 R23, RZ, RZ, R2 ;  /* 0x000000ffff177224 */ /* 0x000fe200078e0002 */
[----:B0-----:R0:W-:Y:S01]  /*bd60*/  STG.E.U8 desc[UR36][R8.64], R5 ;  /* 0x0000000508007986 */ /* 0x0011e2000c101124 */
[----:B------:R-:W-:Y:S05]  /*bd70*/  BRA `(.L_x_12540) ;  /* 0x0000001000547947 */ /* 0x000fea0003800000 */
.L_x_12544:
[----:B------:R-:W0:Y:S01]  /*bd80*/  F2I.S64.F64.TRUNC R4, R4 ;  /* 0x0000000400047311 */ /* 0x000e22000030d900 */
[----:B------:R-:W-:Y:S02]  /*bd90*/  IMAD.MOV.U32 R23, RZ, RZ, R2 ;  /* 0x000000ffff177224 */ /* 0x000fe400078e0002 */
[----:B0-----:R-:W-:-:S05]  /*bda0*/  IMAD.MOV.U32 R3, RZ, RZ, R4 ;  /* 0x000000ffff037224 */ /* 0x001fca00078e0004 */
[----:B------:R0:W-:Y:S01]  /*bdb0*/  STG.E.U8 desc[UR36][R8.64], R3 ;  /* 0x0000000308007986 */ /* 0x0001e2000c101124 */
[----:B------:R-:W-:Y:S05]  /*bdc0*/  BRA `(.L_x_12540) ;  /* 0x0000001000407947 */ /* 0x000fea0003800000 */
.L_x_12543:
[----:B------:R-:W-:-:S13]  /*bdd0*/  ISETP.NE.AND P0, PT, R0, 0x2, PT ;  /* 0x000000020000780c */ /* 0x000fda0003f05270 */
[----:B------:R-:W-:Y:S05]  /*bde0*/  @!P0 BRA `(.L_x_12546) ;  /* 0x0000000000308947 */ /* 0x000fea0003800000 */
[----:B------:R-:W-:-:S13]  /*bdf0*/  ISETP.NE.AND P0, PT, R0, 0x3, PT ;  /* 0x000000030000780c */ /* 0x000fda0003f05270 */
[----:B------:R-:W-:Y:S05]  /*be00*/  @!P0 BRA `(.L_x_12547) ;  /* 0x0000000000188947 */ /* 0x000fea0003800000 */
[----:B------:R-:W-:-:S13]  /*be10*/  ISETP.NE.AND P0, PT, R0, 0x4, PT ;  /* 0x000000040000780c */ /* 0x000fda0003f05270 */
[----:B------:R-:W-:Y:S05]  /*be20*/  @P0 BRA `(.L_x_12545) ;  /* 0x0000000c00c40947 */ /* 0x000fea0003800000 */
[----:B------:R-:W0:Y:S01]  /*be30*/  F2I.S64.F64.TRUNC R4, R4 ;  /* 0x0000000400047311 */ /* 0x000e22000030d900 */
[----:B------:R-:W-:Y:S01]  /*be40*/  IMAD.MOV.U32 R23, RZ, RZ, R2 ;  /* 0x000000ffff177224 */ /* 0x000fe200078e0002 */
[----:B0-----:R0:W-:Y:S01]  /*be50*/  STG.E.64 desc[UR36][R8.64], R4 ;  /* 0x0000000408007986 */ /* 0x0011e2000c101b24 */
[----:B------:R-:W-:Y:S05]  /*be60*/  BRA `(.L_x_12540) ;  /* 0x0000001000187947 */ /* 0x000fea0003800000 */
.L_x_12547:
[----:B------:R-:W0:Y:S01]  /*be70*/  F2I.F64.TRUNC R5, R4 ;  /* 0x0000000400057311 */ /* 0x000e22000030d100 */
[----:B------:R-:W-:Y:S01]  /*be80*/  IMAD.MOV.U32 R23, RZ, RZ, R2 ;  /* 0x000000ffff177224 */ /* 0x000fe200078e0002 */
[----:B0-----:R0:W-:Y:S01]  /*be90*/  STG.E desc[UR36][R8.64], R5 ;  /* 0x0000000508007986 */ /* 0x0011e2000c101924 */
[----:B------:R-:W-:Y:S05]  /*bea0*/  BRA `(.L_x_12540) ;  /* 0x0000001000087947 */ /* 0x000fea0003800000 */
.L_x_12546:
[----:B------:R-:W0:Y:S01]  /*beb0*/  F2I.F64.TRUNC R5, R4 ;  /* 0x0000000400057311 */ /* 0x000e22000030d100 */
[----:B------:R-:W-:Y:S01]  /*bec0*/  IMAD.MOV.U32 R23, RZ, RZ, R2 ;  /* 0x000000ffff177224 */ /* 0x000fe200078e0002 */
[----:B0-----:R0:W-:Y:S01]  /*bed0*/  STG.E.U16 desc[UR36][R8.64], R5 ;  /* 0x0000000508007986 */ /* 0x0011e2000c101524 */
[----:B------:R-:W-:Y:S05]  /*bee0*/  BRA `(.L_x_12540) ;  /* 0x0000000c00f87947 */ /* 0x000fea0003800000 */
.L_x_12542:
        /* <DEDUP_REMOVED lines=10> */
[----:B------:R-:W-:-:S13]  /*bf90*/  IMAD.MOV.U32 R23, RZ, RZ, R2 ;  /* 0x000000ffff177224 */ /* 0x000fda00078e0002 */
[----:B0-----:R-:W-:-:S05]  /*bfa0*/  @!P0 FMUL R3, R3, 1.175494350822287508e-38 ;  /* 0x0080000003038820 */ /* 0x001fca0000400000 */
[----:B------:R0:W-:Y:S01]  /*bfb0*/  STG.E desc[UR36][R8.64], R3 ;  /* 0x0000000308007986 */ /* 0x0001e2000c101924 */
[----:B------:R-:W-:Y:S05]  /*bfc0*/  BRA `(.L_x_12540) ;  /* 0x0000000c00c07947 */ /* 0x000fea0003800000 */
.L_x_12549:
[----:B------:R-:W-:Y:S01]  /*bfd0*/  UMOV UR4, 0xf0000000 ;  /* 0xf000000000047882 */ /* 0x000fe20000000000 */
[----:B------:R-:W-:Y:S01]  /*bfe0*/  UMOV UR5, 0x380fffff ;  /* 0x380fffff00057882 */ /* 0x000fe20000000000 */
[----:B------:R-:W0:Y:S01]  /*bff0*/  F2F.F32.F64 R0, R4 ;  /* 0x0000000400007310 */ /* 0x000e220000301000 */
[----:B------:R-:W-:Y:S01]  /*c000*/  DSETP.GEU.AND P0, PT, |R4|, UR4, PT ;  /* 0x0000000404007e2a */ /* 0x000fe2000bf0e200 */
[----:B------:R-:W-:-:S13]  /*c010*/  IMAD.MOV.U32 R23, RZ, RZ, R2 ;  /* 0x000000ffff177224 */ /* 0x000fda00078e0002 */
[----:B0-----:R-:W-:-:S05]  /*c020*/  @!P0 FMUL R0, R0, 1.175494350822287508e-38 ;  /* 0x0080000000008820 */ /* 0x001fca0000400000 */
[----:B------:R-:W-:-:S05]  /*c030*/  F2FP.F16.F32.PACK_AB R0, RZ, R0 ;  /* 0x00000000ff00723e */ /* 0x000fca00000000ff */
[----:B------:R0:W-:Y:S01]  /*c040*/  STG.E.U16 desc[UR36][R8.64], R0 ;  /* 0x0000000008007986 */ /* 0x0001e2000c101524 */
[----:B------:R-:W-:Y:S05]  /*c050*/  BRA `(.L_x_12540) ;  /* 0x0000000c009c7947 */ /* 0x000fea0003800000 */
.L_x_12548:
        /* <DEDUP_REMOVED lines=10> */
[----:B------:R-:W-:Y:S02]  /*c100*/  IMAD.MOV.U32 R7, RZ, RZ, RZ ;  /* 0x000000ffff077224 */ /* 0x000fe400078e00ff */
[----:B------:R-:W-:-:S11]  /*c110*/  IMAD.MOV.U32 R23, RZ, RZ, R2 ;  /* 0x000000ffff177224 */ /* 0x000fd600078e0002 */
[----:B0-----:R-:W-:-:S05]  /*c120*/  @!P0 FMUL R6, R6, 1.175494350822287508e-38 ;  /* 0x0080000006068820 */ /* 0x001fca0000400000 */
[----:B------:R0:W-:Y:S01]  /*c130*/  STG.E.64 desc[UR36][R8.64], R6 ;  /* 0x0000000608007986 */ /* 0x0001e2000c101b24 */
[----:B------:R-:W-:Y:S05]  /*c140*/  BRA `(.L_x_12540) ;  /* 0x0000000c00607947 */ /* 0x000fea0003800000 */
.L_x_12551:
[----:B------:R-:W-:Y:S01]  /*c150*/  UMOV UR4, 0xf0000000 ;  /* 0xf000000000047882 */ /* 0x000fe20000000000 */
[----:B------:R-:W-:Y:S01]  /*c160*/  UMOV UR5, 0x380fffff ;  /* 0x380fffff00057882 */ /* 0x000fe20000000000 */
[----:B------:R-:W0:Y:S01]  /*c170*/  F2F.F32.F64 R0, R4 ;  /* 0x0000000400007310 */ /* 0x000e220000301000 */
[----:B------:R-:W-:Y:S01]  /*c180*/  DSETP.GEU.AND P0, PT, |R4|, UR4, PT ;  /* 0x0000000404007e2a */ /* 0x000fe2000bf0e200 */
[----:B------:R-:W-:-:S13]  /*c190*/  IMAD.MOV.U32 R23, RZ, RZ, R2 ;  /* 0x000000ffff177224 */ /* 0x000fda00078e0002 */
[----:B0-----:R-:W-:-:S05]  /*c1a0*/  @!P0 FMUL R0, R0, 1.175494350822287508e-38 ;  /* 0x0080000000008820 */ /* 0x001fca0000400000 */
[----:B------:R-:W-:-:S04]  /*c1b0*/  F2FP.F16.F32.PACK_AB R3, RZ, R0 ;  /* 0x00000000ff03723e */ /* 0x000fc800000000ff */
[----:B------:R-:W-:-:S05]  /*c1c0*/  PRMT R3, R3, 0x5410, RZ ;  /* 0x0000541003037816 */ /* 0x000fca00000000ff */
[----:B------:R0:W-:Y:S01]  /*c1d0*/  STG.E desc[UR36][R8.64], R3 ;  /* 0x0000000308007986 */ /* 0x0001e2000c101924 */
[----:B------:R-:W-:Y:S05]  /*c1e0*/  BRA `(.L_x_12540) ;  /* 0x0000000c00387947 */ /* 0x000fea0003800000 */
.L_x_12550:
[----:B------:R0:W-:Y:S01]  /*c1f0*/  STG.E.64 desc[UR36][R8.64], R4 ;  /* 0x0000000408007986 */ /* 0x0001e2000c101b24 */
[----:B------:R-:W-:Y:S01]  /*c200*/  IMAD.MOV.U32 R23, RZ, RZ, R2 ;  /* 0x000000ffff177224 */ /* 0x000fe200078e0002 */
[----:B------:R-:W-:Y:S06]  /*c210*/  BRA `(.L_x_12540) ;  /* 0x0000000c002c7947 */ /* 0x000fec0003800000 */
.L_x_12541:
        /* <DEDUP_REMOVED lines=8> */
[----:B------:R-:W-:Y:S01]  /*c2a0*/  DSETP.NEU.AND P0, PT, R4, RZ, PT ;  /* 0x000000ff0400722a */ /* 0x000fe20003f0d000 */
[----:B------:R-:W-:-:S05]  /*c2b0*/  IMAD.MOV.U32 R23, RZ, RZ, R2 ;  /* 0x000000ffff177224 */ /* 0x000fca00078e0002 */
[----:B------:R-:W-:-:S05]  /*c2c0*/  SEL R3, RZ, 0x1, !P0 ;  /* 0x00000001ff037807 */ /* 0x000fca0004000000 */
[----:B------:R0:W-:Y:S01]  /*c2d0*/  STG.E.U8 desc[UR36][R8.64], R3 ;  /* 0x0000000308007986 */ /* 0x0001e2000c101124 */
[----:B------:R-:W-:Y:S05]  /*c2e0*/  BRA `(.L_x_12540) ;  /* 0x0000000800f87947 */ /* 0x000fea0003800000 */
.L_x_12554:
[----:B------:R-:W-:Y:S01]  /*c2f0*/  CS2R R6, SRZ ;  /* 0x0000000000067805 */ /* 0x000fe2000001ff00 */
[----:B------:R-:W-:-:S04]  /*c300*/  IMAD.MOV.U32 R23, RZ, RZ, R2 ;  /* 0x000000ffff177224 */ /* 0x000fc800078e0002 */
[----:B------:R0:W-:Y:S01]  /*c310*/  STG.E.128 desc[UR36][R8.64], R4 ;  /* 0x0000000408007986 */ /* 0x0001e2000c101d24 */
[----:B------:R-:W-:Y:S05]  /*c320*/  BRA `(.L_x_12540) ;  /* 0x0000000800e87947 */ /* 0x000fea0003800000 */
.L_x_12553:
        /* <DEDUP_REMOVED lines=25> */
.L_x_12558:
[----:B------:R-:W-:Y:S05]  /*c4c0*/  BSYNC B0 ;  /* 0x0000000000007941 */ /* 0x000fea0003800000 */
.L_x_12557:
[----:B------:R-:W-:Y:S01]  /*c4d0*/  LOP3.LUT R7, R0, R7, RZ, 0xfc, !PT ;  /* 0x0000000700077212 */ /* 0x000fe200078efcff */
[----:B------:R-:W-:-:S04]  /*c4e0*/  IMAD.MOV.U32 R23, RZ, RZ, R2 ;  /* 0x000000ffff177224 */ /* 0x000fc800078e0002 */
[----:B------:R0:W-:Y:S01]  /*c4f0*/  STG.E.U8 desc[UR36][R8.64], R7 ;  /* 0x0000000708007986 */ /* 0x0001e2000c101124 */
[----:B------:R-:W-:Y:S05]  /*c500*/  BRA `(.L_x_12540) ;  /* 0x0000000800707947 */ /* 0x000fea0003800000 */
.L_x_12556:
        /* <DEDUP_REMOVED lines=17> */
.L_x_12560:
[----:B------:R-:W-:Y:S01]  /*c620*/  IMAD.MOV.U32 R0, RZ, RZ, 0x7f ;  /* 0x0000007fff007424 */ /* 0x000fe200078e00ff */
[----:B------:R-:W-:-:S04]  /*c630*/  ISETP.GT.U32.AND P0, PT, R3, 0x7f800000, PT ;  /* 0x7f8000000300780c */ /* 0x000fc80003f04070 */
[----:B------:R-:W-:-:S09]  /*c640*/  SEL R0, R0, 0x7c, P0 ;  /* 0x0000007c00007807 */ /* 0x000fd20000000000 */
.L_x_12561:
[----:B------:R-:W-:Y:S05]  /*c650*/  BSYNC B0 ;  /* 0x0000000000007941 */ /* 0x000fea0003800000 */
.L_x_12559:
[----:B------:R-:W-:Y:S01]  /*c660*/  LOP3.LUT R3, R7, 0x80000000, RZ, 0xc0, !PT ;  /* 0x8000000007037812 */ /* 0x000fe200078ec0ff */
[----:B------:R-:W-:-:S03]  /*c670*/  IMAD.MOV.U32 R23, RZ, RZ, R2 ;  /* 0x000000ffff177224 */ /* 0x000fc600078e0002 */
[----:B------:R-:W-:-:S04]  /*c680*/  SHF.R.U32.HI R3, RZ, 0x18, R3 ;  /* 0x00000018ff037819 */ /* 0x000fc80000011603 */
[----:B------:R-:W-:-:S05]  /*c690*/  LOP3.LUT R3, R0, R3, RZ, 0xfc, !PT ;  /* 0x0000000300037212 */ /* 0x000fca00078efcff */
[----:B------:R0:W-:Y:S01]  /*c6a0*/  STG.E.U8 desc[UR36][R8.64], R3 ;  /* 0x0000000308007986 */ /* 0x0001e2000c101124 */
[----:B------:R-:W-:Y:S05]  /*c6b0*/  BRA `(.L_x_12540) ;  /* 0x0000000800047947 */ /* 0x000fea0003800000 */
.L_x_12555:
[----:B------:R-:W-:Y:S01]  /*c6c0*/  UMOV UR4, 0xf0000000 ;  /* 0xf000000000047882 */ /* 0x000fe20000000000 */
[----:B------:R-:W-:Y:S01]  /*c6d0*/  UMOV UR5, 0x380fffff ;  /* 0x380fffff00057882 */ /* 0x000fe20000000000 */
[----:B------:R-:W0:Y:S01]  /*c6e0*/  F2F.F32.F64 R0, R4 ;  /* 0x0000000400007310 */ /* 0x000e220000301000 */
[----:B------:R-:W-:Y:S01]  /*c6f0*/  DSETP.GEU.AND P0, PT, |R4|, UR4, PT ;  /* 0x0000000404007e2a */ /* 0x000fe2000bf0e200 */
[----:B------:R-:W-:-:S13]  /*c700*/  IMAD.MOV.U32 R23, RZ, RZ, R2 ;  /* 0x000000ffff177224 */ /* 0x000fda00078e0002 */
[----:B0-----:R-:W-:-:S05]  /*c710*/  @!P0 FMUL R0, R0, 1.175494350822287508e-38 ;  /* 0x0080000000008820 */ /* 0x001fca0000400000 */
[----:B------:R-:W-:-:S05]  /*c720*/  F2FP.BF16.F32.PACK_AB R0, RZ, R0 ;  /* 0x00000000ff00723e */ /* 0x000fca00000010ff */
[----:B------:R0:W-:Y:S01]  /*c730*/  STG.E.U16 desc[UR36][R8.64], R0 ;  /* 0x0000000008007986 */ /* 0x0001e2000c101524 */
[----:B------:R-:W-:Y:S05]  /*c740*/  BRA `(.L_x_12540) ;  /* 0x0000000400e07947 */ /* 0x000fea0003800000 */
.L_x_12552:
        /* <DEDUP_REMOVED lines=8> */
[----:B------:R-:W0:Y:S01]  /*c7d0*/  F2I.U32.F64.TRUNC R5, R4 ;  /* 0x0000000400057311 */ /* 0x000e22000030d000 */
[----:B------:R-:W-:Y:S01]  /*c7e0*/  IMAD.MOV.U32 R23, RZ, RZ, R2 ;  /* 0x000000ffff177224 */ /* 0x000fe200078e0002 */
[----:B0-----:R0:W-:Y:S01]  /*c7f0*/  STG.E.U16 desc[UR36][R8.64], R5 ;  /* 0x0000000508007986 */ /* 0x0011e2000c101524 */
[----:B------:R-:W-:Y:S05]  /*c800*/  BRA `(.L_x_12540) ;  /* 0x0000000400b07947 */ /* 0x000fea0003800000 */
.L_x_12564:
        /* <DEDUP_REMOVED lines=21> */
.L_x_12567:
[----:B------:R-:W-:-:S04]  /*c960*/  LOP3.LUT R0, R7, 0x80000000, RZ, 0xc0, !PT ;  /* 0x8000000007007812 */ /* 0x000fc800078ec0ff */
[----:B------:R-:W-:-:S04]  /*c970*/  SHF.R.U32.HI R0, RZ, 0x18, R0 ;  /* 0x00000018ff007819 */ /* 0x000fc80000011600 */
[----:B------:R-:W-:-:S07]  /*c980*/  LOP3.LUT R0, R3, R0, RZ, 0xfc, !PT ;  /* 0x0000000003007212 */ /* 0x000fce00078efcff */
.L_x_12566:
[----:B------:R-:W-:Y:S05]  /*c990*/  BSYNC B0 ;  /* 0x0000000000007941 */ /* 0x000fea0003800000 */
.L_x_12565:
[----:B------:R0:W-:Y:S01]  /*c9a0*/  STG.E.U8 desc[UR36][R8.64], R0 ;  /* 0x0000000008007986 */ /* 0x0001e2000c101124 */
[----:B------:R-:W-:Y:S01]  /*c9b0*/  IMAD.MOV.U32 R23, RZ, RZ, R2 ;  /* 0x000000ffff177224 */ /* 0x000fe200078e0002 */
[----:B------:R-:W-:Y:S06]  /*c9c0*/  BRA `(.L_x_12540) ;  /* 0x0000000400407947 */ /* 0x000fec0003800000 */
.L_x_12563:
        /* <DEDUP_REMOVED lines=21> */
.L_x_12570:
[----:B------:R-:W-:-:S04]  /*cb20*/  LOP3.LUT R0, R7, 0x80000000, RZ, 0xc0, !PT ;  /* 0x8000000007007812 */ /* 0x000fc800078ec0ff */
[----:B------:R-:W-:-:S04]  /*cb30*/  SHF.R.U32.HI R0, RZ, 0x18, R0 ;  /* 0x00000018ff007819 */ /* 0x000fc80000011600 */
[----:B------:R-:W-:-:S07]  /*cb40*/  LOP3.LUT R0, R3, R0, RZ, 0xfc, !PT ;  /* 0x0000000003007212 */ /* 0x000fce00078efcff */
.L_x_12569:
[----:B------:R-:W-:Y:S05]  /*cb50*/  BSYNC B0 ;  /* 0x0000000000007941 */ /* 0x000fea0003800000 */
.L_x_12568:
[----:B------:R0:W-:Y:S01]  /*cb60*/  STG.E.U8 desc[UR36][R8.64], R0 ;  /* 0x0000000008007986 */ /* 0x0001e2000c101124 */
[----:B------:R-:W-:Y:S01]  /*cb70*/  IMAD.MOV.U32 R23, RZ, RZ, R2 ;  /* 0x000000ffff177224 */ /* 0x000fe200078e0002 */
[----:B------:R-:W-:Y:S06]  /*cb80*/  BRA `(.L_x_12540) ;  /* 0x0000000000d07947 */ /* 0x000fec0003800000 */
.L_x_12562:
        /* <DEDUP_REMOVED lines=27> */
.L_x_12545:
        /* <DEDUP_REMOVED lines=15> */
[----:B0-2-4-:R-:W-:Y:S05]  /*ce30*/  CALL.ABS.NOINC R14 ;  /* 0x000000000e007343 */ /* 0x015fea0003c00000 */
.L_x_12573:
[----:B------:R-:W-:Y:S01]  /*ce40*/  IMAD.MOV.U32 R23, RZ, RZ, R2 ;  /* 0x000000ffff177224 */ /* 0x000fe200078e0002 */
[----:B------:R-:W-:Y:S06]  /*ce50*/  BRA `(.L_x_12540) ;  /* 0x00000000001c7947 */ /* 0x000fec0003800000 */
.L_x_12572:
[----:B------:R-:W0:Y:S01]  /*ce60*/  F2I.U64.F64.TRUNC R4, R4 ;  /* 0x0000000400047311 */ /* 0x000e22000030d800 */
[----:B------:R-:W-:Y:S01]  /*ce70*/  IMAD.MOV.U32 R23, RZ, RZ, R2 ;  /* 0x000000ffff177224 */ /* 0x000fe200078e0002 */
[----:B0-----:R3:W-:Y:S01]  /*ce80*/  STG.E.64 desc[UR36][R8.64], R4 ;  /* 0x0000000408007986 */ /* 0x0017e2000c101b24 */
[----:B------:R-:W-:Y:S05]  /*ce90*/  BRA `(.L_x_12540) ;  /* 0x00000000000c7947 */ /* 0x000fea0003800000 */
.L_x_12571:
[----:B------:R-:W0:Y:S01]  /*cea0*/  F2I.U32.F64.TRUNC R5, R4 ;  /* 0x0000000400057311 */ /* 0x000e22000030d000 */
[----:B------:R-:W-:Y:S01]  /*ceb0*/  IMAD.MOV.U32 R23, RZ, RZ, R2 ;  /* 0x000000ffff177224 */ /* 0x000fe200078e0002 */
[----:B0-----:R0:W-:Y:S06]  /*cec0*/  STG.E desc[UR36][R8.64], R5 ;  /* 0x0000000508007986 */ /* 0x0011ec000c101924 */
.L_x_12540:
[----:B------:R-:W-:Y:S05]  /*ced0*/  BSYNC B6 ;  /* 0x0000000000067941 */ /* 0x000fea0003800000 */
.L_x_12539:
[----:B------:R-:W-:Y:S01]  /*cee0*/  ISETP.GE.AND P0, PT, R23, R18, PT ;  /* 0x000000121700720c */ /* 0x000fe20003f06270 */
[----:B------:R-:W-:-:S12]  /*cef0*/  BSSY B6, `(.L_x_12574) ;  /* 0x0000236000067945 */ /* 0x000fd80003800000 */
[----:B------:R-:W-:Y:S05]  /*cf00*/  @P0 BRA `(.L_x_12575) ;  /* 0x0000002000d00947 */ /* 0x000fea0003800000 */
[----:B0-----:R-:W0:Y:S01]  /*cf10*/  S2R R0, SR_CTAID.X ;  /* 0x0000000000007919 */ /* 0x001e220000002500 */
[----:B------:R-:W5:Y:S01]  /*cf20*/  LDC.64 R2, c[0x0][0x218] ;  /* 0x00008600ff027b82 */ /* 0x000f620000000a00 */
[----:B-1-3--:R-:W-:Y:S01]  /*cf30*/  PRMT R4, R19, 0x9910, RZ ;  /* 0x0000991013047816 */ /* 0x00afe200000000ff */
[----:B------:R-:W-:Y:S01]  /*cf40*/  ULDC UR4, c[0x0][0x244] ;  /* 0x0000910000047ab9 */ /* 0x000fe20000000800 */
[----:B0-----:R-:W-:-:S04]  /*cf50*/  IMAD R0, R0, 0x200, R23 ;  /* 0x0000020000007824 */ /* 0x001fc800078e0217 */
[----:B------:R-:W-:Y:S02]  /*cf60*/  IMAD R5, R0, UR4, RZ ;  /* 0x0000000400057c24 */ /* 0x000fe4000f8e02ff */
[----:B------:R-:W-:-:S03]  /*cf70*/  IMAD.MOV.U32 R0, RZ, RZ, R4 ;  /* 0x000000ffff007224 */ /* 0x000fc600078e0004 */
[----:B-----5:R-:W-:Y:S02]  /*cf80*/  IADD3 R2, P0, R5, R2, RZ ;  /* 0x0000000205027210 */ /* 0x020fe40007f1e0ff */
[----:B------:R-:W-:-:S03]  /*cf90*/  ISETP.GT.AND P1, PT, R0, 0x9, PT ;  /* 0x000000090000780c */ /* 0x000fc60003f24270 */
[----:B------:R-:W-:-:S10]  /*cfa0*/  IMAD.X R3, RZ, RZ, R3, P0 ;  /* 0x000000ffff037224 */ /* 0x000fd400000e0603 */
        /* <DEDUP_REMOVED lines=9> */
[----:B--2---:R-:W0:Y:S02]  /*d040*/  F2I.F64.TRUNC R29, R28 ;  /* 0x0000001c001d7311 */ /* 0x004e24000030d100 */
[----:B0-----:R0:W-:Y:S01]  /*d050*/  STG.E.U8 desc[UR36][R2.64], R29 ;  /* 0x0000001d02007986 */ /* 0x0011e2000c101124 */
[----:B------:R-:W-:Y:S05]  /*d060*/  BRA `(.L_x_12581) ;  /* 0x0000001000087947 */ /* 0x000fea0003800000 */
.L_x_12579:
[----:B--2---:R-:W0:Y:S02]  /*d070*/  F2I.S64.F64.TRUNC R28, R28 ;  /* 0x0000001c001c7311 */ /* 0x004e24000030d900 */
[----:B0-----:R-:W-:-:S05]  /*d080*/  IMAD.MOV.U32 R5, RZ, RZ, R28 ;  /* 0x000000ffff057224 */ /* 0x001fca00078e001c */
[----:B------:R0:W-:Y:S01]  /*d090*/  STG.E.U8 desc[UR36][R2.64], R5 ;  /* 0x0000000502007986 */ /* 0x0001e2000c101124 */
[----:B------:R-:W-:Y:S05]  /*d0a0*/  BRA `(.L_x_12581) ;  /* 0x0000000c00f87947 */ /* 0x000fea0003800000 */
.L_x_12578:
[----:B------:R-:W-:-:S13]  /*d0b0*/  ISETP.NE.AND P0, PT, R0, 0x2, PT ;  /* 0x000000020000780c */ /* 0x000fda0003f05270 */
[----:B------:R-:W-:Y:S05]  /*d0c0*/  @!P0 BRA `(.L_x_12582) ;  /* 0x0000000000288947 */ /* 0x000fea0003800000 */
[----:B------:R-:W-:-:S13]  /*d0d0*/  ISETP.NE.AND P0, PT, R0, 0x3, PT ;  /* 0x000000030000780c */ /* 0x000fda0003f05270 */
[----:B------:R-:W-:Y:S05]  /*d0e0*/  @!P0 BRA `(.L_x_12583) ;  /* 0x0000000000148947 */ /* 0x000fea0003800000 */
[----:B------:R-:W-:-:S13]  /*d0f0*/  ISETP.NE.AND P0, PT, R0, 0x4, PT ;  /* 0x000000040000780c */ /* 0x000fda0003f05270 */
[----:B------:R-:W-:Y:S05]  /*d100*/  @P0 BRA `(.L_x_12580) ;  /* 0x0000000c00880947 */ /* 0x000fea0003800000 */
[----:B--2---:R-:W0:Y:S02]  /*d110*/  F2I.S64.F64.TRUNC R28, R28 ;  /* 0x0000001c001c7311 */ /* 0x004e24000030d900 */
[----:B0-----:R0:W-:Y:S01]  /*d120*/  STG.E.64 desc[UR36][R2.64], R28 ;  /* 0x0000001c02007986 */ /* 0x0011e2000c101b24 */
[----:B------:R-:W-:Y:S05]  /*d130*/  BRA `(.L_x_12581) ;  /* 0x0000000c00d47947 */ /* 0x000fea0003800000 */
.L_x_12583:
[----:B--2---:R-:W0:Y:S02]  /*d140*/  F2I.F64.TRUNC R29, R28 ;  /* 0x0000001c001d7311 */ /* 0x004e24000030d100 */
[----:B0-----:R0:W-:Y:S01]  /*d150*/  STG.E desc[UR36][R2.64], R29 ;  /* 0x0000001d02007986 */ /* 0x0011e2000c101924 */
[----:B------:R-:W-:Y:S05]  /*d160*/  BRA `(.L_x_12581) ;  /* 0x0000000c00c87947 */ /* 0x000fea0003800000 */
.L_x_12582:
[----:B--2---:R-:W0:Y:S02]  /*d170*/  F2I.F64.TRUNC R29, R28 ;  /* 0x0000001c001d7311 */ /* 0x004e24000030d100 */
[----:B0-----:R0:W-:Y:S01]  /*d180*/  STG.E.U16 desc[UR36][R2.64], R29 ;  /* 0x0000001d02007986 */ /* 0x0011e2000c101524 */
[----:B------:R-:W-:Y:S05]  /*d190*/  BRA `(.L_x_12581) ;  /* 0x0000000c00bc7947 */ /* 0x000fea0003800000 */
.L_x_12577:
        /* <DEDUP_REMOVED lines=8> */
[----:B--2---:R-:W0:Y:S01]  /*d220*/  F2F.F32.F64 R5, R28 ;  /* 0x0000001c00057310 */ /* 0x004e220000301000 */
[----:B------:R-:W-:-:S14]  /*d230*/  DSETP.GEU.AND P0, PT, |R28|, UR4, PT ;  /* 0x000000041c007e2a */ /* 0x000fdc000bf0e200 */
[----:B0-----:R-:W-:-:S05]  /*d240*/  @!P0 FMUL R5, R5, 1.175494350822287508e-38 ;  /* 0x0080000005058820 */ /* 0x001fca0000400000 */
[----:B------:R0:W-:Y:S01]  /*d250*/  STG.E desc[UR36][R2.64], R5 ;  /* 0x0000000502007986 */ /* 0x0001e2000c101924 */
[----:B------:R-:W-:Y:S05]  /*d260*/  BRA `(.L_x_12581) ;  /* 0x0000000c00887947 */ /* 0x000fea0003800000 */
.L_x_12585:
[----:B------:R-:W-:Y:S01]  /*d270*/  UMOV UR4, 0xf0000000 ;  /* 0xf000000000047882 */ /* 0x000fe20000000000 */
[----:B------:R-:W-:Y:S01]  /*d280*/  UMOV UR5, 0x380fffff ;  /* 0x380fffff00057882 */ /* 0x000fe20000000000 */
[----:B--2---:R-:W0:Y:S01]  /*d290*/  F2F.F32.F64 R0, R28 ;  /* 0x0000001c00007310 */ /* 0x004e220000301000 */
[----:B------:R-:W-:-:S14]  /*d2a0*/  DSETP.GEU.AND P0, PT, |R28|, UR4, PT ;  /* 0x000000041c007e2a */ /* 0x000fdc000bf0e200 */
[----:B0-----:R-:W-:-:S05]  /*d2b0*/  @!P0 FMUL R0, R0, 1.175494350822287508e-38 ;  /* 0x0080000000008820 */ /* 0x001fca0000400000 */
[----:B------:R-:W-:-:S05]  /*d2c0*/  F2FP.F16.F32.PACK_AB R0, RZ, R0 ;  /* 0x00000000ff00723e */ /* 0x000fca00000000ff */
[----:B------:R0:W-:Y:S01]  /*d2d0*/  STG.E.U16 desc[UR36][R2.64], R0 ;  /* 0x0000000002007986 */ /* 0x0001e2000c101524 */
[----:B------:R-:W-:Y:S05]  /*d2e0*/  BRA `(.L_x_12581) ;  /* 0x0000000c00687947 */ /* 0x000fea0003800000 */
.L_x_12584:
        /* <DEDUP_REMOVED lines=8> */
[----:B--2---:R-:W0:Y:S01]  /*d370*/  F2F.F32.F64 R4, R28 ;  /* 0x0000001c00047310 */ /* 0x004e220000301000 */
[----:B------:R-:W-:Y:S01]  /*d380*/  DSETP.GEU.AND P0, PT, |R28|, UR4, PT ;  /* 0x000000041c007e2a */ /* 0x000fe2000bf0e200 */
[----:B------:R-:W-:-:S13]  /*d390*/  IMAD.MOV.U32 R5, RZ, RZ, RZ ;  /* 0x000000ffff057224 */ /* 0x000fda00078e00ff */
[----:B0-----:R-:W-:-:S05]  /*d3a0*/  @!P0 FMUL R4, R4, 1.175494350822287508e-38 ;  /* 0x0080000004048820 */ /* 0x001fca0000400000 */
[----:B------:R0:W-:Y:S01]  /*d3b0*/  STG.E.64 desc[UR36][R2.64], R4 ;  /* 0x0000000402007986 */ /* 0x0001e2000c101b24 */
[----:B------:R-:W-:Y:S05]  /*d3c0*/  BRA `(.L_x_12581) ;  /* 0x0000000c00307947 */ /* 0x000fea0003800000 */
.L_x_12587:
[----:B------:R-:W-:Y:S01]  /*d3d0*/  UMOV UR4, 0xf0000000 ;  /* 0xf000000000047882 */ /* 0x000fe20000000000 */
[----:B------:R-:W-:Y:S01]  /*d3e0*/  UMOV UR5, 0x380fffff ;  /* 0x380fffff00057882 */ /* 0x000fe20000000000 */
[----:B--2---:R-:W0:Y:S01]  /*d3f0*/  F2F.F32.F64 R0, R28 ;  /* 0x0000001c00007310 */ /* 0x004e220000301000 */
[----:B------:R-:W-:-:S14]  /*d400*/  DSETP.GEU.AND P0, PT, |R28|, UR4, PT ;  /* 0x000000041c007e2a */ /* 0x000fdc000bf0e200 */
[----:B0-----:R-:W-:-:S05]  /*d410*/  @!P0 FMUL R0, R0, 1.175494350822287508e-38 ;  /* 0x0080000000008820 */ /* 0x001fca0000400000 */
[----:B------:R-:W-:-:S04]  /*d420*/  F2FP.F16.F32.PACK_AB R5, RZ, R0 ;  /* 0x00000000ff05723e */ /* 0x000fc800000000ff */
[----:B------:R-:W-:-:S05]  /*d430*/  PRMT R5, R5, 0x5410, RZ ;  /* 0x0000541005057816 */ /* 0x000fca00000000ff */
[----:B------:R0:W-:Y:S01]  /*d440*/  STG.E desc[UR36][R2.64], R5 ;  /* 0x0000000502007986 */ /* 0x0001e2000c101924 */
[----:B------:R-:W-:Y:S05]  /*d450*/  BRA `(.L_x_12581) ;  /* 0x0000000c000c7947 */ /* 0x000fea0003800000 */
.L_x_12586:
[----:B--2---:R0:W-:Y:S01]  /*d460*/  STG.E.64 desc[UR36][R2.64], R28 ;  /* 0x0000001c02007986 */ /* 0x0041e2000c101b24 */
[----:B------:R-:W-:Y:S05]  /*d470*/  BRA `(.L_x_12581) ;  /* 0x0000000c00047947 */ /* 0x000fea0003800000 */
.L_x_12576:
        /* <DEDUP_REMOVED lines=8> */
[----:B--2---:R-:W-:-:S06]  /*d500*/  DSETP.NEU.AND P0, PT, R28, RZ, PT ;  /* 0x000000ff1c00722a */ /* 0x004fcc0003f0d000 */
[----:B------:R-:W-:-:S05]  /*d510*/  SEL R5, RZ, 0x1, !P0 ;  /* 0x00000001ff057807 */ /* 0x000fca0004000000 */
[----:B------:R0:W-:Y:S01]  /*d520*/  STG.E.U8 desc[UR36][R2.64], R5 ;  /* 0x0000000502007986 */ /* 0x0001e2000c101124 */
[----:B------:R-:W-:Y:S05]  /*d530*/  BRA `(.L_x_12581) ;  /* 0x0000000800d47947 */ /* 0x000fea0003800000 */
.L_x_12590:
[----:B------:R-:W-:-:S05]  /*d540*/  CS2R R30, SRZ ;  /* 0x00000000001e7805 */ /* 0x000fca000001ff00 */
[----:B--2---:R1:W-:Y:S01]  /*d550*/  STG.E.128 desc[UR36][R2.64], R28 ;  /* 0x0000001c02007986 */ /* 0x0043e2000c101d24 */
[----:B------:R-:W-:Y:S05]  /*d560*/  BRA `(.L_x_12581) ;  /* 0x0000000800c87947 */ /* 0x000fea0003800000 */
.L_x_12589:
        /* <DEDUP_REMOVED lines=25> */
.L_x_12594:
[----:B------:R-:W-:Y:S05]  /*d700*/  BSYNC B0 ;  /* 0x0000000000007941 */ /* 0x000fea0003800000 */
.L_x_12593:
[----:B------:R-:W-:-:S05]  /*d710*/  LOP3.LUT R5, R0, R5, RZ, 0xfc, !PT ;  /* 0x0000000500057212 */ /* 0x000fca00078efcff */
[----:B------:R0:W-:Y:S01]  /*d720*/  STG.E.U8 desc[UR36][R2.64], R5 ;  /* 0x0000000502007986 */ /* 0x0001e2000c101124 */
[----:B------:R-:W-:Y:S05]  /*d730*/  BRA `(.L_x_12581) ;  /* 0x0000000800547947 */ /* 0x000fea0003800000 */
.L_x_12592:
[----:B------:R-:W-:Y:S01]  /*d740*/  UMOV UR4, 0xf0000000 ;  /* 0xf000000000047882 */ /* 0x000fe20000000000 */
[----:B------:R-:W-:Y:S01]  /*d750*/  UMOV UR5, 0x380fffff ;  /* 0x380fffff00057882 */ /* 0x000fe20000000000 */
[----:B--2---:R-:W0:Y:S01]  /*d760*/  F2F.F32.F64 R5, R28 ;  /* 0x0000001c00057310 */ /* 0x004e220000301000 */
        /* <DEDUP_REMOVED lines=14> */
.L_x_12596:
[----:B------:R-:W-:Y:S01]  /*d850*/  IMAD.MOV.U32 R0, RZ, RZ, 0x7f ;  /* 0x0000007fff007424 */ /* 0x000fe200078e00ff */
[----:B------:R-:W-:-:S04]  /*d860*/  ISETP.GT.U32.AND P0, PT, R4, 0x7f800000, PT ;  /* 0x7f8000000400780c */ /* 0x000fc80003f04070 */
[----:B------:R-:W-:-:S09]  /*d870*/  SEL R0, R0, 0x7c, P0 ;  /* 0x0000007c00007807 */ /* 0x000fd20000000000 */
.L_x_12597:
[----:B------:R-:W-:Y:S05]  /*d880*/  BSYNC B0 ;  /* 0x0000000000007941 */ /* 0x000fea0003800000 */
.L_x_12595:
[----:B------:R-:W-:-:S04]  /*d890*/  LOP3.LUT R4, R5, 0x80000000, RZ, 0xc0, !PT ;  /* 0x8000000005047812 */ /* 0x000fc800078ec0ff */
[----:B------:R-:W-:-:S04]  /*d8a0*/  SHF.R.U32.HI R5, RZ, 0x18, R4 ;  /* 0x00000018ff057819 */ /* 0x000fc80000011604 */
[----:B------:R-:W-:-:S05]  /*d8b0*/  LOP3.LUT R5, R0, R5, RZ, 0xfc, !PT ;  /* 0x0000000500057212 */ /* 0x000fca00078efcff */
[----:B------:R3:W-:Y:S01]  /*d8c0*/  STG.E.U8 desc[UR36][R2.64], R5 ;  /* 0x0000000502007986 */ /* 0x0007e2000c101124 */
[----:B------:R-:W-:Y:S05]  /*d8d0*/  BRA `(.L_x_12581) ;  /* 0x0000000400ec7947 */ /* 0x000fea0003800000 */
.L_x_12591:
[----:B------:R-:W-:Y:S01]  /*d8e0*/  UMOV UR4, 0xf0000000 ;  /* 0xf000000000047882 */ /* 0x000fe20000000000 */
[----:B------:R-:W-:Y:S01]  /*d8f0*/  UMOV UR5, 0x380fffff ;  /* 0x380fffff00057882 */ /* 0x000fe20000000000 */
[----:B--2---:R-:W0:Y:S01]  /*d900*/  F2F.F32.F64 R0, R28 ;  /* 0x0000001c00007310 */ /* 0x004e220000301000 */
[----:B------:R-:W-:-:S14]  /*d910*/  DSETP.GEU.AND P0, PT, |R28|, UR4, PT ;  /* 0x000000041c007e2a */ /* 0x000fdc000bf0e200 */
[----:B0-----:R-:W-:-:S05]  /*d920*/  @!P0 FMUL R0, R0, 1.175494350822287508e-38 ;  /* 0x0080000000008820 */ /* 0x001fca0000400000 */
[----:B------:R-:W-:-:S05]  /*d930*/  F2FP.BF16.F32.PACK_AB R0, RZ, R0 ;  /* 0x00000000ff00723e */ /* 0x000fca00000010ff */
[----:B------:R2:W-:Y:S01]  /*d940*/  STG.E.U16 desc[UR36][R2.64], R0 ;  /* 0x0000000002007986 */ /* 0x0005e2000c101524 */
[----:B------:R-:W-:Y:S05]  /*d950*/  BRA `(.L_x_12581) ;  /* 0x0000000400cc7947 */ /* 0x000fea0003800000 */
.L_x_12588:
        /* <DEDUP_REMOVED lines=8> */
[----:B--2---:R-:W0:Y:S02]  /*d9e0*/  F2I.U32.F64.TRUNC R29, R28 ;  /* 0x0000001c001d7311 */ /* 0x004e24000030d000 */
[----:B0-----:R0:W-:Y:S01]  /*d9f0*/  STG.E.U16 desc[UR36][R2.64], R29 ;  /* 0x0000001d02007986 */ /* 0x0011e2000c101524 */
[----:B------:R-:W-:Y:S05]  /*da00*/  BRA `(.L_x_12581) ;  /* 0x0000000400a07947 */ /* 0x000fea0003800000 */
.L_x_12600:
[----:B------:R-:W-:Y:S01]  /*da10*/  UMOV UR4, 0xf0000000 ;  /* 0xf000000000047882 */ /* 0x000fe20000000000 */
[----:B------:R-:W-:Y:S01]  /*da20*/  UMOV UR5, 0x380fffff ;  /* 0x380fffff00057882 */ /* 0x000fe20000000000 */
[----:B--2---:R-:W0:Y:S01]  /*da30*/  F2F.F32.F64 R7, R28 ;  /* 0x0000001c00077310 */ /* 0x004e220000301000 */
        /* <DEDUP_REMOVED lines=18> */
.L_x_12603:
[----:B------:R-:W-:-:S04]  /*db60*/  LOP3.LUT R0, R7, 0x80000000, RZ, 0xc0, !PT ;  /* 0x8000000007007812 */ /* 0x000fc800078ec0ff */
[----:B------:R-:W-:-:S04]  /*db70*/  SHF.R.U32.HI R5, RZ, 0x18, R0 ;  /* 0x00000018ff057819 */ /* 0x000fc80000011600 */
[----:B------:R-:W-:-:S04]  /*db80*/  LOP3.LUT R4, R4, R5, RZ, 0xfc, !PT ;  /* 0x0000000504047212 */ /* 0x000fc800078efcff */
[----:B------:R-:W-:-:S07]  /*db90*/  PRMT R0, R4, 0x7610, R0 ;  /* 0x0000761004007816 */ /* 0x000fce0000000000 */
.L_x_12602:
[----:B------:R-:W-:Y:S05]  /*dba0*/  BSYNC B0 ;  /* 0x0000000000007941 */ /* 0x000fea0003800000 */
.L_x_12601:
[----:B------:R0:W-:Y:S01]  /*dbb0*/  STG.E.U8 desc[UR36][R2.64], R0 ;  /* 0x0000000002007986 */ /* 0x0001e2000c101124 */
[----:B------:R-:W-:Y:S05]  /*dbc0*/  BRA `(.L_x_12581) ;  /* 0x0000000400307947 */ /* 0x000fea0003800000 */
.L_x_12599:
        /* <DEDUP_REMOVED lines=21> */
.L_x_12606:
[----:B------:R-:W-:-:S04]  /*dd20*/  LOP3.LUT R0, R7, 0x80000000, RZ, 0xc0, !PT ;  /* 0x8000000007007812 */ /* 0x000fc800078ec0ff */
[----:B------:R-:W-:-:S04]  /*dd30*/  SHF.R.U32.HI R5, RZ, 0x18, R0 ;  /* 0x00000018ff057819 */ /* 0x000fc80000011600 */
[----:B------:R-:W-:-:S04]  /*dd40*/  LOP3.LUT R4, R4, R5, RZ, 0xfc, !PT ;  /* 0x0000000504047212 */ /* 0x000fc800078efcff */
[----:B------:R-:W-:-:S07]  /*dd50*/  PRMT R0, R4, 0x7610, R0 ;  /* 0x0000761004007816 */ /* 0x000fce0000000000 */
.L_x_12605:
[----:B------:R-:W-:Y:S05]  /*dd60*/  BSYNC B0 ;  /* 0x0000000000007941 */ /* 0x000fea0003800000 */
.L_x_12604:
[----:B------:R0:W-:Y:S01]  /*dd70*/  STG.E.U8 desc[UR36][R2.64], R0 ;  /* 0x0000000002007986 */ /* 0x0001e2000c101124 */
[----:B------:R-:W-:Y:S05]  /*dd80*/  BRA `(.L_x_12581) ;  /* 0x0000000000c07947 */ /* 0x000fea0003800000 */
.L_x_12598:
        /* <DEDUP_REMOVED lines=26> */
.L_x_12580:
        /* <DEDUP_REMOVED lines=15> */
[----:B-12-4-:R-:W-:Y:S05]  /*e020*/  CALL.ABS.NOINC R2 ;  /* 0x0000000002007343 */ /* 0x016fea0003c00000 */
.L_x_12609:
[----:B------:R-:W-:Y:S05]  /*e030*/  BRA `(.L_x_12581) ;  /* 0x0000000000147947 */ /* 0x000fea0003800000 */
.L_x_12608:
[----:B--2---:R-:W0:Y:S02]  /*e040*/  F2I.U64.F64.TRUNC R28, R28 ;  /* 0x0000001c001c7311 */ /* 0x004e24000030d800 */
[----:B0-----:R0:W-:Y:S01]  /*e050*/  STG.E.64 desc[UR36][R2.64], R28 ;  /* 0x0000001c02007986 */ /* 0x0011e2000c101b24 */
[----:B------:R-:W-:Y:S05]  /*e060*/  BRA `(.L_x_12581) ;  /* 0x0000000000087947 */ /* 0x000fea0003800000 */
.L_x_12607:
[----:B--2---:R-:W0:Y:S02]  /*e070*/  F2I.U32.F64.TRUNC R29, R28 ;  /* 0x0000001c001d7311 */ /* 0x004e24000030d000 */
[----:B0-----:R0:W-:Y:S02]  /*e080*/  STG.E desc[UR36][R2.64], R29 ;  /* 0x0000001d02007986 */ /* 0x0011e4000c101924 */
.L_x_12581:
[----:B------:R-:W-:-:S05]  /*e090*/  VIADD R23, R23, 0x80 ;  /* 0x0000008017177836 */ /* 0x000fca0000000000 */
[----:B------:R-:W-:-:S13]  /*e0a0*/  ISETP.GE.AND P0, PT, R23, R18, PT ;  /* 0x000000121700720c */ /* 0x000fda0003f06270 */
[----:B------:R-:W-:Y:S05]  /*e0b0*/  @P0 BRA `(.L_x_12575) ;  /* 0x0000001000640947 */ /* 0x000fea0003800000 */
[----:B0-2---:R-:W0:Y:S01]  /*e0c0*/  S2R R0, SR_CTAID.X ;  /* 0x0000000000007919 */ /* 0x005e220000002500 */
[----:B-1-3--:R-:W1:Y:S01]  /*e0d0*/  LDC.64 R2, c[0x0][0x218] ;  /* 0x00008600ff027b82 */ /* 0x00ae620000000a00 */
[----:B------:R-:W-:Y:S01]  /*e0e0*/  PRMT R4, R19, 0x9910, RZ ;  /* 0x0000991013047816 */ /* 0x000fe200000000ff */
[----:B------:R-:W-:Y:S01]  /*e0f0*/  ULDC UR4, c[0x0][0x244] ;  /* 0x0000910000047ab9 */ /* 0x000fe20000000800 */
[----:B0-----:R-:W-:-:S04]  /*e100*/  IMAD R0, R0, 0x200, R23 ;  /* 0x0000020000007824 */ /* 0x001fc800078e0217 */
[----:B------:R-:W-:Y:S02]  /*e110*/  IMAD R5, R0, UR4, RZ ;  /* 0x0000000400057c24 */ /* 0x000fe4000f8e02ff */
[----:B------:R-:W-:-:S03]  /*e120*/  IMAD.MOV.U32 R0, RZ, RZ, R4 ;  /* 0x000000ffff007224 */ /* 0x000fc600078e0004 */
[----:B-1----:R-:W-:Y:S02]  /*e130*/  IADD3 R2, P0, R5, R2, RZ ;  /* 0x0000000205027210 */ /* 0x002fe40007f1e0ff */
        /* <DEDUP_REMOVED lines=14> */
.L_x_12613:
[----:B------:R-:W0:Y:S02]  /*e220*/  F2I.S64.F64.TRUNC R24, R24 ;  /* 0x0000001800187311 */ /* 0x000e24000030d900 */
[----:B0-----:R-:W-:-:S05]  /*e230*/  IMAD.MOV.U32 R5, RZ, RZ, R24 ;  /* 0x000000ffff057224 */ /* 0x001fca00078e0018 */
[----:B------:R1:W-:Y:S01]  /*e240*/  STG.E.U8 desc[UR36][R2.64], R5 ;  /* 0x0000000502007986 */ /* 0x0003e2000c101124 */
[----:B------:R-:W-:Y:S05]  /*e250*/  BRA `(.L_x_12615) ;  /* 0x0000000c00f87947 */ /* 0x000fea0003800000 */
.L_x_12612:
        /* <DEDUP_REMOVED lines=9> */
.L_x_12617:
[----:B------:R-:W0:Y:S02]  /*e2f0*/  F2I.F64.TRUNC R25, R24 ;  /* 0x0000001800197311 */ /* 0x000e24000030d100 */
[----:B0-----:R3:W-:Y:S01]  /*e300*/  STG.E desc[UR36][R2.64], R25 ;  /* 0x0000001902007986 */ /* 0x0017e2000c101924 */
[----:B------:R-:W-:Y:S05]  /*e310*/  BRA `(.L_x_12615) ;  /* 0x0000000c00c87947 */ /* 0x000fea0003800000 */
.L_x_12616:
[----:B------:R-:W0:Y:S02]  /*e320*/  F2I.F64.TRUNC R25, R24 ;  /* 0x0000001800197311 */ /* 0x000e24000030d100 */
[----:B0-----:R2:W-:Y:S01]  /*e330*/  STG.E.U16 desc[UR36][R2.64], R25 ;  /* 0x0000001902007986 */ /* 0x0015e2000c101524 */
[----:B------:R-:W-:Y:S05]  /*e340*/  BRA `(.L_x_12615) ;  /* 0x0000000c00bc7947 */ /* 0x000fea0003800000 */
.L_x_12611:
        /* <DEDUP_REMOVED lines=13> */
.L_x_12619:
        /* <DEDUP_REMOVED lines=8> */
.L_x_12618:
        /* <DEDUP_REMOVED lines=14> */
.L_x_12621:
        /* <DEDUP_REMOVED lines=9> */
.L_x_12620:
[----:B------:R0:W-:Y:S01]  /*e610*/  STG.E.64 desc[UR36][R2.64], R24 ;  /* 0x0000001802007986 */ /* 0x0001e2000c101b24 */
[----:B------:R-:W-:Y:S05]  /*e620*/  BRA `(.L_x_12615) ;  /* 0x0000000c00047947 */ /* 0x000fea0003800000 */
.L_x_12610:
        /* <DEDUP_REMOVED lines=12> */
.L_x_12624:
[----:B------:R-:W-:-:S05]  /*e6f0*/  CS2R R26, SRZ ;  /* 0x00000000001a7805 */ /* 0x000fca000001ff00 */
[----:B------:R0:W-:Y:S01]  /*e700*/  STG.E.128 desc[UR36][R2.64], R24 ;  /* 0x0000001802007986 */ /* 0x0001e2000c101d24 */
[----:B------:R-:W-:Y:S05]  /*e710*/  BRA `(.L_x_12615) ;  /* 0x0000000800c87947 */ /* 0x000fea0003800000 */
.L_x_12623:
        /* <DEDUP_REMOVED lines=25> */
.L_x_12628:
[----:B------:R-:W-:Y:S05]  /*e8b0*/  BSYNC B0 ;  /* 0x0000000000007941 */ /* 0x000fea0003800000 */
.L_x_12627:
[----:B------:R-:W-:-:S05]  /*e8c0*/  LOP3.LUT R5, R0, R5, RZ, 0xfc, !PT ;  /* 0x0000000500057212 */ /* 0x000fca00078efcff */
[----:B------:R0:W-:Y:S01]  /*e8d0*/  STG.E.U8 desc[UR36][R2.64], R5 ;  /* 0x0000000502007986 */ /* 0x0001e2000c101124 */
[----:B------:R-:W-:Y:S05]  /*e8e0*/  BRA `(.L_x_12615) ;  /* 0x0000000800547947 */ /* 0x000fea0003800000 */
.L_x_12626:
        /* <DEDUP_REMOVED lines=17> */
.L_x_12630:
[----:B------:R-:W-:Y:S01]  /*ea00*/  IMAD.MOV.U32 R0, RZ, RZ, 0x7f ;  /* 0x0000007fff007424 */ /* 0x000fe200078e00ff */
[----:B------:R-:W-:-:S04]  /*ea10*/  ISETP.GT.U32.AND P0, PT, R4, 0x7f800000, PT ;  /* 0x7f8000000400780c */ /* 0x000fc80003f04070 */
[----:B------:R-:W-:-:S09]  /*ea20*/  SEL R0, R0, 0x7c, P0 ;  /* 0x0000007c00007807 */ /* 0x000fd20000000000 */
.L_x_12631:
[----:B------:R-:W-:Y:S05]  /*ea30*/  BSYNC B0 ;  /* 0x0000000000007941 */ /* 0x000fea0003800000 */
.L_x_12629:
[----:B------:R-:W-:-:S04]  /*ea40*/  LOP3.LUT R4, R5, 0x80000000, RZ, 0xc0, !PT ;  /* 0x8000000005047812 */ /* 0x000fc800078ec0ff */
[----:B------:R-:W-:-:S04]  /*ea50*/  SHF.R.U32.HI R5, RZ, 0x18, R4 ;  /* 0x00000018ff057819 */ /* 0x000fc80000011604 */
[----:B------:R-:W-:-:S05]  /*ea60*/  LOP3.LUT R5, R0, R5, RZ, 0xfc, !PT ;  /* 0x0000000500057212 */ /* 0x000fca00078efcff */
[----:B------:R0:W-:Y:S01]  /*ea70*/  STG.E.U8 desc[UR36][R2.64], R5 ;  /* 0x0000000502007986 */ /* 0x0001e2000c101124 */
[----:B------:R-:W-:Y:S05]  /*ea80*/  BRA `(.L_x_12615) ;  /* 0x0000000400ec7947 */ /* 0x000fea0003800000 */
.L_x_12625:
        /* <DEDUP_REMOVED lines=8> */
.L_x_12622:
        /* <DEDUP_REMOVED lines=11> */
.L_x_12634:
        /* <DEDUP_REMOVED lines=21> */
.L_x_12637:
[----:B------:R-:W-:-:S04]  /*ed10*/  LOP3.LUT R0, R7, 0x80000000, RZ, 0xc0, !PT ;  /* 0x8000000007007812 */ /* 0x000fc800078ec0ff */
[----:B------:R-:W-:-:S04]  /*ed20*/  SHF.R.U32.HI R5, RZ, 0x18, R0 ;  /* 0x00000018ff057819 */ /* 0x000fc80000011600 */
[----:B------:R-:W-:-:S04]  /*ed30*/  LOP3.LUT R4, R4, R5, RZ, 0xfc, !PT ;  /* 0x0000000504047212 */ /* 0x000fc800078efcff */
[----:B------:R-:W-:-:S07]  /*ed40*/  PRMT R0, R4, 0x7610, R0 ;  /* 0x0000761004007816 */ /* 0x000fce0000000000 */
.L_x_12636:
[----:B------:R-:W-:Y:S05]  /*ed50*/  BSYNC B0 ;  /* 0x0000000000007941 */ /* 0x000fea0003800000 */
.L_x_12635:
[----:B------:R0:W-:Y:S01]  /*ed60*/  STG.E.U8 desc[UR36][R2.64], R0 ;  /* 0x0000000002007986 */ /* 0x0001e2000c101124 */
[----:B------:R-:W-:Y:S05]  /*ed70*/  BRA `(.L_x_12615) ;  /* 0x0000000400307947 */ /* 0x000fea0003800000 */
.L_x_12633:
        /* <DEDUP_REMOVED lines=21> */
.L_x_12640:
[----:B------:R-:W-:-:S04]  /*eed0*/  LOP3.LUT R0, R7, 0x80000000, RZ, 0xc0, !PT ;  /* 0x8000000007007812 */ /* 0x000fc800078ec0ff */
[----:B------:R-:W-:-:S04]  /*eee0*/  SHF.R.U32.HI R5, RZ, 0x18, R0 ;  /* 0x00000018ff057819 */ /* 0x000fc80000011600 */
[----:B------:R-:W-:-:S04]  /*eef0*/  LOP3.LUT R4, R4, R5, RZ, 0xfc, !PT ;  /* 0x0000000504047212 */ /* 0x000fc800078efcff */
[----:B------:R-:W-:-:S07]  /*ef00*/  PRMT R0, R4, 0x7610, R0 ;  /* 0x0000761004007816 */ /* 0x000fce0000000000 */
.L_x_12639:
[----:B------:R-:W-:Y:S05]  /*ef10*/  BSYNC B0 ;  /* 0x0000000000007941 */ /* 0x000fea0003800000 */
.L_x_12638:
[----:B------:R0:W-:Y:S01]  /*ef20*/  STG.E.U8 desc[UR36][R2.64], R0 ;  /* 0x0000000002007986 */ /* 0x0001e2000c101124 */
[----:B------:R-:W-:Y:S05]  /*ef30*/  BRA `(.L_x_12615) ;  /* 0x0000000000c07947 */ /* 0x000fea0003800000 */
.L_x_12632:
        /* <DEDUP_REMOVED lines=26> */
.L_x_12614:
        /* <DEDUP_REMOVED lines=15> */
[----:B-1--4-:R-:W-:Y:S05]  /*f1d0*/  CALL.ABS.NOINC R2 ;  /* 0x0000000002007343 */ /* 0x012fea0003c00000 */
.L_x_12643:
[----:B------:R-:W-:Y:S05]  /*f1e0*/  BRA `(.L_x_12615) ;  /* 0x0000000000147947 */ /* 0x000fea0003800000 */
.L_x_12642:
[----:B------:R-:W0:Y:S02]  /*f1f0*/  F2I.U64.F64.TRUNC R24, R24 ;  /* 0x0000001800187311 */ /* 0x000e24000030d800 */
[----:B0-----:R0:W-:Y:S01]  /*f200*/  STG.E.64 desc[UR36][R2.64], R24 ;  /* 0x0000001802007986 */ /* 0x0011e2000c101b24 */
[----:B------:R-:W-:Y:S05]  /*f210*/  BRA `(.L_x_12615) ;  /* 0x0000000000087947 */ /* 0x000fea0003800000 */
.L_x_12641:
[----:B------:R-:W0:Y:S02]  /*f220*/  F2I.U32.F64.TRUNC R25, R24 ;  /* 0x0000001800197311 */ /* 0x000e24000030d000 */
[----:B0-----:R0:W-:Y:S02]  /*f230*/  STG.E desc[UR36][R2.64], R25 ;  /* 0x0000001902007986 */ /* 0x0011e4000c101924 */
.L_x_12615:
[----:B------:R-:W-:-:S07]  /*f240*/  VIADD R23, R23, 0x80 ;  /* 0x0000008017177836 */ /* 0x000fce0000000000 */
.L_x_12575:
[----:B------:R-:W-:Y:S05]  /*f250*/  BSYNC B6 ;  /* 0x0000000000067941 */ /* 0x000fea0003800000 */
.L_x_12574:
[----:B------:R-:W-:-:S13]  /*f260*/  ISETP.GE.AND P0, PT, R23, R18, PT ;  /* 0x000000121700720c */ /* 0x000fda0003f06270 */
[----:B------:R-:W-:Y:S05]  /*f270*/  @P0 EXIT ;  /* 0x000000000000094d */ /* 0x000fea0003800000 */
[----:B0-2---:R-:W0:Y:S01]  /*f280*/  S2R R0, SR_CTAID.X ;  /* 0x0000000000007919 */ /* 0x005e220000002500 */
[----:B-1-3--:R-:W1:Y:S01]  /*f290*/  LDC.64 R2, c[0x0][0x218] ;  /* 0x00008600ff027b82 */ /* 0x00ae620000000a00 */
[----:B------:R-:W-:Y:S01]  /*f2a0*/  ULDC UR4, c[0x0][0x244] ;  /* 0x0000910000047ab9 */ /* 0x000fe20000000800 */
[----:B0-----:R-:W-:Y:S01]  /*f2b0*/  IMAD R23, R0, 0x200, R23 ;  /* 0x0000020000177824 */ /* 0x001fe200078e0217 */
[----:B------:R-:W-:-:S03]  /*f2c0*/  PRMT R0, R19, 0x9910, RZ ;  /* 0x0000991013007816 */ /* 0x000fc600000000ff */
[----:B------:R-:W-:Y:S01]  /*f2d0*/  IMAD R23, R23, UR4, RZ ;  /* 0x0000000417177c24 */ /* 0x000fe2000f8e02ff */
[----:B------:R-:W-:-:S04]  /*f2e0*/  ISETP.GT.AND P1, PT, R0, 0x9, PT ;  /* 0x000000090000780c */ /* 0x000fc80003f24270 */
[----:B-1----:R-:W-:-:S05]  /*f2f0*/  IADD3 R2, P0, R23, R2, RZ ;  /* 0x0000000217027210 */ /* 0x002fca0007f1e0ff */
        /* <DEDUP_REMOVED lines=13> */
.L_x_12647:
[----:B------:R-:W0:Y:S02]  /*f3d0*/  F2I.S64.F64.TRUNC R16, R16 ;  /* 0x0000001000107311 */ /* 0x000e24000030d900 */
[----:B0-----:R-:W-:-:S05]  /*f3e0*/  IMAD.MOV.U32 R5, RZ, RZ, R16 ;  /* 0x000000ffff057224 */ /* 0x001fca00078e0010 */
[----:B------:R-:W-:Y:S01]  /*f3f0*/  STG.E.U8 desc[UR36][R2.64], R5 ;  /* 0x0000000502007986 */ /* 0x000fe2000c101124 */
[----:B------:R-:W-:Y:S05]  /*f400*/  EXIT ;  /* 0x000000000000794d */ /* 0x000fea0003800000 */
.L_x_12646:
        /* <DEDUP_REMOVED lines=9> */
.L_x_12650:
[----:B------:R-:W0:Y:S02]  /*f4a0*/  F2I.F64.TRUNC R17, R16 ;  /* 0x0000001000117311 */ /* 0x000e24000030d100 */
[----:B0-----:R-:W-:Y:S01]  /*f4b0*/  STG.E desc[UR36][R2.64], R17 ;  /* 0x0000001102007986 */ /* 0x001fe2000c101924 */
[----:B------:R-:W-:Y:S05]  /*f4c0*/  EXIT ;  /* 0x000000000000794d */ /* 0x000fea0003800000 */
.L_x_12649:
[----:B------:R-:W0:Y:S02]  /*f4d0*/  F2I.F64.TRUNC R17, R16 ;  /* 0x0000001000117311 */ /* 0x000e24000030d100 */
[----:B0-----:R-:W-:Y:S01]  /*f4e0*/  STG.E.U16 desc[UR36][R2.64], R17 ;  /* 0x0000001102007986 */ /* 0x001fe2000c101524 */
[----:B------:R-:W-:Y:S05]  /*f4f0*/  EXIT ;  /* 0x000000000000794d */ /* 0x000fea0003800000 */
.L_x_12645:
        /* <DEDUP_REMOVED lines=13> */
.L_x_12652:
        /* <DEDUP_REMOVED lines=8> */
.L_x_12651:
        /* <DEDUP_REMOVED lines=14> */
.L_x_12654:
        /* <DEDUP_REMOVED lines=9> */
.L_x_12653:
[----:B------:R-:W-:Y:S01]  /*f7c0*/  STG.E.64 desc[UR36][R2.64], R16 ;  /* 0x0000001002007986 */ /* 0x000fe2000c101b24 */
[----:B------:R-:W-:Y:S05]  /*f7d0*/  EXIT ;  /* 0x000000000000794d */ /* 0x000fea0003800000 */
.L_x_12644:
        /* <DEDUP_REMOVED lines=12> */
.L_x_12657:
[----:B------:R-:W-:-:S05]  /*f8a0*/  CS2R R18, SRZ ;  /* 0x0000000000127805 */ /* 0x000fca000001ff00 */
[----:B------:R-:W-:Y:S01]  /*f8b0*/  STG.E.128 desc[UR36][R2.64], R16 ;  /* 0x0000001002007986 */ /* 0x000fe2000c101d24 */
[----:B------:R-:W-:Y:S05]  /*f8c0*/  EXIT ;  /* 0x000000000000794d */ /* 0x000fea0003800000 */
.L_x_12656:
        /* <DEDUP_REMOVED lines=25> */
.L_x_12661:
[----:B------:R-:W-:Y:S05]  /*fa60*/  BSYNC B0 ;  /* 0x0000000000007941 */ /* 0x000fea0003800000 */
.L_x_12660:
[----:B------:R-:W-:-:S05]  /*fa70*/  LOP3.LUT R5, R0, R5, RZ, 0xfc, !PT ;  /* 0x0000000500057212 */ /* 0x000fca00078efcff */
[----:B------:R-:W-:Y:S01]  /*fa80*/  STG.E.U8 desc[UR36][R2.64], R5 ;  /* 0x0000000502007986 */ /* 0x000fe2000c101124 */
[----:B------:R-:W-:Y:S05]  /*fa90*/  EXIT ;  /* 0x000000000000794d */ /* 0x000fea0003800000 */
.L_x_12659:
        /* <DEDUP_REMOVED lines=17> */
.L_x_12663:
[----:B------:R-:W-:Y:S01]  /*fbb0*/  IMAD.MOV.U32 R0, RZ, RZ, 0x7f ;  /* 0x0000007fff007424 */ /* 0x000fe200078e00ff */
[----:B------:R-:W-:-:S04]  /*fbc0*/  ISETP.GT.U32.AND P0, PT, R4, 0x7f800000, PT ;  /* 0x7f8000000400780c */ /* 0x000fc80003f04070 */
[----:B------:R-:W-:-:S09]  /*fbd0*/  SEL R0, R0, 0x7c, P0 ;  /* 0x0000007c00007807 */ /* 0x000fd20000000000 */
.L_x_12664:
[----:B------:R-:W-:Y:S05]  /*fbe0*/  BSYNC B0 ;  /* 0x0000000000007941 */ /* 0x000fea0003800000 */
.L_x_12662:
[----:B------:R-:W-:-:S04]  /*fbf0*/  LOP3.LUT R4, R5, 0x80000000, RZ, 0xc0, !PT ;  /* 0x8000000005047812 */ /* 0x000fc800078ec0ff */
[----:B------:R-:W-:-:S04]  /*fc00*/  SHF.R.U32.HI R5, RZ, 0x18, R4 ;  /* 0x00000018ff057819 */ /* 0x000fc80000011604 */
[----:B------:R-:W-:-:S05]  /*fc10*/  LOP3.LUT R5, R0, R5, RZ, 0xfc, !PT ;  /* 0x0000000500057212 */ /* 0x000fca00078efcff */
[----:B------:R-:W-:Y:S01]  /*fc20*/  STG.E.U8 desc[UR36][R2.64], R5 ;  /* 0x0000000502007986 */ /* 0x000fe2000c101124 */
[----:B------:R-:W-:Y:S05]  /*fc30*/  EXIT ;  /* 0x000000000000794d */ /* 0x000fea0003800000 */
.L_x_12658:
        /* <DEDUP_REMOVED lines=8> */
.L_x_12655:
        /* <DEDUP_REMOVED lines=11> */
.L_x_12667:
        /* <DEDUP_REMOVED lines=21> */
.L_x_12670:
[----:B------:R-:W-:-:S04]  /*fec0*/  LOP3.LUT R0, R7, 0x80000000, RZ, 0xc0, !PT ;  /* 0x8000000007007812 */ /* 0x000fc800078ec0ff */
[----:B------:R-:W-:-:S04]  /*fed0*/  SHF.R.U32.HI R5, RZ, 0x18, R0 ;  /* 0x00000018ff057819 */ /* 0x000fc80000011600 */
[----:B------:R-:W-:-:S04]  /*fee0*/  LOP3.LUT R4, R4, R5, RZ, 0xfc, !PT ;  /* 0x0000000504047212 */ /* 0x000fc800078efcff */
[----:B------:R-:W-:-:S07]  /*fef0*/  PRMT R0, R4, 0x7610, R0 ;  /* 0x0000761004007816 */ /* 0x000fce0000000000 */
.L_x_12669:
[----:B------:R-:W-:Y:S05]  /*ff00*/  BSYNC B0 ;  /* 0x0000000000007941 */ /* 0x000fea0003800000 */
.L_x_12668:
[----:B------:R-:W-:Y:S01]  /*ff10*/  STG.E.U8 desc[UR36][R2.64], R0 ;  /* 0x0000000002007986 */ /* 0x000fe2000c101124 */
[----:B------:R-:W-:Y:S05]  /*ff20*/  EXIT ;  /* 0x000000000000794d */ /* 0x000fea0003800000 */
.L_x_12666:
        /* <DEDUP_REMOVED lines=21> */
.L_x_12673:
[----:B------:R-:W-:-:S04]  /*10080*/  LOP3.LUT R0, R7, 0x80000000, RZ, 0xc0, !PT ;  /* 0x8000000007007812 */ /* 0x000fc800078ec0ff */
[----:B------:R-:W-:-:S04]  /*10090*/  SHF.R.U32.HI R5, RZ, 0x18, R0 ;  /* 0x00000018ff057819 */ /* 0x000fc80000011600 */
[----:B------:R-:W-:-:S04]  /*100a0*/  LOP3.LUT R4, R4, R5, RZ, 0xfc, !PT ;  /* 0x0000000504047212 */ /* 0x000fc800078efcff */
[----:B------:R-:W-:-:S07]  /*100b0*/  PRMT R0, R4, 0x7610, R0 ;  /* 0x0000761004007816 */ /* 0x000fce0000000000 */
.L_x_12672:
[----:B------:R-:W-:Y:S05]  /*100c0*/  BSYNC B0 ;  /* 0x0000000000007941 */ /* 0x000fea0003800000 */
.L_x_12671:
[----:B------:R-:W-:Y:S01]  /*100d0*/  STG.E.U8 desc[UR36][R2.64], R0 ;  /* 0x0000000002007986 */ /* 0x000fe2000c101124 */
[----:B------:R-:W-:Y:S05]  /*100e0*/  EXIT ;  /* 0x000000000000794d */ /* 0x000fea0003800000 */
.L_x_12665:
        /* <DEDUP_REMOVED lines=26> */
.L_x_12648:
        /* <DEDUP_REMOVED lines=16> */
.L_x_12676:
[----:B------:R-:W-:Y:S05]  /*10390*/  EXIT ;  /* 0x000000000000794d */ /* 0x000fea0003800000 */
.L_x_12675:
[----:B------:R-:W0:Y:S02]  /*103a0*/  F2I.U64.F64.TRUNC R16, R16 ;  /* 0x0000001000107311 */ /* 0x000e24000030d800 */
[----:B0-----:R-:W-:Y:S01]  /*103b0*/  STG.E.64 desc[UR36][R2.64], R16 ;  /* 0x0000001002007986 */ /* 0x001fe2000c101b24 */
[----:B------:R-:W-:Y:S05]  /*103c0*/  EXIT ;  /* 0x000000000000794d */ /* 0x000fea0003800000 */
.L_x_12674:
[----:B------:R-:W0:Y:S02]  /*103d0*/  F2I.U32.F64.TRUNC R17, R16 ;  /* 0x0000001000117311 */ /* 0x000e24000030d000 */
[----:B0-----:R-:W-:Y:S01]  /*103e0*/  STG.E desc[UR36][R2.64], R17 ;  /* 0x0000001102007986 */ /* 0x001fe2000c101924 */
[----:B------:R-:W-:Y:S05]  /*103f0*/  EXIT ;  /* 0x000000000000794d */ /* 0x000fea0003800000 */
.L_x_12677:
        /* <DEDUP_REMOVED lines=16> */
.L_x_57361:


//--------------------- .text._ZN2at6native18elementwise_kernelILi128ELi2EZNS0_22gpu_kernel_impl_nocastINS0_13BinaryFunctorIdddZZZNS0_16fmod_kernel_cudaERNS_18TensorIteratorBaseEENKUlvE0_clEvENKUlvE_clEvEUlddE_EEEEvS5_RKT_EUliE_EEviT1_ --------------------------
	.section	.text._ZN2at6native18elementwise_kernelILi128ELi2EZNS0_22gpu_kernel_impl_nocastINS0_13BinaryFunctorIdddZZZNS0_16fmod_kernel_cudaERNS_18TensorIteratorBaseEENKUlvE0_clEvENKUlvE_clEvEUlddE_EEEEvS5_RKT_EUliE_EEviT1_,"ax",@progbits
	.align	128
        .global         _ZN2at6native18elementwise_kernelILi128ELi2EZNS0_22gpu_kernel_impl_nocastINS0_13BinaryFunctorIdddZZZNS0_16fmod_kernel_cudaERNS_18TensorIteratorBaseEENKUlvE0_clEvENKUlvE_clEvEUlddE_EEEEvS5_RKT_EUliE_EEviT1_
        .type           _ZN2at6native18elementwise_kernelILi128ELi2EZNS0_22gpu_kernel_impl_nocastINS0_13BinaryFunctorIdddZZZNS0_16fmod_kernel_cudaERNS_18TensorIteratorBaseEENKUlvE0_clEvENKUlvE_clEvEUlddE_EEEEvS5_RKT_EUliE_EEviT1_,@function
        .size           _ZN2at6native18elementwise_kernelILi128ELi2EZNS0_22gpu_kernel_impl_nocastINS0_13BinaryFunctorIdddZZZNS0_16fmod_kernel_cudaERNS_18TensorIteratorBaseEENKUlvE0_clEvENKUlvE_clEvEUlddE_EEEEvS5_RKT_EUliE_EEviT1_,(.L_x_57362 - _ZN2at6native18elementwise_kernelILi128ELi2EZNS0_22gpu_kernel_impl_nocastINS0_13BinaryFunctorIdddZZZNS0_16fmod_kernel_cudaERNS_18TensorIteratorBaseEENKUlvE0_clEvENKUlvE_clEvEUlddE_EEEEvS5_RKT_EUliE_EEviT1_)
        .other          _ZN2at6native18elementwise_kernelILi128ELi2EZNS0_22gpu_kernel_impl_nocastINS0_13BinaryFunctorIdddZZZNS0_16fmod_kernel_cudaERNS_18TensorIteratorBaseEENKUlvE0_clEvENKUlvE_clEvEUlddE_EEEEvS5_RKT_EUliE_EEviT1_,@"STO_CUDA_ENTRY STV_DEFAULT"
_ZN2at6native18elementwise_kernelILi128ELi2EZNS0_22gpu_kernel_impl_nocastINS0_13BinaryFunctorIdddZZZNS0_16fmod_kernel_cudaERNS_18TensorIteratorBaseEENKUlvE0_clEvENKUlvE_clEvEUlddE_EEEEvS5_RKT_EUliE_EEviT1_:
.text._ZN2at6native18elementwise_kernelILi128ELi2EZNS0_22gpu_kernel_impl_nocastINS0_13BinaryFunctorIdddZZZNS0_16fmod_kernel_cudaERNS_18TensorIteratorBaseEENKUlvE0_clEvENKUlvE_clEvEUlddE_EEEEvS5_RKT_EUliE_EEviT1_:
[----:B------:R-:W-:Y:S01]  /*0000*/  LDC R1, c[0x0][0x28] ;  /* 0x00000a00ff017b82 */ /* 0x000fe20000000800 */
[----:B------:R-:W0:Y:S01]  /*0010*/  S2R R0, SR_CTAID.X ;  /* 0x0000000000007919 */ /* 0x000e220000002500 */
[----:B------:R-:W-:Y:S01]  /*0020*/  ULDC UR6, c[0x0][0x210] ;  /* 0x0000840000067ab9 */ /* 0x000fe20000000800 */
[----:B------:R-:W-:Y:S01]  /*0030*/  ULDC.64 UR4, c[0x0][0x208] ;  /* 0x0000820000047ab9 */ /* 0x000fe20000000a00 */
[----:B------:R-:W-:Y:S01]  /*0040*/  BSSY B1, `(.L_x_12678) ;  /* 0x000026f000017945 */ /* 0x000fe20003800000 */
[----:B------:R-:W0:Y:S02]  /*0050*/  S2R R3, SR_TID.X ;  /* 0x0000000000037919 */ /* 0x000e240000002100 */
[----:B0-----:R-:W-:-:S04]  /*0060*/  IMAD R0, R0, 0x100, R3 ;  /* 0x0000010000007824 */ /* 0x001fc800078e0203 */
[----:B------:R-:W-:Y:S01]  /*0070*/  IMAD.MOV.U32 R11, RZ, RZ, R0 ;  /* 0x000000ffff0b7224 */ /* 0x000fe200078e0000 */
[----:B------:R-:W-:-:S13]  /*0080*/  ISETP.GE.AND P0, PT, R0, UR6, PT ;  /* 0x0000000600007c0c */ /* 0x000fda000bf06270 */
[----:B------:R-:W-:Y:S05]  /*0090*/  @P0 BRA `(.L_x_12679) ;  /* 0x0000002400a40947 */ /* 0x000fea0003800000 */
[----:B------:R-:W0:Y:S01]  /*00a0*/  LDC R4, c[0x0][0x218] ;  /* 0x00008600ff047b82 */ /* 0x000e220000000800 */
[----:B------:R-:W-:Y:S01]  /*00b0*/  CS2R R2, SRZ ;  /* 0x0000000000027805 */ /* 0x000fe2000001ff00 */
        /* <DEDUP_REMOVED lines=38> */
[----:B------:R-:W-:-:S04]  /*0320*/  ULDC.64 UR8, c[0x0][0x360] ;  /* 0x0000d80000087ab9 */ /* 0x000fc80000000a00 */
[----:B------:R-:W-:-:S04]  /*0330*/  IMAD.MOV R8, RZ, RZ, -R7 ;  /* 0x000000ffff087224 */ /* 0x000fc800078e0a07 */
[----:B------:R-:W-:Y:S01]  /*0340*/  IMAD R8, R8, UR7, R9 ;  /* 0x0000000708087c24 */ /* 0x000fe2000f8e0209 */
[----:B------:R-:W-:-:S03]  /*0350*/  ULDC UR7, c[0x0][0x368] ;  /* 0x0000da0000077ab9 */ /* 0x000fc60000000800 */
        /* <DEDUP_REMOVED lines=290> */
[----:B------:R-:W-:Y:S02]  /*1580*/  ULDC UR7, c[0x0][0x45c] ;  /* 0x0001170000077ab9 */ /* 0x000fe40000000800 */
[----:B------:R-:W0:Y:S01]  /*1590*/  @P0 LDC.64 R12, c[0x0][0x340] ;  /* 0x0000d000ff0c0b82 */ /* 0x000e220000000a00 */
[----:B------:R-:W-:Y:S02]  /*15a0*/  @P0 IMAD.MOV.U32 R10, RZ, RZ, RZ ;  /* 0x000000ffff0a0224 */ /* 0x000fe400078e00ff */
[----:B------:R-:W-:-:S04]  /*15b0*/  IMAD.MOV R6, RZ, RZ, -R11 ;  /* 0x000000ffff067224 */ /* 0x000fc800078e0a0b */
[----:B------:R-:W-:Y:S01]  /*15c0*/  IMAD R6, R6, UR8, R7 ;  /* 0x0000000806067c24 */ /* 0x000fe2000f8e0207 */
[----:B------:R-:W1:Y:S01]  /*15d0*/  @P0 LDC R15, c[0x0][0x33c] ;  /* 0x0000cf00ff0f0b82 */ /* 0x000e620000000800 */
[----:B------:R-:W-:Y:S02]  /*15e0*/  ULDC.64 UR8, c[0x0][0x460] ;  /* 0x0001180000087ab9 */ /* 0x000fe40000000a00 */
[C---:B------:R-:W-:Y:S02]  /*15f0*/  IMAD R5, R6.reuse, UR7, R5 ;  /* 0x0000000706057c24 */ /* 0x040fe4000f8e0205 */
[C---:B------:R-:W-:Y:S02]  /*1600*/  IMAD R2, R6.reuse, UR8, R2 ;  /* 0x0000000806027c24 */ /* 0x040fe4000f8e0202 */
[----:B------:R-:W-:Y:S01]  /*1610*/  IMAD R3, R6, UR9, R3 ;  /* 0x0000000906037c24 */ /* 0x000fe2000f8e0203 */
[----:B------:R-:W2:Y:S08]  /*1620*/  @P0 LDC.64 R8, c[0x0][0x468] ;  /* 0x00011a00ff080b82 */ /* 0x000eb00000000a00 */
        /* <DEDUP_REMOVED lines=8> */
.L_x_12680:
[----:B------:R-:W-:Y:S01]  /*16b0*/  ULDC.64 UR10, c[0x0][0x488] ;  /* 0x00012200000a7ab9 */ /* 0x000fe20000000a00 */
[----:B------:R-:W-:Y:S01]  /*16c0*/  ULDC.64 UR8, c[0x0][0x480] ;  /* 0x0001200000087ab9 */ /* 0x000fe20000000a00 */
[----:B------:R-:W-:Y:S02]  /*16d0*/  IADD3 R6, P1, R3, UR10, RZ ;  /* 0x0000000a03067c10 */ /* 0x000fe4000ff3e0ff */
[----:B------:R-:W-:-:S03]  /*16e0*/  IADD3 R2, P0, R2, UR8, RZ ;  /* 0x0000000802027c10 */ /* 0x000fc6000ff1e0ff */
[----:B------:R-:W-:Y:S02]  /*16f0*/  IMAD.X R7, RZ, RZ, UR11, P1 ;  /* 0x0000000bff077e24 */ /* 0x000fe400088e06ff */
[----:B------:R-:W-:Y:S01]  /*1700*/  IMAD.X R3, RZ, RZ, UR9, P0 ;  /* 0x00000009ff037e24 */ /* 0x000fe200080e06ff */
[----:B------:R-:W-:Y:S02]  /*1710*/  ULDC.64 UR8, c[0x0][0x478] ;  /* 0x00011e0000087ab9 */ /* 0x000fe40000000a00 */
[----:B------:R-:W2:Y:S04]  /*1720*/  LDG.E.64 R8, desc[UR4][R6.64] ;  /* 0x0000000406087981 */ /* 0x000ea8000c1e1b00 */
[----:B------:R-:W3:Y:S01]  /*1730*/  LDG.E.64 R2, desc[UR4][R2.64] ;  /* 0x0000000402027981 */ /* 0x000ee2000c1e1b00 */
[----:B------:R-:W-:Y:S01]  /*1740*/  IADD3 R4, P1, R5, UR8, RZ ;  /* 0x0000000805047c10 */ /* 0x000fe2000ff3e0ff */
[----:B------:R-:W-:Y:S04]  /*1750*/  BSSY B0, `(.L_x_12681) ;  /* 0x00000fb000007945 */ /* 0x000fe80003800000 */
[----:B------:R-:W-:Y:S01]  /*1760*/  IMAD.X R5, RZ, RZ, UR9, P1 ;  /* 0x00000009ff057e24 */ /* 0x000fe200088e06ff */
[----:B--2---:R-:W-:Y:S01]  /*1770*/  LOP3.LUT R7, R9, 0x7fffffff, RZ, 0xc0, !PT ;  /* 0x7fffffff09077812 */ /* 0x004fe200078ec0ff */
[----:B------:R-:W-:Y:S01]  /*1780*/  IMAD.MOV.U32 R6, RZ, RZ, R8 ;  /* 0x000000ffff067224 */ /* 0x000fe200078e0008 */
[----:B---3--:R-:W-:Y:S01]  /*1790*/  LOP3.LUT R11, R3, 0x7fffffff, RZ, 0xc0, !PT ;  /* 0x7fffffff030b7812 */ /* 0x008fe200078ec0ff */
[----:B------:R-:W-:Y:S01]  /*17a0*/  IMAD.MOV.U32 R10, RZ, RZ, R2 ;  /* 0x000000ffff0a7224 */ /* 0x000fe200078e0002 */
[----:B------:R-:W-:-:S04]  /*17b0*/  ISETP.GT.U32.AND P0, PT, R7, 0x7fefffff, PT ;  /* 0x7fefffff0700780c */ /* 0x000fc80003f04070 */
[----:B------:R-:W-:-:S13]  /*17c0*/  ISETP.GT.U32.OR P0, PT, R11, 0x7fefffff, P0 ;  /* 0x7fefffff0b00780c */ /* 0x000fda0000704470 */
[----:B------:R-:W-:Y:S05]  /*17d0*/  @P0 BRA `(.L_x_12682) ;  /* 0x0000000c00b00947 */ /* 0x000fea0003800000 */
[----:B------:R-:W-:Y:S01]  /*17e0*/  DSETP.NEU.AND P0, PT, R6, RZ, PT ;  /* 0x000000ff0600722a */ /* 0x000fe20003f0d000 */
[----:B------:R-:W-:Y:S01]  /*17f0*/  MOV R8, 0x0 ;  /* 0x0000000000087802 */ /* 0x000fe20000000f00 */
[----:B------:R-:W-:-:S12]  /*1800*/  IMAD.MOV.U32 R9, RZ, RZ, -0x80000 ;  /* 0xfff80000ff097424 */ /* 0x000fd800078e00ff */
        /* <DEDUP_REMOVED lines=18> */
[----:B------:R-:W-:-:S02]  /*1930*/  LOP3.LUT R15, R7, 0xfffff, RZ, 0xc0, !PT ;  /* 0x000fffff070f7812 */ /* 0x000fc400078ec0ff */
[----:B------:R-:W-:Y:S01]  /*1940*/  IADD3 R11, -R8, R9, RZ ;  /* 0x00000009080b7210 */ /* 0x000fe20007ffe1ff */
[----:B------:R-:W-:Y:S01]  /*1950*/  IMAD.IADD R17, R12, 0x1, R9 ;  /* 0x000000010c117824 */ /* 0x000fe200078e0209 */
[----:B------:R-:W-:Y:S02]  /*1960*/  LOP3.LUT R14, R14, 0x100000, RZ, 0xfc, !PT ;  /* 0x001000000e0e7812 */ /* 0x000fe400078efcff */
[----:B------:R-:W-:Y:S02]  /*1970*/  LOP3.LUT R9, R15, 0x100000, RZ, 0xfc, !PT ;  /* 0x001000000f097812 */ /* 0x000fe400078efcff */
[----:B------:R-:W-:-:S04]  /*1980*/  IADD3 R12, R17, 0x2, -R8 ;  /* 0x00000002110c7810 */ /* 0x000fc80007ffe808 */
[----:B------:R-:W-:-:S13]  /*1990*/  LOP3.LUT P0, R12, R12, 0x3, RZ, 0xc0, !PT ;  /* 0x000000030c0c7812 */ /* 0x000fda000780c0ff */
[----:B------:R-:W-:Y:S05]  /*19a0*/  @!P0 BRA `(.L_x_12685) ;  /* 0x0000000000348947 */ /* 0x000fea0003800000 */
[----:B------:R-:W-:Y:S01]  /*19b0*/  BSSY B3, `(.L_x_12685) ;  /* 0x000000c000037945 */ /* 0x000fe20003800000 */
.L_x_12686:
        /* <DEDUP_REMOVED lines=12> */
.L_x_12685:
[----:B------:R-:W-:Y:S05]  /*1a80*/  BSYNC B2 ;  /* 0x0000000000027941 */ /* 0x000fea0003800000 */
.L_x_12684:
        /* <DEDUP_REMOVED lines=13> */
.L_x_12692:
[----:B------:R-:W-:Y:S01]  /*1b60*/  IADD3 R16, P0, -R6, R13, RZ ;  /* 0x0000000d06107210 */ /* 0x000fe20007f1e1ff */
[----:B------:R-:W-:Y:S02]  /*1b70*/  VIADD R10, R10, 0xffffffff ;  /* 0xffffffff0a0a7836 */ /* 0x000fe40000000000 */
[----:B------:R-:W-:Y:S01]  /*1b80*/  VIADD R11, R11, 0xfffffffc ;  /* 0xfffffffc0b0b7836 */ /* 0x000fe20000000000 */
[----:B------:R-:W-:Y:S02]  /*1b90*/  IADD3.X R15, R14, ~R9, RZ, P0, !PT ;  /* 0x800000090e0f7210 */ /* 0x000fe400007fe4ff */
[----:B------:R-:W-:Y:S02]  /*1ba0*/  ISETP.NE.AND P1, PT, R10, RZ, PT ;  /* 0x000000ff0a00720c */ /* 0x000fe40003f25270 */
        /* <DEDUP_REMOVED lines=19> */
[----:B------:R-:W-:-:S04]  /*1ce0*/  IADD3 R15, P0, -R6, R13, RZ ;  /* 0x0000000d060f7210 */ /* 0x000fc80007f1e1ff */
[----:B------:R-:W-:-:S04]  /*1cf0*/  IADD3.X R16, R14, ~R9, RZ, P0, !PT ;  /* 0x800000090e107210 */ /* 0x000fc800007fe4ff */
[----:B------:R-:W-:-:S04]  /*1d00*/  ISETP.GE.AND P0, PT, R16, RZ, PT ;  /* 0x000000ff1000720c */ /* 0x000fc80003f06270 */
[----:B------:R-:W-:Y:S02]  /*1d10*/  SEL R15, R13, R15, !P0 ;  /* 0x0000000f0d0f7207 */ /* 0x000fe40004000000 */
[----:B------:R-:W-:-:S03]  /*1d20*/  SEL R16, R14, R16, !P0 ;  /* 0x000000100e107207 */ /* 0x000fc60004000000 */
[C---:B------:R-:W-:Y:S01]  /*1d30*/  IMAD.SHL.U32 R13, R15.reuse, 0x2, RZ ;  /* 0x000000020f0d7824 */ /* 0x040fe200078e00ff */
[----:B------:R-:W-:Y:S01]  /*1d40*/  SHF.L.U64.HI R14, R15, 0x1, R16 ;  /* 0x000000010f0e7819 */ /* 0x000fe20000010210 */
[----:B------:R-:W-:Y:S06]  /*1d50*/  @P1 BRA `(.L_x_12692) ;  /* 0xfffffffc00801947 */ /* 0x000fec000383ffff */
[----:B------:R-:W-:Y:S05]  /*1d60*/  BSYNC B4 ;  /* 0x0000000000047941 */ /* 0x000fea0003800000 */
.L_x_12691:
[----:B------:R-:W-:-:S07]  /*1d70*/  IMAD.MOV.U32 R10, RZ, RZ, R15 ;  /* 0x000000ffff0a7224 */ /* 0x000fce00078e000f */
.L_x_12690:
[----:B------:R-:W-:Y:S05]  /*1d80*/  BSYNC B3 ;  /* 0x0000000000037941 */ /* 0x000fea0003800000 */
.L_x_12689:
[----:B------:R-:W-:-:S13]  /*1d90*/  ISETP.GE.U32.AND P0, PT, R12, 0xc, PT ;  /* 0x0000000c0c00780c */ /* 0x000fda0003f06070 */
[----:B------:R-:W-:Y:S05]  /*1da0*/  @!P0 BRA `(.L_x_12688) ;  /* 0x0000000400d88947 */ /* 0x000fea0003800000 */
[----:B------:R-:W-:Y:S01]  /*1db0*/  BSSY B3, `(.L_x_12693) ;  /* 0x0000074000037945 */ /* 0x000fe20003800000 */
.L_x_12694:
[----:B------:R-:W-:Y:S02]  /*1dc0*/  IADD3 R10, P0, -R6, R13, RZ ;  /* 0x0000000d060a7210 */ /* 0x000fe40007f1e1ff */
[C---:B------:R-:W-:Y:S01]  /*1dd0*/  ISETP.GT.AND P1, PT, R11.reuse, 0xf, PT ;  /* 0x0000000f0b00780c */ /* 0x040fe20003f24270 */
[----:B------:R-:W-:Y:S02]  /*1de0*/  VIADD R11, R11, 0xfffffff0 ;  /* 0xfffffff00b0b7836 */ /* 0x000fe40000000000 */
[----:B------:R-:W-:-:S05]  /*1df0*/  IMAD.X R15, R14, 0x1, ~R9, P0 ;  /* 0x000000010e0f7824 */ /* 0x000fca00000e0e09 */
[----:B------:R-:W-:-:S04]  /*1e00*/  ISETP.GE.AND P0, PT, R15, RZ, PT ;  /* 0x000000ff0f00720c */ /* 0x000fc80003f06270 */
[----:B------:R-:W-:Y:S02]  /*1e10*/  SEL R10, R13, R10, !P0 ;  /* 0x0000000a0d0a7207 */ /* 0x000fe40004000000 */
[----:B------:R-:W-:Y:S02]  /*1e20*/  SEL R15, R14, R15, !P0 ;  /* 0x0000000f0e0f7207 */ /* 0x000fe40004000000 */
[C---:B------:R-:W-:Y:S02]  /*1e30*/  SHF.L.U32 R13, R10.reuse, 0x1, RZ ;  /* 0x000000010a0d7819 */ /* 0x040fe400000006ff */
[----:B------:R-:W-:Y:S02]  /*1e40*/  SHF.L.U64.HI R10, R10, 0x1, R15 ;  /* 0x000000010a0a7819 */ /* 0x000fe4000001020f */
        /* <DEDUP_REMOVED lines=107> */
.L_x_12693:
[----:B------:R-:W-:-:S07]  /*2500*/  IMAD.MOV.U32 R16, RZ, RZ, R15 ;  /* 0x000000ffff107224 */ /* 0x000fce00078e000f */
.L_x_12688:
[----:B------:R-:W-:Y:S05]  /*2510*/  BSYNC B2 ;  /* 0x0000000000027941 */ /* 0x000fea0003800000 */
.L_x_12687:
        /* <DEDUP_REMOVED lines=12> */
[----:B------:R-:W-:Y:S02]  /*25e0*/  IADD3 R12, P1, RZ, R9, RZ ;  /* 0x00000009ff0c7210 */ /* 0x000fe40007f3e0ff */
[C---:B------:R-:W-:Y:S02]  /*25f0*/  ISETP.GE.AND P0, PT, R8.reuse, 0x1, PT ;  /* 0x000000010800780c */ /* 0x040fe40003f06270 */
[C---:B------:R-:W-:Y:S02]  /*2600*/  IADD3 R6, R8.reuse, -0x1, RZ ;  /* 0xffffffff08067810 */ /* 0x040fe40007ffe0ff */
[----:B------:R-:W-:-:S03]  /*2610*/  IADD3 R8, -R8, 0x1, RZ ;  /* 0x0000000108087810 */ /* 0x000fc60007ffe1ff */
[----:B------:R-:W-:-:S06]  /*2620*/  IMAD.U32.X R13, R6, 0x100000, R7, P1 ;  /* 0x00100000060d7824 */ /* 0x000fcc00008e0407 */
[-CC-:B------:R-:W-:Y:S02]  /*2630*/  @!P0 SHF.R.U64 R12, R9, R8.reuse, R7.reuse ;  /* 0x00000008090c8219 */ /* 0x180fe40000001207 */
[----:B------:R-:W-:-:S07]  /*2640*/  @!P0 SHF.R.U32.HI R13, RZ, R8, R7 ;  /* 0x00000008ff0d8219 */ /* 0x000fce0000011607 */
.L_x_12696:
[----:B------:R-:W-:Y:S05]  /*2650*/  BSYNC B2 ;  /* 0x0000000000027941 */ /* 0x000fea0003800000 */
.L_x_12695:
[----:B------:R-:W-:Y:S02]  /*2660*/  IMAD.MOV.U32 R9, RZ, RZ, R13 ;  /* 0x000000ffff097224 */ /* 0x000fe400078e000d */
[----:B------:R-:W-:-:S03]  /*2670*/  IMAD.MOV.U32 R8, RZ, RZ, R12 ;  /* 0x000000ffff087224 */ /* 0x000fc600078e000c */
[----:B------:R-:W-:Y:S01]  /*2680*/  LOP3.LUT R9, R9, 0x80000000, R3, 0xb8, !PT ;  /* 0x8000000009097812 */ /* 0x000fe200078eb803 */
[----:B------:R-:W-:Y:S06]  /*2690*/  BRA `(.L_x_12683) ;  /* 0x0000000000187947 */ /* 0x000fec0003800000 */
.L_x_12682:
[----:B------:R-:W-:-:S06]  /*26a0*/  DSETP.GTU.AND P0, PT, R6, +INF , PT ;  /* 0x7ff000000600742a */ /* 0x000fcc0003f0c000 */
[----:B------:R-:W-:-:S14]  /*26b0*/  DSETP.LE.AND P0, PT, R10, +INF , !P0 ;  /* 0x7ff000000a00742a */ /* 0x000fdc0004703000 */
[----:B------:R-:W-:Y:S02]  /*26c0*/  @P0 DSETP.NEU.AND P1, PT, R10, +INF , PT ;  /* 0x7ff000000a00042a */ /* 0x000fe40003f2d000 */
[----:B------:R-:W-:-:S06]  /*26d0*/  @!P0 DADD R8, R2, R8 ;  /* 0x0000000002088229 */ /* 0x000fcc0000000008 */
[----:B------:R-:W-:Y:S02]  /*26e0*/  @P0 FSEL R8, R2, RZ, P1 ;  /* 0x000000ff02080208 */ /* 0x000fe40000800000 */
[----:B------:R-:W-:-:S07]  /*26f0*/  @P0 FSEL R9, R3, -QNAN , P1 ;  /* 0xfff8000003090808 */ /* 0x000fce0000800000 */
.L_x_12683:
[----:B------:R-:W-:Y:S05]  /*2700*/  BSYNC B0 ;  /* 0x0000000000007941 */ /* 0x000fea0003800000 */
.L_x_12681:
[----:B------:R0:W-:Y:S01]  /*2710*/  STG.E.64 desc[UR4][R4.64], R8 ;  /* 0x0000000804007986 */ /* 0x0001e2000c101b04 */
[----:B------:R-:W-:-:S07]  /*2720*/  VIADD R11, R0, 0x80 ;  /* 0x00000080000b7836 */ /* 0x000fce0000000000 */
.L_x_12679:
[----:B------:R-:W-:Y:S05]  /*2730*/  BSYNC B1 ;  /* 0x0000000000017941 */ /* 0x000fea0003800000 */
.L_x_12678:
[----:B------:R-:W-:-:S13]  /*2740*/  ISETP.GE.AND P0, PT, R11, UR6, PT ;  /* 0x000000060b007c0c */ /* 0x000fda000bf06270 */
[----:B------:R-:W-:Y:S05]  /*2750*/  @P0 EXIT ;  /* 0x000000000000094d */ /* 0x000fea0003800000 */
[----:B0-----:R-:W0:Y:S01]  /*2760*/  LDC R4, c[0x0][0x218] ;  /* 0x00008600ff047b82 */ /* 0x001e220000000800 */
[----:B------:R-:W-:Y:S01]  /*2770*/  MOV R2, RZ ;  /* 0x000000ff00027202 */ /* 0x000fe20000000f00 */
        /* <DEDUP_REMOVED lines=334> */
[----:B------:R-:W-:Y:S01]  /*3c60*/  @P0 IMAD.MOV.U32 R10, RZ, RZ, RZ ;  /* 0x000000ffff0a0224 */ /* 0x000fe200078e00ff */
[----:B------:R-:W-:-:S03]  /*3c70*/  ULDC UR6, c[0x0][0x45c] ;  /* 0x0001170000067ab9 */ /* 0x000fc60000000800 */
[----:B------:R-:W1:Y:S01]  /*3c80*/  @P0 LDC R15, c[0x0][0x33c] ;  /* 0x0000cf00ff0f0b82 */ /* 0x000e620000000800 */
[----:B------:R-:W-:-:S04]  /*3c90*/  IMAD.MOV R3, RZ, RZ, -R11 ;  /* 0x000000ffff037224 */ /* 0x000fc800078e0a0b */
[----:B------:R-:W-:Y:S01]  /*3ca0*/  IMAD R7, R3, UR8, R7 ;  /* 0x0000000803077c24 */ /* 0x000fe2000f8e0207 */
[----:B------:R-:W-:Y:S02]  /*3cb0*/  ULDC.64 UR8, c[0x0][0x460] ;  /* 0x0001180000087ab9 */ /* 0x000fe40000000a00 */
[----:B------:R-:W2:Y:S01]  /*3cc0*/  @P0 LDC.64 R8, c[0x0][0x468] ;  /* 0x00011a00ff080b82 */ /* 0x000ea20000000a00 */
[C---:B------:R-:W-:Y:S02]  /*3cd0*/  IMAD R5, R7.reuse, UR6, R5 ;  /* 0x0000000607057c24 */ /* 0x040fe4000f8e0205 */
[C---:B------:R-:W-:Y:S02]  /*3ce0*/  IMAD R0, R7.reuse, UR8, R0 ;  /* 0x0000000807007c24 */ /* 0x040fe4000f8e0200 */
[----:B------:R-:W-:-:S03]  /*3cf0*/  IMAD R2, R7, UR9, R2 ;  /* 0x0000000907027c24 */ /* 0x000fc6000f8e0202 */
[----:B------:R-:W3:Y:S01]  /*3d00*/  @P0 LDC R6, c[0x0][0x470] ;  /* 0x00011c00ff060b82 */ /* 0x000ee20000000800 */
[----:B0-----:R-:W-:-:S05]  /*3d10*/  @P0 IMAD.HI.U32 R4, R11, R12, R10 ;  /* 0x0000000c0b040227 */ /* 0x001fca00078e000a */
[----:B------:R-:W-:-:S05]  /*3d20*/  @P0 SHF.R.U32.HI R4, RZ, R13, R4 ;  /* 0x0000000dff040219 */ /* 0x000fca0000011604 */
[----:B------:R-:W-:-:S04]  /*3d30*/  @P0 IMAD.MOV R10, RZ, RZ, -R4 ;  /* 0x000000ffff0a0224 */ /* 0x000fc800078e0a04 */
[----:B-1----:R-:W-:-:S04]  /*3d40*/  @P0 IMAD R11, R15, R10, R11 ;  /* 0x0000000a0f0b0224 */ /* 0x002fc800078e020b */
[C---:B--2---:R-:W-:Y:S02]  /*3d50*/  @P0 IMAD R5, R11.reuse, R8, R5 ;  /* 0x000000080b050224 */ /* 0x044fe400078e0205 */
[C---:B------:R-:W-:Y:S02]  /*3d60*/  @P0 IMAD R0, R11.reuse, R9, R0 ;  /* 0x000000090b000224 */ /* 0x040fe400078e0200 */
[----:B---3--:R-:W-:-:S07]  /*3d70*/  @P0 IMAD R2, R11, R6, R2 ;  /* 0x000000060b020224 */ /* 0x008fce00078e0202 */
.L_x_12697:
[----:B------:R-:W-:Y:S01]  /*3d80*/  ULDC.64 UR8, c[0x0][0x488] ;  /* 0x0001220000087ab9 */ /* 0x000fe20000000a00 */
[----:B------:R-:W-:Y:S01]  /*3d90*/  ULDC.64 UR6, c[0x0][0x480] ;  /* 0x0001200000067ab9 */ /* 0x000fe20000000a00 */
[----:B------:R-:W-:Y:S02]  /*3da0*/  IADD3 R6, P1, R2, UR8, RZ ;  /* 0x0000000802067c10 */ /* 0x000fe4000ff3e0ff */
[----:B------:R-:W-:-:S03]  /*3db0*/  IADD3 R2, P0, R0, UR6, RZ ;  /* 0x0000000600027c10 */ /* 0x000fc6000ff1e0ff */
[----:B------:R-:W-:Y:S01]  /*3dc0*/  IMAD.X R7, RZ, RZ, UR9, P1 ;  /* 0x00000009ff077e24 */ /* 0x000fe200088e06ff */
[----:B------:R-:W-:Y:S01]  /*3dd0*/  IADD3.X R3, RZ, UR7, RZ, P0, !PT ;  /* 0x00000007ff037c10 */ /* 0x000fe200087fe4ff */
[----:B------:R-:W-:-:S03]  /*3de0*/  ULDC.64 UR6, c[0x0][0x478] ;  /* 0x00011e0000067ab9 */ /* 0x000fc60000000a00 */
        /* <DEDUP_REMOVED lines=13> */
[----:B------:R-:W-:Y:S01]  /*3ec0*/  IMAD.MOV.U32 R10, RZ, RZ, 0x0 ;  /* 0x00000000ff0a7424 */ /* 0x000fe200078e00ff */
[----:B------:R-:W-:-:S12]  /*3ed0*/  MOV R11, 0xfff80000 ;  /* 0xfff80000000b7802 */ /* 0x000fd80000000f00 */
        /* <DEDUP_REMOVED lines=14> */
[C---:B------:R-:W-:Y:S02]  /*3fc0*/  @!P1 LEA.HI R0, R7.reuse, 0xffffffca, RZ, 0xc ;  /* 0xffffffca07009811 */ /* 0x040fe400078f60ff */
[----:B------:R-:W-:Y:S02]  /*3fd0*/  LOP3.LUT R13, RZ, R11, RZ, 0x33, !PT ;  /* 0x0000000bff0d7212 */ /* 0x000fe400078e33ff */
[----:B------:R-:W-:Y:S02]  /*3fe0*/  LOP3.LUT R12, R7, 0xfffff, RZ, 0xc0, !PT ;  /* 0x000fffff070c7812 */ /* 0x000fe400078ec0ff */
[----:B------:R-:W-:Y:S02]  /*3ff0*/  VIADDMNMX R10, R0, R13, 0xffffffff, !PT ;  /* 0xffffffff000a7446 */ /* 0x000fe4000780010d */
        /* <DEDUP_REMOVED lines=9> */
.L_x_12704:
        /* <DEDUP_REMOVED lines=12> */
.L_x_12703:
[----:B------:R-:W-:-:S07]  /*4150*/  MOV R10, R11 ;  /* 0x0000000b000a7202 */ /* 0x000fce0000000f00 */
.L_x_12702:
[----:B------:R-:W-:Y:S05]  /*4160*/  BSYNC B1 ;  /* 0x0000000000017941 */ /* 0x000fea0003800000 */
.L_x_12701:
        /* <DEDUP_REMOVED lines=13> */
.L_x_12710:
[----:B------:R-:W-:Y:S01]  /*4240*/  IADD3 R12, P0, -R6, R15, RZ ;  /* 0x0000000f060c7210 */ /* 0x000fe20007f1e1ff */
[----:B------:R-:W-:Y:S01]  /*4250*/  VIADD R10, R10, 0xffffffff ;  /* 0xffffffff0a0a7836 */ /* 0x000fe20000000000 */
[----:B------:R-:W-:-:S03]  /*4260*/  IADD3 R9, R9, -0x4, RZ ;  /* 0xfffffffc09097810 */ /* 0x000fc60007ffe0ff */
        /* <DEDUP_REMOVED lines=30> */
.L_x_12709:
[----:B------:R-:W-:-:S07]  /*4450*/  IMAD.MOV.U32 R10, RZ, RZ, R12 ;  /* 0x000000ffff0a7224 */ /* 0x000fce00078e000c */
.L_x_12708:
[----:B------:R-:W-:Y:S05]  /*4460*/  BSYNC B2 ;  /* 0x0000000000027941 */ /* 0x000fea0003800000 */
.L_x_12707:
[----:B------:R-:W-:-:S13]  /*4470*/  ISETP.GE.U32.AND P0, PT, R11, 0xc, PT ;  /* 0x0000000c0b00780c */ /* 0x000fda0003f06070 */
[----:B------:R-:W-:Y:S05]  /*4480*/  @!P0 BRA `(.L_x_12706) ;  /* 0x0000000400d88947 */ /* 0x000fea0003800000 */
[----:B------:R-:W-:Y:S01]  /*4490*/  BSSY B2, `(.L_x_12711) ;  /* 0x0000074000027945 */ /* 0x000fe20003800000 */
.L_x_12712:
        /* <DEDUP_REMOVED lines=113> */
[----:B------:R-:W-:Y:S01]  /*4bb0*/  SHF.L.U64.HI R13, R10, 0x1, R11 ;  /* 0x000000010a0d7819 */ /* 0x000fe2000001020b */
[----:B------:R-:W-:Y:S06]  /*4bc0*/  @P1 BRA `(.L_x_12712) ;  /* 0xfffffff800341947 */ /* 0x000fec000383ffff */
[----:B------:R-:W-:Y:S05]  /*4bd0*/  BSYNC B2 ;  /* 0x0000000000027941 */ /* 0x000fea0003800000 */
.L_x_12711:
[----:B------:R-:W-:-:S07]  /*4be0*/  IMAD.MOV.U32 R17, RZ, RZ, R11 ;  /* 0x000000ffff117224 */ /* 0x000fce00078e000b */
.L_x_12706:
[----:B------:R-:W-:Y:S05]  /*4bf0*/  BSYNC B1 ;  /* 0x0000000000017941 */ /* 0x000fea0003800000 */
.L_x_12705:
        /* <DEDUP_REMOVED lines=20> */
.L_x_12714:
[----:B------:R-:W-:Y:S05]  /*4d40*/  BSYNC B1 ;  /* 0x0000000000017941 */ /* 0x000fea0003800000 */
.L_x_12713:
[----:B------:R-:W-:Y:S02]  /*4d50*/  IMAD.MOV.U32 R11, RZ, RZ, R13 ;  /* 0x000000ffff0b7224 */ /* 0x000fe400078e000d */
[----:B------:R-:W-:-:S03]  /*4d60*/  IMAD.MOV.U32 R10, RZ, RZ, R8 ;  /* 0x000000ffff0a7224 */ /* 0x000fc600078e0008 */
[----:B------:R-:W-:Y:S01]  /*4d70*/  LOP3.LUT R11, R11, 0x80000000, R3, 0xb8, !PT ;  /* 0x800000000b0b7812 */ /* 0x000fe200078eb803 */
[----:B------:R-:W-:Y:S06]  /*4d80*/  BRA `(.L_x_12700) ;  /* 0x0000000000187947 */ /* 0x000fec0003800000 */
.L_x_12699:
[----:B------:R-:W-:-:S06]  /*4d90*/  DSETP.GTU.AND P0, PT, R6, +INF , PT ;  /* 0x7ff000000600742a */ /* 0x000fcc0003f0c000 */
[----:B------:R-:W-:-:S14]  /*4da0*/  DSETP.LE.AND P0, PT, R8, +INF , !P0 ;  /* 0x7ff000000800742a */ /* 0x000fdc0004703000 */
[----:B------:R-:W-:Y:S02]  /*4db0*/  @P0 DSETP.NEU.AND P1, PT, R8, +INF , PT ;  /* 0x7ff000000800042a */ /* 0x000fe40003f2d000 */
[----:B------:R-:W-:-:S06]  /*4dc0*/  @!P0 DADD R10, R2, R10 ;  /* 0x00000000020a8229 */ /* 0x000fcc000000000a */
[----:B------:R-:W-:Y:S02]  /*4dd0*/  @P0 FSEL R10, R2, RZ, P1 ;  /* 0x000000ff020a0208 */ /* 0x000fe40000800000 */
[----:B------:R-:W-:-:S07]  /*4de0*/  @P0 FSEL R11, R3, -QNAN , P1 ;  /* 0xfff80000030b0808 */ /* 0x000fce0000800000 */
.L_x_12700:
[----:B------:R-:W-:Y:S05]  /*4df0*/  BSYNC B0 ;  /* 0x0000000000007941 */ /* 0x000fea0003800000 */
.L_x_12698:
[----:B------:R-:W-:Y:S01]  /*4e00*/  STG.E.64 desc[UR4][R4.64], R10 ;  /* 0x0000000a04007986 */ /* 0x000fe2000c101b04 */
[----:B------:R-:W-:Y:S05]  /*4e10*/  EXIT ;  /* 0x000000000000794d */ /* 0x000fea0003800000 */
.L_x_12715:
        /* <DEDUP_REMOVED lines=14> */
.L_x_57362:


//--------------------- .text._ZN2at6native27unrolled_elementwise_kernelINS0_13BinaryFunctorIdddZZZNS0_16fmod_kernel_cudaERNS_18TensorIteratorBaseEENKUlvE0_clEvENKUlvE_clEvEUlddE_EESt5arrayIPcLm3EELi4E23TrivialOffsetCalculatorILi2EjESC_ILi1EjENS0_6memory15LoadWithoutCastENSF_16StoreWithoutCastEEEviT_T0_T2_T3_T4_T5_ --------------------------
	.section	.text._ZN2at6native27unrolled_elementwise_kernelINS0_13BinaryFunctorIdddZZZNS0_16fmod_kernel_cudaERNS_18TensorIteratorBaseEENKUlvE0_clEvENKUlvE_clEvEUlddE_EESt5arrayIPcLm3EELi4E23TrivialOffsetCalculatorILi2EjESC_ILi1EjENS0_6memory15LoadWithoutCastENSF_16StoreWithoutCastEEEviT_T0_T2_T3_T4_T5_,"ax",@progbits
	.align	128
        .global         _ZN2at6native27unrolled_elementwise_kernelINS0_13BinaryFunctorIdddZZZNS0_16fmod_kernel_cudaERNS_18TensorIteratorBaseEENKUlvE0_clEvENKUlvE_clEvEUlddE_EESt5arrayIPcLm3EELi4E23TrivialOffsetCalculatorILi2EjESC_ILi1EjENS0_6memory15LoadWithoutCastENSF_16StoreWithoutCastEEEviT_T0_T2_T3_T4_T5_
        .type           _ZN2at6native27unrolled_elementwise_kernelINS0_13BinaryFunctorIdddZZZNS0_16fmod_kernel_cudaERNS_18TensorIteratorBaseEENKUlvE0_clEvENKUlvE_clEvEUlddE_EESt5arrayIPcLm3EELi4E23TrivialOffsetCalculatorILi2EjESC_ILi1EjENS0_6memory15LoadWithoutCastENSF_16StoreWithoutCastEEEviT_T0_T2_T3_T4_T5_,@function
        .size           _ZN2at6native27unrolled_elementwise_kernelINS0_13BinaryFunctorIdddZZZNS0_16fmod_kernel_cudaERNS_18TensorIteratorBaseEENKUlvE0_clEvENKUlvE_clEvEUlddE_EESt5arrayIPcLm3EELi4E23TrivialOffsetCalculatorILi2EjESC_ILi1EjENS0_6memory15LoadWithoutCastENSF_16StoreWithoutCastEEEviT_T0_T2_T3_T4_T5_,(.L_x_57363 - _ZN2at6native27unrolled_elementwise_kernelINS0_13BinaryFunctorIdddZZZNS0_16fmod_kernel_cudaERNS_18TensorIteratorBaseEENKUlvE0_clEvENKUlvE_clEvEUlddE_EESt5arrayIPcLm3EELi4E23TrivialOffsetCalculatorILi2EjESC_ILi1EjENS0_6memory15LoadWithoutCastENSF_16StoreWithoutCastEEEviT_T0_T2_T3_T4_T5_)
        .other          _ZN2at6native27unrolled_elementwise_kernelINS0_13BinaryFunctorIdddZZZNS0_16fmod_kernel_cudaERNS_18TensorIteratorBaseEENKUlvE0_clEvENKUlvE_clEvEUlddE_EESt5arrayIPcLm3EELi4E23TrivialOffsetCalculatorILi2EjESC_ILi1EjENS0_6memory15LoadWithoutCastENSF_16StoreWithoutCastEEEviT_T0_T2_T3_T4_T5_,@"STO_CUDA_ENTRY STV_DEFAULT"
_ZN2at6native27unrolled_elementwise_kernelINS0_13BinaryFunctorIdddZZZNS0_16fmod_kernel_cudaERNS_18TensorIteratorBaseEENKUlvE0_clEvENKUlvE_clEvEUlddE_EESt5arrayIPcLm3EELi4E23TrivialOffsetCalculatorILi2EjESC_ILi1EjENS0_6memory15LoadWithoutCastENSF_16StoreWithoutCastEEEviT_T0_T2_T3_T4_T5_:
.text._ZN2at6native27unrolled_elementwise_kernelINS0_13BinaryFunctorIdddZZZNS0_16fmod_kernel_cudaERNS_18TensorIteratorBaseEENKUlvE0_clEvENKUlvE_clEvEUlddE_EESt5arrayIPcLm3EELi4E23TrivialOffsetCalculatorILi2EjESC_ILi1EjENS0_6memory15LoadWithoutCastENSF_16StoreWithoutCastEEEviT_T0_T2_T3_T4_T5_:
[----:B------:R-:W-:Y:S01]  /*0000*/  LDC R1, c[0x0][0x28] ;  /* 0x00000a00ff017b82 */ /* 0x000fe20000000800 */
[----:B------:R-:W0:Y:S07]  /*0010*/  S2R R0, SR_TID.X ;  /* 0x0000000000007919 */ /* 0x000e2e0000002100 */
[----:B------:R-:W1:Y:S01]  /*0020*/  S2UR UR5, SR_CTAID.X ;  /* 0x00000000000579c3 */ /* 0x000e620000002500 */
[----:B------:R-:W-:Y:S01]  /*0030*/  ULDC UR4, c[0x0][0x210] ;  /* 0x0000840000047ab9 */ /* 0x000fe20000000800 */
[----:B------:R-:W-:Y:S01]  /*0040*/  CS2R R8, SRZ ;  /* 0x0000000000087805 */ /* 0x000fe2000001ff00 */
[----:B------:R-:W-:Y:S01]  /*0050*/  ULDC.64 UR6, c[0x0][0x208] ;  /* 0x0000820000067ab9 */ /* 0x000fe20000000a00 */
[----:B-1----:R-:W-:-:S02]  /*0060*/  UIMAD UR4, UR5, -0x200, UR4 ;  /* 0xfffffe00050478a4 */ /* 0x002fc4000f8e0204 */
[----:B------:R-:W-:Y:S02]  /*0070*/  IMAD.U32 R29, RZ, RZ, UR5 ;  /* 0x00000005ff1d7e24 */ /* 0x000fe4000f8e00ff */
[----:B------:R-:W-:Y:S02]  /*0080*/  IMAD.U32 R7, RZ, RZ, UR5 ;  /* 0x00000005ff077e24 */ /* 0x000fe4000f8e00ff */
[----:B------:R-:W-:Y:S01]  /*0090*/  IMAD.U32 R21, RZ, RZ, UR5 ;  /* 0x00000005ff157e24 */ /* 0x000fe2000f8e00ff */
[----:B0-----:R-:W-:Y:S01]  /*00a0*/  ISETP.GE.AND P1, PT, R0, UR4, PT ;  /* 0x0000000400007c0c */ /* 0x001fe2000bf26270 */
[----:B------:R-:W-:-:S12]  /*00b0*/  IMAD.MOV.U32 R18, RZ, RZ, R0 ;  /* 0x000000ffff127224 */ /* 0x000fd800078e0000 */
[----:B------:R-:W-:Y:S01]  /*00c0*/  @!P1 IMAD R29, R29, 0x200, R18 ;  /* 0x000002001d1d9824 */ /* 0x000fe200078e0212 */
[----:B------:R-:W0:Y:S01]  /*00d0*/  @!P1 LDC.64 R24, c[0x0][0x220] ;  /* 0x00008800ff189b82 */ /* 0x000e220000000a00 */
[----:B------:R-:W-:-:S05]  /*00e0*/  @!P1 VIADD R18, R18, 0x80 ;  /* 0x0000008012129836 */ /* 0x000fca0000000000 */
[C---:B------:R-:W-:Y:S02]  /*00f0*/  ISETP.GE.AND P0, PT, R18.reuse, UR4, PT ;  /* 0x0000000412007c0c */ /* 0x040fe4000bf06270 */
[----:B------:R-:W1:Y:S11]  /*0100*/  @!P1 LDC.64 R2, c[0x0][0x228] ;  /* 0x00008a00ff029b82 */ /* 0x000e760000000a00 */
[----:B------:R-:W-:Y:S01]  /*0110*/  @!P0 IMAD R7, R7, 0x200, R18 ;  /* 0x0000020007078824 */ /* 0x000fe200078e0212 */
[----:B------:R-:W2:Y:S01]  /*0120*/  @!P0 LDC.64 R22, c[0x0][0x220] ;  /* 0x00008800ff168b82 */ /* 0x000ea20000000a00 */
[----:B------:R-:W-:-:S02]  /*0130*/  @!P0 VIADD R18, R18, 0x80 ;  /* 0x0000008012128836 */ /* 0x000fc40000000000 */
[----:B0-----:R-:W-:-:S03]  /*0140*/  @!P1 IMAD.WIDE.U32 R24, R29, 0x8, R24 ;  /* 0x000000081d189825 */ /* 0x001fc600078e0018 */
[----:B------:R-:W-:Y:S02]  /*0150*/  ISETP.GE.AND P3, PT, R18, UR4, PT ;  /* 0x0000000412007c0c */ /* 0x000fe4000bf66270 */
[----:B------:R-:W0:Y:S01]  /*0160*/  @!P0 LDC.64 R4, c[0x0][0x228] ;  /* 0x00008a00ff048b82 */ /* 0x000e220000000a00 */
[----:B------:R-:W-:Y:S02]  /*0170*/  IMAD.U32 R19, RZ, RZ, UR5 ;  /* 0x00000005ff137e24 */ /* 0x000fe4000f8e00ff */
[----:B-1----:R-:W-:Y:S01]  /*0180*/  @!P1 IMAD.WIDE.U32 R28, R29, 0x8, R2 ;  /* 0x000000081d1c9825 */ /* 0x002fe200078e0002 */
[----:B------:R-:W-:-:S04]  /*0190*/  CS2R R2, SRZ ;  /* 0x0000000000027805 */ /* 0x000fc8000001ff00 */
[----:B------:R1:W5:Y:S03]  /*01a0*/  @!P1 LDG.E.64 R8, desc[UR6][R28.64] ;  /* 0x000000061c089981 */ /* 0x000366000c1e1b00 */
[----:B------:R-:W-:Y:S01]  /*01b0*/  @!P3 IMAD R21, R21, 0x200, R18 ;  /* 0x000002001515b824 */ /* 0x000fe200078e0212 */
[----:B------:R-:W3:Y:S01]  /*01c0*/  @!P3 LDC.64 R16, c[0x0][0x220] ;  /* 0x00008800ff10bb82 */ /* 0x000ee20000000a00 */
[----:B------:R-:W-:Y:S01]  /*01d0*/  @!P3 VIADD R18, R18, 0x80 ;  /* 0x000000801212b836 */ /* 0x000fe20000000000 */
[----:B------:R4:W5:Y:S04]  /*01e0*/  @!P1 LDG.E.64 R2, desc[UR6][R24.64] ;  /* 0x0000000618029981 */ /* 0x000968000c1e1b00 */
[----:B------:R-:W-:-:S02]  /*01f0*/  ISETP.GE.AND P2, PT, R18, UR4, PT ;  /* 0x0000000412007c0c */ /* 0x000fc4000bf46270 */
[----:B------:R-:W4:Y:S11]  /*0200*/  @!P3 LDC.64 R10, c[0x0][0x228] ;  /* 0x00008a00ff0abb82 */ /* 0x000f360000000a00 */
[----:B------:R-:W4:Y:S08]  /*0210*/  @!P2 LDC.64 R14, c[0x0][0x220] ;  /* 0x00008800ff0eab82 */ /* 0x000f300000000a00 */
[----:B------:R-:W4:Y:S01]  /*0220*/  @!P2 LDC.64 R12, c[0x0][0x228] ;  /* 0x00008a00ff0cab82 */ /* 0x000f220000000a00 */
[----:B-1----:R-:W-:-:S02]  /*0230*/  @!P2 IMAD R29, R19, 0x200, R18 ;  /* 0x00000200131da824 */ /* 0x002fc400078e0212 */
[----:B---3--:R-:W-:Y:S01]  /*0240*/  @!P3 IMAD.WIDE.U32 R18, R21, 0x8, R16 ;  /* 0x000000081512b825 */ /* 0x008fe200078e0010 */
[----:B------:R-:W-:-:S03]  /*0250*/  CS2R R16, SRZ ;  /* 0x0000000000107805 */ /* 0x000fc6000001ff00 */
[----:B--2---:R-:W-:-:S03]  /*0260*/  @!P0 IMAD.WIDE.U32 R22, R7, 0x8, R22 ;  /* 0x0000000807168825 */ /* 0x004fc600078e0016 */
[----:B------:R1:W5:Y:S01]  /*0270*/  @!P3 LDG.E.64 R16, desc[UR6][R18.64] ;  /* 0x000000061210b981 */ /* 0x000362000c1e1b00 */
[----:B0-----:R-:W-:Y:S01]  /*0280*/  @!P0 IMAD.WIDE.U32 R26, R7, 0x8, R4 ;  /* 0x00000008071a8825 */ /* 0x001fe200078e0004 */
[----:B------:R-:W-:Y:S02]  /*0290*/  CS2R R4, SRZ ;  /* 0x0000000000047805 */ /* 0x000fe4000001ff00 */
[----:B------:R-:W-:Y:S01]  /*02a0*/  CS2R R6, SRZ ;  /* 0x0000000000067805 */ /* 0x000fe2000001ff00 */
[----:B----4-:R-:W-:Y:S01]  /*02b0*/  @!P3 IMAD.WIDE.U32 R20, R21, 0x8, R10 ;  /* 0x000000081514b825 */ /* 0x010fe200078e000a */
[----:B------:R-:W-:Y:S02]  /*02c0*/  CS2R R10, SRZ ;  /* 0x00000000000a7805 */ /* 0x000fe4000001ff00 */
[----:B------:R1:W5:Y:S01]  /*02d0*/  @!P0 LDG.E.64 R4, desc[UR6][R22.64] ;  /* 0x0000000616048981 */ /* 0x000362000c1e1b00 */
[----:B------:R-:W-:Y:S01]  /*02e0*/  @!P2 IMAD.WIDE.U32 R24, R29, 0x8, R14 ;  /* 0x000000081d18a825 */ /* 0x000fe200078e000e */
[----:B------:R-:W-:-:S02]  /*02f0*/  CS2R R14, SRZ ;  /* 0x00000000000e7805 */ /* 0x000fc4000001ff00 */
[----:B------:R1:W5:Y:S01]  /*0300*/  @!P0 LDG.E.64 R6, desc[UR6][R26.64] ;  /* 0x000000061a068981 */ /* 0x000362000c1e1b00 */
[----:B------:R-:W-:Y:S01]  /*0310*/  @!P2 IMAD.WIDE.U32 R28, R29, 0x8, R12 ;  /* 0x000000081d1ca825 */ /* 0x000fe200078e000c */
[----:B------:R-:W-:Y:S02]  /*0320*/  CS2R R12, SRZ ;  /* 0x00000000000c7805 */ /* 0x000fe4000001ff00 */
[----:B------:R1:W5:Y:S04]  /*0330*/  @!P3 LDG.E.64 R10, desc[UR6][R20.64] ;  /* 0x00000006140ab981 */ /* 0x000368000c1e1b00 */
[----:B------:R1:W5:Y:S04]  /*0340*/  @!P2 LDG.E.64 R14, desc[UR6][R24.64] ;  /* 0x00000006180ea981 */ /* 0x000368000c1e1b00 */
[----:B------:R1:W5:Y:S01]  /*0350*/  @!P2 LDG.E.64 R12, desc[UR6][R28.64] ;  /* 0x000000061c0ca981 */ /* 0x000362000c1e1b00 */
[----:B------:R-:W-:Y:S04]  /*0360*/  BSSY B0, `(.L_x_12716) ;  /* 0x00000fc000007945 */ /* 0x000fe80003800000 */
[----:B------:R-:W-:Y:S05]  /*0370*/  @P1 BRA `(.L_x_12717) ;  /* 0x0000000c00e81947 */ /* 0x000fea0003800000 */
[----:B-1---5:R-:W-:Y:S01]  /*0380*/  LOP3.LUT R19, R9, 0x7fffffff, RZ, 0xc0, !PT ;  /* 0x7fffffff09137812 */ /* 0x022fe200078ec0ff */
        /* <DEDUP_REMOVED lines=25> */
[----:B------:R-:W-:Y:S01]  /*0520*/  LOP3.LUT R21, R21, 0xfffff, RZ, 0xc0, !PT ;  /* 0x000fffff15157812 */ /* 0x000fe200078ec0ff */
[----:B------:R-:W-:Y:S01]  /*0530*/  IMAD.IADD R24, R25, 0x1, -R8 ;  /* 0x0000000119187824 */ /* 0x000fe200078e0a08 */
[----:B------:R-:W-:Y:S02]  /*0540*/  VIADDMNMX R22, R8, R9, 0xffffffff, !PT ;  /* 0xffffffff08167446 */ /* 0x000fe40007800109 */
[----:B------:R-:W-:-:S03]  /*0550*/  LOP3.LUT R21, R21, 0x100000, RZ, 0xfc, !PT ;  /* 0x0010000015157812 */ /* 0x000fc600078efcff */
[----:B------:R-:W-:-:S05]  /*0560*/  IMAD.IADD R9, R22, 0x1, R25 ;  /* 0x0000000116097824 */ /* 0x000fca00078e0219 */
[----:B------:R-:W-:-:S04]  /*0570*/  IADD3 R22, R9, 0x2, -R8 ;  /* 0x0000000209167810 */ /* 0x000fc80007ffe808 */
[----:B------:R-:W-:Y:S02]  /*0580*/  LOP3.LUT P0, R26, R22, 0x3, RZ, 0xc0, !PT ;  /* 0x00000003161a7812 */ /* 0x000fe4000780c0ff */
[----:B------:R-:W-:-:S04]  /*0590*/  LOP3.LUT R22, R19, 0xfffff, RZ, 0xc0, !PT ;  /* 0x000fffff13167812 */ /* 0x000fc800078ec0ff */
[----:B------:R-:W-:-:S07]  /*05a0*/  LOP3.LUT R22, R22, 0x100000, RZ, 0xfc, !PT ;  /* 0x0010000016167812 */ /* 0x000fce00078efcff */
[----:B------:R-:W-:Y:S05]  /*05b0*/  @!P0 BRA `(.L_x_12720) ;  /* 0x0000000000348947 */ /* 0x000fea0003800000 */
[----:B------:R-:W-:Y:S01]  /*05c0*/  BSSY B2, `(.L_x_12720) ;  /* 0x000000c000027945 */ /* 0x000fe20003800000 */
.L_x_12721:
        /* <DEDUP_REMOVED lines=12> */
.L_x_12720:
[----:B------:R-:W-:Y:S05]  /*0690*/  BSYNC B1 ;  /* 0x0000000000017941 */ /* 0x000fea0003800000 */
.L_x_12719:
        /* <DEDUP_REMOVED lines=13> */
.L_x_12727:
        /* <DEDUP_REMOVED lines=33> */
.L_x_12726:
[----:B------:R-:W-:Y:S02]  /*0980*/  IMAD.MOV.U32 R20, RZ, RZ, R25 ;  /* 0x000000ffff147224 */ /* 0x000fe400078e0019 */
[----:B------:R-:W-:-:S07]  /*0990*/  IMAD.MOV.U32 R25, RZ, RZ, R26 ;  /* 0x000000ffff197224 */ /* 0x000fce00078e001a */
.L_x_12725:
[----:B------:R-:W-:Y:S05]  /*09a0*/  BSYNC B2 ;  /* 0x0000000000027941 */ /* 0x000fea0003800000 */
.L_x_12724:
[----:B------:R-:W-:-:S13]  /*09b0*/  ISETP.GE.U32.AND P0, PT, R9, 0xc, PT ;  /* 0x0000000c0900780c */ /* 0x000fda0003f06070 */
[----:B------:R-:W-:Y:S05]  /*09c0*/  @!P0 BRA `(.L_x_12723) ;  /* 0x0000000400d88947 */ /* 0x000fea0003800000 */
[----:B------:R-:W-:Y:S01]  /*09d0*/  BSSY B2, `(.L_x_12723) ;  /* 0x0000075000027945 */ /* 0x000fe20003800000 */
[----:B------:R-:W-:-:S07]  /*09e0*/  VIADD R24, R24, 0x10 ;  /* 0x0000001018187836 */ /* 0x000fce0000000000 */
.L_x_12728:
        /* <DEDUP_REMOVED lines=116> */
.L_x_12723:
[----:B------:R-:W-:Y:S05]  /*1130*/  BSYNC B1 ;  /* 0x0000000000017941 */ /* 0x000fea0003800000 */
.L_x_12722:
        /* <DEDUP_REMOVED lines=20> */
.L_x_12730:
[----:B------:R-:W-:Y:S05]  /*1280*/  BSYNC B1 ;  /* 0x0000000000017941 */ /* 0x000fea0003800000 */
.L_x_12729:
[----:B------:R-:W-:Y:S01]  /*1290*/  IMAD.MOV.U32 R8, RZ, RZ, R18 ;  /* 0x000000ffff087224 */ /* 0x000fe200078e0012 */
[----:B------:R-:W-:Y:S01]  /*12a0*/  LOP3.LUT R9, R9, 0x80000000, R3, 0xb8, !PT ;  /* 0x8000000009097812 */ /* 0x000fe200078eb803 */
[----:B------:R-:W-:Y:S06]  /*12b0*/  BRA `(.L_x_12717) ;  /* 0x0000000000187947 */ /* 0x000fec0003800000 */
.L_x_12718:
[----:B------:R-:W-:-:S06]  /*12c0*/  DSETP.GTU.AND P0, PT, R18, +INF , PT ;  /* 0x7ff000001200742a */ /* 0x000fcc0003f0c000 */
[----:B------:R-:W-:-:S14]  /*12d0*/  DSETP.LE.AND P0, PT, R20, +INF , !P0 ;  /* 0x7ff000001400742a */ /* 0x000fdc0004703000 */
[----:B------:R-:W-:Y:S02]  /*12e0*/  @P0 DSETP.NEU.AND P2, PT, R20, +INF , PT ;  /* 0x7ff000001400042a */ /* 0x000fe40003f4d000 */
[----:B------:R-:W-:-:S06]  /*12f0*/  @!P0 DADD R8, R8, R2 ;  /* 0x0000000008088229 */ /* 0x000fcc0000000002 */
[----:B------:R-:W-:Y:S02]  /*1300*/  @P0 FSEL R8, R2, RZ, P2 ;  /* 0x000000ff02080208 */ /* 0x000fe40001000000 */
[----:B------:R-:W-:-:S07]  /*1310*/  @P0 FSEL R9, R3, -QNAN , P2 ;  /* 0xfff8000003090808 */ /* 0x000fce0001000000 */
.L_x_12717:
[----:B------:R-:W-:Y:S05]  /*1320*/  BSYNC B0 ;  /* 0x0000000000007941 */ /* 0x000fea0003800000 */
.L_x_12716:
[----:B-1----:R-:W-:Y:S01]  /*1330*/  VIADD R18, R0, 0x80 ;  /* 0x0000008000127836 */ /* 0x002fe20000000000 */
[----:B------:R-:W-:Y:S04]  /*1340*/  BSSY B0, `(.L_x_12731) ;  /* 0x00000fe000007945 */ /* 0x000fe80003800000 */
[----:B------:R-:W-:-:S13]  /*1350*/  ISETP.GE.AND P0, PT, R18, UR4, PT ;  /* 0x0000000412007c0c */ /* 0x000fda000bf06270 */
[----:B------:R-:W-:Y:S05]  /*1360*/  @P0 BRA `(.L_x_12732) ;  /* 0x0000000c00ec0947 */ /* 0x000fea0003800000 */
[----:B-----5:R-:W-:Y:S01]  /*1370*/  LOP3.LUT R3, R7, 0x7fffffff, RZ, 0xc0, !PT ;  /* 0x7fffffff07037812 */ /* 0x020fe200078ec0ff */
        /* <DEDUP_REMOVED lines=25> */
[----:B------:R-:W-:-:S05]  /*1510*/  VIADDMNMX R22, R6, R7, 0xffffffff, !PT ;  /* 0xffffffff06167446 */ /* 0x000fca0007800107 */
[----:B------:R-:W-:Y:S01]  /*1520*/  IMAD.IADD R19, R22, 0x1, R23 ;  /* 0x0000000116137824 */ /* 0x000fe200078e0217 */
[----:B------:R-:W-:-:S04]  /*1530*/  LOP3.LUT R22, R3, 0xfffff, RZ, 0xc0, !PT ;  /* 0x000fffff03167812 */ /* 0x000fc800078ec0ff */
[--C-:B------:R-:W-:Y:S02]  /*1540*/  IADD3 R7, R19, 0x2, -R6.reuse ;  /* 0x0000000213077810 */ /* 0x100fe40007ffe806 */
[----:B------:R-:W-:Y:S02]  /*1550*/  LOP3.LUT R22, R22, 0x100000, RZ, 0xfc, !PT ;  /* 0x0010000016167812 */ /* 0x000fe400078efcff */
[----:B------:R-:W-:Y:S02]  /*1560*/  LOP3.LUT P0, R24, R7, 0x3, RZ, 0xc0, !PT ;  /* 0x0000000307187812 */ /* 0x000fe4000780c0ff */
[----:B------:R-:W-:Y:S01]  /*1570*/  LOP3.LUT R7, R21, 0x100000, RZ, 0xfc, !PT ;  /* 0x0010000015077812 */ /* 0x000fe200078efcff */
[----:B------:R-:W-:-:S10]  /*1580*/  IMAD.IADD R21, R23, 0x1, -R6 ;  /* 0x0000000117157824 */ /* 0x000fd400078e0a06 */
[----:B------:R-:W-:Y:S05]  /*1590*/  @!P0 BRA `(.L_x_12735) ;  /* 0x00000000003c8947 */ /* 0x000fea0003800000 */
[----:B------:R-:W-:Y:S01]  /*15a0*/  BSSY B2, `(.L_x_12736) ;  /* 0x000000c000027945 */ /* 0x000fe20003800000 */
.L_x_12737:
        /* <DEDUP_REMOVED lines=12> */
.L_x_12736:
[----:B------:R-:W-:Y:S02]  /*1670*/  IMAD.MOV.U32 R24, RZ, RZ, R23 ;  /* 0x000000ffff187224 */ /* 0x000fe400078e0017 */
[----:B------:R-:W-:-:S07]  /*1680*/  IMAD.MOV.U32 R23, RZ, RZ, R26 ;  /* 0x000000ffff177224 */ /* 0x000fce00078e001a */
.L_x_12735:
[----:B------:R-:W-:Y:S05]  /*1690*/  BSYNC B1 ;  /* 0x0000000000017941 */ /* 0x000fea0003800000 */
.L_x_12734:
        /* <DEDUP_REMOVED lines=13> */
.L_x_12743:
        /* <DEDUP_REMOVED lines=33> */
.L_x_12742:
[----:B------:R-:W-:-:S07]  /*1980*/  IMAD.MOV.U32 R23, RZ, RZ, R25 ;  /* 0x000000ffff177224 */ /* 0x000fce00078e0019 */
.L_x_12741:
[----:B------:R-:W-:Y:S05]  /*1990*/  BSYNC B2 ;  /* 0x0000000000027941 */ /* 0x000fea0003800000 */
.L_x_12740:
[----:B------:R-:W-:-:S13]  /*19a0*/  ISETP.GE.U32.AND P0, PT, R19, 0xc, PT ;  /* 0x0000000c1300780c */ /* 0x000fda0003f06070 */
[----:B------:R-:W-:Y:S05]  /*19b0*/  @!P0 BRA `(.L_x_12739) ;  /* 0x0000000400d88947 */ /* 0x000fea0003800000 */
[----:B------:R-:W-:Y:S01]  /*19c0*/  BSSY B2, `(.L_x_12739) ;  /* 0x0000075000027945 */ /* 0x000fe20003800000 */
[----:B------:R-:W-:-:S07]  /*19d0*/  VIADD R21, R21, 0x10 ;  /* 0x0000001015157836 */ /* 0x000fce0000000000 */
.L_x_12744:
        /* <DEDUP_REMOVED lines=116> */
.L_x_12739:
[----:B------:R-:W-:Y:S05]  /*2120*/  BSYNC B1 ;  /* 0x0000000000017941 */ /* 0x000fea0003800000 */
.L_x_12738:
        /* <DEDUP_REMOVED lines=20> */
.L_x_12746:
[----:B------:R-:W-:Y:S05]  /*2270*/  BSYNC B1 ;  /* 0x0000000000017941 */ /* 0x000fea0003800000 */
.L_x_12745:
[----:B------:R-:W-:Y:S02]  /*2280*/  IMAD.MOV.U32 R7, RZ, RZ, R2 ;  /* 0x000000ffff077224 */ /* 0x000fe400078e0002 */
[----:B------:R-:W-:-:S03]  /*2290*/  IMAD.MOV.U32 R6, RZ, RZ, R19 ;  /* 0x000000ffff067224 */ /* 0x000fc600078e0013 */
[----:B------:R-:W-:Y:S01]  /*22a0*/  LOP3.LUT R7, R7, 0x80000000, R5, 0xb8, !PT ;  /* 0x8000000007077812 */ /* 0x000fe200078eb805 */
[----:B------:R-:W-:Y:S06]  /*22b0*/  BRA `(.L_x_12732) ;  /* 0x0000000000187947 */ /* 0x000fec0003800000 */
.L_x_12733:
[----:B------:R-:W-:-:S06]  /*22c0*/  DSETP.GTU.AND P0, PT, R2, +INF , PT ;  /* 0x7ff000000200742a */ /* 0x000fcc0003f0c000 */
[----:B------:R-:W-:-:S14]  /*22d0*/  DSETP.LE.AND P0, PT, R20, +INF , !P0 ;  /* 0x7ff000001400742a */ /* 0x000fdc0004703000 */
[----:B------:R-:W-:Y:S02]  /*22e0*/  @P0 DSETP.NEU.AND P2, PT, R20, +INF , PT ;  /* 0x7ff000001400042a */ /* 0x000fe40003f4d000 */
[----:B------:R-:W-:-:S06]  /*22f0*/  @!P0 DADD R6, R6, R4 ;  /* 0x0000000006068229 */ /* 0x000fcc0000000004 */
[----:B------:R-:W-:Y:S02]  /*2300*/  @P0 FSEL R6, R4, RZ, P2 ;  /* 0x000000ff04060208 */ /* 0x000fe40001000000 */
[----:B------:R-:W-:-:S07]  /*2310*/  @P0 FSEL R7, R5, -QNAN , P2 ;  /* 0xfff8000005070808 */ /* 0x000fce0001000000 */
.L_x_12732:
[----:B------:R-:W-:Y:S05]  /*2320*/  BSYNC B0 ;  /* 0x0000000000007941 */ /* 0x000fea0003800000 */
.L_x_12731:
[----:B-----5:R-:W-:Y:S01]  /*2330*/  VIADD R2, R0, 0x100 ;  /* 0x0000010000027836 */ /* 0x020fe20000000000 */
[----:B------:R-:W-:Y:S04]  /*2340*/  BSSY B0, `(.L_x_12747) ;  /* 0x00000f8000007945 */ /* 0x000fe80003800000 */
[----:B------:R-:W-:-:S13]  /*2350*/  ISETP.GE.AND P0, PT, R2, UR4, PT ;  /* 0x0000000402007c0c */ /* 0x000fda000bf06270 */
[----:B------:R-:W-:Y:S05]  /*2360*/  @P0 BRA `(.L_x_12748) ;  /* 0x0000000c00d40947 */ /* 0x000fea0003800000 */
[----:B------:R-:W-:Y:S01]  /*2370*/  LOP3.LUT R3, R11, 0x7fffffff, RZ, 0xc0, !PT ;  /* 0x7fffffff0b037812 */ /* 0x000fe200078ec0ff */
        /* <DEDUP_REMOVED lines=27> */
[----:B------:R-:W-:Y:S01]  /*2530*/  LOP3.LUT R10, R3, 0xfffff, RZ, 0xc0, !PT ;  /* 0x000fffff030a7812 */ /* 0x000fe200078ec0ff */
[----:B------:R-:W-:-:S03]  /*2540*/  IMAD.IADD R11, R11, 0x1, -R4 ;  /* 0x000000010b0b7824 */ /* 0x000fc600078e0a04 */
[----:B------:R-:W-:Y:S02]  /*2550*/  IADD3 R5, R19, 0x2, -R4 ;  /* 0x0000000213057810 */ /* 0x000fe40007ffe804 */
[----:B------:R-:W-:Y:S02]  /*2560*/  LOP3.LUT R10, R10, 0x100000, RZ, 0xfc, !PT ;  /* 0x001000000a0a7812 */ /* 0x000fe400078efcff */
[----:B------:R-:W-:Y:S02]  /*2570*/  LOP3.LUT P0, R21, R5, 0x3, RZ, 0xc0, !PT ;  /* 0x0000000305157812 */ /* 0x000fe4000780c0ff */
[----:B------:R-:W-:-:S11]  /*2580*/  LOP3.LUT R5, R22, 0x100000, RZ, 0xfc, !PT ;  /* 0x0010000016057812 */ /* 0x000fd600078efcff */
[----:B------:R-:W-:Y:S05]  /*2590*/  @!P0 BRA `(.L_x_12751) ;  /* 0x0000000000348947 */ /* 0x000fea0003800000 */
[----:B------:R-:W-:Y:S01]  /*25a0*/  BSSY B2, `(.L_x_12751) ;  /* 0x000000c000027945 */ /* 0x000fe20003800000 */
.L_x_12752:
        /* <DEDUP_REMOVED lines=12> */
.L_x_12751:
[----:B------:R-:W-:Y:S05]  /*2670*/  BSYNC B1 ;  /* 0x0000000000017941 */ /* 0x000fea0003800000 */
.L_x_12750:
        /* <DEDUP_REMOVED lines=12> */
.L_x_12757:
        /* <DEDUP_REMOVED lines=33> */
.L_x_12756:
[----:B------:R-:W-:Y:S05]  /*2950*/  BSYNC B2 ;  /* 0x0000000000027941 */ /* 0x000fea0003800000 */
.L_x_12755:
[----:B------:R-:W-:-:S13]  /*2960*/  ISETP.GE.U32.AND P0, PT, R19, 0xc, PT ;  /* 0x0000000c1300780c */ /* 0x000fda0003f06070 */
[----:B------:R-:W-:Y:S05]  /*2970*/  @!P0 BRA `(.L_x_12754) ;  /* 0x0000000400dc8947 */ /* 0x000fea0003800000 */
[----:B------:R-:W-:Y:S01]  /*2980*/  BSSY B2, `(.L_x_12758) ;  /* 0x0000075000027945 */ /* 0x000fe20003800000 */
[----:B------:R-:W-:-:S07]  /*2990*/  VIADD R11, R11, 0x10 ;  /* 0x000000100b0b7836 */ /* 0x000fce0000000000 */
.L_x_12759:
        /* <DEDUP_REMOVED lines=116> */
.L_x_12758:
[----:B------:R-:W-:-:S07]  /*30e0*/  IMAD.MOV.U32 R23, RZ, RZ, R19 ;  /* 0x000000ffff177224 */ /* 0x000fce00078e0013 */
.L_x_12754:
[----:B------:R-:W-:Y:S05]  /*30f0*/  BSYNC B1 ;  /* 0x0000000000017941 */ /* 0x000fea0003800000 */
.L_x_12753:
        /* <DEDUP_REMOVED lines=19> */
.L_x_12761:
[----:B------:R-:W-:Y:S05]  /*3230*/  BSYNC B1 ;  /* 0x0000000000017941 */ /* 0x000fea0003800000 */
.L_x_12760:
[----:B------:R-:W-:Y:S01]  /*3240*/  LOP3.LUT R11, R11, 0x80000000, R17, 0xb8, !PT ;  /* 0x800000000b0b7812 */ /* 0x000fe200078eb811 */
[----:B------:R-:W-:Y:S06]  /*3250*/  BRA `(.L_x_12748) ;  /* 0x0000000000187947 */ /* 0x000fec0003800000 */
.L_x_12749:
[----:B------:R-:W-:-:S06]  /*3260*/  DSETP.GTU.AND P0, PT, R2, +INF , PT ;  /* 0x7ff000000200742a */ /* 0x000fcc0003f0c000 */
[----:B------:R-:W-:-:S14]  /*3270*/  DSETP.LE.AND P0, PT, R20, +INF , !P0 ;  /* 0x7ff000001400742a */ /* 0x000fdc0004703000 */
[----:B------:R-:W-:Y:S02]  /*3280*/  @P0 DSETP.NEU.AND P2, PT, R20, +INF , PT ;  /* 0x7ff000001400042a */ /* 0x000fe40003f4d000 */
[----:B------:R-:W-:-:S06]  /*3290*/  @!P0 DADD R10, R10, R16 ;  /* 0x000000000a0a8229 */ /* 0x000fcc0000000010 */
[----:B------:R-:W-:Y:S02]  /*32a0*/  @P0 FSEL R10, R16, RZ, P2 ;  /* 0x000000ff100a0208 */ /* 0x000fe40001000000 */
[----:B------:R-:W-:-:S07]  /*32b0*/  @P0 FSEL R11, R17, -QNAN , P2 ;  /* 0xfff80000110b0808 */ /* 0x000fce0001000000 */
.L_x_12748:
[----:B------:R-:W-:Y:S05]  /*32c0*/  BSYNC B0 ;  /* 0x0000000000007941 */ /* 0x000fea0003800000 */
.L_x_12747:
[----:B------:R-:W-:Y:S01]  /*32d0*/  VIADD R2, R0, 0x180 ;  /* 0x0000018000027836 */ /* 0x000fe20000000000 */
        /* <DEDUP_REMOVED lines=33> */
[----:B------:R-:W-:-:S03]  /*34f0*/  IMAD.IADD R13, R13, 0x1, -R4 ;  /* 0x000000010d0d7824 */ /* 0x000fc600078e0a04 */
[----:B------:R-:W-:-:S04]  /*3500*/  IADD3 R5, R19, 0x2, -R4 ;  /* 0x0000000213057810 */ /* 0x000fc80007ffe804 */
[----:B------:R-:W-:Y:S02]  /*3510*/  LOP3.LUT P0, R12, R5, 0x3, RZ, 0xc0, !PT ;  /* 0x00000003050c7812 */ /* 0x000fe4000780c0ff */
[----:B------:R-:W-:-:S11]  /*3520*/  LOP3.LUT R5, R17, 0x100000, RZ, 0xfc, !PT ;  /* 0x0010000011057812 */ /* 0x000fd600078efcff */
[----:B------:R-:W-:Y:S05]  /*3530*/  @!P0 BRA `(.L_x_12766) ;  /* 0x0000000000388947 */ /* 0x000fea0003800000 */
[----:B------:R-:W-:Y:S01]  /*3540*/  BSSY B2, `(.L_x_12767) ;  /* 0x000000c000027945 */ /* 0x000fe20003800000 */
.L_x_12768:
        /* <DEDUP_REMOVED lines=12> */
.L_x_12767:
[----:B------:R-:W-:-:S07]  /*3610*/  IMAD.MOV.U32 R12, RZ, RZ, R17 ;  /* 0x000000ffff0c7224 */ /* 0x000fce00078e0011 */
.L_x_12766:
[----:B------:R-:W-:Y:S05]  /*3620*/  BSYNC B1 ;  /* 0x0000000000017941 */ /* 0x000fea0003800000 */
.L_x_12765:
        /* <DEDUP_REMOVED lines=13> */
.L_x_12774:
        /* <DEDUP_REMOVED lines=33> */
.L_x_12773:
[----:B------:R-:W-:Y:S02]  /*3910*/  IMAD.MOV.U32 R12, RZ, RZ, R19 ;  /* 0x000000ffff0c7224 */ /* 0x000fe400078e0013 */
[----:B------:R-:W-:-:S07]  /*3920*/  IMAD.MOV.U32 R21, RZ, RZ, R22 ;  /* 0x000000ffff157224 */ /* 0x000fce00078e0016 */
.L_x_12772:
[----:B------:R-:W-:Y:S05]  /*3930*/  BSYNC B2 ;  /* 0x0000000000027941 */ /* 0x000fea0003800000 */
.L_x_12771:
[----:B------:R-:W-:-:S13]  /*3940*/  ISETP.GE.U32.AND P0, PT, R17, 0xc, PT ;  /* 0x0000000c1100780c */ /* 0x000fda0003f06070 */
[----:B------:R-:W-:Y:S05]  /*3950*/  @!P0 BRA `(.L_x_12770) ;  /* 0x0000000400e08947 */ /* 0x000fea0003800000 */
[----:B------:R-:W-:Y:S01]  /*3960*/  BSSY B2, `(.L_x_12775) ;  /* 0x0000075000027945 */ /* 0x000fe20003800000 */
[----:B------:R-:W-:-:S07]  /*3970*/  VIADD R12, R13, 0x10 ;  /* 0x000000100d0c7836 */ /* 0x000fce0000000000 */
.L_x_12776:
        /* <DEDUP_REMOVED lines=116> */
.L_x_12775:
[----:B------:R-:W-:Y:S02]  /*40c0*/  IMAD.MOV.U32 R12, RZ, RZ, R13 ;  /* 0x000000ffff0c7224 */ /* 0x000fe400078e000d */
[----:B------:R-:W-:-:S07]  /*40d0*/  IMAD.MOV.U32 R21, RZ, RZ, R22 ;  /* 0x000000ffff157224 */ /* 0x000fce00078e0016 */
.L_x_12770:
[----:B------:R-:W-:Y:S05]  /*40e0*/  BSYNC B1 ;  /* 0x0000000000017941 */ /* 0x000fea0003800000 */
.L_x_12769:
        /* <DEDUP_REMOVED lines=19> */
.L_x_12778:
[----:B------:R-:W-:Y:S05]  /*4220*/  BSYNC B1 ;  /* 0x0000000000017941 */ /* 0x000fea0003800000 */
.L_x_12777:
[----:B------:R-:W-:Y:S02]  /*4230*/  IMAD.MOV.U32 R13, RZ, RZ, R17 ;  /* 0x000000ffff0d7224 */ /* 0x000fe400078e0011 */
[----:B------:R-:W-:-:S03]  /*4240*/  IMAD.MOV.U32 R12, RZ, RZ, R16 ;  /* 0x000000ffff0c7224 */ /* 0x000fc600078e0010 */
[----:B------:R-:W-:Y:S01]  /*4250*/  LOP3.LUT R13, R13, 0x80000000, R15, 0xb8, !PT ;  /* 0x800000000d0d7812 */ /* 0x000fe200078eb80f */
[----:B------:R-:W-:Y:S06]  /*4260*/  BRA `(.L_x_12763) ;  /* 0x0000000000187947 */ /* 0x000fec0003800000 */
.L_x_12764:
[----:B------:R-:W-:-:S06]  /*4270*/  DSETP.GTU.AND P0, PT, R2, +INF , PT ;  /* 0x7ff000000200742a */ /* 0x000fcc0003f0c000 */
[----:B------:R-:W-:-:S14]  /*4280*/  DSETP.LE.AND P0, PT, R16, +INF , !P0 ;  /* 0x7ff000001000742a */ /* 0x000fdc0004703000 */
[----:B------:R-:W-:Y:S02]  /*4290*/  @P0 DSETP.NEU.AND P2, PT, R16, +INF , PT ;  /* 0x7ff000001000042a */ /* 0x000fe40003f4d000 */
[----:B------:R-:W-:-:S06]  /*42a0*/  @!P0 DADD R12, R12, R14 ;  /* 0x000000000c0c8229 */ /* 0x000fcc000000000e */
[----:B------:R-:W-:Y:S02]  /*42b0*/  @P0 FSEL R12, R14, RZ, P2 ;  /* 0x000000ff0e0c0208 */ /* 0x000fe40001000000 */
[----:B------:R-:W-:-:S07]  /*42c0*/  @P0 FSEL R13, R15, -QNAN , P2 ;  /* 0xfff800000f0d0808 */ /* 0x000fce0001000000 */
.L_x_12763:
[----:B------:R-:W-:Y:S05]  /*42d0*/  BSYNC B0 ;  /* 0x0000000000007941 */ /* 0x000fea0003800000 */
.L_x_12762:
[----:B------:R-:W0:Y:S01]  /*42e0*/  @!P1 LDC.64 R4, c[0x0][0x218] ;  /* 0x00008600ff049b82 */ /* 0x000e220000000a00 */
[----:B------:R-:W-:Y:S01]  /*42f0*/  IMAD.U32 R3, RZ, RZ, UR5 ;  /* 0x00000005ff037e24 */ /* 0x000fe2000f8e00ff */
[----:B------:R-:W-:Y:S01]  /*4300*/  BSSY B0, `(.L_x_12779) ;  /* 0x0000014000007945 */ /* 0x000fe20003800000 */
[--C-:B------:R-:W-:Y:S02]  /*4310*/  IMAD.MOV.U32 R2, RZ, RZ, R0.reuse ;  /* 0x000000ffff027224 */ /* 0x100fe400078e0000 */
[----:B------:R-:W-:Y:S02]  /*4320*/  @!P1 IMAD R3, R3, 0x200, R0 ;  /* 0x0000020003039824 */ /* 0x000fe400078e0200 */
[----:B------:R-:W-:-:S05]  /*4330*/  @!P1 IMAD.MOV.U32 R2, RZ, RZ, R18 ;  /* 0x000000ffff029224 */ /* 0x000fca00078e0012 */
[----:B------:R-:W-:Y:S01]  /*4340*/  ISETP.GE.AND P0, PT, R2, UR4, PT ;  /* 0x0000000402007c0c */ /* 0x000fe2000bf06270 */
[----:B0-----:R-:W-:-:S05]  /*4350*/  @!P1 IMAD.WIDE.U32 R4, R3, 0x8, R4 ;  /* 0x0000000803049825 */ /* 0x001fca00078e0004 */
[----:B------:R0:W-:Y:S07]  /*4360*/  @!P1 STG.E.64 desc[UR6][R4.64], R8 ;  /* 0x0000000804009986 */ /* 0x0001ee000c101b06 */
[----:B------:R-:W-:Y:S05]  /*4370*/  @P0 BRA `(.L_x_12780) ;  /* 0x0000000000300947 */ /* 0x000fea0003800000 */
[----:B0-----:R-:W-:Y:S01]  /*4380*/  IMAD.U32 R5, RZ, RZ, UR5 ;  /* 0x00000005ff057e24 */ /* 0x001fe2000f8e00ff */
[----:B------:R-:W0:Y:S01]  /*4390*/  LDC.64 R8, c[0x0][0x218] ;  /* 0x00008600ff087b82 */ /* 0x000e220000000a00 */
[----:B------:R-:W-:Y:S02]  /*43a0*/  IMAD.U32 R3, RZ, RZ, UR5 ;  /* 0x00000005ff037e24 */ /* 0x000fe4000f8e00ff */
[----:B------:R-:W-:Y:S02]  /*43b0*/  IMAD R5, R5, 0x200, R2 ;  /* 0x0000020005057824 */ /* 0x000fe400078e0202 */
[----:B------:R-:W-:-:S05]  /*43c0*/  VIADD R2, R2, 0x80 ;  /* 0x0000008002027836 */ /* 0x000fca0000000000 */
[----:B------:R-:W-:-:S13]  /*43d0*/  ISETP.GE.AND P0, PT, R2, UR4, PT ;  /* 0x0000000402007c0c */ /* 0x000fda000bf06270 */
[----:B------:R-:W-:Y:S02]  /*43e0*/  @!P0 IMAD R3, R3, 0x200, R2 ;  /* 0x0000020003038824 */ /* 0x000fe400078e0202 */
[----:B0-----:R-:W-:-:S04]  /*43f0*/  IMAD.WIDE.U32 R4, R5, 0x8, R8 ;  /* 0x0000000805047825 */ /* 0x001fc800078e0008 */
[----:B------:R-:W-:Y:S01]  /*4400*/  @!P0 IMAD.WIDE.U32 R8, R3, 0x8, R8 ;  /* 0x0000000803088825 */ /* 0x000fe200078e0008 */
[----:B------:R1:W-:Y:S03]  /*4410*/  STG.E.64 desc[UR6][R4.64], R6 ;  /* 0x0000000604007986 */ /* 0x0003e6000c101b06 */
[----:B------:R-:W-:Y:S01]  /*4420*/  @!P0 VIADD R2, R2, 0x80 ;  /* 0x0000008002028836 */ /* 0x000fe20000000000 */
[----:B------:R1:W-:Y:S06]  /*4430*/  @!P0 STG.E.64 desc[UR6][R8.64], R10 ;  /* 0x0000000a08008986 */ /* 0x0003ec000c101b06 */
.L_x_12780:
[----:B------:R-:W-:Y:S05]  /*4440*/  BSYNC B0 ;  /* 0x0000000000007941 */ /* 0x000fea0003800000 */
.L_x_12779:
[----:B------:R-:W-:-:S13]  /*4450*/  ISETP.GE.AND P0, PT, R2, UR4, PT ;  /* 0x0000000402007c0c */ /* 0x000fda000bf06270 */
[----:B------:R-:W-:Y:S05]  /*4460*/  @P0 EXIT ;  /* 0x000000000000094d */ /* 0x000fea0003800000 */
[----:B01----:R-:W0:Y:S01]  /*4470*/  LDC.64 R4, c[0x0][0x218] ;  /* 0x00008600ff047b82 */ /* 0x003e220000000a00 */
[----:B------:R-:W-:-:S04]  /*4480*/  IMAD.U32 R3, RZ, RZ, UR5 ;  /* 0x00000005ff037e24 */ /* 0x000fc8000f8e00ff */
[----:B------:R-:W-:-:S04]  /*4490*/  IMAD R3, R3, 0x200, R2 ;  /* 0x0000020003037824 */ /* 0x000fc800078e0202 */
[----:B0-----:R-:W-:-:S05]  /*44a0*/  IMAD.WIDE.U32 R2, R3, 0x8, R4 ;  /* 0x0000000803027825 */ /* 0x001fca00078e0004 */
[----:B------:R-:W-:Y:S01]  /*44b0*/  STG.E.64 desc[UR6][R2.64], R12 ;  /* 0x0000000c02007986 */ /* 0x000fe2000c101b06 */
[----:B------:R-:W-:Y:S05]  /*44c0*/  EXIT ;  /* 0x000000000000794d */ /* 0x000fea0003800000 */
.L_x_12781:
        /* <DEDUP_REMOVED lines=11> */
.L_x_57363:


//--------------------- .text._ZN2at6native29vectorized_elementwise_kernelILi2ENS0_13BinaryFunctorIdddZZZNS0_16fmod_kernel_cudaERNS_18TensorIteratorBaseEENKUlvE0_clEvENKUlvE_clEvEUlddE_EESt5arrayIPcLm3EEEEviT0_T1_ --------------------------
	.section	.text._ZN2at6native29vectorized_elementwise_kernelILi2ENS0_13BinaryFunctorIdddZZZNS0_16fmod_kernel_cudaERNS_18TensorIteratorBaseEENKUlvE0_clEvENKUlvE_clEvEUlddE_EESt5arrayIPcLm3EEEEviT0_T1_,"ax",@progbits
	.align	128
        .global         _ZN2at6native29vectorized_elementwise_kernelILi2ENS0_13BinaryFunctorIdddZZZNS0_16fmod_kernel_cudaERNS_18TensorIteratorBaseEENKUlvE0_clEvENKUlvE_clEvEUlddE_EESt5arrayIPcLm3EEEEviT0_T1_
        .type           _ZN2at6native29vectorized_elementwise_kernelILi2ENS0_13BinaryFunctorIdddZZZNS0_16fmod_kernel_cudaERNS_18TensorIteratorBaseEENKUlvE0_clEvENKUlvE_clEvEUlddE_EESt5arrayIPcLm3EEEEviT0_T1_,@function
        .size           _ZN2at6native29vectorized_elementwise_kernelILi2ENS0_13BinaryFunctorIdddZZZNS0_16fmod_kernel_cudaERNS_18TensorIteratorBaseEENKUlvE0_clEvENKUlvE_clEvEUlddE_EESt5arrayIPcLm3EEEEviT0_T1_,(.L_x_57364 - _ZN2at6native29vectorized_elementwise_kernelILi2ENS0_13BinaryFunctorIdddZZZNS0_16fmod_kernel_cudaERNS_18TensorIteratorBaseEENKUlvE0_clEvENKUlvE_clEvEUlddE_EESt5arrayIPcLm3EEEEviT0_T1_)
        .other          _ZN2at6native29vectorized_elementwise_kernelILi2ENS0_13BinaryFunctorIdddZZZNS0_16fmod_kernel_cudaERNS_18TensorIteratorBaseEENKUlvE0_clEvENKUlvE_clEvEUlddE_EESt5arrayIPcLm3EEEEviT0_T1_,@"STO_CUDA_ENTRY STV_DEFAULT"
_ZN2at6native29vectorized_elementwise_kernelILi2ENS0_13BinaryFunctorIdddZZZNS0_16fmod_kernel_cudaERNS_18TensorIteratorBaseEENKUlvE0_clEvENKUlvE_clEvEUlddE_EESt5arrayIPcLm3EEEEviT0_T1_:
.text._ZN2at6native29vectorized_elementwise_kernelILi2ENS0_13BinaryFunctorIdddZZZNS0_16fmod_kernel_cudaERNS_18TensorIteratorBaseEENKUlvE0_clEvENKUlvE_clEvEUlddE_EESt5arrayIPcLm3EEEEviT0_T1_:
[----:B------:R-:W-:Y:S08]  /*0000*/  LDC R1, c[0x0][0x28] ;  /* 0x00000a00ff017b82 */ /* 0x000ff00000000800 */
[----:B------:R-:W0:Y:S01]  /*0010*/  S2UR UR8, SR_CTAID.X ;  /* 0x00000000000879c3 */ /* 0x000e220000002500 */
[----:B------:R-:W-:Y:S01]  /*0020*/  ULDC UR4, c[0x0][0x210] ;  /* 0x0000840000047ab9 */ /* 0x000fe20000000800 */
[----:B------:R-:W-:Y:S01]  /*0030*/  ULDC.64 UR10, c[0x0][0x208] ;  /* 0x00008200000a7ab9 */ /* 0x000fe20000000a00 */
[----:B0-----:R-:W-:-:S04]  /*0040*/  USHF.L.U32 UR8, UR8, 0xa, URZ ;  /* 0x0000000a08087899 */ /* 0x001fc8000800063f */
[----:B------:R-:W-:-:S04]  /*0050*/  UIADD3 UR4, -UR8, UR4, URZ ;  /* 0x0000000408047290 */ /* 0x000fc8000fffe13f */
[----:B------:R-:W-:-:S06]  /*0060*/  UISETP.GE.U32.AND UP0, UPT, UR4, 0x400, UPT ;  /* 0x000004000400788c */ /* 0x000fcc000bf06070 */
[----:B------:R-:W-:-:S13]  /*0070*/  PLOP3.LUT P0, PT, PT, PT, UP0, 0x80, 0x0 ;  /* 0x000000000000781c */ /* 0x000fda0003f0f008 */
[----:B------:R-:W-:Y:S05]  /*0080*/  @!P0 BRA `(.L_x_12782) ;  /* 0x00000080004c8947 */ /* 0x000fea0003800000 */
[----:B------:R-:W0:Y:S01]  /*0090*/  S2R R5, SR_TID.X ;  /* 0x0000000000057919 */ /* 0x000e220000002100 */
[----:B------:R-:W-:Y:S01]  /*00a0*/  ULDC.64 UR6, c[0x0][0x228] ;  /* 0x00008a0000067ab9 */ /* 0x000fe20000000a00 */
[----:B------:R-:W-:Y:S01]  /*00b0*/  ULDC.64 UR4, c[0x0][0x220] ;  /* 0x0000880000047ab9 */ /* 0x000fe20000000a00 */
[----:B------:R-:W-:Y:S02]  /*00c0*/  UIMAD.WIDE UR6, UR8, 0x8, UR6 ;  /* 0x00000008080678a5 */ /* 0x000fe4000f8e0206 */
[----:B------:R-:W-:-:S04]  /*00d0*/  UIMAD.WIDE UR4, UR8, 0x8, UR4 ;  /* 0x00000008080478a5 */ /* 0x000fc8000f8e0204 */
[----:B------:R-:W-:Y:S02]  /*00e0*/  IMAD.U32 R36, RZ, RZ, UR6 ;  /* 0x00000006ff247e24 */ /* 0x000fe4000f8e00ff */
[----:B------:R-:W-:Y:S02]  /*00f0*/  IMAD.U32 R37, RZ, RZ, UR7 ;  /* 0x00000007ff257e24 */ /* 0x000fe4000f8e00ff */
[----:B------:R-:W-:Y:S02]  /*0100*/  IMAD.U32 R2, RZ, RZ, UR4 ;  /* 0x00000004ff027e24 */ /* 0x000fe4000f8e00ff */
[----:B------:R-:W-:Y:S02]  /*0110*/  IMAD.U32 R3, RZ, RZ, UR5 ;  /* 0x00000005ff037e24 */ /* 0x000fe4000f8e00ff */
[----:B0-----:R-:W-:-:S04]  /*0120*/  IMAD.WIDE.U32 R36, R5, 0x10, R36 ;  /* 0x0000001005247825 */ /* 0x001fc800078e0024 */
[----:B------:R-:W-:Y:S01]  /*0130*/  IMAD.WIDE.U32 R2, R5, 0x10, R2 ;  /* 0x0000001005027825 */ /* 0x000fe200078e0002 */
[----:B------:R-:W2:Y:S04]  /*0140*/  LDG.E.128 R32, desc[UR10][R36.64] ;  /* 0x0000000a24207981 */ /* 0x000ea8000c1e1d00 */
[----:B------:R-:W3:Y:S01]  /*0150*/  LDG.E.128 R28, desc[UR10][R2.64] ;  /* 0x0000000a021c7981 */ /* 0x000ee2000c1e1d00 */
[----:B------:R-:W-:Y:S03]  /*0160*/  BSSY B0, `(.L_x_12783) ;  /* 0x0000106000007945 */ /* 0x000fe60003800000 */
[----:B------:R-:W5:Y:S04]  /*0170*/  LDG.E.128 R20, desc[UR10][R2.64+0x800] ;  /* 0x0008000a02147981 */ /* 0x000f68000c1e1d00 */
[----:B------:R-:W5:Y:S04]  /*0180*/  LDG.E.128 R16, desc[UR10][R2.64+0x1000] ;  /* 0x0010000a02107981 */ /* 0x000f68000c1e1d00 */
[----:B------:R0:W5:Y:S04]  /*0190*/  LDG.E.128 R12, desc[UR10][R2.64+0x1800] ;  /* 0x0018000a020c7981 */ /* 0x000168000c1e1d00 */
[----:B------:R-:W5:Y:S04]  /*01a0*/  LDG.E.128 R24, desc[UR10][R36.64+0x800] ;  /* 0x0008000a24187981 */ /* 0x000f68000c1e1d00 */
[----:B------:R-:W5:Y:S04]  /*01b0*/  LDG.E.128 R8, desc[UR10][R36.64+0x1000] ;  /* 0x0010000a24087981 */ /* 0x000f68000c1e1d00 */
[----:B------:R1:W5:Y:S01]  /*01c0*/  LDG.E.128 R4, desc[UR10][R36.64+0x1800] ;  /* 0x0018000a24047981 */ /* 0x000362000c1e1d00 */
[----:B--2---:R-:W-:Y:S01]  /*01d0*/  LOP3.LUT R41, R33, 0x7fffffff, RZ, 0xc0, !PT ;  /* 0x7fffffff21297812 */ /* 0x004fe200078ec0ff */
[----:B0-----:R-:W-:Y:S01]  /*01e0*/  IMAD.MOV.U32 R2, RZ, RZ, R32 ;  /* 0x000000ffff027224 */ /* 0x001fe200078e0020 */
[----:B---3--:R-:W-:-:S03]  /*01f0*/  LOP3.LUT R39, R29, 0x7fffffff, RZ, 0xc0, !PT ;  /* 0x7fffffff1d277812 */ /* 0x008fc600078ec0ff */
[----:B------:R-:W-:Y:S01]  /*0200*/  IMAD.MOV.U32 R3, RZ, RZ, R41 ;  /* 0x000000ffff037224 */ /* 0x000fe200078e0029 */
[----:B------:R-:W-:Y:S01]  /*0210*/  ISETP.GT.U32.AND P0, PT, R41, 0x7fefffff, PT ;  /* 0x7fefffff2900780c */ /* 0x000fe20003f04070 */
[----:B-1----:R-:W-:Y:S02]  /*0220*/  IMAD.MOV.U32 R36, RZ, RZ, R28 ;  /* 0x000000ffff247224 */ /* 0x002fe400078e001c */
[----:B------:R-:W-:Y:S01]  /*0230*/  IMAD.MOV.U32 R37, RZ, RZ, R39 ;  /* 0x000000ffff257224 */ /* 0x000fe200078e0027 */
        /* <DEDUP_REMOVED lines=31> */
.L_x_12789:
        /* <DEDUP_REMOVED lines=12> */
.L_x_12788:
[----:B------:R-:W-:Y:S02]  /*04f0*/  IMAD.MOV.U32 R38, RZ, RZ, R40 ;  /* 0x000000ffff267224 */ /* 0x000fe400078e0028 */
[----:B------:R-:W-:-:S07]  /*0500*/  IMAD.MOV.U32 R40, RZ, RZ, R41 ;  /* 0x000000ffff287224 */ /* 0x000fce00078e0029 */
.L_x_12787:
[----:B------:R-:W-:Y:S05]  /*0510*/  BSYNC B1 ;  /* 0x0000000000017941 */ /* 0x000fea0003800000 */
.L_x_12786:
        /* <DEDUP_REMOVED lines=13> */
.L_x_12795:
        /* <DEDUP_REMOVED lines=33> */
.L_x_12794:
[----:B------:R-:W-:Y:S02]  /*0800*/  IMAD.MOV.U32 R38, RZ, RZ, R40 ;  /* 0x000000ffff267224 */ /* 0x000fe400078e0028 */
[----:B------:R-:W-:-:S07]  /*0810*/  IMAD.MOV.U32 R40, RZ, RZ, R41 ;  /* 0x000000ffff287224 */ /* 0x000fce00078e0029 */
.L_x_12793:
[----:B------:R-:W-:Y:S05]  /*0820*/  BSYNC B2 ;  /* 0x0000000000027941 */ /* 0x000fea0003800000 */
.L_x_12792:
[----:B------:R-:W-:-:S13]  /*0830*/  ISETP.GE.U32.AND P0, PT, R33, 0xc, PT ;  /* 0x0000000c2100780c */ /* 0x000fda0003f06070 */
[----:B------:R-:W-:Y:S05]  /*0840*/  @!P0 BRA `(.L_x_12791) ;  /* 0x0000000400d88947 */ /* 0x000fea0003800000 */
[----:B------:R-:W-:Y:S01]  /*0850*/  BSSY B2, `(.L_x_12791) ;  /* 0x0000075000027945 */ /* 0x000fe20003800000 */
[----:B------:R-:W-:-:S07]  /*0860*/  VIADD R39, R39, 0x10 ;  /* 0x0000001027277836 */ /* 0x000fce0000000000 */
.L_x_12796:
        /* <DEDUP_REMOVED lines=116> */
.L_x_12791:
[----:B------:R-:W-:Y:S05]  /*0fb0*/  BSYNC B1 ;  /* 0x0000000000017941 */ /* 0x000fea0003800000 */
.L_x_12790:
        /* <DEDUP_REMOVED lines=20> */
.L_x_12798:
[----:B------:R-:W-:Y:S05]  /*1100*/  BSYNC B1 ;  /* 0x0000000000017941 */ /* 0x000fea0003800000 */
.L_x_12797:
[----:B------:R-:W-:-:S05]  /*1110*/  IMAD.MOV.U32 R33, RZ, RZ, R37 ;  /* 0x000000ffff217224 */ /* 0x000fca00078e0025 */
[----:B------:R-:W-:Y:S01]  /*1120*/  LOP3.LUT R33, R33, 0x80000000, R29, 0xb8, !PT ;  /* 0x8000000021217812 */ /* 0x000fe200078eb81d */
[----:B------:R-:W-:Y:S06]  /*1130*/  BRA `(.L_x_12785) ;  /* 0x0000000000207947 */ /* 0x000fec0003800000 */
.L_x_12784:
        /* <DEDUP_REMOVED lines=8> */
.L_x_12785:
[----:B------:R-:W-:Y:S05]  /*11c0*/  BSYNC B0 ;  /* 0x0000000000007941 */ /* 0x000fea0003800000 */
.L_x_12783:
[----:B------:R-:W-:Y:S01]  /*11d0*/  LOP3.LUT R3, R35, 0x7fffffff, RZ, 0xc0, !PT ;  /* 0x7fffffff23037812 */ /* 0x000fe200078ec0ff */
[----:B------:R-:W-:Y:S01]  /*11e0*/  BSSY B0, `(.L_x_12799) ;  /* 0x00000fa000007945 */ /* 0x000fe20003800000 */
[----:B------:R-:W-:Y:S01]  /*11f0*/  LOP3.LUT R29, R31, 0x7fffffff, RZ, 0xc0, !PT ;  /* 0x7fffffff1f1d7812 */ /* 0x000fe200078ec0ff */
        /* <DEDUP_REMOVED lines=34> */
.L_x_12805:
        /* <DEDUP_REMOVED lines=12> */
.L_x_12804:
[----:B------:R-:W-:-:S07]  /*14e0*/  IMAD.MOV.U32 R36, RZ, RZ, R38 ;  /* 0x000000ffff247224 */ /* 0x000fce00078e0026 */
.L_x_12803:
[----:B------:R-:W-:Y:S05]  /*14f0*/  BSYNC B1 ;  /* 0x0000000000017941 */ /* 0x000fea0003800000 */
.L_x_12802:
        /* <DEDUP_REMOVED lines=13> */
.L_x_12811:
        /* <DEDUP_REMOVED lines=33> */
.L_x_12810:
[----:B------:R-:W-:-:S07]  /*17e0*/  IMAD.MOV.U32 R36, RZ, RZ, R38 ;  /* 0x000000ffff247224 */ /* 0x000fce00078e0026 */
.L_x_12809:
[----:B------:R-:W-:Y:S05]  /*17f0*/  BSYNC B2 ;  /* 0x0000000000027941 */ /* 0x000fea0003800000 */
.L_x_12808:
[----:B------:R-:W-:-:S13]  /*1800*/  ISETP.GE.U32.AND P0, PT, R37, 0xc, PT ;  /* 0x0000000c2500780c */ /* 0x000fda0003f06070 */
[----:B------:R-:W-:Y:S05]  /*1810*/  @!P0 BRA `(.L_x_12807) ;  /* 0x0000000400dc8947 */ /* 0x000fea0003800000 */
[----:B------:R-:W-:Y:S01]  /*1820*/  BSSY B2, `(.L_x_12812) ;  /* 0x0000075000027945 */ /* 0x000fe20003800000 */
[----:B------:R-:W-:-:S07]  /*1830*/  VIADD R35, R35, 0x10 ;  /* 0x0000001023237836 */ /* 0x000fce0000000000 */
.L_x_12813:
        /* <DEDUP_REMOVED lines=116> */
.L_x_12812:
[----:B------:R-:W-:-:S07]  /*1f80*/  IMAD.MOV.U32 R39, RZ, RZ, R37 ;  /* 0x000000ffff277224 */ /* 0x000fce00078e0025 */
.L_x_12807:
[----:B------:R-:W-:Y:S05]  /*1f90*/  BSYNC B1 ;  /* 0x0000000000017941 */ /* 0x000fea0003800000 */
.L_x_12806:
        /* <DEDUP_REMOVED lines=19> */
.L_x_12815:
[----:B------:R-:W-:Y:S05]  /*20d0*/  BSYNC B1 ;  /* 0x0000000000017941 */ /* 0x000fea0003800000 */
.L_x_12814:
[----:B------:R-:W-:Y:S01]  /*20e0*/  LOP3.LUT R35, R35, 0x80000000, R31, 0xb8, !PT ;  /* 0x8000000023237812 */ /* 0x000fe200078eb81f */
[----:B------:R-:W-:Y:S06]  /*20f0*/  BRA `(.L_x_12801) ;  /* 0x0000000000207947 */ /* 0x000fec0003800000 */
.L_x_12800:
        /* <DEDUP_REMOVED lines=8> */
.L_x_12801:
[----:B------:R-:W-:Y:S05]  /*2180*/  BSYNC B0 ;  /* 0x0000000000007941 */ /* 0x000fea0003800000 */
.L_x_12799:
[----:B-----5:R-:W-:Y:S01]  /*2190*/  LOP3.LUT R3, R25, 0x7fffffff, RZ, 0xc0, !PT ;  /* 0x7fffffff19037812 */ /* 0x020fe200078ec0ff */
        /* <DEDUP_REMOVED lines=28> */
[----:B------:R-:W-:-:S05]  /*2360*/  IMAD.IADD R31, R24, 0x1, R25 ;  /* 0x00000001181f7824 */ /* 0x000fca00078e0219 */
[----:B------:R-:W-:-:S04]  /*2370*/  IADD3 R24, R31, 0x2, -R0 ;  /* 0x000000021f187810 */ /* 0x000fc80007ffe800 */
[----:B------:R-:W-:Y:S02]  /*2380*/  LOP3.LUT P0, R30, R24, 0x3, RZ, 0xc0, !PT ;  /* 0x00000003181e7812 */ /* 0x000fe4000780c0ff */
[----:B------:R-:W-:Y:S01]  /*2390*/  LOP3.LUT R24, R29, 0x100000, RZ, 0xfc, !PT ;  /* 0x001000001d187812 */ /* 0x000fe200078efcff */
[----:B------:R-:W-:Y:S01]  /*23a0*/  IMAD.IADD R29, R25, 0x1, -R0 ;  /* 0x00000001191d7824 */ /* 0x000fe200078e0a00 */
[----:B------:R-:W-:-:S09]  /*23b0*/  LOP3.LUT R25, R36, 0x100000, RZ, 0xfc, !PT ;  /* 0x0010000024197812 */ /* 0x000fd200078efcff */
[----:B------:R-:W-:Y:S05]  /*23c0*/  @!P0 BRA `(.L_x_12820) ;  /* 0x0000000000388947 */ /* 0x000fea0003800000 */
[----:B------:R-:W-:Y:S01]  /*23d0*/  BSSY B2, `(.L_x_12821) ;  /* 0x000000c000027945 */ /* 0x000fe20003800000 */
.L_x_12822:
        /* <DEDUP_REMOVED lines=12> */
.L_x_12821:
[----:B------:R-:W-:-:S07]  /*24a0*/  IMAD.MOV.U32 R30, RZ, RZ, R36 ;  /* 0x000000ffff1e7224 */ /* 0x000fce00078e0024 */
.L_x_12820:
[----:B------:R-:W-:Y:S05]  /*24b0*/  BSYNC B1 ;  /* 0x0000000000017941 */ /* 0x000fea0003800000 */
.L_x_12819:
        /* <DEDUP_REMOVED lines=13> */
.L_x_12828:
        /* <DEDUP_REMOVED lines=33> */
.L_x_12827:
[----:B------:R-:W-:-:S07]  /*27a0*/  IMAD.MOV.U32 R30, RZ, RZ, R36 ;  /* 0x000000ffff1e7224 */ /* 0x000fce00078e0024 */
.L_x_12826:
[----:B------:R-:W-:Y:S05]  /*27b0*/  BSYNC B2 ;  /* 0x0000000000027941 */ /* 0x000fea0003800000 */
.L_x_12825:
[----:B------:R-:W-:-:S13]  /*27c0*/  ISETP.GE.U32.AND P0, PT, R31, 0xc, PT ;  /* 0x0000000c1f00780c */ /* 0x000fda0003f06070 */
[----:B------:R-:W-:Y:S05]  /*27d0*/  @!P0 BRA `(.L_x_12824) ;  /* 0x0000000400dc8947 */ /* 0x000fea0003800000 */
[----:B------:R-:W-:Y:S01]  /*27e0*/  BSSY B2, `(.L_x_12829) ;  /* 0x0000075000027945 */ /* 0x000fe20003800000 */
[----:B------:R-:W-:-:S07]  /*27f0*/  VIADD R29, R29, 0x10 ;  /* 0x000000101d1d7836 */ /* 0x000fce0000000000 */
.L_x_12830:
        /* <DEDUP_REMOVED lines=116> */
.L_x_12829:
[----:B------:R-:W-:-:S07]  /*2f40*/  IMAD.MOV.U32 R37, RZ, RZ, R31 ;  /* 0x000000ffff257224 */ /* 0x000fce00078e001f */
.L_x_12824:
[----:B------:R-:W-:Y:S05]  /*2f50*/  BSYNC B1 ;  /* 0x0000000000017941 */ /* 0x000fea0003800000 */
.L_x_12823:
        /* <DEDUP_REMOVED lines=20> */
.L_x_12832:
[----:B------:R-:W-:Y:S05]  /*30a0*/  BSYNC B1 ;  /* 0x0000000000017941 */ /* 0x000fea0003800000 */
.L_x_12831:
[----:B------:R-:W-:-:S05]  /*30b0*/  IMAD.MOV.U32 R25, RZ, RZ, R29 ;  /* 0x000000ffff197224 */ /* 0x000fca00078e001d */
[----:B------:R-:W-:Y:S01]  /*30c0*/  LOP3.LUT R25, R25, 0x80000000, R21, 0xb8, !PT ;  /* 0x8000000019197812 */ /* 0x000fe200078eb815 */
[----:B------:R-:W-:Y:S06]  /*30d0*/  BRA `(.L_x_12818) ;  /* 0x0000000000207947 */ /* 0x000fec0003800000 */
.L_x_12817:
        /* <DEDUP_REMOVED lines=8> */
.L_x_12818:
[----:B------:R-:W-:Y:S05]  /*3160*/  BSYNC B0 ;  /* 0x0000000000007941 */ /* 0x000fea0003800000 */
.L_x_12816:
        /* <DEDUP_REMOVED lines=26> */
[----:B------:R-:W-:Y:S01]  /*3310*/  LOP3.LUT R21, R21, 0xfffff, RZ, 0xc0, !PT ;  /* 0x000fffff15157812 */ /* 0x000fe200078ec0ff */
[----:B------:R-:W-:Y:S01]  /*3320*/  IMAD.IADD R28, R31, 0x1, -R0 ;  /* 0x000000011f1c7824 */ /* 0x000fe200078e0a00 */
[----:B------:R-:W-:Y:S01]  /*3330*/  VIADDMNMX R26, R0, R27, 0xffffffff, !PT ;  /* 0xffffffff001a7446 */ /* 0x000fe2000780011b */
[----:B------:R-:W-:Y:S01]  /*3340*/  IMAD.MOV.U32 R27, RZ, RZ, R20 ;  /* 0x000000ffff1b7224 */ /* 0x000fe200078e0014 */
        /* <DEDUP_REMOVED lines=8> */
.L_x_12838:
        /* <DEDUP_REMOVED lines=12> */
.L_x_12837:
[----:B------:R-:W-:Y:S05]  /*3490*/  BSYNC B1 ;  /* 0x0000000000017941 */ /* 0x000fea0003800000 */
.L_x_12836:
        /* <DEDUP_REMOVED lines=13> */
.L_x_12844:
        /* <DEDUP_REMOVED lines=33> */
.L_x_12843:
[----:B------:R-:W-:-:S07]  /*3780*/  IMAD.MOV.U32 R20, RZ, RZ, R30 ;  /* 0x000000ffff147224 */ /* 0x000fce00078e001e */
.L_x_12842:
[----:B------:R-:W-:Y:S05]  /*3790*/  BSYNC B2 ;  /* 0x0000000000027941 */ /* 0x000fea0003800000 */
.L_x_12841:
[----:B------:R-:W-:-:S13]  /*37a0*/  ISETP.GE.U32.AND P0, PT, R29, 0xc, PT ;  /* 0x0000000c1d00780c */ /* 0x000fda0003f06070 */
[----:B------:R-:W-:Y:S05]  /*37b0*/  @!P0 BRA `(.L_x_12840) ;  /* 0x0000000400e08947 */ /* 0x000fea0003800000 */
[----:B------:R-:W-:Y:S01]  /*37c0*/  BSSY B2, `(.L_x_12845) ;  /* 0x0000075000027945 */ /* 0x000fe20003800000 */
[----:B------:R-:W-:-:S07]  /*37d0*/  VIADD R20, R28, 0x10 ;  /* 0x000000101c147836 */ /* 0x000fce0000000000 */
.L_x_12846:
        /* <DEDUP_REMOVED lines=116> */
.L_x_12845:
[----:B------:R-:W-:Y:S02]  /*3f20*/  IMAD.MOV.U32 R20, RZ, RZ, R28 ;  /* 0x000000ffff147224 */ /* 0x000fe400078e001c */
[----:B------:R-:W-:-:S07]  /*3f30*/  IMAD.MOV.U32 R31, RZ, RZ, R29 ;  /* 0x000000ffff1f7224 */ /* 0x000fce00078e001d */
.L_x_12840:
[----:B------:R-:W-:Y:S05]  /*3f40*/  BSYNC B1 ;  /* 0x0000000000017941 */ /* 0x000fea0003800000 */
.L_x_12839:
        /* <DEDUP_REMOVED lines=20> */
.L_x_12848:
[----:B------:R-:W-:Y:S05]  /*4090*/  BSYNC B1 ;  /* 0x0000000000017941 */ /* 0x000fea0003800000 */
.L_x_12847:
[----:B------:R-:W-:-:S05]  /*40a0*/  IMAD.MOV.U32 R27, RZ, RZ, R29 ;  /* 0x000000ffff1b7224 */ /* 0x000fca00078e001d */
[----:B------:R-:W-:Y:S01]  /*40b0*/  LOP3.LUT R27, R27, 0x80000000, R23, 0xb8, !PT ;  /* 0x800000001b1b7812 */ /* 0x000fe200078eb817 */
[----:B------:R-:W-:Y:S06]  /*40c0*/  BRA `(.L_x_12835) ;  /* 0x0000000000207947 */ /* 0x000fec0003800000 */
.L_x_12834:
        /* <DEDUP_REMOVED lines=8> */
.L_x_12835:
[----:B------:R-:W-:Y:S05]  /*4150*/  BSYNC B0 ;  /* 0x0000000000007941 */ /* 0x000fea0003800000 */
.L_x_12833:
        /* <DEDUP_REMOVED lines=38> */
.L_x_12855:
        /* <DEDUP_REMOVED lines=12> */
.L_x_12854:
[----:B------:R-:W-:-:S07]  /*4480*/  IMAD.MOV.U32 R8, RZ, RZ, R21 ;  /* 0x000000ffff087224 */ /* 0x000fce00078e0015 */
.L_x_12853:
[----:B------:R-:W-:Y:S05]  /*4490*/  BSYNC B1 ;  /* 0x0000000000017941 */ /* 0x000fea0003800000 */
.L_x_12852:
        /* <DEDUP_REMOVED lines=13> */
.L_x_12861:
        /* <DEDUP_REMOVED lines=33> */
.L_x_12860:
[----:B------:R-:W-:-:S07]  /*4780*/  IMAD.MOV.U32 R8, RZ, RZ, R28 ;  /* 0x000000ffff087224 */ /* 0x000fce00078e001c */
.L_x_12859:
[----:B------:R-:W-:Y:S05]  /*4790*/  BSYNC B2 ;  /* 0x0000000000027941 */ /* 0x000fea0003800000 */
.L_x_12858:
[----:B------:R-:W-:-:S13]  /*47a0*/  ISETP.GE.U32.AND P0, PT, R21, 0xc, PT ;  /* 0x0000000c1500780c */ /* 0x000fda0003f06070 */
[----:B------:R-:W-:Y:S05]  /*47b0*/  @!P0 BRA `(.L_x_12857) ;  /* 0x0000000400e08947 */ /* 0x000fea0003800000 */
[----:B------:R-:W-:Y:S01]  /*47c0*/  BSSY B2, `(.L_x_12862) ;  /* 0x0000075000027945 */ /* 0x000fe20003800000 */
[----:B------:R-:W-:-:S07]  /*47d0*/  VIADD R8, R20, 0x10 ;  /* 0x0000001014087836 */ /* 0x000fce0000000000 */
.L_x_12863:
        /* <DEDUP_REMOVED lines=116> */
.L_x_12862:
[----:B------:R-:W-:Y:S02]  /*4f20*/  IMAD.MOV.U32 R8, RZ, RZ, R20 ;  /* 0x000000ffff087224 */ /* 0x000fe400078e0014 */
[----:B------:R-:W-:-:S07]  /*4f30*/  IMAD.MOV.U32 R29, RZ, RZ, R21 ;  /* 0x000000ffff1d7224 */ /* 0x000fce00078e0015 */
.L_x_12857:
[----:B------:R-:W-:Y:S05]  /*4f40*/  BSYNC B1 ;  /* 0x0000000000017941 */ /* 0x000fea0003800000 */
.L_x_12856:
        /* <DEDUP_REMOVED lines=20> */
.L_x_12865:
[----:B------:R-:W-:Y:S05]  /*5090*/  BSYNC B1 ;  /* 0x0000000000017941 */ /* 0x000fea0003800000 */
.L_x_12864:
[----:B------:R-:W-:Y:S02]  /*50a0*/  IMAD.MOV.U32 R9, RZ, RZ, R23 ;  /* 0x000000ffff097224 */ /* 0x000fe400078e0017 */
[----:B------:R-:W-:-:S03]  /*50b0*/  IMAD.MOV.U32 R8, RZ, RZ, R20 ;  /* 0x000000ffff087224 */ /* 0x000fc600078e0014 */
[----:B------:R-:W-:Y:S01]  /*50c0*/  LOP3.LUT R9, R9, 0x80000000, R17, 0xb8, !PT ;  /* 0x8000000009097812 */ /* 0x000fe200078eb811 */
[----:B------:R-:W-:Y:S06]  /*50d0*/  BRA `(.L_x_12851) ;  /* 0x0000000000207947 */ /* 0x000fec0003800000 */
.L_x_12850:
        /* <DEDUP_REMOVED lines=8> */
.L_x_12851:
[----:B------:R-:W-:Y:S05]  /*5160*/  BSYNC B0 ;  /* 0x0000000000007941 */ /* 0x000fea0003800000 */
.L_x_12849:
        /* <DEDUP_REMOVED lines=38> */
.L_x_12871:
        /* <DEDUP_REMOVED lines=12> */
.L_x_12870:
[----:B------:R-:W-:Y:S05]  /*5490*/  BSYNC B1 ;  /* 0x0000000000017941 */ /* 0x000fea0003800000 */
.L_x_12869:
        /* <DEDUP_REMOVED lines=13> */
.L_x_12877:
        /* <DEDUP_REMOVED lines=33> */
.L_x_12876:
[----:B------:R-:W-:-:S07]  /*5780*/  IMAD.MOV.U32 R16, RZ, RZ, R20 ;  /* 0x000000ffff107224 */ /* 0x000fce00078e0014 */
.L_x_12875:
[----:B------:R-:W-:Y:S05]  /*5790*/  BSYNC B2 ;  /* 0x0000000000027941 */ /* 0x000fea0003800000 */
.L_x_12874:
[----:B------:R-:W-:-:S13]  /*57a0*/  ISETP.GE.U32.AND P0, PT, R17, 0xc, PT ;  /* 0x0000000c1100780c */ /* 0x000fda0003f06070 */
[----:B------:R-:W-:Y:S05]  /*57b0*/  @!P0 BRA `(.L_x_12873) ;  /* 0x0000000400dc8947 */ /* 0x000fea0003800000 */
[----:B------:R-:W-:Y:S01]  /*57c0*/  BSSY B2, `(.L_x_12878) ;  /* 0x0000075000027945 */ /* 0x000fe20003800000 */
[----:B------:R-:W-:-:S07]  /*57d0*/  VIADD R11, R11, 0x10 ;  /* 0x000000100b0b7836 */ /* 0x000fce0000000000 */
.L_x_12879:
        /* <DEDUP_REMOVED lines=116> */
.L_x_12878:
[----:B------:R-:W-:-:S07]  /*5f20*/  IMAD.MOV.U32 R29, RZ, RZ, R17 ;  /* 0x000000ffff1d7224 */ /* 0x000fce00078e0011 */
.L_x_12873:
[----:B------:R-:W-:Y:S05]  /*5f30*/  BSYNC B1 ;  /* 0x0000000000017941 */ /* 0x000fea0003800000 */
.L_x_12872:
        /* <DEDUP_REMOVED lines=20> */
.L_x_12881:
[----:B------:R-:W-:Y:S05]  /*6080*/  BSYNC B1 ;  /* 0x0000000000017941 */ /* 0x000fea0003800000 */
.L_x_12880:
[----:B------:R-:W-:-:S05]  /*6090*/  IMAD.MOV.U32 R11, RZ, RZ, R21 ;  /* 0x000000ffff0b7224 */ /* 0x000fca00078e0015 */
[----:B------:R-:W-:Y:S01]  /*60a0*/  LOP3.LUT R11, R11, 0x80000000, R19, 0xb8, !PT ;  /* 0x800000000b0b7812 */ /* 0x000fe200078eb813 */
[----:B------:R-:W-:Y:S06]  /*60b0*/  BRA `(.L_x_12868) ;  /* 0x0000000000207947 */ /* 0x000fec0003800000 */
.L_x_12867:
        /* <DEDUP_REMOVED lines=8> */
.L_x_12868:
[----:B------:R-:W-:Y:S05]  /*6140*/  BSYNC B0 ;  /* 0x0000000000007941 */ /* 0x000fea0003800000 */
.L_x_12866:
        /* <DEDUP_REMOVED lines=38> */
.L_x_12888:
        /* <DEDUP_REMOVED lines=12> */
.L_x_12887:
[----:B------:R-:W-:-:S07]  /*6470*/  IMAD.MOV.U32 R18, RZ, RZ, R16 ;  /* 0x000000ffff127224 */ /* 0x000fce00078e0010 */
.L_x_12886:
[----:B------:R-:W-:Y:S05]  /*6480*/  BSYNC B1 ;  /* 0x0000000000017941 */ /* 0x000fea0003800000 */
.L_x_12885:
        /* <DEDUP_REMOVED lines=13> */
.L_x_12894:
        /* <DEDUP_REMOVED lines=33> */
.L_x_12893:
[----:B------:R-:W-:-:S07]  /*6770*/  IMAD.MOV.U32 R18, RZ, RZ, R20 ;  /* 0x000000ffff127224 */ /* 0x000fce00078e0014 */
.L_x_12892:
[----:B------:R-:W-:Y:S05]  /*6780*/  BSYNC B2 ;  /* 0x0000000000027941 */ /* 0x000fea0003800000 */
.L_x_12891:
[----:B------:R-:W-:-:S13]  /*6790*/  ISETP.GE.U32.AND P0, PT, R16, 0xc, PT ;  /* 0x0000000c1000780c */ /* 0x000fda0003f06070 */
[----:B------:R-:W-:Y:S05]  /*67a0*/  @!P0 BRA `(.L_x_12890) ;  /* 0x0000000400d88947 */ /* 0x000fea0003800000 */
[----:B------:R-:W-:Y:S01]  /*67b0*/  BSSY B2, `(.L_x_12890) ;  /* 0x0000075000027945 */ /* 0x000fe20003800000 */
[----:B------:R-:W-:-:S07]  /*67c0*/  VIADD R5, R5, 0x10 ;  /* 0x0000001005057836 */ /* 0x000fce0000000000 */
.L_x_12895:
        /* <DEDUP_REMOVED lines=116> */
.L_x_12890:
[----:B------:R-:W-:Y:S05]  /*6f10*/  BSYNC B1 ;  /* 0x0000000000017941 */ /* 0x000fea0003800000 */
.L_x_12889:
        /* <DEDUP_REMOVED lines=20> */
.L_x_12897:
[----:B------:R-:W-:Y:S05]  /*7060*/  BSYNC B1 ;  /* 0x0000000000017941 */ /* 0x000fea0003800000 */
.L_x_12896:
[----:B------:R-:W-:-:S05]  /*7070*/  IMAD.MOV.U32 R5, RZ, RZ, R17 ;  /* 0x000000ffff057224 */ /* 0x000fca00078e0011 */
[----:B------:R-:W-:Y:S01]  /*7080*/  LOP3.LUT R5, R5, 0x80000000, R13, 0xb8, !PT ;  /* 0x8000000005057812 */ /* 0x000fe200078eb80d */
[----:B------:R-:W-:Y:S06]  /*7090*/  BRA `(.L_x_12884) ;  /* 0x0000000000207947 */ /* 0x000fec0003800000 */
.L_x_12883:
        /* <DEDUP_REMOVED lines=8> */
.L_x_12884:
[----:B------:R-:W-:Y:S05]  /*7120*/  BSYNC B0 ;  /* 0x0000000000007941 */ /* 0x000fea0003800000 */
.L_x_12882:
        /* <DEDUP_REMOVED lines=25> */
[----:B------:R-:W-:-:S04]  /*72c0*/  LOP3.LUT R17, RZ, R7, RZ, 0x33, !PT ;  /* 0x00000007ff117212 */ /* 0x000fc800078e33ff */
[----:B------:R-:W-:Y:S02]  /*72d0*/  VIADDMNMX R6, R0, R17, 0xffffffff, !PT ;  /* 0xffffffff00067446 */ /* 0x000fe40007800111 */
[----:B------:R-:W-:Y:S01]  /*72e0*/  LOP3.LUT R17, R13, 0xfffff, RZ, 0xc0, !PT ;  /* 0x000fffff0d117812 */ /* 0x000fe200078ec0ff */
[----:B------:R-:W-:Y:S02]  /*72f0*/  IMAD.MOV.U32 R13, RZ, RZ, R12 ;  /* 0x000000ffff0d7224 */ /* 0x000fe400078e000c */
        /* <DEDUP_REMOVED lines=9> */
.L_x_12903:
        /* <DEDUP_REMOVED lines=12> */
.L_x_12902:
[----:B------:R-:W-:Y:S05]  /*7450*/  BSYNC B1 ;  /* 0x0000000000017941 */ /* 0x000fea0003800000 */
.L_x_12901:
        /* <DEDUP_REMOVED lines=12> */
.L_x_12908:
        /* <DEDUP_REMOVED lines=33> */
.L_x_12907:
[----:B------:R-:W-:Y:S05]  /*7730*/  BSYNC B2 ;  /* 0x0000000000027941 */ /* 0x000fea0003800000 */
.L_x_12906:
[----:B------:R-:W-:-:S13]  /*7740*/  ISETP.GE.U32.AND P0, PT, R12, 0xc, PT ;  /* 0x0000000c0c00780c */ /* 0x000fda0003f06070 */
[----:B------:R-:W-:Y:S05]  /*7750*/  @!P0 BRA `(.L_x_12905) ;  /* 0x0000000400dc8947 */ /* 0x000fea0003800000 */
[----:B------:R-:W-:Y:S01]  /*7760*/  BSSY B2, `(.L_x_12909) ;  /* 0x0000075000027945 */ /* 0x000fe20003800000 */
[----:B------:R-:W-:-:S07]  /*7770*/  VIADD R7, R7, 0x10 ;  /* 0x0000001007077836 */ /* 0x000fce0000000000 */
.L_x_12910:
        /* <DEDUP_REMOVED lines=116> */
.L_x_12909:
[----:B------:R-:W-:-:S07]  /*7ec0*/  IMAD.MOV.U32 R18, RZ, RZ, R12 ;  /* 0x000000ffff127224 */ /* 0x000fce00078e000c */
.L_x_12905:
[----:B------:R-:W-:Y:S05]  /*7ed0*/  BSYNC B1 ;  /* 0x0000000000017941 */ /* 0x000fea0003800000 */
.L_x_12904:
[----:B------:R-:W-:Y:S01]  /*7ee0*/  LOP3.LUT R7, R19, 0x7fffffff, RZ, 0xc0, !PT ;  /* 0x7fffffff13077812 */ /* 0x000fe200078ec0ff */
[----:B------:R-:W-:Y:S01]  /*7ef0*/  BSSY B1, `(.L_x_12911) ;  /* 0x0000014000017945 */ /* 0x000fe20003800000 */
[----:B------:R-:W-:Y:S01]  /*7f00*/  ISETP.NE.U32.AND P0, PT, R18, RZ, PT ;  /* 0x000000ff1200720c */ /* 0x000fe20003f05070 */
[----:B------:R-:W-:Y:S02]  /*7f10*/  IMAD.MOV.U32 R12, RZ, RZ, RZ ;  /* 0x000000ffff0c7224 */ /* 0x000fe400078e00ff */
[----:B------:R-:W-:Y:S01]  /*7f20*/  IMAD.MOV.U32 R17, RZ, RZ, RZ ;  /* 0x000000ffff117224 */ /* 0x000fe200078e00ff */
[----:B------:R-:W-:-:S13]  /*7f30*/  ISETP.NE.AND.EX P0, PT, R7, RZ, PT, P0 ;  /* 0x000000ff0700720c */ /* 0x000fda0003f05300 */
[----:B------:R-:W-:Y:S05]  /*7f40*/  @!P0 BRA `(.L_x_12912) ;  /* 0x0000000000388947 */ /* 0x000fea0003800000 */
[----:B------:R-:W-:-:S06]  /*7f50*/  IMAD.MOV.U32 R6, RZ, RZ, R18 ;  /* 0x000000ffff067224 */ /* 0x000fcc00078e0012 */
        /* <DEDUP_REMOVED lines=13> */
.L_x_12912:
[----:B------:R-:W-:Y:S05]  /*8030*/  BSYNC B1 ;  /* 0x0000000000017941 */ /* 0x000fea0003800000 */
.L_x_12911:
[----:B------:R-:W-:Y:S02]  /*8040*/  IMAD.MOV.U32 R7, RZ, RZ, R17 ;  /* 0x000000ffff077224 */ /* 0x000fe400078e0011 */
[----:B------:R-:W-:-:S03]  /*8050*/  IMAD.MOV.U32 R6, RZ, RZ, R12 ;  /* 0x000000ffff067224 */ /* 0x000fc600078e000c */
[----:B------:R-:W-:Y:S01]  /*8060*/  LOP3.LUT R7, R7, 0x80000000, R15, 0xb8, !PT ;  /* 0x8000000007077812 */ /* 0x000fe200078eb80f */
[----:B------:R-:W-:Y:S06]  /*8070*/  BRA `(.L_x_12900) ;  /* 0x0000000000207947 */ /* 0x000fec0003800000 */
.L_x_12899:
        /* <DEDUP_REMOVED lines=8> */
.L_x_12900:
[----:B------:R-:W-:Y:S05]  /*8100*/  BSYNC B0 ;  /* 0x0000000000007941 */ /* 0x000fea0003800000 */
.L_x_12898:
[----:B------:R-:W0:Y:S01]  /*8110*/  S2R R13, SR_TID.X ;  /* 0x00000000000d7919 */ /* 0x000e220000002100 */
[----:B------:R-:W-:Y:S02]  /*8120*/  ULDC.64 UR4, c[0x0][0x218] ;  /* 0x0000860000047ab9 */ /* 0x000fe40000000a00 */
[----:B------:R-:W-:-:S06]  /*8130*/  UIMAD.WIDE.U32 UR4, UR8, 0x8, UR4 ;  /* 0x00000008080478a5 */ /* 0x000fcc000f8e0004 */
[----:B------:R-:W-:Y:S02]  /*8140*/  IMAD.U32 R2, RZ, RZ, UR4 ;  /* 0x00000004ff027e24 */ /* 0x000fe4000f8e00ff */
[----:B------:R-:W-:Y:S02]  /*8150*/  IMAD.U32 R3, RZ, RZ, UR5 ;  /* 0x00000005ff037e24 */ /* 0x000fe4000f8e00ff */
[----:B0-----:R-:W-:-:S05]  /*8160*/  IMAD.WIDE R2, R13, 0x10, R2 ;  /* 0x000000100d027825 */ /* 0x001fca00078e0202 */
[----:B------:R-:W-:Y:S04]  /*8170*/  STG.E.128 desc[UR10][R2.64], R32 ;  /* 0x0000002002007986 */ /* 0x000fe8000c101d0a */
[----:B------:R-:W-:Y:S04]  /*8180*/  STG.E.128 desc[UR10][R2.64+0x800], R24 ;  /* 0x0008001802007986 */ /* 0x000fe8000c101d0a */
[----:B------:R-:W-:Y:S04]  /*8190*/  STG.E.128 desc[UR10][R2.64+0x1000], R8 ;  /* 0x0010000802007986 */ /* 0x000fe8000c101d0a */
[----:B------:R-:W-:Y:S01]  /*81a0*/  STG.E.128 desc[UR10][R2.64+0x1800], R4 ;  /* 0x0018000402007986 */ /* 0x000fe2000c101d0a */
[----:B------:R-:W-:Y:S05]  /*81b0*/  EXIT ;  /* 0x000000000000794d */ /* 0x000fea0003800000 */
.L_x_12782:
[----:B------:R-:W0:Y:S01]  /*81c0*/  S2R R0, SR_TID.X ;  /* 0x0000000000007919 */ /* 0x000e220000002100 */
[----:B------:R-:W-:Y:S02]  /*81d0*/  CS2R R20, SRZ ;  /* 0x0000000000147805 */ /* 0x000fe4000001ff00 */
[----:B0-----:R-:W-:Y:S01]  /*81e0*/  ISETP.GE.AND P1, PT, R0, UR4, PT ;  /* 0x0000000400007c0c */ /* 0x001fe2000bf26270 */
[----:B------:R-:W-:-:S12]  /*81f0*/  IMAD.MOV.U32 R32, RZ, RZ, R0 ;  /* 0x000000ffff207224 */ /* 0x000fd800078e0000 */
[C---:B------:R-:W-:Y:S02]  /*8200*/  @!P1 VIADD R33, R32.reuse, UR8 ;  /* 0x0000000820219c36 */ /* 0x040fe40008000000 */
[----:B------:R-:W-:-:S05]  /*8210*/  @!P1 VIADD R32, R32, 0x80 ;  /* 0x0000008020209836 */ /* 0x000fca0000000000 */
[----:B------:R-:W-:-:S13]  /*8220*/  ISETP.GE.AND P5, PT, R32, UR4, PT ;  /* 0x0000000420007c0c */ /* 0x000fda000bfa6270 */
[C---:B------:R-:W-:Y:S01]  /*8230*/  @!P5 VIADD R17, R32.reuse, UR8 ;  /* 0x000000082011dc36 */ /* 0x040fe20008000000 */
[----:B------:R-:W0:Y:S01]  /*8240*/  @!P5 LDC.64 R2, c[0x0][0x220] ;  /* 0x00008800ff02db82 */ /* 0x000e220000000a00 */
[----:B------:R-:W-:-:S05]  /*8250*/  @!P5 VIADD R32, R32, 0x80 ;  /* 0x000000802020d836 */ /* 0x000fca0000000000 */
[C---:B------:R-:W-:Y:S02]  /*8260*/  ISETP.GE.AND P6, PT, R32.reuse, UR4, PT ;  /* 0x0000000420007c0c */ /* 0x040fe4000bfc6270 */
[----:B------:R-:W1:Y:S11]  /*8270*/  @!P5 LDC.64 R10, c[0x0][0x228] ;  /* 0x00008a00ff0adb82 */ /* 0x000e760000000a00 */
[C---:B------:R-:W-:Y:S01]  /*8280*/  @!P6 VIADD R27, R32.reuse, UR8 ;  /* 0x00000008201bec36 */ /* 0x040fe20008000000 */
[----:B------:R-:W2:Y:S01]  /*8290*/  @!P6 LDC.64 R12, c[0x0][0x220] ;  /* 0x00008800ff0ceb82 */ /* 0x000ea20000000a00 */
[----:B------:R-:W-:Y:S01]  /*82a0*/  @!P6 VIADD R32, R32, 0x80 ;  /* 0x000000802020e836 */ /* 0x000fe20000000000 */
[----:B------:R-:W-:Y:S01]  /*82b0*/  CS2R R18, SRZ ;  /* 0x0000000000127805 */ /* 0x000fe2000001ff00 */
[----:B0-----:R-:W-:-:S03]  /*82c0*/  @!P5 IMAD.WIDE.U32 R2, R17, 0x8, R2 ;  /* 0x000000081102d825 */ /* 0x001fc600078e0002 */
[C---:B------:R-:W-:Y:S02]  /*82d0*/  ISETP.GE.AND P0, PT, R32.reuse, UR4, PT ;  /* 0x0000000420007c0c */ /* 0x040fe4000bf06270 */
[----:B------:R-:W0:Y:S01]  /*82e0*/  @!P6 LDC.64 R14, c[0x0][0x228] ;  /* 0x00008a00ff0eeb82 */ /* 0x000e220000000a00 */
[----:B------:R3:W5:Y:S10]  /*82f0*/  @!P5 LDG.E.64 R20, desc[UR10][R2.64] ;  /* 0x0000000a0214d981 */ /* 0x000774000c1e1b00 */
[C---:B------:R-:W-:Y:S01]  /*8300*/  @!P0 VIADD R9, R32.reuse, UR8 ;  /* 0x0000000820098c36 */ /* 0x040fe20008000000 */
[----:B------:R-:W4:Y:S01]  /*8310*/  @!P0 LDC.64 R42, c[0x0][0x220] ;  /* 0x00008800ff2a8b82 */ /* 0x000f220000000a00 */
[----:B------:R-:W-:-:S05]  /*8320*/  @!P0 VIADD R32, R32, 0x80 ;  /* 0x0000008020208836 */ /* 0x000fca0000000000 */
[C---:B------:R-:W-:Y:S02]  /*8330*/  ISETP.GE.AND P2, PT, R32.reuse, UR4, PT ;  /* 0x0000000420007c0c */ /* 0x040fe4000bf46270 */
[----:B------:R-:W2:Y:S11]  /*8340*/  @!P0 LDC.64 R40, c[0x0][0x228] ;  /* 0x00008a00ff288b82 */ /* 0x000eb60000000a00 */
[C---:B------:R-:W-:Y:S01]  /*8350*/  @!P2 VIADD R7, R32.reuse, UR8 ;  /* 0x000000082007ac36 */ /* 0x040fe20008000000 */
[----:B------:R-:W0:Y:S01]  /*8360*/  @!P2 LDC.64 R44, c[0x0][0x220] ;  /* 0x00008800ff2cab82 */ /* 0x000e220000000a00 */
[----:B------:R-:W-:-:S05]  /*8370*/  @!P2 VIADD R32, R32, 0x80 ;  /* 0x000000802020a836 */ /* 0x000fca0000000000 */
[C---:B------:R-:W-:Y:S02]  /*8380*/  ISETP.GE.AND P3, PT, R32.reuse, UR4, PT ;  /* 0x0000000420007c0c */ /* 0x040fe4000bf66270 */
[----:B------:R-:W0:Y:S11]  /*8390*/  @!P2 LDC.64 R4, c[0x0][0x228] ;  /* 0x00008a00ff04ab82 */ /* 0x000e360000000a00 */
[C---:B------:R-:W-:Y:S01]  /*83a0*/  @!P3 VIADD R39, R32.reuse, UR8 ;  /* 0x000000082027bc36 */ /* 0x040fe20008000000 */
[----:B------:R-:W0:Y:S01]  /*83b0*/  @!P3 LDC.64 R24, c[0x0][0x220] ;  /* 0x00008800ff18bb82 */ /* 0x000e220000000a00 */
[----:B------:R-:W-:-:S05]  /*83c0*/  @!P3 VIADD R32, R32, 0x80 ;  /* 0x000000802020b836 */ /* 0x000fca0000000000 */
[C---:B------:R-:W-:Y:S01]  /*83d0*/  ISETP.GE.AND P4, PT, R32.reuse, UR4, PT ;  /* 0x0000000420007c0c */ /* 0x040fe2000bf86270 */
[----:B-1----:R-:W-:Y:S01]  /*83e0*/  @!P5 IMAD.WIDE.U32 R10, R17, 0x8, R10 ;  /* 0x00000008110ad825 */ /* 0x002fe200078e000a */
[----:B---3--:R-:W1:Y:S04]  /*83f0*/  @!P3 LDC.64 R2, c[0x0][0x228] ;  /* 0x00008a00ff02bb82 */ /* 0x008e680000000a00 */
[----:B------:R-:W5:Y:S07]  /*8400*/  @!P5 LDG.E.64 R18, desc[UR10][R10.64] ;  /* 0x0000000a0a12d981 */ /* 0x000f6e000c1e1b00 */
[C---:B------:R-:W-:Y:S01]  /*8410*/  @!P4 VIADD R37, R32.reuse, UR8 ;  /* 0x000000082025cc36 */ /* 0x040fe20008000000 */
[----:B------:R-:W3:Y:S01]  /*8420*/  @!P4 LDC.64 R30, c[0x0][0x220] ;  /* 0x00008800ff1ecb82 */ /* 0x000ee20000000a00 */
[----:B------:R-:W-:-:S05]  /*8430*/  @!P4 VIADD R32, R32, 0x80 ;  /* 0x000000802020c836 */ /* 0x000fca0000000000 */
[----:B------:R-:W-:Y:S01]  /*8440*/  ISETP.GE.AND P5, PT, R32, UR4, PT ;  /* 0x0000000420007c0c */ /* 0x000fe2000bfa6270 */
[C---:B----4-:R-:W-:Y:S01]  /*8450*/  @!P0 IMAD.WIDE.U32 R42, R9.reuse, 0x8, R42 ;  /* 0x00000008092a8825 */ /* 0x050fe200078e002a */
[----:B------:R-:W-:Y:S01]  /*8460*/  CS2R R16, SRZ ;  /* 0x0000000000107805 */ /* 0x000fe2000001ff00 */
[----:B------:R-:W4:Y:S02]  /*8470*/  @!P4 LDC.64 R34, c[0x0][0x228] ;  /* 0x00008a00ff22cb82 */ /* 0x000f240000000a00 */
[----:B--2---:R-:W-:Y:S01]  /*8480*/  @!P0 IMAD.WIDE.U32 R40, R9, 0x8, R40 ;  /* 0x0000000809288825 */ /* 0x004fe200078e0028 */
[----:B------:R-:W-:-:S03]  /*8490*/  CS2R R8, SRZ ;  /* 0x0000000000087805 */ /* 0x000fc6000001ff00 */
[----:B------:R-:W-:-:S04]  /*84a0*/  @!P6 IMAD.WIDE.U32 R22, R27, 0x8, R12 ;  /* 0x000000081b16e825 */ /* 0x000fc800078e000c */
[----:B0-----:R-:W-:Y:S01]  /*84b0*/  @!P6 IMAD.WIDE.U32 R26, R27, 0x8, R14 ;  /* 0x000000081b1ae825 */ /* 0x001fe200078e000e */
[----:B------:R-:W-:Y:S01]  /*84c0*/  CS2R R14, SRZ ;  /* 0x00000000000e7805 */ /* 0x000fe2000001ff00 */
[----:B------:R0:W5:Y:S02]  /*84d0*/  @!P6 LDG.E.64 R16, desc[UR10][R22.64] ;  /* 0x0000000a1610e981 */ /* 0x000164000c1e1b00 */
[----:B------:R-:W-:-:S03]  /*84e0*/  @!P2 IMAD.WIDE.U32 R44, R7, 0x8, R44 ;  /* 0x00000008072ca825 */ /* 0x000fc600078e002c */
[----:B------:R2:W5:Y:S01]  /*84f0*/  @!P6 LDG.E.64 R14, desc[UR10][R26.64] ;  /* 0x0000000a1a0ee981 */ /* 0x000562000c1e1b00 */
[----:B------:R-:W-:Y:S01]  /*8500*/  @!P2 IMAD.WIDE.U32 R28, R7, 0x8, R4 ;  /* 0x00000008071ca825 */ /* 0x000fe200078e0004 */
[----:B------:R-:W-:Y:S02]  /*8510*/  CS2R R6, SRZ ;  /* 0x0000000000067805 */ /* 0x000fe4000001ff00 */
[----:B------:R1:W5:Y:S01]  /*8520*/  @!P2 LDG.E.64 R8, desc[UR10][R44.64] ;  /* 0x0000000a2c08a981 */ /* 0x000362000c1e1b00 */
[----:B0-----:R-:W0:Y:S03]  /*8530*/  @!P5 LDC.64 R22, c[0x0][0x220] ;  /* 0x00008800ff16db82 */ /* 0x001e260000000a00 */
[----:B------:R3:W5:Y:S05]  /*8540*/  @!P2 LDG.E.64 R6, desc[UR10][R28.64] ;  /* 0x0000000a1c06a981 */ /* 0x00076a000c1e1b00 */
[----:B--2---:R-:W2:Y:S01]  /*8550*/  @!P1 LDC.64 R26, c[0x0][0x220] ;  /* 0x00008800ff1a9b82 */ /* 0x004ea20000000a00 */
[----:B-1----:R-:W-:-:S07]  /*8560*/  @!P3 IMAD.WIDE.U32 R44, R39, 0x8, R24 ;  /* 0x00000008272cb825 */ /* 0x002fce00078e0018 */
[----:B------:R-:W1:Y:S01]  /*8570*/  @!P5 LDC.64 R24, c[0x0][0x228] ;  /* 0x00008a00ff18db82 */ /* 0x000e620000000a00 */
[----:B------:R-:W-:-:S07]  /*8580*/  CS2R R10, SRZ ;  /* 0x00000000000a7805 */ /* 0x000fce000001ff00 */
[----:B---3--:R-:W3:Y:S01]  /*8590*/  @!P1 LDC.64 R28, c[0x0][0x228] ;  /* 0x00008a00ff1c9b82 */ /* 0x008ee20000000a00 */
[----:B------:R-:W-:Y:S01]  /*85a0*/  CS2R R12, SRZ ;  /* 0x00000000000c7805 */ /* 0x000fe2000001ff00 */
[----:B------:R4:W5:Y:S01]  /*85b0*/  @!P0 LDG.E.64 R10, desc[UR10][R40.64] ;  /* 0x0000000a280a8981 */ /* 0x000962000c1e1b00 */
[----:B------:R-:W-:Y:S01]  /*85c0*/  CS2R R4, SRZ ;  /* 0x0000000000047805 */ /* 0x000fe2000001ff00 */
[----:B------:R-:W-:Y:S01]  /*85d0*/  @!P3 IMAD.WIDE.U32 R38, R39, 0x8, R2 ;  /* 0x000000082726b825 */ /* 0x000fe200078e0002 */
[----:B------:R-:W-:Y:S02]  /*85e0*/  CS2R R2, SRZ ;  /* 0x0000000000027805 */ /* 0x000fe4000001ff00 */
[----:B------:R4:W5:Y:S04]  /*85f0*/  @!P0 LDG.E.64 R12, desc[UR10][R42.64] ;  /* 0x0000000a2a0c8981 */ /* 0x000968000c1e1b00 */
[----:B------:R0:W5:Y:S01]  /*8600*/  @!P3 LDG.E.64 R4, desc[UR10][R44.64] ;  /* 0x0000000a2c04b981 */ /* 0x000162000c1e1b00 */
[----:B----4-:R-:W-:Y:S01]  /*8610*/  @!P4 IMAD.WIDE.U32 R40, R37, 0x8, R30 ;  /* 0x000000082528c825 */ /* 0x010fe200078e001e */
[----:B------:R-:W-:-:S02]  /*8620*/  CS2R R30, SRZ ;  /* 0x00000000001e7805 */ /* 0x000fc4000001ff00 */
[----:B------:R4:W5:Y:S01]  /*8630*/  @!P3 LDG.E.64 R2, desc[UR10][R38.64] ;  /* 0x0000000a2602b981 */ /* 0x000962000c1e1b00 */
[----:B------:R-:W-:-:S03]  /*8640*/  @!P5 VIADD R43, R32, UR8 ;  /* 0x00000008202bdc36 */ /* 0x000fc60008000000 */
[----:B------:R4:W5:Y:S01]  /*8650*/  @!P4 LDG.E.64 R30, desc[UR10][R40.64] ;  /* 0x0000000a281ec981 */ /* 0x000962000c1e1b00 */
[----:B0-----:R-:W-:-:S04]  /*8660*/  @!P5 IMAD.WIDE.U32 R44, R43, 0x8, R22 ;  /* 0x000000082b2cd825 */ /* 0x001fc800078e0016 */
[----:B-1----:R-:W-:Y:S01]  /*8670*/  @!P5 IMAD.WIDE.U32 R22, R43, 0x8, R24 ;  /* 0x000000082b16d825 */ /* 0x002fe200078e0018 */
[----:B------:R-:W-:Y:S02]  /*8680*/  CS2R R24, SRZ ;  /* 0x0000000000187805 */ /* 0x000fe4000001ff00 */
[----:B----4-:R-:W-:Y:S01]  /*8690*/  CS2R R38, SRZ ;  /* 0x0000000000267805 */ /* 0x010fe2000001ff00 */
[----:B------:R-:W-:Y:S01]  /*86a0*/  @!P4 IMAD.WIDE.U32 R40, R37, 0x8, R34 ;  /* 0x000000082528c825 */ /* 0x000fe200078e0022 */
[----:B------:R-:W-:Y:S02]  /*86b0*/  CS2R R36, SRZ ;  /* 0x0000000000247805 */ /* 0x000fe4000001ff00 */
[----:B------:R-:W-:Y:S01]  /*86c0*/  CS2R R34, SRZ ;  /* 0x0000000000227805 */ /* 0x000fe2000001ff00 */
[----:B------:R0:W5:Y:S01]  /*86d0*/  @!P5 LDG.E.64 R24, desc[UR10][R22.64] ;  /* 0x0000000a1618d981 */ /* 0x000162000c1e1b00 */
[----:B--2---:R-:W-:Y:S01]  /*86e0*/  @!P1 IMAD.WIDE.U32 R42, R33, 0x8, R26 ;  /* 0x00000008212a9825 */ /* 0x004fe200078e001a */
[----:B------:R-:W-:-:S02]  /*86f0*/  CS2R R26, SRZ ;  /* 0x00000000001a7805 */ /* 0x000fc4000001ff00 */
[----:B------:R0:W5:Y:S01]  /*8700*/  @!P4 LDG.E.64 R36, desc[UR10][R40.64] ;  /* 0x0000000a2824c981 */ /* 0x000162000c1e1b00 */
[----:B---3--:R-:W-:-:S03]  /*8710*/  @!P1 IMAD.WIDE.U32 R28, R33, 0x8, R28 ;  /* 0x00000008211c9825 */ /* 0x008fc600078e001c */
[----:B------:R0:W5:Y:S04]  /*8720*/  @!P5 LDG.E.64 R34, desc[UR10][R44.64] ;  /* 0x0000000a2c22d981 */ /* 0x000168000c1e1b00 */
[----:B------:R0:W5:Y:S04]  /*8730*/  @!P1 LDG.E.64 R26, desc[UR10][R42.64] ;  /* 0x0000000a2a1a9981 */ /* 0x000168000c1e1b00 */
[----:B------:R0:W5:Y:S01]  /*8740*/  @!P1 LDG.E.64 R38, desc[UR10][R28.64] ;  /* 0x0000000a1c269981 */ /* 0x000162000c1e1b00 */
[----:B------:R-:W-:Y:S04]  /*8750*/  BSSY B0, `(.L_x_12913) ;  /* 0x00000fe000007945 */ /* 0x000fe80003800000 */
[----:B------:R-:W-:Y:S05]  /*8760*/  @P1 BRA `(.L_x_12914) ;  /* 0x0000000c00f01947 */ /* 0x000fea0003800000 */
[----:B0----5:R-:W-:Y:S01]  /*8770*/  LOP3.LUT R29, R39, 0x7fffffff, RZ, 0xc0, !PT ;  /* 0x7fffffff271d7812 */ /* 0x021fe200078ec0ff */
        /* <DEDUP_REMOVED lines=36> */
.L_x_12919:
        /* <DEDUP_REMOVED lines=12> */
.L_x_12918:
[----:B------:R-:W-:Y:S02]  /*8a80*/  IMAD.MOV.U32 R32, RZ, RZ, R41 ;  /* 0x000000ffff207224 */ /* 0x000fe400078e0029 */
[----:B------:R-:W-:-:S07]  /*8a90*/  IMAD.MOV.U32 R41, RZ, RZ, R42 ;  /* 0x000000ffff297224 */ /* 0x000fce00078e002a */
.L_x_12917:
[----:B------:R-:W-:Y:S05]  /*8aa0*/  BSYNC B1 ;  /* 0x0000000000017941 */ /* 0x000fea0003800000 */
.L_x_12916:
        /* <DEDUP_REMOVED lines=13> */
.L_x_12925:
        /* <DEDUP_REMOVED lines=33> */
.L_x_12924:
[----:B------:R-:W-:Y:S02]  /*8d90*/  IMAD.MOV.U32 R32, RZ, RZ, R41 ;  /* 0x000000ffff207224 */ /* 0x000fe400078e0029 */
[----:B------:R-:W-:-:S07]  /*8da0*/  IMAD.MOV.U32 R41, RZ, RZ, R42 ;  /* 0x000000ffff297224 */ /* 0x000fce00078e002a */
.L_x_12923:
[----:B------:R-:W-:Y:S05]  /*8db0*/  BSYNC B2 ;  /* 0x0000000000027941 */ /* 0x000fea0003800000 */
.L_x_12922:
[----:B------:R-:W-:-:S13]  /*8dc0*/  ISETP.GE.U32.AND P0, PT, R39, 0xc, PT ;  /* 0x0000000c2700780c */ /* 0x000fda0003f06070 */
[----:B------:R-:W-:Y:S05]  /*8dd0*/  @!P0 BRA `(.L_x_12921) ;  /* 0x0000000400d88947 */ /* 0x000fea0003800000 */
[----:B------:R-:W-:Y:S01]  /*8de0*/  BSSY B2, `(.L_x_12921) ;  /* 0x0000075000027945 */ /* 0x000fe20003800000 */
[----:B------:R-:W-:-:S07]  /*8df0*/  VIADD R40, R40, 0x10 ;  /* 0x0000001028287836 */ /* 0x000fce0000000000 */
.L_x_12926:
        /* <DEDUP_REMOVED lines=116> */
.L_x_12921:
[----:B------:R-:W-:Y:S05]  /*9540*/  BSYNC B1 ;  /* 0x0000000000017941 */ /* 0x000fea0003800000 */
.L_x_12920:
        /* <DEDUP_REMOVED lines=20> */
.L_x_12928:
[----:B------:R-:W-:Y:S05]  /*9690*/  BSYNC B1 ;  /* 0x0000000000017941 */ /* 0x000fea0003800000 */
.L_x_12927:
[----:B------:R-:W-:Y:S01]  /*96a0*/  IMAD.MOV.U32 R22, RZ, RZ, R28 ;  /* 0x000000ffff167224 */ /* 0x000fe200078e001c */
[----:B------:R-:W-:Y:S01]  /*96b0*/  LOP3.LUT R23, R23, 0x80000000, R27, 0xb8, !PT ;  /* 0x8000000017177812 */ /* 0x000fe200078eb81b */
[----:B------:R-:W-:Y:S06]  /*96c0*/  BRA `(.L_x_12914) ;  /* 0x0000000000187947 */ /* 0x000fec0003800000 */
.L_x_12915:
[----:B------:R-:W-:-:S06]  /*96d0*/  DSETP.GTU.AND P0, PT, R28, +INF , PT ;  /* 0x7ff000001c00742a */ /* 0x000fcc0003f0c000 */
[----:B------:R-:W-:-:S14]  /*96e0*/  DSETP.LE.AND P0, PT, R32, +INF , !P0 ;  /* 0x7ff000002000742a */ /* 0x000fdc0004703000 */
[----:B------:R-:W-:Y:S02]  /*96f0*/  @P0 DSETP.NEU.AND P2, PT, R32, +INF , PT ;  /* 0x7ff000002000042a */ /* 0x000fe40003f4d000 */
[----:B------:R-:W-:-:S06]  /*9700*/  @!P0 DADD R22, R38, R26 ;  /* 0x0000000026168229 */ /* 0x000fcc000000001a */
[----:B------:R-:W-:Y:S02]  /*9710*/  @P0 FSEL R22, R26, RZ, P2 ;  /* 0x000000ff1a160208 */ /* 0x000fe40001000000 */
[----:B------:R-:W-:-:S07]  /*9720*/  @P0 FSEL R23, R27, -QNAN , P2 ;  /* 0xfff800001b170808 */ /* 0x000fce0001000000 */
.L_x_12914:
[----:B------:R-:W-:Y:S05]  /*9730*/  BSYNC B0 ;  /* 0x0000000000007941 */ /* 0x000fea0003800000 */
.L_x_12913:
[----:B0-----:R-:W-:Y:S01]  /*9740*/  VIADD R28, R0, 0x80 ;  /* 0x00000080001c7836 */ /* 0x001fe20000000000 */
        /* <DEDUP_REMOVED lines=39> */
.L_x_12935:
        /* <DEDUP_REMOVED lines=12> */
.L_x_12934:
[----:B------:R-:W-:Y:S02]  /*9a80*/  IMAD.MOV.U32 R40, RZ, RZ, R39 ;  /* 0x000000ffff287224 */ /* 0x000fe400078e0027 */
[----:B------:R-:W-:-:S07]  /*9a90*/  IMAD.MOV.U32 R39, RZ, RZ, R42 ;  /* 0x000000ffff277224 */ /* 0x000fce00078e002a */
.L_x_12933:
[----:B------:R-:W-:Y:S05]  /*9aa0*/  BSYNC B1 ;  /* 0x0000000000017941 */ /* 0x000fea0003800000 */
.L_x_12932:
        /* <DEDUP_REMOVED lines=13> */
.L_x_12941:
        /* <DEDUP_REMOVED lines=33> */
.L_x_12940:
[----:B------:R-:W-:-:S07]  /*9d90*/  IMAD.MOV.U32 R39, RZ, RZ, R41 ;  /* 0x000000ffff277224 */ /* 0x000fce00078e0029 */
.L_x_12939:
[----:B------:R-:W-:Y:S05]  /*9da0*/  BSYNC B2 ;  /* 0x0000000000027941 */ /* 0x000fea0003800000 */
.L_x_12938:
[----:B------:R-:W-:-:S13]  /*9db0*/  ISETP.GE.U32.AND P0, PT, R29, 0xc, PT ;  /* 0x0000000c1d00780c */ /* 0x000fda0003f06070 */
[----:B------:R-:W-:Y:S05]  /*9dc0*/  @!P0 BRA `(.L_x_12937) ;  /* 0x0000000400d88947 */ /* 0x000fea0003800000 */
[----:B------:R-:W-:Y:S01]  /*9dd0*/  BSSY B2, `(.L_x_12937) ;  /* 0x0000075000027945 */ /* 0x000fe20003800000 */
[----:B------:R-:W-:-:S07]  /*9de0*/  VIADD R33, R33, 0x10 ;  /* 0x0000001021217836 */ /* 0x000fce0000000000 */
.L_x_12942:
        /* <DEDUP_REMOVED lines=116> */
.L_x_12937:
[----:B------:R-:W-:Y:S05]  /*a530*/  BSYNC B1 ;  /* 0x0000000000017941 */ /* 0x000fea0003800000 */
.L_x_12936:
        /* <DEDUP_REMOVED lines=20> */
.L_x_12944:
[----:B------:R-:W-:Y:S05]  /*a680*/  BSYNC B1 ;  /* 0x0000000000017941 */ /* 0x000fea0003800000 */
.L_x_12943:
[----:B------:R-:W-:Y:S01]  /*a690*/  IMAD.MOV.U32 R18, RZ, RZ, R26 ;  /* 0x000000ffff127224 */ /* 0x000fe200078e001a */
[----:B------:R-:W-:Y:S01]  /*a6a0*/  LOP3.LUT R19, R19, 0x80000000, R21, 0xb8, !PT ;  /* 0x8000000013137812 */ /* 0x000fe200078eb815 */
[----:B------:R-:W-:Y:S06]  /*a6b0*/  BRA `(.L_x_12930) ;  /* 0x0000000000187947 */ /* 0x000fec0003800000 */
.L_x_12931:
[----:B------:R-:W-:-:S06]  /*a6c0*/  DSETP.GTU.AND P0, PT, R26, +INF , PT ;  /* 0x7ff000001a00742a */ /* 0x000fcc0003f0c000 */
[----:B------:R-:W-:-:S14]  /*a6d0*/  DSETP.LE.AND P0, PT, R32, +INF , !P0 ;  /* 0x7ff000002000742a */ /* 0x000fdc0004703000 */
[----:B------:R-:W-:Y:S02]  /*a6e0*/  @P0 DSETP.NEU.AND P2, PT, R32, +INF , PT ;  /* 0x7ff000002000042a */ /* 0x000fe40003f4d000 */
[----:B------:R-:W-:-:S06]  /*a6f0*/  @!P0 DADD R18, R18, R20 ;  /* 0x0000000012128229 */ /* 0x000fcc0000000014 */
[----:B------:R-:W-:Y:S02]  /*a700*/  @P0 FSEL R18, R20, RZ, P2 ;  /* 0x000000ff14120208 */ /* 0x000fe40001000000 */
[----:B------:R-:W-:-:S07]  /*a710*/  @P0 FSEL R19, R21, -QNAN , P2 ;  /* 0xfff8000015130808 */ /* 0x000fce0001000000 */
.L_x_12930:
[----:B------:R-:W-:Y:S05]  /*a720*/  BSYNC B0 ;  /* 0x0000000000007941 */ /* 0x000fea0003800000 */
.L_x_12929:
        /* <DEDUP_REMOVED lines=40> */
.L_x_12951:
        /* <DEDUP_REMOVED lines=12> */
.L_x_12950:
[----:B------:R-:W-:-:S07]  /*aa70*/  IMAD.MOV.U32 R38, RZ, RZ, R33 ;  /* 0x000000ffff267224 */ /* 0x000fce00078e0021 */
.L_x_12949:
[----:B------:R-:W-:Y:S05]  /*aa80*/  BSYNC B1 ;  /* 0x0000000000017941 */ /* 0x000fea0003800000 */
.L_x_12948:
        /* <DEDUP_REMOVED lines=12> */
.L_x_12956:
        /* <DEDUP_REMOVED lines=33> */
.L_x_12955:
[----:B------:R-:W-:Y:S05]  /*ad60*/  BSYNC B2 ;  /* 0x0000000000027941 */ /* 0x000fea0003800000 */
.L_x_12954:
[----:B------:R-:W-:-:S13]  /*ad70*/  ISETP.GE.U32.AND P0, PT, R29, 0xc, PT ;  /* 0x0000000c1d00780c */ /* 0x000fda0003f06070 */
[----:B------:R-:W-:Y:S05]  /*ad80*/  @!P0 BRA `(.L_x_12953) ;  /* 0x0000000400dc8947 */ /* 0x000fea0003800000 */
[----:B------:R-:W-:Y:S01]  /*ad90*/  BSSY B2, `(.L_x_12957) ;  /* 0x0000075000027945 */ /* 0x000fe20003800000 */
[----:B------:R-:W-:-:S07]  /*ada0*/  VIADD R27, R27, 0x10 ;  /* 0x000000101b1b7836 */ /* 0x000fce0000000000 */
.L_x_12958:
        /* <DEDUP_REMOVED lines=116> */
.L_x_12957:
[----:B------:R-:W-:-:S07]  /*b4f0*/  IMAD.MOV.U32 R39, RZ, RZ, R29 ;  /* 0x000000ffff277224 */ /* 0x000fce00078e001d */
.L_x_12953:
[----:B------:R-:W-:Y:S05]  /*b500*/  BSYNC B1 ;  /* 0x0000000000017941 */ /* 0x000fea0003800000 */
.L_x_12952:
        /* <DEDUP_REMOVED lines=20> */
.L_x_12960:
[----:B------:R-:W-:Y:S05]  /*b650*/  BSYNC B1 ;  /* 0x0000000000017941 */ /* 0x000fea0003800000 */
.L_x_12959:
[----:B------:R-:W-:Y:S01]  /*b660*/  IMAD.MOV.U32 R14, RZ, RZ, R20 ;  /* 0x000000ffff0e7224 */ /* 0x000fe200078e0014 */
[----:B------:R-:W-:Y:S01]  /*b670*/  LOP3.LUT R15, R15, 0x80000000, R17, 0xb8, !PT ;  /* 0x800000000f0f7812 */ /* 0x000fe200078eb811 */
[----:B------:R-:W-:Y:S06]  /*b680*/  BRA `(.L_x_12946) ;  /* 0x0000000000187947 */ /* 0x000fec0003800000 */
.L_x_12947:
[----:B------:R-:W-:-:S06]  /*b690*/  DSETP.GTU.AND P0, PT, R20, +INF , PT ;  /* 0x7ff000001400742a */ /* 0x000fcc0003f0c000 */
[----:B------:R-:W-:-:S14]  /*b6a0*/  DSETP.LE.AND P0, PT, R26, +INF , !P0 ;  /* 0x7ff000001a00742a */ /* 0x000fdc0004703000 */
[----:B------:R-:W-:Y:S02]  /*b6b0*/  @P0 DSETP.NEU.AND P2, PT, R26, +INF , PT ;  /* 0x7ff000001a00042a */ /* 0x000fe40003f4d000 */
[----:B------:R-:W-:-:S06]  /*b6c0*/  @!P0 DADD R14, R14, R16 ;  /* 0x000000000e0e8229 */ /* 0x000fcc0000000010 */
[----:B------:R-:W-:Y:S02]  /*b6d0*/  @P0 FSEL R14, R16, RZ, P2 ;  /* 0x000000ff100e0208 */ /* 0x000fe40001000000 */
[----:B------:R-:W-:-:S07]  /*b6e0*/  @P0 FSEL R15, R17, -QNAN , P2 ;  /* 0xfff80000110f0808 */ /* 0x000fce0001000000 */
.L_x_12946:
[----:B------:R-:W-:Y:S05]  /*b6f0*/  BSYNC B0 ;  /* 0x0000000000007941 */ /* 0x000fea0003800000 */
.L_x_12945:
        /* <DEDUP_REMOVED lines=40> */
.L_x_12967:
        /* <DEDUP_REMOVED lines=12> */
.L_x_12966:
[----:B------:R-:W-:-:S07]  /*ba40*/  IMAD.MOV.U32 R26, RZ, RZ, R29 ;  /* 0x000000ffff1a7224 */ /* 0x000fce00078e001d */
.L_x_12965:
[----:B------:R-:W-:Y:S05]  /*ba50*/  BSYNC B1 ;  /* 0x0000000000017941 */ /* 0x000fea0003800000 */
.L_x_12964:
        /* <DEDUP_REMOVED lines=13> */
.L_x_12973:
        /* <DEDUP_REMOVED lines=33> */
.L_x_12972:
[----:B------:R-:W-:Y:S02]  /*bd40*/  IMAD.MOV.U32 R26, RZ, RZ, R29 ;  /* 0x000000ffff1a7224 */ /* 0x000fe400078e001d */
[----:B------:R-:W-:-:S07]  /*bd50*/  IMAD.MOV.U32 R33, RZ, RZ, R38 ;  /* 0x000000ffff217224 */ /* 0x000fce00078e0026 */
.L_x_12971:
[----:B------:R-:W-:Y:S05]  /*bd60*/  BSYNC B2 ;  /* 0x0000000000027941 */ /* 0x000fea0003800000 */
.L_x_12970:
[----:B------:R-:W-:-:S13]  /*bd70*/  ISETP.GE.U32.AND P0, PT, R27, 0xc, PT ;  /* 0x0000000c1b00780c */ /* 0x000fda0003f06070 */
[----:B------:R-:W-:Y:S05]  /*bd80*/  @!P0 BRA `(.L_x_12969) ;  /* 0x0000000400dc8947 */ /* 0x000fea0003800000 */
[----:B------:R-:W-:Y:S01]  /*bd90*/  BSSY B2, `(.L_x_12974) ;  /* 0x0000075000027945 */ /* 0x000fe20003800000 */
[----:B------:R-:W-:-:S07]  /*bda0*/  VIADD R21, R21, 0x10 ;  /* 0x0000001015157836 */ /* 0x000fce0000000000 */
.L_x_12975:
        /* <DEDUP_REMOVED lines=116> */
.L_x_12974:
[----:B------:R-:W-:-:S07]  /*c4f0*/  IMAD.MOV.U32 R33, RZ, RZ, R27 ;  /* 0x000000ffff217224 */ /* 0x000fce00078e001b */
.L_x_12969:
[----:B------:R-:W-:Y:S05]  /*c500*/  BSYNC B1 ;  /* 0x0000000000017941 */ /* 0x000fea0003800000 */
.L_x_12968:
        /* <DEDUP_REMOVED lines=20> */
.L_x_12977:
[----:B------:R-:W-:Y:S05]  /*c650*/  BSYNC B1 ;  /* 0x0000000000017941 */ /* 0x000fea0003800000 */
.L_x_12976:
[----:B------:R-:W-:Y:S01]  /*c660*/  IMAD.MOV.U32 R10, RZ, RZ, R16 ;  /* 0x000000ffff0a7224 */ /* 0x000fe200078e0010 */
[----:B------:R-:W-:Y:S01]  /*c670*/  LOP3.LUT R11, R11, 0x80000000, R13, 0xb8, !PT ;  /* 0x800000000b0b7812 */ /* 0x000fe200078eb80d */
[----:B------:R-:W-:Y:S06]  /*c680*/  BRA `(.L_x_12962) ;  /* 0x0000000000187947 */ /* 0x000fec0003800000 */
.L_x_12963:
[----:B------:R-:W-:-:S06]  /*c690*/  DSETP.GTU.AND P0, PT, R16, +INF , PT ;  /* 0x7ff000001000742a */ /* 0x000fcc0003f0c000 */
[----:B------:R-:W-:-:S14]  /*c6a0*/  DSETP.LE.AND P0, PT, R20, +INF , !P0 ;  /* 0x7ff000001400742a */ /* 0x000fdc0004703000 */
[----:B------:R-:W-:Y:S02]  /*c6b0*/  @P0 DSETP.NEU.AND P2, PT, R20, +INF , PT ;  /* 0x7ff000001400042a */ /* 0x000fe40003f4d000 */
[----:B------:R-:W-:-:S06]  /*c6c0*/  @!P0 DADD R10, R10, R12 ;  /* 0x000000000a0a8229 */ /* 0x000fcc000000000c */
[----:B------:R-:W-:Y:S02]  /*c6d0*/  @P0 FSEL R10, R12, RZ, P2 ;  /* 0x000000ff0c0a0208 */ /* 0x000fe40001000000 */
[----:B------:R-:W-:-:S07]  /*c6e0*/  @P0 FSEL R11, R13, -QNAN , P2 ;  /* 0xfff800000d0b0808 */ /* 0x000fce0001000000 */
.L_x_12962:
[----:B------:R-:W-:Y:S05]  /*c6f0*/  BSYNC B0 ;  /* 0x0000000000007941 */ /* 0x000fea0003800000 */
.L_x_12961:
        /* <DEDUP_REMOVED lines=41> */
.L_x_12983:
        /* <DEDUP_REMOVED lines=12> */
.L_x_12982:
[----:B------:R-:W-:Y:S05]  /*ca50*/  BSYNC B1 ;  /* 0x0000000000017941 */ /* 0x000fea0003800000 */
.L_x_12981:
        /* <DEDUP_REMOVED lines=13> */
.L_x_12989:
        /* <DEDUP_REMOVED lines=33> */
.L_x_12988:
[----:B------:R-:W-:-:S07]  /*cd40*/  IMAD.MOV.U32 R16, RZ, RZ, R27 ;  /* 0x000000ffff107224 */ /* 0x000fce00078e001b */
.L_x_12987:
[----:B------:R-:W-:Y:S05]  /*cd50*/  BSYNC B2 ;  /* 0x0000000000027941 */ /* 0x000fea0003800000 */
.L_x_12986:
[----:B------:R-:W-:-:S13]  /*cd60*/  ISETP.GE.U32.AND P0, PT, R26, 0xc, PT ;  /* 0x0000000c1a00780c */ /* 0x000fda0003f06070 */
[----:B------:R-:W-:Y:S05]  /*cd70*/  @!P0 BRA `(.L_x_12985) ;  /* 0x0000000400e08947 */ /* 0x000fea0003800000 */
[----:B------:R-:W-:Y:S01]  /*cd80*/  BSSY B2, `(.L_x_12990) ;  /* 0x0000075000027945 */ /* 0x000fe20003800000 */
[----:B------:R-:W-:-:S07]  /*cd90*/  VIADD R16, R17, 0x10 ;  /* 0x0000001011107836 */ /* 0x000fce0000000000 */
.L_x_12991:
        /* <DEDUP_REMOVED lines=116> */
.L_x_12990:
[----:B------:R-:W-:Y:S02]  /*d4e0*/  IMAD.MOV.U32 R16, RZ, RZ, R17 ;  /* 0x000000ffff107224 */ /* 0x000fe400078e0011 */
[----:B------:R-:W-:-:S07]  /*d4f0*/  IMAD.MOV.U32 R32, RZ, RZ, R26 ;  /* 0x000000ffff207224 */ /* 0x000fce00078e001a */
.L_x_12985:
[----:B------:R-:W-:Y:S05]  /*d500*/  BSYNC B1 ;  /* 0x0000000000017941 */ /* 0x000fea0003800000 */
.L_x_12984:
        /* <DEDUP_REMOVED lines=20> */
.L_x_12993:
[----:B------:R-:W-:Y:S05]  /*d650*/  BSYNC B1 ;  /* 0x0000000000017941 */ /* 0x000fea0003800000 */
.L_x_12992:
[----:B------:R-:W-:Y:S01]  /*d660*/  IMAD.MOV.U32 R6, RZ, RZ, R12 ;  /* 0x000000ffff067224 */ /* 0x000fe200078e000c */
[----:B------:R-:W-:Y:S01]  /*d670*/  LOP3.LUT R7, R7, 0x80000000, R9, 0xb8, !PT ;  /* 0x8000000007077812 */ /* 0x000fe200078eb809 */
[----:B------:R-:W-:Y:S06]  /*d680*/  BRA `(.L_x_12979) ;  /* 0x0000000000187947 */ /* 0x000fec0003800000 */
.L_x_12980:
[----:B------:R-:W-:-:S06]  /*d690*/  DSETP.GTU.AND P0, PT, R12, +INF , PT ;  /* 0x7ff000000c00742a */ /* 0x000fcc0003f0c000 */
[----:B------:R-:W-:-:S14]  /*d6a0*/  DSETP.LE.AND P0, PT, R16, +INF , !P0 ;  /* 0x7ff000001000742a */ /* 0x000fdc0004703000 */
[----:B------:R-:W-:Y:S02]  /*d6b0*/  @P0 DSETP.NEU.AND P2, PT, R16, +INF , PT ;  /* 0x7ff000001000042a */ /* 0x000fe40003f4d000 */
[----:B------:R-:W-:-:S06]  /*d6c0*/  @!P0 DADD R6, R6, R8 ;  /* 0x0000000006068229 */ /* 0x000fcc0000000008 */
[----:B------:R-:W-:Y:S02]  /*d6d0*/  @P0 FSEL R6, R8, RZ, P2 ;  /* 0x000000ff08060208 */ /* 0x000fe40001000000 */
[----:B------:R-:W-:-:S07]  /*d6e0*/  @P0 FSEL R7, R9, -QNAN , P2 ;  /* 0xfff8000009070808 */ /* 0x000fce0001000000 */
.L_x_12979:
[----:B------:R-:W-:Y:S05]  /*d6f0*/  BSYNC B0 ;  /* 0x0000000000007941 */ /* 0x000fea0003800000 */
.L_x_12978:
        /* <DEDUP_REMOVED lines=33> */
[----:B------:R-:W-:-:S02]  /*d910*/  LOP3.LUT R21, R9, 0xfffff, RZ, 0xc0, !PT ;  /* 0x000fffff09157812 */ /* 0x000fc400078ec0ff */
[----:B------:R-:W-:Y:S01]  /*d920*/  LOP3.LUT R20, R20, 0x100000, RZ, 0xfc, !PT ;  /* 0x0010000014147812 */ /* 0x000fe200078efcff */
[----:B------:R-:W-:Y:S01]  /*d930*/  IMAD.IADD R27, R16, 0x1, R3 ;  /* 0x00000001101b7824 */ /* 0x000fe200078e0203 */
[----:B------:R-:W-:-:S04]  /*d940*/  LOP3.LUT R3, R21, 0x100000, RZ, 0xfc, !PT ;  /* 0x0010000015037812 */ /* 0x000fc800078efcff */
[----:B------:R-:W-:-:S04]  /*d950*/  IADD3 R16, R27, 0x2, -R2 ;  /* 0x000000021b107810 */ /* 0x000fc80007ffe802 */
[----:B------:R-:W-:-:S13]  /*d960*/  LOP3.LUT P0, R16, R16, 0x3, RZ, 0xc0, !PT ;  /* 0x0000000310107812 */ /* 0x000fda000780c0ff */
[----:B------:R-:W-:Y:S05]  /*d970*/  @!P0 BRA `(.L_x_12998) ;  /* 0x0000000000348947 */ /* 0x000fea0003800000 */
[----:B------:R-:W-:Y:S01]  /*d980*/  BSSY B2, `(.L_x_12998) ;  /* 0x000000c000027945 */ /* 0x000fe20003800000 */
.L_x_12999:
        /* <DEDUP_REMOVED lines=12> */
.L_x_12998:
[----:B------:R-:W-:Y:S05]  /*da50*/  BSYNC B1 ;  /* 0x0000000000017941 */ /* 0x000fea0003800000 */
.L_x_12997:
        /* <DEDUP_REMOVED lines=13> */
.L_x_13005:
        /* <DEDUP_REMOVED lines=33> */
.L_x_13004:
[----:B------:R-:W-:-:S07]  /*dd40*/  IMAD.MOV.U32 R12, RZ, RZ, R21 ;  /* 0x000000ffff0c7224 */ /* 0x000fce00078e0015 */
.L_x_13003:
[----:B------:R-:W-:Y:S05]  /*dd50*/  BSYNC B2 ;  /* 0x0000000000027941 */ /* 0x000fea0003800000 */
.L_x_13002:
[----:B------:R-:W-:-:S13]  /*dd60*/  ISETP.GE.U32.AND P0, PT, R16, 0xc, PT ;  /* 0x0000000c1000780c */ /* 0x000fda0003f06070 */
[----:B------:R-:W-:Y:S05]  /*dd70*/  @!P0 BRA `(.L_x_13001) ;  /* 0x0000000400e08947 */ /* 0x000fea0003800000 */
[----:B------:R-:W-:Y:S01]  /*dd80*/  BSSY B2, `(.L_x_13006) ;  /* 0x0000075000027945 */ /* 0x000fe20003800000 */
[----:B------:R-:W-:-:S07]  /*dd90*/  VIADD R12, R13, 0x10 ;  /* 0x000000100d0c7836 */ /* 0x000fce0000000000 */
.L_x_13007:
        /* <DEDUP_REMOVED lines=116> */
.L_x_13006:
[----:B------:R-:W-:Y:S02]  /*e4e0*/  IMAD.MOV.U32 R12, RZ, RZ, R13 ;  /* 0x000000ffff0c7224 */ /* 0x000fe400078e000d */
[----:B------:R-:W-:-:S07]  /*e4f0*/  IMAD.MOV.U32 R26, RZ, RZ, R16 ;  /* 0x000000ffff1a7224 */ /* 0x000fce00078e0010 */
.L_x_13001:
[----:B------:R-:W-:Y:S05]  /*e500*/  BSYNC B1 ;  /* 0x0000000000017941 */ /* 0x000fea0003800000 */
.L_x_13000:
        /* <DEDUP_REMOVED lines=20> */
.L_x_13009:
[----:B------:R-:W-:Y:S05]  /*e650*/  BSYNC B1 ;  /* 0x0000000000017941 */ /* 0x000fea0003800000 */
.L_x_13008:
[----:B------:R-:W-:Y:S01]  /*e660*/  IMAD.MOV.U32 R2, RZ, RZ, R8 ;  /* 0x000000ffff027224 */ /* 0x000fe200078e0008 */
[----:B------:R-:W-:Y:S01]  /*e670*/  LOP3.LUT R3, R3, 0x80000000, R5, 0xb8, !PT ;  /* 0x8000000003037812 */ /* 0x000fe200078eb805 */
[----:B------:R-:W-:Y:S06]  /*e680*/  BRA `(.L_x_12995) ;  /* 0x0000000000187947 */ /* 0x000fec0003800000 */
.L_x_12996:
[----:B------:R-:W-:-:S06]  /*e690*/  DSETP.GTU.AND P0, PT, R8, +INF , PT ;  /* 0x7ff000000800742a */ /* 0x000fcc0003f0c000 */
[----:B------:R-:W-:-:S14]  /*e6a0*/  DSETP.LE.AND P0, PT, R12, +INF , !P0 ;  /* 0x7ff000000c00742a */ /* 0x000fdc0004703000 */
[----:B------:R-:W-:Y:S02]  /*e6b0*/  @P0 DSETP.NEU.AND P2, PT, R12, +INF , PT ;  /* 0x7ff000000c00042a */ /* 0x000fe40003f4d000 */
[----:B------:R-:W-:-:S06]  /*e6c0*/  @!P0 DADD R2, R2, R4 ;  /* 0x0000000002028229 */ /* 0x000fcc0000000004 */
[----:B------:R-:W-:Y:S02]  /*e6d0*/  @P0 FSEL R2, R4, RZ, P2 ;  /* 0x000000ff04020208 */ /* 0x000fe40001000000 */
[----:B------:R-:W-:-:S07]  /*e6e0*/  @P0 FSEL R3, R5, -QNAN , P2 ;  /* 0xfff8000005030808 */ /* 0x000fce0001000000 */
.L_x_12995:
[----:B------:R-:W-:Y:S05]  /*e6f0*/  BSYNC B0 ;  /* 0x0000000000007941 */ /* 0x000fea0003800000 */
.L_x_12994:
        /* <DEDUP_REMOVED lines=41> */
.L_x_13015:
        /* <DEDUP_REMOVED lines=12> */
.L_x_13014:
[----:B------:R-:W-:Y:S05]  /*ea50*/  BSYNC B1 ;  /* 0x0000000000017941 */ /* 0x000fea0003800000 */
.L_x_13013:
        /* <DEDUP_REMOVED lines=13> */
.L_x_13021:
        /* <DEDUP_REMOVED lines=33> */
.L_x_13020:
[----:B------:R-:W-:-:S07]  /*ed40*/  IMAD.MOV.U32 R12, RZ, RZ, R21 ;  /* 0x000000ffff0c7224 */ /* 0x000fce00078e0015 */
.L_x_13019:
[----:B------:R-:W-:Y:S05]  /*ed50*/  BSYNC B2 ;  /* 0x0000000000027941 */ /* 0x000fea0003800000 */
.L_x_13018:
[----:B------:R-:W-:-:S13]  /*ed60*/  ISETP.GE.U32.AND P0, PT, R16, 0xc, PT ;  /* 0x0000000c1000780c */ /* 0x000fda0003f06070 */
[----:B------:R-:W-:Y:S05]  /*ed70*/  @!P0 BRA `(.L_x_13017) ;  /* 0x0000000400e08947 */ /* 0x000fea0003800000 */
[----:B------:R-:W-:Y:S01]  /*ed80*/  BSSY B2, `(.L_x_13022) ;  /* 0x0000075000027945 */ /* 0x000fe20003800000 */
[----:B------:R-:W-:-:S07]  /*ed90*/  VIADD R12, R13, 0x10 ;  /* 0x000000100d0c7836 */ /* 0x000fce0000000000 */
.L_x_13023:
        /* <DEDUP_REMOVED lines=116> */
.L_x_13022:
[----:B------:R-:W-:Y:S02]  /*f4e0*/  IMAD.MOV.U32 R12, RZ, RZ, R13 ;  /* 0x000000ffff0c7224 */ /* 0x000fe400078e000d */
[----:B------:R-:W-:-:S07]  /*f4f0*/  IMAD.MOV.U32 R26, RZ, RZ, R16 ;  /* 0x000000ffff1a7224 */ /* 0x000fce00078e0010 */
.L_x_13017:
[----:B------:R-:W-:Y:S05]  /*f500*/  BSYNC B1 ;  /* 0x0000000000017941 */ /* 0x000fea0003800000 */
.L_x_13016:
        /* <DEDUP_REMOVED lines=19> */
.L_x_13025:
[----:B------:R-:W-:Y:S05]  /*f640*/  BSYNC B1 ;  /* 0x0000000000017941 */ /* 0x000fea0003800000 */
.L_x_13024:
[----:B------:R-:W-:Y:S01]  /*f650*/  LOP3.LUT R37, R37, 0x80000000, R31, 0xb8, !PT ;  /* 0x8000000025257812 */ /* 0x000fe200078eb81f */
[----:B------:R-:W-:Y:S06]  /*f660*/  BRA `(.L_x_13011) ;  /* 0x0000000000187947 */ /* 0x000fec0003800000 */
.L_x_13012:
[----:B------:R-:W-:-:S06]  /*f670*/  DSETP.GTU.AND P0, PT, R4, +INF , PT ;  /* 0x7ff000000400742a */ /* 0x000fcc0003f0c000 */
[----:B------:R-:W-:-:S14]  /*f680*/  DSETP.LE.AND P0, PT, R12, +INF , !P0 ;  /* 0x7ff000000c00742a */ /* 0x000fdc0004703000 */
[----:B------:R-:W-:Y:S02]  /*f690*/  @P0 DSETP.NEU.AND P2, PT, R12, +INF , PT ;  /* 0x7ff000000c00042a */ /* 0x000fe40003f4d000 */
[----:B------:R-:W-:-:S06]  /*f6a0*/  @!P0 DADD R36, R36, R30 ;  /* 0x0000000024248229 */ /* 0x000fcc000000001e */
[----:B------:R-:W-:Y:S02]  /*f6b0*/  @P0 FSEL R36, R30, RZ, P2 ;  /* 0x000000ff1e240208 */ /* 0x000fe40001000000 */
[----:B------:R-:W-:-:S07]  /*f6c0*/  @P0 FSEL R37, R31, -QNAN , P2 ;  /* 0xfff800001f250808 */ /* 0x000fce0001000000 */
.L_x_13011:
[----:B------:R-:W-:Y:S05]  /*f6d0*/  BSYNC B0 ;  /* 0x0000000000007941 */ /* 0x000fea0003800000 */
.L_x_13010:
        /* <DEDUP_REMOVED lines=41> */
.L_x_13032:
        /* <DEDUP_REMOVED lines=12> */
.L_x_13031:
[----:B------:R-:W-:-:S07]  /*fa30*/  IMAD.MOV.U32 R16, RZ, RZ, R13 ;  /* 0x000000ffff107224 */ /* 0x000fce00078e000d */
.L_x_13030:
[----:B------:R-:W-:Y:S05]  /*fa40*/  BSYNC B1 ;  /* 0x0000000000017941 */ /* 0x000fea0003800000 */
.L_x_13029:
        /* <DEDUP_REMOVED lines=13> */
.L_x_13038:
        /* <DEDUP_REMOVED lines=33> */
.L_x_13037:
[----:B------:R-:W-:-:S07]  /*fd30*/  IMAD.MOV.U32 R16, RZ, RZ, R21 ;  /* 0x000000ffff107224 */ /* 0x000fce00078e0015 */
.L_x_13036:
[----:B------:R-:W-:Y:S05]  /*fd40*/  BSYNC B2 ;  /* 0x0000000000027941 */ /* 0x000fea0003800000 */
.L_x_13035:
[----:B------:R-:W-:-:S13]  /*fd50*/  ISETP.GE.U32.AND P0, PT, R13, 0xc, PT ;  /* 0x0000000c0d00780c */ /* 0x000fda0003f06070 */
[----:B------:R-:W-:Y:S05]  /*fd60*/  @!P0 BRA `(.L_x_13034) ;  /* 0x0000000400dc8947 */ /* 0x000fea0003800000 */
[----:B------:R-:W-:Y:S01]  /*fd70*/  BSSY B2, `(.L_x_13039) ;  /* 0x0000075000027945 */ /* 0x000fe20003800000 */
[----:B------:R-:W-:-:S07]  /*fd80*/  VIADD R12, R12, 0x10 ;  /* 0x000000100c0c7836 */ /* 0x000fce0000000000 */
.L_x_13040:
        /* <DEDUP_REMOVED lines=116> */
.L_x_13039:
[----:B------:R-:W-:-:S07]  /*104d0*/  IMAD.MOV.U32 R24, RZ, RZ, R13 ;  /* 0x000000ffff187224 */ /* 0x000fce00078e000d */
.L_x_13034:
[----:B------:R-:W-:Y:S05]  /*104e0*/  BSYNC B1 ;  /* 0x0000000000017941 */ /* 0x000fea0003800000 */
.L_x_13033:
        /* <DEDUP_REMOVED lines=19> */
.L_x_13042:
[----:B------:R-:W-:Y:S05]  /*10620*/  BSYNC B1 ;  /* 0x0000000000017941 */ /* 0x000fea0003800000 */
.L_x_13041:
[----:B------:R-:W-:Y:S01]  /*10630*/  LOP3.LUT R25, R25, 0x80000000, R35, 0xb8, !PT ;  /* 0x8000000019197812 */ /* 0x000fe200078eb823 */
[----:B------:R-:W-:Y:S06]  /*10640*/  BRA `(.L_x_13027) ;  /* 0x0000000000187947 */ /* 0x000fec0003800000 */
.L_x_13028:
[----:B------:R-:W-:-:S06]  /*10650*/  DSETP.GTU.AND P0, PT, R4, +INF , PT ;  /* 0x7ff000000400742a */ /* 0x000fcc0003f0c000 */
[----:B------:R-:W-:-:S14]  /*10660*/  DSETP.LE.AND P0, PT, R12, +INF , !P0 ;  /* 0x7ff000000c00742a */ /* 0x000fdc0004703000 */
[----:B------:R-:W-:Y:S02]  /*10670*/  @P0 DSETP.NEU.AND P2, PT, R12, +INF , PT ;  /* 0x7ff000000c00042a */ /* 0x000fe40003f4d000 */
[----:B------:R-:W-:-:S06]  /*10680*/  @!P0 DADD R24, R24, R34 ;  /* 0x0000000018188229 */ /* 0x000fcc0000000022 */
[----:B------:R-:W-:Y:S02]  /*10690*/  @P0 FSEL R24, R34, RZ, P2 ;  /* 0x000000ff22180208 */ /* 0x000fe40001000000 */
[----:B------:R-:W-:-:S07]  /*106a0*/  @P0 FSEL R25, R35, -QNAN , P2 ;  /* 0xfff8000023190808 */ /* 0x000fce0001000000 */
.L_x_13027:
[----:B------:R-:W-:Y:S05]  /*106b0*/  BSYNC B0 ;  /* 0x0000000000007941 */ /* 0x000fea0003800000 */
.L_x_13026:
[----:B------:R-:W0:Y:S01]  /*106c0*/  @!P1 LDC.64 R4, c[0x0][0x218] ;  /* 0x00008600ff049b82 */ /* 0x000e220000000a00 */
[----:B------:R-:W-:Y:S01]  /*106d0*/  @!P1 VIADD R9, R0, UR8 ;  /* 0x0000000800099c36 */ /* 0x000fe20008000000 */
[----:B------:R-:W-:Y:S01]  /*106e0*/  BSSY B0, `(.L_x_13043) ;  /* 0x0000030000007945 */ /* 0x000fe20003800000 */
[----:B------:R-:W-:-:S03]  /*106f0*/  @!P1 IMAD.MOV.U32 R0, RZ, RZ, R28 ;  /* 0x000000ffff009224 */ /* 0x000fc600078e001c */
[----:B------:R-:W-:Y:S02]  /*10700*/  BSSY B1, `(.L_x_13044) ;  /* 0x0000027000017945 */ /* 0x000fe40003800000 */
[----:B------:R-:W-:Y:S01]  /*10710*/  ISETP.GE.AND P0, PT, R0, UR4, PT ;  /* 0x0000000400007c0c */ /* 0x000fe2000bf06270 */
[----:B0-----:R-:W-:-:S05]  /*10720*/  @!P1 IMAD.WIDE.U32 R4, R9, 0x8, R4 ;  /* 0x0000000809049825 */ /* 0x001fca00078e0004 */
[----:B------:R0:W-:Y:S07]  /*10730*/  @!P1 STG.E.64 desc[UR10][R4.64], R22 ;  /* 0x0000001604009986 */ /* 0x0001ee000c101b0a */
[----:B------:R-:W-:Y:S05]  /*10740*/  @P0 BRA `(.L_x_13045) ;  /* 0x0000000000300947 */ /* 0x000fea0003800000 */
[----:B0-----:R-:W0:Y:S01]  /*10750*/  LDC.64 R4, c[0x0][0x218] ;  /* 0x00008600ff047b82 */ /* 0x001e220000000a00 */
[C---:B------:R-:W-:Y:S02]  /*10760*/  VIADD R9, R0.reuse, UR8 ;  /* 0x0000000800097c36 */ /* 0x040fe40008000000 */
[----:B------:R-:W-:-:S05]  /*10770*/  VIADD R0, R0, 0x80 ;  /* 0x0000008000007836 */ /* 0x000fca0000000000 */
[----:B------:R-:W-:Y:S01]  /*10780*/  ISETP.GE.AND P0, PT, R0, UR4, PT ;  /* 0x0000000400007c0c */ /* 0x000fe2000bf06270 */
[----:B0-----:R-:W-:-:S05]  /*10790*/  IMAD.WIDE.U32 R4, R9, 0x8, R4 ;  /* 0x0000000809047825 */ /* 0x001fca00078e0004 */
[----:B------:R0:W-:Y:S07]  /*107a0*/  STG.E.64 desc[UR10][R4.64], R18 ;  /* 0x0000001204007986 */ /* 0x0001ee000c101b0a */
[----:B------:R-:W-:Y:S05]  /*107b0*/  @P0 BRA `(.L_x_13046) ;  /* 0x0000000000300947 */ /* 0x000fea0003800000 */
[----:B0-----:R-:W0:Y:S01]  /*107c0*/  LDC.64 R4, c[0x0][0x218] ;  /* 0x00008600ff047b82 */ /* 0x001e220000000a00 */
[C---:B------:R-:W-:Y:S02]  /*107d0*/  VIADD R9, R0.reuse, UR8 ;  /* 0x0000000800097c36 */ /* 0x040fe40008000000 */
[----:B------:R-:W-:Y:S02]  /*107e0*/  VIADD R0, R0, 0x80 ;  /* 0x0000008000007836 */ /* 0x000fe40000000000 */
[----:B0-----:R-:W-:-:S05]  /*107f0*/  IMAD.WIDE.U32 R4, R9, 0x8, R4 ;  /* 0x0000000809047825 */ /* 0x001fca00078e0004 */
[----:B------:R1:W-:Y:S02]  /*10800*/  STG.E.64 desc[UR10][R4.64], R14 ;  /* 0x0000000e04007986 */ /* 0x0003e4000c101b0a */
.L_x_13045:
[----:B------:R-:W-:-:S13]  /*10810*/  ISETP.GE.AND P0, PT, R0, UR4, PT ;  /* 0x0000000400007c0c */ /* 0x000fda000bf06270 */
[----:B------:R-:W-:Y:S05]  /*10820*/  @P0 BRA `(.L_x_13047) ;  /* 0x0000000000300947 */ /* 0x000fea0003800000 */
[----:B01----:R-:W0:Y:S01]  /*10830*/  LDC.64 R4, c[0x0][0x218] ;  /* 0x00008600ff047b82 */ /* 0x003e220000000a00 */
[C---:B------:R-:W-:Y:S02]  /*10840*/  VIADD R9, R0.reuse, UR8 ;  /* 0x0000000800097c36 */ /* 0x040fe40008000000 */
[----:B------:R-:W-:Y:S02]  /*10850*/  VIADD R0, R0, 0x80 ;  /* 0x0000008000007836 */ /* 0x000fe40000000000 */
[----:B0-----:R-:W-:-:S05]  /*10860*/  IMAD.WIDE.U32 R4, R9, 0x8, R4 ;  /* 0x0000000809047825 */ /* 0x001fca00078e0004 */
[----:B------:R1:W-:Y:S02]  /*10870*/  STG.E.64 desc[UR10][R4.64], R10 ;  /* 0x0000000a04007986 */ /* 0x0003e4000c101b0a */
.L_x_13046:
[----:B------:R-:W-:-:S13]  /*10880*/  ISETP.GE.AND P0, PT, R0, UR4, PT ;  /* 0x0000000400007c0c */ /* 0x000fda000bf06270 */
[----:B------:R-:W-:Y:S05]  /*10890*/  @P0 BRA `(.L_x_13048) ;  /* 0x0000000000340947 */ /* 0x000fea0003800000 */
[----:B01----:R-:W0:Y:S01]  /*108a0*/  LDC.64 R4, c[0x0][0x218] ;  /* 0x00008600ff047b82 */ /* 0x003e220000000a00 */
[C---:B------:R-:W-:Y:S02]  /*108b0*/  VIADD R9, R0.reuse, UR8 ;  /* 0x0000000800097c36 */ /* 0x040fe40008000000 */
[----:B------:R-:W-:Y:S02]  /*108c0*/  VIADD R0, R0, 0x80 ;  /* 0x0000008000007836 */ /* 0x000fe40000000000 */
[----:B0-----:R-:W-:-:S05]  /*108d0*/  IMAD.WIDE.U32 R4, R9, 0x8, R4 ;  /* 0x0000000809047825 */ /* 0x001fca00078e0004 */
[----:B------:R2:W-:Y:S02]  /*108e0*/  STG.E.64 desc[UR10][R4.64], R6 ;  /* 0x0000000604007986 */ /* 0x0005e4000c101b0a */
.L_x_13047:
[----:B------:R-:W-:-:S13]  /*108f0*/  ISETP.GE.AND P0, PT, R0, UR4, PT ;  /* 0x0000000400007c0c */ /* 0x000fda000bf06270 */
[----:B------:R-:W-:Y:S05]  /*10900*/  @P0 BREAK B1 ;  /* 0x0000000000010942 */ /* 0x000fea0003800000 */
[----:B------:R-:W-:Y:S05]  /*10910*/  @P0 BRA `(.L_x_13049) ;  /* 0x0000000000300947 */ /* 0x000fea0003800000 */
[----:B012---:R-:W0:Y:S01]  /*10920*/  LDC.64 R4, c[0x0][0x218] ;  /* 0x00008600ff047b82 */ /* 0x007e220000000a00 */
[C---:B------:R-:W-:Y:S02]  /*10930*/  VIADD R7, R0.reuse, UR8 ;  /* 0x0000000800077c36 */ /* 0x040fe40008000000 */
[----:B------:R-:W-:Y:S02]  /*10940*/  VIADD R0, R0, 0x80 ;  /* 0x0000008000007836 */ /* 0x000fe40000000000 */
[----:B0-----:R-:W-:-:S05]  /*10950*/  IMAD.WIDE.U32 R4, R7, 0x8, R4 ;  /* 0x0000000807047825 */ /* 0x001fca00078e0004 */
[----:B------:R2:W-:Y:S02]  /*10960*/  STG.E.64 desc[UR10][R4.64], R2 ;  /* 0x0000000204007986 */ /* 0x0005e4000c101b0a */
.L_x_13048:
[----:B------:R-:W-:Y:S05]  /*10970*/  BSYNC B1 ;  /* 0x0000000000017941 */ /* 0x000fea0003800000 */
.L_x_13044:
[----:B------:R-:W-:-:S13]  /*10980*/  ISETP.GE.AND P0, PT, R0, UR4, PT ;  /* 0x0000000400007c0c */ /* 0x000fda000bf06270 */
[----:B--2---:R-:W2:Y:S01]  /*10990*/  @!P0 LDC.64 R2, c[0x0][0x218] ;  /* 0x00008600ff028b82 */ /* 0x004ea20000000a00 */
[C---:B01----:R-:W-:Y:S02]  /*109a0*/  @!P0 VIADD R5, R0.reuse, UR8 ;  /* 0x0000000800058c36 */ /* 0x043fe40008000000 */
[----:B------:R-:W-:Y:S02]  /*109b0*/  @!P0 VIADD R0, R0, 0x80 ;  /* 0x0000008000008836 */ /* 0x000fe40000000000 */
[----:B--2---:R-:W-:-:S05]  /*109c0*/  @!P0 IMAD.WIDE.U32 R2, R5, 0x8, R2 ;  /* 0x0000000805028825 */ /* 0x004fca00078e0002 */
[----:B------:R3:W-:Y:S02]  /*109d0*/  @!P0 STG.E.64 desc[UR10][R2.64], R36 ;  /* 0x0000002402008986 */ /* 0x0007e4000c101b0a */
.L_x_13049:
[----:B------:R-:W-:Y:S05]  /*109e0*/  BSYNC B0 ;  /* 0x0000000000007941 */ /* 0x000fea0003800000 */
.L_x_13043:
[----:B------:R-:W-:Y:S05]  /*109f0*/  WARPSYNC.ALL ;  /* 0x0000000000007948 */ /* 0x000fea0003800000 */
[----:B------:R-:W-:-:S13]  /*10a00*/  ISETP.GE.AND P0, PT, R0, UR4, PT ;  /* 0x0000000400007c0c */ /* 0x000fda000bf06270 */
[----:B------:R-:W-:Y:S05]  /*10a10*/  @P0 EXIT ;  /* 0x000000000000094d */ /* 0x000fea0003800000 */
[----:B---3--:R-:W3:Y:S01]  /*10a20*/  LDC.64 R2, c[0x0][0x218] ;  /* 0x00008600ff027b82 */ /* 0x008ee20000000a00 */
[----:B012---:R-:W-:-:S04]  /*10a30*/  VIADD R5, R0, UR8 ;  /* 0x0000000800057c36 */ /* 0x007fc80008000000 */
[----:B---3--:R-:W-:-:S05]  /*10a40*/  IMAD.WIDE.U32 R2, R5, 0x8, R2 ;  /* 0x0000000805027825 */ /* 0x008fca00078e0002 */
[----:B------:R-:W-:Y:S01]  /*10a50*/  STG.E.64 desc[UR10][R2.64], R24 ;  /* 0x0000001802007986 */ /* 0x000fe2000c101b0a */
[----:B------:R-:W-:Y:S05]  /*10a60*/  EXIT ;  /* 0x000000000000794d */ /* 0x000fea0003800000 */
.L_x_13050:
        /* <DEDUP_REMOVED lines=9> */
.L_x_57364:


//--------------------- .text._ZN2at6native29vectorized_elementwise_kernelILi4ENS0_13BinaryFunctorIdddZZZNS0_16fmod_kernel_cudaERNS_18TensorIteratorBaseEENKUlvE0_clEvENKUlvE_clEvEUlddE_EESt5arrayIPcLm3EEEEviT0_T1_ --------------------------
	.section	.text._ZN2at6native29vectorized_elementwise_kernelILi4ENS0_13BinaryFunctorIdddZZZNS0_16fmod_kernel_cudaERNS_18TensorIteratorBaseEENKUlvE0_clEvENKUlvE_clEvEUlddE_EESt5arrayIPcLm3EEEEviT0_T1_,"ax",@progbits
	.align	128
        .global         _ZN2at6native29vectorized_elementwise_kernelILi4ENS0_13BinaryFunctorIdddZZZNS0_16fmod_kernel_cudaERNS_18TensorIteratorBaseEENKUlvE0_clEvENKUlvE_clEvEUlddE_EESt5arrayIPcLm3EEEEviT0_T1_
        .type           _ZN2at6native29vectorized_elementwise_kernelILi4ENS0_13BinaryFunctorIdddZZZNS0_16fmod_kernel_cudaERNS_18TensorIteratorBaseEENKUlvE0_clEvENKUlvE_clEvEUlddE_EESt5arrayIPcLm3EEEEviT0_T1_,@function
        .size           _ZN2at6native29vectorized_elementwise_kernelILi4ENS0_13BinaryFunctorIdddZZZNS0_16fmod_kernel_cudaERNS_18TensorIteratorBaseEENKUlvE0_clEvENKUlvE_clEvEUlddE_EESt5arrayIPcLm3EEEEviT0_T1_,(.L_x_57365 - _ZN2at6native29vectorized_elementwise_kernelILi4ENS0_13BinaryFunctorIdddZZZNS0_16fmod_kernel_cudaERNS_18TensorIteratorBaseEENKUlvE0_clEvENKUlvE_clEvEUlddE_EESt5arrayIPcLm3EEEEviT0_T1_)
        .other          _ZN2at6native29vectorized_elementwise_kernelILi4ENS0_13BinaryFunctorIdddZZZNS0_16fmod_kernel_cudaERNS_18TensorIteratorBaseEENKUlvE0_clEvENKUlvE_clEvEUlddE_EESt5arrayIPcLm3EEEEviT0_T1_,@"STO_CUDA_ENTRY STV_DEFAULT"
_ZN2at6native29vectorized_elementwise_kernelILi4ENS0_13BinaryFunctorIdddZZZNS0_16fmod_kernel_cudaERNS_18TensorIteratorBaseEENKUlvE0_clEvENKUlvE_clEvEUlddE_EESt5arrayIPcLm3EEEEviT0_T1_:
.text._ZN2at6native29vectorized_elementwise_kernelILi4ENS0_13BinaryFunctorIdddZZZNS0_16fmod_kernel_cudaERNS_18TensorIteratorBaseEENKUlvE0_clEvENKUlvE_clEvEUlddE_EESt5arrayIPcLm3EEEEviT0_T1_:
        /* <DEDUP_REMOVED lines=67> */
.L_x_13058:
        /* <DEDUP_REMOVED lines=12> */
.L_x_13057:
[----:B------:R-:W-:Y:S02]  /*04f0*/  IMAD.MOV.U32 R38, RZ, RZ, R40 ;  /* 0x000000ffff267224 */ /* 0x000fe400078e0028 */
[----:B------:R-:W-:-:S07]  /*0500*/  IMAD.MOV.U32 R40, RZ, RZ, R41 ;  /* 0x000000ffff287224 */ /* 0x000fce00078e0029 */
.L_x_13056:
[----:B------:R-:W-:Y:S05]  /*0510*/  BSYNC B1 ;  /* 0x0000000000017941 */ /* 0x000fea0003800000 */
.L_x_13055:
        /* <DEDUP_REMOVED lines=13> */
.L_x_13064:
        /* <DEDUP_REMOVED lines=33> */
.L_x_13063:
[----:B------:R-:W-:Y:S02]  /*0800*/  IMAD.MOV.U32 R38, RZ, RZ, R40 ;  /* 0x000000ffff267224 */ /* 0x000fe400078e0028 */
[----:B------:R-:W-:-:S07]  /*0810*/  IMAD.MOV.U32 R40, RZ, RZ, R41 ;  /* 0x000000ffff287224 */ /* 0x000fce00078e0029 */
.L_x_13062:
[----:B------:R-:W-:Y:S05]  /*0820*/  BSYNC B2 ;  /* 0x0000000000027941 */ /* 0x000fea0003800000 */
.L_x_13061:
[----:B------:R-:W-:-:S13]  /*0830*/  ISETP.GE.U32.AND P0, PT, R33, 0xc, PT ;  /* 0x0000000c2100780c */ /* 0x000fda0003f06070 */
[----:B------:R-:W-:Y:S05]  /*0840*/  @!P0 BRA `(.L_x_13060) ;  /* 0x0000000400d88947 */ /* 0x000fea0003800000 */
[----:B------:R-:W-:Y:S01]  /*0850*/  BSSY B2, `(.L_x_13060) ;  /* 0x0000075000027945 */ /* 0x000fe20003800000 */
[----:B------:R-:W-:-:S07]  /*0860*/  VIADD R39, R39, 0x10 ;  /* 0x0000001027277836 */ /* 0x000fce0000000000 */
.L_x_13065:
        /* <DEDUP_REMOVED lines=116> */
.L_x_13060:
[----:B------:R-:W-:Y:S05]  /*0fb0*/  BSYNC B1 ;  /* 0x0000000000017941 */ /* 0x000fea0003800000 */
.L_x_13059:
        /* <DEDUP_REMOVED lines=20> */
.L_x_13067:
[----:B------:R-:W-:Y:S05]  /*1100*/  BSYNC B1 ;  /* 0x0000000000017941 */ /* 0x000fea0003800000 */
.L_x_13066:
[----:B------:R-:W-:-:S05]  /*1110*/  IMAD.MOV.U32 R33, RZ, RZ, R37 ;  /* 0x000000ffff217224 */ /* 0x000fca00078e0025 */
[----:B------:R-:W-:Y:S01]  /*1120*/  LOP3.LUT R33, R33, 0x80000000, R29, 0xb8, !PT ;  /* 0x8000000021217812 */ /* 0x000fe200078eb81d */
[----:B------:R-:W-:Y:S06]  /*1130*/  BRA `(.L_x_13054) ;  /* 0x0000000000207947 */ /* 0x000fec0003800000 */
.L_x_13053:
        /* <DEDUP_REMOVED lines=8> */
.L_x_13054:
[----:B------:R-:W-:Y:S05]  /*11c0*/  BSYNC B0 ;  /* 0x0000000000007941 */ /* 0x000fea0003800000 */
.L_x_13052:
        /* <DEDUP_REMOVED lines=37> */
.L_x_13074:
        /* <DEDUP_REMOVED lines=12> */
.L_x_13073:
[----:B------:R-:W-:-:S07]  /*14e0*/  IMAD.MOV.U32 R36, RZ, RZ, R38 ;  /* 0x000000ffff247224 */ /* 0x000fce00078e0026 */
.L_x_13072:
[----:B------:R-:W-:Y:S05]  /*14f0*/  BSYNC B1 ;  /* 0x0000000000017941 */ /* 0x000fea0003800000 */
.L_x_13071:
        /* <DEDUP_REMOVED lines=13> */
.L_x_13080:
        /* <DEDUP_REMOVED lines=33> */
.L_x_13079:
[----:B------:R-:W-:-:S07]  /*17e0*/  IMAD.MOV.U32 R36, RZ, RZ, R38 ;  /* 0x000000ffff247224 */ /* 0x000fce00078e0026 */
.L_x_13078:
[----:B------:R-:W-:Y:S05]  /*17f0*/  BSYNC B2 ;  /* 0x0000000000027941 */ /* 0x000fea0003800000 */
.L_x_13077:
[----:B------:R-:W-:-:S13]  /*1800*/  ISETP.GE.U32.AND P0, PT, R37, 0xc, PT ;  /* 0x0000000c2500780c */ /* 0x000fda0003f06070 */
[----:B------:R-:W-:Y:S05]  /*1810*/  @!P0 BRA `(.L_x_13076) ;  /* 0x0000000400dc8947 */ /* 0x000fea0003800000 */
[----:B------:R-:W-:Y:S01]  /*1820*/  BSSY B2, `(.L_x_13081) ;  /* 0x0000075000027945 */ /* 0x000fe20003800000 */
[----:B------:R-:W-:-:S07]  /*1830*/  VIADD R35, R35, 0x10 ;  /* 0x0000001023237836 */ /* 0x000fce0000000000 */
.L_x_13082:
        /* <DEDUP_REMOVED lines=116> */
.L_x_13081:
[----:B------:R-:W-:-:S07]  /*1f80*/  IMAD.MOV.U32 R39, RZ, RZ, R37 ;  /* 0x000000ffff277224 */ /* 0x000fce00078e0025 */
.L_x_13076:
[----:B------:R-:W-:Y:S05]  /*1f90*/  BSYNC B1 ;  /* 0x0000000000017941 */ /* 0x000fea0003800000 */
.L_x_13075:
        /* <DEDUP_REMOVED lines=19> */
.L_x_13084:
[----:B------:R-:W-:Y:S05]  /*20d0*/  BSYNC B1 ;  /* 0x0000000000017941 */ /* 0x000fea0003800000 */
.L_x_13083:
[----:B------:R-:W-:Y:S01]  /*20e0*/  LOP3.LUT R35, R35, 0x80000000, R31, 0xb8, !PT ;  /* 0x8000000023237812 */ /* 0x000fe200078eb81f */
[----:B------:R-:W-:Y:S06]  /*20f0*/  BRA `(.L_x_13070) ;  /* 0x0000000000207947 */ /* 0x000fec0003800000 */
.L_x_13069:
        /* <DEDUP_REMOVED lines=8> */
.L_x_13070:
[----:B------:R-:W-:Y:S05]  /*2180*/  BSYNC B0 ;  /* 0x0000000000007941 */ /* 0x000fea0003800000 */
.L_x_13068:
        /* <DEDUP_REMOVED lines=37> */
.L_x_13091:
        /* <DEDUP_REMOVED lines=12> */
.L_x_13090:
[----:B------:R-:W-:-:S07]  /*24a0*/  IMAD.MOV.U32 R30, RZ, RZ, R36 ;  /* 0x000000ffff1e7224 */ /* 0x000fce00078e0024 */
.L_x_13089:
[----:B------:R-:W-:Y:S05]  /*24b0*/  BSYNC B1 ;  /* 0x0000000000017941 */ /* 0x000fea0003800000 */
.L_x_13088:
        /* <DEDUP_REMOVED lines=13> */
.L_x_13097:
        /* <DEDUP_REMOVED lines=33> */
.L_x_13096:
[----:B------:R-:W-:-:S07]  /*27a0*/  IMAD.MOV.U32 R30, RZ, RZ, R36 ;  /* 0x000000ffff1e7224 */ /* 0x000fce00078e0024 */
.L_x_13095:
[----:B------:R-:W-:Y:S05]  /*27b0*/  BSYNC B2 ;  /* 0x0000000000027941 */ /* 0x000fea0003800000 */
.L_x_13094:
[----:B------:R-:W-:-:S13]  /*27c0*/  ISETP.GE.U32.AND P0, PT, R31, 0xc, PT ;  /* 0x0000000c1f00780c */ /* 0x000fda0003f06070 */
[----:B------:R-:W-:Y:S05]  /*27d0*/  @!P0 BRA `(.L_x_13093) ;  /* 0x0000000400dc8947 */ /* 0x000fea0003800000 */
[----:B------:R-:W-:Y:S01]  /*27e0*/  BSSY B2, `(.L_x_13098) ;  /* 0x0000075000027945 */ /* 0x000fe20003800000 */
[----:B------:R-:W-:-:S07]  /*27f0*/  VIADD R29, R29, 0x10 ;  /* 0x000000101d1d7836 */ /* 0x000fce0000000000 */
.L_x_13099:
        /* <DEDUP_REMOVED lines=116> */
.L_x_13098:
[----:B------:R-:W-:-:S07]  /*2f40*/  IMAD.MOV.U32 R37, RZ, RZ, R31 ;  /* 0x000000ffff257224 */ /* 0x000fce00078e001f */
.L_x_13093:
[----:B------:R-:W-:Y:S05]  /*2f50*/  BSYNC B1 ;  /* 0x0000000000017941 */ /* 0x000fea0003800000 */
.L_x_13092:
        /* <DEDUP_REMOVED lines=20> */
.L_x_13101:
[----:B------:R-:W-:Y:S05]  /*30a0*/  BSYNC B1 ;  /* 0x0000000000017941 */ /* 0x000fea0003800000 */
.L_x_13100:
[----:B------:R-:W-:-:S05]  /*30b0*/  IMAD.MOV.U32 R25, RZ, RZ, R29 ;  /* 0x000000ffff197224 */ /* 0x000fca00078e001d */
[----:B------:R-:W-:Y:S01]  /*30c0*/  LOP3.LUT R25, R25, 0x80000000, R21, 0xb8, !PT ;  /* 0x8000000019197812 */ /* 0x000fe200078eb815 */
[----:B------:R-:W-:Y:S06]  /*30d0*/  BRA `(.L_x_13087) ;  /* 0x0000000000207947 */ /* 0x000fec0003800000 */
.L_x_13086:
        /* <DEDUP_REMOVED lines=8> */
.L_x_13087:
[----:B------:R-:W-:Y:S05]  /*3160*/  BSYNC B0 ;  /* 0x0000000000007941 */ /* 0x000fea0003800000 */
.L_x_13085:
        /* <DEDUP_REMOVED lines=38> */
.L_x_13107:
        /* <DEDUP_REMOVED lines=12> */
.L_x_13106:
[----:B------:R-:W-:Y:S05]  /*3490*/  BSYNC B1 ;  /* 0x0000000000017941 */ /* 0x000fea0003800000 */
.L_x_13105:
        /* <DEDUP_REMOVED lines=13> */
.L_x_13113:
        /* <DEDUP_REMOVED lines=33> */
.L_x_13112:
[----:B------:R-:W-:-:S07]  /*3780*/  IMAD.MOV.U32 R20, RZ, RZ, R30 ;  /* 0x000000ffff147224 */ /* 0x000fce00078e001e */
.L_x_13111:
[----:B------:R-:W-:Y:S05]  /*3790*/  BSYNC B2 ;  /* 0x0000000000027941 */ /* 0x000fea0003800000 */
.L_x_13110:
[----:B------:R-:W-:-:S13]  /*37a0*/  ISETP.GE.U32.AND P0, PT, R29, 0xc, PT ;  /* 0x0000000c1d00780c */ /* 0x000fda0003f06070 */
[----:B------:R-:W-:Y:S05]  /*37b0*/  @!P0 BRA `(.L_x_13109) ;  /* 0x0000000400e08947 */ /* 0x000fea0003800000 */
[----:B------:R-:W-:Y:S01]  /*37c0*/  BSSY B2, `(.L_x_13114) ;  /* 0x0000075000027945 */ /* 0x000fe20003800000 */
[----:B------:R-:W-:-:S07]  /*37d0*/  VIADD R20, R28, 0x10 ;  /* 0x000000101c147836 */ /* 0x000fce0000000000 */
.L_x_13115:
        /* <DEDUP_REMOVED lines=116> */
.L_x_13114:
[----:B------:R-:W-:Y:S02]  /*3f20*/  IMAD.MOV.U32 R20, RZ, RZ, R28 ;  /* 0x000000ffff147224 */ /* 0x000fe400078e001c */
[----:B------:R-:W-:-:S07]  /*3f30*/  IMAD.MOV.U32 R31, RZ, RZ, R29 ;  /* 0x000000ffff1f7224 */ /* 0x000fce00078e001d */
.L_x_13109:
[----:B------:R-:W-:Y:S05]  /*3f40*/  BSYNC B1 ;  /* 0x0000000000017941 */ /* 0x000fea0003800000 */
.L_x_13108:
        /* <DEDUP_REMOVED lines=20> */
.L_x_13117:
[----:B------:R-:W-:Y:S05]  /*4090*/  BSYNC B1 ;  /* 0x0000000000017941 */ /* 0x000fea0003800000 */
.L_x_13116:
[----:B------:R-:W-:-:S05]  /*40a0*/  IMAD.MOV.U32 R27, RZ, RZ, R29 ;  /* 0x000000ffff1b7224 */ /* 0x000fca00078e001d */
[----:B------:R-:W-:Y:S01]  /*40b0*/  LOP3.LUT R27, R27, 0x80000000, R23, 0xb8, !PT ;  /* 0x800000001b1b7812 */ /* 0x000fe200078eb817 */
[----:B------:R-:W-:Y:S06]  /*40c0*/  BRA `(.L_x_13104) ;  /* 0x0000000000207947 */ /* 0x000fec0003800000 */
.L_x_13103:
        /* <DEDUP_REMOVED lines=8> */
.L_x_13104:
[----:B------:R-:W-:Y:S05]  /*4150*/  BSYNC B0 ;  /* 0x0000000000007941 */ /* 0x000fea0003800000 */
.L_x_13102:
        /* <DEDUP_REMOVED lines=38> */
.L_x_13124:
        /* <DEDUP_REMOVED lines=12> */
.L_x_13123:
[----:B------:R-:W-:-:S07]  /*4480*/  IMAD.MOV.U32 R8, RZ, RZ, R21 ;  /* 0x000000ffff087224 */ /* 0x000fce00078e0015 */
.L_x_13122:
[----:B------:R-:W-:Y:S05]  /*4490*/  BSYNC B1 ;  /* 0x0000000000017941 */ /* 0x000fea0003800000 */
.L_x_13121:
        /* <DEDUP_REMOVED lines=13> */
.L_x_13130:
        /* <DEDUP_REMOVED lines=33> */
.L_x_13129:
[----:B------:R-:W-:-:S07]  /*4780*/  IMAD.MOV.U32 R8, RZ, RZ, R28 ;  /* 0x000000ffff087224 */ /* 0x000fce00078e001c */
.L_x_13128:
[----:B------:R-:W-:Y:S05]  /*4790*/  BSYNC B2 ;  /* 0x0000000000027941 */ /* 0x000fea0003800000 */
.L_x_13127:
[----:B------:R-:W-:-:S13]  /*47a0*/  ISETP.GE.U32.AND P0, PT, R21, 0xc, PT ;  /* 0x0000000c1500780c */ /* 0x000fda0003f06070 */
[----:B------:R-:W-:Y:S05]  /*47b0*/  @!P0 BRA `(.L_x_13126) ;  /* 0x0000000400e08947 */ /* 0x000fea0003800000 */
[----:B------:R-:W-:Y:S01]  /*47c0*/  BSSY B2, `(.L_x_13131) ;  /* 0x0000075000027945 */ /* 0x000fe20003800000 */
[----:B------:R-:W-:-:S07]  /*47d0*/  VIADD R8, R20, 0x10 ;  /* 0x0000001014087836 */ /* 0x000fce0000000000 */
.L_x_13132:
        /* <DEDUP_REMOVED lines=116> */
.L_x_13131:
[----:B------:R-:W-:Y:S02]  /*4f20*/  IMAD.MOV.U32 R8, RZ, RZ, R20 ;  /* 0x000000ffff087224 */ /* 0x000fe400078e0014 */
[----:B------:R-:W-:-:S07]  /*4f30*/  IMAD.MOV.U32 R29, RZ, RZ, R21 ;  /* 0x000000ffff1d7224 */ /* 0x000fce00078e0015 */
.L_x_13126:
[----:B------:R-:W-:Y:S05]  /*4f40*/  BSYNC B1 ;  /* 0x0000000000017941 */ /* 0x000fea0003800000 */
.L_x_13125:
        /* <DEDUP_REMOVED lines=20> */
.L_x_13134:
[----:B------:R-:W-:Y:S05]  /*5090*/  BSYNC B1 ;  /* 0x0000000000017941 */ /* 0x000fea0003800000 */
.L_x_13133:
[----:B------:R-:W-:Y:S02]  /*50a0*/  IMAD.MOV.U32 R9, RZ, RZ, R23 ;  /* 0x000000ffff097224 */ /* 0x000fe400078e0017 */
[----:B------:R-:W-:-:S03]  /*50b0*/  IMAD.MOV.U32 R8, RZ, RZ, R20 ;  /* 0x000000ffff087224 */ /* 0x000fc600078e0014 */
[----:B------:R-:W-:Y:S01]  /*50c0*/  LOP3.LUT R9, R9, 0x80000000, R17, 0xb8, !PT ;  /* 0x8000000009097812 */ /* 0x000fe200078eb811 */
[----:B------:R-:W-:Y:S06]  /*50d0*/  BRA `(.L_x_13120) ;  /* 0x0000000000207947 */ /* 0x000fec0003800000 */
.L_x_13119:
        /* <DEDUP_REMOVED lines=8> */
.L_x_13120:
[----:B------:R-:W-:Y:S05]  /*5160*/  BSYNC B0 ;  /* 0x0000000000007941 */ /* 0x000fea0003800000 */
.L_x_13118:
        /* <DEDUP_REMOVED lines=38> */
.L_x_13140:
        /* <DEDUP_REMOVED lines=12> */
.L_x_13139:
[----:B------:R-:W-:Y:S05]  /*5490*/  BSYNC B1 ;  /* 0x0000000000017941 */ /* 0x000fea0003800000 */
.L_x_13138:
        /* <DEDUP_REMOVED lines=13> */
.L_x_13146:
        /* <DEDUP_REMOVED lines=33> */
.L_x_13145:
[----:B------:R-:W-:-:S07]  /*5780*/  IMAD.MOV.U32 R16, RZ, RZ, R20 ;  /* 0x000000ffff107224 */ /* 0x000fce00078e0014 */
.L_x_13144:
[----:B------:R-:W-:Y:S05]  /*5790*/  BSYNC B2 ;  /* 0x0000000000027941 */ /* 0x000fea0003800000 */
.L_x_13143:
[----:B------:R-:W-:-:S13]  /*57a0*/  ISETP.GE.U32.AND P0, PT, R17, 0xc, PT ;  /* 0x0000000c1100780c */ /* 0x000fda0003f06070 */
[----:B------:R-:W-:Y:S05]  /*57b0*/  @!P0 BRA `(.L_x_13142) ;  /* 0x0000000400dc8947 */ /* 0x000fea0003800000 */
[----:B------:R-:W-:Y:S01]  /*57c0*/  BSSY B2, `(.L_x_13147) ;  /* 0x0000075000027945 */ /* 0x000fe20003800000 */
[----:B------:R-:W-:-:S07]  /*57d0*/  VIADD R11, R11, 0x10 ;  /* 0x000000100b0b7836 */ /* 0x000fce0000000000 */
.L_x_13148:
        /* <DEDUP_REMOVED lines=116> */
.L_x_13147:
[----:B------:R-:W-:-:S07]  /*5f20*/  IMAD.MOV.U32 R29, RZ, RZ, R17 ;  /* 0x000000ffff1d7224 */ /* 0x000fce00078e0011 */
.L_x_13142:
[----:B------:R-:W-:Y:S05]  /*5f30*/  BSYNC B1 ;  /* 0x0000000000017941 */ /* 0x000fea0003800000 */
.L_x_13141:
        /* <DEDUP_REMOVED lines=20> */
.L_x_13150:
[----:B------:R-:W-:Y:S05]  /*6080*/  BSYNC B1 ;  /* 0x0000000000017941 */ /* 0x000fea0003800000 */
.L_x_13149:
[----:B------:R-:W-:-:S05]  /*6090*/  IMAD.MOV.U32 R11, RZ, RZ, R21 ;  /* 0x000000ffff0b7224 */ /* 0x000fca00078e0015 */
[----:B------:R-:W-:Y:S01]  /*60a0*/  LOP3.LUT R11, R11, 0x80000000, R19, 0xb8, !PT ;  /* 0x800000000b0b7812 */ /* 0x000fe200078eb813 */
[----:B------:R-:W-:Y:S06]  /*60b0*/  BRA `(.L_x_13137) ;  /* 0x0000000000207947 */ /* 0x000fec0003800000 */
.L_x_13136:
        /* <DEDUP_REMOVED lines=8> */
.L_x_13137:
[----:B------:R-:W-:Y:S05]  /*6140*/  BSYNC B0 ;  /* 0x0000000000007941 */ /* 0x000fea0003800000 */
.L_x_13135:
        /* <DEDUP_REMOVED lines=38> */
.L_x_13157:
        /* <DEDUP_REMOVED lines=12> */
.L_x_13156:
[----:B------:R-:W-:-:S07]  /*6470*/  IMAD.MOV.U32 R18, RZ, RZ, R16 ;  /* 0x000000ffff127224 */ /* 0x000fce00078e0010 */
.L_x_13155:
[----:B------:R-:W-:Y:S05]  /*6480*/  BSYNC B1 ;  /* 0x0000000000017941 */ /* 0x000fea0003800000 */
.L_x_13154:
        /* <DEDUP_REMOVED lines=13> */
.L_x_13163:
        /* <DEDUP_REMOVED lines=33> */
.L_x_13162:
[----:B------:R-:W-:-:S07]  /*6770*/  IMAD.MOV.U32 R18, RZ, RZ, R20 ;  /* 0x000000ffff127224 */ /* 0x000fce00078e0014 */
.L_x_13161:
[----:B------:R-:W-:Y:S05]  /*6780*/  BSYNC B2 ;  /* 0x0000000000027941 */ /* 0x000fea0003800000 */
.L_x_13160:
[----:B------:R-:W-:-:S13]  /*6790*/  ISETP.GE.U32.AND P0, PT, R16, 0xc, PT ;  /* 0x0000000c1000780c */ /* 0x000fda0003f06070 */
[----:B------:R-:W-:Y:S05]  /*67a0*/  @!P0 BRA `(.L_x_13159) ;  /* 0x0000000400d88947 */ /* 0x000fea0003800000 */
[----:B------:R-:W-:Y:S01]  /*67b0*/  BSSY B2, `(.L_x_13159) ;  /* 0x0000075000027945 */ /* 0x000fe20003800000 */
[----:B------:R-:W-:-:S07]  /*67c0*/  VIADD R5, R5, 0x10 ;  /* 0x0000001005057836 */ /* 0x000fce0000000000 */
.L_x_13164:
        /* <DEDUP_REMOVED lines=116> */
.L_x_13159:
[----:B------:R-:W-:Y:S05]  /*6f10*/  BSYNC B1 ;  /* 0x0000000000017941 */ /* 0x000fea0003800000 */
.L_x_13158:
        /* <DEDUP_REMOVED lines=20> */
.L_x_13166:
[----:B------:R-:W-:Y:S05]  /*7060*/  BSYNC B1 ;  /* 0x0000000000017941 */ /* 0x000fea0003800000 */
.L_x_13165:
[----:B------:R-:W-:-:S05]  /*7070*/  IMAD.MOV.U32 R5, RZ, RZ, R17 ;  /* 0x000000ffff057224 */ /* 0x000fca00078e0011 */
[----:B------:R-:W-:Y:S01]  /*7080*/  LOP3.LUT R5, R5, 0x80000000, R13, 0xb8, !PT ;  /* 0x8000000005057812 */ /* 0x000fe200078eb80d */
[----:B------:R-:W-:Y:S06]  /*7090*/  BRA `(.L_x_13153) ;  /* 0x0000000000207947 */ /* 0x000fec0003800000 */
.L_x_13152:
        /* <DEDUP_REMOVED lines=8> */
.L_x_13153:
[----:B------:R-:W-:Y:S05]  /*7120*/  BSYNC B0 ;  /* 0x0000000000007941 */ /* 0x000fea0003800000 */
.L_x_13151:
        /* <DEDUP_REMOVED lines=38> */
.L_x_13172:
        /* <DEDUP_REMOVED lines=12> */
.L_x_13171:
[----:B------:R-:W-:Y:S05]  /*7450*/  BSYNC B1 ;  /* 0x0000000000017941 */ /* 0x000fea0003800000 */
.L_x_13170:
        /* <DEDUP_REMOVED lines=12> */
.L_x_13177:
        /* <DEDUP_REMOVED lines=33> */
.L_x_13176:
[----:B------:R-:W-:Y:S05]  /*7730*/  BSYNC B2 ;  /* 0x0000000000027941 */ /* 0x000fea0003800000 */
.L_x_13175:
[----:B------:R-:W-:-:S13]  /*7740*/  ISETP.GE.U32.AND P0, PT, R12, 0xc, PT ;  /* 0x0000000c0c00780c */ /* 0x000fda0003f06070 */
[----:B------:R-:W-:Y:S05]  /*7750*/  @!P0 BRA `(.L_x_13174) ;  /* 0x0000000400dc8947 */ /* 0x000fea0003800000 */
[----:B------:R-:W-:Y:S01]  /*7760*/  BSSY B2, `(.L_x_13178) ;  /* 0x0000075000027945 */ /* 0x000fe20003800000 */
[----:B------:R-:W-:-:S07]  /*7770*/  VIADD R7, R7, 0x10 ;  /* 0x0000001007077836 */ /* 0x000fce0000000000 */
.L_x_13179:
        /* <DEDUP_REMOVED lines=116> */
.L_x_13178:
[----:B------:R-:W-:-:S07]  /*7ec0*/  IMAD.MOV.U32 R18, RZ, RZ, R12 ;  /* 0x000000ffff127224 */ /* 0x000fce00078e000c */
.L_x_13174:
[----:B------:R-:W-:Y:S05]  /*7ed0*/  BSYNC B1 ;  /* 0x0000000000017941 */ /* 0x000fea0003800000 */
.L_x_13173:
        /* <DEDUP_REMOVED lines=21> */
.L_x_13181:
[----:B------:R-:W-:Y:S05]  /*8030*/  BSYNC B1 ;  /* 0x0000000000017941 */ /* 0x000fea0003800000 */
.L_x_13180:
[----:B------:R-:W-:Y:S02]  /*8040*/  IMAD.MOV.U32 R7, RZ, RZ, R17 ;  /* 0x000000ffff077224 */ /* 0x000fe400078e0011 */
[----:B------:R-:W-:-:S03]  /*8050*/  IMAD.MOV.U32 R6, RZ, RZ, R12 ;  /* 0x000000ffff067224 */ /* 0x000fc600078e000c */
[----:B------:R-:W-:Y:S01]  /*8060*/  LOP3.LUT R7, R7, 0x80000000, R15, 0xb8, !PT ;  /* 0x8000000007077812 */ /* 0x000fe200078eb80f */
[----:B------:R-:W-:Y:S06]  /*8070*/  BRA `(.L_x_13169) ;  /* 0x0000000000207947 */ /* 0x000fec0003800000 */
.L_x_13168:
        /* <DEDUP_REMOVED lines=8> */
.L_x_13169:
[----:B------:R-:W-:Y:S05]  /*8100*/  BSYNC B0 ;  /* 0x0000000000007941 */ /* 0x000fea0003800000 */
.L_x_13167:
        /* <DEDUP_REMOVED lines=11> */
.L_x_13051:
        /* <DEDUP_REMOVED lines=128> */
.L_x_13188:
        /* <DEDUP_REMOVED lines=12> */
.L_x_13187:
[----:B------:R-:W-:Y:S02]  /*8a80*/  IMAD.MOV.U32 R32, RZ, RZ, R41 ;  /* 0x000000ffff207224 */ /* 0x000fe400078e0029 */
[----:B------:R-:W-:-:S07]  /*8a90*/  IMAD.MOV.U32 R41, RZ, RZ, R42 ;  /* 0x000000ffff297224 */ /* 0x000fce00078e002a */
.L_x_13186:
[----:B------:R-:W-:Y:S05]  /*8aa0*/  BSYNC B1 ;  /* 0x0000000000017941 */ /* 0x000fea0003800000 */
.L_x_13185:
        /* <DEDUP_REMOVED lines=13> */
.L_x_13194:
        /* <DEDUP_REMOVED lines=33> */
.L_x_13193:
[----:B------:R-:W-:Y:S02]  /*8d90*/  IMAD.MOV.U32 R32, RZ, RZ, R41 ;  /* 0x000000ffff207224 */ /* 0x000fe400078e0029 */
[----:B------:R-:W-:-:S07]  /*8da0*/  IMAD.MOV.U32 R41, RZ, RZ, R42 ;  /* 0x000000ffff297224 */ /* 0x000fce00078e002a */
.L_x_13192:
[----:B------:R-:W-:Y:S05]  /*8db0*/  BSYNC B2 ;  /* 0x0000000000027941 */ /* 0x000fea0003800000 */
.L_x_13191:
[----:B------:R-:W-:-:S13]  /*8dc0*/  ISETP.GE.U32.AND P0, PT, R39, 0xc, PT ;  /* 0x0000000c2700780c */ /* 0x000fda0003f06070 */
[----:B------:R-:W-:Y:S05]  /*8dd0*/  @!P0 BRA `(.L_x_13190) ;  /* 0x0000000400d88947 */ /* 0x000fea0003800000 */
[----:B------:R-:W-:Y:S01]  /*8de0*/  BSSY B2, `(.L_x_13190) ;  /* 0x0000075000027945 */ /* 0x000fe20003800000 */
[----:B------:R-:W-:-:S07]  /*8df0*/  VIADD R40, R40, 0x10 ;  /* 0x0000001028287836 */ /* 0x000fce0000000000 */
.L_x_13195:
        /* <DEDUP_REMOVED lines=116> */
.L_x_13190:
[----:B------:R-:W-:Y:S05]  /*9540*/  BSYNC B1 ;  /* 0x0000000000017941 */ /* 0x000fea0003800000 */
.L_x_13189:
        /* <DEDUP_REMOVED lines=20> */
.L_x_13197:
[----:B------:R-:W-:Y:S05]  /*9690*/  BSYNC B1 ;  /* 0x0000000000017941 */ /* 0x000fea0003800000 */
.L_x_13196:
[----:B------:R-:W-:Y:S01]  /*96a0*/  IMAD.MOV.U32 R22, RZ, RZ, R28 ;  /* 0x000000ffff167224 */ /* 0x000fe200078e001c */
[----:B------:R-:W-:Y:S01]  /*96b0*/  LOP3.LUT R23, R23, 0x80000000, R27, 0xb8, !PT ;  /* 0x8000000017177812 */ /* 0x000fe200078eb81b */
[----:B------:R-:W-:Y:S06]  /*96c0*/  BRA `(.L_x_13183) ;  /* 0x0000000000187947 */ /* 0x000fec0003800000 */
.L_x_13184:
[----:B------:R-:W-:-:S06]  /*96d0*/  DSETP.GTU.AND P0, PT, R28, +INF , PT ;  /* 0x7ff000001c00742a */ /* 0x000fcc0003f0c000 */
[----:B------:R-:W-:-:S14]  /*96e0*/  DSETP.LE.AND P0, PT, R32, +INF , !P0 ;  /* 0x7ff000002000742a */ /* 0x000fdc0004703000 */
[----:B------:R-:W-:Y:S02]  /*96f0*/  @P0 DSETP.NEU.AND P2, PT, R32, +INF , PT ;  /* 0x7ff000002000042a */ /* 0x000fe40003f4d000 */
[----:B------:R-:W-:-:S06]  /*9700*/  @!P0 DADD R22, R38, R26 ;  /* 0x0000000026168229 */ /* 0x000fcc000000001a */
[----:B------:R-:W-:Y:S02]  /*9710*/  @P0 FSEL R22, R26, RZ, P2 ;  /* 0x000000ff1a160208 */ /* 0x000fe40001000000 */
[----:B------:R-:W-:-:S07]  /*9720*/  @P0 FSEL R23, R27, -QNAN , P2 ;  /* 0xfff800001b170808 */ /* 0x000fce0001000000 */
.L_x_13183:
[----:B------:R-:W-:Y:S05]  /*9730*/  BSYNC B0 ;  /* 0x0000000000007941 */ /* 0x000fea0003800000 */
.L_x_13182:
        /* <DEDUP_REMOVED lines=40> */
.L_x_13204:
        /* <DEDUP_REMOVED lines=12> */
.L_x_13203:
[----:B------:R-:W-:Y:S02]  /*9a80*/  IMAD.MOV.U32 R40, RZ, RZ, R39 ;  /* 0x000000ffff287224 */ /* 0x000fe400078e0027 */
[----:B------:R-:W-:-:S07]  /*9a90*/  IMAD.MOV.U32 R39, RZ, RZ, R42 ;  /* 0x000000ffff277224 */ /* 0x000fce00078e002a */
.L_x_13202:
[----:B------:R-:W-:Y:S05]  /*9aa0*/  BSYNC B1 ;  /* 0x0000000000017941 */ /* 0x000fea0003800000 */
.L_x_13201:
        /* <DEDUP_REMOVED lines=13> */
.L_x_13210:
        /* <DEDUP_REMOVED lines=33> */
.L_x_13209:
[----:B------:R-:W-:-:S07]  /*9d90*/  IMAD.MOV.U32 R39, RZ, RZ, R41 ;  /* 0x000000ffff277224 */ /* 0x000fce00078e0029 */
.L_x_13208:
[----:B------:R-:W-:Y:S05]  /*9da0*/  BSYNC B2 ;  /* 0x0000000000027941 */ /* 0x000fea0003800000 */
.L_x_13207:
[----:B------:R-:W-:-:S13]  /*9db0*/  ISETP.GE.U32.AND P0, PT, R29, 0xc, PT ;  /* 0x0000000c1d00780c */ /* 0x000fda0003f06070 */
[----:B------:R-:W-:Y:S05]  /*9dc0*/  @!P0 BRA `(.L_x_13206) ;  /* 0x0000000400d88947 */ /* 0x000fea0003800000 */
[----:B------:R-:W-:Y:S01]  /*9dd0*/  BSSY B2, `(.L_x_13206) ;  /* 0x0000075000027945 */ /* 0x000fe20003800000 */
[----:B------:R-:W-:-:S07]  /*9de0*/  VIADD R33, R33, 0x10 ;  /* 0x0000001021217836 */ /* 0x000fce0000000000 */
.L_x_13211:
        /* <DEDUP_REMOVED lines=116> */
.L_x_13206:
[----:B------:R-:W-:Y:S05]  /*a530*/  BSYNC B1 ;  /* 0x0000000000017941 */ /* 0x000fea0003800000 */
.L_x_13205:
        /* <DEDUP_REMOVED lines=20> */
.L_x_13213:
[----:B------:R-:W-:Y:S05]  /*a680*/  BSYNC B1 ;  /* 0x0000000000017941 */ /* 0x000fea0003800000 */
.L_x_13212:
[----:B------:R-:W-:Y:S01]  /*a690*/  IMAD.MOV.U32 R18, RZ, RZ, R26 ;  /* 0x000000ffff127224 */ /* 0x000fe200078e001a */
[----:B------:R-:W-:Y:S01]  /*a6a0*/  LOP3.LUT R19, R19, 0x80000000, R21, 0xb8, !PT ;  /* 0x8000000013137812 */ /* 0x000fe200078eb815 */
[----:B------:R-:W-:Y:S06]  /*a6b0*/  BRA `(.L_x_13199) ;  /* 0x0000000000187947 */ /* 0x000fec0003800000 */
.L_x_13200:
[----:B------:R-:W-:-:S06]  /*a6c0*/  DSETP.GTU.AND P0, PT, R26, +INF , PT ;  /* 0x7ff000001a00742a */ /* 0x000fcc0003f0c000 */
[----:B------:R-:W-:-:S14]  /*a6d0*/  DSETP.LE.AND P0, PT, R32, +INF , !P0 ;  /* 0x7ff000002000742a */ /* 0x000fdc0004703000 */
[----:B------:R-:W-:Y:S02]  /*a6e0*/  @P0 DSETP.NEU.AND P2, PT, R32, +INF , PT ;  /* 0x7ff000002000042a */ /* 0x000fe40003f4d000 */
[----:B------:R-:W-:-:S06]  /*a6f0*/  @!P0 DADD R18, R18, R20 ;  /* 0x0000000012128229 */ /* 0x000fcc0000000014 */
[----:B------:R-:W-:Y:S02]  /*a700*/  @P0 FSEL R18, R20, RZ, P2 ;  /* 0x000000ff14120208 */ /* 0x000fe40001000000 */
[----:B------:R-:W-:-:S07]  /*a710*/  @P0 FSEL R19, R21, -QNAN , P2 ;  /* 0xfff8000015130808 */ /* 0x000fce0001000000 */
.L_x_13199:
[----:B------:R-:W-:Y:S05]  /*a720*/  BSYNC B0 ;  /* 0x0000000000007941 */ /* 0x000fea0003800000 */
.L_x_13198:
        /* <DEDUP_REMOVED lines=40> */
.L_x_13220:
        /* <DEDUP_REMOVED lines=12> */
.L_x_13219:
[----:B------:R-:W-:-:S07]  /*aa70*/  IMAD.MOV.U32 R38, RZ, RZ, R33 ;  /* 0x000000ffff267224 */ /* 0x000fce00078e0021 */
.L_x_13218:
[----:B------:R-:W-:Y:S05]  /*aa80*/  BSYNC B1 ;  /* 0x0000000000017941 */ /* 0x000fea0003800000 */
.L_x_13217:
        /* <DEDUP_REMOVED lines=12> */
.L_x_13225:
        /* <DEDUP_REMOVED lines=33> */
.L_x_13224:
[----:B------:R-:W-:Y:S05]  /*ad60*/  BSYNC B2 ;  /* 0x0000000000027941 */ /* 0x000fea0003800000 */
.L_x_13223:
[----:B------:R-:W-:-:S13]  /*ad70*/  ISETP.GE.U32.AND P0, PT, R29, 0xc, PT ;  /* 0x0000000c1d00780c */ /* 0x000fda0003f06070 */
[----:B------:R-:W-:Y:S05]  /*ad80*/  @!P0 BRA `(.L_x_13222) ;  /* 0x0000000400dc8947 */ /* 0x000fea0003800000 */
[----:B------:R-:W-:Y:S01]  /*ad90*/  BSSY B2, `(.L_x_13226) ;  /* 0x0000075000027945 */ /* 0x000fe20003800000 */
[----:B------:R-:W-:-:S07]  /*ada0*/  VIADD R27, R27, 0x10 ;  /* 0x000000101b1b7836 */ /* 0x000fce0000000000 */
.L_x_13227:
        /* <DEDUP_REMOVED lines=116> */
.L_x_13226:
[----:B------:R-:W-:-:S07]  /*b4f0*/  IMAD.MOV.U32 R39, RZ, RZ, R29 ;  /* 0x000000ffff277224 */ /* 0x000fce00078e001d */
.L_x_13222:
[----:B------:R-:W-:Y:S05]  /*b500*/  BSYNC B1 ;  /* 0x0000000000017941 */ /* 0x000fea0003800000 */
.L_x_13221:
        /* <DEDUP_REMOVED lines=20> */
.L_x_13229:
[----:B------:R-:W-:Y:S05]  /*b650*/  BSYNC B1 ;  /* 0x0000000000017941 */ /* 0x000fea0003800000 */
.L_x_13228:
[----:B------:R-:W-:Y:S01]  /*b660*/  IMAD.MOV.U32 R14, RZ, RZ, R20 ;  /* 0x000000ffff0e7224 */ /* 0x000fe200078e0014 */
[----:B------:R-:W-:Y:S01]  /*b670*/  LOP3.LUT R15, R15, 0x80000000, R17, 0xb8, !PT ;  /* 0x800000000f0f7812 */ /* 0x000fe200078eb811 */
[----:B------:R-:W-:Y:S06]  /*b680*/  BRA `(.L_x_13215) ;  /* 0x0000000000187947 */ /* 0x000fec0003800000 */
.L_x_13216:
[----:B------:R-:W-:-:S06]  /*b690*/  DSETP.GTU.AND P0, PT, R20, +INF , PT ;  /* 0x7ff000001400742a */ /* 0x000fcc0003f0c000 */
[----:B------:R-:W-:-:S14]  /*b6a0*/  DSETP.LE.AND P0, PT, R26, +INF , !P0 ;  /* 0x7ff000001a00742a */ /* 0x000fdc0004703000 */
[----:B------:R-:W-:Y:S02]  /*b6b0*/  @P0 DSETP.NEU.AND P2, PT, R26, +INF , PT ;  /* 0x7ff000001a00042a */ /* 0x000fe40003f4d000 */
[----:B------:R-:W-:-:S06]  /*b6c0*/  @!P0 DADD R14, R14, R16 ;  /* 0x000000000e0e8229 */ /* 0x000fcc0000000010 */
[----:B------:R-:W-:Y:S02]  /*b6d0*/  @P0 FSEL R14, R16, RZ, P2 ;  /* 0x000000ff100e0208 */ /* 0x000fe40001000000 */
[----:B------:R-:W-:-:S07]  /*b6e0*/  @P0 FSEL R15, R17, -QNAN , P2 ;  /* 0xfff80000110f0808 */ /* 0x000fce0001000000 */
.L_x_13215:
[----:B------:R-:W-:Y:S05]  /*b6f0*/  BSYNC B0 ;  /* 0x0000000000007941 */ /* 0x000fea0003800000 */
.L_x_13214:
        /* <DEDUP_REMOVED lines=40> */
.L_x_13236:
        /* <DEDUP_REMOVED lines=12> */
.L_x_13235:
[----:B------:R-:W-:-:S07]  /*ba40*/  IMAD.MOV.U32 R26, RZ, RZ, R29 ;  /* 0x000000ffff1a7224 */ /* 0x000fce00078e001d */
.L_x_13234:
[----:B------:R-:W-:Y:S05]  /*ba50*/  BSYNC B1 ;  /* 0x0000000000017941 */ /* 0x000fea0003800000 */
.L_x_13233:
        /* <DEDUP_REMOVED lines=13> */
.L_x_13242:
        /* <DEDUP_REMOVED lines=33> */
.L_x_13241:
[----:B------:R-:W-:Y:S02]  /*bd40*/  IMAD.MOV.U32 R26, RZ, RZ, R29 ;  /* 0x000000ffff1a7224 */ /* 0x000fe400078e001d */
[----:B------:R-:W-:-:S07]  /*bd50*/  IMAD.MOV.U32 R33, RZ, RZ, R38 ;  /* 0x000000ffff217224 */ /* 0x000fce00078e0026 */
.L_x_13240:
[----:B------:R-:W-:Y:S05]  /*bd60*/  BSYNC B2 ;  /* 0x0000000000027941 */ /* 0x000fea0003800000 */
.L_x_13239:
[----:B------:R-:W-:-:S13]  /*bd70*/  ISETP.GE.U32.AND P0, PT, R27, 0xc, PT ;  /* 0x0000000c1b00780c */ /* 0x000fda0003f06070 */
[----:B------:R-:W-:Y:S05]  /*bd80*/  @!P0 BRA `(.L_x_13238) ;  /* 0x0000000400dc8947 */ /* 0x000fea0003800000 */
[----:B------:R-:W-:Y:S01]  /*bd90*/  BSSY B2, `(.L_x_13243) ;  /* 0x0000075000027945 */ /* 0x000fe20003800000 */
[----:B------:R-:W-:-:S07]  /*bda0*/  VIADD R21, R21, 0x10 ;  /* 0x0000001015157836 */ /* 0x000fce0000000000 */
.L_x_13244:
        /* <DEDUP_REMOVED lines=116> */
.L_x_13243:
[----:B------:R-:W-:-:S07]  /*c4f0*/  IMAD.MOV.U32 R33, RZ, RZ, R27 ;  /* 0x000000ffff217224 */ /* 0x000fce00078e001b */
.L_x_13238:
[----:B------:R-:W-:Y:S05]  /*c500*/  BSYNC B1 ;  /* 0x0000000000017941 */ /* 0x000fea0003800000 */
.L_x_13237:
        /* <DEDUP_REMOVED lines=20> */
.L_x_13246:
[----:B------:R-:W-:Y:S05]  /*c650*/  BSYNC B1 ;  /* 0x0000000000017941 */ /* 0x000fea0003800000 */
.L_x_13245:
[----:B------:R-:W-:Y:S01]  /*c660*/  IMAD.MOV.U32 R10, RZ, RZ, R16 ;  /* 0x000000ffff0a7224 */ /* 0x000fe200078e0010 */
[----:B------:R-:W-:Y:S01]  /*c670*/  LOP3.LUT R11, R11, 0x80000000, R13, 0xb8, !PT ;  /* 0x800000000b0b7812 */ /* 0x000fe200078eb80d */
[----:B------:R-:W-:Y:S06]  /*c680*/  BRA `(.L_x_13231) ;  /* 0x0000000000187947 */ /* 0x000fec0003800000 */
.L_x_13232:
[----:B------:R-:W-:-:S06]  /*c690*/  DSETP.GTU.AND P0, PT, R16, +INF , PT ;  /* 0x7ff000001000742a */ /* 0x000fcc0003f0c000 */
[----:B------:R-:W-:-:S14]  /*c6a0*/  DSETP.LE.AND P0, PT, R20, +INF , !P0 ;  /* 0x7ff000001400742a */ /* 0x000fdc0004703000 */
[----:B------:R-:W-:Y:S02]  /*c6b0*/  @P0 DSETP.NEU.AND P2, PT, R20, +INF , PT ;  /* 0x7ff000001400042a */ /* 0x000fe40003f4d000 */
[----:B------:R-:W-:-:S06]  /*c6c0*/  @!P0 DADD R10, R10, R12 ;  /* 0x000000000a0a8229 */ /* 0x000fcc000000000c */
[----:B------:R-:W-:Y:S02]  /*c6d0*/  @P0 FSEL R10, R12, RZ, P2 ;  /* 0x000000ff0c0a0208 */ /* 0x000fe40001000000 */
[----:B------:R-:W-:-:S07]  /*c6e0*/  @P0 FSEL R11, R13, -QNAN , P2 ;  /* 0xfff800000d0b0808 */ /* 0x000fce0001000000 */
.L_x_13231:
[----:B------:R-:W-:Y:S05]  /*c6f0*/  BSYNC B0 ;  /* 0x0000000000007941 */ /* 0x000fea0003800000 */
.L_x_13230:
        /* <DEDUP_REMOVED lines=41> */
.L_x_13252:
        /* <DEDUP_REMOVED lines=12> */
.L_x_13251:
[----:B------:R-:W-:Y:S05]  /*ca50*/  BSYNC B1 ;  /* 0x0000000000017941 */ /* 0x000fea0003800000 */
.L_x_13250:
        /* <DEDUP_REMOVED lines=13> */
.L_x_13258:
        /* <DEDUP_REMOVED lines=33> */
.L_x_13257:
[----:B------:R-:W-:-:S07]  /*cd40*/  IMAD.MOV.U32 R16, RZ, RZ, R27 ;  /* 0x000000ffff107224 */ /* 0x000fce00078e001b */
.L_x_13256:
[----:B------:R-:W-:Y:S05]  /*cd50*/  BSYNC B2 ;  /* 0x0000000000027941 */ /* 0x000fea0003800000 */
.L_x_13255:
[----:B------:R-:W-:-:S13]  /*cd60*/  ISETP.GE.U32.AND P0, PT, R26, 0xc, PT ;  /* 0x0000000c1a00780c */ /* 0x000fda0003f06070 */
[----:B------:R-:W-:Y:S05]  /*cd70*/  @!P0 BRA `(.L_x_13254) ;  /* 0x0000000400e08947 */ /* 0x000fea0003800000 */
[----:B------:R-:W-:Y:S01]  /*cd80*/  BSSY B2, `(.L_x_13259) ;  /* 0x0000075000027945 */ /* 0x000fe20003800000 */
[----:B------:R-:W-:-:S07]  /*cd90*/  VIADD R16, R17, 0x10 ;  /* 0x0000001011107836 */ /* 0x000fce0000000000 */
.L_x_13260:
        /* <DEDUP_REMOVED lines=116> */
.L_x_13259:
[----:B------:R-:W-:Y:S02]  /*d4e0*/  IMAD.MOV.U32 R16, RZ, RZ, R17 ;  /* 0x000000ffff107224 */ /* 0x000fe400078e0011 */
[----:B------:R-:W-:-:S07]  /*d4f0*/  IMAD.MOV.U32 R32, RZ, RZ, R26 ;  /* 0x000000ffff207224 */ /* 0x000fce00078e001a */
.L_x_13254:
[----:B------:R-:W-:Y:S05]  /*d500*/  BSYNC B1 ;  /* 0x0000000000017941 */ /* 0x000fea0003800000 */
.L_x_13253:
        /* <DEDUP_REMOVED lines=20> */
.L_x_13262:
[----:B------:R-:W-:Y:S05]  /*d650*/  BSYNC B1 ;  /* 0x0000000000017941 */ /* 0x000fea0003800000 */
.L_x_13261:
[----:B------:R-:W-:Y:S01]  /*d660*/  IMAD.MOV.U32 R6, RZ, RZ, R12 ;  /* 0x000000ffff067224 */ /* 0x000fe200078e000c */
[----:B------:R-:W-:Y:S01]  /*d670*/  LOP3.LUT R7, R7, 0x80000000, R9, 0xb8, !PT ;  /* 0x8000000007077812 */ /* 0x000fe200078eb809 */
[----:B------:R-:W-:Y:S06]  /*d680*/  BRA `(.L_x_13248) ;  /* 0x0000000000187947 */ /* 0x000fec0003800000 */
.L_x_13249:
[----:B------:R-:W-:-:S06]  /*d690*/  DSETP.GTU.AND P0, PT, R12, +INF , PT ;  /* 0x7ff000000c00742a */ /* 0x000fcc0003f0c000 */
[----:B------:R-:W-:-:S14]  /*d6a0*/  DSETP.LE.AND P0, PT, R16, +INF , !P0 ;  /* 0x7ff000001000742a */ /* 0x000fdc0004703000 */
[----:B------:R-:W-:Y:S02]  /*d6b0*/  @P0 DSETP.NEU.AND P2, PT, R16, +INF , PT ;  /* 0x7ff000001000042a */ /* 0x000fe40003f4d000 */
[----:B------:R-:W-:-:S06]  /*d6c0*/  @!P0 DADD R6, R6, R8 ;  /* 0x0000000006068229 */ /* 0x000fcc0000000008 */
[----:B------:R-:W-:Y:S02]  /*d6d0*/  @P0 FSEL R6, R8, RZ, P2 ;  /* 0x000000ff08060208 */ /* 0x000fe40001000000 */
[----:B------:R-:W-:-:S07]  /*d6e0*/  @P0 FSEL R7, R9, -QNAN , P2 ;  /* 0xfff8000009070808 */ /* 0x000fce0001000000 */
.L_x_13248:
[----:B------:R-:W-:Y:S05]  /*d6f0*/  BSYNC B0 ;  /* 0x0000000000007941 */ /* 0x000fea0003800000 */
.L_x_13247:
        /* <DEDUP_REMOVED lines=41> */
.L_x_13268:
        /* <DEDUP_REMOVED lines=12> */
.L_x_13267:
[----:B------:R-:W-:Y:S05]  /*da50*/  BSYNC B1 ;  /* 0x0000000000017941 */ /* 0x000fea0003800000 */
.L_x_13266:
        /* <DEDUP_REMOVED lines=13> */
.L_x_13274:
        /* <DEDUP_REMOVED lines=33> */
.L_x_13273:
[----:B------:R-:W-:-:S07]  /*dd40*/  IMAD.MOV.U32 R12, RZ, RZ, R21 ;  /* 0x000000ffff0c7224 */ /* 0x000fce00078e0015 */
.L_x_13272:
[----:B------:R-:W-:Y:S05]  /*dd50*/  BSYNC B2 ;  /* 0x0000000000027941 */ /* 0x000fea0003800000 */
.L_x_13271:
[----:B------:R-:W-:-:S13]  /*dd60*/  ISETP.GE.U32.AND P0, PT, R16, 0xc, PT ;  /* 0x0000000c1000780c */ /* 0x000fda0003f06070 */
[----:B------:R-:W-:Y:S05]  /*dd70*/  @!P0 BRA `(.L_x_13270) ;  /* 0x0000000400e08947 */ /* 0x000fea0003800000 */
[----:B------:R-:W-:Y:S01]  /*dd80*/  BSSY B2, `(.L_x_13275) ;  /* 0x0000075000027945 */ /* 0x000fe20003800000 */
[----:B------:R-:W-:-:S07]  /*dd90*/  VIADD R12, R13, 0x10 ;  /* 0x000000100d0c7836 */ /* 0x000fce0000000000 */
.L_x_13276:
        /* <DEDUP_REMOVED lines=116> */
.L_x_13275:
[----:B------:R-:W-:Y:S02]  /*e4e0*/  IMAD.MOV.U32 R12, RZ, RZ, R13 ;  /* 0x000000ffff0c7224 */ /* 0x000fe400078e000d */
[----:B------:R-:W-:-:S07]  /*e4f0*/  IMAD.MOV.U32 R26, RZ, RZ, R16 ;  /* 0x000000ffff1a7224 */ /* 0x000fce00078e0010 */
.L_x_13270:
[----:B------:R-:W-:Y:S05]  /*e500*/  BSYNC B1 ;  /* 0x0000000000017941 */ /* 0x000fea0003800000 */
.L_x_13269:
        /* <DEDUP_REMOVED lines=20> */
.L_x_13278:
[----:B------:R-:W-:Y:S05]  /*e650*/  BSYNC B1 ;  /* 0x0000000000017941 */ /* 0x000fea0003800000 */
.L_x_13277:
[----:B------:R-:W-:Y:S01]  /*e660*/  IMAD.MOV.U32 R2, RZ, RZ, R8 ;  /* 0x000000ffff027224 */ /* 0x000fe200078e0008 */
[----:B------:R-:W-:Y:S01]  /*e670*/  LOP3.LUT R3, R3, 0x80000000, R5, 0xb8, !PT ;  /* 0x8000000003037812 */ /* 0x000fe200078eb805 */
[----:B------:R-:W-:Y:S06]  /*e680*/  BRA `(.L_x_13264) ;  /* 0x0000000000187947 */ /* 0x000fec0003800000 */
.L_x_13265:
[----:B------:R-:W-:-:S06]  /*e690*/  DSETP.GTU.AND P0, PT, R8, +INF , PT ;  /* 0x7ff000000800742a */ /* 0x000fcc0003f0c000 */
[----:B------:R-:W-:-:S14]  /*e6a0*/  DSETP.LE.AND P0, PT, R12, +INF , !P0 ;  /* 0x7ff000000c00742a */ /* 0x000fdc0004703000 */
[----:B------:R-:W-:Y:S02]  /*e6b0*/  @P0 DSETP.NEU.AND P2, PT, R12, +INF , PT ;  /* 0x7ff000000c00042a */ /* 0x000fe40003f4d000 */
[----:B------:R-:W-:-:S06]  /*e6c0*/  @!P0 DADD R2, R2, R4 ;  /* 0x0000000002028229 */ /* 0x000fcc0000000004 */
[----:B------:R-:W-:Y:S02]  /*e6d0*/  @P0 FSEL R2, R4, RZ, P2 ;  /* 0x000000ff04020208 */ /* 0x000fe40001000000 */
[----:B------:R-:W-:-:S07]  /*e6e0*/  @P0 FSEL R3, R5, -QNAN , P2 ;  /* 0xfff8000005030808 */ /* 0x000fce0001000000 */
.L_x_13264:
[----:B------:R-:W-:Y:S05]  /*e6f0*/  BSYNC B0 ;  /* 0x0000000000007941 */ /* 0x000fea0003800000 */
.L_x_13263:
        /* <DEDUP_REMOVED lines=41> */
.L_x_13284:
        /* <DEDUP_REMOVED lines=12> */
.L_x_13283:
[----:B------:R-:W-:Y:S05]  /*ea50*/  BSYNC B1 ;  /* 0x0000000000017941 */ /* 0x000fea0003800000 */
.L_x_13282:
        /* <DEDUP_REMOVED lines=13> */
.L_x_13290:
        /* <DEDUP_REMOVED lines=33> */
.L_x_13289:
[----:B------:R-:W-:-:S07]  /*ed40*/  IMAD.MOV.U32 R12, RZ, RZ, R21 ;  /* 0x000000ffff0c7224 */ /* 0x000fce00078e0015 */
.L_x_13288:
[----:B------:R-:W-:Y:S05]  /*ed50*/  BSYNC B2 ;  /* 0x0000000000027941 */ /* 0x000fea0003800000 */
.L_x_13287:
[----:B------:R-:W-:-:S13]  /*ed60*/  ISETP.GE.U32.AND P0, PT, R16, 0xc, PT ;  /* 0x0000000c1000780c */ /* 0x000fda0003f06070 */
[----:B------:R-:W-:Y:S05]  /*ed70*/  @!P0 BRA `(.L_x_13286) ;  /* 0x0000000400e08947 */ /* 0x000fea0003800000 */
[----:B------:R-:W-:Y:S01]  /*ed80*/  BSSY B2, `(.L_x_13291) ;  /* 0x0000075000027945 */ /* 0x000fe20003800000 */
[----:B------:R-:W-:-:S07]  /*ed90*/  VIADD R12, R13, 0x10 ;  /* 0x000000100d0c7836 */ /* 0x000fce0000000000 */
.L_x_13292:
        /* <DEDUP_REMOVED lines=116> */
.L_x_13291:
[----:B------:R-:W-:Y:S02]  /*f4e0*/  IMAD.MOV.U32 R12, RZ, RZ, R13 ;  /* 0x000000ffff0c7224 */ /* 0x000fe400078e000d */
[----:B------:R-:W-:-:S07]  /*f4f0*/  IMAD.MOV.U32 R26, RZ, RZ, R16 ;  /* 0x000000ffff1a7224 */ /* 0x000fce00078e0010 */
.L_x_13286:
[----:B------:R-:W-:Y:S05]  /*f500*/  BSYNC B1 ;  /* 0x0000000000017941 */ /* 0x000fea0003800000 */
.L_x_13285:
        /* <DEDUP_REMOVED lines=19> */
.L_x_13294:
[----:B------:R-:W-:Y:S05]  /*f640*/  BSYNC B1 ;  /* 0x0000000000017941 */ /* 0x000fea0003800000 */
.L_x_13293:
[----:B------:R-:W-:Y:S01]  /*f650*/  LOP3.LUT R37, R37, 0x80000000, R31, 0xb8, !PT ;  /* 0x8000000025257812 */ /* 0x000fe200078eb81f */
[----:B------:R-:W-:Y:S06]  /*f660*/  BRA `(.L_x_13280) ;  /* 0x0000000000187947 */ /* 0x000fec0003800000 */
.L_x_13281:
[----:B------:R-:W-:-:S06]  /*f670*/  DSETP.GTU.AND P0, PT, R4, +INF , PT ;  /* 0x7ff000000400742a */ /* 0x000fcc0003f0c000 */
[----:B------:R-:W-:-:S14]  /*f680*/  DSETP.LE.AND P0, PT, R12, +INF , !P0 ;  /* 0x7ff000000c00742a */ /* 0x000fdc0004703000 */
[----:B------:R-:W-:Y:S02]  /*f690*/  @P0 DSETP.NEU.AND P2, PT, R12, +INF , PT ;  /* 0x7ff000000c00042a */ /* 0x000fe40003f4d000 */
[----:B------:R-:W-:-:S06]  /*f6a0*/  @!P0 DADD R36, R36, R30 ;  /* 0x0000000024248229 */ /* 0x000fcc000000001e */
[----:B------:R-:W-:Y:S02]  /*f6b0*/  @P0 FSEL R36, R30, RZ, P2 ;  /* 0x000000ff1e240208 */ /* 0x000fe40001000000 */
[----:B------:R-:W-:-:S07]  /*f6c0*/  @P0 FSEL R37, R31, -QNAN , P2 ;  /* 0xfff800001f250808 */ /* 0x000fce0001000000 */
.L_x_13280:
[----:B------:R-:W-:Y:S05]  /*f6d0*/  BSYNC B0 ;  /* 0x0000000000007941 */ /* 0x000fea0003800000 */
.L_x_13279:
        /* <DEDUP_REMOVED lines=41> */
.L_x_13301:
        /* <DEDUP_REMOVED lines=12> */
.L_x_13300:
[----:B------:R-:W-:-:S07]  /*fa30*/  IMAD.MOV.U32 R16, RZ, RZ, R13 ;  /* 0x000000ffff107224 */ /* 0x000fce00078e000d */
.L_x_13299:
[----:B------:R-:W-:Y:S05]  /*fa40*/  BSYNC B1 ;  /* 0x0000000000017941 */ /* 0x000fea0003800000 */
.L_x_13298:
        /* <DEDUP_REMOVED lines=13> */
.L_x_13307:
        /* <DEDUP_REMOVED lines=33> */
.L_x_13306:
[----:B------:R-:W-:-:S07]  /*fd30*/  IMAD.MOV.U32 R16, RZ, RZ, R21 ;  /* 0x000000ffff107224 */ /* 0x000fce00078e0015 */
.L_x_13305:
[----:B------:R-:W-:Y:S05]  /*fd40*/  BSYNC B2 ;  /* 0x0000000000027941 */ /* 0x000fea0003800000 */
.L_x_13304:
[----:B------:R-:W-:-:S13]  /*fd50*/  ISETP.GE.U32.AND P0, PT, R13, 0xc, PT ;  /* 0x0000000c0d00780c */ /* 0x000fda0003f06070 */
[----:B------:R-:W-:Y:S05]  /*fd60*/  @!P0 BRA `(.L_x_13303) ;  /* 0x0000000400dc8947 */ /* 0x000fea0003800000 */
[----:B------:R-:W-:Y:S01]  /*fd70*/  BSSY B2, `(.L_x_13308) ;  /* 0x0000075000027945 */ /* 0x000fe20003800000 */
[----:B------:R-:W-:-:S07]  /*fd80*/  VIADD R12, R12, 0x10 ;  /* 0x000000100c0c7836 */ /* 0x000fce0000000000 */
.L_x_13309:
        /* <DEDUP_REMOVED lines=116> */
.L_x_13308:
[----:B------:R-:W-:-:S07]  /*104d0*/  IMAD.MOV.U32 R24, RZ, RZ, R13 ;  /* 0x000000ffff187224 */ /* 0x000fce00078e000d */
.L_x_13303:
[----:B------:R-:W-:Y:S05]  /*104e0*/  BSYNC B1 ;  /* 0x0000000000017941 */ /* 0x000fea0003800000 */
.L_x_13302:
        /* <DEDUP_REMOVED lines=19> */
.L_x_13311:
[----:B------:R-:W-:Y:S05]  /*10620*/  BSYNC B1 ;  /* 0x0000000000017941 */ /* 0x000fea0003800000 */
.L_x_13310:
[----:B------:R-:W-:Y:S01]  /*10630*/  LOP3.LUT R25, R25, 0x80000000, R35, 0xb8, !PT ;  /* 0x8000000019197812 */ /* 0x000fe200078eb823 */
[----:B------:R-:W-:Y:S06]  /*10640*/  BRA `(.L_x_13296) ;  /* 0x0000000000187947 */ /* 0x000fec0003800000 */
.L_x_13297:
[----:B------:R-:W-:-:S06]  /*10650*/  DSETP.GTU.AND P0, PT, R4, +INF , PT ;  /* 0x7ff000000400742a */ /* 0x000fcc0003f0c000 */
[----:B------:R-:W-:-:S14]  /*10660*/  DSETP.LE.AND P0, PT, R12, +INF , !P0 ;  /* 0x7ff000000c00742a */ /* 0x000fdc0004703000 */
[----:B------:R-:W-:Y:S02]  /*10670*/  @P0 DSETP.NEU.AND P2, PT, R12, +INF , PT ;  /* 0x7ff000000c00042a */ /* 0x000fe40003f4d000 */
[----:B------:R-:W-:-:S06]  /*10680*/  @!P0 DADD R24, R24, R34 ;  /* 0x0000000018188229 */ /* 0x000fcc0000000022 */
[----:B------:R-:W-:Y:S02]  /*10690*/  @P0 FSEL R24, R34, RZ, P2 ;  /* 0x000000ff22180208 */ /* 0x000fe40001000000 */
[----:B------:R-:W-:-:S07]  /*106a0*/  @P0 FSEL R25, R35, -QNAN , P2 ;  /* 0xfff8000023190808 */ /* 0x000fce0001000000 */
.L_x_13296:
[----:B------:R-:W-:Y:S05]  /*106b0*/  BSYNC B0 ;  /* 0x0000000000007941 */ /* 0x000fea0003800000 */
.L_x_13295:
        /* <DEDUP_REMOVED lines=21> */
.L_x_13314:
[----:B------:R-:W-:-:S13]  /*10810*/  ISETP.GE.AND P0, PT, R0, UR4, PT ;  /* 0x0000000400007c0c */ /* 0x000fda000bf06270 */
[----:B------:R-:W-:Y:S05]  /*10820*/  @P0 BRA `(.L_x_13316) ;  /* 0x0000000000300947 */ /* 0x000fea0003800000 */
[----:B01----:R-:W0:Y:S01]  /*10830*/  LDC.64 R4, c[0x0][0x218] ;  /* 0x00008600ff047b82 */ /* 0x003e220000000a00 */
[C---:B------:R-:W-:Y:S02]  /*10840*/  VIADD R9, R0.reuse, UR8 ;  /* 0x0000000800097c36 */ /* 0x040fe40008000000 */
[----:B------:R-:W-:Y:S02]  /*10850*/  VIADD R0, R0, 0x80 ;  /* 0x0000008000007836 */ /* 0x000fe40000000000 */
[----:B0-----:R-:W-:-:S05]  /*10860*/  IMAD.WIDE.U32 R4, R9, 0x8, R4 ;  /* 0x0000000809047825 */ /* 0x001fca00078e0004 */
[----:B------:R1:W-:Y:S02]  /*10870*/  STG.E.64 desc[UR10][R4.64], R10 ;  /* 0x0000000a04007986 */ /* 0x0003e4000c101b0a */
.L_x_13315:
[----:B------:R-:W-:-:S13]  /*10880*/  ISETP.GE.AND P0, PT, R0, UR4, PT ;  /* 0x0000000400007c0c */ /* 0x000fda000bf06270 */
[----:B------:R-:W-:Y:S05]  /*10890*/  @P0 BRA `(.L_x_13317) ;  /* 0x0000000000340947 */ /* 0x000fea0003800000 */
[----:B01----:R-:W0:Y:S01]  /*108a0*/  LDC.64 R4, c[0x0][0x218] ;  /* 0x00008600ff047b82 */ /* 0x003e220000000a00 */
[C---:B------:R-:W-:Y:S02]  /*108b0*/  VIADD R9, R0.reuse, UR8 ;  /* 0x0000000800097c36 */ /* 0x040fe40008000000 */
[----:B------:R-:W-:Y:S02]  /*108c0*/  VIADD R0, R0, 0x80 ;  /* 0x0000008000007836 */ /* 0x000fe40000000000 */
[----:B0-----:R-:W-:-:S05]  /*108d0*/  IMAD.WIDE.U32 R4, R9, 0x8, R4 ;  /* 0x0000000809047825 */ /* 0x001fca00078e0004 */
[----:B------:R2:W-:Y:S02]  /*108e0*/  STG.E.64 desc[UR10][R4.64], R6 ;  /* 0x0000000604007986 */ /* 0x0005e4000c101b0a */
.L_x_13316:
        /* <DEDUP_REMOVED lines=8> */
.L_x_13317:
[----:B------:R-:W-:Y:S05]  /*10970*/  BSYNC B1 ;  /* 0x0000000000017941 */ /* 0x000fea0003800000 */
.L_x_13313:
[----:B------:R-:W-:-:S13]  /*10980*/  ISETP.GE.AND P0, PT, R0, UR4, PT ;  /* 0x0000000400007c0c */ /* 0x000fda000bf06270 */
[----:B--2---:R-:W2:Y:S01]  /*10990*/  @!P0 LDC.64 R2, c[0x0][0x218] ;  /* 0x00008600ff028b82 */ /* 0x004ea20000000a00 */
[C---:B01----:R-:W-:Y:S02]  /*109a0*/  @!P0 VIADD R5, R0.reuse, UR8 ;  /* 0x0000000800058c36 */ /* 0x043fe40008000000 */
[----:B------:R-:W-:Y:S02]  /*109b0*/  @!P0 VIADD R0, R0, 0x80 ;  /* 0x0000008000008836 */ /* 0x000fe40000000000 */
[----:B--2---:R-:W-:-:S05]  /*109c0*/  @!P0 IMAD.WIDE.U32 R2, R5, 0x8, R2 ;  /* 0x0000000805028825 */ /* 0x004fca00078e0002 */
[----:B------:R3:W-:Y:S02]  /*109d0*/  @!P0 STG.E.64 desc[UR10][R2.64], R36 ;  /* 0x0000002402008986 */ /* 0x0007e4000c101b0a */
.L_x_13318:
[----:B------:R-:W-:Y:S05]  /*109e0*/  BSYNC B0 ;  /* 0x0000000000007941 */ /* 0x000fea0003800000 */
.L_x_13312:
        /* <DEDUP_REMOVED lines=8> */
.L_x_13319:
        /* <DEDUP_REMOVED lines=9> */
.L_x_57365:


//--------------------- .text._ZN2at6native29vectorized_elementwise_kernelILi8ENS0_13BinaryFunctorIdddZZZNS0_16fmod_kernel_cudaERNS_18TensorIteratorBaseEENKUlvE0_clEvENKUlvE_clEvEUlddE_EESt5arrayIPcLm3EEEEviT0_T1_ --------------------------
	.section	.text._ZN2at6native29vectorized_elementwise_kernelILi8ENS0_13BinaryFunctorIdddZZZNS0_16fmod_kernel_cudaERNS_18TensorIteratorBaseEENKUlvE0_clEvENKUlvE_clEvEUlddE_EESt5arrayIPcLm3EEEEviT0_T1_,"ax",@progbits
	.align	128
        .global         _ZN2at6native29vectorized_elementwise_kernelILi8ENS0_13BinaryFunctorIdddZZZNS0_16fmod_kernel_cudaERNS_18TensorIteratorBaseEENKUlvE0_clEvENKUlvE_clEvEUlddE_EESt5arrayIPcLm3EEEEviT0_T1_
        .type           _ZN2at6native29vectorized_elementwise_kernelILi8ENS0_13BinaryFunctorIdddZZZNS0_16fmod_kernel_cudaERNS_18TensorIteratorBaseEENKUlvE0_clEvENKUlvE_clEvEUlddE_EESt5arrayIPcLm3EEEEviT0_T1_,@function
        .size           _ZN2at6native29vectorized_elementwise_kernelILi8ENS0_13BinaryFunctorIdddZZZNS0_16fmod_kernel_cudaERNS_18TensorIteratorBaseEENKUlvE0_clEvENKUlvE_clEvEUlddE_EESt5arrayIPcLm3EEEEviT0_T1_,(.L_x_57366 - _ZN2at6native29vectorized_elementwise_kernelILi8ENS0_13BinaryFunctorIdddZZZNS0_16fmod_kernel_cudaERNS_18TensorIteratorBaseEENKUlvE0_clEvENKUlvE_clEvEUlddE_EESt5arrayIPcLm3EEEEviT0_T1_)
        .other          _ZN2at6native29vectorized_elementwise_kernelILi8ENS0_13BinaryFunctorIdddZZZNS0_16fmod_kernel_cudaERNS_18TensorIteratorBaseEENKUlvE0_clEvENKUlvE_clEvEUlddE_EESt5arrayIPcLm3EEEEviT0_T1_,@"STO_CUDA_ENTRY STV_DEFAULT"
_ZN2at6native29vectorized_elementwise_kernelILi8ENS0_13BinaryFunctorIdddZZZNS0_16fmod_kernel_cudaERNS_18TensorIteratorBaseEENKUlvE0_clEvENKUlvE_clEvEUlddE_EESt5arrayIPcLm3EEEEviT0_T1_:
.text._ZN2at6native29vectorized_elementwise_kernelILi8ENS0_13BinaryFunctorIdddZZZNS0_16fmod_kernel_cudaERNS_18TensorIteratorBaseEENKUlvE0_clEvENKUlvE_clEvEUlddE_EESt5arrayIPcLm3EEEEviT0_T1_:
        /* <DEDUP_REMOVED lines=67> */
.L_x_13327:
        /* <DEDUP_REMOVED lines=12> */
.L_x_13326:
[----:B------:R-:W-:Y:S02]  /*04f0*/  IMAD.MOV.U32 R38, RZ, RZ, R40 ;  /* 0x000000ffff267224 */ /* 0x000fe400078e0028 */
[----:B------:R-:W-:-:S07]  /*0500*/  IMAD.MOV.U32 R40, RZ, RZ, R41 ;  /* 0x000000ffff287224 */ /* 0x000fce00078e0029 */
.L_x_13325:
[----:B------:R-:W-:Y:S05]  /*0510*/  BSYNC B1 ;  /* 0x0000000000017941 */ /* 0x000fea0003800000 */
.L_x_13324:
        /* <DEDUP_REMOVED lines=13> */
.L_x_13333:
        /* <DEDUP_REMOVED lines=33> */
.L_x_13332:
[----:B------:R-:W-:Y:S02]  /*0800*/  IMAD.MOV.U32 R38, RZ, RZ, R40 ;  /* 0x000000ffff267224 */ /* 0x000fe400078e0028 */
[----:B------:R-:W-:-:S07]  /*0810*/  IMAD.MOV.U32 R40, RZ, RZ, R41 ;  /* 0x000000ffff287224 */ /* 0x000fce00078e0029 */
.L_x_13331:
[----:B------:R-:W-:Y:S05]  /*0820*/  BSYNC B2 ;  /* 0x0000000000027941 */ /* 0x000fea0003800000 */
.L_x_13330:
[----:B------:R-:W-:-:S13]  /*0830*/  ISETP.GE.U32.AND P0, PT, R33, 0xc, PT ;  /* 0x0000000c2100780c */ /* 0x000fda0003f06070 */
[----:B------:R-:W-:Y:S05]  /*0840*/  @!P0 BRA `(.L_x_13329) ;  /* 0x0000000400d88947 */ /* 0x000fea0003800000 */
[----:B------:R-:W-:Y:S01]  /*0850*/  BSSY B2, `(.L_x_13329) ;  /* 0x0000075000027945 */ /* 0x000fe20003800000 */
[----:B------:R-:W-:-:S07]  /*0860*/  VIADD R39, R39, 0x10 ;  /* 0x0000001027277836 */ /* 0x000fce0000000000 */
.L_x_13334:
        /* <DEDUP_REMOVED lines=116> */
.L_x_13329:
[----:B------:R-:W-:Y:S05]  /*0fb0*/  BSYNC B1 ;  /* 0x0000000000017941 */ /* 0x000fea0003800000 */
.L_x_13328:
        /* <DEDUP_REMOVED lines=20> */
.L_x_13336:
[----:B------:R-:W-:Y:S05]  /*1100*/  BSYNC B1 ;  /* 0x0000000000017941 */ /* 0x000fea0003800000 */
.L_x_13335:
[----:B------:R-:W-:-:S05]  /*1110*/  IMAD.MOV.U32 R33, RZ, RZ, R37 ;  /* 0x000000ffff217224 */ /* 0x000fca00078e0025 */
[----:B------:R-:W-:Y:S01]  /*1120*/  LOP3.LUT R33, R33, 0x80000000, R29, 0xb8, !PT ;  /* 0x8000000021217812 */ /* 0x000fe200078eb81d */
[----:B------:R-:W-:Y:S06]  /*1130*/  BRA `(.L_x_13323) ;  /* 0x0000000000207947 */ /* 0x000fec0003800000 */
.L_x_13322:
        /* <DEDUP_REMOVED lines=8> */
.L_x_13323:
[----:B------:R-:W-:Y:S05]  /*11c0*/  BSYNC B0 ;  /* 0x0000000000007941 */ /* 0x000fea0003800000 */
.L_x_13321:
        /* <DEDUP_REMOVED lines=37> */
.L_x_13343:
        /* <DEDUP_REMOVED lines=12> */
.L_x_13342:
[----:B------:R-:W-:-:S07]  /*14e0*/  IMAD.MOV.U32 R36, RZ, RZ, R38 ;  /* 0x000000ffff247224 */ /* 0x000fce00078e0026 */
.L_x_13341:
[----:B------:R-:W-:Y:S05]  /*14f0*/  BSYNC B1 ;  /* 0x0000000000017941 */ /* 0x000fea0003800000 */
.L_x_13340:
        /* <DEDUP_REMOVED lines=13> */
.L_x_13349:
        /* <DEDUP_REMOVED lines=33> */
.L_x_13348:
[----:B------:R-:W-:-:S07]  /*17e0*/  IMAD.MOV.U32 R36, RZ, RZ, R38 ;  /* 0x000000ffff247224 */ /* 0x000fce00078e0026 */
.L_x_13347:
[----:B------:R-:W-:Y:S05]  /*17f0*/  BSYNC B2 ;  /* 0x0000000000027941 */ /* 0x000fea0003800000 */
.L_x_13346:
[----:B------:R-:W-:-:S13]  /*1800*/  ISETP.GE.U32.AND P0, PT, R37, 0xc, PT ;  /* 0x0000000c2500780c */ /* 0x000fda0003f06070 */
[----:B------:R-:W-:Y:S05]  /*1810*/  @!P0 BRA `(.L_x_13345) ;  /* 0x0000000400dc8947 */ /* 0x000fea0003800000 */
[----:B------:R-:W-:Y:S01]  /*1820*/  BSSY B2, `(.L_x_13350) ;  /* 0x0000075000027945 */ /* 0x000fe20003800000 */
[----:B------:R-:W-:-:S07]  /*1830*/  VIADD R35, R35, 0x10 ;  /* 0x0000001023237836 */ /* 0x000fce0000000000 */
.L_x_13351:
        /* <DEDUP_REMOVED lines=116> */
.L_x_13350:
[----:B------:R-:W-:-:S07]  /*1f80*/  IMAD.MOV.U32 R39, RZ, RZ, R37 ;  /* 0x000000ffff277224 */ /* 0x000fce00078e0025 */
.L_x_13345:
[----:B------:R-:W-:Y:S05]  /*1f90*/  BSYNC B1 ;  /* 0x0000000000017941 */ /* 0x000fea0003800000 */
.L_x_13344:
        /* <DEDUP_REMOVED lines=19> */
.L_x_13353:
[----:B------:R-:W-:Y:S05]  /*20d0*/  BSYNC B1 ;  /* 0x0000000000017941 */ /* 0x000fea0003800000 */
.L_x_13352:
[----:B------:R-:W-:Y:S01]  /*20e0*/  LOP3.LUT R35, R35, 0x80000000, R31, 0xb8, !PT ;  /* 0x8000000023237812 */ /* 0x000fe200078eb81f */
[----:B------:R-:W-:Y:S06]  /*20f0*/  BRA `(.L_x_13339) ;  /* 0x0000000000207947 */ /* 0x000fec0003800000 */
.L_x_13338:
        /* <DEDUP_REMOVED lines=8> */
.L_x_13339:
[----:B------:R-:W-:Y:S05]  /*2180*/  BSYNC B0 ;  /* 0x0000000000007941 */ /* 0x000fea0003800000 */
.L_x_13337:
        /* <DEDUP_REMOVED lines=37> */
.L_x_13360:
        /* <DEDUP_REMOVED lines=12> */
.L_x_13359:
[----:B------:R-:W-:-:S07]  /*24a0*/  IMAD.MOV.U32 R30, RZ, RZ, R36 ;  /* 0x000000ffff1e7224 */ /* 0x000fce00078e0024 */
.L_x_13358:
[----:B------:R-:W-:Y:S05]  /*24b0*/  BSYNC B1 ;  /* 0x0000000000017941 */ /* 0x000fea0003800000 */
.L_x_13357:
        /* <DEDUP_REMOVED lines=13> */
.L_x_13366:
        /* <DEDUP_REMOVED lines=33> */
.L_x_13365:
[----:B------:R-:W-:-:S07]  /*27a0*/  IMAD.MOV.U32 R30, RZ, RZ, R36 ;  /* 0x000000ffff1e7224 */ /* 0x000fce00078e0024 */
.L_x_13364:
[----:B------:R-:W-:Y:S05]  /*27b0*/  BSYNC B2 ;  /* 0x0000000000027941 */ /* 0x000fea0003800000 */
.L_x_13363:
[----:B------:R-:W-:-:S13]  /*27c0*/  ISETP.GE.U32.AND P0, PT, R31, 0xc, PT ;  /* 0x0000000c1f00780c */ /* 0x000fda0003f06070 */
[----:B------:R-:W-:Y:S05]  /*27d0*/  @!P0 BRA `(.L_x_13362) ;  /* 0x0000000400dc8947 */ /* 0x000fea0003800000 */
[----:B------:R-:W-:Y:S01]  /*27e0*/  BSSY B2, `(.L_x_13367) ;  /* 0x0000075000027945 */ /* 0x000fe20003800000 */
[----:B------:R-:W-:-:S07]  /*27f0*/  VIADD R29, R29, 0x10 ;  /* 0x000000101d1d7836 */ /* 0x000fce0000000000 */
.L_x_13368:
        /* <DEDUP_REMOVED lines=116> */
.L_x_13367:
[----:B------:R-:W-:-:S07]  /*2f40*/  IMAD.MOV.U32 R37, RZ, RZ, R31 ;  /* 0x000000ffff257224 */ /* 0x000fce00078e001f */
.L_x_13362:
[----:B------:R-:W-:Y:S05]  /*2f50*/  BSYNC B1 ;  /* 0x0000000000017941 */ /* 0x000fea0003800000 */
.L_x_13361:
        /* <DEDUP_REMOVED lines=20> */
.L_x_13370:
[----:B------:R-:W-:Y:S05]  /*30a0*/  BSYNC B1 ;  /* 0x0000000000017941 */ /* 0x000fea0003800000 */
.L_x_13369:
[----:B------:R-:W-:-:S05]  /*30b0*/  IMAD.MOV.U32 R25, RZ, RZ, R29 ;  /* 0x000000ffff197224 */ /* 0x000fca00078e001d */
[----:B------:R-:W-:Y:S01]  /*30c0*/  LOP3.LUT R25, R25, 0x80000000, R21, 0xb8, !PT ;  /* 0x8000000019197812 */ /* 0x000fe200078eb815 */
[----:B------:R-:W-:Y:S06]  /*30d0*/  BRA `(.L_x_13356) ;  /* 0x0000000000207947 */ /* 0x000fec0003800000 */
.L_x_13355:
        /* <DEDUP_REMOVED lines=8> */
.L_x_13356:
[----:B------:R-:W-:Y:S05]  /*3160*/  BSYNC B0 ;  /* 0x0000000000007941 */ /* 0x000fea0003800000 */
.L_x_13354:
        /* <DEDUP_REMOVED lines=38> */
.L_x_13376:
        /* <DEDUP_REMOVED lines=12> */
.L_x_13375:
[----:B------:R-:W-:Y:S05]  /*3490*/  BSYNC B1 ;  /* 0x0000000000017941 */ /* 0x000fea0003800000 */
.L_x_13374:
        /* <DEDUP_REMOVED lines=13> */
.L_x_13382:
        /* <DEDUP_REMOVED lines=33> */
.L_x_13381:
[----:B------:R-:W-:-:S07]  /*3780*/  IMAD.MOV.U32 R20, RZ, RZ, R30 ;  /* 0x000000ffff147224 */ /* 0x000fce00078e001e */
.L_x_13380:
[----:B------:R-:W-:Y:S05]  /*3790*/  BSYNC B2 ;  /* 0x0000000000027941 */ /* 0x000fea0003800000 */
.L_x_13379:
[----:B------:R-:W-:-:S13]  /*37a0*/  ISETP.GE.U32.AND P0, PT, R29, 0xc, PT ;  /* 0x0000000c1d00780c */ /* 0x000fda0003f06070 */
[----:B------:R-:W-:Y:S05]  /*37b0*/  @!P0 BRA `(.L_x_13378) ;  /* 0x0000000400e08947 */ /* 0x000fea0003800000 */
[----:B------:R-:W-:Y:S01]  /*37c0*/  BSSY B2, `(.L_x_13383) ;  /* 0x0000075000027945 */ /* 0x000fe20003800000 */
[----:B------:R-:W-:-:S07]  /*37d0*/  VIADD R20, R28, 0x10 ;  /* 0x000000101c147836 */ /* 0x000fce0000000000 */
.L_x_13384:
        /* <DEDUP_REMOVED lines=116> */
.L_x_13383:
[----:B------:R-:W-:Y:S02]  /*3f20*/  IMAD.MOV.U32 R20, RZ, RZ, R28 ;  /* 0x000000ffff147224 */ /* 0x000fe400078e001c */
[----:B------:R-:W-:-:S07]  /*3f30*/  IMAD.MOV.U32 R31, RZ, RZ, R29 ;  /* 0x000000ffff1f7224 */ /* 0x000fce00078e001d */
.L_x_13378:
[----:B------:R-:W-:Y:S05]  /*3f40*/  BSYNC B1 ;  /* 0x0000000000017941 */ /* 0x000fea0003800000 */
.L_x_13377:
        /* <DEDUP_REMOVED lines=20> */
.L_x_13386:
[----:B------:R-:W-:Y:S05]  /*4090*/  BSYNC B1 ;  /* 0x0000000000017941 */ /* 0x000fea0003800000 */
.L_x_13385:
[----:B------:R-:W-:-:S05]  /*40a0*/  IMAD.MOV.U32 R27, RZ, RZ, R29 ;  /* 0x000000ffff1b7224 */ /* 0x000fca00078e001d */
[----:B------:R-:W-:Y:S01]  /*40b0*/  LOP3.LUT R27, R27, 0x80000000, R23, 0xb8, !PT ;  /* 0x800000001b1b7812 */ /* 0x000fe200078eb817 */
[----:B------:R-:W-:Y:S06]  /*40c0*/  BRA `(.L_x_13373) ;  /* 0x0000000000207947 */ /* 0x000fec0003800000 */
.L_x_13372:
        /* <DEDUP_REMOVED lines=8> */
.L_x_13373:
[----:B------:R-:W-:Y:S05]  /*4150*/  BSYNC B0 ;  /* 0x0000000000007941 */ /* 0x000fea0003800000 */
.L_x_13371:
        /* <DEDUP_REMOVED lines=38> */
.L_x_13393:
        /* <DEDUP_REMOVED lines=12> */
.L_x_13392:
[----:B------:R-:W-:-:S07]  /*4480*/  IMAD.MOV.U32 R8, RZ, RZ, R21 ;  /* 0x000000ffff087224 */ /* 0x000fce00078e0015 */
.L_x_13391:
[----:B------:R-:W-:Y:S05]  /*4490*/  BSYNC B1 ;  /* 0x0000000000017941 */ /* 0x000fea0003800000 */
.L_x_13390:
        /* <DEDUP_REMOVED lines=13> */
.L_x_13399:
        /* <DEDUP_REMOVED lines=33> */
.L_x_13398:
[----:B------:R-:W-:-:S07]  /*4780*/  IMAD.MOV.U32 R8, RZ, RZ, R28 ;  /* 0x000000ffff087224 */ /* 0x000fce00078e001c */
.L_x_13397:
[----:B------:R-:W-:Y:S05]  /*4790*/  BSYNC B2 ;  /* 0x0000000000027941 */ /* 0x000fea0003800000 */
.L_x_13396:
[----:B------:R-:W-:-:S13]  /*47a0*/  ISETP.GE.U32.AND P0, PT, R21, 0xc, PT ;  /* 0x0000000c1500780c */ /* 0x000fda0003f06070 */
[----:B------:R-:W-:Y:S05]  /*47b0*/  @!P0 BRA `(.L_x_13395) ;  /* 0x0000000400e08947 */ /* 0x000fea0003800000 */
[----:B------:R-:W-:Y:S01]  /*47c0*/  BSSY B2, `(.L_x_13400) ;  /* 0x0000075000027945 */ /* 0x000fe20003800000 */
[----:B------:R-:W-:-:S07]  /*47d0*/  VIADD R8, R20, 0x10 ;  /* 0x0000001014087836 */ /* 0x000fce0000000000 */
.L_x_13401:
        /* <DEDUP_REMOVED lines=116> */
.L_x_13400:
[----:B------:R-:W-:Y:S02]  /*4f20*/  IMAD.MOV.U32 R8, RZ, RZ, R20 ;  /* 0x000000ffff087224 */ /* 0x000fe400078e0014 */
[----:B------:R-:W-:-:S07]  /*4f30*/  IMAD.MOV.U32 R29, RZ, RZ, R21 ;  /* 0x000000ffff1d7224 */ /* 0x000fce00078e0015 */
.L_x_13395:
[----:B------:R-:W-:Y:S05]  /*4f40*/  BSYNC B1 ;  /* 0x0000000000017941 */ /* 0x000fea0003800000 */
.L_x_13394:
        /* <DEDUP_REMOVED lines=20> */
.L_x_13403:
[----:B------:R-:W-:Y:S05]  /*5090*/  BSYNC B1 ;  /* 0x0000000000017941 */ /* 0x000fea0003800000 */
.L_x_13402:
[----:B------:R-:W-:Y:S02]  /*50a0*/  IMAD.MOV.U32 R9, RZ, RZ, R23 ;  /* 0x000000ffff097224 */ /* 0x000fe400078e0017 */
[----:B------:R-:W-:-:S03]  /*50b0*/  IMAD.MOV.U32 R8, RZ, RZ, R20 ;  /* 0x000000ffff087224 */ /* 0x000fc600078e0014 */
[----:B------:R-:W-:Y:S01]  /*50c0*/  LOP3.LUT R9, R9, 0x80000000, R17, 0xb8, !PT ;  /* 0x8000000009097812 */ /* 0x000fe200078eb811 */
[----:B------:R-:W-:Y:S06]  /*50d0*/  BRA `(.L_x_13389) ;  /* 0x0000000000207947 */ /* 0x000fec0003800000 */
.L_x_13388:
        /* <DEDUP_REMOVED lines=8> */
.L_x_13389:
[----:B------:R-:W-:Y:S05]  /*5160*/  BSYNC B0 ;  /* 0x0000000000007941 */ /* 0x000fea0003800000 */
.L_x_13387:
        /* <DEDUP_REMOVED lines=38> */
.L_x_13409:
        /* <DEDUP_REMOVED lines=12> */
.L_x_13408:
[----:B------:R-:W-:Y:S05]  /*5490*/  BSYNC B1 ;  /* 0x0000000000017941 */ /* 0x000fea0003800000 */
.L_x_13407:
        /* <DEDUP_REMOVED lines=13> */
.L_x_13415:
        /* <DEDUP_REMOVED lines=33> */
.L_x_13414:
[----:B------:R-:W-:-:S07]  /*5780*/  IMAD.MOV.U32 R16, RZ, RZ, R20 ;  /* 0x000000ffff107224 */ /* 0x000fce00078e0014 */
.L_x_13413:
[----:B------:R-:W-:Y:S05]  /*5790*/  BSYNC B2 ;  /* 0x0000000000027941 */ /* 0x000fea0003800000 */
.L_x_13412:
[----:B------:R-:W-:-:S13]  /*57a0*/  ISETP.GE.U32.AND P0, PT, R17, 0xc, PT ;  /* 0x0000000c1100780c */ /* 0x000fda0003f06070 */
[----:B------:R-:W-:Y:S05]  /*57b0*/  @!P0 BRA `(.L_x_13411) ;  /* 0x0000000400dc8947 */ /* 0x000fea0003800000 */
[----:B------:R-:W-:Y:S01]  /*57c0*/  BSSY B2, `(.L_x_13416) ;  /* 0x0000075000027945 */ /* 0x000fe20003800000 */
[----:B------:R-:W-:-:S07]  /*57d0*/  VIADD R11, R11, 0x10 ;  /* 0x000000100b0b7836 */ /* 0x000fce0000000000 */
.L_x_13417:
        /* <DEDUP_REMOVED lines=116> */
.L_x_13416:
[----:B------:R-:W-:-:S07]  /*5f20*/  IMAD.MOV.U32 R29, RZ, RZ, R17 ;  /* 0x000000ffff1d7224 */ /* 0x000fce00078e0011 */
.L_x_13411:
[----:B------:R-:W-:Y:S05]  /*5f30*/  BSYNC B1 ;  /* 0x0000000000017941 */ /* 0x000fea0003800000 */
.L_x_13410:
        /* <DEDUP_REMOVED lines=20> */
.L_x_13419:
[----:B------:R-:W-:Y:S05]  /*6080*/  BSYNC B1 ;  /* 0x0000000000017941 */ /* 0x000fea0003800000 */
.L_x_13418:
[----:B------:R-:W-:-:S05]  /*6090*/  IMAD.MOV.U32 R11, RZ, RZ, R21 ;  /* 0x000000ffff0b7224 */ /* 0x000fca00078e0015 */
[----:B------:R-:W-:Y:S01]  /*60a0*/  LOP3.LUT R11, R11, 0x80000000, R19, 0xb8, !PT ;  /* 0x800000000b0b7812 */ /* 0x000fe200078eb813 */
[----:B------:R-:W-:Y:S06]  /*60b0*/  BRA `(.L_x_13406) ;  /* 0x0000000000207947 */ /* 0x000fec0003800000 */
.L_x_13405:
        /* <DEDUP_REMOVED lines=8> */
.L_x_13406:
[----:B------:R-:W-:Y:S05]  /*6140*/  BSYNC B0 ;  /* 0x0000000000007941 */ /* 0x000fea0003800000 */
.L_x_13404:
        /* <DEDUP_REMOVED lines=38> */
.L_x_13426:
        /* <DEDUP_REMOVED lines=12> */
.L_x_13425:
[----:B------:R-:W-:-:S07]  /*6470*/  IMAD.MOV.U32 R18, RZ, RZ, R16 ;  /* 0x000000ffff127224 */ /* 0x000fce00078e0010 */
.L_x_13424:
[----:B------:R-:W-:Y:S05]  /*6480*/  BSYNC B1 ;  /* 0x0000000000017941 */ /* 0x000fea0003800000 */
.L_x_13423:
        /* <DEDUP_REMOVED lines=13> */
.L_x_13432:
        /* <DEDUP_REMOVED lines=33> */
.L_x_13431:
[----:B------:R-:W-:-:S07]  /*6770*/  IMAD.MOV.U32 R18, RZ, RZ, R20 ;  /* 0x000000ffff127224 */ /* 0x000fce00078e0014 */
.L_x_13430:
[----:B------:R-:W-:Y:S05]  /*6780*/  BSYNC B2 ;  /* 0x0000000000027941 */ /* 0x000fea0003800000 */
.L_x_13429:
[----:B------:R-:W-:-:S13]  /*6790*/  ISETP.GE.U32.AND P0, PT, R16, 0xc, PT ;  /* 0x0000000c1000780c */ /* 0x000fda0003f06070 */
[----:B------:R-:W-:Y:S05]  /*67a0*/  @!P0 BRA `(.L_x_13428) ;  /* 0x0000000400d88947 */ /* 0x000fea0003800000 */
[----:B------:R-:W-:Y:S01]  /*67b0*/  BSSY B2, `(.L_x_13428) ;  /* 0x0000075000027945 */ /* 0x000fe20003800000 */
[----:B------:R-:W-:-:S07]  /*67c0*/  VIADD R5, R5, 0x10 ;  /* 0x0000001005057836 */ /* 0x000fce0000000000 */
.L_x_13433:
        /* <DEDUP_REMOVED lines=116> */
.L_x_13428:
[----:B------:R-:W-:Y:S05]  /*6f10*/  BSYNC B1 ;  /* 0x0000000000017941 */ /* 0x000fea0003800000 */
.L_x_13427:
        /* <DEDUP_REMOVED lines=20> */
.L_x_13435:
[----:B------:R-:W-:Y:S05]  /*7060*/  BSYNC B1 ;  /* 0x0000000000017941 */ /* 0x000fea0003800000 */
.L_x_13434:
[----:B------:R-:W-:-:S05]  /*7070*/  IMAD.MOV.U32 R5, RZ, RZ, R17 ;  /* 0x000000ffff057224 */ /* 0x000fca00078e0011 */
[----:B------:R-:W-:Y:S01]  /*7080*/  LOP3.LUT R5, R5, 0x80000000, R13, 0xb8, !PT ;  /* 0x8000000005057812 */ /* 0x000fe200078eb80d */
[----:B------:R-:W-:Y:S06]  /*7090*/  BRA `(.L_x_13422) ;  /* 0x0000000000207947 */ /* 0x000fec0003800000 */
.L_x_13421:
        /* <DEDUP_REMOVED lines=8> */
.L_x_13422:
[----:B------:R-:W-:Y:S05]  /*7120*/  BSYNC B0 ;  /* 0x0000000000007941 */ /* 0x000fea0003800000 */
.L_x_13420:
        /* <DEDUP_REMOVED lines=38> */
.L_x_13441:
        /* <DEDUP_REMOVED lines=12> */
.L_x_13440:
[----:B------:R-:W-:Y:S05]  /*7450*/  BSYNC B1 ;  /* 0x0000000000017941 */ /* 0x000fea0003800000 */
.L_x_13439:
        /* <DEDUP_REMOVED lines=12> */
.L_x_13446:
        /* <DEDUP_REMOVED lines=33> */
.L_x_13445:
[----:B------:R-:W-:Y:S05]  /*7730*/  BSYNC B2 ;  /* 0x0000000000027941 */ /* 0x000fea0003800000 */
.L_x_13444:
[----:B------:R-:W-:-:S13]  /*7740*/  ISETP.GE.U32.AND P0, PT, R12, 0xc, PT ;  /* 0x0000000c0c00780c */ /* 0x000fda0003f06070 */
[----:B------:R-:W-:Y:S05]  /*7750*/  @!P0 BRA `(.L_x_13443) ;  /* 0x0000000400dc8947 */ /* 0x000fea0003800000 */
[----:B------:R-:W-:Y:S01]  /*7760*/  BSSY B2, `(.L_x_13447) ;  /* 0x0000075000027945 */ /* 0x000fe20003800000 */
[----:B------:R-:W-:-:S07]  /*7770*/  VIADD R7, R7, 0x10 ;  /* 0x0000001007077836 */ /* 0x000fce0000000000 */
.L_x_13448:
        /* <DEDUP_REMOVED lines=116> */
.L_x_13447:
[----:B------:R-:W-:-:S07]  /*7ec0*/  IMAD.MOV.U32 R18, RZ, RZ, R12 ;  /* 0x000000ffff127224 */ /* 0x000fce00078e000c */
.L_x_13443:
[----:B------:R-:W-:Y:S05]  /*7ed0*/  BSYNC B1 ;  /* 0x0000000000017941 */ /* 0x000fea0003800000 */
.L_x_13442:
        /* <DEDUP_REMOVED lines=21> */
.L_x_13450:
[----:B------:R-:W-:Y:S05]  /*8030*/  BSYNC B1 ;  /* 0x0000000000017941 */ /* 0x000fea0003800000 */
.L_x_13449:
[----:B------:R-:W-:Y:S02]  /*8040*/  IMAD.MOV.U32 R7, RZ, RZ, R17 ;  /* 0x000000ffff077224 */ /* 0x000fe400078e0011 */
[----:B------:R-:W-:-:S03]  /*8050*/  IMAD.MOV.U32 R6, RZ, RZ, R12 ;  /* 0x000000ffff067224 */ /* 0x000fc600078e000c */
[----:B------:R-:W-:Y:S01]  /*8060*/  LOP3.LUT R7, R7, 0x80000000, R15, 0xb8, !PT ;  /* 0x8000000007077812 */ /* 0x000fe200078eb80f */
[----:B------:R-:W-:Y:S06]  /*8070*/  BRA `(.L_x_13438) ;  /* 0x0000000000207947 */ /* 0x000fec0003800000 */
.L_x_13437:
        /* <DEDUP_REMOVED lines=8> */
.L_x_13438:
[----:B------:R-:W-:Y:S05]  /*8100*/  BSYNC B0 ;  /* 0x0000000000007941 */ /* 0x000fea0003800000 */
.L_x_13436:
        /* <DEDUP_REMOVED lines=11> */
.L_x_13320:
        /* <DEDUP_REMOVED lines=128> */
.L_x_13457:
        /* <DEDUP_REMOVED lines=12> */
.L_x_13456:
[----:B------:R-:W-:Y:S02]  /*8a80*/  IMAD.MOV.U32 R32, RZ, RZ, R41 ;  /* 0x000000ffff207224 */ /* 0x000fe400078e0029 */
[----:B------:R-:W-:-:S07]  /*8a90*/  IMAD.MOV.U32 R41, RZ, RZ, R42 ;  /* 0x000000ffff297224 */ /* 0x000fce00078e002a */
.L_x_13455:
[----:B------:R-:W-:Y:S05]  /*8aa0*/  BSYNC B1 ;  /* 0x0000000000017941 */ /* 0x000fea0003800000 */
.L_x_13454:
        /* <DEDUP_REMOVED lines=13> */
.L_x_13463:
        /* <DEDUP_REMOVED lines=33> */
.L_x_13462:
[----:B------:R-:W-:Y:S02]  /*8d90*/  IMAD.MOV.U32 R32, RZ, RZ, R41 ;  /* 0x000000ffff207224 */ /* 0x000fe400078e0029 */
[----:B------:R-:W-:-:S07]  /*8da0*/  IMAD.MOV.U32 R41, RZ, RZ, R42 ;  /* 0x000000ffff297224 */ /* 0x000fce00078e002a */
.L_x_13461:
[----:B------:R-:W-:Y:S05]  /*8db0*/  BSYNC B2 ;  /* 0x0000000000027941 */ /* 0x000fea0003800000 */
.L_x_13460:
[----:B------:R-:W-:-:S13]  /*8dc0*/  ISETP.GE.U32.AND P0, PT, R39, 0xc, PT ;  /* 0x0000000c2700780c */ /* 0x000fda0003f06070 */
[----:B------:R-:W-:Y:S05]  /*8dd0*/  @!P0 BRA `(.L_x_13459) ;  /* 0x0000000400d88947 */ /* 0x000fea0003800000 */
[----:B------:R-:W-:Y:S01]  /*8de0*/  BSSY B2, `(.L_x_13459) ;  /* 0x0000075000027945 */ /* 0x000fe20003800000 */
[----:B------:R-:W-:-:S07]  /*8df0*/  VIADD R40, R40, 0x10 ;  /* 0x0000001028287836 */ /* 0x000fce0000000000 */
.L_x_13464:
        /* <DEDUP_REMOVED lines=116> */
.L_x_13459:
[----:B------:R-:W-:Y:S05]  /*9540*/  BSYNC B1 ;  /* 0x0000000000017941 */ /* 0x000fea0003800000 */
.L_x_13458:
        /* <DEDUP_REMOVED lines=20> */
.L_x_13466:
[----:B------:R-:W-:Y:S05]  /*9690*/  BSYNC B1 ;  /* 0x0000000000017941 */ /* 0x000fea0003800000 */
.L_x_13465:
[----:B------:R-:W-:Y:S01]  /*96a0*/  IMAD.MOV.U32 R22, RZ, RZ, R28 ;  /* 0x000000ffff167224 */ /* 0x000fe200078e001c */
[----:B------:R-:W-:Y:S01]  /*96b0*/  LOP3.LUT R23, R23, 0x80000000, R27, 0xb8, !PT ;  /* 0x8000000017177812 */ /* 0x000fe200078eb81b */
[----:B------:R-:W-:Y:S06]  /*96c0*/  BRA `(.L_x_13452) ;  /* 0x0000000000187947 */ /* 0x000fec0003800000 */
.L_x_13453:
[----:B------:R-:W-:-:S06]  /*96d0*/  DSETP.GTU.AND P0, PT, R28, +INF , PT ;  /* 0x7ff000001c00742a */ /* 0x000fcc0003f0c000 */
[----:B------:R-:W-:-:S14]  /*96e0*/  DSETP.LE.AND P0, PT, R32, +INF , !P0 ;  /* 0x7ff000002000742a */ /* 0x000fdc0004703000 */
[----:B------:R-:W-:Y:S02]  /*96f0*/  @P0 DSETP.NEU.AND P2, PT, R32, +INF , PT ;  /* 0x7ff000002000042a */ /* 0x000fe40003f4d000 */
[----:B------:R-:W-:-:S06]  /*9700*/  @!P0 DADD R22, R38, R26 ;  /* 0x0000000026168229 */ /* 0x000fcc000000001a */
[----:B------:R-:W-:Y:S02]  /*9710*/  @P0 FSEL R22, R26, RZ, P2 ;  /* 0x000000ff1a160208 */ /* 0x000fe40001000000 */
[----:B------:R-:W-:-:S07]  /*9720*/  @P0 FSEL R23, R27, -QNAN , P2 ;  /* 0xfff800001b170808 */ /* 0x000fce0001000000 */
.L_x_13452:
[----:B------:R-:W-:Y:S05]  /*9730*/  BSYNC B0 ;  /* 0x0000000000007941 */ /* 0x000fea0003800000 */
.L_x_13451:
        /* <DEDUP_REMOVED lines=40> */
.L_x_13473:
        /* <DEDUP_REMOVED lines=12> */
.L_x_13472:
[----:B------:R-:W-:Y:S02]  /*9a80*/  IMAD.MOV.U32 R40, RZ, RZ, R39 ;  /* 0x000000ffff287224 */ /* 0x000fe400078e0027 */
[----:B------:R-:W-:-:S07]  /*9a90*/  IMAD.MOV.U32 R39, RZ, RZ, R42 ;  /* 0x000000ffff277224 */ /* 0x000fce00078e002a */
.L_x_13471:
[----:B------:R-:W-:Y:S05]  /*9aa0*/  BSYNC B1 ;  /* 0x0000000000017941 */ /* 0x000fea0003800000 */
.L_x_13470:
        /* <DEDUP_REMOVED lines=13> */
.L_x_13479:
        /* <DEDUP_REMOVED lines=33> */
.L_x_13478:
[----:B------:R-:W-:-:S07]  /*9d90*/  IMAD.MOV.U32 R39, RZ, RZ, R41 ;  /* 0x000000ffff277224 */ /* 0x000fce00078e0029 */
.L_x_13477:
[----:B------:R-:W-:Y:S05]  /*9da0*/  BSYNC B2 ;  /* 0x0000000000027941 */ /* 0x000fea0003800000 */
.L_x_13476:
[----:B------:R-:W-:-:S13]  /*9db0*/  ISETP.GE.U32.AND P0, PT, R29, 0xc, PT ;  /* 0x0000000c1d00780c */ /* 0x000fda0003f06070 */
[----:B------:R-:W-:Y:S05]  /*9dc0*/  @!P0 BRA `(.L_x_13475) ;  /* 0x0000000400d88947 */ /* 0x000fea0003800000 */
[----:B------:R-:W-:Y:S01]  /*9dd0*/  BSSY B2, `(.L_x_13475) ;  /* 0x0000075000027945 */ /* 0x000fe20003800000 */
[----:B------:R-:W-:-:S07]  /*9de0*/  VIADD R33, R33, 0x10 ;  /* 0x0000001021217836 */ /* 0x000fce0000000000 */
.L_x_13480:
        /* <DEDUP_REMOVED lines=116> */
.L_x_13475:
[----:B------:R-:W-:Y:S05]  /*a530*/  BSYNC B1 ;  /* 0x0000000000017941 */ /* 0x000fea0003800000 */
.L_x_13474:
        /* <DEDUP_REMOVED lines=20> */
.L_x_13482:
[----:B------:R-:W-:Y:S05]  /*a680*/  BSYNC B1 ;  /* 0x0000000000017941 */ /* 0x000fea0003800000 */
.L_x_13481:
[----:B------:R-:W-:Y:S01]  /*a690*/  IMAD.MOV.U32 R18, RZ, RZ, R26 ;  /* 0x000000ffff127224 */ /* 0x000fe200078e001a */
[----:B------:R-:W-:Y:S01]  /*a6a0*/  LOP3.LUT R19, R19, 0x80000000, R21, 0xb8, !PT ;  /* 0x8000000013137812 */ /* 0x000fe200078eb815 */
[----:B------:R-:W-:Y:S06]  /*a6b0*/  BRA `(.L_x_13468) ;  /* 0x0000000000187947 */ /* 0x000fec0003800000 */
.L_x_13469:
[----:B------:R-:W-:-:S06]  /*a6c0*/  DSETP.GTU.AND P0, PT, R26, +INF , PT ;  /* 0x7ff000001a00742a */ /* 0x000fcc0003f0c000 */
[----:B------:R-:W-:-:S14]  /*a6d0*/  DSETP.LE.AND P0, PT, R32, +INF , !P0 ;  /* 0x7ff000002000742a */ /* 0x000fdc0004703000 */
[----:B------:R-:W-:Y:S02]  /*a6e0*/  @P0 DSETP.NEU.AND P2, PT, R32, +INF , PT ;  /* 0x7ff000002000042a */ /* 0x000fe40003f4d000 */
[----:B------:R-:W-:-:S06]  /*a6f0*/  @!P0 DADD R18, R18, R20 ;  /* 0x0000000012128229 */ /* 0x000fcc0000000014 */
[----:B------:R-:W-:Y:S02]  /*a700*/  @P0 FSEL R18, R20, RZ, P2 ;  /* 0x000000ff14120208 */ /* 0x000fe40001000000 */
[----:B------:R-:W-:-:S07]  /*a710*/  @P0 FSEL R19, R21, -QNAN , P2 ;  /* 0xfff8000015130808 */ /* 0x000fce0001000000 */
.L_x_13468:
[----:B------:R-:W-:Y:S05]  /*a720*/  BSYNC B0 ;  /* 0x0000000000007941 */ /* 0x000fea0003800000 */
.L_x_13467:
        /* <DEDUP_REMOVED lines=40> */
.L_x_13489:
        /* <DEDUP_REMOVED lines=12> */
.L_x_13488:
[----:B------:R-:W-:-:S07]  /*aa70*/  IMAD.MOV.U32 R38, RZ, RZ, R33 ;  /* 0x000000ffff267224 */ /* 0x000fce00078e0021 */
.L_x_13487:
[----:B------:R-:W-:Y:S05]  /*aa80*/  BSYNC B1 ;  /* 0x0000000000017941 */ /* 0x000fea0003800000 */
.L_x_13486:
        /* <DEDUP_REMOVED lines=12> */
.L_x_13494:
        /* <DEDUP_REMOVED lines=33> */
.L_x_13493:
[----:B------:R-:W-:Y:S05]  /*ad60*/  BSYNC B2 ;  /* 0x0000000000027941 */ /* 0x000fea0003800000 */
.L_x_13492:
[----:B------:R-:W-:-:S13]  /*ad70*/  ISETP.GE.U32.AND P0, PT, R29, 0xc, PT ;  /* 0x0000000c1d00780c */ /* 0x000fda0003f06070 */
[----:B------:R-:W-:Y:S05]  /*ad80*/  @!P0 BRA `(.L_x_13491) ;  /* 0x0000000400dc8947 */ /* 0x000fea0003800000 */
[----:B------:R-:W-:Y:S01]  /*ad90*/  BSSY B2, `(.L_x_13495) ;  /* 0x0000075000027945 */ /* 0x000fe20003800000 */
[----:B------:R-:W-:-:S07]  /*ada0*/  VIADD R27, R27, 0x10 ;  /* 0x000000101b1b7836 */ /* 0x000fce0000000000 */
.L_x_13496:
        /* <DEDUP_REMOVED lines=116> */
.L_x_13495:
[----:B------:R-:W-:-:S07]  /*b4f0*/  IMAD.MOV.U32 R39, RZ, RZ, R29 ;  /* 0x000000ffff277224 */ /* 0x000fce00078e001d */
.L_x_13491:
[----:B------:R-:W-:Y:S05]  /*b500*/  BSYNC B1 ;  /* 0x0000000000017941 */ /* 0x000fea0003800000 */
.L_x_13490:
        /* <DEDUP_REMOVED lines=20> */
.L_x_13498:
[----:B------:R-:W-:Y:S05]  /*b650*/  BSYNC B1 ;  /* 0x0000000000017941 */ /* 0x000fea0003800000 */
.L_x_13497:
[----:B------:R-:W-:Y:S01]  /*b660*/  IMAD.MOV.U32 R14, RZ, RZ, R20 ;  /* 0x000000ffff0e7224 */ /* 0x000fe200078e0014 */
[----:B------:R-:W-:Y:S01]  /*b670*/  LOP3.LUT R15, R15, 0x80000000, R17, 0xb8, !PT ;  /* 0x800000000f0f7812 */ /* 0x000fe200078eb811 */
[----:B------:R-:W-:Y:S06]  /*b680*/  BRA `(.L_x_13484) ;  /* 0x0000000000187947 */ /* 0x000fec0003800000 */
.L_x_13485:
[----:B------:R-:W-:-:S06]  /*b690*/  DSETP.GTU.AND P0, PT, R20, +INF , PT ;  /* 0x7ff000001400742a */ /* 0x000fcc0003f0c000 */
[----:B------:R-:W-:-:S14]  /*b6a0*/  DSETP.LE.AND P0, PT, R26, +INF , !P0 ;  /* 0x7ff000001a00742a */ /* 0x000fdc0004703000 */
[----:B------:R-:W-:Y:S02]  /*b6b0*/  @P0 DSETP.NEU.AND P2, PT, R26, +INF , PT ;  /* 0x7ff000001a00042a */ /* 0x000fe40003f4d000 */
[----:B------:R-:W-:-:S06]  /*b6c0*/  @!P0 DADD R14, R14, R16 ;  /* 0x000000000e0e8229 */ /* 0x000fcc0000000010 */
[----:B------:R-:W-:Y:S02]  /*b6d0*/  @P0 FSEL R14, R16, RZ, P2 ;  /* 0x000000ff100e0208 */ /* 0x000fe40001000000 */
[----:B------:R-:W-:-:S07]  /*b6e0*/  @P0 FSEL R15, R17, -QNAN , P2 ;  /* 0xfff80000110f0808 */ /* 0x000fce0001000000 */
.L_x_13484:
[----:B------:R-:W-:Y:S05]  /*b6f0*/  BSYNC B0 ;  /* 0x0000000000007941 */ /* 0x000fea0003800000 */
.L_x_13483:
        /* <DEDUP_REMOVED lines=40> */
.L_x_13505:
        /* <DEDUP_REMOVED lines=12> */
.L_x_13504:
[----:B------:R-:W-:-:S07]  /*ba40*/  IMAD.MOV.U32 R26, RZ, RZ, R29 ;  /* 0x000000ffff1a7224 */ /* 0x000fce00078e001d */
.L_x_13503:
[----:B------:R-:W-:Y:S05]  /*ba50*/  BSYNC B1 ;  /* 0x0000000000017941 */ /* 0x000fea0003800000 */
.L_x_13502:
        /* <DEDUP_REMOVED lines=13> */
.L_x_13511:
        /* <DEDUP_REMOVED lines=33> */
.L_x_13510:
[----:B------:R-:W-:Y:S02]  /*bd40*/  IMAD.MOV.U32 R26, RZ, RZ, R29 ;  /* 0x000000ffff1a7224 */ /* 0x000fe400078e001d */
[----:B------:R-:W-:-:S07]  /*bd50*/  IMAD.MOV.U32 R33, RZ, RZ, R38 ;  /* 0x000000ffff217224 */ /* 0x000fce00078e0026 */
.L_x_13509:
[----:B------:R-:W-:Y:S05]  /*bd60*/  BSYNC B2 ;  /* 0x0000000000027941 */ /* 0x000fea0003800000 */
.L_x_13508:
[----:B------:R-:W-:-:S13]  /*bd70*/  ISETP.GE.U32.AND P0, PT, R27, 0xc, PT ;  /* 0x0000000c1b00780c */ /* 0x000fda0003f06070 */
[----:B------:R-:W-:Y:S05]  /*bd80*/  @!P0 BRA `(.L_x_13507) ;  /* 0x0000000400dc8947 */ /* 0x000fea0003800000 */
[----:B------:R-:W-:Y:S01]  /*bd90*/  BSSY B2, `(.L_x_13512) ;  /* 0x0000075000027945 */ /* 0x000fe20003800000 */
[----:B------:R-:W-:-:S07]  /*bda0*/  VIADD R21, R21, 0x10 ;  /* 0x0000001015157836 */ /* 0x000fce0000000000 */
.L_x_13513:
        /* <DEDUP_REMOVED lines=116> */
.L_x_13512:
[----:B------:R-:W-:-:S07]  /*c4f0*/  IMAD.MOV.U32 R33, RZ, RZ, R27 ;  /* 0x000000ffff217224 */ /* 0x000fce00078e001b */
.L_x_13507:
[----:B------:R-:W-:Y:S05]  /*c500*/  BSYNC B1 ;  /* 0x0000000000017941 */ /* 0x000fea0003800000 */
.L_x_13506:
        /* <DEDUP_REMOVED lines=20> */
.L_x_13515:
[----:B------:R-:W-:Y:S05]  /*c650*/  BSYNC B1 ;  /* 0x0000000000017941 */ /* 0x000fea0003800000 */
.L_x_13514:
[----:B------:R-:W-:Y:S01]  /*c660*/  IMAD.MOV.U32 R10, RZ, RZ, R16 ;  /* 0x000000ffff0a7224 */ /* 0x000fe200078e0010 */
[----:B------:R-:W-:Y:S01]  /*c670*/  LOP3.LUT R11, R11, 0x80000000, R13, 0xb8, !PT ;  /* 0x800000000b0b7812 */ /* 0x000fe200078eb80d */
[----:B------:R-:W-:Y:S06]  /*c680*/  BRA `(.L_x_13500) ;  /* 0x0000000000187947 */ /* 0x000fec0003800000 */
.L_x_13501:
[----:B------:R-:W-:-:S06]  /*c690*/  DSETP.GTU.AND P0, PT, R16, +INF , PT ;  /* 0x7ff000001000742a */ /* 0x000fcc0003f0c000 */
[----:B------:R-:W-:-:S14]  /*c6a0*/  DSETP.LE.AND P0, PT, R20, +INF , !P0 ;  /* 0x7ff000001400742a */ /* 0x000fdc0004703000 */
[----:B------:R-:W-:Y:S02]  /*c6b0*/  @P0 DSETP.NEU.AND P2, PT, R20, +INF , PT ;  /* 0x7ff000001400042a */ /* 0x000fe40003f4d000 */
[----:B------:R-:W-:-:S06]  /*c6c0*/  @!P0 DADD R10, R10, R12 ;  /* 0x000000000a0a8229 */ /* 0x000fcc000000000c */
[----:B------:R-:W-:Y:S02]  /*c6d0*/  @P0 FSEL R10, R12, RZ, P2 ;  /* 0x000000ff0c0a0208 */ /* 0x000fe40001000000 */
[----:B------:R-:W-:-:S07]  /*c6e0*/  @P0 FSEL R11, R13, -QNAN , P2 ;  /* 0xfff800000d0b0808 */ /* 0x000fce0001000000 */
.L_x_13500:
[----:B------:R-:W-:Y:S05]  /*c6f0*/  BSYNC B0 ;  /* 0x0000000000007941 */ /* 0x000fea0003800000 */
.L_x_13499:
        /* <DEDUP_REMOVED lines=41> */
.L_x_13521:
        /* <DEDUP_REMOVED lines=12> */
.L_x_13520:
[----:B------:R-:W-:Y:S05]  /*ca50*/  BSYNC B1 ;  /* 0x0000000000017941 */ /* 0x000fea0003800000 */
.L_x_13519:
        /* <DEDUP_REMOVED lines=13> */
.L_x_13527:
        /* <DEDUP_REMOVED lines=33> */
.L_x_13526:
[----:B------:R-:W-:-:S07]  /*cd40*/  IMAD.MOV.U32 R16, RZ, RZ, R27 ;  /* 0x000000ffff107224 */ /* 0x000fce00078e001b */
.L_x_13525:
[----:B------:R-:W-:Y:S05]  /*cd50*/  BSYNC B2 ;  /* 0x0000000000027941 */ /* 0x000fea0003800000 */
.L_x_13524:
[----:B------:R-:W-:-:S13]  /*cd60*/  ISETP.GE.U32.AND P0, PT, R26, 0xc, PT ;  /* 0x0000000c1a00780c */ /* 0x000fda0003f06070 */
[----:B------:R-:W-:Y:S05]  /*cd70*/  @!P0 BRA `(.L_x_13523) ;  /* 0x0000000400e08947 */ /* 0x000fea0003800000 */
[----:B------:R-:W-:Y:S01]  /*cd80*/  BSSY B2, `(.L_x_13528) ;  /* 0x0000075000027945 */ /* 0x000fe20003800000 */
[----:B------:R-:W-:-:S07]  /*cd90*/  VIADD R16, R17, 0x10 ;  /* 0x0000001011107836 */ /* 0x000fce0000000000 */
.L_x_13529:
        /* <DEDUP_REMOVED lines=116> */
.L_x_13528:
[----:B------:R-:W-:Y:S02]  /*d4e0*/  IMAD.MOV.U32 R16, RZ, RZ, R17 ;  /* 0x000000ffff107224 */ /* 0x000fe400078e0011 */
[----:B------:R-:W-:-:S07]  /*d4f0*/  IMAD.MOV.U32 R32, RZ, RZ, R26 ;  /* 0x000000ffff207224 */ /* 0x000fce00078e001a */
.L_x_13523:
[----:B------:R-:W-:Y:S05]  /*d500*/  BSYNC B1 ;  /* 0x0000000000017941 */ /* 0x000fea0003800000 */
.L_x_13522:
        /* <DEDUP_REMOVED lines=20> */
.L_x_13531:
[----:B------:R-:W-:Y:S05]  /*d650*/  BSYNC B1 ;  /* 0x0000000000017941 */ /* 0x000fea0003800000 */
.L_x_13530:
[----:B------:R-:W-:Y:S01]  /*d660*/  IMAD.MOV.U32 R6, RZ, RZ, R12 ;  /* 0x000000ffff067224 */ /* 0x000fe200078e000c */
[----:B------:R-:W-:Y:S01]  /*d670*/  LOP3.LUT R7, R7, 0x80000000, R9, 0xb8, !PT ;  /* 0x8000000007077812 */ /* 0x000fe200078eb809 */
[----:B------:R-:W-:Y:S06]  /*d680*/  BRA `(.L_x_13517) ;  /* 0x0000000000187947 */ /* 0x000fec0003800000 */
.L_x_13518:
[----:B------:R-:W-:-:S06]  /*d690*/  DSETP.GTU.AND P0, PT, R12, +INF , PT ;  /* 0x7ff000000c00742a */ /* 0x000fcc0003f0c000 */
[----:B------:R-:W-:-:S14]  /*d6a0*/  DSETP.LE.AND P0, PT, R16, +INF , !P0 ;  /* 0x7ff000001000742a */ /* 0x000fdc0004703000 */
[----:B------:R-:W-:Y:S02]  /*d6b0*/  @P0 DSETP.NEU.AND P2, PT, R16, +INF , PT ;  /* 0x7ff000001000042a */ /* 0x000fe40003f4d000 */
[----:B------:R-:W-:-:S06]  /*d6c0*/  @!P0 DADD R6, R6, R8 ;  /* 0x0000000006068229 */ /* 0x000fcc0000000008 */
[----:B------:R-:W-:Y:S02]  /*d6d0*/  @P0 FSEL R6, R8, RZ, P2 ;  /* 0x000000ff08060208 */ /* 0x000fe40001000000 */
[----:B------:R-:W-:-:S07]  /*d6e0*/  @P0 FSEL R7, R9, -QNAN , P2 ;  /* 0xfff8000009070808 */ /* 0x000fce0001000000 */
.L_x_13517:
[----:B------:R-:W-:Y:S05]  /*d6f0*/  BSYNC B0 ;  /* 0x0000000000007941 */ /* 0x000fea0003800000 */
.L_x_13516:
        /* <DEDUP_REMOVED lines=41> */
.L_x_13537:
        /* <DEDUP_REMOVED lines=12> */
.L_x_13536:
[----:B------:R-:W-:Y:S05]  /*da50*/  BSYNC B1 ;  /* 0x0000000000017941 */ /* 0x000fea0003800000 */
.L_x_13535:
        /* <DEDUP_REMOVED lines=13> */
.L_x_13543:
        /* <DEDUP_REMOVED lines=33> */
.L_x_13542:
[----:B------:R-:W-:-:S07]  /*dd40*/  IMAD.MOV.U32 R12, RZ, RZ, R21 ;  /* 0x000000ffff0c7224 */ /* 0x000fce00078e0015 */
.L_x_13541:
[----:B------:R-:W-:Y:S05]  /*dd50*/  BSYNC B2 ;  /* 0x0000000000027941 */ /* 0x000fea0003800000 */
.L_x_13540:
[----:B------:R-:W-:-:S13]  /*dd60*/  ISETP.GE.U32.AND P0, PT, R16, 0xc, PT ;  /* 0x0000000c1000780c */ /* 0x000fda0003f06070 */
[----:B------:R-:W-:Y:S05]  /*dd70*/  @!P0 BRA `(.L_x_13539) ;  /* 0x0000000400e08947 */ /* 0x000fea0003800000 */
[----:B------:R-:W-:Y:S01]  /*dd80*/  BSSY B2, `(.L_x_13544) ;  /* 0x0000075000027945 */ /* 0x000fe20003800000 */
[----:B------:R-:W-:-:S07]  /*dd90*/  VIADD R12, R13, 0x10 ;  /* 0x000000100d0c7836 */ /* 0x000fce0000000000 */
.L_x_13545:
        /* <DEDUP_REMOVED lines=116> */
.L_x_13544:
[----:B------:R-:W-:Y:S02]  /*e4e0*/  IMAD.MOV.U32 R12, RZ, RZ, R13 ;  /* 0x000000ffff0c7224 */ /* 0x000fe400078e000d */
[----:B------:R-:W-:-:S07]  /*e4f0*/  IMAD.MOV.U32 R26, RZ, RZ, R16 ;  /* 0x000000ffff1a7224 */ /* 0x000fce00078e0010 */
.L_x_13539:
[----:B------:R-:W-:Y:S05]  /*e500*/  BSYNC B1 ;  /* 0x0000000000017941 */ /* 0x000fea0003800000 */
.L_x_13538:
        /* <DEDUP_REMOVED lines=20> */
.L_x_13547:
[----:B------:R-:W-:Y:S05]  /*e650*/  BSYNC B1 ;  /* 0x0000000000017941 */ /* 0x000fea0003800000 */
.L_x_13546:
[----:B------:R-:W-:Y:S01]  /*e660*/  IMAD.MOV.U32 R2, RZ, RZ, R8 ;  /* 0x000000ffff027224 */ /* 0x000fe200078e0008 */
[----:B------:R-:W-:Y:S01]  /*e670*/  LOP3.LUT R3, R3, 0x80000000, R5, 0xb8, !PT ;  /* 0x8000000003037812 */ /* 0x000fe200078eb805 */
[----:B------:R-:W-:Y:S06]  /*e680*/  BRA `(.L_x_13533) ;  /* 0x0000000000187947 */ /* 0x000fec0003800000 */
.L_x_13534:
[----:B------:R-:W-:-:S06]  /*e690*/  DSETP.GTU.AND P0, PT, R8, +INF , PT ;  /* 0x7ff000000800742a */ /* 0x000fcc0003f0c000 */
[----:B------:R-:W-:-:S14]  /*e6a0*/  DSETP.LE.AND P0, PT, R12, +INF , !P0 ;  /* 0x7ff000000c00742a */ /* 0x000fdc0004703000 */
[----:B------:R-:W-:Y:S02]  /*e6b0*/  @P0 DSETP.NEU.AND P2, PT, R12, +INF , PT ;  /* 0x7ff000000c00042a */ /* 0x000fe40003f4d000 */
[----:B------:R-:W-:-:S06]  /*e6c0*/  @!P0 DADD R2, R2, R4 ;  /* 0x0000000002028229 */ /* 0x000fcc0000000004 */
[----:B------:R-:W-:Y:S02]  /*e6d0*/  @P0 FSEL R2, R4, RZ, P2 ;  /* 0x000000ff04020208 */ /* 0x000fe40001000000 */
[----:B------:R-:W-:-:S07]  /*e6e0*/  @P0 FSEL R3, R5, -QNAN , P2 ;  /* 0xfff8000005030808 */ /* 0x000fce0001000000 */
.L_x_13533:
[----:B------:R-:W-:Y:S05]  /*e6f0*/  BSYNC B0 ;  /* 0x0000000000007941 */ /* 0x000fea0003800000 */
.L_x_13532:
        /* <DEDUP_REMOVED lines=41> */
.L_x_13553:
        /* <DEDUP_REMOVED lines=12> */
.L_x_13552:
[----:B------:R-:W-:Y:S05]  /*ea50*/  BSYNC B1 ;  /* 0x0000000000017941 */ /* 0x000fea0003800000 */
.L_x_13551:
        /* <DEDUP_REMOVED lines=13> */
.L_x_13559:
        /* <DEDUP_REMOVED lines=33> */
.L_x_13558:
[----:B------:R-:W-:-:S07]  /*ed40*/  IMAD.MOV.U32 R12, RZ, RZ, R21 ;  /* 0x000000ffff0c7224 */ /* 0x000fce00078e0015 */
.L_x_13557:
[----:B------:R-:W-:Y:S05]  /*ed50*/  BSYNC B2 ;  /* 0x0000000000027941 */ /* 0x000fea0003800000 */
.L_x_13556:
[----:B------:R-:W-:-:S13]  /*ed60*/  ISETP.GE.U32.AND P0, PT, R16, 0xc, PT ;  /* 0x0000000c1000780c */ /* 0x000fda0003f06070 */
[----:B------:R-:W-:Y:S05]  /*ed70*/  @!P0 BRA `(.L_x_13555) ;  /* 0x0000000400e08947 */ /* 0x000fea0003800000 */
[----:B------:R-:W-:Y:S01]  /*ed80*/  BSSY B2, `(.L_x_13560) ;  /* 0x0000075000027945 */ /* 0x000fe20003800000 */
[----:B------:R-:W-:-:S07]  /*ed90*/  VIADD R12, R13, 0x10 ;  /* 0x000000100d0c7836 */ /* 0x000fce0000000000 */
.L_x_13561:
        /* <DEDUP_REMOVED lines=116> */
.L_x_13560:
[----:B------:R-:W-:Y:S02]  /*f4e0*/  IMAD.MOV.U32 R12, RZ, RZ, R13 ;  /* 0x000000ffff0c7224 */ /* 0x000fe400078e000d */
[----:B------:R-:W-:-:S07]  /*f4f0*/  IMAD.MOV.U32 R26, RZ, RZ, R16 ;  /* 0x000000ffff1a7224 */ /* 0x000fce00078e0010 */
.L_x_13555:
[----:B------:R-:W-:Y:S05]  /*f500*/  BSYNC B1 ;  /* 0x0000000000017941 */ /* 0x000fea0003800000 */
.L_x_13554:
        /* <DEDUP_REMOVED lines=19> */
.L_x_13563:
[----:B------:R-:W-:Y:S05]  /*f640*/  BSYNC B1 ;  /* 0x0000000000017941 */ /* 0x000fea0003800000 */
.L_x_13562:
[----:B------:R-:W-:Y:S01]  /*f650*/  LOP3.LUT R37, R37, 0x80000000, R31, 0xb8, !PT ;  /* 0x8000000025257812 */ /* 0x000fe200078eb81f */
[----:B------:R-:W-:Y:S06]  /*f660*/  BRA `(.L_x_13549) ;  /* 0x0000000000187947 */ /* 0x000fec0003800000 */
.L_x_13550:
[----:B------:R-:W-:-:S06]  /*f670*/  DSETP.GTU.AND P0, PT, R4, +INF , PT ;  /* 0x7ff000000400742a */ /* 0x000fcc0003f0c000 */
[----:B------:R-:W-:-:S14]  /*f680*/  DSETP.LE.AND P0, PT, R12, +INF , !P0 ;  /* 0x7ff000000c00742a */ /* 0x000fdc0004703000 */
[----:B------:R-:W-:Y:S02]  /*f690*/  @P0 DSETP.NEU.AND P2, PT, R12, +INF , PT ;  /* 0x7ff000000c00042a */ /* 0x000fe40003f4d000 */
[----:B------:R-:W-:-:S06]  /*f6a0*/  @!P0 DADD R36, R36, R30 ;  /* 0x0000000024248229 */ /* 0x000fcc000000001e */
[----:B------:R-:W-:Y:S02]  /*f6b0*/  @P0 FSEL R36, R30, RZ, P2 ;  /* 0x000000ff1e240208 */ /* 0x000fe40001000000 */
[----:B------:R-:W-:-:S07]  /*f6c0*/  @P0 FSEL R37, R31, -QNAN , P2 ;  /* 0xfff800001f250808 */ /* 0x000fce0001000000 */
.L_x_13549:
[----:B------:R-:W-:Y:S05]  /*f6d0*/  BSYNC B0 ;  /* 0x0000000000007941 */ /* 0x000fea0003800000 */
.L_x_13548:
        /* <DEDUP_REMOVED lines=41> */
.L_x_13570:
        /* <DEDUP_REMOVED lines=12> */
.L_x_13569:
[----:B------:R-:W-:-:S07]  /*fa30*/  IMAD.MOV.U32 R16, RZ, RZ, R13 ;  /* 0x000000ffff107224 */ /* 0x000fce00078e000d */
.L_x_13568:
[----:B------:R-:W-:Y:S05]  /*fa40*/  BSYNC B1 ;  /* 0x0000000000017941 */ /* 0x000fea0003800000 */
.L_x_13567:
        /* <DEDUP_REMOVED lines=13> */
.L_x_13576:
        /* <DEDUP_REMOVED lines=33> */
.L_x_13575:
[----:B------:R-:W-:-:S07]  /*fd30*/  IMAD.MOV.U32 R16, RZ, RZ, R21 ;  /* 0x000000ffff107224 */ /* 0x000fce00078e0015 */
.L_x_13574:
[----:B------:R-:W-:Y:S05]  /*fd40*/  BSYNC B2 ;  /* 0x0000000000027941 */ /* 0x000fea0003800000 */
.L_x_13573:
[----:B------:R-:W-:-:S13]  /*fd50*/  ISETP.GE.U32.AND P0, PT, R13, 0xc, PT ;  /* 0x0000000c0d00780c */ /* 0x000fda0003f06070 */
[----:B------:R-:W-:Y:S05]  /*fd60*/  @!P0 BRA `(.L_x_13572) ;  /* 0x0000000400dc8947 */ /* 0x000fea0003800000 */
[----:B------:R-:W-:Y:S01]  /*fd70*/  BSSY B2, `(.L_x_13577) ;  /* 0x0000075000027945 */ /* 0x000fe20003800000 */
[----:B------:R-:W-:-:S07]  /*fd80*/  VIADD R12, R12, 0x10 ;  /* 0x000000100c0c7836 */ /* 0x000fce0000000000 */
.L_x_13578:
        /* <DEDUP_REMOVED lines=116> */
.L_x_13577:
[----:B------:R-:W-:-:S07]  /*104d0*/  IMAD.MOV.U32 R24, RZ, RZ, R13 ;  /* 0x000000ffff187224 */ /* 0x000fce00078e000d */
.L_x_13572:
[----:B------:R-:W-:Y:S05]  /*104e0*/  BSYNC B1 ;  /* 0x0000000000017941 */ /* 0x000fea0003800000 */
.L_x_13571:
        /* <DEDUP_REMOVED lines=19> */
.L_x_13580:
[----:B------:R-:W-:Y:S05]  /*10620*/  BSYNC B1 ;  /* 0x0000000000017941 */ /* 0x000fea0003800000 */
.L_x_13579:
[----:B------:R-:W-:Y:S01]  /*10630*/  LOP3.LUT R25, R25, 0x80000000, R35, 0xb8, !PT ;  /* 0x8000000019197812 */ /* 0x000fe200078eb823 */
[----:B------:R-:W-:Y:S06]  /*10640*/  BRA `(.L_x_13565) ;  /* 0x0000000000187947 */ /* 0x000fec0003800000 */
.L_x_13566:
[----:B------:R-:W-:-:S06]  /*10650*/  DSETP.GTU.AND P0, PT, R4, +INF , PT ;  /* 0x7ff000000400742a */ /* 0x000fcc0003f0c000 */
[----:B------:R-:W-:-:S14]  /*10660*/  DSETP.LE.AND P0, PT, R12, +INF , !P0 ;  /* 0x7ff000000c00742a */ /* 0x000fdc0004703000 */
[----:B------:R-:W-:Y:S02]  /*10670*/  @P0 DSETP.NEU.AND P2, PT, R12, +INF , PT ;  /* 0x7ff000000c00042a */ /* 0x000fe40003f4d000 */
[----:B------:R-:W-:-:S06]  /*10680*/  @!P0 DADD R24, R24, R34 ;  /* 0x0000000018188229 */ /* 0x000fcc0000000022 */
[----:B------:R-:W-:Y:S02]  /*10690*/  @P0 FSEL R24, R34, RZ, P2 ;  /* 0x000000ff22180208 */ /* 0x000fe40001000000 */
[----:B------:R-:W-:-:S07]  /*106a0*/  @P0 FSEL R25, R35, -QNAN , P2 ;  /* 0xfff8000023190808 */ /* 0x000fce0001000000 */
.L_x_13565:
[----:B------:R-:W-:Y:S05]  /*106b0*/  BSYNC B0 ;  /* 0x0000000000007941 */ /* 0x000fea0003800000 */
.L_x_13564:
        /* <DEDUP_REMOVED lines=21> */
.L_x_13583:
[----:B------:R-:W-:-:S13]  /*10810*/  ISETP.GE.AND P0, PT, R0, UR4, PT ;  /* 0x0000000400007c0c */ /* 0x000fda000bf06270 */
[----:B------:R-:W-:Y:S05]  /*10820*/  @P0 BRA `(.L_x_13585) ;  /* 0x0000000000300947 */ /* 0x000fea0003800000 */
[----:B01----:R-:W0:Y:S01]  /*10830*/  LDC.64 R4, c[0x0][0x218] ;  /* 0x00008600ff047b82 */ /* 0x003e220000000a00 */
[C---:B------:R-:W-:Y:S02]  /*10840*/  VIADD R9, R0.reuse, UR8 ;  /* 0x0000000800097c36 */ /* 0x040fe40008000000 */
[----:B------:R-:W-:Y:S02]  /*10850*/  VIADD R0, R0, 0x80 ;  /* 0x0000008000007836 */ /* 0x000fe40000000000 */
[----:B0-----:R-:W-:-:S05]  /*10860*/  IMAD.WIDE.U32 R4, R9, 0x8, R4 ;  /* 0x0000000809047825 */ /* 0x001fca00078e0004 */
[----:B------:R1:W-:Y:S02]  /*10870*/  STG.E.64 desc[UR10][R4.64], R10 ;  /* 0x0000000a04007986 */ /* 0x0003e4000c101b0a */
.L_x_13584:
[----:B------:R-:W-:-:S13]  /*10880*/  ISETP.GE.AND P0, PT, R0, UR4, PT ;  /* 0x0000000400007c0c */ /* 0x000fda000bf06270 */
[----:B------:R-:W-:Y:S05]  /*10890*/  @P0 BRA `(.L_x_13586) ;  /* 0x0000000000340947 */ /* 0x000fea0003800000 */
[----:B01----:R-:W0:Y:S01]  /*108a0*/  LDC.64 R4, c[0x0][0x218] ;  /* 0x00008600ff047b82 */ /* 0x003e220000000a00 */
[C---:B------:R-:W-:Y:S02]  /*108b0*/  VIADD R9, R0.reuse, UR8 ;  /* 0x0000000800097c36 */ /* 0x040fe40008000000 */
[----:B------:R-:W-:Y:S02]  /*108c0*/  VIADD R0, R0, 0x80 ;  /* 0x0000008000007836 */ /* 0x000fe40000000000 */
[----:B0-----:R-:W-:-:S05]  /*108d0*/  IMAD.WIDE.U32 R4, R9, 0x8, R4 ;  /* 0x0000000809047825 */ /* 0x001fca00078e0004 */
[----:B------:R2:W-:Y:S02]  /*108e0*/  STG.E.64 desc[UR10][R4.64], R6 ;  /* 0x0000000604007986 */ /* 0x0005e4000c101b0a */
.L_x_13585:
        /* <DEDUP_REMOVED lines=8> */
.L_x_13586:
[----:B------:R-:W-:Y:S05]  /*10970*/  BSYNC B1 ;  /* 0x0000000000017941 */ /* 0x000fea0003800000 */
.L_x_13582:
[----:B------:R-:W-:-:S13]  /*10980*/  ISETP.GE.AND P0, PT, R0, UR4, PT ;  /* 0x0000000400007c0c */ /* 0x000fda000bf06270 */
[----:B--2---:R-:W2:Y:S01]  /*10990*/  @!P0 LDC.64 R2, c[0x0][0x218] ;  /* 0x00008600ff028b82 */ /* 0x004ea20000000a00 */
[C---:B01----:R-:W-:Y:S02]  /*109a0*/  @!P0 VIADD R5, R0.reuse, UR8 ;  /* 0x0000000800058c36 */ /* 0x043fe40008000000 */
[----:B------:R-:W-:Y:S02]  /*109b0*/  @!P0 VIADD R0, R0, 0x80 ;  /* 0x0000008000008836 */ /* 0x000fe40000000000 */
[----:B--2---:R-:W-:-:S05]  /*109c0*/  @!P0 IMAD.WIDE.U32 R2, R5, 0x8, R2 ;  /* 0x0000000805028825 */ /* 0x004fca00078e0002 */
[----:B------:R3:W-:Y:S02]  /*109d0*/  @!P0 STG.E.64 desc[UR10][R2.64], R36 ;  /* 0x0000002402008986 */ /* 0x0007e4000c101b0a */
.L_x_13587:
[----:B------:R-:W-:Y:S05]  /*109e0*/  BSYNC B0 ;  /* 0x0000000000007941 */ /* 0x000fea0003800000 */
.L_x_13581:
        /* <DEDUP_REMOVED lines=8> */
.L_x_13588:
        /* <DEDUP_REMOVED lines=9> */
.L_x_57366:


//--------------------- .text._ZN2at6native18elementwise_kernelILi128ELi4EZNS0_15gpu_kernel_implINS0_13BUnaryFunctorIdddZZZNS0_16fmod_kernel_cudaERNS_18TensorIteratorBaseEENKUlvE0_clEvENKUlvE_clEvEUlddE_EEEEvS5_RKT_EUliE_EEviT1_ --------------------------
	.section	.text._ZN2at6native18elementwise_kernelILi128ELi4EZNS0_15gpu_kernel_implINS0_13BUnaryFunctorIdddZZZNS0_16fmod_kernel_cudaERNS_18TensorIteratorBaseEENKUlvE0_clEvENKUlvE_clEvEUlddE_EEEEvS5_RKT_EUliE_EEviT1_,"ax",@progbits
	.align	128
        .global         _ZN2at6native18elementwise_kernelILi128ELi4EZNS0_15gpu_kernel_implINS0_13BUnaryFunctorIdddZZZNS0_16fmod_kernel_cudaERNS_18TensorIteratorBaseEENKUlvE0_clEvENKUlvE_clEvEUlddE_EEEEvS5_RKT_EUliE_EEviT1_
        .type           _ZN2at6native18elementwise_kernelILi128ELi4EZNS0_15gpu_kernel_implINS0_13BUnaryFunctorIdddZZZNS0_16fmod_kernel_cudaERNS_18TensorIteratorBaseEENKUlvE0_clEvENKUlvE_clEvEUlddE_EEEEvS5_RKT_EUliE_EEviT1_,@function
        .size           _ZN2at6native18elementwise_kernelILi128ELi4EZNS0_15gpu_kernel_implINS0_13BUnaryFunctorIdddZZZNS0_16fmod_kernel_cudaERNS_18TensorIteratorBaseEENKUlvE0_clEvENKUlvE_clEvEUlddE_EEEEvS5_RKT_EUliE_EEviT1_,(.L_x_57367 - _ZN2at6native18elementwise_kernelILi128ELi4EZNS0_15gpu_kernel_implINS0_13BUnaryFunctorIdddZZZNS0_16fmod_kernel_cudaERNS_18TensorIteratorBaseEENKUlvE0_clEvENKUlvE_clEvEUlddE_EEEEvS5_RKT_EUliE_EEviT1_)
        .other          _ZN2at6native18elementwise_kernelILi128ELi4EZNS0_15gpu_kernel_implINS0_13BUnaryFunctorIdddZZZNS0_16fmod_kernel_cudaERNS_18TensorIteratorBaseEENKUlvE0_clEvENKUlvE_clEvEUlddE_EEEEvS5_RKT_EUliE_EEviT1_,@"STO_CUDA_ENTRY STV_DEFAULT"
_ZN2at6native18elementwise_kernelILi128ELi4EZNS0_15gpu_kernel_implINS0_13BUnaryFunctorIdddZZZNS0_16fmod_kernel_cudaERNS_18TensorIteratorBaseEENKUlvE0_clEvENKUlvE_clEvEUlddE_EEEEvS5_RKT_EUliE_EEviT1_:
.text._ZN2at6native18elementwise_kernelILi128ELi4EZNS0_15gpu_kernel_implINS0_13BUnaryFunctorIdddZZZNS0_16fmod_kernel_cudaERNS_18TensorIteratorBaseEENKUlvE0_clEvENKUlvE_clEvEUlddE_EEEEvS5_RKT_EUliE_EEviT1_:
        /* <DEDUP_REMOVED lines=312> */
.L_x_13591:
        /* <DEDUP_REMOVED lines=21> */
.L_x_13595:
[----:B------:R-:W2:Y:S02]  /*14d0*/  LDG.E.U8 R2, desc[UR36][R4.64] ;  /* 0x0000002404027981 */ /* 0x000ea4000c1e1100 */
[----:B--2---:R-:W0:Y:S01]  /*14e0*/  I2F.F64.U16 R2, R2 ;  /* 0x0000000200027312 */ /* 0x004e220000101800 */
[----:B------:R-:W-:Y:S05]  /*14f0*/  BRA `(.L_x_13597) ;  /* 0x0000000c00707947 */ /* 0x000fea0003800000 */
.L_x_13594:
        /* <DEDUP_REMOVED lines=9> */
.L_x_13599:
[----:B------:R-:W2:Y:S02]  /*1590*/  LDG.E R2, desc[UR36][R4.64] ;  /* 0x0000002404027981 */ /* 0x000ea4000c1e1900 */
[----:B--2---:R-:W0:Y:S01]  /*15a0*/  I2F.F64 R2, R2 ;  /* 0x0000000200027312 */ /* 0x004e220000201c00 */
[----:B------:R-:W-:Y:S05]  /*15b0*/  BRA `(.L_x_13597) ;  /* 0x0000000c00407947 */ /* 0x000fea0003800000 */
.L_x_13598:
[----:B------:R-:W2:Y:S02]  /*15c0*/  LDG.E.U16 R2, desc[UR36][R4.64] ;  /* 0x0000002404027981 */ /* 0x000ea4000c1e1500 */
[----:B--2---:R-:W0:Y:S01]  /*15d0*/  I2F.F64.S16 R2, R2 ;  /* 0x0000000200027312 */ /* 0x004e220000101c00 */
[----:B------:R-:W-:Y:S05]  /*15e0*/  BRA `(.L_x_13597) ;  /* 0x0000000c00347947 */ /* 0x000fea0003800000 */
.L_x_13593:
        /* <DEDUP_REMOVED lines=10> */
.L_x_13601:
[----:B------:R-:W2:Y:S02]  /*1690*/  LDG.E.U16 R0, desc[UR36][R4.64] ;  /* 0x0000002404007981 */ /* 0x000ea4000c1e1500 */
[----:B--2---:R-:W-:-:S05]  /*16a0*/  HADD2.F32 R0, -RZ, R0.H0_H0 ;  /* 0x20000000ff007230 */ /* 0x004fca0000004100 */
[----:B------:R-:W-:-:S04]  /*16b0*/  FMUL.FTZ R0, R0, 1 ;  /* 0x3f80000000007820 */ /* 0x000fc80000410000 */
[----:B------:R0:W1:Y:S01]  /*16c0*/  F2F.F64.F32 R2, R0 ;  /* 0x0000000000027310 */ /* 0x0000620000201800 */
[----:B------:R-:W-:Y:S05]  /*16d0*/  BRA `(.L_x_13597) ;  /* 0x0000000800f87947 */ /* 0x000fea0003800000 */
.L_x_13600:
        /* <DEDUP_REMOVED lines=10> */
.L_x_13603:
[----:B------:R-:W2:Y:S02]  /*1780*/  LDG.E.U16 R4, desc[UR36][R4.64] ;  /* 0x0000002404047981 */ /* 0x000ea4000c1e1500 */
[----:B--2---:R-:W-:-:S05]  /*1790*/  HADD2.F32 R0, -RZ, R4.H0_H0 ;  /* 0x20000004ff007230 */ /* 0x004fca0000004100 */
[----:B------:R-:W-:-:S04]  /*17a0*/  FMUL.FTZ R0, R0, 1 ;  /* 0x3f80000000007820 */ /* 0x000fc80000410000 */
[----:B------:R0:W1:Y:S01]  /*17b0*/  F2F.F64.F32 R2, R0 ;  /* 0x0000000000027310 */ /* 0x0000620000201800 */
[----:B------:R-:W-:Y:S05]  /*17c0*/  BRA `(.L_x_13597) ;  /* 0x0000000800bc7947 */ /* 0x000fea0003800000 */
.L_x_13602:
[----:B------:R0:W5:Y:S01]  /*17d0*/  LDG.E.64 R2, desc[UR36][R4.64] ;  /* 0x0000002404027981 */ /* 0x000162000c1e1b00 */
[----:B------:R-:W-:Y:S05]  /*17e0*/  BRA `(.L_x_13597) ;  /* 0x0000000800b47947 */ /* 0x000fea0003800000 */
.L_x_13592:
        /* <DEDUP_REMOVED lines=13> */
.L_x_13606:
[----:B------:R0:W5:Y:S01]  /*18c0*/  LDG.E.64 R2, desc[UR36][R4.64] ;  /* 0x0000002404027981 */ /* 0x000162000c1e1b00 */
[----:B------:R-:W-:Y:S05]  /*18d0*/  BRA `(.L_x_13597) ;  /* 0x0000000800787947 */ /* 0x000fea0003800000 */
.L_x_13605:
        /* <DEDUP_REMOVED lines=25> */
[----:B------:R-:W-:-:S06]  /*1a70*/  FMUL.FTZ R3, R3, 1 ;  /* 0x3f80000003037820 */ /* 0x000fcc0000410000 */
[----:B------:R-:W0:Y:S01]  /*1a80*/  F2F.F64.F32 R2, R3 ;  /* 0x0000000300027310 */ /* 0x000e220000201800 */
[----:B------:R-:W-:Y:S05]  /*1a90*/  BRA `(.L_x_13597) ;  /* 0x0000000800087947 */ /* 0x000fea0003800000 */
.L_x_13608:
        /* <DEDUP_REMOVED lines=15> */
.L_x_13607:
[----:B------:R-:W2:Y:S02]  /*1b90*/  LDG.E.U16 R0, desc[UR36][R4.64] ;  /* 0x0000002404007981 */ /* 0x000ea4000c1e1500 */
[----:B--2---:R-:W-:-:S04]  /*1ba0*/  IMAD.U32 R0, R0, 0x10000, RZ ;  /* 0x0001000000007824 */ /* 0x004fc800078e00ff */
[----:B------:R-:W-:-:S04]  /*1bb0*/  FMUL.FTZ R0, R0, 1 ;  /* 0x3f80000000007820 */ /* 0x000fc80000410000 */
[----:B------:R0:W1:Y:S01]  /*1bc0*/  F2F.F64.F32 R2, R0 ;  /* 0x0000000000027310 */ /* 0x0000620000201800 */
[----:B------:R-:W-:Y:S05]  /*1bd0*/  BRA `(.L_x_13597) ;  /* 0x0000000400b87947 */ /* 0x000fea0003800000 */
.L_x_13604:
        /* <DEDUP_REMOVED lines=11> */
.L_x_13611:
        /* <DEDUP_REMOVED lines=21> */
.L_x_13615:
[----:B------:R-:W-:Y:S05]  /*1de0*/  BSYNC B1 ;  /* 0x0000000000017941 */ /* 0x000fea0003800000 */
.L_x_13614:
[----:B------:R-:W-:Y:S01]  /*1df0*/  LEA R3, R0, 0x3b800000, 0x17 ;  /* 0x3b80000000037811 */ /* 0x000fe200078eb8ff */
[----:B------:R-:W-:-:S05]  /*1e00*/  IMAD.SHL.U32 R0, R2, 0x100000, RZ ;  /* 0x0010000002007824 */ /* 0x000fca00078e00ff */
[----:B------:R-:W-:-:S07]  /*1e10*/  LOP3.LUT R0, R3, R0, R4, 0xfe, !PT ;  /* 0x0000000003007212 */ /* 0x000fce00078efe04 */
.L_x_13613:
[----:B------:R-:W-:Y:S05]  /*1e20*/  BSYNC B0 ;  /* 0x0000000000007941 */ /* 0x000fea0003800000 */
.L_x_13612:
[----:B------:R-:W-:-:S04]  /*1e30*/  FMUL.FTZ R0, R0, 1 ;  /* 0x3f80000000007820 */ /* 0x000fc80000410000 */
[----:B------:R1:W2:Y:S01]  /*1e40*/  F2F.F64.F32 R2, R0 ;  /* 0x0000000000027310 */ /* 0x0002a20000201800 */
[----:B------:R-:W-:Y:S05]  /*1e50*/  BRA `(.L_x_13597) ;  /* 0x0000000400187947 */ /* 0x000fea0003800000 */
.L_x_13610:
        /* <DEDUP_REMOVED lines=21> */
.L_x_13619:
[----:B------:R-:W-:Y:S05]  /*1fb0*/  BSYNC B1 ;  /* 0x0000000000017941 */ /* 0x000fea0003800000 */
.L_x_13618:
[----:B------:R-:W-:Y:S01]  /*1fc0*/  LEA R3, R0, 0x37800000, 0x17 ;  /* 0x3780000000037811 */ /* 0x000fe200078eb8ff */
[----:B------:R-:W-:-:S05]  /*1fd0*/  IMAD.SHL.U32 R0, R2, 0x200000, RZ ;  /* 0x0020000002007824 */ /* 0x000fca00078e00ff */
[----:B------:R-:W-:-:S07]  /*1fe0*/  LOP3.LUT R0, R3, R0, R4, 0xfe, !PT ;  /* 0x0000000003007212 */ /* 0x000fce00078efe04 */
.L_x_13617:
[----:B------:R-:W-:Y:S05]  /*1ff0*/  BSYNC B0 ;  /* 0x0000000000007941 */ /* 0x000fea0003800000 */
.L_x_13616:
[----:B------:R-:W-:-:S04]  /*2000*/  FMUL.FTZ R0, R0, 1 ;  /* 0x3f80000000007820 */ /* 0x000fc80000410000 */
[----:B------:R3:W4:Y:S01]  /*2010*/  F2F.F64.F32 R2, R0 ;  /* 0x0000000000027310 */ /* 0x0007220000201800 */
[----:B------:R-:W-:Y:S05]  /*2020*/  BRA `(.L_x_13597) ;  /* 0x0000000000a47947 */ /* 0x000fea0003800000 */
.L_x_13609:
        /* <DEDUP_REMOVED lines=14> */
.L_x_13623:
[----:B------:R-:W-:Y:S05]  /*2110*/  BSYNC B0 ;  /* 0x0000000000007941 */ /* 0x000fea0003800000 */
.L_x_13622:
[----:B------:R-:W-:-:S04]  /*2120*/  FMUL.FTZ R0, R0, 1 ;  /* 0x3f80000000007820 */ /* 0x000fc80000410000 */
[----:B------:R0:W1:Y:S01]  /*2130*/  F2F.F64.F32 R2, R0 ;  /* 0x0000000000027310 */ /* 0x0000620000201800 */
[----:B------:R-:W-:Y:S05]  /*2140*/  BRA `(.L_x_13597) ;  /* 0x00000000005c7947 */ /* 0x000fea0003800000 */
.L_x_13596:
        /* <DEDUP_REMOVED lines=16> */
.L_x_13624:
[----:B------:R-:W-:Y:S01]  /*2250*/  CS2R R2, SRZ ;  /* 0x0000000000027805 */ /* 0x000fe2000001ff00 */
[----:B------:R-:W-:Y:S06]  /*2260*/  BRA `(.L_x_13597) ;  /* 0x0000000000147947 */ /* 0x000fec0003800000 */
.L_x_13621:
[----:B------:R-:W2:Y:S02]  /*2270*/  LDG.E.64 R2, desc[UR36][R4.64] ;  /* 0x0000002404027981 */ /* 0x000ea4000c1e1b00 */
[----:B--2---:R-:W0:Y:S01]  /*2280*/  I2F.F64.U64 R2, R2 ;  /* 0x0000000200027312 */ /* 0x004e220000301800 */
[----:B------:R-:W-:Y:S05]  /*2290*/  BRA `(.L_x_13597) ;  /* 0x0000000000087947 */ /* 0x000fea0003800000 */
.L_x_13620:
[----:B------:R-:W2:Y:S02]  /*22a0*/  LDG.E R2, desc[UR36][R4.64] ;  /* 0x0000002404027981 */ /* 0x000ea4000c1e1900 */
[----:B--2---:R-:W0:Y:S02]  /*22b0*/  I2F.F64.U32 R2, R2 ;  /* 0x0000000200027312 */ /* 0x004e240000201800 */
.L_x_13597:
[----:B0-----:R-:W0:Y:S01]  /*22c0*/  LDC.64 R4, c[0x0][0x428] ;  /* 0x00010a00ff047b82 */ /* 0x001e220000000a00 */
[----:B-12-45:R-:W-:Y:S01]  /*22d0*/  LOP3.LUT R7, R3, 0x7fffffff, RZ, 0xc0, !PT ;  /* 0x7fffffff03077812 */ /* 0x036fe200078ec0ff */
[----:B------:R-:W-:Y:S01]  /*22e0*/  BSSY B0, `(.L_x_13625) ;  /* 0x00000fd000007945 */ /* 0x000fe20003800000 */
[----:B------:R-:W-:Y:S01]  /*22f0*/  IMAD.MOV.U32 R6, RZ, RZ, R2 ;  /* 0x000000ffff067224 */ /* 0x000fe200078e0002 */
[----:B0-----:R-:W-:-:S04]  /*2300*/  LOP3.LUT R5, R5, 0x7fffffff, RZ, 0xc0, !PT ;  /* 0x7fffffff05057812 */ /* 0x001fc800078ec0ff */
        /* <DEDUP_REMOVED lines=13> */
[----:B---3--:R-:W-:Y:S02]  /*23e0*/  SHF.R.U32.HI R0, RZ, 0x14, R5 ;  /* 0x00000014ff007819 */ /* 0x008fe40000011605 */
        /* <DEDUP_REMOVED lines=19> */
.L_x_13631:
        /* <DEDUP_REMOVED lines=12> */
.L_x_13630:
[----:B------:R-:W-:-:S07]  /*25e0*/  IMAD.MOV.U32 R8, RZ, RZ, R9 ;  /* 0x000000ffff087224 */ /* 0x000fce00078e0009 */
.L_x_13629:
[----:B------:R-:W-:Y:S05]  /*25f0*/  BSYNC B1 ;  /* 0x0000000000017941 */ /* 0x000fea0003800000 */
.L_x_13628:
        /* <DEDUP_REMOVED lines=13> */
.L_x_13637:
        /* <DEDUP_REMOVED lines=33> */
.L_x_13636:
[----:B------:R-:W-:-:S07]  /*28e0*/  IMAD.MOV.U32 R8, RZ, RZ, R10 ;  /* 0x000000ffff087224 */ /* 0x000fce00078e000a */
.L_x_13635:
[----:B------:R-:W-:Y:S05]  /*28f0*/  BSYNC B2 ;  /* 0x0000000000027941 */ /* 0x000fea0003800000 */
.L_x_13634:
[----:B------:R-:W-:-:S13]  /*2900*/  ISETP.GE.U32.AND P0, PT, R9, 0xc, PT ;  /* 0x0000000c0900780c */ /* 0x000fda0003f06070 */
[----:B------:R-:W-:Y:S05]  /*2910*/  @!P0 BRA `(.L_x_13633) ;  /* 0x0000000400d88947 */ /* 0x000fea0003800000 */
[----:B------:R-:W-:Y:S01]  /*2920*/  BSSY B2, `(.L_x_13638) ;  /* 0x0000074000027945 */ /* 0x000fe20003800000 */
.L_x_13639:
        /* <DEDUP_REMOVED lines=116> */
.L_x_13638:
[----:B------:R-:W-:-:S07]  /*3070*/  IMAD.MOV.U32 R15, RZ, RZ, R9 ;  /* 0x000000ffff0f7224 */ /* 0x000fce00078e0009 */
.L_x_13633:
[----:B------:R-:W-:Y:S05]  /*3080*/  BSYNC B1 ;  /* 0x0000000000017941 */ /* 0x000fea0003800000 */
.L_x_13632:
        /* <DEDUP_REMOVED lines=20> */
.L_x_13641:
[----:B------:R-:W-:Y:S05]  /*31d0*/  BSYNC B1 ;  /* 0x0000000000017941 */ /* 0x000fea0003800000 */
.L_x_13640:
[----:B------:R-:W-:Y:S02]  /*31e0*/  IMAD.MOV.U32 R9, RZ, RZ, R11 ;  /* 0x000000ffff097224 */ /* 0x000fe400078e000b */
[----:B------:R-:W-:-:S03]  /*31f0*/  IMAD.MOV.U32 R8, RZ, RZ, R6 ;  /* 0x000000ffff087224 */ /* 0x000fc600078e0006 */
[----:B------:R-:W-:Y:S01]  /*3200*/  LOP3.LUT R9, R9, 0x80000000, R3, 0xb8, !PT ;  /* 0x8000000009097812 */ /* 0x000fe200078eb803 */
[----:B------:R-:W-:Y:S06]  /*3210*/  BRA `(.L_x_13627) ;  /* 0x0000000000247947 */ /* 0x000fec0003800000 */
.L_x_13626:
[----:B------:R-:W-:-:S06]  /*3220*/  DSETP.GTU.AND P0, PT, R4, +INF , PT ;  /* 0x7ff000000400742a */ /* 0x000fcc0003f0c000 */
[----:B------:R-:W-:-:S14]  /*3230*/  DSETP.LE.AND P0, PT, R6, +INF , !P0 ;  /* 0x7ff000000600742a */ /* 0x000fdc0004703000 */
[----:B------:R-:W0:Y:S01]  /*3240*/  @!P0 LDC.64 R8, c[0x0][0x428] ;  /* 0x00010a00ff088b82 */ /* 0x000e220000000a00 */
[----:B------:R-:W-:-:S06]  /*3250*/  @P0 DSETP.NEU.AND P1, PT, R6, +INF , PT ;  /* 0x7ff000000600042a */ /* 0x000fcc0003f2d000 */
[----:B---3--:R-:W-:Y:S01]  /*3260*/  @P0 FSEL R0, R2, RZ, P1 ;  /* 0x000000ff02000208 */ /* 0x008fe20000800000 */
[----:B0-----:R-:W-:Y:S01]  /*3270*/  @!P0 DADD R8, R2, R8 ;  /* 0x0000000002088229 */ /* 0x001fe20000000008 */
[----:B------:R-:W-:-:S05]  /*3280*/  @P0 FSEL R3, R3, -QNAN , P1 ;  /* 0xfff8000003030808 */ /* 0x000fca0000800000 */
[----:B------:R-:W-:Y:S02]  /*3290*/  @P0 IMAD.MOV.U32 R8, RZ, RZ, R0 ;  /* 0x000000ffff080224 */ /* 0x000fe400078e0000 */
[----:B------:R-:W-:-:S07]  /*32a0*/  @P0 IMAD.MOV.U32 R9, RZ, RZ, R3 ;  /* 0x000000ffff090224 */ /* 0x000fce00078e0003 */
.L_x_13627:
[----:B------:R-:W-:Y:S05]  /*32b0*/  BSYNC B0 ;  /* 0x0000000000007941 */ /* 0x000fea0003800000 */
.L_x_13625:
[----:B------:R-:W3:Y:S02]  /*32c0*/  LDC.U8 R2, c[0x0][0x430] ;  /* 0x00010c00ff027b82 */ /* 0x000ee40000000000 */
[----:B---3--:R-:W-:-:S04]  /*32d0*/  PRMT R0, R2, 0x9910, RZ ;  /* 0x0000991002007816 */ /* 0x008fc800000000ff */
        /* <DEDUP_REMOVED lines=13> */
.L_x_13645:
[----:B------:R-:W0:Y:S02]  /*33b0*/  F2I.S64.F64.TRUNC R8, R8 ;  /* 0x0000000800087311 */ /* 0x000e24000030d900 */
[----:B0-----:R-:W-:-:S05]  /*33c0*/  IMAD.MOV.U32 R3, RZ, RZ, R8 ;  /* 0x000000ffff037224 */ /* 0x001fca00078e0008 */
[----:B------:R0:W-:Y:S01]  /*33d0*/  STG.E.U8 desc[UR36][R16.64], R3 ;  /* 0x0000000310007986 */ /* 0x0001e2000c101124 */
[----:B------:R-:W-:Y:S05]  /*33e0*/  BRA `(.L_x_13647) ;  /* 0x0000000c00f87947 */ /* 0x000fea0003800000 */
.L_x_13644:
        /* <DEDUP_REMOVED lines=9> */
.L_x_13649:
[----:B------:R-:W0:Y:S02]  /*3480*/  F2I.F64.TRUNC R9, R8 ;  /* 0x0000000800097311 */ /* 0x000e24000030d100 */
[----:B0-----:R0:W-:Y:S01]  /*3490*/  STG.E desc[UR36][R16.64], R9 ;  /* 0x0000000910007986 */ /* 0x0011e2000c101924 */
[----:B------:R-:W-:Y:S05]  /*34a0*/  BRA `(.L_x_13647) ;  /* 0x0000000c00c87947 */ /* 0x000fea0003800000 */
.L_x_13648:
[----:B------:R-:W0:Y:S02]  /*34b0*/  F2I.F64.TRUNC R9, R8 ;  /* 0x0000000800097311 */ /* 0x000e24000030d100 */
[----:B0-----:R0:W-:Y:S01]  /*34c0*/  STG.E.U16 desc[UR36][R16.64], R9 ;  /* 0x0000000910007986 */ /* 0x0011e2000c101524 */
[----:B------:R-:W-:Y:S05]  /*34d0*/  BRA `(.L_x_13647) ;  /* 0x0000000c00bc7947 */ /* 0x000fea0003800000 */
.L_x_13643:
        /* <DEDUP_REMOVED lines=13> */
.L_x_13651:
        /* <DEDUP_REMOVED lines=8> */
.L_x_13650:
        /* <DEDUP_REMOVED lines=14> */
.L_x_13653:
        /* <DEDUP_REMOVED lines=9> */
.L_x_13652:
[----:B------:R4:W-:Y:S01]  /*37a0*/  STG.E.64 desc[UR36][R16.64], R8 ;  /* 0x0000000810007986 */ /* 0x0009e2000c101b24 */
[----:B------:R-:W-:Y:S05]  /*37b0*/  BRA `(.L_x_13647) ;  /* 0x0000000c00047947 */ /* 0x000fea0003800000 */
.L_x_13642:
        /* <DEDUP_REMOVED lines=12> */
.L_x_13656:
[----:B------:R-:W-:-:S05]  /*3880*/  CS2R R10, SRZ ;  /* 0x00000000000a7805 */ /* 0x000fca000001ff00 */
[----:B------:R0:W-:Y:S01]  /*3890*/  STG.E.128 desc[UR36][R16.64], R8 ;  /* 0x0000000810007986 */ /* 0x0001e2000c101d24 */
[----:B------:R-:W-:Y:S05]  /*38a0*/  BRA `(.L_x_13647) ;  /* 0x0000000800c87947 */ /* 0x000fea0003800000 */
.L_x_13655:
        /* <DEDUP_REMOVED lines=25> */
.L_x_13660:
[----:B------:R-:W-:Y:S05]  /*3a40*/  BSYNC B0 ;  /* 0x0000000000007941 */ /* 0x000fea0003800000 */
.L_x_13659:
[----:B------:R-:W-:-:S05]  /*3a50*/  LOP3.LUT R3, R0, R3, RZ, 0xfc, !PT ;  /* 0x0000000300037212 */ /* 0x000fca00078efcff */
[----:B------:R0:W-:Y:S01]  /*3a60*/  STG.E.U8 desc[UR36][R16.64], R3 ;  /* 0x0000000310007986 */ /* 0x0001e2000c101124 */
[----:B------:R-:W-:Y:S05]  /*3a70*/  BRA `(.L_x_13647) ;  /* 0x0000000800547947 */ /* 0x000fea0003800000 */
.L_x_13658:
        /* <DEDUP_REMOVED lines=17> */
.L_x_13662:
[----:B------:R-:W-:Y:S01]  /*3b90*/  IMAD.MOV.U32 R0, RZ, RZ, 0x7f ;  /* 0x0000007fff007424 */ /* 0x000fe200078e00ff */
[----:B------:R-:W-:-:S04]  /*3ba0*/  ISETP.GT.U32.AND P0, PT, R2, 0x7f800000, PT ;  /* 0x7f8000000200780c */ /* 0x000fc80003f04070 */
[----:B------:R-:W-:-:S09]  /*3bb0*/  SEL R0, R0, 0x7c, P0 ;  /* 0x0000007c00007807 */ /* 0x000fd20000000000 */
.L_x_13663:
[----:B------:R-:W-:Y:S05]  /*3bc0*/  BSYNC B0 ;  /* 0x0000000000007941 */ /* 0x000fea0003800000 */
.L_x_13661:
[----:B------:R-:W-:-:S04]  /*3bd0*/  LOP3.LUT R2, R3, 0x80000000, RZ, 0xc0, !PT ;  /* 0x8000000003027812 */ /* 0x000fc800078ec0ff */
[----:B------:R-:W-:-:S04]  /*3be0*/  SHF.R.U32.HI R3, RZ, 0x18, R2 ;  /* 0x00000018ff037819 */ /* 0x000fc80000011602 */
[----:B------:R-:W-:-:S05]  /*3bf0*/  LOP3.LUT R3, R0, R3, RZ, 0xfc, !PT ;  /* 0x0000000300037212 */ /* 0x000fca00078efcff */
[----:B------:R0:W-:Y:S01]  /*3c00*/  STG.E.U8 desc[UR36][R16.64], R3 ;  /* 0x0000000310007986 */ /* 0x0001e2000c101124 */
[----:B------:R-:W-:Y:S05]  /*3c10*/  BRA `(.L_x_13647) ;  /* 0x0000000400ec7947 */ /* 0x000fea0003800000 */
.L_x_13657:
        /* <DEDUP_REMOVED lines=8> */
.L_x_13654:
        /* <DEDUP_REMOVED lines=11> */
.L_x_13666:
        /* <DEDUP_REMOVED lines=21> */
.L_x_13669:
[----:B------:R-:W-:-:S04]  /*3ea0*/  LOP3.LUT R0, R5, 0x80000000, RZ, 0xc0, !PT ;  /* 0x8000000005007812 */ /* 0x000fc800078ec0ff */
[----:B------:R-:W-:-:S04]  /*3eb0*/  SHF.R.U32.HI R3, RZ, 0x18, R0 ;  /* 0x00000018ff037819 */ /* 0x000fc80000011600 */
[----:B------:R-:W-:-:S04]  /*3ec0*/  LOP3.LUT R2, R2, R3, RZ, 0xfc, !PT ;  /* 0x0000000302027212 */ /* 0x000fc800078efcff */
[----:B------:R-:W-:-:S07]  /*3ed0*/  PRMT R0, R2, 0x7610, R0 ;  /* 0x0000761002007816 */ /* 0x000fce0000000000 */
.L_x_13668:
[----:B------:R-:W-:Y:S05]  /*3ee0*/  BSYNC B0 ;  /* 0x0000000000007941 */ /* 0x000fea0003800000 */
.L_x_13667:
[----:B------:R0:W-:Y:S01]  /*3ef0*/  STG.E.U8 desc[UR36][R16.64], R0 ;  /* 0x0000000010007986 */ /* 0x0001e2000c101124 */
[----:B------:R-:W-:Y:S05]  /*3f00*/  BRA `(.L_x_13647) ;  /* 0x0000000400307947 */ /* 0x000fea0003800000 */
.L_x_13665:
        /* <DEDUP_REMOVED lines=21> */
.L_x_13672:
[----:B------:R-:W-:-:S04]  /*4060*/  LOP3.LUT R0, R5, 0x80000000, RZ, 0xc0, !PT ;  /* 0x8000000005007812 */ /* 0x000fc800078ec0ff */
[----:B------:R-:W-:-:S04]  /*4070*/  SHF.R.U32.HI R3, RZ, 0x18, R0 ;  /* 0x00000018ff037819 */ /* 0x000fc80000011600 */
[----:B------:R-:W-:-:S04]  /*4080*/  LOP3.LUT R2, R2, R3, RZ, 0xfc, !PT ;  /* 0x0000000302027212 */ /* 0x000fc800078efcff */
[----:B------:R-:W-:-:S07]  /*4090*/  PRMT R0, R2, 0x7610, R0 ;  /* 0x0000761002007816 */ /* 0x000fce0000000000 */
.L_x_13671:
[----:B------:R-:W-:Y:S05]  /*40a0*/  BSYNC B0 ;  /* 0x0000000000007941 */ /* 0x000fea0003800000 */
.L_x_13670:
[----:B------:R0:W-:Y:S01]  /*40b0*/  STG.E.U8 desc[UR36][R16.64], R0 ;  /* 0x0000000010007986 */ /* 0x0001e2000c101124 */
[----:B------:R-:W-:Y:S05]  /*40c0*/  BRA `(.L_x_13647) ;  /* 0x0000000000c07947 */ /* 0x000fea0003800000 */
.L_x_13664:
        /* <DEDUP_REMOVED lines=26> */
.L_x_13646:
        /* <DEDUP_REMOVED lines=16> */
.L_x_13675:
[----:B------:R-:W-:Y:S05]  /*4370*/  BRA `(.L_x_13647) ;  /* 0x0000000000147947 */ /* 0x000fea0003800000 */
.L_x_13674:
[----:B------:R-:W0:Y:S02]  /*4380*/  F2I.U64.F64.TRUNC R8, R8 ;  /* 0x0000000800087311 */ /* 0x000e24000030d800 */
[----:B0-----:R0:W-:Y:S01]  /*4390*/  STG.E.64 desc[UR36][R16.64], R8 ;  /* 0x0000000810007986 */ /* 0x0011e2000c101b24 */
[----:B------:R-:W-:Y:S05]  /*43a0*/  BRA `(.L_x_13647) ;  /* 0x0000000000087947 */ /* 0x000fea0003800000 */
.L_x_13673:
[----:B------:R-:W0:Y:S02]  /*43b0*/  F2I.U32.F64.TRUNC R9, R8 ;  /* 0x0000000800097311 */ /* 0x000e24000030d000 */
[----:B0-----:R0:W-:Y:S02]  /*43c0*/  STG.E desc[UR36][R16.64], R9 ;  /* 0x0000000910007986 */ /* 0x0011e4000c101924 */
.L_x_13647:
[----:B0-----:R-:W0:Y:S01]  /*43d0*/  S2R R0, SR_TID.X ;  /* 0x0000000000007919 */ /* 0x001e220000002100 */
[----:B-123--:R-:W0:Y:S02]  /*43e0*/  S2R R3, SR_CTAID.X ;  /* 0x0000000000037919 */ /* 0x00ee240000002500 */
[----:B0-----:R-:W-:-:S04]  /*43f0*/  IMAD R0, R3, 0x200, R0 ;  /* 0x0000020003007824 */ /* 0x001fc800078e0200 */
[----:B------:R-:W-:-:S07]  /*4400*/  VIADD R19, R0, 0x80 ;  /* 0x0000008000137836 */ /* 0x000fce0000000000 */
.L_x_13590:
[----:B------:R-:W-:Y:S05]  /*4410*/  BSYNC B6 ;  /* 0x0000000000067941 */ /* 0x000fea0003800000 */
.L_x_13589:
[----:B------:R-:W-:Y:S01]  /*4420*/  ULDC UR4, c[0x0][0x210] ;  /* 0x0000840000047ab9 */ /* 0x000fe20000000800 */
[----:B------:R-:W-:Y:S01]  /*4430*/  BSSY B6, `(.L_x_13676) ;  /* 0x0000436000067945 */ /* 0x000fe20003800000 */
[----:B------:R-:W-:-:S13]  /*4440*/  ISETP.GE.AND P0, PT, R19, UR4, PT ;  /* 0x0000000413007c0c */ /* 0x000fda000bf06270 */
[----:B------:R-:W-:Y:S05]  /*4450*/  @P0 BRA `(.L_x_13677) ;  /* 0x0000004000cc0947 */ /* 0x000fea0003800000 */
[----:B------:R-:W0:Y:S01]  /*4460*/  LDC R6, c[0x0][0x218] ;  /* 0x00008600ff067b82 */ /* 0x000e220000000800 */
[----:B------:R-:W-:Y:S02]  /*4470*/  IMAD.MOV.U32 R0, RZ, RZ, RZ ;  /* 0x000000ffff007224 */ /* 0x000fe400078e00ff */
[----:B----4-:R-:W-:Y:S01]  /*4480*/  IMAD.MOV.U32 R16, RZ, RZ, RZ ;  /* 0x000000ffff107224 */ /* 0x010fe200078e00ff */
        /* <DEDUP_REMOVED lines=300> */
.L_x_13678:
        /* <DEDUP_REMOVED lines=21> */
.L_x_13682:
[----:B------:R-:W2:Y:S02]  /*58a0*/  LDG.E.U8 R2, desc[UR36][R4.64] ;  /* 0x0000002404027981 */ /* 0x000ea4000c1e1100 */
[----:B--2---:R-:W0:Y:S01]  /*58b0*/  I2F.F64.U16 R2, R2 ;  /* 0x0000000200027312 */ /* 0x004e220000101800 */
[----:B------:R-:W-:Y:S05]  /*58c0*/  BRA `(.L_x_13684) ;  /* 0x0000000c00707947 */ /* 0x000fea0003800000 */
.L_x_13681:
        /* <DEDUP_REMOVED lines=9> */
.L_x_13686:
[----:B------:R-:W2:Y:S02]  /*5960*/  LDG.E R2, desc[UR36][R4.64] ;  /* 0x0000002404027981 */ /* 0x000ea4000c1e1900 */
[----:B--2---:R-:W0:Y:S01]  /*5970*/  I2F.F64 R2, R2 ;  /* 0x0000000200027312 */ /* 0x004e220000201c00 */
[----:B------:R-:W-:Y:S05]  /*5980*/  BRA `(.L_x_13684) ;  /* 0x0000000c00407947 */ /* 0x000fea0003800000 */
.L_x_13685:
[----:B------:R-:W2:Y:S02]  /*5990*/  LDG.E.U16 R2, desc[UR36][R4.64] ;  /* 0x0000002404027981 */ /* 0x000ea4000c1e1500 */
[----:B--2---:R-:W0:Y:S01]  /*59a0*/  I2F.F64.S16 R2, R2 ;  /* 0x0000000200027312 */ /* 0x004e220000101c00 */
[----:B------:R-:W-:Y:S05]  /*59b0*/  BRA `(.L_x_13684) ;  /* 0x0000000c00347947 */ /* 0x000fea0003800000 */
.L_x_13680:
        /* <DEDUP_REMOVED lines=10> */
.L_x_13688:
[----:B------:R-:W2:Y:S02]  /*5a60*/  LDG.E.U16 R0, desc[UR36][R4.64] ;  /* 0x0000002404007981 */ /* 0x000ea4000c1e1500 */
[----:B--2---:R-:W-:-:S05]  /*5a70*/  HADD2.F32 R0, -RZ, R0.H0_H0 ;  /* 0x20000000ff007230 */ /* 0x004fca0000004100 */
[----:B------:R-:W-:-:S04]  /*5a80*/  FMUL.FTZ R0, R0, 1 ;  /* 0x3f80000000007820 */ /* 0x000fc80000410000 */
[----:B------:R0:W1:Y:S01]  /*5a90*/  F2F.F64.F32 R2, R0 ;  /* 0x0000000000027310 */ /* 0x0000620000201800 */
[----:B------:R-:W-:Y:S05]  /*5aa0*/  BRA `(.L_x_13684) ;  /* 0x0000000800f87947 */ /* 0x000fea0003800000 */
.L_x_13687:
        /* <DEDUP_REMOVED lines=10> */
.L_x_13690:
[----:B------:R-:W2:Y:S02]  /*5b50*/  LDG.E.U16 R4, desc[UR36][R4.64] ;  /* 0x0000002404047981 */ /* 0x000ea4000c1e1500 */
[----:B--2---:R-:W-:-:S05]  /*5b60*/  HADD2.F32 R0, -RZ, R4.H0_H0 ;  /* 0x20000004ff007230 */ /* 0x004fca0000004100 */
[----:B------:R-:W-:-:S04]  /*5b70*/  FMUL.FTZ R0, R0, 1 ;  /* 0x3f80000000007820 */ /* 0x000fc80000410000 */
[----:B------:R0:W1:Y:S01]  /*5b80*/  F2F.F64.F32 R2, R0 ;  /* 0x0000000000027310 */ /* 0x0000620000201800 */
[----:B------:R-:W-:Y:S05]  /*5b90*/  BRA `(.L_x_13684) ;  /* 0x0000000800bc7947 */ /* 0x000fea0003800000 */
.L_x_13689:
[----:B------:R0:W5:Y:S01]  /*5ba0*/  LDG.E.64 R2, desc[UR36][R4.64] ;  /* 0x0000002404027981 */ /* 0x000162000c1e1b00 */
[----:B------:R-:W-:Y:S05]  /*5bb0*/  BRA `(.L_x_13684) ;  /* 0x0000000800b47947 */ /* 0x000fea0003800000 */
.L_x_13679:
        /* <DEDUP_REMOVED lines=13> */
.L_x_13693:
[----:B------:R0:W5:Y:S01]  /*5c90*/  LDG.E.64 R2, desc[UR36][R4.64] ;  /* 0x0000002404027981 */ /* 0x000162000c1e1b00 */
[----:B------:R-:W-:Y:S05]  /*5ca0*/  BRA `(.L_x_13684) ;  /* 0x0000000800787947 */ /* 0x000fea0003800000 */
.L_x_13692:
        /* <DEDUP_REMOVED lines=28> */
.L_x_13695:
        /* <DEDUP_REMOVED lines=15> */
.L_x_13694:
[----:B------:R-:W2:Y:S02]  /*5f60*/  LDG.E.U16 R0, desc[UR36][R4.64] ;  /* 0x0000002404007981 */ /* 0x000ea4000c1e1500 */
[----:B--2---:R-:W-:-:S04]  /*5f70*/  IMAD.U32 R0, R0, 0x10000, RZ ;  /* 0x0001000000007824 */ /* 0x004fc800078e00ff */
[----:B------:R-:W-:-:S04]  /*5f80*/  FMUL.FTZ R0, R0, 1 ;  /* 0x3f80000000007820 */ /* 0x000fc80000410000 */
[----:B------:R0:W1:Y:S01]  /*5f90*/  F2F.F64.F32 R2, R0 ;  /* 0x0000000000027310 */ /* 0x0000620000201800 */
[----:B------:R-:W-:Y:S05]  /*5fa0*/  BRA `(.L_x_13684) ;  /* 0x0000000400b87947 */ /* 0x000fea0003800000 */
.L_x_13691:
        /* <DEDUP_REMOVED lines=11> */
.L_x_13698:
        /* <DEDUP_REMOVED lines=21> */
.L_x_13702:
[----:B------:R-:W-:Y:S05]  /*61b0*/  BSYNC B1 ;  /* 0x0000000000017941 */ /* 0x000fea0003800000 */
.L_x_13701:
[----:B------:R-:W-:Y:S01]  /*61c0*/  LEA R3, R0, 0x3b800000, 0x17 ;  /* 0x3b80000000037811 */ /* 0x000fe200078eb8ff */
[----:B------:R-:W-:-:S05]  /*61d0*/  IMAD.SHL.U32 R0, R2, 0x100000, RZ ;  /* 0x0010000002007824 */ /* 0x000fca00078e00ff */
[----:B------:R-:W-:-:S07]  /*61e0*/  LOP3.LUT R0, R3, R0, R4, 0xfe, !PT ;  /* 0x0000000003007212 */ /* 0x000fce00078efe04 */
.L_x_13700:
[----:B------:R-:W-:Y:S05]  /*61f0*/  BSYNC B0 ;  /* 0x0000000000007941 */ /* 0x000fea0003800000 */
.L_x_13699:
[----:B------:R-:W-:-:S04]  /*6200*/  FMUL.FTZ R0, R0, 1 ;  /* 0x3f80000000007820 */ /* 0x000fc80000410000 */
[----:B------:R0:W1:Y:S01]  /*6210*/  F2F.F64.F32 R2, R0 ;  /* 0x0000000000027310 */ /* 0x0000620000201800 */
[----:B------:R-:W-:Y:S05]  /*6220*/  BRA `(.L_x_13684) ;  /* 0x0000000400187947 */ /* 0x000fea0003800000 */
.L_x_13697:
        /* <DEDUP_REMOVED lines=21> */
.L_x_13706:
[----:B------:R-:W-:Y:S05]  /*6380*/  BSYNC B1 ;  /* 0x0000000000017941 */ /* 0x000fea0003800000 */
.L_x_13705:
[----:B------:R-:W-:Y:S01]  /*6390*/  LEA R3, R0, 0x37800000, 0x17 ;  /* 0x3780000000037811 */ /* 0x000fe200078eb8ff */
[----:B------:R-:W-:-:S05]  /*63a0*/  IMAD.SHL.U32 R0, R2, 0x200000, RZ ;  /* 0x0020000002007824 */ /* 0x000fca00078e00ff */
[----:B------:R-:W-:-:S07]  /*63b0*/  LOP3.LUT R0, R3, R0, R4, 0xfe, !PT ;  /* 0x0000000003007212 */ /* 0x000fce00078efe04 */
.L_x_13704:
[----:B------:R-:W-:Y:S05]  /*63c0*/  BSYNC B0 ;  /* 0x0000000000007941 */ /* 0x000fea0003800000 */
.L_x_13703:
[----:B------:R-:W-:-:S04]  /*63d0*/  FMUL.FTZ R0, R0, 1 ;  /* 0x3f80000000007820 */ /* 0x000fc80000410000 */
[----:B------:R4:W0:Y:S01]  /*63e0*/  F2F.F64.F32 R2, R0 ;  /* 0x0000000000027310 */ /* 0x0008220000201800 */
[----:B------:R-:W-:Y:S05]  /*63f0*/  BRA `(.L_x_13684) ;  /* 0x0000000000a47947 */ /* 0x000fea0003800000 */
.L_x_13696:
        /* <DEDUP_REMOVED lines=14> */
.L_x_13710:
[----:B------:R-:W-:Y:S05]  /*64e0*/  BSYNC B0 ;  /* 0x0000000000007941 */ /* 0x000fea0003800000 */
.L_x_13709:
[----:B------:R-:W-:-:S04]  /*64f0*/  FMUL.FTZ R0, R0, 1 ;  /* 0x3f80000000007820 */ /* 0x000fc80000410000 */
[----:B------:R1:W2:Y:S01]  /*6500*/  F2F.F64.F32 R2, R0 ;  /* 0x0000000000027310 */ /* 0x0002a20000201800 */
[----:B------:R-:W-:Y:S05]  /*6510*/  BRA `(.L_x_13684) ;  /* 0x00000000005c7947 */ /* 0x000fea0003800000 */
.L_x_13683:
        /* <DEDUP_REMOVED lines=16> */
.L_x_13711:
[----:B------:R-:W-:Y:S01]  /*6620*/  CS2R R2, SRZ ;  /* 0x0000000000027805 */ /* 0x000fe2000001ff00 */
[----:B------:R-:W-:Y:S06]  /*6630*/  BRA `(.L_x_13684) ;  /* 0x0000000000147947 */ /* 0x000fec0003800000 */
.L_x_13708:
[----:B------:R-:W2:Y:S02]  /*6640*/  LDG.E.64 R2, desc[UR36][R4.64] ;  /* 0x0000002404027981 */ /* 0x000ea4000c1e1b00 */
[----:B--2---:R-:W0:Y:S01]  /*6650*/  I2F.F64.U64 R2, R2 ;  /* 0x0000000200027312 */ /* 0x004e220000301800 */
[----:B------:R-:W-:Y:S05]  /*6660*/  BRA `(.L_x_13684) ;  /* 0x0000000000087947 */ /* 0x000fea0003800000 */
.L_x_13707:
[----:B------:R-:W2:Y:S02]  /*6670*/  LDG.E R2, desc[UR36][R4.64] ;  /* 0x0000002404027981 */ /* 0x000ea4000c1e1900 */
[----:B--2---:R-:W3:Y:S02]  /*6680*/  I2F.F64.U32 R2, R2 ;  /* 0x0000000200027312 */ /* 0x004ee40000201800 */
.L_x_13684:
        /* <DEDUP_REMOVED lines=18> */
[----:B----4-:R-:W-:Y:S02]  /*67b0*/  SHF.R.U32.HI R0, RZ, 0x14, R5 ;  /* 0x00000014ff007819 */ /* 0x010fe40000011605 */
        /* <DEDUP_REMOVED lines=11> */
[----:B------:R-:W-:Y:S01]  /*6870*/  LOP3.LUT R10, R10, 0x100000, RZ, 0xfc, !PT ;  /* 0x001000000a0a7812 */ /* 0x000fe200078efcff */
[----:B------:R-:W-:Y:S01]  /*6880*/  IMAD.IADD R15, R8, 0x1, R9 ;  /* 0x00000001080f7824 */ /* 0x000fe200078e0209 */
[----:B------:R-:W-:-:S04]  /*6890*/  LOP3.LUT R7, R7, 0x100000, RZ, 0xfc, !PT ;  /* 0x0010000007077812 */ /* 0x000fc800078efcff */
[----:B------:R-:W-:-:S04]  /*68a0*/  IADD3 R8, R15, 0x2, -R0 ;  /* 0x000000020f087810 */ /* 0x000fc80007ffe800 */
[----:B------:R-:W-:Y:S01]  /*68b0*/  LOP3.LUT P0, R12, R8, 0x3, RZ, 0xc0, !PT ;  /* 0x00000003080c7812 */ /* 0x000fe2000780c0ff */
[----:B------:R-:W-:-:S12]  /*68c0*/  IMAD.IADD R8, R9, 0x1, -R0 ;  /* 0x0000000109087824 */ /* 0x000fd800078e0a00 */
[----:B------:R-:W-:Y:S05]  /*68d0*/  @!P0 BRA `(.L_x_13716) ;  /* 0x0000000000348947 */ /* 0x000fea0003800000 */
[----:B------:R-:W-:Y:S01]  /*68e0*/  BSSY B2, `(.L_x_13716) ;  /* 0x000000c000027945 */ /* 0x000fe20003800000 */
.L_x_13717:
        /* <DEDUP_REMOVED lines=12> */
.L_x_13716:
[----:B------:R-:W-:Y:S05]  /*69b0*/  BSYNC B1 ;  /* 0x0000000000017941 */ /* 0x000fea0003800000 */
.L_x_13715:
        /* <DEDUP_REMOVED lines=13> */
.L_x_13723:
        /* <DEDUP_REMOVED lines=33> */
.L_x_13722:
[----:B------:R-:W-:-:S07]  /*6ca0*/  IMAD.MOV.U32 R6, RZ, RZ, R12 ;  /* 0x000000ffff067224 */ /* 0x000fce00078e000c */
.L_x_13721:
[----:B------:R-:W-:Y:S05]  /*6cb0*/  BSYNC B2 ;  /* 0x0000000000027941 */ /* 0x000fea0003800000 */
.L_x_13720:
[----:B------:R-:W-:-:S13]  /*6cc0*/  ISETP.GE.U32.AND P0, PT, R9, 0xc, PT ;  /* 0x0000000c0900780c */ /* 0x000fda0003f06070 */
[----:B------:R-:W-:Y:S05]  /*6cd0*/  @!P0 BRA `(.L_x_13719) ;  /* 0x0000000400d88947 */ /* 0x000fea0003800000 */
[----:B------:R-:W-:Y:S01]  /*6ce0*/  BSSY B2, `(.L_x_13724) ;  /* 0x0000074000027945 */ /* 0x000fe20003800000 */
.L_x_13725:
        /* <DEDUP_REMOVED lines=116> */
.L_x_13724:
[----:B------:R-:W-:-:S07]  /*7430*/  IMAD.MOV.U32 R13, RZ, RZ, R9 ;  /* 0x000000ffff0d7224 */ /* 0x000fce00078e0009 */
.L_x_13719:
[----:B------:R-:W-:Y:S05]  /*7440*/  BSYNC B1 ;  /* 0x0000000000017941 */ /* 0x000fea0003800000 */
.L_x_13718:
        /* <DEDUP_REMOVED lines=20> */
.L_x_13727:
[----:B------:R-:W-:Y:S05]  /*7590*/  BSYNC B1 ;  /* 0x0000000000017941 */ /* 0x000fea0003800000 */
.L_x_13726:
[----:B------:R-:W-:-:S05]  /*75a0*/  IMAD.MOV.U32 R9, RZ, RZ, R11 ;  /* 0x000000ffff097224 */ /* 0x000fca00078e000b */
[----:B------:R-:W-:Y:S01]  /*75b0*/  LOP3.LUT R9, R9, 0x80000000, R3, 0xb8, !PT ;  /* 0x8000000009097812 */ /* 0x000fe200078eb803 */
[----:B------:R-:W-:Y:S06]  /*75c0*/  BRA `(.L_x_13714) ;  /* 0x0000000000247947 */ /* 0x000fec0003800000 */
.L_x_13713:
[----:B------:R-:W-:-:S06]  /*75d0*/  DSETP.GTU.AND P0, PT, R4, +INF , PT ;  /* 0x7ff000000400742a */ /* 0x000fcc0003f0c000 */
[----:B------:R-:W-:-:S14]  /*75e0*/  DSETP.LE.AND P0, PT, R6, +INF , !P0 ;  /* 0x7ff000000600742a */ /* 0x000fdc0004703000 */
[----:B------:R-:W0:Y:S01]  /*75f0*/  @!P0 LDC.64 R8, c[0x0][0x428] ;  /* 0x00010a00ff088b82 */ /* 0x000e220000000a00 */
[----:B------:R-:W-:-:S06]  /*7600*/  @P0 DSETP.NEU.AND P1, PT, R6, +INF , PT ;  /* 0x7ff000000600042a */ /* 0x000fcc0003f2d000 */
[----:B----4-:R-:W-:Y:S01]  /*7610*/  @P0 FSEL R0, R2, RZ, P1 ;  /* 0x000000ff02000208 */ /* 0x010fe20000800000 */
[----:B0-----:R-:W-:Y:S01]  /*7620*/  @!P0 DADD R8, R2, R8 ;  /* 0x0000000002088229 */ /* 0x001fe20000000008 */
[----:B------:R-:W-:-:S05]  /*7630*/  @P0 FSEL R3, R3, -QNAN , P1 ;  /* 0xfff8000003030808 */ /* 0x000fca0000800000 */
[----:B------:R-:W-:Y:S02]  /*7640*/  @P0 IMAD.MOV.U32 R8, RZ, RZ, R0 ;  /* 0x000000ffff080224 */ /* 0x000fe400078e0000 */
[----:B------:R-:W-:-:S07]  /*7650*/  @P0 IMAD.MOV.U32 R9, RZ, RZ, R3 ;  /* 0x000000ffff090224 */ /* 0x000fce00078e0003 */
.L_x_13714:
[----:B------:R-:W-:Y:S05]  /*7660*/  BSYNC B0 ;  /* 0x0000000000007941 */ /* 0x000fea0003800000 */
.L_x_13712:
[----:B------:R-:W4:Y:S02]  /*7670*/  LDC.U8 R2, c[0x0][0x430] ;  /* 0x00010c00ff027b82 */ /* 0x000f240000000000 */
        /* <DEDUP_REMOVED lines=14> */
.L_x_13731:
[----:B------:R-:W0:Y:S02]  /*7760*/  F2I.S64.F64.TRUNC R8, R8 ;  /* 0x0000000800087311 */ /* 0x000e24000030d900 */
[----:B0-----:R-:W-:-:S05]  /*7770*/  IMAD.MOV.U32 R3, RZ, RZ, R8 ;  /* 0x000000ffff037224 */ /* 0x001fca00078e0008 */
[----:B------:R0:W-:Y:S01]  /*7780*/  STG.E.U8 desc[UR36][R16.64], R3 ;  /* 0x0000000310007986 */ /* 0x0001e2000c101124 */
[----:B------:R-:W-:Y:S05]  /*7790*/  BRA `(.L_x_13733) ;  /* 0x0000000c00f87947 */ /* 0x000fea0003800000 */
.L_x_13730:
        /* <DEDUP_REMOVED lines=9> */
.L_x_13735:
[----:B------:R-:W0:Y:S02]  /*7830*/  F2I.F64.TRUNC R9, R8 ;  /* 0x0000000800097311 */ /* 0x000e24000030d100 */
[----:B0-----:R0:W-:Y:S01]  /*7840*/  STG.E desc[UR36][R16.64], R9 ;  /* 0x0000000910007986 */ /* 0x0011e2000c101924 */
[----:B------:R-:W-:Y:S05]  /*7850*/  BRA `(.L_x_13733) ;  /* 0x0000000c00c87947 */ /* 0x000fea0003800000 */
.L_x_13734:
[----:B------:R-:W0:Y:S02]  /*7860*/  F2I.F64.TRUNC R9, R8 ;  /* 0x0000000800097311 */ /* 0x000e24000030d100 */
[----:B0-----:R0:W-:Y:S01]  /*7870*/  STG.E.U16 desc[UR36][R16.64], R9 ;  /* 0x0000000910007986 */ /* 0x0011e2000c101524 */
[----:B------:R-:W-:Y:S05]  /*7880*/  BRA `(.L_x_13733) ;  /* 0x0000000c00bc7947 */ /* 0x000fea0003800000 */
.L_x_13729:
        /* <DEDUP_REMOVED lines=13> */
.L_x_13737:
        /* <DEDUP_REMOVED lines=8> */
.L_x_13736:
        /* <DEDUP_REMOVED lines=14> */
.L_x_13739:
        /* <DEDUP_REMOVED lines=9> */
.L_x_13738:
[----:B------:R0:W-:Y:S01]  /*7b50*/  STG.E.64 desc[UR36][R16.64], R8 ;  /* 0x0000000810007986 */ /* 0x0001e2000c101b24 */
[----:B------:R-:W-:Y:S05]  /*7b60*/  BRA `(.L_x_13733) ;  /* 0x0000000c00047947 */ /* 0x000fea0003800000 */
.L_x_13728:
        /* <DEDUP_REMOVED lines=12> */
.L_x_13742:
[----:B------:R-:W-:-:S05]  /*7c30*/  CS2R R10, SRZ ;  /* 0x00000000000a7805 */ /* 0x000fca000001ff00 */
[----:B------:R0:W-:Y:S01]  /*7c40*/  STG.E.128 desc[UR36][R16.64], R8 ;  /* 0x0000000810007986 */ /* 0x0001e2000c101d24 */
[----:B------:R-:W-:Y:S05]  /*7c50*/  BRA `(.L_x_13733) ;  /* 0x0000000800c87947 */ /* 0x000fea0003800000 */
.L_x_13741:
        /* <DEDUP_REMOVED lines=25> */
.L_x_13746:
[----:B------:R-:W-:Y:S05]  /*7df0*/  BSYNC B0 ;  /* 0x0000000000007941 */ /* 0x000fea0003800000 */
.L_x_13745:
[----:B------:R-:W-:-:S05]  /*7e00*/  LOP3.LUT R3, R0, R3, RZ, 0xfc, !PT ;  /* 0x0000000300037212 */ /* 0x000fca00078efcff */
[----:B------:R0:W-:Y:S01]  /*7e10*/  STG.E.U8 desc[UR36][R16.64], R3 ;  /* 0x0000000310007986 */ /* 0x0001e2000c101124 */
[----:B------:R-:W-:Y:S05]  /*7e20*/  BRA `(.L_x_13733) ;  /* 0x0000000800547947 */ /* 0x000fea0003800000 */
.L_x_13744:
        /* <DEDUP_REMOVED lines=17> */
.L_x_13748:
[----:B------:R-:W-:Y:S01]  /*7f40*/  IMAD.MOV.U32 R0, RZ, RZ, 0x7f ;  /* 0x0000007fff007424 */ /* 0x000fe200078e00ff */
[----:B------:R-:W-:-:S04]  /*7f50*/  ISETP.GT.U32.AND P0, PT, R2, 0x7f800000, PT ;  /* 0x7f8000000200780c */ /* 0x000fc80003f04070 */
[----:B------:R-:W-:-:S09]  /*7f60*/  SEL R0, R0, 0x7c, P0 ;  /* 0x0000007c00007807 */ /* 0x000fd20000000000 */
.L_x_13749:
[----:B------:R-:W-:Y:S05]  /*7f70*/  BSYNC B0 ;  /* 0x0000000000007941 */ /* 0x000fea0003800000 */
.L_x_13747:
[----:B------:R-:W-:-:S04]  /*7f80*/  LOP3.LUT R2, R3, 0x80000000, RZ, 0xc0, !PT ;  /* 0x8000000003027812 */ /* 0x000fc800078ec0ff */
[----:B------:R-:W-:-:S04]  /*7f90*/  SHF.R.U32.HI R3, RZ, 0x18, R2 ;  /* 0x00000018ff037819 */ /* 0x000fc80000011602 */
[----:B------:R-:W-:-:S05]  /*7fa0*/  LOP3.LUT R3, R0, R3, RZ, 0xfc, !PT ;  /* 0x0000000300037212 */ /* 0x000fca00078efcff */
[----:B------:R0:W-:Y:S01]  /*7fb0*/  STG.E.U8 desc[UR36][R16.64], R3 ;  /* 0x0000000310007986 */ /* 0x0001e2000c101124 */
[----:B------:R-:W-:Y:S05]  /*7fc0*/  BRA `(.L_x_13733) ;  /* 0x0000000400ec7947 */ /* 0x000fea0003800000 */
.L_x_13743:
        /* <DEDUP_REMOVED lines=8> */
.L_x_13740:
        /* <DEDUP_REMOVED lines=11> */
.L_x_13752:
        /* <DEDUP_REMOVED lines=21> */
.L_x_13755:
[----:B------:R-:W-:-:S04]  /*8250*/  LOP3.LUT R0, R5, 0x80000000, RZ, 0xc0, !PT ;  /* 0x8000000005007812 */ /* 0x000fc800078ec0ff */
[----:B------:R-:W-:-:S04]  /*8260*/  SHF.R.U32.HI R3, RZ, 0x18, R0 ;  /* 0x00000018ff037819 */ /* 0x000fc80000011600 */
[----:B------:R-:W-:-:S04]  /*8270*/  LOP3.LUT R2, R2, R3, RZ, 0xfc, !PT ;  /* 0x0000000302027212 */ /* 0x000fc800078efcff */
[----:B------:R-:W-:-:S07]  /*8280*/  PRMT R0, R2, 0x7610, R0 ;  /* 0x0000761002007816 */ /* 0x000fce0000000000 */
.L_x_13754:
[----:B------:R-:W-:Y:S05]  /*8290*/  BSYNC B0 ;  /* 0x0000000000007941 */ /* 0x000fea0003800000 */
.L_x_13753:
[----:B------:R4:W-:Y:S01]  /*82a0*/  STG.E.U8 desc[UR36][R16.64], R0 ;  /* 0x0000000010007986 */ /* 0x0009e2000c101124 */
[----:B------:R-:W-:Y:S05]  /*82b0*/  BRA `(.L_x_13733) ;  /* 0x0000000400307947 */ /* 0x000fea0003800000 */
.L_x_13751:
        /* <DEDUP_REMOVED lines=21> */
.L_x_13758:
[----:B------:R-:W-:-:S04]  /*8410*/  LOP3.LUT R0, R5, 0x80000000, RZ, 0xc0, !PT ;  /* 0x8000000005007812 */ /* 0x000fc800078ec0ff */
[----:B------:R-:W-:-:S04]  /*8420*/  SHF.R.U32.HI R3, RZ, 0x18, R0 ;  /* 0x00000018ff037819 */ /* 0x000fc80000011600 */
[----:B------:R-:W-:-:S04]  /*8430*/  LOP3.LUT R2, R2, R3, RZ, 0xfc, !PT ;  /* 0x0000000302027212 */ /* 0x000fc800078efcff */
[----:B------:R-:W-:-:S07]  /*8440*/  PRMT R0, R2, 0x7610, R0 ;  /* 0x0000761002007816 */ /* 0x000fce0000000000 */
.L_x_13757:
[----:B------:R-:W-:Y:S05]  /*8450*/  BSYNC B0 ;  /* 0x0000000000007941 */ /* 0x000fea0003800000 */
.L_x_13756:
[----:B------:R3:W-:Y:S01]  /*8460*/  STG.E.U8 desc[UR36][R16.64], R0 ;  /* 0x0000000010007986 */ /* 0x0007e2000c101124 */
[----:B------:R-:W-:Y:S05]  /*8470*/  BRA `(.L_x_13733) ;  /* 0x0000000000c07947 */ /* 0x000fea0003800000 */
.L_x_13750:
        /* <DEDUP_REMOVED lines=26> */
.L_x_13732:
        /* <DEDUP_REMOVED lines=16> */
.L_x_13761:
[----:B------:R-:W-:Y:S05]  /*8720*/  BRA `(.L_x_13733) ;  /* 0x0000000000147947 */ /* 0x000fea0003800000 */
.L_x_13760:
[----:B------:R-:W0:Y:S02]  /*8730*/  F2I.U64.F64.TRUNC R8, R8 ;  /* 0x0000000800087311 */ /* 0x000e24000030d800 */
[----:B0-----:R2:W-:Y:S01]  /*8740*/  STG.E.64 desc[UR36][R16.64], R8 ;  /* 0x0000000810007986 */ /* 0x0015e2000c101b24 */
[----:B------:R-:W-:Y:S05]  /*8750*/  BRA `(.L_x_13733) ;  /* 0x0000000000087947 */ /* 0x000fea0003800000 */
.L_x_13759:
[----:B------:R-:W0:Y:S02]  /*8760*/  F2I.U32.F64.TRUNC R9, R8 ;  /* 0x0000000800097311 */ /* 0x000e24000030d000 */
[----:B0-----:R0:W-:Y:S02]  /*8770*/  STG.E desc[UR36][R16.64], R9 ;  /* 0x0000000910007986 */ /* 0x0011e4000c101924 */
.L_x_13733:
[----:B------:R-:W-:-:S07]  /*8780*/  VIADD R19, R19, 0x80 ;  /* 0x0000008013137836 */ /* 0x000fce0000000000 */
.L_x_13677:
[----:B------:R-:W-:Y:S05]  /*8790*/  BSYNC B6 ;  /* 0x0000000000067941 */ /* 0x000fea0003800000 */
.L_x_13676:
[----:B------:R-:W-:Y:S01]  /*87a0*/  ULDC UR4, c[0x0][0x210] ;  /* 0x0000840000047ab9 */ /* 0x000fe20000000800 */
[----:B------:R-:W-:Y:S01]  /*87b0*/  BSSY B6, `(.L_x_13762) ;  /* 0x0000436000067945 */ /* 0x000fe20003800000 */
[----:B------:R-:W-:-:S13]  /*87c0*/  ISETP.GE.AND P0, PT, R19, UR4, PT ;  /* 0x0000000413007c0c */ /* 0x000fda000bf06270 */
[----:B------:R-:W-:Y:S05]  /*87d0*/  @P0 BRA `(.L_x_13763) ;  /* 0x0000004000cc0947 */ /* 0x000fea0003800000 */
[----:B------:R-:W5:Y:S01]  /*87e0*/  LDC R6, c[0x0][0x218] ;  /* 0x00008600ff067b82 */ /* 0x000f620000000800 */
[----:B0--34-:R-:W-:Y:S02]  /*87f0*/  IMAD.MOV.U32 R0, RZ, RZ, RZ ;  /* 0x000000ffff007224 */ /* 0x019fe400078e00ff */
[----:B-12---:R-:W-:Y:S01]  /*8800*/  IMAD.MOV.U32 R16, RZ, RZ, RZ ;  /* 0x000000ffff107224 */ /* 0x006fe200078e00ff */
[----:B-----5:R-:W-:-:S13]  /*8810*/  ISETP.NE.AND P0, PT, R6, RZ, PT ;  /* 0x000000ff0600720c */ /* 0x020fda0003f05270 */
        /* <DEDUP_REMOVED lines=299> */
.L_x_13764:
        /* <DEDUP_REMOVED lines=21> */
.L_x_13768:
[----:B------:R-:W2:Y:S02]  /*9c20*/  LDG.E.U8 R2, desc[UR36][R4.64] ;  /* 0x0000002404027981 */ /* 0x000ea4000c1e1100 */
[----:B--2---:R-:W0:Y:S01]  /*9c30*/  I2F.F64.U16 R2, R2 ;  /* 0x0000000200027312 */ /* 0x004e220000101800 */
[----:B------:R-:W-:Y:S05]  /*9c40*/  BRA `(.L_x_13770) ;  /* 0x0000000c00707947 */ /* 0x000fea0003800000 */
.L_x_13767:
        /* <DEDUP_REMOVED lines=9> */
.L_x_13772:
[----:B------:R-:W2:Y:S02]  /*9ce0*/  LDG.E R2, desc[UR36][R4.64] ;  /* 0x0000002404027981 */ /* 0x000ea4000c1e1900 */
[----:B--2---:R-:W0:Y:S01]  /*9cf0*/  I2F.F64 R2, R2 ;  /* 0x0000000200027312 */ /* 0x004e220000201c00 */
[----:B------:R-:W-:Y:S05]  /*9d00*/  BRA `(.L_x_13770) ;  /* 0x0000000c00407947 */ /* 0x000fea0003800000 */
.L_x_13771:
[----:B------:R-:W2:Y:S02]  /*9d10*/  LDG.E.U16 R2, desc[UR36][R4.64] ;  /* 0x0000002404027981 */ /* 0x000ea4000c1e1500 */
[----:B--2---:R-:W0:Y:S01]  /*9d20*/  I2F.F64.S16 R2, R2 ;  /* 0x0000000200027312 */ /* 0x004e220000101c00 */
[----:B------:R-:W-:Y:S05]  /*9d30*/  BRA `(.L_x_13770) ;  /* 0x0000000c00347947 */ /* 0x000fea0003800000 */
.L_x_13766:
        /* <DEDUP_REMOVED lines=10> */
.L_x_13774:
[----:B------:R-:W2:Y:S02]  /*9de0*/  LDG.E.U16 R0, desc[UR36][R4.64] ;  /* 0x0000002404007981 */ /* 0x000ea4000c1e1500 */
[----:B--2---:R-:W-:-:S05]  /*9df0*/  HADD2.F32 R0, -RZ, R0.H0_H0 ;  /* 0x20000000ff007230 */ /* 0x004fca0000004100 */
[----:B------:R-:W-:-:S04]  /*9e00*/  FMUL.FTZ R0, R0, 1 ;  /* 0x3f80000000007820 */ /* 0x000fc80000410000 */
[----:B------:R0:W1:Y:S01]  /*9e10*/  F2F.F64.F32 R2, R0 ;  /* 0x0000000000027310 */ /* 0x0000620000201800 */
[----:B------:R-:W-:Y:S05]  /*9e20*/  BRA `(.L_x_13770) ;  /* 0x0000000800f87947 */ /* 0x000fea0003800000 */
.L_x_13773:
        /* <DEDUP_REMOVED lines=10> */
.L_x_13776:
[----:B------:R-:W2:Y:S02]  /*9ed0*/  LDG.E.U16 R4, desc[UR36][R4.64] ;  /* 0x0000002404047981 */ /* 0x000ea4000c1e1500 */
[----:B--2---:R-:W-:-:S05]  /*9ee0*/  HADD2.F32 R0, -RZ, R4.H0_H0 ;  /* 0x20000004ff007230 */ /* 0x004fca0000004100 */
[----:B------:R-:W-:-:S04]  /*9ef0*/  FMUL.FTZ R0, R0, 1 ;  /* 0x3f80000000007820 */ /* 0x000fc80000410000 */
[----:B------:R0:W1:Y:S01]  /*9f00*/  F2F.F64.F32 R2, R0 ;  /* 0x0000000000027310 */ /* 0x0000620000201800 */
[----:B------:R-:W-:Y:S05]  /*9f10*/  BRA `(.L_x_13770) ;  /* 0x0000000800bc7947 */ /* 0x000fea0003800000 */
.L_x_13775:
[----:B------:R0:W5:Y:S01]  /*9f20*/  LDG.E.64 R2, desc[UR36][R4.64] ;  /* 0x0000002404027981 */ /* 0x000162000c1e1b00 */
[----:B------:R-:W-:Y:S05]  /*9f30*/  BRA `(.L_x_13770) ;  /* 0x0000000800b47947 */ /* 0x000fea0003800000 */
.L_x_13765:
        /* <DEDUP_REMOVED lines=13> */
.L_x_13779:
[----:B------:R4:W5:Y:S01]  /*a010*/  LDG.E.64 R2, desc[UR36][R4.64] ;  /* 0x0000002404027981 */ /* 0x000962000c1e1b00 */
[----:B------:R-:W-:Y:S05]  /*a020*/  BRA `(.L_x_13770) ;  /* 0x0000000800787947 */ /* 0x000fea0003800000 */
.L_x_13778:
        /* <DEDUP_REMOVED lines=26> */
[----:B------:R-:W2:Y:S01]  /*a1d0*/  F2F.F64.F32 R2, R3 ;  /* 0x0000000300027310 */ /* 0x000ea20000201800 */
[----:B------:R-:W-:Y:S05]  /*a1e0*/  BRA `(.L_x_13770) ;  /* 0x0000000800087947 */ /* 0x000fea0003800000 */
.L_x_13781:
        /* <DEDUP_REMOVED lines=13> */
[----:B------:R-:W3:Y:S01]  /*a2c0*/  F2F.F64.F32 R2, R2 ;  /* 0x0000000200027310 */ /* 0x000ee20000201800 */
[----:B------:R-:W-:Y:S05]  /*a2d0*/  BRA `(.L_x_13770) ;  /* 0x0000000400cc7947 */ /* 0x000fea0003800000 */
.L_x_13780:
[----:B------:R-:W2:Y:S02]  /*a2e0*/  LDG.E.U16 R0, desc[UR36][R4.64] ;  /* 0x0000002404007981 */ /* 0x000ea4000c1e1500 */
[----:B--2---:R-:W-:-:S04]  /*a2f0*/  IMAD.U32 R0, R0, 0x10000, RZ ;  /* 0x0001000000007824 */ /* 0x004fc800078e00ff */
[----:B------:R-:W-:-:S04]  /*a300*/  FMUL.FTZ R0, R0, 1 ;  /* 0x3f80000000007820 */ /* 0x000fc80000410000 */
[----:B------:R0:W1:Y:S01]  /*a310*/  F2F.F64.F32 R2, R0 ;  /* 0x0000000000027310 */ /* 0x0000620000201800 */
[----:B------:R-:W-:Y:S05]  /*a320*/  BRA `(.L_x_13770) ;  /* 0x0000000400b87947 */ /* 0x000fea0003800000 */
.L_x_13777:
        /* <DEDUP_REMOVED lines=11> */
.L_x_13784:
        /* <DEDUP_REMOVED lines=21> */
.L_x_13788:
[----:B------:R-:W-:Y:S05]  /*a530*/  BSYNC B1 ;  /* 0x0000000000017941 */ /* 0x000fea0003800000 */
.L_x_13787:
[----:B------:R-:W-:Y:S01]  /*a540*/  LEA R3, R0, 0x3b800000, 0x17 ;  /* 0x3b80000000037811 */ /* 0x000fe200078eb8ff */
[----:B------:R-:W-:-:S05]  /*a550*/  IMAD.SHL.U32 R0, R2, 0x100000, RZ ;  /* 0x0010000002007824 */ /* 0x000fca00078e00ff */
[----:B------:R-:W-:-:S07]  /*a560*/  LOP3.LUT R0, R3, R0, R4, 0xfe, !PT ;  /* 0x0000000003007212 */ /* 0x000fce00078efe04 */
.L_x_13786:
[----:B------:R-:W-:Y:S05]  /*a570*/  BSYNC B0 ;  /* 0x0000000000007941 */ /* 0x000fea0003800000 */
.L_x_13785:
[----:B------:R-:W-:-:S04]  /*a580*/  FMUL.FTZ R0, R0, 1 ;  /* 0x3f80000000007820 */ /* 0x000fc80000410000 */
[----:B------:R0:W1:Y:S01]  /*a590*/  F2F.F64.F32 R2, R0 ;  /* 0x0000000000027310 */ /* 0x0000620000201800 */
[----:B------:R-:W-:Y:S05]  /*a5a0*/  BRA `(.L_x_13770) ;  /* 0x0000000400187947 */ /* 0x000fea0003800000 */
.L_x_13783:
        /* <DEDUP_REMOVED lines=21> */
.L_x_13792:
[----:B------:R-:W-:Y:S05]  /*a700*/  BSYNC B1 ;  /* 0x0000000000017941 */ /* 0x000fea0003800000 */
.L_x_13791:
[----:B------:R-:W-:Y:S01]  /*a710*/  LEA R3, R0, 0x37800000, 0x17 ;  /* 0x3780000000037811 */ /* 0x000fe200078eb8ff */
[----:B------:R-:W-:-:S05]  /*a720*/  IMAD.SHL.U32 R0, R2, 0x200000, RZ ;  /* 0x0020000002007824 */ /* 0x000fca00078e00ff */
[----:B------:R-:W-:-:S07]  /*a730*/  LOP3.LUT R0, R3, R0, R4, 0xfe, !PT ;  /* 0x0000000003007212 */ /* 0x000fce00078efe04 */
.L_x_13790:
[----:B------:R-:W-:Y:S05]  /*a740*/  BSYNC B0 ;  /* 0x0000000000007941 */ /* 0x000fea0003800000 */
.L_x_13789:
[----:B------:R-:W-:-:S04]  /*a750*/  FMUL.FTZ R0, R0, 1 ;  /* 0x3f80000000007820 */ /* 0x000fc80000410000 */
[----:B------:R0:W1:Y:S01]  /*a760*/  F2F.F64.F32 R2, R0 ;  /* 0x0000000000027310 */ /* 0x0000620000201800 */
[----:B------:R-:W-:Y:S05]  /*a770*/  BRA `(.L_x_13770) ;  /* 0x0000000000a47947 */ /* 0x000fea0003800000 */
.L_x_13782:
        /* <DEDUP_REMOVED lines=14> */
.L_x_13796:
[----:B------:R-:W-:Y:S05]  /*a860*/  BSYNC B0 ;  /* 0x0000000000007941 */ /* 0x000fea0003800000 */
.L_x_13795:
[----:B------:R-:W-:-:S04]  /*a870*/  FMUL.FTZ R0, R0, 1 ;  /* 0x3f80000000007820 */ /* 0x000fc80000410000 */
[----:B------:R0:W1:Y:S01]  /*a880*/  F2F.F64.F32 R2, R0 ;  /* 0x0000000000027310 */ /* 0x0000620000201800 */
[----:B------:R-:W-:Y:S05]  /*a890*/  BRA `(.L_x_13770) ;  /* 0x00000000005c7947 */ /* 0x000fea0003800000 */
.L_x_13769:
        /* <DEDUP_REMOVED lines=16> */
.L_x_13797:
[----:B------:R-:W-:Y:S01]  /*a9a0*/  CS2R R2, SRZ ;  /* 0x0000000000027805 */ /* 0x000fe2000001ff00 */
[----:B------:R-:W-:Y:S06]  /*a9b0*/  BRA `(.L_x_13770) ;  /* 0x0000000000147947 */ /* 0x000fec0003800000 */
.L_x_13794:
[----:B------:R-:W2:Y:S02]  /*a9c0*/  LDG.E.64 R2, desc[UR36][R4.64] ;  /* 0x0000002404027981 */ /* 0x000ea4000c1e1b00 */
[----:B--2---:R-:W0:Y:S01]  /*a9d0*/  I2F.F64.U64 R2, R2 ;  /* 0x0000000200027312 */ /* 0x004e220000301800 */
[----:B------:R-:W-:Y:S05]  /*a9e0*/  BRA `(.L_x_13770) ;  /* 0x0000000000087947 */ /* 0x000fea0003800000 */
.L_x_13793:
[----:B------:R-:W2:Y:S02]  /*a9f0*/  LDG.E R2, desc[UR36][R4.64] ;  /* 0x0000002404027981 */ /* 0x000ea4000c1e1900 */
[----:B--2---:R-:W0:Y:S02]  /*aa00*/  I2F.F64.U32 R2, R2 ;  /* 0x0000000200027312 */ /* 0x004e240000201800 */
.L_x_13770:
[----:B0---4-:R-:W0:Y:S01]  /*aa10*/  LDC.64 R4, c[0x0][0x428] ;  /* 0x00010a00ff047b82 */ /* 0x011e220000000a00 */
        /* <DEDUP_REMOVED lines=37> */
.L_x_13803:
        /* <DEDUP_REMOVED lines=12> */
.L_x_13802:
[----:B------:R-:W-:Y:S05]  /*ad30*/  BSYNC B1 ;  /* 0x0000000000017941 */ /* 0x000fea0003800000 */
.L_x_13801:
        /* <DEDUP_REMOVED lines=13> */
.L_x_13809:
        /* <DEDUP_REMOVED lines=33> */
.L_x_13808:
[----:B------:R-:W-:-:S07]  /*b020*/  IMAD.MOV.U32 R6, RZ, RZ, R12 ;  /* 0x000000ffff067224 */ /* 0x000fce00078e000c */
.L_x_13807:
[----:B------:R-:W-:Y:S05]  /*b030*/  BSYNC B2 ;  /* 0x0000000000027941 */ /* 0x000fea0003800000 */
.L_x_13806:
[----:B------:R-:W-:-:S13]  /*b040*/  ISETP.GE.U32.AND P0, PT, R9, 0xc, PT ;  /* 0x0000000c0900780c */ /* 0x000fda0003f06070 */
[----:B------:R-:W-:Y:S05]  /*b050*/  @!P0 BRA `(.L_x_13805) ;  /* 0x0000000400d88947 */ /* 0x000fea0003800000 */
[----:B------:R-:W-:Y:S01]  /*b060*/  BSSY B2, `(.L_x_13810) ;  /* 0x0000074000027945 */ /* 0x000fe20003800000 */
.L_x_13811:
        /* <DEDUP_REMOVED lines=116> */
.L_x_13810:
[----:B------:R-:W-:-:S07]  /*b7b0*/  IMAD.MOV.U32 R13, RZ, RZ, R9 ;  /* 0x000000ffff0d7224 */ /* 0x000fce00078e0009 */
.L_x_13805:
[----:B------:R-:W-:Y:S05]  /*b7c0*/  BSYNC B1 ;  /* 0x0000000000017941 */ /* 0x000fea0003800000 */
.L_x_13804:
        /* <DEDUP_REMOVED lines=20> */
.L_x_13813:
[----:B------:R-:W-:Y:S05]  /*b910*/  BSYNC B1 ;  /* 0x0000000000017941 */ /* 0x000fea0003800000 */
.L_x_13812:
[----:B------:R-:W-:-:S05]  /*b920*/  IMAD.MOV.U32 R9, RZ, RZ, R11 ;  /* 0x000000ffff097224 */ /* 0x000fca00078e000b */
[----:B------:R-:W-:Y:S01]  /*b930*/  LOP3.LUT R9, R9, 0x80000000, R3, 0xb8, !PT ;  /* 0x8000000009097812 */ /* 0x000fe200078eb803 */
[----:B------:R-:W-:Y:S06]  /*b940*/  BRA `(.L_x_13800) ;  /* 0x0000000000247947 */ /* 0x000fec0003800000 */
.L_x_13799:
[----:B------:R-:W-:-:S06]  /*b950*/  DSETP.GTU.AND P0, PT, R4, +INF , PT ;  /* 0x7ff000000400742a */ /* 0x000fcc0003f0c000 */
[----:B------:R-:W-:-:S14]  /*b960*/  DSETP.LE.AND P0, PT, R6, +INF , !P0 ;  /* 0x7ff000000600742a */ /* 0x000fdc0004703000 */
[----:B------:R-:W0:Y:S01]  /*b970*/  @!P0 LDC.64 R8, c[0x0][0x428] ;  /* 0x00010a00ff088b82 */ /* 0x000e220000000a00 */
[----:B------:R-:W-:-:S06]  /*b980*/  @P0 DSETP.NEU.AND P1, PT, R6, +INF , PT ;  /* 0x7ff000000600042a */ /* 0x000fcc0003f2d000 */
[----:B------:R-:W-:Y:S01]  /*b990*/  @P0 FSEL R0, R2, RZ, P1 ;  /* 0x000000ff02000208 */ /* 0x000fe20000800000 */
[----:B0-----:R-:W-:Y:S01]  /*b9a0*/  @!P0 DADD R8, R2, R8 ;  /* 0x0000000002088229 */ /* 0x001fe20000000008 */
[----:B------:R-:W-:-:S05]  /*b9b0*/  @P0 FSEL R3, R3, -QNAN , P1 ;  /* 0xfff8000003030808 */ /* 0x000fca0000800000 */
[----:B------:R-:W-:Y:S02]  /*b9c0*/  @P0 IMAD.MOV.U32 R8, RZ, RZ, R0 ;  /* 0x000000ffff080224 */ /* 0x000fe400078e0000 */
[----:B------:R-:W-:-:S07]  /*b9d0*/  @P0 IMAD.MOV.U32 R9, RZ, RZ, R3 ;  /* 0x000000ffff090224 */ /* 0x000fce00078e0003 */
.L_x_13800:
[----:B------:R-:W-:Y:S05]  /*b9e0*/  BSYNC B0 ;  /* 0x0000000000007941 */ /* 0x000fea0003800000 */
.L_x_13798:
        /* <DEDUP_REMOVED lines=15> */
.L_x_13817:
[----:B------:R-:W0:Y:S02]  /*bae0*/  F2I.S64.F64.TRUNC R8, R8 ;  /* 0x0000000800087311 */ /* 0x000e24000030d900 */
[----:B0-----:R-:W-:-:S05]  /*baf0*/  IMAD.MOV.U32 R3, RZ, RZ, R8 ;  /* 0x000000ffff037224 */ /* 0x001fca00078e0008 */
[----:B------:R0:W-:Y:S01]  /*bb00*/  STG.E.U8 desc[UR36][R16.64], R3 ;  /* 0x0000000310007986 */ /* 0x0001e2000c101124 */
[----:B------:R-:W-:Y:S05]  /*bb10*/  BRA `(.L_x_13819) ;  /* 0x0000000c00f87947 */ /* 0x000fea0003800000 */
.L_x_13816:
        /* <DEDUP_REMOVED lines=9> */
.L_x_13821:
[----:B------:R-:W0:Y:S02]  /*bbb0*/  F2I.F64.TRUNC R9, R8 ;  /* 0x0000000800097311 */ /* 0x000e24000030d100 */
[----:B0-----:R0:W-:Y:S01]  /*bbc0*/  STG.E desc[UR36][R16.64], R9 ;  /* 0x0000000910007986 */ /* 0x0011e2000c101924 */
[----:B------:R-:W-:Y:S05]  /*bbd0*/  BRA `(.L_x_13819) ;  /* 0x0000000c00c87947 */ /* 0x000fea0003800000 */
.L_x_13820:
[----:B------:R-:W0:Y:S02]  /*bbe0*/  F2I.F64.TRUNC R9, R8 ;  /* 0x0000000800097311 */ /* 0x000e24000030d100 */
[----:B0-----:R0:W-:Y:S01]  /*bbf0*/  STG.E.U16 desc[UR36][R16.64], R9 ;  /* 0x0000000910007986 */ /* 0x0011e2000c101524 */
[----:B------:R-:W-:Y:S05]  /*bc00*/  BRA `(.L_x_13819) ;  /* 0x0000000c00bc7947 */ /* 0x000fea0003800000 */
.L_x_13815:
        /* <DEDUP_REMOVED lines=13> */
.L_x_13823:
        /* <DEDUP_REMOVED lines=8> */
.L_x_13822:
        /* <DEDUP_REMOVED lines=14> */
.L_x_13825:
        /* <DEDUP_REMOVED lines=9> */
.L_x_13824:
[----:B------:R0:W-:Y:S01]  /*bed0*/  STG.E.64 desc[UR36][R16.64], R8 ;  /* 0x0000000810007986 */ /* 0x0001e2000c101b24 */
[----:B------:R-:W-:Y:S05]  /*bee0*/  BRA `(.L_x_13819) ;  /* 0x0000000c00047947 */ /* 0x000fea0003800000 */
.L_x_13814:
        /* <DEDUP_REMOVED lines=12> */
.L_x_13828:
[----:B------:R-:W-:-:S05]  /*bfb0*/  CS2R R10, SRZ ;  /* 0x00000000000a7805 */ /* 0x000fca000001ff00 */
[----:B------:R0:W-:Y:S01]  /*bfc0*/  STG.E.128 desc[UR36][R16.64], R8 ;  /* 0x0000000810007986 */ /* 0x0001e2000c101d24 */
[----:B------:R-:W-:Y:S05]  /*bfd0*/  BRA `(.L_x_13819) ;  /* 0x0000000800c87947 */ /* 0x000fea0003800000 */
.L_x_13827:
        /* <DEDUP_REMOVED lines=25> */
.L_x_13832:
[----:B------:R-:W-:Y:S05]  /*c170*/  BSYNC B0 ;  /* 0x0000000000007941 */ /* 0x000fea0003800000 */
.L_x_13831:
[----:B------:R-:W-:-:S05]  /*c180*/  LOP3.LUT R3, R0, R3, RZ, 0xfc, !PT ;  /* 0x0000000300037212 */ /* 0x000fca00078efcff */
[----:B------:R0:W-:Y:S01]  /*c190*/  STG.E.U8 desc[UR36][R16.64], R3 ;  /* 0x0000000310007986 */ /* 0x0001e2000c101124 */
[----:B------:R-:W-:Y:S05]  /*c1a0*/  BRA `(.L_x_13819) ;  /* 0x0000000800547947 */ /* 0x000fea0003800000 */
.L_x_13830:
        /* <DEDUP_REMOVED lines=17> */
.L_x_13834:
[----:B------:R-:W-:Y:S01]  /*c2c0*/  IMAD.MOV.U32 R0, RZ, RZ, 0x7f ;  /* 0x0000007fff007424 */ /* 0x000fe200078e00ff */
[----:B------:R-:W-:-:S04]  /*c2d0*/  ISETP.GT.U32.AND P0, PT, R2, 0x7f800000, PT ;  /* 0x7f8000000200780c */ /* 0x000fc80003f04070 */
[----:B------:R-:W-:-:S09]  /*c2e0*/  SEL R0, R0, 0x7c, P0 ;  /* 0x0000007c00007807 */ /* 0x000fd20000000000 */
.L_x_13835:
[----:B------:R-:W-:Y:S05]  /*c2f0*/  BSYNC B0 ;  /* 0x0000000000007941 */ /* 0x000fea0003800000 */
.L_x_13833:
[----:B------:R-:W-:-:S04]  /*c300*/  LOP3.LUT R2, R3, 0x80000000, RZ, 0xc0, !PT ;  /* 0x8000000003027812 */ /* 0x000fc800078ec0ff */
[----:B------:R-:W-:-:S04]  /*c310*/  SHF.R.U32.HI R3, RZ, 0x18, R2 ;  /* 0x00000018ff037819 */ /* 0x000fc80000011602 */
[----:B------:R-:W-:-:S05]  /*c320*/  LOP3.LUT R3, R0, R3, RZ, 0xfc, !PT ;  /* 0x0000000300037212 */ /* 0x000fca00078efcff */
[----:B------:R0:W-:Y:S01]  /*c330*/  STG.E.U8 desc[UR36][R16.64], R3 ;  /* 0x0000000310007986 */ /* 0x0001e2000c101124 */
[----:B------:R-:W-:Y:S05]  /*c340*/  BRA `(.L_x_13819) ;  /* 0x0000000400ec7947 */ /* 0x000fea0003800000 */
.L_x_13829:
        /* <DEDUP_REMOVED lines=8> */
.L_x_13826:
        /* <DEDUP_REMOVED lines=11> */
.L_x_13838:
        /* <DEDUP_REMOVED lines=21> */
.L_x_13841:
[----:B------:R-:W-:-:S04]  /*c5d0*/  LOP3.LUT R0, R5, 0x80000000, RZ, 0xc0, !PT ;  /* 0x8000000005007812 */ /* 0x000fc800078ec0ff */
[----:B------:R-:W-:-:S04]  /*c5e0*/  SHF.R.U32.HI R3, RZ, 0x18, R0 ;  /* 0x00000018ff037819 */ /* 0x000fc80000011600 */
[----:B------:R-:W-:-:S04]  /*c5f0*/  LOP3.LUT R2, R2, R3, RZ, 0xfc, !PT ;  /* 0x0000000302027212 */ /* 0x000fc800078efcff */
[----:B------:R-:W-:-:S07]  /*c600*/  PRMT R0, R2, 0x7610, R0 ;  /* 0x0000761002007816 */ /* 0x000fce0000000000 */
.L_x_13840:
[----:B------:R-:W-:Y:S05]  /*c610*/  BSYNC B0 ;  /* 0x0000000000007941 */ /* 0x000fea0003800000 */
.L_x_13839:
[----:B------:R3:W-:Y:S01]  /*c620*/  STG.E.U8 desc[UR36][R16.64], R0 ;  /* 0x0000000010007986 */ /* 0x0007e2000c101124 */
[----:B------:R-:W-:Y:S05]  /*c630*/  BRA `(.L_x_13819) ;  /* 0x0000000400307947 */ /* 0x000fea0003800000 */
.L_x_13837:
        /* <DEDUP_REMOVED lines=21> */
.L_x_13844:
[----:B------:R-:W-:-:S04]  /*c790*/  LOP3.LUT R0, R5, 0x80000000, RZ, 0xc0, !PT ;  /* 0x8000000005007812 */ /* 0x000fc800078ec0ff */
[----:B------:R-:W-:-:S04]  /*c7a0*/  SHF.R.U32.HI R3, RZ, 0x18, R0 ;  /* 0x00000018ff037819 */ /* 0x000fc80000011600 */
[----:B------:R-:W-:-:S04]  /*c7b0*/  LOP3.LUT R2, R2, R3, RZ, 0xfc, !PT ;  /* 0x0000000302027212 */ /* 0x000fc800078efcff */
[----:B------:R-:W-:-:S07]  /*c7c0*/  PRMT R0, R2, 0x7610, R0 ;  /* 0x0000761002007816 */ /* 0x000fce0000000000 */
.L_x_13843:
[----:B------:R-:W-:Y:S05]  /*c7d0*/  BSYNC B0 ;  /* 0x0000000000007941 */ /* 0x000fea0003800000 */
.L_x_13842:
[----:B------:R0:W-:Y:S01]  /*c7e0*/  STG.E.U8 desc[UR36][R16.64], R0 ;  /* 0x0000000010007986 */ /* 0x0001e2000c101124 */
[----:B------:R-:W-:Y:S05]  /*c7f0*/  BRA `(.L_x_13819) ;  /* 0x0000000000c07947 */ /* 0x000fea0003800000 */
.L_x_13836:
        /* <DEDUP_REMOVED lines=26> */
.L_x_13818:
        /* <DEDUP_REMOVED lines=16> */
.L_x_13847:
[----:B------:R-:W-:Y:S05]  /*caa0*/  BRA `(.L_x_13819) ;  /* 0x0000000000147947 */ /* 0x000fea0003800000 */
.L_x_13846:
[----:B------:R-:W0:Y:S02]  /*cab0*/  F2I.U64.F64.TRUNC R8, R8 ;  /* 0x0000000800087311 */ /* 0x000e24000030d800 */
[----:B0-----:R1:W-:Y:S01]  /*cac0*/  STG.E.64 desc[UR36][R16.64], R8 ;  /* 0x0000000810007986 */ /* 0x0013e2000c101b24 */
[----:B------:R-:W-:Y:S05]  /*cad0*/  BRA `(.L_x_13819) ;  /* 0x0000000000087947 */ /* 0x000fea0003800000 */
.L_x_13845:
[----:B------:R-:W0:Y:S02]  /*cae0*/  F2I.U32.F64.TRUNC R9, R8 ;  /* 0x0000000800097311 */ /* 0x000e24000030d000 */
[----:B0-----:R0:W-:Y:S02]  /*caf0*/  STG.E desc[UR36][R16.64], R9 ;  /* 0x0000000910007986 */ /* 0x0011e4000c101924 */
.L_x_13819:
[----:B------:R-:W-:-:S07]  /*cb00*/  VIADD R19, R19, 0x80 ;  /* 0x0000008013137836 */ /* 0x000fce0000000000 */
.L_x_13763:
[----:B------:R-:W-:Y:S05]  /*cb10*/  BSYNC B6 ;  /* 0x0000000000067941 */ /* 0x000fea0003800000 */
.L_x_13762:
[----:B------:R-:W-:Y:S02]  /*cb20*/  ULDC UR4, c[0x0][0x210] ;  /* 0x0000840000047ab9 */ /* 0x000fe40000000800 */
[----:B------:R-:W-:-:S13]  /*cb30*/  ISETP.GE.AND P0, PT, R19, UR4, PT ;  /* 0x0000000413007c0c */ /* 0x000fda000bf06270 */
[----:B------:R-:W-:Y:S05]  /*cb40*/  @P0 EXIT ;  /* 0x000000000000094d */ /* 0x000fea0003800000 */
        /* <DEDUP_REMOVED lines=303> */
.L_x_13848:
        /* <DEDUP_REMOVED lines=21> */
.L_x_13852:
[----:B------:R-:W2:Y:S02]  /*df90*/  LDG.E.U8 R2, desc[UR36][R4.64] ;  /* 0x0000002404027981 */ /* 0x000ea4000c1e1100 */
[----:B--2---:R-:W0:Y:S01]  /*dfa0*/  I2F.F64.U16 R2, R2 ;  /* 0x0000000200027312 */ /* 0x004e220000101800 */
[----:B------:R-:W-:Y:S05]  /*dfb0*/  BRA `(.L_x_13854) ;  /* 0x0000000c00707947 */ /* 0x000fea0003800000 */
.L_x_13851:
        /* <DEDUP_REMOVED lines=9> */
.L_x_13856:
[----:B------:R-:W2:Y:S02]  /*e050*/  LDG.E R2, desc[UR36][R4.64] ;  /* 0x0000002404027981 */ /* 0x000ea4000c1e1900 */
[----:B--2---:R-:W0:Y:S01]  /*e060*/  I2F.F64 R2, R2 ;  /* 0x0000000200027312 */ /* 0x004e220000201c00 */
[----:B------:R-:W-:Y:S05]  /*e070*/  BRA `(.L_x_13854) ;  /* 0x0000000c00407947 */ /* 0x000fea0003800000 */
.L_x_13855:
[----:B------:R-:W2:Y:S02]  /*e080*/  LDG.E.U16 R2, desc[UR36][R4.64] ;  /* 0x0000002404027981 */ /* 0x000ea4000c1e1500 */
[----:B--2---:R-:W0:Y:S01]  /*e090*/  I2F.F64.S16 R2, R2 ;  /* 0x0000000200027312 */ /* 0x004e220000101c00 */
[----:B------:R-:W-:Y:S05]  /*e0a0*/  BRA `(.L_x_13854) ;  /* 0x0000000c00347947 */ /* 0x000fea0003800000 */
.L_x_13850:
        /* <DEDUP_REMOVED lines=10> */
.L_x_13858:
[----:B------:R-:W2:Y:S02]  /*e150*/  LDG.E.U16 R0, desc[UR36][R4.64] ;  /* 0x0000002404007981 */ /* 0x000ea4000c1e1500 */
[----:B--2---:R-:W-:-:S05]  /*e160*/  HADD2.F32 R0, -RZ, R0.H0_H0 ;  /* 0x20000000ff007230 */ /* 0x004fca0000004100 */
[----:B------:R-:W-:-:S04]  /*e170*/  FMUL.FTZ R0, R0, 1 ;  /* 0x3f80000000007820 */ /* 0x000fc80000410000 */
[----:B------:R0:W1:Y:S01]  /*e180*/  F2F.F64.F32 R2, R0 ;  /* 0x0000000000027310 */ /* 0x0000620000201800 */
[----:B------:R-:W-:Y:S05]  /*e190*/  BRA `(.L_x_13854) ;  /* 0x0000000800f87947 */ /* 0x000fea0003800000 */
.L_x_13857:
        /* <DEDUP_REMOVED lines=10> */
.L_x_13860:
[----:B------:R-:W2:Y:S02]  /*e240*/  LDG.E.U16 R4, desc[UR36][R4.64] ;  /* 0x0000002404047981 */ /* 0x000ea4000c1e1500 */
[----:B--2---:R-:W-:-:S05]  /*e250*/  HADD2.F32 R0, -RZ, R4.H0_H0 ;  /* 0x20000004ff007230 */ /* 0x004fca0000004100 */
[----:B------:R-:W-:-:S04]  /*e260*/  FMUL.FTZ R0, R0, 1 ;  /* 0x3f80000000007820 */ /* 0x000fc80000410000 */
[----:B------:R0:W1:Y:S01]  /*e270*/  F2F.F64.F32 R2, R0 ;  /* 0x0000000000027310 */ /* 0x0000620000201800 */
[----:B------:R-:W-:Y:S05]  /*e280*/  BRA `(.L_x_13854) ;  /* 0x0000000800bc7947 */ /* 0x000fea0003800000 */
.L_x_13859:
[----:B------:R0:W5:Y:S01]  /*e290*/  LDG.E.64 R2, desc[UR36][R4.64] ;  /* 0x0000002404027981 */ /* 0x000162000c1e1b00 */
[----:B------:R-:W-:Y:S05]  /*e2a0*/  BRA `(.L_x_13854) ;  /* 0x0000000800b47947 */ /* 0x000fea0003800000 */
.L_x_13849:
        /* <DEDUP_REMOVED lines=13> */
.L_x_13863:
[----:B------:R0:W5:Y:S01]  /*e380*/  LDG.E.64 R2, desc[UR36][R4.64] ;  /* 0x0000002404027981 */ /* 0x000162000c1e1b00 */
[----:B------:R-:W-:Y:S05]  /*e390*/  BRA `(.L_x_13854) ;  /* 0x0000000800787947 */ /* 0x000fea0003800000 */
.L_x_13862:
        /* <DEDUP_REMOVED lines=28> */
.L_x_13865:
        /* <DEDUP_REMOVED lines=15> */
.L_x_13864:
[----:B------:R-:W2:Y:S02]  /*e650*/  LDG.E.U16 R0, desc[UR36][R4.64] ;  /* 0x0000002404007981 */ /* 0x000ea4000c1e1500 */
[----:B--2---:R-:W-:-:S04]  /*e660*/  IMAD.U32 R0, R0, 0x10000, RZ ;  /* 0x0001000000007824 */ /* 0x004fc800078e00ff */
[----:B------:R-:W-:-:S04]  /*e670*/  FMUL.FTZ R0, R0, 1 ;  /* 0x3f80000000007820 */ /* 0x000fc80000410000 */
[----:B------:R0:W1:Y:S01]  /*e680*/  F2F.F64.F32 R2, R0 ;  /* 0x0000000000027310 */ /* 0x0000620000201800 */
[----:B------:R-:W-:Y:S05]  /*e690*/  BRA `(.L_x_13854) ;  /* 0x0000000400b87947 */ /* 0x000fea0003800000 */
.L_x_13861:
        /* <DEDUP_REMOVED lines=9> */
[----:B--2---:R-:W2:Y:S01]  /*e730*/  I2F.F64.U16 R2, R2 ;  /* 0x0000000200027312 */ /* 0x004ea20000101800 */
[----:B------:R-:W-:Y:S05]  /*e740*/  BRA `(.L_x_13854) ;  /* 0x00000004008c7947 */ /* 0x000fea0003800000 */
.L_x_13868:
        /* <DEDUP_REMOVED lines=21> */
.L_x_13872:
[----:B------:R-:W-:Y:S05]  /*e8a0*/  BSYNC B1 ;  /* 0x0000000000017941 */ /* 0x000fea0003800000 */
.L_x_13871:
[----:B------:R-:W-:Y:S01]  /*e8b0*/  LEA R3, R0, 0x3b800000, 0x17 ;  /* 0x3b80000000037811 */ /* 0x000fe200078eb8ff */
[----:B------:R-:W-:-:S05]  /*e8c0*/  IMAD.SHL.U32 R0, R2, 0x100000, RZ ;  /* 0x0010000002007824 */ /* 0x000fca00078e00ff */
[----:B------:R-:W-:-:S07]  /*e8d0*/  LOP3.LUT R0, R3, R0, R4, 0xfe, !PT ;  /* 0x0000000003007212 */ /* 0x000fce00078efe04 */
.L_x_13870:
[----:B------:R-:W-:Y:S05]  /*e8e0*/  BSYNC B0 ;  /* 0x0000000000007941 */ /* 0x000fea0003800000 */
.L_x_13869:
[----:B------:R-:W-:-:S04]  /*e8f0*/  FMUL.FTZ R0, R0, 1 ;  /* 0x3f80000000007820 */ /* 0x000fc80000410000 */
[----:B------:R3:W4:Y:S01]  /*e900*/  F2F.F64.F32 R2, R0 ;  /* 0x0000000000027310 */ /* 0x0007220000201800 */
[----:B------:R-:W-:Y:S05]  /*e910*/  BRA `(.L_x_13854) ;  /* 0x0000000400187947 */ /* 0x000fea0003800000 */
.L_x_13867:
        /* <DEDUP_REMOVED lines=21> */
.L_x_13876:
[----:B------:R-:W-:Y:S05]  /*ea70*/  BSYNC B1 ;  /* 0x0000000000017941 */ /* 0x000fea0003800000 */
.L_x_13875:
[----:B------:R-:W-:Y:S01]  /*ea80*/  LEA R3, R0, 0x37800000, 0x17 ;  /* 0x3780000000037811 */ /* 0x000fe200078eb8ff */
[----:B------:R-:W-:-:S05]  /*ea90*/  IMAD.SHL.U32 R0, R2, 0x200000, RZ ;  /* 0x0020000002007824 */ /* 0x000fca00078e00ff */
[----:B------:R-:W-:-:S07]  /*eaa0*/  LOP3.LUT R0, R3, R0, R4, 0xfe, !PT ;  /* 0x0000000003007212 */ /* 0x000fce00078efe04 */
.L_x_13874:
[----:B------:R-:W-:Y:S05]  /*eab0*/  BSYNC B0 ;  /* 0x0000000000007941 */ /* 0x000fea0003800000 */
.L_x_13873:
[----:B------:R-:W-:-:S04]  /*eac0*/  FMUL.FTZ R0, R0, 1 ;  /* 0x3f80000000007820 */ /* 0x000fc80000410000 */
[----:B------:R0:W1:Y:S01]  /*ead0*/  F2F.F64.F32 R2, R0 ;  /* 0x0000000000027310 */ /* 0x0000620000201800 */
[----:B------:R-:W-:Y:S05]  /*eae0*/  BRA `(.L_x_13854) ;  /* 0x0000000000a47947 */ /* 0x000fea0003800000 */
.L_x_13866:
        /* <DEDUP_REMOVED lines=14> */
.L_x_13880:
[----:B------:R-:W-:Y:S05]  /*ebd0*/  BSYNC B0 ;  /* 0x0000000000007941 */ /* 0x000fea0003800000 */
.L_x_13879:
[----:B------:R-:W-:-:S04]  /*ebe0*/  FMUL.FTZ R0, R0, 1 ;  /* 0x3f80000000007820 */ /* 0x000fc80000410000 */
[----:B------:R0:W1:Y:S01]  /*ebf0*/  F2F.F64.F32 R2, R0 ;  /* 0x0000000000027310 */ /* 0x0000620000201800 */
[----:B------:R-:W-:Y:S05]  /*ec00*/  BRA `(.L_x_13854) ;  /* 0x00000000005c7947 */ /* 0x000fea0003800000 */
.L_x_13853:
        /* <DEDUP_REMOVED lines=16> */
.L_x_13881:
[----:B------:R-:W-:Y:S01]  /*ed10*/  CS2R R2, SRZ ;  /* 0x0000000000027805 */ /* 0x000fe2000001ff00 */
[----:B------:R-:W-:Y:S06]  /*ed20*/  BRA `(.L_x_13854) ;  /* 0x0000000000147947 */ /* 0x000fec0003800000 */
.L_x_13878:
[----:B------:R-:W2:Y:S02]  /*ed30*/  LDG.E.64 R2, desc[UR36][R4.64] ;  /* 0x0000002404027981 */ /* 0x000ea4000c1e1b00 */
[----:B--2---:R-:W0:Y:S01]  /*ed40*/  I2F.F64.U64 R2, R2 ;  /* 0x0000000200027312 */ /* 0x004e220000301800 */
[----:B------:R-:W-:Y:S05]  /*ed50*/  BRA `(.L_x_13854) ;  /* 0x0000000000087947 */ /* 0x000fea0003800000 */
.L_x_13877:
[----:B------:R-:W2:Y:S02]  /*ed60*/  LDG.E R2, desc[UR36][R4.64] ;  /* 0x0000002404027981 */ /* 0x000ea4000c1e1900 */
[----:B--2---:R-:W0:Y:S02]  /*ed70*/  I2F.F64.U32 R2, R2 ;  /* 0x0000000200027312 */ /* 0x004e240000201800 */
.L_x_13854:
        /* <DEDUP_REMOVED lines=38> */
.L_x_13888:
        /* <DEDUP_REMOVED lines=12> */
.L_x_13887:
[----:B------:R-:W-:-:S07]  /*f0a0*/  IMAD.MOV.U32 R8, RZ, RZ, R9 ;  /* 0x000000ffff087224 */ /* 0x000fce00078e0009 */
.L_x_13886:
[----:B------:R-:W-:Y:S05]  /*f0b0*/  BSYNC B1 ;  /* 0x0000000000017941 */ /* 0x000fea0003800000 */
.L_x_13885:
        /* <DEDUP_REMOVED lines=13> */
.L_x_13894:
        /* <DEDUP_REMOVED lines=33> */
.L_x_13893:
[----:B------:R-:W-:-:S07]  /*f3a0*/  IMAD.MOV.U32 R8, RZ, RZ, R10 ;  /* 0x000000ffff087224 */ /* 0x000fce00078e000a */
.L_x_13892:
[----:B------:R-:W-:Y:S05]  /*f3b0*/  BSYNC B2 ;  /* 0x0000000000027941 */ /* 0x000fea0003800000 */
.L_x_13891:
[----:B------:R-:W-:-:S13]  /*f3c0*/  ISETP.GE.U32.AND P0, PT, R9, 0xc, PT ;  /* 0x0000000c0900780c */ /* 0x000fda0003f06070 */
[----:B------:R-:W-:Y:S05]  /*f3d0*/  @!P0 BRA `(.L_x_13890) ;  /* 0x0000000400d88947 */ /* 0x000fea0003800000 */
[----:B------:R-:W-:Y:S01]  /*f3e0*/  BSSY B2, `(.L_x_13895) ;  /* 0x0000074000027945 */ /* 0x000fe20003800000 */
.L_x_13896:
        /* <DEDUP_REMOVED lines=116> */
.L_x_13895:
[----:B------:R-:W-:-:S07]  /*fb30*/  IMAD.MOV.U32 R15, RZ, RZ, R9 ;  /* 0x000000ffff0f7224 */ /* 0x000fce00078e0009 */
.L_x_13890:
[----:B------:R-:W-:Y:S05]  /*fb40*/  BSYNC B1 ;  /* 0x0000000000017941 */ /* 0x000fea0003800000 */
.L_x_13889:
        /* <DEDUP_REMOVED lines=20> */
.L_x_13898:
[----:B------:R-:W-:Y:S05]  /*fc90*/  BSYNC B1 ;  /* 0x0000000000017941 */ /* 0x000fea0003800000 */
.L_x_13897:
[----:B------:R-:W-:Y:S02]  /*fca0*/  IMAD.MOV.U32 R9, RZ, RZ, R11 ;  /* 0x000000ffff097224 */ /* 0x000fe400078e000b */
[----:B------:R-:W-:-:S03]  /*fcb0*/  IMAD.MOV.U32 R8, RZ, RZ, R6 ;  /* 0x000000ffff087224 */ /* 0x000fc600078e0006 */
[----:B------:R-:W-:Y:S01]  /*fcc0*/  LOP3.LUT R9, R9, 0x80000000, R3, 0xb8, !PT ;  /* 0x8000000009097812 */ /* 0x000fe200078eb803 */
[----:B------:R-:W-:Y:S06]  /*fcd0*/  BRA `(.L_x_13884) ;  /* 0x0000000000247947 */ /* 0x000fec0003800000 */
.L_x_13883:
        /* <DEDUP_REMOVED lines=9> */
.L_x_13884:
[----:B------:R-:W-:Y:S05]  /*fd70*/  BSYNC B0 ;  /* 0x0000000000007941 */ /* 0x000fea0003800000 */
.L_x_13882:
        /* <DEDUP_REMOVED lines=15> */
.L_x_13902:
[----:B------:R-:W0:Y:S02]  /*fe70*/  F2I.S64.F64.TRUNC R8, R8 ;  /* 0x0000000800087311 */ /* 0x000e24000030d900 */
[----:B0-----:R-:W-:-:S05]  /*fe80*/  IMAD.MOV.U32 R3, RZ, RZ, R8 ;  /* 0x000000ffff037224 */ /* 0x001fca00078e0008 */
[----:B------:R-:W-:Y:S01]  /*fe90*/  STG.E.U8 desc[UR36][R16.64], R3 ;  /* 0x0000000310007986 */ /* 0x000fe2000c101124 */
[----:B------:R-:W-:Y:S05]  /*fea0*/  EXIT ;  /* 0x000000000000794d */ /* 0x000fea0003800000 */
.L_x_13901:
        /* <DEDUP_REMOVED lines=9> */
.L_x_13905:
[----:B------:R-:W0:Y:S02]  /*ff40*/  F2I.F64.TRUNC R9, R8 ;  /* 0x0000000800097311 */ /* 0x000e24000030d100 */
[----:B0-----:R-:W-:Y:S01]  /*ff50*/  STG.E desc[UR36][R16.64], R9 ;  /* 0x0000000910007986 */ /* 0x001fe2000c101924 */
[----:B------:R-:W-:Y:S05]  /*ff60*/  EXIT ;  /* 0x000000000000794d */ /* 0x000fea0003800000 */
.L_x_13904:
[----:B------:R-:W0:Y:S02]  /*ff70*/  F2I.F64.TRUNC R9, R8 ;  /* 0x0000000800097311 */ /* 0x000e24000030d100 */
[----:B0-----:R-:W-:Y:S01]  /*ff80*/  STG.E.U16 desc[UR36][R16.64], R9 ;  /* 0x0000000910007986 */ /* 0x001fe2000c101524 */
[----:B------:R-:W-:Y:S05]  /*ff90*/  EXIT ;  /* 0x000000000000794d */ /* 0x000fea0003800000 */
.L_x_13900:
        /* <DEDUP_REMOVED lines=13> */
.L_x_13907:
        /* <DEDUP_REMOVED lines=8> */
.L_x_13906:
        /* <DEDUP_REMOVED lines=14> */
.L_x_13909:
        /* <DEDUP_REMOVED lines=9> */
.L_x_13908:
[----:B------:R-:W-:Y:S01]  /*10260*/  STG.E.64 desc[UR36][R16.64], R8 ;  /* 0x0000000810007986 */ /* 0x000fe2000c101b24 */
[----:B------:R-:W-:Y:S05]  /*10270*/  EXIT ;  /* 0x000000000000794d */ /* 0x000fea0003800000 */
.L_x_13899:
        /* <DEDUP_REMOVED lines=12> */
.L_x_13912:
[----:B------:R-:W-:-:S05]  /*10340*/  CS2R R10, SRZ ;  /* 0x00000000000a7805 */ /* 0x000fca000001ff00 */
[----:B------:R-:W-:Y:S01]  /*10350*/  STG.E.128 desc[UR36][R16.64], R8 ;  /* 0x0000000810007986 */ /* 0x000fe2000c101d24 */
[----:B------:R-:W-:Y:S05]  /*10360*/  EXIT ;  /* 0x000000000000794d */ /* 0x000fea0003800000 */
.L_x_13911:
        /* <DEDUP_REMOVED lines=25> */
.L_x_13916:
[----:B------:R-:W-:Y:S05]  /*10500*/  BSYNC B0 ;  /* 0x0000000000007941 */ /* 0x000fea0003800000 */
.L_x_13915:
[----:B------:R-:W-:-:S05]  /*10510*/  LOP3.LUT R3, R0, R3, RZ, 0xfc, !PT ;  /* 0x0000000300037212 */ /* 0x000fca00078efcff */
[----:B------:R-:W-:Y:S01]  /*10520*/  STG.E.U8 desc[UR36][R16.64], R3 ;  /* 0x0000000310007986 */ /* 0x000fe2000c101124 */
[----:B------:R-:W-:Y:S05]  /*10530*/  EXIT ;  /* 0x000000000000794d */ /* 0x000fea0003800000 */
.L_x_13914:
        /* <DEDUP_REMOVED lines=17> */
.L_x_13918:
[----:B------:R-:W-:Y:S01]  /*10650*/  IMAD.MOV.U32 R0, RZ, RZ, 0x7f ;  /* 0x0000007fff007424 */ /* 0x000fe200078e00ff */
[----:B------:R-:W-:-:S04]  /*10660*/  ISETP.GT.U32.AND P0, PT, R2, 0x7f800000, PT ;  /* 0x7f8000000200780c */ /* 0x000fc80003f04070 */
[----:B------:R-:W-:-:S09]  /*10670*/  SEL R0, R0, 0x7c, P0 ;  /* 0x0000007c00007807 */ /* 0x000fd20000000000 */
.L_x_13919:
[----:B------:R-:W-:Y:S05]  /*10680*/  BSYNC B0 ;  /* 0x0000000000007941 */ /* 0x000fea0003800000 */
.L_x_13917:
[----:B------:R-:W-:-:S04]  /*10690*/  LOP3.LUT R2, R3, 0x80000000, RZ, 0xc0, !PT ;  /* 0x8000000003027812 */ /* 0x000fc800078ec0ff */
[----:B------:R-:W-:-:S04]  /*106a0*/  SHF.R.U32.HI R3, RZ, 0x18, R2 ;  /* 0x00000018ff037819 */ /* 0x000fc80000011602 */
[----:B------:R-:W-:-:S05]  /*106b0*/  LOP3.LUT R3, R0, R3, RZ, 0xfc, !PT ;  /* 0x0000000300037212 */ /* 0x000fca00078efcff */
[----:B------:R-:W-:Y:S01]  /*106c0*/  STG.E.U8 desc[UR36][R16.64], R3 ;  /* 0x0000000310007986 */ /* 0x000fe2000c101124 */
[----:B------:R-:W-:Y:S05]  /*106d0*/  EXIT ;  /* 0x000000000000794d */ /* 0x000fea0003800000 */
.L_x_13913:
        /* <DEDUP_REMOVED lines=8> */
.L_x_13910:
        /* <DEDUP_REMOVED lines=11> */
.L_x_13922:
        /* <DEDUP_REMOVED lines=21> */
.L_x_13925:
[----:B------:R-:W-:-:S04]  /*10960*/  LOP3.LUT R0, R5, 0x80000000, RZ, 0xc0, !PT ;  /* 0x8000000005007812 */ /* 0x000fc800078ec0ff */
[----:B------:R-:W-:-:S04]  /*10970*/  SHF.R.U32.HI R3, RZ, 0x18, R0 ;  /* 0x00000018ff037819 */ /* 0x000fc80000011600 */
[----:B------:R-:W-:-:S04]  /*10980*/  LOP3.LUT R2, R2, R3, RZ, 0xfc, !PT ;  /* 0x0000000302027212 */ /* 0x000fc800078efcff */
[----:B------:R-:W-:-:S07]  /*10990*/  PRMT R0, R2, 0x7610, R0 ;  /* 0x0000761002007816 */ /* 0x000fce0000000000 */
.L_x_13924:
[----:B------:R-:W-:Y:S05]  /*109a0*/  BSYNC B0 ;  /* 0x0000000000007941 */ /* 0x000fea0003800000 */
.L_x_13923:
[----:B------:R-:W-:Y:S01]  /*109b0*/  STG.E.U8 desc[UR36][R16.64], R0 ;  /* 0x0000000010007986 */ /* 0x000fe2000c101124 */
[----:B------:R-:W-:Y:S05]  /*109c0*/  EXIT ;  /* 0x000000000000794d */ /* 0x000fea0003800000 */
.L_x_13921:
        /* <DEDUP_REMOVED lines=21> */
.L_x_13928:
[----:B------:R-:W-:-:S04]  /*10b20*/  LOP3.LUT R0, R5, 0x80000000, RZ, 0xc0, !PT ;  /* 0x8000000005007812 */ /* 0x000fc800078ec0ff */
[----:B------:R-:W-:-:S04]  /*10b30*/  SHF.R.U32.HI R3, RZ, 0x18, R0 ;  /* 0x00000018ff037819 */ /* 0x000fc80000011600 */
[----:B------:R-:W-:-:S04]  /*10b40*/  LOP3.LUT R2, R2, R3, RZ, 0xfc, !PT ;  /* 0x0000000302027212 */ /* 0x000fc800078efcff */
[----:B------:R-:W-:-:S07]  /*10b50*/  PRMT R0, R2, 0x7610, R0 ;  /* 0x0000761002007816 */ /* 0x000fce0000000000 */
.L_x_13927:
[----:B------:R-:W-:Y:S05]  /*10b60*/  BSYNC B0 ;  /* 0x0000000000007941 */ /* 0x000fea0003800000 */
.L_x_13926:
[----:B------:R-:W-:Y:S01]  /*10b70*/  STG.E.U8 desc[UR36][R16.64], R0 ;  /* 0x0000000010007986 */ /* 0x000fe2000c101124 */
[----:B------:R-:W-:Y:S05]  /*10b80*/  EXIT ;  /* 0x000000000000794d */ /* 0x000fea0003800000 */
.L_x_13920:
        /* <DEDUP_REMOVED lines=26> */
.L_x_13903:
        /* <DEDUP_REMOVED lines=16> */
.L_x_13931:
[----:B------:R-:W-:Y:S05]  /*10e30*/  EXIT ;  /* 0x000000000000794d */ /* 0x000fea0003800000 */
.L_x_13930:
[----:B------:R-:W0:Y:S02]  /*10e40*/  F2I.U64.F64.TRUNC R8, R8 ;  /* 0x0000000800087311 */ /* 0x000e24000030d800 */
[----:B0-----:R-:W-:Y:S01]  /*10e50*/  STG.E.64 desc[UR36][R16.64], R8 ;  /* 0x0000000810007986 */ /* 0x001fe2000c101b24 */
[----:B------:R-:W-:Y:S05]  /*10e60*/  EXIT ;  /* 0x000000000000794d */ /* 0x000fea0003800000 */
.L_x_13929:
[----:B------:R-:W0:Y:S02]  /*10e70*/  F2I.U32.F64.TRUNC R9, R8 ;  /* 0x0000000800097311 */ /* 0x000e24000030d000 */
[----:B0-----:R-:W-:Y:S01]  /*10e80*/  STG.E desc[UR36][R16.64], R9 ;  /* 0x0000000910007986 */ /* 0x001fe2000c101924 */
[----:B------:R-:W-:Y:S05]  /*10e90*/  EXIT ;  /* 0x000000000000794d */ /* 0x000fea0003800000 */
.L_x_13932:
        /* <DEDUP_REMOVED lines=14> */
.L_x_57367:


//--------------------- .text._ZN2at6native27unrolled_elementwise_kernelINS0_13BUnaryFunctorIdddZZZNS0_16fmod_kernel_cudaERNS_18TensorIteratorBaseEENKUlvE0_clEvENKUlvE_clEvEUlddE_EESt5arrayIPcLm2EELi4E23TrivialOffsetCalculatorILi1EjESD_NS0_6memory12LoadWithCastILi1EEENSE_13StoreWithCastILi1EEEEEviT_T0_T2_T3_T4_T5_ --------------------------
	.section	.text._ZN2at6native27unrolled_elementwise_kernelINS0_13BUnaryFunctorIdddZZZNS0_16fmod_kernel_cudaERNS_18TensorIteratorBaseEENKUlvE0_clEvENKUlvE_clEvEUlddE_EESt5arrayIPcLm2EELi4E23TrivialOffsetCalculatorILi1EjESD_NS0_6memory12LoadWithCastILi1EEENSE_13StoreWithCastILi1EEEEEviT_T0_T2_T3_T4_T5_,"ax",@progbits
	.align	128
        .global         _ZN2at6native27unrolled_elementwise_kernelINS0_13BUnaryFunctorIdddZZZNS0_16fmod_kernel_cudaERNS_18TensorIteratorBaseEENKUlvE0_clEvENKUlvE_clEvEUlddE_EESt5arrayIPcLm2EELi4E23TrivialOffsetCalculatorILi1EjESD_NS0_6memory12LoadWithCastILi1EEENSE_13StoreWithCastILi1EEEEEviT_T0_T2_T3_T4_T5_
        .type           _ZN2at6native27unrolled_elementwise_kernelINS0_13BUnaryFunctorIdddZZZNS0_16fmod_kernel_cudaERNS_18TensorIteratorBaseEENKUlvE0_clEvENKUlvE_clEvEUlddE_EESt5arrayIPcLm2EELi4E23TrivialOffsetCalculatorILi1EjESD_NS0_6memory12LoadWithCastILi1EEENSE_13StoreWithCastILi1EEEEEviT_T0_T2_T3_T4_T5_,@function
        .size           _ZN2at6native27unrolled_elementwise_kernelINS0_13BUnaryFunctorIdddZZZNS0_16fmod_kernel_cudaERNS_18TensorIteratorBaseEENKUlvE0_clEvENKUlvE_clEvEUlddE_EESt5arrayIPcLm2EELi4E23TrivialOffsetCalculatorILi1EjESD_NS0_6memory12LoadWithCastILi1EEENSE_13StoreWithCastILi1EEEEEviT_T0_T2_T3_T4_T5_,(.L_x_57368 - _ZN2at6native27unrolled_elementwise_kernelINS0_13BUnaryFunctorIdddZZZNS0_16fmod_kernel_cudaERNS_18TensorIteratorBaseEENKUlvE0_clEvENKUlvE_clEvEUlddE_EESt5arrayIPcLm2EELi4E23TrivialOffsetCalculatorILi1EjESD_NS0_6memory12LoadWithCastILi1EEENSE_13StoreWithCastILi1EEEEEviT_T0_T2_T3_T4_T5_)
        .other          _ZN2at6native27unrolled_elementwise_kernelINS0_13BUnaryFunctorIdddZZZNS0_16fmod_kernel_cudaERNS_18TensorIteratorBaseEENKUlvE0_clEvENKUlvE_clEvEUlddE_EESt5arrayIPcLm2EELi4E23TrivialOffsetCalculatorILi1EjESD_NS0_6memory12LoadWithCastILi1EEENSE_13StoreWithCastILi1EEEEEviT_T0_T2_T3_T4_T5_,@"STO_CUDA_ENTRY STV_DEFAULT"
_ZN2at6native27unrolled_elementwise_kernelINS0_13BUnaryFunctorIdddZZZNS0_16fmod_kernel_cudaERNS_18TensorIteratorBaseEENKUlvE0_clEvENKUlvE_clEvEUlddE_EESt5arrayIPcLm2EELi4E23TrivialOffsetCalculatorILi1EjESD_NS0_6memory12LoadWithCastILi1EEENSE_13StoreWithCastILi1EEEEEviT_T0_T2_T3_T4_T5_:
.text._ZN2at6native27unrolled_elementwise_kernelINS0_13BUnaryFunctorIdddZZZNS0_16fmod_kernel_cudaERNS_18TensorIteratorBaseEENKUlvE0_clEvENKUlvE_clEvEUlddE_EESt5arrayIPcLm2EELi4E23TrivialOffsetCalculatorILi1EjESD_NS0_6memory12LoadWithCastILi1EEENSE_13StoreWithCastILi1EEEEEviT_T0_T2_T3_T4_T5_:
        /* <DEDUP_REMOVED lines=8> */
[----:B------:R-:W3:Y:S01]  /*0080*/  LDC.U8 R22, c[0x0][0x23c] ;  /* 0x00008f00ff167b82 */ /* 0x000ee20000000000 */
[----:B-1----:R-:W-:-:S05]  /*0090*/  IMAD R2, R26, -0x200, R3 ;  /* 0xfffffe001a027824 */ /* 0x002fca00078e0203 */
[----:B--2---:R-:W-:-:S13]  /*00a0*/  ISETP.GE.AND P0, PT, R23, R2, PT ;  /* 0x000000021700720c */ /* 0x004fda0003f06270 */
[----:B0--3--:R-:W-:Y:S05]  /*00b0*/  @P0 BRA `(.L_x_13934) ;  /* 0x0000000c00d80947 */ /* 0x009fea0003800000 */
        /* <DEDUP_REMOVED lines=20> */
.L_x_13938:
[----:B------:R-:W2:Y:S02]  /*0200*/  LDG.E.U8 R4, desc[UR36][R4.64] ;  /* 0x0000002404047981 */ /* 0x000ea4000c1e1100 */
[----:B--2---:R0:W1:Y:S01]  /*0210*/  I2F.F64.U16 R28, R4 ;  /* 0x00000004001c7312 */ /* 0x0040620000101800 */
[----:B------:R-:W-:Y:S05]  /*0220*/  BRA `(.L_x_13940) ;  /* 0x0000000c00747947 */ /* 0x000fea0003800000 */
.L_x_13937:
        /* <DEDUP_REMOVED lines=9> */
.L_x_13942:
[----:B------:R-:W2:Y:S02]  /*02c0*/  LDG.E R4, desc[UR36][R4.64] ;  /* 0x0000002404047981 */ /* 0x000ea4000c1e1900 */
[----:B--2---:R1:W2:Y:S01]  /*02d0*/  I2F.F64 R28, R4 ;  /* 0x00000004001c7312 */ /* 0x0042a20000201c00 */
[----:B------:R-:W-:Y:S05]  /*02e0*/  BRA `(.L_x_13940) ;  /* 0x0000000c00447947 */ /* 0x000fea0003800000 */
.L_x_13941:
[----:B------:R-:W2:Y:S02]  /*02f0*/  LDG.E.U16 R4, desc[UR36][R4.64] ;  /* 0x0000002404047981 */ /* 0x000ea4000c1e1500 */
[----:B--2---:R3:W4:Y:S01]  /*0300*/  I2F.F64.S16 R28, R4 ;  /* 0x00000004001c7312 */ /* 0x0047220000101c00 */
[----:B------:R-:W-:Y:S05]  /*0310*/  BRA `(.L_x_13940) ;  /* 0x0000000c00387947 */ /* 0x000fea0003800000 */
.L_x_13936:
        /* <DEDUP_REMOVED lines=10> */
.L_x_13944:
[----:B------:R-:W2:Y:S02]  /*03c0*/  LDG.E.U16 R0, desc[UR36][R4.64] ;  /* 0x0000002404007981 */ /* 0x000ea4000c1e1500 */
[----:B--2---:R-:W-:-:S05]  /*03d0*/  HADD2.F32 R0, -RZ, R0.H0_H0 ;  /* 0x20000000ff007230 */ /* 0x004fca0000004100 */
[----:B------:R-:W-:-:S04]  /*03e0*/  FMUL.FTZ R0, R0, 1 ;  /* 0x3f80000000007820 */ /* 0x000fc80000410000 */
[----:B------:R0:W1:Y:S01]  /*03f0*/  F2F.F64.F32 R28, R0 ;  /* 0x00000000001c7310 */ /* 0x0000620000201800 */
[----:B------:R-:W-:Y:S05]  /*0400*/  BRA `(.L_x_13940) ;  /* 0x0000000800fc7947 */ /* 0x000fea0003800000 */
.L_x_13943:
        /* <DEDUP_REMOVED lines=10> */
.L_x_13946:
[----:B------:R-:W2:Y:S02]  /*04b0*/  LDG.E.U16 R4, desc[UR36][R4.64] ;  /* 0x0000002404047981 */ /* 0x000ea4000c1e1500 */
[----:B--2---:R-:W-:-:S05]  /*04c0*/  HADD2.F32 R0, -RZ, R4.H0_H0 ;  /* 0x20000004ff007230 */ /* 0x004fca0000004100 */
[----:B------:R-:W-:-:S04]  /*04d0*/  FMUL.FTZ R0, R0, 1 ;  /* 0x3f80000000007820 */ /* 0x000fc80000410000 */
[----:B------:R0:W1:Y:S01]  /*04e0*/  F2F.F64.F32 R28, R0 ;  /* 0x00000000001c7310 */ /* 0x0000620000201800 */
[----:B------:R-:W-:Y:S05]  /*04f0*/  BRA `(.L_x_13940) ;  /* 0x0000000800c07947 */ /* 0x000fea0003800000 */
.L_x_13945:
[----:B------:R0:W5:Y:S01]  /*0500*/  LDG.E.64 R28, desc[UR36][R4.64] ;  /* 0x00000024041c7981 */ /* 0x000162000c1e1b00 */
[----:B------:R-:W-:Y:S05]  /*0510*/  BRA `(.L_x_13940) ;  /* 0x0000000800b87947 */ /* 0x000fea0003800000 */
.L_x_13935:
        /* <DEDUP_REMOVED lines=13> */
.L_x_13949:
[----:B------:R0:W5:Y:S01]  /*05f0*/  LDG.E.64 R28, desc[UR36][R4.64] ;  /* 0x00000024041c7981 */ /* 0x000162000c1e1b00 */
[----:B------:R-:W-:Y:S05]  /*0600*/  BRA `(.L_x_13940) ;  /* 0x00000008007c7947 */ /* 0x000fea0003800000 */
.L_x_13948:
        /* <DEDUP_REMOVED lines=28> */
.L_x_13951:
        /* <DEDUP_REMOVED lines=16> */
.L_x_13950:
[----:B------:R-:W2:Y:S02]  /*08d0*/  LDG.E.U16 R0, desc[UR36][R4.64] ;  /* 0x0000002404007981 */ /* 0x000ea4000c1e1500 */
[----:B--2---:R-:W-:-:S04]  /*08e0*/  IMAD.U32 R0, R0, 0x10000, RZ ;  /* 0x0001000000007824 */ /* 0x004fc800078e00ff */
[----:B------:R-:W-:-:S04]  /*08f0*/  FMUL.FTZ R0, R0, 1 ;  /* 0x3f80000000007820 */ /* 0x000fc80000410000 */
[----:B------:R0:W1:Y:S01]  /*0900*/  F2F.F64.F32 R28, R0 ;  /* 0x00000000001c7310 */ /* 0x0000620000201800 */
[----:B------:R-:W-:Y:S05]  /*0910*/  BRA `(.L_x_13940) ;  /* 0x0000000400b87947 */ /* 0x000fea0003800000 */
.L_x_13947:
        /* <DEDUP_REMOVED lines=11> */
.L_x_13954:
        /* <DEDUP_REMOVED lines=21> */
.L_x_13958:
[----:B------:R-:W-:Y:S05]  /*0b20*/  BSYNC B1 ;  /* 0x0000000000017941 */ /* 0x000fea0003800000 */
.L_x_13957:
[----:B------:R-:W-:Y:S01]  /*0b30*/  LEA R5, R0, 0x3b800000, 0x17 ;  /* 0x3b80000000057811 */ /* 0x000fe200078eb8ff */
[----:B------:R-:W-:-:S05]  /*0b40*/  IMAD.SHL.U32 R0, R3, 0x100000, RZ ;  /* 0x0010000003007824 */ /* 0x000fca00078e00ff */
[----:B------:R-:W-:-:S07]  /*0b50*/  LOP3.LUT R0, R5, R0, R6, 0xfe, !PT ;  /* 0x0000000005007212 */ /* 0x000fce00078efe06 */
.L_x_13956:
[----:B------:R-:W-:Y:S05]  /*0b60*/  BSYNC B0 ;  /* 0x0000000000007941 */ /* 0x000fea0003800000 */
.L_x_13955:
[----:B------:R-:W-:-:S04]  /*0b70*/  FMUL.FTZ R0, R0, 1 ;  /* 0x3f80000000007820 */ /* 0x000fc80000410000 */
[----:B------:R0:W1:Y:S01]  /*0b80*/  F2F.F64.F32 R28, R0 ;  /* 0x00000000001c7310 */ /* 0x0000620000201800 */
[----:B------:R-:W-:Y:S05]  /*0b90*/  BRA `(.L_x_13940) ;  /* 0x0000000400187947 */ /* 0x000fea0003800000 */
.L_x_13953:
        /* <DEDUP_REMOVED lines=21> */
.L_x_13962:
[----:B------:R-:W-:Y:S05]  /*0cf0*/  BSYNC B1 ;  /* 0x0000000000017941 */ /* 0x000fea0003800000 */
.L_x_13961:
[----:B------:R-:W-:Y:S01]  /*0d00*/  LEA R5, R0, 0x37800000, 0x17 ;  /* 0x3780000000057811 */ /* 0x000fe200078eb8ff */
[----:B------:R-:W-:-:S05]  /*0d10*/  IMAD.SHL.U32 R0, R3, 0x200000, RZ ;  /* 0x0020000003007824 */ /* 0x000fca00078e00ff */
[----:B------:R-:W-:-:S07]  /*0d20*/  LOP3.LUT R0, R5, R0, R6, 0xfe, !PT ;  /* 0x0000000005007212 */ /* 0x000fce00078efe06 */
.L_x_13960:
[----:B------:R-:W-:Y:S05]  /*0d30*/  BSYNC B0 ;  /* 0x0000000000007941 */ /* 0x000fea0003800000 */
.L_x_13959:
[----:B------:R-:W-:-:S04]  /*0d40*/  FMUL.FTZ R0, R0, 1 ;  /* 0x3f80000000007820 */ /* 0x000fc80000410000 */
[----:B------:R0:W1:Y:S01]  /*0d50*/  F2F.F64.F32 R28, R0 ;  /* 0x00000000001c7310 */ /* 0x0000620000201800 */
[----:B------:R-:W-:Y:S05]  /*0d60*/  BRA `(.L_x_13940) ;  /* 0x0000000000a47947 */ /* 0x000fea0003800000 */
.L_x_13952:
        /* <DEDUP_REMOVED lines=14> */
.L_x_13966:
[----:B------:R-:W-:Y:S05]  /*0e50*/  BSYNC B0 ;  /* 0x0000000000007941 */ /* 0x000fea0003800000 */
.L_x_13965:
[----:B------:R-:W-:-:S04]  /*0e60*/  FMUL.FTZ R0, R0, 1 ;  /* 0x3f80000000007820 */ /* 0x000fc80000410000 */
[----:B------:R0:W1:Y:S01]  /*0e70*/  F2F.F64.F32 R28, R0 ;  /* 0x00000000001c7310 */ /* 0x0000620000201800 */
[----:B------:R-:W-:Y:S05]  /*0e80*/  BRA `(.L_x_13940) ;  /* 0x00000000005c7947 */ /* 0x000fea0003800000 */
.L_x_13939:
        /* <DEDUP_REMOVED lines=16> */
.L_x_13967:
[----:B------:R-:W-:Y:S01]  /*0f90*/  CS2R R28, SRZ ;  /* 0x00000000001c7805 */ /* 0x000fe2000001ff00 */
[----:B------:R-:W-:Y:S06]  /*0fa0*/  BRA `(.L_x_13940) ;  /* 0x0000000000147947 */ /* 0x000fec0003800000 */
.L_x_13964:
[----:B------:R-:W2:Y:S02]  /*0fb0*/  LDG.E.64 R28, desc[UR36][R4.64] ;  /* 0x00000024041c7981 */ /* 0x000ea4000c1e1b00 */
[----:B--2---:R-:W0:Y:S01]  /*0fc0*/  I2F.F64.U64 R28, R28 ;  /* 0x0000001c001c7312 */ /* 0x004e220000301800 */
[----:B------:R-:W-:Y:S05]  /*0fd0*/  BRA `(.L_x_13940) ;  /* 0x0000000000087947 */ /* 0x000fea0003800000 */
.L_x_13963:
[----:B------:R-:W2:Y:S02]  /*0fe0*/  LDG.E R4, desc[UR36][R4.64] ;  /* 0x0000002404047981 */ /* 0x000ea4000c1e1900 */
[----:B--2---:R0:W1:Y:S02]  /*0ff0*/  I2F.F64.U32 R28, R4 ;  /* 0x00000004001c7312 */ /* 0x0040640000201800 */
.L_x_13940:
[----:B------:R-:W3:Y:S02]  /*1000*/  S2R R23, SR_TID.X ;  /* 0x0000000000177919 */ /* 0x000ee40000002100 */
[----:B---3--:R-:W-:-:S07]  /*1010*/  VIADD R23, R23, 0x80 ;  /* 0x0000008017177836 */ /* 0x008fce0000000000 */
.L_x_13934:
[----:B------:R-:W-:Y:S05]  /*1020*/  BSYNC B6 ;  /* 0x0000000000067941 */ /* 0x000fea0003800000 */
.L_x_13933:
        /* <DEDUP_REMOVED lines=24> */
.L_x_13973:
[----:B------:R-:W3:Y:S02]  /*11b0*/  LDG.E.U8 R4, desc[UR36][R4.64] ;  /* 0x0000002404047981 */ /* 0x000ee4000c1e1100 */
[----:B---3--:R0:W1:Y:S01]  /*11c0*/  I2F.F64.U16 R24, R4 ;  /* 0x0000000400187312 */ /* 0x0080620000101800 */
[----:B------:R-:W-:Y:S05]  /*11d0*/  BRA `(.L_x_13975) ;  /* 0x0000000c00707947 */ /* 0x000fea0003800000 */
.L_x_13972:
        /* <DEDUP_REMOVED lines=9> */
.L_x_13977:
[----:B------:R-:W3:Y:S02]  /*1270*/  LDG.E R4, desc[UR36][R4.64] ;  /* 0x0000002404047981 */ /* 0x000ee4000c1e1900 */
[----:B---3--:R0:W1:Y:S01]  /*1280*/  I2F.F64 R24, R4 ;  /* 0x0000000400187312 */ /* 0x0080620000201c00 */
[----:B------:R-:W-:Y:S05]  /*1290*/  BRA `(.L_x_13975) ;  /* 0x0000000c00407947 */ /* 0x000fea0003800000 */
.L_x_13976:
[----:B------:R-:W3:Y:S02]  /*12a0*/  LDG.E.U16 R4, desc[UR36][R4.64] ;  /* 0x0000002404047981 */ /* 0x000ee4000c1e1500 */
[----:B---3--:R0:W1:Y:S01]  /*12b0*/  I2F.F64.S16 R24, R4 ;  /* 0x0000000400187312 */ /* 0x0080620000101c00 */
[----:B------:R-:W-:Y:S05]  /*12c0*/  BRA `(.L_x_13975) ;  /* 0x0000000c00347947 */ /* 0x000fea0003800000 */
.L_x_13971:
        /* <DEDUP_REMOVED lines=10> */
.L_x_13979:
[----:B------:R-:W3:Y:S02]  /*1370*/  LDG.E.U16 R0, desc[UR36][R4.64] ;  /* 0x0000002404007981 */ /* 0x000ee4000c1e1500 */
[----:B---3--:R-:W-:-:S05]  /*1380*/  HADD2.F32 R0, -RZ, R0.H0_H0 ;  /* 0x20000000ff007230 */ /* 0x008fca0000004100 */
[----:B------:R-:W-:-:S04]  /*1390*/  FMUL.FTZ R0, R0, 1 ;  /* 0x3f80000000007820 */ /* 0x000fc80000410000 */
[----:B------:R0:W1:Y:S01]  /*13a0*/  F2F.F64.F32 R24, R0 ;  /* 0x0000000000187310 */ /* 0x0000620000201800 */
[----:B------:R-:W-:Y:S05]  /*13b0*/  BRA `(.L_x_13975) ;  /* 0x0000000800f87947 */ /* 0x000fea0003800000 */
.L_x_13978:
        /* <DEDUP_REMOVED lines=10> */
.L_x_13981:
[----:B------:R-:W3:Y:S02]  /*1460*/  LDG.E.U16 R4, desc[UR36][R4.64] ;  /* 0x0000002404047981 */ /* 0x000ee4000c1e1500 */
[----:B---3--:R-:W-:-:S05]  /*1470*/  HADD2.F32 R0, -RZ, R4.H0_H0 ;  /* 0x20000004ff007230 */ /* 0x008fca0000004100 */
[----:B------:R-:W-:-:S04]  /*1480*/  FMUL.FTZ R0, R0, 1 ;  /* 0x3f80000000007820 */ /* 0x000fc80000410000 */
[----:B------:R0:W1:Y:S01]  /*1490*/  F2F.F64.F32 R24, R0 ;  /* 0x0000000000187310 */ /* 0x0000620000201800 */
[----:B------:R-:W-:Y:S05]  /*14a0*/  BRA `(.L_x_13975) ;  /* 0x0000000800bc7947 */ /* 0x000fea0003800000 */
.L_x_13980:
[----:B------:R0:W5:Y:S01]  /*14b0*/  LDG.E.64 R24, desc[UR36][R4.64] ;  /* 0x0000002404187981 */ /* 0x000162000c1e1b00 */
[----:B------:R-:W-:Y:S05]  /*14c0*/  BRA `(.L_x_13975) ;  /* 0x0000000800b47947 */ /* 0x000fea0003800000 */
.L_x_13970:
        /* <DEDUP_REMOVED lines=13> */
.L_x_13984:
[----:B------:R0:W5:Y:S01]  /*15a0*/  LDG.E.64 R24, desc[UR36][R4.64] ;  /* 0x0000002404187981 */ /* 0x000162000c1e1b00 */
[----:B------:R-:W-:Y:S05]  /*15b0*/  BRA `(.L_x_13975) ;  /* 0x0000000800787947 */ /* 0x000fea0003800000 */
.L_x_13983:
        /* <DEDUP_REMOVED lines=28> */
.L_x_13986:
        /* <DEDUP_REMOVED lines=13> */
[----:B------:R3:W0:Y:S01]  /*1850*/  F2F.F64.F32 R24, R0 ;  /* 0x0000000000187310 */ /* 0x0006220000201800 */
[----:B------:R-:W-:Y:S05]  /*1860*/  BRA `(.L_x_13975) ;  /* 0x0000000400cc7947 */ /* 0x000fea0003800000 */
.L_x_13985:
[----:B------:R-:W3:Y:S02]  /*1870*/  LDG.E.U16 R0, desc[UR36][R4.64] ;  /* 0x0000002404007981 */ /* 0x000ee4000c1e1500 */
[----:B---3--:R-:W-:-:S04]  /*1880*/  IMAD.U32 R0, R0, 0x10000, RZ ;  /* 0x0001000000007824 */ /* 0x008fc800078e00ff */
[----:B------:R-:W-:-:S04]  /*1890*/  FMUL.FTZ R0, R0, 1 ;  /* 0x3f80000000007820 */ /* 0x000fc80000410000 */
[----:B------:R0:W1:Y:S01]  /*18a0*/  F2F.F64.F32 R24, R0 ;  /* 0x0000000000187310 */ /* 0x0000620000201800 */
[----:B------:R-:W-:Y:S05]  /*18b0*/  BRA `(.L_x_13975) ;  /* 0x0000000400b87947 */ /* 0x000fea0003800000 */
.L_x_13982:
        /* <DEDUP_REMOVED lines=11> */
.L_x_13989:
        /* <DEDUP_REMOVED lines=21> */
.L_x_13993:
[----:B------:R-:W-:Y:S05]  /*1ac0*/  BSYNC B1 ;  /* 0x0000000000017941 */ /* 0x000fea0003800000 */
.L_x_13992:
[----:B------:R-:W-:Y:S01]  /*1ad0*/  LEA R5, R0, 0x3b800000, 0x17 ;  /* 0x3b80000000057811 */ /* 0x000fe200078eb8ff */
[----:B------:R-:W-:-:S05]  /*1ae0*/  IMAD.SHL.U32 R0, R3, 0x100000, RZ ;  /* 0x0010000003007824 */ /* 0x000fca00078e00ff */
[----:B------:R-:W-:-:S07]  /*1af0*/  LOP3.LUT R0, R5, R0, R6, 0xfe, !PT ;  /* 0x0000000005007212 */ /* 0x000fce00078efe06 */
.L_x_13991:
[----:B------:R-:W-:Y:S05]  /*1b00*/  BSYNC B0 ;  /* 0x0000000000007941 */ /* 0x000fea0003800000 */
.L_x_13990:
[----:B------:R-:W-:-:S04]  /*1b10*/  FMUL.FTZ R0, R0, 1 ;  /* 0x3f80000000007820 */ /* 0x000fc80000410000 */
[----:B------:R0:W1:Y:S01]  /*1b20*/  F2F.F64.F32 R24, R0 ;  /* 0x0000000000187310 */ /* 0x0000620000201800 */
[----:B------:R-:W-:Y:S05]  /*1b30*/  BRA `(.L_x_13975) ;  /* 0x0000000400187947 */ /* 0x000fea0003800000 */
.L_x_13988:
        /* <DEDUP_REMOVED lines=21> */
.L_x_13997:
[----:B------:R-:W-:Y:S05]  /*1c90*/  BSYNC B1 ;  /* 0x0000000000017941 */ /* 0x000fea0003800000 */
.L_x_13996:
[----:B------:R-:W-:Y:S01]  /*1ca0*/  LEA R5, R0, 0x37800000, 0x17 ;  /* 0x3780000000057811 */ /* 0x000fe200078eb8ff */
[----:B------:R-:W-:-:S05]  /*1cb0*/  IMAD.SHL.U32 R0, R3, 0x200000, RZ ;  /* 0x0020000003007824 */ /* 0x000fca00078e00ff */
[----:B------:R-:W-:-:S07]  /*1cc0*/  LOP3.LUT R0, R5, R0, R6, 0xfe, !PT ;  /* 0x0000000005007212 */ /* 0x000fce00078efe06 */
.L_x_13995:
[----:B------:R-:W-:Y:S05]  /*1cd0*/  BSYNC B0 ;  /* 0x0000000000007941 */ /* 0x000fea0003800000 */
.L_x_13994:
[----:B------:R-:W-:-:S04]  /*1ce0*/  FMUL.FTZ R0, R0, 1 ;  /* 0x3f80000000007820 */ /* 0x000fc80000410000 */
[----:B------:R0:W1:Y:S01]  /*1cf0*/  F2F.F64.F32 R24, R0 ;  /* 0x0000000000187310 */ /* 0x0000620000201800 */
[----:B------:R-:W-:Y:S05]  /*1d00*/  BRA `(.L_x_13975) ;  /* 0x0000000000a47947 */ /* 0x000fea0003800000 */
.L_x_13987:
        /* <DEDUP_REMOVED lines=14> */
.L_x_14001:
[----:B------:R-:W-:Y:S05]  /*1df0*/  BSYNC B0 ;  /* 0x0000000000007941 */ /* 0x000fea0003800000 */
.L_x_14000:
[----:B------:R-:W-:-:S04]  /*1e00*/  FMUL.FTZ R0, R0, 1 ;  /* 0x3f80000000007820 */ /* 0x000fc80000410000 */
[----:B------:R0:W1:Y:S01]  /*1e10*/  F2F.F64.F32 R24, R0 ;  /* 0x0000000000187310 */ /* 0x0000620000201800 */
[----:B------:R-:W-:Y:S05]  /*1e20*/  BRA `(.L_x_13975) ;  /* 0x00000000005c7947 */ /* 0x000fea0003800000 */
.L_x_13974:
        /* <DEDUP_REMOVED lines=16> */
.L_x_14002:
[----:B------:R-:W-:Y:S01]  /*1f30*/  CS2R R24, SRZ ;  /* 0x0000000000187805 */ /* 0x000fe2000001ff00 */
[----:B------:R-:W-:Y:S06]  /*1f40*/  BRA `(.L_x_13975) ;  /* 0x0000000000147947 */ /* 0x000fec0003800000 */
.L_x_13999:
[----:B------:R-:W3:Y:S02]  /*1f50*/  LDG.E.64 R24, desc[UR36][R4.64] ;  /* 0x0000002404187981 */ /* 0x000ee4000c1e1b00 */
[----:B---3--:R-:W0:Y:S01]  /*1f60*/  I2F.F64.U64 R24, R24 ;  /* 0x0000001800187312 */ /* 0x008e220000301800 */
[----:B------:R-:W-:Y:S05]  /*1f70*/  BRA `(.L_x_13975) ;  /* 0x0000000000087947 */ /* 0x000fea0003800000 */
.L_x_13998:
[----:B------:R-:W3:Y:S02]  /*1f80*/  LDG.E R4, desc[UR36][R4.64] ;  /* 0x0000002404047981 */ /* 0x000ee4000c1e1900 */
[----:B---3--:R0:W1:Y:S02]  /*1f90*/  I2F.F64.U32 R24, R4 ;  /* 0x0000000400187312 */ /* 0x0080640000201800 */
.L_x_13975:
[----:B------:R-:W-:-:S07]  /*1fa0*/  VIADD R23, R23, 0x80 ;  /* 0x0000008017177836 */ /* 0x000fce0000000000 */
.L_x_13969:
[----:B------:R-:W-:Y:S05]  /*1fb0*/  BSYNC B6 ;  /* 0x0000000000067941 */ /* 0x000fea0003800000 */
.L_x_13968:
[----:B------:R-:W-:Y:S01]  /*1fc0*/  ISETP.GE.AND P0, PT, R23, R2, PT ;  /* 0x000000021700720c */ /* 0x000fe20003f06270 */
[----:B------:R-:W-:Y:S01]  /*1fd0*/  BSSY B6, `(.L_x_14003) ;  /* 0x00000f9000067945 */ /* 0x000fe20003800000 */
[----:B------:R-:W-:Y:S02]  /*1fe0*/  CS2R R18, SRZ ;  /* 0x0000000000127805 */ /* 0x000fe4000001ff00 */
[----:B------:R-:W-:-:S09]  /*1ff0*/  CS2R R16, SRZ ;  /* 0x0000000000107805 */ /* 0x000fd2000001ff00 */
[----:B------:R-:W-:Y:S05]  /*2000*/  @P0 BRA `(.L_x_14004) ;  /* 0x0000000c00d40947 */ /* 0x000fea0003800000 */
[----:B01----:R-:W0:Y:S01]  /*2010*/  LDC.64 R4, c[0x0][0x230] ;  /* 0x00008c00ff047b82 */ /* 0x003e220000000a00 */
[----:B---3--:R-:W-:Y:S01]  /*2020*/  IMAD R0, R26, 0x200, R23 ;  /* 0x000002001a007824 */ /* 0x008fe200078e0217 */
        /* <DEDUP_REMOVED lines=19> */
.L_x_14008:
[----:B------:R-:W3:Y:S02]  /*2160*/  LDG.E.U8 R4, desc[UR36][R4.64] ;  /* 0x0000002404047981 */ /* 0x000ee4000c1e1100 */
[----:B---3--:R0:W1:Y:S01]  /*2170*/  I2F.F64.U16 R16, R4 ;  /* 0x0000000400107312 */ /* 0x0080620000101800 */
[----:B------:R-:W-:Y:S05]  /*2180*/  BRA `(.L_x_14010) ;  /* 0x0000000c00707947 */ /* 0x000fea0003800000 */
.L_x_14007:
        /* <DEDUP_REMOVED lines=9> */
.L_x_14012:
[----:B------:R-:W3:Y:S02]  /*2220*/  LDG.E R4, desc[UR36][R4.64] ;  /* 0x0000002404047981 */ /* 0x000ee4000c1e1900 */
[----:B---3--:R0:W1:Y:S01]  /*2230*/  I2F.F64 R16, R4 ;  /* 0x0000000400107312 */ /* 0x0080620000201c00 */
[----:B------:R-:W-:Y:S05]  /*2240*/  BRA `(.L_x_14010) ;  /* 0x0000000c00407947 */ /* 0x000fea0003800000 */
.L_x_14011:
[----:B------:R-:W3:Y:S02]  /*2250*/  LDG.E.U16 R4, desc[UR36][R4.64] ;  /* 0x0000002404047981 */ /* 0x000ee4000c1e1500 */
[----:B---3--:R0:W1:Y:S01]  /*2260*/  I2F.F64.S16 R16, R4 ;  /* 0x0000000400107312 */ /* 0x0080620000101c00 */
[----:B------:R-:W-:Y:S05]  /*2270*/  BRA `(.L_x_14010) ;  /* 0x0000000c00347947 */ /* 0x000fea0003800000 */
.L_x_14006:
        /* <DEDUP_REMOVED lines=10> */
.L_x_14014:
[----:B------:R-:W3:Y:S02]  /*2320*/  LDG.E.U16 R0, desc[UR36][R4.64] ;  /* 0x0000002404007981 */ /* 0x000ee4000c1e1500 */
[----:B---3--:R-:W-:-:S05]  /*2330*/  HADD2.F32 R0, -RZ, R0.H0_H0 ;  /* 0x20000000ff007230 */ /* 0x008fca0000004100 */
[----:B------:R-:W-:-:S04]  /*2340*/  FMUL.FTZ R0, R0, 1 ;  /* 0x3f80000000007820 */ /* 0x000fc80000410000 */
[----:B------:R0:W1:Y:S01]  /*2350*/  F2F.F64.F32 R16, R0 ;  /* 0x0000000000107310 */ /* 0x0000620000201800 */
[----:B------:R-:W-:Y:S05]  /*2360*/  BRA `(.L_x_14010) ;  /* 0x0000000800f87947 */ /* 0x000fea0003800000 */
.L_x_14013:
        /* <DEDUP_REMOVED lines=10> */
.L_x_14016:
[----:B------:R-:W3:Y:S02]  /*2410*/  LDG.E.U16 R4, desc[UR36][R4.64] ;  /* 0x0000002404047981 */ /* 0x000ee4000c1e1500 */
[----:B---3--:R-:W-:-:S05]  /*2420*/  HADD2.F32 R0, -RZ, R4.H0_H0 ;  /* 0x20000004ff007230 */ /* 0x008fca0000004100 */
[----:B------:R-:W-:-:S04]  /*2430*/  FMUL.FTZ R0, R0, 1 ;  /* 0x3f80000000007820 */ /* 0x000fc80000410000 */
[----:B------:R0:W1:Y:S01]  /*2440*/  F2F.F64.F32 R16, R0 ;  /* 0x0000000000107310 */ /* 0x0000620000201800 */
[----:B------:R-:W-:Y:S05]  /*2450*/  BRA `(.L_x_14010) ;  /* 0x0000000800bc7947 */ /* 0x000fea0003800000 */
.L_x_14015:
[----:B------:R0:W5:Y:S01]  /*2460*/  LDG.E.64 R16, desc[UR36][R4.64] ;  /* 0x0000002404107981 */ /* 0x000162000c1e1b00 */
[----:B------:R-:W-:Y:S05]  /*2470*/  BRA `(.L_x_14010) ;  /* 0x0000000800b47947 */ /* 0x000fea0003800000 */
.L_x_14005:
        /* <DEDUP_REMOVED lines=13> */
.L_x_14019:
[----:B------:R0:W5:Y:S01]  /*2550*/  LDG.E.64 R16, desc[UR36][R4.64] ;  /* 0x0000002404107981 */ /* 0x000162000c1e1b00 */
[----:B------:R-:W-:Y:S05]  /*2560*/  BRA `(.L_x_14010) ;  /* 0x0000000800787947 */ /* 0x000fea0003800000 */
.L_x_14018:
        /* <DEDUP_REMOVED lines=28> */
.L_x_14021:
        /* <DEDUP_REMOVED lines=15> */
.L_x_14020:
[----:B------:R-:W3:Y:S02]  /*2820*/  LDG.E.U16 R0, desc[UR36][R4.64] ;  /* 0x0000002404007981 */ /* 0x000ee4000c1e1500 */
[----:B---3--:R-:W-:-:S04]  /*2830*/  IMAD.U32 R0, R0, 0x10000, RZ ;  /* 0x0001000000007824 */ /* 0x008fc800078e00ff */
[----:B------:R-:W-:-:S04]  /*2840*/  FMUL.FTZ R0, R0, 1 ;  /* 0x3f80000000007820 */ /* 0x000fc80000410000 */
[----:B------:R0:W1:Y:S01]  /*2850*/  F2F.F64.F32 R16, R0 ;  /* 0x0000000000107310 */ /* 0x0000620000201800 */
[----:B------:R-:W-:Y:S05]  /*2860*/  BRA `(.L_x_14010) ;  /* 0x0000000400b87947 */ /* 0x000fea0003800000 */
.L_x_14017:
        /* <DEDUP_REMOVED lines=11> */
.L_x_14024:
        /* <DEDUP_REMOVED lines=21> */
.L_x_14028:
[----:B------:R-:W-:Y:S05]  /*2a70*/  BSYNC B1 ;  /* 0x0000000000017941 */ /* 0x000fea0003800000 */
.L_x_14027:
[----:B------:R-:W-:Y:S01]  /*2a80*/  LEA R5, R0, 0x3b800000, 0x17 ;  /* 0x3b80000000057811 */ /* 0x000fe200078eb8ff */
[----:B------:R-:W-:-:S05]  /*2a90*/  IMAD.SHL.U32 R0, R3, 0x100000, RZ ;  /* 0x0010000003007824 */ /* 0x000fca00078e00ff */
[----:B------:R-:W-:-:S07]  /*2aa0*/  LOP3.LUT R0, R5, R0, R6, 0xfe, !PT ;  /* 0x0000000005007212 */ /* 0x000fce00078efe06 */
.L_x_14026:
[----:B------:R-:W-:Y:S05]  /*2ab0*/  BSYNC B0 ;  /* 0x0000000000007941 */ /* 0x000fea0003800000 */
.L_x_14025:
[----:B------:R-:W-:-:S04]  /*2ac0*/  FMUL.FTZ R0, R0, 1 ;  /* 0x3f80000000007820 */ /* 0x000fc80000410000 */
[----:B------:R3:W0:Y:S01]  /*2ad0*/  F2F.F64.F32 R16, R0 ;  /* 0x0000000000107310 */ /* 0x0006220000201800 */
[----:B------:R-:W-:Y:S05]  /*2ae0*/  BRA `(.L_x_14010) ;  /* 0x0000000400187947 */ /* 0x000fea0003800000 */
.L_x_14023:
        /* <DEDUP_REMOVED lines=21> */
.L_x_14032:
[----:B------:R-:W-:Y:S05]  /*2c40*/  BSYNC B1 ;  /* 0x0000000000017941 */ /* 0x000fea0003800000 */
.L_x_14031:
[----:B------:R-:W-:Y:S01]  /*2c50*/  LEA R5, R0, 0x37800000, 0x17 ;  /* 0x3780000000057811 */ /* 0x000fe200078eb8ff */
[----:B------:R-:W-:-:S05]  /*2c60*/  IMAD.SHL.U32 R0, R3, 0x200000, RZ ;  /* 0x0020000003007824 */ /* 0x000fca00078e00ff */
[----:B------:R-:W-:-:S07]  /*2c70*/  LOP3.LUT R0, R5, R0, R6, 0xfe, !PT ;  /* 0x0000000005007212 */ /* 0x000fce00078efe06 */
.L_x_14030:
[----:B------:R-:W-:Y:S05]  /*2c80*/  BSYNC B0 ;  /* 0x0000000000007941 */ /* 0x000fea0003800000 */
.L_x_14029:
[----:B------:R-:W-:-:S04]  /*2c90*/  FMUL.FTZ R0, R0, 1 ;  /* 0x3f80000000007820 */ /* 0x000fc80000410000 */
[----:B------:R0:W1:Y:S01]  /*2ca0*/  F2F.F64.F32 R16, R0 ;  /* 0x0000000000107310 */ /* 0x0000620000201800 */
[----:B------:R-:W-:Y:S05]  /*2cb0*/  BRA `(.L_x_14010) ;  /* 0x0000000000a47947 */ /* 0x000fea0003800000 */
.L_x_14022:
        /* <DEDUP_REMOVED lines=14> */
.L_x_14036:
[----:B------:R-:W-:Y:S05]  /*2da0*/  BSYNC B0 ;  /* 0x0000000000007941 */ /* 0x000fea0003800000 */
.L_x_14035:
[----:B------:R-:W-:-:S04]  /*2db0*/  FMUL.FTZ R0, R0, 1 ;  /* 0x3f80000000007820 */ /* 0x000fc80000410000 */
[----:B------:R0:W1:Y:S01]  /*2dc0*/  F2F.F64.F32 R16, R0 ;  /* 0x0000000000107310 */ /* 0x0000620000201800 */
[----:B------:R-:W-:Y:S05]  /*2dd0*/  BRA `(.L_x_14010) ;  /* 0x00000000005c7947 */ /* 0x000fea0003800000 */
.L_x_14009:
        /* <DEDUP_REMOVED lines=16> */
.L_x_14037:
[----:B------:R-:W-:Y:S01]  /*2ee0*/  CS2R R16, SRZ ;  /* 0x0000000000107805 */ /* 0x000fe2000001ff00 */
[----:B------:R-:W-:Y:S06]  /*2ef0*/  BRA `(.L_x_14010) ;  /* 0x0000000000147947 */ /* 0x000fec0003800000 */
.L_x_14034:
[----:B------:R-:W3:Y:S02]  /*2f00*/  LDG.E.64 R16, desc[UR36][R4.64] ;  /* 0x0000002404107981 */ /* 0x000ee4000c1e1b00 */
[----:B---3--:R-:W0:Y:S01]  /*2f10*/  I2F.F64.U64 R16, R16 ;  /* 0x0000001000107312 */ /* 0x008e220000301800 */
[----:B------:R-:W-:Y:S05]  /*2f20*/  BRA `(.L_x_14010) ;  /* 0x0000000000087947 */ /* 0x000fea0003800000 */
.L_x_14033:
[----:B------:R-:W3:Y:S02]  /*2f30*/  LDG.E R4, desc[UR36][R4.64] ;  /* 0x0000002404047981 */ /* 0x000ee4000c1e1900 */
[----:B---3--:R0:W1:Y:S02]  /*2f40*/  I2F.F64.U32 R16, R4 ;  /* 0x0000000400107312 */ /* 0x0080640000201800 */
.L_x_14010:
[----:B------:R-:W-:-:S07]  /*2f50*/  VIADD R23, R23, 0x80 ;  /* 0x0000008017177836 */ /* 0x000fce0000000000 */
.L_x_14004:
[----:B------:R-:W-:Y:S05]  /*2f60*/  BSYNC B6 ;  /* 0x0000000000067941 */ /* 0x000fea0003800000 */
.L_x_14003:
[----:B------:R-:W-:Y:S01]  /*2f70*/  ISETP.GE.AND P0, PT, R23, R2, PT ;  /* 0x000000021700720c */ /* 0x000fe20003f06270 */
[----:B------:R-:W-:-:S12]  /*2f80*/  BSSY B6, `(.L_x_14038) ;  /* 0x00000f4000067945 */ /* 0x000fd80003800000 */
[----:B------:R-:W-:Y:S05]  /*2f90*/  @P0 BRA `(.L_x_14039) ;  /* 0x0000000c00c80947 */ /* 0x000fea0003800000 */
[----:B01----:R-:W0:Y:S01]  /*2fa0*/  LDC.64 R4, c[0x0][0x230] ;  /* 0x00008c00ff047b82 */ /* 0x003e220000000a00 */
[----:B---3--:R-:W-:Y:S01]  /*2fb0*/  PRMT R0, R22, 0x9910, RZ ;  /* 0x0000991016007816 */ /* 0x008fe200000000ff */
        /* <DEDUP_REMOVED lines=18> */
.L_x_14043:
[----:B------:R-:W3:Y:S02]  /*30e0*/  LDG.E.U8 R4, desc[UR36][R4.64] ;  /* 0x0000002404047981 */ /* 0x000ee4000c1e1100 */
[----:B---3--:R0:W1:Y:S01]  /*30f0*/  I2F.F64.U16 R18, R4 ;  /* 0x0000000400127312 */ /* 0x0080620000101800 */
[----:B------:R-:W-:Y:S05]  /*3100*/  BRA `(.L_x_14039) ;  /* 0x0000000c006c7947 */ /* 0x000fea0003800000 */
.L_x_14042:
        /* <DEDUP_REMOVED lines=9> */
.L_x_14046:
[----:B------:R-:W3:Y:S02]  /*31a0*/  LDG.E R4, desc[UR36][R4.64] ;  /* 0x0000002404047981 */ /* 0x000ee4000c1e1900 */
[----:B---3--:R0:W1:Y:S01]  /*31b0*/  I2F.F64 R18, R4 ;  /* 0x0000000400127312 */ /* 0x0080620000201c00 */
[----:B------:R-:W-:Y:S05]  /*31c0*/  BRA `(.L_x_14039) ;  /* 0x0000000c003c7947 */ /* 0x000fea0003800000 */
.L_x_14045:
[----:B------:R-:W3:Y:S02]  /*31d0*/  LDG.E.U16 R4, desc[UR36][R4.64] ;  /* 0x0000002404047981 */ /* 0x000ee4000c1e1500 */
[----:B---3--:R0:W1:Y:S01]  /*31e0*/  I2F.F64.S16 R18, R4 ;  /* 0x0000000400127312 */ /* 0x0080620000101c00 */
[----:B------:R-:W-:Y:S05]  /*31f0*/  BRA `(.L_x_14039) ;  /* 0x0000000c00307947 */ /* 0x000fea0003800000 */
.L_x_14041:
        /* <DEDUP_REMOVED lines=10> */
.L_x_14048:
[----:B------:R-:W3:Y:S02]  /*32a0*/  LDG.E.U16 R0, desc[UR36][R4.64] ;  /* 0x0000002404007981 */ /* 0x000ee4000c1e1500 */
[----:B---3--:R-:W-:-:S05]  /*32b0*/  HADD2.F32 R0, -RZ, R0.H0_H0 ;  /* 0x20000000ff007230 */ /* 0x008fca0000004100 */
[----:B------:R-:W-:-:S04]  /*32c0*/  FMUL.FTZ R0, R0, 1 ;  /* 0x3f80000000007820 */ /* 0x000fc80000410000 */
[----:B------:R0:W1:Y:S01]  /*32d0*/  F2F.F64.F32 R18, R0 ;  /* 0x0000000000127310 */ /* 0x0000620000201800 */
[----:B------:R-:W-:Y:S05]  /*32e0*/  BRA `(.L_x_14039) ;  /* 0x0000000800f47947 */ /* 0x000fea0003800000 */
.L_x_14047:
        /* <DEDUP_REMOVED lines=10> */
.L_x_14050:
[----:B------:R-:W3:Y:S02]  /*3390*/  LDG.E.U16 R4, desc[UR36][R4.64] ;  /* 0x0000002404047981 */ /* 0x000ee4000c1e1500 */
[----:B---3--:R-:W-:-:S05]  /*33a0*/  HADD2.F32 R0, -RZ, R4.H0_H0 ;  /* 0x20000004ff007230 */ /* 0x008fca0000004100 */
[----:B------:R-:W-:-:S04]  /*33b0*/  FMUL.FTZ R0, R0, 1 ;  /* 0x3f80000000007820 */ /* 0x000fc80000410000 */
[----:B------:R0:W1:Y:S01]  /*33c0*/  F2F.F64.F32 R18, R0 ;  /* 0x0000000000127310 */ /* 0x0000620000201800 */
[----:B------:R-:W-:Y:S05]  /*33d0*/  BRA `(.L_x_14039) ;  /* 0x0000000800b87947 */ /* 0x000fea0003800000 */
.L_x_14049:
[----:B------:R0:W5:Y:S01]  /*33e0*/  LDG.E.64 R18, desc[UR36][R4.64] ;  /* 0x0000002404127981 */ /* 0x000162000c1e1b00 */
[----:B------:R-:W-:Y:S05]  /*33f0*/  BRA `(.L_x_14039) ;  /* 0x0000000800b07947 */ /* 0x000fea0003800000 */
.L_x_14040:
        /* <DEDUP_REMOVED lines=13> */
.L_x_14053:
[----:B------:R0:W5:Y:S01]  /*34d0*/  LDG.E.64 R18, desc[UR36][R4.64] ;  /* 0x0000002404127981 */ /* 0x000162000c1e1b00 */
[----:B------:R-:W-:Y:S05]  /*34e0*/  BRA `(.L_x_14039) ;  /* 0x0000000800747947 */ /* 0x000fea0003800000 */
.L_x_14052:
        /* <DEDUP_REMOVED lines=28> */
.L_x_14055:
        /* <DEDUP_REMOVED lines=15> */
.L_x_14054:
[----:B------:R-:W3:Y:S02]  /*37a0*/  LDG.E.U16 R0, desc[UR36][R4.64] ;  /* 0x0000002404007981 */ /* 0x000ee4000c1e1500 */
[----:B---3--:R-:W-:-:S04]  /*37b0*/  IMAD.U32 R0, R0, 0x10000, RZ ;  /* 0x0001000000007824 */ /* 0x008fc800078e00ff */
[----:B------:R-:W-:-:S04]  /*37c0*/  FMUL.FTZ R0, R0, 1 ;  /* 0x3f80000000007820 */ /* 0x000fc80000410000 */
[----:B------:R0:W1:Y:S01]  /*37d0*/  F2F.F64.F32 R18, R0 ;  /* 0x0000000000127310 */ /* 0x0000620000201800 */
[----:B------:R-:W-:Y:S05]  /*37e0*/  BRA `(.L_x_14039) ;  /* 0x0000000400b47947 */ /* 0x000fea0003800000 */
.L_x_14051:
        /* <DEDUP_REMOVED lines=11> */
.L_x_14058:
        /* <DEDUP_REMOVED lines=21> */
.L_x_14062:
[----:B------:R-:W-:Y:S05]  /*39f0*/  BSYNC B1 ;  /* 0x0000000000017941 */ /* 0x000fea0003800000 */
.L_x_14061:
[----:B------:R-:W-:Y:S01]  /*3a00*/  LEA R5, R0, 0x3b800000, 0x17 ;  /* 0x3b80000000057811 */ /* 0x000fe200078eb8ff */
[----:B------:R-:W-:-:S05]  /*3a10*/  IMAD.SHL.U32 R0, R3, 0x100000, RZ ;  /* 0x0010000003007824 */ /* 0x000fca00078e00ff */
[----:B------:R-:W-:-:S07]  /*3a20*/  LOP3.LUT R0, R5, R0, R6, 0xfe, !PT ;  /* 0x0000000005007212 */ /* 0x000fce00078efe06 */
.L_x_14060:
[----:B------:R-:W-:Y:S05]  /*3a30*/  BSYNC B0 ;  /* 0x0000000000007941 */ /* 0x000fea0003800000 */
.L_x_14059:
[----:B------:R-:W-:-:S04]  /*3a40*/  FMUL.FTZ R0, R0, 1 ;  /* 0x3f80000000007820 */ /* 0x000fc80000410000 */
[----:B------:R0:W1:Y:S01]  /*3a50*/  F2F.F64.F32 R18, R0 ;  /* 0x0000000000127310 */ /* 0x0000620000201800 */
[----:B------:R-:W-:Y:S05]  /*3a60*/  BRA `(.L_x_14039) ;  /* 0x0000000400147947 */ /* 0x000fea0003800000 */
.L_x_14057:
        /* <DEDUP_REMOVED lines=21> */
.L_x_14066:
[----:B------:R-:W-:Y:S05]  /*3bc0*/  BSYNC B1 ;  /* 0x0000000000017941 */ /* 0x000fea0003800000 */
.L_x_14065:
[----:B------:R-:W-:Y:S01]  /*3bd0*/  LEA R5, R0, 0x37800000, 0x17 ;  /* 0x3780000000057811 */ /* 0x000fe200078eb8ff */
[----:B------:R-:W-:-:S05]  /*3be0*/  IMAD.SHL.U32 R0, R3, 0x200000, RZ ;  /* 0x0020000003007824 */ /* 0x000fca00078e00ff */
[----:B------:R-:W-:-:S07]  /*3bf0*/  LOP3.LUT R0, R5, R0, R6, 0xfe, !PT ;  /* 0x0000000005007212 */ /* 0x000fce00078efe06 */
.L_x_14064:
[----:B------:R-:W-:Y:S05]  /*3c00*/  BSYNC B0 ;  /* 0x0000000000007941 */ /* 0x000fea0003800000 */
.L_x_14063:
[----:B------:R-:W-:-:S04]  /*3c10*/  FMUL.FTZ R0, R0, 1 ;  /* 0x3f80000000007820 */ /* 0x000fc80000410000 */
[----:B------:R0:W1:Y:S01]  /*3c20*/  F2F.F64.F32 R18, R0 ;  /* 0x0000000000127310 */ /* 0x0000620000201800 */
[----:B------:R-:W-:Y:S05]  /*3c30*/  BRA `(.L_x_14039) ;  /* 0x0000000000a07947 */ /* 0x000fea0003800000 */
.L_x_14056:
        /* <DEDUP_REMOVED lines=14> */
.L_x_14070:
[----:B------:R-:W-:Y:S05]  /*3d20*/  BSYNC B0 ;  /* 0x0000000000007941 */ /* 0x000fea0003800000 */
.L_x_14069:
[----:B------:R-:W-:-:S04]  /*3d30*/  FMUL.FTZ R0, R0, 1 ;  /* 0x3f80000000007820 */ /* 0x000fc80000410000 */
[----:B------:R0:W1:Y:S01]  /*3d40*/  F2F.F64.F32 R18, R0 ;  /* 0x0000000000127310 */ /* 0x0000620000201800 */
[----:B------:R-:W-:Y:S05]  /*3d50*/  BRA `(.L_x_14039) ;  /* 0x0000000000587947 */ /* 0x000fea0003800000 */
.L_x_14044:
        /* <DEDUP_REMOVED lines=16> */
.L_x_14071:
[----:B------:R-:W-:Y:S05]  /*3e60*/  BRA `(.L_x_14039) ;  /* 0x0000000000147947 */ /* 0x000fea0003800000 */
.L_x_14068:
[----:B------:R-:W3:Y:S02]  /*3e70*/  LDG.E.64 R18, desc[UR36][R4.64] ;  /* 0x0000002404127981 */ /* 0x000ee4000c1e1b00 */
[----:B---3--:R-:W0:Y:S01]  /*3e80*/  I2F.F64.U64 R18, R18 ;  /* 0x0000001200127312 */ /* 0x008e220000301800 */
[----:B------:R-:W-:Y:S05]  /*3e90*/  BRA `(.L_x_14039) ;  /* 0x0000000000087947 */ /* 0x000fea0003800000 */
.L_x_14067:
[----:B------:R-:W3:Y:S02]  /*3ea0*/  LDG.E R4, desc[UR36][R4.64] ;  /* 0x0000002404047981 */ /* 0x000ee4000c1e1900 */
[----:B---3--:R0:W1:Y:S02]  /*3eb0*/  I2F.F64.U32 R18, R4 ;  /* 0x0000000400127312 */ /* 0x0080640000201800 */
.L_x_14039:
[----:B------:R-:W-:Y:S05]  /*3ec0*/  BSYNC B6 ;  /* 0x0000000000067941 */ /* 0x000fea0003800000 */
.L_x_14038:
[----:B------:R-:W2:Y:S01]  /*3ed0*/  S2R R3, SR_TID.X ;  /* 0x0000000000037919 */ /* 0x000ea20000002100 */
[----:B------:R-:W-:Y:S01]  /*3ee0*/  BSSY B0, `(.L_x_14072) ;  /* 0x0000101000007945 */ /* 0x000fe20003800000 */
[----:B--2---:R-:W-:-:S13]  /*3ef0*/  ISETP.GE.AND P1, PT, R3, R2, PT ;  /* 0x000000020300720c */ /* 0x004fda0003f26270 */
[----:B------:R-:W-:Y:S05]  /*3f00*/  @P1 BRA `(.L_x_14073) ;  /* 0x0000000c00f81947 */ /* 0x000fea0003800000 */
[----:B0-----:R-:W0:Y:S01]  /*3f10*/  LDC.64 R6, c[0x0][0x220] ;  /* 0x00008800ff067b82 */ /* 0x001e220000000a00 */
[----:B-1--45:R-:W-:Y:S01]  /*3f20*/  LOP3.LUT R9, R29, 0x7fffffff, RZ, 0xc0, !PT ;  /* 0x7fffffff1d097812 */ /* 0x032fe200078ec0ff */
        /* <DEDUP_REMOVED lines=34> */
.L_x_14078:
        /* <DEDUP_REMOVED lines=12> */
.L_x_14077:
[----:B------:R-:W-:-:S07]  /*4210*/  IMAD.MOV.U32 R10, RZ, RZ, R12 ;  /* 0x000000ffff0a7224 */ /* 0x000fce00078e000c */
.L_x_14076:
[----:B------:R-:W-:Y:S05]  /*4220*/  BSYNC B1 ;  /* 0x0000000000017941 */ /* 0x000fea0003800000 */
.L_x_14075:
        /* <DEDUP_REMOVED lines=13> */
.L_x_14084:
        /* <DEDUP_REMOVED lines=33> */
.L_x_14083:
[----:B------:R-:W-:-:S07]  /*4510*/  IMAD.MOV.U32 R10, RZ, RZ, R12 ;  /* 0x000000ffff0a7224 */ /* 0x000fce00078e000c */
.L_x_14082:
[----:B------:R-:W-:Y:S05]  /*4520*/  BSYNC B2 ;  /* 0x0000000000027941 */ /* 0x000fea0003800000 */
.L_x_14081:
[----:B------:R-:W-:-:S13]  /*4530*/  ISETP.GE.U32.AND P0, PT, R11, 0xc, PT ;  /* 0x0000000c0b00780c */ /* 0x000fda0003f06070 */
[----:B------:R-:W-:Y:S05]  /*4540*/  @!P0 BRA `(.L_x_14080) ;  /* 0x0000000400dc8947 */ /* 0x000fea0003800000 */
[----:B------:R-:W-:Y:S01]  /*4550*/  BSSY B2, `(.L_x_14085) ;  /* 0x0000075000027945 */ /* 0x000fe20003800000 */
[----:B------:R-:W-:-:S07]  /*4560*/  VIADD R9, R9, 0x10 ;  /* 0x0000001009097836 */ /* 0x000fce0000000000 */
.L_x_14086:
        /* <DEDUP_REMOVED lines=116> */
.L_x_14085:
[----:B------:R-:W-:-:S07]  /*4cb0*/  IMAD.MOV.U32 R13, RZ, RZ, R11 ;  /* 0x000000ffff0d7224 */ /* 0x000fce00078e000b */
.L_x_14080:
[----:B------:R-:W-:Y:S05]  /*4cc0*/  BSYNC B1 ;  /* 0x0000000000017941 */ /* 0x000fea0003800000 */
.L_x_14079:
        /* <DEDUP_REMOVED lines=20> */
.L_x_14088:
[----:B------:R-:W-:Y:S05]  /*4e10*/  BSYNC B1 ;  /* 0x0000000000017941 */ /* 0x000fea0003800000 */
.L_x_14087:
[----:B------:R-:W-:Y:S02]  /*4e20*/  IMAD.MOV.U32 R5, RZ, RZ, R9 ;  /* 0x000000ffff057224 */ /* 0x000fe400078e0009 */
[----:B------:R-:W-:-:S03]  /*4e30*/  IMAD.MOV.U32 R4, RZ, RZ, R6 ;  /* 0x000000ffff047224 */ /* 0x000fc600078e0006 */
[----:B------:R-:W-:Y:S01]  /*4e40*/  LOP3.LUT R5, R5, 0x80000000, R29, 0xb8, !PT ;  /* 0x8000000005057812 */ /* 0x000fe200078eb81d */
[----:B------:R-:W-:Y:S06]  /*4e50*/  BRA `(.L_x_14073) ;  /* 0x0000000000247947 */ /* 0x000fec0003800000 */
.L_x_14074:
[----:B------:R-:W-:-:S06]  /*4e60*/  DSETP.GTU.AND P0, PT, R6, +INF , PT ;  /* 0x7ff000000600742a */ /* 0x000fcc0003f0c000 */
[----:B------:R-:W-:-:S14]  /*4e70*/  DSETP.LE.AND P0, PT, R8, +INF , !P0 ;  /* 0x7ff000000800742a */ /* 0x000fdc0004703000 */
[----:B------:R-:W0:Y:S01]  /*4e80*/  @!P0 LDC.64 R4, c[0x0][0x220] ;  /* 0x00008800ff048b82 */ /* 0x000e220000000a00 */
[----:B------:R-:W-:-:S06]  /*4e90*/  @P0 DSETP.NEU.AND P2, PT, R8, +INF , PT ;  /* 0x7ff000000800042a */ /* 0x000fcc0003f4d000 */
[----:B---3--:R-:W-:Y:S02]  /*4ea0*/  @P0 FSEL R0, R28, RZ, P2 ;  /* 0x000000ff1c000208 */ /* 0x008fe40001000000 */
[----:B------:R-:W-:Y:S01]  /*4eb0*/  @P0 FSEL R7, R29, -QNAN , P2 ;  /* 0xfff800001d070808 */ /* 0x000fe20001000000 */
[----:B0-----:R-:W-:-:S06]  /*4ec0*/  @!P0 DADD R4, R28, R4 ;  /* 0x000000001c048229 */ /* 0x001fcc0000000004 */
[----:B------:R-:W-:Y:S02]  /*4ed0*/  @P0 IMAD.MOV.U32 R4, RZ, RZ, R0 ;  /* 0x000000ffff040224 */ /* 0x000fe400078e0000 */
[----:B------:R-:W-:-:S07]  /*4ee0*/  @P0 IMAD.MOV.U32 R5, RZ, RZ, R7 ;  /* 0x000000ffff050224 */ /* 0x000fce00078e0007 */
.L_x_14073:
[----:B------:R-:W-:Y:S05]  /*4ef0*/  BSYNC B0 ;  /* 0x0000000000007941 */ /* 0x000fea0003800000 */
.L_x_14072:
[----:B------:R-:W-:Y:S01]  /*4f00*/  VIADD R22, R3, 0x80 ;  /* 0x0000008003167836 */ /* 0x000fe20000000000 */
[----:B------:R-:W-:Y:S04]  /*4f10*/  BSSY B0, `(.L_x_14089) ;  /* 0x00000ff000007945 */ /* 0x000fe80003800000 */
[----:B------:R-:W-:-:S13]  /*4f20*/  ISETP.GE.AND P0, PT, R22, R2, PT ;  /* 0x000000021600720c */ /* 0x000fda0003f06270 */
[----:B------:R-:W-:Y:S05]  /*4f30*/  @P0 BRA `(.L_x_14090) ;  /* 0x0000000c00f00947 */ /* 0x000fea0003800000 */
[----:B0-----:R-:W0:Y:S01]  /*4f40*/  LDC.64 R6, c[0x0][0x220] ;  /* 0x00008800ff067b82 */ /* 0x001e220000000a00 */
[----:B-1---5:R-:W-:Y:S01]  /*4f50*/  LOP3.LUT R9, R25, 0x7fffffff, RZ, 0xc0, !PT ;  /* 0x7fffffff19097812 */ /* 0x022fe200078ec0ff */
[----:B------:R-:W-:Y:S01]  /*4f60*/  IMAD.MOV.U32 R8, RZ, RZ, R24 ;  /* 0x000000ffff087224 */ /* 0x000fe200078e0018 */
[----:B0-----:R-:W-:-:S04]  /*4f70*/  LOP3.LUT R7, R7, 0x7fffffff, RZ, 0xc0, !PT ;  /* 0x7fffffff07077812 */ /* 0x001fc800078ec0ff */
[----:B------:R-:W-:-:S04]  /*4f80*/  ISETP.GT.U32.AND P0, PT, R7, 0x7fefffff, PT ;  /* 0x7fefffff0700780c */ /* 0x000fc80003f04070 */
[----:B------:R-:W-:-:S13]  /*4f90*/  ISETP.GT.U32.OR P0, PT, R9, 0x7fefffff, P0 ;  /* 0x7fefffff0900780c */ /* 0x000fda0000704470 */
[----:B------:R-:W-:Y:S05]  /*4fa0*/  @P0 BRA `(.L_x_14091) ;  /* 0x0000000c00b00947 */ /* 0x000fea0003800000 */
[----:B------:R-:W-:Y:S01]  /*4fb0*/  DSETP.NEU.AND P0, PT, R6, RZ, PT ;  /* 0x000000ff0600722a */ /* 0x000fe20003f0d000 */
[----:B----4-:R-:W-:Y:S02]  /*4fc0*/  IMAD.MOV.U32 R28, RZ, RZ, 0x0 ;  /* 0x00000000ff1c7424 */ /* 0x010fe400078e00ff */
        /* <DEDUP_REMOVED lines=18> */
[----:B------:R-:W-:-:S02]  /*50f0*/  LOP3.LUT R12, R7, 0xfffff, RZ, 0xc0, !PT ;  /* 0x000fffff070c7812 */ /* 0x000fc400078ec0ff */
[----:B------:R-:W-:Y:S01]  /*5100*/  LOP3.LUT R9, R9, 0x100000, RZ, 0xfc, !PT ;  /* 0x0010000009097812 */ /* 0x000fe200078efcff */
[----:B------:R-:W-:Y:S01]  /*5110*/  IMAD.IADD R13, R10, 0x1, R11 ;  /* 0x000000010a0d7824 */ /* 0x000fe200078e020b */
[----:B------:R-:W-:Y:S01]  /*5120*/  LOP3.LUT R12, R12, 0x100000, RZ, 0xfc, !PT ;  /* 0x001000000c0c7812 */ /* 0x000fe200078efcff */
[----:B------:R-:W-:-:S03]  /*5130*/  IMAD.IADD R11, R11, 0x1, -R0 ;  /* 0x000000010b0b7824 */ /* 0x000fc600078e0a00 */
[----:B------:R-:W-:-:S04]  /*5140*/  IADD3 R10, R13, 0x2, -R0 ;  /* 0x000000020d0a7810 */ /* 0x000fc80007ffe800 */
[----:B------:R-:W-:-:S13]  /*5150*/  LOP3.LUT P0, R10, R10, 0x3, RZ, 0xc0, !PT ;  /* 0x000000030a0a7812 */ /* 0x000fda000780c0ff */
[----:B------:R-:W-:Y:S05]  /*5160*/  @!P0 BRA `(.L_x_14093) ;  /* 0x0000000000388947 */ /* 0x000fea0003800000 */
[----:B------:R-:W-:Y:S01]  /*5170*/  BSSY B2, `(.L_x_14094) ;  /* 0x000000c000027945 */ /* 0x000fe20003800000 */
.L_x_14095:
        /* <DEDUP_REMOVED lines=12> */
.L_x_14094:
[----:B------:R-:W-:-:S07]  /*5240*/  IMAD.MOV.U32 R10, RZ, RZ, R14 ;  /* 0x000000ffff0a7224 */ /* 0x000fce00078e000e */
.L_x_14093:
[----:B------:R-:W-:Y:S05]  /*5250*/  BSYNC B1 ;  /* 0x0000000000017941 */ /* 0x000fea0003800000 */
.L_x_14092:
        /* <DEDUP_REMOVED lines=13> */
.L_x_14101:
        /* <DEDUP_REMOVED lines=33> */
.L_x_14100:
[----:B------:R-:W-:-:S07]  /*5540*/  IMAD.MOV.U32 R10, RZ, RZ, R14 ;  /* 0x000000ffff0a7224 */ /* 0x000fce00078e000e */
.L_x_14099:
[----:B------:R-:W-:Y:S05]  /*5550*/  BSYNC B2 ;  /* 0x0000000000027941 */ /* 0x000fea0003800000 */
.L_x_14098:
[----:B------:R-:W-:-:S13]  /*5560*/  ISETP.GE.U32.AND P0, PT, R13, 0xc, PT ;  /* 0x0000000c0d00780c */ /* 0x000fda0003f06070 */
[----:B------:R-:W-:Y:S05]  /*5570*/  @!P0 BRA `(.L_x_14097) ;  /* 0x0000000400e08947 */ /* 0x000fea0003800000 */
[----:B------:R-:W-:Y:S01]  /*5580*/  BSSY B2, `(.L_x_14102) ;  /* 0x0000075000027945 */ /* 0x000fe20003800000 */
[----:B------:R-:W-:-:S07]  /*5590*/  VIADD R10, R11, 0x10 ;  /* 0x000000100b0a7836 */ /* 0x000fce0000000000 */
.L_x_14103:
        /* <DEDUP_REMOVED lines=116> */
.L_x_14102:
[----:B------:R-:W-:Y:S02]  /*5ce0*/  IMAD.MOV.U32 R10, RZ, RZ, R11 ;  /* 0x000000ffff0a7224 */ /* 0x000fe400078e000b */
[----:B------:R-:W-:-:S07]  /*5cf0*/  IMAD.MOV.U32 R15, RZ, RZ, R14 ;  /* 0x000000ffff0f7224 */ /* 0x000fce00078e000e */
.L_x_14097:
[----:B------:R-:W-:Y:S05]  /*5d00*/  BSYNC B1 ;  /* 0x0000000000017941 */ /* 0x000fea0003800000 */
.L_x_14096:
        /* <DEDUP_REMOVED lines=19> */
.L_x_14105:
[----:B------:R-:W-:Y:S05]  /*5e40*/  BSYNC B1 ;  /* 0x0000000000017941 */ /* 0x000fea0003800000 */
.L_x_14104:
[----:B------:R-:W-:Y:S01]  /*5e50*/  LOP3.LUT R29, R29, 0x80000000, R25, 0xb8, !PT ;  /* 0x800000001d1d7812 */ /* 0x000fe200078eb819 */
[----:B------:R-:W-:Y:S06]  /*5e60*/  BRA `(.L_x_14090) ;  /* 0x0000000000247947 */ /* 0x000fec0003800000 */
.L_x_14091:
[----:B------:R-:W-:-:S06]  /*5e70*/  DSETP.GTU.AND P0, PT, R6, +INF , PT ;  /* 0x7ff000000600742a */ /* 0x000fcc0003f0c000 */
[----:B------:R-:W-:-:S14]  /*5e80*/  DSETP.LE.AND P0, PT, R8, +INF , !P0 ;  /* 0x7ff000000800742a */ /* 0x000fdc0004703000 */
[----:B----4-:R-:W0:Y:S01]  /*5e90*/  @!P0 LDC.64 R28, c[0x0][0x220] ;  /* 0x00008800ff1c8b82 */ /* 0x010e220000000a00 */
[----:B------:R-:W-:-:S06]  /*5ea0*/  @P0 DSETP.NEU.AND P2, PT, R8, +INF , PT ;  /* 0x7ff000000800042a */ /* 0x000fcc0003f4d000 */
[----:B---3--:R-:W-:Y:S02]  /*5eb0*/  @P0 FSEL R0, R24, RZ, P2 ;  /* 0x000000ff18000208 */ /* 0x008fe40001000000 */
[----:B------:R-:W-:Y:S01]  /*5ec0*/  @P0 FSEL R7, R25, -QNAN , P2 ;  /* 0xfff8000019070808 */ /* 0x000fe20001000000 */
[----:B0-----:R-:W-:-:S06]  /*5ed0*/  @!P0 DADD R28, R24, R28 ;  /* 0x00000000181c8229 */ /* 0x001fcc000000001c */
[----:B------:R-:W-:Y:S02]  /*5ee0*/  @P0 IMAD.MOV.U32 R28, RZ, RZ, R0 ;  /* 0x000000ffff1c0224 */ /* 0x000fe400078e0000 */
[----:B------:R-:W-:-:S07]  /*5ef0*/  @P0 IMAD.MOV.U32 R29, RZ, RZ, R7 ;  /* 0x000000ffff1d0224 */ /* 0x000fce00078e0007 */
.L_x_14090:
[----:B------:R-:W-:Y:S05]  /*5f00*/  BSYNC B0 ;  /* 0x0000000000007941 */ /* 0x000fea0003800000 */
.L_x_14089:
[----:B0-----:R-:W-:Y:S01]  /*5f10*/  VIADD R7, R3, 0x100 ;  /* 0x0000010003077836 */ /* 0x001fe20000000000 */
[----:B------:R-:W-:Y:S04]  /*5f20*/  BSSY B0, `(.L_x_14106) ;  /* 0x00000ff000007945 */ /* 0x000fe80003800000 */
[----:B------:R-:W-:-:S13]  /*5f30*/  ISETP.GE.AND P0, PT, R7, R2, PT ;  /* 0x000000020700720c */ /* 0x000fda0003f06270 */
[----:B------:R-:W-:Y:S05]  /*5f40*/  @P0 BRA `(.L_x_14107) ;  /* 0x0000000c00f00947 */ /* 0x000fea0003800000 */
[----:B------:R-:W0:Y:S01]  /*5f50*/  LDC.64 R6, c[0x0][0x220] ;  /* 0x00008800ff067b82 */ /* 0x000e220000000a00 */
[----:B-1---5:R-:W-:Y:S01]  /*5f60*/  LOP3.LUT R9, R17, 0x7fffffff, RZ, 0xc0, !PT ;  /* 0x7fffffff11097812 */ /* 0x022fe200078ec0ff */
        /* <DEDUP_REMOVED lines=34> */
.L_x_14112:
        /* <DEDUP_REMOVED lines=12> */
.L_x_14111:
[----:B------:R-:W-:-:S07]  /*6250*/  IMAD.MOV.U32 R10, RZ, RZ, R14 ;  /* 0x000000ffff0a7224 */ /* 0x000fce00078e000e */
.L_x_14110:
[----:B------:R-:W-:Y:S05]  /*6260*/  BSYNC B1 ;  /* 0x0000000000017941 */ /* 0x000fea0003800000 */
.L_x_14109:
        /* <DEDUP_REMOVED lines=13> */
.L_x_14118:
        /* <DEDUP_REMOVED lines=33> */
.L_x_14117:
[----:B------:R-:W-:-:S07]  /*6550*/  IMAD.MOV.U32 R10, RZ, RZ, R14 ;  /* 0x000000ffff0a7224 */ /* 0x000fce00078e000e */
.L_x_14116:
[----:B------:R-:W-:Y:S05]  /*6560*/  BSYNC B2 ;  /* 0x0000000000027941 */ /* 0x000fea0003800000 */
.L_x_14115:
[----:B------:R-:W-:-:S13]  /*6570*/  ISETP.GE.U32.AND P0, PT, R13, 0xc, PT ;  /* 0x0000000c0d00780c */ /* 0x000fda0003f06070 */
[----:B------:R-:W-:Y:S05]  /*6580*/  @!P0 BRA `(.L_x_14114) ;  /* 0x0000000400e08947 */ /* 0x000fea0003800000 */
[----:B------:R-:W-:Y:S01]  /*6590*/  BSSY B2, `(.L_x_14119) ;  /* 0x0000075000027945 */ /* 0x000fe20003800000 */
[----:B------:R-:W-:-:S07]  /*65a0*/  VIADD R10, R11, 0x10 ;  /* 0x000000100b0a7836 */ /* 0x000fce0000000000 */
.L_x_14120:
        /* <DEDUP_REMOVED lines=116> */
.L_x_14119:
[----:B------:R-:W-:Y:S02]  /*6cf0*/  IMAD.MOV.U32 R10, RZ, RZ, R11 ;  /* 0x000000ffff0a7224 */ /* 0x000fe400078e000b */
[----:B------:R-:W-:-:S07]  /*6d00*/  IMAD.MOV.U32 R15, RZ, RZ, R14 ;  /* 0x000000ffff0f7224 */ /* 0x000fce00078e000e */
.L_x_14114:
[----:B------:R-:W-:Y:S05]  /*6d10*/  BSYNC B1 ;  /* 0x0000000000017941 */ /* 0x000fea0003800000 */
.L_x_14113:
        /* <DEDUP_REMOVED lines=19> */
.L_x_14122:
[----:B------:R-:W-:Y:S05]  /*6e50*/  BSYNC B1 ;  /* 0x0000000000017941 */ /* 0x000fea0003800000 */
.L_x_14121:
[----:B------:R-:W-:Y:S01]  /*6e60*/  LOP3.LUT R25, R25, 0x80000000, R17, 0xb8, !PT ;  /* 0x8000000019197812 */ /* 0x000fe200078eb811 */
[----:B------:R-:W-:Y:S06]  /*6e70*/  BRA `(.L_x_14107) ;  /* 0x0000000000247947 */ /* 0x000fec0003800000 */
.L_x_14108:
        /* <DEDUP_REMOVED lines=9> */
.L_x_14107:
[----:B------:R-:W-:Y:S05]  /*6f10*/  BSYNC B0 ;  /* 0x0000000000007941 */ /* 0x000fea0003800000 */
.L_x_14106:
[----:B------:R-:W-:Y:S01]  /*6f20*/  VIADD R7, R3, 0x180 ;  /* 0x0000018003077836 */ /* 0x000fe20000000000 */
        /* <DEDUP_REMOVED lines=39> */
.L_x_14129:
        /* <DEDUP_REMOVED lines=12> */
.L_x_14128:
[----:B------:R-:W-:-:S07]  /*7260*/  IMAD.MOV.U32 R10, RZ, RZ, R12 ;  /* 0x000000ffff0a7224 */ /* 0x000fce00078e000c */
.L_x_14127:
[----:B------:R-:W-:Y:S05]  /*7270*/  BSYNC B1 ;  /* 0x0000000000017941 */ /* 0x000fea0003800000 */
.L_x_14126:
        /* <DEDUP_REMOVED lines=13> */
.L_x_14135:
        /* <DEDUP_REMOVED lines=33> */
.L_x_14134:
[----:B------:R-:W-:-:S07]  /*7560*/  IMAD.MOV.U32 R10, RZ, RZ, R13 ;  /* 0x000000ffff0a7224 */ /* 0x000fce00078e000d */
.L_x_14133:
[----:B------:R-:W-:Y:S05]  /*7570*/  BSYNC B2 ;  /* 0x0000000000027941 */ /* 0x000fea0003800000 */
.L_x_14132:
[----:B------:R-:W-:-:S13]  /*7580*/  ISETP.GE.U32.AND P0, PT, R12, 0xc, PT ;  /* 0x0000000c0c00780c */ /* 0x000fda0003f06070 */
[----:B------:R-:W-:Y:S05]  /*7590*/  @!P0 BRA `(.L_x_14131) ;  /* 0x0000000400e08947 */ /* 0x000fea0003800000 */
[----:B------:R-:W-:Y:S01]  /*75a0*/  BSSY B2, `(.L_x_14136) ;  /* 0x0000075000027945 */ /* 0x000fe20003800000 */
[----:B------:R-:W-:-:S07]  /*75b0*/  VIADD R10, R11, 0x10 ;  /* 0x000000100b0a7836 */ /* 0x000fce0000000000 */
.L_x_14137:
        /* <DEDUP_REMOVED lines=116> */
.L_x_14136:
[----:B------:R-:W-:Y:S02]  /*7d00*/  IMAD.MOV.U32 R10, RZ, RZ, R11 ;  /* 0x000000ffff0a7224 */ /* 0x000fe400078e000b */
[----:B------:R-:W-:-:S07]  /*7d10*/  IMAD.MOV.U32 R14, RZ, RZ, R12 ;  /* 0x000000ffff0e7224 */ /* 0x000fce00078e000c */
.L_x_14131:
[----:B------:R-:W-:Y:S05]  /*7d20*/  BSYNC B1 ;  /* 0x0000000000017941 */ /* 0x000fea0003800000 */
.L_x_14130:
        /* <DEDUP_REMOVED lines=19> */
.L_x_14139:
[----:B------:R-:W-:Y:S05]  /*7e60*/  BSYNC B1 ;  /* 0x0000000000017941 */ /* 0x000fea0003800000 */
.L_x_14138:
[----:B------:R-:W-:Y:S01]  /*7e70*/  LOP3.LUT R17, R17, 0x80000000, R19, 0xb8, !PT ;  /* 0x8000000011117812 */ /* 0x000fe200078eb813 */
[----:B------:R-:W-:Y:S06]  /*7e80*/  BRA `(.L_x_14124) ;  /* 0x0000000000247947 */ /* 0x000fec0003800000 */
.L_x_14125:
        /* <DEDUP_REMOVED lines=9> */
.L_x_14124:
[----:B------:R-:W-:Y:S05]  /*7f20*/  BSYNC B0 ;  /* 0x0000000000007941 */ /* 0x000fea0003800000 */
.L_x_14123:
[----:B---3--:R-:W0:Y:S01]  /*7f30*/  S2R R0, SR_CTAID.X ;  /* 0x0000000000007919 */ /* 0x008e220000002500 */
[----:B------:R-:W0:Y:S01]  /*7f40*/  LDC R7, c[0x0][0x210] ;  /* 0x00008400ff077b82 */ /* 0x000e220000000800 */
[----:B------:R-:W-:Y:S01]  /*7f50*/  BSSY B6, `(.L_x_14140) ;  /* 0x000012f000067945 */ /* 0x000fe20003800000 */
[----:B-1---5:R-:W-:-:S06]  /*7f60*/  IMAD.MOV.U32 R19, RZ, RZ, R3 ;  /* 0x000000ffff137224 */ /* 0x022fcc00078e0003 */
[----:B------:R-:W1:Y:S01]  /*7f70*/  LDC.U8 R18, c[0x0][0x244] ;  /* 0x00009100ff127b82 */ /* 0x000e620000000000 */
[----:B0-----:R-:W-:Y:S01]  /*7f80*/  IMAD R2, R0, -0x200, R7 ;  /* 0xfffffe0000027824 */ /* 0x001fe200078e0207 */
[----:B------:R-:W-:Y:S06]  /*7f90*/  @P1 BRA `(.L_x_14141) ;  /* 0x0000001000a81947 */ /* 0x000fec0003800000 */
[----:B------:R-:W0:Y:S01]  /*7fa0*/  LDC.64 R8, c[0x0][0x228] ;  /* 0x00008a00ff087b82 */ /* 0x000e220000000a00 */
[----:B------:R-:W-:Y:S01]  /*7fb0*/  IMAD R3, R0, 0x200, R3 ;  /* 0x0000020000037824 */ /* 0x000fe200078e0203 */
[----:B-1----:R-:W-:Y:S01]  /*7fc0*/  PRMT R0, R18, 0x9910, RZ ;  /* 0x0000991012007816 */ /* 0x002fe200000000ff */
        /* <DEDUP_REMOVED lines=18> */
.L_x_14145:
[----:B------:R-:W0:Y:S01]  /*80f0*/  F2I.S64.F64.TRUNC R4, R4 ;  /* 0x0000000400047311 */ /* 0x000e22000030d900 */
[----:B------:R-:W-:Y:S02]  /*8100*/  IMAD.MOV.U32 R19, RZ, RZ, R22 ;  /* 0x000000ffff137224 */ /* 0x000fe400078e0016 */
[----:B0-----:R-:W-:-:S05]  /*8110*/  IMAD.MOV.U32 R3, RZ, RZ, R4 ;  /* 0x000000ffff037224 */ /* 0x001fca00078e0004 */
[----:B------:R0:W-:Y:S01]  /*8120*/  STG.E.U8 desc[UR36][R8.64], R3 ;  /* 0x0000000308007986 */ /* 0x0001e2000c101124 */
[----:B------:R-:W-:Y:S05]  /*8130*/  BRA `(.L_x_14141) ;  /* 0x0000001000407947 */ /* 0x000fea0003800000 */
.L_x_14144:
        /* <DEDUP_REMOVED lines=10> */
.L_x_14148:
[----:B------:R-:W0:Y:S01]  /*81e0*/  F2I.F64.TRUNC R5, R4 ;  /* 0x0000000400057311 */ /* 0x000e22000030d100 */
[----:B------:R-:W-:Y:S01]  /*81f0*/  IMAD.MOV.U32 R19, RZ, RZ, R22 ;  /* 0x000000ffff137224 */ /* 0x000fe200078e0016 */
[----:B0-----:R3:W-:Y:S01]  /*8200*/  STG.E desc[UR36][R8.64], R5 ;  /* 0x0000000508007986 */ /* 0x0017e2000c101924 */
[----:B------:R-:W-:Y:S05]  /*8210*/  BRA `(.L_x_14141) ;  /* 0x0000001000087947 */ /* 0x000fea0003800000 */
.L_x_14147:
[----:B------:R-:W0:Y:S01]  /*8220*/  F2I.F64.TRUNC R5, R4 ;  /* 0x0000000400057311 */ /* 0x000e22000030d100 */
[----:B------:R-:W-:Y:S01]  /*8230*/  IMAD.MOV.U32 R19, RZ, RZ, R22 ;  /* 0x000000ffff137224 */ /* 0x000fe200078e0016 */
[----:B0-----:R0:W-:Y:S01]  /*8240*/  STG.E.U16 desc[UR36][R8.64], R5 ;  /* 0x0000000508007986 */ /* 0x0011e2000c101524 */
[----:B------:R-:W-:Y:S05]  /*8250*/  BRA `(.L_x_14141) ;  /* 0x0000000c00f87947 */ /* 0x000fea0003800000 */
.L_x_14143:
        /* <DEDUP_REMOVED lines=14> */
.L_x_14150:
        /* <DEDUP_REMOVED lines=9> */
.L_x_14149:
        /* <DEDUP_REMOVED lines=15> */
.L_x_14152:
        /* <DEDUP_REMOVED lines=10> */
.L_x_14151:
[----:B------:R0:W-:Y:S01]  /*8560*/  STG.E.64 desc[UR36][R8.64], R4 ;  /* 0x0000000408007986 */ /* 0x0001e2000c101b24 */
[----:B------:R-:W-:Y:S01]  /*8570*/  IMAD.MOV.U32 R19, RZ, RZ, R22 ;  /* 0x000000ffff137224 */ /* 0x000fe200078e0016 */
[----:B------:R-:W-:Y:S06]  /*8580*/  BRA `(.L_x_14141) ;  /* 0x0000000c002c7947 */ /* 0x000fec0003800000 */
.L_x_14142:
        /* <DEDUP_REMOVED lines=13> */
.L_x_14155:
[----:B------:R-:W-:Y:S01]  /*8660*/  CS2R R6, SRZ ;  /* 0x0000000000067805 */ /* 0x000fe2000001ff00 */
[----:B------:R-:W-:-:S04]  /*8670*/  IMAD.MOV.U32 R19, RZ, RZ, R22 ;  /* 0x000000ffff137224 */ /* 0x000fc800078e0016 */
[----:B------:R0:W-:Y:S01]  /*8680*/  STG.E.128 desc[UR36][R8.64], R4 ;  /* 0x0000000408007986 */ /* 0x0001e2000c101d24 */
[----:B------:R-:W-:Y:S05]  /*8690*/  BRA `(.L_x_14141) ;  /* 0x0000000800e87947 */ /* 0x000fea0003800000 */
.L_x_14154:
        /* <DEDUP_REMOVED lines=25> */
.L_x_14159:
[----:B------:R-:W-:Y:S05]  /*8830*/  BSYNC B0 ;  /* 0x0000000000007941 */ /* 0x000fea0003800000 */
.L_x_14158:
[----:B------:R-:W-:Y:S01]  /*8840*/  LOP3.LUT R7, R0, R7, RZ, 0xfc, !PT ;  /* 0x0000000700077212 */ /* 0x000fe200078efcff */
[----:B------:R-:W-:-:S04]  /*8850*/  IMAD.MOV.U32 R19, RZ, RZ, R22 ;  /* 0x000000ffff137224 */ /* 0x000fc800078e0016 */
[----:B------:R0:W-:Y:S01]  /*8860*/  STG.E.U8 desc[UR36][R8.64], R7 ;  /* 0x0000000708007986 */ /* 0x0001e2000c101124 */
[----:B------:R-:W-:Y:S05]  /*8870*/  BRA `(.L_x_14141) ;  /* 0x0000000800707947 */ /* 0x000fea0003800000 */
.L_x_14157:
        /* <DEDUP_REMOVED lines=17> */
.L_x_14161:
[----:B------:R-:W-:Y:S01]  /*8990*/  IMAD.MOV.U32 R0, RZ, RZ, 0x7f ;  /* 0x0000007fff007424 */ /* 0x000fe200078e00ff */
[----:B------:R-:W-:-:S04]  /*89a0*/  ISETP.GT.U32.AND P0, PT, R3, 0x7f800000, PT ;  /* 0x7f8000000300780c */ /* 0x000fc80003f04070 */
[----:B------:R-:W-:-:S09]  /*89b0*/  SEL R0, R0, 0x7c, P0 ;  /* 0x0000007c00007807 */ /* 0x000fd20000000000 */
.L_x_14162:
[----:B------:R-:W-:Y:S05]  /*89c0*/  BSYNC B0 ;  /* 0x0000000000007941 */ /* 0x000fea0003800000 */
.L_x_14160:
[----:B------:R-:W-:Y:S01]  /*89d0*/  LOP3.LUT R3, R7, 0x80000000, RZ, 0xc0, !PT ;  /* 0x8000000007037812 */ /* 0x000fe200078ec0ff */
[----:B------:R-:W-:-:S03]  /*89e0*/  IMAD.MOV.U32 R19, RZ, RZ, R22 ;  /* 0x000000ffff137224 */ /* 0x000fc600078e0016 */
[----:B------:R-:W-:-:S04]  /*89f0*/  SHF.R.U32.HI R3, RZ, 0x18, R3 ;  /* 0x00000018ff037819 */ /* 0x000fc80000011603 */
[----:B------:R-:W-:-:S05]  /*8a00*/  LOP3.LUT R3, R0, R3, RZ, 0xfc, !PT ;  /* 0x0000000300037212 */ /* 0x000fca00078efcff */
[----:B------:R0:W-:Y:S01]  /*8a10*/  STG.E.U8 desc[UR36][R8.64], R3 ;  /* 0x0000000308007986 */ /* 0x0001e2000c101124 */
[----:B------:R-:W-:Y:S05]  /*8a20*/  BRA `(.L_x_14141) ;  /* 0x0000000800047947 */ /* 0x000fea0003800000 */
.L_x_14156:
        /* <DEDUP_REMOVED lines=9> */
.L_x_14153:
        /* <DEDUP_REMOVED lines=12> */
.L_x_14165:
        /* <DEDUP_REMOVED lines=21> */
.L_x_14168:
[----:B------:R-:W-:-:S04]  /*8cd0*/  LOP3.LUT R0, R7, 0x80000000, RZ, 0xc0, !PT ;  /* 0x8000000007007812 */ /* 0x000fc800078ec0ff */
[----:B------:R-:W-:-:S04]  /*8ce0*/  SHF.R.U32.HI R0, RZ, 0x18, R0 ;  /* 0x00000018ff007819 */ /* 0x000fc80000011600 */
[----:B------:R-:W-:-:S07]  /*8cf0*/  LOP3.LUT R0, R3, R0, RZ, 0xfc, !PT ;  /* 0x0000000003007212 */ /* 0x000fce00078efcff */
.L_x_14167:
[----:B------:R-:W-:Y:S05]  /*8d00*/  BSYNC B0 ;  /* 0x0000000000007941 */ /* 0x000fea0003800000 */
.L_x_14166:
[----:B------:R0:W-:Y:S01]  /*8d10*/  STG.E.U8 desc[UR36][R8.64], R0 ;  /* 0x0000000008007986 */ /* 0x0001e2000c101124 */
[----:B------:R-:W-:Y:S01]  /*8d20*/  IMAD.MOV.U32 R19, RZ, RZ, R22 ;  /* 0x000000ffff137224 */ /* 0x000fe200078e0016 */
[----:B------:R-:W-:Y:S06]  /*8d30*/  BRA `(.L_x_14141) ;  /* 0x0000000400407947 */ /* 0x000fec0003800000 */
.L_x_14164:
        /* <DEDUP_REMOVED lines=21> */
.L_x_14171:
[----:B------:R-:W-:-:S04]  /*8e90*/  LOP3.LUT R0, R7, 0x80000000, RZ, 0xc0, !PT ;  /* 0x8000000007007812 */ /* 0x000fc800078ec0ff */
[----:B------:R-:W-:-:S04]  /*8ea0*/  SHF.R.U32.HI R0, RZ, 0x18, R0 ;  /* 0x00000018ff007819 */ /* 0x000fc80000011600 */
[----:B------:R-:W-:-:S07]  /*8eb0*/  LOP3.LUT R0, R3, R0, RZ, 0xfc, !PT ;  /* 0x0000000003007212 */ /* 0x000fce00078efcff */
.L_x_14170:
[----:B------:R-:W-:Y:S05]  /*8ec0*/  BSYNC B0 ;  /* 0x0000000000007941 */ /* 0x000fea0003800000 */
.L_x_14169:
[----:B------:R0:W-:Y:S01]  /*8ed0*/  STG.E.U8 desc[UR36][R8.64], R0 ;  /* 0x0000000008007986 */ /* 0x0001e2000c101124 */
[----:B------:R-:W-:Y:S01]  /*8ee0*/  IMAD.MOV.U32 R19, RZ, RZ, R22 ;  /* 0x000000ffff137224 */ /* 0x000fe200078e0016 */
[----:B------:R-:W-:Y:S06]  /*8ef0*/  BRA `(.L_x_14141) ;  /* 0x0000000000d07947 */ /* 0x000fec0003800000 */
.L_x_14163:
        /* <DEDUP_REMOVED lines=27> */
.L_x_14146:
        /* <DEDUP_REMOVED lines=16> */
.L_x_14174:
[----:B------:R-:W-:Y:S01]  /*91b0*/  IMAD.MOV.U32 R19, RZ, RZ, R22 ;  /* 0x000000ffff137224 */ /* 0x000fe200078e0016 */
[----:B------:R-:W-:Y:S06]  /*91c0*/  BRA `(.L_x_14141) ;  /* 0x00000000001c7947 */ /* 0x000fec0003800000 */
.L_x_14173:
[----:B------:R-:W0:Y:S01]  /*91d0*/  F2I.U64.F64.TRUNC R4, R4 ;  /* 0x0000000400047311 */ /* 0x000e22000030d800 */
[----:B------:R-:W-:Y:S01]  /*91e0*/  IMAD.MOV.U32 R19, RZ, RZ, R22 ;  /* 0x000000ffff137224 */ /* 0x000fe200078e0016 */
[----:B0-----:R0:W-:Y:S01]  /*91f0*/  STG.E.64 desc[UR36][R8.64], R4 ;  /* 0x0000000408007986 */ /* 0x0011e2000c101b24 */
[----:B------:R-:W-:Y:S05]  /*9200*/  BRA `(.L_x_14141) ;  /* 0x00000000000c7947 */ /* 0x000fea0003800000 */
.L_x_14172:
[----:B------:R-:W0:Y:S01]  /*9210*/  F2I.U32.F64.TRUNC R5, R4 ;  /* 0x0000000400057311 */ /* 0x000e22000030d000 */
[----:B------:R-:W-:Y:S01]  /*9220*/  IMAD.MOV.U32 R19, RZ, RZ, R22 ;  /* 0x000000ffff137224 */ /* 0x000fe200078e0016 */
[----:B0-----:R0:W-:Y:S06]  /*9230*/  STG.E desc[UR36][R8.64], R5 ;  /* 0x0000000508007986 */ /* 0x0011ec000c101924 */
.L_x_14141:
[----:B------:R-:W-:Y:S05]  /*9240*/  BSYNC B6 ;  /* 0x0000000000067941 */ /* 0x000fea0003800000 */
.L_x_14140:
[----:B------:R-:W-:Y:S01]  /*9250*/  ISETP.GE.AND P0, PT, R19, R2, PT ;  /* 0x000000021300720c */ /* 0x000fe20003f06270 */
[----:B------:R-:W-:-:S12]  /*9260*/  BSSY B6, `(.L_x_14175) ;  /* 0x0000232000067945 */ /* 0x000fd80003800000 */
[----:B------:R-:W-:Y:S05]  /*9270*/  @P0 BRA `(.L_x_14176) ;  /* 0x0000002000c00947 */ /* 0x000fea0003800000 */
[----:B0-----:R-:W0:Y:S01]  /*9280*/  S2R R0, SR_CTAID.X ;  /* 0x0000000000007919 */ /* 0x001e220000002500 */
[----:B--23--:R-:W2:Y:S01]  /*9290*/  LDC.64 R4, c[0x0][0x228] ;  /* 0x00008a00ff047b82 */ /* 0x00cea20000000a00 */
[----:B-1----:R-:W-:Y:S01]  /*92a0*/  PRMT R6, R18, 0x9910, RZ ;  /* 0x0000991012067816 */ /* 0x002fe200000000ff */
[----:B------:R-:W-:Y:S01]  /*92b0*/  ULDC UR4, c[0x0][0x248] ;  /* 0x0000920000047ab9 */ /* 0x000fe20000000800 */
[----:B0-----:R-:W-:-:S04]  /*92c0*/  IMAD R0, R0, 0x200, R19 ;  /* 0x0000020000007824 */ /* 0x001fc800078e0213 */
[----:B------:R-:W-:Y:S02]  /*92d0*/  IMAD R3, R0, UR4, RZ ;  /* 0x0000000400037c24 */ /* 0x000fe4000f8e02ff */
[----:B------:R-:W-:-:S03]  /*92e0*/  IMAD.MOV.U32 R0, RZ, RZ, R6 ;  /* 0x000000ffff007224 */ /* 0x000fc600078e0006 */
[----:B--2---:R-:W-:Y:S02]  /*92f0*/  IADD3 R4, P0, R3, R4, RZ ;  /* 0x0000000403047210 */ /* 0x004fe40007f1e0ff */
        /* <DEDUP_REMOVED lines=11> */
[----:B----4-:R-:W0:Y:S02]  /*93b0*/  F2I.F64.TRUNC R29, R28 ;  /* 0x0000001c001d7311 */ /* 0x010e24000030d100 */
[----:B0-----:R3:W-:Y:S01]  /*93c0*/  STG.E.U8 desc[UR36][R4.64], R29 ;  /* 0x0000001d04007986 */ /* 0x0017e2000c101124 */
[----:B------:R-:W-:Y:S05]  /*93d0*/  BRA `(.L_x_14182) ;  /* 0x0000001000007947 */ /* 0x000fea0003800000 */
.L_x_14180:
[----:B----4-:R-:W0:Y:S02]  /*93e0*/  F2I.S64.F64.TRUNC R28, R28 ;  /* 0x0000001c001c7311 */ /* 0x010e24000030d900 */
[----:B0-----:R-:W-:-:S05]  /*93f0*/  IMAD.MOV.U32 R3, RZ, RZ, R28 ;  /* 0x000000ffff037224 */ /* 0x001fca00078e001c */
[----:B------:R4:W-:Y:S01]  /*9400*/  STG.E.U8 desc[UR36][R4.64], R3 ;  /* 0x0000000304007986 */ /* 0x0009e2000c101124 */
[----:B------:R-:W-:Y:S05]  /*9410*/  BRA `(.L_x_14182) ;  /* 0x0000000c00f07947 */ /* 0x000fea0003800000 */
.L_x_14179:
[----:B------:R-:W-:-:S13]  /*9420*/  ISETP.NE.AND P0, PT, R0, 0x2, PT ;  /* 0x000000020000780c */ /* 0x000fda0003f05270 */
[----:B------:R-:W-:Y:S05]  /*9430*/  @!P0 BRA `(.L_x_14183) ;  /* 0x0000000000288947 */ /* 0x000fea0003800000 */
[----:B------:R-:W-:-:S13]  /*9440*/  ISETP.NE.AND P0, PT, R0, 0x3, PT ;  /* 0x000000030000780c */ /* 0x000fda0003f05270 */
[----:B------:R-:W-:Y:S05]  /*9450*/  @!P0 BRA `(.L_x_14184) ;  /* 0x0000000000148947 */ /* 0x000fea0003800000 */
[----:B------:R-:W-:-:S13]  /*9460*/  ISETP.NE.AND P0, PT, R0, 0x4, PT ;  /* 0x000000040000780c */ /* 0x000fda0003f05270 */
[----:B------:R-:W-:Y:S05]  /*9470*/  @P0 BRA `(.L_x_14181) ;  /* 0x0000000c00800947 */ /* 0x000fea0003800000 */
[----:B----4-:R-:W0:Y:S02]  /*9480*/  F2I.S64.F64.TRUNC R28, R28 ;  /* 0x0000001c001c7311 */ /* 0x010e24000030d900 */
[----:B0-----:R1:W-:Y:S01]  /*9490*/  STG.E.64 desc[UR36][R4.64], R28 ;  /* 0x0000001c04007986 */ /* 0x0013e2000c101b24 */
[----:B------:R-:W-:Y:S05]  /*94a0*/  BRA `(.L_x_14182) ;  /* 0x0000000c00cc7947 */ /* 0x000fea0003800000 */
.L_x_14184:
[----:B----4-:R-:W0:Y:S02]  /*94b0*/  F2I.F64.TRUNC R29, R28 ;  /* 0x0000001c001d7311 */ /* 0x010e24000030d100 */
[----:B0-----:R2:W-:Y:S01]  /*94c0*/  STG.E desc[UR36][R4.64], R29 ;  /* 0x0000001d04007986 */ /* 0x0015e2000c101924 */
[----:B------:R-:W-:Y:S05]  /*94d0*/  BRA `(.L_x_14182) ;  /* 0x0000000c00c07947 */ /* 0x000fea0003800000 */
.L_x_14183:
[----:B----4-:R-:W0:Y:S02]  /*94e0*/  F2I.F64.TRUNC R29, R28 ;  /* 0x0000001c001d7311 */ /* 0x010e24000030d100 */
[----:B0-----:R0:W-:Y:S01]  /*94f0*/  STG.E.U16 desc[UR36][R4.64], R29 ;  /* 0x0000001d04007986 */ /* 0x0011e2000c101524 */
[----:B------:R-:W-:Y:S05]  /*9500*/  BRA `(.L_x_14182) ;  /* 0x0000000c00b47947 */ /* 0x000fea0003800000 */
.L_x_14178:
        /* <DEDUP_REMOVED lines=8> */
[----:B----4-:R-:W0:Y:S01]  /*9590*/  F2F.F32.F64 R3, R28 ;  /* 0x0000001c00037310 */ /* 0x010e220000301000 */
[----:B------:R-:W-:-:S14]  /*95a0*/  DSETP.GEU.AND P0, PT, |R28|, UR4, PT ;  /* 0x000000041c007e2a */ /* 0x000fdc000bf0e200 */
[----:B0-----:R-:W-:-:S05]  /*95b0*/  @!P0 FMUL R3, R3, 1.175494350822287508e-38 ;  /* 0x0080000003038820 */ /* 0x001fca0000400000 */
[----:B------:R0:W-:Y:S01]  /*95c0*/  STG.E desc[UR36][R4.64], R3 ;  /* 0x0000000304007986 */ /* 0x0001e2000c101924 */
[----:B------:R-:W-:Y:S05]  /*95d0*/  BRA `(.L_x_14182) ;  /* 0x0000000c00807947 */ /* 0x000fea0003800000 */
.L_x_14186:
[----:B------:R-:W-:Y:S01]  /*95e0*/  UMOV UR4, 0xf0000000 ;  /* 0xf000000000047882 */ /* 0x000fe20000000000 */
[----:B------:R-:W-:Y:S01]  /*95f0*/  UMOV UR5, 0x380fffff ;  /* 0x380fffff00057882 */ /* 0x000fe20000000000 */
[----:B----4-:R-:W0:Y:S01]  /*9600*/  F2F.F32.F64 R0, R28 ;  /* 0x0000001c00007310 */ /* 0x010e220000301000 */
[----:B------:R-:W-:-:S14]  /*9610*/  DSETP.GEU.AND P0, PT, |R28|, UR4, PT ;  /* 0x000000041c007e2a */ /* 0x000fdc000bf0e200 */
[----:B0-----:R-:W-:-:S05]  /*9620*/  @!P0 FMUL R0, R0, 1.175494350822287508e-38 ;  /* 0x0080000000008820 */ /* 0x001fca0000400000 */
[----:B------:R-:W-:-:S05]  /*9630*/  F2FP.F16.F32.PACK_AB R0, RZ, R0 ;  /* 0x00000000ff00723e */ /* 0x000fca00000000ff */
[----:B------:R0:W-:Y:S01]  /*9640*/  STG.E.U16 desc[UR36][R4.64], R0 ;  /* 0x0000000004007986 */ /* 0x0001e2000c101524 */
[----:B------:R-:W-:Y:S05]  /*9650*/  BRA `(.L_x_14182) ;  /* 0x0000000c00607947 */ /* 0x000fea0003800000 */
.L_x_14185:
        /* <DEDUP_REMOVED lines=8> */
[----:B----4-:R-:W0:Y:S01]  /*96e0*/  F2F.F32.F64 R6, R28 ;  /* 0x0000001c00067310 */ /* 0x010e220000301000 */
[----:B------:R-:W-:Y:S01]  /*96f0*/  DSETP.GEU.AND P0, PT, |R28|, UR4, PT ;  /* 0x000000041c007e2a */ /* 0x000fe2000bf0e200 */
[----:B------:R-:W-:-:S13]  /*9700*/  IMAD.MOV.U32 R7, RZ, RZ, RZ ;  /* 0x000000ffff077224 */ /* 0x000fda00078e00ff */
[----:B0-----:R-:W-:-:S05]  /*9710*/  @!P0 FMUL R6, R6, 1.175494350822287508e-38 ;  /* 0x0080000006068820 */ /* 0x001fca0000400000 */
[----:B------:R0:W-:Y:S01]  /*9720*/  STG.E.64 desc[UR36][R4.64], R6 ;  /* 0x0000000604007986 */ /* 0x0001e2000c101b24 */
[----:B------:R-:W-:Y:S05]  /*9730*/  BRA `(.L_x_14182) ;  /* 0x0000000c00287947 */ /* 0x000fea0003800000 */
.L_x_14188:
[----:B------:R-:W-:Y:S01]  /*9740*/  UMOV UR4, 0xf0000000 ;  /* 0xf000000000047882 */ /* 0x000fe20000000000 */
[----:B------:R-:W-:Y:S01]  /*9750*/  UMOV UR5, 0x380fffff ;  /* 0x380fffff00057882 */ /* 0x000fe20000000000 */
[----:B----4-:R-:W0:Y:S01]  /*9760*/  F2F.F32.F64 R0, R28 ;  /* 0x0000001c00007310 */ /* 0x010e220000301000 */
[----:B------:R-:W-:-:S14]  /*9770*/  DSETP.GEU.AND P0, PT, |R28|, UR4, PT ;  /* 0x000000041c007e2a */ /* 0x000fdc000bf0e200 */
[----:B0-----:R-:W-:-:S05]  /*9780*/  @!P0 FMUL R0, R0, 1.175494350822287508e-38 ;  /* 0x0080000000008820 */ /* 0x001fca0000400000 */
[----:B------:R-:W-:-:S04]  /*9790*/  F2FP.F16.F32.PACK_AB R3, RZ, R0 ;  /* 0x00000000ff03723e */ /* 0x000fc800000000ff */
[----:B------:R-:W-:-:S05]  /*97a0*/  PRMT R3, R3, 0x5410, RZ ;  /* 0x0000541003037816 */ /* 0x000fca00000000ff */
[----:B------:R0:W-:Y:S01]  /*97b0*/  STG.E desc[UR36][R4.64], R3 ;  /* 0x0000000304007986 */ /* 0x0001e2000c101924 */
[----:B------:R-:W-:Y:S05]  /*97c0*/  BRA `(.L_x_14182) ;  /* 0x0000000c00047947 */ /* 0x000fea0003800000 */
.L_x_14187:
[----:B----4-:R0:W-:Y:S01]  /*97d0*/  STG.E.64 desc[UR36][R4.64], R28 ;  /* 0x0000001c04007986 */ /* 0x0101e2000c101b24 */
[----:B------:R-:W-:Y:S05]  /*97e0*/  BRA `(.L_x_14182) ;  /* 0x0000000800fc7947 */ /* 0x000fea0003800000 */
.L_x_14177:
        /* <DEDUP_REMOVED lines=8> */
[----:B----4-:R-:W-:-:S06]  /*9870*/  DSETP.NEU.AND P0, PT, R28, RZ, PT ;  /* 0x000000ff1c00722a */ /* 0x010fcc0003f0d000 */
[----:B------:R-:W-:-:S05]  /*9880*/  SEL R3, RZ, 0x1, !P0 ;  /* 0x00000001ff037807 */ /* 0x000fca0004000000 */
[----:B------:R0:W-:Y:S01]  /*9890*/  STG.E.U8 desc[UR36][R4.64], R3 ;  /* 0x0000000304007986 */ /* 0x0001e2000c101124 */
[----:B------:R-:W-:Y:S05]  /*98a0*/  BRA `(.L_x_14182) ;  /* 0x0000000800cc7947 */ /* 0x000fea0003800000 */
.L_x_14191:
[----:B------:R-:W-:-:S05]  /*98b0*/  CS2R R30, SRZ ;  /* 0x00000000001e7805 */ /* 0x000fca000001ff00 */
[----:B----4-:R0:W-:Y:S01]  /*98c0*/  STG.E.128 desc[UR36][R4.64], R28 ;  /* 0x0000001c04007986 */ /* 0x0101e2000c101d24 */
[----:B------:R-:W-:Y:S05]  /*98d0*/  BRA `(.L_x_14182) ;  /* 0x0000000800c07947 */ /* 0x000fea0003800000 */
.L_x_14190:
        /* <DEDUP_REMOVED lines=25> */
.L_x_14195:
[----:B------:R-:W-:Y:S05]  /*9a70*/  BSYNC B0 ;  /* 0x0000000000007941 */ /* 0x000fea0003800000 */
.L_x_14194:
[----:B------:R-:W-:-:S05]  /*9a80*/  LOP3.LUT R7, R0, R7, RZ, 0xfc, !PT ;  /* 0x0000000700077212 */ /* 0x000fca00078efcff */
[----:B------:R0:W-:Y:S01]  /*9a90*/  STG.E.U8 desc[UR36][R4.64], R7 ;  /* 0x0000000704007986 */ /* 0x0001e2000c101124 */
[----:B------:R-:W-:Y:S05]  /*9aa0*/  BRA `(.L_x_14182) ;  /* 0x00000008004c7947 */ /* 0x000fea0003800000 */
.L_x_14193:
[----:B------:R-:W-:Y:S01]  /*9ab0*/  UMOV UR4, 0xf0000000 ;  /* 0xf000000000047882 */ /* 0x000fe20000000000 */
[----:B------:R-:W-:Y:S01]  /*9ac0*/  UMOV UR5, 0x380fffff ;  /* 0x380fffff00057882 */ /* 0x000fe20000000000 */
[----:B----4-:R-:W0:Y:S01]  /*9ad0*/  F2F.F32.F64 R7, R28 ;  /* 0x0000001c00077310 */ /* 0x010e220000301000 */
        /* <DEDUP_REMOVED lines=14> */
.L_x_14197:
[----:B------:R-:W-:Y:S01]  /*9bc0*/  IMAD.MOV.U32 R0, RZ, RZ, 0x7f ;  /* 0x0000007fff007424 */ /* 0x000fe200078e00ff */
[----:B------:R-:W-:-:S04]  /*9bd0*/  ISETP.GT.U32.AND P0, PT, R3, 0x7f800000, PT ;  /* 0x7f8000000300780c */ /* 0x000fc80003f04070 */
[----:B------:R-:W-:-:S09]  /*9be0*/  SEL R0, R0, 0x7c, P0 ;  /* 0x0000007c00007807 */ /* 0x000fd20000000000 */
.L_x_14198:
[----:B------:R-:W-:Y:S05]  /*9bf0*/  BSYNC B0 ;  /* 0x0000000000007941 */ /* 0x000fea0003800000 */
.L_x_14196:
[----:B------:R-:W-:-:S04]  /*9c00*/  LOP3.LUT R3, R7, 0x80000000, RZ, 0xc0, !PT ;  /* 0x8000000007037812 */ /* 0x000fc800078ec0ff */
[----:B------:R-:W-:-:S04]  /*9c10*/  SHF.R.U32.HI R3, RZ, 0x18, R3 ;  /* 0x00000018ff037819 */ /* 0x000fc80000011603 */
[----:B------:R-:W-:-:S05]  /*9c20*/  LOP3.LUT R3, R0, R3, RZ, 0xfc, !PT ;  /* 0x0000000300037212 */ /* 0x000fca00078efcff */
[----:B------:R0:W-:Y:S01]  /*9c30*/  STG.E.U8 desc[UR36][R4.64], R3 ;  /* 0x0000000304007986 */ /* 0x0001e2000c101124 */
[----:B------:R-:W-:Y:S05]  /*9c40*/  BRA `(.L_x_14182) ;  /* 0x0000000400e47947 */ /* 0x000fea0003800000 */
.L_x_14192:
[----:B------:R-:W-:Y:S01]  /*9c50*/  UMOV UR4, 0xf0000000 ;  /* 0xf000000000047882 */ /* 0x000fe20000000000 */
[----:B------:R-:W-:Y:S01]  /*9c60*/  UMOV UR5, 0x380fffff ;  /* 0x380fffff00057882 */ /* 0x000fe20000000000 */
[----:B----4-:R-:W0:Y:S01]  /*9c70*/  F2F.F32.F64 R0, R28 ;  /* 0x0000001c00007310 */ /* 0x010e220000301000 */
[----:B------:R-:W-:-:S14]  /*9c80*/  DSETP.GEU.AND P0, PT, |R28|, UR4, PT ;  /* 0x000000041c007e2a */ /* 0x000fdc000bf0e200 */
[----:B0-----:R-:W-:-:S05]  /*9c90*/  @!P0 FMUL R0, R0, 1.175494350822287508e-38 ;  /* 0x0080000000008820 */ /* 0x001fca0000400000 */
[----:B------:R-:W-:-:S05]  /*9ca0*/  F2FP.BF16.F32.PACK_AB R0, RZ, R0 ;  /* 0x00000000ff00723e */ /* 0x000fca00000010ff */
[----:B------:R0:W-:Y:S01]  /*9cb0*/  STG.E.U16 desc[UR36][R4.64], R0 ;  /* 0x0000000004007986 */ /* 0x0001e2000c101524 */
[----:B------:R-:W-:Y:S05]  /*9cc0*/  BRA `(.L_x_14182) ;  /* 0x0000000400c47947 */ /* 0x000fea0003800000 */
.L_x_14189:
        /* <DEDUP_REMOVED lines=8> */
[----:B----4-:R-:W0:Y:S02]  /*9d50*/  F2I.U32.F64.TRUNC R29, R28 ;  /* 0x0000001c001d7311 */ /* 0x010e24000030d000 */
[----:B0-----:R0:W-:Y:S01]  /*9d60*/  STG.E.U16 desc[UR36][R4.64], R29 ;  /* 0x0000001d04007986 */ /* 0x0011e2000c101524 */
[----:B------:R-:W-:Y:S05]  /*9d70*/  BRA `(.L_x_14182) ;  /* 0x0000000400987947 */ /* 0x000fea0003800000 */
.L_x_14201:
[----:B------:R-:W-:Y:S01]  /*9d80*/  UMOV UR4, 0xf0000000 ;  /* 0xf000000000047882 */ /* 0x000fe20000000000 */
[----:B------:R-:W-:Y:S01]  /*9d90*/  UMOV UR5, 0x380fffff ;  /* 0x380fffff00057882 */ /* 0x000fe20000000000 */
[----:B----4-:R-:W0:Y:S01]  /*9da0*/  F2F.F32.F64 R7, R28 ;  /* 0x0000001c00077310 */ /* 0x010e220000301000 */
        /* <DEDUP_REMOVED lines=18> */
.L_x_14204:
[----:B------:R-:W-:-:S04]  /*9ed0*/  LOP3.LUT R0, R7, 0x80000000, RZ, 0xc0, !PT ;  /* 0x8000000007007812 */ /* 0x000fc800078ec0ff */
[----:B------:R-:W-:-:S04]  /*9ee0*/  SHF.R.U32.HI R0, RZ, 0x18, R0 ;  /* 0x00000018ff007819 */ /* 0x000fc80000011600 */
[----:B------:R-:W-:-:S07]  /*9ef0*/  LOP3.LUT R0, R3, R0, RZ, 0xfc, !PT ;  /* 0x0000000003007212 */ /* 0x000fce00078efcff */
.L_x_14203:
[----:B------:R-:W-:Y:S05]  /*9f00*/  BSYNC B0 ;  /* 0x0000000000007941 */ /* 0x000fea0003800000 */
.L_x_14202:
[----:B------:R0:W-:Y:S01]  /*9f10*/  STG.E.U8 desc[UR36][R4.64], R0 ;  /* 0x0000000004007986 */ /* 0x0001e2000c101124 */
[----:B------:R-:W-:Y:S05]  /*9f20*/  BRA `(.L_x_14182) ;  /* 0x00000004002c7947 */ /* 0x000fea0003800000 */
.L_x_14200:
        /* <DEDUP_REMOVED lines=21> */
.L_x_14207:
[----:B------:R-:W-:-:S04]  /*a080*/  LOP3.LUT R0, R7, 0x80000000, RZ, 0xc0, !PT ;  /* 0x8000000007007812 */ /* 0x000fc800078ec0ff */
[----:B------:R-:W-:-:S04]  /*a090*/  SHF.R.U32.HI R0, RZ, 0x18, R0 ;  /* 0x00000018ff007819 */ /* 0x000fc80000011600 */
[----:B------:R-:W-:-:S07]  /*a0a0*/  LOP3.LUT R0, R3, R0, RZ, 0xfc, !PT ;  /* 0x0000000003007212 */ /* 0x000fce00078efcff */
.L_x_14206:
[----:B------:R-:W-:Y:S05]  /*a0b0*/  BSYNC B0 ;  /* 0x0000000000007941 */ /* 0x000fea0003800000 */
.L_x_14205:
[----:B------:R0:W-:Y:S01]  /*a0c0*/  STG.E.U8 desc[UR36][R4.64], R0 ;  /* 0x0000000004007986 */ /* 0x0001e2000c101124 */
[----:B------:R-:W-:Y:S05]  /*a0d0*/  BRA `(.L_x_14182) ;  /* 0x0000000000c07947 */ /* 0x000fea0003800000 */
.L_x_14199:
        /* <DEDUP_REMOVED lines=26> */
.L_x_14181:
        /* <DEDUP_REMOVED lines=16> */
.L_x_14210:
[----:B------:R-:W-:Y:S05]  /*a380*/  BRA `(.L_x_14182) ;  /* 0x0000000000147947 */ /* 0x000fea0003800000 */
.L_x_14209:
[----:B----4-:R-:W0:Y:S02]  /*a390*/  F2I.U64.F64.TRUNC R28, R28 ;  /* 0x0000001c001c7311 */ /* 0x010e24000030d800 */
[----:B0-----:R0:W-:Y:S01]  /*a3a0*/  STG.E.64 desc[UR36][R4.64], R28 ;  /* 0x0000001c04007986 */ /* 0x0011e2000c101b24 */
[----:B------:R-:W-:Y:S05]  /*a3b0*/  BRA `(.L_x_14182) ;  /* 0x0000000000087947 */ /* 0x000fea0003800000 */
.L_x_14208:
[----:B----4-:R-:W0:Y:S02]  /*a3c0*/  F2I.U32.F64.TRUNC R29, R28 ;  /* 0x0000001c001d7311 */ /* 0x010e24000030d000 */
[----:B0-----:R0:W-:Y:S02]  /*a3d0*/  STG.E desc[UR36][R4.64], R29 ;  /* 0x0000001d04007986 */ /* 0x0011e4000c101924 */
.L_x_14182:
[----:B------:R-:W-:-:S05]  /*a3e0*/  VIADD R19, R19, 0x80 ;  /* 0x0000008013137836 */ /* 0x000fca0000000000 */
[----:B------:R-:W-:-:S13]  /*a3f0*/  ISETP.GE.AND P0, PT, R19, R2, PT ;  /* 0x000000021300720c */ /* 0x000fda0003f06270 */
[----:B------:R-:W-:Y:S05]  /*a400*/  @P0 BRA `(.L_x_14176) ;  /* 0x00000010005c0947 */ /* 0x000fea0003800000 */
[----:B0-----:R-:W0:Y:S01]  /*a410*/  S2R R0, SR_CTAID.X ;  /* 0x0000000000007919 */ /* 0x001e220000002500 */
[----:B-1234-:R-:W1:Y:S01]  /*a420*/  LDC.64 R4, c[0x0][0x228] ;  /* 0x00008a00ff047b82 */ /* 0x01ee620000000a00 */
        /* <DEDUP_REMOVED lines=20> */
.L_x_14214:
[----:B------:R-:W0:Y:S02]  /*a570*/  F2I.S64.F64.TRUNC R24, R24 ;  /* 0x0000001800187311 */ /* 0x000e24000030d900 */
[----:B0-----:R-:W-:-:S05]  /*a580*/  IMAD.MOV.U32 R3, RZ, RZ, R24 ;  /* 0x000000ffff037224 */ /* 0x001fca00078e0018 */
[----:B------:R0:W-:Y:S01]  /*a590*/  STG.E.U8 desc[UR36][R4.64], R3 ;  /* 0x0000000304007986 */ /* 0x0001e2000c101124 */
[----:B------:R-:W-:Y:S05]  /*a5a0*/  BRA `(.L_x_14216) ;  /* 0x0000000c00f07947 */ /* 0x000fea0003800000 */
.L_x_14213:
        /* <DEDUP_REMOVED lines=9> */
.L_x_14218:
[----:B------:R-:W0:Y:S02]  /*a640*/  F2I.F64.TRUNC R25, R24 ;  /* 0x0000001800197311 */ /* 0x000e24000030d100 */
[----:B0-----:R0:W-:Y:S01]  /*a650*/  STG.E desc[UR36][R4.64], R25 ;  /* 0x0000001904007986 */ /* 0x0011e2000c101924 */
[----:B------:R-:W-:Y:S05]  /*a660*/  BRA `(.L_x_14216) ;  /* 0x0000000c00c07947 */ /* 0x000fea0003800000 */
.L_x_14217:
[----:B------:R-:W0:Y:S02]  /*a670*/  F2I.F64.TRUNC R25, R24 ;  /* 0x0000001800197311 */ /* 0x000e24000030d100 */
[----:B0-----:R0:W-:Y:S01]  /*a680*/  STG.E.U16 desc[UR36][R4.64], R25 ;  /* 0x0000001904007986 */ /* 0x0011e2000c101524 */
[----:B------:R-:W-:Y:S05]  /*a690*/  BRA `(.L_x_14216) ;  /* 0x0000000c00b47947 */ /* 0x000fea0003800000 */
.L_x_14212:
        /* <DEDUP_REMOVED lines=13> */
.L_x_14220:
        /* <DEDUP_REMOVED lines=8> */
.L_x_14219:
        /* <DEDUP_REMOVED lines=14> */
.L_x_14222:
        /* <DEDUP_REMOVED lines=9> */
.L_x_14221:
[----:B------:R4:W-:Y:S01]  /*a960*/  STG.E.64 desc[UR36][R4.64], R24 ;  /* 0x0000001804007986 */ /* 0x0009e2000c101b24 */
[----:B------:R-:W-:Y:S05]  /*a970*/  BRA `(.L_x_14216) ;  /* 0x0000000800fc7947 */ /* 0x000fea0003800000 */
.L_x_14211:
        /* <DEDUP_REMOVED lines=12> */
.L_x_14225:
[----:B------:R-:W-:-:S05]  /*aa40*/  CS2R R26, SRZ ;  /* 0x00000000001a7805 */ /* 0x000fca000001ff00 */
[----:B------:R0:W-:Y:S01]  /*aa50*/  STG.E.128 desc[UR36][R4.64], R24 ;  /* 0x0000001804007986 */ /* 0x0001e2000c101d24 */
[----:B------:R-:W-:Y:S05]  /*aa60*/  BRA `(.L_x_14216) ;  /* 0x0000000800c07947 */ /* 0x000fea0003800000 */
.L_x_14224:
        /* <DEDUP_REMOVED lines=25> */
.L_x_14229:
[----:B------:R-:W-:Y:S05]  /*ac00*/  BSYNC B0 ;  /* 0x0000000000007941 */ /* 0x000fea0003800000 */
.L_x_14228:
[----:B------:R-:W-:-:S05]  /*ac10*/  LOP3.LUT R7, R0, R7, RZ, 0xfc, !PT ;  /* 0x0000000700077212 */ /* 0x000fca00078efcff */
[----:B------:R0:W-:Y:S01]  /*ac20*/  STG.E.U8 desc[UR36][R4.64], R7 ;  /* 0x0000000704007986 */ /* 0x0001e2000c101124 */
[----:B------:R-:W-:Y:S05]  /*ac30*/  BRA `(.L_x_14216) ;  /* 0x00000008004c7947 */ /* 0x000fea0003800000 */
.L_x_14227:
        /* <DEDUP_REMOVED lines=17> */
.L_x_14231:
[----:B------:R-:W-:Y:S01]  /*ad50*/  IMAD.MOV.U32 R0, RZ, RZ, 0x7f ;  /* 0x0000007fff007424 */ /* 0x000fe200078e00ff */
[----:B------:R-:W-:-:S04]  /*ad60*/  ISETP.GT.U32.AND P0, PT, R3, 0x7f800000, PT ;  /* 0x7f8000000300780c */ /* 0x000fc80003f04070 */
[----:B------:R-:W-:-:S09]  /*ad70*/  SEL R0, R0, 0x7c, P0 ;  /* 0x0000007c00007807 */ /* 0x000fd20000000000 */
.L_x_14232:
[----:B------:R-:W-:Y:S05]  /*ad80*/  BSYNC B0 ;  /* 0x0000000000007941 */ /* 0x000fea0003800000 */
.L_x_14230:
[----:B------:R-:W-:-:S04]  /*ad90*/  LOP3.LUT R3, R7, 0x80000000, RZ, 0xc0, !PT ;  /* 0x8000000007037812 */ /* 0x000fc800078ec0ff */
[----:B------:R-:W-:-:S04]  /*ada0*/  SHF.R.U32.HI R3, RZ, 0x18, R3 ;  /* 0x00000018ff037819 */ /* 0x000fc80000011603 */
[----:B------:R-:W-:-:S05]  /*adb0*/  LOP3.LUT R3, R0, R3, RZ, 0xfc, !PT ;  /* 0x0000000300037212 */ /* 0x000fca00078efcff */
[----:B------:R0:W-:Y:S01]  /*adc0*/  STG.E.U8 desc[UR36][R4.64], R3 ;  /* 0x0000000304007986 */ /* 0x0001e2000c101124 */
[----:B------:R-:W-:Y:S05]  /*add0*/  BRA `(.L_x_14216) ;  /* 0x0000000400e47947 */ /* 0x000fea0003800000 */
.L_x_14226:
        /* <DEDUP_REMOVED lines=8> */
.L_x_14223:
        /* <DEDUP_REMOVED lines=11> */
.L_x_14235:
        /* <DEDUP_REMOVED lines=21> */
.L_x_14238:
[----:B------:R-:W-:-:S04]  /*b060*/  LOP3.LUT R0, R7, 0x80000000, RZ, 0xc0, !PT ;  /* 0x8000000007007812 */ /* 0x000fc800078ec0ff */
[----:B------:R-:W-:-:S04]  /*b070*/  SHF.R.U32.HI R0, RZ, 0x18, R0 ;  /* 0x00000018ff007819 */ /* 0x000fc80000011600 */
[----:B------:R-:W-:-:S07]  /*b080*/  LOP3.LUT R0, R3, R0, RZ, 0xfc, !PT ;  /* 0x0000000003007212 */ /* 0x000fce00078efcff */
.L_x_14237:
[----:B------:R-:W-:Y:S05]  /*b090*/  BSYNC B0 ;  /* 0x0000000000007941 */ /* 0x000fea0003800000 */
.L_x_14236:
[----:B------:R0:W-:Y:S01]  /*b0a0*/  STG.E.U8 desc[UR36][R4.64], R0 ;  /* 0x0000000004007986 */ /* 0x0001e2000c101124 */
[----:B------:R-:W-:Y:S05]  /*b0b0*/  BRA `(.L_x_14216) ;  /* 0x00000004002c7947 */ /* 0x000fea0003800000 */
.L_x_14234:
        /* <DEDUP_REMOVED lines=21> */
.L_x_14241:
[----:B------:R-:W-:-:S04]  /*b210*/  LOP3.LUT R0, R7, 0x80000000, RZ, 0xc0, !PT ;  /* 0x8000000007007812 */ /* 0x000fc800078ec0ff */
[----:B------:R-:W-:-:S04]  /*b220*/  SHF.R.U32.HI R0, RZ, 0x18, R0 ;  /* 0x00000018ff007819 */ /* 0x000fc80000011600 */
[----:B------:R-:W-:-:S07]  /*b230*/  LOP3.LUT R0, R3, R0, RZ, 0xfc, !PT ;  /* 0x0000000003007212 */ /* 0x000fce00078efcff */
.L_x_14240:
[----:B------:R-:W-:Y:S05]  /*b240*/  BSYNC B0 ;  /* 0x0000000000007941 */ /* 0x000fea0003800000 */
.L_x_14239:
[----:B------:R0:W-:Y:S01]  /*b250*/  STG.E.U8 desc[UR36][R4.64], R0 ;  /* 0x0000000004007986 */ /* 0x0001e2000c101124 */
[----:B------:R-:W-:Y:S05]  /*b260*/  BRA `(.L_x_14216) ;  /* 0x0000000000c07947 */ /* 0x000fea0003800000 */
.L_x_14233:
        /* <DEDUP_REMOVED lines=26> */
.L_x_14215:
        /* <DEDUP_REMOVED lines=16> */
.L_x_14244:
[----:B------:R-:W-:Y:S05]  /*b510*/  BRA `(.L_x_14216) ;  /* 0x0000000000147947 */ /* 0x000fea0003800000 */
.L_x_14243:
[----:B------:R-:W0:Y:S02]  /*b520*/  F2I.U64.F64.TRUNC R24, R24 ;  /* 0x0000001800187311 */ /* 0x000e24000030d800 */
[----:B0-----:R0:W-:Y:S01]  /*b530*/  STG.E.64 desc[UR36][R4.64], R24 ;  /* 0x0000001804007986 */ /* 0x0011e2000c101b24 */
[----:B------:R-:W-:Y:S05]  /*b540*/  BRA `(.L_x_14216) ;  /* 0x0000000000087947 */ /* 0x000fea0003800000 */
.L_x_14242:
[----:B------:R-:W0:Y:S02]  /*b550*/  F2I.U32.F64.TRUNC R25, R24 ;  /* 0x0000001800197311 */ /* 0x000e24000030d000 */
[----:B0-----:R0:W-:Y:S02]  /*b560*/  STG.E desc[UR36][R4.64], R25 ;  /* 0x0000001904007986 */ /* 0x0011e4000c101924 */
.L_x_14216:
[----:B------:R-:W-:-:S07]  /*b570*/  VIADD R19, R19, 0x80 ;  /* 0x0000008013137836 */ /* 0x000fce0000000000 */
.L_x_14176:
[----:B------:R-:W-:Y:S05]  /*b580*/  BSYNC B6 ;  /* 0x0000000000067941 */ /* 0x000fea0003800000 */
.L_x_14175:
[----:B------:R-:W-:-:S13]  /*b590*/  ISETP.GE.AND P0, PT, R19, R2, PT ;  /* 0x000000021300720c */ /* 0x000fda0003f06270 */
[----:B------:R-:W-:Y:S05]  /*b5a0*/  @P0 EXIT ;  /* 0x000000000000094d */ /* 0x000fea0003800000 */
[----:B0-----:R-:W0:Y:S01]  /*b5b0*/  S2R R0, SR_CTAID.X ;  /* 0x0000000000007919 */ /* 0x001e220000002500 */
[----:B-12-4-:R-:W1:Y:S01]  /*b5c0*/  LDC.64 R2, c[0x0][0x228] ;  /* 0x00008a00ff027b82 */ /* 0x016e620000000a00 */
        /* <DEDUP_REMOVED lines=19> */
.L_x_14248:
[----:B------:R-:W3:Y:S02]  /*b700*/  F2I.S64.F64.TRUNC R16, R16 ;  /* 0x0000001000107311 */ /* 0x000ee4000030d900 */
[----:B---3--:R-:W-:-:S05]  /*b710*/  IMAD.MOV.U32 R5, RZ, RZ, R16 ;  /* 0x000000ffff057224 */ /* 0x008fca00078e0010 */
[----:B------:R-:W-:Y:S01]  /*b720*/  STG.E.U8 desc[UR36][R2.64], R5 ;  /* 0x0000000502007986 */ /* 0x000fe2000c101124 */
[----:B------:R-:W-:Y:S05]  /*b730*/  EXIT ;  /* 0x000000000000794d */ /* 0x000fea0003800000 */
.L_x_14247:
        /* <DEDUP_REMOVED lines=9> */
.L_x_14251:
[----:B------:R-:W0:Y:S02]  /*b7d0*/  F2I.F64.TRUNC R17, R16 ;  /* 0x0000001000117311 */ /* 0x000e24000030d100 */
[----:B0-----:R-:W-:Y:S01]  /*b7e0*/  STG.E desc[UR36][R2.64], R17 ;  /* 0x0000001102007986 */ /* 0x001fe2000c101924 */
[----:B------:R-:W-:Y:S05]  /*b7f0*/  EXIT ;  /* 0x000000000000794d */ /* 0x000fea0003800000 */
.L_x_14250:
[----:B------:R-:W0:Y:S02]  /*b800*/  F2I.F64.TRUNC R17, R16 ;  /* 0x0000001000117311 */ /* 0x000e24000030d100 */
[----:B0-----:R-:W-:Y:S01]  /*b810*/  STG.E.U16 desc[UR36][R2.64], R17 ;  /* 0x0000001102007986 */ /* 0x001fe2000c101524 */
[----:B------:R-:W-:Y:S05]  /*b820*/  EXIT ;  /* 0x000000000000794d */ /* 0x000fea0003800000 */
.L_x_14246:
        /* <DEDUP_REMOVED lines=8> */
[----:B---3--:R-:W0:Y:S01]  /*b8b0*/  F2F.F32.F64 R5, R16 ;  /* 0x0000001000057310 */ /* 0x008e220000301000 */
[----:B------:R-:W-:-:S14]  /*b8c0*/  DSETP.GEU.AND P0, PT, |R16|, UR4, PT ;  /* 0x0000000410007e2a */ /* 0x000fdc000bf0e200 */
[----:B0-----:R-:W-:-:S05]  /*b8d0*/  @!P0 FMUL R5, R5, 1.175494350822287508e-38 ;  /* 0x0080000005058820 */ /* 0x001fca0000400000 */
[----:B------:R-:W-:Y:S01]  /*b8e0*/  STG.E desc[UR36][R2.64], R5 ;  /* 0x0000000502007986 */ /* 0x000fe2000c101924 */
[----:B------:R-:W-:Y:S05]  /*b8f0*/  EXIT ;  /* 0x000000000000794d */ /* 0x000fea0003800000 */
.L_x_14253:
        /* <DEDUP_REMOVED lines=8> */
.L_x_14252:
        /* <DEDUP_REMOVED lines=8> */
[----:B---3--:R-:W0:Y:S01]  /*ba00*/  F2F.F32.F64 R4, R16 ;  /* 0x0000001000047310 */ /* 0x008e220000301000 */
[----:B------:R-:W-:Y:S01]  /*ba10*/  DSETP.GEU.AND P0, PT, |R16|, UR4, PT ;  /* 0x0000000410007e2a */ /* 0x000fe2000bf0e200 */
[----:B------:R-:W-:-:S13]  /*ba20*/  IMAD.MOV.U32 R5, RZ, RZ, RZ ;  /* 0x000000ffff057224 */ /* 0x000fda00078e00ff */
[----:B0-----:R-:W-:-:S05]  /*ba30*/  @!P0 FMUL R4, R4, 1.175494350822287508e-38 ;  /* 0x0080000004048820 */ /* 0x001fca0000400000 */
[----:B------:R-:W-:Y:S01]  /*ba40*/  STG.E.64 desc[UR36][R2.64], R4 ;  /* 0x0000000402007986 */ /* 0x000fe2000c101b24 */
[----:B------:R-:W-:Y:S05]  /*ba50*/  EXIT ;  /* 0x000000000000794d */ /* 0x000fea0003800000 */
.L_x_14255:
[----:B------:R-:W-:Y:S01]  /*ba60*/  UMOV UR4, 0xf0000000 ;  /* 0xf000000000047882 */ /* 0x000fe20000000000 */
[----:B------:R-:W-:Y:S01]  /*ba70*/  UMOV UR5, 0x380fffff ;  /* 0x380fffff00057882 */ /* 0x000fe20000000000 */
[----:B------:R-:W0:Y:S01]  /*ba80*/  F2F.F32.F64 R0, R16 ;  /* 0x0000001000007310 */ /* 0x000e220000301000 */
[----:B------:R-:W-:-:S14]  /*ba90*/  DSETP.GEU.AND P0, PT, |R16|, UR4, PT ;  /* 0x0000000410007e2a */ /* 0x000fdc000bf0e200 */
[----:B0-----:R-:W-:-:S05]  /*baa0*/  @!P0 FMUL R0, R0, 1.175494350822287508e-38 ;  /* 0x0080000000008820 */ /* 0x001fca0000400000 */
[----:B---3--:R-:W-:-:S04]  /*bab0*/  F2FP.F16.F32.PACK_AB R5, RZ, R0 ;  /* 0x00000000ff05723e */ /* 0x008fc800000000ff */
[----:B------:R-:W-:-:S05]  /*bac0*/  PRMT R5, R5, 0x5410, RZ ;  /* 0x0000541005057816 */ /* 0x000fca00000000ff */
[----:B------:R-:W-:Y:S01]  /*bad0*/  STG.E desc[UR36][R2.64], R5 ;  /* 0x0000000502007986 */ /* 0x000fe2000c101924 */
[----:B------:R-:W-:Y:S05]  /*bae0*/  EXIT ;  /* 0x000000000000794d */ /* 0x000fea0003800000 */
.L_x_14254:
[----:B------:R-:W-:Y:S01]  /*baf0*/  STG.E.64 desc[UR36][R2.64], R16 ;  /* 0x0000001002007986 */ /* 0x000fe2000c101b24 */
[----:B------:R-:W-:Y:S05]  /*bb00*/  EXIT ;  /* 0x000000000000794d */ /* 0x000fea0003800000 */
.L_x_14245:
        /* <DEDUP_REMOVED lines=9> */
[----:B---3--:R-:W-:-:S05]  /*bba0*/  SEL R5, RZ, 0x1, !P0 ;  /* 0x00000001ff057807 */ /* 0x008fca0004000000 */
[----:B------:R-:W-:Y:S01]  /*bbb0*/  STG.E.U8 desc[UR36][R2.64], R5 ;  /* 0x0000000502007986 */ /* 0x000fe2000c101124 */
[----:B------:R-:W-:Y:S05]  /*bbc0*/  EXIT ;  /* 0x000000000000794d */ /* 0x000fea0003800000 */
.L_x_14258:
[----:B------:R-:W-:-:S05]  /*bbd0*/  CS2R R18, SRZ ;  /* 0x0000000000127805 */ /* 0x000fca000001ff00 */
[----:B------:R-:W-:Y:S01]  /*bbe0*/  STG.E.128 desc[UR36][R2.64], R16 ;  /* 0x0000001002007986 */ /* 0x000fe2000c101d24 */
[----:B------:R-:W-:Y:S05]  /*bbf0*/  EXIT ;  /* 0x000000000000794d */ /* 0x000fea0003800000 */
.L_x_14257:
        /* <DEDUP_REMOVED lines=25> */
.L_x_14262:
[----:B------:R-:W-:Y:S05]  /*bd90*/  BSYNC B0 ;  /* 0x0000000000007941 */ /* 0x000fea0003800000 */
.L_x_14261:
[----:B------:R-:W-:-:S05]  /*bda0*/  LOP3.LUT R5, R0, R5, RZ, 0xfc, !PT ;  /* 0x0000000500057212 */ /* 0x000fca00078efcff */
[----:B------:R-:W-:Y:S01]  /*bdb0*/  STG.E.U8 desc[UR36][R2.64], R5 ;  /* 0x0000000502007986 */ /* 0x000fe2000c101124 */
[----:B------:R-:W-:Y:S05]  /*bdc0*/  EXIT ;  /* 0x000000000000794d */ /* 0x000fea0003800000 */
.L_x_14260:
[----:B------:R-:W-:Y:S01]  /*bdd0*/  UMOV UR4, 0xf0000000 ;  /* 0xf000000000047882 */ /* 0x000fe20000000000 */
[----:B------:R-:W-:Y:S01]  /*bde0*/  UMOV UR5, 0x380fffff ;  /* 0x380fffff00057882 */ /* 0x000fe20000000000 */
[----:B---3--:R-:W0:Y:S01]  /*bdf0*/  F2F.F32.F64 R5, R16 ;  /* 0x0000001000057310 */ /* 0x008e220000301000 */
        /* <DEDUP_REMOVED lines=14> */
.L_x_14264:
[----:B------:R-:W-:Y:S01]  /*bee0*/  IMAD.MOV.U32 R0, RZ, RZ, 0x7f ;  /* 0x0000007fff007424 */ /* 0x000fe200078e00ff */
[----:B------:R-:W-:-:S04]  /*bef0*/  ISETP.GT.U32.AND P0, PT, R4, 0x7f800000, PT ;  /* 0x7f8000000400780c */ /* 0x000fc80003f04070 */
[----:B------:R-:W-:-:S09]  /*bf00*/  SEL R0, R0, 0x7c, P0 ;  /* 0x0000007c00007807 */ /* 0x000fd20000000000 */
.L_x_14265:
[----:B------:R-:W-:Y:S05]  /*bf10*/  BSYNC B0 ;  /* 0x0000000000007941 */ /* 0x000fea0003800000 */
.L_x_14263:
[----:B------:R-:W-:-:S04]  /*bf20*/  LOP3.LUT R4, R5, 0x80000000, RZ, 0xc0, !PT ;  /* 0x8000000005047812 */ /* 0x000fc800078ec0ff */
[----:B------:R-:W-:-:S04]  /*bf30*/  SHF.R.U32.HI R5, RZ, 0x18, R4 ;  /* 0x00000018ff057819 */ /* 0x000fc80000011604 */
[----:B------:R-:W-:-:S05]  /*bf40*/  LOP3.LUT R5, R0, R5, RZ, 0xfc, !PT ;  /* 0x0000000500057212 */ /* 0x000fca00078efcff */
[----:B------:R-:W-:Y:S01]  /*bf50*/  STG.E.U8 desc[UR36][R2.64], R5 ;  /* 0x0000000502007986 */ /* 0x000fe2000c101124 */
[----:B------:R-:W-:Y:S05]  /*bf60*/  EXIT ;  /* 0x000000000000794d */ /* 0x000fea0003800000 */
.L_x_14259:
        /* <DEDUP_REMOVED lines=8> */
.L_x_14256:
        /* <DEDUP_REMOVED lines=11> */
.L_x_14268:
[----:B------:R-:W-:Y:S01]  /*c0a0*/  UMOV UR4, 0xf0000000 ;  /* 0xf000000000047882 */ /* 0x000fe20000000000 */
[----:B------:R-:W-:Y:S01]  /*c0b0*/  UMOV UR5, 0x380fffff ;  /* 0x380fffff00057882 */ /* 0x000fe20000000000 */
[----:B---3--:R-:W0:Y:S01]  /*c0c0*/  F2F.F32.F64 R7, R16 ;  /* 0x0000001000077310 */ /* 0x008e220000301000 */
        /* <DEDUP_REMOVED lines=18> */
.L_x_14271:
[----:B------:R-:W-:-:S04]  /*c1f0*/  LOP3.LUT R0, R7, 0x80000000, RZ, 0xc0, !PT ;  /* 0x8000000007007812 */ /* 0x000fc800078ec0ff */
[----:B------:R-:W-:-:S04]  /*c200*/  SHF.R.U32.HI R5, RZ, 0x18, R0 ;  /* 0x00000018ff057819 */ /* 0x000fc80000011600 */
[----:B------:R-:W-:-:S04]  /*c210*/  LOP3.LUT R4, R4, R5, RZ, 0xfc, !PT ;  /* 0x0000000504047212 */ /* 0x000fc800078efcff */
[----:B------:R-:W-:-:S07]  /*c220*/  PRMT R0, R4, 0x7610, R0 ;  /* 0x0000761004007816 */ /* 0x000fce0000000000 */
.L_x_14270:
[----:B------:R-:W-:Y:S05]  /*c230*/  BSYNC B0 ;  /* 0x0000000000007941 */ /* 0x000fea0003800000 */
.L_x_14269:
[----:B------:R-:W-:Y:S01]  /*c240*/  STG.E.U8 desc[UR36][R2.64], R0 ;  /* 0x0000000002007986 */ /* 0x000fe2000c101124 */
[----:B------:R-:W-:Y:S05]  /*c250*/  EXIT ;  /* 0x000000000000794d */ /* 0x000fea0003800000 */
.L_x_14267:
        /* <DEDUP_REMOVED lines=21> */
.L_x_14274:
[----:B------:R-:W-:-:S04]  /*c3b0*/  LOP3.LUT R0, R7, 0x80000000, RZ, 0xc0, !PT ;  /* 0x8000000007007812 */ /* 0x000fc800078ec0ff */
[----:B------:R-:W-:-:S04]  /*c3c0*/  SHF.R.U32.HI R5, RZ, 0x18, R0 ;  /* 0x00000018ff057819 */ /* 0x000fc80000011600 */
[----:B------:R-:W-:-:S04]  /*c3d0*/  LOP3.LUT R4, R4, R5, RZ, 0xfc, !PT ;  /* 0x0000000504047212 */ /* 0x000fc800078efcff */
[----:B------:R-:W-:-:S07]  /*c3e0*/  PRMT R0, R4, 0x7610, R0 ;  /* 0x0000761004007816 */ /* 0x000fce0000000000 */
.L_x_14273:
[----:B------:R-:W-:Y:S05]  /*c3f0*/  BSYNC B0 ;  /* 0x0000000000007941 */ /* 0x000fea0003800000 */
.L_x_14272:
[----:B------:R-:W-:Y:S01]  /*c400*/  STG.E.U8 desc[UR36][R2.64], R0 ;  /* 0x0000000002007986 */ /* 0x000fe2000c101124 */
[----:B------:R-:W-:Y:S05]  /*c410*/  EXIT ;  /* 0x000000000000794d */ /* 0x000fea0003800000 */
.L_x_14266:
        /* <DEDUP_REMOVED lines=26> */
.L_x_14249:
[----:B------:R-:W-:Y:S01]  /*c5c0*/  MOV R0, 0x0 ;  /* 0x0000000000007802 */ /* 0x000fe20000000f00 */
[----:B------:R-:W-:Y:S01]  /*c5d0*/  ULDC.64 UR4, c[0x4][0x178] ;  /* 0x01005e0000047ab9 */ /* 0x000fe20000000a00 */
[----:B------:R-:W-:Y:S01]  /*c5e0*/  ULDC.64 UR6, c[0x4][0x60] ;  /* 0x0100180000067ab9 */ /* 0x000fe20000000a00 */
[----:B---3--:R-:W-:Y:S01]  /*c5f0*/  IMAD.U32 R4, RZ, RZ, UR4 ;  /* 0x00000004ff047e24 */ /* 0x008fe2000f8e00ff */
        /* <DEDUP_REMOVED lines=12> */
.L_x_14277:
[----:B------:R-:W-:Y:S05]  /*c6c0*/  EXIT ;  /* 0x000000000000794d */ /* 0x000fea0003800000 */
.L_x_14276:
[----:B------:R-:W0:Y:S02]  /*c6d0*/  F2I.U64.F64.TRUNC R16, R16 ;  /* 0x0000001000107311 */ /* 0x000e24000030d800 */
[----:B0-----:R-:W-:Y:S01]  /*c6e0*/  STG.E.64 desc[UR36][R2.64], R16 ;  /* 0x0000001002007986 */ /* 0x001fe2000c101b24 */
[----:B------:R-:W-:Y:S05]  /*c6f0*/  EXIT ;  /* 0x000000000000794d */ /* 0x000fea0003800000 */
.L_x_14275:
[----:B------:R-:W0:Y:S02]  /*c700*/  F2I.U32.F64.TRUNC R17, R16 ;  /* 0x0000001000117311 */ /* 0x000e24000030d000 */
[----:B0-----:R-:W-:Y:S01]  /*c710*/  STG.E desc[UR36][R2.64], R17 ;  /* 0x0000001102007986 */ /* 0x001fe2000c101924 */
[----:B------:R-:W-:Y:S05]  /*c720*/  EXIT ;  /* 0x000000000000794d */ /* 0x000fea0003800000 */
.L_x_14278:
        /* <DEDUP_REMOVED lines=13> */
.L_x_57368:


//--------------------- .text._ZN2at6native18elementwise_kernelILi128ELi2EZNS0_22gpu_kernel_impl_nocastINS0_13BUnaryFunctorIdddZZZNS0_16fmod_kernel_cudaERNS_18TensorIteratorBaseEENKUlvE0_clEvENKUlvE_clEvEUlddE_EEEEvS5_RKT_EUliE_EEviT1_ --------------------------
	.section	.text._ZN2at6native18elementwise_kernelILi128ELi2EZNS0_22gpu_kernel_impl_nocastINS0_13BUnaryFunctorIdddZZZNS0_16fmod_kernel_cudaERNS_18TensorIteratorBaseEENKUlvE0_clEvENKUlvE_clEvEUlddE_EEEEvS5_RKT_EUliE_EEviT1_,"ax",@progbits
	.align	128
        .global         _ZN2at6native18elementwise_kernelILi128ELi2EZNS0_22gpu_kernel_impl_nocastINS0_13BUnaryFunctorIdddZZZNS0_16fmod_kernel_cudaERNS_18TensorIteratorBaseEENKUlvE0_clEvENKUlvE_clEvEUlddE_EEEEvS5_RKT_EUliE_EEviT1_
        .type           _ZN2at6native18elementwise_kernelILi128ELi2EZNS0_22gpu_kernel_impl_nocastINS0_13BUnaryFunctorIdddZZZNS0_16fmod_kernel_cudaERNS_18TensorIteratorBaseEENKUlvE0_clEvENKUlvE_clEvEUlddE_EEEEvS5_RKT_EUliE_EEviT1_,@function
        .size           _ZN2at6native18elementwise_kernelILi128ELi2EZNS0_22gpu_kernel_impl_nocastINS0_13BUnaryFunctorIdddZZZNS0_16fmod_kernel_cudaERNS_18TensorIteratorBaseEENKUlvE0_clEvENKUlvE_clEvEUlddE_EEEEvS5_RKT_EUliE_EEviT1_,(.L_x_57369 - _ZN2at6native18elementwise_kernelILi128ELi2EZNS0_22gpu_kernel_impl_nocastINS0_13BUnaryFunctorIdddZZZNS0_16fmod_kernel_cudaERNS_18TensorIteratorBaseEENKUlvE0_clEvENKUlvE_clEvEUlddE_EEEEvS5_RKT_EUliE_EEviT1_)
        .other          _ZN2at6native18elementwise_kernelILi128ELi2EZNS0_22gpu_kernel_impl_nocastINS0_13BUnaryFunctorIdddZZZNS0_16fmod_kernel_cudaERNS_18TensorIteratorBaseEENKUlvE0_clEvENKUlvE_clEvEUlddE_EEEEvS5_RKT_EUliE_EEviT1_,@"STO_CUDA_ENTRY STV_DEFAULT"
_ZN2at6native18elementwise_kernelILi128ELi2EZNS0_22gpu_kernel_impl_nocastINS0_13BUnaryFunctorIdddZZZNS0_16fmod_kernel_cudaERNS_18TensorIteratorBaseEENKUlvE0_clEvENKUlvE_clEvEUlddE_EEEEvS5_RKT_EUliE_EEviT1_:
.text._ZN2at6native18elementwise_kernelILi128ELi2EZNS0_22gpu_kernel_impl_nocastINS0_13BUnaryFunctorIdddZZZNS0_16fmod_kernel_cudaERNS_18TensorIteratorBaseEENKUlvE0_clEvENKUlvE_clEvEUlddE_EEEEvS5_RKT_EUliE_EEviT1_:
        /* <DEDUP_REMOVED lines=22> */
[----:B------:R-:W-:-:S04]  /*0160*/  ULDC.64 UR8, c[0x0][0x348] ;  /* 0x0000d20000087ab9 */ /* 0x000fc80000000a00 */
[----:B------:R-:W-:-:S04]  /*0170*/  IMAD.MOV R2, RZ, RZ, -R7 ;  /* 0x000000ffff027224 */ /* 0x000fc800078e0a07 */
        /* <DEDUP_REMOVED lines=275> */
[----:B------:R-:W-:Y:S02]  /*12b0*/  @P0 IMAD.MOV.U32 R10, RZ, RZ, RZ ;  /* 0x000000ffff0a0224 */ /* 0x000fe400078e00ff */
[----:B------:R-:W-:-:S04]  /*12c0*/  IMAD.MOV R6, RZ, RZ, -R11 ;  /* 0x000000ffff067224 */ /* 0x000fc800078e0a0b */
[----:B------:R-:W-:Y:S01]  /*12d0*/  IMAD R6, R6, UR8, R7 ;  /* 0x0000000806067c24 */ /* 0x000fe2000f8e0207 */
[----:B------:R-:W1:Y:S01]  /*12e0*/  @P0 LDC R3, c[0x0][0x33c] ;  /* 0x0000cf00ff030b82 */ /* 0x000e620000000800 */
[----:B------:R-:W-:Y:S02]  /*12f0*/  ULDC.64 UR8, c[0x0][0x400] ;  /* 0x0001000000087ab9 */ /* 0x000fe40000000a00 */
[C---:B------:R-:W-:Y:S02]  /*1300*/  IMAD R5, R6.reuse, UR8, R5 ;  /* 0x0000000806057c24 */ /* 0x040fe4000f8e0205 */
[----:B------:R-:W-:-:S03]  /*1310*/  IMAD R2, R6, UR9, R2 ;  /* 0x0000000906027c24 */ /* 0x000fc6000f8e0202 */
[----:B------:R-:W2:Y:S01]  /*1320*/  @P0 LDC.64 R8, c[0x0][0x408] ;  /* 0x00010200ff080b82 */ /* 0x000ea20000000a00 */
[----:B0-----:R-:W-:-:S05]  /*1330*/  @P0 IMAD.HI.U32 R4, R11, R12, R10 ;  /* 0x0000000c0b040227 */ /* 0x001fca00078e000a */
[----:B------:R-:W-:-:S05]  /*1340*/  @P0 SHF.R.U32.HI R4, RZ, R13, R4 ;  /* 0x0000000dff040219 */ /* 0x000fca0000011604 */
[----:B------:R-:W-:-:S04]  /*1350*/  @P0 IMAD.MOV R10, RZ, RZ, -R4 ;  /* 0x000000ffff0a0224 */ /* 0x000fc800078e0a04 */
[----:B-1----:R-:W-:-:S04]  /*1360*/  @P0 IMAD R10, R10, R3, R11 ;  /* 0x000000030a0a0224 */ /* 0x002fc800078e020b */
[C---:B--2---:R-:W-:Y:S02]  /*1370*/  @P0 IMAD R5, R10.reuse, R8, R5 ;  /* 0x000000080a050224 */ /* 0x044fe400078e0205 */
[----:B------:R-:W-:-:S07]  /*1380*/  @P0 IMAD R2, R10, R9, R2 ;  /* 0x000000090a020224 */ /* 0x000fce00078e0202 */
.L_x_14281:
[----:B------:R-:W-:Y:S01]  /*1390*/  ULDC.64 UR8, c[0x0][0x418] ;  /* 0x0001060000087ab9 */ /* 0x000fe20000000a00 */
[----:B------:R-:W0:Y:S01]  /*13a0*/  LDC.64 R6, c[0x0][0x428] ;  /* 0x00010a00ff067b82 */ /* 0x000e220000000a00 */
[----:B------:R-:W-:-:S05]  /*13b0*/  IADD3 R2, P0, R2, UR8, RZ ;  /* 0x0000000802027c10 */ /* 0x000fca000ff1e0ff */
[----:B------:R-:W-:Y:S01]  /*13c0*/  IMAD.X R3, RZ, RZ, UR9, P0 ;  /* 0x00000009ff037e24 */ /* 0x000fe200080e06ff */
[----:B------:R-:W-:-:S05]  /*13d0*/  ULDC.64 UR8, c[0x0][0x410] ;  /* 0x0001040000087ab9 */ /* 0x000fca0000000a00 */
[----:B------:R-:W2:Y:S01]  /*13e0*/  LDG.E.64 R2, desc[UR4][R2.64] ;  /* 0x0000000402027981 */ /* 0x000ea2000c1e1b00 */
[----:B------:R-:W-:Y:S01]  /*13f0*/  IADD3 R4, P1, R5, UR8, RZ ;  /* 0x0000000805047c10 */ /* 0x000fe2000ff3e0ff */
[----:B------:R-:W-:Y:S04]  /*1400*/  BSSY B0, `(.L_x_14282) ;  /* 0x00000fb000007945 */ /* 0x000fe80003800000 */
[----:B------:R-:W-:Y:S01]  /*1410*/  IMAD.X R5, RZ, RZ, UR9, P1 ;  /* 0x00000009ff057e24 */ /* 0x000fe200088e06ff */
[----:B0-----:R-:W-:-:S04]  /*1420*/  LOP3.LUT R7, R7, 0x7fffffff, RZ, 0xc0, !PT ;  /* 0x7fffffff07077812 */ /* 0x001fc800078ec0ff */
[----:B------:R-:W-:Y:S02]  /*1430*/  ISETP.GT.U32.AND P0, PT, R7, 0x7fefffff, PT ;  /* 0x7fefffff0700780c */ /* 0x000fe40003f04070 */
[----:B--2---:R-:W-:Y:S01]  /*1440*/  LOP3.LUT R11, R3, 0x7fffffff, RZ, 0xc0, !PT ;  /* 0x7fffffff030b7812 */ /* 0x004fe200078ec0ff */
        /* <DEDUP_REMOVED lines=8> */
[----:B------:R-:W-:Y:S01]  /*14d0*/  MOV R8, R2 ;  /* 0x0000000200087202 */ /* 0x000fe20000000f00 */
[----:B------:R-:W-:-:S12]  /*14e0*/  IMAD.MOV.U32 R9, RZ, RZ, R3 ;  /* 0x000000ffff097224 */ /* 0x000fd800078e0003 */
        /* <DEDUP_REMOVED lines=23> */
.L_x_14287:
        /* <DEDUP_REMOVED lines=12> */
.L_x_14286:
[----:B------:R-:W-:Y:S05]  /*1720*/  BSYNC B2 ;  /* 0x0000000000027941 */ /* 0x000fea0003800000 */
.L_x_14285:
        /* <DEDUP_REMOVED lines=13> */
.L_x_14293:
        /* <DEDUP_REMOVED lines=33> */
.L_x_14292:
[----:B------:R-:W-:-:S07]  /*1a10*/  IMAD.MOV.U32 R10, RZ, RZ, R15 ;  /* 0x000000ffff0a7224 */ /* 0x000fce00078e000f */
.L_x_14291:
[----:B------:R-:W-:Y:S05]  /*1a20*/  BSYNC B3 ;  /* 0x0000000000037941 */ /* 0x000fea0003800000 */
.L_x_14290:
[----:B------:R-:W-:-:S13]  /*1a30*/  ISETP.GE.U32.AND P0, PT, R12, 0xc, PT ;  /* 0x0000000c0c00780c */ /* 0x000fda0003f06070 */
[----:B------:R-:W-:Y:S05]  /*1a40*/  @!P0 BRA `(.L_x_14289) ;  /* 0x0000000400d88947 */ /* 0x000fea0003800000 */
[----:B------:R-:W-:Y:S01]  /*1a50*/  BSSY B3, `(.L_x_14294) ;  /* 0x0000074000037945 */ /* 0x000fe20003800000 */
.L_x_14295:
        /* <DEDUP_REMOVED lines=116> */
.L_x_14294:
[----:B------:R-:W-:-:S07]  /*21a0*/  IMAD.MOV.U32 R16, RZ, RZ, R15 ;  /* 0x000000ffff107224 */ /* 0x000fce00078e000f */
.L_x_14289:
[----:B------:R-:W-:Y:S05]  /*21b0*/  BSYNC B2 ;  /* 0x0000000000027941 */ /* 0x000fea0003800000 */
.L_x_14288:
        /* <DEDUP_REMOVED lines=19> */
.L_x_14297:
[----:B------:R-:W-:Y:S05]  /*22f0*/  BSYNC B2 ;  /* 0x0000000000027941 */ /* 0x000fea0003800000 */
.L_x_14296:
[----:B------:R-:W-:Y:S02]  /*2300*/  IMAD.MOV.U32 R9, RZ, RZ, R13 ;  /* 0x000000ffff097224 */ /* 0x000fe400078e000d */
[----:B------:R-:W-:-:S03]  /*2310*/  IMAD.MOV.U32 R8, RZ, RZ, R12 ;  /* 0x000000ffff087224 */ /* 0x000fc600078e000c */
[----:B------:R-:W-:Y:S01]  /*2320*/  LOP3.LUT R9, R9, 0x80000000, R3, 0xb8, !PT ;  /* 0x8000000009097812 */ /* 0x000fe200078eb803 */
[----:B------:R-:W-:Y:S06]  /*2330*/  BRA `(.L_x_14284) ;  /* 0x00000000001c7947 */ /* 0x000fec0003800000 */
.L_x_14283:
[----:B------:R-:W-:-:S06]  /*2340*/  DSETP.GTU.AND P0, PT, R6, +INF , PT ;  /* 0x7ff000000600742a */ /* 0x000fcc0003f0c000 */
[----:B------:R-:W-:-:S14]  /*2350*/  DSETP.LE.AND P0, PT, R10, +INF , !P0 ;  /* 0x7ff000000a00742a */ /* 0x000fdc0004703000 */
[----:B------:R-:W0:Y:S01]  /*2360*/  @!P0 LDC.64 R8, c[0x0][0x428] ;  /* 0x00010a00ff088b82 */ /* 0x000e220000000a00 */
[----:B------:R-:W-:Y:S02]  /*2370*/  @P0 DSETP.NEU.AND P1, PT, R10, +INF , PT ;  /* 0x7ff000000a00042a */ /* 0x000fe40003f2d000 */
[----:B0-----:R-:W-:-:S06]  /*2380*/  @!P0 DADD R8, R2, R8 ;  /* 0x0000000002088229 */ /* 0x001fcc0000000008 */
[----:B------:R-:W-:Y:S02]  /*2390*/  @P0 FSEL R8, R2, RZ, P1 ;  /* 0x000000ff02080208 */ /* 0x000fe40000800000 */
[----:B------:R-:W-:-:S07]  /*23a0*/  @P0 FSEL R9, R3, -QNAN , P1 ;  /* 0xfff8000003090808 */ /* 0x000fce0000800000 */
.L_x_14284:
[----:B------:R-:W-:Y:S05]  /*23b0*/  BSYNC B0 ;  /* 0x0000000000007941 */ /* 0x000fea0003800000 */
.L_x_14282:
[----:B------:R0:W-:Y:S01]  /*23c0*/  STG.E.64 desc[UR4][R4.64], R8 ;  /* 0x0000000804007986 */ /* 0x0001e2000c101b04 */
[----:B------:R-:W-:-:S07]  /*23d0*/  IADD3 R11, R0, 0x80, RZ ;  /* 0x00000080000b7810 */ /* 0x000fce0007ffe0ff */
.L_x_14280:
[----:B------:R-:W-:Y:S05]  /*23e0*/  BSYNC B1 ;  /* 0x0000000000017941 */ /* 0x000fea0003800000 */
.L_x_14279:
[----:B------:R-:W-:-:S13]  /*23f0*/  ISETP.GE.AND P0, PT, R11, UR6, PT ;  /* 0x000000060b007c0c */ /* 0x000fda000bf06270 */
[----:B------:R-:W-:Y:S05]  /*2400*/  @P0 EXIT ;  /* 0x000000000000094d */ /* 0x000fea0003800000 */
[----:B0-----:R-:W0:Y:S01]  /*2410*/  LDC R4, c[0x0][0x218] ;  /* 0x00008600ff047b82 */ /* 0x001e220000000800 */
        /* <DEDUP_REMOVED lines=289> */
[----:B------:R-:W-:Y:S02]  /*3630*/  @P0 IMAD.MOV.U32 R6, RZ, RZ, RZ ;  /* 0x000000ffff060224 */ /* 0x000fe400078e00ff */
[----:B------:R-:W-:-:S05]  /*3640*/  IMAD.MOV R9, RZ, RZ, -R7 ;  /* 0x000000ffff097224 */ /* 0x000fca00078e0a07 */
[----:B------:R-:W1:Y:S08]  /*3650*/  @P0 LDC R13, c[0x0][0x33c] ;  /* 0x0000cf00ff0d0b82 */ /* 0x000e700000000800 */
[----:B------:R-:W2:Y:S01]  /*3660*/  @P0 LDC.64 R14, c[0x0][0x408] ;  /* 0x00010200ff0e0b82 */ /* 0x000ea20000000a00 */
[----:B0-----:R-:W-:-:S05]  /*3670*/  @P0 IMAD.HI.U32 R2, R7, R10, R6 ;  /* 0x0000000a07020227 */ /* 0x001fca00078e0006 */
[----:B------:R-:W-:Y:S01]  /*3680*/  @P0 SHF.R.U32.HI R4, RZ, R11, R2 ;  /* 0x0000000bff040219 */ /* 0x000fe20000011602 */
[----:B------:R-:W-:-:S04]  /*3690*/  IMAD R2, R9, UR8, R3 ;  /* 0x0000000809027c24 */ /* 0x000fc8000f8e0203 */
[----:B------:R-:W-:Y:S02]  /*36a0*/  @P0 IMAD.MOV R6, RZ, RZ, -R4 ;  /* 0x000000ffff060224 */ /* 0x000fe400078e0a04 */
[C---:B------:R-:W-:Y:S02]  /*36b0*/  IMAD R5, R2.reuse, UR6, R5 ;  /* 0x0000000602057c24 */ /* 0x040fe4000f8e0205 */
[----:B-1----:R-:W-:Y:S02]  /*36c0*/  @P0 IMAD R6, R13, R6, R7 ;  /* 0x000000060d060224 */ /* 0x002fe400078e0207 */
[----:B------:R-:W-:Y:S02]  /*36d0*/  IMAD R0, R2, UR7, R0 ;  /* 0x0000000702007c24 */ /* 0x000fe4000f8e0200 */
[C---:B--2---:R-:W-:Y:S02]  /*36e0*/  @P0 IMAD R5, R6.reuse, R14, R5 ;  /* 0x0000000e06050224 */ /* 0x044fe400078e0205 */
[----:B------:R-:W-:-:S07]  /*36f0*/  @P0 IMAD R0, R6, R15, R0 ;  /* 0x0000000f06000224 */ /* 0x000fce00078e0200 */
.L_x_14298:
        /* <DEDUP_REMOVED lines=45> */
.L_x_14305:
        /* <DEDUP_REMOVED lines=12> */
.L_x_14304:
[----:B------:R-:W-:-:S07]  /*3a90*/  MOV R10, R11 ;  /* 0x0000000b000a7202 */ /* 0x000fce0000000f00 */
.L_x_14303:
[----:B------:R-:W-:Y:S05]  /*3aa0*/  BSYNC B1 ;  /* 0x0000000000017941 */ /* 0x000fea0003800000 */
.L_x_14302:
        /* <DEDUP_REMOVED lines=13> */
.L_x_14311:
        /* <DEDUP_REMOVED lines=33> */
.L_x_14310:
[----:B------:R-:W-:-:S07]  /*3d90*/  IMAD.MOV.U32 R10, RZ, RZ, R12 ;  /* 0x000000ffff0a7224 */ /* 0x000fce00078e000c */
.L_x_14309:
[----:B------:R-:W-:Y:S05]  /*3da0*/  BSYNC B2 ;  /* 0x0000000000027941 */ /* 0x000fea0003800000 */
.L_x_14308:
[----:B------:R-:W-:-:S13]  /*3db0*/  ISETP.GE.U32.AND P0, PT, R11, 0xc, PT ;  /* 0x0000000c0b00780c */ /* 0x000fda0003f06070 */
[----:B------:R-:W-:Y:S05]  /*3dc0*/  @!P0 BRA `(.L_x_14307) ;  /* 0x0000000400d88947 */ /* 0x000fea0003800000 */
[----:B------:R-:W-:Y:S01]  /*3dd0*/  BSSY B2, `(.L_x_14312) ;  /* 0x0000074000027945 */ /* 0x000fe20003800000 */
.L_x_14313:
[----:B------:R-:W-:Y:S02]  /*3de0*/  IADD3 R10, P0, -R6, R15, RZ ;  /* 0x0000000f060a7210 */ /* 0x000fe40007f1e1ff */
[C---:B------:R-:W-:Y:S02]  /*3df0*/  ISETP.GT.AND P1, PT, R9.reuse, 0xf, PT ;  /* 0x0000000f0900780c */ /* 0x040fe40003f24270 */
[----:B------:R-:W-:Y:S01]  /*3e00*/  IADD3 R9, R9, -0x10, RZ ;  /* 0xfffffff009097810 */ /* 0x000fe20007ffe0ff */
        /* <DEDUP_REMOVED lines=113> */
.L_x_14312:
[----:B------:R-:W-:-:S07]  /*4520*/  IMAD.MOV.U32 R17, RZ, RZ, R11 ;  /* 0x000000ffff117224 */ /* 0x000fce00078e000b */
.L_x_14307:
[----:B------:R-:W-:Y:S05]  /*4530*/  BSYNC B1 ;  /* 0x0000000000017941 */ /* 0x000fea0003800000 */
.L_x_14306:
        /* <DEDUP_REMOVED lines=20> */
.L_x_14315:
[----:B------:R-:W-:Y:S05]  /*4680*/  BSYNC B1 ;  /* 0x0000000000017941 */ /* 0x000fea0003800000 */
.L_x_14314:
[----:B------:R-:W-:Y:S02]  /*4690*/  IMAD.MOV.U32 R11, RZ, RZ, R13 ;  /* 0x000000ffff0b7224 */ /* 0x000fe400078e000d */
[----:B------:R-:W-:-:S03]  /*46a0*/  IMAD.MOV.U32 R10, RZ, RZ, R8 ;  /* 0x000000ffff0a7224 */ /* 0x000fc600078e0008 */
[----:B------:R-:W-:Y:S01]  /*46b0*/  LOP3.LUT R11, R11, 0x80000000, R3, 0xb8, !PT ;  /* 0x800000000b0b7812 */ /* 0x000fe200078eb803 */
[----:B------:R-:W-:Y:S06]  /*46c0*/  BRA `(.L_x_14301) ;  /* 0x00000000001c7947 */ /* 0x000fec0003800000 */
.L_x_14300:
[----:B------:R-:W-:-:S06]  /*46d0*/  DSETP.GTU.AND P0, PT, R6, +INF , PT ;  /* 0x7ff000000600742a */ /* 0x000fcc0003f0c000 */
[----:B------:R-:W-:-:S14]  /*46e0*/  DSETP.LE.AND P0, PT, R8, +INF , !P0 ;  /* 0x7ff000000800742a */ /* 0x000fdc0004703000 */
[----:B------:R-:W0:Y:S01]  /*46f0*/  @!P0 LDC.64 R10, c[0x0][0x428] ;  /* 0x00010a00ff0a8b82 */ /* 0x000e220000000a00 */
[----:B------:R-:W-:Y:S02]  /*4700*/  @P0 DSETP.NEU.AND P1, PT, R8, +INF , PT ;  /* 0x7ff000000800042a */ /* 0x000fe40003f2d000 */
[----:B0-----:R-:W-:-:S06]  /*4710*/  @!P0 DADD R10, R2, R10 ;  /* 0x00000000020a8229 */ /* 0x001fcc000000000a */
[----:B------:R-:W-:Y:S02]  /*4720*/  @P0 FSEL R10, R2, RZ, P1 ;  /* 0x000000ff020a0208 */ /* 0x000fe40000800000 */
[----:B------:R-:W-:-:S07]  /*4730*/  @P0 FSEL R11, R3, -QNAN , P1 ;  /* 0xfff80000030b0808 */ /* 0x000fce0000800000 */
.L_x_14301:
[----:B------:R-:W-:Y:S05]  /*4740*/  BSYNC B0 ;  /* 0x0000000000007941 */ /* 0x000fea0003800000 */
.L_x_14299:
[----:B------:R-:W-:Y:S01]  /*4750*/  STG.E.64 desc[UR4][R4.64], R10 ;  /* 0x0000000a04007986 */ /* 0x000fe2000c101b04 */
[----:B------:R-:W-:Y:S05]  /*4760*/  EXIT ;  /* 0x000000000000794d */ /* 0x000fea0003800000 */
.L_x_14316:
        /* <DEDUP_REMOVED lines=9> */
.L_x_57369:


//--------------------- .text._ZN2at6native27unrolled_elementwise_kernelINS0_13BUnaryFunctorIdddZZZNS0_16fmod_kernel_cudaERNS_18TensorIteratorBaseEENKUlvE0_clEvENKUlvE_clEvEUlddE_EESt5arrayIPcLm2EELi4E23TrivialOffsetCalculatorILi1EjESD_NS0_6memory15LoadWithoutCastENSE_16StoreWithoutCastEEEviT_T0_T2_T3_T4_T5_ --------------------------
	.section	.text._ZN2at6native27unrolled_elementwise_kernelINS0_13BUnaryFunctorIdddZZZNS0_16fmod_kernel_cudaERNS_18TensorIteratorBaseEENKUlvE0_clEvENKUlvE_clEvEUlddE_EESt5arrayIPcLm2EELi4E23TrivialOffsetCalculatorILi1EjESD_NS0_6memory15LoadWithoutCastENSE_16StoreWithoutCastEEEviT_T0_T2_T3_T4_T5_,"ax",@progbits
	.align	128
        .global         _ZN2at6native27unrolled_elementwise_kernelINS0_13BUnaryFunctorIdddZZZNS0_16fmod_kernel_cudaERNS_18TensorIteratorBaseEENKUlvE0_clEvENKUlvE_clEvEUlddE_EESt5arrayIPcLm2EELi4E23TrivialOffsetCalculatorILi1EjESD_NS0_6memory15LoadWithoutCastENSE_16StoreWithoutCastEEEviT_T0_T2_T3_T4_T5_
        .type           _ZN2at6native27unrolled_elementwise_kernelINS0_13BUnaryFunctorIdddZZZNS0_16fmod_kernel_cudaERNS_18TensorIteratorBaseEENKUlvE0_clEvENKUlvE_clEvEUlddE_EESt5arrayIPcLm2EELi4E23TrivialOffsetCalculatorILi1EjESD_NS0_6memory15LoadWithoutCastENSE_16StoreWithoutCastEEEviT_T0_T2_T3_T4_T5_,@function
        .size           _ZN2at6native27unrolled_elementwise_kernelINS0_13BUnaryFunctorIdddZZZNS0_16fmod_kernel_cudaERNS_18TensorIteratorBaseEENKUlvE0_clEvENKUlvE_clEvEUlddE_EESt5arrayIPcLm2EELi4E23TrivialOffsetCalculatorILi1EjESD_NS0_6memory15LoadWithoutCastENSE_16StoreWithoutCastEEEviT_T0_T2_T3_T4_T5_,(.L_x_57370 - _ZN2at6native27unrolled_elementwise_kernelINS0_13BUnaryFunctorIdddZZZNS0_16fmod_kernel_cudaERNS_18TensorIteratorBaseEENKUlvE0_clEvENKUlvE_clEvEUlddE_EESt5arrayIPcLm2EELi4E23TrivialOffsetCalculatorILi1EjESD_NS0_6memory15LoadWithoutCastENSE_16StoreWithoutCastEEEviT_T0_T2_T3_T4_T5_)
        .other          _ZN2at6native27unrolled_elementwise_kernelINS0_13BUnaryFunctorIdddZZZNS0_16fmod_kernel_cudaERNS_18TensorIteratorBaseEENKUlvE0_clEvENKUlvE_clEvEUlddE_EESt5arrayIPcLm2EELi4E23TrivialOffsetCalculatorILi1EjESD_NS0_6memory15LoadWithoutCastENSE_16StoreWithoutCastEEEviT_T0_T2_T3_T4_T5_,@"STO_CUDA_ENTRY STV_DEFAULT"
_ZN2at6native27unrolled_elementwise_kernelINS0_13BUnaryFunctorIdddZZZNS0_16fmod_kernel_cudaERNS_18TensorIteratorBaseEENKUlvE0_clEvENKUlvE_clEvEUlddE_EESt5arrayIPcLm2EELi4E23TrivialOffsetCalculatorILi1EjESD_NS0_6memory15LoadWithoutCastENSE_16StoreWithoutCastEEEviT_T0_T2_T3_T4_T5_:
.text._ZN2at6native27unrolled_elementwise_kernelINS0_13BUnaryFunctorIdddZZZNS0_16fmod_kernel_cudaERNS_18TensorIteratorBaseEENKUlvE0_clEvENKUlvE_clEvEUlddE_EESt5arrayIPcLm2EELi4E23TrivialOffsetCalculatorILi1EjESD_NS0_6memory15LoadWithoutCastENSE_16StoreWithoutCastEEEviT_T0_T2_T3_T4_T5_:
        /* <DEDUP_REMOVED lines=9> */
[----:B------:R-:W0:Y:S01]  /*0090*/  @!P1 LDC.64 R14, c[0x0][0x230] ;  /* 0x00008c00ff0e9b82 */ /* 0x000e220000000a00 */
[----:B------:R-:W-:-:S05]  /*00a0*/  @!P1 VIADD R9, R9, 0x80 ;  /* 0x0000008009099836 */ /* 0x000fca0000000000 */
[----:B------:R-:W-:-:S13]  /*00b0*/  ISETP.GE.AND P0, PT, R9, R0, PT ;  /* 0x000000000900720c */ /* 0x000fda0003f06270 */
[----:B------:R-:W-:Y:S01]  /*00c0*/  @!P0 IMAD R19, R10, 0x200, R9 ;  /* 0x000002000a138824 */ /* 0x000fe200078e0209 */
[----:B------:R-:W1:Y:S01]  /*00d0*/  @!P0 LDC.64 R2, c[0x0][0x230] ;  /* 0x00008c00ff028b82 */ /* 0x000e620000000a00 */
[----:B------:R-:W-:Y:S02]  /*00e0*/  @!P0 VIADD R9, R9, 0x80 ;  /* 0x0000008009098836 */ /* 0x000fe40000000000 */
[----:B0-----:R-:W-:Y:S01]  /*00f0*/  @!P1 IMAD.WIDE.U32 R14, R13, 0x8, R14 ;  /* 0x000000080d0e9825 */ /* 0x001fe200078e000e */
[----:B------:R-:W-:Y:S02]  /*0100*/  CS2R R12, SRZ ;  /* 0x00000000000c7805 */ /* 0x000fe4000001ff00 */
[----:B------:R-:W-:-:S13]  /*0110*/  ISETP.GE.AND P3, PT, R9, R0, PT ;  /* 0x000000000900720c */ /* 0x000fda0003f66270 */
[----:B------:R-:W-:Y:S01]  /*0120*/  @!P3 IMAD R21, R10, 0x200, R9 ;  /* 0x000002000a15b824 */ /* 0x000fe200078e0209 */
[----:B------:R-:W0:Y:S01]  /*0130*/  @!P3 LDC.64 R6, c[0x0][0x230] ;  /* 0x00008c00ff06bb82 */ /* 0x000e220000000a00 */
[----:B------:R-:W-:Y:S02]  /*0140*/  @!P3 VIADD R9, R9, 0x80 ;  /* 0x000000800909b836 */ /* 0x000fe40000000000 */
[----:B-1----:R-:W-:-:S03]  /*0150*/  @!P0 IMAD.WIDE.U32 R2, R19, 0x8, R2 ;  /* 0x0000000813028825 */ /* 0x002fc600078e0002 */
[----:B------:R-:W-:Y:S02]  /*0160*/  ISETP.GE.AND P2, PT, R9, R0, PT ;  /* 0x000000000900720c */ /* 0x000fe40003f46270 */
[----:B------:R1:W5:Y:S11]  /*0170*/  @!P0 LDG.E.64 R12, desc[UR4][R2.64] ;  /* 0x00000004020c8981 */ /* 0x000376000c1e1b00 */
[----:B------:R-:W2:Y:S01]  /*0180*/  @!P2 LDC.64 R4, c[0x0][0x230] ;  /* 0x00008c00ff04ab82 */ /* 0x000ea20000000a00 */
[----:B------:R-:W-:Y:S01]  /*0190*/  @!P2 IMAD R17, R10, 0x200, R9 ;  /* 0x000002000a11a824 */ /* 0x000fe200078e0209 */
[----:B------:R-:W-:Y:S01]  /*01a0*/  CS2R R8, SRZ ;  /* 0x0000000000087805 */ /* 0x000fe2000001ff00 */
[----:B0-----:R-:W-:Y:S01]  /*01b0*/  @!P3 IMAD.WIDE.U32 R18, R21, 0x8, R6 ;  /* 0x000000081512b825 */ /* 0x001fe200078e0006 */
[----:B------:R-:W-:-:S04]  /*01c0*/  CS2R R6, SRZ ;  /* 0x0000000000067805 */ /* 0x000fc8000001ff00 */
[----:B------:R1:W5:Y:S04]  /*01d0*/  @!P1 LDG.E.64 R8, desc[UR4][R14.64] ;  /* 0x000000040e089981 */ /* 0x000368000c1e1b00 */
[----:B------:R1:W5:Y:S01]  /*01e0*/  @!P3 LDG.E.64 R6, desc[UR4][R18.64] ;  /* 0x000000041206b981 */ /* 0x000362000c1e1b00 */
[----:B--2---:R-:W-:Y:S01]  /*01f0*/  @!P2 IMAD.WIDE.U32 R16, R17, 0x8, R4 ;  /* 0x000000081110a825 */ /* 0x004fe200078e0004 */
[----:B------:R-:W-:-:S06]  /*0200*/  CS2R R4, SRZ ;  /* 0x0000000000047805 */ /* 0x000fcc000001ff00 */
[----:B------:R1:W5:Y:S01]  /*0210*/  @!P2 LDG.E.64 R4, desc[UR4][R16.64] ;  /* 0x000000041004a981 */ /* 0x000362000c1e1b00 */
[----:B------:R-:W-:Y:S04]  /*0220*/  BSSY B0, `(.L_x_14317) ;  /* 0x00000fe000007945 */ /* 0x000fe80003800000 */
[----:B------:R-:W-:Y:S05]  /*0230*/  @P1 BRA `(.L_x_14318) ;  /* 0x0000000c00f01947 */ /* 0x000fea0003800000 */
[----:B-1----:R-:W0:Y:S01]  /*0240*/  LDC.64 R14, c[0x0][0x220] ;  /* 0x00008800ff0e7b82 */ /* 0x002e220000000a00 */
[----:B-----5:R-:W-:Y:S01]  /*0250*/  LOP3.LUT R17, R9, 0x7fffffff, RZ, 0xc0, !PT ;  /* 0x7fffffff09117812 */ /* 0x020fe200078ec0ff */
        /* <DEDUP_REMOVED lines=34> */
.L_x_14323:
        /* <DEDUP_REMOVED lines=12> */
.L_x_14322:
[----:B------:R-:W-:-:S07]  /*0540*/  IMAD.MOV.U32 R18, RZ, RZ, R21 ;  /* 0x000000ffff127224 */ /* 0x000fce00078e0015 */
.L_x_14321:
[----:B------:R-:W-:Y:S05]  /*0550*/  BSYNC B1 ;  /* 0x0000000000017941 */ /* 0x000fea0003800000 */
.L_x_14320:
        /* <DEDUP_REMOVED lines=13> */
.L_x_14329:
        /* <DEDUP_REMOVED lines=33> */
.L_x_14328:
[----:B------:R-:W-:Y:S02]  /*0840*/  IMAD.MOV.U32 R18, RZ, RZ, R21 ;  /* 0x000000ffff127224 */ /* 0x000fe400078e0015 */
[----:B------:R-:W-:-:S07]  /*0850*/  IMAD.MOV.U32 R23, RZ, RZ, R22 ;  /* 0x000000ffff177224 */ /* 0x000fce00078e0016 */
.L_x_14327:
[----:B------:R-:W-:Y:S05]  /*0860*/  BSYNC B2 ;  /* 0x0000000000027941 */ /* 0x000fea0003800000 */
.L_x_14326:
[----:B------:R-:W-:-:S13]  /*0870*/  ISETP.GE.U32.AND P0, PT, R19, 0xc, PT ;  /* 0x0000000c1300780c */ /* 0x000fda0003f06070 */
[----:B------:R-:W-:Y:S05]  /*0880*/  @!P0 BRA `(.L_x_14325) ;  /* 0x0000000400dc8947 */ /* 0x000fea0003800000 */
[----:B------:R-:W-:Y:S01]  /*0890*/  BSSY B2, `(.L_x_14330) ;  /* 0x0000075000027945 */ /* 0x000fe20003800000 */
[----:B------:R-:W-:-:S07]  /*08a0*/  VIADD R17, R17, 0x10 ;  /* 0x0000001011117836 */ /* 0x000fce0000000000 */
.L_x_14331:
        /* <DEDUP_REMOVED lines=116> */
.L_x_14330:
[----:B------:R-:W-:-:S07]  /*0ff0*/  IMAD.MOV.U32 R23, RZ, RZ, R19 ;  /* 0x000000ffff177224 */ /* 0x000fce00078e0013 */
.L_x_14325:
[----:B------:R-:W-:Y:S05]  /*1000*/  BSYNC B1 ;  /* 0x0000000000017941 */ /* 0x000fea0003800000 */
.L_x_14324:
        /* <DEDUP_REMOVED lines=20> */
.L_x_14333:
[----:B------:R-:W-:Y:S05]  /*1150*/  BSYNC B1 ;  /* 0x0000000000017941 */ /* 0x000fea0003800000 */
.L_x_14332:
[----:B------:R-:W-:Y:S01]  /*1160*/  IMAD.MOV.U32 R2, RZ, RZ, R14 ;  /* 0x000000ffff027224 */ /* 0x000fe200078e000e */
[----:B------:R-:W-:Y:S01]  /*1170*/  LOP3.LUT R3, R3, 0x80000000, R9, 0xb8, !PT ;  /* 0x8000000003037812 */ /* 0x000fe200078eb809 */
[----:B------:R-:W-:Y:S06]  /*1180*/  BRA `(.L_x_14318) ;  /* 0x00000000001c7947 */ /* 0x000fec0003800000 */
.L_x_14319:
[----:B------:R-:W-:-:S06]  /*1190*/  DSETP.GTU.AND P0, PT, R14, +INF , PT ;  /* 0x7ff000000e00742a */ /* 0x000fcc0003f0c000 */
[----:B------:R-:W-:-:S14]  /*11a0*/  DSETP.LE.AND P0, PT, R16, +INF , !P0 ;  /* 0x7ff000001000742a */ /* 0x000fdc0004703000 */
[----:B------:R-:W0:Y:S01]  /*11b0*/  @!P0 LDC.64 R2, c[0x0][0x220] ;  /* 0x00008800ff028b82 */ /* 0x000e220000000a00 */
[----:B------:R-:W-:Y:S02]  /*11c0*/  @P0 DSETP.NEU.AND P2, PT, R16, +INF , PT ;  /* 0x7ff000001000042a */ /* 0x000fe40003f4d000 */
[----:B0-----:R-:W-:-:S06]  /*11d0*/  @!P0 DADD R2, R8, R2 ;  /* 0x0000000008028229 */ /* 0x001fcc0000000002 */
[----:B------:R-:W-:Y:S02]  /*11e0*/  @P0 FSEL R2, R8, RZ, P2 ;  /* 0x000000ff08020208 */ /* 0x000fe40001000000 */
[----:B------:R-:W-:-:S07]  /*11f0*/  @P0 FSEL R3, R9, -QNAN , P2 ;  /* 0xfff8000009030808 */ /* 0x000fce0001000000 */
.L_x_14318:
[----:B------:R-:W-:Y:S05]  /*1200*/  BSYNC B0 ;  /* 0x0000000000007941 */ /* 0x000fea0003800000 */
.L_x_14317:
[----:B-1----:R-:W-:Y:S01]  /*1210*/  VIADD R15, R11, 0x80 ;  /* 0x000000800b0f7836 */ /* 0x002fe20000000000 */
[----:B------:R-:W-:Y:S04]  /*1220*/  BSSY B0, `(.L_x_14334) ;  /* 0x00000fe000007945 */ /* 0x000fe80003800000 */
[----:B------:R-:W-:-:S13]  /*1230*/  ISETP.GE.AND P0, PT, R15, R0, PT ;  /* 0x000000000f00720c */ /* 0x000fda0003f06270 */
[----:B------:R-:W-:Y:S05]  /*1240*/  @P0 BRA `(.L_x_14335) ;  /* 0x0000000c00ec0947 */ /* 0x000fea0003800000 */
[----:B------:R-:W0:Y:S01]  /*1250*/  LDC.64 R16, c[0x0][0x220] ;  /* 0x00008800ff107b82 */ /* 0x000e220000000a00 */
        /* <DEDUP_REMOVED lines=35> */
.L_x_14340:
        /* <DEDUP_REMOVED lines=12> */
.L_x_14339:
[----:B------:R-:W-:-:S07]  /*1550*/  IMAD.MOV.U32 R20, RZ, RZ, R22 ;  /* 0x000000ffff147224 */ /* 0x000fce00078e0016 */
.L_x_14338:
[----:B------:R-:W-:Y:S05]  /*1560*/  BSYNC B1 ;  /* 0x0000000000017941 */ /* 0x000fea0003800000 */
.L_x_14337:
        /* <DEDUP_REMOVED lines=13> */
.L_x_14346:
        /* <DEDUP_REMOVED lines=33> */
.L_x_14345:
[----:B------:R-:W-:-:S07]  /*1850*/  IMAD.MOV.U32 R20, RZ, RZ, R22 ;  /* 0x000000ffff147224 */ /* 0x000fce00078e0016 */
.L_x_14344:
[----:B------:R-:W-:Y:S05]  /*1860*/  BSYNC B2 ;  /* 0x0000000000027941 */ /* 0x000fea0003800000 */
.L_x_14343:
[----:B------:R-:W-:-:S13]  /*1870*/  ISETP.GE.U32.AND P0, PT, R21, 0xc, PT ;  /* 0x0000000c1500780c */ /* 0x000fda0003f06070 */
[----:B------:R-:W-:Y:S05]  /*1880*/  @!P0 BRA `(.L_x_14342) ;  /* 0x0000000400dc8947 */ /* 0x000fea0003800000 */
[----:B------:R-:W-:Y:S01]  /*1890*/  BSSY B2, `(.L_x_14347) ;  /* 0x0000075000027945 */ /* 0x000fe20003800000 */
[----:B------:R-:W-:-:S07]  /*18a0*/  VIADD R19, R19, 0x10 ;  /* 0x0000001013137836 */ /* 0x000fce0000000000 */
.L_x_14348:
        /* <DEDUP_REMOVED lines=116> */
.L_x_14347:
[----:B------:R-:W-:-:S07]  /*1ff0*/  IMAD.MOV.U32 R23, RZ, RZ, R21 ;  /* 0x000000ffff177224 */ /* 0x000fce00078e0015 */
.L_x_14342:
[----:B------:R-:W-:Y:S05]  /*2000*/  BSYNC B1 ;  /* 0x0000000000017941 */ /* 0x000fea0003800000 */
.L_x_14341:
        /* <DEDUP_REMOVED lines=20> */
.L_x_14350:
[----:B------:R-:W-:Y:S05]  /*2150*/  BSYNC B1 ;  /* 0x0000000000017941 */ /* 0x000fea0003800000 */
.L_x_14349:
[----:B------:R-:W-:Y:S01]  /*2160*/  IMAD.MOV.U32 R8, RZ, RZ, R14 ;  /* 0x000000ffff087224 */ /* 0x000fe200078e000e */
[----:B------:R-:W-:Y:S01]  /*2170*/  LOP3.LUT R9, R9, 0x80000000, R13, 0xb8, !PT ;  /* 0x8000000009097812 */ /* 0x000fe200078eb80d */
[----:B------:R-:W-:Y:S06]  /*2180*/  BRA `(.L_x_14335) ;  /* 0x00000000001c7947 */ /* 0x000fec0003800000 */
.L_x_14336:
[----:B------:R-:W-:-:S06]  /*2190*/  DSETP.GTU.AND P0, PT, R16, +INF , PT ;  /* 0x7ff000001000742a */ /* 0x000fcc0003f0c000 */
[----:B------:R-:W-:-:S14]  /*21a0*/  DSETP.LE.AND P0, PT, R18, +INF , !P0 ;  /* 0x7ff000001200742a */ /* 0x000fdc0004703000 */
[----:B------:R-:W0:Y:S01]  /*21b0*/  @!P0 LDC.64 R8, c[0x0][0x220] ;  /* 0x00008800ff088b82 */ /* 0x000e220000000a00 */
[----:B------:R-:W-:Y:S02]  /*21c0*/  @P0 DSETP.NEU.AND P2, PT, R18, +INF , PT ;  /* 0x7ff000001200042a */ /* 0x000fe40003f4d000 */
[----:B0-----:R-:W-:-:S06]  /*21d0*/  @!P0 DADD R8, R12, R8 ;  /* 0x000000000c088229 */ /* 0x001fcc0000000008 */
[----:B------:R-:W-:Y:S02]  /*21e0*/  @P0 FSEL R8, R12, RZ, P2 ;  /* 0x000000ff0c080208 */ /* 0x000fe40001000000 */
[----:B------:R-:W-:-:S07]  /*21f0*/  @P0 FSEL R9, R13, -QNAN , P2 ;  /* 0xfff800000d090808 */ /* 0x000fce0001000000 */
.L_x_14335:
[----:B------:R-:W-:Y:S05]  /*2200*/  BSYNC B0 ;  /* 0x0000000000007941 */ /* 0x000fea0003800000 */
.L_x_14334:
[----:B-----5:R-:W-:Y:S01]  /*2210*/  VIADD R13, R11, 0x100 ;  /* 0x000001000b0d7836 */ /* 0x020fe20000000000 */
[----:B------:R-:W-:Y:S04]  /*2220*/  BSSY B0, `(.L_x_14351) ;  /* 0x00000fe000007945 */ /* 0x000fe80003800000 */
[----:B------:R-:W-:-:S13]  /*2230*/  ISETP.GE.AND P0, PT, R13, R0, PT ;  /* 0x000000000d00720c */ /* 0x000fda0003f06270 */
[----:B------:R-:W-:Y:S05]  /*2240*/  @P0 BRA `(.L_x_14352) ;  /* 0x0000000c00ec0947 */ /* 0x000fea0003800000 */
[----:B------:R-:W0:Y:S01]  /*2250*/  LDC.64 R12, c[0x0][0x220] ;  /* 0x00008800ff0c7b82 */ /* 0x000e220000000a00 */
[----:B------:R-:W-:Y:S01]  /*2260*/  LOP3.LUT R19, R7, 0x7fffffff, RZ, 0xc0, !PT ;  /* 0x7fffffff07137812 */ /* 0x000fe200078ec0ff */
        /* <DEDUP_REMOVED lines=34> */
.L_x_14357:
        /* <DEDUP_REMOVED lines=12> */
.L_x_14356:
[----:B------:R-:W-:-:S07]  /*2550*/  IMAD.MOV.U32 R20, RZ, RZ, R22 ;  /* 0x000000ffff147224 */ /* 0x000fce00078e0016 */
.L_x_14355:
[----:B------:R-:W-:Y:S05]  /*2560*/  BSYNC B1 ;  /* 0x0000000000017941 */ /* 0x000fea0003800000 */
.L_x_14354:
        /* <DEDUP_REMOVED lines=13> */
.L_x_14363:
        /* <DEDUP_REMOVED lines=33> */
.L_x_14362:
[----:B------:R-:W-:-:S07]  /*2850*/  IMAD.MOV.U32 R20, RZ, RZ, R22 ;  /* 0x000000ffff147224 */ /* 0x000fce00078e0016 */
.L_x_14361:
[----:B------:R-:W-:Y:S05]  /*2860*/  BSYNC B2 ;  /* 0x0000000000027941 */ /* 0x000fea0003800000 */
.L_x_14360:
[----:B------:R-:W-:-:S13]  /*2870*/  ISETP.GE.U32.AND P0, PT, R21, 0xc, PT ;  /* 0x0000000c1500780c */ /* 0x000fda0003f06070 */
[----:B------:R-:W-:Y:S05]  /*2880*/  @!P0 BRA `(.L_x_14359) ;  /* 0x0000000400dc8947 */ /* 0x000fea0003800000 */
[----:B------:R-:W-:Y:S01]  /*2890*/  BSSY B2, `(.L_x_14364) ;  /* 0x0000075000027945 */ /* 0x000fe20003800000 */
[----:B------:R-:W-:-:S07]  /*28a0*/  VIADD R19, R19, 0x10 ;  /* 0x0000001013137836 */ /* 0x000fce0000000000 */
.L_x_14365:
        /* <DEDUP_REMOVED lines=116> */
.L_x_14364:
[----:B------:R-:W-:-:S07]  /*2ff0*/  IMAD.MOV.U32 R23, RZ, RZ, R21 ;  /* 0x000000ffff177224 */ /* 0x000fce00078e0015 */
.L_x_14359:
[----:B------:R-:W-:Y:S05]  /*3000*/  BSYNC B1 ;  /* 0x0000000000017941 */ /* 0x000fea0003800000 */
.L_x_14358:
        /* <DEDUP_REMOVED lines=20> */
.L_x_14367:
[----:B------:R-:W-:Y:S05]  /*3150*/  BSYNC B1 ;  /* 0x0000000000017941 */ /* 0x000fea0003800000 */
.L_x_14366:
[----:B------:R-:W-:-:S05]  /*3160*/  IMAD.MOV.U32 R17, RZ, RZ, R19 ;  /* 0x000000ffff117224 */ /* 0x000fca00078e0013 */
[----:B------:R-:W-:Y:S01]  /*3170*/  LOP3.LUT R17, R17, 0x80000000, R7, 0xb8, !PT ;  /* 0x8000000011117812 */ /* 0x000fe200078eb807 */
[----:B------:R-:W-:Y:S06]  /*3180*/  BRA `(.L_x_14352) ;  /* 0x00000000001c7947 */ /* 0x000fec0003800000 */
.L_x_14353:
[----:B------:R-:W-:-:S06]  /*3190*/  DSETP.GTU.AND P0, PT, R12, +INF , PT ;  /* 0x7ff000000c00742a */ /* 0x000fcc0003f0c000 */
[----:B------:R-:W-:-:S14]  /*31a0*/  DSETP.LE.AND P0, PT, R18, +INF , !P0 ;  /* 0x7ff000001200742a */ /* 0x000fdc0004703000 */
[----:B------:R-:W0:Y:S01]  /*31b0*/  @!P0 LDC.64 R16, c[0x0][0x220] ;  /* 0x00008800ff108b82 */ /* 0x000e220000000a00 */
[----:B------:R-:W-:Y:S02]  /*31c0*/  @P0 DSETP.NEU.AND P2, PT, R18, +INF , PT ;  /* 0x7ff000001200042a */ /* 0x000fe40003f4d000 */
[----:B0-----:R-:W-:-:S06]  /*31d0*/  @!P0 DADD R16, R6, R16 ;  /* 0x0000000006108229 */ /* 0x001fcc0000000010 */
[----:B------:R-:W-:Y:S02]  /*31e0*/  @P0 FSEL R16, R6, RZ, P2 ;  /* 0x000000ff06100208 */ /* 0x000fe40001000000 */
[----:B------:R-:W-:-:S07]  /*31f0*/  @P0 FSEL R17, R7, -QNAN , P2 ;  /* 0xfff8000007110808 */ /* 0x000fce0001000000 */
.L_x_14352:
[----:B------:R-:W-:Y:S05]  /*3200*/  BSYNC B0 ;  /* 0x0000000000007941 */ /* 0x000fea0003800000 */
.L_x_14351:
[----:B------:R-:W-:Y:S01]  /*3210*/  VIADD R7, R11, 0x180 ;  /* 0x000001800b077836 */ /* 0x000fe20000000000 */
        /* <DEDUP_REMOVED lines=39> */
.L_x_14374:
        /* <DEDUP_REMOVED lines=12> */
.L_x_14373:
[----:B------:R-:W-:-:S07]  /*3550*/  IMAD.MOV.U32 R20, RZ, RZ, R22 ;  /* 0x000000ffff147224 */ /* 0x000fce00078e0016 */
.L_x_14372:
[----:B------:R-:W-:Y:S05]  /*3560*/  BSYNC B1 ;  /* 0x0000000000017941 */ /* 0x000fea0003800000 */
.L_x_14371:
        /* <DEDUP_REMOVED lines=13> */
.L_x_14380:
        /* <DEDUP_REMOVED lines=33> */
.L_x_14379:
[----:B------:R-:W-:-:S07]  /*3850*/  IMAD.MOV.U32 R20, RZ, RZ, R22 ;  /* 0x000000ffff147224 */ /* 0x000fce00078e0016 */
.L_x_14378:
[----:B------:R-:W-:Y:S05]  /*3860*/  BSYNC B2 ;  /* 0x0000000000027941 */ /* 0x000fea0003800000 */
.L_x_14377:
[----:B------:R-:W-:-:S13]  /*3870*/  ISETP.GE.U32.AND P0, PT, R21, 0xc, PT ;  /* 0x0000000c1500780c */ /* 0x000fda0003f06070 */
[----:B------:R-:W-:Y:S05]  /*3880*/  @!P0 BRA `(.L_x_14376) ;  /* 0x0000000400dc8947 */ /* 0x000fea0003800000 */
[----:B------:R-:W-:Y:S01]  /*3890*/  BSSY B2, `(.L_x_14381) ;  /* 0x0000075000027945 */ /* 0x000fe20003800000 */
[----:B------:R-:W-:-:S07]  /*38a0*/  VIADD R19, R19, 0x10 ;  /* 0x0000001013137836 */ /* 0x000fce0000000000 */
.L_x_14382:
        /* <DEDUP_REMOVED lines=116> */
.L_x_14381:
[----:B------:R-:W-:-:S07]  /*3ff0*/  IMAD.MOV.U32 R23, RZ, RZ, R21 ;  /* 0x000000ffff177224 */ /* 0x000fce00078e0015 */
.L_x_14376:
[----:B------:R-:W-:Y:S05]  /*4000*/  BSYNC B1 ;  /* 0x0000000000017941 */ /* 0x000fea0003800000 */
.L_x_14375:
        /* <DEDUP_REMOVED lines=20> */
.L_x_14384:
[----:B------:R-:W-:Y:S05]  /*4150*/  BSYNC B1 ;  /* 0x0000000000017941 */ /* 0x000fea0003800000 */
.L_x_14383:
[----:B------:R-:W-:Y:S02]  /*4160*/  IMAD.MOV.U32 R13, RZ, RZ, R19 ;  /* 0x000000ffff0d7224 */ /* 0x000fe400078e0013 */
[----:B------:R-:W-:-:S03]  /*4170*/  IMAD.MOV.U32 R12, RZ, RZ, R14 ;  /* 0x000000ffff0c7224 */ /* 0x000fc600078e000e */
[----:B------:R-:W-:Y:S01]  /*4180*/  LOP3.LUT R13, R13, 0x80000000, R5, 0xb8, !PT ;  /* 0x800000000d0d7812 */ /* 0x000fe200078eb805 */
[----:B------:R-:W-:Y:S06]  /*4190*/  BRA `(.L_x_14369) ;  /* 0x00000000001c7947 */ /* 0x000fec0003800000 */
.L_x_14370:
[----:B------:R-:W-:-:S06]  /*41a0*/  DSETP.GTU.AND P0, PT, R6, +INF , PT ;  /* 0x7ff000000600742a */ /* 0x000fcc0003f0c000 */
[----:B------:R-:W-:-:S14]  /*41b0*/  DSETP.LE.AND P0, PT, R18, +INF , !P0 ;  /* 0x7ff000001200742a */ /* 0x000fdc0004703000 */
[----:B------:R-:W0:Y:S01]  /*41c0*/  @!P0 LDC.64 R12, c[0x0][0x220] ;  /* 0x00008800ff0c8b82 */ /* 0x000e220000000a00 */
[----:B------:R-:W-:Y:S02]  /*41d0*/  @P0 DSETP.NEU.AND P2, PT, R18, +INF , PT ;  /* 0x7ff000001200042a */ /* 0x000fe40003f4d000 */
[----:B0-----:R-:W-:-:S06]  /*41e0*/  @!P0 DADD R12, R4, R12 ;  /* 0x00000000040c8229 */ /* 0x001fcc000000000c */
[----:B------:R-:W-:Y:S02]  /*41f0*/  @P0 FSEL R12, R4, RZ, P2 ;  /* 0x000000ff040c0208 */ /* 0x000fe40001000000 */
[----:B------:R-:W-:-:S07]  /*4200*/  @P0 FSEL R13, R5, -QNAN , P2 ;  /* 0xfff80000050d0808 */ /* 0x000fce0001000000 */
.L_x_14369:
[----:B------:R-:W-:Y:S05]  /*4210*/  BSYNC B0 ;  /* 0x0000000000007941 */ /* 0x000fea0003800000 */
.L_x_14368:
[----:B------:R-:W0:Y:S01]  /*4220*/  @!P1 LDC.64 R4, c[0x0][0x228] ;  /* 0x00008a00ff049b82 */ /* 0x000e220000000a00 */
[--C-:B------:R-:W-:Y:S01]  /*4230*/  IMAD.MOV.U32 R7, RZ, RZ, R11.reuse ;  /* 0x000000ffff077224 */ /* 0x100fe200078e000b */
[----:B------:R-:W-:Y:S01]  /*4240*/  BSSY B0, `(.L_x_14385) ;  /* 0x0000011000007945 */ /* 0x000fe20003800000 */
[----:B------:R-:W-:Y:S02]  /*4250*/  @!P1 IMAD R11, R10, 0x200, R11 ;  /* 0x000002000a0b9824 */ /* 0x000fe400078e020b */
[----:B------:R-:W-:-:S05]  /*4260*/  @!P1 IMAD.MOV.U32 R7, RZ, RZ, R15 ;  /* 0x000000ffff079224 */ /* 0x000fca00078e000f */
[----:B------:R-:W-:Y:S01]  /*4270*/  ISETP.GE.AND P0, PT, R7, R0, PT ;  /* 0x000000000700720c */ /* 0x000fe20003f06270 */
[----:B0-----:R-:W-:-:S05]  /*4280*/  @!P1 IMAD.WIDE.U32 R4, R11, 0x8, R4 ;  /* 0x000000080b049825 */ /* 0x001fca00078e0004 */
[----:B------:R0:W-:Y:S07]  /*4290*/  @!P1 STG.E.64 desc[UR4][R4.64], R2 ;  /* 0x0000000204009986 */ /* 0x0001ee000c101b04 */
[----:B------:R-:W-:Y:S05]  /*42a0*/  @P0 BRA `(.L_x_14386) ;  /* 0x0000000000280947 */ /* 0x000fea0003800000 */
[----:B0-----:R-:W0:Y:S01]  /*42b0*/  LDC.64 R4, c[0x0][0x228] ;  /* 0x00008a00ff047b82 */ /* 0x001e220000000a00 */
[----:B------:R-:W-:Y:S02]  /*42c0*/  IMAD R3, R10, 0x200, R7 ;  /* 0x000002000a037824 */ /* 0x000fe400078e0207 */
[----:B------:R-:W-:-:S05]  /*42d0*/  VIADD R7, R7, 0x80 ;  /* 0x0000008007077836 */ /* 0x000fca0000000000 */
[----:B------:R-:W-:-:S13]  /*42e0*/  ISETP.GE.AND P0, PT, R7, R0, PT ;  /* 0x000000000700720c */ /* 0x000fda0003f06270 */
[----:B------:R-:W-:Y:S02]  /*42f0*/  @!P0 IMAD R11, R10, 0x200, R7 ;  /* 0x000002000a0b8824 */ /* 0x000fe400078e0207 */
[----:B------:R-:W-:Y:S02]  /*4300*/  @!P0 VIADD R7, R7, 0x80 ;  /* 0x0000008007078836 */ /* 0x000fe40000000000 */
[----:B0-----:R-:W-:-:S04]  /*4310*/  IMAD.WIDE.U32 R2, R3, 0x8, R4 ;  /* 0x0000000803027825 */ /* 0x001fc800078e0004 */
[----:B------:R-:W-:Y:S01]  /*4320*/  @!P0 IMAD.WIDE.U32 R4, R11, 0x8, R4 ;  /* 0x000000080b048825 */ /* 0x000fe200078e0004 */
[----:B------:R1:W-:Y:S04]  /*4330*/  STG.E.64 desc[UR4][R2.64], R8 ;  /* 0x0000000802007986 */ /* 0x0003e8000c101b04 */
[----:B------:R1:W-:Y:S02]  /*4340*/  @!P0 STG.E.64 desc[UR4][R4.64], R16 ;  /* 0x0000001004008986 */ /* 0x0003e4000c101b04 */
.L_x_14386:
[----:B------:R-:W-:Y:S05]  /*4350*/  BSYNC B0 ;  /* 0x0000000000007941 */ /* 0x000fea0003800000 */
.L_x_14385:
[----:B------:R-:W-:-:S13]  /*4360*/  ISETP.GE.AND P0, PT, R7, R0, PT ;  /* 0x000000000700720c */ /* 0x000fda0003f06270 */
[----:B------:R-:W-:Y:S05]  /*4370*/  @P0 EXIT ;  /* 0x000000000000094d */ /* 0x000fea0003800000 */
[----:B01----:R-:W0:Y:S01]  /*4380*/  LDC.64 R2, c[0x0][0x228] ;  /* 0x00008a00ff027b82 */ /* 0x003e220000000a00 */
[----:B------:R-:W-:-:S04]  /*4390*/  IMAD R7, R10, 0x200, R7 ;  /* 0x000002000a077824 */ /* 0x000fc800078e0207 */
[----:B0-----:R-:W-:-:S05]  /*43a0*/  IMAD.WIDE.U32 R2, R7, 0x8, R2 ;  /* 0x0000000807027825 */ /* 0x001fca00078e0002 */
[----:B------:R-:W-:Y:S01]  /*43b0*/  STG.E.64 desc[UR4][R2.64], R12 ;  /* 0x0000000c02007986 */ /* 0x000fe2000c101b04 */
[----:B------:R-:W-:Y:S05]  /*43c0*/  EXIT ;  /* 0x000000000000794d */ /* 0x000fea0003800000 */
.L_x_14387:
        /* <DEDUP_REMOVED lines=11> */
.L_x_57370:


//--------------------- .text._ZN2at6native29vectorized_elementwise_kernelILi2ENS0_13BUnaryFunctorIdddZZZNS0_16fmod_kernel_cudaERNS_18TensorIteratorBaseEENKUlvE0_clEvENKUlvE_clEvEUlddE_EESt5arrayIPcLm2EEEEviT0_T1_ --------------------------
	.section	.text._ZN2at6native29vectorized_elementwise_kernelILi2ENS0_13BUnaryFunctorIdddZZZNS0_16fmod_kernel_cudaERNS_18TensorIteratorBaseEENKUlvE0_clEvENKUlvE_clEvEUlddE_EESt5arrayIPcLm2EEEEviT0_T1_,"ax",@progbits
	.align	128
        .global         _ZN2at6native29vectorized_elementwise_kernelILi2ENS0_13BUnaryFunctorIdddZZZNS0_16fmod_kernel_cudaERNS_18TensorIteratorBaseEENKUlvE0_clEvENKUlvE_clEvEUlddE_EESt5arrayIPcLm2EEEEviT0_T1_
        .type           _ZN2at6native29vectorized_elementwise_kernelILi2ENS0_13BUnaryFunctorIdddZZZNS0_16fmod_kernel_cudaERNS_18TensorIteratorBaseEENKUlvE0_clEvENKUlvE_clEvEUlddE_EESt5arrayIPcLm2EEEEviT0_T1_,@function
        .size           _ZN2at6native29vectorized_elementwise_kernelILi2ENS0_13BUnaryFunctorIdddZZZNS0_16fmod_kernel_cudaERNS_18TensorIteratorBaseEENKUlvE0_clEvENKUlvE_clEvEUlddE_EESt5arrayIPcLm2EEEEviT0_T1_,(.L_x_57371 - _ZN2at6native29vectorized_elementwise_kernelILi2ENS0_13BUnaryFunctorIdddZZZNS0_16fmod_kernel_cudaERNS_18TensorIteratorBaseEENKUlvE0_clEvENKUlvE_clEvEUlddE_EESt5arrayIPcLm2EEEEviT0_T1_)
        .other          _ZN2at6native29vectorized_elementwise_kernelILi2ENS0_13BUnaryFunctorIdddZZZNS0_16fmod_kernel_cudaERNS_18TensorIteratorBaseEENKUlvE0_clEvENKUlvE_clEvEUlddE_EESt5arrayIPcLm2EEEEviT0_T1_,@"STO_CUDA_ENTRY STV_DEFAULT"
_ZN2at6native29vectorized_elementwise_kernelILi2ENS0_13BUnaryFunctorIdddZZZNS0_16fmod_kernel_cudaERNS_18TensorIteratorBaseEENKUlvE0_clEvENKUlvE_clEvEUlddE_EESt5arrayIPcLm2EEEEviT0_T1_:
.text._ZN2at6native29vectorized_elementwise_kernelILi2ENS0_13BUnaryFunctorIdddZZZNS0_16fmod_kernel_cudaERNS_18TensorIteratorBaseEENKUlvE0_clEvENKUlvE_clEvEUlddE_EESt5arrayIPcLm2EEEEviT0_T1_:
        /* <DEDUP_REMOVED lines=11> */
[----:B------:R-:W1:Y:S01]  /*00b0*/  LDC.64 R8, c[0x0][0x220] ;  /* 0x00008800ff087b82 */ /* 0x000e620000000a00 */
[----:B------:R-:W-:-:S06]  /*00c0*/  UIMAD.WIDE UR4, UR6, 0x8, UR4 ;  /* 0x00000008060478a5 */ /* 0x000fcc000f8e0204 */
[----:B------:R-:W-:Y:S02]  /*00d0*/  IMAD.U32 R2, RZ, RZ, UR4 ;  /* 0x00000004ff027e24 */ /* 0x000fe4000f8e00ff */
[----:B------:R-:W-:Y:S02]  /*00e0*/  IMAD.U32 R3, RZ, RZ, UR5 ;  /* 0x00000005ff037e24 */ /* 0x000fe4000f8e00ff */
[----:B0-----:R-:W-:-:S05]  /*00f0*/  IMAD.WIDE.U32 R2, R5, 0x10, R2 ;  /* 0x0000001005027825 */ /* 0x001fca00078e0002 */
[----:B------:R-:W2:Y:S01]  /*0100*/  LDG.E.128 R4, desc[UR8][R2.64] ;  /* 0x0000000802047981 */ /* 0x000ea2000c1e1d00 */
[----:B-1----:R-:W-:Y:S01]  /*0110*/  LOP3.LUT R9, R9, 0x7fffffff, RZ, 0xc0, !PT ;  /* 0x7fffffff09097812 */ /* 0x002fe200078ec0ff */
[----:B------:R-:W-:Y:S02]  /*0120*/  BSSY B0, `(.L_x_14389) ;  /* 0x0000103000007945 */ /* 0x000fe40003800000 */
[----:B------:R-:W5:Y:S01]  /*0130*/  LDG.E.128 R20, desc[UR8][R2.64+0x800] ;  /* 0x0008000802147981 */ /* 0x000f62000c1e1d00 */
[----:B------:R-:W-:-:S03]  /*0140*/  ISETP.GT.U32.AND P0, PT, R9, 0x7fefffff, PT ;  /* 0x7fefffff0900780c */ /* 0x000fc60003f04070 */
[----:B------:R-:W5:Y:S04]  /*0150*/  LDG.E.128 R16, desc[UR8][R2.64+0x1000] ;  /* 0x0010000802107981 */ /* 0x000f68000c1e1d00 */
[----:B------:R0:W5:Y:S02]  /*0160*/  LDG.E.128 R12, desc[UR8][R2.64+0x1800] ;  /* 0x00180008020c7981 */ /* 0x000164000c1e1d00 */
[----:B0-----:R-:W-:Y:S02]  /*0170*/  IMAD.MOV.U32 R2, RZ, RZ, R8 ;  /* 0x000000ffff027224 */ /* 0x001fe400078e0008 */
[----:B------:R-:W-:Y:S01]  /*0180*/  IMAD.MOV.U32 R3, RZ, RZ, R9 ;  /* 0x000000ffff037224 */ /* 0x000fe200078e0009 */
        /* <DEDUP_REMOVED lines=13> */
[----:B------:R-:W-:Y:S01]  /*0260*/  IMAD.MOV.U32 R8, RZ, RZ, R2 ;  /* 0x000000ffff087224 */ /* 0x000fe200078e0002 */
[--C-:B------:R-:W-:Y:S01]  /*0270*/  SHF.R.U32.HI R24, RZ, 0x14, R3.reuse ;  /* 0x00000014ff187819 */ /* 0x100fe20000011603 */
[----:B------:R-:W-:Y:S01]  /*0280*/  IMAD.MOV.U32 R9, RZ, RZ, R3 ;  /* 0x000000ffff097224 */ /* 0x000fe200078e0003 */
[----:B------:R-:W-:Y:S01]  /*0290*/  ISETP.NE.AND P1, PT, R29, RZ, PT ;  /* 0x000000ff1d00720c */ /* 0x000fe20003f25270 */
[----:B------:R-:W-:Y:S01]  /*02a0*/  BSSY B1, `(.L_x_14392) ;  /* 0x0000020000017945 */ /* 0x000fe20003800000 */
        /* <DEDUP_REMOVED lines=10> */
[----:B------:R-:W-:-:S02]  /*0350*/  IMAD.IADD R10, R29, 0x1, -R24 ;  /* 0x000000011d0a7824 */ /* 0x000fc400078e0a18 */
[----:B------:R-:W-:Y:S01]  /*0360*/  IMAD.IADD R27, R0, 0x1, R29 ;  /* 0x00000001001b7824 */ /* 0x000fe200078e021d */
[----:B------:R-:W-:-:S04]  /*0370*/  LOP3.LUT R0, R9, 0xfffff, RZ, 0xc0, !PT ;  /* 0x000fffff09007812 */ /* 0x000fc800078ec0ff */
[----:B------:R-:W-:Y:S02]  /*0380*/  IADD3 R26, R27, 0x2, -R24 ;  /* 0x000000021b1a7810 */ /* 0x000fe40007ffe818 */
[----:B------:R-:W-:Y:S02]  /*0390*/  LOP3.LUT R0, R0, 0x100000, RZ, 0xfc, !PT ;  /* 0x0010000000007812 */ /* 0x000fe400078efcff */
[----:B------:R-:W-:-:S13]  /*03a0*/  LOP3.LUT P1, R26, R26, 0x3, RZ, 0xc0, !PT ;  /* 0x000000031a1a7812 */ /* 0x000fda000782c0ff */
[----:B------:R-:W-:Y:S05]  /*03b0*/  @!P1 BRA `(.L_x_14393) ;  /* 0x0000000000389947 */ /* 0x000fea0003800000 */
[----:B------:R-:W-:Y:S01]  /*03c0*/  BSSY B2, `(.L_x_14394) ;  /* 0x000000c000027945 */ /* 0x000fe20003800000 */
.L_x_14395:
        /* <DEDUP_REMOVED lines=12> */
.L_x_14394:
[----:B------:R-:W-:-:S07]  /*0490*/  IMAD.MOV.U32 R26, RZ, RZ, R29 ;  /* 0x000000ffff1a7224 */ /* 0x000fce00078e001d */
.L_x_14393:
[----:B------:R-:W-:Y:S05]  /*04a0*/  BSYNC B1 ;  /* 0x0000000000017941 */ /* 0x000fea0003800000 */
.L_x_14392:
        /* <DEDUP_REMOVED lines=13> */
.L_x_14401:
        /* <DEDUP_REMOVED lines=20> */
[----:B------:R-:W-:-:S04]  /*06c0*/  SEL R28, R11, R28, !P1 ;  /* 0x0000001c0b1c7207 */ /* 0x000fc80004800000 */
[C---:B------:R-:W-:Y:S01]  /*06d0*/  SHF.L.U64.HI R11, R25.reuse, 0x1, R28 ;  /* 0x00000001190b7819 */ /* 0x040fe2000001021c */
[----:B------:R-:W-:-:S05]  /*06e0*/  IMAD.SHL.U32 R25, R25, 0x2, RZ ;  /* 0x0000000219197824 */ /* 0x000fca00078e00ff */
        /* <DEDUP_REMOVED lines=10> */
.L_x_14400:
[----:B------:R-:W-:-:S07]  /*0790*/  IMAD.MOV.U32 R26, RZ, RZ, R29 ;  /* 0x000000ffff1a7224 */ /* 0x000fce00078e001d */
.L_x_14399:
[----:B------:R-:W-:Y:S05]  /*07a0*/  BSYNC B2 ;  /* 0x0000000000027941 */ /* 0x000fea0003800000 */
.L_x_14398:
[----:B------:R-:W-:-:S13]  /*07b0*/  ISETP.GE.U32.AND P1, PT, R27, 0xc, PT ;  /* 0x0000000c1b00780c */ /* 0x000fda0003f26070 */
[----:B------:R-:W-:Y:S05]  /*07c0*/  @!P1 BRA `(.L_x_14397) ;  /* 0x0000000400d89947 */ /* 0x000fea0003800000 */
[----:B------:R-:W-:Y:S01]  /*07d0*/  BSSY B2, `(.L_x_14397) ;  /* 0x0000075000027945 */ /* 0x000fe20003800000 */
[----:B------:R-:W-:-:S07]  /*07e0*/  VIADD R10, R10, 0x10 ;  /* 0x000000100a0a7836 */ /* 0x000fce0000000000 */
.L_x_14402:
[----:B------:R-:W-:Y:S01]  /*07f0*/  IADD3 R26, P1, -R8, R25, RZ ;  /* 0x00000019081a7210 */ /* 0x000fe20007f3e1ff */
[----:B------:R-:W-:-:S04]  /*0800*/  VIADD R10, R10, 0xfffffff0 ;  /* 0xfffffff00a0a7836 */ /* 0x000fc80000000000 */
        /* <DEDUP_REMOVED lines=109> */
[----:B------:R-:W-:Y:S01]  /*0ee0*/  ISETP.GT.AND P1, PT, R10, 0xf, PT ;  /* 0x0000000f0a00780c */ /* 0x000fe20003f24270 */
[C---:B------:R-:W-:Y:S01]  /*0ef0*/  IMAD.SHL.U32 R25, R26.reuse, 0x2, RZ ;  /* 0x000000021a197824 */ /* 0x040fe200078e00ff */
[----:B------:R-:W-:-:S11]  /*0f00*/  SHF.L.U64.HI R11, R26, 0x1, R28 ;  /* 0x000000011a0b7819 */ /* 0x000fd6000001021c */
[----:B------:R-:W-:Y:S05]  /*0f10*/  @P1 BRA `(.L_x_14402) ;  /* 0xfffffff800341947 */ /* 0x000fea000383ffff */
[----:B------:R-:W-:Y:S05]  /*0f20*/  BSYNC B2 ;  /* 0x0000000000027941 */ /* 0x000fea0003800000 */
.L_x_14397:
[----:B------:R-:W-:Y:S05]  /*0f30*/  BSYNC B1 ;  /* 0x0000000000017941 */ /* 0x000fea0003800000 */
.L_x_14396:
        /* <DEDUP_REMOVED lines=20> */
.L_x_14404:
[----:B------:R-:W-:Y:S05]  /*1080*/  BSYNC B1 ;  /* 0x0000000000017941 */ /* 0x000fea0003800000 */
.L_x_14403:
[----:B------:R-:W-:-:S05]  /*1090*/  IMAD.MOV.U32 R9, RZ, RZ, R25 ;  /* 0x000000ffff097224 */ /* 0x000fca00078e0019 */
[----:B------:R-:W-:Y:S01]  /*10a0*/  LOP3.LUT R9, R9, 0x80000000, R5, 0xb8, !PT ;  /* 0x8000000009097812 */ /* 0x000fe200078eb805 */
[----:B------:R-:W-:Y:S06]  /*10b0*/  BRA `(.L_x_14391) ;  /* 0x0000000000247947 */ /* 0x000fec0003800000 */
.L_x_14390:
        /* <DEDUP_REMOVED lines=9> */
.L_x_14391:
[----:B------:R-:W-:Y:S05]  /*1150*/  BSYNC B0 ;  /* 0x0000000000007941 */ /* 0x000fea0003800000 */
.L_x_14389:
[----:B------:R-:W-:Y:S01]  /*1160*/  LOP3.LUT R29, R7, 0x7fffffff, RZ, 0xc0, !PT ;  /* 0x7fffffff071d7812 */ /* 0x000fe200078ec0ff */
[----:B------:R-:W-:Y:S01]  /*1170*/  BSSY B0, `(.L_x_14405) ;  /* 0x00000fc000007945 */ /* 0x000fe20003800000 */
[----:B------:R-:W-:Y:S02]  /*1180*/  IMAD.MOV.U32 R28, RZ, RZ, R6 ;  /* 0x000000ffff1c7224 */ /* 0x000fe400078e0006 */
        /* <DEDUP_REMOVED lines=25> */
[----:B------:R-:W-:-:S03]  /*1320*/  LOP3.LUT R0, R0, 0x100000, RZ, 0xfc, !PT ;  /* 0x0010000000007812 */ /* 0x000fc600078efcff */
[----:B------:R-:W-:Y:S01]  /*1330*/  IMAD.IADD R27, R11, 0x1, R10 ;  /* 0x000000010b1b7824 */ /* 0x000fe200078e020a */
[----:B------:R-:W-:Y:S01]  /*1340*/  LOP3.LUT R11, R29, 0xfffff, RZ, 0xc0, !PT ;  /* 0x000fffff1d0b7812 */ /* 0x000fe200078ec0ff */
[----:B------:R-:W-:-:S03]  /*1350*/  IMAD.IADD R10, R10, 0x1, -R24 ;  /* 0x000000010a0a7824 */ /* 0x000fc600078e0a18 */
[----:B------:R-:W-:Y:S02]  /*1360*/  IADD3 R26, R27, 0x2, -R24 ;  /* 0x000000021b1a7810 */ /* 0x000fe40007ffe818 */
[----:B------:R-:W-:Y:S02]  /*1370*/  LOP3.LUT R11, R11, 0x100000, RZ, 0xfc, !PT ;  /* 0x001000000b0b7812 */ /* 0x000fe400078efcff */
[----:B------:R-:W-:-:S13]  /*1380*/  LOP3.LUT P1, R26, R26, 0x3, RZ, 0xc0, !PT ;  /* 0x000000031a1a7812 */ /* 0x000fda000782c0ff */
[----:B------:R-:W-:Y:S05]  /*1390*/  @!P1 BRA `(.L_x_14409) ;  /* 0x0000000000389947 */ /* 0x000fea0003800000 */
[----:B------:R-:W-:Y:S01]  /*13a0*/  BSSY B2, `(.L_x_14410) ;  /* 0x000000c000027945 */ /* 0x000fe20003800000 */
.L_x_14411:
        /* <DEDUP_REMOVED lines=12> */
.L_x_14410:
[----:B------:R-:W-:-:S07]  /*1470*/  IMAD.MOV.U32 R26, RZ, RZ, R29 ;  /* 0x000000ffff1a7224 */ /* 0x000fce00078e001d */
.L_x_14409:
[----:B------:R-:W-:Y:S05]  /*1480*/  BSYNC B1 ;  /* 0x0000000000017941 */ /* 0x000fea0003800000 */
.L_x_14408:
        /* <DEDUP_REMOVED lines=13> */
.L_x_14417:
        /* <DEDUP_REMOVED lines=33> */
.L_x_14416:
[----:B------:R-:W-:-:S07]  /*1770*/  IMAD.MOV.U32 R26, RZ, RZ, R29 ;  /* 0x000000ffff1a7224 */ /* 0x000fce00078e001d */
.L_x_14415:
[----:B------:R-:W-:Y:S05]  /*1780*/  BSYNC B2 ;  /* 0x0000000000027941 */ /* 0x000fea0003800000 */
.L_x_14414:
[----:B------:R-:W-:-:S13]  /*1790*/  ISETP.GE.U32.AND P1, PT, R27, 0xc, PT ;  /* 0x0000000c1b00780c */ /* 0x000fda0003f26070 */
[----:B------:R-:W-:Y:S05]  /*17a0*/  @!P1 BRA `(.L_x_14413) ;  /* 0x0000000400d89947 */ /* 0x000fea0003800000 */
[----:B------:R-:W-:Y:S01]  /*17b0*/  BSSY B2, `(.L_x_14413) ;  /* 0x0000075000027945 */ /* 0x000fe20003800000 */
[----:B------:R-:W-:-:S07]  /*17c0*/  VIADD R10, R10, 0x10 ;  /* 0x000000100a0a7836 */ /* 0x000fce0000000000 */
.L_x_14418:
        /* <DEDUP_REMOVED lines=116> */
.L_x_14413:
[----:B------:R-:W-:Y:S05]  /*1f10*/  BSYNC B1 ;  /* 0x0000000000017941 */ /* 0x000fea0003800000 */
.L_x_14412:
        /* <DEDUP_REMOVED lines=20> */
.L_x_14420:
[----:B------:R-:W-:Y:S05]  /*2060*/  BSYNC B1 ;  /* 0x0000000000017941 */ /* 0x000fea0003800000 */
.L_x_14419:
[----:B------:R-:W-:-:S05]  /*2070*/  IMAD.MOV.U32 R11, RZ, RZ, R25 ;  /* 0x000000ffff0b7224 */ /* 0x000fca00078e0019 */
[----:B------:R-:W-:Y:S01]  /*2080*/  LOP3.LUT R11, R11, 0x80000000, R7, 0xb8, !PT ;  /* 0x800000000b0b7812 */ /* 0x000fe200078eb807 */
[----:B------:R-:W-:Y:S06]  /*2090*/  BRA `(.L_x_14407) ;  /* 0x0000000000247947 */ /* 0x000fec0003800000 */
.L_x_14406:
[----:B------:R-:W-:-:S06]  /*20a0*/  DSETP.GTU.AND P1, PT, R2, +INF , PT ;  /* 0x7ff000000200742a */ /* 0x000fcc0003f2c000 */
[----:B------:R-:W-:-:S14]  /*20b0*/  DSETP.LE.AND P1, PT, R28, +INF , !P1 ;  /* 0x7ff000001c00742a */ /* 0x000fdc0004f23000 */
[----:B------:R-:W0:Y:S01]  /*20c0*/  @!P1 LDC.64 R10, c[0x0][0x220] ;  /* 0x00008800ff0a9b82 */ /* 0x000e220000000a00 */
[----:B------:R-:W-:-:S06]  /*20d0*/  @P1 DSETP.NEU.AND P2, PT, R28, +INF , PT ;  /* 0x7ff000001c00142a */ /* 0x000fcc0003f4d000 */
[----:B------:R-:W-:Y:S02]  /*20e0*/  @P1 FSEL R0, R6, RZ, P2 ;  /* 0x000000ff06001208 */ /* 0x000fe40001000000 */
[----:B------:R-:W-:Y:S01]  /*20f0*/  @P1 FSEL R5, R7, -QNAN , P2 ;  /* 0xfff8000007051808 */ /* 0x000fe20001000000 */
[----:B0-----:R-:W-:-:S06]  /*2100*/  @!P1 DADD R10, R6, R10 ;  /* 0x00000000060a9229 */ /* 0x001fcc000000000a */
[----:B------:R-:W-:Y:S02]  /*2110*/  @P1 IMAD.MOV.U32 R10, RZ, RZ, R0 ;  /* 0x000000ffff0a1224 */ /* 0x000fe400078e0000 */
[----:B------:R-:W-:-:S07]  /*2120*/  @P1 IMAD.MOV.U32 R11, RZ, RZ, R5 ;  /* 0x000000ffff0b1224 */ /* 0x000fce00078e0005 */
.L_x_14407:
[----:B------:R-:W-:Y:S05]  /*2130*/  BSYNC B0 ;  /* 0x0000000000007941 */ /* 0x000fea0003800000 */
.L_x_14405:
[----:B-----5:R-:W-:Y:S01]  /*2140*/  LOP3.LUT R7, R21, 0x7fffffff, RZ, 0xc0, !PT ;  /* 0x7fffffff15077812 */ /* 0x020fe200078ec0ff */
        /* <DEDUP_REMOVED lines=36> */
.L_x_14427:
        /* <DEDUP_REMOVED lines=12> */
.L_x_14426:
[----:B------:R-:W-:-:S07]  /*2450*/  IMAD.MOV.U32 R26, RZ, RZ, R29 ;  /* 0x000000ffff1a7224 */ /* 0x000fce00078e001d */
.L_x_14425:
[----:B------:R-:W-:Y:S05]  /*2460*/  BSYNC B1 ;  /* 0x0000000000017941 */ /* 0x000fea0003800000 */
.L_x_14424:
        /* <DEDUP_REMOVED lines=13> */
.L_x_14433:
        /* <DEDUP_REMOVED lines=33> */
.L_x_14432:
[----:B------:R-:W-:-:S07]  /*2750*/  IMAD.MOV.U32 R26, RZ, RZ, R29 ;  /* 0x000000ffff1a7224 */ /* 0x000fce00078e001d */
.L_x_14431:
[----:B------:R-:W-:Y:S05]  /*2760*/  BSYNC B2 ;  /* 0x0000000000027941 */ /* 0x000fea0003800000 */
.L_x_14430:
[----:B------:R-:W-:-:S13]  /*2770*/  ISETP.GE.U32.AND P1, PT, R27, 0xc, PT ;  /* 0x0000000c1b00780c */ /* 0x000fda0003f26070 */
[----:B------:R-:W-:Y:S05]  /*2780*/  @!P1 BRA `(.L_x_14429) ;  /* 0x0000000400d89947 */ /* 0x000fea0003800000 */
[----:B------:R-:W-:Y:S01]  /*2790*/  BSSY B2, `(.L_x_14429) ;  /* 0x0000075000027945 */ /* 0x000fe20003800000 */
[----:B------:R-:W-:-:S07]  /*27a0*/  VIADD R6, R6, 0x10 ;  /* 0x0000001006067836 */ /* 0x000fce0000000000 */
.L_x_14434:
        /* <DEDUP_REMOVED lines=116> */
.L_x_14429:
[----:B------:R-:W-:Y:S05]  /*2ef0*/  BSYNC B1 ;  /* 0x0000000000017941 */ /* 0x000fea0003800000 */
.L_x_14428:
        /* <DEDUP_REMOVED lines=20> */
.L_x_14436:
[----:B------:R-:W-:Y:S05]  /*3040*/  BSYNC B1 ;  /* 0x0000000000017941 */ /* 0x000fea0003800000 */
.L_x_14435:
[----:B------:R-:W-:-:S05]  /*3050*/  IMAD.MOV.U32 R5, RZ, RZ, R25 ;  /* 0x000000ffff057224 */ /* 0x000fca00078e0019 */
[----:B------:R-:W-:Y:S01]  /*3060*/  LOP3.LUT R5, R5, 0x80000000, R21, 0xb8, !PT ;  /* 0x8000000005057812 */ /* 0x000fe200078eb815 */
[----:B------:R-:W-:Y:S06]  /*3070*/  BRA `(.L_x_14423) ;  /* 0x0000000000247947 */ /* 0x000fec0003800000 */
.L_x_14422:
        /* <DEDUP_REMOVED lines=9> */
.L_x_14423:
[----:B------:R-:W-:Y:S05]  /*3110*/  BSYNC B0 ;  /* 0x0000000000007941 */ /* 0x000fea0003800000 */
.L_x_14421:
        /* <DEDUP_REMOVED lines=37> */
.L_x_14443:
        /* <DEDUP_REMOVED lines=12> */
.L_x_14442:
[----:B------:R-:W-:-:S07]  /*3430*/  IMAD.MOV.U32 R26, RZ, RZ, R29 ;  /* 0x000000ffff1a7224 */ /* 0x000fce00078e001d */
.L_x_14441:
[----:B------:R-:W-:Y:S05]  /*3440*/  BSYNC B1 ;  /* 0x0000000000017941 */ /* 0x000fea0003800000 */
.L_x_14440:
        /* <DEDUP_REMOVED lines=13> */
.L_x_14449:
        /* <DEDUP_REMOVED lines=33> */
.L_x_14448:
[----:B------:R-:W-:-:S07]  /*3730*/  IMAD.MOV.U32 R26, RZ, RZ, R29 ;  /* 0x000000ffff1a7224 */ /* 0x000fce00078e001d */
.L_x_14447:
[----:B------:R-:W-:Y:S05]  /*3740*/  BSYNC B2 ;  /* 0x0000000000027941 */ /* 0x000fea0003800000 */
.L_x_14446:
[----:B------:R-:W-:-:S13]  /*3750*/  ISETP.GE.U32.AND P1, PT, R27, 0xc, PT ;  /* 0x0000000c1b00780c */ /* 0x000fda0003f26070 */
[----:B------:R-:W-:Y:S05]  /*3760*/  @!P1 BRA `(.L_x_14445) ;  /* 0x0000000400d89947 */ /* 0x000fea0003800000 */
[----:B------:R-:W-:Y:S01]  /*3770*/  BSSY B2, `(.L_x_14445) ;  /* 0x0000075000027945 */ /* 0x000fe20003800000 */
[----:B------:R-:W-:-:S07]  /*3780*/  VIADD R20, R20, 0x10 ;  /* 0x0000001014147836 */ /* 0x000fce0000000000 */
.L_x_14450:
        /* <DEDUP_REMOVED lines=116> */
.L_x_14445:
[----:B------:R-:W-:Y:S05]  /*3ed0*/  BSYNC B1 ;  /* 0x0000000000017941 */ /* 0x000fea0003800000 */
.L_x_14444:
        /* <DEDUP_REMOVED lines=20> */
.L_x_14452:
[----:B------:R-:W-:Y:S05]  /*4020*/  BSYNC B1 ;  /* 0x0000000000017941 */ /* 0x000fea0003800000 */
.L_x_14451:
[----:B------:R-:W-:-:S05]  /*4030*/  IMAD.MOV.U32 R7, RZ, RZ, R25 ;  /* 0x000000ffff077224 */ /* 0x000fca00078e0019 */
[----:B------:R-:W-:Y:S01]  /*4040*/  LOP3.LUT R7, R7, 0x80000000, R23, 0xb8, !PT ;  /* 0x8000000007077812 */ /* 0x000fe200078eb817 */
[----:B------:R-:W-:Y:S06]  /*4050*/  BRA `(.L_x_14439) ;  /* 0x0000000000247947 */ /* 0x000fec0003800000 */
.L_x_14438:
        /* <DEDUP_REMOVED lines=9> */
.L_x_14439:
[----:B------:R-:W-:Y:S05]  /*40f0*/  BSYNC B0 ;  /* 0x0000000000007941 */ /* 0x000fea0003800000 */
.L_x_14437:
        /* <DEDUP_REMOVED lines=37> */
.L_x_14459:
        /* <DEDUP_REMOVED lines=12> */
.L_x_14458:
[----:B------:R-:W-:-:S07]  /*4410*/  IMAD.MOV.U32 R26, RZ, RZ, R29 ;  /* 0x000000ffff1a7224 */ /* 0x000fce00078e001d */
.L_x_14457:
[----:B------:R-:W-:Y:S05]  /*4420*/  BSYNC B1 ;  /* 0x0000000000017941 */ /* 0x000fea0003800000 */
.L_x_14456:
        /* <DEDUP_REMOVED lines=13> */
.L_x_14465:
        /* <DEDUP_REMOVED lines=33> */
.L_x_14464:
[----:B------:R-:W-:-:S07]  /*4710*/  IMAD.MOV.U32 R26, RZ, RZ, R29 ;  /* 0x000000ffff1a7224 */ /* 0x000fce00078e001d */
.L_x_14463:
[----:B------:R-:W-:Y:S05]  /*4720*/  BSYNC B2 ;  /* 0x0000000000027941 */ /* 0x000fea0003800000 */
.L_x_14462:
[----:B------:R-:W-:-:S13]  /*4730*/  ISETP.GE.U32.AND P1, PT, R27, 0xc, PT ;  /* 0x0000000c1b00780c */ /* 0x000fda0003f26070 */
[----:B------:R-:W-:Y:S05]  /*4740*/  @!P1 BRA `(.L_x_14461) ;  /* 0x0000000400d89947 */ /* 0x000fea0003800000 */
[----:B------:R-:W-:Y:S01]  /*4750*/  BSSY B2, `(.L_x_14461) ;  /* 0x0000075000027945 */ /* 0x000fe20003800000 */
[----:B------:R-:W-:-:S07]  /*4760*/  VIADD R22, R22, 0x10 ;  /* 0x0000001016167836 */ /* 0x000fce0000000000 */
.L_x_14466:
        /* <DEDUP_REMOVED lines=116> */
.L_x_14461:
[----:B------:R-:W-:Y:S05]  /*4eb0*/  BSYNC B1 ;  /* 0x0000000000017941 */ /* 0x000fea0003800000 */
.L_x_14460:
        /* <DEDUP_REMOVED lines=20> */
.L_x_14468:
[----:B------:R-:W-:Y:S05]  /*5000*/  BSYNC B1 ;  /* 0x0000000000017941 */ /* 0x000fea0003800000 */
.L_x_14467:
[----:B------:R-:W-:-:S05]  /*5010*/  IMAD.MOV.U32 R21, RZ, RZ, R25 ;  /* 0x000000ffff157224 */ /* 0x000fca00078e0019 */
[----:B------:R-:W-:Y:S01]  /*5020*/  LOP3.LUT R21, R21, 0x80000000, R17, 0xb8, !PT ;  /* 0x8000000015157812 */ /* 0x000fe200078eb811 */
[----:B------:R-:W-:Y:S06]  /*5030*/  BRA `(.L_x_14455) ;  /* 0x0000000000247947 */ /* 0x000fec0003800000 */
.L_x_14454:
        /* <DEDUP_REMOVED lines=9> */
.L_x_14455:
[----:B------:R-:W-:Y:S05]  /*50d0*/  BSYNC B0 ;  /* 0x0000000000007941 */ /* 0x000fea0003800000 */
.L_x_14453:
        /* <DEDUP_REMOVED lines=37> */
.L_x_14475:
        /* <DEDUP_REMOVED lines=12> */
.L_x_14474:
[----:B------:R-:W-:-:S07]  /*53f0*/  IMAD.MOV.U32 R26, RZ, RZ, R29 ;  /* 0x000000ffff1a7224 */ /* 0x000fce00078e001d */
.L_x_14473:
[----:B------:R-:W-:Y:S05]  /*5400*/  BSYNC B1 ;  /* 0x0000000000017941 */ /* 0x000fea0003800000 */
.L_x_14472:
        /* <DEDUP_REMOVED lines=13> */
.L_x_14481:
        /* <DEDUP_REMOVED lines=33> */
.L_x_14480:
[----:B------:R-:W-:-:S07]  /*56f0*/  IMAD.MOV.U32 R26, RZ, RZ, R29 ;  /* 0x000000ffff1a7224 */ /* 0x000fce00078e001d */
.L_x_14479:
[----:B------:R-:W-:Y:S05]  /*5700*/  BSYNC B2 ;  /* 0x0000000000027941 */ /* 0x000fea0003800000 */
.L_x_14478:
[----:B------:R-:W-:-:S13]  /*5710*/  ISETP.GE.U32.AND P1, PT, R27, 0xc, PT ;  /* 0x0000000c1b00780c */ /* 0x000fda0003f26070 */
[----:B------:R-:W-:Y:S05]  /*5720*/  @!P1 BRA `(.L_x_14477) ;  /* 0x0000000400d89947 */ /* 0x000fea0003800000 */
[----:B------:R-:W-:Y:S01]  /*5730*/  BSSY B2, `(.L_x_14477) ;  /* 0x0000075000027945 */ /* 0x000fe20003800000 */
[----:B------:R-:W-:-:S07]  /*5740*/  VIADD R22, R22, 0x10 ;  /* 0x0000001016167836 */ /* 0x000fce0000000000 */
.L_x_14482:
        /* <DEDUP_REMOVED lines=116> */
.L_x_14477:
[----:B------:R-:W-:Y:S05]  /*5e90*/  BSYNC B1 ;  /* 0x0000000000017941 */ /* 0x000fea0003800000 */
.L_x_14476:
        /* <DEDUP_REMOVED lines=20> */
.L_x_14484:
[----:B------:R-:W-:Y:S05]  /*5fe0*/  BSYNC B1 ;  /* 0x0000000000017941 */ /* 0x000fea0003800000 */
.L_x_14483:
[----:B------:R-:W-:-:S05]  /*5ff0*/  IMAD.MOV.U32 R23, RZ, RZ, R25 ;  /* 0x000000ffff177224 */ /* 0x000fca00078e0019 */
[----:B------:R-:W-:Y:S01]  /*6000*/  LOP3.LUT R23, R23, 0x80000000, R19, 0xb8, !PT ;  /* 0x8000000017177812 */ /* 0x000fe200078eb813 */
[----:B------:R-:W-:Y:S06]  /*6010*/  BRA `(.L_x_14471) ;  /* 0x0000000000247947 */ /* 0x000fec0003800000 */
.L_x_14470:
        /* <DEDUP_REMOVED lines=9> */
.L_x_14471:
[----:B------:R-:W-:Y:S05]  /*60b0*/  BSYNC B0 ;  /* 0x0000000000007941 */ /* 0x000fea0003800000 */
.L_x_14469:
        /* <DEDUP_REMOVED lines=37> */
.L_x_14491:
        /* <DEDUP_REMOVED lines=12> */
.L_x_14490:
[----:B------:R-:W-:-:S07]  /*63d0*/  IMAD.MOV.U32 R26, RZ, RZ, R29 ;  /* 0x000000ffff1a7224 */ /* 0x000fce00078e001d */
.L_x_14489:
[----:B------:R-:W-:Y:S05]  /*63e0*/  BSYNC B1 ;  /* 0x0000000000017941 */ /* 0x000fea0003800000 */
.L_x_14488:
        /* <DEDUP_REMOVED lines=13> */
.L_x_14497:
        /* <DEDUP_REMOVED lines=33> */
.L_x_14496:
[----:B------:R-:W-:-:S07]  /*66d0*/  IMAD.MOV.U32 R26, RZ, RZ, R29 ;  /* 0x000000ffff1a7224 */ /* 0x000fce00078e001d */
.L_x_14495:
[----:B------:R-:W-:Y:S05]  /*66e0*/  BSYNC B2 ;  /* 0x0000000000027941 */ /* 0x000fea0003800000 */
.L_x_14494:
[----:B------:R-:W-:-:S13]  /*66f0*/  ISETP.GE.U32.AND P1, PT, R27, 0xc, PT ;  /* 0x0000000c1b00780c */ /* 0x000fda0003f26070 */
[----:B------:R-:W-:Y:S05]  /*6700*/  @!P1 BRA `(.L_x_14493) ;  /* 0x0000000400d89947 */ /* 0x000fea0003800000 */
[----:B------:R-:W-:Y:S01]  /*6710*/  BSSY B2, `(.L_x_14493) ;  /* 0x0000075000027945 */ /* 0x000fe20003800000 */
[----:B------:R-:W-:-:S07]  /*6720*/  VIADD R18, R18, 0x10 ;  /* 0x0000001012127836 */ /* 0x000fce0000000000 */
.L_x_14498:
        /* <DEDUP_REMOVED lines=116> */
.L_x_14493:
[----:B------:R-:W-:Y:S05]  /*6e70*/  BSYNC B1 ;  /* 0x0000000000017941 */ /* 0x000fea0003800000 */
.L_x_14492:
        /* <DEDUP_REMOVED lines=20> */
.L_x_14500:
[----:B------:R-:W-:Y:S05]  /*6fc0*/  BSYNC B1 ;  /* 0x0000000000017941 */ /* 0x000fea0003800000 */
.L_x_14499:
[----:B------:R-:W-:-:S05]  /*6fd0*/  IMAD.MOV.U32 R17, RZ, RZ, R25 ;  /* 0x000000ffff117224 */ /* 0x000fca00078e0019 */
[----:B------:R-:W-:Y:S01]  /*6fe0*/  LOP3.LUT R17, R17, 0x80000000, R13, 0xb8, !PT ;  /* 0x8000000011117812 */ /* 0x000fe200078eb80d */
[----:B------:R-:W-:Y:S06]  /*6ff0*/  BRA `(.L_x_14487) ;  /* 0x0000000000247947 */ /* 0x000fec0003800000 */
.L_x_14486:
        /* <DEDUP_REMOVED lines=9> */
.L_x_14487:
[----:B------:R-:W-:Y:S05]  /*7090*/  BSYNC B0 ;  /* 0x0000000000007941 */ /* 0x000fea0003800000 */
.L_x_14485:
        /* <DEDUP_REMOVED lines=24> */
[----:B------:R-:W-:Y:S01]  /*7220*/  IMAD.MOV.U32 R13, RZ, RZ, R12 ;  /* 0x000000ffff0d7224 */ /* 0x000fe200078e000c */
[----:B------:R-:W-:Y:S02]  /*7230*/  VIADDMNMX R18, R0, R19, 0xffffffff, !PT ;  /* 0xffffffff00127446 */ /* 0x000fe40007800113 */
[----:B------:R-:W-:-:S02]  /*7240*/  LOP3.LUT R26, R3, 0xfffff, RZ, 0xc0, !PT ;  /* 0x000fffff031a7812 */ /* 0x000fc400078ec0ff */
[----:B------:R-:W-:Y:S01]  /*7250*/  LOP3.LUT R12, R24, 0x100000, RZ, 0xfc, !PT ;  /* 0x00100000180c7812 */ /* 0x000fe200078efcff */
[----:B------:R-:W-:Y:S02]  /*7260*/  IMAD.IADD R19, R18, 0x1, R25 ;  /* 0x0000000112137824 */ /* 0x000fe400078e0219 */
[--C-:B------:R-:W-:Y:S01]  /*7270*/  IMAD.IADD R24, R25, 0x1, -R0.reuse ;  /* 0x0000000119187824 */ /* 0x100fe200078e0a00 */
[----:B------:R-:W-:Y:S02]  /*7280*/  LOP3.LUT R25, R26, 0x100000, RZ, 0xfc, !PT ;  /* 0x001000001a197812 */ /* 0x000fe400078efcff */
[----:B------:R-:W-:-:S04]  /*7290*/  IADD3 R18, R19, 0x2, -R0 ;  /* 0x0000000213127810 */ /* 0x000fc80007ffe800 */
[----:B------:R-:W-:-:S13]  /*72a0*/  LOP3.LUT P0, R18, R18, 0x3, RZ, 0xc0, !PT ;  /* 0x0000000312127812 */ /* 0x000fda000780c0ff */
[----:B------:R-:W-:Y:S05]  /*72b0*/  @!P0 BRA `(.L_x_14505) ;  /* 0x00000000003c8947 */ /* 0x000fea0003800000 */
[----:B------:R-:W-:Y:S01]  /*72c0*/  BSSY B2, `(.L_x_14506) ;  /* 0x000000c000027945 */ /* 0x000fe20003800000 */
.L_x_14507:
        /* <DEDUP_REMOVED lines=12> */
.L_x_14506:
[----:B------:R-:W-:Y:S02]  /*7390*/  IMAD.MOV.U32 R18, RZ, RZ, R26 ;  /* 0x000000ffff127224 */ /* 0x000fe400078e001a */
[----:B------:R-:W-:-:S07]  /*73a0*/  IMAD.MOV.U32 R26, RZ, RZ, R27 ;  /* 0x000000ffff1a7224 */ /* 0x000fce00078e001b */
.L_x_14505:
[----:B------:R-:W-:Y:S05]  /*73b0*/  BSYNC B1 ;  /* 0x0000000000017941 */ /* 0x000fea0003800000 */
.L_x_14504:
        /* <DEDUP_REMOVED lines=13> */
.L_x_14513:
        /* <DEDUP_REMOVED lines=33> */
.L_x_14512:
[----:B------:R-:W-:Y:S02]  /*76a0*/  IMAD.MOV.U32 R18, RZ, RZ, R26 ;  /* 0x000000ffff127224 */ /* 0x000fe400078e001a */
[----:B------:R-:W-:-:S07]  /*76b0*/  IMAD.MOV.U32 R26, RZ, RZ, R27 ;  /* 0x000000ffff1a7224 */ /* 0x000fce00078e001b */
.L_x_14511:
[----:B------:R-:W-:Y:S05]  /*76c0*/  BSYNC B2 ;  /* 0x0000000000027941 */ /* 0x000fea0003800000 */
.L_x_14510:
[----:B------:R-:W-:-:S13]  /*76d0*/  ISETP.GE.U32.AND P0, PT, R19, 0xc, PT ;  /* 0x0000000c1300780c */ /* 0x000fda0003f06070 */
[----:B------:R-:W-:Y:S05]  /*76e0*/  @!P0 BRA `(.L_x_14509) ;  /* 0x0000000400d88947 */ /* 0x000fea0003800000 */
[----:B------:R-:W-:Y:S01]  /*76f0*/  BSSY B2, `(.L_x_14509) ;  /* 0x0000075000027945 */ /* 0x000fe20003800000 */
[----:B------:R-:W-:-:S07]  /*7700*/  VIADD R24, R24, 0x10 ;  /* 0x0000001018187836 */ /* 0x000fce0000000000 */
.L_x_14514:
        /* <DEDUP_REMOVED lines=116> */
.L_x_14509:
[----:B------:R-:W-:Y:S05]  /*7e50*/  BSYNC B1 ;  /* 0x0000000000017941 */ /* 0x000fea0003800000 */
.L_x_14508:
        /* <DEDUP_REMOVED lines=20> */
.L_x_14516:
[----:B------:R-:W-:Y:S05]  /*7fa0*/  BSYNC B1 ;  /* 0x0000000000017941 */ /* 0x000fea0003800000 */
.L_x_14515:
[----:B------:R-:W-:Y:S02]  /*7fb0*/  IMAD.MOV.U32 R19, RZ, RZ, R25 ;  /* 0x000000ffff137224 */ /* 0x000fe400078e0019 */
[----:B------:R-:W-:-:S03]  /*7fc0*/  IMAD.MOV.U32 R18, RZ, RZ, R12 ;  /* 0x000000ffff127224 */ /* 0x000fc600078e000c */
[----:B------:R-:W-:Y:S01]  /*7fd0*/  LOP3.LUT R19, R19, 0x80000000, R15, 0xb8, !PT ;  /* 0x8000000013137812 */ /* 0x000fe200078eb80f */
[----:B------:R-:W-:Y:S06]  /*7fe0*/  BRA `(.L_x_14503) ;  /* 0x0000000000247947 */ /* 0x000fec0003800000 */
.L_x_14502:
        /* <DEDUP_REMOVED lines=9> */
.L_x_14503:
[----:B------:R-:W-:Y:S05]  /*8080*/  BSYNC B0 ;  /* 0x0000000000007941 */ /* 0x000fea0003800000 */
.L_x_14501:
        /* <DEDUP_REMOVED lines=11> */
.L_x_14388:
[----:B------:R-:W0:Y:S01]  /*8140*/  S2R R0, SR_TID.X ;  /* 0x0000000000007919 */ /* 0x000e220000002100 */
[----:B------:R-:W-:Y:S02]  /*8150*/  CS2R R8, SRZ ;  /* 0x0000000000087805 */ /* 0x000fe4000001ff00 */
[----:B0-----:R-:W-:Y:S01]  /*8160*/  ISETP.GE.AND P1, PT, R0, UR4, PT ;  /* 0x0000000400007c0c */ /* 0x001fe2000bf26270 */
[----:B------:R-:W-:-:S12]  /*8170*/  IMAD.MOV.U32 R22, RZ, RZ, R0 ;  /* 0x000000ffff167224 */ /* 0x000fd800078e0000 */
[C---:B------:R-:W-:Y:S01]  /*8180*/  @!P1 VIADD R23, R22.reuse, UR6 ;  /* 0x0000000616179c36 */ /* 0x040fe20008000000 */
[----:B------:R-:W0:Y:S01]  /*8190*/  @!P1 LDC.64 R16, c[0x0][0x230] ;  /* 0x00008c00ff109b82 */ /* 0x000e220000000a00 */
[----:B------:R-:W-:-:S05]  /*81a0*/  @!P1 VIADD R22, R22, 0x80 ;  /* 0x0000008016169836 */ /* 0x000fca0000000000 */
[----:B------:R-:W-:-:S13]  /*81b0*/  ISETP.GE.AND P6, PT, R22, UR4, PT ;  /* 0x0000000416007c0c */ /* 0x000fda000bfc6270 */
[C---:B------:R-:W-:Y:S01]  /*81c0*/  @!P6 VIADD R11, R22.reuse, UR6 ;  /* 0x00000006160bec36 */ /* 0x040fe20008000000 */
[----:B------:R-:W1:Y:S01]  /*81d0*/  @!P6 LDC.64 R6, c[0x0][0x230] ;  /* 0x00008c00ff06eb82 */ /* 0x000e620000000a00 */
[----:B------:R-:W-:-:S05]  /*81e0*/  @!P6 VIADD R22, R22, 0x80 ;  /* 0x000000801616e836 */ /* 0x000fca0000000000 */
[----:B------:R-:W-:-:S13]  /*81f0*/  ISETP.GE.AND P5, PT, R22, UR4, PT ;  /* 0x0000000416007c0c */ /* 0x000fda000bfa6270 */
[C---:B------:R-:W-:Y:S01]  /*8200*/  @!P5 VIADD R2, R22.reuse, UR6 ;  /* 0x000000061602dc36 */ /* 0x040fe20008000000 */
[----:B------:R-:W2:Y:S01]  /*8210*/  @!P5 LDC.64 R28, c[0x0][0x230] ;  /* 0x00008c00ff1cdb82 */ /* 0x000ea20000000a00 */
[----:B------:R-:W-:Y:S02]  /*8220*/  @!P5 VIADD R22, R22, 0x80 ;  /* 0x000000801616d836 */ /* 0x000fe40000000000 */
[----:B-1----:R-:W-:-:S03]  /*8230*/  @!P6 IMAD.WIDE.U32 R10, R11, 0x8, R6 ;  /* 0x000000080b0ae825 */ /* 0x002fc600078e0006 */
[C---:B------:R-:W-:Y:S02]  /*8240*/  ISETP.GE.AND P4, PT, R22.reuse, UR4, PT ;  /* 0x0000000416007c0c */ /* 0x040fe4000bf86270 */
[----:B------:R1:W5:Y:S11]  /*8250*/  @!P6 LDG.E.64 R8, desc[UR8][R10.64] ;  /* 0x000000080a08e981 */ /* 0x000376000c1e1b00 */
[C---:B------:R-:W-:Y:S01]  /*8260*/  @!P4 VIADD R5, R22.reuse, UR6 ;  /* 0x000000061605cc36 */ /* 0x040fe20008000000 */
[----:B------:R-:W3:Y:S01]  /*8270*/  @!P4 LDC.64 R18, c[0x0][0x230] ;  /* 0x00008c00ff12cb82 */ /* 0x000ee20000000a00 */
[----:B------:R-:W-:-:S05]  /*8280*/  @!P4 VIADD R22, R22, 0x80 ;  /* 0x000000801616c836 */ /* 0x000fca0000000000 */
[----:B------:R-:W-:-:S13]  /*8290*/  ISETP.GE.AND P3, PT, R22, UR4, PT ;  /* 0x0000000416007c0c */ /* 0x000fda000bf66270 */
[C---:B------:R-:W-:Y:S01]  /*82a0*/  @!P3 VIADD R3, R22.reuse, UR6 ;  /* 0x000000061603bc36 */ /* 0x040fe20008000000 */
[----:B------:R-:W4:Y:S01]  /*82b0*/  @!P3 LDC.64 R20, c[0x0][0x230] ;  /* 0x00008c00ff14bb82 */ /* 0x000f220000000a00 */
[----:B------:R-:W-:-:S05]  /*82c0*/  @!P3 VIADD R22, R22, 0x80 ;  /* 0x000000801616b836 */ /* 0x000fca0000000000 */
[----:B------:R-:W-:-:S13]  /*82d0*/  ISETP.GE.AND P2, PT, R22, UR4, PT ;  /* 0x0000000416007c0c */ /* 0x000fda000bf46270 */
[C---:B------:R-:W-:Y:S01]  /*82e0*/  @!P2 VIADD R27, R22.reuse, UR6 ;  /* 0x00000006161bac36 */ /* 0x040fe20008000000 */
[----:B-1----:R-:W1:Y:S01]  /*82f0*/  @!P2 LDC.64 R10, c[0x0][0x230] ;  /* 0x00008c00ff0aab82 */ /* 0x002e620000000a00 */
[----:B------:R-:W-:-:S05]  /*8300*/  @!P2 VIADD R22, R22, 0x80 ;  /* 0x000000801616a836 */ /* 0x000fca0000000000 */
[----:B------:R-:W-:-:S13]  /*8310*/  ISETP.GE.AND P0, PT, R22, UR4, PT ;  /* 0x0000000416007c0c */ /* 0x000fda000bf06270 */
[C---:B------:R-:W-:Y:S01]  /*8320*/  @!P0 VIADD R25, R22.reuse, UR6 ;  /* 0x0000000616198c36 */ /* 0x040fe20008000000 */
[----:B------:R-:W0:Y:S01]  /*8330*/  @!P0 LDC.64 R12, c[0x0][0x230] ;  /* 0x00008c00ff0c8b82 */ /* 0x000e220000000a00 */
[----:B------:R-:W-:-:S05]  /*8340*/  @!P0 VIADD R22, R22, 0x80 ;  /* 0x0000008016168836 */ /* 0x000fca0000000000 */
[----:B------:R-:W-:-:S13]  /*8350*/  ISETP.GE.AND P6, PT, R22, UR4, PT ;  /* 0x0000000416007c0c */ /* 0x000fda000bfc6270 */
[----:B------:R-:W0:Y:S01]  /*8360*/  @!P6 LDC.64 R14, c[0x0][0x230] ;  /* 0x00008c00ff0eeb82 */ /* 0x000e220000000a00 */
[----:B------:R-:W-:Y:S01]  /*8370*/  CS2R R6, SRZ ;  /* 0x0000000000067805 */ /* 0x000fe2000001ff00 */
[----:B--2---:R-:W-:-:S04]  /*8380*/  @!P5 IMAD.WIDE.U32 R28, R2, 0x8, R28 ;  /* 0x00000008021cd825 */ /* 0x004fc800078e001c */
[----:B------:R-:W-:Y:S01]  /*8390*/  @!P6 VIADD R26, R22, UR6 ;  /* 0x00000006161aec36 */ /* 0x000fe20008000000 */
[----:B------:R2:W5:Y:S01]  /*83a0*/  @!P5 LDG.E.64 R6, desc[UR8][R28.64] ;  /* 0x000000081c06d981 */ /* 0x000562000c1e1b00 */
[----:B-1----:R-:W-:-:S04]  /*83b0*/  @!P2 IMAD.WIDE.U32 R10, R27, 0x8, R10 ;  /* 0x000000081b0aa825 */ /* 0x002fc800078e000a */
[----:B---3--:R-:W-:Y:S01]  /*83c0*/  @!P4 IMAD.WIDE.U32 R18, R5, 0x8, R18 ;  /* 0x000000080512c825 */ /* 0x008fe200078e0012 */
[----:B------:R-:W-:-:S03]  /*83d0*/  CS2R R4, SRZ ;  /* 0x0000000000047805 */ /* 0x000fc6000001ff00 */
[----:B----4-:R-:W-:Y:S01]  /*83e0*/  @!P3 IMAD.WIDE.U32 R20, R3, 0x8, R20 ;  /* 0x000000080314b825 */ /* 0x010fe200078e0014 */
[----:B------:R-:W-:Y:S02]  /*83f0*/  CS2R R2, SRZ ;  /* 0x0000000000027805 */ /* 0x000fe4000001ff00 */
[----:B------:R1:W5:Y:S01]  /*8400*/  @!P4 LDG.E.64 R4, desc[UR8][R18.64] ;  /* 0x000000081204c981 */ /* 0x000362000c1e1b00 */
[----:B0-----:R-:W-:Y:S01]  /*8410*/  @!P0 IMAD.WIDE.U32 R24, R25, 0x8, R12 ;  /* 0x0000000819188825 */ /* 0x001fe200078e000c */
[----:B------:R-:W-:Y:S02]  /*8420*/  CS2R R12, SRZ ;  /* 0x00000000000c7805 */ /* 0x000fe4000001ff00 */
[----:B------:R1:W5:Y:S01]  /*8430*/  @!P3 LDG.E.64 R2, desc[UR8][R20.64] ;  /* 0x000000081402b981 */ /* 0x000362000c1e1b00 */
[----:B------:R-:W-:Y:S01]  /*8440*/  @!P6 IMAD.WIDE.U32 R26, R26, 0x8, R14 ;  /* 0x000000081a1ae825 */ /* 0x000fe200078e000e */
[----:B------:R-:W-:-:S03]  /*8450*/  CS2R R14, SRZ ;  /* 0x00000000000e7805 */ /* 0x000fc6000001ff00 */
[----:B--2---:R-:W-:Y:S01]  /*8460*/  @!P1 IMAD.WIDE.U32 R28, R23, 0x8, R16 ;  /* 0x00000008171c9825 */ /* 0x004fe200078e0010 */
[----:B------:R-:W-:Y:S02]  /*8470*/  CS2R R16, SRZ ;  /* 0x0000000000107805 */ /* 0x000fe4000001ff00 */
[----:B------:R-:W-:Y:S01]  /*8480*/  CS2R R22, SRZ ;  /* 0x0000000000167805 */ /* 0x000fe2000001ff00 */
[----:B------:R1:W5:Y:S04]  /*8490*/  @!P0 LDG.E.64 R14, desc[UR8][R24.64] ;  /* 0x00000008180e8981 */ /* 0x000368000c1e1b00 */
[----:B------:R1:W5:Y:S04]  /*84a0*/  @!P2 LDG.E.64 R16, desc[UR8][R10.64] ;  /* 0x000000080a10a981 */ /* 0x000368000c1e1b00 */
[----:B------:R1:W5:Y:S04]  /*84b0*/  @!P6 LDG.E.64 R12, desc[UR8][R26.64] ;  /* 0x000000081a0ce981 */ /* 0x000368000c1e1b00 */
        /* <DEDUP_REMOVED lines=39> */
.L_x_14523:
        /* <DEDUP_REMOVED lines=12> */
.L_x_14522:
[----:B------:R-:W-:Y:S02]  /*87f0*/  IMAD.MOV.U32 R24, RZ, RZ, R27 ;  /* 0x000000ffff187224 */ /* 0x000fe400078e001b */
[----:B------:R-:W-:-:S07]  /*8800*/  IMAD.MOV.U32 R27, RZ, RZ, R28 ;  /* 0x000000ffff1b7224 */ /* 0x000fce00078e001c */
.L_x_14521:
[----:B------:R-:W-:Y:S05]  /*8810*/  BSYNC B1 ;  /* 0x0000000000017941 */ /* 0x000fea0003800000 */
.L_x_14520:
        /* <DEDUP_REMOVED lines=13> */
.L_x_14529:
[----:B------:R-:W-:Y:S01]  /*88f0*/  IADD3 R27, P0, -R18, R20, RZ ;  /* 0x00000014121b7210 */ /* 0x000fe20007f1e1ff */
[----:B------:R-:W-:Y:S02]  /*8900*/  VIADD R24, R24, 0xffffffff ;  /* 0xffffffff18187836 */ /* 0x000fe40000000000 */
[----:B------:R-:W-:Y:S02]  /*8910*/  VIADD R21, R21, 0xfffffffc ;  /* 0xfffffffc15157836 */ /* 0x000fe40000000000 */
        /* <DEDUP_REMOVED lines=30> */
.L_x_14528:
[----:B------:R-:W-:Y:S02]  /*8b00*/  IMAD.MOV.U32 R24, RZ, RZ, R27 ;  /* 0x000000ffff187224 */ /* 0x000fe400078e001b */
[----:B------:R-:W-:-:S07]  /*8b10*/  IMAD.MOV.U32 R27, RZ, RZ, R28 ;  /* 0x000000ffff1b7224 */ /* 0x000fce00078e001c */
.L_x_14527:
[----:B------:R-:W-:Y:S05]  /*8b20*/  BSYNC B2 ;  /* 0x0000000000027941 */ /* 0x000fea0003800000 */
.L_x_14526:
[----:B------:R-:W-:-:S13]  /*8b30*/  ISETP.GE.U32.AND P0, PT, R25, 0xc, PT ;  /* 0x0000000c1900780c */ /* 0x000fda0003f06070 */
[----:B------:R-:W-:Y:S05]  /*8b40*/  @!P0 BRA `(.L_x_14525) ;  /* 0x0000000400d88947 */ /* 0x000fea0003800000 */
[----:B------:R-:W-:Y:S01]  /*8b50*/  BSSY B2, `(.L_x_14525) ;  /* 0x0000075000027945 */ /* 0x000fe20003800000 */
[----:B------:R-:W-:-:S07]  /*8b60*/  VIADD R21, R21, 0x10 ;  /* 0x0000001015157836 */ /* 0x000fce0000000000 */
.L_x_14530:
        /* <DEDUP_REMOVED lines=116> */
.L_x_14525:
[----:B------:R-:W-:Y:S05]  /*92b0*/  BSYNC B1 ;  /* 0x0000000000017941 */ /* 0x000fea0003800000 */
.L_x_14524:
        /* <DEDUP_REMOVED lines=20> */
.L_x_14532:
[----:B------:R-:W-:Y:S05]  /*9400*/  BSYNC B1 ;  /* 0x0000000000017941 */ /* 0x000fea0003800000 */
.L_x_14531:
[----:B------:R-:W-:Y:S01]  /*9410*/  IMAD.MOV.U32 R10, RZ, RZ, R18 ;  /* 0x000000ffff0a7224 */ /* 0x000fe200078e0012 */
[----:B------:R-:W-:Y:S01]  /*9420*/  LOP3.LUT R11, R11, 0x80000000, R23, 0xb8, !PT ;  /* 0x800000000b0b7812 */ /* 0x000fe200078eb817 */
[----:B------:R-:W-:Y:S06]  /*9430*/  BRA `(.L_x_14518) ;  /* 0x00000000001c7947 */ /* 0x000fec0003800000 */
.L_x_14519:
[----:B------:R-:W-:-:S06]  /*9440*/  DSETP.GTU.AND P0, PT, R18, +INF , PT ;  /* 0x7ff000001200742a */ /* 0x000fcc0003f0c000 */
[----:B------:R-:W-:-:S14]  /*9450*/  DSETP.LE.AND P0, PT, R20, +INF , !P0 ;  /* 0x7ff000001400742a */ /* 0x000fdc0004703000 */
[----:B------:R-:W0:Y:S01]  /*9460*/  @!P0 LDC.64 R10, c[0x0][0x220] ;  /* 0x00008800ff0a8b82 */ /* 0x000e220000000a00 */
[----:B------:R-:W-:Y:S02]  /*9470*/  @P0 DSETP.NEU.AND P2, PT, R20, +INF , PT ;  /* 0x7ff000001400042a */ /* 0x000fe40003f4d000 */
[----:B0-----:R-:W-:-:S06]  /*9480*/  @!P0 DADD R10, R22, R10 ;  /* 0x00000000160a8229 */ /* 0x001fcc000000000a */
[----:B------:R-:W-:Y:S02]  /*9490*/  @P0 FSEL R10, R22, RZ, P2 ;  /* 0x000000ff160a0208 */ /* 0x000fe40001000000 */
[----:B------:R-:W-:-:S07]  /*94a0*/  @P0 FSEL R11, R23, -QNAN , P2 ;  /* 0xfff80000170b0808 */ /* 0x000fce0001000000 */
.L_x_14518:
[----:B------:R-:W-:Y:S05]  /*94b0*/  BSYNC B0 ;  /* 0x0000000000007941 */ /* 0x000fea0003800000 */
.L_x_14517:
[----:B-1----:R-:W-:Y:S01]  /*94c0*/  VIADD R20, R0, 0x80 ;  /* 0x0000008000147836 */ /* 0x002fe20000000000 */
[----:B------:R-:W-:Y:S04]  /*94d0*/  BSSY B0, `(.L_x_14533) ;  /* 0x00000ff000007945 */ /* 0x000fe80003800000 */
[----:B------:R-:W-:-:S13]  /*94e0*/  ISETP.GE.AND P0, PT, R20, UR4, PT ;  /* 0x0000000414007c0c */ /* 0x000fda000bf06270 */
[----:B------:R-:W-:Y:S05]  /*94f0*/  @P0 BRA `(.L_x_14534) ;  /* 0x0000000c00f00947 */ /* 0x000fea0003800000 */
[----:B-----5:R-:W0:Y:S01]  /*9500*/  LDC.64 R22, c[0x0][0x220] ;  /* 0x00008800ff167b82 */ /* 0x020e220000000a00 */
        /* <DEDUP_REMOVED lines=36> */
.L_x_14539:
        /* <DEDUP_REMOVED lines=12> */
.L_x_14538:
[----:B------:R-:W-:Y:S02]  /*9810*/  IMAD.MOV.U32 R26, RZ, RZ, R28 ;  /* 0x000000ffff1a7224 */ /* 0x000fe400078e001c */
[----:B------:R-:W-:-:S07]  /*9820*/  IMAD.MOV.U32 R28, RZ, RZ, R25 ;  /* 0x000000ffff1c7224 */ /* 0x000fce00078e0019 */
.L_x_14537:
[----:B------:R-:W-:Y:S05]  /*9830*/  BSYNC B1 ;  /* 0x0000000000017941 */ /* 0x000fea0003800000 */
.L_x_14536:
        /* <DEDUP_REMOVED lines=13> */
.L_x_14545:
        /* <DEDUP_REMOVED lines=33> */
.L_x_14544:
[----:B------:R-:W-:-:S07]  /*9b20*/  IMAD.MOV.U32 R26, RZ, RZ, R29 ;  /* 0x000000ffff1a7224 */ /* 0x000fce00078e001d */
.L_x_14543:
[----:B------:R-:W-:Y:S05]  /*9b30*/  BSYNC B2 ;  /* 0x0000000000027941 */ /* 0x000fea0003800000 */
.L_x_14542:
[----:B------:R-:W-:-:S13]  /*9b40*/  ISETP.GE.U32.AND P0, PT, R25, 0xc, PT ;  /* 0x0000000c1900780c */ /* 0x000fda0003f06070 */
[----:B------:R-:W-:Y:S05]  /*9b50*/  @!P0 BRA `(.L_x_14541) ;  /* 0x0000000400d88947 */ /* 0x000fea0003800000 */
[----:B------:R-:W-:Y:S01]  /*9b60*/  BSSY B2, `(.L_x_14541) ;  /* 0x0000075000027945 */ /* 0x000fe20003800000 */
[----:B------:R-:W-:-:S07]  /*9b70*/  VIADD R21, R21, 0x10 ;  /* 0x0000001015157836 */ /* 0x000fce0000000000 */
.L_x_14546:
        /* <DEDUP_REMOVED lines=116> */
.L_x_14541:
[----:B------:R-:W-:Y:S05]  /*a2c0*/  BSYNC B1 ;  /* 0x0000000000017941 */ /* 0x000fea0003800000 */
.L_x_14540:
        /* <DEDUP_REMOVED lines=20> */
.L_x_14548:
[----:B------:R-:W-:Y:S05]  /*a410*/  BSYNC B1 ;  /* 0x0000000000017941 */ /* 0x000fea0003800000 */
.L_x_14547:
[----:B------:R-:W-:Y:S01]  /*a420*/  IMAD.MOV.U32 R18, RZ, RZ, R22 ;  /* 0x000000ffff127224 */ /* 0x000fe200078e0016 */
[----:B------:R-:W-:Y:S01]  /*a430*/  LOP3.LUT R19, R19, 0x80000000, R9, 0xb8, !PT ;  /* 0x8000000013137812 */ /* 0x000fe200078eb809 */
[----:B------:R-:W-:Y:S06]  /*a440*/  BRA `(.L_x_14534) ;  /* 0x00000000001c7947 */ /* 0x000fec0003800000 */
.L_x_14535:
[----:B------:R-:W-:-:S06]  /*a450*/  DSETP.GTU.AND P0, PT, R22, +INF , PT ;  /* 0x7ff000001600742a */ /* 0x000fcc0003f0c000 */
[----:B------:R-:W-:-:S14]  /*a460*/  DSETP.LE.AND P0, PT, R24, +INF , !P0 ;  /* 0x7ff000001800742a */ /* 0x000fdc0004703000 */
[----:B------:R-:W0:Y:S01]  /*a470*/  @!P0 LDC.64 R18, c[0x0][0x220] ;  /* 0x00008800ff128b82 */ /* 0x000e220000000a00 */
[----:B------:R-:W-:Y:S02]  /*a480*/  @P0 DSETP.NEU.AND P2, PT, R24, +INF , PT ;  /* 0x7ff000001800042a */ /* 0x000fe40003f4d000 */
[----:B0-----:R-:W-:-:S06]  /*a490*/  @!P0 DADD R18, R8, R18 ;  /* 0x0000000008128229 */ /* 0x001fcc0000000012 */
[----:B------:R-:W-:Y:S02]  /*a4a0*/  @P0 FSEL R18, R8, RZ, P2 ;  /* 0x000000ff08120208 */ /* 0x000fe40001000000 */
[----:B------:R-:W-:-:S07]  /*a4b0*/  @P0 FSEL R19, R9, -QNAN , P2 ;  /* 0xfff8000009130808 */ /* 0x000fce0001000000 */
.L_x_14534:
[----:B------:R-:W-:Y:S05]  /*a4c0*/  BSYNC B0 ;  /* 0x0000000000007941 */ /* 0x000fea0003800000 */
.L_x_14533:
[----:B-----5:R-:W-:Y:S01]  /*a4d0*/  VIADD R8, R0, 0x100 ;  /* 0x0000010000087836 */ /* 0x020fe20000000000 */
[----:B------:R-:W-:Y:S04]  /*a4e0*/  BSSY B0, `(.L_x_14549) ;  /* 0x00000ff000007945 */ /* 0x000fe80003800000 */
[----:B------:R-:W-:-:S13]  /*a4f0*/  ISETP.GE.AND P0, PT, R8, UR4, PT ;  /* 0x0000000408007c0c */ /* 0x000fda000bf06270 */
        /* <DEDUP_REMOVED lines=38> */
.L_x_14555:
        /* <DEDUP_REMOVED lines=12> */
.L_x_14554:
[----:B------:R-:W-:Y:S02]  /*a820*/  IMAD.MOV.U32 R26, RZ, RZ, R28 ;  /* 0x000000ffff1a7224 */ /* 0x000fe400078e001c */
[----:B------:R-:W-:-:S07]  /*a830*/  IMAD.MOV.U32 R28, RZ, RZ, R25 ;  /* 0x000000ffff1c7224 */ /* 0x000fce00078e0019 */
.L_x_14553:
[----:B------:R-:W-:Y:S05]  /*a840*/  BSYNC B1 ;  /* 0x0000000000017941 */ /* 0x000fea0003800000 */
.L_x_14552:
        /* <DEDUP_REMOVED lines=13> */
.L_x_14561:
        /* <DEDUP_REMOVED lines=33> */
.L_x_14560:
[----:B------:R-:W-:-:S07]  /*ab30*/  IMAD.MOV.U32 R26, RZ, RZ, R29 ;  /* 0x000000ffff1a7224 */ /* 0x000fce00078e001d */
.L_x_14559:
[----:B------:R-:W-:Y:S05]  /*ab40*/  BSYNC B2 ;  /* 0x0000000000027941 */ /* 0x000fea0003800000 */
.L_x_14558:
[----:B------:R-:W-:-:S13]  /*ab50*/  ISETP.GE.U32.AND P0, PT, R25, 0xc, PT ;  /* 0x0000000c1900780c */ /* 0x000fda0003f06070 */
[----:B------:R-:W-:Y:S05]  /*ab60*/  @!P0 BRA `(.L_x_14557) ;  /* 0x0000000400d88947 */ /* 0x000fea0003800000 */
[----:B------:R-:W-:Y:S01]  /*ab70*/  BSSY B2, `(.L_x_14557) ;  /* 0x0000075000027945 */ /* 0x000fe20003800000 */
[----:B------:R-:W-:-:S07]  /*ab80*/  VIADD R21, R21, 0x10 ;  /* 0x0000001015157836 */ /* 0x000fce0000000000 */
.L_x_14562:
        /* <DEDUP_REMOVED lines=116> */
.L_x_14557:
[----:B------:R-:W-:Y:S05]  /*b2d0*/  BSYNC B1 ;  /* 0x0000000000017941 */ /* 0x000fea0003800000 */
.L_x_14556:
        /* <DEDUP_REMOVED lines=20> */
.L_x_14564:
[----:B------:R-:W-:Y:S05]  /*b420*/  BSYNC B1 ;  /* 0x0000000000017941 */ /* 0x000fea0003800000 */
.L_x_14563:
[----:B------:R-:W-:Y:S01]  /*b430*/  IMAD.MOV.U32 R8, RZ, RZ, R22 ;  /* 0x000000ffff087224 */ /* 0x000fe200078e0016 */
[----:B------:R-:W-:Y:S01]  /*b440*/  LOP3.LUT R9, R9, 0x80000000, R7, 0xb8, !PT ;  /* 0x8000000009097812 */ /* 0x000fe200078eb807 */
[----:B------:R-:W-:Y:S06]  /*b450*/  BRA `(.L_x_14550) ;  /* 0x00000000001c7947 */ /* 0x000fec0003800000 */
.L_x_14551:
[----:B------:R-:W-:-:S06]  /*b460*/  DSETP.GTU.AND P0, PT, R22, +INF , PT ;  /* 0x7ff000001600742a */ /* 0x000fcc0003f0c000 */
[----:B------:R-:W-:-:S14]  /*b470*/  DSETP.LE.AND P0, PT, R24, +INF , !P0 ;  /* 0x7ff000001800742a */ /* 0x000fdc0004703000 */
[----:B------:R-:W0:Y:S01]  /*b480*/  @!P0 LDC.64 R8, c[0x0][0x220] ;  /* 0x00008800ff088b82 */ /* 0x000e220000000a00 */
[----:B------:R-:W-:Y:S02]  /*b490*/  @P0 DSETP.NEU.AND P2, PT, R24, +INF , PT ;  /* 0x7ff000001800042a */ /* 0x000fe40003f4d000 */
[----:B0-----:R-:W-:-:S06]  /*b4a0*/  @!P0 DADD R8, R6, R8 ;  /* 0x0000000006088229 */ /* 0x001fcc0000000008 */
[----:B------:R-:W-:Y:S02]  /*b4b0*/  @P0 FSEL R8, R6, RZ, P2 ;  /* 0x000000ff06080208 */ /* 0x000fe40001000000 */
[----:B------:R-:W-:-:S07]  /*b4c0*/  @P0 FSEL R9, R7, -QNAN , P2 ;  /* 0xfff8000007090808 */ /* 0x000fce0001000000 */
.L_x_14550:
[----:B------:R-:W-:Y:S05]  /*b4d0*/  BSYNC B0 ;  /* 0x0000000000007941 */ /* 0x000fea0003800000 */
.L_x_14549:
[----:B------:R-:W-:Y:S01]  /*b4e0*/  VIADD R6, R0, 0x180 ;  /* 0x0000018000067836 */ /* 0x000fe20000000000 */
        /* <DEDUP_REMOVED lines=40> */
.L_x_14571:
        /* <DEDUP_REMOVED lines=12> */
.L_x_14570:
[----:B------:R-:W-:Y:S02]  /*b830*/  IMAD.MOV.U32 R26, RZ, RZ, R28 ;  /* 0x000000ffff1a7224 */ /* 0x000fe400078e001c */
[----:B------:R-:W-:-:S07]  /*b840*/  IMAD.MOV.U32 R28, RZ, RZ, R25 ;  /* 0x000000ffff1c7224 */ /* 0x000fce00078e0019 */
.L_x_14569:
[----:B------:R-:W-:Y:S05]  /*b850*/  BSYNC B1 ;  /* 0x0000000000017941 */ /* 0x000fea0003800000 */
.L_x_14568:
        /* <DEDUP_REMOVED lines=13> */
.L_x_14577:
        /* <DEDUP_REMOVED lines=33> */
.L_x_14576:
[----:B------:R-:W-:-:S07]  /*bb40*/  IMAD.MOV.U32 R26, RZ, RZ, R29 ;  /* 0x000000ffff1a7224 */ /* 0x000fce00078e001d */
.L_x_14575:
[----:B------:R-:W-:Y:S05]  /*bb50*/  BSYNC B2 ;  /* 0x0000000000027941 */ /* 0x000fea0003800000 */
.L_x_14574:
[----:B------:R-:W-:-:S13]  /*bb60*/  ISETP.GE.U32.AND P0, PT, R25, 0xc, PT ;  /* 0x0000000c1900780c */ /* 0x000fda0003f06070 */
[----:B------:R-:W-:Y:S05]  /*bb70*/  @!P0 BRA `(.L_x_14573) ;  /* 0x0000000400d88947 */ /* 0x000fea0003800000 */
[----:B------:R-:W-:Y:S01]  /*bb80*/  BSSY B2, `(.L_x_14573) ;  /* 0x0000075000027945 */ /* 0x000fe20003800000 */
[----:B------:R-:W-:-:S07]  /*bb90*/  VIADD R21, R21, 0x10 ;  /* 0x0000001015157836 */ /* 0x000fce0000000000 */
.L_x_14578:
        /* <DEDUP_REMOVED lines=116> */
.L_x_14573:
[----:B------:R-:W-:Y:S05]  /*c2e0*/  BSYNC B1 ;  /* 0x0000000000017941 */ /* 0x000fea0003800000 */
.L_x_14572:
        /* <DEDUP_REMOVED lines=20> */
.L_x_14580:
[----:B------:R-:W-:Y:S05]  /*c430*/  BSYNC B1 ;  /* 0x0000000000017941 */ /* 0x000fea0003800000 */
.L_x_14579:
[----:B------:R-:W-:Y:S01]  /*c440*/  IMAD.MOV.U32 R6, RZ, RZ, R22 ;  /* 0x000000ffff067224 */ /* 0x000fe200078e0016 */
[----:B------:R-:W-:Y:S01]  /*c450*/  LOP3.LUT R7, R7, 0x80000000, R5, 0xb8, !PT ;  /* 0x8000000007077812 */ /* 0x000fe200078eb805 */
[----:B------:R-:W-:Y:S06]  /*c460*/  BRA `(.L_x_14566) ;  /* 0x00000000001c7947 */ /* 0x000fec0003800000 */
.L_x_14567:
[----:B------:R-:W-:-:S06]  /*c470*/  DSETP.GTU.AND P0, PT, R22, +INF , PT ;  /* 0x7ff000001600742a */ /* 0x000fcc0003f0c000 */
[----:B------:R-:W-:-:S14]  /*c480*/  DSETP.LE.AND P0, PT, R24, +INF , !P0 ;  /* 0x7ff000001800742a */ /* 0x000fdc0004703000 */
[----:B------:R-:W0:Y:S01]  /*c490*/  @!P0 LDC.64 R6, c[0x0][0x220] ;  /* 0x00008800ff068b82 */ /* 0x000e220000000a00 */
[----:B------:R-:W-:Y:S02]  /*c4a0*/  @P0 DSETP.NEU.AND P2, PT, R24, +INF , PT ;  /* 0x7ff000001800042a */ /* 0x000fe40003f4d000 */
[----:B0-----:R-:W-:-:S06]  /*c4b0*/  @!P0 DADD R6, R4, R6 ;  /* 0x0000000004068229 */ /* 0x001fcc0000000006 */
[----:B------:R-:W-:Y:S02]  /*c4c0*/  @P0 FSEL R6, R4, RZ, P2 ;  /* 0x000000ff04060208 */ /* 0x000fe40001000000 */
[----:B------:R-:W-:-:S07]  /*c4d0*/  @P0 FSEL R7, R5, -QNAN , P2 ;  /* 0xfff8000005070808 */ /* 0x000fce0001000000 */
.L_x_14566:
[----:B------:R-:W-:Y:S05]  /*c4e0*/  BSYNC B0 ;  /* 0x0000000000007941 */ /* 0x000fea0003800000 */
.L_x_14565:
        /* <DEDUP_REMOVED lines=41> */
.L_x_14587:
        /* <DEDUP_REMOVED lines=12> */
.L_x_14586:
[----:B------:R-:W-:Y:S02]  /*c840*/  IMAD.MOV.U32 R26, RZ, RZ, R28 ;  /* 0x000000ffff1a7224 */ /* 0x000fe400078e001c */
[----:B------:R-:W-:-:S07]  /*c850*/  IMAD.MOV.U32 R28, RZ, RZ, R25 ;  /* 0x000000ffff1c7224 */ /* 0x000fce00078e0019 */
.L_x_14585:
[----:B------:R-:W-:Y:S05]  /*c860*/  BSYNC B1 ;  /* 0x0000000000017941 */ /* 0x000fea0003800000 */
.L_x_14584:
        /* <DEDUP_REMOVED lines=13> */
.L_x_14593:
        /* <DEDUP_REMOVED lines=33> */
.L_x_14592:
[----:B------:R-:W-:-:S07]  /*cb50*/  IMAD.MOV.U32 R26, RZ, RZ, R29 ;  /* 0x000000ffff1a7224 */ /* 0x000fce00078e001d */
.L_x_14591:
[----:B------:R-:W-:Y:S05]  /*cb60*/  BSYNC B2 ;  /* 0x0000000000027941 */ /* 0x000fea0003800000 */
.L_x_14590:
[----:B------:R-:W-:-:S13]  /*cb70*/  ISETP.GE.U32.AND P0, PT, R25, 0xc, PT ;  /* 0x0000000c1900780c */ /* 0x000fda0003f06070 */
[----:B------:R-:W-:Y:S05]  /*cb80*/  @!P0 BRA `(.L_x_14589) ;  /* 0x0000000400d88947 */ /* 0x000fea0003800000 */
[----:B------:R-:W-:Y:S01]  /*cb90*/  BSSY B2, `(.L_x_14589) ;  /* 0x0000075000027945 */ /* 0x000fe20003800000 */
[----:B------:R-:W-:-:S07]  /*cba0*/  VIADD R21, R21, 0x10 ;  /* 0x0000001015157836 */ /* 0x000fce0000000000 */
.L_x_14594:
        /* <DEDUP_REMOVED lines=116> */
.L_x_14589:
[----:B------:R-:W-:Y:S05]  /*d2f0*/  BSYNC B1 ;  /* 0x0000000000017941 */ /* 0x000fea0003800000 */
.L_x_14588:
        /* <DEDUP_REMOVED lines=20> */
.L_x_14596:
[----:B------:R-:W-:Y:S05]  /*d440*/  BSYNC B1 ;  /* 0x0000000000017941 */ /* 0x000fea0003800000 */
.L_x_14595:
[----:B------:R-:W-:Y:S01]  /*d450*/  IMAD.MOV.U32 R4, RZ, RZ, R22 ;  /* 0x000000ffff047224 */ /* 0x000fe200078e0016 */
[----:B------:R-:W-:Y:S01]  /*d460*/  LOP3.LUT R5, R5, 0x80000000, R3, 0xb8, !PT ;  /* 0x8000000005057812 */ /* 0x000fe200078eb803 */
[----:B------:R-:W-:Y:S06]  /*d470*/  BRA `(.L_x_14582) ;  /* 0x00000000001c7947 */ /* 0x000fec0003800000 */
.L_x_14583:
[----:B------:R-:W-:-:S06]  /*d480*/  DSETP.GTU.AND P0, PT, R22, +INF , PT ;  /* 0x7ff000001600742a */ /* 0x000fcc0003f0c000 */
[----:B------:R-:W-:-:S14]  /*d490*/  DSETP.LE.AND P0, PT, R24, +INF , !P0 ;  /* 0x7ff000001800742a */ /* 0x000fdc0004703000 */
[----:B------:R-:W0:Y:S01]  /*d4a0*/  @!P0 LDC.64 R4, c[0x0][0x220] ;  /* 0x00008800ff048b82 */ /* 0x000e220000000a00 */
[----:B------:R-:W-:Y:S02]  /*d4b0*/  @P0 DSETP.NEU.AND P2, PT, R24, +INF , PT ;  /* 0x7ff000001800042a */ /* 0x000fe40003f4d000 */
[----:B0-----:R-:W-:-:S06]  /*d4c0*/  @!P0 DADD R4, R2, R4 ;  /* 0x0000000002048229 */ /* 0x001fcc0000000004 */
[----:B------:R-:W-:Y:S02]  /*d4d0*/  @P0 FSEL R4, R2, RZ, P2 ;  /* 0x000000ff02040208 */ /* 0x000fe40001000000 */
[----:B------:R-:W-:-:S07]  /*d4e0*/  @P0 FSEL R5, R3, -QNAN , P2 ;  /* 0xfff8000003050808 */ /* 0x000fce0001000000 */
.L_x_14582:
[----:B------:R-:W-:Y:S05]  /*d4f0*/  BSYNC B0 ;  /* 0x0000000000007941 */ /* 0x000fea0003800000 */
.L_x_14581:
        /* <DEDUP_REMOVED lines=41> */
.L_x_14603:
        /* <DEDUP_REMOVED lines=12> */
.L_x_14602:
[----:B------:R-:W-:Y:S02]  /*d850*/  IMAD.MOV.U32 R26, RZ, RZ, R28 ;  /* 0x000000ffff1a7224 */ /* 0x000fe400078e001c */
[----:B------:R-:W-:-:S07]  /*d860*/  IMAD.MOV.U32 R28, RZ, RZ, R25 ;  /* 0x000000ffff1c7224 */ /* 0x000fce00078e0019 */
.L_x_14601:
[----:B------:R-:W-:Y:S05]  /*d870*/  BSYNC B1 ;  /* 0x0000000000017941 */ /* 0x000fea0003800000 */
.L_x_14600:
        /* <DEDUP_REMOVED lines=13> */
.L_x_14609:
        /* <DEDUP_REMOVED lines=33> */
.L_x_14608:
[----:B------:R-:W-:-:S07]  /*db60*/  IMAD.MOV.U32 R26, RZ, RZ, R29 ;  /* 0x000000ffff1a7224 */ /* 0x000fce00078e001d */
.L_x_14607:
[----:B------:R-:W-:Y:S05]  /*db70*/  BSYNC B2 ;  /* 0x0000000000027941 */ /* 0x000fea0003800000 */
.L_x_14606:
[----:B------:R-:W-:-:S13]  /*db80*/  ISETP.GE.U32.AND P0, PT, R25, 0xc, PT ;  /* 0x0000000c1900780c */ /* 0x000fda0003f06070 */
[----:B------:R-:W-:Y:S05]  /*db90*/  @!P0 BRA `(.L_x_14605) ;  /* 0x0000000400d88947 */ /* 0x000fea0003800000 */
[----:B------:R-:W-:Y:S01]  /*dba0*/  BSSY B2, `(.L_x_14605) ;  /* 0x0000075000027945 */ /* 0x000fe20003800000 */
[----:B------:R-:W-:-:S07]  /*dbb0*/  VIADD R21, R21, 0x10 ;  /* 0x0000001015157836 */ /* 0x000fce0000000000 */
.L_x_14610:
        /* <DEDUP_REMOVED lines=116> */
.L_x_14605:
[----:B------:R-:W-:Y:S05]  /*e300*/  BSYNC B1 ;  /* 0x0000000000017941 */ /* 0x000fea0003800000 */
.L_x_14604:
        /* <DEDUP_REMOVED lines=20> */
.L_x_14612:
[----:B------:R-:W-:Y:S05]  /*e450*/  BSYNC B1 ;  /* 0x0000000000017941 */ /* 0x000fea0003800000 */
.L_x_14611:
[----:B------:R-:W-:Y:S01]  /*e460*/  IMAD.MOV.U32 R2, RZ, RZ, R22 ;  /* 0x000000ffff027224 */ /* 0x000fe200078e0016 */
[----:B------:R-:W-:Y:S01]  /*e470*/  LOP3.LUT R3, R3, 0x80000000, R17, 0xb8, !PT ;  /* 0x8000000003037812 */ /* 0x000fe200078eb811 */
[----:B------:R-:W-:Y:S06]  /*e480*/  BRA `(.L_x_14598) ;  /* 0x00000000001c7947 */ /* 0x000fec0003800000 */
.L_x_14599:
[----:B------:R-:W-:-:S06]  /*e490*/  DSETP.GTU.AND P0, PT, R22, +INF , PT ;  /* 0x7ff000001600742a */ /* 0x000fcc0003f0c000 */
[----:B------:R-:W-:-:S14]  /*e4a0*/  DSETP.LE.AND P0, PT, R24, +INF , !P0 ;  /* 0x7ff000001800742a */ /* 0x000fdc0004703000 */
[----:B------:R-:W0:Y:S01]  /*e4b0*/  @!P0 LDC.64 R2, c[0x0][0x220] ;  /* 0x00008800ff028b82 */ /* 0x000e220000000a00 */
[----:B------:R-:W-:Y:S02]  /*e4c0*/  @P0 DSETP.NEU.AND P2, PT, R24, +INF , PT ;  /* 0x7ff000001800042a */ /* 0x000fe40003f4d000 */
[----:B0-----:R-:W-:-:S06]  /*e4d0*/  @!P0 DADD R2, R16, R2 ;  /* 0x0000000010028229 */ /* 0x001fcc0000000002 */
[----:B------:R-:W-:Y:S02]  /*e4e0*/  @P0 FSEL R2, R16, RZ, P2 ;  /* 0x000000ff10020208 */ /* 0x000fe40001000000 */
[----:B------:R-:W-:-:S07]  /*e4f0*/  @P0 FSEL R3, R17, -QNAN , P2 ;  /* 0xfff8000011030808 */ /* 0x000fce0001000000 */
.L_x_14598:
[----:B------:R-:W-:Y:S05]  /*e500*/  BSYNC B0 ;  /* 0x0000000000007941 */ /* 0x000fea0003800000 */
.L_x_14597:
        /* <DEDUP_REMOVED lines=41> */
.L_x_14619:
        /* <DEDUP_REMOVED lines=12> */
.L_x_14618:
[----:B------:R-:W-:Y:S02]  /*e860*/  IMAD.MOV.U32 R26, RZ, RZ, R28 ;  /* 0x000000ffff1a7224 */ /* 0x000fe400078e001c */
[----:B------:R-:W-:-:S07]  /*e870*/  IMAD.MOV.U32 R28, RZ, RZ, R25 ;  /* 0x000000ffff1c7224 */ /* 0x000fce00078e0019 */
.L_x_14617:
[----:B------:R-:W-:Y:S05]  /*e880*/  BSYNC B1 ;  /* 0x0000000000017941 */ /* 0x000fea0003800000 */
.L_x_14616:
        /* <DEDUP_REMOVED lines=13> */
.L_x_14625:
        /* <DEDUP_REMOVED lines=33> */
.L_x_14624:
[----:B------:R-:W-:-:S07]  /*eb70*/  IMAD.MOV.U32 R26, RZ, RZ, R29 ;  /* 0x000000ffff1a7224 */ /* 0x000fce00078e001d */
.L_x_14623:
[----:B------:R-:W-:Y:S05]  /*eb80*/  BSYNC B2 ;  /* 0x0000000000027941 */ /* 0x000fea0003800000 */
.L_x_14622:
[----:B------:R-:W-:-:S13]  /*eb90*/  ISETP.GE.U32.AND P0, PT, R25, 0xc, PT ;  /* 0x0000000c1900780c */ /* 0x000fda0003f06070 */
[----:B------:R-:W-:Y:S05]  /*eba0*/  @!P0 BRA `(.L_x_14621) ;  /* 0x0000000400d88947 */ /* 0x000fea0003800000 */
[----:B------:R-:W-:Y:S01]  /*ebb0*/  BSSY B2, `(.L_x_14621) ;  /* 0x0000075000027945 */ /* 0x000fe20003800000 */
[----:B------:R-:W-:-:S07]  /*ebc0*/  VIADD R21, R21, 0x10 ;  /* 0x0000001015157836 */ /* 0x000fce0000000000 */
.L_x_14626:
        /* <DEDUP_REMOVED lines=116> */
.L_x_14621:
[----:B------:R-:W-:Y:S05]  /*f310*/  BSYNC B1 ;  /* 0x0000000000017941 */ /* 0x000fea0003800000 */
.L_x_14620:
        /* <DEDUP_REMOVED lines=20> */
.L_x_14628:
[----:B------:R-:W-:Y:S05]  /*f460*/  BSYNC B1 ;  /* 0x0000000000017941 */ /* 0x000fea0003800000 */
.L_x_14627:
[----:B------:R-:W-:Y:S01]  /*f470*/  IMAD.MOV.U32 R16, RZ, RZ, R22 ;  /* 0x000000ffff107224 */ /* 0x000fe200078e0016 */
[----:B------:R-:W-:Y:S01]  /*f480*/  LOP3.LUT R17, R17, 0x80000000, R15, 0xb8, !PT ;  /* 0x8000000011117812 */ /* 0x000fe200078eb80f */
[----:B------:R-:W-:Y:S06]  /*f490*/  BRA `(.L_x_14614) ;  /* 0x00000000001c7947 */ /* 0x000fec0003800000 */
.L_x_14615:
[----:B------:R-:W-:-:S06]  /*f4a0*/  DSETP.GTU.AND P0, PT, R22, +INF , PT ;  /* 0x7ff000001600742a */ /* 0x000fcc0003f0c000 */
[----:B------:R-:W-:-:S14]  /*f4b0*/  DSETP.LE.AND P0, PT, R24, +INF , !P0 ;  /* 0x7ff000001800742a */ /* 0x000fdc0004703000 */
[----:B------:R-:W0:Y:S01]  /*f4c0*/  @!P0 LDC.64 R16, c[0x0][0x220] ;  /* 0x00008800ff108b82 */ /* 0x000e220000000a00 */
[----:B------:R-:W-:Y:S02]  /*f4d0*/  @P0 DSETP.NEU.AND P2, PT, R24, +INF , PT ;  /* 0x7ff000001800042a */ /* 0x000fe40003f4d000 */
[----:B0-----:R-:W-:-:S06]  /*f4e0*/  @!P0 DADD R16, R14, R16 ;  /* 0x000000000e108229 */ /* 0x001fcc0000000010 */
[----:B------:R-:W-:Y:S02]  /*f4f0*/  @P0 FSEL R16, R14, RZ, P2 ;  /* 0x000000ff0e100208 */ /* 0x000fe40001000000 */
[----:B------:R-:W-:-:S07]  /*f500*/  @P0 FSEL R17, R15, -QNAN , P2 ;  /* 0xfff800000f110808 */ /* 0x000fce0001000000 */
.L_x_14614:
[----:B------:R-:W-:Y:S05]  /*f510*/  BSYNC B0 ;  /* 0x0000000000007941 */ /* 0x000fea0003800000 */
.L_x_14613:
        /* <DEDUP_REMOVED lines=34> */
[--C-:B------:R-:W-:Y:S01]  /*f740*/  IMAD.IADD R22, R26, 0x1, -R25.reuse ;  /* 0x000000011a167824 */ /* 0x100fe200078e0a19 */
[----:B------:R-:W-:Y:S02]  /*f750*/  LOP3.LUT R24, R24, 0x100000, RZ, 0xfc, !PT ;  /* 0x0010000018187812 */ /* 0x000fe400078efcff */
[----:B------:R-:W-:-:S02]  /*f760*/  IADD3 R27, R28, 0x2, -R25 ;  /* 0x000000021c1b7810 */ /* 0x000fc40007ffe819 */
[----:B------:R-:W-:Y:S02]  /*f770*/  LOP3.LUT R21, R21, 0x100000, RZ, 0xfc, !PT ;  /* 0x0010000015157812 */ /* 0x000fe400078efcff */
[----:B------:R-:W-:-:S13]  /*f780*/  LOP3.LUT P0, R27, R27, 0x3, RZ, 0xc0, !PT ;  /* 0x000000031b1b7812 */ /* 0x000fda000780c0ff */
[----:B------:R-:W-:Y:S05]  /*f790*/  @!P0 BRA `(.L_x_14633) ;  /* 0x0000000000408947 */ /* 0x000fea0003800000 */
[----:B------:R-:W-:Y:S01]  /*f7a0*/  BSSY B2, `(.L_x_14634) ;  /* 0x000000d000027945 */ /* 0x000fe20003800000 */
[----:B------:R-:W-:-:S07]  /*f7b0*/  IMAD.MOV.U32 R26, RZ, RZ, R27 ;  /* 0x000000ffff1a7224 */ /* 0x000fce00078e001b */
.L_x_14635:
        /* <DEDUP_REMOVED lines=12> */
.L_x_14634:
[----:B------:R-:W-:Y:S02]  /*f880*/  IMAD.MOV.U32 R26, RZ, RZ, R29 ;  /* 0x000000ffff1a7224 */ /* 0x000fe400078e001d */
[----:B------:R-:W-:-:S07]  /*f890*/  IMAD.MOV.U32 R29, RZ, RZ, R27 ;  /* 0x000000ffff1d7224 */ /* 0x000fce00078e001b */
.L_x_14633:
[----:B------:R-:W-:Y:S05]  /*f8a0*/  BSYNC B1 ;  /* 0x0000000000017941 */ /* 0x000fea0003800000 */
.L_x_14632:
        /* <DEDUP_REMOVED lines=13> */
.L_x_14641:
        /* <DEDUP_REMOVED lines=33> */
.L_x_14640:
[----:B------:R-:W-:Y:S02]  /*fb90*/  IMAD.MOV.U32 R26, RZ, RZ, R29 ;  /* 0x000000ffff1a7224 */ /* 0x000fe400078e001d */
[----:B------:R-:W-:-:S07]  /*fba0*/  IMAD.MOV.U32 R29, RZ, RZ, R28 ;  /* 0x000000ffff1d7224 */ /* 0x000fce00078e001c */
.L_x_14639:
[----:B------:R-:W-:Y:S05]  /*fbb0*/  BSYNC B2 ;  /* 0x0000000000027941 */ /* 0x000fea0003800000 */
.L_x_14638:
[----:B------:R-:W-:-:S13]  /*fbc0*/  ISETP.GE.U32.AND P0, PT, R27, 0xc, PT ;  /* 0x0000000c1b00780c */ /* 0x000fda0003f06070 */
[----:B------:R-:W-:Y:S05]  /*fbd0*/  @!P0 BRA `(.L_x_14637) ;  /* 0x0000000400d88947 */ /* 0x000fea0003800000 */
[----:B------:R-:W-:Y:S01]  /*fbe0*/  BSSY B2, `(.L_x_14637) ;  /* 0x0000075000027945 */ /* 0x000fe20003800000 */
[----:B------:R-:W-:-:S07]  /*fbf0*/  VIADD R22, R22, 0x10 ;  /* 0x0000001016167836 */ /* 0x000fce0000000000 */
.L_x_14642:
        /* <DEDUP_REMOVED lines=116> */
.L_x_14637:
[----:B------:R-:W-:Y:S05]  /*10340*/  BSYNC B1 ;  /* 0x0000000000017941 */ /* 0x000fea0003800000 */
.L_x_14636:
        /* <DEDUP_REMOVED lines=20> */
.L_x_14644:
[----:B------:R-:W-:Y:S05]  /*10490*/  BSYNC B1 ;  /* 0x0000000000017941 */ /* 0x000fea0003800000 */
.L_x_14643:
[----:B------:R-:W-:-:S05]  /*104a0*/  IMAD.MOV.U32 R25, RZ, RZ, R21 ;  /* 0x000000ffff197224 */ /* 0x000fca00078e0015 */
[----:B------:R-:W-:Y:S01]  /*104b0*/  LOP3.LUT R25, R25, 0x80000000, R13, 0xb8, !PT ;  /* 0x8000000019197812 */ /* 0x000fe200078eb80d */
[----:B------:R-:W-:Y:S06]  /*104c0*/  BRA `(.L_x_14630) ;  /* 0x00000000001c7947 */ /* 0x000fec0003800000 */
.L_x_14631:
[----:B------:R-:W-:-:S06]  /*104d0*/  DSETP.GTU.AND P0, PT, R14, +INF , PT ;  /* 0x7ff000000e00742a */ /* 0x000fcc0003f0c000 */
[----:B------:R-:W-:-:S14]  /*104e0*/  DSETP.LE.AND P0, PT, R22, +INF , !P0 ;  /* 0x7ff000001600742a */ /* 0x000fdc0004703000 */
[----:B------:R-:W0:Y:S01]  /*104f0*/  @!P0 LDC.64 R24, c[0x0][0x220] ;  /* 0x00008800ff188b82 */ /* 0x000e220000000a00 */
[----:B------:R-:W-:Y:S02]  /*10500*/  @P0 DSETP.NEU.AND P2, PT, R22, +INF , PT ;  /* 0x7ff000001600042a */ /* 0x000fe40003f4d000 */
[----:B0-----:R-:W-:-:S06]  /*10510*/  @!P0 DADD R24, R12, R24 ;  /* 0x000000000c188229 */ /* 0x001fcc0000000018 */
[----:B------:R-:W-:Y:S02]  /*10520*/  @P0 FSEL R24, R12, RZ, P2 ;  /* 0x000000ff0c180208 */ /* 0x000fe40001000000 */
[----:B------:R-:W-:-:S07]  /*10530*/  @P0 FSEL R25, R13, -QNAN , P2 ;  /* 0xfff800000d190808 */ /* 0x000fce0001000000 */
.L_x_14630:
[----:B------:R-:W-:Y:S05]  /*10540*/  BSYNC B0 ;  /* 0x0000000000007941 */ /* 0x000fea0003800000 */
.L_x_14629:
        /* <DEDUP_REMOVED lines=21> */
.L_x_14647:
[----:B------:R-:W-:-:S13]  /*106a0*/  ISETP.GE.AND P0, PT, R0, UR4, PT ;  /* 0x0000000400007c0c */ /* 0x000fda000bf06270 */
[----:B------:R-:W-:Y:S05]  /*106b0*/  @P0 BRA `(.L_x_14649) ;  /* 0x0000000000300947 */ /* 0x000fea0003800000 */
[----:B-1----:R-:W1:Y:S01]  /*106c0*/  LDC.64 R8, c[0x0][0x228] ;  /* 0x00008a00ff087b82 */ /* 0x002e620000000a00 */
[C---:B0-----:R-:W-:Y:S02]  /*106d0*/  VIADD R11, R0.reuse, UR6 ;  /* 0x00000006000b7c36 */ /* 0x041fe40008000000 */
[----:B------:R-:W-:Y:S02]  /*106e0*/  VIADD R0, R0, 0x80 ;  /* 0x0000008000007836 */ /* 0x000fe40000000000 */
[----:B-1----:R-:W-:-:S05]  /*106f0*/  IMAD.WIDE.U32 R8, R11, 0x8, R8 ;  /* 0x000000080b087825 */ /* 0x002fca00078e0008 */
[----:B------:R1:W-:Y:S02]  /*10700*/  STG.E.64 desc[UR8][R8.64], R6 ;  /* 0x0000000608007986 */ /* 0x0003e4000c101b08 */
.L_x_14648:
[----:B------:R-:W-:-:S13]  /*10710*/  ISETP.GE.AND P0, PT, R0, UR4, PT ;  /* 0x0000000400007c0c */ /* 0x000fda000bf06270 */
[----:B------:R-:W-:Y:S05]  /*10720*/  @P0 BRA `(.L_x_14650) ;  /* 0x0000000000340947 */ /* 0x000fea0003800000 */
[----:B-1----:R-:W1:Y:S01]  /*10730*/  LDC.64 R6, c[0x0][0x228] ;  /* 0x00008a00ff067b82 */ /* 0x002e620000000a00 */
[C---:B------:R-:W-:Y:S02]  /*10740*/  VIADD R9, R0.reuse, UR6 ;  /* 0x0000000600097c36 */ /* 0x040fe40008000000 */
[----:B------:R-:W-:Y:S02]  /*10750*/  VIADD R0, R0, 0x80 ;  /* 0x0000008000007836 */ /* 0x000fe40000000000 */
[----:B-1----:R-:W-:-:S05]  /*10760*/  IMAD.WIDE.U32 R6, R9, 0x8, R6 ;  /* 0x0000000809067825 */ /* 0x002fca00078e0006 */
[----:B------:R2:W-:Y:S02]  /*10770*/  STG.E.64 desc[UR8][R6.64], R4 ;  /* 0x0000000406007986 */ /* 0x0005e4000c101b08 */
.L_x_14649:
[----:B------:R-:W-:-:S13]  /*10780*/  ISETP.GE.AND P0, PT, R0, UR4, PT ;  /* 0x0000000400007c0c */ /* 0x000fda000bf06270 */
[----:B------:R-:W-:Y:S05]  /*10790*/  @P0 BREAK B1 ;  /* 0x0000000000010942 */ /* 0x000fea0003800000 */
[----:B------:R-:W-:Y:S05]  /*107a0*/  @P0 BRA `(.L_x_14651) ;  /* 0x0000000000300947 */ /* 0x000fea0003800000 */
[----:B--2---:R-:W2:Y:S01]  /*107b0*/  LDC.64 R4, c[0x0][0x228] ;  /* 0x00008a00ff047b82 */ /* 0x004ea20000000a00 */
[C---:B------:R-:W-:Y:S02]  /*107c0*/  VIADD R7, R0.reuse, UR6 ;  /* 0x0000000600077c36 */ /* 0x040fe40008000000 */
[----:B------:R-:W-:Y:S02]  /*107d0*/  VIADD R0, R0, 0x80 ;  /* 0x0000008000007836 */ /* 0x000fe40000000000 */
[----:B--2---:R-:W-:-:S05]  /*107e0*/  IMAD.WIDE.U32 R4, R7, 0x8, R4 ;  /* 0x0000000807047825 */ /* 0x004fca00078e0004 */
[----:B------:R2:W-:Y:S02]  /*107f0*/  STG.E.64 desc[UR8][R4.64], R2 ;  /* 0x0000000204007986 */ /* 0x0005e4000c101b08 */
.L_x_14650:
[----:B------:R-:W-:Y:S05]  /*10800*/  BSYNC B1 ;  /* 0x0000000000017941 */ /* 0x000fea0003800000 */
.L_x_14646:
[----:B------:R-:W-:-:S13]  /*10810*/  ISETP.GE.AND P0, PT, R0, UR4, PT ;  /* 0x0000000400007c0c */ /* 0x000fda000bf06270 */
[----:B--2---:R-:W2:Y:S01]  /*10820*/  @!P0 LDC.64 R2, c[0x0][0x228] ;  /* 0x00008a00ff028b82 */ /* 0x004ea20000000a00 */
[C---:B------:R-:W-:Y:S02]  /*10830*/  @!P0 VIADD R5, R0.reuse, UR6 ;  /* 0x0000000600058c36 */ /* 0x040fe40008000000 */
[----:B------:R-:W-:Y:S02]  /*10840*/  @!P0 VIADD R0, R0, 0x80 ;  /* 0x0000008000008836 */ /* 0x000fe40000000000 */
[----:B--2---:R-:W-:-:S05]  /*10850*/  @!P0 IMAD.WIDE.U32 R2, R5, 0x8, R2 ;  /* 0x0000000805028825 */ /* 0x004fca00078e0002 */
[----:B------:R3:W-:Y:S02]  /*10860*/  @!P0 STG.E.64 desc[UR8][R2.64], R16 ;  /* 0x0000001002008986 */ /* 0x0007e4000c101b08 */
.L_x_14651:
[----:B------:R-:W-:Y:S05]  /*10870*/  BSYNC B0 ;  /* 0x0000000000007941 */ /* 0x000fea0003800000 */
.L_x_14645:
[----:B------:R-:W-:Y:S05]  /*10880*/  WARPSYNC.ALL ;  /* 0x0000000000007948 */ /* 0x000fea0003800000 */
[----:B------:R-:W-:-:S13]  /*10890*/  ISETP.GE.AND P0, PT, R0, UR4, PT ;  /* 0x0000000400007c0c */ /* 0x000fda000bf06270 */
[----:B------:R-:W-:Y:S05]  /*108a0*/  @P0 EXIT ;  /* 0x000000000000094d */ /* 0x000fea0003800000 */
[----:B---3--:R-:W3:Y:S01]  /*108b0*/  LDC.64 R2, c[0x0][0x228] ;  /* 0x00008a00ff027b82 */ /* 0x008ee20000000a00 */
[----:B--2---:R-:W-:-:S04]  /*108c0*/  VIADD R5, R0, UR6 ;  /* 0x0000000600057c36 */ /* 0x004fc80008000000 */
[----:B---3--:R-:W-:-:S05]  /*108d0*/  IMAD.WIDE.U32 R2, R5, 0x8, R2 ;  /* 0x0000000805027825 */ /* 0x008fca00078e0002 */
[----:B------:R-:W-:Y:S01]  /*108e0*/  STG.E.64 desc[UR8][R2.64], R24 ;  /* 0x0000001802007986 */ /* 0x000fe2000c101b08 */
[----:B------:R-:W-:Y:S05]  /*108f0*/  EXIT ;  /* 0x000000000000794d */ /* 0x000fea0003800000 */
.L_x_14652:
        /* <DEDUP_REMOVED lines=16> */
.L_x_57371:


//--------------------- .text._ZN2at6native29vectorized_elementwise_kernelILi4ENS0_13BUnaryFunctorIdddZZZNS0_16fmod_kernel_cudaERNS_18TensorIteratorBaseEENKUlvE0_clEvENKUlvE_clEvEUlddE_EESt5arrayIPcLm2EEEEviT0_T1_ --------------------------
	.section	.text._ZN2at6native29vectorized_elementwise_kernelILi4ENS0_13BUnaryFunctorIdddZZZNS0_16fmod_kernel_cudaERNS_18TensorIteratorBaseEENKUlvE0_clEvENKUlvE_clEvEUlddE_EESt5arrayIPcLm2EEEEviT0_T1_,"ax",@progbits
	.align	128
        .global         _ZN2at6native29vectorized_elementwise_kernelILi4ENS0_13BUnaryFunctorIdddZZZNS0_16fmod_kernel_cudaERNS_18TensorIteratorBaseEENKUlvE0_clEvENKUlvE_clEvEUlddE_EESt5arrayIPcLm2EEEEviT0_T1_
        .type           _ZN2at6native29vectorized_elementwise_kernelILi4ENS0_13BUnaryFunctorIdddZZZNS0_16fmod_kernel_cudaERNS_18TensorIteratorBaseEENKUlvE0_clEvENKUlvE_clEvEUlddE_EESt5arrayIPcLm2EEEEviT0_T1_,@function
        .size           _ZN2at6native29vectorized_elementwise_kernelILi4ENS0_13BUnaryFunctorIdddZZZNS0_16fmod_kernel_cudaERNS_18TensorIteratorBaseEENKUlvE0_clEvENKUlvE_clEvEUlddE_EESt5arrayIPcLm2EEEEviT0_T1_,(.L_x_57372 - _ZN2at6native29vectorized_elementwise_kernelILi4ENS0_13BUnaryFunctorIdddZZZNS0_16fmod_kernel_cudaERNS_18TensorIteratorBaseEENKUlvE0_clEvENKUlvE_clEvEUlddE_EESt5arrayIPcLm2EEEEviT0_T1_)
        .other          _ZN2at6native29vectorized_elementwise_kernelILi4ENS0_13BUnaryFunctorIdddZZZNS0_16fmod_kernel_cudaERNS_18TensorIteratorBaseEENKUlvE0_clEvENKUlvE_clEvEUlddE_EESt5arrayIPcLm2EEEEviT0_T1_,@"STO_CUDA_ENTRY STV_DEFAULT"
_ZN2at6native29vectorized_elementwise_kernelILi4ENS0_13BUnaryFunctorIdddZZZNS0_16fmod_kernel_cudaERNS_18TensorIteratorBaseEENKUlvE0_clEvENKUlvE_clEvEUlddE_EESt5arrayIPcLm2EEEEviT0_T1_:
.text._ZN2at6native29vectorized_elementwise_kernelILi4ENS0_13BUnaryFunctorIdddZZZNS0_16fmod_kernel_cudaERNS_18TensorIteratorBaseEENKUlvE0_clEvENKUlvE_clEvEUlddE_EESt5arrayIPcLm2EEEEviT0_T1_:
        /* <DEDUP_REMOVED lines=61> */
.L_x_14660:
        /* <DEDUP_REMOVED lines=12> */
.L_x_14659:
[----:B------:R-:W-:-:S07]  /*0490*/  IMAD.MOV.U32 R26, RZ, RZ, R29 ;  /* 0x000000ffff1a7224 */ /* 0x000fce00078e001d */
.L_x_14658:
[----:B------:R-:W-:Y:S05]  /*04a0*/  BSYNC B1 ;  /* 0x0000000000017941 */ /* 0x000fea0003800000 */
.L_x_14657:
        /* <DEDUP_REMOVED lines=13> */
.L_x_14666:
        /* <DEDUP_REMOVED lines=33> */
.L_x_14665:
[----:B------:R-:W-:-:S07]  /*0790*/  IMAD.MOV.U32 R26, RZ, RZ, R29 ;  /* 0x000000ffff1a7224 */ /* 0x000fce00078e001d */
.L_x_14664:
[----:B------:R-:W-:Y:S05]  /*07a0*/  BSYNC B2 ;  /* 0x0000000000027941 */ /* 0x000fea0003800000 */
.L_x_14663:
[----:B------:R-:W-:-:S13]  /*07b0*/  ISETP.GE.U32.AND P1, PT, R27, 0xc, PT ;  /* 0x0000000c1b00780c */ /* 0x000fda0003f26070 */
[----:B------:R-:W-:Y:S05]  /*07c0*/  @!P1 BRA `(.L_x_14662) ;  /* 0x0000000400d89947 */ /* 0x000fea0003800000 */
[----:B------:R-:W-:Y:S01]  /*07d0*/  BSSY B2, `(.L_x_14662) ;  /* 0x0000075000027945 */ /* 0x000fe20003800000 */
[----:B------:R-:W-:-:S07]  /*07e0*/  VIADD R10, R10, 0x10 ;  /* 0x000000100a0a7836 */ /* 0x000fce0000000000 */
.L_x_14667:
        /* <DEDUP_REMOVED lines=116> */
.L_x_14662:
[----:B------:R-:W-:Y:S05]  /*0f30*/  BSYNC B1 ;  /* 0x0000000000017941 */ /* 0x000fea0003800000 */
.L_x_14661:
        /* <DEDUP_REMOVED lines=20> */
.L_x_14669:
[----:B------:R-:W-:Y:S05]  /*1080*/  BSYNC B1 ;  /* 0x0000000000017941 */ /* 0x000fea0003800000 */
.L_x_14668:
[----:B------:R-:W-:-:S05]  /*1090*/  IMAD.MOV.U32 R9, RZ, RZ, R25 ;  /* 0x000000ffff097224 */ /* 0x000fca00078e0019 */
[----:B------:R-:W-:Y:S01]  /*10a0*/  LOP3.LUT R9, R9, 0x80000000, R5, 0xb8, !PT ;  /* 0x8000000009097812 */ /* 0x000fe200078eb805 */
[----:B------:R-:W-:Y:S06]  /*10b0*/  BRA `(.L_x_14656) ;  /* 0x0000000000247947 */ /* 0x000fec0003800000 */
.L_x_14655:
        /* <DEDUP_REMOVED lines=9> */
.L_x_14656:
[----:B------:R-:W-:Y:S05]  /*1150*/  BSYNC B0 ;  /* 0x0000000000007941 */ /* 0x000fea0003800000 */
.L_x_14654:
        /* <DEDUP_REMOVED lines=37> */
.L_x_14676:
        /* <DEDUP_REMOVED lines=12> */
.L_x_14675:
[----:B------:R-:W-:-:S07]  /*1470*/  IMAD.MOV.U32 R26, RZ, RZ, R29 ;  /* 0x000000ffff1a7224 */ /* 0x000fce00078e001d */
.L_x_14674:
[----:B------:R-:W-:Y:S05]  /*1480*/  BSYNC B1 ;  /* 0x0000000000017941 */ /* 0x000fea0003800000 */
.L_x_14673:
        /* <DEDUP_REMOVED lines=13> */
.L_x_14682:
        /* <DEDUP_REMOVED lines=33> */
.L_x_14681:
[----:B------:R-:W-:-:S07]  /*1770*/  IMAD.MOV.U32 R26, RZ, RZ, R29 ;  /* 0x000000ffff1a7224 */ /* 0x000fce00078e001d */
.L_x_14680:
[----:B------:R-:W-:Y:S05]  /*1780*/  BSYNC B2 ;  /* 0x0000000000027941 */ /* 0x000fea0003800000 */
.L_x_14679:
[----:B------:R-:W-:-:S13]  /*1790*/  ISETP.GE.U32.AND P1, PT, R27, 0xc, PT ;  /* 0x0000000c1b00780c */ /* 0x000fda0003f26070 */
[----:B------:R-:W-:Y:S05]  /*17a0*/  @!P1 BRA `(.L_x_14678) ;  /* 0x0000000400d89947 */ /* 0x000fea0003800000 */
[----:B------:R-:W-:Y:S01]  /*17b0*/  BSSY B2, `(.L_x_14678) ;  /* 0x0000075000027945 */ /* 0x000fe20003800000 */
[----:B------:R-:W-:-:S07]  /*17c0*/  VIADD R10, R10, 0x10 ;  /* 0x000000100a0a7836 */ /* 0x000fce0000000000 */
.L_x_14683:
        /* <DEDUP_REMOVED lines=116> */
.L_x_14678:
[----:B------:R-:W-:Y:S05]  /*1f10*/  BSYNC B1 ;  /* 0x0000000000017941 */ /* 0x000fea0003800000 */
.L_x_14677:
        /* <DEDUP_REMOVED lines=20> */
.L_x_14685:
[----:B------:R-:W-:Y:S05]  /*2060*/  BSYNC B1 ;  /* 0x0000000000017941 */ /* 0x000fea0003800000 */
.L_x_14684:
[----:B------:R-:W-:-:S05]  /*2070*/  IMAD.MOV.U32 R11, RZ, RZ, R25 ;  /* 0x000000ffff0b7224 */ /* 0x000fca00078e0019 */
[----:B------:R-:W-:Y:S01]  /*2080*/  LOP3.LUT R11, R11, 0x80000000, R7, 0xb8, !PT ;  /* 0x800000000b0b7812 */ /* 0x000fe200078eb807 */
[----:B------:R-:W-:Y:S06]  /*2090*/  BRA `(.L_x_14672) ;  /* 0x0000000000247947 */ /* 0x000fec0003800000 */
.L_x_14671:
        /* <DEDUP_REMOVED lines=9> */
.L_x_14672:
[----:B------:R-:W-:Y:S05]  /*2130*/  BSYNC B0 ;  /* 0x0000000000007941 */ /* 0x000fea0003800000 */
.L_x_14670:
        /* <DEDUP_REMOVED lines=37> */
.L_x_14692:
        /* <DEDUP_REMOVED lines=12> */
.L_x_14691:
[----:B------:R-:W-:-:S07]  /*2450*/  IMAD.MOV.U32 R26, RZ, RZ, R29 ;  /* 0x000000ffff1a7224 */ /* 0x000fce00078e001d */
.L_x_14690:
[----:B------:R-:W-:Y:S05]  /*2460*/  BSYNC B1 ;  /* 0x0000000000017941 */ /* 0x000fea0003800000 */
.L_x_14689:
        /* <DEDUP_REMOVED lines=13> */
.L_x_14698:
        /* <DEDUP_REMOVED lines=33> */
.L_x_14697:
[----:B------:R-:W-:-:S07]  /*2750*/  IMAD.MOV.U32 R26, RZ, RZ, R29 ;  /* 0x000000ffff1a7224 */ /* 0x000fce00078e001d */
.L_x_14696:
[----:B------:R-:W-:Y:S05]  /*2760*/  BSYNC B2 ;  /* 0x0000000000027941 */ /* 0x000fea0003800000 */
.L_x_14695:
[----:B------:R-:W-:-:S13]  /*2770*/  ISETP.GE.U32.AND P1, PT, R27, 0xc, PT ;  /* 0x0000000c1b00780c */ /* 0x000fda0003f26070 */
[----:B------:R-:W-:Y:S05]  /*2780*/  @!P1 BRA `(.L_x_14694) ;  /* 0x0000000400d89947 */ /* 0x000fea0003800000 */
[----:B------:R-:W-:Y:S01]  /*2790*/  BSSY B2, `(.L_x_14694) ;  /* 0x0000075000027945 */ /* 0x000fe20003800000 */
[----:B------:R-:W-:-:S07]  /*27a0*/  VIADD R6, R6, 0x10 ;  /* 0x0000001006067836 */ /* 0x000fce0000000000 */
.L_x_14699:
        /* <DEDUP_REMOVED lines=116> */
.L_x_14694:
[----:B------:R-:W-:Y:S05]  /*2ef0*/  BSYNC B1 ;  /* 0x0000000000017941 */ /* 0x000fea0003800000 */
.L_x_14693:
        /* <DEDUP_REMOVED lines=20> */
.L_x_14701:
[----:B------:R-:W-:Y:S05]  /*3040*/  BSYNC B1 ;  /* 0x0000000000017941 */ /* 0x000fea0003800000 */
.L_x_14700:
[----:B------:R-:W-:-:S05]  /*3050*/  IMAD.MOV.U32 R5, RZ, RZ, R25 ;  /* 0x000000ffff057224 */ /* 0x000fca00078e0019 */
[----:B------:R-:W-:Y:S01]  /*3060*/  LOP3.LUT R5, R5, 0x80000000, R21, 0xb8, !PT ;  /* 0x8000000005057812 */ /* 0x000fe200078eb815 */
[----:B------:R-:W-:Y:S06]  /*3070*/  BRA `(.L_x_14688) ;  /* 0x0000000000247947 */ /* 0x000fec0003800000 */
.L_x_14687:
        /* <DEDUP_REMOVED lines=9> */
.L_x_14688:
[----:B------:R-:W-:Y:S05]  /*3110*/  BSYNC B0 ;  /* 0x0000000000007941 */ /* 0x000fea0003800000 */
.L_x_14686:
        /* <DEDUP_REMOVED lines=37> */
.L_x_14708:
        /* <DEDUP_REMOVED lines=12> */
.L_x_14707:
[----:B------:R-:W-:-:S07]  /*3430*/  IMAD.MOV.U32 R26, RZ, RZ, R29 ;  /* 0x000000ffff1a7224 */ /* 0x000fce00078e001d */
.L_x_14706:
[----:B------:R-:W-:Y:S05]  /*3440*/  BSYNC B1 ;  /* 0x0000000000017941 */ /* 0x000fea0003800000 */
.L_x_14705:
        /* <DEDUP_REMOVED lines=13> */
.L_x_14714:
        /* <DEDUP_REMOVED lines=33> */
.L_x_14713:
[----:B------:R-:W-:-:S07]  /*3730*/  IMAD.MOV.U32 R26, RZ, RZ, R29 ;  /* 0x000000ffff1a7224 */ /* 0x000fce00078e001d */
.L_x_14712:
[----:B------:R-:W-:Y:S05]  /*3740*/  BSYNC B2 ;  /* 0x0000000000027941 */ /* 0x000fea0003800000 */
.L_x_14711:
[----:B------:R-:W-:-:S13]  /*3750*/  ISETP.GE.U32.AND P1, PT, R27, 0xc, PT ;  /* 0x0000000c1b00780c */ /* 0x000fda0003f26070 */
[----:B------:R-:W-:Y:S05]  /*3760*/  @!P1 BRA `(.L_x_14710) ;  /* 0x0000000400d89947 */ /* 0x000fea0003800000 */
[----:B------:R-:W-:Y:S01]  /*3770*/  BSSY B2, `(.L_x_14710) ;  /* 0x0000075000027945 */ /* 0x000fe20003800000 */
[----:B------:R-:W-:-:S07]  /*3780*/  VIADD R20, R20, 0x10 ;  /* 0x0000001014147836 */ /* 0x000fce0000000000 */
.L_x_14715:
        /* <DEDUP_REMOVED lines=116> */
.L_x_14710:
[----:B------:R-:W-:Y:S05]  /*3ed0*/  BSYNC B1 ;  /* 0x0000000000017941 */ /* 0x000fea0003800000 */
.L_x_14709:
        /* <DEDUP_REMOVED lines=20> */
.L_x_14717:
[----:B------:R-:W-:Y:S05]  /*4020*/  BSYNC B1 ;  /* 0x0000000000017941 */ /* 0x000fea0003800000 */
.L_x_14716:
[----:B------:R-:W-:-:S05]  /*4030*/  IMAD.MOV.U32 R7, RZ, RZ, R25 ;  /* 0x000000ffff077224 */ /* 0x000fca00078e0019 */
[----:B------:R-:W-:Y:S01]  /*4040*/  LOP3.LUT R7, R7, 0x80000000, R23, 0xb8, !PT ;  /* 0x8000000007077812 */ /* 0x000fe200078eb817 */
[----:B------:R-:W-:Y:S06]  /*4050*/  BRA `(.L_x_14704) ;  /* 0x0000000000247947 */ /* 0x000fec0003800000 */
.L_x_14703:
        /* <DEDUP_REMOVED lines=9> */
.L_x_14704:
[----:B------:R-:W-:Y:S05]  /*40f0*/  BSYNC B0 ;  /* 0x0000000000007941 */ /* 0x000fea0003800000 */
.L_x_14702:
        /* <DEDUP_REMOVED lines=37> */
.L_x_14724:
        /* <DEDUP_REMOVED lines=12> */
.L_x_14723:
[----:B------:R-:W-:-:S07]  /*4410*/  IMAD.MOV.U32 R26, RZ, RZ, R29 ;  /* 0x000000ffff1a7224 */ /* 0x000fce00078e001d */
.L_x_14722:
[----:B------:R-:W-:Y:S05]  /*4420*/  BSYNC B1 ;  /* 0x0000000000017941 */ /* 0x000fea0003800000 */
.L_x_14721:
        /* <DEDUP_REMOVED lines=13> */
.L_x_14730:
        /* <DEDUP_REMOVED lines=33> */
.L_x_14729:
[----:B------:R-:W-:-:S07]  /*4710*/  IMAD.MOV.U32 R26, RZ, RZ, R29 ;  /* 0x000000ffff1a7224 */ /* 0x000fce00078e001d */
.L_x_14728:
[----:B------:R-:W-:Y:S05]  /*4720*/  BSYNC B2 ;  /* 0x0000000000027941 */ /* 0x000fea0003800000 */
.L_x_14727:
[----:B------:R-:W-:-:S13]  /*4730*/  ISETP.GE.U32.AND P1, PT, R27, 0xc, PT ;  /* 0x0000000c1b00780c */ /* 0x000fda0003f26070 */
[----:B------:R-:W-:Y:S05]  /*4740*/  @!P1 BRA `(.L_x_14726) ;  /* 0x0000000400d89947 */ /* 0x000fea0003800000 */
[----:B------:R-:W-:Y:S01]  /*4750*/  BSSY B2, `(.L_x_14726) ;  /* 0x0000075000027945 */ /* 0x000fe20003800000 */
[----:B------:R-:W-:-:S07]  /*4760*/  VIADD R22, R22, 0x10 ;  /* 0x0000001016167836 */ /* 0x000fce0000000000 */
.L_x_14731:
        /* <DEDUP_REMOVED lines=116> */
.L_x_14726:
[----:B------:R-:W-:Y:S05]  /*4eb0*/  BSYNC B1 ;  /* 0x0000000000017941 */ /* 0x000fea0003800000 */
.L_x_14725:
        /* <DEDUP_REMOVED lines=20> */
.L_x_14733:
[----:B------:R-:W-:Y:S05]  /*5000*/  BSYNC B1 ;  /* 0x0000000000017941 */ /* 0x000fea0003800000 */
.L_x_14732:
[----:B------:R-:W-:-:S05]  /*5010*/  IMAD.MOV.U32 R21, RZ, RZ, R25 ;  /* 0x000000ffff157224 */ /* 0x000fca00078e0019 */
[----:B------:R-:W-:Y:S01]  /*5020*/  LOP3.LUT R21, R21, 0x80000000, R17, 0xb8, !PT ;  /* 0x8000000015157812 */ /* 0x000fe200078eb811 */
[----:B------:R-:W-:Y:S06]  /*5030*/  BRA `(.L_x_14720) ;  /* 0x0000000000247947 */ /* 0x000fec0003800000 */
.L_x_14719:
        /* <DEDUP_REMOVED lines=9> */
.L_x_14720:
[----:B------:R-:W-:Y:S05]  /*50d0*/  BSYNC B0 ;  /* 0x0000000000007941 */ /* 0x000fea0003800000 */
.L_x_14718:
        /* <DEDUP_REMOVED lines=37> */
.L_x_14740:
        /* <DEDUP_REMOVED lines=12> */
.L_x_14739:
[----:B------:R-:W-:-:S07]  /*53f0*/  IMAD.MOV.U32 R26, RZ, RZ, R29 ;  /* 0x000000ffff1a7224 */ /* 0x000fce00078e001d */
.L_x_14738:
[----:B------:R-:W-:Y:S05]  /*5400*/  BSYNC B1 ;  /* 0x0000000000017941 */ /* 0x000fea0003800000 */
.L_x_14737:
        /* <DEDUP_REMOVED lines=13> */
.L_x_14746:
        /* <DEDUP_REMOVED lines=33> */
.L_x_14745:
[----:B------:R-:W-:-:S07]  /*56f0*/  IMAD.MOV.U32 R26, RZ, RZ, R29 ;  /* 0x000000ffff1a7224 */ /* 0x000fce00078e001d */
.L_x_14744:
[----:B------:R-:W-:Y:S05]  /*5700*/  BSYNC B2 ;  /* 0x0000000000027941 */ /* 0x000fea0003800000 */
.L_x_14743:
[----:B------:R-:W-:-:S13]  /*5710*/  ISETP.GE.U32.AND P1, PT, R27, 0xc, PT ;  /* 0x0000000c1b00780c */ /* 0x000fda0003f26070 */
[----:B------:R-:W-:Y:S05]  /*5720*/  @!P1 BRA `(.L_x_14742) ;  /* 0x0000000400d89947 */ /* 0x000fea0003800000 */
[----:B------:R-:W-:Y:S01]  /*5730*/  BSSY B2, `(.L_x_14742) ;  /* 0x0000075000027945 */ /* 0x000fe20003800000 */
[----:B------:R-:W-:-:S07]  /*5740*/  VIADD R22, R22, 0x10 ;  /* 0x0000001016167836 */ /* 0x000fce0000000000 */
.L_x_14747:
        /* <DEDUP_REMOVED lines=116> */
.L_x_14742:
[----:B------:R-:W-:Y:S05]  /*5e90*/  BSYNC B1 ;  /* 0x0000000000017941 */ /* 0x000fea0003800000 */
.L_x_14741:
        /* <DEDUP_REMOVED lines=20> */
.L_x_14749:
[----:B------:R-:W-:Y:S05]  /*5fe0*/  BSYNC B1 ;  /* 0x0000000000017941 */ /* 0x000fea0003800000 */
.L_x_14748:
[----:B------:R-:W-:-:S05]  /*5ff0*/  IMAD.MOV.U32 R23, RZ, RZ, R25 ;  /* 0x000000ffff177224 */ /* 0x000fca00078e0019 */
[----:B------:R-:W-:Y:S01]  /*6000*/  LOP3.LUT R23, R23, 0x80000000, R19, 0xb8, !PT ;  /* 0x8000000017177812 */ /* 0x000fe200078eb813 */
[----:B------:R-:W-:Y:S06]  /*6010*/  BRA `(.L_x_14736) ;  /* 0x0000000000247947 */ /* 0x000fec0003800000 */
.L_x_14735:
        /* <DEDUP_REMOVED lines=9> */
.L_x_14736:
[----:B------:R-:W-:Y:S05]  /*60b0*/  BSYNC B0 ;  /* 0x0000000000007941 */ /* 0x000fea0003800000 */
.L_x_14734:
        /* <DEDUP_REMOVED lines=37> */
.L_x_14756:
        /* <DEDUP_REMOVED lines=12> */
.L_x_14755:
[----:B------:R-:W-:-:S07]  /*63d0*/  IMAD.MOV.U32 R26, RZ, RZ, R29 ;  /* 0x000000ffff1a7224 */ /* 0x000fce00078e001d */
.L_x_14754:
[----:B------:R-:W-:Y:S05]  /*63e0*/  BSYNC B1 ;  /* 0x0000000000017941 */ /* 0x000fea0003800000 */
.L_x_14753:
        /* <DEDUP_REMOVED lines=13> */
.L_x_14762:
        /* <DEDUP_REMOVED lines=33> */
.L_x_14761:
[----:B------:R-:W-:-:S07]  /*66d0*/  IMAD.MOV.U32 R26, RZ, RZ, R29 ;  /* 0x000000ffff1a7224 */ /* 0x000fce00078e001d */
.L_x_14760:
[----:B------:R-:W-:Y:S05]  /*66e0*/  BSYNC B2 ;  /* 0x0000000000027941 */ /* 0x000fea0003800000 */
.L_x_14759:
[----:B------:R-:W-:-:S13]  /*66f0*/  ISETP.GE.U32.AND P1, PT, R27, 0xc, PT ;  /* 0x0000000c1b00780c */ /* 0x000fda0003f26070 */
[----:B------:R-:W-:Y:S05]  /*6700*/  @!P1 BRA `(.L_x_14758) ;  /* 0x0000000400d89947 */ /* 0x000fea0003800000 */
[----:B------:R-:W-:Y:S01]  /*6710*/  BSSY B2, `(.L_x_14758) ;  /* 0x0000075000027945 */ /* 0x000fe20003800000 */
[----:B------:R-:W-:-:S07]  /*6720*/  VIADD R18, R18, 0x10 ;  /* 0x0000001012127836 */ /* 0x000fce0000000000 */
.L_x_14763:
        /* <DEDUP_REMOVED lines=116> */
.L_x_14758:
[----:B------:R-:W-:Y:S05]  /*6e70*/  BSYNC B1 ;  /* 0x0000000000017941 */ /* 0x000fea0003800000 */
.L_x_14757:
        /* <DEDUP_REMOVED lines=20> */
.L_x_14765:
[----:B------:R-:W-:Y:S05]  /*6fc0*/  BSYNC B1 ;  /* 0x0000000000017941 */ /* 0x000fea0003800000 */
.L_x_14764:
[----:B------:R-:W-:-:S05]  /*6fd0*/  IMAD.MOV.U32 R17, RZ, RZ, R25 ;  /* 0x000000ffff117224 */ /* 0x000fca00078e0019 */
[----:B------:R-:W-:Y:S01]  /*6fe0*/  LOP3.LUT R17, R17, 0x80000000, R13, 0xb8, !PT ;  /* 0x8000000011117812 */ /* 0x000fe200078eb80d */
[----:B------:R-:W-:Y:S06]  /*6ff0*/  BRA `(.L_x_14752) ;  /* 0x0000000000247947 */ /* 0x000fec0003800000 */
.L_x_14751:
        /* <DEDUP_REMOVED lines=9> */
.L_x_14752:
[----:B------:R-:W-:Y:S05]  /*7090*/  BSYNC B0 ;  /* 0x0000000000007941 */ /* 0x000fea0003800000 */
.L_x_14750:
        /* <DEDUP_REMOVED lines=35> */
.L_x_14772:
        /* <DEDUP_REMOVED lines=12> */
.L_x_14771:
[----:B------:R-:W-:Y:S02]  /*7390*/  IMAD.MOV.U32 R18, RZ, RZ, R26 ;  /* 0x000000ffff127224 */ /* 0x000fe400078e001a */
[----:B------:R-:W-:-:S07]  /*73a0*/  IMAD.MOV.U32 R26, RZ, RZ, R27 ;  /* 0x000000ffff1a7224 */ /* 0x000fce00078e001b */
.L_x_14770:
[----:B------:R-:W-:Y:S05]  /*73b0*/  BSYNC B1 ;  /* 0x0000000000017941 */ /* 0x000fea0003800000 */
.L_x_14769:
        /* <DEDUP_REMOVED lines=13> */
.L_x_14778:
        /* <DEDUP_REMOVED lines=33> */
.L_x_14777:
[----:B------:R-:W-:Y:S02]  /*76a0*/  IMAD.MOV.U32 R18, RZ, RZ, R26 ;  /* 0x000000ffff127224 */ /* 0x000fe400078e001a */
[----:B------:R-:W-:-:S07]  /*76b0*/  IMAD.MOV.U32 R26, RZ, RZ, R27 ;  /* 0x000000ffff1a7224 */ /* 0x000fce00078e001b */
.L_x_14776:
[----:B------:R-:W-:Y:S05]  /*76c0*/  BSYNC B2 ;  /* 0x0000000000027941 */ /* 0x000fea0003800000 */
.L_x_14775:
[----:B------:R-:W-:-:S13]  /*76d0*/  ISETP.GE.U32.AND P0, PT, R19, 0xc, PT ;  /* 0x0000000c1300780c */ /* 0x000fda0003f06070 */
[----:B------:R-:W-:Y:S05]  /*76e0*/  @!P0 BRA `(.L_x_14774) ;  /* 0x0000000400d88947 */ /* 0x000fea0003800000 */
[----:B------:R-:W-:Y:S01]  /*76f0*/  BSSY B2, `(.L_x_14774) ;  /* 0x0000075000027945 */ /* 0x000fe20003800000 */
[----:B------:R-:W-:-:S07]  /*7700*/  VIADD R24, R24, 0x10 ;  /* 0x0000001018187836 */ /* 0x000fce0000000000 */
.L_x_14779:
        /* <DEDUP_REMOVED lines=116> */
.L_x_14774:
[----:B------:R-:W-:Y:S05]  /*7e50*/  BSYNC B1 ;  /* 0x0000000000017941 */ /* 0x000fea0003800000 */
.L_x_14773:
        /* <DEDUP_REMOVED lines=20> */
.L_x_14781:
[----:B------:R-:W-:Y:S05]  /*7fa0*/  BSYNC B1 ;  /* 0x0000000000017941 */ /* 0x000fea0003800000 */
.L_x_14780:
[----:B------:R-:W-:Y:S02]  /*7fb0*/  IMAD.MOV.U32 R19, RZ, RZ, R25 ;  /* 0x000000ffff137224 */ /* 0x000fe400078e0019 */
[----:B------:R-:W-:-:S03]  /*7fc0*/  IMAD.MOV.U32 R18, RZ, RZ, R12 ;  /* 0x000000ffff127224 */ /* 0x000fc600078e000c */
[----:B------:R-:W-:Y:S01]  /*7fd0*/  LOP3.LUT R19, R19, 0x80000000, R15, 0xb8, !PT ;  /* 0x8000000013137812 */ /* 0x000fe200078eb80f */
[----:B------:R-:W-:Y:S06]  /*7fe0*/  BRA `(.L_x_14768) ;  /* 0x0000000000247947 */ /* 0x000fec0003800000 */
.L_x_14767:
        /* <DEDUP_REMOVED lines=9> */
.L_x_14768:
[----:B------:R-:W-:Y:S05]  /*8080*/  BSYNC B0 ;  /* 0x0000000000007941 */ /* 0x000fea0003800000 */
.L_x_14766:
        /* <DEDUP_REMOVED lines=11> */
.L_x_14653:
        /* <DEDUP_REMOVED lines=95> */
.L_x_14788:
        /* <DEDUP_REMOVED lines=12> */
.L_x_14787:
[----:B------:R-:W-:Y:S02]  /*87f0*/  IMAD.MOV.U32 R24, RZ, RZ, R27 ;  /* 0x000000ffff187224 */ /* 0x000fe400078e001b */
[----:B------:R-:W-:-:S07]  /*8800*/  IMAD.MOV.U32 R27, RZ, RZ, R28 ;  /* 0x000000ffff1b7224 */ /* 0x000fce00078e001c */
.L_x_14786:
[----:B------:R-:W-:Y:S05]  /*8810*/  BSYNC B1 ;  /* 0x0000000000017941 */ /* 0x000fea0003800000 */
.L_x_14785:
        /* <DEDUP_REMOVED lines=13> */
.L_x_14794:
        /* <DEDUP_REMOVED lines=33> */
.L_x_14793:
[----:B------:R-:W-:Y:S02]  /*8b00*/  IMAD.MOV.U32 R24, RZ, RZ, R27 ;  /* 0x000000ffff187224 */ /* 0x000fe400078e001b */
[----:B------:R-:W-:-:S07]  /*8b10*/  IMAD.MOV.U32 R27, RZ, RZ, R28 ;  /* 0x000000ffff1b7224 */ /* 0x000fce00078e001c */
.L_x_14792:
[----:B------:R-:W-:Y:S05]  /*8b20*/  BSYNC B2 ;  /* 0x0000000000027941 */ /* 0x000fea0003800000 */
.L_x_14791:
[----:B------:R-:W-:-:S13]  /*8b30*/  ISETP.GE.U32.AND P0, PT, R25, 0xc, PT ;  /* 0x0000000c1900780c */ /* 0x000fda0003f06070 */
[----:B------:R-:W-:Y:S05]  /*8b40*/  @!P0 BRA `(.L_x_14790) ;  /* 0x0000000400d88947 */ /* 0x000fea0003800000 */
[----:B------:R-:W-:Y:S01]  /*8b50*/  BSSY B2, `(.L_x_14790) ;  /* 0x0000075000027945 */ /* 0x000fe20003800000 */
[----:B------:R-:W-:-:S07]  /*8b60*/  VIADD R21, R21, 0x10 ;  /* 0x0000001015157836 */ /* 0x000fce0000000000 */
.L_x_14795:
        /* <DEDUP_REMOVED lines=116> */
.L_x_14790:
[----:B------:R-:W-:Y:S05]  /*92b0*/  BSYNC B1 ;  /* 0x0000000000017941 */ /* 0x000fea0003800000 */
.L_x_14789:
        /* <DEDUP_REMOVED lines=20> */
.L_x_14797:
[----:B------:R-:W-:Y:S05]  /*9400*/  BSYNC B1 ;  /* 0x0000000000017941 */ /* 0x000fea0003800000 */
.L_x_14796:
[----:B------:R-:W-:Y:S01]  /*9410*/  IMAD.MOV.U32 R10, RZ, RZ, R18 ;  /* 0x000000ffff0a7224 */ /* 0x000fe200078e0012 */
[----:B------:R-:W-:Y:S01]  /*9420*/  LOP3.LUT R11, R11, 0x80000000, R23, 0xb8, !PT ;  /* 0x800000000b0b7812 */ /* 0x000fe200078eb817 */
[----:B------:R-:W-:Y:S06]  /*9430*/  BRA `(.L_x_14783) ;  /* 0x00000000001c7947 */ /* 0x000fec0003800000 */
.L_x_14784:
[----:B------:R-:W-:-:S06]  /*9440*/  DSETP.GTU.AND P0, PT, R18, +INF , PT ;  /* 0x7ff000001200742a */ /* 0x000fcc0003f0c000 */
[----:B------:R-:W-:-:S14]  /*9450*/  DSETP.LE.AND P0, PT, R20, +INF , !P0 ;  /* 0x7ff000001400742a */ /* 0x000fdc0004703000 */
[----:B------:R-:W0:Y:S01]  /*9460*/  @!P0 LDC.64 R10, c[0x0][0x220] ;  /* 0x00008800ff0a8b82 */ /* 0x000e220000000a00 */
[----:B------:R-:W-:Y:S02]  /*9470*/  @P0 DSETP.NEU.AND P2, PT, R20, +INF , PT ;  /* 0x7ff000001400042a */ /* 0x000fe40003f4d000 */
[----:B0-----:R-:W-:-:S06]  /*9480*/  @!P0 DADD R10, R22, R10 ;  /* 0x00000000160a8229 */ /* 0x001fcc000000000a */
[----:B------:R-:W-:Y:S02]  /*9490*/  @P0 FSEL R10, R22, RZ, P2 ;  /* 0x000000ff160a0208 */ /* 0x000fe40001000000 */
[----:B------:R-:W-:-:S07]  /*94a0*/  @P0 FSEL R11, R23, -QNAN , P2 ;  /* 0xfff80000170b0808 */ /* 0x000fce0001000000 */
.L_x_14783:
[----:B------:R-:W-:Y:S05]  /*94b0*/  BSYNC B0 ;  /* 0x0000000000007941 */ /* 0x000fea0003800000 */
.L_x_14782:
        /* <DEDUP_REMOVED lines=41> */
.L_x_14804:
        /* <DEDUP_REMOVED lines=12> */
.L_x_14803:
[----:B------:R-:W-:Y:S02]  /*9810*/  IMAD.MOV.U32 R26, RZ, RZ, R28 ;  /* 0x000000ffff1a7224 */ /* 0x000fe400078e001c */
[----:B------:R-:W-:-:S07]  /*9820*/  IMAD.MOV.U32 R28, RZ, RZ, R25 ;  /* 0x000000ffff1c7224 */ /* 0x000fce00078e0019 */
.L_x_14802:
[----:B------:R-:W-:Y:S05]  /*9830*/  BSYNC B1 ;  /* 0x0000000000017941 */ /* 0x000fea0003800000 */
.L_x_14801:
        /* <DEDUP_REMOVED lines=13> */
.L_x_14810:
        /* <DEDUP_REMOVED lines=33> */
.L_x_14809:
[----:B------:R-:W-:-:S07]  /*9b20*/  IMAD.MOV.U32 R26, RZ, RZ, R29 ;  /* 0x000000ffff1a7224 */ /* 0x000fce00078e001d */
.L_x_14808:
[----:B------:R-:W-:Y:S05]  /*9b30*/  BSYNC B2 ;  /* 0x0000000000027941 */ /* 0x000fea0003800000 */
.L_x_14807:
[----:B------:R-:W-:-:S13]  /*9b40*/  ISETP.GE.U32.AND P0, PT, R25, 0xc, PT ;  /* 0x0000000c1900780c */ /* 0x000fda0003f06070 */
[----:B------:R-:W-:Y:S05]  /*9b50*/  @!P0 BRA `(.L_x_14806) ;  /* 0x0000000400d88947 */ /* 0x000fea0003800000 */
[----:B------:R-:W-:Y:S01]  /*9b60*/  BSSY B2, `(.L_x_14806) ;  /* 0x0000075000027945 */ /* 0x000fe20003800000 */
[----:B------:R-:W-:-:S07]  /*9b70*/  VIADD R21, R21, 0x10 ;  /* 0x0000001015157836 */ /* 0x000fce0000000000 */
.L_x_14811:
        /* <DEDUP_REMOVED lines=116> */
.L_x_14806:
[----:B------:R-:W-:Y:S05]  /*a2c0*/  BSYNC B1 ;  /* 0x0000000000017941 */ /* 0x000fea0003800000 */
.L_x_14805:
        /* <DEDUP_REMOVED lines=20> */
.L_x_14813:
[----:B------:R-:W-:Y:S05]  /*a410*/  BSYNC B1 ;  /* 0x0000000000017941 */ /* 0x000fea0003800000 */
.L_x_14812:
[----:B------:R-:W-:Y:S01]  /*a420*/  IMAD.MOV.U32 R18, RZ, RZ, R22 ;  /* 0x000000ffff127224 */ /* 0x000fe200078e0016 */
[----:B------:R-:W-:Y:S01]  /*a430*/  LOP3.LUT R19, R19, 0x80000000, R9, 0xb8, !PT ;  /* 0x8000000013137812 */ /* 0x000fe200078eb809 */
[----:B------:R-:W-:Y:S06]  /*a440*/  BRA `(.L_x_14799) ;  /* 0x00000000001c7947 */ /* 0x000fec0003800000 */
.L_x_14800:
[----:B------:R-:W-:-:S06]  /*a450*/  DSETP.GTU.AND P0, PT, R22, +INF , PT ;  /* 0x7ff000001600742a */ /* 0x000fcc0003f0c000 */
[----:B------:R-:W-:-:S14]  /*a460*/  DSETP.LE.AND P0, PT, R24, +INF , !P0 ;  /* 0x7ff000001800742a */ /* 0x000fdc0004703000 */
[----:B------:R-:W0:Y:S01]  /*a470*/  @!P0 LDC.64 R18, c[0x0][0x220] ;  /* 0x00008800ff128b82 */ /* 0x000e220000000a00 */
[----:B------:R-:W-:Y:S02]  /*a480*/  @P0 DSETP.NEU.AND P2, PT, R24, +INF , PT ;  /* 0x7ff000001800042a */ /* 0x000fe40003f4d000 */
[----:B0-----:R-:W-:-:S06]  /*a490*/  @!P0 DADD R18, R8, R18 ;  /* 0x0000000008128229 */ /* 0x001fcc0000000012 */
[----:B------:R-:W-:Y:S02]  /*a4a0*/  @P0 FSEL R18, R8, RZ, P2 ;  /* 0x000000ff08120208 */ /* 0x000fe40001000000 */
[----:B------:R-:W-:-:S07]  /*a4b0*/  @P0 FSEL R19, R9, -QNAN , P2 ;  /* 0xfff8000009130808 */ /* 0x000fce0001000000 */
.L_x_14799:
[----:B------:R-:W-:Y:S05]  /*a4c0*/  BSYNC B0 ;  /* 0x0000000000007941 */ /* 0x000fea0003800000 */
.L_x_14798:
        /* <DEDUP_REMOVED lines=41> */
.L_x_14820:
        /* <DEDUP_REMOVED lines=12> */
.L_x_14819:
[----:B------:R-:W-:Y:S02]  /*a820*/  IMAD.MOV.U32 R26, RZ, RZ, R28 ;  /* 0x000000ffff1a7224 */ /* 0x000fe400078e001c */
[----:B------:R-:W-:-:S07]  /*a830*/  IMAD.MOV.U32 R28, RZ, RZ, R25 ;  /* 0x000000ffff1c7224 */ /* 0x000fce00078e0019 */
.L_x_14818:
[----:B------:R-:W-:Y:S05]  /*a840*/  BSYNC B1 ;  /* 0x0000000000017941 */ /* 0x000fea0003800000 */
.L_x_14817:
        /* <DEDUP_REMOVED lines=13> */
.L_x_14826:
        /* <DEDUP_REMOVED lines=33> */
.L_x_14825:
[----:B------:R-:W-:-:S07]  /*ab30*/  IMAD.MOV.U32 R26, RZ, RZ, R29 ;  /* 0x000000ffff1a7224 */ /* 0x000fce00078e001d */
.L_x_14824:
[----:B------:R-:W-:Y:S05]  /*ab40*/  BSYNC B2 ;  /* 0x0000000000027941 */ /* 0x000fea0003800000 */
.L_x_14823:
[----:B------:R-:W-:-:S13]  /*ab50*/  ISETP.GE.U32.AND P0, PT, R25, 0xc, PT ;  /* 0x0000000c1900780c */ /* 0x000fda0003f06070 */
[----:B------:R-:W-:Y:S05]  /*ab60*/  @!P0 BRA `(.L_x_14822) ;  /* 0x0000000400d88947 */ /* 0x000fea0003800000 */
[----:B------:R-:W-:Y:S01]  /*ab70*/  BSSY B2, `(.L_x_14822) ;  /* 0x0000075000027945 */ /* 0x000fe20003800000 */
[----:B------:R-:W-:-:S07]  /*ab80*/  VIADD R21, R21, 0x10 ;  /* 0x0000001015157836 */ /* 0x000fce0000000000 */
.L_x_14827:
        /* <DEDUP_REMOVED lines=116> */
.L_x_14822:
[----:B------:R-:W-:Y:S05]  /*b2d0*/  BSYNC B1 ;  /* 0x0000000000017941 */ /* 0x000fea0003800000 */
.L_x_14821:
        /* <DEDUP_REMOVED lines=20> */
.L_x_14829:
[----:B------:R-:W-:Y:S05]  /*b420*/  BSYNC B1 ;  /* 0x0000000000017941 */ /* 0x000fea0003800000 */
.L_x_14828:
[----:B------:R-:W-:Y:S01]  /*b430*/  IMAD.MOV.U32 R8, RZ, RZ, R22 ;  /* 0x000000ffff087224 */ /* 0x000fe200078e0016 */
[----:B------:R-:W-:Y:S01]  /*b440*/  LOP3.LUT R9, R9, 0x80000000, R7, 0xb8, !PT ;  /* 0x8000000009097812 */ /* 0x000fe200078eb807 */
[----:B------:R-:W-:Y:S06]  /*b450*/  BRA `(.L_x_14815) ;  /* 0x00000000001c7947 */ /* 0x000fec0003800000 */
.L_x_14816:
[----:B------:R-:W-:-:S06]  /*b460*/  DSETP.GTU.AND P0, PT, R22, +INF , PT ;  /* 0x7ff000001600742a */ /* 0x000fcc0003f0c000 */
[----:B------:R-:W-:-:S14]  /*b470*/  DSETP.LE.AND P0, PT, R24, +INF , !P0 ;  /* 0x7ff000001800742a */ /* 0x000fdc0004703000 */
[----:B------:R-:W0:Y:S01]  /*b480*/  @!P0 LDC.64 R8, c[0x0][0x220] ;  /* 0x00008800ff088b82 */ /* 0x000e220000000a00 */
[----:B------:R-:W-:Y:S02]  /*b490*/  @P0 DSETP.NEU.AND P2, PT, R24, +INF , PT ;  /* 0x7ff000001800042a */ /* 0x000fe40003f4d000 */
[----:B0-----:R-:W-:-:S06]  /*b4a0*/  @!P0 DADD R8, R6, R8 ;  /* 0x0000000006088229 */ /* 0x001fcc0000000008 */
[----:B------:R-:W-:Y:S02]  /*b4b0*/  @P0 FSEL R8, R6, RZ, P2 ;  /* 0x000000ff06080208 */ /* 0x000fe40001000000 */
[----:B------:R-:W-:-:S07]  /*b4c0*/  @P0 FSEL R9, R7, -QNAN , P2 ;  /* 0xfff8000007090808 */ /* 0x000fce0001000000 */
.L_x_14815:
[----:B------:R-:W-:Y:S05]  /*b4d0*/  BSYNC B0 ;  /* 0x0000000000007941 */ /* 0x000fea0003800000 */
.L_x_14814:
        /* <DEDUP_REMOVED lines=41> */
.L_x_14836:
        /* <DEDUP_REMOVED lines=12> */
.L_x_14835:
[----:B------:R-:W-:Y:S02]  /*b830*/  IMAD.MOV.U32 R26, RZ, RZ, R28 ;  /* 0x000000ffff1a7224 */ /* 0x000fe400078e001c */
[----:B------:R-:W-:-:S07]  /*b840*/  IMAD.MOV.U32 R28, RZ, RZ, R25 ;  /* 0x000000ffff1c7224 */ /* 0x000fce00078e0019 */
.L_x_14834:
[----:B------:R-:W-:Y:S05]  /*b850*/  BSYNC B1 ;  /* 0x0000000000017941 */ /* 0x000fea0003800000 */
.L_x_14833:
        /* <DEDUP_REMOVED lines=13> */
.L_x_14842:
        /* <DEDUP_REMOVED lines=33> */
.L_x_14841:
[----:B------:R-:W-:-:S07]  /*bb40*/  IMAD.MOV.U32 R26, RZ, RZ, R29 ;  /* 0x000000ffff1a7224 */ /* 0x000fce00078e001d */
.L_x_14840:
[----:B------:R-:W-:Y:S05]  /*bb50*/  BSYNC B2 ;  /* 0x0000000000027941 */ /* 0x000fea0003800000 */
.L_x_14839:
[----:B------:R-:W-:-:S13]  /*bb60*/  ISETP.GE.U32.AND P0, PT, R25, 0xc, PT ;  /* 0x0000000c1900780c */ /* 0x000fda0003f06070 */
[----:B------:R-:W-:Y:S05]  /*bb70*/  @!P0 BRA `(.L_x_14838) ;  /* 0x0000000400d88947 */ /* 0x000fea0003800000 */
[----:B------:R-:W-:Y:S01]  /*bb80*/  BSSY B2, `(.L_x_14838) ;  /* 0x0000075000027945 */ /* 0x000fe20003800000 */
[----:B------:R-:W-:-:S07]  /*bb90*/  VIADD R21, R21, 0x10 ;  /* 0x0000001015157836 */ /* 0x000fce0000000000 */
.L_x_14843:
        /* <DEDUP_REMOVED lines=116> */
.L_x_14838:
[----:B------:R-:W-:Y:S05]  /*c2e0*/  BSYNC B1 ;  /* 0x0000000000017941 */ /* 0x000fea0003800000 */
.L_x_14837:
        /* <DEDUP_REMOVED lines=20> */
.L_x_14845:
[----:B------:R-:W-:Y:S05]  /*c430*/  BSYNC B1 ;  /* 0x0000000000017941 */ /* 0x000fea0003800000 */
.L_x_14844:
[----:B------:R-:W-:Y:S01]  /*c440*/  IMAD.MOV.U32 R6, RZ, RZ, R22 ;  /* 0x000000ffff067224 */ /* 0x000fe200078e0016 */
[----:B------:R-:W-:Y:S01]  /*c450*/  LOP3.LUT R7, R7, 0x80000000, R5, 0xb8, !PT ;  /* 0x8000000007077812 */ /* 0x000fe200078eb805 */
[----:B------:R-:W-:Y:S06]  /*c460*/  BRA `(.L_x_14831) ;  /* 0x00000000001c7947 */ /* 0x000fec0003800000 */
.L_x_14832:
[----:B------:R-:W-:-:S06]  /*c470*/  DSETP.GTU.AND P0, PT, R22, +INF , PT ;  /* 0x7ff000001600742a */ /* 0x000fcc0003f0c000 */
[----:B------:R-:W-:-:S14]  /*c480*/  DSETP.LE.AND P0, PT, R24, +INF , !P0 ;  /* 0x7ff000001800742a */ /* 0x000fdc0004703000 */
[----:B------:R-:W0:Y:S01]  /*c490*/  @!P0 LDC.64 R6, c[0x0][0x220] ;  /* 0x00008800ff068b82 */ /* 0x000e220000000a00 */
[----:B------:R-:W-:Y:S02]  /*c4a0*/  @P0 DSETP.NEU.AND P2, PT, R24, +INF , PT ;  /* 0x7ff000001800042a */ /* 0x000fe40003f4d000 */
[----:B0-----:R-:W-:-:S06]  /*c4b0*/  @!P0 DADD R6, R4, R6 ;  /* 0x0000000004068229 */ /* 0x001fcc0000000006 */
[----:B------:R-:W-:Y:S02]  /*c4c0*/  @P0 FSEL R6, R4, RZ, P2 ;  /* 0x000000ff04060208 */ /* 0x000fe40001000000 */
[----:B------:R-:W-:-:S07]  /*c4d0*/  @P0 FSEL R7, R5, -QNAN , P2 ;  /* 0xfff8000005070808 */ /* 0x000fce0001000000 */
.L_x_14831:
[----:B------:R-:W-:Y:S05]  /*c4e0*/  BSYNC B0 ;  /* 0x0000000000007941 */ /* 0x000fea0003800000 */
.L_x_14830:
        /* <DEDUP_REMOVED lines=41> */
.L_x_14852:
        /* <DEDUP_REMOVED lines=12> */
.L_x_14851:
[----:B------:R-:W-:Y:S02]  /*c840*/  IMAD.MOV.U32 R26, RZ, RZ, R28 ;  /* 0x000000ffff1a7224 */ /* 0x000fe400078e001c */
[----:B------:R-:W-:-:S07]  /*c850*/  IMAD.MOV.U32 R28, RZ, RZ, R25 ;  /* 0x000000ffff1c7224 */ /* 0x000fce00078e0019 */
.L_x_14850:
[----:B------:R-:W-:Y:S05]  /*c860*/  BSYNC B1 ;  /* 0x0000000000017941 */ /* 0x000fea0003800000 */
.L_x_14849:
        /* <DEDUP_REMOVED lines=13> */
.L_x_14858:
        /* <DEDUP_REMOVED lines=33> */
.L_x_14857:
[----:B------:R-:W-:-:S07]  /*cb50*/  IMAD.MOV.U32 R26, RZ, RZ, R29 ;  /* 0x000000ffff1a7224 */ /* 0x000fce00078e001d */
.L_x_14856:
[----:B------:R-:W-:Y:S05]  /*cb60*/  BSYNC B2 ;  /* 0x0000000000027941 */ /* 0x000fea0003800000 */
.L_x_14855:
[----:B------:R-:W-:-:S13]  /*cb70*/  ISETP.GE.U32.AND P0, PT, R25, 0xc, PT ;  /* 0x0000000c1900780c */ /* 0x000fda0003f06070 */
[----:B------:R-:W-:Y:S05]  /*cb80*/  @!P0 BRA `(.L_x_14854) ;  /* 0x0000000400d88947 */ /* 0x000fea0003800000 */
[----:B------:R-:W-:Y:S01]  /*cb90*/  BSSY B2, `(.L_x_14854) ;  /* 0x0000075000027945 */ /* 0x000fe20003800000 */
[----:B------:R-:W-:-:S07]  /*cba0*/  VIADD R21, R21, 0x10 ;  /* 0x0000001015157836 */ /* 0x000fce0000000000 */
.L_x_14859:
        /* <DEDUP_REMOVED lines=116> */
.L_x_14854:
[----:B------:R-:W-:Y:S05]  /*d2f0*/  BSYNC B1 ;  /* 0x0000000000017941 */ /* 0x000fea0003800000 */
.L_x_14853:
        /* <DEDUP_REMOVED lines=20> */
.L_x_14861:
[----:B------:R-:W-:Y:S05]  /*d440*/  BSYNC B1 ;  /* 0x0000000000017941 */ /* 0x000fea0003800000 */
.L_x_14860:
[----:B------:R-:W-:Y:S01]  /*d450*/  IMAD.MOV.U32 R4, RZ, RZ, R22 ;  /* 0x000000ffff047224 */ /* 0x000fe200078e0016 */
[----:B------:R-:W-:Y:S01]  /*d460*/  LOP3.LUT R5, R5, 0x80000000, R3, 0xb8, !PT ;  /* 0x8000000005057812 */ /* 0x000fe200078eb803 */
[----:B------:R-:W-:Y:S06]  /*d470*/  BRA `(.L_x_14847) ;  /* 0x00000000001c7947 */ /* 0x000fec0003800000 */
.L_x_14848:
[----:B------:R-:W-:-:S06]  /*d480*/  DSETP.GTU.AND P0, PT, R22, +INF , PT ;  /* 0x7ff000001600742a */ /* 0x000fcc0003f0c000 */
[----:B------:R-:W-:-:S14]  /*d490*/  DSETP.LE.AND P0, PT, R24, +INF , !P0 ;  /* 0x7ff000001800742a */ /* 0x000fdc0004703000 */
[----:B------:R-:W0:Y:S01]  /*d4a0*/  @!P0 LDC.64 R4, c[0x0][0x220] ;  /* 0x00008800ff048b82 */ /* 0x000e220000000a00 */
[----:B------:R-:W-:Y:S02]  /*d4b0*/  @P0 DSETP.NEU.AND P2, PT, R24, +INF , PT ;  /* 0x7ff000001800042a */ /* 0x000fe40003f4d000 */
[----:B0-----:R-:W-:-:S06]  /*d4c0*/  @!P0 DADD R4, R2, R4 ;  /* 0x0000000002048229 */ /* 0x001fcc0000000004 */
[----:B------:R-:W-:Y:S02]  /*d4d0*/  @P0 FSEL R4, R2, RZ, P2 ;  /* 0x000000ff02040208 */ /* 0x000fe40001000000 */
[----:B------:R-:W-:-:S07]  /*d4e0*/  @P0 FSEL R5, R3, -QNAN , P2 ;  /* 0xfff8000003050808 */ /* 0x000fce0001000000 */
.L_x_14847:
[----:B------:R-:W-:Y:S05]  /*d4f0*/  BSYNC B0 ;  /* 0x0000000000007941 */ /* 0x000fea0003800000 */
.L_x_14846:
        /* <DEDUP_REMOVED lines=41> */
.L_x_14868:
        /* <DEDUP_REMOVED lines=12> */
.L_x_14867:
[----:B------:R-:W-:Y:S02]  /*d850*/  IMAD.MOV.U32 R26, RZ, RZ, R28 ;  /* 0x000000ffff1a7224 */ /* 0x000fe400078e001c */
[----:B------:R-:W-:-:S07]  /*d860*/  IMAD.MOV.U32 R28, RZ, RZ, R25 ;  /* 0x000000ffff1c7224 */ /* 0x000fce00078e0019 */
.L_x_14866:
[----:B------:R-:W-:Y:S05]  /*d870*/  BSYNC B1 ;  /* 0x0000000000017941 */ /* 0x000fea0003800000 */
.L_x_14865:
        /* <DEDUP_REMOVED lines=13> */
.L_x_14874:
        /* <DEDUP_REMOVED lines=33> */
.L_x_14873:
[----:B------:R-:W-:-:S07]  /*db60*/  IMAD.MOV.U32 R26, RZ, RZ, R29 ;  /* 0x000000ffff1a7224 */ /* 0x000fce00078e001d */
.L_x_14872:
[----:B------:R-:W-:Y:S05]  /*db70*/  BSYNC B2 ;  /* 0x0000000000027941 */ /* 0x000fea0003800000 */
.L_x_14871:
[----:B------:R-:W-:-:S13]  /*db80*/  ISETP.GE.U32.AND P0, PT, R25, 0xc, PT ;  /* 0x0000000c1900780c */ /* 0x000fda0003f06070 */
[----:B------:R-:W-:Y:S05]  /*db90*/  @!P0 BRA `(.L_x_14870) ;  /* 0x0000000400d88947 */ /* 0x000fea0003800000 */
[----:B------:R-:W-:Y:S01]  /*dba0*/  BSSY B2, `(.L_x_14870) ;  /* 0x0000075000027945 */ /* 0x000fe20003800000 */
[----:B------:R-:W-:-:S07]  /*dbb0*/  VIADD R21, R21, 0x10 ;  /* 0x0000001015157836 */ /* 0x000fce0000000000 */
.L_x_14875:
        /* <DEDUP_REMOVED lines=116> */
.L_x_14870:
[----:B------:R-:W-:Y:S05]  /*e300*/  BSYNC B1 ;  /* 0x0000000000017941 */ /* 0x000fea0003800000 */
.L_x_14869:
        /* <DEDUP_REMOVED lines=20> */
.L_x_14877:
[----:B------:R-:W-:Y:S05]  /*e450*/  BSYNC B1 ;  /* 0x0000000000017941 */ /* 0x000fea0003800000 */
.L_x_14876:
[----:B------:R-:W-:Y:S01]  /*e460*/  IMAD.MOV.U32 R2, RZ, RZ, R22 ;  /* 0x000000ffff027224 */ /* 0x000fe200078e0016 */
[----:B------:R-:W-:Y:S01]  /*e470*/  LOP3.LUT R3, R3, 0x80000000, R17, 0xb8, !PT ;  /* 0x8000000003037812 */ /* 0x000fe200078eb811 */
[----:B------:R-:W-:Y:S06]  /*e480*/  BRA `(.L_x_14863) ;  /* 0x00000000001c7947 */ /* 0x000fec0003800000 */
.L_x_14864:
[----:B------:R-:W-:-:S06]  /*e490*/  DSETP.GTU.AND P0, PT, R22, +INF , PT ;  /* 0x7ff000001600742a */ /* 0x000fcc0003f0c000 */
[----:B------:R-:W-:-:S14]  /*e4a0*/  DSETP.LE.AND P0, PT, R24, +INF , !P0 ;  /* 0x7ff000001800742a */ /* 0x000fdc0004703000 */
[----:B------:R-:W0:Y:S01]  /*e4b0*/  @!P0 LDC.64 R2, c[0x0][0x220] ;  /* 0x00008800ff028b82 */ /* 0x000e220000000a00 */
[----:B------:R-:W-:Y:S02]  /*e4c0*/  @P0 DSETP.NEU.AND P2, PT, R24, +INF , PT ;  /* 0x7ff000001800042a */ /* 0x000fe40003f4d000 */
[----:B0-----:R-:W-:-:S06]  /*e4d0*/  @!P0 DADD R2, R16, R2 ;  /* 0x0000000010028229 */ /* 0x001fcc0000000002 */
[----:B------:R-:W-:Y:S02]  /*e4e0*/  @P0 FSEL R2, R16, RZ, P2 ;  /* 0x000000ff10020208 */ /* 0x000fe40001000000 */
[----:B------:R-:W-:-:S07]  /*e4f0*/  @P0 FSEL R3, R17, -QNAN , P2 ;  /* 0xfff8000011030808 */ /* 0x000fce0001000000 */
.L_x_14863:
[----:B------:R-:W-:Y:S05]  /*e500*/  BSYNC B0 ;  /* 0x0000000000007941 */ /* 0x000fea0003800000 */
.L_x_14862:
        /* <DEDUP_REMOVED lines=41> */
.L_x_14884:
        /* <DEDUP_REMOVED lines=12> */
.L_x_14883:
[----:B------:R-:W-:Y:S02]  /*e860*/  IMAD.MOV.U32 R26, RZ, RZ, R28 ;  /* 0x000000ffff1a7224 */ /* 0x000fe400078e001c */
[----:B------:R-:W-:-:S07]  /*e870*/  IMAD.MOV.U32 R28, RZ, RZ, R25 ;  /* 0x000000ffff1c7224 */ /* 0x000fce00078e0019 */
.L_x_14882:
[----:B------:R-:W-:Y:S05]  /*e880*/  BSYNC B1 ;  /* 0x0000000000017941 */ /* 0x000fea0003800000 */
.L_x_14881:
        /* <DEDUP_REMOVED lines=13> */
.L_x_14890:
        /* <DEDUP_REMOVED lines=33> */
.L_x_14889:
[----:B------:R-:W-:-:S07]  /*eb70*/  IMAD.MOV.U32 R26, RZ, RZ, R29 ;  /* 0x000000ffff1a7224 */ /* 0x000fce00078e001d */
.L_x_14888:
[----:B------:R-:W-:Y:S05]  /*eb80*/  BSYNC B2 ;  /* 0x0000000000027941 */ /* 0x000fea0003800000 */
.L_x_14887:
[----:B------:R-:W-:-:S13]  /*eb90*/  ISETP.GE.U32.AND P0, PT, R25, 0xc, PT ;  /* 0x0000000c1900780c */ /* 0x000fda0003f06070 */
[----:B------:R-:W-:Y:S05]  /*eba0*/  @!P0 BRA `(.L_x_14886) ;  /* 0x0000000400d88947 */ /* 0x000fea0003800000 */
[----:B------:R-:W-:Y:S01]  /*ebb0*/  BSSY B2, `(.L_x_14886) ;  /* 0x0000075000027945 */ /* 0x000fe20003800000 */
[----:B------:R-:W-:-:S07]  /*ebc0*/  VIADD R21, R21, 0x10 ;  /* 0x0000001015157836 */ /* 0x000fce0000000000 */
.L_x_14891:
        /* <DEDUP_REMOVED lines=116> */
.L_x_14886:
[----:B------:R-:W-:Y:S05]  /*f310*/  BSYNC B1 ;  /* 0x0000000000017941 */ /* 0x000fea0003800000 */
.L_x_14885:
        /* <DEDUP_REMOVED lines=20> */
.L_x_14893:
[----:B------:R-:W-:Y:S05]  /*f460*/  BSYNC B1 ;  /* 0x0000000000017941 */ /* 0x000fea0003800000 */
.L_x_14892:
[----:B------:R-:W-:Y:S01]  /*f470*/  IMAD.MOV.U32 R16, RZ, RZ, R22 ;  /* 0x000000ffff107224 */ /* 0x000fe200078e0016 */
[----:B------:R-:W-:Y:S01]  /*f480*/  LOP3.LUT R17, R17, 0x80000000, R15, 0xb8, !PT ;  /* 0x8000000011117812 */ /* 0x000fe200078eb80f */
[----:B------:R-:W-:Y:S06]  /*f490*/  BRA `(.L_x_14879) ;  /* 0x00000000001c7947 */ /* 0x000fec0003800000 */
.L_x_14880:
[----:B------:R-:W-:-:S06]  /*f4a0*/  DSETP.GTU.AND P0, PT, R22, +INF , PT ;  /* 0x7ff000001600742a */ /* 0x000fcc0003f0c000 */
[----:B------:R-:W-:-:S14]  /*f4b0*/  DSETP.LE.AND P0, PT, R24, +INF , !P0 ;  /* 0x7ff000001800742a */ /* 0x000fdc0004703000 */
[----:B------:R-:W0:Y:S01]  /*f4c0*/  @!P0 LDC.64 R16, c[0x0][0x220] ;  /* 0x00008800ff108b82 */ /* 0x000e220000000a00 */
[----:B------:R-:W-:Y:S02]  /*f4d0*/  @P0 DSETP.NEU.AND P2, PT, R24, +INF , PT ;  /* 0x7ff000001800042a */ /* 0x000fe40003f4d000 */
[----:B0-----:R-:W-:-:S06]  /*f4e0*/  @!P0 DADD R16, R14, R16 ;  /* 0x000000000e108229 */ /* 0x001fcc0000000010 */
[----:B------:R-:W-:Y:S02]  /*f4f0*/  @P0 FSEL R16, R14, RZ, P2 ;  /* 0x000000ff0e100208 */ /* 0x000fe40001000000 */
[----:B------:R-:W-:-:S07]  /*f500*/  @P0 FSEL R17, R15, -QNAN , P2 ;  /* 0xfff800000f110808 */ /* 0x000fce0001000000 */
.L_x_14879:
[----:B------:R-:W-:Y:S05]  /*f510*/  BSYNC B0 ;  /* 0x0000000000007941 */ /* 0x000fea0003800000 */
.L_x_14878:
        /* <DEDUP_REMOVED lines=42> */
.L_x_14900:
        /* <DEDUP_REMOVED lines=12> */
.L_x_14899:
[----:B------:R-:W-:Y:S02]  /*f880*/  IMAD.MOV.U32 R26, RZ, RZ, R29 ;  /* 0x000000ffff1a7224 */ /* 0x000fe400078e001d */
[----:B------:R-:W-:-:S07]  /*f890*/  IMAD.MOV.U32 R29, RZ, RZ, R27 ;  /* 0x000000ffff1d7224 */ /* 0x000fce00078e001b */
.L_x_14898:
[----:B------:R-:W-:Y:S05]  /*f8a0*/  BSYNC B1 ;  /* 0x0000000000017941 */ /* 0x000fea0003800000 */
.L_x_14897:
        /* <DEDUP_REMOVED lines=13> */
.L_x_14906:
        /* <DEDUP_REMOVED lines=33> */
.L_x_14905:
[----:B------:R-:W-:Y:S02]  /*fb90*/  IMAD.MOV.U32 R26, RZ, RZ, R29 ;  /* 0x000000ffff1a7224 */ /* 0x000fe400078e001d */
[----:B------:R-:W-:-:S07]  /*fba0*/  IMAD.MOV.U32 R29, RZ, RZ, R28 ;  /* 0x000000ffff1d7224 */ /* 0x000fce00078e001c */
.L_x_14904:
[----:B------:R-:W-:Y:S05]  /*fbb0*/  BSYNC B2 ;  /* 0x0000000000027941 */ /* 0x000fea0003800000 */
.L_x_14903:
[----:B------:R-:W-:-:S13]  /*fbc0*/  ISETP.GE.U32.AND P0, PT, R27, 0xc, PT ;  /* 0x0000000c1b00780c */ /* 0x000fda0003f06070 */
[----:B------:R-:W-:Y:S05]  /*fbd0*/  @!P0 BRA `(.L_x_14902) ;  /* 0x0000000400d88947 */ /* 0x000fea0003800000 */
[----:B------:R-:W-:Y:S01]  /*fbe0*/  BSSY B2, `(.L_x_14902) ;  /* 0x0000075000027945 */ /* 0x000fe20003800000 */
[----:B------:R-:W-:-:S07]  /*fbf0*/  VIADD R22, R22, 0x10 ;  /* 0x0000001016167836 */ /* 0x000fce0000000000 */
.L_x_14907:
        /* <DEDUP_REMOVED lines=116> */
.L_x_14902:
[----:B------:R-:W-:Y:S05]  /*10340*/  BSYNC B1 ;  /* 0x0000000000017941 */ /* 0x000fea0003800000 */
.L_x_14901:
        /* <DEDUP_REMOVED lines=20> */
.L_x_14909:
[----:B------:R-:W-:Y:S05]  /*10490*/  BSYNC B1 ;  /* 0x0000000000017941 */ /* 0x000fea0003800000 */
.L_x_14908:
[----:B------:R-:W-:-:S05]  /*104a0*/  IMAD.MOV.U32 R25, RZ, RZ, R21 ;  /* 0x000000ffff197224 */ /* 0x000fca00078e0015 */
[----:B------:R-:W-:Y:S01]  /*104b0*/  LOP3.LUT R25, R25, 0x80000000, R13, 0xb8, !PT ;  /* 0x8000000019197812 */ /* 0x000fe200078eb80d */
[----:B------:R-:W-:Y:S06]  /*104c0*/  BRA `(.L_x_14895) ;  /* 0x00000000001c7947 */ /* 0x000fec0003800000 */
.L_x_14896:
[----:B------:R-:W-:-:S06]  /*104d0*/  DSETP.GTU.AND P0, PT, R14, +INF , PT ;  /* 0x7ff000000e00742a */ /* 0x000fcc0003f0c000 */
[----:B------:R-:W-:-:S14]  /*104e0*/  DSETP.LE.AND P0, PT, R22, +INF , !P0 ;  /* 0x7ff000001600742a */ /* 0x000fdc0004703000 */
[----:B------:R-:W0:Y:S01]  /*104f0*/  @!P0 LDC.64 R24, c[0x0][0x220] ;  /* 0x00008800ff188b82 */ /* 0x000e220000000a00 */
[----:B------:R-:W-:Y:S02]  /*10500*/  @P0 DSETP.NEU.AND P2, PT, R22, +INF , PT ;  /* 0x7ff000001600042a */ /* 0x000fe40003f4d000 */
[----:B0-----:R-:W-:-:S06]  /*10510*/  @!P0 DADD R24, R12, R24 ;  /* 0x000000000c188229 */ /* 0x001fcc0000000018 */
[----:B------:R-:W-:Y:S02]  /*10520*/  @P0 FSEL R24, R12, RZ, P2 ;  /* 0x000000ff0c180208 */ /* 0x000fe40001000000 */
[----:B------:R-:W-:-:S07]  /*10530*/  @P0 FSEL R25, R13, -QNAN , P2 ;  /* 0xfff800000d190808 */ /* 0x000fce0001000000 */
.L_x_14895:
[----:B------:R-:W-:Y:S05]  /*10540*/  BSYNC B0 ;  /* 0x0000000000007941 */ /* 0x000fea0003800000 */
.L_x_14894:
        /* <DEDUP_REMOVED lines=21> */
.L_x_14912:
[----:B------:R-:W-:-:S13]  /*106a0*/  ISETP.GE.AND P0, PT, R0, UR4, PT ;  /* 0x0000000400007c0c */ /* 0x000fda000bf06270 */
[----:B------:R-:W-:Y:S05]  /*106b0*/  @P0 BRA `(.L_x_14914) ;  /* 0x0000000000300947 */ /* 0x000fea0003800000 */
[----:B-1----:R-:W1:Y:S01]  /*106c0*/  LDC.64 R8, c[0x0][0x228] ;  /* 0x00008a00ff087b82 */ /* 0x002e620000000a00 */
[C---:B0-----:R-:W-:Y:S02]  /*106d0*/  VIADD R11, R0.reuse, UR6 ;  /* 0x00000006000b7c36 */ /* 0x041fe40008000000 */
[----:B------:R-:W-:Y:S02]  /*106e0*/  VIADD R0, R0, 0x80 ;  /* 0x0000008000007836 */ /* 0x000fe40000000000 */
[----:B-1----:R-:W-:-:S05]  /*106f0*/  IMAD.WIDE.U32 R8, R11, 0x8, R8 ;  /* 0x000000080b087825 */ /* 0x002fca00078e0008 */
[----:B------:R1:W-:Y:S02]  /*10700*/  STG.E.64 desc[UR8][R8.64], R6 ;  /* 0x0000000608007986 */ /* 0x0003e4000c101b08 */
.L_x_14913:
[----:B------:R-:W-:-:S13]  /*10710*/  ISETP.GE.AND P0, PT, R0, UR4, PT ;  /* 0x0000000400007c0c */ /* 0x000fda000bf06270 */
[----:B------:R-:W-:Y:S05]  /*10720*/  @P0 BRA `(.L_x_14915) ;  /* 0x0000000000340947 */ /* 0x000fea0003800000 */
[----:B-1----:R-:W1:Y:S01]  /*10730*/  LDC.64 R6, c[0x0][0x228] ;  /* 0x00008a00ff067b82 */ /* 0x002e620000000a00 */
[C---:B------:R-:W-:Y:S02]  /*10740*/  VIADD R9, R0.reuse, UR6 ;  /* 0x0000000600097c36 */ /* 0x040fe40008000000 */
[----:B------:R-:W-:Y:S02]  /*10750*/  VIADD R0, R0, 0x80 ;  /* 0x0000008000007836 */ /* 0x000fe40000000000 */
[----:B-1----:R-:W-:-:S05]  /*10760*/  IMAD.WIDE.U32 R6, R9, 0x8, R6 ;  /* 0x0000000809067825 */ /* 0x002fca00078e0006 */
[----:B------:R2:W-:Y:S02]  /*10770*/  STG.E.64 desc[UR8][R6.64], R4 ;  /* 0x0000000406007986 */ /* 0x0005e4000c101b08 */
.L_x_14914:
        /* <DEDUP_REMOVED lines=8> */
.L_x_14915:
[----:B------:R-:W-:Y:S05]  /*10800*/  BSYNC B1 ;  /* 0x0000000000017941 */ /* 0x000fea0003800000 */
.L_x_14911:
[----:B------:R-:W-:-:S13]  /*10810*/  ISETP.GE.AND P0, PT, R0, UR4, PT ;  /* 0x0000000400007c0c */ /* 0x000fda000bf06270 */
[----:B--2---:R-:W2:Y:S01]  /*10820*/  @!P0 LDC.64 R2, c[0x0][0x228] ;  /* 0x00008a00ff028b82 */ /* 0x004ea20000000a00 */
[C---:B------:R-:W-:Y:S02]  /*10830*/  @!P0 VIADD R5, R0.reuse, UR6 ;  /* 0x0000000600058c36 */ /* 0x040fe40008000000 */
[----:B------:R-:W-:Y:S02]  /*10840*/  @!P0 VIADD R0, R0, 0x80 ;  /* 0x0000008000008836 */ /* 0x000fe40000000000 */
[----:B--2---:R-:W-:-:S05]  /*10850*/  @!P0 IMAD.WIDE.U32 R2, R5, 0x8, R2 ;  /* 0x0000000805028825 */ /* 0x004fca00078e0002 */
[----:B------:R3:W-:Y:S02]  /*10860*/  @!P0 STG.E.64 desc[UR8][R2.64], R16 ;  /* 0x0000001002008986 */ /* 0x0007e4000c101b08 */
.L_x_14916:
[----:B------:R-:W-:Y:S05]  /*10870*/  BSYNC B0 ;  /* 0x0000000000007941 */ /* 0x000fea0003800000 */
.L_x_14910:
        /* <DEDUP_REMOVED lines=8> */
.L_x_14917:
        /* <DEDUP_REMOVED lines=16> */
.L_x_57372:


//--------------------- .text._ZN2at6native29vectorized_elementwise_kernelILi8ENS0_13BUnaryFunctorIdddZZZNS0_16fmod_kernel_cudaERNS_18TensorIteratorBaseEENKUlvE0_clEvENKUlvE_clEvEUlddE_EESt5arrayIPcLm2EEEEviT0_T1_ --------------------------
	.section	.text._ZN2at6native29vectorized_elementwise_kernelILi8ENS0_13BUnaryFunctorIdddZZZNS0_16fmod_kernel_cudaERNS_18TensorIteratorBaseEENKUlvE0_clEvENKUlvE_clEvEUlddE_EESt5arrayIPcLm2EEEEviT0_T1_,"ax",@progbits
	.align	128
        .global         _ZN2at6native29vectorized_elementwise_kernelILi8ENS0_13BUnaryFunctorIdddZZZNS0_16fmod_kernel_cudaERNS_18TensorIteratorBaseEENKUlvE0_clEvENKUlvE_clEvEUlddE_EESt5arrayIPcLm2EEEEviT0_T1_
        .type           _ZN2at6native29vectorized_elementwise_kernelILi8ENS0_13BUnaryFunctorIdddZZZNS0_16fmod_kernel_cudaERNS_18TensorIteratorBaseEENKUlvE0_clEvENKUlvE_clEvEUlddE_EESt5arrayIPcLm2EEEEviT0_T1_,@function
        .size           _ZN2at6native29vectorized_elementwise_kernelILi8ENS0_13BUnaryFunctorIdddZZZNS0_16fmod_kernel_cudaERNS_18TensorIteratorBaseEENKUlvE0_clEvENKUlvE_clEvEUlddE_EESt5arrayIPcLm2EEEEviT0_T1_,(.L_x_57373 - _ZN2at6native29vectorized_elementwise_kernelILi8ENS0_13BUnaryFunctorIdddZZZNS0_16fmod_kernel_cudaERNS_18TensorIteratorBaseEENKUlvE0_clEvENKUlvE_clEvEUlddE_EESt5arrayIPcLm2EEEEviT0_T1_)
        .other          _ZN2at6native29vectorized_elementwise_kernelILi8ENS0_13BUnaryFunctorIdddZZZNS0_16fmod_kernel_cudaERNS_18TensorIteratorBaseEENKUlvE0_clEvENKUlvE_clEvEUlddE_EESt5arrayIPcLm2EEEEviT0_T1_,@"STO_CUDA_ENTRY STV_DEFAULT"
_ZN2at6native29vectorized_elementwise_kernelILi8ENS0_13BUnaryFunctorIdddZZZNS0_16fmod_kernel_cudaERNS_18TensorIteratorBaseEENKUlvE0_clEvENKUlvE_clEvEUlddE_EESt5arrayIPcLm2EEEEviT0_T1_:
.text._ZN2at6native29vectorized_elementwise_kernelILi8ENS0_13BUnaryFunctorIdddZZZNS0_16fmod_kernel_cudaERNS_18TensorIteratorBaseEENKUlvE0_clEvENKUlvE_clEvEUlddE_EESt5arrayIPcLm2EEEEviT0_T1_:
        /* <DEDUP_REMOVED lines=61> */
.L_x_14925:
        /* <DEDUP_REMOVED lines=12> */
.L_x_14924:
[----:B------:R-:W-:-:S07]  /*0490*/  IMAD.MOV.U32 R26, RZ, RZ, R29 ;  /* 0x000000ffff1a7224 */ /* 0x000fce00078e001d */
.L_x_14923:
[----:B------:R-:W-:Y:S05]  /*04a0*/  BSYNC B1 ;  /* 0x0000000000017941 */ /* 0x000fea0003800000 */
.L_x_14922:
        /* <DEDUP_REMOVED lines=13> */
.L_x_14931:
        /* <DEDUP_REMOVED lines=33> */
.L_x_14930:
[----:B------:R-:W-:-:S07]  /*0790*/  IMAD.MOV.U32 R26, RZ, RZ, R29 ;  /* 0x000000ffff1a7224 */ /* 0x000fce00078e001d */
.L_x_14929:
[----:B------:R-:W-:Y:S05]  /*07a0*/  BSYNC B2 ;  /* 0x0000000000027941 */ /* 0x000fea0003800000 */
.L_x_14928:
[----:B------:R-:W-:-:S13]  /*07b0*/  ISETP.GE.U32.AND P1, PT, R27, 0xc, PT ;  /* 0x0000000c1b00780c */ /* 0x000fda0003f26070 */
[----:B------:R-:W-:Y:S05]  /*07c0*/  @!P1 BRA `(.L_x_14927) ;  /* 0x0000000400d89947 */ /* 0x000fea0003800000 */
[----:B------:R-:W-:Y:S01]  /*07d0*/  BSSY B2, `(.L_x_14927) ;  /* 0x0000075000027945 */ /* 0x000fe20003800000 */
[----:B------:R-:W-:-:S07]  /*07e0*/  VIADD R10, R10, 0x10 ;  /* 0x000000100a0a7836 */ /* 0x000fce0000000000 */
.L_x_14932:
        /* <DEDUP_REMOVED lines=116> */
.L_x_14927:
[----:B------:R-:W-:Y:S05]  /*0f30*/  BSYNC B1 ;  /* 0x0000000000017941 */ /* 0x000fea0003800000 */
.L_x_14926:
        /* <DEDUP_REMOVED lines=20> */
.L_x_14934:
[----:B------:R-:W-:Y:S05]  /*1080*/  BSYNC B1 ;  /* 0x0000000000017941 */ /* 0x000fea0003800000 */
.L_x_14933:
[----:B------:R-:W-:-:S05]  /*1090*/  IMAD.MOV.U32 R9, RZ, RZ, R25 ;  /* 0x000000ffff097224 */ /* 0x000fca00078e0019 */
[----:B------:R-:W-:Y:S01]  /*10a0*/  LOP3.LUT R9, R9, 0x80000000, R5, 0xb8, !PT ;  /* 0x8000000009097812 */ /* 0x000fe200078eb805 */
[----:B------:R-:W-:Y:S06]  /*10b0*/  BRA `(.L_x_14921) ;  /* 0x0000000000247947 */ /* 0x000fec0003800000 */
.L_x_14920:
        /* <DEDUP_REMOVED lines=9> */
.L_x_14921:
[----:B------:R-:W-:Y:S05]  /*1150*/  BSYNC B0 ;  /* 0x0000000000007941 */ /* 0x000fea0003800000 */
.L_x_14919:
        /* <DEDUP_REMOVED lines=37> */
.L_x_14941:
        /* <DEDUP_REMOVED lines=12> */
.L_x_14940:
[----:B------:R-:W-:-:S07]  /*1470*/  IMAD.MOV.U32 R26, RZ, RZ, R29 ;  /* 0x000000ffff1a7224 */ /* 0x000fce00078e001d */
.L_x_14939:
[----:B------:R-:W-:Y:S05]  /*1480*/  BSYNC B1 ;  /* 0x0000000000017941 */ /* 0x000fea0003800000 */
.L_x_14938:
        /* <DEDUP_REMOVED lines=13> */
.L_x_14947:
        /* <DEDUP_REMOVED lines=33> */
.L_x_14946:
[----:B------:R-:W-:-:S07]  /*1770*/  IMAD.MOV.U32 R26, RZ, RZ, R29 ;  /* 0x000000ffff1a7224 */ /* 0x000fce00078e001d */
.L_x_14945:
[----:B------:R-:W-:Y:S05]  /*1780*/  BSYNC B2 ;  /* 0x0000000000027941 */ /* 0x000fea0003800000 */
.L_x_14944:
[----:B------:R-:W-:-:S13]  /*1790*/  ISETP.GE.U32.AND P1, PT, R27, 0xc, PT ;  /* 0x0000000c1b00780c */ /* 0x000fda0003f26070 */
[----:B------:R-:W-:Y:S05]  /*17a0*/  @!P1 BRA `(.L_x_14943) ;  /* 0x0000000400d89947 */ /* 0x000fea0003800000 */
[----:B------:R-:W-:Y:S01]  /*17b0*/  BSSY B2, `(.L_x_14943) ;  /* 0x0000075000027945 */ /* 0x000fe20003800000 */
[----:B------:R-:W-:-:S07]  /*17c0*/  VIADD R10, R10, 0x10 ;  /* 0x000000100a0a7836 */ /* 0x000fce0000000000 */
.L_x_14948:
        /* <DEDUP_REMOVED lines=116> */
.L_x_14943:
[----:B------:R-:W-:Y:S05]  /*1f10*/  BSYNC B1 ;  /* 0x0000000000017941 */ /* 0x000fea0003800000 */
.L_x_14942:
        /* <DEDUP_REMOVED lines=20> */
.L_x_14950:
[----:B------:R-:W-:Y:S05]  /*2060*/  BSYNC B1 ;  /* 0x0000000000017941 */ /* 0x000fea0003800000 */
.L_x_14949:
[----:B------:R-:W-:-:S05]  /*2070*/  IMAD.MOV.U32 R11, RZ, RZ, R25 ;  /* 0x000000ffff0b7224 */ /* 0x000fca00078e0019 */
[----:B------:R-:W-:Y:S01]  /*2080*/  LOP3.LUT R11, R11, 0x80000000, R7, 0xb8, !PT ;  /* 0x800000000b0b7812 */ /* 0x000fe200078eb807 */
[----:B------:R-:W-:Y:S06]  /*2090*/  BRA `(.L_x_14937) ;  /* 0x0000000000247947 */ /* 0x000fec0003800000 */
.L_x_14936:
        /* <DEDUP_REMOVED lines=9> */
.L_x_14937:
[----:B------:R-:W-:Y:S05]  /*2130*/  BSYNC B0 ;  /* 0x0000000000007941 */ /* 0x000fea0003800000 */
.L_x_14935:
        /* <DEDUP_REMOVED lines=37> */
.L_x_14957:
        /* <DEDUP_REMOVED lines=12> */
.L_x_14956:
[----:B------:R-:W-:-:S07]  /*2450*/  IMAD.MOV.U32 R26, RZ, RZ, R29 ;  /* 0x000000ffff1a7224 */ /* 0x000fce00078e001d */
.L_x_14955:
[----:B------:R-:W-:Y:S05]  /*2460*/  BSYNC B1 ;  /* 0x0000000000017941 */ /* 0x000fea0003800000 */
.L_x_14954:
        /* <DEDUP_REMOVED lines=13> */
.L_x_14963:
        /* <DEDUP_REMOVED lines=33> */
.L_x_14962:
[----:B------:R-:W-:-:S07]  /*2750*/  IMAD.MOV.U32 R26, RZ, RZ, R29 ;  /* 0x000000ffff1a7224 */ /* 0x000fce00078e001d */
.L_x_14961:
[----:B------:R-:W-:Y:S05]  /*2760*/  BSYNC B2 ;  /* 0x0000000000027941 */ /* 0x000fea0003800000 */
.L_x_14960:
[----:B------:R-:W-:-:S13]  /*2770*/  ISETP.GE.U32.AND P1, PT, R27, 0xc, PT ;  /* 0x0000000c1b00780c */ /* 0x000fda0003f26070 */
[----:B------:R-:W-:Y:S05]  /*2780*/  @!P1 BRA `(.L_x_14959) ;  /* 0x0000000400d89947 */ /* 0x000fea0003800000 */
[----:B------:R-:W-:Y:S01]  /*2790*/  BSSY B2, `(.L_x_14959) ;  /* 0x0000075000027945 */ /* 0x000fe20003800000 */
[----:B------:R-:W-:-:S07]  /*27a0*/  VIADD R6, R6, 0x10 ;  /* 0x0000001006067836 */ /* 0x000fce0000000000 */
.L_x_14964:
        /* <DEDUP_REMOVED lines=116> */
.L_x_14959:
[----:B------:R-:W-:Y:S05]  /*2ef0*/  BSYNC B1 ;  /* 0x0000000000017941 */ /* 0x000fea0003800000 */
.L_x_14958:
        /* <DEDUP_REMOVED lines=20> */
.L_x_14966:
[----:B------:R-:W-:Y:S05]  /*3040*/  BSYNC B1 ;  /* 0x0000000000017941 */ /* 0x000fea0003800000 */
.L_x_14965:
[----:B------:R-:W-:-:S05]  /*3050*/  IMAD.MOV.U32 R5, RZ, RZ, R25 ;  /* 0x000000ffff057224 */ /* 0x000fca00078e0019 */
[----:B------:R-:W-:Y:S01]  /*3060*/  LOP3.LUT R5, R5, 0x80000000, R21, 0xb8, !PT ;  /* 0x8000000005057812 */ /* 0x000fe200078eb815 */
[----:B------:R-:W-:Y:S06]  /*3070*/  BRA `(.L_x_14953) ;  /* 0x0000000000247947 */ /* 0x000fec0003800000 */
.L_x_14952:
        /* <DEDUP_REMOVED lines=9> */
.L_x_14953:
[----:B------:R-:W-:Y:S05]  /*3110*/  BSYNC B0 ;  /* 0x0000000000007941 */ /* 0x000fea0003800000 */
.L_x_14951:
        /* <DEDUP_REMOVED lines=37> */
.L_x_14973:
        /* <DEDUP_REMOVED lines=12> */
.L_x_14972:
[----:B------:R-:W-:-:S07]  /*3430*/  IMAD.MOV.U32 R26, RZ, RZ, R29 ;  /* 0x000000ffff1a7224 */ /* 0x000fce00078e001d */
.L_x_14971:
[----:B------:R-:W-:Y:S05]  /*3440*/  BSYNC B1 ;  /* 0x0000000000017941 */ /* 0x000fea0003800000 */
.L_x_14970:
        /* <DEDUP_REMOVED lines=13> */
.L_x_14979:
        /* <DEDUP_REMOVED lines=33> */
.L_x_14978:
[----:B------:R-:W-:-:S07]  /*3730*/  IMAD.MOV.U32 R26, RZ, RZ, R29 ;  /* 0x000000ffff1a7224 */ /* 0x000fce00078e001d */
.L_x_14977:
[----:B------:R-:W-:Y:S05]  /*3740*/  BSYNC B2 ;  /* 0x0000000000027941 */ /* 0x000fea0003800000 */
.L_x_14976:
[----:B------:R-:W-:-:S13]  /*3750*/  ISETP.GE.U32.AND P1, PT, R27, 0xc, PT ;  /* 0x0000000c1b00780c */ /* 0x000fda0003f26070 */
[----:B------:R-:W-:Y:S05]  /*3760*/  @!P1 BRA `(.L_x_14975) ;  /* 0x0000000400d89947 */ /* 0x000fea0003800000 */
[----:B------:R-:W-:Y:S01]  /*3770*/  BSSY B2, `(.L_x_14975) ;  /* 0x0000075000027945 */ /* 0x000fe20003800000 */
[----:B------:R-:W-:-:S07]  /*3780*/  VIADD R20, R20, 0x10 ;  /* 0x0000001014147836 */ /* 0x000fce0000000000 */
.L_x_14980:
        /* <DEDUP_REMOVED lines=116> */
.L_x_14975:
[----:B------:R-:W-:Y:S05]  /*3ed0*/  BSYNC B1 ;  /* 0x0000000000017941 */ /* 0x000fea0003800000 */
.L_x_14974:
        /* <DEDUP_REMOVED lines=20> */
.L_x_14982:
[----:B------:R-:W-:Y:S05]  /*4020*/  BSYNC B1 ;  /* 0x0000000000017941 */ /* 0x000fea0003800000 */
.L_x_14981:
[----:B------:R-:W-:-:S05]  /*4030*/  IMAD.MOV.U32 R7, RZ, RZ, R25 ;  /* 0x000000ffff077224 */ /* 0x000fca00078e0019 */
[----:B------:R-:W-:Y:S01]  /*4040*/  LOP3.LUT R7, R7, 0x80000000, R23, 0xb8, !PT ;  /* 0x8000000007077812 */ /* 0x000fe200078eb817 */
[----:B------:R-:W-:Y:S06]  /*4050*/  BRA `(.L_x_14969) ;  /* 0x0000000000247947 */ /* 0x000fec0003800000 */
.L_x_14968:
        /* <DEDUP_REMOVED lines=9> */
.L_x_14969:
[----:B------:R-:W-:Y:S05]  /*40f0*/  BSYNC B0 ;  /* 0x0000000000007941 */ /* 0x000fea0003800000 */
.L_x_14967:
        /* <DEDUP_REMOVED lines=37> */
.L_x_14989:
        /* <DEDUP_REMOVED lines=12> */
.L_x_14988:
[----:B------:R-:W-:-:S07]  /*4410*/  IMAD.MOV.U32 R26, RZ, RZ, R29 ;  /* 0x000000ffff1a7224 */ /* 0x000fce00078e001d */
.L_x_14987:
[----:B------:R-:W-:Y:S05]  /*4420*/  BSYNC B1 ;  /* 0x0000000000017941 */ /* 0x000fea0003800000 */
.L_x_14986:
        /* <DEDUP_REMOVED lines=13> */
.L_x_14995:
        /* <DEDUP_REMOVED lines=33> */
.L_x_14994:
[----:B------:R-:W-:-:S07]  /*4710*/  IMAD.MOV.U32 R26, RZ, RZ, R29 ;  /* 0x000000ffff1a7224 */ /* 0x000fce00078e001d */
.L_x_14993:
[----:B------:R-:W-:Y:S05]  /*4720*/  BSYNC B2 ;  /* 0x0000000000027941 */ /* 0x000fea0003800000 */
.L_x_14992:
[----:B------:R-:W-:-:S13]  /*4730*/  ISETP.GE.U32.AND P1, PT, R27, 0xc, PT ;  /* 0x0000000c1b00780c */ /* 0x000fda0003f26070 */
[----:B------:R-:W-:Y:S05]  /*4740*/  @!P1 BRA `(.L_x_14991) ;  /* 0x0000000400d89947 */ /* 0x000fea0003800000 */
[----:B------:R-:W-:Y:S01]  /*4750*/  BSSY B2, `(.L_x_14991) ;  /* 0x0000075000027945 */ /* 0x000fe20003800000 */
[----:B------:R-:W-:-:S07]  /*4760*/  VIADD R22, R22, 0x10 ;  /* 0x0000001016167836 */ /* 0x000fce0000000000 */
.L_x_14996:
        /* <DEDUP_REMOVED lines=116> */
.L_x_14991:
[----:B------:R-:W-:Y:S05]  /*4eb0*/  BSYNC B1 ;  /* 0x0000000000017941 */ /* 0x000fea0003800000 */
.L_x_14990:
        /* <DEDUP_REMOVED lines=20> */
.L_x_14998:
[----:B------:R-:W-:Y:S05]  /*5000*/  BSYNC B1 ;  /* 0x0000000000017941 */ /* 0x000fea0003800000 */
.L_x_14997:
[----:B------:R-:W-:-:S05]  /*5010*/  IMAD.MOV.U32 R21, RZ, RZ, R25 ;  /* 0x000000ffff157224 */ /* 0x000fca00078e0019 */
[----:B------:R-:W-:Y:S01]  /*5020*/  LOP3.LUT R21, R21, 0x80000000, R17, 0xb8, !PT ;  /* 0x8000000015157812 */ /* 0x000fe200078eb811 */
[----:B------:R-:W-:Y:S06]  /*5030*/  BRA `(.L_x_14985) ;  /* 0x0000000000247947 */ /* 0x000fec0003800000 */
.L_x_14984:
        /* <DEDUP_REMOVED lines=9> */
.L_x_14985:
[----:B------:R-:W-:Y:S05]  /*50d0*/  BSYNC B0 ;  /* 0x0000000000007941 */ /* 0x000fea0003800000 */
.L_x_14983:
        /* <DEDUP_REMOVED lines=37> */
.L_x_15005:
        /* <DEDUP_REMOVED lines=12> */
.L_x_15004:
[----:B------:R-:W-:-:S07]  /*53f0*/  IMAD.MOV.U32 R26, RZ, RZ, R29 ;  /* 0x000000ffff1a7224 */ /* 0x000fce00078e001d */
.L_x_15003:
[----:B------:R-:W-:Y:S05]  /*5400*/  BSYNC B1 ;  /* 0x0000000000017941 */ /* 0x000fea0003800000 */
.L_x_15002:
        /* <DEDUP_REMOVED lines=13> */
.L_x_15011:
        /* <DEDUP_REMOVED lines=33> */
.L_x_15010:
[----:B------:R-:W-:-:S07]  /*56f0*/  IMAD.MOV.U32 R26, RZ, RZ, R29 ;  /* 0x000000ffff1a7224 */ /* 0x000fce00078e001d */
.L_x_15009:
[----:B------:R-:W-:Y:S05]  /*5700*/  BSYNC B2 ;  /* 0x0000000000027941 */ /* 0x000fea0003800000 */
.L_x_15008:
[----:B------:R-:W-:-:S13]  /*5710*/  ISETP.GE.U32.AND P1, PT, R27, 0xc, PT ;  /* 0x0000000c1b00780c */ /* 0x000fda0003f26070 */
[----:B------:R-:W-:Y:S05]  /*5720*/  @!P1 BRA `(.L_x_15007) ;  /* 0x0000000400d89947 */ /* 0x000fea0003800000 */
[----:B------:R-:W-:Y:S01]  /*5730*/  BSSY B2, `(.L_x_15007) ;  /* 0x0000075000027945 */ /* 0x000fe20003800000 */
[----:B------:R-:W-:-:S07]  /*5740*/  VIADD R22, R22, 0x10 ;  /* 0x0000001016167836 */ /* 0x000fce0000000000 */
.L_x_15012:
        /* <DEDUP_REMOVED lines=116> */
.L_x_15007:
[----:B------:R-:W-:Y:S05]  /*5e90*/  BSYNC B1 ;  /* 0x0000000000017941 */ /* 0x000fea0003800000 */
.L_x_15006:
        /* <DEDUP_REMOVED lines=20> */
.L_x_15014:
[----:B------:R-:W-:Y:S05]  /*5fe0*/  BSYNC B1 ;  /* 0x0000000000017941 */ /* 0x000fea0003800000 */
.L_x_15013:
[----:B------:R-:W-:-:S05]  /*5ff0*/  IMAD.MOV.U32 R23, RZ, RZ, R25 ;  /* 0x000000ffff177224 */ /* 0x000fca00078e0019 */
[----:B------:R-:W-:Y:S01]  /*6000*/  LOP3.LUT R23, R23, 0x80000000, R19, 0xb8, !PT ;  /* 0x8000000017177812 */ /* 0x000fe200078eb813 */
[----:B------:R-:W-:Y:S06]  /*6010*/  BRA `(.L_x_15001) ;  /* 0x0000000000247947 */ /* 0x000fec0003800000 */
.L_x_15000:
        /* <DEDUP_REMOVED lines=9> */
.L_x_15001:
[----:B------:R-:W-:Y:S05]  /*60b0*/  BSYNC B0 ;  /* 0x0000000000007941 */ /* 0x000fea0003800000 */
.L_x_14999:
        /* <DEDUP_REMOVED lines=37> */
.L_x_15021:
        /* <DEDUP_REMOVED lines=12> */
.L_x_15020:
[----:B------:R-:W-:-:S07]  /*63d0*/  IMAD.MOV.U32 R26, RZ, RZ, R29 ;  /* 0x000000ffff1a7224 */ /* 0x000fce00078e001d */
.L_x_15019:
[----:B------:R-:W-:Y:S05]  /*63e0*/  BSYNC B1 ;  /* 0x0000000000017941 */ /* 0x000fea0003800000 */
.L_x_15018:
        /* <DEDUP_REMOVED lines=13> */
.L_x_15027:
        /* <DEDUP_REMOVED lines=33> */
.L_x_15026:
[----:B------:R-:W-:-:S07]  /*66d0*/  IMAD.MOV.U32 R26, RZ, RZ, R29 ;  /* 0x000000ffff1a7224 */ /* 0x000fce00078e001d */
.L_x_15025:
[----:B------:R-:W-:Y:S05]  /*66e0*/  BSYNC B2 ;  /* 0x0000000000027941 */ /* 0x000fea0003800000 */
.L_x_15024:
[----:B------:R-:W-:-:S13]  /*66f0*/  ISETP.GE.U32.AND P1, PT, R27, 0xc, PT ;  /* 0x0000000c1b00780c */ /* 0x000fda0003f26070 */
[----:B------:R-:W-:Y:S05]  /*6700*/  @!P1 BRA `(.L_x_15023) ;  /* 0x0000000400d89947 */ /* 0x000fea0003800000 */
[----:B------:R-:W-:Y:S01]  /*6710*/  BSSY B2, `(.L_x_15023) ;  /* 0x0000075000027945 */ /* 0x000fe20003800000 */
[----:B------:R-:W-:-:S07]  /*6720*/  VIADD R18, R18, 0x10 ;  /* 0x0000001012127836 */ /* 0x000fce0000000000 */
.L_x_15028:
        /* <DEDUP_REMOVED lines=116> */
.L_x_15023:
[----:B------:R-:W-:Y:S05]  /*6e70*/  BSYNC B1 ;  /* 0x0000000000017941 */ /* 0x000fea0003800000 */
.L_x_15022:
        /* <DEDUP_REMOVED lines=20> */
.L_x_15030:
[----:B------:R-:W-:Y:S05]  /*6fc0*/  BSYNC B1 ;  /* 0x0000000000017941 */ /* 0x000fea0003800000 */
.L_x_15029:
[----:B------:R-:W-:-:S05]  /*6fd0*/  IMAD.MOV.U32 R17, RZ, RZ, R25 ;  /* 0x000000ffff117224 */ /* 0x000fca00078e0019 */
[----:B------:R-:W-:Y:S01]  /*6fe0*/  LOP3.LUT R17, R17, 0x80000000, R13, 0xb8, !PT ;  /* 0x8000000011117812 */ /* 0x000fe200078eb80d */
[----:B------:R-:W-:Y:S06]  /*6ff0*/  BRA `(.L_x_15017) ;  /* 0x0000000000247947 */ /* 0x000fec0003800000 */
.L_x_15016:
        /* <DEDUP_REMOVED lines=9> */
.L_x_15017:
[----:B------:R-:W-:Y:S05]  /*7090*/  BSYNC B0 ;  /* 0x0000000000007941 */ /* 0x000fea0003800000 */
.L_x_15015:
        /* <DEDUP_REMOVED lines=35> */
.L_x_15037:
        /* <DEDUP_REMOVED lines=12> */
.L_x_15036:
[----:B------:R-:W-:Y:S02]  /*7390*/  IMAD.MOV.U32 R18, RZ, RZ, R26 ;  /* 0x000000ffff127224 */ /* 0x000fe400078e001a */
[----:B------:R-:W-:-:S07]  /*73a0*/  IMAD.MOV.U32 R26, RZ, RZ, R27 ;  /* 0x000000ffff1a7224 */ /* 0x000fce00078e001b */
.L_x_15035:
[----:B------:R-:W-:Y:S05]  /*73b0*/  BSYNC B1 ;  /* 0x0000000000017941 */ /* 0x000fea0003800000 */
.L_x_15034:
        /* <DEDUP_REMOVED lines=13> */
.L_x_15043:
        /* <DEDUP_REMOVED lines=33> */
.L_x_15042:
[----:B------:R-:W-:Y:S02]  /*76a0*/  IMAD.MOV.U32 R18, RZ, RZ, R26 ;  /* 0x000000ffff127224 */ /* 0x000fe400078e001a */
[----:B------:R-:W-:-:S07]  /*76b0*/  IMAD.MOV.U32 R26, RZ, RZ, R27 ;  /* 0x000000ffff1a7224 */ /* 0x000fce00078e001b */
.L_x_15041:
[----:B------:R-:W-:Y:S05]  /*76c0*/  BSYNC B2 ;  /* 0x0000000000027941 */ /* 0x000fea0003800000 */
.L_x_15040:
[----:B------:R-:W-:-:S13]  /*76d0*/  ISETP.GE.U32.AND P0, PT, R19, 0xc, PT ;  /* 0x0000000c1300780c */ /* 0x000fda0003f06070 */
[----:B------:R-:W-:Y:S05]  /*76e0*/  @!P0 BRA `(.L_x_15039) ;  /* 0x0000000400d88947 */ /* 0x000fea0003800000 */
[----:B------:R-:W-:Y:S01]  /*76f0*/  BSSY B2, `(.L_x_15039) ;  /* 0x0000075000027945 */ /* 0x000fe20003800000 */
[----:B------:R-:W-:-:S07]  /*7700*/  VIADD R24, R24, 0x10 ;  /* 0x0000001018187836 */ /* 0x000fce0000000000 */
.L_x_15044:
        /* <DEDUP_REMOVED lines=116> */
.L_x_15039:
[----:B------:R-:W-:Y:S05]  /*7e50*/  BSYNC B1 ;  /* 0x0000000000017941 */ /* 0x000fea0003800000 */
.L_x_15038:
        /* <DEDUP_REMOVED lines=20> */
.L_x_15046:
[----:B------:R-:W-:Y:S05]  /*7fa0*/  BSYNC B1 ;  /* 0x0000000000017941 */ /* 0x000fea0003800000 */
.L_x_15045:
[----:B------:R-:W-:Y:S02]  /*7fb0*/  IMAD.MOV.U32 R19, RZ, RZ, R25 ;  /* 0x000000ffff137224 */ /* 0x000fe400078e0019 */
[----:B------:R-:W-:-:S03]  /*7fc0*/  IMAD.MOV.U32 R18, RZ, RZ, R12 ;  /* 0x000000ffff127224 */ /* 0x000fc600078e000c */
[----:B------:R-:W-:Y:S01]  /*7fd0*/  LOP3.LUT R19, R19, 0x80000000, R15, 0xb8, !PT ;  /* 0x8000000013137812 */ /* 0x000fe200078eb80f */
[----:B------:R-:W-:Y:S06]  /*7fe0*/  BRA `(.L_x_15033) ;  /* 0x0000000000247947 */ /* 0x000fec0003800000 */
.L_x_15032:
        /* <DEDUP_REMOVED lines=9> */
.L_x_15033:
[----:B------:R-:W-:Y:S05]  /*8080*/  BSYNC B0 ;  /* 0x0000000000007941 */ /* 0x000fea0003800000 */
.L_x_15031:
        /* <DEDUP_REMOVED lines=11> */
.L_x_14918:
        /* <DEDUP_REMOVED lines=95> */
.L_x_15053:
        /* <DEDUP_REMOVED lines=12> */
.L_x_15052:
[----:B------:R-:W-:Y:S02]  /*87f0*/  IMAD.MOV.U32 R24, RZ, RZ, R27 ;  /* 0x000000ffff187224 */ /* 0x000fe400078e001b */
[----:B------:R-:W-:-:S07]  /*8800*/  IMAD.MOV.U32 R27, RZ, RZ, R28 ;  /* 0x000000ffff1b7224 */ /* 0x000fce00078e001c */
.L_x_15051:
[----:B------:R-:W-:Y:S05]  /*8810*/  BSYNC B1 ;  /* 0x0000000000017941 */ /* 0x000fea0003800000 */
.L_x_15050:
        /* <DEDUP_REMOVED lines=13> */
.L_x_15059:
        /* <DEDUP_REMOVED lines=33> */
.L_x_15058:
[----:B------:R-:W-:Y:S02]  /*8b00*/  IMAD.MOV.U32 R24, RZ, RZ, R27 ;  /* 0x000000ffff187224 */ /* 0x000fe400078e001b */
[----:B------:R-:W-:-:S07]  /*8b10*/  IMAD.MOV.U32 R27, RZ, RZ, R28 ;  /* 0x000000ffff1b7224 */ /* 0x000fce00078e001c */
.L_x_15057:
[----:B------:R-:W-:Y:S05]  /*8b20*/  BSYNC B2 ;  /* 0x0000000000027941 */ /* 0x000fea0003800000 */
.L_x_15056:
[----:B------:R-:W-:-:S13]  /*8b30*/  ISETP.GE.U32.AND P0, PT, R25, 0xc, PT ;  /* 0x0000000c1900780c */ /* 0x000fda0003f06070 */
[----:B------:R-:W-:Y:S05]  /*8b40*/  @!P0 BRA `(.L_x_15055) ;  /* 0x0000000400d88947 */ /* 0x000fea0003800000 */
[----:B------:R-:W-:Y:S01]  /*8b50*/  BSSY B2, `(.L_x_15055) ;  /* 0x0000075000027945 */ /* 0x000fe20003800000 */
[----:B------:R-:W-:-:S07]  /*8b60*/  VIADD R21, R21, 0x10 ;  /* 0x0000001015157836 */ /* 0x000fce0000000000 */
.L_x_15060:
        /* <DEDUP_REMOVED lines=116> */
.L_x_15055:
[----:B------:R-:W-:Y:S05]  /*92b0*/  BSYNC B1 ;  /* 0x0000000000017941 */ /* 0x000fea0003800000 */
.L_x_15054:
        /* <DEDUP_REMOVED lines=20> */
.L_x_15062:
[----:B------:R-:W-:Y:S05]  /*9400*/  BSYNC B1 ;  /* 0x0000000000017941 */ /* 0x000fea0003800000 */
.L_x_15061:
[----:B------:R-:W-:Y:S01]  /*9410*/  IMAD.MOV.U32 R10, RZ, RZ, R18 ;  /* 0x000000ffff0a7224 */ /* 0x000fe200078e0012 */
[----:B------:R-:W-:Y:S01]  /*9420*/  LOP3.LUT R11, R11, 0x80000000, R23, 0xb8, !PT ;  /* 0x800000000b0b7812 */ /* 0x000fe200078eb817 */
[----:B------:R-:W-:Y:S06]  /*9430*/  BRA `(.L_x_15048) ;  /* 0x00000000001c7947 */ /* 0x000fec0003800000 */
.L_x_15049:
[----:B------:R-:W-:-:S06]  /*9440*/  DSETP.GTU.AND P0, PT, R18, +INF , PT ;  /* 0x7ff000001200742a */ /* 0x000fcc0003f0c000 */
[----:B------:R-:W-:-:S14]  /*9450*/  DSETP.LE.AND P0, PT, R20, +INF , !P0 ;  /* 0x7ff000001400742a */ /* 0x000fdc0004703000 */
[----:B------:R-:W0:Y:S01]  /*9460*/  @!P0 LDC.64 R10, c[0x0][0x220] ;  /* 0x00008800ff0a8b82 */ /* 0x000e220000000a00 */
[----:B------:R-:W-:Y:S02]  /*9470*/  @P0 DSETP.NEU.AND P2, PT, R20, +INF , PT ;  /* 0x7ff000001400042a */ /* 0x000fe40003f4d000 */
[----:B0-----:R-:W-:-:S06]  /*9480*/  @!P0 DADD R10, R22, R10 ;  /* 0x00000000160a8229 */ /* 0x001fcc000000000a */
[----:B------:R-:W-:Y:S02]  /*9490*/  @P0 FSEL R10, R22, RZ, P2 ;  /* 0x000000ff160a0208 */ /* 0x000fe40001000000 */
[----:B------:R-:W-:-:S07]  /*94a0*/  @P0 FSEL R11, R23, -QNAN , P2 ;  /* 0xfff80000170b0808 */ /* 0x000fce0001000000 */
.L_x_15048:
[----:B------:R-:W-:Y:S05]  /*94b0*/  BSYNC B0 ;  /* 0x0000000000007941 */ /* 0x000fea0003800000 */
.L_x_15047:
        /* <DEDUP_REMOVED lines=41> */
.L_x_15069:
        /* <DEDUP_REMOVED lines=12> */
.L_x_15068:
[----:B------:R-:W-:Y:S02]  /*9810*/  IMAD.MOV.U32 R26, RZ, RZ, R28 ;  /* 0x000000ffff1a7224 */ /* 0x000fe400078e001c */
[----:B------:R-:W-:-:S07]  /*9820*/  IMAD.MOV.U32 R28, RZ, RZ, R25 ;  /* 0x000000ffff1c7224 */ /* 0x000fce00078e0019 */
.L_x_15067:
[----:B------:R-:W-:Y:S05]  /*9830*/  BSYNC B1 ;  /* 0x0000000000017941 */ /* 0x000fea0003800000 */
.L_x_15066:
        /* <DEDUP_REMOVED lines=13> */
.L_x_15075:
        /* <DEDUP_REMOVED lines=33> */
.L_x_15074:
[----:B------:R-:W-:-:S07]  /*9b20*/  IMAD.MOV.U32 R26, RZ, RZ, R29 ;  /* 0x000000ffff1a7224 */ /* 0x000fce00078e001d */
.L_x_15073:
[----:B------:R-:W-:Y:S05]  /*9b30*/  BSYNC B2 ;  /* 0x0000000000027941 */ /* 0x000fea0003800000 */
.L_x_15072:
[----:B------:R-:W-:-:S13]  /*9b40*/  ISETP.GE.U32.AND P0, PT, R25, 0xc, PT ;  /* 0x0000000c1900780c */ /* 0x000fda0003f06070 */
[----:B------:R-:W-:Y:S05]  /*9b50*/  @!P0 BRA `(.L_x_15071) ;  /* 0x0000000400d88947 */ /* 0x000fea0003800000 */
[----:B------:R-:W-:Y:S01]  /*9b60*/  BSSY B2, `(.L_x_15071) ;  /* 0x0000075000027945 */ /* 0x000fe20003800000 */
[----:B------:R-:W-:-:S07]  /*9b70*/  VIADD R21, R21, 0x10 ;  /* 0x0000001015157836 */ /* 0x000fce0000000000 */
.L_x_15076:
        /* <DEDUP_REMOVED lines=116> */
.L_x_15071:
[----:B------:R-:W-:Y:S05]  /*a2c0*/  BSYNC B1 ;  /* 0x0000000000017941 */ /* 0x000fea0003800000 */
.L_x_15070:
        /* <DEDUP_REMOVED lines=20> */
.L_x_15078:
[----:B------:R-:W-:Y:S05]  /*a410*/  BSYNC B1 ;  /* 0x0000000000017941 */ /* 0x000fea0003800000 */
.L_x_15077:
[----:B------:R-:W-:Y:S01]  /*a420*/  IMAD.MOV.U32 R18, RZ, RZ, R22 ;  /* 0x000000ffff127224 */ /* 0x000fe200078e0016 */
[----:B------:R-:W-:Y:S01]  /*a430*/  LOP3.LUT R19, R19, 0x80000000, R9, 0xb8, !PT ;  /* 0x8000000013137812 */ /* 0x000fe200078eb809 */
[----:B------:R-:W-:Y:S06]  /*a440*/  BRA `(.L_x_15064) ;  /* 0x00000000001c7947 */ /* 0x000fec0003800000 */
.L_x_15065:
[----:B------:R-:W-:-:S06]  /*a450*/  DSETP.GTU.AND P0, PT, R22, +INF , PT ;  /* 0x7ff000001600742a */ /* 0x000fcc0003f0c000 */
[----:B------:R-:W-:-:S14]  /*a460*/  DSETP.LE.AND P0, PT, R24, +INF , !P0 ;  /* 0x7ff000001800742a */ /* 0x000fdc0004703000 */
[----:B------:R-:W0:Y:S01]  /*a470*/  @!P0 LDC.64 R18, c[0x0][0x220] ;  /* 0x00008800ff128b82 */ /* 0x000e220000000a00 */
[----:B------:R-:W-:Y:S02]  /*a480*/  @P0 DSETP.NEU.AND P2, PT, R24, +INF , PT ;  /* 0x7ff000001800042a */ /* 0x000fe40003f4d000 */
[----:B0-----:R-:W-:-:S06]  /*a490*/  @!P0 DADD R18, R8, R18 ;  /* 0x0000000008128229 */ /* 0x001fcc0000000012 */
[----:B------:R-:W-:Y:S02]  /*a4a0*/  @P0 FSEL R18, R8, RZ, P2 ;  /* 0x000000ff08120208 */ /* 0x000fe40001000000 */
[----:B------:R-:W-:-:S07]  /*a4b0*/  @P0 FSEL R19, R9, -QNAN , P2 ;  /* 0xfff8000009130808 */ /* 0x000fce0001000000 */
.L_x_15064:
[----:B------:R-:W-:Y:S05]  /*a4c0*/  BSYNC B0 ;  /* 0x0000000000007941 */ /* 0x000fea0003800000 */
.L_x_15063:
        /* <DEDUP_REMOVED lines=41> */
.L_x_15085:
        /* <DEDUP_REMOVED lines=12> */
.L_x_15084:
[----:B------:R-:W-:Y:S02]  /*a820*/  IMAD.MOV.U32 R26, RZ, RZ, R28 ;  /* 0x000000ffff1a7224 */ /* 0x000fe400078e001c */
[----:B------:R-:W-:-:S07]  /*a830*/  IMAD.MOV.U32 R28, RZ, RZ, R25 ;  /* 0x000000ffff1c7224 */ /* 0x000fce00078e0019 */
.L_x_15083:
[----:B------:R-:W-:Y:S05]  /*a840*/  BSYNC B1 ;  /* 0x0000000000017941 */ /* 0x000fea0003800000 */
.L_x_15082:
        /* <DEDUP_REMOVED lines=13> */
.L_x_15091:
        /* <DEDUP_REMOVED lines=33> */
.L_x_15090:
[----:B------:R-:W-:-:S07]  /*ab30*/  IMAD.MOV.U32 R26, RZ, RZ, R29 ;  /* 0x000000ffff1a7224 */ /* 0x000fce00078e001d */
.L_x_15089:
[----:B------:R-:W-:Y:S05]  /*ab40*/  BSYNC B2 ;  /* 0x0000000000027941 */ /* 0x000fea0003800000 */
.L_x_15088:
[----:B------:R-:W-:-:S13]  /*ab50*/  ISETP.GE.U32.AND P0, PT, R25, 0xc, PT ;  /* 0x0000000c1900780c */ /* 0x000fda0003f06070 */
[----:B------:R-:W-:Y:S05]  /*ab60*/  @!P0 BRA `(.L_x_15087) ;  /* 0x0000000400d88947 */ /* 0x000fea0003800000 */
[----:B------:R-:W-:Y:S01]  /*ab70*/  BSSY B2, `(.L_x_15087) ;  /* 0x0000075000027945 */ /* 0x000fe20003800000 */
[----:B------:R-:W-:-:S07]  /*ab80*/  VIADD R21, R21, 0x10 ;  /* 0x0000001015157836 */ /* 0x000fce0000000000 */
.L_x_15092:
        /* <DEDUP_REMOVED lines=116> */
.L_x_15087:
[----:B------:R-:W-:Y:S05]  /*b2d0*/  BSYNC B1 ;  /* 0x0000000000017941 */ /* 0x000fea0003800000 */
.L_x_15086:
        /* <DEDUP_REMOVED lines=20> */
.L_x_15094:
[----:B------:R-:W-:Y:S05]  /*b420*/  BSYNC B1 ;  /* 0x0000000000017941 */ /* 0x000fea0003800000 */
.L_x_15093:
[----:B------:R-:W-:Y:S01]  /*b430*/  IMAD.MOV.U32 R8, RZ, RZ, R22 ;  /* 0x000000ffff087224 */ /* 0x000fe200078e0016 */
[----:B------:R-:W-:Y:S01]  /*b440*/  LOP3.LUT R9, R9, 0x80000000, R7, 0xb8, !PT ;  /* 0x8000000009097812 */ /* 0x000fe200078eb807 */
[----:B------:R-:W-:Y:S06]  /*b450*/  BRA `(.L_x_15080) ;  /* 0x00000000001c7947 */ /* 0x000fec0003800000 */
.L_x_15081:
[----:B------:R-:W-:-:S06]  /*b460*/  DSETP.GTU.AND P0, PT, R22, +INF , PT ;  /* 0x7ff000001600742a */ /* 0x000fcc0003f0c000 */
[----:B------:R-:W-:-:S14]  /*b470*/  DSETP.LE.AND P0, PT, R24, +INF , !P0 ;  /* 0x7ff000001800742a */ /* 0x000fdc0004703000 */
[----:B------:R-:W0:Y:S01]  /*b480*/  @!P0 LDC.64 R8, c[0x0][0x220] ;  /* 0x00008800ff088b82 */ /* 0x000e220000000a00 */
[----:B------:R-:W-:Y:S02]  /*b490*/  @P0 DSETP.NEU.AND P2, PT, R24, +INF , PT ;  /* 0x7ff000001800042a */ /* 0x000fe40003f4d000 */
[----:B0-----:R-:W-:-:S06]  /*b4a0*/  @!P0 DADD R8, R6, R8 ;  /* 0x0000000006088229 */ /* 0x001fcc0000000008 */
[----:B------:R-:W-:Y:S02]  /*b4b0*/  @P0 FSEL R8, R6, RZ, P2 ;  /* 0x000000ff06080208 */ /* 0x000fe40001000000 */
[----:B------:R-:W-:-:S07]  /*b4c0*/  @P0 FSEL R9, R7, -QNAN , P2 ;  /* 0xfff8000007090808 */ /* 0x000fce0001000000 */
.L_x_15080:
[----:B------:R-:W-:Y:S05]  /*b4d0*/  BSYNC B0 ;  /* 0x0000000000007941 */ /* 0x000fea0003800000 */
.L_x_15079:
        /* <DEDUP_REMOVED lines=41> */
.L_x_15101:
        /* <DEDUP_REMOVED lines=12> */
.L_x_15100:
[----:B------:R-:W-:Y:S02]  /*b830*/  IMAD.MOV.U32 R26, RZ, RZ, R28 ;  /* 0x000000ffff1a7224 */ /* 0x000fe400078e001c */
[----:B------:R-:W-:-:S07]  /*b840*/  IMAD.MOV.U32 R28, RZ, RZ, R25 ;  /* 0x000000ffff1c7224 */ /* 0x000fce00078e0019 */
.L_x_15099:
[----:B------:R-:W-:Y:S05]  /*b850*/  BSYNC B1 ;  /* 0x0000000000017941 */ /* 0x000fea0003800000 */
.L_x_15098:
        /* <DEDUP_REMOVED lines=13> */
.L_x_15107:
        /* <DEDUP_REMOVED lines=33> */
.L_x_15106:
[----:B------:R-:W-:-:S07]  /*bb40*/  IMAD.MOV.U32 R26, RZ, RZ, R29 ;  /* 0x000000ffff1a7224 */ /* 0x000fce00078e001d */
.L_x_15105:
[----:B------:R-:W-:Y:S05]  /*bb50*/  BSYNC B2 ;  /* 0x0000000000027941 */ /* 0x000fea0003800000 */
.L_x_15104:
[----:B------:R-:W-:-:S13]  /*bb60*/  ISETP.GE.U32.AND P0, PT, R25, 0xc, PT ;  /* 0x0000000c1900780c */ /* 0x000fda0003f06070 */
[----:B------:R-:W-:Y:S05]  /*bb70*/  @!P0 BRA `(.L_x_15103) ;  /* 0x0000000400d88947 */ /* 0x000fea0003800000 */
[----:B------:R-:W-:Y:S01]  /*bb80*/  BSSY B2, `(.L_x_15103) ;  /* 0x0000075000027945 */ /* 0x000fe20003800000 */
[----:B------:R-:W-:-:S07]  /*bb90*/  VIADD R21, R21, 0x10 ;  /* 0x0000001015157836 */ /* 0x000fce0000000000 */
.L_x_15108:
        /* <DEDUP_REMOVED lines=116> */
.L_x_15103:
[----:B------:R-:W-:Y:S05]  /*c2e0*/  BSYNC B1 ;  /* 0x0000000000017941 */ /* 0x000fea0003800000 */
.L_x_15102:
        /* <DEDUP_REMOVED lines=20> */
.L_x_15110:
[----:B------:R-:W-:Y:S05]  /*c430*/  BSYNC B1 ;  /* 0x0000000000017941 */ /* 0x000fea0003800000 */
.L_x_15109:
[----:B------:R-:W-:Y:S01]  /*c440*/  IMAD.MOV.U32 R6, RZ, RZ, R22 ;  /* 0x000000ffff067224 */ /* 0x000fe200078e0016 */
[----:B------:R-:W-:Y:S01]  /*c450*/  LOP3.LUT R7, R7, 0x80000000, R5, 0xb8, !PT ;  /* 0x8000000007077812 */ /* 0x000fe200078eb805 */
[----:B------:R-:W-:Y:S06]  /*c460*/  BRA `(.L_x_15096) ;  /* 0x00000000001c7947 */ /* 0x000fec0003800000 */
.L_x_15097:
[----:B------:R-:W-:-:S06]  /*c470*/  DSETP.GTU.AND P0, PT, R22, +INF , PT ;  /* 0x7ff000001600742a */ /* 0x000fcc0003f0c000 */
[----:B------:R-:W-:-:S14]  /*c480*/  DSETP.LE.AND P0, PT, R24, +INF , !P0 ;  /* 0x7ff000001800742a */ /* 0x000fdc0004703000 */
[----:B------:R-:W0:Y:S01]  /*c490*/  @!P0 LDC.64 R6, c[0x0][0x220] ;  /* 0x00008800ff068b82 */ /* 0x000e220000000a00 */
[----:B------:R-:W-:Y:S02]  /*c4a0*/  @P0 DSETP.NEU.AND P2, PT, R24, +INF , PT ;  /* 0x7ff000001800042a */ /* 0x000fe40003f4d000 */
[----:B0-----:R-:W-:-:S06]  /*c4b0*/  @!P0 DADD R6, R4, R6 ;  /* 0x0000000004068229 */ /* 0x001fcc0000000006 */
[----:B------:R-:W-:Y:S02]  /*c4c0*/  @P0 FSEL R6, R4, RZ, P2 ;  /* 0x000000ff04060208 */ /* 0x000fe40001000000 */
[----:B------:R-:W-:-:S07]  /*c4d0*/  @P0 FSEL R7, R5, -QNAN , P2 ;  /* 0xfff8000005070808 */ /* 0x000fce0001000000 */
.L_x_15096:
[----:B------:R-:W-:Y:S05]  /*c4e0*/  BSYNC B0 ;  /* 0x0000000000007941 */ /* 0x000fea0003800000 */
.L_x_15095:
        /* <DEDUP_REMOVED lines=41> */
.L_x_15117:
        /* <DEDUP_REMOVED lines=12> */
.L_x_15116:
[----:B------:R-:W-:Y:S02]  /*c840*/  IMAD.MOV.U32 R26, RZ, RZ, R28 ;  /* 0x000000ffff1a7224 */ /* 0x000fe400078e001c */
[----:B------:R-:W-:-:S07]  /*c850*/  IMAD.MOV.U32 R28, RZ, RZ, R25 ;  /* 0x000000ffff1c7224 */ /* 0x000fce00078e0019 */
.L_x_15115:
[----:B------:R-:W-:Y:S05]  /*c860*/  BSYNC B1 ;  /* 0x0000000000017941 */ /* 0x000fea0003800000 */
.L_x_15114:
        /* <DEDUP_REMOVED lines=13> */
.L_x_15123:
        /* <DEDUP_REMOVED lines=33> */
.L_x_15122:
[----:B------:R-:W-:-:S07]  /*cb50*/  IMAD.MOV.U32 R26, RZ, RZ, R29 ;  /* 0x000000ffff1a7224 */ /* 0x000fce00078e001d */
.L_x_15121:
[----:B------:R-:W-:Y:S05]  /*cb60*/  BSYNC B2 ;  /* 0x0000000000027941 */ /* 0x000fea0003800000 */
.L_x_15120:
[----:B------:R-:W-:-:S13]  /*cb70*/  ISETP.GE.U32.AND P0, PT, R25, 0xc, PT ;  /* 0x0000000c1900780c */ /* 0x000fda0003f06070 */
[----:B------:R-:W-:Y:S05]  /*cb80*/  @!P0 BRA `(.L_x_15119) ;  /* 0x0000000400d88947 */ /* 0x000fea0003800000 */
[----:B------:R-:W-:Y:S01]  /*cb90*/  BSSY B2, `(.L_x_15119) ;  /* 0x0000075000027945 */ /* 0x000fe20003800000 */
[----:B------:R-:W-:-:S07]  /*cba0*/  VIADD R21, R21, 0x10 ;  /* 0x0000001015157836 */ /* 0x000fce0000000000 */
.L_x_15124:
        /* <DEDUP_REMOVED lines=116> */
.L_x_15119:
[----:B------:R-:W-:Y:S05]  /*d2f0*/  BSYNC B1 ;  /* 0x0000000000017941 */ /* 0x000fea0003800000 */
.L_x_15118:
        /* <DEDUP_REMOVED lines=20> */
.L_x_15126:
[----:B------:R-:W-:Y:S05]  /*d440*/  BSYNC B1 ;  /* 0x0000000000017941 */ /* 0x000fea0003800000 */
.L_x_15125:
[----:B------:R-:W-:Y:S01]  /*d450*/  IMAD.MOV.U32 R4, RZ, RZ, R22 ;  /* 0x000000ffff047224 */ /* 0x000fe200078e0016 */
[----:B------:R-:W-:Y:S01]  /*d460*/  LOP3.LUT R5, R5, 0x80000000, R3, 0xb8, !PT ;  /* 0x8000000005057812 */ /* 0x000fe200078eb803 */
[----:B------:R-:W-:Y:S06]  /*d470*/  BRA `(.L_x_15112) ;  /* 0x00000000001c7947 */ /* 0x000fec0003800000 */
.L_x_15113:
[----:B------:R-:W-:-:S06]  /*d480*/  DSETP.GTU.AND P0, PT, R22, +INF , PT ;  /* 0x7ff000001600742a */ /* 0x000fcc0003f0c000 */
[----:B------:R-:W-:-:S14]  /*d490*/  DSETP.LE.AND P0, PT, R24, +INF , !P0 ;  /* 0x7ff000001800742a */ /* 0x000fdc0004703000 */
[----:B------:R-:W0:Y:S01]  /*d4a0*/  @!P0 LDC.64 R4, c[0x0][0x220] ;  /* 0x00008800ff048b82 */ /* 0x000e220000000a00 */
[----:B------:R-:W-:Y:S02]  /*d4b0*/  @P0 DSETP.NEU.AND P2, PT, R24, +INF , PT ;  /* 0x7ff000001800042a */ /* 0x000fe40003f4d000 */
[----:B0-----:R-:W-:-:S06]  /*d4c0*/  @!P0 DADD R4, R2, R4 ;  /* 0x0000000002048229 */ /* 0x001fcc0000000004 */
[----:B------:R-:W-:Y:S02]  /*d4d0*/  @P0 FSEL R4, R2, RZ, P2 ;  /* 0x000000ff02040208 */ /* 0x000fe40001000000 */
[----:B------:R-:W-:-:S07]  /*d4e0*/  @P0 FSEL R5, R3, -QNAN , P2 ;  /* 0xfff8000003050808 */ /* 0x000fce0001000000 */
.L_x_15112:
[----:B------:R-:W-:Y:S05]  /*d4f0*/  BSYNC B0 ;  /* 0x0000000000007941 */ /* 0x000fea0003800000 */
.L_x_15111:
        /* <DEDUP_REMOVED lines=41> */
.L_x_15133:
        /* <DEDUP_REMOVED lines=12> */
.L_x_15132:
[----:B------:R-:W-:Y:S02]  /*d850*/  IMAD.MOV.U32 R26, RZ, RZ, R28 ;  /* 0x000000ffff1a7224 */ /* 0x000fe400078e001c */
[----:B------:R-:W-:-:S07]  /*d860*/  IMAD.MOV.U32 R28, RZ, RZ, R25 ;  /* 0x000000ffff1c7224 */ /* 0x000fce00078e0019 */
.L_x_15131:
[----:B------:R-:W-:Y:S05]  /*d870*/  BSYNC B1 ;  /* 0x0000000000017941 */ /* 0x000fea0003800000 */
.L_x_15130:
        /* <DEDUP_REMOVED lines=13> */
.L_x_15139:
        /* <DEDUP_REMOVED lines=33> */
.L_x_15138:
[----:B------:R-:W-:-:S07]  /*db60*/  IMAD.MOV.U32 R26, RZ, RZ, R29 ;  /* 0x000000ffff1a7224 */ /* 0x000fce00078e001d */
.L_x_15137:
[----:B------:R-:W-:Y:S05]  /*db70*/  BSYNC B2 ;  /* 0x0000000000027941 */ /* 0x000fea0003800000 */
.L_x_15136:
[----:B------:R-:W-:-:S13]  /*db80*/  ISETP.GE.U32.AND P0, PT, R25, 0xc, PT ;  /* 0x0000000c1900780c */ /* 0x000fda0003f06070 */
[----:B------:R-:W-:Y:S05]  /*db90*/  @!P0 BRA `(.L_x_15135) ;  /* 0x0000000400d88947 */ /* 0x000fea0003800000 */
[----:B------:R-:W-:Y:S01]  /*dba0*/  BSSY B2, `(.L_x_15135) ;  /* 0x0000075000027945 */ /* 0x000fe20003800000 */
[----:B------:R-:W-:-:S07]  /*dbb0*/  VIADD R21, R21, 0x10 ;  /* 0x0000001015157836 */ /* 0x000fce0000000000 */
.L_x_15140:
        /* <DEDUP_REMOVED lines=116> */
.L_x_15135:
[----:B------:R-:W-:Y:S05]  /*e300*/  BSYNC B1 ;  /* 0x0000000000017941 */ /* 0x000fea0003800000 */
.L_x_15134:
        /* <DEDUP_REMOVED lines=20> */
.L_x_15142:
[----:B------:R-:W-:Y:S05]  /*e450*/  BSYNC B1 ;  /* 0x0000000000017941 */ /* 0x000fea0003800000 */
.L_x_15141:
[----:B------:R-:W-:Y:S01]  /*e460*/  IMAD.MOV.U32 R2, RZ, RZ, R22 ;  /* 0x000000ffff027224 */ /* 0x000fe200078e0016 */
[----:B------:R-:W-:Y:S01]  /*e470*/  LOP3.LUT R3, R3, 0x80000000, R17, 0xb8, !PT ;  /* 0x8000000003037812 */ /* 0x000fe200078eb811 */
[----:B------:R-:W-:Y:S06]  /*e480*/  BRA `(.L_x_15128) ;  /* 0x00000000001c7947 */ /* 0x000fec0003800000 */
.L_x_15129:
[----:B------:R-:W-:-:S06]  /*e490*/  DSETP.GTU.AND P0, PT, R22, +INF , PT ;  /* 0x7ff000001600742a */ /* 0x000fcc0003f0c000 */
[----:B------:R-:W-:-:S14]  /*e4a0*/  DSETP.LE.AND P0, PT, R24, +INF , !P0 ;  /* 0x7ff000001800742a */ /* 0x000fdc0004703000 */
[----:B------:R-:W0:Y:S01]  /*e4b0*/  @!P0 LDC.64 R2, c[0x0][0x220] ;  /* 0x00008800ff028b82 */ /* 0x000e220000000a00 */
[----:B------:R-:W-:Y:S02]  /*e4c0*/  @P0 DSETP.NEU.AND P2, PT, R24, +INF , PT ;  /* 0x7ff000001800042a */ /* 0x000fe40003f4d000 */
[----:B0-----:R-:W-:-:S06]  /*e4d0*/  @!P0 DADD R2, R16, R2 ;  /* 0x0000000010028229 */ /* 0x001fcc0000000002 */
[----:B------:R-:W-:Y:S02]  /*e4e0*/  @P0 FSEL R2, R16, RZ, P2 ;  /* 0x000000ff10020208 */ /* 0x000fe40001000000 */
[----:B------:R-:W-:-:S07]  /*e4f0*/  @P0 FSEL R3, R17, -QNAN , P2 ;  /* 0xfff8000011030808 */ /* 0x000fce0001000000 */
.L_x_15128:
[----:B------:R-:W-:Y:S05]  /*e500*/  BSYNC B0 ;  /* 0x0000000000007941 */ /* 0x000fea0003800000 */
.L_x_15127:
        /* <DEDUP_REMOVED lines=41> */
.L_x_15149:
        /* <DEDUP_REMOVED lines=12> */
.L_x_15148:
[----:B------:R-:W-:Y:S02]  /*e860*/  IMAD.MOV.U32 R26, RZ, RZ, R28 ;  /* 0x000000ffff1a7224 */ /* 0x000fe400078e001c */
[----:B------:R-:W-:-:S07]  /*e870*/  IMAD.MOV.U32 R28, RZ, RZ, R25 ;  /* 0x000000ffff1c7224 */ /* 0x000fce00078e0019 */
.L_x_15147:
[----:B------:R-:W-:Y:S05]  /*e880*/  BSYNC B1 ;  /* 0x0000000000017941 */ /* 0x000fea0003800000 */
.L_x_15146:
        /* <DEDUP_REMOVED lines=13> */
.L_x_15155:
        /* <DEDUP_REMOVED lines=33> */
.L_x_15154:
[----:B------:R-:W-:-:S07]  /*eb70*/  IMAD.MOV.U32 R26, RZ, RZ, R29 ;  /* 0x000000ffff1a7224 */ /* 0x000fce00078e001d */
.L_x_15153:
[----:B------:R-:W-:Y:S05]  /*eb80*/  BSYNC B2 ;  /* 0x0000000000027941 */ /* 0x000fea0003800000 */
.L_x_15152:
[----:B------:R-:W-:-:S13]  /*eb90*/  ISETP.GE.U32.AND P0, PT, R25, 0xc, PT ;  /* 0x0000000c1900780c */ /* 0x000fda0003f06070 */
[----:B------:R-:W-:Y:S05]  /*eba0*/  @!P0 BRA `(.L_x_15151) ;  /* 0x0000000400d88947 */ /* 0x000fea0003800000 */
[----:B------:R-:W-:Y:S01]  /*ebb0*/  BSSY B2, `(.L_x_15151) ;  /* 0x0000075000027945 */ /* 0x000fe20003800000 */
[----:B------:R-:W-:-:S07]  /*ebc0*/  VIADD R21, R21, 0x10 ;  /* 0x0000001015157836 */ /* 0x000fce0000000000 */
.L_x_15156:
        /* <DEDUP_REMOVED lines=116> */
.L_x_15151:
[----:B------:R-:W-:Y:S05]  /*f310*/  BSYNC B1 ;  /* 0x0000000000017941 */ /* 0x000fea0003800000 */
.L_x_15150:
        /* <DEDUP_REMOVED lines=20> */
.L_x_15158:
[----:B------:R-:W-:Y:S05]  /*f460*/  BSYNC B1 ;  /* 0x0000000000017941 */ /* 0x000fea0003800000 */
.L_x_15157:
[----:B------:R-:W-:Y:S01]  /*f470*/  IMAD.MOV.U32 R16, RZ, RZ, R22 ;  /* 0x000000ffff107224 */ /* 0x000fe200078e0016 */
[----:B------:R-:W-:Y:S01]  /*f480*/  LOP3.LUT R17, R17, 0x80000000, R15, 0xb8, !PT ;  /* 0x8000000011117812 */ /* 0x000fe200078eb80f */
[----:B------:R-:W-:Y:S06]  /*f490*/  BRA `(.L_x_15144) ;  /* 0x00000000001c7947 */ /* 0x000fec0003800000 */
.L_x_15145:
[----:B------:R-:W-:-:S06]  /*f4a0*/  DSETP.GTU.AND P0, PT, R22, +INF , PT ;  /* 0x7ff000001600742a */ /* 0x000fcc0003f0c000 */
[----:B------:R-:W-:-:S14]  /*f4b0*/  DSETP.LE.AND P0, PT, R24, +INF , !P0 ;  /* 0x7ff000001800742a */ /* 0x000fdc0004703000 */
[----:B------:R-:W0:Y:S01]  /*f4c0*/  @!P0 LDC.64 R16, c[0x0][0x220] ;  /* 0x00008800ff108b82 */ /* 0x000e220000000a00 */
[----:B------:R-:W-:Y:S02]  /*f4d0*/  @P0 DSETP.NEU.AND P2, PT, R24, +INF , PT ;  /* 0x7ff000001800042a */ /* 0x000fe40003f4d000 */
[----:B0-----:R-:W-:-:S06]  /*f4e0*/  @!P0 DADD R16, R14, R16 ;  /* 0x000000000e108229 */ /* 0x001fcc0000000010 */
[----:B------:R-:W-:Y:S02]  /*f4f0*/  @P0 FSEL R16, R14, RZ, P2 ;  /* 0x000000ff0e100208 */ /* 0x000fe40001000000 */
[----:B------:R-:W-:-:S07]  /*f500*/  @P0 FSEL R17, R15, -QNAN , P2 ;  /* 0xfff800000f110808 */ /* 0x000fce0001000000 */
.L_x_15144:
[----:B------:R-:W-:Y:S05]  /*f510*/  BSYNC B0 ;  /* 0x0000000000007941 */ /* 0x000fea0003800000 */
.L_x_15143:
        /* <DEDUP_REMOVED lines=42> */
.L_x_15165:
        /* <DEDUP_REMOVED lines=12> */
.L_x_15164:
[----:B------:R-:W-:Y:S02]  /*f880*/  IMAD.MOV.U32 R26, RZ, RZ, R29 ;  /* 0x000000ffff1a7224 */ /* 0x000fe400078e001d */
[----:B------:R-:W-:-:S07]  /*f890*/  IMAD.MOV.U32 R29, RZ, RZ, R27 ;  /* 0x000000ffff1d7224 */ /* 0x000fce00078e001b */
.L_x_15163:
[----:B------:R-:W-:Y:S05]  /*f8a0*/  BSYNC B1 ;  /* 0x0000000000017941 */ /* 0x000fea0003800000 */
.L_x_15162:
        /* <DEDUP_REMOVED lines=13> */
.L_x_15171:
        /* <DEDUP_REMOVED lines=33> */
.L_x_15170:
[----:B------:R-:W-:Y:S02]  /*fb90*/  IMAD.MOV.U32 R26, RZ, RZ, R29 ;  /* 0x000000ffff1a7224 */ /* 0x000fe400078e001d */
[----:B------:R-:W-:-:S07]  /*fba0*/  IMAD.MOV.U32 R29, RZ, RZ, R28 ;  /* 0x000000ffff1d7224 */ /* 0x000fce00078e001c */
.L_x_15169:
[----:B------:R-:W-:Y:S05]  /*fbb0*/  BSYNC B2 ;  /* 0x0000000000027941 */ /* 0x000fea0003800000 */
.L_x_15168:
[----:B------:R-:W-:-:S13]  /*fbc0*/  ISETP.GE.U32.AND P0, PT, R27, 0xc, PT ;  /* 0x0000000c1b00780c */ /* 0x000fda0003f06070 */
[----:B------:R-:W-:Y:S05]  /*fbd0*/  @!P0 BRA `(.L_x_15167) ;  /* 0x0000000400d88947 */ /* 0x000fea0003800000 */
[----:B------:R-:W-:Y:S01]  /*fbe0*/  BSSY B2, `(.L_x_15167) ;  /* 0x0000075000027945 */ /* 0x000fe20003800000 */
[----:B------:R-:W-:-:S07]  /*fbf0*/  VIADD R22, R22, 0x10 ;  /* 0x0000001016167836 */ /* 0x000fce0000000000 */
.L_x_15172:
        /* <DEDUP_REMOVED lines=116> */
.L_x_15167:
[----:B------:R-:W-:Y:S05]  /*10340*/  BSYNC B1 ;  /* 0x0000000000017941 */ /* 0x000fea0003800000 */
.L_x_15166:
        /* <DEDUP_REMOVED lines=20> */
.L_x_15174:
[----:B------:R-:W-:Y:S05]  /*10490*/  BSYNC B1 ;  /* 0x0000000000017941 */ /* 0x000fea0003800000 */
.L_x_15173:
[----:B------:R-:W-:-:S05]  /*104a0*/  IMAD.MOV.U32 R25, RZ, RZ, R21 ;  /* 0x000000ffff197224 */ /* 0x000fca00078e0015 */
[----:B------:R-:W-:Y:S01]  /*104b0*/  LOP3.LUT R25, R25, 0x80000000, R13, 0xb8, !PT ;  /* 0x8000000019197812 */ /* 0x000fe200078eb80d */
[----:B------:R-:W-:Y:S06]  /*104c0*/  BRA `(.L_x_15160) ;  /* 0x00000000001c7947 */ /* 0x000fec0003800000 */
.L_x_15161:
[----:B------:R-:W-:-:S06]  /*104d0*/  DSETP.GTU.AND P0, PT, R14, +INF , PT ;  /* 0x7ff000000e00742a */ /* 0x000fcc0003f0c000 */
[----:B------:R-:W-:-:S14]  /*104e0*/  DSETP.LE.AND P0, PT, R22, +INF , !P0 ;  /* 0x7ff000001600742a */ /* 0x000fdc0004703000 */
[----:B------:R-:W0:Y:S01]  /*104f0*/  @!P0 LDC.64 R24, c[0x0][0x220] ;  /* 0x00008800ff188b82 */ /* 0x000e220000000a00 */
[----:B------:R-:W-:Y:S02]  /*10500*/  @P0 DSETP.NEU.AND P2, PT, R22, +INF , PT ;  /* 0x7ff000001600042a */ /* 0x000fe40003f4d000 */
[----:B0-----:R-:W-:-:S06]  /*10510*/  @!P0 DADD R24, R12, R24 ;  /* 0x000000000c188229 */ /* 0x001fcc0000000018 */
[----:B------:R-:W-:Y:S02]  /*10520*/  @P0 FSEL R24, R12, RZ, P2 ;  /* 0x000000ff0c180208 */ /* 0x000fe40001000000 */
[----:B------:R-:W-:-:S07]  /*10530*/  @P0 FSEL R25, R13, -QNAN , P2 ;  /* 0xfff800000d190808 */ /* 0x000fce0001000000 */
.L_x_15160:
[----:B------:R-:W-:Y:S05]  /*10540*/  BSYNC B0 ;  /* 0x0000000000007941 */ /* 0x000fea0003800000 */
.L_x_15159:
        /* <DEDUP_REMOVED lines=21> */
.L_x_15177:
[----:B------:R-:W-:-:S13]  /*106a0*/  ISETP.GE.AND P0, PT, R0, UR4, PT ;  /* 0x0000000400007c0c */ /* 0x000fda000bf06270 */
[----:B------:R-:W-:Y:S05]  /*106b0*/  @P0 BRA `(.L_x_15179) ;  /* 0x0000000000300947 */ /* 0x000fea0003800000 */
[----:B-1----:R-:W1:Y:S01]  /*106c0*/  LDC.64 R8, c[0x0][0x228] ;  /* 0x00008a00ff087b82 */ /* 0x002e620000000a00 */
[C---:B0-----:R-:W-:Y:S02]  /*106d0*/  VIADD R11, R0.reuse, UR6 ;  /* 0x00000006000b7c36 */ /* 0x041fe40008000000 */
[----:B------:R-:W-:Y:S02]  /*106e0*/  VIADD R0, R0, 0x80 ;  /* 0x0000008000007836 */ /* 0x000fe40000000000 */
[----:B-1----:R-:W-:-:S05]  /*106f0*/  IMAD.WIDE.U32 R8, R11, 0x8, R8 ;  /* 0x000000080b087825 */ /* 0x002fca00078e0008 */
[----:B------:R1:W-:Y:S02]  /*10700*/  STG.E.64 desc[UR8][R8.64], R6 ;  /* 0x0000000608007986 */ /* 0x0003e4000c101b08 */
.L_x_15178:
[----:B------:R-:W-:-:S13]  /*10710*/  ISETP.GE.AND P0, PT, R0, UR4, PT ;  /* 0x0000000400007c0c */ /* 0x000fda000bf06270 */
[----:B------:R-:W-:Y:S05]  /*10720*/  @P0 BRA `(.L_x_15180) ;  /* 0x0000000000340947 */ /* 0x000fea0003800000 */
[----:B-1----:R-:W1:Y:S01]  /*10730*/  LDC.64 R6, c[0x0][0x228] ;  /* 0x00008a00ff067b82 */ /* 0x002e620000000a00 */
[C---:B------:R-:W-:Y:S02]  /*10740*/  VIADD R9, R0.reuse, UR6 ;  /* 0x0000000600097c36 */ /* 0x040fe40008000000 */
[----:B------:R-:W-:Y:S02]  /*10750*/  VIADD R0, R0, 0x80 ;  /* 0x0000008000007836 */ /* 0x000fe40000000000 */
[----:B-1----:R-:W-:-:S05]  /*10760*/  IMAD.WIDE.U32 R6, R9, 0x8, R6 ;  /* 0x0000000809067825 */ /* 0x002fca00078e0006 */
[----:B------:R2:W-:Y:S02]  /*10770*/  STG.E.64 desc[UR8][R6.64], R4 ;  /* 0x0000000406007986 */ /* 0x0005e4000c101b08 */
.L_x_15179:
        /* <DEDUP_REMOVED lines=8> */
.L_x_15180:
[----:B------:R-:W-:Y:S05]  /*10800*/  BSYNC B1 ;  /* 0x0000000000017941 */ /* 0x000fea0003800000 */
.L_x_15176:
[----:B------:R-:W-:-:S13]  /*10810*/  ISETP.GE.AND P0, PT, R0, UR4, PT ;  /* 0x0000000400007c0c */ /* 0x000fda000bf06270 */
[----:B--2---:R-:W2:Y:S01]  /*10820*/  @!P0 LDC.64 R2, c[0x0][0x228] ;  /* 0x00008a00ff028b82 */ /* 0x004ea20000000a00 */
[C---:B------:R-:W-:Y:S02]  /*10830*/  @!P0 VIADD R5, R0.reuse, UR6 ;  /* 0x0000000600058c36 */ /* 0x040fe40008000000 */
[----:B------:R-:W-:Y:S02]  /*10840*/  @!P0 VIADD R0, R0, 0x80 ;  /* 0x0000008000008836 */ /* 0x000fe40000000000 */
[----:B--2---:R-:W-:-:S05]  /*10850*/  @!P0 IMAD.WIDE.U32 R2, R5, 0x8, R2 ;  /* 0x0000000805028825 */ /* 0x004fca00078e0002 */
[----:B------:R3:W-:Y:S02]  /*10860*/  @!P0 STG.E.64 desc[UR8][R2.64], R16 ;  /* 0x0000001002008986 */ /* 0x0007e4000c101b08 */
.L_x_15181:
[----:B------:R-:W-:Y:S05]  /*10870*/  BSYNC B0 ;  /* 0x0000000000007941 */ /* 0x000fea0003800000 */
.L_x_15175:
        /* <DEDUP_REMOVED lines=8> */
.L_x_15182:
        /* <DEDUP_REMOVED lines=16> */
.L_x_57373:


//--------------------- .text._ZN2at6native18elementwise_kernelILi128ELi4EZNS0_15gpu_kernel_implINS0_13AUnaryFunctorIdddZZZNS0_16fmod_kernel_cudaERNS_18TensorIteratorBaseEENKUlvE0_clEvENKUlvE_clEvEUlddE_EEEEvS5_RKT_EUliE_EEviT1_ --------------------------
	.section	.text._ZN2at6native18elementwise_kernelILi128ELi4EZNS0_15gpu_kernel_implINS0_13AUnaryFunctorIdddZZZNS0_16fmod_kernel_cudaERNS_18TensorIteratorBaseEENKUlvE0_clEvENKUlvE_clEvEUlddE_EEEEvS5_RKT_EUliE_EEviT1_,"ax",@progbits
	.align	128
        .global         _ZN2at6native18elementwise_kernelILi128ELi4EZNS0_15gpu_kernel_implINS0_13AUnaryFunctorIdddZZZNS0_16fmod_kernel_cudaERNS_18TensorIteratorBaseEENKUlvE0_clEvENKUlvE_clEvEUlddE_EEEEvS5_RKT_EUliE_EEviT1_
        .type           _ZN2at6native18elementwise_kernelILi128ELi4EZNS0_15gpu_kernel_implINS0_13AUnaryFunctorIdddZZZNS0_16fmod_kernel_cudaERNS_18TensorIteratorBaseEENKUlvE0_clEvENKUlvE_clEvEUlddE_EEEEvS5_RKT_EUliE_EEviT1_,@function
        .size           _ZN2at6native18elementwise_kernelILi128ELi4EZNS0_15gpu_kernel_implINS0_13AUnaryFunctorIdddZZZNS0_16fmod_kernel_cudaERNS_18TensorIteratorBaseEENKUlvE0_clEvENKUlvE_clEvEUlddE_EEEEvS5_RKT_EUliE_EEviT1_,(.L_x_57374 - _ZN2at6native18elementwise_kernelILi128ELi4EZNS0_15gpu_kernel_implINS0_13AUnaryFunctorIdddZZZNS0_16fmod_kernel_cudaERNS_18TensorIteratorBaseEENKUlvE0_clEvENKUlvE_clEvEUlddE_EEEEvS5_RKT_EUliE_EEviT1_)
        .other          _ZN2at6native18elementwise_kernelILi128ELi4EZNS0_15gpu_kernel_implINS0_13AUnaryFunctorIdddZZZNS0_16fmod_kernel_cudaERNS_18TensorIteratorBaseEENKUlvE0_clEvENKUlvE_clEvEUlddE_EEEEvS5_RKT_EUliE_EEviT1_,@"STO_CUDA_ENTRY STV_DEFAULT"
_ZN2at6native18elementwise_kernelILi128ELi4EZNS0_15gpu_kernel_implINS0_13AUnaryFunctorIdddZZZNS0_16fmod_kernel_cudaERNS_18TensorIteratorBaseEENKUlvE0_clEvENKUlvE_clEvEUlddE_EEEEvS5_RKT_EUliE_EEviT1_:
.text._ZN2at6native18elementwise_kernelILi128ELi4EZNS0_15gpu_kernel_implINS0_13AUnaryFunctorIdddZZZNS0_16fmod_kernel_cudaERNS_18TensorIteratorBaseEENKUlvE0_clEvENKUlvE_clEvEUlddE_EEEEvS5_RKT_EUliE_EEviT1_:
        /* <DEDUP_REMOVED lines=312> */
.L_x_15185:
        /* <DEDUP_REMOVED lines=21> */
.L_x_15189:
[----:B------:R-:W2:Y:S02]  /*14d0*/  LDG.E.U8 R2, desc[UR36][R2.64] ;  /* 0x0000002402027981 */ /* 0x000ea4000c1e1100 */
[----:B--2---:R0:W1:Y:S01]  /*14e0*/  I2F.F64.U16 R8, R2 ;  /* 0x0000000200087312 */ /* 0x0040620000101800 */
[----:B------:R-:W-:Y:S05]  /*14f0*/  BRA `(.L_x_15191) ;  /* 0x0000000c00707947 */ /* 0x000fea0003800000 */
.L_x_15188:
        /* <DEDUP_REMOVED lines=9> */
.L_x_15193:
[----:B------:R-:W2:Y:S02]  /*1590*/  LDG.E R2, desc[UR36][R2.64] ;  /* 0x0000002402027981 */ /* 0x000ea4000c1e1900 */
[----:B--2---:R0:W1:Y:S01]  /*15a0*/  I2F.F64 R8, R2 ;  /* 0x0000000200087312 */ /* 0x0040620000201c00 */
[----:B------:R-:W-:Y:S05]  /*15b0*/  BRA `(.L_x_15191) ;  /* 0x0000000c00407947 */ /* 0x000fea0003800000 */
.L_x_15192:
[----:B------:R-:W2:Y:S02]  /*15c0*/  LDG.E.U16 R2, desc[UR36][R2.64] ;  /* 0x0000002402027981 */ /* 0x000ea4000c1e1500 */
[----:B--2---:R0:W1:Y:S01]  /*15d0*/  I2F.F64.S16 R8, R2 ;  /* 0x0000000200087312 */ /* 0x0040620000101c00 */
[----:B------:R-:W-:Y:S05]  /*15e0*/  BRA `(.L_x_15191) ;  /* 0x0000000c00347947 */ /* 0x000fea0003800000 */
.L_x_15187:
        /* <DEDUP_REMOVED lines=10> */
.L_x_15195:
[----:B------:R-:W2:Y:S02]  /*1690*/  LDG.E.U16 R0, desc[UR36][R2.64] ;  /* 0x0000002402007981 */ /* 0x000ea4000c1e1500 */
[----:B--2---:R-:W-:-:S05]  /*16a0*/  HADD2.F32 R0, -RZ, R0.H0_H0 ;  /* 0x20000000ff007230 */ /* 0x004fca0000004100 */
[----:B------:R-:W-:-:S04]  /*16b0*/  FMUL.FTZ R0, R0, 1 ;  /* 0x3f80000000007820 */ /* 0x000fc80000410000 */
[----:B------:R0:W1:Y:S01]  /*16c0*/  F2F.F64.F32 R8, R0 ;  /* 0x0000000000087310 */ /* 0x0000620000201800 */
[----:B------:R-:W-:Y:S05]  /*16d0*/  BRA `(.L_x_15191) ;  /* 0x0000000800f87947 */ /* 0x000fea0003800000 */
.L_x_15194:
        /* <DEDUP_REMOVED lines=10> */
.L_x_15197:
[----:B------:R-:W2:Y:S02]  /*1780*/  LDG.E.U16 R2, desc[UR36][R2.64] ;  /* 0x0000002402027981 */ /* 0x000ea4000c1e1500 */
[----:B--2---:R-:W-:-:S05]  /*1790*/  HADD2.F32 R0, -RZ, R2.H0_H0 ;  /* 0x20000002ff007230 */ /* 0x004fca0000004100 */
[----:B------:R-:W-:-:S04]  /*17a0*/  FMUL.FTZ R0, R0, 1 ;  /* 0x3f80000000007820 */ /* 0x000fc80000410000 */
[----:B------:R0:W1:Y:S01]  /*17b0*/  F2F.F64.F32 R8, R0 ;  /* 0x0000000000087310 */ /* 0x0000620000201800 */
[----:B------:R-:W-:Y:S05]  /*17c0*/  BRA `(.L_x_15191) ;  /* 0x0000000800bc7947 */ /* 0x000fea0003800000 */
.L_x_15196:
[----:B------:R0:W5:Y:S01]  /*17d0*/  LDG.E.64 R8, desc[UR36][R2.64] ;  /* 0x0000002402087981 */ /* 0x000162000c1e1b00 */
[----:B------:R-:W-:Y:S05]  /*17e0*/  BRA `(.L_x_15191) ;  /* 0x0000000800b47947 */ /* 0x000fea0003800000 */
.L_x_15186:
        /* <DEDUP_REMOVED lines=13> */
.L_x_15200:
[----:B------:R0:W5:Y:S01]  /*18c0*/  LDG.E.64 R8, desc[UR36][R2.64] ;  /* 0x0000002402087981 */ /* 0x000162000c1e1b00 */
[----:B------:R-:W-:Y:S05]  /*18d0*/  BRA `(.L_x_15191) ;  /* 0x0000000800787947 */ /* 0x000fea0003800000 */
.L_x_15199:
        /* <DEDUP_REMOVED lines=28> */
.L_x_15202:
        /* <DEDUP_REMOVED lines=15> */
.L_x_15201:
[----:B------:R-:W2:Y:S02]  /*1b90*/  LDG.E.U16 R0, desc[UR36][R2.64] ;  /* 0x0000002402007981 */ /* 0x000ea4000c1e1500 */
[----:B--2---:R-:W-:-:S04]  /*1ba0*/  IMAD.U32 R0, R0, 0x10000, RZ ;  /* 0x0001000000007824 */ /* 0x004fc800078e00ff */
[----:B------:R-:W-:-:S04]  /*1bb0*/  FMUL.FTZ R0, R0, 1 ;  /* 0x3f80000000007820 */ /* 0x000fc80000410000 */
[----:B------:R0:W1:Y:S01]  /*1bc0*/  F2F.F64.F32 R8, R0 ;  /* 0x0000000000087310 */ /* 0x0000620000201800 */
[----:B------:R-:W-:Y:S05]  /*1bd0*/  BRA `(.L_x_15191) ;  /* 0x0000000400b87947 */ /* 0x000fea0003800000 */
.L_x_15198:
        /* <DEDUP_REMOVED lines=11> */
.L_x_15205:
        /* <DEDUP_REMOVED lines=21> */
.L_x_15209:
[----:B------:R-:W-:Y:S05]  /*1de0*/  BSYNC B1 ;  /* 0x0000000000017941 */ /* 0x000fea0003800000 */
.L_x_15208:
[----:B------:R-:W-:Y:S01]  /*1df0*/  LEA R3, R0, 0x3b800000, 0x17 ;  /* 0x3b80000000037811 */ /* 0x000fe200078eb8ff */
[----:B------:R-:W-:-:S05]  /*1e00*/  IMAD.SHL.U32 R0, R2, 0x100000, RZ ;  /* 0x0010000002007824 */ /* 0x000fca00078e00ff */
[----:B------:R-:W-:-:S07]  /*1e10*/  LOP3.LUT R0, R3, R0, R4, 0xfe, !PT ;  /* 0x0000000003007212 */ /* 0x000fce00078efe04 */
.L_x_15207:
[----:B------:R-:W-:Y:S05]  /*1e20*/  BSYNC B0 ;  /* 0x0000000000007941 */ /* 0x000fea0003800000 */
.L_x_15206:
[----:B------:R-:W-:-:S04]  /*1e30*/  FMUL.FTZ R0, R0, 1 ;  /* 0x3f80000000007820 */ /* 0x000fc80000410000 */
[----:B------:R2:W3:Y:S01]  /*1e40*/  F2F.F64.F32 R8, R0 ;  /* 0x0000000000087310 */ /* 0x0004e20000201800 */
[----:B------:R-:W-:Y:S05]  /*1e50*/  BRA `(.L_x_15191) ;  /* 0x0000000400187947 */ /* 0x000fea0003800000 */
.L_x_15204:
        /* <DEDUP_REMOVED lines=21> */
.L_x_15213:
[----:B------:R-:W-:Y:S05]  /*1fb0*/  BSYNC B1 ;  /* 0x0000000000017941 */ /* 0x000fea0003800000 */
.L_x_15212:
[----:B------:R-:W-:Y:S01]  /*1fc0*/  LEA R3, R0, 0x37800000, 0x17 ;  /* 0x3780000000037811 */ /* 0x000fe200078eb8ff */
[----:B------:R-:W-:-:S05]  /*1fd0*/  IMAD.SHL.U32 R0, R2, 0x200000, RZ ;  /* 0x0020000002007824 */ /* 0x000fca00078e00ff */
[----:B------:R-:W-:-:S07]  /*1fe0*/  LOP3.LUT R0, R3, R0, R4, 0xfe, !PT ;  /* 0x0000000003007212 */ /* 0x000fce00078efe04 */
.L_x_15211:
[----:B------:R-:W-:Y:S05]  /*1ff0*/  BSYNC B0 ;  /* 0x0000000000007941 */ /* 0x000fea0003800000 */
.L_x_15210:
[----:B------:R-:W-:-:S04]  /*2000*/  FMUL.FTZ R0, R0, 1 ;  /* 0x3f80000000007820 */ /* 0x000fc80000410000 */
[----:B------:R4:W0:Y:S01]  /*2010*/  F2F.F64.F32 R8, R0 ;  /* 0x0000000000087310 */ /* 0x0008220000201800 */
[----:B------:R-:W-:Y:S05]  /*2020*/  BRA `(.L_x_15191) ;  /* 0x0000000000a47947 */ /* 0x000fea0003800000 */
.L_x_15203:
        /* <DEDUP_REMOVED lines=14> */
.L_x_15217:
[----:B------:R-:W-:Y:S05]  /*2110*/  BSYNC B0 ;  /* 0x0000000000007941 */ /* 0x000fea0003800000 */
.L_x_15216:
[----:B------:R-:W-:-:S04]  /*2120*/  FMUL.FTZ R0, R0, 1 ;  /* 0x3f80000000007820 */ /* 0x000fc80000410000 */
[----:B------:R0:W1:Y:S01]  /*2130*/  F2F.F64.F32 R8, R0 ;  /* 0x0000000000087310 */ /* 0x0000620000201800 */
[----:B------:R-:W-:Y:S05]  /*2140*/  BRA `(.L_x_15191) ;  /* 0x00000000005c7947 */ /* 0x000fea0003800000 */
.L_x_15190:
        /* <DEDUP_REMOVED lines=16> */
.L_x_15218:
[----:B------:R-:W-:Y:S01]  /*2250*/  CS2R R8, SRZ ;  /* 0x0000000000087805 */ /* 0x000fe2000001ff00 */
[----:B------:R-:W-:Y:S06]  /*2260*/  BRA `(.L_x_15191) ;  /* 0x0000000000147947 */ /* 0x000fec0003800000 */
.L_x_15215:
[----:B------:R-:W2:Y:S02]  /*2270*/  LDG.E.64 R8, desc[UR36][R2.64] ;  /* 0x0000002402087981 */ /* 0x000ea4000c1e1b00 */
[----:B--2---:R-:W0:Y:S01]  /*2280*/  I2F.F64.U64 R8, R8 ;  /* 0x0000000800087312 */ /* 0x004e220000301800 */
[----:B------:R-:W-:Y:S05]  /*2290*/  BRA `(.L_x_15191) ;  /* 0x0000000000087947 */ /* 0x000fea0003800000 */
.L_x_15214:
[----:B------:R-:W2:Y:S02]  /*22a0*/  LDG.E R2, desc[UR36][R2.64] ;  /* 0x0000002402027981 */ /* 0x000ea4000c1e1900 */
[----:B--2---:R0:W1:Y:S02]  /*22b0*/  I2F.F64.U32 R8, R2 ;  /* 0x0000000200087312 */ /* 0x0040640000201800 */
.L_x_15191:
[----:B0-----:R-:W0:Y:S01]  /*22c0*/  LDC.64 R2, c[0x0][0x428] ;  /* 0x00010a00ff027b82 */ /* 0x001e220000000a00 */
[----:B-1-3-5:R-:W-:Y:S01]  /*22d0*/  LOP3.LUT R5, R9, 0x7fffffff, RZ, 0xc0, !PT ;  /* 0x7fffffff09057812 */ /* 0x02afe200078ec0ff */
[----:B------:R-:W-:Y:S01]  /*22e0*/  BSSY B0, `(.L_x_15219) ;  /* 0x00000fe000007945 */ /* 0x000fe20003800000 */
[----:B------:R-:W-:Y:S02]  /*22f0*/  IMAD.MOV.U32 R4, RZ, RZ, R8 ;  /* 0x000000ffff047224 */ /* 0x000fe400078e0008 */
[----:B------:R-:W-:Y:S02]  /*2300*/  ISETP.GT.U32.AND P0, PT, R5, 0x7fefffff, PT ;  /* 0x7fefffff0500780c */ /* 0x000fe40003f04070 */
[----:B0-----:R-:W-:Y:S01]  /*2310*/  LOP3.LUT R7, R3, 0x7fffffff, RZ, 0xc0, !PT ;  /* 0x7fffffff03077812 */ /* 0x001fe200078ec0ff */
        /* <DEDUP_REMOVED lines=8> */
[----:B------:R-:W-:Y:S02]  /*23a0*/  ULDC.64 UR4, c[0x0][0x428] ;  /* 0x00010a0000047ab9 */ /* 0x000fe40000000a00 */
[----:B------:R-:W-:Y:S02]  /*23b0*/  IMAD.U32 R8, RZ, RZ, UR4 ;  /* 0x00000004ff087e24 */ /* 0x000fe4000f8e00ff */
[----:B------:R-:W-:-:S09]  /*23c0*/  IMAD.U32 R9, RZ, RZ, UR5 ;  /* 0x00000005ff097e24 */ /* 0x000fd2000f8e00ff */
[----:B------:R-:W-:Y:S05]  /*23d0*/  @!P0 BRA `(.L_x_15221) ;  /* 0x0000000c00b88947 */ /* 0x000fea0003800000 */
[----:B------:R-:W-:Y:S01]  /*23e0*/  SHF.R.U32.HI R13, RZ, 0x14, R7 ;  /* 0x00000014ff0d7819 */ /* 0x000fe20000011607 */
[----:B------:R-:W-:Y:S01]  /*23f0*/  BSSY B1, `(.L_x_15222) ;  /* 0x0000021000017945 */ /* 0x000fe20003800000 */
[----:B--2-4-:R-:W-:Y:S02]  /*2400*/  SHF.R.U32.HI R0, RZ, 0x14, R5 ;  /* 0x00000014ff007819 */ /* 0x014fe40000011605 */
[----:B------:R-:W-:Y:S02]  /*2410*/  ISETP.NE.AND P0, PT, R13, RZ, PT ;  /* 0x000000ff0d00720c */ /* 0x000fe40003f05270 */
[----:B------:R-:W-:-:S11]  /*2420*/  ISETP.NE.AND P1, PT, R0, RZ, PT ;  /* 0x000000ff0000720c */ /* 0x000fd60003f25270 */
[----:B------:R-:W-:Y:S02]  /*2430*/  @!P0 DMUL R6, R6, 1.80143985094819840000e+16 ;  /* 0x4350000006068828 */ /* 0x000fe40000000000 */
[----:B------:R-:W-:-:S08]  /*2440*/  @!P1 DMUL R4, R4, 1.80143985094819840000e+16 ;  /* 0x4350000004049828 */ /* 0x000fd00000000000 */
[----:B------:R-:W-:Y:S01]  /*2450*/  @!P0 LEA.HI R13, R7, 0xffffffca, RZ, 0xc ;  /* 0xffffffca070d8811 */ /* 0x000fe200078f60ff */
[----:B------:R-:W-:Y:S01]  /*2460*/  IMAD.MOV.U32 R11, RZ, RZ, R6 ;  /* 0x000000ffff0b7224 */ /* 0x000fe200078e0006 */
[----:B------:R-:W-:Y:S02]  /*2470*/  @!P1 LEA.HI R0, R5, 0xffffffca, RZ, 0xc ;  /* 0xffffffca05009811 */ /* 0x000fe400078f60ff */
[----:B------:R-:W-:-:S03]  /*2480*/  LOP3.LUT R9, RZ, R13, RZ, 0x33, !PT ;  /* 0x0000000dff097212 */ /* 0x000fc600078e33ff */
[----:B------:R-:W-:Y:S01]  /*2490*/  IMAD.IADD R6, R13, 0x1, -R0 ;  /* 0x000000010d067824 */ /* 0x000fe200078e0a00 */
[----:B------:R-:W-:Y:S02]  /*24a0*/  VIADDMNMX R2, R0, R9, 0xffffffff, !PT ;  /* 0xffffffff00027446 */ /* 0x000fe40007800109 */
[----:B------:R-:W-:-:S03]  /*24b0*/  LOP3.LUT R9, R7, 0xfffff, RZ, 0xc0, !PT ;  /* 0x000fffff07097812 */ /* 0x000fc600078ec0ff */
[----:B------:R-:W-:Y:S01]  /*24c0*/  IMAD.IADD R15, R2, 0x1, R13 ;  /* 0x00000001020f7824 */ /* 0x000fe200078e020d */
[----:B------:R-:W-:-:S04]  /*24d0*/  LOP3.LUT R9, R9, 0x100000, RZ, 0xfc, !PT ;  /* 0x0010000009097812 */ /* 0x000fc800078efcff */
[----:B------:R-:W-:-:S04]  /*24e0*/  IADD3 R2, R15, 0x2, -R0 ;  /* 0x000000020f027810 */ /* 0x000fc80007ffe800 */
[----:B------:R-:W-:Y:S02]  /*24f0*/  LOP3.LUT P0, R7, R2, 0x3, RZ, 0xc0, !PT ;  /* 0x0000000302077812 */ /* 0x000fe4000780c0ff */
[----:B------:R-:W-:-:S04]  /*2500*/  LOP3.LUT R2, R5, 0xfffff, RZ, 0xc0, !PT ;  /* 0x000fffff05027812 */ /* 0x000fc800078ec0ff */
[----:B------:R-:W-:-:S07]  /*2510*/  LOP3.LUT R2, R2, 0x100000, RZ, 0xfc, !PT ;  /* 0x0010000002027812 */ /* 0x000fce00078efcff */
[----:B------:R-:W-:Y:S05]  /*2520*/  @!P0 BRA `(.L_x_15223) ;  /* 0x0000000000348947 */ /* 0x000fea0003800000 */
[----:B------:R-:W-:Y:S01]  /*2530*/  BSSY B2, `(.L_x_15223) ;  /* 0x000000c000027945 */ /* 0x000fe20003800000 */
.L_x_15224:
        /* <DEDUP_REMOVED lines=12> */
.L_x_15223:
[----:B------:R-:W-:Y:S05]  /*2600*/  BSYNC B1 ;  /* 0x0000000000017941 */ /* 0x000fea0003800000 */
.L_x_15222:
        /* <DEDUP_REMOVED lines=13> */
.L_x_15230:
        /* <DEDUP_REMOVED lines=33> */
.L_x_15229:
[----:B------:R-:W-:-:S07]  /*28f0*/  IMAD.MOV.U32 R8, RZ, RZ, R10 ;  /* 0x000000ffff087224 */ /* 0x000fce00078e000a */
.L_x_15228:
[----:B------:R-:W-:Y:S05]  /*2900*/  BSYNC B2 ;  /* 0x0000000000027941 */ /* 0x000fea0003800000 */
.L_x_15227:
[----:B------:R-:W-:-:S13]  /*2910*/  ISETP.GE.U32.AND P0, PT, R7, 0xc, PT ;  /* 0x0000000c0700780c */ /* 0x000fda0003f06070 */
[----:B------:R-:W-:Y:S05]  /*2920*/  @!P0 BRA `(.L_x_15226) ;  /* 0x0000000400d88947 */ /* 0x000fea0003800000 */
[----:B------:R-:W-:Y:S01]  /*2930*/  BSSY B2, `(.L_x_15231) ;  /* 0x0000074000027945 */ /* 0x000fe20003800000 */
.L_x_15232:
        /* <DEDUP_REMOVED lines=116> */
.L_x_15231:
[----:B------:R-:W-:-:S07]  /*3080*/  IMAD.MOV.U32 R13, RZ, RZ, R7 ;  /* 0x000000ffff0d7224 */ /* 0x000fce00078e0007 */
.L_x_15226:
[----:B------:R-:W-:Y:S05]  /*3090*/  BSYNC B1 ;  /* 0x0000000000017941 */ /* 0x000fea0003800000 */
.L_x_15225:
        /* <DEDUP_REMOVED lines=20> */
.L_x_15234:
[----:B------:R-:W-:Y:S05]  /*31e0*/  BSYNC B1 ;  /* 0x0000000000017941 */ /* 0x000fea0003800000 */
.L_x_15233:
[----:B------:R-:W-:Y:S02]  /*31f0*/  IMAD.MOV.U32 R9, RZ, RZ, R11 ;  /* 0x000000ffff097224 */ /* 0x000fe400078e000b */
[----:B------:R-:W-:-:S03]  /*3200*/  IMAD.MOV.U32 R8, RZ, RZ, R4 ;  /* 0x000000ffff087224 */ /* 0x000fc600078e0004 */
[----:B------:R-:W-:Y:S01]  /*3210*/  LOP3.LUT R9, R9, 0x80000000, R3, 0xb8, !PT ;  /* 0x8000000009097812 */ /* 0x000fe200078eb803 */
[----:B------:R-:W-:Y:S06]  /*3220*/  BRA `(.L_x_15221) ;  /* 0x0000000000247947 */ /* 0x000fec0003800000 */
.L_x_15220:
        /* <DEDUP_REMOVED lines=9> */
.L_x_15221:
[----:B------:R-:W-:Y:S05]  /*32c0*/  BSYNC B0 ;  /* 0x0000000000007941 */ /* 0x000fea0003800000 */
.L_x_15219:
[----:B------:R-:W2:Y:S02]  /*32d0*/  LDC.U8 R2, c[0x0][0x430] ;  /* 0x00010c00ff027b82 */ /* 0x000ea40000000000 */
        /* <DEDUP_REMOVED lines=14> */
.L_x_15238:
[----:B------:R-:W0:Y:S02]  /*33c0*/  F2I.S64.F64.TRUNC R8, R8 ;  /* 0x0000000800087311 */ /* 0x000e24000030d900 */
[----:B0-----:R-:W-:-:S05]  /*33d0*/  IMAD.MOV.U32 R3, RZ, RZ, R8 ;  /* 0x000000ffff037224 */ /* 0x001fca00078e0008 */
[----:B------:R0:W-:Y:S01]  /*33e0*/  STG.E.U8 desc[UR36][R16.64], R3 ;  /* 0x0000000310007986 */ /* 0x0001e2000c101124 */
[----:B------:R-:W-:Y:S05]  /*33f0*/  BRA `(.L_x_15240) ;  /* 0x0000000c00f87947 */ /* 0x000fea0003800000 */
.L_x_15237:
        /* <DEDUP_REMOVED lines=9> */
.L_x_15242:
[----:B------:R-:W0:Y:S02]  /*3490*/  F2I.F64.TRUNC R9, R8 ;  /* 0x0000000800097311 */ /* 0x000e24000030d100 */
[----:B0-----:R0:W-:Y:S01]  /*34a0*/  STG.E desc[UR36][R16.64], R9 ;  /* 0x0000000910007986 */ /* 0x0011e2000c101924 */
[----:B------:R-:W-:Y:S05]  /*34b0*/  BRA `(.L_x_15240) ;  /* 0x0000000c00c87947 */ /* 0x000fea0003800000 */
.L_x_15241:
[----:B------:R-:W0:Y:S02]  /*34c0*/  F2I.F64.TRUNC R9, R8 ;  /* 0x0000000800097311 */ /* 0x000e24000030d100 */
[----:B0-----:R0:W-:Y:S01]  /*34d0*/  STG.E.U16 desc[UR36][R16.64], R9 ;  /* 0x0000000910007986 */ /* 0x0011e2000c101524 */
[----:B------:R-:W-:Y:S05]  /*34e0*/  BRA `(.L_x_15240) ;  /* 0x0000000c00bc7947 */ /* 0x000fea0003800000 */
.L_x_15236:
        /* <DEDUP_REMOVED lines=13> */
.L_x_15244:
        /* <DEDUP_REMOVED lines=8> */
.L_x_15243:
        /* <DEDUP_REMOVED lines=14> */
.L_x_15246:
        /* <DEDUP_REMOVED lines=9> */
.L_x_15245:
[----:B------:R0:W-:Y:S01]  /*37b0*/  STG.E.64 desc[UR36][R16.64], R8 ;  /* 0x0000000810007986 */ /* 0x0001e2000c101b24 */
[----:B------:R-:W-:Y:S05]  /*37c0*/  BRA `(.L_x_15240) ;  /* 0x0000000c00047947 */ /* 0x000fea0003800000 */
.L_x_15235:
        /* <DEDUP_REMOVED lines=12> */
.L_x_15249:
[----:B------:R-:W-:-:S05]  /*3890*/  CS2R R10, SRZ ;  /* 0x00000000000a7805 */ /* 0x000fca000001ff00 */
[----:B------:R0:W-:Y:S01]  /*38a0*/  STG.E.128 desc[UR36][R16.64], R8 ;  /* 0x0000000810007986 */ /* 0x0001e2000c101d24 */
[----:B------:R-:W-:Y:S05]  /*38b0*/  BRA `(.L_x_15240) ;  /* 0x0000000800c87947 */ /* 0x000fea0003800000 */
.L_x_15248:
        /* <DEDUP_REMOVED lines=25> */
.L_x_15253:
[----:B------:R-:W-:Y:S05]  /*3a50*/  BSYNC B0 ;  /* 0x0000000000007941 */ /* 0x000fea0003800000 */
.L_x_15252:
[----:B------:R-:W-:-:S05]  /*3a60*/  LOP3.LUT R3, R0, R3, RZ, 0xfc, !PT ;  /* 0x0000000300037212 */ /* 0x000fca00078efcff */
[----:B------:R0:W-:Y:S01]  /*3a70*/  STG.E.U8 desc[UR36][R16.64], R3 ;  /* 0x0000000310007986 */ /* 0x0001e2000c101124 */
[----:B------:R-:W-:Y:S05]  /*3a80*/  BRA `(.L_x_15240) ;  /* 0x0000000800547947 */ /* 0x000fea0003800000 */
.L_x_15251:
        /* <DEDUP_REMOVED lines=17> */
.L_x_15255:
[----:B------:R-:W-:Y:S01]  /*3ba0*/  IMAD.MOV.U32 R0, RZ, RZ, 0x7f ;  /* 0x0000007fff007424 */ /* 0x000fe200078e00ff */
[----:B------:R-:W-:-:S04]  /*3bb0*/  ISETP.GT.U32.AND P0, PT, R2, 0x7f800000, PT ;  /* 0x7f8000000200780c */ /* 0x000fc80003f04070 */
[----:B------:R-:W-:-:S09]  /*3bc0*/  SEL R0, R0, 0x7c, P0 ;  /* 0x0000007c00007807 */ /* 0x000fd20000000000 */
.L_x_15256:
[----:B------:R-:W-:Y:S05]  /*3bd0*/  BSYNC B0 ;  /* 0x0000000000007941 */ /* 0x000fea0003800000 */
.L_x_15254:
[----:B------:R-:W-:-:S04]  /*3be0*/  LOP3.LUT R2, R3, 0x80000000, RZ, 0xc0, !PT ;  /* 0x8000000003027812 */ /* 0x000fc800078ec0ff */
[----:B------:R-:W-:-:S04]  /*3bf0*/  SHF.R.U32.HI R3, RZ, 0x18, R2 ;  /* 0x00000018ff037819 */ /* 0x000fc80000011602 */
[----:B------:R-:W-:-:S05]  /*3c00*/  LOP3.LUT R3, R0, R3, RZ, 0xfc, !PT ;  /* 0x0000000300037212 */ /* 0x000fca00078efcff */
[----:B------:R0:W-:Y:S01]  /*3c10*/  STG.E.U8 desc[UR36][R16.64], R3 ;  /* 0x0000000310007986 */ /* 0x0001e2000c101124 */
[----:B------:R-:W-:Y:S05]  /*3c20*/  BRA `(.L_x_15240) ;  /* 0x0000000400ec7947 */ /* 0x000fea0003800000 */
.L_x_15250:
        /* <DEDUP_REMOVED lines=8> */
.L_x_15247:
        /* <DEDUP_REMOVED lines=11> */
.L_x_15259:
        /* <DEDUP_REMOVED lines=21> */
.L_x_15262:
[----:B------:R-:W-:-:S04]  /*3eb0*/  LOP3.LUT R0, R5, 0x80000000, RZ, 0xc0, !PT ;  /* 0x8000000005007812 */ /* 0x000fc800078ec0ff */
[----:B------:R-:W-:-:S04]  /*3ec0*/  SHF.R.U32.HI R3, RZ, 0x18, R0 ;  /* 0x00000018ff037819 */ /* 0x000fc80000011600 */
[----:B------:R-:W-:-:S04]  /*3ed0*/  LOP3.LUT R2, R2, R3, RZ, 0xfc, !PT ;  /* 0x0000000302027212 */ /* 0x000fc800078efcff */
[----:B------:R-:W-:-:S07]  /*3ee0*/  PRMT R0, R2, 0x7610, R0 ;  /* 0x0000761002007816 */ /* 0x000fce0000000000 */
.L_x_15261:
[----:B------:R-:W-:Y:S05]  /*3ef0*/  BSYNC B0 ;  /* 0x0000000000007941 */ /* 0x000fea0003800000 */
.L_x_15260:
[----:B------:R0:W-:Y:S01]  /*3f00*/  STG.E.U8 desc[UR36][R16.64], R0 ;  /* 0x0000000010007986 */ /* 0x0001e2000c101124 */
[----:B------:R-:W-:Y:S05]  /*3f10*/  BRA `(.L_x_15240) ;  /* 0x0000000400307947 */ /* 0x000fea0003800000 */
.L_x_15258:
        /* <DEDUP_REMOVED lines=21> */
.L_x_15265:
[----:B------:R-:W-:-:S04]  /*4070*/  LOP3.LUT R0, R5, 0x80000000, RZ, 0xc0, !PT ;  /* 0x8000000005007812 */ /* 0x000fc800078ec0ff */
[----:B------:R-:W-:-:S04]  /*4080*/  SHF.R.U32.HI R3, RZ, 0x18, R0 ;  /* 0x00000018ff037819 */ /* 0x000fc80000011600 */
[----:B------:R-:W-:-:S04]  /*4090*/  LOP3.LUT R2, R2, R3, RZ, 0xfc, !PT ;  /* 0x0000000302027212 */ /* 0x000fc800078efcff */
[----:B------:R-:W-:-:S07]  /*40a0*/  PRMT R0, R2, 0x7610, R0 ;  /* 0x0000761002007816 */ /* 0x000fce0000000000 */
.L_x_15264:
[----:B------:R-:W-:Y:S05]  /*40b0*/  BSYNC B0 ;  /* 0x0000000000007941 */ /* 0x000fea0003800000 */
.L_x_15263:
[----:B------:R3:W-:Y:S01]  /*40c0*/  STG.E.U8 desc[UR36][R16.64], R0 ;  /* 0x0000000010007986 */ /* 0x0007e2000c101124 */
[----:B------:R-:W-:Y:S05]  /*40d0*/  BRA `(.L_x_15240) ;  /* 0x0000000000c07947 */ /* 0x000fea0003800000 */
.L_x_15257:
        /* <DEDUP_REMOVED lines=26> */
.L_x_15239:
        /* <DEDUP_REMOVED lines=16> */
.L_x_15268:
[----:B------:R-:W-:Y:S05]  /*4380*/  BRA `(.L_x_15240) ;  /* 0x0000000000147947 */ /* 0x000fea0003800000 */
.L_x_15267:
[----:B------:R-:W0:Y:S02]  /*4390*/  F2I.U64.F64.TRUNC R8, R8 ;  /* 0x0000000800087311 */ /* 0x000e24000030d800 */
[----:B0-----:R2:W-:Y:S01]  /*43a0*/  STG.E.64 desc[UR36][R16.64], R8 ;  /* 0x0000000810007986 */ /* 0x0015e2000c101b24 */
[----:B------:R-:W-:Y:S05]  /*43b0*/  BRA `(.L_x_15240) ;  /* 0x0000000000087947 */ /* 0x000fea0003800000 */
.L_x_15266:
[----:B------:R-:W0:Y:S02]  /*43c0*/  F2I.U32.F64.TRUNC R9, R8 ;  /* 0x0000000800097311 */ /* 0x000e24000030d000 */
[----:B0-----:R0:W-:Y:S02]  /*43d0*/  STG.E desc[UR36][R16.64], R9 ;  /* 0x0000000910007986 */ /* 0x0011e4000c101924 */
.L_x_15240:
[----:B0--3--:R-:W0:Y:S01]  /*43e0*/  S2R R0, SR_TID.X ;  /* 0x0000000000007919 */ /* 0x009e220000002100 */
[----:B-1----:R-:W0:Y:S02]  /*43f0*/  S2R R3, SR_CTAID.X ;  /* 0x0000000000037919 */ /* 0x002e240000002500 */
[----:B0-----:R-:W-:-:S04]  /*4400*/  IMAD R0, R3, 0x200, R0 ;  /* 0x0000020003007824 */ /* 0x001fc800078e0200 */
[----:B------:R-:W-:-:S07]  /*4410*/  VIADD R19, R0, 0x80 ;  /* 0x0000008000137836 */ /* 0x000fce0000000000 */
.L_x_15184:
[----:B------:R-:W-:Y:S05]  /*4420*/  BSYNC B6 ;  /* 0x0000000000067941 */ /* 0x000fea0003800000 */
.L_x_15183:
[----:B------:R-:W-:Y:S01]  /*4430*/  ULDC UR4, c[0x0][0x210] ;  /* 0x0000840000047ab9 */ /* 0x000fe20000000800 */
[----:B------:R-:W-:Y:S01]  /*4440*/  BSSY B6, `(.L_x_15269) ;  /* 0x0000439000067945 */ /* 0x000fe20003800000 */
[----:B------:R-:W-:-:S13]  /*4450*/  ISETP.GE.AND P0, PT, R19, UR4, PT ;  /* 0x0000000413007c0c */ /* 0x000fda000bf06270 */
[----:B------:R-:W-:Y:S05]  /*4460*/  @P0 BRA `(.L_x_15270) ;  /* 0x0000004000d80947 */ /* 0x000fea0003800000 */
[----:B------:R-:W0:Y:S01]  /*4470*/  LDC R6, c[0x0][0x218] ;  /* 0x00008600ff067b82 */ /* 0x000e220000000800 */
[----:B------:R-:W-:Y:S02]  /*4480*/  IMAD.MOV.U32 R0, RZ, RZ, RZ ;  /* 0x000000ffff007224 */ /* 0x000fe400078e00ff */
[----:B--2-4-:R-:W-:Y:S01]  /*4490*/  IMAD.MOV.U32 R16, RZ, RZ, RZ ;  /* 0x000000ffff107224 */ /* 0x014fe200078e00ff */
        /* <DEDUP_REMOVED lines=300> */
.L_x_15271:
        /* <DEDUP_REMOVED lines=21> */
.L_x_15275:
[----:B------:R-:W2:Y:S02]  /*58b0*/  LDG.E.U8 R2, desc[UR36][R2.64] ;  /* 0x0000002402027981 */ /* 0x000ea4000c1e1100 */
[----:B--2---:R2:W3:Y:S01]  /*58c0*/  I2F.F64.U16 R8, R2 ;  /* 0x0000000200087312 */ /* 0x0044e20000101800 */
[----:B------:R-:W-:Y:S05]  /*58d0*/  BRA `(.L_x_15277) ;  /* 0x0000000c00707947 */ /* 0x000fea0003800000 */
.L_x_15274:
        /* <DEDUP_REMOVED lines=9> */
.L_x_15279:
[----:B------:R-:W2:Y:S02]  /*5970*/  LDG.E R2, desc[UR36][R2.64] ;  /* 0x0000002402027981 */ /* 0x000ea4000c1e1900 */
[----:B--2---:R0:W1:Y:S01]  /*5980*/  I2F.F64 R8, R2 ;  /* 0x0000000200087312 */ /* 0x0040620000201c00 */
[----:B------:R-:W-:Y:S05]  /*5990*/  BRA `(.L_x_15277) ;  /* 0x0000000c00407947 */ /* 0x000fea0003800000 */
.L_x_15278:
[----:B------:R-:W2:Y:S02]  /*59a0*/  LDG.E.U16 R2, desc[UR36][R2.64] ;  /* 0x0000002402027981 */ /* 0x000ea4000c1e1500 */
[----:B--2---:R4:W0:Y:S01]  /*59b0*/  I2F.F64.S16 R8, R2 ;  /* 0x0000000200087312 */ /* 0x0048220000101c00 */
[----:B------:R-:W-:Y:S05]  /*59c0*/  BRA `(.L_x_15277) ;  /* 0x0000000c00347947 */ /* 0x000fea0003800000 */
.L_x_15273:
        /* <DEDUP_REMOVED lines=10> */
.L_x_15281:
[----:B------:R-:W2:Y:S02]  /*5a70*/  LDG.E.U16 R0, desc[UR36][R2.64] ;  /* 0x0000002402007981 */ /* 0x000ea4000c1e1500 */
[----:B--2---:R-:W-:-:S05]  /*5a80*/  HADD2.F32 R0, -RZ, R0.H0_H0 ;  /* 0x20000000ff007230 */ /* 0x004fca0000004100 */
[----:B------:R-:W-:-:S04]  /*5a90*/  FMUL.FTZ R0, R0, 1 ;  /* 0x3f80000000007820 */ /* 0x000fc80000410000 */
[----:B------:R0:W1:Y:S01]  /*5aa0*/  F2F.F64.F32 R8, R0 ;  /* 0x0000000000087310 */ /* 0x0000620000201800 */
[----:B------:R-:W-:Y:S05]  /*5ab0*/  BRA `(.L_x_15277) ;  /* 0x0000000800f87947 */ /* 0x000fea0003800000 */
.L_x_15280:
        /* <DEDUP_REMOVED lines=10> */
.L_x_15283:
[----:B------:R-:W2:Y:S02]  /*5b60*/  LDG.E.U16 R2, desc[UR36][R2.64] ;  /* 0x0000002402027981 */ /* 0x000ea4000c1e1500 */
[----:B--2---:R-:W-:-:S05]  /*5b70*/  HADD2.F32 R0, -RZ, R2.H0_H0 ;  /* 0x20000002ff007230 */ /* 0x004fca0000004100 */
[----:B------:R-:W-:-:S04]  /*5b80*/  FMUL.FTZ R0, R0, 1 ;  /* 0x3f80000000007820 */ /* 0x000fc80000410000 */
[----:B------:R0:W1:Y:S01]  /*5b90*/  F2F.F64.F32 R8, R0 ;  /* 0x0000000000087310 */ /* 0x0000620000201800 */
[----:B------:R-:W-:Y:S05]  /*5ba0*/  BRA `(.L_x_15277) ;  /* 0x0000000800bc7947 */ /* 0x000fea0003800000 */
.L_x_15282:
[----:B------:R0:W5:Y:S01]  /*5bb0*/  LDG.E.64 R8, desc[UR36][R2.64] ;  /* 0x0000002402087981 */ /* 0x000162000c1e1b00 */
[----:B------:R-:W-:Y:S05]  /*5bc0*/  BRA `(.L_x_15277) ;  /* 0x0000000800b47947 */ /* 0x000fea0003800000 */
.L_x_15272:
        /* <DEDUP_REMOVED lines=13> */
.L_x_15286:
[----:B------:R0:W5:Y:S01]  /*5ca0*/  LDG.E.64 R8, desc[UR36][R2.64] ;  /* 0x0000002402087981 */ /* 0x000162000c1e1b00 */
[----:B------:R-:W-:Y:S05]  /*5cb0*/  BRA `(.L_x_15277) ;  /* 0x0000000800787947 */ /* 0x000fea0003800000 */
.L_x_15285:
        /* <DEDUP_REMOVED lines=28> */
.L_x_15288:
        /* <DEDUP_REMOVED lines=15> */
.L_x_15287:
[----:B------:R-:W2:Y:S02]  /*5f70*/  LDG.E.U16 R0, desc[UR36][R2.64] ;  /* 0x0000002402007981 */ /* 0x000ea4000c1e1500 */
[----:B--2---:R-:W-:-:S04]  /*5f80*/  IMAD.U32 R0, R0, 0x10000, RZ ;  /* 0x0001000000007824 */ /* 0x004fc800078e00ff */
[----:B------:R-:W-:-:S04]  /*5f90*/  FMUL.FTZ R0, R0, 1 ;  /* 0x3f80000000007820 */ /* 0x000fc80000410000 */
[----:B------:R0:W1:Y:S01]  /*5fa0*/  F2F.F64.F32 R8, R0 ;  /* 0x0000000000087310 */ /* 0x0000620000201800 */
[----:B------:R-:W-:Y:S05]  /*5fb0*/  BRA `(.L_x_15277) ;  /* 0x0000000400b87947 */ /* 0x000fea0003800000 */
.L_x_15284:
        /* <DEDUP_REMOVED lines=11> */
.L_x_15291:
        /* <DEDUP_REMOVED lines=21> */
.L_x_15295:
[----:B------:R-:W-:Y:S05]  /*61c0*/  BSYNC B1 ;  /* 0x0000000000017941 */ /* 0x000fea0003800000 */
.L_x_15294:
[----:B------:R-:W-:Y:S01]  /*61d0*/  LEA R3, R0, 0x3b800000, 0x17 ;  /* 0x3b80000000037811 */ /* 0x000fe200078eb8ff */
[----:B------:R-:W-:-:S05]  /*61e0*/  IMAD.SHL.U32 R0, R2, 0x100000, RZ ;  /* 0x0010000002007824 */ /* 0x000fca00078e00ff */
[----:B------:R-:W-:-:S07]  /*61f0*/  LOP3.LUT R0, R3, R0, R4, 0xfe, !PT ;  /* 0x0000000003007212 */ /* 0x000fce00078efe04 */
.L_x_15293:
[----:B------:R-:W-:Y:S05]  /*6200*/  BSYNC B0 ;  /* 0x0000000000007941 */ /* 0x000fea0003800000 */
.L_x_15292:
[----:B------:R-:W-:-:S04]  /*6210*/  FMUL.FTZ R0, R0, 1 ;  /* 0x3f80000000007820 */ /* 0x000fc80000410000 */
[----:B------:R0:W1:Y:S01]  /*6220*/  F2F.F64.F32 R8, R0 ;  /* 0x0000000000087310 */ /* 0x0000620000201800 */
[----:B------:R-:W-:Y:S05]  /*6230*/  BRA `(.L_x_15277) ;  /* 0x0000000400187947 */ /* 0x000fea0003800000 */
.L_x_15290:
        /* <DEDUP_REMOVED lines=21> */
.L_x_15299:
[----:B------:R-:W-:Y:S05]  /*6390*/  BSYNC B1 ;  /* 0x0000000000017941 */ /* 0x000fea0003800000 */
.L_x_15298:
[----:B------:R-:W-:Y:S01]  /*63a0*/  LEA R3, R0, 0x37800000, 0x17 ;  /* 0x3780000000037811 */ /* 0x000fe200078eb8ff */
[----:B------:R-:W-:-:S05]  /*63b0*/  IMAD.SHL.U32 R0, R2, 0x200000, RZ ;  /* 0x0020000002007824 */ /* 0x000fca00078e00ff */
[----:B------:R-:W-:-:S07]  /*63c0*/  LOP3.LUT R0, R3, R0, R4, 0xfe, !PT ;  /* 0x0000000003007212 */ /* 0x000fce00078efe04 */
.L_x_15297:
[----:B------:R-:W-:Y:S05]  /*63d0*/  BSYNC B0 ;  /* 0x0000000000007941 */ /* 0x000fea0003800000 */
.L_x_15296:
[----:B------:R-:W-:-:S04]  /*63e0*/  FMUL.FTZ R0, R0, 1 ;  /* 0x3f80000000007820 */ /* 0x000fc80000410000 */
[----:B------:R0:W1:Y:S01]  /*63f0*/  F2F.F64.F32 R8, R0 ;  /* 0x0000000000087310 */ /* 0x0000620000201800 */
[----:B------:R-:W-:Y:S05]  /*6400*/  BRA `(.L_x_15277) ;  /* 0x0000000000a47947 */ /* 0x000fea0003800000 */
.L_x_15289:
        /* <DEDUP_REMOVED lines=14> */
.L_x_15303:
[----:B------:R-:W-:Y:S05]  /*64f0*/  BSYNC B0 ;  /* 0x0000000000007941 */ /* 0x000fea0003800000 */
.L_x_15302:
[----:B------:R-:W-:-:S04]  /*6500*/  FMUL.FTZ R0, R0, 1 ;  /* 0x3f80000000007820 */ /* 0x000fc80000410000 */
[----:B------:R0:W1:Y:S01]  /*6510*/  F2F.F64.F32 R8, R0 ;  /* 0x0000000000087310 */ /* 0x0000620000201800 */
[----:B------:R-:W-:Y:S05]  /*6520*/  BRA `(.L_x_15277) ;  /* 0x00000000005c7947 */ /* 0x000fea0003800000 */
.L_x_15276:
        /* <DEDUP_REMOVED lines=16> */
.L_x_15304:
[----:B------:R-:W-:Y:S01]  /*6630*/  CS2R R8, SRZ ;  /* 0x0000000000087805 */ /* 0x000fe2000001ff00 */
[----:B------:R-:W-:Y:S06]  /*6640*/  BRA `(.L_x_15277) ;  /* 0x0000000000147947 */ /* 0x000fec0003800000 */
.L_x_15301:
[----:B------:R-:W2:Y:S02]  /*6650*/  LDG.E.64 R8, desc[UR36][R2.64] ;  /* 0x0000002402087981 */ /* 0x000ea4000c1e1b00 */
[----:B--2---:R-:W0:Y:S01]  /*6660*/  I2F.F64.U64 R8, R8 ;  /* 0x0000000800087312 */ /* 0x004e220000301800 */
[----:B------:R-:W-:Y:S05]  /*6670*/  BRA `(.L_x_15277) ;  /* 0x0000000000087947 */ /* 0x000fea0003800000 */
.L_x_15300:
[----:B------:R-:W2:Y:S02]  /*6680*/  LDG.E R2, desc[UR36][R2.64] ;  /* 0x0000002402027981 */ /* 0x000ea4000c1e1900 */
[----:B--2---:R0:W1:Y:S02]  /*6690*/  I2F.F64.U32 R8, R2 ;  /* 0x0000000200087312 */ /* 0x0040640000201800 */
.L_x_15277:
[----:B0-2-4-:R-:W0:Y:S01]  /*66a0*/  LDC.64 R2, c[0x0][0x428] ;  /* 0x00010a00ff027b82 */ /* 0x015e220000000a00 */
        /* <DEDUP_REMOVED lines=39> */
.L_x_15310:
        /* <DEDUP_REMOVED lines=12> */
.L_x_15309:
[----:B------:R-:W-:Y:S05]  /*69e0*/  BSYNC B1 ;  /* 0x0000000000017941 */ /* 0x000fea0003800000 */
.L_x_15308:
        /* <DEDUP_REMOVED lines=13> */
.L_x_15316:
        /* <DEDUP_REMOVED lines=33> */
.L_x_15315:
[----:B------:R-:W-:-:S07]  /*6cd0*/  IMAD.MOV.U32 R8, RZ, RZ, R10 ;  /* 0x000000ffff087224 */ /* 0x000fce00078e000a */
.L_x_15314:
[----:B------:R-:W-:Y:S05]  /*6ce0*/  BSYNC B2 ;  /* 0x0000000000027941 */ /* 0x000fea0003800000 */
.L_x_15313:
[----:B------:R-:W-:-:S13]  /*6cf0*/  ISETP.GE.U32.AND P0, PT, R7, 0xc, PT ;  /* 0x0000000c0700780c */ /* 0x000fda0003f06070 */
[----:B------:R-:W-:Y:S05]  /*6d00*/  @!P0 BRA `(.L_x_15312) ;  /* 0x0000000400d88947 */ /* 0x000fea0003800000 */
[----:B------:R-:W-:Y:S01]  /*6d10*/  BSSY B2, `(.L_x_15317) ;  /* 0x0000074000027945 */ /* 0x000fe20003800000 */
.L_x_15318:
        /* <DEDUP_REMOVED lines=116> */
.L_x_15317:
[----:B------:R-:W-:-:S07]  /*7460*/  IMAD.MOV.U32 R13, RZ, RZ, R7 ;  /* 0x000000ffff0d7224 */ /* 0x000fce00078e0007 */
.L_x_15312:
[----:B------:R-:W-:Y:S05]  /*7470*/  BSYNC B1 ;  /* 0x0000000000017941 */ /* 0x000fea0003800000 */
.L_x_15311:
        /* <DEDUP_REMOVED lines=20> */
.L_x_15320:
[----:B------:R-:W-:Y:S05]  /*75c0*/  BSYNC B1 ;  /* 0x0000000000017941 */ /* 0x000fea0003800000 */
.L_x_15319:
[----:B------:R-:W-:Y:S02]  /*75d0*/  IMAD.MOV.U32 R9, RZ, RZ, R11 ;  /* 0x000000ffff097224 */ /* 0x000fe400078e000b */
[----:B------:R-:W-:-:S03]  /*75e0*/  IMAD.MOV.U32 R8, RZ, RZ, R4 ;  /* 0x000000ffff087224 */ /* 0x000fc600078e0004 */
[----:B------:R-:W-:Y:S01]  /*75f0*/  LOP3.LUT R9, R9, 0x80000000, R3, 0xb8, !PT ;  /* 0x8000000009097812 */ /* 0x000fe200078eb803 */
[----:B------:R-:W-:Y:S06]  /*7600*/  BRA `(.L_x_15307) ;  /* 0x0000000000247947 */ /* 0x000fec0003800000 */
.L_x_15306:
        /* <DEDUP_REMOVED lines=9> */
.L_x_15307:
[----:B------:R-:W-:Y:S05]  /*76a0*/  BSYNC B0 ;  /* 0x0000000000007941 */ /* 0x000fea0003800000 */
.L_x_15305:
        /* <DEDUP_REMOVED lines=15> */
.L_x_15324:
[----:B------:R-:W0:Y:S02]  /*77a0*/  F2I.S64.F64.TRUNC R8, R8 ;  /* 0x0000000800087311 */ /* 0x000e24000030d900 */
[----:B0-----:R-:W-:-:S05]  /*77b0*/  IMAD.MOV.U32 R3, RZ, RZ, R8 ;  /* 0x000000ffff037224 */ /* 0x001fca00078e0008 */
[----:B------:R4:W-:Y:S01]  /*77c0*/  STG.E.U8 desc[UR36][R16.64], R3 ;  /* 0x0000000310007986 */ /* 0x0009e2000c101124 */
[----:B------:R-:W-:Y:S05]  /*77d0*/  BRA `(.L_x_15326) ;  /* 0x0000000c00f87947 */ /* 0x000fea0003800000 */
.L_x_15323:
        /* <DEDUP_REMOVED lines=9> */
.L_x_15328:
[----:B------:R-:W0:Y:S02]  /*7870*/  F2I.F64.TRUNC R9, R8 ;  /* 0x0000000800097311 */ /* 0x000e24000030d100 */
[----:B0-----:R2:W-:Y:S01]  /*7880*/  STG.E desc[UR36][R16.64], R9 ;  /* 0x0000000910007986 */ /* 0x0015e2000c101924 */
[----:B------:R-:W-:Y:S05]  /*7890*/  BRA `(.L_x_15326) ;  /* 0x0000000c00c87947 */ /* 0x000fea0003800000 */
.L_x_15327:
[----:B------:R-:W0:Y:S02]  /*78a0*/  F2I.F64.TRUNC R9, R8 ;  /* 0x0000000800097311 */ /* 0x000e24000030d100 */
[----:B0-----:R0:W-:Y:S01]  /*78b0*/  STG.E.U16 desc[UR36][R16.64], R9 ;  /* 0x0000000910007986 */ /* 0x0011e2000c101524 */
[----:B------:R-:W-:Y:S05]  /*78c0*/  BRA `(.L_x_15326) ;  /* 0x0000000c00bc7947 */ /* 0x000fea0003800000 */
.L_x_15322:
        /* <DEDUP_REMOVED lines=13> */
.L_x_15330:
        /* <DEDUP_REMOVED lines=8> */
.L_x_15329:
        /* <DEDUP_REMOVED lines=14> */
.L_x_15332:
        /* <DEDUP_REMOVED lines=9> */
.L_x_15331:
[----:B------:R0:W-:Y:S01]  /*7b90*/  STG.E.64 desc[UR36][R16.64], R8 ;  /* 0x0000000810007986 */ /* 0x0001e2000c101b24 */
[----:B------:R-:W-:Y:S05]  /*7ba0*/  BRA `(.L_x_15326) ;  /* 0x0000000c00047947 */ /* 0x000fea0003800000 */
.L_x_15321:
        /* <DEDUP_REMOVED lines=12> */
.L_x_15335:
[----:B------:R-:W-:-:S05]  /*7c70*/  CS2R R10, SRZ ;  /* 0x00000000000a7805 */ /* 0x000fca000001ff00 */
[----:B------:R0:W-:Y:S01]  /*7c80*/  STG.E.128 desc[UR36][R16.64], R8 ;  /* 0x0000000810007986 */ /* 0x0001e2000c101d24 */
[----:B------:R-:W-:Y:S05]  /*7c90*/  BRA `(.L_x_15326) ;  /* 0x0000000800c87947 */ /* 0x000fea0003800000 */
.L_x_15334:
        /* <DEDUP_REMOVED lines=25> */
.L_x_15339:
[----:B------:R-:W-:Y:S05]  /*7e30*/  BSYNC B0 ;  /* 0x0000000000007941 */ /* 0x000fea0003800000 */
.L_x_15338:
[----:B------:R-:W-:-:S05]  /*7e40*/  LOP3.LUT R3, R0, R3, RZ, 0xfc, !PT ;  /* 0x0000000300037212 */ /* 0x000fca00078efcff */
[----:B------:R0:W-:Y:S01]  /*7e50*/  STG.E.U8 desc[UR36][R16.64], R3 ;  /* 0x0000000310007986 */ /* 0x0001e2000c101124 */
[----:B------:R-:W-:Y:S05]  /*7e60*/  BRA `(.L_x_15326) ;  /* 0x0000000800547947 */ /* 0x000fea0003800000 */
.L_x_15337:
        /* <DEDUP_REMOVED lines=17> */
.L_x_15341:
[----:B------:R-:W-:Y:S01]  /*7f80*/  IMAD.MOV.U32 R0, RZ, RZ, 0x7f ;  /* 0x0000007fff007424 */ /* 0x000fe200078e00ff */
[----:B------:R-:W-:-:S04]  /*7f90*/  ISETP.GT.U32.AND P0, PT, R2, 0x7f800000, PT ;  /* 0x7f8000000200780c */ /* 0x000fc80003f04070 */
[----:B------:R-:W-:-:S09]  /*7fa0*/  SEL R0, R0, 0x7c, P0 ;  /* 0x0000007c00007807 */ /* 0x000fd20000000000 */
.L_x_15342:
[----:B------:R-:W-:Y:S05]  /*7fb0*/  BSYNC B0 ;  /* 0x0000000000007941 */ /* 0x000fea0003800000 */
.L_x_15340:
[----:B------:R-:W-:-:S04]  /*7fc0*/  LOP3.LUT R2, R3, 0x80000000, RZ, 0xc0, !PT ;  /* 0x8000000003027812 */ /* 0x000fc800078ec0ff */
[----:B------:R-:W-:-:S04]  /*7fd0*/  SHF.R.U32.HI R3, RZ, 0x18, R2 ;  /* 0x00000018ff037819 */ /* 0x000fc80000011602 */
[----:B------:R-:W-:-:S05]  /*7fe0*/  LOP3.LUT R3, R0, R3, RZ, 0xfc, !PT ;  /* 0x0000000300037212 */ /* 0x000fca00078efcff */
[----:B------:R0:W-:Y:S01]  /*7ff0*/  STG.E.U8 desc[UR36][R16.64], R3 ;  /* 0x0000000310007986 */ /* 0x0001e2000c101124 */
[----:B------:R-:W-:Y:S05]  /*8000*/  BRA `(.L_x_15326) ;  /* 0x0000000400ec7947 */ /* 0x000fea0003800000 */
.L_x_15336:
        /* <DEDUP_REMOVED lines=8> */
.L_x_15333:
        /* <DEDUP_REMOVED lines=11> */
.L_x_15345:
        /* <DEDUP_REMOVED lines=21> */
.L_x_15348:
[----:B------:R-:W-:-:S04]  /*8290*/  LOP3.LUT R0, R5, 0x80000000, RZ, 0xc0, !PT ;  /* 0x8000000005007812 */ /* 0x000fc800078ec0ff */
[----:B------:R-:W-:-:S04]  /*82a0*/  SHF.R.U32.HI R3, RZ, 0x18, R0 ;  /* 0x00000018ff037819 */ /* 0x000fc80000011600 */
[----:B------:R-:W-:-:S04]  /*82b0*/  LOP3.LUT R2, R2, R3, RZ, 0xfc, !PT ;  /* 0x0000000302027212 */ /* 0x000fc800078efcff */
[----:B------:R-:W-:-:S07]  /*82c0*/  PRMT R0, R2, 0x7610, R0 ;  /* 0x0000761002007816 */ /* 0x000fce0000000000 */
.L_x_15347:
[----:B------:R-:W-:Y:S05]  /*82d0*/  BSYNC B0 ;  /* 0x0000000000007941 */ /* 0x000fea0003800000 */
.L_x_15346:
[----:B------:R0:W-:Y:S01]  /*82e0*/  STG.E.U8 desc[UR36][R16.64], R0 ;  /* 0x0000000010007986 */ /* 0x0001e2000c101124 */
[----:B------:R-:W-:Y:S05]  /*82f0*/  BRA `(.L_x_15326) ;  /* 0x0000000400307947 */ /* 0x000fea0003800000 */
.L_x_15344:
        /* <DEDUP_REMOVED lines=21> */
.L_x_15351:
[----:B------:R-:W-:-:S04]  /*8450*/  LOP3.LUT R0, R5, 0x80000000, RZ, 0xc0, !PT ;  /* 0x8000000005007812 */ /* 0x000fc800078ec0ff */
[----:B------:R-:W-:-:S04]  /*8460*/  SHF.R.U32.HI R3, RZ, 0x18, R0 ;  /* 0x00000018ff037819 */ /* 0x000fc80000011600 */
[----:B------:R-:W-:-:S04]  /*8470*/  LOP3.LUT R2, R2, R3, RZ, 0xfc, !PT ;  /* 0x0000000302027212 */ /* 0x000fc800078efcff */
[----:B------:R-:W-:-:S07]  /*8480*/  PRMT R0, R2, 0x7610, R0 ;  /* 0x0000761002007816 */ /* 0x000fce0000000000 */
.L_x_15350:
[----:B------:R-:W-:Y:S05]  /*8490*/  BSYNC B0 ;  /* 0x0000000000007941 */ /* 0x000fea0003800000 */
.L_x_15349:
[----:B------:R0:W-:Y:S01]  /*84a0*/  STG.E.U8 desc[UR36][R16.64], R0 ;  /* 0x0000000010007986 */ /* 0x0001e2000c101124 */
[----:B------:R-:W-:Y:S05]  /*84b0*/  BRA `(.L_x_15326) ;  /* 0x0000000000c07947 */ /* 0x000fea0003800000 */
.L_x_15343:
        /* <DEDUP_REMOVED lines=26> */
.L_x_15325:
        /* <DEDUP_REMOVED lines=16> */
.L_x_15354:
[----:B------:R-:W-:Y:S05]  /*8760*/  BRA `(.L_x_15326) ;  /* 0x0000000000147947 */ /* 0x000fea0003800000 */
.L_x_15353:
[----:B------:R-:W0:Y:S02]  /*8770*/  F2I.U64.F64.TRUNC R8, R8 ;  /* 0x0000000800087311 */ /* 0x000e24000030d800 */
[----:B0-----:R0:W-:Y:S01]  /*8780*/  STG.E.64 desc[UR36][R16.64], R8 ;  /* 0x0000000810007986 */ /* 0x0011e2000c101b24 */
[----:B------:R-:W-:Y:S05]  /*8790*/  BRA `(.L_x_15326) ;  /* 0x0000000000087947 */ /* 0x000fea0003800000 */
.L_x_15352:
[----:B------:R-:W0:Y:S02]  /*87a0*/  F2I.U32.F64.TRUNC R9, R8 ;  /* 0x0000000800097311 */ /* 0x000e24000030d000 */
[----:B0-----:R0:W-:Y:S02]  /*87b0*/  STG.E desc[UR36][R16.64], R9 ;  /* 0x0000000910007986 */ /* 0x0011e4000c101924 */
.L_x_15326:
[----:B------:R-:W-:-:S07]  /*87c0*/  VIADD R19, R19, 0x80 ;  /* 0x0000008013137836 */ /* 0x000fce0000000000 */
.L_x_15270:
[----:B------:R-:W-:Y:S05]  /*87d0*/  BSYNC B6 ;  /* 0x0000000000067941 */ /* 0x000fea0003800000 */
.L_x_15269:
[----:B------:R-:W-:Y:S01]  /*87e0*/  ULDC UR4, c[0x0][0x210] ;  /* 0x0000840000047ab9 */ /* 0x000fe20000000800 */
[----:B------:R-:W-:Y:S01]  /*87f0*/  BSSY B6, `(.L_x_15355) ;  /* 0x0000439000067945 */ /* 0x000fe20003800000 */
[----:B------:R-:W-:-:S13]  /*8800*/  ISETP.GE.AND P0, PT, R19, UR4, PT ;  /* 0x0000000413007c0c */ /* 0x000fda000bf06270 */
[----:B------:R-:W-:Y:S05]  /*8810*/  @P0 BRA `(.L_x_15356) ;  /* 0x0000004000d80947 */ /* 0x000fea0003800000 */
[----:B------:R-:W5:Y:S01]  /*8820*/  LDC R6, c[0x0][0x218] ;  /* 0x00008600ff067b82 */ /* 0x000f620000000800 */
[----:B0-----:R-:W-:Y:S02]  /*8830*/  IMAD.MOV.U32 R0, RZ, RZ, RZ ;  /* 0x000000ffff007224 */ /* 0x001fe400078e00ff */
[----:B-1234-:R-:W-:Y:S01]  /*8840*/  IMAD.MOV.U32 R16, RZ, RZ, RZ ;  /* 0x000000ffff107224 */ /* 0x01efe200078e00ff */
        /* <DEDUP_REMOVED lines=300> */
.L_x_15357:
        /* <DEDUP_REMOVED lines=21> */
.L_x_15361:
[----:B------:R-:W2:Y:S02]  /*9c60*/  LDG.E.U8 R2, desc[UR36][R2.64] ;  /* 0x0000002402027981 */ /* 0x000ea4000c1e1100 */
[----:B--2---:R0:W1:Y:S01]  /*9c70*/  I2F.F64.U16 R8, R2 ;  /* 0x0000000200087312 */ /* 0x0040620000101800 */
[----:B------:R-:W-:Y:S05]  /*9c80*/  BRA `(.L_x_15363) ;  /* 0x0000000c00707947 */ /* 0x000fea0003800000 */
.L_x_15360:
[----:B------:R-:W-:-:S13]  /*9c90*/  ISETP.NE.AND P0, PT, R4, 0x2, PT ;  /* 0x000000020400780c */ /* 0x000fda0003f05270 */
[----:B------:R-:W-:Y:S05]  /*9ca0*/  @!P0 BRA `(.L_x_15364) ;  /* 0x0000000000288947 */ /* 0x000fea0003800000 */
[----:B------:R-:W-:-:S13]  /*9cb0*/  ISETP.NE.AND P0, PT, R4, 0x3, PT ;  /* 0x000000030400780c */ /* 0x000fda0003f05270 */
[----:B------:R-:W-:Y:S05]  /*9cc0*/  @!P0 BRA `(.L_x_15365) ;  /* 0x0000000000148947 */ /* 0x000fea0003800000 */
[----:B------:R-:W-:-:S13]  /*9cd0*/  ISETP.NE.AND P0, PT, R4, 0x4, PT ;  /* 0x000000040400780c */ /* 0x000fda0003f05270 */
[----:B------:R-:W-:Y:S05]  /*9ce0*/  @P0 BRA `(.L_x_15362) ;  /* 0x0000000800fc0947 */ /* 0x000fea0003800000 */
[----:B------:R-:W2:Y:S02]  /*9cf0*/  LDG.E.64 R8, desc[UR36][R2.64] ;  /* 0x0000002402087981 */ /* 0x000ea4000c1e1b00 */
[----:B--2---:R-:W2:Y:S01]  /*9d00*/  I2F.F64.S64 R8, R8 ;  /* 0x0000000800087312 */ /* 0x004ea20000301c00 */
[----:B------:R-:W-:Y:S05]  /*9d10*/  BRA `(.L_x_15363) ;  /* 0x0000000c004c7947 */ /* 0x000fea0003800000 */
.L_x_15365:
[----:B------:R-:W2:Y:S02]  /*9d20*/  LDG.E R2, desc[UR36][R2.64] ;  /* 0x0000002402027981 */ /* 0x000ea4000c1e1900 */
[----:B--2---:R3:W4:Y:S01]  /*9d30*/  I2F.F64 R8, R2 ;  /* 0x0000000200087312 */ /* 0x0047220000201c00 */
[----:B------:R-:W-:Y:S05]  /*9d40*/  BRA `(.L_x_15363) ;  /* 0x0000000c00407947 */ /* 0x000fea0003800000 */
.L_x_15364:
[----:B------:R-:W2:Y:S02]  /*9d50*/  LDG.E.U16 R2, desc[UR36][R2.64] ;  /* 0x0000002402027981 */ /* 0x000ea4000c1e1500 */
[----:B--2---:R0:W1:Y:S01]  /*9d60*/  I2F.F64.S16 R8, R2 ;  /* 0x0000000200087312 */ /* 0x0040620000101c00 */
[----:B------:R-:W-:Y:S05]  /*9d70*/  BRA `(.L_x_15363) ;  /* 0x0000000c00347947 */ /* 0x000fea0003800000 */
.L_x_15359:
        /* <DEDUP_REMOVED lines=10> */
.L_x_15367:
[----:B------:R-:W2:Y:S02]  /*9e20*/  LDG.E.U16 R0, desc[UR36][R2.64] ;  /* 0x0000002402007981 */ /* 0x000ea4000c1e1500 */
[----:B--2---:R-:W-:-:S05]  /*9e30*/  HADD2.F32 R0, -RZ, R0.H0_H0 ;  /* 0x20000000ff007230 */ /* 0x004fca0000004100 */
[----:B------:R-:W-:-:S04]  /*9e40*/  FMUL.FTZ R0, R0, 1 ;  /* 0x3f80000000007820 */ /* 0x000fc80000410000 */
[----:B------:R0:W1:Y:S01]  /*9e50*/  F2F.F64.F32 R8, R0 ;  /* 0x0000000000087310 */ /* 0x0000620000201800 */
[----:B------:R-:W-:Y:S05]  /*9e60*/  BRA `(.L_x_15363) ;  /* 0x0000000800f87947 */ /* 0x000fea0003800000 */
.L_x_15366:
        /* <DEDUP_REMOVED lines=10> */
.L_x_15369:
[----:B------:R-:W2:Y:S02]  /*9f10*/  LDG.E.U16 R2, desc[UR36][R2.64] ;  /* 0x0000002402027981 */ /* 0x000ea4000c1e1500 */
[----:B--2---:R-:W-:-:S05]  /*9f20*/  HADD2.F32 R0, -RZ, R2.H0_H0 ;  /* 0x20000002ff007230 */ /* 0x004fca0000004100 */
[----:B------:R-:W-:-:S04]  /*9f30*/  FMUL.FTZ R0, R0, 1 ;  /* 0x3f80000000007820 */ /* 0x000fc80000410000 */
[----:B------:R0:W1:Y:S01]  /*9f40*/  F2F.F64.F32 R8, R0 ;  /* 0x0000000000087310 */ /* 0x0000620000201800 */
[----:B------:R-:W-:Y:S05]  /*9f50*/  BRA `(.L_x_15363) ;  /* 0x0000000800bc7947 */ /* 0x000fea0003800000 */
.L_x_15368:
[----:B------:R0:W5:Y:S01]  /*9f60*/  LDG.E.64 R8, desc[UR36][R2.64] ;  /* 0x0000002402087981 */ /* 0x000162000c1e1b00 */
[----:B------:R-:W-:Y:S05]  /*9f70*/  BRA `(.L_x_15363) ;  /* 0x0000000800b47947 */ /* 0x000fea0003800000 */
.L_x_15358:
        /* <DEDUP_REMOVED lines=13> */
.L_x_15372:
[----:B------:R0:W5:Y:S01]  /*a050*/  LDG.E.64 R8, desc[UR36][R2.64] ;  /* 0x0000002402087981 */ /* 0x000162000c1e1b00 */
[----:B------:R-:W-:Y:S05]  /*a060*/  BRA `(.L_x_15363) ;  /* 0x0000000800787947 */ /* 0x000fea0003800000 */
.L_x_15371:
        /* <DEDUP_REMOVED lines=28> */
.L_x_15374:
        /* <DEDUP_REMOVED lines=15> */
.L_x_15373:
[----:B------:R-:W2:Y:S02]  /*a320*/  LDG.E.U16 R0, desc[UR36][R2.64] ;  /* 0x0000002402007981 */ /* 0x000ea4000c1e1500 */
[----:B--2---:R-:W-:-:S04]  /*a330*/  IMAD.U32 R0, R0, 0x10000, RZ ;  /* 0x0001000000007824 */ /* 0x004fc800078e00ff */
[----:B------:R-:W-:-:S04]  /*a340*/  FMUL.FTZ R0, R0, 1 ;  /* 0x3f80000000007820 */ /* 0x000fc80000410000 */
[----:B------:R0:W1:Y:S01]  /*a350*/  F2F.F64.F32 R8, R0 ;  /* 0x0000000000087310 */ /* 0x0000620000201800 */
[----:B------:R-:W-:Y:S05]  /*a360*/  BRA `(.L_x_15363) ;  /* 0x0000000400b87947 */ /* 0x000fea0003800000 */
.L_x_15370:
        /* <DEDUP_REMOVED lines=11> */
.L_x_15377:
        /* <DEDUP_REMOVED lines=21> */
.L_x_15381:
[----:B------:R-:W-:Y:S05]  /*a570*/  BSYNC B1 ;  /* 0x0000000000017941 */ /* 0x000fea0003800000 */
.L_x_15380:
[----:B------:R-:W-:Y:S01]  /*a580*/  LEA R3, R0, 0x3b800000, 0x17 ;  /* 0x3b80000000037811 */ /* 0x000fe200078eb8ff */
[----:B------:R-:W-:-:S05]  /*a590*/  IMAD.SHL.U32 R0, R2, 0x100000, RZ ;  /* 0x0010000002007824 */ /* 0x000fca00078e00ff */
[----:B------:R-:W-:-:S07]  /*a5a0*/  LOP3.LUT R0, R3, R0, R4, 0xfe, !PT ;  /* 0x0000000003007212 */ /* 0x000fce00078efe04 */
.L_x_15379:
[----:B------:R-:W-:Y:S05]  /*a5b0*/  BSYNC B0 ;  /* 0x0000000000007941 */ /* 0x000fea0003800000 */
.L_x_15378:
[----:B------:R-:W-:-:S04]  /*a5c0*/  FMUL.FTZ R0, R0, 1 ;  /* 0x3f80000000007820 */ /* 0x000fc80000410000 */
[----:B------:R0:W1:Y:S01]  /*a5d0*/  F2F.F64.F32 R8, R0 ;  /* 0x0000000000087310 */ /* 0x0000620000201800 */
[----:B------:R-:W-:Y:S05]  /*a5e0*/  BRA `(.L_x_15363) ;  /* 0x0000000400187947 */ /* 0x000fea0003800000 */
.L_x_15376:
        /* <DEDUP_REMOVED lines=21> */
.L_x_15385:
[----:B------:R-:W-:Y:S05]  /*a740*/  BSYNC B1 ;  /* 0x0000000000017941 */ /* 0x000fea0003800000 */
.L_x_15384:
[----:B------:R-:W-:Y:S01]  /*a750*/  LEA R3, R0, 0x37800000, 0x17 ;  /* 0x3780000000037811 */ /* 0x000fe200078eb8ff */
[----:B------:R-:W-:-:S05]  /*a760*/  IMAD.SHL.U32 R0, R2, 0x200000, RZ ;  /* 0x0020000002007824 */ /* 0x000fca00078e00ff */
[----:B------:R-:W-:-:S07]  /*a770*/  LOP3.LUT R0, R3, R0, R4, 0xfe, !PT ;  /* 0x0000000003007212 */ /* 0x000fce00078efe04 */
.L_x_15383:
[----:B------:R-:W-:Y:S05]  /*a780*/  BSYNC B0 ;  /* 0x0000000000007941 */ /* 0x000fea0003800000 */
.L_x_15382:
[----:B------:R-:W-:-:S04]  /*a790*/  FMUL.FTZ R0, R0, 1 ;  /* 0x3f80000000007820 */ /* 0x000fc80000410000 */
[----:B------:R0:W1:Y:S01]  /*a7a0*/  F2F.F64.F32 R8, R0 ;  /* 0x0000000000087310 */ /* 0x0000620000201800 */
[----:B------:R-:W-:Y:S05]  /*a7b0*/  BRA `(.L_x_15363) ;  /* 0x0000000000a47947 */ /* 0x000fea0003800000 */
.L_x_15375:
        /* <DEDUP_REMOVED lines=14> */
.L_x_15389:
[----:B------:R-:W-:Y:S05]  /*a8a0*/  BSYNC B0 ;  /* 0x0000000000007941 */ /* 0x000fea0003800000 */
.L_x_15388:
[----:B------:R-:W-:-:S04]  /*a8b0*/  FMUL.FTZ R0, R0, 1 ;  /* 0x3f80000000007820 */ /* 0x000fc80000410000 */
[----:B------:R0:W1:Y:S01]  /*a8c0*/  F2F.F64.F32 R8, R0 ;  /* 0x0000000000087310 */ /* 0x0000620000201800 */
[----:B------:R-:W-:Y:S05]  /*a8d0*/  BRA `(.L_x_15363) ;  /* 0x00000000005c7947 */ /* 0x000fea0003800000 */
.L_x_15362:
        /* <DEDUP_REMOVED lines=16> */
.L_x_15390:
[----:B------:R-:W-:Y:S01]  /*a9e0*/  CS2R R8, SRZ ;  /* 0x0000000000087805 */ /* 0x000fe2000001ff00 */
[----:B------:R-:W-:Y:S06]  /*a9f0*/  BRA `(.L_x_15363) ;  /* 0x0000000000147947 */ /* 0x000fec0003800000 */
.L_x_15387:
[----:B------:R-:W2:Y:S02]  /*aa00*/  LDG.E.64 R8, desc[UR36][R2.64] ;  /* 0x0000002402087981 */ /* 0x000ea4000c1e1b00 */
[----:B--2---:R-:W0:Y:S01]  /*aa10*/  I2F.F64.U64 R8, R8 ;  /* 0x0000000800087312 */ /* 0x004e220000301800 */
[----:B------:R-:W-:Y:S05]  /*aa20*/  BRA `(.L_x_15363) ;  /* 0x0000000000087947 */ /* 0x000fea0003800000 */
.L_x_15386:
[----:B------:R-:W2:Y:S02]  /*aa30*/  LDG.E R2, desc[UR36][R2.64] ;  /* 0x0000002402027981 */ /* 0x000ea4000c1e1900 */
[----:B--2---:R0:W1:Y:S02]  /*aa40*/  I2F.F64.U32 R8, R2 ;  /* 0x0000000200087312 */ /* 0x0040640000201800 */
.L_x_15363:
[----:B0--3--:R-:W0:Y:S01]  /*aa50*/  LDC.64 R2, c[0x0][0x428] ;  /* 0x00010a00ff027b82 */ /* 0x009e220000000a00 */
[----:B-12-45:R-:W-:Y:S01]  /*aa60*/  LOP3.LUT R5, R9, 0x7fffffff, RZ, 0xc0, !PT ;  /* 0x7fffffff09057812 */ /* 0x036fe200078ec0ff */
        /* <DEDUP_REMOVED lines=38> */
.L_x_15396:
        /* <DEDUP_REMOVED lines=12> */
.L_x_15395:
[----:B------:R-:W-:Y:S05]  /*ad90*/  BSYNC B1 ;  /* 0x0000000000017941 */ /* 0x000fea0003800000 */
.L_x_15394:
        /* <DEDUP_REMOVED lines=13> */
.L_x_15402:
        /* <DEDUP_REMOVED lines=33> */
.L_x_15401:
[----:B------:R-:W-:-:S07]  /*b080*/  IMAD.MOV.U32 R8, RZ, RZ, R10 ;  /* 0x000000ffff087224 */ /* 0x000fce00078e000a */
.L_x_15400:
[----:B------:R-:W-:Y:S05]  /*b090*/  BSYNC B2 ;  /* 0x0000000000027941 */ /* 0x000fea0003800000 */
.L_x_15399:
[----:B------:R-:W-:-:S13]  /*b0a0*/  ISETP.GE.U32.AND P0, PT, R7, 0xc, PT ;  /* 0x0000000c0700780c */ /* 0x000fda0003f06070 */
[----:B------:R-:W-:Y:S05]  /*b0b0*/  @!P0 BRA `(.L_x_15398) ;  /* 0x0000000400d88947 */ /* 0x000fea0003800000 */
[----:B------:R-:W-:Y:S01]  /*b0c0*/  BSSY B2, `(.L_x_15403) ;  /* 0x0000074000027945 */ /* 0x000fe20003800000 */
.L_x_15404:
        /* <DEDUP_REMOVED lines=116> */
.L_x_15403:
[----:B------:R-:W-:-:S07]  /*b810*/  IMAD.MOV.U32 R13, RZ, RZ, R7 ;  /* 0x000000ffff0d7224 */ /* 0x000fce00078e0007 */
.L_x_15398:
[----:B------:R-:W-:Y:S05]  /*b820*/  BSYNC B1 ;  /* 0x0000000000017941 */ /* 0x000fea0003800000 */
.L_x_15397:
        /* <DEDUP_REMOVED lines=20> */
.L_x_15406:
[----:B------:R-:W-:Y:S05]  /*b970*/  BSYNC B1 ;  /* 0x0000000000017941 */ /* 0x000fea0003800000 */
.L_x_15405:
[----:B------:R-:W-:Y:S02]  /*b980*/  IMAD.MOV.U32 R9, RZ, RZ, R11 ;  /* 0x000000ffff097224 */ /* 0x000fe400078e000b */
[----:B------:R-:W-:-:S03]  /*b990*/  IMAD.MOV.U32 R8, RZ, RZ, R4 ;  /* 0x000000ffff087224 */ /* 0x000fc600078e0004 */
[----:B------:R-:W-:Y:S01]  /*b9a0*/  LOP3.LUT R9, R9, 0x80000000, R3, 0xb8, !PT ;  /* 0x8000000009097812 */ /* 0x000fe200078eb803 */
[----:B------:R-:W-:Y:S06]  /*b9b0*/  BRA `(.L_x_15393) ;  /* 0x0000000000247947 */ /* 0x000fec0003800000 */
.L_x_15392:
        /* <DEDUP_REMOVED lines=9> */
.L_x_15393:
[----:B------:R-:W-:Y:S05]  /*ba50*/  BSYNC B0 ;  /* 0x0000000000007941 */ /* 0x000fea0003800000 */
.L_x_15391:
        /* <DEDUP_REMOVED lines=15> */
.L_x_15410:
[----:B------:R-:W0:Y:S02]  /*bb50*/  F2I.S64.F64.TRUNC R8, R8 ;  /* 0x0000000800087311 */ /* 0x000e24000030d900 */
[----:B0-----:R-:W-:-:S05]  /*bb60*/  IMAD.MOV.U32 R3, RZ, RZ, R8 ;  /* 0x000000ffff037224 */ /* 0x001fca00078e0008 */
[----:B------:R0:W-:Y:S01]  /*bb70*/  STG.E.U8 desc[UR36][R16.64], R3 ;  /* 0x0000000310007986 */ /* 0x0001e2000c101124 */
[----:B------:R-:W-:Y:S05]  /*bb80*/  BRA `(.L_x_15412) ;  /* 0x0000000c00f87947 */ /* 0x000fea0003800000 */
.L_x_15409:
        /* <DEDUP_REMOVED lines=9> */
.L_x_15414:
[----:B------:R-:W0:Y:S02]  /*bc20*/  F2I.F64.TRUNC R9, R8 ;  /* 0x0000000800097311 */ /* 0x000e24000030d100 */
[----:B0-----:R0:W-:Y:S01]  /*bc30*/  STG.E desc[UR36][R16.64], R9 ;  /* 0x0000000910007986 */ /* 0x0011e2000c101924 */
[----:B------:R-:W-:Y:S05]  /*bc40*/  BRA `(.L_x_15412) ;  /* 0x0000000c00c87947 */ /* 0x000fea0003800000 */
.L_x_15413:
[----:B------:R-:W0:Y:S02]  /*bc50*/  F2I.F64.TRUNC R9, R8 ;  /* 0x0000000800097311 */ /* 0x000e24000030d100 */
[----:B0-----:R0:W-:Y:S01]  /*bc60*/  STG.E.U16 desc[UR36][R16.64], R9 ;  /* 0x0000000910007986 */ /* 0x0011e2000c101524 */
[----:B------:R-:W-:Y:S05]  /*bc70*/  BRA `(.L_x_15412) ;  /* 0x0000000c00bc7947 */ /* 0x000fea0003800000 */
.L_x_15408:
        /* <DEDUP_REMOVED lines=13> */
.L_x_15416:
        /* <DEDUP_REMOVED lines=8> */
.L_x_15415:
        /* <DEDUP_REMOVED lines=14> */
.L_x_15418:
        /* <DEDUP_REMOVED lines=9> */
.L_x_15417:
[----:B------:R4:W-:Y:S01]  /*bf40*/  STG.E.64 desc[UR36][R16.64], R8 ;  /* 0x0000000810007986 */ /* 0x0009e2000c101b24 */
[----:B------:R-:W-:Y:S05]  /*bf50*/  BRA `(.L_x_15412) ;  /* 0x0000000c00047947 */ /* 0x000fea0003800000 */
.L_x_15407:
        /* <DEDUP_REMOVED lines=12> */
.L_x_15421:
[----:B------:R-:W-:-:S05]  /*c020*/  CS2R R10, SRZ ;  /* 0x00000000000a7805 */ /* 0x000fca000001ff00 */
[----:B------:R0:W-:Y:S01]  /*c030*/  STG.E.128 desc[UR36][R16.64], R8 ;  /* 0x0000000810007986 */ /* 0x0001e2000c101d24 */
[----:B------:R-:W-:Y:S05]  /*c040*/  BRA `(.L_x_15412) ;  /* 0x0000000800c87947 */ /* 0x000fea0003800000 */
.L_x_15420:
        /* <DEDUP_REMOVED lines=25> */
.L_x_15425:
[----:B------:R-:W-:Y:S05]  /*c1e0*/  BSYNC B0 ;  /* 0x0000000000007941 */ /* 0x000fea0003800000 */
.L_x_15424:
[----:B------:R-:W-:-:S05]  /*c1f0*/  LOP3.LUT R3, R0, R3, RZ, 0xfc, !PT ;  /* 0x0000000300037212 */ /* 0x000fca00078efcff */
[----:B------:R0:W-:Y:S01]  /*c200*/  STG.E.U8 desc[UR36][R16.64], R3 ;  /* 0x0000000310007986 */ /* 0x0001e2000c101124 */
[----:B------:R-:W-:Y:S05]  /*c210*/  BRA `(.L_x_15412) ;  /* 0x0000000800547947 */ /* 0x000fea0003800000 */
.L_x_15423:
        /* <DEDUP_REMOVED lines=17> */
.L_x_15427:
[----:B------:R-:W-:Y:S01]  /*c330*/  IMAD.MOV.U32 R0, RZ, RZ, 0x7f ;  /* 0x0000007fff007424 */ /* 0x000fe200078e00ff */
[----:B------:R-:W-:-:S04]  /*c340*/  ISETP.GT.U32.AND P0, PT, R2, 0x7f800000, PT ;  /* 0x7f8000000200780c */ /* 0x000fc80003f04070 */
[----:B------:R-:W-:-:S09]  /*c350*/  SEL R0, R0, 0x7c, P0 ;  /* 0x0000007c00007807 */ /* 0x000fd20000000000 */
.L_x_15428:
[----:B------:R-:W-:Y:S05]  /*c360*/  BSYNC B0 ;  /* 0x0000000000007941 */ /* 0x000fea0003800000 */
.L_x_15426:
[----:B------:R-:W-:-:S04]  /*c370*/  LOP3.LUT R2, R3, 0x80000000, RZ, 0xc0, !PT ;  /* 0x8000000003027812 */ /* 0x000fc800078ec0ff */
[----:B------:R-:W-:-:S04]  /*c380*/  SHF.R.U32.HI R3, RZ, 0x18, R2 ;  /* 0x00000018ff037819 */ /* 0x000fc80000011602 */
[----:B------:R-:W-:-:S05]  /*c390*/  LOP3.LUT R3, R0, R3, RZ, 0xfc, !PT ;  /* 0x0000000300037212 */ /* 0x000fca00078efcff */
[----:B------:R0:W-:Y:S01]  /*c3a0*/  STG.E.U8 desc[UR36][R16.64], R3 ;  /* 0x0000000310007986 */ /* 0x0001e2000c101124 */
[----:B------:R-:W-:Y:S05]  /*c3b0*/  BRA `(.L_x_15412) ;  /* 0x0000000400ec7947 */ /* 0x000fea0003800000 */
.L_x_15422:
        /* <DEDUP_REMOVED lines=8> */
.L_x_15419:
        /* <DEDUP_REMOVED lines=11> */
.L_x_15431:
        /* <DEDUP_REMOVED lines=21> */
.L_x_15434:
[----:B------:R-:W-:-:S04]  /*c640*/  LOP3.LUT R0, R5, 0x80000000, RZ, 0xc0, !PT ;  /* 0x8000000005007812 */ /* 0x000fc800078ec0ff */
[----:B------:R-:W-:-:S04]  /*c650*/  SHF.R.U32.HI R3, RZ, 0x18, R0 ;  /* 0x00000018ff037819 */ /* 0x000fc80000011600 */
[----:B------:R-:W-:-:S04]  /*c660*/  LOP3.LUT R2, R2, R3, RZ, 0xfc, !PT ;  /* 0x0000000302027212 */ /* 0x000fc800078efcff */
[----:B------:R-:W-:-:S07]  /*c670*/  PRMT R0, R2, 0x7610, R0 ;  /* 0x0000761002007816 */ /* 0x000fce0000000000 */
.L_x_15433:
[----:B------:R-:W-:Y:S05]  /*c680*/  BSYNC B0 ;  /* 0x0000000000007941 */ /* 0x000fea0003800000 */
.L_x_15432:
[----:B------:R0:W-:Y:S01]  /*c690*/  STG.E.U8 desc[UR36][R16.64], R0 ;  /* 0x0000000010007986 */ /* 0x0001e2000c101124 */
[----:B------:R-:W-:Y:S05]  /*c6a0*/  BRA `(.L_x_15412) ;  /* 0x0000000400307947 */ /* 0x000fea0003800000 */
.L_x_15430:
        /* <DEDUP_REMOVED lines=21> */
.L_x_15437:
[----:B------:R-:W-:-:S04]  /*c800*/  LOP3.LUT R0, R5, 0x80000000, RZ, 0xc0, !PT ;  /* 0x8000000005007812 */ /* 0x000fc800078ec0ff */
[----:B------:R-:W-:-:S04]  /*c810*/  SHF.R.U32.HI R3, RZ, 0x18, R0 ;  /* 0x00000018ff037819 */ /* 0x000fc80000011600 */
[----:B------:R-:W-:-:S04]  /*c820*/  LOP3.LUT R2, R2, R3, RZ, 0xfc, !PT ;  /* 0x0000000302027212 */ /* 0x000fc800078efcff */
[----:B------:R-:W-:-:S07]  /*c830*/  PRMT R0, R2, 0x7610, R0 ;  /* 0x0000761002007816 */ /* 0x000fce0000000000 */
.L_x_15436:
[----:B------:R-:W-:Y:S05]  /*c840*/  BSYNC B0 ;  /* 0x0000000000007941 */ /* 0x000fea0003800000 */
.L_x_15435:
[----:B------:R0:W-:Y:S01]  /*c850*/  STG.E.U8 desc[UR36][R16.64], R0 ;  /* 0x0000000010007986 */ /* 0x0001e2000c101124 */
[----:B------:R-:W-:Y:S05]  /*c860*/  BRA `(.L_x_15412) ;  /* 0x0000000000c07947 */ /* 0x000fea0003800000 */
.L_x_15429:
        /* <DEDUP_REMOVED lines=26> */
.L_x_15411:
        /* <DEDUP_REMOVED lines=16> */
.L_x_15440:
[----:B------:R-:W-:Y:S05]  /*cb10*/  BRA `(.L_x_15412) ;  /* 0x0000000000147947 */ /* 0x000fea0003800000 */
.L_x_15439:
[----:B------:R-:W0:Y:S02]  /*cb20*/  F2I.U64.F64.TRUNC R8, R8 ;  /* 0x0000000800087311 */ /* 0x000e24000030d800 */
[----:B0-----:R0:W-:Y:S01]  /*cb30*/  STG.E.64 desc[UR36][R16.64], R8 ;  /* 0x0000000810007986 */ /* 0x0011e2000c101b24 */
[----:B------:R-:W-:Y:S05]  /*cb40*/  BRA `(.L_x_15412) ;  /* 0x0000000000087947 */ /* 0x000fea0003800000 */
.L_x_15438:
[----:B------:R-:W0:Y:S02]  /*cb50*/  F2I.U32.F64.TRUNC R9, R8 ;  /* 0x0000000800097311 */ /* 0x000e24000030d000 */
[----:B0-----:R0:W-:Y:S02]  /*cb60*/  STG.E desc[UR36][R16.64], R9 ;  /* 0x0000000910007986 */ /* 0x0011e4000c101924 */
.L_x_15412:
[----:B------:R-:W-:-:S07]  /*cb70*/  VIADD R19, R19, 0x80 ;  /* 0x0000008013137836 */ /* 0x000fce0000000000 */
.L_x_15356:
[----:B------:R-:W-:Y:S05]  /*cb80*/  BSYNC B6 ;  /* 0x0000000000067941 */ /* 0x000fea0003800000 */
.L_x_15355:
[----:B------:R-:W-:Y:S02]  /*cb90*/  ULDC UR4, c[0x0][0x210] ;  /* 0x0000840000047ab9 */ /* 0x000fe40000000800 */
[----:B------:R-:W-:-:S13]  /*cba0*/  ISETP.GE.AND P0, PT, R19, UR4, PT ;  /* 0x0000000413007c0c */ /* 0x000fda000bf06270 */
[----:B------:R-:W-:Y:S05]  /*cbb0*/  @P0 EXIT ;  /* 0x000000000000094d */ /* 0x000fea0003800000 */
        /* <DEDUP_REMOVED lines=303> */
.L_x_15441:
        /* <DEDUP_REMOVED lines=21> */
.L_x_15445:
[----:B------:R-:W2:Y:S02]  /*e000*/  LDG.E.U8 R2, desc[UR36][R2.64] ;  /* 0x0000002402027981 */ /* 0x000ea4000c1e1100 */
[----:B--2---:R0:W1:Y:S01]  /*e010*/  I2F.F64.U16 R8, R2 ;  /* 0x0000000200087312 */ /* 0x0040620000101800 */
[----:B------:R-:W-:Y:S05]  /*e020*/  BRA `(.L_x_15447) ;  /* 0x0000000c00707947 */ /* 0x000fea0003800000 */
.L_x_15444:
        /* <DEDUP_REMOVED lines=9> */
.L_x_15449:
[----:B------:R-:W2:Y:S02]  /*e0c0*/  LDG.E R2, desc[UR36][R2.64] ;  /* 0x0000002402027981 */ /* 0x000ea4000c1e1900 */
[----:B--2---:R0:W1:Y:S01]  /*e0d0*/  I2F.F64 R8, R2 ;  /* 0x0000000200087312 */ /* 0x0040620000201c00 */
[----:B------:R-:W-:Y:S05]  /*e0e0*/  BRA `(.L_x_15447) ;  /* 0x0000000c00407947 */ /* 0x000fea0003800000 */
.L_x_15448:
[----:B------:R-:W2:Y:S02]  /*e0f0*/  LDG.E.U16 R2, desc[UR36][R2.64] ;  /* 0x0000002402027981 */ /* 0x000ea4000c1e1500 */
[----:B--2---:R0:W1:Y:S01]  /*e100*/  I2F.F64.S16 R8, R2 ;  /* 0x0000000200087312 */ /* 0x0040620000101c00 */
[----:B------:R-:W-:Y:S05]  /*e110*/  BRA `(.L_x_15447) ;  /* 0x0000000c00347947 */ /* 0x000fea0003800000 */
.L_x_15443:
        /* <DEDUP_REMOVED lines=8> */
[----:B------:R-:W2:Y:S01]  /*e1a0*/  F2F.F64.F32 R8, R8 ;  /* 0x0000000800087310 */ /* 0x000ea20000201800 */
[----:B------:R-:W-:Y:S05]  /*e1b0*/  BRA `(.L_x_15447) ;  /* 0x0000000c000c7947 */ /* 0x000fea0003800000 */
.L_x_15451:
[----:B------:R-:W2:Y:S02]  /*e1c0*/  LDG.E.U16 R0, desc[UR36][R2.64] ;  /* 0x0000002402007981 */ /* 0x000ea4000c1e1500 */
[----:B--2---:R-:W-:-:S05]  /*e1d0*/  HADD2.F32 R0, -RZ, R0.H0_H0 ;  /* 0x20000000ff007230 */ /* 0x004fca0000004100 */
[----:B------:R-:W-:-:S04]  /*e1e0*/  FMUL.FTZ R0, R0, 1 ;  /* 0x3f80000000007820 */ /* 0x000fc80000410000 */
[----:B------:R0:W1:Y:S01]  /*e1f0*/  F2F.F64.F32 R8, R0 ;  /* 0x0000000000087310 */ /* 0x0000620000201800 */
[----:B------:R-:W-:Y:S05]  /*e200*/  BRA `(.L_x_15447) ;  /* 0x0000000800f87947 */ /* 0x000fea0003800000 */
.L_x_15450:
        /* <DEDUP_REMOVED lines=10> */
.L_x_15453:
[----:B------:R-:W2:Y:S02]  /*e2b0*/  LDG.E.U16 R2, desc[UR36][R2.64] ;  /* 0x0000002402027981 */ /* 0x000ea4000c1e1500 */
[----:B--2---:R-:W-:-:S05]  /*e2c0*/  HADD2.F32 R0, -RZ, R2.H0_H0 ;  /* 0x20000002ff007230 */ /* 0x004fca0000004100 */
[----:B------:R-:W-:-:S04]  /*e2d0*/  FMUL.FTZ R0, R0, 1 ;  /* 0x3f80000000007820 */ /* 0x000fc80000410000 */
[----:B------:R3:W4:Y:S01]  /*e2e0*/  F2F.F64.F32 R8, R0 ;  /* 0x0000000000087310 */ /* 0x0007220000201800 */
[----:B------:R-:W-:Y:S05]  /*e2f0*/  BRA `(.L_x_15447) ;  /* 0x0000000800bc7947 */ /* 0x000fea0003800000 */
.L_x_15452:
[----:B------:R0:W5:Y:S01]  /*e300*/  LDG.E.64 R8, desc[UR36][R2.64] ;  /* 0x0000002402087981 */ /* 0x000162000c1e1b00 */
[----:B------:R-:W-:Y:S05]  /*e310*/  BRA `(.L_x_15447) ;  /* 0x0000000800b47947 */ /* 0x000fea0003800000 */
.L_x_15442:
        /* <DEDUP_REMOVED lines=13> */
.L_x_15456:
[----:B------:R0:W5:Y:S01]  /*e3f0*/  LDG.E.64 R8, desc[UR36][R2.64] ;  /* 0x0000002402087981 */ /* 0x000162000c1e1b00 */
[----:B------:R-:W-:Y:S05]  /*e400*/  BRA `(.L_x_15447) ;  /* 0x0000000800787947 */ /* 0x000fea0003800000 */
.L_x_15455:
        /* <DEDUP_REMOVED lines=28> */
.L_x_15458:
        /* <DEDUP_REMOVED lines=15> */
.L_x_15457:
[----:B------:R-:W2:Y:S02]  /*e6c0*/  LDG.E.U16 R0, desc[UR36][R2.64] ;  /* 0x0000002402007981 */ /* 0x000ea4000c1e1500 */
[----:B--2---:R-:W-:-:S04]  /*e6d0*/  IMAD.U32 R0, R0, 0x10000, RZ ;  /* 0x0001000000007824 */ /* 0x004fc800078e00ff */
[----:B------:R-:W-:-:S04]  /*e6e0*/  FMUL.FTZ R0, R0, 1 ;  /* 0x3f80000000007820 */ /* 0x000fc80000410000 */
[----:B------:R0:W1:Y:S01]  /*e6f0*/  F2F.F64.F32 R8, R0 ;  /* 0x0000000000087310 */ /* 0x0000620000201800 */
[----:B------:R-:W-:Y:S05]  /*e700*/  BRA `(.L_x_15447) ;  /* 0x0000000400b87947 */ /* 0x000fea0003800000 */
.L_x_15454:
        /* <DEDUP_REMOVED lines=11> */
.L_x_15461:
        /* <DEDUP_REMOVED lines=21> */
.L_x_15465:
[----:B------:R-:W-:Y:S05]  /*e910*/  BSYNC B1 ;  /* 0x0000000000017941 */ /* 0x000fea0003800000 */
.L_x_15464:
[----:B------:R-:W-:Y:S01]  /*e920*/  LEA R3, R0, 0x3b800000, 0x17 ;  /* 0x3b80000000037811 */ /* 0x000fe200078eb8ff */
[----:B------:R-:W-:-:S05]  /*e930*/  IMAD.SHL.U32 R0, R2, 0x100000, RZ ;  /* 0x0010000002007824 */ /* 0x000fca00078e00ff */
[----:B------:R-:W-:-:S07]  /*e940*/  LOP3.LUT R0, R3, R0, R4, 0xfe, !PT ;  /* 0x0000000003007212 */ /* 0x000fce00078efe04 */
.L_x_15463:
[----:B------:R-:W-:Y:S05]  /*e950*/  BSYNC B0 ;  /* 0x0000000000007941 */ /* 0x000fea0003800000 */
.L_x_15462:
[----:B------:R-:W-:-:S04]  /*e960*/  FMUL.FTZ R0, R0, 1 ;  /* 0x3f80000000007820 */ /* 0x000fc80000410000 */
[----:B------:R0:W1:Y:S01]  /*e970*/  F2F.F64.F32 R8, R0 ;  /* 0x0000000000087310 */ /* 0x0000620000201800 */
[----:B------:R-:W-:Y:S05]  /*e980*/  BRA `(.L_x_15447) ;  /* 0x0000000400187947 */ /* 0x000fea0003800000 */
.L_x_15460:
        /* <DEDUP_REMOVED lines=21> */
.L_x_15469:
[----:B------:R-:W-:Y:S05]  /*eae0*/  BSYNC B1 ;  /* 0x0000000000017941 */ /* 0x000fea0003800000 */
.L_x_15468:
[----:B------:R-:W-:Y:S01]  /*eaf0*/  LEA R3, R0, 0x37800000, 0x17 ;  /* 0x3780000000037811 */ /* 0x000fe200078eb8ff */
[----:B------:R-:W-:-:S05]  /*eb00*/  IMAD.SHL.U32 R0, R2, 0x200000, RZ ;  /* 0x0020000002007824 */ /* 0x000fca00078e00ff */
[----:B------:R-:W-:-:S07]  /*eb10*/  LOP3.LUT R0, R3, R0, R4, 0xfe, !PT ;  /* 0x0000000003007212 */ /* 0x000fce00078efe04 */
.L_x_15467:
[----:B------:R-:W-:Y:S05]  /*eb20*/  BSYNC B0 ;  /* 0x0000000000007941 */ /* 0x000fea0003800000 */
.L_x_15466:
[----:B------:R-:W-:-:S04]  /*eb30*/  FMUL.FTZ R0, R0, 1 ;  /* 0x3f80000000007820 */ /* 0x000fc80000410000 */
[----:B------:R0:W1:Y:S01]  /*eb40*/  F2F.F64.F32 R8, R0 ;  /* 0x0000000000087310 */ /* 0x0000620000201800 */
[----:B------:R-:W-:Y:S05]  /*eb50*/  BRA `(.L_x_15447) ;  /* 0x0000000000a47947 */ /* 0x000fea0003800000 */
.L_x_15459:
        /* <DEDUP_REMOVED lines=14> */
.L_x_15473:
[----:B------:R-:W-:Y:S05]  /*ec40*/  BSYNC B0 ;  /* 0x0000000000007941 */ /* 0x000fea0003800000 */
.L_x_15472:
[----:B------:R-:W-:-:S04]  /*ec50*/  FMUL.FTZ R0, R0, 1 ;  /* 0x3f80000000007820 */ /* 0x000fc80000410000 */
[----:B------:R0:W1:Y:S01]  /*ec60*/  F2F.F64.F32 R8, R0 ;  /* 0x0000000000087310 */ /* 0x0000620000201800 */
[----:B------:R-:W-:Y:S05]  /*ec70*/  BRA `(.L_x_15447) ;  /* 0x00000000005c7947 */ /* 0x000fea0003800000 */
.L_x_15446:
        /* <DEDUP_REMOVED lines=16> */
.L_x_15474:
[----:B------:R-:W-:Y:S01]  /*ed80*/  CS2R R8, SRZ ;  /* 0x0000000000087805 */ /* 0x000fe2000001ff00 */
[----:B------:R-:W-:Y:S06]  /*ed90*/  BRA `(.L_x_15447) ;  /* 0x0000000000147947 */ /* 0x000fec0003800000 */
.L_x_15471:
[----:B------:R-:W2:Y:S02]  /*eda0*/  LDG.E.64 R8, desc[UR36][R2.64] ;  /* 0x0000002402087981 */ /* 0x000ea4000c1e1b00 */
[----:B--2---:R-:W0:Y:S01]  /*edb0*/  I2F.F64.U64 R8, R8 ;  /* 0x0000000800087312 */ /* 0x004e220000301800 */
[----:B------:R-:W-:Y:S05]  /*edc0*/  BRA `(.L_x_15447) ;  /* 0x0000000000087947 */ /* 0x000fea0003800000 */
.L_x_15470:
[----:B------:R-:W2:Y:S02]  /*edd0*/  LDG.E R2, desc[UR36][R2.64] ;  /* 0x0000002402027981 */ /* 0x000ea4000c1e1900 */
[----:B--2---:R0:W1:Y:S02]  /*ede0*/  I2F.F64.U32 R8, R2 ;  /* 0x0000000200087312 */ /* 0x0040640000201800 */
.L_x_15447:
[----:B0-----:R-:W0:Y:S01]  /*edf0*/  LDC.64 R2, c[0x0][0x428] ;  /* 0x00010a00ff027b82 */ /* 0x001e220000000a00 */
        /* <DEDUP_REMOVED lines=39> */
.L_x_15480:
        /* <DEDUP_REMOVED lines=12> */
.L_x_15479:
[----:B------:R-:W-:Y:S05]  /*f130*/  BSYNC B1 ;  /* 0x0000000000017941 */ /* 0x000fea0003800000 */
.L_x_15478:
        /* <DEDUP_REMOVED lines=13> */
.L_x_15486:
        /* <DEDUP_REMOVED lines=33> */
.L_x_15485:
[----:B------:R-:W-:-:S07]  /*f420*/  IMAD.MOV.U32 R8, RZ, RZ, R10 ;  /* 0x000000ffff087224 */ /* 0x000fce00078e000a */
.L_x_15484:
[----:B------:R-:W-:Y:S05]  /*f430*/  BSYNC B2 ;  /* 0x0000000000027941 */ /* 0x000fea0003800000 */
.L_x_15483:
[----:B------:R-:W-:-:S13]  /*f440*/  ISETP.GE.U32.AND P0, PT, R7, 0xc, PT ;  /* 0x0000000c0700780c */ /* 0x000fda0003f06070 */
[----:B------:R-:W-:Y:S05]  /*f450*/  @!P0 BRA `(.L_x_15482) ;  /* 0x0000000400d88947 */ /* 0x000fea0003800000 */
[----:B------:R-:W-:Y:S01]  /*f460*/  BSSY B2, `(.L_x_15487) ;  /* 0x0000074000027945 */ /* 0x000fe20003800000 */
.L_x_15488:
        /* <DEDUP_REMOVED lines=116> */
.L_x_15487:
[----:B------:R-:W-:-:S07]  /*fbb0*/  IMAD.MOV.U32 R13, RZ, RZ, R7 ;  /* 0x000000ffff0d7224 */ /* 0x000fce00078e0007 */
.L_x_15482:
[----:B------:R-:W-:Y:S05]  /*fbc0*/  BSYNC B1 ;  /* 0x0000000000017941 */ /* 0x000fea0003800000 */
.L_x_15481:
        /* <DEDUP_REMOVED lines=20> */
.L_x_15490:
[----:B------:R-:W-:Y:S05]  /*fd10*/  BSYNC B1 ;  /* 0x0000000000017941 */ /* 0x000fea0003800000 */
.L_x_15489:
[----:B------:R-:W-:Y:S02]  /*fd20*/  IMAD.MOV.U32 R9, RZ, RZ, R11 ;  /* 0x000000ffff097224 */ /* 0x000fe400078e000b */
[----:B------:R-:W-:-:S03]  /*fd30*/  IMAD.MOV.U32 R8, RZ, RZ, R4 ;  /* 0x000000ffff087224 */ /* 0x000fc600078e0004 */
[----:B------:R-:W-:Y:S01]  /*fd40*/  LOP3.LUT R9, R9, 0x80000000, R3, 0xb8, !PT ;  /* 0x8000000009097812 */ /* 0x000fe200078eb803 */
[----:B------:R-:W-:Y:S06]  /*fd50*/  BRA `(.L_x_15477) ;  /* 0x0000000000247947 */ /* 0x000fec0003800000 */
.L_x_15476:
        /* <DEDUP_REMOVED lines=9> */
.L_x_15477:
[----:B------:R-:W-:Y:S05]  /*fdf0*/  BSYNC B0 ;  /* 0x0000000000007941 */ /* 0x000fea0003800000 */
.L_x_15475:
        /* <DEDUP_REMOVED lines=15> */
.L_x_15494:
[----:B------:R-:W0:Y:S02]  /*fef0*/  F2I.S64.F64.TRUNC R8, R8 ;  /* 0x0000000800087311 */ /* 0x000e24000030d900 */
[----:B0-----:R-:W-:-:S05]  /*ff00*/  IMAD.MOV.U32 R3, RZ, RZ, R8 ;  /* 0x000000ffff037224 */ /* 0x001fca00078e0008 */
[----:B------:R-:W-:Y:S01]  /*ff10*/  STG.E.U8 desc[UR36][R16.64], R3 ;  /* 0x0000000310007986 */ /* 0x000fe2000c101124 */
[----:B------:R-:W-:Y:S05]  /*ff20*/  EXIT ;  /* 0x000000000000794d */ /* 0x000fea0003800000 */
.L_x_15493:
        /* <DEDUP_REMOVED lines=9> */
.L_x_15497:
[----:B------:R-:W0:Y:S02]  /*ffc0*/  F2I.F64.TRUNC R9, R8 ;  /* 0x0000000800097311 */ /* 0x000e24000030d100 */
[----:B0-----:R-:W-:Y:S01]  /*ffd0*/  STG.E desc[UR36][R16.64], R9 ;  /* 0x0000000910007986 */ /* 0x001fe2000c101924 */
[----:B------:R-:W-:Y:S05]  /*ffe0*/  EXIT ;  /* 0x000000000000794d */ /* 0x000fea0003800000 */
.L_x_15496:
[----:B------:R-:W0:Y:S02]  /*fff0*/  F2I.F64.TRUNC R9, R8 ;  /* 0x0000000800097311 */ /* 0x000e24000030d100 */
[----:B0-----:R-:W-:Y:S01]  /*10000*/  STG.E.U16 desc[UR36][R16.64], R9 ;  /* 0x0000000910007986 */ /* 0x001fe2000c101524 */
[----:B------:R-:W-:Y:S05]  /*10010*/  EXIT ;  /* 0x000000000000794d */ /* 0x000fea0003800000 */
.L_x_15492:
        /* <DEDUP_REMOVED lines=13> */
.L_x_15499:
        /* <DEDUP_REMOVED lines=8> */
.L_x_15498:
        /* <DEDUP_REMOVED lines=14> */
.L_x_15501:
        /* <DEDUP_REMOVED lines=9> */
.L_x_15500:
[----:B------:R-:W-:Y:S01]  /*102e0*/  STG.E.64 desc[UR36][R16.64], R8 ;  /* 0x0000000810007986 */ /* 0x000fe2000c101b24 */
[----:B------:R-:W-:Y:S05]  /*102f0*/  EXIT ;  /* 0x000000000000794d */ /* 0x000fea0003800000 */
.L_x_15491:
        /* <DEDUP_REMOVED lines=12> */
.L_x_15504:
[----:B------:R-:W-:-:S05]  /*103c0*/  CS2R R10, SRZ ;  /* 0x00000000000a7805 */ /* 0x000fca000001ff00 */
[----:B------:R-:W-:Y:S01]  /*103d0*/  STG.E.128 desc[UR36][R16.64], R8 ;  /* 0x0000000810007986 */ /* 0x000fe2000c101d24 */
[----:B------:R-:W-:Y:S05]  /*103e0*/  EXIT ;  /* 0x000000000000794d */ /* 0x000fea0003800000 */
.L_x_15503:
        /* <DEDUP_REMOVED lines=25> */
.L_x_15508:
[----:B------:R-:W-:Y:S05]  /*10580*/  BSYNC B0 ;  /* 0x0000000000007941 */ /* 0x000fea0003800000 */
.L_x_15507:
[----:B------:R-:W-:-:S05]  /*10590*/  LOP3.LUT R3, R0, R3, RZ, 0xfc, !PT ;  /* 0x0000000300037212 */ /* 0x000fca00078efcff */
[----:B------:R-:W-:Y:S01]  /*105a0*/  STG.E.U8 desc[UR36][R16.64], R3 ;  /* 0x0000000310007986 */ /* 0x000fe2000c101124 */
[----:B------:R-:W-:Y:S05]  /*105b0*/  EXIT ;  /* 0x000000000000794d */ /* 0x000fea0003800000 */
.L_x_15506:
        /* <DEDUP_REMOVED lines=17> */
.L_x_15510:
[----:B------:R-:W-:Y:S01]  /*106d0*/  IMAD.MOV.U32 R0, RZ, RZ, 0x7f ;  /* 0x0000007fff007424 */ /* 0x000fe200078e00ff */
[----:B------:R-:W-:-:S04]  /*106e0*/  ISETP.GT.U32.AND P0, PT, R2, 0x7f800000, PT ;  /* 0x7f8000000200780c */ /* 0x000fc80003f04070 */
[----:B------:R-:W-:-:S09]  /*106f0*/  SEL R0, R0, 0x7c, P0 ;  /* 0x0000007c00007807 */ /* 0x000fd20000000000 */
.L_x_15511:
[----:B------:R-:W-:Y:S05]  /*10700*/  BSYNC B0 ;  /* 0x0000000000007941 */ /* 0x000fea0003800000 */
.L_x_15509:
[----:B------:R-:W-:-:S04]  /*10710*/  LOP3.LUT R2, R3, 0x80000000, RZ, 0xc0, !PT ;  /* 0x8000000003027812 */ /* 0x000fc800078ec0ff */
[----:B------:R-:W-:-:S04]  /*10720*/  SHF.R.U32.HI R3, RZ, 0x18, R2 ;  /* 0x00000018ff037819 */ /* 0x000fc80000011602 */
[----:B------:R-:W-:-:S05]  /*10730*/  LOP3.LUT R3, R0, R3, RZ, 0xfc, !PT ;  /* 0x0000000300037212 */ /* 0x000fca00078efcff */
[----:B------:R-:W-:Y:S01]  /*10740*/  STG.E.U8 desc[UR36][R16.64], R3 ;  /* 0x0000000310007986 */ /* 0x000fe2000c101124 */
[----:B------:R-:W-:Y:S05]  /*10750*/  EXIT ;  /* 0x000000000000794d */ /* 0x000fea0003800000 */
.L_x_15505:
        /* <DEDUP_REMOVED lines=8> */
.L_x_15502:
        /* <DEDUP_REMOVED lines=11> */
.L_x_15514:
        /* <DEDUP_REMOVED lines=21> */
.L_x_15517:
[----:B------:R-:W-:-:S04]  /*109e0*/  LOP3.LUT R0, R5, 0x80000000, RZ, 0xc0, !PT ;  /* 0x8000000005007812 */ /* 0x000fc800078ec0ff */
[----:B------:R-:W-:-:S04]  /*109f0*/  SHF.R.U32.HI R3, RZ, 0x18, R0 ;  /* 0x00000018ff037819 */ /* 0x000fc80000011600 */
[----:B------:R-:W-:-:S04]  /*10a00*/  LOP3.LUT R2, R2, R3, RZ, 0xfc, !PT ;  /* 0x0000000302027212 */ /* 0x000fc800078efcff */
[----:B------:R-:W-:-:S07]  /*10a10*/  PRMT R0, R2, 0x7610, R0 ;  /* 0x0000761002007816 */ /* 0x000fce0000000000 */
.L_x_15516:
[----:B------:R-:W-:Y:S05]  /*10a20*/  BSYNC B0 ;  /* 0x0000000000007941 */ /* 0x000fea0003800000 */
.L_x_15515:
[----:B------:R-:W-:Y:S01]  /*10a30*/  STG.E.U8 desc[UR36][R16.64], R0 ;  /* 0x0000000010007986 */ /* 0x000fe2000c101124 */
[----:B------:R-:W-:Y:S05]  /*10a40*/  EXIT ;  /* 0x000000000000794d */ /* 0x000fea0003800000 */
.L_x_15513:
        /* <DEDUP_REMOVED lines=21> */
.L_x_15520:
[----:B------:R-:W-:-:S04]  /*10ba0*/  LOP3.LUT R0, R5, 0x80000000, RZ, 0xc0, !PT ;  /* 0x8000000005007812 */ /* 0x000fc800078ec0ff */
[----:B------:R-:W-:-:S04]  /*10bb0*/  SHF.R.U32.HI R3, RZ, 0x18, R0 ;  /* 0x00000018ff037819 */ /* 0x000fc80000011600 */
[----:B------:R-:W-:-:S04]  /*10bc0*/  LOP3.LUT R2, R2, R3, RZ, 0xfc, !PT ;  /* 0x0000000302027212 */ /* 0x000fc800078efcff */
[----:B------:R-:W-:-:S07]  /*10bd0*/  PRMT R0, R2, 0x7610, R0 ;  /* 0x0000761002007816 */ /* 0x000fce0000000000 */
.L_x_15519:
[----:B------:R-:W-:Y:S05]  /*10be0*/  BSYNC B0 ;  /* 0x0000000000007941 */ /* 0x000fea0003800000 */
.L_x_15518:
[----:B------:R-:W-:Y:S01]  /*10bf0*/  STG.E.U8 desc[UR36][R16.64], R0 ;  /* 0x0000000010007986 */ /* 0x000fe2000c101124 */
[----:B------:R-:W-:Y:S05]  /*10c00*/  EXIT ;  /* 0x000000000000794d */ /* 0x000fea0003800000 */
.L_x_15512:
        /* <DEDUP_REMOVED lines=26> */
.L_x_15495:
        /* <DEDUP_REMOVED lines=16> */
.L_x_15523:
[----:B------:R-:W-:Y:S05]  /*10eb0*/  EXIT ;  /* 0x000000000000794d */ /* 0x000fea0003800000 */
.L_x_15522:
[----:B------:R-:W0:Y:S02]  /*10ec0*/  F2I.U64.F64.TRUNC R8, R8 ;  /* 0x0000000800087311 */ /* 0x000e24000030d800 */
[----:B0-----:R-:W-:Y:S01]  /*10ed0*/  STG.E.64 desc[UR36][R16.64], R8 ;  /* 0x0000000810007986 */ /* 0x001fe2000c101b24 */
[----:B------:R-:W-:Y:S05]  /*10ee0*/  EXIT ;  /* 0x000000000000794d */ /* 0x000fea0003800000 */
.L_x_15521:
[----:B------:R-:W0:Y:S02]  /*10ef0*/  F2I.U32.F64.TRUNC R9, R8 ;  /* 0x0000000800097311 */ /* 0x000e24000030d000 */
[----:B0-----:R-:W-:Y:S01]  /*10f00*/  STG.E desc[UR36][R16.64], R9 ;  /* 0x0000000910007986 */ /* 0x001fe2000c101924 */
[----:B------:R-:W-:Y:S05]  /*10f10*/  EXIT ;  /* 0x000000000000794d */ /* 0x000fea0003800000 */
.L_x_15524:
        /* <DEDUP_REMOVED lines=14> */
.L_x_57374:


//--------------------- .text._ZN2at6native27unrolled_elementwise_kernelINS0_13AUnaryFunctorIdddZZZNS0_16fmod_kernel_cudaERNS_18TensorIteratorBaseEENKUlvE0_clEvENKUlvE_clEvEUlddE_EESt5arrayIPcLm2EELi4E23TrivialOffsetCalculatorILi1EjESD_NS0_6memory12LoadWithCastILi1EEENSE_13StoreWithCastILi1EEEEEviT_T0_T2_T3_T4_T5_ --------------------------
	.section	.text._ZN2at6native27unrolled_elementwise_kernelINS0_13AUnaryFunctorIdddZZZNS0_16fmod_kernel_cudaERNS_18TensorIteratorBaseEENKUlvE0_clEvENKUlvE_clEvEUlddE_EESt5arrayIPcLm2EELi4E23TrivialOffsetCalculatorILi1EjESD_NS0_6memory12LoadWithCastILi1EEENSE_13StoreWithCastILi1EEEEEviT_T0_T2_T3_T4_T5_,"ax",@progbits
	.align	128
        .global         _ZN2at6native27unrolled_elementwise_kernelINS0_13AUnaryFunctorIdddZZZNS0_16fmod_kernel_cudaERNS_18TensorIteratorBaseEENKUlvE0_clEvENKUlvE_clEvEUlddE_EESt5arrayIPcLm2EELi4E23TrivialOffsetCalculatorILi1EjESD_NS0_6memory12LoadWithCastILi1EEENSE_13StoreWithCastILi1EEEEEviT_T0_T2_T3_T4_T5_
        .type           _ZN2at6native27unrolled_elementwise_kernelINS0_13AUnaryFunctorIdddZZZNS0_16fmod_kernel_cudaERNS_18TensorIteratorBaseEENKUlvE0_clEvENKUlvE_clEvEUlddE_EESt5arrayIPcLm2EELi4E23TrivialOffsetCalculatorILi1EjESD_NS0_6memory12LoadWithCastILi1EEENSE_13StoreWithCastILi1EEEEEviT_T0_T2_T3_T4_T5_,@function
        .size           _ZN2at6native27unrolled_elementwise_kernelINS0_13AUnaryFunctorIdddZZZNS0_16fmod_kernel_cudaERNS_18TensorIteratorBaseEENKUlvE0_clEvENKUlvE_clEvEUlddE_EESt5arrayIPcLm2EELi4E23TrivialOffsetCalculatorILi1EjESD_NS0_6memory12LoadWithCastILi1EEENSE_13StoreWithCastILi1EEEEEviT_T0_T2_T3_T4_T5_,(.L_x_57375 - _ZN2at6native27unrolled_elementwise_kernelINS0_13AUnaryFunctorIdddZZZNS0_16fmod_kernel_cudaERNS_18TensorIteratorBaseEENKUlvE0_clEvENKUlvE_clEvEUlddE_EESt5arrayIPcLm2EELi4E23TrivialOffsetCalculatorILi1EjESD_NS0_6memory12LoadWithCastILi1EEENSE_13StoreWithCastILi1EEEEEviT_T0_T2_T3_T4_T5_)
        .other          _ZN2at6native27unrolled_elementwise_kernelINS0_13AUnaryFunctorIdddZZZNS0_16fmod_kernel_cudaERNS_18TensorIteratorBaseEENKUlvE0_clEvENKUlvE_clEvEUlddE_EESt5arrayIPcLm2EELi4E23TrivialOffsetCalculatorILi1EjESD_NS0_6memory12LoadWithCastILi1EEENSE_13StoreWithCastILi1EEEEEviT_T0_T2_T3_T4_T5_,@"STO_CUDA_ENTRY STV_DEFAULT"
_ZN2at6native27unrolled_elementwise_kernelINS0_13AUnaryFunctorIdddZZZNS0_16fmod_kernel_cudaERNS_18TensorIteratorBaseEENKUlvE0_clEvENKUlvE_clEvEUlddE_EESt5arrayIPcLm2EELi4E23TrivialOffsetCalculatorILi1EjESD_NS0_6memory12LoadWithCastILi1EEENSE_13StoreWithCastILi1EEEEEviT_T0_T2_T3_T4_T5_:
.text._ZN2at6native27unrolled_elementwise_kernelINS0_13AUnaryFunctorIdddZZZNS0_16fmod_kernel_cudaERNS_18TensorIteratorBaseEENKUlvE0_clEvENKUlvE_clEvEUlddE_EESt5arrayIPcLm2EELi4E23TrivialOffsetCalculatorILi1EjESD_NS0_6memory12LoadWithCastILi1EEENSE_13StoreWithCastILi1EEEEEviT_T0_T2_T3_T4_T5_:
        /* <DEDUP_REMOVED lines=32> */
.L_x_15530:
[----:B------:R-:W2:Y:S02]  /*0200*/  LDG.E.U8 R4, desc[UR36][R4.64] ;  /* 0x0000002404047981 */ /* 0x000ea4000c1e1100 */
[----:B--2---:R0:W1:Y:S01]  /*0210*/  I2F.F64.U16 R26, R4 ;  /* 0x00000004001a7312 */ /* 0x0040620000101800 */
[----:B------:R-:W-:Y:S05]  /*0220*/  BRA `(.L_x_15532) ;  /* 0x0000000c00747947 */ /* 0x000fea0003800000 */
.L_x_15529:
        /* <DEDUP_REMOVED lines=9> */
.L_x_15534:
[----:B------:R-:W2:Y:S02]  /*02c0*/  LDG.E R4, desc[UR36][R4.64] ;  /* 0x0000002404047981 */ /* 0x000ea4000c1e1900 */
[----:B--2---:R1:W2:Y:S01]  /*02d0*/  I2F.F64 R26, R4 ;  /* 0x00000004001a7312 */ /* 0x0042a20000201c00 */
[----:B------:R-:W-:Y:S05]  /*02e0*/  BRA `(.L_x_15532) ;  /* 0x0000000c00447947 */ /* 0x000fea0003800000 */
.L_x_15533:
[----:B------:R-:W2:Y:S02]  /*02f0*/  LDG.E.U16 R4, desc[UR36][R4.64] ;  /* 0x0000002404047981 */ /* 0x000ea4000c1e1500 */
[----:B--2---:R3:W4:Y:S01]  /*0300*/  I2F.F64.S16 R26, R4 ;  /* 0x00000004001a7312 */ /* 0x0047220000101c00 */
[----:B------:R-:W-:Y:S05]  /*0310*/  BRA `(.L_x_15532) ;  /* 0x0000000c00387947 */ /* 0x000fea0003800000 */
.L_x_15528:
        /* <DEDUP_REMOVED lines=10> */
.L_x_15536:
[----:B------:R-:W2:Y:S02]  /*03c0*/  LDG.E.U16 R0, desc[UR36][R4.64] ;  /* 0x0000002404007981 */ /* 0x000ea4000c1e1500 */
[----:B--2---:R-:W-:-:S05]  /*03d0*/  HADD2.F32 R0, -RZ, R0.H0_H0 ;  /* 0x20000000ff007230 */ /* 0x004fca0000004100 */
[----:B------:R-:W-:-:S04]  /*03e0*/  FMUL.FTZ R0, R0, 1 ;  /* 0x3f80000000007820 */ /* 0x000fc80000410000 */
[----:B------:R0:W1:Y:S01]  /*03f0*/  F2F.F64.F32 R26, R0 ;  /* 0x00000000001a7310 */ /* 0x0000620000201800 */
[----:B------:R-:W-:Y:S05]  /*0400*/  BRA `(.L_x_15532) ;  /* 0x0000000800fc7947 */ /* 0x000fea0003800000 */
.L_x_15535:
        /* <DEDUP_REMOVED lines=10> */
.L_x_15538:
[----:B------:R-:W2:Y:S02]  /*04b0*/  LDG.E.U16 R4, desc[UR36][R4.64] ;  /* 0x0000002404047981 */ /* 0x000ea4000c1e1500 */
[----:B--2---:R-:W-:-:S05]  /*04c0*/  HADD2.F32 R0, -RZ, R4.H0_H0 ;  /* 0x20000004ff007230 */ /* 0x004fca0000004100 */
[----:B------:R-:W-:-:S04]  /*04d0*/  FMUL.FTZ R0, R0, 1 ;  /* 0x3f80000000007820 */ /* 0x000fc80000410000 */
[----:B------:R0:W1:Y:S01]  /*04e0*/  F2F.F64.F32 R26, R0 ;  /* 0x00000000001a7310 */ /* 0x0000620000201800 */
[----:B------:R-:W-:Y:S05]  /*04f0*/  BRA `(.L_x_15532) ;  /* 0x0000000800c07947 */ /* 0x000fea0003800000 */
.L_x_15537:
[----:B------:R0:W5:Y:S01]  /*0500*/  LDG.E.64 R26, desc[UR36][R4.64] ;  /* 0x00000024041a7981 */ /* 0x000162000c1e1b00 */
[----:B------:R-:W-:Y:S05]  /*0510*/  BRA `(.L_x_15532) ;  /* 0x0000000800b87947 */ /* 0x000fea0003800000 */
.L_x_15527:
        /* <DEDUP_REMOVED lines=13> */
.L_x_15541:
[----:B------:R0:W5:Y:S01]  /*05f0*/  LDG.E.64 R26, desc[UR36][R4.64] ;  /* 0x00000024041a7981 */ /* 0x000162000c1e1b00 */
[----:B------:R-:W-:Y:S05]  /*0600*/  BRA `(.L_x_15532) ;  /* 0x00000008007c7947 */ /* 0x000fea0003800000 */
.L_x_15540:
        /* <DEDUP_REMOVED lines=28> */
.L_x_15543:
        /* <DEDUP_REMOVED lines=16> */
.L_x_15542:
[----:B------:R-:W2:Y:S02]  /*08d0*/  LDG.E.U16 R0, desc[UR36][R4.64] ;  /* 0x0000002404007981 */ /* 0x000ea4000c1e1500 */
[----:B--2---:R-:W-:-:S04]  /*08e0*/  IMAD.U32 R0, R0, 0x10000, RZ ;  /* 0x0001000000007824 */ /* 0x004fc800078e00ff */
[----:B------:R-:W-:-:S04]  /*08f0*/  FMUL.FTZ R0, R0, 1 ;  /* 0x3f80000000007820 */ /* 0x000fc80000410000 */
[----:B------:R0:W1:Y:S01]  /*0900*/  F2F.F64.F32 R26, R0 ;  /* 0x00000000001a7310 */ /* 0x0000620000201800 */
[----:B------:R-:W-:Y:S05]  /*0910*/  BRA `(.L_x_15532) ;  /* 0x0000000400b87947 */ /* 0x000fea0003800000 */
.L_x_15539:
        /* <DEDUP_REMOVED lines=11> */
.L_x_15546:
        /* <DEDUP_REMOVED lines=21> */
.L_x_15550:
[----:B------:R-:W-:Y:S05]  /*0b20*/  BSYNC B1 ;  /* 0x0000000000017941 */ /* 0x000fea0003800000 */
.L_x_15549:
[----:B------:R-:W-:Y:S01]  /*0b30*/  LEA R5, R0, 0x3b800000, 0x17 ;  /* 0x3b80000000057811 */ /* 0x000fe200078eb8ff */
[----:B------:R-:W-:-:S05]  /*0b40*/  IMAD.SHL.U32 R0, R3, 0x100000, RZ ;  /* 0x0010000003007824 */ /* 0x000fca00078e00ff */
[----:B------:R-:W-:-:S07]  /*0b50*/  LOP3.LUT R0, R5, R0, R6, 0xfe, !PT ;  /* 0x0000000005007212 */ /* 0x000fce00078efe06 */
.L_x_15548:
[----:B------:R-:W-:Y:S05]  /*0b60*/  BSYNC B0 ;  /* 0x0000000000007941 */ /* 0x000fea0003800000 */
.L_x_15547:
[----:B------:R-:W-:-:S04]  /*0b70*/  FMUL.FTZ R0, R0, 1 ;  /* 0x3f80000000007820 */ /* 0x000fc80000410000 */
[----:B------:R0:W1:Y:S01]  /*0b80*/  F2F.F64.F32 R26, R0 ;  /* 0x00000000001a7310 */ /* 0x0000620000201800 */
[----:B------:R-:W-:Y:S05]  /*0b90*/  BRA `(.L_x_15532) ;  /* 0x0000000400187947 */ /* 0x000fea0003800000 */
.L_x_15545:
        /* <DEDUP_REMOVED lines=21> */
.L_x_15554:
[----:B------:R-:W-:Y:S05]  /*0cf0*/  BSYNC B1 ;  /* 0x0000000000017941 */ /* 0x000fea0003800000 */
.L_x_15553:
[----:B------:R-:W-:Y:S01]  /*0d00*/  LEA R5, R0, 0x37800000, 0x17 ;  /* 0x3780000000057811 */ /* 0x000fe200078eb8ff */
[----:B------:R-:W-:-:S05]  /*0d10*/  IMAD.SHL.U32 R0, R3, 0x200000, RZ ;  /* 0x0020000003007824 */ /* 0x000fca00078e00ff */
[----:B------:R-:W-:-:S07]  /*0d20*/  LOP3.LUT R0, R5, R0, R6, 0xfe, !PT ;  /* 0x0000000005007212 */ /* 0x000fce00078efe06 */
.L_x_15552:
[----:B------:R-:W-:Y:S05]  /*0d30*/  BSYNC B0 ;  /* 0x0000000000007941 */ /* 0x000fea0003800000 */
.L_x_15551:
[----:B------:R-:W-:-:S04]  /*0d40*/  FMUL.FTZ R0, R0, 1 ;  /* 0x3f80000000007820 */ /* 0x000fc80000410000 */
[----:B------:R0:W1:Y:S01]  /*0d50*/  F2F.F64.F32 R26, R0 ;  /* 0x00000000001a7310 */ /* 0x0000620000201800 */
[----:B------:R-:W-:Y:S05]  /*0d60*/  BRA `(.L_x_15532) ;  /* 0x0000000000a47947 */ /* 0x000fea0003800000 */
.L_x_15544:
        /* <DEDUP_REMOVED lines=14> */
.L_x_15558:
[----:B------:R-:W-:Y:S05]  /*0e50*/  BSYNC B0 ;  /* 0x0000000000007941 */ /* 0x000fea0003800000 */
.L_x_15557:
[----:B------:R-:W-:-:S04]  /*0e60*/  FMUL.FTZ R0, R0, 1 ;  /* 0x3f80000000007820 */ /* 0x000fc80000410000 */
[----:B------:R0:W1:Y:S01]  /*0e70*/  F2F.F64.F32 R26, R0 ;  /* 0x00000000001a7310 */ /* 0x0000620000201800 */
[----:B------:R-:W-:Y:S05]  /*0e80*/  BRA `(.L_x_15532) ;  /* 0x00000000005c7947 */ /* 0x000fea0003800000 */
.L_x_15531:
        /* <DEDUP_REMOVED lines=16> */
.L_x_15559:
[----:B------:R-:W-:Y:S01]  /*0f90*/  CS2R R26, SRZ ;  /* 0x00000000001a7805 */ /* 0x000fe2000001ff00 */
[----:B------:R-:W-:Y:S06]  /*0fa0*/  BRA `(.L_x_15532) ;  /* 0x0000000000147947 */ /* 0x000fec0003800000 */
.L_x_15556:
[----:B------:R-:W2:Y:S02]  /*0fb0*/  LDG.E.64 R26, desc[UR36][R4.64] ;  /* 0x00000024041a7981 */ /* 0x000ea4000c1e1b00 */
[----:B--2---:R-:W0:Y:S01]  /*0fc0*/  I2F.F64.U64 R26, R26 ;  /* 0x0000001a001a7312 */ /* 0x004e220000301800 */
[----:B------:R-:W-:Y:S05]  /*0fd0*/  BRA `(.L_x_15532) ;  /* 0x0000000000087947 */ /* 0x000fea0003800000 */
.L_x_15555:
[----:B------:R-:W2:Y:S02]  /*0fe0*/  LDG.E R4, desc[UR36][R4.64] ;  /* 0x0000002404047981 */ /* 0x000ea4000c1e1900 */
[----:B--2---:R0:W1:Y:S02]  /*0ff0*/  I2F.F64.U32 R26, R4 ;  /* 0x00000004001a7312 */ /* 0x0040640000201800 */
.L_x_15532:
[----:B------:R-:W3:Y:S02]  /*1000*/  S2R R18, SR_TID.X ;  /* 0x0000000000127919 */ /* 0x000ee40000002100 */
[----:B---3--:R-:W-:-:S07]  /*1010*/  VIADD R18, R18, 0x80 ;  /* 0x0000008012127836 */ /* 0x008fce0000000000 */
.L_x_15526:
[----:B------:R-:W-:Y:S05]  /*1020*/  BSYNC B6 ;  /* 0x0000000000067941 */ /* 0x000fea0003800000 */
.L_x_15525:
        /* <DEDUP_REMOVED lines=24> */
.L_x_15565:
[----:B------:R-:W3:Y:S02]  /*11b0*/  LDG.E.U8 R4, desc[UR36][R4.64] ;  /* 0x0000002404047981 */ /* 0x000ee4000c1e1100 */
[----:B---3--:R0:W1:Y:S01]  /*11c0*/  I2F.F64.U16 R28, R4 ;  /* 0x00000004001c7312 */ /* 0x0080620000101800 */
[----:B------:R-:W-:Y:S05]  /*11d0*/  BRA `(.L_x_15567) ;  /* 0x0000000c00707947 */ /* 0x000fea0003800000 */
.L_x_15564:
        /* <DEDUP_REMOVED lines=9> */
.L_x_15569:
[----:B------:R-:W3:Y:S02]  /*1270*/  LDG.E R4, desc[UR36][R4.64] ;  /* 0x0000002404047981 */ /* 0x000ee4000c1e1900 */
[----:B---3--:R0:W1:Y:S01]  /*1280*/  I2F.F64 R28, R4 ;  /* 0x00000004001c7312 */ /* 0x0080620000201c00 */
[----:B------:R-:W-:Y:S05]  /*1290*/  BRA `(.L_x_15567) ;  /* 0x0000000c00407947 */ /* 0x000fea0003800000 */
.L_x_15568:
[----:B------:R-:W3:Y:S02]  /*12a0*/  LDG.E.U16 R4, desc[UR36][R4.64] ;  /* 0x0000002404047981 */ /* 0x000ee4000c1e1500 */
[----:B---3--:R0:W1:Y:S01]  /*12b0*/  I2F.F64.S16 R28, R4 ;  /* 0x00000004001c7312 */ /* 0x0080620000101c00 */
[----:B------:R-:W-:Y:S05]  /*12c0*/  BRA `(.L_x_15567) ;  /* 0x0000000c00347947 */ /* 0x000fea0003800000 */
.L_x_15563:
        /* <DEDUP_REMOVED lines=10> */
.L_x_15571:
[----:B------:R-:W3:Y:S02]  /*1370*/  LDG.E.U16 R0, desc[UR36][R4.64] ;  /* 0x0000002404007981 */ /* 0x000ee4000c1e1500 */
[----:B---3--:R-:W-:-:S05]  /*1380*/  HADD2.F32 R0, -RZ, R0.H0_H0 ;  /* 0x20000000ff007230 */ /* 0x008fca0000004100 */
[----:B------:R-:W-:-:S04]  /*1390*/  FMUL.FTZ R0, R0, 1 ;  /* 0x3f80000000007820 */ /* 0x000fc80000410000 */
[----:B------:R0:W1:Y:S01]  /*13a0*/  F2F.F64.F32 R28, R0 ;  /* 0x00000000001c7310 */ /* 0x0000620000201800 */
[----:B------:R-:W-:Y:S05]  /*13b0*/  BRA `(.L_x_15567) ;  /* 0x0000000800f87947 */ /* 0x000fea0003800000 */
.L_x_15570:
        /* <DEDUP_REMOVED lines=10> */
.L_x_15573:
[----:B------:R-:W3:Y:S02]  /*1460*/  LDG.E.U16 R4, desc[UR36][R4.64] ;  /* 0x0000002404047981 */ /* 0x000ee4000c1e1500 */
[----:B---3--:R-:W-:-:S05]  /*1470*/  HADD2.F32 R0, -RZ, R4.H0_H0 ;  /* 0x20000004ff007230 */ /* 0x008fca0000004100 */
[----:B------:R-:W-:-:S04]  /*1480*/  FMUL.FTZ R0, R0, 1 ;  /* 0x3f80000000007820 */ /* 0x000fc80000410000 */
[----:B------:R0:W1:Y:S01]  /*1490*/  F2F.F64.F32 R28, R0 ;  /* 0x00000000001c7310 */ /* 0x0000620000201800 */
[----:B------:R-:W-:Y:S05]  /*14a0*/  BRA `(.L_x_15567) ;  /* 0x0000000800bc7947 */ /* 0x000fea0003800000 */
.L_x_15572:
[----:B------:R0:W5:Y:S01]  /*14b0*/  LDG.E.64 R28, desc[UR36][R4.64] ;  /* 0x00000024041c7981 */ /* 0x000162000c1e1b00 */
[----:B------:R-:W-:Y:S05]  /*14c0*/  BRA `(.L_x_15567) ;  /* 0x0000000800b47947 */ /* 0x000fea0003800000 */
.L_x_15562:
        /* <DEDUP_REMOVED lines=13> */
.L_x_15576:
[----:B------:R0:W5:Y:S01]  /*15a0*/  LDG.E.64 R28, desc[UR36][R4.64] ;  /* 0x00000024041c7981 */ /* 0x000162000c1e1b00 */
[----:B------:R-:W-:Y:S05]  /*15b0*/  BRA `(.L_x_15567) ;  /* 0x0000000800787947 */ /* 0x000fea0003800000 */
.L_x_15575:
        /* <DEDUP_REMOVED lines=28> */
.L_x_15578:
        /* <DEDUP_REMOVED lines=15> */
.L_x_15577:
[----:B------:R-:W3:Y:S02]  /*1870*/  LDG.E.U16 R0, desc[UR36][R4.64] ;  /* 0x0000002404007981 */ /* 0x000ee4000c1e1500 */
[----:B---3--:R-:W-:-:S04]  /*1880*/  IMAD.U32 R0, R0, 0x10000, RZ ;  /* 0x0001000000007824 */ /* 0x008fc800078e00ff */
[----:B------:R-:W-:-:S04]  /*1890*/  FMUL.FTZ R0, R0, 1 ;  /* 0x3f80000000007820 */ /* 0x000fc80000410000 */
[----:B------:R0:W1:Y:S01]  /*18a0*/  F2F.F64.F32 R28, R0 ;  /* 0x00000000001c7310 */ /* 0x0000620000201800 */
[----:B------:R-:W-:Y:S05]  /*18b0*/  BRA `(.L_x_15567) ;  /* 0x0000000400b87947 */ /* 0x000fea0003800000 */
.L_x_15574:
        /* <DEDUP_REMOVED lines=11> */
.L_x_15581:
        /* <DEDUP_REMOVED lines=21> */
.L_x_15585:
[----:B------:R-:W-:Y:S05]  /*1ac0*/  BSYNC B1 ;  /* 0x0000000000017941 */ /* 0x000fea0003800000 */
.L_x_15584:
[----:B------:R-:W-:Y:S01]  /*1ad0*/  LEA R5, R0, 0x3b800000, 0x17 ;  /* 0x3b80000000057811 */ /* 0x000fe200078eb8ff */
[----:B------:R-:W-:-:S05]  /*1ae0*/  IMAD.SHL.U32 R0, R3, 0x100000, RZ ;  /* 0x0010000003007824 */ /* 0x000fca00078e00ff */
[----:B------:R-:W-:-:S07]  /*1af0*/  LOP3.LUT R0, R5, R0, R6, 0xfe, !PT ;  /* 0x0000000005007212 */ /* 0x000fce00078efe06 */
.L_x_15583:
[----:B------:R-:W-:Y:S05]  /*1b00*/  BSYNC B0 ;  /* 0x0000000000007941 */ /* 0x000fea0003800000 */
.L_x_15582:
[----:B------:R-:W-:-:S04]  /*1b10*/  FMUL.FTZ R0, R0, 1 ;  /* 0x3f80000000007820 */ /* 0x000fc80000410000 */
[----:B------:R0:W1:Y:S01]  /*1b20*/  F2F.F64.F32 R28, R0 ;  /* 0x00000000001c7310 */ /* 0x0000620000201800 */
[----:B------:R-:W-:Y:S05]  /*1b30*/  BRA `(.L_x_15567) ;  /* 0x0000000400187947 */ /* 0x000fea0003800000 */
.L_x_15580:
        /* <DEDUP_REMOVED lines=21> */
.L_x_15589:
[----:B------:R-:W-:Y:S05]  /*1c90*/  BSYNC B1 ;  /* 0x0000000000017941 */ /* 0x000fea0003800000 */
.L_x_15588:
[----:B------:R-:W-:Y:S01]  /*1ca0*/  LEA R5, R0, 0x37800000, 0x17 ;  /* 0x3780000000057811 */ /* 0x000fe200078eb8ff */
[----:B------:R-:W-:-:S05]  /*1cb0*/  IMAD.SHL.U32 R0, R3, 0x200000, RZ ;  /* 0x0020000003007824 */ /* 0x000fca00078e00ff */
[----:B------:R-:W-:-:S07]  /*1cc0*/  LOP3.LUT R0, R5, R0, R6, 0xfe, !PT ;  /* 0x0000000005007212 */ /* 0x000fce00078efe06 */
.L_x_15587:
[----:B------:R-:W-:Y:S05]  /*1cd0*/  BSYNC B0 ;  /* 0x0000000000007941 */ /* 0x000fea0003800000 */
.L_x_15586:
[----:B------:R-:W-:-:S04]  /*1ce0*/  FMUL.FTZ R0, R0, 1 ;  /* 0x3f80000000007820 */ /* 0x000fc80000410000 */
[----:B------:R0:W1:Y:S01]  /*1cf0*/  F2F.F64.F32 R28, R0 ;  /* 0x00000000001c7310 */ /* 0x0000620000201800 */
[----:B------:R-:W-:Y:S05]  /*1d00*/  BRA `(.L_x_15567) ;  /* 0x0000000000a47947 */ /* 0x000fea0003800000 */
.L_x_15579:
        /* <DEDUP_REMOVED lines=14> */
.L_x_15593:
[----:B------:R-:W-:Y:S05]  /*1df0*/  BSYNC B0 ;  /* 0x0000000000007941 */ /* 0x000fea0003800000 */
.L_x_15592:
[----:B------:R-:W-:-:S04]  /*1e00*/  FMUL.FTZ R0, R0, 1 ;  /* 0x3f80000000007820 */ /* 0x000fc80000410000 */
[----:B------:R0:W1:Y:S01]  /*1e10*/  F2F.F64.F32 R28, R0 ;  /* 0x00000000001c7310 */ /* 0x0000620000201800 */
[----:B------:R-:W-:Y:S05]  /*1e20*/  BRA `(.L_x_15567) ;  /* 0x00000000005c7947 */ /* 0x000fea0003800000 */
.L_x_15566:
        /* <DEDUP_REMOVED lines=16> */
.L_x_15594:
[----:B------:R-:W-:Y:S01]  /*1f30*/  CS2R R28, SRZ ;  /* 0x00000000001c7805 */ /* 0x000fe2000001ff00 */
[----:B------:R-:W-:Y:S06]  /*1f40*/  BRA `(.L_x_15567) ;  /* 0x0000000000147947 */ /* 0x000fec0003800000 */
.L_x_15591:
[----:B------:R-:W3:Y:S02]  /*1f50*/  LDG.E.64 R28, desc[UR36][R4.64] ;  /* 0x00000024041c7981 */ /* 0x000ee4000c1e1b00 */
[----:B---3--:R-:W0:Y:S01]  /*1f60*/  I2F.F64.U64 R28, R28 ;  /* 0x0000001c001c7312 */ /* 0x008e220000301800 */
[----:B------:R-:W-:Y:S05]  /*1f70*/  BRA `(.L_x_15567) ;  /* 0x0000000000087947 */ /* 0x000fea0003800000 */
.L_x_15590:
[----:B------:R-:W3:Y:S02]  /*1f80*/  LDG.E R4, desc[UR36][R4.64] ;  /* 0x0000002404047981 */ /* 0x000ee4000c1e1900 */
[----:B---3--:R0:W1:Y:S02]  /*1f90*/  I2F.F64.U32 R28, R4 ;  /* 0x00000004001c7312 */ /* 0x0080640000201800 */
.L_x_15567:
[----:B------:R-:W-:-:S07]  /*1fa0*/  VIADD R18, R18, 0x80 ;  /* 0x0000008012127836 */ /* 0x000fce0000000000 */
.L_x_15561:
[----:B------:R-:W-:Y:S05]  /*1fb0*/  BSYNC B6 ;  /* 0x0000000000067941 */ /* 0x000fea0003800000 */
.L_x_15560:
        /* <DEDUP_REMOVED lines=26> */
.L_x_15600:
[----:B------:R-:W3:Y:S02]  /*2160*/  LDG.E.U8 R4, desc[UR36][R4.64] ;  /* 0x0000002404047981 */ /* 0x000ee4000c1e1100 */
[----:B---3--:R0:W1:Y:S01]  /*2170*/  I2F.F64.U16 R24, R4 ;  /* 0x0000000400187312 */ /* 0x0080620000101800 */
[----:B------:R-:W-:Y:S05]  /*2180*/  BRA `(.L_x_15602) ;  /* 0x0000000c00707947 */ /* 0x000fea0003800000 */
.L_x_15599:
        /* <DEDUP_REMOVED lines=9> */
.L_x_15604:
[----:B------:R-:W3:Y:S02]  /*2220*/  LDG.E R4, desc[UR36][R4.64] ;  /* 0x0000002404047981 */ /* 0x000ee4000c1e1900 */
[----:B---3--:R0:W1:Y:S01]  /*2230*/  I2F.F64 R24, R4 ;  /* 0x0000000400187312 */ /* 0x0080620000201c00 */
[----:B------:R-:W-:Y:S05]  /*2240*/  BRA `(.L_x_15602) ;  /* 0x0000000c00407947 */ /* 0x000fea0003800000 */
.L_x_15603:
[----:B------:R-:W3:Y:S02]  /*2250*/  LDG.E.U16 R4, desc[UR36][R4.64] ;  /* 0x0000002404047981 */ /* 0x000ee4000c1e1500 */
[----:B---3--:R0:W1:Y:S01]  /*2260*/  I2F.F64.S16 R24, R4 ;  /* 0x0000000400187312 */ /* 0x0080620000101c00 */
[----:B------:R-:W-:Y:S05]  /*2270*/  BRA `(.L_x_15602) ;  /* 0x0000000c00347947 */ /* 0x000fea0003800000 */
.L_x_15598:
        /* <DEDUP_REMOVED lines=10> */
.L_x_15606:
[----:B------:R-:W3:Y:S02]  /*2320*/  LDG.E.U16 R0, desc[UR36][R4.64] ;  /* 0x0000002404007981 */ /* 0x000ee4000c1e1500 */
[----:B---3--:R-:W-:-:S05]  /*2330*/  HADD2.F32 R0, -RZ, R0.H0_H0 ;  /* 0x20000000ff007230 */ /* 0x008fca0000004100 */
[----:B------:R-:W-:-:S04]  /*2340*/  FMUL.FTZ R0, R0, 1 ;  /* 0x3f80000000007820 */ /* 0x000fc80000410000 */
[----:B------:R0:W1:Y:S01]  /*2350*/  F2F.F64.F32 R24, R0 ;  /* 0x0000000000187310 */ /* 0x0000620000201800 */
[----:B------:R-:W-:Y:S05]  /*2360*/  BRA `(.L_x_15602) ;  /* 0x0000000800f87947 */ /* 0x000fea0003800000 */
.L_x_15605:
        /* <DEDUP_REMOVED lines=10> */
.L_x_15608:
[----:B------:R-:W3:Y:S02]  /*2410*/  LDG.E.U16 R4, desc[UR36][R4.64] ;  /* 0x0000002404047981 */ /* 0x000ee4000c1e1500 */
[----:B---3--:R-:W-:-:S05]  /*2420*/  HADD2.F32 R0, -RZ, R4.H0_H0 ;  /* 0x20000004ff007230 */ /* 0x008fca0000004100 */
[----:B------:R-:W-:-:S04]  /*2430*/  FMUL.FTZ R0, R0, 1 ;  /* 0x3f80000000007820 */ /* 0x000fc80000410000 */
[----:B------:R0:W1:Y:S01]  /*2440*/  F2F.F64.F32 R24, R0 ;  /* 0x0000000000187310 */ /* 0x0000620000201800 */
[----:B------:R-:W-:Y:S05]  /*2450*/  BRA `(.L_x_15602) ;  /* 0x0000000800bc7947 */ /* 0x000fea0003800000 */
.L_x_15607:
[----:B------:R0:W5:Y:S01]  /*2460*/  LDG.E.64 R24, desc[UR36][R4.64] ;  /* 0x0000002404187981 */ /* 0x000162000c1e1b00 */
[----:B------:R-:W-:Y:S05]  /*2470*/  BRA `(.L_x_15602) ;  /* 0x0000000800b47947 */ /* 0x000fea0003800000 */
.L_x_15597:
        /* <DEDUP_REMOVED lines=13> */
.L_x_15611:
[----:B------:R0:W5:Y:S01]  /*2550*/  LDG.E.64 R24, desc[UR36][R4.64] ;  /* 0x0000002404187981 */ /* 0x000162000c1e1b00 */
[----:B------:R-:W-:Y:S05]  /*2560*/  BRA `(.L_x_15602) ;  /* 0x0000000800787947 */ /* 0x000fea0003800000 */
.L_x_15610:
        /* <DEDUP_REMOVED lines=28> */
.L_x_15613:
        /* <DEDUP_REMOVED lines=15> */
.L_x_15612:
[----:B------:R-:W3:Y:S02]  /*2820*/  LDG.E.U16 R0, desc[UR36][R4.64] ;  /* 0x0000002404007981 */ /* 0x000ee4000c1e1500 */
[----:B---3--:R-:W-:-:S04]  /*2830*/  IMAD.U32 R0, R0, 0x10000, RZ ;  /* 0x0001000000007824 */ /* 0x008fc800078e00ff */
[----:B------:R-:W-:-:S04]  /*2840*/  FMUL.FTZ R0, R0, 1 ;  /* 0x3f80000000007820 */ /* 0x000fc80000410000 */
[----:B------:R0:W1:Y:S01]  /*2850*/  F2F.F64.F32 R24, R0 ;  /* 0x0000000000187310 */ /* 0x0000620000201800 */
[----:B------:R-:W-:Y:S05]  /*2860*/  BRA `(.L_x_15602) ;  /* 0x0000000400b87947 */ /* 0x000fea0003800000 */
.L_x_15609:
        /* <DEDUP_REMOVED lines=11> */
.L_x_15616:
        /* <DEDUP_REMOVED lines=21> */
.L_x_15620:
[----:B------:R-:W-:Y:S05]  /*2a70*/  BSYNC B1 ;  /* 0x0000000000017941 */ /* 0x000fea0003800000 */
.L_x_15619:
[----:B------:R-:W-:Y:S01]  /*2a80*/  LEA R5, R0, 0x3b800000, 0x17 ;  /* 0x3b80000000057811 */ /* 0x000fe200078eb8ff */
[----:B------:R-:W-:-:S05]  /*2a90*/  IMAD.SHL.U32 R0, R3, 0x100000, RZ ;  /* 0x0010000003007824 */ /* 0x000fca00078e00ff */
[----:B------:R-:W-:-:S07]  /*2aa0*/  LOP3.LUT R0, R5, R0, R6, 0xfe, !PT ;  /* 0x0000000005007212 */ /* 0x000fce00078efe06 */
.L_x_15618:
[----:B------:R-:W-:Y:S05]  /*2ab0*/  BSYNC B0 ;  /* 0x0000000000007941 */ /* 0x000fea0003800000 */
.L_x_15617:
[----:B------:R-:W-:-:S04]  /*2ac0*/  FMUL.FTZ R0, R0, 1 ;  /* 0x3f80000000007820 */ /* 0x000fc80000410000 */
[----:B------:R3:W0:Y:S01]  /*2ad0*/  F2F.F64.F32 R24, R0 ;  /* 0x0000000000187310 */ /* 0x0006220000201800 */
[----:B------:R-:W-:Y:S05]  /*2ae0*/  BRA `(.L_x_15602) ;  /* 0x0000000400187947 */ /* 0x000fea0003800000 */
.L_x_15615:
        /* <DEDUP_REMOVED lines=21> */
.L_x_15624:
[----:B------:R-:W-:Y:S05]  /*2c40*/  BSYNC B1 ;  /* 0x0000000000017941 */ /* 0x000fea0003800000 */
.L_x_15623:
[----:B------:R-:W-:Y:S01]  /*2c50*/  LEA R5, R0, 0x37800000, 0x17 ;  /* 0x3780000000057811 */ /* 0x000fe200078eb8ff */
[----:B------:R-:W-:-:S05]  /*2c60*/  IMAD.SHL.U32 R0, R3, 0x200000, RZ ;  /* 0x0020000003007824 */ /* 0x000fca00078e00ff */
[----:B------:R-:W-:-:S07]  /*2c70*/  LOP3.LUT R0, R5, R0, R6, 0xfe, !PT ;  /* 0x0000000005007212 */ /* 0x000fce00078efe06 */
.L_x_15622:
[----:B------:R-:W-:Y:S05]  /*2c80*/  BSYNC B0 ;  /* 0x0000000000007941 */ /* 0x000fea0003800000 */
.L_x_15621:
[----:B------:R-:W-:-:S04]  /*2c90*/  FMUL.FTZ R0, R0, 1 ;  /* 0x3f80000000007820 */ /* 0x000fc80000410000 */
[----:B------:R0:W1:Y:S01]  /*2ca0*/  F2F.F64.F32 R24, R0 ;  /* 0x0000000000187310 */ /* 0x0000620000201800 */
[----:B------:R-:W-:Y:S05]  /*2cb0*/  BRA `(.L_x_15602) ;  /* 0x0000000000a47947 */ /* 0x000fea0003800000 */
.L_x_15614:
        /* <DEDUP_REMOVED lines=14> */
.L_x_15628:
[----:B------:R-:W-:Y:S05]  /*2da0*/  BSYNC B0 ;  /* 0x0000000000007941 */ /* 0x000fea0003800000 */
.L_x_15627:
[----:B------:R-:W-:-:S04]  /*2db0*/  FMUL.FTZ R0, R0, 1 ;  /* 0x3f80000000007820 */ /* 0x000fc80000410000 */
[----:B------:R0:W1:Y:S01]  /*2dc0*/  F2F.F64.F32 R24, R0 ;  /* 0x0000000000187310 */ /* 0x0000620000201800 */
[----:B------:R-:W-:Y:S05]  /*2dd0*/  BRA `(.L_x_15602) ;  /* 0x00000000005c7947 */ /* 0x000fea0003800000 */
.L_x_15601:
        /* <DEDUP_REMOVED lines=16> */
.L_x_15629:
[----:B------:R-:W-:Y:S01]  /*2ee0*/  CS2R R24, SRZ ;  /* 0x0000000000187805 */ /* 0x000fe2000001ff00 */
[----:B------:R-:W-:Y:S06]  /*2ef0*/  BRA `(.L_x_15602) ;  /* 0x0000000000147947 */ /* 0x000fec0003800000 */
.L_x_15626:
[----:B------:R-:W3:Y:S02]  /*2f00*/  LDG.E.64 R24, desc[UR36][R4.64] ;  /* 0x0000002404187981 */ /* 0x000ee4000c1e1b00 */
[----:B---3--:R-:W0:Y:S01]  /*2f10*/  I2F.F64.U64 R24, R24 ;  /* 0x0000001800187312 */ /* 0x008e220000301800 */
[----:B------:R-:W-:Y:S05]  /*2f20*/  BRA `(.L_x_15602) ;  /* 0x0000000000087947 */ /* 0x000fea0003800000 */
.L_x_15625:
[----:B------:R-:W3:Y:S02]  /*2f30*/  LDG.E R4, desc[UR36][R4.64] ;  /* 0x0000002404047981 */ /* 0x000ee4000c1e1900 */
[----:B---3--:R0:W1:Y:S02]  /*2f40*/  I2F.F64.U32 R24, R4 ;  /* 0x0000000400187312 */ /* 0x0080640000201800 */
.L_x_15602:
[----:B------:R-:W-:-:S07]  /*2f50*/  VIADD R18, R18, 0x80 ;  /* 0x0000008012127836 */ /* 0x000fce0000000000 */
.L_x_15596:
[----:B------:R-:W-:Y:S05]  /*2f60*/  BSYNC B6 ;  /* 0x0000000000067941 */ /* 0x000fea0003800000 */
.L_x_15595:
        /* <DEDUP_REMOVED lines=23> */
.L_x_15635:
[----:B------:R-:W3:Y:S02]  /*30e0*/  LDG.E.U8 R4, desc[UR36][R4.64] ;  /* 0x0000002404047981 */ /* 0x000ee4000c1e1100 */
[----:B---3--:R0:W1:Y:S01]  /*30f0*/  I2F.F64.U16 R16, R4 ;  /* 0x0000000400107312 */ /* 0x0080620000101800 */
[----:B------:R-:W-:Y:S05]  /*3100*/  BRA `(.L_x_15631) ;  /* 0x0000000c006c7947 */ /* 0x000fea0003800000 */
.L_x_15634:
        /* <DEDUP_REMOVED lines=9> */
.L_x_15638:
[----:B------:R-:W3:Y:S02]  /*31a0*/  LDG.E R4, desc[UR36][R4.64] ;  /* 0x0000002404047981 */ /* 0x000ee4000c1e1900 */
[----:B---3--:R0:W1:Y:S01]  /*31b0*/  I2F.F64 R16, R4 ;  /* 0x0000000400107312 */ /* 0x0080620000201c00 */
[----:B------:R-:W-:Y:S05]  /*31c0*/  BRA `(.L_x_15631) ;  /* 0x0000000c003c7947 */ /* 0x000fea0003800000 */
.L_x_15637:
[----:B------:R-:W3:Y:S02]  /*31d0*/  LDG.E.U16 R4, desc[UR36][R4.64] ;  /* 0x0000002404047981 */ /* 0x000ee4000c1e1500 */
[----:B---3--:R0:W1:Y:S01]  /*31e0*/  I2F.F64.S16 R16, R4 ;  /* 0x0000000400107312 */ /* 0x0080620000101c00 */
[----:B------:R-:W-:Y:S05]  /*31f0*/  BRA `(.L_x_15631) ;  /* 0x0000000c00307947 */ /* 0x000fea0003800000 */
.L_x_15633:
        /* <DEDUP_REMOVED lines=10> */
.L_x_15640:
[----:B------:R-:W3:Y:S02]  /*32a0*/  LDG.E.U16 R0, desc[UR36][R4.64] ;  /* 0x0000002404007981 */ /* 0x000ee4000c1e1500 */
[----:B---3--:R-:W-:-:S05]  /*32b0*/  HADD2.F32 R0, -RZ, R0.H0_H0 ;  /* 0x20000000ff007230 */ /* 0x008fca0000004100 */
[----:B------:R-:W-:-:S04]  /*32c0*/  FMUL.FTZ R0, R0, 1 ;  /* 0x3f80000000007820 */ /* 0x000fc80000410000 */
[----:B------:R0:W1:Y:S01]  /*32d0*/  F2F.F64.F32 R16, R0 ;  /* 0x0000000000107310 */ /* 0x0000620000201800 */
[----:B------:R-:W-:Y:S05]  /*32e0*/  BRA `(.L_x_15631) ;  /* 0x0000000800f47947 */ /* 0x000fea0003800000 */
.L_x_15639:
        /* <DEDUP_REMOVED lines=10> */
.L_x_15642:
[----:B------:R-:W3:Y:S02]  /*3390*/  LDG.E.U16 R4, desc[UR36][R4.64] ;  /* 0x0000002404047981 */ /* 0x000ee4000c1e1500 */
[----:B---3--:R-:W-:-:S05]  /*33a0*/  HADD2.F32 R0, -RZ, R4.H0_H0 ;  /* 0x20000004ff007230 */ /* 0x008fca0000004100 */
[----:B------:R-:W-:-:S04]  /*33b0*/  FMUL.FTZ R0, R0, 1 ;  /* 0x3f80000000007820 */ /* 0x000fc80000410000 */
[----:B------:R0:W1:Y:S01]  /*33c0*/  F2F.F64.F32 R16, R0 ;  /* 0x0000000000107310 */ /* 0x0000620000201800 */
[----:B------:R-:W-:Y:S05]  /*33d0*/  BRA `(.L_x_15631) ;  /* 0x0000000800b87947 */ /* 0x000fea0003800000 */
.L_x_15641:
[----:B------:R0:W5:Y:S01]  /*33e0*/  LDG.E.64 R16, desc[UR36][R4.64] ;  /* 0x0000002404107981 */ /* 0x000162000c1e1b00 */
[----:B------:R-:W-:Y:S05]  /*33f0*/  BRA `(.L_x_15631) ;  /* 0x0000000800b07947 */ /* 0x000fea0003800000 */
.L_x_15632:
        /* <DEDUP_REMOVED lines=13> */
.L_x_15645:
[----:B------:R0:W5:Y:S01]  /*34d0*/  LDG.E.64 R16, desc[UR36][R4.64] ;  /* 0x0000002404107981 */ /* 0x000162000c1e1b00 */
[----:B------:R-:W-:Y:S05]  /*34e0*/  BRA `(.L_x_15631) ;  /* 0x0000000800747947 */ /* 0x000fea0003800000 */
.L_x_15644:
        /* <DEDUP_REMOVED lines=26> */
[----:B------:R0:W1:Y:S01]  /*3690*/  F2F.F64.F32 R16, R3 ;  /* 0x0000000300107310 */ /* 0x0000620000201800 */
[----:B------:R-:W-:Y:S05]  /*36a0*/  BRA `(.L_x_15631) ;  /* 0x0000000800047947 */ /* 0x000fea0003800000 */
.L_x_15647:
        /* <DEDUP_REMOVED lines=15> */
.L_x_15646:
[----:B------:R-:W3:Y:S02]  /*37a0*/  LDG.E.U16 R0, desc[UR36][R4.64] ;  /* 0x0000002404007981 */ /* 0x000ee4000c1e1500 */
[----:B---3--:R-:W-:-:S04]  /*37b0*/  IMAD.U32 R0, R0, 0x10000, RZ ;  /* 0x0001000000007824 */ /* 0x008fc800078e00ff */
[----:B------:R-:W-:-:S04]  /*37c0*/  FMUL.FTZ R0, R0, 1 ;  /* 0x3f80000000007820 */ /* 0x000fc80000410000 */
[----:B------:R0:W1:Y:S01]  /*37d0*/  F2F.F64.F32 R16, R0 ;  /* 0x0000000000107310 */ /* 0x0000620000201800 */
[----:B------:R-:W-:Y:S05]  /*37e0*/  BRA `(.L_x_15631) ;  /* 0x0000000400b47947 */ /* 0x000fea0003800000 */
.L_x_15643:
        /* <DEDUP_REMOVED lines=11> */
.L_x_15650:
        /* <DEDUP_REMOVED lines=21> */
.L_x_15654:
[----:B------:R-:W-:Y:S05]  /*39f0*/  BSYNC B1 ;  /* 0x0000000000017941 */ /* 0x000fea0003800000 */
.L_x_15653:
[----:B------:R-:W-:Y:S01]  /*3a00*/  LEA R3, R0, 0x3b800000, 0x17 ;  /* 0x3b80000000037811 */ /* 0x000fe200078eb8ff */
[----:B------:R-:W-:-:S05]  /*3a10*/  IMAD.SHL.U32 R0, R2, 0x100000, RZ ;  /* 0x0010000002007824 */ /* 0x000fca00078e00ff */
[----:B------:R-:W-:-:S07]  /*3a20*/  LOP3.LUT R0, R3, R0, R4, 0xfe, !PT ;  /* 0x0000000003007212 */ /* 0x000fce00078efe04 */
.L_x_15652:
[----:B------:R-:W-:Y:S05]  /*3a30*/  BSYNC B0 ;  /* 0x0000000000007941 */ /* 0x000fea0003800000 */
.L_x_15651:
[----:B------:R-:W-:-:S04]  /*3a40*/  FMUL.FTZ R0, R0, 1 ;  /* 0x3f80000000007820 */ /* 0x000fc80000410000 */
[----:B------:R0:W1:Y:S01]  /*3a50*/  F2F.F64.F32 R16, R0 ;  /* 0x0000000000107310 */ /* 0x0000620000201800 */
[----:B------:R-:W-:Y:S05]  /*3a60*/  BRA `(.L_x_15631) ;  /* 0x0000000400147947 */ /* 0x000fea0003800000 */
.L_x_15649:
        /* <DEDUP_REMOVED lines=21> */
.L_x_15658:
[----:B------:R-:W-:Y:S05]  /*3bc0*/  BSYNC B1 ;  /* 0x0000000000017941 */ /* 0x000fea0003800000 */
.L_x_15657:
[----:B------:R-:W-:Y:S01]  /*3bd0*/  LEA R3, R0, 0x37800000, 0x17 ;  /* 0x3780000000037811 */ /* 0x000fe200078eb8ff */
[----:B------:R-:W-:-:S05]  /*3be0*/  IMAD.SHL.U32 R0, R2, 0x200000, RZ ;  /* 0x0020000002007824 */ /* 0x000fca00078e00ff */
[----:B------:R-:W-:-:S07]  /*3bf0*/  LOP3.LUT R0, R3, R0, R4, 0xfe, !PT ;  /* 0x0000000003007212 */ /* 0x000fce00078efe04 */
.L_x_15656:
[----:B------:R-:W-:Y:S05]  /*3c00*/  BSYNC B0 ;  /* 0x0000000000007941 */ /* 0x000fea0003800000 */
.L_x_15655:
[----:B------:R-:W-:-:S04]  /*3c10*/  FMUL.FTZ R0, R0, 1 ;  /* 0x3f80000000007820 */ /* 0x000fc80000410000 */
[----:B------:R0:W1:Y:S01]  /*3c20*/  F2F.F64.F32 R16, R0 ;  /* 0x0000000000107310 */ /* 0x0000620000201800 */
[----:B------:R-:W-:Y:S05]  /*3c30*/  BRA `(.L_x_15631) ;  /* 0x0000000000a07947 */ /* 0x000fea0003800000 */
.L_x_15648:
        /* <DEDUP_REMOVED lines=14> */
.L_x_15662:
[----:B------:R-:W-:Y:S05]  /*3d20*/  BSYNC B0 ;  /* 0x0000000000007941 */ /* 0x000fea0003800000 */
.L_x_15661:
[----:B------:R-:W-:-:S04]  /*3d30*/  FMUL.FTZ R0, R0, 1 ;  /* 0x3f80000000007820 */ /* 0x000fc80000410000 */
[----:B------:R0:W1:Y:S01]  /*3d40*/  F2F.F64.F32 R16, R0 ;  /* 0x0000000000107310 */ /* 0x0000620000201800 */
[----:B------:R-:W-:Y:S05]  /*3d50*/  BRA `(.L_x_15631) ;  /* 0x0000000000587947 */ /* 0x000fea0003800000 */
.L_x_15636:
        /* <DEDUP_REMOVED lines=16> */
.L_x_15663:
[----:B------:R-:W-:Y:S05]  /*3e60*/  BRA `(.L_x_15631) ;  /* 0x0000000000147947 */ /* 0x000fea0003800000 */
.L_x_15660:
[----:B------:R-:W3:Y:S02]  /*3e70*/  LDG.E.64 R16, desc[UR36][R4.64] ;  /* 0x0000002404107981 */ /* 0x000ee4000c1e1b00 */
[----:B---3--:R-:W0:Y:S01]  /*3e80*/  I2F.F64.U64 R16, R16 ;  /* 0x0000001000107312 */ /* 0x008e220000301800 */
[----:B------:R-:W-:Y:S05]  /*3e90*/  BRA `(.L_x_15631) ;  /* 0x0000000000087947 */ /* 0x000fea0003800000 */
.L_x_15659:
[----:B------:R-:W3:Y:S02]  /*3ea0*/  LDG.E R4, desc[UR36][R4.64] ;  /* 0x0000002404047981 */ /* 0x000ee4000c1e1900 */
[----:B---3--:R0:W1:Y:S02]  /*3eb0*/  I2F.F64.U32 R16, R4 ;  /* 0x0000000400107312 */ /* 0x0080640000201800 */
.L_x_15631:
[----:B------:R-:W-:Y:S05]  /*3ec0*/  BSYNC B6 ;  /* 0x0000000000067941 */ /* 0x000fea0003800000 */
.L_x_15630:
[----:B0--3--:R-:W0:Y:S01]  /*3ed0*/  S2R R0, SR_TID.X ;  /* 0x0000000000007919 */ /* 0x009e220000002100 */
[----:B------:R-:W-:Y:S01]  /*3ee0*/  BSSY B0, `(.L_x_15664) ;  /* 0x0000104000007945 */ /* 0x000fe20003800000 */
[----:B0-----:R-:W-:-:S13]  /*3ef0*/  ISETP.GE.AND P1, PT, R0, R19, PT ;  /* 0x000000130000720c */ /* 0x001fda0003f26270 */
[----:B------:R-:W-:Y:S05]  /*3f00*/  @P1 BRA `(.L_x_15665) ;  /* 0x0000001000041947 */ /* 0x000fea0003800000 */
[----:B------:R-:W0:Y:S01]  /*3f10*/  LDC.64 R2, c[0x0][0x220] ;  /* 0x00008800ff027b82 */ /* 0x000e220000000a00 */
[----:B-12-45:R-:W-:Y:S01]  /*3f20*/  LOP3.LUT R7, R27, 0x7fffffff, RZ, 0xc0, !PT ;  /* 0x7fffffff1b077812 */ /* 0x036fe200078ec0ff */
[----:B------:R-:W-:-:S03]  /*3f30*/  IMAD.MOV.U32 R6, RZ, RZ, R26 ;  /* 0x000000ffff067224 */ /* 0x000fc600078e001a */
        /* <DEDUP_REMOVED lines=35> */
.L_x_15670:
        /* <DEDUP_REMOVED lines=12> */
.L_x_15669:
[----:B------:R-:W-:-:S07]  /*4230*/  IMAD.MOV.U32 R4, RZ, RZ, R12 ;  /* 0x000000ffff047224 */ /* 0x000fce00078e000c */
.L_x_15668:
[----:B------:R-:W-:Y:S05]  /*4240*/  BSYNC B1 ;  /* 0x0000000000017941 */ /* 0x000fea0003800000 */
.L_x_15667:
        /* <DEDUP_REMOVED lines=13> */
.L_x_15676:
        /* <DEDUP_REMOVED lines=33> */
.L_x_15675:
[----:B------:R-:W-:-:S07]  /*4530*/  IMAD.MOV.U32 R4, RZ, RZ, R12 ;  /* 0x000000ffff047224 */ /* 0x000fce00078e000c */
.L_x_15674:
[----:B------:R-:W-:Y:S05]  /*4540*/  BSYNC B2 ;  /* 0x0000000000027941 */ /* 0x000fea0003800000 */
.L_x_15673:
[----:B------:R-:W-:-:S13]  /*4550*/  ISETP.GE.U32.AND P0, PT, R11, 0xc, PT ;  /* 0x0000000c0b00780c */ /* 0x000fda0003f06070 */
[----:B------:R-:W-:Y:S05]  /*4560*/  @!P0 BRA `(.L_x_15672) ;  /* 0x0000000400e08947 */ /* 0x000fea0003800000 */
[----:B------:R-:W-:Y:S01]  /*4570*/  BSSY B2, `(.L_x_15677) ;  /* 0x0000075000027945 */ /* 0x000fe20003800000 */
[----:B------:R-:W-:-:S07]  /*4580*/  VIADD R4, R9, 0x10 ;  /* 0x0000001009047836 */ /* 0x000fce0000000000 */
.L_x_15678:
        /* <DEDUP_REMOVED lines=116> */
.L_x_15677:
[----:B------:R-:W-:Y:S02]  /*4cd0*/  IMAD.MOV.U32 R4, RZ, RZ, R9 ;  /* 0x000000ffff047224 */ /* 0x000fe400078e0009 */
[----:B------:R-:W-:-:S07]  /*4ce0*/  IMAD.MOV.U32 R13, RZ, RZ, R12 ;  /* 0x000000ffff0d7224 */ /* 0x000fce00078e000c */
.L_x_15672:
[----:B------:R-:W-:Y:S05]  /*4cf0*/  BSYNC B1 ;  /* 0x0000000000017941 */ /* 0x000fea0003800000 */
.L_x_15671:
        /* <DEDUP_REMOVED lines=20> */
.L_x_15680:
[----:B------:R-:W-:Y:S05]  /*4e40*/  BSYNC B1 ;  /* 0x0000000000017941 */ /* 0x000fea0003800000 */
.L_x_15679:
[----:B------:R-:W-:Y:S02]  /*4e50*/  IMAD.MOV.U32 R5, RZ, RZ, R11 ;  /* 0x000000ffff057224 */ /* 0x000fe400078e000b */
[----:B------:R-:W-:-:S03]  /*4e60*/  IMAD.MOV.U32 R4, RZ, RZ, R6 ;  /* 0x000000ffff047224 */ /* 0x000fc600078e0006 */
[----:B------:R-:W-:Y:S01]  /*4e70*/  LOP3.LUT R5, R5, 0x80000000, R3, 0xb8, !PT ;  /* 0x8000000005057812 */ /* 0x000fe200078eb803 */
[----:B------:R-:W-:Y:S06]  /*4e80*/  BRA `(.L_x_15665) ;  /* 0x0000000000247947 */ /* 0x000fec0003800000 */
.L_x_15666:
        /* <DEDUP_REMOVED lines=9> */
.L_x_15665:
[----:B------:R-:W-:Y:S05]  /*4f20*/  BSYNC B0 ;  /* 0x0000000000007941 */ /* 0x000fea0003800000 */
.L_x_15664:
[----:B------:R-:W-:Y:S01]  /*4f30*/  VIADD R22, R0, 0x80 ;  /* 0x0000008000167836 */ /* 0x000fe20000000000 */
[----:B------:R-:W-:Y:S04]  /*4f40*/  BSSY B0, `(.L_x_15681) ;  /* 0x0000102000007945 */ /* 0x000fe80003800000 */
[----:B------:R-:W-:-:S13]  /*4f50*/  ISETP.GE.AND P0, PT, R22, R19, PT ;  /* 0x000000131600720c */ /* 0x000fda0003f06270 */
[----:B------:R-:W-:Y:S05]  /*4f60*/  @P0 BRA `(.L_x_15682) ;  /* 0x0000000c00fc0947 */ /* 0x000fea0003800000 */
[----:B------:R-:W0:Y:S01]  /*4f70*/  LDC.64 R6, c[0x0][0x220] ;  /* 0x00008800ff067b82 */ /* 0x000e220000000a00 */
[----:B-1---5:R-:W-:Y:S01]  /*4f80*/  LOP3.LUT R3, R29, 0x7fffffff, RZ, 0xc0, !PT ;  /* 0x7fffffff1d037812 */ /* 0x022fe200078ec0ff */
        /* <DEDUP_REMOVED lines=37> */
.L_x_15687:
        /* <DEDUP_REMOVED lines=12> */
.L_x_15686:
[----:B------:R-:W-:-:S07]  /*52a0*/  IMAD.MOV.U32 R10, RZ, RZ, R14 ;  /* 0x000000ffff0a7224 */ /* 0x000fce00078e000e */
.L_x_15685:
[----:B------:R-:W-:Y:S05]  /*52b0*/  BSYNC B1 ;  /* 0x0000000000017941 */ /* 0x000fea0003800000 */
.L_x_15684:
        /* <DEDUP_REMOVED lines=13> */
.L_x_15693:
        /* <DEDUP_REMOVED lines=33> */
.L_x_15692:
[----:B------:R-:W-:-:S07]  /*55a0*/  IMAD.MOV.U32 R10, RZ, RZ, R14 ;  /* 0x000000ffff0a7224 */ /* 0x000fce00078e000e */
.L_x_15691:
[----:B------:R-:W-:Y:S05]  /*55b0*/  BSYNC B2 ;  /* 0x0000000000027941 */ /* 0x000fea0003800000 */
.L_x_15690:
[----:B------:R-:W-:-:S13]  /*55c0*/  ISETP.GE.U32.AND P0, PT, R13, 0xc, PT ;  /* 0x0000000c0d00780c */ /* 0x000fda0003f06070 */
[----:B------:R-:W-:Y:S05]  /*55d0*/  @!P0 BRA `(.L_x_15689) ;  /* 0x0000000400e08947 */ /* 0x000fea0003800000 */
[----:B------:R-:W-:Y:S01]  /*55e0*/  BSSY B2, `(.L_x_15694) ;  /* 0x0000075000027945 */ /* 0x000fe20003800000 */
[----:B------:R-:W-:-:S07]  /*55f0*/  VIADD R10, R12, 0x10 ;  /* 0x000000100c0a7836 */ /* 0x000fce0000000000 */
.L_x_15695:
        /* <DEDUP_REMOVED lines=116> */
.L_x_15694:
[----:B------:R-:W-:Y:S02]  /*5d40*/  IMAD.MOV.U32 R10, RZ, RZ, R12 ;  /* 0x000000ffff0a7224 */ /* 0x000fe400078e000c */
[----:B------:R-:W-:-:S07]  /*5d50*/  IMAD.MOV.U32 R15, RZ, RZ, R13 ;  /* 0x000000ffff0f7224 */ /* 0x000fce00078e000d */
.L_x_15689:
[----:B------:R-:W-:Y:S05]  /*5d60*/  BSYNC B1 ;  /* 0x0000000000017941 */ /* 0x000fea0003800000 */
.L_x_15688:
        /* <DEDUP_REMOVED lines=19> */
.L_x_15697:
[----:B------:R-:W-:Y:S05]  /*5ea0*/  BSYNC B1 ;  /* 0x0000000000017941 */ /* 0x000fea0003800000 */
.L_x_15696:
[----:B------:R-:W-:Y:S01]  /*5eb0*/  LOP3.LUT R29, R29, 0x80000000, R7, 0xb8, !PT ;  /* 0x800000001d1d7812 */ /* 0x000fe200078eb807 */
[----:B------:R-:W-:Y:S06]  /*5ec0*/  BRA `(.L_x_15682) ;  /* 0x0000000000247947 */ /* 0x000fec0003800000 */
.L_x_15683:
        /* <DEDUP_REMOVED lines=9> */
.L_x_15682:
[----:B------:R-:W-:Y:S05]  /*5f60*/  BSYNC B0 ;  /* 0x0000000000007941 */ /* 0x000fea0003800000 */
.L_x_15681:
        /* <DEDUP_REMOVED lines=43> */
.L_x_15704:
        /* <DEDUP_REMOVED lines=12> */
.L_x_15703:
[----:B------:R-:W-:-:S07]  /*62e0*/  IMAD.MOV.U32 R10, RZ, RZ, R14 ;  /* 0x000000ffff0a7224 */ /* 0x000fce00078e000e */
.L_x_15702:
[----:B------:R-:W-:Y:S05]  /*62f0*/  BSYNC B1 ;  /* 0x0000000000017941 */ /* 0x000fea0003800000 */
.L_x_15701:
        /* <DEDUP_REMOVED lines=13> */
.L_x_15710:
        /* <DEDUP_REMOVED lines=33> */
.L_x_15709:
[----:B------:R-:W-:-:S07]  /*65e0*/  IMAD.MOV.U32 R10, RZ, RZ, R14 ;  /* 0x000000ffff0a7224 */ /* 0x000fce00078e000e */
.L_x_15708:
[----:B------:R-:W-:Y:S05]  /*65f0*/  BSYNC B2 ;  /* 0x0000000000027941 */ /* 0x000fea0003800000 */
.L_x_15707:
[----:B------:R-:W-:-:S13]  /*6600*/  ISETP.GE.U32.AND P0, PT, R13, 0xc, PT ;  /* 0x0000000c0d00780c */ /* 0x000fda0003f06070 */
[----:B------:R-:W-:Y:S05]  /*6610*/  @!P0 BRA `(.L_x_15706) ;  /* 0x0000000400e08947 */ /* 0x000fea0003800000 */
[----:B------:R-:W-:Y:S01]  /*6620*/  BSSY B2, `(.L_x_15711) ;  /* 0x0000075000027945 */ /* 0x000fe20003800000 */
[----:B------:R-:W-:-:S07]  /*6630*/  VIADD R10, R12, 0x10 ;  /* 0x000000100c0a7836 */ /* 0x000fce0000000000 */
.L_x_15712:
        /* <DEDUP_REMOVED lines=116> */
.L_x_15711:
[----:B------:R-:W-:Y:S02]  /*6d80*/  IMAD.MOV.U32 R10, RZ, RZ, R12 ;  /* 0x000000ffff0a7224 */ /* 0x000fe400078e000c */
[----:B------:R-:W-:-:S07]  /*6d90*/  IMAD.MOV.U32 R15, RZ, RZ, R13 ;  /* 0x000000ffff0f7224 */ /* 0x000fce00078e000d */
.L_x_15706:
[----:B------:R-:W-:Y:S05]  /*6da0*/  BSYNC B1 ;  /* 0x0000000000017941 */ /* 0x000fea0003800000 */
.L_x_15705:
        /* <DEDUP_REMOVED lines=19> */
.L_x_15714:
[----:B------:R-:W-:Y:S05]  /*6ee0*/  BSYNC B1 ;  /* 0x0000000000017941 */ /* 0x000fea0003800000 */
.L_x_15713:
[----:B------:R-:W-:Y:S01]  /*6ef0*/  LOP3.LUT R25, R25, 0x80000000, R7, 0xb8, !PT ;  /* 0x8000000019197812 */ /* 0x000fe200078eb807 */
[----:B------:R-:W-:Y:S06]  /*6f00*/  BRA `(.L_x_15699) ;  /* 0x0000000000247947 */ /* 0x000fec0003800000 */
.L_x_15700:
        /* <DEDUP_REMOVED lines=9> */
.L_x_15699:
[----:B------:R-:W-:Y:S05]  /*6fa0*/  BSYNC B0 ;  /* 0x0000000000007941 */ /* 0x000fea0003800000 */
.L_x_15698:
        /* <DEDUP_REMOVED lines=43> */
.L_x_15720:
        /* <DEDUP_REMOVED lines=12> */
.L_x_15719:
[----:B------:R-:W-:Y:S05]  /*7320*/  BSYNC B1 ;  /* 0x0000000000017941 */ /* 0x000fea0003800000 */
.L_x_15718:
        /* <DEDUP_REMOVED lines=13> */
.L_x_15726:
        /* <DEDUP_REMOVED lines=33> */
.L_x_15725:
[----:B------:R-:W-:-:S07]  /*7610*/  IMAD.MOV.U32 R8, RZ, RZ, R14 ;  /* 0x000000ffff087224 */ /* 0x000fce00078e000e */
.L_x_15724:
[----:B------:R-:W-:Y:S05]  /*7620*/  BSYNC B2 ;  /* 0x0000000000027941 */ /* 0x000fea0003800000 */
.L_x_15723:
[----:B------:R-:W-:-:S13]  /*7630*/  ISETP.GE.U32.AND P0, PT, R13, 0xc, PT ;  /* 0x0000000c0d00780c */ /* 0x000fda0003f06070 */
[----:B------:R-:W-:Y:S05]  /*7640*/  @!P0 BRA `(.L_x_15722) ;  /* 0x0000000400e08947 */ /* 0x000fea0003800000 */
[----:B------:R-:W-:Y:S01]  /*7650*/  BSSY B2, `(.L_x_15727) ;  /* 0x0000075000027945 */ /* 0x000fe20003800000 */
[----:B------:R-:W-:-:S07]  /*7660*/  VIADD R8, R12, 0x10 ;  /* 0x000000100c087836 */ /* 0x000fce0000000000 */
.L_x_15728:
        /* <DEDUP_REMOVED lines=116> */
.L_x_15727:
[----:B------:R-:W-:Y:S02]  /*7db0*/  IMAD.MOV.U32 R8, RZ, RZ, R12 ;  /* 0x000000ffff087224 */ /* 0x000fe400078e000c */
[----:B------:R-:W-:-:S07]  /*7dc0*/  IMAD.MOV.U32 R15, RZ, RZ, R13 ;  /* 0x000000ffff0f7224 */ /* 0x000fce00078e000d */
.L_x_15722:
[----:B------:R-:W-:Y:S05]  /*7dd0*/  BSYNC B1 ;  /* 0x0000000000017941 */ /* 0x000fea0003800000 */
.L_x_15721:
        /* <DEDUP_REMOVED lines=19> */
.L_x_15730:
[----:B------:R-:W-:Y:S05]  /*7f10*/  BSYNC B1 ;  /* 0x0000000000017941 */ /* 0x000fea0003800000 */
.L_x_15729:
[----:B------:R-:W-:Y:S01]  /*7f20*/  LOP3.LUT R17, R17, 0x80000000, R3, 0xb8, !PT ;  /* 0x8000000011117812 */ /* 0x000fe200078eb803 */
[----:B------:R-:W-:Y:S06]  /*7f30*/  BRA `(.L_x_15716) ;  /* 0x0000000000247947 */ /* 0x000fec0003800000 */
.L_x_15717:
        /* <DEDUP_REMOVED lines=9> */
.L_x_15716:
[----:B------:R-:W-:Y:S05]  /*7fd0*/  BSYNC B0 ;  /* 0x0000000000007941 */ /* 0x000fea0003800000 */
.L_x_15715:
[----:B------:R-:W0:Y:S01]  /*7fe0*/  S2R R3, SR_CTAID.X ;  /* 0x0000000000037919 */ /* 0x000e220000002500 */
[----:B------:R-:W0:Y:S01]  /*7ff0*/  LDC R2, c[0x0][0x210] ;  /* 0x00008400ff027b82 */ /* 0x000e220000000800 */
[----:B------:R-:W-:Y:S01]  /*8000*/  BSSY B6, `(.L_x_15731) ;  /* 0x0000130000067945 */ /* 0x000fe20003800000 */
[----:B------:R-:W-:-:S06]  /*8010*/  IMAD.MOV.U32 R19, RZ, RZ, R0 ;  /* 0x000000ffff137224 */ /* 0x000fcc00078e0000 */
[----:B------:R-:W3:Y:S01]  /*8020*/  LDC.U8 R18, c[0x0][0x244] ;  /* 0x00009100ff127b82 */ /* 0x000ee20000000000 */
[----:B0-----:R-:W-:Y:S01]  /*8030*/  IMAD R2, R3, -0x200, R2 ;  /* 0xfffffe0003027824 */ /* 0x001fe200078e0202 */
[----:B------:R-:W-:Y:S06]  /*8040*/  @P1 BRA `(.L_x_15732) ;  /* 0x0000001000ac1947 */ /* 0x000fec0003800000 */
[----:B------:R-:W0:Y:S01]  /*8050*/  LDC.64 R8, c[0x0][0x228] ;  /* 0x00008a00ff087b82 */ /* 0x000e220000000a00 */
[----:B------:R-:W-:Y:S01]  /*8060*/  IMAD R0, R3, 0x200, R0 ;  /* 0x0000020003007824 */ /* 0x000fe200078e0200 */
[----:B---3--:R-:W-:Y:S01]  /*8070*/  PRMT R6, R18, 0x9910, RZ ;  /* 0x0000991012067816 */ /* 0x008fe200000000ff */
        /* <DEDUP_REMOVED lines=19> */
.L_x_15736:
[----:B-1----:R-:W0:Y:S01]  /*81b0*/  F2I.S64.F64.TRUNC R4, R4 ;  /* 0x0000000400047311 */ /* 0x002e22000030d900 */
[----:B------:R-:W-:Y:S02]  /*81c0*/  IMAD.MOV.U32 R19, RZ, RZ, R22 ;  /* 0x000000ffff137224 */ /* 0x000fe400078e0016 */
[----:B0-----:R-:W-:-:S05]  /*81d0*/  IMAD.MOV.U32 R3, RZ, RZ, R4 ;  /* 0x000000ffff037224 */ /* 0x001fca00078e0004 */
[----:B------:R0:W-:Y:S01]  /*81e0*/  STG.E.U8 desc[UR36][R8.64], R3 ;  /* 0x0000000308007986 */ /* 0x0001e2000c101124 */
[----:B------:R-:W-:Y:S05]  /*81f0*/  BRA `(.L_x_15732) ;  /* 0x0000001000407947 */ /* 0x000fea0003800000 */
.L_x_15735:
[----:B------:R-:W-:-:S13]  /*8200*/  ISETP.NE.AND P0, PT, R0, 0x2, PT ;  /* 0x000000020000780c */ /* 0x000fda0003f05270 */
[----:B------:R-:W-:Y:S05]  /*8210*/  @!P0 BRA `(.L_x_15738) ;  /* 0x0000000000308947 */ /* 0x000fea0003800000 */
[----:B------:R-:W-:-:S13]  /*8220*/  ISETP.NE.AND P0, PT, R0, 0x3, PT ;  /* 0x000000030000780c */ /* 0x000fda0003f05270 */
[----:B------:R-:W-:Y:S05]  /*8230*/  @!P0 BRA `(.L_x_15739) ;  /* 0x0000000000188947 */ /* 0x000fea0003800000 */
[----:B------:R-:W-:-:S13]  /*8240*/  ISETP.NE.AND P0, PT, R0, 0x4, PT ;  /* 0x000000040000780c */ /* 0x000fda0003f05270 */
[----:B------:R-:W-:Y:S05]  /*8250*/  @P0 BRA `(.L_x_15737) ;  /* 0x0000000c00c40947 */ /* 0x000fea0003800000 */
[----:B-1----:R-:W0:Y:S01]  /*8260*/  F2I.S64.F64.TRUNC R4, R4 ;  /* 0x0000000400047311 */ /* 0x002e22000030d900 */
[----:B------:R-:W-:Y:S01]  /*8270*/  IMAD.MOV.U32 R19, RZ, RZ, R22 ;  /* 0x000000ffff137224 */ /* 0x000fe200078e0016 */
[----:B0-----:R0:W-:Y:S01]  /*8280*/  STG.E.64 desc[UR36][R8.64], R4 ;  /* 0x0000000408007986 */ /* 0x0011e2000c101b24 */
[----:B------:R-:W-:Y:S05]  /*8290*/  BRA `(.L_x_15732) ;  /* 0x0000001000187947 */ /* 0x000fea0003800000 */
.L_x_15739:
[----:B------:R-:W0:Y:S01]  /*82a0*/  F2I.F64.TRUNC R5, R4 ;  /* 0x0000000400057311 */ /* 0x000e22000030d100 */
[----:B------:R-:W-:Y:S01]  /*82b0*/  IMAD.MOV.U32 R19, RZ, RZ, R22 ;  /* 0x000000ffff137224 */ /* 0x000fe200078e0016 */
[----:B0-----:R0:W-:Y:S01]  /*82c0*/  STG.E desc[UR36][R8.64], R5 ;  /* 0x0000000508007986 */ /* 0x0011e2000c101924 */
[----:B------:R-:W-:Y:S05]  /*82d0*/  BRA `(.L_x_15732) ;  /* 0x0000001000087947 */ /* 0x000fea0003800000 */
.L_x_15738:
[----:B------:R-:W0:Y:S01]  /*82e0*/  F2I.F64.TRUNC R5, R4 ;  /* 0x0000000400057311 */ /* 0x000e22000030d100 */
[----:B------:R-:W-:Y:S01]  /*82f0*/  IMAD.MOV.U32 R19, RZ, RZ, R22 ;  /* 0x000000ffff137224 */ /* 0x000fe200078e0016 */
[----:B0-----:R0:W-:Y:S01]  /*8300*/  STG.E.U16 desc[UR36][R8.64], R5 ;  /* 0x0000000508007986 */ /* 0x0011e2000c101524 */
[----:B------:R-:W-:Y:S05]  /*8310*/  BRA `(.L_x_15732) ;  /* 0x0000000c00f87947 */ /* 0x000fea0003800000 */
.L_x_15734:
        /* <DEDUP_REMOVED lines=14> */
.L_x_15741:
        /* <DEDUP_REMOVED lines=9> */
.L_x_15740:
        /* <DEDUP_REMOVED lines=15> */
.L_x_15743:
        /* <DEDUP_REMOVED lines=10> */
.L_x_15742:
[----:B------:R0:W-:Y:S01]  /*8620*/  STG.E.64 desc[UR36][R8.64], R4 ;  /* 0x0000000408007986 */ /* 0x0001e2000c101b24 */
[----:B------:R-:W-:Y:S01]  /*8630*/  IMAD.MOV.U32 R19, RZ, RZ, R22 ;  /* 0x000000ffff137224 */ /* 0x000fe200078e0016 */
[----:B------:R-:W-:Y:S06]  /*8640*/  BRA `(.L_x_15732) ;  /* 0x0000000c002c7947 */ /* 0x000fec0003800000 */
.L_x_15733:
        /* <DEDUP_REMOVED lines=13> */
.L_x_15746:
[----:B------:R-:W-:Y:S01]  /*8720*/  CS2R R6, SRZ ;  /* 0x0000000000067805 */ /* 0x000fe2000001ff00 */
[----:B------:R-:W-:-:S04]  /*8730*/  IMAD.MOV.U32 R19, RZ, RZ, R22 ;  /* 0x000000ffff137224 */ /* 0x000fc800078e0016 */
[----:B------:R0:W-:Y:S01]  /*8740*/  STG.E.128 desc[UR36][R8.64], R4 ;  /* 0x0000000408007986 */ /* 0x0001e2000c101d24 */
[----:B------:R-:W-:Y:S05]  /*8750*/  BRA `(.L_x_15732) ;  /* 0x0000000800e87947 */ /* 0x000fea0003800000 */
.L_x_15745:
        /* <DEDUP_REMOVED lines=25> */
.L_x_15750:
[----:B------:R-:W-:Y:S05]  /*88f0*/  BSYNC B0 ;  /* 0x0000000000007941 */ /* 0x000fea0003800000 */
.L_x_15749:
[----:B------:R-:W-:Y:S01]  /*8900*/  LOP3.LUT R7, R0, R7, RZ, 0xfc, !PT ;  /* 0x0000000700077212 */ /* 0x000fe200078efcff */
[----:B------:R-:W-:-:S04]  /*8910*/  IMAD.MOV.U32 R19, RZ, RZ, R22 ;  /* 0x000000ffff137224 */ /* 0x000fc800078e0016 */
[----:B------:R0:W-:Y:S01]  /*8920*/  STG.E.U8 desc[UR36][R8.64], R7 ;  /* 0x0000000708007986 */ /* 0x0001e2000c101124 */
[----:B------:R-:W-:Y:S05]  /*8930*/  BRA `(.L_x_15732) ;  /* 0x0000000800707947 */ /* 0x000fea0003800000 */
.L_x_15748:
        /* <DEDUP_REMOVED lines=17> */
.L_x_15752:
[----:B------:R-:W-:Y:S01]  /*8a50*/  IMAD.MOV.U32 R0, RZ, RZ, 0x7f ;  /* 0x0000007fff007424 */ /* 0x000fe200078e00ff */
[----:B------:R-:W-:-:S04]  /*8a60*/  ISETP.GT.U32.AND P0, PT, R3, 0x7f800000, PT ;  /* 0x7f8000000300780c */ /* 0x000fc80003f04070 */
[----:B------:R-:W-:-:S09]  /*8a70*/  SEL R0, R0, 0x7c, P0 ;  /* 0x0000007c00007807 */ /* 0x000fd20000000000 */
.L_x_15753:
[----:B------:R-:W-:Y:S05]  /*8a80*/  BSYNC B0 ;  /* 0x0000000000007941 */ /* 0x000fea0003800000 */
.L_x_15751:
[----:B------:R-:W-:Y:S01]  /*8a90*/  LOP3.LUT R3, R7, 0x80000000, RZ, 0xc0, !PT ;  /* 0x8000000007037812 */ /* 0x000fe200078ec0ff */
[----:B------:R-:W-:-:S03]  /*8aa0*/  IMAD.MOV.U32 R19, RZ, RZ, R22 ;  /* 0x000000ffff137224 */ /* 0x000fc600078e0016 */
[----:B------:R-:W-:-:S04]  /*8ab0*/  SHF.R.U32.HI R3, RZ, 0x18, R3 ;  /* 0x00000018ff037819 */ /* 0x000fc80000011603 */
[----:B------:R-:W-:-:S05]  /*8ac0*/  LOP3.LUT R3, R0, R3, RZ, 0xfc, !PT ;  /* 0x0000000300037212 */ /* 0x000fca00078efcff */
[----:B------:R0:W-:Y:S01]  /*8ad0*/  STG.E.U8 desc[UR36][R8.64], R3 ;  /* 0x0000000308007986 */ /* 0x0001e2000c101124 */
[----:B------:R-:W-:Y:S05]  /*8ae0*/  BRA `(.L_x_15732) ;  /* 0x0000000800047947 */ /* 0x000fea0003800000 */
.L_x_15747:
        /* <DEDUP_REMOVED lines=9> */
.L_x_15744:
        /* <DEDUP_REMOVED lines=12> */
.L_x_15756:
        /* <DEDUP_REMOVED lines=21> */
.L_x_15759:
[----:B------:R-:W-:-:S04]  /*8d90*/  LOP3.LUT R0, R7, 0x80000000, RZ, 0xc0, !PT ;  /* 0x8000000007007812 */ /* 0x000fc800078ec0ff */
[----:B------:R-:W-:-:S04]  /*8da0*/  SHF.R.U32.HI R0, RZ, 0x18, R0 ;  /* 0x00000018ff007819 */ /* 0x000fc80000011600 */
[----:B------:R-:W-:-:S07]  /*8db0*/  LOP3.LUT R0, R3, R0, RZ, 0xfc, !PT ;  /* 0x0000000003007212 */ /* 0x000fce00078efcff */
.L_x_15758:
[----:B------:R-:W-:Y:S05]  /*8dc0*/  BSYNC B0 ;  /* 0x0000000000007941 */ /* 0x000fea0003800000 */
.L_x_15757:
[----:B------:R0:W-:Y:S01]  /*8dd0*/  STG.E.U8 desc[UR36][R8.64], R0 ;  /* 0x0000000008007986 */ /* 0x0001e2000c101124 */
[----:B------:R-:W-:Y:S01]  /*8de0*/  IMAD.MOV.U32 R19, RZ, RZ, R22 ;  /* 0x000000ffff137224 */ /* 0x000fe200078e0016 */
[----:B------:R-:W-:Y:S06]  /*8df0*/  BRA `(.L_x_15732) ;  /* 0x0000000400407947 */ /* 0x000fec0003800000 */
.L_x_15755:
        /* <DEDUP_REMOVED lines=21> */
.L_x_15762:
[----:B------:R-:W-:-:S04]  /*8f50*/  LOP3.LUT R0, R7, 0x80000000, RZ, 0xc0, !PT ;  /* 0x8000000007007812 */ /* 0x000fc800078ec0ff */
[----:B------:R-:W-:-:S04]  /*8f60*/  SHF.R.U32.HI R0, RZ, 0x18, R0 ;  /* 0x00000018ff007819 */ /* 0x000fc80000011600 */
[----:B------:R-:W-:-:S07]  /*8f70*/  LOP3.LUT R0, R3, R0, RZ, 0xfc, !PT ;  /* 0x0000000003007212 */ /* 0x000fce00078efcff */
.L_x_15761:
[----:B------:R-:W-:Y:S05]  /*8f80*/  BSYNC B0 ;  /* 0x0000000000007941 */ /* 0x000fea0003800000 */
.L_x_15760:
[----:B------:R0:W-:Y:S01]  /*8f90*/  STG.E.U8 desc[UR36][R8.64], R0 ;  /* 0x0000000008007986 */ /* 0x0001e2000c101124 */
[----:B------:R-:W-:Y:S01]  /*8fa0*/  IMAD.MOV.U32 R19, RZ, RZ, R22 ;  /* 0x000000ffff137224 */ /* 0x000fe200078e0016 */
[----:B------:R-:W-:Y:S06]  /*8fb0*/  BRA `(.L_x_15732) ;  /* 0x0000000000d07947 */ /* 0x000fec0003800000 */
.L_x_15754:
        /* <DEDUP_REMOVED lines=27> */
.L_x_15737:
[----:B------:R-:W-:Y:S01]  /*9170*/  MOV R14, 0x0 ;  /* 0x00000000000e7802 */ /* 0x000fe20000000f00 */
[----:B------:R-:W-:Y:S01]  /*9180*/  ULDC.64 UR4, c[0x4][0x178] ;  /* 0x01005e0000047ab9 */ /* 0x000fe20000000a00 */
[----:B------:R-:W-:Y:S01]  /*9190*/  ULDC.64 UR6, c[0x4][0x180] ;  /* 0x0100600000067ab9 */ /* 0x000fe20000000a00 */
[----:B-1----:R-:W-:Y:S02]  /*91a0*/  IMAD.U32 R4, RZ, RZ, UR4 ;  /* 0x00000004ff047e24 */ /* 0x002fe4000f8e00ff */
        /* <DEDUP_REMOVED lines=12> */
.L_x_15765:
[----:B------:R-:W-:Y:S01]  /*9270*/  IMAD.MOV.U32 R19, RZ, RZ, R22 ;  /* 0x000000ffff137224 */ /* 0x000fe200078e0016 */
[----:B------:R-:W-:Y:S06]  /*9280*/  BRA `(.L_x_15732) ;  /* 0x00000000001c7947 */ /* 0x000fec0003800000 */
.L_x_15764:
[----:B-1----:R-:W0:Y:S01]  /*9290*/  F2I.U64.F64.TRUNC R4, R4 ;  /* 0x0000000400047311 */ /* 0x002e22000030d800 */
[----:B------:R-:W-:Y:S01]  /*92a0*/  IMAD.MOV.U32 R19, RZ, RZ, R22 ;  /* 0x000000ffff137224 */ /* 0x000fe200078e0016 */
[----:B0-----:R0:W-:Y:S01]  /*92b0*/  STG.E.64 desc[UR36][R8.64], R4 ;  /* 0x0000000408007986 */ /* 0x0011e2000c101b24 */
[----:B------:R-:W-:Y:S05]  /*92c0*/  BRA `(.L_x_15732) ;  /* 0x00000000000c7947 */ /* 0x000fea0003800000 */
.L_x_15763:
[----:B------:R-:W0:Y:S01]  /*92d0*/  F2I.U32.F64.TRUNC R5, R4 ;  /* 0x0000000400057311 */ /* 0x000e22000030d000 */
[----:B------:R-:W-:Y:S01]  /*92e0*/  IMAD.MOV.U32 R19, RZ, RZ, R22 ;  /* 0x000000ffff137224 */ /* 0x000fe200078e0016 */
[----:B0-----:R0:W-:Y:S06]  /*92f0*/  STG.E desc[UR36][R8.64], R5 ;  /* 0x0000000508007986 */ /* 0x0011ec000c101924 */
.L_x_15732:
[----:B------:R-:W-:Y:S05]  /*9300*/  BSYNC B6 ;  /* 0x0000000000067941 */ /* 0x000fea0003800000 */
.L_x_15731:
[----:B------:R-:W-:Y:S01]  /*9310*/  ISETP.GE.AND P0, PT, R19, R2, PT ;  /* 0x000000021300720c */ /* 0x000fe20003f06270 */
[----:B------:R-:W-:-:S12]  /*9320*/  BSSY B6, `(.L_x_15766) ;  /* 0x0000232000067945 */ /* 0x000fd80003800000 */
[----:B------:R-:W-:Y:S05]  /*9330*/  @P0 BRA `(.L_x_15767) ;  /* 0x0000002000c00947 */ /* 0x000fea0003800000 */
[----:B0-----:R-:W0:Y:S01]  /*9340*/  S2R R0, SR_CTAID.X ;  /* 0x0000000000007919 */ /* 0x001e220000002500 */
[----:B-1----:R-:W1:Y:S01]  /*9350*/  LDC.64 R4, c[0x0][0x228] ;  /* 0x00008a00ff047b82 */ /* 0x002e620000000a00 */
[----:B---3--:R-:W-:Y:S01]  /*9360*/  PRMT R6, R18, 0x9910, RZ ;  /* 0x0000991012067816 */ /* 0x008fe200000000ff */
        /* <DEDUP_REMOVED lines=16> */
[----:B-----5:R-:W0:Y:S02]  /*9470*/  F2I.F64.TRUNC R29, R28 ;  /* 0x0000001c001d7311 */ /* 0x020e24000030d100 */
[----:B0-----:R0:W-:Y:S01]  /*9480*/  STG.E.U8 desc[UR36][R4.64], R29 ;  /* 0x0000001d04007986 */ /* 0x0011e2000c101124 */
[----:B------:R-:W-:Y:S05]  /*9490*/  BRA `(.L_x_15773) ;  /* 0x0000001000007947 */ /* 0x000fea0003800000 */
.L_x_15771:
[----:B-----5:R-:W0:Y:S02]  /*94a0*/  F2I.S64.F64.TRUNC R28, R28 ;  /* 0x0000001c001c7311 */ /* 0x020e24000030d900 */
[----:B0-----:R-:W-:-:S05]  /*94b0*/  IMAD.MOV.U32 R3, RZ, RZ, R28 ;  /* 0x000000ffff037224 */ /* 0x001fca00078e001c */
[----:B------:R0:W-:Y:S01]  /*94c0*/  STG.E.U8 desc[UR36][R4.64], R3 ;  /* 0x0000000304007986 */ /* 0x0001e2000c101124 */
[----:B------:R-:W-:Y:S05]  /*94d0*/  BRA `(.L_x_15773) ;  /* 0x0000000c00f07947 */ /* 0x000fea0003800000 */
.L_x_15770:
[----:B------:R-:W-:-:S13]  /*94e0*/  ISETP.NE.AND P0, PT, R0, 0x2, PT ;  /* 0x000000020000780c */ /* 0x000fda0003f05270 */
[----:B------:R-:W-:Y:S05]  /*94f0*/  @!P0 BRA `(.L_x_15774) ;  /* 0x0000000000288947 */ /* 0x000fea0003800000 */
[----:B------:R-:W-:-:S13]  /*9500*/  ISETP.NE.AND P0, PT, R0, 0x3, PT ;  /* 0x000000030000780c */ /* 0x000fda0003f05270 */
[----:B------:R-:W-:Y:S05]  /*9510*/  @!P0 BRA `(.L_x_15775) ;  /* 0x0000000000148947 */ /* 0x000fea0003800000 */
[----:B------:R-:W-:-:S13]  /*9520*/  ISETP.NE.AND P0, PT, R0, 0x4, PT ;  /* 0x000000040000780c */ /* 0x000fda0003f05270 */
[----:B------:R-:W-:Y:S05]  /*9530*/  @P0 BRA `(.L_x_15772) ;  /* 0x0000000c00800947 */ /* 0x000fea0003800000 */
[----:B-----5:R-:W0:Y:S02]  /*9540*/  F2I.S64.F64.TRUNC R28, R28 ;  /* 0x0000001c001c7311 */ /* 0x020e24000030d900 */
[----:B0-----:R0:W-:Y:S01]  /*9550*/  STG.E.64 desc[UR36][R4.64], R28 ;  /* 0x0000001c04007986 */ /* 0x0011e2000c101b24 */
[----:B------:R-:W-:Y:S05]  /*9560*/  BRA `(.L_x_15773) ;  /* 0x0000000c00cc7947 */ /* 0x000fea0003800000 */
.L_x_15775:
[----:B-----5:R-:W0:Y:S02]  /*9570*/  F2I.F64.TRUNC R29, R28 ;  /* 0x0000001c001d7311 */ /* 0x020e24000030d100 */
[----:B0-----:R0:W-:Y:S01]  /*9580*/  STG.E desc[UR36][R4.64], R29 ;  /* 0x0000001d04007986 */ /* 0x0011e2000c101924 */
[----:B------:R-:W-:Y:S05]  /*9590*/  BRA `(.L_x_15773) ;  /* 0x0000000c00c07947 */ /* 0x000fea0003800000 */
.L_x_15774:
[----:B-----5:R-:W0:Y:S02]  /*95a0*/  F2I.F64.TRUNC R29, R28 ;  /* 0x0000001c001d7311 */ /* 0x020e24000030d100 */
[----:B0-----:R0:W-:Y:S01]  /*95b0*/  STG.E.U16 desc[UR36][R4.64], R29 ;  /* 0x0000001d04007986 */ /* 0x0011e2000c101524 */
[----:B------:R-:W-:Y:S05]  /*95c0*/  BRA `(.L_x_15773) ;  /* 0x0000000c00b47947 */ /* 0x000fea0003800000 */
.L_x_15769:
        /* <DEDUP_REMOVED lines=8> */
[----:B-----5:R-:W0:Y:S01]  /*9650*/  F2F.F32.F64 R3, R28 ;  /* 0x0000001c00037310 */ /* 0x020e220000301000 */
[----:B------:R-:W-:-:S14]  /*9660*/  DSETP.GEU.AND P0, PT, |R28|, UR4, PT ;  /* 0x000000041c007e2a */ /* 0x000fdc000bf0e200 */
[----:B0-----:R-:W-:-:S05]  /*9670*/  @!P0 FMUL R3, R3, 1.175494350822287508e-38 ;  /* 0x0080000003038820 */ /* 0x001fca0000400000 */
[----:B------:R0:W-:Y:S01]  /*9680*/  STG.E desc[UR36][R4.64], R3 ;  /* 0x0000000304007986 */ /* 0x0001e2000c101924 */
[----:B------:R-:W-:Y:S05]  /*9690*/  BRA `(.L_x_15773) ;  /* 0x0000000c00807947 */ /* 0x000fea0003800000 */
.L_x_15777:
[----:B------:R-:W-:Y:S01]  /*96a0*/  UMOV UR4, 0xf0000000 ;  /* 0xf000000000047882 */ /* 0x000fe20000000000 */
[----:B------:R-:W-:Y:S01]  /*96b0*/  UMOV UR5, 0x380fffff ;  /* 0x380fffff00057882 */ /* 0x000fe20000000000 */
[----:B-----5:R-:W0:Y:S01]  /*96c0*/  F2F.F32.F64 R0, R28 ;  /* 0x0000001c00007310 */ /* 0x020e220000301000 */
[----:B------:R-:W-:-:S14]  /*96d0*/  DSETP.GEU.AND P0, PT, |R28|, UR4, PT ;  /* 0x000000041c007e2a */ /* 0x000fdc000bf0e200 */
[----:B0-----:R-:W-:-:S05]  /*96e0*/  @!P0 FMUL R0, R0, 1.175494350822287508e-38 ;  /* 0x0080000000008820 */ /* 0x001fca0000400000 */
[----:B------:R-:W-:-:S05]  /*96f0*/  F2FP.F16.F32.PACK_AB R0, RZ, R0 ;  /* 0x00000000ff00723e */ /* 0x000fca00000000ff */
[----:B------:R0:W-:Y:S01]  /*9700*/  STG.E.U16 desc[UR36][R4.64], R0 ;  /* 0x0000000004007986 */ /* 0x0001e2000c101524 */
[----:B------:R-:W-:Y:S05]  /*9710*/  BRA `(.L_x_15773) ;  /* 0x0000000c00607947 */ /* 0x000fea0003800000 */
.L_x_15776:
        /* <DEDUP_REMOVED lines=8> */
[----:B-----5:R-:W0:Y:S01]  /*97a0*/  F2F.F32.F64 R6, R28 ;  /* 0x0000001c00067310 */ /* 0x020e220000301000 */
[----:B------:R-:W-:Y:S01]  /*97b0*/  DSETP.GEU.AND P0, PT, |R28|, UR4, PT ;  /* 0x000000041c007e2a */ /* 0x000fe2000bf0e200 */
[----:B------:R-:W-:-:S13]  /*97c0*/  IMAD.MOV.U32 R7, RZ, RZ, RZ ;  /* 0x000000ffff077224 */ /* 0x000fda00078e00ff */
[----:B0-----:R-:W-:-:S05]  /*97d0*/  @!P0 FMUL R6, R6, 1.175494350822287508e-38 ;  /* 0x0080000006068820 */ /* 0x001fca0000400000 */
[----:B------:R0:W-:Y:S01]  /*97e0*/  STG.E.64 desc[UR36][R4.64], R6 ;  /* 0x0000000604007986 */ /* 0x0001e2000c101b24 */
[----:B------:R-:W-:Y:S05]  /*97f0*/  BRA `(.L_x_15773) ;  /* 0x0000000c00287947 */ /* 0x000fea0003800000 */
.L_x_15779:
[----:B------:R-:W-:Y:S01]  /*9800*/  UMOV UR4, 0xf0000000 ;  /* 0xf000000000047882 */ /* 0x000fe20000000000 */
[----:B------:R-:W-:Y:S01]  /*9810*/  UMOV UR5, 0x380fffff ;  /* 0x380fffff00057882 */ /* 0x000fe20000000000 */
[----:B-----5:R-:W0:Y:S01]  /*9820*/  F2F.F32.F64 R0, R28 ;  /* 0x0000001c00007310 */ /* 0x020e220000301000 */
[----:B------:R-:W-:-:S14]  /*9830*/  DSETP.GEU.AND P0, PT, |R28|, UR4, PT ;  /* 0x000000041c007e2a */ /* 0x000fdc000bf0e200 */
[----:B0-----:R-:W-:-:S05]  /*9840*/  @!P0 FMUL R0, R0, 1.175494350822287508e-38 ;  /* 0x0080000000008820 */ /* 0x001fca0000400000 */
[----:B------:R-:W-:-:S04]  /*9850*/  F2FP.F16.F32.PACK_AB R3, RZ, R0 ;  /* 0x00000000ff03723e */ /* 0x000fc800000000ff */
[----:B------:R-:W-:-:S05]  /*9860*/  PRMT R3, R3, 0x5410, RZ ;  /* 0x0000541003037816 */ /* 0x000fca00000000ff */
[----:B------:R0:W-:Y:S01]  /*9870*/  STG.E desc[UR36][R4.64], R3 ;  /* 0x0000000304007986 */ /* 0x0001e2000c101924 */
[----:B------:R-:W-:Y:S05]  /*9880*/  BRA `(.L_x_15773) ;  /* 0x0000000c00047947 */ /* 0x000fea0003800000 */
.L_x_15778:
[----:B-----5:R0:W-:Y:S01]  /*9890*/  STG.E.64 desc[UR36][R4.64], R28 ;  /* 0x0000001c04007986 */ /* 0x0201e2000c101b24 */
[----:B------:R-:W-:Y:S05]  /*98a0*/  BRA `(.L_x_15773) ;  /* 0x0000000800fc7947 */ /* 0x000fea0003800000 */
.L_x_15768:
        /* <DEDUP_REMOVED lines=8> */
[----:B-----5:R-:W-:-:S06]  /*9930*/  DSETP.NEU.AND P0, PT, R28, RZ, PT ;  /* 0x000000ff1c00722a */ /* 0x020fcc0003f0d000 */
[----:B------:R-:W-:-:S05]  /*9940*/  SEL R3, RZ, 0x1, !P0 ;  /* 0x00000001ff037807 */ /* 0x000fca0004000000 */
[----:B------:R0:W-:Y:S01]  /*9950*/  STG.E.U8 desc[UR36][R4.64], R3 ;  /* 0x0000000304007986 */ /* 0x0001e2000c101124 */
[----:B------:R-:W-:Y:S05]  /*9960*/  BRA `(.L_x_15773) ;  /* 0x0000000800cc7947 */ /* 0x000fea0003800000 */
.L_x_15782:
[----:B------:R-:W-:-:S05]  /*9970*/  CS2R R30, SRZ ;  /* 0x00000000001e7805 */ /* 0x000fca000001ff00 */
[----:B-----5:R0:W-:Y:S01]  /*9980*/  STG.E.128 desc[UR36][R4.64], R28 ;  /* 0x0000001c04007986 */ /* 0x0201e2000c101d24 */
[----:B------:R-:W-:Y:S05]  /*9990*/  BRA `(.L_x_15773) ;  /* 0x0000000800c07947 */ /* 0x000fea0003800000 */
.L_x_15781:
        /* <DEDUP_REMOVED lines=25> */
.L_x_15786:
[----:B------:R-:W-:Y:S05]  /*9b30*/  BSYNC B0 ;  /* 0x0000000000007941 */ /* 0x000fea0003800000 */
.L_x_15785:
[----:B------:R-:W-:-:S05]  /*9b40*/  LOP3.LUT R7, R0, R7, RZ, 0xfc, !PT ;  /* 0x0000000700077212 */ /* 0x000fca00078efcff */
[----:B------:R0:W-:Y:S01]  /*9b50*/  STG.E.U8 desc[UR36][R4.64], R7 ;  /* 0x0000000704007986 */ /* 0x0001e2000c101124 */
[----:B------:R-:W-:Y:S05]  /*9b60*/  BRA `(.L_x_15773) ;  /* 0x00000008004c7947 */ /* 0x000fea0003800000 */
.L_x_15784:
[----:B------:R-:W-:Y:S01]  /*9b70*/  UMOV UR4, 0xf0000000 ;  /* 0xf000000000047882 */ /* 0x000fe20000000000 */
[----:B------:R-:W-:Y:S01]  /*9b80*/  UMOV UR5, 0x380fffff ;  /* 0x380fffff00057882 */ /* 0x000fe20000000000 */
[----:B-----5:R-:W0:Y:S01]  /*9b90*/  F2F.F32.F64 R7, R28 ;  /* 0x0000001c00077310 */ /* 0x020e220000301000 */
        /* <DEDUP_REMOVED lines=14> */
.L_x_15788:
[----:B------:R-:W-:Y:S01]  /*9c80*/  IMAD.MOV.U32 R0, RZ, RZ, 0x7f ;  /* 0x0000007fff007424 */ /* 0x000fe200078e00ff */
[----:B------:R-:W-:-:S04]  /*9c90*/  ISETP.GT.U32.AND P0, PT, R3, 0x7f800000, PT ;  /* 0x7f8000000300780c */ /* 0x000fc80003f04070 */
[----:B------:R-:W-:-:S09]  /*9ca0*/  SEL R0, R0, 0x7c, P0 ;  /* 0x0000007c00007807 */ /* 0x000fd20000000000 */
.L_x_15789:
[----:B------:R-:W-:Y:S05]  /*9cb0*/  BSYNC B0 ;  /* 0x0000000000007941 */ /* 0x000fea0003800000 */
.L_x_15787:
[----:B------:R-:W-:-:S04]  /*9cc0*/  LOP3.LUT R3, R7, 0x80000000, RZ, 0xc0, !PT ;  /* 0x8000000007037812 */ /* 0x000fc800078ec0ff */
[----:B------:R-:W-:-:S04]  /*9cd0*/  SHF.R.U32.HI R3, RZ, 0x18, R3 ;  /* 0x00000018ff037819 */ /* 0x000fc80000011603 */
[----:B------:R-:W-:-:S05]  /*9ce0*/  LOP3.LUT R3, R0, R3, RZ, 0xfc, !PT ;  /* 0x0000000300037212 */ /* 0x000fca00078efcff */
[----:B------:R0:W-:Y:S01]  /*9cf0*/  STG.E.U8 desc[UR36][R4.64], R3 ;  /* 0x0000000304007986 */ /* 0x0001e2000c101124 */
[----:B------:R-:W-:Y:S05]  /*9d00*/  BRA `(.L_x_15773) ;  /* 0x0000000400e47947 */ /* 0x000fea0003800000 */
.L_x_15783:
[----:B------:R-:W-:Y:S01]  /*9d10*/  UMOV UR4, 0xf0000000 ;  /* 0xf000000000047882 */ /* 0x000fe20000000000 */
[----:B------:R-:W-:Y:S01]  /*9d20*/  UMOV UR5, 0x380fffff ;  /* 0x380fffff00057882 */ /* 0x000fe20000000000 */
[----:B-----5:R-:W0:Y:S01]  /*9d30*/  F2F.F32.F64 R0, R28 ;  /* 0x0000001c00007310 */ /* 0x020e220000301000 */
[----:B------:R-:W-:-:S14]  /*9d40*/  DSETP.GEU.AND P0, PT, |R28|, UR4, PT ;  /* 0x000000041c007e2a */ /* 0x000fdc000bf0e200 */
[----:B0-----:R-:W-:-:S05]  /*9d50*/  @!P0 FMUL R0, R0, 1.175494350822287508e-38 ;  /* 0x0080000000008820 */ /* 0x001fca0000400000 */
[----:B------:R-:W-:-:S05]  /*9d60*/  F2FP.BF16.F32.PACK_AB R0, RZ, R0 ;  /* 0x00000000ff00723e */ /* 0x000fca00000010ff */
[----:B------:R0:W-:Y:S01]  /*9d70*/  STG.E.U16 desc[UR36][R4.64], R0 ;  /* 0x0000000004007986 */ /* 0x0001e2000c101524 */
[----:B------:R-:W-:Y:S05]  /*9d80*/  BRA `(.L_x_15773) ;  /* 0x0000000400c47947 */ /* 0x000fea0003800000 */
.L_x_15780:
        /* <DEDUP_REMOVED lines=8> */
[----:B-----5:R-:W0:Y:S02]  /*9e10*/  F2I.U32.F64.TRUNC R29, R28 ;  /* 0x0000001c001d7311 */ /* 0x020e24000030d000 */
[----:B0-----:R0:W-:Y:S01]  /*9e20*/  STG.E.U16 desc[UR36][R4.64], R29 ;  /* 0x0000001d04007986 */ /* 0x0011e2000c101524 */
[----:B------:R-:W-:Y:S05]  /*9e30*/  BRA `(.L_x_15773) ;  /* 0x0000000400987947 */ /* 0x000fea0003800000 */
.L_x_15792:
[----:B------:R-:W-:Y:S01]  /*9e40*/  UMOV UR4, 0xf0000000 ;  /* 0xf000000000047882 */ /* 0x000fe20000000000 */
[----:B------:R-:W-:Y:S01]  /*9e50*/  UMOV UR5, 0x380fffff ;  /* 0x380fffff00057882 */ /* 0x000fe20000000000 */
[----:B-----5:R-:W0:Y:S01]  /*9e60*/  F2F.F32.F64 R7, R28 ;  /* 0x0000001c00077310 */ /* 0x020e220000301000 */
        /* <DEDUP_REMOVED lines=18> */
.L_x_15795:
[----:B------:R-:W-:-:S04]  /*9f90*/  LOP3.LUT R0, R7, 0x80000000, RZ, 0xc0, !PT ;  /* 0x8000000007007812 */ /* 0x000fc800078ec0ff */
[----:B------:R-:W-:-:S04]  /*9fa0*/  SHF.R.U32.HI R0, RZ, 0x18, R0 ;  /* 0x00000018ff007819 */ /* 0x000fc80000011600 */
[----:B------:R-:W-:-:S07]  /*9fb0*/  LOP3.LUT R0, R3, R0, RZ, 0xfc, !PT ;  /* 0x0000000003007212 */ /* 0x000fce00078efcff */
.L_x_15794:
[----:B------:R-:W-:Y:S05]  /*9fc0*/  BSYNC B0 ;  /* 0x0000000000007941 */ /* 0x000fea0003800000 */
.L_x_15793:
[----:B------:R0:W-:Y:S01]  /*9fd0*/  STG.E.U8 desc[UR36][R4.64], R0 ;  /* 0x0000000004007986 */ /* 0x0001e2000c101124 */
[----:B------:R-:W-:Y:S05]  /*9fe0*/  BRA `(.L_x_15773) ;  /* 0x00000004002c7947 */ /* 0x000fea0003800000 */
.L_x_15791:
        /* <DEDUP_REMOVED lines=21> */
.L_x_15798:
[----:B------:R-:W-:-:S04]  /*a140*/  LOP3.LUT R0, R7, 0x80000000, RZ, 0xc0, !PT ;  /* 0x8000000007007812 */ /* 0x000fc800078ec0ff */
[----:B------:R-:W-:-:S04]  /*a150*/  SHF.R.U32.HI R0, RZ, 0x18, R0 ;  /* 0x00000018ff007819 */ /* 0x000fc80000011600 */
[----:B------:R-:W-:-:S07]  /*a160*/  LOP3.LUT R0, R3, R0, RZ, 0xfc, !PT ;  /* 0x0000000003007212 */ /* 0x000fce00078efcff */
.L_x_15797:
[----:B------:R-:W-:Y:S05]  /*a170*/  BSYNC B0 ;  /* 0x0000000000007941 */ /* 0x000fea0003800000 */
.L_x_15796:
[----:B------:R0:W-:Y:S01]  /*a180*/  STG.E.U8 desc[UR36][R4.64], R0 ;  /* 0x0000000004007986 */ /* 0x0001e2000c101124 */
[----:B------:R-:W-:Y:S05]  /*a190*/  BRA `(.L_x_15773) ;  /* 0x0000000000c07947 */ /* 0x000fea0003800000 */
.L_x_15790:
        /* <DEDUP_REMOVED lines=26> */
.L_x_15772:
        /* <DEDUP_REMOVED lines=16> */
.L_x_15801:
[----:B------:R-:W-:Y:S05]  /*a440*/  BRA `(.L_x_15773) ;  /* 0x0000000000147947 */ /* 0x000fea0003800000 */
.L_x_15800:
[----:B-----5:R-:W0:Y:S02]  /*a450*/  F2I.U64.F64.TRUNC R28, R28 ;  /* 0x0000001c001c7311 */ /* 0x020e24000030d800 */
[----:B0-----:R3:W-:Y:S01]  /*a460*/  STG.E.64 desc[UR36][R4.64], R28 ;  /* 0x0000001c04007986 */ /* 0x0017e2000c101b24 */
[----:B------:R-:W-:Y:S05]  /*a470*/  BRA `(.L_x_15773) ;  /* 0x0000000000087947 */ /* 0x000fea0003800000 */
.L_x_15799:
[----:B-----5:R-:W0:Y:S02]  /*a480*/  F2I.U32.F64.TRUNC R29, R28 ;  /* 0x0000001c001d7311 */ /* 0x020e24000030d000 */
[----:B0-----:R0:W-:Y:S02]  /*a490*/  STG.E desc[UR36][R4.64], R29 ;  /* 0x0000001d04007986 */ /* 0x0011e4000c101924 */
.L_x_15773:
[----:B------:R-:W-:-:S05]  /*a4a0*/  VIADD R19, R19, 0x80 ;  /* 0x0000008013137836 */ /* 0x000fca0000000000 */
[----:B------:R-:W-:-:S13]  /*a4b0*/  ISETP.GE.AND P0, PT, R19, R2, PT ;  /* 0x000000021300720c */ /* 0x000fda0003f06270 */
[----:B------:R-:W-:Y:S05]  /*a4c0*/  @P0 BRA `(.L_x_15767) ;  /* 0x00000010005c0947 */ /* 0x000fea0003800000 */
[----:B0-----:R-:W0:Y:S01]  /*a4d0*/  S2R R0, SR_CTAID.X ;  /* 0x0000000000007919 */ /* 0x001e220000002500 */
        /* <DEDUP_REMOVED lines=21> */
.L_x_15805:
[----:B------:R-:W0:Y:S02]  /*a630*/  F2I.S64.F64.TRUNC R24, R24 ;  /* 0x0000001800187311 */ /* 0x000e24000030d900 */
[----:B0-----:R-:W-:-:S05]  /*a640*/  IMAD.MOV.U32 R3, RZ, RZ, R24 ;  /* 0x000000ffff037224 */ /* 0x001fca00078e0018 */
[----:B------:R0:W-:Y:S01]  /*a650*/  STG.E.U8 desc[UR36][R4.64], R3 ;  /* 0x0000000304007986 */ /* 0x0001e2000c101124 */
[----:B------:R-:W-:Y:S05]  /*a660*/  BRA `(.L_x_15807) ;  /* 0x0000000c00f07947 */ /* 0x000fea0003800000 */
.L_x_15804:
        /* <DEDUP_REMOVED lines=9> */
.L_x_15809:
[----:B------:R-:W0:Y:S02]  /*a700*/  F2I.F64.TRUNC R25, R24 ;  /* 0x0000001800197311 */ /* 0x000e24000030d100 */
[----:B0-----:R3:W-:Y:S01]  /*a710*/  STG.E desc[UR36][R4.64], R25 ;  /* 0x0000001904007986 */ /* 0x0017e2000c101924 */
[----:B------:R-:W-:Y:S05]  /*a720*/  BRA `(.L_x_15807) ;  /* 0x0000000c00c07947 */ /* 0x000fea0003800000 */
.L_x_15808:
[----:B------:R-:W0:Y:S02]  /*a730*/  F2I.F64.TRUNC R25, R24 ;  /* 0x0000001800197311 */ /* 0x000e24000030d100 */
[----:B0-----:R0:W-:Y:S01]  /*a740*/  STG.E.U16 desc[UR36][R4.64], R25 ;  /* 0x0000001904007986 */ /* 0x0011e2000c101524 */
[----:B------:R-:W-:Y:S05]  /*a750*/  BRA `(.L_x_15807) ;  /* 0x0000000c00b47947 */ /* 0x000fea0003800000 */
.L_x_15803:
        /* <DEDUP_REMOVED lines=13> */
.L_x_15811:
        /* <DEDUP_REMOVED lines=8> */
.L_x_15810:
        /* <DEDUP_REMOVED lines=14> */
.L_x_15813:
        /* <DEDUP_REMOVED lines=9> */
.L_x_15812:
[----:B------:R0:W-:Y:S01]  /*aa20*/  STG.E.64 desc[UR36][R4.64], R24 ;  /* 0x0000001804007986 */ /* 0x0001e2000c101b24 */
[----:B------:R-:W-:Y:S05]  /*aa30*/  BRA `(.L_x_15807) ;  /* 0x0000000800fc7947 */ /* 0x000fea0003800000 */
.L_x_15802:
        /* <DEDUP_REMOVED lines=12> */
.L_x_15816:
[----:B--2-4-:R-:W-:-:S05]  /*ab00*/  CS2R R26, SRZ ;  /* 0x00000000001a7805 */ /* 0x014fca000001ff00 */
[----:B------:R0:W-:Y:S01]  /*ab10*/  STG.E.128 desc[UR36][R4.64], R24 ;  /* 0x0000001804007986 */ /* 0x0001e2000c101d24 */
[----:B------:R-:W-:Y:S05]  /*ab20*/  BRA `(.L_x_15807) ;  /* 0x0000000800c07947 */ /* 0x000fea0003800000 */
.L_x_15815:
        /* <DEDUP_REMOVED lines=25> */
.L_x_15820:
[----:B------:R-:W-:Y:S05]  /*acc0*/  BSYNC B0 ;  /* 0x0000000000007941 */ /* 0x000fea0003800000 */
.L_x_15819:
[----:B------:R-:W-:-:S05]  /*acd0*/  LOP3.LUT R7, R0, R7, RZ, 0xfc, !PT ;  /* 0x0000000700077212 */ /* 0x000fca00078efcff */
[----:B------:R0:W-:Y:S01]  /*ace0*/  STG.E.U8 desc[UR36][R4.64], R7 ;  /* 0x0000000704007986 */ /* 0x0001e2000c101124 */
[----:B------:R-:W-:Y:S05]  /*acf0*/  BRA `(.L_x_15807) ;  /* 0x00000008004c7947 */ /* 0x000fea0003800000 */
.L_x_15818:
        /* <DEDUP_REMOVED lines=17> */
.L_x_15822:
[----:B------:R-:W-:Y:S01]  /*ae10*/  IMAD.MOV.U32 R0, RZ, RZ, 0x7f ;  /* 0x0000007fff007424 */ /* 0x000fe200078e00ff */
[----:B------:R-:W-:-:S04]  /*ae20*/  ISETP.GT.U32.AND P0, PT, R3, 0x7f800000, PT ;  /* 0x7f8000000300780c */ /* 0x000fc80003f04070 */
[----:B------:R-:W-:-:S09]  /*ae30*/  SEL R0, R0, 0x7c, P0 ;  /* 0x0000007c00007807 */ /* 0x000fd20000000000 */
.L_x_15823:
[----:B------:R-:W-:Y:S05]  /*ae40*/  BSYNC B0 ;  /* 0x0000000000007941 */ /* 0x000fea0003800000 */
.L_x_15821:
[----:B------:R-:W-:-:S04]  /*ae50*/  LOP3.LUT R3, R7, 0x80000000, RZ, 0xc0, !PT ;  /* 0x8000000007037812 */ /* 0x000fc800078ec0ff */
[----:B------:R-:W-:-:S04]  /*ae60*/  SHF.R.U32.HI R3, RZ, 0x18, R3 ;  /* 0x00000018ff037819 */ /* 0x000fc80000011603 */
[----:B------:R-:W-:-:S05]  /*ae70*/  LOP3.LUT R3, R0, R3, RZ, 0xfc, !PT ;  /* 0x0000000300037212 */ /* 0x000fca00078efcff */
[----:B------:R0:W-:Y:S01]  /*ae80*/  STG.E.U8 desc[UR36][R4.64], R3 ;  /* 0x0000000304007986 */ /* 0x0001e2000c101124 */
[----:B------:R-:W-:Y:S05]  /*ae90*/  BRA `(.L_x_15807) ;  /* 0x0000000400e47947 */ /* 0x000fea0003800000 */
.L_x_15817:
        /* <DEDUP_REMOVED lines=8> */
.L_x_15814:
        /* <DEDUP_REMOVED lines=11> */
.L_x_15826:
        /* <DEDUP_REMOVED lines=21> */
.L_x_15829:
[----:B------:R-:W-:-:S04]  /*b120*/  LOP3.LUT R0, R7, 0x80000000, RZ, 0xc0, !PT ;  /* 0x8000000007007812 */ /* 0x000fc800078ec0ff */
[----:B------:R-:W-:-:S04]  /*b130*/  SHF.R.U32.HI R0, RZ, 0x18, R0 ;  /* 0x00000018ff007819 */ /* 0x000fc80000011600 */
[----:B------:R-:W-:-:S07]  /*b140*/  LOP3.LUT R0, R3, R0, RZ, 0xfc, !PT ;  /* 0x0000000003007212 */ /* 0x000fce00078efcff */
.L_x_15828:
[----:B------:R-:W-:Y:S05]  /*b150*/  BSYNC B0 ;  /* 0x0000000000007941 */ /* 0x000fea0003800000 */
.L_x_15827:
[----:B------:R0:W-:Y:S01]  /*b160*/  STG.E.U8 desc[UR36][R4.64], R0 ;  /* 0x0000000004007986 */ /* 0x0001e2000c101124 */
[----:B------:R-:W-:Y:S05]  /*b170*/  BRA `(.L_x_15807) ;  /* 0x00000004002c7947 */ /* 0x000fea0003800000 */
.L_x_15825:
        /* <DEDUP_REMOVED lines=21> */
.L_x_15832:
[----:B------:R-:W-:-:S04]  /*b2d0*/  LOP3.LUT R0, R7, 0x80000000, RZ, 0xc0, !PT ;  /* 0x8000000007007812 */ /* 0x000fc800078ec0ff */
[----:B------:R-:W-:-:S04]  /*b2e0*/  SHF.R.U32.HI R0, RZ, 0x18, R0 ;  /* 0x00000018ff007819 */ /* 0x000fc80000011600 */
[----:B------:R-:W-:-:S07]  /*b2f0*/  LOP3.LUT R0, R3, R0, RZ, 0xfc, !PT ;  /* 0x0000000003007212 */ /* 0x000fce00078efcff */
.L_x_15831:
[----:B------:R-:W-:Y:S05]  /*b300*/  BSYNC B0 ;  /* 0x0000000000007941 */ /* 0x000fea0003800000 */
.L_x_15830:
[----:B------:R0:W-:Y:S01]  /*b310*/  STG.E.U8 desc[UR36][R4.64], R0 ;  /* 0x0000000004007986 */ /* 0x0001e2000c101124 */
[----:B------:R-:W-:Y:S05]  /*b320*/  BRA `(.L_x_15807) ;  /* 0x0000000000c07947 */ /* 0x000fea0003800000 */
.L_x_15824:
        /* <DEDUP_REMOVED lines=26> */
.L_x_15806:
        /* <DEDUP_REMOVED lines=16> */
.L_x_15835:
[----:B------:R-:W-:Y:S05]  /*b5d0*/  BRA `(.L_x_15807) ;  /* 0x0000000000147947 */ /* 0x000fea0003800000 */
.L_x_15834:
[----:B------:R-:W0:Y:S02]  /*b5e0*/  F2I.U64.F64.TRUNC R24, R24 ;  /* 0x0000001800187311 */ /* 0x000e24000030d800 */
[----:B0-----:R0:W-:Y:S01]  /*b5f0*/  STG.E.64 desc[UR36][R4.64], R24 ;  /* 0x0000001804007986 */ /* 0x0011e2000c101b24 */
[----:B------:R-:W-:Y:S05]  /*b600*/  BRA `(.L_x_15807) ;  /* 0x0000000000087947 */ /* 0x000fea0003800000 */
.L_x_15833:
[----:B------:R-:W0:Y:S02]  /*b610*/  F2I.U32.F64.TRUNC R25, R24 ;  /* 0x0000001800197311 */ /* 0x000e24000030d000 */
[----:B0-----:R0:W-:Y:S02]  /*b620*/  STG.E desc[UR36][R4.64], R25 ;  /* 0x0000001904007986 */ /* 0x0011e4000c101924 */
.L_x_15807:
[----:B------:R-:W-:-:S07]  /*b630*/  VIADD R19, R19, 0x80 ;  /* 0x0000008013137836 */ /* 0x000fce0000000000 */
.L_x_15767:
[----:B------:R-:W-:Y:S05]  /*b640*/  BSYNC B6 ;  /* 0x0000000000067941 */ /* 0x000fea0003800000 */
.L_x_15766:
[----:B------:R-:W-:-:S13]  /*b650*/  ISETP.GE.AND P0, PT, R19, R2, PT ;  /* 0x000000021300720c */ /* 0x000fda0003f06270 */
[----:B------:R-:W-:Y:S05]  /*b660*/  @P0 EXIT ;  /* 0x000000000000094d */ /* 0x000fea0003800000 */
[----:B0-----:R-:W0:Y:S01]  /*b670*/  S2R R0, SR_CTAID.X ;  /* 0x0000000000007919 */ /* 0x001e220000002500 */
[----:B-1----:R-:W1:Y:S01]  /*b680*/  LDC.64 R2, c[0x0][0x228] ;  /* 0x00008a00ff027b82 */ /* 0x002e620000000a00 */
[----:B------:R-:W-:Y:S01]  /*b690*/  ULDC UR4, c[0x0][0x248] ;  /* 0x0000920000047ab9 */ /* 0x000fe20000000800 */
[----:B0-----:R-:W-:Y:S01]  /*b6a0*/  IMAD R19, R0, 0x200, R19 ;  /* 0x0000020000137824 */ /* 0x001fe200078e0213 */
[----:B---3--:R-:W-:-:S03]  /*b6b0*/  PRMT R0, R18, 0x9910, RZ ;  /* 0x0000991012007816 */ /* 0x008fc600000000ff */
        /* <DEDUP_REMOVED lines=14> */
[----:B0-----:R-:W-:Y:S01]  /*b7a0*/  STG.E.U8 desc[UR36][R2.64], R17 ;  /* 0x0000001102007986 */ /* 0x001fe2000c101124 */
[----:B------:R-:W-:Y:S05]  /*b7b0*/  EXIT ;  /* 0x000000000000794d */ /* 0x000fea0003800000 */
.L_x_15839:
[----:B-----5:R-:W0:Y:S02]  /*b7c0*/  F2I.S64.F64.TRUNC R16, R16 ;  /* 0x0000001000107311 */ /* 0x020e24000030d900 */
[----:B0-----:R-:W-:-:S05]  /*b7d0*/  IMAD.MOV.U32 R5, RZ, RZ, R16 ;  /* 0x000000ffff057224 */ /* 0x001fca00078e0010 */
[----:B------:R-:W-:Y:S01]  /*b7e0*/  STG.E.U8 desc[UR36][R2.64], R5 ;  /* 0x0000000502007986 */ /* 0x000fe2000c101124 */
[----:B------:R-:W-:Y:S05]  /*b7f0*/  EXIT ;  /* 0x000000000000794d */ /* 0x000fea0003800000 */
.L_x_15838:
[----:B------:R-:W-:-:S13]  /*b800*/  ISETP.NE.AND P0, PT, R0, 0x2, PT ;  /* 0x000000020000780c */ /* 0x000fda0003f05270 */
[----:B------:R-:W-:Y:S05]  /*b810*/  @!P0 BRA `(.L_x_15841) ;  /* 0x0000000000288947 */ /* 0x000fea0003800000 */
[----:B------:R-:W-:-:S13]  /*b820*/  ISETP.NE.AND P0, PT, R0, 0x3, PT ;  /* 0x000000030000780c */ /* 0x000fda0003f05270 */
[----:B------:R-:W-:Y:S05]  /*b830*/  @!P0 BRA `(.L_x_15842) ;  /* 0x0000000000148947 */ /* 0x000fea0003800000 */
[----:B------:R-:W-:-:S13]  /*b840*/  ISETP.NE.AND P0, PT, R0, 0x4, PT ;  /* 0x000000040000780c */ /* 0x000fda0003f05270 */
[----:B------:R-:W-:Y:S05]  /*b850*/  @P0 BRA `(.L_x_15840) ;  /* 0x0000000c00880947 */ /* 0x000fea0003800000 */
[----:B-----5:R-:W0:Y:S02]  /*b860*/  F2I.S64.F64.TRUNC R16, R16 ;  /* 0x0000001000107311 */ /* 0x020e24000030d900 */
[----:B0-----:R-:W-:Y:S01]  /*b870*/  STG.E.64 desc[UR36][R2.64], R16 ;  /* 0x0000001002007986 */ /* 0x001fe2000c101b24 */
[----:B------:R-:W-:Y:S05]  /*b880*/  EXIT ;  /* 0x000000000000794d */ /* 0x000fea0003800000 */
.L_x_15842:
[----:B-----5:R-:W0:Y:S02]  /*b890*/  F2I.F64.TRUNC R17, R16 ;  /* 0x0000001000117311 */ /* 0x020e24000030d100 */
[----:B0-----:R-:W-:Y:S01]  /*b8a0*/  STG.E desc[UR36][R2.64], R17 ;  /* 0x0000001102007986 */ /* 0x001fe2000c101924 */
[----:B------:R-:W-:Y:S05]  /*b8b0*/  EXIT ;  /* 0x000000000000794d */ /* 0x000fea0003800000 */
.L_x_15841:
[----:B-----5:R-:W0:Y:S02]  /*b8c0*/  F2I.F64.TRUNC R17, R16 ;  /* 0x0000001000117311 */ /* 0x020e24000030d100 */
[----:B0-----:R-:W-:Y:S01]  /*b8d0*/  STG.E.U16 desc[UR36][R2.64], R17 ;  /* 0x0000001102007986 */ /* 0x001fe2000c101524 */
[----:B------:R-:W-:Y:S05]  /*b8e0*/  EXIT ;  /* 0x000000000000794d */ /* 0x000fea0003800000 */
.L_x_15837:
        /* <DEDUP_REMOVED lines=11> */
[----:B------:R-:W-:Y:S01]  /*b9a0*/  STG.E desc[UR36][R2.64], R5 ;  /* 0x0000000502007986 */ /* 0x000fe2000c101924 */
[----:B------:R-:W-:Y:S05]  /*b9b0*/  EXIT ;  /* 0x000000000000794d */ /* 0x000fea0003800000 */
.L_x_15844:
[----:B------:R-:W-:Y:S01]  /*b9c0*/  UMOV UR4, 0xf0000000 ;  /* 0xf000000000047882 */ /* 0x000fe20000000000 */
[----:B------:R-:W-:Y:S01]  /*b9d0*/  UMOV UR5, 0x380fffff ;  /* 0x380fffff00057882 */ /* 0x000fe20000000000 */
[----:B-----5:R-:W0:Y:S01]  /*b9e0*/  F2F.F32.F64 R0, R16 ;  /* 0x0000001000007310 */ /* 0x020e220000301000 */
[----:B------:R-:W-:-:S14]  /*b9f0*/  DSETP.GEU.AND P0, PT, |R16|, UR4, PT ;  /* 0x0000000410007e2a */ /* 0x000fdc000bf0e200 */
[----:B0-----:R-:W-:-:S05]  /*ba00*/  @!P0 FMUL R0, R0, 1.175494350822287508e-38 ;  /* 0x0080000000008820 */ /* 0x001fca0000400000 */
[----:B------:R-:W-:-:S05]  /*ba10*/  F2FP.F16.F32.PACK_AB R0, RZ, R0 ;  /* 0x00000000ff00723e */ /* 0x000fca00000000ff */
[----:B------:R-:W-:Y:S01]  /*ba20*/  STG.E.U16 desc[UR36][R2.64], R0 ;  /* 0x0000000002007986 */ /* 0x000fe2000c101524 */
[----:B------:R-:W-:Y:S05]  /*ba30*/  EXIT ;  /* 0x000000000000794d */ /* 0x000fea0003800000 */
.L_x_15843:
        /* <DEDUP_REMOVED lines=12> */
[----:B------:R-:W-:Y:S01]  /*bb00*/  STG.E.64 desc[UR36][R2.64], R4 ;  /* 0x0000000402007986 */ /* 0x000fe2000c101b24 */
[----:B------:R-:W-:Y:S05]  /*bb10*/  EXIT ;  /* 0x000000000000794d */ /* 0x000fea0003800000 */
.L_x_15846:
[----:B------:R-:W-:Y:S01]  /*bb20*/  UMOV UR4, 0xf0000000 ;  /* 0xf000000000047882 */ /* 0x000fe20000000000 */
[----:B------:R-:W-:Y:S01]  /*bb30*/  UMOV UR5, 0x380fffff ;  /* 0x380fffff00057882 */ /* 0x000fe20000000000 */
[----:B-----5:R-:W0:Y:S01]  /*bb40*/  F2F.F32.F64 R0, R16 ;  /* 0x0000001000007310 */ /* 0x020e220000301000 */
[----:B------:R-:W-:-:S14]  /*bb50*/  DSETP.GEU.AND P0, PT, |R16|, UR4, PT ;  /* 0x0000000410007e2a */ /* 0x000fdc000bf0e200 */
[----:B0-----:R-:W-:-:S05]  /*bb60*/  @!P0 FMUL R0, R0, 1.175494350822287508e-38 ;  /* 0x0080000000008820 */ /* 0x001fca0000400000 */
[----:B------:R-:W-:-:S04]  /*bb70*/  F2FP.F16.F32.PACK_AB R5, RZ, R0 ;  /* 0x00000000ff05723e */ /* 0x000fc800000000ff */
[----:B------:R-:W-:-:S05]  /*bb80*/  PRMT R5, R5, 0x5410, RZ ;  /* 0x0000541005057816 */ /* 0x000fca00000000ff */
[----:B------:R-:W-:Y:S01]  /*bb90*/  STG.E desc[UR36][R2.64], R5 ;  /* 0x0000000502007986 */ /* 0x000fe2000c101924 */
[----:B------:R-:W-:Y:S05]  /*bba0*/  EXIT ;  /* 0x000000000000794d */ /* 0x000fea0003800000 */
.L_x_15845:
[----:B-----5:R-:W-:Y:S01]  /*bbb0*/  STG.E.64 desc[UR36][R2.64], R16 ;  /* 0x0000001002007986 */ /* 0x020fe2000c101b24 */
[----:B------:R-:W-:Y:S05]  /*bbc0*/  EXIT ;  /* 0x000000000000794d */ /* 0x000fea0003800000 */
.L_x_15836:
        /* <DEDUP_REMOVED lines=10> */
[----:B------:R-:W-:Y:S01]  /*bc70*/  STG.E.U8 desc[UR36][R2.64], R5 ;  /* 0x0000000502007986 */ /* 0x000fe2000c101124 */
[----:B------:R-:W-:Y:S05]  /*bc80*/  EXIT ;  /* 0x000000000000794d */ /* 0x000fea0003800000 */
.L_x_15849:
[----:B------:R-:W-:-:S05]  /*bc90*/  CS2R R18, SRZ ;  /* 0x0000000000127805 */ /* 0x000fca000001ff00 */
[----:B-----5:R-:W-:Y:S01]  /*bca0*/  STG.E.128 desc[UR36][R2.64], R16 ;  /* 0x0000001002007986 */ /* 0x020fe2000c101d24 */
[----:B------:R-:W-:Y:S05]  /*bcb0*/  EXIT ;  /* 0x000000000000794d */ /* 0x000fea0003800000 */
.L_x_15848:
        /* <DEDUP_REMOVED lines=25> */
.L_x_15853:
[----:B------:R-:W-:Y:S05]  /*be50*/  BSYNC B0 ;  /* 0x0000000000007941 */ /* 0x000fea0003800000 */
.L_x_15852:
[----:B------:R-:W-:-:S05]  /*be60*/  LOP3.LUT R5, R0, R5, RZ, 0xfc, !PT ;  /* 0x0000000500057212 */ /* 0x000fca00078efcff */
[----:B------:R-:W-:Y:S01]  /*be70*/  STG.E.U8 desc[UR36][R2.64], R5 ;  /* 0x0000000502007986 */ /* 0x000fe2000c101124 */
[----:B------:R-:W-:Y:S05]  /*be80*/  EXIT ;  /* 0x000000000000794d */ /* 0x000fea0003800000 */
.L_x_15851:
        /* <DEDUP_REMOVED lines=17> */
.L_x_15855:
[----:B------:R-:W-:Y:S01]  /*bfa0*/  IMAD.MOV.U32 R0, RZ, RZ, 0x7f ;  /* 0x0000007fff007424 */ /* 0x000fe200078e00ff */
[----:B------:R-:W-:-:S04]  /*bfb0*/  ISETP.GT.U32.AND P0, PT, R4, 0x7f800000, PT ;  /* 0x7f8000000400780c */ /* 0x000fc80003f04070 */
[----:B------:R-:W-:-:S09]  /*bfc0*/  SEL R0, R0, 0x7c, P0 ;  /* 0x0000007c00007807 */ /* 0x000fd20000000000 */
.L_x_15856:
[----:B------:R-:W-:Y:S05]  /*bfd0*/  BSYNC B0 ;  /* 0x0000000000007941 */ /* 0x000fea0003800000 */
.L_x_15854:
[----:B------:R-:W-:-:S04]  /*bfe0*/  LOP3.LUT R4, R5, 0x80000000, RZ, 0xc0, !PT ;  /* 0x8000000005047812 */ /* 0x000fc800078ec0ff */
[----:B------:R-:W-:-:S04]  /*bff0*/  SHF.R.U32.HI R5, RZ, 0x18, R4 ;  /* 0x00000018ff057819 */ /* 0x000fc80000011604 */
[----:B------:R-:W-:-:S05]  /*c000*/  LOP3.LUT R5, R0, R5, RZ, 0xfc, !PT ;  /* 0x0000000500057212 */ /* 0x000fca00078efcff */
[----:B------:R-:W-:Y:S01]  /*c010*/  STG.E.U8 desc[UR36][R2.64], R5 ;  /* 0x0000000502007986 */ /* 0x000fe2000c101124 */
[----:B------:R-:W-:Y:S05]  /*c020*/  EXIT ;  /* 0x000000000000794d */ /* 0x000fea0003800000 */
.L_x_15850:
[----:B------:R-:W-:Y:S01]  /*c030*/  UMOV UR4, 0xf0000000 ;  /* 0xf000000000047882 */ /* 0x000fe20000000000 */
[----:B------:R-:W-:Y:S01]  /*c040*/  UMOV UR5, 0x380fffff ;  /* 0x380fffff00057882 */ /* 0x000fe20000000000 */
[----:B-----5:R-:W0:Y:S01]  /*c050*/  F2F.F32.F64 R0, R16 ;  /* 0x0000001000007310 */ /* 0x020e220000301000 */
[----:B------:R-:W-:-:S14]  /*c060*/  DSETP.GEU.AND P0, PT, |R16|, UR4, PT ;  /* 0x0000000410007e2a */ /* 0x000fdc000bf0e200 */
[----:B0-----:R-:W-:-:S05]  /*c070*/  @!P0 FMUL R0, R0, 1.175494350822287508e-38 ;  /* 0x0080000000008820 */ /* 0x001fca0000400000 */
[----:B------:R-:W-:-:S05]  /*c080*/  F2FP.BF16.F32.PACK_AB R0, RZ, R0 ;  /* 0x00000000ff00723e */ /* 0x000fca00000010ff */
[----:B------:R-:W-:Y:S01]  /*c090*/  STG.E.U16 desc[UR36][R2.64], R0 ;  /* 0x0000000002007986 */ /* 0x000fe2000c101524 */
[----:B------:R-:W-:Y:S05]  /*c0a0*/  EXIT ;  /* 0x000000000000794d */ /* 0x000fea0003800000 */
.L_x_15847:
        /* <DEDUP_REMOVED lines=9> */
[----:B0-----:R-:W-:Y:S01]  /*c140*/  STG.E.U16 desc[UR36][R2.64], R17 ;  /* 0x0000001102007986 */ /* 0x001fe2000c101524 */
[----:B------:R-:W-:Y:S05]  /*c150*/  EXIT ;  /* 0x000000000000794d */ /* 0x000fea0003800000 */
.L_x_15859:
        /* <DEDUP_REMOVED lines=21> */
.L_x_15862:
[----:B------:R-:W-:-:S04]  /*c2b0*/  LOP3.LUT R0, R7, 0x80000000, RZ, 0xc0, !PT ;  /* 0x8000000007007812 */ /* 0x000fc800078ec0ff */
[----:B------:R-:W-:-:S04]  /*c2c0*/  SHF.R.U32.HI R5, RZ, 0x18, R0 ;  /* 0x00000018ff057819 */ /* 0x000fc80000011600 */
[----:B------:R-:W-:-:S04]  /*c2d0*/  LOP3.LUT R4, R4, R5, RZ, 0xfc, !PT ;  /* 0x0000000504047212 */ /* 0x000fc800078efcff */
[----:B------:R-:W-:-:S07]  /*c2e0*/  PRMT R0, R4, 0x7610, R0 ;  /* 0x0000761004007816 */ /* 0x000fce0000000000 */
.L_x_15861:
[----:B------:R-:W-:Y:S05]  /*c2f0*/  BSYNC B0 ;  /* 0x0000000000007941 */ /* 0x000fea0003800000 */
.L_x_15860:
[----:B------:R-:W-:Y:S01]  /*c300*/  STG.E.U8 desc[UR36][R2.64], R0 ;  /* 0x0000000002007986 */ /* 0x000fe2000c101124 */
[----:B------:R-:W-:Y:S05]  /*c310*/  EXIT ;  /* 0x000000000000794d */ /* 0x000fea0003800000 */
.L_x_15858:
        /* <DEDUP_REMOVED lines=21> */
.L_x_15865:
[----:B------:R-:W-:-:S04]  /*c470*/  LOP3.LUT R0, R7, 0x80000000, RZ, 0xc0, !PT ;  /* 0x8000000007007812 */ /* 0x000fc800078ec0ff */
[----:B------:R-:W-:-:S04]  /*c480*/  SHF.R.U32.HI R5, RZ, 0x18, R0 ;  /* 0x00000018ff057819 */ /* 0x000fc80000011600 */
[----:B------:R-:W-:-:S04]  /*c490*/  LOP3.LUT R4, R4, R5, RZ, 0xfc, !PT ;  /* 0x0000000504047212 */ /* 0x000fc800078efcff */
[----:B------:R-:W-:-:S07]  /*c4a0*/  PRMT R0, R4, 0x7610, R0 ;  /* 0x0000761004007816 */ /* 0x000fce0000000000 */
.L_x_15864:
[----:B------:R-:W-:Y:S05]  /*c4b0*/  BSYNC B0 ;  /* 0x0000000000007941 */ /* 0x000fea0003800000 */
.L_x_15863:
[----:B------:R-:W-:Y:S01]  /*c4c0*/  STG.E.U8 desc[UR36][R2.64], R0 ;  /* 0x0000000002007986 */ /* 0x000fe2000c101124 */
[----:B------:R-:W-:Y:S05]  /*c4d0*/  EXIT ;  /* 0x000000000000794d */ /* 0x000fea0003800000 */
.L_x_15857:
        /* <DEDUP_REMOVED lines=26> */
.L_x_15840:
        /* <DEDUP_REMOVED lines=15> */
[----:B-12-45:R-:W-:Y:S05]  /*c770*/  CALL.ABS.NOINC R2 ;  /* 0x0000000002007343 */ /* 0x036fea0003c00000 */
.L_x_15868:
[----:B------:R-:W-:Y:S05]  /*c780*/  EXIT ;  /* 0x000000000000794d */ /* 0x000fea0003800000 */
.L_x_15867:
[----:B-----5:R-:W0:Y:S02]  /*c790*/  F2I.U64.F64.TRUNC R16, R16 ;  /* 0x0000001000107311 */ /* 0x020e24000030d800 */
[----:B0-----:R-:W-:Y:S01]  /*c7a0*/  STG.E.64 desc[UR36][R2.64], R16 ;  /* 0x0000001002007986 */ /* 0x001fe2000c101b24 */
[----:B------:R-:W-:Y:S05]  /*c7b0*/  EXIT ;  /* 0x000000000000794d */ /* 0x000fea0003800000 */
.L_x_15866:
[----:B-----5:R-:W0:Y:S02]  /*c7c0*/  F2I.U32.F64.TRUNC R17, R16 ;  /* 0x0000001000117311 */ /* 0x020e24000030d000 */
[----:B0-----:R-:W-:Y:S01]  /*c7d0*/  STG.E desc[UR36][R2.64], R17 ;  /* 0x0000001102007986 */ /* 0x001fe2000c101924 */
[----:B------:R-:W-:Y:S05]  /*c7e0*/  EXIT ;  /* 0x000000000000794d */ /* 0x000fea0003800000 */
.L_x_15869:
        /* <DEDUP_REMOVED lines=9> */
.L_x_57375:


//--------------------- .text._ZN2at6native18elementwise_kernelILi128ELi2EZNS0_22gpu_kernel_impl_nocastINS0_13AUnaryFunctorIdddZZZNS0_16fmod_kernel_cudaERNS_18TensorIteratorBaseEENKUlvE0_clEvENKUlvE_clEvEUlddE_EEEEvS5_RKT_EUliE_EEviT1_ --------------------------
	.section	.text._ZN2at6native18elementwise_kernelILi128ELi2EZNS0_22gpu_kernel_impl_nocastINS0_13AUnaryFunctorIdddZZZNS0_16fmod_kernel_cudaERNS_18TensorIteratorBaseEENKUlvE0_clEvENKUlvE_clEvEUlddE_EEEEvS5_RKT_EUliE_EEviT1_,"ax",@progbits
	.align	128
        .global         _ZN2at6native18elementwise_kernelILi128ELi2EZNS0_22gpu_kernel_impl_nocastINS0_13AUnaryFunctorIdddZZZNS0_16fmod_kernel_cudaERNS_18TensorIteratorBaseEENKUlvE0_clEvENKUlvE_clEvEUlddE_EEEEvS5_RKT_EUliE_EEviT1_
        .type           _ZN2at6native18elementwise_kernelILi128ELi2EZNS0_22gpu_kernel_impl_nocastINS0_13AUnaryFunctorIdddZZZNS0_16fmod_kernel_cudaERNS_18TensorIteratorBaseEENKUlvE0_clEvENKUlvE_clEvEUlddE_EEEEvS5_RKT_EUliE_EEviT1_,@function
        .size           _ZN2at6native18elementwise_kernelILi128ELi2EZNS0_22gpu_kernel_impl_nocastINS0_13AUnaryFunctorIdddZZZNS0_16fmod_kernel_cudaERNS_18TensorIteratorBaseEENKUlvE0_clEvENKUlvE_clEvEUlddE_EEEEvS5_RKT_EUliE_EEviT1_,(.L_x_57376 - _ZN2at6native18elementwise_kernelILi128ELi2EZNS0_22gpu_kernel_impl_nocastINS0_13AUnaryFunctorIdddZZZNS0_16fmod_kernel_cudaERNS_18TensorIteratorBaseEENKUlvE0_clEvENKUlvE_clEvEUlddE_EEEEvS5_RKT_EUliE_EEviT1_)
        .other          _ZN2at6native18elementwise_kernelILi128ELi2EZNS0_22gpu_kernel_impl_nocastINS0_13AUnaryFunctorIdddZZZNS0_16fmod_kernel_cudaERNS_18TensorIteratorBaseEENKUlvE0_clEvENKUlvE_clEvEUlddE_EEEEvS5_RKT_EUliE_EEviT1_,@"STO_CUDA_ENTRY STV_DEFAULT"
_ZN2at6native18elementwise_kernelILi128ELi2EZNS0_22gpu_kernel_impl_nocastINS0_13AUnaryFunctorIdddZZZNS0_16fmod_kernel_cudaERNS_18TensorIteratorBaseEENKUlvE0_clEvENKUlvE_clEvEUlddE_EEEEvS5_RKT_EUliE_EEviT1_:
.text._ZN2at6native18elementwise_kernelILi128ELi2EZNS0_22gpu_kernel_impl_nocastINS0_13AUnaryFunctorIdddZZZNS0_16fmod_kernel_cudaERNS_18TensorIteratorBaseEENKUlvE0_clEvENKUlvE_clEvEUlddE_EEEEvS5_RKT_EUliE_EEviT1_:
        /* <DEDUP_REMOVED lines=313> */
.L_x_15872:
[----:B------:R-:W-:Y:S02]  /*1390*/  ULDC.64 UR8, c[0x0][0x418] ;  /* 0x0001060000087ab9 */ /* 0x000fe40000000a00 */
[----:B------:R-:W-:Y:S02]  /*13a0*/  IADD3 R6, P0, R2, UR8, RZ ;  /* 0x0000000802067c10 */ /* 0x000fe4000ff1e0ff */
[----:B------:R-:W0:Y:S02]  /*13b0*/  LDC.64 R2, c[0x0][0x428] ;  /* 0x00010a00ff027b82 */ /* 0x000e240000000a00 */
[----:B------:R-:W-:Y:S01]  /*13c0*/  IADD3.X R7, RZ, UR9, RZ, P0, !PT ;  /* 0x00000009ff077c10 */ /* 0x000fe200087fe4ff */
[----:B------:R-:W-:-:S04]  /*13d0*/  ULDC.64 UR8, c[0x0][0x410] ;  /* 0x0001040000087ab9 */ /* 0x000fc80000000a00 */
[----:B------:R-:W2:Y:S01]  /*13e0*/  LDG.E.64 R12, desc[UR4][R6.64] ;  /* 0x00000004060c7981 */ /* 0x000ea2000c1e1b00 */
[----:B------:R-:W-:Y:S01]  /*13f0*/  IADD3 R4, P1, R5, UR8, RZ ;  /* 0x0000000805047c10 */ /* 0x000fe2000ff3e0ff */
[----:B------:R-:W-:Y:S04]  /*1400*/  BSSY B0, `(.L_x_15873) ;  /* 0x00000ff000007945 */ /* 0x000fe80003800000 */
[----:B------:R-:W-:Y:S01]  /*1410*/  IMAD.X R5, RZ, RZ, UR9, P1 ;  /* 0x00000009ff057e24 */ /* 0x000fe200088e06ff */
[----:B0-----:R-:W-:Y:S01]  /*1420*/  LOP3.LUT R9, R3, 0x7fffffff, RZ, 0xc0, !PT ;  /* 0x7fffffff03097812 */ /* 0x001fe200078ec0ff */
[----:B------:R-:W-:Y:S01]  /*1430*/  IMAD.MOV.U32 R8, RZ, RZ, R2 ;  /* 0x000000ffff087224 */ /* 0x000fe200078e0002 */
[----:B--2---:R-:W-:Y:S01]  /*1440*/  LOP3.LUT R7, R13, 0x7fffffff, RZ, 0xc0, !PT ;  /* 0x7fffffff0d077812 */ /* 0x004fe200078ec0ff */
[----:B------:R-:W-:-:S03]  /*1450*/  IMAD.MOV.U32 R6, RZ, RZ, R12 ;  /* 0x000000ffff067224 */ /* 0x000fc600078e000c */
        /* <DEDUP_REMOVED lines=34> */
.L_x_15879:
[----:B------:R-:W-:Y:S01]  /*1680*/  VIADD R10, R10, 0xffffffff ;  /* 0xffffffff0a0a7836 */ /* 0x000fe20000000000 */
[----:B------:R-:W-:Y:S01]  /*1690*/  IADD3 R12, P0, -R6, R15, RZ ;  /* 0x0000000f060c7210 */ /* 0x000fe20007f1e1ff */
[----:B------:R-:W-:-:S03]  /*16a0*/  VIADD R9, R9, 0xffffffff ;  /* 0xffffffff09097836 */ /* 0x000fc60000000000 */
[----:B------:R-:W-:Y:S02]  /*16b0*/  ISETP.NE.AND P1, PT, R10, RZ, PT ;  /* 0x000000ff0a00720c */ /* 0x000fe40003f25270 */
        /* <DEDUP_REMOVED lines=8> */
.L_x_15878:
[----:B------:R-:W-:-:S07]  /*1740*/  IMAD.MOV.U32 R10, RZ, RZ, R11 ;  /* 0x000000ffff0a7224 */ /* 0x000fce00078e000b */
.L_x_15877:
[----:B------:R-:W-:Y:S05]  /*1750*/  BSYNC B2 ;  /* 0x0000000000027941 */ /* 0x000fea0003800000 */
.L_x_15876:
        /* <DEDUP_REMOVED lines=13> */
.L_x_15885:
        /* <DEDUP_REMOVED lines=33> */
.L_x_15884:
[----:B------:R-:W-:-:S07]  /*1a40*/  IMAD.MOV.U32 R10, RZ, RZ, R12 ;  /* 0x000000ffff0a7224 */ /* 0x000fce00078e000c */
.L_x_15883:
[----:B------:R-:W-:Y:S05]  /*1a50*/  BSYNC B3 ;  /* 0x0000000000037941 */ /* 0x000fea0003800000 */
.L_x_15882:
[----:B------:R-:W-:-:S13]  /*1a60*/  ISETP.GE.U32.AND P0, PT, R11, 0xc, PT ;  /* 0x0000000c0b00780c */ /* 0x000fda0003f06070 */
[----:B------:R-:W-:Y:S05]  /*1a70*/  @!P0 BRA `(.L_x_15881) ;  /* 0x0000000400d88947 */ /* 0x000fea0003800000 */
[----:B------:R-:W-:Y:S01]  /*1a80*/  BSSY B3, `(.L_x_15886) ;  /* 0x0000074000037945 */ /* 0x000fe20003800000 */
.L_x_15887:
        /* <DEDUP_REMOVED lines=116> */
.L_x_15886:
[----:B------:R-:W-:-:S07]  /*21d0*/  IMAD.MOV.U32 R17, RZ, RZ, R11 ;  /* 0x000000ffff117224 */ /* 0x000fce00078e000b */
.L_x_15881:
[----:B------:R-:W-:Y:S05]  /*21e0*/  BSYNC B2 ;  /* 0x0000000000027941 */ /* 0x000fea0003800000 */
.L_x_15880:
        /* <DEDUP_REMOVED lines=16> */
[----:B------:R-:W-:Y:S02]  /*22f0*/  IADD3 R2, -R2, 0x1, RZ ;  /* 0x0000000102027810 */ /* 0x000fe40007ffe1ff */
[----:B------:R-:W-:-:S09]  /*2300*/  LEA.X R13, R6, R7, 0x14, P1 ;  /* 0x00000007060d7211 */ /* 0x000fd200008ea4ff */
[-CC-:B------:R-:W-:Y:S02]  /*2310*/  @!P0 SHF.R.U64 R8, R9, R2.reuse, R7.reuse ;  /* 0x0000000209088219 */ /* 0x180fe40000001207 */
[----:B------:R-:W-:-:S07]  /*2320*/  @!P0 SHF.R.U32.HI R13, RZ, R2, R7 ;  /* 0x00000002ff0d8219 */ /* 0x000fce0000011607 */
.L_x_15889:
[----:B------:R-:W-:Y:S05]  /*2330*/  BSYNC B2 ;  /* 0x0000000000027941 */ /* 0x000fea0003800000 */
.L_x_15888:
[----:B------:R-:W-:Y:S02]  /*2340*/  IMAD.MOV.U32 R11, RZ, RZ, R13 ;  /* 0x000000ffff0b7224 */ /* 0x000fe400078e000d */
[----:B------:R-:W-:-:S03]  /*2350*/  IMAD.MOV.U32 R10, RZ, RZ, R8 ;  /* 0x000000ffff0a7224 */ /* 0x000fc600078e0008 */
[----:B------:R-:W-:Y:S01]  /*2360*/  LOP3.LUT R11, R11, 0x80000000, R3, 0xb8, !PT ;  /* 0x800000000b0b7812 */ /* 0x000fe200078eb803 */
[----:B------:R-:W-:Y:S06]  /*2370*/  BRA `(.L_x_15875) ;  /* 0x00000000001c7947 */ /* 0x000fec0003800000 */
.L_x_15874:
[----:B------:R-:W-:-:S06]  /*2380*/  DSETP.GTU.AND P0, PT, R6, +INF , PT ;  /* 0x7ff000000600742a */ /* 0x000fcc0003f0c000 */
[----:B------:R-:W-:-:S14]  /*2390*/  DSETP.LE.AND P0, PT, R8, +INF , !P0 ;  /* 0x7ff000000800742a */ /* 0x000fdc0004703000 */
[----:B------:R-:W0:Y:S01]  /*23a0*/  @!P0 LDC.64 R10, c[0x0][0x428] ;  /* 0x00010a00ff0a8b82 */ /* 0x000e220000000a00 */
[----:B------:R-:W-:Y:S02]  /*23b0*/  @P0 DSETP.NEU.AND P1, PT, R8, +INF , PT ;  /* 0x7ff000000800042a */ /* 0x000fe40003f2d000 */
[----:B0-----:R-:W-:-:S06]  /*23c0*/  @!P0 DADD R10, R12, R10 ;  /* 0x000000000c0a8229 */ /* 0x001fcc000000000a */
[----:B------:R-:W-:Y:S02]  /*23d0*/  @P0 FSEL R10, R2, RZ, P1 ;  /* 0x000000ff020a0208 */ /* 0x000fe40000800000 */
[----:B------:R-:W-:-:S07]  /*23e0*/  @P0 FSEL R11, R3, -QNAN , P1 ;  /* 0xfff80000030b0808 */ /* 0x000fce0000800000 */
.L_x_15875:
[----:B------:R-:W-:Y:S05]  /*23f0*/  BSYNC B0 ;  /* 0x0000000000007941 */ /* 0x000fea0003800000 */
.L_x_15873:
[----:B------:R0:W-:Y:S01]  /*2400*/  STG.E.64 desc[UR4][R4.64], R10 ;  /* 0x0000000a04007986 */ /* 0x0001e2000c101b04 */
[----:B------:R-:W-:-:S07]  /*2410*/  VIADD R9, R0, 0x80 ;  /* 0x0000008000097836 */ /* 0x000fce0000000000 */
.L_x_15871:
[----:B------:R-:W-:Y:S05]  /*2420*/  BSYNC B1 ;  /* 0x0000000000017941 */ /* 0x000fea0003800000 */
.L_x_15870:
        /* <DEDUP_REMOVED lines=292> */
[----:B------:R-:W-:Y:S01]  /*3670*/  @P0 IMAD.MOV.U32 R6, RZ, RZ, RZ ;  /* 0x000000ffff060224 */ /* 0x000fe200078e00ff */
[----:B------:R-:W-:-:S06]  /*3680*/  IADD3 R9, -R7, RZ, RZ ;  /* 0x000000ff07097210 */ /* 0x000fcc0007ffe1ff */
        /* <DEDUP_REMOVED lines=11> */
.L_x_15890:
[----:B------:R-:W-:Y:S01]  /*3740*/  ULDC.64 UR6, c[0x0][0x418] ;  /* 0x0001060000067ab9 */ /* 0x000fe20000000a00 */
[----:B------:R-:W0:Y:S01]  /*3750*/  LDC.64 R2, c[0x0][0x428] ;  /* 0x00010a00ff027b82 */ /* 0x000e220000000a00 */
[----:B------:R-:W-:-:S05]  /*3760*/  IADD3 R6, P0, R0, UR6, RZ ;  /* 0x0000000600067c10 */ /* 0x000fca000ff1e0ff */
[----:B------:R-:W-:Y:S01]  /*3770*/  IMAD.X R7, RZ, RZ, UR7, P0 ;  /* 0x00000007ff077e24 */ /* 0x000fe200080e06ff */
        /* <DEDUP_REMOVED lines=31> */
[----:B------:R-:W-:Y:S01]  /*3970*/  MOV R13, R8 ;  /* 0x00000008000d7202 */ /* 0x000fe20000000f00 */
        /* <DEDUP_REMOVED lines=11> */
.L_x_15896:
        /* <DEDUP_REMOVED lines=12> */
.L_x_15895:
[----:B------:R-:W-:Y:S05]  /*3af0*/  BSYNC B1 ;  /* 0x0000000000017941 */ /* 0x000fea0003800000 */
.L_x_15894:
        /* <DEDUP_REMOVED lines=13> */
.L_x_15902:
        /* <DEDUP_REMOVED lines=33> */
.L_x_15901:
[----:B------:R-:W-:-:S07]  /*3de0*/  IMAD.MOV.U32 R10, RZ, RZ, R12 ;  /* 0x000000ffff0a7224 */ /* 0x000fce00078e000c */
.L_x_15900:
[----:B------:R-:W-:Y:S05]  /*3df0*/  BSYNC B2 ;  /* 0x0000000000027941 */ /* 0x000fea0003800000 */
.L_x_15899:
[----:B------:R-:W-:-:S13]  /*3e00*/  ISETP.GE.U32.AND P0, PT, R9, 0xc, PT ;  /* 0x0000000c0900780c */ /* 0x000fda0003f06070 */
[----:B------:R-:W-:Y:S05]  /*3e10*/  @!P0 BRA `(.L_x_15898) ;  /* 0x0000000400d88947 */ /* 0x000fea0003800000 */
[----:B------:R-:W-:Y:S01]  /*3e20*/  BSSY B2, `(.L_x_15903) ;  /* 0x0000074000027945 */ /* 0x000fe20003800000 */
.L_x_15904:
        /* <DEDUP_REMOVED lines=116> */
.L_x_15903:
[----:B------:R-:W-:-:S07]  /*4570*/  IMAD.MOV.U32 R15, RZ, RZ, R9 ;  /* 0x000000ffff0f7224 */ /* 0x000fce00078e0009 */
.L_x_15898:
[----:B------:R-:W-:Y:S05]  /*4580*/  BSYNC B1 ;  /* 0x0000000000017941 */ /* 0x000fea0003800000 */
.L_x_15897:
        /* <DEDUP_REMOVED lines=20> */
.L_x_15906:
[----:B------:R-:W-:Y:S05]  /*46d0*/  BSYNC B1 ;  /* 0x0000000000017941 */ /* 0x000fea0003800000 */
.L_x_15905:
[----:B------:R-:W-:Y:S02]  /*46e0*/  IMAD.MOV.U32 R11, RZ, RZ, R13 ;  /* 0x000000ffff0b7224 */ /* 0x000fe400078e000d */
[----:B------:R-:W-:-:S03]  /*46f0*/  IMAD.MOV.U32 R10, RZ, RZ, R6 ;  /* 0x000000ffff0a7224 */ /* 0x000fc600078e0006 */
[----:B------:R-:W-:Y:S01]  /*4700*/  LOP3.LUT R11, R11, 0x80000000, R3, 0xb8, !PT ;  /* 0x800000000b0b7812 */ /* 0x000fe200078eb803 */
[----:B------:R-:W-:Y:S06]  /*4710*/  BRA `(.L_x_15893) ;  /* 0x00000000001c7947 */ /* 0x000fec0003800000 */
.L_x_15892:
[----:B------:R-:W-:-:S06]  /*4720*/  DSETP.GTU.AND P0, PT, R6, +INF , PT ;  /* 0x7ff000000600742a */ /* 0x000fcc0003f0c000 */
[----:B------:R-:W-:-:S14]  /*4730*/  DSETP.LE.AND P0, PT, R8, +INF , !P0 ;  /* 0x7ff000000800742a */ /* 0x000fdc0004703000 */
[----:B------:R-:W0:Y:S01]  /*4740*/  @!P0 LDC.64 R6, c[0x0][0x428] ;  /* 0x00010a00ff068b82 */ /* 0x000e220000000a00 */
[----:B------:R-:W-:Y:S02]  /*4750*/  @P0 DSETP.NEU.AND P1, PT, R8, +INF , PT ;  /* 0x7ff000000800042a */ /* 0x000fe40003f2d000 */
[----:B0-----:R-:W-:-:S06]  /*4760*/  @!P0 DADD R10, R10, R6 ;  /* 0x000000000a0a8229 */ /* 0x001fcc0000000006 */
[----:B------:R-:W-:Y:S02]  /*4770*/  @P0 FSEL R10, R2, RZ, P1 ;  /* 0x000000ff020a0208 */ /* 0x000fe40000800000 */
[----:B------:R-:W-:-:S07]  /*4780*/  @P0 FSEL R11, R3, -QNAN , P1 ;  /* 0xfff80000030b0808 */ /* 0x000fce0000800000 */
.L_x_15893:
[----:B------:R-:W-:Y:S05]  /*4790*/  BSYNC B0 ;  /* 0x0000000000007941 */ /* 0x000fea0003800000 */
.L_x_15891:
[----:B------:R-:W-:Y:S01]  /*47a0*/  STG.E.64 desc[UR4][R4.64], R10 ;  /* 0x0000000a04007986 */ /* 0x000fe2000c101b04 */
[----:B------:R-:W-:Y:S05]  /*47b0*/  EXIT ;  /* 0x000000000000794d */ /* 0x000fea0003800000 */
.L_x_15907:
        /* <DEDUP_REMOVED lines=12> */
.L_x_57376:


//--------------------- .text._ZN2at6native27unrolled_elementwise_kernelINS0_13AUnaryFunctorIdddZZZNS0_16fmod_kernel_cudaERNS_18TensorIteratorBaseEENKUlvE0_clEvENKUlvE_clEvEUlddE_EESt5arrayIPcLm2EELi4E23TrivialOffsetCalculatorILi1EjESD_NS0_6memory15LoadWithoutCastENSE_16StoreWithoutCastEEEviT_T0_T2_T3_T4_T5_ --------------------------
	.section	.text._ZN2at6native27unrolled_elementwise_kernelINS0_13AUnaryFunctorIdddZZZNS0_16fmod_kernel_cudaERNS_18TensorIteratorBaseEENKUlvE0_clEvENKUlvE_clEvEUlddE_EESt5arrayIPcLm2EELi4E23TrivialOffsetCalculatorILi1EjESD_NS0_6memory15LoadWithoutCastENSE_16StoreWithoutCastEEEviT_T0_T2_T3_T4_T5_,"ax",@progbits
	.align	128
        .global         _ZN2at6native27unrolled_elementwise_kernelINS0_13AUnaryFunctorIdddZZZNS0_16fmod_kernel_cudaERNS_18TensorIteratorBaseEENKUlvE0_clEvENKUlvE_clEvEUlddE_EESt5arrayIPcLm2EELi4E23TrivialOffsetCalculatorILi1EjESD_NS0_6memory15LoadWithoutCastENSE_16StoreWithoutCastEEEviT_T0_T2_T3_T4_T5_
        .type           _ZN2at6native27unrolled_elementwise_kernelINS0_13AUnaryFunctorIdddZZZNS0_16fmod_kernel_cudaERNS_18TensorIteratorBaseEENKUlvE0_clEvENKUlvE_clEvEUlddE_EESt5arrayIPcLm2EELi4E23TrivialOffsetCalculatorILi1EjESD_NS0_6memory15LoadWithoutCastENSE_16StoreWithoutCastEEEviT_T0_T2_T3_T4_T5_,@function
        .size           _ZN2at6native27unrolled_elementwise_kernelINS0_13AUnaryFunctorIdddZZZNS0_16fmod_kernel_cudaERNS_18TensorIteratorBaseEENKUlvE0_clEvENKUlvE_clEvEUlddE_EESt5arrayIPcLm2EELi4E23TrivialOffsetCalculatorILi1EjESD_NS0_6memory15LoadWithoutCastENSE_16StoreWithoutCastEEEviT_T0_T2_T3_T4_T5_,(.L_x_57377 - _ZN2at6native27unrolled_elementwise_kernelINS0_13AUnaryFunctorIdddZZZNS0_16fmod_kernel_cudaERNS_18TensorIteratorBaseEENKUlvE0_clEvENKUlvE_clEvEUlddE_EESt5arrayIPcLm2EELi4E23TrivialOffsetCalculatorILi1EjESD_NS0_6memory15LoadWithoutCastENSE_16StoreWithoutCastEEEviT_T0_T2_T3_T4_T5_)
        .other          _ZN2at6native27unrolled_elementwise_kernelINS0_13AUnaryFunctorIdddZZZNS0_16fmod_kernel_cudaERNS_18TensorIteratorBaseEENKUlvE0_clEvENKUlvE_clEvEUlddE_EESt5arrayIPcLm2EELi4E23TrivialOffsetCalculatorILi1EjESD_NS0_6memory15LoadWithoutCastENSE_16StoreWithoutCastEEEviT_T0_T2_T3_T4_T5_,@"STO_CUDA_ENTRY STV_DEFAULT"
_ZN2at6native27unrolled_elementwise_kernelINS0_13AUnaryFunctorIdddZZZNS0_16fmod_kernel_cudaERNS_18TensorIteratorBaseEENKUlvE0_clEvENKUlvE_clEvEUlddE_EESt5arrayIPcLm2EELi4E23TrivialOffsetCalculatorILi1EjESD_NS0_6memory15LoadWithoutCastENSE_16StoreWithoutCastEEEviT_T0_T2_T3_T4_T5_:
.text._ZN2at6native27unrolled_elementwise_kernelINS0_13AUnaryFunctorIdddZZZNS0_16fmod_kernel_cudaERNS_18TensorIteratorBaseEENKUlvE0_clEvENKUlvE_clEvEUlddE_EESt5arrayIPcLm2EELi4E23TrivialOffsetCalculatorILi1EjESD_NS0_6memory15LoadWithoutCastENSE_16StoreWithoutCastEEEviT_T0_T2_T3_T4_T5_:
        /* <DEDUP_REMOVED lines=29> */
[----:B------:R1:W5:Y:S01]  /*01d0*/  @!P3 LDG.E.64 R6, desc[UR4][R18.64] ;  /* 0x000000041206b981 */ /* 0x000362000c1e1b00 */
[----:B--2---:R-:W-:Y:S01]  /*01e0*/  @!P2 IMAD.WIDE.U32 R16, R17, 0x8, R2 ;  /* 0x000000081110a825 */ /* 0x004fe200078e0002 */
[----:B------:R-:W-:-:S04]  /*01f0*/  CS2R R2, SRZ ;  /* 0x0000000000027805 */ /* 0x000fc8000001ff00 */
[----:B------:R1:W5:Y:S04]  /*0200*/  @!P2 LDG.E.64 R4, desc[UR4][R16.64] ;  /* 0x000000041004a981 */ /* 0x000368000c1e1b00 */
[----:B------:R1:W5:Y:S01]  /*0210*/  @!P1 LDG.E.64 R2, desc[UR4][R14.64] ;  /* 0x000000040e029981 */ /* 0x000362000c1e1b00 */
[----:B------:R-:W-:Y:S04]  /*0220*/  BSSY B0, `(.L_x_15908) ;  /* 0x0000101000007945 */ /* 0x000fe80003800000 */
[----:B------:R-:W-:Y:S05]  /*0230*/  @P1 BRA `(.L_x_15909) ;  /* 0x0000000c00fc1947 */ /* 0x000fea0003800000 */
[----:B-1----:R-:W0:Y:S01]  /*0240*/  LDC.64 R14, c[0x0][0x220] ;  /* 0x00008800ff0e7b82 */ /* 0x002e220000000a00 */
[----:B-----5:R-:W-:Y:S01]  /*0250*/  LOP3.LUT R13, R3, 0x7fffffff, RZ, 0xc0, !PT ;  /* 0x7fffffff030d7812 */ /* 0x020fe200078ec0ff */
        /* <DEDUP_REMOVED lines=36> */
.L_x_15914:
        /* <DEDUP_REMOVED lines=12> */
.L_x_15913:
[----:B------:R-:W-:-:S07]  /*0560*/  IMAD.MOV.U32 R14, RZ, RZ, R20 ;  /* 0x000000ffff0e7224 */ /* 0x000fce00078e0014 */
.L_x_15912:
[----:B------:R-:W-:Y:S05]  /*0570*/  BSYNC B1 ;  /* 0x0000000000017941 */ /* 0x000fea0003800000 */
.L_x_15911:
        /* <DEDUP_REMOVED lines=13> */
.L_x_15920:
        /* <DEDUP_REMOVED lines=33> */
.L_x_15919:
[----:B------:R-:W-:-:S07]  /*0860*/  IMAD.MOV.U32 R14, RZ, RZ, R20 ;  /* 0x000000ffff0e7224 */ /* 0x000fce00078e0014 */
.L_x_15918:
[----:B------:R-:W-:Y:S05]  /*0870*/  BSYNC B2 ;  /* 0x0000000000027941 */ /* 0x000fea0003800000 */
.L_x_15917:
[----:B------:R-:W-:-:S13]  /*0880*/  ISETP.GE.U32.AND P0, PT, R19, 0xc, PT ;  /* 0x0000000c1300780c */ /* 0x000fda0003f06070 */
[----:B------:R-:W-:Y:S05]  /*0890*/  @!P0 BRA `(.L_x_15916) ;  /* 0x0000000400e08947 */ /* 0x000fea0003800000 */
[----:B------:R-:W-:Y:S01]  /*08a0*/  BSSY B2, `(.L_x_15921) ;  /* 0x0000075000027945 */ /* 0x000fe20003800000 */
[----:B------:R-:W-:-:S07]  /*08b0*/  VIADD R14, R17, 0x10 ;  /* 0x00000010110e7836 */ /* 0x000fce0000000000 */
.L_x_15922:
        /* <DEDUP_REMOVED lines=116> */
.L_x_15921:
[----:B------:R-:W-:Y:S02]  /*1000*/  IMAD.MOV.U32 R14, RZ, RZ, R17 ;  /* 0x000000ffff0e7224 */ /* 0x000fe400078e0011 */
[----:B------:R-:W-:-:S07]  /*1010*/  IMAD.MOV.U32 R21, RZ, RZ, R20 ;  /* 0x000000ffff157224 */ /* 0x000fce00078e0014 */
.L_x_15916:
[----:B------:R-:W-:Y:S05]  /*1020*/  BSYNC B1 ;  /* 0x0000000000017941 */ /* 0x000fea0003800000 */
.L_x_15915:
        /* <DEDUP_REMOVED lines=21> */
.L_x_15924:
[----:B------:R-:W-:Y:S05]  /*1180*/  BSYNC B1 ;  /* 0x0000000000017941 */ /* 0x000fea0003800000 */
.L_x_15923:
[----:B------:R-:W-:Y:S01]  /*1190*/  IMAD.MOV.U32 R2, RZ, RZ, R16 ;  /* 0x000000ffff027224 */ /* 0x000fe200078e0010 */
[----:B------:R-:W-:Y:S01]  /*11a0*/  LOP3.LUT R3, R3, 0x80000000, R15, 0xb8, !PT ;  /* 0x8000000003037812 */ /* 0x000fe200078eb80f */
[----:B------:R-:W-:Y:S06]  /*11b0*/  BRA `(.L_x_15909) ;  /* 0x00000000001c7947 */ /* 0x000fec0003800000 */
.L_x_15910:
[----:B------:R-:W-:-:S06]  /*11c0*/  DSETP.GTU.AND P0, PT, R12, +INF , PT ;  /* 0x7ff000000c00742a */ /* 0x000fcc0003f0c000 */
[----:B------:R-:W-:-:S14]  /*11d0*/  DSETP.LE.AND P0, PT, R16, +INF , !P0 ;  /* 0x7ff000001000742a */ /* 0x000fdc0004703000 */
[----:B------:R-:W0:Y:S01]  /*11e0*/  @!P0 LDC.64 R12, c[0x0][0x220] ;  /* 0x00008800ff0c8b82 */ /* 0x000e220000000a00 */
[----:B------:R-:W-:Y:S02]  /*11f0*/  @P0 DSETP.NEU.AND P2, PT, R16, +INF , PT ;  /* 0x7ff000001000042a */ /* 0x000fe40003f4d000 */
[----:B0-----:R-:W-:-:S06]  /*1200*/  @!P0 DADD R2, R2, R12 ;  /* 0x0000000002028229 */ /* 0x001fcc000000000c */
[----:B------:R-:W-:Y:S02]  /*1210*/  @P0 FSEL R2, R14, RZ, P2 ;  /* 0x000000ff0e020208 */ /* 0x000fe40001000000 */
[----:B------:R-:W-:-:S07]  /*1220*/  @P0 FSEL R3, R15, -QNAN , P2 ;  /* 0xfff800000f030808 */ /* 0x000fce0001000000 */
.L_x_15909:
[----:B------:R-:W-:Y:S05]  /*1230*/  BSYNC B0 ;  /* 0x0000000000007941 */ /* 0x000fea0003800000 */
.L_x_15908:
[----:B-1----:R-:W-:Y:S01]  /*1240*/  VIADD R13, R9, 0x80 ;  /* 0x00000080090d7836 */ /* 0x002fe20000000000 */
[----:B------:R-:W-:Y:S04]  /*1250*/  BSSY B0, `(.L_x_15925) ;  /* 0x0000102000007945 */ /* 0x000fe80003800000 */
[----:B------:R-:W-:-:S13]  /*1260*/  ISETP.GE.AND P0, PT, R13, R0, PT ;  /* 0x000000000d00720c */ /* 0x000fda0003f06270 */
[----:B------:R-:W-:Y:S05]  /*1270*/  @P0 BRA `(.L_x_15926) ;  /* 0x0000000c00fc0947 */ /* 0x000fea0003800000 */
[----:B------:R-:W0:Y:S01]  /*1280*/  LDC.64 R16, c[0x0][0x220] ;  /* 0x00008800ff107b82 */ /* 0x000e220000000a00 */
        /* <DEDUP_REMOVED lines=37> */
.L_x_15931:
        /* <DEDUP_REMOVED lines=12> */
.L_x_15930:
[----:B------:R-:W-:-:S07]  /*15a0*/  IMAD.MOV.U32 R12, RZ, RZ, R20 ;  /* 0x000000ffff0c7224 */ /* 0x000fce00078e0014 */
.L_x_15929:
[----:B------:R-:W-:Y:S05]  /*15b0*/  BSYNC B1 ;  /* 0x0000000000017941 */ /* 0x000fea0003800000 */
.L_x_15928:
        /* <DEDUP_REMOVED lines=13> */
.L_x_15937:
        /* <DEDUP_REMOVED lines=33> */
.L_x_15936:
[----:B------:R-:W-:-:S07]  /*18a0*/  IMAD.MOV.U32 R12, RZ, RZ, R21 ;  /* 0x000000ffff0c7224 */ /* 0x000fce00078e0015 */
.L_x_15935:
[----:B------:R-:W-:Y:S05]  /*18b0*/  BSYNC B2 ;  /* 0x0000000000027941 */ /* 0x000fea0003800000 */
.L_x_15934:
[----:B------:R-:W-:-:S13]  /*18c0*/  ISETP.GE.U32.AND P0, PT, R20, 0xc, PT ;  /* 0x0000000c1400780c */ /* 0x000fda0003f06070 */
[----:B------:R-:W-:Y:S05]  /*18d0*/  @!P0 BRA `(.L_x_15933) ;  /* 0x0000000400e08947 */ /* 0x000fea0003800000 */
[----:B------:R-:W-:Y:S01]  /*18e0*/  BSSY B2, `(.L_x_15938) ;  /* 0x0000075000027945 */ /* 0x000fe20003800000 */
[----:B------:R-:W-:-:S07]  /*18f0*/  VIADD R12, R19, 0x10 ;  /* 0x00000010130c7836 */ /* 0x000fce0000000000 */
.L_x_15939:
        /* <DEDUP_REMOVED lines=116> */
.L_x_15938:
[----:B------:R-:W-:Y:S02]  /*2040*/  IMAD.MOV.U32 R12, RZ, RZ, R19 ;  /* 0x000000ffff0c7224 */ /* 0x000fe400078e0013 */
[----:B------:R-:W-:-:S07]  /*2050*/  IMAD.MOV.U32 R22, RZ, RZ, R20 ;  /* 0x000000ffff167224 */ /* 0x000fce00078e0014 */
.L_x_15933:
[----:B------:R-:W-:Y:S05]  /*2060*/  BSYNC B1 ;  /* 0x0000000000017941 */ /* 0x000fea0003800000 */
.L_x_15932:
        /* <DEDUP_REMOVED lines=21> */
.L_x_15941:
[----:B------:R-:W-:Y:S05]  /*21c0*/  BSYNC B1 ;  /* 0x0000000000017941 */ /* 0x000fea0003800000 */
.L_x_15940:
[----:B------:R-:W-:Y:S01]  /*21d0*/  IMAD.MOV.U32 R10, RZ, RZ, R16 ;  /* 0x000000ffff0a7224 */ /* 0x000fe200078e0010 */
[----:B------:R-:W-:Y:S01]  /*21e0*/  LOP3.LUT R11, R11, 0x80000000, R17, 0xb8, !PT ;  /* 0x800000000b0b7812 */ /* 0x000fe200078eb811 */
[----:B------:R-:W-:Y:S06]  /*21f0*/  BRA `(.L_x_15926) ;  /* 0x00000000001c7947 */ /* 0x000fec0003800000 */
.L_x_15927:
[----:B------:R-:W-:-:S06]  /*2200*/  DSETP.GTU.AND P0, PT, R14, +INF , PT ;  /* 0x7ff000000e00742a */ /* 0x000fcc0003f0c000 */
[----:B------:R-:W-:-:S14]  /*2210*/  DSETP.LE.AND P0, PT, R18, +INF , !P0 ;  /* 0x7ff000001200742a */ /* 0x000fdc0004703000 */
[----:B------:R-:W0:Y:S01]  /*2220*/  @!P0 LDC.64 R14, c[0x0][0x220] ;  /* 0x00008800ff0e8b82 */ /* 0x000e220000000a00 */
[----:B------:R-:W-:Y:S02]  /*2230*/  @P0 DSETP.NEU.AND P2, PT, R18, +INF , PT ;  /* 0x7ff000001200042a */ /* 0x000fe40003f4d000 */
[----:B0-----:R-:W-:-:S06]  /*2240*/  @!P0 DADD R10, R10, R14 ;  /* 0x000000000a0a8229 */ /* 0x001fcc000000000e */
[----:B------:R-:W-:Y:S02]  /*2250*/  @P0 FSEL R10, R16, RZ, P2 ;  /* 0x000000ff100a0208 */ /* 0x000fe40001000000 */
[----:B------:R-:W-:-:S07]  /*2260*/  @P0 FSEL R11, R17, -QNAN , P2 ;  /* 0xfff80000110b0808 */ /* 0x000fce0001000000 */
.L_x_15926:
[----:B------:R-:W-:Y:S05]  /*2270*/  BSYNC B0 ;  /* 0x0000000000007941 */ /* 0x000fea0003800000 */
.L_x_15925:
[----:B------:R-:W-:Y:S01]  /*2280*/  VIADD R15, R9, 0x100 ;  /* 0x00000100090f7836 */ /* 0x000fe20000000000 */
        /* <DEDUP_REMOVED lines=41> */
.L_x_15948:
        /* <DEDUP_REMOVED lines=12> */
.L_x_15947:
[----:B------:R-:W-:-:S07]  /*25e0*/  IMAD.MOV.U32 R12, RZ, RZ, R20 ;  /* 0x000000ffff0c7224 */ /* 0x000fce00078e0014 */
.L_x_15946:
[----:B------:R-:W-:Y:S05]  /*25f0*/  BSYNC B1 ;  /* 0x0000000000017941 */ /* 0x000fea0003800000 */
.L_x_15945:
        /* <DEDUP_REMOVED lines=13> */
.L_x_15954:
        /* <DEDUP_REMOVED lines=33> */
.L_x_15953:
[----:B------:R-:W-:-:S07]  /*28e0*/  IMAD.MOV.U32 R12, RZ, RZ, R21 ;  /* 0x000000ffff0c7224 */ /* 0x000fce00078e0015 */
.L_x_15952:
[----:B------:R-:W-:Y:S05]  /*28f0*/  BSYNC B2 ;  /* 0x0000000000027941 */ /* 0x000fea0003800000 */
.L_x_15951:
[----:B------:R-:W-:-:S13]  /*2900*/  ISETP.GE.U32.AND P0, PT, R20, 0xc, PT ;  /* 0x0000000c1400780c */ /* 0x000fda0003f06070 */
[----:B------:R-:W-:Y:S05]  /*2910*/  @!P0 BRA `(.L_x_15950) ;  /* 0x0000000400e08947 */ /* 0x000fea0003800000 */
[----:B------:R-:W-:Y:S01]  /*2920*/  BSSY B2, `(.L_x_15955) ;  /* 0x0000075000027945 */ /* 0x000fe20003800000 */
[----:B------:R-:W-:-:S07]  /*2930*/  VIADD R12, R19, 0x10 ;  /* 0x00000010130c7836 */ /* 0x000fce0000000000 */
.L_x_15956:
        /* <DEDUP_REMOVED lines=116> */
.L_x_15955:
[----:B------:R-:W-:Y:S02]  /*3080*/  IMAD.MOV.U32 R12, RZ, RZ, R19 ;  /* 0x000000ffff0c7224 */ /* 0x000fe400078e0013 */
[----:B------:R-:W-:-:S07]  /*3090*/  IMAD.MOV.U32 R22, RZ, RZ, R20 ;  /* 0x000000ffff167224 */ /* 0x000fce00078e0014 */
.L_x_15950:
[----:B------:R-:W-:Y:S05]  /*30a0*/  BSYNC B1 ;  /* 0x0000000000017941 */ /* 0x000fea0003800000 */
.L_x_15949:
        /* <DEDUP_REMOVED lines=21> */
.L_x_15958:
[----:B------:R-:W-:Y:S05]  /*3200*/  BSYNC B1 ;  /* 0x0000000000017941 */ /* 0x000fea0003800000 */
.L_x_15957:
[----:B------:R-:W-:Y:S01]  /*3210*/  IMAD.MOV.U32 R6, RZ, RZ, R16 ;  /* 0x000000ffff067224 */ /* 0x000fe200078e0010 */
[----:B------:R-:W-:Y:S01]  /*3220*/  LOP3.LUT R7, R7, 0x80000000, R17, 0xb8, !PT ;  /* 0x8000000007077812 */ /* 0x000fe200078eb811 */
[----:B------:R-:W-:Y:S06]  /*3230*/  BRA `(.L_x_15943) ;  /* 0x00000000001c7947 */ /* 0x000fec0003800000 */
.L_x_15944:
[----:B------:R-:W-:-:S06]  /*3240*/  DSETP.GTU.AND P0, PT, R14, +INF , PT ;  /* 0x7ff000000e00742a */ /* 0x000fcc0003f0c000 */
[----:B------:R-:W-:-:S14]  /*3250*/  DSETP.LE.AND P0, PT, R18, +INF , !P0 ;  /* 0x7ff000001200742a */ /* 0x000fdc0004703000 */
[----:B------:R-:W0:Y:S01]  /*3260*/  @!P0 LDC.64 R14, c[0x0][0x220] ;  /* 0x00008800ff0e8b82 */ /* 0x000e220000000a00 */
[----:B------:R-:W-:Y:S02]  /*3270*/  @P0 DSETP.NEU.AND P2, PT, R18, +INF , PT ;  /* 0x7ff000001200042a */ /* 0x000fe40003f4d000 */
[----:B0-----:R-:W-:-:S06]  /*3280*/  @!P0 DADD R6, R6, R14 ;  /* 0x0000000006068229 */ /* 0x001fcc000000000e */
[----:B------:R-:W-:Y:S02]  /*3290*/  @P0 FSEL R6, R16, RZ, P2 ;  /* 0x000000ff10060208 */ /* 0x000fe40001000000 */
[----:B------:R-:W-:-:S07]  /*32a0*/  @P0 FSEL R7, R17, -QNAN , P2 ;  /* 0xfff8000011070808 */ /* 0x000fce0001000000 */
.L_x_15943:
[----:B------:R-:W-:Y:S05]  /*32b0*/  BSYNC B0 ;  /* 0x0000000000007941 */ /* 0x000fea0003800000 */
.L_x_15942:
        /* <DEDUP_REMOVED lines=42> */
.L_x_15965:
        /* <DEDUP_REMOVED lines=12> */
.L_x_15964:
[----:B------:R-:W-:-:S07]  /*3620*/  IMAD.MOV.U32 R12, RZ, RZ, R20 ;  /* 0x000000ffff0c7224 */ /* 0x000fce00078e0014 */
.L_x_15963:
[----:B------:R-:W-:Y:S05]  /*3630*/  BSYNC B1 ;  /* 0x0000000000017941 */ /* 0x000fea0003800000 */
.L_x_15962:
        /* <DEDUP_REMOVED lines=13> */
.L_x_15971:
        /* <DEDUP_REMOVED lines=33> */
.L_x_15970:
[----:B------:R-:W-:-:S07]  /*3920*/  IMAD.MOV.U32 R12, RZ, RZ, R21 ;  /* 0x000000ffff0c7224 */ /* 0x000fce00078e0015 */
.L_x_15969:
[----:B------:R-:W-:Y:S05]  /*3930*/  BSYNC B2 ;  /* 0x0000000000027941 */ /* 0x000fea0003800000 */
.L_x_15968:
[----:B------:R-:W-:-:S13]  /*3940*/  ISETP.GE.U32.AND P0, PT, R20, 0xc, PT ;  /* 0x0000000c1400780c */ /* 0x000fda0003f06070 */
[----:B------:R-:W-:Y:S05]  /*3950*/  @!P0 BRA `(.L_x_15967) ;  /* 0x0000000400e08947 */ /* 0x000fea0003800000 */
[----:B------:R-:W-:Y:S01]  /*3960*/  BSSY B2, `(.L_x_15972) ;  /* 0x0000075000027945 */ /* 0x000fe20003800000 */
[----:B------:R-:W-:-:S07]  /*3970*/  VIADD R12, R19, 0x10 ;  /* 0x00000010130c7836 */ /* 0x000fce0000000000 */
.L_x_15973:
        /* <DEDUP_REMOVED lines=116> */
.L_x_15972:
[----:B------:R-:W-:Y:S02]  /*40c0*/  IMAD.MOV.U32 R12, RZ, RZ, R19 ;  /* 0x000000ffff0c7224 */ /* 0x000fe400078e0013 */
[----:B------:R-:W-:-:S07]  /*40d0*/  IMAD.MOV.U32 R22, RZ, RZ, R20 ;  /* 0x000000ffff167224 */ /* 0x000fce00078e0014 */
.L_x_15967:
[----:B------:R-:W-:Y:S05]  /*40e0*/  BSYNC B1 ;  /* 0x0000000000017941 */ /* 0x000fea0003800000 */
.L_x_15966:
        /* <DEDUP_REMOVED lines=21> */
.L_x_15975:
[----:B------:R-:W-:Y:S05]  /*4240*/  BSYNC B1 ;  /* 0x0000000000017941 */ /* 0x000fea0003800000 */
.L_x_15974:
[----:B------:R-:W-:Y:S01]  /*4250*/  IMAD.MOV.U32 R4, RZ, RZ, R16 ;  /* 0x000000ffff047224 */ /* 0x000fe200078e0010 */
[----:B------:R-:W-:Y:S01]  /*4260*/  LOP3.LUT R5, R5, 0x80000000, R17, 0xb8, !PT ;  /* 0x8000000005057812 */ /* 0x000fe200078eb811 */
[----:B------:R-:W-:Y:S06]  /*4270*/  BRA `(.L_x_15960) ;  /* 0x00000000001c7947 */ /* 0x000fec0003800000 */
.L_x_15961:
[----:B------:R-:W-:-:S06]  /*4280*/  DSETP.GTU.AND P0, PT, R14, +INF , PT ;  /* 0x7ff000000e00742a */ /* 0x000fcc0003f0c000 */
[----:B------:R-:W-:-:S14]  /*4290*/  DSETP.LE.AND P0, PT, R18, +INF , !P0 ;  /* 0x7ff000001200742a */ /* 0x000fdc0004703000 */
[----:B------:R-:W0:Y:S01]  /*42a0*/  @!P0 LDC.64 R14, c[0x0][0x220] ;  /* 0x00008800ff0e8b82 */ /* 0x000e220000000a00 */
[----:B------:R-:W-:Y:S02]  /*42b0*/  @P0 DSETP.NEU.AND P2, PT, R18, +INF , PT ;  /* 0x7ff000001200042a */ /* 0x000fe40003f4d000 */
[----:B0-----:R-:W-:-:S06]  /*42c0*/  @!P0 DADD R4, R4, R14 ;  /* 0x0000000004048229 */ /* 0x001fcc000000000e */
[----:B------:R-:W-:Y:S02]  /*42d0*/  @P0 FSEL R4, R16, RZ, P2 ;  /* 0x000000ff10040208 */ /* 0x000fe40001000000 */
[----:B------:R-:W-:-:S07]  /*42e0*/  @P0 FSEL R5, R17, -QNAN , P2 ;  /* 0xfff8000011050808 */ /* 0x000fce0001000000 */
.L_x_15960:
[----:B------:R-:W-:Y:S05]  /*42f0*/  BSYNC B0 ;  /* 0x0000000000007941 */ /* 0x000fea0003800000 */
.L_x_15959:
[----:B------:R-:W0:Y:S01]  /*4300*/  @!P1 LDC.64 R14, c[0x0][0x228] ;  /* 0x00008a00ff0e9b82 */ /* 0x000e220000000a00 */
[----:B------:R-:W-:Y:S01]  /*4310*/  IMAD.MOV.U32 R17, RZ, RZ, R9 ;  /* 0x000000ffff117224 */ /* 0x000fe200078e0009 */
[----:B------:R-:W-:Y:S01]  /*4320*/  BSSY B0, `(.L_x_15976) ;  /* 0x0000011000007945 */ /* 0x000fe20003800000 */
[----:B------:R-:W-:Y:S02]  /*4330*/  @!P1 IMAD.MOV.U32 R17, RZ, RZ, R13 ;  /* 0x000000ffff119224 */ /* 0x000fe400078e000d */
[----:B------:R-:W-:-:S03]  /*4340*/  @!P1 IMAD R13, R8, 0x200, R9 ;  /* 0x00000200080d9824 */ /* 0x000fc600078e0209 */
[----:B------:R-:W-:Y:S01]  /*4350*/  ISETP.GE.AND P0, PT, R17, R0, PT ;  /* 0x000000001100720c */ /* 0x000fe20003f06270 */
[----:B0-----:R-:W-:-:S05]  /*4360*/  @!P1 IMAD.WIDE.U32 R12, R13, 0x8, R14 ;  /* 0x000000080d0c9825 */ /* 0x001fca00078e000e */
[----:B-----5:R0:W-:Y:S07]  /*4370*/  @!P1 STG.E.64 desc[UR4][R12.64], R2 ;  /* 0x000000020c009986 */ /* 0x0201ee000c101b04 */
        /* <DEDUP_REMOVED lines=11> */
.L_x_15977:
[----:B------:R-:W-:Y:S05]  /*4430*/  BSYNC B0 ;  /* 0x0000000000007941 */ /* 0x000fea0003800000 */
.L_x_15976:
[----:B------:R-:W-:-:S13]  /*4440*/  ISETP.GE.AND P0, PT, R17, R0, PT ;  /* 0x000000001100720c */ /* 0x000fda0003f06270 */
[----:B------:R-:W-:Y:S05]  /*4450*/  @P0 EXIT ;  /* 0x000000000000094d */ /* 0x000fea0003800000 */
[----:B01----:R-:W0:Y:S01]  /*4460*/  LDC.64 R2, c[0x0][0x228] ;  /* 0x00008a00ff027b82 */ /* 0x003e220000000a00 */
[----:B------:R-:W-:-:S04]  /*4470*/  IMAD R17, R8, 0x200, R17 ;  /* 0x0000020008117824 */ /* 0x000fc800078e0211 */
[----:B0-----:R-:W-:-:S05]  /*4480*/  IMAD.WIDE.U32 R2, R17, 0x8, R2 ;  /* 0x0000000811027825 */ /* 0x001fca00078e0002 */
[----:B------:R-:W-:Y:S01]  /*4490*/  STG.E.64 desc[UR4][R2.64], R4 ;  /* 0x0000000402007986 */ /* 0x000fe2000c101b04 */
[----:B------:R-:W-:Y:S05]  /*44a0*/  EXIT ;  /* 0x000000000000794d */ /* 0x000fea0003800000 */
.L_x_15978:
        /* <DEDUP_REMOVED lines=13> */
.L_x_57377:


//--------------------- .text._ZN2at6native29vectorized_elementwise_kernelILi2ENS0_13AUnaryFunctorIdddZZZNS0_16fmod_kernel_cudaERNS_18TensorIteratorBaseEENKUlvE0_clEvENKUlvE_clEvEUlddE_EESt5arrayIPcLm2EEEEviT0_T1_ --------------------------
	.section	.text._ZN2at6native29vectorized_elementwise_kernelILi2ENS0_13AUnaryFunctorIdddZZZNS0_16fmod_kernel_cudaERNS_18TensorIteratorBaseEENKUlvE0_clEvENKUlvE_clEvEUlddE_EESt5arrayIPcLm2EEEEviT0_T1_,"ax",@progbits
	.align	128
        .global         _ZN2at6native29vectorized_elementwise_kernelILi2ENS0_13AUnaryFunctorIdddZZZNS0_16fmod_kernel_cudaERNS_18TensorIteratorBaseEENKUlvE0_clEvENKUlvE_clEvEUlddE_EESt5arrayIPcLm2EEEEviT0_T1_
        .type           _ZN2at6native29vectorized_elementwise_kernelILi2ENS0_13AUnaryFunctorIdddZZZNS0_16fmod_kernel_cudaERNS_18TensorIteratorBaseEENKUlvE0_clEvENKUlvE_clEvEUlddE_EESt5arrayIPcLm2EEEEviT0_T1_,@function
        .size           _ZN2at6native29vectorized_elementwise_kernelILi2ENS0_13AUnaryFunctorIdddZZZNS0_16fmod_kernel_cudaERNS_18TensorIteratorBaseEENKUlvE0_clEvENKUlvE_clEvEUlddE_EESt5arrayIPcLm2EEEEviT0_T1_,(.L_x_57378 - _ZN2at6native29vectorized_elementwise_kernelILi2ENS0_13AUnaryFunctorIdddZZZNS0_16fmod_kernel_cudaERNS_18TensorIteratorBaseEENKUlvE0_clEvENKUlvE_clEvEUlddE_EESt5arrayIPcLm2EEEEviT0_T1_)
        .other          _ZN2at6native29vectorized_elementwise_kernelILi2ENS0_13AUnaryFunctorIdddZZZNS0_16fmod_kernel_cudaERNS_18TensorIteratorBaseEENKUlvE0_clEvENKUlvE_clEvEUlddE_EESt5arrayIPcLm2EEEEviT0_T1_,@"STO_CUDA_ENTRY STV_DEFAULT"
_ZN2at6native29vectorized_elementwise_kernelILi2ENS0_13AUnaryFunctorIdddZZZNS0_16fmod_kernel_cudaERNS_18TensorIteratorBaseEENKUlvE0_clEvENKUlvE_clEvEUlddE_EESt5arrayIPcLm2EEEEviT0_T1_:
.text._ZN2at6native29vectorized_elementwise_kernelILi2ENS0_13AUnaryFunctorIdddZZZNS0_16fmod_kernel_cudaERNS_18TensorIteratorBaseEENKUlvE0_clEvENKUlvE_clEvEUlddE_EESt5arrayIPcLm2EEEEviT0_T1_:
        /* <DEDUP_REMOVED lines=27> */
[----:B------:R-:W-:Y:S01]  /*01b0*/  ISETP.GT.U32.OR P1, PT, R25, 0x7fefffff, P0 ;  /* 0x7fefffff1900780c */ /* 0x000fe20000724470 */
[----:B------:R-:W-:-:S12]  /*01c0*/  IMAD.MOV.U32 R23, RZ, RZ, R25 ;  /* 0x000000ffff177224 */ /* 0x000fd800078e0019 */
        /* <DEDUP_REMOVED lines=11> */
[----:B------:R-:W-:Y:S01]  /*0280*/  IMAD.MOV.U32 R8, RZ, RZ, R2 ;  /* 0x000000ffff087224 */ /* 0x000fe200078e0002 */
[----:B------:R-:W-:Y:S01]  /*0290*/  SHF.R.U32.HI R24, RZ, 0x14, R23 ;  /* 0x00000014ff187819 */ /* 0x000fe20000011617 */
        /* <DEDUP_REMOVED lines=21> */
.L_x_15986:
        /* <DEDUP_REMOVED lines=12> */
.L_x_15985:
[----:B------:R-:W-:-:S07]  /*04b0*/  IMAD.MOV.U32 R26, RZ, RZ, R29 ;  /* 0x000000ffff1a7224 */ /* 0x000fce00078e001d */
.L_x_15984:
[----:B------:R-:W-:Y:S05]  /*04c0*/  BSYNC B1 ;  /* 0x0000000000017941 */ /* 0x000fea0003800000 */
.L_x_15983:
        /* <DEDUP_REMOVED lines=13> */
.L_x_15992:
        /* <DEDUP_REMOVED lines=33> */
.L_x_15991:
[----:B------:R-:W-:-:S07]  /*07b0*/  IMAD.MOV.U32 R26, RZ, RZ, R29 ;  /* 0x000000ffff1a7224 */ /* 0x000fce00078e001d */
.L_x_15990:
[----:B------:R-:W-:Y:S05]  /*07c0*/  BSYNC B2 ;  /* 0x0000000000027941 */ /* 0x000fea0003800000 */
.L_x_15989:
[----:B------:R-:W-:-:S13]  /*07d0*/  ISETP.GE.U32.AND P1, PT, R27, 0xc, PT ;  /* 0x0000000c1b00780c */ /* 0x000fda0003f26070 */
[----:B------:R-:W-:Y:S05]  /*07e0*/  @!P1 BRA `(.L_x_15988) ;  /* 0x0000000400d89947 */ /* 0x000fea0003800000 */
[----:B------:R-:W-:Y:S01]  /*07f0*/  BSSY B2, `(.L_x_15988) ;  /* 0x0000075000027945 */ /* 0x000fe20003800000 */
[----:B------:R-:W-:-:S07]  /*0800*/  VIADD R8, R8, 0x10 ;  /* 0x0000001008087836 */ /* 0x000fce0000000000 */
.L_x_15993:
        /* <DEDUP_REMOVED lines=116> */
.L_x_15988:
[----:B------:R-:W-:Y:S05]  /*0f50*/  BSYNC B1 ;  /* 0x0000000000017941 */ /* 0x000fea0003800000 */
.L_x_15987:
        /* <DEDUP_REMOVED lines=20> */
.L_x_15995:
[----:B------:R-:W-:Y:S05]  /*10a0*/  BSYNC B1 ;  /* 0x0000000000017941 */ /* 0x000fea0003800000 */
.L_x_15994:
[----:B------:R-:W-:-:S05]  /*10b0*/  IMAD.MOV.U32 R9, RZ, RZ, R25 ;  /* 0x000000ffff097224 */ /* 0x000fca00078e0019 */
[----:B------:R-:W-:Y:S01]  /*10c0*/  LOP3.LUT R9, R9, 0x80000000, R21, 0xb8, !PT ;  /* 0x8000000009097812 */ /* 0x000fe200078eb815 */
[----:B------:R-:W-:Y:S06]  /*10d0*/  BRA `(.L_x_15982) ;  /* 0x0000000000247947 */ /* 0x000fec0003800000 */
.L_x_15981:
        /* <DEDUP_REMOVED lines=9> */
.L_x_15982:
[----:B------:R-:W-:Y:S05]  /*1170*/  BSYNC B0 ;  /* 0x0000000000007941 */ /* 0x000fea0003800000 */
.L_x_15980:
        /* <DEDUP_REMOVED lines=38> */
.L_x_16002:
        /* <DEDUP_REMOVED lines=12> */
.L_x_16001:
[----:B------:R-:W-:-:S07]  /*14a0*/  IMAD.MOV.U32 R26, RZ, RZ, R29 ;  /* 0x000000ffff1a7224 */ /* 0x000fce00078e001d */
.L_x_16000:
[----:B------:R-:W-:Y:S05]  /*14b0*/  BSYNC B1 ;  /* 0x0000000000017941 */ /* 0x000fea0003800000 */
.L_x_15999:
        /* <DEDUP_REMOVED lines=13> */
.L_x_16008:
        /* <DEDUP_REMOVED lines=33> */
.L_x_16007:
[----:B------:R-:W-:-:S07]  /*17a0*/  IMAD.MOV.U32 R26, RZ, RZ, R29 ;  /* 0x000000ffff1a7224 */ /* 0x000fce00078e001d */
.L_x_16006:
[----:B------:R-:W-:Y:S05]  /*17b0*/  BSYNC B2 ;  /* 0x0000000000027941 */ /* 0x000fea0003800000 */
.L_x_16005:
[----:B------:R-:W-:-:S13]  /*17c0*/  ISETP.GE.U32.AND P1, PT, R27, 0xc, PT ;  /* 0x0000000c1b00780c */ /* 0x000fda0003f26070 */
[----:B------:R-:W-:Y:S05]  /*17d0*/  @!P1 BRA `(.L_x_16004) ;  /* 0x0000000400d89947 */ /* 0x000fea0003800000 */
[----:B------:R-:W-:Y:S01]  /*17e0*/  BSSY B2, `(.L_x_16004) ;  /* 0x0000075000027945 */ /* 0x000fe20003800000 */
[----:B------:R-:W-:-:S07]  /*17f0*/  VIADD R10, R10, 0x10 ;  /* 0x000000100a0a7836 */ /* 0x000fce0000000000 */
.L_x_16009:
        /* <DEDUP_REMOVED lines=116> */
.L_x_16004:
[----:B------:R-:W-:Y:S05]  /*1f40*/  BSYNC B1 ;  /* 0x0000000000017941 */ /* 0x000fea0003800000 */
.L_x_16003:
        /* <DEDUP_REMOVED lines=20> */
.L_x_16011:
[----:B------:R-:W-:Y:S05]  /*2090*/  BSYNC B1 ;  /* 0x0000000000017941 */ /* 0x000fea0003800000 */
.L_x_16010:
[----:B------:R-:W-:-:S05]  /*20a0*/  IMAD.MOV.U32 R11, RZ, RZ, R25 ;  /* 0x000000ffff0b7224 */ /* 0x000fca00078e0019 */
[----:B------:R-:W-:Y:S01]  /*20b0*/  LOP3.LUT R11, R11, 0x80000000, R21, 0xb8, !PT ;  /* 0x800000000b0b7812 */ /* 0x000fe200078eb815 */
[----:B------:R-:W-:Y:S06]  /*20c0*/  BRA `(.L_x_15998) ;  /* 0x0000000000247947 */ /* 0x000fec0003800000 */
.L_x_15997:
        /* <DEDUP_REMOVED lines=9> */
.L_x_15998:
[----:B------:R-:W-:Y:S05]  /*2160*/  BSYNC B0 ;  /* 0x0000000000007941 */ /* 0x000fea0003800000 */
.L_x_15996:
        /* <DEDUP_REMOVED lines=38> */
.L_x_16018:
        /* <DEDUP_REMOVED lines=12> */
.L_x_16017:
[----:B------:R-:W-:-:S07]  /*2490*/  IMAD.MOV.U32 R26, RZ, RZ, R29 ;  /* 0x000000ffff1a7224 */ /* 0x000fce00078e001d */
.L_x_16016:
[----:B------:R-:W-:Y:S05]  /*24a0*/  BSYNC B1 ;  /* 0x0000000000017941 */ /* 0x000fea0003800000 */
.L_x_16015:
        /* <DEDUP_REMOVED lines=13> */
.L_x_16024:
        /* <DEDUP_REMOVED lines=33> */
.L_x_16023:
[----:B------:R-:W-:-:S07]  /*2790*/  IMAD.MOV.U32 R26, RZ, RZ, R29 ;  /* 0x000000ffff1a7224 */ /* 0x000fce00078e001d */
.L_x_16022:
[----:B------:R-:W-:Y:S05]  /*27a0*/  BSYNC B2 ;  /* 0x0000000000027941 */ /* 0x000fea0003800000 */
.L_x_16021:
[----:B------:R-:W-:-:S13]  /*27b0*/  ISETP.GE.U32.AND P1, PT, R27, 0xc, PT ;  /* 0x0000000c1b00780c */ /* 0x000fda0003f26070 */
[----:B------:R-:W-:Y:S05]  /*27c0*/  @!P1 BRA `(.L_x_16020) ;  /* 0x0000000400d89947 */ /* 0x000fea0003800000 */
[----:B------:R-:W-:Y:S01]  /*27d0*/  BSSY B2, `(.L_x_16020) ;  /* 0x0000075000027945 */ /* 0x000fe20003800000 */
[----:B------:R-:W-:-:S07]  /*27e0*/  VIADD R4, R4, 0x10 ;  /* 0x0000001004047836 */ /* 0x000fce0000000000 */
.L_x_16025:
        /* <DEDUP_REMOVED lines=116> */
.L_x_16020:
[----:B------:R-:W-:Y:S05]  /*2f30*/  BSYNC B1 ;  /* 0x0000000000017941 */ /* 0x000fea0003800000 */
.L_x_16019:
        /* <DEDUP_REMOVED lines=20> */
.L_x_16027:
[----:B------:R-:W-:Y:S05]  /*3080*/  BSYNC B1 ;  /* 0x0000000000017941 */ /* 0x000fea0003800000 */
.L_x_16026:
[----:B------:R-:W-:-:S05]  /*3090*/  IMAD.MOV.U32 R5, RZ, RZ, R25 ;  /* 0x000000ffff057224 */ /* 0x000fca00078e0019 */
[----:B------:R-:W-:Y:S01]  /*30a0*/  LOP3.LUT R5, R5, 0x80000000, R21, 0xb8, !PT ;  /* 0x8000000005057812 */ /* 0x000fe200078eb815 */
[----:B------:R-:W-:Y:S06]  /*30b0*/  BRA `(.L_x_16014) ;  /* 0x0000000000247947 */ /* 0x000fec0003800000 */
.L_x_16013:
        /* <DEDUP_REMOVED lines=9> */
.L_x_16014:
[----:B------:R-:W-:Y:S05]  /*3150*/  BSYNC B0 ;  /* 0x0000000000007941 */ /* 0x000fea0003800000 */
.L_x_16012:
        /* <DEDUP_REMOVED lines=38> */
.L_x_16034:
        /* <DEDUP_REMOVED lines=12> */
.L_x_16033:
[----:B------:R-:W-:-:S07]  /*3480*/  IMAD.MOV.U32 R26, RZ, RZ, R29 ;  /* 0x000000ffff1a7224 */ /* 0x000fce00078e001d */
.L_x_16032:
[----:B------:R-:W-:Y:S05]  /*3490*/  BSYNC B1 ;  /* 0x0000000000017941 */ /* 0x000fea0003800000 */
.L_x_16031:
        /* <DEDUP_REMOVED lines=13> */
.L_x_16040:
        /* <DEDUP_REMOVED lines=33> */
.L_x_16039:
[----:B------:R-:W-:-:S07]  /*3780*/  IMAD.MOV.U32 R26, RZ, RZ, R29 ;  /* 0x000000ffff1a7224 */ /* 0x000fce00078e001d */
.L_x_16038:
[----:B------:R-:W-:Y:S05]  /*3790*/  BSYNC B2 ;  /* 0x0000000000027941 */ /* 0x000fea0003800000 */
.L_x_16037:
[----:B------:R-:W-:-:S13]  /*37a0*/  ISETP.GE.U32.AND P1, PT, R27, 0xc, PT ;  /* 0x0000000c1b00780c */ /* 0x000fda0003f26070 */
[----:B------:R-:W-:Y:S05]  /*37b0*/  @!P1 BRA `(.L_x_16036) ;  /* 0x0000000400d89947 */ /* 0x000fea0003800000 */
[----:B------:R-:W-:Y:S01]  /*37c0*/  BSSY B2, `(.L_x_16036) ;  /* 0x0000075000027945 */ /* 0x000fe20003800000 */
[----:B------:R-:W-:-:S07]  /*37d0*/  VIADD R6, R6, 0x10 ;  /* 0x0000001006067836 */ /* 0x000fce0000000000 */
.L_x_16041:
        /* <DEDUP_REMOVED lines=116> */
.L_x_16036:
[----:B------:R-:W-:Y:S05]  /*3f20*/  BSYNC B1 ;  /* 0x0000000000017941 */ /* 0x000fea0003800000 */
.L_x_16035:
        /* <DEDUP_REMOVED lines=20> */
.L_x_16043:
[----:B------:R-:W-:Y:S05]  /*4070*/  BSYNC B1 ;  /* 0x0000000000017941 */ /* 0x000fea0003800000 */
.L_x_16042:
[----:B------:R-:W-:-:S05]  /*4080*/  IMAD.MOV.U32 R7, RZ, RZ, R25 ;  /* 0x000000ffff077224 */ /* 0x000fca00078e0019 */
[----:B------:R-:W-:Y:S01]  /*4090*/  LOP3.LUT R7, R7, 0x80000000, R21, 0xb8, !PT ;  /* 0x8000000007077812 */ /* 0x000fe200078eb815 */
[----:B------:R-:W-:Y:S06]  /*40a0*/  BRA `(.L_x_16030) ;  /* 0x0000000000247947 */ /* 0x000fec0003800000 */
.L_x_16029:
        /* <DEDUP_REMOVED lines=9> */
.L_x_16030:
[----:B------:R-:W-:Y:S05]  /*4140*/  BSYNC B0 ;  /* 0x0000000000007941 */ /* 0x000fea0003800000 */
.L_x_16028:
        /* <DEDUP_REMOVED lines=38> */
.L_x_16050:
        /* <DEDUP_REMOVED lines=12> */
.L_x_16049:
[----:B------:R-:W-:-:S07]  /*4470*/  IMAD.MOV.U32 R26, RZ, RZ, R29 ;  /* 0x000000ffff1a7224 */ /* 0x000fce00078e001d */
.L_x_16048:
[----:B------:R-:W-:Y:S05]  /*4480*/  BSYNC B1 ;  /* 0x0000000000017941 */ /* 0x000fea0003800000 */
.L_x_16047:
        /* <DEDUP_REMOVED lines=13> */
.L_x_16056:
        /* <DEDUP_REMOVED lines=33> */
.L_x_16055:
[----:B------:R-:W-:-:S07]  /*4770*/  IMAD.MOV.U32 R26, RZ, RZ, R29 ;  /* 0x000000ffff1a7224 */ /* 0x000fce00078e001d */
.L_x_16054:
[----:B------:R-:W-:Y:S05]  /*4780*/  BSYNC B2 ;  /* 0x0000000000027941 */ /* 0x000fea0003800000 */
.L_x_16053:
[----:B------:R-:W-:-:S13]  /*4790*/  ISETP.GE.U32.AND P1, PT, R27, 0xc, PT ;  /* 0x0000000c1b00780c */ /* 0x000fda0003f26070 */
[----:B------:R-:W-:Y:S05]  /*47a0*/  @!P1 BRA `(.L_x_16052) ;  /* 0x0000000400d89947 */ /* 0x000fea0003800000 */
[----:B------:R-:W-:Y:S01]  /*47b0*/  BSSY B2, `(.L_x_16052) ;  /* 0x0000075000027945 */ /* 0x000fe20003800000 */
[----:B------:R-:W-:-:S07]  /*47c0*/  VIADD R16, R16, 0x10 ;  /* 0x0000001010107836 */ /* 0x000fce0000000000 */
.L_x_16057:
        /* <DEDUP_REMOVED lines=116> */
.L_x_16052:
[----:B------:R-:W-:Y:S05]  /*4f10*/  BSYNC B1 ;  /* 0x0000000000017941 */ /* 0x000fea0003800000 */
.L_x_16051:
        /* <DEDUP_REMOVED lines=20> */
.L_x_16059:
[----:B------:R-:W-:Y:S05]  /*5060*/  BSYNC B1 ;  /* 0x0000000000017941 */ /* 0x000fea0003800000 */
.L_x_16058:
[----:B------:R-:W-:-:S05]  /*5070*/  IMAD.MOV.U32 R17, RZ, RZ, R25 ;  /* 0x000000ffff117224 */ /* 0x000fca00078e0019 */
[----:B------:R-:W-:Y:S01]  /*5080*/  LOP3.LUT R17, R17, 0x80000000, R21, 0xb8, !PT ;  /* 0x8000000011117812 */ /* 0x000fe200078eb815 */
[----:B------:R-:W-:Y:S06]  /*5090*/  BRA `(.L_x_16046) ;  /* 0x0000000000247947 */ /* 0x000fec0003800000 */
.L_x_16045:
        /* <DEDUP_REMOVED lines=9> */
.L_x_16046:
[----:B------:R-:W-:Y:S05]  /*5130*/  BSYNC B0 ;  /* 0x0000000000007941 */ /* 0x000fea0003800000 */
.L_x_16044:
        /* <DEDUP_REMOVED lines=38> */
.L_x_16066:
        /* <DEDUP_REMOVED lines=12> */
.L_x_16065:
[----:B------:R-:W-:-:S07]  /*5460*/  IMAD.MOV.U32 R26, RZ, RZ, R29 ;  /* 0x000000ffff1a7224 */ /* 0x000fce00078e001d */
.L_x_16064:
[----:B------:R-:W-:Y:S05]  /*5470*/  BSYNC B1 ;  /* 0x0000000000017941 */ /* 0x000fea0003800000 */
.L_x_16063:
        /* <DEDUP_REMOVED lines=13> */
.L_x_16072:
        /* <DEDUP_REMOVED lines=33> */
.L_x_16071:
[----:B------:R-:W-:-:S07]  /*5760*/  IMAD.MOV.U32 R26, RZ, RZ, R29 ;  /* 0x000000ffff1a7224 */ /* 0x000fce00078e001d */
.L_x_16070:
[----:B------:R-:W-:Y:S05]  /*5770*/  BSYNC B2 ;  /* 0x0000000000027941 */ /* 0x000fea0003800000 */
.L_x_16069:
[----:B------:R-:W-:-:S13]  /*5780*/  ISETP.GE.U32.AND P1, PT, R27, 0xc, PT ;  /* 0x0000000c1b00780c */ /* 0x000fda0003f26070 */
[----:B------:R-:W-:Y:S05]  /*5790*/  @!P1 BRA `(.L_x_16068) ;  /* 0x0000000400d89947 */ /* 0x000fea0003800000 */
[----:B------:R-:W-:Y:S01]  /*57a0*/  BSSY B2, `(.L_x_16068) ;  /* 0x0000075000027945 */ /* 0x000fe20003800000 */
[----:B------:R-:W-:-:S07]  /*57b0*/  VIADD R18, R18, 0x10 ;  /* 0x0000001012127836 */ /* 0x000fce0000000000 */
.L_x_16073:
        /* <DEDUP_REMOVED lines=116> */
.L_x_16068:
[----:B------:R-:W-:Y:S05]  /*5f00*/  BSYNC B1 ;  /* 0x0000000000017941 */ /* 0x000fea0003800000 */
.L_x_16067:
        /* <DEDUP_REMOVED lines=20> */
.L_x_16075:
[----:B------:R-:W-:Y:S05]  /*6050*/  BSYNC B1 ;  /* 0x0000000000017941 */ /* 0x000fea0003800000 */
.L_x_16074:
[----:B------:R-:W-:-:S05]  /*6060*/  IMAD.MOV.U32 R19, RZ, RZ, R25 ;  /* 0x000000ffff137224 */ /* 0x000fca00078e0019 */
[----:B------:R-:W-:Y:S01]  /*6070*/  LOP3.LUT R19, R19, 0x80000000, R21, 0xb8, !PT ;  /* 0x8000000013137812 */ /* 0x000fe200078eb815 */
[----:B------:R-:W-:Y:S06]  /*6080*/  BRA `(.L_x_16062) ;  /* 0x0000000000247947 */ /* 0x000fec0003800000 */
.L_x_16061:
        /* <DEDUP_REMOVED lines=9> */
.L_x_16062:
[----:B------:R-:W-:Y:S05]  /*6120*/  BSYNC B0 ;  /* 0x0000000000007941 */ /* 0x000fea0003800000 */
.L_x_16060:
        /* <DEDUP_REMOVED lines=38> */
.L_x_16082:
        /* <DEDUP_REMOVED lines=12> */
.L_x_16081:
[----:B------:R-:W-:-:S07]  /*6450*/  IMAD.MOV.U32 R26, RZ, RZ, R29 ;  /* 0x000000ffff1a7224 */ /* 0x000fce00078e001d */
.L_x_16080:
[----:B------:R-:W-:Y:S05]  /*6460*/  BSYNC B1 ;  /* 0x0000000000017941 */ /* 0x000fea0003800000 */
.L_x_16079:
        /* <DEDUP_REMOVED lines=13> */
.L_x_16088:
        /* <DEDUP_REMOVED lines=33> */
.L_x_16087:
[----:B------:R-:W-:-:S07]  /*6750*/  IMAD.MOV.U32 R26, RZ, RZ, R29 ;  /* 0x000000ffff1a7224 */ /* 0x000fce00078e001d */
.L_x_16086:
[----:B------:R-:W-:Y:S05]  /*6760*/  BSYNC B2 ;  /* 0x0000000000027941 */ /* 0x000fea0003800000 */
.L_x_16085:
[----:B------:R-:W-:-:S13]  /*6770*/  ISETP.GE.U32.AND P1, PT, R27, 0xc, PT ;  /* 0x0000000c1b00780c */ /* 0x000fda0003f26070 */
[----:B------:R-:W-:Y:S05]  /*6780*/  @!P1 BRA `(.L_x_16084) ;  /* 0x0000000400d89947 */ /* 0x000fea0003800000 */
[----:B------:R-:W-:Y:S01]  /*6790*/  BSSY B2, `(.L_x_16084) ;  /* 0x0000075000027945 */ /* 0x000fe20003800000 */
[----:B------:R-:W-:-:S07]  /*67a0*/  VIADD R12, R12, 0x10 ;  /* 0x000000100c0c7836 */ /* 0x000fce0000000000 */
.L_x_16089:
        /* <DEDUP_REMOVED lines=116> */
.L_x_16084:
[----:B------:R-:W-:Y:S05]  /*6ef0*/  BSYNC B1 ;  /* 0x0000000000017941 */ /* 0x000fea0003800000 */
.L_x_16083:
        /* <DEDUP_REMOVED lines=20> */
.L_x_16091:
[----:B------:R-:W-:Y:S05]  /*7040*/  BSYNC B1 ;  /* 0x0000000000017941 */ /* 0x000fea0003800000 */
.L_x_16090:
[----:B------:R-:W-:-:S05]  /*7050*/  IMAD.MOV.U32 R13, RZ, RZ, R25 ;  /* 0x000000ffff0d7224 */ /* 0x000fca00078e0019 */
[----:B------:R-:W-:Y:S01]  /*7060*/  LOP3.LUT R13, R13, 0x80000000, R21, 0xb8, !PT ;  /* 0x800000000d0d7812 */ /* 0x000fe200078eb815 */
[----:B------:R-:W-:Y:S06]  /*7070*/  BRA `(.L_x_16078) ;  /* 0x0000000000247947 */ /* 0x000fec0003800000 */
.L_x_16077:
        /* <DEDUP_REMOVED lines=9> */
.L_x_16078:
[----:B------:R-:W-:Y:S05]  /*7110*/  BSYNC B0 ;  /* 0x0000000000007941 */ /* 0x000fea0003800000 */
.L_x_16076:
        /* <DEDUP_REMOVED lines=36> */
.L_x_16098:
        /* <DEDUP_REMOVED lines=12> */
.L_x_16097:
[----:B------:R-:W-:-:S07]  /*7420*/  IMAD.MOV.U32 R24, RZ, RZ, R27 ;  /* 0x000000ffff187224 */ /* 0x000fce00078e001b */
.L_x_16096:
[----:B------:R-:W-:Y:S05]  /*7430*/  BSYNC B1 ;  /* 0x0000000000017941 */ /* 0x000fea0003800000 */
.L_x_16095:
        /* <DEDUP_REMOVED lines=13> */
.L_x_16104:
        /* <DEDUP_REMOVED lines=33> */
.L_x_16103:
[----:B------:R-:W-:Y:S02]  /*7720*/  IMAD.MOV.U32 R2, RZ, RZ, R24 ;  /* 0x000000ffff027224 */ /* 0x000fe400078e0018 */
[----:B------:R-:W-:-:S07]  /*7730*/  IMAD.MOV.U32 R24, RZ, RZ, R27 ;  /* 0x000000ffff187224 */ /* 0x000fce00078e001b */
.L_x_16102:
[----:B------:R-:W-:Y:S05]  /*7740*/  BSYNC B2 ;  /* 0x0000000000027941 */ /* 0x000fea0003800000 */
.L_x_16101:
[----:B------:R-:W-:-:S13]  /*7750*/  ISETP.GE.U32.AND P0, PT, R15, 0xc, PT ;  /* 0x0000000c0f00780c */ /* 0x000fda0003f06070 */
[----:B------:R-:W-:Y:S05]  /*7760*/  @!P0 BRA `(.L_x_16100) ;  /* 0x0000000400d88947 */ /* 0x000fea0003800000 */
[----:B------:R-:W-:Y:S01]  /*7770*/  BSSY B2, `(.L_x_16100) ;  /* 0x0000075000027945 */ /* 0x000fe20003800000 */
[----:B------:R-:W-:-:S07]  /*7780*/  VIADD R20, R20, 0x10 ;  /* 0x0000001014147836 */ /* 0x000fce0000000000 */
.L_x_16105:
        /* <DEDUP_REMOVED lines=116> */
.L_x_16100:
[----:B------:R-:W-:Y:S05]  /*7ed0*/  BSYNC B1 ;  /* 0x0000000000017941 */ /* 0x000fea0003800000 */
.L_x_16099:
        /* <DEDUP_REMOVED lines=20> */
.L_x_16107:
[----:B------:R-:W-:Y:S05]  /*8020*/  BSYNC B1 ;  /* 0x0000000000017941 */ /* 0x000fea0003800000 */
.L_x_16106:
[----:B------:R-:W-:-:S05]  /*8030*/  IMAD.MOV.U32 R15, RZ, RZ, R25 ;  /* 0x000000ffff0f7224 */ /* 0x000fca00078e0019 */
[----:B------:R-:W-:Y:S01]  /*8040*/  LOP3.LUT R15, R15, 0x80000000, R21, 0xb8, !PT ;  /* 0x800000000f0f7812 */ /* 0x000fe200078eb815 */
[----:B------:R-:W-:Y:S06]  /*8050*/  BRA `(.L_x_16094) ;  /* 0x0000000000247947 */ /* 0x000fec0003800000 */
.L_x_16093:
        /* <DEDUP_REMOVED lines=9> */
.L_x_16094:
[----:B------:R-:W-:Y:S05]  /*80f0*/  BSYNC B0 ;  /* 0x0000000000007941 */ /* 0x000fea0003800000 */
.L_x_16092:
        /* <DEDUP_REMOVED lines=11> */
.L_x_15979:
        /* <DEDUP_REMOVED lines=97> */
.L_x_16114:
        /* <DEDUP_REMOVED lines=12> */
.L_x_16113:
[----:B------:R-:W-:Y:S02]  /*8880*/  IMAD.MOV.U32 R20, RZ, RZ, R26 ;  /* 0x000000ffff147224 */ /* 0x000fe400078e001a */
[----:B------:R-:W-:-:S07]  /*8890*/  IMAD.MOV.U32 R26, RZ, RZ, R27 ;  /* 0x000000ffff1a7224 */ /* 0x000fce00078e001b */
.L_x_16112:
[----:B------:R-:W-:Y:S05]  /*88a0*/  BSYNC B1 ;  /* 0x0000000000017941 */ /* 0x000fea0003800000 */
.L_x_16111:
        /* <DEDUP_REMOVED lines=13> */
.L_x_16120:
        /* <DEDUP_REMOVED lines=33> */
.L_x_16119:
[----:B------:R-:W-:Y:S02]  /*8b90*/  IMAD.MOV.U32 R20, RZ, RZ, R26 ;  /* 0x000000ffff147224 */ /* 0x000fe400078e001a */
[----:B------:R-:W-:-:S07]  /*8ba0*/  IMAD.MOV.U32 R26, RZ, RZ, R27 ;  /* 0x000000ffff1a7224 */ /* 0x000fce00078e001b */
.L_x_16118:
[----:B------:R-:W-:Y:S05]  /*8bb0*/  BSYNC B2 ;  /* 0x0000000000027941 */ /* 0x000fea0003800000 */
.L_x_16117:
[----:B------:R-:W-:-:S13]  /*8bc0*/  ISETP.GE.U32.AND P0, PT, R23, 0xc, PT ;  /* 0x0000000c1700780c */ /* 0x000fda0003f06070 */
[----:B------:R-:W-:Y:S05]  /*8bd0*/  @!P0 BRA `(.L_x_16116) ;  /* 0x0000000400d88947 */ /* 0x000fea0003800000 */
[----:B------:R-:W-:Y:S01]  /*8be0*/  BSSY B2, `(.L_x_16116) ;  /* 0x0000075000027945 */ /* 0x000fe20003800000 */
[----:B------:R-:W-:-:S07]  /*8bf0*/  VIADD R25, R25, 0x10 ;  /* 0x0000001019197836 */ /* 0x000fce0000000000 */
.L_x_16121:
        /* <DEDUP_REMOVED lines=116> */
.L_x_16116:
[----:B------:R-:W-:Y:S05]  /*9340*/  BSYNC B1 ;  /* 0x0000000000017941 */ /* 0x000fea0003800000 */
.L_x_16115:
        /* <DEDUP_REMOVED lines=21> */
.L_x_16123:
[----:B------:R-:W-:Y:S05]  /*94a0*/  BSYNC B1 ;  /* 0x0000000000017941 */ /* 0x000fea0003800000 */
.L_x_16122:
[----:B------:R-:W-:Y:S01]  /*94b0*/  IMAD.MOV.U32 R8, RZ, RZ, R16 ;  /* 0x000000ffff087224 */ /* 0x000fe200078e0010 */
[----:B------:R-:W-:Y:S01]  /*94c0*/  LOP3.LUT R9, R9, 0x80000000, R21, 0xb8, !PT ;  /* 0x8000000009097812 */ /* 0x000fe200078eb815 */
[----:B------:R-:W-:Y:S06]  /*94d0*/  BRA `(.L_x_16109) ;  /* 0x00000000001c7947 */ /* 0x000fec0003800000 */
.L_x_16110:
[----:B------:R-:W-:-:S06]  /*94e0*/  DSETP.GTU.AND P0, PT, R16, +INF , PT ;  /* 0x7ff000001000742a */ /* 0x000fcc0003f0c000 */
[----:B------:R-:W-:-:S14]  /*94f0*/  DSETP.LE.AND P0, PT, R24, +INF , !P0 ;  /* 0x7ff000001800742a */ /* 0x000fdc0004703000 */
[----:B------:R-:W0:Y:S01]  /*9500*/  @!P0 LDC.64 R8, c[0x0][0x220] ;  /* 0x00008800ff088b82 */ /* 0x000e220000000a00 */
[----:B------:R-:W-:Y:S02]  /*9510*/  @P0 DSETP.NEU.AND P2, PT, R24, +INF , PT ;  /* 0x7ff000001800042a */ /* 0x000fe40003f4d000 */
[----:B0-----:R-:W-:-:S06]  /*9520*/  @!P0 DADD R8, R22, R8 ;  /* 0x0000000016088229 */ /* 0x001fcc0000000008 */
[----:B------:R-:W-:Y:S02]  /*9530*/  @P0 FSEL R8, R20, RZ, P2 ;  /* 0x000000ff14080208 */ /* 0x000fe40001000000 */
[----:B------:R-:W-:-:S07]  /*9540*/  @P0 FSEL R9, R21, -QNAN , P2 ;  /* 0xfff8000015090808 */ /* 0x000fce0001000000 */
.L_x_16109:
[----:B------:R-:W-:Y:S05]  /*9550*/  BSYNC B0 ;  /* 0x0000000000007941 */ /* 0x000fea0003800000 */
.L_x_16108:
[----:B-1----:R-:W-:Y:S01]  /*9560*/  VIADD R16, R0, 0x80 ;  /* 0x0000008000107836 */ /* 0x002fe20000000000 */
[----:B------:R-:W-:Y:S04]  /*9570*/  BSSY B0, `(.L_x_16124) ;  /* 0x0000102000007945 */ /* 0x000fe80003800000 */
[----:B------:R-:W-:-:S13]  /*9580*/  ISETP.GE.AND P0, PT, R16, UR4, PT ;  /* 0x0000000410007c0c */ /* 0x000fda000bf06270 */
        /* <DEDUP_REMOVED lines=39> */
.L_x_16130:
        /* <DEDUP_REMOVED lines=12> */
.L_x_16129:
[----:B------:R-:W-:Y:S02]  /*98c0*/  IMAD.MOV.U32 R24, RZ, RZ, R27 ;  /* 0x000000ffff187224 */ /* 0x000fe400078e001b */
[----:B------:R-:W-:-:S07]  /*98d0*/  IMAD.MOV.U32 R27, RZ, RZ, R28 ;  /* 0x000000ffff1b7224 */ /* 0x000fce00078e001c */
.L_x_16128:
[----:B------:R-:W-:Y:S05]  /*98e0*/  BSYNC B1 ;  /* 0x0000000000017941 */ /* 0x000fea0003800000 */
.L_x_16127:
        /* <DEDUP_REMOVED lines=13> */
.L_x_16136:
        /* <DEDUP_REMOVED lines=33> */
.L_x_16135:
[----:B------:R-:W-:Y:S02]  /*9bd0*/  IMAD.MOV.U32 R24, RZ, RZ, R27 ;  /* 0x000000ffff187224 */ /* 0x000fe400078e001b */
[----:B------:R-:W-:-:S07]  /*9be0*/  IMAD.MOV.U32 R27, RZ, RZ, R28 ;  /* 0x000000ffff1b7224 */ /* 0x000fce00078e001c */
.L_x_16134:
[----:B------:R-:W-:Y:S05]  /*9bf0*/  BSYNC B2 ;  /* 0x0000000000027941 */ /* 0x000fea0003800000 */
.L_x_16133:
[----:B------:R-:W-:-:S13]  /*9c00*/  ISETP.GE.U32.AND P0, PT, R17, 0xc, PT ;  /* 0x0000000c1100780c */ /* 0x000fda0003f06070 */
[----:B------:R-:W-:Y:S05]  /*9c10*/  @!P0 BRA `(.L_x_16132) ;  /* 0x0000000400d88947 */ /* 0x000fea0003800000 */
[----:B------:R-:W-:Y:S01]  /*9c20*/  BSSY B2, `(.L_x_16132) ;  /* 0x0000075000027945 */ /* 0x000fe20003800000 */
[----:B------:R-:W-:-:S07]  /*9c30*/  VIADD R21, R21, 0x10 ;  /* 0x0000001015157836 */ /* 0x000fce0000000000 */
.L_x_16137:
        /* <DEDUP_REMOVED lines=116> */
.L_x_16132:
[----:B------:R-:W-:Y:S05]  /*a380*/  BSYNC B1 ;  /* 0x0000000000017941 */ /* 0x000fea0003800000 */
.L_x_16131:
        /* <DEDUP_REMOVED lines=21> */
.L_x_16139:
[----:B------:R-:W-:Y:S05]  /*a4e0*/  BSYNC B1 ;  /* 0x0000000000017941 */ /* 0x000fea0003800000 */
.L_x_16138:
[----:B------:R-:W-:Y:S01]  /*a4f0*/  IMAD.MOV.U32 R6, RZ, RZ, R22 ;  /* 0x000000ffff067224 */ /* 0x000fe200078e0016 */
[----:B------:R-:W-:Y:S01]  /*a500*/  LOP3.LUT R7, R7, 0x80000000, R25, 0xb8, !PT ;  /* 0x8000000007077812 */ /* 0x000fe200078eb819 */
[----:B------:R-:W-:Y:S06]  /*a510*/  BRA `(.L_x_16125) ;  /* 0x00000000001c7947 */ /* 0x000fec0003800000 */
.L_x_16126:
[----:B------:R-:W-:-:S06]  /*a520*/  DSETP.GTU.AND P0, PT, R22, +INF , PT ;  /* 0x7ff000001600742a */ /* 0x000fcc0003f0c000 */
[----:B------:R-:W-:-:S14]  /*a530*/  DSETP.LE.AND P0, PT, R20, +INF , !P0 ;  /* 0x7ff000001400742a */ /* 0x000fdc0004703000 */
[----:B------:R-:W0:Y:S01]  /*a540*/  @!P0 LDC.64 R22, c[0x0][0x220] ;  /* 0x00008800ff168b82 */ /* 0x000e220000000a00 */
[----:B------:R-:W-:Y:S02]  /*a550*/  @P0 DSETP.NEU.AND P2, PT, R20, +INF , PT ;  /* 0x7ff000001400042a */ /* 0x000fe40003f4d000 */
[----:B0-----:R-:W-:-:S06]  /*a560*/  @!P0 DADD R6, R6, R22 ;  /* 0x0000000006068229 */ /* 0x001fcc0000000016 */
[----:B------:R-:W-:Y:S02]  /*a570*/  @P0 FSEL R6, R24, RZ, P2 ;  /* 0x000000ff18060208 */ /* 0x000fe40001000000 */
[----:B------:R-:W-:-:S07]  /*a580*/  @P0 FSEL R7, R25, -QNAN , P2 ;  /* 0xfff8000019070808 */ /* 0x000fce0001000000 */
.L_x_16125:
[----:B------:R-:W-:Y:S05]  /*a590*/  BSYNC B0 ;  /* 0x0000000000007941 */ /* 0x000fea0003800000 */
.L_x_16124:
[----:B------:R-:W-:Y:S01]  /*a5a0*/  VIADD R17, R0, 0x100 ;  /* 0x0000010000117836 */ /* 0x000fe20000000000 */
        /* <DEDUP_REMOVED lines=41> */
.L_x_16146:
        /* <DEDUP_REMOVED lines=12> */
.L_x_16145:
[----:B------:R-:W-:Y:S02]  /*a900*/  IMAD.MOV.U32 R24, RZ, RZ, R27 ;  /* 0x000000ffff187224 */ /* 0x000fe400078e001b */
[----:B------:R-:W-:-:S07]  /*a910*/  IMAD.MOV.U32 R27, RZ, RZ, R28 ;  /* 0x000000ffff1b7224 */ /* 0x000fce00078e001c */
.L_x_16144:
[----:B------:R-:W-:Y:S05]  /*a920*/  BSYNC B1 ;  /* 0x0000000000017941 */ /* 0x000fea0003800000 */
.L_x_16143:
        /* <DEDUP_REMOVED lines=13> */
.L_x_16152:
        /* <DEDUP_REMOVED lines=33> */
.L_x_16151:
[----:B------:R-:W-:Y:S02]  /*ac10*/  IMAD.MOV.U32 R24, RZ, RZ, R27 ;  /* 0x000000ffff187224 */ /* 0x000fe400078e001b */
[----:B------:R-:W-:-:S07]  /*ac20*/  IMAD.MOV.U32 R27, RZ, RZ, R28 ;  /* 0x000000ffff1b7224 */ /* 0x000fce00078e001c */
.L_x_16150:
[----:B------:R-:W-:Y:S05]  /*ac30*/  BSYNC B2 ;  /* 0x0000000000027941 */ /* 0x000fea0003800000 */
.L_x_16149:
[----:B------:R-:W-:-:S13]  /*ac40*/  ISETP.GE.U32.AND P0, PT, R17, 0xc, PT ;  /* 0x0000000c1100780c */ /* 0x000fda0003f06070 */
[----:B------:R-:W-:Y:S05]  /*ac50*/  @!P0 BRA `(.L_x_16148) ;  /* 0x0000000400d88947 */ /* 0x000fea0003800000 */
[----:B------:R-:W-:Y:S01]  /*ac60*/  BSSY B2, `(.L_x_16148) ;  /* 0x0000075000027945 */ /* 0x000fe20003800000 */
[----:B------:R-:W-:-:S07]  /*ac70*/  VIADD R21, R21, 0x10 ;  /* 0x0000001015157836 */ /* 0x000fce0000000000 */
.L_x_16153:
        /* <DEDUP_REMOVED lines=116> */
.L_x_16148:
[----:B------:R-:W-:Y:S05]  /*b3c0*/  BSYNC B1 ;  /* 0x0000000000017941 */ /* 0x000fea0003800000 */
.L_x_16147:
        /* <DEDUP_REMOVED lines=21> */
.L_x_16155:
[----:B------:R-:W-:Y:S05]  /*b520*/  BSYNC B1 ;  /* 0x0000000000017941 */ /* 0x000fea0003800000 */
.L_x_16154:
[----:B------:R-:W-:Y:S01]  /*b530*/  IMAD.MOV.U32 R4, RZ, RZ, R22 ;  /* 0x000000ffff047224 */ /* 0x000fe200078e0016 */
[----:B------:R-:W-:Y:S01]  /*b540*/  LOP3.LUT R5, R5, 0x80000000, R25, 0xb8, !PT ;  /* 0x8000000005057812 */ /* 0x000fe200078eb819 */
[----:B------:R-:W-:Y:S06]  /*b550*/  BRA `(.L_x_16141) ;  /* 0x00000000001c7947 */ /* 0x000fec0003800000 */
.L_x_16142:
[----:B------:R-:W-:-:S06]  /*b560*/  DSETP.GTU.AND P0, PT, R22, +INF , PT ;  /* 0x7ff000001600742a */ /* 0x000fcc0003f0c000 */
[----:B------:R-:W-:-:S14]  /*b570*/  DSETP.LE.AND P0, PT, R20, +INF , !P0 ;  /* 0x7ff000001400742a */ /* 0x000fdc0004703000 */
[----:B------:R-:W0:Y:S01]  /*b580*/  @!P0 LDC.64 R22, c[0x0][0x220] ;  /* 0x00008800ff168b82 */ /* 0x000e220000000a00 */
[----:B------:R-:W-:Y:S02]  /*b590*/  @P0 DSETP.NEU.AND P2, PT, R20, +INF , PT ;  /* 0x7ff000001400042a */ /* 0x000fe40003f4d000 */
[----:B0-----:R-:W-:-:S06]  /*b5a0*/  @!P0 DADD R4, R4, R22 ;  /* 0x0000000004048229 */ /* 0x001fcc0000000016 */
[----:B------:R-:W-:Y:S02]  /*b5b0*/  @P0 FSEL R4, R24, RZ, P2 ;  /* 0x000000ff18040208 */ /* 0x000fe40001000000 */
[----:B------:R-:W-:-:S07]  /*b5c0*/  @P0 FSEL R5, R25, -QNAN , P2 ;  /* 0xfff8000019050808 */ /* 0x000fce0001000000 */
.L_x_16141:
[----:B------:R-:W-:Y:S05]  /*b5d0*/  BSYNC B0 ;  /* 0x0000000000007941 */ /* 0x000fea0003800000 */
.L_x_16140:
        /* <DEDUP_REMOVED lines=42> */
.L_x_16162:
        /* <DEDUP_REMOVED lines=12> */
.L_x_16161:
[----:B------:R-:W-:Y:S02]  /*b940*/  IMAD.MOV.U32 R24, RZ, RZ, R27 ;  /* 0x000000ffff187224 */ /* 0x000fe400078e001b */
[----:B------:R-:W-:-:S07]  /*b950*/  IMAD.MOV.U32 R27, RZ, RZ, R28 ;  /* 0x000000ffff1b7224 */ /* 0x000fce00078e001c */
.L_x_16160:
[----:B------:R-:W-:Y:S05]  /*b960*/  BSYNC B1 ;  /* 0x0000000000017941 */ /* 0x000fea0003800000 */
.L_x_16159:
        /* <DEDUP_REMOVED lines=13> */
.L_x_16168:
        /* <DEDUP_REMOVED lines=33> */
.L_x_16167:
[----:B------:R-:W-:Y:S02]  /*bc50*/  IMAD.MOV.U32 R24, RZ, RZ, R27 ;  /* 0x000000ffff187224 */ /* 0x000fe400078e001b */
[----:B------:R-:W-:-:S07]  /*bc60*/  IMAD.MOV.U32 R27, RZ, RZ, R28 ;  /* 0x000000ffff1b7224 */ /* 0x000fce00078e001c */
.L_x_16166:
[----:B------:R-:W-:Y:S05]  /*bc70*/  BSYNC B2 ;  /* 0x0000000000027941 */ /* 0x000fea0003800000 */
.L_x_16165:
[----:B------:R-:W-:-:S13]  /*bc80*/  ISETP.GE.U32.AND P0, PT, R17, 0xc, PT ;  /* 0x0000000c1100780c */ /* 0x000fda0003f06070 */
[----:B------:R-:W-:Y:S05]  /*bc90*/  @!P0 BRA `(.L_x_16164) ;  /* 0x0000000400d88947 */ /* 0x000fea0003800000 */
[----:B------:R-:W-:Y:S01]  /*bca0*/  BSSY B2, `(.L_x_16164) ;  /* 0x0000075000027945 */ /* 0x000fe20003800000 */
[----:B------:R-:W-:-:S07]  /*bcb0*/  VIADD R21, R21, 0x10 ;  /* 0x0000001015157836 */ /* 0x000fce0000000000 */
.L_x_16169:
        /* <DEDUP_REMOVED lines=116> */
.L_x_16164:
[----:B------:R-:W-:Y:S05]  /*c400*/  BSYNC B1 ;  /* 0x0000000000017941 */ /* 0x000fea0003800000 */
.L_x_16163:
        /* <DEDUP_REMOVED lines=21> */
.L_x_16171:
[----:B------:R-:W-:Y:S05]  /*c560*/  BSYNC B1 ;  /* 0x0000000000017941 */ /* 0x000fea0003800000 */
.L_x_16170:
[----:B------:R-:W-:Y:S01]  /*c570*/  IMAD.MOV.U32 R2, RZ, RZ, R22 ;  /* 0x000000ffff027224 */ /* 0x000fe200078e0016 */
[----:B------:R-:W-:Y:S01]  /*c580*/  LOP3.LUT R3, R3, 0x80000000, R25, 0xb8, !PT ;  /* 0x8000000003037812 */ /* 0x000fe200078eb819 */
[----:B------:R-:W-:Y:S06]  /*c590*/  BRA `(.L_x_16157) ;  /* 0x00000000001c7947 */ /* 0x000fec0003800000 */
.L_x_16158:
[----:B------:R-:W-:-:S06]  /*c5a0*/  DSETP.GTU.AND P0, PT, R22, +INF , PT ;  /* 0x7ff000001600742a */ /* 0x000fcc0003f0c000 */
[----:B------:R-:W-:-:S14]  /*c5b0*/  DSETP.LE.AND P0, PT, R20, +INF , !P0 ;  /* 0x7ff000001400742a */ /* 0x000fdc0004703000 */
[----:B------:R-:W0:Y:S01]  /*c5c0*/  @!P0 LDC.64 R22, c[0x0][0x220] ;  /* 0x00008800ff168b82 */ /* 0x000e220000000a00 */
[----:B------:R-:W-:Y:S02]  /*c5d0*/  @P0 DSETP.NEU.AND P2, PT, R20, +INF , PT ;  /* 0x7ff000001400042a */ /* 0x000fe40003f4d000 */
[----:B0-----:R-:W-:-:S06]  /*c5e0*/  @!P0 DADD R2, R2, R22 ;  /* 0x0000000002028229 */ /* 0x001fcc0000000016 */
[----:B------:R-:W-:Y:S02]  /*c5f0*/  @P0 FSEL R2, R24, RZ, P2 ;  /* 0x000000ff18020208 */ /* 0x000fe40001000000 */
[----:B------:R-:W-:-:S07]  /*c600*/  @P0 FSEL R3, R25, -QNAN , P2 ;  /* 0xfff8000019030808 */ /* 0x000fce0001000000 */
.L_x_16157:
[----:B------:R-:W-:Y:S05]  /*c610*/  BSYNC B0 ;  /* 0x0000000000007941 */ /* 0x000fea0003800000 */
.L_x_16156:
        /* <DEDUP_REMOVED lines=42> */
[----:B------:R-:W-:-:S07]  /*c8c0*/  IMAD.MOV.U32 R26, RZ, RZ, R27 ;  /* 0x000000ffff1a7224 */ /* 0x000fce00078e001b */
.L_x_16178:
        /* <DEDUP_REMOVED lines=12> */
.L_x_16177:
[----:B------:R-:W-:Y:S02]  /*c990*/  IMAD.MOV.U32 R26, RZ, RZ, R27 ;  /* 0x000000ffff1a7224 */ /* 0x000fe400078e001b */
[----:B------:R-:W-:-:S07]  /*c9a0*/  IMAD.MOV.U32 R27, RZ, RZ, R28 ;  /* 0x000000ffff1b7224 */ /* 0x000fce00078e001c */
.L_x_16176:
[----:B------:R-:W-:Y:S05]  /*c9b0*/  BSYNC B1 ;  /* 0x0000000000017941 */ /* 0x000fea0003800000 */
.L_x_16175:
        /* <DEDUP_REMOVED lines=13> */
.L_x_16184:
        /* <DEDUP_REMOVED lines=33> */
.L_x_16183:
[----:B------:R-:W-:Y:S02]  /*cca0*/  IMAD.MOV.U32 R26, RZ, RZ, R27 ;  /* 0x000000ffff1a7224 */ /* 0x000fe400078e001b */
[----:B------:R-:W-:-:S07]  /*ccb0*/  IMAD.MOV.U32 R27, RZ, RZ, R28 ;  /* 0x000000ffff1b7224 */ /* 0x000fce00078e001c */
.L_x_16182:
[----:B------:R-:W-:Y:S05]  /*ccc0*/  BSYNC B2 ;  /* 0x0000000000027941 */ /* 0x000fea0003800000 */
.L_x_16181:
[----:B------:R-:W-:-:S13]  /*ccd0*/  ISETP.GE.U32.AND P0, PT, R24, 0xc, PT ;  /* 0x0000000c1800780c */ /* 0x000fda0003f06070 */
[----:B------:R-:W-:Y:S05]  /*cce0*/  @!P0 BRA `(.L_x_16180) ;  /* 0x0000000400d88947 */ /* 0x000fea0003800000 */
[----:B------:R-:W-:Y:S01]  /*ccf0*/  BSSY B2, `(.L_x_16180) ;  /* 0x0000075000027945 */ /* 0x000fe20003800000 */
[----:B------:R-:W-:-:S07]  /*cd00*/  VIADD R21, R21, 0x10 ;  /* 0x0000001015157836 */ /* 0x000fce0000000000 */
.L_x_16185:
        /* <DEDUP_REMOVED lines=116> */
.L_x_16180:
[----:B------:R-:W-:Y:S05]  /*d450*/  BSYNC B1 ;  /* 0x0000000000017941 */ /* 0x000fea0003800000 */
.L_x_16179:
        /* <DEDUP_REMOVED lines=20> */
.L_x_16187:
[----:B------:R-:W-:Y:S05]  /*d5a0*/  BSYNC B1 ;  /* 0x0000000000017941 */ /* 0x000fea0003800000 */
.L_x_16186:
[----:B------:R-:W-:Y:S02]  /*d5b0*/  IMAD.MOV.U32 R19, RZ, RZ, R22 ;  /* 0x000000ffff137224 */ /* 0x000fe400078e0016 */
[----:B------:R-:W-:-:S03]  /*d5c0*/  IMAD.MOV.U32 R18, RZ, RZ, R21 ;  /* 0x000000ffff127224 */ /* 0x000fc600078e0015 */
[----:B------:R-:W-:Y:S01]  /*d5d0*/  LOP3.LUT R19, R19, 0x80000000, R25, 0xb8, !PT ;  /* 0x8000000013137812 */ /* 0x000fe200078eb819 */
[----:B------:R-:W-:Y:S06]  /*d5e0*/  BRA `(.L_x_16173) ;  /* 0x00000000001c7947 */ /* 0x000fec0003800000 */
.L_x_16174:
[----:B------:R-:W-:-:S06]  /*d5f0*/  DSETP.GTU.AND P0, PT, R22, +INF , PT ;  /* 0x7ff000001600742a */ /* 0x000fcc0003f0c000 */
[----:B------:R-:W-:-:S14]  /*d600*/  DSETP.LE.AND P0, PT, R20, +INF , !P0 ;  /* 0x7ff000001400742a */ /* 0x000fdc0004703000 */
[----:B------:R-:W0:Y:S01]  /*d610*/  @!P0 LDC.64 R22, c[0x0][0x220] ;  /* 0x00008800ff168b82 */ /* 0x000e220000000a00 */
[----:B------:R-:W-:Y:S02]  /*d620*/  @P0 DSETP.NEU.AND P2, PT, R20, +INF , PT ;  /* 0x7ff000001400042a */ /* 0x000fe40003f4d000 */
[----:B0-----:R-:W-:-:S06]  /*d630*/  @!P0 DADD R18, R18, R22 ;  /* 0x0000000012128229 */ /* 0x001fcc0000000016 */
[----:B------:R-:W-:Y:S02]  /*d640*/  @P0 FSEL R18, R24, RZ, P2 ;  /* 0x000000ff18120208 */ /* 0x000fe40001000000 */
[----:B------:R-:W-:-:S07]  /*d650*/  @P0 FSEL R19, R25, -QNAN , P2 ;  /* 0xfff8000019130808 */ /* 0x000fce0001000000 */
.L_x_16173:
[----:B------:R-:W-:Y:S05]  /*d660*/  BSYNC B0 ;  /* 0x0000000000007941 */ /* 0x000fea0003800000 */
.L_x_16172:
        /* <DEDUP_REMOVED lines=42> */
.L_x_16194:
        /* <DEDUP_REMOVED lines=12> */
.L_x_16193:
[----:B------:R-:W-:Y:S02]  /*d9d0*/  IMAD.MOV.U32 R24, RZ, RZ, R27 ;  /* 0x000000ffff187224 */ /* 0x000fe400078e001b */
[----:B------:R-:W-:-:S07]  /*d9e0*/  IMAD.MOV.U32 R27, RZ, RZ, R28 ;  /* 0x000000ffff1b7224 */ /* 0x000fce00078e001c */
.L_x_16192:
[----:B------:R-:W-:Y:S05]  /*d9f0*/  BSYNC B1 ;  /* 0x0000000000017941 */ /* 0x000fea0003800000 */
.L_x_16191:
        /* <DEDUP_REMOVED lines=13> */
.L_x_16200:
        /* <DEDUP_REMOVED lines=33> */
.L_x_16199:
[----:B------:R-:W-:Y:S02]  /*dce0*/  IMAD.MOV.U32 R24, RZ, RZ, R27 ;  /* 0x000000ffff187224 */ /* 0x000fe400078e001b */
[----:B------:R-:W-:-:S07]  /*dcf0*/  IMAD.MOV.U32 R27, RZ, RZ, R28 ;  /* 0x000000ffff1b7224 */ /* 0x000fce00078e001c */
.L_x_16198:
[----:B------:R-:W-:Y:S05]  /*dd00*/  BSYNC B2 ;  /* 0x0000000000027941 */ /* 0x000fea0003800000 */
.L_x_16197:
[----:B------:R-:W-:-:S13]  /*dd10*/  ISETP.GE.U32.AND P0, PT, R17, 0xc, PT ;  /* 0x0000000c1100780c */ /* 0x000fda0003f06070 */
[----:B------:R-:W-:Y:S05]  /*dd20*/  @!P0 BRA `(.L_x_16196) ;  /* 0x0000000400d88947 */ /* 0x000fea0003800000 */
[----:B------:R-:W-:Y:S01]  /*dd30*/  BSSY B2, `(.L_x_16196) ;  /* 0x0000075000027945 */ /* 0x000fe20003800000 */
[----:B------:R-:W-:-:S07]  /*dd40*/  VIADD R21, R21, 0x10 ;  /* 0x0000001015157836 */ /* 0x000fce0000000000 */
.L_x_16201:
        /* <DEDUP_REMOVED lines=116> */
.L_x_16196:
[----:B------:R-:W-:Y:S05]  /*e490*/  BSYNC B1 ;  /* 0x0000000000017941 */ /* 0x000fea0003800000 */
.L_x_16195:
        /* <DEDUP_REMOVED lines=21> */
.L_x_16203:
[----:B------:R-:W-:Y:S05]  /*e5f0*/  BSYNC B1 ;  /* 0x0000000000017941 */ /* 0x000fea0003800000 */
.L_x_16202:
[----:B------:R-:W-:Y:S01]  /*e600*/  IMAD.MOV.U32 R14, RZ, RZ, R22 ;  /* 0x000000ffff0e7224 */ /* 0x000fe200078e0016 */
[----:B------:R-:W-:Y:S01]  /*e610*/  LOP3.LUT R15, R15, 0x80000000, R25, 0xb8, !PT ;  /* 0x800000000f0f7812 */ /* 0x000fe200078eb819 */
[----:B------:R-:W-:Y:S06]  /*e620*/  BRA `(.L_x_16189) ;  /* 0x00000000001c7947 */ /* 0x000fec0003800000 */
.L_x_16190:
[----:B------:R-:W-:-:S06]  /*e630*/  DSETP.GTU.AND P0, PT, R22, +INF , PT ;  /* 0x7ff000001600742a */ /* 0x000fcc0003f0c000 */
[----:B------:R-:W-:-:S14]  /*e640*/  DSETP.LE.AND P0, PT, R20, +INF , !P0 ;  /* 0x7ff000001400742a */ /* 0x000fdc0004703000 */
[----:B------:R-:W0:Y:S01]  /*e650*/  @!P0 LDC.64 R22, c[0x0][0x220] ;  /* 0x00008800ff168b82 */ /* 0x000e220000000a00 */
[----:B------:R-:W-:Y:S02]  /*e660*/  @P0 DSETP.NEU.AND P2, PT, R20, +INF , PT ;  /* 0x7ff000001400042a */ /* 0x000fe40003f4d000 */
[----:B0-----:R-:W-:-:S06]  /*e670*/  @!P0 DADD R14, R14, R22 ;  /* 0x000000000e0e8229 */ /* 0x001fcc0000000016 */
[----:B------:R-:W-:Y:S02]  /*e680*/  @P0 FSEL R14, R24, RZ, P2 ;  /* 0x000000ff180e0208 */ /* 0x000fe40001000000 */
[----:B------:R-:W-:-:S07]  /*e690*/  @P0 FSEL R15, R25, -QNAN , P2 ;  /* 0xfff80000190f0808 */ /* 0x000fce0001000000 */
.L_x_16189:
[----:B------:R-:W-:Y:S05]  /*e6a0*/  BSYNC B0 ;  /* 0x0000000000007941 */ /* 0x000fea0003800000 */
.L_x_16188:
        /* <DEDUP_REMOVED lines=42> */
.L_x_16210:
        /* <DEDUP_REMOVED lines=12> */
.L_x_16209:
[----:B------:R-:W-:Y:S02]  /*ea10*/  IMAD.MOV.U32 R24, RZ, RZ, R27 ;  /* 0x000000ffff187224 */ /* 0x000fe400078e001b */
[----:B------:R-:W-:-:S07]  /*ea20*/  IMAD.MOV.U32 R27, RZ, RZ, R28 ;  /* 0x000000ffff1b7224 */ /* 0x000fce00078e001c */
.L_x_16208:
[----:B------:R-:W-:Y:S05]  /*ea30*/  BSYNC B1 ;  /* 0x0000000000017941 */ /* 0x000fea0003800000 */
.L_x_16207:
        /* <DEDUP_REMOVED lines=13> */
.L_x_16216:
        /* <DEDUP_REMOVED lines=33> */
.L_x_16215:
[----:B------:R-:W-:Y:S02]  /*ed20*/  IMAD.MOV.U32 R24, RZ, RZ, R27 ;  /* 0x000000ffff187224 */ /* 0x000fe400078e001b */
[----:B------:R-:W-:-:S07]  /*ed30*/  IMAD.MOV.U32 R27, RZ, RZ, R28 ;  /* 0x000000ffff1b7224 */ /* 0x000fce00078e001c */
.L_x_16214:
[----:B------:R-:W-:Y:S05]  /*ed40*/  BSYNC B2 ;  /* 0x0000000000027941 */ /* 0x000fea0003800000 */
.L_x_16213:
[----:B------:R-:W-:-:S13]  /*ed50*/  ISETP.GE.U32.AND P0, PT, R17, 0xc, PT ;  /* 0x0000000c1100780c */ /* 0x000fda0003f06070 */
[----:B------:R-:W-:Y:S05]  /*ed60*/  @!P0 BRA `(.L_x_16212) ;  /* 0x0000000400d88947 */ /* 0x000fea0003800000 */
[----:B------:R-:W-:Y:S01]  /*ed70*/  BSSY B2, `(.L_x_16212) ;  /* 0x0000075000027945 */ /* 0x000fe20003800000 */
[----:B------:R-:W-:-:S07]  /*ed80*/  VIADD R21, R21, 0x10 ;  /* 0x0000001015157836 */ /* 0x000fce0000000000 */
.L_x_16217:
        /* <DEDUP_REMOVED lines=116> */
.L_x_16212:
[----:B------:R-:W-:Y:S05]  /*f4d0*/  BSYNC B1 ;  /* 0x0000000000017941 */ /* 0x000fea0003800000 */
.L_x_16211:
        /* <DEDUP_REMOVED lines=21> */
.L_x_16219:
[----:B------:R-:W-:Y:S05]  /*f630*/  BSYNC B1 ;  /* 0x0000000000017941 */ /* 0x000fea0003800000 */
.L_x_16218:
[----:B------:R-:W-:Y:S01]  /*f640*/  IMAD.MOV.U32 R12, RZ, RZ, R22 ;  /* 0x000000ffff0c7224 */ /* 0x000fe200078e0016 */
[----:B------:R-:W-:Y:S01]  /*f650*/  LOP3.LUT R13, R13, 0x80000000, R25, 0xb8, !PT ;  /* 0x800000000d0d7812 */ /* 0x000fe200078eb819 */
[----:B------:R-:W-:Y:S06]  /*f660*/  BRA `(.L_x_16205) ;  /* 0x00000000001c7947 */ /* 0x000fec0003800000 */
.L_x_16206:
[----:B------:R-:W-:-:S06]  /*f670*/  DSETP.GTU.AND P0, PT, R22, +INF , PT ;  /* 0x7ff000001600742a */ /* 0x000fcc0003f0c000 */
[----:B------:R-:W-:-:S14]  /*f680*/  DSETP.LE.AND P0, PT, R20, +INF , !P0 ;  /* 0x7ff000001400742a */ /* 0x000fdc0004703000 */
[----:B------:R-:W0:Y:S01]  /*f690*/  @!P0 LDC.64 R22, c[0x0][0x220] ;  /* 0x00008800ff168b82 */ /* 0x000e220000000a00 */
[----:B------:R-:W-:Y:S02]  /*f6a0*/  @P0 DSETP.NEU.AND P2, PT, R20, +INF , PT ;  /* 0x7ff000001400042a */ /* 0x000fe40003f4d000 */
[----:B0-----:R-:W-:-:S06]  /*f6b0*/  @!P0 DADD R12, R12, R22 ;  /* 0x000000000c0c8229 */ /* 0x001fcc0000000016 */
[----:B------:R-:W-:Y:S02]  /*f6c0*/  @P0 FSEL R12, R24, RZ, P2 ;  /* 0x000000ff180c0208 */ /* 0x000fe40001000000 */
[----:B------:R-:W-:-:S07]  /*f6d0*/  @P0 FSEL R13, R25, -QNAN , P2 ;  /* 0xfff80000190d0808 */ /* 0x000fce0001000000 */
.L_x_16205:
[----:B------:R-:W-:Y:S05]  /*f6e0*/  BSYNC B0 ;  /* 0x0000000000007941 */ /* 0x000fea0003800000 */
.L_x_16204:
[----:B------:R-:W-:Y:S01]  /*f6f0*/  VIADD R17, R0, 0x380 ;  /* 0x0000038000117836 */ /* 0x000fe20000000000 */
[----:B------:R-:W-:Y:S04]  /*f700*/  BSSY B0, `(.L_x_16220) ;  /* 0x0000102000007945 */ /* 0x000fe80003800000 */
[----:B------:R-:W-:-:S13]  /*f710*/  ISETP.GE.AND P0, PT, R17, UR4, PT ;  /* 0x0000000411007c0c */ /* 0x000fda000bf06270 */
[----:B------:R-:W-:Y:S05]  /*f720*/  @P0 BRA `(.L_x_16221) ;  /* 0x0000000c00fc0947 */ /* 0x000fea0003800000 */
[----:B-----5:R-:W0:Y:S01]  /*f730*/  LDC.64 R22, c[0x0][0x220] ;  /* 0x00008800ff167b82 */ /* 0x020e220000000a00 */
[----:B------:R-:W-:Y:S01]  /*f740*/  LOP3.LUT R21, R11, 0x7fffffff, RZ, 0xc0, !PT ;  /* 0x7fffffff0b157812 */ /* 0x000fe200078ec0ff */
        /* <DEDUP_REMOVED lines=36> */
.L_x_16226:
        /* <DEDUP_REMOVED lines=12> */
.L_x_16225:
[----:B------:R-:W-:Y:S02]  /*fa50*/  IMAD.MOV.U32 R22, RZ, RZ, R27 ;  /* 0x000000ffff167224 */ /* 0x000fe400078e001b */
[----:B------:R-:W-:-:S07]  /*fa60*/  IMAD.MOV.U32 R27, RZ, RZ, R28 ;  /* 0x000000ffff1b7224 */ /* 0x000fce00078e001c */
.L_x_16224:
[----:B------:R-:W-:Y:S05]  /*fa70*/  BSYNC B1 ;  /* 0x0000000000017941 */ /* 0x000fea0003800000 */
.L_x_16223:
        /* <DEDUP_REMOVED lines=13> */
.L_x_16232:
        /* <DEDUP_REMOVED lines=33> */
.L_x_16231:
[----:B------:R-:W-:Y:S02]  /*fd60*/  IMAD.MOV.U32 R22, RZ, RZ, R27 ;  /* 0x000000ffff167224 */ /* 0x000fe400078e001b */
[----:B------:R-:W-:-:S07]  /*fd70*/  IMAD.MOV.U32 R27, RZ, RZ, R28 ;  /* 0x000000ffff1b7224 */ /* 0x000fce00078e001c */
.L_x_16230:
[----:B------:R-:W-:Y:S05]  /*fd80*/  BSYNC B2 ;  /* 0x0000000000027941 */ /* 0x000fea0003800000 */
.L_x_16229:
[----:B------:R-:W-:-:S13]  /*fd90*/  ISETP.GE.U32.AND P0, PT, R17, 0xc, PT ;  /* 0x0000000c1100780c */ /* 0x000fda0003f06070 */
[----:B------:R-:W-:Y:S05]  /*fda0*/  @!P0 BRA `(.L_x_16228) ;  /* 0x0000000400d88947 */ /* 0x000fea0003800000 */
[----:B------:R-:W-:Y:S01]  /*fdb0*/  BSSY B2, `(.L_x_16228) ;  /* 0x0000075000027945 */ /* 0x000fe20003800000 */
[----:B------:R-:W-:-:S07]  /*fdc0*/  VIADD R25, R25, 0x10 ;  /* 0x0000001019197836 */ /* 0x000fce0000000000 */
.L_x_16233:
        /* <DEDUP_REMOVED lines=116> */
.L_x_16228:
[----:B------:R-:W-:Y:S05]  /*10510*/  BSYNC B1 ;  /* 0x0000000000017941 */ /* 0x000fea0003800000 */
.L_x_16227:
        /* <DEDUP_REMOVED lines=21> */
.L_x_16235:
[----:B------:R-:W-:Y:S05]  /*10670*/  BSYNC B1 ;  /* 0x0000000000017941 */ /* 0x000fea0003800000 */
.L_x_16234:
[----:B------:R-:W-:Y:S01]  /*10680*/  IMAD.MOV.U32 R10, RZ, RZ, R24 ;  /* 0x000000ffff0a7224 */ /* 0x000fe200078e0018 */
[----:B------:R-:W-:Y:S01]  /*10690*/  LOP3.LUT R11, R11, 0x80000000, R23, 0xb8, !PT ;  /* 0x800000000b0b7812 */ /* 0x000fe200078eb817 */
[----:B------:R-:W-:Y:S06]  /*106a0*/  BRA `(.L_x_16221) ;  /* 0x00000000001c7947 */ /* 0x000fec0003800000 */
.L_x_16222:
[----:B------:R-:W-:-:S06]  /*106b0*/  DSETP.GTU.AND P0, PT, R20, +INF , PT ;  /* 0x7ff000001400742a */ /* 0x000fcc0003f0c000 */
[----:B------:R-:W-:-:S14]  /*106c0*/  DSETP.LE.AND P0, PT, R24, +INF , !P0 ;  /* 0x7ff000001800742a */ /* 0x000fdc0004703000 */
[----:B------:R-:W0:Y:S01]  /*106d0*/  @!P0 LDC.64 R20, c[0x0][0x220] ;  /* 0x00008800ff148b82 */ /* 0x000e220000000a00 */
[----:B------:R-:W-:Y:S02]  /*106e0*/  @P0 DSETP.NEU.AND P2, PT, R24, +INF , PT ;  /* 0x7ff000001800042a */ /* 0x000fe40003f4d000 */
[----:B0-----:R-:W-:-:S06]  /*106f0*/  @!P0 DADD R10, R10, R20 ;  /* 0x000000000a0a8229 */ /* 0x001fcc0000000014 */
[----:B------:R-:W-:Y:S02]  /*10700*/  @P0 FSEL R10, R22, RZ, P2 ;  /* 0x000000ff160a0208 */ /* 0x000fe40001000000 */
[----:B------:R-:W-:-:S07]  /*10710*/  @P0 FSEL R11, R23, -QNAN , P2 ;  /* 0xfff80000170b0808 */ /* 0x000fce0001000000 */
.L_x_16221:
[----:B------:R-:W-:Y:S05]  /*10720*/  BSYNC B0 ;  /* 0x0000000000007941 */ /* 0x000fea0003800000 */
.L_x_16220:
        /* <DEDUP_REMOVED lines=14> */
[----:B-----5:R0:W-:Y:S07]  /*10810*/  STG.E.64 desc[UR8][R8.64], R6 ;  /* 0x0000000608007986 */ /* 0x0201ee000c101b08 */
[----:B------:R-:W-:Y:S05]  /*10820*/  @P0 BRA `(.L_x_16239) ;  /* 0x0000000000300947 */ /* 0x000fea0003800000 */
[----:B0-----:R-:W0:Y:S01]  /*10830*/  LDC.64 R6, c[0x0][0x228] ;  /* 0x00008a00ff067b82 */ /* 0x001e220000000a00 */
[C---:B------:R-:W-:Y:S02]  /*10840*/  VIADD R9, R0.reuse, UR6 ;  /* 0x0000000600097c36 */ /* 0x040fe40008000000 */
[----:B------:R-:W-:Y:S02]  /*10850*/  VIADD R0, R0, 0x80 ;  /* 0x0000008000007836 */ /* 0x000fe40000000000 */
[----:B0-----:R-:W-:-:S05]  /*10860*/  IMAD.WIDE.U32 R6, R9, 0x8, R6 ;  /* 0x0000000809067825 */ /* 0x001fca00078e0006 */
[----:B------:R1:W-:Y:S02]  /*10870*/  STG.E.64 desc[UR8][R6.64], R4 ;  /* 0x0000000406007986 */ /* 0x0003e4000c101b08 */
.L_x_16238:
[----:B------:R-:W-:-:S13]  /*10880*/  ISETP.GE.AND P0, PT, R0, UR4, PT ;  /* 0x0000000400007c0c */ /* 0x000fda000bf06270 */
[----:B------:R-:W-:Y:S05]  /*10890*/  @P0 BRA `(.L_x_16240) ;  /* 0x0000000000300947 */ /* 0x000fea0003800000 */
[----:B-1---5:R-:W1:Y:S01]  /*108a0*/  LDC.64 R4, c[0x0][0x228] ;  /* 0x00008a00ff047b82 */ /* 0x022e620000000a00 */
[C---:B------:R-:W-:Y:S02]  /*108b0*/  VIADD R7, R0.reuse, UR6 ;  /* 0x0000000600077c36 */ /* 0x040fe40008000000 */
[----:B------:R-:W-:Y:S02]  /*108c0*/  VIADD R0, R0, 0x80 ;  /* 0x0000008000007836 */ /* 0x000fe40000000000 */
[----:B-1----:R-:W-:-:S05]  /*108d0*/  IMAD.WIDE.U32 R4, R7, 0x8, R4 ;  /* 0x0000000807047825 */ /* 0x002fca00078e0004 */
[----:B------:R1:W-:Y:S02]  /*108e0*/  STG.E.64 desc[UR8][R4.64], R2 ;  /* 0x0000000204007986 */ /* 0x0003e4000c101b08 */
.L_x_16239:
[----:B------:R-:W-:-:S13]  /*108f0*/  ISETP.GE.AND P0, PT, R0, UR4, PT ;  /* 0x0000000400007c0c */ /* 0x000fda000bf06270 */
[----:B------:R-:W-:Y:S05]  /*10900*/  @P0 BRA `(.L_x_16241) ;  /* 0x0000000000340947 */ /* 0x000fea0003800000 */
[----:B-1----:R-:W1:Y:S01]  /*10910*/  LDC.64 R2, c[0x0][0x228] ;  /* 0x00008a00ff027b82 */ /* 0x002e620000000a00 */
[C---:B------:R-:W-:Y:S02]  /*10920*/  VIADD R5, R0.reuse, UR6 ;  /* 0x0000000600057c36 */ /* 0x040fe40008000000 */
[----:B------:R-:W-:Y:S02]  /*10930*/  VIADD R0, R0, 0x80 ;  /* 0x0000008000007836 */ /* 0x000fe40000000000 */
[----:B-1----:R-:W-:-:S05]  /*10940*/  IMAD.WIDE.U32 R2, R5, 0x8, R2 ;  /* 0x0000000805027825 */ /* 0x002fca00078e0002 */
[----:B------:R2:W-:Y:S02]  /*10950*/  STG.E.64 desc[UR8][R2.64], R18 ;  /* 0x0000001202007986 */ /* 0x0005e4000c101b08 */
.L_x_16240:
[----:B------:R-:W-:-:S13]  /*10960*/  ISETP.GE.AND P0, PT, R0, UR4, PT ;  /* 0x0000000400007c0c */ /* 0x000fda000bf06270 */
[----:B------:R-:W-:Y:S05]  /*10970*/  @P0 BREAK B1 ;  /* 0x0000000000010942 */ /* 0x000fea0003800000 */
[----:B------:R-:W-:Y:S05]  /*10980*/  @P0 BRA `(.L_x_16242) ;  /* 0x0000000000300947 */ /* 0x000fea0003800000 */
[----:B--2--5:R-:W2:Y:S01]  /*10990*/  LDC.64 R2, c[0x0][0x228] ;  /* 0x00008a00ff027b82 */ /* 0x024ea20000000a00 */
[C---:B-1----:R-:W-:Y:S02]  /*109a0*/  VIADD R5, R0.reuse, UR6 ;  /* 0x0000000600057c36 */ /* 0x042fe40008000000 */
[----:B------:R-:W-:Y:S02]  /*109b0*/  VIADD R0, R0, 0x80 ;  /* 0x0000008000007836 */ /* 0x000fe40000000000 */
[----:B--2---:R-:W-:-:S05]  /*109c0*/  IMAD.WIDE.U32 R2, R5, 0x8, R2 ;  /* 0x0000000805027825 */ /* 0x004fca00078e0002 */
[----:B------:R2:W-:Y:S02]  /*109d0*/  STG.E.64 desc[UR8][R2.64], R14 ;  /* 0x0000000e02007986 */ /* 0x0005e4000c101b08 */
.L_x_16241:
[----:B------:R-:W-:Y:S05]  /*109e0*/  BSYNC B1 ;  /* 0x0000000000017941 */ /* 0x000fea0003800000 */
.L_x_16237:
[----:B------:R-:W-:-:S13]  /*109f0*/  ISETP.GE.AND P0, PT, R0, UR4, PT ;  /* 0x0000000400007c0c */ /* 0x000fda000bf06270 */
[----:B-12---:R-:W1:Y:S01]  /*10a00*/  @!P0 LDC.64 R2, c[0x0][0x228] ;  /* 0x00008a00ff028b82 */ /* 0x006e620000000a00 */
[C---:B------:R-:W-:Y:S02]  /*10a10*/  @!P0 VIADD R5, R0.reuse, UR6 ;  /* 0x0000000600058c36 */ /* 0x040fe40008000000 */
[----:B------:R-:W-:Y:S02]  /*10a20*/  @!P0 VIADD R0, R0, 0x80 ;  /* 0x0000008000008836 */ /* 0x000fe40000000000 */
[----:B-1----:R-:W-:-:S05]  /*10a30*/  @!P0 IMAD.WIDE.U32 R2, R5, 0x8, R2 ;  /* 0x0000000805028825 */ /* 0x002fca00078e0002 */
[----:B------:R3:W-:Y:S02]  /*10a40*/  @!P0 STG.E.64 desc[UR8][R2.64], R12 ;  /* 0x0000000c02008986 */ /* 0x0007e4000c101b08 */
.L_x_16242:
[----:B------:R-:W-:Y:S05]  /*10a50*/  BSYNC B0 ;  /* 0x0000000000007941 */ /* 0x000fea0003800000 */
.L_x_16236:
[----:B------:R-:W-:Y:S05]  /*10a60*/  WARPSYNC.ALL ;  /* 0x0000000000007948 */ /* 0x000fea0003800000 */
[----:B------:R-:W-:-:S13]  /*10a70*/  ISETP.GE.AND P0, PT, R0, UR4, PT ;  /* 0x0000000400007c0c */ /* 0x000fda000bf06270 */
[----:B------:R-:W-:Y:S05]  /*10a80*/  @P0 EXIT ;  /* 0x000000000000094d */ /* 0x000fea0003800000 */
[----:B--23-5:R-:W2:Y:S01]  /*10a90*/  LDC.64 R2, c[0x0][0x228] ;  /* 0x00008a00ff027b82 */ /* 0x02cea20000000a00 */
[----:B-1----:R-:W-:-:S04]  /*10aa0*/  VIADD R5, R0, UR6 ;  /* 0x0000000600057c36 */ /* 0x002fc80008000000 */
[----:B--2---:R-:W-:-:S05]  /*10ab0*/  IMAD.WIDE.U32 R2, R5, 0x8, R2 ;  /* 0x0000000805027825 */ /* 0x004fca00078e0002 */
[----:B------:R-:W-:Y:S01]  /*10ac0*/  STG.E.64 desc[UR8][R2.64], R10 ;  /* 0x0000000a02007986 */ /* 0x000fe2000c101b08 */
[----:B------:R-:W-:Y:S05]  /*10ad0*/  EXIT ;  /* 0x000000000000794d */ /* 0x000fea0003800000 */
.L_x_16243:
        /* <DEDUP_REMOVED lines=10> */
.L_x_57378:


//--------------------- .text._ZN2at6native29vectorized_elementwise_kernelILi4ENS0_13AUnaryFunctorIdddZZZNS0_16fmod_kernel_cudaERNS_18TensorIteratorBaseEENKUlvE0_clEvENKUlvE_clEvEUlddE_EESt5arrayIPcLm2EEEEviT0_T1_ --------------------------
	.section	.text._ZN2at6native29vectorized_elementwise_kernelILi4ENS0_13AUnaryFunctorIdddZZZNS0_16fmod_kernel_cudaERNS_18TensorIteratorBaseEENKUlvE0_clEvENKUlvE_clEvEUlddE_EESt5arrayIPcLm2EEEEviT0_T1_,"ax",@progbits
	.align	128
        .global         _ZN2at6native29vectorized_elementwise_kernelILi4ENS0_13AUnaryFunctorIdddZZZNS0_16fmod_kernel_cudaERNS_18TensorIteratorBaseEENKUlvE0_clEvENKUlvE_clEvEUlddE_EESt5arrayIPcLm2EEEEviT0_T1_
        .type           _ZN2at6native29vectorized_elementwise_kernelILi4ENS0_13AUnaryFunctorIdddZZZNS0_16fmod_kernel_cudaERNS_18TensorIteratorBaseEENKUlvE0_clEvENKUlvE_clEvEUlddE_EESt5arrayIPcLm2EEEEviT0_T1_,@function
        .size           _ZN2at6native29vectorized_elementwise_kernelILi4ENS0_13AUnaryFunctorIdddZZZNS0_16fmod_kernel_cudaERNS_18TensorIteratorBaseEENKUlvE0_clEvENKUlvE_clEvEUlddE_EESt5arrayIPcLm2EEEEviT0_T1_,(.L_x_57379 - _ZN2at6native29vectorized_elementwise_kernelILi4ENS0_13AUnaryFunctorIdddZZZNS0_16fmod_kernel_cudaERNS_18TensorIteratorBaseEENKUlvE0_clEvENKUlvE_clEvEUlddE_EESt5arrayIPcLm2EEEEviT0_T1_)
        .other          _ZN2at6native29vectorized_elementwise_kernelILi4ENS0_13AUnaryFunctorIdddZZZNS0_16fmod_kernel_cudaERNS_18TensorIteratorBaseEENKUlvE0_clEvENKUlvE_clEvEUlddE_EESt5arrayIPcLm2EEEEviT0_T1_,@"STO_CUDA_ENTRY STV_DEFAULT"
_ZN2at6native29vectorized_elementwise_kernelILi4ENS0_13AUnaryFunctorIdddZZZNS0_16fmod_kernel_cudaERNS_18TensorIteratorBaseEENKUlvE0_clEvENKUlvE_clEvEUlddE_EESt5arrayIPcLm2EEEEviT0_T1_:
.text._ZN2at6native29vectorized_elementwise_kernelILi4ENS0_13AUnaryFunctorIdddZZZNS0_16fmod_kernel_cudaERNS_18TensorIteratorBaseEENKUlvE0_clEvENKUlvE_clEvEUlddE_EESt5arrayIPcLm2EEEEviT0_T1_:
        /* <DEDUP_REMOVED lines=63> */
.L_x_16251:
        /* <DEDUP_REMOVED lines=12> */
.L_x_16250:
[----:B------:R-:W-:-:S07]  /*04b0*/  IMAD.MOV.U32 R26, RZ, RZ, R29 ;  /* 0x000000ffff1a7224 */ /* 0x000fce00078e001d */
.L_x_16249:
[----:B------:R-:W-:Y:S05]  /*04c0*/  BSYNC B1 ;  /* 0x0000000000017941 */ /* 0x000fea0003800000 */
.L_x_16248:
        /* <DEDUP_REMOVED lines=13> */
.L_x_16257:
        /* <DEDUP_REMOVED lines=33> */
.L_x_16256:
[----:B------:R-:W-:-:S07]  /*07b0*/  IMAD.MOV.U32 R26, RZ, RZ, R29 ;  /* 0x000000ffff1a7224 */ /* 0x000fce00078e001d */
.L_x_16255:
[----:B------:R-:W-:Y:S05]  /*07c0*/  BSYNC B2 ;  /* 0x0000000000027941 */ /* 0x000fea0003800000 */
.L_x_16254:
[----:B------:R-:W-:-:S13]  /*07d0*/  ISETP.GE.U32.AND P1, PT, R27, 0xc, PT ;  /* 0x0000000c1b00780c */ /* 0x000fda0003f26070 */
[----:B------:R-:W-:Y:S05]  /*07e0*/  @!P1 BRA `(.L_x_16253) ;  /* 0x0000000400d89947 */ /* 0x000fea0003800000 */
[----:B------:R-:W-:Y:S01]  /*07f0*/  BSSY B2, `(.L_x_16253) ;  /* 0x0000075000027945 */ /* 0x000fe20003800000 */
[----:B------:R-:W-:-:S07]  /*0800*/  VIADD R8, R8, 0x10 ;  /* 0x0000001008087836 */ /* 0x000fce0000000000 */
.L_x_16258:
        /* <DEDUP_REMOVED lines=116> */
.L_x_16253:
[----:B------:R-:W-:Y:S05]  /*0f50*/  BSYNC B1 ;  /* 0x0000000000017941 */ /* 0x000fea0003800000 */
.L_x_16252:
        /* <DEDUP_REMOVED lines=20> */
.L_x_16260:
[----:B------:R-:W-:Y:S05]  /*10a0*/  BSYNC B1 ;  /* 0x0000000000017941 */ /* 0x000fea0003800000 */
.L_x_16259:
[----:B------:R-:W-:-:S05]  /*10b0*/  IMAD.MOV.U32 R9, RZ, RZ, R25 ;  /* 0x000000ffff097224 */ /* 0x000fca00078e0019 */
[----:B------:R-:W-:Y:S01]  /*10c0*/  LOP3.LUT R9, R9, 0x80000000, R21, 0xb8, !PT ;  /* 0x8000000009097812 */ /* 0x000fe200078eb815 */
[----:B------:R-:W-:Y:S06]  /*10d0*/  BRA `(.L_x_16247) ;  /* 0x0000000000247947 */ /* 0x000fec0003800000 */
.L_x_16246:
        /* <DEDUP_REMOVED lines=9> */
.L_x_16247:
[----:B------:R-:W-:Y:S05]  /*1170*/  BSYNC B0 ;  /* 0x0000000000007941 */ /* 0x000fea0003800000 */
.L_x_16245:
        /* <DEDUP_REMOVED lines=38> */
.L_x_16267:
        /* <DEDUP_REMOVED lines=12> */
.L_x_16266:
[----:B------:R-:W-:-:S07]  /*14a0*/  IMAD.MOV.U32 R26, RZ, RZ, R29 ;  /* 0x000000ffff1a7224 */ /* 0x000fce00078e001d */
.L_x_16265:
[----:B------:R-:W-:Y:S05]  /*14b0*/  BSYNC B1 ;  /* 0x0000000000017941 */ /* 0x000fea0003800000 */
.L_x_16264:
        /* <DEDUP_REMOVED lines=13> */
.L_x_16273:
        /* <DEDUP_REMOVED lines=33> */
.L_x_16272:
[----:B------:R-:W-:-:S07]  /*17a0*/  IMAD.MOV.U32 R26, RZ, RZ, R29 ;  /* 0x000000ffff1a7224 */ /* 0x000fce00078e001d */
.L_x_16271:
[----:B------:R-:W-:Y:S05]  /*17b0*/  BSYNC B2 ;  /* 0x0000000000027941 */ /* 0x000fea0003800000 */
.L_x_16270:
[----:B------:R-:W-:-:S13]  /*17c0*/  ISETP.GE.U32.AND P1, PT, R27, 0xc, PT ;  /* 0x0000000c1b00780c */ /* 0x000fda0003f26070 */
[----:B------:R-:W-:Y:S05]  /*17d0*/  @!P1 BRA `(.L_x_16269) ;  /* 0x0000000400d89947 */ /* 0x000fea0003800000 */
[----:B------:R-:W-:Y:S01]  /*17e0*/  BSSY B2, `(.L_x_16269) ;  /* 0x0000075000027945 */ /* 0x000fe20003800000 */
[----:B------:R-:W-:-:S07]  /*17f0*/  VIADD R10, R10, 0x10 ;  /* 0x000000100a0a7836 */ /* 0x000fce0000000000 */
.L_x_16274:
        /* <DEDUP_REMOVED lines=116> */
.L_x_16269:
[----:B------:R-:W-:Y:S05]  /*1f40*/  BSYNC B1 ;  /* 0x0000000000017941 */ /* 0x000fea0003800000 */
.L_x_16268:
        /* <DEDUP_REMOVED lines=20> */
.L_x_16276:
[----:B------:R-:W-:Y:S05]  /*2090*/  BSYNC B1 ;  /* 0x0000000000017941 */ /* 0x000fea0003800000 */
.L_x_16275:
[----:B------:R-:W-:-:S05]  /*20a0*/  IMAD.MOV.U32 R11, RZ, RZ, R25 ;  /* 0x000000ffff0b7224 */ /* 0x000fca00078e0019 */
[----:B------:R-:W-:Y:S01]  /*20b0*/  LOP3.LUT R11, R11, 0x80000000, R21, 0xb8, !PT ;  /* 0x800000000b0b7812 */ /* 0x000fe200078eb815 */
[----:B------:R-:W-:Y:S06]  /*20c0*/  BRA `(.L_x_16263) ;  /* 0x0000000000247947 */ /* 0x000fec0003800000 */
.L_x_16262:
        /* <DEDUP_REMOVED lines=9> */
.L_x_16263:
[----:B------:R-:W-:Y:S05]  /*2160*/  BSYNC B0 ;  /* 0x0000000000007941 */ /* 0x000fea0003800000 */
.L_x_16261:
        /* <DEDUP_REMOVED lines=38> */
.L_x_16283:
        /* <DEDUP_REMOVED lines=12> */
.L_x_16282:
[----:B------:R-:W-:-:S07]  /*2490*/  IMAD.MOV.U32 R26, RZ, RZ, R29 ;  /* 0x000000ffff1a7224 */ /* 0x000fce00078e001d */
.L_x_16281:
[----:B------:R-:W-:Y:S05]  /*24a0*/  BSYNC B1 ;  /* 0x0000000000017941 */ /* 0x000fea0003800000 */
.L_x_16280:
        /* <DEDUP_REMOVED lines=13> */
.L_x_16289:
        /* <DEDUP_REMOVED lines=33> */
.L_x_16288:
[----:B------:R-:W-:-:S07]  /*2790*/  IMAD.MOV.U32 R26, RZ, RZ, R29 ;  /* 0x000000ffff1a7224 */ /* 0x000fce00078e001d */
.L_x_16287:
[----:B------:R-:W-:Y:S05]  /*27a0*/  BSYNC B2 ;  /* 0x0000000000027941 */ /* 0x000fea0003800000 */
.L_x_16286:
[----:B------:R-:W-:-:S13]  /*27b0*/  ISETP.GE.U32.AND P1, PT, R27, 0xc, PT ;  /* 0x0000000c1b00780c */ /* 0x000fda0003f26070 */
[----:B------:R-:W-:Y:S05]  /*27c0*/  @!P1 BRA `(.L_x_16285) ;  /* 0x0000000400d89947 */ /* 0x000fea0003800000 */
[----:B------:R-:W-:Y:S01]  /*27d0*/  BSSY B2, `(.L_x_16285) ;  /* 0x0000075000027945 */ /* 0x000fe20003800000 */
[----:B------:R-:W-:-:S07]  /*27e0*/  VIADD R4, R4, 0x10 ;  /* 0x0000001004047836 */ /* 0x000fce0000000000 */
.L_x_16290:
        /* <DEDUP_REMOVED lines=116> */
.L_x_16285:
[----:B------:R-:W-:Y:S05]  /*2f30*/  BSYNC B1 ;  /* 0x0000000000017941 */ /* 0x000fea0003800000 */
.L_x_16284:
        /* <DEDUP_REMOVED lines=20> */
.L_x_16292:
[----:B------:R-:W-:Y:S05]  /*3080*/  BSYNC B1 ;  /* 0x0000000000017941 */ /* 0x000fea0003800000 */
.L_x_16291:
[----:B------:R-:W-:-:S05]  /*3090*/  IMAD.MOV.U32 R5, RZ, RZ, R25 ;  /* 0x000000ffff057224 */ /* 0x000fca00078e0019 */
[----:B------:R-:W-:Y:S01]  /*30a0*/  LOP3.LUT R5, R5, 0x80000000, R21, 0xb8, !PT ;  /* 0x8000000005057812 */ /* 0x000fe200078eb815 */
[----:B------:R-:W-:Y:S06]  /*30b0*/  BRA `(.L_x_16279) ;  /* 0x0000000000247947 */ /* 0x000fec0003800000 */
.L_x_16278:
        /* <DEDUP_REMOVED lines=9> */
.L_x_16279:
[----:B------:R-:W-:Y:S05]  /*3150*/  BSYNC B0 ;  /* 0x0000000000007941 */ /* 0x000fea0003800000 */
.L_x_16277:
        /* <DEDUP_REMOVED lines=38> */
.L_x_16299:
        /* <DEDUP_REMOVED lines=12> */
.L_x_16298:
[----:B------:R-:W-:-:S07]  /*3480*/  IMAD.MOV.U32 R26, RZ, RZ, R29 ;  /* 0x000000ffff1a7224 */ /* 0x000fce00078e001d */
.L_x_16297:
[----:B------:R-:W-:Y:S05]  /*3490*/  BSYNC B1 ;  /* 0x0000000000017941 */ /* 0x000fea0003800000 */
.L_x_16296:
        /* <DEDUP_REMOVED lines=13> */
.L_x_16305:
        /* <DEDUP_REMOVED lines=33> */
.L_x_16304:
[----:B------:R-:W-:-:S07]  /*3780*/  IMAD.MOV.U32 R26, RZ, RZ, R29 ;  /* 0x000000ffff1a7224 */ /* 0x000fce00078e001d */
.L_x_16303:
[----:B------:R-:W-:Y:S05]  /*3790*/  BSYNC B2 ;  /* 0x0000000000027941 */ /* 0x000fea0003800000 */
.L_x_16302:
[----:B------:R-:W-:-:S13]  /*37a0*/  ISETP.GE.U32.AND P1, PT, R27, 0xc, PT ;  /* 0x0000000c1b00780c */ /* 0x000fda0003f26070 */
[----:B------:R-:W-:Y:S05]  /*37b0*/  @!P1 BRA `(.L_x_16301) ;  /* 0x0000000400d89947 */ /* 0x000fea0003800000 */
[----:B------:R-:W-:Y:S01]  /*37c0*/  BSSY B2, `(.L_x_16301) ;  /* 0x0000075000027945 */ /* 0x000fe20003800000 */
[----:B------:R-:W-:-:S07]  /*37d0*/  VIADD R6, R6, 0x10 ;  /* 0x0000001006067836 */ /* 0x000fce0000000000 */
.L_x_16306:
        /* <DEDUP_REMOVED lines=116> */
.L_x_16301:
[----:B------:R-:W-:Y:S05]  /*3f20*/  BSYNC B1 ;  /* 0x0000000000017941 */ /* 0x000fea0003800000 */
.L_x_16300:
        /* <DEDUP_REMOVED lines=20> */
.L_x_16308:
[----:B------:R-:W-:Y:S05]  /*4070*/  BSYNC B1 ;  /* 0x0000000000017941 */ /* 0x000fea0003800000 */
.L_x_16307:
[----:B------:R-:W-:-:S05]  /*4080*/  IMAD.MOV.U32 R7, RZ, RZ, R25 ;  /* 0x000000ffff077224 */ /* 0x000fca00078e0019 */
[----:B------:R-:W-:Y:S01]  /*4090*/  LOP3.LUT R7, R7, 0x80000000, R21, 0xb8, !PT ;  /* 0x8000000007077812 */ /* 0x000fe200078eb815 */
[----:B------:R-:W-:Y:S06]  /*40a0*/  BRA `(.L_x_16295) ;  /* 0x0000000000247947 */ /* 0x000fec0003800000 */
.L_x_16294:
        /* <DEDUP_REMOVED lines=9> */
.L_x_16295:
[----:B------:R-:W-:Y:S05]  /*4140*/  BSYNC B0 ;  /* 0x0000000000007941 */ /* 0x000fea0003800000 */
.L_x_16293:
        /* <DEDUP_REMOVED lines=38> */
.L_x_16315:
        /* <DEDUP_REMOVED lines=12> */
.L_x_16314:
[----:B------:R-:W-:-:S07]  /*4470*/  IMAD.MOV.U32 R26, RZ, RZ, R29 ;  /* 0x000000ffff1a7224 */ /* 0x000fce00078e001d */
.L_x_16313:
[----:B------:R-:W-:Y:S05]  /*4480*/  BSYNC B1 ;  /* 0x0000000000017941 */ /* 0x000fea0003800000 */
.L_x_16312:
        /* <DEDUP_REMOVED lines=13> */
.L_x_16321:
        /* <DEDUP_REMOVED lines=33> */
.L_x_16320:
[----:B------:R-:W-:-:S07]  /*4770*/  IMAD.MOV.U32 R26, RZ, RZ, R29 ;  /* 0x000000ffff1a7224 */ /* 0x000fce00078e001d */
.L_x_16319:
[----:B------:R-:W-:Y:S05]  /*4780*/  BSYNC B2 ;  /* 0x0000000000027941 */ /* 0x000fea0003800000 */
.L_x_16318:
[----:B------:R-:W-:-:S13]  /*4790*/  ISETP.GE.U32.AND P1, PT, R27, 0xc, PT ;  /* 0x0000000c1b00780c */ /* 0x000fda0003f26070 */
[----:B------:R-:W-:Y:S05]  /*47a0*/  @!P1 BRA `(.L_x_16317) ;  /* 0x0000000400d89947 */ /* 0x000fea0003800000 */
[----:B------:R-:W-:Y:S01]  /*47b0*/  BSSY B2, `(.L_x_16317) ;  /* 0x0000075000027945 */ /* 0x000fe20003800000 */
[----:B------:R-:W-:-:S07]  /*47c0*/  VIADD R16, R16, 0x10 ;  /* 0x0000001010107836 */ /* 0x000fce0000000000 */
.L_x_16322:
        /* <DEDUP_REMOVED lines=116> */
.L_x_16317:
[----:B------:R-:W-:Y:S05]  /*4f10*/  BSYNC B1 ;  /* 0x0000000000017941 */ /* 0x000fea0003800000 */
.L_x_16316:
        /* <DEDUP_REMOVED lines=20> */
.L_x_16324:
[----:B------:R-:W-:Y:S05]  /*5060*/  BSYNC B1 ;  /* 0x0000000000017941 */ /* 0x000fea0003800000 */
.L_x_16323:
[----:B------:R-:W-:-:S05]  /*5070*/  IMAD.MOV.U32 R17, RZ, RZ, R25 ;  /* 0x000000ffff117224 */ /* 0x000fca00078e0019 */
[----:B------:R-:W-:Y:S01]  /*5080*/  LOP3.LUT R17, R17, 0x80000000, R21, 0xb8, !PT ;  /* 0x8000000011117812 */ /* 0x000fe200078eb815 */
[----:B------:R-:W-:Y:S06]  /*5090*/  BRA `(.L_x_16311) ;  /* 0x0000000000247947 */ /* 0x000fec0003800000 */
.L_x_16310:
        /* <DEDUP_REMOVED lines=9> */
.L_x_16311:
[----:B------:R-:W-:Y:S05]  /*5130*/  BSYNC B0 ;  /* 0x0000000000007941 */ /* 0x000fea0003800000 */
.L_x_16309:
        /* <DEDUP_REMOVED lines=38> */
.L_x_16331:
        /* <DEDUP_REMOVED lines=12> */
.L_x_16330:
[----:B------:R-:W-:-:S07]  /*5460*/  IMAD.MOV.U32 R26, RZ, RZ, R29 ;  /* 0x000000ffff1a7224 */ /* 0x000fce00078e001d */
.L_x_16329:
[----:B------:R-:W-:Y:S05]  /*5470*/  BSYNC B1 ;  /* 0x0000000000017941 */ /* 0x000fea0003800000 */
.L_x_16328:
        /* <DEDUP_REMOVED lines=13> */
.L_x_16337:
        /* <DEDUP_REMOVED lines=33> */
.L_x_16336:
[----:B------:R-:W-:-:S07]  /*5760*/  IMAD.MOV.U32 R26, RZ, RZ, R29 ;  /* 0x000000ffff1a7224 */ /* 0x000fce00078e001d */
.L_x_16335:
[----:B------:R-:W-:Y:S05]  /*5770*/  BSYNC B2 ;  /* 0x0000000000027941 */ /* 0x000fea0003800000 */
.L_x_16334:
[----:B------:R-:W-:-:S13]  /*5780*/  ISETP.GE.U32.AND P1, PT, R27, 0xc, PT ;  /* 0x0000000c1b00780c */ /* 0x000fda0003f26070 */
[----:B------:R-:W-:Y:S05]  /*5790*/  @!P1 BRA `(.L_x_16333) ;  /* 0x0000000400d89947 */ /* 0x000fea0003800000 */
[----:B------:R-:W-:Y:S01]  /*57a0*/  BSSY B2, `(.L_x_16333) ;  /* 0x0000075000027945 */ /* 0x000fe20003800000 */
[----:B------:R-:W-:-:S07]  /*57b0*/  VIADD R18, R18, 0x10 ;  /* 0x0000001012127836 */ /* 0x000fce0000000000 */
.L_x_16338:
        /* <DEDUP_REMOVED lines=116> */
.L_x_16333:
[----:B------:R-:W-:Y:S05]  /*5f00*/  BSYNC B1 ;  /* 0x0000000000017941 */ /* 0x000fea0003800000 */
.L_x_16332:
        /* <DEDUP_REMOVED lines=20> */
.L_x_16340:
[----:B------:R-:W-:Y:S05]  /*6050*/  BSYNC B1 ;  /* 0x0000000000017941 */ /* 0x000fea0003800000 */
.L_x_16339:
[----:B------:R-:W-:-:S05]  /*6060*/  IMAD.MOV.U32 R19, RZ, RZ, R25 ;  /* 0x000000ffff137224 */ /* 0x000fca00078e0019 */
[----:B------:R-:W-:Y:S01]  /*6070*/  LOP3.LUT R19, R19, 0x80000000, R21, 0xb8, !PT ;  /* 0x8000000013137812 */ /* 0x000fe200078eb815 */
[----:B------:R-:W-:Y:S06]  /*6080*/  BRA `(.L_x_16327) ;  /* 0x0000000000247947 */ /* 0x000fec0003800000 */
.L_x_16326:
        /* <DEDUP_REMOVED lines=9> */
.L_x_16327:
[----:B------:R-:W-:Y:S05]  /*6120*/  BSYNC B0 ;  /* 0x0000000000007941 */ /* 0x000fea0003800000 */
.L_x_16325:
        /* <DEDUP_REMOVED lines=38> */
.L_x_16347:
        /* <DEDUP_REMOVED lines=12> */
.L_x_16346:
[----:B------:R-:W-:-:S07]  /*6450*/  IMAD.MOV.U32 R26, RZ, RZ, R29 ;  /* 0x000000ffff1a7224 */ /* 0x000fce00078e001d */
.L_x_16345:
[----:B------:R-:W-:Y:S05]  /*6460*/  BSYNC B1 ;  /* 0x0000000000017941 */ /* 0x000fea0003800000 */
.L_x_16344:
        /* <DEDUP_REMOVED lines=13> */
.L_x_16353:
        /* <DEDUP_REMOVED lines=33> */
.L_x_16352:
[----:B------:R-:W-:-:S07]  /*6750*/  IMAD.MOV.U32 R26, RZ, RZ, R29 ;  /* 0x000000ffff1a7224 */ /* 0x000fce00078e001d */
.L_x_16351:
[----:B------:R-:W-:Y:S05]  /*6760*/  BSYNC B2 ;  /* 0x0000000000027941 */ /* 0x000fea0003800000 */
.L_x_16350:
[----:B------:R-:W-:-:S13]  /*6770*/  ISETP.GE.U32.AND P1, PT, R27, 0xc, PT ;  /* 0x0000000c1b00780c */ /* 0x000fda0003f26070 */
[----:B------:R-:W-:Y:S05]  /*6780*/  @!P1 BRA `(.L_x_16349) ;  /* 0x0000000400d89947 */ /* 0x000fea0003800000 */
[----:B------:R-:W-:Y:S01]  /*6790*/  BSSY B2, `(.L_x_16349) ;  /* 0x0000075000027945 */ /* 0x000fe20003800000 */
[----:B------:R-:W-:-:S07]  /*67a0*/  VIADD R12, R12, 0x10 ;  /* 0x000000100c0c7836 */ /* 0x000fce0000000000 */
.L_x_16354:
        /* <DEDUP_REMOVED lines=116> */
.L_x_16349:
[----:B------:R-:W-:Y:S05]  /*6ef0*/  BSYNC B1 ;  /* 0x0000000000017941 */ /* 0x000fea0003800000 */
.L_x_16348:
        /* <DEDUP_REMOVED lines=20> */
.L_x_16356:
[----:B------:R-:W-:Y:S05]  /*7040*/  BSYNC B1 ;  /* 0x0000000000017941 */ /* 0x000fea0003800000 */
.L_x_16355:
[----:B------:R-:W-:-:S05]  /*7050*/  IMAD.MOV.U32 R13, RZ, RZ, R25 ;  /* 0x000000ffff0d7224 */ /* 0x000fca00078e0019 */
[----:B------:R-:W-:Y:S01]  /*7060*/  LOP3.LUT R13, R13, 0x80000000, R21, 0xb8, !PT ;  /* 0x800000000d0d7812 */ /* 0x000fe200078eb815 */
[----:B------:R-:W-:Y:S06]  /*7070*/  BRA `(.L_x_16343) ;  /* 0x0000000000247947 */ /* 0x000fec0003800000 */
.L_x_16342:
        /* <DEDUP_REMOVED lines=9> */
.L_x_16343:
[----:B------:R-:W-:Y:S05]  /*7110*/  BSYNC B0 ;  /* 0x0000000000007941 */ /* 0x000fea0003800000 */
.L_x_16341:
        /* <DEDUP_REMOVED lines=36> */
.L_x_16363:
        /* <DEDUP_REMOVED lines=12> */
.L_x_16362:
[----:B------:R-:W-:-:S07]  /*7420*/  IMAD.MOV.U32 R24, RZ, RZ, R27 ;  /* 0x000000ffff187224 */ /* 0x000fce00078e001b */
.L_x_16361:
[----:B------:R-:W-:Y:S05]  /*7430*/  BSYNC B1 ;  /* 0x0000000000017941 */ /* 0x000fea0003800000 */
.L_x_16360:
        /* <DEDUP_REMOVED lines=13> */
.L_x_16369:
        /* <DEDUP_REMOVED lines=33> */
.L_x_16368:
[----:B------:R-:W-:Y:S02]  /*7720*/  IMAD.MOV.U32 R2, RZ, RZ, R24 ;  /* 0x000000ffff027224 */ /* 0x000fe400078e0018 */
[----:B------:R-:W-:-:S07]  /*7730*/  IMAD.MOV.U32 R24, RZ, RZ, R27 ;  /* 0x000000ffff187224 */ /* 0x000fce00078e001b */
.L_x_16367:
[----:B------:R-:W-:Y:S05]  /*7740*/  BSYNC B2 ;  /* 0x0000000000027941 */ /* 0x000fea0003800000 */
.L_x_16366:
[----:B------:R-:W-:-:S13]  /*7750*/  ISETP.GE.U32.AND P0, PT, R15, 0xc, PT ;  /* 0x0000000c0f00780c */ /* 0x000fda0003f06070 */
[----:B------:R-:W-:Y:S05]  /*7760*/  @!P0 BRA `(.L_x_16365) ;  /* 0x0000000400d88947 */ /* 0x000fea0003800000 */
[----:B------:R-:W-:Y:S01]  /*7770*/  BSSY B2, `(.L_x_16365) ;  /* 0x0000075000027945 */ /* 0x000fe20003800000 */
[----:B------:R-:W-:-:S07]  /*7780*/  VIADD R20, R20, 0x10 ;  /* 0x0000001014147836 */ /* 0x000fce0000000000 */
.L_x_16370:
        /* <DEDUP_REMOVED lines=116> */
.L_x_16365:
[----:B------:R-:W-:Y:S05]  /*7ed0*/  BSYNC B1 ;  /* 0x0000000000017941 */ /* 0x000fea0003800000 */
.L_x_16364:
        /* <DEDUP_REMOVED lines=20> */
.L_x_16372:
[----:B------:R-:W-:Y:S05]  /*8020*/  BSYNC B1 ;  /* 0x0000000000017941 */ /* 0x000fea0003800000 */
.L_x_16371:
[----:B------:R-:W-:-:S05]  /*8030*/  IMAD.MOV.U32 R15, RZ, RZ, R25 ;  /* 0x000000ffff0f7224 */ /* 0x000fca00078e0019 */
[----:B------:R-:W-:Y:S01]  /*8040*/  LOP3.LUT R15, R15, 0x80000000, R21, 0xb8, !PT ;  /* 0x800000000f0f7812 */ /* 0x000fe200078eb815 */
[----:B------:R-:W-:Y:S06]  /*8050*/  BRA `(.L_x_16359) ;  /* 0x0000000000247947 */ /* 0x000fec0003800000 */
.L_x_16358:
        /* <DEDUP_REMOVED lines=9> */
.L_x_16359:
[----:B------:R-:W-:Y:S05]  /*80f0*/  BSYNC B0 ;  /* 0x0000000000007941 */ /* 0x000fea0003800000 */
.L_x_16357:
        /* <DEDUP_REMOVED lines=11> */
.L_x_16244:
        /* <DEDUP_REMOVED lines=97> */
.L_x_16379:
        /* <DEDUP_REMOVED lines=12> */
.L_x_16378:
[----:B------:R-:W-:Y:S02]  /*8880*/  IMAD.MOV.U32 R20, RZ, RZ, R26 ;  /* 0x000000ffff147224 */ /* 0x000fe400078e001a */
[----:B------:R-:W-:-:S07]  /*8890*/  IMAD.MOV.U32 R26, RZ, RZ, R27 ;  /* 0x000000ffff1a7224 */ /* 0x000fce00078e001b */
.L_x_16377:
[----:B------:R-:W-:Y:S05]  /*88a0*/  BSYNC B1 ;  /* 0x0000000000017941 */ /* 0x000fea0003800000 */
.L_x_16376:
        /* <DEDUP_REMOVED lines=13> */
.L_x_16385:
        /* <DEDUP_REMOVED lines=33> */
.L_x_16384:
[----:B------:R-:W-:Y:S02]  /*8b90*/  IMAD.MOV.U32 R20, RZ, RZ, R26 ;  /* 0x000000ffff147224 */ /* 0x000fe400078e001a */
[----:B------:R-:W-:-:S07]  /*8ba0*/  IMAD.MOV.U32 R26, RZ, RZ, R27 ;  /* 0x000000ffff1a7224 */ /* 0x000fce00078e001b */
.L_x_16383:
[----:B------:R-:W-:Y:S05]  /*8bb0*/  BSYNC B2 ;  /* 0x0000000000027941 */ /* 0x000fea0003800000 */
.L_x_16382:
[----:B------:R-:W-:-:S13]  /*8bc0*/  ISETP.GE.U32.AND P0, PT, R23, 0xc, PT ;  /* 0x0000000c1700780c */ /* 0x000fda0003f06070 */
[----:B------:R-:W-:Y:S05]  /*8bd0*/  @!P0 BRA `(.L_x_16381) ;  /* 0x0000000400d88947 */ /* 0x000fea0003800000 */
[----:B------:R-:W-:Y:S01]  /*8be0*/  BSSY B2, `(.L_x_16381) ;  /* 0x0000075000027945 */ /* 0x000fe20003800000 */
[----:B------:R-:W-:-:S07]  /*8bf0*/  VIADD R25, R25, 0x10 ;  /* 0x0000001019197836 */ /* 0x000fce0000000000 */
.L_x_16386:
        /* <DEDUP_REMOVED lines=116> */
.L_x_16381:
[----:B------:R-:W-:Y:S05]  /*9340*/  BSYNC B1 ;  /* 0x0000000000017941 */ /* 0x000fea0003800000 */
.L_x_16380:
        /* <DEDUP_REMOVED lines=21> */
.L_x_16388:
[----:B------:R-:W-:Y:S05]  /*94a0*/  BSYNC B1 ;  /* 0x0000000000017941 */ /* 0x000fea0003800000 */
.L_x_16387:
[----:B------:R-:W-:Y:S01]  /*94b0*/  IMAD.MOV.U32 R8, RZ, RZ, R16 ;  /* 0x000000ffff087224 */ /* 0x000fe200078e0010 */
[----:B------:R-:W-:Y:S01]  /*94c0*/  LOP3.LUT R9, R9, 0x80000000, R21, 0xb8, !PT ;  /* 0x8000000009097812 */ /* 0x000fe200078eb815 */
[----:B------:R-:W-:Y:S06]  /*94d0*/  BRA `(.L_x_16374) ;  /* 0x00000000001c7947 */ /* 0x000fec0003800000 */
.L_x_16375:
[----:B------:R-:W-:-:S06]  /*94e0*/  DSETP.GTU.AND P0, PT, R16, +INF , PT ;  /* 0x7ff000001000742a */ /* 0x000fcc0003f0c000 */
[----:B------:R-:W-:-:S14]  /*94f0*/  DSETP.LE.AND P0, PT, R24, +INF , !P0 ;  /* 0x7ff000001800742a */ /* 0x000fdc0004703000 */
[----:B------:R-:W0:Y:S01]  /*9500*/  @!P0 LDC.64 R8, c[0x0][0x220] ;  /* 0x00008800ff088b82 */ /* 0x000e220000000a00 */
[----:B------:R-:W-:Y:S02]  /*9510*/  @P0 DSETP.NEU.AND P2, PT, R24, +INF , PT ;  /* 0x7ff000001800042a */ /* 0x000fe40003f4d000 */
[----:B0-----:R-:W-:-:S06]  /*9520*/  @!P0 DADD R8, R22, R8 ;  /* 0x0000000016088229 */ /* 0x001fcc0000000008 */
[----:B------:R-:W-:Y:S02]  /*9530*/  @P0 FSEL R8, R20, RZ, P2 ;  /* 0x000000ff14080208 */ /* 0x000fe40001000000 */
[----:B------:R-:W-:-:S07]  /*9540*/  @P0 FSEL R9, R21, -QNAN , P2 ;  /* 0xfff8000015090808 */ /* 0x000fce0001000000 */
.L_x_16374:
[----:B------:R-:W-:Y:S05]  /*9550*/  BSYNC B0 ;  /* 0x0000000000007941 */ /* 0x000fea0003800000 */
.L_x_16373:
        /* <DEDUP_REMOVED lines=42> */
.L_x_16395:
        /* <DEDUP_REMOVED lines=12> */
.L_x_16394:
[----:B------:R-:W-:Y:S02]  /*98c0*/  IMAD.MOV.U32 R24, RZ, RZ, R27 ;  /* 0x000000ffff187224 */ /* 0x000fe400078e001b */
[----:B------:R-:W-:-:S07]  /*98d0*/  IMAD.MOV.U32 R27, RZ, RZ, R28 ;  /* 0x000000ffff1b7224 */ /* 0x000fce00078e001c */
.L_x_16393:
[----:B------:R-:W-:Y:S05]  /*98e0*/  BSYNC B1 ;  /* 0x0000000000017941 */ /* 0x000fea0003800000 */
.L_x_16392:
        /* <DEDUP_REMOVED lines=13> */
.L_x_16401:
        /* <DEDUP_REMOVED lines=33> */
.L_x_16400:
[----:B------:R-:W-:Y:S02]  /*9bd0*/  IMAD.MOV.U32 R24, RZ, RZ, R27 ;  /* 0x000000ffff187224 */ /* 0x000fe400078e001b */
[----:B------:R-:W-:-:S07]  /*9be0*/  IMAD.MOV.U32 R27, RZ, RZ, R28 ;  /* 0x000000ffff1b7224 */ /* 0x000fce00078e001c */
.L_x_16399:
[----:B------:R-:W-:Y:S05]  /*9bf0*/  BSYNC B2 ;  /* 0x0000000000027941 */ /* 0x000fea0003800000 */
.L_x_16398:
[----:B------:R-:W-:-:S13]  /*9c00*/  ISETP.GE.U32.AND P0, PT, R17, 0xc, PT ;  /* 0x0000000c1100780c */ /* 0x000fda0003f06070 */
[----:B------:R-:W-:Y:S05]  /*9c10*/  @!P0 BRA `(.L_x_16397) ;  /* 0x0000000400d88947 */ /* 0x000fea0003800000 */
[----:B------:R-:W-:Y:S01]  /*9c20*/  BSSY B2, `(.L_x_16397) ;  /* 0x0000075000027945 */ /* 0x000fe20003800000 */
[----:B------:R-:W-:-:S07]  /*9c30*/  VIADD R21, R21, 0x10 ;  /* 0x0000001015157836 */ /* 0x000fce0000000000 */
.L_x_16402:
        /* <DEDUP_REMOVED lines=116> */
.L_x_16397:
[----:B------:R-:W-:Y:S05]  /*a380*/  BSYNC B1 ;  /* 0x0000000000017941 */ /* 0x000fea0003800000 */
.L_x_16396:
        /* <DEDUP_REMOVED lines=21> */
.L_x_16404:
[----:B------:R-:W-:Y:S05]  /*a4e0*/  BSYNC B1 ;  /* 0x0000000000017941 */ /* 0x000fea0003800000 */
.L_x_16403:
[----:B------:R-:W-:Y:S01]  /*a4f0*/  IMAD.MOV.U32 R6, RZ, RZ, R22 ;  /* 0x000000ffff067224 */ /* 0x000fe200078e0016 */
[----:B------:R-:W-:Y:S01]  /*a500*/  LOP3.LUT R7, R7, 0x80000000, R25, 0xb8, !PT ;  /* 0x8000000007077812 */ /* 0x000fe200078eb819 */
[----:B------:R-:W-:Y:S06]  /*a510*/  BRA `(.L_x_16390) ;  /* 0x00000000001c7947 */ /* 0x000fec0003800000 */
.L_x_16391:
[----:B------:R-:W-:-:S06]  /*a520*/  DSETP.GTU.AND P0, PT, R22, +INF , PT ;  /* 0x7ff000001600742a */ /* 0x000fcc0003f0c000 */
[----:B------:R-:W-:-:S14]  /*a530*/  DSETP.LE.AND P0, PT, R20, +INF , !P0 ;  /* 0x7ff000001400742a */ /* 0x000fdc0004703000 */
[----:B------:R-:W0:Y:S01]  /*a540*/  @!P0 LDC.64 R22, c[0x0][0x220] ;  /* 0x00008800ff168b82 */ /* 0x000e220000000a00 */
[----:B------:R-:W-:Y:S02]  /*a550*/  @P0 DSETP.NEU.AND P2, PT, R20, +INF , PT ;  /* 0x7ff000001400042a */ /* 0x000fe40003f4d000 */
[----:B0-----:R-:W-:-:S06]  /*a560*/  @!P0 DADD R6, R6, R22 ;  /* 0x0000000006068229 */ /* 0x001fcc0000000016 */
[----:B------:R-:W-:Y:S02]  /*a570*/  @P0 FSEL R6, R24, RZ, P2 ;  /* 0x000000ff18060208 */ /* 0x000fe40001000000 */
[----:B------:R-:W-:-:S07]  /*a580*/  @P0 FSEL R7, R25, -QNAN , P2 ;  /* 0xfff8000019070808 */ /* 0x000fce0001000000 */
.L_x_16390:
[----:B------:R-:W-:Y:S05]  /*a590*/  BSYNC B0 ;  /* 0x0000000000007941 */ /* 0x000fea0003800000 */
.L_x_16389:
        /* <DEDUP_REMOVED lines=42> */
.L_x_16411:
        /* <DEDUP_REMOVED lines=12> */
.L_x_16410:
[----:B------:R-:W-:Y:S02]  /*a900*/  IMAD.MOV.U32 R24, RZ, RZ, R27 ;  /* 0x000000ffff187224 */ /* 0x000fe400078e001b */
[----:B------:R-:W-:-:S07]  /*a910*/  IMAD.MOV.U32 R27, RZ, RZ, R28 ;  /* 0x000000ffff1b7224 */ /* 0x000fce00078e001c */
.L_x_16409:
[----:B------:R-:W-:Y:S05]  /*a920*/  BSYNC B1 ;  /* 0x0000000000017941 */ /* 0x000fea0003800000 */
.L_x_16408:
        /* <DEDUP_REMOVED lines=13> */
.L_x_16417:
        /* <DEDUP_REMOVED lines=33> */
.L_x_16416:
[----:B------:R-:W-:Y:S02]  /*ac10*/  IMAD.MOV.U32 R24, RZ, RZ, R27 ;  /* 0x000000ffff187224 */ /* 0x000fe400078e001b */
[----:B------:R-:W-:-:S07]  /*ac20*/  IMAD.MOV.U32 R27, RZ, RZ, R28 ;  /* 0x000000ffff1b7224 */ /* 0x000fce00078e001c */
.L_x_16415:
[----:B------:R-:W-:Y:S05]  /*ac30*/  BSYNC B2 ;  /* 0x0000000000027941 */ /* 0x000fea0003800000 */
.L_x_16414:
[----:B------:R-:W-:-:S13]  /*ac40*/  ISETP.GE.U32.AND P0, PT, R17, 0xc, PT ;  /* 0x0000000c1100780c */ /* 0x000fda0003f06070 */
[----:B------:R-:W-:Y:S05]  /*ac50*/  @!P0 BRA `(.L_x_16413) ;  /* 0x0000000400d88947 */ /* 0x000fea0003800000 */
[----:B------:R-:W-:Y:S01]  /*ac60*/  BSSY B2, `(.L_x_16413) ;  /* 0x0000075000027945 */ /* 0x000fe20003800000 */
[----:B------:R-:W-:-:S07]  /*ac70*/  VIADD R21, R21, 0x10 ;  /* 0x0000001015157836 */ /* 0x000fce0000000000 */
.L_x_16418:
        /* <DEDUP_REMOVED lines=116> */
.L_x_16413:
[----:B------:R-:W-:Y:S05]  /*b3c0*/  BSYNC B1 ;  /* 0x0000000000017941 */ /* 0x000fea0003800000 */
.L_x_16412:
        /* <DEDUP_REMOVED lines=21> */
.L_x_16420:
[----:B------:R-:W-:Y:S05]  /*b520*/  BSYNC B1 ;  /* 0x0000000000017941 */ /* 0x000fea0003800000 */
.L_x_16419:
[----:B------:R-:W-:Y:S01]  /*b530*/  IMAD.MOV.U32 R4, RZ, RZ, R22 ;  /* 0x000000ffff047224 */ /* 0x000fe200078e0016 */
[----:B------:R-:W-:Y:S01]  /*b540*/  LOP3.LUT R5, R5, 0x80000000, R25, 0xb8, !PT ;  /* 0x8000000005057812 */ /* 0x000fe200078eb819 */
[----:B------:R-:W-:Y:S06]  /*b550*/  BRA `(.L_x_16406) ;  /* 0x00000000001c7947 */ /* 0x000fec0003800000 */
.L_x_16407:
[----:B------:R-:W-:-:S06]  /*b560*/  DSETP.GTU.AND P0, PT, R22, +INF , PT ;  /* 0x7ff000001600742a */ /* 0x000fcc0003f0c000 */
[----:B------:R-:W-:-:S14]  /*b570*/  DSETP.LE.AND P0, PT, R20, +INF , !P0 ;  /* 0x7ff000001400742a */ /* 0x000fdc0004703000 */
[----:B------:R-:W0:Y:S01]  /*b580*/  @!P0 LDC.64 R22, c[0x0][0x220] ;  /* 0x00008800ff168b82 */ /* 0x000e220000000a00 */
[----:B------:R-:W-:Y:S02]  /*b590*/  @P0 DSETP.NEU.AND P2, PT, R20, +INF , PT ;  /* 0x7ff000001400042a */ /* 0x000fe40003f4d000 */
[----:B0-----:R-:W-:-:S06]  /*b5a0*/  @!P0 DADD R4, R4, R22 ;  /* 0x0000000004048229 */ /* 0x001fcc0000000016 */
[----:B------:R-:W-:Y:S02]  /*b5b0*/  @P0 FSEL R4, R24, RZ, P2 ;  /* 0x000000ff18040208 */ /* 0x000fe40001000000 */
[----:B------:R-:W-:-:S07]  /*b5c0*/  @P0 FSEL R5, R25, -QNAN , P2 ;  /* 0xfff8000019050808 */ /* 0x000fce0001000000 */
.L_x_16406:
[----:B------:R-:W-:Y:S05]  /*b5d0*/  BSYNC B0 ;  /* 0x0000000000007941 */ /* 0x000fea0003800000 */
.L_x_16405:
        /* <DEDUP_REMOVED lines=42> */
.L_x_16427:
        /* <DEDUP_REMOVED lines=12> */
.L_x_16426:
[----:B------:R-:W-:Y:S02]  /*b940*/  IMAD.MOV.U32 R24, RZ, RZ, R27 ;  /* 0x000000ffff187224 */ /* 0x000fe400078e001b */
[----:B------:R-:W-:-:S07]  /*b950*/  IMAD.MOV.U32 R27, RZ, RZ, R28 ;  /* 0x000000ffff1b7224 */ /* 0x000fce00078e001c */
.L_x_16425:
[----:B------:R-:W-:Y:S05]  /*b960*/  BSYNC B1 ;  /* 0x0000000000017941 */ /* 0x000fea0003800000 */
.L_x_16424:
        /* <DEDUP_REMOVED lines=13> */
.L_x_16433:
        /* <DEDUP_REMOVED lines=33> */
.L_x_16432:
[----:B------:R-:W-:Y:S02]  /*bc50*/  IMAD.MOV.U32 R24, RZ, RZ, R27 ;  /* 0x000000ffff187224 */ /* 0x000fe400078e001b */
[----:B------:R-:W-:-:S07]  /*bc60*/  IMAD.MOV.U32 R27, RZ, RZ, R28 ;  /* 0x000000ffff1b7224 */ /* 0x000fce00078e001c */
.L_x_16431:
[----:B------:R-:W-:Y:S05]  /*bc70*/  BSYNC B2 ;  /* 0x0000000000027941 */ /* 0x000fea0003800000 */
.L_x_16430:
[----:B------:R-:W-:-:S13]  /*bc80*/  ISETP.GE.U32.AND P0, PT, R17, 0xc, PT ;  /* 0x0000000c1100780c */ /* 0x000fda0003f06070 */
[----:B------:R-:W-:Y:S05]  /*bc90*/  @!P0 BRA `(.L_x_16429) ;  /* 0x0000000400d88947 */ /* 0x000fea0003800000 */
[----:B------:R-:W-:Y:S01]  /*bca0*/  BSSY B2, `(.L_x_16429) ;  /* 0x0000075000027945 */ /* 0x000fe20003800000 */
[----:B------:R-:W-:-:S07]  /*bcb0*/  VIADD R21, R21, 0x10 ;  /* 0x0000001015157836 */ /* 0x000fce0000000000 */
.L_x_16434:
        /* <DEDUP_REMOVED lines=116> */
.L_x_16429:
[----:B------:R-:W-:Y:S05]  /*c400*/  BSYNC B1 ;  /* 0x0000000000017941 */ /* 0x000fea0003800000 */
.L_x_16428:
        /* <DEDUP_REMOVED lines=21> */
.L_x_16436:
[----:B------:R-:W-:Y:S05]  /*c560*/  BSYNC B1 ;  /* 0x0000000000017941 */ /* 0x000fea0003800000 */
.L_x_16435:
[----:B------:R-:W-:Y:S01]  /*c570*/  IMAD.MOV.U32 R2, RZ, RZ, R22 ;  /* 0x000000ffff027224 */ /* 0x000fe200078e0016 */
[----:B------:R-:W-:Y:S01]  /*c580*/  LOP3.LUT R3, R3, 0x80000000, R25, 0xb8, !PT ;  /* 0x8000000003037812 */ /* 0x000fe200078eb819 */
[----:B------:R-:W-:Y:S06]  /*c590*/  BRA `(.L_x_16422) ;  /* 0x00000000001c7947 */ /* 0x000fec0003800000 */
.L_x_16423:
[----:B------:R-:W-:-:S06]  /*c5a0*/  DSETP.GTU.AND P0, PT, R22, +INF , PT ;  /* 0x7ff000001600742a */ /* 0x000fcc0003f0c000 */
[----:B------:R-:W-:-:S14]  /*c5b0*/  DSETP.LE.AND P0, PT, R20, +INF , !P0 ;  /* 0x7ff000001400742a */ /* 0x000fdc0004703000 */
[----:B------:R-:W0:Y:S01]  /*c5c0*/  @!P0 LDC.64 R22, c[0x0][0x220] ;  /* 0x00008800ff168b82 */ /* 0x000e220000000a00 */
[----:B------:R-:W-:Y:S02]  /*c5d0*/  @P0 DSETP.NEU.AND P2, PT, R20, +INF , PT ;  /* 0x7ff000001400042a */ /* 0x000fe40003f4d000 */
[----:B0-----:R-:W-:-:S06]  /*c5e0*/  @!P0 DADD R2, R2, R22 ;  /* 0x0000000002028229 */ /* 0x001fcc0000000016 */
[----:B------:R-:W-:Y:S02]  /*c5f0*/  @P0 FSEL R2, R24, RZ, P2 ;  /* 0x000000ff18020208 */ /* 0x000fe40001000000 */
[----:B------:R-:W-:-:S07]  /*c600*/  @P0 FSEL R3, R25, -QNAN , P2 ;  /* 0xfff8000019030808 */ /* 0x000fce0001000000 */
.L_x_16422:
[----:B------:R-:W-:Y:S05]  /*c610*/  BSYNC B0 ;  /* 0x0000000000007941 */ /* 0x000fea0003800000 */
.L_x_16421:
        /* <DEDUP_REMOVED lines=43> */
.L_x_16443:
        /* <DEDUP_REMOVED lines=12> */
.L_x_16442:
[----:B------:R-:W-:Y:S02]  /*c990*/  IMAD.MOV.U32 R26, RZ, RZ, R27 ;  /* 0x000000ffff1a7224 */ /* 0x000fe400078e001b */
[----:B------:R-:W-:-:S07]  /*c9a0*/  IMAD.MOV.U32 R27, RZ, RZ, R28 ;  /* 0x000000ffff1b7224 */ /* 0x000fce00078e001c */
.L_x_16441:
[----:B------:R-:W-:Y:S05]  /*c9b0*/  BSYNC B1 ;  /* 0x0000000000017941 */ /* 0x000fea0003800000 */
.L_x_16440:
        /* <DEDUP_REMOVED lines=13> */
.L_x_16449:
        /* <DEDUP_REMOVED lines=33> */
.L_x_16448:
[----:B------:R-:W-:Y:S02]  /*cca0*/  IMAD.MOV.U32 R26, RZ, RZ, R27 ;  /* 0x000000ffff1a7224 */ /* 0x000fe400078e001b */
[----:B------:R-:W-:-:S07]  /*ccb0*/  IMAD.MOV.U32 R27, RZ, RZ, R28 ;  /* 0x000000ffff1b7224 */ /* 0x000fce00078e001c */
.L_x_16447:
[----:B------:R-:W-:Y:S05]  /*ccc0*/  BSYNC B2 ;  /* 0x0000000000027941 */ /* 0x000fea0003800000 */
.L_x_16446:
[----:B------:R-:W-:-:S13]  /*ccd0*/  ISETP.GE.U32.AND P0, PT, R24, 0xc, PT ;  /* 0x0000000c1800780c */ /* 0x000fda0003f06070 */
[----:B------:R-:W-:Y:S05]  /*cce0*/  @!P0 BRA `(.L_x_16445) ;  /* 0x0000000400d88947 */ /* 0x000fea0003800000 */
[----:B------:R-:W-:Y:S01]  /*ccf0*/  BSSY B2, `(.L_x_16445) ;  /* 0x0000075000027945 */ /* 0x000fe20003800000 */
[----:B------:R-:W-:-:S07]  /*cd00*/  VIADD R21, R21, 0x10 ;  /* 0x0000001015157836 */ /* 0x000fce0000000000 */
.L_x_16450:
        /* <DEDUP_REMOVED lines=116> */
.L_x_16445:
[----:B------:R-:W-:Y:S05]  /*d450*/  BSYNC B1 ;  /* 0x0000000000017941 */ /* 0x000fea0003800000 */
.L_x_16444:
        /* <DEDUP_REMOVED lines=20> */
.L_x_16452:
[----:B------:R-:W-:Y:S05]  /*d5a0*/  BSYNC B1 ;  /* 0x0000000000017941 */ /* 0x000fea0003800000 */
.L_x_16451:
[----:B------:R-:W-:Y:S02]  /*d5b0*/  IMAD.MOV.U32 R19, RZ, RZ, R22 ;  /* 0x000000ffff137224 */ /* 0x000fe400078e0016 */
[----:B------:R-:W-:-:S03]  /*d5c0*/  IMAD.MOV.U32 R18, RZ, RZ, R21 ;  /* 0x000000ffff127224 */ /* 0x000fc600078e0015 */
[----:B------:R-:W-:Y:S01]  /*d5d0*/  LOP3.LUT R19, R19, 0x80000000, R25, 0xb8, !PT ;  /* 0x8000000013137812 */ /* 0x000fe200078eb819 */
[----:B------:R-:W-:Y:S06]  /*d5e0*/  BRA `(.L_x_16438) ;  /* 0x00000000001c7947 */ /* 0x000fec0003800000 */
.L_x_16439:
[----:B------:R-:W-:-:S06]  /*d5f0*/  DSETP.GTU.AND P0, PT, R22, +INF , PT ;  /* 0x7ff000001600742a */ /* 0x000fcc0003f0c000 */
[----:B------:R-:W-:-:S14]  /*d600*/  DSETP.LE.AND P0, PT, R20, +INF , !P0 ;  /* 0x7ff000001400742a */ /* 0x000fdc0004703000 */
[----:B------:R-:W0:Y:S01]  /*d610*/  @!P0 LDC.64 R22, c[0x0][0x220] ;  /* 0x00008800ff168b82 */ /* 0x000e220000000a00 */
[----:B------:R-:W-:Y:S02]  /*d620*/  @P0 DSETP.NEU.AND P2, PT, R20, +INF , PT ;  /* 0x7ff000001400042a */ /* 0x000fe40003f4d000 */
[----:B0-----:R-:W-:-:S06]  /*d630*/  @!P0 DADD R18, R18, R22 ;  /* 0x0000000012128229 */ /* 0x001fcc0000000016 */
[----:B------:R-:W-:Y:S02]  /*d640*/  @P0 FSEL R18, R24, RZ, P2 ;  /* 0x000000ff18120208 */ /* 0x000fe40001000000 */
[----:B------:R-:W-:-:S07]  /*d650*/  @P0 FSEL R19, R25, -QNAN , P2 ;  /* 0xfff8000019130808 */ /* 0x000fce0001000000 */
.L_x_16438:
[----:B------:R-:W-:Y:S05]  /*d660*/  BSYNC B0 ;  /* 0x0000000000007941 */ /* 0x000fea0003800000 */
.L_x_16437:
        /* <DEDUP_REMOVED lines=42> */
.L_x_16459:
        /* <DEDUP_REMOVED lines=12> */
.L_x_16458:
[----:B------:R-:W-:Y:S02]  /*d9d0*/  IMAD.MOV.U32 R24, RZ, RZ, R27 ;  /* 0x000000ffff187224 */ /* 0x000fe400078e001b */
[----:B------:R-:W-:-:S07]  /*d9e0*/  IMAD.MOV.U32 R27, RZ, RZ, R28 ;  /* 0x000000ffff1b7224 */ /* 0x000fce00078e001c */
.L_x_16457:
[----:B------:R-:W-:Y:S05]  /*d9f0*/  BSYNC B1 ;  /* 0x0000000000017941 */ /* 0x000fea0003800000 */
.L_x_16456:
        /* <DEDUP_REMOVED lines=13> */
.L_x_16465:
        /* <DEDUP_REMOVED lines=33> */
.L_x_16464:
[----:B------:R-:W-:Y:S02]  /*dce0*/  IMAD.MOV.U32 R24, RZ, RZ, R27 ;  /* 0x000000ffff187224 */ /* 0x000fe400078e001b */
[----:B------:R-:W-:-:S07]  /*dcf0*/  IMAD.MOV.U32 R27, RZ, RZ, R28 ;  /* 0x000000ffff1b7224 */ /* 0x000fce00078e001c */
.L_x_16463:
[----:B------:R-:W-:Y:S05]  /*dd00*/  BSYNC B2 ;  /* 0x0000000000027941 */ /* 0x000fea0003800000 */
.L_x_16462:
[----:B------:R-:W-:-:S13]  /*dd10*/  ISETP.GE.U32.AND P0, PT, R17, 0xc, PT ;  /* 0x0000000c1100780c */ /* 0x000fda0003f06070 */
[----:B------:R-:W-:Y:S05]  /*dd20*/  @!P0 BRA `(.L_x_16461) ;  /* 0x0000000400d88947 */ /* 0x000fea0003800000 */
[----:B------:R-:W-:Y:S01]  /*dd30*/  BSSY B2, `(.L_x_16461) ;  /* 0x0000075000027945 */ /* 0x000fe20003800000 */
[----:B------:R-:W-:-:S07]  /*dd40*/  VIADD R21, R21, 0x10 ;  /* 0x0000001015157836 */ /* 0x000fce0000000000 */
.L_x_16466:
        /* <DEDUP_REMOVED lines=116> */
.L_x_16461:
[----:B------:R-:W-:Y:S05]  /*e490*/  BSYNC B1 ;  /* 0x0000000000017941 */ /* 0x000fea0003800000 */
.L_x_16460:
        /* <DEDUP_REMOVED lines=21> */
.L_x_16468:
[----:B------:R-:W-:Y:S05]  /*e5f0*/  BSYNC B1 ;  /* 0x0000000000017941 */ /* 0x000fea0003800000 */
.L_x_16467:
[----:B------:R-:W-:Y:S01]  /*e600*/  IMAD.MOV.U32 R14, RZ, RZ, R22 ;  /* 0x000000ffff0e7224 */ /* 0x000fe200078e0016 */
[----:B------:R-:W-:Y:S01]  /*e610*/  LOP3.LUT R15, R15, 0x80000000, R25, 0xb8, !PT ;  /* 0x800000000f0f7812 */ /* 0x000fe200078eb819 */
[----:B------:R-:W-:Y:S06]  /*e620*/  BRA `(.L_x_16454) ;  /* 0x00000000001c7947 */ /* 0x000fec0003800000 */
.L_x_16455:
[----:B------:R-:W-:-:S06]  /*e630*/  DSETP.GTU.AND P0, PT, R22, +INF , PT ;  /* 0x7ff000001600742a */ /* 0x000fcc0003f0c000 */
[----:B------:R-:W-:-:S14]  /*e640*/  DSETP.LE.AND P0, PT, R20, +INF , !P0 ;  /* 0x7ff000001400742a */ /* 0x000fdc0004703000 */
[----:B------:R-:W0:Y:S01]  /*e650*/  @!P0 LDC.64 R22, c[0x0][0x220] ;  /* 0x00008800ff168b82 */ /* 0x000e220000000a00 */
[----:B------:R-:W-:Y:S02]  /*e660*/  @P0 DSETP.NEU.AND P2, PT, R20, +INF , PT ;  /* 0x7ff000001400042a */ /* 0x000fe40003f4d000 */
[----:B0-----:R-:W-:-:S06]  /*e670*/  @!P0 DADD R14, R14, R22 ;  /* 0x000000000e0e8229 */ /* 0x001fcc0000000016 */
[----:B------:R-:W-:Y:S02]  /*e680*/  @P0 FSEL R14, R24, RZ, P2 ;  /* 0x000000ff180e0208 */ /* 0x000fe40001000000 */
[----:B------:R-:W-:-:S07]  /*e690*/  @P0 FSEL R15, R25, -QNAN , P2 ;  /* 0xfff80000190f0808 */ /* 0x000fce0001000000 */
.L_x_16454:
[----:B------:R-:W-:Y:S05]  /*e6a0*/  BSYNC B0 ;  /* 0x0000000000007941 */ /* 0x000fea0003800000 */
.L_x_16453:
        /* <DEDUP_REMOVED lines=42> */
.L_x_16475:
        /* <DEDUP_REMOVED lines=12> */
.L_x_16474:
[----:B------:R-:W-:Y:S02]  /*ea10*/  IMAD.MOV.U32 R24, RZ, RZ, R27 ;  /* 0x000000ffff187224 */ /* 0x000fe400078e001b */
[----:B------:R-:W-:-:S07]  /*ea20*/  IMAD.MOV.U32 R27, RZ, RZ, R28 ;  /* 0x000000ffff1b7224 */ /* 0x000fce00078e001c */
.L_x_16473:
[----:B------:R-:W-:Y:S05]  /*ea30*/  BSYNC B1 ;  /* 0x0000000000017941 */ /* 0x000fea0003800000 */
.L_x_16472:
        /* <DEDUP_REMOVED lines=13> */
.L_x_16481:
        /* <DEDUP_REMOVED lines=33> */
.L_x_16480:
[----:B------:R-:W-:Y:S02]  /*ed20*/  IMAD.MOV.U32 R24, RZ, RZ, R27 ;  /* 0x000000ffff187224 */ /* 0x000fe400078e001b */
[----:B------:R-:W-:-:S07]  /*ed30*/  IMAD.MOV.U32 R27, RZ, RZ, R28 ;  /* 0x000000ffff1b7224 */ /* 0x000fce00078e001c */
.L_x_16479:
[----:B------:R-:W-:Y:S05]  /*ed40*/  BSYNC B2 ;  /* 0x0000000000027941 */ /* 0x000fea0003800000 */
.L_x_16478:
[----:B------:R-:W-:-:S13]  /*ed50*/  ISETP.GE.U32.AND P0, PT, R17, 0xc, PT ;  /* 0x0000000c1100780c */ /* 0x000fda0003f06070 */
[----:B------:R-:W-:Y:S05]  /*ed60*/  @!P0 BRA `(.L_x_16477) ;  /* 0x0000000400d88947 */ /* 0x000fea0003800000 */
[----:B------:R-:W-:Y:S01]  /*ed70*/  BSSY B2, `(.L_x_16477) ;  /* 0x0000075000027945 */ /* 0x000fe20003800000 */
[----:B------:R-:W-:-:S07]  /*ed80*/  VIADD R21, R21, 0x10 ;  /* 0x0000001015157836 */ /* 0x000fce0000000000 */
.L_x_16482:
        /* <DEDUP_REMOVED lines=116> */
.L_x_16477:
[----:B------:R-:W-:Y:S05]  /*f4d0*/  BSYNC B1 ;  /* 0x0000000000017941 */ /* 0x000fea0003800000 */
.L_x_16476:
        /* <DEDUP_REMOVED lines=21> */
.L_x_16484:
[----:B------:R-:W-:Y:S05]  /*f630*/  BSYNC B1 ;  /* 0x0000000000017941 */ /* 0x000fea0003800000 */
.L_x_16483:
[----:B------:R-:W-:Y:S01]  /*f640*/  IMAD.MOV.U32 R12, RZ, RZ, R22 ;  /* 0x000000ffff0c7224 */ /* 0x000fe200078e0016 */
[----:B------:R-:W-:Y:S01]  /*f650*/  LOP3.LUT R13, R13, 0x80000000, R25, 0xb8, !PT ;  /* 0x800000000d0d7812 */ /* 0x000fe200078eb819 */
[----:B------:R-:W-:Y:S06]  /*f660*/  BRA `(.L_x_16470) ;  /* 0x00000000001c7947 */ /* 0x000fec0003800000 */
.L_x_16471:
[----:B------:R-:W-:-:S06]  /*f670*/  DSETP.GTU.AND P0, PT, R22, +INF , PT ;  /* 0x7ff000001600742a */ /* 0x000fcc0003f0c000 */
[----:B------:R-:W-:-:S14]  /*f680*/  DSETP.LE.AND P0, PT, R20, +INF , !P0 ;  /* 0x7ff000001400742a */ /* 0x000fdc0004703000 */
[----:B------:R-:W0:Y:S01]  /*f690*/  @!P0 LDC.64 R22, c[0x0][0x220] ;  /* 0x00008800ff168b82 */ /* 0x000e220000000a00 */
[----:B------:R-:W-:Y:S02]  /*f6a0*/  @P0 DSETP.NEU.AND P2, PT, R20, +INF , PT ;  /* 0x7ff000001400042a */ /* 0x000fe40003f4d000 */
[----:B0-----:R-:W-:-:S06]  /*f6b0*/  @!P0 DADD R12, R12, R22 ;  /* 0x000000000c0c8229 */ /* 0x001fcc0000000016 */
[----:B------:R-:W-:Y:S02]  /*f6c0*/  @P0 FSEL R12, R24, RZ, P2 ;  /* 0x000000ff180c0208 */ /* 0x000fe40001000000 */
[----:B------:R-:W-:-:S07]  /*f6d0*/  @P0 FSEL R13, R25, -QNAN , P2 ;  /* 0xfff80000190d0808 */ /* 0x000fce0001000000 */
.L_x_16470:
[----:B------:R-:W-:Y:S05]  /*f6e0*/  BSYNC B0 ;  /* 0x0000000000007941 */ /* 0x000fea0003800000 */
.L_x_16469:
        /* <DEDUP_REMOVED lines=42> */
.L_x_16491:
        /* <DEDUP_REMOVED lines=12> */
.L_x_16490:
[----:B------:R-:W-:Y:S02]  /*fa50*/  IMAD.MOV.U32 R22, RZ, RZ, R27 ;  /* 0x000000ffff167224 */ /* 0x000fe400078e001b */
[----:B------:R-:W-:-:S07]  /*fa60*/  IMAD.MOV.U32 R27, RZ, RZ, R28 ;  /* 0x000000ffff1b7224 */ /* 0x000fce00078e001c */
.L_x_16489:
[----:B------:R-:W-:Y:S05]  /*fa70*/  BSYNC B1 ;  /* 0x0000000000017941 */ /* 0x000fea0003800000 */
.L_x_16488:
        /* <DEDUP_REMOVED lines=13> */
.L_x_16497:
        /* <DEDUP_REMOVED lines=33> */
.L_x_16496:
[----:B------:R-:W-:Y:S02]  /*fd60*/  IMAD.MOV.U32 R22, RZ, RZ, R27 ;  /* 0x000000ffff167224 */ /* 0x000fe400078e001b */
[----:B------:R-:W-:-:S07]  /*fd70*/  IMAD.MOV.U32 R27, RZ, RZ, R28 ;  /* 0x000000ffff1b7224 */ /* 0x000fce00078e001c */
.L_x_16495:
[----:B------:R-:W-:Y:S05]  /*fd80*/  BSYNC B2 ;  /* 0x0000000000027941 */ /* 0x000fea0003800000 */
.L_x_16494:
[----:B------:R-:W-:-:S13]  /*fd90*/  ISETP.GE.U32.AND P0, PT, R17, 0xc, PT ;  /* 0x0000000c1100780c */ /* 0x000fda0003f06070 */
[----:B------:R-:W-:Y:S05]  /*fda0*/  @!P0 BRA `(.L_x_16493) ;  /* 0x0000000400d88947 */ /* 0x000fea0003800000 */
[----:B------:R-:W-:Y:S01]  /*fdb0*/  BSSY B2, `(.L_x_16493) ;  /* 0x0000075000027945 */ /* 0x000fe20003800000 */
[----:B------:R-:W-:-:S07]  /*fdc0*/  VIADD R25, R25, 0x10 ;  /* 0x0000001019197836 */ /* 0x000fce0000000000 */
.L_x_16498:
        /* <DEDUP_REMOVED lines=116> */
.L_x_16493:
[----:B------:R-:W-:Y:S05]  /*10510*/  BSYNC B1 ;  /* 0x0000000000017941 */ /* 0x000fea0003800000 */
.L_x_16492:
        /* <DEDUP_REMOVED lines=21> */
.L_x_16500:
[----:B------:R-:W-:Y:S05]  /*10670*/  BSYNC B1 ;  /* 0x0000000000017941 */ /* 0x000fea0003800000 */
.L_x_16499:
[----:B------:R-:W-:Y:S01]  /*10680*/  IMAD.MOV.U32 R10, RZ, RZ, R24 ;  /* 0x000000ffff0a7224 */ /* 0x000fe200078e0018 */
[----:B------:R-:W-:Y:S01]  /*10690*/  LOP3.LUT R11, R11, 0x80000000, R23, 0xb8, !PT ;  /* 0x800000000b0b7812 */ /* 0x000fe200078eb817 */
[----:B------:R-:W-:Y:S06]  /*106a0*/  BRA `(.L_x_16486) ;  /* 0x00000000001c7947 */ /* 0x000fec0003800000 */
.L_x_16487:
[----:B------:R-:W-:-:S06]  /*106b0*/  DSETP.GTU.AND P0, PT, R20, +INF , PT ;  /* 0x7ff000001400742a */ /* 0x000fcc0003f0c000 */
[----:B------:R-:W-:-:S14]  /*106c0*/  DSETP.LE.AND P0, PT, R24, +INF , !P0 ;  /* 0x7ff000001800742a */ /* 0x000fdc0004703000 */
[----:B------:R-:W0:Y:S01]  /*106d0*/  @!P0 LDC.64 R20, c[0x0][0x220] ;  /* 0x00008800ff148b82 */ /* 0x000e220000000a00 */
[----:B------:R-:W-:Y:S02]  /*106e0*/  @P0 DSETP.NEU.AND P2, PT, R24, +INF , PT ;  /* 0x7ff000001800042a */ /* 0x000fe40003f4d000 */
[----:B0-----:R-:W-:-:S06]  /*106f0*/  @!P0 DADD R10, R10, R20 ;  /* 0x000000000a0a8229 */ /* 0x001fcc0000000014 */
[----:B------:R-:W-:Y:S02]  /*10700*/  @P0 FSEL R10, R22, RZ, P2 ;  /* 0x000000ff160a0208 */ /* 0x000fe40001000000 */
[----:B------:R-:W-:-:S07]  /*10710*/  @P0 FSEL R11, R23, -QNAN , P2 ;  /* 0xfff80000170b0808 */ /* 0x000fce0001000000 */
.L_x_16486:
[----:B------:R-:W-:Y:S05]  /*10720*/  BSYNC B0 ;  /* 0x0000000000007941 */ /* 0x000fea0003800000 */
.L_x_16485:
        /* <DEDUP_REMOVED lines=21> */
.L_x_16503:
[----:B------:R-:W-:-:S13]  /*10880*/  ISETP.GE.AND P0, PT, R0, UR4, PT ;  /* 0x0000000400007c0c */ /* 0x000fda000bf06270 */
[----:B------:R-:W-:Y:S05]  /*10890*/  @P0 BRA `(.L_x_16505) ;  /* 0x0000000000300947 */ /* 0x000fea0003800000 */
[----:B-1---5:R-:W1:Y:S01]  /*108a0*/  LDC.64 R4, c[0x0][0x228] ;  /* 0x00008a00ff047b82 */ /* 0x022e620000000a00 */
[C---:B------:R-:W-:Y:S02]  /*108b0*/  VIADD R7, R0.reuse, UR6 ;  /* 0x0000000600077c36 */ /* 0x040fe40008000000 */
[----:B------:R-:W-:Y:S02]  /*108c0*/  VIADD R0, R0, 0x80 ;  /* 0x0000008000007836 */ /* 0x000fe40000000000 */
[----:B-1----:R-:W-:-:S05]  /*108d0*/  IMAD.WIDE.U32 R4, R7, 0x8, R4 ;  /* 0x0000000807047825 */ /* 0x002fca00078e0004 */
[----:B------:R1:W-:Y:S02]  /*108e0*/  STG.E.64 desc[UR8][R4.64], R2 ;  /* 0x0000000204007986 */ /* 0x0003e4000c101b08 */
.L_x_16504:
[----:B------:R-:W-:-:S13]  /*108f0*/  ISETP.GE.AND P0, PT, R0, UR4, PT ;  /* 0x0000000400007c0c */ /* 0x000fda000bf06270 */
[----:B------:R-:W-:Y:S05]  /*10900*/  @P0 BRA `(.L_x_16506) ;  /* 0x0000000000340947 */ /* 0x000fea0003800000 */
[----:B-1----:R-:W1:Y:S01]  /*10910*/  LDC.64 R2, c[0x0][0x228] ;  /* 0x00008a00ff027b82 */ /* 0x002e620000000a00 */
[C---:B------:R-:W-:Y:S02]  /*10920*/  VIADD R5, R0.reuse, UR6 ;  /* 0x0000000600057c36 */ /* 0x040fe40008000000 */
[----:B------:R-:W-:Y:S02]  /*10930*/  VIADD R0, R0, 0x80 ;  /* 0x0000008000007836 */ /* 0x000fe40000000000 */
[----:B-1----:R-:W-:-:S05]  /*10940*/  IMAD.WIDE.U32 R2, R5, 0x8, R2 ;  /* 0x0000000805027825 */ /* 0x002fca00078e0002 */
[----:B------:R2:W-:Y:S02]  /*10950*/  STG.E.64 desc[UR8][R2.64], R18 ;  /* 0x0000001202007986 */ /* 0x0005e4000c101b08 */
.L_x_16505:
        /* <DEDUP_REMOVED lines=8> */
.L_x_16506:
[----:B------:R-:W-:Y:S05]  /*109e0*/  BSYNC B1 ;  /* 0x0000000000017941 */ /* 0x000fea0003800000 */
.L_x_16502:
[----:B------:R-:W-:-:S13]  /*109f0*/  ISETP.GE.AND P0, PT, R0, UR4, PT ;  /* 0x0000000400007c0c */ /* 0x000fda000bf06270 */
[----:B-12---:R-:W1:Y:S01]  /*10a00*/  @!P0 LDC.64 R2, c[0x0][0x228] ;  /* 0x00008a00ff028b82 */ /* 0x006e620000000a00 */
[C---:B------:R-:W-:Y:S02]  /*10a10*/  @!P0 VIADD R5, R0.reuse, UR6 ;  /* 0x0000000600058c36 */ /* 0x040fe40008000000 */
[----:B------:R-:W-:Y:S02]  /*10a20*/  @!P0 VIADD R0, R0, 0x80 ;  /* 0x0000008000008836 */ /* 0x000fe40000000000 */
[----:B-1----:R-:W-:-:S05]  /*10a30*/  @!P0 IMAD.WIDE.U32 R2, R5, 0x8, R2 ;  /* 0x0000000805028825 */ /* 0x002fca00078e0002 */
[----:B------:R3:W-:Y:S02]  /*10a40*/  @!P0 STG.E.64 desc[UR8][R2.64], R12 ;  /* 0x0000000c02008986 */ /* 0x0007e4000c101b08 */
.L_x_16507:
[----:B------:R-:W-:Y:S05]  /*10a50*/  BSYNC B0 ;  /* 0x0000000000007941 */ /* 0x000fea0003800000 */
.L_x_16501:
        /* <DEDUP_REMOVED lines=8> */
.L_x_16508:
        /* <DEDUP_REMOVED lines=10> */
.L_x_57379:


//--------------------- .text._ZN2at6native29vectorized_elementwise_kernelILi8ENS0_13AUnaryFunctorIdddZZZNS0_16fmod_kernel_cudaERNS_18TensorIteratorBaseEENKUlvE0_clEvENKUlvE_clEvEUlddE_EESt5arrayIPcLm2EEEEviT0_T1_ --------------------------
	.section	.text._ZN2at6native29vectorized_elementwise_kernelILi8ENS0_13AUnaryFunctorIdddZZZNS0_16fmod_kernel_cudaERNS_18TensorIteratorBaseEENKUlvE0_clEvENKUlvE_clEvEUlddE_EESt5arrayIPcLm2EEEEviT0_T1_,"ax",@progbits
	.align	128
        .global         _ZN2at6native29vectorized_elementwise_kernelILi8ENS0_13AUnaryFunctorIdddZZZNS0_16fmod_kernel_cudaERNS_18TensorIteratorBaseEENKUlvE0_clEvENKUlvE_clEvEUlddE_EESt5arrayIPcLm2EEEEviT0_T1_
        .type           _ZN2at6native29vectorized_elementwise_kernelILi8ENS0_13AUnaryFunctorIdddZZZNS0_16fmod_kernel_cudaERNS_18TensorIteratorBaseEENKUlvE0_clEvENKUlvE_clEvEUlddE_EESt5arrayIPcLm2EEEEviT0_T1_,@function
        .size           _ZN2at6native29vectorized_elementwise_kernelILi8ENS0_13AUnaryFunctorIdddZZZNS0_16fmod_kernel_cudaERNS_18TensorIteratorBaseEENKUlvE0_clEvENKUlvE_clEvEUlddE_EESt5arrayIPcLm2EEEEviT0_T1_,(.L_x_57380 - _ZN2at6native29vectorized_elementwise_kernelILi8ENS0_13AUnaryFunctorIdddZZZNS0_16fmod_kernel_cudaERNS_18TensorIteratorBaseEENKUlvE0_clEvENKUlvE_clEvEUlddE_EESt5arrayIPcLm2EEEEviT0_T1_)
        .other          _ZN2at6native29vectorized_elementwise_kernelILi8ENS0_13AUnaryFunctorIdddZZZNS0_16fmod_kernel_cudaERNS_18TensorIteratorBaseEENKUlvE0_clEvENKUlvE_clEvEUlddE_EESt5arrayIPcLm2EEEEviT0_T1_,@"STO_CUDA_ENTRY STV_DEFAULT"
_ZN2at6native29vectorized_elementwise_kernelILi8ENS0_13AUnaryFunctorIdddZZZNS0_16fmod_kernel_cudaERNS_18TensorIteratorBaseEENKUlvE0_clEvENKUlvE_clEvEUlddE_EESt5arrayIPcLm2EEEEviT0_T1_:
.text._ZN2at6native29vectorized_elementwise_kernelILi8ENS0_13AUnaryFunctorIdddZZZNS0_16fmod_kernel_cudaERNS_18TensorIteratorBaseEENKUlvE0_clEvENKUlvE_clEvEUlddE_EESt5arrayIPcLm2EEEEviT0_T1_:
        /* <DEDUP_REMOVED lines=63> */
.L_x_16516:
        /* <DEDUP_REMOVED lines=12> */
.L_x_16515:
[----:B------:R-:W-:-:S07]  /*04b0*/  IMAD.MOV.U32 R26, RZ, RZ, R29 ;  /* 0x000000ffff1a7224 */ /* 0x000fce00078e001d */
.L_x_16514:
[----:B------:R-:W-:Y:S05]  /*04c0*/  BSYNC B1 ;  /* 0x0000000000017941 */ /* 0x000fea0003800000 */
.L_x_16513:
        /* <DEDUP_REMOVED lines=13> */
.L_x_16522:
        /* <DEDUP_REMOVED lines=33> */
.L_x_16521:
[----:B------:R-:W-:-:S07]  /*07b0*/  IMAD.MOV.U32 R26, RZ, RZ, R29 ;  /* 0x000000ffff1a7224 */ /* 0x000fce00078e001d */
.L_x_16520:
[----:B------:R-:W-:Y:S05]  /*07c0*/  BSYNC B2 ;  /* 0x0000000000027941 */ /* 0x000fea0003800000 */
.L_x_16519:
[----:B------:R-:W-:-:S13]  /*07d0*/  ISETP.GE.U32.AND P1, PT, R27, 0xc, PT ;  /* 0x0000000c1b00780c */ /* 0x000fda0003f26070 */
[----:B------:R-:W-:Y:S05]  /*07e0*/  @!P1 BRA `(.L_x_16518) ;  /* 0x0000000400d89947 */ /* 0x000fea0003800000 */
[----:B------:R-:W-:Y:S01]  /*07f0*/  BSSY B2, `(.L_x_16518) ;  /* 0x0000075000027945 */ /* 0x000fe20003800000 */
[----:B------:R-:W-:-:S07]  /*0800*/  VIADD R8, R8, 0x10 ;  /* 0x0000001008087836 */ /* 0x000fce0000000000 */
.L_x_16523:
        /* <DEDUP_REMOVED lines=116> */
.L_x_16518:
[----:B------:R-:W-:Y:S05]  /*0f50*/  BSYNC B1 ;  /* 0x0000000000017941 */ /* 0x000fea0003800000 */
.L_x_16517:
        /* <DEDUP_REMOVED lines=20> */
.L_x_16525:
[----:B------:R-:W-:Y:S05]  /*10a0*/  BSYNC B1 ;  /* 0x0000000000017941 */ /* 0x000fea0003800000 */
.L_x_16524:
[----:B------:R-:W-:-:S05]  /*10b0*/  IMAD.MOV.U32 R9, RZ, RZ, R25 ;  /* 0x000000ffff097224 */ /* 0x000fca00078e0019 */
[----:B------:R-:W-:Y:S01]  /*10c0*/  LOP3.LUT R9, R9, 0x80000000, R21, 0xb8, !PT ;  /* 0x8000000009097812 */ /* 0x000fe200078eb815 */
[----:B------:R-:W-:Y:S06]  /*10d0*/  BRA `(.L_x_16512) ;  /* 0x0000000000247947 */ /* 0x000fec0003800000 */
.L_x_16511:
        /* <DEDUP_REMOVED lines=9> */
.L_x_16512:
[----:B------:R-:W-:Y:S05]  /*1170*/  BSYNC B0 ;  /* 0x0000000000007941 */ /* 0x000fea0003800000 */
.L_x_16510:
        /* <DEDUP_REMOVED lines=38> */
.L_x_16532:
        /* <DEDUP_REMOVED lines=12> */
.L_x_16531:
[----:B------:R-:W-:-:S07]  /*14a0*/  IMAD.MOV.U32 R26, RZ, RZ, R29 ;  /* 0x000000ffff1a7224 */ /* 0x000fce00078e001d */
.L_x_16530:
[----:B------:R-:W-:Y:S05]  /*14b0*/  BSYNC B1 ;  /* 0x0000000000017941 */ /* 0x000fea0003800000 */
.L_x_16529:
        /* <DEDUP_REMOVED lines=13> */
.L_x_16538:
        /* <DEDUP_REMOVED lines=33> */
.L_x_16537:
[----:B------:R-:W-:-:S07]  /*17a0*/  IMAD.MOV.U32 R26, RZ, RZ, R29 ;  /* 0x000000ffff1a7224 */ /* 0x000fce00078e001d */
.L_x_16536:
[----:B------:R-:W-:Y:S05]  /*17b0*/  BSYNC B2 ;  /* 0x0000000000027941 */ /* 0x000fea0003800000 */
.L_x_16535:
[----:B------:R-:W-:-:S13]  /*17c0*/  ISETP.GE.U32.AND P1, PT, R27, 0xc, PT ;  /* 0x0000000c1b00780c */ /* 0x000fda0003f26070 */
[----:B------:R-:W-:Y:S05]  /*17d0*/  @!P1 BRA `(.L_x_16534) ;  /* 0x0000000400d89947 */ /* 0x000fea0003800000 */
[----:B------:R-:W-:Y:S01]  /*17e0*/  BSSY B2, `(.L_x_16534) ;  /* 0x0000075000027945 */ /* 0x000fe20003800000 */
[----:B------:R-:W-:-:S07]  /*17f0*/  VIADD R10, R10, 0x10 ;  /* 0x000000100a0a7836 */ /* 0x000fce0000000000 */
.L_x_16539:
        /* <DEDUP_REMOVED lines=116> */
.L_x_16534:
[----:B------:R-:W-:Y:S05]  /*1f40*/  BSYNC B1 ;  /* 0x0000000000017941 */ /* 0x000fea0003800000 */
.L_x_16533:
        /* <DEDUP_REMOVED lines=20> */
.L_x_16541:
[----:B------:R-:W-:Y:S05]  /*2090*/  BSYNC B1 ;  /* 0x0000000000017941 */ /* 0x000fea0003800000 */
.L_x_16540:
[----:B------:R-:W-:-:S05]  /*20a0*/  IMAD.MOV.U32 R11, RZ, RZ, R25 ;  /* 0x000000ffff0b7224 */ /* 0x000fca00078e0019 */
[----:B------:R-:W-:Y:S01]  /*20b0*/  LOP3.LUT R11, R11, 0x80000000, R21, 0xb8, !PT ;  /* 0x800000000b0b7812 */ /* 0x000fe200078eb815 */
[----:B------:R-:W-:Y:S06]  /*20c0*/  BRA `(.L_x_16528) ;  /* 0x0000000000247947 */ /* 0x000fec0003800000 */
.L_x_16527:
        /* <DEDUP_REMOVED lines=9> */
.L_x_16528:
[----:B------:R-:W-:Y:S05]  /*2160*/  BSYNC B0 ;  /* 0x0000000000007941 */ /* 0x000fea0003800000 */
.L_x_16526:
        /* <DEDUP_REMOVED lines=38> */
.L_x_16548:
        /* <DEDUP_REMOVED lines=12> */
.L_x_16547:
[----:B------:R-:W-:-:S07]  /*2490*/  IMAD.MOV.U32 R26, RZ, RZ, R29 ;  /* 0x000000ffff1a7224 */ /* 0x000fce00078e001d */
.L_x_16546:
[----:B------:R-:W-:Y:S05]  /*24a0*/  BSYNC B1 ;  /* 0x0000000000017941 */ /* 0x000fea0003800000 */
.L_x_16545:
        /* <DEDUP_REMOVED lines=13> */
.L_x_16554:
        /* <DEDUP_REMOVED lines=33> */
.L_x_16553:
[----:B------:R-:W-:-:S07]  /*2790*/  IMAD.MOV.U32 R26, RZ, RZ, R29 ;  /* 0x000000ffff1a7224 */ /* 0x000fce00078e001d */
.L_x_16552:
[----:B------:R-:W-:Y:S05]  /*27a0*/  BSYNC B2 ;  /* 0x0000000000027941 */ /* 0x000fea0003800000 */
.L_x_16551:
[----:B------:R-:W-:-:S13]  /*27b0*/  ISETP.GE.U32.AND P1, PT, R27, 0xc, PT ;  /* 0x0000000c1b00780c */ /* 0x000fda0003f26070 */
[----:B------:R-:W-:Y:S05]  /*27c0*/  @!P1 BRA `(.L_x_16550) ;  /* 0x0000000400d89947 */ /* 0x000fea0003800000 */
[----:B------:R-:W-:Y:S01]  /*27d0*/  BSSY B2, `(.L_x_16550) ;  /* 0x0000075000027945 */ /* 0x000fe20003800000 */
[----:B------:R-:W-:-:S07]  /*27e0*/  VIADD R4, R4, 0x10 ;  /* 0x0000001004047836 */ /* 0x000fce0000000000 */
.L_x_16555:
        /* <DEDUP_REMOVED lines=116> */
.L_x_16550:
[----:B------:R-:W-:Y:S05]  /*2f30*/  BSYNC B1 ;  /* 0x0000000000017941 */ /* 0x000fea0003800000 */
.L_x_16549:
        /* <DEDUP_REMOVED lines=20> */
.L_x_16557:
[----:B------:R-:W-:Y:S05]  /*3080*/  BSYNC B1 ;  /* 0x0000000000017941 */ /* 0x000fea0003800000 */
.L_x_16556:
[----:B------:R-:W-:-:S05]  /*3090*/  IMAD.MOV.U32 R5, RZ, RZ, R25 ;  /* 0x000000ffff057224 */ /* 0x000fca00078e0019 */
[----:B------:R-:W-:Y:S01]  /*30a0*/  LOP3.LUT R5, R5, 0x80000000, R21, 0xb8, !PT ;  /* 0x8000000005057812 */ /* 0x000fe200078eb815 */
[----:B------:R-:W-:Y:S06]  /*30b0*/  BRA `(.L_x_16544) ;  /* 0x0000000000247947 */ /* 0x000fec0003800000 */
.L_x_16543:
        /* <DEDUP_REMOVED lines=9> */
.L_x_16544:
[----:B------:R-:W-:Y:S05]  /*3150*/  BSYNC B0 ;  /* 0x0000000000007941 */ /* 0x000fea0003800000 */
.L_x_16542:
        /* <DEDUP_REMOVED lines=38> */
.L_x_16564:
        /* <DEDUP_REMOVED lines=12> */
.L_x_16563:
[----:B------:R-:W-:-:S07]  /*3480*/  IMAD.MOV.U32 R26, RZ, RZ, R29 ;  /* 0x000000ffff1a7224 */ /* 0x000fce00078e001d */
.L_x_16562:
[----:B------:R-:W-:Y:S05]  /*3490*/  BSYNC B1 ;  /* 0x0000000000017941 */ /* 0x000fea0003800000 */
.L_x_16561:
        /* <DEDUP_REMOVED lines=13> */
.L_x_16570:
        /* <DEDUP_REMOVED lines=33> */
.L_x_16569:
[----:B------:R-:W-:-:S07]  /*3780*/  IMAD.MOV.U32 R26, RZ, RZ, R29 ;  /* 0x000000ffff1a7224 */ /* 0x000fce00078e001d */
.L_x_16568:
[----:B------:R-:W-:Y:S05]  /*3790*/  BSYNC B2 ;  /* 0x0000000000027941 */ /* 0x000fea0003800000 */
.L_x_16567:
[----:B------:R-:W-:-:S13]  /*37a0*/  ISETP.GE.U32.AND P1, PT, R27, 0xc, PT ;  /* 0x0000000c1b00780c */ /* 0x000fda0003f26070 */
[----:B------:R-:W-:Y:S05]  /*37b0*/  @!P1 BRA `(.L_x_16566) ;  /* 0x0000000400d89947 */ /* 0x000fea0003800000 */
[----:B------:R-:W-:Y:S01]  /*37c0*/  BSSY B2, `(.L_x_16566) ;  /* 0x0000075000027945 */ /* 0x000fe20003800000 */
[----:B------:R-:W-:-:S07]  /*37d0*/  VIADD R6, R6, 0x10 ;  /* 0x0000001006067836 */ /* 0x000fce0000000000 */
.L_x_16571:
        /* <DEDUP_REMOVED lines=116> */
.L_x_16566:
[----:B------:R-:W-:Y:S05]  /*3f20*/  BSYNC B1 ;  /* 0x0000000000017941 */ /* 0x000fea0003800000 */
.L_x_16565:
        /* <DEDUP_REMOVED lines=20> */
.L_x_16573:
[----:B------:R-:W-:Y:S05]  /*4070*/  BSYNC B1 ;  /* 0x0000000000017941 */ /* 0x000fea0003800000 */
.L_x_16572:
[----:B------:R-:W-:-:S05]  /*4080*/  IMAD.MOV.U32 R7, RZ, RZ, R25 ;  /* 0x000000ffff077224 */ /* 0x000fca00078e0019 */
[----:B------:R-:W-:Y:S01]  /*4090*/  LOP3.LUT R7, R7, 0x80000000, R21, 0xb8, !PT ;  /* 0x8000000007077812 */ /* 0x000fe200078eb815 */
[----:B------:R-:W-:Y:S06]  /*40a0*/  BRA `(.L_x_16560) ;  /* 0x0000000000247947 */ /* 0x000fec0003800000 */
.L_x_16559:
        /* <DEDUP_REMOVED lines=9> */
.L_x_16560:
[----:B------:R-:W-:Y:S05]  /*4140*/  BSYNC B0 ;  /* 0x0000000000007941 */ /* 0x000fea0003800000 */
.L_x_16558:
        /* <DEDUP_REMOVED lines=38> */
.L_x_16580:
        /* <DEDUP_REMOVED lines=12> */
.L_x_16579:
[----:B------:R-:W-:-:S07]  /*4470*/  IMAD.MOV.U32 R26, RZ, RZ, R29 ;  /* 0x000000ffff1a7224 */ /* 0x000fce00078e001d */
.L_x_16578:
[----:B------:R-:W-:Y:S05]  /*4480*/  BSYNC B1 ;  /* 0x0000000000017941 */ /* 0x000fea0003800000 */
.L_x_16577:
        /* <DEDUP_REMOVED lines=13> */
.L_x_16586:
        /* <DEDUP_REMOVED lines=33> */
.L_x_16585:
[----:B------:R-:W-:-:S07]  /*4770*/  IMAD.MOV.U32 R26, RZ, RZ, R29 ;  /* 0x000000ffff1a7224 */ /* 0x000fce00078e001d */
.L_x_16584:
[----:B------:R-:W-:Y:S05]  /*4780*/  BSYNC B2 ;  /* 0x0000000000027941 */ /* 0x000fea0003800000 */
.L_x_16583:
[----:B------:R-:W-:-:S13]  /*4790*/  ISETP.GE.U32.AND P1, PT, R27, 0xc, PT ;  /* 0x0000000c1b00780c */ /* 0x000fda0003f26070 */
[----:B------:R-:W-:Y:S05]  /*47a0*/  @!P1 BRA `(.L_x_16582) ;  /* 0x0000000400d89947 */ /* 0x000fea0003800000 */
[----:B------:R-:W-:Y:S01]  /*47b0*/  BSSY B2, `(.L_x_16582) ;  /* 0x0000075000027945 */ /* 0x000fe20003800000 */
[----:B------:R-:W-:-:S07]  /*47c0*/  VIADD R16, R16, 0x10 ;  /* 0x0000001010107836 */ /* 0x000fce0000000000 */
.L_x_16587:
        /* <DEDUP_REMOVED lines=116> */
.L_x_16582:
[----:B------:R-:W-:Y:S05]  /*4f10*/  BSYNC B1 ;  /* 0x0000000000017941 */ /* 0x000fea0003800000 */
.L_x_16581:
        /* <DEDUP_REMOVED lines=20> */
.L_x_16589:
[----:B------:R-:W-:Y:S05]  /*5060*/  BSYNC B1 ;  /* 0x0000000000017941 */ /* 0x000fea0003800000 */
.L_x_16588:
[----:B------:R-:W-:-:S05]  /*5070*/  IMAD.MOV.U32 R17, RZ, RZ, R25 ;  /* 0x000000ffff117224 */ /* 0x000fca00078e0019 */
[----:B------:R-:W-:Y:S01]  /*5080*/  LOP3.LUT R17, R17, 0x80000000, R21, 0xb8, !PT ;  /* 0x8000000011117812 */ /* 0x000fe200078eb815 */
[----:B------:R-:W-:Y:S06]  /*5090*/  BRA `(.L_x_16576) ;  /* 0x0000000000247947 */ /* 0x000fec0003800000 */
.L_x_16575:
        /* <DEDUP_REMOVED lines=9> */
.L_x_16576:
[----:B------:R-:W-:Y:S05]  /*5130*/  BSYNC B0 ;  /* 0x0000000000007941 */ /* 0x000fea0003800000 */
.L_x_16574:
        /* <DEDUP_REMOVED lines=38> */
.L_x_16596:
        /* <DEDUP_REMOVED lines=12> */
.L_x_16595:
[----:B------:R-:W-:-:S07]  /*5460*/  IMAD.MOV.U32 R26, RZ, RZ, R29 ;  /* 0x000000ffff1a7224 */ /* 0x000fce00078e001d */
.L_x_16594:
[----:B------:R-:W-:Y:S05]  /*5470*/  BSYNC B1 ;  /* 0x0000000000017941 */ /* 0x000fea0003800000 */
.L_x_16593:
        /* <DEDUP_REMOVED lines=13> */
.L_x_16602:
        /* <DEDUP_REMOVED lines=33> */
.L_x_16601:
[----:B------:R-:W-:-:S07]  /*5760*/  IMAD.MOV.U32 R26, RZ, RZ, R29 ;  /* 0x000000ffff1a7224 */ /* 0x000fce00078e001d */
.L_x_16600:
[----:B------:R-:W-:Y:S05]  /*5770*/  BSYNC B2 ;  /* 0x0000000000027941 */ /* 0x000fea0003800000 */
.L_x_16599:
[----:B------:R-:W-:-:S13]  /*5780*/  ISETP.GE.U32.AND P1, PT, R27, 0xc, PT ;  /* 0x0000000c1b00780c */ /* 0x000fda0003f26070 */
[----:B------:R-:W-:Y:S05]  /*5790*/  @!P1 BRA `(.L_x_16598) ;  /* 0x0000000400d89947 */ /* 0x000fea0003800000 */
[----:B------:R-:W-:Y:S01]  /*57a0*/  BSSY B2, `(.L_x_16598) ;  /* 0x0000075000027945 */ /* 0x000fe20003800000 */
[----:B------:R-:W-:-:S07]  /*57b0*/  VIADD R18, R18, 0x10 ;  /* 0x0000001012127836 */ /* 0x000fce0000000000 */
.L_x_16603:
        /* <DEDUP_REMOVED lines=116> */
.L_x_16598:
[----:B------:R-:W-:Y:S05]  /*5f00*/  BSYNC B1 ;  /* 0x0000000000017941 */ /* 0x000fea0003800000 */
.L_x_16597:
        /* <DEDUP_REMOVED lines=20> */
.L_x_16605:
[----:B------:R-:W-:Y:S05]  /*6050*/  BSYNC B1 ;  /* 0x0000000000017941 */ /* 0x000fea0003800000 */
.L_x_16604:
[----:B------:R-:W-:-:S05]  /*6060*/  IMAD.MOV.U32 R19, RZ, RZ, R25 ;  /* 0x000000ffff137224 */ /* 0x000fca00078e0019 */
[----:B------:R-:W-:Y:S01]  /*6070*/  LOP3.LUT R19, R19, 0x80000000, R21, 0xb8, !PT ;  /* 0x8000000013137812 */ /* 0x000fe200078eb815 */
[----:B------:R-:W-:Y:S06]  /*6080*/  BRA `(.L_x_16592) ;  /* 0x0000000000247947 */ /* 0x000fec0003800000 */
.L_x_16591:
        /* <DEDUP_REMOVED lines=9> */
.L_x_16592:
[----:B------:R-:W-:Y:S05]  /*6120*/  BSYNC B0 ;  /* 0x0000000000007941 */ /* 0x000fea0003800000 */
.L_x_16590:
        /* <DEDUP_REMOVED lines=38> */
.L_x_16612:
        /* <DEDUP_REMOVED lines=12> */
.L_x_16611:
[----:B------:R-:W-:-:S07]  /*6450*/  IMAD.MOV.U32 R26, RZ, RZ, R29 ;  /* 0x000000ffff1a7224 */ /* 0x000fce00078e001d */
.L_x_16610:
[----:B------:R-:W-:Y:S05]  /*6460*/  BSYNC B1 ;  /* 0x0000000000017941 */ /* 0x000fea0003800000 */
.L_x_16609:
        /* <DEDUP_REMOVED lines=13> */
.L_x_16618:
        /* <DEDUP_REMOVED lines=33> */
.L_x_16617:
[----:B------:R-:W-:-:S07]  /*6750*/  IMAD.MOV.U32 R26, RZ, RZ, R29 ;  /* 0x000000ffff1a7224 */ /* 0x000fce00078e001d */
.L_x_16616:
[----:B------:R-:W-:Y:S05]  /*6760*/  BSYNC B2 ;  /* 0x0000000000027941 */ /* 0x000fea0003800000 */
.L_x_16615:
[----:B------:R-:W-:-:S13]  /*6770*/  ISETP.GE.U32.AND P1, PT, R27, 0xc, PT ;  /* 0x0000000c1b00780c */ /* 0x000fda0003f26070 */
[----:B------:R-:W-:Y:S05]  /*6780*/  @!P1 BRA `(.L_x_16614) ;  /* 0x0000000400d89947 */ /* 0x000fea0003800000 */
[----:B------:R-:W-:Y:S01]  /*6790*/  BSSY B2, `(.L_x_16614) ;  /* 0x0000075000027945 */ /* 0x000fe20003800000 */
[----:B------:R-:W-:-:S07]  /*67a0*/  VIADD R12, R12, 0x10 ;  /* 0x000000100c0c7836 */ /* 0x000fce0000000000 */
.L_x_16619:
        /* <DEDUP_REMOVED lines=116> */
.L_x_16614:
[----:B------:R-:W-:Y:S05]  /*6ef0*/  BSYNC B1 ;  /* 0x0000000000017941 */ /* 0x000fea0003800000 */
.L_x_16613:
        /* <DEDUP_REMOVED lines=20> */
.L_x_16621:
[----:B------:R-:W-:Y:S05]  /*7040*/  BSYNC B1 ;  /* 0x0000000000017941 */ /* 0x000fea0003800000 */
.L_x_16620:
[----:B------:R-:W-:-:S05]  /*7050*/  IMAD.MOV.U32 R13, RZ, RZ, R25 ;  /* 0x000000ffff0d7224 */ /* 0x000fca00078e0019 */
[----:B------:R-:W-:Y:S01]  /*7060*/  LOP3.LUT R13, R13, 0x80000000, R21, 0xb8, !PT ;  /* 0x800000000d0d7812 */ /* 0x000fe200078eb815 */
[----:B------:R-:W-:Y:S06]  /*7070*/  BRA `(.L_x_16608) ;  /* 0x0000000000247947 */ /* 0x000fec0003800000 */
.L_x_16607:
        /* <DEDUP_REMOVED lines=9> */
.L_x_16608:
[----:B------:R-:W-:Y:S05]  /*7110*/  BSYNC B0 ;  /* 0x0000000000007941 */ /* 0x000fea0003800000 */
.L_x_16606:
        /* <DEDUP_REMOVED lines=36> */
.L_x_16628:
        /* <DEDUP_REMOVED lines=12> */
.L_x_16627:
[----:B------:R-:W-:-:S07]  /*7420*/  IMAD.MOV.U32 R24, RZ, RZ, R27 ;  /* 0x000000ffff187224 */ /* 0x000fce00078e001b */
.L_x_16626:
[----:B------:R-:W-:Y:S05]  /*7430*/  BSYNC B1 ;  /* 0x0000000000017941 */ /* 0x000fea0003800000 */
.L_x_16625:
        /* <DEDUP_REMOVED lines=13> */
.L_x_16634:
        /* <DEDUP_REMOVED lines=33> */
.L_x_16633:
[----:B------:R-:W-:Y:S02]  /*7720*/  IMAD.MOV.U32 R2, RZ, RZ, R24 ;  /* 0x000000ffff027224 */ /* 0x000fe400078e0018 */
[----:B------:R-:W-:-:S07]  /*7730*/  IMAD.MOV.U32 R24, RZ, RZ, R27 ;  /* 0x000000ffff187224 */ /* 0x000fce00078e001b */
.L_x_16632:
[----:B------:R-:W-:Y:S05]  /*7740*/  BSYNC B2 ;  /* 0x0000000000027941 */ /* 0x000fea0003800000 */
.L_x_16631:
[----:B------:R-:W-:-:S13]  /*7750*/  ISETP.GE.U32.AND P0, PT, R15, 0xc, PT ;  /* 0x0000000c0f00780c */ /* 0x000fda0003f06070 */
[----:B------:R-:W-:Y:S05]  /*7760*/  @!P0 BRA `(.L_x_16630) ;  /* 0x0000000400d88947 */ /* 0x000fea0003800000 */
[----:B------:R-:W-:Y:S01]  /*7770*/  BSSY B2, `(.L_x_16630) ;  /* 0x0000075000027945 */ /* 0x000fe20003800000 */
[----:B------:R-:W-:-:S07]  /*7780*/  VIADD R20, R20, 0x10 ;  /* 0x0000001014147836 */ /* 0x000fce0000000000 */
.L_x_16635:
        /* <DEDUP_REMOVED lines=116> */
.L_x_16630:
[----:B------:R-:W-:Y:S05]  /*7ed0*/  BSYNC B1 ;  /* 0x0000000000017941 */ /* 0x000fea0003800000 */
.L_x_16629:
        /* <DEDUP_REMOVED lines=20> */
.L_x_16637:
[----:B------:R-:W-:Y:S05]  /*8020*/  BSYNC B1 ;  /* 0x0000000000017941 */ /* 0x000fea0003800000 */
.L_x_16636:
[----:B------:R-:W-:-:S05]  /*8030*/  IMAD.MOV.U32 R15, RZ, RZ, R25 ;  /* 0x000000ffff0f7224 */ /* 0x000fca00078e0019 */
[----:B------:R-:W-:Y:S01]  /*8040*/  LOP3.LUT R15, R15, 0x80000000, R21, 0xb8, !PT ;  /* 0x800000000f0f7812 */ /* 0x000fe200078eb815 */
[----:B------:R-:W-:Y:S06]  /*8050*/  BRA `(.L_x_16624) ;  /* 0x0000000000247947 */ /* 0x000fec0003800000 */
.L_x_16623:
        /* <DEDUP_REMOVED lines=9> */
.L_x_16624:
[----:B------:R-:W-:Y:S05]  /*80f0*/  BSYNC B0 ;  /* 0x0000000000007941 */ /* 0x000fea0003800000 */
.L_x_16622:
        /* <DEDUP_REMOVED lines=11> */
.L_x_16509:
        /* <DEDUP_REMOVED lines=97> */
.L_x_16644:
        /* <DEDUP_REMOVED lines=12> */
.L_x_16643:
[----:B------:R-:W-:Y:S02]  /*8880*/  IMAD.MOV.U32 R20, RZ, RZ, R26 ;  /* 0x000000ffff147224 */ /* 0x000fe400078e001a */
[----:B------:R-:W-:-:S07]  /*8890*/  IMAD.MOV.U32 R26, RZ, RZ, R27 ;  /* 0x000000ffff1a7224 */ /* 0x000fce00078e001b */
.L_x_16642:
[----:B------:R-:W-:Y:S05]  /*88a0*/  BSYNC B1 ;  /* 0x0000000000017941 */ /* 0x000fea0003800000 */
.L_x_16641:
        /* <DEDUP_REMOVED lines=13> */
.L_x_16650:
        /* <DEDUP_REMOVED lines=33> */
.L_x_16649:
[----:B------:R-:W-:Y:S02]  /*8b90*/  IMAD.MOV.U32 R20, RZ, RZ, R26 ;  /* 0x000000ffff147224 */ /* 0x000fe400078e001a */
[----:B------:R-:W-:-:S07]  /*8ba0*/  IMAD.MOV.U32 R26, RZ, RZ, R27 ;  /* 0x000000ffff1a7224 */ /* 0x000fce00078e001b */
.L_x_16648:
[----:B------:R-:W-:Y:S05]  /*8bb0*/  BSYNC B2 ;  /* 0x0000000000027941 */ /* 0x000fea0003800000 */
.L_x_16647:
[----:B------:R-:W-:-:S13]  /*8bc0*/  ISETP.GE.U32.AND P0, PT, R23, 0xc, PT ;  /* 0x0000000c1700780c */ /* 0x000fda0003f06070 */
[----:B------:R-:W-:Y:S05]  /*8bd0*/  @!P0 BRA `(.L_x_16646) ;  /* 0x0000000400d88947 */ /* 0x000fea0003800000 */
[----:B------:R-:W-:Y:S01]  /*8be0*/  BSSY B2, `(.L_x_16646) ;  /* 0x0000075000027945 */ /* 0x000fe20003800000 */
[----:B------:R-:W-:-:S07]  /*8bf0*/  VIADD R25, R25, 0x10 ;  /* 0x0000001019197836 */ /* 0x000fce0000000000 */
.L_x_16651:
        /* <DEDUP_REMOVED lines=116> */
.L_x_16646:
[----:B------:R-:W-:Y:S05]  /*9340*/  BSYNC B1 ;  /* 0x0000000000017941 */ /* 0x000fea0003800000 */
.L_x_16645:
        /* <DEDUP_REMOVED lines=21> */
.L_x_16653:
[----:B------:R-:W-:Y:S05]  /*94a0*/  BSYNC B1 ;  /* 0x0000000000017941 */ /* 0x000fea0003800000 */
.L_x_16652:
[----:B------:R-:W-:Y:S01]  /*94b0*/  IMAD.MOV.U32 R8, RZ, RZ, R16 ;  /* 0x000000ffff087224 */ /* 0x000fe200078e0010 */
[----:B------:R-:W-:Y:S01]  /*94c0*/  LOP3.LUT R9, R9, 0x80000000, R21, 0xb8, !PT ;  /* 0x8000000009097812 */ /* 0x000fe200078eb815 */
[----:B------:R-:W-:Y:S06]  /*94d0*/  BRA `(.L_x_16639) ;  /* 0x00000000001c7947 */ /* 0x000fec0003800000 */
.L_x_16640:
[----:B------:R-:W-:-:S06]  /*94e0*/  DSETP.GTU.AND P0, PT, R16, +INF , PT ;  /* 0x7ff000001000742a */ /* 0x000fcc0003f0c000 */
[----:B------:R-:W-:-:S14]  /*94f0*/  DSETP.LE.AND P0, PT, R24, +INF , !P0 ;  /* 0x7ff000001800742a */ /* 0x000fdc0004703000 */
[----:B------:R-:W0:Y:S01]  /*9500*/  @!P0 LDC.64 R8, c[0x0][0x220] ;  /* 0x00008800ff088b82 */ /* 0x000e220000000a00 */
[----:B------:R-:W-:Y:S02]  /*9510*/  @P0 DSETP.NEU.AND P2, PT, R24, +INF , PT ;  /* 0x7ff000001800042a */ /* 0x000fe40003f4d000 */
[----:B0-----:R-:W-:-:S06]  /*9520*/  @!P0 DADD R8, R22, R8 ;  /* 0x0000000016088229 */ /* 0x001fcc0000000008 */
[----:B------:R-:W-:Y:S02]  /*9530*/  @P0 FSEL R8, R20, RZ, P2 ;  /* 0x000000ff14080208 */ /* 0x000fe40001000000 */
[----:B------:R-:W-:-:S07]  /*9540*/  @P0 FSEL R9, R21, -QNAN , P2 ;  /* 0xfff8000015090808 */ /* 0x000fce0001000000 */
.L_x_16639:
[----:B------:R-:W-:Y:S05]  /*9550*/  BSYNC B0 ;  /* 0x0000000000007941 */ /* 0x000fea0003800000 */
.L_x_16638:
        /* <DEDUP_REMOVED lines=42> */
.L_x_16660:
        /* <DEDUP_REMOVED lines=12> */
.L_x_16659:
[----:B------:R-:W-:Y:S02]  /*98c0*/  IMAD.MOV.U32 R24, RZ, RZ, R27 ;  /* 0x000000ffff187224 */ /* 0x000fe400078e001b */
[----:B------:R-:W-:-:S07]  /*98d0*/  IMAD.MOV.U32 R27, RZ, RZ, R28 ;  /* 0x000000ffff1b7224 */ /* 0x000fce00078e001c */
.L_x_16658:
[----:B------:R-:W-:Y:S05]  /*98e0*/  BSYNC B1 ;  /* 0x0000000000017941 */ /* 0x000fea0003800000 */
.L_x_16657:
        /* <DEDUP_REMOVED lines=13> */
.L_x_16666:
        /* <DEDUP_REMOVED lines=33> */
.L_x_16665:
[----:B------:R-:W-:Y:S02]  /*9bd0*/  IMAD.MOV.U32 R24, RZ, RZ, R27 ;  /* 0x000000ffff187224 */ /* 0x000fe400078e001b */
[----:B------:R-:W-:-:S07]  /*9be0*/  IMAD.MOV.U32 R27, RZ, RZ, R28 ;  /* 0x000000ffff1b7224 */ /* 0x000fce00078e001c */
.L_x_16664:
[----:B------:R-:W-:Y:S05]  /*9bf0*/  BSYNC B2 ;  /* 0x0000000000027941 */ /* 0x000fea0003800000 */
.L_x_16663:
[----:B------:R-:W-:-:S13]  /*9c00*/  ISETP.GE.U32.AND P0, PT, R17, 0xc, PT ;  /* 0x0000000c1100780c */ /* 0x000fda0003f06070 */
[----:B------:R-:W-:Y:S05]  /*9c10*/  @!P0 BRA `(.L_x_16662) ;  /* 0x0000000400d88947 */ /* 0x000fea0003800000 */
[----:B------:R-:W-:Y:S01]  /*9c20*/  BSSY B2, `(.L_x_16662) ;  /* 0x0000075000027945 */ /* 0x000fe20003800000 */
[----:B------:R-:W-:-:S07]  /*9c30*/  VIADD R21, R21, 0x10 ;  /* 0x0000001015157836 */ /* 0x000fce0000000000 */
.L_x_16667:
        /* <DEDUP_REMOVED lines=116> */
.L_x_16662:
[----:B------:R-:W-:Y:S05]  /*a380*/  BSYNC B1 ;  /* 0x0000000000017941 */ /* 0x000fea0003800000 */
.L_x_16661:
        /* <DEDUP_REMOVED lines=21> */
.L_x_16669:
[----:B------:R-:W-:Y:S05]  /*a4e0*/  BSYNC B1 ;  /* 0x0000000000017941 */ /* 0x000fea0003800000 */
.L_x_16668:
[----:B------:R-:W-:Y:S01]  /*a4f0*/  IMAD.MOV.U32 R6, RZ, RZ, R22 ;  /* 0x000000ffff067224 */ /* 0x000fe200078e0016 */
[----:B------:R-:W-:Y:S01]  /*a500*/  LOP3.LUT R7, R7, 0x80000000, R25, 0xb8, !PT ;  /* 0x8000000007077812 */ /* 0x000fe200078eb819 */
[----:B------:R-:W-:Y:S06]  /*a510*/  BRA `(.L_x_16655) ;  /* 0x00000000001c7947 */ /* 0x000fec0003800000 */
.L_x_16656:
[----:B------:R-:W-:-:S06]  /*a520*/  DSETP.GTU.AND P0, PT, R22, +INF , PT ;  /* 0x7ff000001600742a */ /* 0x000fcc0003f0c000 */
[----:B------:R-:W-:-:S14]  /*a530*/  DSETP.LE.AND P0, PT, R20, +INF , !P0 ;  /* 0x7ff000001400742a */ /* 0x000fdc0004703000 */
[----:B------:R-:W0:Y:S01]  /*a540*/  @!P0 LDC.64 R22, c[0x0][0x220] ;  /* 0x00008800ff168b82 */ /* 0x000e220000000a00 */
[----:B------:R-:W-:Y:S02]  /*a550*/  @P0 DSETP.NEU.AND P2, PT, R20, +INF , PT ;  /* 0x7ff000001400042a */ /* 0x000fe40003f4d000 */
[----:B0-----:R-:W-:-:S06]  /*a560*/  @!P0 DADD R6, R6, R22 ;  /* 0x0000000006068229 */ /* 0x001fcc0000000016 */
[----:B------:R-:W-:Y:S02]  /*a570*/  @P0 FSEL R6, R24, RZ, P2 ;  /* 0x000000ff18060208 */ /* 0x000fe40001000000 */
[----:B------:R-:W-:-:S07]  /*a580*/  @P0 FSEL R7, R25, -QNAN , P2 ;  /* 0xfff8000019070808 */ /* 0x000fce0001000000 */
.L_x_16655:
[----:B------:R-:W-:Y:S05]  /*a590*/  BSYNC B0 ;  /* 0x0000000000007941 */ /* 0x000fea0003800000 */
.L_x_16654:
        /* <DEDUP_REMOVED lines=42> */
.L_x_16676:
        /* <DEDUP_REMOVED lines=12> */
.L_x_16675:
[----:B------:R-:W-:Y:S02]  /*a900*/  IMAD.MOV.U32 R24, RZ, RZ, R27 ;  /* 0x000000ffff187224 */ /* 0x000fe400078e001b */
[----:B------:R-:W-:-:S07]  /*a910*/  IMAD.MOV.U32 R27, RZ, RZ, R28 ;  /* 0x000000ffff1b7224 */ /* 0x000fce00078e001c */
.L_x_16674:
[----:B------:R-:W-:Y:S05]  /*a920*/  BSYNC B1 ;  /* 0x0000000000017941 */ /* 0x000fea0003800000 */
.L_x_16673:
        /* <DEDUP_REMOVED lines=13> */
.L_x_16682:
        /* <DEDUP_REMOVED lines=33> */
.L_x_16681:
[----:B------:R-:W-:Y:S02]  /*ac10*/  IMAD.MOV.U32 R24, RZ, RZ, R27 ;  /* 0x000000ffff187224 */ /* 0x000fe400078e001b */
[----:B------:R-:W-:-:S07]  /*ac20*/  IMAD.MOV.U32 R27, RZ, RZ, R28 ;  /* 0x000000ffff1b7224 */ /* 0x000fce00078e001c */
.L_x_16680:
[----:B------:R-:W-:Y:S05]  /*ac30*/  BSYNC B2 ;  /* 0x0000000000027941 */ /* 0x000fea0003800000 */
.L_x_16679:
[----:B------:R-:W-:-:S13]  /*ac40*/  ISETP.GE.U32.AND P0, PT, R17, 0xc, PT ;  /* 0x0000000c1100780c */ /* 0x000fda0003f06070 */
[----:B------:R-:W-:Y:S05]  /*ac50*/  @!P0 BRA `(.L_x_16678) ;  /* 0x0000000400d88947 */ /* 0x000fea0003800000 */
[----:B------:R-:W-:Y:S01]  /*ac60*/  BSSY B2, `(.L_x_16678) ;  /* 0x0000075000027945 */ /* 0x000fe20003800000 */
[----:B------:R-:W-:-:S07]  /*ac70*/  VIADD R21, R21, 0x10 ;  /* 0x0000001015157836 */ /* 0x000fce0000000000 */
.L_x_16683:
        /* <DEDUP_REMOVED lines=116> */
.L_x_16678:
[----:B------:R-:W-:Y:S05]  /*b3c0*/  BSYNC B1 ;  /* 0x0000000000017941 */ /* 0x000fea0003800000 */
.L_x_16677:
        /* <DEDUP_REMOVED lines=21> */
.L_x_16685:
[----:B------:R-:W-:Y:S05]  /*b520*/  BSYNC B1 ;  /* 0x0000000000017941 */ /* 0x000fea0003800000 */
.L_x_16684:
[----:B------:R-:W-:Y:S01]  /*b530*/  IMAD.MOV.U32 R4, RZ, RZ, R22 ;  /* 0x000000ffff047224 */ /* 0x000fe200078e0016 */
[----:B------:R-:W-:Y:S01]  /*b540*/  LOP3.LUT R5, R5, 0x80000000, R25, 0xb8, !PT ;  /* 0x8000000005057812 */ /* 0x000fe200078eb819 */
[----:B------:R-:W-:Y:S06]  /*b550*/  BRA `(.L_x_16671) ;  /* 0x00000000001c7947 */ /* 0x000fec0003800000 */
.L_x_16672:
[----:B------:R-:W-:-:S06]  /*b560*/  DSETP.GTU.AND P0, PT, R22, +INF , PT ;  /* 0x7ff000001600742a */ /* 0x000fcc0003f0c000 */
[----:B------:R-:W-:-:S14]  /*b570*/  DSETP.LE.AND P0, PT, R20, +INF , !P0 ;  /* 0x7ff000001400742a */ /* 0x000fdc0004703000 */
[----:B------:R-:W0:Y:S01]  /*b580*/  @!P0 LDC.64 R22, c[0x0][0x220] ;  /* 0x00008800ff168b82 */ /* 0x000e220000000a00 */
[----:B------:R-:W-:Y:S02]  /*b590*/  @P0 DSETP.NEU.AND P2, PT, R20, +INF , PT ;  /* 0x7ff000001400042a */ /* 0x000fe40003f4d000 */
[----:B0-----:R-:W-:-:S06]  /*b5a0*/  @!P0 DADD R4, R4, R22 ;  /* 0x0000000004048229 */ /* 0x001fcc0000000016 */
[----:B------:R-:W-:Y:S02]  /*b5b0*/  @P0 FSEL R4, R24, RZ, P2 ;  /* 0x000000ff18040208 */ /* 0x000fe40001000000 */
[----:B------:R-:W-:-:S07]  /*b5c0*/  @P0 FSEL R5, R25, -QNAN , P2 ;  /* 0xfff8000019050808 */ /* 0x000fce0001000000 */
.L_x_16671:
[----:B------:R-:W-:Y:S05]  /*b5d0*/  BSYNC B0 ;  /* 0x0000000000007941 */ /* 0x000fea0003800000 */
.L_x_16670:
        /* <DEDUP_REMOVED lines=42> */
.L_x_16692:
        /* <DEDUP_REMOVED lines=12> */
.L_x_16691:
[----:B------:R-:W-:Y:S02]  /*b940*/  IMAD.MOV.U32 R24, RZ, RZ, R27 ;  /* 0x000000ffff187224 */ /* 0x000fe400078e001b */
[----:B------:R-:W-:-:S07]  /*b950*/  IMAD.MOV.U32 R27, RZ, RZ, R28 ;  /* 0x000000ffff1b7224 */ /* 0x000fce00078e001c */
.L_x_16690:
[----:B------:R-:W-:Y:S05]  /*b960*/  BSYNC B1 ;  /* 0x0000000000017941 */ /* 0x000fea0003800000 */
.L_x_16689:
        /* <DEDUP_REMOVED lines=13> */
.L_x_16698:
        /* <DEDUP_REMOVED lines=33> */
.L_x_16697:
[----:B------:R-:W-:Y:S02]  /*bc50*/  IMAD.MOV.U32 R24, RZ, RZ, R27 ;  /* 0x000000ffff187224 */ /* 0x000fe400078e001b */
[----:B------:R-:W-:-:S07]  /*bc60*/  IMAD.MOV.U32 R27, RZ, RZ, R28 ;  /* 0x000000ffff1b7224 */ /* 0x000fce00078e001c */
.L_x_16696:
[----:B------:R-:W-:Y:S05]  /*bc70*/  BSYNC B2 ;  /* 0x0000000000027941 */ /* 0x000fea0003800000 */
.L_x_16695:
[----:B------:R-:W-:-:S13]  /*bc80*/  ISETP.GE.U32.AND P0, PT, R17, 0xc, PT ;  /* 0x0000000c1100780c */ /* 0x000fda0003f06070 */
[----:B------:R-:W-:Y:S05]  /*bc90*/  @!P0 BRA `(.L_x_16694) ;  /* 0x0000000400d88947 */ /* 0x000fea0003800000 */
[----:B------:R-:W-:Y:S01]  /*bca0*/  BSSY B2, `(.L_x_16694) ;  /* 0x0000075000027945 */ /* 0x000fe20003800000 */
[----:B------:R-:W-:-:S07]  /*bcb0*/  VIADD R21, R21, 0x10 ;  /* 0x0000001015157836 */ /* 0x000fce0000000000 */
.L_x_16699:
        /* <DEDUP_REMOVED lines=116> */
.L_x_16694:
[----:B------:R-:W-:Y:S05]  /*c400*/  BSYNC B1 ;  /* 0x0000000000017941 */ /* 0x000fea0003800000 */
.L_x_16693:
        /* <DEDUP_REMOVED lines=21> */
.L_x_16701:
[----:B------:R-:W-:Y:S05]  /*c560*/  BSYNC B1 ;  /* 0x0000000000017941 */ /* 0x000fea0003800000 */
.L_x_16700:
[----:B------:R-:W-:Y:S01]  /*c570*/  IMAD.MOV.U32 R2, RZ, RZ, R22 ;  /* 0x000000ffff027224 */ /* 0x000fe200078e0016 */
[----:B------:R-:W-:Y:S01]  /*c580*/  LOP3.LUT R3, R3, 0x80000000, R25, 0xb8, !PT ;  /* 0x8000000003037812 */ /* 0x000fe200078eb819 */
[----:B------:R-:W-:Y:S06]  /*c590*/  BRA `(.L_x_16687) ;  /* 0x00000000001c7947 */ /* 0x000fec0003800000 */
.L_x_16688:
[----:B------:R-:W-:-:S06]  /*c5a0*/  DSETP.GTU.AND P0, PT, R22, +INF , PT ;  /* 0x7ff000001600742a */ /* 0x000fcc0003f0c000 */
[----:B------:R-:W-:-:S14]  /*c5b0*/  DSETP.LE.AND P0, PT, R20, +INF , !P0 ;  /* 0x7ff000001400742a */ /* 0x000fdc0004703000 */
[----:B------:R-:W0:Y:S01]  /*c5c0*/  @!P0 LDC.64 R22, c[0x0][0x220] ;  /* 0x00008800ff168b82 */ /* 0x000e220000000a00 */
[----:B------:R-:W-:Y:S02]  /*c5d0*/  @P0 DSETP.NEU.AND P2, PT, R20, +INF , PT ;  /* 0x7ff000001400042a */ /* 0x000fe40003f4d000 */
[----:B0-----:R-:W-:-:S06]  /*c5e0*/  @!P0 DADD R2, R2, R22 ;  /* 0x0000000002028229 */ /* 0x001fcc0000000016 */
[----:B------:R-:W-:Y:S02]  /*c5f0*/  @P0 FSEL R2, R24, RZ, P2 ;  /* 0x000000ff18020208 */ /* 0x000fe40001000000 */
[----:B------:R-:W-:-:S07]  /*c600*/  @P0 FSEL R3, R25, -QNAN , P2 ;  /* 0xfff8000019030808 */ /* 0x000fce0001000000 */
.L_x_16687:
[----:B------:R-:W-:Y:S05]  /*c610*/  BSYNC B0 ;  /* 0x0000000000007941 */ /* 0x000fea0003800000 */
.L_x_16686:
        /* <DEDUP_REMOVED lines=43> */
.L_x_16708:
        /* <DEDUP_REMOVED lines=12> */
.L_x_16707:
[----:B------:R-:W-:Y:S02]  /*c990*/  IMAD.MOV.U32 R26, RZ, RZ, R27 ;  /* 0x000000ffff1a7224 */ /* 0x000fe400078e001b */
[----:B------:R-:W-:-:S07]  /*c9a0*/  IMAD.MOV.U32 R27, RZ, RZ, R28 ;  /* 0x000000ffff1b7224 */ /* 0x000fce00078e001c */
.L_x_16706:
[----:B------:R-:W-:Y:S05]  /*c9b0*/  BSYNC B1 ;  /* 0x0000000000017941 */ /* 0x000fea0003800000 */
.L_x_16705:
        /* <DEDUP_REMOVED lines=13> */
.L_x_16714:
        /* <DEDUP_REMOVED lines=33> */
.L_x_16713:
[----:B------:R-:W-:Y:S02]  /*cca0*/  IMAD.MOV.U32 R26, RZ, RZ, R27 ;  /* 0x000000ffff1a7224 */ /* 0x000fe400078e001b */
[----:B------:R-:W-:-:S07]  /*ccb0*/  IMAD.MOV.U32 R27, RZ, RZ, R28 ;  /* 0x000000ffff1b7224 */ /* 0x000fce00078e001c */
.L_x_16712:
[----:B------:R-:W-:Y:S05]  /*ccc0*/  BSYNC B2 ;  /* 0x0000000000027941 */ /* 0x000fea0003800000 */
.L_x_16711:
[----:B------:R-:W-:-:S13]  /*ccd0*/  ISETP.GE.U32.AND P0, PT, R24, 0xc, PT ;  /* 0x0000000c1800780c */ /* 0x000fda0003f06070 */
[----:B------:R-:W-:Y:S05]  /*cce0*/  @!P0 BRA `(.L_x_16710) ;  /* 0x0000000400d88947 */ /* 0x000fea0003800000 */
[----:B------:R-:W-:Y:S01]  /*ccf0*/  BSSY B2, `(.L_x_16710) ;  /* 0x0000075000027945 */ /* 0x000fe20003800000 */
[----:B------:R-:W-:-:S07]  /*cd00*/  VIADD R21, R21, 0x10 ;  /* 0x0000001015157836 */ /* 0x000fce0000000000 */
.L_x_16715:
        /* <DEDUP_REMOVED lines=116> */
.L_x_16710:
[----:B------:R-:W-:Y:S05]  /*d450*/  BSYNC B1 ;  /* 0x0000000000017941 */ /* 0x000fea0003800000 */
.L_x_16709:
        /* <DEDUP_REMOVED lines=20> */
.L_x_16717:
[----:B------:R-:W-:Y:S05]  /*d5a0*/  BSYNC B1 ;  /* 0x0000000000017941 */ /* 0x000fea0003800000 */
.L_x_16716:
[----:B------:R-:W-:Y:S02]  /*d5b0*/  IMAD.MOV.U32 R19, RZ, RZ, R22 ;  /* 0x000000ffff137224 */ /* 0x000fe400078e0016 */
[----:B------:R-:W-:-:S03]  /*d5c0*/  IMAD.MOV.U32 R18, RZ, RZ, R21 ;  /* 0x000000ffff127224 */ /* 0x000fc600078e0015 */
[----:B------:R-:W-:Y:S01]  /*d5d0*/  LOP3.LUT R19, R19, 0x80000000, R25, 0xb8, !PT ;  /* 0x8000000013137812 */ /* 0x000fe200078eb819 */
[----:B------:R-:W-:Y:S06]  /*d5e0*/  BRA `(.L_x_16703) ;  /* 0x00000000001c7947 */ /* 0x000fec0003800000 */
.L_x_16704:
[----:B------:R-:W-:-:S06]  /*d5f0*/  DSETP.GTU.AND P0, PT, R22, +INF , PT ;  /* 0x7ff000001600742a */ /* 0x000fcc0003f0c000 */
[----:B------:R-:W-:-:S14]  /*d600*/  DSETP.LE.AND P0, PT, R20, +INF , !P0 ;  /* 0x7ff000001400742a */ /* 0x000fdc0004703000 */
[----:B------:R-:W0:Y:S01]  /*d610*/  @!P0 LDC.64 R22, c[0x0][0x220] ;  /* 0x00008800ff168b82 */ /* 0x000e220000000a00 */
[----:B------:R-:W-:Y:S02]  /*d620*/  @P0 DSETP.NEU.AND P2, PT, R20, +INF , PT ;  /* 0x7ff000001400042a */ /* 0x000fe40003f4d000 */
[----:B0-----:R-:W-:-:S06]  /*d630*/  @!P0 DADD R18, R18, R22 ;  /* 0x0000000012128229 */ /* 0x001fcc0000000016 */
[----:B------:R-:W-:Y:S02]  /*d640*/  @P0 FSEL R18, R24, RZ, P2 ;  /* 0x000000ff18120208 */ /* 0x000fe40001000000 */
[----:B------:R-:W-:-:S07]  /*d650*/  @P0 FSEL R19, R25, -QNAN , P2 ;  /* 0xfff8000019130808 */ /* 0x000fce0001000000 */
.L_x_16703:
[----:B------:R-:W-:Y:S05]  /*d660*/  BSYNC B0 ;  /* 0x0000000000007941 */ /* 0x000fea0003800000 */
.L_x_16702:
        /* <DEDUP_REMOVED lines=42> */
.L_x_16724:
        /* <DEDUP_REMOVED lines=12> */
.L_x_16723:
[----:B------:R-:W-:Y:S02]  /*d9d0*/  IMAD.MOV.U32 R24, RZ, RZ, R27 ;  /* 0x000000ffff187224 */ /* 0x000fe400078e001b */
[----:B------:R-:W-:-:S07]  /*d9e0*/  IMAD.MOV.U32 R27, RZ, RZ, R28 ;  /* 0x000000ffff1b7224 */ /* 0x000fce00078e001c */
.L_x_16722:
[----:B------:R-:W-:Y:S05]  /*d9f0*/  BSYNC B1 ;  /* 0x0000000000017941 */ /* 0x000fea0003800000 */
.L_x_16721:
        /* <DEDUP_REMOVED lines=13> */
.L_x_16730:
        /* <DEDUP_REMOVED lines=33> */
.L_x_16729:
[----:B------:R-:W-:Y:S02]  /*dce0*/  IMAD.MOV.U32 R24, RZ, RZ, R27 ;  /* 0x000000ffff187224 */ /* 0x000fe400078e001b */
[----:B------:R-:W-:-:S07]  /*dcf0*/  IMAD.MOV.U32 R27, RZ, RZ, R28 ;  /* 0x000000ffff1b7224 */ /* 0x000fce00078e001c */
.L_x_16728:
[----:B------:R-:W-:Y:S05]  /*dd00*/  BSYNC B2 ;  /* 0x0000000000027941 */ /* 0x000fea0003800000 */
.L_x_16727:
[----:B------:R-:W-:-:S13]  /*dd10*/  ISETP.GE.U32.AND P0, PT, R17, 0xc, PT ;  /* 0x0000000c1100780c */ /* 0x000fda0003f06070 */
[----:B------:R-:W-:Y:S05]  /*dd20*/  @!P0 BRA `(.L_x_16726) ;  /* 0x0000000400d88947 */ /* 0x000fea0003800000 */
[----:B------:R-:W-:Y:S01]  /*dd30*/  BSSY B2, `(.L_x_16726) ;  /* 0x0000075000027945 */ /* 0x000fe20003800000 */
[----:B------:R-:W-:-:S07]  /*dd40*/  VIADD R21, R21, 0x10 ;  /* 0x0000001015157836 */ /* 0x000fce0000000000 */
.L_x_16731:
        /* <DEDUP_REMOVED lines=116> */
.L_x_16726:
[----:B------:R-:W-:Y:S05]  /*e490*/  BSYNC B1 ;  /* 0x0000000000017941 */ /* 0x000fea0003800000 */
.L_x_16725:
        /* <DEDUP_REMOVED lines=21> */
.L_x_16733:
[----:B------:R-:W-:Y:S05]  /*e5f0*/  BSYNC B1 ;  /* 0x0000000000017941 */ /* 0x000fea0003800000 */
.L_x_16732:
[----:B------:R-:W-:Y:S01]  /*e600*/  IMAD.MOV.U32 R14, RZ, RZ, R22 ;  /* 0x000000ffff0e7224 */ /* 0x000fe200078e0016 */
[----:B------:R-:W-:Y:S01]  /*e610*/  LOP3.LUT R15, R15, 0x80000000, R25, 0xb8, !PT ;  /* 0x800000000f0f7812 */ /* 0x000fe200078eb819 */
[----:B------:R-:W-:Y:S06]  /*e620*/  BRA `(.L_x_16719) ;  /* 0x00000000001c7947 */ /* 0x000fec0003800000 */
.L_x_16720:
[----:B------:R-:W-:-:S06]  /*e630*/  DSETP.GTU.AND P0, PT, R22, +INF , PT ;  /* 0x7ff000001600742a */ /* 0x000fcc0003f0c000 */
[----:B------:R-:W-:-:S14]  /*e640*/  DSETP.LE.AND P0, PT, R20, +INF , !P0 ;  /* 0x7ff000001400742a */ /* 0x000fdc0004703000 */
[----:B------:R-:W0:Y:S01]  /*e650*/  @!P0 LDC.64 R22, c[0x0][0x220] ;  /* 0x00008800ff168b82 */ /* 0x000e220000000a00 */
[----:B------:R-:W-:Y:S02]  /*e660*/  @P0 DSETP.NEU.AND P2, PT, R20, +INF , PT ;  /* 0x7ff000001400042a */ /* 0x000fe40003f4d000 */
[----:B0-----:R-:W-:-:S06]  /*e670*/  @!P0 DADD R14, R14, R22 ;  /* 0x000000000e0e8229 */ /* 0x001fcc0000000016 */
[----:B------:R-:W-:Y:S02]  /*e680*/  @P0 FSEL R14, R24, RZ, P2 ;  /* 0x000000ff180e0208 */ /* 0x000fe40001000000 */
[----:B------:R-:W-:-:S07]  /*e690*/  @P0 FSEL R15, R25, -QNAN , P2 ;  /* 0xfff80000190f0808 */ /* 0x000fce0001000000 */
.L_x_16719:
[----:B------:R-:W-:Y:S05]  /*e6a0*/  BSYNC B0 ;  /* 0x0000000000007941 */ /* 0x000fea0003800000 */
.L_x_16718:
        /* <DEDUP_REMOVED lines=42> */
.L_x_16740:
        /* <DEDUP_REMOVED lines=12> */
.L_x_16739:
[----:B------:R-:W-:Y:S02]  /*ea10*/  IMAD.MOV.U32 R24, RZ, RZ, R27 ;  /* 0x000000ffff187224 */ /* 0x000fe400078e001b */
[----:B------:R-:W-:-:S07]  /*ea20*/  IMAD.MOV.U32 R27, RZ, RZ, R28 ;  /* 0x000000ffff1b7224 */ /* 0x000fce00078e001c */
.L_x_16738:
[----:B------:R-:W-:Y:S05]  /*ea30*/  BSYNC B1 ;  /* 0x0000000000017941 */ /* 0x000fea0003800000 */
.L_x_16737:
        /* <DEDUP_REMOVED lines=13> */
.L_x_16746:
        /* <DEDUP_REMOVED lines=33> */
.L_x_16745:
[----:B------:R-:W-:Y:S02]  /*ed20*/  IMAD.MOV.U32 R24, RZ, RZ, R27 ;  /* 0x000000ffff187224 */ /* 0x000fe400078e001b */
[----:B------:R-:W-:-:S07]  /*ed30*/  IMAD.MOV.U32 R27, RZ, RZ, R28 ;  /* 0x000000ffff1b7224 */ /* 0x000fce00078e001c */
.L_x_16744:
[----:B------:R-:W-:Y:S05]  /*ed40*/  BSYNC B2 ;  /* 0x0000000000027941 */ /* 0x000fea0003800000 */
.L_x_16743:
[----:B------:R-:W-:-:S13]  /*ed50*/  ISETP.GE.U32.AND P0, PT, R17, 0xc, PT ;  /* 0x0000000c1100780c */ /* 0x000fda0003f06070 */
[----:B------:R-:W-:Y:S05]  /*ed60*/  @!P0 BRA `(.L_x_16742) ;  /* 0x0000000400d88947 */ /* 0x000fea0003800000 */
[----:B------:R-:W-:Y:S01]  /*ed70*/  BSSY B2, `(.L_x_16742) ;  /* 0x0000075000027945 */ /* 0x000fe20003800000 */
[----:B------:R-:W-:-:S07]  /*ed80*/  VIADD R21, R21, 0x10 ;  /* 0x0000001015157836 */ /* 0x000fce0000000000 */
.L_x_16747:
        /* <DEDUP_REMOVED lines=116> */
.L_x_16742:
[----:B------:R-:W-:Y:S05]  /*f4d0*/  BSYNC B1 ;  /* 0x0000000000017941 */ /* 0x000fea0003800000 */
.L_x_16741:
        /* <DEDUP_REMOVED lines=21> */
.L_x_16749:
[----:B------:R-:W-:Y:S05]  /*f630*/  BSYNC B1 ;  /* 0x0000000000017941 */ /* 0x000fea0003800000 */
.L_x_16748:
[----:B------:R-:W-:Y:S01]  /*f640*/  IMAD.MOV.U32 R12, RZ, RZ, R22 ;  /* 0x000000ffff0c7224 */ /* 0x000fe200078e0016 */
[----:B------:R-:W-:Y:S01]  /*f650*/  LOP3.LUT R13, R13, 0x80000000, R25, 0xb8, !PT ;  /* 0x800000000d0d7812 */ /* 0x000fe200078eb819 */
[----:B------:R-:W-:Y:S06]  /*f660*/  BRA `(.L_x_16735) ;  /* 0x00000000001c7947 */ /* 0x000fec0003800000 */
.L_x_16736:
[----:B------:R-:W-:-:S06]  /*f670*/  DSETP.GTU.AND P0, PT, R22, +INF , PT ;  /* 0x7ff000001600742a */ /* 0x000fcc0003f0c000 */
[----:B------:R-:W-:-:S14]  /*f680*/  DSETP.LE.AND P0, PT, R20, +INF , !P0 ;  /* 0x7ff000001400742a */ /* 0x000fdc0004703000 */
[----:B------:R-:W0:Y:S01]  /*f690*/  @!P0 LDC.64 R22, c[0x0][0x220] ;  /* 0x00008800ff168b82 */ /* 0x000e220000000a00 */
[----:B------:R-:W-:Y:S02]  /*f6a0*/  @P0 DSETP.NEU.AND P2, PT, R20, +INF , PT ;  /* 0x7ff000001400042a */ /* 0x000fe40003f4d000 */
[----:B0-----:R-:W-:-:S06]  /*f6b0*/  @!P0 DADD R12, R12, R22 ;  /* 0x000000000c0c8229 */ /* 0x001fcc0000000016 */
[----:B------:R-:W-:Y:S02]  /*f6c0*/  @P0 FSEL R12, R24, RZ, P2 ;  /* 0x000000ff180c0208 */ /* 0x000fe40001000000 */
[----:B------:R-:W-:-:S07]  /*f6d0*/  @P0 FSEL R13, R25, -QNAN , P2 ;  /* 0xfff80000190d0808 */ /* 0x000fce0001000000 */
.L_x_16735:
[----:B------:R-:W-:Y:S05]  /*f6e0*/  BSYNC B0 ;  /* 0x0000000000007941 */ /* 0x000fea0003800000 */
.L_x_16734:
        /* <DEDUP_REMOVED lines=42> */
.L_x_16756:
        /* <DEDUP_REMOVED lines=12> */
.L_x_16755:
[----:B------:R-:W-:Y:S02]  /*fa50*/  IMAD.MOV.U32 R22, RZ, RZ, R27 ;  /* 0x000000ffff167224 */ /* 0x000fe400078e001b */
[----:B------:R-:W-:-:S07]  /*fa60*/  IMAD.MOV.U32 R27, RZ, RZ, R28 ;  /* 0x000000ffff1b7224 */ /* 0x000fce00078e001c */
.L_x_16754:
[----:B------:R-:W-:Y:S05]  /*fa70*/  BSYNC B1 ;  /* 0x0000000000017941 */ /* 0x000fea0003800000 */
.L_x_16753:
        /* <DEDUP_REMOVED lines=13> */
.L_x_16762:
        /* <DEDUP_REMOVED lines=33> */
.L_x_16761:
[----:B------:R-:W-:Y:S02]  /*fd60*/  IMAD.MOV.U32 R22, RZ, RZ, R27 ;  /* 0x000000ffff167224 */ /* 0x000fe400078e001b */
[----:B------:R-:W-:-:S07]  /*fd70*/  IMAD.MOV.U32 R27, RZ, RZ, R28 ;  /* 0x000000ffff1b7224 */ /* 0x000fce00078e001c */
.L_x_16760:
[----:B------:R-:W-:Y:S05]  /*fd80*/  BSYNC B2 ;  /* 0x0000000000027941 */ /* 0x000fea0003800000 */
.L_x_16759:
[----:B------:R-:W-:-:S13]  /*fd90*/  ISETP.GE.U32.AND P0, PT, R17, 0xc, PT ;  /* 0x0000000c1100780c */ /* 0x000fda0003f06070 */
[----:B------:R-:W-:Y:S05]  /*fda0*/  @!P0 BRA `(.L_x_16758) ;  /* 0x0000000400d88947 */ /* 0x000fea0003800000 */
[----:B------:R-:W-:Y:S01]  /*fdb0*/  BSSY B2, `(.L_x_16758) ;  /* 0x0000075000027945 */ /* 0x000fe20003800000 */
[----:B------:R-:W-:-:S07]  /*fdc0*/  VIADD R25, R25, 0x10 ;  /* 0x0000001019197836 */ /* 0x000fce0000000000 */
.L_x_16763:
        /* <DEDUP_REMOVED lines=116> */
.L_x_16758:
[----:B------:R-:W-:Y:S05]  /*10510*/  BSYNC B1 ;  /* 0x0000000000017941 */ /* 0x000fea0003800000 */
.L_x_16757:
        /* <DEDUP_REMOVED lines=21> */
.L_x_16765:
[----:B------:R-:W-:Y:S05]  /*10670*/  BSYNC B1 ;  /* 0x0000000000017941 */ /* 0x000fea0003800000 */
.L_x_16764:
[----:B------:R-:W-:Y:S01]  /*10680*/  IMAD.MOV.U32 R10, RZ, RZ, R24 ;  /* 0x000000ffff0a7224 */ /* 0x000fe200078e0018 */
[----:B------:R-:W-:Y:S01]  /*10690*/  LOP3.LUT R11, R11, 0x80000000, R23, 0xb8, !PT ;  /* 0x800000000b0b7812 */ /* 0x000fe200078eb817 */
[----:B------:R-:W-:Y:S06]  /*106a0*/  BRA `(.L_x_16751) ;  /* 0x00000000001c7947 */ /* 0x000fec0003800000 */
.L_x_16752:
[----:B------:R-:W-:-:S06]  /*106b0*/  DSETP.GTU.AND P0, PT, R20, +INF , PT ;  /* 0x7ff000001400742a */ /* 0x000fcc0003f0c000 */
[----:B------:R-:W-:-:S14]  /*106c0*/  DSETP.LE.AND P0, PT, R24, +INF , !P0 ;  /* 0x7ff000001800742a */ /* 0x000fdc0004703000 */
[----:B------:R-:W0:Y:S01]  /*106d0*/  @!P0 LDC.64 R20, c[0x0][0x220] ;  /* 0x00008800ff148b82 */ /* 0x000e220000000a00 */
[----:B------:R-:W-:Y:S02]  /*106e0*/  @P0 DSETP.NEU.AND P2, PT, R24, +INF , PT ;  /* 0x7ff000001800042a */ /* 0x000fe40003f4d000 */
[----:B0-----:R-:W-:-:S06]  /*106f0*/  @!P0 DADD R10, R10, R20 ;  /* 0x000000000a0a8229 */ /* 0x001fcc0000000014 */
[----:B------:R-:W-:Y:S02]  /*10700*/  @P0 FSEL R10, R22, RZ, P2 ;  /* 0x000000ff160a0208 */ /* 0x000fe40001000000 */
[----:B------:R-:W-:-:S07]  /*10710*/  @P0 FSEL R11, R23, -QNAN , P2 ;  /* 0xfff80000170b0808 */ /* 0x000fce0001000000 */
.L_x_16751:
[----:B------:R-:W-:Y:S05]  /*10720*/  BSYNC B0 ;  /* 0x0000000000007941 */ /* 0x000fea0003800000 */
.L_x_16750:
        /* <DEDUP_REMOVED lines=21> */
.L_x_16768:
[----:B------:R-:W-:-:S13]  /*10880*/  ISETP.GE.AND P0, PT, R0, UR4, PT ;  /* 0x0000000400007c0c */ /* 0x000fda000bf06270 */
[----:B------:R-:W-:Y:S05]  /*10890*/  @P0 BRA `(.L_x_16770) ;  /* 0x0000000000300947 */ /* 0x000fea0003800000 */
[----:B-1---5:R-:W1:Y:S01]  /*108a0*/  LDC.64 R4, c[0x0][0x228] ;  /* 0x00008a00ff047b82 */ /* 0x022e620000000a00 */
[C---:B------:R-:W-:Y:S02]  /*108b0*/  VIADD R7, R0.reuse, UR6 ;  /* 0x0000000600077c36 */ /* 0x040fe40008000000 */
[----:B------:R-:W-:Y:S02]  /*108c0*/  VIADD R0, R0, 0x80 ;  /* 0x0000008000007836 */ /* 0x000fe40000000000 */
[----:B-1----:R-:W-:-:S05]  /*108d0*/  IMAD.WIDE.U32 R4, R7, 0x8, R4 ;  /* 0x0000000807047825 */ /* 0x002fca00078e0004 */
[----:B------:R1:W-:Y:S02]  /*108e0*/  STG.E.64 desc[UR8][R4.64], R2 ;  /* 0x0000000204007986 */ /* 0x0003e4000c101b08 */
.L_x_16769:
[----:B------:R-:W-:-:S13]  /*108f0*/  ISETP.GE.AND P0, PT, R0, UR4, PT ;  /* 0x0000000400007c0c */ /* 0x000fda000bf06270 */
[----:B------:R-:W-:Y:S05]  /*10900*/  @P0 BRA `(.L_x_16771) ;  /* 0x0000000000340947 */ /* 0x000fea0003800000 */
[----:B-1----:R-:W1:Y:S01]  /*10910*/  LDC.64 R2, c[0x0][0x228] ;  /* 0x00008a00ff027b82 */ /* 0x002e620000000a00 */
[C---:B------:R-:W-:Y:S02]  /*10920*/  VIADD R5, R0.reuse, UR6 ;  /* 0x0000000600057c36 */ /* 0x040fe40008000000 */
[----:B------:R-:W-:Y:S02]  /*10930*/  VIADD R0, R0, 0x80 ;  /* 0x0000008000007836 */ /* 0x000fe40000000000 */
[----:B-1----:R-:W-:-:S05]  /*10940*/  IMAD.WIDE.U32 R2, R5, 0x8, R2 ;  /* 0x0000000805027825 */ /* 0x002fca00078e0002 */
[----:B------:R2:W-:Y:S02]  /*10950*/  STG.E.64 desc[UR8][R2.64], R18 ;  /* 0x0000001202007986 */ /* 0x0005e4000c101b08 */
.L_x_16770:
        /* <DEDUP_REMOVED lines=8> */
.L_x_16771:
[----:B------:R-:W-:Y:S05]  /*109e0*/  BSYNC B1 ;  /* 0x0000000000017941 */ /* 0x000fea0003800000 */
.L_x_16767:
[----:B------:R-:W-:-:S13]  /*109f0*/  ISETP.GE.AND P0, PT, R0, UR4, PT ;  /* 0x0000000400007c0c */ /* 0x000fda000bf06270 */
[----:B-12---:R-:W1:Y:S01]  /*10a00*/  @!P0 LDC.64 R2, c[0x0][0x228] ;  /* 0x00008a00ff028b82 */ /* 0x006e620000000a00 */
[C---:B------:R-:W-:Y:S02]  /*10a10*/  @!P0 VIADD R5, R0.reuse, UR6 ;  /* 0x0000000600058c36 */ /* 0x040fe40008000000 */
[----:B------:R-:W-:Y:S02]  /*10a20*/  @!P0 VIADD R0, R0, 0x80 ;  /* 0x0000008000008836 */ /* 0x000fe40000000000 */
[----:B-1----:R-:W-:-:S05]  /*10a30*/  @!P0 IMAD.WIDE.U32 R2, R5, 0x8, R2 ;  /* 0x0000000805028825 */ /* 0x002fca00078e0002 */
[----:B------:R3:W-:Y:S02]  /*10a40*/  @!P0 STG.E.64 desc[UR8][R2.64], R12 ;  /* 0x0000000c02008986 */ /* 0x0007e4000c101b08 */
.L_x_16772:
[----:B------:R-:W-:Y:S05]  /*10a50*/  BSYNC B0 ;  /* 0x0000000000007941 */ /* 0x000fea0003800000 */
.L_x_16766:
        /* <DEDUP_REMOVED lines=8> */
.L_x_16773:
        /* <DEDUP_REMOVED lines=10> */
.L_x_57380:


//--------------------- .text._ZN2at6native18elementwise_kernelILi128ELi4EZNS0_15gpu_kernel_implINS0_13BinaryFunctorIsssZZZNS0_16fmod_kernel_cudaERNS_18TensorIteratorBaseEENKUlvE_clEvENKUlvE3_clEvEUlssE_EEEEvS5_RKT_EUliE_EEviT1_ --------------------------
	.section	.text._ZN2at6native18elementwise_kernelILi128ELi4EZNS0_15gpu_kernel_implINS0_13BinaryFunctorIsssZZZNS0_16fmod_kernel_cudaERNS_18TensorIteratorBaseEENKUlvE_clEvENKUlvE3_clEvEUlssE_EEEEvS5_RKT_EUliE_EEviT1_,"ax",@progbits
	.align	128
        .global         _ZN2at6native18elementwise_kernelILi128ELi4EZNS0_15gpu_kernel_implINS0_13BinaryFunctorIsssZZZNS0_16fmod_kernel_cudaERNS_18TensorIteratorBaseEENKUlvE_clEvENKUlvE3_clEvEUlssE_EEEEvS5_RKT_EUliE_EEviT1_
        .type           _ZN2at6native18elementwise_kernelILi128ELi4EZNS0_15gpu_kernel_implINS0_13BinaryFunctorIsssZZZNS0_16fmod_kernel_cudaERNS_18TensorIteratorBaseEENKUlvE_clEvENKUlvE3_clEvEUlssE_EEEEvS5_RKT_EUliE_EEviT1_,@function
        .size           _ZN2at6native18elementwise_kernelILi128ELi4EZNS0_15gpu_kernel_implINS0_13BinaryFunctorIsssZZZNS0_16fmod_kernel_cudaERNS_18TensorIteratorBaseEENKUlvE_clEvENKUlvE3_clEvEUlssE_EEEEvS5_RKT_EUliE_EEviT1_,(.L_x_57381 - _ZN2at6native18elementwise_kernelILi128ELi4EZNS0_15gpu_kernel_implINS0_13BinaryFunctorIsssZZZNS0_16fmod_kernel_cudaERNS_18TensorIteratorBaseEENKUlvE_clEvENKUlvE3_clEvEUlssE_EEEEvS5_RKT_EUliE_EEviT1_)
        .other          _ZN2at6native18elementwise_kernelILi128ELi4EZNS0_15gpu_kernel_implINS0_13BinaryFunctorIsssZZZNS0_16fmod_kernel_cudaERNS_18TensorIteratorBaseEENKUlvE_clEvENKUlvE3_clEvEUlssE_EEEEvS5_RKT_EUliE_EEviT1_,@"STO_CUDA_ENTRY STV_DEFAULT"
_ZN2at6native18elementwise_kernelILi128ELi4EZNS0_15gpu_kernel_implINS0_13BinaryFunctorIsssZZZNS0_16fmod_kernel_cudaERNS_18TensorIteratorBaseEENKUlvE_clEvENKUlvE3_clEvEUlssE_EEEEvS5_RKT_EUliE_EEviT1_:
.text._ZN2at6native18elementwise_kernelILi128ELi4EZNS0_15gpu_kernel_implINS0_13BinaryFunctorIsssZZZNS0_16fmod_kernel_cudaERNS_18TensorIteratorBaseEENKUlvE_clEvENKUlvE3_clEvEUlssE_EEEEvS5_RKT_EUliE_EEviT1_:
        /* <DEDUP_REMOVED lines=40> */
[C---:B------:R-:W-:Y:S02]  /*0280*/  IMAD R22, R5.reuse, UR9, RZ ;  /* 0x0000000905167c24 */ /* 0x040fe4000f8e02ff */
[C---:B------:R-:W-:Y:S02]  /*0290*/  IMAD R16, R5.reuse, UR4, R16 ;  /* 0x0000000405107c24 */ /* 0x040fe4000f8e0210 */
[----:B------:R-:W-:Y:S02]  /*02a0*/  IMAD R0, R5, UR8, R0 ;  /* 0x0000000805007c24 */ /* 0x000fe4000f8e0200 */
        /* <DEDUP_REMOVED lines=322> */
.L_x_16776:
        /* <DEDUP_REMOVED lines=18> */
[----:B------:R0:W5:Y:S01]  /*17f0*/  LDG.E.S8 R19, desc[UR36][R2.64] ;  /* 0x0000002402137981 */ /* 0x000162000c1e1300 */
[----:B------:R-:W-:Y:S05]  /*1800*/  BRA `(.L_x_16782) ;  /* 0x0000000c005c7947 */ /* 0x000fea0003800000 */
.L_x_16780:
[----:B------:R0:W5:Y:S01]  /*1810*/  LDG.E.U8 R19, desc[UR36][R2.64] ;  /* 0x0000002402137981 */ /* 0x000162000c1e1100 */
[----:B------:R-:W-:Y:S05]  /*1820*/  BRA `(.L_x_16782) ;  /* 0x0000000c00547947 */ /* 0x000fea0003800000 */
.L_x_16779:
[----:B------:R-:W-:-:S13]  /*1830*/  ISETP.NE.AND P0, PT, R4, 0x2, PT ;  /* 0x000000020400780c */ /* 0x000fda0003f05270 */
[----:B------:R-:W-:Y:S05]  /*1840*/  @!P0 BRA `(.L_x_16783) ;  /* 0x0000000000208947 */ /* 0x000fea0003800000 */
[----:B------:R-:W-:-:S13]  /*1850*/  ISETP.NE.AND P0, PT, R4, 0x3, PT ;  /* 0x000000030400780c */ /* 0x000fda0003f05270 */
[----:B------:R-:W-:Y:S05]  /*1860*/  @!P0 BRA `(.L_x_16784) ;  /* 0x0000000000108947 */ /* 0x000fea0003800000 */
[----:B------:R-:W-:-:S13]  /*1870*/  ISETP.NE.AND P0, PT, R4, 0x4, PT ;  /* 0x000000040400780c */ /* 0x000fda0003f05270 */
[----:B------:R-:W-:Y:S05]  /*1880*/  @P0 BRA `(.L_x_16781) ;  /* 0x0000000800e80947 */ /* 0x000fea0003800000 */
[----:B------:R0:W5:Y:S01]  /*1890*/  LDG.E.U16 R19, desc[UR36][R2.64] ;  /* 0x0000002402137981 */ /* 0x000162000c1e1500 */
[----:B------:R-:W-:Y:S05]  /*18a0*/  BRA `(.L_x_16782) ;  /* 0x0000000c00347947 */ /* 0x000fea0003800000 */
.L_x_16784:
[----:B------:R0:W5:Y:S01]  /*18b0*/  LDG.E.U16 R19, desc[UR36][R2.64] ;  /* 0x0000002402137981 */ /* 0x000162000c1e1500 */
[----:B------:R-:W-:Y:S05]  /*18c0*/  BRA `(.L_x_16782) ;  /* 0x0000000c002c7947 */ /* 0x000fea0003800000 */
.L_x_16783:
[----:B------:R0:W5:Y:S01]  /*18d0*/  LDG.E.U16 R19, desc[UR36][R2.64] ;  /* 0x0000002402137981 */ /* 0x000162000c1e1500 */
[----:B------:R-:W-:Y:S05]  /*18e0*/  BRA `(.L_x_16782) ;  /* 0x0000000c00247947 */ /* 0x000fea0003800000 */
.L_x_16778:
[----:B------:R-:W-:-:S13]  /*18f0*/  ISETP.GT.AND P0, PT, R4, 0x6, PT ;  /* 0x000000060400780c */ /* 0x000fda0003f04270 */
[----:B------:R-:W-:Y:S05]  /*1900*/  @P0 BRA `(.L_x_16785) ;  /* 0x0000000000300947 */ /* 0x000fea0003800000 */
[----:B------:R-:W-:-:S13]  /*1910*/  ISETP.NE.AND P0, PT, R4, 0x5, PT ;  /* 0x000000050400780c */ /* 0x000fda0003f05270 */
[----:B------:R-:W-:Y:S05]  /*1920*/  @!P0 BRA `(.L_x_16786) ;  /* 0x0000000000148947 */ /* 0x000fea0003800000 */
[----:B------:R-:W-:-:S13]  /*1930*/  ISETP.NE.AND P0, PT, R4, 0x6, PT ;  /* 0x000000060400780c */ /* 0x000fda0003f05270 */
[----:B------:R-:W-:Y:S05]  /*1940*/  @P0 BRA `(.L_x_16781) ;  /* 0x0000000800b80947 */ /* 0x000fea0003800000 */
[----:B------:R-:W2:Y:S02]  /*1950*/  LDG.E R2, desc[UR36][R2.64] ;  /* 0x0000002402027981 */ /* 0x000ea4000c1e1900 */
[----:B--2---:R0:W1:Y:S01]  /*1960*/  F2I.FTZ.TRUNC.NTZ R19, R2 ;  /* 0x0000000200137305 */ /* 0x004062000021f100 */
[----:B------:R-:W-:Y:S05]  /*1970*/  BRA `(.L_x_16782) ;  /* 0x0000000c00007947 */ /* 0x000fea0003800000 */
.L_x_16786:
[----:B------:R-:W2:Y:S02]  /*1980*/  LDG.E.U16 R0, desc[UR36][R2.64] ;  /* 0x0000002402007981 */ /* 0x000ea4000c1e1500 */
[----:B--2---:R-:W-:-:S06]  /*1990*/  HADD2.F32 R0, -RZ, R0.H0_H0 ;  /* 0x20000000ff007230 */ /* 0x004fcc0000004100 */
[----:B------:R-:W0:Y:S02]  /*19a0*/  F2I.FTZ.TRUNC.NTZ R0, R0 ;  /* 0x0000000000007305 */ /* 0x000e24000021f100 */
[----:B0-----:R-:W-:Y:S01]  /*19b0*/  PRMT R19, R0, 0x7610, R19 ;  /* 0x0000761000137816 */ /* 0x001fe20000000013 */
[----:B------:R-:W-:Y:S06]  /*19c0*/  BRA `(.L_x_16782) ;  /* 0x0000000800ec7947 */ /* 0x000fec0003800000 */
.L_x_16785:
[----:B------:R-:W-:-:S13]  /*19d0*/  ISETP.NE.AND P0, PT, R4, 0x7, PT ;  /* 0x000000070400780c */ /* 0x000fda0003f05270 */
[----:B------:R-:W-:Y:S05]  /*19e0*/  @!P0 BRA `(.L_x_16787) ;  /* 0x0000000000308947 */ /* 0x000fea0003800000 */
[----:B------:R-:W-:-:S13]  /*19f0*/  ISETP.NE.AND P0, PT, R4, 0x8, PT ;  /* 0x000000080400780c */ /* 0x000fda0003f05270 */
[----:B------:R-:W-:Y:S05]  /*1a00*/  @!P0 BRA `(.L_x_16788) ;  /* 0x0000000000148947 */ /* 0x000fea0003800000 */
[----:B------:R-:W-:-:S13]  /*1a10*/  ISETP.NE.AND P0, PT, R4, 0x9, PT ;  /* 0x000000090400780c */ /* 0x000fda0003f05270 */
[----:B------:R-:W-:Y:S05]  /*1a20*/  @P0 BRA `(.L_x_16781) ;  /* 0x0000000800800947 */ /* 0x000fea0003800000 */
[----:B------:R-:W2:Y:S02]  /*1a30*/  LDG.E R2, desc[UR36][R2.64] ;  /* 0x0000002402027981 */ /* 0x000ea4000c1e1900 */
[----:B--2---:R0:W1:Y:S01]  /*1a40*/  F2I.FTZ.TRUNC.NTZ R19, R2 ;  /* 0x0000000200137305 */ /* 0x004062000021f100 */
[----:B------:R-:W-:Y:S05]  /*1a50*/  BRA `(.L_x_16782) ;  /* 0x0000000800c87947 */ /* 0x000fea0003800000 */
.L_x_16788:
[----:B------:R-:W2:Y:S02]  /*1a60*/  LDG.E.U16 R2, desc[UR36][R2.64] ;  /* 0x0000002402027981 */ /* 0x000ea4000c1e1500 */
[----:B--2---:R-:W-:-:S06]  /*1a70*/  HADD2.F32 R0, -RZ, R2.H0_H0 ;  /* 0x20000002ff007230 */ /* 0x004fcc0000004100 */
[----:B------:R-:W0:Y:S02]  /*1a80*/  F2I.FTZ.TRUNC.NTZ R0, R0 ;  /* 0x0000000000007305 */ /* 0x000e24000021f100 */
[----:B0-----:R-:W-:Y:S01]  /*1a90*/  PRMT R19, R0, 0x7610, R19 ;  /* 0x0000761000137816 */ /* 0x001fe20000000013 */
[----:B------:R-:W-:Y:S06]  /*1aa0*/  BRA `(.L_x_16782) ;  /* 0x0000000800b47947 */ /* 0x000fec0003800000 */
.L_x_16787:
[----:B------:R-:W2:Y:S02]  /*1ab0*/  LDG.E.64 R2, desc[UR36][R2.64] ;  /* 0x0000002402027981 */ /* 0x000ea4000c1e1b00 */
[----:B--2---:R0:W1:Y:S01]  /*1ac0*/  F2I.F64.TRUNC R19, R2 ;  /* 0x0000000200137311 */ /* 0x004062000030d100 */
[----:B------:R-:W-:Y:S05]  /*1ad0*/  BRA `(.L_x_16782) ;  /* 0x0000000800a87947 */ /* 0x000fea0003800000 */
.L_x_16777:
        /* <DEDUP_REMOVED lines=10> */
[----:B------:R-:W-:Y:S01]  /*1b80*/  SEL R19, RZ, 0x1, !P0 ;  /* 0x00000001ff137807 */ /* 0x000fe20004000000 */
[----:B------:R-:W-:Y:S08]  /*1b90*/  BRA `(.L_x_16782) ;  /* 0x0000000800787947 */ /* 0x000ff00003800000 */
.L_x_16791:
[----:B------:R-:W2:Y:S02]  /*1ba0*/  LDG.E.64 R2, desc[UR36][R2.64] ;  /* 0x0000002402027981 */ /* 0x000ea4000c1e1b00 */
[----:B--2---:R3:W4:Y:S01]  /*1bb0*/  F2I.F64.TRUNC R19, R2 ;  /* 0x0000000200137311 */ /* 0x004722000030d100 */
[----:B------:R-:W-:Y:S05]  /*1bc0*/  BRA `(.L_x_16782) ;  /* 0x00000008006c7947 */ /* 0x000fea0003800000 */
.L_x_16790:
        /* <DEDUP_REMOVED lines=24> */
[----:B------:R-:W-:-:S06]  /*1d50*/  LOP3.LUT R5, R5, 0x80000000, R0, 0xf8, !PT ;  /* 0x8000000005057812 */ /* 0x000fcc00078ef800 */
[----:B------:R-:W0:Y:S02]  /*1d60*/  F2I.FTZ.TRUNC.NTZ R5, R5 ;  /* 0x0000000500057305 */ /* 0x000e24000021f100 */
[----:B0-----:R-:W-:Y:S01]  /*1d70*/  PRMT R19, R5, 0x7610, R19 ;  /* 0x0000761005137816 */ /* 0x001fe20000000013 */
[----:B------:R-:W-:Y:S06]  /*1d80*/  BRA `(.L_x_16782) ;  /* 0x0000000400fc7947 */ /* 0x000fec0003800000 */
.L_x_16793:
        /* <DEDUP_REMOVED lines=11> */
[----:B------:R-:W-:-:S06]  /*1e40*/  LOP3.LUT R4, R4, 0x80000000, R5, 0xf8, !PT ;  /* 0x8000000004047812 */ /* 0x000fcc00078ef805 */
[----:B------:R-:W0:Y:S02]  /*1e50*/  F2I.FTZ.TRUNC.NTZ R4, R4 ;  /* 0x0000000400047305 */ /* 0x000e24000021f100 */
[----:B0-----:R-:W-:Y:S01]  /*1e60*/  PRMT R19, R4, 0x7610, R19 ;  /* 0x0000761004137816 */ /* 0x001fe20000000013 */
[----:B------:R-:W-:Y:S06]  /*1e70*/  BRA `(.L_x_16782) ;  /* 0x0000000400c07947 */ /* 0x000fec0003800000 */
.L_x_16792:
[----:B------:R-:W2:Y:S02]  /*1e80*/  LDG.E.U16 R0, desc[UR36][R2.64] ;  /* 0x0000002402007981 */ /* 0x000ea4000c1e1500 */
[----:B--2---:R-:W-:-:S06]  /*1e90*/  IMAD.U32 R0, R0, 0x10000, RZ ;  /* 0x0001000000007824 */ /* 0x004fcc00078e00ff */
[----:B------:R-:W0:Y:S02]  /*1ea0*/  F2I.FTZ.TRUNC.NTZ R0, R0 ;  /* 0x0000000000007305 */ /* 0x000e24000021f100 */
[----:B0-----:R-:W-:Y:S01]  /*1eb0*/  PRMT R19, R0, 0x7610, R19 ;  /* 0x0000761000137816 */ /* 0x001fe20000000013 */
[----:B------:R-:W-:Y:S06]  /*1ec0*/  BRA `(.L_x_16782) ;  /* 0x0000000400ac7947 */ /* 0x000fec0003800000 */
.L_x_16789:
        /* <DEDUP_REMOVED lines=10> */
.L_x_16796:
        /* <DEDUP_REMOVED lines=21> */
.L_x_16800:
[----:B------:R-:W-:Y:S05]  /*20c0*/  BSYNC B1 ;  /* 0x0000000000017941 */ /* 0x000fea0003800000 */
.L_x_16799:
[----:B------:R-:W-:Y:S01]  /*20d0*/  LEA R3, R0, 0x3b800000, 0x17 ;  /* 0x3b80000000037811 */ /* 0x000fe200078eb8ff */
[----:B------:R-:W-:-:S05]  /*20e0*/  IMAD.SHL.U32 R0, R2, 0x100000, RZ ;  /* 0x0010000002007824 */ /* 0x000fca00078e00ff */
[----:B------:R-:W-:-:S07]  /*20f0*/  LOP3.LUT R0, R3, R0, R4, 0xfe, !PT ;  /* 0x0000000003007212 */ /* 0x000fce00078efe04 */
.L_x_16798:
[----:B------:R-:W-:Y:S05]  /*2100*/  BSYNC B0 ;  /* 0x0000000000007941 */ /* 0x000fea0003800000 */
.L_x_16797:
[----:B------:R-:W0:Y:S02]  /*2110*/  F2I.FTZ.TRUNC.NTZ R0, R0 ;  /* 0x0000000000007305 */ /* 0x000e24000021f100 */
[----:B0-----:R-:W-:Y:S01]  /*2120*/  PRMT R19, R0, 0x7610, R19 ;  /* 0x0000761000137816 */ /* 0x001fe20000000013 */
[----:B------:R-:W-:Y:S06]  /*2130*/  BRA `(.L_x_16782) ;  /* 0x0000000400107947 */ /* 0x000fec0003800000 */
.L_x_16795:
        /* <DEDUP_REMOVED lines=21> */
.L_x_16804:
[----:B------:R-:W-:Y:S05]  /*2290*/  BSYNC B1 ;  /* 0x0000000000017941 */ /* 0x000fea0003800000 */
.L_x_16803:
[----:B------:R-:W-:Y:S01]  /*22a0*/  LEA R3, R0, 0x37800000, 0x17 ;  /* 0x3780000000037811 */ /* 0x000fe200078eb8ff */
[----:B------:R-:W-:-:S05]  /*22b0*/  IMAD.SHL.U32 R0, R2, 0x200000, RZ ;  /* 0x0020000002007824 */ /* 0x000fca00078e00ff */
[----:B------:R-:W-:-:S07]  /*22c0*/  LOP3.LUT R0, R3, R0, R4, 0xfe, !PT ;  /* 0x0000000003007212 */ /* 0x000fce00078efe04 */
.L_x_16802:
[----:B------:R-:W-:Y:S05]  /*22d0*/  BSYNC B0 ;  /* 0x0000000000007941 */ /* 0x000fea0003800000 */
.L_x_16801:
[----:B------:R-:W0:Y:S02]  /*22e0*/  F2I.FTZ.TRUNC.NTZ R0, R0 ;  /* 0x0000000000007305 */ /* 0x000e24000021f100 */
[----:B0-----:R-:W-:Y:S01]  /*22f0*/  PRMT R19, R0, 0x7610, R19 ;  /* 0x0000761000137816 */ /* 0x001fe20000000013 */
[----:B------:R-:W-:Y:S06]  /*2300*/  BRA `(.L_x_16782) ;  /* 0x00000000009c7947 */ /* 0x000fec0003800000 */
.L_x_16794:
        /* <DEDUP_REMOVED lines=14> */
.L_x_16808:
[----:B------:R-:W-:Y:S05]  /*23f0*/  BSYNC B0 ;  /* 0x0000000000007941 */ /* 0x000fea0003800000 */
.L_x_16807:
[----:B------:R-:W0:Y:S02]  /*2400*/  F2I.FTZ.TRUNC.NTZ R0, R0 ;  /* 0x0000000000007305 */ /* 0x000e24000021f100 */
[----:B0-----:R-:W-:Y:S01]  /*2410*/  PRMT R19, R0, 0x7610, R19 ;  /* 0x0000761000137816 */ /* 0x001fe20000000013 */
[----:B------:R-:W-:Y:S06]  /*2420*/  BRA `(.L_x_16782) ;  /* 0x0000000000547947 */ /* 0x000fec0003800000 */
.L_x_16781:
        /* <DEDUP_REMOVED lines=16> */
.L_x_16809:
[----:B------:R-:W-:Y:S01]  /*2530*/  PRMT R19, RZ, 0x7610, R19 ;  /* 0x00007610ff137816 */ /* 0x000fe20000000013 */
[----:B------:R-:W-:Y:S06]  /*2540*/  BRA `(.L_x_16782) ;  /* 0x00000000000c7947 */ /* 0x000fec0003800000 */
.L_x_16806:
[----:B------:R2:W5:Y:S01]  /*2550*/  LDG.E.U16 R19, desc[UR36][R2.64] ;  /* 0x0000002402137981 */ /* 0x000562000c1e1500 */
[----:B------:R-:W-:Y:S05]  /*2560*/  BRA `(.L_x_16782) ;  /* 0x0000000000047947 */ /* 0x000fea0003800000 */
.L_x_16805:
[----:B------:R1:W5:Y:S02]  /*2570*/  LDG.E.U16 R19, desc[UR36][R2.64] ;  /* 0x0000002402137981 */ /* 0x000364000c1e1500 */
.L_x_16782:
[----:B------:R-:W4:Y:S01]  /*2580*/  LDC.U8 R4, c[0x0][0x493] ;  /* 0x000124c0ff047b82 */ /* 0x000f220000000000 */
[----:B------:R-:W-:Y:S02]  /*2590*/  ULDC.64 UR4, c[0x0][0x488] ;  /* 0x0001220000047ab9 */ /* 0x000fe40000000a00 */
[----:B0123--:R-:W-:-:S05]  /*25a0*/  IADD3 R2, P1, R22, UR4, RZ ;  /* 0x0000000416027c10 */ /* 0x00ffca000ff3e0ff */
        /* <DEDUP_REMOVED lines=14> */
.L_x_16813:
[----:B------:R3:W5:Y:S01]  /*2690*/  LDG.E.U8 R0, desc[UR36][R2.64] ;  /* 0x0000002402007981 */ /* 0x000762000c1e1100 */
[----:B------:R-:W-:Y:S05]  /*26a0*/  BRA `(.L_x_16815) ;  /* 0x0000000c00547947 */ /* 0x000fea0003800000 */
.L_x_16812:
        /* <DEDUP_REMOVED lines=8> */
.L_x_16817:
[----:B------:R1:W5:Y:S01]  /*2730*/  LDG.E.U16 R0, desc[UR36][R2.64] ;  /* 0x0000002402007981 */ /* 0x000362000c1e1500 */
[----:B------:R-:W-:Y:S05]  /*2740*/  BRA `(.L_x_16815) ;  /* 0x0000000c002c7947 */ /* 0x000fea0003800000 */
.L_x_16816:
[----:B------:R2:W5:Y:S01]  /*2750*/  LDG.E.U16 R0, desc[UR36][R2.64] ;  /* 0x0000002402007981 */ /* 0x000562000c1e1500 */
[----:B------:R-:W-:Y:S05]  /*2760*/  BRA `(.L_x_16815) ;  /* 0x0000000c00247947 */ /* 0x000fea0003800000 */
.L_x_16811:
        /* <DEDUP_REMOVED lines=9> */
.L_x_16819:
[----:B------:R-:W2:Y:S02]  /*2800*/  LDG.E.U16 R4, desc[UR36][R2.64] ;  /* 0x0000002402047981 */ /* 0x000ea4000c1e1500 */
[----:B--2---:R-:W-:-:S06]  /*2810*/  HADD2.F32 R4, -RZ, R4.H0_H0 ;  /* 0x20000004ff047230 */ /* 0x004fcc0000004100 */
[----:B------:R-:W0:Y:S02]  /*2820*/  F2I.FTZ.TRUNC.NTZ R4, R4 ;  /* 0x0000000400047305 */ /* 0x000e24000021f100 */
[----:B0-----:R-:W-:Y:S01]  /*2830*/  PRMT R0, R4, 0x7610, R0 ;  /* 0x0000761004007816 */ /* 0x001fe20000000000 */
[----:B------:R-:W-:Y:S06]  /*2840*/  BRA `(.L_x_16815) ;  /* 0x0000000800ec7947 */ /* 0x000fec0003800000 */
.L_x_16818:
        /* <DEDUP_REMOVED lines=9> */
.L_x_16821:
[----:B------:R-:W2:Y:S02]  /*28e0*/  LDG.E.U16 R2, desc[UR36][R2.64] ;  /* 0x0000002402027981 */ /* 0x000ea4000c1e1500 */
[----:B--2---:R-:W-:-:S06]  /*28f0*/  HADD2.F32 R4, -RZ, R2.H0_H0 ;  /* 0x20000002ff047230 */ /* 0x004fcc0000004100 */
[----:B------:R-:W0:Y:S02]  /*2900*/  F2I.FTZ.TRUNC.NTZ R4, R4 ;  /* 0x0000000400047305 */ /* 0x000e24000021f100 */
[----:B0-----:R-:W-:Y:S01]  /*2910*/  PRMT R0, R4, 0x7610, R0 ;  /* 0x0000761004007816 */ /* 0x001fe20000000000 */
[----:B------:R-:W-:Y:S06]  /*2920*/  BRA `(.L_x_16815) ;  /* 0x0000000800b47947 */ /* 0x000fec0003800000 */
.L_x_16820:
[----:B------:R-:W2:Y:S02]  /*2930*/  LDG.E.64 R2, desc[UR36][R2.64] ;  /* 0x0000002402027981 */ /* 0x000ea4000c1e1b00 */
[----:B--2---:R0:W1:Y:S01]  /*2940*/  F2I.F64.TRUNC R0, R2 ;  /* 0x0000000200007311 */ /* 0x004062000030d100 */
[----:B------:R-:W-:Y:S05]  /*2950*/  BRA `(.L_x_16815) ;  /* 0x0000000800a87947 */ /* 0x000fea0003800000 */
.L_x_16810:
        /* <DEDUP_REMOVED lines=12> */
.L_x_16824:
[----:B------:R-:W2:Y:S02]  /*2a20*/  LDG.E.64 R2, desc[UR36][R2.64] ;  /* 0x0000002402027981 */ /* 0x000ea4000c1e1b00 */
[----:B--2---:R0:W1:Y:S01]  /*2a30*/  F2I.F64.TRUNC R0, R2 ;  /* 0x0000000200007311 */ /* 0x004062000030d100 */
[----:B------:R-:W-:Y:S05]  /*2a40*/  BRA `(.L_x_16815) ;  /* 0x00000008006c7947 */ /* 0x000fea0003800000 */
.L_x_16823:
        /* <DEDUP_REMOVED lines=28> */
.L_x_16826:
        /* <DEDUP_REMOVED lines=15> */
.L_x_16825:
[----:B------:R-:W2:Y:S02]  /*2d00*/  LDG.E.U16 R4, desc[UR36][R2.64] ;  /* 0x0000002402047981 */ /* 0x000ea4000c1e1500 */
[----:B--2---:R-:W-:-:S06]  /*2d10*/  IMAD.U32 R4, R4, 0x10000, RZ ;  /* 0x0001000004047824 */ /* 0x004fcc00078e00ff */
[----:B------:R-:W0:Y:S02]  /*2d20*/  F2I.FTZ.TRUNC.NTZ R4, R4 ;  /* 0x0000000400047305 */ /* 0x000e24000021f100 */
[----:B0-----:R-:W-:Y:S01]  /*2d30*/  PRMT R0, R4, 0x7610, R0 ;  /* 0x0000761004007816 */ /* 0x001fe20000000000 */
[----:B------:R-:W-:Y:S06]  /*2d40*/  BRA `(.L_x_16815) ;  /* 0x0000000400ac7947 */ /* 0x000fec0003800000 */
.L_x_16822:
        /* <DEDUP_REMOVED lines=10> */
.L_x_16829:
        /* <DEDUP_REMOVED lines=21> */
.L_x_16833:
[----:B------:R-:W-:Y:S05]  /*2f40*/  BSYNC B1 ;  /* 0x0000000000017941 */ /* 0x000fea0003800000 */
.L_x_16832:
[----:B------:R-:W-:Y:S01]  /*2f50*/  IMAD.SHL.U32 R2, R2, 0x100000, RZ ;  /* 0x0010000002027824 */ /* 0x000fe200078e00ff */
[----:B------:R-:W-:-:S04]  /*2f60*/  LEA R3, R0, 0x3b800000, 0x17 ;  /* 0x3b80000000037811 */ /* 0x000fc800078eb8ff */
[----:B------:R-:W-:-:S07]  /*2f70*/  LOP3.LUT R4, R3, R2, R4, 0xfe, !PT ;  /* 0x0000000203047212 */ /* 0x000fce00078efe04 */
.L_x_16831:
[----:B------:R-:W-:Y:S05]  /*2f80*/  BSYNC B0 ;  /* 0x0000000000007941 */ /* 0x000fea0003800000 */
.L_x_16830:
[----:B------:R-:W0:Y:S02]  /*2f90*/  F2I.FTZ.TRUNC.NTZ R4, R4 ;  /* 0x0000000400047305 */ /* 0x000e24000021f100 */
[----:B0-----:R-:W-:Y:S01]  /*2fa0*/  PRMT R0, R4, 0x7610, R0 ;  /* 0x0000761004007816 */ /* 0x001fe20000000000 */
[----:B------:R-:W-:Y:S06]  /*2fb0*/  BRA `(.L_x_16815) ;  /* 0x0000000400107947 */ /* 0x000fec0003800000 */
.L_x_16828:
        /* <DEDUP_REMOVED lines=21> */
.L_x_16837:
[----:B------:R-:W-:Y:S05]  /*3110*/  BSYNC B1 ;  /* 0x0000000000017941 */ /* 0x000fea0003800000 */
.L_x_16836:
[----:B------:R-:W-:Y:S01]  /*3120*/  IMAD.SHL.U32 R2, R2, 0x200000, RZ ;  /* 0x0020000002027824 */ /* 0x000fe200078e00ff */
[----:B------:R-:W-:-:S04]  /*3130*/  LEA R3, R0, 0x37800000, 0x17 ;  /* 0x3780000000037811 */ /* 0x000fc800078eb8ff */
[----:B------:R-:W-:-:S07]  /*3140*/  LOP3.LUT R4, R3, R2, R4, 0xfe, !PT ;  /* 0x0000000203047212 */ /* 0x000fce00078efe04 */
.L_x_16835:
[----:B------:R-:W-:Y:S05]  /*3150*/  BSYNC B0 ;  /* 0x0000000000007941 */ /* 0x000fea0003800000 */
.L_x_16834:
[----:B------:R-:W0:Y:S02]  /*3160*/  F2I.FTZ.TRUNC.NTZ R4, R4 ;  /* 0x0000000400047305 */ /* 0x000e24000021f100 */
[----:B0-----:R-:W-:Y:S01]  /*3170*/  PRMT R0, R4, 0x7610, R0 ;  /* 0x0000761004007816 */ /* 0x001fe20000000000 */
[----:B------:R-:W-:Y:S06]  /*3180*/  BRA `(.L_x_16815) ;  /* 0x00000000009c7947 */ /* 0x000fec0003800000 */
.L_x_16827:
        /* <DEDUP_REMOVED lines=14> */
.L_x_16841:
[----:B------:R-:W-:Y:S05]  /*3270*/  BSYNC B0 ;  /* 0x0000000000007941 */ /* 0x000fea0003800000 */
.L_x_16840:
[----:B------:R-:W0:Y:S02]  /*3280*/  F2I.FTZ.TRUNC.NTZ R4, R4 ;  /* 0x0000000400047305 */ /* 0x000e24000021f100 */
[----:B0-----:R-:W-:Y:S01]  /*3290*/  PRMT R0, R4, 0x7610, R0 ;  /* 0x0000761004007816 */ /* 0x001fe20000000000 */
[----:B------:R-:W-:Y:S06]  /*32a0*/  BRA `(.L_x_16815) ;  /* 0x0000000000547947 */ /* 0x000fec0003800000 */
.L_x_16814:
        /* <DEDUP_REMOVED lines=16> */
.L_x_16842:
[----:B------:R-:W-:Y:S01]  /*33b0*/  PRMT R0, RZ, 0x7610, R0 ;  /* 0x00007610ff007816 */ /* 0x000fe20000000000 */
[----:B------:R-:W-:Y:S06]  /*33c0*/  BRA `(.L_x_16815) ;  /* 0x00000000000c7947 */ /* 0x000fec0003800000 */
.L_x_16839:
[----:B------:R0:W5:Y:S01]  /*33d0*/  LDG.E.U16 R0, desc[UR36][R2.64] ;  /* 0x0000002402007981 */ /* 0x000162000c1e1500 */
[----:B------:R-:W-:Y:S05]  /*33e0*/  BRA `(.L_x_16815) ;  /* 0x0000000000047947 */ /* 0x000fea0003800000 */
.L_x_16838:
[----:B------:R0:W5:Y:S02]  /*33f0*/  LDG.E.U16 R0, desc[UR36][R2.64] ;  /* 0x0000002402007981 */ /* 0x000164000c1e1500 */
.L_x_16815:
[----:B-1---5:R-:W-:Y:S02]  /*3400*/  PRMT R0, R0, 0x9910, RZ ;  /* 0x0000991000007816 */ /* 0x022fe400000000ff */
[----:B------:R-:W-:Y:S02]  /*3410*/  PRMT R4, R19, 0x9910, RZ ;  /* 0x0000991013047816 */ /* 0x000fe400000000ff */
[----:B------:R-:W-:Y:S02]  /*3420*/  IABS R6, R0 ;  /* 0x0000000000067213 */ /* 0x000fe40000000000 */
[----:B------:R-:W-:Y:S02]  /*3430*/  IABS R8, R4 ;  /* 0x0000000400087213 */ /* 0x000fe40000000000 */
[----:B------:R-:W1:Y:S01]  /*3440*/  I2F.RP R5, R6 ;  /* 0x0000000600057306 */ /* 0x000e620000209400 */
[----:B------:R-:W-:Y:S02]  /*3450*/  IABS R9, R0 ;  /* 0x0000000000097213 */ /* 0x000fe40000000000 */
[----:B------:R-:W-:-:S05]  /*3460*/  ISETP.GE.AND P1, PT, R4, RZ, PT ;  /* 0x000000ff0400720c */ /* 0x000fca0003f26270 */
[----:B-1----:R-:W0:Y:S02]  /*3470*/  MUFU.RCP R5, R5 ;  /* 0x0000000500057308 */ /* 0x002e240000001000 */
[----:B0-234-:R-:W-:Y:S02]  /*3480*/  VIADD R2, R5, 0xffffffe ;  /* 0x0ffffffe05027836 */ /* 0x01dfe40000000000 */
[----:B------:R-:W-:-:S04]  /*3490*/  IMAD.MOV R5, RZ, RZ, -R9 ;  /* 0x000000ffff057224 */ /* 0x000fc800078e0a09 */
[----:B------:R0:W1:Y:S02]  /*34a0*/  F2I.FTZ.U32.TRUNC.NTZ R3, R2 ;  /* 0x0000000200037305 */ /* 0x000064000021f000 */
[----:B0-----:R-:W-:Y:S02]  /*34b0*/  IMAD.MOV.U32 R2, RZ, RZ, RZ ;  /* 0x000000ffff027224 */ /* 0x001fe400078e00ff */
[----:B-1----:R-:W-:-:S04]  /*34c0*/  IMAD.MOV R7, RZ, RZ, -R3 ;  /* 0x000000ffff077224 */ /* 0x002fc800078e0a03 */
[----:B------:R-:W-:-:S04]  /*34d0*/  IMAD R7, R7, R6, RZ ;  /* 0x0000000607077224 */ /* 0x000fc800078e02ff */
[----:B------:R-:W-:-:S04]  /*34e0*/  IMAD.HI.U32 R3, R3, R7, R2 ;  /* 0x0000000703037227 */ /* 0x000fc800078e0002 */
[----:B------:R-:W-:-:S04]  /*34f0*/  IMAD.MOV.U32 R2, RZ, RZ, R8 ;  /* 0x000000ffff027224 */ /* 0x000fc800078e0008 */
[----:B------:R-:W-:-:S04]  /*3500*/  IMAD.HI.U32 R3, R3, R2, RZ ;  /* 0x0000000203037227 */ /* 0x000fc800078e00ff */
[----:B------:R-:W-:Y:S02]  /*3510*/  IMAD R3, R3, R5, R2 ;  /* 0x0000000503037224 */ /* 0x000fe400078e0202 */
[----:B------:R-:W0:Y:S03]  /*3520*/  LDC.U8 R5, c[0x0][0x491] ;  /* 0x00012440ff057b82 */ /* 0x000e260000000000 */
[----:B------:R-:W-:-:S13]  /*3530*/  ISETP.GT.U32.AND P0, PT, R6, R3, PT ;  /* 0x000000030600720c */ /* 0x000fda0003f04070 */
[----:B------:R-:W-:Y:S01]  /*3540*/  @!P0 IMAD.IADD R3, R3, 0x1, -R6 ;  /* 0x0000000103038824 */ /* 0x000fe200078e0a06 */
[----:B------:R-:W-:-:S04]  /*3550*/  ISETP.NE.AND P0, PT, R0, RZ, PT ;  /* 0x000000ff0000720c */ /* 0x000fc80003f05270 */
[----:B------:R-:W-:Y:S02]  /*3560*/  ISETP.GT.U32.AND P2, PT, R6, R3, PT ;  /* 0x000000030600720c */ /* 0x000fe40003f44070 */
[----:B0-----:R-:W-:-:S11]  /*3570*/  PRMT R2, R5, 0x9910, RZ ;  /* 0x0000991005027816 */ /* 0x001fd600000000ff */
[----:B------:R-:W-:Y:S01]  /*3580*/  @!P2 IMAD.IADD R3, R3, 0x1, -R6 ;  /* 0x000000010303a824 */ /* 0x000fe200078e0a06 */
[----:B------:R-:W-:-:S03]  /*3590*/  ISETP.GT.AND P2, PT, R2, 0x9, PT ;  /* 0x000000090200780c */ /* 0x000fc60003f44270 */
[----:B------:R-:W-:Y:S01]  /*35a0*/  @!P1 IMAD.MOV R3, RZ, RZ, -R3 ;  /* 0x000000ffff039224 */ /* 0x000fe200078e0a03 */
[----:B------:R-:W-:-:S09]  /*35b0*/  @!P0 LOP3.LUT R3, RZ, R0, RZ, 0x33, !PT ;  /* 0x00000000ff038212 */ /* 0x000fd200078e33ff */
        /* <DEDUP_REMOVED lines=9> */
[----:B------:R0:W-:Y:S01]  /*3650*/  STG.E.U8 desc[UR36][R16.64], R3 ;  /* 0x0000000310007986 */ /* 0x0001e2000c101124 */
[----:B------:R-:W-:Y:S05]  /*3660*/  BRA `(.L_x_16848) ;  /* 0x0000000c00787947 */ /* 0x000fea0003800000 */
.L_x_16846:
[----:B------:R1:W-:Y:S01]  /*3670*/  STG.E.U8 desc[UR36][R16.64], R3 ;  /* 0x0000000310007986 */ /* 0x0003e2000c101124 */
[----:B------:R-:W-:Y:S05]  /*3680*/  BRA `(.L_x_16848) ;  /* 0x0000000c00707947 */ /* 0x000fea0003800000 */
.L_x_16845:
[----:B------:R-:W-:-:S13]  /*3690*/  ISETP.NE.AND P0, PT, R2, 0x2, PT ;  /* 0x000000020200780c */ /* 0x000fda0003f05270 */
[----:B------:R-:W-:Y:S05]  /*36a0*/  @!P0 BRA `(.L_x_16849) ;  /* 0x0000000000308947 */ /* 0x000fea0003800000 */
[----:B------:R-:W-:-:S13]  /*36b0*/  ISETP.NE.AND P0, PT, R2, 0x3, PT ;  /* 0x000000030200780c */ /* 0x000fda0003f05270 */
[----:B------:R-:W-:Y:S05]  /*36c0*/  @!P0 BRA `(.L_x_16850) ;  /* 0x00000000001c8947 */ /* 0x000fea0003800000 */
[----:B------:R-:W-:-:S13]  /*36d0*/  ISETP.NE.AND P0, PT, R2, 0x4, PT ;  /* 0x000000040200780c */ /* 0x000fda0003f05270 */
[----:B------:R-:W-:Y:S05]  /*36e0*/  @P0 BRA `(.L_x_16847) ;  /* 0x0000000800f80947 */ /* 0x000fea0003800000 */
[----:B------:R-:W-:-:S05]  /*36f0*/  PRMT R3, R3, 0x9910, RZ ;  /* 0x0000991003037816 */ /* 0x000fca00000000ff */
[----:B------:R-:W-:-:S05]  /*3700*/  IMAD.MOV.U32 R2, RZ, RZ, R3 ;  /* 0x000000ffff027224 */ /* 0x000fca00078e0003 */
[----:B------:R-:W-:-:S05]  /*3710*/  SHF.R.S32.HI R3, RZ, 0x1f, R2 ;  /* 0x0000001fff037819 */ /* 0x000fca0000011402 */
[----:B------:R4:W-:Y:S01]  /*3720*/  STG.E.64 desc[UR36][R16.64], R2 ;  /* 0x0000000210007986 */ /* 0x0009e2000c101b24 */
[----:B------:R-:W-:Y:S05]  /*3730*/  BRA `(.L_x_16848) ;  /* 0x0000000c00447947 */ /* 0x000fea0003800000 */
.L_x_16850:
[----:B------:R-:W-:-:S05]  /*3740*/  PRMT R3, R3, 0x9910, RZ ;  /* 0x0000991003037816 */ /* 0x000fca00000000ff */
[----:B------:R3:W-:Y:S01]  /*3750*/  STG.E desc[UR36][R16.64], R3 ;  /* 0x0000000310007986 */ /* 0x0007e2000c101924 */
[----:B------:R-:W-:Y:S05]  /*3760*/  BRA `(.L_x_16848) ;  /* 0x0000000c00387947 */ /* 0x000fea0003800000 */
.L_x_16849:
[----:B------:R2:W-:Y:S01]  /*3770*/  STG.E.U16 desc[UR36][R16.64], R3 ;  /* 0x0000000310007986 */ /* 0x0005e2000c101524 */
[----:B------:R-:W-:Y:S05]  /*3780*/  BRA `(.L_x_16848) ;  /* 0x0000000c00307947 */ /* 0x000fea0003800000 */
.L_x_16844:
[----:B------:R-:W-:-:S13]  /*3790*/  ISETP.GT.AND P0, PT, R2, 0x6, PT ;  /* 0x000000060200780c */ /* 0x000fda0003f04270 */
[----:B------:R-:W-:Y:S05]  /*37a0*/  @P0 BRA `(.L_x_16851) ;  /* 0x00000000002c0947 */ /* 0x000fea0003800000 */
[----:B------:R-:W-:-:S13]  /*37b0*/  ISETP.NE.AND P0, PT, R2, 0x5, PT ;  /* 0x000000050200780c */ /* 0x000fda0003f05270 */
[----:B------:R-:W-:Y:S05]  /*37c0*/  @!P0 BRA `(.L_x_16852) ;  /* 0x0000000000148947 */ /* 0x000fea0003800000 */
[----:B------:R-:W-:-:S13]  /*37d0*/  ISETP.NE.AND P0, PT, R2, 0x6, PT ;  /* 0x000000060200780c */ /* 0x000fda0003f05270 */
[----:B------:R-:W-:Y:S05]  /*37e0*/  @P0 BRA `(.L_x_16847) ;  /* 0x0000000800b80947 */ /* 0x000fea0003800000 */
[----:B------:R-:W0:Y:S02]  /*37f0*/  I2F.S16 R3, R3 ;  /* 0x0000000300037306 */ /* 0x000e240000101400 */
[----:B0-----:R0:W-:Y:S01]  /*3800*/  STG.E desc[UR36][R16.64], R3 ;  /* 0x0000000310007986 */ /* 0x0011e2000c101924 */
[----:B------:R-:W-:Y:S05]  /*3810*/  BRA `(.L_x_16848) ;  /* 0x0000000c000c7947 */ /* 0x000fea0003800000 */
.L_x_16852:
[----:B------:R-:W0:Y:S02]  /*3820*/  I2F.S16 R0, R3 ;  /* 0x0000000300007306 */ /* 0x000e240000101400 */
[----:B0-----:R-:W-:-:S05]  /*3830*/  F2FP.F16.F32.PACK_AB R0, RZ, R0 ;  /* 0x00000000ff00723e */ /* 0x001fca00000000ff */
[----:B------:R0:W-:Y:S01]  /*3840*/  STG.E.U16 desc[UR36][R16.64], R0 ;  /* 0x0000000010007986 */ /* 0x0001e2000c101524 */
[----:B------:R-:W-:Y:S05]  /*3850*/  BRA `(.L_x_16848) ;  /* 0x0000000800fc7947 */ /* 0x000fea0003800000 */
.L_x_16851:
[----:B------:R-:W-:-:S13]  /*3860*/  ISETP.NE.AND P0, PT, R2, 0x7, PT ;  /* 0x000000070200780c */ /* 0x000fda0003f05270 */
[----:B------:R-:W-:Y:S05]  /*3870*/  @!P0 BRA `(.L_x_16853) ;  /* 0x0000000000348947 */ /* 0x000fea0003800000 */
[----:B------:R-:W-:-:S13]  /*3880*/  ISETP.NE.AND P0, PT, R2, 0x8, PT ;  /* 0x000000080200780c */ /* 0x000fda0003f05270 */
[----:B------:R-:W-:Y:S05]  /*3890*/  @!P0 BRA `(.L_x_16854) ;  /* 0x0000000000188947 */ /* 0x000fea0003800000 */
[----:B------:R-:W-:-:S13]  /*38a0*/  ISETP.NE.AND P0, PT, R2, 0x9, PT ;  /* 0x000000090200780c */ /* 0x000fda0003f05270 */
[----:B------:R-:W-:Y:S05]  /*38b0*/  @P0 BRA `(.L_x_16847) ;  /* 0x0000000800840947 */ /* 0x000fea0003800000 */
[----:B------:R-:W0:Y:S01]  /*38c0*/  I2F.S16 R4, R3 ;  /* 0x0000000300047306 */ /* 0x000e220000101400 */
[----:B------:R-:W-:-:S05]  /*38d0*/  IMAD.MOV.U32 R5, RZ, RZ, RZ ;  /* 0x000000ffff057224 */ /* 0x000fca00078e00ff */
[----:B0-----:R0:W-:Y:S01]  /*38e0*/  STG.E.64 desc[UR36][R16.64], R4 ;  /* 0x0000000410007986 */ /* 0x0011e2000c101b24 */
[----:B------:R-:W-:Y:S05]  /*38f0*/  BRA `(.L_x_16848) ;  /* 0x0000000800d47947 */ /* 0x000fea0003800000 */
.L_x_16854:
[----:B------:R-:W0:Y:S02]  /*3900*/  I2F.S16 R3, R3 ;  /* 0x0000000300037306 */ /* 0x000e240000101400 */
[----:B0-----:R-:W-:-:S04]  /*3910*/  F2FP.F16.F32.PACK_AB R3, RZ, R3 ;  /* 0x00000003ff03723e */ /* 0x001fc800000000ff */
[----:B------:R-:W-:-:S05]  /*3920*/  PRMT R3, R3, 0x5410, RZ ;  /* 0x0000541003037816 */ /* 0x000fca00000000ff */
[----:B------:R0:W-:Y:S01]  /*3930*/  STG.E desc[UR36][R16.64], R3 ;  /* 0x0000000310007986 */ /* 0x0001e2000c101924 */
[----:B------:R-:W-:Y:S05]  /*3940*/  BRA `(.L_x_16848) ;  /* 0x0000000800c07947 */ /* 0x000fea0003800000 */
.L_x_16853:
[----:B------:R-:W0:Y:S02]  /*3950*/  I2F.F64.S16 R2, R3 ;  /* 0x0000000300027312 */ /* 0x000e240000101c00 */
[----:B0-----:R0:W-:Y:S01]  /*3960*/  STG.E.64 desc[UR36][R16.64], R2 ;  /* 0x0000000210007986 */ /* 0x0011e2000c101b24 */
[----:B------:R-:W-:Y:S05]  /*3970*/  BRA `(.L_x_16848) ;  /* 0x0000000800b47947 */ /* 0x000fea0003800000 */
.L_x_16843:
        /* <DEDUP_REMOVED lines=8> */
[----:B------:R-:W-:-:S04]  /*3a00*/  PRMT R0, R3, 0x9910, RZ ;  /* 0x0000991003007816 */ /* 0x000fc800000000ff */
[----:B------:R-:W-:-:S04]  /*3a10*/  ISETP.NE.AND P0, PT, R0, RZ, PT ;  /* 0x000000ff0000720c */ /* 0x000fc80003f05270 */
[----:B------:R-:W-:-:S05]  /*3a20*/  SEL R3, RZ, 0x1, !P0 ;  /* 0x00000001ff037807 */ /* 0x000fca0004000000 */
[----:B------:R0:W-:Y:S01]  /*3a30*/  STG.E.U8 desc[UR36][R16.64], R3 ;  /* 0x0000000310007986 */ /* 0x0001e2000c101124 */
[----:B------:R-:W-:Y:S05]  /*3a40*/  BRA `(.L_x_16848) ;  /* 0x0000000800807947 */ /* 0x000fea0003800000 */
.L_x_16857:
[----:B------:R-:W0:Y:S01]  /*3a50*/  I2F.F64.S16 R4, R3 ;  /* 0x0000000300047312 */ /* 0x000e220000101c00 */
[----:B------:R-:W-:-:S05]  /*3a60*/  CS2R R6, SRZ ;  /* 0x0000000000067805 */ /* 0x000fca000001ff00 */
[----:B0-----:R0:W-:Y:S01]  /*3a70*/  STG.E.128 desc[UR36][R16.64], R4 ;  /* 0x0000000410007986 */ /* 0x0011e2000c101d24 */
[----:B------:R-:W-:Y:S05]  /*3a80*/  BRA `(.L_x_16848) ;  /* 0x0000000800707947 */ /* 0x000fea0003800000 */
.L_x_16856:
[----:B------:R-:W-:-:S13]  /*3a90*/  ISETP.NE.AND P0, PT, R2, 0xf, PT ;  /* 0x0000000f0200780c */ /* 0x000fda0003f05270 */
[----:B------:R-:W-:Y:S05]  /*3aa0*/  @!P0 BRA `(.L_x_16858) ;  /* 0x0000000000b48947 */ /* 0x000fea0003800000 */
[----:B------:R-:W-:-:S13]  /*3ab0*/  ISETP.NE.AND P0, PT, R2, 0x17, PT ;  /* 0x000000170200780c */ /* 0x000fda0003f05270 */
[----:B------:R-:W-:Y:S05]  /*3ac0*/  @!P0 BRA `(.L_x_16859) ;  /* 0x0000000000548947 */ /* 0x000fea0003800000 */
[----:B------:R-:W-:-:S13]  /*3ad0*/  ISETP.NE.AND P0, PT, R2, 0x18, PT ;  /* 0x000000180200780c */ /* 0x000fda0003f05270 */
[----:B------:R-:W-:Y:S05]  /*3ae0*/  @P0 BRA `(.L_x_16847) ;  /* 0x0000000400f80947 */ /* 0x000fea0003800000 */
[----:B------:R-:W0:Y:S01]  /*3af0*/  I2F.S16 R5, R3 ;  /* 0x0000000300057306 */ /* 0x000e220000101400 */
[----:B------:R-:W-:Y:S01]  /*3b00*/  BSSY B0, `(.L_x_16860) ;  /* 0x000000e000007945 */ /* 0x000fe20003800000 */
[C---:B0-----:R-:W-:Y:S02]  /*3b10*/  LOP3.LUT R2, R5.reuse, 0x7fffffff, RZ, 0xc0, !PT ;  /* 0x7fffffff05027812 */ /* 0x041fe400078ec0ff */
        /* <DEDUP_REMOVED lines=12> */
.L_x_16861:
[----:B------:R-:W-:Y:S05]  /*3be0*/  BSYNC B0 ;  /* 0x0000000000007941 */ /* 0x000fea0003800000 */
.L_x_16860:
[----:B------:R-:W-:-:S05]  /*3bf0*/  LOP3.LUT R3, R0, R3, RZ, 0xfc, !PT ;  /* 0x0000000300037212 */ /* 0x000fca00078efcff */
[----:B------:R0:W-:Y:S01]  /*3c00*/  STG.E.U8 desc[UR36][R16.64], R3 ;  /* 0x0000000310007986 */ /* 0x0001e2000c101124 */
[----:B------:R-:W-:Y:S05]  /*3c10*/  BRA `(.L_x_16848) ;  /* 0x00000008000c7947 */ /* 0x000fea0003800000 */
.L_x_16859:
[----:B------:R-:W0:Y:S01]  /*3c20*/  I2F.S16 R3, R3 ;  /* 0x0000000300037306 */ /* 0x000e220000101400 */
[----:B------:R-:W-:Y:S01]  /*3c30*/  BSSY B0, `(.L_x_16862) ;  /* 0x000000f000007945 */ /* 0x000fe20003800000 */
[----:B0-----:R-:W-:-:S04]  /*3c40*/  LOP3.LUT R2, R3, 0x7fffffff, RZ, 0xc0, !PT ;  /* 0x7fffffff03027812 */ /* 0x001fc800078ec0ff */
        /* <DEDUP_REMOVED lines=10> */
.L_x_16863:
[----:B------:R-:W-:Y:S01]  /*3cf0*/  IMAD.MOV.U32 R0, RZ, RZ, 0x7f ;  /* 0x0000007fff007424 */ /* 0x000fe200078e00ff */
[----:B------:R-:W-:-:S04]  /*3d00*/  ISETP.GT.U32.AND P0, PT, R2, 0x7f800000, PT ;  /* 0x7f8000000200780c */ /* 0x000fc80003f04070 */
[----:B------:R-:W-:-:S09]  /*3d10*/  SEL R0, R0, 0x7c, P0 ;  /* 0x0000007c00007807 */ /* 0x000fd20000000000 */
.L_x_16864:
[----:B------:R-:W-:Y:S05]  /*3d20*/  BSYNC B0 ;  /* 0x0000000000007941 */ /* 0x000fea0003800000 */
.L_x_16862:
[----:B------:R-:W-:-:S04]  /*3d30*/  LOP3.LUT R2, R3, 0x80000000, RZ, 0xc0, !PT ;  /* 0x8000000003027812 */ /* 0x000fc800078ec0ff */
[----:B------:R-:W-:-:S04]  /*3d40*/  SHF.R.U32.HI R3, RZ, 0x18, R2 ;  /* 0x00000018ff037819 */ /* 0x000fc80000011602 */
[----:B------:R-:W-:-:S05]  /*3d50*/  LOP3.LUT R3, R0, R3, RZ, 0xfc, !PT ;  /* 0x0000000300037212 */ /* 0x000fca00078efcff */
[----:B------:R0:W-:Y:S01]  /*3d60*/  STG.E.U8 desc[UR36][R16.64], R3 ;  /* 0x0000000310007986 */ /* 0x0001e2000c101124 */
[----:B------:R-:W-:Y:S05]  /*3d70*/  BRA `(.L_x_16848) ;  /* 0x0000000400b47947 */ /* 0x000fea0003800000 */
.L_x_16858:
[----:B------:R-:W0:Y:S02]  /*3d80*/  I2F.S16 R0, R3 ;  /* 0x0000000300007306 */ /* 0x000e240000101400 */
[----:B0-----:R-:W-:-:S05]  /*3d90*/  F2FP.BF16.F32.PACK_AB R0, RZ, R0 ;  /* 0x00000000ff00723e */ /* 0x001fca00000010ff */
[----:B------:R0:W-:Y:S01]  /*3da0*/  STG.E.U16 desc[UR36][R16.64], R0 ;  /* 0x0000000010007986 */ /* 0x0001e2000c101524 */
[----:B------:R-:W-:Y:S05]  /*3db0*/  BRA `(.L_x_16848) ;  /* 0x0000000400a47947 */ /* 0x000fea0003800000 */
.L_x_16855:
        /* <DEDUP_REMOVED lines=8> */
[----:B------:R0:W-:Y:S01]  /*3e40*/  STG.E.U16 desc[UR36][R16.64], R3 ;  /* 0x0000000310007986 */ /* 0x0001e2000c101524 */
[----:B------:R-:W-:Y:S05]  /*3e50*/  BRA `(.L_x_16848) ;  /* 0x00000004007c7947 */ /* 0x000fea0003800000 */
.L_x_16867:
[----:B------:R-:W0:Y:S01]  /*3e60*/  I2F.S16 R3, R3 ;  /* 0x0000000300037306 */ /* 0x000e220000101400 */
[----:B------:R-:W-:Y:S01]  /*3e70*/  BSSY B0, `(.L_x_16868) ;  /* 0x0000014000007945 */ /* 0x000fe20003800000 */
[----:B------:R-:W-:Y:S01]  /*3e80*/  IMAD.MOV.U32 R8, RZ, RZ, 0x80 ;  /* 0x00000080ff087424 */ /* 0x000fe200078e00ff */
[----:B0-----:R-:W-:-:S04]  /*3e90*/  LOP3.LUT R2, R3, 0x7fffffff, RZ, 0xc0, !PT ;  /* 0x7fffffff03027812 */ /* 0x001fc800078ec0ff */
        /* <DEDUP_REMOVED lines=13> */
.L_x_16870:
[----:B------:R-:W-:-:S04]  /*3f70*/  LOP3.LUT R2, R3, 0x80000000, RZ, 0xc0, !PT ;  /* 0x8000000003027812 */ /* 0x000fc800078ec0ff */
[----:B------:R-:W-:-:S04]  /*3f80*/  SHF.R.U32.HI R3, RZ, 0x18, R2 ;  /* 0x00000018ff037819 */ /* 0x000fc80000011602 */
[----:B------:R-:W-:-:S04]  /*3f90*/  LOP3.LUT R0, R0, R3, RZ, 0xfc, !PT ;  /* 0x0000000300007212 */ /* 0x000fc800078efcff */
[----:B------:R-:W-:-:S07]  /*3fa0*/  PRMT R8, R0, 0x7610, R8 ;  /* 0x0000761000087816 */ /* 0x000fce0000000008 */
.L_x_16869:
[----:B------:R-:W-:Y:S05]  /*3fb0*/  BSYNC B0 ;  /* 0x0000000000007941 */ /* 0x000fea0003800000 */
.L_x_16868:
[----:B------:R0:W-:Y:S01]  /*3fc0*/  STG.E.U8 desc[UR36][R16.64], R8 ;  /* 0x0000000810007986 */ /* 0x0001e2000c101124 */
[----:B------:R-:W-:Y:S05]  /*3fd0*/  BRA `(.L_x_16848) ;  /* 0x00000004001c7947 */ /* 0x000fea0003800000 */
.L_x_16866:
        /* <DEDUP_REMOVED lines=17> */
.L_x_16873:
[----:B------:R-:W-:-:S04]  /*40f0*/  LOP3.LUT R2, R3, 0x80000000, RZ, 0xc0, !PT ;  /* 0x8000000003027812 */ /* 0x000fc800078ec0ff */
[----:B------:R-:W-:-:S04]  /*4100*/  SHF.R.U32.HI R3, RZ, 0x18, R2 ;  /* 0x00000018ff037819 */ /* 0x000fc80000011602 */
[----:B------:R-:W-:-:S04]  /*4110*/  LOP3.LUT R0, R0, R3, RZ, 0xfc, !PT ;  /* 0x0000000300007212 */ /* 0x000fc800078efcff */
[----:B------:R-:W-:-:S07]  /*4120*/  PRMT R8, R0, 0x7610, R8 ;  /* 0x0000761000087816 */ /* 0x000fce0000000008 */
.L_x_16872:
[----:B------:R-:W-:Y:S05]  /*4130*/  BSYNC B0 ;  /* 0x0000000000007941 */ /* 0x000fea0003800000 */
.L_x_16871:
[----:B------:R0:W-:Y:S01]  /*4140*/  STG.E.U8 desc[UR36][R16.64], R8 ;  /* 0x0000000810007986 */ /* 0x0001e2000c101124 */
[----:B------:R-:W-:Y:S05]  /*4150*/  BRA `(.L_x_16848) ;  /* 0x0000000000bc7947 */ /* 0x000fea0003800000 */
.L_x_16865:
[----:B------:R-:W-:-:S13]  /*4160*/  ISETP.NE.AND P0, PT, R2, 0x1c, PT ;  /* 0x0000001c0200780c */ /* 0x000fda0003f05270 */
[----:B------:R-:W-:Y:S05]  /*4170*/  @!P0 BRA `(.L_x_16874) ;  /* 0x0000000000ac8947 */ /* 0x000fea0003800000 */
[----:B------:R-:W-:-:S13]  /*4180*/  ISETP.NE.AND P0, PT, R2, 0x1d, PT ;  /* 0x0000001d0200780c */ /* 0x000fda0003f05270 */
[----:B------:R-:W-:Y:S05]  /*4190*/  @!P0 BRA `(.L_x_16875) ;  /* 0x0000000000908947 */ /* 0x000fea0003800000 */
[----:B------:R-:W-:-:S13]  /*41a0*/  ISETP.NE.AND P0, PT, R2, 0x2c, PT ;  /* 0x0000002c0200780c */ /* 0x000fda0003f05270 */
[----:B------:R-:W-:Y:S05]  /*41b0*/  @P0 BRA `(.L_x_16847) ;  /* 0x0000000000440947 */ /* 0x000fea0003800000 */
[----:B------:R-:W0:Y:S02]  /*41c0*/  I2F.S16 R3, R3 ;  /* 0x0000000300037306 */ /* 0x000e240000101400 */
[----:B0-----:R-:W-:-:S04]  /*41d0*/  SHF.R.U32.HI R2, RZ, 0x17, R3 ;  /* 0x00000017ff027819 */ /* 0x001fc80000011603 */
[----:B------:R-:W-:-:S04]  /*41e0*/  LOP3.LUT R4, R2, 0xff, RZ, 0xc0, !PT ;  /* 0x000000ff02047812 */ /* 0x000fc800078ec0ff */
[----:B------:R-:W-:-:S13]  /*41f0*/  ISETP.NE.AND P1, PT, R4, 0xff, PT ;  /* 0x000000ff0400780c */ /* 0x000fda0003f25270 */
[--C-:B------:R-:W-:Y:S02]  /*4200*/  @P1 SHF.R.U32.HI R0, RZ, 0x16, R3.reuse ;  /* 0x00000016ff001819 */ /* 0x100fe40000011603 */
[----:B------:R-:W-:Y:S01]  /*4210*/  @P1 LOP3.LUT P0, RZ, R4, 0x3fffff, R3, 0xf8, !PT ;  /* 0x003fffff04ff1812 */ /* 0x000fe2000780f803 */
[----:B------:R-:W-:Y:S01]  /*4220*/  @P1 VIADD R4, R2, 0x1 ;  /* 0x0000000102041836 */ /* 0x000fe20000000000 */
[----:B------:R-:W-:-:S04]  /*4230*/  @P1 LOP3.LUT R0, R0, 0x1, RZ, 0xc0, !PT ;  /* 0x0000000100001812 */ /* 0x000fc800078ec0ff */
[----:B------:R-:W-:Y:S01]  /*4240*/  @P1 ISETP.EQ.U32.AND P2, PT, R0, 0x1, P0 ;  /* 0x000000010000180c */ /* 0x000fe20000742070 */
[----:B------:R-:W-:Y:S01]  /*4250*/  IMAD.MOV.U32 R0, RZ, RZ, 0xff ;  /* 0x000000ffff007424 */ /* 0x000fe200078e00ff */
[----:B------:R-:W-:Y:S02]  /*4260*/  PLOP3.LUT P0, PT, PT, PT, PT, 0x80, 0x0 ;  /* 0x000000000000781c */ /* 0x000fe40003f0f070 */
[----:B------:R-:W-:Y:S02]  /*4270*/  @P1 PLOP3.LUT P0, PT, P2, PT, PT, 0x80, 0x0 ;  /* 0x000000000000181c */ /* 0x000fe4000170f070 */
[----:B------:R-:W-:-:S11]  /*4280*/  PRMT R3, R0, 0x7610, R3 ;  /* 0x0000761000037816 */ /* 0x000fd60000000003 */
[----:B------:R-:W-:-:S04]  /*4290*/  @!P0 IMAD.MOV R4, RZ, RZ, R2 ;  /* 0x000000ffff048224 */ /* 0x000fc800078e0202 */
[----:B------:R-:W-:-:S05]  /*42a0*/  @P1 IMAD.MOV.U32 R3, RZ, RZ, R4 ;  /* 0x000000ffff031224 */ /* 0x000fca00078e0004 */
[----:B------:R0:W-:Y:S01]  /*42b0*/  STG.E.U8 desc[UR36][R16.64], R3 ;  /* 0x0000000310007986 */ /* 0x0001e2000c101124 */
[----:B------:R-:W-:Y:S05]  /*42c0*/  BRA `(.L_x_16848) ;  /* 0x0000000000607947 */ /* 0x000fea0003800000 */
.L_x_16847:
        /* <DEDUP_REMOVED lines=16> */
.L_x_16876:
[----:B------:R-:W-:Y:S05]  /*43d0*/  BRA `(.L_x_16848) ;  /* 0x00000000001c7947 */ /* 0x000fea0003800000 */
.L_x_16875:
[----:B------:R-:W-:-:S05]  /*43e0*/  PRMT R3, R3, 0x9910, RZ ;  /* 0x0000991003037816 */ /* 0x000fca00000000ff */
[----:B------:R-:W-:-:S05]  /*43f0*/  IMAD.MOV.U32 R2, RZ, RZ, R3 ;  /* 0x000000ffff027224 */ /* 0x000fca00078e0003 */
[----:B------:R-:W-:-:S05]  /*4400*/  SHF.R.S32.HI R3, RZ, 0x1f, R2 ;  /* 0x0000001fff037819 */ /* 0x000fca0000011402 */
[----:B------:R0:W-:Y:S01]  /*4410*/  STG.E.64 desc[UR36][R16.64], R2 ;  /* 0x0000000210007986 */ /* 0x0001e2000c101b24 */
[----:B------:R-:W-:Y:S05]  /*4420*/  BRA `(.L_x_16848) ;  /* 0x0000000000087947 */ /* 0x000fea0003800000 */
.L_x_16874:
[----:B------:R-:W-:-:S05]  /*4430*/  PRMT R3, R3, 0x9910, RZ ;  /* 0x0000991003037816 */ /* 0x000fca00000000ff */
[----:B------:R0:W-:Y:S02]  /*4440*/  STG.E desc[UR36][R16.64], R3 ;  /* 0x0000000310007986 */ /* 0x0001e4000c101924 */
.L_x_16848:
[----:B------:R-:W-:-:S04]  /*4450*/  IMAD R18, R18, 0x200, R23 ;  /* 0x0000020012127824 */ /* 0x000fc800078e0217 */
[----:B------:R-:W-:-:S07]  /*4460*/  VIADD R19, R18, 0x80 ;  /* 0x0000008012137836 */ /* 0x000fce0000000000 */
.L_x_16775:
[----:B------:R-:W-:Y:S05]  /*4470*/  BSYNC B6 ;  /* 0x0000000000067941 */ /* 0x000fea0003800000 */
.L_x_16774:
[----:B------:R-:W-:Y:S01]  /*4480*/  ULDC UR4, c[0x0][0x210] ;  /* 0x0000840000047ab9 */ /* 0x000fe20000000800 */
[----:B------:R-:W-:Y:S01]  /*4490*/  BSSY B6, `(.L_x_16877) ;  /* 0x000043e000067945 */ /* 0x000fe20003800000 */
[----:B------:R-:W-:-:S13]  /*44a0*/  ISETP.GE.AND P0, PT, R19, UR4, PT ;  /* 0x0000000413007c0c */ /* 0x000fda000bf06270 */
[----:B------:R-:W-:Y:S05]  /*44b0*/  @P0 BRA `(.L_x_16878) ;  /* 0x0000004000ec0947 */ /* 0x000fea0003800000 */
[----:B0-----:R-:W0:Y:S01]  /*44c0*/  LDC R6, c[0x0][0x218] ;  /* 0x00008600ff067b82 */ /* 0x001e220000000800 */
        /* <DEDUP_REMOVED lines=353> */
.L_x_16879:
        /* <DEDUP_REMOVED lines=20> */
.L_x_16883:
[----:B------:R0:W5:Y:S01]  /*5c20*/  LDG.E.U8 R22, desc[UR36][R2.64] ;  /* 0x0000002402167981 */ /* 0x000162000c1e1100 */
[----:B------:R-:W-:Y:S05]  /*5c30*/  BRA `(.L_x_16885) ;  /* 0x0000000c00547947 */ /* 0x000fea0003800000 */
.L_x_16882:
        /* <DEDUP_REMOVED lines=8> */
.L_x_16887:
[----:B------:R0:W5:Y:S01]  /*5cc0*/  LDG.E.U16 R22, desc[UR36][R2.64] ;  /* 0x0000002402167981 */ /* 0x000162000c1e1500 */
[----:B------:R-:W-:Y:S05]  /*5cd0*/  BRA `(.L_x_16885) ;  /* 0x0000000c002c7947 */ /* 0x000fea0003800000 */
.L_x_16886:
[----:B------:R0:W5:Y:S01]  /*5ce0*/  LDG.E.U16 R22, desc[UR36][R2.64] ;  /* 0x0000002402167981 */ /* 0x000162000c1e1500 */
[----:B------:R-:W-:Y:S05]  /*5cf0*/  BRA `(.L_x_16885) ;  /* 0x0000000c00247947 */ /* 0x000fea0003800000 */
.L_x_16881:
        /* <DEDUP_REMOVED lines=9> */
.L_x_16889:
[----:B------:R-:W2:Y:S02]  /*5d90*/  LDG.E.U16 R0, desc[UR36][R2.64] ;  /* 0x0000002402007981 */ /* 0x000ea4000c1e1500 */
[----:B--2---:R-:W-:-:S06]  /*5da0*/  HADD2.F32 R0, -RZ, R0.H0_H0 ;  /* 0x20000000ff007230 */ /* 0x004fcc0000004100 */
[----:B------:R-:W0:Y:S02]  /*5db0*/  F2I.FTZ.TRUNC.NTZ R0, R0 ;  /* 0x0000000000007305 */ /* 0x000e24000021f100 */
[----:B0-----:R-:W-:Y:S01]  /*5dc0*/  PRMT R22, R0, 0x7610, R22 ;  /* 0x0000761000167816 */ /* 0x001fe20000000016 */
[----:B------:R-:W-:Y:S06]  /*5dd0*/  BRA `(.L_x_16885) ;  /* 0x0000000800ec7947 */ /* 0x000fec0003800000 */
.L_x_16888:
        /* <DEDUP_REMOVED lines=9> */
.L_x_16891:
[----:B------:R-:W2:Y:S02]  /*5e70*/  LDG.E.U16 R2, desc[UR36][R2.64] ;  /* 0x0000002402027981 */ /* 0x000ea4000c1e1500 */
[----:B--2---:R-:W-:-:S06]  /*5e80*/  HADD2.F32 R0, -RZ, R2.H0_H0 ;  /* 0x20000002ff007230 */ /* 0x004fcc0000004100 */
[----:B------:R-:W0:Y:S02]  /*5e90*/  F2I.FTZ.TRUNC.NTZ R0, R0 ;  /* 0x0000000000007305 */ /* 0x000e24000021f100 */
[----:B0-----:R-:W-:Y:S01]  /*5ea0*/  PRMT R22, R0, 0x7610, R22 ;  /* 0x0000761000167816 */ /* 0x001fe20000000016 */
[----:B------:R-:W-:Y:S06]  /*5eb0*/  BRA `(.L_x_16885) ;  /* 0x0000000800b47947 */ /* 0x000fec0003800000 */
.L_x_16890:
[----:B------:R-:W2:Y:S02]  /*5ec0*/  LDG.E.64 R2, desc[UR36][R2.64] ;  /* 0x0000002402027981 */ /* 0x000ea4000c1e1b00 */
[----:B--2---:R0:W1:Y:S01]  /*5ed0*/  F2I.F64.TRUNC R22, R2 ;  /* 0x0000000200167311 */ /* 0x004062000030d100 */
[----:B------:R-:W-:Y:S05]  /*5ee0*/  BRA `(.L_x_16885) ;  /* 0x0000000800a87947 */ /* 0x000fea0003800000 */
.L_x_16880:
        /* <DEDUP_REMOVED lines=12> */
.L_x_16894:
[----:B------:R-:W2:Y:S02]  /*5fb0*/  LDG.E.64 R2, desc[UR36][R2.64] ;  /* 0x0000002402027981 */ /* 0x000ea4000c1e1b00 */
[----:B--2---:R0:W1:Y:S01]  /*5fc0*/  F2I.F64.TRUNC R22, R2 ;  /* 0x0000000200167311 */ /* 0x004062000030d100 */
[----:B------:R-:W-:Y:S05]  /*5fd0*/  BRA `(.L_x_16885) ;  /* 0x00000008006c7947 */ /* 0x000fea0003800000 */
.L_x_16893:
        /* <DEDUP_REMOVED lines=28> */
.L_x_16896:
        /* <DEDUP_REMOVED lines=15> */
.L_x_16895:
[----:B------:R-:W2:Y:S02]  /*6290*/  LDG.E.U16 R0, desc[UR36][R2.64] ;  /* 0x0000002402007981 */ /* 0x000ea4000c1e1500 */
[----:B--2---:R-:W-:-:S06]  /*62a0*/  IMAD.U32 R0, R0, 0x10000, RZ ;  /* 0x0001000000007824 */ /* 0x004fcc00078e00ff */
[----:B------:R-:W0:Y:S02]  /*62b0*/  F2I.FTZ.TRUNC.NTZ R0, R0 ;  /* 0x0000000000007305 */ /* 0x000e24000021f100 */
[----:B0-----:R-:W-:Y:S01]  /*62c0*/  PRMT R22, R0, 0x7610, R22 ;  /* 0x0000761000167816 */ /* 0x001fe20000000016 */
[----:B------:R-:W-:Y:S06]  /*62d0*/  BRA `(.L_x_16885) ;  /* 0x0000000400ac7947 */ /* 0x000fec0003800000 */
.L_x_16892:
        /* <DEDUP_REMOVED lines=10> */
.L_x_16899:
        /* <DEDUP_REMOVED lines=21> */
.L_x_16903:
[----:B------:R-:W-:Y:S05]  /*64d0*/  BSYNC B1 ;  /* 0x0000000000017941 */ /* 0x000fea0003800000 */
.L_x_16902:
[----:B------:R-:W-:Y:S01]  /*64e0*/  LEA R3, R0, 0x3b800000, 0x17 ;  /* 0x3b80000000037811 */ /* 0x000fe200078eb8ff */
[----:B------:R-:W-:-:S05]  /*64f0*/  IMAD.SHL.U32 R0, R2, 0x100000, RZ ;  /* 0x0010000002007824 */ /* 0x000fca00078e00ff */
[----:B------:R-:W-:-:S07]  /*6500*/  LOP3.LUT R0, R3, R0, R4, 0xfe, !PT ;  /* 0x0000000003007212 */ /* 0x000fce00078efe04 */
.L_x_16901:
[----:B------:R-:W-:Y:S05]  /*6510*/  BSYNC B0 ;  /* 0x0000000000007941 */ /* 0x000fea0003800000 */
.L_x_16900:
[----:B------:R-:W0:Y:S02]  /*6520*/  F2I.FTZ.TRUNC.NTZ R0, R0 ;  /* 0x0000000000007305 */ /* 0x000e24000021f100 */
[----:B0-----:R-:W-:Y:S01]  /*6530*/  PRMT R22, R0, 0x7610, R22 ;  /* 0x0000761000167816 */ /* 0x001fe20000000016 */
[----:B------:R-:W-:Y:S06]  /*6540*/  BRA `(.L_x_16885) ;  /* 0x0000000400107947 */ /* 0x000fec0003800000 */
.L_x_16898:
        /* <DEDUP_REMOVED lines=21> */
.L_x_16907:
[----:B------:R-:W-:Y:S05]  /*66a0*/  BSYNC B1 ;  /* 0x0000000000017941 */ /* 0x000fea0003800000 */
.L_x_16906:
[----:B------:R-:W-:Y:S01]  /*66b0*/  LEA R3, R0, 0x37800000, 0x17 ;  /* 0x3780000000037811 */ /* 0x000fe200078eb8ff */
[----:B------:R-:W-:-:S05]  /*66c0*/  IMAD.SHL.U32 R0, R2, 0x200000, RZ ;  /* 0x0020000002007824 */ /* 0x000fca00078e00ff */
[----:B------:R-:W-:-:S07]  /*66d0*/  LOP3.LUT R0, R3, R0, R4, 0xfe, !PT ;  /* 0x0000000003007212 */ /* 0x000fce00078efe04 */
.L_x_16905:
[----:B------:R-:W-:Y:S05]  /*66e0*/  BSYNC B0 ;  /* 0x0000000000007941 */ /* 0x000fea0003800000 */
.L_x_16904:
[----:B------:R-:W0:Y:S02]  /*66f0*/  F2I.FTZ.TRUNC.NTZ R0, R0 ;  /* 0x0000000000007305 */ /* 0x000e24000021f100 */
[----:B0-----:R-:W-:Y:S01]  /*6700*/  PRMT R22, R0, 0x7610, R22 ;  /* 0x0000761000167816 */ /* 0x001fe20000000016 */
[----:B------:R-:W-:Y:S06]  /*6710*/  BRA `(.L_x_16885) ;  /* 0x00000000009c7947 */ /* 0x000fec0003800000 */
.L_x_16897:
        /* <DEDUP_REMOVED lines=14> */
.L_x_16911:
[----:B------:R-:W-:Y:S05]  /*6800*/  BSYNC B0 ;  /* 0x0000000000007941 */ /* 0x000fea0003800000 */
.L_x_16910:
[----:B------:R-:W0:Y:S02]  /*6810*/  F2I.FTZ.TRUNC.NTZ R0, R0 ;  /* 0x0000000000007305 */ /* 0x000e24000021f100 */
[----:B0-----:R-:W-:Y:S01]  /*6820*/  PRMT R22, R0, 0x7610, R22 ;  /* 0x0000761000167816 */ /* 0x001fe20000000016 */
[----:B------:R-:W-:Y:S06]  /*6830*/  BRA `(.L_x_16885) ;  /* 0x0000000000547947 */ /* 0x000fec0003800000 */
.L_x_16884:
        /* <DEDUP_REMOVED lines=16> */
.L_x_16912:
[----:B------:R-:W-:Y:S01]  /*6940*/  PRMT R22, RZ, 0x7610, R22 ;  /* 0x00007610ff167816 */ /* 0x000fe20000000016 */
[----:B------:R-:W-:Y:S06]  /*6950*/  BRA `(.L_x_16885) ;  /* 0x00000000000c7947 */ /* 0x000fec0003800000 */
.L_x_16909:
[----:B------:R3:W5:Y:S01]  /*6960*/  LDG.E.U16 R22, desc[UR36][R2.64] ;  /* 0x0000002402167981 */ /* 0x000762000c1e1500 */
[----:B------:R-:W-:Y:S05]  /*6970*/  BRA `(.L_x_16885) ;  /* 0x0000000000047947 */ /* 0x000fea0003800000 */
.L_x_16908:
[----:B------:R4:W5:Y:S02]  /*6980*/  LDG.E.U16 R22, desc[UR36][R2.64] ;  /* 0x0000002402167981 */ /* 0x000964000c1e1500 */
.L_x_16885:
[----:B------:R-:W1:Y:S01]  /*6990*/  LDC.U8 R4, c[0x0][0x493] ;  /* 0x000124c0ff047b82 */ /* 0x000e620000000000 */
[----:B------:R-:W-:Y:S02]  /*69a0*/  ULDC.64 UR4, c[0x0][0x488] ;  /* 0x0001220000047ab9 */ /* 0x000fe40000000a00 */
        /* <DEDUP_REMOVED lines=15> */
.L_x_16916:
[----:B------:R4:W5:Y:S01]  /*6aa0*/  LDG.E.U8 R0, desc[UR36][R2.64] ;  /* 0x0000002402007981 */ /* 0x000962000c1e1100 */
[----:B------:R-:W-:Y:S05]  /*6ab0*/  BRA `(.L_x_16918) ;  /* 0x0000000c00547947 */ /* 0x000fea0003800000 */
.L_x_16915:
        /* <DEDUP_REMOVED lines=8> */
.L_x_16920:
[----:B------:R2:W5:Y:S01]  /*6b40*/  LDG.E.U16 R0, desc[UR36][R2.64] ;  /* 0x0000002402007981 */ /* 0x000562000c1e1500 */
[----:B------:R-:W-:Y:S05]  /*6b50*/  BRA `(.L_x_16918) ;  /* 0x0000000c002c7947 */ /* 0x000fea0003800000 */
.L_x_16919:
[----:B------:R0:W5:Y:S01]  /*6b60*/  LDG.E.U16 R0, desc[UR36][R2.64] ;  /* 0x0000002402007981 */ /* 0x000162000c1e1500 */
[----:B------:R-:W-:Y:S05]  /*6b70*/  BRA `(.L_x_16918) ;  /* 0x0000000c00247947 */ /* 0x000fea0003800000 */
.L_x_16914:
        /* <DEDUP_REMOVED lines=9> */
.L_x_16922:
[----:B------:R-:W2:Y:S02]  /*6c10*/  LDG.E.U16 R4, desc[UR36][R2.64] ;  /* 0x0000002402047981 */ /* 0x000ea4000c1e1500 */
[----:B--2---:R-:W-:-:S06]  /*6c20*/  HADD2.F32 R4, -RZ, R4.H0_H0 ;  /* 0x20000004ff047230 */ /* 0x004fcc0000004100 */
[----:B------:R-:W0:Y:S02]  /*6c30*/  F2I.FTZ.TRUNC.NTZ R4, R4 ;  /* 0x0000000400047305 */ /* 0x000e24000021f100 */
[----:B0-----:R-:W-:Y:S01]  /*6c40*/  PRMT R0, R4, 0x7610, R0 ;  /* 0x0000761004007816 */ /* 0x001fe20000000000 */
[----:B------:R-:W-:Y:S06]  /*6c50*/  BRA `(.L_x_16918) ;  /* 0x0000000800ec7947 */ /* 0x000fec0003800000 */
.L_x_16921:
        /* <DEDUP_REMOVED lines=9> */
.L_x_16924:
[----:B------:R-:W2:Y:S02]  /*6cf0*/  LDG.E.U16 R2, desc[UR36][R2.64] ;  /* 0x0000002402027981 */ /* 0x000ea4000c1e1500 */
[----:B--2---:R-:W-:-:S06]  /*6d00*/  HADD2.F32 R4, -RZ, R2.H0_H0 ;  /* 0x20000002ff047230 */ /* 0x004fcc0000004100 */
[----:B------:R-:W0:Y:S02]  /*6d10*/  F2I.FTZ.TRUNC.NTZ R4, R4 ;  /* 0x0000000400047305 */ /* 0x000e24000021f100 */
[----:B0-----:R-:W-:Y:S01]  /*6d20*/  PRMT R0, R4, 0x7610, R0 ;  /* 0x0000761004007816 */ /* 0x001fe20000000000 */
[----:B------:R-:W-:Y:S06]  /*6d30*/  BRA `(.L_x_16918) ;  /* 0x0000000800b47947 */ /* 0x000fec0003800000 */
.L_x_16923:
[----:B------:R-:W2:Y:S02]  /*6d40*/  LDG.E.64 R2, desc[UR36][R2.64] ;  /* 0x0000002402027981 */ /* 0x000ea4000c1e1b00 */
[----:B--2---:R0:W1:Y:S01]  /*6d50*/  F2I.F64.TRUNC R0, R2 ;  /* 0x0000000200007311 */ /* 0x004062000030d100 */
[----:B------:R-:W-:Y:S05]  /*6d60*/  BRA `(.L_x_16918) ;  /* 0x0000000800a87947 */ /* 0x000fea0003800000 */
.L_x_16913:
        /* <DEDUP_REMOVED lines=12> */
.L_x_16927:
[----:B------:R-:W2:Y:S02]  /*6e30*/  LDG.E.64 R2, desc[UR36][R2.64] ;  /* 0x0000002402027981 */ /* 0x000ea4000c1e1b00 */
[----:B--2---:R0:W1:Y:S01]  /*6e40*/  F2I.F64.TRUNC R0, R2 ;  /* 0x0000000200007311 */ /* 0x004062000030d100 */
[----:B------:R-:W-:Y:S05]  /*6e50*/  BRA `(.L_x_16918) ;  /* 0x00000008006c7947 */ /* 0x000fea0003800000 */
.L_x_16926:
        /* <DEDUP_REMOVED lines=28> */
.L_x_16929:
        /* <DEDUP_REMOVED lines=15> */
.L_x_16928:
[----:B------:R-:W2:Y:S02]  /*7110*/  LDG.E.U16 R4, desc[UR36][R2.64] ;  /* 0x0000002402047981 */ /* 0x000ea4000c1e1500 */
[----:B--2---:R-:W-:-:S06]  /*7120*/  IMAD.U32 R4, R4, 0x10000, RZ ;  /* 0x0001000004047824 */ /* 0x004fcc00078e00ff */
[----:B------:R-:W0:Y:S02]  /*7130*/  F2I.FTZ.TRUNC.NTZ R4, R4 ;  /* 0x0000000400047305 */ /* 0x000e24000021f100 */
[----:B0-----:R-:W-:Y:S01]  /*7140*/  PRMT R0, R4, 0x7610, R0 ;  /* 0x0000761004007816 */ /* 0x001fe20000000000 */
[----:B------:R-:W-:Y:S06]  /*7150*/  BRA `(.L_x_16918) ;  /* 0x0000000400ac7947 */ /* 0x000fec0003800000 */
.L_x_16925:
        /* <DEDUP_REMOVED lines=10> */
.L_x_16932:
        /* <DEDUP_REMOVED lines=21> */
.L_x_16936:
[----:B------:R-:W-:Y:S05]  /*7350*/  BSYNC B1 ;  /* 0x0000000000017941 */ /* 0x000fea0003800000 */
.L_x_16935:
[----:B------:R-:W-:Y:S01]  /*7360*/  IMAD.SHL.U32 R2, R2, 0x100000, RZ ;  /* 0x0010000002027824 */ /* 0x000fe200078e00ff */
[----:B------:R-:W-:-:S04]  /*7370*/  LEA R3, R0, 0x3b800000, 0x17 ;  /* 0x3b80000000037811 */ /* 0x000fc800078eb8ff */
[----:B------:R-:W-:-:S07]  /*7380*/  LOP3.LUT R4, R3, R2, R4, 0xfe, !PT ;  /* 0x0000000203047212 */ /* 0x000fce00078efe04 */
.L_x_16934:
[----:B------:R-:W-:Y:S05]  /*7390*/  BSYNC B0 ;  /* 0x0000000000007941 */ /* 0x000fea0003800000 */
.L_x_16933:
[----:B------:R-:W0:Y:S02]  /*73a0*/  F2I.FTZ.TRUNC.NTZ R4, R4 ;  /* 0x0000000400047305 */ /* 0x000e24000021f100 */
[----:B0-----:R-:W-:Y:S01]  /*73b0*/  PRMT R0, R4, 0x7610, R0 ;  /* 0x0000761004007816 */ /* 0x001fe20000000000 */
[----:B------:R-:W-:Y:S06]  /*73c0*/  BRA `(.L_x_16918) ;  /* 0x0000000400107947 */ /* 0x000fec0003800000 */
.L_x_16931:
        /* <DEDUP_REMOVED lines=21> */
.L_x_16940:
[----:B------:R-:W-:Y:S05]  /*7520*/  BSYNC B1 ;  /* 0x0000000000017941 */ /* 0x000fea0003800000 */
.L_x_16939:
[----:B------:R-:W-:Y:S01]  /*7530*/  IMAD.SHL.U32 R2, R2, 0x200000, RZ ;  /* 0x0020000002027824 */ /* 0x000fe200078e00ff */
[----:B------:R-:W-:-:S04]  /*7540*/  LEA R3, R0, 0x37800000, 0x17 ;  /* 0x3780000000037811 */ /* 0x000fc800078eb8ff */
[----:B------:R-:W-:-:S07]  /*7550*/  LOP3.LUT R4, R3, R2, R4, 0xfe, !PT ;  /* 0x0000000203047212 */ /* 0x000fce00078efe04 */
.L_x_16938:
[----:B------:R-:W-:Y:S05]  /*7560*/  BSYNC B0 ;  /* 0x0000000000007941 */ /* 0x000fea0003800000 */
.L_x_16937:
[----:B------:R-:W0:Y:S02]  /*7570*/  F2I.FTZ.TRUNC.NTZ R4, R4 ;  /* 0x0000000400047305 */ /* 0x000e24000021f100 */
[----:B0-----:R-:W-:Y:S01]  /*7580*/  PRMT R0, R4, 0x7610, R0 ;  /* 0x0000761004007816 */ /* 0x001fe20000000000 */
[----:B------:R-:W-:Y:S06]  /*7590*/  BRA `(.L_x_16918) ;  /* 0x00000000009c7947 */ /* 0x000fec0003800000 */
.L_x_16930:
        /* <DEDUP_REMOVED lines=14> */
.L_x_16944:
[----:B------:R-:W-:Y:S05]  /*7680*/  BSYNC B0 ;  /* 0x0000000000007941 */ /* 0x000fea0003800000 */
.L_x_16943:
[----:B------:R-:W0:Y:S02]  /*7690*/  F2I.FTZ.TRUNC.NTZ R4, R4 ;  /* 0x0000000400047305 */ /* 0x000e24000021f100 */
[----:B0-----:R-:W-:Y:S01]  /*76a0*/  PRMT R0, R4, 0x7610, R0 ;  /* 0x0000761004007816 */ /* 0x001fe20000000000 */
[----:B------:R-:W-:Y:S06]  /*76b0*/  BRA `(.L_x_16918) ;  /* 0x0000000000547947 */ /* 0x000fec0003800000 */
.L_x_16917:
        /* <DEDUP_REMOVED lines=16> */
.L_x_16945:
[----:B------:R-:W-:Y:S01]  /*77c0*/  PRMT R0, RZ, 0x7610, R0 ;  /* 0x00007610ff007816 */ /* 0x000fe20000000000 */
[----:B------:R-:W-:Y:S06]  /*77d0*/  BRA `(.L_x_16918) ;  /* 0x00000000000c7947 */ /* 0x000fec0003800000 */
.L_x_16942:
[----:B------:R0:W5:Y:S01]  /*77e0*/  LDG.E.U16 R0, desc[UR36][R2.64] ;  /* 0x0000002402007981 */ /* 0x000162000c1e1500 */
[----:B------:R-:W-:Y:S05]  /*77f0*/  BRA `(.L_x_16918) ;  /* 0x0000000000047947 */ /* 0x000fea0003800000 */
.L_x_16941:
[----:B------:R0:W5:Y:S02]  /*7800*/  LDG.E.U16 R0, desc[UR36][R2.64] ;  /* 0x0000002402007981 */ /* 0x000164000c1e1500 */
.L_x_16918:
[----:B-1---5:R-:W-:Y:S02]  /*7810*/  PRMT R7, R0, 0x9910, RZ ;  /* 0x0000991000077816 */ /* 0x022fe400000000ff */
[----:B------:R-:W-:Y:S02]  /*7820*/  PRMT R0, R22, 0x9910, RZ ;  /* 0x0000991016007816 */ /* 0x000fe400000000ff */
[-C--:B------:R-:W-:Y:S02]  /*7830*/  IABS R6, R7.reuse ;  /* 0x0000000700067213 */ /* 0x080fe40000000000 */
        /* <DEDUP_REMOVED lines=36> */
.L_x_16949:
[----:B------:R0:W-:Y:S01]  /*7a80*/  STG.E.U8 desc[UR36][R16.64], R3 ;  /* 0x0000000310007986 */ /* 0x0001e2000c101124 */
[----:B------:R-:W-:Y:S05]  /*7a90*/  BRA `(.L_x_16951) ;  /* 0x0000000c00707947 */ /* 0x000fea0003800000 */
.L_x_16948:
        /* <DEDUP_REMOVED lines=11> */
.L_x_16953:
[----:B------:R-:W-:-:S05]  /*7b50*/  PRMT R3, R3, 0x9910, RZ ;  /* 0x0000991003037816 */ /* 0x000fca00000000ff */
[----:B------:R3:W-:Y:S01]  /*7b60*/  STG.E desc[UR36][R16.64], R3 ;  /* 0x0000000310007986 */ /* 0x0007e2000c101924 */
[----:B------:R-:W-:Y:S05]  /*7b70*/  BRA `(.L_x_16951) ;  /* 0x0000000c00387947 */ /* 0x000fea0003800000 */
.L_x_16952:
[----:B------:R2:W-:Y:S01]  /*7b80*/  STG.E.U16 desc[UR36][R16.64], R3 ;  /* 0x0000000310007986 */ /* 0x0005e2000c101524 */
[----:B------:R-:W-:Y:S05]  /*7b90*/  BRA `(.L_x_16951) ;  /* 0x0000000c00307947 */ /* 0x000fea0003800000 */
.L_x_16947:
        /* <DEDUP_REMOVED lines=9> */
.L_x_16955:
[----:B------:R-:W0:Y:S02]  /*7c30*/  I2F.S16 R0, R3 ;  /* 0x0000000300007306 */ /* 0x000e240000101400 */
[----:B0-----:R-:W-:-:S05]  /*7c40*/  F2FP.F16.F32.PACK_AB R0, RZ, R0 ;  /* 0x00000000ff00723e */ /* 0x001fca00000000ff */
[----:B------:R0:W-:Y:S01]  /*7c50*/  STG.E.U16 desc[UR36][R16.64], R0 ;  /* 0x0000000010007986 */ /* 0x0001e2000c101524 */
[----:B------:R-:W-:Y:S05]  /*7c60*/  BRA `(.L_x_16951) ;  /* 0x0000000800fc7947 */ /* 0x000fea0003800000 */
.L_x_16954:
        /* <DEDUP_REMOVED lines=10> */
.L_x_16957:
[----:B------:R-:W0:Y:S02]  /*7d10*/  I2F.S16 R3, R3 ;  /* 0x0000000300037306 */ /* 0x000e240000101400 */
[----:B0-----:R-:W-:-:S04]  /*7d20*/  F2FP.F16.F32.PACK_AB R3, RZ, R3 ;  /* 0x00000003ff03723e */ /* 0x001fc800000000ff */
[----:B------:R-:W-:-:S05]  /*7d30*/  PRMT R3, R3, 0x5410, RZ ;  /* 0x0000541003037816 */ /* 0x000fca00000000ff */
[----:B------:R0:W-:Y:S01]  /*7d40*/  STG.E desc[UR36][R16.64], R3 ;  /* 0x0000000310007986 */ /* 0x0001e2000c101924 */
[----:B------:R-:W-:Y:S05]  /*7d50*/  BRA `(.L_x_16951) ;  /* 0x0000000800c07947 */ /* 0x000fea0003800000 */
.L_x_16956:
[----:B------:R-:W0:Y:S02]  /*7d60*/  I2F.F64.S16 R2, R3 ;  /* 0x0000000300027312 */ /* 0x000e240000101c00 */
[----:B0-----:R0:W-:Y:S01]  /*7d70*/  STG.E.64 desc[UR36][R16.64], R2 ;  /* 0x0000000210007986 */ /* 0x0011e2000c101b24 */
[----:B------:R-:W-:Y:S05]  /*7d80*/  BRA `(.L_x_16951) ;  /* 0x0000000800b47947 */ /* 0x000fea0003800000 */
.L_x_16946:
        /* <DEDUP_REMOVED lines=13> */
.L_x_16960:
[----:B------:R-:W0:Y:S01]  /*7e60*/  I2F.F64.S16 R4, R3 ;  /* 0x0000000300047312 */ /* 0x000e220000101c00 */
[----:B------:R-:W-:-:S05]  /*7e70*/  CS2R R6, SRZ ;  /* 0x0000000000067805 */ /* 0x000fca000001ff00 */
[----:B0-----:R0:W-:Y:S01]  /*7e80*/  STG.E.128 desc[UR36][R16.64], R4 ;  /* 0x0000000410007986 */ /* 0x0011e2000c101d24 */
[----:B------:R-:W-:Y:S05]  /*7e90*/  BRA `(.L_x_16951) ;  /* 0x0000000800707947 */ /* 0x000fea0003800000 */
.L_x_16959:
        /* <DEDUP_REMOVED lines=21> */
.L_x_16964:
[----:B------:R-:W-:Y:S05]  /*7ff0*/  BSYNC B0 ;  /* 0x0000000000007941 */ /* 0x000fea0003800000 */
.L_x_16963:
[----:B------:R-:W-:-:S05]  /*8000*/  LOP3.LUT R3, R0, R3, RZ, 0xfc, !PT ;  /* 0x0000000300037212 */ /* 0x000fca00078efcff */
[----:B------:R0:W-:Y:S01]  /*8010*/  STG.E.U8 desc[UR36][R16.64], R3 ;  /* 0x0000000310007986 */ /* 0x0001e2000c101124 */
[----:B------:R-:W-:Y:S05]  /*8020*/  BRA `(.L_x_16951) ;  /* 0x00000008000c7947 */ /* 0x000fea0003800000 */
.L_x_16962:
        /* <DEDUP_REMOVED lines=13> */
.L_x_16966:
[----:B------:R-:W-:Y:S01]  /*8100*/  IMAD.MOV.U32 R0, RZ, RZ, 0x7f ;  /* 0x0000007fff007424 */ /* 0x000fe200078e00ff */
[----:B------:R-:W-:-:S04]  /*8110*/  ISETP.GT.U32.AND P0, PT, R2, 0x7f800000, PT ;  /* 0x7f8000000200780c */ /* 0x000fc80003f04070 */
[----:B------:R-:W-:-:S09]  /*8120*/  SEL R0, R0, 0x7c, P0 ;  /* 0x0000007c00007807 */ /* 0x000fd20000000000 */
.L_x_16967:
[----:B------:R-:W-:Y:S05]  /*8130*/  BSYNC B0 ;  /* 0x0000000000007941 */ /* 0x000fea0003800000 */
.L_x_16965:
[----:B------:R-:W-:-:S04]  /*8140*/  LOP3.LUT R2, R3, 0x80000000, RZ, 0xc0, !PT ;  /* 0x8000000003027812 */ /* 0x000fc800078ec0ff */
[----:B------:R-:W-:-:S04]  /*8150*/  SHF.R.U32.HI R3, RZ, 0x18, R2 ;  /* 0x00000018ff037819 */ /* 0x000fc80000011602 */
[----:B------:R-:W-:-:S05]  /*8160*/  LOP3.LUT R3, R0, R3, RZ, 0xfc, !PT ;  /* 0x0000000300037212 */ /* 0x000fca00078efcff */
[----:B------:R0:W-:Y:S01]  /*8170*/  STG.E.U8 desc[UR36][R16.64], R3 ;  /* 0x0000000310007986 */ /* 0x0001e2000c101124 */
[----:B------:R-:W-:Y:S05]  /*8180*/  BRA `(.L_x_16951) ;  /* 0x0000000400b47947 */ /* 0x000fea0003800000 */
.L_x_16961:
[----:B------:R-:W0:Y:S02]  /*8190*/  I2F.S16 R0, R3 ;  /* 0x0000000300007306 */ /* 0x000e240000101400 */
[----:B0-----:R-:W-:-:S05]  /*81a0*/  F2FP.BF16.F32.PACK_AB R0, RZ, R0 ;  /* 0x00000000ff00723e */ /* 0x001fca00000010ff */
[----:B------:R0:W-:Y:S01]  /*81b0*/  STG.E.U16 desc[UR36][R16.64], R0 ;  /* 0x0000000010007986 */ /* 0x0001e2000c101524 */
[----:B------:R-:W-:Y:S05]  /*81c0*/  BRA `(.L_x_16951) ;  /* 0x0000000400a47947 */ /* 0x000fea0003800000 */
.L_x_16958:
        /* <DEDUP_REMOVED lines=10> */
.L_x_16970:
        /* <DEDUP_REMOVED lines=17> */
.L_x_16973:
[----:B------:R-:W-:-:S04]  /*8380*/  LOP3.LUT R2, R3, 0x80000000, RZ, 0xc0, !PT ;  /* 0x8000000003027812 */ /* 0x000fc800078ec0ff */
[----:B------:R-:W-:-:S04]  /*8390*/  SHF.R.U32.HI R3, RZ, 0x18, R2 ;  /* 0x00000018ff037819 */ /* 0x000fc80000011602 */
[----:B------:R-:W-:-:S04]  /*83a0*/  LOP3.LUT R0, R0, R3, RZ, 0xfc, !PT ;  /* 0x0000000300007212 */ /* 0x000fc800078efcff */
[----:B------:R-:W-:-:S07]  /*83b0*/  PRMT R8, R0, 0x7610, R8 ;  /* 0x0000761000087816 */ /* 0x000fce0000000008 */
.L_x_16972:
[----:B------:R-:W-:Y:S05]  /*83c0*/  BSYNC B0 ;  /* 0x0000000000007941 */ /* 0x000fea0003800000 */
.L_x_16971:
[----:B------:R0:W-:Y:S01]  /*83d0*/  STG.E.U8 desc[UR36][R16.64], R8 ;  /* 0x0000000810007986 */ /* 0x0001e2000c101124 */
[----:B------:R-:W-:Y:S05]  /*83e0*/  BRA `(.L_x_16951) ;  /* 0x00000004001c7947 */ /* 0x000fea0003800000 */
.L_x_16969:
        /* <DEDUP_REMOVED lines=17> */
.L_x_16976:
[----:B------:R-:W-:-:S04]  /*8500*/  LOP3.LUT R2, R3, 0x80000000, RZ, 0xc0, !PT ;  /* 0x8000000003027812 */ /* 0x000fc800078ec0ff */
[----:B------:R-:W-:-:S04]  /*8510*/  SHF.R.U32.HI R3, RZ, 0x18, R2 ;  /* 0x00000018ff037819 */ /* 0x000fc80000011602 */
[----:B------:R-:W-:-:S04]  /*8520*/  LOP3.LUT R0, R0, R3, RZ, 0xfc, !PT ;  /* 0x0000000300007212 */ /* 0x000fc800078efcff */
[----:B------:R-:W-:-:S07]  /*8530*/  PRMT R8, R0, 0x7610, R8 ;  /* 0x0000761000087816 */ /* 0x000fce0000000008 */
.L_x_16975:
[----:B------:R-:W-:Y:S05]  /*8540*/  BSYNC B0 ;  /* 0x0000000000007941 */ /* 0x000fea0003800000 */
.L_x_16974:
[----:B------:R0:W-:Y:S01]  /*8550*/  STG.E.U8 desc[UR36][R16.64], R8 ;  /* 0x0000000810007986 */ /* 0x0001e2000c101124 */
[----:B------:R-:W-:Y:S05]  /*8560*/  BRA `(.L_x_16951) ;  /* 0x0000000000bc7947 */ /* 0x000fea0003800000 */
.L_x_16968:
        /* <DEDUP_REMOVED lines=23> */
.L_x_16950:
        /* <DEDUP_REMOVED lines=16> */
.L_x_16979:
[----:B------:R-:W-:Y:S05]  /*87e0*/  BRA `(.L_x_16951) ;  /* 0x00000000001c7947 */ /* 0x000fea0003800000 */
.L_x_16978:
[----:B------:R-:W-:-:S05]  /*87f0*/  PRMT R3, R3, 0x9910, RZ ;  /* 0x0000991003037816 */ /* 0x000fca00000000ff */
[----:B------:R-:W-:-:S05]  /*8800*/  IMAD.MOV.U32 R2, RZ, RZ, R3 ;  /* 0x000000ffff027224 */ /* 0x000fca00078e0003 */
[----:B------:R-:W-:-:S05]  /*8810*/  SHF.R.S32.HI R3, RZ, 0x1f, R2 ;  /* 0x0000001fff037819 */ /* 0x000fca0000011402 */
[----:B------:R0:W-:Y:S01]  /*8820*/  STG.E.64 desc[UR36][R16.64], R2 ;  /* 0x0000000210007986 */ /* 0x0001e2000c101b24 */
[----:B------:R-:W-:Y:S05]  /*8830*/  BRA `(.L_x_16951) ;  /* 0x0000000000087947 */ /* 0x000fea0003800000 */
.L_x_16977:
[----:B------:R-:W-:-:S05]  /*8840*/  PRMT R3, R3, 0x9910, RZ ;  /* 0x0000991003037816 */ /* 0x000fca00000000ff */
[----:B------:R0:W-:Y:S02]  /*8850*/  STG.E desc[UR36][R16.64], R3 ;  /* 0x0000000310007986 */ /* 0x0001e4000c101924 */
.L_x_16951:
[----:B------:R-:W-:-:S07]  /*8860*/  VIADD R19, R19, 0x80 ;  /* 0x0000008013137836 */ /* 0x000fce0000000000 */
.L_x_16878:
[----:B------:R-:W-:Y:S05]  /*8870*/  BSYNC B6 ;  /* 0x0000000000067941 */ /* 0x000fea0003800000 */
.L_x_16877:
        /* <DEDUP_REMOVED lines=358> */
.L_x_16982:
        /* <DEDUP_REMOVED lines=20> */
.L_x_16986:
[----:B------:R0:W5:Y:S01]  /*a020*/  LDG.E.U8 R22, desc[UR36][R2.64] ;  /* 0x0000002402167981 */ /* 0x000162000c1e1100 */
[----:B------:R-:W-:Y:S05]  /*a030*/  BRA `(.L_x_16988) ;  /* 0x0000000c00547947 */ /* 0x000fea0003800000 */
.L_x_16985:
        /* <DEDUP_REMOVED lines=8> */
.L_x_16990:
[----:B------:R0:W5:Y:S01]  /*a0c0*/  LDG.E.U16 R22, desc[UR36][R2.64] ;  /* 0x0000002402167981 */ /* 0x000162000c1e1500 */
[----:B------:R-:W-:Y:S05]  /*a0d0*/  BRA `(.L_x_16988) ;  /* 0x0000000c002c7947 */ /* 0x000fea0003800000 */
.L_x_16989:
[----:B------:R0:W5:Y:S01]  /*a0e0*/  LDG.E.U16 R22, desc[UR36][R2.64] ;  /* 0x0000002402167981 */ /* 0x000162000c1e1500 */
[----:B------:R-:W-:Y:S05]  /*a0f0*/  BRA `(.L_x_16988) ;  /* 0x0000000c00247947 */ /* 0x000fea0003800000 */
.L_x_16984:
        /* <DEDUP_REMOVED lines=9> */
.L_x_16992:
[----:B------:R-:W2:Y:S02]  /*a190*/  LDG.E.U16 R0, desc[UR36][R2.64] ;  /* 0x0000002402007981 */ /* 0x000ea4000c1e1500 */
[----:B--2---:R-:W-:-:S06]  /*a1a0*/  HADD2.F32 R0, -RZ, R0.H0_H0 ;  /* 0x20000000ff007230 */ /* 0x004fcc0000004100 */
[----:B------:R-:W0:Y:S02]  /*a1b0*/  F2I.FTZ.TRUNC.NTZ R0, R0 ;  /* 0x0000000000007305 */ /* 0x000e24000021f100 */
[----:B0-----:R-:W-:Y:S01]  /*a1c0*/  PRMT R22, R0, 0x7610, R22 ;  /* 0x0000761000167816 */ /* 0x001fe20000000016 */
[----:B------:R-:W-:Y:S06]  /*a1d0*/  BRA `(.L_x_16988) ;  /* 0x0000000800ec7947 */ /* 0x000fec0003800000 */
.L_x_16991:
[----:B------:R-:W-:-:S13]  /*a1e0*/  ISETP.NE.AND P0, PT, R4, 0x7, PT ;  /* 0x000000070400780c */ /* 0x000fda0003f05270 */
[----:B------:R-:W-:Y:S05]  /*a1f0*/  @!P0 BRA `(.L_x_16993) ;  /* 0x0000000000308947 */ /* 0x000fea0003800000 */
[----:B------:R-:W-:-:S13]  /*a200*/  ISETP.NE.AND P0, PT, R4, 0x8, PT ;  /* 0x000000080400780c */ /* 0x000fda0003f05270 */
[----:B------:R-:W-:Y:S05]  /*a210*/  @!P0 BRA `(.L_x_16994) ;  /* 0x0000000000148947 */ /* 0x000fea0003800000 */
[----:B------:R-:W-:-:S13]  /*a220*/  ISETP.NE.AND P0, PT, R4, 0x9, PT ;  /* 0x000000090400780c */ /* 0x000fda0003f05270 */
[----:B------:R-:W-:Y:S05]  /*a230*/  @P0 BRA `(.L_x_16987) ;  /* 0x0000000800800947 */ /* 0x000fea0003800000 */
[----:B------:R-:W2:Y:S02]  /*a240*/  LDG.E R2, desc[UR36][R2.64] ;  /* 0x0000002402027981 */ /* 0x000ea4000c1e1900 */
[----:B--2---:R4:W0:Y:S01]  /*a250*/  F2I.FTZ.TRUNC.NTZ R22, R2 ;  /* 0x0000000200167305 */ /* 0x004822000021f100 */
[----:B------:R-:W-:Y:S05]  /*a260*/  BRA `(.L_x_16988) ;  /* 0x0000000800c87947 */ /* 0x000fea0003800000 */
.L_x_16994:
[----:B------:R-:W2:Y:S02]  /*a270*/  LDG.E.U16 R2, desc[UR36][R2.64] ;  /* 0x0000002402027981 */ /* 0x000ea4000c1e1500 */
[----:B--2---:R-:W-:-:S06]  /*a280*/  HADD2.F32 R0, -RZ, R2.H0_H0 ;  /* 0x20000002ff007230 */ /* 0x004fcc0000004100 */
[----:B------:R-:W0:Y:S02]  /*a290*/  F2I.FTZ.TRUNC.NTZ R0, R0 ;  /* 0x0000000000007305 */ /* 0x000e24000021f100 */
[----:B0-----:R-:W-:Y:S01]  /*a2a0*/  PRMT R22, R0, 0x7610, R22 ;  /* 0x0000761000167816 */ /* 0x001fe20000000016 */
[----:B------:R-:W-:Y:S06]  /*a2b0*/  BRA `(.L_x_16988) ;  /* 0x0000000800b47947 */ /* 0x000fec0003800000 */
.L_x_16993:
[----:B------:R-:W2:Y:S02]  /*a2c0*/  LDG.E.64 R2, desc[UR36][R2.64] ;  /* 0x0000002402027981 */ /* 0x000ea4000c1e1b00 */
[----:B--2---:R2:W3:Y:S01]  /*a2d0*/  F2I.F64.TRUNC R22, R2 ;  /* 0x0000000200167311 */ /* 0x0044e2000030d100 */
[----:B------:R-:W-:Y:S05]  /*a2e0*/  BRA `(.L_x_16988) ;  /* 0x0000000800a87947 */ /* 0x000fea0003800000 */
.L_x_16983:
        /* <DEDUP_REMOVED lines=12> */
.L_x_16997:
[----:B------:R-:W2:Y:S02]  /*a3b0*/  LDG.E.64 R2, desc[UR36][R2.64] ;  /* 0x0000002402027981 */ /* 0x000ea4000c1e1b00 */
[----:B--2---:R0:W1:Y:S01]  /*a3c0*/  F2I.F64.TRUNC R22, R2 ;  /* 0x0000000200167311 */ /* 0x004062000030d100 */
[----:B------:R-:W-:Y:S05]  /*a3d0*/  BRA `(.L_x_16988) ;  /* 0x00000008006c7947 */ /* 0x000fea0003800000 */
.L_x_16996:
        /* <DEDUP_REMOVED lines=28> */
.L_x_16999:
        /* <DEDUP_REMOVED lines=15> */
.L_x_16998:
[----:B------:R-:W2:Y:S02]  /*a690*/  LDG.E.U16 R0, desc[UR36][R2.64] ;  /* 0x0000002402007981 */ /* 0x000ea4000c1e1500 */
[----:B--2---:R-:W-:-:S06]  /*a6a0*/  IMAD.U32 R0, R0, 0x10000, RZ ;  /* 0x0001000000007824 */ /* 0x004fcc00078e00ff */
[----:B------:R-:W0:Y:S02]  /*a6b0*/  F2I.FTZ.TRUNC.NTZ R0, R0 ;  /* 0x0000000000007305 */ /* 0x000e24000021f100 */
[----:B0-----:R-:W-:Y:S01]  /*a6c0*/  PRMT R22, R0, 0x7610, R22 ;  /* 0x0000761000167816 */ /* 0x001fe20000000016 */
[----:B------:R-:W-:Y:S06]  /*a6d0*/  BRA `(.L_x_16988) ;  /* 0x0000000400ac7947 */ /* 0x000fec0003800000 */
.L_x_16995:
        /* <DEDUP_REMOVED lines=10> */
.L_x_17002:
        /* <DEDUP_REMOVED lines=21> */
.L_x_17006:
[----:B------:R-:W-:Y:S05]  /*a8d0*/  BSYNC B1 ;  /* 0x0000000000017941 */ /* 0x000fea0003800000 */
.L_x_17005:
[----:B------:R-:W-:Y:S01]  /*a8e0*/  LEA R3, R0, 0x3b800000, 0x17 ;  /* 0x3b80000000037811 */ /* 0x000fe200078eb8ff */
[----:B------:R-:W-:-:S05]  /*a8f0*/  IMAD.SHL.U32 R0, R2, 0x100000, RZ ;  /* 0x0010000002007824 */ /* 0x000fca00078e00ff */
[----:B------:R-:W-:-:S07]  /*a900*/  LOP3.LUT R0, R3, R0, R4, 0xfe, !PT ;  /* 0x0000000003007212 */ /* 0x000fce00078efe04 */
.L_x_17004:
[----:B------:R-:W-:Y:S05]  /*a910*/  BSYNC B0 ;  /* 0x0000000000007941 */ /* 0x000fea0003800000 */
.L_x_17003:
[----:B------:R-:W0:Y:S02]  /*a920*/  F2I.FTZ.TRUNC.NTZ R0, R0 ;  /* 0x0000000000007305 */ /* 0x000e24000021f100 */
[----:B0-----:R-:W-:Y:S01]  /*a930*/  PRMT R22, R0, 0x7610, R22 ;  /* 0x0000761000167816 */ /* 0x001fe20000000016 */
[----:B------:R-:W-:Y:S06]  /*a940*/  BRA `(.L_x_16988) ;  /* 0x0000000400107947 */ /* 0x000fec0003800000 */
.L_x_17001:
        /* <DEDUP_REMOVED lines=21> */
.L_x_17010:
[----:B------:R-:W-:Y:S05]  /*aaa0*/  BSYNC B1 ;  /* 0x0000000000017941 */ /* 0x000fea0003800000 */
.L_x_17009:
[----:B------:R-:W-:Y:S01]  /*aab0*/  LEA R3, R0, 0x37800000, 0x17 ;  /* 0x3780000000037811 */ /* 0x000fe200078eb8ff */
[----:B------:R-:W-:-:S05]  /*aac0*/  IMAD.SHL.U32 R0, R2, 0x200000, RZ ;  /* 0x0020000002007824 */ /* 0x000fca00078e00ff */
[----:B------:R-:W-:-:S07]  /*aad0*/  LOP3.LUT R0, R3, R0, R4, 0xfe, !PT ;  /* 0x0000000003007212 */ /* 0x000fce00078efe04 */
.L_x_17008:
[----:B------:R-:W-:Y:S05]  /*aae0*/  BSYNC B0 ;  /* 0x0000000000007941 */ /* 0x000fea0003800000 */
.L_x_17007:
[----:B------:R-:W0:Y:S02]  /*aaf0*/  F2I.FTZ.TRUNC.NTZ R0, R0 ;  /* 0x0000000000007305 */ /* 0x000e24000021f100 */
[----:B0-----:R-:W-:Y:S01]  /*ab00*/  PRMT R22, R0, 0x7610, R22 ;  /* 0x0000761000167816 */ /* 0x001fe20000000016 */
[----:B------:R-:W-:Y:S06]  /*ab10*/  BRA `(.L_x_16988) ;  /* 0x00000000009c7947 */ /* 0x000fec0003800000 */
.L_x_17000:
        /* <DEDUP_REMOVED lines=14> */
.L_x_17014:
[----:B------:R-:W-:Y:S05]  /*ac00*/  BSYNC B0 ;  /* 0x0000000000007941 */ /* 0x000fea0003800000 */
.L_x_17013:
[----:B------:R-:W0:Y:S02]  /*ac10*/  F2I.FTZ.TRUNC.NTZ R0, R0 ;  /* 0x0000000000007305 */ /* 0x000e24000021f100 */
[----:B0-----:R-:W-:Y:S01]  /*ac20*/  PRMT R22, R0, 0x7610, R22 ;  /* 0x0000761000167816 */ /* 0x001fe20000000016 */
[----:B------:R-:W-:Y:S06]  /*ac30*/  BRA `(.L_x_16988) ;  /* 0x0000000000547947 */ /* 0x000fec0003800000 */
.L_x_16987:
        /* <DEDUP_REMOVED lines=16> */
.L_x_17015:
[----:B------:R-:W-:Y:S01]  /*ad40*/  PRMT R22, RZ, 0x7610, R22 ;  /* 0x00007610ff167816 */ /* 0x000fe20000000016 */
[----:B------:R-:W-:Y:S06]  /*ad50*/  BRA `(.L_x_16988) ;  /* 0x00000000000c7947 */ /* 0x000fec0003800000 */
.L_x_17012:
[----:B------:R0:W5:Y:S01]  /*ad60*/  LDG.E.U16 R22, desc[UR36][R2.64] ;  /* 0x0000002402167981 */ /* 0x000162000c1e1500 */
[----:B------:R-:W-:Y:S05]  /*ad70*/  BRA `(.L_x_16988) ;  /* 0x0000000000047947 */ /* 0x000fea0003800000 */
.L_x_17011:
[----:B------:R0:W5:Y:S02]  /*ad80*/  LDG.E.U16 R22, desc[UR36][R2.64] ;  /* 0x0000002402167981 */ /* 0x000164000c1e1500 */
.L_x_16988:
[----:B------:R-:W1:Y:S01]  /*ad90*/  LDC.U8 R4, c[0x0][0x493] ;  /* 0x000124c0ff047b82 */ /* 0x000e620000000000 */
[----:B------:R-:W-:Y:S02]  /*ada0*/  ULDC.64 UR4, c[0x0][0x488] ;  /* 0x0001220000047ab9 */ /* 0x000fe40000000a00 */
        /* <DEDUP_REMOVED lines=15> */
.L_x_17019:
[----:B------:R0:W5:Y:S01]  /*aea0*/  LDG.E.U8 R0, desc[UR36][R2.64] ;  /* 0x0000002402007981 */ /* 0x000162000c1e1100 */
[----:B------:R-:W-:Y:S05]  /*aeb0*/  BRA `(.L_x_17021) ;  /* 0x0000000c00547947 */ /* 0x000fea0003800000 */
.L_x_17018:
        /* <DEDUP_REMOVED lines=8> */
.L_x_17023:
[----:B------:R0:W5:Y:S01]  /*af40*/  LDG.E.U16 R0, desc[UR36][R2.64] ;  /* 0x0000002402007981 */ /* 0x000162000c1e1500 */
[----:B------:R-:W-:Y:S05]  /*af50*/  BRA `(.L_x_17021) ;  /* 0x0000000c002c7947 */ /* 0x000fea0003800000 */
.L_x_17022:
[----:B------:R0:W5:Y:S01]  /*af60*/  LDG.E.U16 R0, desc[UR36][R2.64] ;  /* 0x0000002402007981 */ /* 0x000162000c1e1500 */
[----:B------:R-:W-:Y:S05]  /*af70*/  BRA `(.L_x_17021) ;  /* 0x0000000c00247947 */ /* 0x000fea0003800000 */
.L_x_17017:
        /* <DEDUP_REMOVED lines=9> */
.L_x_17025:
[----:B------:R-:W2:Y:S02]  /*b010*/  LDG.E.U16 R4, desc[UR36][R2.64] ;  /* 0x0000002402047981 */ /* 0x000ea4000c1e1500 */
[----:B--2---:R-:W-:-:S06]  /*b020*/  HADD2.F32 R4, -RZ, R4.H0_H0 ;  /* 0x20000004ff047230 */ /* 0x004fcc0000004100 */
[----:B------:R-:W0:Y:S02]  /*b030*/  F2I.FTZ.TRUNC.NTZ R4, R4 ;  /* 0x0000000400047305 */ /* 0x000e24000021f100 */
[----:B0-----:R-:W-:Y:S01]  /*b040*/  PRMT R0, R4, 0x7610, R0 ;  /* 0x0000761004007816 */ /* 0x001fe20000000000 */
[----:B------:R-:W-:Y:S06]  /*b050*/  BRA `(.L_x_17021) ;  /* 0x0000000800ec7947 */ /* 0x000fec0003800000 */
.L_x_17024:
[----:B------:R-:W-:-:S13]  /*b060*/  ISETP.NE.AND P0, PT, R0, 0x7, PT ;  /* 0x000000070000780c */ /* 0x000fda0003f05270 */
[----:B------:R-:W-:Y:S05]  /*b070*/  @!P0 BRA `(.L_x_17026) ;  /* 0x0000000000308947 */ /* 0x000fea0003800000 */
[----:B------:R-:W-:-:S13]  /*b080*/  ISETP.NE.AND P0, PT, R0, 0x8, PT ;  /* 0x000000080000780c */ /* 0x000fda0003f05270 */
[----:B------:R-:W-:Y:S05]  /*b090*/  @!P0 BRA `(.L_x_17027) ;  /* 0x0000000000148947 */ /* 0x000fea0003800000 */
[----:B------:R-:W-:-:S13]  /*b0a0*/  ISETP.NE.AND P0, PT, R0, 0x9, PT ;  /* 0x000000090000780c */ /* 0x000fda0003f05270 */
[----:B------:R-:W-:Y:S05]  /*b0b0*/  @P0 BRA `(.L_x_17020) ;  /* 0x0000000800800947 */ /* 0x000fea0003800000 */
[----:B------:R-:W2:Y:S02]  /*b0c0*/  LDG.E R2, desc[UR36][R2.64] ;  /* 0x0000002402027981 */ /* 0x000ea4000c1e1900 */
[----:B--2---:R2:W4:Y:S01]  /*b0d0*/  F2I.FTZ.TRUNC.NTZ R0, R2 ;  /* 0x0000000200007305 */ /* 0x004522000021f100 */
[----:B------:R-:W-:Y:S05]  /*b0e0*/  BRA `(.L_x_17021) ;  /* 0x0000000800c87947 */ /* 0x000fea0003800000 */
.L_x_17027:
[----:B------:R-:W2:Y:S02]  /*b0f0*/  LDG.E.U16 R2, desc[UR36][R2.64] ;  /* 0x0000002402027981 */ /* 0x000ea4000c1e1500 */
[----:B--2---:R-:W-:-:S06]  /*b100*/  HADD2.F32 R4, -RZ, R2.H0_H0 ;  /* 0x20000002ff047230 */ /* 0x004fcc0000004100 */
[----:B------:R-:W0:Y:S02]  /*b110*/  F2I.FTZ.TRUNC.NTZ R4, R4 ;  /* 0x0000000400047305 */ /* 0x000e24000021f100 */
[----:B0-----:R-:W-:Y:S01]  /*b120*/  PRMT R0, R4, 0x7610, R0 ;  /* 0x0000761004007816 */ /* 0x001fe20000000000 */
[----:B------:R-:W-:Y:S06]  /*b130*/  BRA `(.L_x_17021) ;  /* 0x0000000800b47947 */ /* 0x000fec0003800000 */
.L_x_17026:
[----:B------:R-:W2:Y:S02]  /*b140*/  LDG.E.64 R2, desc[UR36][R2.64] ;  /* 0x0000002402027981 */ /* 0x000ea4000c1e1b00 */
[----:B--2---:R0:W1:Y:S01]  /*b150*/  F2I.F64.TRUNC R0, R2 ;  /* 0x0000000200007311 */ /* 0x004062000030d100 */
[----:B------:R-:W-:Y:S05]  /*b160*/  BRA `(.L_x_17021) ;  /* 0x0000000800a87947 */ /* 0x000fea0003800000 */
.L_x_17016:
        /* <DEDUP_REMOVED lines=12> */
.L_x_17030:
[----:B------:R-:W2:Y:S02]  /*b230*/  LDG.E.64 R2, desc[UR36][R2.64] ;  /* 0x0000002402027981 */ /* 0x000ea4000c1e1b00 */
[----:B--2---:R0:W1:Y:S01]  /*b240*/  F2I.F64.TRUNC R0, R2 ;  /* 0x0000000200007311 */ /* 0x004062000030d100 */
[----:B------:R-:W-:Y:S05]  /*b250*/  BRA `(.L_x_17021) ;  /* 0x00000008006c7947 */ /* 0x000fea0003800000 */
.L_x_17029:
        /* <DEDUP_REMOVED lines=28> */
.L_x_17032:
        /* <DEDUP_REMOVED lines=15> */
.L_x_17031:
[----:B------:R-:W2:Y:S02]  /*b510*/  LDG.E.U16 R4, desc[UR36][R2.64] ;  /* 0x0000002402047981 */ /* 0x000ea4000c1e1500 */
[----:B--2---:R-:W-:-:S06]  /*b520*/  IMAD.U32 R4, R4, 0x10000, RZ ;  /* 0x0001000004047824 */ /* 0x004fcc00078e00ff */
[----:B------:R-:W0:Y:S02]  /*b530*/  F2I.FTZ.TRUNC.NTZ R4, R4 ;  /* 0x0000000400047305 */ /* 0x000e24000021f100 */
[----:B0-----:R-:W-:Y:S01]  /*b540*/  PRMT R0, R4, 0x7610, R0 ;  /* 0x0000761004007816 */ /* 0x001fe20000000000 */
[----:B------:R-:W-:Y:S06]  /*b550*/  BRA `(.L_x_17021) ;  /* 0x0000000400ac7947 */ /* 0x000fec0003800000 */
.L_x_17028:
        /* <DEDUP_REMOVED lines=10> */
.L_x_17035:
        /* <DEDUP_REMOVED lines=21> */
.L_x_17039:
[----:B------:R-:W-:Y:S05]  /*b750*/  BSYNC B1 ;  /* 0x0000000000017941 */ /* 0x000fea0003800000 */
.L_x_17038:
[----:B------:R-:W-:Y:S01]  /*b760*/  IMAD.SHL.U32 R2, R2, 0x100000, RZ ;  /* 0x0010000002027824 */ /* 0x000fe200078e00ff */
[----:B------:R-:W-:-:S04]  /*b770*/  LEA R3, R0, 0x3b800000, 0x17 ;  /* 0x3b80000000037811 */ /* 0x000fc800078eb8ff */
[----:B------:R-:W-:-:S07]  /*b780*/  LOP3.LUT R4, R3, R2, R4, 0xfe, !PT ;  /* 0x0000000203047212 */ /* 0x000fce00078efe04 */
.L_x_17037:
[----:B------:R-:W-:Y:S05]  /*b790*/  BSYNC B0 ;  /* 0x0000000000007941 */ /* 0x000fea0003800000 */
.L_x_17036:
[----:B------:R-:W0:Y:S02]  /*b7a0*/  F2I.FTZ.TRUNC.NTZ R4, R4 ;  /* 0x0000000400047305 */ /* 0x000e24000021f100 */
[----:B0-----:R-:W-:Y:S01]  /*b7b0*/  PRMT R0, R4, 0x7610, R0 ;  /* 0x0000761004007816 */ /* 0x001fe20000000000 */
[----:B------:R-:W-:Y:S06]  /*b7c0*/  BRA `(.L_x_17021) ;  /* 0x0000000400107947 */ /* 0x000fec0003800000 */
.L_x_17034:
        /* <DEDUP_REMOVED lines=21> */
.L_x_17043:
[----:B------:R-:W-:Y:S05]  /*b920*/  BSYNC B1 ;  /* 0x0000000000017941 */ /* 0x000fea0003800000 */
.L_x_17042:
[----:B------:R-:W-:Y:S01]  /*b930*/  IMAD.SHL.U32 R2, R2, 0x200000, RZ ;  /* 0x0020000002027824 */ /* 0x000fe200078e00ff */
[----:B------:R-:W-:-:S04]  /*b940*/  LEA R3, R0, 0x37800000, 0x17 ;  /* 0x3780000000037811 */ /* 0x000fc800078eb8ff */
[----:B------:R-:W-:-:S07]  /*b950*/  LOP3.LUT R4, R3, R2, R4, 0xfe, !PT ;  /* 0x0000000203047212 */ /* 0x000fce00078efe04 */
.L_x_17041:
[----:B------:R-:W-:Y:S05]  /*b960*/  BSYNC B0 ;  /* 0x0000000000007941 */ /* 0x000fea0003800000 */
.L_x_17040:
[----:B------:R-:W0:Y:S02]  /*b970*/  F2I.FTZ.TRUNC.NTZ R4, R4 ;  /* 0x0000000400047305 */ /* 0x000e24000021f100 */
[----:B0-----:R-:W-:Y:S01]  /*b980*/  PRMT R0, R4, 0x7610, R0 ;  /* 0x0000761004007816 */ /* 0x001fe20000000000 */
[----:B------:R-:W-:Y:S06]  /*b990*/  BRA `(.L_x_17021) ;  /* 0x00000000009c7947 */ /* 0x000fec0003800000 */
.L_x_17033:
        /* <DEDUP_REMOVED lines=14> */
.L_x_17047:
[----:B------:R-:W-:Y:S05]  /*ba80*/  BSYNC B0 ;  /* 0x0000000000007941 */ /* 0x000fea0003800000 */
.L_x_17046:
[----:B------:R-:W0:Y:S02]  /*ba90*/  F2I.FTZ.TRUNC.NTZ R4, R4 ;  /* 0x0000000400047305 */ /* 0x000e24000021f100 */
[----:B0-----:R-:W-:Y:S01]  /*baa0*/  PRMT R0, R4, 0x7610, R0 ;  /* 0x0000761004007816 */ /* 0x001fe20000000000 */
[----:B------:R-:W-:Y:S06]  /*bab0*/  BRA `(.L_x_17021) ;  /* 0x0000000000547947 */ /* 0x000fec0003800000 */
.L_x_17020:
        /* <DEDUP_REMOVED lines=16> */
.L_x_17048:
[----:B------:R-:W-:Y:S01]  /*bbc0*/  PRMT R0, RZ, 0x7610, R0 ;  /* 0x00007610ff007816 */ /* 0x000fe20000000000 */
[----:B------:R-:W-:Y:S06]  /*bbd0*/  BRA `(.L_x_17021) ;  /* 0x00000000000c7947 */ /* 0x000fec0003800000 */
.L_x_17045:
[----:B------:R0:W5:Y:S01]  /*bbe0*/  LDG.E.U16 R0, desc[UR36][R2.64] ;  /* 0x0000002402007981 */ /* 0x000162000c1e1500 */
[----:B------:R-:W-:Y:S05]  /*bbf0*/  BRA `(.L_x_17021) ;  /* 0x0000000000047947 */ /* 0x000fea0003800000 */
.L_x_17044:
[----:B------:R0:W5:Y:S02]  /*bc00*/  LDG.E.U16 R0, desc[UR36][R2.64] ;  /* 0x0000002402007981 */ /* 0x000164000c1e1500 */
.L_x_17021:
[----:B-1--45:R-:W-:Y:S02]  /*bc10*/  PRMT R7, R0, 0x9910, RZ ;  /* 0x0000991000077816 */ /* 0x032fe400000000ff */
[----:B---3--:R-:W-:Y:S02]  /*bc20*/  PRMT R0, R22, 0x9910, RZ ;  /* 0x0000991016007816 */ /* 0x008fe400000000ff */
[-C--:B------:R-:W-:Y:S02]  /*bc30*/  IABS R6, R7.reuse ;  /* 0x0000000700067213 */ /* 0x080fe40000000000 */
[----:B------:R-:W-:Y:S02]  /*bc40*/  IABS R8, R0 ;  /* 0x0000000000087213 */ /* 0x000fe40000000000 */
[----:B------:R-:W1:Y:S01]  /*bc50*/  I2F.RP R4, R6 ;  /* 0x0000000600047306 */ /* 0x000e620000209400 */
[----:B------:R-:W-:Y:S02]  /*bc60*/  IABS R9, R7 ;  /* 0x0000000700097213 */ /* 0x000fe40000000000 */
[----:B------:R-:W-:-:S05]  /*bc70*/  ISETP.GE.AND P1, PT, R0, RZ, PT ;  /* 0x000000ff0000720c */ /* 0x000fca0003f26270 */
[----:B-1----:R-:W0:Y:S02]  /*bc80*/  MUFU.RCP R4, R4 ;  /* 0x0000000400047308 */ /* 0x002e240000001000 */
[----:B0-2---:R-:W-:Y:S02]  /*bc90*/  VIADD R2, R4, 0xffffffe ;  /* 0x0ffffffe04027836 */ /* 0x005fe40000000000 */
        /* <DEDUP_REMOVED lines=30> */
.L_x_17052:
[----:B------:R0:W-:Y:S01]  /*be80*/  STG.E.U8 desc[UR36][R16.64], R3 ;  /* 0x0000000310007986 */ /* 0x0001e2000c101124 */
[----:B------:R-:W-:Y:S05]  /*be90*/  BRA `(.L_x_17054) ;  /* 0x0000000c00707947 */ /* 0x000fea0003800000 */
.L_x_17051:
        /* <DEDUP_REMOVED lines=11> */
.L_x_17056:
[----:B------:R-:W-:-:S05]  /*bf50*/  PRMT R3, R3, 0x9910, RZ ;  /* 0x0000991003037816 */ /* 0x000fca00000000ff */
[----:B------:R0:W-:Y:S01]  /*bf60*/  STG.E desc[UR36][R16.64], R3 ;  /* 0x0000000310007986 */ /* 0x0001e2000c101924 */
[----:B------:R-:W-:Y:S05]  /*bf70*/  BRA `(.L_x_17054) ;  /* 0x0000000c00387947 */ /* 0x000fea0003800000 */
.L_x_17055:
[----:B------:R0:W-:Y:S01]  /*bf80*/  STG.E.U16 desc[UR36][R16.64], R3 ;  /* 0x0000000310007986 */ /* 0x0001e2000c101524 */
[----:B------:R-:W-:Y:S05]  /*bf90*/  BRA `(.L_x_17054) ;  /* 0x0000000c00307947 */ /* 0x000fea0003800000 */
.L_x_17050:
        /* <DEDUP_REMOVED lines=9> */
.L_x_17058:
[----:B------:R-:W0:Y:S02]  /*c030*/  I2F.S16 R0, R3 ;  /* 0x0000000300007306 */ /* 0x000e240000101400 */
[----:B0-----:R-:W-:-:S05]  /*c040*/  F2FP.F16.F32.PACK_AB R0, RZ, R0 ;  /* 0x00000000ff00723e */ /* 0x001fca00000000ff */
[----:B------:R0:W-:Y:S01]  /*c050*/  STG.E.U16 desc[UR36][R16.64], R0 ;  /* 0x0000000010007986 */ /* 0x0001e2000c101524 */
[----:B------:R-:W-:Y:S05]  /*c060*/  BRA `(.L_x_17054) ;  /* 0x0000000800fc7947 */ /* 0x000fea0003800000 */
.L_x_17057:
        /* <DEDUP_REMOVED lines=10> */
.L_x_17060:
[----:B------:R-:W0:Y:S02]  /*c110*/  I2F.S16 R3, R3 ;  /* 0x0000000300037306 */ /* 0x000e240000101400 */
[----:B0-----:R-:W-:-:S04]  /*c120*/  F2FP.F16.F32.PACK_AB R3, RZ, R3 ;  /* 0x00000003ff03723e */ /* 0x001fc800000000ff */
[----:B------:R-:W-:-:S05]  /*c130*/  PRMT R3, R3, 0x5410, RZ ;  /* 0x0000541003037816 */ /* 0x000fca00000000ff */
[----:B------:R0:W-:Y:S01]  /*c140*/  STG.E desc[UR36][R16.64], R3 ;  /* 0x0000000310007986 */ /* 0x0001e2000c101924 */
[----:B------:R-:W-:Y:S05]  /*c150*/  BRA `(.L_x_17054) ;  /* 0x0000000800c07947 */ /* 0x000fea0003800000 */
.L_x_17059:
[----:B------:R-:W0:Y:S02]  /*c160*/  I2F.F64.S16 R2, R3 ;  /* 0x0000000300027312 */ /* 0x000e240000101c00 */
[----:B0-----:R0:W-:Y:S01]  /*c170*/  STG.E.64 desc[UR36][R16.64], R2 ;  /* 0x0000000210007986 */ /* 0x0011e2000c101b24 */
[----:B------:R-:W-:Y:S05]  /*c180*/  BRA `(.L_x_17054) ;  /* 0x0000000800b47947 */ /* 0x000fea0003800000 */
.L_x_17049:
        /* <DEDUP_REMOVED lines=13> */
.L_x_17063:
[----:B------:R-:W0:Y:S01]  /*c260*/  I2F.F64.S16 R4, R3 ;  /* 0x0000000300047312 */ /* 0x000e220000101c00 */
[----:B------:R-:W-:-:S05]  /*c270*/  CS2R R6, SRZ ;  /* 0x0000000000067805 */ /* 0x000fca000001ff00 */
[----:B0-----:R0:W-:Y:S01]  /*c280*/  STG.E.128 desc[UR36][R16.64], R4 ;  /* 0x0000000410007986 */ /* 0x0011e2000c101d24 */
[----:B------:R-:W-:Y:S05]  /*c290*/  BRA `(.L_x_17054) ;  /* 0x0000000800707947 */ /* 0x000fea0003800000 */
.L_x_17062:
        /* <DEDUP_REMOVED lines=21> */
.L_x_17067:
[----:B------:R-:W-:Y:S05]  /*c3f0*/  BSYNC B0 ;  /* 0x0000000000007941 */ /* 0x000fea0003800000 */
.L_x_17066:
[----:B------:R-:W-:-:S05]  /*c400*/  LOP3.LUT R3, R0, R3, RZ, 0xfc, !PT ;  /* 0x0000000300037212 */ /* 0x000fca00078efcff */
[----:B------:R0:W-:Y:S01]  /*c410*/  STG.E.U8 desc[UR36][R16.64], R3 ;  /* 0x0000000310007986 */ /* 0x0001e2000c101124 */
[----:B------:R-:W-:Y:S05]  /*c420*/  BRA `(.L_x_17054) ;  /* 0x00000008000c7947 */ /* 0x000fea0003800000 */
.L_x_17065:
        /* <DEDUP_REMOVED lines=13> */
.L_x_17069:
[----:B------:R-:W-:Y:S01]  /*c500*/  IMAD.MOV.U32 R0, RZ, RZ, 0x7f ;  /* 0x0000007fff007424 */ /* 0x000fe200078e00ff */
[----:B------:R-:W-:-:S04]  /*c510*/  ISETP.GT.U32.AND P0, PT, R2, 0x7f800000, PT ;  /* 0x7f8000000200780c */ /* 0x000fc80003f04070 */
[----:B------:R-:W-:-:S09]  /*c520*/  SEL R0, R0, 0x7c, P0 ;  /* 0x0000007c00007807 */ /* 0x000fd20000000000 */
.L_x_17070:
[----:B------:R-:W-:Y:S05]  /*c530*/  BSYNC B0 ;  /* 0x0000000000007941 */ /* 0x000fea0003800000 */
.L_x_17068:
[----:B------:R-:W-:-:S04]  /*c540*/  LOP3.LUT R2, R3, 0x80000000, RZ, 0xc0, !PT ;  /* 0x8000000003027812 */ /* 0x000fc800078ec0ff */
[----:B------:R-:W-:-:S04]  /*c550*/  SHF.R.U32.HI R3, RZ, 0x18, R2 ;  /* 0x00000018ff037819 */ /* 0x000fc80000011602 */
[----:B------:R-:W-:-:S05]  /*c560*/  LOP3.LUT R3, R0, R3, RZ, 0xfc, !PT ;  /* 0x0000000300037212 */ /* 0x000fca00078efcff */
[----:B------:R0:W-:Y:S01]  /*c570*/  STG.E.U8 desc[UR36][R16.64], R3 ;  /* 0x0000000310007986 */ /* 0x0001e2000c101124 */
[----:B------:R-:W-:Y:S05]  /*c580*/  BRA `(.L_x_17054) ;  /* 0x0000000400b47947 */ /* 0x000fea0003800000 */
.L_x_17064:
[----:B------:R-:W0:Y:S02]  /*c590*/  I2F.S16 R0, R3 ;  /* 0x0000000300007306 */ /* 0x000e240000101400 */
[----:B0-----:R-:W-:-:S05]  /*c5a0*/  F2FP.BF16.F32.PACK_AB R0, RZ, R0 ;  /* 0x00000000ff00723e */ /* 0x001fca00000010ff */
[----:B------:R0:W-:Y:S01]  /*c5b0*/  STG.E.U16 desc[UR36][R16.64], R0 ;  /* 0x0000000010007986 */ /* 0x0001e2000c101524 */
[----:B------:R-:W-:Y:S05]  /*c5c0*/  BRA `(.L_x_17054) ;  /* 0x0000000400a47947 */ /* 0x000fea0003800000 */
.L_x_17061:
        /* <DEDUP_REMOVED lines=10> */
.L_x_17073:
        /* <DEDUP_REMOVED lines=17> */
.L_x_17076:
[----:B------:R-:W-:-:S04]  /*c780*/  LOP3.LUT R2, R3, 0x80000000, RZ, 0xc0, !PT ;  /* 0x8000000003027812 */ /* 0x000fc800078ec0ff */
[----:B------:R-:W-:-:S04]  /*c790*/  SHF.R.U32.HI R3, RZ, 0x18, R2 ;  /* 0x00000018ff037819 */ /* 0x000fc80000011602 */
[----:B------:R-:W-:-:S04]  /*c7a0*/  LOP3.LUT R0, R0, R3, RZ, 0xfc, !PT ;  /* 0x0000000300007212 */ /* 0x000fc800078efcff */
[----:B------:R-:W-:-:S07]  /*c7b0*/  PRMT R8, R0, 0x7610, R8 ;  /* 0x0000761000087816 */ /* 0x000fce0000000008 */
.L_x_17075:
[----:B------:R-:W-:Y:S05]  /*c7c0*/  BSYNC B0 ;  /* 0x0000000000007941 */ /* 0x000fea0003800000 */
.L_x_17074:
[----:B------:R3:W-:Y:S01]  /*c7d0*/  STG.E.U8 desc[UR36][R16.64], R8 ;  /* 0x0000000810007986 */ /* 0x0007e2000c101124 */
[----:B------:R-:W-:Y:S05]  /*c7e0*/  BRA `(.L_x_17054) ;  /* 0x00000004001c7947 */ /* 0x000fea0003800000 */
.L_x_17072:
        /* <DEDUP_REMOVED lines=17> */
.L_x_17079:
[----:B------:R-:W-:-:S04]  /*c900*/  LOP3.LUT R2, R3, 0x80000000, RZ, 0xc0, !PT ;  /* 0x8000000003027812 */ /* 0x000fc800078ec0ff */
[----:B------:R-:W-:-:S04]  /*c910*/  SHF.R.U32.HI R3, RZ, 0x18, R2 ;  /* 0x00000018ff037819 */ /* 0x000fc80000011602 */
[----:B------:R-:W-:-:S04]  /*c920*/  LOP3.LUT R0, R0, R3, RZ, 0xfc, !PT ;  /* 0x0000000300007212 */ /* 0x000fc800078efcff */
[----:B------:R-:W-:-:S07]  /*c930*/  PRMT R8, R0, 0x7610, R8 ;  /* 0x0000761000087816 */ /* 0x000fce0000000008 */
.L_x_17078:
[----:B------:R-:W-:Y:S05]  /*c940*/  BSYNC B0 ;  /* 0x0000000000007941 */ /* 0x000fea0003800000 */
.L_x_17077:
[----:B------:R0:W-:Y:S01]  /*c950*/  STG.E.U8 desc[UR36][R16.64], R8 ;  /* 0x0000000810007986 */ /* 0x0001e2000c101124 */
[----:B------:R-:W-:Y:S05]  /*c960*/  BRA `(.L_x_17054) ;  /* 0x0000000000bc7947 */ /* 0x000fea0003800000 */
.L_x_17071:
        /* <DEDUP_REMOVED lines=23> */
.L_x_17053:
        /* <DEDUP_REMOVED lines=16> */
.L_x_17082:
[----:B------:R-:W-:Y:S05]  /*cbe0*/  BRA `(.L_x_17054) ;  /* 0x00000000001c7947 */ /* 0x000fea0003800000 */
.L_x_17081:
[----:B------:R-:W-:-:S05]  /*cbf0*/  PRMT R3, R3, 0x9910, RZ ;  /* 0x0000991003037816 */ /* 0x000fca00000000ff */
[----:B------:R-:W-:-:S05]  /*cc00*/  IMAD.MOV.U32 R2, RZ, RZ, R3 ;  /* 0x000000ffff027224 */ /* 0x000fca00078e0003 */
[----:B------:R-:W-:-:S05]  /*cc10*/  SHF.R.S32.HI R3, RZ, 0x1f, R2 ;  /* 0x0000001fff037819 */ /* 0x000fca0000011402 */
[----:B------:R1:W-:Y:S01]  /*cc20*/  STG.E.64 desc[UR36][R16.64], R2 ;  /* 0x0000000210007986 */ /* 0x0003e2000c101b24 */
[----:B------:R-:W-:Y:S05]  /*cc30*/  BRA `(.L_x_17054) ;  /* 0x0000000000087947 */ /* 0x000fea0003800000 */
.L_x_17080:
[----:B------:R-:W-:-:S05]  /*cc40*/  PRMT R3, R3, 0x9910, RZ ;  /* 0x0000991003037816 */ /* 0x000fca00000000ff */
[----:B------:R0:W-:Y:S02]  /*cc50*/  STG.E desc[UR36][R16.64], R3 ;  /* 0x0000000310007986 */ /* 0x0001e4000c101924 */
.L_x_17054:
[----:B------:R-:W-:-:S07]  /*cc60*/  VIADD R19, R19, 0x80 ;  /* 0x0000008013137836 */ /* 0x000fce0000000000 */
.L_x_16981:
[----:B------:R-:W-:Y:S05]  /*cc70*/  BSYNC B6 ;  /* 0x0000000000067941 */ /* 0x000fea0003800000 */
.L_x_16980:
[----:B------:R-:W-:Y:S02]  /*cc80*/  ULDC UR4, c[0x0][0x210] ;  /* 0x0000840000047ab9 */ /* 0x000fe40000000800 */
[----:B------:R-:W-:-:S13]  /*cc90*/  ISETP.GE.AND P0, PT, R19, UR4, PT ;  /* 0x0000000413007c0c */ /* 0x000fda000bf06270 */
[----:B------:R-:W-:Y:S05]  /*cca0*/  @P0 EXIT ;  /* 0x000000000000094d */ /* 0x000fea0003800000 */
        /* <DEDUP_REMOVED lines=354> */
.L_x_17083:
        /* <DEDUP_REMOVED lines=20> */
.L_x_17087:
[----:B------:R0:W5:Y:S01]  /*e410*/  LDG.E.U8 R19, desc[UR36][R2.64] ;  /* 0x0000002402137981 */ /* 0x000162000c1e1100 */
[----:B------:R-:W-:Y:S05]  /*e420*/  BRA `(.L_x_17089) ;  /* 0x0000000c00547947 */ /* 0x000fea0003800000 */
.L_x_17086:
        /* <DEDUP_REMOVED lines=8> */
.L_x_17091:
[----:B------:R0:W5:Y:S01]  /*e4b0*/  LDG.E.U16 R19, desc[UR36][R2.64] ;  /* 0x0000002402137981 */ /* 0x000162000c1e1500 */
[----:B------:R-:W-:Y:S05]  /*e4c0*/  BRA `(.L_x_17089) ;  /* 0x0000000c002c7947 */ /* 0x000fea0003800000 */
.L_x_17090:
[----:B------:R0:W5:Y:S01]  /*e4d0*/  LDG.E.U16 R19, desc[UR36][R2.64] ;  /* 0x0000002402137981 */ /* 0x000162000c1e1500 */
[----:B------:R-:W-:Y:S05]  /*e4e0*/  BRA `(.L_x_17089) ;  /* 0x0000000c00247947 */ /* 0x000fea0003800000 */
.L_x_17085:
        /* <DEDUP_REMOVED lines=9> */
.L_x_17093:
[----:B------:R-:W2:Y:S02]  /*e580*/  LDG.E.U16 R0, desc[UR36][R2.64] ;  /* 0x0000002402007981 */ /* 0x000ea4000c1e1500 */
[----:B--2---:R-:W-:-:S06]  /*e590*/  HADD2.F32 R0, -RZ, R0.H0_H0 ;  /* 0x20000000ff007230 */ /* 0x004fcc0000004100 */
[----:B------:R-:W0:Y:S02]  /*e5a0*/  F2I.FTZ.TRUNC.NTZ R0, R0 ;  /* 0x0000000000007305 */ /* 0x000e24000021f100 */
[----:B0-----:R-:W-:Y:S01]  /*e5b0*/  PRMT R19, R0, 0x7610, R19 ;  /* 0x0000761000137816 */ /* 0x001fe20000000013 */
[----:B------:R-:W-:Y:S06]  /*e5c0*/  BRA `(.L_x_17089) ;  /* 0x0000000800ec7947 */ /* 0x000fec0003800000 */
.L_x_17092:
        /* <DEDUP_REMOVED lines=9> */
.L_x_17095:
[----:B------:R-:W2:Y:S02]  /*e660*/  LDG.E.U16 R2, desc[UR36][R2.64] ;  /* 0x0000002402027981 */ /* 0x000ea4000c1e1500 */
[----:B--2---:R-:W-:-:S06]  /*e670*/  HADD2.F32 R0, -RZ, R2.H0_H0 ;  /* 0x20000002ff007230 */ /* 0x004fcc0000004100 */
[----:B------:R-:W0:Y:S02]  /*e680*/  F2I.FTZ.TRUNC.NTZ R0, R0 ;  /* 0x0000000000007305 */ /* 0x000e24000021f100 */
[----:B0-----:R-:W-:Y:S01]  /*e690*/  PRMT R19, R0, 0x7610, R19 ;  /* 0x0000761000137816 */ /* 0x001fe20000000013 */
[----:B------:R-:W-:Y:S06]  /*e6a0*/  BRA `(.L_x_17089) ;  /* 0x0000000800b47947 */ /* 0x000fec0003800000 */
.L_x_17094:
[----:B------:R-:W2:Y:S02]  /*e6b0*/  LDG.E.64 R2, desc[UR36][R2.64] ;  /* 0x0000002402027981 */ /* 0x000ea4000c1e1b00 */
[----:B--2---:R0:W1:Y:S01]  /*e6c0*/  F2I.F64.TRUNC R19, R2 ;  /* 0x0000000200137311 */ /* 0x004062000030d100 */
[----:B------:R-:W-:Y:S05]  /*e6d0*/  BRA `(.L_x_17089) ;  /* 0x0000000800a87947 */ /* 0x000fea0003800000 */
.L_x_17084:
        /* <DEDUP_REMOVED lines=12> */
.L_x_17098:
[----:B------:R-:W2:Y:S02]  /*e7a0*/  LDG.E.64 R2, desc[UR36][R2.64] ;  /* 0x0000002402027981 */ /* 0x000ea4000c1e1b00 */
[----:B--2---:R0:W1:Y:S01]  /*e7b0*/  F2I.F64.TRUNC R19, R2 ;  /* 0x0000000200137311 */ /* 0x004062000030d100 */
[----:B------:R-:W-:Y:S05]  /*e7c0*/  BRA `(.L_x_17089) ;  /* 0x00000008006c7947 */ /* 0x000fea0003800000 */
.L_x_17097:
        /* <DEDUP_REMOVED lines=28> */
.L_x_17100:
        /* <DEDUP_REMOVED lines=15> */
.L_x_17099:
[----:B------:R-:W2:Y:S02]  /*ea80*/  LDG.E.U16 R0, desc[UR36][R2.64] ;  /* 0x0000002402007981 */ /* 0x000ea4000c1e1500 */
[----:B--2---:R-:W-:-:S06]  /*ea90*/  IMAD.U32 R0, R0, 0x10000, RZ ;  /* 0x0001000000007824 */ /* 0x004fcc00078e00ff */
[----:B------:R-:W0:Y:S02]  /*eaa0*/  F2I.FTZ.TRUNC.NTZ R0, R0 ;  /* 0x0000000000007305 */ /* 0x000e24000021f100 */
[----:B0-----:R-:W-:Y:S01]  /*eab0*/  PRMT R19, R0, 0x7610, R19 ;  /* 0x0000761000137816 */ /* 0x001fe20000000013 */
[----:B------:R-:W-:Y:S06]  /*eac0*/  BRA `(.L_x_17089) ;  /* 0x0000000400ac7947 */ /* 0x000fec0003800000 */
.L_x_17096:
        /* <DEDUP_REMOVED lines=10> */
.L_x_17103:
        /* <DEDUP_REMOVED lines=21> */
.L_x_17107:
[----:B------:R-:W-:Y:S05]  /*ecc0*/  BSYNC B1 ;  /* 0x0000000000017941 */ /* 0x000fea0003800000 */
.L_x_17106:
[----:B------:R-:W-:Y:S01]  /*ecd0*/  LEA R3, R0, 0x3b800000, 0x17 ;  /* 0x3b80000000037811 */ /* 0x000fe200078eb8ff */
[----:B------:R-:W-:-:S05]  /*ece0*/  IMAD.SHL.U32 R0, R2, 0x100000, RZ ;  /* 0x0010000002007824 */ /* 0x000fca00078e00ff */
[----:B------:R-:W-:-:S07]  /*ecf0*/  LOP3.LUT R0, R3, R0, R4, 0xfe, !PT ;  /* 0x0000000003007212 */ /* 0x000fce00078efe04 */
.L_x_17105:
[----:B------:R-:W-:Y:S05]  /*ed00*/  BSYNC B0 ;  /* 0x0000000000007941 */ /* 0x000fea0003800000 */
.L_x_17104:
[----:B------:R-:W0:Y:S02]  /*ed10*/  F2I.FTZ.TRUNC.NTZ R0, R0 ;  /* 0x0000000000007305 */ /* 0x000e24000021f100 */
[----:B0-----:R-:W-:Y:S01]  /*ed20*/  PRMT R19, R0, 0x7610, R19 ;  /* 0x0000761000137816 */ /* 0x001fe20000000013 */
[----:B------:R-:W-:Y:S06]  /*ed30*/  BRA `(.L_x_17089) ;  /* 0x0000000400107947 */ /* 0x000fec0003800000 */
.L_x_17102:
        /* <DEDUP_REMOVED lines=21> */
.L_x_17111:
[----:B------:R-:W-:Y:S05]  /*ee90*/  BSYNC B1 ;  /* 0x0000000000017941 */ /* 0x000fea0003800000 */
.L_x_17110:
[----:B------:R-:W-:Y:S01]  /*eea0*/  LEA R3, R0, 0x37800000, 0x17 ;  /* 0x3780000000037811 */ /* 0x000fe200078eb8ff */
[----:B------:R-:W-:-:S05]  /*eeb0*/  IMAD.SHL.U32 R0, R2, 0x200000, RZ ;  /* 0x0020000002007824 */ /* 0x000fca00078e00ff */
[----:B------:R-:W-:-:S07]  /*eec0*/  LOP3.LUT R0, R3, R0, R4, 0xfe, !PT ;  /* 0x0000000003007212 */ /* 0x000fce00078efe04 */
.L_x_17109:
[----:B------:R-:W-:Y:S05]  /*eed0*/  BSYNC B0 ;  /* 0x0000000000007941 */ /* 0x000fea0003800000 */
.L_x_17108:
[----:B------:R-:W0:Y:S02]  /*eee0*/  F2I.FTZ.TRUNC.NTZ R0, R0 ;  /* 0x0000000000007305 */ /* 0x000e24000021f100 */
[----:B0-----:R-:W-:Y:S01]  /*eef0*/  PRMT R19, R0, 0x7610, R19 ;  /* 0x0000761000137816 */ /* 0x001fe20000000013 */
[----:B------:R-:W-:Y:S06]  /*ef00*/  BRA `(.L_x_17089) ;  /* 0x00000000009c7947 */ /* 0x000fec0003800000 */
.L_x_17101:
        /* <DEDUP_REMOVED lines=14> */
.L_x_17115:
[----:B------:R-:W-:Y:S05]  /*eff0*/  BSYNC B0 ;  /* 0x0000000000007941 */ /* 0x000fea0003800000 */
.L_x_17114:
[----:B------:R-:W0:Y:S02]  /*f000*/  F2I.FTZ.TRUNC.NTZ R0, R0 ;  /* 0x0000000000007305 */ /* 0x000e24000021f100 */
[----:B0-----:R-:W-:Y:S01]  /*f010*/  PRMT R19, R0, 0x7610, R19 ;  /* 0x0000761000137816 */ /* 0x001fe20000000013 */
[----:B------:R-:W-:Y:S06]  /*f020*/  BRA `(.L_x_17089) ;  /* 0x0000000000547947 */ /* 0x000fec0003800000 */
.L_x_17088:
        /* <DEDUP_REMOVED lines=16> */
.L_x_17116:
[----:B------:R-:W-:Y:S01]  /*f130*/  PRMT R19, RZ, 0x7610, R19 ;  /* 0x00007610ff137816 */ /* 0x000fe20000000013 */
[----:B------:R-:W-:Y:S06]  /*f140*/  BRA `(.L_x_17089) ;  /* 0x00000000000c7947 */ /* 0x000fec0003800000 */
.L_x_17113:
[----:B------:R2:W5:Y:S01]  /*f150*/  LDG.E.U16 R19, desc[UR36][R2.64] ;  /* 0x0000002402137981 */ /* 0x000562000c1e1500 */
[----:B------:R-:W-:Y:S05]  /*f160*/  BRA `(.L_x_17089) ;  /* 0x0000000000047947 */ /* 0x000fea0003800000 */
.L_x_17112:
[----:B------:R3:W5:Y:S02]  /*f170*/  LDG.E.U16 R19, desc[UR36][R2.64] ;  /* 0x0000002402137981 */ /* 0x000764000c1e1500 */
.L_x_17089:
        /* <DEDUP_REMOVED lines=17> */
.L_x_17120:
[----:B------:R1:W5:Y:S01]  /*f290*/  LDG.E.U8 R0, desc[UR36][R2.64] ;  /* 0x0000002402007981 */ /* 0x000362000c1e1100 */
[----:B------:R-:W-:Y:S05]  /*f2a0*/  BRA `(.L_x_17122) ;  /* 0x0000000c00547947 */ /* 0x000fea0003800000 */
.L_x_17119:
        /* <DEDUP_REMOVED lines=8> */
.L_x_17124:
[----:B------:R3:W5:Y:S01]  /*f330*/  LDG.E.U16 R0, desc[UR36][R2.64] ;  /* 0x0000002402007981 */ /* 0x000762000c1e1500 */
[----:B------:R-:W-:Y:S05]  /*f340*/  BRA `(.L_x_17122) ;  /* 0x0000000c002c7947 */ /* 0x000fea0003800000 */
.L_x_17123:
[----:B------:R4:W5:Y:S01]  /*f350*/  LDG.E.U16 R0, desc[UR36][R2.64] ;  /* 0x0000002402007981 */ /* 0x000962000c1e1500 */
[----:B------:R-:W-:Y:S05]  /*f360*/  BRA `(.L_x_17122) ;  /* 0x0000000c00247947 */ /* 0x000fea0003800000 */
.L_x_17118:
        /* <DEDUP_REMOVED lines=9> */
.L_x_17126:
[----:B------:R-:W2:Y:S02]  /*f400*/  LDG.E.U16 R4, desc[UR36][R2.64] ;  /* 0x0000002402047981 */ /* 0x000ea4000c1e1500 */
[----:B--2---:R-:W-:-:S06]  /*f410*/  HADD2.F32 R4, -RZ, R4.H0_H0 ;  /* 0x20000004ff047230 */ /* 0x004fcc0000004100 */
[----:B------:R-:W0:Y:S02]  /*f420*/  F2I.FTZ.TRUNC.NTZ R4, R4 ;  /* 0x0000000400047305 */ /* 0x000e24000021f100 */
[----:B0-----:R-:W-:Y:S01]  /*f430*/  PRMT R0, R4, 0x7610, R0 ;  /* 0x0000761004007816 */ /* 0x001fe20000000000 */
[----:B------:R-:W-:Y:S06]  /*f440*/  BRA `(.L_x_17122) ;  /* 0x0000000800ec7947 */ /* 0x000fec0003800000 */
.L_x_17125:
        /* <DEDUP_REMOVED lines=9> */
.L_x_17128:
[----:B------:R-:W2:Y:S02]  /*f4e0*/  LDG.E.U16 R2, desc[UR36][R2.64] ;  /* 0x0000002402027981 */ /* 0x000ea4000c1e1500 */
[----:B--2---:R-:W-:-:S06]  /*f4f0*/  HADD2.F32 R4, -RZ, R2.H0_H0 ;  /* 0x20000002ff047230 */ /* 0x004fcc0000004100 */
[----:B------:R-:W0:Y:S02]  /*f500*/  F2I.FTZ.TRUNC.NTZ R4, R4 ;  /* 0x0000000400047305 */ /* 0x000e24000021f100 */
[----:B0-----:R-:W-:Y:S01]  /*f510*/  PRMT R0, R4, 0x7610, R0 ;  /* 0x0000761004007816 */ /* 0x001fe20000000000 */
[----:B------:R-:W-:Y:S06]  /*f520*/  BRA `(.L_x_17122) ;  /* 0x0000000800b47947 */ /* 0x000fec0003800000 */
.L_x_17127:
[----:B------:R-:W2:Y:S02]  /*f530*/  LDG.E.64 R2, desc[UR36][R2.64] ;  /* 0x0000002402027981 */ /* 0x000ea4000c1e1b00 */
[----:B--2---:R0:W1:Y:S01]  /*f540*/  F2I.F64.TRUNC R0, R2 ;  /* 0x0000000200007311 */ /* 0x004062000030d100 */
[----:B------:R-:W-:Y:S05]  /*f550*/  BRA `(.L_x_17122) ;  /* 0x0000000800a87947 */ /* 0x000fea0003800000 */
.L_x_17117:
        /* <DEDUP_REMOVED lines=12> */
.L_x_17131:
[----:B------:R-:W2:Y:S02]  /*f620*/  LDG.E.64 R2, desc[UR36][R2.64] ;  /* 0x0000002402027981 */ /* 0x000ea4000c1e1b00 */
[----:B--2---:R0:W1:Y:S01]  /*f630*/  F2I.F64.TRUNC R0, R2 ;  /* 0x0000000200007311 */ /* 0x004062000030d100 */
[----:B------:R-:W-:Y:S05]  /*f640*/  BRA `(.L_x_17122) ;  /* 0x00000008006c7947 */ /* 0x000fea0003800000 */
.L_x_17130:
        /* <DEDUP_REMOVED lines=28> */
.L_x_17133:
        /* <DEDUP_REMOVED lines=15> */
.L_x_17132:
[----:B------:R-:W2:Y:S02]  /*f900*/  LDG.E.U16 R4, desc[UR36][R2.64] ;  /* 0x0000002402047981 */ /* 0x000ea4000c1e1500 */
[----:B--2---:R-:W-:-:S06]  /*f910*/  IMAD.U32 R4, R4, 0x10000, RZ ;  /* 0x0001000004047824 */ /* 0x004fcc00078e00ff */
[----:B------:R-:W0:Y:S02]  /*f920*/  F2I.FTZ.TRUNC.NTZ R4, R4 ;  /* 0x0000000400047305 */ /* 0x000e24000021f100 */
[----:B0-----:R-:W-:Y:S01]  /*f930*/  PRMT R0, R4, 0x7610, R0 ;  /* 0x0000761004007816 */ /* 0x001fe20000000000 */
[----:B------:R-:W-:Y:S06]  /*f940*/  BRA `(.L_x_17122) ;  /* 0x0000000400ac7947 */ /* 0x000fec0003800000 */
.L_x_17129:
        /* <DEDUP_REMOVED lines=10> */
.L_x_17136:
        /* <DEDUP_REMOVED lines=21> */
.L_x_17140:
[----:B------:R-:W-:Y:S05]  /*fb40*/  BSYNC B1 ;  /* 0x0000000000017941 */ /* 0x000fea0003800000 */
.L_x_17139:
[----:B------:R-:W-:Y:S01]  /*fb50*/  IMAD.SHL.U32 R2, R2, 0x100000, RZ ;  /* 0x0010000002027824 */ /* 0x000fe200078e00ff */
[----:B------:R-:W-:-:S04]  /*fb60*/  LEA R3, R0, 0x3b800000, 0x17 ;  /* 0x3b80000000037811 */ /* 0x000fc800078eb8ff */
[----:B------:R-:W-:-:S07]  /*fb70*/  LOP3.LUT R4, R3, R2, R4, 0xfe, !PT ;  /* 0x0000000203047212 */ /* 0x000fce00078efe04 */
.L_x_17138:
[----:B------:R-:W-:Y:S05]  /*fb80*/  BSYNC B0 ;  /* 0x0000000000007941 */ /* 0x000fea0003800000 */
.L_x_17137:
[----:B------:R-:W0:Y:S02]  /*fb90*/  F2I.FTZ.TRUNC.NTZ R4, R4 ;  /* 0x0000000400047305 */ /* 0x000e24000021f100 */
[----:B0-----:R-:W-:Y:S01]  /*fba0*/  PRMT R0, R4, 0x7610, R0 ;  /* 0x0000761004007816 */ /* 0x001fe20000000000 */
[----:B------:R-:W-:Y:S06]  /*fbb0*/  BRA `(.L_x_17122) ;  /* 0x0000000400107947 */ /* 0x000fec0003800000 */
.L_x_17135:
        /* <DEDUP_REMOVED lines=21> */
.L_x_17144:
[----:B------:R-:W-:Y:S05]  /*fd10*/  BSYNC B1 ;  /* 0x0000000000017941 */ /* 0x000fea0003800000 */
.L_x_17143:
[----:B------:R-:W-:Y:S01]  /*fd20*/  IMAD.SHL.U32 R2, R2, 0x200000, RZ ;  /* 0x0020000002027824 */ /* 0x000fe200078e00ff */
[----:B------:R-:W-:-:S04]  /*fd30*/  LEA R3, R0, 0x37800000, 0x17 ;  /* 0x3780000000037811 */ /* 0x000fc800078eb8ff */
[----:B------:R-:W-:-:S07]  /*fd40*/  LOP3.LUT R4, R3, R2, R4, 0xfe, !PT ;  /* 0x0000000203047212 */ /* 0x000fce00078efe04 */
.L_x_17142:
[----:B------:R-:W-:Y:S05]  /*fd50*/  BSYNC B0 ;  /* 0x0000000000007941 */ /* 0x000fea0003800000 */
.L_x_17141:
[----:B------:R-:W0:Y:S02]  /*fd60*/  F2I.FTZ.TRUNC.NTZ R4, R4 ;  /* 0x0000000400047305 */ /* 0x000e24000021f100 */
[----:B0-----:R-:W-:Y:S01]  /*fd70*/  PRMT R0, R4, 0x7610, R0 ;  /* 0x0000761004007816 */ /* 0x001fe20000000000 */
[----:B------:R-:W-:Y:S06]  /*fd80*/  BRA `(.L_x_17122) ;  /* 0x00000000009c7947 */ /* 0x000fec0003800000 */
.L_x_17134:
        /* <DEDUP_REMOVED lines=14> */
.L_x_17148:
[----:B------:R-:W-:Y:S05]  /*fe70*/  BSYNC B0 ;  /* 0x0000000000007941 */ /* 0x000fea0003800000 */
.L_x_17147:
[----:B------:R-:W0:Y:S02]  /*fe80*/  F2I.FTZ.TRUNC.NTZ R4, R4 ;  /* 0x0000000400047305 */ /* 0x000e24000021f100 */
[----:B0-----:R-:W-:Y:S01]  /*fe90*/  PRMT R0, R4, 0x7610, R0 ;  /* 0x0000761004007816 */ /* 0x001fe20000000000 */
[----:B------:R-:W-:Y:S06]  /*fea0*/  BRA `(.L_x_17122) ;  /* 0x0000000000547947 */ /* 0x000fec0003800000 */
.L_x_17121:
        /* <DEDUP_REMOVED lines=16> */
.L_x_17149:
[----:B------:R-:W-:Y:S01]  /*ffb0*/  PRMT R0, RZ, 0x7610, R0 ;  /* 0x00007610ff007816 */ /* 0x000fe20000000000 */
[----:B------:R-:W-:Y:S06]  /*ffc0*/  BRA `(.L_x_17122) ;  /* 0x00000000000c7947 */ /* 0x000fec0003800000 */
.L_x_17146:
[----:B------:R0:W5:Y:S01]  /*ffd0*/  LDG.E.U16 R0, desc[UR36][R2.64] ;  /* 0x0000002402007981 */ /* 0x000162000c1e1500 */
[----:B------:R-:W-:Y:S05]  /*ffe0*/  BRA `(.L_x_17122) ;  /* 0x0000000000047947 */ /* 0x000fea0003800000 */
.L_x_17145:
[----:B------:R0:W5:Y:S02]  /*fff0*/  LDG.E.U16 R0, desc[UR36][R2.64] ;  /* 0x0000002402007981 */ /* 0x000164000c1e1500 */
.L_x_17122:
        /* <DEDUP_REMOVED lines=37> */
[----:B------:R-:W-:Y:S01]  /*10250*/  STG.E.U8 desc[UR36][R16.64], R3 ;  /* 0x0000000310007986 */ /* 0x000fe2000c101124 */
[----:B------:R-:W-:Y:S05]  /*10260*/  EXIT ;  /* 0x000000000000794d */ /* 0x000fea0003800000 */
.L_x_17153:
[----:B------:R-:W-:Y:S01]  /*10270*/  STG.E.U8 desc[UR36][R16.64], R3 ;  /* 0x0000000310007986 */ /* 0x000fe2000c101124 */
[----:B------:R-:W-:Y:S05]  /*10280*/  EXIT ;  /* 0x000000000000794d */ /* 0x000fea0003800000 */
.L_x_17152:
        /* <DEDUP_REMOVED lines=9> */
[----:B------:R-:W-:Y:S01]  /*10320*/  STG.E.64 desc[UR36][R16.64], R2 ;  /* 0x0000000210007986 */ /* 0x000fe2000c101b24 */
[----:B------:R-:W-:Y:S05]  /*10330*/  EXIT ;  /* 0x000000000000794d */ /* 0x000fea0003800000 */
.L_x_17156:
[----:B------:R-:W-:-:S05]  /*10340*/  PRMT R3, R3, 0x9910, RZ ;  /* 0x0000991003037816 */ /* 0x000fca00000000ff */
[----:B------:R-:W-:Y:S01]  /*10350*/  STG.E desc[UR36][R16.64], R3 ;  /* 0x0000000310007986 */ /* 0x000fe2000c101924 */
[----:B------:R-:W-:Y:S05]  /*10360*/  EXIT ;  /* 0x000000000000794d */ /* 0x000fea0003800000 */
.L_x_17155:
[----:B------:R-:W-:Y:S01]  /*10370*/  STG.E.U16 desc[UR36][R16.64], R3 ;  /* 0x0000000310007986 */ /* 0x000fe2000c101524 */
[----:B------:R-:W-:Y:S05]  /*10380*/  EXIT ;  /* 0x000000000000794d */ /* 0x000fea0003800000 */
.L_x_17151:
[----:B------:R-:W-:-:S13]  /*10390*/  ISETP.GT.AND P0, PT, R0, 0x6, PT ;  /* 0x000000060000780c */ /* 0x000fda0003f04270 */
[----:B------:R-:W-:Y:S05]  /*103a0*/  @P0 BRA `(.L_x_17157) ;  /* 0x00000000002c0947 */ /* 0x000fea0003800000 */
[----:B------:R-:W-:-:S13]  /*103b0*/  ISETP.NE.AND P0, PT, R0, 0x5, PT ;  /* 0x000000050000780c */ /* 0x000fda0003f05270 */
[----:B------:R-:W-:Y:S05]  /*103c0*/  @!P0 BRA `(.L_x_17158) ;  /* 0x0000000000148947 */ /* 0x000fea0003800000 */
[----:B------:R-:W-:-:S13]  /*103d0*/  ISETP.NE.AND P0, PT, R0, 0x6, PT ;  /* 0x000000060000780c */ /* 0x000fda0003f05270 */
[----:B------:R-:W-:Y:S05]  /*103e0*/  @P0 BRA `(.L_x_17154) ;  /* 0x0000000800b80947 */ /* 0x000fea0003800000 */
[----:B------:R-:W0:Y:S02]  /*103f0*/  I2F.S16 R3, R3 ;  /* 0x0000000300037306 */ /* 0x000e240000101400 */
[----:B0-----:R-:W-:Y:S01]  /*10400*/  STG.E desc[UR36][R16.64], R3 ;  /* 0x0000000310007986 */ /* 0x001fe2000c101924 */
[----:B------:R-:W-:Y:S05]  /*10410*/  EXIT ;  /* 0x000000000000794d */ /* 0x000fea0003800000 */
.L_x_17158:
[----:B------:R-:W0:Y:S02]  /*10420*/  I2F.S16 R0, R3 ;  /* 0x0000000300007306 */ /* 0x000e240000101400 */
[----:B0-----:R-:W-:-:S05]  /*10430*/  F2FP.F16.F32.PACK_AB R0, RZ, R0 ;  /* 0x00000000ff00723e */ /* 0x001fca00000000ff */
[----:B------:R-:W-:Y:S01]  /*10440*/  STG.E.U16 desc[UR36][R16.64], R0 ;  /* 0x0000000010007986 */ /* 0x000fe2000c101524 */
[----:B------:R-:W-:Y:S05]  /*10450*/  EXIT ;  /* 0x000000000000794d */ /* 0x000fea0003800000 */
.L_x_17157:
        /* <DEDUP_REMOVED lines=8> */
[----:B0-----:R-:W-:Y:S01]  /*104e0*/  STG.E.64 desc[UR36][R16.64], R4 ;  /* 0x0000000410007986 */ /* 0x001fe2000c101b24 */
[----:B------:R-:W-:Y:S05]  /*104f0*/  EXIT ;  /* 0x000000000000794d */ /* 0x000fea0003800000 */
.L_x_17160:
[----:B------:R-:W0:Y:S02]  /*10500*/  I2F.S16 R3, R3 ;  /* 0x0000000300037306 */ /* 0x000e240000101400 */
[----:B0-----:R-:W-:-:S04]  /*10510*/  F2FP.F16.F32.PACK_AB R3, RZ, R3 ;  /* 0x00000003ff03723e */ /* 0x001fc800000000ff */
[----:B------:R-:W-:-:S05]  /*10520*/  PRMT R3, R3, 0x5410, RZ ;  /* 0x0000541003037816 */ /* 0x000fca00000000ff */
[----:B------:R-:W-:Y:S01]  /*10530*/  STG.E desc[UR36][R16.64], R3 ;  /* 0x0000000310007986 */ /* 0x000fe2000c101924 */
[----:B------:R-:W-:Y:S05]  /*10540*/  EXIT ;  /* 0x000000000000794d */ /* 0x000fea0003800000 */
.L_x_17159:
[----:B------:R-:W0:Y:S02]  /*10550*/  I2F.F64.S16 R2, R3 ;  /* 0x0000000300027312 */ /* 0x000e240000101c00 */
[----:B0-----:R-:W-:Y:S01]  /*10560*/  STG.E.64 desc[UR36][R16.64], R2 ;  /* 0x0000000210007986 */ /* 0x001fe2000c101b24 */
[----:B------:R-:W-:Y:S05]  /*10570*/  EXIT ;  /* 0x000000000000794d */ /* 0x000fea0003800000 */
.L_x_17150:
        /* <DEDUP_REMOVED lines=11> */
[----:B------:R-:W-:Y:S01]  /*10630*/  STG.E.U8 desc[UR36][R16.64], R3 ;  /* 0x0000000310007986 */ /* 0x000fe2000c101124 */
[----:B------:R-:W-:Y:S05]  /*10640*/  EXIT ;  /* 0x000000000000794d */ /* 0x000fea0003800000 */
.L_x_17163:
[----:B------:R-:W0:Y:S01]  /*10650*/  I2F.F64.S16 R4, R3 ;  /* 0x0000000300047312 */ /* 0x000e220000101c00 */
[----:B------:R-:W-:-:S05]  /*10660*/  CS2R R6, SRZ ;  /* 0x0000000000067805 */ /* 0x000fca000001ff00 */
[----:B0-----:R-:W-:Y:S01]  /*10670*/  STG.E.128 desc[UR36][R16.64], R4 ;  /* 0x0000000410007986 */ /* 0x001fe2000c101d24 */
[----:B------:R-:W-:Y:S05]  /*10680*/  EXIT ;  /* 0x000000000000794d */ /* 0x000fea0003800000 */
.L_x_17162:
        /* <DEDUP_REMOVED lines=21> */
.L_x_17167:
[----:B------:R-:W-:Y:S05]  /*107e0*/  BSYNC B0 ;  /* 0x0000000000007941 */ /* 0x000fea0003800000 */
.L_x_17166:
[----:B------:R-:W-:-:S05]  /*107f0*/  LOP3.LUT R3, R0, R3, RZ, 0xfc, !PT ;  /* 0x0000000300037212 */ /* 0x000fca00078efcff */
[----:B------:R-:W-:Y:S01]  /*10800*/  STG.E.U8 desc[UR36][R16.64], R3 ;  /* 0x0000000310007986 */ /* 0x000fe2000c101124 */
[----:B------:R-:W-:Y:S05]  /*10810*/  EXIT ;  /* 0x000000000000794d */ /* 0x000fea0003800000 */
.L_x_17165:
        /* <DEDUP_REMOVED lines=13> */
.L_x_17169:
[----:B------:R-:W-:Y:S01]  /*108f0*/  IMAD.MOV.U32 R0, RZ, RZ, 0x7f ;  /* 0x0000007fff007424 */ /* 0x000fe200078e00ff */
[----:B------:R-:W-:-:S04]  /*10900*/  ISETP.GT.U32.AND P0, PT, R2, 0x7f800000, PT ;  /* 0x7f8000000200780c */ /* 0x000fc80003f04070 */
[----:B------:R-:W-:-:S09]  /*10910*/  SEL R0, R0, 0x7c, P0 ;  /* 0x0000007c00007807 */ /* 0x000fd20000000000 */
.L_x_17170:
[----:B------:R-:W-:Y:S05]  /*10920*/  BSYNC B0 ;  /* 0x0000000000007941 */ /* 0x000fea0003800000 */
.L_x_17168:
[----:B------:R-:W-:-:S04]  /*10930*/  LOP3.LUT R2, R3, 0x80000000, RZ, 0xc0, !PT ;  /* 0x8000000003027812 */ /* 0x000fc800078ec0ff */
[----:B------:R-:W-:-:S04]  /*10940*/  SHF.R.U32.HI R3, RZ, 0x18, R2 ;  /* 0x00000018ff037819 */ /* 0x000fc80000011602 */
[----:B------:R-:W-:-:S05]  /*10950*/  LOP3.LUT R3, R0, R3, RZ, 0xfc, !PT ;  /* 0x0000000300037212 */ /* 0x000fca00078efcff */
[----:B------:R-:W-:Y:S01]  /*10960*/  STG.E.U8 desc[UR36][R16.64], R3 ;  /* 0x0000000310007986 */ /* 0x000fe2000c101124 */
[----:B------:R-:W-:Y:S05]  /*10970*/  EXIT ;  /* 0x000000000000794d */ /* 0x000fea0003800000 */
.L_x_17164:
[----:B------:R-:W0:Y:S02]  /*10980*/  I2F.S16 R0, R3 ;  /* 0x0000000300007306 */ /* 0x000e240000101400 */
[----:B0-----:R-:W-:-:S05]  /*10990*/  F2FP.BF16.F32.PACK_AB R0, RZ, R0 ;  /* 0x00000000ff00723e */ /* 0x001fca00000010ff */
[----:B------:R-:W-:Y:S01]  /*109a0*/  STG.E.U16 desc[UR36][R16.64], R0 ;  /* 0x0000000010007986 */ /* 0x000fe2000c101524 */
[----:B------:R-:W-:Y:S05]  /*109b0*/  EXIT ;  /* 0x000000000000794d */ /* 0x000fea0003800000 */
.L_x_17161:
        /* <DEDUP_REMOVED lines=8> */
[----:B------:R-:W-:Y:S01]  /*10a40*/  STG.E.U16 desc[UR36][R16.64], R3 ;  /* 0x0000000310007986 */ /* 0x000fe2000c101524 */
[----:B------:R-:W-:Y:S05]  /*10a50*/  EXIT ;  /* 0x000000000000794d */ /* 0x000fea0003800000 */
.L_x_17173:
        /* <DEDUP_REMOVED lines=17> */
.L_x_17176:
[----:B------:R-:W-:-:S04]  /*10b70*/  LOP3.LUT R2, R3, 0x80000000, RZ, 0xc0, !PT ;  /* 0x8000000003027812 */ /* 0x000fc800078ec0ff */
[----:B------:R-:W-:-:S04]  /*10b80*/  SHF.R.U32.HI R3, RZ, 0x18, R2 ;  /* 0x00000018ff037819 */ /* 0x000fc80000011602 */
[----:B------:R-:W-:-:S04]  /*10b90*/  LOP3.LUT R0, R0, R3, RZ, 0xfc, !PT ;  /* 0x0000000300007212 */ /* 0x000fc800078efcff */
[----:B------:R-:W-:-:S07]  /*10ba0*/  PRMT R8, R0, 0x7610, R8 ;  /* 0x0000761000087816 */ /* 0x000fce0000000008 */
.L_x_17175:
[----:B------:R-:W-:Y:S05]  /*10bb0*/  BSYNC B0 ;  /* 0x0000000000007941 */ /* 0x000fea0003800000 */
.L_x_17174:
[----:B------:R-:W-:Y:S01]  /*10bc0*/  STG.E.U8 desc[UR36][R16.64], R8 ;  /* 0x0000000810007986 */ /* 0x000fe2000c101124 */
[----:B------:R-:W-:Y:S05]  /*10bd0*/  EXIT ;  /* 0x000000000000794d */ /* 0x000fea0003800000 */
.L_x_17172:
        /* <DEDUP_REMOVED lines=17> */
.L_x_17179:
[----:B------:R-:W-:-:S04]  /*10cf0*/  LOP3.LUT R2, R3, 0x80000000, RZ, 0xc0, !PT ;  /* 0x8000000003027812 */ /* 0x000fc800078ec0ff */
[----:B------:R-:W-:-:S04]  /*10d00*/  SHF.R.U32.HI R3, RZ, 0x18, R2 ;  /* 0x00000018ff037819 */ /* 0x000fc80000011602 */
[----:B------:R-:W-:-:S04]  /*10d10*/  LOP3.LUT R0, R0, R3, RZ, 0xfc, !PT ;  /* 0x0000000300007212 */ /* 0x000fc800078efcff */
[----:B------:R-:W-:-:S07]  /*10d20*/  PRMT R8, R0, 0x7610, R8 ;  /* 0x0000761000087816 */ /* 0x000fce0000000008 */
.L_x_17178:
[----:B------:R-:W-:Y:S05]  /*10d30*/  BSYNC B0 ;  /* 0x0000000000007941 */ /* 0x000fea0003800000 */
.L_x_17177:
[----:B------:R-:W-:Y:S01]  /*10d40*/  STG.E.U8 desc[UR36][R16.64], R8 ;  /* 0x0000000810007986 */ /* 0x000fe2000c101124 */
[----:B------:R-:W-:Y:S05]  /*10d50*/  EXIT ;  /* 0x000000000000794d */ /* 0x000fea0003800000 */
.L_x_17171:
        /* <DEDUP_REMOVED lines=21> */
[----:B------:R-:W-:Y:S01]  /*10eb0*/  STG.E.U8 desc[UR36][R16.64], R3 ;  /* 0x0000000310007986 */ /* 0x000fe2000c101124 */
[----:B------:R-:W-:Y:S05]  /*10ec0*/  EXIT ;  /* 0x000000000000794d */ /* 0x000fea0003800000 */
.L_x_17154:
        /* <DEDUP_REMOVED lines=16> */
.L_x_17182:
[----:B------:R-:W-:Y:S05]  /*10fd0*/  EXIT ;  /* 0x000000000000794d */ /* 0x000fea0003800000 */
.L_x_17181:
[----:B------:R-:W-:-:S05]  /*10fe0*/  PRMT R3, R3, 0x9910, RZ ;  /* 0x0000991003037816 */ /* 0x000fca00000000ff */
[----:B------:R-:W-:-:S05]  /*10ff0*/  IMAD.MOV.U32 R2, RZ, RZ, R3 ;  /* 0x000000ffff027224 */ /* 0x000fca00078e0003 */
[----:B------:R-:W-:-:S05]  /*11000*/  SHF.R.S32.HI R3, RZ, 0x1f, R2 ;  /* 0x0000001fff037819 */ /* 0x000fca0000011402 */
[----:B------:R-:W-:Y:S01]  /*11010*/  STG.E.64 desc[UR36][R16.64], R2 ;  /* 0x0000000210007986 */ /* 0x000fe2000c101b24 */
[----:B------:R-:W-:Y:S05]  /*11020*/  EXIT ;  /* 0x000000000000794d */ /* 0x000fea0003800000 */
.L_x_17180:
[----:B------:R-:W-:-:S05]  /*11030*/  PRMT R3, R3, 0x9910, RZ ;  /* 0x0000991003037816 */ /* 0x000fca00000000ff */
[----:B------:R-:W-:Y:S01]  /*11040*/  STG.E desc[UR36][R16.64], R3 ;  /* 0x0000000310007986 */ /* 0x000fe2000c101924 */
[----:B------:R-:W-:Y:S05]  /*11050*/  EXIT ;  /* 0x000000000000794d */ /* 0x000fea0003800000 */
.L_x_17183:
        /* <DEDUP_REMOVED lines=10> */
.L_x_57381:


//--------------------- .text._ZN2at6native27unrolled_elementwise_kernelINS0_13BinaryFunctorIsssZZZNS0_16fmod_kernel_cudaERNS_18TensorIteratorBaseEENKUlvE_clEvENKUlvE3_clEvEUlssE_EESt5arrayIPcLm3EELi4E23TrivialOffsetCalculatorILi2EjESC_ILi1EjENS0_6memory12LoadWithCastILi2EEENSF_13StoreWithCastILi1EEEEEviT_T0_T2_T3_T4_T5_ --------------------------
	.section	.text._ZN2at6native27unrolled_elementwise_kernelINS0_13BinaryFunctorIsssZZZNS0_16fmod_kernel_cudaERNS_18TensorIteratorBaseEENKUlvE_clEvENKUlvE3_clEvEUlssE_EESt5arrayIPcLm3EELi4E23TrivialOffsetCalculatorILi2EjESC_ILi1EjENS0_6memory12LoadWithCastILi2EEENSF_13StoreWithCastILi1EEEEEviT_T0_T2_T3_T4_T5_,"ax",@progbits
	.align	128
        .global         _ZN2at6native27unrolled_elementwise_kernelINS0_13BinaryFunctorIsssZZZNS0_16fmod_kernel_cudaERNS_18TensorIteratorBaseEENKUlvE_clEvENKUlvE3_clEvEUlssE_EESt5arrayIPcLm3EELi4E23TrivialOffsetCalculatorILi2EjESC_ILi1EjENS0_6memory12LoadWithCastILi2EEENSF_13StoreWithCastILi1EEEEEviT_T0_T2_T3_T4_T5_
        .type           _ZN2at6native27unrolled_elementwise_kernelINS0_13BinaryFunctorIsssZZZNS0_16fmod_kernel_cudaERNS_18TensorIteratorBaseEENKUlvE_clEvENKUlvE3_clEvEUlssE_EESt5arrayIPcLm3EELi4E23TrivialOffsetCalculatorILi2EjESC_ILi1EjENS0_6memory12LoadWithCastILi2EEENSF_13StoreWithCastILi1EEEEEviT_T0_T2_T3_T4_T5_,@function
        .size           _ZN2at6native27unrolled_elementwise_kernelINS0_13BinaryFunctorIsssZZZNS0_16fmod_kernel_cudaERNS_18TensorIteratorBaseEENKUlvE_clEvENKUlvE3_clEvEUlssE_EESt5arrayIPcLm3EELi4E23TrivialOffsetCalculatorILi2EjESC_ILi1EjENS0_6memory12LoadWithCastILi2EEENSF_13StoreWithCastILi1EEEEEviT_T0_T2_T3_T4_T5_,(.L_x_57382 - _ZN2at6native27unrolled_elementwise_kernelINS0_13BinaryFunctorIsssZZZNS0_16fmod_kernel_cudaERNS_18TensorIteratorBaseEENKUlvE_clEvENKUlvE3_clEvEUlssE_EESt5arrayIPcLm3EELi4E23TrivialOffsetCalculatorILi2EjESC_ILi1EjENS0_6memory12LoadWithCastILi2EEENSF_13StoreWithCastILi1EEEEEviT_T0_T2_T3_T4_T5_)
        .other          _ZN2at6native27unrolled_elementwise_kernelINS0_13BinaryFunctorIsssZZZNS0_16fmod_kernel_cudaERNS_18TensorIteratorBaseEENKUlvE_clEvENKUlvE3_clEvEUlssE_EESt5arrayIPcLm3EELi4E23TrivialOffsetCalculatorILi2EjESC_ILi1EjENS0_6memory12LoadWithCastILi2EEENSF_13StoreWithCastILi1EEEEEviT_T0_T2_T3_T4_T5_,@"STO_CUDA_ENTRY STV_DEFAULT"
_ZN2at6native27unrolled_elementwise_kernelINS0_13BinaryFunctorIsssZZZNS0_16fmod_kernel_cudaERNS_18TensorIteratorBaseEENKUlvE_clEvENKUlvE3_clEvEUlssE_EESt5arrayIPcLm3EELi4E23TrivialOffsetCalculatorILi2EjESC_ILi1EjENS0_6memory12LoadWithCastILi2EEENSF_13StoreWithCastILi1EEEEEviT_T0_T2_T3_T4_T5_:
.text._ZN2at6native27unrolled_elementwise_kernelINS0_13BinaryFunctorIsssZZZNS0_16fmod_kernel_cudaERNS_18TensorIteratorBaseEENKUlvE_clEvENKUlvE3_clEvEUlssE_EESt5arrayIPcLm3EELi4E23TrivialOffsetCalculatorILi2EjESC_ILi1EjENS0_6memory12LoadWithCastILi2EEENSF_13StoreWithCastILi1EEEEEviT_T0_T2_T3_T4_T5_:
        /* <DEDUP_REMOVED lines=33> */
.L_x_17189:
[----:B------:R3:W5:Y:S01]  /*0210*/  LDG.E.U8 R28, desc[UR36][R4.64] ;  /* 0x00000024041c7981 */ /* 0x000762000c1e1100 */
[----:B------:R-:W-:Y:S05]  /*0220*/  BRA `(.L_x_17191) ;  /* 0x0000000c00587947 */ /* 0x000fea0003800000 */
.L_x_17188:
        /* <DEDUP_REMOVED lines=8> */
.L_x_17193:
[----:B------:R1:W5:Y:S01]  /*02b0*/  LDG.E.U16 R28, desc[UR36][R4.64] ;  /* 0x00000024041c7981 */ /* 0x000362000c1e1500 */
[----:B------:R-:W-:Y:S05]  /*02c0*/  BRA `(.L_x_17191) ;  /* 0x0000000c00307947 */ /* 0x000fea0003800000 */
.L_x_17192:
[----:B------:R2:W5:Y:S01]  /*02d0*/  LDG.E.U16 R28, desc[UR36][R4.64] ;  /* 0x00000024041c7981 */ /* 0x000562000c1e1500 */
[----:B------:R-:W-:Y:S05]  /*02e0*/  BRA `(.L_x_17191) ;  /* 0x0000000c00287947 */ /* 0x000fea0003800000 */
.L_x_17187:
        /* <DEDUP_REMOVED lines=9> */
.L_x_17195:
[----:B------:R-:W2:Y:S02]  /*0380*/  LDG.E.U16 R0, desc[UR36][R4.64] ;  /* 0x0000002404007981 */ /* 0x000ea4000c1e1500 */
[----:B--2---:R-:W-:-:S06]  /*0390*/  HADD2.F32 R0, -RZ, R0.H0_H0 ;  /* 0x20000000ff007230 */ /* 0x004fcc0000004100 */
[----:B------:R-:W0:Y:S02]  /*03a0*/  F2I.FTZ.TRUNC.NTZ R0, R0 ;  /* 0x0000000000007305 */ /* 0x000e24000021f100 */
[----:B0-----:R-:W-:Y:S01]  /*03b0*/  PRMT R28, R0, 0x7610, R28 ;  /* 0x00007610001c7816 */ /* 0x001fe2000000001c */
[----:B------:R-:W-:Y:S06]  /*03c0*/  BRA `(.L_x_17191) ;  /* 0x0000000800f07947 */ /* 0x000fec0003800000 */
.L_x_17194:
        /* <DEDUP_REMOVED lines=9> */
.L_x_17197:
[----:B------:R-:W2:Y:S02]  /*0460*/  LDG.E.U16 R4, desc[UR36][R4.64] ;  /* 0x0000002404047981 */ /* 0x000ea4000c1e1500 */
[----:B--2---:R-:W-:-:S06]  /*0470*/  HADD2.F32 R0, -RZ, R4.H0_H0 ;  /* 0x20000004ff007230 */ /* 0x004fcc0000004100 */
[----:B------:R-:W0:Y:S02]  /*0480*/  F2I.FTZ.TRUNC.NTZ R0, R0 ;  /* 0x0000000000007305 */ /* 0x000e24000021f100 */
[----:B0-----:R-:W-:Y:S01]  /*0490*/  PRMT R28, R0, 0x7610, R28 ;  /* 0x00007610001c7816 */ /* 0x001fe2000000001c */
[----:B------:R-:W-:Y:S06]  /*04a0*/  BRA `(.L_x_17191) ;  /* 0x0000000800b87947 */ /* 0x000fec0003800000 */
.L_x_17196:
[----:B------:R-:W2:Y:S02]  /*04b0*/  LDG.E.64 R4, desc[UR36][R4.64] ;  /* 0x0000002404047981 */ /* 0x000ea4000c1e1b00 */
[----:B--2---:R0:W1:Y:S01]  /*04c0*/  F2I.F64.TRUNC R28, R4 ;  /* 0x00000004001c7311 */ /* 0x004062000030d100 */
[----:B------:R-:W-:Y:S05]  /*04d0*/  BRA `(.L_x_17191) ;  /* 0x0000000800ac7947 */ /* 0x000fea0003800000 */
.L_x_17186:
        /* <DEDUP_REMOVED lines=12> */
.L_x_17200:
[----:B------:R-:W2:Y:S02]  /*05a0*/  LDG.E.64 R4, desc[UR36][R4.64] ;  /* 0x0000002404047981 */ /* 0x000ea4000c1e1b00 */
[----:B--2---:R0:W1:Y:S01]  /*05b0*/  F2I.F64.TRUNC R28, R4 ;  /* 0x00000004001c7311 */ /* 0x004062000030d100 */
[----:B------:R-:W-:Y:S05]  /*05c0*/  BRA `(.L_x_17191) ;  /* 0x0000000800707947 */ /* 0x000fea0003800000 */
.L_x_17199:
        /* <DEDUP_REMOVED lines=28> */
.L_x_17202:
        /* <DEDUP_REMOVED lines=12> */
[----:B------:R-:W-:-:S06]  /*0850*/  LOP3.LUT R0, R3, 0x80000000, R0, 0xf8, !PT ;  /* 0x8000000003007812 */ /* 0x000fcc00078ef800 */
[----:B------:R-:W0:Y:S02]  /*0860*/  F2I.FTZ.TRUNC.NTZ R0, R0 ;  /* 0x0000000000007305 */ /* 0x000e24000021f100 */
[----:B0-----:R-:W-:Y:S01]  /*0870*/  PRMT R28, R0, 0x7610, R28 ;  /* 0x00007610001c7816 */ /* 0x001fe2000000001c */
[----:B------:R-:W-:Y:S06]  /*0880*/  BRA `(.L_x_17191) ;  /* 0x0000000400c07947 */ /* 0x000fec0003800000 */
.L_x_17201:
[----:B------:R-:W2:Y:S02]  /*0890*/  LDG.E.U16 R0, desc[UR36][R4.64] ;  /* 0x0000002404007981 */ /* 0x000ea4000c1e1500 */
[----:B--2---:R-:W-:-:S06]  /*08a0*/  IMAD.U32 R0, R0, 0x10000, RZ ;  /* 0x0001000000007824 */ /* 0x004fcc00078e00ff */
[----:B------:R-:W0:Y:S02]  /*08b0*/  F2I.FTZ.TRUNC.NTZ R0, R0 ;  /* 0x0000000000007305 */ /* 0x000e24000021f100 */
[----:B0-----:R-:W-:Y:S01]  /*08c0*/  PRMT R28, R0, 0x7610, R28 ;  /* 0x00007610001c7816 */ /* 0x001fe2000000001c */
[----:B------:R-:W-:Y:S06]  /*08d0*/  BRA `(.L_x_17191) ;  /* 0x0000000400ac7947 */ /* 0x000fec0003800000 */
.L_x_17198:
        /* <DEDUP_REMOVED lines=10> */
.L_x_17205:
        /* <DEDUP_REMOVED lines=21> */
.L_x_17209:
[----:B------:R-:W-:Y:S05]  /*0ad0*/  BSYNC B1 ;  /* 0x0000000000017941 */ /* 0x000fea0003800000 */
.L_x_17208:
[----:B------:R-:W-:Y:S01]  /*0ae0*/  LEA R5, R0, 0x3b800000, 0x17 ;  /* 0x3b80000000057811 */ /* 0x000fe200078eb8ff */
[----:B------:R-:W-:-:S05]  /*0af0*/  IMAD.SHL.U32 R0, R3, 0x100000, RZ ;  /* 0x0010000003007824 */ /* 0x000fca00078e00ff */
[----:B------:R-:W-:-:S07]  /*0b00*/  LOP3.LUT R0, R5, R0, R6, 0xfe, !PT ;  /* 0x0000000005007212 */ /* 0x000fce00078efe06 */
.L_x_17207:
[----:B------:R-:W-:Y:S05]  /*0b10*/  BSYNC B0 ;  /* 0x0000000000007941 */ /* 0x000fea0003800000 */
.L_x_17206:
[----:B------:R-:W0:Y:S02]  /*0b20*/  F2I.FTZ.TRUNC.NTZ R0, R0 ;  /* 0x0000000000007305 */ /* 0x000e24000021f100 */
[----:B0-----:R-:W-:Y:S01]  /*0b30*/  PRMT R28, R0, 0x7610, R28 ;  /* 0x00007610001c7816 */ /* 0x001fe2000000001c */
[----:B------:R-:W-:Y:S06]  /*0b40*/  BRA `(.L_x_17191) ;  /* 0x0000000400107947 */ /* 0x000fec0003800000 */
.L_x_17204:
        /* <DEDUP_REMOVED lines=21> */
.L_x_17213:
[----:B------:R-:W-:Y:S05]  /*0ca0*/  BSYNC B1 ;  /* 0x0000000000017941 */ /* 0x000fea0003800000 */
.L_x_17212:
[----:B------:R-:W-:Y:S01]  /*0cb0*/  LEA R5, R0, 0x37800000, 0x17 ;  /* 0x3780000000057811 */ /* 0x000fe200078eb8ff */
[----:B------:R-:W-:-:S05]  /*0cc0*/  IMAD.SHL.U32 R0, R3, 0x200000, RZ ;  /* 0x0020000003007824 */ /* 0x000fca00078e00ff */
[----:B------:R-:W-:-:S07]  /*0cd0*/  LOP3.LUT R0, R5, R0, R6, 0xfe, !PT ;  /* 0x0000000005007212 */ /* 0x000fce00078efe06 */
.L_x_17211:
[----:B------:R-:W-:Y:S05]  /*0ce0*/  BSYNC B0 ;  /* 0x0000000000007941 */ /* 0x000fea0003800000 */
.L_x_17210:
[----:B------:R-:W0:Y:S02]  /*0cf0*/  F2I.FTZ.TRUNC.NTZ R0, R0 ;  /* 0x0000000000007305 */ /* 0x000e24000021f100 */
[----:B0-----:R-:W-:Y:S01]  /*0d00*/  PRMT R28, R0, 0x7610, R28 ;  /* 0x00007610001c7816 */ /* 0x001fe2000000001c */
[----:B------:R-:W-:Y:S06]  /*0d10*/  BRA `(.L_x_17191) ;  /* 0x00000000009c7947 */ /* 0x000fec0003800000 */
.L_x_17203:
        /* <DEDUP_REMOVED lines=14> */
.L_x_17217:
[----:B------:R-:W-:Y:S05]  /*0e00*/  BSYNC B0 ;  /* 0x0000000000007941 */ /* 0x000fea0003800000 */
.L_x_17216:
[----:B------:R-:W0:Y:S02]  /*0e10*/  F2I.FTZ.TRUNC.NTZ R0, R0 ;  /* 0x0000000000007305 */ /* 0x000e24000021f100 */
[----:B0-----:R-:W-:Y:S01]  /*0e20*/  PRMT R28, R0, 0x7610, R28 ;  /* 0x00007610001c7816 */ /* 0x001fe2000000001c */
[----:B------:R-:W-:Y:S06]  /*0e30*/  BRA `(.L_x_17191) ;  /* 0x0000000000547947 */ /* 0x000fec0003800000 */
.L_x_17190:
        /* <DEDUP_REMOVED lines=16> */
.L_x_17218:
[----:B------:R-:W-:Y:S01]  /*0f40*/  PRMT R28, RZ, 0x7610, R28 ;  /* 0x00007610ff1c7816 */ /* 0x000fe2000000001c */
[----:B------:R-:W-:Y:S06]  /*0f50*/  BRA `(.L_x_17191) ;  /* 0x00000000000c7947 */ /* 0x000fec0003800000 */
.L_x_17215:
[----:B------:R0:W5:Y:S01]  /*0f60*/  LDG.E.U16 R28, desc[UR36][R4.64] ;  /* 0x00000024041c7981 */ /* 0x000162000c1e1500 */
[----:B------:R-:W-:Y:S05]  /*0f70*/  BRA `(.L_x_17191) ;  /* 0x0000000000047947 */ /* 0x000fea0003800000 */
.L_x_17214:
[----:B------:R0:W5:Y:S02]  /*0f80*/  LDG.E.U16 R28, desc[UR36][R4.64] ;  /* 0x00000024041c7981 */ /* 0x000164000c1e1500 */
.L_x_17191:
[----:B01234-:R-:W0:Y:S01]  /*0f90*/  LDC.64 R4, c[0x0][0x228] ;  /* 0x00008a00ff047b82 */ /* 0x01fe220000000a00 */
        /* <DEDUP_REMOVED lines=17> */
.L_x_17222:
[----:B------:R1:W5:Y:S01]  /*10b0*/  LDG.E.U8 R22, desc[UR36][R4.64] ;  /* 0x0000002404167981 */ /* 0x000362000c1e1100 */
[----:B------:R-:W-:Y:S05]  /*10c0*/  BRA `(.L_x_17224) ;  /* 0x0000000c00547947 */ /* 0x000fea0003800000 */
.L_x_17221:
        /* <DEDUP_REMOVED lines=8> */
.L_x_17226:
[----:B------:R3:W5:Y:S01]  /*1150*/  LDG.E.U16 R22, desc[UR36][R4.64] ;  /* 0x0000002404167981 */ /* 0x000762000c1e1500 */
[----:B------:R-:W-:Y:S05]  /*1160*/  BRA `(.L_x_17224) ;  /* 0x0000000c002c7947 */ /* 0x000fea0003800000 */
.L_x_17225:
[----:B------:R2:W5:Y:S01]  /*1170*/  LDG.E.U16 R22, desc[UR36][R4.64] ;  /* 0x0000002404167981 */ /* 0x000562000c1e1500 */
[----:B------:R-:W-:Y:S05]  /*1180*/  BRA `(.L_x_17224) ;  /* 0x0000000c00247947 */ /* 0x000fea0003800000 */
.L_x_17220:
        /* <DEDUP_REMOVED lines=9> */
.L_x_17228:
[----:B------:R-:W2:Y:S02]  /*1220*/  LDG.E.U16 R0, desc[UR36][R4.64] ;  /* 0x0000002404007981 */ /* 0x000ea4000c1e1500 */
[----:B--2---:R-:W-:-:S06]  /*1230*/  HADD2.F32 R0, -RZ, R0.H0_H0 ;  /* 0x20000000ff007230 */ /* 0x004fcc0000004100 */
[----:B------:R-:W0:Y:S02]  /*1240*/  F2I.FTZ.TRUNC.NTZ R0, R0 ;  /* 0x0000000000007305 */ /* 0x000e24000021f100 */
[----:B0-----:R-:W-:Y:S01]  /*1250*/  PRMT R22, R0, 0x7610, R22 ;  /* 0x0000761000167816 */ /* 0x001fe20000000016 */
[----:B------:R-:W-:Y:S06]  /*1260*/  BRA `(.L_x_17224) ;  /* 0x0000000800ec7947 */ /* 0x000fec0003800000 */
.L_x_17227:
        /* <DEDUP_REMOVED lines=9> */
.L_x_17230:
[----:B------:R-:W2:Y:S02]  /*1300*/  LDG.E.U16 R4, desc[UR36][R4.64] ;  /* 0x0000002404047981 */ /* 0x000ea4000c1e1500 */
[----:B--2---:R-:W-:-:S06]  /*1310*/  HADD2.F32 R0, -RZ, R4.H0_H0 ;  /* 0x20000004ff007230 */ /* 0x004fcc0000004100 */
[----:B------:R-:W0:Y:S02]  /*1320*/  F2I.FTZ.TRUNC.NTZ R0, R0 ;  /* 0x0000000000007305 */ /* 0x000e24000021f100 */
[----:B0-----:R-:W-:Y:S01]  /*1330*/  PRMT R22, R0, 0x7610, R22 ;  /* 0x0000761000167816 */ /* 0x001fe20000000016 */
[----:B------:R-:W-:Y:S06]  /*1340*/  BRA `(.L_x_17224) ;  /* 0x0000000800b47947 */ /* 0x000fec0003800000 */
.L_x_17229:
[----:B------:R-:W2:Y:S02]  /*1350*/  LDG.E.64 R4, desc[UR36][R4.64] ;  /* 0x0000002404047981 */ /* 0x000ea4000c1e1b00 */
[----:B--2---:R0:W1:Y:S01]  /*1360*/  F2I.F64.TRUNC R22, R4 ;  /* 0x0000000400167311 */ /* 0x004062000030d100 */
[----:B------:R-:W-:Y:S05]  /*1370*/  BRA `(.L_x_17224) ;  /* 0x0000000800a87947 */ /* 0x000fea0003800000 */
.L_x_17219:
        /* <DEDUP_REMOVED lines=12> */
.L_x_17233:
[----:B------:R-:W2:Y:S02]  /*1440*/  LDG.E.64 R4, desc[UR36][R4.64] ;  /* 0x0000002404047981 */ /* 0x000ea4000c1e1b00 */
[----:B--2---:R0:W1:Y:S01]  /*1450*/  F2I.F64.TRUNC R22, R4 ;  /* 0x0000000400167311 */ /* 0x004062000030d100 */
[----:B------:R-:W-:Y:S05]  /*1460*/  BRA `(.L_x_17224) ;  /* 0x00000008006c7947 */ /* 0x000fea0003800000 */
.L_x_17232:
        /* <DEDUP_REMOVED lines=28> */
.L_x_17235:
        /* <DEDUP_REMOVED lines=15> */
.L_x_17234:
[----:B------:R-:W2:Y:S02]  /*1720*/  LDG.E.U16 R0, desc[UR36][R4.64] ;  /* 0x0000002404007981 */ /* 0x000ea4000c1e1500 */
[----:B--2---:R-:W-:-:S06]  /*1730*/  IMAD.U32 R0, R0, 0x10000, RZ ;  /* 0x0001000000007824 */ /* 0x004fcc00078e00ff */
[----:B------:R-:W0:Y:S02]  /*1740*/  F2I.FTZ.TRUNC.NTZ R0, R0 ;  /* 0x0000000000007305 */ /* 0x000e24000021f100 */
[----:B0-----:R-:W-:Y:S01]  /*1750*/  PRMT R22, R0, 0x7610, R22 ;  /* 0x0000761000167816 */ /* 0x001fe20000000016 */
[----:B------:R-:W-:Y:S06]  /*1760*/  BRA `(.L_x_17224) ;  /* 0x0000000400ac7947 */ /* 0x000fec0003800000 */
.L_x_17231:
        /* <DEDUP_REMOVED lines=10> */
.L_x_17238:
        /* <DEDUP_REMOVED lines=21> */
.L_x_17242:
[----:B------:R-:W-:Y:S05]  /*1960*/  BSYNC B1 ;  /* 0x0000000000017941 */ /* 0x000fea0003800000 */
.L_x_17241:
[----:B------:R-:W-:Y:S01]  /*1970*/  LEA R5, R0, 0x3b800000, 0x17 ;  /* 0x3b80000000057811 */ /* 0x000fe200078eb8ff */
[----:B------:R-:W-:-:S05]  /*1980*/  IMAD.SHL.U32 R0, R3, 0x100000, RZ ;  /* 0x0010000003007824 */ /* 0x000fca00078e00ff */
[----:B------:R-:W-:-:S07]  /*1990*/  LOP3.LUT R0, R5, R0, R6, 0xfe, !PT ;  /* 0x0000000005007212 */ /* 0x000fce00078efe06 */
.L_x_17240:
[----:B------:R-:W-:Y:S05]  /*19a0*/  BSYNC B0 ;  /* 0x0000000000007941 */ /* 0x000fea0003800000 */
.L_x_17239:
[----:B------:R-:W0:Y:S02]  /*19b0*/  F2I.FTZ.TRUNC.NTZ R0, R0 ;  /* 0x0000000000007305 */ /* 0x000e24000021f100 */
[----:B0-----:R-:W-:Y:S01]  /*19c0*/  PRMT R22, R0, 0x7610, R22 ;  /* 0x0000761000167816 */ /* 0x001fe20000000016 */
[----:B------:R-:W-:Y:S06]  /*19d0*/  BRA `(.L_x_17224) ;  /* 0x0000000400107947 */ /* 0x000fec0003800000 */
.L_x_17237:
        /* <DEDUP_REMOVED lines=21> */
.L_x_17246:
[----:B------:R-:W-:Y:S05]  /*1b30*/  BSYNC B1 ;  /* 0x0000000000017941 */ /* 0x000fea0003800000 */
.L_x_17245:
[----:B------:R-:W-:Y:S01]  /*1b40*/  LEA R5, R0, 0x37800000, 0x17 ;  /* 0x3780000000057811 */ /* 0x000fe200078eb8ff */
[----:B------:R-:W-:-:S05]  /*1b50*/  IMAD.SHL.U32 R0, R3, 0x200000, RZ ;  /* 0x0020000003007824 */ /* 0x000fca00078e00ff */
[----:B------:R-:W-:-:S07]  /*1b60*/  LOP3.LUT R0, R5, R0, R6, 0xfe, !PT ;  /* 0x0000000005007212 */ /* 0x000fce00078efe06 */
.L_x_17244:
[----:B------:R-:W-:Y:S05]  /*1b70*/  BSYNC B0 ;  /* 0x0000000000007941 */ /* 0x000fea0003800000 */
.L_x_17243:
[----:B------:R-:W0:Y:S02]  /*1b80*/  F2I.FTZ.TRUNC.NTZ R0, R0 ;  /* 0x0000000000007305 */ /* 0x000e24000021f100 */
[----:B0-----:R-:W-:Y:S01]  /*1b90*/  PRMT R22, R0, 0x7610, R22 ;  /* 0x0000761000167816 */ /* 0x001fe20000000016 */
[----:B------:R-:W-:Y:S06]  /*1ba0*/  BRA `(.L_x_17224) ;  /* 0x00000000009c7947 */ /* 0x000fec0003800000 */
.L_x_17236:
        /* <DEDUP_REMOVED lines=14> */
.L_x_17250:
[----:B------:R-:W-:Y:S05]  /*1c90*/  BSYNC B0 ;  /* 0x0000000000007941 */ /* 0x000fea0003800000 */
.L_x_17249:
[----:B------:R-:W0:Y:S02]  /*1ca0*/  F2I.FTZ.TRUNC.NTZ R0, R0 ;  /* 0x0000000000007305 */ /* 0x000e24000021f100 */
[----:B0-----:R-:W-:Y:S01]  /*1cb0*/  PRMT R22, R0, 0x7610, R22 ;  /* 0x0000761000167816 */ /* 0x001fe20000000016 */
[----:B------:R-:W-:Y:S06]  /*1cc0*/  BRA `(.L_x_17224) ;  /* 0x0000000000547947 */ /* 0x000fec0003800000 */
.L_x_17223:
        /* <DEDUP_REMOVED lines=16> */
.L_x_17251:
[----:B------:R-:W-:Y:S01]  /*1dd0*/  PRMT R22, RZ, 0x7610, R22 ;  /* 0x00007610ff167816 */ /* 0x000fe20000000016 */
[----:B------:R-:W-:Y:S06]  /*1de0*/  BRA `(.L_x_17224) ;  /* 0x00000000000c7947 */ /* 0x000fec0003800000 */
.L_x_17248:
[----:B------:R0:W5:Y:S01]  /*1df0*/  LDG.E.U16 R22, desc[UR36][R4.64] ;  /* 0x0000002404167981 */ /* 0x000162000c1e1500 */
[----:B------:R-:W-:Y:S05]  /*1e00*/  BRA `(.L_x_17224) ;  /* 0x0000000000047947 */ /* 0x000fea0003800000 */
.L_x_17247:
[----:B------:R0:W5:Y:S02]  /*1e10*/  LDG.E.U16 R22, desc[UR36][R4.64] ;  /* 0x0000002404167981 */ /* 0x000164000c1e1500 */
.L_x_17224:
[----:B------:R-:W2:Y:S02]  /*1e20*/  S2R R17, SR_TID.X ;  /* 0x0000000000117919 */ /* 0x000ea40000002100 */
[----:B--2---:R-:W-:-:S07]  /*1e30*/  VIADD R17, R17, 0x80 ;  /* 0x0000008011117836 */ /* 0x004fce0000000000 */
.L_x_17185:
[----:B------:R-:W-:Y:S05]  /*1e40*/  BSYNC B6 ;  /* 0x0000000000067941 */ /* 0x000fea0003800000 */
.L_x_17184:
[----:B------:R-:W-:Y:S01]  /*1e50*/  ISETP.GE.AND P0, PT, R17, R16, PT ;  /* 0x000000101100720c */ /* 0x000fe20003f06270 */
[----:B------:R-:W-:Y:S01]  /*1e60*/  BSSY B6, `(.L_x_17252) ;  /* 0x00001d7000067945 */ /* 0x000fe20003800000 */
[----:B------:R-:W-:-:S11]  /*1e70*/  PRMT R27, RZ, 0x7610, R27 ;  /* 0x00007610ff1b7816 */ /* 0x000fd6000000001b */
[----:B------:R-:W-:Y:S05]  /*1e80*/  @P0 BRA `(.L_x_17253) ;  /* 0x0000001c00500947 */ /* 0x000fea0003800000 */
[----:B01-34-:R-:W0:Y:S01]  /*1e90*/  LDC.64 R4, c[0x0][0x220] ;  /* 0x00008800ff047b82 */ /* 0x01be220000000a00 */
        /* <DEDUP_REMOVED lines=18> */
.L_x_17257:
[----:B------:R0:W5:Y:S01]  /*1fc0*/  LDG.E.U8 R29, desc[UR36][R4.64] ;  /* 0x00000024041d7981 */ /* 0x000162000c1e1100 */
[----:B------:R-:W-:Y:S05]  /*1fd0*/  BRA `(.L_x_17259) ;  /* 0x0000000c00547947 */ /* 0x000fea0003800000 */
.L_x_17256:
        /* <DEDUP_REMOVED lines=8> */
.L_x_17261:
[----:B------:R0:W5:Y:S01]  /*2060*/  LDG.E.U16 R29, desc[UR36][R4.64] ;  /* 0x00000024041d7981 */ /* 0x000162000c1e1500 */
[----:B------:R-:W-:Y:S05]  /*2070*/  BRA `(.L_x_17259) ;  /* 0x0000000c002c7947 */ /* 0x000fea0003800000 */
.L_x_17260:
[----:B------:R0:W5:Y:S01]  /*2080*/  LDG.E.U16 R29, desc[UR36][R4.64] ;  /* 0x00000024041d7981 */ /* 0x000162000c1e1500 */
[----:B------:R-:W-:Y:S05]  /*2090*/  BRA `(.L_x_17259) ;  /* 0x0000000c00247947 */ /* 0x000fea0003800000 */
.L_x_17255:
        /* <DEDUP_REMOVED lines=9> */
.L_x_17263:
[----:B------:R-:W2:Y:S02]  /*2130*/  LDG.E.U16 R0, desc[UR36][R4.64] ;  /* 0x0000002404007981 */ /* 0x000ea4000c1e1500 */
[----:B--2---:R-:W-:-:S06]  /*2140*/  HADD2.F32 R0, -RZ, R0.H0_H0 ;  /* 0x20000000ff007230 */ /* 0x004fcc0000004100 */
[----:B------:R-:W0:Y:S02]  /*2150*/  F2I.FTZ.TRUNC.NTZ R0, R0 ;  /* 0x0000000000007305 */ /* 0x000e24000021f100 */
[----:B0-----:R-:W-:Y:S01]  /*2160*/  PRMT R29, R0, 0x7610, R29 ;  /* 0x00007610001d7816 */ /* 0x001fe2000000001d */
[----:B------:R-:W-:Y:S06]  /*2170*/  BRA `(.L_x_17259) ;  /* 0x0000000800ec7947 */ /* 0x000fec0003800000 */
.L_x_17262:
        /* <DEDUP_REMOVED lines=9> */
.L_x_17265:
[----:B------:R-:W2:Y:S02]  /*2210*/  LDG.E.U16 R4, desc[UR36][R4.64] ;  /* 0x0000002404047981 */ /* 0x000ea4000c1e1500 */
[----:B--2---:R-:W-:-:S06]  /*2220*/  HADD2.F32 R0, -RZ, R4.H0_H0 ;  /* 0x20000004ff007230 */ /* 0x004fcc0000004100 */
[----:B------:R-:W0:Y:S02]  /*2230*/  F2I.FTZ.TRUNC.NTZ R0, R0 ;  /* 0x0000000000007305 */ /* 0x000e24000021f100 */
[----:B0-----:R-:W-:Y:S01]  /*2240*/  PRMT R29, R0, 0x7610, R29 ;  /* 0x00007610001d7816 */ /* 0x001fe2000000001d */
[----:B------:R-:W-:Y:S06]  /*2250*/  BRA `(.L_x_17259) ;  /* 0x0000000800b47947 */ /* 0x000fec0003800000 */
.L_x_17264:
[----:B------:R-:W2:Y:S02]  /*2260*/  LDG.E.64 R4, desc[UR36][R4.64] ;  /* 0x0000002404047981 */ /* 0x000ea4000c1e1b00 */
[----:B--2---:R0:W1:Y:S01]  /*2270*/  F2I.F64.TRUNC R29, R4 ;  /* 0x00000004001d7311 */ /* 0x004062000030d100 */
[----:B------:R-:W-:Y:S05]  /*2280*/  BRA `(.L_x_17259) ;  /* 0x0000000800a87947 */ /* 0x000fea0003800000 */
.L_x_17254:
        /* <DEDUP_REMOVED lines=12> */
.L_x_17268:
[----:B------:R-:W2:Y:S02]  /*2350*/  LDG.E.64 R4, desc[UR36][R4.64] ;  /* 0x0000002404047981 */ /* 0x000ea4000c1e1b00 */
[----:B--2---:R0:W1:Y:S01]  /*2360*/  F2I.F64.TRUNC R29, R4 ;  /* 0x00000004001d7311 */ /* 0x004062000030d100 */
[----:B------:R-:W-:Y:S05]  /*2370*/  BRA `(.L_x_17259) ;  /* 0x00000008006c7947 */ /* 0x000fea0003800000 */
.L_x_17267:
        /* <DEDUP_REMOVED lines=28> */
.L_x_17270:
        /* <DEDUP_REMOVED lines=15> */
.L_x_17269:
[----:B------:R-:W2:Y:S02]  /*2630*/  LDG.E.U16 R0, desc[UR36][R4.64] ;  /* 0x0000002404007981 */ /* 0x000ea4000c1e1500 */
[----:B--2---:R-:W-:-:S06]  /*2640*/  IMAD.U32 R0, R0, 0x10000, RZ ;  /* 0x0001000000007824 */ /* 0x004fcc00078e00ff */
[----:B------:R-:W0:Y:S02]  /*2650*/  F2I.FTZ.TRUNC.NTZ R0, R0 ;  /* 0x0000000000007305 */ /* 0x000e24000021f100 */
[----:B0-----:R-:W-:Y:S01]  /*2660*/  PRMT R29, R0, 0x7610, R29 ;  /* 0x00007610001d7816 */ /* 0x001fe2000000001d */
[----:B------:R-:W-:Y:S06]  /*2670*/  BRA `(.L_x_17259) ;  /* 0x0000000400ac7947 */ /* 0x000fec0003800000 */
.L_x_17266:
        /* <DEDUP_REMOVED lines=10> */
.L_x_17273:
        /* <DEDUP_REMOVED lines=21> */
.L_x_17277:
[----:B------:R-:W-:Y:S05]  /*2870*/  BSYNC B1 ;  /* 0x0000000000017941 */ /* 0x000fea0003800000 */
.L_x_17276:
[----:B------:R-:W-:Y:S01]  /*2880*/  LEA R5, R0, 0x3b800000, 0x17 ;  /* 0x3b80000000057811 */ /* 0x000fe200078eb8ff */
[----:B------:R-:W-:-:S05]  /*2890*/  IMAD.SHL.U32 R0, R3, 0x100000, RZ ;  /* 0x0010000003007824 */ /* 0x000fca00078e00ff */
[----:B------:R-:W-:-:S07]  /*28a0*/  LOP3.LUT R0, R5, R0, R6, 0xfe, !PT ;  /* 0x0000000005007212 */ /* 0x000fce00078efe06 */
.L_x_17275:
[----:B------:R-:W-:Y:S05]  /*28b0*/  BSYNC B0 ;  /* 0x0000000000007941 */ /* 0x000fea0003800000 */
.L_x_17274:
[----:B------:R-:W0:Y:S02]  /*28c0*/  F2I.FTZ.TRUNC.NTZ R0, R0 ;  /* 0x0000000000007305 */ /* 0x000e24000021f100 */
[----:B0-----:R-:W-:Y:S01]  /*28d0*/  PRMT R29, R0, 0x7610, R29 ;  /* 0x00007610001d7816 */ /* 0x001fe2000000001d */
[----:B------:R-:W-:Y:S06]  /*28e0*/  BRA `(.L_x_17259) ;  /* 0x0000000400107947 */ /* 0x000fec0003800000 */
.L_x_17272:
        /* <DEDUP_REMOVED lines=21> */
.L_x_17281:
[----:B------:R-:W-:Y:S05]  /*2a40*/  BSYNC B1 ;  /* 0x0000000000017941 */ /* 0x000fea0003800000 */
.L_x_17280:
[----:B------:R-:W-:Y:S01]  /*2a50*/  LEA R5, R0, 0x37800000, 0x17 ;  /* 0x3780000000057811 */ /* 0x000fe200078eb8ff */
[----:B------:R-:W-:-:S05]  /*2a60*/  IMAD.SHL.U32 R0, R3, 0x200000, RZ ;  /* 0x0020000003007824 */ /* 0x000fca00078e00ff */
[----:B------:R-:W-:-:S07]  /*2a70*/  LOP3.LUT R0, R5, R0, R6, 0xfe, !PT ;  /* 0x0000000005007212 */ /* 0x000fce00078efe06 */
.L_x_17279:
[----:B------:R-:W-:Y:S05]  /*2a80*/  BSYNC B0 ;  /* 0x0000000000007941 */ /* 0x000fea0003800000 */
.L_x_17278:
[----:B------:R-:W0:Y:S02]  /*2a90*/  F2I.FTZ.TRUNC.NTZ R0, R0 ;  /* 0x0000000000007305 */ /* 0x000e24000021f100 */
[----:B0-----:R-:W-:Y:S01]  /*2aa0*/  PRMT R29, R0, 0x7610, R29 ;  /* 0x00007610001d7816 */ /* 0x001fe2000000001d */
[----:B------:R-:W-:Y:S06]  /*2ab0*/  BRA `(.L_x_17259) ;  /* 0x00000000009c7947 */ /* 0x000fec0003800000 */
.L_x_17271:
        /* <DEDUP_REMOVED lines=14> */
.L_x_17285:
[----:B------:R-:W-:Y:S05]  /*2ba0*/  BSYNC B0 ;  /* 0x0000000000007941 */ /* 0x000fea0003800000 */
.L_x_17284:
[----:B------:R-:W0:Y:S02]  /*2bb0*/  F2I.FTZ.TRUNC.NTZ R0, R0 ;  /* 0x0000000000007305 */ /* 0x000e24000021f100 */
[----:B0-----:R-:W-:Y:S01]  /*2bc0*/  PRMT R29, R0, 0x7610, R29 ;  /* 0x00007610001d7816 */ /* 0x001fe2000000001d */
[----:B------:R-:W-:Y:S06]  /*2bd0*/  BRA `(.L_x_17259) ;  /* 0x0000000000547947 */ /* 0x000fec0003800000 */
.L_x_17258:
        /* <DEDUP_REMOVED lines=16> */
.L_x_17286:
[----:B------:R-:W-:Y:S01]  /*2ce0*/  PRMT R29, RZ, 0x7610, R29 ;  /* 0x00007610ff1d7816 */ /* 0x000fe2000000001d */
[----:B------:R-:W-:Y:S06]  /*2cf0*/  BRA `(.L_x_17259) ;  /* 0x00000000000c7947 */ /* 0x000fec0003800000 */
.L_x_17283:
[----:B------:R2:W5:Y:S01]  /*2d00*/  LDG.E.U16 R29, desc[UR36][R4.64] ;  /* 0x00000024041d7981 */ /* 0x000562000c1e1500 */
[----:B------:R-:W-:Y:S05]  /*2d10*/  BRA `(.L_x_17259) ;  /* 0x0000000000047947 */ /* 0x000fea0003800000 */
.L_x_17282:
[----:B------:R3:W5:Y:S02]  /*2d20*/  LDG.E.U16 R29, desc[UR36][R4.64] ;  /* 0x00000024041d7981 */ /* 0x000764000c1e1500 */
.L_x_17259:
[----:B0-234-:R-:W0:Y:S01]  /*2d30*/  LDC.64 R4, c[0x0][0x228] ;  /* 0x00008a00ff047b82 */ /* 0x01de220000000a00 */
        /* <DEDUP_REMOVED lines=17> */
.L_x_17290:
[----:B------:R0:W5:Y:S01]  /*2e50*/  LDG.E.U8 R27, desc[UR36][R4.64] ;  /* 0x00000024041b7981 */ /* 0x000162000c1e1100 */
[----:B------:R-:W-:Y:S05]  /*2e60*/  BRA `(.L_x_17292) ;  /* 0x0000000c00547947 */ /* 0x000fea0003800000 */
.L_x_17289:
        /* <DEDUP_REMOVED lines=8> */
.L_x_17294:
[----:B------:R0:W5:Y:S01]  /*2ef0*/  LDG.E.U16 R27, desc[UR36][R4.64] ;  /* 0x00000024041b7981 */ /* 0x000162000c1e1500 */
[----:B------:R-:W-:Y:S05]  /*2f00*/  BRA `(.L_x_17292) ;  /* 0x0000000c002c7947 */ /* 0x000fea0003800000 */
.L_x_17293:
[----:B------:R0:W5:Y:S01]  /*2f10*/  LDG.E.U16 R27, desc[UR36][R4.64] ;  /* 0x00000024041b7981 */ /* 0x000162000c1e1500 */
[----:B------:R-:W-:Y:S05]  /*2f20*/  BRA `(.L_x_17292) ;  /* 0x0000000c00247947 */ /* 0x000fea0003800000 */
.L_x_17288:
[----:B------:R-:W-:-:S13]  /*2f30*/  ISETP.GT.AND P0, PT, R0, 0x6, PT ;  /* 0x000000060000780c */ /* 0x000fda0003f04270 */
[----:B------:R-:W-:Y:S05]  /*2f40*/  @P0 BRA `(.L_x_17295) ;  /* 0x0000000000300947 */ /* 0x000fea0003800000 */
[----:B------:R-:W-:-:S13]  /*2f50*/  ISETP.NE.AND P0, PT, R0, 0x5, PT ;  /* 0x000000050000780c */ /* 0x000fda0003f05270 */
[----:B------:R-:W-:Y:S05]  /*2f60*/  @!P0 BRA `(.L_x_17296) ;  /* 0x0000000000148947 */ /* 0x000fea0003800000 */
[----:B------:R-:W-:-:S13]  /*2f70*/  ISETP.NE.AND P0, PT, R0, 0x6, PT ;  /* 0x000000060000780c */ /* 0x000fda0003f05270 */
[----:B------:R-:W-:Y:S05]  /*2f80*/  @P0 BRA `(.L_x_17291) ;  /* 0x0000000800b80947 */ /* 0x000fea0003800000 */
[----:B------:R-:W2:Y:S02]  /*2f90*/  LDG.E R4, desc[UR36][R4.64] ;  /* 0x0000002404047981 */ /* 0x000ea4000c1e1900 */
[----:B--2---:R0:W2:Y:S01]  /*2fa0*/  F2I.FTZ.TRUNC.NTZ R27, R4 ;  /* 0x00000004001b7305 */ /* 0x0040a2000021f100 */
[----:B------:R-:W-:Y:S05]  /*2fb0*/  BRA `(.L_x_17292) ;  /* 0x0000000c00007947 */ /* 0x000fea0003800000 */
.L_x_17296:
[----:B------:R-:W2:Y:S02]  /*2fc0*/  LDG.E.U16 R0, desc[UR36][R4.64] ;  /* 0x0000002404007981 */ /* 0x000ea4000c1e1500 */
[----:B--2---:R-:W-:-:S06]  /*2fd0*/  HADD2.F32 R0, -RZ, R0.H0_H0 ;  /* 0x20000000ff007230 */ /* 0x004fcc0000004100 */
[----:B------:R-:W0:Y:S02]  /*2fe0*/  F2I.FTZ.TRUNC.NTZ R0, R0 ;  /* 0x0000000000007305 */ /* 0x000e24000021f100 */
[----:B0-----:R-:W-:Y:S01]  /*2ff0*/  PRMT R27, R0, 0x7610, R27 ;  /* 0x00007610001b7816 */ /* 0x001fe2000000001b */
[----:B------:R-:W-:Y:S06]  /*3000*/  BRA `(.L_x_17292) ;  /* 0x0000000800ec7947 */ /* 0x000fec0003800000 */
.L_x_17295:
[----:B------:R-:W-:-:S13]  /*3010*/  ISETP.NE.AND P0, PT, R0, 0x7, PT ;  /* 0x000000070000780c */ /* 0x000fda0003f05270 */
[----:B------:R-:W-:Y:S05]  /*3020*/  @!P0 BRA `(.L_x_17297) ;  /* 0x0000000000308947 */ /* 0x000fea0003800000 */
[----:B------:R-:W-:-:S13]  /*3030*/  ISETP.NE.AND P0, PT, R0, 0x8, PT ;  /* 0x000000080000780c */ /* 0x000fda0003f05270 */
[----:B------:R-:W-:Y:S05]  /*3040*/  @!P0 BRA `(.L_x_17298) ;  /* 0x0000000000148947 */ /* 0x000fea0003800000 */
[----:B------:R-:W-:-:S13]  /*3050*/  ISETP.NE.AND P0, PT, R0, 0x9, PT ;  /* 0x000000090000780c */ /* 0x000fda0003f05270 */
[----:B------:R-:W-:Y:S05]  /*3060*/  @P0 BRA `(.L_x_17291) ;  /* 0x0000000800800947 */ /* 0x000fea0003800000 */
[----:B------:R-:W2:Y:S02]  /*3070*/  LDG.E R4, desc[UR36][R4.64] ;  /* 0x0000002404047981 */ /* 0x000ea4000c1e1900 */
[----:B--2---:R0:W2:Y:S01]  /*3080*/  F2I.FTZ.TRUNC.NTZ R27, R4 ;  /* 0x00000004001b7305 */ /* 0x0040a2000021f100 */
[----:B------:R-:W-:Y:S05]  /*3090*/  BRA `(.L_x_17292) ;  /* 0x0000000800c87947 */ /* 0x000fea0003800000 */
.L_x_17298:
[----:B------:R-:W2:Y:S02]  /*30a0*/  LDG.E.U16 R4, desc[UR36][R4.64] ;  /* 0x0000002404047981 */ /* 0x000ea4000c1e1500 */
[----:B--2---:R-:W-:-:S06]  /*30b0*/  HADD2.F32 R0, -RZ, R4.H0_H0 ;  /* 0x20000004ff007230 */ /* 0x004fcc0000004100 */
[----:B------:R-:W0:Y:S02]  /*30c0*/  F2I.FTZ.TRUNC.NTZ R0, R0 ;  /* 0x0000000000007305 */ /* 0x000e24000021f100 */
[----:B0-----:R-:W-:Y:S01]  /*30d0*/  PRMT R27, R0, 0x7610, R27 ;  /* 0x00007610001b7816 */ /* 0x001fe2000000001b */
[----:B------:R-:W-:Y:S06]  /*30e0*/  BRA `(.L_x_17292) ;  /* 0x0000000800b47947 */ /* 0x000fec0003800000 */
.L_x_17297:
[----:B------:R-:W2:Y:S02]  /*30f0*/  LDG.E.64 R4, desc[UR36][R4.64] ;  /* 0x0000002404047981 */ /* 0x000ea4000c1e1b00 */
[----:B--2---:R0:W2:Y:S01]  /*3100*/  F2I.F64.TRUNC R27, R4 ;  /* 0x00000004001b7311 */ /* 0x0040a2000030d100 */
[----:B------:R-:W-:Y:S05]  /*3110*/  BRA `(.L_x_17292) ;  /* 0x0000000800a87947 */ /* 0x000fea0003800000 */
.L_x_17287:
        /* <DEDUP_REMOVED lines=12> */
.L_x_17301:
[----:B------:R-:W2:Y:S02]  /*31e0*/  LDG.E.64 R4, desc[UR36][R4.64] ;  /* 0x0000002404047981 */ /* 0x000ea4000c1e1b00 */
[----:B--2---:R4:W0:Y:S01]  /*31f0*/  F2I.F64.TRUNC R27, R4 ;  /* 0x00000004001b7311 */ /* 0x004822000030d100 */
[----:B------:R-:W-:Y:S05]  /*3200*/  BRA `(.L_x_17292) ;  /* 0x00000008006c7947 */ /* 0x000fea0003800000 */
.L_x_17300:
        /* <DEDUP_REMOVED lines=28> */
.L_x_17303:
        /* <DEDUP_REMOVED lines=15> */
.L_x_17302:
[----:B------:R-:W2:Y:S02]  /*34c0*/  LDG.E.U16 R0, desc[UR36][R4.64] ;  /* 0x0000002404007981 */ /* 0x000ea4000c1e1500 */
[----:B--2---:R-:W-:-:S06]  /*34d0*/  IMAD.U32 R0, R0, 0x10000, RZ ;  /* 0x0001000000007824 */ /* 0x004fcc00078e00ff */
[----:B------:R-:W0:Y:S02]  /*34e0*/  F2I.FTZ.TRUNC.NTZ R0, R0 ;  /* 0x0000000000007305 */ /* 0x000e24000021f100 */
[----:B0-----:R-:W-:Y:S01]  /*34f0*/  PRMT R27, R0, 0x7610, R27 ;  /* 0x00007610001b7816 */ /* 0x001fe2000000001b */
[----:B------:R-:W-:Y:S06]  /*3500*/  BRA `(.L_x_17292) ;  /* 0x0000000400ac7947 */ /* 0x000fec0003800000 */
.L_x_17299:
        /* <DEDUP_REMOVED lines=10> */
.L_x_17306:
        /* <DEDUP_REMOVED lines=21> */
.L_x_17310:
[----:B------:R-:W-:Y:S05]  /*3700*/  BSYNC B1 ;  /* 0x0000000000017941 */ /* 0x000fea0003800000 */
.L_x_17309:
[----:B------:R-:W-:Y:S01]  /*3710*/  LEA R5, R0, 0x3b800000, 0x17 ;  /* 0x3b80000000057811 */ /* 0x000fe200078eb8ff */
[----:B------:R-:W-:-:S05]  /*3720*/  IMAD.SHL.U32 R0, R3, 0x100000, RZ ;  /* 0x0010000003007824 */ /* 0x000fca00078e00ff */
[----:B------:R-:W-:-:S07]  /*3730*/  LOP3.LUT R0, R5, R0, R6, 0xfe, !PT ;  /* 0x0000000005007212 */ /* 0x000fce00078efe06 */
.L_x_17308:
[----:B------:R-:W-:Y:S05]  /*3740*/  BSYNC B0 ;  /* 0x0000000000007941 */ /* 0x000fea0003800000 */
.L_x_17307:
[----:B------:R-:W0:Y:S02]  /*3750*/  F2I.FTZ.TRUNC.NTZ R0, R0 ;  /* 0x0000000000007305 */ /* 0x000e24000021f100 */
[----:B0-----:R-:W-:Y:S01]  /*3760*/  PRMT R27, R0, 0x7610, R27 ;  /* 0x00007610001b7816 */ /* 0x001fe2000000001b */
[----:B------:R-:W-:Y:S06]  /*3770*/  BRA `(.L_x_17292) ;  /* 0x0000000400107947 */ /* 0x000fec0003800000 */
.L_x_17305:
        /* <DEDUP_REMOVED lines=21> */
.L_x_17314:
[----:B------:R-:W-:Y:S05]  /*38d0*/  BSYNC B1 ;  /* 0x0000000000017941 */ /* 0x000fea0003800000 */
.L_x_17313:
[----:B------:R-:W-:Y:S01]  /*38e0*/  LEA R5, R0, 0x37800000, 0x17 ;  /* 0x3780000000057811 */ /* 0x000fe200078eb8ff */
[----:B------:R-:W-:-:S05]  /*38f0*/  IMAD.SHL.U32 R0, R3, 0x200000, RZ ;  /* 0x0020000003007824 */ /* 0x000fca00078e00ff */
[----:B------:R-:W-:-:S07]  /*3900*/  LOP3.LUT R0, R5, R0, R6, 0xfe, !PT ;  /* 0x0000000005007212 */ /* 0x000fce00078efe06 */
.L_x_17312:
[----:B------:R-:W-:Y:S05]  /*3910*/  BSYNC B0 ;  /* 0x0000000000007941 */ /* 0x000fea0003800000 */
.L_x_17311:
[----:B------:R-:W0:Y:S02]  /*3920*/  F2I.FTZ.TRUNC.NTZ R0, R0 ;  /* 0x0000000000007305 */ /* 0x000e24000021f100 */
[----:B0-----:R-:W-:Y:S01]  /*3930*/  PRMT R27, R0, 0x7610, R27 ;  /* 0x00007610001b7816 */ /* 0x001fe2000000001b */
[----:B------:R-:W-:Y:S06]  /*3940*/  BRA `(.L_x_17292) ;  /* 0x00000000009c7947 */ /* 0x000fec0003800000 */
.L_x_17304:
        /* <DEDUP_REMOVED lines=14> */
.L_x_17318:
[----:B------:R-:W-:Y:S05]  /*3a30*/  BSYNC B0 ;  /* 0x0000000000007941 */ /* 0x000fea0003800000 */
.L_x_17317:
[----:B------:R-:W0:Y:S02]  /*3a40*/  F2I.FTZ.TRUNC.NTZ R0, R0 ;  /* 0x0000000000007305 */ /* 0x000e24000021f100 */
[----:B0-----:R-:W-:Y:S01]  /*3a50*/  PRMT R27, R0, 0x7610, R27 ;  /* 0x00007610001b7816 */ /* 0x001fe2000000001b */
[----:B------:R-:W-:Y:S06]  /*3a60*/  BRA `(.L_x_17292) ;  /* 0x0000000000547947 */ /* 0x000fec0003800000 */
.L_x_17291:
        /* <DEDUP_REMOVED lines=15> */
[----:B01---5:R-:W-:Y:S05]  /*3b60*/  CALL.ABS.NOINC R14 ;  /* 0x000000000e007343 */ /* 0x023fea0003c00000 */
.L_x_17319:
[----:B------:R-:W-:Y:S01]  /*3b70*/  PRMT R27, RZ, 0x7610, R27 ;  /* 0x00007610ff1b7816 */ /* 0x000fe2000000001b */
[----:B------:R-:W-:Y:S06]  /*3b80*/  BRA `(.L_x_17292) ;  /* 0x00000000000c7947 */ /* 0x000fec0003800000 */
.L_x_17316:
[----:B------:R2:W5:Y:S01]  /*3b90*/  LDG.E.U16 R27, desc[UR36][R4.64] ;  /* 0x00000024041b7981 */ /* 0x000562000c1e1500 */
[----:B------:R-:W-:Y:S05]  /*3ba0*/  BRA `(.L_x_17292) ;  /* 0x0000000000047947 */ /* 0x000fea0003800000 */
.L_x_17315:
[----:B------:R3:W5:Y:S02]  /*3bb0*/  LDG.E.U16 R27, desc[UR36][R4.64] ;  /* 0x00000024041b7981 */ /* 0x000764000c1e1500 */
.L_x_17292:
[----:B------:R-:W-:-:S07]  /*3bc0*/  VIADD R17, R17, 0x80 ;  /* 0x0000008011117836 */ /* 0x000fce0000000000 */
.L_x_17253:
[----:B------:R-:W-:Y:S05]  /*3bd0*/  BSYNC B6 ;  /* 0x0000000000067941 */ /* 0x000fea0003800000 */
.L_x_17252:
[----:B------:R-:W-:Y:S01]  /*3be0*/  ISETP.GE.AND P0, PT, R17, R16, PT ;  /* 0x000000101100720c */ /* 0x000fe20003f06270 */
[----:B------:R-:W-:Y:S01]  /*3bf0*/  BSSY B6, `(.L_x_17320) ;  /* 0x00001da000067945 */ /* 0x000fe20003800000 */
[----:B------:R-:W-:Y:S02]  /*3c00*/  PRMT R19, RZ, 0x7610, R19 ;  /* 0x00007610ff137816 */ /* 0x000fe40000000013 */
[----:B------:R-:W-:Y:S02]  /*3c10*/  PRMT R18, RZ, 0x7610, R18 ;  /* 0x00007610ff127816 */ /* 0x000fe40000000012 */
[----:B------:R-:W-:-:S07]  /*3c20*/  PRMT R26, RZ, 0x7610, R26 ;  /* 0x00007610ff1a7816 */ /* 0x000fce000000001a */
[----:B------:R-:W-:Y:S05]  /*3c30*/  @P0 BRA `(.L_x_17321) ;  /* 0x0000001c00540947 */ /* 0x000fea0003800000 */
        /* <DEDUP_REMOVED lines=19> */
.L_x_17325:
[----:B------:R0:W5:Y:S01]  /*3d70*/  LDG.E.U8 R18, desc[UR36][R4.64] ;  /* 0x0000002404127981 */ /* 0x000162000c1e1100 */
[----:B------:R-:W-:Y:S05]  /*3d80*/  BRA `(.L_x_17327) ;  /* 0x0000000c00547947 */ /* 0x000fea0003800000 */
.L_x_17324:
        /* <DEDUP_REMOVED lines=8> */
.L_x_17329:
[----:B------:R0:W5:Y:S01]  /*3e10*/  LDG.E.U16 R18, desc[UR36][R4.64] ;  /* 0x0000002404127981 */ /* 0x000162000c1e1500 */
[----:B------:R-:W-:Y:S05]  /*3e20*/  BRA `(.L_x_17327) ;  /* 0x0000000c002c7947 */ /* 0x000fea0003800000 */
.L_x_17328:
[----:B------:R0:W5:Y:S01]  /*3e30*/  LDG.E.U16 R18, desc[UR36][R4.64] ;  /* 0x0000002404127981 */ /* 0x000162000c1e1500 */
[----:B------:R-:W-:Y:S05]  /*3e40*/  BRA `(.L_x_17327) ;  /* 0x0000000c00247947 */ /* 0x000fea0003800000 */
.L_x_17323:
        /* <DEDUP_REMOVED lines=9> */
.L_x_17331:
[----:B------:R-:W2:Y:S02]  /*3ee0*/  LDG.E.U16 R0, desc[UR36][R4.64] ;  /* 0x0000002404007981 */ /* 0x000ea4000c1e1500 */
[----:B--2---:R-:W-:-:S06]  /*3ef0*/  HADD2.F32 R0, -RZ, R0.H0_H0 ;  /* 0x20000000ff007230 */ /* 0x004fcc0000004100 */
[----:B------:R-:W0:Y:S02]  /*3f00*/  F2I.FTZ.TRUNC.NTZ R0, R0 ;  /* 0x0000000000007305 */ /* 0x000e24000021f100 */
[----:B0-----:R-:W-:Y:S01]  /*3f10*/  PRMT R18, R0, 0x7610, R18 ;  /* 0x0000761000127816 */ /* 0x001fe20000000012 */
[----:B------:R-:W-:Y:S06]  /*3f20*/  BRA `(.L_x_17327) ;  /* 0x0000000800ec7947 */ /* 0x000fec0003800000 */
.L_x_17330:
        /* <DEDUP_REMOVED lines=9> */
.L_x_17333:
[----:B------:R-:W2:Y:S02]  /*3fc0*/  LDG.E.U16 R4, desc[UR36][R4.64] ;  /* 0x0000002404047981 */ /* 0x000ea4000c1e1500 */
[----:B--2---:R-:W-:-:S06]  /*3fd0*/  HADD2.F32 R0, -RZ, R4.H0_H0 ;  /* 0x20000004ff007230 */ /* 0x004fcc0000004100 */
[----:B------:R-:W0:Y:S02]  /*3fe0*/  F2I.FTZ.TRUNC.NTZ R0, R0 ;  /* 0x0000000000007305 */ /* 0x000e24000021f100 */
[----:B0-----:R-:W-:Y:S01]  /*3ff0*/  PRMT R18, R0, 0x7610, R18 ;  /* 0x0000761000127816 */ /* 0x001fe20000000012 */
[----:B------:R-:W-:Y:S06]  /*4000*/  BRA `(.L_x_17327) ;  /* 0x0000000800b47947 */ /* 0x000fec0003800000 */
.L_x_17332:
[----:B------:R-:W2:Y:S02]  /*4010*/  LDG.E.64 R4, desc[UR36][R4.64] ;  /* 0x0000002404047981 */ /* 0x000ea4000c1e1b00 */
[----:B--2---:R0:W1:Y:S01]  /*4020*/  F2I.F64.TRUNC R18, R4 ;  /* 0x0000000400127311 */ /* 0x004062000030d100 */
[----:B------:R-:W-:Y:S05]  /*4030*/  BRA `(.L_x_17327) ;  /* 0x0000000800a87947 */ /* 0x000fea0003800000 */
.L_x_17322:
        /* <DEDUP_REMOVED lines=12> */
.L_x_17336:
[----:B------:R-:W2:Y:S02]  /*4100*/  LDG.E.64 R4, desc[UR36][R4.64] ;  /* 0x0000002404047981 */ /* 0x000ea4000c1e1b00 */
[----:B--2---:R0:W1:Y:S01]  /*4110*/  F2I.F64.TRUNC R18, R4 ;  /* 0x0000000400127311 */ /* 0x004062000030d100 */
[----:B------:R-:W-:Y:S05]  /*4120*/  BRA `(.L_x_17327) ;  /* 0x00000008006c7947 */ /* 0x000fea0003800000 */
.L_x_17335:
        /* <DEDUP_REMOVED lines=28> */
.L_x_17338:
        /* <DEDUP_REMOVED lines=15> */
.L_x_17337:
[----:B------:R-:W2:Y:S02]  /*43e0*/  LDG.E.U16 R0, desc[UR36][R4.64] ;  /* 0x0000002404007981 */ /* 0x000ea4000c1e1500 */
[----:B--2---:R-:W-:-:S06]  /*43f0*/  IMAD.U32 R0, R0, 0x10000, RZ ;  /* 0x0001000000007824 */ /* 0x004fcc00078e00ff */
[----:B------:R-:W0:Y:S02]  /*4400*/  F2I.FTZ.TRUNC.NTZ R0, R0 ;  /* 0x0000000000007305 */ /* 0x000e24000021f100 */
[----:B0-----:R-:W-:Y:S01]  /*4410*/  PRMT R18, R0, 0x7610, R18 ;  /* 0x0000761000127816 */ /* 0x001fe20000000012 */
[----:B------:R-:W-:Y:S06]  /*4420*/  BRA `(.L_x_17327) ;  /* 0x0000000400ac7947 */ /* 0x000fec0003800000 */
.L_x_17334:
        /* <DEDUP_REMOVED lines=10> */
.L_x_17341:
        /* <DEDUP_REMOVED lines=21> */
.L_x_17345:
[----:B------:R-:W-:Y:S05]  /*4620*/  BSYNC B1 ;  /* 0x0000000000017941 */ /* 0x000fea0003800000 */
.L_x_17344:
[----:B------:R-:W-:Y:S01]  /*4630*/  LEA R5, R0, 0x3b800000, 0x17 ;  /* 0x3b80000000057811 */ /* 0x000fe200078eb8ff */
[----:B------:R-:W-:-:S05]  /*4640*/  IMAD.SHL.U32 R0, R3, 0x100000, RZ ;  /* 0x0010000003007824 */ /* 0x000fca00078e00ff */
[----:B------:R-:W-:-:S07]  /*4650*/  LOP3.LUT R0, R5, R0, R6, 0xfe, !PT ;  /* 0x0000000005007212 */ /* 0x000fce00078efe06 */
.L_x_17343:
[----:B------:R-:W-:Y:S05]  /*4660*/  BSYNC B0 ;  /* 0x0000000000007941 */ /* 0x000fea0003800000 */
.L_x_17342:
[----:B------:R-:W0:Y:S02]  /*4670*/  F2I.FTZ.TRUNC.NTZ R0, R0 ;  /* 0x0000000000007305 */ /* 0x000e24000021f100 */
[----:B0-----:R-:W-:Y:S01]  /*4680*/  PRMT R18, R0, 0x7610, R18 ;  /* 0x0000761000127816 */ /* 0x001fe20000000012 */
[----:B------:R-:W-:Y:S06]  /*4690*/  BRA `(.L_x_17327) ;  /* 0x0000000400107947 */ /* 0x000fec0003800000 */
.L_x_17340:
        /* <DEDUP_REMOVED lines=21> */
.L_x_17349:
[----:B------:R-:W-:Y:S05]  /*47f0*/  BSYNC B1 ;  /* 0x0000000000017941 */ /* 0x000fea0003800000 */
.L_x_17348:
[----:B------:R-:W-:Y:S01]  /*4800*/  LEA R5, R0, 0x37800000, 0x17 ;  /* 0x3780000000057811 */ /* 0x000fe200078eb8ff */
[----:B------:R-:W-:-:S05]  /*4810*/  IMAD.SHL.U32 R0, R3, 0x200000, RZ ;  /* 0x0020000003007824 */ /* 0x000fca00078e00ff */
[----:B------:R-:W-:-:S07]  /*4820*/  LOP3.LUT R0, R5, R0, R6, 0xfe, !PT ;  /* 0x0000000005007212 */ /* 0x000fce00078efe06 */
.L_x_17347:
[----:B------:R-:W-:Y:S05]  /*4830*/  BSYNC B0 ;  /* 0x0000000000007941 */ /* 0x000fea0003800000 */
.L_x_17346:
[----:B------:R-:W0:Y:S02]  /*4840*/  F2I.FTZ.TRUNC.NTZ R0, R0 ;  /* 0x0000000000007305 */ /* 0x000e24000021f100 */
[----:B0-----:R-:W-:Y:S01]  /*4850*/  PRMT R18, R0, 0x7610, R18 ;  /* 0x0000761000127816 */ /* 0x001fe20000000012 */
[----:B------:R-:W-:Y:S06]  /*4860*/  BRA `(.L_x_17327) ;  /* 0x00000000009c7947 */ /* 0x000fec0003800000 */
.L_x_17339:
        /* <DEDUP_REMOVED lines=14> */
.L_x_17353:
[----:B------:R-:W-:Y:S05]  /*4950*/  BSYNC B0 ;  /* 0x0000000000007941 */ /* 0x000fea0003800000 */
.L_x_17352:
[----:B------:R-:W0:Y:S02]  /*4960*/  F2I.FTZ.TRUNC.NTZ R0, R0 ;  /* 0x0000000000007305 */ /* 0x000e24000021f100 */
[----:B0-----:R-:W-:Y:S01]  /*4970*/  PRMT R18, R0, 0x7610, R18 ;  /* 0x0000761000127816 */ /* 0x001fe20000000012 */
[----:B------:R-:W-:Y:S06]  /*4980*/  BRA `(.L_x_17327) ;  /* 0x0000000000547947 */ /* 0x000fec0003800000 */
.L_x_17326:
        /* <DEDUP_REMOVED lines=16> */
.L_x_17354:
[----:B------:R-:W-:Y:S01]  /*4a90*/  PRMT R18, RZ, 0x7610, R18 ;  /* 0x00007610ff127816 */ /* 0x000fe20000000012 */
[----:B------:R-:W-:Y:S06]  /*4aa0*/  BRA `(.L_x_17327) ;  /* 0x00000000000c7947 */ /* 0x000fec0003800000 */
.L_x_17351:
[----:B------:R3:W5:Y:S01]  /*4ab0*/  LDG.E.U16 R18, desc[UR36][R4.64] ;  /* 0x0000002404127981 */ /* 0x000762000c1e1500 */
[----:B------:R-:W-:Y:S05]  /*4ac0*/  BRA `(.L_x_17327) ;  /* 0x0000000000047947 */ /* 0x000fea0003800000 */
.L_x_17350:
[----:B------:R4:W5:Y:S02]  /*4ad0*/  LDG.E.U16 R18, desc[UR36][R4.64] ;  /* 0x0000002404127981 */ /* 0x000964000c1e1500 */
.L_x_17327:
[----:B------:R-:W1:Y:S01]  /*4ae0*/  LDC.U8 R6, c[0x0][0x235] ;  /* 0x00008d40ff067b82 */ /* 0x000e620000000000 */
[----:B------:R-:W-:Y:S02]  /*4af0*/  ULDC UR4, c[0x0][0x23c] ;  /* 0x00008f0000047ab9 */ /* 0x000fe40000000800 */
[----:B------:R-:W-:-:S05]  /*4b00*/  IMAD R3, R24, UR4, RZ ;  /* 0x0000000418037c24 */ /* 0x000fca000f8e02ff */
[----:B0-234-:R-:W0:Y:S01]  /*4b10*/  LDC.64 R4, c[0x0][0x228] ;  /* 0x00008a00ff047b82 */ /* 0x01de220000000a00 */
        /* <DEDUP_REMOVED lines=15> */
.L_x_17358:
[----:B------:R0:W5:Y:S01]  /*4c10*/  LDG.E.U8 R26, desc[UR36][R4.64] ;  /* 0x00000024041a7981 */ /* 0x000162000c1e1100 */
[----:B------:R-:W-:Y:S05]  /*4c20*/  BRA `(.L_x_17360) ;  /* 0x0000000c00547947 */ /* 0x000fea0003800000 */
.L_x_17357:
        /* <DEDUP_REMOVED lines=8> */
.L_x_17362:
[----:B------:R0:W5:Y:S01]  /*4cb0*/  LDG.E.U16 R26, desc[UR36][R4.64] ;  /* 0x00000024041a7981 */ /* 0x000162000c1e1500 */
[----:B------:R-:W-:Y:S05]  /*4cc0*/  BRA `(.L_x_17360) ;  /* 0x0000000c002c7947 */ /* 0x000fea0003800000 */
.L_x_17361:
[----:B------:R0:W5:Y:S01]  /*4cd0*/  LDG.E.U16 R26, desc[UR36][R4.64] ;  /* 0x00000024041a7981 */ /* 0x000162000c1e1500 */
[----:B------:R-:W-:Y:S05]  /*4ce0*/  BRA `(.L_x_17360) ;  /* 0x0000000c00247947 */ /* 0x000fea0003800000 */
.L_x_17356:
        /* <DEDUP_REMOVED lines=9> */
.L_x_17364:
[----:B------:R-:W2:Y:S02]  /*4d80*/  LDG.E.U16 R0, desc[UR36][R4.64] ;  /* 0x0000002404007981 */ /* 0x000ea4000c1e1500 */
[----:B--2---:R-:W-:-:S06]  /*4d90*/  HADD2.F32 R0, -RZ, R0.H0_H0 ;  /* 0x20000000ff007230 */ /* 0x004fcc0000004100 */
[----:B------:R-:W0:Y:S02]  /*4da0*/  F2I.FTZ.TRUNC.NTZ R0, R0 ;  /* 0x0000000000007305 */ /* 0x000e24000021f100 */
[----:B0-----:R-:W-:Y:S01]  /*4db0*/  PRMT R26, R0, 0x7610, R26 ;  /* 0x00007610001a7816 */ /* 0x001fe2000000001a */
[----:B------:R-:W-:Y:S06]  /*4dc0*/  BRA `(.L_x_17360) ;  /* 0x0000000800ec7947 */ /* 0x000fec0003800000 */
.L_x_17363:
        /* <DEDUP_REMOVED lines=9> */
.L_x_17366:
[----:B------:R-:W2:Y:S02]  /*4e60*/  LDG.E.U16 R4, desc[UR36][R4.64] ;  /* 0x0000002404047981 */ /* 0x000ea4000c1e1500 */
[----:B--2---:R-:W-:-:S06]  /*4e70*/  HADD2.F32 R0, -RZ, R4.H0_H0 ;  /* 0x20000004ff007230 */ /* 0x004fcc0000004100 */
[----:B------:R-:W0:Y:S02]  /*4e80*/  F2I.FTZ.TRUNC.NTZ R0, R0 ;  /* 0x0000000000007305 */ /* 0x000e24000021f100 */
[----:B0-----:R-:W-:Y:S01]  /*4e90*/  PRMT R26, R0, 0x7610, R26 ;  /* 0x00007610001a7816 */ /* 0x001fe2000000001a */
[----:B------:R-:W-:Y:S06]  /*4ea0*/  BRA `(.L_x_17360) ;  /* 0x0000000800b47947 */ /* 0x000fec0003800000 */
.L_x_17365:
[----:B------:R-:W2:Y:S02]  /*4eb0*/  LDG.E.64 R4, desc[UR36][R4.64] ;  /* 0x0000002404047981 */ /* 0x000ea4000c1e1b00 */
[----:B--2---:R0:W1:Y:S01]  /*4ec0*/  F2I.F64.TRUNC R26, R4 ;  /* 0x00000004001a7311 */ /* 0x004062000030d100 */
[----:B------:R-:W-:Y:S05]  /*4ed0*/  BRA `(.L_x_17360) ;  /* 0x0000000800a87947 */ /* 0x000fea0003800000 */
.L_x_17355:
        /* <DEDUP_REMOVED lines=12> */
.L_x_17369:
[----:B------:R-:W2:Y:S02]  /*4fa0*/  LDG.E.64 R4, desc[UR36][R4.64] ;  /* 0x0000002404047981 */ /* 0x000ea4000c1e1b00 */
[----:B--2---:R3:W4:Y:S01]  /*4fb0*/  F2I.F64.TRUNC R26, R4 ;  /* 0x00000004001a7311 */ /* 0x004722000030d100 */
[----:B------:R-:W-:Y:S05]  /*4fc0*/  BRA `(.L_x_17360) ;  /* 0x00000008006c7947 */ /* 0x000fea0003800000 */
.L_x_17368:
        /* <DEDUP_REMOVED lines=28> */
.L_x_17371:
        /* <DEDUP_REMOVED lines=15> */
.L_x_17370:
[----:B------:R-:W2:Y:S02]  /*5280*/  LDG.E.U16 R0, desc[UR36][R4.64] ;  /* 0x0000002404007981 */ /* 0x000ea4000c1e1500 */
[----:B--2---:R-:W-:-:S06]  /*5290*/  IMAD.U32 R0, R0, 0x10000, RZ ;  /* 0x0001000000007824 */ /* 0x004fcc00078e00ff */
[----:B------:R-:W0:Y:S02]  /*52a0*/  F2I.FTZ.TRUNC.NTZ R0, R0 ;  /* 0x0000000000007305 */ /* 0x000e24000021f100 */
[----:B0-----:R-:W-:Y:S01]  /*52b0*/  PRMT R26, R0, 0x7610, R26 ;  /* 0x00007610001a7816 */ /* 0x001fe2000000001a */
[----:B------:R-:W-:Y:S06]  /*52c0*/  BRA `(.L_x_17360) ;  /* 0x0000000400ac7947 */ /* 0x000fec0003800000 */
.L_x_17367:
        /* <DEDUP_REMOVED lines=10> */
.L_x_17374:
        /* <DEDUP_REMOVED lines=21> */
.L_x_17378:
[----:B------:R-:W-:Y:S05]  /*54c0*/  BSYNC B1 ;  /* 0x0000000000017941 */ /* 0x000fea0003800000 */
.L_x_17377:
[----:B------:R-:W-:Y:S01]  /*54d0*/  LEA R5, R0, 0x3b800000, 0x17 ;  /* 0x3b80000000057811 */ /* 0x000fe200078eb8ff */
[----:B------:R-:W-:-:S05]  /*54e0*/  IMAD.SHL.U32 R0, R3, 0x100000, RZ ;  /* 0x0010000003007824 */ /* 0x000fca00078e00ff */
[----:B------:R-:W-:-:S07]  /*54f0*/  LOP3.LUT R0, R5, R0, R6, 0xfe, !PT ;  /* 0x0000000005007212 */ /* 0x000fce00078efe06 */
.L_x_17376:
[----:B------:R-:W-:Y:S05]  /*5500*/  BSYNC B0 ;  /* 0x0000000000007941 */ /* 0x000fea0003800000 */
.L_x_17375:
[----:B------:R-:W0:Y:S02]  /*5510*/  F2I.FTZ.TRUNC.NTZ R0, R0 ;  /* 0x0000000000007305 */ /* 0x000e24000021f100 */
[----:B0-----:R-:W-:Y:S01]  /*5520*/  PRMT R26, R0, 0x7610, R26 ;  /* 0x00007610001a7816 */ /* 0x001fe2000000001a */
[----:B------:R-:W-:Y:S06]  /*5530*/  BRA `(.L_x_17360) ;  /* 0x0000000400107947 */ /* 0x000fec0003800000 */
.L_x_17373:
        /* <DEDUP_REMOVED lines=21> */
.L_x_17382:
[----:B------:R-:W-:Y:S05]  /*5690*/  BSYNC B1 ;  /* 0x0000000000017941 */ /* 0x000fea0003800000 */
.L_x_17381:
[----:B------:R-:W-:Y:S01]  /*56a0*/  LEA R5, R0, 0x37800000, 0x17 ;  /* 0x3780000000057811 */ /* 0x000fe200078eb8ff */
[----:B------:R-:W-:-:S05]  /*56b0*/  IMAD.SHL.U32 R0, R3, 0x200000, RZ ;  /* 0x0020000003007824 */ /* 0x000fca00078e00ff */
[----:B------:R-:W-:-:S07]  /*56c0*/  LOP3.LUT R0, R5, R0, R6, 0xfe, !PT ;  /* 0x0000000005007212 */ /* 0x000fce00078efe06 */
.L_x_17380:
[----:B------:R-:W-:Y:S05]  /*56d0*/  BSYNC B0 ;  /* 0x0000000000007941 */ /* 0x000fea0003800000 */
.L_x_17379:
[----:B------:R-:W0:Y:S02]  /*56e0*/  F2I.FTZ.TRUNC.NTZ R0, R0 ;  /* 0x0000000000007305 */ /* 0x000e24000021f100 */
[----:B0-----:R-:W-:Y:S01]  /*56f0*/  PRMT R26, R0, 0x7610, R26 ;  /* 0x00007610001a7816 */ /* 0x001fe2000000001a */
[----:B------:R-:W-:Y:S06]  /*5700*/  BRA `(.L_x_17360) ;  /* 0x00000000009c7947 */ /* 0x000fec0003800000 */
.L_x_17372:
        /* <DEDUP_REMOVED lines=14> */
.L_x_17386:
[----:B------:R-:W-:Y:S05]  /*57f0*/  BSYNC B0 ;  /* 0x0000000000007941 */ /* 0x000fea0003800000 */
.L_x_17385:
[----:B------:R-:W0:Y:S02]  /*5800*/  F2I.FTZ.TRUNC.NTZ R0, R0 ;  /* 0x0000000000007305 */ /* 0x000e24000021f100 */
[----:B0-----:R-:W-:Y:S01]  /*5810*/  PRMT R26, R0, 0x7610, R26 ;  /* 0x00007610001a7816 */ /* 0x001fe2000000001a */
[----:B------:R-:W-:Y:S06]  /*5820*/  BRA `(.L_x_17360) ;  /* 0x0000000000547947 */ /* 0x000fec0003800000 */
.L_x_17359:
        /* <DEDUP_REMOVED lines=16> */
.L_x_17387:
[----:B------:R-:W-:Y:S01]  /*5930*/  PRMT R26, RZ, 0x7610, R26 ;  /* 0x00007610ff1a7816 */ /* 0x000fe2000000001a */
[----:B------:R-:W-:Y:S06]  /*5940*/  BRA `(.L_x_17360) ;  /* 0x00000000000c7947 */ /* 0x000fec0003800000 */
.L_x_17384:
[----:B------:R1:W5:Y:S01]  /*5950*/  LDG.E.U16 R26, desc[UR36][R4.64] ;  /* 0x00000024041a7981 */ /* 0x000362000c1e1500 */
[----:B------:R-:W-:Y:S05]  /*5960*/  BRA `(.L_x_17360) ;  /* 0x0000000000047947 */ /* 0x000fea0003800000 */
.L_x_17383:
[----:B------:R2:W5:Y:S02]  /*5970*/  LDG.E.U16 R26, desc[UR36][R4.64] ;  /* 0x00000024041a7981 */ /* 0x000564000c1e1500 */
.L_x_17360:
[----:B------:R-:W-:-:S07]  /*5980*/  VIADD R17, R17, 0x80 ;  /* 0x0000008011117836 */ /* 0x000fce0000000000 */
.L_x_17321:
[----:B------:R-:W-:Y:S05]  /*5990*/  BSYNC B6 ;  /* 0x0000000000067941 */ /* 0x000fea0003800000 */
.L_x_17320:
[----:B------:R-:W-:Y:S01]  /*59a0*/  ISETP.GE.AND P0, PT, R17, R16, PT ;  /* 0x000000101100720c */ /* 0x000fe20003f06270 */
[----:B------:R-:W-:Y:S01]  /*59b0*/  BSSY B6, `(.L_x_17388) ;  /* 0x00001d6000067945 */ /* 0x000fe20003800000 */
[----:B------:R-:W-:-:S11]  /*59c0*/  PRMT R24, RZ, 0x7610, R24 ;  /* 0x00007610ff187816 */ /* 0x000fd60000000018 */
        /* <DEDUP_REMOVED lines=20> */
.L_x_17393:
[----:B------:R0:W5:Y:S01]  /*5b10*/  LDG.E.U8 R24, desc[UR36][R4.64] ;  /* 0x0000002404187981 */ /* 0x000162000c1e1100 */
[----:B------:R-:W-:Y:S05]  /*5b20*/  BRA `(.L_x_17395) ;  /* 0x0000000c00547947 */ /* 0x000fea0003800000 */
.L_x_17392:
        /* <DEDUP_REMOVED lines=8> */
.L_x_17397:
[----:B------:R3:W5:Y:S01]  /*5bb0*/  LDG.E.U16 R24, desc[UR36][R4.64] ;  /* 0x0000002404187981 */ /* 0x000762000c1e1500 */
[----:B------:R-:W-:Y:S05]  /*5bc0*/  BRA `(.L_x_17395) ;  /* 0x0000000c002c7947 */ /* 0x000fea0003800000 */
.L_x_17396:
[----:B------:R2:W5:Y:S01]  /*5bd0*/  LDG.E.U16 R24, desc[UR36][R4.64] ;  /* 0x0000002404187981 */ /* 0x000562000c1e1500 */
[----:B------:R-:W-:Y:S05]  /*5be0*/  BRA `(.L_x_17395) ;  /* 0x0000000c00247947 */ /* 0x000fea0003800000 */
.L_x_17391:
        /* <DEDUP_REMOVED lines=9> */
.L_x_17399:
[----:B------:R-:W2:Y:S02]  /*5c80*/  LDG.E.U16 R0, desc[UR36][R4.64] ;  /* 0x0000002404007981 */ /* 0x000ea4000c1e1500 */
[----:B--2---:R-:W-:-:S06]  /*5c90*/  HADD2.F32 R0, -RZ, R0.H0_H0 ;  /* 0x20000000ff007230 */ /* 0x004fcc0000004100 */
[----:B------:R-:W0:Y:S02]  /*5ca0*/  F2I.FTZ.TRUNC.NTZ R0, R0 ;  /* 0x0000000000007305 */ /* 0x000e24000021f100 */
[----:B0-----:R-:W-:Y:S01]  /*5cb0*/  PRMT R24, R0, 0x7610, R24 ;  /* 0x0000761000187816 */ /* 0x001fe20000000018 */
[----:B------:R-:W-:Y:S06]  /*5cc0*/  BRA `(.L_x_17395) ;  /* 0x0000000800ec7947 */ /* 0x000fec0003800000 */
.L_x_17398:
        /* <DEDUP_REMOVED lines=9> */
.L_x_17401:
[----:B------:R-:W2:Y:S02]  /*5d60*/  LDG.E.U16 R4, desc[UR36][R4.64] ;  /* 0x0000002404047981 */ /* 0x000ea4000c1e1500 */
[----:B--2---:R-:W-:-:S06]  /*5d70*/  HADD2.F32 R0, -RZ, R4.H0_H0 ;  /* 0x20000004ff007230 */ /* 0x004fcc0000004100 */
[----:B------:R-:W0:Y:S02]  /*5d80*/  F2I.FTZ.TRUNC.NTZ R0, R0 ;  /* 0x0000000000007305 */ /* 0x000e24000021f100 */
[----:B0-----:R-:W-:Y:S01]  /*5d90*/  PRMT R24, R0, 0x7610, R24 ;  /* 0x0000761000187816 */ /* 0x001fe20000000018 */
[----:B------:R-:W-:Y:S06]  /*5da0*/  BRA `(.L_x_17395) ;  /* 0x0000000800b47947 */ /* 0x000fec0003800000 */
.L_x_17400:
[----:B------:R-:W2:Y:S02]  /*5db0*/  LDG.E.64 R4, desc[UR36][R4.64] ;  /* 0x0000002404047981 */ /* 0x000ea4000c1e1b00 */
[----:B--2---:R0:W1:Y:S01]  /*5dc0*/  F2I.F64.TRUNC R24, R4 ;  /* 0x0000000400187311 */ /* 0x004062000030d100 */
[----:B------:R-:W-:Y:S05]  /*5dd0*/  BRA `(.L_x_17395) ;  /* 0x0000000800a87947 */ /* 0x000fea0003800000 */
.L_x_17390:
        /* <DEDUP_REMOVED lines=12> */
.L_x_17404:
[----:B------:R-:W2:Y:S02]  /*5ea0*/  LDG.E.64 R4, desc[UR36][R4.64] ;  /* 0x0000002404047981 */ /* 0x000ea4000c1e1b00 */
[----:B--2---:R0:W1:Y:S01]  /*5eb0*/  F2I.F64.TRUNC R24, R4 ;  /* 0x0000000400187311 */ /* 0x004062000030d100 */
[----:B------:R-:W-:Y:S05]  /*5ec0*/  BRA `(.L_x_17395) ;  /* 0x00000008006c7947 */ /* 0x000fea0003800000 */
.L_x_17403:
        /* <DEDUP_REMOVED lines=28> */
.L_x_17406:
        /* <DEDUP_REMOVED lines=15> */
.L_x_17405:
[----:B------:R-:W2:Y:S02]  /*6180*/  LDG.E.U16 R0, desc[UR36][R4.64] ;  /* 0x0000002404007981 */ /* 0x000ea4000c1e1500 */
[----:B--2---:R-:W-:-:S06]  /*6190*/  IMAD.U32 R0, R0, 0x10000, RZ ;  /* 0x0001000000007824 */ /* 0x004fcc00078e00ff */
[----:B------:R-:W0:Y:S02]  /*61a0*/  F2I.FTZ.TRUNC.NTZ R0, R0 ;  /* 0x0000000000007305 */ /* 0x000e24000021f100 */
[----:B0-----:R-:W-:Y:S01]  /*61b0*/  PRMT R24, R0, 0x7610, R24 ;  /* 0x0000761000187816 */ /* 0x001fe20000000018 */
[----:B------:R-:W-:Y:S06]  /*61c0*/  BRA `(.L_x_17395) ;  /* 0x0000000400ac7947 */ /* 0x000fec0003800000 */
.L_x_17402:
        /* <DEDUP_REMOVED lines=10> */
.L_x_17409:
        /* <DEDUP_REMOVED lines=21> */
.L_x_17413:
[----:B------:R-:W-:Y:S05]  /*63c0*/  BSYNC B1 ;  /* 0x0000000000017941 */ /* 0x000fea0003800000 */
.L_x_17412:
[----:B------:R-:W-:Y:S01]  /*63d0*/  LEA R5, R0, 0x3b800000, 0x17 ;  /* 0x3b80000000057811 */ /* 0x000fe200078eb8ff */
[----:B------:R-:W-:-:S05]  /*63e0*/  IMAD.SHL.U32 R0, R3, 0x100000, RZ ;  /* 0x0010000003007824 */ /* 0x000fca00078e00ff */
[----:B------:R-:W-:-:S07]  /*63f0*/  LOP3.LUT R0, R5, R0, R6, 0xfe, !PT ;  /* 0x0000000005007212 */ /* 0x000fce00078efe06 */
.L_x_17411:
[----:B------:R-:W-:Y:S05]  /*6400*/  BSYNC B0 ;  /* 0x0000000000007941 */ /* 0x000fea0003800000 */
.L_x_17410:
[----:B------:R-:W0:Y:S02]  /*6410*/  F2I.FTZ.TRUNC.NTZ R0, R0 ;  /* 0x0000000000007305 */ /* 0x000e24000021f100 */
[----:B0-----:R-:W-:Y:S01]  /*6420*/  PRMT R24, R0, 0x7610, R24 ;  /* 0x0000761000187816 */ /* 0x001fe20000000018 */
[----:B------:R-:W-:Y:S06]  /*6430*/  BRA `(.L_x_17395) ;  /* 0x0000000400107947 */ /* 0x000fec0003800000 */
.L_x_17408:
        /* <DEDUP_REMOVED lines=21> */
.L_x_17417:
[----:B------:R-:W-:Y:S05]  /*6590*/  BSYNC B1 ;  /* 0x0000000000017941 */ /* 0x000fea0003800000 */
.L_x_17416:
[----:B------:R-:W-:Y:S01]  /*65a0*/  LEA R5, R0, 0x37800000, 0x17 ;  /* 0x3780000000057811 */ /* 0x000fe200078eb8ff */
[----:B------:R-:W-:-:S05]  /*65b0*/  IMAD.SHL.U32 R0, R3, 0x200000, RZ ;  /* 0x0020000003007824 */ /* 0x000fca00078e00ff */
[----:B------:R-:W-:-:S07]  /*65c0*/  LOP3.LUT R0, R5, R0, R6, 0xfe, !PT ;  /* 0x0000000005007212 */ /* 0x000fce00078efe06 */
.L_x_17415:
[----:B------:R-:W-:Y:S05]  /*65d0*/  BSYNC B0 ;  /* 0x0000000000007941 */ /* 0x000fea0003800000 */
.L_x_17414:
[----:B------:R-:W0:Y:S02]  /*65e0*/  F2I.FTZ.TRUNC.NTZ R0, R0 ;  /* 0x0000000000007305 */ /* 0x000e24000021f100 */
[----:B0-----:R-:W-:Y:S01]  /*65f0*/  PRMT R24, R0, 0x7610, R24 ;  /* 0x0000761000187816 */ /* 0x001fe20000000018 */
[----:B------:R-:W-:Y:S06]  /*6600*/  BRA `(.L_x_17395) ;  /* 0x00000000009c7947 */ /* 0x000fec0003800000 */
.L_x_17407:
        /* <DEDUP_REMOVED lines=14> */
.L_x_17421:
[----:B------:R-:W-:Y:S05]  /*66f0*/  BSYNC B0 ;  /* 0x0000000000007941 */ /* 0x000fea0003800000 */
.L_x_17420:
[----:B------:R-:W0:Y:S02]  /*6700*/  F2I.FTZ.TRUNC.NTZ R0, R0 ;  /* 0x0000000000007305 */ /* 0x000e24000021f100 */
[----:B0-----:R-:W-:Y:S01]  /*6710*/  PRMT R24, R0, 0x7610, R24 ;  /* 0x0000761000187816 */ /* 0x001fe20000000018 */
[----:B------:R-:W-:Y:S06]  /*6720*/  BRA `(.L_x_17395) ;  /* 0x0000000000547947 */ /* 0x000fec0003800000 */
.L_x_17394:
        /* <DEDUP_REMOVED lines=16> */
.L_x_17422:
[----:B------:R-:W-:Y:S01]  /*6830*/  PRMT R24, RZ, 0x7610, R24 ;  /* 0x00007610ff187816 */ /* 0x000fe20000000018 */
[----:B------:R-:W-:Y:S06]  /*6840*/  BRA `(.L_x_17395) ;  /* 0x00000000000c7947 */ /* 0x000fec0003800000 */
.L_x_17419:
[----:B------:R0:W5:Y:S01]  /*6850*/  LDG.E.U16 R24, desc[UR36][R4.64] ;  /* 0x0000002404187981 */ /* 0x000162000c1e1500 */
[----:B------:R-:W-:Y:S05]  /*6860*/  BRA `(.L_x_17395) ;  /* 0x0000000000047947 */ /* 0x000fea0003800000 */
.L_x_17418:
[----:B------:R0:W5:Y:S02]  /*6870*/  LDG.E.U16 R24, desc[UR36][R4.64] ;  /* 0x0000002404187981 */ /* 0x000164000c1e1500 */
.L_x_17395:
[----:B------:R-:W0:Y:S01]  /*6880*/  LDC.U8 R3, c[0x0][0x235] ;  /* 0x00008d40ff037b82 */ /* 0x000e220000000000 */
[----:B------:R-:W-:Y:S02]  /*6890*/  ULDC UR4, c[0x0][0x23c] ;  /* 0x00008f0000047ab9 */ /* 0x000fe40000000800 */
[----:B------:R-:W-:-:S05]  /*68a0*/  IMAD R17, R17, UR4, RZ ;  /* 0x0000000411117c24 */ /* 0x000fca000f8e02ff */
[----:B01234-:R-:W0:Y:S01]  /*68b0*/  LDC.64 R4, c[0x0][0x228] ;  /* 0x00008a00ff047b82 */ /* 0x01fe220000000a00 */
[----:B------:R-:W-:-:S04]  /*68c0*/  PRMT R0, R3, 0x9910, RZ ;  /* 0x0000991003007816 */ /* 0x000fc800000000ff */
        /* <DEDUP_REMOVED lines=14> */
.L_x_17426:
[----:B------:R0:W5:Y:S01]  /*69b0*/  LDG.E.U8 R19, desc[UR36][R4.64] ;  /* 0x0000002404137981 */ /* 0x000162000c1e1100 */
[----:B------:R-:W-:Y:S05]  /*69c0*/  BRA `(.L_x_17389) ;  /* 0x0000000c00507947 */ /* 0x000fea0003800000 */
.L_x_17425:
        /* <DEDUP_REMOVED lines=8> */
.L_x_17429:
[----:B------:R0:W5:Y:S01]  /*6a50*/  LDG.E.U16 R19, desc[UR36][R4.64] ;  /* 0x0000002404137981 */ /* 0x000162000c1e1500 */
[----:B------:R-:W-:Y:S05]  /*6a60*/  BRA `(.L_x_17389) ;  /* 0x0000000c00287947 */ /* 0x000fea0003800000 */
.L_x_17428:
[----:B------:R0:W5:Y:S01]  /*6a70*/  LDG.E.U16 R19, desc[UR36][R4.64] ;  /* 0x0000002404137981 */ /* 0x000162000c1e1500 */
[----:B------:R-:W-:Y:S05]  /*6a80*/  BRA `(.L_x_17389) ;  /* 0x0000000c00207947 */ /* 0x000fea0003800000 */
.L_x_17424:
        /* <DEDUP_REMOVED lines=9> */
.L_x_17431:
[----:B------:R-:W2:Y:S02]  /*6b20*/  LDG.E.U16 R0, desc[UR36][R4.64] ;  /* 0x0000002404007981 */ /* 0x000ea4000c1e1500 */
[----:B--2---:R-:W-:-:S06]  /*6b30*/  HADD2.F32 R0, -RZ, R0.H0_H0 ;  /* 0x20000000ff007230 */ /* 0x004fcc0000004100 */
[----:B------:R-:W0:Y:S02]  /*6b40*/  F2I.FTZ.TRUNC.NTZ R0, R0 ;  /* 0x0000000000007305 */ /* 0x000e24000021f100 */
[----:B0-----:R-:W-:Y:S01]  /*6b50*/  PRMT R19, R0, 0x7610, R19 ;  /* 0x0000761000137816 */ /* 0x001fe20000000013 */
[----:B------:R-:W-:Y:S06]  /*6b60*/  BRA `(.L_x_17389) ;  /* 0x0000000800e87947 */ /* 0x000fec0003800000 */
.L_x_17430:
        /* <DEDUP_REMOVED lines=9> */
.L_x_17433:
[----:B------:R-:W2:Y:S02]  /*6c00*/  LDG.E.U16 R4, desc[UR36][R4.64] ;  /* 0x0000002404047981 */ /* 0x000ea4000c1e1500 */
[----:B--2---:R-:W-:-:S06]  /*6c10*/  HADD2.F32 R0, -RZ, R4.H0_H0 ;  /* 0x20000004ff007230 */ /* 0x004fcc0000004100 */
[----:B------:R-:W0:Y:S02]  /*6c20*/  F2I.FTZ.TRUNC.NTZ R0, R0 ;  /* 0x0000000000007305 */ /* 0x000e24000021f100 */
[----:B0-----:R-:W-:Y:S01]  /*6c30*/  PRMT R19, R0, 0x7610, R19 ;  /* 0x0000761000137816 */ /* 0x001fe20000000013 */
[----:B------:R-:W-:Y:S06]  /*6c40*/  BRA `(.L_x_17389) ;  /* 0x0000000800b07947 */ /* 0x000fec0003800000 */
.L_x_17432:
[----:B------:R-:W2:Y:S02]  /*6c50*/  LDG.E.64 R4, desc[UR36][R4.64] ;  /* 0x0000002404047981 */ /* 0x000ea4000c1e1b00 */
[----:B--2---:R0:W1:Y:S01]  /*6c60*/  F2I.F64.TRUNC R19, R4 ;  /* 0x0000000400137311 */ /* 0x004062000030d100 */
[----:B------:R-:W-:Y:S05]  /*6c70*/  BRA `(.L_x_17389) ;  /* 0x0000000800a47947 */ /* 0x000fea0003800000 */
.L_x_17423:
        /* <DEDUP_REMOVED lines=12> */
.L_x_17436:
[----:B------:R-:W2:Y:S02]  /*6d40*/  LDG.E.64 R4, desc[UR36][R4.64] ;  /* 0x0000002404047981 */ /* 0x000ea4000c1e1b00 */
[----:B--2---:R0:W1:Y:S01]  /*6d50*/  F2I.F64.TRUNC R19, R4 ;  /* 0x0000000400137311 */ /* 0x004062000030d100 */
[----:B------:R-:W-:Y:S05]  /*6d60*/  BRA `(.L_x_17389) ;  /* 0x0000000800687947 */ /* 0x000fea0003800000 */
.L_x_17435:
        /* <DEDUP_REMOVED lines=28> */
.L_x_17438:
        /* <DEDUP_REMOVED lines=15> */
.L_x_17437:
[----:B------:R-:W2:Y:S02]  /*7020*/  LDG.E.U16 R0, desc[UR36][R4.64] ;  /* 0x0000002404007981 */ /* 0x000ea4000c1e1500 */
[----:B--2---:R-:W-:-:S06]  /*7030*/  IMAD.U32 R0, R0, 0x10000, RZ ;  /* 0x0001000000007824 */ /* 0x004fcc00078e00ff */
[----:B------:R-:W0:Y:S02]  /*7040*/  F2I.FTZ.TRUNC.NTZ R0, R0 ;  /* 0x0000000000007305 */ /* 0x000e24000021f100 */
[----:B0-----:R-:W-:Y:S01]  /*7050*/  PRMT R19, R0, 0x7610, R19 ;  /* 0x0000761000137816 */ /* 0x001fe20000000013 */
[----:B------:R-:W-:Y:S06]  /*7060*/  BRA `(.L_x_17389) ;  /* 0x0000000400a87947 */ /* 0x000fec0003800000 */
.L_x_17434:
        /* <DEDUP_REMOVED lines=10> */
.L_x_17441:
        /* <DEDUP_REMOVED lines=21> */
.L_x_17445:
[----:B------:R-:W-:Y:S05]  /*7260*/  BSYNC B1 ;  /* 0x0000000000017941 */ /* 0x000fea0003800000 */
.L_x_17444:
[----:B------:R-:W-:Y:S01]  /*7270*/  LEA R5, R0, 0x3b800000, 0x17 ;  /* 0x3b80000000057811 */ /* 0x000fe200078eb8ff */
[----:B------:R-:W-:-:S05]  /*7280*/  IMAD.SHL.U32 R0, R3, 0x100000, RZ ;  /* 0x0010000003007824 */ /* 0x000fca00078e00ff */
[----:B------:R-:W-:-:S07]  /*7290*/  LOP3.LUT R0, R5, R0, R6, 0xfe, !PT ;  /* 0x0000000005007212 */ /* 0x000fce00078efe06 */
.L_x_17443:
[----:B------:R-:W-:Y:S05]  /*72a0*/  BSYNC B0 ;  /* 0x0000000000007941 */ /* 0x000fea0003800000 */
.L_x_17442:
[----:B------:R-:W0:Y:S02]  /*72b0*/  F2I.FTZ.TRUNC.NTZ R0, R0 ;  /* 0x0000000000007305 */ /* 0x000e24000021f100 */
[----:B0-----:R-:W-:Y:S01]  /*72c0*/  PRMT R19, R0, 0x7610, R19 ;  /* 0x0000761000137816 */ /* 0x001fe20000000013 */
[----:B------:R-:W-:Y:S06]  /*72d0*/  BRA `(.L_x_17389) ;  /* 0x00000004000c7947 */ /* 0x000fec0003800000 */
.L_x_17440:
        /* <DEDUP_REMOVED lines=21> */
.L_x_17449:
[----:B------:R-:W-:Y:S05]  /*7430*/  BSYNC B1 ;  /* 0x0000000000017941 */ /* 0x000fea0003800000 */
.L_x_17448:
[----:B------:R-:W-:Y:S01]  /*7440*/  LEA R5, R0, 0x37800000, 0x17 ;  /* 0x3780000000057811 */ /* 0x000fe200078eb8ff */
[----:B------:R-:W-:-:S05]  /*7450*/  IMAD.SHL.U32 R0, R3, 0x200000, RZ ;  /* 0x0020000003007824 */ /* 0x000fca00078e00ff */
[----:B------:R-:W-:-:S07]  /*7460*/  LOP3.LUT R0, R5, R0, R6, 0xfe, !PT ;  /* 0x0000000005007212 */ /* 0x000fce00078efe06 */
.L_x_17447:
[----:B------:R-:W-:Y:S05]  /*7470*/  BSYNC B0 ;  /* 0x0000000000007941 */ /* 0x000fea0003800000 */
.L_x_17446:
[----:B------:R-:W0:Y:S02]  /*7480*/  F2I.FTZ.TRUNC.NTZ R0, R0 ;  /* 0x0000000000007305 */ /* 0x000e24000021f100 */
[----:B0-----:R-:W-:Y:S01]  /*7490*/  PRMT R19, R0, 0x7610, R19 ;  /* 0x0000761000137816 */ /* 0x001fe20000000013 */
[----:B------:R-:W-:Y:S06]  /*74a0*/  BRA `(.L_x_17389) ;  /* 0x0000000000987947 */ /* 0x000fec0003800000 */
.L_x_17439:
        /* <DEDUP_REMOVED lines=14> */
.L_x_17453:
[----:B------:R-:W-:Y:S05]  /*7590*/  BSYNC B0 ;  /* 0x0000000000007941 */ /* 0x000fea0003800000 */
.L_x_17452:
[----:B------:R-:W0:Y:S02]  /*75a0*/  F2I.FTZ.TRUNC.NTZ R0, R0 ;  /* 0x0000000000007305 */ /* 0x000e24000021f100 */
[----:B0-----:R-:W-:Y:S01]  /*75b0*/  PRMT R19, R0, 0x7610, R19 ;  /* 0x0000761000137816 */ /* 0x001fe20000000013 */
[----:B------:R-:W-:Y:S06]  /*75c0*/  BRA `(.L_x_17389) ;  /* 0x0000000000507947 */ /* 0x000fec0003800000 */
.L_x_17427:
        /* <DEDUP_REMOVED lines=16> */
.L_x_17454:
[----:B------:R-:W-:Y:S05]  /*76d0*/  BRA `(.L_x_17389) ;  /* 0x00000000000c7947 */ /* 0x000fea0003800000 */
.L_x_17451:
[----:B------:R0:W5:Y:S01]  /*76e0*/  LDG.E.U16 R19, desc[UR36][R4.64] ;  /* 0x0000002404137981 */ /* 0x000162000c1e1500 */
[----:B------:R-:W-:Y:S05]  /*76f0*/  BRA `(.L_x_17389) ;  /* 0x0000000000047947 */ /* 0x000fea0003800000 */
.L_x_17450:
[----:B------:R0:W5:Y:S02]  /*7700*/  LDG.E.U16 R19, desc[UR36][R4.64] ;  /* 0x0000002404137981 */ /* 0x000164000c1e1500 */
.L_x_17389:
[----:B------:R-:W-:Y:S05]  /*7710*/  BSYNC B6 ;  /* 0x0000000000067941 */ /* 0x000fea0003800000 */
.L_x_17388:
[----:B------:R-:W2:Y:S01]  /*7720*/  S2R R25, SR_TID.X ;  /* 0x0000000000197919 */ /* 0x000ea20000002100 */
[----:B------:R-:W0:Y:S01]  /*7730*/  LDC.U8 R17, c[0x0][0x240] ;  /* 0x00009000ff117b82 */ /* 0x000e220000000000 */
[----:B------:R-:W-:Y:S01]  /*7740*/  BSSY B0, `(.L_x_17455) ;  /* 0x0000023000007945 */ /* 0x000fe20003800000 */
[CC--:B--2---:R-:W-:Y:S01]  /*7750*/  ISETP.GE.AND P0, PT, R25.reuse, R16.reuse, PT ;  /* 0x000000101900720c */ /* 0x0c4fe20003f06270 */
[C---:B------:R-:W-:Y:S02]  /*7760*/  VIADD R3, R25.reuse, 0x100 ;  /* 0x0000010019037836 */ /* 0x040fe40000000000 */
[C---:B01-34-:R-:W-:Y:S02]  /*7770*/  VIADD R5, R25.reuse, 0x180 ;  /* 0x0000018019057836 */ /* 0x05bfe40000000000 */
[----:B------:R-:W-:Y:S01]  /*7780*/  VIADD R23, R25, 0x80 ;  /* 0x0000008019177836 */ /* 0x000fe20000000000 */
[-C--:B------:R-:W-:Y:S02]  /*7790*/  ISETP.GE.AND P2, PT, R3, R16.reuse, PT ;  /* 0x000000100300720c */ /* 0x080fe40003f46270 */
[----:B------:R-:W-:-:S02]  /*77a0*/  ISETP.GE.AND P1, PT, R5, R16, PT ;  /* 0x000000100500720c */ /* 0x000fc40003f26270 */
[----:B------:R-:W-:-:S03]  /*77b0*/  ISETP.GE.AND P3, PT, R23, R16, PT ;  /* 0x000000101700720c */ /* 0x000fc60003f66270 */
[----:B------:R-:W-:Y:S10]  /*77c0*/  @P0 BRA `(.L_x_17456) ;  /* 0x0000000000680947 */ /* 0x000ff40003800000 */
[----:B-----5:R-:W-:Y:S02]  /*77d0*/  PRMT R3, R22, 0x9910, RZ ;  /* 0x0000991016037816 */ /* 0x020fe400000000ff */
[----:B------:R-:W-:Y:S02]  /*77e0*/  PRMT R6, R28, 0x9910, RZ ;  /* 0x000099101c067816 */ /* 0x000fe400000000ff */
[-C--:B------:R-:W-:Y:S02]  /*77f0*/  IABS R0, R3.reuse ;  /* 0x0000000300007213 */ /* 0x080fe40000000000 */
[----:B------:R-:W-:Y:S02]  /*7800*/  IABS R8, R6 ;  /* 0x0000000600087213 */ /* 0x000fe40000000000 */
[----:B------:R-:W0:Y:S01]  /*7810*/  I2F.RP R7, R0 ;  /* 0x0000000000077306 */ /* 0x000e220000209400 */
[----:B------:R-:W-:Y:S02]  /*7820*/  IABS R10, R3 ;  /* 0x00000003000a7213 */ /* 0x000fe40000000000 */
[----:B------:R-:W-:-:S05]  /*7830*/  ISETP.GE.AND P6, PT, R6, RZ, PT ;  /* 0x000000ff0600720c */ /* 0x000fca0003fc6270 */
[----:B0-----:R-:W0:Y:S02]  /*7840*/  MUFU.RCP R7, R7 ;  /* 0x0000000700077308 */ /* 0x001e240000001000 */
[----:B0-----:R-:W-:Y:S02]  /*7850*/  VIADD R4, R7, 0xffffffe ;  /* 0x0ffffffe07047836 */ /* 0x001fe40000000000 */
        /* <DEDUP_REMOVED lines=8> */
[----:B------:R-:W-:-:S05]  /*78e0*/  IMAD R5, R5, R7, R4 ;  /* 0x0000000705057224 */ /* 0x000fca00078e0204 */
[----:B------:R-:W-:-:S13]  /*78f0*/  ISETP.GT.U32.AND P4, PT, R0, R5, PT ;  /* 0x000000050000720c */ /* 0x000fda0003f84070 */
[----:B------:R-:W-:Y:S01]  /*7900*/  @!P4 IMAD.IADD R5, R5, 0x1, -R0 ;  /* 0x000000010505c824 */ /* 0x000fe200078e0a00 */
[----:B------:R-:W-:-:S04]  /*7910*/  ISETP.NE.AND P4, PT, R3, RZ, PT ;  /* 0x000000ff0300720c */ /* 0x000fc80003f85270 */
[----:B------:R-:W-:-:S13]  /*7920*/  ISETP.GT.U32.AND P5, PT, R0, R5, PT ;  /* 0x000000050000720c */ /* 0x000fda0003fa4070 */
[----:B------:R-:W-:-:S04]  /*7930*/  @!P5 IMAD.IADD R5, R5, 0x1, -R0 ;  /* 0x000000010505d824 */ /* 0x000fc800078e0a00 */
[----:B------:R-:W-:-:S04]  /*7940*/  IMAD.MOV.U32 R0, RZ, RZ, R5 ;  /* 0x000000ffff007224 */ /* 0x000fc800078e0005 */
[----:B------:R-:W-:Y:S01]  /*7950*/  @!P6 IMAD.MOV R0, RZ, RZ, -R0 ;  /* 0x000000ffff00e224 */ /* 0x000fe200078e0a00 */
[----:B------:R-:W-:-:S07]  /*7960*/  @!P4 LOP3.LUT R0, RZ, R3, RZ, 0x33, !PT ;  /* 0x00000003ff00c212 */ /* 0x000fce00078e33ff */
.L_x_17456:
[----:B------:R-:W-:Y:S05]  /*7970*/  BSYNC B0 ;  /* 0x0000000000007941 */ /* 0x000fea0003800000 */
.L_x_17455:
[----:B------:R-:W-:Y:S04]  /*7980*/  BSSY B0, `(.L_x_17457) ;  /* 0x000001b000007945 */ /* 0x000fe80003800000 */
[----:B------:R-:W-:Y:S05]  /*7990*/  @P3 BRA `(.L_x_17458) ;  /* 0x0000000000643947 */ /* 0x000fea0003800000 */
[----:B-----5:R-:W-:Y:S02]  /*79a0*/  PRMT R3, R27, 0x9910, RZ ;  /* 0x000099101b037816 */ /* 0x020fe400000000ff */
[----:B------:R-:W-:Y:S02]  /*79b0*/  PRMT R7, R29, 0x9910, RZ ;  /* 0x000099101d077816 */ /* 0x000fe400000000ff */
[-C--:B------:R-:W-:Y:S02]  /*79c0*/  IABS R6, R3.reuse ;  /* 0x0000000300067213 */ /* 0x080fe40000000000 */
[----:B------:R-:W-:Y:S02]  /*79d0*/  IABS R10, R3 ;  /* 0x00000003000a7213 */ /* 0x000fe40000000000 */
[----:B------:R-:W0:Y:S01]  /*79e0*/  I2F.RP R8, R6 ;  /* 0x0000000600087306 */ /* 0x000e220000209400 */
[----:B------:R-:W-:Y:S02]  /*79f0*/  IABS R22, R7 ;  /* 0x0000000700167213 */ /* 0x000fe40000000000 */
[----:B------:R-:W-:Y:S01]  /*7a00*/  IMAD.MOV R10, RZ, RZ, -R10 ;  /* 0x000000ffff0a7224 */ /* 0x000fe200078e0a0a */
[----:B------:R-:W-:-:S04]  /*7a10*/  ISETP.GE.AND P5, PT, R7, RZ, PT ;  /* 0x000000ff0700720c */ /* 0x000fc80003fa6270 */
[----:B0-----:R-:W0:Y:S02]  /*7a20*/  MUFU.RCP R8, R8 ;  /* 0x0000000800087308 */ /* 0x001e240000001000 */
[----:B0-----:R-:W-:-:S06]  /*7a30*/  VIADD R4, R8, 0xffffffe ;  /* 0x0ffffffe08047836 */ /* 0x001fcc0000000000 */
[----:B------:R0:W1:Y:S02]  /*7a40*/  F2I.FTZ.U32.TRUNC.NTZ R5, R4 ;  /* 0x0000000400057305 */ /* 0x000064000021f000 */
[----:B0-----:R-:W-:Y:S02]  /*7a50*/  IMAD.MOV.U32 R4, RZ, RZ, RZ ;  /* 0x000000ffff047224 */ /* 0x001fe400078e00ff */
[----:B-1----:R-:W-:-:S04]  /*7a60*/  IMAD.MOV R9, RZ, RZ, -R5 ;  /* 0x000000ffff097224 */ /* 0x002fc800078e0a05 */
[----:B------:R-:W-:-:S04]  /*7a70*/  IMAD R9, R9, R6, RZ ;  /* 0x0000000609097224 */ /* 0x000fc800078e02ff */
[----:B------:R-:W-:-:S04]  /*7a80*/  IMAD.HI.U32 R5, R5, R9, R4 ;  /* 0x0000000905057227 */ /* 0x000fc800078e0004 */
[----:B------:R-:W-:Y:S02]  /*7a90*/  IMAD.MOV.U32 R4, RZ, RZ, R10 ;  /* 0x000000ffff047224 */ /* 0x000fe400078e000a */
[----:B------:R-:W-:-:S04]  /*7aa0*/  IMAD.HI.U32 R5, R5, R22, RZ ;  /* 0x0000001605057227 */ /* 0x000fc800078e00ff */
[----:B------:R-:W-:-:S05]  /*7ab0*/  IMAD R22, R5, R4, R22 ;  /* 0x0000000405167224 */ /* 0x000fca00078e0216 */
[----:B------:R-:W-:-:S13]  /*7ac0*/  ISETP.GT.U32.AND P3, PT, R6, R22, PT ;  /* 0x000000160600720c */ /* 0x000fda0003f64070 */
[----:B------:R-:W-:Y:S01]  /*7ad0*/  @!P3 IMAD.IADD R22, R22, 0x1, -R6 ;  /* 0x000000011616b824 */ /* 0x000fe200078e0a06 */
[----:B------:R-:W-:-:S04]  /*7ae0*/  ISETP.NE.AND P3, PT, R3, RZ, PT ;  /* 0x000000ff0300720c */ /* 0x000fc80003f65270 */
[----:B------:R-:W-:-:S13]  /*7af0*/  ISETP.GT.U32.AND P4, PT, R6, R22, PT ;  /* 0x000000160600720c */ /* 0x000fda0003f84070 */
[----:B------:R-:W-:-:S04]  /*7b00*/  @!P4 IMAD.IADD R22, R22, 0x1, -R6 ;  /* 0x000000011616c824 */ /* 0x000fc800078e0a06 */
[----:B------:R-:W-:Y:S01]  /*7b10*/  @!P5 IMAD.MOV R22, RZ, RZ, -R22 ;  /* 0x000000ffff16d224 */ /* 0x000fe200078e0a16 */
[----:B------:R-:W-:-:S07]  /*7b20*/  @!P3 LOP3.LUT R22, RZ, R3, RZ, 0x33, !PT ;  /* 0x00000003ff16b212 */ /* 0x000fce00078e33ff */
.L_x_17458:
[----:B------:R-:W-:Y:S05]  /*7b30*/  BSYNC B0 ;  /* 0x0000000000007941 */ /* 0x000fea0003800000 */
.L_x_17457:
        /* <DEDUP_REMOVED lines=27> */
.L_x_17460:
[----:B------:R-:W-:Y:S05]  /*7cf0*/  BSYNC B0 ;  /* 0x0000000000007941 */ /* 0x000fea0003800000 */
.L_x_17459:
[----:B------:R-:W-:Y:S04]  /*7d00*/  BSSY B0, `(.L_x_17461) ;  /* 0x000001b000007945 */ /* 0x000fe80003800000 */
[----:B------:R-:W-:Y:S05]  /*7d10*/  @P1 BRA `(.L_x_17462) ;  /* 0x0000000000641947 */ /* 0x000fea0003800000 */
[----:B-----5:R-:W-:Y:S02]  /*7d20*/  PRMT R3, R19, 0x9910, RZ ;  /* 0x0000991013037816 */ /* 0x020fe400000000ff */
[----:B------:R-:W-:Y:S02]  /*7d30*/  PRMT R7, R24, 0x9910, RZ ;  /* 0x0000991018077816 */ /* 0x000fe400000000ff */
[----:B------:R-:W-:Y:S02]  /*7d40*/  IABS R6, R3 ;  /* 0x0000000300067213 */ /* 0x000fe40000000000 */
[----:B------:R-:W-:Y:S02]  /*7d50*/  IABS R10, R7 ;  /* 0x00000007000a7213 */ /* 0x000fe40000000000 */
[----:B------:R-:W0:Y:S01]  /*7d60*/  I2F.RP R8, R6 ;  /* 0x0000000600087306 */ /* 0x000e220000209400 */
[----:B------:R-:W-:Y:S02]  /*7d70*/  IABS R11, R3 ;  /* 0x00000003000b7213 */ /* 0x000fe40000000000 */
[----:B------:R-:W-:-:S03]  /*7d80*/  ISETP.GE.AND P3, PT, R7, RZ, PT ;  /* 0x000000ff0700720c */ /* 0x000fc60003f66270 */
[----:B------:R-:W-:Y:S02]  /*7d90*/  IMAD.MOV R19, RZ, RZ, -R11 ;  /* 0x000000ffff137224 */ /* 0x000fe400078e0a0b */
[----:B0-----:R-:W0:Y:S02]  /*7da0*/  MUFU.RCP R8, R8 ;  /* 0x0000000800087308 */ /* 0x001e240000001000 */
[----:B0-----:R-:W-:-:S06]  /*7db0*/  VIADD R4, R8, 0xffffffe ;  /* 0x0ffffffe08047836 */ /* 0x001fcc0000000000 */
        /* <DEDUP_REMOVED lines=15> */
.L_x_17462:
[----:B------:R-:W-:Y:S05]  /*7eb0*/  BSYNC B0 ;  /* 0x0000000000007941 */ /* 0x000fea0003800000 */
.L_x_17461:
[----:B------:R-:W-:Y:S04]  /*7ec0*/  BSSY B6, `(.L_x_17463) ;  /* 0x0000108000067945 */ /* 0x000fe80003800000 */
        /* <DEDUP_REMOVED lines=19> */
[----:B------:R-:W-:Y:S01]  /*8000*/  IMAD.MOV.U32 R25, RZ, RZ, R23 ;  /* 0x000000ffff197224 */ /* 0x000fe200078e0017 */
[----:B------:R-:W-:Y:S06]  /*8010*/  BRA `(.L_x_17464) ;  /* 0x0000000c00c87947 */ /* 0x000fec0003800000 */
.L_x_17468:
[----:B------:R0:W-:Y:S01]  /*8020*/  STG.E.U8 desc[UR36][R8.64], R0 ;  /* 0x0000000008007986 */ /* 0x0001e2000c101124 */
[----:B------:R-:W-:Y:S01]  /*8030*/  IMAD.MOV.U32 R25, RZ, RZ, R23 ;  /* 0x000000ffff197224 */ /* 0x000fe200078e0017 */
[----:B------:R-:W-:Y:S06]  /*8040*/  BRA `(.L_x_17464) ;  /* 0x0000000c00bc7947 */ /* 0x000fec0003800000 */
.L_x_17467:
[----:B------:R-:W-:-:S13]  /*8050*/  ISETP.NE.AND P0, PT, R3, 0x2, PT ;  /* 0x000000020300780c */ /* 0x000fda0003f05270 */
[----:B------:R-:W-:Y:S05]  /*8060*/  @!P0 BRA `(.L_x_17470) ;  /* 0x0000000000388947 */ /* 0x000fea0003800000 */
[----:B------:R-:W-:-:S13]  /*8070*/  ISETP.NE.AND P0, PT, R3, 0x3, PT ;  /* 0x000000030300780c */ /* 0x000fda0003f05270 */
[----:B------:R-:W-:Y:S05]  /*8080*/  @!P0 BRA `(.L_x_17471) ;  /* 0x0000000000208947 */ /* 0x000fea0003800000 */
[----:B------:R-:W-:-:S13]  /*8090*/  ISETP.NE.AND P0, PT, R3, 0x4, PT ;  /* 0x000000040300780c */ /* 0x000fda0003f05270 */
[----:B------:R-:W-:Y:S05]  /*80a0*/  @P0 BRA `(.L_x_17469) ;  /* 0x0000000c00380947 */ /* 0x000fea0003800000 */
[----:B------:R-:W-:Y:S01]  /*80b0*/  PRMT R0, R0, 0x9910, RZ ;  /* 0x0000991000007816 */ /* 0x000fe200000000ff */
[----:B------:R-:W-:-:S04]  /*80c0*/  IMAD.MOV.U32 R25, RZ, RZ, R23 ;  /* 0x000000ffff197224 */ /* 0x000fc800078e0017 */
[----:B------:R-:W-:-:S05]  /*80d0*/  IMAD.MOV.U32 R4, RZ, RZ, R0 ;  /* 0x000000ffff047224 */ /* 0x000fca00078e0000 */
[----:B------:R-:W-:-:S05]  /*80e0*/  SHF.R.S32.HI R5, RZ, 0x1f, R4 ;  /* 0x0000001fff057819 */ /* 0x000fca0000011404 */
[----:B------:R0:W-:Y:S01]  /*80f0*/  STG.E.64 desc[UR36][R8.64], R4 ;  /* 0x0000000408007986 */ /* 0x0001e2000c101b24 */
[----:B------:R-:W-:Y:S05]  /*8100*/  BRA `(.L_x_17464) ;  /* 0x0000000c008c7947 */ /* 0x000fea0003800000 */
.L_x_17471:
[----:B------:R-:W-:Y:S01]  /*8110*/  PRMT R3, R0, 0x9910, RZ ;  /* 0x0000991000037816 */ /* 0x000fe200000000ff */
[----:B------:R-:W-:-:S04]  /*8120*/  IMAD.MOV.U32 R25, RZ, RZ, R23 ;  /* 0x000000ffff197224 */ /* 0x000fc800078e0017 */
[----:B------:R0:W-:Y:S01]  /*8130*/  STG.E desc[UR36][R8.64], R3 ;  /* 0x0000000308007986 */ /* 0x0001e2000c101924 */
[----:B------:R-:W-:Y:S05]  /*8140*/  BRA `(.L_x_17464) ;  /* 0x0000000c007c7947 */ /* 0x000fea0003800000 */
.L_x_17470:
[----:B------:R0:W-:Y:S01]  /*8150*/  STG.E.U16 desc[UR36][R8.64], R0 ;  /* 0x0000000008007986 */ /* 0x0001e2000c101524 */
[----:B------:R-:W-:Y:S01]  /*8160*/  IMAD.MOV.U32 R25, RZ, RZ, R23 ;  /* 0x000000ffff197224 */ /* 0x000fe200078e0017 */
[----:B------:R-:W-:Y:S06]  /*8170*/  BRA `(.L_x_17464) ;  /* 0x0000000c00707947 */ /* 0x000fec0003800000 */
.L_x_17466:
[----:B------:R-:W-:-:S13]  /*8180*/  ISETP.GT.AND P0, PT, R3, 0x6, PT ;  /* 0x000000060300780c */ /* 0x000fda0003f04270 */
[----:B------:R-:W-:Y:S05]  /*8190*/  @P0 BRA `(.L_x_17472) ;  /* 0x0000000000340947 */ /* 0x000fea0003800000 */
[----:B------:R-:W-:-:S13]  /*81a0*/  ISETP.NE.AND P0, PT, R3, 0x5, PT ;  /* 0x000000050300780c */ /* 0x000fda0003f05270 */
[----:B------:R-:W-:Y:S05]  /*81b0*/  @!P0 BRA `(.L_x_17473) ;  /* 0x0000000000188947 */ /* 0x000fea0003800000 */
[----:B------:R-:W-:-:S13]  /*81c0*/  ISETP.NE.AND P0, PT, R3, 0x6, PT ;  /* 0x000000060300780c */ /* 0x000fda0003f05270 */
[----:B------:R-:W-:Y:S05]  /*81d0*/  @P0 BRA `(.L_x_17469) ;  /* 0x0000000800ec0947 */ /* 0x000fea0003800000 */
[----:B------:R-:W0:Y:S01]  /*81e0*/  I2F.S16 R3, R0 ;  /* 0x0000000000037306 */ /* 0x000e220000101400 */
[----:B------:R-:W-:Y:S01]  /*81f0*/  IMAD.MOV.U32 R25, RZ, RZ, R23 ;  /* 0x000000ffff197224 */ /* 0x000fe200078e0017 */
[----:B0-----:R0:W-:Y:S01]  /*8200*/  STG.E desc[UR36][R8.64], R3 ;  /* 0x0000000308007986 */ /* 0x0011e2000c101924 */
[----:B------:R-:W-:Y:S05]  /*8210*/  BRA `(.L_x_17464) ;  /* 0x0000000c00487947 */ /* 0x000fea0003800000 */
.L_x_17473:
[----:B------:R-:W0:Y:S01]  /*8220*/  I2F.S16 R3, R0 ;  /* 0x0000000000037306 */ /* 0x000e220000101400 */
[----:B------:R-:W-:Y:S01]  /*8230*/  IMAD.MOV.U32 R25, RZ, RZ, R23 ;  /* 0x000000ffff197224 */ /* 0x000fe200078e0017 */
[----:B0-----:R-:W-:-:S05]  /*8240*/  F2FP.F16.F32.PACK_AB R3, RZ, R3 ;  /* 0x00000003ff03723e */ /* 0x001fca00000000ff */
[----:B------:R0:W-:Y:S01]  /*8250*/  STG.E.U16 desc[UR36][R8.64], R3 ;  /* 0x0000000308007986 */ /* 0x0001e2000c101524 */
[----:B------:R-:W-:Y:S05]  /*8260*/  BRA `(.L_x_17464) ;  /* 0x0000000c00347947 */ /* 0x000fea0003800000 */
.L_x_17472:
[----:B------:R-:W-:-:S13]  /*8270*/  ISETP.NE.AND P0, PT, R3, 0x7, PT ;  /* 0x000000070300780c */ /* 0x000fda0003f05270 */
[----:B------:R-:W-:Y:S05]  /*8280*/  @!P0 BRA `(.L_x_17474) ;  /* 0x00000000003c8947 */ /* 0x000fea0003800000 */
[----:B------:R-:W-:-:S13]  /*8290*/  ISETP.NE.AND P0, PT, R3, 0x8, PT ;  /* 0x000000080300780c */ /* 0x000fda0003f05270 */
[----:B------:R-:W-:Y:S05]  /*82a0*/  @!P0 BRA `(.L_x_17475) ;  /* 0x00000000001c8947 */ /* 0x000fea0003800000 */
[----:B------:R-:W-:-:S13]  /*82b0*/  ISETP.NE.AND P0, PT, R3, 0x9, PT ;  /* 0x000000090300780c */ /* 0x000fda0003f05270 */
[----:B------:R-:W-:Y:S05]  /*82c0*/  @P0 BRA `(.L_x_17469) ;  /* 0x0000000800b00947 */ /* 0x000fea0003800000 */
[----:B------:R-:W0:Y:S01]  /*82d0*/  I2F.S16 R4, R0 ;  /* 0x0000000000047306 */ /* 0x000e220000101400 */
[----:B------:R-:W-:Y:S02]  /*82e0*/  IMAD.MOV.U32 R5, RZ, RZ, RZ ;  /* 0x000000ffff057224 */ /* 0x000fe400078e00ff */
[----:B------:R-:W-:-:S03]  /*82f0*/  IMAD.MOV.U32 R25, RZ, RZ, R23 ;  /* 0x000000ffff197224 */ /* 0x000fc600078e0017 */
[----:B0-----:R0:W-:Y:S01]  /*8300*/  STG.E.64 desc[UR36][R8.64], R4 ;  /* 0x0000000408007986 */ /* 0x0011e2000c101b24 */
[----:B------:R-:W-:Y:S05]  /*8310*/  BRA `(.L_x_17464) ;  /* 0x0000000c00087947 */ /* 0x000fea0003800000 */
.L_x_17475:
[----:B------:R-:W0:Y:S01]  /*8320*/  I2F.S16 R0, R0 ;  /* 0x0000000000007306 */ /* 0x000e220000101400 */
[----:B------:R-:W-:Y:S01]  /*8330*/  IMAD.MOV.U32 R25, RZ, RZ, R23 ;  /* 0x000000ffff197224 */ /* 0x000fe200078e0017 */
[----:B0-----:R-:W-:-:S04]  /*8340*/  F2FP.F16.F32.PACK_AB R3, RZ, R0 ;  /* 0x00000000ff03723e */ /* 0x001fc800000000ff */
[----:B------:R-:W-:-:S05]  /*8350*/  PRMT R3, R3, 0x5410, RZ ;  /* 0x0000541003037816 */ /* 0x000fca00000000ff */
[----:B------:R0:W-:Y:S01]  /*8360*/  STG.E desc[UR36][R8.64], R3 ;  /* 0x0000000308007986 */ /* 0x0001e2000c101924 */
[----:B------:R-:W-:Y:S05]  /*8370*/  BRA `(.L_x_17464) ;  /* 0x0000000800f07947 */ /* 0x000fea0003800000 */
.L_x_17474:
[----:B------:R-:W0:Y:S01]  /*8380*/  I2F.F64.S16 R4, R0 ;  /* 0x0000000000047312 */ /* 0x000e220000101c00 */
[----:B------:R-:W-:Y:S01]  /*8390*/  IMAD.MOV.U32 R25, RZ, RZ, R23 ;  /* 0x000000ffff197224 */ /* 0x000fe200078e0017 */
[----:B0-----:R0:W-:Y:S01]  /*83a0*/  STG.E.64 desc[UR36][R8.64], R4 ;  /* 0x0000000408007986 */ /* 0x0011e2000c101b24 */
[----:B------:R-:W-:Y:S05]  /*83b0*/  BRA `(.L_x_17464) ;  /* 0x0000000800e07947 */ /* 0x000fea0003800000 */
.L_x_17465:
        /* <DEDUP_REMOVED lines=8> */
[----:B------:R-:W-:Y:S01]  /*8440*/  PRMT R0, R0, 0x9910, RZ ;  /* 0x0000991000007816 */ /* 0x000fe200000000ff */
[----:B------:R-:W-:-:S03]  /*8450*/  IMAD.MOV.U32 R25, RZ, RZ, R23 ;  /* 0x000000ffff197224 */ /* 0x000fc600078e0017 */
[----:B------:R-:W-:-:S04]  /*8460*/  ISETP.NE.AND P0, PT, R0, RZ, PT ;  /* 0x000000ff0000720c */ /* 0x000fc80003f05270 */
[----:B------:R-:W-:-:S05]  /*8470*/  SEL R3, RZ, 0x1, !P0 ;  /* 0x00000001ff037807 */ /* 0x000fca0004000000 */
[----:B------:R1:W-:Y:S01]  /*8480*/  STG.E.U8 desc[UR36][R8.64], R3 ;  /* 0x0000000308007986 */ /* 0x0003e2000c101124 */
[----:B------:R-:W-:Y:S05]  /*8490*/  BRA `(.L_x_17464) ;  /* 0x0000000800a87947 */ /* 0x000fea0003800000 */
.L_x_17478:
[----:B------:R-:W0:Y:S01]  /*84a0*/  I2F.F64.S16 R4, R0 ;  /* 0x0000000000047312 */ /* 0x000e220000101c00 */
[----:B------:R-:W-:Y:S01]  /*84b0*/  CS2R R6, SRZ ;  /* 0x0000000000067805 */ /* 0x000fe2000001ff00 */
[----:B------:R-:W-:-:S04]  /*84c0*/  IMAD.MOV.U32 R25, RZ, RZ, R23 ;  /* 0x000000ffff197224 */ /* 0x000fc800078e0017 */
[----:B0-----:R0:W-:Y:S01]  /*84d0*/  STG.E.128 desc[UR36][R8.64], R4 ;  /* 0x0000000408007986 */ /* 0x0011e2000c101d24 */
[----:B------:R-:W-:Y:S05]  /*84e0*/  BRA `(.L_x_17464) ;  /* 0x0000000800947947 */ /* 0x000fea0003800000 */
.L_x_17477:
        /* <DEDUP_REMOVED lines=21> */
.L_x_17482:
[----:B------:R-:W-:Y:S05]  /*8640*/  BSYNC B0 ;  /* 0x0000000000007941 */ /* 0x000fea0003800000 */
.L_x_17481:
[----:B------:R-:W-:Y:S01]  /*8650*/  LOP3.LUT R3, R3, R4, RZ, 0xfc, !PT ;  /* 0x0000000403037212 */ /* 0x000fe200078efcff */
[----:B------:R-:W-:-:S04]  /*8660*/  IMAD.MOV.U32 R25, RZ, RZ, R23 ;  /* 0x000000ffff197224 */ /* 0x000fc800078e0017 */
[----:B------:R3:W-:Y:S01]  /*8670*/  STG.E.U8 desc[UR36][R8.64], R3 ;  /* 0x0000000308007986 */ /* 0x0007e2000c101124 */
[----:B------:R-:W-:Y:S05]  /*8680*/  BRA `(.L_x_17464) ;  /* 0x00000008002c7947 */ /* 0x000fea0003800000 */
.L_x_17480:
        /* <DEDUP_REMOVED lines=13> */
.L_x_17484:
[----:B------:R-:W-:Y:S01]  /*8760*/  IMAD.MOV.U32 R0, RZ, RZ, 0x7f ;  /* 0x0000007fff007424 */ /* 0x000fe200078e00ff */
[----:B------:R-:W-:-:S04]  /*8770*/  ISETP.GT.U32.AND P0, PT, R3, 0x7f800000, PT ;  /* 0x7f8000000300780c */ /* 0x000fc80003f04070 */
[----:B------:R-:W-:-:S09]  /*8780*/  SEL R0, R0, 0x7c, P0 ;  /* 0x0000007c00007807 */ /* 0x000fd20000000000 */
.L_x_17485:
[----:B------:R-:W-:Y:S05]  /*8790*/  BSYNC B0 ;  /* 0x0000000000007941 */ /* 0x000fea0003800000 */
.L_x_17483:
[----:B------:R-:W-:Y:S01]  /*87a0*/  LOP3.LUT R3, R5, 0x80000000, RZ, 0xc0, !PT ;  /* 0x8000000005037812 */ /* 0x000fe200078ec0ff */
[----:B------:R-:W-:-:S03]  /*87b0*/  IMAD.MOV.U32 R25, RZ, RZ, R23 ;  /* 0x000000ffff197224 */ /* 0x000fc600078e0017 */
[----:B------:R-:W-:-:S04]  /*87c0*/  SHF.R.U32.HI R3, RZ, 0x18, R3 ;  /* 0x00000018ff037819 */ /* 0x000fc80000011603 */
[----:B------:R-:W-:-:S05]  /*87d0*/  LOP3.LUT R3, R0, R3, RZ, 0xfc, !PT ;  /* 0x0000000300037212 */ /* 0x000fca00078efcff */
[----:B------:R4:W-:Y:S01]  /*87e0*/  STG.E.U8 desc[UR36][R8.64], R3 ;  /* 0x0000000308007986 */ /* 0x0009e2000c101124 */
[----:B------:R-:W-:Y:S05]  /*87f0*/  BRA `(.L_x_17464) ;  /* 0x0000000400d07947 */ /* 0x000fea0003800000 */
.L_x_17479:
[----:B------:R-:W0:Y:S01]  /*8800*/  I2F.S16 R3, R0 ;  /* 0x0000000000037306 */ /* 0x000e220000101400 */
[----:B------:R-:W-:Y:S01]  /*8810*/  IMAD.MOV.U32 R25, RZ, RZ, R23 ;  /* 0x000000ffff197224 */ /* 0x000fe200078e0017 */
[----:B0-----:R-:W-:-:S05]  /*8820*/  F2FP.BF16.F32.PACK_AB R3, RZ, R3 ;  /* 0x00000003ff03723e */ /* 0x001fca00000010ff */
[----:B------:R2:W-:Y:S01]  /*8830*/  STG.E.U16 desc[UR36][R8.64], R3 ;  /* 0x0000000308007986 */ /* 0x0005e2000c101524 */
[----:B------:R-:W-:Y:S05]  /*8840*/  BRA `(.L_x_17464) ;  /* 0x0000000400bc7947 */ /* 0x000fea0003800000 */
.L_x_17476:
        /* <DEDUP_REMOVED lines=9> */
[----:B------:R-:W-:Y:S01]  /*88e0*/  IMAD.MOV.U32 R25, RZ, RZ, R23 ;  /* 0x000000ffff197224 */ /* 0x000fe200078e0017 */
[----:B------:R-:W-:Y:S06]  /*88f0*/  BRA `(.L_x_17464) ;  /* 0x0000000400907947 */ /* 0x000fec0003800000 */
.L_x_17488:
        /* <DEDUP_REMOVED lines=17> */
.L_x_17491:
[----:B------:R-:W-:-:S04]  /*8a10*/  LOP3.LUT R3, R5, 0x80000000, RZ, 0xc0, !PT ;  /* 0x8000000005037812 */ /* 0x000fc800078ec0ff */
[----:B------:R-:W-:-:S04]  /*8a20*/  SHF.R.U32.HI R3, RZ, 0x18, R3 ;  /* 0x00000018ff037819 */ /* 0x000fc80000011603 */
[----:B------:R-:W-:-:S04]  /*8a30*/  LOP3.LUT R0, R0, R3, RZ, 0xfc, !PT ;  /* 0x0000000300007212 */ /* 0x000fc800078efcff */
[----:B------:R-:W-:-:S07]  /*8a40*/  PRMT R4, R0, 0x7610, R4 ;  /* 0x0000761000047816 */ /* 0x000fce0000000004 */
.L_x_17490:
[----:B------:R-:W-:Y:S05]  /*8a50*/  BSYNC B0 ;  /* 0x0000000000007941 */ /* 0x000fea0003800000 */
.L_x_17489:
[----:B------:R0:W-:Y:S01]  /*8a60*/  STG.E.U8 desc[UR36][R8.64], R4 ;  /* 0x0000000408007986 */ /* 0x0001e2000c101124 */
[----:B------:R-:W-:Y:S01]  /*8a70*/  IMAD.MOV.U32 R25, RZ, RZ, R23 ;  /* 0x000000ffff197224 */ /* 0x000fe200078e0017 */
[----:B------:R-:W-:Y:S06]  /*8a80*/  BRA `(.L_x_17464) ;  /* 0x00000004002c7947 */ /* 0x000fec0003800000 */
.L_x_17487:
        /* <DEDUP_REMOVED lines=17> */
.L_x_17494:
[----:B------:R-:W-:-:S04]  /*8ba0*/  LOP3.LUT R3, R5, 0x80000000, RZ, 0xc0, !PT ;  /* 0x8000000005037812 */ /* 0x000fc800078ec0ff */
[----:B------:R-:W-:-:S04]  /*8bb0*/  SHF.R.U32.HI R3, RZ, 0x18, R3 ;  /* 0x00000018ff037819 */ /* 0x000fc80000011603 */
[----:B------:R-:W-:-:S04]  /*8bc0*/  LOP3.LUT R0, R0, R3, RZ, 0xfc, !PT ;  /* 0x0000000300007212 */ /* 0x000fc800078efcff */
[----:B------:R-:W-:-:S07]  /*8bd0*/  PRMT R4, R0, 0x7610, R4 ;  /* 0x0000761000047816 */ /* 0x000fce0000000004 */
.L_x_17493:
[----:B------:R-:W-:Y:S05]  /*8be0*/  BSYNC B0 ;  /* 0x0000000000007941 */ /* 0x000fea0003800000 */
.L_x_17492:
[----:B------:R0:W-:Y:S01]  /*8bf0*/  STG.E.U8 desc[UR36][R8.64], R4 ;  /* 0x0000000408007986 */ /* 0x0001e2000c101124 */
[----:B------:R-:W-:Y:S01]  /*8c00*/  IMAD.MOV.U32 R25, RZ, RZ, R23 ;  /* 0x000000ffff197224 */ /* 0x000fe200078e0017 */
[----:B------:R-:W-:Y:S06]  /*8c10*/  BRA `(.L_x_17464) ;  /* 0x0000000000c87947 */ /* 0x000fec0003800000 */
.L_x_17486:
[----:B------:R-:W-:-:S13]  /*8c20*/  ISETP.NE.AND P0, PT, R3, 0x1c, PT ;  /* 0x0000001c0300780c */ /* 0x000fda0003f05270 */
[----:B------:R-:W-:Y:S05]  /*8c30*/  @!P0 BRA `(.L_x_17495) ;  /* 0x0000000000b48947 */ /* 0x000fea0003800000 */
[----:B------:R-:W-:-:S13]  /*8c40*/  ISETP.NE.AND P0, PT, R3, 0x1d, PT ;  /* 0x0000001d0300780c */ /* 0x000fda0003f05270 */
[----:B------:R-:W-:Y:S05]  /*8c50*/  @!P0 BRA `(.L_x_17496) ;  /* 0x0000000000948947 */ /* 0x000fea0003800000 */
[----:B------:R-:W-:-:S13]  /*8c60*/  ISETP.NE.AND P0, PT, R3, 0x2c, PT ;  /* 0x0000002c0300780c */ /* 0x000fda0003f05270 */
[----:B------:R-:W-:Y:S05]  /*8c70*/  @P0 BRA `(.L_x_17469) ;  /* 0x0000000000440947 */ /* 0x000fea0003800000 */
[----:B------:R-:W0:Y:S01]  /*8c80*/  I2F.S16 R0, R0 ;  /* 0x0000000000007306 */ /* 0x000e220000101400 */
[----:B------:R-:W-:Y:S01]  /*8c90*/  IMAD.MOV.U32 R25, RZ, RZ, R23 ;  /* 0x000000ffff197224 */ /* 0x000fe200078e0017 */
        /* <DEDUP_REMOVED lines=10> */
[----:B------:R-:W-:-:S13]  /*8d40*/  @P2 PLOP3.LUT P0, PT, P1, PT, PT, 0x80, 0x0 ;  /* 0x000000000000281c */ /* 0x000fda0000f0f070 */
[----:B------:R-:W-:-:S04]  /*8d50*/  @!P0 IMAD.MOV R0, RZ, RZ, R4 ;  /* 0x000000ffff008224 */ /* 0x000fc800078e0204 */
[----:B------:R-:W-:-:S05]  /*8d60*/  @P2 IMAD.MOV.U32 R3, RZ, RZ, R0 ;  /* 0x000000ffff032224 */ /* 0x000fca00078e0000 */
[----:B------:R0:W-:Y:S01]  /*8d70*/  STG.E.U8 desc[UR36][R8.64], R3 ;  /* 0x0000000308007986 */ /* 0x0001e2000c101124 */
[----:B------:R-:W-:Y:S05]  /*8d80*/  BRA `(.L_x_17464) ;  /* 0x00000000006c7947 */ /* 0x000fea0003800000 */
.L_x_17469:
        /* <DEDUP_REMOVED lines=16> */
.L_x_17497:
[----:B------:R-:W-:Y:S01]  /*8e90*/  IMAD.MOV.U32 R25, RZ, RZ, R23 ;  /* 0x000000ffff197224 */ /* 0x000fe200078e0017 */
[----:B------:R-:W-:Y:S06]  /*8ea0*/  BRA `(.L_x_17464) ;  /* 0x0000000000247947 */ /* 0x000fec0003800000 */
.L_x_17496:
[----:B------:R-:W-:Y:S01]  /*8eb0*/  PRMT R0, R0, 0x9910, RZ ;  /* 0x0000991000007816 */ /* 0x000fe200000000ff */
[----:B------:R-:W-:-:S04]  /*8ec0*/  IMAD.MOV.U32 R25, RZ, RZ, R23 ;  /* 0x000000ffff197224 */ /* 0x000fc800078e0017 */
[----:B------:R-:W-:-:S05]  /*8ed0*/  IMAD.MOV.U32 R4, RZ, RZ, R0 ;  /* 0x000000ffff047224 */ /* 0x000fca00078e0000 */
[----:B------:R-:W-:-:S05]  /*8ee0*/  SHF.R.S32.HI R5, RZ, 0x1f, R4 ;  /* 0x0000001fff057819 */ /* 0x000fca0000011404 */
[----:B------:R0:W-:Y:S01]  /*8ef0*/  STG.E.64 desc[UR36][R8.64], R4 ;  /* 0x0000000408007986 */ /* 0x0001e2000c101b24 */
[----:B------:R-:W-:Y:S05]  /*8f00*/  BRA `(.L_x_17464) ;  /* 0x00000000000c7947 */ /* 0x000fea0003800000 */
.L_x_17495:
[----:B------:R-:W-:Y:S01]  /*8f10*/  PRMT R3, R0, 0x9910, RZ ;  /* 0x0000991000037816 */ /* 0x000fe200000000ff */
[----:B------:R-:W-:-:S04]  /*8f20*/  IMAD.MOV.U32 R25, RZ, RZ, R23 ;  /* 0x000000ffff197224 */ /* 0x000fc800078e0017 */
[----:B------:R0:W-:Y:S03]  /*8f30*/  STG.E desc[UR36][R8.64], R3 ;  /* 0x0000000308007986 */ /* 0x0001e6000c101924 */
.L_x_17464:
[----:B------:R-:W-:Y:S05]  /*8f40*/  BSYNC B6 ;  /* 0x0000000000067941 */ /* 0x000fea0003800000 */
.L_x_17463:
[----:B------:R-:W-:Y:S01]  /*8f50*/  ISETP.GE.AND P0, PT, R25, R16, PT ;  /* 0x000000101900720c */ /* 0x000fe20003f06270 */
[----:B------:R-:W-:-:S12]  /*8f60*/  BSSY B6, `(.L_x_17498) ;  /* 0x00001e4000067945 */ /* 0x000fd80003800000 */
        /* <DEDUP_REMOVED lines=19> */
[----:B-----5:R0:W-:Y:S01]  /*90a0*/  STG.E.U8 desc[UR36][R8.64], R22 ;  /* 0x0000001608007986 */ /* 0x0201e2000c101124 */
[----:B------:R-:W-:Y:S05]  /*90b0*/  BRA `(.L_x_17505) ;  /* 0x0000000c006c7947 */ /* 0x000fea0003800000 */
.L_x_17503:
[----:B-----5:R0:W-:Y:S01]  /*90c0*/  STG.E.U8 desc[UR36][R8.64], R22 ;  /* 0x0000001608007986 */ /* 0x0201e2000c101124 */
[----:B------:R-:W-:Y:S05]  /*90d0*/  BRA `(.L_x_17505) ;  /* 0x0000000c00647947 */ /* 0x000fea0003800000 */
.L_x_17502:
[----:B------:R-:W-:-:S13]  /*90e0*/  ISETP.NE.AND P0, PT, R0, 0x2, PT ;  /* 0x000000020000780c */ /* 0x000fda0003f05270 */
[----:B------:R-:W-:Y:S05]  /*90f0*/  @!P0 BRA `(.L_x_17506) ;  /* 0x00000000002c8947 */ /* 0x000fea0003800000 */
[----:B------:R-:W-:-:S13]  /*9100*/  ISETP.NE.AND P0, PT, R0, 0x3, PT ;  /* 0x000000030000780c */ /* 0x000fda0003f05270 */
[----:B------:R-:W-:Y:S05]  /*9110*/  @!P0 BRA `(.L_x_17507) ;  /* 0x0000000000188947 */ /* 0x000fea0003800000 */
[----:B------:R-:W-:-:S13]  /*9120*/  ISETP.NE.AND P0, PT, R0, 0x4, PT ;  /* 0x000000040000780c */ /* 0x000fda0003f05270 */
[----:B------:R-:W-:Y:S05]  /*9130*/  @P0 BRA `(.L_x_17504) ;  /* 0x0000000800f00947 */ /* 0x000fea0003800000 */
[----:B-----5:R-:W-:-:S04]  /*9140*/  PRMT R4, R22, 0x9910, RZ ;  /* 0x0000991016047816 */ /* 0x020fc800000000ff */
[----:B------:R-:W-:-:S05]  /*9150*/  SHF.R.S32.HI R5, RZ, 0x1f, R4 ;  /* 0x0000001fff057819 */ /* 0x000fca0000011404 */
[----:B------:R0:W-:Y:S01]  /*9160*/  STG.E.64 desc[UR36][R8.64], R4 ;  /* 0x0000000408007986 */ /* 0x0001e2000c101b24 */
[----:B------:R-:W-:Y:S05]  /*9170*/  BRA `(.L_x_17505) ;  /* 0x0000000c003c7947 */ /* 0x000fea0003800000 */
.L_x_17507:
[----:B-----5:R-:W-:-:S05]  /*9180*/  PRMT R3, R22, 0x9910, RZ ;  /* 0x0000991016037816 */ /* 0x020fca00000000ff */
[----:B------:R0:W-:Y:S01]  /*9190*/  STG.E desc[UR36][R8.64], R3 ;  /* 0x0000000308007986 */ /* 0x0001e2000c101924 */
[----:B------:R-:W-:Y:S05]  /*91a0*/  BRA `(.L_x_17505) ;  /* 0x0000000c00307947 */ /* 0x000fea0003800000 */
.L_x_17506:
[----:B-----5:R0:W-:Y:S01]  /*91b0*/  STG.E.U16 desc[UR36][R8.64], R22 ;  /* 0x0000001608007986 */ /* 0x0201e2000c101524 */
[----:B------:R-:W-:Y:S05]  /*91c0*/  BRA `(.L_x_17505) ;  /* 0x0000000c00287947 */ /* 0x000fea0003800000 */
.L_x_17501:
[----:B------:R-:W-:-:S13]  /*91d0*/  ISETP.GT.AND P0, PT, R0, 0x6, PT ;  /* 0x000000060000780c */ /* 0x000fda0003f04270 */
[----:B------:R-:W-:Y:S05]  /*91e0*/  @P0 BRA `(.L_x_17508) ;  /* 0x00000000002c0947 */ /* 0x000fea0003800000 */
[----:B------:R-:W-:-:S13]  /*91f0*/  ISETP.NE.AND P0, PT, R0, 0x5, PT ;  /* 0x000000050000780c */ /* 0x000fda0003f05270 */
[----:B------:R-:W-:Y:S05]  /*9200*/  @!P0 BRA `(.L_x_17509) ;  /* 0x0000000000148947 */ /* 0x000fea0003800000 */
[----:B------:R-:W-:-:S13]  /*9210*/  ISETP.NE.AND P0, PT, R0, 0x6, PT ;  /* 0x000000060000780c */ /* 0x000fda0003f05270 */
[----:B------:R-:W-:Y:S05]  /*9220*/  @P0 BRA `(.L_x_17504) ;  /* 0x0000000800b40947 */ /* 0x000fea0003800000 */
[----:B-----5:R-:W0:Y:S02]  /*9230*/  I2F.S16 R3, R22 ;  /* 0x0000001600037306 */ /* 0x020e240000101400 */
[----:B0-----:R0:W-:Y:S01]  /*9240*/  STG.E desc[UR36][R8.64], R3 ;  /* 0x0000000308007986 */ /* 0x0011e2000c101924 */
[----:B------:R-:W-:Y:S05]  /*9250*/  BRA `(.L_x_17505) ;  /* 0x0000000c00047947 */ /* 0x000fea0003800000 */
.L_x_17509:
[----:B-----5:R-:W0:Y:S02]  /*9260*/  I2F.S16 R0, R22 ;  /* 0x0000001600007306 */ /* 0x020e240000101400 */
[----:B0-----:R-:W-:-:S05]  /*9270*/  F2FP.F16.F32.PACK_AB R0, RZ, R0 ;  /* 0x00000000ff00723e */ /* 0x001fca00000000ff */
[----:B------:R0:W-:Y:S01]  /*9280*/  STG.E.U16 desc[UR36][R8.64], R0 ;  /* 0x0000000008007986 */ /* 0x0001e2000c101524 */
[----:B------:R-:W-:Y:S05]  /*9290*/  BRA `(.L_x_17505) ;  /* 0x0000000800f47947 */ /* 0x000fea0003800000 */
.L_x_17508:
[----:B------:R-:W-:-:S13]  /*92a0*/  ISETP.NE.AND P0, PT, R0, 0x7, PT ;  /* 0x000000070000780c */ /* 0x000fda0003f05270 */
[----:B------:R-:W-:Y:S05]  /*92b0*/  @!P0 BRA `(.L_x_17510) ;  /* 0x0000000000348947 */ /* 0x000fea0003800000 */
[----:B------:R-:W-:-:S13]  /*92c0*/  ISETP.NE.AND P0, PT, R0, 0x8, PT ;  /* 0x000000080000780c */ /* 0x000fda0003f05270 */
[----:B------:R-:W-:Y:S05]  /*92d0*/  @!P0 BRA `(.L_x_17511) ;  /* 0x0000000000188947 */ /* 0x000fea0003800000 */
[----:B------:R-:W-:-:S13]  /*92e0*/  ISETP.NE.AND P0, PT, R0, 0x9, PT ;  /* 0x000000090000780c */ /* 0x000fda0003f05270 */
[----:B------:R-:W-:Y:S05]  /*92f0*/  @P0 BRA `(.L_x_17504) ;  /* 0x0000000800800947 */ /* 0x000fea0003800000 */
[----:B-----5:R-:W0:Y:S01]  /*9300*/  I2F.S16 R22, R22 ;  /* 0x0000001600167306 */ /* 0x020e220000101400 */
[----:B------:R-:W-:-:S05]  /*9310*/  IMAD.MOV.U32 R23, RZ, RZ, RZ ;  /* 0x000000ffff177224 */ /* 0x000fca00078e00ff */
[----:B0-----:R0:W-:Y:S01]  /*9320*/  STG.E.64 desc[UR36][R8.64], R22 ;  /* 0x0000001608007986 */ /* 0x0011e2000c101b24 */
[----:B------:R-:W-:Y:S05]  /*9330*/  BRA `(.L_x_17505) ;  /* 0x0000000800cc7947 */ /* 0x000fea0003800000 */
.L_x_17511:
[----:B-----5:R-:W0:Y:S02]  /*9340*/  I2F.S16 R22, R22 ;  /* 0x0000001600167306 */ /* 0x020e240000101400 */
[----:B0-----:R-:W-:-:S04]  /*9350*/  F2FP.F16.F32.PACK_AB R3, RZ, R22 ;  /* 0x00000016ff03723e */ /* 0x001fc800000000ff */
[----:B------:R-:W-:-:S05]  /*9360*/  PRMT R3, R3, 0x5410, RZ ;  /* 0x0000541003037816 */ /* 0x000fca00000000ff */
[----:B------:R0:W-:Y:S01]  /*9370*/  STG.E desc[UR36][R8.64], R3 ;  /* 0x0000000308007986 */ /* 0x0001e2000c101924 */
[----:B------:R-:W-:Y:S05]  /*9380*/  BRA `(.L_x_17505) ;  /* 0x0000000800b87947 */ /* 0x000fea0003800000 */
.L_x_17510:
[----:B-----5:R-:W0:Y:S02]  /*9390*/  I2F.F64.S16 R22, R22 ;  /* 0x0000001600167312 */ /* 0x020e240000101c00 */
[----:B0-----:R0:W-:Y:S01]  /*93a0*/  STG.E.64 desc[UR36][R8.64], R22 ;  /* 0x0000001608007986 */ /* 0x0011e2000c101b24 */
[----:B------:R-:W-:Y:S05]  /*93b0*/  BRA `(.L_x_17505) ;  /* 0x0000000800ac7947 */ /* 0x000fea0003800000 */
.L_x_17500:
        /* <DEDUP_REMOVED lines=8> */
[----:B-----5:R-:W-:-:S04]  /*9440*/  PRMT R0, R22, 0x9910, RZ ;  /* 0x0000991016007816 */ /* 0x020fc800000000ff */
[----:B------:R-:W-:-:S04]  /*9450*/  ISETP.NE.AND P0, PT, R0, RZ, PT ;  /* 0x000000ff0000720c */ /* 0x000fc80003f05270 */
[----:B------:R-:W-:-:S05]  /*9460*/  SEL R3, RZ, 0x1, !P0 ;  /* 0x00000001ff037807 */ /* 0x000fca0004000000 */
[----:B------:R1:W-:Y:S01]  /*9470*/  STG.E.U8 desc[UR36][R8.64], R3 ;  /* 0x0000000308007986 */ /* 0x0003e2000c101124 */
[----:B------:R-:W-:Y:S05]  /*9480*/  BRA `(.L_x_17505) ;  /* 0x0000000800787947 */ /* 0x000fea0003800000 */
.L_x_17514:
[----:B-----5:R-:W0:Y:S01]  /*9490*/  I2F.F64.S16 R4, R22 ;  /* 0x0000001600047312 */ /* 0x020e220000101c00 */
[----:B------:R-:W-:-:S05]  /*94a0*/  CS2R R6, SRZ ;  /* 0x0000000000067805 */ /* 0x000fca000001ff00 */
[----:B0-----:R0:W-:Y:S01]  /*94b0*/  STG.E.128 desc[UR36][R8.64], R4 ;  /* 0x0000000408007986 */ /* 0x0011e2000c101d24 */
[----:B------:R-:W-:Y:S05]  /*94c0*/  BRA `(.L_x_17505) ;  /* 0x0000000800687947 */ /* 0x000fea0003800000 */
.L_x_17513:
[----:B------:R-:W-:-:S13]  /*94d0*/  ISETP.NE.AND P0, PT, R0, 0xf, PT ;  /* 0x0000000f0000780c */ /* 0x000fda0003f05270 */
[----:B------:R-:W-:Y:S05]  /*94e0*/  @!P0 BRA `(.L_x_17515) ;  /* 0x0000000000b48947 */ /* 0x000fea0003800000 */
[----:B------:R-:W-:-:S13]  /*94f0*/  ISETP.NE.AND P0, PT, R0, 0x17, PT ;  /* 0x000000170000780c */ /* 0x000fda0003f05270 */
[----:B------:R-:W-:Y:S05]  /*9500*/  @!P0 BRA `(.L_x_17516) ;  /* 0x0000000000548947 */ /* 0x000fea0003800000 */
[----:B------:R-:W-:-:S13]  /*9510*/  ISETP.NE.AND P0, PT, R0, 0x18, PT ;  /* 0x000000180000780c */ /* 0x000fda0003f05270 */
[----:B------:R-:W-:Y:S05]  /*9520*/  @P0 BRA `(.L_x_17504) ;  /* 0x0000000400f40947 */ /* 0x000fea0003800000 */
[----:B-----5:R-:W0:Y:S01]  /*9530*/  I2F.S16 R7, R22 ;  /* 0x0000001600077306 */ /* 0x020e220000101400 */
        /* <DEDUP_REMOVED lines=14> */
.L_x_17518:
[----:B------:R-:W-:Y:S05]  /*9620*/  BSYNC B0 ;  /* 0x0000000000007941 */ /* 0x000fea0003800000 */
.L_x_17517:
[----:B------:R-:W-:-:S05]  /*9630*/  LOP3.LUT R5, R0, R5, RZ, 0xfc, !PT ;  /* 0x0000000500057212 */ /* 0x000fca00078efcff */
[----:B------:R3:W-:Y:S01]  /*9640*/  STG.E.U8 desc[UR36][R8.64], R5 ;  /* 0x0000000508007986 */ /* 0x0007e2000c101124 */
[----:B------:R-:W-:Y:S05]  /*9650*/  BRA `(.L_x_17505) ;  /* 0x0000000800047947 */ /* 0x000fea0003800000 */
.L_x_17516:
[----:B-----5:R-:W0:Y:S01]  /*9660*/  I2F.S16 R5, R22 ;  /* 0x0000001600057306 */ /* 0x020e220000101400 */
        /* <DEDUP_REMOVED lines=12> */
.L_x_17520:
[----:B------:R-:W-:Y:S01]  /*9730*/  IMAD.MOV.U32 R0, RZ, RZ, 0x7f ;  /* 0x0000007fff007424 */ /* 0x000fe200078e00ff */
[----:B------:R-:W-:-:S04]  /*9740*/  ISETP.GT.U32.AND P0, PT, R3, 0x7f800000, PT ;  /* 0x7f8000000300780c */ /* 0x000fc80003f04070 */
[----:B------:R-:W-:-:S09]  /*9750*/  SEL R0, R0, 0x7c, P0 ;  /* 0x0000007c00007807 */ /* 0x000fd20000000000 */
.L_x_17521:
[----:B------:R-:W-:Y:S05]  /*9760*/  BSYNC B0 ;  /* 0x0000000000007941 */ /* 0x000fea0003800000 */
.L_x_17519:
[----:B------:R-:W-:-:S04]  /*9770*/  LOP3.LUT R3, R5, 0x80000000, RZ, 0xc0, !PT ;  /* 0x8000000005037812 */ /* 0x000fc800078ec0ff */
[----:B------:R-:W-:-:S04]  /*9780*/  SHF.R.U32.HI R3, RZ, 0x18, R3 ;  /* 0x00000018ff037819 */ /* 0x000fc80000011603 */
[----:B------:R-:W-:-:S05]  /*9790*/  LOP3.LUT R3, R0, R3, RZ, 0xfc, !PT ;  /* 0x0000000300037212 */ /* 0x000fca00078efcff */
[----:B------:R4:W-:Y:S01]  /*97a0*/  STG.E.U8 desc[UR36][R8.64], R3 ;  /* 0x0000000308007986 */ /* 0x0009e2000c101124 */
[----:B------:R-:W-:Y:S05]  /*97b0*/  BRA `(.L_x_17505) ;  /* 0x0000000400ac7947 */ /* 0x000fea0003800000 */
.L_x_17515:
[----:B-----5:R-:W0:Y:S02]  /*97c0*/  I2F.S16 R0, R22 ;  /* 0x0000001600007306 */ /* 0x020e240000101400 */
[----:B0-----:R-:W-:-:S05]  /*97d0*/  F2FP.BF16.F32.PACK_AB R0, RZ, R0 ;  /* 0x00000000ff00723e */ /* 0x001fca00000010ff */
[----:B------:R2:W-:Y:S01]  /*97e0*/  STG.E.U16 desc[UR36][R8.64], R0 ;  /* 0x0000000008007986 */ /* 0x0005e2000c101524 */
[----:B------:R-:W-:Y:S05]  /*97f0*/  BRA `(.L_x_17505) ;  /* 0x00000004009c7947 */ /* 0x000fea0003800000 */
.L_x_17512:
        /* <DEDUP_REMOVED lines=8> */
[----:B-----5:R0:W-:Y:S01]  /*9880*/  STG.E.U16 desc[UR36][R8.64], R22 ;  /* 0x0000001608007986 */ /* 0x0201e2000c101524 */
[----:B------:R-:W-:Y:S05]  /*9890*/  BRA `(.L_x_17505) ;  /* 0x0000000400747947 */ /* 0x000fea0003800000 */
.L_x_17524:
[----:B-----5:R-:W0:Y:S01]  /*98a0*/  I2F.S16 R5, R22 ;  /* 0x0000001600057306 */ /* 0x020e220000101400 */
        /* <DEDUP_REMOVED lines=16> */
.L_x_17527:
[----:B------:R-:W-:-:S04]  /*99b0*/  LOP3.LUT R3, R5, 0x80000000, RZ, 0xc0, !PT ;  /* 0x8000000005037812 */ /* 0x000fc800078ec0ff */
[----:B------:R-:W-:-:S04]  /*99c0*/  SHF.R.U32.HI R3, RZ, 0x18, R3 ;  /* 0x00000018ff037819 */ /* 0x000fc80000011603 */
[----:B------:R-:W-:-:S04]  /*99d0*/  LOP3.LUT R0, R0, R3, RZ, 0xfc, !PT ;  /* 0x0000000300007212 */ /* 0x000fc800078efcff */
[----:B------:R-:W-:-:S07]  /*99e0*/  PRMT R4, R0, 0x7610, R4 ;  /* 0x0000761000047816 */ /* 0x000fce0000000004 */
.L_x_17526:
[----:B------:R-:W-:Y:S05]  /*99f0*/  BSYNC B0 ;  /* 0x0000000000007941 */ /* 0x000fea0003800000 */
.L_x_17525:
[----:B------:R0:W-:Y:S01]  /*9a00*/  STG.E.U8 desc[UR36][R8.64], R4 ;  /* 0x0000000408007986 */ /* 0x0001e2000c101124 */
[----:B------:R-:W-:Y:S05]  /*9a10*/  BRA `(.L_x_17505) ;  /* 0x0000000400147947 */ /* 0x000fea0003800000 */
.L_x_17523:
        /* <DEDUP_REMOVED lines=17> */
.L_x_17530:
[----:B------:R-:W-:-:S04]  /*9b30*/  LOP3.LUT R3, R5, 0x80000000, RZ, 0xc0, !PT ;  /* 0x8000000005037812 */ /* 0x000fc800078ec0ff */
[----:B------:R-:W-:-:S04]  /*9b40*/  SHF.R.U32.HI R3, RZ, 0x18, R3 ;  /* 0x00000018ff037819 */ /* 0x000fc80000011603 */
[----:B------:R-:W-:-:S04]  /*9b50*/  LOP3.LUT R0, R0, R3, RZ, 0xfc, !PT ;  /* 0x0000000300007212 */ /* 0x000fc800078efcff */
[----:B------:R-:W-:-:S07]  /*9b60*/  PRMT R4, R0, 0x7610, R4 ;  /* 0x0000761000047816 */ /* 0x000fce0000000004 */
.L_x_17529:
[----:B------:R-:W-:Y:S05]  /*9b70*/  BSYNC B0 ;  /* 0x0000000000007941 */ /* 0x000fea0003800000 */
.L_x_17528:
[----:B------:R0:W-:Y:S01]  /*9b80*/  STG.E.U8 desc[UR36][R8.64], R4 ;  /* 0x0000000408007986 */ /* 0x0001e2000c101124 */
[----:B------:R-:W-:Y:S05]  /*9b90*/  BRA `(.L_x_17505) ;  /* 0x0000000000b47947 */ /* 0x000fea0003800000 */
.L_x_17522:
[----:B------:R-:W-:-:S13]  /*9ba0*/  ISETP.NE.AND P0, PT, R0, 0x1c, PT ;  /* 0x0000001c0000780c */ /* 0x000fda0003f05270 */
[----:B------:R-:W-:Y:S05]  /*9bb0*/  @!P0 BRA `(.L_x_17531) ;  /* 0x0000000000a48947 */ /* 0x000fea0003800000 */
[----:B------:R-:W-:-:S13]  /*9bc0*/  ISETP.NE.AND P0, PT, R0, 0x1d, PT ;  /* 0x0000001d0000780c */ /* 0x000fda0003f05270 */
[----:B------:R-:W-:Y:S05]  /*9bd0*/  @!P0 BRA `(.L_x_17532) ;  /* 0x00000000008c8947 */ /* 0x000fea0003800000 */
[----:B------:R-:W-:-:S13]  /*9be0*/  ISETP.NE.AND P0, PT, R0, 0x2c, PT ;  /* 0x0000002c0000780c */ /* 0x000fda0003f05270 */
[----:B------:R-:W-:Y:S05]  /*9bf0*/  @P0 BRA `(.L_x_17504) ;  /* 0x0000000000400947 */ /* 0x000fea0003800000 */
[----:B-----5:R-:W0:Y:S02]  /*9c00*/  I2F.S16 R22, R22 ;  /* 0x0000001600167306 */ /* 0x020e240000101400 */
[----:B0-----:R-:W-:-:S04]  /*9c10*/  SHF.R.U32.HI R4, RZ, 0x17, R22 ;  /* 0x00000017ff047819 */ /* 0x001fc80000011616 */
        /* <DEDUP_REMOVED lines=14> */
.L_x_17504:
        /* <DEDUP_REMOVED lines=16> */
.L_x_17533:
[----:B------:R-:W-:Y:S05]  /*9e00*/  BRA `(.L_x_17505) ;  /* 0x0000000000187947 */ /* 0x000fea0003800000 */
.L_x_17532:
[----:B-----5:R-:W-:-:S04]  /*9e10*/  PRMT R4, R22, 0x9910, RZ ;  /* 0x0000991016047816 */ /* 0x020fc800000000ff */
[----:B------:R-:W-:-:S05]  /*9e20*/  SHF.R.S32.HI R5, RZ, 0x1f, R4 ;  /* 0x0000001fff057819 */ /* 0x000fca0000011404 */
[----:B------:R0:W-:Y:S01]  /*9e30*/  STG.E.64 desc[UR36][R8.64], R4 ;  /* 0x0000000408007986 */ /* 0x0001e2000c101b24 */
[----:B------:R-:W-:Y:S05]  /*9e40*/  BRA `(.L_x_17505) ;  /* 0x0000000000087947 */ /* 0x000fea0003800000 */
.L_x_17531:
[----:B-----5:R-:W-:-:S05]  /*9e50*/  PRMT R3, R22, 0x9910, RZ ;  /* 0x0000991016037816 */ /* 0x020fca00000000ff */
[----:B------:R0:W-:Y:S02]  /*9e60*/  STG.E desc[UR36][R8.64], R3 ;  /* 0x0000000308007986 */ /* 0x0001e4000c101924 */
.L_x_17505:
        /* <DEDUP_REMOVED lines=23> */
.L_x_17537:
[----:B------:R0:W-:Y:S01]  /*9fe0*/  STG.E.U8 desc[UR36][R8.64], R18 ;  /* 0x0000001208007986 */ /* 0x0001e2000c101124 */
[----:B------:R-:W-:Y:S05]  /*9ff0*/  BRA `(.L_x_17539) ;  /* 0x0000000c00647947 */ /* 0x000fea0003800000 */
.L_x_17536:
[----:B------:R-:W-:-:S13]  /*a000*/  ISETP.NE.AND P0, PT, R0, 0x2, PT ;  /* 0x000000020000780c */ /* 0x000fda0003f05270 */
[----:B------:R-:W-:Y:S05]  /*a010*/  @!P0 BRA `(.L_x_17540) ;  /* 0x00000000002c8947 */ /* 0x000fea0003800000 */
[----:B------:R-:W-:-:S13]  /*a020*/  ISETP.NE.AND P0, PT, R0, 0x3, PT ;  /* 0x000000030000780c */ /* 0x000fda0003f05270 */
[----:B------:R-:W-:Y:S05]  /*a030*/  @!P0 BRA `(.L_x_17541) ;  /* 0x0000000000188947 */ /* 0x000fea0003800000 */
[----:B------:R-:W-:-:S13]  /*a040*/  ISETP.NE.AND P0, PT, R0, 0x4, PT ;  /* 0x000000040000780c */ /* 0x000fda0003f05270 */
[----:B------:R-:W-:Y:S05]  /*a050*/  @P0 BRA `(.L_x_17538) ;  /* 0x0000000800f00947 */ /* 0x000fea0003800000 */
[----:B------:R-:W-:-:S04]  /*a060*/  PRMT R4, R18, 0x9910, RZ ;  /* 0x0000991012047816 */ /* 0x000fc800000000ff */
[----:B------:R-:W-:-:S05]  /*a070*/  SHF.R.S32.HI R5, RZ, 0x1f, R4 ;  /* 0x0000001fff057819 */ /* 0x000fca0000011404 */
[----:B------:R0:W-:Y:S01]  /*a080*/  STG.E.64 desc[UR36][R8.64], R4 ;  /* 0x0000000408007986 */ /* 0x0001e2000c101b24 */
[----:B------:R-:W-:Y:S05]  /*a090*/  BRA `(.L_x_17539) ;  /* 0x0000000c003c7947 */ /* 0x000fea0003800000 */
.L_x_17541:
[----:B------:R-:W-:-:S05]  /*a0a0*/  PRMT R3, R18, 0x9910, RZ ;  /* 0x0000991012037816 */ /* 0x000fca00000000ff */
[----:B------:R0:W-:Y:S01]  /*a0b0*/  STG.E desc[UR36][R8.64], R3 ;  /* 0x0000000308007986 */ /* 0x0001e2000c101924 */
[----:B------:R-:W-:Y:S05]  /*a0c0*/  BRA `(.L_x_17539) ;  /* 0x0000000c00307947 */ /* 0x000fea0003800000 */
.L_x_17540:
[----:B------:R0:W-:Y:S01]  /*a0d0*/  STG.E.U16 desc[UR36][R8.64], R18 ;  /* 0x0000001208007986 */ /* 0x0001e2000c101524 */
[----:B------:R-:W-:Y:S05]  /*a0e0*/  BRA `(.L_x_17539) ;  /* 0x0000000c00287947 */ /* 0x000fea0003800000 */
.L_x_17535:
        /* <DEDUP_REMOVED lines=9> */
.L_x_17543:
[----:B------:R-:W0:Y:S02]  /*a180*/  I2F.S16 R0, R18 ;  /* 0x0000001200007306 */ /* 0x000e240000101400 */
[----:B0-----:R-:W-:-:S05]  /*a190*/  F2FP.F16.F32.PACK_AB R0, RZ, R0 ;  /* 0x00000000ff00723e */ /* 0x001fca00000000ff */
[----:B------:R0:W-:Y:S01]  /*a1a0*/  STG.E.U16 desc[UR36][R8.64], R0 ;  /* 0x0000000008007986 */ /* 0x0001e2000c101524 */
[----:B------:R-:W-:Y:S05]  /*a1b0*/  BRA `(.L_x_17539) ;  /* 0x0000000800f47947 */ /* 0x000fea0003800000 */
.L_x_17542:
        /* <DEDUP_REMOVED lines=10> */
.L_x_17545:
[----:B------:R-:W0:Y:S02]  /*a260*/  I2F.S16 R18, R18 ;  /* 0x0000001200127306 */ /* 0x000e240000101400 */
[----:B0-----:R-:W-:-:S04]  /*a270*/  F2FP.F16.F32.PACK_AB R3, RZ, R18 ;  /* 0x00000012ff03723e */ /* 0x001fc800000000ff */
[----:B------:R-:W-:-:S05]  /*a280*/  PRMT R3, R3, 0x5410, RZ ;  /* 0x0000541003037816 */ /* 0x000fca00000000ff */
[----:B------:R2:W-:Y:S01]  /*a290*/  STG.E desc[UR36][R8.64], R3 ;  /* 0x0000000308007986 */ /* 0x0005e2000c101924 */
[----:B------:R-:W-:Y:S05]  /*a2a0*/  BRA `(.L_x_17539) ;  /* 0x0000000800b87947 */ /* 0x000fea0003800000 */
.L_x_17544:
[----:B------:R-:W0:Y:S02]  /*a2b0*/  I2F.F64.S16 R4, R18 ;  /* 0x0000001200047312 */ /* 0x000e240000101c00 */
[----:B0-----:R4:W-:Y:S01]  /*a2c0*/  STG.E.64 desc[UR36][R8.64], R4 ;  /* 0x0000000408007986 */ /* 0x0019e2000c101b24 */
[----:B------:R-:W-:Y:S05]  /*a2d0*/  BRA `(.L_x_17539) ;  /* 0x0000000800ac7947 */ /* 0x000fea0003800000 */
.L_x_17534:
        /* <DEDUP_REMOVED lines=13> */
.L_x_17548:
[----:B------:R-:W0:Y:S01]  /*a3b0*/  I2F.F64.S16 R4, R18 ;  /* 0x0000001200047312 */ /* 0x000e220000101c00 */
[----:B------:R-:W-:-:S05]  /*a3c0*/  CS2R R6, SRZ ;  /* 0x0000000000067805 */ /* 0x000fca000001ff00 */
[----:B0-----:R0:W-:Y:S01]  /*a3d0*/  STG.E.128 desc[UR36][R8.64], R4 ;  /* 0x0000000408007986 */ /* 0x0011e2000c101d24 */
[----:B------:R-:W-:Y:S05]  /*a3e0*/  BRA `(.L_x_17539) ;  /* 0x0000000800687947 */ /* 0x000fea0003800000 */
.L_x_17547:
        /* <DEDUP_REMOVED lines=21> */
.L_x_17552:
[----:B------:R-:W-:Y:S05]  /*a540*/  BSYNC B0 ;  /* 0x0000000000007941 */ /* 0x000fea0003800000 */
.L_x_17551:
[----:B------:R-:W-:-:S05]  /*a550*/  LOP3.LUT R5, R0, R5, RZ, 0xfc, !PT ;  /* 0x0000000500057212 */ /* 0x000fca00078efcff */
[----:B------:R0:W-:Y:S01]  /*a560*/  STG.E.U8 desc[UR36][R8.64], R5 ;  /* 0x0000000508007986 */ /* 0x0001e2000c101124 */
[----:B------:R-:W-:Y:S05]  /*a570*/  BRA `(.L_x_17539) ;  /* 0x0000000800047947 */ /* 0x000fea0003800000 */
.L_x_17550:
        /* <DEDUP_REMOVED lines=13> */
.L_x_17554:
[----:B------:R-:W-:Y:S01]  /*a650*/  IMAD.MOV.U32 R0, RZ, RZ, 0x7f ;  /* 0x0000007fff007424 */ /* 0x000fe200078e00ff */
[----:B------:R-:W-:-:S04]  /*a660*/  ISETP.GT.U32.AND P0, PT, R3, 0x7f800000, PT ;  /* 0x7f8000000300780c */ /* 0x000fc80003f04070 */
[----:B------:R-:W-:-:S09]  /*a670*/  SEL R0, R0, 0x7c, P0 ;  /* 0x0000007c00007807 */ /* 0x000fd20000000000 */
.L_x_17555:
[----:B------:R-:W-:Y:S05]  /*a680*/  BSYNC B0 ;  /* 0x0000000000007941 */ /* 0x000fea0003800000 */
.L_x_17553:
[----:B------:R-:W-:-:S04]  /*a690*/  LOP3.LUT R3, R5, 0x80000000, RZ, 0xc0, !PT ;  /* 0x8000000005037812 */ /* 0x000fc800078ec0ff */
[----:B------:R-:W-:-:S04]  /*a6a0*/  SHF.R.U32.HI R3, RZ, 0x18, R3 ;  /* 0x00000018ff037819 */ /* 0x000fc80000011603 */
[----:B------:R-:W-:-:S05]  /*a6b0*/  LOP3.LUT R3, R0, R3, RZ, 0xfc, !PT ;  /* 0x0000000300037212 */ /* 0x000fca00078efcff */
[----:B------:R0:W-:Y:S01]  /*a6c0*/  STG.E.U8 desc[UR36][R8.64], R3 ;  /* 0x0000000308007986 */ /* 0x0001e2000c101124 */
[----:B------:R-:W-:Y:S05]  /*a6d0*/  BRA `(.L_x_17539) ;  /* 0x0000000400ac7947 */ /* 0x000fea0003800000 */
.L_x_17549:
[----:B------:R-:W0:Y:S02]  /*a6e0*/  I2F.S16 R0, R18 ;  /* 0x0000001200007306 */ /* 0x000e240000101400 */
[----:B0-----:R-:W-:-:S05]  /*a6f0*/  F2FP.BF16.F32.PACK_AB R0, RZ, R0 ;  /* 0x00000000ff00723e */ /* 0x001fca00000010ff */
[----:B------:R0:W-:Y:S01]  /*a700*/  STG.E.U16 desc[UR36][R8.64], R0 ;  /* 0x0000000008007986 */ /* 0x0001e2000c101524 */
[----:B------:R-:W-:Y:S05]  /*a710*/  BRA `(.L_x_17539) ;  /* 0x00000004009c7947 */ /* 0x000fea0003800000 */
.L_x_17546:
        /* <DEDUP_REMOVED lines=10> */
.L_x_17558:
        /* <DEDUP_REMOVED lines=17> */
.L_x_17561:
[----:B------:R-:W-:-:S04]  /*a8d0*/  LOP3.LUT R3, R5, 0x80000000, RZ, 0xc0, !PT ;  /* 0x8000000005037812 */ /* 0x000fc800078ec0ff */
[----:B------:R-:W-:-:S04]  /*a8e0*/  SHF.R.U32.HI R3, RZ, 0x18, R3 ;  /* 0x00000018ff037819 */ /* 0x000fc80000011603 */
[----:B------:R-:W-:-:S04]  /*a8f0*/  LOP3.LUT R0, R0, R3, RZ, 0xfc, !PT ;  /* 0x0000000300007212 */ /* 0x000fc800078efcff */
[----:B------:R-:W-:-:S07]  /*a900*/  PRMT R4, R0, 0x7610, R4 ;  /* 0x0000761000047816 */ /* 0x000fce0000000004 */
.L_x_17560:
[----:B------:R-:W-:Y:S05]  /*a910*/  BSYNC B0 ;  /* 0x0000000000007941 */ /* 0x000fea0003800000 */
.L_x_17559:
[----:B------:R0:W-:Y:S01]  /*a920*/  STG.E.U8 desc[UR36][R8.64], R4 ;  /* 0x0000000408007986 */ /* 0x0001e2000c101124 */
[----:B------:R-:W-:Y:S05]  /*a930*/  BRA `(.L_x_17539) ;  /* 0x0000000400147947 */ /* 0x000fea0003800000 */
.L_x_17557:
        /* <DEDUP_REMOVED lines=17> */
.L_x_17564:
[----:B------:R-:W-:-:S04]  /*aa50*/  LOP3.LUT R3, R5, 0x80000000, RZ, 0xc0, !PT ;  /* 0x8000000005037812 */ /* 0x000fc800078ec0ff */
[----:B------:R-:W-:-:S04]  /*aa60*/  SHF.R.U32.HI R3, RZ, 0x18, R3 ;  /* 0x00000018ff037819 */ /* 0x000fc80000011603 */
[----:B------:R-:W-:-:S04]  /*aa70*/  LOP3.LUT R0, R0, R3, RZ, 0xfc, !PT ;  /* 0x0000000300007212 */ /* 0x000fc800078efcff */
[----:B------:R-:W-:-:S07]  /*aa80*/  PRMT R4, R0, 0x7610, R4 ;  /* 0x0000761000047816 */ /* 0x000fce0000000004 */
.L_x_17563:
[----:B------:R-:W-:Y:S05]  /*aa90*/  BSYNC B0 ;  /* 0x0000000000007941 */ /* 0x000fea0003800000 */
.L_x_17562:
[----:B------:R0:W-:Y:S01]  /*aaa0*/  STG.E.U8 desc[UR36][R8.64], R4 ;  /* 0x0000000408007986 */ /* 0x0001e2000c101124 */
[----:B------:R-:W-:Y:S05]  /*aab0*/  BRA `(.L_x_17539) ;  /* 0x0000000000b47947 */ /* 0x000fea0003800000 */
.L_x_17556:
        /* <DEDUP_REMOVED lines=22> */
.L_x_17538:
        /* <DEDUP_REMOVED lines=16> */
.L_x_17567:
[----:B------:R-:W-:Y:S05]  /*ad20*/  BRA `(.L_x_17539) ;  /* 0x0000000000187947 */ /* 0x000fea0003800000 */
.L_x_17566:
[----:B------:R-:W-:-:S04]  /*ad30*/  PRMT R4, R18, 0x9910, RZ ;  /* 0x0000991012047816 */ /* 0x000fc800000000ff */
[----:B------:R-:W-:-:S05]  /*ad40*/  SHF.R.S32.HI R5, RZ, 0x1f, R4 ;  /* 0x0000001fff057819 */ /* 0x000fca0000011404 */
[----:B------:R0:W-:Y:S01]  /*ad50*/  STG.E.64 desc[UR36][R8.64], R4 ;  /* 0x0000000408007986 */ /* 0x0001e2000c101b24 */
[----:B------:R-:W-:Y:S05]  /*ad60*/  BRA `(.L_x_17539) ;  /* 0x0000000000087947 */ /* 0x000fea0003800000 */
.L_x_17565:
[----:B------:R-:W-:-:S05]  /*ad70*/  PRMT R3, R18, 0x9910, RZ ;  /* 0x0000991012037816 */ /* 0x000fca00000000ff */
[----:B------:R0:W-:Y:S02]  /*ad80*/  STG.E desc[UR36][R8.64], R3 ;  /* 0x0000000308007986 */ /* 0x0001e4000c101924 */
.L_x_17539:
[----:B------:R-:W-:-:S07]  /*ad90*/  VIADD R25, R25, 0x80 ;  /* 0x0000008019197836 */ /* 0x000fce0000000000 */
.L_x_17499:
[----:B------:R-:W-:Y:S05]  /*ada0*/  BSYNC B6 ;  /* 0x0000000000067941 */ /* 0x000fea0003800000 */
.L_x_17498:
[----:B------:R-:W-:-:S13]  /*adb0*/  ISETP.GE.AND P0, PT, R25, R16, PT ;  /* 0x000000101900720c */ /* 0x000fda0003f06270 */
[----:B------:R-:W-:Y:S05]  /*adc0*/  @P0 EXIT ;  /* 0x000000000000094d */ /* 0x000fea0003800000 */
[----:B0--34-:R-:W0:Y:S01]  /*add0*/  LDC.64 R4, c[0x0][0x218] ;  /* 0x00008600ff047b82 */ /* 0x019e220000000a00 */
[----:B--2---:R-:W-:Y:S01]  /*ade0*/  PRMT R0, R17, 0x9910, RZ ;  /* 0x0000991011007816 */ /* 0x004fe200000000ff */
[----:B------:R-:W-:Y:S01]  /*adf0*/  IMAD R2, R2, 0x200, R25 ;  /* 0x0000020002027824 */ /* 0x000fe200078e0219 */
[----:B------:R-:W-:Y:S02]  /*ae00*/  ULDC UR4, c[0x0][0x244] ;  /* 0x0000910000047ab9 */ /* 0x000fe40000000800 */
[----:B------:R-:W-:Y:S01]  /*ae10*/  ISETP.GT.AND P1, PT, R0, 0x9, PT ;  /* 0x000000090000780c */ /* 0x000fe20003f24270 */
[----:B-1----:R-:W-:-:S05]  /*ae20*/  IMAD R3, R2, UR4, RZ ;  /* 0x0000000402037c24 */ /* 0x002fca000f8e02ff */
        /* <DEDUP_REMOVED lines=11> */
[----:B-----5:R-:W-:Y:S01]  /*aee0*/  STG.E.U8 desc[UR36][R2.64], R19 ;  /* 0x0000001302007986 */ /* 0x020fe2000c101124 */
[----:B------:R-:W-:Y:S05]  /*aef0*/  EXIT ;  /* 0x000000000000794d */ /* 0x000fea0003800000 */
.L_x_17571:
[----:B-----5:R-:W-:Y:S01]  /*af00*/  STG.E.U8 desc[UR36][R2.64], R19 ;  /* 0x0000001302007986 */ /* 0x020fe2000c101124 */
[----:B------:R-:W-:Y:S05]  /*af10*/  EXIT ;  /* 0x000000000000794d */ /* 0x000fea0003800000 */
.L_x_17570:
        /* <DEDUP_REMOVED lines=8> */
[----:B------:R-:W-:Y:S01]  /*afa0*/  STG.E.64 desc[UR36][R2.64], R4 ;  /* 0x0000000402007986 */ /* 0x000fe2000c101b24 */
[----:B------:R-:W-:Y:S05]  /*afb0*/  EXIT ;  /* 0x000000000000794d */ /* 0x000fea0003800000 */
.L_x_17574:
[----:B-----5:R-:W-:-:S05]  /*afc0*/  PRMT R5, R19, 0x9910, RZ ;  /* 0x0000991013057816 */ /* 0x020fca00000000ff */
[----:B------:R-:W-:Y:S01]  /*afd0*/  STG.E desc[UR36][R2.64], R5 ;  /* 0x0000000502007986 */ /* 0x000fe2000c101924 */
[----:B------:R-:W-:Y:S05]  /*afe0*/  EXIT ;  /* 0x000000000000794d */ /* 0x000fea0003800000 */
.L_x_17573:
[----:B-----5:R-:W-:Y:S01]  /*aff0*/  STG.E.U16 desc[UR36][R2.64], R19 ;  /* 0x0000001302007986 */ /* 0x020fe2000c101524 */
[----:B------:R-:W-:Y:S05]  /*b000*/  EXIT ;  /* 0x000000000000794d */ /* 0x000fea0003800000 */
.L_x_17569:
[----:B------:R-:W-:-:S13]  /*b010*/  ISETP.GT.AND P0, PT, R0, 0x6, PT ;  /* 0x000000060000780c */ /* 0x000fda0003f04270 */
[----:B------:R-:W-:Y:S05]  /*b020*/  @P0 BRA `(.L_x_17575) ;  /* 0x00000000002c0947 */ /* 0x000fea0003800000 */
[----:B------:R-:W-:-:S13]  /*b030*/  ISETP.NE.AND P0, PT, R0, 0x5, PT ;  /* 0x000000050000780c */ /* 0x000fda0003f05270 */
[----:B------:R-:W-:Y:S05]  /*b040*/  @!P0 BRA `(.L_x_17576) ;  /* 0x0000000000148947 */ /* 0x000fea0003800000 */
[----:B------:R-:W-:-:S13]  /*b050*/  ISETP.NE.AND P0, PT, R0, 0x6, PT ;  /* 0x000000060000780c */ /* 0x000fda0003f05270 */
[----:B------:R-:W-:Y:S05]  /*b060*/  @P0 BRA `(.L_x_17572) ;  /* 0x0000000800b40947 */ /* 0x000fea0003800000 */
[----:B-----5:R-:W0:Y:S02]  /*b070*/  I2F.S16 R19, R19 ;  /* 0x0000001300137306 */ /* 0x020e240000101400 */
[----:B0-----:R-:W-:Y:S01]  /*b080*/  STG.E desc[UR36][R2.64], R19 ;  /* 0x0000001302007986 */ /* 0x001fe2000c101924 */
[----:B------:R-:W-:Y:S05]  /*b090*/  EXIT ;  /* 0x000000000000794d */ /* 0x000fea0003800000 */
.L_x_17576:
[----:B-----5:R-:W0:Y:S02]  /*b0a0*/  I2F.S16 R0, R19 ;  /* 0x0000001300007306 */ /* 0x020e240000101400 */
[----:B0-----:R-:W-:-:S05]  /*b0b0*/  F2FP.F16.F32.PACK_AB R0, RZ, R0 ;  /* 0x00000000ff00723e */ /* 0x001fca00000000ff */
[----:B------:R-:W-:Y:S01]  /*b0c0*/  STG.E.U16 desc[UR36][R2.64], R0 ;  /* 0x0000000002007986 */ /* 0x000fe2000c101524 */
[----:B------:R-:W-:Y:S05]  /*b0d0*/  EXIT ;  /* 0x000000000000794d */ /* 0x000fea0003800000 */
.L_x_17575:
        /* <DEDUP_REMOVED lines=8> */
[----:B0-----:R-:W-:Y:S01]  /*b160*/  STG.E.64 desc[UR36][R2.64], R4 ;  /* 0x0000000402007986 */ /* 0x001fe2000c101b24 */
[----:B------:R-:W-:Y:S05]  /*b170*/  EXIT ;  /* 0x000000000000794d */ /* 0x000fea0003800000 */
.L_x_17578:
[----:B-----5:R-:W0:Y:S02]  /*b180*/  I2F.S16 R19, R19 ;  /* 0x0000001300137306 */ /* 0x020e240000101400 */
[----:B0-----:R-:W-:-:S04]  /*b190*/  F2FP.F16.F32.PACK_AB R5, RZ, R19 ;  /* 0x00000013ff05723e */ /* 0x001fc800000000ff */
[----:B------:R-:W-:-:S05]  /*b1a0*/  PRMT R5, R5, 0x5410, RZ ;  /* 0x0000541005057816 */ /* 0x000fca00000000ff */
[----:B------:R-:W-:Y:S01]  /*b1b0*/  STG.E desc[UR36][R2.64], R5 ;  /* 0x0000000502007986 */ /* 0x000fe2000c101924 */
[----:B------:R-:W-:Y:S05]  /*b1c0*/  EXIT ;  /* 0x000000000000794d */ /* 0x000fea0003800000 */
.L_x_17577:
[----:B-----5:R-:W0:Y:S02]  /*b1d0*/  I2F.F64.S16 R4, R19 ;  /* 0x0000001300047312 */ /* 0x020e240000101c00 */
[----:B0-----:R-:W-:Y:S01]  /*b1e0*/  STG.E.64 desc[UR36][R2.64], R4 ;  /* 0x0000000402007986 */ /* 0x001fe2000c101b24 */
[----:B------:R-:W-:Y:S05]  /*b1f0*/  EXIT ;  /* 0x000000000000794d */ /* 0x000fea0003800000 */
.L_x_17568:
        /* <DEDUP_REMOVED lines=11> */
[----:B------:R-:W-:Y:S01]  /*b2b0*/  STG.E.U8 desc[UR36][R2.64], R5 ;  /* 0x0000000502007986 */ /* 0x000fe2000c101124 */
[----:B------:R-:W-:Y:S05]  /*b2c0*/  EXIT ;  /* 0x000000000000794d */ /* 0x000fea0003800000 */
.L_x_17581:
[----:B-----5:R-:W0:Y:S01]  /*b2d0*/  I2F.F64.S16 R4, R19 ;  /* 0x0000001300047312 */ /* 0x020e220000101c00 */
[----:B------:R-:W-:-:S05]  /*b2e0*/  CS2R R6, SRZ ;  /* 0x0000000000067805 */ /* 0x000fca000001ff00 */
[----:B0-----:R-:W-:Y:S01]  /*b2f0*/  STG.E.128 desc[UR36][R2.64], R4 ;  /* 0x0000000402007986 */ /* 0x001fe2000c101d24 */
[----:B------:R-:W-:Y:S05]  /*b300*/  EXIT ;  /* 0x000000000000794d */ /* 0x000fea0003800000 */
.L_x_17580:
        /* <DEDUP_REMOVED lines=21> */
.L_x_17585:
[----:B------:R-:W-:Y:S05]  /*b460*/  BSYNC B0 ;  /* 0x0000000000007941 */ /* 0x000fea0003800000 */
.L_x_17584:
[----:B------:R-:W-:-:S05]  /*b470*/  LOP3.LUT R5, R0, R5, RZ, 0xfc, !PT ;  /* 0x0000000500057212 */ /* 0x000fca00078efcff */
[----:B------:R-:W-:Y:S01]  /*b480*/  STG.E.U8 desc[UR36][R2.64], R5 ;  /* 0x0000000502007986 */ /* 0x000fe2000c101124 */
[----:B------:R-:W-:Y:S05]  /*b490*/  EXIT ;  /* 0x000000000000794d */ /* 0x000fea0003800000 */
.L_x_17583:
        /* <DEDUP_REMOVED lines=13> */
.L_x_17587:
[----:B------:R-:W-:Y:S01]  /*b570*/  IMAD.MOV.U32 R0, RZ, RZ, 0x7f ;  /* 0x0000007fff007424 */ /* 0x000fe200078e00ff */
[----:B------:R-:W-:-:S04]  /*b580*/  ISETP.GT.U32.AND P0, PT, R4, 0x7f800000, PT ;  /* 0x7f8000000400780c */ /* 0x000fc80003f04070 */
[----:B------:R-:W-:-:S09]  /*b590*/  SEL R0, R0, 0x7c, P0 ;  /* 0x0000007c00007807 */ /* 0x000fd20000000000 */
.L_x_17588:
[----:B------:R-:W-:Y:S05]  /*b5a0*/  BSYNC B0 ;  /* 0x0000000000007941 */ /* 0x000fea0003800000 */
.L_x_17586:
[----:B------:R-:W-:-:S04]  /*b5b0*/  LOP3.LUT R4, R19, 0x80000000, RZ, 0xc0, !PT ;  /* 0x8000000013047812 */ /* 0x000fc800078ec0ff */
[----:B------:R-:W-:-:S04]  /*b5c0*/  SHF.R.U32.HI R5, RZ, 0x18, R4 ;  /* 0x00000018ff057819 */ /* 0x000fc80000011604 */
[----:B------:R-:W-:-:S05]  /*b5d0*/  LOP3.LUT R5, R0, R5, RZ, 0xfc, !PT ;  /* 0x0000000500057212 */ /* 0x000fca00078efcff */
[----:B------:R-:W-:Y:S01]  /*b5e0*/  STG.E.U8 desc[UR36][R2.64], R5 ;  /* 0x0000000502007986 */ /* 0x000fe2000c101124 */
[----:B------:R-:W-:Y:S05]  /*b5f0*/  EXIT ;  /* 0x000000000000794d */ /* 0x000fea0003800000 */
.L_x_17582:
[----:B-----5:R-:W0:Y:S02]  /*b600*/  I2F.S16 R0, R19 ;  /* 0x0000001300007306 */ /* 0x020e240000101400 */
[----:B0-----:R-:W-:-:S05]  /*b610*/  F2FP.BF16.F32.PACK_AB R0, RZ, R0 ;  /* 0x00000000ff00723e */ /* 0x001fca00000010ff */
[----:B------:R-:W-:Y:S01]  /*b620*/  STG.E.U16 desc[UR36][R2.64], R0 ;  /* 0x0000000002007986 */ /* 0x000fe2000c101524 */
[----:B------:R-:W-:Y:S05]  /*b630*/  EXIT ;  /* 0x000000000000794d */ /* 0x000fea0003800000 */
.L_x_17579:
        /* <DEDUP_REMOVED lines=8> */
[----:B-----5:R-:W-:Y:S01]  /*b6c0*/  STG.E.U16 desc[UR36][R2.64], R19 ;  /* 0x0000001302007986 */ /* 0x020fe2000c101524 */
[----:B------:R-:W-:Y:S05]  /*b6d0*/  EXIT ;  /* 0x000000000000794d */ /* 0x000fea0003800000 */
.L_x_17591:
        /* <DEDUP_REMOVED lines=17> */
.L_x_17594:
[----:B------:R-:W-:-:S04]  /*b7f0*/  LOP3.LUT R0, R19, 0x80000000, RZ, 0xc0, !PT ;  /* 0x8000000013007812 */ /* 0x000fc800078ec0ff */
[----:B------:R-:W-:-:S04]  /*b800*/  SHF.R.U32.HI R5, RZ, 0x18, R0 ;  /* 0x00000018ff057819 */ /* 0x000fc80000011600 */
[----:B------:R-:W-:-:S04]  /*b810*/  LOP3.LUT R4, R4, R5, RZ, 0xfc, !PT ;  /* 0x0000000504047212 */ /* 0x000fc800078efcff */
[----:B------:R-:W-:-:S07]  /*b820*/  PRMT R0, R4, 0x7610, R0 ;  /* 0x0000761004007816 */ /* 0x000fce0000000000 */
.L_x_17593:
[----:B------:R-:W-:Y:S05]  /*b830*/  BSYNC B0 ;  /* 0x0000000000007941 */ /* 0x000fea0003800000 */
.L_x_17592:
[----:B------:R-:W-:Y:S01]  /*b840*/  STG.E.U8 desc[UR36][R2.64], R0 ;  /* 0x0000000002007986 */ /* 0x000fe2000c101124 */
[----:B------:R-:W-:Y:S05]  /*b850*/  EXIT ;  /* 0x000000000000794d */ /* 0x000fea0003800000 */
.L_x_17590:
        /* <DEDUP_REMOVED lines=17> */
.L_x_17597:
[----:B------:R-:W-:-:S04]  /*b970*/  LOP3.LUT R0, R19, 0x80000000, RZ, 0xc0, !PT ;  /* 0x8000000013007812 */ /* 0x000fc800078ec0ff */
[----:B------:R-:W-:-:S04]  /*b980*/  SHF.R.U32.HI R5, RZ, 0x18, R0 ;  /* 0x00000018ff057819 */ /* 0x000fc80000011600 */
[----:B------:R-:W-:-:S04]  /*b990*/  LOP3.LUT R4, R4, R5, RZ, 0xfc, !PT ;  /* 0x0000000504047212 */ /* 0x000fc800078efcff */
[----:B------:R-:W-:-:S07]  /*b9a0*/  PRMT R0, R4, 0x7610, R0 ;  /* 0x0000761004007816 */ /* 0x000fce0000000000 */
.L_x_17596:
[----:B------:R-:W-:Y:S05]  /*b9b0*/  BSYNC B0 ;  /* 0x0000000000007941 */ /* 0x000fea0003800000 */
.L_x_17595:
[----:B------:R-:W-:Y:S01]  /*b9c0*/  STG.E.U8 desc[UR36][R2.64], R0 ;  /* 0x0000000002007986 */ /* 0x000fe2000c101124 */
[----:B------:R-:W-:Y:S05]  /*b9d0*/  EXIT ;  /* 0x000000000000794d */ /* 0x000fea0003800000 */
.L_x_17589:
        /* <DEDUP_REMOVED lines=22> */
.L_x_17572:
        /* <DEDUP_REMOVED lines=15> */
[----:B-1---5:R-:W-:Y:S05]  /*bc30*/  CALL.ABS.NOINC R2 ;  /* 0x0000000002007343 */ /* 0x022fea0003c00000 */
.L_x_17600:
[----:B------:R-:W-:Y:S05]  /*bc40*/  EXIT ;  /* 0x000000000000794d */ /* 0x000fea0003800000 */
.L_x_17599:
[----:B-----5:R-:W-:-:S04]  /*bc50*/  PRMT R4, R19, 0x9910, RZ ;  /* 0x0000991013047816 */ /* 0x020fc800000000ff */
[----:B------:R-:W-:-:S05]  /*bc60*/  SHF.R.S32.HI R5, RZ, 0x1f, R4 ;  /* 0x0000001fff057819 */ /* 0x000fca0000011404 */
[----:B------:R-:W-:Y:S01]  /*bc70*/  STG.E.64 desc[UR36][R2.64], R4 ;  /* 0x0000000402007986 */ /* 0x000fe2000c101b24 */
[----:B------:R-:W-:Y:S05]  /*bc80*/  EXIT ;  /* 0x000000000000794d */ /* 0x000fea0003800000 */
.L_x_17598:
[----:B-----5:R-:W-:-:S05]  /*bc90*/  PRMT R5, R19, 0x9910, RZ ;  /* 0x0000991013057816 */ /* 0x020fca00000000ff */
[----:B------:R-:W-:Y:S01]  /*bca0*/  STG.E desc[UR36][R2.64], R5 ;  /* 0x0000000502007986 */ /* 0x000fe2000c101924 */
[----:B------:R-:W-:Y:S05]  /*bcb0*/  EXIT ;  /* 0x000000000000794d */ /* 0x000fea0003800000 */
.L_x_17601:
        /* <DEDUP_REMOVED lines=12> */
.L_x_57382:


//--------------------- .text._ZN2at6native18elementwise_kernelILi128ELi4EZNS0_22gpu_kernel_impl_nocastINS0_13BinaryFunctorIsssZZZNS0_16fmod_kernel_cudaERNS_18TensorIteratorBaseEENKUlvE_clEvENKUlvE3_clEvEUlssE_EEEEvS5_RKT_EUliE_EEviT1_ --------------------------
	.section	.text._ZN2at6native18elementwise_kernelILi128ELi4EZNS0_22gpu_kernel_impl_nocastINS0_13BinaryFunctorIsssZZZNS0_16fmod_kernel_cudaERNS_18TensorIteratorBaseEENKUlvE_clEvENKUlvE3_clEvEUlssE_EEEEvS5_RKT_EUliE_EEviT1_,"ax",@progbits
	.align	128
        .global         _ZN2at6native18elementwise_kernelILi128ELi4EZNS0_22gpu_kernel_impl_nocastINS0_13BinaryFunctorIsssZZZNS0_16fmod_kernel_cudaERNS_18TensorIteratorBaseEENKUlvE_clEvENKUlvE3_clEvEUlssE_EEEEvS5_RKT_EUliE_EEviT1_
        .type           _ZN2at6native18elementwise_kernelILi128ELi4EZNS0_22gpu_kernel_impl_nocastINS0_13BinaryFunctorIsssZZZNS0_16fmod_kernel_cudaERNS_18TensorIteratorBaseEENKUlvE_clEvENKUlvE3_clEvEUlssE_EEEEvS5_RKT_EUliE_EEviT1_,@function
        .size           _ZN2at6native18elementwise_kernelILi128ELi4EZNS0_22gpu_kernel_impl_nocastINS0_13BinaryFunctorIsssZZZNS0_16fmod_kernel_cudaERNS_18TensorIteratorBaseEENKUlvE_clEvENKUlvE3_clEvEUlssE_EEEEvS5_RKT_EUliE_EEviT1_,(.L_x_57383 - _ZN2at6native18elementwise_kernelILi128ELi4EZNS0_22gpu_kernel_impl_nocastINS0_13BinaryFunctorIsssZZZNS0_16fmod_kernel_cudaERNS_18TensorIteratorBaseEENKUlvE_clEvENKUlvE3_clEvEUlssE_EEEEvS5_RKT_EUliE_EEviT1_)
        .other          _ZN2at6native18elementwise_kernelILi128ELi4EZNS0_22gpu_kernel_impl_nocastINS0_13BinaryFunctorIsssZZZNS0_16fmod_kernel_cudaERNS_18TensorIteratorBaseEENKUlvE_clEvENKUlvE3_clEvEUlssE_EEEEvS5_RKT_EUliE_EEviT1_,@"STO_CUDA_ENTRY STV_DEFAULT"
_ZN2at6native18elementwise_kernelILi128ELi4EZNS0_22gpu_kernel_impl_nocastINS0_13BinaryFunctorIsssZZZNS0_16fmod_kernel_cudaERNS_18TensorIteratorBaseEENKUlvE_clEvENKUlvE3_clEvEUlssE_EEEEvS5_RKT_EUliE_EEviT1_:
.text._ZN2at6native18elementwise_kernelILi128ELi4EZNS0_22gpu_kernel_impl_nocastINS0_13BinaryFunctorIsssZZZNS0_16fmod_kernel_cudaERNS_18TensorIteratorBaseEENKUlvE_clEvENKUlvE3_clEvEUlssE_EEEEvS5_RKT_EUliE_EEviT1_:
        /* <DEDUP_REMOVED lines=363> */
.L_x_17604:
[----:B------:R-:W-:Y:S02]  /*16b0*/  ULDC.64 UR8, c[0x0][0x488] ;  /* 0x0001220000087ab9 */ /* 0x000fe40000000a00 */
[----:B------:R-:W-:-:S04]  /*16c0*/  IADD3 R8, P0, R2, UR8, RZ ;  /* 0x0000000802087c10 */ /* 0x000fc8000ff1e0ff */
[----:B------:R-:W-:Y:S01]  /*16d0*/  IADD3.X R9, RZ, UR9, RZ, P0, !PT ;  /* 0x00000009ff097c10 */ /* 0x000fe200087fe4ff */
[----:B------:R-:W-:-:S04]  /*16e0*/  ULDC.64 UR8, c[0x0][0x480] ;  /* 0x0001200000087ab9 */ /* 0x000fc80000000a00 */
[----:B------:R-:W2:Y:S01]  /*16f0*/  LDG.E.S16 R8, desc[UR4][R8.64] ;  /* 0x0000000408087981 */ /* 0x000ea2000c1e1700 */
[----:B------:R-:W-:-:S04]  /*1700*/  IADD3 R6, P0, R0, UR8, RZ ;  /* 0x0000000800067c10 */ /* 0x000fc8000ff1e0ff */
[----:B------:R-:W-:Y:S01]  /*1710*/  IADD3.X R7, RZ, UR9, RZ, P0, !PT ;  /* 0x00000009ff077c10 */ /* 0x000fe200087fe4ff */
[----:B------:R-:W-:-:S04]  /*1720*/  ULDC.64 UR8, c[0x0][0x478] ;  /* 0x00011e0000087ab9 */ /* 0x000fc80000000a00 */
[----:B------:R0:W3:Y:S01]  /*1730*/  LDG.E.S16 R6, desc[UR4][R6.64] ;  /* 0x0000000406067981 */ /* 0x0000e2000c1e1700 */
[----:B------:R-:W-:Y:S02]  /*1740*/  IADD3 R3, R3, 0x80, RZ ;  /* 0x0000008003037810 */ /* 0x000fe40007ffe0ff */
[-C--:B--2---:R-:W-:Y:S02]  /*1750*/  IABS R2, R8.reuse ;  /* 0x0000000800027213 */ /* 0x084fe40000000000 */
[----:B0-----:R-:W-:Y:S02]  /*1760*/  IABS R7, R8 ;  /* 0x0000000800077213 */ /* 0x001fe40000000000 */
[----:B------:R-:W0:Y:S01]  /*1770*/  I2F.RP R0, R2 ;  /* 0x0000000200007306 */ /* 0x000e220000209400 */
[----:B---3--:R-:W-:Y:S02]  /*1780*/  IABS R4, R6 ;  /* 0x0000000600047213 */ /* 0x008fe40000000000 */
[----:B------:R-:W-:-:S05]  /*1790*/  ISETP.GE.AND P1, PT, R6, RZ, PT ;  /* 0x000000ff0600720c */ /* 0x000fca0003f26270 */
[----:B0-----:R-:W0:Y:S02]  /*17a0*/  MUFU.RCP R0, R0 ;  /* 0x0000000000007308 */ /* 0x001e240000001000 */
[----:B0-----:R-:W-:Y:S02]  /*17b0*/  IADD3 R10, R0, 0xffffffe, RZ ;  /* 0x0ffffffe000a7810 */ /* 0x001fe40007ffe0ff */
[----:B------:R-:W-:-:S04]  /*17c0*/  IADD3 R0, RZ, -R7, RZ ;  /* 0x80000007ff007210 */ /* 0x000fc80007ffe0ff */
[----:B------:R0:W1:Y:S02]  /*17d0*/  F2I.FTZ.U32.TRUNC.NTZ R11, R10 ;  /* 0x0000000a000b7305 */ /* 0x000064000021f000 */
[----:B0-----:R-:W-:Y:S02]  /*17e0*/  MOV R10, RZ ;  /* 0x000000ff000a7202 */ /* 0x001fe40000000f00 */
[----:B-1----:R-:W-:-:S05]  /*17f0*/  IADD3 R9, RZ, -R11, RZ ;  /* 0x8000000bff097210 */ /* 0x002fca0007ffe0ff */
[----:B------:R-:W-:-:S04]  /*1800*/  IMAD R9, R9, R2, RZ ;  /* 0x0000000209097224 */ /* 0x000fc800078e02ff */
[----:B------:R-:W-:-:S06]  /*1810*/  IMAD.HI.U32 R11, R11, R9, R10 ;  /* 0x000000090b0b7227 */ /* 0x000fcc00078e000a */
[----:B------:R-:W-:-:S04]  /*1820*/  IMAD.HI.U32 R11, R11, R4, RZ ;  /* 0x000000040b0b7227 */ /* 0x000fc800078e00ff */
[----:B------:R-:W-:-:S05]  /*1830*/  IMAD R11, R11, R0, R4 ;  /* 0x000000000b0b7224 */ /* 0x000fca00078e0204 */
[----:B------:R-:W-:-:S13]  /*1840*/  ISETP.GT.U32.AND P0, PT, R2, R11, PT ;  /* 0x0000000b0200720c */ /* 0x000fda0003f04070 */
[----:B------:R-:W-:Y:S02]  /*1850*/  @!P0 IADD3 R11, R11, -R2, RZ ;  /* 0x800000020b0b8210 */ /* 0x000fe40007ffe0ff */
[----:B------:R-:W-:Y:S02]  /*1860*/  ISETP.NE.AND P0, PT, R8, RZ, PT ;  /* 0x000000ff0800720c */ /* 0x000fe40003f05270 */
[----:B------:R-:W-:-:S13]  /*1870*/  ISETP.GT.U32.AND P2, PT, R2, R11, PT ;  /* 0x0000000b0200720c */ /* 0x000fda0003f44070 */
[----:B------:R-:W-:Y:S02]  /*1880*/  @!P2 IADD3 R11, R11, -R2, RZ ;  /* 0x800000020b0ba210 */ /* 0x000fe40007ffe0ff */
[----:B------:R-:W-:Y:S02]  /*1890*/  IADD3 R4, P2, R5, UR8, RZ ;  /* 0x0000000805047c10 */ /* 0x000fe4000ff5e0ff */
[----:B------:R-:W-:Y:S02]  /*18a0*/  @!P1 IADD3 R11, -R11, RZ, RZ ;  /* 0x000000ff0b0b9210 */ /* 0x000fe40007ffe1ff */
[----:B------:R-:W-:Y:S02]  /*18b0*/  IADD3.X R5, RZ, UR9, RZ, P2, !PT ;  /* 0x00000009ff057c10 */ /* 0x000fe400097fe4ff */
[----:B------:R-:W-:-:S05]  /*18c0*/  @!P0 LOP3.LUT R11, RZ, R8, RZ, 0x33, !PT ;  /* 0x00000008ff0b8212 */ /* 0x000fca00078e33ff */
[----:B------:R0:W-:Y:S02]  /*18d0*/  STG.E.U16 desc[UR4][R4.64], R11 ;  /* 0x0000000b04007986 */ /* 0x0001e4000c101504 */
.L_x_17603:
[----:B------:R-:W-:Y:S05]  /*18e0*/  BSYNC B0 ;  /* 0x0000000000007941 */ /* 0x000fea0003800000 */
.L_x_17602:
[----:B------:R-:W-:Y:S01]  /*18f0*/  ISETP.GE.AND P0, PT, R3, UR6, PT ;  /* 0x0000000603007c0c */ /* 0x000fe2000bf06270 */
[----:B------:R-:W-:-:S12]  /*1900*/  BSSY B0, `(.L_x_17605) ;  /* 0x000030c000007945 */ /* 0x000fd80003800000 */
[----:B------:R-:W-:Y:S05]  /*1910*/  @P0 BRA `(.L_x_17606) ;  /* 0x0000003000280947 */ /* 0x000fea0003800000 */
[----:B0-----:R-:W0:Y:S01]  /*1920*/  LDC R4, c[0x0][0x218] ;  /* 0x00008600ff047b82 */ /* 0x001e220000000800 */
        /* <DEDUP_REMOVED lines=352> */
.L_x_17607:
        /* <DEDUP_REMOVED lines=33> */
[----:B------:R-:W-:Y:S02]  /*3140*/  @!P0 LOP3.LUT R11, RZ, R8, RZ, 0x33, !PT ;  /* 0x00000008ff0b8212 */ /* 0x000fe400078e33ff */
[----:B------:R-:W-:-:S03]  /*3150*/  ISETP.GE.AND P0, PT, R3, UR6, PT ;  /* 0x0000000603007c0c */ /* 0x000fc6000bf06270 */
[----:B------:R1:W-:Y:S10]  /*3160*/  STG.E.U16 desc[UR4][R4.64], R11 ;  /* 0x0000000b04007986 */ /* 0x0003f4000c101504 */
[----:B------:R-:W-:Y:S05]  /*3170*/  @P0 BRA `(.L_x_17606) ;  /* 0x0000001800100947 */ /* 0x000fea0003800000 */
[----:B-1----:R-:W0:Y:S01]  /*3180*/  LDC R4, c[0x0][0x218] ;  /* 0x00008600ff047b82 */ /* 0x002e220000000800 */
        /* <DEDUP_REMOVED lines=352> */
.L_x_17608:
        /* <DEDUP_REMOVED lines=35> */
.L_x_17606:
[----:B------:R-:W-:Y:S05]  /*49c0*/  BSYNC B0 ;  /* 0x0000000000007941 */ /* 0x000fea0003800000 */
.L_x_17605:
[----:B------:R-:W-:-:S13]  /*49d0*/  ISETP.GE.AND P0, PT, R3, UR6, PT ;  /* 0x0000000603007c0c */ /* 0x000fda000bf06270 */
[----:B------:R-:W-:Y:S05]  /*49e0*/  @P0 EXIT ;  /* 0x000000000000094d */ /* 0x000fea0003800000 */
[----:B012---:R-:W0:Y:S01]  /*49f0*/  LDC R4, c[0x0][0x218] ;  /* 0x00008600ff047b82 */ /* 0x007e220000000800 */
        /* <DEDUP_REMOVED lines=352> */
.L_x_17609:
        /* <DEDUP_REMOVED lines=33> */
[----:B------:R-:W-:Y:S01]  /*6210*/  STG.E.U16 desc[UR4][R2.64], R9 ;  /* 0x0000000902007986 */ /* 0x000fe2000c101504 */
[----:B------:R-:W-:Y:S05]  /*6220*/  EXIT ;  /* 0x000000000000794d */ /* 0x000fea0003800000 */
.L_x_17610:
        /* <DEDUP_REMOVED lines=13> */
.L_x_57383:


//--------------------- .text._ZN2at6native27unrolled_elementwise_kernelINS0_13BinaryFunctorIsssZZZNS0_16fmod_kernel_cudaERNS_18TensorIteratorBaseEENKUlvE_clEvENKUlvE3_clEvEUlssE_EESt5arrayIPcLm3EELi4E23TrivialOffsetCalculatorILi2EjESC_ILi1EjENS0_6memory15LoadWithoutCastENSF_16StoreWithoutCastEEEviT_T0_T2_T3_T4_T5_ --------------------------
	.section	.text._ZN2at6native27unrolled_elementwise_kernelINS0_13BinaryFunctorIsssZZZNS0_16fmod_kernel_cudaERNS_18TensorIteratorBaseEENKUlvE_clEvENKUlvE3_clEvEUlssE_EESt5arrayIPcLm3EELi4E23TrivialOffsetCalculatorILi2EjESC_ILi1EjENS0_6memory15LoadWithoutCastENSF_16StoreWithoutCastEEEviT_T0_T2_T3_T4_T5_,"ax",@progbits
	.align	128
        .global         _ZN2at6native27unrolled_elementwise_kernelINS0_13BinaryFunctorIsssZZZNS0_16fmod_kernel_cudaERNS_18TensorIteratorBaseEENKUlvE_clEvENKUlvE3_clEvEUlssE_EESt5arrayIPcLm3EELi4E23TrivialOffsetCalculatorILi2EjESC_ILi1EjENS0_6memory15LoadWithoutCastENSF_16StoreWithoutCastEEEviT_T0_T2_T3_T4_T5_
        .type           _ZN2at6native27unrolled_elementwise_kernelINS0_13BinaryFunctorIsssZZZNS0_16fmod_kernel_cudaERNS_18TensorIteratorBaseEENKUlvE_clEvENKUlvE3_clEvEUlssE_EESt5arrayIPcLm3EELi4E23TrivialOffsetCalculatorILi2EjESC_ILi1EjENS0_6memory15LoadWithoutCastENSF_16StoreWithoutCastEEEviT_T0_T2_T3_T4_T5_,@function
        .size           _ZN2at6native27unrolled_elementwise_kernelINS0_13BinaryFunctorIsssZZZNS0_16fmod_kernel_cudaERNS_18TensorIteratorBaseEENKUlvE_clEvENKUlvE3_clEvEUlssE_EESt5arrayIPcLm3EELi4E23TrivialOffsetCalculatorILi2EjESC_ILi1EjENS0_6memory15LoadWithoutCastENSF_16StoreWithoutCastEEEviT_T0_T2_T3_T4_T5_,(.L_x_57384 - _ZN2at6native27unrolled_elementwise_kernelINS0_13BinaryFunctorIsssZZZNS0_16fmod_kernel_cudaERNS_18TensorIteratorBaseEENKUlvE_clEvENKUlvE3_clEvEUlssE_EESt5arrayIPcLm3EELi4E23TrivialOffsetCalculatorILi2EjESC_ILi1EjENS0_6memory15LoadWithoutCastENSF_16StoreWithoutCastEEEviT_T0_T2_T3_T4_T5_)
        .other          _ZN2at6native27unrolled_elementwise_kernelINS0_13BinaryFunctorIsssZZZNS0_16fmod_kernel_cudaERNS_18TensorIteratorBaseEENKUlvE_clEvENKUlvE3_clEvEUlssE_EESt5arrayIPcLm3EELi4E23TrivialOffsetCalculatorILi2EjESC_ILi1EjENS0_6memory15LoadWithoutCastENSF_16StoreWithoutCastEEEviT_T0_T2_T3_T4_T5_,@"STO_CUDA_ENTRY STV_DEFAULT"
_ZN2at6native27unrolled_elementwise_kernelINS0_13BinaryFunctorIsssZZZNS0_16fmod_kernel_cudaERNS_18TensorIteratorBaseEENKUlvE_clEvENKUlvE3_clEvEUlssE_EESt5arrayIPcLm3EELi4E23TrivialOffsetCalculatorILi2EjESC_ILi1EjENS0_6memory15LoadWithoutCastENSF_16StoreWithoutCastEEEviT_T0_T2_T3_T4_T5_:
.text._ZN2at6native27unrolled_elementwise_kernelINS0_13BinaryFunctorIsssZZZNS0_16fmod_kernel_cudaERNS_18TensorIteratorBaseEENKUlvE_clEvENKUlvE3_clEvEUlssE_EESt5arrayIPcLm3EELi4E23TrivialOffsetCalculatorILi2EjESC_ILi1EjENS0_6memory15LoadWithoutCastENSF_16StoreWithoutCastEEEviT_T0_T2_T3_T4_T5_:
[----:B------:R-:W-:Y:S01]  /*0000*/  LDC R1, c[0x0][0x28] ;  /* 0x00000a00ff017b82 */ /* 0x000fe20000000800 */
[----:B------:R-:W0:Y:S07]  /*0010*/  S2R R0, SR_CTAID.X ;  /* 0x0000000000007919 */ /* 0x000e2e0000002500 */
[----:B------:R-:W0:Y:S01]  /*0020*/  LDC R3, c[0x0][0x210] ;  /* 0x00008400ff037b82 */ /* 0x000e220000000800 */
[----:B------:R-:W-:Y:S01]  /*0030*/  IMAD.MOV.U32 R22, RZ, RZ, RZ ;  /* 0x000000ffff167224 */ /* 0x000fe200078e00ff */
        /* <DEDUP_REMOVED lines=9> */
[----:B------:R-:W1:Y:S01]  /*00d0*/  @!P1 LDC.64 R20, c[0x0][0x220] ;  /* 0x00008800ff149b82 */ /* 0x000e620000000a00 */
[----:B------:R-:W-:Y:S02]  /*00e0*/  @!P1 IMAD R19, R0, 0x200, R17 ;  /* 0x0000020000139824 */ /* 0x000fe400078e0211 */
[----:B------:R-:W-:-:S05]  /*00f0*/  @!P1 VIADD R17, R17, 0x80 ;  /* 0x0000008011119836 */ /* 0x000fca0000000000 */
[----:B------:R-:W-:Y:S01]  /*0100*/  ISETP.GE.AND P3, PT, R17, R12, PT ;  /* 0x0000000c1100720c */ /* 0x000fe20003f66270 */
[----:B0-----:R-:W-:Y:S01]  /*0110*/  @!P0 IMAD.WIDE.U32 R24, R13, 0x2, R24 ;  /* 0x000000020d188825 */ /* 0x001fe200078e0018 */
[----:B------:R-:W0:Y:S11]  /*0120*/  @!P1 LDC.64 R2, c[0x0][0x228] ;  /* 0x00008a00ff029b82 */ /* 0x000e360000000a00 */
[----:B------:R-:W2:Y:S01]  /*0130*/  @!P3 LDC.64 R4, c[0x0][0x220] ;  /* 0x00008800ff04bb82 */ /* 0x000ea20000000a00 */
[----:B------:R-:W-:Y:S01]  /*0140*/  @!P3 LEA R23, R0, R17, 0x9 ;  /* 0x000000110017b211 */ /* 0x000fe200078e48ff */
[----:B------:R-:W-:-:S02]  /*0150*/  @!P3 VIADD R17, R17, 0x80 ;  /* 0x000000801111b836 */ /* 0x000fc40000000000 */
[----:B-1----:R-:W-:-:S03]  /*0160*/  @!P1 IMAD.WIDE.U32 R20, R19, 0x2, R20 ;  /* 0x0000000213149825 */ /* 0x002fc600078e0014 */
[----:B------:R-:W-:Y:S01]  /*0170*/  ISETP.GE.AND P2, PT, R17, R12, PT ;  /* 0x0000000c1100720c */ /* 0x000fe20003f46270 */
[----:B------:R-:W1:Y:S01]  /*0180*/  @!P3 LDC.64 R6, c[0x0][0x228] ;  /* 0x00008a00ff06bb82 */ /* 0x000e620000000a00 */
[----:B------:R3:W5:Y:S07]  /*0190*/  @!P1 LDG.E.S16 R22, desc[UR4][R20.64] ;  /* 0x0000000414169981 */ /* 0x00076e000c1e1700 */
[----:B---3--:R-:W3:Y:S01]  /*01a0*/  @!P0 LDC.64 R20, c[0x0][0x220] ;  /* 0x00008800ff148b82 */ /* 0x008ee20000000a00 */
[----:B------:R-:W-:-:S03]  /*01b0*/  IMAD.MOV.U32 R14, RZ, RZ, RZ ;  /* 0x000000ffff0e7224 */ /* 0x000fc600078e00ff */
[----:B------:R-:W-:Y:S01]  /*01c0*/  @!P2 LEA R17, R0, R17, 0x9 ;  /* 0x000000110011a211 */ /* 0x000fe200078e48ff */
[----:B--2---:R-:W-:-:S03]  /*01d0*/  @!P3 IMAD.WIDE.U32 R4, R23, 0x2, R4 ;  /* 0x000000021704b825 */ /* 0x004fc600078e0004 */
[----:B------:R-:W2:Y:S01]  /*01e0*/  @!P2 LDC.64 R8, c[0x0][0x220] ;  /* 0x00008800ff08ab82 */ /* 0x000ea20000000a00 */
[----:B-1----:R-:W-:-:S07]  /*01f0*/  @!P3 IMAD.WIDE.U32 R6, R23, 0x2, R6 ;  /* 0x000000021706b825 */ /* 0x002fce00078e0006 */
[----:B------:R-:W1:Y:S01]  /*0200*/  @!P2 LDC.64 R10, c[0x0][0x228] ;  /* 0x00008a00ff0aab82 */ /* 0x000e620000000a00 */
[----:B------:R-:W-:Y:S02]  /*0210*/  IMAD.MOV.U32 R23, RZ, RZ, RZ ;  /* 0x000000ffff177224 */ /* 0x000fe400078e00ff */
[----:B---3--:R-:W-:Y:S01]  /*0220*/  @!P0 IMAD.WIDE.U32 R20, R13, 0x2, R20 ;  /* 0x000000020d148825 */ /* 0x008fe200078e0014 */
[----:B------:R-:W-:-:S04]  /*0230*/  HFMA2.MMA R13, -RZ, RZ, 0, 0 ;  /* 0x00000000ff0d7435 */ /* 0x000fc800000001ff */
[----:B------:R-:W5:Y:S06]  /*0240*/  @!P0 LDG.E.S16 R23, desc[UR4][R20.64] ;  /* 0x0000000414178981 */ /* 0x000f6c000c1e1700 */
[----:B------:R-:W5:Y:S01]  /*0250*/  @!P0 LDG.E.S16 R13, desc[UR4][R24.64] ;  /* 0x00000004180d8981 */ /* 0x000f62000c1e1700 */
[----:B0-----:R-:W-:-:S05]  /*0260*/  @!P1 IMAD.WIDE.U32 R2, R19, 0x2, R2 ;  /* 0x0000000213029825 */ /* 0x001fca00078e0002 */
[----:B------:R0:W5:Y:S01]  /*0270*/  @!P1 LDG.E.S16 R14, desc[UR4][R2.64] ;  /* 0x00000004020e9981 */ /* 0x000162000c1e1700 */
[----:B--2---:R-:W-:-:S04]  /*0280*/  @!P2 IMAD.WIDE.U32 R8, R17, 0x2, R8 ;  /* 0x000000021108a825 */ /* 0x004fc800078e0008 */
[----:B-1----:R-:W-:Y:S01]  /*0290*/  @!P2 IMAD.WIDE.U32 R10, R17, 0x2, R10 ;  /* 0x00000002110aa825 */ /* 0x002fe200078e000a */
[----:B------:R-:W-:Y:S01]  /*02a0*/  CS2R R16, SRZ ;  /* 0x0000000000107805 */ /* 0x000fe2000001ff00 */
[----:B0-----:R-:W0:Y:S01]  /*02b0*/  @!P0 LDC.64 R2, c[0x0][0x218] ;  /* 0x00008600ff028b82 */ /* 0x001e220000000a00 */
[----:B------:R-:W-:-:S04]  /*02c0*/  CS2R R18, SRZ ;  /* 0x0000000000127805 */ /* 0x000fc8000001ff00 */
[----:B------:R1:W5:Y:S04]  /*02d0*/  @!P3 LDG.E.S16 R16, desc[UR4][R4.64] ;  /* 0x000000040410b981 */ /* 0x000368000c1e1700 */
[----:B------:R2:W5:Y:S04]  /*02e0*/  @!P3 LDG.E.S16 R17, desc[UR4][R6.64] ;  /* 0x000000040611b981 */ /* 0x000568000c1e1700 */
[----:B------:R3:W5:Y:S01]  /*02f0*/  @!P2 LDG.E.S16 R19, desc[UR4][R10.64] ;  /* 0x000000040a13a981 */ /* 0x000762000c1e1700 */
[----:B-1----:R-:W-:-:S03]  /*0300*/  IMAD.MOV.U32 R5, RZ, RZ, R15 ;  /* 0x000000ffff057224 */ /* 0x002fc600078e000f */
[----:B------:R1:W5:Y:S02]  /*0310*/  @!P2 LDG.E.S16 R18, desc[UR4][R8.64] ;  /* 0x000000040812a981 */ /* 0x000364000c1e1700 */
[C---:B--2---:R-:W-:Y:S01]  /*0320*/  IADD3 R7, R5.reuse, 0x100, RZ ;  /* 0x0000010005077810 */ /* 0x044fe20007ffe0ff */
[----:B---3--:R-:W-:-:S03]  /*0330*/  VIADD R11, R5, 0x80 ;  /* 0x00000080050b7836 */ /* 0x008fc60000000000 */
[-C--:B------:R-:W-:Y:S02]  /*0340*/  ISETP.GE.AND P1, PT, R7, R12.reuse, PT ;  /* 0x0000000c0700720c */ /* 0x080fe40003f26270 */
[----:B------:R-:W-:Y:S01]  /*0350*/  @!P0 LEA R7, R0, R15, 0x9 ;  /* 0x0000000f00078211 */ /* 0x000fe200078e48ff */
[----:B-1----:R-:W-:Y:S02]  /*0360*/  VIADD R9, R5, 0x180 ;  /* 0x0000018005097836 */ /* 0x002fe40000000000 */
[----:B------:R-:W-:Y:S01]  /*0370*/  @!P0 IMAD.MOV.U32 R5, RZ, RZ, R11 ;  /* 0x000000ffff058224 */ /* 0x000fe200078e000b */
[----:B------:R-:W-:Y:S01]  /*0380*/  BSSY B0, `(.L_x_17611) ;  /* 0x000001d000007945 */ /* 0x000fe20003800000 */
[-C--:B------:R-:W-:Y:S01]  /*0390*/  ISETP.GE.AND P4, PT, R11, R12.reuse, PT ;  /* 0x0000000c0b00720c */ /* 0x080fe20003f86270 */
[----:B0-----:R-:W-:Y:S01]  /*03a0*/  @!P0 IMAD.WIDE.U32 R2, R7, 0x2, R2 ;  /* 0x0000000207028825 */ /* 0x001fe200078e0002 */
[-C--:B------:R-:W-:Y:S02]  /*03b0*/  ISETP.GE.AND P2, PT, R9, R12.reuse, PT ;  /* 0x0000000c0900720c */ /* 0x080fe40003f46270 */
[----:B------:R-:W-:Y:S01]  /*03c0*/  ISETP.GE.AND P3, PT, R5, R12, PT ;  /* 0x0000000c0500720c */ /* 0x000fe20003f66270 */
[----:B------:R-:W-:-:S12]  /*03d0*/  @P0 BRA `(.L_x_17612) ;  /* 0x00000000005c0947 */ /* 0x000fd80003800000 */
[-C--:B-----5:R-:W-:Y:S02]  /*03e0*/  IABS R4, R13.reuse ;  /* 0x0000000d00047213 */ /* 0x0a0fe40000000000 */
[----:B------:R-:W-:Y:S02]  /*03f0*/  IABS R10, R13 ;  /* 0x0000000d000a7213 */ /* 0x000fe40000000000 */
[----:B------:R-:W0:Y:S02]  /*0400*/  I2F.RP R8, R4 ;  /* 0x0000000400087306 */ /* 0x000e240000209400 */
[----:B------:R-:W-:-:S06]  /*0410*/  IADD3 R10, RZ, -R10, RZ ;  /* 0x8000000aff0a7210 */ /* 0x000fcc0007ffe0ff */
[----:B0-----:R-:W0:Y:S02]  /*0420*/  MUFU.RCP R8, R8 ;  /* 0x0000000800087308 */ /* 0x001e240000001000 */
[----:B0-----:R-:W-:Y:S01]  /*0430*/  VIADD R6, R8, 0xffffffe ;  /* 0x0ffffffe08067836 */ /* 0x001fe20000000000 */
[----:B------:R-:W-:-:S05]  /*0440*/  IABS R8, R23 ;  /* 0x0000001700087213 */ /* 0x000fca0000000000 */
        /* <DEDUP_REMOVED lines=9> */
[----:B------:R-:W-:Y:S02]  /*04e0*/  @!P5 IADD3 R7, R7, -R4, RZ ;  /* 0x800000040707d210 */ /* 0x000fe40007ffe0ff */
[----:B------:R-:W-:Y:S02]  /*04f0*/  ISETP.GE.AND P5, PT, R23, RZ, PT ;  /* 0x000000ff1700720c */ /* 0x000fe40003fa6270 */
[----:B------:R-:W-:-:S13]  /*0500*/  ISETP.GT.U32.AND P6, PT, R4, R7, PT ;  /* 0x000000070400720c */ /* 0x000fda0003fc4070 */
[----:B------:R-:W-:Y:S01]  /*0510*/  @!P6 IMAD.IADD R7, R7, 0x1, -R4 ;  /* 0x000000010707e824 */ /* 0x000fe200078e0a04 */
[----:B------:R-:W-:-:S03]  /*0520*/  ISETP.NE.AND P6, PT, R13, RZ, PT ;  /* 0x000000ff0d00720c */ /* 0x000fc60003fc5270 */
[----:B------:R-:W-:-:S10]  /*0530*/  @!P5 IMAD.MOV R7, RZ, RZ, -R7 ;  /* 0x000000ffff07d224 */ /* 0x000fd400078e0a07 */
[----:B------:R-:W-:-:S07]  /*0540*/  @!P6 LOP3.LUT R7, RZ, R13, RZ, 0x33, !PT ;  /* 0x0000000dff07e212 */ /* 0x000fce00078e33ff */
.L_x_17612:
[----:B------:R-:W-:Y:S05]  /*0550*/  BSYNC B0 ;  /* 0x0000000000007941 */ /* 0x000fea0003800000 */
.L_x_17611:
[----:B------:R-:W-:Y:S04]  /*0560*/  BSSY B0, `(.L_x_17613) ;  /* 0x0000018000007945 */ /* 0x000fe80003800000 */
[----:B------:R-:W-:Y:S05]  /*0570*/  @P4 BRA `(.L_x_17614) ;  /* 0x0000000000584947 */ /* 0x000fea0003800000 */
[-C--:B-----5:R-:W-:Y:S02]  /*0580*/  IABS R11, R14.reuse ;  /* 0x0000000e000b7213 */ /* 0x0a0fe40000000000 */
[----:B------:R-:W-:Y:S02]  /*0590*/  IABS R10, R14 ;  /* 0x0000000e000a7213 */ /* 0x000fe40000000000 */
[----:B------:R-:W0:Y:S01]  /*05a0*/  I2F.RP R4, R11 ;  /* 0x0000000b00047306 */ /* 0x000e220000209400 */
[----:B------:R-:W-:-:S07]  /*05b0*/  ISETP.GE.AND P6, PT, R22, RZ, PT ;  /* 0x000000ff1600720c */ /* 0x000fce0003fc6270 */
[----:B0-----:R-:W0:Y:S02]  /*05c0*/  MUFU.RCP R4, R4 ;  /* 0x0000000400047308 */ /* 0x001e240000001000 */
[----:B0-----:R-:W-:Y:S02]  /*05d0*/  IADD3 R8, R4, 0xffffffe, RZ ;  /* 0x0ffffffe04087810 */ /* 0x001fe40007ffe0ff */
[----:B------:R-:W-:-:S04]  /*05e0*/  IABS R4, R22 ;  /* 0x0000001600047213 */ /* 0x000fc80000000000 */
[----:B------:R0:W1:Y:S02]  /*05f0*/  F2I.FTZ.U32.TRUNC.NTZ R9, R8 ;  /* 0x0000000800097305 */ /* 0x000064000021f000 */
[----:B0-----:R-:W-:Y:S01]  /*0600*/  MOV R8, RZ ;  /* 0x000000ff00087202 */ /* 0x001fe20000000f00 */
[----:B-1----:R-:W-:-:S04]  /*0610*/  IMAD.MOV R6, RZ, RZ, -R9 ;  /* 0x000000ffff067224 */ /* 0x002fc800078e0a09 */
[----:B------:R-:W-:Y:S02]  /*0620*/  IMAD R13, R6, R11, RZ ;  /* 0x0000000b060d7224 */ /* 0x000fe400078e02ff */
[----:B------:R-:W-:Y:S02]  /*0630*/  IMAD.MOV R6, RZ, RZ, -R10 ;  /* 0x000000ffff067224 */ /* 0x000fe400078e0a0a */
[----:B------:R-:W-:-:S06]  /*0640*/  IMAD.HI.U32 R9, R9, R13, R8 ;  /* 0x0000000d09097227 */ /* 0x000fcc00078e0008 */
[----:B------:R-:W-:-:S04]  /*0650*/  IMAD.HI.U32 R9, R9, R4, RZ ;  /* 0x0000000409097227 */ /* 0x000fc800078e00ff */
[----:B------:R-:W-:-:S05]  /*0660*/  IMAD R4, R9, R6, R4 ;  /* 0x0000000609047224 */ /* 0x000fca00078e0204 */
[----:B------:R-:W-:-:S13]  /*0670*/  ISETP.GT.U32.AND P4, PT, R11, R4, PT ;  /* 0x000000040b00720c */ /* 0x000fda0003f84070 */
[----:B------:R-:W-:Y:S01]  /*0680*/  @!P4 IMAD.IADD R4, R4, 0x1, -R11 ;  /* 0x000000010404c824 */ /* 0x000fe200078e0a0b */
[----:B------:R-:W-:-:S04]  /*0690*/  ISETP.NE.AND P4, PT, R14, RZ, PT ;  /* 0x000000ff0e00720c */ /* 0x000fc80003f85270 */
[----:B------:R-:W-:-:S13]  /*06a0*/  ISETP.GT.U32.AND P5, PT, R11, R4, PT ;  /* 0x000000040b00720c */ /* 0x000fda0003fa4070 */
[----:B------:R-:W-:-:S05]  /*06b0*/  @!P5 IMAD.IADD R4, R4, 0x1, -R11 ;  /* 0x000000010404d824 */ /* 0x000fca00078e0a0b */
[----:B------:R-:W-:Y:S02]  /*06c0*/  @!P6 IADD3 R4, -R4, RZ, RZ ;  /* 0x000000ff0404e210 */ /* 0x000fe40007ffe1ff */
[----:B------:R-:W-:-:S07]  /*06d0*/  @!P4 LOP3.LUT R4, RZ, R14, RZ, 0x33, !PT ;  /* 0x0000000eff04c212 */ /* 0x000fce00078e33ff */
.L_x_17614:
[----:B------:R-:W-:Y:S05]  /*06e0*/  BSYNC B0 ;  /* 0x0000000000007941 */ /* 0x000fea0003800000 */
.L_x_17613:
[----:B------:R-:W-:Y:S04]  /*06f0*/  BSSY B0, `(.L_x_17615) ;  /* 0x0000018000007945 */ /* 0x000fe80003800000 */
[----:B------:R-:W-:Y:S05]  /*0700*/  @P1 BRA `(.L_x_17616) ;  /* 0x0000000000581947 */ /* 0x000fea0003800000 */
[-C--:B-----5:R-:W-:Y:S02]  /*0710*/  IABS R11, R17.reuse ;  /* 0x00000011000b7213 */ /* 0x0a0fe40000000000 */
[----:B------:R-:W-:Y:S02]  /*0720*/  IABS R14, R17 ;  /* 0x00000011000e7213 */ /* 0x000fe40000000000 */
[----:B------:R-:W0:Y:S01]  /*0730*/  I2F.RP R6, R11 ;  /* 0x0000000b00067306 */ /* 0x000e220000209400 */
[----:B------:R-:W-:-:S07]  /*0740*/  ISETP.GE.AND P5, PT, R16, RZ, PT ;  /* 0x000000ff1000720c */ /* 0x000fce0003fa6270 */
[----:B0-----:R-:W0:Y:S02]  /*0750*/  MUFU.RCP R6, R6 ;  /* 0x0000000600067308 */ /* 0x001e240000001000 */
[----:B0-----:R-:W-:Y:S01]  /*0760*/  VIADD R8, R6, 0xffffffe ;  /* 0x0ffffffe06087836 */ /* 0x001fe20000000000 */
[----:B------:R-:W-:-:S05]  /*0770*/  IABS R6, R16 ;  /* 0x0000001000067213 */ /* 0x000fca0000000000 */
[----:B------:R0:W1:Y:S02]  /*0780*/  F2I.FTZ.U32.TRUNC.NTZ R9, R8 ;  /* 0x0000000800097305 */ /* 0x000064000021f000 */
[----:B0-----:R-:W-:Y:S02]  /*0790*/  IMAD.MOV.U32 R8, RZ, RZ, RZ ;  /* 0x000000ffff087224 */ /* 0x001fe400078e00ff */
[----:B-1----:R-:W-:-:S04]  /*07a0*/  IMAD.MOV R10, RZ, RZ, -R9 ;  /* 0x000000ffff0a7224 */ /* 0x002fc800078e0a09 */
[----:B------:R-:W-:Y:S01]  /*07b0*/  IMAD R13, R10, R11, RZ ;  /* 0x0000000b0a0d7224 */ /* 0x000fe200078e02ff */
[----:B------:R-:W-:-:S03]  /*07c0*/  IADD3 R10, RZ, -R14, RZ ;  /* 0x8000000eff0a7210 */ /* 0x000fc60007ffe0ff */
[----:B------:R-:W-:-:S06]  /*07d0*/  IMAD.HI.U32 R9, R9, R13, R8 ;  /* 0x0000000d09097227 */ /* 0x000fcc00078e0008 */
[----:B------:R-:W-:-:S04]  /*07e0*/  IMAD.HI.U32 R9, R9, R6, RZ ;  /* 0x0000000609097227 */ /* 0x000fc800078e00ff */
[----:B------:R-:W-:-:S05]  /*07f0*/  IMAD R6, R9, R10, R6 ;  /* 0x0000000a09067224 */ /* 0x000fca00078e0206 */
[----:B------:R-:W-:-:S13]  /*0800*/  ISETP.GT.U32.AND P1, PT, R11, R6, PT ;  /* 0x000000060b00720c */ /* 0x000fda0003f24070 */
[----:B------:R-:W-:Y:S02]  /*0810*/  @!P1 IADD3 R6, R6, -R11, RZ ;  /* 0x8000000b06069210 */ /* 0x000fe40007ffe0ff */
[----:B------:R-:W-:Y:S02]  /*0820*/  ISETP.NE.AND P1, PT, R17, RZ, PT ;  /* 0x000000ff1100720c */ /* 0x000fe40003f25270 */
[----:B------:R-:W-:-:S13]  /*0830*/  ISETP.GT.U32.AND P4, PT, R11, R6, PT ;  /* 0x000000060b00720c */ /* 0x000fda0003f84070 */
[----:B------:R-:W-:-:S05]  /*0840*/  @!P4 IMAD.IADD R6, R6, 0x1, -R11 ;  /* 0x000000010606c824 */ /* 0x000fca00078e0a0b */
[----:B------:R-:W-:Y:S02]  /*0850*/  @!P5 IADD3 R6, -R6, RZ, RZ ;  /* 0x000000ff0606d210 */ /* 0x000fe40007ffe1ff */
[----:B------:R-:W-:-:S07]  /*0860*/  @!P1 LOP3.LUT R6, RZ, R17, RZ, 0x33, !PT ;  /* 0x00000011ff069212 */ /* 0x000fce00078e33ff */
.L_x_17616:
[----:B------:R-:W-:Y:S05]  /*0870*/  BSYNC B0 ;  /* 0x0000000000007941 */ /* 0x000fea0003800000 */
.L_x_17615:
[----:B------:R-:W-:Y:S04]  /*0880*/  BSSY B0, `(.L_x_17617) ;  /* 0x000001a000007945 */ /* 0x000fe80003800000 */
[----:B------:R-:W-:Y:S05]  /*0890*/  @P2 BRA `(.L_x_17618) ;  /* 0x0000000000602947 */ /* 0x000fea0003800000 */
[-C--:B-----5:R-:W-:Y:S02]  /*08a0*/  IABS R14, R19.reuse ;  /* 0x00000013000e7213 */ /* 0x0a0fe40000000000 */
[----:B------:R-:W-:Y:S02]  /*08b0*/  IABS R13, R19 ;  /* 0x00000013000d7213 */ /* 0x000fe40000000000 */
[----:B------:R-:W0:Y:S01]  /*08c0*/  I2F.RP R10, R14 ;  /* 0x0000000e000a7306 */ /* 0x000e220000209400 */
[----:B------:R-:W-:Y:S02]  /*08d0*/  ISETP.GE.AND P4, PT, R18, RZ, PT ;  /* 0x000000ff1200720c */ /* 0x000fe40003f86270 */
[----:B------:R-:W-:-:S05]  /*08e0*/  IMAD.MOV R13, RZ, RZ, -R13 ;  /* 0x000000ffff0d7224 */ /* 0x000fca00078e0a0d */
[----:B0-----:R-:W0:Y:S02]  /*08f0*/  MUFU.RCP R10, R10 ;  /* 0x0000000a000a7308 */ /* 0x001e240000001000 */
[----:B0-----:R-:W-:Y:S01]  /*0900*/  VIADD R8, R10, 0xffffffe ;  /* 0x0ffffffe0a087836 */ /* 0x001fe20000000000 */
[----:B------:R-:W-:-:S05]  /*0910*/  IABS R10, R18 ;  /* 0x00000012000a7213 */ /* 0x000fca0000000000 */
[----:B------:R0:W1:Y:S02]  /*0920*/  F2I.FTZ.U32.TRUNC.NTZ R9, R8 ;  /* 0x0000000800097305 */ /* 0x000064000021f000 */
[----:B0-----:R-:W-:Y:S01]  /*0930*/  HFMA2.MMA R8, -RZ, RZ, 0, 0 ;  /* 0x00000000ff087435 */ /* 0x001fe200000001ff */
[----:B-1----:R-:W-:-:S05]  /*0940*/  IADD3 R11, RZ, -R9, RZ ;  /* 0x80000009ff0b7210 */ /* 0x002fca0007ffe0ff */
[----:B------:R-:W-:-:S04]  /*0950*/  IMAD R11, R11, R14, RZ ;  /* 0x0000000e0b0b7224 */ /* 0x000fc800078e02ff */
[----:B------:R-:W-:-:S04]  /*0960*/  IMAD.HI.U32 R9, R9, R11, R8 ;  /* 0x0000000b09097227 */ /* 0x000fc800078e0008 */
[----:B------:R-:W-:Y:S02]  /*0970*/  IMAD.MOV.U32 R11, RZ, RZ, R13 ;  /* 0x000000ffff0b7224 */ /* 0x000fe400078e000d */
[----:B------:R-:W-:-:S04]  /*0980*/  IMAD.HI.U32 R9, R9, R10, RZ ;  /* 0x0000000a09097227 */ /* 0x000fc800078e00ff */
[----:B------:R-:W-:-:S05]  /*0990*/  IMAD R9, R9, R11, R10 ;  /* 0x0000000b09097224 */ /* 0x000fca00078e020a */
[----:B------:R-:W-:-:S13]  /*09a0*/  ISETP.GT.U32.AND P1, PT, R14, R9, PT ;  /* 0x000000090e00720c */ /* 0x000fda0003f24070 */
[----:B------:R-:W-:Y:S02]  /*09b0*/  @!P1 IADD3 R9, R9, -R14, RZ ;  /* 0x8000000e09099210 */ /* 0x000fe40007ffe0ff */
[----:B------:R-:W-:Y:S02]  /*09c0*/  ISETP.NE.AND P1, PT, R19, RZ, PT ;  /* 0x000000ff1300720c */ /* 0x000fe40003f25270 */
[----:B------:R-:W-:-:S13]  /*09d0*/  ISETP.GT.U32.AND P2, PT, R14, R9, PT ;  /* 0x000000090e00720c */ /* 0x000fda0003f44070 */
[----:B------:R-:W-:-:S05]  /*09e0*/  @!P2 IMAD.IADD R9, R9, 0x1, -R14 ;  /* 0x000000010909a824 */ /* 0x000fca00078e0a0e */
[----:B------:R-:W-:-:S05]  /*09f0*/  MOV R11, R9 ;  /* 0x00000009000b7202 */ /* 0x000fca0000000f00 */
[----:B------:R-:W-:Y:S01]  /*0a00*/  @!P4 IMAD.MOV R11, RZ, RZ, -R11 ;  /* 0x000000ffff0bc224 */ /* 0x000fe200078e0a0b */
[----:B------:R-:W-:-:S07]  /*0a10*/  @!P1 LOP3.LUT R11, RZ, R19, RZ, 0x33, !PT ;  /* 0x00000013ff0b9212 */ /* 0x000fce00078e33ff */
.L_x_17618:
[----:B------:R-:W-:Y:S05]  /*0a20*/  BSYNC B0 ;  /* 0x0000000000007941 */ /* 0x000fea0003800000 */
.L_x_17617:
[----:B------:R0:W-:Y:S01]  /*0a30*/  @!P0 STG.E.U16 desc[UR4][R2.64], R7 ;  /* 0x0000000702008986 */ /* 0x0001e2000c101504 */
[----:B------:R-:W-:Y:S04]  /*0a40*/  BSSY B0, `(.L_x_17619) ;  /* 0x000000c000007945 */ /* 0x000fe80003800000 */
[----:B------:R-:W-:Y:S05]  /*0a50*/  @P3 BRA `(.L_x_17620) ;  /* 0x0000000000283947 */ /* 0x000fea0003800000 */
[----:B------:R-:W1:Y:S01]  /*0a60*/  LDC.64 R8, c[0x0][0x218] ;  /* 0x00008600ff087b82 */ /* 0x000e620000000a00 */
[----:B0-----:R-:W-:Y:S01]  /*0a70*/  LEA R3, R0, R5, 0x9 ;  /* 0x0000000500037211 */ /* 0x001fe200078e48ff */
[----:B------:R-:W-:-:S05]  /*0a80*/  VIADD R5, R5, 0x80 ;  /* 0x0000008005057836 */ /* 0x000fca0000000000 */
[----:B------:R-:W-:-:S13]  /*0a90*/  ISETP.GE.AND P0, PT, R5, R12, PT ;  /* 0x0000000c0500720c */ /* 0x000fda0003f06270 */
[----:B------:R-:W-:Y:S01]  /*0aa0*/  @!P0 LEA R7, R0, R5, 0x9 ;  /* 0x0000000500078211 */ /* 0x000fe200078e48ff */
[----:B------:R-:W-:Y:S02]  /*0ab0*/  @!P0 VIADD R5, R5, 0x80 ;  /* 0x0000008005058836 */ /* 0x000fe40000000000 */
[----:B-1----:R-:W-:-:S04]  /*0ac0*/  IMAD.WIDE.U32 R2, R3, 0x2, R8 ;  /* 0x0000000203027825 */ /* 0x002fc800078e0008 */
[----:B------:R-:W-:Y:S01]  /*0ad0*/  @!P0 IMAD.WIDE.U32 R8, R7, 0x2, R8 ;  /* 0x0000000207088825 */ /* 0x000fe200078e0008 */
[----:B------:R1:W-:Y:S04]  /*0ae0*/  STG.E.U16 desc[UR4][R2.64], R4 ;  /* 0x0000000402007986 */ /* 0x0003e8000c101504 */
[----:B------:R1:W-:Y:S02]  /*0af0*/  @!P0 STG.E.U16 desc[UR4][R8.64], R6 ;  /* 0x0000000608008986 */ /* 0x0003e4000c101504 */
.L_x_17620:
[----:B------:R-:W-:Y:S05]  /*0b00*/  BSYNC B0 ;  /* 0x0000000000007941 */ /* 0x000fea0003800000 */
.L_x_17619:
[----:B------:R-:W-:-:S13]  /*0b10*/  ISETP.GE.AND P0, PT, R5, R12, PT ;  /* 0x0000000c0500720c */ /* 0x000fda0003f06270 */
[----:B------:R-:W-:Y:S05]  /*0b20*/  @P0 EXIT ;  /* 0x000000000000094d */ /* 0x000fea0003800000 */
[----:B01----:R-:W0:Y:S01]  /*0b30*/  LDC.64 R2, c[0x0][0x218] ;  /* 0x00008600ff027b82 */ /* 0x003e220000000a00 */
[----:B------:R-:W-:-:S05]  /*0b40*/  LEA R5, R0, R5, 0x9 ;  /* 0x0000000500057211 */ /* 0x000fca00078e48ff */
[----:B0-----:R-:W-:-:S05]  /*0b50*/  IMAD.WIDE.U32 R2, R5, 0x2, R2 ;  /* 0x0000000205027825 */ /* 0x001fca00078e0002 */
[----:B------:R-:W-:Y:S01]  /*0b60*/  STG.E.U16 desc[UR4][R2.64], R11 ;  /* 0x0000000b02007986 */ /* 0x000fe2000c101504 */
[----:B------:R-:W-:Y:S05]  /*0b70*/  EXIT ;  /* 0x000000000000794d */ /* 0x000fea0003800000 */
.L_x_17621:
        /* <DEDUP_REMOVED lines=16> */
.L_x_57384:


//--------------------- .text._ZN2at6native29vectorized_elementwise_kernelILi2ENS0_13BinaryFunctorIsssZZZNS0_16fmod_kernel_cudaERNS_18TensorIteratorBaseEENKUlvE_clEvENKUlvE3_clEvEUlssE_EESt5arrayIPcLm3EEEEviT0_T1_ --------------------------
	.section	.text._ZN2at6native29vectorized_elementwise_kernelILi2ENS0_13BinaryFunctorIsssZZZNS0_16fmod_kernel_cudaERNS_18TensorIteratorBaseEENKUlvE_clEvENKUlvE3_clEvEUlssE_EESt5arrayIPcLm3EEEEviT0_T1_,"ax",@progbits
	.align	128
        .global         _ZN2at6native29vectorized_elementwise_kernelILi2ENS0_13BinaryFunctorIsssZZZNS0_16fmod_kernel_cudaERNS_18TensorIteratorBaseEENKUlvE_clEvENKUlvE3_clEvEUlssE_EESt5arrayIPcLm3EEEEviT0_T1_
        .type           _ZN2at6native29vectorized_elementwise_kernelILi2ENS0_13BinaryFunctorIsssZZZNS0_16fmod_kernel_cudaERNS_18TensorIteratorBaseEENKUlvE_clEvENKUlvE3_clEvEUlssE_EESt5arrayIPcLm3EEEEviT0_T1_,@function
        .size           _ZN2at6native29vectorized_elementwise_kernelILi2ENS0_13BinaryFunctorIsssZZZNS0_16fmod_kernel_cudaERNS_18TensorIteratorBaseEENKUlvE_clEvENKUlvE3_clEvEUlssE_EESt5arrayIPcLm3EEEEviT0_T1_,(.L_x_57385 - _ZN2at6native29vectorized_elementwise_kernelILi2ENS0_13BinaryFunctorIsssZZZNS0_16fmod_kernel_cudaERNS_18TensorIteratorBaseEENKUlvE_clEvENKUlvE3_clEvEUlssE_EESt5arrayIPcLm3EEEEviT0_T1_)
        .other          _ZN2at6native29vectorized_elementwise_kernelILi2ENS0_13BinaryFunctorIsssZZZNS0_16fmod_kernel_cudaERNS_18TensorIteratorBaseEENKUlvE_clEvENKUlvE3_clEvEUlssE_EESt5arrayIPcLm3EEEEviT0_T1_,@"STO_CUDA_ENTRY STV_DEFAULT"
_ZN2at6native29vectorized_elementwise_kernelILi2ENS0_13BinaryFunctorIsssZZZNS0_16fmod_kernel_cudaERNS_18TensorIteratorBaseEENKUlvE_clEvENKUlvE3_clEvEUlssE_EESt5arrayIPcLm3EEEEviT0_T1_:
.text._ZN2at6native29vectorized_elementwise_kernelILi2ENS0_13BinaryFunctorIsssZZZNS0_16fmod_kernel_cudaERNS_18TensorIteratorBaseEENKUlvE_clEvENKUlvE3_clEvEUlssE_EESt5arrayIPcLm3EEEEviT0_T1_:
        /* <DEDUP_REMOVED lines=12> */
[----:B0-----:R-:W-:-:S05]  /*00c0*/  IMAD.WIDE.U32 R6, R10, 0x4, R6 ;  /* 0x000000040a067825 */ /* 0x001fca00078e0006 */
[----:B------:R-:W3:Y:S04]  /*00d0*/  LDG.E R5, desc[UR4][R6.64] ;  /* 0x0000000406057981 */ /* 0x000ee8000c1e1900 */
[----:B------:R-:W4:Y:S01]  /*00e0*/  LDG.E R4, desc[UR4][R6.64+0x200] ;  /* 0x0002000406047981 */ /* 0x000f22000c1e1900 */
[----:B--2---:R-:W-:-:S03]  /*00f0*/  IMAD.WIDE R2, R0, 0x2, R2 ;  /* 0x0000000200027825 */ /* 0x004fc600078e0202 */
[----:B------:R-:W2:Y:S01]  /*0100*/  LDG.E R20, desc[UR4][R6.64+0x400] ;  /* 0x0004000406147981 */ /* 0x000ea2000c1e1900 */
[----:B------:R-:W-:-:S03]  /*0110*/  IMAD.WIDE.U32 R2, R10, 0x4, R2 ;  /* 0x000000040a027825 */ /* 0x000fc600078e0002 */
[----:B------:R0:W5:Y:S04]  /*0120*/  LDG.E R13, desc[UR4][R6.64+0x600] ;  /* 0x00060004060d7981 */ /* 0x000168000c1e1900 */
[----:B------:R-:W2:Y:S04]  /*0130*/  LDG.E R22, desc[UR4][R2.64] ;  /* 0x0000000402167981 */ /* 0x000ea8000c1e1900 */
[----:B------:R-:W5:Y:S01]  /*0140*/  LDG.E R21, desc[UR4][R2.64+0x200] ;  /* 0x0002000402157981 */ /* 0x000f62000c1e1900 */
[----:B---3--:R-:W-:-:S04]  /*0150*/  PRMT R11, R5, 0x9910, RZ ;  /* 0x00009910050b7816 */ /* 0x008fc800000000ff */
[----:B------:R-:W-:Y:S02]  /*0160*/  IABS R18, R11 ;  /* 0x0000000b00127213 */ /* 0x000fe40000000000 */
[----:B------:R-:W-:Y:S02]  /*0170*/  PRMT R12, R5, 0xbb32, RZ ;  /* 0x0000bb32050c7816 */ /* 0x000fe400000000ff */
[----:B------:R-:W1:Y:S02]  /*0180*/  I2F.RP R8, R18 ;  /* 0x0000001200087306 */ /* 0x000e640000209400 */
[----:B------:R-:W-:Y:S02]  /*0190*/  IABS R19, R12 ;  /* 0x0000000c00137213 */ /* 0x000fe40000000000 */
[----:B----4-:R-:W-:-:S04]  /*01a0*/  PRMT R14, R4, 0x9910, RZ ;  /* 0x00009910040e7816 */ /* 0x010fc800000000ff */
[----:B------:R-:W3:Y:S01]  /*01b0*/  I2F.RP R17, R19 ;  /* 0x0000001300117306 */ /* 0x000ee20000209400 */
[----:B------:R-:W-:-:S07]  /*01c0*/  IABS R15, R14 ;  /* 0x0000000e000f7213 */ /* 0x000fce0000000000 */
[----:B-1----:R-:W1:Y:S08]  /*01d0*/  MUFU.RCP R8, R8 ;  /* 0x0000000800087308 */ /* 0x002e700000001000 */
[----:B------:R-:W4:Y:S08]  /*01e0*/  I2F.RP R23, R15 ;  /* 0x0000000f00177306 */ /* 0x000f300000209400 */
[----:B---3--:R-:W0:Y:S01]  /*01f0*/  MUFU.RCP R17, R17 ;  /* 0x0000001100117308 */ /* 0x008e220000001000 */
[----:B-1----:R-:W-:Y:S01]  /*0200*/  VIADD R5, R8, 0xffffffe ;  /* 0x0ffffffe08057836 */ /* 0x002fe20000000000 */
[----:B------:R-:W-:-:S06]  /*0210*/  PRMT R16, R4, 0xbb32, RZ ;  /* 0x0000bb3204107816 */ /* 0x000fcc00000000ff */
[----:B----4-:R-:W1:Y:S08]  /*0220*/  MUFU.RCP R23, R23 ;  /* 0x0000001700177308 */ /* 0x010e700000001000 */
[----:B------:R-:W3:Y:S01]  /*0230*/  F2I.FTZ.U32.TRUNC.NTZ R5, R5 ;  /* 0x0000000500057305 */ /* 0x000ee2000021f000 */
[----:B0-----:R-:W-:Y:S01]  /*0240*/  VIADD R6, R17, 0xffffffe ;  /* 0x0ffffffe11067836 */ /* 0x001fe20000000000 */
[----:B------:R-:W-:-:S06]  /*0250*/  IABS R17, R16 ;  /* 0x0000001000117213 */ /* 0x000fcc0000000000 */
[----:B------:R-:W0:Y:S01]  /*0260*/  I2F.RP R8, R17 ;  /* 0x0000001100087306 */ /* 0x000e220000209400 */
[----:B-1----:R-:W-:Y:S01]  /*0270*/  IADD3 R9, R23, 0xffffffe, RZ ;  /* 0x0ffffffe17097810 */ /* 0x002fe20007ffe0ff */
[----:B------:R-:W-:Y:S02]  /*0280*/  IMAD.MOV.U32 R4, RZ, RZ, RZ ;  /* 0x000000ffff047224 */ /* 0x000fe400078e00ff */
[----:B---3--:R-:W-:-:S04]  /*0290*/  IMAD.MOV R23, RZ, RZ, -R5 ;  /* 0x000000ffff177224 */ /* 0x008fc800078e0a05 */
[----:B------:R-:W-:Y:S01]  /*02a0*/  IMAD R23, R23, R18, RZ ;  /* 0x0000001217177224 */ /* 0x000fe200078e02ff */
[----:B------:R-:W1:Y:S03]  /*02b0*/  F2I.FTZ.U32.TRUNC.NTZ R7, R6 ;  /* 0x0000000600077305 */ /* 0x000e66000021f000 */
[----:B------:R-:W-:-:S05]  /*02c0*/  IMAD.HI.U32 R4, R5, R23, R4 ;  /* 0x0000001705047227 */ /* 0x000fca00078e0004 */
[----:B0-----:R-:W0:Y:S08]  /*02d0*/  MUFU.RCP R5, R8 ;  /* 0x0000000800057308 */ /* 0x001e300000001000 */
[----:B------:R-:W3:Y:S01]  /*02e0*/  F2I.FTZ.U32.TRUNC.NTZ R9, R9 ;  /* 0x0000000900097305 */ /* 0x000ee2000021f000 */
[----:B-1----:R-:W-:-:S04]  /*02f0*/  IMAD.MOV R6, RZ, RZ, -R7 ;  /* 0x000000ffff067224 */ /* 0x002fc800078e0a07 */
[----:B------:R-:W-:Y:S01]  /*0300*/  IMAD R23, R6, R19, RZ ;  /* 0x0000001306177224 */ /* 0x000fe200078e02ff */
[----:B0-----:R-:W-:Y:S01]  /*0310*/  IADD3 R5, R5, 0xffffffe, RZ ;  /* 0x0ffffffe05057810 */ /* 0x001fe20007ffe0ff */
[----:B------:R-:W-:Y:S01]  /*0320*/  IMAD.MOV.U32 R6, RZ, RZ, RZ ;  /* 0x000000ffff067224 */ /* 0x000fe200078e00ff */
[----:B---3--:R-:W-:-:S04]  /*0330*/  IADD3 R24, RZ, -R9, RZ ;  /* 0x80000009ff187210 */ /* 0x008fc80007ffe0ff */
[----:B------:R-:W0:Y:S01]  /*0340*/  F2I.FTZ.U32.TRUNC.NTZ R5, R5 ;  /* 0x0000000500057305 */ /* 0x000e22000021f000 */
[----:B------:R-:W-:Y:S01]  /*0350*/  IMAD.HI.U32 R23, R7, R23, R6 ;  /* 0x0000001707177227 */ /* 0x000fe200078e0006 */
[----:B--2---:R-:W-:-:S03]  /*0360*/  PRMT R27, R22, 0x9910, RZ ;  /* 0x00009910161b7816 */ /* 0x004fc600000000ff */
[----:B------:R-:W-:Y:S02]  /*0370*/  IMAD R7, R24, R15, RZ ;  /* 0x0000000f18077224 */ /* 0x000fe400078e02ff */
[----:B------:R-:W-:Y:S01]  /*0380*/  IMAD.MOV.U32 R8, RZ, RZ, RZ ;  /* 0x000000ffff087224 */ /* 0x000fe200078e00ff */
[----:B------:R-:W-:-:S03]  /*0390*/  PRMT R26, R22, 0xbb32, RZ ;  /* 0x0000bb32161a7816 */ /* 0x000fc600000000ff */
[----:B------:R-:W-:Y:S01]  /*03a0*/  IMAD.HI.U32 R6, R9, R7, R8 ;  /* 0x0000000709067227 */ /* 0x000fe200078e0008 */
[----:B------:R-:W-:Y:S02]  /*03b0*/  IABS R9, R11 ;  /* 0x0000000b00097213 */ /* 0x000fe40000000000 */
[----:B------:R-:W-:Y:S02]  /*03c0*/  IABS R7, R27 ;  /* 0x0000001b00077213 */ /* 0x000fe40000000000 */
[----:B------:R-:W-:Y:S01]  /*03d0*/  IABS R22, R26 ;  /* 0x0000001a00167213 */ /* 0x000fe20000000000 */
[----:B------:R-:W-:Y:S01]  /*03e0*/  IMAD.MOV R8, RZ, RZ, -R9 ;  /* 0x000000ffff087224 */ /* 0x000fe200078e0a09 */
[----:B------:R-:W-:Y:S01]  /*03f0*/  IABS R24, R12 ;  /* 0x0000000c00187213 */ /* 0x000fe20000000000 */
[----:B------:R-:W-:-:S04]  /*0400*/  IMAD.HI.U32 R9, R4, R7, RZ ;  /* 0x0000000704097227 */ /* 0x000fc800078e00ff */
[----:B------:R-:W-:Y:S01]  /*0410*/  IMAD.MOV.U32 R4, RZ, RZ, R22 ;  /* 0x000000ffff047224 */ /* 0x000fe200078e0016 */
[----:B0-----:R-:W-:Y:S01]  /*0420*/  IADD3 R22, RZ, -R5, RZ ;  /* 0x80000005ff167210 */ /* 0x001fe20007ffe0ff */
[----:B------:R-:W-:Y:S02]  /*0430*/  IMAD.MOV R24, RZ, RZ, -R24 ;  /* 0x000000ffff187224 */ /* 0x000fe400078e0a18 */
[----:B------:R-:W-:Y:S02]  /*0440*/  IMAD R7, R9, R8, R7 ;  /* 0x0000000809077224 */ /* 0x000fe400078e0207 */
[----:B------:R-:W-:Y:S01]  /*0450*/  IMAD R25, R22, R17, RZ ;  /* 0x0000001116197224 */ /* 0x000fe200078e02ff */
[----:B-----5:R-:W-:Y:S01]  /*0460*/  PRMT R9, R21, 0x9910, RZ ;  /* 0x0000991015097816 */ /* 0x020fe200000000ff */
[----:B------:R-:W-:Y:S01]  /*0470*/  IMAD.MOV.U32 R8, RZ, RZ, R24 ;  /* 0x000000ffff087224 */ /* 0x000fe200078e0018 */
[----:B------:R-:W2:Y:S01]  /*0480*/  LDG.E R22, desc[UR4][R2.64+0x400] ;  /* 0x0004000402167981 */ /* 0x000ea2000c1e1900 */
[----:B------:R-:W-:-:S04]  /*0490*/  IMAD.HI.U32 R23, R23, R4, RZ ;  /* 0x0000000417177227 */ /* 0x000fc800078e00ff */
[----:B------:R-:W-:Y:S01]  /*04a0*/  IMAD R8, R23, R8, R4 ;  /* 0x0000000817087224 */ /* 0x000fe200078e0204 */
[----:B------:R-:W-:Y:S02]  /*04b0*/  IABS R4, R14 ;  /* 0x0000000e00047213 */ /* 0x000fe40000000000 */
[----:B------:R-:W-:-:S03]  /*04c0*/  IABS R23, R9 ;  /* 0x0000000900177213 */ /* 0x000fc60000000000 */
[----:B------:R-:W-:Y:S02]  /*04d0*/  IMAD.MOV R4, RZ, RZ, -R4 ;  /* 0x000000ffff047224 */ /* 0x000fe400078e0a04 */
[----:B------:R-:W-:-:S04]  /*04e0*/  IMAD.HI.U32 R6, R6, R23, RZ ;  /* 0x0000001706067227 */ /* 0x000fc800078e00ff */
[----:B------:R-:W-:Y:S02]  /*04f0*/  IMAD R6, R6, R4, R23 ;  /* 0x0000000406067224 */ /* 0x000fe400078e0217 */
[----:B------:R-:W-:-:S04]  /*0500*/  IMAD.MOV.U32 R4, RZ, RZ, RZ ;  /* 0x000000ffff047224 */ /* 0x000fc800078e00ff */
[----:B------:R-:W-:Y:S02]  /*0510*/  IMAD.HI.U32 R4, R5, R25, R4 ;  /* 0x0000001905047227 */ /* 0x000fe400078e0004 */
[----:B------:R0:W3:Y:S01]  /*0520*/  LDG.E R25, desc[UR4][R2.64+0x600] ;  /* 0x0006000402197981 */ /* 0x0000e2000c1e1900 */
[----:B------:R-:W-:-:S04]  /*0530*/  PRMT R23, R20, 0x9910, RZ ;  /* 0x0000991014177816 */ /* 0x000fc800000000ff */
[----:B------:R-:W-:-:S04]  /*0540*/  IABS R24, R23 ;  /* 0x0000001700187213 */ /* 0x000fc80000000000 */
[----:B------:R-:W1:Y:S08]  /*0550*/  I2F.RP R28, R24 ;  /* 0x00000018001c7306 */ /* 0x000e700000209400 */
[----:B-1----:R-:W1:Y:S01]  /*0560*/  MUFU.RCP R28, R28 ;  /* 0x0000001c001c7308 */ /* 0x002e620000001000 */
[----:B------:R-:W-:Y:S02]  /*0570*/  PRMT R21, R21, 0xbb32, RZ ;  /* 0x0000bb3215157816 */ /* 0x000fe400000000ff */
[----:B------:R-:W-:-:S02]  /*0580*/  ISETP.GE.AND P1, PT, R27, RZ, PT ;  /* 0x000000ff1b00720c */ /* 0x000fc40003f26270 */
[----:B------:R-:W-:Y:S01]  /*0590*/  IABS R27, R16 ;  /* 0x00000010001b7213 */ /* 0x000fe20000000000 */
[----:B-1----:R-:W-:Y:S01]  /*05a0*/  VIADD R5, R28, 0xffffffe ;  /* 0x0ffffffe1c057836 */ /* 0x002fe20000000000 */
[----:B0-----:R-:W-:-:S05]  /*05b0*/  IABS R3, R21 ;  /* 0x0000001500037213 */ /* 0x001fca0000000000 */
[----:B------:R-:W0:Y:S01]  /*05c0*/  F2I.FTZ.U32.TRUNC.NTZ R5, R5 ;  /* 0x0000000500057305 */ /* 0x000e22000021f000 */
[----:B------:R-:W-:Y:S01]  /*05d0*/  IADD3 R2, RZ, -R27, RZ ;  /* 0x8000001bff027210 */ /* 0x000fe20007ffe0ff */
[----:B------:R-:W-:-:S04]  /*05e0*/  IMAD.HI.U32 R4, R4, R3, RZ ;  /* 0x0000000304047227 */ /* 0x000fc800078e00ff */
[----:B------:R-:W-:Y:S02]  /*05f0*/  IMAD R28, R4, R2, R3 ;  /* 0x00000002041c7224 */ /* 0x000fe400078e0203 */
[----:B------:R-:W-:Y:S02]  /*0600*/  IMAD.MOV.U32 R4, RZ, RZ, RZ ;  /* 0x000000ffff047224 */ /* 0x000fe400078e00ff */
[----:B0-----:R-:W-:Y:S01]  /*0610*/  IMAD.MOV R3, RZ, RZ, -R5 ;  /* 0x000000ffff037224 */ /* 0x001fe200078e0a05 */
[----:B------:R-:W-:-:S03]  /*0620*/  ISETP.GE.AND P0, PT, R26, RZ, PT ;  /* 0x000000ff1a00720c */ /* 0x000fc60003f06270 */
[----:B------:R-:W-:-:S04]  /*0630*/  IMAD R3, R3, R24, RZ ;  /* 0x0000001803037224 */ /* 0x000fc800078e02ff */
[----:B------:R-:W-:Y:S01]  /*0640*/  IMAD.HI.U32 R26, R5, R3, R4 ;  /* 0x00000003051a7227 */ /* 0x000fe200078e0004 */
[----:B------:R-:W-:-:S04]  /*0650*/  PRMT R4, R20, 0xbb32, RZ ;  /* 0x0000bb3214047816 */ /* 0x000fc800000000ff */
[----:B------:R-:W-:-:S04]  /*0660*/  IABS R5, R4 ;  /* 0x0000000400057213 */ /* 0x000fc80000000000 */
[----:B------:R-:W0:Y:S01]  /*0670*/  I2F.RP R20, R5 ;  /* 0x0000000500147306 */ /* 0x000e220000209400 */
[----:B------:R-:W-:-:S07]  /*0680*/  ISETP.GT.U32.AND P3, PT, R19, R8, PT ;  /* 0x000000081300720c */ /* 0x000fce0003f64070 */
[----:B0-----:R-:W0:Y:S01]  /*0690*/  MUFU.RCP R20, R20 ;  /* 0x0000001400147308 */ /* 0x001e220000001000 */
[----:B------:R-:W-:-:S05]  /*06a0*/  ISETP.GT.U32.AND P2, PT, R18, R7, PT ;  /* 0x000000071200720c */ /* 0x000fca0003f44070 */
[----:B------:R-:W-:-:S05]  /*06b0*/  @!P3 IMAD.IADD R8, R8, 0x1, -R19 ;  /* 0x000000010808b824 */ /* 0x000fca00078e0a13 */
[----:B------:R-:W-:Y:S01]  /*06c0*/  ISETP.GT.U32.AND P3, PT, R19, R8, PT ;  /* 0x000000081300720c */ /* 0x000fe20003f64070 */
[----:B0-----:R-:W-:-:S04]  /*06d0*/  VIADD R2, R20, 0xffffffe ;  /* 0x0ffffffe14027836 */ /* 0x001fc80000000000 */
[----:B------:R0:W1:Y:S01]  /*06e0*/  F2I.FTZ.U32.TRUNC.NTZ R3, R2 ;  /* 0x0000000200037305 */ /* 0x000062000021f000 */
[----:B------:R-:W-:-:S04]  /*06f0*/  @!P2 IADD3 R7, R7, -R18, RZ ;  /* 0x800000120707a210 */ /* 0x000fc80007ffe0ff */
[----:B------:R-:W-:-:S03]  /*0700*/  ISETP.GT.U32.AND P2, PT, R18, R7, PT ;  /* 0x000000071200720c */ /* 0x000fc60003f44070 */
[----:B------:R-:W-:Y:S02]  /*0710*/  @!P3 IADD3 R8, R8, -R19, RZ ;  /* 0x800000130808b210 */ /* 0x000fe40007ffe0ff */
[----:B------:R-:W-:Y:S01]  /*0720*/  PRMT R19, R13, 0x9910, RZ ;  /* 0x000099100d137816 */ /* 0x000fe200000000ff */
[----:B0-----:R-:W-:Y:S02]  /*0730*/  IMAD.MOV.U32 R2, RZ, RZ, RZ ;  /* 0x000000ffff027224 */ /* 0x001fe400078e00ff */
[----:B-1----:R-:W-:Y:S01]  /*0740*/  IMAD.MOV R27, RZ, RZ, -R3 ;  /* 0x000000ffff1b7224 */ /* 0x002fe200078e0a03 */
[----:B------:R-:W-:-:S03]  /*0750*/  IABS R20, R19 ;  /* 0x0000001300147213 */ /* 0x000fc60000000000 */
[----:B------:R-:W-:Y:S02]  /*0760*/  IMAD R27, R27, R5, RZ ;  /* 0x000000051b1b7224 */ /* 0x000fe400078e02ff */
[----:B------:R-:W-:Y:S02]  /*0770*/  @!P2 IMAD.IADD R7, R7, 0x1, -R18 ;  /* 0x000000010707a824 */ /* 0x000fe400078e0a12 */
[----:B------:R-:W-:Y:S02]  /*0780*/  IMAD.HI.U32 R18, R3, R27, R2 ;  /* 0x0000001b03127227 */ /* 0x000fe400078e0002 */
[----:B------:R-:W0:Y:S01]  /*0790*/  I2F.RP R27, R20 ;  /* 0x00000014001b7306 */ /* 0x000e220000209400 */
[----:B------:R-:W-:-:S07]  /*07a0*/  ISETP.GT.U32.AND P3, PT, R15, R6, PT ;  /* 0x000000060f00720c */ /* 0x000fce0003f64070 */
[----:B0-----:R-:W0:Y:S01]  /*07b0*/  MUFU.RCP R27, R27 ;  /* 0x0000001b001b7308 */ /* 0x001e220000001000 */
[----:B------:R-:W-:-:S05]  /*07c0*/  ISETP.NE.AND P2, PT, R11, RZ, PT ;  /* 0x000000ff0b00720c */ /* 0x000fca0003f45270 */
[----:B------:R-:W-:Y:S01]  /*07d0*/  @!P3 IADD3 R6, R6, -R15, RZ ;  /* 0x8000000f0606b210 */ /* 0x000fe20007ffe0ff */
[----:B------:R-:W-:Y:S02]  /*07e0*/  @!P1 IMAD.MOV R7, RZ, RZ, -R7 ;  /* 0x000000ffff079224 */ /* 0x000fe400078e0a07 */
[----:B0-----:R-:W-:-:S04]  /*07f0*/  VIADD R2, R27, 0xffffffe ;  /* 0x0ffffffe1b027836 */ /* 0x001fc80000000000 */
[----:B------:R0:W1:Y:S01]  /*0800*/  F2I.FTZ.U32.TRUNC.NTZ R3, R2 ;  /* 0x0000000200037305 */ /* 0x000062000021f000 */
[----:B------:R-:W-:Y:S02]  /*0810*/  @!P2 LOP3.LUT R7, RZ, R11, RZ, 0x33, !PT ;  /* 0x0000000bff07a212 */ /* 0x000fe400078e33ff */
[----:B------:R-:W-:Y:S02]  /*0820*/  ISETP.GT.U32.AND P2, PT, R15, R6, PT ;  /* 0x000000060f00720c */ /* 0x000fe40003f44070 */
[----:B------:R-:W-:Y:S01]  /*0830*/  ISETP.GE.AND P1, PT, R9, RZ, PT ;  /* 0x000000ff0900720c */ /* 0x000fe20003f26270 */
[----:B0-----:R-:W-:Y:S02]  /*0840*/  IMAD.MOV.U32 R2, RZ, RZ, RZ ;  /* 0x000000ffff027224 */ /* 0x001fe400078e00ff */
[----:B-1----:R-:W-:-:S04]  /*0850*/  IMAD.MOV R11, RZ, RZ, -R3 ;  /* 0x000000ffff0b7224 */ /* 0x002fc800078e0a03 */
[----:B------:R-:W-:-:S04]  /*0860*/  IMAD R9, R11, R20, RZ ;  /* 0x000000140b097224 */ /* 0x000fc800078e02ff */
[----:B------:R-:W-:Y:S02]  /*0870*/  @!P2 IMAD.IADD R6, R6, 0x1, -R15 ;  /* 0x000000010606a824 */ /* 0x000fe400078e0a0f */
[----:B------:R-:W-:Y:S01]  /*0880*/  IMAD.HI.U32 R15, R3, R9, R2 ;  /* 0x00000009030f7227 */ /* 0x000fe200078e0002 */
[----:B------:R-:W-:-:S04]  /*0890*/  PRMT R9, R13, 0xbb32, RZ ;  /* 0x0000bb320d097816 */ /* 0x000fc800000000ff */
[----:B------:R-:W-:-:S04]  /*08a0*/  IABS R11, R9 ;  /* 0x00000009000b7213 */ /* 0x000fc80000000000 */
[----:B------:R-:W0:Y:S01]  /*08b0*/  I2F.RP R3, R11 ;  /* 0x0000000b00037306 */ /* 0x000e220000209400 */
[----:B------:R-:W-:Y:S02]  /*08c0*/  ISETP.GT.U32.AND P3, PT, R17, R28, PT ;  /* 0x0000001c1100720c */ /* 0x000fe40003f64070 */
[----:B------:R-:W-:-:S05]  /*08d0*/  ISETP.NE.AND P2, PT, R12, RZ, PT ;  /* 0x000000ff0c00720c */ /* 0x000fca0003f45270 */
[----:B0-----:R-:W0:Y:S06]  /*08e0*/  MUFU.RCP R3, R3 ;  /* 0x0000000300037308 */ /* 0x001e2c0000001000 */
[----:B------:R-:W-:Y:S01]  /*08f0*/  @!P3 IADD3 R28, R28, -R17, RZ ;  /* 0x800000111c1cb210 */ /* 0x000fe20007ffe0ff */
[----:B------:R-:W-:-:S03]  /*0900*/  @!P0 IMAD.MOV R8, RZ, RZ, -R8 ;  /* 0x000000ffff088224 */ /* 0x000fc600078e0a08 */
[----:B------:R-:W-:Y:S02]  /*0910*/  ISETP.GT.U32.AND P4, PT, R17, R28, PT ;  /* 0x0000001c1100720c */ /* 0x000fe40003f84070 */
[----:B------:R-:W-:Y:S02]  /*0920*/  @!P2 LOP3.LUT R8, RZ, R12, RZ, 0x33, !PT ;  /* 0x0000000cff08a212 */ /* 0x000fe400078e33ff */
[----:B------:R-:W-:Y:S02]  /*0930*/  ISETP.NE.AND P3, PT, R14, RZ, PT ;  /* 0x000000ff0e00720c */ /* 0x000fe40003f65270 */
[----:B------:R-:W-:Y:S02]  /*0940*/  ISETP.GE.AND P2, PT, R21, RZ, PT ;  /* 0x000000ff1500720c */ /* 0x000fe40003f46270 */
[----:B0-----:R-:W-:Y:S02]  /*0950*/  IADD3 R3, R3, 0xffffffe, RZ ;  /* 0x0ffffffe03037810 */ /* 0x001fe40007ffe0ff */
[----:B------:R-:W-:-:S04]  /*0960*/  ISETP.NE.AND P0, PT, R16, RZ, PT ;  /* 0x000000ff1000720c */ /* 0x000fc80003f05270 */
[----:B------:R-:W0:Y:S01]  /*0970*/  F2I.FTZ.U32.TRUNC.NTZ R3, R3 ;  /* 0x0000000300037305 */ /* 0x000e22000021f000 */
[----:B------:R-:W-:Y:S01]  /*0980*/  @!P4 IMAD.IADD R28, R28, 0x1, -R17 ;  /* 0x000000011c1cc824 */ /* 0x000fe200078e0a11 */
[----:B------:R-:W-:Y:S01]  /*0990*/  IABS R12, R23 ;  /* 0x00000017000c7213 */ /* 0x000fe20000000000 */
[----:B------:R-:W-:Y:S01]  /*09a0*/  @!P1 IMAD.MOV R6, RZ, RZ, -R6 ;  /* 0x000000ffff069224 */ /* 0x000fe200078e0a06 */
[----:B------:R-:W-:Y:S01]  /*09b0*/  @!P3 LOP3.LUT R6, RZ, R14, RZ, 0x33, !PT ;  /* 0x0000000eff06b212 */ /* 0x000fe200078e33ff */
[----:B------:R-:W-:Y:S02]  /*09c0*/  @!P2 IMAD.MOV R28, RZ, RZ, -R28 ;  /* 0x000000ffff1ca224 */ /* 0x000fe400078e0a1c */
[----:B------:R-:W-:Y:S02]  /*09d0*/  IMAD.MOV R14, RZ, RZ, -R12 ;  /* 0x000000ffff0e7224 */ /* 0x000fe400078e0a0c */
[----:B------:R-:W-:Y:S01]  /*09e0*/  @!P0 LOP3.LUT R28, RZ, R16, RZ, 0x33, !PT ;  /* 0x00000010ff1c8212 */ /* 0x000fe200078e33ff */
[----:B0-----:R-:W-:Y:S01]  /*09f0*/  IMAD.MOV R16, RZ, RZ, -R3 ;  /* 0x000000ffff107224 */ /* 0x001fe200078e0a03 */
[----:B--2---:R-:W-:-:S04]  /*0a00*/  PRMT R2, R22, 0x9910, RZ ;  /* 0x0000991016027816 */ /* 0x004fc800000000ff */
[----:B------:R-:W-:Y:S02]  /*0a10*/  IABS R13, R2 ;  /* 0x00000002000d7213 */ /* 0x000fe40000000000 */
[----:B------:R-:W-:-:S03]  /*0a20*/  PRMT R12, R22, 0xbb32, RZ ;  /* 0x0000bb32160c7816 */ /* 0x000fc600000000ff */
[----:B------:R-:W-:Y:S01]  /*0a30*/  IMAD.HI.U32 R26, R26, R13, RZ ;  /* 0x0000000d1a1a7227 */ /* 0x000fe200078e00ff */
[----:B------:R-:W-:Y:S02]  /*0a40*/  ISETP.GE.AND P2, PT, R2, RZ, PT ;  /* 0x000000ff0200720c */ /* 0x000fe40003f46270 */
[----:B------:R-:W-:Y:S01]  /*0a50*/  IABS R17, R12 ;  /* 0x0000000c00117213 */ /* 0x000fe20000000000 */
[----:B------:R-:W-:Y:S01]  /*0a60*/  IMAD R13, R26, R14, R13 ;  /* 0x0000000e1a0d7224 */ /* 0x000fe200078e020d */
[----:B------:R-:W-:Y:S01]  /*0a70*/  IABS R14, R4 ;  /* 0x00000004000e7213 */ /* 0x000fe20000000000 */
[----:B------:R-:W-:Y:S02]  /*0a80*/  IMAD.MOV.U32 R2, RZ, RZ, R16 ;  /* 0x000000ffff027224 */ /* 0x000fe400078e0010 */
[----:B------:R-:W-:Y:S01]  /*0a90*/  IMAD.HI.U32 R18, R18, R17, RZ ;  /* 0x0000001112127227 */ /* 0x000fe200078e00ff */
[----:B------:R-:W-:-:S03]  /*0aa0*/  IADD3 R14, RZ, -R14, RZ ;  /* 0x8000000eff0e7210 */ /* 0x000fc60007ffe0ff */
[----:B------:R-:W-:Y:S02]  /*0ab0*/  IMAD R21, R2, R11, RZ ;  /* 0x0000000b02157224 */ /* 0x000fe400078e02ff */
[----:B------:R-:W-:Y:S01]  /*0ac0*/  IMAD.MOV.U32 R2, RZ, RZ, RZ ;  /* 0x000000ffff027224 */ /* 0x000fe200078e00ff */
[----:B---3--:R-:W-:Y:S01]  /*0ad0*/  PRMT R16, R25, 0x9910, RZ ;  /* 0x0000991019107816 */ /* 0x008fe200000000ff */
[----:B------:R-:W-:Y:S02]  /*0ae0*/  IMAD R14, R18, R14, R17 ;  /* 0x0000000e120e7224 */ /* 0x000fe400078e0211 */
[----:B------:R-:W-:Y:S01]  /*0af0*/  IMAD.HI.U32 R2, R3, R21, R2 ;  /* 0x0000001503027227 */ /* 0x000fe200078e0002 */
[----:B------:R-:W-:Y:S02]  /*0b00*/  IABS R18, R16 ;  /* 0x0000001000127213 */ /* 0x000fe40000000000 */
[----:B------:R-:W-:Y:S02]  /*0b10*/  IABS R3, R19 ;  /* 0x0000001300037213 */ /* 0x000fe40000000000 */
[----:B------:R-:W-:Y:S01]  /*0b20*/  PRMT R25, R25, 0xbb32, RZ ;  /* 0x0000bb3219197816 */ /* 0x000fe200000000ff */
[----:B------:R-:W-:-:S03]  /*0b30*/  IMAD.HI.U32 R17, R15, R18, RZ ;  /* 0x000000120f117227 */ /* 0x000fc600078e00ff */
[----:B------:R-:W-:Y:S01]  /*0b40*/  MOV R15, R25 ;  /* 0x00000019000f7202 */ /* 0x000fe20000000f00 */
[----:B------:R-:W-:-:S04]  /*0b50*/  IMAD.MOV R3, RZ, RZ, -R3 ;  /* 0x000000ffff037224 */ /* 0x000fc800078e0a03 */
[----:B------:R-:W-:Y:S01]  /*0b60*/  IMAD R17, R17, R3, R18 ;  /* 0x0000000311117224 */ /* 0x000fe200078e0212 */
[----:B------:R-:W-:Y:S02]  /*0b70*/  IABS R3, R15 ;  /* 0x0000000f00037213 */ /* 0x000fe40000000000 */
[----:B------:R-:W-:-:S03]  /*0b80*/  IABS R18, R9 ;  /* 0x0000000900127213 */ /* 0x000fc60000000000 */
[----:B------:R-:W-:-:S04]  /*0b90*/  IMAD.HI.U32 R2, R2, R3, RZ ;  /* 0x0000000302027227 */ /* 0x000fc800078e00ff */
[----:B------:R-:W-:Y:S01]  /*0ba0*/  IMAD.MOV R18, RZ, RZ, -R18 ;  /* 0x000000ffff127224 */ /* 0x000fe200078e0a12 */
[----:B------:R-:W-:-:S03]  /*0bb0*/  ISETP.GT.U32.AND P1, PT, R24, R13, PT ;  /* 0x0000000d1800720c */ /* 0x000fc60003f24070 */
[----:B------:R-:W-:Y:S01]  /*0bc0*/  IMAD R18, R2, R18, R3 ;  /* 0x0000001202127224 */ /* 0x000fe200078e0203 */
[----:B------:R-:W-:Y:S01]  /*0bd0*/  ISETP.GT.U32.AND P4, PT, R5, R14, PT ;  /* 0x0000000e0500720c */ /* 0x000fe20003f84070 */
[----:B------:R-:W0:Y:S01]  /*0be0*/  LDC.64 R2, c[0x0][0x218] ;  /* 0x00008600ff027b82 */ /* 0x000e220000000a00 */
[----:B------:R-:W-:Y:S02]  /*0bf0*/  ISETP.GT.U32.AND P5, PT, R20, R17, PT ;  /* 0x000000111400720c */ /* 0x000fe40003fa4070 */
[----:B------:R-:W-:-:S05]  /*0c00*/  ISETP.GT.U32.AND P3, PT, R11, R18, PT ;  /* 0x000000120b00720c */ /* 0x000fca0003f64070 */
[----:B------:R-:W-:-:S04]  /*0c10*/  @!P1 IMAD.IADD R13, R13, 0x1, -R24 ;  /* 0x000000010d0d9824 */ /* 0x000fc800078e0a18 */
[----:B------:R-:W-:Y:S01]  /*0c20*/  @!P4 IMAD.IADD R14, R14, 0x1, -R5 ;  /* 0x000000010e0ec824 */ /* 0x000fe200078e0a05 */
[----:B------:R-:W-:Y:S02]  /*0c30*/  ISETP.GT.U32.AND P6, PT, R24, R13, PT ;  /* 0x0000000d1800720c */ /* 0x000fe40003fc4070 */
[----:B------:R-:W-:Y:S01]  /*0c40*/  @!P5 IADD3 R17, R17, -R20, RZ ;  /* 0x800000141111d210 */ /* 0x000fe20007ffe0ff */
[----:B------:R-:W-:Y:S01]  /*0c50*/  @!P3 IMAD.IADD R18, R18, 0x1, -R11 ;  /* 0x000000011212b824 */ /* 0x000fe200078e0a0b */
[----:B------:R-:W-:Y:S02]  /*0c60*/  ISETP.GT.U32.AND P3, PT, R5, R14, PT ;  /* 0x0000000e0500720c */ /* 0x000fe40003f64070 */
[----:B------:R-:W-:Y:S02]  /*0c70*/  ISETP.GT.U32.AND P4, PT, R20, R17, PT ;  /* 0x000000111400720c */ /* 0x000fe40003f84070 */
[----:B------:R-:W-:-:S05]  /*0c80*/  ISETP.GT.U32.AND P5, PT, R11, R18, PT ;  /* 0x000000120b00720c */ /* 0x000fca0003fa4070 */
[----:B------:R-:W-:Y:S01]  /*0c90*/  @!P6 IMAD.IADD R13, R13, 0x1, -R24 ;  /* 0x000000010d0de824 */ /* 0x000fe200078e0a18 */
[----:B------:R-:W-:Y:S02]  /*0ca0*/  ISETP.GE.AND P0, PT, R12, RZ, PT ;  /* 0x000000ff0c00720c */ /* 0x000fe40003f06270 */
[----:B------:R-:W-:Y:S01]  /*0cb0*/  ISETP.GE.AND P1, PT, R16, RZ, PT ;  /* 0x000000ff1000720c */ /* 0x000fe20003f26270 */
[----:B------:R-:W-:Y:S01]  /*0cc0*/  @!P3 IMAD.IADD R14, R14, 0x1, -R5 ;  /* 0x000000010e0eb824 */ /* 0x000fe200078e0a05 */
[----:B------:R-:W-:Y:S01]  /*0cd0*/  ISETP.GE.AND P6, PT, R15, RZ, PT ;  /* 0x000000ff0f00720c */ /* 0x000fe20003fc6270 */
[----:B------:R-:W-:Y:S01]  /*0ce0*/  @!P2 IMAD.MOV R13, RZ, RZ, -R13 ;  /* 0x000000ffff0da224 */ /* 0x000fe200078e0a0d */
[----:B------:R-:W-:Y:S01]  /*0cf0*/  @!P4 IADD3 R17, R17, -R20, RZ ;  /* 0x800000141111c210 */ /* 0x000fe20007ffe0ff */
[----:B------:R-:W-:Y:S01]  /*0d00*/  @!P5 IMAD.IADD R18, R18, 0x1, -R11 ;  /* 0x000000011212d824 */ /* 0x000fe200078e0a0b */
[----:B------:R-:W-:Y:S02]  /*0d10*/  ISETP.NE.AND P4, PT, R23, RZ, PT ;  /* 0x000000ff1700720c */ /* 0x000fe40003f85270 */
[----:B------:R-:W-:-:S02]  /*0d20*/  ISETP.NE.AND P3, PT, R4, RZ, PT ;  /* 0x000000ff0400720c */ /* 0x000fc40003f65270 */
[----:B------:R-:W-:Y:S02]  /*0d30*/  ISETP.NE.AND P2, PT, R19, RZ, PT ;  /* 0x000000ff1300720c */ /* 0x000fe40003f45270 */
[----:B------:R-:W-:Y:S01]  /*0d40*/  ISETP.NE.AND P5, PT, R9, RZ, PT ;  /* 0x000000ff0900720c */ /* 0x000fe20003fa5270 */
[----:B0-----:R-:W-:Y:S01]  /*0d50*/  IMAD.WIDE.U32 R2, R0, 0x2, R2 ;  /* 0x0000000200027825 */ /* 0x001fe200078e0002 */
[----:B------:R-:W-:-:S03]  /*0d60*/  @!P1 IADD3 R17, -R17, RZ, RZ ;  /* 0x000000ff11119210 */ /* 0x000fc60007ffe1ff */
[----:B------:R-:W-:Y:S02]  /*0d70*/  @!P0 IMAD.MOV R14, RZ, RZ, -R14 ;  /* 0x000000ffff0e8224 */ /* 0x000fe400078e0a0e */
[----:B------:R-:W-:Y:S01]  /*0d80*/  @!P6 IMAD.MOV R18, RZ, RZ, -R18 ;  /* 0x000000ffff12e224 */ /* 0x000fe200078e0a12 */
[----:B------:R-:W-:Y:S02]  /*0d90*/  @!P4 LOP3.LUT R13, RZ, R23, RZ, 0x33, !PT ;  /* 0x00000017ff0dc212 */ /* 0x000fe400078e33ff */
[----:B------:R-:W-:Y:S02]  /*0da0*/  @!P3 LOP3.LUT R14, RZ, R4, RZ, 0x33, !PT ;  /* 0x00000004ff0eb212 */ /* 0x000fe400078e33ff */
[----:B------:R-:W-:Y:S02]  /*0db0*/  @!P2 LOP3.LUT R17, RZ, R19, RZ, 0x33, !PT ;  /* 0x00000013ff11a212 */ /* 0x000fe400078e33ff */
[----:B------:R-:W-:Y:S01]  /*0dc0*/  @!P5 LOP3.LUT R18, RZ, R9, RZ, 0x33, !PT ;  /* 0x00000009ff12d212 */ /* 0x000fe200078e33ff */
[----:B------:R-:W-:Y:S01]  /*0dd0*/  IMAD.WIDE R2, R10, 0x4, R2 ;  /* 0x000000040a027825 */ /* 0x000fe200078e0202 */
[----:B------:R-:W-:-:S02]  /*0de0*/  PRMT R7, R7, 0x5410, R8 ;  /* 0x0000541007077816 */ /* 0x000fc40000000008 */
[----:B------:R-:W-:Y:S02]  /*0df0*/  PRMT R5, R6, 0x5410, R28 ;  /* 0x0000541006057816 */ /* 0x000fe4000000001c */
[----:B------:R-:W-:Y:S02]  /*0e00*/  PRMT R9, R13, 0x5410, R14 ;  /* 0x000054100d097816 */ /* 0x000fe4000000000e */
[----:B------:R-:W-:Y:S01]  /*0e10*/  PRMT R11, R17, 0x5410, R18 ;  /* 0x00005410110b7816 */ /* 0x000fe20000000012 */
[----:B------:R-:W-:Y:S04]  /*0e20*/  STG.E desc[UR4][R2.64], R7 ;  /* 0x0000000702007986 */ /* 0x000fe8000c101904 */
[----:B------:R-:W-:Y:S04]  /*0e30*/  STG.E desc[UR4][R2.64+0x200], R5 ;  /* 0x0002000502007986 */ /* 0x000fe8000c101904 */
[----:B------:R-:W-:Y:S04]  /*0e40*/  STG.E desc[UR4][R2.64+0x400], R9 ;  /* 0x0004000902007986 */ /* 0x000fe8000c101904 */
[----:B------:R-:W-:Y:S01]  /*0e50*/  STG.E desc[UR4][R2.64+0x600], R11 ;  /* 0x0006000b02007986 */ /* 0x000fe2000c101904 */
[----:B------:R-:W-:Y:S05]  /*0e60*/  EXIT ;  /* 0x000000000000794d */ /* 0x000fea0003800000 */
.L_x_17622:
[----:B------:R-:W0:Y:S01]  /*0e70*/  S2R R3, SR_TID.X ;  /* 0x0000000000037919 */ /* 0x000e220000002100 */
[----:B------:R-:W-:Y:S02]  /*0e80*/  PRMT R4, RZ, 0x7610, R4 ;  /* 0x00007610ff047816 */ /* 0x000fe40000000004 */
[----:B0-----:R-:W-:Y:S01]  /*0e90*/  ISETP.GE.AND P0, PT, R3, R2, PT ;  /* 0x000000020300720c */ /* 0x001fe20003f06270 */
[----:B------:R-:W-:-:S12]  /*0ea0*/  IMAD.MOV.U32 R25, RZ, RZ, R3 ;  /* 0x000000ffff197224 */ /* 0x000fd800078e0003 */
[----:B------:R-:W-:Y:S01]  /*0eb0*/  @!P0 IMAD.IADD R5, R0, 0x1, R25 ;  /* 0x0000000100058824 */ /* 0x000fe200078e0219 */
[----:B------:R-:W-:Y:S01]  /*0ec0*/  @!P0 IADD3 R25, R25, 0x80, RZ ;  /* 0x0000008019198810 */ /* 0x000fe20007ffe0ff */
[----:B------:R-:W0:Y:S03]  /*0ed0*/  @!P0 LDC.64 R14, c[0x0][0x220] ;  /* 0x00008800ff0e8b82 */ /* 0x000e260000000a00 */
[----:B------:R-:W-:-:S05]  /*0ee0*/  ISETP.GE.AND P1, PT, R25, R2, PT ;  /* 0x000000021900720c */ /* 0x000fca0003f26270 */
[----:B------:R-:W1:Y:S08]  /*0ef0*/  @!P0 LDC.64 R18, c[0x0][0x228] ;  /* 0x00008a00ff128b82 */ /* 0x000e700000000a00 */
[----:B------:R-:W-:Y:S01]  /*0f00*/  @!P1 IMAD.IADD R21, R0, 0x1, R25 ;  /* 0x0000000100159824 */ /* 0x000fe200078e0219 */
[----:B------:R-:W2:Y:S01]  /*0f10*/  @!P1 LDC.64 R10, c[0x0][0x220] ;  /* 0x00008800ff0a9b82 */ /* 0x000ea20000000a00 */
[----:B------:R-:W-:-:S05]  /*0f20*/  @!P1 VIADD R25, R25, 0x80 ;  /* 0x0000008019199836 */ /* 0x000fca0000000000 */
[----:B------:R-:W-:Y:S01]  /*0f30*/  ISETP.GE.AND P2, PT, R25, R2, PT ;  /* 0x000000021900720c */ /* 0x000fe20003f46270 */
[----:B0-----:R-:W-:Y:S01]  /*0f40*/  @!P0 IMAD.WIDE.U32 R14, R5, 0x2, R14 ;  /* 0x00000002050e8825 */ /* 0x001fe200078e000e */
[----:B------:R-:W0:Y:S04]  /*0f50*/  @!P1 LDC.64 R6, c[0x0][0x228] ;  /* 0x00008a00ff069b82 */ /* 0x000e280000000a00 */
[----:B------:R3:W5:Y:S07]  /*0f60*/  @!P0 LDG.E.U16 R4, desc[UR4][R14.64] ;  /* 0x000000040e048981 */ /* 0x00076e000c1e1500 */
[----:B------:R-:W4:Y:S01]  /*0f70*/  @!P2 LDC.64 R12, c[0x0][0x220] ;  /* 0x00008800ff0cab82 */ /* 0x000f220000000a00 */
[----:B------:R-:W-:Y:S01]  /*0f80*/  @!P2 IMAD.IADD R9, R0, 0x1, R25 ;  /* 0x000000010009a824 */ /* 0x000fe200078e0219 */
[----:B------:R-:W-:-:S04]  /*0f90*/  @!P2 IADD3 R25, R25, 0x80, RZ ;  /* 0x000000801919a810 */ /* 0x000fc80007ffe0ff */
[----:B------:R-:W-:Y:S01]  /*0fa0*/  ISETP.GE.AND P3, PT, R25, R2, PT ;  /* 0x000000021900720c */ /* 0x000fe20003f66270 */
[----:B--2---:R-:W-:Y:S02]  /*0fb0*/  @!P1 IMAD.WIDE.U32 R16, R21, 0x2, R10 ;  /* 0x0000000215109825 */ /* 0x004fe400078e000a */
[----:B------:R-:W2:Y:S02]  /*0fc0*/  @!P2 LDC.64 R10, c[0x0][0x228] ;  /* 0x00008a00ff0aab82 */ /* 0x000ea40000000a00 */
[----:B-1----:R-:W-:Y:S01]  /*0fd0*/  @!P0 IMAD.WIDE.U32 R18, R5, 0x2, R18 ;  /* 0x0000000205128825 */ /* 0x002fe200078e0012 */
[----:B------:R-:W-:-:S07]  /*0fe0*/  PRMT R5, RZ, 0x7610, R5 ;  /* 0x00007610ff057816 */ /* 0x000fce0000000005 */
[----:B---3--:R-:W1:Y:S01]  /*0ff0*/  @!P3 LDC.64 R14, c[0x0][0x220] ;  /* 0x00008800ff0ebb82 */ /* 0x008e620000000a00 */
[----:B----4-:R-:W-:Y:S01]  /*1000*/  @!P2 IMAD.WIDE.U32 R26, R9, 0x2, R12 ;  /* 0x00000002091aa825 */ /* 0x010fe200078e000c */
[----:B------:R3:W5:Y:S06]  /*1010*/  @!P0 LDG.E.U16 R5, desc[UR4][R18.64] ;  /* 0x0000000412058981 */ /* 0x00076c000c1e1500 */
[----:B------:R-:W4:Y:S01]  /*1020*/  @!P3 LDC.64 R12, c[0x0][0x228] ;  /* 0x00008a00ff0cbb82 */ /* 0x000f220000000a00 */
[----:B0-----:R-:W-:Y:S01]  /*1030*/  @!P1 IMAD.WIDE.U32 R20, R21, 0x2, R6 ;  /* 0x0000000215149825 */ /* 0x001fe200078e0006 */
[----:B------:R-:W-:-:S03]  /*1040*/  CS2R R6, SRZ ;  /* 0x0000000000067805 */ /* 0x000fc6000001ff00 */
[----:B---3--:R-:W-:-:S03]  /*1050*/  @!P3 IMAD.IADD R19, R0, 0x1, R25 ;  /* 0x000000010013b824 */ /* 0x008fc600078e0219 */
[----:B------:R1:W5:Y:S01]  /*1060*/  @!P1 LDG.E.S16 R6, desc[UR4][R16.64] ;  /* 0x0000000410069981 */ /* 0x000362000c1e1700 */
[----:B------:R-:W-:-:S03]  /*1070*/  @!P3 VIADD R25, R25, 0x80 ;  /* 0x000000801919b836 */ /* 0x000fc60000000000 */
[----:B------:R0:W5:Y:S02]  /*1080*/  @!P1 LDG.E.S16 R7, desc[UR4][R20.64] ;  /* 0x0000000414079981 */ /* 0x000164000c1e1700 */
[----:B------:R-:W-:Y:S01]  /*1090*/  ISETP.GE.AND P1, PT, R25, R2, PT ;  /* 0x000000021900720c */ /* 0x000fe20003f26270 */
[----:B--2---:R-:W-:Y:S01]  /*10a0*/  @!P2 IMAD.WIDE.U32 R28, R9, 0x2, R10 ;  /* 0x00000002091ca825 */ /* 0x004fe200078e000a */
[----:B------:R-:W-:-:S03]  /*10b0*/  HFMA2.MMA R9, -RZ, RZ, 0, 0 ;  /* 0x00000000ff097435 */ /* 0x000fc600000001ff */
[----:B-1----:R-:W-:-:S04]  /*10c0*/  @!P3 IMAD.WIDE.U32 R16, R19, 0x2, R14 ;  /* 0x000000021310b825 */ /* 0x002fc800078e000e */
[----:B------:R-:W-:Y:S02]  /*10d0*/  IMAD.MOV.U32 R8, RZ, RZ, RZ ;  /* 0x000000ffff087224 */ /* 0x000fe400078e00ff */
[----:B----4-:R-:W-:Y:S01]  /*10e0*/  @!P3 IMAD.WIDE.U32 R18, R19, 0x2, R12 ;  /* 0x000000021312b825 */ /* 0x010fe200078e000c */
[----:B------:R-:W5:Y:S01]  /*10f0*/  @!P2 LDG.E.S16 R9, desc[UR4][R28.64] ;  /* 0x000000041c09a981 */ /* 0x000f62000c1e1700 */
[----:B------:R-:W1:Y:S02]  /*1100*/  @!P1 LDC.64 R22, c[0x0][0x220] ;  /* 0x00008800ff169b82 */ /* 0x000e640000000a00 */
[----:B------:R-:W-:Y:S01]  /*1110*/  @!P1 IMAD.IADD R13, R0, 0x1, R25 ;  /* 0x00000001000d9824 */ /* 0x000fe200078e0219 */
[----:B------:R-:W5:Y:S01]  /*1120*/  @!P2 LDG.E.S16 R8, desc[UR4][R26.64] ;  /* 0x000000041a08a981 */ /* 0x000f62000c1e1700 */
[----:B------:R-:W-:-:S04]  /*1130*/  @!P1 VIADD R25, R25, 0x80 ;  /* 0x0000008019199836 */ /* 0x000fc80000000000 */
[----:B------:R-:W2:Y:S01]  /*1140*/  @!P1 LDC.64 R14, c[0x0][0x228] ;  /* 0x00008a00ff0e9b82 */ /* 0x000ea20000000a00 */
[----:B------:R-:W-:Y:S02]  /*1150*/  ISETP.GE.AND P2, PT, R25, R2, PT ;  /* 0x000000021900720c */ /* 0x000fe40003f46270 */
[----:B------:R-:W-:-:S06]  /*1160*/  CS2R R10, SRZ ;  /* 0x00000000000a7805 */ /* 0x000fcc000001ff00 */
[----:B------:R3:W5:Y:S01]  /*1170*/  @!P3 LDG.E.S16 R10, desc[UR4][R16.64] ;  /* 0x00000004100ab981 */ /* 0x000762000c1e1700 */
[----:B------:R-:W-:Y:S02]  /*1180*/  IMAD.MOV.U32 R12, RZ, RZ, RZ ;  /* 0x000000ffff0c7224 */ /* 0x000fe400078e00ff */
[----:B0-----:R-:W-:Y:S01]  /*1190*/  IMAD.MOV.U32 R20, RZ, RZ, RZ ;  /* 0x000000ffff147224 */ /* 0x001fe200078e00ff */
[----:B------:R0:W5:Y:S01]  /*11a0*/  @!P3 LDG.E.S16 R11, desc[UR4][R18.64] ;  /* 0x00000004120bb981 */ /* 0x000162000c1e1700 */
[----:B---3--:R-:W3:Y:S01]  /*11b0*/  @!P2 LDC.64 R16, c[0x0][0x220] ;  /* 0x00008800ff10ab82 */ /* 0x008ee20000000a00 */
[----:B-1----:R-:W-:-:S04]  /*11c0*/  @!P1 IMAD.WIDE.U32 R22, R13, 0x2, R22 ;  /* 0x000000020d169825 */ /* 0x002fc800078e0016 */
[----:B--2---:R-:W-:Y:S01]  /*11d0*/  @!P1 IMAD.WIDE.U32 R14, R13, 0x2, R14 ;  /* 0x000000020d0e9825 */ /* 0x004fe200078e000e */
[----:B------:R-:W-:Y:S01]  /*11e0*/  MOV R13, RZ ;  /* 0x000000ff000d7202 */ /* 0x000fe20000000f00 */
[----:B------:R-:W5:Y:S01]  /*11f0*/  @!P1 LDG.E.S16 R12, desc[UR4][R22.64] ;  /* 0x00000004160c9981 */ /* 0x000f62000c1e1700 */
[----:B0-----:R-:W0:Y:S01]  /*1200*/  @!P2 LDC.64 R18, c[0x0][0x228] ;  /* 0x00008a00ff12ab82 */ /* 0x001e220000000a00 */
[----:B------:R-:W-:Y:S02]  /*1210*/  @!P2 IMAD.IADD R21, R0, 0x1, R25 ;  /* 0x000000010015a824 */ /* 0x000fe400078e0219 */
[----:B------:R-:W-:Y:S01]  /*1220*/  @!P2 VIADD R25, R25, 0x80 ;  /* 0x000000801919a836 */ /* 0x000fe20000000000 */
[----:B------:R1:W5:Y:S04]  /*1230*/  @!P1 LDG.E.S16 R13, desc[UR4][R14.64] ;  /* 0x000000040e0d9981 */ /* 0x000368000c1e1700 */
[----:B------:R-:W-:Y:S01]  /*1240*/  ISETP.GE.AND P1, PT, R25, R2, PT ;  /* 0x000000021900720c */ /* 0x000fe20003f26270 */
[----:B---3--:R-:W-:-:S05]  /*1250*/  @!P2 IMAD.WIDE.U32 R16, R21, 0x2, R16 ;  /* 0x000000021510a825 */ /* 0x008fca00078e0010 */
[----:B------:R2:W5:Y:S07]  /*1260*/  @!P2 LDG.E.S16 R20, desc[UR4][R16.64] ;  /* 0x000000041014a981 */ /* 0x00056e000c1e1700 */
[----:B-1----:R-:W1:Y:S08]  /*1270*/  @!P1 LDC.64 R14, c[0x0][0x220] ;  /* 0x00008800ff0e9b82 */ /* 0x002e700000000a00 */
[----:B--2---:R-:W2:Y:S01]  /*1280*/  @!P1 LDC.64 R16, c[0x0][0x228] ;  /* 0x00008a00ff109b82 */ /* 0x004ea20000000a00 */
[----:B------:R-:W-:-:S02]  /*1290*/  @!P1 IMAD.IADD R23, R0, 0x1, R25 ;  /* 0x0000000100179824 */ /* 0x000fc400078e0219 */
[----:B------:R-:W-:Y:S01]  /*12a0*/  IMAD.MOV.U32 R22, RZ, RZ, RZ ;  /* 0x000000ffff167224 */ /* 0x000fe200078e00ff */
[----:B------:R-:W-:Y:S01]  /*12b0*/  @!P1 IADD3 R25, R25, 0x80, RZ ;  /* 0x0000008019199810 */ /* 0x000fe20007ffe0ff */
[----:B0-----:R-:W-:-:S04]  /*12c0*/  @!P2 IMAD.WIDE.U32 R18, R21, 0x2, R18 ;  /* 0x000000021512a825 */ /* 0x001fc800078e0012 */
[----:B-1----:R-:W-:-:S04]  /*12d0*/  @!P1 IMAD.WIDE.U32 R14, R23, 0x2, R14 ;  /* 0x00000002170e9825 */ /* 0x002fc800078e000e */
[----:B--2---:R-:W-:Y:S01]  /*12e0*/  @!P1 IMAD.WIDE.U32 R16, R23, 0x2, R16 ;  /* 0x0000000217109825 */ /* 0x004fe200078e0010 */
[----:B------:R0:W5:Y:S03]  /*12f0*/  @!P1 LDG.E.S16 R22, desc[UR4][R14.64] ;  /* 0x000000040e169981 */ /* 0x000166000c1e1700 */
[----:B------:R-:W-:Y:S01]  /*1300*/  IMAD.MOV.U32 R23, RZ, RZ, RZ ;  /* 0x000000ffff177224 */ /* 0x000fe200078e00ff */
[----:B------:R-:W-:-:S05]  /*1310*/  HFMA2.MMA R21, -RZ, RZ, 0, 0 ;  /* 0x00000000ff157435 */ /* 0x000fca00000001ff */
[----:B------:R-:W5:Y:S01]  /*1320*/  @!P1 LDG.E.S16 R23, desc[UR4][R16.64] ;  /* 0x0000000410179981 */ /* 0x000f62000c1e1700 */
[----:B------:R-:W-:-:S04]  /*1330*/  ISETP.GE.AND P1, PT, R25, R2, PT ;  /* 0x000000021900720c */ /* 0x000fc80003f26270 */
[----:B------:R1:W5:Y:S09]  /*1340*/  @!P2 LDG.E.S16 R21, desc[UR4][R18.64] ;  /* 0x000000041215a981 */ /* 0x000372000c1e1700 */
[----:B0-----:R-:W0:Y:S08]  /*1350*/  @!P1 LDC.64 R14, c[0x0][0x228] ;  /* 0x00008a00ff0e9b82 */ /* 0x001e300000000a00 */
[----:B-1----:R-:W1:Y:S01]  /*1360*/  @!P1 LDC.64 R18, c[0x0][0x220] ;  /* 0x00008800ff129b82 */ /* 0x002e620000000a00 */
[----:B------:R-:W-:-:S02]  /*1370*/  @!P1 IMAD.IADD R25, R0, 0x1, R25 ;  /* 0x0000000100199824 */ /* 0x000fc400078e0219 */
[----:B------:R-:W-:Y:S02]  /*1380*/  IMAD.MOV.U32 R24, RZ, RZ, RZ ;  /* 0x000000ffff187224 */ /* 0x000fe400078e00ff */
[----:B0-----:R-:W-:-:S04]  /*1390*/  @!P1 IMAD.WIDE.U32 R14, R25, 0x2, R14 ;  /* 0x00000002190e9825 */ /* 0x001fc800078e000e */
[----:B-1----:R-:W-:-:S04]  /*13a0*/  @!P1 IMAD.WIDE.U32 R18, R25, 0x2, R18 ;  /* 0x0000000219129825 */ /* 0x002fc800078e0012 */
[----:B------:R-:W-:Y:S01]  /*13b0*/  IMAD.MOV.U32 R25, RZ, RZ, RZ ;  /* 0x000000ffff197224 */ /* 0x000fe200078e00ff */
[----:B------:R0:W5:Y:S05]  /*13c0*/  @!P1 LDG.E.S16 R24, desc[UR4][R18.64] ;  /* 0x0000000412189981 */ /* 0x00016a000c1e1700 */
[----:B------:R0:W5:Y:S01]  /*13d0*/  @!P1 LDG.E.S16 R25, desc[UR4][R14.64] ;  /* 0x000000040e199981 */ /* 0x000162000c1e1700 */
[----:B------:R-:W-:Y:S04]  /*13e0*/  BSSY B0, `(.L_x_17623) ;  /* 0x000001a000007945 */ /* 0x000fe80003800000 */
[----:B------:R-:W-:Y:S05]  /*13f0*/  @P0 BRA `(.L_x_17624) ;  /* 0x0000000000600947 */ /* 0x000fea0003800000 */
[----:B-----5:R-:W-:Y:S02]  /*1400*/  PRMT R5, R5, 0x9910, RZ ;  /* 0x0000991005057816 */ /* 0x020fe400000000ff */
[----:B------:R-:W-:Y:S02]  /*1410*/  PRMT R4, R4, 0x9910, RZ ;  /* 0x0000991004047816 */ /* 0x000fe400000000ff */
[-C--:B------:R-:W-:Y:S02]  /*1420*/  IABS R16, R5.reuse ;  /* 0x0000000500107213 */ /* 0x080fe40000000000 */
[----:B0-----:R-:W-:Y:S02]  /*1430*/  IABS R18, R5 ;  /* 0x0000000500127213 */ /* 0x001fe40000000000 */
[----:B------:R-:W0:Y:S01]  /*1440*/  I2F.RP R17, R16 ;  /* 0x0000001000117306 */ /* 0x000e220000209400 */
[----:B------:R-:W-:-:S07]  /*1450*/  ISETP.GE.AND P2, PT, R4, RZ, PT ;  /* 0x000000ff0400720c */ /* 0x000fce0003f46270 */
[----:B0-----:R-:W0:Y:S02]  /*1460*/  MUFU.RCP R17, R17 ;  /* 0x0000001100117308 */ /* 0x001e240000001000 */
[----:B0-----:R-:W-:Y:S01]  /*1470*/  IADD3 R14, R17, 0xffffffe, RZ ;  /* 0x0ffffffe110e7810 */ /* 0x001fe20007ffe0ff */
[----:B------:R-:W-:-:S05]  /*1480*/  IMAD.MOV R17, RZ, RZ, -R18 ;  /* 0x000000ffff117224 */ /* 0x000fca00078e0a12 */
[----:B------:R0:W1:Y:S02]  /*1490*/  F2I.FTZ.U32.TRUNC.NTZ R15, R14 ;  /* 0x0000000e000f7305 */ /* 0x000064000021f000 */
[----:B0-----:R-:W-:Y:S02]  /*14a0*/  IMAD.MOV.U32 R14, RZ, RZ, RZ ;  /* 0x000000ffff0e7224 */ /* 0x001fe400078e00ff */
[----:B-1----:R-:W-:-:S04]  /*14b0*/  IMAD.MOV R19, RZ, RZ, -R15 ;  /* 0x000000ffff137224 */ /* 0x002fc800078e0a0f */
[----:B------:R-:W-:-:S04]  /*14c0*/  IMAD R19, R19, R16, RZ ;  /* 0x0000001013137224 */ /* 0x000fc800078e02ff */
[----:B------:R-:W-:Y:S01]  /*14d0*/  IMAD.HI.U32 R15, R15, R19, R14 ;  /* 0x000000130f0f7227 */ /* 0x000fe200078e000e */
[----:B------:R-:W-:-:S05]  /*14e0*/  IABS R14, R4 ;  /* 0x00000004000e7213 */ /* 0x000fca0000000000 */
[----:B------:R-:W-:-:S04]  /*14f0*/  IMAD.HI.U32 R15, R15, R14, RZ ;  /* 0x0000000e0f0f7227 */ /* 0x000fc800078e00ff */
[----:B------:R-:W-:-:S05]  /*1500*/  IMAD R14, R15, R17, R14 ;  /* 0x000000110f0e7224 */ /* 0x000fca00078e020e */
[----:B------:R-:W-:-:S13]  /*1510*/  ISETP.GT.U32.AND P1, PT, R16, R14, PT ;  /* 0x0000000e1000720c */ /* 0x000fda0003f24070 */
[----:B------:R-:W-:-:S04]  /*1520*/  @!P1 IADD3 R14, R14, -R16, RZ ;  /* 0x800000100e0e9210 */ /* 0x000fc80007ffe0ff */
[----:B------:R-:W-:-:S13]  /*1530*/  ISETP.GT.U32.AND P1, PT, R16, R14, PT ;  /* 0x0000000e1000720c */ /* 0x000fda0003f24070 */
[----:B------:R-:W-:Y:S01]  /*1540*/  @!P1 IMAD.IADD R14, R14, 0x1, -R16 ;  /* 0x000000010e0e9824 */ /* 0x000fe200078e0a10 */
[----:B------:R-:W-:-:S03]  /*1550*/  ISETP.NE.AND P1, PT, R5, RZ, PT ;  /* 0x000000ff0500720c */ /* 0x000fc60003f25270 */
[----:B------:R-:W-:-:S10]  /*1560*/  @!P2 IMAD.MOV R14, RZ, RZ, -R14 ;  /* 0x000000ffff0ea224 */ /* 0x000fd400078e0a0e */
[----:B------:R-:W-:-:S07]  /*1570*/  @!P1 LOP3.LUT R14, RZ, R5, RZ, 0x33, !PT ;  /* 0x00000005ff0e9212 */ /* 0x000fce00078e33ff */
.L_x_17624:
[----:B------:R-:W-:Y:S05]  /*1580*/  BSYNC B0 ;  /* 0x0000000000007941 */ /* 0x000fea0003800000 */
.L_x_17623:
[----:B0-----:R-:W-:Y:S01]  /*1590*/  VIADD R15, R3, 0x80 ;  /* 0x00000080030f7836 */ /* 0x001fe20000000000 */
[----:B------:R-:W-:Y:S04]  /*15a0*/  BSSY B0, `(.L_x_17625) ;  /* 0x000001a000007945 */ /* 0x000fe80003800000 */
[----:B------:R-:W-:-:S13]  /*15b0*/  ISETP.GE.AND P1, PT, R15, R2, PT ;  /* 0x000000020f00720c */ /* 0x000fda0003f26270 */
[----:B------:R-:W-:Y:S05]  /*15c0*/  @P1 BRA `(.L_x_17626) ;  /* 0x00000000005c1947 */ /* 0x000fea0003800000 */
[----:B-----5:R-:W-:Y:S02]  /*15d0*/  IABS R16, R7 ;  /* 0x0000000700107213 */ /* 0x020fe40000000000 */
[----:B------:R-:W-:Y:S02]  /*15e0*/  IABS R18, R6 ;  /* 0x0000000600127213 */ /* 0x000fe40000000000 */
[----:B------:R-:W0:Y:S01]  /*15f0*/  I2F.RP R17, R16 ;  /* 0x0000001000117306 */ /* 0x000e220000209400 */
[----:B------:R-:W-:-:S07]  /*1600*/  ISETP.GE.AND P3, PT, R6, RZ, PT ;  /* 0x000000ff0600720c */ /* 0x000fce0003f66270 */
[----:B0-----:R-:W0:Y:S02]  /*1610*/  MUFU.RCP R17, R17 ;  /* 0x0000001100117308 */ /* 0x001e240000001000 */
[----:B0-----:R-:W-:-:S06]  /*1620*/  IADD3 R4, R17, 0xffffffe, RZ ;  /* 0x0ffffffe11047810 */ /* 0x001fcc0007ffe0ff */
[----:B------:R0:W1:Y:S02]  /*1630*/  F2I.FTZ.U32.TRUNC.NTZ R5, R4 ;  /* 0x0000000400057305 */ /* 0x000064000021f000 */
[----:B0-----:R-:W-:Y:S02]  /*1640*/  IMAD.MOV.U32 R4, RZ, RZ, RZ ;  /* 0x000000ffff047224 */ /* 0x001fe400078e00ff */
[----:B-1----:R-:W-:-:S04]  /*1650*/  IMAD.MOV R19, RZ, RZ, -R5 ;  /* 0x000000ffff137224 */ /* 0x002fc800078e0a05 */
[----:B------:R-:W-:-:S04]  /*1660*/  IMAD R19, R19, R16, RZ ;  /* 0x0000001013137224 */ /* 0x000fc800078e02ff */
[----:B------:R-:W-:Y:S01]  /*1670*/  IMAD.HI.U32 R5, R5, R19, R4 ;  /* 0x0000001305057227 */ /* 0x000fe200078e0004 */
[----:B------:R-:W-:-:S05]  /*1680*/  IABS R19, R7 ;  /* 0x0000000700137213 */ /* 0x000fca0000000000 */
[----:B------:R-:W-:Y:S02]  /*1690*/  IMAD.MOV R17, RZ, RZ, -R19 ;  /* 0x000000ffff117224 */ /* 0x000fe400078e0a13 */
[----:B------:R-:W-:-:S04]  /*16a0*/  IMAD.HI.U32 R5, R5, R18, RZ ;  /* 0x0000001205057227 */ /* 0x000fc800078e00ff */
[----:B------:R-:W-:-:S05]  /*16b0*/  IMAD R5, R5, R17, R18 ;  /* 0x0000001105057224 */ /* 0x000fca00078e0212 */
[----:B------:R-:W-:-:S13]  /*16c0*/  ISETP.GT.U32.AND P1, PT, R16, R5, PT ;  /* 0x000000051000720c */ /* 0x000fda0003f24070 */
[----:B------:R-:W-:Y:S02]  /*16d0*/  @!P1 IADD3 R5, R5, -R16, RZ ;  /* 0x8000001005059210 */ /* 0x000fe40007ffe0ff */
[----:B------:R-:W-:Y:S02]  /*16e0*/  ISETP.NE.AND P1, PT, R7, RZ, PT ;  /* 0x000000ff0700720c */ /* 0x000fe40003f25270 */
[----:B------:R-:W-:-:S13]  /*16f0*/  ISETP.GT.U32.AND P2, PT, R16, R5, PT ;  /* 0x000000051000720c */ /* 0x000fda0003f44070 */
[----:B------:R-:W-:-:S04]  /*1700*/  @!P2 IMAD.IADD R5, R5, 0x1, -R16 ;  /* 0x000000010505a824 */ /* 0x000fc800078e0a10 */
[----:B------:R-:W-:-:S04]  /*1710*/  IMAD.MOV.U32 R6, RZ, RZ, R5 ;  /* 0x000000ffff067224 */ /* 0x000fc800078e0005 */
[----:B------:R-:W-:Y:S01]  /*1720*/  @!P3 IMAD.MOV R6, RZ, RZ, -R6 ;  /* 0x000000ffff06b224 */ /* 0x000fe200078e0a06 */
[----:B------:R-:W-:-:S07]  /*1730*/  @!P1 LOP3.LUT R6, RZ, R7, RZ, 0x33, !PT ;  /* 0x00000007ff069212 */ /* 0x000fce00078e33ff */
.L_x_17626:
[----:B------:R-:W-:Y:S05]  /*1740*/  BSYNC B0 ;  /* 0x0000000000007941 */ /* 0x000fea0003800000 */
.L_x_17625:
[----:B-----5:R-:W-:Y:S01]  /*1750*/  IADD3 R5, R3, 0x100, RZ ;  /* 0x0000010003057810 */ /* 0x020fe20007ffe0ff */
[----:B------:R-:W-:Y:S03]  /*1760*/  BSSY B0, `(.L_x_17627) ;  /* 0x000001a000007945 */ /* 0x000fe60003800000 */
[----:B------:R-:W-:-:S13]  /*1770*/  ISETP.GE.AND P1, PT, R5, R2, PT ;  /* 0x000000020500720c */ /* 0x000fda0003f26270 */
[----:B------:R-:W-:Y:S05]  /*1780*/  @P1 BRA `(.L_x_17628) ;  /* 0x00000000005c1947 */ /* 0x000fea0003800000 */
[----:B------:R-:W-:Y:S02]  /*1790*/  IABS R7, R9 ;  /* 0x0000000900077213 */ /* 0x000fe40000000000 */
[----:B------:R-:W-:Y:S02]  /*17a0*/  ISETP.GE.AND P3, PT, R8, RZ, PT ;  /* 0x000000ff0800720c */ /* 0x000fe40003f66270 */
[----:B------:R-:W0:Y:S08]  /*17b0*/  I2F.RP R16, R7 ;  /* 0x0000000700107306 */ /* 0x000e300000209400 */
[----:B0-----:R-:W0:Y:S02]  /*17c0*/  MUFU.RCP R16, R16 ;  /* 0x0000001000107308 */ /* 0x001e240000001000 */
[----:B0-----:R-:W-:Y:S01]  /*17d0*/  VIADD R4, R16, 0xffffffe ;  /* 0x0ffffffe10047836 */ /* 0x001fe20000000000 */
[----:B------:R-:W-:-:S05]  /*17e0*/  IABS R16, R8 ;  /* 0x0000000800107213 */ /* 0x000fca0000000000 */
[----:B------:R0:W1:Y:S02]  /*17f0*/  F2I.FTZ.U32.TRUNC.NTZ R5, R4 ;  /* 0x0000000400057305 */ /* 0x000064000021f000 */
[----:B0-----:R-:W-:Y:S02]  /*1800*/  IMAD.MOV.U32 R4, RZ, RZ, RZ ;  /* 0x000000ffff047224 */ /* 0x001fe400078e00ff */
[----:B-1----:R-:W-:-:S04]  /*1810*/  IMAD.MOV R18, RZ, RZ, -R5 ;  /* 0x000000ffff127224 */ /* 0x002fc800078e0a05 */
[----:B------:R-:W-:-:S04]  /*1820*/  IMAD R17, R18, R7, RZ ;  /* 0x0000000712117224 */ /* 0x000fc800078e02ff */
[----:B------:R-:W-:Y:S01]  /*1830*/  IMAD.HI.U32 R5, R5, R17, R4 ;  /* 0x0000001105057227 */ /* 0x000fe200078e0004 */
[----:B------:R-:W-:-:S04]  /*1840*/  IABS R17, R9 ;  /* 0x0000000900117213 */ /* 0x000fc80000000000 */
[----:B------:R-:W-:Y:S01]  /*1850*/  IADD3 R17, RZ, -R17, RZ ;  /* 0x80000011ff117210 */ /* 0x000fe20007ffe0ff */
[----:B------:R-:W-:-:S04]  /*1860*/  IMAD.HI.U32 R5, R5, R16, RZ ;  /* 0x0000001005057227 */ /* 0x000fc800078e00ff */
[----:B------:R-:W-:-:S05]  /*1870*/  IMAD R4, R5, R17, R16 ;  /* 0x0000001105047224 */ /* 0x000fca00078e0210 */
[----:B------:R-:W-:-:S13]  /*1880*/  ISETP.GT.U32.AND P1, PT, R7, R4, PT ;  /* 0x000000040700720c */ /* 0x000fda0003f24070 */
[----:B------:R-:W-:Y:S01]  /*1890*/  @!P1 IMAD.IADD R4, R4, 0x1, -R7 ;  /* 0x0000000104049824 */ /* 0x000fe200078e0a07 */
[----:B------:R-:W-:-:S04]  /*18a0*/  ISETP.NE.AND P1, PT, R9, RZ, PT ;  /* 0x000000ff0900720c */ /* 0x000fc80003f25270 */
[----:B------:R-:W-:-:S13]  /*18b0*/  ISETP.GT.U32.AND P2, PT, R7, R4, PT ;  /* 0x000000040700720c */ /* 0x000fda0003f44070 */
[----:B------:R-:W-:-:S04]  /*18c0*/  @!P2 IMAD.IADD R4, R4, 0x1, -R7 ;  /* 0x000000010404a824 */ /* 0x000fc800078e0a07 */
[----:B------:R-:W-:-:S05]  /*18d0*/  IMAD.MOV.U32 R7, RZ, RZ, R4 ;  /* 0x000000ffff077224 */ /* 0x000fca00078e0004 */
[----:B------:R-:W-:Y:S02]  /*18e0*/  @!P3 IADD3 R7, -R7, RZ, RZ ;  /* 0x000000ff0707b210 */ /* 0x000fe40007ffe1ff */
[----:B------:R-:W-:-:S07]  /*18f0*/  @!P1 LOP3.LUT R7, RZ, R9, RZ, 0x33, !PT ;  /* 0x00000009ff079212 */ /* 0x000fce00078e33ff */
.L_x_17628:
[----:B------:R-:W-:Y:S05]  /*1900*/  BSYNC B0 ;  /* 0x0000000000007941 */ /* 0x000fea0003800000 */
.L_x_17627:
[----:B------:R-:W-:Y:S01]  /*1910*/  VIADD R5, R3, 0x180 ;  /* 0x0000018003057836 */ /* 0x000fe20000000000 */
[----:B------:R-:W-:Y:S04]  /*1920*/  BSSY B0, `(.L_x_17629) ;  /* 0x000001a000007945 */ /* 0x000fe80003800000 */
[----:B------:R-:W-:-:S13]  /*1930*/  ISETP.GE.AND P1, PT, R5, R2, PT ;  /* 0x000000020500720c */ /* 0x000fda0003f26270 */
[----:B------:R-:W-:Y:S05]  /*1940*/  @P1 BRA `(.L_x_17630) ;  /* 0x00000000005c1947 */ /* 0x000fea0003800000 */
        /* <DEDUP_REMOVED lines=9> */
[----:B0-----:R-:W-:Y:S01]  /*19e0*/  MOV R4, RZ ;  /* 0x000000ff00047202 */ /* 0x001fe20000000f00 */
[----:B-1----:R-:W-:-:S04]  /*19f0*/  IMAD.MOV R17, RZ, RZ, -R5 ;  /* 0x000000ffff117224 */ /* 0x002fc800078e0a05 */
[----:B------:R-:W-:-:S04]  /*1a00*/  IMAD R17, R17, R8, RZ ;  /* 0x0000000811117224 */ /* 0x000fc800078e02ff */
        /* <DEDUP_REMOVED lines=8> */
[----:B------:R-:W-:-:S05]  /*1a90*/  MOV R10, R5 ;  /* 0x00000005000a7202 */ /* 0x000fca0000000f00 */
[----:B------:R-:W-:Y:S01]  /*1aa0*/  @!P3 IMAD.MOV R10, RZ, RZ, -R10 ;  /* 0x000000ffff0ab224 */ /* 0x000fe200078e0a0a */
[----:B------:R-:W-:-:S07]  /*1ab0*/  @!P1 LOP3.LUT R10, RZ, R11, RZ, 0x33, !PT ;  /* 0x0000000bff0a9212 */ /* 0x000fce00078e33ff */
.L_x_17630:
[----:B------:R-:W-:Y:S05]  /*1ac0*/  BSYNC B0 ;  /* 0x0000000000007941 */ /* 0x000fea0003800000 */
.L_x_17629:
[----:B------:R-:W0:Y:S01]  /*1ad0*/  @!P0 LDC.64 R4, c[0x0][0x218] ;  /* 0x00008600ff048b82 */ /* 0x000e220000000a00 */
[C---:B------:R-:W-:Y:S01]  /*1ae0*/  VIADD R9, R3.reuse, 0x200 ;  /* 0x0000020003097836 */ /* 0x040fe20000000000 */
[----:B------:R-:W-:Y:S01]  /*1af0*/  BSSY B0, `(.L_x_17631) ;  /* 0x0000022000007945 */ /* 0x000fe20003800000 */
[----:B------:R-:W-:-:S03]  /*1b00*/  VIADD R11, R3, 0x280 ;  /* 0x00000280030b7836 */ /* 0x000fc60000000000 */
[-C--:B------:R-:W-:Y:S02]  /*1b10*/  ISETP.GE.AND P4, PT, R9, R2.reuse, PT ;  /* 0x000000020900720c */ /* 0x080fe40003f86270 */
[----:B------:R-:W-:Y:S02]  /*1b20*/  IADD3 R9, R3, 0x300, RZ ;  /* 0x0000030003097810 */ /* 0x000fe40007ffe0ff */
[-C--:B------:R-:W-:Y:S01]  /*1b30*/  ISETP.GE.AND P3, PT, R11, R2.reuse, PT ;  /* 0x000000020b00720c */ /* 0x080fe20003f66270 */
[----:B------:R-:W-:Y:S01]  /*1b40*/  VIADD R11, R3, 0x380 ;  /* 0x00000380030b7836 */ /* 0x000fe20000000000 */
[----:B------:R-:W-:Y:S01]  /*1b50*/  ISETP.GE.AND P2, PT, R9, R2, PT ;  /* 0x000000020900720c */ /* 0x000fe20003f46270 */
[----:B------:R-:W-:-:S03]  /*1b60*/  @!P0 IMAD.IADD R9, R0, 0x1, R3 ;  /* 0x0000000100098824 */ /* 0x000fc600078e0203 */
[----:B------:R-:W-:Y:S01]  /*1b70*/  ISETP.GE.AND P1, PT, R11, R2, PT ;  /* 0x000000020b00720c */ /* 0x000fe20003f26270 */
[----:B0-----:R-:W-:Y:S02]  /*1b80*/  @!P0 IMAD.WIDE.U32 R8, R9, 0x2, R4 ;  /* 0x0000000209088825 */ /* 0x001fe400078e0004 */
[----:B------:R-:W-:Y:S10]  /*1b90*/  @P4 BRA `(.L_x_17632) ;  /* 0x00000000005c4947 */ /* 0x000ff40003800000 */
[----:B------:R-:W-:Y:S02]  /*1ba0*/  IABS R11, R13 ;  /* 0x0000000d000b7213 */ /* 0x000fe40000000000 */
[----:B------:R-:W-:Y:S02]  /*1bb0*/  ISETP.GE.AND P6, PT, R12, RZ, PT ;  /* 0x000000ff0c00720c */ /* 0x000fe40003fc6270 */
[----:B------:R-:W0:Y:S08]  /*1bc0*/  I2F.RP R16, R11 ;  /* 0x0000000b00107306 */ /* 0x000e300000209400 */
[----:B0-----:R-:W0:Y:S02]  /*1bd0*/  MUFU.RCP R16, R16 ;  /* 0x0000001000107308 */ /* 0x001e240000001000 */
[----:B0-----:R-:W-:Y:S01]  /*1be0*/  VIADD R4, R16, 0xffffffe ;  /* 0x0ffffffe10047836 */ /* 0x001fe20000000000 */
[----:B------:R-:W-:-:S05]  /*1bf0*/  IABS R16, R12 ;  /* 0x0000000c00107213 */ /* 0x000fca0000000000 */
[----:B------:R0:W1:Y:S02]  /*1c00*/  F2I.FTZ.U32.TRUNC.NTZ R5, R4 ;  /* 0x0000000400057305 */ /* 0x000064000021f000 */
[----:B0-----:R-:W-:Y:S01]  /*1c10*/  IMAD.MOV.U32 R4, RZ, RZ, RZ ;  /* 0x000000ffff047224 */ /* 0x001fe200078e00ff */
[----:B-1----:R-:W-:-:S05]  /*1c20*/  IADD3 R18, RZ, -R5, RZ ;  /* 0x80000005ff127210 */ /* 0x002fca0007ffe0ff */
[----:B------:R-:W-:-:S04]  /*1c30*/  IMAD R17, R18, R11, RZ ;  /* 0x0000000b12117224 */ /* 0x000fc800078e02ff */
[----:B------:R-:W-:Y:S01]  /*1c40*/  IMAD.HI.U32 R5, R5, R17, R4 ;  /* 0x0000001105057227 */ /* 0x000fe200078e0004 */
[----:B------:R-:W-:-:S05]  /*1c50*/  IABS R17, R13 ;  /* 0x0000000d00117213 */ /* 0x000fca0000000000 */
[----:B------:R-:W-:Y:S02]  /*1c60*/  IMAD.MOV R17, RZ, RZ, -R17 ;  /* 0x000000ffff117224 */ /* 0x000fe400078e0a11 */
[----:B------:R-:W-:-:S04]  /*1c70*/  IMAD.HI.U32 R5, R5, R16, RZ ;  /* 0x0000001005057227 */ /* 0x000fc800078e00ff */
[----:B------:R-:W-:-:S05]  /*1c80*/  IMAD R4, R5, R17, R16 ;  /* 0x0000001105047224 */ /* 0x000fca00078e0210 */
[----:B------:R-:W-:-:S13]  /*1c90*/  ISETP.GT.U32.AND P4, PT, R11, R4, PT ;  /* 0x000000040b00720c */ /* 0x000fda0003f84070 */
[----:B------:R-:W-:Y:S01]  /*1ca0*/  @!P4 IMAD.IADD R4, R4, 0x1, -R11 ;  /* 0x000000010404c824 */ /* 0x000fe200078e0a0b */
[----:B------:R-:W-:-:S04]  /*1cb0*/  ISETP.NE.AND P4, PT, R13, RZ, PT ;  /* 0x000000ff0d00720c */ /* 0x000fc80003f85270 */
[----:B------:R-:W-:-:S13]  /*1cc0*/  ISETP.GT.U32.AND P5, PT, R11, R4, PT ;  /* 0x000000040b00720c */ /* 0x000fda0003fa4070 */
[----:B------:R-:W-:-:S05]  /*1cd0*/  @!P5 IADD3 R4, R4, -R11, RZ ;  /* 0x8000000b0404d210 */ /* 0x000fca0007ffe0ff */
[----:B------:R-:W-:-:S04]  /*1ce0*/  IMAD.MOV.U32 R11, RZ, RZ, R4 ;  /* 0x000000ffff0b7224 */ /* 0x000fc800078e0004 */
[----:B------:R-:W-:Y:S01]  /*1cf0*/  @!P6 IMAD.MOV R11, RZ, RZ, -R11 ;  /* 0x000000ffff0be224 */ /* 0x000fe200078e0a0b */
[----:B------:R-:W-:-:S07]  /*1d00*/  @!P4 LOP3.LUT R11, RZ, R13, RZ, 0x33, !PT ;  /* 0x0000000dff0bc212 */ /* 0x000fce00078e33ff */
.L_x_17632:
[----:B------:R-:W-:Y:S05]  /*1d10*/  BSYNC B0 ;  /* 0x0000000000007941 */ /* 0x000fea0003800000 */
.L_x_17631:
[----:B------:R-:W-:Y:S04]  /*1d20*/  BSSY B0, `(.L_x_17633) ;  /* 0x0000019000007945 */ /* 0x000fe80003800000 */
[----:B------:R-:W-:Y:S05]  /*1d30*/  @P3 BRA `(.L_x_17634) ;  /* 0x00000000005c3947 */ /* 0x000fea0003800000 */
[----:B------:R-:W-:Y:S02]  /*1d40*/  IABS R12, R21 ;  /* 0x00000015000c7213 */ /* 0x000fe40000000000 */
[----:B------:R-:W-:Y:S02]  /*1d50*/  IABS R16, R20 ;  /* 0x0000001400107213 */ /* 0x000fe40000000000 */
[----:B------:R-:W0:Y:S01]  /*1d60*/  I2F.RP R13, R12 ;  /* 0x0000000c000d7306 */ /* 0x000e220000209400 */
[----:B------:R-:W-:-:S07]  /*1d70*/  ISETP.GE.AND P5, PT, R20, RZ, PT ;  /* 0x000000ff1400720c */ /* 0x000fce0003fa6270 */
[----:B0-----:R-:W0:Y:S02]  /*1d80*/  MUFU.RCP R13, R13 ;  /* 0x0000000d000d7308 */ /* 0x001e240000001000 */
[----:B0-----:R-:W-:-:S06]  /*1d90*/  VIADD R4, R13, 0xffffffe ;  /* 0x0ffffffe0d047836 */ /* 0x001fcc0000000000 */
        /* <DEDUP_REMOVED lines=17> */
.L_x_17634:
[----:B------:R-:W-:Y:S05]  /*1eb0*/  BSYNC B0 ;  /* 0x0000000000007941 */ /* 0x000fea0003800000 */
.L_x_17633:
[----:B------:R-:W-:Y:S04]  /*1ec0*/  BSSY B0, `(.L_x_17635) ;  /* 0x000001a000007945 */ /* 0x000fe80003800000 */
[----:B------:R-:W-:Y:S05]  /*1ed0*/  @P2 BRA `(.L_x_17636) ;  /* 0x0000000000602947 */ /* 0x000fea0003800000 */
[-C--:B------:R-:W-:Y:S02]  /*1ee0*/  IABS R13, R23.reuse ;  /* 0x00000017000d7213 */ /* 0x080fe40000000000 */
        /* <DEDUP_REMOVED lines=12> */
[----:B------:R-:W-:-:S05]  /*1fb0*/  MOV R17, R19 ;  /* 0x0000001300117202 */ /* 0x000fca0000000f00 */
        /* <DEDUP_REMOVED lines=10> */
.L_x_17636:
[----:B------:R-:W-:Y:S05]  /*2060*/  BSYNC B0 ;  /* 0x0000000000007941 */ /* 0x000fea0003800000 */
.L_x_17635:
[----:B------:R-:W-:Y:S04]  /*2070*/  BSSY B0, `(.L_x_17637) ;  /* 0x0000018000007945 */ /* 0x000fe80003800000 */
        /* <DEDUP_REMOVED lines=10> */
[----:B0-----:R-:W-:Y:S01]  /*2120*/  IMAD.MOV.U32 R4, RZ, RZ, RZ ;  /* 0x000000ffff047224 */ /* 0x001fe200078e00ff */
        /* <DEDUP_REMOVED lines=9> */
[----:B------:R-:W-:-:S04]  /*21c0*/  @!P2 IMAD.IADD R4, R4, 0x1, -R16 ;  /* 0x000000010404a824 */ /* 0x000fc800078e0a10 */
[----:B------:R-:W-:Y:S01]  /*21d0*/  @!P3 IMAD.MOV R4, RZ, RZ, -R4 ;  /* 0x000000ffff04b224 */ /* 0x000fe200078e0a04 */
[----:B------:R-:W-:-:S07]  /*21e0*/  @!P1 LOP3.LUT R4, RZ, R25, RZ, 0x33, !PT ;  /* 0x00000019ff049212 */ /* 0x000fce00078e33ff */
.L_x_17638:
[----:B------:R-:W-:Y:S05]  /*21f0*/  BSYNC B0 ;  /* 0x0000000000007941 */ /* 0x000fea0003800000 */
.L_x_17637:
[----:B------:R-:W-:Y:S01]  /*2200*/  @!P0 MOV R3, R15 ;  /* 0x0000000f00038202 */ /* 0x000fe20000000f00 */
[----:B------:R0:W-:Y:S01]  /*2210*/  @!P0 STG.E.U16 desc[UR4][R8.64], R14 ;  /* 0x0000000e08008986 */ /* 0x0001e2000c101504 */
[----:B------:R-:W-:Y:S04]  /*2220*/  BSSY B0, `(.L_x_17639) ;  /* 0x000002d000007945 */ /* 0x000fe80003800000 */
[----:B------:R-:W-:Y:S01]  /*2230*/  BSSY B1, `(.L_x_17640) ;  /* 0x0000025000017945 */ /* 0x000fe20003800000 */
[----:B------:R-:W-:-:S13]  /*2240*/  ISETP.GE.AND P0, PT, R3, R2, PT ;  /* 0x000000020300720c */ /* 0x000fda0003f06270 */
[----:B0-----:R-:W-:Y:S05]  /*2250*/  @P0 BRA `(.L_x_17641) ;  /* 0x0000000000300947 */ /* 0x001fea0003800000 */
[----:B------:R-:W0:Y:S01]  /*2260*/  LDC.64 R8, c[0x0][0x218] ;  /* 0x00008600ff087b82 */ /* 0x000e220000000a00 */
[----:B------:R-:W-:Y:S02]  /*2270*/  IMAD.IADD R5, R0, 0x1, R3 ;  /* 0x0000000100057824 */ /* 0x000fe400078e0203 */
[----:B------:R-:W-:-:S05]  /*2280*/  VIADD R3, R3, 0x80 ;  /* 0x0000008003037836 */ /* 0x000fca0000000000 */
        /* <DEDUP_REMOVED lines=9> */
.L_x_17641:
[----:B------:R-:W-:-:S13]  /*2320*/  ISETP.GE.AND P0, PT, R3, R2, PT ;  /* 0x000000020300720c */ /* 0x000fda0003f06270 */
[----:B------:R-:W-:Y:S05]  /*2330*/  @P0 BRA `(.L_x_17643) ;  /* 0x0000000000300947 */ /* 0x000fea0003800000 */
[----:B0-----:R-:W0:Y:S01]  /*2340*/  LDC.64 R6, c[0x0][0x218] ;  /* 0x00008600ff067b82 */ /* 0x001e220000000a00 */
[----:B------:R-:W-:Y:S01]  /*2350*/  IMAD.IADD R5, R0, 0x1, R3 ;  /* 0x0000000100057824 */ /* 0x000fe200078e0203 */
[----:B------:R-:W-:-:S03]  /*2360*/  IADD3 R3, R3, 0x80, RZ ;  /* 0x0000008003037810 */ /* 0x000fc60007ffe0ff */
[----:B0-----:R-:W-:-:S05]  /*2370*/  IMAD.WIDE.U32 R6, R5, 0x2, R6 ;  /* 0x0000000205067825 */ /* 0x001fca00078e0006 */
[----:B------:R1:W-:Y:S02]  /*2380*/  STG.E.U16 desc[UR4][R6.64], R10 ;  /* 0x0000000a06007986 */ /* 0x0003e4000c101504 */
.L_x_17642:
[----:B------:R-:W-:-:S13]  /*2390*/  ISETP.GE.AND P0, PT, R3, R2, PT ;  /* 0x000000020300720c */ /* 0x000fda0003f06270 */
[----:B------:R-:W-:Y:S05]  /*23a0*/  @P0 BRA `(.L_x_17644) ;  /* 0x0000000000340947 */ /* 0x000fea0003800000 */
[----:B01----:R-:W0:Y:S01]  /*23b0*/  LDC.64 R6, c[0x0][0x218] ;  /* 0x00008600ff067b82 */ /* 0x003e220000000a00 */
[----:B------:R-:W-:Y:S02]  /*23c0*/  IMAD.IADD R5, R0, 0x1, R3 ;  /* 0x0000000100057824 */ /* 0x000fe400078e0203 */
[----:B------:R-:W-:Y:S02]  /*23d0*/  VIADD R3, R3, 0x80 ;  /* 0x0000008003037836 */ /* 0x000fe40000000000 */
[----:B0-----:R-:W-:-:S05]  /*23e0*/  IMAD.WIDE.U32 R6, R5, 0x2, R6 ;  /* 0x0000000205067825 */ /* 0x001fca00078e0006 */
[----:B------:R1:W-:Y:S02]  /*23f0*/  STG.E.U16 desc[UR4][R6.64], R11 ;  /* 0x0000000b06007986 */ /* 0x0003e4000c101504 */
.L_x_17643:
[----:B------:R-:W-:-:S13]  /*2400*/  ISETP.GE.AND P0, PT, R3, R2, PT ;  /* 0x000000020300720c */ /* 0x000fda0003f06270 */
[----:B------:R-:W-:Y:S05]  /*2410*/  @P0 BREAK B1 ;  /* 0x0000000000010942 */ /* 0x000fea0003800000 */
[----:B------:R-:W-:Y:S05]  /*2420*/  @P0 BRA `(.L_x_17645) ;  /* 0x0000000000300947 */ /* 0x000fea0003800000 */
[----:B01----:R-:W0:Y:S01]  /*2430*/  LDC.64 R6, c[0x0][0x218] ;  /* 0x00008600ff067b82 */ /* 0x003e220000000a00 */
[----:B------:R-:W-:Y:S01]  /*2440*/  IADD3 R5, R0, R3, RZ ;  /* 0x0000000300057210 */ /* 0x000fe20007ffe0ff */
[----:B------:R-:W-:-:S04]  /*2450*/  VIADD R3, R3, 0x80 ;  /* 0x0000008003037836 */ /* 0x000fc80000000000 */
[----:B0-----:R-:W-:-:S05]  /*2460*/  IMAD.WIDE.U32 R6, R5, 0x2, R6 ;  /* 0x0000000205067825 */ /* 0x001fca00078e0006 */
[----:B------:R2:W-:Y:S02]  /*2470*/  STG.E.U16 desc[UR4][R6.64], R12 ;  /* 0x0000000c06007986 */ /* 0x0005e4000c101504 */
.L_x_17644:
[----:B------:R-:W-:Y:S05]  /*2480*/  BSYNC B1 ;  /* 0x0000000000017941 */ /* 0x000fea0003800000 */
.L_x_17640:
[----:B------:R-:W-:-:S13]  /*2490*/  ISETP.GE.AND P0, PT, R3, R2, PT ;  /* 0x000000020300720c */ /* 0x000fda0003f06270 */
[----:B012---:R-:W0:Y:S01]  /*24a0*/  @!P0 LDC.64 R6, c[0x0][0x218] ;  /* 0x00008600ff068b82 */ /* 0x007e220000000a00 */
[----:B------:R-:W-:Y:S01]  /*24b0*/  @!P0 IMAD.IADD R5, R0, 0x1, R3 ;  /* 0x0000000100058824 */ /* 0x000fe200078e0203 */
[----:B------:R-:W-:-:S03]  /*24c0*/  @!P0 IADD3 R3, R3, 0x80, RZ ;  /* 0x0000008003038810 */ /* 0x000fc60007ffe0ff */
[----:B0-----:R-:W-:-:S05]  /*24d0*/  @!P0 IMAD.WIDE.U32 R6, R5, 0x2, R6 ;  /* 0x0000000205068825 */ /* 0x001fca00078e0006 */
[----:B------:R2:W-:Y:S02]  /*24e0*/  @!P0 STG.E.U16 desc[UR4][R6.64], R13 ;  /* 0x0000000d06008986 */ /* 0x0005e4000c101504 */
.L_x_17645:
[----:B------:R-:W-:Y:S05]  /*24f0*/  BSYNC B0 ;  /* 0x0000000000007941 */ /* 0x000fea0003800000 */
.L_x_17639:
[----:B------:R-:W-:Y:S05]  /*2500*/  WARPSYNC.ALL ;  /* 0x0000000000007948 */ /* 0x000fea0003800000 */
[----:B------:R-:W-:-:S13]  /*2510*/  ISETP.GE.AND P0, PT, R3, R2, PT ;  /* 0x000000020300720c */ /* 0x000fda0003f06270 */
[----:B------:R-:W-:Y:S05]  /*2520*/  @P0 EXIT ;  /* 0x000000000000094d */ /* 0x000fea0003800000 */
[----:B012---:R-:W0:Y:S01]  /*2530*/  LDC.64 R6, c[0x0][0x218] ;  /* 0x00008600ff067b82 */ /* 0x007e220000000a00 */
[----:B------:R-:W-:-:S04]  /*2540*/  IMAD.IADD R3, R0, 0x1, R3 ;  /* 0x0000000100037824 */ /* 0x000fc800078e0203 */
[----:B0-----:R-:W-:-:S05]  /*2550*/  IMAD.WIDE.U32 R2, R3, 0x2, R6 ;  /* 0x0000000203027825 */ /* 0x001fca00078e0006 */
[----:B------:R-:W-:Y:S01]  /*2560*/  STG.E.U16 desc[UR4][R2.64], R4 ;  /* 0x0000000402007986 */ /* 0x000fe2000c101504 */
[----:B------:R-:W-:Y:S05]  /*2570*/  EXIT ;  /* 0x000000000000794d */ /* 0x000fea0003800000 */
.L_x_17646:
        /* <DEDUP_REMOVED lines=16> */
.L_x_57385:


//--------------------- .text._ZN2at6native29vectorized_elementwise_kernelILi4ENS0_13BinaryFunctorIsssZZZNS0_16fmod_kernel_cudaERNS_18TensorIteratorBaseEENKUlvE_clEvENKUlvE3_clEvEUlssE_EESt5arrayIPcLm3EEEEviT0_T1_ --------------------------
	.section	.text._ZN2at6native29vectorized_elementwise_kernelILi4ENS0_13BinaryFunctorIsssZZZNS0_16fmod_kernel_cudaERNS_18TensorIteratorBaseEENKUlvE_clEvENKUlvE3_clEvEUlssE_EESt5arrayIPcLm3EEEEviT0_T1_,"ax",@progbits
	.align	128
        .global         _ZN2at6native29vectorized_elementwise_kernelILi4ENS0_13BinaryFunctorIsssZZZNS0_16fmod_kernel_cudaERNS_18TensorIteratorBaseEENKUlvE_clEvENKUlvE3_clEvEUlssE_EESt5arrayIPcLm3EEEEviT0_T1_
        .type           _ZN2at6native29vectorized_elementwise_kernelILi4ENS0_13BinaryFunctorIsssZZZNS0_16fmod_kernel_cudaERNS_18TensorIteratorBaseEENKUlvE_clEvENKUlvE3_clEvEUlssE_EESt5arrayIPcLm3EEEEviT0_T1_,@function
        .size           _ZN2at6native29vectorized_elementwise_kernelILi4ENS0_13BinaryFunctorIsssZZZNS0_16fmod_kernel_cudaERNS_18TensorIteratorBaseEENKUlvE_clEvENKUlvE3_clEvEUlssE_EESt5arrayIPcLm3EEEEviT0_T1_,(.L_x_57386 - _ZN2at6native29vectorized_elementwise_kernelILi4ENS0_13BinaryFunctorIsssZZZNS0_16fmod_kernel_cudaERNS_18TensorIteratorBaseEENKUlvE_clEvENKUlvE3_clEvEUlssE_EESt5arrayIPcLm3EEEEviT0_T1_)
        .other          _ZN2at6native29vectorized_elementwise_kernelILi4ENS0_13BinaryFunctorIsssZZZNS0_16fmod_kernel_cudaERNS_18TensorIteratorBaseEENKUlvE_clEvENKUlvE3_clEvEUlssE_EESt5arrayIPcLm3EEEEviT0_T1_,@"STO_CUDA_ENTRY STV_DEFAULT"
_ZN2at6native29vectorized_elementwise_kernelILi4ENS0_13BinaryFunctorIsssZZZNS0_16fmod_kernel_cudaERNS_18TensorIteratorBaseEENKUlvE_clEvENKUlvE3_clEvEUlssE_EESt5arrayIPcLm3EEEEviT0_T1_:
.text._ZN2at6native29vectorized_elementwise_kernelILi4ENS0_13BinaryFunctorIsssZZZNS0_16fmod_kernel_cudaERNS_18TensorIteratorBaseEENKUlvE_clEvENKUlvE3_clEvEUlssE_EESt5arrayIPcLm3EEEEviT0_T1_:
        /* <DEDUP_REMOVED lines=13> */
[----:B------:R-:W3:Y:S01]  /*00d0*/  LDG.E.64 R10, desc[UR4][R8.64] ;  /* 0x00000004080a7981 */ /* 0x000ee2000c1e1b00 */
[----:B--2---:R-:W-:-:S03]  /*00e0*/  IMAD.WIDE R12, R7, 0x2, R12 ;  /* 0x00000002070c7825 */ /* 0x004fc600078e020c */
[----:B------:R0:W2:Y:S01]  /*00f0*/  LDG.E.64 R16, desc[UR4][R8.64+0x400] ;  /* 0x0004000408107981 */ /* 0x0000a2000c1e1b00 */
[----:B------:R-:W-:-:S05]  /*0100*/  IMAD.WIDE.U32 R12, R3, 0x8, R12 ;  /* 0x00000008030c7825 */ /* 0x000fca00078e000c */
[----:B------:R-:W4:Y:S04]  /*0110*/  LDG.E.64 R14, desc[UR4][R12.64] ;  /* 0x000000040c0e7981 */ /* 0x000f28000c1e1b00 */
[----:B------:R-:W5:Y:S01]  /*0120*/  LDG.E.64 R12, desc[UR4][R12.64+0x400] ;  /* 0x000400040c0c7981 */ /* 0x000f62000c1e1b00 */
[C---:B---3--:R-:W-:Y:S02]  /*0130*/  PRMT R5, R10.reuse, 0x9910, RZ ;  /* 0x000099100a057816 */ /* 0x048fe400000000ff */
[----:B------:R-:W-:Y:S02]  /*0140*/  PRMT R0, R10, 0xbb32, RZ ;  /* 0x0000bb320a007816 */ /* 0x000fe400000000ff */
[----:B------:R-:W-:Y:S02]  /*0150*/  IABS R6, R5 ;  /* 0x0000000500067213 */ /* 0x000fe40000000000 */
[----:B0-----:R-:W-:-:S02]  /*0160*/  IABS R9, R0 ;  /* 0x0000000000097213 */ /* 0x001fc40000000000 */
[----:B------:R-:W0:Y:S01]  /*0170*/  I2F.RP R2, R6 ;  /* 0x0000000600027306 */ /* 0x000e220000209400 */
[----:B------:R-:W-:-:S04]  /*0180*/  PRMT R10, R11, 0x9910, RZ ;  /* 0x000099100b0a7816 */ /* 0x000fc800000000ff */
[----:B------:R-:W-:-:S03]  /*0190*/  IABS R8, R10 ;  /* 0x0000000a00087213 */ /* 0x000fc60000000000 */
[----:B------:R-:W1:Y:S08]  /*01a0*/  I2F.RP R24, R9 ;  /* 0x0000000900187306 */ /* 0x000e700000209400 */
[----:B------:R-:W3:Y:S08]  /*01b0*/  I2F.RP R25, R8 ;  /* 0x0000000800197306 */ /* 0x000ef00000209400 */
[----:B0-----:R-:W0:Y:S08]  /*01c0*/  MUFU.RCP R2, R2 ;  /* 0x0000000200027308 */ /* 0x001e300000001000 */
[----:B-1----:R-:W1:Y:S08]  /*01d0*/  MUFU.RCP R24, R24 ;  /* 0x0000001800187308 */ /* 0x002e700000001000 */
[----:B---3--:R-:W3:Y:S01]  /*01e0*/  MUFU.RCP R25, R25 ;  /* 0x0000001900197308 */ /* 0x008ee20000001000 */
[----:B0-----:R-:W-:Y:S01]  /*01f0*/  VIADD R22, R2, 0xffffffe ;  /* 0x0ffffffe02167836 */ /* 0x001fe20000000000 */
[----:B------:R-:W-:-:S06]  /*0200*/  PRMT R4, R11, 0xbb32, RZ ;  /* 0x0000bb320b047816 */ /* 0x000fcc00000000ff */
[----:B------:R-:W0:Y:S01]  /*0210*/  F2I.FTZ.U32.TRUNC.NTZ R23, R22 ;  /* 0x0000001600177305 */ /* 0x000e22000021f000 */
[----:B-1----:R-:W-:Y:S01]  /*0220*/  VIADD R20, R24, 0xffffffe ;  /* 0x0ffffffe18147836 */ /* 0x002fe20000000000 */
[----:B------:R-:W-:-:S06]  /*0230*/  IABS R2, R4 ;  /* 0x0000000400027213 */ /* 0x000fcc0000000000 */
[----:B------:R-:W1:Y:S01]  /*0240*/  F2I.FTZ.U32.TRUNC.NTZ R21, R20 ;  /* 0x0000001400157305 */ /* 0x000e62000021f000 */
[----:B---3--:R-:W-:-:S07]  /*0250*/  IADD3 R18, R25, 0xffffffe, RZ ;  /* 0x0ffffffe19127810 */ /* 0x008fce0007ffe0ff */
[----:B------:R-:W3:Y:S01]  /*0260*/  I2F.RP R11, R2 ;  /* 0x00000002000b7306 */ /* 0x000ee20000209400 */
[----:B0-----:R-:W-:-:S07]  /*0270*/  IMAD.MOV R25, RZ, RZ, -R23 ;  /* 0x000000ffff197224 */ /* 0x001fce00078e0a17 */
[----:B------:R-:W0:Y:S01]  /*0280*/  F2I.FTZ.U32.TRUNC.NTZ R19, R18 ;  /* 0x0000001200137305 */ /* 0x000e22000021f000 */
[----:B------:R-:W-:Y:S02]  /*0290*/  IMAD R25, R25, R6, RZ ;  /* 0x0000000619197224 */ /* 0x000fe400078e02ff */
[----:B------:R-:W-:Y:S02]  /*02a0*/  IMAD.MOV.U32 R22, RZ, RZ, RZ ;  /* 0x000000ffff167224 */ /* 0x000fe400078e00ff */
[----:B-1----:R-:W-:Y:S02]  /*02b0*/  IMAD.MOV R20, RZ, RZ, -R21 ;  /* 0x000000ffff147224 */ /* 0x002fe400078e0a15 */
[----:B------:R-:W-:Y:S01]  /*02c0*/  IMAD.HI.U32 R22, R23, R25, R22 ;  /* 0x0000001917167227 */ /* 0x000fe200078e0016 */
[----:B---3--:R-:W1:Y:S03]  /*02d0*/  MUFU.RCP R11, R11 ;  /* 0x0000000b000b7308 */ /* 0x008e660000001000 */
[----:B------:R-:W-:-:S02]  /*02e0*/  IMAD R23, R20, R9, RZ ;  /* 0x0000000914177224 */ /* 0x000fc400078e02ff */
[----:B------:R-:W-:Y:S01]  /*02f0*/  IMAD.MOV.U32 R20, RZ, RZ, RZ ;  /* 0x000000ffff147224 */ /* 0x000fe200078e00ff */
[----:B0-----:R-:W-:Y:S01]  /*0300*/  IADD3 R25, RZ, -R19, RZ ;  /* 0x80000013ff197210 */ /* 0x001fe20007ffe0ff */
[----:B------:R-:W-:Y:S02]  /*0310*/  IMAD.MOV.U32 R18, RZ, RZ, RZ ;  /* 0x000000ffff127224 */ /* 0x000fe400078e00ff */
[----:B------:R-:W-:-:S04]  /*0320*/  IMAD.HI.U32 R20, R21, R23, R20 ;  /* 0x0000001715147227 */ /* 0x000fc800078e0014 */
[----:B------:R-:W-:Y:S01]  /*0330*/  IMAD R21, R25, R8, RZ ;  /* 0x0000000819157224 */ /* 0x000fe200078e02ff */
[----:B----4-:R-:W-:-:S03]  /*0340*/  PRMT R23, R14, 0x9910, RZ ;  /* 0x000099100e177816 */ /* 0x010fc600000000ff */
[----:B------:R-:W-:Y:S01]  /*0350*/  IMAD.HI.U32 R18, R19, R21, R18 ;  /* 0x0000001513127227 */ /* 0x000fe200078e0012 */
[----:B------:R-:W-:Y:S02]  /*0360*/  IABS R19, R5 ;  /* 0x0000000500137213 */ /* 0x000fe40000000000 */
[----:B------:R-:W-:-:S03]  /*0370*/  IABS R21, R23 ;  /* 0x0000001700157213 */ /* 0x000fc60000000000 */
[----:B------:R-:W-:Y:S01]  /*0380*/  IMAD.MOV R24, RZ, RZ, -R19 ;  /* 0x000000ffff187224 */ /* 0x000fe200078e0a13 */
[----:B-1----:R-:W-:Y:S02]  /*0390*/  IADD3 R19, R11, 0xffffffe, RZ ;  /* 0x0ffffffe0b137810 */ /* 0x002fe40007ffe0ff */
[----:B------:R-:W-:Y:S02]  /*03a0*/  PRMT R14, R14, 0xbb32, RZ ;  /* 0x0000bb320e0e7816 */ /* 0x000fe400000000ff */
[----:B------:R-:W-:Y:S01]  /*03b0*/  IABS R25, R0 ;  /* 0x0000000000197213 */ /* 0x000fe20000000000 */
[----:B------:R-:W-:Y:S01]  /*03c0*/  IMAD.HI.U32 R22, R22, R21, RZ ;  /* 0x0000001516167227 */ /* 0x000fe200078e00ff */
[----:B------:R-:W-:Y:S01]  /*03d0*/  IABS R11, R14 ;  /* 0x0000000e000b7213 */ /* 0x000fe20000000000 */
[----:B------:R-:W0:Y:S02]  /*03e0*/  F2I.FTZ.U32.TRUNC.NTZ R19, R19 ;  /* 0x0000001300137305 */ /* 0x000e24000021f000 */
[----:B------:R-:W-:-:S02]  /*03f0*/  IMAD.MOV R25, RZ, RZ, -R25 ;  /* 0x000000ffff197224 */ /* 0x000fc400078e0a19 */
[----:B------:R-:W-:Y:S01]  /*0400*/  IMAD R21, R22, R24, R21 ;  /* 0x0000001816157224 */ /* 0x000fe200078e0215 */
[----:B------:R-:W-:Y:S01]  /*0410*/  PRMT R22, R15, 0x9910, RZ ;  /* 0x000099100f167816 */ /* 0x000fe200000000ff */
[----:B------:R-:W-:Y:S02]  /*0420*/  IMAD.MOV.U32 R24, RZ, RZ, R25 ;  /* 0x000000ffff187224 */ /* 0x000fe400078e0019 */
[----:B------:R-:W-:-:S04]  /*0430*/  IMAD.HI.U32 R20, R20, R11, RZ ;  /* 0x0000000b14147227 */ /* 0x000fc800078e00ff */
[----:B------:R-:W-:Y:S01]  /*0440*/  IMAD R20, R20, R24, R11 ;  /* 0x0000001814147224 */ /* 0x000fe200078e020b */
[----:B------:R-:W-:Y:S02]  /*0450*/  IABS R24, R10 ;  /* 0x0000000a00187213 */ /* 0x000fe40000000000 */
[----:B------:R-:W-:Y:S02]  /*0460*/  IABS R11, R22 ;  /* 0x00000016000b7213 */ /* 0x000fe40000000000 */
[----:B------:R-:W-:Y:S01]  /*0470*/  IADD3 R24, RZ, -R24, RZ ;  /* 0x80000018ff187210 */ /* 0x000fe20007ffe0ff */
[----:B0-----:R-:W-:Y:S02]  /*0480*/  IMAD.MOV R25, RZ, RZ, -R19 ;  /* 0x000000ffff197224 */ /* 0x001fe400078e0a13 */
[----:B------:R-:W-:-:S04]  /*0490*/  IMAD.HI.U32 R18, R18, R11, RZ ;  /* 0x0000000b12127227 */ /* 0x000fc800078e00ff */
[----:B------:R-:W-:Y:S02]  /*04a0*/  IMAD R11, R18, R24, R11 ;  /* 0x00000018120b7224 */ /* 0x000fe400078e020b */
[----:B------:R-:W-:Y:S02]  /*04b0*/  IMAD R25, R25, R2, RZ ;  /* 0x0000000219197224 */ /* 0x000fe400078e02ff */
[----:B------:R-:W-:-:S04]  /*04c0*/  IMAD.MOV.U32 R18, RZ, RZ, RZ ;  /* 0x000000ffff127224 */ /* 0x000fc800078e00ff */
[----:B------:R-:W-:Y:S01]  /*04d0*/  IMAD.HI.U32 R25, R19, R25, R18 ;  /* 0x0000001913197227 */ /* 0x000fe200078e0012 */
[----:B--2---:R-:W-:-:S04]  /*04e0*/  PRMT R18, R16, 0x9910, RZ ;  /* 0x0000991010127816 */ /* 0x004fc800000000ff */
[----:B------:R-:W-:-:S04]  /*04f0*/  IABS R19, R18 ;  /* 0x0000001200137213 */ /* 0x000fc80000000000 */
[----:B------:R-:W0:Y:S08]  /*0500*/  I2F.RP R26, R19 ;  /* 0x00000013001a7306 */ /* 0x000e300000209400 */
[----:B0-----:R-:W0:Y:S01]  /*0510*/  MUFU.RCP R26, R26 ;  /* 0x0000001a001a7308 */ /* 0x001e220000001000 */
[----:B------:R-:W-:Y:S01]  /*0520*/  PRMT R24, R15, 0xbb32, RZ ;  /* 0x0000bb320f187816 */ /* 0x000fe200000000ff */
[----:B0-----:R-:W-:-:S06]  /*0530*/  VIADD R15, R26, 0xffffffe ;  /* 0x0ffffffe1a0f7836 */ /* 0x001fcc0000000000 */
[----:B------:R-:W0:Y:S01]  /*0540*/  F2I.FTZ.U32.TRUNC.NTZ R15, R15 ;  /* 0x0000000f000f7305 */ /* 0x000e22000021f000 */
[----:B------:R-:W-:Y:S02]  /*0550*/  ISETP.GE.AND P3, PT, R23, RZ, PT ;  /* 0x000000ff1700720c */ /* 0x000fe40003f66270 */
[----:B------:R-:W-:Y:S02]  /*0560*/  IABS R23, R4 ;  /* 0x0000000400177213 */ /* 0x000fe40000000000 */
[----:B------:R-:W-:-:S03]  /*0570*/  IABS R28, R24 ;  /* 0x00000018001c7213 */ /* 0x000fc60000000000 */
[----:B------:R-:W-:Y:S02]  /*0580*/  IMAD.MOV R23, RZ, RZ, -R23 ;  /* 0x000000ffff177224 */ /* 0x000fe400078e0a17 */
[----:B------:R-:W-:Y:S01]  /*0590*/  IMAD.HI.U32 R25, R25, R28, RZ ;  /* 0x0000001c19197227 */ /* 0x000fe200078e00ff */
[----:B------:R-:W-:Y:S02]  /*05a0*/  PRMT R16, R16, 0xbb32, RZ ;  /* 0x0000bb3210107816 */ /* 0x000fe400000000ff */
[----:B0-----:R-:W-:Y:S01]  /*05b0*/  IADD3 R26, RZ, -R15, RZ ;  /* 0x8000000fff1a7210 */ /* 0x001fe20007ffe0ff */
[----:B------:R-:W-:-:S04]  /*05c0*/  IMAD R23, R25, R23, R28 ;  /* 0x0000001719177224 */ /* 0x000fc800078e021c */
[----:B------:R-:W-:Y:S01]  /*05d0*/  IMAD R25, R26, R19, RZ ;  /* 0x000000131a197224 */ /* 0x000fe200078e02ff */
[----:B------:R-:W-:-:S04]  /*05e0*/  IABS R26, R16 ;  /* 0x00000010001a7213 */ /* 0x000fc80000000000 */
[----:B------:R-:W0:Y:S01]  /*05f0*/  I2F.RP R27, R26 ;  /* 0x0000001a001b7306 */ /* 0x000e220000209400 */
[----:B------:R-:W-:Y:S01]  /*0600*/  ISETP.GE.AND P2, PT, R14, RZ, PT ;  /* 0x000000ff0e00720c */ /* 0x000fe20003f46270 */
[----:B------:R-:W-:-:S06]  /*0610*/  IMAD.MOV.U32 R14, RZ, RZ, RZ ;  /* 0x000000ffff0e7224 */ /* 0x000fcc00078e00ff */
[----:B0-----:R-:W0:Y:S01]  /*0620*/  MUFU.RCP R27, R27 ;  /* 0x0000001b001b7308 */ /* 0x001e220000001000 */
[----:B------:R-:W-:Y:S02]  /*0630*/  ISETP.GE.AND P1, PT, R22, RZ, PT ;  /* 0x000000ff1600720c */ /* 0x000fe40003f26270 */
[----:B------:R-:W-:Y:S01]  /*0640*/  PRMT R22, R17, 0x9910, RZ ;  /* 0x0000991011167816 */ /* 0x000fe200000000ff */
[----:B------:R-:W-:-:S04]  /*0650*/  IMAD.HI.U32 R25, R15, R25, R14 ;  /* 0x000000190f197227 */ /* 0x000fc800078e000e */
[----:B0-----:R-:W-:Y:S01]  /*0660*/  VIADD R14, R27, 0xffffffe ;  /* 0x0ffffffe1b0e7836 */ /* 0x001fe20000000000 */
[----:B------:R-:W-:-:S04]  /*0670*/  IABS R27, R22 ;  /* 0x00000016001b7213 */ /* 0x000fc80000000000 */
[----:B------:R-:W0:Y:S01]  /*0680*/  I2F.RP R28, R27 ;  /* 0x0000001b001c7306 */ /* 0x000e220000209400 */
[----:B------:R-:W-:-:S07]  /*0690*/  ISETP.GT.U32.AND P4, PT, R6, R21, PT ;  /* 0x000000150600720c */ /* 0x000fce0003f84070 */
[----:B------:R1:W2:Y:S08]  /*06a0*/  F2I.FTZ.U32.TRUNC.NTZ R15, R14 ;  /* 0x0000000e000f7305 */ /* 0x0002b0000021f000 */
[----:B0-----:R-:W0:Y:S01]  /*06b0*/  MUFU.RCP R28, R28 ;  /* 0x0000001c001c7308 */ /* 0x001e220000001000 */
[----:B-1----:R-:W-:Y:S01]  /*06c0*/  HFMA2.MMA R14, -RZ, RZ, 0, 0 ;  /* 0x00000000ff0e7435 */ /* 0x002fe200000001ff */
[----:B------:R-:W-:Y:S01]  /*06d0*/  @!P4 IMAD.IADD R21, R21, 0x1, -R6 ;  /* 0x000000011515c824 */ /* 0x000fe200078e0a06 */
[----:B------:R-:W-:Y:S01]  /*06e0*/  ISETP.GT.U32.AND P5, PT, R9, R20, PT ;  /* 0x000000140900720c */ /* 0x000fe20003fa4070 */
[----:B--2---:R-:W-:-:S03]  /*06f0*/  IMAD.MOV R29, RZ, RZ, -R15 ;  /* 0x000000ffff1d7224 */ /* 0x004fc600078e0a0f */
[----:B------:R-:W-:Y:S01]  /*0700*/  ISETP.GT.U32.AND P4, PT, R6, R21, PT ;  /* 0x000000150600720c */ /* 0x000fe20003f84070 */
[----:B------:R-:W-:Y:S01]  /*0710*/  IMAD R29, R29, R26, RZ ;  /* 0x0000001a1d1d7224 */ /* 0x000fe200078e02ff */
[----:B------:R-:W-:-:S03]  /*0720*/  ISETP.GE.AND P0, PT, R24, RZ, PT ;  /* 0x000000ff1800720c */ /* 0x000fc60003f06270 */
[----:B------:R-:W-:-:S04]  /*0730*/  IMAD.HI.U32 R24, R15, R29, R14 ;  /* 0x0000001d0f187227 */ /* 0x000fc800078e000e */
[----:B0-----:R-:W-:Y:S01]  /*0740*/  VIADD R14, R28, 0xffffffe ;  /* 0x0ffffffe1c0e7836 */ /* 0x001fe20000000000 */
[----:B------:R-:W-:-:S03]  /*0750*/  @!P5 IADD3 R20, R20, -R9, RZ ;  /* 0x800000091414d210 */ /* 0x000fc60007ffe0ff */
[----:B------:R0:W1:Y:S01]  /*0760*/  F2I.FTZ.U32.TRUNC.NTZ R15, R14 ;  /* 0x0000000e000f7305 */ /* 0x000062000021f000 */
[----:B------:R-:W-:Y:S01]  /*0770*/  @!P4 IMAD.IADD R21, R21, 0x1, -R6 ;  /* 0x000000011515c824 */ /* 0x000fe200078e0a06 */
[----:B------:R-:W-:Y:S01]  /*0780*/  ISETP.GT.U32.AND P4, PT, R9, R20, PT ;  /* 0x000000140900720c */ /* 0x000fe20003f84070 */
[----:B0-----:R-:W-:Y:S02]  /*0790*/  IMAD.MOV.U32 R14, RZ, RZ, RZ ;  /* 0x000000ffff0e7224 */ /* 0x001fe400078e00ff */
[----:B-1----:R-:W-:-:S10]  /*07a0*/  IMAD.MOV R6, RZ, RZ, -R15 ;  /* 0x000000ffff067224 */ /* 0x002fd400078e0a0f */
[----:B------:R-:W-:Y:S02]  /*07b0*/  @!P4 IMAD.IADD R20, R20, 0x1, -R9 ;  /* 0x000000011414c824 */ /* 0x000fe400078e0a09 */
[----:B------:R-:W-:Y:S01]  /*07c0*/  IMAD R9, R6, R27, RZ ;  /* 0x0000001b06097224 */ /* 0x000fe200078e02ff */
[----:B------:R-:W-:Y:S02]  /*07d0*/  PRMT R6, R17, 0xbb32, RZ ;  /* 0x0000bb3211067816 */ /* 0x000fe400000000ff */
[----:B------:R-:W-:Y:S01]  /*07e0*/  ISETP.GT.U32.AND P4, PT, R2, R23, PT ;  /* 0x000000170200720c */ /* 0x000fe20003f84070 */
[----:B------:R-:W-:Y:S01]  /*07f0*/  IMAD.HI.U32 R15, R15, R9, R14 ;  /* 0x000000090f0f7227 */ /* 0x000fe200078e000e */
[----:B------:R-:W-:Y:S02]  /*0800*/  IABS R14, R6 ;  /* 0x00000006000e7213 */ /* 0x000fe40000000000 */
[----:B------:R-:W-:Y:S02]  /*0810*/  ISETP.GT.U32.AND P6, PT, R8, R11, PT ;  /* 0x0000000b0800720c */ /* 0x000fe40003fc4070 */
[----:B------:R-:W0:Y:S07]  /*0820*/  I2F.RP R17, R14 ;  /* 0x0000000e00117306 */ /* 0x000e2e0000209400 */
[----:B------:R-:W-:-:S04]  /*0830*/  @!P4 IMAD.IADD R23, R23, 0x1, -R2 ;  /* 0x000000011717c824 */ /* 0x000fc800078e0a02 */
[----:B------:R-:W-:Y:S01]  /*0840*/  @!P6 IMAD.IADD R11, R11, 0x1, -R8 ;  /* 0x000000010b0be824 */ /* 0x000fe200078e0a08 */
[----:B------:R-:W-:Y:S01]  /*0850*/  ISETP.GT.U32.AND P4, PT, R2, R23, PT ;  /* 0x000000170200720c */ /* 0x000fe20003f84070 */
[----:B0-----:R-:W0:Y:S03]  /*0860*/  MUFU.RCP R17, R17 ;  /* 0x0000001100117308 */ /* 0x001e260000001000 */
[----:B------:R-:W-:Y:S01]  /*0870*/  ISETP.GT.U32.AND P5, PT, R8, R11, PT ;  /* 0x0000000b0800720c */ /* 0x000fe20003fa4070 */
[----:B------:R-:W-:Y:S01]  /*0880*/  @!P3 IMAD.MOV R21, RZ, RZ, -R21 ;  /* 0x000000ffff15b224 */ /* 0x000fe200078e0a15 */
[----:B------:R-:W-:-:S07]  /*0890*/  ISETP.NE.AND P3, PT, R0, RZ, PT ;  /* 0x000000ff0000720c */ /* 0x000fce0003f65270 */
[----:B------:R-:W-:Y:S02]  /*08a0*/  @!P4 IADD3 R23, R23, -R2, RZ ;  /* 0x800000021717c210 */ /* 0x000fe40007ffe0ff */
[----:B------:R-:W-:Y:S02]  /*08b0*/  ISETP.NE.AND P4, PT, R5, RZ, PT ;  /* 0x000000ff0500720c */ /* 0x000fe40003f85270 */
[----:B------:R-:W-:Y:S01]  /*08c0*/  @!P5 IADD3 R11, R11, -R8, RZ ;  /* 0x800000080b0bd210 */ /* 0x000fe20007ffe0ff */
[----:B0-----:R-:W-:Y:S01]  /*08d0*/  VIADD R8, R17, 0xffffffe ;  /* 0x0ffffffe11087836 */ /* 0x001fe20000000000 */
[----:B------:R-:W-:-:S03]  /*08e0*/  ISETP.NE.AND P5, PT, R4, RZ, PT ;  /* 0x000000ff0400720c */ /* 0x000fc60003fa5270 */
[----:B------:R-:W0:Y:S01]  /*08f0*/  F2I.FTZ.U32.TRUNC.NTZ R9, R8 ;  /* 0x0000000800097305 */ /* 0x000e22000021f000 */
[----:B------:R-:W-:-:S05]  /*0900*/  @!P2 IADD3 R20, -R20, RZ, RZ ;  /* 0x000000ff1414a210 */ /* 0x000fca0007ffe1ff */
[----:B------:R-:W-:Y:S02]  /*0910*/  @!P4 LOP3.LUT R21, RZ, R5, RZ, 0x33, !PT ;  /* 0x00000005ff15c212 */ /* 0x000fe400078e33ff */
[----:B-----5:R-:W-:Y:S02]  /*0920*/  PRMT R5, R12, 0x9910, RZ ;  /* 0x000099100c057816 */ /* 0x020fe400000000ff */
[----:B------:R-:W-:Y:S02]  /*0930*/  @!P3 LOP3.LUT R20, RZ, R0, RZ, 0x33, !PT ;  /* 0x00000000ff14b212 */ /* 0x000fe400078e33ff */
[----:B------:R-:W-:Y:S02]  /*0940*/  IABS R2, R18 ;  /* 0x0000001200027213 */ /* 0x000fe40000000000 */
[----:B------:R-:W-:Y:S02]  /*0950*/  IABS R0, R5 ;  /* 0x0000000500007213 */ /* 0x000fe40000000000 */
[----:B------:R-:W-:Y:S01]  /*0960*/  ISETP.NE.AND P4, PT, R10, RZ, PT ;  /* 0x000000ff0a00720c */ /* 0x000fe20003f85270 */
[----:B------:R-:W-:Y:S01]  /*0970*/  @!P0 IMAD.MOV R23, RZ, RZ, -R23 ;  /* 0x000000ffff178224 */ /* 0x000fe200078e0a17 */
[----:B------:R-:W-:Y:S01]  /*0980*/  @!P5 LOP3.LUT R23, RZ, R4, RZ, 0x33, !PT ;  /* 0x00000004ff17d212 */ /* 0x000fe200078e33ff */
[----:B------:R-:W-:-:S02]  /*0990*/  IMAD.MOV R4, RZ, RZ, -R2 ;  /* 0x000000ffff047224 */ /* 0x000fc400078e0a02 */
[----:B------:R-:W-:-:S04]  /*09a0*/  IMAD.HI.U32 R25, R25, R0, RZ ;  /* 0x0000000019197227 */ /* 0x000fc800078e00ff */
[----:B0-----:R-:W-:Y:S02]  /*09b0*/  IMAD.MOV R29, RZ, RZ, -R9 ;  /* 0x000000ffff1d7224 */ /* 0x001fe400078e0a09 */
[----:B------:R-:W-:Y:S01]  /*09c0*/  IMAD R0, R25, R4, R0 ;  /* 0x0000000419007224 */ /* 0x000fe200078e0200 */
[----:B------:R-:W-:Y:S01]  /*09d0*/  IABS R4, R16 ;  /* 0x0000001000047213 */ /* 0x000fe20000000000 */
[----:B------:R-:W-:Y:S01]  /*09e0*/  IMAD R17, R29, R14, RZ ;  /* 0x0000000e1d117224 */ /* 0x000fe200078e02ff */
[----:B------:R-:W-:Y:S01]  /*09f0*/  PRMT R2, R12, 0xbb32, RZ ;  /* 0x0000bb320c027816 */ /* 0x000fe200000000ff */
[----:B------:R-:W-:Y:S01]  /*0a00*/  IMAD.MOV.U32 R8, RZ, RZ, RZ ;  /* 0x000000ffff087224 */ /* 0x000fe200078e00ff */
[----:B------:R-:W-:Y:S01]  /*0a10*/  IADD3 R4, RZ, -R4, RZ ;  /* 0x80000004ff047210 */ /* 0x000fe20007ffe0ff */
[----:B------:R-:W-:Y:S01]  /*0a20*/  @!P1 IMAD.MOV R11, RZ, RZ, -R11 ;  /* 0x000000ffff0b9224 */ /* 0x000fe200078e0a0b */
[----:B------:R-:W-:Y:S01]  /*0a30*/  @!P4 LOP3.LUT R11, RZ, R10, RZ, 0x33, !PT ;  /* 0x0000000aff0bc212 */ /* 0x000fe200078e33ff */
[----:B------:R-:W-:Y:S01]  /*0a40*/  IMAD.HI.U32 R8, R9, R17, R8 ;  /* 0x0000001109087227 */ /* 0x000fe200078e0008 */
[----:B------:R-:W-:-:S02]  /*0a50*/  IABS R9, R2 ;  /* 0x0000000200097213 */ /* 0x000fc40000000000 */
[----:B------:R-:W-:Y:S02]  /*0a60*/  PRMT R10, R13, 0x9910, RZ ;  /* 0x000099100d0a7816 */ /* 0x000fe400000000ff */
[----:B------:R-:W-:Y:S01]  /*0a70*/  ISETP.GE.AND P2, PT, R5, RZ, PT ;  /* 0x000000ff0500720c */ /* 0x000fe20003f46270 */
[----:B------:R-:W-:Y:S02]  /*0a80*/  IMAD.MOV.U32 R5, RZ, RZ, R4 ;  /* 0x000000ffff057224 */ /* 0x000fe400078e0004 */
[----:B------:R-:W-:-:S04]  /*0a90*/  IMAD.HI.U32 R24, R24, R9, RZ ;  /* 0x0000000918187227 */ /* 0x000fc800078e00ff */
[----:B------:R-:W-:Y:S02]  /*0aa0*/  IMAD.MOV.U32 R4, RZ, RZ, R10 ;  /* 0x000000ffff047224 */ /* 0x000fe400078e000a */
[----:B------:R-:W-:Y:S01]  /*0ab0*/  IMAD R9, R24, R5, R9 ;  /* 0x0000000518097224 */ /* 0x000fe200078e0209 */
[----:B------:R-:W-:Y:S02]  /*0ac0*/  IABS R5, R22 ;  /* 0x0000001600057213 */ /* 0x000fe40000000000 */
[----:B------:R-:W-:Y:S02]  /*0ad0*/  IABS R12, R4 ;  /* 0x00000004000c7213 */ /* 0x000fe40000000000 */
[----:B------:R-:W-:Y:S01]  /*0ae0*/  PRMT R10, R13, 0xbb32, RZ ;  /* 0x0000bb320d0a7816 */ /* 0x000fe200000000ff */
[----:B------:R-:W-:Y:S02]  /*0af0*/  IMAD.MOV R5, RZ, RZ, -R5 ;  /* 0x000000ffff057224 */ /* 0x000fe400078e0a05 */
[----:B------:R-:W-:Y:S01]  /*0b00*/  IMAD.HI.U32 R15, R15, R12, RZ ;  /* 0x0000000c0f0f7227 */ /* 0x000fe200078e00ff */
[----:B------:R-:W-:-:S03]  /*0b10*/  IABS R13, R10 ;  /* 0x0000000a000d7213 */ /* 0x000fc60000000000 */
[----:B------:R-:W-:Y:S01]  /*0b20*/  IMAD R12, R15, R5, R12 ;  /* 0x000000050f0c7224 */ /* 0x000fe200078e020c */
[----:B------:R-:W-:Y:S01]  /*0b30*/  IABS R5, R6 ;  /* 0x0000000600057213 */ /* 0x000fe20000000000 */
[----:B------:R-:W-:-:S03]  /*0b40*/  IMAD.HI.U32 R8, R8, R13, RZ ;  /* 0x0000000d08087227 */ /* 0x000fc600078e00ff */
[----:B------:R-:W-:Y:S02]  /*0b50*/  IADD3 R5, RZ, -R5, RZ ;  /* 0x80000005ff057210 */ /* 0x000fe40007ffe0ff */
[----:B------:R-:W-:-:S03]  /*0b60*/  ISETP.GT.U32.AND P1, PT, R19, R0, PT ;  /* 0x000000001300720c */ /* 0x000fc60003f24070 */
[----:B------:R-:W-:Y:S01]  /*0b70*/  IMAD R13, R8, R5, R13 ;  /* 0x00000005080d7224 */ /* 0x000fe200078e020d */
[----:B------:R-:W-:Y:S02]  /*0b80*/  ISETP.GT.U32.AND P4, PT, R26, R9, PT ;  /* 0x000000091a00720c */ /* 0x000fe40003f84070 */
[----:B------:R-:W-:Y:S02]  /*0b90*/  ISETP.GT.U32.AND P5, PT, R27, R12, PT ;  /* 0x0000000c1b00720c */ /* 0x000fe40003fa4070 */
[----:B------:R-:W-:-:S05]  /*0ba0*/  ISETP.GT.U32.AND P3, PT, R14, R13, PT ;  /* 0x0000000d0e00720c */ /* 0x000fca0003f64070 */
[----:B------:R-:W-:-:S04]  /*0bb0*/  @!P1 IMAD.IADD R0, R0, 0x1, -R19 ;  /* 0x0000000100009824 */ /* 0x000fc800078e0a13 */
[----:B------:R-:W-:Y:S01]  /*0bc0*/  @!P4 IMAD.IADD R9, R9, 0x1, -R26 ;  /* 0x000000010909c824 */ /* 0x000fe200078e0a1a */
[----:B------:R-:W-:Y:S01]  /*0bd0*/  ISETP.GT.U32.AND P6, PT, R19, R0, PT ;  /* 0x000000001300720c */ /* 0x000fe20003fc4070 */
[----:B------:R-:W-:Y:S02]  /*0be0*/  @!P5 IMAD.IADD R12, R12, 0x1, -R27 ;  /* 0x000000010c0cd824 */ /* 0x000fe400078e0a1b */
[----:B------:R-:W-:Y:S02]  /*0bf0*/  @!P3 IADD3 R13, R13, -R14, RZ ;  /* 0x8000000e0d0db210 */ /* 0x000fe40007ffe0ff */
[----:B------:R-:W-:Y:S02]  /*0c00*/  ISETP.GE.AND P1, PT, R4, RZ, PT ;  /* 0x000000ff0400720c */ /* 0x000fe40003f26270 */
[----:B------:R-:W-:Y:S01]  /*0c10*/  ISETP.GT.U32.AND P3, PT, R26, R9, PT ;  /* 0x000000091a00720c */ /* 0x000fe20003f64070 */
[----:B------:R-:W0:Y:S01]  /*0c20*/  LDC.64 R4, c[0x0][0x218] ;  /* 0x00008600ff047b82 */ /* 0x000e220000000a00 */
[----:B------:R-:W-:-:S02]  /*0c30*/  ISETP.GT.U32.AND P4, PT, R27, R12, PT ;  /* 0x0000000c1b00720c */ /* 0x000fc40003f84070 */
[----:B------:R-:W-:Y:S02]  /*0c40*/  ISETP.GT.U32.AND P5, PT, R14, R13, PT ;  /* 0x0000000d0e00720c */ /* 0x000fe40003fa4070 */
[----:B------:R-:W-:Y:S01]  /*0c50*/  @!P6 IMAD.IADD R0, R0, 0x1, -R19 ;  /* 0x000000010000e824 */ /* 0x000fe200078e0a13 */
[----:B------:R-:W-:Y:S02]  /*0c60*/  ISETP.GE.AND P0, PT, R2, RZ, PT ;  /* 0x000000ff0200720c */ /* 0x000fe40003f06270 */
[----:B------:R-:W-:Y:S01]  /*0c70*/  ISETP.GE.AND P6, PT, R10, RZ, PT ;  /* 0x000000ff0a00720c */ /* 0x000fe20003fc6270 */
[----:B------:R-:W-:Y:S01]  /*0c80*/  @!P2 IMAD.MOV R0, RZ, RZ, -R0 ;  /* 0x000000ffff00a224 */ /* 0x000fe200078e0a00 */
[----:B------:R-:W-:Y:S02]  /*0c90*/  ISETP.NE.AND P2, PT, R22, RZ, PT ;  /* 0x000000ff1600720c */ /* 0x000fe40003f45270 */
[----:B------:R-:W-:Y:S01]  /*0ca0*/  @!P3 IMAD.IADD R9, R9, 0x1, -R26 ;  /* 0x000000010909b824 */ /* 0x000fe200078e0a1a */
[----:B------:R-:W-:Y:S01]  /*0cb0*/  ISETP.NE.AND P3, PT, R16, RZ, PT ;  /* 0x000000ff1000720c */ /* 0x000fe20003f65270 */
[----:B------:R-:W-:Y:S01]  /*0cc0*/  @!P4 IMAD.IADD R12, R12, 0x1, -R27 ;  /* 0x000000010c0cc824 */ /* 0x000fe200078e0a1b */
[----:B------:R-:W-:-:S02]  /*0cd0*/  ISETP.NE.AND P4, PT, R18, RZ, PT ;  /* 0x000000ff1200720c */ /* 0x000fc40003f85270 */
[----:B------:R-:W-:Y:S02]  /*0ce0*/  @!P5 IADD3 R13, R13, -R14, RZ ;  /* 0x8000000e0d0dd210 */ /* 0x000fe40007ffe0ff */
[----:B------:R-:W-:Y:S01]  /*0cf0*/  ISETP.NE.AND P5, PT, R6, RZ, PT ;  /* 0x000000ff0600720c */ /* 0x000fe20003fa5270 */
[----:B------:R-:W-:Y:S02]  /*0d00*/  IMAD.MOV.U32 R2, RZ, RZ, R12 ;  /* 0x000000ffff027224 */ /* 0x000fe400078e000c */
[----:B------:R-:W-:Y:S02]  /*0d10*/  @!P0 IMAD.MOV R9, RZ, RZ, -R9 ;  /* 0x000000ffff098224 */ /* 0x000fe400078e0a09 */
[----:B0-----:R-:W-:Y:S01]  /*0d20*/  IMAD.WIDE.U32 R4, R7, 0x2, R4 ;  /* 0x0000000207047825 */ /* 0x001fe200078e0004 */
[----:B------:R-:W-:Y:S02]  /*0d30*/  @!P1 IADD3 R2, -R2, RZ, RZ ;  /* 0x000000ff02029210 */ /* 0x000fe40007ffe1ff */
[----:B------:R-:W-:Y:S01]  /*0d40*/  @!P3 LOP3.LUT R9, RZ, R16, RZ, 0x33, !PT ;  /* 0x00000010ff09b212 */ /* 0x000fe200078e33ff */
[----:B------:R-:W-:Y:S01]  /*0d50*/  @!P6 IMAD.MOV R13, RZ, RZ, -R13 ;  /* 0x000000ffff0de224 */ /* 0x000fe200078e0a0d */
[----:B------:R-:W-:-:S02]  /*0d60*/  @!P4 LOP3.LUT R0, RZ, R18, RZ, 0x33, !PT ;  /* 0x00000012ff00c212 */ /* 0x000fc400078e33ff */
[----:B------:R-:W-:Y:S02]  /*0d70*/  @!P2 LOP3.LUT R2, RZ, R22, RZ, 0x33, !PT ;  /* 0x00000016ff02a212 */ /* 0x000fe400078e33ff */
[----:B------:R-:W-:Y:S01]  /*0d80*/  @!P5 LOP3.LUT R13, RZ, R6, RZ, 0x33, !PT ;  /* 0x00000006ff0dd212 */ /* 0x000fe200078e33ff */
[----:B------:R-:W-:Y:S01]  /*0d90*/  IMAD.WIDE R4, R3, 0x8, R4 ;  /* 0x0000000803047825 */ /* 0x000fe200078e0204 */
[----:B------:R-:W-:Y:S02]  /*0da0*/  PRMT R10, R21, 0x5410, R20 ;  /* 0x00005410150a7816 */ /* 0x000fe40000000014 */
[----:B------:R-:W-:Y:S02]  /*0db0*/  PRMT R11, R11, 0x5410, R23 ;  /* 0x000054100b0b7816 */ /* 0x000fe40000000017 */
[----:B------:R-:W-:Y:S02]  /*0dc0*/  PRMT R12, R0, 0x5410, R9 ;  /* 0x00005410000c7816 */ /* 0x000fe40000000009 */
[----:B------:R-:W-:Y:S01]  /*0dd0*/  PRMT R13, R2, 0x5410, R13 ;  /* 0x00005410020d7816 */ /* 0x000fe2000000000d */
[----:B------:R-:W-:Y:S04]  /*0de0*/  STG.E.64 desc[UR4][R4.64], R10 ;  /* 0x0000000a04007986 */ /* 0x000fe8000c101b04 */
[----:B------:R-:W-:Y:S01]  /*0df0*/  STG.E.64 desc[UR4][R4.64+0x400], R12 ;  /* 0x0004000c04007986 */ /* 0x000fe2000c101b04 */
[----:B------:R-:W-:Y:S05]  /*0e00*/  EXIT ;  /* 0x000000000000794d */ /* 0x000fea0003800000 */
.L_x_17647:
        /* <DEDUP_REMOVED lines=12> */
[C---:B------:R-:W-:Y:S01]  /*0ed0*/  ISETP.GE.AND P2, PT, R24.reuse, R0, PT ;  /* 0x000000001800720c */ /* 0x040fe20003f46270 */
        /* <DEDUP_REMOVED lines=9> */
[----:B-1----:R-:W-:-:S04]  /*0f70*/  @!P0 IMAD.WIDE.U32 R20, R5, 0x2, R20 ;  /* 0x0000000205148825 */ /* 0x002fc800078e0014 */
[----:B------:R-:W-:Y:S02]  /*0f80*/  IMAD.MOV.U32 R5, RZ, RZ, RZ ;  /* 0x000000ffff057224 */ /* 0x000fe400078e00ff */
[----:B------:R-:W-:Y:S02]  /*0f90*/  IMAD.MOV.U32 R6, RZ, RZ, RZ ;  /* 0x000000ffff067224 */ /* 0x000fe400078e00ff */
[----:B---3--:R-:W1:Y:S01]  /*0fa0*/  @!P3 LDC.64 R14, c[0x0][0x220] ;  /* 0x00008800ff0ebb82 */ /* 0x008e620000000a00 */
[----:B----4-:R-:W-:Y:S01]  /*0fb0*/  @!P2 IMAD.WIDE.U32 R26, R17, 0x2, R12 ;  /* 0x00000002111aa825 */ /* 0x010fe200078e000c */
[----:B------:R-:W5:Y:S06]  /*0fc0*/  @!P1 LDG.E.S16 R5, desc[UR4][R18.64] ;  /* 0x0000000412059981 */ /* 0x000f6c000c1e1700 */
[----:B------:R-:W3:Y:S01]  /*0fd0*/  @!P3 LDC.64 R12, c[0x0][0x228] ;  /* 0x00008a00ff0cbb82 */ /* 0x000ee20000000a00 */
[----:B0-----:R-:W-:-:S04]  /*0fe0*/  @!P1 IMAD.WIDE.U32 R22, R23, 0x2, R8 ;  /* 0x0000000217169825 */ /* 0x001fc800078e0008 */
[----:B------:R-:W-:Y:S01]  /*0ff0*/  @!P3 IMAD.IADD R25, R7, 0x1, R24 ;  /* 0x000000010719b824 */ /* 0x000fe200078e0218 */
[----:B------:R-:W-:Y:S01]  /*1000*/  @!P3 IADD3 R24, R24, 0x80, RZ ;  /* 0x000000801818b810 */ /* 0x000fe20007ffe0ff */
[----:B------:R0:W5:Y:S03]  /*1010*/  @!P1 LDG.E.S16 R6, desc[UR4][R22.64] ;  /* 0x0000000416069981 */ /* 0x000166000c1e1700 */
[----:B------:R-:W-:Y:S02]  /*1020*/  ISETP.GE.AND P1, PT, R24, R0, PT ;  /* 0x000000001800720c */ /* 0x000fe40003f26270 */
[----:B------:R-:W-:Y:S02]  /*1030*/  PRMT R4, RZ, 0x7610, R4 ;  /* 0x00007610ff047816 */ /* 0x000fe40000000004 */
[----:B------:R-:W-:-:S04]  /*1040*/  CS2R R8, SRZ ;  /* 0x0000000000087805 */ /* 0x000fc8000001ff00 */
[----:B------:R2:W5:Y:S04]  /*1050*/  @!P0 LDG.E.U16 R4, desc[UR4][R20.64] ;  /* 0x0000000414048981 */ /* 0x000568000c1e1500 */
[----:B------:R-:W5:Y:S01]  /*1060*/  @!P2 LDG.E.S16 R8, desc[UR4][R26.64] ;  /* 0x000000041a08a981 */ /* 0x000f62000c1e1700 */
[----:B0-----:R-:W0:Y:S01]  /*1070*/  @!P1 LDC.64 R22, c[0x0][0x220] ;  /* 0x00008800ff169b82 */ /* 0x001e220000000a00 */
[----:B---3--:R-:W-:-:S04]  /*1080*/  @!P3 IMAD.WIDE.U32 R18, R25, 0x2, R12 ;  /* 0x000000021912b825 */ /* 0x008fc800078e000c */
[----:B--2---:R-:W-:-:S04]  /*1090*/  @!P2 IMAD.WIDE.U32 R20, R17, 0x2, R10 ;  /* 0x000000021114a825 */ /* 0x004fc800078e000a */
[----:B------:R-:W-:Y:S01]  /*10a0*/  @!P1 IMAD.IADD R13, R7, 0x1, R24 ;  /* 0x00000001070d9824 */ /* 0x000fe200078e0218 */
[----:B------:R-:W5:Y:S01]  /*10b0*/  @!P2 LDG.E.S16 R9, desc[UR4][R20.64] ;  /* 0x000000041409a981 */ /* 0x000f62000c1e1700 */
[----:B------:R-:W-:Y:S02]  /*10c0*/  @!P1 VIADD R24, R24, 0x80 ;  /* 0x0000008018189836 */ /* 0x000fe40000000000 */
[----:B-1----:R-:W-:Y:S02]  /*10d0*/  @!P3 IMAD.WIDE.U32 R16, R25, 0x2, R14 ;  /* 0x000000021910b825 */ /* 0x002fe400078e000e */
[----:B------:R-:W1:Y:S01]  /*10e0*/  @!P1 LDC.64 R14, c[0x0][0x228] ;  /* 0x00008a00ff0e9b82 */ /* 0x000e620000000a00 */
[----:B------:R-:W-:Y:S02]  /*10f0*/  ISETP.GE.AND P2, PT, R24, R0, PT ;  /* 0x000000001800720c */ /* 0x000fe40003f46270 */
[----:B------:R-:W-:-:S06]  /*1100*/  CS2R R10, SRZ ;  /* 0x00000000000a7805 */ /* 0x000fcc000001ff00 */
[----:B------:R2:W5:Y:S01]  /*1110*/  @!P3 LDG.E.S16 R10, desc[UR4][R16.64] ;  /* 0x00000004100ab981 */ /* 0x000562000c1e1700 */
[----:B0-----:R-:W-:-:S03]  /*1120*/  @!P1 IMAD.WIDE.U32 R22, R13, 0x2, R22 ;  /* 0x000000020d169825 */ /* 0x001fc600078e0016 */
[----:B------:R0:W5:Y:S01]  /*1130*/  @!P3 LDG.E.S16 R11, desc[UR4][R18.64] ;  /* 0x00000004120bb981 */ /* 0x000162000c1e1700 */
[----:B--2---:R-:W2:Y:S01]  /*1140*/  @!P2 LDC.64 R16, c[0x0][0x220] ;  /* 0x00008800ff10ab82 */ /* 0x004ea20000000a00 */
[----:B------:R-:W-:Y:S02]  /*1150*/  IMAD.MOV.U32 R12, RZ, RZ, RZ ;  /* 0x000000ffff0c7224 */ /* 0x000fe400078e00ff */
[----:B------:R-:W-:Y:S02]  /*1160*/  @!P2 IMAD.IADD R21, R7, 0x1, R24 ;  /* 0x000000010715a824 */ /* 0x000fe400078e0218 */
[----:B-1----:R-:W-:Y:S01]  /*1170*/  @!P1 IMAD.WIDE.U32 R14, R13, 0x2, R14 ;  /* 0x000000020d0e9825 */ /* 0x002fe200078e000e */
[----:B------:R-:W-:Y:S01]  /*1180*/  MOV R13, RZ ;  /* 0x000000ff000d7202 */ /* 0x000fe20000000f00 */
[----:B------:R-:W5:Y:S01]  /*1190*/  @!P1 LDG.E.S16 R12, desc[UR4][R22.64] ;  /* 0x00000004160c9981 */ /* 0x000f62000c1e1700 */
[----:B0-----:R-:W0:Y:S01]  /*11a0*/  @!P2 LDC.64 R18, c[0x0][0x228] ;  /* 0x00008a00ff12ab82 */ /* 0x001e220000000a00 */
[----:B------:R-:W-:-:S03]  /*11b0*/  @!P2 VIADD R24, R24, 0x80 ;  /* 0x000000801818a836 */ /* 0x000fc60000000000 */
[----:B------:R1:W5:Y:S02]  /*11c0*/  @!P1 LDG.E.S16 R13, desc[UR4][R14.64] ;  /* 0x000000040e0d9981 */ /* 0x000364000c1e1700 */
[----:B------:R-:W-:Y:S01]  /*11d0*/  ISETP.GE.AND P1, PT, R24, R0, PT ;  /* 0x000000001800720c */ /* 0x000fe20003f26270 */
[----:B------:R-:W-:Y:S02]  /*11e0*/  IMAD.MOV.U32 R20, RZ, RZ, RZ ;  /* 0x000000ffff147224 */ /* 0x000fe400078e00ff */
[----:B--2---:R-:W-:-:S10]  /*11f0*/  @!P2 IMAD.WIDE.U32 R16, R21, 0x2, R16 ;  /* 0x000000021510a825 */ /* 0x004fd400078e0010 */
[----:B-1----:R-:W1:Y:S01]  /*1200*/  @!P1 LDC.64 R14, c[0x0][0x220] ;  /* 0x00008800ff0e9b82 */ /* 0x002e620000000a00 */
[----:B------:R2:W5:Y:S07]  /*1210*/  @!P2 LDG.E.S16 R20, desc[UR4][R16.64] ;  /* 0x000000041014a981 */ /* 0x00056e000c1e1700 */
[----:B--2---:R-:W2:Y:S01]  /*1220*/  @!P1 LDC.64 R16, c[0x0][0x228] ;  /* 0x00008a00ff109b82 */ /* 0x004ea20000000a00 */
[----:B------:R-:W-:Y:S02]  /*1230*/  @!P1 IMAD.IADD R23, R7, 0x1, R24 ;  /* 0x0000000107179824 */ /* 0x000fe400078e0218 */
[----:B------:R-:W-:Y:S01]  /*1240*/  IMAD.MOV.U32 R22, RZ, RZ, RZ ;  /* 0x000000ffff167224 */ /* 0x000fe200078e00ff */
[----:B------:R-:W-:Y:S01]  /*1250*/  @!P1 IADD3 R24, R24, 0x80, RZ ;  /* 0x0000008018189810 */ /* 0x000fe20007ffe0ff */
[----:B-1----:R-:W-:-:S05]  /*1260*/  @!P1 IMAD.WIDE.U32 R14, R23, 0x2, R14 ;  /* 0x00000002170e9825 */ /* 0x002fca00078e000e */
[----:B------:R1:W5:Y:S01]  /*1270*/  @!P1 LDG.E.S16 R22, desc[UR4][R14.64] ;  /* 0x000000040e169981 */ /* 0x000362000c1e1700 */
[----:B--2---:R-:W-:-:S04]  /*1280*/  @!P1 IMAD.WIDE.U32 R16, R23, 0x2, R16 ;  /* 0x0000000217109825 */ /* 0x004fc800078e0010 */
[----:B------:R-:W-:Y:S02]  /*1290*/  IMAD.MOV.U32 R23, RZ, RZ, RZ ;  /* 0x000000ffff177224 */ /* 0x000fe400078e00ff */
[----:B0-----:R-:W-:Y:S01]  /*12a0*/  @!P2 IMAD.WIDE.U32 R18, R21, 0x2, R18 ;  /* 0x000000021512a825 */ /* 0x001fe200078e0012 */
[----:B------:R-:W-:-:S03]  /*12b0*/  HFMA2.MMA R21, -RZ, RZ, 0, 0 ;  /* 0x00000000ff157435 */ /* 0x000fc600000001ff */
[----:B------:R-:W5:Y:S01]  /*12c0*/  @!P1 LDG.E.S16 R23, desc[UR4][R16.64] ;  /* 0x0000000410179981 */ /* 0x000f62000c1e1700 */
[----:B------:R-:W-:-:S06]  /*12d0*/  ISETP.GE.AND P1, PT, R24, R0, PT ;  /* 0x000000001800720c */ /* 0x000fcc0003f26270 */
[----:B------:R0:W5:Y:S07]  /*12e0*/  @!P2 LDG.E.S16 R21, desc[UR4][R18.64] ;  /* 0x000000041215a981 */ /* 0x00016e000c1e1700 */
[----:B-1----:R-:W1:Y:S08]  /*12f0*/  @!P1 LDC.64 R14, c[0x0][0x228] ;  /* 0x00008a00ff0e9b82 */ /* 0x002e700000000a00 */
[----:B0-----:R-:W0:Y:S01]  /*1300*/  @!P1 LDC.64 R18, c[0x0][0x220] ;  /* 0x00008800ff129b82 */ /* 0x001e220000000a00 */
[----:B------:R-:W-:-:S02]  /*1310*/  @!P1 IMAD.IADD R25, R7, 0x1, R24 ;  /* 0x0000000107199824 */ /* 0x000fc400078e0218 */
[----:B------:R-:W-:Y:S02]  /*1320*/  IMAD.MOV.U32 R24, RZ, RZ, RZ ;  /* 0x000000ffff187224 */ /* 0x000fe400078e00ff */
[----:B-1----:R-:W-:-:S04]  /*1330*/  @!P1 IMAD.WIDE.U32 R14, R25, 0x2, R14 ;  /* 0x00000002190e9825 */ /* 0x002fc800078e000e */
[----:B0-----:R-:W-:-:S04]  /*1340*/  @!P1 IMAD.WIDE.U32 R18, R25, 0x2, R18 ;  /* 0x0000000219129825 */ /* 0x001fc800078e0012 */
        /* <DEDUP_REMOVED lines=27> */
[----:B------:R-:W-:-:S04]  /*1500*/  IMAD.MOV.U32 R3, RZ, RZ, R15 ;  /* 0x000000ffff037224 */ /* 0x000fc800078e000f */
[----:B------:R-:W-:-:S06]  /*1510*/  @!P2 IMAD.MOV R3, RZ, RZ, -R3 ;  /* 0x000000ffff03a224 */ /* 0x000fcc00078e0a03 */
[----:B------:R-:W-:-:S07]  /*1520*/  @!P1 LOP3.LUT R3, RZ, R4, RZ, 0x33, !PT ;  /* 0x00000004ff039212 */ /* 0x000fce00078e33ff */
.L_x_17649:
[----:B------:R-:W-:Y:S05]  /*1530*/  BSYNC B0 ;  /* 0x0000000000007941 */ /* 0x000fea0003800000 */
.L_x_17648:
[----:B------:R-:W-:Y:S01]  /*1540*/  IADD3 R17, R2, 0x80, RZ ;  /* 0x0000008002117810 */ /* 0x000fe20007ffe0ff */
[----:B------:R-:W-:Y:S03]  /*1550*/  BSSY B0, `(.L_x_17650) ;  /* 0x0000019000007945 */ /* 0x000fe60003800000 */
[----:B------:R-:W-:-:S13]  /*1560*/  ISETP.GE.AND P1, PT, R17, R0, PT ;  /* 0x000000001100720c */ /* 0x000fda0003f26270 */
[----:B------:R-:W-:Y:S05]  /*1570*/  @P1 BRA `(.L_x_17651) ;  /* 0x0000000000581947 */ /* 0x000fea0003800000 */
[-C--:B-----5:R-:W-:Y:S02]  /*1580*/  IABS R4, R6.reuse ;  /* 0x0000000600047213 */ /* 0x0a0fe40000000000 */
[----:B0-----:R-:W-:Y:S02]  /*1590*/  IABS R18, R6 ;  /* 0x0000000600127213 */ /* 0x001fe40000000000 */
[----:B------:R-:W0:Y:S01]  /*15a0*/  I2F.RP R16, R4 ;  /* 0x0000000400107306 */ /* 0x000e220000209400 */
[----:B------:R-:W-:Y:S02]  /*15b0*/  ISETP.GE.AND P3, PT, R5, RZ, PT ;  /* 0x000000ff0500720c */ /* 0x000fe40003f66270 */
[----:B------:R-:W-:-:S05]  /*15c0*/  IADD3 R18, RZ, -R18, RZ ;  /* 0x80000012ff127210 */ /* 0x000fca0007ffe0ff */
[----:B0-----:R-:W0:Y:S02]  /*15d0*/  MUFU.RCP R16, R16 ;  /* 0x0000001000107308 */ /* 0x001e240000001000 */
[----:B0-----:R-:W-:Y:S01]  /*15e0*/  VIADD R14, R16, 0xffffffe ;  /* 0x0ffffffe100e7836 */ /* 0x001fe20000000000 */
[----:B------:R-:W-:-:S05]  /*15f0*/  IABS R16, R5 ;  /* 0x0000000500107213 */ /* 0x000fca0000000000 */
[----:B------:R0:W1:Y:S02]  /*1600*/  F2I.FTZ.U32.TRUNC.NTZ R15, R14 ;  /* 0x0000000e000f7305 */ /* 0x000064000021f000 */
[----:B0-----:R-:W-:Y:S02]  /*1610*/  IMAD.MOV.U32 R14, RZ, RZ, RZ ;  /* 0x000000ffff0e7224 */ /* 0x001fe400078e00ff */
        /* <DEDUP_REMOVED lines=12> */
.L_x_17651:
[----:B------:R-:W-:Y:S05]  /*16e0*/  BSYNC B0 ;  /* 0x0000000000007941 */ /* 0x000fea0003800000 */
.L_x_17650:
[----:B-----5:R-:W-:Y:S01]  /*16f0*/  IADD3 R5, R2, 0x100, RZ ;  /* 0x0000010002057810 */ /* 0x020fe20007ffe0ff */
[----:B------:R-:W-:Y:S03]  /*1700*/  BSSY B0, `(.L_x_17652) ;  /* 0x000001a000007945 */ /* 0x000fe60003800000 */
[----:B------:R-:W-:-:S13]  /*1710*/  ISETP.GE.AND P1, PT, R5, R0, PT ;  /* 0x000000000500720c */ /* 0x000fda0003f26270 */
[----:B------:R-:W-:Y:S05]  /*1720*/  @P1 BRA `(.L_x_17653) ;  /* 0x00000000005c1947 */ /* 0x000fea0003800000 */
[-C--:B------:R-:W-:Y:S02]  /*1730*/  IABS R6, R9.reuse ;  /* 0x0000000900067213 */ /* 0x080fe40000000000 */
[----:B0-----:R-:W-:Y:S02]  /*1740*/  IABS R18, R9 ;  /* 0x0000000900127213 */ /* 0x001fe40000000000 */
[----:B------:R-:W0:Y:S01]  /*1750*/  I2F.RP R15, R6 ;  /* 0x00000006000f7306 */ /* 0x000e220000209400 */
[----:B------:R-:W-:Y:S02]  /*1760*/  IABS R16, R8 ;  /* 0x0000000800107213 */ /* 0x000fe40000000000 */
[----:B------:R-:W-:-:S05]  /*1770*/  ISETP.GE.AND P3, PT, R8, RZ, PT ;  /* 0x000000ff0800720c */ /* 0x000fca0003f66270 */
[----:B0-----:R-:W0:Y:S02]  /*1780*/  MUFU.RCP R15, R15 ;  /* 0x0000000f000f7308 */ /* 0x001e240000001000 */
[----:B0-----:R-:W-:Y:S01]  /*1790*/  VIADD R4, R15, 0xffffffe ;  /* 0x0ffffffe0f047836 */ /* 0x001fe20000000000 */
[----:B------:R-:W-:-:S05]  /*17a0*/  IADD3 R15, RZ, -R18, RZ ;  /* 0x80000012ff0f7210 */ /* 0x000fca0007ffe0ff */
        /* <DEDUP_REMOVED lines=15> */
.L_x_17653:
[----:B------:R-:W-:Y:S05]  /*18a0*/  BSYNC B0 ;  /* 0x0000000000007941 */ /* 0x000fea0003800000 */
.L_x_17652:
[----:B------:R-:W-:Y:S01]  /*18b0*/  VIADD R5, R2, 0x180 ;  /* 0x0000018002057836 */ /* 0x000fe20000000000 */
[----:B------:R-:W-:Y:S04]  /*18c0*/  BSSY B0, `(.L_x_17654) ;  /* 0x000001a000007945 */ /* 0x000fe80003800000 */
        /* <DEDUP_REMOVED lines=25> */
.L_x_17655:
[----:B------:R-:W-:Y:S05]  /*1a60*/  BSYNC B0 ;  /* 0x0000000000007941 */ /* 0x000fea0003800000 */
.L_x_17654:
[----:B------:R-:W1:Y:S01]  /*1a70*/  @!P0 LDC.64 R4, c[0x0][0x218] ;  /* 0x00008600ff048b82 */ /* 0x000e620000000a00 */
[C---:B------:R-:W-:Y:S01]  /*1a80*/  VIADD R9, R2.reuse, 0x200 ;  /* 0x0000020002097836 */ /* 0x040fe20000000000 */
[----:B------:R-:W-:Y:S01]  /*1a90*/  BSSY B0, `(.L_x_17656) ;  /* 0x0000022000007945 */ /* 0x000fe20003800000 */
[----:B------:R-:W-:-:S03]  /*1aa0*/  VIADD R11, R2, 0x280 ;  /* 0x00000280020b7836 */ /* 0x000fc60000000000 */
[-C--:B------:R-:W-:Y:S02]  /*1ab0*/  ISETP.GE.AND P4, PT, R9, R0.reuse, PT ;  /* 0x000000000900720c */ /* 0x080fe40003f86270 */
[C---:B------:R-:W-:Y:S02]  /*1ac0*/  IADD3 R9, R2.reuse, 0x300, RZ ;  /* 0x0000030002097810 */ /* 0x040fe40007ffe0ff */
[-C--:B------:R-:W-:Y:S01]  /*1ad0*/  ISETP.GE.AND P3, PT, R11, R0.reuse, PT ;  /* 0x000000000b00720c */ /* 0x080fe20003f66270 */
[----:B------:R-:W-:Y:S01]  /*1ae0*/  VIADD R11, R2, 0x380 ;  /* 0x00000380020b7836 */ /* 0x000fe20000000000 */
[----:B------:R-:W-:Y:S01]  /*1af0*/  ISETP.GE.AND P2, PT, R9, R0, PT ;  /* 0x000000000900720c */ /* 0x000fe20003f46270 */
[----:B------:R-:W-:-:S03]  /*1b00*/  @!P0 IMAD.IADD R9, R7, 0x1, R2 ;  /* 0x0000000107098824 */ /* 0x000fc600078e0202 */
[----:B------:R-:W-:Y:S01]  /*1b10*/  ISETP.GE.AND P1, PT, R11, R0, PT ;  /* 0x000000000b00720c */ /* 0x000fe20003f26270 */
[----:B-1----:R-:W-:Y:S02]  /*1b20*/  @!P0 IMAD.WIDE.U32 R8, R9, 0x2, R4 ;  /* 0x0000000209088825 */ /* 0x002fe400078e0004 */
[----:B------:R-:W-:Y:S10]  /*1b30*/  @P4 BRA `(.L_x_17657) ;  /* 0x00000000005c4947 */ /* 0x000ff40003800000 */
[-C--:B------:R-:W-:Y:S02]  /*1b40*/  IABS R11, R13.reuse ;  /* 0x0000000d000b7213 */ /* 0x080fe40000000000 */
[----:B0-----:R-:W-:Y:S02]  /*1b50*/  IABS R18, R13 ;  /* 0x0000000d00127213 */ /* 0x001fe40000000000 */
[----:B------:R-:W0:Y:S01]  /*1b60*/  I2F.RP R15, R11 ;  /* 0x0000000b000f7306 */ /* 0x000e220000209400 */
[----:B------:R-:W-:-:S07]  /*1b70*/  ISETP.GE.AND P6, PT, R12, RZ, PT ;  /* 0x000000ff0c00720c */ /* 0x000fce0003fc6270 */
[----:B0-----:R-:W0:Y:S02]  /*1b80*/  MUFU.RCP R15, R15 ;  /* 0x0000000f000f7308 */ /* 0x001e240000001000 */
[----:B0-----:R-:W-:Y:S02]  /*1b90*/  VIADD R4, R15, 0xffffffe ;  /* 0x0ffffffe0f047836 */ /* 0x001fe40000000000 */
[----:B------:R-:W-:-:S04]  /*1ba0*/  IMAD.MOV R15, RZ, RZ, -R18 ;  /* 0x000000ffff0f7224 */ /* 0x000fc800078e0a12 */
[----:B------:R0:W1:Y:S02]  /*1bb0*/  F2I.FTZ.U32.TRUNC.NTZ R5, R4 ;  /* 0x0000000400057305 */ /* 0x000064000021f000 */
[----:B0-----:R-:W-:Y:S01]  /*1bc0*/  IMAD.MOV.U32 R4, RZ, RZ, RZ ;  /* 0x000000ffff047224 */ /* 0x001fe200078e00ff */
[----:B-1----:R-:W-:-:S05]  /*1bd0*/  IADD3 R16, RZ, -R5, RZ ;  /* 0x80000005ff107210 */ /* 0x002fca0007ffe0ff */
[----:B------:R-:W-:Y:S01]  /*1be0*/  IMAD R19, R16, R11, RZ ;  /* 0x0000000b10137224 */ /* 0x000fe200078e02ff */
[----:B------:R-:W-:-:S03]  /*1bf0*/  IABS R16, R12 ;  /* 0x0000000c00107213 */ /* 0x000fc60000000000 */
[----:B------:R-:W-:-:S06]  /*1c00*/  IMAD.HI.U32 R5, R5, R19, R4 ;  /* 0x0000001305057227 */ /* 0x000fcc00078e0004 */
        /* <DEDUP_REMOVED lines=10> */
.L_x_17657:
[----:B------:R-:W-:Y:S05]  /*1cb0*/  BSYNC B0 ;  /* 0x0000000000007941 */ /* 0x000fea0003800000 */
.L_x_17656:
[----:B------:R-:W-:Y:S04]  /*1cc0*/  BSSY B0, `(.L_x_17658) ;  /* 0x0000019000007945 */ /* 0x000fe80003800000 */
[----:B------:R-:W-:Y:S05]  /*1cd0*/  @P3 BRA `(.L_x_17659) ;  /* 0x00000000005c3947 */ /* 0x000fea0003800000 */
[----:B------:R-:W-:Y:S02]  /*1ce0*/  IABS R12, R21 ;  /* 0x00000015000c7213 */ /* 0x000fe40000000000 */
[----:B------:R-:W-:Y:S02]  /*1cf0*/  IABS R16, R20 ;  /* 0x0000001400107213 */ /* 0x000fe40000000000 */
[----:B------:R-:W1:Y:S01]  /*1d00*/  I2F.RP R13, R12 ;  /* 0x0000000c000d7306 */ /* 0x000e620000209400 */
[----:B------:R-:W-:-:S07]  /*1d10*/  ISETP.GE.AND P5, PT, R20, RZ, PT ;  /* 0x000000ff1400720c */ /* 0x000fce0003fa6270 */
[----:B-1----:R-:W1:Y:S02]  /*1d20*/  MUFU.RCP R13, R13 ;  /* 0x0000000d000d7308 */ /* 0x002e640000001000 */
[----:B-1----:R-:W-:-:S06]  /*1d30*/  VIADD R4, R13, 0xffffffe ;  /* 0x0ffffffe0d047836 */ /* 0x002fcc0000000000 */
[----:B------:R1:W0:Y:S02]  /*1d40*/  F2I.FTZ.U32.TRUNC.NTZ R5, R4 ;  /* 0x0000000400057305 */ /* 0x000224000021f000 */
[----:B-1----:R-:W-:Y:S01]  /*1d50*/  IMAD.MOV.U32 R4, RZ, RZ, RZ ;  /* 0x000000ffff047224 */ /* 0x002fe200078e00ff */
[----:B0-----:R-:W-:-:S05]  /*1d60*/  IADD3 R15, RZ, -R5, RZ ;  /* 0x80000005ff0f7210 */ /* 0x001fca0007ffe0ff */
        /* <DEDUP_REMOVED lines=14> */
.L_x_17659:
[----:B------:R-:W-:Y:S05]  /*1e50*/  BSYNC B0 ;  /* 0x0000000000007941 */ /* 0x000fea0003800000 */
.L_x_17658:
[----:B------:R-:W-:Y:S04]  /*1e60*/  BSSY B0, `(.L_x_17660) ;  /* 0x0000019000007945 */ /* 0x000fe80003800000 */
[----:B------:R-:W-:Y:S05]  /*1e70*/  @P2 BRA `(.L_x_17661) ;  /* 0x00000000005c2947 */ /* 0x000fea0003800000 */
        /* <DEDUP_REMOVED lines=8> */
[----:B0-----:R-:W-:Y:S01]  /*1f00*/  HFMA2.MMA R4, -RZ, RZ, 0, 0 ;  /* 0x00000000ff047435 */ /* 0x001fe200000001ff */
[----:B-1----:R-:W-:-:S04]  /*1f10*/  IMAD.MOV R16, RZ, RZ, -R5 ;  /* 0x000000ffff107224 */ /* 0x002fc800078e0a05 */
[----:B------:R-:W-:Y:S01]  /*1f20*/  IMAD R19, R16, R13, RZ ;  /* 0x0000000d10137224 */ /* 0x000fe200078e02ff */
[----:B------:R-:W-:-:S04]  /*1f30*/  IABS R16, R22 ;  /* 0x0000001600107213 */ /* 0x000fc80000000000 */
        /* <DEDUP_REMOVED lines=11> */
.L_x_17661:
[----:B------:R-:W-:Y:S05]  /*1ff0*/  BSYNC B0 ;  /* 0x0000000000007941 */ /* 0x000fea0003800000 */
.L_x_17660:
[----:B------:R-:W-:Y:S04]  /*2000*/  BSSY B0, `(.L_x_17662) ;  /* 0x0000018000007945 */ /* 0x000fe80003800000 */
[----:B------:R-:W-:Y:S05]  /*2010*/  @P1 BRA `(.L_x_17663) ;  /* 0x0000000000581947 */ /* 0x000fea0003800000 */
[-C--:B0-----:R-:W-:Y:S02]  /*2020*/  IABS R15, R25.reuse ;  /* 0x00000019000f7213 */ /* 0x081fe40000000000 */
[----:B------:R-:W-:Y:S02]  /*2030*/  IABS R20, R25 ;  /* 0x0000001900147213 */ /* 0x000fe40000000000 */
[----:B------:R-:W0:Y:S01]  /*2040*/  I2F.RP R16, R15 ;  /* 0x0000000f00107306 */ /* 0x000e220000209400 */
[----:B------:R-:W-:-:S07]  /*2050*/  ISETP.GE.AND P3, PT, R24, RZ, PT ;  /* 0x000000ff1800720c */ /* 0x000fce0003f66270 */
[----:B0-----:R-:W0:Y:S02]  /*2060*/  MUFU.RCP R16, R16 ;  /* 0x0000001000107308 */ /* 0x001e240000001000 */
[----:B0-----:R-:W-:Y:S01]  /*2070*/  VIADD R4, R16, 0xffffffe ;  /* 0x0ffffffe10047836 */ /* 0x001fe20000000000 */
[----:B------:R-:W-:-:S05]  /*2080*/  IABS R16, R24 ;  /* 0x0000001800107213 */ /* 0x000fca0000000000 */
[----:B------:R0:W1:Y:S02]  /*2090*/  F2I.FTZ.U32.TRUNC.NTZ R5, R4 ;  /* 0x0000000400057305 */ /* 0x000064000021f000 */
[----:B0-----:R-:W-:Y:S01]  /*20a0*/  IMAD.MOV.U32 R4, RZ, RZ, RZ ;  /* 0x000000ffff047224 */ /* 0x001fe200078e00ff */
[----:B-1----:R-:W-:-:S05]  /*20b0*/  IADD3 R18, RZ, -R5, RZ ;  /* 0x80000005ff127210 */ /* 0x002fca0007ffe0ff */
[----:B------:R-:W-:Y:S02]  /*20c0*/  IMAD R19, R18, R15, RZ ;  /* 0x0000000f12137224 */ /* 0x000fe400078e02ff */
[----:B------:R-:W-:Y:S02]  /*20d0*/  IMAD.MOV R18, RZ, RZ, -R20 ;  /* 0x000000ffff127224 */ /* 0x000fe400078e0a14 */
        /* <DEDUP_REMOVED lines=10> */
.L_x_17663:
[----:B------:R-:W-:Y:S05]  /*2180*/  BSYNC B0 ;  /* 0x0000000000007941 */ /* 0x000fea0003800000 */
.L_x_17662:
[----:B------:R-:W-:Y:S01]  /*2190*/  @!P0 MOV R2, R17 ;  /* 0x0000001100028202 */ /* 0x000fe20000000f00 */
[----:B------:R1:W-:Y:S01]  /*21a0*/  @!P0 STG.E.U16 desc[UR4][R8.64], R3 ;  /* 0x0000000308008986 */ /* 0x0003e2000c101504 */
[----:B------:R-:W-:Y:S04]  /*21b0*/  BSSY B0, `(.L_x_17664) ;  /* 0x000002d000007945 */ /* 0x000fe80003800000 */
[----:B------:R-:W-:Y:S01]  /*21c0*/  BSSY B1, `(.L_x_17665) ;  /* 0x0000025000017945 */ /* 0x000fe20003800000 */
[----:B------:R-:W-:-:S13]  /*21d0*/  ISETP.GE.AND P0, PT, R2, R0, PT ;  /* 0x000000000200720c */ /* 0x000fda0003f06270 */
[----:B-1----:R-:W-:Y:S05]  /*21e0*/  @P0 BRA `(.L_x_17666) ;  /* 0x0000000000300947 */ /* 0x002fea0003800000 */
[----:B------:R-:W1:Y:S01]  /*21f0*/  LDC.64 R8, c[0x0][0x218] ;  /* 0x00008600ff087b82 */ /* 0x000e620000000a00 */
[----:B------:R-:W-:Y:S02]  /*2200*/  IMAD.IADD R3, R7, 0x1, R2 ;  /* 0x0000000107037824 */ /* 0x000fe400078e0202 */
[----:B------:R-:W-:-:S05]  /*2210*/  VIADD R2, R2, 0x80 ;  /* 0x0000008002027836 */ /* 0x000fca0000000000 */
[----:B------:R-:W-:Y:S01]  /*2220*/  ISETP.GE.AND P0, PT, R2, R0, PT ;  /* 0x000000000200720c */ /* 0x000fe20003f06270 */
[----:B-1----:R-:W-:-:S05]  /*2230*/  IMAD.WIDE.U32 R8, R3, 0x2, R8 ;  /* 0x0000000203087825 */ /* 0x002fca00078e0008 */
[----:B------:R1:W-:Y:S07]  /*2240*/  STG.E.U16 desc[UR4][R8.64], R14 ;  /* 0x0000000e08007986 */ /* 0x0003ee000c101504 */
[----:B------:R-:W-:Y:S05]  /*2250*/  @P0 BRA `(.L_x_17667) ;  /* 0x0000000000300947 */ /* 0x000fea0003800000 */
[----:B-1----:R-:W1:Y:S01]  /*2260*/  LDC.64 R8, c[0x0][0x218] ;  /* 0x00008600ff087b82 */ /* 0x002e620000000a00 */
[----:B------:R-:W-:Y:S01]  /*2270*/  IADD3 R3, R7, R2, RZ ;  /* 0x0000000207037210 */ /* 0x000fe20007ffe0ff */
[----:B------:R-:W-:-:S04]  /*2280*/  VIADD R2, R2, 0x80 ;  /* 0x0000008002027836 */ /* 0x000fc80000000000 */
[----:B-1----:R-:W-:-:S05]  /*2290*/  IMAD.WIDE.U32 R8, R3, 0x2, R8 ;  /* 0x0000000203087825 */ /* 0x002fca00078e0008 */
[----:B------:R1:W-:Y:S02]  /*22a0*/  STG.E.U16 desc[UR4][R8.64], R6 ;  /* 0x0000000608007986 */ /* 0x0003e4000c101504 */
.L_x_17666:
[----:B------:R-:W-:-:S13]  /*22b0*/  ISETP.GE.AND P0, PT, R2, R0, PT ;  /* 0x000000000200720c */ /* 0x000fda0003f06270 */
[----:B------:R-:W-:Y:S05]  /*22c0*/  @P0 BRA `(.L_x_17668) ;  /* 0x0000000000300947 */ /* 0x000fea0003800000 */
[----:B-1----:R-:W1:Y:S01]  /*22d0*/  LDC.64 R8, c[0x0][0x218] ;  /* 0x00008600ff087b82 */ /* 0x002e620000000a00 */
[----:B------:R-:W-:Y:S01]  /*22e0*/  IMAD.IADD R3, R7, 0x1, R2 ;  /* 0x0000000107037824 */ /* 0x000fe200078e0202 */
[----:B------:R-:W-:-:S03]  /*22f0*/  IADD3 R2, R2, 0x80, RZ ;  /* 0x0000008002027810 */ /* 0x000fc60007ffe0ff */
[----:B-1----:R-:W-:-:S05]  /*2300*/  IMAD.WIDE.U32 R8, R3, 0x2, R8 ;  /* 0x0000000203087825 */ /* 0x002fca00078e0008 */
[----:B------:R2:W-:Y:S02]  /*2310*/  STG.E.U16 desc[UR4][R8.64], R10 ;  /* 0x0000000a08007986 */ /* 0x0005e4000c101504 */
.L_x_17667:
[----:B------:R-:W-:-:S13]  /*2320*/  ISETP.GE.AND P0, PT, R2, R0, PT ;  /* 0x000000000200720c */ /* 0x000fda0003f06270 */
[----:B------:R-:W-:Y:S05]  /*2330*/  @P0 BRA `(.L_x_17669) ;  /* 0x0000000000340947 */ /* 0x000fea0003800000 */
[----:B-12---:R-:W1:Y:S01]  /*2340*/  LDC.64 R8, c[0x0][0x218] ;  /* 0x00008600ff087b82 */ /* 0x006e620000000a00 */
[----:B------:R-:W-:Y:S02]  /*2350*/  IMAD.IADD R3, R7, 0x1, R2 ;  /* 0x0000000107037824 */ /* 0x000fe400078e0202 */
[----:B------:R-:W-:Y:S02]  /*2360*/  VIADD R2, R2, 0x80 ;  /* 0x0000008002027836 */ /* 0x000fe40000000000 */
[----:B-1----:R-:W-:-:S05]  /*2370*/  IMAD.WIDE.U32 R8, R3, 0x2, R8 ;  /* 0x0000000203087825 */ /* 0x002fca00078e0008 */
[----:B------:R2:W-:Y:S02]  /*2380*/  STG.E.U16 desc[UR4][R8.64], R11 ;  /* 0x0000000b08007986 */ /* 0x0005e4000c101504 */
.L_x_17668:
        /* <DEDUP_REMOVED lines=8> */
.L_x_17669:
[----:B------:R-:W-:Y:S05]  /*2410*/  BSYNC B1 ;  /* 0x0000000000017941 */ /* 0x000fea0003800000 */
.L_x_17665:
[----:B------:R-:W-:-:S13]  /*2420*/  ISETP.GE.AND P0, PT, R2, R0, PT ;  /* 0x000000000200720c */ /* 0x000fda0003f06270 */
[----:B-123--:R-:W1:Y:S01]  /*2430*/  @!P0 LDC.64 R8, c[0x0][0x218] ;  /* 0x00008600ff088b82 */ /* 0x00ee620000000a00 */
[----:B------:R-:W-:Y:S01]  /*2440*/  @!P0 IMAD.IADD R3, R7, 0x1, R2 ;  /* 0x0000000107038824 */ /* 0x000fe200078e0202 */
[----:B------:R-:W-:-:S03]  /*2450*/  @!P0 IADD3 R2, R2, 0x80, RZ ;  /* 0x0000008002028810 */ /* 0x000fc60007ffe0ff */
[----:B-1----:R-:W-:-:S05]  /*2460*/  @!P0 IMAD.WIDE.U32 R8, R3, 0x2, R8 ;  /* 0x0000000203088825 */ /* 0x002fca00078e0008 */
[----:B------:R3:W-:Y:S02]  /*2470*/  @!P0 STG.E.U16 desc[UR4][R8.64], R13 ;  /* 0x0000000d08008986 */ /* 0x0007e4000c101504 */
.L_x_17670:
[----:B------:R-:W-:Y:S05]  /*2480*/  BSYNC B0 ;  /* 0x0000000000007941 */ /* 0x000fea0003800000 */
.L_x_17664:
[----:B------:R-:W-:Y:S05]  /*2490*/  WARPSYNC.ALL ;  /* 0x0000000000007948 */ /* 0x000fea0003800000 */
[----:B------:R-:W-:-:S13]  /*24a0*/  ISETP.GE.AND P0, PT, R2, R0, PT ;  /* 0x000000000200720c */ /* 0x000fda0003f06270 */
[----:B------:R-:W-:Y:S05]  /*24b0*/  @P0 EXIT ;  /* 0x000000000000094d */ /* 0x000fea0003800000 */
[----:B-123--:R-:W1:Y:S01]  /*24c0*/  LDC.64 R8, c[0x0][0x218] ;  /* 0x00008600ff087b82 */ /* 0x00ee620000000a00 */
[----:B------:R-:W-:-:S04]  /*24d0*/  IMAD.IADD R3, R7, 0x1, R2 ;  /* 0x0000000107037824 */ /* 0x000fc800078e0202 */
[----:B-1----:R-:W-:-:S05]  /*24e0*/  IMAD.WIDE.U32 R2, R3, 0x2, R8 ;  /* 0x0000000203027825 */ /* 0x002fca00078e0008 */
[----:B------:R-:W-:Y:S01]  /*24f0*/  STG.E.U16 desc[UR4][R2.64], R4 ;  /* 0x0000000402007986 */ /* 0x000fe2000c101504 */
[----:B------:R-:W-:Y:S05]  /*2500*/  EXIT ;  /* 0x000000000000794d */ /* 0x000fea0003800000 */
.L_x_17671:
        /* <DEDUP_REMOVED lines=15> */
.L_x_57386:


//--------------------- .text._ZN2at6native29vectorized_elementwise_kernelILi8ENS0_13BinaryFunctorIsssZZZNS0_16fmod_kernel_cudaERNS_18TensorIteratorBaseEENKUlvE_clEvENKUlvE3_clEvEUlssE_EESt5arrayIPcLm3EEEEviT0_T1_ --------------------------
	.section	.text._ZN2at6native29vectorized_elementwise_kernelILi8ENS0_13BinaryFunctorIsssZZZNS0_16fmod_kernel_cudaERNS_18TensorIteratorBaseEENKUlvE_clEvENKUlvE3_clEvEUlssE_EESt5arrayIPcLm3EEEEviT0_T1_,"ax",@progbits
	.align	128
        .global         _ZN2at6native29vectorized_elementwise_kernelILi8ENS0_13BinaryFunctorIsssZZZNS0_16fmod_kernel_cudaERNS_18TensorIteratorBaseEENKUlvE_clEvENKUlvE3_clEvEUlssE_EESt5arrayIPcLm3EEEEviT0_T1_
        .type           _ZN2at6native29vectorized_elementwise_kernelILi8ENS0_13BinaryFunctorIsssZZZNS0_16fmod_kernel_cudaERNS_18TensorIteratorBaseEENKUlvE_clEvENKUlvE3_clEvEUlssE_EESt5arrayIPcLm3EEEEviT0_T1_,@function
        .size           _ZN2at6native29vectorized_elementwise_kernelILi8ENS0_13BinaryFunctorIsssZZZNS0_16fmod_kernel_cudaERNS_18TensorIteratorBaseEENKUlvE_clEvENKUlvE3_clEvEUlssE_EESt5arrayIPcLm3EEEEviT0_T1_,(.L_x_57387 - _ZN2at6native29vectorized_elementwise_kernelILi8ENS0_13BinaryFunctorIsssZZZNS0_16fmod_kernel_cudaERNS_18TensorIteratorBaseEENKUlvE_clEvENKUlvE3_clEvEUlssE_EESt5arrayIPcLm3EEEEviT0_T1_)
        .other          _ZN2at6native29vectorized_elementwise_kernelILi8ENS0_13BinaryFunctorIsssZZZNS0_16fmod_kernel_cudaERNS_18TensorIteratorBaseEENKUlvE_clEvENKUlvE3_clEvEUlssE_EESt5arrayIPcLm3EEEEviT0_T1_,@"STO_CUDA_ENTRY STV_DEFAULT"
_ZN2at6native29vectorized_elementwise_kernelILi8ENS0_13BinaryFunctorIsssZZZNS0_16fmod_kernel_cudaERNS_18TensorIteratorBaseEENKUlvE_clEvENKUlvE3_clEvEUlssE_EESt5arrayIPcLm3EEEEviT0_T1_:
.text._ZN2at6native29vectorized_elementwise_kernelILi8ENS0_13BinaryFunctorIsssZZZNS0_16fmod_kernel_cudaERNS_18TensorIteratorBaseEENKUlvE_clEvENKUlvE3_clEvEUlssE_EESt5arrayIPcLm3EEEEviT0_T1_:
        /* <DEDUP_REMOVED lines=11> */
[----:B0-----:R-:W-:Y:S02]  /*00b0*/  IMAD.WIDE.U32 R4, R14, 0x10, R2 ;  /* 0x000000100e047825 */ /* 0x001fe400078e0002 */
[----:B------:R-:W0:Y:S04]  /*00c0*/  LDC.64 R2, c[0x0][0x220] ;  /* 0x00008800ff027b82 */ /* 0x000e280000000a00 */
[----:B------:R-:W2:Y:S01]  /*00d0*/  LDG.E.128 R4, desc[UR4][R4.64] ;  /* 0x0000000404047981 */ /* 0x000ea2000c1e1d00 */
[----:B0-----:R-:W-:-:S04]  /*00e0*/  IMAD.WIDE R2, R0, 0x2, R2 ;  /* 0x0000000200027825 */ /* 0x001fc800078e0202 */
[----:B------:R-:W-:-:S05]  /*00f0*/  IMAD.WIDE.U32 R2, R14, 0x10, R2 ;  /* 0x000000100e027825 */ /* 0x000fca00078e0002 */
[----:B------:R0:W3:Y:S01]  /*0100*/  LDG.E.128 R8, desc[UR4][R2.64] ;  /* 0x0000000402087981 */ /* 0x0000e2000c1e1d00 */
[C---:B--2---:R-:W-:Y:S02]  /*0110*/  PRMT R15, R4.reuse, 0x9910, RZ ;  /* 0x00009910040f7816 */ /* 0x044fe400000000ff */
[----:B------:R-:W-:Y:S02]  /*0120*/  PRMT R19, R4, 0xbb32, RZ ;  /* 0x0000bb3204137816 */ /* 0x000fe400000000ff */
[----:B------:R-:W-:Y:S02]  /*0130*/  IABS R21, R15 ;  /* 0x0000000f00157213 */ /* 0x000fe40000000000 */
[----:B------:R-:W-:Y:S02]  /*0140*/  IABS R22, R19 ;  /* 0x0000001300167213 */ /* 0x000fe40000000000 */
[----:B------:R-:W1:Y:S01]  /*0150*/  I2F.RP R12, R21 ;  /* 0x00000015000c7306 */ /* 0x000e620000209400 */
[----:B------:R-:W-:-:S02]  /*0160*/  PRMT R18, R5, 0x9910, RZ ;  /* 0x0000991005127816 */ /* 0x000fc400000000ff */
[----:B------:R-:W-:Y:S02]  /*0170*/  PRMT R16, R5, 0xbb32, RZ ;  /* 0x0000bb3205107816 */ /* 0x000fe400000000ff */
[----:B------:R-:W-:Y:S02]  /*0180*/  IABS R20, R18 ;  /* 0x0000001200147213 */ /* 0x000fe40000000000 */
[----:B------:R-:W-:Y:S01]  /*0190*/  IABS R26, R19 ;  /* 0x00000013001a7213 */ /* 0x000fe20000000000 */
[----:B------:R-:W2:Y:S04]  /*01a0*/  I2F.RP R17, R22 ;  /* 0x0000001600117306 */ /* 0x000ea80000209400 */
[----:B------:R-:W-:-:S04]  /*01b0*/  IMAD.MOV R26, RZ, RZ, -R26 ;  /* 0x000000ffff1a7224 */ /* 0x000fc800078e0a1a */
[----:B-1----:R-:W0:Y:S08]  /*01c0*/  MUFU.RCP R12, R12 ;  /* 0x0000000c000c7308 */ /* 0x002e300000001000 */
[----:B------:R-:W1:Y:S08]  /*01d0*/  I2F.RP R24, R20 ;  /* 0x0000001400187306 */ /* 0x000e700000209400 */
[----:B--2---:R-:W2:Y:S01]  /*01e0*/  MUFU.RCP R17, R17 ;  /* 0x0000001100117308 */ /* 0x004ea20000001000 */
[----:B0-----:R-:W-:-:S02]  /*01f0*/  VIADD R2, R12, 0xffffffe ;  /* 0x0ffffffe0c027836 */ /* 0x001fc40000000000 */
[----:B------:R-:W-:-:S05]  /*0200*/  IMAD.MOV.U32 R12, RZ, RZ, RZ ;  /* 0x000000ffff0c7224 */ /* 0x000fca00078e00ff */
[----:B-1----:R-:W0:Y:S08]  /*0210*/  MUFU.RCP R24, R24 ;  /* 0x0000001800187308 */ /* 0x002e300000001000 */
[----:B------:R-:W1:Y:S01]  /*0220*/  F2I.FTZ.U32.TRUNC.NTZ R3, R2 ;  /* 0x0000000200037305 */ /* 0x000e62000021f000 */
[----:B--2---:R-:W-:Y:S01]  /*0230*/  VIADD R23, R17, 0xffffffe ;  /* 0x0ffffffe11177836 */ /* 0x004fe20000000000 */
[----:B------:R-:W-:-:S06]  /*0240*/  IABS R17, R16 ;  /* 0x0000001000117213 */ /* 0x000fcc0000000000 */
[----:B------:R-:W-:Y:S01]  /*0250*/  I2F.RP R4, R17 ;  /* 0x0000001100047306 */ /* 0x000fe20000209400 */
[----:B0-----:R-:W-:Y:S02]  /*0260*/  IADD3 R13, R24, 0xffffffe, RZ ;  /* 0x0ffffffe180d7810 */ /* 0x001fe40007ffe0ff */
[----:B---3--:R-:W-:Y:S01]  /*0270*/  PRMT R24, R8, 0x9910, RZ ;  /* 0x0000991008187816 */ /* 0x008fe200000000ff */
[----:B-1----:R-:W-:-:S04]  /*0280*/  IMAD.MOV R2, RZ, RZ, -R3 ;  /* 0x000000ffff027224 */ /* 0x002fc800078e0a03 */
[----:B------:R-:W0:Y:S01]  /*0290*/  F2I.FTZ.U32.TRUNC.NTZ R5, R23 ;  /* 0x0000001700057305 */ /* 0x000e22000021f000 */
[----:B------:R-:W-:Y:S01]  /*02a0*/  ISETP.GE.AND P4, PT, R24, RZ, PT ;  /* 0x000000ff1800720c */ /* 0x000fe20003f86270 */
[----:B------:R-:W-:Y:S02]  /*02b0*/  IMAD R25, R2, R21, RZ ;  /* 0x0000001502197224 */ /* 0x000fe400078e02ff */
[----:B------:R-:W-:-:S04]  /*02c0*/  IMAD.MOV.U32 R2, RZ, RZ, RZ ;  /* 0x000000ffff027224 */ /* 0x000fc800078e00ff */
[----:B------:R-:W1:Y:S01]  /*02d0*/  F2I.FTZ.U32.TRUNC.NTZ R13, R13 ;  /* 0x0000000d000d7305 */ /* 0x000e62000021f000 */
[----:B------:R-:W-:-:S04]  /*02e0*/  IMAD.HI.U32 R2, R3, R25, R2 ;  /* 0x0000001903027227 */ /* 0x000fc800078e0002 */
[----:B0-----:R-:W-:-:S03]  /*02f0*/  IMAD.MOV R23, RZ, RZ, -R5 ;  /* 0x000000ffff177224 */ /* 0x001fc600078e0a05 */
[----:B------:R0:W2:Y:S01]  /*0300*/  MUFU.RCP R3, R4 ;  /* 0x0000000400037308 */ /* 0x0000a20000001000 */
[----:B------:R-:W-:Y:S01]  /*0310*/  IMAD R23, R23, R22, RZ ;  /* 0x0000001617177224 */ /* 0x000fe200078e02ff */
[----:B-1----:R-:W-:Y:S01]  /*0320*/  IADD3 R25, RZ, -R13, RZ ;  /* 0x8000000dff197210 */ /* 0x002fe20007ffe0ff */
[----:B0-----:R-:W-:-:S04]  /*0330*/  IMAD.MOV.U32 R4, RZ, RZ, RZ ;  /* 0x000000ffff047224 */ /* 0x001fc800078e00ff */
[----:B------:R-:W-:-:S04]  /*0340*/  IMAD.HI.U32 R5, R5, R23, R4 ;  /* 0x0000001705057227 */ /* 0x000fc800078e0004 */
[----:B------:R-:W-:Y:S01]  /*0350*/  IMAD R23, R25, R20, RZ ;  /* 0x0000001419177224 */ /* 0x000fe200078e02ff */
[----:B--2---:R-:W-:Y:S02]  /*0360*/  IADD3 R3, R3, 0xffffffe, RZ ;  /* 0x0ffffffe03037810 */ /* 0x004fe40007ffe0ff */
[----:B------:R-:W-:Y:S01]  /*0370*/  PRMT R25, R8, 0xbb32, RZ ;  /* 0x0000bb3208197816 */ /* 0x000fe200000000ff */
[----:B------:R-:W-:Y:S01]  /*0380*/  IMAD.HI.U32 R12, R13, R23, R12 ;  /* 0x000000170d0c7227 */ /* 0x000fe200078e000c */
[----:B------:R-:W-:Y:S02]  /*0390*/  IABS R8, R15 ;  /* 0x0000000f00087213 */ /* 0x000fe40000000000 */
[----:B------:R-:W-:Y:S01]  /*03a0*/  IABS R13, R24 ;  /* 0x00000018000d7213 */ /* 0x000fe20000000000 */
[----:B------:R-:W0:Y:S01]  /*03b0*/  F2I.FTZ.U32.TRUNC.NTZ R3, R3 ;  /* 0x0000000300037305 */ /* 0x000e22000021f000 */
[----:B------:R-:W-:Y:S01]  /*03c0*/  IABS R23, R25 ;  /* 0x0000001900177213 */ /* 0x000fe20000000000 */
[----:B------:R-:W-:Y:S01]  /*03d0*/  IMAD.MOV R4, RZ, RZ, -R8 ;  /* 0x000000ffff047224 */ /* 0x000fe200078e0a08 */
[----:B------:R-:W-:Y:S01]  /*03e0*/  ISETP.GE.AND P5, PT, R25, RZ, PT ;  /* 0x000000ff1900720c */ /* 0x000fe20003fa6270 */
[----:B------:R-:W-:Y:S01]  /*03f0*/  IMAD.HI.U32 R8, R2, R13, RZ ;  /* 0x0000000d02087227 */ /* 0x000fe200078e00ff */
[----:B------:R-:W-:-:S02]  /*0400*/  PRMT R25, R6, 0xbb32, RZ ;  /* 0x0000bb3206197816 */ /* 0x000fc400000000ff */
[----:B------:R-:W-:Y:S01]  /*0410*/  IABS R24, R16 ;  /* 0x0000001000187213 */ /* 0x000fe20000000000 */
[----:B------:R-:W-:Y:S01]  /*0420*/  IMAD.MOV.U32 R2, RZ, RZ, R23 ;  /* 0x000000ffff027224 */ /* 0x000fe200078e0017 */
[C---:B------:R-:W-:Y:S01]  /*0430*/  PRMT R23, R9.reuse, 0x9910, RZ ;  /* 0x0000991009177816 */ /* 0x040fe200000000ff */
[----:B------:R-:W-:Y:S01]  /*0440*/  IMAD R4, R8, R4, R13 ;  /* 0x0000000408047224 */ /* 0x000fe200078e020d */
[----:B------:R-:W-:Y:S01]  /*0450*/  IADD3 R24, RZ, -R24, RZ ;  /* 0x80000018ff187210 */ /* 0x000fe20007ffe0ff */
[----:B------:R-:W-:Y:S01]  /*0460*/  IMAD.MOV.U32 R13, RZ, RZ, R26 ;  /* 0x000000ffff0d7224 */ /* 0x000fe200078e001a */
[----:B------:R-:W-:Y:S01]  /*0470*/  PRMT R26, R9, 0xbb32, RZ ;  /* 0x0000bb32091a7816 */ /* 0x000fe200000000ff */
[----:B------:R-:W-:Y:S01]  /*0480*/  IMAD.HI.U32 R5, R5, R2, RZ ;  /* 0x0000000205057227 */ /* 0x000fe200078e00ff */
[----:B0-----:R-:W-:Y:S02]  /*0490*/  IADD3 R8, RZ, -R3, RZ ;  /* 0x80000003ff087210 */ /* 0x001fe40007ffe0ff */
[----:B------:R-:W-:Y:S01]  /*04a0*/  IABS R9, R26 ;  /* 0x0000001a00097213 */ /* 0x000fe20000000000 */
[----:B------:R-:W-:Y:S01]  /*04b0*/  IMAD R13, R5, R13, R2 ;  /* 0x0000000d050d7224 */ /* 0x000fe200078e0202 */
[----:B------:R-:W-:Y:S01]  /*04c0*/  IABS R2, R18 ;  /* 0x0000001200027213 */ /* 0x000fe20000000000 */
[----:B------:R-:W-:Y:S01]  /*04d0*/  IMAD R27, R8, R17, RZ ;  /* 0x00000011081b7224 */ /* 0x000fe200078e02ff */
[----:B------:R-:W-:-:S02]  /*04e0*/  IABS R5, R23 ;  /* 0x0000001700057213 */ /* 0x000fc40000000000 */
[----:B------:R-:W-:Y:S01]  /*04f0*/  PRMT R8, R6, 0x9910, RZ ;  /* 0x0000991006087816 */ /* 0x000fe200000000ff */
[----:B------:R-:W-:Y:S01]  /*0500*/  IMAD.MOV R2, RZ, RZ, -R2 ;  /* 0x000000ffff027224 */ /* 0x000fe200078e0a02 */
[----:B------:R-:W-:Y:S01]  /*0510*/  IABS R6, R25 ;  /* 0x0000001900067213 */ /* 0x000fe20000000000 */
[----:B------:R-:W-:Y:S01]  /*0520*/  IMAD.HI.U32 R12, R12, R5, RZ ;  /* 0x000000050c0c7227 */ /* 0x000fe200078e00ff */
[----:B------:R-:W-:Y:S02]  /*0530*/  ISETP.GE.AND P2, PT, R23, RZ, PT ;  /* 0x000000ff1700720c */ /* 0x000fe40003f46270 */
[----:B------:R-:W-:Y:S01]  /*0540*/  ISETP.GE.AND P3, PT, R26, RZ, PT ;  /* 0x000000ff1a00720c */ /* 0x000fe20003f66270 */
[----:B------:R-:W-:Y:S01]  /*0550*/  IMAD R5, R12, R2, R5 ;  /* 0x000000020c057224 */ /* 0x000fe200078e0205 */
[----:B------:R-:W-:Y:S01]  /*0560*/  IABS R12, R8 ;  /* 0x00000008000c7213 */ /* 0x000fe20000000000 */
[----:B------:R-:W-:Y:S01]  /*0570*/  IMAD.MOV.U32 R2, RZ, RZ, RZ ;  /* 0x000000ffff027224 */ /* 0x000fe200078e00ff */
[----:B------:R-:W-:-:S02]  /*0580*/  ISETP.GT.U32.AND P0, PT, R21, R4, PT ;  /* 0x000000041500720c */ /* 0x000fc40003f04070 */
[----:B------:R-:W-:Y:S01]  /*0590*/  ISETP.GT.U32.AND P6, PT, R22, R13, PT ;  /* 0x0000000d1600720c */ /* 0x000fe20003fc4070 */
[----:B------:R-:W-:Y:S02]  /*05a0*/  IMAD.HI.U32 R2, R3, R27, R2 ;  /* 0x0000001b03027227 */ /* 0x000fe400078e0002 */
[----:B------:R-:W0:Y:S04]  /*05b0*/  I2F.RP R27, R12 ;  /* 0x0000000c001b7306 */ /* 0x000e280000209400 */
[----:B------:R-:W-:-:S04]  /*05c0*/  IMAD.HI.U32 R2, R2, R9, RZ ;  /* 0x0000000902027227 */ /* 0x000fc800078e00ff */
[----:B------:R-:W-:Y:S02]  /*05d0*/  IMAD R24, R2, R24, R9 ;  /* 0x0000001802187224 */ /* 0x000fe400078e0209 */
[----:B------:R-:W-:Y:S01]  /*05e0*/  IMAD.MOV.U32 R2, RZ, RZ, RZ ;  /* 0x000000ffff027224 */ /* 0x000fe200078e00ff */
[----:B------:R-:W-:Y:S01]  /*05f0*/  @!P6 IADD3 R13, R13, -R22, RZ ;  /* 0x800000160d0de210 */ /* 0x000fe20007ffe0ff */
[----:B------:R-:W-:Y:S01]  /*0600*/  @!P0 IMAD.IADD R4, R4, 0x1, -R21 ;  /* 0x0000000104048824 */ /* 0x000fe200078e0a15 */
[----:B0-----:R-:W0:Y:S02]  /*0610*/  MUFU.RCP R27, R27 ;  /* 0x0000001b001b7308 */ /* 0x001e240000001000 */
[----:B------:R-:W-:Y:S02]  /*0620*/  ISETP.GT.U32.AND P6, PT, R22, R13, PT ;  /* 0x0000000d1600720c */ /* 0x000fe40003fc4070 */
[----:B------:R-:W-:-:S11]  /*0630*/  ISETP.GT.U32.AND P0, PT, R21, R4, PT ;  /* 0x000000041500720c */ /* 0x000fd60003f04070 */
[----:B------:R-:W-:Y:S02]  /*0640*/  @!P6 IMAD.IADD R13, R13, 0x1, -R22 ;  /* 0x000000010d0de824 */ /* 0x000fe400078e0a16 */
[----:B------:R-:W-:Y:S01]  /*0650*/  @!P0 IMAD.IADD R4, R4, 0x1, -R21 ;  /* 0x0000000104048824 */ /* 0x000fe200078e0a15 */
[----:B------:R-:W-:Y:S01]  /*0660*/  ISETP.GT.U32.AND P0, PT, R20, R5, PT ;  /* 0x000000051400720c */ /* 0x000fe20003f04070 */
[----:B0-----:R-:W-:Y:S01]  /*0670*/  VIADD R3, R27, 0xffffffe ;  /* 0x0ffffffe1b037836 */ /* 0x001fe20000000000 */
[----:B------:R-:W-:Y:S01]  /*0680*/  @!P5 IADD3 R13, -R13, RZ, RZ ;  /* 0x000000ff0d0dd210 */ /* 0x000fe20007ffe1ff */
[----:B------:R-:W0:Y:S01]  /*0690*/  I2F.RP R27, R6 ;  /* 0x00000006001b7306 */ /* 0x000e220000209400 */
[----:B------:R-:W-:Y:S01]  /*06a0*/  @!P4 IMAD.MOV R4, RZ, RZ, -R4 ;  /* 0x000000ffff04c224 */ /* 0x000fe200078e0a04 */
[----:B------:R-:W-:-:S06]  /*06b0*/  ISETP.NE.AND P5, PT, R15, RZ, PT ;  /* 0x000000ff0f00720c */ /* 0x000fcc0003fa5270 */
[----:B------:R-:W1:Y:S02]  /*06c0*/  F2I.FTZ.U32.TRUNC.NTZ R3, R3 ;  /* 0x0000000300037305 */ /* 0x000e64000021f000 */
[----:B------:R-:W-:-:S05]  /*06d0*/  @!P0 IMAD.IADD R5, R5, 0x1, -R20 ;  /* 0x0000000105058824 */ /* 0x000fca00078e0a14 */
[----:B------:R-:W-:Y:S01]  /*06e0*/  ISETP.GT.U32.AND P0, PT, R20, R5, PT ;  /* 0x000000051400720c */ /* 0x000fe20003f04070 */
[----:B0-----:R-:W0:Y:S01]  /*06f0*/  MUFU.RCP R27, R27 ;  /* 0x0000001b001b7308 */ /* 0x001e220000001000 */
[----:B------:R-:W-:Y:S01]  /*0700*/  @!P5 LOP3.LUT R4, RZ, R15, RZ, 0x33, !PT ;  /* 0x0000000fff04d212 */ /* 0x000fe200078e33ff */
[----:B-1----:R-:W-:-:S04]  /*0710*/  IMAD.MOV R9, RZ, RZ, -R3 ;  /* 0x000000ffff097224 */ /* 0x002fc800078e0a03 */
[----:B------:R-:W-:-:S06]  /*0720*/  IMAD R9, R9, R12, RZ ;  /* 0x0000000c09097224 */ /* 0x000fcc00078e02ff */
[----:B------:R-:W-:Y:S01]  /*0730*/  @!P0 IMAD.IADD R5, R5, 0x1, -R20 ;  /* 0x0000000105058824 */ /* 0x000fe200078e0a14 */
[----:B------:R-:W-:Y:S01]  /*0740*/  PRMT R20, R11, 0x9910, RZ ;  /* 0x000099100b147816 */ /* 0x000fe200000000ff */
[----:B------:R-:W-:Y:S01]  /*0750*/  IMAD.HI.U32 R3, R3, R9, R2 ;  /* 0x0000000903037227 */ /* 0x000fe200078e0002 */
[----:B------:R-:W-:Y:S02]  /*0760*/  PRMT R2, R10, 0x9910, RZ ;  /* 0x000099100a027816 */ /* 0x000fe400000000ff */
[----:B------:R-:W-:Y:S01]  /*0770*/  IABS R9, R8 ;  /* 0x0000000800097213 */ /* 0x000fe20000000000 */
[----:B------:R-:W-:Y:S01]  /*0780*/  @!P2 IMAD.MOV R5, RZ, RZ, -R5 ;  /* 0x000000ffff05a224 */ /* 0x000fe200078e0a05 */
[----:B------:R-:W-:Y:S02]  /*0790*/  IABS R28, R2 ;  /* 0x00000002001c7213 */ /* 0x000fe40000000000 */
[----:B------:R-:W-:Y:S01]  /*07a0*/  ISETP.GE.AND P1, PT, R2, RZ, PT ;  /* 0x000000ff0200720c */ /* 0x000fe20003f26270 */
[----:B------:R-:W-:Y:S01]  /*07b0*/  IMAD.MOV R9, RZ, RZ, -R9 ;  /* 0x000000ffff097224 */ /* 0x000fe200078e0a09 */
[----:B------:R-:W-:Y:S01]  /*07c0*/  PRMT R10, R10, 0xbb32, RZ ;  /* 0x0000bb320a0a7816 */ /* 0x000fe200000000ff */
[----:B------:R-:W-:Y:S01]  /*07d0*/  IMAD.HI.U32 R3, R3, R28, RZ ;  /* 0x0000001c03037227 */ /* 0x000fe200078e00ff */
[----:B------:R-:W-:-:S02]  /*07e0*/  ISETP.GT.U32.AND P0, PT, R17, R24, PT ;  /* 0x000000181100720c */ /* 0x000fc40003f04070 */
[----:B------:R-:W-:Y:S01]  /*07f0*/  IABS R21, R10 ;  /* 0x0000000a00157213 */ /* 0x000fe20000000000 */
[----:B------:R-:W-:Y:S01]  /*0800*/  IMAD R9, R3, R9, R28 ;  /* 0x0000000903097224 */ /* 0x000fe200078e021c */
[----:B0-----:R-:W-:Y:S01]  /*0810*/  IADD3 R3, R27, 0xffffffe, RZ ;  /* 0x0ffffffe1b037810 */ /* 0x001fe20007ffe0ff */
[----:B------:R-:W-:Y:S01]  /*0820*/  IMAD.MOV.U32 R2, RZ, RZ, RZ ;  /* 0x000000ffff027224 */ /* 0x000fe200078e00ff */
[----:B------:R-:W-:Y:S02]  /*0830*/  IABS R27, R25 ;  /* 0x00000019001b7213 */ /* 0x000fe40000000000 */
[----:B------:R-:W-:Y:S02]  /*0840*/  ISETP.GT.U32.AND P6, PT, R12, R9, PT ;  /* 0x000000090c00720c */ /* 0x000fe40003fc4070 */
[----:B------:R-:W0:Y:S01]  /*0850*/  F2I.FTZ.U32.TRUNC.NTZ R3, R3 ;  /* 0x0000000300037305 */ /* 0x000e22000021f000 */
[----:B------:R-:W-:Y:S02]  /*0860*/  IADD3 R27, RZ, -R27, RZ ;  /* 0x8000001bff1b7210 */ /* 0x000fe40007ffe0ff */
[----:B------:R-:W-:-:S05]  /*0870*/  @!P0 IMAD.IADD R24, R24, 0x1, -R17 ;  /* 0x0000000118188824 */ /* 0x000fca00078e0a11 */
[----:B------:R-:W-:-:S03]  /*0880*/  ISETP.GT.U32.AND P0, PT, R17, R24, PT ;  /* 0x000000181100720c */ /* 0x000fc60003f04070 */
[----:B------:R-:W-:Y:S01]  /*0890*/  @!P6 IMAD.IADD R9, R9, 0x1, -R12 ;  /* 0x000000010909e824 */ /* 0x000fe200078e0a0c */
[----:B------:R-:W-:Y:S01]  /*08a0*/  ISETP.NE.AND P6, PT, R19, RZ, PT ;  /* 0x000000ff1300720c */ /* 0x000fe20003fc5270 */
[----:B0-----:R-:W-:-:S03]  /*08b0*/  IMAD.MOV R23, RZ, RZ, -R3 ;  /* 0x000000ffff177224 */ /* 0x001fc600078e0a03 */
[----:B------:R-:W-:Y:S01]  /*08c0*/  ISETP.GT.U32.AND P4, PT, R12, R9, PT ;  /* 0x000000090c00720c */ /* 0x000fe20003f84070 */
[----:B------:R-:W-:-:S04]  /*08d0*/  IMAD R23, R23, R6, RZ ;  /* 0x0000000617177224 */ /* 0x000fc800078e02ff */
[----:B------:R-:W-:Y:S01]  /*08e0*/  @!P0 IADD3 R24, R24, -R17, RZ ;  /* 0x8000001118188210 */ /* 0x000fe20007ffe0ff */
[----:B------:R-:W-:Y:S01]  /*08f0*/  IMAD.HI.U32 R2, R3, R23, R2 ;  /* 0x0000001703027227 */ /* 0x000fe200078e0002 */
[C---:B------:R-:W-:Y:S02]  /*0900*/  PRMT R23, R7.reuse, 0x9910, RZ ;  /* 0x0000991007177816 */ /* 0x040fe400000000ff */
[----:B------:R-:W-:Y:S02]  /*0910*/  PRMT R7, R7, 0xbb32, RZ ;  /* 0x0000bb3207077816 */ /* 0x000fe400000000ff */
[----:B------:R-:W-:Y:S01]  /*0920*/  IABS R26, R23 ;  /* 0x00000017001a7213 */ /* 0x000fe20000000000 */
[----:B------:R-:W-:Y:S01]  /*0930*/  IMAD.HI.U32 R2, R2, R21, RZ ;  /* 0x0000001502027227 */ /* 0x000fe200078e00ff */
[----:B------:R-:W-:Y:S02]  /*0940*/  ISETP.GE.AND P0, PT, R10, RZ, PT ;  /* 0x000000ff0a00720c */ /* 0x000fe40003f06270 */
[----:B------:R-:W0:Y:S01]  /*0950*/  I2F.RP R3, R26 ;  /* 0x0000001a00037306 */ /* 0x000e220000209400 */
[----:B------:R-:W-:Y:S01]  /*0960*/  IMAD R21, R2, R27, R21 ;  /* 0x0000001b02157224 */ /* 0x000fe200078e0215 */
[----:B------:R-:W-:Y:S01]  /*0970*/  HFMA2.MMA R2, -RZ, RZ, 0, 0 ;  /* 0x00000000ff027435 */ /* 0x000fe200000001ff */
[----:B------:R-:W-:Y:S01]  /*0980*/  PRMT R10, R11, 0xbb32, RZ ;  /* 0x0000bb320b0a7816 */ /* 0x000fe200000000ff */
[----:B------:R-:W-:Y:S01]  /*0990*/  @!P4 IMAD.IADD R9, R9, 0x1, -R12 ;  /* 0x000000010909c824 */ /* 0x000fe200078e0a0c */
[----:B------:R-:W-:-:S02]  /*09a0*/  @!P6 LOP3.LUT R13, RZ, R19, RZ, 0x33, !PT ;  /* 0x00000013ff0de212 */ /* 0x000fc400078e33ff */
[----:B------:R-:W-:Y:S02]  /*09b0*/  IABS R11, R10 ;  /* 0x0000000a000b7213 */ /* 0x000fe40000000000 */
[----:B------:R-:W-:Y:S02]  /*09c0*/  ISETP.GT.U32.AND P4, PT, R6, R21, PT ;  /* 0x000000150600720c */ /* 0x000fe40003f84070 */
[----:B------:R-:W-:Y:S02]  /*09d0*/  @!P3 IADD3 R24, -R24, RZ, RZ ;  /* 0x000000ff1818b210 */ /* 0x000fe40007ffe1ff */
[----:B------:R-:W-:Y:S01]  /*09e0*/  ISETP.NE.AND P3, PT, R16, RZ, PT ;  /* 0x000000ff1000720c */ /* 0x000fe20003f65270 */
[----:B0-----:R-:W0:Y:S01]  /*09f0*/  MUFU.RCP R3, R3 ;  /* 0x0000000300037308 */ /* 0x001e220000001000 */
[----:B------:R-:W-:Y:S02]  /*0a00*/  @!P1 IADD3 R9, -R9, RZ, RZ ;  /* 0x000000ff09099210 */ /* 0x000fe40007ffe1ff */
[----:B------:R-:W-:-:S02]  /*0a10*/  ISETP.NE.AND P1, PT, R23, RZ, PT ;  /* 0x000000ff1700720c */ /* 0x000fc40003f25270 */
[----:B------:R-:W-:-:S03]  /*0a20*/  PRMT R4, R13, 0x1054, R4 ;  /* 0x000010540d047816 */ /* 0x000fc60000000004 */
[----:B------:R-:W-:Y:S02]  /*0a30*/  @!P4 IADD3 R21, R21, -R6, RZ ;  /* 0x800000061515c210 */ /* 0x000fe40007ffe0ff */
[----:B------:R-:W-:Y:S02]  /*0a40*/  ISETP.NE.AND P4, PT, R18, RZ, PT ;  /* 0x000000ff1200720c */ /* 0x000fe40003f85270 */
[----:B------:R-:W-:Y:S02]  /*0a50*/  @!P3 LOP3.LUT R24, RZ, R16, RZ, 0x33, !PT ;  /* 0x00000010ff18b212 */ /* 0x000fe400078e33ff */
[----:B------:R-:W-:Y:S01]  /*0a60*/  ISETP.NE.AND P3, PT, R8, RZ, PT ;  /* 0x000000ff0800720c */ /* 0x000fe20003f65270 */
[----:B0-----:R-:W-:-:S04]  /*0a70*/  VIADD R22, R3, 0xffffffe ;  /* 0x0ffffffe03167836 */ /* 0x001fc80000000000 */
[----:B------:R0:W1:Y:S04]  /*0a80*/  F2I.FTZ.U32.TRUNC.NTZ R3, R22 ;  /* 0x0000001600037305 */ /* 0x000068000021f000 */
[----:B------:R-:W-:Y:S02]  /*0a90*/  @!P4 LOP3.LUT R5, RZ, R18, RZ, 0x33, !PT ;  /* 0x00000012ff05c212 */ /* 0x000fe400078e33ff */
[----:B------:R-:W-:Y:S02]  /*0aa0*/  ISETP.NE.AND P4, PT, R7, RZ, PT ;  /* 0x000000ff0700720c */ /* 0x000fe40003f85270 */
[----:B------:R-:W-:Y:S02]  /*0ab0*/  @!P3 LOP3.LUT R9, RZ, R8, RZ, 0x33, !PT ;  /* 0x00000008ff09b212 */ /* 0x000fe400078e33ff */
[----:B------:R-:W-:-:S02]  /*0ac0*/  PRMT R5, R24, 0x1054, R5 ;  /* 0x0000105418057816 */ /* 0x000fc40000000005 */
[----:B0-----:R-:W-:-:S04]  /*0ad0*/  IABS R22, R7 ;  /* 0x0000000700167213 */ /* 0x001fc80000000000 */
[----:B------:R-:W0:Y:S01]  /*0ae0*/  I2F.RP R28, R22 ;  /* 0x00000016001c7306 */ /* 0x000e220000209400 */
[----:B-1----:R-:W-:-:S04]  /*0af0*/  IMAD.MOV R27, RZ, RZ, -R3 ;  /* 0x000000ffff1b7224 */ /* 0x002fc800078e0a03 */
[----:B------:R-:W-:-:S04]  /*0b00*/  IMAD R27, R27, R26, RZ ;  /* 0x0000001a1b1b7224 */ /* 0x000fc800078e02ff */
[----:B------:R-:W-:Y:S01]  /*0b10*/  IMAD.HI.U32 R2, R3, R27, R2 ;  /* 0x0000001b03027227 */ /* 0x000fe200078e0002 */
[----:B------:R-:W-:Y:S02]  /*0b20*/  IABS R3, R23 ;  /* 0x0000001700037213 */ /* 0x000fe40000000000 */
[----:B------:R-:W-:Y:S01]  /*0b30*/  IABS R27, R20 ;  /* 0x00000014001b7213 */ /* 0x000fe20000000000 */
[----:B0-----:R-:W0:Y:S02]  /*0b40*/  MUFU.RCP R28, R28 ;  /* 0x0000001c001c7308 */ /* 0x001e240000001000 */
[----:B------:R-:W-:Y:S02]  /*0b50*/  IMAD.MOV R3, RZ, RZ, -R3 ;  /* 0x000000ffff037224 */ /* 0x000fe400078e0a03 */
[----:B------:R-:W-:-:S04]  /*0b60*/  IMAD.HI.U32 R2, R2, R27, RZ ;  /* 0x0000001b02027227 */ /* 0x000fc800078e00ff */
[----:B------:R-:W-:-:S05]  /*0b70*/  IMAD R27, R2, R3, R27 ;  /* 0x00000003021b7224 */ /* 0x000fca00078e021b */
[----:B------:R-:W-:Y:S01]  /*0b80*/  ISETP.GT.U32.AND P5, PT, R26, R27, PT ;  /* 0x0000001b1a00720c */ /* 0x000fe20003fa4070 */
[----:B0-----:R-:W-:-:S04]  /*0b90*/  VIADD R2, R28, 0xffffffe ;  /* 0x0ffffffe1c027836 */ /* 0x001fc80000000000 */
[----:B------:R0:W1:Y:S08]  /*0ba0*/  F2I.FTZ.U32.TRUNC.NTZ R3, R2 ;  /* 0x0000000200037305 */ /* 0x000070000021f000 */
[----:B------:R-:W-:Y:S02]  /*0bb0*/  @!P5 IMAD.IADD R27, R27, 0x1, -R26 ;  /* 0x000000011b1bd824 */ /* 0x000fe400078e0a1a */
[----:B0-----:R-:W-:-:S03]  /*0bc0*/  IMAD.MOV.U32 R2, RZ, RZ, RZ ;  /* 0x000000ffff027224 */ /* 0x001fc600078e00ff */
[----:B------:R-:W-:Y:S01]  /*0bd0*/  ISETP.GT.U32.AND P5, PT, R26, R27, PT ;  /* 0x0000001b1a00720c */ /* 0x000fe20003fa4070 */
[----:B-1----:R-:W-:-:S04]  /*0be0*/  IMAD.MOV R17, RZ, RZ, -R3 ;  /* 0x000000ffff117224 */ /* 0x002fc800078e0a03 */
[----:B------:R-:W-:-:S04]  /*0bf0*/  IMAD R17, R17, R22, RZ ;  /* 0x0000001611117224 */ /* 0x000fc800078e02ff */
[----:B------:R-:W-:Y:S01]  /*0c00*/  IMAD.HI.U32 R2, R3, R17, R2 ;  /* 0x0000001103027227 */ /* 0x000fe200078e0002 */
[----:B------:R-:W-:-:S03]  /*0c10*/  IABS R3, R7 ;  /* 0x0000000700037213 */ /* 0x000fc60000000000 */
[----:B------:R-:W-:Y:S01]  /*0c20*/  @!P5 IMAD.IADD R27, R27, 0x1, -R26 ;  /* 0x000000011b1bd824 */ /* 0x000fe200078e0a1a */
[----:B------:R-:W-:Y:S01]  /*0c30*/  ISETP.GE.AND P5, PT, R10, RZ, PT ;  /* 0x000000ff0a00720c */ /* 0x000fe20003fa6270 */
[----:B------:R-:W-:Y:S02]  /*0c40*/  IMAD.MOV R3, RZ, RZ, -R3 ;  /* 0x000000ffff037224 */ /* 0x000fe400078e0a03 */
[----:B------:R-:W-:-:S04]  /*0c50*/  IMAD.HI.U32 R2, R2, R11, RZ ;  /* 0x0000000b02027227 */ /* 0x000fc800078e00ff */
[----:B------:R-:W-:Y:S02]  /*0c60*/  IMAD R11, R2, R3, R11 ;  /* 0x00000003020b7224 */ /* 0x000fe400078e020b */
[----:B------:R-:W0:Y:S03]  /*0c70*/  LDC.64 R2, c[0x0][0x218] ;  /* 0x00008600ff027b82 */ /* 0x000e260000000a00 */
[----:B------:R-:W-:-:S13]  /*0c80*/  ISETP.GT.U32.AND P6, PT, R22, R11, PT ;  /* 0x0000000b1600720c */ /* 0x000fda0003fc4070 */
[----:B------:R-:W-:Y:S01]  /*0c90*/  @!P6 IMAD.IADD R11, R11, 0x1, -R22 ;  /* 0x000000010b0be824 */ /* 0x000fe200078e0a16 */
[----:B------:R-:W-:-:S04]  /*0ca0*/  ISETP.GT.U32.AND P6, PT, R6, R21, PT ;  /* 0x000000150600720c */ /* 0x000fc80003fc4070 */
[----:B------:R-:W-:Y:S01]  /*0cb0*/  ISETP.GT.U32.AND P2, PT, R22, R11, PT ;  /* 0x0000000b1600720c */ /* 0x000fe20003f44070 */
[----:B0-----:R-:W-:-:S08]  /*0cc0*/  IMAD.WIDE.U32 R2, R0, 0x2, R2 ;  /* 0x0000000200027825 */ /* 0x001fd000078e0002 */
[----:B------:R-:W-:Y:S01]  /*0cd0*/  @!P6 IMAD.IADD R21, R21, 0x1, -R6 ;  /* 0x000000011515e824 */ /* 0x000fe200078e0a06 */
[----:B------:R-:W-:Y:S01]  /*0ce0*/  ISETP.GE.AND P6, PT, R20, RZ, PT ;  /* 0x000000ff1400720c */ /* 0x000fe20003fc6270 */
[----:B------:R-:W-:-:S04]  /*0cf0*/  IMAD.WIDE R2, R14, 0x10, R2 ;  /* 0x000000100e027825 */ /* 0x000fc800078e0202 */
[----:B------:R-:W-:Y:S01]  /*0d00*/  @!P2 IMAD.IADD R11, R11, 0x1, -R22 ;  /* 0x000000010b0ba824 */ /* 0x000fe200078e0a16 */
[----:B------:R-:W-:Y:S01]  /*0d10*/  ISETP.NE.AND P2, PT, R25, RZ, PT ;  /* 0x000000ff1900720c */ /* 0x000fe20003f45270 */
[----:B------:R-:W-:Y:S02]  /*0d20*/  @!P0 IMAD.MOV R21, RZ, RZ, -R21 ;  /* 0x000000ffff158224 */ /* 0x000fe400078e0a15 */
[----:B------:R-:W-:Y:S01]  /*0d30*/  @!P5 IMAD.MOV R11, RZ, RZ, -R11 ;  /* 0x000000ffff0bd224 */ /* 0x000fe200078e0a0b */
[----:B------:R-:W-:-:S03]  /*0d40*/  @!P4 LOP3.LUT R11, RZ, R7, RZ, 0x33, !PT ;  /* 0x00000007ff0bc212 */ /* 0x000fc600078e33ff */
[----:B------:R-:W-:Y:S01]  /*0d50*/  @!P6 IMAD.MOV R27, RZ, RZ, -R27 ;  /* 0x000000ffff1be224 */ /* 0x000fe200078e0a1b */
[----:B------:R-:W-:-:S04]  /*0d60*/  @!P1 LOP3.LUT R27, RZ, R23, RZ, 0x33, !PT ;  /* 0x00000017ff1b9212 */ /* 0x000fc800078e33ff */
[----:B------:R-:W-:Y:S02]  /*0d70*/  PRMT R7, R11, 0x1054, R27 ;  /* 0x000010540b077816 */ /* 0x000fe4000000001b */
[----:B------:R-:W-:-:S04]  /*0d80*/  @!P2 LOP3.LUT R21, RZ, R25, RZ, 0x33, !PT ;  /* 0x00000019ff15a212 */ /* 0x000fc800078e33ff */
[----:B------:R-:W-:-:S05]  /*0d90*/  PRMT R6, R21, 0x1054, R9 ;  /* 0x0000105415067816 */ /* 0x000fca0000000009 */
[----:B------:R-:W-:Y:S01]  /*0da0*/  STG.E.128 desc[UR4][R2.64], R4 ;  /* 0x0000000402007986 */ /* 0x000fe2000c101d04 */
[----:B------:R-:W-:Y:S05]  /*0db0*/  EXIT ;  /* 0x000000000000794d */ /* 0x000fea0003800000 */
.L_x_17672:
[----:B------:R-:W0:Y:S01]  /*0dc0*/  S2R R3, SR_TID.X ;  /* 0x0000000000037919 */ /* 0x000e220000002100 */
[----:B------:R-:W-:Y:S02]  /*0dd0*/  PRMT R4, RZ, 0x7610, R4 ;  /* 0x00007610ff047816 */ /* 0x000fe40000000004 */
[----:B0-----:R-:W-:Y:S02]  /*0de0*/  ISETP.GE.AND P0, PT, R3, R2, PT ;  /* 0x000000020300720c */ /* 0x001fe40003f06270 */
[----:B------:R-:W-:-:S11]  /*0df0*/  MOV R25, R3 ;  /* 0x0000000300197202 */ /* 0x000fd60000000f00 */
[----:B------:R-:W-:Y:S01]  /*0e00*/  @!P0 IMAD.IADD R5, R0, 0x1, R25 ;  /* 0x0000000100058824 */ /* 0x000fe200078e0219 */
[----:B------:R-:W0:Y:S01]  /*0e10*/  @!P0 LDC.64 R14, c[0x0][0x220] ;  /* 0x00008800ff0e8b82 */ /* 0x000e220000000a00 */
[----:B------:R-:W-:-:S05]  /*0e20*/  @!P0 VIADD R25, R25, 0x80 ;  /* 0x0000008019198836 */ /* 0x000fca0000000000 */
[CC--:B------:R-:W-:Y:S02]  /*0e30*/  ISETP.GE.AND P1, PT, R25.reuse, R2.reuse, PT ;  /* 0x000000021900720c */ /* 0x0c0fe40003f26270 */
[----:B------:R-:W1:Y:S11]  /*0e40*/  @!P0 LDC.64 R18, c[0x0][0x228] ;  /* 0x00008a00ff128b82 */ /* 0x000e760000000a00 */
[----:B------:R-:W-:Y:S01]  /*0e50*/  @!P1 IMAD.IADD R21, R0, 0x1, R25 ;  /* 0x0000000100159824 */ /* 0x000fe200078e0219 */
[----:B------:R-:W-:Y:S01]  /*0e60*/  @!P1 IADD3 R25, R25, 0x80, RZ ;  /* 0x0000008019199810 */ /* 0x000fe20007ffe0ff */
[----:B------:R-:W2:Y:S03]  /*0e70*/  @!P1 LDC.64 R10, c[0x0][0x220] ;  /* 0x00008800ff0a9b82 */ /* 0x000ea60000000a00 */
[----:B------:R-:W-:Y:S01]  /*0e80*/  ISETP.GE.AND P2, PT, R25, R2, PT ;  /* 0x000000021900720c */ /* 0x000fe20003f46270 */
[----:B0-----:R-:W-:-:S04]  /*0e90*/  @!P0 IMAD.WIDE.U32 R14, R5, 0x2, R14 ;  /* 0x00000002050e8825 */ /* 0x001fc800078e000e */
[----:B------:R-:W0:Y:S01]  /*0ea0*/  @!P1 LDC.64 R6, c[0x0][0x228] ;  /* 0x00008a00ff069b82 */ /* 0x000e220000000a00 */
[----:B------:R3:W5:Y:S07]  /*0eb0*/  @!P0 LDG.E.U16 R4, desc[UR4][R14.64] ;  /* 0x000000040e048981 */ /* 0x00076e000c1e1500 */
[----:B------:R-:W4:Y:S01]  /*0ec0*/  @!P2 LDC.64 R12, c[0x0][0x220] ;  /* 0x00008800ff0cab82 */ /* 0x000f220000000a00 */
[----:B------:R-:W-:Y:S02]  /*0ed0*/  @!P2 IMAD.IADD R9, R0, 0x1, R25 ;  /* 0x000000010009a824 */ /* 0x000fe400078e0219 */
[----:B------:R-:W-:-:S05]  /*0ee0*/  @!P2 VIADD R25, R25, 0x80 ;  /* 0x000000801919a836 */ /* 0x000fca0000000000 */
        /* <DEDUP_REMOVED lines=10> */
[----:B------:R-:W-:-:S02]  /*0f90*/  CS2R R6, SRZ ;  /* 0x0000000000067805 */ /* 0x000fc4000001ff00 */
[----:B---3--:R-:W-:Y:S01]  /*0fa0*/  @!P3 IADD3 R19, R0, R25, RZ ;  /* 0x000000190013b210 */ /* 0x008fe20007ffe0ff */
[----:B------:R-:W-:-:S03]  /*0fb0*/  @!P3 VIADD R25, R25, 0x80 ;  /* 0x000000801919b836 */ /* 0x000fc60000000000 */
[----:B------:R1:W5:Y:S04]  /*0fc0*/  @!P1 LDG.E.S16 R6, desc[UR4][R16.64] ;  /* 0x0000000410069981 */ /* 0x000368000c1e1700 */
[----:B------:R0:W5:Y:S01]  /*0fd0*/  @!P1 LDG.E.S16 R7, desc[UR4][R20.64] ;  /* 0x0000000414079981 */ /* 0x000162000c1e1700 */
[----:B------:R-:W-:Y:S01]  /*0fe0*/  ISETP.GE.AND P1, PT, R25, R2, PT ;  /* 0x000000021900720c */ /* 0x000fe20003f26270 */
[----:B--2---:R-:W-:-:S04]  /*0ff0*/  @!P2 IMAD.WIDE.U32 R28, R9, 0x2, R10 ;  /* 0x00000002091ca825 */ /* 0x004fc800078e000a */
[----:B------:R-:W-:Y:S02]  /*1000*/  IMAD.MOV.U32 R8, RZ, RZ, RZ ;  /* 0x000000ffff087224 */ /* 0x000fe400078e00ff */
[----:B------:R-:W-:Y:S02]  /*1010*/  IMAD.MOV.U32 R9, RZ, RZ, RZ ;  /* 0x000000ffff097224 */ /* 0x000fe400078e00ff */
[C---:B-1----:R-:W-:Y:S02]  /*1020*/  @!P3 IMAD.WIDE.U32 R16, R19.reuse, 0x2, R14 ;  /* 0x000000021310b825 */ /* 0x042fe400078e000e */
[----:B------:R-:W5:Y:S02]  /*1030*/  @!P2 LDG.E.S16 R8, desc[UR4][R26.64] ;  /* 0x000000041a08a981 */ /* 0x000f64000c1e1700 */
[----:B----4-:R-:W-:Y:S01]  /*1040*/  @!P3 IMAD.WIDE.U32 R18, R19, 0x2, R12 ;  /* 0x000000021312b825 */ /* 0x010fe200078e000c */
[----:B------:R-:W1:Y:S01]  /*1050*/  @!P1 LDC.64 R22, c[0x0][0x220] ;  /* 0x00008800ff169b82 */ /* 0x000e620000000a00 */
[----:B------:R-:W5:Y:S02]  /*1060*/  @!P2 LDG.E.S16 R9, desc[UR4][R28.64] ;  /* 0x000000041c09a981 */ /* 0x000f64000c1e1700 */
[----:B------:R-:W-:Y:S01]  /*1070*/  @!P1 IMAD.IADD R13, R0, 0x1, R25 ;  /* 0x00000001000d9824 */ /* 0x000fe200078e0219 */
[----:B------:R-:W-:-:S04]  /*1080*/  @!P1 IADD3 R25, R25, 0x80, RZ ;  /* 0x0000008019199810 */ /* 0x000fc80007ffe0ff */
[----:B------:R-:W2:Y:S01]  /*1090*/  @!P1 LDC.64 R14, c[0x0][0x228] ;  /* 0x00008a00ff0e9b82 */ /* 0x000ea20000000a00 */
[----:B------:R-:W-:Y:S02]  /*10a0*/  ISETP.GE.AND P2, PT, R25, R2, PT ;  /* 0x000000021900720c */ /* 0x000fe40003f46270 */
[----:B------:R-:W-:-:S06]  /*10b0*/  CS2R R10, SRZ ;  /* 0x00000000000a7805 */ /* 0x000fcc000001ff00 */
[----:B------:R3:W5:Y:S01]  /*10c0*/  @!P3 LDG.E.S16 R10, desc[UR4][R16.64] ;  /* 0x00000004100ab981 */ /* 0x000762000c1e1700 */
[----:B------:R-:W-:Y:S01]  /*10d0*/  IMAD.MOV.U32 R12, RZ, RZ, RZ ;  /* 0x000000ffff0c7224 */ /* 0x000fe200078e00ff */
[----:B0-----:R-:W-:Y:S02]  /*10e0*/  HFMA2.MMA R20, -RZ, RZ, 0, 0 ;  /* 0x00000000ff147435 */ /* 0x001fe400000001ff */
[----:B------:R0:W5:Y:S01]  /*10f0*/  @!P3 LDG.E.S16 R11, desc[UR4][R18.64] ;  /* 0x00000004120bb981 */ /* 0x000162000c1e1700 */
[----:B---3--:R-:W3:Y:S01]  /*1100*/  @!P2 LDC.64 R16, c[0x0][0x220] ;  /* 0x00008800ff10ab82 */ /* 0x008ee20000000a00 */
[----:B-1----:R-:W-:-:S04]  /*1110*/  @!P1 IMAD.WIDE.U32 R22, R13, 0x2, R22 ;  /* 0x000000020d169825 */ /* 0x002fc800078e0016 */
[----:B--2---:R-:W-:Y:S01]  /*1120*/  @!P1 IMAD.WIDE.U32 R14, R13, 0x2, R14 ;  /* 0x000000020d0e9825 */ /* 0x004fe200078e000e */
[----:B------:R-:W5:Y:S02]  /*1130*/  @!P1 LDG.E.S16 R12, desc[UR4][R22.64] ;  /* 0x00000004160c9981 */ /* 0x000f64000c1e1700 */
[----:B0-----:R-:W0:Y:S01]  /*1140*/  @!P2 LDC.64 R18, c[0x0][0x228] ;  /* 0x00008a00ff12ab82 */ /* 0x001e220000000a00 */
[----:B------:R-:W-:Y:S02]  /*1150*/  IMAD.MOV.U32 R13, RZ, RZ, RZ ;  /* 0x000000ffff0d7224 */ /* 0x000fe400078e00ff */
[----:B------:R-:W-:Y:S02]  /*1160*/  @!P2 IMAD.IADD R21, R0, 0x1, R25 ;  /* 0x000000010015a824 */ /* 0x000fe400078e0219 */
[----:B------:R-:W-:Y:S02]  /*1170*/  @!P2 VIADD R25, R25, 0x80 ;  /* 0x000000801919a836 */ /* 0x000fe40000000000 */
[----:B------:R1:W5:Y:S03]  /*1180*/  @!P1 LDG.E.S16 R13, desc[UR4][R14.64] ;  /* 0x000000040e0d9981 */ /* 0x000366000c1e1700 */
[----:B------:R-:W-:Y:S01]  /*1190*/  ISETP.GE.AND P1, PT, R25, R2, PT ;  /* 0x000000021900720c */ /* 0x000fe20003f26270 */
[----:B---3--:R-:W-:-:S05]  /*11a0*/  @!P2 IMAD.WIDE.U32 R16, R21, 0x2, R16 ;  /* 0x000000021510a825 */ /* 0x008fca00078e0010 */
[----:B------:R2:W5:Y:S07]  /*11b0*/  @!P2 LDG.E.S16 R20, desc[UR4][R16.64] ;  /* 0x000000041014a981 */ /* 0x00056e000c1e1700 */
[----:B-1----:R-:W1:Y:S08]  /*11c0*/  @!P1 LDC.64 R14, c[0x0][0x220] ;  /* 0x00008800ff0e9b82 */ /* 0x002e700000000a00 */
[----:B--2---:R-:W2:Y:S01]  /*11d0*/  @!P1 LDC.64 R16, c[0x0][0x228] ;  /* 0x00008a00ff109b82 */ /* 0x004ea20000000a00 */
[----:B------:R-:W-:Y:S01]  /*11e0*/  @!P1 IMAD.IADD R23, R0, 0x1, R25 ;  /* 0x0000000100179824 */ /* 0x000fe200078e0219 */
[----:B------:R-:W-:Y:S01]  /*11f0*/  MOV R22, RZ ;  /* 0x000000ff00167202 */ /* 0x000fe20000000f00 */
[----:B------:R-:W-:-:S02]  /*1200*/  @!P1 VIADD R25, R25, 0x80 ;  /* 0x0000008019199836 */ /* 0x000fc40000000000 */
[----:B-1----:R-:W-:-:S05]  /*1210*/  @!P1 IMAD.WIDE.U32 R14, R23, 0x2, R14 ;  /* 0x00000002170e9825 */ /* 0x002fca00078e000e */
[----:B------:R1:W5:Y:S01]  /*1220*/  @!P1 LDG.E.S16 R22, desc[UR4][R14.64] ;  /* 0x000000040e169981 */ /* 0x000362000c1e1700 */
[----:B--2---:R-:W-:-:S04]  /*1230*/  @!P1 IMAD.WIDE.U32 R16, R23, 0x2, R16 ;  /* 0x0000000217109825 */ /* 0x004fc800078e0010 */
[----:B------:R-:W-:-:S06]  /*1240*/  IMAD.MOV.U32 R23, RZ, RZ, RZ ;  /* 0x000000ffff177224 */ /* 0x000fcc00078e00ff */
[----:B------:R-:W5:Y:S01]  /*1250*/  @!P1 LDG.E.S16 R23, desc[UR4][R16.64] ;  /* 0x0000000410179981 */ /* 0x000f62000c1e1700 */
[----:B------:R-:W-:Y:S01]  /*1260*/  ISETP.GE.AND P1, PT, R25, R2, PT ;  /* 0x000000021900720c */ /* 0x000fe20003f26270 */
[----:B0-----:R-:W-:-:S04]  /*1270*/  @!P2 IMAD.WIDE.U32 R18, R21, 0x2, R18 ;  /* 0x000000021512a825 */ /* 0x001fc800078e0012 */
[----:B------:R-:W-:-:S06]  /*1280*/  IMAD.MOV.U32 R21, RZ, RZ, RZ ;  /* 0x000000ffff157224 */ /* 0x000fcc00078e00ff */
[----:B------:R0:W5:Y:S02]  /*1290*/  @!P2 LDG.E.S16 R21, desc[UR4][R18.64] ;  /* 0x000000041215a981 */ /* 0x000164000c1e1700 */
[----:B-1----:R-:W1:Y:S08]  /*12a0*/  @!P1 LDC.64 R14, c[0x0][0x228] ;  /* 0x00008a00ff0e9b82 */ /* 0x002e700000000a00 */
[----:B0-----:R-:W0:Y:S01]  /*12b0*/  @!P1 LDC.64 R18, c[0x0][0x220] ;  /* 0x00008800ff129b82 */ /* 0x001e220000000a00 */
[----:B------:R-:W-:Y:S01]  /*12c0*/  @!P1 IMAD.IADD R25, R0, 0x1, R25 ;  /* 0x0000000100199824 */ /* 0x000fe200078e0219 */
[----:B------:R-:W-:-:S03]  /*12d0*/  HFMA2.MMA R24, -RZ, RZ, 0, 0 ;  /* 0x00000000ff187435 */ /* 0x000fc600000001ff */
        /* <DEDUP_REMOVED lines=17> */
[----:B0-----:R-:W-:Y:S01]  /*13f0*/  MOV R14, RZ ;  /* 0x000000ff000e7202 */ /* 0x001fe20000000f00 */
[----:B-1----:R-:W-:-:S04]  /*1400*/  IMAD.MOV R19, RZ, RZ, -R15 ;  /* 0x000000ffff137224 */ /* 0x002fc800078e0a0f */
[----:B------:R-:W-:-:S04]  /*1410*/  IMAD R19, R19, R16, RZ ;  /* 0x0000001013137224 */ /* 0x000fc800078e02ff */
[----:B------:R-:W-:Y:S01]  /*1420*/  IMAD.HI.U32 R15, R15, R19, R14 ;  /* 0x000000130f0f7227 */ /* 0x000fe200078e000e */
[----:B------:R-:W-:-:S05]  /*1430*/  IABS R14, R4 ;  /* 0x00000004000e7213 */ /* 0x000fca0000000000 */
[----:B------:R-:W-:-:S04]  /*1440*/  IMAD.HI.U32 R15, R15, R14, RZ ;  /* 0x0000000e0f0f7227 */ /* 0x000fc800078e00ff */
[----:B------:R-:W-:-:S05]  /*1450*/  IMAD R14, R15, R17, R14 ;  /* 0x000000110f0e7224 */ /* 0x000fca00078e020e */
[----:B------:R-:W-:-:S13]  /*1460*/  ISETP.GT.U32.AND P1, PT, R16, R14, PT ;  /* 0x0000000e1000720c */ /* 0x000fda0003f24070 */
[----:B------:R-:W-:-:S05]  /*1470*/  @!P1 IMAD.IADD R14, R14, 0x1, -R16 ;  /* 0x000000010e0e9824 */ /* 0x000fca00078e0a10 */
[----:B------:R-:W-:-:S13]  /*1480*/  ISETP.GT.U32.AND P1, PT, R16, R14, PT ;  /* 0x0000000e1000720c */ /* 0x000fda0003f24070 */
[----:B------:R-:W-:Y:S01]  /*1490*/  @!P1 IMAD.IADD R14, R14, 0x1, -R16 ;  /* 0x000000010e0e9824 */ /* 0x000fe200078e0a10 */
[----:B------:R-:W-:-:S04]  /*14a0*/  ISETP.NE.AND P1, PT, R5, RZ, PT ;  /* 0x000000ff0500720c */ /* 0x000fc80003f25270 */
[----:B------:R-:W-:-:S09]  /*14b0*/  @!P2 IADD3 R14, -R14, RZ, RZ ;  /* 0x000000ff0e0ea210 */ /* 0x000fd20007ffe1ff */
[----:B------:R-:W-:-:S07]  /*14c0*/  @!P1 LOP3.LUT R14, RZ, R5, RZ, 0x33, !PT ;  /* 0x00000005ff0e9212 */ /* 0x000fce00078e33ff */
.L_x_17674:
[----:B------:R-:W-:Y:S05]  /*14d0*/  BSYNC B0 ;  /* 0x0000000000007941 */ /* 0x000fea0003800000 */
.L_x_17673:
        /* <DEDUP_REMOVED lines=9> */
[----:B0-----:R-:W-:-:S06]  /*1570*/  VIADD R4, R17, 0xffffffe ;  /* 0x0ffffffe11047836 */ /* 0x001fcc0000000000 */
[----:B------:R0:W1:Y:S02]  /*1580*/  F2I.FTZ.U32.TRUNC.NTZ R5, R4 ;  /* 0x0000000400057305 */ /* 0x000064000021f000 */
[----:B0-----:R-:W-:Y:S01]  /*1590*/  MOV R4, RZ ;  /* 0x000000ff00047202 */ /* 0x001fe20000000f00 */
        /* <DEDUP_REMOVED lines=15> */
.L_x_17676:
[----:B------:R-:W-:Y:S05]  /*1690*/  BSYNC B0 ;  /* 0x0000000000007941 */ /* 0x000fea0003800000 */
.L_x_17675:
[----:B-----5:R-:W-:Y:S01]  /*16a0*/  VIADD R5, R3, 0x100 ;  /* 0x0000010003057836 */ /* 0x020fe20000000000 */
[----:B------:R-:W-:Y:S04]  /*16b0*/  BSSY B0, `(.L_x_17677) ;  /* 0x000001a000007945 */ /* 0x000fe80003800000 */
        /* <DEDUP_REMOVED lines=25> */
.L_x_17678:
[----:B------:R-:W-:Y:S05]  /*1850*/  BSYNC B0 ;  /* 0x0000000000007941 */ /* 0x000fea0003800000 */
.L_x_17677:
        /* <DEDUP_REMOVED lines=10> */
[----:B0-----:R-:W-:Y:S01]  /*1900*/  IADD3 R4, R9, 0xffffffe, RZ ;  /* 0x0ffffffe09047810 */ /* 0x001fe20007ffe0ff */
[----:B------:R-:W-:-:S05]  /*1910*/  IMAD.MOV R9, RZ, RZ, -R18 ;  /* 0x000000ffff097224 */ /* 0x000fca00078e0a12 */
        /* <DEDUP_REMOVED lines=15> */
.L_x_17680:
[----:B------:R-:W-:Y:S05]  /*1a10*/  BSYNC B0 ;  /* 0x0000000000007941 */ /* 0x000fea0003800000 */
.L_x_17679:
[----:B------:R-:W0:Y:S01]  /*1a20*/  @!P0 LDC.64 R4, c[0x0][0x218] ;  /* 0x00008600ff048b82 */ /* 0x000e220000000a00 */
[C---:B------:R-:W-:Y:S01]  /*1a30*/  IADD3 R9, R3.reuse, 0x200, RZ ;  /* 0x0000020003097810 */ /* 0x040fe20007ffe0ff */
[----:B------:R-:W-:Y:S01]  /*1a40*/  VIADD R11, R3, 0x280 ;  /* 0x00000280030b7836 */ /* 0x000fe20000000000 */
[----:B------:R-:W-:Y:S02]  /*1a50*/  BSSY B0, `(.L_x_17681) ;  /* 0x0000021000007945 */ /* 0x000fe40003800000 */
[-C--:B------:R-:W-:Y:S01]  /*1a60*/  ISETP.GE.AND P4, PT, R9, R2.reuse, PT ;  /* 0x000000020900720c */ /* 0x080fe20003f86270 */
[----:B------:R-:W-:Y:S01]  /*1a70*/  VIADD R9, R3, 0x300 ;  /* 0x0000030003097836 */ /* 0x000fe20000000000 */
[----:B------:R-:W-:Y:S01]  /*1a80*/  ISETP.GE.AND P3, PT, R11, R2, PT ;  /* 0x000000020b00720c */ /* 0x000fe20003f66270 */
[----:B------:R-:W-:-:S03]  /*1a90*/  VIADD R11, R3, 0x380 ;  /* 0x00000380030b7836 */ /* 0x000fc60000000000 */
[-C--:B------:R-:W-:Y:S02]  /*1aa0*/  ISETP.GE.AND P2, PT, R9, R2.reuse, PT ;  /* 0x000000020900720c */ /* 0x080fe40003f46270 */
[----:B------:R-:W-:Y:S02]  /*1ab0*/  @!P0 IADD3 R9, R0, R3, RZ ;  /* 0x0000000300098210 */ /* 0x000fe40007ffe0ff */
[----:B------:R-:W-:-:S03]  /*1ac0*/  ISETP.GE.AND P1, PT, R11, R2, PT ;  /* 0x000000020b00720c */ /* 0x000fc60003f26270 */
[----:B0-----:R-:W-:Y:S01]  /*1ad0*/  @!P0 IMAD.WIDE.U32 R8, R9, 0x2, R4 ;  /* 0x0000000209088825 */ /* 0x001fe200078e0004 */
[----:B------:R-:W-:Y:S09]  /*1ae0*/  @P4 BRA `(.L_x_17682) ;  /* 0x00000000005c4947 */ /* 0x000ff20003800000 */
        /* <DEDUP_REMOVED lines=23> */
.L_x_17682:
[----:B------:R-:W-:Y:S05]  /*1c60*/  BSYNC B0 ;  /* 0x0000000000007941 */ /* 0x000fea0003800000 */
.L_x_17681:
        /* <DEDUP_REMOVED lines=25> */
.L_x_17684:
[----:B------:R-:W-:Y:S05]  /*1e00*/  BSYNC B0 ;  /* 0x0000000000007941 */ /* 0x000fea0003800000 */
.L_x_17683:
        /* <DEDUP_REMOVED lines=12> */
[----:B-1----:R-:W-:-:S04]  /*1ed0*/  IMAD.MOV R18, RZ, RZ, -R5 ;  /* 0x000000ffff127224 */ /* 0x002fc800078e0a05 */
[----:B------:R-:W-:-:S05]  /*1ee0*/  IMAD R17, R18, R13, RZ ;  /* 0x0000000d12117224 */ /* 0x000fca00078e02ff */
        /* <DEDUP_REMOVED lines=12> */
.L_x_17686:
[----:B------:R-:W-:Y:S05]  /*1fb0*/  BSYNC B0 ;  /* 0x0000000000007941 */ /* 0x000fea0003800000 */
.L_x_17685:
        /* <DEDUP_REMOVED lines=24> */
.L_x_17688:
[----:B------:R-:W-:Y:S05]  /*2140*/  BSYNC B0 ;  /* 0x0000000000007941 */ /* 0x000fea0003800000 */
.L_x_17687:
        /* <DEDUP_REMOVED lines=18> */
.L_x_17691:
[----:B------:R-:W-:-:S13]  /*2270*/  ISETP.GE.AND P0, PT, R3, R2, PT ;  /* 0x000000020300720c */ /* 0x000fda0003f06270 */
[----:B------:R-:W-:Y:S05]  /*2280*/  @P0 BRA `(.L_x_17693) ;  /* 0x0000000000300947 */ /* 0x000fea0003800000 */
[----:B0-----:R-:W0:Y:S01]  /*2290*/  LDC.64 R6, c[0x0][0x218] ;  /* 0x00008600ff067b82 */ /* 0x001e220000000a00 */
[----:B------:R-:W-:Y:S01]  /*22a0*/  IMAD.IADD R5, R0, 0x1, R3 ;  /* 0x0000000100057824 */ /* 0x000fe200078e0203 */
[----:B------:R-:W-:-:S03]  /*22b0*/  IADD3 R3, R3, 0x80, RZ ;  /* 0x0000008003037810 */ /* 0x000fc60007ffe0ff */
[----:B0-----:R-:W-:-:S05]  /*22c0*/  IMAD.WIDE.U32 R6, R5, 0x2, R6 ;  /* 0x0000000205067825 */ /* 0x001fca00078e0006 */
[----:B------:R1:W-:Y:S02]  /*22d0*/  STG.E.U16 desc[UR4][R6.64], R10 ;  /* 0x0000000a06007986 */ /* 0x0003e4000c101504 */
.L_x_17692:
[----:B------:R-:W-:-:S13]  /*22e0*/  ISETP.GE.AND P0, PT, R3, R2, PT ;  /* 0x000000020300720c */ /* 0x000fda0003f06270 */
[----:B------:R-:W-:Y:S05]  /*22f0*/  @P0 BRA `(.L_x_17694) ;  /* 0x0000000000340947 */ /* 0x000fea0003800000 */
[----:B01----:R-:W0:Y:S01]  /*2300*/  LDC.64 R6, c[0x0][0x218] ;  /* 0x00008600ff067b82 */ /* 0x003e220000000a00 */
[----:B------:R-:W-:Y:S02]  /*2310*/  IMAD.IADD R5, R0, 0x1, R3 ;  /* 0x0000000100057824 */ /* 0x000fe400078e0203 */
[----:B------:R-:W-:Y:S02]  /*2320*/  VIADD R3, R3, 0x80 ;  /* 0x0000008003037836 */ /* 0x000fe40000000000 */
[----:B0-----:R-:W-:-:S05]  /*2330*/  IMAD.WIDE.U32 R6, R5, 0x2, R6 ;  /* 0x0000000205067825 */ /* 0x001fca00078e0006 */
[----:B------:R1:W-:Y:S02]  /*2340*/  STG.E.U16 desc[UR4][R6.64], R11 ;  /* 0x0000000b06007986 */ /* 0x0003e4000c101504 */
.L_x_17693:
        /* <DEDUP_REMOVED lines=8> */
.L_x_17694:
[----:B------:R-:W-:Y:S05]  /*23d0*/  BSYNC B1 ;  /* 0x0000000000017941 */ /* 0x000fea0003800000 */
.L_x_17690:
[----:B------:R-:W-:-:S13]  /*23e0*/  ISETP.GE.AND P0, PT, R3, R2, PT ;  /* 0x000000020300720c */ /* 0x000fda0003f06270 */
[----:B012---:R-:W0:Y:S01]  /*23f0*/  @!P0 LDC.64 R6, c[0x0][0x218] ;  /* 0x00008600ff068b82 */ /* 0x007e220000000a00 */
[----:B------:R-:W-:Y:S01]  /*2400*/  @!P0 IMAD.IADD R5, R0, 0x1, R3 ;  /* 0x0000000100058824 */ /* 0x000fe200078e0203 */
[----:B------:R-:W-:-:S03]  /*2410*/  @!P0 IADD3 R3, R3, 0x80, RZ ;  /* 0x0000008003038810 */ /* 0x000fc60007ffe0ff */
[----:B0-----:R-:W-:-:S05]  /*2420*/  @!P0 IMAD.WIDE.U32 R6, R5, 0x2, R6 ;  /* 0x0000000205068825 */ /* 0x001fca00078e0006 */
[----:B------:R2:W-:Y:S02]  /*2430*/  @!P0 STG.E.U16 desc[UR4][R6.64], R13 ;  /* 0x0000000d06008986 */ /* 0x0005e4000c101504 */
.L_x_17695:
[----:B------:R-:W-:Y:S05]  /*2440*/  BSYNC B0 ;  /* 0x0000000000007941 */ /* 0x000fea0003800000 */
.L_x_17689:
        /* <DEDUP_REMOVED lines=8> */
.L_x_17696:
        /* <DEDUP_REMOVED lines=11> */
.L_x_57387:


//--------------------- .text._ZN2at6native18elementwise_kernelILi128ELi4EZNS0_15gpu_kernel_implINS0_13BUnaryFunctorIsssZZZNS0_16fmod_kernel_cudaERNS_18TensorIteratorBaseEENKUlvE_clEvENKUlvE3_clEvEUlssE_EEEEvS5_RKT_EUliE_EEviT1_ --------------------------
	.section	.text._ZN2at6native18elementwise_kernelILi128ELi4EZNS0_15gpu_kernel_implINS0_13BUnaryFunctorIsssZZZNS0_16fmod_kernel_cudaERNS_18TensorIteratorBaseEENKUlvE_clEvENKUlvE3_clEvEUlssE_EEEEvS5_RKT_EUliE_EEviT1_,"ax",@progbits
	.align	128
        .global         _ZN2at6native18elementwise_kernelILi128ELi4EZNS0_15gpu_kernel_implINS0_13BUnaryFunctorIsssZZZNS0_16fmod_kernel_cudaERNS_18TensorIteratorBaseEENKUlvE_clEvENKUlvE3_clEvEUlssE_EEEEvS5_RKT_EUliE_EEviT1_
        .type           _ZN2at6native18elementwise_kernelILi128ELi4EZNS0_15gpu_kernel_implINS0_13BUnaryFunctorIsssZZZNS0_16fmod_kernel_cudaERNS_18TensorIteratorBaseEENKUlvE_clEvENKUlvE3_clEvEUlssE_EEEEvS5_RKT_EUliE_EEviT1_,@function
        .size           _ZN2at6native18elementwise_kernelILi128ELi4EZNS0_15gpu_kernel_implINS0_13BUnaryFunctorIsssZZZNS0_16fmod_kernel_cudaERNS_18TensorIteratorBaseEENKUlvE_clEvENKUlvE3_clEvEUlssE_EEEEvS5_RKT_EUliE_EEviT1_,(.L_x_57388 - _ZN2at6native18elementwise_kernelILi128ELi4EZNS0_15gpu_kernel_implINS0_13BUnaryFunctorIsssZZZNS0_16fmod_kernel_cudaERNS_18TensorIteratorBaseEENKUlvE_clEvENKUlvE3_clEvEUlssE_EEEEvS5_RKT_EUliE_EEviT1_)
        .other          _ZN2at6native18elementwise_kernelILi128ELi4EZNS0_15gpu_kernel_implINS0_13BUnaryFunctorIsssZZZNS0_16fmod_kernel_cudaERNS_18TensorIteratorBaseEENKUlvE_clEvENKUlvE3_clEvEUlssE_EEEEvS5_RKT_EUliE_EEviT1_,@"STO_CUDA_ENTRY STV_DEFAULT"
_ZN2at6native18elementwise_kernelILi128ELi4EZNS0_15gpu_kernel_implINS0_13BUnaryFunctorIsssZZZNS0_16fmod_kernel_cudaERNS_18TensorIteratorBaseEENKUlvE_clEvENKUlvE3_clEvEUlssE_EEEEvS5_RKT_EUliE_EEviT1_:
.text._ZN2at6native18elementwise_kernelILi128ELi4EZNS0_15gpu_kernel_implINS0_13BUnaryFunctorIsssZZZNS0_16fmod_kernel_cudaERNS_18TensorIteratorBaseEENKUlvE_clEvENKUlvE3_clEvEUlssE_EEEEvS5_RKT_EUliE_EEviT1_:
        /* <DEDUP_REMOVED lines=36> */
[C---:B------:R-:W-:Y:S02]  /*0240*/  IMAD R16, R3.reuse, UR6, RZ ;  /* 0x0000000603107c24 */ /* 0x040fe4000f8e02ff */
[----:B------:R-:W-:Y:S02]  /*0250*/  IMAD R0, R3, UR7, R0 ;  /* 0x0000000703007c24 */ /* 0x000fe4000f8e0200 */
        /* <DEDUP_REMOVED lines=276> */
.L_x_17699:
        /* <DEDUP_REMOVED lines=20> */
.L_x_17703:
[----:B------:R0:W5:Y:S01]  /*14e0*/  LDG.E.U8 R4, desc[UR36][R2.64] ;  /* 0x0000002402047981 */ /* 0x000162000c1e1100 */
[----:B------:R-:W-:Y:S05]  /*14f0*/  BRA `(.L_x_17705) ;  /* 0x0000000c00547947 */ /* 0x000fea0003800000 */
.L_x_17702:
        /* <DEDUP_REMOVED lines=8> */
.L_x_17707:
[----:B------:R0:W5:Y:S01]  /*1580*/  LDG.E.U16 R4, desc[UR36][R2.64] ;  /* 0x0000002402047981 */ /* 0x000162000c1e1500 */
[----:B------:R-:W-:Y:S05]  /*1590*/  BRA `(.L_x_17705) ;  /* 0x0000000c002c7947 */ /* 0x000fea0003800000 */
.L_x_17706:
[----:B------:R0:W5:Y:S01]  /*15a0*/  LDG.E.U16 R4, desc[UR36][R2.64] ;  /* 0x0000002402047981 */ /* 0x000162000c1e1500 */
[----:B------:R-:W-:Y:S05]  /*15b0*/  BRA `(.L_x_17705) ;  /* 0x0000000c00247947 */ /* 0x000fea0003800000 */
.L_x_17701:
        /* <DEDUP_REMOVED lines=9> */
.L_x_17709:
[----:B------:R-:W2:Y:S02]  /*1650*/  LDG.E.U16 R0, desc[UR36][R2.64] ;  /* 0x0000002402007981 */ /* 0x000ea4000c1e1500 */
[----:B--2---:R-:W-:-:S06]  /*1660*/  HADD2.F32 R0, -RZ, R0.H0_H0 ;  /* 0x20000000ff007230 */ /* 0x004fcc0000004100 */
[----:B------:R-:W0:Y:S02]  /*1670*/  F2I.FTZ.TRUNC.NTZ R0, R0 ;  /* 0x0000000000007305 */ /* 0x000e24000021f100 */
[----:B0-----:R-:W-:Y:S01]  /*1680*/  PRMT R4, R0, 0x7610, R4 ;  /* 0x0000761000047816 */ /* 0x001fe20000000004 */
[----:B------:R-:W-:Y:S06]  /*1690*/  BRA `(.L_x_17705) ;  /* 0x0000000800ec7947 */ /* 0x000fec0003800000 */
.L_x_17708:
        /* <DEDUP_REMOVED lines=9> */
.L_x_17711:
[----:B------:R-:W2:Y:S02]  /*1730*/  LDG.E.U16 R2, desc[UR36][R2.64] ;  /* 0x0000002402027981 */ /* 0x000ea4000c1e1500 */
[----:B--2---:R-:W-:-:S06]  /*1740*/  HADD2.F32 R0, -RZ, R2.H0_H0 ;  /* 0x20000002ff007230 */ /* 0x004fcc0000004100 */
[----:B------:R-:W0:Y:S02]  /*1750*/  F2I.FTZ.TRUNC.NTZ R0, R0 ;  /* 0x0000000000007305 */ /* 0x000e24000021f100 */
[----:B0-----:R-:W-:Y:S01]  /*1760*/  PRMT R4, R0, 0x7610, R4 ;  /* 0x0000761000047816 */ /* 0x001fe20000000004 */
[----:B------:R-:W-:Y:S06]  /*1770*/  BRA `(.L_x_17705) ;  /* 0x0000000800b47947 */ /* 0x000fec0003800000 */
.L_x_17710:
[----:B------:R-:W2:Y:S02]  /*1780*/  LDG.E.64 R2, desc[UR36][R2.64] ;  /* 0x0000002402027981 */ /* 0x000ea4000c1e1b00 */
[----:B--2---:R0:W1:Y:S01]  /*1790*/  F2I.F64.TRUNC R4, R2 ;  /* 0x0000000200047311 */ /* 0x004062000030d100 */
[----:B------:R-:W-:Y:S05]  /*17a0*/  BRA `(.L_x_17705) ;  /* 0x0000000800a87947 */ /* 0x000fea0003800000 */
.L_x_17700:
        /* <DEDUP_REMOVED lines=12> */
.L_x_17714:
[----:B------:R-:W2:Y:S02]  /*1870*/  LDG.E.64 R2, desc[UR36][R2.64] ;  /* 0x0000002402027981 */ /* 0x000ea4000c1e1b00 */
[----:B--2---:R3:W4:Y:S01]  /*1880*/  F2I.F64.TRUNC R4, R2 ;  /* 0x0000000200047311 */ /* 0x004722000030d100 */
[----:B------:R-:W-:Y:S05]  /*1890*/  BRA `(.L_x_17705) ;  /* 0x00000008006c7947 */ /* 0x000fea0003800000 */
.L_x_17713:
        /* <DEDUP_REMOVED lines=28> */
.L_x_17716:
        /* <DEDUP_REMOVED lines=15> */
.L_x_17715:
[----:B------:R-:W2:Y:S02]  /*1b50*/  LDG.E.U16 R0, desc[UR36][R2.64] ;  /* 0x0000002402007981 */ /* 0x000ea4000c1e1500 */
[----:B--2---:R-:W-:-:S06]  /*1b60*/  IMAD.U32 R0, R0, 0x10000, RZ ;  /* 0x0001000000007824 */ /* 0x004fcc00078e00ff */
[----:B------:R-:W0:Y:S02]  /*1b70*/  F2I.FTZ.TRUNC.NTZ R0, R0 ;  /* 0x0000000000007305 */ /* 0x000e24000021f100 */
[----:B0-----:R-:W-:Y:S01]  /*1b80*/  PRMT R4, R0, 0x7610, R4 ;  /* 0x0000761000047816 */ /* 0x001fe20000000004 */
[----:B------:R-:W-:Y:S06]  /*1b90*/  BRA `(.L_x_17705) ;  /* 0x0000000400ac7947 */ /* 0x000fec0003800000 */
.L_x_17712:
        /* <DEDUP_REMOVED lines=10> */
.L_x_17719:
        /* <DEDUP_REMOVED lines=21> */
.L_x_17723:
[----:B------:R-:W-:Y:S05]  /*1d90*/  BSYNC B1 ;  /* 0x0000000000017941 */ /* 0x000fea0003800000 */
.L_x_17722:
[----:B------:R-:W-:Y:S01]  /*1da0*/  LEA R3, R0, 0x3b800000, 0x17 ;  /* 0x3b80000000037811 */ /* 0x000fe200078eb8ff */
[----:B------:R-:W-:-:S05]  /*1db0*/  IMAD.SHL.U32 R0, R2, 0x100000, RZ ;  /* 0x0010000002007824 */ /* 0x000fca00078e00ff */
[----:B------:R-:W-:-:S07]  /*1dc0*/  LOP3.LUT R0, R3, R0, R4, 0xfe, !PT ;  /* 0x0000000003007212 */ /* 0x000fce00078efe04 */
.L_x_17721:
[----:B------:R-:W-:Y:S05]  /*1dd0*/  BSYNC B0 ;  /* 0x0000000000007941 */ /* 0x000fea0003800000 */
.L_x_17720:
[----:B------:R-:W0:Y:S02]  /*1de0*/  F2I.FTZ.TRUNC.NTZ R0, R0 ;  /* 0x0000000000007305 */ /* 0x000e24000021f100 */
[----:B0-----:R-:W-:Y:S01]  /*1df0*/  PRMT R4, R0, 0x7610, R4 ;  /* 0x0000761000047816 */ /* 0x001fe20000000004 */
[----:B------:R-:W-:Y:S06]  /*1e00*/  BRA `(.L_x_17705) ;  /* 0x0000000400107947 */ /* 0x000fec0003800000 */
.L_x_17718:
        /* <DEDUP_REMOVED lines=21> */
.L_x_17727:
[----:B------:R-:W-:Y:S05]  /*1f60*/  BSYNC B1 ;  /* 0x0000000000017941 */ /* 0x000fea0003800000 */
.L_x_17726:
[----:B------:R-:W-:Y:S01]  /*1f70*/  LEA R3, R0, 0x37800000, 0x17 ;  /* 0x3780000000037811 */ /* 0x000fe200078eb8ff */
[----:B------:R-:W-:-:S05]  /*1f80*/  IMAD.SHL.U32 R0, R2, 0x200000, RZ ;  /* 0x0020000002007824 */ /* 0x000fca00078e00ff */
[----:B------:R-:W-:-:S07]  /*1f90*/  LOP3.LUT R0, R3, R0, R4, 0xfe, !PT ;  /* 0x0000000003007212 */ /* 0x000fce00078efe04 */
.L_x_17725:
[----:B------:R-:W-:Y:S05]  /*1fa0*/  BSYNC B0 ;  /* 0x0000000000007941 */ /* 0x000fea0003800000 */
.L_x_17724:
[----:B------:R-:W0:Y:S02]  /*1fb0*/  F2I.FTZ.TRUNC.NTZ R0, R0 ;  /* 0x0000000000007305 */ /* 0x000e24000021f100 */
[----:B0-----:R-:W-:Y:S01]  /*1fc0*/  PRMT R4, R0, 0x7610, R4 ;  /* 0x0000761000047816 */ /* 0x001fe20000000004 */
[----:B------:R-:W-:Y:S06]  /*1fd0*/  BRA `(.L_x_17705) ;  /* 0x00000000009c7947 */ /* 0x000fec0003800000 */
.L_x_17717:
        /* <DEDUP_REMOVED lines=14> */
.L_x_17731:
[----:B------:R-:W-:Y:S05]  /*20c0*/  BSYNC B0 ;  /* 0x0000000000007941 */ /* 0x000fea0003800000 */
.L_x_17730:
[----:B------:R-:W0:Y:S02]  /*20d0*/  F2I.FTZ.TRUNC.NTZ R0, R0 ;  /* 0x0000000000007305 */ /* 0x000e24000021f100 */
[----:B0-----:R-:W-:Y:S01]  /*20e0*/  PRMT R4, R0, 0x7610, R4 ;  /* 0x0000761000047816 */ /* 0x001fe20000000004 */
[----:B------:R-:W-:Y:S06]  /*20f0*/  BRA `(.L_x_17705) ;  /* 0x0000000000547947 */ /* 0x000fec0003800000 */
.L_x_17704:
        /* <DEDUP_REMOVED lines=16> */
.L_x_17732:
[----:B------:R-:W-:Y:S01]  /*2200*/  PRMT R4, RZ, 0x7610, R4 ;  /* 0x00007610ff047816 */ /* 0x000fe20000000004 */
[----:B------:R-:W-:Y:S06]  /*2210*/  BRA `(.L_x_17705) ;  /* 0x00000000000c7947 */ /* 0x000fec0003800000 */
.L_x_17729:
[----:B------:R2:W5:Y:S01]  /*2220*/  LDG.E.U16 R4, desc[UR36][R2.64] ;  /* 0x0000002402047981 */ /* 0x000562000c1e1500 */
[----:B------:R-:W-:Y:S05]  /*2230*/  BRA `(.L_x_17705) ;  /* 0x0000000000047947 */ /* 0x000fea0003800000 */
.L_x_17728:
[----:B------:R1:W5:Y:S02]  /*2240*/  LDG.E.U16 R4, desc[UR36][R2.64] ;  /* 0x0000002402047981 */ /* 0x000364000c1e1500 */
.L_x_17705:
[----:B------:R-:W0:Y:S01]  /*2250*/  LDC.U16 R0, c[0x0][0x422] ;  /* 0x00010880ff007b82 */ /* 0x000e220000000400 */
[----:B-1--45:R-:W-:-:S04]  /*2260*/  PRMT R4, R4, 0x9910, RZ ;  /* 0x0000991004047816 */ /* 0x032fc800000000ff */
[----:B------:R-:W-:Y:S02]  /*2270*/  IABS R8, R4 ;  /* 0x0000000400087213 */ /* 0x000fe40000000000 */
[----:B------:R-:W-:Y:S02]  /*2280*/  ISETP.GE.AND P1, PT, R4, RZ, PT ;  /* 0x000000ff0400720c */ /* 0x000fe40003f26270 */
[----:B0-----:R-:W-:-:S04]  /*2290*/  PRMT R0, R0, 0x9910, RZ ;  /* 0x0000991000007816 */ /* 0x001fc800000000ff */
[-C--:B------:R-:W-:Y:S02]  /*22a0*/  IABS R6, R0.reuse ;  /* 0x0000000000067213 */ /* 0x080fe40000000000 */
[----:B------:R-:W-:Y:S02]  /*22b0*/  IABS R9, R0 ;  /* 0x0000000000097213 */ /* 0x000fe40000000000 */
[----:B------:R-:W0:Y:S08]  /*22c0*/  I2F.RP R5, R6 ;  /* 0x0000000600057306 */ /* 0x000e300000209400 */
[----:B0-----:R-:W2:Y:S02]  /*22d0*/  MUFU.RCP R5, R5 ;  /* 0x0000000500057308 */ /* 0x001ea40000001000 */
[----:B--23--:R-:W-:-:S02]  /*22e0*/  VIADD R2, R5, 0xffffffe ;  /* 0x0ffffffe05027836 */ /* 0x00cfc40000000000 */
[----:B------:R-:W0:Y:S04]  /*22f0*/  LDC.U8 R5, c[0x0][0x424] ;  /* 0x00010900ff057b82 */ /* 0x000e280000000000 */
[----:B------:R1:W2:Y:S02]  /*2300*/  F2I.FTZ.U32.TRUNC.NTZ R3, R2 ;  /* 0x0000000200037305 */ /* 0x0002a4000021f000 */
[----:B-1----:R-:W-:Y:S02]  /*2310*/  IMAD.MOV.U32 R2, RZ, RZ, RZ ;  /* 0x000000ffff027224 */ /* 0x002fe400078e00ff */
[----:B--2---:R-:W-:-:S04]  /*2320*/  IMAD.MOV R7, RZ, RZ, -R3 ;  /* 0x000000ffff077224 */ /* 0x004fc800078e0a03 */
[----:B------:R-:W-:-:S04]  /*2330*/  IMAD R7, R7, R6, RZ ;  /* 0x0000000607077224 */ /* 0x000fc800078e02ff */
[----:B------:R-:W-:-:S04]  /*2340*/  IMAD.HI.U32 R3, R3, R7, R2 ;  /* 0x0000000703037227 */ /* 0x000fc800078e0002 */
[----:B------:R-:W-:Y:S02]  /*2350*/  IMAD.MOV R2, RZ, RZ, -R9 ;  /* 0x000000ffff027224 */ /* 0x000fe400078e0a09 */
[----:B------:R-:W-:-:S04]  /*2360*/  IMAD.HI.U32 R3, R3, R8, RZ ;  /* 0x0000000803037227 */ /* 0x000fc800078e00ff */
[----:B------:R-:W-:Y:S01]  /*2370*/  IMAD R3, R3, R2, R8 ;  /* 0x0000000203037224 */ /* 0x000fe200078e0208 */
[----:B0-----:R-:W-:-:S04]  /*2380*/  PRMT R2, R5, 0x9910, RZ ;  /* 0x0000991005027816 */ /* 0x001fc800000000ff */
[----:B------:R-:W-:-:S13]  /*2390*/  ISETP.GT.U32.AND P0, PT, R6, R3, PT ;  /* 0x000000030600720c */ /* 0x000fda0003f04070 */
[----:B------:R-:W-:Y:S01]  /*23a0*/  @!P0 IMAD.IADD R3, R3, 0x1, -R6 ;  /* 0x0000000103038824 */ /* 0x000fe200078e0a06 */
[----:B------:R-:W-:-:S04]  /*23b0*/  ISETP.NE.AND P0, PT, R0, RZ, PT ;  /* 0x000000ff0000720c */ /* 0x000fc80003f05270 */
[----:B------:R-:W-:-:S13]  /*23c0*/  ISETP.GT.U32.AND P2, PT, R6, R3, PT ;  /* 0x000000030600720c */ /* 0x000fda0003f44070 */
        /* <DEDUP_REMOVED lines=15> */
.L_x_17736:
[----:B------:R3:W-:Y:S01]  /*24c0*/  STG.E.U8 desc[UR36][R16.64], R3 ;  /* 0x0000000310007986 */ /* 0x0007e2000c101124 */
[----:B------:R-:W-:Y:S05]  /*24d0*/  BRA `(.L_x_17738) ;  /* 0x0000000c00707947 */ /* 0x000fea0003800000 */
.L_x_17735:
        /* <DEDUP_REMOVED lines=11> */
.L_x_17740:
[----:B------:R-:W-:-:S05]  /*2590*/  PRMT R3, R3, 0x9910, RZ ;  /* 0x0000991003037816 */ /* 0x000fca00000000ff */
[----:B------:R1:W-:Y:S01]  /*25a0*/  STG.E desc[UR36][R16.64], R3 ;  /* 0x0000000310007986 */ /* 0x0003e2000c101924 */
[----:B------:R-:W-:Y:S05]  /*25b0*/  BRA `(.L_x_17738) ;  /* 0x0000000c00387947 */ /* 0x000fea0003800000 */
.L_x_17739:
[----:B------:R2:W-:Y:S01]  /*25c0*/  STG.E.U16 desc[UR36][R16.64], R3 ;  /* 0x0000000310007986 */ /* 0x0005e2000c101524 */
[----:B------:R-:W-:Y:S05]  /*25d0*/  BRA `(.L_x_17738) ;  /* 0x0000000c00307947 */ /* 0x000fea0003800000 */
.L_x_17734:
        /* <DEDUP_REMOVED lines=9> */
.L_x_17742:
[----:B------:R-:W0:Y:S02]  /*2670*/  I2F.S16 R0, R3 ;  /* 0x0000000300007306 */ /* 0x000e240000101400 */
[----:B0-----:R-:W-:-:S05]  /*2680*/  F2FP.F16.F32.PACK_AB R0, RZ, R0 ;  /* 0x00000000ff00723e */ /* 0x001fca00000000ff */
[----:B------:R0:W-:Y:S01]  /*2690*/  STG.E.U16 desc[UR36][R16.64], R0 ;  /* 0x0000000010007986 */ /* 0x0001e2000c101524 */
[----:B------:R-:W-:Y:S05]  /*26a0*/  BRA `(.L_x_17738) ;  /* 0x0000000800fc7947 */ /* 0x000fea0003800000 */
.L_x_17741:
        /* <DEDUP_REMOVED lines=10> */
.L_x_17744:
[----:B------:R-:W0:Y:S02]  /*2750*/  I2F.S16 R3, R3 ;  /* 0x0000000300037306 */ /* 0x000e240000101400 */
[----:B0-----:R-:W-:-:S04]  /*2760*/  F2FP.F16.F32.PACK_AB R3, RZ, R3 ;  /* 0x00000003ff03723e */ /* 0x001fc800000000ff */
[----:B------:R-:W-:-:S05]  /*2770*/  PRMT R3, R3, 0x5410, RZ ;  /* 0x0000541003037816 */ /* 0x000fca00000000ff */
[----:B------:R0:W-:Y:S01]  /*2780*/  STG.E desc[UR36][R16.64], R3 ;  /* 0x0000000310007986 */ /* 0x0001e2000c101924 */
[----:B------:R-:W-:Y:S05]  /*2790*/  BRA `(.L_x_17738) ;  /* 0x0000000800c07947 */ /* 0x000fea0003800000 */
.L_x_17743:
[----:B------:R-:W0:Y:S02]  /*27a0*/  I2F.F64.S16 R2, R3 ;  /* 0x0000000300027312 */ /* 0x000e240000101c00 */
[----:B0-----:R0:W-:Y:S01]  /*27b0*/  STG.E.64 desc[UR36][R16.64], R2 ;  /* 0x0000000210007986 */ /* 0x0011e2000c101b24 */
[----:B------:R-:W-:Y:S05]  /*27c0*/  BRA `(.L_x_17738) ;  /* 0x0000000800b47947 */ /* 0x000fea0003800000 */
.L_x_17733:
        /* <DEDUP_REMOVED lines=13> */
.L_x_17747:
[----:B------:R-:W0:Y:S01]  /*28a0*/  I2F.F64.S16 R4, R3 ;  /* 0x0000000300047312 */ /* 0x000e220000101c00 */
[----:B------:R-:W-:-:S05]  /*28b0*/  CS2R R6, SRZ ;  /* 0x0000000000067805 */ /* 0x000fca000001ff00 */
[----:B0-----:R0:W-:Y:S01]  /*28c0*/  STG.E.128 desc[UR36][R16.64], R4 ;  /* 0x0000000410007986 */ /* 0x0011e2000c101d24 */
[----:B------:R-:W-:Y:S05]  /*28d0*/  BRA `(.L_x_17738) ;  /* 0x0000000800707947 */ /* 0x000fea0003800000 */
.L_x_17746:
        /* <DEDUP_REMOVED lines=21> */
.L_x_17751:
[----:B------:R-:W-:Y:S05]  /*2a30*/  BSYNC B0 ;  /* 0x0000000000007941 */ /* 0x000fea0003800000 */
.L_x_17750:
[----:B------:R-:W-:-:S05]  /*2a40*/  LOP3.LUT R3, R0, R3, RZ, 0xfc, !PT ;  /* 0x0000000300037212 */ /* 0x000fca00078efcff */
[----:B------:R0:W-:Y:S01]  /*2a50*/  STG.E.U8 desc[UR36][R16.64], R3 ;  /* 0x0000000310007986 */ /* 0x0001e2000c101124 */
[----:B------:R-:W-:Y:S05]  /*2a60*/  BRA `(.L_x_17738) ;  /* 0x00000008000c7947 */ /* 0x000fea0003800000 */
.L_x_17749:
        /* <DEDUP_REMOVED lines=13> */
.L_x_17753:
[----:B------:R-:W-:Y:S01]  /*2b40*/  IMAD.MOV.U32 R0, RZ, RZ, 0x7f ;  /* 0x0000007fff007424 */ /* 0x000fe200078e00ff */
[----:B------:R-:W-:-:S04]  /*2b50*/  ISETP.GT.U32.AND P0, PT, R2, 0x7f800000, PT ;  /* 0x7f8000000200780c */ /* 0x000fc80003f04070 */
[----:B------:R-:W-:-:S09]  /*2b60*/  SEL R0, R0, 0x7c, P0 ;  /* 0x0000007c00007807 */ /* 0x000fd20000000000 */
.L_x_17754:
[----:B------:R-:W-:Y:S05]  /*2b70*/  BSYNC B0 ;  /* 0x0000000000007941 */ /* 0x000fea0003800000 */
.L_x_17752:
[----:B------:R-:W-:-:S04]  /*2b80*/  LOP3.LUT R2, R3, 0x80000000, RZ, 0xc0, !PT ;  /* 0x8000000003027812 */ /* 0x000fc800078ec0ff */
[----:B------:R-:W-:-:S04]  /*2b90*/  SHF.R.U32.HI R3, RZ, 0x18, R2 ;  /* 0x00000018ff037819 */ /* 0x000fc80000011602 */
[----:B------:R-:W-:-:S05]  /*2ba0*/  LOP3.LUT R3, R0, R3, RZ, 0xfc, !PT ;  /* 0x0000000300037212 */ /* 0x000fca00078efcff */
[----:B------:R0:W-:Y:S01]  /*2bb0*/  STG.E.U8 desc[UR36][R16.64], R3 ;  /* 0x0000000310007986 */ /* 0x0001e2000c101124 */
[----:B------:R-:W-:Y:S05]  /*2bc0*/  BRA `(.L_x_17738) ;  /* 0x0000000400b47947 */ /* 0x000fea0003800000 */
.L_x_17748:
[----:B------:R-:W0:Y:S02]  /*2bd0*/  I2F.S16 R0, R3 ;  /* 0x0000000300007306 */ /* 0x000e240000101400 */
[----:B0-----:R-:W-:-:S05]  /*2be0*/  F2FP.BF16.F32.PACK_AB R0, RZ, R0 ;  /* 0x00000000ff00723e */ /* 0x001fca00000010ff */
[----:B------:R0:W-:Y:S01]  /*2bf0*/  STG.E.U16 desc[UR36][R16.64], R0 ;  /* 0x0000000010007986 */ /* 0x0001e2000c101524 */
[----:B------:R-:W-:Y:S05]  /*2c00*/  BRA `(.L_x_17738) ;  /* 0x0000000400a47947 */ /* 0x000fea0003800000 */
.L_x_17745:
        /* <DEDUP_REMOVED lines=10> */
.L_x_17757:
        /* <DEDUP_REMOVED lines=17> */
.L_x_17760:
[----:B------:R-:W-:-:S04]  /*2dc0*/  LOP3.LUT R2, R3, 0x80000000, RZ, 0xc0, !PT ;  /* 0x8000000003027812 */ /* 0x000fc800078ec0ff */
[----:B------:R-:W-:-:S04]  /*2dd0*/  SHF.R.U32.HI R3, RZ, 0x18, R2 ;  /* 0x00000018ff037819 */ /* 0x000fc80000011602 */
[----:B------:R-:W-:-:S04]  /*2de0*/  LOP3.LUT R0, R0, R3, RZ, 0xfc, !PT ;  /* 0x0000000300007212 */ /* 0x000fc800078efcff */
[----:B------:R-:W-:-:S07]  /*2df0*/  PRMT R8, R0, 0x7610, R8 ;  /* 0x0000761000087816 */ /* 0x000fce0000000008 */
.L_x_17759:
[----:B------:R-:W-:Y:S05]  /*2e00*/  BSYNC B0 ;  /* 0x0000000000007941 */ /* 0x000fea0003800000 */
.L_x_17758:
[----:B------:R0:W-:Y:S01]  /*2e10*/  STG.E.U8 desc[UR36][R16.64], R8 ;  /* 0x0000000810007986 */ /* 0x0001e2000c101124 */
[----:B------:R-:W-:Y:S05]  /*2e20*/  BRA `(.L_x_17738) ;  /* 0x00000004001c7947 */ /* 0x000fea0003800000 */
.L_x_17756:
        /* <DEDUP_REMOVED lines=17> */
.L_x_17763:
[----:B------:R-:W-:-:S04]  /*2f40*/  LOP3.LUT R2, R3, 0x80000000, RZ, 0xc0, !PT ;  /* 0x8000000003027812 */ /* 0x000fc800078ec0ff */
[----:B------:R-:W-:-:S04]  /*2f50*/  SHF.R.U32.HI R3, RZ, 0x18, R2 ;  /* 0x00000018ff037819 */ /* 0x000fc80000011602 */
[----:B------:R-:W-:-:S04]  /*2f60*/  LOP3.LUT R0, R0, R3, RZ, 0xfc, !PT ;  /* 0x0000000300007212 */ /* 0x000fc800078efcff */
[----:B------:R-:W-:-:S07]  /*2f70*/  PRMT R8, R0, 0x7610, R8 ;  /* 0x0000761000087816 */ /* 0x000fce0000000008 */
.L_x_17762:
[----:B------:R-:W-:Y:S05]  /*2f80*/  BSYNC B0 ;  /* 0x0000000000007941 */ /* 0x000fea0003800000 */
.L_x_17761:
[----:B------:R0:W-:Y:S01]  /*2f90*/  STG.E.U8 desc[UR36][R16.64], R8 ;  /* 0x0000000810007986 */ /* 0x0001e2000c101124 */
[----:B------:R-:W-:Y:S05]  /*2fa0*/  BRA `(.L_x_17738) ;  /* 0x0000000000bc7947 */ /* 0x000fea0003800000 */
.L_x_17755:
        /* <DEDUP_REMOVED lines=23> */
.L_x_17737:
        /* <DEDUP_REMOVED lines=16> */
.L_x_17766:
[----:B------:R-:W-:Y:S05]  /*3220*/  BRA `(.L_x_17738) ;  /* 0x00000000001c7947 */ /* 0x000fea0003800000 */
.L_x_17765:
[----:B------:R-:W-:-:S05]  /*3230*/  PRMT R3, R3, 0x9910, RZ ;  /* 0x0000991003037816 */ /* 0x000fca00000000ff */
[----:B------:R-:W-:-:S05]  /*3240*/  IMAD.MOV.U32 R2, RZ, RZ, R3 ;  /* 0x000000ffff027224 */ /* 0x000fca00078e0003 */
[----:B------:R-:W-:-:S05]  /*3250*/  SHF.R.S32.HI R3, RZ, 0x1f, R2 ;  /* 0x0000001fff037819 */ /* 0x000fca0000011402 */
[----:B------:R0:W-:Y:S01]  /*3260*/  STG.E.64 desc[UR36][R16.64], R2 ;  /* 0x0000000210007986 */ /* 0x0001e2000c101b24 */
[----:B------:R-:W-:Y:S05]  /*3270*/  BRA `(.L_x_17738) ;  /* 0x0000000000087947 */ /* 0x000fea0003800000 */
.L_x_17764:
[----:B------:R-:W-:-:S05]  /*3280*/  PRMT R3, R3, 0x9910, RZ ;  /* 0x0000991003037816 */ /* 0x000fca00000000ff */
[----:B------:R0:W-:Y:S02]  /*3290*/  STG.E desc[UR36][R16.64], R3 ;  /* 0x0000000310007986 */ /* 0x0001e4000c101924 */
.L_x_17738:
[----:B------:R-:W-:-:S04]  /*32a0*/  IMAD R18, R23, 0x200, R18 ;  /* 0x0000020017127824 */ /* 0x000fc800078e0212 */
[----:B------:R-:W-:-:S07]  /*32b0*/  VIADD R19, R18, 0x80 ;  /* 0x0000008012137836 */ /* 0x000fce0000000000 */
.L_x_17698:
[----:B------:R-:W-:Y:S05]  /*32c0*/  BSYNC B6 ;  /* 0x0000000000067941 */ /* 0x000fea0003800000 */
.L_x_17697:
        /* <DEDUP_REMOVED lines=307> */
.L_x_17769:
        /* <DEDUP_REMOVED lines=20> */
.L_x_17773:
[----:B------:R0:W5:Y:S01]  /*4740*/  LDG.E.U8 R0, desc[UR36][R2.64] ;  /* 0x0000002402007981 */ /* 0x000162000c1e1100 */
[----:B------:R-:W-:Y:S05]  /*4750*/  BRA `(.L_x_17775) ;  /* 0x0000000c00547947 */ /* 0x000fea0003800000 */
.L_x_17772:
        /* <DEDUP_REMOVED lines=8> */
.L_x_17777:
[----:B------:R0:W5:Y:S01]  /*47e0*/  LDG.E.U16 R0, desc[UR36][R2.64] ;  /* 0x0000002402007981 */ /* 0x000162000c1e1500 */
[----:B------:R-:W-:Y:S05]  /*47f0*/  BRA `(.L_x_17775) ;  /* 0x0000000c002c7947 */ /* 0x000fea0003800000 */
.L_x_17776:
[----:B------:R0:W5:Y:S01]  /*4800*/  LDG.E.U16 R0, desc[UR36][R2.64] ;  /* 0x0000002402007981 */ /* 0x000162000c1e1500 */
[----:B------:R-:W-:Y:S05]  /*4810*/  BRA `(.L_x_17775) ;  /* 0x0000000c00247947 */ /* 0x000fea0003800000 */
.L_x_17771:
        /* <DEDUP_REMOVED lines=9> */
.L_x_17779:
[----:B------:R-:W2:Y:S02]  /*48b0*/  LDG.E.U16 R4, desc[UR36][R2.64] ;  /* 0x0000002402047981 */ /* 0x000ea4000c1e1500 */
[----:B--2---:R-:W-:-:S06]  /*48c0*/  HADD2.F32 R4, -RZ, R4.H0_H0 ;  /* 0x20000004ff047230 */ /* 0x004fcc0000004100 */
[----:B------:R-:W0:Y:S02]  /*48d0*/  F2I.FTZ.TRUNC.NTZ R4, R4 ;  /* 0x0000000400047305 */ /* 0x000e24000021f100 */
[----:B0-----:R-:W-:Y:S01]  /*48e0*/  PRMT R0, R4, 0x7610, R0 ;  /* 0x0000761004007816 */ /* 0x001fe20000000000 */
[----:B------:R-:W-:Y:S06]  /*48f0*/  BRA `(.L_x_17775) ;  /* 0x0000000800ec7947 */ /* 0x000fec0003800000 */
.L_x_17778:
        /* <DEDUP_REMOVED lines=9> */
.L_x_17781:
[----:B------:R-:W2:Y:S02]  /*4990*/  LDG.E.U16 R2, desc[UR36][R2.64] ;  /* 0x0000002402027981 */ /* 0x000ea4000c1e1500 */
[----:B--2---:R-:W-:-:S06]  /*49a0*/  HADD2.F32 R4, -RZ, R2.H0_H0 ;  /* 0x20000002ff047230 */ /* 0x004fcc0000004100 */
[----:B------:R-:W0:Y:S02]  /*49b0*/  F2I.FTZ.TRUNC.NTZ R4, R4 ;  /* 0x0000000400047305 */ /* 0x000e24000021f100 */
[----:B0-----:R-:W-:Y:S01]  /*49c0*/  PRMT R0, R4, 0x7610, R0 ;  /* 0x0000761004007816 */ /* 0x001fe20000000000 */
[----:B------:R-:W-:Y:S06]  /*49d0*/  BRA `(.L_x_17775) ;  /* 0x0000000800b47947 */ /* 0x000fec0003800000 */
.L_x_17780:
[----:B------:R-:W2:Y:S02]  /*49e0*/  LDG.E.64 R2, desc[UR36][R2.64] ;  /* 0x0000002402027981 */ /* 0x000ea4000c1e1b00 */
[----:B--2---:R0:W1:Y:S01]  /*49f0*/  F2I.F64.TRUNC R0, R2 ;  /* 0x0000000200007311 */ /* 0x004062000030d100 */
[----:B------:R-:W-:Y:S05]  /*4a00*/  BRA `(.L_x_17775) ;  /* 0x0000000800a87947 */ /* 0x000fea0003800000 */
.L_x_17770:
        /* <DEDUP_REMOVED lines=12> */
.L_x_17784:
[----:B------:R-:W2:Y:S02]  /*4ad0*/  LDG.E.64 R2, desc[UR36][R2.64] ;  /* 0x0000002402027981 */ /* 0x000ea4000c1e1b00 */
[----:B--2---:R3:W4:Y:S01]  /*4ae0*/  F2I.F64.TRUNC R0, R2 ;  /* 0x0000000200007311 */ /* 0x004722000030d100 */
[----:B------:R-:W-:Y:S05]  /*4af0*/  BRA `(.L_x_17775) ;  /* 0x00000008006c7947 */ /* 0x000fea0003800000 */
.L_x_17783:
        /* <DEDUP_REMOVED lines=28> */
.L_x_17786:
        /* <DEDUP_REMOVED lines=15> */
.L_x_17785:
[----:B------:R-:W2:Y:S02]  /*4db0*/  LDG.E.U16 R4, desc[UR36][R2.64] ;  /* 0x0000002402047981 */ /* 0x000ea4000c1e1500 */
[----:B--2---:R-:W-:-:S06]  /*4dc0*/  IMAD.U32 R4, R4, 0x10000, RZ ;  /* 0x0001000004047824 */ /* 0x004fcc00078e00ff */
[----:B------:R-:W0:Y:S02]  /*4dd0*/  F2I.FTZ.TRUNC.NTZ R4, R4 ;  /* 0x0000000400047305 */ /* 0x000e24000021f100 */
[----:B0-----:R-:W-:Y:S01]  /*4de0*/  PRMT R0, R4, 0x7610, R0 ;  /* 0x0000761004007816 */ /* 0x001fe20000000000 */
[----:B------:R-:W-:Y:S06]  /*4df0*/  BRA `(.L_x_17775) ;  /* 0x0000000400ac7947 */ /* 0x000fec0003800000 */
.L_x_17782:
        /* <DEDUP_REMOVED lines=10> */
.L_x_17789:
        /* <DEDUP_REMOVED lines=21> */
.L_x_17793:
[----:B------:R-:W-:Y:S05]  /*4ff0*/  BSYNC B1 ;  /* 0x0000000000017941 */ /* 0x000fea0003800000 */
.L_x_17792:
[----:B------:R-:W-:Y:S01]  /*5000*/  IMAD.SHL.U32 R2, R2, 0x100000, RZ ;  /* 0x0010000002027824 */ /* 0x000fe200078e00ff */
[----:B------:R-:W-:-:S04]  /*5010*/  LEA R3, R0, 0x3b800000, 0x17 ;  /* 0x3b80000000037811 */ /* 0x000fc800078eb8ff */
[----:B------:R-:W-:-:S07]  /*5020*/  LOP3.LUT R4, R3, R2, R4, 0xfe, !PT ;  /* 0x0000000203047212 */ /* 0x000fce00078efe04 */
.L_x_17791:
[----:B------:R-:W-:Y:S05]  /*5030*/  BSYNC B0 ;  /* 0x0000000000007941 */ /* 0x000fea0003800000 */
.L_x_17790:
[----:B------:R-:W0:Y:S02]  /*5040*/  F2I.FTZ.TRUNC.NTZ R4, R4 ;  /* 0x0000000400047305 */ /* 0x000e24000021f100 */
[----:B0-----:R-:W-:Y:S01]  /*5050*/  PRMT R0, R4, 0x7610, R0 ;  /* 0x0000761004007816 */ /* 0x001fe20000000000 */
[----:B------:R-:W-:Y:S06]  /*5060*/  BRA `(.L_x_17775) ;  /* 0x0000000400107947 */ /* 0x000fec0003800000 */
.L_x_17788:
        /* <DEDUP_REMOVED lines=21> */
.L_x_17797:
[----:B------:R-:W-:Y:S05]  /*51c0*/  BSYNC B1 ;  /* 0x0000000000017941 */ /* 0x000fea0003800000 */
.L_x_17796:
[----:B------:R-:W-:Y:S01]  /*51d0*/  IMAD.SHL.U32 R2, R2, 0x200000, RZ ;  /* 0x0020000002027824 */ /* 0x000fe200078e00ff */
[----:B------:R-:W-:-:S04]  /*51e0*/  LEA R3, R0, 0x37800000, 0x17 ;  /* 0x3780000000037811 */ /* 0x000fc800078eb8ff */
[----:B------:R-:W-:-:S07]  /*51f0*/  LOP3.LUT R4, R3, R2, R4, 0xfe, !PT ;  /* 0x0000000203047212 */ /* 0x000fce00078efe04 */
.L_x_17795:
[----:B------:R-:W-:Y:S05]  /*5200*/  BSYNC B0 ;  /* 0x0000000000007941 */ /* 0x000fea0003800000 */
.L_x_17794:
[----:B------:R-:W0:Y:S02]  /*5210*/  F2I.FTZ.TRUNC.NTZ R4, R4 ;  /* 0x0000000400047305 */ /* 0x000e24000021f100 */
[----:B0-----:R-:W-:Y:S01]  /*5220*/  PRMT R0, R4, 0x7610, R0 ;  /* 0x0000761004007816 */ /* 0x001fe20000000000 */
[----:B------:R-:W-:Y:S06]  /*5230*/  BRA `(.L_x_17775) ;  /* 0x00000000009c7947 */ /* 0x000fec0003800000 */
.L_x_17787:
        /* <DEDUP_REMOVED lines=14> */
.L_x_17801:
[----:B------:R-:W-:Y:S05]  /*5320*/  BSYNC B0 ;  /* 0x0000000000007941 */ /* 0x000fea0003800000 */
.L_x_17800:
[----:B------:R-:W0:Y:S02]  /*5330*/  F2I.FTZ.TRUNC.NTZ R4, R4 ;  /* 0x0000000400047305 */ /* 0x000e24000021f100 */
[----:B0-----:R-:W-:Y:S01]  /*5340*/  PRMT R0, R4, 0x7610, R0 ;  /* 0x0000761004007816 */ /* 0x001fe20000000000 */
[----:B------:R-:W-:Y:S06]  /*5350*/  BRA `(.L_x_17775) ;  /* 0x0000000000547947 */ /* 0x000fec0003800000 */
.L_x_17774:
        /* <DEDUP_REMOVED lines=16> */
.L_x_17802:
[----:B------:R-:W-:Y:S01]  /*5460*/  PRMT R0, RZ, 0x7610, R0 ;  /* 0x00007610ff007816 */ /* 0x000fe20000000000 */
[----:B------:R-:W-:Y:S06]  /*5470*/  BRA `(.L_x_17775) ;  /* 0x00000000000c7947 */ /* 0x000fec0003800000 */
.L_x_17799:
[----:B------:R2:W5:Y:S01]  /*5480*/  LDG.E.U16 R0, desc[UR36][R2.64] ;  /* 0x0000002402007981 */ /* 0x000562000c1e1500 */
[----:B------:R-:W-:Y:S05]  /*5490*/  BRA `(.L_x_17775) ;  /* 0x0000000000047947 */ /* 0x000fea0003800000 */
.L_x_17798:
[----:B------:R1:W5:Y:S02]  /*54a0*/  LDG.E.U16 R0, desc[UR36][R2.64] ;  /* 0x0000002402007981 */ /* 0x000364000c1e1500 */
.L_x_17775:
[----:B0123--:R-:W0:Y:S01]  /*54b0*/  LDC.U16 R2, c[0x0][0x422] ;  /* 0x00010880ff027b82 */ /* 0x00fe220000000400 */
[----:B----45:R-:W-:-:S04]  /*54c0*/  PRMT R0, R0, 0x9910, RZ ;  /* 0x0000991000007816 */ /* 0x030fc800000000ff */
[----:B------:R-:W-:Y:S02]  /*54d0*/  IABS R5, R0 ;  /* 0x0000000000057213 */ /* 0x000fe40000000000 */
[----:B------:R-:W-:Y:S02]  /*54e0*/  ISETP.GE.AND P1, PT, R0, RZ, PT ;  /* 0x000000ff0000720c */ /* 0x000fe40003f26270 */
[----:B0-----:R-:W-:-:S04]  /*54f0*/  PRMT R4, R2, 0x9910, RZ ;  /* 0x0000991002047816 */ /* 0x001fc800000000ff */
[----:B------:R-:W-:-:S04]  /*5500*/  IABS R7, R4 ;  /* 0x0000000400077213 */ /* 0x000fc80000000000 */
[----:B------:R-:W0:Y:S08]  /*5510*/  I2F.RP R6, R7 ;  /* 0x0000000700067306 */ /* 0x000e300000209400 */
[----:B0-----:R-:W0:Y:S02]  /*5520*/  MUFU.RCP R6, R6 ;  /* 0x0000000600067308 */ /* 0x001e240000001000 */
[----:B0-----:R-:W-:-:S06]  /*5530*/  VIADD R2, R6, 0xffffffe ;  /* 0x0ffffffe06027836 */ /* 0x001fcc0000000000 */
[----:B------:R0:W1:Y:S02]  /*5540*/  F2I.FTZ.U32.TRUNC.NTZ R3, R2 ;  /* 0x0000000200037305 */ /* 0x000064000021f000 */
[----:B0-----:R-:W-:Y:S02]  /*5550*/  IMAD.MOV.U32 R2, RZ, RZ, RZ ;  /* 0x000000ffff027224 */ /* 0x001fe400078e00ff */
[----:B-1----:R-:W-:-:S04]  /*5560*/  IMAD.MOV R8, RZ, RZ, -R3 ;  /* 0x000000ffff087224 */ /* 0x002fc800078e0a03 */
[----:B------:R-:W-:Y:S01]  /*5570*/  IMAD R9, R8, R7, RZ ;  /* 0x0000000708097224 */ /* 0x000fe200078e02ff */
[----:B------:R-:W-:-:S03]  /*5580*/  IABS R8, R4 ;  /* 0x0000000400087213 */ /* 0x000fc60000000000 */
[----:B------:R-:W-:-:S04]  /*5590*/  IMAD.HI.U32 R6, R3, R9, R2 ;  /* 0x0000000903067227 */ /* 0x000fc800078e0002 */
[----:B------:R-:W-:Y:S02]  /*55a0*/  IMAD.MOV R3, RZ, RZ, -R8 ;  /* 0x000000ffff037224 */ /* 0x000fe400078e0a08 */
        /* <DEDUP_REMOVED lines=23> */
.L_x_17806:
[----:B------:R0:W-:Y:S01]  /*5720*/  STG.E.U8 desc[UR36][R16.64], R2 ;  /* 0x0000000210007986 */ /* 0x0001e2000c101124 */
[----:B------:R-:W-:Y:S05]  /*5730*/  BRA `(.L_x_17808) ;  /* 0x0000000c00647947 */ /* 0x000fea0003800000 */
.L_x_17805:
        /* <DEDUP_REMOVED lines=10> */
.L_x_17810:
[----:B------:R-:W-:-:S05]  /*57e0*/  PRMT R3, R2, 0x9910, RZ ;  /* 0x0000991002037816 */ /* 0x000fca00000000ff */
[----:B------:R0:W-:Y:S01]  /*57f0*/  STG.E desc[UR36][R16.64], R3 ;  /* 0x0000000310007986 */ /* 0x0001e2000c101924 */
[----:B------:R-:W-:Y:S05]  /*5800*/  BRA `(.L_x_17808) ;  /* 0x0000000c00307947 */ /* 0x000fea0003800000 */
.L_x_17809:
[----:B------:R0:W-:Y:S01]  /*5810*/  STG.E.U16 desc[UR36][R16.64], R2 ;  /* 0x0000000210007986 */ /* 0x0001e2000c101524 */
[----:B------:R-:W-:Y:S05]  /*5820*/  BRA `(.L_x_17808) ;  /* 0x0000000c00287947 */ /* 0x000fea0003800000 */
.L_x_17804:
        /* <DEDUP_REMOVED lines=9> */
.L_x_17812:
[----:B------:R-:W0:Y:S02]  /*58c0*/  I2F.S16 R0, R2 ;  /* 0x0000000200007306 */ /* 0x000e240000101400 */
[----:B0-----:R-:W-:-:S05]  /*58d0*/  F2FP.F16.F32.PACK_AB R0, RZ, R0 ;  /* 0x00000000ff00723e */ /* 0x001fca00000000ff */
[----:B------:R0:W-:Y:S01]  /*58e0*/  STG.E.U16 desc[UR36][R16.64], R0 ;  /* 0x0000000010007986 */ /* 0x0001e2000c101524 */
[----:B------:R-:W-:Y:S05]  /*58f0*/  BRA `(.L_x_17808) ;  /* 0x0000000800f47947 */ /* 0x000fea0003800000 */
.L_x_17811:
        /* <DEDUP_REMOVED lines=10> */
.L_x_17814:
[----:B------:R-:W0:Y:S02]  /*59a0*/  I2F.S16 R2, R2 ;  /* 0x0000000200027306 */ /* 0x000e240000101400 */
[----:B0-----:R-:W-:-:S04]  /*59b0*/  F2FP.F16.F32.PACK_AB R3, RZ, R2 ;  /* 0x00000002ff03723e */ /* 0x001fc800000000ff */
[----:B------:R-:W-:-:S05]  /*59c0*/  PRMT R3, R3, 0x5410, RZ ;  /* 0x0000541003037816 */ /* 0x000fca00000000ff */
[----:B------:R0:W-:Y:S01]  /*59d0*/  STG.E desc[UR36][R16.64], R3 ;  /* 0x0000000310007986 */ /* 0x0001e2000c101924 */
[----:B------:R-:W-:Y:S05]  /*59e0*/  BRA `(.L_x_17808) ;  /* 0x0000000800b87947 */ /* 0x000fea0003800000 */
.L_x_17813:
[----:B------:R-:W0:Y:S02]  /*59f0*/  I2F.F64.S16 R2, R2 ;  /* 0x0000000200027312 */ /* 0x000e240000101c00 */
[----:B0-----:R0:W-:Y:S01]  /*5a00*/  STG.E.64 desc[UR36][R16.64], R2 ;  /* 0x0000000210007986 */ /* 0x0011e2000c101b24 */
[----:B------:R-:W-:Y:S05]  /*5a10*/  BRA `(.L_x_17808) ;  /* 0x0000000800ac7947 */ /* 0x000fea0003800000 */
.L_x_17803:
        /* <DEDUP_REMOVED lines=13> */
.L_x_17817:
[----:B------:R-:W0:Y:S01]  /*5af0*/  I2F.F64.S16 R4, R2 ;  /* 0x0000000200047312 */ /* 0x000e220000101c00 */
[----:B------:R-:W-:-:S05]  /*5b00*/  CS2R R6, SRZ ;  /* 0x0000000000067805 */ /* 0x000fca000001ff00 */
[----:B0-----:R0:W-:Y:S01]  /*5b10*/  STG.E.128 desc[UR36][R16.64], R4 ;  /* 0x0000000410007986 */ /* 0x0011e2000c101d24 */
[----:B------:R-:W-:Y:S05]  /*5b20*/  BRA `(.L_x_17808) ;  /* 0x0000000800687947 */ /* 0x000fea0003800000 */
.L_x_17816:
        /* <DEDUP_REMOVED lines=21> */
.L_x_17821:
[----:B------:R-:W-:Y:S05]  /*5c80*/  BSYNC B0 ;  /* 0x0000000000007941 */ /* 0x000fea0003800000 */
.L_x_17820:
[----:B------:R-:W-:-:S05]  /*5c90*/  LOP3.LUT R3, R0, R3, RZ, 0xfc, !PT ;  /* 0x0000000300037212 */ /* 0x000fca00078efcff */
[----:B------:R0:W-:Y:S01]  /*5ca0*/  STG.E.U8 desc[UR36][R16.64], R3 ;  /* 0x0000000310007986 */ /* 0x0001e2000c101124 */
[----:B------:R-:W-:Y:S05]  /*5cb0*/  BRA `(.L_x_17808) ;  /* 0x0000000800047947 */ /* 0x000fea0003800000 */
.L_x_17819:
        /* <DEDUP_REMOVED lines=13> */
.L_x_17823:
[----:B------:R-:W-:Y:S01]  /*5d90*/  IMAD.MOV.U32 R0, RZ, RZ, 0x7f ;  /* 0x0000007fff007424 */ /* 0x000fe200078e00ff */
[----:B------:R-:W-:-:S04]  /*5da0*/  ISETP.GT.U32.AND P0, PT, R3, 0x7f800000, PT ;  /* 0x7f8000000300780c */ /* 0x000fc80003f04070 */
[----:B------:R-:W-:-:S09]  /*5db0*/  SEL R0, R0, 0x7c, P0 ;  /* 0x0000007c00007807 */ /* 0x000fd20000000000 */
.L_x_17824:
[----:B------:R-:W-:Y:S05]  /*5dc0*/  BSYNC B0 ;  /* 0x0000000000007941 */ /* 0x000fea0003800000 */
.L_x_17822:
[----:B------:R-:W-:-:S04]  /*5dd0*/  LOP3.LUT R2, R5, 0x80000000, RZ, 0xc0, !PT ;  /* 0x8000000005027812 */ /* 0x000fc800078ec0ff */
[----:B------:R-:W-:-:S04]  /*5de0*/  SHF.R.U32.HI R3, RZ, 0x18, R2 ;  /* 0x00000018ff037819 */ /* 0x000fc80000011602 */
[----:B------:R-:W-:-:S05]  /*5df0*/  LOP3.LUT R3, R0, R3, RZ, 0xfc, !PT ;  /* 0x0000000300037212 */ /* 0x000fca00078efcff */
[----:B------:R0:W-:Y:S01]  /*5e00*/  STG.E.U8 desc[UR36][R16.64], R3 ;  /* 0x0000000310007986 */ /* 0x0001e2000c101124 */
[----:B------:R-:W-:Y:S05]  /*5e10*/  BRA `(.L_x_17808) ;  /* 0x0000000400ac7947 */ /* 0x000fea0003800000 */
.L_x_17818:
[----:B------:R-:W0:Y:S02]  /*5e20*/  I2F.S16 R0, R2 ;  /* 0x0000000200007306 */ /* 0x000e240000101400 */
[----:B0-----:R-:W-:-:S05]  /*5e30*/  F2FP.BF16.F32.PACK_AB R0, RZ, R0 ;  /* 0x00000000ff00723e */ /* 0x001fca00000010ff */
[----:B------:R0:W-:Y:S01]  /*5e40*/  STG.E.U16 desc[UR36][R16.64], R0 ;  /* 0x0000000010007986 */ /* 0x0001e2000c101524 */
[----:B------:R-:W-:Y:S05]  /*5e50*/  BRA `(.L_x_17808) ;  /* 0x00000004009c7947 */ /* 0x000fea0003800000 */
.L_x_17815:
        /* <DEDUP_REMOVED lines=10> */
.L_x_17827:
        /* <DEDUP_REMOVED lines=17> */
.L_x_17830:
[----:B------:R-:W-:-:S04]  /*6010*/  LOP3.LUT R2, R5, 0x80000000, RZ, 0xc0, !PT ;  /* 0x8000000005027812 */ /* 0x000fc800078ec0ff */
[----:B------:R-:W-:-:S04]  /*6020*/  SHF.R.U32.HI R3, RZ, 0x18, R2 ;  /* 0x00000018ff037819 */ /* 0x000fc80000011602 */
[----:B------:R-:W-:-:S04]  /*6030*/  LOP3.LUT R0, R0, R3, RZ, 0xfc, !PT ;  /* 0x0000000300007212 */ /* 0x000fc800078efcff */
[----:B------:R-:W-:-:S07]  /*6040*/  PRMT R8, R0, 0x7610, R8 ;  /* 0x0000761000087816 */ /* 0x000fce0000000008 */
.L_x_17829:
[----:B------:R-:W-:Y:S05]  /*6050*/  BSYNC B0 ;  /* 0x0000000000007941 */ /* 0x000fea0003800000 */
.L_x_17828:
[----:B------:R3:W-:Y:S01]  /*6060*/  STG.E.U8 desc[UR36][R16.64], R8 ;  /* 0x0000000810007986 */ /* 0x0007e2000c101124 */
[----:B------:R-:W-:Y:S05]  /*6070*/  BRA `(.L_x_17808) ;  /* 0x0000000400147947 */ /* 0x000fea0003800000 */
.L_x_17826:
        /* <DEDUP_REMOVED lines=17> */
.L_x_17833:
[----:B------:R-:W-:-:S04]  /*6190*/  LOP3.LUT R2, R5, 0x80000000, RZ, 0xc0, !PT ;  /* 0x8000000005027812 */ /* 0x000fc800078ec0ff */
[----:B------:R-:W-:-:S04]  /*61a0*/  SHF.R.U32.HI R3, RZ, 0x18, R2 ;  /* 0x00000018ff037819 */ /* 0x000fc80000011602 */
[----:B------:R-:W-:-:S04]  /*61b0*/  LOP3.LUT R0, R0, R3, RZ, 0xfc, !PT ;  /* 0x0000000300007212 */ /* 0x000fc800078efcff */
[----:B------:R-:W-:-:S07]  /*61c0*/  PRMT R8, R0, 0x7610, R8 ;  /* 0x0000761000087816 */ /* 0x000fce0000000008 */
.L_x_17832:
[----:B------:R-:W-:Y:S05]  /*61d0*/  BSYNC B0 ;  /* 0x0000000000007941 */ /* 0x000fea0003800000 */
.L_x_17831:
[----:B------:R0:W-:Y:S01]  /*61e0*/  STG.E.U8 desc[UR36][R16.64], R8 ;  /* 0x0000000810007986 */ /* 0x0001e2000c101124 */
[----:B------:R-:W-:Y:S05]  /*61f0*/  BRA `(.L_x_17808) ;  /* 0x0000000000b47947 */ /* 0x000fea0003800000 */
.L_x_17825:
        /* <DEDUP_REMOVED lines=22> */
.L_x_17807:
        /* <DEDUP_REMOVED lines=16> */
.L_x_17836:
[----:B------:R-:W-:Y:S05]  /*6460*/  BRA `(.L_x_17808) ;  /* 0x0000000000187947 */ /* 0x000fea0003800000 */
.L_x_17835:
[----:B------:R-:W-:-:S04]  /*6470*/  PRMT R2, R2, 0x9910, RZ ;  /* 0x0000991002027816 */ /* 0x000fc800000000ff */
[----:B------:R-:W-:-:S05]  /*6480*/  SHF.R.S32.HI R3, RZ, 0x1f, R2 ;  /* 0x0000001fff037819 */ /* 0x000fca0000011402 */
[----:B------:R2:W-:Y:S01]  /*6490*/  STG.E.64 desc[UR36][R16.64], R2 ;  /* 0x0000000210007986 */ /* 0x0005e2000c101b24 */
[----:B------:R-:W-:Y:S05]  /*64a0*/  BRA `(.L_x_17808) ;  /* 0x0000000000087947 */ /* 0x000fea0003800000 */
.L_x_17834:
[----:B------:R-:W-:-:S05]  /*64b0*/  PRMT R3, R2, 0x9910, RZ ;  /* 0x0000991002037816 */ /* 0x000fca00000000ff */
[----:B------:R0:W-:Y:S02]  /*64c0*/  STG.E desc[UR36][R16.64], R3 ;  /* 0x0000000310007986 */ /* 0x0001e4000c101924 */
.L_x_17808:
[----:B------:R-:W-:-:S07]  /*64d0*/  VIADD R19, R19, 0x80 ;  /* 0x0000008013137836 */ /* 0x000fce0000000000 */
.L_x_17768:
[----:B------:R-:W-:Y:S05]  /*64e0*/  BSYNC B6 ;  /* 0x0000000000067941 */ /* 0x000fea0003800000 */
.L_x_17767:
        /* <DEDUP_REMOVED lines=307> */
.L_x_17839:
        /* <DEDUP_REMOVED lines=20> */
.L_x_17843:
[----:B------:R0:W5:Y:S01]  /*7960*/  LDG.E.U8 R0, desc[UR36][R2.64] ;  /* 0x0000002402007981 */ /* 0x000162000c1e1100 */
[----:B------:R-:W-:Y:S05]  /*7970*/  BRA `(.L_x_17845) ;  /* 0x0000000c00547947 */ /* 0x000fea0003800000 */
.L_x_17842:
        /* <DEDUP_REMOVED lines=8> */
.L_x_17847:
[----:B------:R0:W5:Y:S01]  /*7a00*/  LDG.E.U16 R0, desc[UR36][R2.64] ;  /* 0x0000002402007981 */ /* 0x000162000c1e1500 */
[----:B------:R-:W-:Y:S05]  /*7a10*/  BRA `(.L_x_17845) ;  /* 0x0000000c002c7947 */ /* 0x000fea0003800000 */
.L_x_17846:
[----:B------:R0:W5:Y:S01]  /*7a20*/  LDG.E.U16 R0, desc[UR36][R2.64] ;  /* 0x0000002402007981 */ /* 0x000162000c1e1500 */
[----:B------:R-:W-:Y:S05]  /*7a30*/  BRA `(.L_x_17845) ;  /* 0x0000000c00247947 */ /* 0x000fea0003800000 */
.L_x_17841:
        /* <DEDUP_REMOVED lines=9> */
.L_x_17849:
[----:B------:R-:W2:Y:S02]  /*7ad0*/  LDG.E.U16 R4, desc[UR36][R2.64] ;  /* 0x0000002402047981 */ /* 0x000ea4000c1e1500 */
[----:B--2---:R-:W-:-:S06]  /*7ae0*/  HADD2.F32 R4, -RZ, R4.H0_H0 ;  /* 0x20000004ff047230 */ /* 0x004fcc0000004100 */
[----:B------:R-:W0:Y:S02]  /*7af0*/  F2I.FTZ.TRUNC.NTZ R4, R4 ;  /* 0x0000000400047305 */ /* 0x000e24000021f100 */
[----:B0-----:R-:W-:Y:S01]  /*7b00*/  PRMT R0, R4, 0x7610, R0 ;  /* 0x0000761004007816 */ /* 0x001fe20000000000 */
[----:B------:R-:W-:Y:S06]  /*7b10*/  BRA `(.L_x_17845) ;  /* 0x0000000800ec7947 */ /* 0x000fec0003800000 */
.L_x_17848:
        /* <DEDUP_REMOVED lines=9> */
.L_x_17851:
[----:B------:R-:W2:Y:S02]  /*7bb0*/  LDG.E.U16 R2, desc[UR36][R2.64] ;  /* 0x0000002402027981 */ /* 0x000ea4000c1e1500 */
[----:B--2---:R-:W-:-:S06]  /*7bc0*/  HADD2.F32 R4, -RZ, R2.H0_H0 ;  /* 0x20000002ff047230 */ /* 0x004fcc0000004100 */
[----:B------:R-:W0:Y:S02]  /*7bd0*/  F2I.FTZ.TRUNC.NTZ R4, R4 ;  /* 0x0000000400047305 */ /* 0x000e24000021f100 */
[----:B0-----:R-:W-:Y:S01]  /*7be0*/  PRMT R0, R4, 0x7610, R0 ;  /* 0x0000761004007816 */ /* 0x001fe20000000000 */
[----:B------:R-:W-:Y:S06]  /*7bf0*/  BRA `(.L_x_17845) ;  /* 0x0000000800b47947 */ /* 0x000fec0003800000 */
.L_x_17850:
[----:B------:R-:W2:Y:S02]  /*7c00*/  LDG.E.64 R2, desc[UR36][R2.64] ;  /* 0x0000002402027981 */ /* 0x000ea4000c1e1b00 */
[----:B--2---:R0:W1:Y:S01]  /*7c10*/  F2I.F64.TRUNC R0, R2 ;  /* 0x0000000200007311 */ /* 0x004062000030d100 */
[----:B------:R-:W-:Y:S05]  /*7c20*/  BRA `(.L_x_17845) ;  /* 0x0000000800a87947 */ /* 0x000fea0003800000 */
.L_x_17840:
        /* <DEDUP_REMOVED lines=12> */
.L_x_17854:
[----:B------:R-:W2:Y:S02]  /*7cf0*/  LDG.E.64 R2, desc[UR36][R2.64] ;  /* 0x0000002402027981 */ /* 0x000ea4000c1e1b00 */
[----:B--2---:R3:W4:Y:S01]  /*7d00*/  F2I.F64.TRUNC R0, R2 ;  /* 0x0000000200007311 */ /* 0x004722000030d100 */
[----:B------:R-:W-:Y:S05]  /*7d10*/  BRA `(.L_x_17845) ;  /* 0x00000008006c7947 */ /* 0x000fea0003800000 */
.L_x_17853:
        /* <DEDUP_REMOVED lines=28> */
.L_x_17856:
        /* <DEDUP_REMOVED lines=15> */
.L_x_17855:
[----:B------:R-:W2:Y:S02]  /*7fd0*/  LDG.E.U16 R4, desc[UR36][R2.64] ;  /* 0x0000002402047981 */ /* 0x000ea4000c1e1500 */
[----:B--2---:R-:W-:-:S06]  /*7fe0*/  IMAD.U32 R4, R4, 0x10000, RZ ;  /* 0x0001000004047824 */ /* 0x004fcc00078e00ff */
[----:B------:R-:W0:Y:S02]  /*7ff0*/  F2I.FTZ.TRUNC.NTZ R4, R4 ;  /* 0x0000000400047305 */ /* 0x000e24000021f100 */
[----:B0-----:R-:W-:Y:S01]  /*8000*/  PRMT R0, R4, 0x7610, R0 ;  /* 0x0000761004007816 */ /* 0x001fe20000000000 */
[----:B------:R-:W-:Y:S06]  /*8010*/  BRA `(.L_x_17845) ;  /* 0x0000000400ac7947 */ /* 0x000fec0003800000 */
.L_x_17852:
        /* <DEDUP_REMOVED lines=10> */
.L_x_17859:
        /* <DEDUP_REMOVED lines=21> */
.L_x_17863:
[----:B------:R-:W-:Y:S05]  /*8210*/  BSYNC B1 ;  /* 0x0000000000017941 */ /* 0x000fea0003800000 */
.L_x_17862:
[----:B------:R-:W-:Y:S01]  /*8220*/  IMAD.SHL.U32 R2, R2, 0x100000, RZ ;  /* 0x0010000002027824 */ /* 0x000fe200078e00ff */
[----:B------:R-:W-:-:S04]  /*8230*/  LEA R3, R0, 0x3b800000, 0x17 ;  /* 0x3b80000000037811 */ /* 0x000fc800078eb8ff */
[----:B------:R-:W-:-:S07]  /*8240*/  LOP3.LUT R4, R3, R2, R4, 0xfe, !PT ;  /* 0x0000000203047212 */ /* 0x000fce00078efe04 */
.L_x_17861:
[----:B------:R-:W-:Y:S05]  /*8250*/  BSYNC B0 ;  /* 0x0000000000007941 */ /* 0x000fea0003800000 */
.L_x_17860:
[----:B------:R-:W0:Y:S02]  /*8260*/  F2I.FTZ.TRUNC.NTZ R4, R4 ;  /* 0x0000000400047305 */ /* 0x000e24000021f100 */
[----:B0-----:R-:W-:Y:S01]  /*8270*/  PRMT R0, R4, 0x7610, R0 ;  /* 0x0000761004007816 */ /* 0x001fe20000000000 */
[----:B------:R-:W-:Y:S06]  /*8280*/  BRA `(.L_x_17845) ;  /* 0x0000000400107947 */ /* 0x000fec0003800000 */
.L_x_17858:
        /* <DEDUP_REMOVED lines=21> */
.L_x_17867:
[----:B------:R-:W-:Y:S05]  /*83e0*/  BSYNC B1 ;  /* 0x0000000000017941 */ /* 0x000fea0003800000 */
.L_x_17866:
[----:B------:R-:W-:Y:S01]  /*83f0*/  IMAD.SHL.U32 R2, R2, 0x200000, RZ ;  /* 0x0020000002027824 */ /* 0x000fe200078e00ff */
[----:B------:R-:W-:-:S04]  /*8400*/  LEA R3, R0, 0x37800000, 0x17 ;  /* 0x3780000000037811 */ /* 0x000fc800078eb8ff */
[----:B------:R-:W-:-:S07]  /*8410*/  LOP3.LUT R4, R3, R2, R4, 0xfe, !PT ;  /* 0x0000000203047212 */ /* 0x000fce00078efe04 */
.L_x_17865:
[----:B------:R-:W-:Y:S05]  /*8420*/  BSYNC B0 ;  /* 0x0000000000007941 */ /* 0x000fea0003800000 */
.L_x_17864:
[----:B------:R-:W0:Y:S02]  /*8430*/  F2I.FTZ.TRUNC.NTZ R4, R4 ;  /* 0x0000000400047305 */ /* 0x000e24000021f100 */
[----:B0-----:R-:W-:Y:S01]  /*8440*/  PRMT R0, R4, 0x7610, R0 ;  /* 0x0000761004007816 */ /* 0x001fe20000000000 */
[----:B------:R-:W-:Y:S06]  /*8450*/  BRA `(.L_x_17845) ;  /* 0x00000000009c7947 */ /* 0x000fec0003800000 */
.L_x_17857:
        /* <DEDUP_REMOVED lines=14> */
.L_x_17871:
[----:B------:R-:W-:Y:S05]  /*8540*/  BSYNC B0 ;  /* 0x0000000000007941 */ /* 0x000fea0003800000 */
.L_x_17870:
[----:B------:R-:W0:Y:S02]  /*8550*/  F2I.FTZ.TRUNC.NTZ R4, R4 ;  /* 0x0000000400047305 */ /* 0x000e24000021f100 */
[----:B0-----:R-:W-:Y:S01]  /*8560*/  PRMT R0, R4, 0x7610, R0 ;  /* 0x0000761004007816 */ /* 0x001fe20000000000 */
[----:B------:R-:W-:Y:S06]  /*8570*/  BRA `(.L_x_17845) ;  /* 0x0000000000547947 */ /* 0x000fec0003800000 */
.L_x_17844:
        /* <DEDUP_REMOVED lines=16> */
.L_x_17872:
[----:B------:R-:W-:Y:S01]  /*8680*/  PRMT R0, RZ, 0x7610, R0 ;  /* 0x00007610ff007816 */ /* 0x000fe20000000000 */
[----:B------:R-:W-:Y:S06]  /*8690*/  BRA `(.L_x_17845) ;  /* 0x00000000000c7947 */ /* 0x000fec0003800000 */
.L_x_17869:
[----:B------:R1:W5:Y:S01]  /*86a0*/  LDG.E.U16 R0, desc[UR36][R2.64] ;  /* 0x0000002402007981 */ /* 0x000362000c1e1500 */
[----:B------:R-:W-:Y:S05]  /*86b0*/  BRA `(.L_x_17845) ;  /* 0x0000000000047947 */ /* 0x000fea0003800000 */
.L_x_17868:
[----:B------:R2:W5:Y:S02]  /*86c0*/  LDG.E.U16 R0, desc[UR36][R2.64] ;  /* 0x0000002402007981 */ /* 0x000564000c1e1500 */
.L_x_17845:
        /* <DEDUP_REMOVED lines=39> */
.L_x_17876:
[----:B------:R3:W-:Y:S01]  /*8940*/  STG.E.U8 desc[UR36][R16.64], R2 ;  /* 0x0000000210007986 */ /* 0x0007e2000c101124 */
[----:B------:R-:W-:Y:S05]  /*8950*/  BRA `(.L_x_17878) ;  /* 0x0000000c00647947 */ /* 0x000fea0003800000 */
.L_x_17875:
        /* <DEDUP_REMOVED lines=10> */
.L_x_17880:
[----:B------:R-:W-:-:S05]  /*8a00*/  PRMT R3, R2, 0x9910, RZ ;  /* 0x0000991002037816 */ /* 0x000fca00000000ff */
[----:B------:R2:W-:Y:S01]  /*8a10*/  STG.E desc[UR36][R16.64], R3 ;  /* 0x0000000310007986 */ /* 0x0005e2000c101924 */
[----:B------:R-:W-:Y:S05]  /*8a20*/  BRA `(.L_x_17878) ;  /* 0x0000000c00307947 */ /* 0x000fea0003800000 */
.L_x_17879:
[----:B------:R0:W-:Y:S01]  /*8a30*/  STG.E.U16 desc[UR36][R16.64], R2 ;  /* 0x0000000210007986 */ /* 0x0001e2000c101524 */
[----:B------:R-:W-:Y:S05]  /*8a40*/  BRA `(.L_x_17878) ;  /* 0x0000000c00287947 */ /* 0x000fea0003800000 */
.L_x_17874:
        /* <DEDUP_REMOVED lines=9> */
.L_x_17882:
[----:B------:R-:W0:Y:S02]  /*8ae0*/  I2F.S16 R0, R2 ;  /* 0x0000000200007306 */ /* 0x000e240000101400 */
[----:B0-----:R-:W-:-:S05]  /*8af0*/  F2FP.F16.F32.PACK_AB R0, RZ, R0 ;  /* 0x00000000ff00723e */ /* 0x001fca00000000ff */
[----:B------:R0:W-:Y:S01]  /*8b00*/  STG.E.U16 desc[UR36][R16.64], R0 ;  /* 0x0000000010007986 */ /* 0x0001e2000c101524 */
[----:B------:R-:W-:Y:S05]  /*8b10*/  BRA `(.L_x_17878) ;  /* 0x0000000800f47947 */ /* 0x000fea0003800000 */
.L_x_17881:
        /* <DEDUP_REMOVED lines=10> */
.L_x_17884:
[----:B------:R-:W0:Y:S02]  /*8bc0*/  I2F.S16 R2, R2 ;  /* 0x0000000200027306 */ /* 0x000e240000101400 */
[----:B0-----:R-:W-:-:S04]  /*8bd0*/  F2FP.F16.F32.PACK_AB R3, RZ, R2 ;  /* 0x00000002ff03723e */ /* 0x001fc800000000ff */
[----:B------:R-:W-:-:S05]  /*8be0*/  PRMT R3, R3, 0x5410, RZ ;  /* 0x0000541003037816 */ /* 0x000fca00000000ff */
[----:B------:R0:W-:Y:S01]  /*8bf0*/  STG.E desc[UR36][R16.64], R3 ;  /* 0x0000000310007986 */ /* 0x0001e2000c101924 */
[----:B------:R-:W-:Y:S05]  /*8c00*/  BRA `(.L_x_17878) ;  /* 0x0000000800b87947 */ /* 0x000fea0003800000 */
.L_x_17883:
[----:B------:R-:W0:Y:S02]  /*8c10*/  I2F.F64.S16 R2, R2 ;  /* 0x0000000200027312 */ /* 0x000e240000101c00 */
[----:B0-----:R0:W-:Y:S01]  /*8c20*/  STG.E.64 desc[UR36][R16.64], R2 ;  /* 0x0000000210007986 */ /* 0x0011e2000c101b24 */
[----:B------:R-:W-:Y:S05]  /*8c30*/  BRA `(.L_x_17878) ;  /* 0x0000000800ac7947 */ /* 0x000fea0003800000 */
.L_x_17873:
        /* <DEDUP_REMOVED lines=13> */
.L_x_17887:
[----:B------:R-:W0:Y:S01]  /*8d10*/  I2F.F64.S16 R4, R2 ;  /* 0x0000000200047312 */ /* 0x000e220000101c00 */
[----:B------:R-:W-:-:S05]  /*8d20*/  CS2R R6, SRZ ;  /* 0x0000000000067805 */ /* 0x000fca000001ff00 */
[----:B0-----:R0:W-:Y:S01]  /*8d30*/  STG.E.128 desc[UR36][R16.64], R4 ;  /* 0x0000000410007986 */ /* 0x0011e2000c101d24 */
[----:B------:R-:W-:Y:S05]  /*8d40*/  BRA `(.L_x_17878) ;  /* 0x0000000800687947 */ /* 0x000fea0003800000 */
.L_x_17886:
        /* <DEDUP_REMOVED lines=21> */
.L_x_17891:
[----:B------:R-:W-:Y:S05]  /*8ea0*/  BSYNC B0 ;  /* 0x0000000000007941 */ /* 0x000fea0003800000 */
.L_x_17890:
[----:B------:R-:W-:-:S05]  /*8eb0*/  LOP3.LUT R3, R0, R3, RZ, 0xfc, !PT ;  /* 0x0000000300037212 */ /* 0x000fca00078efcff */
[----:B------:R0:W-:Y:S01]  /*8ec0*/  STG.E.U8 desc[UR36][R16.64], R3 ;  /* 0x0000000310007986 */ /* 0x0001e2000c101124 */
[----:B------:R-:W-:Y:S05]  /*8ed0*/  BRA `(.L_x_17878) ;  /* 0x0000000800047947 */ /* 0x000fea0003800000 */
.L_x_17889:
        /* <DEDUP_REMOVED lines=13> */
.L_x_17893:
[----:B------:R-:W-:Y:S01]  /*8fb0*/  IMAD.MOV.U32 R0, RZ, RZ, 0x7f ;  /* 0x0000007fff007424 */ /* 0x000fe200078e00ff */
[----:B------:R-:W-:-:S04]  /*8fc0*/  ISETP.GT.U32.AND P0, PT, R3, 0x7f800000, PT ;  /* 0x7f8000000300780c */ /* 0x000fc80003f04070 */
[----:B------:R-:W-:-:S09]  /*8fd0*/  SEL R0, R0, 0x7c, P0 ;  /* 0x0000007c00007807 */ /* 0x000fd20000000000 */
.L_x_17894:
[----:B------:R-:W-:Y:S05]  /*8fe0*/  BSYNC B0 ;  /* 0x0000000000007941 */ /* 0x000fea0003800000 */
.L_x_17892:
[----:B------:R-:W-:-:S04]  /*8ff0*/  LOP3.LUT R2, R5, 0x80000000, RZ, 0xc0, !PT ;  /* 0x8000000005027812 */ /* 0x000fc800078ec0ff */
[----:B------:R-:W-:-:S04]  /*9000*/  SHF.R.U32.HI R3, RZ, 0x18, R2 ;  /* 0x00000018ff037819 */ /* 0x000fc80000011602 */
[----:B------:R-:W-:-:S05]  /*9010*/  LOP3.LUT R3, R0, R3, RZ, 0xfc, !PT ;  /* 0x0000000300037212 */ /* 0x000fca00078efcff */
[----:B------:R0:W-:Y:S01]  /*9020*/  STG.E.U8 desc[UR36][R16.64], R3 ;  /* 0x0000000310007986 */ /* 0x0001e2000c101124 */
[----:B------:R-:W-:Y:S05]  /*9030*/  BRA `(.L_x_17878) ;  /* 0x0000000400ac7947 */ /* 0x000fea0003800000 */
.L_x_17888:
[----:B------:R-:W0:Y:S02]  /*9040*/  I2F.S16 R0, R2 ;  /* 0x0000000200007306 */ /* 0x000e240000101400 */
[----:B0-----:R-:W-:-:S05]  /*9050*/  F2FP.BF16.F32.PACK_AB R0, RZ, R0 ;  /* 0x00000000ff00723e */ /* 0x001fca00000010ff */
[----:B------:R0:W-:Y:S01]  /*9060*/  STG.E.U16 desc[UR36][R16.64], R0 ;  /* 0x0000000010007986 */ /* 0x0001e2000c101524 */
[----:B------:R-:W-:Y:S05]  /*9070*/  BRA `(.L_x_17878) ;  /* 0x00000004009c7947 */ /* 0x000fea0003800000 */
.L_x_17885:
        /* <DEDUP_REMOVED lines=10> */
.L_x_17897:
        /* <DEDUP_REMOVED lines=17> */
.L_x_17900:
[----:B------:R-:W-:-:S04]  /*9230*/  LOP3.LUT R2, R5, 0x80000000, RZ, 0xc0, !PT ;  /* 0x8000000005027812 */ /* 0x000fc800078ec0ff */
[----:B------:R-:W-:-:S04]  /*9240*/  SHF.R.U32.HI R3, RZ, 0x18, R2 ;  /* 0x00000018ff037819 */ /* 0x000fc80000011602 */
[----:B------:R-:W-:-:S04]  /*9250*/  LOP3.LUT R0, R0, R3, RZ, 0xfc, !PT ;  /* 0x0000000300007212 */ /* 0x000fc800078efcff */
[----:B------:R-:W-:-:S07]  /*9260*/  PRMT R8, R0, 0x7610, R8 ;  /* 0x0000761000087816 */ /* 0x000fce0000000008 */
.L_x_17899:
[----:B------:R-:W-:Y:S05]  /*9270*/  BSYNC B0 ;  /* 0x0000000000007941 */ /* 0x000fea0003800000 */
.L_x_17898:
[----:B------:R0:W-:Y:S01]  /*9280*/  STG.E.U8 desc[UR36][R16.64], R8 ;  /* 0x0000000810007986 */ /* 0x0001e2000c101124 */
[----:B------:R-:W-:Y:S05]  /*9290*/  BRA `(.L_x_17878) ;  /* 0x0000000400147947 */ /* 0x000fea0003800000 */
.L_x_17896:
        /* <DEDUP_REMOVED lines=17> */
.L_x_17903:
[----:B------:R-:W-:-:S04]  /*93b0*/  LOP3.LUT R2, R5, 0x80000000, RZ, 0xc0, !PT ;  /* 0x8000000005027812 */ /* 0x000fc800078ec0ff */
[----:B------:R-:W-:-:S04]  /*93c0*/  SHF.R.U32.HI R3, RZ, 0x18, R2 ;  /* 0x00000018ff037819 */ /* 0x000fc80000011602 */
[----:B------:R-:W-:-:S04]  /*93d0*/  LOP3.LUT R0, R0, R3, RZ, 0xfc, !PT ;  /* 0x0000000300007212 */ /* 0x000fc800078efcff */
[----:B------:R-:W-:-:S07]  /*93e0*/  PRMT R8, R0, 0x7610, R8 ;  /* 0x0000761000087816 */ /* 0x000fce0000000008 */
.L_x_17902:
[----:B------:R-:W-:Y:S05]  /*93f0*/  BSYNC B0 ;  /* 0x0000000000007941 */ /* 0x000fea0003800000 */
.L_x_17901:
[----:B------:R0:W-:Y:S01]  /*9400*/  STG.E.U8 desc[UR36][R16.64], R8 ;  /* 0x0000000810007986 */ /* 0x0001e2000c101124 */
[----:B------:R-:W-:Y:S05]  /*9410*/  BRA `(.L_x_17878) ;  /* 0x0000000000b47947 */ /* 0x000fea0003800000 */
.L_x_17895:
        /* <DEDUP_REMOVED lines=22> */
.L_x_17877:
        /* <DEDUP_REMOVED lines=16> */
.L_x_17906:
[----:B------:R-:W-:Y:S05]  /*9680*/  BRA `(.L_x_17878) ;  /* 0x0000000000187947 */ /* 0x000fea0003800000 */
.L_x_17905:
[----:B------:R-:W-:-:S04]  /*9690*/  PRMT R2, R2, 0x9910, RZ ;  /* 0x0000991002027816 */ /* 0x000fc800000000ff */
[----:B------:R-:W-:-:S05]  /*96a0*/  SHF.R.S32.HI R3, RZ, 0x1f, R2 ;  /* 0x0000001fff037819 */ /* 0x000fca0000011402 */
[----:B------:R0:W-:Y:S01]  /*96b0*/  STG.E.64 desc[UR36][R16.64], R2 ;  /* 0x0000000210007986 */ /* 0x0001e2000c101b24 */
[----:B------:R-:W-:Y:S05]  /*96c0*/  BRA `(.L_x_17878) ;  /* 0x0000000000087947 */ /* 0x000fea0003800000 */
.L_x_17904:
[----:B------:R-:W-:-:S05]  /*96d0*/  PRMT R3, R2, 0x9910, RZ ;  /* 0x0000991002037816 */ /* 0x000fca00000000ff */
[----:B------:R0:W-:Y:S02]  /*96e0*/  STG.E desc[UR36][R16.64], R3 ;  /* 0x0000000310007986 */ /* 0x0001e4000c101924 */
.L_x_17878:
[----:B------:R-:W-:-:S07]  /*96f0*/  VIADD R19, R19, 0x80 ;  /* 0x0000008013137836 */ /* 0x000fce0000000000 */
.L_x_17838:
[----:B------:R-:W-:Y:S05]  /*9700*/  BSYNC B6 ;  /* 0x0000000000067941 */ /* 0x000fea0003800000 */
.L_x_17837:
[----:B------:R-:W-:Y:S02]  /*9710*/  ULDC UR4, c[0x0][0x210] ;  /* 0x0000840000047ab9 */ /* 0x000fe40000000800 */
[----:B------:R-:W-:-:S13]  /*9720*/  ISETP.GE.AND P0, PT, R19, UR4, PT ;  /* 0x0000000413007c0c */ /* 0x000fda000bf06270 */
[----:B------:R-:W-:Y:S05]  /*9730*/  @P0 EXIT ;  /* 0x000000000000094d */ /* 0x000fea0003800000 */
        /* <DEDUP_REMOVED lines=303> */
.L_x_17907:
        /* <DEDUP_REMOVED lines=20> */
.L_x_17911:
[----:B------:R4:W5:Y:S01]  /*ab70*/  LDG.E.U8 R0, desc[UR36][R2.64] ;  /* 0x0000002402007981 */ /* 0x000962000c1e1100 */
[----:B------:R-:W-:Y:S05]  /*ab80*/  BRA `(.L_x_17913) ;  /* 0x0000000c00547947 */ /* 0x000fea0003800000 */
.L_x_17910:
        /* <DEDUP_REMOVED lines=8> */
.L_x_17915:
[----:B------:R2:W5:Y:S01]  /*ac10*/  LDG.E.U16 R0, desc[UR36][R2.64] ;  /* 0x0000002402007981 */ /* 0x000562000c1e1500 */
[----:B------:R-:W-:Y:S05]  /*ac20*/  BRA `(.L_x_17913) ;  /* 0x0000000c002c7947 */ /* 0x000fea0003800000 */
.L_x_17914:
[----:B------:R0:W5:Y:S01]  /*ac30*/  LDG.E.U16 R0, desc[UR36][R2.64] ;  /* 0x0000002402007981 */ /* 0x000162000c1e1500 */
[----:B------:R-:W-:Y:S05]  /*ac40*/  BRA `(.L_x_17913) ;  /* 0x0000000c00247947 */ /* 0x000fea0003800000 */
.L_x_17909:
        /* <DEDUP_REMOVED lines=9> */
.L_x_17917:
[----:B------:R-:W2:Y:S02]  /*ace0*/  LDG.E.U16 R4, desc[UR36][R2.64] ;  /* 0x0000002402047981 */ /* 0x000ea4000c1e1500 */
[----:B--2---:R-:W-:-:S06]  /*acf0*/  HADD2.F32 R4, -RZ, R4.H0_H0 ;  /* 0x20000004ff047230 */ /* 0x004fcc0000004100 */
[----:B------:R-:W0:Y:S02]  /*ad00*/  F2I.FTZ.TRUNC.NTZ R4, R4 ;  /* 0x0000000400047305 */ /* 0x000e24000021f100 */
[----:B0-----:R-:W-:Y:S01]  /*ad10*/  PRMT R0, R4, 0x7610, R0 ;  /* 0x0000761004007816 */ /* 0x001fe20000000000 */
[----:B------:R-:W-:Y:S06]  /*ad20*/  BRA `(.L_x_17913) ;  /* 0x0000000800ec7947 */ /* 0x000fec0003800000 */
.L_x_17916:
        /* <DEDUP_REMOVED lines=9> */
.L_x_17919:
[----:B------:R-:W2:Y:S02]  /*adc0*/  LDG.E.U16 R2, desc[UR36][R2.64] ;  /* 0x0000002402027981 */ /* 0x000ea4000c1e1500 */
[----:B--2---:R-:W-:-:S06]  /*add0*/  HADD2.F32 R4, -RZ, R2.H0_H0 ;  /* 0x20000002ff047230 */ /* 0x004fcc0000004100 */
[----:B------:R-:W0:Y:S02]  /*ade0*/  F2I.FTZ.TRUNC.NTZ R4, R4 ;  /* 0x0000000400047305 */ /* 0x000e24000021f100 */
[----:B0-----:R-:W-:Y:S01]  /*adf0*/  PRMT R0, R4, 0x7610, R0 ;  /* 0x0000761004007816 */ /* 0x001fe20000000000 */
[----:B------:R-:W-:Y:S06]  /*ae00*/  BRA `(.L_x_17913) ;  /* 0x0000000800b47947 */ /* 0x000fec0003800000 */
.L_x_17918:
[----:B------:R-:W2:Y:S02]  /*ae10*/  LDG.E.64 R2, desc[UR36][R2.64] ;  /* 0x0000002402027981 */ /* 0x000ea4000c1e1b00 */
[----:B--2---:R0:W1:Y:S01]  /*ae20*/  F2I.F64.TRUNC R0, R2 ;  /* 0x0000000200007311 */ /* 0x004062000030d100 */
[----:B------:R-:W-:Y:S05]  /*ae30*/  BRA `(.L_x_17913) ;  /* 0x0000000800a87947 */ /* 0x000fea0003800000 */
.L_x_17908:
        /* <DEDUP_REMOVED lines=12> */
.L_x_17922:
[----:B------:R-:W2:Y:S02]  /*af00*/  LDG.E.64 R2, desc[UR36][R2.64] ;  /* 0x0000002402027981 */ /* 0x000ea4000c1e1b00 */
[----:B--2---:R0:W1:Y:S01]  /*af10*/  F2I.F64.TRUNC R0, R2 ;  /* 0x0000000200007311 */ /* 0x004062000030d100 */
[----:B------:R-:W-:Y:S05]  /*af20*/  BRA `(.L_x_17913) ;  /* 0x00000008006c7947 */ /* 0x000fea0003800000 */
.L_x_17921:
        /* <DEDUP_REMOVED lines=28> */
.L_x_17924:
        /* <DEDUP_REMOVED lines=15> */
.L_x_17923:
[----:B------:R-:W2:Y:S02]  /*b1e0*/  LDG.E.U16 R4, desc[UR36][R2.64] ;  /* 0x0000002402047981 */ /* 0x000ea4000c1e1500 */
[----:B--2---:R-:W-:-:S06]  /*b1f0*/  IMAD.U32 R4, R4, 0x10000, RZ ;  /* 0x0001000004047824 */ /* 0x004fcc00078e00ff */
[----:B------:R-:W0:Y:S02]  /*b200*/  F2I.FTZ.TRUNC.NTZ R4, R4 ;  /* 0x0000000400047305 */ /* 0x000e24000021f100 */
[----:B0-----:R-:W-:Y:S01]  /*b210*/  PRMT R0, R4, 0x7610, R0 ;  /* 0x0000761004007816 */ /* 0x001fe20000000000 */
[----:B------:R-:W-:Y:S06]  /*b220*/  BRA `(.L_x_17913) ;  /* 0x0000000400ac7947 */ /* 0x000fec0003800000 */
.L_x_17920:
        /* <DEDUP_REMOVED lines=10> */
.L_x_17927:
        /* <DEDUP_REMOVED lines=21> */
.L_x_17931:
[----:B------:R-:W-:Y:S05]  /*b420*/  BSYNC B1 ;  /* 0x0000000000017941 */ /* 0x000fea0003800000 */
.L_x_17930:
[----:B------:R-:W-:Y:S01]  /*b430*/  IMAD.SHL.U32 R2, R2, 0x100000, RZ ;  /* 0x0010000002027824 */ /* 0x000fe200078e00ff */
[----:B------:R-:W-:-:S04]  /*b440*/  LEA R3, R0, 0x3b800000, 0x17 ;  /* 0x3b80000000037811 */ /* 0x000fc800078eb8ff */
[----:B------:R-:W-:-:S07]  /*b450*/  LOP3.LUT R4, R3, R2, R4, 0xfe, !PT ;  /* 0x0000000203047212 */ /* 0x000fce00078efe04 */
.L_x_17929:
[----:B------:R-:W-:Y:S05]  /*b460*/  BSYNC B0 ;  /* 0x0000000000007941 */ /* 0x000fea0003800000 */
.L_x_17928:
[----:B------:R-:W0:Y:S02]  /*b470*/  F2I.FTZ.TRUNC.NTZ R4, R4 ;  /* 0x0000000400047305 */ /* 0x000e24000021f100 */
[----:B0-----:R-:W-:Y:S01]  /*b480*/  PRMT R0, R4, 0x7610, R0 ;  /* 0x0000761004007816 */ /* 0x001fe20000000000 */
[----:B------:R-:W-:Y:S06]  /*b490*/  BRA `(.L_x_17913) ;  /* 0x0000000400107947 */ /* 0x000fec0003800000 */
.L_x_17926:
        /* <DEDUP_REMOVED lines=21> */
.L_x_17935:
[----:B------:R-:W-:Y:S05]  /*b5f0*/  BSYNC B1 ;  /* 0x0000000000017941 */ /* 0x000fea0003800000 */
.L_x_17934:
[----:B------:R-:W-:Y:S01]  /*b600*/  IMAD.SHL.U32 R2, R2, 0x200000, RZ ;  /* 0x0020000002027824 */ /* 0x000fe200078e00ff */
[----:B------:R-:W-:-:S04]  /*b610*/  LEA R3, R0, 0x37800000, 0x17 ;  /* 0x3780000000037811 */ /* 0x000fc800078eb8ff */
[----:B------:R-:W-:-:S07]  /*b620*/  LOP3.LUT R4, R3, R2, R4, 0xfe, !PT ;  /* 0x0000000203047212 */ /* 0x000fce00078efe04 */
.L_x_17933:
[----:B------:R-:W-:Y:S05]  /*b630*/  BSYNC B0 ;  /* 0x0000000000007941 */ /* 0x000fea0003800000 */
.L_x_17932:
[----:B------:R-:W0:Y:S02]  /*b640*/  F2I.FTZ.TRUNC.NTZ R4, R4 ;  /* 0x0000000400047305 */ /* 0x000e24000021f100 */
[----:B0-----:R-:W-:Y:S01]  /*b650*/  PRMT R0, R4, 0x7610, R0 ;  /* 0x0000761004007816 */ /* 0x001fe20000000000 */
[----:B------:R-:W-:Y:S06]  /*b660*/  BRA `(.L_x_17913) ;  /* 0x00000000009c7947 */ /* 0x000fec0003800000 */
.L_x_17925:
        /* <DEDUP_REMOVED lines=14> */
.L_x_17939:
[----:B------:R-:W-:Y:S05]  /*b750*/  BSYNC B0 ;  /* 0x0000000000007941 */ /* 0x000fea0003800000 */
.L_x_17938:
[----:B------:R-:W0:Y:S02]  /*b760*/  F2I.FTZ.TRUNC.NTZ R4, R4 ;  /* 0x0000000400047305 */ /* 0x000e24000021f100 */
[----:B0-----:R-:W-:Y:S01]  /*b770*/  PRMT R0, R4, 0x7610, R0 ;  /* 0x0000761004007816 */ /* 0x001fe20000000000 */
[----:B------:R-:W-:Y:S06]  /*b780*/  BRA `(.L_x_17913) ;  /* 0x0000000000547947 */ /* 0x000fec0003800000 */
.L_x_17912:
        /* <DEDUP_REMOVED lines=16> */
.L_x_17940:
[----:B------:R-:W-:Y:S01]  /*b890*/  PRMT R0, RZ, 0x7610, R0 ;  /* 0x00007610ff007816 */ /* 0x000fe20000000000 */
[----:B------:R-:W-:Y:S06]  /*b8a0*/  BRA `(.L_x_17913) ;  /* 0x00000000000c7947 */ /* 0x000fec0003800000 */
.L_x_17937:
[----:B------:R0:W5:Y:S01]  /*b8b0*/  LDG.E.U16 R0, desc[UR36][R2.64] ;  /* 0x0000002402007981 */ /* 0x000162000c1e1500 */
[----:B------:R-:W-:Y:S05]  /*b8c0*/  BRA `(.L_x_17913) ;  /* 0x0000000000047947 */ /* 0x000fea0003800000 */
.L_x_17936:
[----:B------:R0:W5:Y:S02]  /*b8d0*/  LDG.E.U16 R0, desc[UR36][R2.64] ;  /* 0x0000002402007981 */ /* 0x000164000c1e1500 */
.L_x_17913:
[----:B01234-:R-:W0:Y:S01]  /*b8e0*/  LDC.U16 R2, c[0x0][0x422] ;  /* 0x00010880ff027b82 */ /* 0x01fe220000000400 */
[----:B-----5:R-:W-:-:S04]  /*b8f0*/  PRMT R0, R0, 0x9910, RZ ;  /* 0x0000991000007816 */ /* 0x020fc800000000ff */
        /* <DEDUP_REMOVED lines=37> */
.L_x_17944:
[----:B------:R-:W-:Y:S01]  /*bb50*/  STG.E.U8 desc[UR36][R16.64], R2 ;  /* 0x0000000210007986 */ /* 0x000fe2000c101124 */
[----:B------:R-:W-:Y:S05]  /*bb60*/  EXIT ;  /* 0x000000000000794d */ /* 0x000fea0003800000 */
.L_x_17943:
        /* <DEDUP_REMOVED lines=8> */
[----:B------:R-:W-:Y:S01]  /*bbf0*/  STG.E.64 desc[UR36][R16.64], R2 ;  /* 0x0000000210007986 */ /* 0x000fe2000c101b24 */
[----:B------:R-:W-:Y:S05]  /*bc00*/  EXIT ;  /* 0x000000000000794d */ /* 0x000fea0003800000 */
.L_x_17947:
[----:B------:R-:W-:-:S05]  /*bc10*/  PRMT R3, R2, 0x9910, RZ ;  /* 0x0000991002037816 */ /* 0x000fca00000000ff */
[----:B------:R-:W-:Y:S01]  /*bc20*/  STG.E desc[UR36][R16.64], R3 ;  /* 0x0000000310007986 */ /* 0x000fe2000c101924 */
[----:B------:R-:W-:Y:S05]  /*bc30*/  EXIT ;  /* 0x000000000000794d */ /* 0x000fea0003800000 */
.L_x_17946:
[----:B------:R-:W-:Y:S01]  /*bc40*/  STG.E.U16 desc[UR36][R16.64], R2 ;  /* 0x0000000210007986 */ /* 0x000fe2000c101524 */
[----:B------:R-:W-:Y:S05]  /*bc50*/  EXIT ;  /* 0x000000000000794d */ /* 0x000fea0003800000 */
.L_x_17942:
        /* <DEDUP_REMOVED lines=9> */
.L_x_17949:
[----:B------:R-:W0:Y:S02]  /*bcf0*/  I2F.S16 R0, R2 ;  /* 0x0000000200007306 */ /* 0x000e240000101400 */
[----:B0-----:R-:W-:-:S05]  /*bd00*/  F2FP.F16.F32.PACK_AB R0, RZ, R0 ;  /* 0x00000000ff00723e */ /* 0x001fca00000000ff */
[----:B------:R-:W-:Y:S01]  /*bd10*/  STG.E.U16 desc[UR36][R16.64], R0 ;  /* 0x0000000010007986 */ /* 0x000fe2000c101524 */
[----:B------:R-:W-:Y:S05]  /*bd20*/  EXIT ;  /* 0x000000000000794d */ /* 0x000fea0003800000 */
.L_x_17948:
        /* <DEDUP_REMOVED lines=10> */
.L_x_17951:
[----:B------:R-:W0:Y:S02]  /*bdd0*/  I2F.S16 R2, R2 ;  /* 0x0000000200027306 */ /* 0x000e240000101400 */
[----:B0-----:R-:W-:-:S04]  /*bde0*/  F2FP.F16.F32.PACK_AB R3, RZ, R2 ;  /* 0x00000002ff03723e */ /* 0x001fc800000000ff */
[----:B------:R-:W-:-:S05]  /*bdf0*/  PRMT R3, R3, 0x5410, RZ ;  /* 0x0000541003037816 */ /* 0x000fca00000000ff */
[----:B------:R-:W-:Y:S01]  /*be00*/  STG.E desc[UR36][R16.64], R3 ;  /* 0x0000000310007986 */ /* 0x000fe2000c101924 */
[----:B------:R-:W-:Y:S05]  /*be10*/  EXIT ;  /* 0x000000000000794d */ /* 0x000fea0003800000 */
.L_x_17950:
[----:B------:R-:W0:Y:S02]  /*be20*/  I2F.F64.S16 R2, R2 ;  /* 0x0000000200027312 */ /* 0x000e240000101c00 */
[----:B0-----:R-:W-:Y:S01]  /*be30*/  STG.E.64 desc[UR36][R16.64], R2 ;  /* 0x0000000210007986 */ /* 0x001fe2000c101b24 */
[----:B------:R-:W-:Y:S05]  /*be40*/  EXIT ;  /* 0x000000000000794d */ /* 0x000fea0003800000 */
.L_x_17941:
        /* <DEDUP_REMOVED lines=13> */
.L_x_17954:
[----:B------:R-:W0:Y:S01]  /*bf20*/  I2F.F64.S16 R4, R2 ;  /* 0x0000000200047312 */ /* 0x000e220000101c00 */
[----:B------:R-:W-:-:S05]  /*bf30*/  CS2R R6, SRZ ;  /* 0x0000000000067805 */ /* 0x000fca000001ff00 */
[----:B0-----:R-:W-:Y:S01]  /*bf40*/  STG.E.128 desc[UR36][R16.64], R4 ;  /* 0x0000000410007986 */ /* 0x001fe2000c101d24 */
[----:B------:R-:W-:Y:S05]  /*bf50*/  EXIT ;  /* 0x000000000000794d */ /* 0x000fea0003800000 */
.L_x_17953:
        /* <DEDUP_REMOVED lines=21> */
.L_x_17958:
[----:B------:R-:W-:Y:S05]  /*c0b0*/  BSYNC B0 ;  /* 0x0000000000007941 */ /* 0x000fea0003800000 */
.L_x_17957:
[----:B------:R-:W-:-:S05]  /*c0c0*/  LOP3.LUT R3, R0, R3, RZ, 0xfc, !PT ;  /* 0x0000000300037212 */ /* 0x000fca00078efcff */
[----:B------:R-:W-:Y:S01]  /*c0d0*/  STG.E.U8 desc[UR36][R16.64], R3 ;  /* 0x0000000310007986 */ /* 0x000fe2000c101124 */
[----:B------:R-:W-:Y:S05]  /*c0e0*/  EXIT ;  /* 0x000000000000794d */ /* 0x000fea0003800000 */
.L_x_17956:
        /* <DEDUP_REMOVED lines=13> */
.L_x_17960:
[----:B------:R-:W-:Y:S01]  /*c1c0*/  IMAD.MOV.U32 R0, RZ, RZ, 0x7f ;  /* 0x0000007fff007424 */ /* 0x000fe200078e00ff */
[----:B------:R-:W-:-:S04]  /*c1d0*/  ISETP.GT.U32.AND P0, PT, R3, 0x7f800000, PT ;  /* 0x7f8000000300780c */ /* 0x000fc80003f04070 */
[----:B------:R-:W-:-:S09]  /*c1e0*/  SEL R0, R0, 0x7c, P0 ;  /* 0x0000007c00007807 */ /* 0x000fd20000000000 */
.L_x_17961:
[----:B------:R-:W-:Y:S05]  /*c1f0*/  BSYNC B0 ;  /* 0x0000000000007941 */ /* 0x000fea0003800000 */
.L_x_17959:
[----:B------:R-:W-:-:S04]  /*c200*/  LOP3.LUT R2, R5, 0x80000000, RZ, 0xc0, !PT ;  /* 0x8000000005027812 */ /* 0x000fc800078ec0ff */
[----:B------:R-:W-:-:S04]  /*c210*/  SHF.R.U32.HI R3, RZ, 0x18, R2 ;  /* 0x00000018ff037819 */ /* 0x000fc80000011602 */
[----:B------:R-:W-:-:S05]  /*c220*/  LOP3.LUT R3, R0, R3, RZ, 0xfc, !PT ;  /* 0x0000000300037212 */ /* 0x000fca00078efcff */
[----:B------:R-:W-:Y:S01]  /*c230*/  STG.E.U8 desc[UR36][R16.64], R3 ;  /* 0x0000000310007986 */ /* 0x000fe2000c101124 */
[----:B------:R-:W-:Y:S05]  /*c240*/  EXIT ;  /* 0x000000000000794d */ /* 0x000fea0003800000 */
.L_x_17955:
[----:B------:R-:W0:Y:S02]  /*c250*/  I2F.S16 R0, R2 ;  /* 0x0000000200007306 */ /* 0x000e240000101400 */
[----:B0-----:R-:W-:-:S05]  /*c260*/  F2FP.BF16.F32.PACK_AB R0, RZ, R0 ;  /* 0x00000000ff00723e */ /* 0x001fca00000010ff */
[----:B------:R-:W-:Y:S01]  /*c270*/  STG.E.U16 desc[UR36][R16.64], R0 ;  /* 0x0000000010007986 */ /* 0x000fe2000c101524 */
[----:B------:R-:W-:Y:S05]  /*c280*/  EXIT ;  /* 0x000000000000794d */ /* 0x000fea0003800000 */
.L_x_17952:
        /* <DEDUP_REMOVED lines=10> */
.L_x_17964:
        /* <DEDUP_REMOVED lines=17> */
.L_x_17967:
[----:B------:R-:W-:-:S04]  /*c440*/  LOP3.LUT R2, R5, 0x80000000, RZ, 0xc0, !PT ;  /* 0x8000000005027812 */ /* 0x000fc800078ec0ff */
[----:B------:R-:W-:-:S04]  /*c450*/  SHF.R.U32.HI R3, RZ, 0x18, R2 ;  /* 0x00000018ff037819 */ /* 0x000fc80000011602 */
[----:B------:R-:W-:-:S04]  /*c460*/  LOP3.LUT R0, R0, R3, RZ, 0xfc, !PT ;  /* 0x0000000300007212 */ /* 0x000fc800078efcff */
[----:B------:R-:W-:-:S07]  /*c470*/  PRMT R8, R0, 0x7610, R8 ;  /* 0x0000761000087816 */ /* 0x000fce0000000008 */
.L_x_17966:
[----:B------:R-:W-:Y:S05]  /*c480*/  BSYNC B0 ;  /* 0x0000000000007941 */ /* 0x000fea0003800000 */
.L_x_17965:
[----:B------:R-:W-:Y:S01]  /*c490*/  STG.E.U8 desc[UR36][R16.64], R8 ;  /* 0x0000000810007986 */ /* 0x000fe2000c101124 */
[----:B------:R-:W-:Y:S05]  /*c4a0*/  EXIT ;  /* 0x000000000000794d */ /* 0x000fea0003800000 */
.L_x_17963:
        /* <DEDUP_REMOVED lines=17> */
.L_x_17970:
[----:B------:R-:W-:-:S04]  /*c5c0*/  LOP3.LUT R2, R5, 0x80000000, RZ, 0xc0, !PT ;  /* 0x8000000005027812 */ /* 0x000fc800078ec0ff */
[----:B------:R-:W-:-:S04]  /*c5d0*/  SHF.R.U32.HI R3, RZ, 0x18, R2 ;  /* 0x00000018ff037819 */ /* 0x000fc80000011602 */
[----:B------:R-:W-:-:S04]  /*c5e0*/  LOP3.LUT R0, R0, R3, RZ, 0xfc, !PT ;  /* 0x0000000300007212 */ /* 0x000fc800078efcff */
[----:B------:R-:W-:-:S07]  /*c5f0*/  PRMT R8, R0, 0x7610, R8 ;  /* 0x0000761000087816 */ /* 0x000fce0000000008 */
.L_x_17969:
[----:B------:R-:W-:Y:S05]  /*c600*/  BSYNC B0 ;  /* 0x0000000000007941 */ /* 0x000fea0003800000 */
.L_x_17968:
[----:B------:R-:W-:Y:S01]  /*c610*/  STG.E.U8 desc[UR36][R16.64], R8 ;  /* 0x0000000810007986 */ /* 0x000fe2000c101124 */
[----:B------:R-:W-:Y:S05]  /*c620*/  EXIT ;  /* 0x000000000000794d */ /* 0x000fea0003800000 */
.L_x_17962:
        /* <DEDUP_REMOVED lines=22> */
.L_x_17945:
        /* <DEDUP_REMOVED lines=16> */
.L_x_17973:
[----:B------:R-:W-:Y:S05]  /*c890*/  EXIT ;  /* 0x000000000000794d */ /* 0x000fea0003800000 */
.L_x_17972:
[----:B------:R-:W-:-:S04]  /*c8a0*/  PRMT R2, R2, 0x9910, RZ ;  /* 0x0000991002027816 */ /* 0x000fc800000000ff */
[----:B------:R-:W-:-:S05]  /*c8b0*/  SHF.R.S32.HI R3, RZ, 0x1f, R2 ;  /* 0x0000001fff037819 */ /* 0x000fca0000011402 */
[----:B------:R-:W-:Y:S01]  /*c8c0*/  STG.E.64 desc[UR36][R16.64], R2 ;  /* 0x0000000210007986 */ /* 0x000fe2000c101b24 */
[----:B------:R-:W-:Y:S05]  /*c8d0*/  EXIT ;  /* 0x000000000000794d */ /* 0x000fea0003800000 */
.L_x_17971:
[----:B------:R-:W-:-:S05]  /*c8e0*/  PRMT R3, R2, 0x9910, RZ ;  /* 0x0000991002037816 */ /* 0x000fca00000000ff */
[----:B------:R-:W-:Y:S01]  /*c8f0*/  STG.E desc[UR36][R16.64], R3 ;  /* 0x0000000310007986 */ /* 0x000fe2000c101924 */
[----:B------:R-:W-:Y:S05]  /*c900*/  EXIT ;  /* 0x000000000000794d */ /* 0x000fea0003800000 */
.L_x_17974:
        /* <DEDUP_REMOVED lines=15> */
.L_x_57388:


//--------------------- .text._ZN2at6native27unrolled_elementwise_kernelINS0_13BUnaryFunctorIsssZZZNS0_16fmod_kernel_cudaERNS_18TensorIteratorBaseEENKUlvE_clEvENKUlvE3_clEvEUlssE_EESt5arrayIPcLm2EELi4E23TrivialOffsetCalculatorILi1EjESD_NS0_6memory12LoadWithCastILi1EEENSE_13StoreWithCastILi1EEEEEviT_T0_T2_T3_T4_T5_ --------------------------
	.section	.text._ZN2at6native27unrolled_elementwise_kernelINS0_13BUnaryFunctorIsssZZZNS0_16fmod_kernel_cudaERNS_18TensorIteratorBaseEENKUlvE_clEvENKUlvE3_clEvEUlssE_EESt5arrayIPcLm2EELi4E23TrivialOffsetCalculatorILi1EjESD_NS0_6memory12LoadWithCastILi1EEENSE_13StoreWithCastILi1EEEEEviT_T0_T2_T3_T4_T5_,"ax",@progbits
	.align	128
        .global         _ZN2at6native27unrolled_elementwise_kernelINS0_13BUnaryFunctorIsssZZZNS0_16fmod_kernel_cudaERNS_18TensorIteratorBaseEENKUlvE_clEvENKUlvE3_clEvEUlssE_EESt5arrayIPcLm2EELi4E23TrivialOffsetCalculatorILi1EjESD_NS0_6memory12LoadWithCastILi1EEENSE_13StoreWithCastILi1EEEEEviT_T0_T2_T3_T4_T5_
        .type           _ZN2at6native27unrolled_elementwise_kernelINS0_13BUnaryFunctorIsssZZZNS0_16fmod_kernel_cudaERNS_18TensorIteratorBaseEENKUlvE_clEvENKUlvE3_clEvEUlssE_EESt5arrayIPcLm2EELi4E23TrivialOffsetCalculatorILi1EjESD_NS0_6memory12LoadWithCastILi1EEENSE_13StoreWithCastILi1EEEEEviT_T0_T2_T3_T4_T5_,@function
        .size           _ZN2at6native27unrolled_elementwise_kernelINS0_13BUnaryFunctorIsssZZZNS0_16fmod_kernel_cudaERNS_18TensorIteratorBaseEENKUlvE_clEvENKUlvE3_clEvEUlssE_EESt5arrayIPcLm2EELi4E23TrivialOffsetCalculatorILi1EjESD_NS0_6memory12LoadWithCastILi1EEENSE_13StoreWithCastILi1EEEEEviT_T0_T2_T3_T4_T5_,(.L_x_57389 - _ZN2at6native27unrolled_elementwise_kernelINS0_13BUnaryFunctorIsssZZZNS0_16fmod_kernel_cudaERNS_18TensorIteratorBaseEENKUlvE_clEvENKUlvE3_clEvEUlssE_EESt5arrayIPcLm2EELi4E23TrivialOffsetCalculatorILi1EjESD_NS0_6memory12LoadWithCastILi1EEENSE_13StoreWithCastILi1EEEEEviT_T0_T2_T3_T4_T5_)
        .other          _ZN2at6native27unrolled_elementwise_kernelINS0_13BUnaryFunctorIsssZZZNS0_16fmod_kernel_cudaERNS_18TensorIteratorBaseEENKUlvE_clEvENKUlvE3_clEvEUlssE_EESt5arrayIPcLm2EELi4E23TrivialOffsetCalculatorILi1EjESD_NS0_6memory12LoadWithCastILi1EEENSE_13StoreWithCastILi1EEEEEviT_T0_T2_T3_T4_T5_,@"STO_CUDA_ENTRY STV_DEFAULT"
_ZN2at6native27unrolled_elementwise_kernelINS0_13BUnaryFunctorIsssZZZNS0_16fmod_kernel_cudaERNS_18TensorIteratorBaseEENKUlvE_clEvENKUlvE3_clEvEUlssE_EESt5arrayIPcLm2EELi4E23TrivialOffsetCalculatorILi1EjESD_NS0_6memory12LoadWithCastILi1EEENSE_13StoreWithCastILi1EEEEEviT_T0_T2_T3_T4_T5_:
.text._ZN2at6native27unrolled_elementwise_kernelINS0_13BUnaryFunctorIsssZZZNS0_16fmod_kernel_cudaERNS_18TensorIteratorBaseEENKUlvE_clEvENKUlvE3_clEvEUlssE_EESt5arrayIPcLm2EELi4E23TrivialOffsetCalculatorILi1EjESD_NS0_6memory12LoadWithCastILi1EEENSE_13StoreWithCastILi1EEEEEviT_T0_T2_T3_T4_T5_:
        /* <DEDUP_REMOVED lines=31> */
.L_x_17980:
[----:B------:R3:W5:Y:S01]  /*01f0*/  LDG.E.U8 R22, desc[UR36][R4.64] ;  /* 0x0000002404167981 */ /* 0x000762000c1e1100 */
[----:B------:R-:W-:Y:S05]  /*0200*/  BRA `(.L_x_17982) ;  /* 0x0000000c00587947 */ /* 0x000fea0003800000 */
.L_x_17979:
        /* <DEDUP_REMOVED lines=8> */
.L_x_17984:
[----:B------:R1:W5:Y:S01]  /*0290*/  LDG.E.U16 R22, desc[UR36][R4.64] ;  /* 0x0000002404167981 */ /* 0x000362000c1e1500 */
[----:B------:R-:W-:Y:S05]  /*02a0*/  BRA `(.L_x_17982) ;  /* 0x0000000c00307947 */ /* 0x000fea0003800000 */
.L_x_17983:
[----:B------:R2:W5:Y:S01]  /*02b0*/  LDG.E.U16 R22, desc[UR36][R4.64] ;  /* 0x0000002404167981 */ /* 0x000562000c1e1500 */
[----:B------:R-:W-:Y:S05]  /*02c0*/  BRA `(.L_x_17982) ;  /* 0x0000000c00287947 */ /* 0x000fea0003800000 */
.L_x_17978:
        /* <DEDUP_REMOVED lines=9> */
.L_x_17986:
[----:B------:R-:W2:Y:S02]  /*0360*/  LDG.E.U16 R0, desc[UR36][R4.64] ;  /* 0x0000002404007981 */ /* 0x000ea4000c1e1500 */
[----:B--2---:R-:W-:-:S06]  /*0370*/  HADD2.F32 R0, -RZ, R0.H0_H0 ;  /* 0x20000000ff007230 */ /* 0x004fcc0000004100 */
[----:B------:R-:W0:Y:S02]  /*0380*/  F2I.FTZ.TRUNC.NTZ R0, R0 ;  /* 0x0000000000007305 */ /* 0x000e24000021f100 */
[----:B0-----:R-:W-:Y:S01]  /*0390*/  PRMT R22, R0, 0x7610, R22 ;  /* 0x0000761000167816 */ /* 0x001fe20000000016 */
[----:B------:R-:W-:Y:S06]  /*03a0*/  BRA `(.L_x_17982) ;  /* 0x0000000800f07947 */ /* 0x000fec0003800000 */
.L_x_17985:
        /* <DEDUP_REMOVED lines=9> */
.L_x_17988:
[----:B------:R-:W2:Y:S02]  /*0440*/  LDG.E.U16 R4, desc[UR36][R4.64] ;  /* 0x0000002404047981 */ /* 0x000ea4000c1e1500 */
[----:B--2---:R-:W-:-:S06]  /*0450*/  HADD2.F32 R0, -RZ, R4.H0_H0 ;  /* 0x20000004ff007230 */ /* 0x004fcc0000004100 */
[----:B------:R-:W0:Y:S02]  /*0460*/  F2I.FTZ.TRUNC.NTZ R0, R0 ;  /* 0x0000000000007305 */ /* 0x000e24000021f100 */
[----:B0-----:R-:W-:Y:S01]  /*0470*/  PRMT R22, R0, 0x7610, R22 ;  /* 0x0000761000167816 */ /* 0x001fe20000000016 */
[----:B------:R-:W-:Y:S06]  /*0480*/  BRA `(.L_x_17982) ;  /* 0x0000000800b87947 */ /* 0x000fec0003800000 */
.L_x_17987:
[----:B------:R-:W2:Y:S02]  /*0490*/  LDG.E.64 R4, desc[UR36][R4.64] ;  /* 0x0000002404047981 */ /* 0x000ea4000c1e1b00 */
[----:B--2---:R0:W1:Y:S01]  /*04a0*/  F2I.F64.TRUNC R22, R4 ;  /* 0x0000000400167311 */ /* 0x004062000030d100 */
[----:B------:R-:W-:Y:S05]  /*04b0*/  BRA `(.L_x_17982) ;  /* 0x0000000800ac7947 */ /* 0x000fea0003800000 */
.L_x_17977:
        /* <DEDUP_REMOVED lines=12> */
.L_x_17991:
[----:B------:R-:W2:Y:S02]  /*0580*/  LDG.E.64 R4, desc[UR36][R4.64] ;  /* 0x0000002404047981 */ /* 0x000ea4000c1e1b00 */
[----:B--2---:R0:W1:Y:S01]  /*0590*/  F2I.F64.TRUNC R22, R4 ;  /* 0x0000000400167311 */ /* 0x004062000030d100 */
[----:B------:R-:W-:Y:S05]  /*05a0*/  BRA `(.L_x_17982) ;  /* 0x0000000800707947 */ /* 0x000fea0003800000 */
.L_x_17990:
        /* <DEDUP_REMOVED lines=28> */
.L_x_17993:
        /* <DEDUP_REMOVED lines=16> */
.L_x_17992:
[----:B------:R-:W2:Y:S02]  /*0870*/  LDG.E.U16 R0, desc[UR36][R4.64] ;  /* 0x0000002404007981 */ /* 0x000ea4000c1e1500 */
[----:B--2---:R-:W-:-:S06]  /*0880*/  IMAD.U32 R0, R0, 0x10000, RZ ;  /* 0x0001000000007824 */ /* 0x004fcc00078e00ff */
[----:B------:R-:W0:Y:S02]  /*0890*/  F2I.FTZ.TRUNC.NTZ R0, R0 ;  /* 0x0000000000007305 */ /* 0x000e24000021f100 */
[----:B0-----:R-:W-:Y:S01]  /*08a0*/  PRMT R22, R0, 0x7610, R22 ;  /* 0x0000761000167816 */ /* 0x001fe20000000016 */
[----:B------:R-:W-:Y:S06]  /*08b0*/  BRA `(.L_x_17982) ;  /* 0x0000000400ac7947 */ /* 0x000fec0003800000 */
.L_x_17989:
        /* <DEDUP_REMOVED lines=10> */
.L_x_17996:
        /* <DEDUP_REMOVED lines=21> */
.L_x_18000:
[----:B------:R-:W-:Y:S05]  /*0ab0*/  BSYNC B1 ;  /* 0x0000000000017941 */ /* 0x000fea0003800000 */
.L_x_17999:
[----:B------:R-:W-:Y:S01]  /*0ac0*/  LEA R5, R0, 0x3b800000, 0x17 ;  /* 0x3b80000000057811 */ /* 0x000fe200078eb8ff */
[----:B------:R-:W-:-:S05]  /*0ad0*/  IMAD.SHL.U32 R0, R3, 0x100000, RZ ;  /* 0x0010000003007824 */ /* 0x000fca00078e00ff */
[----:B------:R-:W-:-:S07]  /*0ae0*/  LOP3.LUT R0, R5, R0, R6, 0xfe, !PT ;  /* 0x0000000005007212 */ /* 0x000fce00078efe06 */
.L_x_17998:
[----:B------:R-:W-:Y:S05]  /*0af0*/  BSYNC B0 ;  /* 0x0000000000007941 */ /* 0x000fea0003800000 */
.L_x_17997:
[----:B------:R-:W0:Y:S02]  /*0b00*/  F2I.FTZ.TRUNC.NTZ R0, R0 ;  /* 0x0000000000007305 */ /* 0x000e24000021f100 */
[----:B0-----:R-:W-:Y:S01]  /*0b10*/  PRMT R22, R0, 0x7610, R22 ;  /* 0x0000761000167816 */ /* 0x001fe20000000016 */
[----:B------:R-:W-:Y:S06]  /*0b20*/  BRA `(.L_x_17982) ;  /* 0x0000000400107947 */ /* 0x000fec0003800000 */
.L_x_17995:
        /* <DEDUP_REMOVED lines=21> */
.L_x_18004:
[----:B------:R-:W-:Y:S05]  /*0c80*/  BSYNC B1 ;  /* 0x0000000000017941 */ /* 0x000fea0003800000 */
.L_x_18003:
[----:B------:R-:W-:Y:S01]  /*0c90*/  LEA R5, R0, 0x37800000, 0x17 ;  /* 0x3780000000057811 */ /* 0x000fe200078eb8ff */
[----:B------:R-:W-:-:S05]  /*0ca0*/  IMAD.SHL.U32 R0, R3, 0x200000, RZ ;  /* 0x0020000003007824 */ /* 0x000fca00078e00ff */
[----:B------:R-:W-:-:S07]  /*0cb0*/  LOP3.LUT R0, R5, R0, R6, 0xfe, !PT ;  /* 0x0000000005007212 */ /* 0x000fce00078efe06 */
.L_x_18002:
[----:B------:R-:W-:Y:S05]  /*0cc0*/  BSYNC B0 ;  /* 0x0000000000007941 */ /* 0x000fea0003800000 */
.L_x_18001:
[----:B------:R-:W0:Y:S02]  /*0cd0*/  F2I.FTZ.TRUNC.NTZ R0, R0 ;  /* 0x0000000000007305 */ /* 0x000e24000021f100 */
[----:B0-----:R-:W-:Y:S01]  /*0ce0*/  PRMT R22, R0, 0x7610, R22 ;  /* 0x0000761000167816 */ /* 0x001fe20000000016 */
[----:B------:R-:W-:Y:S06]  /*0cf0*/  BRA `(.L_x_17982) ;  /* 0x00000000009c7947 */ /* 0x000fec0003800000 */
.L_x_17994:
        /* <DEDUP_REMOVED lines=14> */
.L_x_18008:
[----:B------:R-:W-:Y:S05]  /*0de0*/  BSYNC B0 ;  /* 0x0000000000007941 */ /* 0x000fea0003800000 */
.L_x_18007:
[----:B------:R-:W0:Y:S02]  /*0df0*/  F2I.FTZ.TRUNC.NTZ R0, R0 ;  /* 0x0000000000007305 */ /* 0x000e24000021f100 */
[----:B0-----:R-:W-:Y:S01]  /*0e00*/  PRMT R22, R0, 0x7610, R22 ;  /* 0x0000761000167816 */ /* 0x001fe20000000016 */
[----:B------:R-:W-:Y:S06]  /*0e10*/  BRA `(.L_x_17982) ;  /* 0x0000000000547947 */ /* 0x000fec0003800000 */
.L_x_17981:
        /* <DEDUP_REMOVED lines=16> */
.L_x_18009:
[----:B------:R-:W-:Y:S01]  /*0f20*/  PRMT R22, RZ, 0x7610, R22 ;  /* 0x00007610ff167816 */ /* 0x000fe20000000016 */
[----:B------:R-:W-:Y:S06]  /*0f30*/  BRA `(.L_x_17982) ;  /* 0x00000000000c7947 */ /* 0x000fec0003800000 */
.L_x_18006:
[----:B------:R0:W5:Y:S01]  /*0f40*/  LDG.E.U16 R22, desc[UR36][R4.64] ;  /* 0x0000002404167981 */ /* 0x000162000c1e1500 */
[----:B------:R-:W-:Y:S05]  /*0f50*/  BRA `(.L_x_17982) ;  /* 0x0000000000047947 */ /* 0x000fea0003800000 */
.L_x_18005:
[----:B------:R0:W5:Y:S02]  /*0f60*/  LDG.E.U16 R22, desc[UR36][R4.64] ;  /* 0x0000002404167981 */ /* 0x000164000c1e1500 */
.L_x_17982:
[----:B------:R-:W2:Y:S02]  /*0f70*/  S2R R17, SR_TID.X ;  /* 0x0000000000117919 */ /* 0x000ea40000002100 */
[----:B--2---:R-:W-:-:S07]  /*0f80*/  VIADD R17, R17, 0x80 ;  /* 0x0000008011117836 */ /* 0x004fce0000000000 */
.L_x_17976:
[----:B------:R-:W-:Y:S05]  /*0f90*/  BSYNC B6 ;  /* 0x0000000000067941 */ /* 0x000fea0003800000 */
.L_x_17975:
[----:B------:R-:W-:Y:S01]  /*0fa0*/  ISETP.GE.AND P0, PT, R17, R16, PT ;  /* 0x000000101100720c */ /* 0x000fe20003f06270 */
[----:B------:R-:W-:-:S12]  /*0fb0*/  BSSY B6, `(.L_x_18010) ;  /* 0x00000ee000067945 */ /* 0x000fd80003800000 */
[----:B------:R-:W-:Y:S05]  /*0fc0*/  @P0 BRA `(.L_x_18011) ;  /* 0x0000000c00b00947 */ /* 0x000fea0003800000 */
        /* <DEDUP_REMOVED lines=20> */
.L_x_18015:
[----:B------:R0:W5:Y:S01]  /*1110*/  LDG.E.U8 R24, desc[UR36][R4.64] ;  /* 0x0000002404187981 */ /* 0x000162000c1e1100 */
[----:B------:R-:W-:Y:S05]  /*1120*/  BRA `(.L_x_18017) ;  /* 0x0000000c00547947 */ /* 0x000fea0003800000 */
.L_x_18014:
        /* <DEDUP_REMOVED lines=8> */
.L_x_18019:
[----:B------:R0:W5:Y:S01]  /*11b0*/  LDG.E.U16 R24, desc[UR36][R4.64] ;  /* 0x0000002404187981 */ /* 0x000162000c1e1500 */
[----:B------:R-:W-:Y:S05]  /*11c0*/  BRA `(.L_x_18017) ;  /* 0x0000000c002c7947 */ /* 0x000fea0003800000 */
.L_x_18018:
[----:B------:R0:W5:Y:S01]  /*11d0*/  LDG.E.U16 R24, desc[UR36][R4.64] ;  /* 0x0000002404187981 */ /* 0x000162000c1e1500 */
[----:B------:R-:W-:Y:S05]  /*11e0*/  BRA `(.L_x_18017) ;  /* 0x0000000c00247947 */ /* 0x000fea0003800000 */
.L_x_18013:
        /* <DEDUP_REMOVED lines=9> */
.L_x_18021:
[----:B------:R-:W2:Y:S02]  /*1280*/  LDG.E.U16 R0, desc[UR36][R4.64] ;  /* 0x0000002404007981 */ /* 0x000ea4000c1e1500 */
[----:B--2---:R-:W-:-:S06]  /*1290*/  HADD2.F32 R0, -RZ, R0.H0_H0 ;  /* 0x20000000ff007230 */ /* 0x004fcc0000004100 */
[----:B------:R-:W0:Y:S02]  /*12a0*/  F2I.FTZ.TRUNC.NTZ R0, R0 ;  /* 0x0000000000007305 */ /* 0x000e24000021f100 */
[----:B0-----:R-:W-:Y:S01]  /*12b0*/  PRMT R24, R0, 0x7610, R24 ;  /* 0x0000761000187816 */ /* 0x001fe20000000018 */
[----:B------:R-:W-:Y:S06]  /*12c0*/  BRA `(.L_x_18017) ;  /* 0x0000000800ec7947 */ /* 0x000fec0003800000 */
.L_x_18020:
        /* <DEDUP_REMOVED lines=9> */
.L_x_18023:
[----:B------:R-:W2:Y:S02]  /*1360*/  LDG.E.U16 R4, desc[UR36][R4.64] ;  /* 0x0000002404047981 */ /* 0x000ea4000c1e1500 */
[----:B--2---:R-:W-:-:S06]  /*1370*/  HADD2.F32 R0, -RZ, R4.H0_H0 ;  /* 0x20000004ff007230 */ /* 0x004fcc0000004100 */
[----:B------:R-:W0:Y:S02]  /*1380*/  F2I.FTZ.TRUNC.NTZ R0, R0 ;  /* 0x0000000000007305 */ /* 0x000e24000021f100 */
[----:B0-----:R-:W-:Y:S01]  /*1390*/  PRMT R24, R0, 0x7610, R24 ;  /* 0x0000761000187816 */ /* 0x001fe20000000018 */
[----:B------:R-:W-:Y:S06]  /*13a0*/  BRA `(.L_x_18017) ;  /* 0x0000000800b47947 */ /* 0x000fec0003800000 */
.L_x_18022:
[----:B------:R-:W2:Y:S02]  /*13b0*/  LDG.E.64 R4, desc[UR36][R4.64] ;  /* 0x0000002404047981 */ /* 0x000ea4000c1e1b00 */
[----:B--2---:R0:W1:Y:S01]  /*13c0*/  F2I.F64.TRUNC R24, R4 ;  /* 0x0000000400187311 */ /* 0x004062000030d100 */
[----:B------:R-:W-:Y:S05]  /*13d0*/  BRA `(.L_x_18017) ;  /* 0x0000000800a87947 */ /* 0x000fea0003800000 */
.L_x_18012:
        /* <DEDUP_REMOVED lines=12> */
.L_x_18026:
[----:B------:R-:W2:Y:S02]  /*14a0*/  LDG.E.64 R4, desc[UR36][R4.64] ;  /* 0x0000002404047981 */ /* 0x000ea4000c1e1b00 */
[----:B--2---:R0:W1:Y:S01]  /*14b0*/  F2I.F64.TRUNC R24, R4 ;  /* 0x0000000400187311 */ /* 0x004062000030d100 */
[----:B------:R-:W-:Y:S05]  /*14c0*/  BRA `(.L_x_18017) ;  /* 0x00000008006c7947 */ /* 0x000fea0003800000 */
.L_x_18025:
        /* <DEDUP_REMOVED lines=28> */
.L_x_18028:
        /* <DEDUP_REMOVED lines=15> */
.L_x_18027:
[----:B------:R-:W2:Y:S02]  /*1780*/  LDG.E.U16 R0, desc[UR36][R4.64] ;  /* 0x0000002404007981 */ /* 0x000ea4000c1e1500 */
[----:B--2---:R-:W-:-:S06]  /*1790*/  IMAD.U32 R0, R0, 0x10000, RZ ;  /* 0x0001000000007824 */ /* 0x004fcc00078e00ff */
[----:B------:R-:W0:Y:S02]  /*17a0*/  F2I.FTZ.TRUNC.NTZ R0, R0 ;  /* 0x0000000000007305 */ /* 0x000e24000021f100 */
[----:B0-----:R-:W-:Y:S01]  /*17b0*/  PRMT R24, R0, 0x7610, R24 ;  /* 0x0000761000187816 */ /* 0x001fe20000000018 */
[----:B------:R-:W-:Y:S06]  /*17c0*/  BRA `(.L_x_18017) ;  /* 0x0000000400ac7947 */ /* 0x000fec0003800000 */
.L_x_18024:
        /* <DEDUP_REMOVED lines=10> */
.L_x_18031:
        /* <DEDUP_REMOVED lines=21> */
.L_x_18035:
[----:B------:R-:W-:Y:S05]  /*19c0*/  BSYNC B1 ;  /* 0x0000000000017941 */ /* 0x000fea0003800000 */
.L_x_18034:
[----:B------:R-:W-:Y:S01]  /*19d0*/  LEA R5, R0, 0x3b800000, 0x17 ;  /* 0x3b80000000057811 */ /* 0x000fe200078eb8ff */
[----:B------:R-:W-:-:S05]  /*19e0*/  IMAD.SHL.U32 R0, R3, 0x100000, RZ ;  /* 0x0010000003007824 */ /* 0x000fca00078e00ff */
[----:B------:R-:W-:-:S07]  /*19f0*/  LOP3.LUT R0, R5, R0, R6, 0xfe, !PT ;  /* 0x0000000005007212 */ /* 0x000fce00078efe06 */
.L_x_18033:
[----:B------:R-:W-:Y:S05]  /*1a00*/  BSYNC B0 ;  /* 0x0000000000007941 */ /* 0x000fea0003800000 */
.L_x_18032:
[----:B------:R-:W0:Y:S02]  /*1a10*/  F2I.FTZ.TRUNC.NTZ R0, R0 ;  /* 0x0000000000007305 */ /* 0x000e24000021f100 */
[----:B0-----:R-:W-:Y:S01]  /*1a20*/  PRMT R24, R0, 0x7610, R24 ;  /* 0x0000761000187816 */ /* 0x001fe20000000018 */
[----:B------:R-:W-:Y:S06]  /*1a30*/  BRA `(.L_x_18017) ;  /* 0x0000000400107947 */ /* 0x000fec0003800000 */
.L_x_18030:
        /* <DEDUP_REMOVED lines=21> */
.L_x_18039:
[----:B------:R-:W-:Y:S05]  /*1b90*/  BSYNC B1 ;  /* 0x0000000000017941 */ /* 0x000fea0003800000 */
.L_x_18038:
[----:B------:R-:W-:Y:S01]  /*1ba0*/  LEA R5, R0, 0x37800000, 0x17 ;  /* 0x3780000000057811 */ /* 0x000fe200078eb8ff */
[----:B------:R-:W-:-:S05]  /*1bb0*/  IMAD.SHL.U32 R0, R3, 0x200000, RZ ;  /* 0x0020000003007824 */ /* 0x000fca00078e00ff */
[----:B------:R-:W-:-:S07]  /*1bc0*/  LOP3.LUT R0, R5, R0, R6, 0xfe, !PT ;  /* 0x0000000005007212 */ /* 0x000fce00078efe06 */
.L_x_18037:
[----:B------:R-:W-:Y:S05]  /*1bd0*/  BSYNC B0 ;  /* 0x0000000000007941 */ /* 0x000fea0003800000 */
.L_x_18036:
[----:B------:R-:W0:Y:S02]  /*1be0*/  F2I.FTZ.TRUNC.NTZ R0, R0 ;  /* 0x0000000000007305 */ /* 0x000e24000021f100 */
[----:B0-----:R-:W-:Y:S01]  /*1bf0*/  PRMT R24, R0, 0x7610, R24 ;  /* 0x0000761000187816 */ /* 0x001fe20000000018 */
[----:B------:R-:W-:Y:S06]  /*1c00*/  BRA `(.L_x_18017) ;  /* 0x00000000009c7947 */ /* 0x000fec0003800000 */
.L_x_18029:
        /* <DEDUP_REMOVED lines=14> */
.L_x_18043:
[----:B------:R-:W-:Y:S05]  /*1cf0*/  BSYNC B0 ;  /* 0x0000000000007941 */ /* 0x000fea0003800000 */
.L_x_18042:
[----:B------:R-:W0:Y:S02]  /*1d00*/  F2I.FTZ.TRUNC.NTZ R0, R0 ;  /* 0x0000000000007305 */ /* 0x000e24000021f100 */
[----:B0-----:R-:W-:Y:S01]  /*1d10*/  PRMT R24, R0, 0x7610, R24 ;  /* 0x0000761000187816 */ /* 0x001fe20000000018 */
[----:B------:R-:W-:Y:S06]  /*1d20*/  BRA `(.L_x_18017) ;  /* 0x0000000000547947 */ /* 0x000fec0003800000 */
.L_x_18016:
        /* <DEDUP_REMOVED lines=16> */
.L_x_18044:
[----:B------:R-:W-:Y:S01]  /*1e30*/  PRMT R24, RZ, 0x7610, R24 ;  /* 0x00007610ff187816 */ /* 0x000fe20000000018 */
[----:B------:R-:W-:Y:S06]  /*1e40*/  BRA `(.L_x_18017) ;  /* 0x00000000000c7947 */ /* 0x000fec0003800000 */
.L_x_18041:
[----:B------:R3:W5:Y:S01]  /*1e50*/  LDG.E.U16 R24, desc[UR36][R4.64] ;  /* 0x0000002404187981 */ /* 0x000762000c1e1500 */
[----:B------:R-:W-:Y:S05]  /*1e60*/  BRA `(.L_x_18017) ;  /* 0x0000000000047947 */ /* 0x000fea0003800000 */
.L_x_18040:
[----:B------:R2:W5:Y:S02]  /*1e70*/  LDG.E.U16 R24, desc[UR36][R4.64] ;  /* 0x0000002404187981 */ /* 0x000564000c1e1500 */
.L_x_18017:
[----:B------:R-:W-:-:S07]  /*1e80*/  VIADD R17, R17, 0x80 ;  /* 0x0000008011117836 */ /* 0x000fce0000000000 */
.L_x_18011:
[----:B------:R-:W-:Y:S05]  /*1e90*/  BSYNC B6 ;  /* 0x0000000000067941 */ /* 0x000fea0003800000 */
.L_x_18010:
[----:B------:R-:W-:Y:S01]  /*1ea0*/  ISETP.GE.AND P0, PT, R17, R16, PT ;  /* 0x000000101100720c */ /* 0x000fe20003f06270 */
[----:B------:R-:W-:Y:S01]  /*1eb0*/  BSSY B6, `(.L_x_18045) ;  /* 0x00000f0000067945 */ /* 0x000fe20003800000 */
[----:B------:R-:W-:Y:S02]  /*1ec0*/  PRMT R19, RZ, 0x7610, R19 ;  /* 0x00007610ff137816 */ /* 0x000fe40000000013 */
[----:B------:R-:W-:-:S09]  /*1ed0*/  PRMT R18, RZ, 0x7610, R18 ;  /* 0x00007610ff127816 */ /* 0x000fd20000000012 */
        /* <DEDUP_REMOVED lines=21> */
.L_x_18050:
[----:B------:R0:W5:Y:S01]  /*2030*/  LDG.E.U8 R18, desc[UR36][R4.64] ;  /* 0x0000002404127981 */ /* 0x000162000c1e1100 */
[----:B------:R-:W-:Y:S05]  /*2040*/  BRA `(.L_x_18052) ;  /* 0x0000000c00547947 */ /* 0x000fea0003800000 */
.L_x_18049:
        /* <DEDUP_REMOVED lines=8> */
.L_x_18054:
[----:B------:R0:W5:Y:S01]  /*20d0*/  LDG.E.U16 R18, desc[UR36][R4.64] ;  /* 0x0000002404127981 */ /* 0x000162000c1e1500 */
[----:B------:R-:W-:Y:S05]  /*20e0*/  BRA `(.L_x_18052) ;  /* 0x0000000c002c7947 */ /* 0x000fea0003800000 */
.L_x_18053:
[----:B------:R0:W5:Y:S01]  /*20f0*/  LDG.E.U16 R18, desc[UR36][R4.64] ;  /* 0x0000002404127981 */ /* 0x000162000c1e1500 */
[----:B------:R-:W-:Y:S05]  /*2100*/  BRA `(.L_x_18052) ;  /* 0x0000000c00247947 */ /* 0x000fea0003800000 */
.L_x_18048:
        /* <DEDUP_REMOVED lines=9> */
.L_x_18056:
[----:B------:R-:W2:Y:S02]  /*21a0*/  LDG.E.U16 R0, desc[UR36][R4.64] ;  /* 0x0000002404007981 */ /* 0x000ea4000c1e1500 */
[----:B--2---:R-:W-:-:S06]  /*21b0*/  HADD2.F32 R0, -RZ, R0.H0_H0 ;  /* 0x20000000ff007230 */ /* 0x004fcc0000004100 */
[----:B------:R-:W0:Y:S02]  /*21c0*/  F2I.FTZ.TRUNC.NTZ R0, R0 ;  /* 0x0000000000007305 */ /* 0x000e24000021f100 */
[----:B0-----:R-:W-:Y:S01]  /*21d0*/  PRMT R18, R0, 0x7610, R18 ;  /* 0x0000761000127816 */ /* 0x001fe20000000012 */
[----:B------:R-:W-:Y:S06]  /*21e0*/  BRA `(.L_x_18052) ;  /* 0x0000000800ec7947 */ /* 0x000fec0003800000 */
.L_x_18055:
        /* <DEDUP_REMOVED lines=9> */
.L_x_18058:
[----:B------:R-:W2:Y:S02]  /*2280*/  LDG.E.U16 R4, desc[UR36][R4.64] ;  /* 0x0000002404047981 */ /* 0x000ea4000c1e1500 */
[----:B--2---:R-:W-:-:S06]  /*2290*/  HADD2.F32 R0, -RZ, R4.H0_H0 ;  /* 0x20000004ff007230 */ /* 0x004fcc0000004100 */
[----:B------:R-:W0:Y:S02]  /*22a0*/  F2I.FTZ.TRUNC.NTZ R0, R0 ;  /* 0x0000000000007305 */ /* 0x000e24000021f100 */
[----:B0-----:R-:W-:Y:S01]  /*22b0*/  PRMT R18, R0, 0x7610, R18 ;  /* 0x0000761000127816 */ /* 0x001fe20000000012 */
[----:B------:R-:W-:Y:S06]  /*22c0*/  BRA `(.L_x_18052) ;  /* 0x0000000800b47947 */ /* 0x000fec0003800000 */
.L_x_18057:
[----:B------:R-:W2:Y:S02]  /*22d0*/  LDG.E.64 R4, desc[UR36][R4.64] ;  /* 0x0000002404047981 */ /* 0x000ea4000c1e1b00 */
[----:B--2---:R0:W1:Y:S01]  /*22e0*/  F2I.F64.TRUNC R18, R4 ;  /* 0x0000000400127311 */ /* 0x004062000030d100 */
[----:B------:R-:W-:Y:S05]  /*22f0*/  BRA `(.L_x_18052) ;  /* 0x0000000800a87947 */ /* 0x000fea0003800000 */
.L_x_18047:
        /* <DEDUP_REMOVED lines=12> */
.L_x_18061:
[----:B------:R-:W2:Y:S02]  /*23c0*/  LDG.E.64 R4, desc[UR36][R4.64] ;  /* 0x0000002404047981 */ /* 0x000ea4000c1e1b00 */
[----:B--2---:R3:W4:Y:S01]  /*23d0*/  F2I.F64.TRUNC R18, R4 ;  /* 0x0000000400127311 */ /* 0x004722000030d100 */
[----:B------:R-:W-:Y:S05]  /*23e0*/  BRA `(.L_x_18052) ;  /* 0x00000008006c7947 */ /* 0x000fea0003800000 */
.L_x_18060:
        /* <DEDUP_REMOVED lines=28> */
.L_x_18063:
        /* <DEDUP_REMOVED lines=15> */
.L_x_18062:
[----:B------:R-:W2:Y:S02]  /*26a0*/  LDG.E.U16 R0, desc[UR36][R4.64] ;  /* 0x0000002404007981 */ /* 0x000ea4000c1e1500 */
[----:B--2---:R-:W-:-:S06]  /*26b0*/  IMAD.U32 R0, R0, 0x10000, RZ ;  /* 0x0001000000007824 */ /* 0x004fcc00078e00ff */
[----:B------:R-:W0:Y:S02]  /*26c0*/  F2I.FTZ.TRUNC.NTZ R0, R0 ;  /* 0x0000000000007305 */ /* 0x000e24000021f100 */
[----:B0-----:R-:W-:Y:S01]  /*26d0*/  PRMT R18, R0, 0x7610, R18 ;  /* 0x0000761000127816 */ /* 0x001fe20000000012 */
[----:B------:R-:W-:Y:S06]  /*26e0*/  BRA `(.L_x_18052) ;  /* 0x0000000400ac7947 */ /* 0x000fec0003800000 */
.L_x_18059:
        /* <DEDUP_REMOVED lines=10> */
.L_x_18066:
        /* <DEDUP_REMOVED lines=21> */
.L_x_18070:
[----:B------:R-:W-:Y:S05]  /*28e0*/  BSYNC B1 ;  /* 0x0000000000017941 */ /* 0x000fea0003800000 */
.L_x_18069:
[----:B------:R-:W-:Y:S01]  /*28f0*/  LEA R5, R0, 0x3b800000, 0x17 ;  /* 0x3b80000000057811 */ /* 0x000fe200078eb8ff */
[----:B------:R-:W-:-:S05]  /*2900*/  IMAD.SHL.U32 R0, R3, 0x100000, RZ ;  /* 0x0010000003007824 */ /* 0x000fca00078e00ff */
[----:B------:R-:W-:-:S07]  /*2910*/  LOP3.LUT R0, R5, R0, R6, 0xfe, !PT ;  /* 0x0000000005007212 */ /* 0x000fce00078efe06 */
.L_x_18068:
[----:B------:R-:W-:Y:S05]  /*2920*/  BSYNC B0 ;  /* 0x0000000000007941 */ /* 0x000fea0003800000 */
.L_x_18067:
[----:B------:R-:W0:Y:S02]  /*2930*/  F2I.FTZ.TRUNC.NTZ R0, R0 ;  /* 0x0000000000007305 */ /* 0x000e24000021f100 */
[----:B0-----:R-:W-:Y:S01]  /*2940*/  PRMT R18, R0, 0x7610, R18 ;  /* 0x0000761000127816 */ /* 0x001fe20000000012 */
[----:B------:R-:W-:Y:S06]  /*2950*/  BRA `(.L_x_18052) ;  /* 0x0000000400107947 */ /* 0x000fec0003800000 */
.L_x_18065:
        /* <DEDUP_REMOVED lines=21> */
.L_x_18074:
[----:B------:R-:W-:Y:S05]  /*2ab0*/  BSYNC B1 ;  /* 0x0000000000017941 */ /* 0x000fea0003800000 */
.L_x_18073:
[----:B------:R-:W-:Y:S01]  /*2ac0*/  LEA R5, R0, 0x37800000, 0x17 ;  /* 0x3780000000057811 */ /* 0x000fe200078eb8ff */
[----:B------:R-:W-:-:S05]  /*2ad0*/  IMAD.SHL.U32 R0, R3, 0x200000, RZ ;  /* 0x0020000003007824 */ /* 0x000fca00078e00ff */
[----:B------:R-:W-:-:S07]  /*2ae0*/  LOP3.LUT R0, R5, R0, R6, 0xfe, !PT ;  /* 0x0000000005007212 */ /* 0x000fce00078efe06 */
.L_x_18072:
[----:B------:R-:W-:Y:S05]  /*2af0*/  BSYNC B0 ;  /* 0x0000000000007941 */ /* 0x000fea0003800000 */
.L_x_18071:
[----:B------:R-:W0:Y:S02]  /*2b00*/  F2I.FTZ.TRUNC.NTZ R0, R0 ;  /* 0x0000000000007305 */ /* 0x000e24000021f100 */
[----:B0-----:R-:W-:Y:S01]  /*2b10*/  PRMT R18, R0, 0x7610, R18 ;  /* 0x0000761000127816 */ /* 0x001fe20000000012 */
[----:B------:R-:W-:Y:S06]  /*2b20*/  BRA `(.L_x_18052) ;  /* 0x00000000009c7947 */ /* 0x000fec0003800000 */
.L_x_18064:
        /* <DEDUP_REMOVED lines=14> */
.L_x_18078:
[----:B------:R-:W-:Y:S05]  /*2c10*/  BSYNC B0 ;  /* 0x0000000000007941 */ /* 0x000fea0003800000 */
.L_x_18077:
[----:B------:R-:W0:Y:S02]  /*2c20*/  F2I.FTZ.TRUNC.NTZ R0, R0 ;  /* 0x0000000000007305 */ /* 0x000e24000021f100 */
[----:B0-----:R-:W-:Y:S01]  /*2c30*/  PRMT R18, R0, 0x7610, R18 ;  /* 0x0000761000127816 */ /* 0x001fe20000000012 */
[----:B------:R-:W-:Y:S06]  /*2c40*/  BRA `(.L_x_18052) ;  /* 0x0000000000547947 */ /* 0x000fec0003800000 */
.L_x_18051:
        /* <DEDUP_REMOVED lines=16> */
.L_x_18079:
[----:B------:R-:W-:Y:S01]  /*2d50*/  PRMT R18, RZ, 0x7610, R18 ;  /* 0x00007610ff127816 */ /* 0x000fe20000000012 */
[----:B------:R-:W-:Y:S06]  /*2d60*/  BRA `(.L_x_18052) ;  /* 0x00000000000c7947 */ /* 0x000fec0003800000 */
.L_x_18076:
[----:B------:R2:W5:Y:S01]  /*2d70*/  LDG.E.U16 R18, desc[UR36][R4.64] ;  /* 0x0000002404127981 */ /* 0x000562000c1e1500 */
[----:B------:R-:W-:Y:S05]  /*2d80*/  BRA `(.L_x_18052) ;  /* 0x0000000000047947 */ /* 0x000fea0003800000 */
.L_x_18075:
[----:B------:R1:W5:Y:S02]  /*2d90*/  LDG.E.U16 R18, desc[UR36][R4.64] ;  /* 0x0000002404127981 */ /* 0x000364000c1e1500 */
.L_x_18052:
[----:B------:R-:W-:-:S07]  /*2da0*/  VIADD R17, R17, 0x80 ;  /* 0x0000008011117836 */ /* 0x000fce0000000000 */
.L_x_18046:
[----:B------:R-:W-:Y:S05]  /*2db0*/  BSYNC B6 ;  /* 0x0000000000067941 */ /* 0x000fea0003800000 */
.L_x_18045:
[----:B------:R-:W-:Y:S01]  /*2dc0*/  ISETP.GE.AND P0, PT, R17, R16, PT ;  /* 0x000000101100720c */ /* 0x000fe20003f06270 */
[----:B------:R-:W-:-:S12]  /*2dd0*/  BSSY B6, `(.L_x_18080) ;  /* 0x00000eb000067945 */ /* 0x000fd80003800000 */
        /* <DEDUP_REMOVED lines=20> */
.L_x_18085:
[----:B------:R0:W5:Y:S01]  /*2f20*/  LDG.E.U8 R19, desc[UR36][R4.64] ;  /* 0x0000002404137981 */ /* 0x000162000c1e1100 */
[----:B------:R-:W-:Y:S05]  /*2f30*/  BRA `(.L_x_18081) ;  /* 0x0000000c00507947 */ /* 0x000fea0003800000 */
.L_x_18084:
        /* <DEDUP_REMOVED lines=8> */
.L_x_18088:
[----:B------:R0:W5:Y:S01]  /*2fc0*/  LDG.E.U16 R19, desc[UR36][R4.64] ;  /* 0x0000002404137981 */ /* 0x000162000c1e1500 */
[----:B------:R-:W-:Y:S05]  /*2fd0*/  BRA `(.L_x_18081) ;  /* 0x0000000c00287947 */ /* 0x000fea0003800000 */
.L_x_18087:
[----:B------:R0:W5:Y:S01]  /*2fe0*/  LDG.E.U16 R19, desc[UR36][R4.64] ;  /* 0x0000002404137981 */ /* 0x000162000c1e1500 */
[----:B------:R-:W-:Y:S05]  /*2ff0*/  BRA `(.L_x_18081) ;  /* 0x0000000c00207947 */ /* 0x000fea0003800000 */
.L_x_18083:
        /* <DEDUP_REMOVED lines=9> */
.L_x_18090:
[----:B------:R-:W2:Y:S02]  /*3090*/  LDG.E.U16 R0, desc[UR36][R4.64] ;  /* 0x0000002404007981 */ /* 0x000ea4000c1e1500 */
[----:B--2---:R-:W-:-:S06]  /*30a0*/  HADD2.F32 R0, -RZ, R0.H0_H0 ;  /* 0x20000000ff007230 */ /* 0x004fcc0000004100 */
[----:B------:R-:W0:Y:S02]  /*30b0*/  F2I.FTZ.TRUNC.NTZ R0, R0 ;  /* 0x0000000000007305 */ /* 0x000e24000021f100 */
[----:B0-----:R-:W-:Y:S01]  /*30c0*/  PRMT R19, R0, 0x7610, R19 ;  /* 0x0000761000137816 */ /* 0x001fe20000000013 */
[----:B------:R-:W-:Y:S06]  /*30d0*/  BRA `(.L_x_18081) ;  /* 0x0000000800e87947 */ /* 0x000fec0003800000 */
.L_x_18089:
        /* <DEDUP_REMOVED lines=9> */
.L_x_18092:
[----:B------:R-:W2:Y:S02]  /*3170*/  LDG.E.U16 R4, desc[UR36][R4.64] ;  /* 0x0000002404047981 */ /* 0x000ea4000c1e1500 */
[----:B--2---:R-:W-:-:S06]  /*3180*/  HADD2.F32 R0, -RZ, R4.H0_H0 ;  /* 0x20000004ff007230 */ /* 0x004fcc0000004100 */
[----:B------:R-:W0:Y:S02]  /*3190*/  F2I.FTZ.TRUNC.NTZ R0, R0 ;  /* 0x0000000000007305 */ /* 0x000e24000021f100 */
[----:B0-----:R-:W-:Y:S01]  /*31a0*/  PRMT R19, R0, 0x7610, R19 ;  /* 0x0000761000137816 */ /* 0x001fe20000000013 */
[----:B------:R-:W-:Y:S06]  /*31b0*/  BRA `(.L_x_18081) ;  /* 0x0000000800b07947 */ /* 0x000fec0003800000 */
.L_x_18091:
[----:B------:R-:W2:Y:S02]  /*31c0*/  LDG.E.64 R4, desc[UR36][R4.64] ;  /* 0x0000002404047981 */ /* 0x000ea4000c1e1b00 */
[----:B--2---:R0:W1:Y:S01]  /*31d0*/  F2I.F64.TRUNC R19, R4 ;  /* 0x0000000400137311 */ /* 0x004062000030d100 */
[----:B------:R-:W-:Y:S05]  /*31e0*/  BRA `(.L_x_18081) ;  /* 0x0000000800a47947 */ /* 0x000fea0003800000 */
.L_x_18082:
        /* <DEDUP_REMOVED lines=12> */
.L_x_18095:
[----:B------:R-:W2:Y:S02]  /*32b0*/  LDG.E.64 R4, desc[UR36][R4.64] ;  /* 0x0000002404047981 */ /* 0x000ea4000c1e1b00 */
[----:B--2---:R0:W1:Y:S01]  /*32c0*/  F2I.F64.TRUNC R19, R4 ;  /* 0x0000000400137311 */ /* 0x004062000030d100 */
[----:B------:R-:W-:Y:S05]  /*32d0*/  BRA `(.L_x_18081) ;  /* 0x0000000800687947 */ /* 0x000fea0003800000 */
.L_x_18094:
        /* <DEDUP_REMOVED lines=28> */
.L_x_18097:
        /* <DEDUP_REMOVED lines=15> */
.L_x_18096:
[----:B------:R-:W2:Y:S02]  /*3590*/  LDG.E.U16 R0, desc[UR36][R4.64] ;  /* 0x0000002404007981 */ /* 0x000ea4000c1e1500 */
[----:B--2---:R-:W-:-:S06]  /*35a0*/  IMAD.U32 R0, R0, 0x10000, RZ ;  /* 0x0001000000007824 */ /* 0x004fcc00078e00ff */
[----:B------:R-:W0:Y:S02]  /*35b0*/  F2I.FTZ.TRUNC.NTZ R0, R0 ;  /* 0x0000000000007305 */ /* 0x000e24000021f100 */
[----:B0-----:R-:W-:Y:S01]  /*35c0*/  PRMT R19, R0, 0x7610, R19 ;  /* 0x0000761000137816 */ /* 0x001fe20000000013 */
[----:B------:R-:W-:Y:S06]  /*35d0*/  BRA `(.L_x_18081) ;  /* 0x0000000400a87947 */ /* 0x000fec0003800000 */
.L_x_18093:
        /* <DEDUP_REMOVED lines=10> */
.L_x_18100:
        /* <DEDUP_REMOVED lines=21> */
.L_x_18104:
[----:B------:R-:W-:Y:S05]  /*37d0*/  BSYNC B1 ;  /* 0x0000000000017941 */ /* 0x000fea0003800000 */
.L_x_18103:
[----:B------:R-:W-:Y:S01]  /*37e0*/  LEA R5, R0, 0x3b800000, 0x17 ;  /* 0x3b80000000057811 */ /* 0x000fe200078eb8ff */
[----:B------:R-:W-:-:S05]  /*37f0*/  IMAD.SHL.U32 R0, R3, 0x100000, RZ ;  /* 0x0010000003007824 */ /* 0x000fca00078e00ff */
[----:B------:R-:W-:-:S07]  /*3800*/  LOP3.LUT R0, R5, R0, R6, 0xfe, !PT ;  /* 0x0000000005007212 */ /* 0x000fce00078efe06 */
.L_x_18102:
[----:B------:R-:W-:Y:S05]  /*3810*/  BSYNC B0 ;  /* 0x0000000000007941 */ /* 0x000fea0003800000 */
.L_x_18101:
[----:B------:R-:W0:Y:S02]  /*3820*/  F2I.FTZ.TRUNC.NTZ R0, R0 ;  /* 0x0000000000007305 */ /* 0x000e24000021f100 */
[----:B0-----:R-:W-:Y:S01]  /*3830*/  PRMT R19, R0, 0x7610, R19 ;  /* 0x0000761000137816 */ /* 0x001fe20000000013 */
[----:B------:R-:W-:Y:S06]  /*3840*/  BRA `(.L_x_18081) ;  /* 0x00000004000c7947 */ /* 0x000fec0003800000 */
.L_x_18099:
        /* <DEDUP_REMOVED lines=21> */
.L_x_18108:
[----:B------:R-:W-:Y:S05]  /*39a0*/  BSYNC B1 ;  /* 0x0000000000017941 */ /* 0x000fea0003800000 */
.L_x_18107:
[----:B------:R-:W-:Y:S01]  /*39b0*/  LEA R5, R0, 0x37800000, 0x17 ;  /* 0x3780000000057811 */ /* 0x000fe200078eb8ff */
[----:B------:R-:W-:-:S05]  /*39c0*/  IMAD.SHL.U32 R0, R3, 0x200000, RZ ;  /* 0x0020000003007824 */ /* 0x000fca00078e00ff */
[----:B------:R-:W-:-:S07]  /*39d0*/  LOP3.LUT R0, R5, R0, R6, 0xfe, !PT ;  /* 0x0000000005007212 */ /* 0x000fce00078efe06 */
.L_x_18106:
[----:B------:R-:W-:Y:S05]  /*39e0*/  BSYNC B0 ;  /* 0x0000000000007941 */ /* 0x000fea0003800000 */
.L_x_18105:
[----:B------:R-:W0:Y:S02]  /*39f0*/  F2I.FTZ.TRUNC.NTZ R0, R0 ;  /* 0x0000000000007305 */ /* 0x000e24000021f100 */
[----:B0-----:R-:W-:Y:S01]  /*3a00*/  PRMT R19, R0, 0x7610, R19 ;  /* 0x0000761000137816 */ /* 0x001fe20000000013 */
[----:B------:R-:W-:Y:S06]  /*3a10*/  BRA `(.L_x_18081) ;  /* 0x0000000000987947 */ /* 0x000fec0003800000 */
.L_x_18098:
        /* <DEDUP_REMOVED lines=14> */
.L_x_18112:
[----:B------:R-:W-:Y:S05]  /*3b00*/  BSYNC B0 ;  /* 0x0000000000007941 */ /* 0x000fea0003800000 */
.L_x_18111:
[----:B------:R-:W0:Y:S02]  /*3b10*/  F2I.FTZ.TRUNC.NTZ R0, R0 ;  /* 0x0000000000007305 */ /* 0x000e24000021f100 */
[----:B0-----:R-:W-:Y:S01]  /*3b20*/  PRMT R19, R0, 0x7610, R19 ;  /* 0x0000761000137816 */ /* 0x001fe20000000013 */
[----:B------:R-:W-:Y:S06]  /*3b30*/  BRA `(.L_x_18081) ;  /* 0x0000000000507947 */ /* 0x000fec0003800000 */
.L_x_18086:
        /* <DEDUP_REMOVED lines=16> */
.L_x_18113:
[----:B------:R-:W-:Y:S05]  /*3c40*/  BRA `(.L_x_18081) ;  /* 0x00000000000c7947 */ /* 0x000fea0003800000 */
.L_x_18110:
[----:B------:R0:W5:Y:S01]  /*3c50*/  LDG.E.U16 R19, desc[UR36][R4.64] ;  /* 0x0000002404137981 */ /* 0x000162000c1e1500 */
[----:B------:R-:W-:Y:S05]  /*3c60*/  BRA `(.L_x_18081) ;  /* 0x0000000000047947 */ /* 0x000fea0003800000 */
.L_x_18109:
[----:B------:R0:W5:Y:S02]  /*3c70*/  LDG.E.U16 R19, desc[UR36][R4.64] ;  /* 0x0000002404137981 */ /* 0x000164000c1e1500 */
.L_x_18081:
[----:B------:R-:W-:Y:S05]  /*3c80*/  BSYNC B6 ;  /* 0x0000000000067941 */ /* 0x000fea0003800000 */
.L_x_18080:
[----:B------:R-:W2:Y:S01]  /*3c90*/  S2R R25, SR_TID.X ;  /* 0x0000000000197919 */ /* 0x000ea20000002100 */
[----:B------:R-:W3:Y:S01]  /*3ca0*/  LDC.U16 R0, c[0x0][0x216] ;  /* 0x00008580ff007b82 */ /* 0x000ee20000000400 */
[----:B------:R-:W-:Y:S07]  /*3cb0*/  BSSY B0, `(.L_x_18114) ;  /* 0x0000023000007945 */ /* 0x000fee0003800000 */
[----:B------:R-:W0:Y:S01]  /*3cc0*/  LDC.U8 R17, c[0x0][0x234] ;  /* 0x00008d00ff117b82 */ /* 0x000e220000000000 */
[----:B---3--:R-:W-:-:S02]  /*3cd0*/  PRMT R0, R0, 0x9910, RZ ;  /* 0x0000991000007816 */ /* 0x008fc400000000ff */
[CC--:B--2---:R-:W-:Y:S01]  /*3ce0*/  ISETP.GE.AND P2, PT, R25.reuse, R16.reuse, PT ;  /* 0x000000101900720c */ /* 0x0c4fe20003f46270 */
[C---:B------:R-:W-:Y:S02]  /*3cf0*/  VIADD R3, R25.reuse, 0x100 ;  /* 0x0000010019037836 */ /* 0x040fe40000000000 */
[C---:B01--4-:R-:W-:Y:S02]  /*3d00*/  VIADD R5, R25.reuse, 0x180 ;  /* 0x0000018019057836 */ /* 0x053fe40000000000 */
[----:B------:R-:W-:Y:S01]  /*3d10*/  VIADD R23, R25, 0x80 ;  /* 0x0000008019177836 */ /* 0x000fe20000000000 */
[-C--:B------:R-:W-:Y:S02]  /*3d20*/  ISETP.GE.AND P0, PT, R3, R16.reuse, PT ;  /* 0x000000100300720c */ /* 0x080fe40003f06270 */
[-C--:B------:R-:W-:Y:S02]  /*3d30*/  ISETP.GE.AND P1, PT, R5, R16.reuse, PT ;  /* 0x000000100500720c */ /* 0x080fe40003f26270 */
[----:B------:R-:W-:-:S03]  /*3d40*/  ISETP.GE.AND P3, PT, R23, R16, PT ;  /* 0x000000101700720c */ /* 0x000fc60003f66270 */
[----:B------:R-:W-:Y:S10]  /*3d50*/  @P2 BRA `(.L_x_18115) ;  /* 0x0000000000602947 */ /* 0x000ff40003800000 */
[-C--:B------:R-:W-:Y:S02]  /*3d60*/  IABS R3, R0.reuse ;  /* 0x0000000000037213 */ /* 0x080fe40000000000 */
[----:B-----5:R-:W-:Y:S02]  /*3d70*/  PRMT R6, R22, 0x9910, RZ ;  /* 0x0000991016067816 */ /* 0x020fe400000000ff */
        /* <DEDUP_REMOVED lines=9> */
[----:B------:R-:W-:Y:S01]  /*3e10*/  IMAD R9, R8, R3, RZ ;  /* 0x0000000308097224 */ /* 0x000fe200078e02ff */
[----:B------:R-:W-:-:S03]  /*3e20*/  IABS R8, R6 ;  /* 0x0000000600087213 */ /* 0x000fc60000000000 */
        /* <DEDUP_REMOVED lines=11> */
.L_x_18115:
[----:B------:R-:W-:Y:S05]  /*3ee0*/  BSYNC B0 ;  /* 0x0000000000007941 */ /* 0x000fea0003800000 */
.L_x_18114:
[----:B------:R-:W-:Y:S04]  /*3ef0*/  BSSY B0, `(.L_x_18116) ;  /* 0x000001a000007945 */ /* 0x000fe80003800000 */
[----:B------:R-:W-:Y:S05]  /*3f00*/  @P3 BRA `(.L_x_18117) ;  /* 0x0000000000603947 */ /* 0x000fea0003800000 */
[-C--:B------:R-:W-:Y:S02]  /*3f10*/  IABS R3, R0.reuse ;  /* 0x0000000000037213 */ /* 0x080fe40000000000 */
[----:B-----5:R-:W-:Y:S02]  /*3f20*/  PRMT R4, R24, 0x9910, RZ ;  /* 0x0000991018047816 */ /* 0x020fe400000000ff */
[----:B------:R-:W0:Y:S01]  /*3f30*/  I2F.RP R8, R3 ;  /* 0x0000000300087306 */ /* 0x000e220000209400 */
[----:B------:R-:W-:Y:S02]  /*3f40*/  IABS R11, R0 ;  /* 0x00000000000b7213 */ /* 0x000fe40000000000 */
[----:B------:R-:W-:Y:S02]  /*3f50*/  ISETP.GE.AND P4, PT, R4, RZ, PT ;  /* 0x000000ff0400720c */ /* 0x000fe40003f86270 */
[----:B------:R-:W-:Y:S01]  /*3f60*/  ISETP.NE.AND P5, PT, R0, RZ, PT ;  /* 0x000000ff0000720c */ /* 0x000fe20003fa5270 */
[----:B------:R-:W-:-:S02]  /*3f70*/  IMAD.MOV R22, RZ, RZ, -R11 ;  /* 0x000000ffff167224 */ /* 0x000fc400078e0a0b */
        /* <DEDUP_REMOVED lines=12> */
[----:B------:R-:W-:-:S05]  /*4040*/  @!P3 IMAD.IADD R22, R22, 0x1, -R3 ;  /* 0x000000011616b824 */ /* 0x000fca00078e0a03 */
[----:B------:R-:W-:-:S13]  /*4050*/  ISETP.GT.U32.AND P3, PT, R3, R22, PT ;  /* 0x000000160300720c */ /* 0x000fda0003f64070 */
[----:B------:R-:W-:-:S04]  /*4060*/  @!P3 IMAD.IADD R22, R22, 0x1, -R3 ;  /* 0x000000011616b824 */ /* 0x000fc800078e0a03 */
[----:B------:R-:W-:Y:S01]  /*4070*/  @!P4 IMAD.MOV R22, RZ, RZ, -R22 ;  /* 0x000000ffff16c224 */ /* 0x000fe200078e0a16 */
[----:B------:R-:W-:-:S07]  /*4080*/  @!P5 LOP3.LUT R22, RZ, R0, RZ, 0x33, !PT ;  /* 0x00000000ff16d212 */ /* 0x000fce00078e33ff */
.L_x_18117:
[----:B------:R-:W-:Y:S05]  /*4090*/  BSYNC B0 ;  /* 0x0000000000007941 */ /* 0x000fea0003800000 */
.L_x_18116:
        /* <DEDUP_REMOVED lines=26> */
.L_x_18119:
[----:B------:R-:W-:Y:S05]  /*4240*/  BSYNC B0 ;  /* 0x0000000000007941 */ /* 0x000fea0003800000 */
.L_x_18118:
[----:B------:R-:W-:Y:S04]  /*4250*/  BSSY B0, `(.L_x_18120) ;  /* 0x000001a000007945 */ /* 0x000fe80003800000 */
[----:B------:R-:W-:Y:S05]  /*4260*/  @P1 BRA `(.L_x_18121) ;  /* 0x0000000000601947 */ /* 0x000fea0003800000 */
[-C--:B------:R-:W-:Y:S02]  /*4270*/  IABS R3, R0.reuse ;  /* 0x0000000000037213 */ /* 0x080fe40000000000 */
[----:B-----5:R-:W-:Y:S02]  /*4280*/  PRMT R4, R19, 0x9910, RZ ;  /* 0x0000991013047816 */ /* 0x020fe400000000ff */
[----:B------:R-:W0:Y:S01]  /*4290*/  I2F.RP R8, R3 ;  /* 0x0000000300087306 */ /* 0x000e220000209400 */
[----:B------:R-:W-:Y:S02]  /*42a0*/  IABS R11, R0 ;  /* 0x00000000000b7213 */ /* 0x000fe40000000000 */
[----:B------:R-:W-:Y:S02]  /*42b0*/  IABS R19, R4 ;  /* 0x0000000400137213 */ /* 0x000fe40000000000 */
[----:B------:R-:W-:Y:S01]  /*42c0*/  ISETP.GE.AND P1, PT, R4, RZ, PT ;  /* 0x000000ff0400720c */ /* 0x000fe20003f26270 */
[----:B------:R-:W-:Y:S01]  /*42d0*/  IMAD.MOV R11, RZ, RZ, -R11 ;  /* 0x000000ffff0b7224 */ /* 0x000fe200078e0a0b */
[----:B------:R-:W-:Y:S01]  /*42e0*/  ISETP.NE.AND P3, PT, R0, RZ, PT ;  /* 0x000000ff0000720c */ /* 0x000fe20003f65270 */
        /* <DEDUP_REMOVED lines=16> */
.L_x_18121:
[----:B------:R-:W-:Y:S05]  /*43f0*/  BSYNC B0 ;  /* 0x0000000000007941 */ /* 0x000fea0003800000 */
.L_x_18120:
        /* <DEDUP_REMOVED lines=22> */
.L_x_18127:
[----:B------:R4:W-:Y:S01]  /*4560*/  STG.E.U8 desc[UR36][R8.64], R5 ;  /* 0x0000000508007986 */ /* 0x0009e2000c101124 */
[----:B------:R-:W-:Y:S01]  /*4570*/  IMAD.MOV.U32 R25, RZ, RZ, R23 ;  /* 0x000000ffff197224 */ /* 0x000fe200078e0017 */
[----:B------:R-:W-:Y:S06]  /*4580*/  BRA `(.L_x_18123) ;  /* 0x0000000c00bc7947 */ /* 0x000fec0003800000 */
.L_x_18126:
        /* <DEDUP_REMOVED lines=12> */
.L_x_18130:
[----:B------:R-:W-:Y:S01]  /*4650*/  PRMT R3, R5, 0x9910, RZ ;  /* 0x0000991005037816 */ /* 0x000fe200000000ff */
[----:B------:R-:W-:-:S04]  /*4660*/  IMAD.MOV.U32 R25, RZ, RZ, R23 ;  /* 0x000000ffff197224 */ /* 0x000fc800078e0017 */
[----:B------:R2:W-:Y:S01]  /*4670*/  STG.E desc[UR36][R8.64], R3 ;  /* 0x0000000308007986 */ /* 0x0005e2000c101924 */
[----:B------:R-:W-:Y:S05]  /*4680*/  BRA `(.L_x_18123) ;  /* 0x0000000c007c7947 */ /* 0x000fea0003800000 */
.L_x_18129:
[----:B------:R0:W-:Y:S01]  /*4690*/  STG.E.U16 desc[UR36][R8.64], R5 ;  /* 0x0000000508007986 */ /* 0x0001e2000c101524 */
[----:B------:R-:W-:Y:S01]  /*46a0*/  IMAD.MOV.U32 R25, RZ, RZ, R23 ;  /* 0x000000ffff197224 */ /* 0x000fe200078e0017 */
[----:B------:R-:W-:Y:S06]  /*46b0*/  BRA `(.L_x_18123) ;  /* 0x0000000c00707947 */ /* 0x000fec0003800000 */
.L_x_18125:
        /* <DEDUP_REMOVED lines=10> */
.L_x_18132:
[----:B------:R-:W0:Y:S01]  /*4760*/  I2F.S16 R0, R5 ;  /* 0x0000000500007306 */ /* 0x000e220000101400 */
[----:B------:R-:W-:Y:S01]  /*4770*/  IMAD.MOV.U32 R25, RZ, RZ, R23 ;  /* 0x000000ffff197224 */ /* 0x000fe200078e0017 */
[----:B0-----:R-:W-:-:S05]  /*4780*/  F2FP.F16.F32.PACK_AB R0, RZ, R0 ;  /* 0x00000000ff00723e */ /* 0x001fca00000000ff */
[----:B------:R0:W-:Y:S01]  /*4790*/  STG.E.U16 desc[UR36][R8.64], R0 ;  /* 0x0000000008007986 */ /* 0x0001e2000c101524 */
[----:B------:R-:W-:Y:S05]  /*47a0*/  BRA `(.L_x_18123) ;  /* 0x0000000c00347947 */ /* 0x000fea0003800000 */
.L_x_18131:
        /* <DEDUP_REMOVED lines=11> */
.L_x_18134:
[----:B------:R-:W0:Y:S01]  /*4860*/  I2F.S16 R5, R5 ;  /* 0x0000000500057306 */ /* 0x000e220000101400 */
[----:B------:R-:W-:Y:S01]  /*4870*/  IMAD.MOV.U32 R25, RZ, RZ, R23 ;  /* 0x000000ffff197224 */ /* 0x000fe200078e0017 */
[----:B0-----:R-:W-:-:S04]  /*4880*/  F2FP.F16.F32.PACK_AB R3, RZ, R5 ;  /* 0x00000005ff03723e */ /* 0x001fc800000000ff */
[----:B------:R-:W-:-:S05]  /*4890*/  PRMT R3, R3, 0x5410, RZ ;  /* 0x0000541003037816 */ /* 0x000fca00000000ff */
[----:B------:R0:W-:Y:S01]  /*48a0*/  STG.E desc[UR36][R8.64], R3 ;  /* 0x0000000308007986 */ /* 0x0001e2000c101924 */
[----:B------:R-:W-:Y:S05]  /*48b0*/  BRA `(.L_x_18123) ;  /* 0x0000000800f07947 */ /* 0x000fea0003800000 */
.L_x_18133:
[----:B------:R-:W0:Y:S01]  /*48c0*/  I2F.F64.S16 R4, R5 ;  /* 0x0000000500047312 */ /* 0x000e220000101c00 */
[----:B------:R-:W-:Y:S01]  /*48d0*/  IMAD.MOV.U32 R25, RZ, RZ, R23 ;  /* 0x000000ffff197224 */ /* 0x000fe200078e0017 */
[----:B0-----:R0:W-:Y:S01]  /*48e0*/  STG.E.64 desc[UR36][R8.64], R4 ;  /* 0x0000000408007986 */ /* 0x0011e2000c101b24 */
[----:B------:R-:W-:Y:S05]  /*48f0*/  BRA `(.L_x_18123) ;  /* 0x0000000800e07947 */ /* 0x000fea0003800000 */
.L_x_18124:
        /* <DEDUP_REMOVED lines=14> */
.L_x_18137:
[----:B------:R-:W0:Y:S01]  /*49e0*/  I2F.F64.S16 R4, R5 ;  /* 0x0000000500047312 */ /* 0x000e220000101c00 */
[----:B------:R-:W-:Y:S01]  /*49f0*/  CS2R R6, SRZ ;  /* 0x0000000000067805 */ /* 0x000fe2000001ff00 */
[----:B------:R-:W-:-:S04]  /*4a00*/  IMAD.MOV.U32 R25, RZ, RZ, R23 ;  /* 0x000000ffff197224 */ /* 0x000fc800078e0017 */
[----:B0-----:R0:W-:Y:S01]  /*4a10*/  STG.E.128 desc[UR36][R8.64], R4 ;  /* 0x0000000408007986 */ /* 0x0011e2000c101d24 */
[----:B------:R-:W-:Y:S05]  /*4a20*/  BRA `(.L_x_18123) ;  /* 0x0000000800947947 */ /* 0x000fea0003800000 */
.L_x_18136:
        /* <DEDUP_REMOVED lines=21> */
.L_x_18141:
[----:B------:R-:W-:Y:S05]  /*4b80*/  BSYNC B0 ;  /* 0x0000000000007941 */ /* 0x000fea0003800000 */
.L_x_18140:
[----:B------:R-:W-:Y:S01]  /*4b90*/  LOP3.LUT R7, R0, R7, RZ, 0xfc, !PT ;  /* 0x0000000700077212 */ /* 0x000fe200078efcff */
[----:B------:R-:W-:-:S04]  /*4ba0*/  IMAD.MOV.U32 R25, RZ, RZ, R23 ;  /* 0x000000ffff197224 */ /* 0x000fc800078e0017 */
[----:B------:R0:W-:Y:S01]  /*4bb0*/  STG.E.U8 desc[UR36][R8.64], R7 ;  /* 0x0000000708007986 */ /* 0x0001e2000c101124 */
[----:B------:R-:W-:Y:S05]  /*4bc0*/  BRA `(.L_x_18123) ;  /* 0x00000008002c7947 */ /* 0x000fea0003800000 */
.L_x_18139:
        /* <DEDUP_REMOVED lines=13> */
.L_x_18143:
[----:B------:R-:W-:Y:S01]  /*4ca0*/  IMAD.MOV.U32 R0, RZ, RZ, 0x7f ;  /* 0x0000007fff007424 */ /* 0x000fe200078e00ff */
[----:B------:R-:W-:-:S04]  /*4cb0*/  ISETP.GT.U32.AND P0, PT, R3, 0x7f800000, PT ;  /* 0x7f8000000300780c */ /* 0x000fc80003f04070 */
[----:B------:R-:W-:-:S09]  /*4cc0*/  SEL R0, R0, 0x7c, P0 ;  /* 0x0000007c00007807 */ /* 0x000fd20000000000 */
.L_x_18144:
[----:B------:R-:W-:Y:S05]  /*4cd0*/  BSYNC B0 ;  /* 0x0000000000007941 */ /* 0x000fea0003800000 */
.L_x_18142:
[----:B------:R-:W-:Y:S01]  /*4ce0*/  LOP3.LUT R3, R5, 0x80000000, RZ, 0xc0, !PT ;  /* 0x8000000005037812 */ /* 0x000fe200078ec0ff */
[----:B------:R-:W-:-:S03]  /*4cf0*/  IMAD.MOV.U32 R25, RZ, RZ, R23 ;  /* 0x000000ffff197224 */ /* 0x000fc600078e0017 */
[----:B------:R-:W-:-:S04]  /*4d00*/  SHF.R.U32.HI R3, RZ, 0x18, R3 ;  /* 0x00000018ff037819 */ /* 0x000fc80000011603 */
[----:B------:R-:W-:-:S05]  /*4d10*/  LOP3.LUT R3, R0, R3, RZ, 0xfc, !PT ;  /* 0x0000000300037212 */ /* 0x000fca00078efcff */
[----:B------:R0:W-:Y:S01]  /*4d20*/  STG.E.U8 desc[UR36][R8.64], R3 ;  /* 0x0000000308007986 */ /* 0x0001e2000c101124 */
[----:B------:R-:W-:Y:S05]  /*4d30*/  BRA `(.L_x_18123) ;  /* 0x0000000400d07947 */ /* 0x000fea0003800000 */
.L_x_18138:
[----:B------:R-:W0:Y:S01]  /*4d40*/  I2F.S16 R0, R5 ;  /* 0x0000000500007306 */ /* 0x000e220000101400 */
[----:B------:R-:W-:Y:S01]  /*4d50*/  IMAD.MOV.U32 R25, RZ, RZ, R23 ;  /* 0x000000ffff197224 */ /* 0x000fe200078e0017 */
[----:B0-----:R-:W-:-:S05]  /*4d60*/  F2FP.BF16.F32.PACK_AB R0, RZ, R0 ;  /* 0x00000000ff00723e */ /* 0x001fca00000010ff */
[----:B------:R0:W-:Y:S01]  /*4d70*/  STG.E.U16 desc[UR36][R8.64], R0 ;  /* 0x0000000008007986 */ /* 0x0001e2000c101524 */
[----:B------:R-:W-:Y:S05]  /*4d80*/  BRA `(.L_x_18123) ;  /* 0x0000000400bc7947 */ /* 0x000fea0003800000 */
.L_x_18135:
        /* <DEDUP_REMOVED lines=11> */
.L_x_18147:
        /* <DEDUP_REMOVED lines=17> */
.L_x_18150:
[----:B------:R-:W-:-:S04]  /*4f50*/  LOP3.LUT R3, R5, 0x80000000, RZ, 0xc0, !PT ;  /* 0x8000000005037812 */ /* 0x000fc800078ec0ff */
[----:B------:R-:W-:-:S04]  /*4f60*/  SHF.R.U32.HI R3, RZ, 0x18, R3 ;  /* 0x00000018ff037819 */ /* 0x000fc80000011603 */
[----:B------:R-:W-:-:S04]  /*4f70*/  LOP3.LUT R0, R0, R3, RZ, 0xfc, !PT ;  /* 0x0000000300007212 */ /* 0x000fc800078efcff */
[----:B------:R-:W-:-:S07]  /*4f80*/  PRMT R4, R0, 0x7610, R4 ;  /* 0x0000761000047816 */ /* 0x000fce0000000004 */
.L_x_18149:
[----:B------:R-:W-:Y:S05]  /*4f90*/  BSYNC B0 ;  /* 0x0000000000007941 */ /* 0x000fea0003800000 */
.L_x_18148:
[----:B------:R0:W-:Y:S01]  /*4fa0*/  STG.E.U8 desc[UR36][R8.64], R4 ;  /* 0x0000000408007986 */ /* 0x0001e2000c101124 */
[----:B------:R-:W-:Y:S01]  /*4fb0*/  IMAD.MOV.U32 R25, RZ, RZ, R23 ;  /* 0x000000ffff197224 */ /* 0x000fe200078e0017 */
[----:B------:R-:W-:Y:S06]  /*4fc0*/  BRA `(.L_x_18123) ;  /* 0x00000004002c7947 */ /* 0x000fec0003800000 */
.L_x_18146:
        /* <DEDUP_REMOVED lines=17> */
.L_x_18153:
[----:B------:R-:W-:-:S04]  /*50e0*/  LOP3.LUT R3, R5, 0x80000000, RZ, 0xc0, !PT ;  /* 0x8000000005037812 */ /* 0x000fc800078ec0ff */
[----:B------:R-:W-:-:S04]  /*50f0*/  SHF.R.U32.HI R3, RZ, 0x18, R3 ;  /* 0x00000018ff037819 */ /* 0x000fc80000011603 */
[----:B------:R-:W-:-:S04]  /*5100*/  LOP3.LUT R0, R0, R3, RZ, 0xfc, !PT ;  /* 0x0000000300007212 */ /* 0x000fc800078efcff */
[----:B------:R-:W-:-:S07]  /*5110*/  PRMT R4, R0, 0x7610, R4 ;  /* 0x0000761000047816 */ /* 0x000fce0000000004 */
.L_x_18152:
[----:B------:R-:W-:Y:S05]  /*5120*/  BSYNC B0 ;  /* 0x0000000000007941 */ /* 0x000fea0003800000 */
.L_x_18151:
[----:B------:R0:W-:Y:S01]  /*5130*/  STG.E.U8 desc[UR36][R8.64], R4 ;  /* 0x0000000408007986 */ /* 0x0001e2000c101124 */
[----:B------:R-:W-:Y:S01]  /*5140*/  IMAD.MOV.U32 R25, RZ, RZ, R23 ;  /* 0x000000ffff197224 */ /* 0x000fe200078e0017 */
[----:B------:R-:W-:Y:S06]  /*5150*/  BRA `(.L_x_18123) ;  /* 0x0000000000c87947 */ /* 0x000fec0003800000 */
.L_x_18145:
        /* <DEDUP_REMOVED lines=23> */
.L_x_18128:
        /* <DEDUP_REMOVED lines=16> */
.L_x_18156:
[----:B------:R-:W-:Y:S01]  /*53d0*/  IMAD.MOV.U32 R25, RZ, RZ, R23 ;  /* 0x000000ffff197224 */ /* 0x000fe200078e0017 */
[----:B------:R-:W-:Y:S06]  /*53e0*/  BRA `(.L_x_18123) ;  /* 0x0000000000247947 */ /* 0x000fec0003800000 */
.L_x_18155:
[----:B------:R-:W-:Y:S01]  /*53f0*/  PRMT R5, R5, 0x9910, RZ ;  /* 0x0000991005057816 */ /* 0x000fe200000000ff */
[----:B------:R-:W-:-:S04]  /*5400*/  IMAD.MOV.U32 R25, RZ, RZ, R23 ;  /* 0x000000ffff197224 */ /* 0x000fc800078e0017 */
[----:B------:R-:W-:-:S05]  /*5410*/  IMAD.MOV.U32 R4, RZ, RZ, R5 ;  /* 0x000000ffff047224 */ /* 0x000fca00078e0005 */
[----:B------:R-:W-:-:S05]  /*5420*/  SHF.R.S32.HI R5, RZ, 0x1f, R4 ;  /* 0x0000001fff057819 */ /* 0x000fca0000011404 */
[----:B------:R0:W-:Y:S01]  /*5430*/  STG.E.64 desc[UR36][R8.64], R4 ;  /* 0x0000000408007986 */ /* 0x0001e2000c101b24 */
[----:B------:R-:W-:Y:S05]  /*5440*/  BRA `(.L_x_18123) ;  /* 0x00000000000c7947 */ /* 0x000fea0003800000 */
.L_x_18154:
[----:B------:R-:W-:Y:S01]  /*5450*/  PRMT R3, R5, 0x9910, RZ ;  /* 0x0000991005037816 */ /* 0x000fe200000000ff */
[----:B------:R-:W-:-:S04]  /*5460*/  IMAD.MOV.U32 R25, RZ, RZ, R23 ;  /* 0x000000ffff197224 */ /* 0x000fc800078e0017 */
[----:B------:R0:W-:Y:S03]  /*5470*/  STG.E desc[UR36][R8.64], R3 ;  /* 0x0000000308007986 */ /* 0x0001e6000c101924 */
.L_x_18123:
[----:B------:R-:W-:Y:S05]  /*5480*/  BSYNC B6 ;  /* 0x0000000000067941 */ /* 0x000fea0003800000 */
.L_x_18122:
        /* <DEDUP_REMOVED lines=23> */
.L_x_18162:
[----:B-----5:R4:W-:Y:S01]  /*5600*/  STG.E.U8 desc[UR36][R8.64], R22 ;  /* 0x0000001608007986 */ /* 0x0209e2000c101124 */
[----:B------:R-:W-:Y:S05]  /*5610*/  BRA `(.L_x_18164) ;  /* 0x0000000c00647947 */ /* 0x000fea0003800000 */
.L_x_18161:
        /* <DEDUP_REMOVED lines=10> */
.L_x_18166:
[----:B-----5:R-:W-:-:S05]  /*56c0*/  PRMT R3, R22, 0x9910, RZ ;  /* 0x0000991016037816 */ /* 0x020fca00000000ff */
[----:B------:R2:W-:Y:S01]  /*56d0*/  STG.E desc[UR36][R8.64], R3 ;  /* 0x0000000308007986 */ /* 0x0005e2000c101924 */
[----:B------:R-:W-:Y:S05]  /*56e0*/  BRA `(.L_x_18164) ;  /* 0x0000000c00307947 */ /* 0x000fea0003800000 */
.L_x_18165:
[----:B-----5:R0:W-:Y:S01]  /*56f0*/  STG.E.U16 desc[UR36][R8.64], R22 ;  /* 0x0000001608007986 */ /* 0x0201e2000c101524 */
[----:B------:R-:W-:Y:S05]  /*5700*/  BRA `(.L_x_18164) ;  /* 0x0000000c00287947 */ /* 0x000fea0003800000 */
.L_x_18160:
        /* <DEDUP_REMOVED lines=9> */
.L_x_18168:
[----:B-----5:R-:W0:Y:S02]  /*57a0*/  I2F.S16 R0, R22 ;  /* 0x0000001600007306 */ /* 0x020e240000101400 */
[----:B0-----:R-:W-:-:S05]  /*57b0*/  F2FP.F16.F32.PACK_AB R0, RZ, R0 ;  /* 0x00000000ff00723e */ /* 0x001fca00000000ff */
[----:B------:R0:W-:Y:S01]  /*57c0*/  STG.E.U16 desc[UR36][R8.64], R0 ;  /* 0x0000000008007986 */ /* 0x0001e2000c101524 */
[----:B------:R-:W-:Y:S05]  /*57d0*/  BRA `(.L_x_18164) ;  /* 0x0000000800f47947 */ /* 0x000fea0003800000 */
.L_x_18167:
        /* <DEDUP_REMOVED lines=10> */
.L_x_18170:
[----:B-----5:R-:W0:Y:S02]  /*5880*/  I2F.S16 R22, R22 ;  /* 0x0000001600167306 */ /* 0x020e240000101400 */
[----:B0-----:R-:W-:-:S04]  /*5890*/  F2FP.F16.F32.PACK_AB R3, RZ, R22 ;  /* 0x00000016ff03723e */ /* 0x001fc800000000ff */
[----:B------:R-:W-:-:S05]  /*58a0*/  PRMT R3, R3, 0x5410, RZ ;  /* 0x0000541003037816 */ /* 0x000fca00000000ff */
[----:B------:R0:W-:Y:S01]  /*58b0*/  STG.E desc[UR36][R8.64], R3 ;  /* 0x0000000308007986 */ /* 0x0001e2000c101924 */
[----:B------:R-:W-:Y:S05]  /*58c0*/  BRA `(.L_x_18164) ;  /* 0x0000000800b87947 */ /* 0x000fea0003800000 */
.L_x_18169:
[----:B-----5:R-:W0:Y:S02]  /*58d0*/  I2F.F64.S16 R22, R22 ;  /* 0x0000001600167312 */ /* 0x020e240000101c00 */
[----:B0-----:R0:W-:Y:S01]  /*58e0*/  STG.E.64 desc[UR36][R8.64], R22 ;  /* 0x0000001608007986 */ /* 0x0011e2000c101b24 */
[----:B------:R-:W-:Y:S05]  /*58f0*/  BRA `(.L_x_18164) ;  /* 0x0000000800ac7947 */ /* 0x000fea0003800000 */
.L_x_18159:
        /* <DEDUP_REMOVED lines=13> */
.L_x_18173:
[----:B-----5:R-:W0:Y:S01]  /*59d0*/  I2F.F64.S16 R4, R22 ;  /* 0x0000001600047312 */ /* 0x020e220000101c00 */
[----:B------:R-:W-:-:S05]  /*59e0*/  CS2R R6, SRZ ;  /* 0x0000000000067805 */ /* 0x000fca000001ff00 */
[----:B0-----:R0:W-:Y:S01]  /*59f0*/  STG.E.128 desc[UR36][R8.64], R4 ;  /* 0x0000000408007986 */ /* 0x0011e2000c101d24 */
[----:B------:R-:W-:Y:S05]  /*5a00*/  BRA `(.L_x_18164) ;  /* 0x0000000800687947 */ /* 0x000fea0003800000 */
.L_x_18172:
        /* <DEDUP_REMOVED lines=21> */
.L_x_18177:
[----:B------:R-:W-:Y:S05]  /*5b60*/  BSYNC B0 ;  /* 0x0000000000007941 */ /* 0x000fea0003800000 */
.L_x_18176:
[----:B------:R-:W-:-:S05]  /*5b70*/  LOP3.LUT R5, R0, R5, RZ, 0xfc, !PT ;  /* 0x0000000500057212 */ /* 0x000fca00078efcff */
[----:B------:R0:W-:Y:S01]  /*5b80*/  STG.E.U8 desc[UR36][R8.64], R5 ;  /* 0x0000000508007986 */ /* 0x0001e2000c101124 */
[----:B------:R-:W-:Y:S05]  /*5b90*/  BRA `(.L_x_18164) ;  /* 0x0000000800047947 */ /* 0x000fea0003800000 */
.L_x_18175:
        /* <DEDUP_REMOVED lines=13> */
.L_x_18179:
[----:B------:R-:W-:Y:S01]  /*5c70*/  IMAD.MOV.U32 R0, RZ, RZ, 0x7f ;  /* 0x0000007fff007424 */ /* 0x000fe200078e00ff */
[----:B------:R-:W-:-:S04]  /*5c80*/  ISETP.GT.U32.AND P0, PT, R3, 0x7f800000, PT ;  /* 0x7f8000000300780c */ /* 0x000fc80003f04070 */
[----:B------:R-:W-:-:S09]  /*5c90*/  SEL R0, R0, 0x7c, P0 ;  /* 0x0000007c00007807 */ /* 0x000fd20000000000 */
.L_x_18180:
[----:B------:R-:W-:Y:S05]  /*5ca0*/  BSYNC B0 ;  /* 0x0000000000007941 */ /* 0x000fea0003800000 */
.L_x_18178:
[----:B------:R-:W-:-:S04]  /*5cb0*/  LOP3.LUT R3, R5, 0x80000000, RZ, 0xc0, !PT ;  /* 0x8000000005037812 */ /* 0x000fc800078ec0ff */
[----:B------:R-:W-:-:S04]  /*5cc0*/  SHF.R.U32.HI R3, RZ, 0x18, R3 ;  /* 0x00000018ff037819 */ /* 0x000fc80000011603 */
[----:B------:R-:W-:-:S05]  /*5cd0*/  LOP3.LUT R3, R0, R3, RZ, 0xfc, !PT ;  /* 0x0000000300037212 */ /* 0x000fca00078efcff */
[----:B------:R0:W-:Y:S01]  /*5ce0*/  STG.E.U8 desc[UR36][R8.64], R3 ;  /* 0x0000000308007986 */ /* 0x0001e2000c101124 */
[----:B------:R-:W-:Y:S05]  /*5cf0*/  BRA `(.L_x_18164) ;  /* 0x0000000400ac7947 */ /* 0x000fea0003800000 */
.L_x_18174:
[----:B-----5:R-:W0:Y:S02]  /*5d00*/  I2F.S16 R0, R22 ;  /* 0x0000001600007306 */ /* 0x020e240000101400 */
[----:B0-----:R-:W-:-:S05]  /*5d10*/  F2FP.BF16.F32.PACK_AB R0, RZ, R0 ;  /* 0x00000000ff00723e */ /* 0x001fca00000010ff */
[----:B------:R0:W-:Y:S01]  /*5d20*/  STG.E.U16 desc[UR36][R8.64], R0 ;  /* 0x0000000008007986 */ /* 0x0001e2000c101524 */
[----:B------:R-:W-:Y:S05]  /*5d30*/  BRA `(.L_x_18164) ;  /* 0x00000004009c7947 */ /* 0x000fea0003800000 */
.L_x_18171:
        /* <DEDUP_REMOVED lines=10> */
.L_x_18183:
        /* <DEDUP_REMOVED lines=17> */
.L_x_18186:
[----:B------:R-:W-:-:S04]  /*5ef0*/  LOP3.LUT R3, R5, 0x80000000, RZ, 0xc0, !PT ;  /* 0x8000000005037812 */ /* 0x000fc800078ec0ff */
[----:B------:R-:W-:-:S04]  /*5f00*/  SHF.R.U32.HI R3, RZ, 0x18, R3 ;  /* 0x00000018ff037819 */ /* 0x000fc80000011603 */
[----:B------:R-:W-:-:S04]  /*5f10*/  LOP3.LUT R0, R0, R3, RZ, 0xfc, !PT ;  /* 0x0000000300007212 */ /* 0x000fc800078efcff */
[----:B------:R-:W-:-:S07]  /*5f20*/  PRMT R4, R0, 0x7610, R4 ;  /* 0x0000761000047816 */ /* 0x000fce0000000004 */
.L_x_18185:
[----:B------:R-:W-:Y:S05]  /*5f30*/  BSYNC B0 ;  /* 0x0000000000007941 */ /* 0x000fea0003800000 */
.L_x_18184:
[----:B------:R0:W-:Y:S01]  /*5f40*/  STG.E.U8 desc[UR36][R8.64], R4 ;  /* 0x0000000408007986 */ /* 0x0001e2000c101124 */
[----:B------:R-:W-:Y:S05]  /*5f50*/  BRA `(.L_x_18164) ;  /* 0x0000000400147947 */ /* 0x000fea0003800000 */
.L_x_18182:
        /* <DEDUP_REMOVED lines=17> */
.L_x_18189:
[----:B------:R-:W-:-:S04]  /*6070*/  LOP3.LUT R3, R5, 0x80000000, RZ, 0xc0, !PT ;  /* 0x8000000005037812 */ /* 0x000fc800078ec0ff */
[----:B------:R-:W-:-:S04]  /*6080*/  SHF.R.U32.HI R3, RZ, 0x18, R3 ;  /* 0x00000018ff037819 */ /* 0x000fc80000011603 */
[----:B------:R-:W-:-:S04]  /*6090*/  LOP3.LUT R0, R0, R3, RZ, 0xfc, !PT ;  /* 0x0000000300007212 */ /* 0x000fc800078efcff */
[----:B------:R-:W-:-:S07]  /*60a0*/  PRMT R4, R0, 0x7610, R4 ;  /* 0x0000761000047816 */ /* 0x000fce0000000004 */
.L_x_18188:
[----:B------:R-:W-:Y:S05]  /*60b0*/  BSYNC B0 ;  /* 0x0000000000007941 */ /* 0x000fea0003800000 */
.L_x_18187:
[----:B------:R0:W-:Y:S01]  /*60c0*/  STG.E.U8 desc[UR36][R8.64], R4 ;  /* 0x0000000408007986 */ /* 0x0001e2000c101124 */
[----:B------:R-:W-:Y:S05]  /*60d0*/  BRA `(.L_x_18164) ;  /* 0x0000000000b47947 */ /* 0x000fea0003800000 */
.L_x_18181:
        /* <DEDUP_REMOVED lines=22> */
.L_x_18163:
        /* <DEDUP_REMOVED lines=16> */
.L_x_18192:
[----:B------:R-:W-:Y:S05]  /*6340*/  BRA `(.L_x_18164) ;  /* 0x0000000000187947 */ /* 0x000fea0003800000 */
.L_x_18191:
[----:B-----5:R-:W-:-:S04]  /*6350*/  PRMT R4, R22, 0x9910, RZ ;  /* 0x0000991016047816 */ /* 0x020fc800000000ff */
[----:B------:R-:W-:-:S05]  /*6360*/  SHF.R.S32.HI R5, RZ, 0x1f, R4 ;  /* 0x0000001fff057819 */ /* 0x000fca0000011404 */
[----:B------:R0:W-:Y:S01]  /*6370*/  STG.E.64 desc[UR36][R8.64], R4 ;  /* 0x0000000408007986 */ /* 0x0001e2000c101b24 */
[----:B------:R-:W-:Y:S05]  /*6380*/  BRA `(.L_x_18164) ;  /* 0x0000000000087947 */ /* 0x000fea0003800000 */
.L_x_18190:
[----:B-----5:R-:W-:-:S05]  /*6390*/  PRMT R3, R22, 0x9910, RZ ;  /* 0x0000991016037816 */ /* 0x020fca00000000ff */
[----:B------:R0:W-:Y:S02]  /*63a0*/  STG.E desc[UR36][R8.64], R3 ;  /* 0x0000000308007986 */ /* 0x0001e4000c101924 */
.L_x_18164:
        /* <DEDUP_REMOVED lines=23> */
.L_x_18196:
[----:B------:R0:W-:Y:S01]  /*6520*/  STG.E.U8 desc[UR36][R8.64], R18 ;  /* 0x0000001208007986 */ /* 0x0001e2000c101124 */
[----:B------:R-:W-:Y:S05]  /*6530*/  BRA `(.L_x_18198) ;  /* 0x0000000c00647947 */ /* 0x000fea0003800000 */
.L_x_18195:
        /* <DEDUP_REMOVED lines=10> */
.L_x_18200:
[----:B------:R-:W-:-:S05]  /*65e0*/  PRMT R3, R18, 0x9910, RZ ;  /* 0x0000991012037816 */ /* 0x000fca00000000ff */
[----:B------:R0:W-:Y:S01]  /*65f0*/  STG.E desc[UR36][R8.64], R3 ;  /* 0x0000000308007986 */ /* 0x0001e2000c101924 */
[----:B------:R-:W-:Y:S05]  /*6600*/  BRA `(.L_x_18198) ;  /* 0x0000000c00307947 */ /* 0x000fea0003800000 */
.L_x_18199:
[----:B------:R0:W-:Y:S01]  /*6610*/  STG.E.U16 desc[UR36][R8.64], R18 ;  /* 0x0000001208007986 */ /* 0x0001e2000c101524 */
[----:B------:R-:W-:Y:S05]  /*6620*/  BRA `(.L_x_18198) ;  /* 0x0000000c00287947 */ /* 0x000fea0003800000 */
.L_x_18194:
        /* <DEDUP_REMOVED lines=9> */
.L_x_18202:
[----:B------:R-:W0:Y:S02]  /*66c0*/  I2F.S16 R0, R18 ;  /* 0x0000001200007306 */ /* 0x000e240000101400 */
[----:B0-----:R-:W-:-:S05]  /*66d0*/  F2FP.F16.F32.PACK_AB R0, RZ, R0 ;  /* 0x00000000ff00723e */ /* 0x001fca00000000ff */
[----:B------:R0:W-:Y:S01]  /*66e0*/  STG.E.U16 desc[UR36][R8.64], R0 ;  /* 0x0000000008007986 */ /* 0x0001e2000c101524 */
[----:B------:R-:W-:Y:S05]  /*66f0*/  BRA `(.L_x_18198) ;  /* 0x0000000800f47947 */ /* 0x000fea0003800000 */
.L_x_18201:
        /* <DEDUP_REMOVED lines=10> */
.L_x_18204:
[----:B------:R-:W0:Y:S02]  /*67a0*/  I2F.S16 R18, R18 ;  /* 0x0000001200127306 */ /* 0x000e240000101400 */
[----:B0-----:R-:W-:-:S04]  /*67b0*/  F2FP.F16.F32.PACK_AB R3, RZ, R18 ;  /* 0x00000012ff03723e */ /* 0x001fc800000000ff */
[----:B------:R-:W-:-:S05]  /*67c0*/  PRMT R3, R3, 0x5410, RZ ;  /* 0x0000541003037816 */ /* 0x000fca00000000ff */
[----:B------:R0:W-:Y:S01]  /*67d0*/  STG.E desc[UR36][R8.64], R3 ;  /* 0x0000000308007986 */ /* 0x0001e2000c101924 */
[----:B------:R-:W-:Y:S05]  /*67e0*/  BRA `(.L_x_18198) ;  /* 0x0000000800b87947 */ /* 0x000fea0003800000 */
.L_x_18203:
[----:B------:R-:W0:Y:S02]  /*67f0*/  I2F.F64.S16 R4, R18 ;  /* 0x0000001200047312 */ /* 0x000e240000101c00 */
[----:B0-----:R0:W-:Y:S01]  /*6800*/  STG.E.64 desc[UR36][R8.64], R4 ;  /* 0x0000000408007986 */ /* 0x0011e2000c101b24 */
[----:B------:R-:W-:Y:S05]  /*6810*/  BRA `(.L_x_18198) ;  /* 0x0000000800ac7947 */ /* 0x000fea0003800000 */
.L_x_18193:
        /* <DEDUP_REMOVED lines=13> */
.L_x_18207:
[----:B------:R-:W0:Y:S01]  /*68f0*/  I2F.F64.S16 R4, R18 ;  /* 0x0000001200047312 */ /* 0x000e220000101c00 */
[----:B------:R-:W-:-:S05]  /*6900*/  CS2R R6, SRZ ;  /* 0x0000000000067805 */ /* 0x000fca000001ff00 */
[----:B0-----:R0:W-:Y:S01]  /*6910*/  STG.E.128 desc[UR36][R8.64], R4 ;  /* 0x0000000408007986 */ /* 0x0011e2000c101d24 */
[----:B------:R-:W-:Y:S05]  /*6920*/  BRA `(.L_x_18198) ;  /* 0x0000000800687947 */ /* 0x000fea0003800000 */
.L_x_18206:
        /* <DEDUP_REMOVED lines=21> */
.L_x_18211:
[----:B------:R-:W-:Y:S05]  /*6a80*/  BSYNC B0 ;  /* 0x0000000000007941 */ /* 0x000fea0003800000 */
.L_x_18210:
[----:B------:R-:W-:-:S05]  /*6a90*/  LOP3.LUT R5, R0, R5, RZ, 0xfc, !PT ;  /* 0x0000000500057212 */ /* 0x000fca00078efcff */
[----:B------:R0:W-:Y:S01]  /*6aa0*/  STG.E.U8 desc[UR36][R8.64], R5 ;  /* 0x0000000508007986 */ /* 0x0001e2000c101124 */
[----:B------:R-:W-:Y:S05]  /*6ab0*/  BRA `(.L_x_18198) ;  /* 0x0000000800047947 */ /* 0x000fea0003800000 */
.L_x_18209:
        /* <DEDUP_REMOVED lines=13> */
.L_x_18213:
[----:B------:R-:W-:Y:S01]  /*6b90*/  IMAD.MOV.U32 R0, RZ, RZ, 0x7f ;  /* 0x0000007fff007424 */ /* 0x000fe200078e00ff */
[----:B------:R-:W-:-:S04]  /*6ba0*/  ISETP.GT.U32.AND P0, PT, R3, 0x7f800000, PT ;  /* 0x7f8000000300780c */ /* 0x000fc80003f04070 */
[----:B------:R-:W-:-:S09]  /*6bb0*/  SEL R0, R0, 0x7c, P0 ;  /* 0x0000007c00007807 */ /* 0x000fd20000000000 */
.L_x_18214:
[----:B------:R-:W-:Y:S05]  /*6bc0*/  BSYNC B0 ;  /* 0x0000000000007941 */ /* 0x000fea0003800000 */
.L_x_18212:
[----:B------:R-:W-:-:S04]  /*6bd0*/  LOP3.LUT R3, R5, 0x80000000, RZ, 0xc0, !PT ;  /* 0x8000000005037812 */ /* 0x000fc800078ec0ff */
[----:B------:R-:W-:-:S04]  /*6be0*/  SHF.R.U32.HI R3, RZ, 0x18, R3 ;  /* 0x00000018ff037819 */ /* 0x000fc80000011603 */
[----:B------:R-:W-:-:S05]  /*6bf0*/  LOP3.LUT R3, R0, R3, RZ, 0xfc, !PT ;  /* 0x0000000300037212 */ /* 0x000fca00078efcff */
[----:B------:R0:W-:Y:S01]  /*6c00*/  STG.E.U8 desc[UR36][R8.64], R3 ;  /* 0x0000000308007986 */ /* 0x0001e2000c101124 */
[----:B------:R-:W-:Y:S05]  /*6c10*/  BRA `(.L_x_18198) ;  /* 0x0000000400ac7947 */ /* 0x000fea0003800000 */
.L_x_18208:
[----:B------:R-:W0:Y:S02]  /*6c20*/  I2F.S16 R0, R18 ;  /* 0x0000001200007306 */ /* 0x000e240000101400 */
[----:B0-----:R-:W-:-:S05]  /*6c30*/  F2FP.BF16.F32.PACK_AB R0, RZ, R0 ;  /* 0x00000000ff00723e */ /* 0x001fca00000010ff */
[----:B------:R0:W-:Y:S01]  /*6c40*/  STG.E.U16 desc[UR36][R8.64], R0 ;  /* 0x0000000008007986 */ /* 0x0001e2000c101524 */
[----:B------:R-:W-:Y:S05]  /*6c50*/  BRA `(.L_x_18198) ;  /* 0x00000004009c7947 */ /* 0x000fea0003800000 */
.L_x_18205:
        /* <DEDUP_REMOVED lines=10> */
.L_x_18217:
        /* <DEDUP_REMOVED lines=17> */
.L_x_18220:
[----:B------:R-:W-:-:S04]  /*6e10*/  LOP3.LUT R3, R5, 0x80000000, RZ, 0xc0, !PT ;  /* 0x8000000005037812 */ /* 0x000fc800078ec0ff */
[----:B------:R-:W-:-:S04]  /*6e20*/  SHF.R.U32.HI R3, RZ, 0x18, R3 ;  /* 0x00000018ff037819 */ /* 0x000fc80000011603 */
[----:B------:R-:W-:-:S04]  /*6e30*/  LOP3.LUT R0, R0, R3, RZ, 0xfc, !PT ;  /* 0x0000000300007212 */ /* 0x000fc800078efcff */
[----:B------:R-:W-:-:S07]  /*6e40*/  PRMT R4, R0, 0x7610, R4 ;  /* 0x0000761000047816 */ /* 0x000fce0000000004 */
.L_x_18219:
[----:B------:R-:W-:Y:S05]  /*6e50*/  BSYNC B0 ;  /* 0x0000000000007941 */ /* 0x000fea0003800000 */
.L_x_18218:
[----:B------:R3:W-:Y:S01]  /*6e60*/  STG.E.U8 desc[UR36][R8.64], R4 ;  /* 0x0000000408007986 */ /* 0x0007e2000c101124 */
[----:B------:R-:W-:Y:S05]  /*6e70*/  BRA `(.L_x_18198) ;  /* 0x0000000400147947 */ /* 0x000fea0003800000 */
.L_x_18216:
        /* <DEDUP_REMOVED lines=17> */
.L_x_18223:
[----:B------:R-:W-:-:S04]  /*6f90*/  LOP3.LUT R3, R5, 0x80000000, RZ, 0xc0, !PT ;  /* 0x8000000005037812 */ /* 0x000fc800078ec0ff */
[----:B------:R-:W-:-:S04]  /*6fa0*/  SHF.R.U32.HI R3, RZ, 0x18, R3 ;  /* 0x00000018ff037819 */ /* 0x000fc80000011603 */
[----:B------:R-:W-:-:S04]  /*6fb0*/  LOP3.LUT R0, R0, R3, RZ, 0xfc, !PT ;  /* 0x0000000300007212 */ /* 0x000fc800078efcff */
[----:B------:R-:W-:-:S07]  /*6fc0*/  PRMT R4, R0, 0x7610, R4 ;  /* 0x0000761000047816 */ /* 0x000fce0000000004 */
.L_x_18222:
[----:B------:R-:W-:Y:S05]  /*6fd0*/  BSYNC B0 ;  /* 0x0000000000007941 */ /* 0x000fea0003800000 */
.L_x_18221:
[----:B------:R0:W-:Y:S01]  /*6fe0*/  STG.E.U8 desc[UR36][R8.64], R4 ;  /* 0x0000000408007986 */ /* 0x0001e2000c101124 */
[----:B------:R-:W-:Y:S05]  /*6ff0*/  BRA `(.L_x_18198) ;  /* 0x0000000000b47947 */ /* 0x000fea0003800000 */
.L_x_18215:
        /* <DEDUP_REMOVED lines=22> */
.L_x_18197:
        /* <DEDUP_REMOVED lines=16> */
.L_x_18226:
[----:B------:R-:W-:Y:S05]  /*7260*/  BRA `(.L_x_18198) ;  /* 0x0000000000187947 */ /* 0x000fea0003800000 */
.L_x_18225:
[----:B------:R-:W-:-:S04]  /*7270*/  PRMT R4, R18, 0x9910, RZ ;  /* 0x0000991012047816 */ /* 0x000fc800000000ff */
[----:B------:R-:W-:-:S05]  /*7280*/  SHF.R.S32.HI R5, RZ, 0x1f, R4 ;  /* 0x0000001fff057819 */ /* 0x000fca0000011404 */
[----:B------:R1:W-:Y:S01]  /*7290*/  STG.E.64 desc[UR36][R8.64], R4 ;  /* 0x0000000408007986 */ /* 0x0003e2000c101b24 */
[----:B------:R-:W-:Y:S05]  /*72a0*/  BRA `(.L_x_18198) ;  /* 0x0000000000087947 */ /* 0x000fea0003800000 */
.L_x_18224:
[----:B------:R-:W-:-:S05]  /*72b0*/  PRMT R3, R18, 0x9910, RZ ;  /* 0x0000991012037816 */ /* 0x000fca00000000ff */
[----:B------:R2:W-:Y:S02]  /*72c0*/  STG.E desc[UR36][R8.64], R3 ;  /* 0x0000000308007986 */ /* 0x0005e4000c101924 */
.L_x_18198:
[----:B------:R-:W-:-:S07]  /*72d0*/  VIADD R25, R25, 0x80 ;  /* 0x0000008019197836 */ /* 0x000fce0000000000 */
.L_x_18158:
[----:B------:R-:W-:Y:S05]  /*72e0*/  BSYNC B6 ;  /* 0x0000000000067941 */ /* 0x000fea0003800000 */
.L_x_18157:
[----:B------:R-:W-:-:S13]  /*72f0*/  ISETP.GE.AND P0, PT, R25, R16, PT ;  /* 0x000000101900720c */ /* 0x000fda0003f06270 */
[----:B------:R-:W-:Y:S05]  /*7300*/  @P0 EXIT ;  /* 0x000000000000094d */ /* 0x000fea0003800000 */
[----:B01-34-:R-:W0:Y:S01]  /*7310*/  LDC.64 R4, c[0x0][0x218] ;  /* 0x00008600ff047b82 */ /* 0x01be220000000a00 */
[----:B------:R-:W-:Y:S01]  /*7320*/  PRMT R0, R17, 0x9910, RZ ;  /* 0x0000991011007816 */ /* 0x000fe200000000ff */
[----:B------:R-:W-:Y:S01]  /*7330*/  IMAD R2, R2, 0x200, R25 ;  /* 0x0000020002027824 */ /* 0x000fe200078e0219 */
[----:B------:R-:W-:Y:S02]  /*7340*/  ULDC UR4, c[0x0][0x238] ;  /* 0x00008e0000047ab9 */ /* 0x000fe40000000800 */
[----:B------:R-:W-:Y:S01]  /*7350*/  ISETP.GT.AND P1, PT, R0, 0x9, PT ;  /* 0x000000090000780c */ /* 0x000fe20003f24270 */
[----:B--2---:R-:W-:-:S05]  /*7360*/  IMAD R3, R2, UR4, RZ ;  /* 0x0000000402037c24 */ /* 0x004fca000f8e02ff */
        /* <DEDUP_REMOVED lines=13> */
.L_x_18230:
[----:B-----5:R-:W-:Y:S01]  /*7440*/  STG.E.U8 desc[UR36][R2.64], R19 ;  /* 0x0000001302007986 */ /* 0x020fe2000c101124 */
[----:B------:R-:W-:Y:S05]  /*7450*/  EXIT ;  /* 0x000000000000794d */ /* 0x000fea0003800000 */
.L_x_18229:
        /* <DEDUP_REMOVED lines=10> */
.L_x_18233:
[----:B-----5:R-:W-:-:S05]  /*7500*/  PRMT R5, R19, 0x9910, RZ ;  /* 0x0000991013057816 */ /* 0x020fca00000000ff */
[----:B------:R-:W-:Y:S01]  /*7510*/  STG.E desc[UR36][R2.64], R5 ;  /* 0x0000000502007986 */ /* 0x000fe2000c101924 */
[----:B------:R-:W-:Y:S05]  /*7520*/  EXIT ;  /* 0x000000000000794d */ /* 0x000fea0003800000 */
.L_x_18232:
[----:B-----5:R-:W-:Y:S01]  /*7530*/  STG.E.U16 desc[UR36][R2.64], R19 ;  /* 0x0000001302007986 */ /* 0x020fe2000c101524 */
[----:B------:R-:W-:Y:S05]  /*7540*/  EXIT ;  /* 0x000000000000794d */ /* 0x000fea0003800000 */
.L_x_18228:
        /* <DEDUP_REMOVED lines=9> */
.L_x_18235:
[----:B-----5:R-:W0:Y:S02]  /*75e0*/  I2F.S16 R0, R19 ;  /* 0x0000001300007306 */ /* 0x020e240000101400 */
[----:B0-----:R-:W-:-:S05]  /*75f0*/  F2FP.F16.F32.PACK_AB R0, RZ, R0 ;  /* 0x00000000ff00723e */ /* 0x001fca00000000ff */
[----:B------:R-:W-:Y:S01]  /*7600*/  STG.E.U16 desc[UR36][R2.64], R0 ;  /* 0x0000000002007986 */ /* 0x000fe2000c101524 */
[----:B------:R-:W-:Y:S05]  /*7610*/  EXIT ;  /* 0x000000000000794d */ /* 0x000fea0003800000 */
.L_x_18234:
        /* <DEDUP_REMOVED lines=10> */
.L_x_18237:
[----:B-----5:R-:W0:Y:S02]  /*76c0*/  I2F.S16 R19, R19 ;  /* 0x0000001300137306 */ /* 0x020e240000101400 */
[----:B0-----:R-:W-:-:S04]  /*76d0*/  F2FP.F16.F32.PACK_AB R5, RZ, R19 ;  /* 0x00000013ff05723e */ /* 0x001fc800000000ff */
[----:B------:R-:W-:-:S05]  /*76e0*/  PRMT R5, R5, 0x5410, RZ ;  /* 0x0000541005057816 */ /* 0x000fca00000000ff */
[----:B------:R-:W-:Y:S01]  /*76f0*/  STG.E desc[UR36][R2.64], R5 ;  /* 0x0000000502007986 */ /* 0x000fe2000c101924 */
[----:B------:R-:W-:Y:S05]  /*7700*/  EXIT ;  /* 0x000000000000794d */ /* 0x000fea0003800000 */
.L_x_18236:
[----:B-----5:R-:W0:Y:S02]  /*7710*/  I2F.F64.S16 R4, R19 ;  /* 0x0000001300047312 */ /* 0x020e240000101c00 */
[----:B0-----:R-:W-:Y:S01]  /*7720*/  STG.E.64 desc[UR36][R2.64], R4 ;  /* 0x0000000402007986 */ /* 0x001fe2000c101b24 */
[----:B------:R-:W-:Y:S05]  /*7730*/  EXIT ;  /* 0x000000000000794d */ /* 0x000fea0003800000 */
.L_x_18227:
        /* <DEDUP_REMOVED lines=13> */
.L_x_18240:
[----:B-----5:R-:W0:Y:S01]  /*7810*/  I2F.F64.S16 R4, R19 ;  /* 0x0000001300047312 */ /* 0x020e220000101c00 */
[----:B------:R-:W-:-:S05]  /*7820*/  CS2R R6, SRZ ;  /* 0x0000000000067805 */ /* 0x000fca000001ff00 */
[----:B0-----:R-:W-:Y:S01]  /*7830*/  STG.E.128 desc[UR36][R2.64], R4 ;  /* 0x0000000402007986 */ /* 0x001fe2000c101d24 */
[----:B------:R-:W-:Y:S05]  /*7840*/  EXIT ;  /* 0x000000000000794d */ /* 0x000fea0003800000 */
.L_x_18239:
        /* <DEDUP_REMOVED lines=21> */
.L_x_18244:
[----:B------:R-:W-:Y:S05]  /*79a0*/  BSYNC B0 ;  /* 0x0000000000007941 */ /* 0x000fea0003800000 */
.L_x_18243:
[----:B------:R-:W-:-:S05]  /*79b0*/  LOP3.LUT R5, R0, R5, RZ, 0xfc, !PT ;  /* 0x0000000500057212 */ /* 0x000fca00078efcff */
[----:B------:R-:W-:Y:S01]  /*79c0*/  STG.E.U8 desc[UR36][R2.64], R5 ;  /* 0x0000000502007986 */ /* 0x000fe2000c101124 */
[----:B------:R-:W-:Y:S05]  /*79d0*/  EXIT ;  /* 0x000000000000794d */ /* 0x000fea0003800000 */
.L_x_18242:
        /* <DEDUP_REMOVED lines=13> */
.L_x_18246:
[----:B------:R-:W-:Y:S01]  /*7ab0*/  IMAD.MOV.U32 R0, RZ, RZ, 0x7f ;  /* 0x0000007fff007424 */ /* 0x000fe200078e00ff */
[----:B------:R-:W-:-:S04]  /*7ac0*/  ISETP.GT.U32.AND P0, PT, R4, 0x7f800000, PT ;  /* 0x7f8000000400780c */ /* 0x000fc80003f04070 */
[----:B------:R-:W-:-:S09]  /*7ad0*/  SEL R0, R0, 0x7c, P0 ;  /* 0x0000007c00007807 */ /* 0x000fd20000000000 */
.L_x_18247:
[----:B------:R-:W-:Y:S05]  /*7ae0*/  BSYNC B0 ;  /* 0x0000000000007941 */ /* 0x000fea0003800000 */
.L_x_18245:
[----:B------:R-:W-:-:S04]  /*7af0*/  LOP3.LUT R4, R19, 0x80000000, RZ, 0xc0, !PT ;  /* 0x8000000013047812 */ /* 0x000fc800078ec0ff */
[----:B------:R-:W-:-:S04]  /*7b00*/  SHF.R.U32.HI R5, RZ, 0x18, R4 ;  /* 0x00000018ff057819 */ /* 0x000fc80000011604 */
[----:B------:R-:W-:-:S05]  /*7b10*/  LOP3.LUT R5, R0, R5, RZ, 0xfc, !PT ;  /* 0x0000000500057212 */ /* 0x000fca00078efcff */
[----:B------:R-:W-:Y:S01]  /*7b20*/  STG.E.U8 desc[UR36][R2.64], R5 ;  /* 0x0000000502007986 */ /* 0x000fe2000c101124 */
[----:B------:R-:W-:Y:S05]  /*7b30*/  EXIT ;  /* 0x000000000000794d */ /* 0x000fea0003800000 */
.L_x_18241:
[----:B-----5:R-:W0:Y:S02]  /*7b40*/  I2F.S16 R0, R19 ;  /* 0x0000001300007306 */ /* 0x020e240000101400 */
[----:B0-----:R-:W-:-:S05]  /*7b50*/  F2FP.BF16.F32.PACK_AB R0, RZ, R0 ;  /* 0x00000000ff00723e */ /* 0x001fca00000010ff */
[----:B------:R-:W-:Y:S01]  /*7b60*/  STG.E.U16 desc[UR36][R2.64], R0 ;  /* 0x0000000002007986 */ /* 0x000fe2000c101524 */
[----:B------:R-:W-:Y:S05]  /*7b70*/  EXIT ;  /* 0x000000000000794d */ /* 0x000fea0003800000 */
.L_x_18238:
        /* <DEDUP_REMOVED lines=10> */
.L_x_18250:
        /* <DEDUP_REMOVED lines=17> */
.L_x_18253:
[----:B------:R-:W-:-:S04]  /*7d30*/  LOP3.LUT R0, R19, 0x80000000, RZ, 0xc0, !PT ;  /* 0x8000000013007812 */ /* 0x000fc800078ec0ff */
[----:B------:R-:W-:-:S04]  /*7d40*/  SHF.R.U32.HI R5, RZ, 0x18, R0 ;  /* 0x00000018ff057819 */ /* 0x000fc80000011600 */
[----:B------:R-:W-:-:S04]  /*7d50*/  LOP3.LUT R4, R4, R5, RZ, 0xfc, !PT ;  /* 0x0000000504047212 */ /* 0x000fc800078efcff */
[----:B------:R-:W-:-:S07]  /*7d60*/  PRMT R0, R4, 0x7610, R0 ;  /* 0x0000761004007816 */ /* 0x000fce0000000000 */
.L_x_18252:
[----:B------:R-:W-:Y:S05]  /*7d70*/  BSYNC B0 ;  /* 0x0000000000007941 */ /* 0x000fea0003800000 */
.L_x_18251:
[----:B------:R-:W-:Y:S01]  /*7d80*/  STG.E.U8 desc[UR36][R2.64], R0 ;  /* 0x0000000002007986 */ /* 0x000fe2000c101124 */
[----:B------:R-:W-:Y:S05]  /*7d90*/  EXIT ;  /* 0x000000000000794d */ /* 0x000fea0003800000 */
.L_x_18249:
        /* <DEDUP_REMOVED lines=17> */
.L_x_18256:
[----:B------:R-:W-:-:S04]  /*7eb0*/  LOP3.LUT R0, R19, 0x80000000, RZ, 0xc0, !PT ;  /* 0x8000000013007812 */ /* 0x000fc800078ec0ff */
[----:B------:R-:W-:-:S04]  /*7ec0*/  SHF.R.U32.HI R5, RZ, 0x18, R0 ;  /* 0x00000018ff057819 */ /* 0x000fc80000011600 */
[----:B------:R-:W-:-:S04]  /*7ed0*/  LOP3.LUT R4, R4, R5, RZ, 0xfc, !PT ;  /* 0x0000000504047212 */ /* 0x000fc800078efcff */
[----:B------:R-:W-:-:S07]  /*7ee0*/  PRMT R0, R4, 0x7610, R0 ;  /* 0x0000761004007816 */ /* 0x000fce0000000000 */
.L_x_18255:
[----:B------:R-:W-:Y:S05]  /*7ef0*/  BSYNC B0 ;  /* 0x0000000000007941 */ /* 0x000fea0003800000 */
.L_x_18254:
[----:B------:R-:W-:Y:S01]  /*7f00*/  STG.E.U8 desc[UR36][R2.64], R0 ;  /* 0x0000000002007986 */ /* 0x000fe2000c101124 */
[----:B------:R-:W-:Y:S05]  /*7f10*/  EXIT ;  /* 0x000000000000794d */ /* 0x000fea0003800000 */
.L_x_18248:
        /* <DEDUP_REMOVED lines=22> */
.L_x_18231:
        /* <DEDUP_REMOVED lines=16> */
.L_x_18259:
[----:B------:R-:W-:Y:S05]  /*8180*/  EXIT ;  /* 0x000000000000794d */ /* 0x000fea0003800000 */
.L_x_18258:
[----:B-----5:R-:W-:-:S04]  /*8190*/  PRMT R4, R19, 0x9910, RZ ;  /* 0x0000991013047816 */ /* 0x020fc800000000ff */
[----:B------:R-:W-:-:S05]  /*81a0*/  SHF.R.S32.HI R5, RZ, 0x1f, R4 ;  /* 0x0000001fff057819 */ /* 0x000fca0000011404 */
[----:B------:R-:W-:Y:S01]  /*81b0*/  STG.E.64 desc[UR36][R2.64], R4 ;  /* 0x0000000402007986 */ /* 0x000fe2000c101b24 */
[----:B------:R-:W-:Y:S05]  /*81c0*/  EXIT ;  /* 0x000000000000794d */ /* 0x000fea0003800000 */
.L_x_18257:
[----:B-----5:R-:W-:-:S05]  /*81d0*/  PRMT R5, R19, 0x9910, RZ ;  /* 0x0000991013057816 */ /* 0x020fca00000000ff */
[----:B------:R-:W-:Y:S01]  /*81e0*/  STG.E desc[UR36][R2.64], R5 ;  /* 0x0000000502007986 */ /* 0x000fe2000c101924 */
[----:B------:R-:W-:Y:S05]  /*81f0*/  EXIT ;  /* 0x000000000000794d */ /* 0x000fea0003800000 */
.L_x_18260:
        /* <DEDUP_REMOVED lines=16> */
.L_x_57389:


//--------------------- .text._ZN2at6native18elementwise_kernelILi128ELi4EZNS0_22gpu_kernel_impl_nocastINS0_13BUnaryFunctorIsssZZZNS0_16fmod_kernel_cudaERNS_18TensorIteratorBaseEENKUlvE_clEvENKUlvE3_clEvEUlssE_EEEEvS5_RKT_EUliE_EEviT1_ --------------------------
	.section	.text._ZN2at6native18elementwise_kernelILi128ELi4EZNS0_22gpu_kernel_impl_nocastINS0_13BUnaryFunctorIsssZZZNS0_16fmod_kernel_cudaERNS_18TensorIteratorBaseEENKUlvE_clEvENKUlvE3_clEvEUlssE_EEEEvS5_RKT_EUliE_EEviT1_,"ax",@progbits
	.align	128
        .global         _ZN2at6native18elementwise_kernelILi128ELi4EZNS0_22gpu_kernel_impl_nocastINS0_13BUnaryFunctorIsssZZZNS0_16fmod_kernel_cudaERNS_18TensorIteratorBaseEENKUlvE_clEvENKUlvE3_clEvEUlssE_EEEEvS5_RKT_EUliE_EEviT1_
        .type           _ZN2at6native18elementwise_kernelILi128ELi4EZNS0_22gpu_kernel_impl_nocastINS0_13BUnaryFunctorIsssZZZNS0_16fmod_kernel_cudaERNS_18TensorIteratorBaseEENKUlvE_clEvENKUlvE3_clEvEUlssE_EEEEvS5_RKT_EUliE_EEviT1_,@function
        .size           _ZN2at6native18elementwise_kernelILi128ELi4EZNS0_22gpu_kernel_impl_nocastINS0_13BUnaryFunctorIsssZZZNS0_16fmod_kernel_cudaERNS_18TensorIteratorBaseEENKUlvE_clEvENKUlvE3_clEvEUlssE_EEEEvS5_RKT_EUliE_EEviT1_,(.L_x_57390 - _ZN2at6native18elementwise_kernelILi128ELi4EZNS0_22gpu_kernel_impl_nocastINS0_13BUnaryFunctorIsssZZZNS0_16fmod_kernel_cudaERNS_18TensorIteratorBaseEENKUlvE_clEvENKUlvE3_clEvEUlssE_EEEEvS5_RKT_EUliE_EEviT1_)
        .other          _ZN2at6native18elementwise_kernelILi128ELi4EZNS0_22gpu_kernel_impl_nocastINS0_13BUnaryFunctorIsssZZZNS0_16fmod_kernel_cudaERNS_18TensorIteratorBaseEENKUlvE_clEvENKUlvE3_clEvEUlssE_EEEEvS5_RKT_EUliE_EEviT1_,@"STO_CUDA_ENTRY STV_DEFAULT"
_ZN2at6native18elementwise_kernelILi128ELi4EZNS0_22gpu_kernel_impl_nocastINS0_13BUnaryFunctorIsssZZZNS0_16fmod_kernel_cudaERNS_18TensorIteratorBaseEENKUlvE_clEvENKUlvE3_clEvEUlssE_EEEEvS5_RKT_EUliE_EEviT1_:
.text._ZN2at6native18elementwise_kernelILi128ELi4EZNS0_22gpu_kernel_impl_nocastINS0_13BUnaryFunctorIsssZZZNS0_16fmod_kernel_cudaERNS_18TensorIteratorBaseEENKUlvE_clEvENKUlvE3_clEvEUlssE_EEEEvS5_RKT_EUliE_EEviT1_:
        /* <DEDUP_REMOVED lines=10> */
[----:B------:R-:W-:Y:S02]  /*00a0*/  CS2R R2, SRZ ;  /* 0x0000000000027805 */ /* 0x000fe4000001ff00 */
[----:B0-----:R-:W-:-:S13]  /*00b0*/  ISETP.NE.AND P0, PT, R8, RZ, PT ;  /* 0x000000ff0800720c */ /* 0x001fda0003f05270 */
[----:B------:R-:W-:Y:S05]  /*00c0*/  @!P0 BRA `(.L_x_18263) ;  /* 0x0000001000a88947 */ /* 0x000fea0003800000 */
[----:B------:R-:W-:Y:S01]  /*00d0*/  HFMA2.MMA R2, -RZ, RZ, 0, 0 ;  /* 0x00000000ff027435 */ /* 0x000fe200000001ff */
[----:B------:R-:W-:Y:S01]  /*00e0*/  MOV R3, R0 ;  /* 0x0000000000037202 */ /* 0x000fe20000000f00 */
[----:B------:R-:W-:Y:S01]  /*00f0*/  ULDC.64 UR8, c[0x0][0x220] ;  /* 0x0000880000087ab9 */ /* 0x000fe20000000a00 */
[----:B------:R-:W-:Y:S01]  /*0100*/  ISETP.NE.AND P0, PT, R8, 0x1, PT ;  /* 0x000000010800780c */ /* 0x000fe20003f05270 */
[----:B------:R-:W-:-:S06]  /*0110*/  ULDC UR7, c[0x0][0x21c] ;  /* 0x0000870000077ab9 */ /* 0x000fcc0000000800 */
        /* <DEDUP_REMOVED lines=279> */
[----:B------:R-:W-:Y:S02]  /*1290*/  @P0 IMAD.MOV.U32 R8, RZ, RZ, RZ ;  /* 0x000000ffff080224 */ /* 0x000fe400078e00ff */
        /* <DEDUP_REMOVED lines=13> */
.L_x_18263:
[----:B------:R-:W-:Y:S02]  /*1370*/  ULDC.64 UR8, c[0x0][0x418] ;  /* 0x0001060000087ab9 */ /* 0x000fe40000000a00 */
[----:B------:R-:W-:-:S04]  /*1380*/  IADD3 R4, P0, R2, UR8, RZ ;  /* 0x0000000802047c10 */ /* 0x000fc8000ff1e0ff */
[----:B------:R-:W-:Y:S01]  /*1390*/  IADD3.X R5, RZ, UR9, RZ, P0, !PT ;  /* 0x00000009ff057c10 */ /* 0x000fe200087fe4ff */
[----:B------:R-:W0:Y:S01]  /*13a0*/  LDC.U16 R2, c[0x0][0x422] ;  /* 0x00010880ff027b82 */ /* 0x000e220000000400 */
[----:B------:R-:W-:-:S03]  /*13b0*/  ULDC.64 UR8, c[0x0][0x410] ;  /* 0x0001040000087ab9 */ /* 0x000fc60000000a00 */
[----:B------:R1:W2:Y:S01]  /*13c0*/  LDG.E.S16 R4, desc[UR4][R4.64] ;  /* 0x0000000404047981 */ /* 0x0002a2000c1e1700 */
[----:B------:R-:W-:Y:S02]  /*13d0*/  IADD3 R0, R0, 0x80, RZ ;  /* 0x0000008000007810 */ /* 0x000fe40007ffe0ff */
[----:B0-----:R-:W-:-:S04]  /*13e0*/  PRMT R8, R2, 0x9910, RZ ;  /* 0x0000991002087816 */ /* 0x001fc800000000ff */
[-C--:B------:R-:W-:Y:S02]  /*13f0*/  IABS R10, R8.reuse ;  /* 0x00000008000a7213 */ /* 0x080fe40000000000 */
[----:B------:R-:W-:Y:S02]  /*1400*/  IABS R9, R8 ;  /* 0x0000000800097213 */ /* 0x000fe40000000000 */
[----:B------:R-:W0:Y:S02]  /*1410*/  I2F.RP R2, R10 ;  /* 0x0000000a00027306 */ /* 0x000e240000209400 */
[----:B------:R-:W-:-:S06]  /*1420*/  IADD3 R9, RZ, -R9, RZ ;  /* 0x80000009ff097210 */ /* 0x000fcc0007ffe0ff */
[----:B0-----:R-:W0:Y:S02]  /*1430*/  MUFU.RCP R2, R2 ;  /* 0x0000000200027308 */ /* 0x001e240000001000 */
[----:B0-----:R-:W-:-:S06]  /*1440*/  IADD3 R6, R2, 0xffffffe, RZ ;  /* 0x0ffffffe02067810 */ /* 0x001fcc0007ffe0ff */
[----:B------:R0:W1:Y:S02]  /*1450*/  F2I.FTZ.U32.TRUNC.NTZ R7, R6 ;  /* 0x0000000600077305 */ /* 0x000064000021f000 */
[----:B0-----:R-:W-:Y:S01]  /*1460*/  MOV R6, RZ ;  /* 0x000000ff00067202 */ /* 0x001fe20000000f00 */
[----:B-1----:R-:W-:-:S04]  /*1470*/  IMAD.MOV R5, RZ, RZ, -R7 ;  /* 0x000000ffff057224 */ /* 0x002fc800078e0a07 */
[----:B------:R-:W-:-:S04]  /*1480*/  IMAD R5, R5, R10, RZ ;  /* 0x0000000a05057224 */ /* 0x000fc800078e02ff */
[----:B------:R-:W-:Y:S01]  /*1490*/  IMAD.HI.U32 R7, R7, R5, R6 ;  /* 0x0000000507077227 */ /* 0x000fe200078e0006 */
[----:B------:R-:W-:Y:S02]  /*14a0*/  MOV R5, R9 ;  /* 0x0000000900057202 */ /* 0x000fe40000000f00 */
[----:B--2---:R-:W-:Y:S02]  /*14b0*/  IABS R2, R4 ;  /* 0x0000000400027213 */ /* 0x004fe40000000000 */
[----:B------:R-:W-:-:S03]  /*14c0*/  ISETP.GE.AND P1, PT, R4, RZ, PT ;  /* 0x000000ff0400720c */ /* 0x000fc60003f26270 */
[----:B------:R-:W-:-:S04]  /*14d0*/  IMAD.HI.U32 R7, R7, R2, RZ ;  /* 0x0000000207077227 */ /* 0x000fc800078e00ff */
[----:B------:R-:W-:-:S05]  /*14e0*/  IMAD R7, R7, R5, R2 ;  /* 0x0000000507077224 */ /* 0x000fca00078e0202 */
[----:B------:R-:W-:-:S13]  /*14f0*/  ISETP.GT.U32.AND P0, PT, R10, R7, PT ;  /* 0x000000070a00720c */ /* 0x000fda0003f04070 */
[----:B------:R-:W-:Y:S02]  /*1500*/  @!P0 IADD3 R7, R7, -R10, RZ ;  /* 0x8000000a07078210 */ /* 0x000fe40007ffe0ff */
[----:B------:R-:W-:Y:S02]  /*1510*/  ISETP.NE.AND P0, PT, R8, RZ, PT ;  /* 0x000000ff0800720c */ /* 0x000fe40003f05270 */
[----:B------:R-:W-:-:S13]  /*1520*/  ISETP.GT.U32.AND P2, PT, R10, R7, PT ;  /* 0x000000070a00720c */ /* 0x000fda0003f44070 */
[----:B------:R-:W-:Y:S01]  /*1530*/  @!P2 IMAD.IADD R7, R7, 0x1, -R10 ;  /* 0x000000010707a824 */ /* 0x000fe200078e0a0a */
[----:B------:R-:W-:-:S04]  /*1540*/  IADD3 R2, P2, R3, UR8, RZ ;  /* 0x0000000803027c10 */ /* 0x000fc8000ff5e0ff */
[----:B------:R-:W-:Y:S02]  /*1550*/  @!P1 IADD3 R7, -R7, RZ, RZ ;  /* 0x000000ff07079210 */ /* 0x000fe40007ffe1ff */
[----:B------:R-:W-:Y:S02]  /*1560*/  IADD3.X R3, RZ, UR9, RZ, P2, !PT ;  /* 0x00000009ff037c10 */ /* 0x000fe400097fe4ff */
[----:B------:R-:W-:-:S05]  /*1570*/  @!P0 LOP3.LUT R7, RZ, R8, RZ, 0x33, !PT ;  /* 0x00000008ff078212 */ /* 0x000fca00078e33ff */
[----:B------:R0:W-:Y:S02]  /*1580*/  STG.E.U16 desc[UR4][R2.64], R7 ;  /* 0x0000000702007986 */ /* 0x0001e4000c101504 */
.L_x_18262:
[----:B------:R-:W-:Y:S05]  /*1590*/  BSYNC B0 ;  /* 0x0000000000007941 */ /* 0x000fea0003800000 */
.L_x_18261:
[----:B------:R-:W-:Y:S01]  /*15a0*/  ISETP.GE.AND P0, PT, R0, UR6, PT ;  /* 0x0000000600007c0c */ /* 0x000fe2000bf06270 */
[----:B------:R-:W-:-:S12]  /*15b0*/  BSSY B0, `(.L_x_18264) ;  /* 0x00002a8000007945 */ /* 0x000fd80003800000 */
[----:B------:R-:W-:Y:S05]  /*15c0*/  @P0 BRA `(.L_x_18265) ;  /* 0x0000002800980947 */ /* 0x000fea0003800000 */
[----:B------:R-:W1:Y:S01]  /*15d0*/  LDC R8, c[0x0][0x218] ;  /* 0x00008600ff087b82 */ /* 0x000e620000000800 */
[----:B0-----:R-:W-:Y:S02]  /*15e0*/  CS2R R2, SRZ ;  /* 0x0000000000027805 */ /* 0x001fe4000001ff00 */
[----:B-1----:R-:W-:-:S13]  /*15f0*/  ISETP.NE.AND P0, PT, R8, RZ, PT ;  /* 0x000000ff0800720c */ /* 0x002fda0003f05270 */
[----:B------:R-:W-:Y:S05]  /*1600*/  @!P0 BRA `(.L_x_18266) ;  /* 0x0000001000a88947 */ /* 0x000fea0003800000 */
[----:B------:R-:W-:Y:S01]  /*1610*/  MOV R2, RZ ;  /* 0x000000ff00027202 */ /* 0x000fe20000000f00 */
[----:B------:R-:W-:Y:S01]  /*1620*/  IMAD.MOV.U32 R3, RZ, RZ, R0 ;  /* 0x000000ffff037224 */ /* 0x000fe200078e0000 */
        /* <DEDUP_REMOVED lines=296> */
.L_x_18266:
        /* <DEDUP_REMOVED lines=13> */
[----:B0-----:R-:W-:-:S06]  /*2980*/  VIADD R6, R2, 0xffffffe ;  /* 0x0ffffffe02067836 */ /* 0x001fcc0000000000 */
[----:B------:R0:W3:Y:S02]  /*2990*/  F2I.FTZ.U32.TRUNC.NTZ R7, R6 ;  /* 0x0000000600077305 */ /* 0x0000e4000021f000 */
[----:B0-----:R-:W-:Y:S02]  /*29a0*/  MOV R6, RZ ;  /* 0x000000ff00067202 */ /* 0x001fe40000000f00 */
[----:B---3--:R-:W-:-:S05]  /*29b0*/  IADD3 R10, RZ, -R7, RZ ;  /* 0x80000007ff0a7210 */ /* 0x008fca0007ffe0ff */
[----:B-1----:R-:W-:-:S04]  /*29c0*/  IMAD R5, R10, R9, RZ ;  /* 0x000000090a057224 */ /* 0x002fc800078e02ff */
[----:B------:R-:W-:Y:S01]  /*29d0*/  IMAD.HI.U32 R10, R7, R5, R6 ;  /* 0x00000005070a7227 */ /* 0x000fe200078e0006 */
[----:B------:R-:W-:Y:S02]  /*29e0*/  MOV R7, R12 ;  /* 0x0000000c00077202 */ /* 0x000fe40000000f00 */
[----:B--2---:R-:W-:Y:S02]  /*29f0*/  IABS R11, R4 ;  /* 0x00000004000b7213 */ /* 0x004fe40000000000 */
[----:B------:R-:W-:Y:S02]  /*2a00*/  ISETP.GE.AND P1, PT, R4, RZ, PT ;  /* 0x000000ff0400720c */ /* 0x000fe40003f26270 */
[----:B------:R-:W-:-:S05]  /*2a10*/  MOV R5, R11 ;  /* 0x0000000b00057202 */ /* 0x000fca0000000f00 */
[----:B------:R-:W-:-:S04]  /*2a20*/  IMAD.HI.U32 R2, R10, R5, RZ ;  /* 0x000000050a027227 */ /* 0x000fc800078e00ff */
[----:B------:R-:W-:-:S05]  /*2a30*/  IMAD R2, R2, R7, R5 ;  /* 0x0000000702027224 */ /* 0x000fca00078e0205 */
[----:B------:R-:W-:-:S13]  /*2a40*/  ISETP.GT.U32.AND P0, PT, R9, R2, PT ;  /* 0x000000020900720c */ /* 0x000fda0003f04070 */
[----:B------:R-:W-:Y:S01]  /*2a50*/  @!P0 IMAD.IADD R2, R2, 0x1, -R9 ;  /* 0x0000000102028824 */ /* 0x000fe200078e0a09 */
[----:B------:R-:W-:-:S04]  /*2a60*/  ISETP.NE.AND P0, PT, R8, RZ, PT ;  /* 0x000000ff0800720c */ /* 0x000fc80003f05270 */
[----:B------:R-:W-:-:S13]  /*2a70*/  ISETP.GT.U32.AND P2, PT, R9, R2, PT ;  /* 0x000000020900720c */ /* 0x000fda0003f44070 */
[----:B------:R-:W-:-:S04]  /*2a80*/  @!P2 IADD3 R2, R2, -R9, RZ ;  /* 0x800000090202a210 */ /* 0x000fc80007ffe0ff */
[----:B------:R-:W-:Y:S02]  /*2a90*/  MOV R5, R2 ;  /* 0x0000000200057202 */ /* 0x000fe40000000f00 */
[----:B------:R-:W-:Y:S02]  /*2aa0*/  IADD3 R2, P2, R3, UR8, RZ ;  /* 0x0000000803027c10 */ /* 0x000fe4000ff5e0ff */
[----:B------:R-:W-:Y:S02]  /*2ab0*/  @!P1 IADD3 R5, -R5, RZ, RZ ;  /* 0x000000ff05059210 */ /* 0x000fe40007ffe1ff */
[----:B------:R-:W-:Y:S02]  /*2ac0*/  IADD3.X R3, RZ, UR9, RZ, P2, !PT ;  /* 0x00000009ff037c10 */ /* 0x000fe400097fe4ff */
[----:B------:R-:W-:Y:S02]  /*2ad0*/  @!P0 LOP3.LUT R5, RZ, R8, RZ, 0x33, !PT ;  /* 0x00000008ff058212 */ /* 0x000fe400078e33ff */
[----:B------:R-:W-:-:S03]  /*2ae0*/  ISETP.GE.AND P0, PT, R0, UR6, PT ;  /* 0x0000000600007c0c */ /* 0x000fc6000bf06270 */
[----:B------:R1:W-:Y:S10]  /*2af0*/  STG.E.U16 desc[UR4][R2.64], R5 ;  /* 0x0000000502007986 */ /* 0x0003f4000c101504 */
[----:B------:R-:W-:Y:S05]  /*2b00*/  @P0 BRA `(.L_x_18265) ;  /* 0x0000001400480947 */ /* 0x000fea0003800000 */
[----:B------:R-:W0:Y:S01]  /*2b10*/  LDC R8, c[0x0][0x218] ;  /* 0x00008600ff087b82 */ /* 0x000e220000000800 */
[----:B-1----:R-:W-:Y:S02]  /*2b20*/  CS2R R2, SRZ ;  /* 0x0000000000027805 */ /* 0x002fe4000001ff00 */
[----:B0-----:R-:W-:-:S13]  /*2b30*/  ISETP.NE.AND P0, PT, R8, RZ, PT ;  /* 0x000000ff0800720c */ /* 0x001fda0003f05270 */
[----:B------:R-:W-:Y:S05]  /*2b40*/  @!P0 BRA `(.L_x_18267) ;  /* 0x0000001000a88947 */ /* 0x000fea0003800000 */
[----:B------:R-:W-:Y:S01]  /*2b50*/  MOV R3, R0 ;  /* 0x0000000000037202 */ /* 0x000fe20000000f00 */
        /* <DEDUP_REMOVED lines=297> */
.L_x_18267:
        /* <DEDUP_REMOVED lines=10> */
[----:B------:R-:W0:Y:S03]  /*3e90*/  I2F.RP R2, R9 ;  /* 0x0000000900027306 */ /* 0x000e260000209400 */
[----:B------:R-:W-:-:S05]  /*3ea0*/  IMAD.MOV R12, RZ, RZ, -R12 ;  /* 0x000000ffff0c7224 */ /* 0x000fca00078e0a0c */
[----:B0-----:R-:W0:Y:S02]  /*3eb0*/  MUFU.RCP R2, R2 ;  /* 0x0000000200027308 */ /* 0x001e240000001000 */
[----:B0-----:R-:W-:-:S06]  /*3ec0*/  IADD3 R6, R2, 0xffffffe, RZ ;  /* 0x0ffffffe02067810 */ /* 0x001fcc0007ffe0ff */
        /* <DEDUP_REMOVED lines=12> */
[----:B------:R-:W-:Y:S02]  /*3f90*/  @!P0 IADD3 R2, R2, -R9, RZ ;  /* 0x8000000902028210 */ /* 0x000fe40007ffe0ff */
[----:B------:R-:W-:Y:S02]  /*3fa0*/  ISETP.NE.AND P0, PT, R8, RZ, PT ;  /* 0x000000ff0800720c */ /* 0x000fe40003f05270 */
[----:B------:R-:W-:-:S13]  /*3fb0*/  ISETP.GT.U32.AND P2, PT, R9, R2, PT ;  /* 0x000000020900720c */ /* 0x000fda0003f44070 */
[----:B------:R-:W-:-:S05]  /*3fc0*/  @!P2 IADD3 R2, R2, -R9, RZ ;  /* 0x800000090202a210 */ /* 0x000fca0007ffe0ff */
[----:B------:R-:W-:Y:S01]  /*3fd0*/  IMAD.MOV.U32 R5, RZ, RZ, R2 ;  /* 0x000000ffff057224 */ /* 0x000fe200078e0002 */
[----:B------:R-:W-:-:S04]  /*3fe0*/  IADD3 R2, P2, R3, UR8, RZ ;  /* 0x0000000803027c10 */ /* 0x000fc8000ff5e0ff */
[----:B------:R-:W-:Y:S02]  /*3ff0*/  @!P1 IADD3 R5, -R5, RZ, RZ ;  /* 0x000000ff05059210 */ /* 0x000fe40007ffe1ff */
[----:B------:R-:W-:Y:S02]  /*4000*/  IADD3.X R3, RZ, UR9, RZ, P2, !PT ;  /* 0x00000009ff037c10 */ /* 0x000fe400097fe4ff */
[----:B------:R-:W-:-:S05]  /*4010*/  @!P0 LOP3.LUT R5, RZ, R8, RZ, 0x33, !PT ;  /* 0x00000008ff058212 */ /* 0x000fca00078e33ff */
[----:B------:R2:W-:Y:S02]  /*4020*/  STG.E.U16 desc[UR4][R2.64], R5 ;  /* 0x0000000502007986 */ /* 0x0005e4000c101504 */
.L_x_18265:
[----:B------:R-:W-:Y:S05]  /*4030*/  BSYNC B0 ;  /* 0x0000000000007941 */ /* 0x000fea0003800000 */
.L_x_18264:
[----:B------:R-:W-:-:S13]  /*4040*/  ISETP.GE.AND P0, PT, R0, UR6, PT ;  /* 0x0000000600007c0c */ /* 0x000fda000bf06270 */
[----:B------:R-:W-:Y:S05]  /*4050*/  @P0 EXIT ;  /* 0x000000000000094d */ /* 0x000fea0003800000 */
[----:B------:R-:W3:Y:S01]  /*4060*/  LDC R8, c[0x0][0x218] ;  /* 0x00008600ff087b82 */ /* 0x000ee20000000800 */
[----:B012---:R-:W-:Y:S02]  /*4070*/  CS2R R2, SRZ ;  /* 0x0000000000027805 */ /* 0x007fe4000001ff00 */
[----:B---3--:R-:W-:-:S13]  /*4080*/  ISETP.NE.AND P0, PT, R8, RZ, PT ;  /* 0x000000ff0800720c */ /* 0x008fda0003f05270 */
[----:B------:R-:W-:Y:S05]  /*4090*/  @!P0 BRA `(.L_x_18268) ;  /* 0x0000001000a88947 */ /* 0x000fea0003800000 */
[----:B------:R-:W-:Y:S01]  /*40a0*/  MOV R2, RZ ;  /* 0x000000ff00027202 */ /* 0x000fe20000000f00 */
[----:B------:R-:W-:Y:S01]  /*40b0*/  ULDC.64 UR6, c[0x0][0x220] ;  /* 0x0000880000067ab9 */ /* 0x000fe20000000a00 */
[----:B------:R-:W-:Y:S02]  /*40c0*/  MOV R3, R0 ;  /* 0x0000000000037202 */ /* 0x000fe40000000f00 */
        /* <DEDUP_REMOVED lines=281> */
[----:B------:R-:W-:Y:S01]  /*5260*/  @P0 MOV R6, RZ ;  /* 0x000000ff00060202 */ /* 0x000fe20000000f00 */
        /* <DEDUP_REMOVED lines=13> */
.L_x_18268:
[----:B------:R-:W-:Y:S02]  /*5340*/  ULDC.64 UR6, c[0x0][0x418] ;  /* 0x0001060000067ab9 */ /* 0x000fe40000000a00 */
[----:B------:R-:W-:-:S04]  /*5350*/  IADD3 R4, P0, R2, UR6, RZ ;  /* 0x0000000602047c10 */ /* 0x000fc8000ff1e0ff */
[----:B------:R-:W-:Y:S01]  /*5360*/  IADD3.X R5, RZ, UR7, RZ, P0, !PT ;  /* 0x00000007ff057c10 */ /* 0x000fe200087fe4ff */
[----:B------:R-:W0:Y:S01]  /*5370*/  LDC.U16 R0, c[0x0][0x422] ;  /* 0x00010880ff007b82 */ /* 0x000e220000000400 */
[----:B------:R-:W-:-:S03]  /*5380*/  ULDC.64 UR6, c[0x0][0x410] ;  /* 0x0001040000067ab9 */ /* 0x000fc60000000a00 */
[----:B------:R1:W2:Y:S01]  /*5390*/  LDG.E.S16 R4, desc[UR4][R4.64] ;  /* 0x0000000404047981 */ /* 0x0002a2000c1e1700 */
[----:B0-----:R-:W-:-:S04]  /*53a0*/  PRMT R8, R0, 0x9910, RZ ;  /* 0x0000991000087816 */ /* 0x001fc800000000ff */
[-C--:B------:R-:W-:Y:S02]  /*53b0*/  IABS R9, R8.reuse ;  /* 0x0000000800097213 */ /* 0x080fe40000000000 */
[----:B------:R-:W-:Y:S02]  /*53c0*/  IABS R11, R8 ;  /* 0x00000008000b7213 */ /* 0x000fe40000000000 */
[----:B------:R-:W0:Y:S02]  /*53d0*/  I2F.RP R0, R9 ;  /* 0x0000000900007306 */ /* 0x000e240000209400 */
[----:B------:R-:W-:-:S06]  /*53e0*/  IADD3 R11, RZ, -R11, RZ ;  /* 0x8000000bff0b7210 */ /* 0x000fcc0007ffe0ff */
        /* <DEDUP_REMOVED lines=9> */
[----:B------:R-:W-:-:S03]  /*5480*/  ISETP.GE.AND P1, PT, R4, RZ, PT ;  /* 0x000000ff0400720c */ /* 0x000fc60003f26270 */
[----:B------:R-:W-:-:S04]  /*5490*/  IMAD.MOV.U32 R5, RZ, RZ, R10 ;  /* 0x000000ffff057224 */ /* 0x000fc800078e000a */
        /* <DEDUP_REMOVED lines=13> */
.L_x_18269:
        /* <DEDUP_REMOVED lines=9> */
.L_x_57390:


//--------------------- .text._ZN2at6native27unrolled_elementwise_kernelINS0_13BUnaryFunctorIsssZZZNS0_16fmod_kernel_cudaERNS_18TensorIteratorBaseEENKUlvE_clEvENKUlvE3_clEvEUlssE_EESt5arrayIPcLm2EELi4E23TrivialOffsetCalculatorILi1EjESD_NS0_6memory15LoadWithoutCastENSE_16StoreWithoutCastEEEviT_T0_T2_T3_T4_T5_ --------------------------
	.section	.text._ZN2at6native27unrolled_elementwise_kernelINS0_13BUnaryFunctorIsssZZZNS0_16fmod_kernel_cudaERNS_18TensorIteratorBaseEENKUlvE_clEvENKUlvE3_clEvEUlssE_EESt5arrayIPcLm2EELi4E23TrivialOffsetCalculatorILi1EjESD_NS0_6memory15LoadWithoutCastENSE_16StoreWithoutCastEEEviT_T0_T2_T3_T4_T5_,"ax",@progbits
	.align	128
        .global         _ZN2at6native27unrolled_elementwise_kernelINS0_13BUnaryFunctorIsssZZZNS0_16fmod_kernel_cudaERNS_18TensorIteratorBaseEENKUlvE_clEvENKUlvE3_clEvEUlssE_EESt5arrayIPcLm2EELi4E23TrivialOffsetCalculatorILi1EjESD_NS0_6memory15LoadWithoutCastENSE_16StoreWithoutCastEEEviT_T0_T2_T3_T4_T5_
        .type           _ZN2at6native27unrolled_elementwise_kernelINS0_13BUnaryFunctorIsssZZZNS0_16fmod_kernel_cudaERNS_18TensorIteratorBaseEENKUlvE_clEvENKUlvE3_clEvEUlssE_EESt5arrayIPcLm2EELi4E23TrivialOffsetCalculatorILi1EjESD_NS0_6memory15LoadWithoutCastENSE_16StoreWithoutCastEEEviT_T0_T2_T3_T4_T5_,@function
        .size           _ZN2at6native27unrolled_elementwise_kernelINS0_13BUnaryFunctorIsssZZZNS0_16fmod_kernel_cudaERNS_18TensorIteratorBaseEENKUlvE_clEvENKUlvE3_clEvEUlssE_EESt5arrayIPcLm2EELi4E23TrivialOffsetCalculatorILi1EjESD_NS0_6memory15LoadWithoutCastENSE_16StoreWithoutCastEEEviT_T0_T2_T3_T4_T5_,(.L_x_57391 - _ZN2at6native27unrolled_elementwise_kernelINS0_13BUnaryFunctorIsssZZZNS0_16fmod_kernel_cudaERNS_18TensorIteratorBaseEENKUlvE_clEvENKUlvE3_clEvEUlssE_EESt5arrayIPcLm2EELi4E23TrivialOffsetCalculatorILi1EjESD_NS0_6memory15LoadWithoutCastENSE_16StoreWithoutCastEEEviT_T0_T2_T3_T4_T5_)
        .other          _ZN2at6native27unrolled_elementwise_kernelINS0_13BUnaryFunctorIsssZZZNS0_16fmod_kernel_cudaERNS_18TensorIteratorBaseEENKUlvE_clEvENKUlvE3_clEvEUlssE_EESt5arrayIPcLm2EELi4E23TrivialOffsetCalculatorILi1EjESD_NS0_6memory15LoadWithoutCastENSE_16StoreWithoutCastEEEviT_T0_T2_T3_T4_T5_,@"STO_CUDA_ENTRY STV_DEFAULT"
_ZN2at6native27unrolled_elementwise_kernelINS0_13BUnaryFunctorIsssZZZNS0_16fmod_kernel_cudaERNS_18TensorIteratorBaseEENKUlvE_clEvENKUlvE3_clEvEUlssE_EESt5arrayIPcLm2EELi4E23TrivialOffsetCalculatorILi1EjESD_NS0_6memory15LoadWithoutCastENSE_16StoreWithoutCastEEEviT_T0_T2_T3_T4_T5_:
.text._ZN2at6native27unrolled_elementwise_kernelINS0_13BUnaryFunctorIsssZZZNS0_16fmod_kernel_cudaERNS_18TensorIteratorBaseEENKUlvE_clEvENKUlvE3_clEvEUlssE_EESt5arrayIPcLm2EELi4E23TrivialOffsetCalculatorILi1EjESD_NS0_6memory15LoadWithoutCastENSE_16StoreWithoutCastEEEviT_T0_T2_T3_T4_T5_:
[----:B------:R-:W-:Y:S01]  /*0000*/  LDC R1, c[0x0][0x28] ;  /* 0x00000a00ff017b82 */ /* 0x000fe20000000800 */
[----:B------:R-:W0:Y:S07]  /*0010*/  S2R R0, SR_CTAID.X ;  /* 0x0000000000007919 */ /* 0x000e2e0000002500 */
[----:B------:R-:W0:Y:S01]  /*0020*/  LDC R5, c[0x0][0x210] ;  /* 0x00008400ff057b82 */ /* 0x000e220000000800 */
[----:B------:R-:W-:Y:S01]  /*0030*/  ULDC.64 UR4, c[0x0][0x208] ;  /* 0x0000820000047ab9 */ /* 0x000fe20000000a00 */
[----:B------:R-:W-:Y:S01]  /*0040*/  HFMA2.MMA R20, -RZ, RZ, 0, 0 ;  /* 0x00000000ff147435 */ /* 0x000fe200000001ff */
        /* <DEDUP_REMOVED lines=11> */
[----:B------:R-:W-:-:S13]  /*0100*/  ISETP.GE.AND P3, PT, R5, R4, PT ;  /* 0x000000040500720c */ /* 0x000fda0003f66270 */
[----:B------:R-:W2:Y:S01]  /*0110*/  @!P3 LDC.64 R8, c[0x0][0x220] ;  /* 0x00008800ff08bb82 */ /* 0x000ea20000000a00 */
[----:B------:R-:W-:Y:S01]  /*0120*/  @!P3 LEA R19, R0, R5, 0x9 ;  /* 0x000000050013b211 */ /* 0x000fe200078e48ff */
[----:B0-----:R-:W-:-:S04]  /*0130*/  @!P0 IMAD.WIDE.U32 R12, R11, 0x2, R12 ;  /* 0x000000020b0c8825 */ /* 0x001fc800078e000c */
[----:B------:R-:W-:Y:S02]  /*0140*/  @!P3 VIADD R5, R5, 0x80 ;  /* 0x000000800505b836 */ /* 0x000fe40000000000 */
[----:B------:R-:W0:Y:S01]  /*0150*/  LDC.U16 R2, c[0x0][0x216] ;  /* 0x00008580ff027b82 */ /* 0x000e220000000400 */
[----:B-1----:R-:W-:Y:S02]  /*0160*/  @!P1 IMAD.WIDE.U32 R16, R17, 0x2, R6 ;  /* 0x0000000211109825 */ /* 0x002fe400078e0006 */
[----:B------:R-:W-:Y:S02]  /*0170*/  ISETP.GE.AND P2, PT, R5, R4, PT ;  /* 0x000000040500720c */ /* 0x000fe40003f46270 */
[----:B------:R-:W-:Y:S01]  /*0180*/  IMAD.MOV.U32 R6, RZ, RZ, RZ ;  /* 0x000000ffff067224 */ /* 0x000fe200078e00ff */
[----:B------:R1:W5:Y:S02]  /*0190*/  @!P1 LDG.E.S16 R20, desc[UR4][R16.64] ;  /* 0x0000000410149981 */ /* 0x000364000c1e1700 */
[----:B------:R-:W3:Y:S01]  /*01a0*/  @!P0 LDC.64 R10, c[0x0][0x218] ;  /* 0x00008600ff0a8b82 */ /* 0x000ee20000000a00 */
[----:B--2---:R-:W-:Y:S01]  /*01b0*/  @!P3 IMAD.WIDE.U32 R18, R19, 0x2, R8 ;  /* 0x000000021312b825 */ /* 0x004fe200078e0008 */
[----:B------:R-:W-:-:S06]  /*01c0*/  MOV R9, RZ ;  /* 0x000000ff00097202 */ /* 0x000fcc0000000f00 */
[----:B------:R-:W2:Y:S01]  /*01d0*/  @!P2 LDC.64 R14, c[0x0][0x220] ;  /* 0x00008800ff0eab82 */ /* 0x000ea20000000a00 */
[----:B------:R-:W-:Y:S01]  /*01e0*/  @!P2 IMAD R5, R0, 0x200, R5 ;  /* 0x000002000005a824 */ /* 0x000fe200078e0205 */
[----:B------:R4:W5:Y:S04]  /*01f0*/  @!P3 LDG.E.S16 R6, desc[UR4][R18.64] ;  /* 0x000000041206b981 */ /* 0x000968000c1e1700 */
[----:B------:R0:W5:Y:S01]  /*0200*/  @!P0 LDG.E.S16 R9, desc[UR4][R12.64] ;  /* 0x000000040c098981 */ /* 0x000162000c1e1700 */
[----:B------:R-:W-:-:S04]  /*0210*/  IMAD.MOV.U32 R7, RZ, RZ, R3 ;  /* 0x000000ffff077224 */ /* 0x000fc800078e0003 */
[C---:B------:R-:W-:Y:S01]  /*0220*/  VIADD R21, R7.reuse, 0x80 ;  /* 0x0000008007157836 */ /* 0x040fe20000000000 */
[C---:B-1----:R-:W-:Y:S01]  /*0230*/  IADD3 R17, R7.reuse, 0x100, RZ ;  /* 0x0000010007117810 */ /* 0x042fe20007ffe0ff */
[----:B----4-:R-:W-:Y:S02]  /*0240*/  VIADD R19, R7, 0x180 ;  /* 0x0000018007137836 */ /* 0x010fe40000000000 */
[----:B------:R-:W-:Y:S01]  /*0250*/  @!P0 VIADD R7, R3, 0x80 ;  /* 0x0000008003078836 */ /* 0x000fe20000000000 */
[----:B------:R-:W-:Y:S01]  /*0260*/  @!P0 LEA R3, R0, R3, 0x9 ;  /* 0x0000000300038211 */ /* 0x000fe200078e48ff */
[----:B------:R-:W-:Y:S01]  /*0270*/  BSSY B0, `(.L_x_18270) ;  /* 0x0000023000007945 */ /* 0x000fe20003800000 */
[----:B--2---:R-:W-:-:S04]  /*0280*/  @!P2 IMAD.WIDE.U32 R14, R5, 0x2, R14 ;  /* 0x00000002050ea825 */ /* 0x004fc800078e000e */
[----:B------:R-:W-:Y:S01]  /*0290*/  IMAD.MOV.U32 R5, RZ, RZ, RZ ;  /* 0x000000ffff057224 */ /* 0x000fe200078e00ff */
[----:B0-----:R-:W-:Y:S01]  /*02a0*/  PRMT R8, R2, 0x9910, RZ ;  /* 0x0000991002087816 */ /* 0x001fe200000000ff */
[----:B---3--:R-:W-:Y:S01]  /*02b0*/  @!P0 IMAD.WIDE.U32 R2, R3, 0x2, R10 ;  /* 0x0000000203028825 */ /* 0x008fe200078e000a */
[-C--:B------:R-:W-:Y:S02]  /*02c0*/  ISETP.GE.AND P1, PT, R21, R4.reuse, PT ;  /* 0x000000041500720c */ /* 0x080fe40003f26270 */
[-C--:B------:R-:W-:Y:S01]  /*02d0*/  ISETP.GE.AND P3, PT, R19, R4.reuse, PT ;  /* 0x000000041300720c */ /* 0x080fe20003f66270 */
[----:B------:R0:W5:Y:S01]  /*02e0*/  @!P2 LDG.E.S16 R5, desc[UR4][R14.64] ;  /* 0x000000040e05a981 */ /* 0x000162000c1e1700 */
[-C--:B------:R-:W-:Y:S02]  /*02f0*/  ISETP.GE.AND P2, PT, R17, R4.reuse, PT ;  /* 0x000000041100720c */ /* 0x080fe40003f46270 */
[----:B------:R-:W-:Y:S01]  /*0300*/  ISETP.GE.AND P4, PT, R7, R4, PT ;  /* 0x000000040700720c */ /* 0x000fe20003f86270 */
[----:B------:R-:W-:-:S12]  /*0310*/  @P0 BRA `(.L_x_18271) ;  /* 0x0000000000600947 */ /* 0x000fd80003800000 */
[-C--:B0-----:R-:W-:Y:S02]  /*0320*/  IABS R14, R8.reuse ;  /* 0x00000008000e7213 */ /* 0x081fe40000000000 */
[----:B------:R-:W-:Y:S02]  /*0330*/  IABS R15, R8 ;  /* 0x00000008000f7213 */ /* 0x000fe40000000000 */
[----:B------:R-:W0:Y:S02]  /*0340*/  I2F.RP R12, R14 ;  /* 0x0000000e000c7306 */ /* 0x000e240000209400 */
[----:B------:R-:W-:-:S06]  /*0350*/  IADD3 R15, RZ, -R15, RZ ;  /* 0x8000000fff0f7210 */ /* 0x000fcc0007ffe0ff */
[----:B0-----:R-:W0:Y:S02]  /*0360*/  MUFU.RCP R12, R12 ;  /* 0x0000000c000c7308 */ /* 0x001e240000001000 */
[----:B0-----:R-:W-:Y:S01]  /*0370*/  VIADD R10, R12, 0xffffffe ;  /* 0x0ffffffe0c0a7836 */ /* 0x001fe20000000000 */
[----:B-----5:R-:W-:-:S05]  /*0380*/  IABS R12, R9 ;  /* 0x00000009000c7213 */ /* 0x020fca0000000000 */
        /* <DEDUP_REMOVED lines=14> */
[----:B------:R-:W-:-:S05]  /*0470*/  IMAD.MOV.U32 R9, RZ, RZ, R11 ;  /* 0x000000ffff097224 */ /* 0x000fca00078e000b */
[----:B------:R-:W-:-:S05]  /*0480*/  @!P5 IADD3 R9, -R9, RZ, RZ ;  /* 0x000000ff0909d210 */ /* 0x000fca0007ffe1ff */
[----:B------:R-:W-:-:S07]  /*0490*/  @!P6 LOP3.LUT R9, RZ, R8, RZ, 0x33, !PT ;  /* 0x00000008ff09e212 */ /* 0x000fce00078e33ff */
.L_x_18271:
[----:B------:R-:W-:Y:S05]  /*04a0*/  BSYNC B0 ;  /* 0x0000000000007941 */ /* 0x000fea0003800000 */
.L_x_18270:
[----:B------:R-:W-:Y:S04]  /*04b0*/  BSSY B0, `(.L_x_18272) ;  /* 0x0000019000007945 */ /* 0x000fe80003800000 */
[----:B------:R-:W-:Y:S05]  /*04c0*/  @P1 BRA `(.L_x_18273) ;  /* 0x00000000005c1947 */ /* 0x000fea0003800000 */
[----:B------:R-:W-:Y:S02]  /*04d0*/  IABS R13, R8 ;  /* 0x00000008000d7213 */ /* 0x000fe40000000000 */
[----:B-----5:R-:W-:Y:S02]  /*04e0*/  IABS R16, R20 ;  /* 0x0000001400107213 */ /* 0x020fe40000000000 */
[----:B------:R-:W1:Y:S01]  /*04f0*/  I2F.RP R12, R13 ;  /* 0x0000000d000c7306 */ /* 0x000e620000209400 */
[----:B------:R-:W-:Y:S02]  /*0500*/  IABS R17, R8 ;  /* 0x0000000800117213 */ /* 0x000fe40000000000 */
[----:B------:R-:W-:Y:S02]  /*0510*/  ISETP.GE.AND P5, PT, R20, RZ, PT ;  /* 0x000000ff1400720c */ /* 0x000fe40003fa6270 */
[----:B------:R-:W-:-:S03]  /*0520*/  ISETP.NE.AND P6, PT, R8, RZ, PT ;  /* 0x000000ff0800720c */ /* 0x000fc60003fc5270 */
[----:B-1----:R-:W1:Y:S02]  /*0530*/  MUFU.RCP R12, R12 ;  /* 0x0000000c000c7308 */ /* 0x002e640000001000 */
[----:B-1----:R-:W-:Y:S01]  /*0540*/  VIADD R10, R12, 0xffffffe ;  /* 0x0ffffffe0c0a7836 */ /* 0x002fe20000000000 */
[----:B------:R-:W-:-:S05]  /*0550*/  IADD3 R12, RZ, -R17, RZ ;  /* 0x80000011ff0c7210 */ /* 0x000fca0007ffe0ff */
[----:B------:R1:W0:Y:S02]  /*0560*/  F2I.FTZ.U32.TRUNC.NTZ R11, R10 ;  /* 0x0000000a000b7305 */ /* 0x000224000021f000 */
[----:B-1----:R-:W-:Y:S02]  /*0570*/  IMAD.MOV.U32 R10, RZ, RZ, RZ ;  /* 0x000000ffff0a7224 */ /* 0x002fe400078e00ff */
[----:B0-----:R-:W-:-:S04]  /*0580*/  IMAD.MOV R14, RZ, RZ, -R11 ;  /* 0x000000ffff0e7224 */ /* 0x001fc800078e0a0b */
[----:B------:R-:W-:-:S04]  /*0590*/  IMAD R15, R14, R13, RZ ;  /* 0x0000000d0e0f7224 */ /* 0x000fc800078e02ff */
[----:B------:R-:W-:-:S04]  /*05a0*/  IMAD.HI.U32 R14, R11, R15, R10 ;  /* 0x0000000f0b0e7227 */ /* 0x000fc800078e000a */
[----:B------:R-:W-:-:S04]  /*05b0*/  IMAD.MOV.U32 R11, RZ, RZ, R16 ;  /* 0x000000ffff0b7224 */ /* 0x000fc800078e0010 */
[----:B------:R-:W-:-:S04]  /*05c0*/  IMAD.HI.U32 R10, R14, R11, RZ ;  /* 0x0000000b0e0a7227 */ /* 0x000fc800078e00ff */
[----:B------:R-:W-:-:S05]  /*05d0*/  IMAD R10, R10, R12, R11 ;  /* 0x0000000c0a0a7224 */ /* 0x000fca00078e020b */
[----:B------:R-:W-:-:S13]  /*05e0*/  ISETP.GT.U32.AND P1, PT, R13, R10, PT ;  /* 0x0000000a0d00720c */ /* 0x000fda0003f24070 */
[----:B------:R-:W-:-:S04]  /*05f0*/  @!P1 IADD3 R10, R10, -R13, RZ ;  /* 0x8000000d0a0a9210 */ /* 0x000fc80007ffe0ff */
[----:B------:R-:W-:-:S13]  /*0600*/  ISETP.GT.U32.AND P1, PT, R13, R10, PT ;  /* 0x0000000a0d00720c */ /* 0x000fda0003f24070 */
[----:B------:R-:W-:-:S04]  /*0610*/  @!P1 IMAD.IADD R10, R10, 0x1, -R13 ;  /* 0x000000010a0a9824 */ /* 0x000fc800078e0a0d */
[----:B------:R-:W-:Y:S01]  /*0620*/  @!P5 IMAD.MOV R10, RZ, RZ, -R10 ;  /* 0x000000ffff0ad224 */ /* 0x000fe200078e0a0a */
[----:B------:R-:W-:-:S07]  /*0630*/  @!P6 LOP3.LUT R10, RZ, R8, RZ, 0x33, !PT ;  /* 0x00000008ff0ae212 */ /* 0x000fce00078e33ff */
.L_x_18273:
[----:B------:R-:W-:Y:S05]  /*0640*/  BSYNC B0 ;  /* 0x0000000000007941 */ /* 0x000fea0003800000 */
.L_x_18272:
[----:B------:R-:W-:Y:S04]  /*0650*/  BSSY B0, `(.L_x_18274) ;  /* 0x000001b000007945 */ /* 0x000fe80003800000 */
[----:B------:R-:W-:Y:S05]  /*0660*/  @P2 BRA `(.L_x_18275) ;  /* 0x0000000000642947 */ /* 0x000fea0003800000 */
[-C--:B0-----:R-:W-:Y:S02]  /*0670*/  IABS R14, R8.reuse ;  /* 0x00000008000e7213 */ /* 0x081fe40000000000 */
[----:B------:R-:W-:Y:S02]  /*0680*/  IABS R12, R8 ;  /* 0x00000008000c7213 */ /* 0x000fe40000000000 */
[----:B------:R-:W0:Y:S01]  /*0690*/  I2F.RP R11, R14 ;  /* 0x0000000e000b7306 */ /* 0x000e220000209400 */
[----:B-----5:R-:W-:Y:S02]  /*06a0*/  IABS R16, R6 ;  /* 0x0000000600107213 */ /* 0x020fe40000000000 */
[----:B------:R-:W-:Y:S01]  /*06b0*/  IMAD.MOV R17, RZ, RZ, -R12 ;  /* 0x000000ffff117224 */ /* 0x000fe200078e0a0c */
[----:B------:R-:W-:Y:S01]  /*06c0*/  HFMA2.MMA R12, -RZ, RZ, 0, 0 ;  /* 0x00000000ff0c7435 */ /* 0x000fe200000001ff */
[----:B------:R-:W-:Y:S02]  /*06d0*/  ISETP.GE.AND P2, PT, R6, RZ, PT ;  /* 0x000000ff0600720c */ /* 0x000fe40003f46270 */
[----:B------:R-:W-:Y:S01]  /*06e0*/  ISETP.NE.AND P5, PT, R8, RZ, PT ;  /* 0x000000ff0800720c */ /* 0x000fe20003fa5270 */
[----:B0-----:R-:W0:Y:S02]  /*06f0*/  MUFU.RCP R11, R11 ;  /* 0x0000000b000b7308 */ /* 0x001e240000001000 */
[----:B0-----:R-:W-:-:S06]  /*0700*/  IADD3 R13, R11, 0xffffffe, RZ ;  /* 0x0ffffffe0b0d7810 */ /* 0x001fcc0007ffe0ff */
[----:B------:R-:W0:Y:S02]  /*0710*/  F2I.FTZ.U32.TRUNC.NTZ R13, R13 ;  /* 0x0000000d000d7305 */ /* 0x000e24000021f000 */
[----:B0-----:R-:W-:-:S04]  /*0720*/  IMAD.MOV R15, RZ, RZ, -R13 ;  /* 0x000000ffff0f7224 */ /* 0x001fc800078e0a0d */
[----:B------:R-:W-:-:S04]  /*0730*/  IMAD R15, R15, R14, RZ ;  /* 0x0000000e0f0f7224 */ /* 0x000fc800078e02ff */
[----:B------:R-:W-:-:S04]  /*0740*/  IMAD.HI.U32 R15, R13, R15, R12 ;  /* 0x0000000f0d0f7227 */ /* 0x000fc800078e000c */
[----:B------:R-:W-:Y:S02]  /*0750*/  IMAD.MOV.U32 R12, RZ, RZ, R16 ;  /* 0x000000ffff0c7224 */ /* 0x000fe400078e0010 */
[----:B------:R-:W-:Y:S02]  /*0760*/  IMAD.MOV.U32 R16, RZ, RZ, R17 ;  /* 0x000000ffff107224 */ /* 0x000fe400078e0011 */
[----:B------:R-:W-:-:S04]  /*0770*/  IMAD.HI.U32 R11, R15, R12, RZ ;  /* 0x0000000c0f0b7227 */ /* 0x000fc800078e00ff */
[----:B------:R-:W-:-:S05]  /*0780*/  IMAD R11, R11, R16, R12 ;  /* 0x000000100b0b7224 */ /* 0x000fca00078e020c */
[----:B------:R-:W-:-:S13]  /*0790*/  ISETP.GT.U32.AND P1, PT, R14, R11, PT ;  /* 0x0000000b0e00720c */ /* 0x000fda0003f24070 */
[----:B------:R-:W-:-:S04]  /*07a0*/  @!P1 IADD3 R11, R11, -R14, RZ ;  /* 0x8000000e0b0b9210 */ /* 0x000fc80007ffe0ff */
[----:B------:R-:W-:-:S13]  /*07b0*/  ISETP.GT.U32.AND P1, PT, R14, R11, PT ;  /* 0x0000000b0e00720c */ /* 0x000fda0003f24070 */
[----:B------:R-:W-:-:S04]  /*07c0*/  @!P1 IMAD.IADD R11, R11, 0x1, -R14 ;  /* 0x000000010b0b9824 */ /* 0x000fc800078e0a0e */
[----:B------:R-:W-:-:S05]  /*07d0*/  IMAD.MOV.U32 R6, RZ, RZ, R11 ;  /* 0x000000ffff067224 */ /* 0x000fca00078e000b */
[----:B------:R-:W-:Y:S02]  /*07e0*/  @!P2 IADD3 R6, -R6, RZ, RZ ;  /* 0x000000ff0606a210 */ /* 0x000fe40007ffe1ff */
[----:B------:R-:W-:-:S07]  /*07f0*/  @!P5 LOP3.LUT R6, RZ, R8, RZ, 0x33, !PT ;  /* 0x00000008ff06d212 */ /* 0x000fce00078e33ff */
.L_x_18275:
[----:B------:R-:W-:Y:S05]  /*0800*/  BSYNC B0 ;  /* 0x0000000000007941 */ /* 0x000fea0003800000 */
.L_x_18274:
[----:B------:R-:W-:Y:S04]  /*0810*/  BSSY B0, `(.L_x_18276) ;  /* 0x000001a000007945 */ /* 0x000fe80003800000 */
[----:B------:R-:W-:Y:S05]  /*0820*/  @P3 BRA `(.L_x_18277) ;  /* 0x0000000000603947 */ /* 0x000fea0003800000 */
[-C--:B0-----:R-:W-:Y:S02]  /*0830*/  IABS R14, R8.reuse ;  /* 0x00000008000e7213 */ /* 0x081fe40000000000 */
[----:B------:R-:W-:Y:S02]  /*0840*/  IABS R12, R8 ;  /* 0x00000008000c7213 */ /* 0x000fe40000000000 */
[----:B------:R-:W0:Y:S01]  /*0850*/  I2F.RP R11, R14 ;  /* 0x0000000e000b7306 */ /* 0x000e220000209400 */
[----:B-----5:R-:W-:Y:S02]  /*0860*/  IABS R16, R5 ;  /* 0x0000000500107213 */ /* 0x020fe40000000000 */
[----:B------:R-:W-:Y:S01]  /*0870*/  IMAD.MOV R17, RZ, RZ, -R12 ;  /* 0x000000ffff117224 */ /* 0x000fe200078e0a0c */
[----:B------:R-:W-:Y:S02]  /*0880*/  MOV R12, RZ ;  /* 0x000000ff000c7202 */ /* 0x000fe40000000f00 */
[----:B------:R-:W-:-:S02]  /*0890*/  ISETP.GE.AND P2, PT, R5, RZ, PT ;  /* 0x000000ff0500720c */ /* 0x000fc40003f46270 */
[----:B------:R-:W-:Y:S01]  /*08a0*/  ISETP.NE.AND P3, PT, R8, RZ, PT ;  /* 0x000000ff0800720c */ /* 0x000fe20003f65270 */
[----:B0-----:R-:W0:Y:S02]  /*08b0*/  MUFU.RCP R11, R11 ;  /* 0x0000000b000b7308 */ /* 0x001e240000001000 */
[----:B0-----:R-:W-:-:S06]  /*08c0*/  VIADD R13, R11, 0xffffffe ;  /* 0x0ffffffe0b0d7836 */ /* 0x001fcc0000000000 */
[----:B------:R-:W0:Y:S02]  /*08d0*/  F2I.FTZ.U32.TRUNC.NTZ R13, R13 ;  /* 0x0000000d000d7305 */ /* 0x000e24000021f000 */
[----:B0-----:R-:W-:-:S05]  /*08e0*/  IADD3 R15, RZ, -R13, RZ ;  /* 0x8000000dff0f7210 */ /* 0x001fca0007ffe0ff */
[----:B------:R-:W-:-:S04]  /*08f0*/  IMAD R15, R15, R14, RZ ;  /* 0x0000000e0f0f7224 */ /* 0x000fc800078e02ff */
[----:B------:R-:W-:-:S04]  /*0900*/  IMAD.HI.U32 R15, R13, R15, R12 ;  /* 0x0000000f0d0f7227 */ /* 0x000fc800078e000c */
[----:B------:R-:W-:Y:S01]  /*0910*/  IMAD.MOV.U32 R12, RZ, RZ, R16 ;  /* 0x000000ffff0c7224 */ /* 0x000fe200078e0010 */
[----:B------:R-:W-:-:S03]  /*0920*/  MOV R16, R17 ;  /* 0x0000001100107202 */ /* 0x000fc60000000f00 */
[----:B------:R-:W-:-:S04]  /*0930*/  IMAD.HI.U32 R11, R15, R12, RZ ;  /* 0x0000000c0f0b7227 */ /* 0x000fc800078e00ff */
[----:B------:R-:W-:-:S05]  /*0940*/  IMAD R11, R11, R16, R12 ;  /* 0x000000100b0b7224 */ /* 0x000fca00078e020c */
[----:B------:R-:W-:-:S13]  /*0950*/  ISETP.GT.U32.AND P1, PT, R14, R11, PT ;  /* 0x0000000b0e00720c */ /* 0x000fda0003f24070 */
[----:B------:R-:W-:-:S05]  /*0960*/  @!P1 IMAD.IADD R11, R11, 0x1, -R14 ;  /* 0x000000010b0b9824 */ /* 0x000fca00078e0a0e */
[----:B------:R-:W-:-:S13]  /*0970*/  ISETP.GT.U32.AND P1, PT, R14, R11, PT ;  /* 0x0000000b0e00720c */ /* 0x000fda0003f24070 */
[----:B------:R-:W-:-:S05]  /*0980*/  @!P1 IADD3 R11, R11, -R14, RZ ;  /* 0x8000000e0b0b9210 */ /* 0x000fca0007ffe0ff */
[----:B------:R-:W-:Y:S01]  /*0990*/  @!P2 IMAD.MOV R11, RZ, RZ, -R11 ;  /* 0x000000ffff0ba224 */ /* 0x000fe200078e0a0b */
[----:B------:R-:W-:-:S07]  /*09a0*/  @!P3 LOP3.LUT R11, RZ, R8, RZ, 0x33, !PT ;  /* 0x00000008ff0bb212 */ /* 0x000fce00078e33ff */
.L_x_18277:
[----:B------:R-:W-:Y:S05]  /*09b0*/  BSYNC B0 ;  /* 0x0000000000007941 */ /* 0x000fea0003800000 */
.L_x_18276:
[----:B-----5:R1:W-:Y:S01]  /*09c0*/  @!P0 STG.E.U16 desc[UR4][R2.64], R9 ;  /* 0x0000000902008986 */ /* 0x0203e2000c101504 */
[----:B------:R-:W-:Y:S04]  /*09d0*/  BSSY B0, `(.L_x_18278) ;  /* 0x000000c000007945 */ /* 0x000fe80003800000 */
[----:B------:R-:W-:Y:S05]  /*09e0*/  @P4 BRA `(.L_x_18279) ;  /* 0x0000000000284947 */ /* 0x000fea0003800000 */
[----:B-1----:R-:W1:Y:S01]  /*09f0*/  LDC.64 R8, c[0x0][0x218] ;  /* 0x00008600ff087b82 */ /* 0x002e620000000a00 */
[----:B------:R-:W-:Y:S01]  /*0a00*/  LEA R3, R0, R7, 0x9 ;  /* 0x0000000700037211 */ /* 0x000fe200078e48ff */
        /* <DEDUP_REMOVED lines=8> */
.L_x_18279:
[----:B------:R-:W-:Y:S05]  /*0a90*/  BSYNC B0 ;  /* 0x0000000000007941 */ /* 0x000fea0003800000 */
.L_x_18278:
[----:B------:R-:W-:-:S13]  /*0aa0*/  ISETP.GE.AND P0, PT, R7, R4, PT ;  /* 0x000000040700720c */ /* 0x000fda0003f06270 */
[----:B------:R-:W-:Y:S05]  /*0ab0*/  @P0 EXIT ;  /* 0x000000000000094d */ /* 0x000fea0003800000 */
[----:B-12---:R-:W1:Y:S01]  /*0ac0*/  LDC.64 R2, c[0x0][0x218] ;  /* 0x00008600ff027b82 */ /* 0x006e620000000a00 */
[----:B------:R-:W-:-:S05]  /*0ad0*/  LEA R7, R0, R7, 0x9 ;  /* 0x0000000700077211 */ /* 0x000fca00078e48ff */
[----:B-1----:R-:W-:-:S05]  /*0ae0*/  IMAD.WIDE.U32 R2, R7, 0x2, R2 ;  /* 0x0000000207027825 */ /* 0x002fca00078e0002 */
[----:B------:R-:W-:Y:S01]  /*0af0*/  STG.E.U16 desc[UR4][R2.64], R11 ;  /* 0x0000000b02007986 */ /* 0x000fe2000c101504 */
[----:B------:R-:W-:Y:S05]  /*0b00*/  EXIT ;  /* 0x000000000000794d */ /* 0x000fea0003800000 */
.L_x_18280:
        /* <DEDUP_REMOVED lines=15> */
.L_x_57391:


//--------------------- .text._ZN2at6native29vectorized_elementwise_kernelILi2ENS0_13BUnaryFunctorIsssZZZNS0_16fmod_kernel_cudaERNS_18TensorIteratorBaseEENKUlvE_clEvENKUlvE3_clEvEUlssE_EESt5arrayIPcLm2EEEEviT0_T1_ --------------------------
	.section	.text._ZN2at6native29vectorized_elementwise_kernelILi2ENS0_13BUnaryFunctorIsssZZZNS0_16fmod_kernel_cudaERNS_18TensorIteratorBaseEENKUlvE_clEvENKUlvE3_clEvEUlssE_EESt5arrayIPcLm2EEEEviT0_T1_,"ax",@progbits
	.align	128
        .global         _ZN2at6native29vectorized_elementwise_kernelILi2ENS0_13BUnaryFunctorIsssZZZNS0_16fmod_kernel_cudaERNS_18TensorIteratorBaseEENKUlvE_clEvENKUlvE3_clEvEUlssE_EESt5arrayIPcLm2EEEEviT0_T1_
        .type           _ZN2at6native29vectorized_elementwise_kernelILi2ENS0_13BUnaryFunctorIsssZZZNS0_16fmod_kernel_cudaERNS_18TensorIteratorBaseEENKUlvE_clEvENKUlvE3_clEvEUlssE_EESt5arrayIPcLm2EEEEviT0_T1_,@function
        .size           _ZN2at6native29vectorized_elementwise_kernelILi2ENS0_13BUnaryFunctorIsssZZZNS0_16fmod_kernel_cudaERNS_18TensorIteratorBaseEENKUlvE_clEvENKUlvE3_clEvEUlssE_EESt5arrayIPcLm2EEEEviT0_T1_,(.L_x_57392 - _ZN2at6native29vectorized_elementwise_kernelILi2ENS0_13BUnaryFunctorIsssZZZNS0_16fmod_kernel_cudaERNS_18TensorIteratorBaseEENKUlvE_clEvENKUlvE3_clEvEUlssE_EESt5arrayIPcLm2EEEEviT0_T1_)
        .other          _ZN2at6native29vectorized_elementwise_kernelILi2ENS0_13BUnaryFunctorIsssZZZNS0_16fmod_kernel_cudaERNS_18TensorIteratorBaseEENKUlvE_clEvENKUlvE3_clEvEUlssE_EESt5arrayIPcLm2EEEEviT0_T1_,@"STO_CUDA_ENTRY STV_DEFAULT"
_ZN2at6native29vectorized_elementwise_kernelILi2ENS0_13BUnaryFunctorIsssZZZNS0_16fmod_kernel_cudaERNS_18TensorIteratorBaseEENKUlvE_clEvENKUlvE3_clEvEUlssE_EESt5arrayIPcLm2EEEEviT0_T1_:
.text._ZN2at6native29vectorized_elementwise_kernelILi2ENS0_13BUnaryFunctorIsssZZZNS0_16fmod_kernel_cudaERNS_18TensorIteratorBaseEENKUlvE_clEvENKUlvE3_clEvEUlssE_EESt5arrayIPcLm2EEEEviT0_T1_:
        /* <DEDUP_REMOVED lines=13> */
[----:B------:R-:W3:Y:S04]  /*00d0*/  LDG.E R4, desc[UR4][R8.64+0x200] ;  /* 0x0002000408047981 */ /* 0x000ee8000c1e1900 */
[----:B------:R-:W4:Y:S04]  /*00e0*/  LDG.E R13, desc[UR4][R8.64+0x600] ;  /* 0x00060004080d7981 */ /* 0x000f28000c1e1900 */
[----:B------:R0:W5:Y:S01]  /*00f0*/  LDG.E R3, desc[UR4][R8.64+0x400] ;  /* 0x0004000408037981 */ /* 0x000162000c1e1900 */
[----:B------:R-:W1:Y:S02]  /*0100*/  LDC.U16 R2, c[0x0][0x216] ;  /* 0x00008580ff027b82 */ /* 0x000e640000000400 */
[----:B-1----:R-:W-:-:S04]  /*0110*/  PRMT R6, R2, 0x9910, RZ ;  /* 0x0000991002067816 */ /* 0x002fc800000000ff */
[----:B------:R-:W-:-:S04]  /*0120*/  IABS R7, R6 ;  /* 0x0000000600077213 */ /* 0x000fc80000000000 */
[----:B------:R-:W1:Y:S08]  /*0130*/  I2F.RP R14, R7 ;  /* 0x00000007000e7306 */ /* 0x000e700000209400 */
[----:B-1----:R-:W1:Y:S02]  /*0140*/  MUFU.RCP R14, R14 ;  /* 0x0000000e000e7308 */ /* 0x002e640000001000 */
[----:B-1----:R-:W-:-:S06]  /*0150*/  VIADD R10, R14, 0xffffffe ;  /* 0x0ffffffe0e0a7836 */ /* 0x002fcc0000000000 */
[----:B------:R1:W1:Y:S01]  /*0160*/  F2I.FTZ.U32.TRUNC.NTZ R11, R10 ;  /* 0x0000000a000b7305 */ /* 0x000262000021f000 */
[----:B0-----:R-:W-:Y:S01]  /*0170*/  IABS R8, R6 ;  /* 0x0000000600087213 */ /* 0x001fe20000000000 */
[----:B-1----:R-:W-:Y:S02]  /*0180*/  IMAD.MOV.U32 R10, RZ, RZ, RZ ;  /* 0x000000ffff0a7224 */ /* 0x002fe400078e00ff */
[----:B------:R-:W-:-:S04]  /*0190*/  IMAD.MOV R2, RZ, RZ, -R11 ;  /* 0x000000ffff027224 */ /* 0x000fc800078e0a0b */
[----:B------:R-:W-:-:S04]  /*01a0*/  IMAD R9, R2, R7, RZ ;  /* 0x0000000702097224 */ /* 0x000fc800078e02ff */
[----:B------:R-:W-:Y:S01]  /*01b0*/  IMAD.HI.U32 R2, R11, R9, R10 ;  /* 0x000000090b027227 */ /* 0x000fe200078e000a */
[----:B------:R-:W-:Y:S02]  /*01c0*/  IADD3 R26, RZ, -R8, RZ ;  /* 0x80000008ff1a7210 */ /* 0x000fe40007ffe0ff */
[C---:B--2---:R-:W-:Y:S02]  /*01d0*/  PRMT R12, R15.reuse, 0x9910, RZ ;  /* 0x000099100f0c7816 */ /* 0x044fe400000000ff */
[----:B------:R-:W-:Y:S02]  /*01e0*/  PRMT R11, R15, 0xbb32, RZ ;  /* 0x0000bb320f0b7816 */ /* 0x000fe400000000ff */
[----:B------:R-:W-:Y:S02]  /*01f0*/  IABS R15, R12 ;  /* 0x0000000c000f7213 */ /* 0x000fe40000000000 */
[C---:B---3--:R-:W-:Y:S02]  /*0200*/  PRMT R10, R4.reuse, 0x9910, RZ ;  /* 0x00009910040a7816 */ /* 0x048fe400000000ff */
[----:B------:R-:W-:Y:S01]  /*0210*/  PRMT R4, R4, 0xbb32, RZ ;  /* 0x0000bb3204047816 */ /* 0x000fe200000000ff */
[----:B------:R-:W-:Y:S01]  /*0220*/  IMAD.HI.U32 R9, R2, R15, RZ ;  /* 0x0000000f02097227 */ /* 0x000fe200078e00ff */
[----:B------:R-:W-:-:S03]  /*0230*/  IABS R21, R10 ;  /* 0x0000000a00157213 */ /* 0x000fc60000000000 */
[----:B------:R-:W-:Y:S02]  /*0240*/  IMAD R24, R9, R26, R15 ;  /* 0x0000001a09187224 */ /* 0x000fe400078e020f */
[----:B------:R-:W-:Y:S01]  /*0250*/  IMAD.MOV.U32 R9, RZ, RZ, R4 ;  /* 0x000000ffff097224 */ /* 0x000fe200078e0004 */
[----:B------:R-:W-:Y:S01]  /*0260*/  IABS R19, R11 ;  /* 0x0000000b00137213 */ /* 0x000fe20000000000 */
[----:B------:R-:W-:-:S03]  /*0270*/  IMAD.HI.U32 R17, R2, R21, RZ ;  /* 0x0000001502117227 */ /* 0x000fc600078e00ff */
[----:B------:R-:W-:Y:S01]  /*0280*/  IABS R14, R9 ;  /* 0x00000009000e7213 */ /* 0x000fe20000000000 */
[----:B------:R-:W-:Y:S01]  /*0290*/  IMAD.HI.U32 R15, R2, R19, RZ ;  /* 0x00000013020f7227 */ /* 0x000fe200078e00ff */
[----:B-----5:R-:W-:-:S03]  /*02a0*/  PRMT R8, R3, 0x9910, RZ ;  /* 0x0000991003087816 */ /* 0x020fc600000000ff */
[-C--:B------:R-:W-:Y:S02]  /*02b0*/  IMAD R4, R17, R26.reuse, R21 ;  /* 0x0000001a11047224 */ /* 0x080fe400078e0215 */
[----:B------:R-:W-:Y:S01]  /*02c0*/  IMAD.MOV.U32 R17, RZ, RZ, R14 ;  /* 0x000000ffff117224 */ /* 0x000fe200078e000e */
[----:B----4-:R-:W-:Y:S01]  /*02d0*/  PRMT R14, R13, 0x9910, RZ ;  /* 0x000099100d0e7816 */ /* 0x010fe200000000ff */
[----:B------:R-:W-:Y:S01]  /*02e0*/  IMAD R22, R15, R26, R19 ;  /* 0x0000001a0f167224 */ /* 0x000fe200078e0213 */
[----:B------:R-:W-:Y:S01]  /*02f0*/  PRMT R15, R3, 0xbb32, RZ ;  /* 0x0000bb32030f7816 */ /* 0x000fe200000000ff */
[----:B------:R-:W-:Y:S01]  /*0300*/  IMAD.HI.U32 R3, R2, R17, RZ ;  /* 0x0000001102037227 */ /* 0x000fe200078e00ff */
[----:B------:R-:W-:Y:S02]  /*0310*/  PRMT R18, R13, 0xbb32, RZ ;  /* 0x0000bb320d127816 */ /* 0x000fe400000000ff */
[----:B------:R-:W-:Y:S01]  /*0320*/  IABS R19, R8 ;  /* 0x0000000800137213 */ /* 0x000fe20000000000 */
[----:B------:R-:W-:-:S02]  /*0330*/  IMAD.MOV.U32 R13, RZ, RZ, R14 ;  /* 0x000000ffff0d7224 */ /* 0x000fc400078e000e */
[----:B------:R-:W-:Y:S01]  /*0340*/  IMAD R16, R3, R26, R17 ;  /* 0x0000001a03107224 */ /* 0x000fe200078e0211 */
[----:B------:R-:W-:Y:S01]  /*0350*/  IABS R23, R15 ;  /* 0x0000000f00177213 */ /* 0x000fe20000000000 */
[----:B------:R-:W-:Y:S01]  /*0360*/  IMAD.MOV.U32 R17, RZ, RZ, R18 ;  /* 0x000000ffff117224 */ /* 0x000fe200078e0012 */
[----:B------:R-:W-:Y:S01]  /*0370*/  IABS R25, R13 ;  /* 0x0000000d00197213 */ /* 0x000fe20000000000 */
[C---:B------:R-:W-:Y:S01]  /*0380*/  IMAD.HI.U32 R3, R2.reuse, R19, RZ ;  /* 0x0000001302037227 */ /* 0x040fe200078e00ff */
[C---:B------:R-:W-:Y:S02]  /*0390*/  ISETP.GT.U32.AND P3, PT, R7.reuse, R24, PT ;  /* 0x000000180700720c */ /* 0x040fe40003f64070 */
[----:B------:R-:W-:Y:S01]  /*03a0*/  ISETP.GT.U32.AND P5, PT, R7, R22, PT ;  /* 0x000000160700720c */ /* 0x000fe20003fa4070 */
[----:B------:R-:W-:Y:S01]  /*03b0*/  IMAD R14, R3, R26, R19 ;  /* 0x0000001a030e7224 */ /* 0x000fe200078e0213 */
[----:B------:R-:W-:Y:S01]  /*03c0*/  IABS R27, R17 ;  /* 0x00000011001b7213 */ /* 0x000fe20000000000 */
[----:B------:R-:W-:Y:S01]  /*03d0*/  IMAD.HI.U32 R3, R2, R23, RZ ;  /* 0x0000001702037227 */ /* 0x000fe200078e00ff */
[----:B------:R-:W-:-:S03]  /*03e0*/  ISETP.GT.U32.AND P1, PT, R7, R4, PT ;  /* 0x000000040700720c */ /* 0x000fc60003f24070 */
[----:B------:R-:W-:-:S04]  /*03f0*/  IMAD.HI.U32 R19, R2, R25, RZ ;  /* 0x0000001902137227 */ /* 0x000fc800078e00ff */
[----:B------:R-:W-:-:S04]  /*0400*/  IMAD.HI.U32 R21, R2, R27, RZ ;  /* 0x0000001b02157227 */ /* 0x000fc800078e00ff */
[-C--:B------:R-:W-:Y:S02]  /*0410*/  IMAD R18, R3, R26.reuse, R23 ;  /* 0x0000001a03127224 */ /* 0x080fe400078e0217 */
[----:B------:R-:W-:Y:S01]  /*0420*/  IMAD R20, R19, R26, R25 ;  /* 0x0000001a13147224 */ /* 0x000fe200078e0219 */
[----:B------:R-:W-:Y:S01]  /*0430*/  ISETP.GT.U32.AND P6, PT, R7, R14, PT ;  /* 0x0000000e0700720c */ /* 0x000fe20003fc4070 */
[----:B------:R-:W-:Y:S01]  /*0440*/  IMAD R26, R21, R26, R27 ;  /* 0x0000001a151a7224 */ /* 0x000fe200078e021b */
[----:B------:R-:W-:Y:S01]  /*0450*/  @!P3 IADD3 R24, R24, -R7, RZ ;  /* 0x800000071818b210 */ /* 0x000fe20007ffe0ff */
[--C-:B------:R-:W-:Y:S01]  /*0460*/  @!P5 IMAD.IADD R22, R22, 0x1, -R7.reuse ;  /* 0x000000011616d824 */ /* 0x100fe200078e0a07 */
[C---:B------:R-:W-:Y:S01]  /*0470*/  ISETP.GT.U32.AND P0, PT, R7.reuse, R16, PT ;  /* 0x000000100700720c */ /* 0x040fe20003f04070 */
[----:B------:R-:W-:Y:S01]  /*0480*/  @!P1 IMAD.IADD R4, R4, 0x1, -R7 ;  /* 0x0000000104049824 */ /* 0x000fe200078e0a07 */
[C---:B------:R-:W-:Y:S01]  /*0490*/  ISETP.GT.U32.AND P2, PT, R7.reuse, R18, PT ;  /* 0x000000120700720c */ /* 0x040fe20003f44070 */
[----:B------:R-:W0:Y:S01]  /*04a0*/  LDC.64 R2, c[0x0][0x218] ;  /* 0x00008600ff027b82 */ /* 0x000e220000000a00 */
[----:B------:R-:W-:-:S02]  /*04b0*/  ISETP.GT.U32.AND P3, PT, R7, R20, PT ;  /* 0x000000140700720c */ /* 0x000fc40003f64070 */
[C---:B------:R-:W-:Y:S02]  /*04c0*/  ISETP.GT.U32.AND P5, PT, R7.reuse, R24, PT ;  /* 0x000000180700720c */ /* 0x040fe40003fa4070 */
[C---:B------:R-:W-:Y:S02]  /*04d0*/  ISETP.GT.U32.AND P4, PT, R7.reuse, R26, PT ;  /* 0x0000001a0700720c */ /* 0x040fe40003f84070 */
[----:B------:R-:W-:Y:S01]  /*04e0*/  ISETP.GT.U32.AND P1, PT, R7, R22, PT ;  /* 0x000000160700720c */ /* 0x000fe20003f24070 */
[--C-:B------:R-:W-:Y:S02]  /*04f0*/  @!P6 IMAD.IADD R14, R14, 0x1, -R7.reuse ;  /* 0x000000010e0ee824 */ /* 0x100fe400078e0a07 */
[--C-:B------:R-:W-:Y:S01]  /*0500*/  @!P0 IMAD.IADD R16, R16, 0x1, -R7.reuse ;  /* 0x0000000110108824 */ /* 0x100fe200078e0a07 */
[----:B------:R-:W-:Y:S02]  /*0510*/  ISETP.GE.AND P0, PT, R12, RZ, PT ;  /* 0x000000ff0c00720c */ /* 0x000fe40003f06270 */
[----:B------:R-:W-:Y:S01]  /*0520*/  @!P2 IADD3 R18, R18, -R7, RZ ;  /* 0x800000071212a210 */ /* 0x000fe20007ffe0ff */
[--C-:B------:R-:W-:Y:S01]  /*0530*/  @!P3 IMAD.IADD R20, R20, 0x1, -R7.reuse ;  /* 0x000000011414b824 */ /* 0x100fe200078e0a07 */
[----:B------:R-:W-:Y:S01]  /*0540*/  ISETP.GE.AND P6, PT, R11, RZ, PT ;  /* 0x000000ff0b00720c */ /* 0x000fe20003fc6270 */
[--C-:B------:R-:W-:Y:S01]  /*0550*/  @!P5 IMAD.IADD R24, R24, 0x1, -R7.reuse ;  /* 0x000000011818d824 */ /* 0x100fe200078e0a07 */
[C---:B------:R-:W-:Y:S01]  /*0560*/  ISETP.GT.U32.AND P5, PT, R7.reuse, R4, PT ;  /* 0x000000040700720c */ /* 0x040fe20003fa4070 */
[--C-:B------:R-:W-:Y:S01]  /*0570*/  @!P4 IMAD.IADD R26, R26, 0x1, -R7.reuse ;  /* 0x000000011a1ac824 */ /* 0x100fe200078e0a07 */
[C---:B------:R-:W-:Y:S01]  /*0580*/  ISETP.GT.U32.AND P3, PT, R7.reuse, R14, PT ;  /* 0x0000000e0700720c */ /* 0x040fe20003f64070 */
[----:B------:R-:W-:Y:S01]  /*0590*/  @!P1 IMAD.IADD R22, R22, 0x1, -R7 ;  /* 0x0000000116169824 */ /* 0x000fe200078e0a07 */
[----:B------:R-:W-:-:S02]  /*05a0*/  ISETP.GT.U32.AND P2, PT, R7, R18, PT ;  /* 0x000000120700720c */ /* 0x000fc40003f44070 */
[C---:B------:R-:W-:Y:S02]  /*05b0*/  ISETP.GT.U32.AND P4, PT, R7.reuse, R16, PT ;  /* 0x000000100700720c */ /* 0x040fe40003f84070 */
[C---:B------:R-:W-:Y:S02]  /*05c0*/  ISETP.GT.U32.AND P1, PT, R7.reuse, R20, PT ;  /* 0x000000140700720c */ /* 0x040fe40003f24070 */
[----:B------:R-:W-:Y:S02]  /*05d0*/  @!P0 IADD3 R24, -R24, RZ, RZ ;  /* 0x000000ff18188210 */ /* 0x000fe40007ffe1ff */
[----:B------:R-:W-:Y:S01]  /*05e0*/  ISETP.GT.U32.AND P0, PT, R7, R26, PT ;  /* 0x0000001a0700720c */ /* 0x000fe20003f04070 */
[----:B------:R-:W-:Y:S01]  /*05f0*/  @!P6 IMAD.MOV R22, RZ, RZ, -R22 ;  /* 0x000000ffff16e224 */ /* 0x000fe200078e0a16 */
[----:B------:R-:W-:Y:S01]  /*0600*/  ISETP.GE.AND P6, PT, R10, RZ, PT ;  /* 0x000000ff0a00720c */ /* 0x000fe20003fc6270 */
[--C-:B------:R-:W-:Y:S01]  /*0610*/  @!P5 IMAD.IADD R4, R4, 0x1, -R7.reuse ;  /* 0x000000010404d824 */ /* 0x100fe200078e0a07 */
[----:B------:R-:W-:Y:S01]  /*0620*/  ISETP.GE.AND P5, PT, R9, RZ, PT ;  /* 0x000000ff0900720c */ /* 0x000fe20003fa6270 */
[--C-:B------:R-:W-:Y:S01]  /*0630*/  @!P3 IMAD.IADD R14, R14, 0x1, -R7.reuse ;  /* 0x000000010e0eb824 */ /* 0x100fe200078e0a07 */
[----:B------:R-:W-:Y:S01]  /*0640*/  @!P2 IADD3 R18, R18, -R7, RZ ;  /* 0x800000071212a210 */ /* 0x000fe20007ffe0ff */
[--C-:B------:R-:W-:Y:S01]  /*0650*/  @!P4 IMAD.IADD R16, R16, 0x1, -R7.reuse ;  /* 0x000000011010c824 */ /* 0x100fe200078e0a07 */
[----:B------:R-:W-:Y:S01]  /*0660*/  ISETP.GE.AND P3, PT, R15, RZ, PT ;  /* 0x000000ff0f00720c */ /* 0x000fe20003f66270 */
[----:B------:R-:W-:Y:S01]  /*0670*/  @!P1 IMAD.IADD R20, R20, 0x1, -R7 ;  /* 0x0000000114149824 */ /* 0x000fe200078e0a07 */
[----:B------:R-:W-:-:S02]  /*0680*/  ISETP.GE.AND P2, PT, R13, RZ, PT ;  /* 0x000000ff0d00720c */ /* 0x000fc40003f46270 */
[----:B------:R-:W-:Y:S02]  /*0690*/  ISETP.GE.AND P4, PT, R8, RZ, PT ;  /* 0x000000ff0800720c */ /* 0x000fe40003f86270 */
[----:B------:R-:W-:Y:S01]  /*06a0*/  ISETP.GE.AND P1, PT, R17, RZ, PT ;  /* 0x000000ff1100720c */ /* 0x000fe20003f26270 */
[----:B------:R-:W-:Y:S01]  /*06b0*/  @!P0 IMAD.IADD R26, R26, 0x1, -R7 ;  /* 0x000000011a1a8824 */ /* 0x000fe200078e0a07 */
[----:B------:R-:W-:Y:S01]  /*06c0*/  ISETP.NE.AND P0, PT, R6, RZ, PT ;  /* 0x000000ff0600720c */ /* 0x000fe20003f05270 */
[----:B------:R-:W-:Y:S01]  /*06d0*/  @!P6 IMAD.MOV R4, RZ, RZ, -R4 ;  /* 0x000000ffff04e224 */ /* 0x000fe200078e0a04 */
[----:B------:R-:W-:Y:S01]  /*06e0*/  LOP3.LUT R7, RZ, R6, RZ, 0x33, !PT ;  /* 0x00000006ff077212 */ /* 0x000fe200078e33ff */
[----:B------:R-:W-:Y:S02]  /*06f0*/  @!P5 IMAD.MOV R16, RZ, RZ, -R16 ;  /* 0x000000ffff10d224 */ /* 0x000fe400078e0a10 */
[----:B------:R-:W-:Y:S02]  /*0700*/  @!P3 IMAD.MOV R18, RZ, RZ, -R18 ;  /* 0x000000ffff12b224 */ /* 0x000fe400078e0a12 */
[----:B------:R-:W-:-:S02]  /*0710*/  @!P2 IMAD.MOV R20, RZ, RZ, -R20 ;  /* 0x000000ffff14a224 */ /* 0x000fc400078e0a14 */
[----:B0-----:R-:W-:Y:S01]  /*0720*/  IMAD.WIDE.U32 R2, R0, 0x2, R2 ;  /* 0x0000000200027825 */ /* 0x001fe200078e0002 */
[----:B------:R-:W-:-:S03]  /*0730*/  @!P4 IADD3 R14, -R14, RZ, RZ ;  /* 0x000000ff0e0ec210 */ /* 0x000fc60007ffe1ff */
[----:B------:R-:W-:Y:S01]  /*0740*/  @!P1 IMAD.MOV R26, RZ, RZ, -R26 ;  /* 0x000000ffff1a9224 */ /* 0x000fe200078e0a1a */
[C---:B------:R-:W-:Y:S02]  /*0750*/  SEL R24, R7.reuse, R24, !P0 ;  /* 0x0000001807187207 */ /* 0x040fe40004000000 */
[C---:B------:R-:W-:Y:S02]  /*0760*/  SEL R9, R7.reuse, R22, !P0 ;  /* 0x0000001607097207 */ /* 0x040fe40004000000 */
[C---:B------:R-:W-:Y:S02]  /*0770*/  SEL R4, R7.reuse, R4, !P0 ;  /* 0x0000000407047207 */ /* 0x040fe40004000000 */
[C---:B------:R-:W-:Y:S02]  /*0780*/  SEL R11, R7.reuse, R16, !P0 ;  /* 0x00000010070b7207 */ /* 0x040fe40004000000 */
[C---:B------:R-:W-:Y:S02]  /*0790*/  SEL R14, R7.reuse, R14, !P0 ;  /* 0x0000000e070e7207 */ /* 0x040fe40004000000 */
[----:B------:R-:W-:-:S02]  /*07a0*/  SEL R13, R7, R18, !P0 ;  /* 0x00000012070d7207 */ /* 0x000fc40004000000 */
[----:B------:R-:W-:Y:S01]  /*07b0*/  SEL R20, R7, R20, !P0 ;  /* 0x0000001407147207 */ /* 0x000fe20004000000 */
[----:B------:R-:W-:Y:S01]  /*07c0*/  IMAD.WIDE R2, R5, 0x4, R2 ;  /* 0x0000000405027825 */ /* 0x000fe200078e0202 */
[----:B------:R-:W-:Y:S02]  /*07d0*/  SEL R7, R7, R26, !P0 ;  /* 0x0000001a07077207 */ /* 0x000fe40004000000 */
[----:B------:R-:W-:Y:S02]  /*07e0*/  PRMT R5, R24, 0x5410, R9 ;  /* 0x0000541018057816 */ /* 0x000fe40000000009 */
        /* <DEDUP_REMOVED lines=8> */
.L_x_18281:
[----:B------:R-:W0:Y:S01]  /*0870*/  S2R R7, SR_TID.X ;  /* 0x0000000000077919 */ /* 0x000e220000002100 */
[----:B------:R-:W-:Y:S01]  /*0880*/  IMAD.MOV.U32 R12, RZ, RZ, RZ ;  /* 0x000000ffff0c7224 */ /* 0x000fe200078e00ff */
[----:B0-----:R-:W-:Y:S01]  /*0890*/  ISETP.GE.AND P0, PT, R7, R6, PT ;  /* 0x000000060700720c */ /* 0x001fe20003f06270 */
[----:B------:R-:W-:-:S12]  /*08a0*/  IMAD.MOV.U32 R11, RZ, RZ, R7 ;  /* 0x000000ffff0b7224 */ /* 0x000fd800078e0007 */
[----:B------:R-:W-:Y:S01]  /*08b0*/  @!P0 IADD3 R10, R0, R11, RZ ;  /* 0x0000000b000a8210 */ /* 0x000fe20007ffe0ff */
[----:B------:R-:W-:-:S05]  /*08c0*/  @!P0 VIADD R11, R11, 0x80 ;  /* 0x000000800b0b8836 */ /* 0x000fca0000000000 */
[----:B------:R-:W-:-:S13]  /*08d0*/  ISETP.GE.AND P6, PT, R11, R6, PT ;  /* 0x000000060b00720c */ /* 0x000fda0003fc6270 */
[----:B------:R-:W-:Y:S01]  /*08e0*/  @!P6 IMAD.IADD R9, R0, 0x1, R11 ;  /* 0x000000010009e824 */ /* 0x000fe200078e020b */
[----:B------:R-:W0:Y:S01]  /*08f0*/  @!P6 LDC.64 R4, c[0x0][0x220] ;  /* 0x00008800ff04eb82 */ /* 0x000e220000000a00 */
[----:B------:R-:W-:-:S05]  /*0900*/  @!P6 VIADD R11, R11, 0x80 ;  /* 0x000000800b0be836 */ /* 0x000fca0000000000 */
[----:B------:R-:W-:-:S13]  /*0910*/  ISETP.GE.AND P5, PT, R11, R6, PT ;  /* 0x000000060b00720c */ /* 0x000fda0003fa6270 */
[----:B------:R-:W-:Y:S01]  /*0920*/  @!P5 IMAD.IADD R15, R0, 0x1, R11 ;  /* 0x00000001000fd824 */ /* 0x000fe200078e020b */
[----:B------:R-:W-:Y:S01]  /*0930*/  @!P5 IADD3 R11, R11, 0x80, RZ ;  /* 0x000000800b0bd810 */ /* 0x000fe20007ffe0ff */
[----:B------:R-:W1:Y:S03]  /*0940*/  @!P5 LDC.64 R18, c[0x0][0x220] ;  /* 0x00008800ff12db82 */ /* 0x000e660000000a00 */
[----:B------:R-:W-:Y:S01]  /*0950*/  ISETP.GE.AND P4, PT, R11, R6, PT ;  /* 0x000000060b00720c */ /* 0x000fe20003f86270 */
[----:B0-----:R-:W-:-:S05]  /*0960*/  @!P6 IMAD.WIDE.U32 R4, R9, 0x2, R4 ;  /* 0x000000020904e825 */ /* 0x001fca00078e0004 */
[----:B------:R0:W5:Y:S07]  /*0970*/  @!P6 LDG.E.S16 R12, desc[UR4][R4.64] ;  /* 0x00000004040ce981 */ /* 0x00016e000c1e1700 */
[----:B------:R-:W-:Y:S01]  /*0980*/  @!P4 IMAD.IADD R17, R0, 0x1, R11 ;  /* 0x000000010011c824 */ /* 0x000fe200078e020b */
[----:B------:R-:W2:Y:S01]  /*0990*/  @!P4 LDC.64 R22, c[0x0][0x220] ;  /* 0x00008800ff16cb82 */ /* 0x000ea20000000a00 */
[----:B------:R-:W-:-:S05]  /*09a0*/  @!P4 VIADD R11, R11, 0x80 ;  /* 0x000000800b0bc836 */ /* 0x000fca0000000000 */
[----:B------:R-:W-:-:S13]  /*09b0*/  ISETP.GE.AND P3, PT, R11, R6, PT ;  /* 0x000000060b00720c */ /* 0x000fda0003f66270 */
[----:B------:R-:W-:Y:S01]  /*09c0*/  @!P3 IMAD.IADD R27, R0, 0x1, R11 ;  /* 0x00000001001bb824 */ /* 0x000fe200078e020b */
[----:B------:R-:W3:Y:S01]  /*09d0*/  @!P3 LDC.64 R2, c[0x0][0x220] ;  /* 0x00008800ff02bb82 */ /* 0x000ee20000000a00 */
[----:B------:R-:W-:-:S05]  /*09e0*/  @!P3 VIADD R11, R11, 0x80 ;  /* 0x000000800b0bb836 */ /* 0x000fca0000000000 */
[----:B------:R-:W-:-:S13]  /*09f0*/  ISETP.GE.AND P2, PT, R11, R6, PT ;  /* 0x000000060b00720c */ /* 0x000fda0003f46270 */
[----:B------:R-:W-:Y:S01]  /*0a00*/  @!P2 IADD3 R13, R0, R11, RZ ;  /* 0x0000000b000da210 */ /* 0x000fe20007ffe0ff */
[----:B------:R-:W-:-:S05]  /*0a10*/  @!P2 VIADD R11, R11, 0x80 ;  /* 0x000000800b0ba836 */ /* 0x000fca0000000000 */
[----:B------:R-:W-:-:S13]  /*0a20*/  ISETP.GE.AND P1, PT, R11, R6, PT ;  /* 0x000000060b00720c */ /* 0x000fda0003f26270 */
[----:B------:R-:W-:Y:S01]  /*0a30*/  @!P1 IMAD.IADD R21, R0, 0x1, R11 ;  /* 0x0000000100159824 */ /* 0x000fe200078e020b */
[----:B------:R-:W-:Y:S01]  /*0a40*/  @!P1 IADD3 R11, R11, 0x80, RZ ;  /* 0x000000800b0b9810 */ /* 0x000fe20007ffe0ff */
[----:B---3--:R-:W-:Y:S01]  /*0a50*/  @!P3 IMAD.WIDE.U32 R26, R27, 0x2, R2 ;  /* 0x000000021b1ab825 */ /* 0x008fe200078e0002 */
[----:B------:R-:W3:Y:S02]  /*0a60*/  @!P1 LDC.64 R8, c[0x0][0x220] ;  /* 0x00008800ff089b82 */ /* 0x000ee40000000a00 */
[----:B------:R-:W-:-:S06]  /*0a70*/  ISETP.GE.AND P6, PT, R11, R6, PT ;  /* 0x000000060b00720c */ /* 0x000fcc0003fc6270 */
[----:B------:R-:W4:Y:S08]  /*0a80*/  @!P2 LDC.64 R2, c[0x0][0x220] ;  /* 0x00008800ff02ab82 */ /* 0x000f300000000a00 */
[----:B0-----:R-:W0:Y:S01]  /*0a90*/  @!P6 LDC.64 R4, c[0x0][0x220] ;  /* 0x00008800ff04eb82 */ /* 0x001e220000000a00 */
[----:B------:R-:W-:-:S04]  /*0aa0*/  @!P6 IMAD.IADD R25, R0, 0x1, R11 ;  /* 0x000000010019e824 */ /* 0x000fc800078e020b */
[----:B0-----:R-:W-:-:S03]  /*0ab0*/  @!P6 IMAD.WIDE.U32 R24, R25, 0x2, R4 ;  /* 0x000000021918e825 */ /* 0x001fc600078e0004 */
[----:B------:R-:W0:Y:S01]  /*0ac0*/  @!P0 LDC.64 R4, c[0x0][0x220] ;  /* 0x00008800ff048b82 */ /* 0x000e220000000a00 */
[----:B------:R-:W-:Y:S01]  /*0ad0*/  PRMT R11, RZ, 0x7610, R11 ;  /* 0x00007610ff0b7816 */ /* 0x000fe2000000000b */
[----:B-1----:R-:W-:Y:S01]  /*0ae0*/  @!P5 IMAD.WIDE.U32 R18, R15, 0x2, R18 ;  /* 0x000000020f12d825 */ /* 0x002fe200078e0012 */
[----:B------:R-:W-:-:S03]  /*0af0*/  CS2R R14, SRZ ;  /* 0x00000000000e7805 */ /* 0x000fc6000001ff00 */
[----:B----4-:R-:W-:-:S03]  /*0b00*/  @!P2 IMAD.WIDE.U32 R2, R13, 0x2, R2 ;  /* 0x000000020d02a825 */ /* 0x010fc600078e0002 */
[----:B------:R1:W5:Y:S01]  /*0b10*/  @!P3 LDG.E.S16 R14, desc[UR4][R26.64] ;  /* 0x000000041a0eb981 */ /* 0x000362000c1e1700 */
[----:B---3--:R-:W-:Y:S01]  /*0b20*/  @!P1 IMAD.WIDE.U32 R20, R21, 0x2, R8 ;  /* 0x0000000215149825 */ /* 0x008fe200078e0008 */
[----:B------:R-:W-:-:S03]  /*0b30*/  CS2R R8, SRZ ;  /* 0x0000000000087805 */ /* 0x000fc6000001ff00 */
[----:B------:R-:W-:Y:S02]  /*0b40*/  IMAD.MOV.U32 R16, RZ, RZ, RZ ;  /* 0x000000ffff107224 */ /* 0x000fe400078e00ff */
[----:B------:R-:W-:Y:S01]  /*0b50*/  IMAD.MOV.U32 R13, RZ, RZ, RZ ;  /* 0x000000ffff0d7224 */ /* 0x000fe200078e00ff */
[----:B------:R1:W5:Y:S01]  /*0b60*/  @!P1 LDG.E.S16 R9, desc[UR4][R20.64] ;  /* 0x0000000414099981 */ /* 0x000362000c1e1700 */
[----:B--2---:R-:W-:-:S03]  /*0b70*/  @!P4 IMAD.WIDE.U32 R22, R17, 0x2, R22 ;  /* 0x000000021116c825 */ /* 0x004fc600078e0016 */
[----:B------:R1:W5:Y:S01]  /*0b80*/  @!P5 LDG.E.S16 R16, desc[UR4][R18.64] ;  /* 0x000000041210d981 */ /* 0x000362000c1e1700 */
[----:B0-----:R-:W-:-:S03]  /*0b90*/  @!P0 IMAD.WIDE.U32 R4, R10, 0x2, R4 ;  /* 0x000000020a048825 */ /* 0x001fc600078e0004 */
[----:B------:R1:W5:Y:S04]  /*0ba0*/  @!P4 LDG.E.S16 R15, desc[UR4][R22.64] ;  /* 0x00000004160fc981 */ /* 0x000368000c1e1700 */
[----:B------:R1:W5:Y:S04]  /*0bb0*/  @!P2 LDG.E.S16 R13, desc[UR4][R2.64] ;  /* 0x00000004020da981 */ /* 0x000368000c1e1700 */
[----:B------:R1:W5:Y:S04]  /*0bc0*/  @!P6 LDG.E.S16 R8, desc[UR4][R24.64] ;  /* 0x000000041808e981 */ /* 0x000368000c1e1700 */
[----:B------:R1:W5:Y:S01]  /*0bd0*/  @!P0 LDG.E.U16 R11, desc[UR4][R4.64] ;  /* 0x00000004040b8981 */ /* 0x000362000c1e1500 */
[----:B------:R-:W0:Y:S01]  /*0be0*/  LDC.U16 R10, c[0x0][0x216] ;  /* 0x00008580ff0a7b82 */ /* 0x000e220000000400 */
[----:B------:R-:W-:Y:S01]  /*0bf0*/  BSSY B0, `(.L_x_18282) ;  /* 0x000001a000007945 */ /* 0x000fe20003800000 */
[----:B0-----:R-:W-:-:S03]  /*0c00*/  PRMT R10, R10, 0x9910, RZ ;  /* 0x000099100a0a7816 */ /* 0x001fc600000000ff */
[----:B-1----:R-:W-:Y:S05]  /*0c10*/  @P0 BRA `(.L_x_18283) ;  /* 0x00000000005c0947 */ /* 0x002fea0003800000 */
[----:B------:R-:W-:Y:S02]  /*0c20*/  IABS R4, R10 ;  /* 0x0000000a00047213 */ /* 0x000fe40000000000 */
[----:B-----5:R-:W-:Y:S02]  /*0c30*/  PRMT R5, R11, 0x9910, RZ ;  /* 0x000099100b057816 */ /* 0x020fe400000000ff */
[----:B------:R-:W0:Y:S01]  /*0c40*/  I2F.RP R17, R4 ;  /* 0x0000000400117306 */ /* 0x000e220000209400 */
[----:B------:R-:W-:Y:S02]  /*0c50*/  ISETP.NE.AND P3, PT, R10, RZ, PT ;  /* 0x000000ff0a00720c */ /* 0x000fe40003f65270 */
[----:B------:R-:W-:-:S05]  /*0c60*/  ISETP.GE.AND P2, PT, R5, RZ, PT ;  /* 0x000000ff0500720c */ /* 0x000fca0003f46270 */
[----:B0-----:R-:W0:Y:S02]  /*0c70*/  MUFU.RCP R17, R17 ;  /* 0x0000001100117308 */ /* 0x001e240000001000 */
[----:B0-----:R-:W-:-:S06]  /*0c80*/  IADD3 R2, R17, 0xffffffe, RZ ;  /* 0x0ffffffe11027810 */ /* 0x001fcc0007ffe0ff */
[----:B------:R0:W1:Y:S02]  /*0c90*/  F2I.FTZ.U32.TRUNC.NTZ R3, R2 ;  /* 0x0000000200037305 */ /* 0x000064000021f000 */
[----:B0-----:R-:W-:Y:S02]  /*0ca0*/  IMAD.MOV.U32 R2, RZ, RZ, RZ ;  /* 0x000000ffff027224 */ /* 0x001fe400078e00ff */
[----:B-1----:R-:W-:-:S04]  /*0cb0*/  IMAD.MOV R19, RZ, RZ, -R3 ;  /* 0x000000ffff137224 */ /* 0x002fc800078e0a03 */
[----:B------:R-:W-:-:S04]  /*0cc0*/  IMAD R11, R19, R4, RZ ;  /* 0x00000004130b7224 */ /* 0x000fc800078e02ff */
[----:B------:R-:W-:Y:S01]  /*0cd0*/  IMAD.HI.U32 R18, R3, R11, R2 ;  /* 0x0000000b03127227 */ /* 0x000fe200078e0002 */
[----:B------:R-:W-:Y:S02]  /*0ce0*/  IABS R3, R10 ;  /* 0x0000000a00037213 */ /* 0x000fe40000000000 */
[----:B------:R-:W-:-:S03]  /*0cf0*/  IABS R11, R5 ;  /* 0x00000005000b7213 */ /* 0x000fc60000000000 */
[----:B------:R-:W-:Y:S02]  /*0d00*/  IMAD.MOV R3, RZ, RZ, -R3 ;  /* 0x000000ffff037224 */ /* 0x000fe400078e0a03 */
        /* <DEDUP_REMOVED lines=8> */
.L_x_18283:
[----:B------:R-:W-:Y:S05]  /*0d90*/  BSYNC B0 ;  /* 0x0000000000007941 */ /* 0x000fea0003800000 */
.L_x_18282:
[----:B------:R-:W0:Y:S01]  /*0da0*/  @!P0 LDC.64 R2, c[0x0][0x218] ;  /* 0x00008600ff028b82 */ /* 0x000e220000000a00 */
[C---:B------:R-:W-:Y:S01]  /*0db0*/  VIADD R5, R7.reuse, 0x80 ;  /* 0x0000008007057836 */ /* 0x040fe20000000000 */
[C---:B------:R-:W-:Y:S01]  /*0dc0*/  IADD3 R17, R7.reuse, 0x100, RZ ;  /* 0x0000010007117810 */ /* 0x040fe20007ffe0ff */
[----:B------:R-:W-:Y:S01]  /*0dd0*/  VIADD R19, R7, 0x180 ;  /* 0x0000018007137836 */ /* 0x000fe20000000000 */
[----:B------:R-:W-:Y:S02]  /*0de0*/  BSSY B0, `(.L_x_18284) ;  /* 0x000001d000007945 */ /* 0x000fe40003800000 */
[-C--:B------:R-:W-:Y:S02]  /*0df0*/  ISETP.GE.AND P1, PT, R5, R6.reuse, PT ;  /* 0x000000060500720c */ /* 0x080fe40003f26270 */
[-C--:B------:R-:W-:Y:S02]  /*0e00*/  ISETP.GE.AND P6, PT, R17, R6.reuse, PT ;  /* 0x000000061100720c */ /* 0x080fe40003fc6270 */
[----:B------:R-:W-:-:S09]  /*0e10*/  ISETP.GE.AND P5, PT, R19, R6, PT ;  /* 0x000000061300720c */ /* 0x000fd20003fa6270 */
        /* <DEDUP_REMOVED lines=10> */
[----:B------:R1:W2:Y:S02]  /*0ec0*/  F2I.FTZ.U32.TRUNC.NTZ R5, R4 ;  /* 0x0000000400057305 */ /* 0x0002a4000021f000 */
[----:B-1----:R-:W-:Y:S02]  /*0ed0*/  IMAD.MOV.U32 R4, RZ, RZ, RZ ;  /* 0x000000ffff047224 */ /* 0x002fe400078e00ff */
[----:B--2---:R-:W-:-:S04]  /*0ee0*/  IMAD.MOV R20, RZ, RZ, -R5 ;  /* 0x000000ffff147224 */ /* 0x004fc800078e0a05 */
[----:B------:R-:W-:-:S04]  /*0ef0*/  IMAD R19, R20, R17, RZ ;  /* 0x0000001114137224 */ /* 0x000fc800078e02ff */
[----:B------:R-:W-:-:S04]  /*0f00*/  IMAD.HI.U32 R20, R5, R19, R4 ;  /* 0x0000001305147227 */ /* 0x000fc800078e0004 */
[----:B------:R-:W-:-:S04]  /*0f10*/  IMAD.MOV.U32 R5, RZ, RZ, R21 ;  /* 0x000000ffff057224 */ /* 0x000fc800078e0015 */
[----:B------:R-:W-:-:S04]  /*0f20*/  IMAD.HI.U32 R4, R20, R5, RZ ;  /* 0x0000000514047227 */ /* 0x000fc800078e00ff */
[----:B------:R-:W-:-:S05]  /*0f30*/  IMAD R4, R4, R18, R5 ;  /* 0x0000001204047224 */ /* 0x000fca00078e0205 */
[----:B------:R-:W-:-:S13]  /*0f40*/  ISETP.GT.U32.AND P1, PT, R17, R4, PT ;  /* 0x000000041100720c */ /* 0x000fda0003f24070 */
[----:B------:R-:W-:-:S05]  /*0f50*/  @!P1 IMAD.IADD R4, R4, 0x1, -R17 ;  /* 0x0000000104049824 */ /* 0x000fca00078e0a11 */
[----:B------:R-:W-:-:S13]  /*0f60*/  ISETP.GT.U32.AND P1, PT, R17, R4, PT ;  /* 0x000000041100720c */ /* 0x000fda0003f24070 */
[----:B------:R-:W-:-:S05]  /*0f70*/  @!P1 IADD3 R4, R4, -R17, RZ ;  /* 0x8000001104049210 */ /* 0x000fca0007ffe0ff */
[----:B------:R-:W-:-:S04]  /*0f80*/  IMAD.MOV.U32 R12, RZ, RZ, R4 ;  /* 0x000000ffff0c7224 */ /* 0x000fc800078e0004 */
[----:B------:R-:W-:Y:S01]  /*0f90*/  @!P2 IMAD.MOV R12, RZ, RZ, -R12 ;  /* 0x000000ffff0ca224 */ /* 0x000fe200078e0a0c */
[----:B------:R-:W-:-:S07]  /*0fa0*/  @!P3 LOP3.LUT R12, RZ, R10, RZ, 0x33, !PT ;  /* 0x0000000aff0cb212 */ /* 0x000fce00078e33ff */
.L_x_18285:
[----:B------:R-:W-:Y:S05]  /*0fb0*/  BSYNC B0 ;  /* 0x0000000000007941 */ /* 0x000fea0003800000 */
.L_x_18284:
[C---:B------:R-:W-:Y:S01]  /*0fc0*/  VIADD R5, R7.reuse, 0x200 ;  /* 0x0000020007057836 */ /* 0x040fe20000000000 */
[C---:B------:R-:W-:Y:S01]  /*0fd0*/  IADD3 R17, R7.reuse, 0x280, RZ ;  /* 0x0000028007117810 */ /* 0x040fe20007ffe0ff */
[C---:B------:R-:W-:Y:S01]  /*0fe0*/  VIADD R19, R7.reuse, 0x300 ;  /* 0x0000030007137836 */ /* 0x040fe20000000000 */
[----:B------:R-:W-:Y:S01]  /*0ff0*/  BSSY B0, `(.L_x_18286) ;  /* 0x0000021000007945 */ /* 0x000fe20003800000 */
[----:B------:R-:W-:Y:S01]  /*1000*/  VIADD R21, R7, 0x380 ;  /* 0x0000038007157836 */ /* 0x000fe20000000000 */
[-C--:B------:R-:W-:Y:S01]  /*1010*/  ISETP.GE.AND P1, PT, R5, R6.reuse, PT ;  /* 0x000000060500720c */ /* 0x080fe20003f26270 */
[----:B------:R-:W-:Y:S01]  /*1020*/  @!P0 IMAD.IADD R5, R0, 0x1, R7 ;  /* 0x0000000100058824 */ /* 0x000fe200078e0207 */
[-C--:B------:R-:W-:Y:S02]  /*1030*/  ISETP.GE.AND P2, PT, R17, R6.reuse, PT ;  /* 0x000000061100720c */ /* 0x080fe40003f46270 */
[-C--:B------:R-:W-:Y:S01]  /*1040*/  ISETP.GE.AND P3, PT, R19, R6.reuse, PT ;  /* 0x000000061300720c */ /* 0x080fe20003f66270 */
[----:B0-----:R-:W-:Y:S01]  /*1050*/  @!P0 IMAD.WIDE.U32 R2, R5, 0x2, R2 ;  /* 0x0000000205028825 */ /* 0x001fe200078e0002 */
[----:B------:R-:W-:Y:S01]  /*1060*/  ISETP.GE.AND P4, PT, R21, R6, PT ;  /* 0x000000061500720c */ /* 0x000fe20003f86270 */
[----:B------:R-:W-:-:S12]  /*1070*/  @P6 BRA `(.L_x_18287) ;  /* 0x0000000000606947 */ /* 0x000fd80003800000 */
[----:B------:R-:W-:Y:S02]  /*1080*/  IABS R17, R10 ;  /* 0x0000000a00117213 */ /* 0x000fe40000000000 */
[----:B-----5:R-:W-:Y:S02]  /*1090*/  IABS R21, R16 ;  /* 0x0000001000157213 */ /* 0x020fe40000000000 */
[----:B------:R-:W0:Y:S01]  /*10a0*/  I2F.RP R18, R17 ;  /* 0x0000001100127306 */ /* 0x000e220000209400 */
[----:B------:R-:W-:-:S07]  /*10b0*/  IABS R22, R10 ;  /* 0x0000000a00167213 */ /* 0x000fce0000000000 */
        /* <DEDUP_REMOVED lines=8> */
[----:B------:R-:W-:-:S05]  /*1140*/  MOV R5, R21 ;  /* 0x0000001500057202 */ /* 0x000fca0000000f00 */
[----:B------:R-:W-:-:S04]  /*1150*/  IMAD.HI.U32 R4, R20, R5, RZ ;  /* 0x0000000514047227 */ /* 0x000fc800078e00ff */
[----:B------:R-:W-:-:S05]  /*1160*/  IMAD R4, R4, R18, R5 ;  /* 0x0000001204047224 */ /* 0x000fca00078e0205 */
[----:B------:R-:W-:-:S13]  /*1170*/  ISETP.GT.U32.AND P6, PT, R17, R4, PT ;  /* 0x000000041100720c */ /* 0x000fda0003fc4070 */
[----:B------:R-:W-:-:S05]  /*1180*/  @!P6 IMAD.IADD R4, R4, 0x1, -R17 ;  /* 0x000000010404e824 */ /* 0x000fca00078e0a11 */
[----:B------:R-:W-:-:S13]  /*1190*/  ISETP.GT.U32.AND P6, PT, R17, R4, PT ;  /* 0x000000041100720c */ /* 0x000fda0003fc4070 */
[----:B------:R-:W-:Y:S01]  /*11a0*/  @!P6 IMAD.IADD R4, R4, 0x1, -R17 ;  /* 0x000000010404e824 */ /* 0x000fe200078e0a11 */
[----:B------:R-:W-:-:S03]  /*11b0*/  ISETP.GE.AND P6, PT, R16, RZ, PT ;  /* 0x000000ff1000720c */ /* 0x000fc60003fc6270 */
[----:B------:R-:W-:-:S10]  /*11c0*/  IMAD.MOV.U32 R16, RZ, RZ, R4 ;  /* 0x000000ffff107224 */ /* 0x000fd400078e0004 */
[----:B------:R-:W-:Y:S02]  /*11d0*/  @!P6 IADD3 R16, -R16, RZ, RZ ;  /* 0x000000ff1010e210 */ /* 0x000fe40007ffe1ff */
[----:B------:R-:W-:-:S13]  /*11e0*/  ISETP.NE.AND P6, PT, R10, RZ, PT ;  /* 0x000000ff0a00720c */ /* 0x000fda0003fc5270 */
[----:B------:R-:W-:-:S07]  /*11f0*/  @!P6 LOP3.LUT R16, RZ, R10, RZ, 0x33, !PT ;  /* 0x0000000aff10e212 */ /* 0x000fce00078e33ff */
.L_x_18287:
[----:B------:R-:W-:Y:S05]  /*1200*/  BSYNC B0 ;  /* 0x0000000000007941 */ /* 0x000fea0003800000 */
.L_x_18286:
[----:B------:R-:W-:Y:S04]  /*1210*/  BSSY B0, `(.L_x_18288) ;  /* 0x000001a000007945 */ /* 0x000fe80003800000 */
[----:B------:R-:W-:Y:S05]  /*1220*/  @P5 BRA `(.L_x_18289) ;  /* 0x0000000000605947 */ /* 0x000fea0003800000 */
[-C--:B------:R-:W-:Y:S02]  /*1230*/  IABS R17, R10.reuse ;  /* 0x0000000a00117213 */ /* 0x080fe40000000000 */
[----:B-----5:R-:W-:Y:S02]  /*1240*/  IABS R21, R15 ;  /* 0x0000000f00157213 */ /* 0x020fe40000000000 */
[----:B------:R-:W0:Y:S01]  /*1250*/  I2F.RP R18, R17 ;  /* 0x0000001100127306 */ /* 0x000e220000209400 */
[----:B------:R-:W-:-:S07]  /*1260*/  IABS R22, R10 ;  /* 0x0000000a00167213 */ /* 0x000fce0000000000 */
[----:B0-----:R-:W0:Y:S02]  /*1270*/  MUFU.RCP R18, R18 ;  /* 0x0000001200127308 */ /* 0x001e240000001000 */
[----:B0-----:R-:W-:Y:S02]  /*1280*/  VIADD R4, R18, 0xffffffe ;  /* 0x0ffffffe12047836 */ /* 0x001fe40000000000 */
[----:B------:R-:W-:-:S04]  /*1290*/  IMAD.MOV R18, RZ, RZ, -R22 ;  /* 0x000000ffff127224 */ /* 0x000fc800078e0a16 */
[----:B------:R0:W1:Y:S02]  /*12a0*/  F2I.FTZ.U32.TRUNC.NTZ R5, R4 ;  /* 0x0000000400057305 */ /* 0x000064000021f000 */
[----:B0-----:R-:W-:Y:S01]  /*12b0*/  HFMA2.MMA R4, -RZ, RZ, 0, 0 ;  /* 0x00000000ff047435 */ /* 0x001fe200000001ff */
[----:B-1----:R-:W-:-:S04]  /*12c0*/  IMAD.MOV R20, RZ, RZ, -R5 ;  /* 0x000000ffff147224 */ /* 0x002fc800078e0a05 */
[----:B------:R-:W-:-:S05]  /*12d0*/  IMAD R19, R20, R17, RZ ;  /* 0x0000001114137224 */ /* 0x000fca00078e02ff */
[----:B------:R-:W-:-:S04]  /*12e0*/  IMAD.HI.U32 R20, R5, R19, R4 ;  /* 0x0000001305147227 */ /* 0x000fc800078e0004 */
[----:B------:R-:W-:-:S04]  /*12f0*/  IMAD.MOV.U32 R5, RZ, RZ, R21 ;  /* 0x000000ffff057224 */ /* 0x000fc800078e0015 */
[----:B------:R-:W-:-:S04]  /*1300*/  IMAD.HI.U32 R4, R20, R5, RZ ;  /* 0x0000000514047227 */ /* 0x000fc800078e00ff */
[----:B------:R-:W-:-:S05]  /*1310*/  IMAD R4, R4, R18, R5 ;  /* 0x0000001204047224 */ /* 0x000fca00078e0205 */
[----:B------:R-:W-:-:S13]  /*1320*/  ISETP.GT.U32.AND P5, PT, R17, R4, PT ;  /* 0x000000041100720c */ /* 0x000fda0003fa4070 */
[----:B------:R-:W-:Y:S01]  /*1330*/  @!P5 IMAD.IADD R4, R4, 0x1, -R17 ;  /* 0x000000010404d824 */ /* 0x000fe200078e0a11 */
[----:B------:R-:W-:-:S04]  /*1340*/  ISETP.GE.AND P5, PT, R15, RZ, PT ;  /* 0x000000ff0f00720c */ /* 0x000fc80003fa6270 */
[----:B------:R-:W-:-:S13]  /*1350*/  ISETP.GT.U32.AND P6, PT, R17, R4, PT ;  /* 0x000000041100720c */ /* 0x000fda0003fc4070 */
[----:B------:R-:W-:Y:S01]  /*1360*/  @!P6 IMAD.IADD R4, R4, 0x1, -R17 ;  /* 0x000000010404e824 */ /* 0x000fe200078e0a11 */
[----:B------:R-:W-:-:S04]  /*1370*/  ISETP.NE.AND P6, PT, R10, RZ, PT ;  /* 0x000000ff0a00720c */ /* 0x000fc80003fc5270 */
[----:B------:R-:W-:-:S05]  /*1380*/  MOV R15, R4 ;  /* 0x00000004000f7202 */ /* 0x000fca0000000f00 */
[----:B------:R-:W-:-:S04]  /*1390*/  @!P5 IMAD.MOV R15, RZ, RZ, -R15 ;  /* 0x000000ffff0fd224 */ /* 0x000fc800078e0a0f */
[----:B------:R-:W-:-:S07]  /*13a0*/  @!P6 LOP3.LUT R15, RZ, R10, RZ, 0x33, !PT ;  /* 0x0000000aff0fe212 */ /* 0x000fce00078e33ff */
.L_x_18289:
[----:B------:R-:W-:Y:S05]  /*13b0*/  BSYNC B0 ;  /* 0x0000000000007941 */ /* 0x000fea0003800000 */
.L_x_18288:
[----:B------:R-:W-:Y:S04]  /*13c0*/  BSSY B0, `(.L_x_18290) ;  /* 0x000001a000007945 */ /* 0x000fe80003800000 */
[----:B------:R-:W-:Y:S05]  /*13d0*/  @P1 BRA `(.L_x_18291) ;  /* 0x0000000000601947 */ /* 0x000fea0003800000 */
[----:B------:R-:W-:Y:S02]  /*13e0*/  IABS R17, R10 ;  /* 0x0000000a00117213 */ /* 0x000fe40000000000 */
[----:B-----5:R-:W-:Y:S02]  /*13f0*/  IABS R21, R14 ;  /* 0x0000000e00157213 */ /* 0x020fe40000000000 */
[----:B------:R-:W0:Y:S01]  /*1400*/  I2F.RP R18, R17 ;  /* 0x0000001100127306 */ /* 0x000e220000209400 */
[----:B------:R-:W-:Y:S02]  /*1410*/  IABS R22, R10 ;  /* 0x0000000a00167213 */ /* 0x000fe40000000000 */
[----:B------:R-:W-:Y:S02]  /*1420*/  ISETP.GE.AND P5, PT, R14, RZ, PT ;  /* 0x000000ff0e00720c */ /* 0x000fe40003fa6270 */
[----:B------:R-:W-:-:S03]  /*1430*/  ISETP.NE.AND P6, PT, R10, RZ, PT ;  /* 0x000000ff0a00720c */ /* 0x000fc60003fc5270 */
[----:B0-----:R-:W0:Y:S02]  /*1440*/  MUFU.RCP R18, R18 ;  /* 0x0000001200127308 */ /* 0x001e240000001000 */
[----:B0-----:R-:W-:Y:S01]  /*1450*/  VIADD R4, R18, 0xffffffe ;  /* 0x0ffffffe12047836 */ /* 0x001fe20000000000 */
[----:B------:R-:W-:-:S05]  /*1460*/  IADD3 R18, RZ, -R22, RZ ;  /* 0x80000016ff127210 */ /* 0x000fca0007ffe0ff */
        /* <DEDUP_REMOVED lines=15> */
.L_x_18291:
[----:B------:R-:W-:Y:S05]  /*1560*/  BSYNC B0 ;  /* 0x0000000000007941 */ /* 0x000fea0003800000 */
.L_x_18290:
[----:B------:R-:W-:Y:S04]  /*1570*/  BSSY B0, `(.L_x_18292) ;  /* 0x000001a000007945 */ /* 0x000fe80003800000 */
[----:B------:R-:W-:Y:S05]  /*1580*/  @P2 BRA `(.L_x_18293) ;  /* 0x0000000000602947 */ /* 0x000fea0003800000 */
[-C--:B------:R-:W-:Y:S02]  /*1590*/  IABS R17, R10.reuse ;  /* 0x0000000a00117213 */ /* 0x080fe40000000000 */
[----:B-----5:R-:W-:Y:S02]  /*15a0*/  IABS R21, R13 ;  /* 0x0000000d00157213 */ /* 0x020fe40000000000 */
[----:B------:R-:W0:Y:S01]  /*15b0*/  I2F.RP R18, R17 ;  /* 0x0000001100127306 */ /* 0x000e220000209400 */
[----:B------:R-:W-:Y:S02]  /*15c0*/  IABS R22, R10 ;  /* 0x0000000a00167213 */ /* 0x000fe40000000000 */
[----:B------:R-:W-:Y:S02]  /*15d0*/  ISETP.GE.AND P2, PT, R13, RZ, PT ;  /* 0x000000ff0d00720c */ /* 0x000fe40003f46270 */
[----:B------:R-:W-:-:S03]  /*15e0*/  ISETP.NE.AND P5, PT, R10, RZ, PT ;  /* 0x000000ff0a00720c */ /* 0x000fc60003fa5270 */
[----:B0-----:R-:W0:Y:S02]  /*15f0*/  MUFU.RCP R18, R18 ;  /* 0x0000001200127308 */ /* 0x001e240000001000 */
[----:B0-----:R-:W-:Y:S02]  /*1600*/  VIADD R4, R18, 0xffffffe ;  /* 0x0ffffffe12047836 */ /* 0x001fe40000000000 */
[----:B------:R-:W-:-:S04]  /*1610*/  IMAD.MOV R18, RZ, RZ, -R22 ;  /* 0x000000ffff127224 */ /* 0x000fc800078e0a16 */
[----:B------:R0:W1:Y:S02]  /*1620*/  F2I.FTZ.U32.TRUNC.NTZ R5, R4 ;  /* 0x0000000400057305 */ /* 0x000064000021f000 */
[----:B0-----:R-:W-:Y:S01]  /*1630*/  IMAD.MOV.U32 R4, RZ, RZ, RZ ;  /* 0x000000ffff047224 */ /* 0x001fe200078e00ff */
[----:B-1----:R-:W-:-:S05]  /*1640*/  IADD3 R20, RZ, -R5, RZ ;  /* 0x80000005ff147210 */ /* 0x002fca0007ffe0ff */
        /* <DEDUP_REMOVED lines=9> */
[----:B------:R-:W-:-:S04]  /*16e0*/  IMAD.MOV.U32 R13, RZ, RZ, R4 ;  /* 0x000000ffff0d7224 */ /* 0x000fc800078e0004 */
[----:B------:R-:W-:Y:S01]  /*16f0*/  @!P2 IMAD.MOV R13, RZ, RZ, -R13 ;  /* 0x000000ffff0da224 */ /* 0x000fe200078e0a0d */
[----:B------:R-:W-:-:S07]  /*1700*/  @!P5 LOP3.LUT R13, RZ, R10, RZ, 0x33, !PT ;  /* 0x0000000aff0dd212 */ /* 0x000fce00078e33ff */
.L_x_18293:
[----:B------:R-:W-:Y:S05]  /*1710*/  BSYNC B0 ;  /* 0x0000000000007941 */ /* 0x000fea0003800000 */
.L_x_18292:
        /* <DEDUP_REMOVED lines=22> */
[----:B------:R-:W-:-:S04]  /*1880*/  @!P1 IMAD.IADD R4, R4, 0x1, -R17 ;  /* 0x0000000104049824 */ /* 0x000fc800078e0a11 */
[----:B------:R-:W-:-:S05]  /*1890*/  IMAD.MOV.U32 R9, RZ, RZ, R4 ;  /* 0x000000ffff097224 */ /* 0x000fca00078e0004 */
[----:B------:R-:W-:Y:S02]  /*18a0*/  @!P2 IADD3 R9, -R9, RZ, RZ ;  /* 0x000000ff0909a210 */ /* 0x000fe40007ffe1ff */
[----:B------:R-:W-:-:S07]  /*18b0*/  @!P3 LOP3.LUT R9, RZ, R10, RZ, 0x33, !PT ;  /* 0x0000000aff09b212 */ /* 0x000fce00078e33ff */
.L_x_18295:
[----:B------:R-:W-:Y:S05]  /*18c0*/  BSYNC B0 ;  /* 0x0000000000007941 */ /* 0x000fea0003800000 */
.L_x_18294:
        /* <DEDUP_REMOVED lines=20> */
[----:B------:R-:W-:-:S05]  /*1a10*/  @!P1 IMAD.IADD R4, R4, 0x1, -R17 ;  /* 0x0000000104049824 */ /* 0x000fca00078e0a11 */
[----:B------:R-:W-:-:S13]  /*1a20*/  ISETP.GT.U32.AND P1, PT, R17, R4, PT ;  /* 0x000000041100720c */ /* 0x000fda0003f24070 */
[----:B------:R-:W-:-:S05]  /*1a30*/  @!P1 IMAD.IADD R4, R4, 0x1, -R17 ;  /* 0x0000000104049824 */ /* 0x000fca00078e0a11 */
[----:B------:R-:W-:Y:S02]  /*1a40*/  @!P2 IADD3 R4, -R4, RZ, RZ ;  /* 0x000000ff0404a210 */ /* 0x000fe40007ffe1ff */
[----:B------:R-:W-:-:S07]  /*1a50*/  @!P3 LOP3.LUT R4, RZ, R10, RZ, 0x33, !PT ;  /* 0x0000000aff04b212 */ /* 0x000fce00078e33ff */
.L_x_18297:
[----:B------:R-:W-:Y:S05]  /*1a60*/  BSYNC B0 ;  /* 0x0000000000007941 */ /* 0x000fea0003800000 */
.L_x_18296:
[----:B------:R-:W-:Y:S01]  /*1a70*/  @!P0 VIADD R7, R7, 0x80 ;  /* 0x0000008007078836 */ /* 0x000fe20000000000 */
[----:B-----5:R0:W-:Y:S01]  /*1a80*/  @!P0 STG.E.U16 desc[UR4][R2.64], R11 ;  /* 0x0000000b02008986 */ /* 0x0201e2000c101504 */
        /* <DEDUP_REMOVED lines=16> */
.L_x_18300:
[----:B------:R-:W-:-:S13]  /*1b90*/  ISETP.GE.AND P0, PT, R7, R6, PT ;  /* 0x000000060700720c */ /* 0x000fda0003f06270 */
[----:B------:R-:W-:Y:S05]  /*1ba0*/  @P0 BRA `(.L_x_18302) ;  /* 0x0000000000300947 */ /* 0x000fea0003800000 */
[----:B0-----:R-:W0:Y:S01]  /*1bb0*/  LDC.64 R2, c[0x0][0x218] ;  /* 0x00008600ff027b82 */ /* 0x001e220000000a00 */
[----:B------:R-:W-:Y:S02]  /*1bc0*/  IMAD.IADD R5, R0, 0x1, R7 ;  /* 0x0000000100057824 */ /* 0x000fe400078e0207 */
[----:B------:R-:W-:Y:S02]  /*1bd0*/  VIADD R7, R7, 0x80 ;  /* 0x0000008007077836 */ /* 0x000fe40000000000 */
[----:B0-----:R-:W-:-:S05]  /*1be0*/  IMAD.WIDE.U32 R2, R5, 0x2, R2 ;  /* 0x0000000205027825 */ /* 0x001fca00078e0002 */
[----:B------:R1:W-:Y:S02]  /*1bf0*/  STG.E.U16 desc[UR4][R2.64], R15 ;  /* 0x0000000f02007986 */ /* 0x0003e4000c101504 */
.L_x_18301:
[----:B------:R-:W-:-:S13]  /*1c00*/  ISETP.GE.AND P0, PT, R7, R6, PT ;  /* 0x000000060700720c */ /* 0x000fda0003f06270 */
[----:B------:R-:W-:Y:S05]  /*1c10*/  @P0 BRA `(.L_x_18303) ;  /* 0x0000000000340947 */ /* 0x000fea0003800000 */
[----:B01----:R-:W0:Y:S01]  /*1c20*/  LDC.64 R2, c[0x0][0x218] ;  /* 0x00008600ff027b82 */ /* 0x003e220000000a00 */
[----:B------:R-:W-:Y:S01]  /*1c30*/  IADD3 R5, R0, R7, RZ ;  /* 0x0000000700057210 */ /* 0x000fe20007ffe0ff */
[----:B------:R-:W-:-:S04]  /*1c40*/  VIADD R7, R7, 0x80 ;  /* 0x0000008007077836 */ /* 0x000fc80000000000 */
[----:B0-----:R-:W-:-:S05]  /*1c50*/  IMAD.WIDE.U32 R2, R5, 0x2, R2 ;  /* 0x0000000205027825 */ /* 0x001fca00078e0002 */
[----:B------:R1:W-:Y:S02]  /*1c60*/  STG.E.U16 desc[UR4][R2.64], R14 ;  /* 0x0000000e02007986 */ /* 0x0003e4000c101504 */
.L_x_18302:
[----:B------:R-:W-:-:S13]  /*1c70*/  ISETP.GE.AND P0, PT, R7, R6, PT ;  /* 0x000000060700720c */ /* 0x000fda0003f06270 */
[----:B------:R-:W-:Y:S05]  /*1c80*/  @P0 BREAK B1 ;  /* 0x0000000000010942 */ /* 0x000fea0003800000 */
[----:B------:R-:W-:Y:S05]  /*1c90*/  @P0 BRA `(.L_x_18304) ;  /* 0x0000000000300947 */ /* 0x000fea0003800000 */
[----:B01----:R-:W0:Y:S01]  /*1ca0*/  LDC.64 R2, c[0x0][0x218] ;  /* 0x00008600ff027b82 */ /* 0x003e220000000a00 */
[----:B------:R-:W-:Y:S02]  /*1cb0*/  IMAD.IADD R5, R0, 0x1, R7 ;  /* 0x0000000100057824 */ /* 0x000fe400078e0207 */
[----:B------:R-:W-:Y:S02]  /*1cc0*/  VIADD R7, R7, 0x80 ;  /* 0x0000008007077836 */ /* 0x000fe40000000000 */
[----:B0-----:R-:W-:-:S05]  /*1cd0*/  IMAD.WIDE.U32 R2, R5, 0x2, R2 ;  /* 0x0000000205027825 */ /* 0x001fca00078e0002 */
[----:B------:R2:W-:Y:S02]  /*1ce0*/  STG.E.U16 desc[UR4][R2.64], R13 ;  /* 0x0000000d02007986 */ /* 0x0005e4000c101504 */
.L_x_18303:
[----:B------:R-:W-:Y:S05]  /*1cf0*/  BSYNC B1 ;  /* 0x0000000000017941 */ /* 0x000fea0003800000 */
.L_x_18299:
[----:B------:R-:W-:-:S13]  /*1d00*/  ISETP.GE.AND P0, PT, R7, R6, PT ;  /* 0x000000060700720c */ /* 0x000fda0003f06270 */
[----:B012---:R-:W0:Y:S01]  /*1d10*/  @!P0 LDC.64 R2, c[0x0][0x218] ;  /* 0x00008600ff028b82 */ /* 0x007e220000000a00 */
[----:B------:R-:W-:Y:S01]  /*1d20*/  @!P0 IADD3 R5, R0, R7, RZ ;  /* 0x0000000700058210 */ /* 0x000fe20007ffe0ff */
[----:B------:R-:W-:-:S04]  /*1d30*/  @!P0 VIADD R7, R7, 0x80 ;  /* 0x0000008007078836 */ /* 0x000fc80000000000 */
[----:B0-----:R-:W-:-:S05]  /*1d40*/  @!P0 IMAD.WIDE.U32 R2, R5, 0x2, R2 ;  /* 0x0000000205028825 */ /* 0x001fca00078e0002 */
[----:B------:R2:W-:Y:S02]  /*1d50*/  @!P0 STG.E.U16 desc[UR4][R2.64], R9 ;  /* 0x0000000902008986 */ /* 0x0005e4000c101504 */
.L_x_18304:
[----:B------:R-:W-:Y:S05]  /*1d60*/  BSYNC B0 ;  /* 0x0000000000007941 */ /* 0x000fea0003800000 */
.L_x_18298:
        /* <DEDUP_REMOVED lines=8> */
.L_x_18305:
        /* <DEDUP_REMOVED lines=9> */
.L_x_57392:


//--------------------- .text._ZN2at6native29vectorized_elementwise_kernelILi4ENS0_13BUnaryFunctorIsssZZZNS0_16fmod_kernel_cudaERNS_18TensorIteratorBaseEENKUlvE_clEvENKUlvE3_clEvEUlssE_EESt5arrayIPcLm2EEEEviT0_T1_ --------------------------
	.section	.text._ZN2at6native29vectorized_elementwise_kernelILi4ENS0_13BUnaryFunctorIsssZZZNS0_16fmod_kernel_cudaERNS_18TensorIteratorBaseEENKUlvE_clEvENKUlvE3_clEvEUlssE_EESt5arrayIPcLm2EEEEviT0_T1_,"ax",@progbits
	.align	128
        .global         _ZN2at6native29vectorized_elementwise_kernelILi4ENS0_13BUnaryFunctorIsssZZZNS0_16fmod_kernel_cudaERNS_18TensorIteratorBaseEENKUlvE_clEvENKUlvE3_clEvEUlssE_EESt5arrayIPcLm2EEEEviT0_T1_
        .type           _ZN2at6native29vectorized_elementwise_kernelILi4ENS0_13BUnaryFunctorIsssZZZNS0_16fmod_kernel_cudaERNS_18TensorIteratorBaseEENKUlvE_clEvENKUlvE3_clEvEUlssE_EESt5arrayIPcLm2EEEEviT0_T1_,@function
        .size           _ZN2at6native29vectorized_elementwise_kernelILi4ENS0_13BUnaryFunctorIsssZZZNS0_16fmod_kernel_cudaERNS_18TensorIteratorBaseEENKUlvE_clEvENKUlvE3_clEvEUlssE_EESt5arrayIPcLm2EEEEviT0_T1_,(.L_x_57393 - _ZN2at6native29vectorized_elementwise_kernelILi4ENS0_13BUnaryFunctorIsssZZZNS0_16fmod_kernel_cudaERNS_18TensorIteratorBaseEENKUlvE_clEvENKUlvE3_clEvEUlssE_EESt5arrayIPcLm2EEEEviT0_T1_)
        .other          _ZN2at6native29vectorized_elementwise_kernelILi4ENS0_13BUnaryFunctorIsssZZZNS0_16fmod_kernel_cudaERNS_18TensorIteratorBaseEENKUlvE_clEvENKUlvE3_clEvEUlssE_EESt5arrayIPcLm2EEEEviT0_T1_,@"STO_CUDA_ENTRY STV_DEFAULT"
_ZN2at6native29vectorized_elementwise_kernelILi4ENS0_13BUnaryFunctorIsssZZZNS0_16fmod_kernel_cudaERNS_18TensorIteratorBaseEENKUlvE_clEvENKUlvE3_clEvEUlssE_EESt5arrayIPcLm2EEEEviT0_T1_:
.text._ZN2at6native29vectorized_elementwise_kernelILi4ENS0_13BUnaryFunctorIsssZZZNS0_16fmod_kernel_cudaERNS_18TensorIteratorBaseEENKUlvE_clEvENKUlvE3_clEvEUlssE_EESt5arrayIPcLm2EEEEviT0_T1_:
        /* <DEDUP_REMOVED lines=13> */
[----:B------:R0:W3:Y:S01]  /*00d0*/  LDG.E.64 R2, desc[UR4][R10.64+0x400] ;  /* 0x000400040a027981 */ /* 0x0000e2000c1e1b00 */
[----:B------:R-:W1:Y:S01]  /*00e0*/  LDC.U16 R4, c[0x0][0x216] ;  /* 0x00008580ff047b82 */ /* 0x000e620000000400 */
[----:B------:R-:W-:Y:S01]  /*00f0*/  IMAD.MOV.U32 R14, RZ, RZ, RZ ;  /* 0x000000ffff0e7224 */ /* 0x000fe200078e00ff */
[----:B-1----:R-:W-:-:S04]  /*0100*/  PRMT R4, R4, 0x9910, RZ ;  /* 0x0000991004047816 */ /* 0x002fc800000000ff */
[----:B------:R-:W-:-:S04]  /*0110*/  IABS R7, R4 ;  /* 0x0000000400077213 */ /* 0x000fc80000000000 */
[----:B------:R-:W1:Y:S08]  /*0120*/  I2F.RP R6, R7 ;  /* 0x0000000700067306 */ /* 0x000e700000209400 */
[----:B-1----:R-:W1:Y:S02]  /*0130*/  MUFU.RCP R6, R6 ;  /* 0x0000000600067308 */ /* 0x002e640000001000 */
[----:B-1----:R-:W-:Y:S01]  /*0140*/  VIADD R15, R6, 0xffffffe ;  /* 0x0ffffffe060f7836 */ /* 0x002fe20000000000 */
[----:B------:R-:W-:-:S05]  /*0150*/  IABS R6, R4 ;  /* 0x0000000400067213 */ /* 0x000fca0000000000 */
[----:B------:R-:W0:Y:S01]  /*0160*/  F2I.FTZ.U32.TRUNC.NTZ R15, R15 ;  /* 0x0000000f000f7305 */ /* 0x000e22000021f000 */
[----:B------:R-:W-:Y:S02]  /*0170*/  IMAD.MOV R22, RZ, RZ, -R6 ;  /* 0x000000ffff167224 */ /* 0x000fe400078e0a06 */
[----:B0-----:R-:W-:-:S04]  /*0180*/  IMAD.MOV R10, RZ, RZ, -R15 ;  /* 0x000000ffff0a7224 */ /* 0x001fc800078e0a0f */
[----:B------:R-:W-:-:S04]  /*0190*/  IMAD R11, R10, R7, RZ ;  /* 0x000000070a0b7224 */ /* 0x000fc800078e02ff */
[----:B------:R-:W-:Y:S01]  /*01a0*/  IMAD.HI.U32 R14, R15, R11, R14 ;  /* 0x0000000b0f0e7227 */ /* 0x000fe200078e000e */
[C---:B--2---:R-:W-:Y:S02]  /*01b0*/  PRMT R10, R8.reuse, 0x9910, RZ ;  /* 0x00009910080a7816 */ /* 0x044fe400000000ff */
[----:B------:R-:W-:Y:S02]  /*01c0*/  PRMT R13, R8, 0xbb32, RZ ;  /* 0x0000bb32080d7816 */ /* 0x000fe400000000ff */
[----:B------:R-:W-:Y:S02]  /*01d0*/  MOV R11, R10 ;  /* 0x0000000a000b7202 */ /* 0x000fe40000000f00 */
[----:B------:R-:W-:Y:S02]  /*01e0*/  PRMT R8, R9, 0x9910, RZ ;  /* 0x0000991009087816 */ /* 0x000fe400000000ff */
[----:B------:R-:W-:Y:S02]  /*01f0*/  IABS R23, R13 ;  /* 0x0000000d00177213 */ /* 0x000fe40000000000 */
[----:B------:R-:W-:-:S02]  /*0200*/  IABS R21, R11 ;  /* 0x0000000b00157213 */ /* 0x000fc40000000000 */
[----:B------:R-:W-:Y:S01]  /*0210*/  IABS R25, R8 ;  /* 0x0000000800197213 */ /* 0x000fe20000000000 */
[----:B------:R-:W-:Y:S01]  /*0220*/  IMAD.HI.U32 R17, R14, R23, RZ ;  /* 0x000000170e117227 */ /* 0x000fe200078e00ff */
[----:B------:R-:W-:-:S03]  /*0230*/  PRMT R9, R9, 0xbb32, RZ ;  /* 0x0000bb3209097816 */ /* 0x000fc600000000ff */
[----:B------:R-:W-:-:S04]  /*0240*/  IMAD.HI.U32 R15, R14, R21, RZ ;  /* 0x000000150e0f7227 */ /* 0x000fc800078e00ff */
[----:B------:R-:W-:-:S04]  /*0250*/  IMAD.HI.U32 R19, R14, R25, RZ ;  /* 0x000000190e137227 */ /* 0x000fc800078e00ff */
[-C--:B------:R-:W-:Y:S01]  /*0260*/  IMAD R18, R17, R22.reuse, R23 ;  /* 0x0000001611127224 */ /* 0x080fe200078e0217 */
[----:B------:R-:W-:Y:S01]  /*0270*/  IABS R23, R9 ;  /* 0x0000000900177213 */ /* 0x000fe20000000000 */
[-C--:B------:R-:W-:Y:S01]  /*0280*/  IMAD R20, R15, R22.reuse, R21 ;  /* 0x000000160f147224 */ /* 0x080fe200078e0215 */
[----:B---3--:R-:W-:Y:S01]  /*0290*/  PRMT R15, R2, 0x9910, RZ ;  /* 0x00009910020f7816 */ /* 0x008fe200000000ff */
[-C--:B------:R-:W-:Y:S01]  /*02a0*/  IMAD R6, R19, R22.reuse, R25 ;  /* 0x0000001613067224 */ /* 0x080fe200078e0219 */
[C---:B------:R-:W-:Y:S02]  /*02b0*/  PRMT R19, R3.reuse, 0x9910, RZ ;  /* 0x0000991003137816 */ /* 0x040fe400000000ff */
[----:B------:R-:W-:Y:S01]  /*02c0*/  PRMT R17, R3, 0xbb32, RZ ;  /* 0x0000bb3203117816 */ /* 0x000fe200000000ff */
[----:B------:R-:W-:Y:S01]  /*02d0*/  IMAD.HI.U32 R3, R14, R23, RZ ;  /* 0x000000170e037227 */ /* 0x000fe200078e00ff */
[----:B------:R-:W-:Y:S02]  /*02e0*/  IABS R25, R15 ;  /* 0x0000000f00197213 */ /* 0x000fe40000000000 */
[----:B------:R-:W-:Y:S01]  /*02f0*/  PRMT R21, R2, 0xbb32, RZ ;  /* 0x0000bb3202157816 */ /* 0x000fe200000000ff */
[----:B------:R-:W-:Y:S01]  /*0300*/  IMAD R12, R3, R22, R23 ;  /* 0x00000016030c7224 */ /* 0x000fe200078e0217 */
[----:B------:R-:W-:Y:S01]  /*0310*/  ISETP.GT.U32.AND P3, PT, R7, R20, PT ;  /* 0x000000140700720c */ /* 0x000fe20003f64070 */
[----:B------:R-:W-:Y:S01]  /*0320*/  IMAD.HI.U32 R3, R14, R25, RZ ;  /* 0x000000190e037227 */ /* 0x000fe200078e00ff */
[----:B------:R-:W-:-:S02]  /*0330*/  IABS R27, R21 ;  /* 0x00000015001b7213 */ /* 0x000fc40000000000 */
[----:B------:R-:W-:Y:S01]  /*0340*/  IABS R29, R19 ;  /* 0x00000013001d7213 */ /* 0x000fe20000000000 */
[----:B------:R-:W-:Y:S01]  /*0350*/  IMAD R10, R3, R22, R25 ;  /* 0x00000016030a7224 */ /* 0x000fe200078e0219 */
[C---:B------:R-:W-:Y:S01]  /*0360*/  ISETP.GT.U32.AND P5, PT, R7.reuse, R18, PT ;  /* 0x000000120700720c */ /* 0x040fe20003fa4070 */
[C---:B------:R-:W-:Y:S01]  /*0370*/  IMAD.HI.U32 R3, R14.reuse, R27, RZ ;  /* 0x0000001b0e037227 */ /* 0x040fe200078e00ff */
[----:B------:R-:W-:Y:S02]  /*0380*/  IABS R2, R17 ;  /* 0x0000001100027213 */ /* 0x000fe40000000000 */
[C---:B------:R-:W-:Y:S01]  /*0390*/  ISETP.GT.U32.AND P1, PT, R7.reuse, R6, PT ;  /* 0x000000060700720c */ /* 0x040fe20003f24070 */
[C---:B------:R-:W-:Y:S01]  /*03a0*/  IMAD.HI.U32 R23, R14.reuse, R29, RZ ;  /* 0x0000001d0e177227 */ /* 0x040fe200078e00ff */
[C---:B------:R-:W-:Y:S02]  /*03b0*/  ISETP.GT.U32.AND P6, PT, R7.reuse, R10, PT ;  /* 0x0000000a0700720c */ /* 0x040fe40003fc4070 */
[----:B------:R-:W-:Y:S01]  /*03c0*/  ISETP.GT.U32.AND P0, PT, R7, R12, PT ;  /* 0x0000000c0700720c */ /* 0x000fe20003f04070 */
[----:B------:R-:W-:-:S04]  /*03d0*/  IMAD.HI.U32 R25, R14, R2, RZ ;  /* 0x000000020e197227 */ /* 0x000fc800078e00ff */
[-C--:B------:R-:W-:Y:S02]  /*03e0*/  IMAD R14, R3, R22.reuse, R27 ;  /* 0x00000016030e7224 */ /* 0x080fe400078e021b */
[-C--:B------:R-:W-:Y:S02]  /*03f0*/  IMAD R16, R23, R22.reuse, R29 ;  /* 0x0000001617107224 */ /* 0x080fe400078e021d */
[----:B------:R-:W-:Y:S01]  /*0400*/  IMAD R22, R25, R22, R2 ;  /* 0x0000001619167224 */ /* 0x000fe200078e0202 */
[C---:B------:R-:W-:Y:S01]  /*0410*/  ISETP.GT.U32.AND P2, PT, R7.reuse, R14, PT ;  /* 0x0000000e0700720c */ /* 0x040fe20003f44070 */
[--C-:B------:R-:W-:Y:S01]  /*0420*/  @!P3 IMAD.IADD R20, R20, 0x1, -R7.reuse ;  /* 0x000000011414b824 */ /* 0x100fe200078e0a07 */
[C---:B------:R-:W-:Y:S01]  /*0430*/  ISETP.GT.U32.AND P3, PT, R7.reuse, R16, PT ;  /* 0x000000100700720c */ /* 0x040fe20003f64070 */
[--C-:B------:R-:W-:Y:S01]  /*0440*/  @!P5 IMAD.IADD R18, R18, 0x1, -R7.reuse ;  /* 0x000000011212d824 */ /* 0x100fe200078e0a07 */
[C---:B------:R-:W-:Y:S01]  /*0450*/  ISETP.GT.U32.AND P4, PT, R7.reuse, R22, PT ;  /* 0x000000160700720c */ /* 0x040fe20003f84070 */
[--C-:B------:R-:W-:Y:S01]  /*0460*/  @!P1 IMAD.IADD R6, R6, 0x1, -R7.reuse ;  /* 0x0000000106069824 */ /* 0x100fe200078e0a07 */
[C---:B------:R-:W-:Y:S01]  /*0470*/  ISETP.GT.U32.AND P5, PT, R7.reuse, R20, PT ;  /* 0x000000140700720c */ /* 0x040fe20003fa4070 */
[----:B------:R-:W-:Y:S01]  /*0480*/  @!P6 IMAD.IADD R10, R10, 0x1, -R7 ;  /* 0x000000010a0ae824 */ /* 0x000fe200078e0a07 */
[----:B------:R-:W-:Y:S01]  /*0490*/  ISETP.GT.U32.AND P1, PT, R7, R18, PT ;  /* 0x000000120700720c */ /* 0x000fe20003f24070 */
[----:B------:R-:W0:Y:S01]  /*04a0*/  LDC.64 R2, c[0x0][0x218] ;  /* 0x00008600ff027b82 */ /* 0x000e220000000a00 */
[----:B------:R-:W-:-:S02]  /*04b0*/  @!P0 IADD3 R12, R12, -R7, RZ ;  /* 0x800000070c0c8210 */ /* 0x000fc40007ffe0ff */
[----:B------:R-:W-:Y:S01]  /*04c0*/  ISETP.GE.AND P0, PT, R11, RZ, PT ;  /* 0x000000ff0b00720c */ /* 0x000fe20003f06270 */
[--C-:B------:R-:W-:Y:S01]  /*04d0*/  @!P2 IMAD.IADD R14, R14, 0x1, -R7.reuse ;  /* 0x000000010e0ea824 */ /* 0x100fe200078e0a07 */
[----:B------:R-:W-:Y:S01]  /*04e0*/  ISETP.GE.AND P6, PT, R13, RZ, PT ;  /* 0x000000ff0d00720c */ /* 0x000fe20003fc6270 */
[--C-:B------:R-:W-:Y:S01]  /*04f0*/  @!P3 IMAD.IADD R16, R16, 0x1, -R7.reuse ;  /* 0x000000011010b824 */ /* 0x100fe200078e0a07 */
[C---:B------:R-:W-:Y:S01]  /*0500*/  ISETP.GT.U32.AND P3, PT, R7.reuse, R10, PT ;  /* 0x0000000a0700720c */ /* 0x040fe20003f64070 */
[--C-:B------:R-:W-:Y:S01]  /*0510*/  @!P4 IMAD.IADD R22, R22, 0x1, -R7.reuse ;  /* 0x000000011616c824 */ /* 0x100fe200078e0a07 */
[C---:B------:R-:W-:Y:S02]  /*0520*/  ISETP.GT.U32.AND P4, PT, R7.reuse, R12, PT ;  /* 0x0000000c0700720c */ /* 0x040fe40003f84070 */
[----:B------:R-:W-:Y:S01]  /*0530*/  @!P5 IADD3 R20, R20, -R7, RZ ;  /* 0x800000071414d210 */ /* 0x000fe20007ffe0ff */
[----:B------:R-:W-:Y:S01]  /*0540*/  @!P1 IMAD.IADD R18, R18, 0x1, -R7 ;  /* 0x0000000112129824 */ /* 0x000fe200078e0a07 */
[----:B------:R-:W-:-:S02]  /*0550*/  ISETP.GT.U32.AND P5, PT, R7, R6, PT ;  /* 0x000000060700720c */ /* 0x000fc40003fa4070 */
[C---:B------:R-:W-:Y:S01]  /*0560*/  ISETP.GT.U32.AND P2, PT, R7.reuse, R14, PT ;  /* 0x0000000e0700720c */ /* 0x040fe20003f44070 */
[----:B------:R-:W-:Y:S01]  /*0570*/  @!P0 IMAD.MOV R20, RZ, RZ, -R20 ;  /* 0x000000ffff148224 */ /* 0x000fe200078e0a14 */
[C---:B------:R-:W-:Y:S01]  /*0580*/  ISETP.GT.U32.AND P1, PT, R7.reuse, R16, PT ;  /* 0x000000100700720c */ /* 0x040fe20003f24070 */
[----:B------:R-:W-:Y:S01]  /*0590*/  @!P6 IMAD.MOV R18, RZ, RZ, -R18 ;  /* 0x000000ffff12e224 */ /* 0x000fe200078e0a12 */
[----:B------:R-:W-:Y:S01]  /*05a0*/  ISETP.GT.U32.AND P0, PT, R7, R22, PT ;  /* 0x000000160700720c */ /* 0x000fe20003f04070 */
[----:B------:R-:W-:Y:S01]  /*05b0*/  @!P3 IMAD.IADD R10, R10, 0x1, -R7 ;  /* 0x000000010a0ab824 */ /* 0x000fe200078e0a07 */
[----:B------:R-:W-:Y:S02]  /*05c0*/  ISETP.GE.AND P3, PT, R21, RZ, PT ;  /* 0x000000ff1500720c */ /* 0x000fe40003f66270 */
[----:B------:R-:W-:Y:S01]  /*05d0*/  @!P4 IADD3 R12, R12, -R7, RZ ;  /* 0x800000070c0cc210 */ /* 0x000fe20007ffe0ff */
[----:B0-----:R-:W-:Y:S01]  /*05e0*/  IMAD.WIDE.U32 R2, R0, 0x2, R2 ;  /* 0x0000000200027825 */ /* 0x001fe200078e0002 */
[----:B------:R-:W-:-:S02]  /*05f0*/  ISETP.GE.AND P4, PT, R15, RZ, PT ;  /* 0x000000ff0f00720c */ /* 0x000fc40003f86270 */
[----:B------:R-:W-:Y:S01]  /*0600*/  ISETP.GE.AND P6, PT, R8, RZ, PT ;  /* 0x000000ff0800720c */ /* 0x000fe20003fc6270 */
[--C-:B------:R-:W-:Y:S01]  /*0610*/  @!P5 IMAD.IADD R6, R6, 0x1, -R7.reuse ;  /* 0x000000010606d824 */ /* 0x100fe200078e0a07 */
[----:B------:R-:W-:Y:S01]  /*0620*/  ISETP.GE.AND P5, PT, R9, RZ, PT ;  /* 0x000000ff0900720c */ /* 0x000fe20003fa6270 */
[--C-:B------:R-:W-:Y:S01]  /*0630*/  @!P2 IMAD.IADD R14, R14, 0x1, -R7.reuse ;  /* 0x000000010e0ea824 */ /* 0x100fe200078e0a07 */
[----:B------:R-:W-:Y:S01]  /*0640*/  ISETP.GE.AND P2, PT, R19, RZ, PT ;  /* 0x000000ff1300720c */ /* 0x000fe20003f46270 */
[--C-:B------:R-:W-:Y:S01]  /*0650*/  @!P1 IMAD.IADD R16, R16, 0x1, -R7.reuse ;  /* 0x0000000110109824 */ /* 0x100fe200078e0a07 */
[----:B------:R-:W-:Y:S01]  /*0660*/  ISETP.GE.AND P1, PT, R17, RZ, PT ;  /* 0x000000ff1100720c */ /* 0x000fe20003f26270 */
[----:B------:R-:W-:Y:S01]  /*0670*/  @!P0 IMAD.IADD R22, R22, 0x1, -R7 ;  /* 0x0000000116168824 */ /* 0x000fe200078e0a07 */
[----:B------:R-:W-:Y:S01]  /*0680*/  ISETP.NE.AND P0, PT, R4, RZ, PT ;  /* 0x000000ff0400720c */ /* 0x000fe20003f05270 */
[----:B------:R-:W-:Y:S01]  /*0690*/  @!P3 IMAD.MOV R14, RZ, RZ, -R14 ;  /* 0x000000ffff0eb224 */ /* 0x000fe200078e0a0e */
[----:B------:R-:W-:Y:S01]  /*06a0*/  LOP3.LUT R7, RZ, R4, RZ, 0x33, !PT ;  /* 0x00000004ff077212 */ /* 0x000fe200078e33ff */
[----:B------:R-:W-:-:S02]  /*06b0*/  @!P4 IMAD.MOV R10, RZ, RZ, -R10 ;  /* 0x000000ffff0ac224 */ /* 0x000fc400078e0a0a */
[----:B------:R-:W-:Y:S01]  /*06c0*/  @!P6 IADD3 R6, -R6, RZ, RZ ;  /* 0x000000ff0606e210 */ /* 0x000fe20007ffe1ff */
[----:B------:R-:W-:Y:S01]  /*06d0*/  IMAD.WIDE R2, R5, 0x8, R2 ;  /* 0x0000000805027825 */ /* 0x000fe200078e0202 */
[C---:B------:R-:W-:Y:S02]  /*06e0*/  SEL R4, R7.reuse, R20, !P0 ;  /* 0x0000001407047207 */ /* 0x040fe40004000000 */
[C---:B------:R-:W-:Y:S01]  /*06f0*/  SEL R9, R7.reuse, R18, !P0 ;  /* 0x0000001207097207 */ /* 0x040fe20004000000 */
[----:B------:R-:W-:Y:S01]  /*0700*/  @!P5 IMAD.MOV R12, RZ, RZ, -R12 ;  /* 0x000000ffff0cd224 */ /* 0x000fe200078e0a0c */
[----:B------:R-:W-:Y:S01]  /*0710*/  @!P1 IADD3 R22, -R22, RZ, RZ ;  /* 0x000000ff16169210 */ /* 0x000fe20007ffe1ff */
[----:B------:R-:W-:Y:S01]  /*0720*/  @!P2 IMAD.MOV R16, RZ, RZ, -R16 ;  /* 0x000000ffff10a224 */ /* 0x000fe200078e0a10 */
[C---:B------:R-:W-:Y:S02]  /*0730*/  SEL R6, R7.reuse, R6, !P0 ;  /* 0x0000000607067207 */ /* 0x040fe40004000000 */
[----:B------:R-:W-:-:S02]  /*0740*/  SEL R11, R7, R12, !P0 ;  /* 0x0000000c070b7207 */ /* 0x000fc40004000000 */
[C---:B------:R-:W-:Y:S02]  /*0750*/  SEL R10, R7.reuse, R10, !P0 ;  /* 0x0000000a070a7207 */ /* 0x040fe40004000000 */
[C---:B------:R-:W-:Y:S02]  /*0760*/  SEL R13, R7.reuse, R14, !P0 ;  /* 0x0000000e070d7207 */ /* 0x040fe40004000000 */
[C---:B------:R-:W-:Y:S02]  /*0770*/  SEL R16, R7.reuse, R16, !P0 ;  /* 0x0000001007107207 */ /* 0x040fe40004000000 */
[----:B------:R-:W-:Y:S02]  /*0780*/  SEL R7, R7, R22, !P0 ;  /* 0x0000001607077207 */ /* 0x000fe40004000000 */
[----:B------:R-:W-:Y:S02]  /*0790*/  PRMT R5, R6, 0x5410, R11 ;  /* 0x0000541006057816 */ /* 0x000fe4000000000b */
[----:B------:R-:W-:-:S02]  /*07a0*/  PRMT R4, R4, 0x5410, R9 ;  /* 0x0000541004047816 */ /* 0x000fc40000000009 */
[----:B------:R-:W-:Y:S02]  /*07b0*/  PRMT R6, R10, 0x5410, R13 ;  /* 0x000054100a067816 */ /* 0x000fe4000000000d */
[----:B------:R-:W-:Y:S01]  /*07c0*/  PRMT R7, R16, 0x5410, R7 ;  /* 0x0000541010077816 */ /* 0x000fe20000000007 */
[----:B------:R-:W-:Y:S04]  /*07d0*/  STG.E.64 desc[UR4][R2.64], R4 ;  /* 0x0000000402007986 */ /* 0x000fe8000c101b04 */
[----:B------:R-:W-:Y:S01]  /*07e0*/  STG.E.64 desc[UR4][R2.64+0x400], R6 ;  /* 0x0004000602007986 */ /* 0x000fe2000c101b04 */
[----:B------:R-:W-:Y:S05]  /*07f0*/  EXIT ;  /* 0x000000000000794d */ /* 0x000fea0003800000 */
.L_x_18306:
[----:B------:R-:W0:Y:S01]  /*0800*/  S2R R7, SR_TID.X ;  /* 0x0000000000077919 */ /* 0x000e220000002100 */
[----:B------:R-:W-:Y:S01]  /*0810*/  IMAD.MOV.U32 R12, RZ, RZ, RZ ;  /* 0x000000ffff0c7224 */ /* 0x000fe200078e00ff */
[----:B0-----:R-:W-:Y:S01]  /*0820*/  ISETP.GE.AND P0, PT, R7, R6, PT ;  /* 0x000000060700720c */ /* 0x001fe20003f06270 */
[----:B------:R-:W-:-:S12]  /*0830*/  IMAD.MOV.U32 R11, RZ, RZ, R7 ;  /* 0x000000ffff0b7224 */ /* 0x000fd800078e0007 */
[----:B------:R-:W-:Y:S02]  /*0840*/  @!P0 IMAD.IADD R10, R0, 0x1, R11 ;  /* 0x00000001000a8824 */ /* 0x000fe400078e020b */
[----:B------:R-:W-:-:S05]  /*0850*/  @!P0 VIADD R11, R11, 0x80 ;  /* 0x000000800b0b8836 */ /* 0x000fca0000000000 */
[----:B------:R-:W-:-:S13]  /*0860*/  ISETP.GE.AND P6, PT, R11, R6, PT ;  /* 0x000000060b00720c */ /* 0x000fda0003fc6270 */
[----:B------:R-:W-:Y:S01]  /*0870*/  @!P6 IMAD.IADD R9, R0, 0x1, R11 ;  /* 0x000000010009e824 */ /* 0x000fe200078e020b */
[----:B------:R-:W-:Y:S01]  /*0880*/  @!P6 IADD3 R11, R11, 0x80, RZ ;  /* 0x000000800b0be810 */ /* 0x000fe20007ffe0ff */
[----:B------:R-:W0:Y:S03]  /*0890*/  @!P6 LDC.64 R4, c[0x0][0x220] ;  /* 0x00008800ff04eb82 */ /* 0x000e260000000a00 */
[----:B------:R-:W-:-:S13]  /*08a0*/  ISETP.GE.AND P5, PT, R11, R6, PT ;  /* 0x000000060b00720c */ /* 0x000fda0003fa6270 */
[----:B------:R-:W-:Y:S01]  /*08b0*/  @!P5 IMAD.IADD R15, R0, 0x1, R11 ;  /* 0x00000001000fd824 */ /* 0x000fe200078e020b */
[----:B------:R-:W1:Y:S01]  /*08c0*/  @!P5 LDC.64 R18, c[0x0][0x220] ;  /* 0x00008800ff12db82 */ /* 0x000e620000000a00 */
[----:B------:R-:W-:-:S05]  /*08d0*/  @!P5 VIADD R11, R11, 0x80 ;  /* 0x000000800b0bd836 */ /* 0x000fca0000000000 */
[----:B------:R-:W-:Y:S01]  /*08e0*/  ISETP.GE.AND P4, PT, R11, R6, PT ;  /* 0x000000060b00720c */ /* 0x000fe20003f86270 */
[----:B0-----:R-:W-:-:S05]  /*08f0*/  @!P6 IMAD.WIDE.U32 R4, R9, 0x2, R4 ;  /* 0x000000020904e825 */ /* 0x001fca00078e0004 */
[----:B------:R0:W5:Y:S07]  /*0900*/  @!P6 LDG.E.S16 R12, desc[UR4][R4.64] ;  /* 0x00000004040ce981 */ /* 0x00016e000c1e1700 */
[----:B------:R-:W-:Y:S01]  /*0910*/  @!P4 IMAD.IADD R17, R0, 0x1, R11 ;  /* 0x000000010011c824 */ /* 0x000fe200078e020b */
[----:B------:R-:W2:Y:S01]  /*0920*/  @!P4 LDC.64 R22, c[0x0][0x220] ;  /* 0x00008800ff16cb82 */ /* 0x000ea20000000a00 */
[----:B------:R-:W-:-:S05]  /*0930*/  @!P4 VIADD R11, R11, 0x80 ;  /* 0x000000800b0bc836 */ /* 0x000fca0000000000 */
[----:B------:R-:W-:-:S13]  /*0940*/  ISETP.GE.AND P3, PT, R11, R6, PT ;  /* 0x000000060b00720c */ /* 0x000fda0003f66270 */
[----:B------:R-:W-:Y:S01]  /*0950*/  @!P3 IADD3 R27, R0, R11, RZ ;  /* 0x0000000b001bb210 */ /* 0x000fe20007ffe0ff */
[----:B------:R-:W-:Y:S01]  /*0960*/  @!P3 VIADD R11, R11, 0x80 ;  /* 0x000000800b0bb836 */ /* 0x000fe20000000000 */
[----:B------:R-:W3:Y:S04]  /*0970*/  @!P3 LDC.64 R2, c[0x0][0x220] ;  /* 0x00008800ff02bb82 */ /* 0x000ee80000000a00 */
[----:B------:R-:W-:-:S13]  /*0980*/  ISETP.GE.AND P2, PT, R11, R6, PT ;  /* 0x000000060b00720c */ /* 0x000fda0003f46270 */
[----:B------:R-:W-:Y:S02]  /*0990*/  @!P2 IMAD.IADD R13, R0, 0x1, R11 ;  /* 0x00000001000da824 */ /* 0x000fe400078e020b */
[----:B------:R-:W-:-:S05]  /*09a0*/  @!P2 VIADD R11, R11, 0x80 ;  /* 0x000000800b0ba836 */ /* 0x000fca0000000000 */
[----:B------:R-:W-:-:S13]  /*09b0*/  ISETP.GE.AND P1, PT, R11, R6, PT ;  /* 0x000000060b00720c */ /* 0x000fda0003f26270 */
[----:B------:R-:W-:Y:S01]  /*09c0*/  @!P1 IADD3 R21, R0, R11, RZ ;  /* 0x0000000b00159210 */ /* 0x000fe20007ffe0ff */
[----:B------:R-:W-:Y:S01]  /*09d0*/  @!P1 VIADD R11, R11, 0x80 ;  /* 0x000000800b0b9836 */ /* 0x000fe20000000000 */
[----:B------:R-:W4:Y:S04]  /*09e0*/  @!P1 LDC.64 R8, c[0x0][0x220] ;  /* 0x00008800ff089b82 */ /* 0x000f280000000a00 */
[----:B------:R-:W-:-:S13]  /*09f0*/  ISETP.GE.AND P6, PT, R11, R6, PT ;  /* 0x000000060b00720c */ /* 0x000fda0003fc6270 */
[----:B0-----:R-:W0:Y:S01]  /*0a00*/  @!P6 LDC.64 R4, c[0x0][0x220] ;  /* 0x00008800ff04eb82 */ /* 0x001e220000000a00 */
[----:B------:R-:W-:Y:S02]  /*0a10*/  @!P6 IMAD.IADD R25, R0, 0x1, R11 ;  /* 0x000000010019e824 */ /* 0x000fe400078e020b */
[----:B---3--:R-:W-:-:S05]  /*0a20*/  @!P3 IMAD.WIDE.U32 R26, R27, 0x2, R2 ;  /* 0x000000021b1ab825 */ /* 0x008fca00078e0002 */
[----:B------:R-:W3:Y:S01]  /*0a30*/  @!P2 LDC.64 R2, c[0x0][0x220] ;  /* 0x00008800ff02ab82 */ /* 0x000ee20000000a00 */
[----:B0-----:R-:W-:-:S07]  /*0a40*/  @!P6 IMAD.WIDE.U32 R24, R25, 0x2, R4 ;  /* 0x000000021918e825 */ /* 0x001fce00078e0004 */
[----:B------:R-:W0:Y:S01]  /*0a50*/  @!P0 LDC.64 R4, c[0x0][0x220] ;  /* 0x00008800ff048b82 */ /* 0x000e220000000a00 */
[----:B------:R-:W-:Y:S01]  /*0a60*/  PRMT R11, RZ, 0x7610, R11 ;  /* 0x00007610ff0b7816 */ /* 0x000fe2000000000b */
[----:B-1----:R-:W-:Y:S01]  /*0a70*/  @!P5 IMAD.WIDE.U32 R18, R15, 0x2, R18 ;  /* 0x000000020f12d825 */ /* 0x002fe200078e0012 */
[----:B------:R-:W-:-:S03]  /*0a80*/  CS2R R14, SRZ ;  /* 0x00000000000e7805 */ /* 0x000fc6000001ff00 */
[----:B---3--:R-:W-:-:S03]  /*0a90*/  @!P2 IMAD.WIDE.U32 R2, R13, 0x2, R2 ;  /* 0x000000020d02a825 */ /* 0x008fc600078e0002 */
[----:B------:R1:W5:Y:S01]  /*0aa0*/  @!P3 LDG.E.S16 R14, desc[UR4][R26.64] ;  /* 0x000000041a0eb981 */ /* 0x000362000c1e1700 */
[----:B----4-:R-:W-:Y:S01]  /*0ab0*/  @!P1 IMAD.WIDE.U32 R20, R21, 0x2, R8 ;  /* 0x0000000215149825 */ /* 0x010fe200078e0008 */
        /* <DEDUP_REMOVED lines=38> */
.L_x_18308:
[----:B------:R-:W-:Y:S05]  /*0d20*/  BSYNC B0 ;  /* 0x0000000000007941 */ /* 0x000fea0003800000 */
.L_x_18307:
[----:B------:R-:W0:Y:S01]  /*0d30*/  @!P0 LDC.64 R2, c[0x0][0x218] ;  /* 0x00008600ff028b82 */ /* 0x000e220000000a00 */
[C---:B------:R-:W-:Y:S01]  /*0d40*/  VIADD R5, R7.reuse, 0x80 ;  /* 0x0000008007057836 */ /* 0x040fe20000000000 */
[----:B------:R-:W-:Y:S01]  /*0d50*/  BSSY B0, `(.L_x_18309) ;  /* 0x000001f000007945 */ /* 0x000fe20003800000 */
[C---:B------:R-:W-:Y:S02]  /*0d60*/  VIADD R17, R7.reuse, 0x100 ;  /* 0x0000010007117836 */ /* 0x040fe40000000000 */
[----:B------:R-:W-:Y:S01]  /*0d70*/  VIADD R19, R7, 0x180 ;  /* 0x0000018007137836 */ /* 0x000fe20000000000 */
        /* <DEDUP_REMOVED lines=11> */
[----:B-1----:R-:W-:Y:S01]  /*0e30*/  IADD3 R4, R18, 0xffffffe, RZ ;  /* 0x0ffffffe12047810 */ /* 0x002fe20007ffe0ff */
[----:B------:R-:W-:-:S05]  /*0e40*/  IMAD.MOV R18, RZ, RZ, -R22 ;  /* 0x000000ffff127224 */ /* 0x000fca00078e0a16 */
        /* <DEDUP_REMOVED lines=15> */
.L_x_18310:
[----:B------:R-:W-:Y:S05]  /*0f40*/  BSYNC B0 ;  /* 0x0000000000007941 */ /* 0x000fea0003800000 */
.L_x_18309:
        /* <DEDUP_REMOVED lines=36> */
.L_x_18312:
[----:B------:R-:W-:Y:S05]  /*1190*/  BSYNC B0 ;  /* 0x0000000000007941 */ /* 0x000fea0003800000 */
.L_x_18311:
        /* <DEDUP_REMOVED lines=26> */
.L_x_18314:
[----:B------:R-:W-:Y:S05]  /*1340*/  BSYNC B0 ;  /* 0x0000000000007941 */ /* 0x000fea0003800000 */
.L_x_18313:
        /* <DEDUP_REMOVED lines=26> */
.L_x_18316:
[----:B------:R-:W-:Y:S05]  /*14f0*/  BSYNC B0 ;  /* 0x0000000000007941 */ /* 0x000fea0003800000 */
.L_x_18315:
        /* <DEDUP_REMOVED lines=26> */
.L_x_18318:
[----:B------:R-:W-:Y:S05]  /*16a0*/  BSYNC B0 ;  /* 0x0000000000007941 */ /* 0x000fea0003800000 */
.L_x_18317:
        /* <DEDUP_REMOVED lines=26> */
.L_x_18320:
[----:B------:R-:W-:Y:S05]  /*1850*/  BSYNC B0 ;  /* 0x0000000000007941 */ /* 0x000fea0003800000 */
.L_x_18319:
        /* <DEDUP_REMOVED lines=25> */
.L_x_18322:
[----:B------:R-:W-:Y:S05]  /*19f0*/  BSYNC B0 ;  /* 0x0000000000007941 */ /* 0x000fea0003800000 */
.L_x_18321:
        /* <DEDUP_REMOVED lines=18> */
.L_x_18325:
[----:B------:R-:W-:-:S13]  /*1b20*/  ISETP.GE.AND P0, PT, R7, R6, PT ;  /* 0x000000060700720c */ /* 0x000fda0003f06270 */
[----:B------:R-:W-:Y:S05]  /*1b30*/  @P0 BRA `(.L_x_18327) ;  /* 0x0000000000300947 */ /* 0x000fea0003800000 */
[----:B0-----:R-:W0:Y:S01]  /*1b40*/  LDC.64 R2, c[0x0][0x218] ;  /* 0x00008600ff027b82 */ /* 0x001e220000000a00 */
[----:B------:R-:W-:Y:S02]  /*1b50*/  IMAD.IADD R5, R0, 0x1, R7 ;  /* 0x0000000100057824 */ /* 0x000fe400078e0207 */
[----:B------:R-:W-:Y:S02]  /*1b60*/  VIADD R7, R7, 0x80 ;  /* 0x0000008007077836 */ /* 0x000fe40000000000 */
[----:B0-----:R-:W-:-:S05]  /*1b70*/  IMAD.WIDE.U32 R2, R5, 0x2, R2 ;  /* 0x0000000205027825 */ /* 0x001fca00078e0002 */
[----:B------:R1:W-:Y:S02]  /*1b80*/  STG.E.U16 desc[UR4][R2.64], R15 ;  /* 0x0000000f02007986 */ /* 0x0003e4000c101504 */
.L_x_18326:
[----:B------:R-:W-:-:S13]  /*1b90*/  ISETP.GE.AND P0, PT, R7, R6, PT ;  /* 0x000000060700720c */ /* 0x000fda0003f06270 */
[----:B------:R-:W-:Y:S05]  /*1ba0*/  @P0 BRA `(.L_x_18328) ;  /* 0x0000000000340947 */ /* 0x000fea0003800000 */
[----:B01----:R-:W0:Y:S01]  /*1bb0*/  LDC.64 R2, c[0x0][0x218] ;  /* 0x00008600ff027b82 */ /* 0x003e220000000a00 */
[----:B------:R-:W-:Y:S01]  /*1bc0*/  IADD3 R5, R0, R7, RZ ;  /* 0x0000000700057210 */ /* 0x000fe20007ffe0ff */
[----:B------:R-:W-:-:S04]  /*1bd0*/  VIADD R7, R7, 0x80 ;  /* 0x0000008007077836 */ /* 0x000fc80000000000 */
[----:B0-----:R-:W-:-:S05]  /*1be0*/  IMAD.WIDE.U32 R2, R5, 0x2, R2 ;  /* 0x0000000205027825 */ /* 0x001fca00078e0002 */
[----:B------:R1:W-:Y:S02]  /*1bf0*/  STG.E.U16 desc[UR4][R2.64], R14 ;  /* 0x0000000e02007986 */ /* 0x0003e4000c101504 */
.L_x_18327:
        /* <DEDUP_REMOVED lines=8> */
.L_x_18328:
[----:B------:R-:W-:Y:S05]  /*1c80*/  BSYNC B1 ;  /* 0x0000000000017941 */ /* 0x000fea0003800000 */
.L_x_18324:
[----:B------:R-:W-:-:S13]  /*1c90*/  ISETP.GE.AND P0, PT, R7, R6, PT ;  /* 0x000000060700720c */ /* 0x000fda0003f06270 */
[----:B012---:R-:W0:Y:S01]  /*1ca0*/  @!P0 LDC.64 R2, c[0x0][0x218] ;  /* 0x00008600ff028b82 */ /* 0x007e220000000a00 */
[----:B------:R-:W-:Y:S01]  /*1cb0*/  @!P0 IADD3 R5, R0, R7, RZ ;  /* 0x0000000700058210 */ /* 0x000fe20007ffe0ff */
[----:B------:R-:W-:-:S04]  /*1cc0*/  @!P0 VIADD R7, R7, 0x80 ;  /* 0x0000008007078836 */ /* 0x000fc80000000000 */
[----:B0-----:R-:W-:-:S05]  /*1cd0*/  @!P0 IMAD.WIDE.U32 R2, R5, 0x2, R2 ;  /* 0x0000000205028825 */ /* 0x001fca00078e0002 */
[----:B------:R2:W-:Y:S02]  /*1ce0*/  @!P0 STG.E.U16 desc[UR4][R2.64], R9 ;  /* 0x0000000902008986 */ /* 0x0005e4000c101504 */
.L_x_18329:
[----:B------:R-:W-:Y:S05]  /*1cf0*/  BSYNC B0 ;  /* 0x0000000000007941 */ /* 0x000fea0003800000 */
.L_x_18323:
        /* <DEDUP_REMOVED lines=8> */
.L_x_18330:
        /* <DEDUP_REMOVED lines=16> */
.L_x_57393:


//--------------------- .text._ZN2at6native29vectorized_elementwise_kernelILi8ENS0_13BUnaryFunctorIsssZZZNS0_16fmod_kernel_cudaERNS_18TensorIteratorBaseEENKUlvE_clEvENKUlvE3_clEvEUlssE_EESt5arrayIPcLm2EEEEviT0_T1_ --------------------------
	.section	.text._ZN2at6native29vectorized_elementwise_kernelILi8ENS0_13BUnaryFunctorIsssZZZNS0_16fmod_kernel_cudaERNS_18TensorIteratorBaseEENKUlvE_clEvENKUlvE3_clEvEUlssE_EESt5arrayIPcLm2EEEEviT0_T1_,"ax",@progbits
	.align	128
        .global         _ZN2at6native29vectorized_elementwise_kernelILi8ENS0_13BUnaryFunctorIsssZZZNS0_16fmod_kernel_cudaERNS_18TensorIteratorBaseEENKUlvE_clEvENKUlvE3_clEvEUlssE_EESt5arrayIPcLm2EEEEviT0_T1_
        .type           _ZN2at6native29vectorized_elementwise_kernelILi8ENS0_13BUnaryFunctorIsssZZZNS0_16fmod_kernel_cudaERNS_18TensorIteratorBaseEENKUlvE_clEvENKUlvE3_clEvEUlssE_EESt5arrayIPcLm2EEEEviT0_T1_,@function
        .size           _ZN2at6native29vectorized_elementwise_kernelILi8ENS0_13BUnaryFunctorIsssZZZNS0_16fmod_kernel_cudaERNS_18TensorIteratorBaseEENKUlvE_clEvENKUlvE3_clEvEUlssE_EESt5arrayIPcLm2EEEEviT0_T1_,(.L_x_57394 - _ZN2at6native29vectorized_elementwise_kernelILi8ENS0_13BUnaryFunctorIsssZZZNS0_16fmod_kernel_cudaERNS_18TensorIteratorBaseEENKUlvE_clEvENKUlvE3_clEvEUlssE_EESt5arrayIPcLm2EEEEviT0_T1_)
        .other          _ZN2at6native29vectorized_elementwise_kernelILi8ENS0_13BUnaryFunctorIsssZZZNS0_16fmod_kernel_cudaERNS_18TensorIteratorBaseEENKUlvE_clEvENKUlvE3_clEvEUlssE_EESt5arrayIPcLm2EEEEviT0_T1_,@"STO_CUDA_ENTRY STV_DEFAULT"
_ZN2at6native29vectorized_elementwise_kernelILi8ENS0_13BUnaryFunctorIsssZZZNS0_16fmod_kernel_cudaERNS_18TensorIteratorBaseEENKUlvE_clEvENKUlvE3_clEvEUlssE_EESt5arrayIPcLm2EEEEviT0_T1_:
.text._ZN2at6native29vectorized_elementwise_kernelILi8ENS0_13BUnaryFunctorIsssZZZNS0_16fmod_kernel_cudaERNS_18TensorIteratorBaseEENKUlvE_clEvENKUlvE3_clEvEUlssE_EESt5arrayIPcLm2EEEEviT0_T1_:
        /* <DEDUP_REMOVED lines=12> */
[----:B------:R0:W2:Y:S01]  /*00c0*/  LDG.E.128 R4, desc[UR4][R2.64] ;  /* 0x0000000402047981 */ /* 0x0000a2000c1e1d00 */
[----:B------:R-:W1:Y:S02]  /*00d0*/  LDC.U16 R8, c[0x0][0x216] ;  /* 0x00008580ff087b82 */ /* 0x000e640000000400 */
[----:B-1----:R-:W-:-:S04]  /*00e0*/  PRMT R8, R8, 0x9910, RZ ;  /* 0x0000991008087816 */ /* 0x002fc800000000ff */
[-C--:B------:R-:W-:Y:S02]  /*00f0*/  IABS R10, R8.reuse ;  /* 0x00000008000a7213 */ /* 0x080fe40000000000 */
[----:B------:R-:W-:Y:S02]  /*0100*/  IABS R14, R8 ;  /* 0x00000008000e7213 */ /* 0x000fe40000000000 */
[----:B------:R-:W1:Y:S02]  /*0110*/  I2F.RP R11, R10 ;  /* 0x0000000a000b7306 */ /* 0x000e640000209400 */
[----:B------:R-:W-:-:S06]  /*0120*/  IADD3 R14, RZ, -R14, RZ ;  /* 0x8000000eff0e7210 */ /* 0x000fcc0007ffe0ff */
[----:B-1----:R-:W1:Y:S02]  /*0130*/  MUFU.RCP R11, R11 ;  /* 0x0000000b000b7308 */ /* 0x002e640000001000 */
[----:B-1----:R-:W-:-:S06]  /*0140*/  VIADD R12, R11, 0xffffffe ;  /* 0x0ffffffe0b0c7836 */ /* 0x002fcc0000000000 */
[----:B------:R1:W0:Y:S02]  /*0150*/  F2I.FTZ.U32.TRUNC.NTZ R13, R12 ;  /* 0x0000000c000d7305 */ /* 0x000224000021f000 */
[----:B-1----:R-:W-:Y:S02]  /*0160*/  IMAD.MOV.U32 R12, RZ, RZ, RZ ;  /* 0x000000ffff0c7224 */ /* 0x002fe400078e00ff */
[----:B0-----:R-:W-:-:S04]  /*0170*/  IMAD.MOV R3, RZ, RZ, -R13 ;  /* 0x000000ffff037224 */ /* 0x001fc800078e0a0d */
[----:B------:R-:W-:-:S04]  /*0180*/  IMAD R3, R3, R10, RZ ;  /* 0x0000000a03037224 */ /* 0x000fc800078e02ff */
[----:B------:R-:W-:Y:S01]  /*0190*/  IMAD.HI.U32 R3, R13, R3, R12 ;  /* 0x000000030d037227 */ /* 0x000fe200078e000c */
[C---:B--2---:R-:W-:Y:S02]  /*01a0*/  PRMT R2, R4.reuse, 0x9910, RZ ;  /* 0x0000991004027816 */ /* 0x044fe400000000ff */
[----:B------:R-:W-:Y:S02]  /*01b0*/  PRMT R11, R4, 0xbb32, RZ ;  /* 0x0000bb32040b7816 */ /* 0x000fe400000000ff */
[C---:B------:R-:W-:Y:S02]  /*01c0*/  PRMT R4, R5.reuse, 0x9910, RZ ;  /* 0x0000991005047816 */ /* 0x040fe400000000ff */
[----:B------:R-:W-:Y:S02]  /*01d0*/  PRMT R5, R5, 0xbb32, RZ ;  /* 0x0000bb3205057816 */ /* 0x000fe400000000ff */
[----:B------:R-:W-:Y:S02]  /*01e0*/  IABS R22, R2 ;  /* 0x0000000200167213 */ /* 0x000fe40000000000 */
[----:B------:R-:W-:-:S02]  /*01f0*/  PRMT R12, R6, 0x9910, RZ ;  /* 0x00009910060c7816 */ /* 0x000fc400000000ff */
[----:B------:R-:W-:Y:S01]  /*0200*/  PRMT R16, R6, 0xbb32, RZ ;  /* 0x0000bb3206107816 */ /* 0x000fe200000000ff */
[----:B------:R-:W-:Y:S01]  /*0210*/  IMAD.MOV.U32 R6, RZ, RZ, R5 ;  /* 0x000000ffff067224 */ /* 0x000fe200078e0005 */
[----:B------:R-:W-:Y:S01]  /*0220*/  IABS R24, R11 ;  /* 0x0000000b00187213 */ /* 0x000fe20000000000 */
[----:B------:R-:W-:Y:S01]  /*0230*/  IMAD.HI.U32 R13, R3, R22, RZ ;  /* 0x00000016030d7227 */ /* 0x000fe200078e00ff */
[----:B------:R-:W-:Y:S02]  /*0240*/  PRMT R18, R7, 0x9910, RZ ;  /* 0x0000991007127816 */ /* 0x000fe400000000ff */
[----:B------:R-:W-:Y:S01]  /*0250*/  IABS R26, R4 ;  /* 0x00000004001a7213 */ /* 0x000fe20000000000 */
[----:B------:R-:W-:Y:S01]  /*0260*/  IMAD R13, R13, R14, R22 ;  /* 0x0000000e0d0d7224 */ /* 0x000fe200078e0216 */
[----:B------:R-:W-:Y:S01]  /*0270*/  PRMT R20, R7, 0xbb32, RZ ;  /* 0x0000bb3207147816 */ /* 0x000fe200000000ff */
[----:B------:R-:W-:Y:S01]  /*0280*/  IMAD.HI.U32 R7, R3, R24, RZ ;  /* 0x0000001803077227 */ /* 0x000fe200078e00ff */
[----:B------:R-:W-:-:S02]  /*0290*/  IABS R22, R6 ;  /* 0x0000000600167213 */ /* 0x000fc40000000000 */
[----:B------:R-:W-:Y:S01]  /*02a0*/  IABS R15, R16 ;  /* 0x00000010000f7213 */ /* 0x000fe20000000000 */
[----:B------:R-:W-:Y:S01]  /*02b0*/  IMAD.HI.U32 R5, R3, R26, RZ ;  /* 0x0000001a03057227 */ /* 0x000fe200078e00ff */
[----:B------:R-:W-:Y:S02]  /*02c0*/  ISETP.GT.U32.AND P3, PT, R10, R13, PT ;  /* 0x0000000d0a00720c */ /* 0x000fe40003f64070 */
[----:B------:R-:W-:Y:S01]  /*02d0*/  IABS R28, R20 ;  /* 0x00000014001c7213 */ /* 0x000fe20000000000 */
[----:B------:R-:W-:Y:S01]  /*02e0*/  IMAD R7, R7, R14, R24 ;  /* 0x0000000e07077224 */ /* 0x000fe200078e0218 */
[----:B------:R-:W-:Y:S01]  /*02f0*/  IABS R24, R12 ;  /* 0x0000000c00187213 */ /* 0x000fe20000000000 */
[----:B------:R-:W-:-:S03]  /*0300*/  IMAD.HI.U32 R17, R3, R22, RZ ;  /* 0x0000001603117227 */ /* 0x000fc600078e00ff */
[C---:B------:R-:W-:Y:S01]  /*0310*/  ISETP.GT.U32.AND P5, PT, R10.reuse, R7, PT ;  /* 0x000000070a00720c */ /* 0x040fe20003fa4070 */
[----:B------:R-:W-:Y:S01]  /*0320*/  IMAD R5, R5, R14, R26 ;  /* 0x0000000e05057224 */ /* 0x000fe200078e021a */
[----:B------:R-:W-:Y:S01]  /*0330*/  IABS R26, R18 ;  /* 0x00000012001a7213 */ /* 0x000fe20000000000 */
[----:B------:R-:W-:Y:S02]  /*0340*/  IMAD R17, R17, R14, R22 ;  /* 0x0000000e11117224 */ /* 0x000fe400078e0216 */
[----:B------:R-:W-:Y:S01]  /*0350*/  IMAD.MOV.U32 R22, RZ, RZ, R15 ;  /* 0x000000ffff167224 */ /* 0x000fe200078e000f */
[C---:B------:R-:W-:Y:S01]  /*0360*/  ISETP.GT.U32.AND P1, PT, R10.reuse, R5, PT ;  /* 0x000000050a00720c */ /* 0x040fe20003f24070 */
[----:B------:R-:W-:Y:S01]  /*0370*/  IMAD.HI.U32 R15, R3, R24, RZ ;  /* 0x00000018030f7227 */ /* 0x000fe200078e00ff */
[----:B------:R-:W-:-:S03]  /*0380*/  ISETP.GT.U32.AND P0, PT, R10, R17, PT ;  /* 0x000000110a00720c */ /* 0x000fc60003f04070 */
[----:B------:R-:W-:-:S04]  /*0390*/  IMAD.HI.U32 R19, R3, R26, RZ ;  /* 0x0000001a03137227 */ /* 0x000fc800078e00ff */
[----:B------:R-:W-:-:S04]  /*03a0*/  IMAD.HI.U32 R21, R3, R22, RZ ;  /* 0x0000001603157227 */ /* 0x000fc800078e00ff */
[----:B------:R-:W-:Y:S01]  /*03b0*/  IMAD R15, R15, R14, R24 ;  /* 0x0000000e0f0f7224 */ /* 0x000fe200078e0218 */
[----:B------:R-:W-:Y:S01]  /*03c0*/  @!P1 IADD3 R5, R5, -R10, RZ ;  /* 0x8000000a05059210 */ /* 0x000fe20007ffe0ff */
[----:B------:R-:W-:-:S03]  /*03d0*/  IMAD.HI.U32 R3, R3, R28, RZ ;  /* 0x0000001c03037227 */ /* 0x000fc600078e00ff */
[C---:B------:R-:W-:Y:S01]  /*03e0*/  ISETP.GT.U32.AND P6, PT, R10.reuse, R15, PT ;  /* 0x0000000f0a00720c */ /* 0x040fe20003fc4070 */
[-C--:B------:R-:W-:Y:S02]  /*03f0*/  IMAD R19, R19, R14.reuse, R26 ;  /* 0x0000000e13137224 */ /* 0x080fe400078e021a */
[-C--:B------:R-:W-:Y:S02]  /*0400*/  IMAD R21, R21, R14.reuse, R22 ;  /* 0x0000000e15157224 */ /* 0x080fe400078e0216 */
[----:B------:R-:W-:Y:S02]  /*0410*/  IMAD R23, R3, R14, R28 ;  /* 0x0000000e03177224 */ /* 0x000fe400078e021c */
[--C-:B------:R-:W-:Y:S01]  /*0420*/  @!P3 IMAD.IADD R13, R13, 0x1, -R10.reuse ;  /* 0x000000010d0db824 */ /* 0x100fe200078e0a0a */
[C---:B------:R-:W-:Y:S01]  /*0430*/  ISETP.GT.U32.AND P3, PT, R10.reuse, R19, PT ;  /* 0x000000130a00720c */ /* 0x040fe20003f64070 */
[--C-:B------:R-:W-:Y:S01]  /*0440*/  @!P5 IMAD.IADD R7, R7, 0x1, -R10.reuse ;  /* 0x000000010707d824 */ /* 0x100fe200078e0a0a */
[C---:B------:R-:W-:Y:S01]  /*0450*/  ISETP.GT.U32.AND P2, PT, R10.reuse, R21, PT ;  /* 0x000000150a00720c */ /* 0x040fe20003f44070 */
[--C-:B------:R-:W-:Y:S01]  /*0460*/  @!P0 IMAD.IADD R17, R17, 0x1, -R10.reuse ;  /* 0x0000000111118824 */ /* 0x100fe200078e0a0a */
[C---:B------:R-:W-:Y:S01]  /*0470*/  ISETP.GT.U32.AND P4, PT, R10.reuse, R23, PT ;  /* 0x000000170a00720c */ /* 0x040fe20003f84070 */
[----:B------:R-:W-:Y:S01]  /*0480*/  @!P6 IMAD.IADD R15, R15, 0x1, -R10 ;  /* 0x000000010f0fe824 */ /* 0x000fe200078e0a0a */
[----:B------:R-:W-:-:S02]  /*0490*/  ISETP.GT.U32.AND P5, PT, R10, R13, PT ;  /* 0x0000000d0a00720c */ /* 0x000fc40003fa4070 */
[----:B------:R-:W-:Y:S02]  /*04a0*/  ISETP.GT.U32.AND P1, PT, R10, R7, PT ;  /* 0x000000070a00720c */ /* 0x000fe40003f24070 */
[----:B------:R-:W-:Y:S02]  /*04b0*/  ISETP.GE.AND P0, PT, R2, RZ, PT ;  /* 0x000000ff0200720c */ /* 0x000fe40003f06270 */
[----:B------:R-:W-:Y:S01]  /*04c0*/  ISETP.GE.AND P6, PT, R11, RZ, PT ;  /* 0x000000ff0b00720c */ /* 0x000fe20003fc6270 */
[--C-:B------:R-:W-:Y:S01]  /*04d0*/  @!P3 IMAD.IADD R19, R19, 0x1, -R10.reuse ;  /* 0x000000011313b824 */ /* 0x100fe200078e0a0a */
[C---:B------:R-:W-:Y:S01]  /*04e0*/  ISETP.GT.U32.AND P3, PT, R10.reuse, R15, PT ;  /* 0x0000000f0a00720c */ /* 0x040fe20003f64070 */
[--C-:B------:R-:W-:Y:S01]  /*04f0*/  @!P2 IMAD.IADD R21, R21, 0x1, -R10.reuse ;  /* 0x000000011515a824 */ /* 0x100fe200078e0a0a */
[----:B------:R-:W0:Y:S01]  /*0500*/  LDC.64 R2, c[0x0][0x218] ;  /* 0x00008600ff027b82 */ /* 0x000e220000000a00 */
[----:B------:R-:W-:Y:S02]  /*0510*/  @!P4 IADD3 R23, R23, -R10, RZ ;  /* 0x8000000a1717c210 */ /* 0x000fe40007ffe0ff */
[--C-:B------:R-:W-:Y:S01]  /*0520*/  @!P5 IMAD.IADD R13, R13, 0x1, -R10.reuse ;  /* 0x000000010d0dd824 */ /* 0x100fe200078e0a0a */
[C---:B------:R-:W-:Y:S01]  /*0530*/  ISETP.GT.U32.AND P5, PT, R10.reuse, R5, PT ;  /* 0x000000050a00720c */ /* 0x040fe20003fa4070 */
[--C-:B------:R-:W-:Y:S01]  /*0540*/  @!P1 IMAD.IADD R7, R7, 0x1, -R10.reuse ;  /* 0x0000000107079824 */ /* 0x100fe200078e0a0a */
[C---:B------:R-:W-:Y:S01]  /*0550*/  ISETP.GT.U32.AND P4, PT, R10.reuse, R17, PT ;  /* 0x000000110a00720c */ /* 0x040fe20003f84070 */
[----:B------:R-:W-:Y:S01]  /*0560*/  @!P0 IMAD.MOV R13, RZ, RZ, -R13 ;  /* 0x000000ffff0d8224 */ /* 0x000fe200078e0a0d */
[C---:B------:R-:W-:Y:S01]  /*0570*/  ISETP.GT.U32.AND P1, PT, R10.reuse, R19, PT ;  /* 0x000000130a00720c */ /* 0x040fe20003f24070 */
[----:B------:R-:W-:Y:S01]  /*0580*/  @!P6 IMAD.MOV R7, RZ, RZ, -R7 ;  /* 0x000000ffff07e224 */ /* 0x000fe200078e0a07 */
[C---:B------:R-:W-:Y:S01]  /*0590*/  ISETP.GT.U32.AND P2, PT, R10.reuse, R21, PT ;  /* 0x000000150a00720c */ /* 0x040fe20003f44070 */
[----:B------:R-:W-:Y:S01]  /*05a0*/  @!P3 IMAD.IADD R15, R15, 0x1, -R10 ;  /* 0x000000010f0fb824 */ /* 0x000fe200078e0a0a */
[----:B------:R-:W-:-:S02]  /*05b0*/  ISETP.GT.U32.AND P0, PT, R10, R23, PT ;  /* 0x000000170a00720c */ /* 0x000fc40003f04070 */
[----:B------:R-:W-:Y:S02]  /*05c0*/  ISETP.GE.AND P6, PT, R4, RZ, PT ;  /* 0x000000ff0400720c */ /* 0x000fe40003fc6270 */
[----:B------:R-:W-:Y:S02]  /*05d0*/  ISETP.GE.AND P3, PT, R16, RZ, PT ;  /* 0x000000ff1000720c */ /* 0x000fe40003f66270 */
[----:B------:R-:W-:Y:S01]  /*05e0*/  @!P5 IADD3 R5, R5, -R10, RZ ;  /* 0x8000000a0505d210 */ /* 0x000fe20007ffe0ff */
[--C-:B------:R-:W-:Y:S01]  /*05f0*/  @!P4 IMAD.IADD R17, R17, 0x1, -R10.reuse ;  /* 0x000000011111c824 */ /* 0x100fe200078e0a0a */
[----:B------:R-:W-:Y:S01]  /*0600*/  ISETP.GE.AND P5, PT, R6, RZ, PT ;  /* 0x000000ff0600720c */ /* 0x000fe20003fa6270 */
[--C-:B------:R-:W-:Y:S01]  /*0610*/  @!P1 IMAD.IADD R19, R19, 0x1, -R10.reuse ;  /* 0x0000000113139824 */ /* 0x100fe200078e0a0a */
[----:B------:R-:W-:Y:S01]  /*0620*/  ISETP.GE.AND P4, PT, R12, RZ, PT ;  /* 0x000000ff0c00720c */ /* 0x000fe20003f86270 */
[----:B------:R-:W-:Y:S01]  /*0630*/  @!P2 IMAD.IADD R21, R21, 0x1, -R10 ;  /* 0x000000011515a824 */ /* 0x000fe200078e0a0a */
[----:B------:R-:W-:Y:S01]  /*0640*/  ISETP.GE.AND P1, PT, R20, RZ, PT ;  /* 0x000000ff1400720c */ /* 0x000fe20003f26270 */
[----:B0-----:R-:W-:Y:S01]  /*0650*/  IMAD.WIDE.U32 R2, R0, 0x2, R2 ;  /* 0x0000000200027825 */ /* 0x001fe200078e0002 */
[----:B------:R-:W-:-:S02]  /*0660*/  ISETP.GE.AND P2, PT, R18, RZ, PT ;  /* 0x000000ff1200720c */ /* 0x000fc40003f46270 */
[----:B------:R-:W-:Y:S01]  /*0670*/  @!P0 IADD3 R23, R23, -R10, RZ ;  /* 0x8000000a17178210 */ /* 0x000fe20007ffe0ff */
[----:B------:R-:W-:Y:S01]  /*0680*/  @!P6 IMAD.MOV R5, RZ, RZ, -R5 ;  /* 0x000000ffff05e224 */ /* 0x000fe200078e0a05 */
[----:B------:R-:W-:Y:S01]  /*0690*/  ISETP.NE.AND P0, PT, R8, RZ, PT ;  /* 0x000000ff0800720c */ /* 0x000fe20003f05270 */
[----:B------:R-:W-:Y:S01]  /*06a0*/  @!P3 IMAD.MOV R21, RZ, RZ, -R21 ;  /* 0x000000ffff15b224 */ /* 0x000fe200078e0a15 */
[----:B------:R-:W-:Y:S01]  /*06b0*/  LOP3.LUT R8, RZ, R8, RZ, 0x33, !PT ;  /* 0x00000008ff087212 */ /* 0x000fe200078e33ff */
[----:B------:R-:W-:Y:S02]  /*06c0*/  @!P5 IMAD.MOV R17, RZ, RZ, -R17 ;  /* 0x000000ffff11d224 */ /* 0x000fe400078e0a11 */
[----:B------:R-:W-:Y:S01]  /*06d0*/  @!P4 IMAD.MOV R15, RZ, RZ, -R15 ;  /* 0x000000ffff0fc224 */ /* 0x000fe200078e0a0f */
[C---:B------:R-:W-:Y:S01]  /*06e0*/  SEL R11, R8.reuse, R7, !P0 ;  /* 0x00000007080b7207 */ /* 0x040fe20004000000 */
[----:B------:R-:W-:Y:S01]  /*06f0*/  @!P1 IMAD.MOV R23, RZ, RZ, -R23 ;  /* 0x000000ffff179224 */ /* 0x000fe200078e0a17 */
[----:B------:R-:W-:Y:S01]  /*0700*/  SEL R4, R8, R13, !P0 ;  /* 0x0000000d08047207 */ /* 0x000fe20004000000 */
[----:B------:R-:W-:Y:S01]  /*0710*/  IMAD.WIDE R2, R9, 0x10, R2 ;  /* 0x0000001009027825 */ /* 0x000fe200078e0202 */
[----:B------:R-:W-:-:S02]  /*0720*/  @!P2 IADD3 R19, -R19, RZ, RZ ;  /* 0x000000ff1313a210 */ /* 0x000fc40007ffe1ff */
[C---:B------:R-:W-:Y:S02]  /*0730*/  SEL R5, R8.reuse, R5, !P0 ;  /* 0x0000000508057207 */ /* 0x040fe40004000000 */
[C---:B------:R-:W-:Y:S02]  /*0740*/  SEL R0, R8.reuse, R17, !P0 ;  /* 0x0000001108007207 */ /* 0x040fe40004000000 */
[C---:B------:R-:W-:Y:S02]  /*0750*/  SEL R6, R8.reuse, R15, !P0 ;  /* 0x0000000f08067207 */ /* 0x040fe40004000000 */
[C---:B------:R-:W-:Y:S02]  /*0760*/  SEL R21, R8.reuse, R21, !P0 ;  /* 0x0000001508157207 */ /* 0x040fe40004000000 */
[C---:B------:R-:W-:Y:S02]  /*0770*/  SEL R10, R8.reuse, R19, !P0 ;  /* 0x00000013080a7207 */ /* 0x040fe40004000000 */
[----:B------:R-:W-:-:S02]  /*0780*/  SEL R7, R8, R23, !P0 ;  /* 0x0000001708077207 */ /* 0x000fc40004000000 */
[----:B------:R-:W-:Y:S02]  /*0790*/  PRMT R4, R11, 0x1054, R4 ;  /* 0x000010540b047816 */ /* 0x000fe40000000004 */
[----:B------:R-:W-:Y:S02]  /*07a0*/  PRMT R5, R0, 0x1054, R5 ;  /* 0x0000105400057816 */ /* 0x000fe40000000005 */
[----:B------:R-:W-:Y:S02]  /*07b0*/  PRMT R6, R21, 0x1054, R6 ;  /* 0x0000105415067816 */ /* 0x000fe40000000006 */
[----:B------:R-:W-:-:S05]  /*07c0*/  PRMT R7, R7, 0x1054, R10 ;  /* 0x0000105407077816 */ /* 0x000fca000000000a */
[----:B------:R-:W-:Y:S01]  /*07d0*/  STG.E.128 desc[UR4][R2.64], R4 ;  /* 0x0000000402007986 */ /* 0x000fe2000c101d04 */
[----:B------:R-:W-:Y:S05]  /*07e0*/  EXIT ;  /* 0x000000000000794d */ /* 0x000fea0003800000 */
.L_x_18331:
[----:B------:R-:W0:Y:S01]  /*07f0*/  S2R R7, SR_TID.X ;  /* 0x0000000000077919 */ /* 0x000e220000002100 */
[----:B------:R-:W-:Y:S01]  /*0800*/  HFMA2.MMA R12, -RZ, RZ, 0, 0 ;  /* 0x00000000ff0c7435 */ /* 0x000fe200000001ff */
[----:B0-----:R-:W-:Y:S01]  /*0810*/  ISETP.GE.AND P0, PT, R7, R6, PT ;  /* 0x000000060700720c */ /* 0x001fe20003f06270 */
[----:B------:R-:W-:-:S12]  /*0820*/  IMAD.MOV.U32 R11, RZ, RZ, R7 ;  /* 0x000000ffff0b7224 */ /* 0x000fd800078e0007 */
[----:B------:R-:W-:Y:S02]  /*0830*/  @!P0 IMAD.IADD R10, R0, 0x1, R11 ;  /* 0x00000001000a8824 */ /* 0x000fe400078e020b */
[----:B------:R-:W-:-:S05]  /*0840*/  @!P0 VIADD R11, R11, 0x80 ;  /* 0x000000800b0b8836 */ /* 0x000fca0000000000 */
[----:B------:R-:W-:-:S13]  /*0850*/  ISETP.GE.AND P6, PT, R11, R6, PT ;  /* 0x000000060b00720c */ /* 0x000fda0003fc6270 */
[----:B------:R-:W-:Y:S01]  /*0860*/  @!P6 IADD3 R9, R0, R11, RZ ;  /* 0x0000000b0009e210 */ /* 0x000fe20007ffe0ff */
[----:B------:R-:W-:Y:S01]  /*0870*/  @!P6 VIADD R11, R11, 0x80 ;  /* 0x000000800b0be836 */ /* 0x000fe20000000000 */
[----:B------:R-:W0:Y:S04]  /*0880*/  @!P6 LDC.64 R4, c[0x0][0x220] ;  /* 0x00008800ff04eb82 */ /* 0x000e280000000a00 */
        /* <DEDUP_REMOVED lines=8> */
[----:B------:R-:W-:Y:S01]  /*0910*/  @!P4 IADD3 R11, R11, 0x80, RZ ;  /* 0x000000800b0bc810 */ /* 0x000fe20007ffe0ff */
[----:B------:R-:W2:Y:S03]  /*0920*/  @!P4 LDC.64 R22, c[0x0][0x220] ;  /* 0x00008800ff16cb82 */ /* 0x000ea60000000a00 */
[----:B------:R-:W-:-:S13]  /*0930*/  ISETP.GE.AND P3, PT, R11, R6, PT ;  /* 0x000000060b00720c */ /* 0x000fda0003f66270 */
[----:B------:R-:W-:Y:S01]  /*0940*/  @!P3 IMAD.IADD R27, R0, 0x1, R11 ;  /* 0x00000001001bb824 */ /* 0x000fe200078e020b */
[----:B------:R-:W3:Y:S01]  /*0950*/  @!P3 LDC.64 R2, c[0x0][0x220] ;  /* 0x00008800ff02bb82 */ /* 0x000ee20000000a00 */
[----:B------:R-:W-:-:S05]  /*0960*/  @!P3 VIADD R11, R11, 0x80 ;  /* 0x000000800b0bb836 */ /* 0x000fca0000000000 */
[----:B------:R-:W-:-:S13]  /*0970*/  ISETP.GE.AND P2, PT, R11, R6, PT ;  /* 0x000000060b00720c */ /* 0x000fda0003f46270 */
[----:B------:R-:W-:Y:S02]  /*0980*/  @!P2 IMAD.IADD R13, R0, 0x1, R11 ;  /* 0x00000001000da824 */ /* 0x000fe400078e020b */
[----:B------:R-:W-:-:S05]  /*0990*/  @!P2 VIADD R11, R11, 0x80 ;  /* 0x000000800b0ba836 */ /* 0x000fca0000000000 */
[----:B------:R-:W-:-:S13]  /*09a0*/  ISETP.GE.AND P1, PT, R11, R6, PT ;  /* 0x000000060b00720c */ /* 0x000fda0003f26270 */
[----:B------:R-:W-:Y:S01]  /*09b0*/  @!P1 IMAD.IADD R21, R0, 0x1, R11 ;  /* 0x0000000100159824 */ /* 0x000fe200078e020b */
[----:B------:R-:W4:Y:S01]  /*09c0*/  @!P1 LDC.64 R8, c[0x0][0x220] ;  /* 0x00008800ff089b82 */ /* 0x000f220000000a00 */
[----:B------:R-:W-:-:S05]  /*09d0*/  @!P1 VIADD R11, R11, 0x80 ;  /* 0x000000800b0b9836 */ /* 0x000fca0000000000 */
        /* <DEDUP_REMOVED lines=10> */
[----:B---3--:R-:W-:Y:S01]  /*0a80*/  @!P2 IMAD.WIDE.U32 R2, R13, 0x2, R2 ;  /* 0x000000020d02a825 */ /* 0x008fe200078e0002 */
[----:B------:R-:W-:Y:S02]  /*0a90*/  MOV R13, RZ ;  /* 0x000000ff000d7202 */ /* 0x000fe40000000f00 */
[----:B------:R1:W5:Y:S01]  /*0aa0*/  @!P3 LDG.E.S16 R14, desc[UR4][R26.64] ;  /* 0x000000041a0eb981 */ /* 0x000362000c1e1700 */
[----:B----4-:R-:W-:Y:S01]  /*0ab0*/  @!P1 IMAD.WIDE.U32 R20, R21, 0x2, R8 ;  /* 0x0000000215149825 */ /* 0x010fe200078e0008 */
[----:B------:R-:W-:Y:S02]  /*0ac0*/  CS2R R8, SRZ ;  /* 0x0000000000087805 */ /* 0x000fe4000001ff00 */
[----:B------:R1:W5:Y:S01]  /*0ad0*/  @!P2 LDG.E.S16 R13, desc[UR4][R2.64] ;  /* 0x00000004020da981 */ /* 0x000362000c1e1700 */
[----:B------:R-:W-:Y:S02]  /*0ae0*/  IMAD.MOV.U32 R16, RZ, RZ, RZ ;  /* 0x000000ffff107224 */ /* 0x000fe400078e00ff */
[----:B--2---:R-:W-:Y:S01]  /*0af0*/  @!P4 IMAD.WIDE.U32 R22, R17, 0x2, R22 ;  /* 0x000000021116c825 */ /* 0x004fe200078e0016 */
[----:B------:R1:W5:Y:S04]  /*0b00*/  @!P1 LDG.E.S16 R9, desc[UR4][R20.64] ;  /* 0x0000000414099981 */ /* 0x000368000c1e1700 */
[----:B------:R1:W5:Y:S01]  /*0b10*/  @!P5 LDG.E.S16 R16, desc[UR4][R18.64] ;  /* 0x000000041210d981 */ /* 0x000362000c1e1700 */
[----:B0-----:R-:W-:-:S03]  /*0b20*/  @!P0 IMAD.WIDE.U32 R4, R10, 0x2, R4 ;  /* 0x000000020a048825 */ /* 0x001fc600078e0004 */
        /* <DEDUP_REMOVED lines=13> */
[----:B0-----:R-:W-:-:S06]  /*0c00*/  VIADD R2, R17, 0xffffffe ;  /* 0x0ffffffe11027836 */ /* 0x001fcc0000000000 */
        /* <DEDUP_REMOVED lines=16> */
.L_x_18333:
[----:B------:R-:W-:Y:S05]  /*0d10*/  BSYNC B0 ;  /* 0x0000000000007941 */ /* 0x000fea0003800000 */
.L_x_18332:
        /* <DEDUP_REMOVED lines=33> */
.L_x_18335:
[----:B------:R-:W-:Y:S05]  /*0f30*/  BSYNC B0 ;  /* 0x0000000000007941 */ /* 0x000fea0003800000 */
.L_x_18334:
        /* <DEDUP_REMOVED lines=36> */
.L_x_18337:
[----:B------:R-:W-:Y:S05]  /*1180*/  BSYNC B0 ;  /* 0x0000000000007941 */ /* 0x000fea0003800000 */
.L_x_18336:
        /* <DEDUP_REMOVED lines=26> */
.L_x_18339:
[----:B------:R-:W-:Y:S05]  /*1330*/  BSYNC B0 ;  /* 0x0000000000007941 */ /* 0x000fea0003800000 */
.L_x_18338:
        /* <DEDUP_REMOVED lines=26> */
.L_x_18341:
[----:B------:R-:W-:Y:S05]  /*14e0*/  BSYNC B0 ;  /* 0x0000000000007941 */ /* 0x000fea0003800000 */
.L_x_18340:
        /* <DEDUP_REMOVED lines=26> */
.L_x_18343:
[----:B------:R-:W-:Y:S05]  /*1690*/  BSYNC B0 ;  /* 0x0000000000007941 */ /* 0x000fea0003800000 */
.L_x_18342:
        /* <DEDUP_REMOVED lines=26> */
.L_x_18345:
[----:B------:R-:W-:Y:S05]  /*1840*/  BSYNC B0 ;  /* 0x0000000000007941 */ /* 0x000fea0003800000 */
.L_x_18344:
        /* <DEDUP_REMOVED lines=25> */
.L_x_18347:
[----:B------:R-:W-:Y:S05]  /*19e0*/  BSYNC B0 ;  /* 0x0000000000007941 */ /* 0x000fea0003800000 */
.L_x_18346:
        /* <DEDUP_REMOVED lines=18> */
.L_x_18350:
[----:B------:R-:W-:-:S13]  /*1b10*/  ISETP.GE.AND P0, PT, R7, R6, PT ;  /* 0x000000060700720c */ /* 0x000fda0003f06270 */
[----:B------:R-:W-:Y:S05]  /*1b20*/  @P0 BRA `(.L_x_18352) ;  /* 0x0000000000300947 */ /* 0x000fea0003800000 */
[----:B0-----:R-:W0:Y:S01]  /*1b30*/  LDC.64 R2, c[0x0][0x218] ;  /* 0x00008600ff027b82 */ /* 0x001e220000000a00 */
[----:B------:R-:W-:Y:S02]  /*1b40*/  IMAD.IADD R5, R0, 0x1, R7 ;  /* 0x0000000100057824 */ /* 0x000fe400078e0207 */
[----:B------:R-:W-:Y:S02]  /*1b50*/  VIADD R7, R7, 0x80 ;  /* 0x0000008007077836 */ /* 0x000fe40000000000 */
[----:B0-----:R-:W-:-:S05]  /*1b60*/  IMAD.WIDE.U32 R2, R5, 0x2, R2 ;  /* 0x0000000205027825 */ /* 0x001fca00078e0002 */
[----:B------:R1:W-:Y:S02]  /*1b70*/  STG.E.U16 desc[UR4][R2.64], R15 ;  /* 0x0000000f02007986 */ /* 0x0003e4000c101504 */
.L_x_18351:
[----:B------:R-:W-:-:S13]  /*1b80*/  ISETP.GE.AND P0, PT, R7, R6, PT ;  /* 0x000000060700720c */ /* 0x000fda0003f06270 */
[----:B------:R-:W-:Y:S05]  /*1b90*/  @P0 BRA `(.L_x_18353) ;  /* 0x0000000000340947 */ /* 0x000fea0003800000 */
[----:B01----:R-:W0:Y:S01]  /*1ba0*/  LDC.64 R2, c[0x0][0x218] ;  /* 0x00008600ff027b82 */ /* 0x003e220000000a00 */
[----:B------:R-:W-:Y:S01]  /*1bb0*/  IADD3 R5, R0, R7, RZ ;  /* 0x0000000700057210 */ /* 0x000fe20007ffe0ff */
[----:B------:R-:W-:-:S04]  /*1bc0*/  VIADD R7, R7, 0x80 ;  /* 0x0000008007077836 */ /* 0x000fc80000000000 */
[----:B0-----:R-:W-:-:S05]  /*1bd0*/  IMAD.WIDE.U32 R2, R5, 0x2, R2 ;  /* 0x0000000205027825 */ /* 0x001fca00078e0002 */
[----:B------:R1:W-:Y:S02]  /*1be0*/  STG.E.U16 desc[UR4][R2.64], R14 ;  /* 0x0000000e02007986 */ /* 0x0003e4000c101504 */
.L_x_18352:
        /* <DEDUP_REMOVED lines=8> */
.L_x_18353:
[----:B------:R-:W-:Y:S05]  /*1c70*/  BSYNC B1 ;  /* 0x0000000000017941 */ /* 0x000fea0003800000 */
.L_x_18349:
[----:B------:R-:W-:-:S13]  /*1c80*/  ISETP.GE.AND P0, PT, R7, R6, PT ;  /* 0x000000060700720c */ /* 0x000fda0003f06270 */
[----:B012---:R-:W0:Y:S01]  /*1c90*/  @!P0 LDC.64 R2, c[0x0][0x218] ;  /* 0x00008600ff028b82 */ /* 0x007e220000000a00 */
[----:B------:R-:W-:Y:S01]  /*1ca0*/  @!P0 IADD3 R5, R0, R7, RZ ;  /* 0x0000000700058210 */ /* 0x000fe20007ffe0ff */
[----:B------:R-:W-:-:S04]  /*1cb0*/  @!P0 VIADD R7, R7, 0x80 ;  /* 0x0000008007078836 */ /* 0x000fc80000000000 */
[----:B0-----:R-:W-:-:S05]  /*1cc0*/  @!P0 IMAD.WIDE.U32 R2, R5, 0x2, R2 ;  /* 0x0000000205028825 */ /* 0x001fca00078e0002 */
[----:B------:R2:W-:Y:S02]  /*1cd0*/  @!P0 STG.E.U16 desc[UR4][R2.64], R9 ;  /* 0x0000000902008986 */ /* 0x0005e4000c101504 */
.L_x_18354:
[----:B------:R-:W-:Y:S05]  /*1ce0*/  BSYNC B0 ;  /* 0x0000000000007941 */ /* 0x000fea0003800000 */
.L_x_18348:
        /* <DEDUP_REMOVED lines=8> */
.L_x_18355:
        /* <DEDUP_REMOVED lines=9> */
.L_x_57394:


//--------------------- .text._ZN2at6native18elementwise_kernelILi128ELi4EZNS0_15gpu_kernel_implINS0_13AUnaryFunctorIsssZZZNS0_16fmod_kernel_cudaERNS_18TensorIteratorBaseEENKUlvE_clEvENKUlvE3_clEvEUlssE_EEEEvS5_RKT_EUliE_EEviT1_ --------------------------
	.section	.text._ZN2at6native18elementwise_kernelILi128ELi4EZNS0_15gpu_kernel_implINS0_13AUnaryFunctorIsssZZZNS0_16fmod_kernel_cudaERNS_18TensorIteratorBaseEENKUlvE_clEvENKUlvE3_clEvEUlssE_EEEEvS5_RKT_EUliE_EEviT1_,"ax",@progbits
	.align	128
        .global         _ZN2at6native18elementwise_kernelILi128ELi4EZNS0_15gpu_kernel_implINS0_13AUnaryFunctorIsssZZZNS0_16fmod_kernel_cudaERNS_18TensorIteratorBaseEENKUlvE_clEvENKUlvE3_clEvEUlssE_EEEEvS5_RKT_EUliE_EEviT1_
        .type           _ZN2at6native18elementwise_kernelILi128ELi4EZNS0_15gpu_kernel_implINS0_13AUnaryFunctorIsssZZZNS0_16fmod_kernel_cudaERNS_18TensorIteratorBaseEENKUlvE_clEvENKUlvE3_clEvEUlssE_EEEEvS5_RKT_EUliE_EEviT1_,@function
        .size           _ZN2at6native18elementwise_kernelILi128ELi4EZNS0_15gpu_kernel_implINS0_13AUnaryFunctorIsssZZZNS0_16fmod_kernel_cudaERNS_18TensorIteratorBaseEENKUlvE_clEvENKUlvE3_clEvEUlssE_EEEEvS5_RKT_EUliE_EEviT1_,(.L_x_57395 - _ZN2at6native18elementwise_kernelILi128ELi4EZNS0_15gpu_kernel_implINS0_13AUnaryFunctorIsssZZZNS0_16fmod_kernel_cudaERNS_18TensorIteratorBaseEENKUlvE_clEvENKUlvE3_clEvEUlssE_EEEEvS5_RKT_EUliE_EEviT1_)
        .other          _ZN2at6native18elementwise_kernelILi128ELi4EZNS0_15gpu_kernel_implINS0_13AUnaryFunctorIsssZZZNS0_16fmod_kernel_cudaERNS_18TensorIteratorBaseEENKUlvE_clEvENKUlvE3_clEvEUlssE_EEEEvS5_RKT_EUliE_EEviT1_,@"STO_CUDA_ENTRY STV_DEFAULT"
_ZN2at6native18elementwise_kernelILi128ELi4EZNS0_15gpu_kernel_implINS0_13AUnaryFunctorIsssZZZNS0_16fmod_kernel_cudaERNS_18TensorIteratorBaseEENKUlvE_clEvENKUlvE3_clEvEUlssE_EEEEvS5_RKT_EUliE_EEviT1_:
.text._ZN2at6native18elementwise_kernelILi128ELi4EZNS0_15gpu_kernel_implINS0_13AUnaryFunctorIsssZZZNS0_16fmod_kernel_cudaERNS_18TensorIteratorBaseEENKUlvE_clEvENKUlvE3_clEvEUlssE_EEEEvS5_RKT_EUliE_EEviT1_:
        /* <DEDUP_REMOVED lines=314> */
.L_x_18358:
        /* <DEDUP_REMOVED lines=20> */
.L_x_18362:
[----:B------:R0:W5:Y:S01]  /*14e0*/  LDG.E.U8 R0, desc[UR36][R2.64] ;  /* 0x0000002402007981 */ /* 0x000162000c1e1100 */
[----:B------:R-:W-:Y:S05]  /*14f0*/  BRA `(.L_x_18364) ;  /* 0x0000000c00547947 */ /* 0x000fea0003800000 */
.L_x_18361:
        /* <DEDUP_REMOVED lines=8> */
.L_x_18366:
[----:B------:R0:W5:Y:S01]  /*1580*/  LDG.E.U16 R0, desc[UR36][R2.64] ;  /* 0x0000002402007981 */ /* 0x000162000c1e1500 */
[----:B------:R-:W-:Y:S05]  /*1590*/  BRA `(.L_x_18364) ;  /* 0x0000000c002c7947 */ /* 0x000fea0003800000 */
.L_x_18365:
[----:B------:R0:W5:Y:S01]  /*15a0*/  LDG.E.U16 R0, desc[UR36][R2.64] ;  /* 0x0000002402007981 */ /* 0x000162000c1e1500 */
[----:B------:R-:W-:Y:S05]  /*15b0*/  BRA `(.L_x_18364) ;  /* 0x0000000c00247947 */ /* 0x000fea0003800000 */
.L_x_18360:
        /* <DEDUP_REMOVED lines=9> */
.L_x_18368:
[----:B------:R-:W2:Y:S02]  /*1650*/  LDG.E.U16 R4, desc[UR36][R2.64] ;  /* 0x0000002402047981 */ /* 0x000ea4000c1e1500 */
[----:B--2---:R-:W-:-:S06]  /*1660*/  HADD2.F32 R4, -RZ, R4.H0_H0 ;  /* 0x20000004ff047230 */ /* 0x004fcc0000004100 */
[----:B------:R-:W0:Y:S02]  /*1670*/  F2I.FTZ.TRUNC.NTZ R4, R4 ;  /* 0x0000000400047305 */ /* 0x000e24000021f100 */
[----:B0-----:R-:W-:Y:S01]  /*1680*/  PRMT R0, R4, 0x7610, R0 ;  /* 0x0000761004007816 */ /* 0x001fe20000000000 */
[----:B------:R-:W-:Y:S06]  /*1690*/  BRA `(.L_x_18364) ;  /* 0x0000000800ec7947 */ /* 0x000fec0003800000 */
.L_x_18367:
        /* <DEDUP_REMOVED lines=9> */
.L_x_18370:
[----:B------:R-:W2:Y:S02]  /*1730*/  LDG.E.U16 R2, desc[UR36][R2.64] ;  /* 0x0000002402027981 */ /* 0x000ea4000c1e1500 */
[----:B--2---:R-:W-:-:S06]  /*1740*/  HADD2.F32 R4, -RZ, R2.H0_H0 ;  /* 0x20000002ff047230 */ /* 0x004fcc0000004100 */
[----:B------:R-:W0:Y:S02]  /*1750*/  F2I.FTZ.TRUNC.NTZ R4, R4 ;  /* 0x0000000400047305 */ /* 0x000e24000021f100 */
[----:B0-----:R-:W-:Y:S01]  /*1760*/  PRMT R0, R4, 0x7610, R0 ;  /* 0x0000761004007816 */ /* 0x001fe20000000000 */
[----:B------:R-:W-:Y:S06]  /*1770*/  BRA `(.L_x_18364) ;  /* 0x0000000800b47947 */ /* 0x000fec0003800000 */
.L_x_18369:
[----:B------:R-:W2:Y:S02]  /*1780*/  LDG.E.64 R2, desc[UR36][R2.64] ;  /* 0x0000002402027981 */ /* 0x000ea4000c1e1b00 */
[----:B--2---:R0:W1:Y:S01]  /*1790*/  F2I.F64.TRUNC R0, R2 ;  /* 0x0000000200007311 */ /* 0x004062000030d100 */
[----:B------:R-:W-:Y:S05]  /*17a0*/  BRA `(.L_x_18364) ;  /* 0x0000000800a87947 */ /* 0x000fea0003800000 */
.L_x_18359:
        /* <DEDUP_REMOVED lines=12> */
.L_x_18373:
[----:B------:R-:W2:Y:S02]  /*1870*/  LDG.E.64 R2, desc[UR36][R2.64] ;  /* 0x0000002402027981 */ /* 0x000ea4000c1e1b00 */
[----:B--2---:R3:W4:Y:S01]  /*1880*/  F2I.F64.TRUNC R0, R2 ;  /* 0x0000000200007311 */ /* 0x004722000030d100 */
[----:B------:R-:W-:Y:S05]  /*1890*/  BRA `(.L_x_18364) ;  /* 0x00000008006c7947 */ /* 0x000fea0003800000 */
.L_x_18372:
        /* <DEDUP_REMOVED lines=28> */
.L_x_18375:
        /* <DEDUP_REMOVED lines=15> */
.L_x_18374:
[----:B------:R-:W2:Y:S02]  /*1b50*/  LDG.E.U16 R4, desc[UR36][R2.64] ;  /* 0x0000002402047981 */ /* 0x000ea4000c1e1500 */
[----:B--2---:R-:W-:-:S06]  /*1b60*/  IMAD.U32 R4, R4, 0x10000, RZ ;  /* 0x0001000004047824 */ /* 0x004fcc00078e00ff */
[----:B------:R-:W0:Y:S02]  /*1b70*/  F2I.FTZ.TRUNC.NTZ R4, R4 ;  /* 0x0000000400047305 */ /* 0x000e24000021f100 */
[----:B0-----:R-:W-:Y:S01]  /*1b80*/  PRMT R0, R4, 0x7610, R0 ;  /* 0x0000761004007816 */ /* 0x001fe20000000000 */
[----:B------:R-:W-:Y:S06]  /*1b90*/  BRA `(.L_x_18364) ;  /* 0x0000000400ac7947 */ /* 0x000fec0003800000 */
.L_x_18371:
        /* <DEDUP_REMOVED lines=10> */
.L_x_18378:
        /* <DEDUP_REMOVED lines=21> */
.L_x_18382:
[----:B------:R-:W-:Y:S05]  /*1d90*/  BSYNC B1 ;  /* 0x0000000000017941 */ /* 0x000fea0003800000 */
.L_x_18381:
[----:B------:R-:W-:Y:S01]  /*1da0*/  IMAD.SHL.U32 R2, R2, 0x100000, RZ ;  /* 0x0010000002027824 */ /* 0x000fe200078e00ff */
[----:B------:R-:W-:-:S04]  /*1db0*/  LEA R3, R0, 0x3b800000, 0x17 ;  /* 0x3b80000000037811 */ /* 0x000fc800078eb8ff */
[----:B------:R-:W-:-:S07]  /*1dc0*/  LOP3.LUT R4, R3, R2, R4, 0xfe, !PT ;  /* 0x0000000203047212 */ /* 0x000fce00078efe04 */
.L_x_18380:
[----:B------:R-:W-:Y:S05]  /*1dd0*/  BSYNC B0 ;  /* 0x0000000000007941 */ /* 0x000fea0003800000 */
.L_x_18379:
[----:B------:R-:W0:Y:S02]  /*1de0*/  F2I.FTZ.TRUNC.NTZ R4, R4 ;  /* 0x0000000400047305 */ /* 0x000e24000021f100 */
[----:B0-----:R-:W-:Y:S01]  /*1df0*/  PRMT R0, R4, 0x7610, R0 ;  /* 0x0000761004007816 */ /* 0x001fe20000000000 */
[----:B------:R-:W-:Y:S06]  /*1e00*/  BRA `(.L_x_18364) ;  /* 0x0000000400107947 */ /* 0x000fec0003800000 */
.L_x_18377:
        /* <DEDUP_REMOVED lines=21> */
.L_x_18386:
[----:B------:R-:W-:Y:S05]  /*1f60*/  BSYNC B1 ;  /* 0x0000000000017941 */ /* 0x000fea0003800000 */
.L_x_18385:
[----:B------:R-:W-:Y:S01]  /*1f70*/  IMAD.SHL.U32 R2, R2, 0x200000, RZ ;  /* 0x0020000002027824 */ /* 0x000fe200078e00ff */
[----:B------:R-:W-:-:S04]  /*1f80*/  LEA R3, R0, 0x37800000, 0x17 ;  /* 0x3780000000037811 */ /* 0x000fc800078eb8ff */
[----:B------:R-:W-:-:S07]  /*1f90*/  LOP3.LUT R4, R3, R2, R4, 0xfe, !PT ;  /* 0x0000000203047212 */ /* 0x000fce00078efe04 */
.L_x_18384:
[----:B------:R-:W-:Y:S05]  /*1fa0*/  BSYNC B0 ;  /* 0x0000000000007941 */ /* 0x000fea0003800000 */
.L_x_18383:
[----:B------:R-:W0:Y:S02]  /*1fb0*/  F2I.FTZ.TRUNC.NTZ R4, R4 ;  /* 0x0000000400047305 */ /* 0x000e24000021f100 */
[----:B0-----:R-:W-:Y:S01]  /*1fc0*/  PRMT R0, R4, 0x7610, R0 ;  /* 0x0000761004007816 */ /* 0x001fe20000000000 */
[----:B------:R-:W-:Y:S06]  /*1fd0*/  BRA `(.L_x_18364) ;  /* 0x00000000009c7947 */ /* 0x000fec0003800000 */
.L_x_18376:
        /* <DEDUP_REMOVED lines=14> */
.L_x_18390:
[----:B------:R-:W-:Y:S05]  /*20c0*/  BSYNC B0 ;  /* 0x0000000000007941 */ /* 0x000fea0003800000 */
.L_x_18389:
[----:B------:R-:W0:Y:S02]  /*20d0*/  F2I.FTZ.TRUNC.NTZ R4, R4 ;  /* 0x0000000400047305 */ /* 0x000e24000021f100 */
[----:B0-----:R-:W-:Y:S01]  /*20e0*/  PRMT R0, R4, 0x7610, R0 ;  /* 0x0000761004007816 */ /* 0x001fe20000000000 */
[----:B------:R-:W-:Y:S06]  /*20f0*/  BRA `(.L_x_18364) ;  /* 0x0000000000547947 */ /* 0x000fec0003800000 */
.L_x_18363:
        /* <DEDUP_REMOVED lines=16> */
.L_x_18391:
[----:B------:R-:W-:Y:S01]  /*2200*/  PRMT R0, RZ, 0x7610, R0 ;  /* 0x00007610ff007816 */ /* 0x000fe20000000000 */
[----:B------:R-:W-:Y:S06]  /*2210*/  BRA `(.L_x_18364) ;  /* 0x00000000000c7947 */ /* 0x000fec0003800000 */
.L_x_18388:
[----:B------:R2:W5:Y:S01]  /*2220*/  LDG.E.U16 R0, desc[UR36][R2.64] ;  /* 0x0000002402007981 */ /* 0x000562000c1e1500 */
[----:B------:R-:W-:Y:S05]  /*2230*/  BRA `(.L_x_18364) ;  /* 0x0000000000047947 */ /* 0x000fea0003800000 */
.L_x_18387:
[----:B------:R1:W5:Y:S02]  /*2240*/  LDG.E.U16 R0, desc[UR36][R2.64] ;  /* 0x0000002402007981 */ /* 0x000364000c1e1500 */
.L_x_18364:
[----:B-1--45:R-:W-:Y:S01]  /*2250*/  PRMT R0, R0, 0x9910, RZ ;  /* 0x0000991000007816 */ /* 0x032fe200000000ff */
[----:B------:R-:W1:Y:S03]  /*2260*/  LDC.U16 R4, c[0x0][0x422] ;  /* 0x00010880ff047b82 */ /* 0x000e660000000400 */
[-C--:B------:R-:W-:Y:S02]  /*2270*/  IABS R6, R0.reuse ;  /* 0x0000000000067213 */ /* 0x080fe40000000000 */
[----:B------:R-:W-:Y:S02]  /*2280*/  IABS R9, R0 ;  /* 0x0000000000097213 */ /* 0x000fe40000000000 */
[----:B------:R-:W4:Y:S08]  /*2290*/  I2F.RP R5, R6 ;  /* 0x0000000600057306 */ /* 0x000f300000209400 */
[----:B----4-:R-:W0:Y:S01]  /*22a0*/  MUFU.RCP R5, R5 ;  /* 0x0000000500057308 */ /* 0x010e220000001000 */
[----:B-1----:R-:W-:-:S04]  /*22b0*/  PRMT R4, R4, 0x9910, RZ ;  /* 0x0000991004047816 */ /* 0x002fc800000000ff */
[----:B------:R-:W-:Y:S02]  /*22c0*/  IABS R8, R4 ;  /* 0x0000000400087213 */ /* 0x000fe40000000000 */
[----:B------:R-:W-:Y:S01]  /*22d0*/  ISETP.GE.AND P1, PT, R4, RZ, PT ;  /* 0x000000ff0400720c */ /* 0x000fe20003f26270 */
[----:B0-23--:R-:W-:Y:S02]  /*22e0*/  VIADD R2, R5, 0xffffffe ;  /* 0x0ffffffe05027836 */ /* 0x00dfe40000000000 */
[----:B------:R-:W-:Y:S02]  /*22f0*/  IMAD.MOV R5, RZ, RZ, -R9 ;  /* 0x000000ffff057224 */ /* 0x000fe400078e0a09 */
        /* <DEDUP_REMOVED lines=29> */
.L_x_18395:
[----:B------:R3:W-:Y:S01]  /*24d0*/  STG.E.U8 desc[UR36][R16.64], R3 ;  /* 0x0000000310007986 */ /* 0x0007e2000c101124 */
[----:B------:R-:W-:Y:S05]  /*24e0*/  BRA `(.L_x_18397) ;  /* 0x0000000c00707947 */ /* 0x000fea0003800000 */
.L_x_18394:
        /* <DEDUP_REMOVED lines=11> */
.L_x_18399:
[----:B------:R-:W-:-:S05]  /*25a0*/  PRMT R3, R3, 0x9910, RZ ;  /* 0x0000991003037816 */ /* 0x000fca00000000ff */
[----:B------:R1:W-:Y:S01]  /*25b0*/  STG.E desc[UR36][R16.64], R3 ;  /* 0x0000000310007986 */ /* 0x0003e2000c101924 */
[----:B------:R-:W-:Y:S05]  /*25c0*/  BRA `(.L_x_18397) ;  /* 0x0000000c00387947 */ /* 0x000fea0003800000 */
.L_x_18398:
[----:B------:R2:W-:Y:S01]  /*25d0*/  STG.E.U16 desc[UR36][R16.64], R3 ;  /* 0x0000000310007986 */ /* 0x0005e2000c101524 */
[----:B------:R-:W-:Y:S05]  /*25e0*/  BRA `(.L_x_18397) ;  /* 0x0000000c00307947 */ /* 0x000fea0003800000 */
.L_x_18393:
        /* <DEDUP_REMOVED lines=9> */
.L_x_18401:
[----:B------:R-:W0:Y:S02]  /*2680*/  I2F.S16 R0, R3 ;  /* 0x0000000300007306 */ /* 0x000e240000101400 */
[----:B0-----:R-:W-:-:S05]  /*2690*/  F2FP.F16.F32.PACK_AB R0, RZ, R0 ;  /* 0x00000000ff00723e */ /* 0x001fca00000000ff */
[----:B------:R0:W-:Y:S01]  /*26a0*/  STG.E.U16 desc[UR36][R16.64], R0 ;  /* 0x0000000010007986 */ /* 0x0001e2000c101524 */
[----:B------:R-:W-:Y:S05]  /*26b0*/  BRA `(.L_x_18397) ;  /* 0x0000000800fc7947 */ /* 0x000fea0003800000 */
.L_x_18400:
        /* <DEDUP_REMOVED lines=10> */
.L_x_18403:
[----:B------:R-:W0:Y:S02]  /*2760*/  I2F.S16 R3, R3 ;  /* 0x0000000300037306 */ /* 0x000e240000101400 */
[----:B0-----:R-:W-:-:S04]  /*2770*/  F2FP.F16.F32.PACK_AB R3, RZ, R3 ;  /* 0x00000003ff03723e */ /* 0x001fc800000000ff */
[----:B------:R-:W-:-:S05]  /*2780*/  PRMT R3, R3, 0x5410, RZ ;  /* 0x0000541003037816 */ /* 0x000fca00000000ff */
[----:B------:R0:W-:Y:S01]  /*2790*/  STG.E desc[UR36][R16.64], R3 ;  /* 0x0000000310007986 */ /* 0x0001e2000c101924 */
[----:B------:R-:W-:Y:S05]  /*27a0*/  BRA `(.L_x_18397) ;  /* 0x0000000800c07947 */ /* 0x000fea0003800000 */
.L_x_18402:
[----:B------:R-:W0:Y:S02]  /*27b0*/  I2F.F64.S16 R2, R3 ;  /* 0x0000000300027312 */ /* 0x000e240000101c00 */
[----:B0-----:R0:W-:Y:S01]  /*27c0*/  STG.E.64 desc[UR36][R16.64], R2 ;  /* 0x0000000210007986 */ /* 0x0011e2000c101b24 */
[----:B------:R-:W-:Y:S05]  /*27d0*/  BRA `(.L_x_18397) ;  /* 0x0000000800b47947 */ /* 0x000fea0003800000 */
.L_x_18392:
        /* <DEDUP_REMOVED lines=13> */
.L_x_18406:
[----:B------:R-:W0:Y:S01]  /*28b0*/  I2F.F64.S16 R4, R3 ;  /* 0x0000000300047312 */ /* 0x000e220000101c00 */
[----:B------:R-:W-:-:S05]  /*28c0*/  CS2R R6, SRZ ;  /* 0x0000000000067805 */ /* 0x000fca000001ff00 */
[----:B0-----:R0:W-:Y:S01]  /*28d0*/  STG.E.128 desc[UR36][R16.64], R4 ;  /* 0x0000000410007986 */ /* 0x0011e2000c101d24 */
[----:B------:R-:W-:Y:S05]  /*28e0*/  BRA `(.L_x_18397) ;  /* 0x0000000800707947 */ /* 0x000fea0003800000 */
.L_x_18405:
        /* <DEDUP_REMOVED lines=21> */
.L_x_18410:
[----:B------:R-:W-:Y:S05]  /*2a40*/  BSYNC B0 ;  /* 0x0000000000007941 */ /* 0x000fea0003800000 */
.L_x_18409:
[----:B------:R-:W-:-:S05]  /*2a50*/  LOP3.LUT R3, R0, R3, RZ, 0xfc, !PT ;  /* 0x0000000300037212 */ /* 0x000fca00078efcff */
[----:B------:R0:W-:Y:S01]  /*2a60*/  STG.E.U8 desc[UR36][R16.64], R3 ;  /* 0x0000000310007986 */ /* 0x0001e2000c101124 */
[----:B------:R-:W-:Y:S05]  /*2a70*/  BRA `(.L_x_18397) ;  /* 0x00000008000c7947 */ /* 0x000fea0003800000 */
.L_x_18408:
        /* <DEDUP_REMOVED lines=13> */
.L_x_18412:
[----:B------:R-:W-:Y:S01]  /*2b50*/  IMAD.MOV.U32 R0, RZ, RZ, 0x7f ;  /* 0x0000007fff007424 */ /* 0x000fe200078e00ff */
[----:B------:R-:W-:-:S04]  /*2b60*/  ISETP.GT.U32.AND P0, PT, R2, 0x7f800000, PT ;  /* 0x7f8000000200780c */ /* 0x000fc80003f04070 */
[----:B------:R-:W-:-:S09]  /*2b70*/  SEL R0, R0, 0x7c, P0 ;  /* 0x0000007c00007807 */ /* 0x000fd20000000000 */
.L_x_18413:
[----:B------:R-:W-:Y:S05]  /*2b80*/  BSYNC B0 ;  /* 0x0000000000007941 */ /* 0x000fea0003800000 */
.L_x_18411:
[----:B------:R-:W-:-:S04]  /*2b90*/  LOP3.LUT R2, R3, 0x80000000, RZ, 0xc0, !PT ;  /* 0x8000000003027812 */ /* 0x000fc800078ec0ff */
[----:B------:R-:W-:-:S04]  /*2ba0*/  SHF.R.U32.HI R3, RZ, 0x18, R2 ;  /* 0x00000018ff037819 */ /* 0x000fc80000011602 */
[----:B------:R-:W-:-:S05]  /*2bb0*/  LOP3.LUT R3, R0, R3, RZ, 0xfc, !PT ;  /* 0x0000000300037212 */ /* 0x000fca00078efcff */
[----:B------:R0:W-:Y:S01]  /*2bc0*/  STG.E.U8 desc[UR36][R16.64], R3 ;  /* 0x0000000310007986 */ /* 0x0001e2000c101124 */
[----:B------:R-:W-:Y:S05]  /*2bd0*/  BRA `(.L_x_18397) ;  /* 0x0000000400b47947 */ /* 0x000fea0003800000 */
.L_x_18407:
[----:B------:R-:W0:Y:S02]  /*2be0*/  I2F.S16 R0, R3 ;  /* 0x0000000300007306 */ /* 0x000e240000101400 */
[----:B0-----:R-:W-:-:S05]  /*2bf0*/  F2FP.BF16.F32.PACK_AB R0, RZ, R0 ;  /* 0x00000000ff00723e */ /* 0x001fca00000010ff */
[----:B------:R0:W-:Y:S01]  /*2c00*/  STG.E.U16 desc[UR36][R16.64], R0 ;  /* 0x0000000010007986 */ /* 0x0001e2000c101524 */
[----:B------:R-:W-:Y:S05]  /*2c10*/  BRA `(.L_x_18397) ;  /* 0x0000000400a47947 */ /* 0x000fea0003800000 */
.L_x_18404:
        /* <DEDUP_REMOVED lines=10> */
.L_x_18416:
        /* <DEDUP_REMOVED lines=17> */
.L_x_18419:
[----:B------:R-:W-:-:S04]  /*2dd0*/  LOP3.LUT R2, R3, 0x80000000, RZ, 0xc0, !PT ;  /* 0x8000000003027812 */ /* 0x000fc800078ec0ff */
[----:B------:R-:W-:-:S04]  /*2de0*/  SHF.R.U32.HI R3, RZ, 0x18, R2 ;  /* 0x00000018ff037819 */ /* 0x000fc80000011602 */
[----:B------:R-:W-:-:S04]  /*2df0*/  LOP3.LUT R0, R0, R3, RZ, 0xfc, !PT ;  /* 0x0000000300007212 */ /* 0x000fc800078efcff */
[----:B------:R-:W-:-:S07]  /*2e00*/  PRMT R8, R0, 0x7610, R8 ;  /* 0x0000761000087816 */ /* 0x000fce0000000008 */
.L_x_18418:
[----:B------:R-:W-:Y:S05]  /*2e10*/  BSYNC B0 ;  /* 0x0000000000007941 */ /* 0x000fea0003800000 */
.L_x_18417:
[----:B------:R0:W-:Y:S01]  /*2e20*/  STG.E.U8 desc[UR36][R16.64], R8 ;  /* 0x0000000810007986 */ /* 0x0001e2000c101124 */
[----:B------:R-:W-:Y:S05]  /*2e30*/  BRA `(.L_x_18397) ;  /* 0x00000004001c7947 */ /* 0x000fea0003800000 */
.L_x_18415:
        /* <DEDUP_REMOVED lines=17> */
.L_x_18422:
[----:B------:R-:W-:-:S04]  /*2f50*/  LOP3.LUT R2, R3, 0x80000000, RZ, 0xc0, !PT ;  /* 0x8000000003027812 */ /* 0x000fc800078ec0ff */
[----:B------:R-:W-:-:S04]  /*2f60*/  SHF.R.U32.HI R3, RZ, 0x18, R2 ;  /* 0x00000018ff037819 */ /* 0x000fc80000011602 */
[----:B------:R-:W-:-:S04]  /*2f70*/  LOP3.LUT R0, R0, R3, RZ, 0xfc, !PT ;  /* 0x0000000300007212 */ /* 0x000fc800078efcff */
[----:B------:R-:W-:-:S07]  /*2f80*/  PRMT R8, R0, 0x7610, R8 ;  /* 0x0000761000087816 */ /* 0x000fce0000000008 */
.L_x_18421:
[----:B------:R-:W-:Y:S05]  /*2f90*/  BSYNC B0 ;  /* 0x0000000000007941 */ /* 0x000fea0003800000 */
.L_x_18420:
[----:B------:R0:W-:Y:S01]  /*2fa0*/  STG.E.U8 desc[UR36][R16.64], R8 ;  /* 0x0000000810007986 */ /* 0x0001e2000c101124 */
[----:B------:R-:W-:Y:S05]  /*2fb0*/  BRA `(.L_x_18397) ;  /* 0x0000000000bc7947 */ /* 0x000fea0003800000 */
.L_x_18414:
        /* <DEDUP_REMOVED lines=23> */
.L_x_18396:
        /* <DEDUP_REMOVED lines=16> */
.L_x_18425:
[----:B------:R-:W-:Y:S05]  /*3230*/  BRA `(.L_x_18397) ;  /* 0x00000000001c7947 */ /* 0x000fea0003800000 */
.L_x_18424:
[----:B------:R-:W-:-:S05]  /*3240*/  PRMT R3, R3, 0x9910, RZ ;  /* 0x0000991003037816 */ /* 0x000fca00000000ff */
[----:B------:R-:W-:-:S05]  /*3250*/  IMAD.MOV.U32 R2, RZ, RZ, R3 ;  /* 0x000000ffff027224 */ /* 0x000fca00078e0003 */
[----:B------:R-:W-:-:S05]  /*3260*/  SHF.R.S32.HI R3, RZ, 0x1f, R2 ;  /* 0x0000001fff037819 */ /* 0x000fca0000011402 */
[----:B------:R0:W-:Y:S01]  /*3270*/  STG.E.64 desc[UR36][R16.64], R2 ;  /* 0x0000000210007986 */ /* 0x0001e2000c101b24 */
[----:B------:R-:W-:Y:S05]  /*3280*/  BRA `(.L_x_18397) ;  /* 0x0000000000087947 */ /* 0x000fea0003800000 */
.L_x_18423:
[----:B------:R-:W-:-:S05]  /*3290*/  PRMT R3, R3, 0x9910, RZ ;  /* 0x0000991003037816 */ /* 0x000fca00000000ff */
[----:B------:R0:W-:Y:S02]  /*32a0*/  STG.E desc[UR36][R16.64], R3 ;  /* 0x0000000310007986 */ /* 0x0001e4000c101924 */
.L_x_18397:
[----:B------:R-:W-:-:S04]  /*32b0*/  IMAD R18, R23, 0x200, R18 ;  /* 0x0000020017127824 */ /* 0x000fc800078e0212 */
[----:B------:R-:W-:-:S07]  /*32c0*/  VIADD R19, R18, 0x80 ;  /* 0x0000008012137836 */ /* 0x000fce0000000000 */
.L_x_18357:
[----:B------:R-:W-:Y:S05]  /*32d0*/  BSYNC B6 ;  /* 0x0000000000067941 */ /* 0x000fea0003800000 */
.L_x_18356:
        /* <DEDUP_REMOVED lines=307> */
.L_x_18428:
        /* <DEDUP_REMOVED lines=20> */
.L_x_18432:
[----:B------:R0:W5:Y:S01]  /*4750*/  LDG.E.U8 R0, desc[UR36][R2.64] ;  /* 0x0000002402007981 */ /* 0x000162000c1e1100 */
[----:B------:R-:W-:Y:S05]  /*4760*/  BRA `(.L_x_18434) ;  /* 0x0000000c00547947 */ /* 0x000fea0003800000 */
.L_x_18431:
        /* <DEDUP_REMOVED lines=8> */
.L_x_18436:
[----:B------:R0:W5:Y:S01]  /*47f0*/  LDG.E.U16 R0, desc[UR36][R2.64] ;  /* 0x0000002402007981 */ /* 0x000162000c1e1500 */
[----:B------:R-:W-:Y:S05]  /*4800*/  BRA `(.L_x_18434) ;  /* 0x0000000c002c7947 */ /* 0x000fea0003800000 */
.L_x_18435:
[----:B------:R0:W5:Y:S01]  /*4810*/  LDG.E.U16 R0, desc[UR36][R2.64] ;  /* 0x0000002402007981 */ /* 0x000162000c1e1500 */
[----:B------:R-:W-:Y:S05]  /*4820*/  BRA `(.L_x_18434) ;  /* 0x0000000c00247947 */ /* 0x000fea0003800000 */
.L_x_18430:
        /* <DEDUP_REMOVED lines=9> */
.L_x_18438:
[----:B------:R-:W2:Y:S02]  /*48c0*/  LDG.E.U16 R4, desc[UR36][R2.64] ;  /* 0x0000002402047981 */ /* 0x000ea4000c1e1500 */
[----:B--2---:R-:W-:-:S06]  /*48d0*/  HADD2.F32 R4, -RZ, R4.H0_H0 ;  /* 0x20000004ff047230 */ /* 0x004fcc0000004100 */
[----:B------:R-:W0:Y:S02]  /*48e0*/  F2I.FTZ.TRUNC.NTZ R4, R4 ;  /* 0x0000000400047305 */ /* 0x000e24000021f100 */
[----:B0-----:R-:W-:Y:S01]  /*48f0*/  PRMT R0, R4, 0x7610, R0 ;  /* 0x0000761004007816 */ /* 0x001fe20000000000 */
[----:B------:R-:W-:Y:S06]  /*4900*/  BRA `(.L_x_18434) ;  /* 0x0000000800ec7947 */ /* 0x000fec0003800000 */
.L_x_18437:
        /* <DEDUP_REMOVED lines=9> */
.L_x_18440:
[----:B------:R-:W2:Y:S02]  /*49a0*/  LDG.E.U16 R2, desc[UR36][R2.64] ;  /* 0x0000002402027981 */ /* 0x000ea4000c1e1500 */
[----:B--2---:R-:W-:-:S06]  /*49b0*/  HADD2.F32 R4, -RZ, R2.H0_H0 ;  /* 0x20000002ff047230 */ /* 0x004fcc0000004100 */
[----:B------:R-:W0:Y:S02]  /*49c0*/  F2I.FTZ.TRUNC.NTZ R4, R4 ;  /* 0x0000000400047305 */ /* 0x000e24000021f100 */
[----:B0-----:R-:W-:Y:S01]  /*49d0*/  PRMT R0, R4, 0x7610, R0 ;  /* 0x0000761004007816 */ /* 0x001fe20000000000 */
[----:B------:R-:W-:Y:S06]  /*49e0*/  BRA `(.L_x_18434) ;  /* 0x0000000800b47947 */ /* 0x000fec0003800000 */
.L_x_18439:
[----:B------:R-:W2:Y:S02]  /*49f0*/  LDG.E.64 R2, desc[UR36][R2.64] ;  /* 0x0000002402027981 */ /* 0x000ea4000c1e1b00 */
[----:B--2---:R0:W1:Y:S01]  /*4a00*/  F2I.F64.TRUNC R0, R2 ;  /* 0x0000000200007311 */ /* 0x004062000030d100 */
[----:B------:R-:W-:Y:S05]  /*4a10*/  BRA `(.L_x_18434) ;  /* 0x0000000800a87947 */ /* 0x000fea0003800000 */
.L_x_18429:
        /* <DEDUP_REMOVED lines=12> */
.L_x_18443:
[----:B------:R-:W2:Y:S02]  /*4ae0*/  LDG.E.64 R2, desc[UR36][R2.64] ;  /* 0x0000002402027981 */ /* 0x000ea4000c1e1b00 */
[----:B--2---:R3:W4:Y:S01]  /*4af0*/  F2I.F64.TRUNC R0, R2 ;  /* 0x0000000200007311 */ /* 0x004722000030d100 */
[----:B------:R-:W-:Y:S05]  /*4b00*/  BRA `(.L_x_18434) ;  /* 0x00000008006c7947 */ /* 0x000fea0003800000 */
.L_x_18442:
        /* <DEDUP_REMOVED lines=28> */
.L_x_18445:
        /* <DEDUP_REMOVED lines=15> */
.L_x_18444:
[----:B------:R-:W2:Y:S02]  /*4dc0*/  LDG.E.U16 R4, desc[UR36][R2.64] ;  /* 0x0000002402047981 */ /* 0x000ea4000c1e1500 */
[----:B--2---:R-:W-:-:S06]  /*4dd0*/  IMAD.U32 R4, R4, 0x10000, RZ ;  /* 0x0001000004047824 */ /* 0x004fcc00078e00ff */
[----:B------:R-:W0:Y:S02]  /*4de0*/  F2I.FTZ.TRUNC.NTZ R4, R4 ;  /* 0x0000000400047305 */ /* 0x000e24000021f100 */
[----:B0-----:R-:W-:Y:S01]  /*4df0*/  PRMT R0, R4, 0x7610, R0 ;  /* 0x0000761004007816 */ /* 0x001fe20000000000 */
[----:B------:R-:W-:Y:S06]  /*4e00*/  BRA `(.L_x_18434) ;  /* 0x0000000400ac7947 */ /* 0x000fec0003800000 */
.L_x_18441:
        /* <DEDUP_REMOVED lines=10> */
.L_x_18448:
        /* <DEDUP_REMOVED lines=21> */
.L_x_18452:
[----:B------:R-:W-:Y:S05]  /*5000*/  BSYNC B1 ;  /* 0x0000000000017941 */ /* 0x000fea0003800000 */
.L_x_18451:
[----:B------:R-:W-:Y:S01]  /*5010*/  IMAD.SHL.U32 R2, R2, 0x100000, RZ ;  /* 0x0010000002027824 */ /* 0x000fe200078e00ff */
[----:B------:R-:W-:-:S04]  /*5020*/  LEA R3, R0, 0x3b800000, 0x17 ;  /* 0x3b80000000037811 */ /* 0x000fc800078eb8ff */
[----:B------:R-:W-:-:S07]  /*5030*/  LOP3.LUT R4, R3, R2, R4, 0xfe, !PT ;  /* 0x0000000203047212 */ /* 0x000fce00078efe04 */
.L_x_18450:
[----:B------:R-:W-:Y:S05]  /*5040*/  BSYNC B0 ;  /* 0x0000000000007941 */ /* 0x000fea0003800000 */
.L_x_18449:
[----:B------:R-:W0:Y:S02]  /*5050*/  F2I.FTZ.TRUNC.NTZ R4, R4 ;  /* 0x0000000400047305 */ /* 0x000e24000021f100 */
[----:B0-----:R-:W-:Y:S01]  /*5060*/  PRMT R0, R4, 0x7610, R0 ;  /* 0x0000761004007816 */ /* 0x001fe20000000000 */
[----:B------:R-:W-:Y:S06]  /*5070*/  BRA `(.L_x_18434) ;  /* 0x0000000400107947 */ /* 0x000fec0003800000 */
.L_x_18447:
        /* <DEDUP_REMOVED lines=21> */
.L_x_18456:
[----:B------:R-:W-:Y:S05]  /*51d0*/  BSYNC B1 ;  /* 0x0000000000017941 */ /* 0x000fea0003800000 */
.L_x_18455:
[----:B------:R-:W-:Y:S01]  /*51e0*/  IMAD.SHL.U32 R2, R2, 0x200000, RZ ;  /* 0x0020000002027824 */ /* 0x000fe200078e00ff */
[----:B------:R-:W-:-:S04]  /*51f0*/  LEA R3, R0, 0x37800000, 0x17 ;  /* 0x3780000000037811 */ /* 0x000fc800078eb8ff */
[----:B------:R-:W-:-:S07]  /*5200*/  LOP3.LUT R4, R3, R2, R4, 0xfe, !PT ;  /* 0x0000000203047212 */ /* 0x000fce00078efe04 */
.L_x_18454:
[----:B------:R-:W-:Y:S05]  /*5210*/  BSYNC B0 ;  /* 0x0000000000007941 */ /* 0x000fea0003800000 */
.L_x_18453:
[----:B------:R-:W0:Y:S02]  /*5220*/  F2I.FTZ.TRUNC.NTZ R4, R4 ;  /* 0x0000000400047305 */ /* 0x000e24000021f100 */
[----:B0-----:R-:W-:Y:S01]  /*5230*/  PRMT R0, R4, 0x7610, R0 ;  /* 0x0000761004007816 */ /* 0x001fe20000000000 */
[----:B------:R-:W-:Y:S06]  /*5240*/  BRA `(.L_x_18434) ;  /* 0x00000000009c7947 */ /* 0x000fec0003800000 */
.L_x_18446:
        /* <DEDUP_REMOVED lines=14> */
.L_x_18460:
[----:B------:R-:W-:Y:S05]  /*5330*/  BSYNC B0 ;  /* 0x0000000000007941 */ /* 0x000fea0003800000 */
.L_x_18459:
[----:B------:R-:W0:Y:S02]  /*5340*/  F2I.FTZ.TRUNC.NTZ R4, R4 ;  /* 0x0000000400047305 */ /* 0x000e24000021f100 */
[----:B0-----:R-:W-:Y:S01]  /*5350*/  PRMT R0, R4, 0x7610, R0 ;  /* 0x0000761004007816 */ /* 0x001fe20000000000 */
[----:B------:R-:W-:Y:S06]  /*5360*/  BRA `(.L_x_18434) ;  /* 0x0000000000547947 */ /* 0x000fec0003800000 */
.L_x_18433:
        /* <DEDUP_REMOVED lines=16> */
.L_x_18461:
[----:B------:R-:W-:Y:S01]  /*5470*/  PRMT R0, RZ, 0x7610, R0 ;  /* 0x00007610ff007816 */ /* 0x000fe20000000000 */
[----:B------:R-:W-:Y:S06]  /*5480*/  BRA `(.L_x_18434) ;  /* 0x00000000000c7947 */ /* 0x000fec0003800000 */
.L_x_18458:
[----:B------:R2:W5:Y:S01]  /*5490*/  LDG.E.U16 R0, desc[UR36][R2.64] ;  /* 0x0000002402007981 */ /* 0x000562000c1e1500 */
[----:B------:R-:W-:Y:S05]  /*54a0*/  BRA `(.L_x_18434) ;  /* 0x0000000000047947 */ /* 0x000fea0003800000 */
.L_x_18457:
[----:B------:R1:W5:Y:S02]  /*54b0*/  LDG.E.U16 R0, desc[UR36][R2.64] ;  /* 0x0000002402007981 */ /* 0x000364000c1e1500 */
.L_x_18434:
[----:B-1--45:R-:W-:Y:S01]  /*54c0*/  PRMT R6, R0, 0x9910, RZ ;  /* 0x0000991000067816 */ /* 0x032fe200000000ff */
[----:B------:R-:W1:Y:S03]  /*54d0*/  LDC.U16 R5, c[0x0][0x422] ;  /* 0x00010880ff057b82 */ /* 0x000e660000000400 */
[-C--:B------:R-:W-:Y:S02]  /*54e0*/  IABS R4, R6.reuse ;  /* 0x0000000600047213 */ /* 0x080fe40000000000 */
[----:B------:R-:W-:Y:S02]  /*54f0*/  IABS R9, R6 ;  /* 0x0000000600097213 */ /* 0x000fe40000000000 */
[----:B------:R-:W4:Y:S08]  /*5500*/  I2F.RP R0, R4 ;  /* 0x0000000400007306 */ /* 0x000f300000209400 */
[----:B----4-:R-:W0:Y:S01]  /*5510*/  MUFU.RCP R0, R0 ;  /* 0x0000000000007308 */ /* 0x010e220000001000 */
[----:B-1----:R-:W-:-:S04]  /*5520*/  PRMT R7, R5, 0x9910, RZ ;  /* 0x0000991005077816 */ /* 0x002fc800000000ff */
[----:B------:R-:W-:Y:S01]  /*5530*/  ISETP.GE.AND P1, PT, R7, RZ, PT ;  /* 0x000000ff0700720c */ /* 0x000fe20003f26270 */
[----:B0-23--:R-:W-:Y:S02]  /*5540*/  VIADD R2, R0, 0xffffffe ;  /* 0x0ffffffe00027836 */ /* 0x00dfe40000000000 */
[----:B------:R-:W-:Y:S02]  /*5550*/  IMAD.MOV R0, RZ, RZ, -R9 ;  /* 0x000000ffff007224 */ /* 0x000fe400078e0a09 */
[----:B------:R0:W1:Y:S02]  /*5560*/  F2I.FTZ.U32.TRUNC.NTZ R3, R2 ;  /* 0x0000000200037305 */ /* 0x000064000021f000 */
[----:B0-----:R-:W-:Y:S02]  /*5570*/  IMAD.MOV.U32 R2, RZ, RZ, RZ ;  /* 0x000000ffff027224 */ /* 0x001fe400078e00ff */
[----:B-1----:R-:W-:-:S04]  /*5580*/  IMAD.MOV R8, RZ, RZ, -R3 ;  /* 0x000000ffff087224 */ /* 0x002fc800078e0a03 */
[----:B------:R-:W-:Y:S01]  /*5590*/  IMAD.MOV.U32 R5, RZ, RZ, R8 ;  /* 0x000000ffff057224 */ /* 0x000fe200078e0008 */
[----:B------:R-:W-:-:S03]  /*55a0*/  IABS R8, R7 ;  /* 0x0000000700087213 */ /* 0x000fc60000000000 */
        /* <DEDUP_REMOVED lines=26> */
.L_x_18465:
[----:B------:R0:W-:Y:S01]  /*5750*/  STG.E.U8 desc[UR36][R16.64], R3 ;  /* 0x0000000310007986 */ /* 0x0001e2000c101124 */
[----:B------:R-:W-:Y:S05]  /*5760*/  BRA `(.L_x_18467) ;  /* 0x0000000c00707947 */ /* 0x000fea0003800000 */
.L_x_18464:
        /* <DEDUP_REMOVED lines=11> */
.L_x_18469:
[----:B------:R-:W-:-:S05]  /*5820*/  PRMT R3, R3, 0x9910, RZ ;  /* 0x0000991003037816 */ /* 0x000fca00000000ff */
[----:B------:R0:W-:Y:S01]  /*5830*/  STG.E desc[UR36][R16.64], R3 ;  /* 0x0000000310007986 */ /* 0x0001e2000c101924 */
[----:B------:R-:W-:Y:S05]  /*5840*/  BRA `(.L_x_18467) ;  /* 0x0000000c00387947 */ /* 0x000fea0003800000 */
.L_x_18468:
[----:B------:R0:W-:Y:S01]  /*5850*/  STG.E.U16 desc[UR36][R16.64], R3 ;  /* 0x0000000310007986 */ /* 0x0001e2000c101524 */
[----:B------:R-:W-:Y:S05]  /*5860*/  BRA `(.L_x_18467) ;  /* 0x0000000c00307947 */ /* 0x000fea0003800000 */
.L_x_18463:
        /* <DEDUP_REMOVED lines=9> */
.L_x_18471:
[----:B------:R-:W0:Y:S02]  /*5900*/  I2F.S16 R0, R3 ;  /* 0x0000000300007306 */ /* 0x000e240000101400 */
[----:B0-----:R-:W-:-:S05]  /*5910*/  F2FP.F16.F32.PACK_AB R0, RZ, R0 ;  /* 0x00000000ff00723e */ /* 0x001fca00000000ff */
[----:B------:R0:W-:Y:S01]  /*5920*/  STG.E.U16 desc[UR36][R16.64], R0 ;  /* 0x0000000010007986 */ /* 0x0001e2000c101524 */
[----:B------:R-:W-:Y:S05]  /*5930*/  BRA `(.L_x_18467) ;  /* 0x0000000800fc7947 */ /* 0x000fea0003800000 */
.L_x_18470:
        /* <DEDUP_REMOVED lines=10> */
.L_x_18473:
[----:B------:R-:W0:Y:S02]  /*59e0*/  I2F.S16 R3, R3 ;  /* 0x0000000300037306 */ /* 0x000e240000101400 */
[----:B0-----:R-:W-:-:S04]  /*59f0*/  F2FP.F16.F32.PACK_AB R3, RZ, R3 ;  /* 0x00000003ff03723e */ /* 0x001fc800000000ff */
[----:B------:R-:W-:-:S05]  /*5a00*/  PRMT R3, R3, 0x5410, RZ ;  /* 0x0000541003037816 */ /* 0x000fca00000000ff */
[----:B------:R0:W-:Y:S01]  /*5a10*/  STG.E desc[UR36][R16.64], R3 ;  /* 0x0000000310007986 */ /* 0x0001e2000c101924 */
[----:B------:R-:W-:Y:S05]  /*5a20*/  BRA `(.L_x_18467) ;  /* 0x0000000800c07947 */ /* 0x000fea0003800000 */
.L_x_18472:
[----:B------:R-:W0:Y:S02]  /*5a30*/  I2F.F64.S16 R2, R3 ;  /* 0x0000000300027312 */ /* 0x000e240000101c00 */
[----:B0-----:R0:W-:Y:S01]  /*5a40*/  STG.E.64 desc[UR36][R16.64], R2 ;  /* 0x0000000210007986 */ /* 0x0011e2000c101b24 */
[----:B------:R-:W-:Y:S05]  /*5a50*/  BRA `(.L_x_18467) ;  /* 0x0000000800b47947 */ /* 0x000fea0003800000 */
.L_x_18462:
        /* <DEDUP_REMOVED lines=13> */
.L_x_18476:
[----:B------:R-:W0:Y:S01]  /*5b30*/  I2F.F64.S16 R4, R3 ;  /* 0x0000000300047312 */ /* 0x000e220000101c00 */
[----:B------:R-:W-:-:S05]  /*5b40*/  CS2R R6, SRZ ;  /* 0x0000000000067805 */ /* 0x000fca000001ff00 */
[----:B0-----:R0:W-:Y:S01]  /*5b50*/  STG.E.128 desc[UR36][R16.64], R4 ;  /* 0x0000000410007986 */ /* 0x0011e2000c101d24 */
[----:B------:R-:W-:Y:S05]  /*5b60*/  BRA `(.L_x_18467) ;  /* 0x0000000800707947 */ /* 0x000fea0003800000 */
.L_x_18475:
        /* <DEDUP_REMOVED lines=21> */
.L_x_18480:
[----:B------:R-:W-:Y:S05]  /*5cc0*/  BSYNC B0 ;  /* 0x0000000000007941 */ /* 0x000fea0003800000 */
.L_x_18479:
[----:B------:R-:W-:-:S05]  /*5cd0*/  LOP3.LUT R3, R0, R3, RZ, 0xfc, !PT ;  /* 0x0000000300037212 */ /* 0x000fca00078efcff */
[----:B------:R0:W-:Y:S01]  /*5ce0*/  STG.E.U8 desc[UR36][R16.64], R3 ;  /* 0x0000000310007986 */ /* 0x0001e2000c101124 */
[----:B------:R-:W-:Y:S05]  /*5cf0*/  BRA `(.L_x_18467) ;  /* 0x00000008000c7947 */ /* 0x000fea0003800000 */
.L_x_18478:
        /* <DEDUP_REMOVED lines=13> */
.L_x_18482:
[----:B------:R-:W-:Y:S01]  /*5dd0*/  IMAD.MOV.U32 R0, RZ, RZ, 0x7f ;  /* 0x0000007fff007424 */ /* 0x000fe200078e00ff */
[----:B------:R-:W-:-:S04]  /*5de0*/  ISETP.GT.U32.AND P0, PT, R2, 0x7f800000, PT ;  /* 0x7f8000000200780c */ /* 0x000fc80003f04070 */
[----:B------:R-:W-:-:S09]  /*5df0*/  SEL R0, R0, 0x7c, P0 ;  /* 0x0000007c00007807 */ /* 0x000fd20000000000 */
.L_x_18483:
[----:B------:R-:W-:Y:S05]  /*5e00*/  BSYNC B0 ;  /* 0x0000000000007941 */ /* 0x000fea0003800000 */
.L_x_18481:
[----:B------:R-:W-:-:S04]  /*5e10*/  LOP3.LUT R2, R3, 0x80000000, RZ, 0xc0, !PT ;  /* 0x8000000003027812 */ /* 0x000fc800078ec0ff */
[----:B------:R-:W-:-:S04]  /*5e20*/  SHF.R.U32.HI R3, RZ, 0x18, R2 ;  /* 0x00000018ff037819 */ /* 0x000fc80000011602 */
[----:B------:R-:W-:-:S05]  /*5e30*/  LOP3.LUT R3, R0, R3, RZ, 0xfc, !PT ;  /* 0x0000000300037212 */ /* 0x000fca00078efcff */
[----:B------:R0:W-:Y:S01]  /*5e40*/  STG.E.U8 desc[UR36][R16.64], R3 ;  /* 0x0000000310007986 */ /* 0x0001e2000c101124 */
[----:B------:R-:W-:Y:S05]  /*5e50*/  BRA `(.L_x_18467) ;  /* 0x0000000400b47947 */ /* 0x000fea0003800000 */
.L_x_18477:
[----:B------:R-:W0:Y:S02]  /*5e60*/  I2F.S16 R0, R3 ;  /* 0x0000000300007306 */ /* 0x000e240000101400 */
[----:B0-----:R-:W-:-:S05]  /*5e70*/  F2FP.BF16.F32.PACK_AB R0, RZ, R0 ;  /* 0x00000000ff00723e */ /* 0x001fca00000010ff */
[----:B------:R0:W-:Y:S01]  /*5e80*/  STG.E.U16 desc[UR36][R16.64], R0 ;  /* 0x0000000010007986 */ /* 0x0001e2000c101524 */
[----:B------:R-:W-:Y:S05]  /*5e90*/  BRA `(.L_x_18467) ;  /* 0x0000000400a47947 */ /* 0x000fea0003800000 */
.L_x_18474:
        /* <DEDUP_REMOVED lines=10> */
.L_x_18486:
        /* <DEDUP_REMOVED lines=17> */
.L_x_18489:
[----:B------:R-:W-:-:S04]  /*6050*/  LOP3.LUT R2, R3, 0x80000000, RZ, 0xc0, !PT ;  /* 0x8000000003027812 */ /* 0x000fc800078ec0ff */
[----:B------:R-:W-:-:S04]  /*6060*/  SHF.R.U32.HI R3, RZ, 0x18, R2 ;  /* 0x00000018ff037819 */ /* 0x000fc80000011602 */
[----:B------:R-:W-:-:S04]  /*6070*/  LOP3.LUT R0, R0, R3, RZ, 0xfc, !PT ;  /* 0x0000000300007212 */ /* 0x000fc800078efcff */
[----:B------:R-:W-:-:S07]  /*6080*/  PRMT R8, R0, 0x7610, R8 ;  /* 0x0000761000087816 */ /* 0x000fce0000000008 */
.L_x_18488:
[----:B------:R-:W-:Y:S05]  /*6090*/  BSYNC B0 ;  /* 0x0000000000007941 */ /* 0x000fea0003800000 */
.L_x_18487:
[----:B------:R3:W-:Y:S01]  /*60a0*/  STG.E.U8 desc[UR36][R16.64], R8 ;  /* 0x0000000810007986 */ /* 0x0007e2000c101124 */
[----:B------:R-:W-:Y:S05]  /*60b0*/  BRA `(.L_x_18467) ;  /* 0x00000004001c7947 */ /* 0x000fea0003800000 */
.L_x_18485:
        /* <DEDUP_REMOVED lines=17> */
.L_x_18492:
[----:B------:R-:W-:-:S04]  /*61d0*/  LOP3.LUT R2, R3, 0x80000000, RZ, 0xc0, !PT ;  /* 0x8000000003027812 */ /* 0x000fc800078ec0ff */
[----:B------:R-:W-:-:S04]  /*61e0*/  SHF.R.U32.HI R3, RZ, 0x18, R2 ;  /* 0x00000018ff037819 */ /* 0x000fc80000011602 */
[----:B------:R-:W-:-:S04]  /*61f0*/  LOP3.LUT R0, R0, R3, RZ, 0xfc, !PT ;  /* 0x0000000300007212 */ /* 0x000fc800078efcff */
[----:B------:R-:W-:-:S07]  /*6200*/  PRMT R8, R0, 0x7610, R8 ;  /* 0x0000761000087816 */ /* 0x000fce0000000008 */
.L_x_18491:
[----:B------:R-:W-:Y:S05]  /*6210*/  BSYNC B0 ;  /* 0x0000000000007941 */ /* 0x000fea0003800000 */
.L_x_18490:
[----:B------:R0:W-:Y:S01]  /*6220*/  STG.E.U8 desc[UR36][R16.64], R8 ;  /* 0x0000000810007986 */ /* 0x0001e2000c101124 */
[----:B------:R-:W-:Y:S05]  /*6230*/  BRA `(.L_x_18467) ;  /* 0x0000000000bc7947 */ /* 0x000fea0003800000 */
.L_x_18484:
        /* <DEDUP_REMOVED lines=23> */
.L_x_18466:
        /* <DEDUP_REMOVED lines=16> */
.L_x_18495:
[----:B------:R-:W-:Y:S05]  /*64b0*/  BRA `(.L_x_18467) ;  /* 0x00000000001c7947 */ /* 0x000fea0003800000 */
.L_x_18494:
[----:B------:R-:W-:-:S05]  /*64c0*/  PRMT R3, R3, 0x9910, RZ ;  /* 0x0000991003037816 */ /* 0x000fca00000000ff */
[----:B------:R-:W-:-:S05]  /*64d0*/  IMAD.MOV.U32 R2, RZ, RZ, R3 ;  /* 0x000000ffff027224 */ /* 0x000fca00078e0003 */
[----:B------:R-:W-:-:S05]  /*64e0*/  SHF.R.S32.HI R3, RZ, 0x1f, R2 ;  /* 0x0000001fff037819 */ /* 0x000fca0000011402 */
[----:B------:R2:W-:Y:S01]  /*64f0*/  STG.E.64 desc[UR36][R16.64], R2 ;  /* 0x0000000210007986 */ /* 0x0005e2000c101b24 */
[----:B------:R-:W-:Y:S05]  /*6500*/  BRA `(.L_x_18467) ;  /* 0x0000000000087947 */ /* 0x000fea0003800000 */
.L_x_18493:
[----:B------:R-:W-:-:S05]  /*6510*/  PRMT R3, R3, 0x9910, RZ ;  /* 0x0000991003037816 */ /* 0x000fca00000000ff */
[----:B------:R0:W-:Y:S02]  /*6520*/  STG.E desc[UR36][R16.64], R3 ;  /* 0x0000000310007986 */ /* 0x0001e4000c101924 */
.L_x_18467:
[----:B------:R-:W-:-:S07]  /*6530*/  VIADD R19, R19, 0x80 ;  /* 0x0000008013137836 */ /* 0x000fce0000000000 */
.L_x_18427:
[----:B------:R-:W-:Y:S05]  /*6540*/  BSYNC B6 ;  /* 0x0000000000067941 */ /* 0x000fea0003800000 */
.L_x_18426:
        /* <DEDUP_REMOVED lines=307> */
.L_x_18498:
        /* <DEDUP_REMOVED lines=20> */
.L_x_18502:
[----:B------:R0:W5:Y:S01]  /*79c0*/  LDG.E.U8 R0, desc[UR36][R2.64] ;  /* 0x0000002402007981 */ /* 0x000162000c1e1100 */
[----:B------:R-:W-:Y:S05]  /*79d0*/  BRA `(.L_x_18504) ;  /* 0x0000000c00547947 */ /* 0x000fea0003800000 */
.L_x_18501:
        /* <DEDUP_REMOVED lines=8> */
.L_x_18506:
[----:B------:R0:W5:Y:S01]  /*7a60*/  LDG.E.U16 R0, desc[UR36][R2.64] ;  /* 0x0000002402007981 */ /* 0x000162000c1e1500 */
[----:B------:R-:W-:Y:S05]  /*7a70*/  BRA `(.L_x_18504) ;  /* 0x0000000c002c7947 */ /* 0x000fea0003800000 */
.L_x_18505:
[----:B------:R0:W5:Y:S01]  /*7a80*/  LDG.E.U16 R0, desc[UR36][R2.64] ;  /* 0x0000002402007981 */ /* 0x000162000c1e1500 */
[----:B------:R-:W-:Y:S05]  /*7a90*/  BRA `(.L_x_18504) ;  /* 0x0000000c00247947 */ /* 0x000fea0003800000 */
.L_x_18500:
        /* <DEDUP_REMOVED lines=9> */
.L_x_18508:
[----:B------:R-:W2:Y:S02]  /*7b30*/  LDG.E.U16 R4, desc[UR36][R2.64] ;  /* 0x0000002402047981 */ /* 0x000ea4000c1e1500 */
[----:B--2---:R-:W-:-:S06]  /*7b40*/  HADD2.F32 R4, -RZ, R4.H0_H0 ;  /* 0x20000004ff047230 */ /* 0x004fcc0000004100 */
[----:B------:R-:W0:Y:S02]  /*7b50*/  F2I.FTZ.TRUNC.NTZ R4, R4 ;  /* 0x0000000400047305 */ /* 0x000e24000021f100 */
[----:B0-----:R-:W-:Y:S01]  /*7b60*/  PRMT R0, R4, 0x7610, R0 ;  /* 0x0000761004007816 */ /* 0x001fe20000000000 */
[----:B------:R-:W-:Y:S06]  /*7b70*/  BRA `(.L_x_18504) ;  /* 0x0000000800ec7947 */ /* 0x000fec0003800000 */
.L_x_18507:
        /* <DEDUP_REMOVED lines=9> */
.L_x_18510:
[----:B------:R-:W2:Y:S02]  /*7c10*/  LDG.E.U16 R2, desc[UR36][R2.64] ;  /* 0x0000002402027981 */ /* 0x000ea4000c1e1500 */
[----:B--2---:R-:W-:-:S06]  /*7c20*/  HADD2.F32 R4, -RZ, R2.H0_H0 ;  /* 0x20000002ff047230 */ /* 0x004fcc0000004100 */
[----:B------:R-:W0:Y:S02]  /*7c30*/  F2I.FTZ.TRUNC.NTZ R4, R4 ;  /* 0x0000000400047305 */ /* 0x000e24000021f100 */
[----:B0-----:R-:W-:Y:S01]  /*7c40*/  PRMT R0, R4, 0x7610, R0 ;  /* 0x0000761004007816 */ /* 0x001fe20000000000 */
[----:B------:R-:W-:Y:S06]  /*7c50*/  BRA `(.L_x_18504) ;  /* 0x0000000800b47947 */ /* 0x000fec0003800000 */
.L_x_18509:
[----:B------:R-:W2:Y:S02]  /*7c60*/  LDG.E.64 R2, desc[UR36][R2.64] ;  /* 0x0000002402027981 */ /* 0x000ea4000c1e1b00 */
[----:B--2---:R0:W1:Y:S01]  /*7c70*/  F2I.F64.TRUNC R0, R2 ;  /* 0x0000000200007311 */ /* 0x004062000030d100 */
[----:B------:R-:W-:Y:S05]  /*7c80*/  BRA `(.L_x_18504) ;  /* 0x0000000800a87947 */ /* 0x000fea0003800000 */
.L_x_18499:
        /* <DEDUP_REMOVED lines=12> */
.L_x_18513:
[----:B------:R-:W2:Y:S02]  /*7d50*/  LDG.E.64 R2, desc[UR36][R2.64] ;  /* 0x0000002402027981 */ /* 0x000ea4000c1e1b00 */
[----:B--2---:R3:W4:Y:S01]  /*7d60*/  F2I.F64.TRUNC R0, R2 ;  /* 0x0000000200007311 */ /* 0x004722000030d100 */
[----:B------:R-:W-:Y:S05]  /*7d70*/  BRA `(.L_x_18504) ;  /* 0x00000008006c7947 */ /* 0x000fea0003800000 */
.L_x_18512:
        /* <DEDUP_REMOVED lines=28> */
.L_x_18515:
        /* <DEDUP_REMOVED lines=15> */
.L_x_18514:
[----:B------:R-:W2:Y:S02]  /*8030*/  LDG.E.U16 R4, desc[UR36][R2.64] ;  /* 0x0000002402047981 */ /* 0x000ea4000c1e1500 */
[----:B--2---:R-:W-:-:S06]  /*8040*/  IMAD.U32 R4, R4, 0x10000, RZ ;  /* 0x0001000004047824 */ /* 0x004fcc00078e00ff */
[----:B------:R-:W0:Y:S02]  /*8050*/  F2I.FTZ.TRUNC.NTZ R4, R4 ;  /* 0x0000000400047305 */ /* 0x000e24000021f100 */
[----:B0-----:R-:W-:Y:S01]  /*8060*/  PRMT R0, R4, 0x7610, R0 ;  /* 0x0000761004007816 */ /* 0x001fe20000000000 */
[----:B------:R-:W-:Y:S06]  /*8070*/  BRA `(.L_x_18504) ;  /* 0x0000000400ac7947 */ /* 0x000fec0003800000 */
.L_x_18511:
        /* <DEDUP_REMOVED lines=10> */
.L_x_18518:
        /* <DEDUP_REMOVED lines=21> */
.L_x_18522:
[----:B------:R-:W-:Y:S05]  /*8270*/  BSYNC B1 ;  /* 0x0000000000017941 */ /* 0x000fea0003800000 */
.L_x_18521:
[----:B------:R-:W-:Y:S01]  /*8280*/  IMAD.SHL.U32 R2, R2, 0x100000, RZ ;  /* 0x0010000002027824 */ /* 0x000fe200078e00ff */
[----:B------:R-:W-:-:S04]  /*8290*/  LEA R3, R0, 0x3b800000, 0x17 ;  /* 0x3b80000000037811 */ /* 0x000fc800078eb8ff */
[----:B------:R-:W-:-:S07]  /*82a0*/  LOP3.LUT R4, R3, R2, R4, 0xfe, !PT ;  /* 0x0000000203047212 */ /* 0x000fce00078efe04 */
.L_x_18520:
[----:B------:R-:W-:Y:S05]  /*82b0*/  BSYNC B0 ;  /* 0x0000000000007941 */ /* 0x000fea0003800000 */
.L_x_18519:
[----:B------:R-:W0:Y:S02]  /*82c0*/  F2I.FTZ.TRUNC.NTZ R4, R4 ;  /* 0x0000000400047305 */ /* 0x000e24000021f100 */
[----:B0-----:R-:W-:Y:S01]  /*82d0*/  PRMT R0, R4, 0x7610, R0 ;  /* 0x0000761004007816 */ /* 0x001fe20000000000 */
[----:B------:R-:W-:Y:S06]  /*82e0*/  BRA `(.L_x_18504) ;  /* 0x0000000400107947 */ /* 0x000fec0003800000 */
.L_x_18517:
        /* <DEDUP_REMOVED lines=21> */
.L_x_18526:
[----:B------:R-:W-:Y:S05]  /*8440*/  BSYNC B1 ;  /* 0x0000000000017941 */ /* 0x000fea0003800000 */
.L_x_18525:
[----:B------:R-:W-:Y:S01]  /*8450*/  IMAD.SHL.U32 R2, R2, 0x200000, RZ ;  /* 0x0020000002027824 */ /* 0x000fe200078e00ff */
[----:B------:R-:W-:-:S04]  /*8460*/  LEA R3, R0, 0x37800000, 0x17 ;  /* 0x3780000000037811 */ /* 0x000fc800078eb8ff */
[----:B------:R-:W-:-:S07]  /*8470*/  LOP3.LUT R4, R3, R2, R4, 0xfe, !PT ;  /* 0x0000000203047212 */ /* 0x000fce00078efe04 */
.L_x_18524:
[----:B------:R-:W-:Y:S05]  /*8480*/  BSYNC B0 ;  /* 0x0000000000007941 */ /* 0x000fea0003800000 */
.L_x_18523:
[----:B------:R-:W0:Y:S02]  /*8490*/  F2I.FTZ.TRUNC.NTZ R4, R4 ;  /* 0x0000000400047305 */ /* 0x000e24000021f100 */
[----:B0-----:R-:W-:Y:S01]  /*84a0*/  PRMT R0, R4, 0x7610, R0 ;  /* 0x0000761004007816 */ /* 0x001fe20000000000 */
[----:B------:R-:W-:Y:S06]  /*84b0*/  BRA `(.L_x_18504) ;  /* 0x00000000009c7947 */ /* 0x000fec0003800000 */
.L_x_18516:
        /* <DEDUP_REMOVED lines=14> */
.L_x_18530:
[----:B------:R-:W-:Y:S05]  /*85a0*/  BSYNC B0 ;  /* 0x0000000000007941 */ /* 0x000fea0003800000 */
.L_x_18529:
[----:B------:R-:W0:Y:S02]  /*85b0*/  F2I.FTZ.TRUNC.NTZ R4, R4 ;  /* 0x0000000400047305 */ /* 0x000e24000021f100 */
[----:B0-----:R-:W-:Y:S01]  /*85c0*/  PRMT R0, R4, 0x7610, R0 ;  /* 0x0000761004007816 */ /* 0x001fe20000000000 */
[----:B------:R-:W-:Y:S06]  /*85d0*/  BRA `(.L_x_18504) ;  /* 0x0000000000547947 */ /* 0x000fec0003800000 */
.L_x_18503:
        /* <DEDUP_REMOVED lines=16> */
.L_x_18531:
[----:B------:R-:W-:Y:S01]  /*86e0*/  PRMT R0, RZ, 0x7610, R0 ;  /* 0x00007610ff007816 */ /* 0x000fe20000000000 */
[----:B------:R-:W-:Y:S06]  /*86f0*/  BRA `(.L_x_18504) ;  /* 0x00000000000c7947 */ /* 0x000fec0003800000 */
.L_x_18528:
[----:B------:R1:W5:Y:S01]  /*8700*/  LDG.E.U16 R0, desc[UR36][R2.64] ;  /* 0x0000002402007981 */ /* 0x000362000c1e1500 */
[----:B------:R-:W-:Y:S05]  /*8710*/  BRA `(.L_x_18504) ;  /* 0x0000000000047947 */ /* 0x000fea0003800000 */
.L_x_18527:
[----:B------:R2:W5:Y:S02]  /*8720*/  LDG.E.U16 R0, desc[UR36][R2.64] ;  /* 0x0000002402007981 */ /* 0x000564000c1e1500 */
.L_x_18504:
        /* <DEDUP_REMOVED lines=41> */
.L_x_18535:
[----:B------:R3:W-:Y:S01]  /*89c0*/  STG.E.U8 desc[UR36][R16.64], R3 ;  /* 0x0000000310007986 */ /* 0x0007e2000c101124 */
[----:B------:R-:W-:Y:S05]  /*89d0*/  BRA `(.L_x_18537) ;  /* 0x0000000c00707947 */ /* 0x000fea0003800000 */
.L_x_18534:
        /* <DEDUP_REMOVED lines=11> */
.L_x_18539:
[----:B------:R-:W-:-:S05]  /*8a90*/  PRMT R3, R3, 0x9910, RZ ;  /* 0x0000991003037816 */ /* 0x000fca00000000ff */
[----:B------:R2:W-:Y:S01]  /*8aa0*/  STG.E desc[UR36][R16.64], R3 ;  /* 0x0000000310007986 */ /* 0x0005e2000c101924 */
[----:B------:R-:W-:Y:S05]  /*8ab0*/  BRA `(.L_x_18537) ;  /* 0x0000000c00387947 */ /* 0x000fea0003800000 */
.L_x_18538:
[----:B------:R0:W-:Y:S01]  /*8ac0*/  STG.E.U16 desc[UR36][R16.64], R3 ;  /* 0x0000000310007986 */ /* 0x0001e2000c101524 */
[----:B------:R-:W-:Y:S05]  /*8ad0*/  BRA `(.L_x_18537) ;  /* 0x0000000c00307947 */ /* 0x000fea0003800000 */
.L_x_18533:
        /* <DEDUP_REMOVED lines=9> */
.L_x_18541:
[----:B------:R-:W0:Y:S02]  /*8b70*/  I2F.S16 R0, R3 ;  /* 0x0000000300007306 */ /* 0x000e240000101400 */
[----:B0-----:R-:W-:-:S05]  /*8b80*/  F2FP.F16.F32.PACK_AB R0, RZ, R0 ;  /* 0x00000000ff00723e */ /* 0x001fca00000000ff */
[----:B------:R0:W-:Y:S01]  /*8b90*/  STG.E.U16 desc[UR36][R16.64], R0 ;  /* 0x0000000010007986 */ /* 0x0001e2000c101524 */
[----:B------:R-:W-:Y:S05]  /*8ba0*/  BRA `(.L_x_18537) ;  /* 0x0000000800fc7947 */ /* 0x000fea0003800000 */
.L_x_18540:
        /* <DEDUP_REMOVED lines=10> */
.L_x_18543:
[----:B------:R-:W0:Y:S02]  /*8c50*/  I2F.S16 R3, R3 ;  /* 0x0000000300037306 */ /* 0x000e240000101400 */
[----:B0-----:R-:W-:-:S04]  /*8c60*/  F2FP.F16.F32.PACK_AB R3, RZ, R3 ;  /* 0x00000003ff03723e */ /* 0x001fc800000000ff */
[----:B------:R-:W-:-:S05]  /*8c70*/  PRMT R3, R3, 0x5410, RZ ;  /* 0x0000541003037816 */ /* 0x000fca00000000ff */
[----:B------:R0:W-:Y:S01]  /*8c80*/  STG.E desc[UR36][R16.64], R3 ;  /* 0x0000000310007986 */ /* 0x0001e2000c101924 */
[----:B------:R-:W-:Y:S05]  /*8c90*/  BRA `(.L_x_18537) ;  /* 0x0000000800c07947 */ /* 0x000fea0003800000 */
.L_x_18542:
[----:B------:R-:W0:Y:S02]  /*8ca0*/  I2F.F64.S16 R2, R3 ;  /* 0x0000000300027312 */ /* 0x000e240000101c00 */
[----:B0-----:R0:W-:Y:S01]  /*8cb0*/  STG.E.64 desc[UR36][R16.64], R2 ;  /* 0x0000000210007986 */ /* 0x0011e2000c101b24 */
[----:B------:R-:W-:Y:S05]  /*8cc0*/  BRA `(.L_x_18537) ;  /* 0x0000000800b47947 */ /* 0x000fea0003800000 */
.L_x_18532:
        /* <DEDUP_REMOVED lines=13> */
.L_x_18546:
[----:B------:R-:W0:Y:S01]  /*8da0*/  I2F.F64.S16 R4, R3 ;  /* 0x0000000300047312 */ /* 0x000e220000101c00 */
[----:B------:R-:W-:-:S05]  /*8db0*/  CS2R R6, SRZ ;  /* 0x0000000000067805 */ /* 0x000fca000001ff00 */
[----:B0-----:R0:W-:Y:S01]  /*8dc0*/  STG.E.128 desc[UR36][R16.64], R4 ;  /* 0x0000000410007986 */ /* 0x0011e2000c101d24 */
[----:B------:R-:W-:Y:S05]  /*8dd0*/  BRA `(.L_x_18537) ;  /* 0x0000000800707947 */ /* 0x000fea0003800000 */
.L_x_18545:
        /* <DEDUP_REMOVED lines=21> */
.L_x_18550:
[----:B------:R-:W-:Y:S05]  /*8f30*/  BSYNC B0 ;  /* 0x0000000000007941 */ /* 0x000fea0003800000 */
.L_x_18549:
[----:B------:R-:W-:-:S05]  /*8f40*/  LOP3.LUT R3, R0, R3, RZ, 0xfc, !PT ;  /* 0x0000000300037212 */ /* 0x000fca00078efcff */
[----:B------:R0:W-:Y:S01]  /*8f50*/  STG.E.U8 desc[UR36][R16.64], R3 ;  /* 0x0000000310007986 */ /* 0x0001e2000c101124 */
[----:B------:R-:W-:Y:S05]  /*8f60*/  BRA `(.L_x_18537) ;  /* 0x00000008000c7947 */ /* 0x000fea0003800000 */
.L_x_18548:
        /* <DEDUP_REMOVED lines=13> */
.L_x_18552:
[----:B------:R-:W-:Y:S01]  /*9040*/  IMAD.MOV.U32 R0, RZ, RZ, 0x7f ;  /* 0x0000007fff007424 */ /* 0x000fe200078e00ff */
[----:B------:R-:W-:-:S04]  /*9050*/  ISETP.GT.U32.AND P0, PT, R2, 0x7f800000, PT ;  /* 0x7f8000000200780c */ /* 0x000fc80003f04070 */
[----:B------:R-:W-:-:S09]  /*9060*/  SEL R0, R0, 0x7c, P0 ;  /* 0x0000007c00007807 */ /* 0x000fd20000000000 */
.L_x_18553:
[----:B------:R-:W-:Y:S05]  /*9070*/  BSYNC B0 ;  /* 0x0000000000007941 */ /* 0x000fea0003800000 */
.L_x_18551:
[----:B------:R-:W-:-:S04]  /*9080*/  LOP3.LUT R2, R3, 0x80000000, RZ, 0xc0, !PT ;  /* 0x8000000003027812 */ /* 0x000fc800078ec0ff */
[----:B------:R-:W-:-:S04]  /*9090*/  SHF.R.U32.HI R3, RZ, 0x18, R2 ;  /* 0x00000018ff037819 */ /* 0x000fc80000011602 */
[----:B------:R-:W-:-:S05]  /*90a0*/  LOP3.LUT R3, R0, R3, RZ, 0xfc, !PT ;  /* 0x0000000300037212 */ /* 0x000fca00078efcff */
[----:B------:R0:W-:Y:S01]  /*90b0*/  STG.E.U8 desc[UR36][R16.64], R3 ;  /* 0x0000000310007986 */ /* 0x0001e2000c101124 */
[----:B------:R-:W-:Y:S05]  /*90c0*/  BRA `(.L_x_18537) ;  /* 0x0000000400b47947 */ /* 0x000fea0003800000 */
.L_x_18547:
[----:B------:R-:W0:Y:S02]  /*90d0*/  I2F.S16 R0, R3 ;  /* 0x0000000300007306 */ /* 0x000e240000101400 */
[----:B0-----:R-:W-:-:S05]  /*90e0*/  F2FP.BF16.F32.PACK_AB R0, RZ, R0 ;  /* 0x00000000ff00723e */ /* 0x001fca00000010ff */
[----:B------:R0:W-:Y:S01]  /*90f0*/  STG.E.U16 desc[UR36][R16.64], R0 ;  /* 0x0000000010007986 */ /* 0x0001e2000c101524 */
[----:B------:R-:W-:Y:S05]  /*9100*/  BRA `(.L_x_18537) ;  /* 0x0000000400a47947 */ /* 0x000fea0003800000 */
.L_x_18544:
        /* <DEDUP_REMOVED lines=10> */
.L_x_18556:
        /* <DEDUP_REMOVED lines=17> */
.L_x_18559:
[----:B------:R-:W-:-:S04]  /*92c0*/  LOP3.LUT R2, R3, 0x80000000, RZ, 0xc0, !PT ;  /* 0x8000000003027812 */ /* 0x000fc800078ec0ff */
[----:B------:R-:W-:-:S04]  /*92d0*/  SHF.R.U32.HI R3, RZ, 0x18, R2 ;  /* 0x00000018ff037819 */ /* 0x000fc80000011602 */
[----:B------:R-:W-:-:S04]  /*92e0*/  LOP3.LUT R0, R0, R3, RZ, 0xfc, !PT ;  /* 0x0000000300007212 */ /* 0x000fc800078efcff */
[----:B------:R-:W-:-:S07]  /*92f0*/  PRMT R8, R0, 0x7610, R8 ;  /* 0x0000761000087816 */ /* 0x000fce0000000008 */
.L_x_18558:
[----:B------:R-:W-:Y:S05]  /*9300*/  BSYNC B0 ;  /* 0x0000000000007941 */ /* 0x000fea0003800000 */
.L_x_18557:
[----:B------:R0:W-:Y:S01]  /*9310*/  STG.E.U8 desc[UR36][R16.64], R8 ;  /* 0x0000000810007986 */ /* 0x0001e2000c101124 */
[----:B------:R-:W-:Y:S05]  /*9320*/  BRA `(.L_x_18537) ;  /* 0x00000004001c7947 */ /* 0x000fea0003800000 */
.L_x_18555:
        /* <DEDUP_REMOVED lines=17> */
.L_x_18562:
[----:B------:R-:W-:-:S04]  /*9440*/  LOP3.LUT R2, R3, 0x80000000, RZ, 0xc0, !PT ;  /* 0x8000000003027812 */ /* 0x000fc800078ec0ff */
[----:B------:R-:W-:-:S04]  /*9450*/  SHF.R.U32.HI R3, RZ, 0x18, R2 ;  /* 0x00000018ff037819 */ /* 0x000fc80000011602 */
[----:B------:R-:W-:-:S04]  /*9460*/  LOP3.LUT R0, R0, R3, RZ, 0xfc, !PT ;  /* 0x0000000300007212 */ /* 0x000fc800078efcff */
[----:B------:R-:W-:-:S07]  /*9470*/  PRMT R8, R0, 0x7610, R8 ;  /* 0x0000761000087816 */ /* 0x000fce0000000008 */
.L_x_18561:
[----:B------:R-:W-:Y:S05]  /*9480*/  BSYNC B0 ;  /* 0x0000000000007941 */ /* 0x000fea0003800000 */
.L_x_18560:
[----:B------:R0:W-:Y:S01]  /*9490*/  STG.E.U8 desc[UR36][R16.64], R8 ;  /* 0x0000000810007986 */ /* 0x0001e2000c101124 */
[----:B------:R-:W-:Y:S05]  /*94a0*/  BRA `(.L_x_18537) ;  /* 0x0000000000bc7947 */ /* 0x000fea0003800000 */
.L_x_18554:
        /* <DEDUP_REMOVED lines=23> */
.L_x_18536:
        /* <DEDUP_REMOVED lines=16> */
.L_x_18565:
[----:B------:R-:W-:Y:S05]  /*9720*/  BRA `(.L_x_18537) ;  /* 0x00000000001c7947 */ /* 0x000fea0003800000 */
.L_x_18564:
[----:B------:R-:W-:-:S05]  /*9730*/  PRMT R3, R3, 0x9910, RZ ;  /* 0x0000991003037816 */ /* 0x000fca00000000ff */
[----:B------:R-:W-:-:S05]  /*9740*/  IMAD.MOV.U32 R2, RZ, RZ, R3 ;  /* 0x000000ffff027224 */ /* 0x000fca00078e0003 */
[----:B------:R-:W-:-:S05]  /*9750*/  SHF.R.S32.HI R3, RZ, 0x1f, R2 ;  /* 0x0000001fff037819 */ /* 0x000fca0000011402 */
[----:B------:R0:W-:Y:S01]  /*9760*/  STG.E.64 desc[UR36][R16.64], R2 ;  /* 0x0000000210007986 */ /* 0x0001e2000c101b24 */
[----:B------:R-:W-:Y:S05]  /*9770*/  BRA `(.L_x_18537) ;  /* 0x0000000000087947 */ /* 0x000fea0003800000 */
.L_x_18563:
[----:B------:R-:W-:-:S05]  /*9780*/  PRMT R3, R3, 0x9910, RZ ;  /* 0x0000991003037816 */ /* 0x000fca00000000ff */
[----:B------:R0:W-:Y:S02]  /*9790*/  STG.E desc[UR36][R16.64], R3 ;  /* 0x0000000310007986 */ /* 0x0001e4000c101924 */
.L_x_18537:
[----:B------:R-:W-:-:S07]  /*97a0*/  VIADD R19, R19, 0x80 ;  /* 0x0000008013137836 */ /* 0x000fce0000000000 */
.L_x_18497:
[----:B------:R-:W-:Y:S05]  /*97b0*/  BSYNC B6 ;  /* 0x0000000000067941 */ /* 0x000fea0003800000 */
.L_x_18496:
        /* <DEDUP_REMOVED lines=306> */
.L_x_18566:
        /* <DEDUP_REMOVED lines=20> */
.L_x_18570:
[----:B------:R4:W5:Y:S01]  /*ac20*/  LDG.E.U8 R0, desc[UR36][R2.64] ;  /* 0x0000002402007981 */ /* 0x000962000c1e1100 */
[----:B------:R-:W-:Y:S05]  /*ac30*/  BRA `(.L_x_18572) ;  /* 0x0000000c00547947 */ /* 0x000fea0003800000 */
.L_x_18569:
        /* <DEDUP_REMOVED lines=8> */
.L_x_18574:
[----:B------:R2:W5:Y:S01]  /*acc0*/  LDG.E.U16 R0, desc[UR36][R2.64] ;  /* 0x0000002402007981 */ /* 0x000562000c1e1500 */
[----:B------:R-:W-:Y:S05]  /*acd0*/  BRA `(.L_x_18572) ;  /* 0x0000000c002c7947 */ /* 0x000fea0003800000 */
.L_x_18573:
[----:B------:R0:W5:Y:S01]  /*ace0*/  LDG.E.U16 R0, desc[UR36][R2.64] ;  /* 0x0000002402007981 */ /* 0x000162000c1e1500 */
[----:B------:R-:W-:Y:S05]  /*acf0*/  BRA `(.L_x_18572) ;  /* 0x0000000c00247947 */ /* 0x000fea0003800000 */
.L_x_18568:
        /* <DEDUP_REMOVED lines=9> */
.L_x_18576:
[----:B------:R-:W2:Y:S02]  /*ad90*/  LDG.E.U16 R4, desc[UR36][R2.64] ;  /* 0x0000002402047981 */ /* 0x000ea4000c1e1500 */
[----:B--2---:R-:W-:-:S06]  /*ada0*/  HADD2.F32 R4, -RZ, R4.H0_H0 ;  /* 0x20000004ff047230 */ /* 0x004fcc0000004100 */
[----:B------:R-:W0:Y:S02]  /*adb0*/  F2I.FTZ.TRUNC.NTZ R4, R4 ;  /* 0x0000000400047305 */ /* 0x000e24000021f100 */
[----:B0-----:R-:W-:Y:S01]  /*adc0*/  PRMT R0, R4, 0x7610, R0 ;  /* 0x0000761004007816 */ /* 0x001fe20000000000 */
[----:B------:R-:W-:Y:S06]  /*add0*/  BRA `(.L_x_18572) ;  /* 0x0000000800ec7947 */ /* 0x000fec0003800000 */
.L_x_18575:
        /* <DEDUP_REMOVED lines=9> */
.L_x_18578:
[----:B------:R-:W2:Y:S02]  /*ae70*/  LDG.E.U16 R2, desc[UR36][R2.64] ;  /* 0x0000002402027981 */ /* 0x000ea4000c1e1500 */
[----:B--2---:R-:W-:-:S06]  /*ae80*/  HADD2.F32 R4, -RZ, R2.H0_H0 ;  /* 0x20000002ff047230 */ /* 0x004fcc0000004100 */
[----:B------:R-:W0:Y:S02]  /*ae90*/  F2I.FTZ.TRUNC.NTZ R4, R4 ;  /* 0x0000000400047305 */ /* 0x000e24000021f100 */
[----:B0-----:R-:W-:Y:S01]  /*aea0*/  PRMT R0, R4, 0x7610, R0 ;  /* 0x0000761004007816 */ /* 0x001fe20000000000 */
[----:B------:R-:W-:Y:S06]  /*aeb0*/  BRA `(.L_x_18572) ;  /* 0x0000000800b47947 */ /* 0x000fec0003800000 */
.L_x_18577:
[----:B------:R-:W2:Y:S02]  /*aec0*/  LDG.E.64 R2, desc[UR36][R2.64] ;  /* 0x0000002402027981 */ /* 0x000ea4000c1e1b00 */
[----:B--2---:R0:W1:Y:S01]  /*aed0*/  F2I.F64.TRUNC R0, R2 ;  /* 0x0000000200007311 */ /* 0x004062000030d100 */
[----:B------:R-:W-:Y:S05]  /*aee0*/  BRA `(.L_x_18572) ;  /* 0x0000000800a87947 */ /* 0x000fea0003800000 */
.L_x_18567:
        /* <DEDUP_REMOVED lines=12> */
.L_x_18581:
[----:B------:R-:W2:Y:S02]  /*afb0*/  LDG.E.64 R2, desc[UR36][R2.64] ;  /* 0x0000002402027981 */ /* 0x000ea4000c1e1b00 */
[----:B--2---:R0:W1:Y:S01]  /*afc0*/  F2I.F64.TRUNC R0, R2 ;  /* 0x0000000200007311 */ /* 0x004062000030d100 */
[----:B------:R-:W-:Y:S05]  /*afd0*/  BRA `(.L_x_18572) ;  /* 0x00000008006c7947 */ /* 0x000fea0003800000 */
.L_x_18580:
        /* <DEDUP_REMOVED lines=28> */
.L_x_18583:
        /* <DEDUP_REMOVED lines=15> */
.L_x_18582:
[----:B------:R-:W2:Y:S02]  /*b290*/  LDG.E.U16 R4, desc[UR36][R2.64] ;  /* 0x0000002402047981 */ /* 0x000ea4000c1e1500 */
[----:B--2---:R-:W-:-:S06]  /*b2a0*/  IMAD.U32 R4, R4, 0x10000, RZ ;  /* 0x0001000004047824 */ /* 0x004fcc00078e00ff */
[----:B------:R-:W0:Y:S02]  /*b2b0*/  F2I.FTZ.TRUNC.NTZ R4, R4 ;  /* 0x0000000400047305 */ /* 0x000e24000021f100 */
[----:B0-----:R-:W-:Y:S01]  /*b2c0*/  PRMT R0, R4, 0x7610, R0 ;  /* 0x0000761004007816 */ /* 0x001fe20000000000 */
[----:B------:R-:W-:Y:S06]  /*b2d0*/  BRA `(.L_x_18572) ;  /* 0x0000000400ac7947 */ /* 0x000fec0003800000 */
.L_x_18579:
        /* <DEDUP_REMOVED lines=10> */
.L_x_18586:
        /* <DEDUP_REMOVED lines=21> */
.L_x_18590:
[----:B------:R-:W-:Y:S05]  /*b4d0*/  BSYNC B1 ;  /* 0x0000000000017941 */ /* 0x000fea0003800000 */
.L_x_18589:
[----:B------:R-:W-:Y:S01]  /*b4e0*/  IMAD.SHL.U32 R2, R2, 0x100000, RZ ;  /* 0x0010000002027824 */ /* 0x000fe200078e00ff */
[----:B------:R-:W-:-:S04]  /*b4f0*/  LEA R3, R0, 0x3b800000, 0x17 ;  /* 0x3b80000000037811 */ /* 0x000fc800078eb8ff */
[----:B------:R-:W-:-:S07]  /*b500*/  LOP3.LUT R4, R3, R2, R4, 0xfe, !PT ;  /* 0x0000000203047212 */ /* 0x000fce00078efe04 */
.L_x_18588:
[----:B------:R-:W-:Y:S05]  /*b510*/  BSYNC B0 ;  /* 0x0000000000007941 */ /* 0x000fea0003800000 */
.L_x_18587:
[----:B------:R-:W0:Y:S02]  /*b520*/  F2I.FTZ.TRUNC.NTZ R4, R4 ;  /* 0x0000000400047305 */ /* 0x000e24000021f100 */
[----:B0-----:R-:W-:Y:S01]  /*b530*/  PRMT R0, R4, 0x7610, R0 ;  /* 0x0000761004007816 */ /* 0x001fe20000000000 */
[----:B------:R-:W-:Y:S06]  /*b540*/  BRA `(.L_x_18572) ;  /* 0x0000000400107947 */ /* 0x000fec0003800000 */
.L_x_18585:
        /* <DEDUP_REMOVED lines=21> */
.L_x_18594:
[----:B------:R-:W-:Y:S05]  /*b6a0*/  BSYNC B1 ;  /* 0x0000000000017941 */ /* 0x000fea0003800000 */
.L_x_18593:
[----:B------:R-:W-:Y:S01]  /*b6b0*/  IMAD.SHL.U32 R2, R2, 0x200000, RZ ;  /* 0x0020000002027824 */ /* 0x000fe200078e00ff */
[----:B------:R-:W-:-:S04]  /*b6c0*/  LEA R3, R0, 0x37800000, 0x17 ;  /* 0x3780000000037811 */ /* 0x000fc800078eb8ff */
[----:B------:R-:W-:-:S07]  /*b6d0*/  LOP3.LUT R4, R3, R2, R4, 0xfe, !PT ;  /* 0x0000000203047212 */ /* 0x000fce00078efe04 */
.L_x_18592:
[----:B------:R-:W-:Y:S05]  /*b6e0*/  BSYNC B0 ;  /* 0x0000000000007941 */ /* 0x000fea0003800000 */
.L_x_18591:
[----:B------:R-:W0:Y:S02]  /*b6f0*/  F2I.FTZ.TRUNC.NTZ R4, R4 ;  /* 0x0000000400047305 */ /* 0x000e24000021f100 */
[----:B0-----:R-:W-:Y:S01]  /*b700*/  PRMT R0, R4, 0x7610, R0 ;  /* 0x0000761004007816 */ /* 0x001fe20000000000 */
[----:B------:R-:W-:Y:S06]  /*b710*/  BRA `(.L_x_18572) ;  /* 0x00000000009c7947 */ /* 0x000fec0003800000 */
.L_x_18584:
        /* <DEDUP_REMOVED lines=14> */
.L_x_18598:
[----:B------:R-:W-:Y:S05]  /*b800*/  BSYNC B0 ;  /* 0x0000000000007941 */ /* 0x000fea0003800000 */
.L_x_18597:
[----:B------:R-:W0:Y:S02]  /*b810*/  F2I.FTZ.TRUNC.NTZ R4, R4 ;  /* 0x0000000400047305 */ /* 0x000e24000021f100 */
[----:B0-----:R-:W-:Y:S01]  /*b820*/  PRMT R0, R4, 0x7610, R0 ;  /* 0x0000761004007816 */ /* 0x001fe20000000000 */
[----:B------:R-:W-:Y:S06]  /*b830*/  BRA `(.L_x_18572) ;  /* 0x0000000000547947 */ /* 0x000fec0003800000 */
.L_x_18571:
        /* <DEDUP_REMOVED lines=16> */
.L_x_18599:
[----:B------:R-:W-:Y:S01]  /*b940*/  PRMT R0, RZ, 0x7610, R0 ;  /* 0x00007610ff007816 */ /* 0x000fe20000000000 */
[----:B------:R-:W-:Y:S06]  /*b950*/  BRA `(.L_x_18572) ;  /* 0x00000000000c7947 */ /* 0x000fec0003800000 */
.L_x_18596:
[----:B------:R0:W5:Y:S01]  /*b960*/  LDG.E.U16 R0, desc[UR36][R2.64] ;  /* 0x0000002402007981 */ /* 0x000162000c1e1500 */
[----:B------:R-:W-:Y:S05]  /*b970*/  BRA `(.L_x_18572) ;  /* 0x0000000000047947 */ /* 0x000fea0003800000 */
.L_x_18595:
[----:B------:R0:W5:Y:S02]  /*b980*/  LDG.E.U16 R0, desc[UR36][R2.64] ;  /* 0x0000002402007981 */ /* 0x000164000c1e1500 */
.L_x_18572:
[----:B-1---5:R-:W-:Y:S01]  /*b990*/  PRMT R6, R0, 0x9910, RZ ;  /* 0x0000991000067816 */ /* 0x022fe200000000ff */
[----:B------:R-:W1:Y:S03]  /*b9a0*/  LDC.U16 R5, c[0x0][0x422] ;  /* 0x00010880ff057b82 */ /* 0x000e660000000400 */
[-C--:B------:R-:W-:Y:S02]  /*b9b0*/  IABS R4, R6.reuse ;  /* 0x0000000600047213 */ /* 0x080fe40000000000 */
[----:B------:R-:W-:Y:S02]  /*b9c0*/  IABS R9, R6 ;  /* 0x0000000600097213 */ /* 0x000fe40000000000 */
[----:B------:R-:W2:Y:S08]  /*b9d0*/  I2F.RP R0, R4 ;  /* 0x0000000400007306 */ /* 0x000eb00000209400 */
[----:B--2---:R-:W0:Y:S01]  /*b9e0*/  MUFU.RCP R0, R0 ;  /* 0x0000000000007308 */ /* 0x004e220000001000 */
[----:B-1----:R-:W-:-:S04]  /*b9f0*/  PRMT R7, R5, 0x9910, RZ ;  /* 0x0000991005077816 */ /* 0x002fc800000000ff */
[----:B------:R-:W-:Y:S01]  /*ba00*/  ISETP.GE.AND P1, PT, R7, RZ, PT ;  /* 0x000000ff0700720c */ /* 0x000fe20003f26270 */
[----:B0--34-:R-:W-:Y:S02]  /*ba10*/  VIADD R2, R0, 0xffffffe ;  /* 0x0ffffffe00027836 */ /* 0x019fe40000000000 */
        /* <DEDUP_REMOVED lines=32> */
.L_x_18603:
[----:B------:R-:W-:Y:S01]  /*bc20*/  STG.E.U8 desc[UR36][R16.64], R3 ;  /* 0x0000000310007986 */ /* 0x000fe2000c101124 */
[----:B------:R-:W-:Y:S05]  /*bc30*/  EXIT ;  /* 0x000000000000794d */ /* 0x000fea0003800000 */
.L_x_18602:
        /* <DEDUP_REMOVED lines=11> */
.L_x_18606:
[----:B------:R-:W-:-:S05]  /*bcf0*/  PRMT R3, R3, 0x9910, RZ ;  /* 0x0000991003037816 */ /* 0x000fca00000000ff */
[----:B------:R-:W-:Y:S01]  /*bd00*/  STG.E desc[UR36][R16.64], R3 ;  /* 0x0000000310007986 */ /* 0x000fe2000c101924 */
[----:B------:R-:W-:Y:S05]  /*bd10*/  EXIT ;  /* 0x000000000000794d */ /* 0x000fea0003800000 */
.L_x_18605:
[----:B------:R-:W-:Y:S01]  /*bd20*/  STG.E.U16 desc[UR36][R16.64], R3 ;  /* 0x0000000310007986 */ /* 0x000fe2000c101524 */
[----:B------:R-:W-:Y:S05]  /*bd30*/  EXIT ;  /* 0x000000000000794d */ /* 0x000fea0003800000 */
.L_x_18601:
        /* <DEDUP_REMOVED lines=9> */
.L_x_18608:
[----:B------:R-:W0:Y:S02]  /*bdd0*/  I2F.S16 R0, R3 ;  /* 0x0000000300007306 */ /* 0x000e240000101400 */
[----:B0-----:R-:W-:-:S05]  /*bde0*/  F2FP.F16.F32.PACK_AB R0, RZ, R0 ;  /* 0x00000000ff00723e */ /* 0x001fca00000000ff */
[----:B------:R-:W-:Y:S01]  /*bdf0*/  STG.E.U16 desc[UR36][R16.64], R0 ;  /* 0x0000000010007986 */ /* 0x000fe2000c101524 */
[----:B------:R-:W-:Y:S05]  /*be00*/  EXIT ;  /* 0x000000000000794d */ /* 0x000fea0003800000 */
.L_x_18607:
        /* <DEDUP_REMOVED lines=10> */
.L_x_18610:
[----:B------:R-:W0:Y:S02]  /*beb0*/  I2F.S16 R3, R3 ;  /* 0x0000000300037306 */ /* 0x000e240000101400 */
[----:B0-----:R-:W-:-:S04]  /*bec0*/  F2FP.F16.F32.PACK_AB R3, RZ, R3 ;  /* 0x00000003ff03723e */ /* 0x001fc800000000ff */
[----:B------:R-:W-:-:S05]  /*bed0*/  PRMT R3, R3, 0x5410, RZ ;  /* 0x0000541003037816 */ /* 0x000fca00000000ff */
[----:B------:R-:W-:Y:S01]  /*bee0*/  STG.E desc[UR36][R16.64], R3 ;  /* 0x0000000310007986 */ /* 0x000fe2000c101924 */
[----:B------:R-:W-:Y:S05]  /*bef0*/  EXIT ;  /* 0x000000000000794d */ /* 0x000fea0003800000 */
.L_x_18609:
[----:B------:R-:W0:Y:S02]  /*bf00*/  I2F.F64.S16 R2, R3 ;  /* 0x0000000300027312 */ /* 0x000e240000101c00 */
[----:B0-----:R-:W-:Y:S01]  /*bf10*/  STG.E.64 desc[UR36][R16.64], R2 ;  /* 0x0000000210007986 */ /* 0x001fe2000c101b24 */
[----:B------:R-:W-:Y:S05]  /*bf20*/  EXIT ;  /* 0x000000000000794d */ /* 0x000fea0003800000 */
.L_x_18600:
        /* <DEDUP_REMOVED lines=13> */
.L_x_18613:
[----:B------:R-:W0:Y:S01]  /*c000*/  I2F.F64.S16 R4, R3 ;  /* 0x0000000300047312 */ /* 0x000e220000101c00 */
[----:B------:R-:W-:-:S05]  /*c010*/  CS2R R6, SRZ ;  /* 0x0000000000067805 */ /* 0x000fca000001ff00 */
[----:B0-----:R-:W-:Y:S01]  /*c020*/  STG.E.128 desc[UR36][R16.64], R4 ;  /* 0x0000000410007986 */ /* 0x001fe2000c101d24 */
[----:B------:R-:W-:Y:S05]  /*c030*/  EXIT ;  /* 0x000000000000794d */ /* 0x000fea0003800000 */
.L_x_18612:
        /* <DEDUP_REMOVED lines=21> */
.L_x_18617:
[----:B------:R-:W-:Y:S05]  /*c190*/  BSYNC B0 ;  /* 0x0000000000007941 */ /* 0x000fea0003800000 */
.L_x_18616:
[----:B------:R-:W-:-:S05]  /*c1a0*/  LOP3.LUT R3, R0, R3, RZ, 0xfc, !PT ;  /* 0x0000000300037212 */ /* 0x000fca00078efcff */
[----:B------:R-:W-:Y:S01]  /*c1b0*/  STG.E.U8 desc[UR36][R16.64], R3 ;  /* 0x0000000310007986 */ /* 0x000fe2000c101124 */
[----:B------:R-:W-:Y:S05]  /*c1c0*/  EXIT ;  /* 0x000000000000794d */ /* 0x000fea0003800000 */
.L_x_18615:
        /* <DEDUP_REMOVED lines=13> */
.L_x_18619:
[----:B------:R-:W-:Y:S01]  /*c2a0*/  IMAD.MOV.U32 R0, RZ, RZ, 0x7f ;  /* 0x0000007fff007424 */ /* 0x000fe200078e00ff */
[----:B------:R-:W-:-:S04]  /*c2b0*/  ISETP.GT.U32.AND P0, PT, R2, 0x7f800000, PT ;  /* 0x7f8000000200780c */ /* 0x000fc80003f04070 */
[----:B------:R-:W-:-:S09]  /*c2c0*/  SEL R0, R0, 0x7c, P0 ;  /* 0x0000007c00007807 */ /* 0x000fd20000000000 */
.L_x_18620:
[----:B------:R-:W-:Y:S05]  /*c2d0*/  BSYNC B0 ;  /* 0x0000000000007941 */ /* 0x000fea0003800000 */
.L_x_18618:
[----:B------:R-:W-:-:S04]  /*c2e0*/  LOP3.LUT R2, R3, 0x80000000, RZ, 0xc0, !PT ;  /* 0x8000000003027812 */ /* 0x000fc800078ec0ff */
[----:B------:R-:W-:-:S04]  /*c2f0*/  SHF.R.U32.HI R3, RZ, 0x18, R2 ;  /* 0x00000018ff037819 */ /* 0x000fc80000011602 */
[----:B------:R-:W-:-:S05]  /*c300*/  LOP3.LUT R3, R0, R3, RZ, 0xfc, !PT ;  /* 0x0000000300037212 */ /* 0x000fca00078efcff */
[----:B------:R-:W-:Y:S01]  /*c310*/  STG.E.U8 desc[UR36][R16.64], R3 ;  /* 0x0000000310007986 */ /* 0x000fe2000c101124 */
[----:B------:R-:W-:Y:S05]  /*c320*/  EXIT ;  /* 0x000000000000794d */ /* 0x000fea0003800000 */
.L_x_18614:
[----:B------:R-:W0:Y:S02]  /*c330*/  I2F.S16 R0, R3 ;  /* 0x0000000300007306 */ /* 0x000e240000101400 */
[----:B0-----:R-:W-:-:S05]  /*c340*/  F2FP.BF16.F32.PACK_AB R0, RZ, R0 ;  /* 0x00000000ff00723e */ /* 0x001fca00000010ff */
[----:B------:R-:W-:Y:S01]  /*c350*/  STG.E.U16 desc[UR36][R16.64], R0 ;  /* 0x0000000010007986 */ /* 0x000fe2000c101524 */
[----:B------:R-:W-:Y:S05]  /*c360*/  EXIT ;  /* 0x000000000000794d */ /* 0x000fea0003800000 */
.L_x_18611:
        /* <DEDUP_REMOVED lines=10> */
.L_x_18623:
        /* <DEDUP_REMOVED lines=17> */
.L_x_18626:
[----:B------:R-:W-:-:S04]  /*c520*/  LOP3.LUT R2, R3, 0x80000000, RZ, 0xc0, !PT ;  /* 0x8000000003027812 */ /* 0x000fc800078ec0ff */
[----:B------:R-:W-:-:S04]  /*c530*/  SHF.R.U32.HI R3, RZ, 0x18, R2 ;  /* 0x00000018ff037819 */ /* 0x000fc80000011602 */
[----:B------:R-:W-:-:S04]  /*c540*/  LOP3.LUT R0, R0, R3, RZ, 0xfc, !PT ;  /* 0x0000000300007212 */ /* 0x000fc800078efcff */
[----:B------:R-:W-:-:S07]  /*c550*/  PRMT R8, R0, 0x7610, R8 ;  /* 0x0000761000087816 */ /* 0x000fce0000000008 */
.L_x_18625:
[----:B------:R-:W-:Y:S05]  /*c560*/  BSYNC B0 ;  /* 0x0000000000007941 */ /* 0x000fea0003800000 */
.L_x_18624:
[----:B------:R-:W-:Y:S01]  /*c570*/  STG.E.U8 desc[UR36][R16.64], R8 ;  /* 0x0000000810007986 */ /* 0x000fe2000c101124 */
[----:B------:R-:W-:Y:S05]  /*c580*/  EXIT ;  /* 0x000000000000794d */ /* 0x000fea0003800000 */
.L_x_18622:
        /* <DEDUP_REMOVED lines=17> */
.L_x_18629:
[----:B------:R-:W-:-:S04]  /*c6a0*/  LOP3.LUT R2, R3, 0x80000000, RZ, 0xc0, !PT ;  /* 0x8000000003027812 */ /* 0x000fc800078ec0ff */
[----:B------:R-:W-:-:S04]  /*c6b0*/  SHF.R.U32.HI R3, RZ, 0x18, R2 ;  /* 0x00000018ff037819 */ /* 0x000fc80000011602 */
[----:B------:R-:W-:-:S04]  /*c6c0*/  LOP3.LUT R0, R0, R3, RZ, 0xfc, !PT ;  /* 0x0000000300007212 */ /* 0x000fc800078efcff */
[----:B------:R-:W-:-:S07]  /*c6d0*/  PRMT R8, R0, 0x7610, R8 ;  /* 0x0000761000087816 */ /* 0x000fce0000000008 */
.L_x_18628:
[----:B------:R-:W-:Y:S05]  /*c6e0*/  BSYNC B0 ;  /* 0x0000000000007941 */ /* 0x000fea0003800000 */
.L_x_18627:
[----:B------:R-:W-:Y:S01]  /*c6f0*/  STG.E.U8 desc[UR36][R16.64], R8 ;  /* 0x0000000810007986 */ /* 0x000fe2000c101124 */
[----:B------:R-:W-:Y:S05]  /*c700*/  EXIT ;  /* 0x000000000000794d */ /* 0x000fea0003800000 */
.L_x_18621:
        /* <DEDUP_REMOVED lines=23> */
.L_x_18604:
        /* <DEDUP_REMOVED lines=16> */
.L_x_18632:
[----:B------:R-:W-:Y:S05]  /*c980*/  EXIT ;  /* 0x000000000000794d */ /* 0x000fea0003800000 */
.L_x_18631:
[----:B------:R-:W-:-:S05]  /*c990*/  PRMT R3, R3, 0x9910, RZ ;  /* 0x0000991003037816 */ /* 0x000fca00000000ff */
[----:B------:R-:W-:-:S05]  /*c9a0*/  IMAD.MOV.U32 R2, RZ, RZ, R3 ;  /* 0x000000ffff027224 */ /* 0x000fca00078e0003 */
[----:B------:R-:W-:-:S05]  /*c9b0*/  SHF.R.S32.HI R3, RZ, 0x1f, R2 ;  /* 0x0000001fff037819 */ /* 0x000fca0000011402 */
[----:B------:R-:W-:Y:S01]  /*c9c0*/  STG.E.64 desc[UR36][R16.64], R2 ;  /* 0x0000000210007986 */ /* 0x000fe2000c101b24 */
[----:B------:R-:W-:Y:S05]  /*c9d0*/  EXIT ;  /* 0x000000000000794d */ /* 0x000fea0003800000 */
.L_x_18630:
[----:B------:R-:W-:-:S05]  /*c9e0*/  PRMT R3, R3, 0x9910, RZ ;  /* 0x0000991003037816 */ /* 0x000fca00000000ff */
[----:B------:R-:W-:Y:S01]  /*c9f0*/  STG.E desc[UR36][R16.64], R3 ;  /* 0x0000000310007986 */ /* 0x000fe2000c101924 */
[----:B------:R-:W-:Y:S05]  /*ca00*/  EXIT ;  /* 0x000000000000794d */ /* 0x000fea0003800000 */
.L_x_18633:
        /* <DEDUP_REMOVED lines=15> */
.L_x_57395:


//--------------------- .text._ZN2at6native27unrolled_elementwise_kernelINS0_13AUnaryFunctorIsssZZZNS0_16fmod_kernel_cudaERNS_18TensorIteratorBaseEENKUlvE_clEvENKUlvE3_clEvEUlssE_EESt5arrayIPcLm2EELi4E23TrivialOffsetCalculatorILi1EjESD_NS0_6memory12LoadWithCastILi1EEENSE_13StoreWithCastILi1EEEEEviT_T0_T2_T3_T4_T5_ --------------------------
	.section	.text._ZN2at6native27unrolled_elementwise_kernelINS0_13AUnaryFunctorIsssZZZNS0_16fmod_kernel_cudaERNS_18TensorIteratorBaseEENKUlvE_clEvENKUlvE3_clEvEUlssE_EESt5arrayIPcLm2EELi4E23TrivialOffsetCalculatorILi1EjESD_NS0_6memory12LoadWithCastILi1EEENSE_13StoreWithCastILi1EEEEEviT_T0_T2_T3_T4_T5_,"ax",@progbits
	.align	128
        .global         _ZN2at6native27unrolled_elementwise_kernelINS0_13AUnaryFunctorIsssZZZNS0_16fmod_kernel_cudaERNS_18TensorIteratorBaseEENKUlvE_clEvENKUlvE3_clEvEUlssE_EESt5arrayIPcLm2EELi4E23TrivialOffsetCalculatorILi1EjESD_NS0_6memory12LoadWithCastILi1EEENSE_13StoreWithCastILi1EEEEEviT_T0_T2_T3_T4_T5_
        .type           _ZN2at6native27unrolled_elementwise_kernelINS0_13AUnaryFunctorIsssZZZNS0_16fmod_kernel_cudaERNS_18TensorIteratorBaseEENKUlvE_clEvENKUlvE3_clEvEUlssE_EESt5arrayIPcLm2EELi4E23TrivialOffsetCalculatorILi1EjESD_NS0_6memory12LoadWithCastILi1EEENSE_13StoreWithCastILi1EEEEEviT_T0_T2_T3_T4_T5_,@function
        .size           _ZN2at6native27unrolled_elementwise_kernelINS0_13AUnaryFunctorIsssZZZNS0_16fmod_kernel_cudaERNS_18TensorIteratorBaseEENKUlvE_clEvENKUlvE3_clEvEUlssE_EESt5arrayIPcLm2EELi4E23TrivialOffsetCalculatorILi1EjESD_NS0_6memory12LoadWithCastILi1EEENSE_13StoreWithCastILi1EEEEEviT_T0_T2_T3_T4_T5_,(.L_x_57396 - _ZN2at6native27unrolled_elementwise_kernelINS0_13AUnaryFunctorIsssZZZNS0_16fmod_kernel_cudaERNS_18TensorIteratorBaseEENKUlvE_clEvENKUlvE3_clEvEUlssE_EESt5arrayIPcLm2EELi4E23TrivialOffsetCalculatorILi1EjESD_NS0_6memory12LoadWithCastILi1EEENSE_13StoreWithCastILi1EEEEEviT_T0_T2_T3_T4_T5_)
        .other          _ZN2at6native27unrolled_elementwise_kernelINS0_13AUnaryFunctorIsssZZZNS0_16fmod_kernel_cudaERNS_18TensorIteratorBaseEENKUlvE_clEvENKUlvE3_clEvEUlssE_EESt5arrayIPcLm2EELi4E23TrivialOffsetCalculatorILi1EjESD_NS0_6memory12LoadWithCastILi1EEENSE_13StoreWithCastILi1EEEEEviT_T0_T2_T3_T4_T5_,@"STO_CUDA_ENTRY STV_DEFAULT"
_ZN2at6native27unrolled_elementwise_kernelINS0_13AUnaryFunctorIsssZZZNS0_16fmod_kernel_cudaERNS_18TensorIteratorBaseEENKUlvE_clEvENKUlvE3_clEvEUlssE_EESt5arrayIPcLm2EELi4E23TrivialOffsetCalculatorILi1EjESD_NS0_6memory12LoadWithCastILi1EEENSE_13StoreWithCastILi1EEEEEviT_T0_T2_T3_T4_T5_:
.text._ZN2at6native27unrolled_elementwise_kernelINS0_13AUnaryFunctorIsssZZZNS0_16fmod_kernel_cudaERNS_18TensorIteratorBaseEENKUlvE_clEvENKUlvE3_clEvEUlssE_EESt5arrayIPcLm2EELi4E23TrivialOffsetCalculatorILi1EjESD_NS0_6memory12LoadWithCastILi1EEENSE_13StoreWithCastILi1EEEEEviT_T0_T2_T3_T4_T5_:
        /* <DEDUP_REMOVED lines=31> */
.L_x_18639:
[----:B------:R3:W5:Y:S01]  /*01f0*/  LDG.E.U8 R22, desc[UR36][R4.64] ;  /* 0x0000002404167981 */ /* 0x000762000c1e1100 */
[----:B------:R-:W-:Y:S05]  /*0200*/  BRA `(.L_x_18641) ;  /* 0x0000000c00587947 */ /* 0x000fea0003800000 */
.L_x_18638:
        /* <DEDUP_REMOVED lines=8> */
.L_x_18643:
[----:B------:R1:W5:Y:S01]  /*0290*/  LDG.E.U16 R22, desc[UR36][R4.64] ;  /* 0x0000002404167981 */ /* 0x000362000c1e1500 */
[----:B------:R-:W-:Y:S05]  /*02a0*/  BRA `(.L_x_18641) ;  /* 0x0000000c00307947 */ /* 0x000fea0003800000 */
.L_x_18642:
[----:B------:R2:W5:Y:S01]  /*02b0*/  LDG.E.U16 R22, desc[UR36][R4.64] ;  /* 0x0000002404167981 */ /* 0x000562000c1e1500 */
[----:B------:R-:W-:Y:S05]  /*02c0*/  BRA `(.L_x_18641) ;  /* 0x0000000c00287947 */ /* 0x000fea0003800000 */
.L_x_18637:
        /* <DEDUP_REMOVED lines=9> */
.L_x_18645:
[----:B------:R-:W2:Y:S02]  /*0360*/  LDG.E.U16 R0, desc[UR36][R4.64] ;  /* 0x0000002404007981 */ /* 0x000ea4000c1e1500 */
[----:B--2---:R-:W-:-:S06]  /*0370*/  HADD2.F32 R0, -RZ, R0.H0_H0 ;  /* 0x20000000ff007230 */ /* 0x004fcc0000004100 */
[----:B------:R-:W0:Y:S02]  /*0380*/  F2I.FTZ.TRUNC.NTZ R0, R0 ;  /* 0x0000000000007305 */ /* 0x000e24000021f100 */
[----:B0-----:R-:W-:Y:S01]  /*0390*/  PRMT R22, R0, 0x7610, R22 ;  /* 0x0000761000167816 */ /* 0x001fe20000000016 */
[----:B------:R-:W-:Y:S06]  /*03a0*/  BRA `(.L_x_18641) ;  /* 0x0000000800f07947 */ /* 0x000fec0003800000 */
.L_x_18644:
        /* <DEDUP_REMOVED lines=9> */
.L_x_18647:
[----:B------:R-:W2:Y:S02]  /*0440*/  LDG.E.U16 R4, desc[UR36][R4.64] ;  /* 0x0000002404047981 */ /* 0x000ea4000c1e1500 */
[----:B--2---:R-:W-:-:S06]  /*0450*/  HADD2.F32 R0, -RZ, R4.H0_H0 ;  /* 0x20000004ff007230 */ /* 0x004fcc0000004100 */
[----:B------:R-:W0:Y:S02]  /*0460*/  F2I.FTZ.TRUNC.NTZ R0, R0 ;  /* 0x0000000000007305 */ /* 0x000e24000021f100 */
[----:B0-----:R-:W-:Y:S01]  /*0470*/  PRMT R22, R0, 0x7610, R22 ;  /* 0x0000761000167816 */ /* 0x001fe20000000016 */
[----:B------:R-:W-:Y:S06]  /*0480*/  BRA `(.L_x_18641) ;  /* 0x0000000800b87947 */ /* 0x000fec0003800000 */
.L_x_18646:
[----:B------:R-:W2:Y:S02]  /*0490*/  LDG.E.64 R4, desc[UR36][R4.64] ;  /* 0x0000002404047981 */ /* 0x000ea4000c1e1b00 */
[----:B--2---:R0:W1:Y:S01]  /*04a0*/  F2I.F64.TRUNC R22, R4 ;  /* 0x0000000400167311 */ /* 0x004062000030d100 */
[----:B------:R-:W-:Y:S05]  /*04b0*/  BRA `(.L_x_18641) ;  /* 0x0000000800ac7947 */ /* 0x000fea0003800000 */
.L_x_18636:
        /* <DEDUP_REMOVED lines=12> */
.L_x_18650:
[----:B------:R-:W2:Y:S02]  /*0580*/  LDG.E.64 R4, desc[UR36][R4.64] ;  /* 0x0000002404047981 */ /* 0x000ea4000c1e1b00 */
[----:B--2---:R0:W1:Y:S01]  /*0590*/  F2I.F64.TRUNC R22, R4 ;  /* 0x0000000400167311 */ /* 0x004062000030d100 */
[----:B------:R-:W-:Y:S05]  /*05a0*/  BRA `(.L_x_18641) ;  /* 0x0000000800707947 */ /* 0x000fea0003800000 */
.L_x_18649:
        /* <DEDUP_REMOVED lines=28> */
.L_x_18652:
        /* <DEDUP_REMOVED lines=16> */
.L_x_18651:
[----:B------:R-:W2:Y:S02]  /*0870*/  LDG.E.U16 R0, desc[UR36][R4.64] ;  /* 0x0000002404007981 */ /* 0x000ea4000c1e1500 */
[----:B--2---:R-:W-:-:S06]  /*0880*/  IMAD.U32 R0, R0, 0x10000, RZ ;  /* 0x0001000000007824 */ /* 0x004fcc00078e00ff */
[----:B------:R-:W0:Y:S02]  /*0890*/  F2I.FTZ.TRUNC.NTZ R0, R0 ;  /* 0x0000000000007305 */ /* 0x000e24000021f100 */
[----:B0-----:R-:W-:Y:S01]  /*08a0*/  PRMT R22, R0, 0x7610, R22 ;  /* 0x0000761000167816 */ /* 0x001fe20000000016 */
[----:B------:R-:W-:Y:S06]  /*08b0*/  BRA `(.L_x_18641) ;  /* 0x0000000400ac7947 */ /* 0x000fec0003800000 */
.L_x_18648:
        /* <DEDUP_REMOVED lines=10> */
.L_x_18655:
        /* <DEDUP_REMOVED lines=21> */
.L_x_18659:
[----:B------:R-:W-:Y:S05]  /*0ab0*/  BSYNC B1 ;  /* 0x0000000000017941 */ /* 0x000fea0003800000 */
.L_x_18658:
[----:B------:R-:W-:Y:S01]  /*0ac0*/  LEA R5, R0, 0x3b800000, 0x17 ;  /* 0x3b80000000057811 */ /* 0x000fe200078eb8ff */
[----:B------:R-:W-:-:S05]  /*0ad0*/  IMAD.SHL.U32 R0, R3, 0x100000, RZ ;  /* 0x0010000003007824 */ /* 0x000fca00078e00ff */
[----:B------:R-:W-:-:S07]  /*0ae0*/  LOP3.LUT R0, R5, R0, R6, 0xfe, !PT ;  /* 0x0000000005007212 */ /* 0x000fce00078efe06 */
.L_x_18657:
[----:B------:R-:W-:Y:S05]  /*0af0*/  BSYNC B0 ;  /* 0x0000000000007941 */ /* 0x000fea0003800000 */
.L_x_18656:
[----:B------:R-:W0:Y:S02]  /*0b00*/  F2I.FTZ.TRUNC.NTZ R0, R0 ;  /* 0x0000000000007305 */ /* 0x000e24000021f100 */
[----:B0-----:R-:W-:Y:S01]  /*0b10*/  PRMT R22, R0, 0x7610, R22 ;  /* 0x0000761000167816 */ /* 0x001fe20000000016 */
[----:B------:R-:W-:Y:S06]  /*0b20*/  BRA `(.L_x_18641) ;  /* 0x0000000400107947 */ /* 0x000fec0003800000 */
.L_x_18654:
        /* <DEDUP_REMOVED lines=21> */
.L_x_18663:
[----:B------:R-:W-:Y:S05]  /*0c80*/  BSYNC B1 ;  /* 0x0000000000017941 */ /* 0x000fea0003800000 */
.L_x_18662:
[----:B------:R-:W-:Y:S01]  /*0c90*/  LEA R5, R0, 0x37800000, 0x17 ;  /* 0x3780000000057811 */ /* 0x000fe200078eb8ff */
[----:B------:R-:W-:-:S05]  /*0ca0*/  IMAD.SHL.U32 R0, R3, 0x200000, RZ ;  /* 0x0020000003007824 */ /* 0x000fca00078e00ff */
[----:B------:R-:W-:-:S07]  /*0cb0*/  LOP3.LUT R0, R5, R0, R6, 0xfe, !PT ;  /* 0x0000000005007212 */ /* 0x000fce00078efe06 */
.L_x_18661:
[----:B------:R-:W-:Y:S05]  /*0cc0*/  BSYNC B0 ;  /* 0x0000000000007941 */ /* 0x000fea0003800000 */
.L_x_18660:
[----:B------:R-:W0:Y:S02]  /*0cd0*/  F2I.FTZ.TRUNC.NTZ R0, R0 ;  /* 0x0000000000007305 */ /* 0x000e24000021f100 */
[----:B0-----:R-:W-:Y:S01]  /*0ce0*/  PRMT R22, R0, 0x7610, R22 ;  /* 0x0000761000167816 */ /* 0x001fe20000000016 */
[----:B------:R-:W-:Y:S06]  /*0cf0*/  BRA `(.L_x_18641) ;  /* 0x00000000009c7947 */ /* 0x000fec0003800000 */
.L_x_18653:
        /* <DEDUP_REMOVED lines=14> */
.L_x_18667:
[----:B------:R-:W-:Y:S05]  /*0de0*/  BSYNC B0 ;  /* 0x0000000000007941 */ /* 0x000fea0003800000 */
.L_x_18666:
[----:B------:R-:W0:Y:S02]  /*0df0*/  F2I.FTZ.TRUNC.NTZ R0, R0 ;  /* 0x0000000000007305 */ /* 0x000e24000021f100 */
[----:B0-----:R-:W-:Y:S01]  /*0e00*/  PRMT R22, R0, 0x7610, R22 ;  /* 0x0000761000167816 */ /* 0x001fe20000000016 */
[----:B------:R-:W-:Y:S06]  /*0e10*/  BRA `(.L_x_18641) ;  /* 0x0000000000547947 */ /* 0x000fec0003800000 */
.L_x_18640:
        /* <DEDUP_REMOVED lines=16> */
.L_x_18668:
[----:B------:R-:W-:Y:S01]  /*0f20*/  PRMT R22, RZ, 0x7610, R22 ;  /* 0x00007610ff167816 */ /* 0x000fe20000000016 */
[----:B------:R-:W-:Y:S06]  /*0f30*/  BRA `(.L_x_18641) ;  /* 0x00000000000c7947 */ /* 0x000fec0003800000 */
.L_x_18665:
[----:B------:R0:W5:Y:S01]  /*0f40*/  LDG.E.U16 R22, desc[UR36][R4.64] ;  /* 0x0000002404167981 */ /* 0x000162000c1e1500 */
[----:B------:R-:W-:Y:S05]  /*0f50*/  BRA `(.L_x_18641) ;  /* 0x0000000000047947 */ /* 0x000fea0003800000 */
.L_x_18664:
[----:B------:R0:W5:Y:S02]  /*0f60*/  LDG.E.U16 R22, desc[UR36][R4.64] ;  /* 0x0000002404167981 */ /* 0x000164000c1e1500 */
.L_x_18641:
[----:B------:R-:W2:Y:S02]  /*0f70*/  S2R R17, SR_TID.X ;  /* 0x0000000000117919 */ /* 0x000ea40000002100 */
[----:B--2---:R-:W-:-:S07]  /*0f80*/  VIADD R17, R17, 0x80 ;  /* 0x0000008011117836 */ /* 0x004fce0000000000 */
.L_x_18635:
[----:B------:R-:W-:Y:S05]  /*0f90*/  BSYNC B6 ;  /* 0x0000000000067941 */ /* 0x000fea0003800000 */
.L_x_18634:
        /* <DEDUP_REMOVED lines=23> */
.L_x_18674:
[----:B------:R0:W5:Y:S01]  /*1110*/  LDG.E.U8 R24, desc[UR36][R4.64] ;  /* 0x0000002404187981 */ /* 0x000162000c1e1100 */
[----:B------:R-:W-:Y:S05]  /*1120*/  BRA `(.L_x_18676) ;  /* 0x0000000c00547947 */ /* 0x000fea0003800000 */
.L_x_18673:
        /* <DEDUP_REMOVED lines=8> */
.L_x_18678:
[----:B------:R0:W5:Y:S01]  /*11b0*/  LDG.E.U16 R24, desc[UR36][R4.64] ;  /* 0x0000002404187981 */ /* 0x000162000c1e1500 */
[----:B------:R-:W-:Y:S05]  /*11c0*/  BRA `(.L_x_18676) ;  /* 0x0000000c002c7947 */ /* 0x000fea0003800000 */
.L_x_18677:
[----:B------:R0:W5:Y:S01]  /*11d0*/  LDG.E.U16 R24, desc[UR36][R4.64] ;  /* 0x0000002404187981 */ /* 0x000162000c1e1500 */
[----:B------:R-:W-:Y:S05]  /*11e0*/  BRA `(.L_x_18676) ;  /* 0x0000000c00247947 */ /* 0x000fea0003800000 */
.L_x_18672:
        /* <DEDUP_REMOVED lines=9> */
.L_x_18680:
[----:B------:R-:W2:Y:S02]  /*1280*/  LDG.E.U16 R0, desc[UR36][R4.64] ;  /* 0x0000002404007981 */ /* 0x000ea4000c1e1500 */
[----:B--2---:R-:W-:-:S06]  /*1290*/  HADD2.F32 R0, -RZ, R0.H0_H0 ;  /* 0x20000000ff007230 */ /* 0x004fcc0000004100 */
[----:B------:R-:W0:Y:S02]  /*12a0*/  F2I.FTZ.TRUNC.NTZ R0, R0 ;  /* 0x0000000000007305 */ /* 0x000e24000021f100 */
[----:B0-----:R-:W-:Y:S01]  /*12b0*/  PRMT R24, R0, 0x7610, R24 ;  /* 0x0000761000187816 */ /* 0x001fe20000000018 */
[----:B------:R-:W-:Y:S06]  /*12c0*/  BRA `(.L_x_18676) ;  /* 0x0000000800ec7947 */ /* 0x000fec0003800000 */
.L_x_18679:
        /* <DEDUP_REMOVED lines=9> */
.L_x_18682:
[----:B------:R-:W2:Y:S02]  /*1360*/  LDG.E.U16 R4, desc[UR36][R4.64] ;  /* 0x0000002404047981 */ /* 0x000ea4000c1e1500 */
[----:B--2---:R-:W-:-:S06]  /*1370*/  HADD2.F32 R0, -RZ, R4.H0_H0 ;  /* 0x20000004ff007230 */ /* 0x004fcc0000004100 */
[----:B------:R-:W0:Y:S02]  /*1380*/  F2I.FTZ.TRUNC.NTZ R0, R0 ;  /* 0x0000000000007305 */ /* 0x000e24000021f100 */
[----:B0-----:R-:W-:Y:S01]  /*1390*/  PRMT R24, R0, 0x7610, R24 ;  /* 0x0000761000187816 */ /* 0x001fe20000000018 */
[----:B------:R-:W-:Y:S06]  /*13a0*/  BRA `(.L_x_18676) ;  /* 0x0000000800b47947 */ /* 0x000fec0003800000 */
.L_x_18681:
[----:B------:R-:W2:Y:S02]  /*13b0*/  LDG.E.64 R4, desc[UR36][R4.64] ;  /* 0x0000002404047981 */ /* 0x000ea4000c1e1b00 */
[----:B--2---:R0:W1:Y:S01]  /*13c0*/  F2I.F64.TRUNC R24, R4 ;  /* 0x0000000400187311 */ /* 0x004062000030d100 */
[----:B------:R-:W-:Y:S05]  /*13d0*/  BRA `(.L_x_18676) ;  /* 0x0000000800a87947 */ /* 0x000fea0003800000 */
.L_x_18671:
        /* <DEDUP_REMOVED lines=12> */
.L_x_18685:
[----:B------:R-:W2:Y:S02]  /*14a0*/  LDG.E.64 R4, desc[UR36][R4.64] ;  /* 0x0000002404047981 */ /* 0x000ea4000c1e1b00 */
[----:B--2---:R0:W1:Y:S01]  /*14b0*/  F2I.F64.TRUNC R24, R4 ;  /* 0x0000000400187311 */ /* 0x004062000030d100 */
[----:B------:R-:W-:Y:S05]  /*14c0*/  BRA `(.L_x_18676) ;  /* 0x00000008006c7947 */ /* 0x000fea0003800000 */
.L_x_18684:
        /* <DEDUP_REMOVED lines=28> */
.L_x_18687:
        /* <DEDUP_REMOVED lines=15> */
.L_x_18686:
[----:B------:R-:W2:Y:S02]  /*1780*/  LDG.E.U16 R0, desc[UR36][R4.64] ;  /* 0x0000002404007981 */ /* 0x000ea4000c1e1500 */
[----:B--2---:R-:W-:-:S06]  /*1790*/  IMAD.U32 R0, R0, 0x10000, RZ ;  /* 0x0001000000007824 */ /* 0x004fcc00078e00ff */
[----:B------:R-:W0:Y:S02]  /*17a0*/  F2I.FTZ.TRUNC.NTZ R0, R0 ;  /* 0x0000000000007305 */ /* 0x000e24000021f100 */
[----:B0-----:R-:W-:Y:S01]  /*17b0*/  PRMT R24, R0, 0x7610, R24 ;  /* 0x0000761000187816 */ /* 0x001fe20000000018 */
[----:B------:R-:W-:Y:S06]  /*17c0*/  BRA `(.L_x_18676) ;  /* 0x0000000400ac7947 */ /* 0x000fec0003800000 */
.L_x_18683:
        /* <DEDUP_REMOVED lines=10> */
.L_x_18690:
        /* <DEDUP_REMOVED lines=21> */
.L_x_18694:
[----:B------:R-:W-:Y:S05]  /*19c0*/  BSYNC B1 ;  /* 0x0000000000017941 */ /* 0x000fea0003800000 */
.L_x_18693:
[----:B------:R-:W-:Y:S01]  /*19d0*/  LEA R5, R0, 0x3b800000, 0x17 ;  /* 0x3b80000000057811 */ /* 0x000fe200078eb8ff */
[----:B------:R-:W-:-:S05]  /*19e0*/  IMAD.SHL.U32 R0, R3, 0x100000, RZ ;  /* 0x0010000003007824 */ /* 0x000fca00078e00ff */
[----:B------:R-:W-:-:S07]  /*19f0*/  LOP3.LUT R0, R5, R0, R6, 0xfe, !PT ;  /* 0x0000000005007212 */ /* 0x000fce00078efe06 */
.L_x_18692:
[----:B------:R-:W-:Y:S05]  /*1a00*/  BSYNC B0 ;  /* 0x0000000000007941 */ /* 0x000fea0003800000 */
.L_x_18691:
[----:B------:R-:W0:Y:S02]  /*1a10*/  F2I.FTZ.TRUNC.NTZ R0, R0 ;  /* 0x0000000000007305 */ /* 0x000e24000021f100 */
[----:B0-----:R-:W-:Y:S01]  /*1a20*/  PRMT R24, R0, 0x7610, R24 ;  /* 0x0000761000187816 */ /* 0x001fe20000000018 */
[----:B------:R-:W-:Y:S06]  /*1a30*/  BRA `(.L_x_18676) ;  /* 0x0000000400107947 */ /* 0x000fec0003800000 */
.L_x_18689:
        /* <DEDUP_REMOVED lines=21> */
.L_x_18698:
[----:B------:R-:W-:Y:S05]  /*1b90*/  BSYNC B1 ;  /* 0x0000000000017941 */ /* 0x000fea0003800000 */
.L_x_18697:
[----:B------:R-:W-:Y:S01]  /*1ba0*/  LEA R5, R0, 0x37800000, 0x17 ;  /* 0x3780000000057811 */ /* 0x000fe200078eb8ff */
[----:B------:R-:W-:-:S05]  /*1bb0*/  IMAD.SHL.U32 R0, R3, 0x200000, RZ ;  /* 0x0020000003007824 */ /* 0x000fca00078e00ff */
[----:B------:R-:W-:-:S07]  /*1bc0*/  LOP3.LUT R0, R5, R0, R6, 0xfe, !PT ;  /* 0x0000000005007212 */ /* 0x000fce00078efe06 */
.L_x_18696:
[----:B------:R-:W-:Y:S05]  /*1bd0*/  BSYNC B0 ;  /* 0x0000000000007941 */ /* 0x000fea0003800000 */
.L_x_18695:
[----:B------:R-:W0:Y:S02]  /*1be0*/  F2I.FTZ.TRUNC.NTZ R0, R0 ;  /* 0x0000000000007305 */ /* 0x000e24000021f100 */
[----:B0-----:R-:W-:Y:S01]  /*1bf0*/  PRMT R24, R0, 0x7610, R24 ;  /* 0x0000761000187816 */ /* 0x001fe20000000018 */
[----:B------:R-:W-:Y:S06]  /*1c00*/  BRA `(.L_x_18676) ;  /* 0x00000000009c7947 */ /* 0x000fec0003800000 */
.L_x_18688:
        /* <DEDUP_REMOVED lines=14> */
.L_x_18702:
[----:B------:R-:W-:Y:S05]  /*1cf0*/  BSYNC B0 ;  /* 0x0000000000007941 */ /* 0x000fea0003800000 */
.L_x_18701:
[----:B------:R-:W0:Y:S02]  /*1d00*/  F2I.FTZ.TRUNC.NTZ R0, R0 ;  /* 0x0000000000007305 */ /* 0x000e24000021f100 */
[----:B0-----:R-:W-:Y:S01]  /*1d10*/  PRMT R24, R0, 0x7610, R24 ;  /* 0x0000761000187816 */ /* 0x001fe20000000018 */
[----:B------:R-:W-:Y:S06]  /*1d20*/  BRA `(.L_x_18676) ;  /* 0x0000000000547947 */ /* 0x000fec0003800000 */
.L_x_18675:
        /* <DEDUP_REMOVED lines=16> */
.L_x_18703:
[----:B------:R-:W-:Y:S01]  /*1e30*/  PRMT R24, RZ, 0x7610, R24 ;  /* 0x00007610ff187816 */ /* 0x000fe20000000018 */
[----:B------:R-:W-:Y:S06]  /*1e40*/  BRA `(.L_x_18676) ;  /* 0x00000000000c7947 */ /* 0x000fec0003800000 */
.L_x_18700:
[----:B------:R3:W5:Y:S01]  /*1e50*/  LDG.E.U16 R24, desc[UR36][R4.64] ;  /* 0x0000002404187981 */ /* 0x000762000c1e1500 */
[----:B------:R-:W-:Y:S05]  /*1e60*/  BRA `(.L_x_18676) ;  /* 0x0000000000047947 */ /* 0x000fea0003800000 */
.L_x_18699:
[----:B------:R2:W5:Y:S02]  /*1e70*/  LDG.E.U16 R24, desc[UR36][R4.64] ;  /* 0x0000002404187981 */ /* 0x000564000c1e1500 */
.L_x_18676:
[----:B------:R-:W-:-:S07]  /*1e80*/  VIADD R17, R17, 0x80 ;  /* 0x0000008011117836 */ /* 0x000fce0000000000 */
.L_x_18670:
[----:B------:R-:W-:Y:S05]  /*1e90*/  BSYNC B6 ;  /* 0x0000000000067941 */ /* 0x000fea0003800000 */
.L_x_18669:
        /* <DEDUP_REMOVED lines=25> */
.L_x_18709:
[----:B------:R0:W5:Y:S01]  /*2030*/  LDG.E.U8 R18, desc[UR36][R4.64] ;  /* 0x0000002404127981 */ /* 0x000162000c1e1100 */
[----:B------:R-:W-:Y:S05]  /*2040*/  BRA `(.L_x_18711) ;  /* 0x0000000c00547947 */ /* 0x000fea0003800000 */
.L_x_18708:
        /* <DEDUP_REMOVED lines=8> */
.L_x_18713:
[----:B------:R0:W5:Y:S01]  /*20d0*/  LDG.E.U16 R18, desc[UR36][R4.64] ;  /* 0x0000002404127981 */ /* 0x000162000c1e1500 */
[----:B------:R-:W-:Y:S05]  /*20e0*/  BRA `(.L_x_18711) ;  /* 0x0000000c002c7947 */ /* 0x000fea0003800000 */
.L_x_18712:
[----:B------:R0:W5:Y:S01]  /*20f0*/  LDG.E.U16 R18, desc[UR36][R4.64] ;  /* 0x0000002404127981 */ /* 0x000162000c1e1500 */
[----:B------:R-:W-:Y:S05]  /*2100*/  BRA `(.L_x_18711) ;  /* 0x0000000c00247947 */ /* 0x000fea0003800000 */
.L_x_18707:
        /* <DEDUP_REMOVED lines=9> */
.L_x_18715:
[----:B------:R-:W2:Y:S02]  /*21a0*/  LDG.E.U16 R0, desc[UR36][R4.64] ;  /* 0x0000002404007981 */ /* 0x000ea4000c1e1500 */
[----:B--2---:R-:W-:-:S06]  /*21b0*/  HADD2.F32 R0, -RZ, R0.H0_H0 ;  /* 0x20000000ff007230 */ /* 0x004fcc0000004100 */
[----:B------:R-:W0:Y:S02]  /*21c0*/  F2I.FTZ.TRUNC.NTZ R0, R0 ;  /* 0x0000000000007305 */ /* 0x000e24000021f100 */
[----:B0-----:R-:W-:Y:S01]  /*21d0*/  PRMT R18, R0, 0x7610, R18 ;  /* 0x0000761000127816 */ /* 0x001fe20000000012 */
[----:B------:R-:W-:Y:S06]  /*21e0*/  BRA `(.L_x_18711) ;  /* 0x0000000800ec7947 */ /* 0x000fec0003800000 */
.L_x_18714:
        /* <DEDUP_REMOVED lines=9> */
.L_x_18717:
[----:B------:R-:W2:Y:S02]  /*2280*/  LDG.E.U16 R4, desc[UR36][R4.64] ;  /* 0x0000002404047981 */ /* 0x000ea4000c1e1500 */
[----:B--2---:R-:W-:-:S06]  /*2290*/  HADD2.F32 R0, -RZ, R4.H0_H0 ;  /* 0x20000004ff007230 */ /* 0x004fcc0000004100 */
[----:B------:R-:W0:Y:S02]  /*22a0*/  F2I.FTZ.TRUNC.NTZ R0, R0 ;  /* 0x0000000000007305 */ /* 0x000e24000021f100 */
[----:B0-----:R-:W-:Y:S01]  /*22b0*/  PRMT R18, R0, 0x7610, R18 ;  /* 0x0000761000127816 */ /* 0x001fe20000000012 */
[----:B------:R-:W-:Y:S06]  /*22c0*/  BRA `(.L_x_18711) ;  /* 0x0000000800b47947 */ /* 0x000fec0003800000 */
.L_x_18716:
[----:B------:R-:W2:Y:S02]  /*22d0*/  LDG.E.64 R4, desc[UR36][R4.64] ;  /* 0x0000002404047981 */ /* 0x000ea4000c1e1b00 */
[----:B--2---:R0:W1:Y:S01]  /*22e0*/  F2I.F64.TRUNC R18, R4 ;  /* 0x0000000400127311 */ /* 0x004062000030d100 */
[----:B------:R-:W-:Y:S05]  /*22f0*/  BRA `(.L_x_18711) ;  /* 0x0000000800a87947 */ /* 0x000fea0003800000 */
.L_x_18706:
        /* <DEDUP_REMOVED lines=12> */
.L_x_18720:
[----:B------:R-:W2:Y:S02]  /*23c0*/  LDG.E.64 R4, desc[UR36][R4.64] ;  /* 0x0000002404047981 */ /* 0x000ea4000c1e1b00 */
[----:B--2---:R3:W4:Y:S01]  /*23d0*/  F2I.F64.TRUNC R18, R4 ;  /* 0x0000000400127311 */ /* 0x004722000030d100 */
[----:B------:R-:W-:Y:S05]  /*23e0*/  BRA `(.L_x_18711) ;  /* 0x00000008006c7947 */ /* 0x000fea0003800000 */
.L_x_18719:
        /* <DEDUP_REMOVED lines=28> */
.L_x_18722:
        /* <DEDUP_REMOVED lines=15> */
.L_x_18721:
[----:B------:R-:W2:Y:S02]  /*26a0*/  LDG.E.U16 R0, desc[UR36][R4.64] ;  /* 0x0000002404007981 */ /* 0x000ea4000c1e1500 */
[----:B--2---:R-:W-:-:S06]  /*26b0*/  IMAD.U32 R0, R0, 0x10000, RZ ;  /* 0x0001000000007824 */ /* 0x004fcc00078e00ff */
[----:B------:R-:W0:Y:S02]  /*26c0*/  F2I.FTZ.TRUNC.NTZ R0, R0 ;  /* 0x0000000000007305 */ /* 0x000e24000021f100 */
[----:B0-----:R-:W-:Y:S01]  /*26d0*/  PRMT R18, R0, 0x7610, R18 ;  /* 0x0000761000127816 */ /* 0x001fe20000000012 */
[----:B------:R-:W-:Y:S06]  /*26e0*/  BRA `(.L_x_18711) ;  /* 0x0000000400ac7947 */ /* 0x000fec0003800000 */
.L_x_18718:
        /* <DEDUP_REMOVED lines=10> */
.L_x_18725:
        /* <DEDUP_REMOVED lines=21> */
.L_x_18729:
[----:B------:R-:W-:Y:S05]  /*28e0*/  BSYNC B1 ;  /* 0x0000000000017941 */ /* 0x000fea0003800000 */
.L_x_18728:
[----:B------:R-:W-:Y:S01]  /*28f0*/  LEA R5, R0, 0x3b800000, 0x17 ;  /* 0x3b80000000057811 */ /* 0x000fe200078eb8ff */
[----:B------:R-:W-:-:S05]  /*2900*/  IMAD.SHL.U32 R0, R3, 0x100000, RZ ;  /* 0x0010000003007824 */ /* 0x000fca00078e00ff */
[----:B------:R-:W-:-:S07]  /*2910*/  LOP3.LUT R0, R5, R0, R6, 0xfe, !PT ;  /* 0x0000000005007212 */ /* 0x000fce00078efe06 */
.L_x_18727:
[----:B------:R-:W-:Y:S05]  /*2920*/  BSYNC B0 ;  /* 0x0000000000007941 */ /* 0x000fea0003800000 */
.L_x_18726:
[----:B------:R-:W0:Y:S02]  /*2930*/  F2I.FTZ.TRUNC.NTZ R0, R0 ;  /* 0x0000000000007305 */ /* 0x000e24000021f100 */
[----:B0-----:R-:W-:Y:S01]  /*2940*/  PRMT R18, R0, 0x7610, R18 ;  /* 0x0000761000127816 */ /* 0x001fe20000000012 */
[----:B------:R-:W-:Y:S06]  /*2950*/  BRA `(.L_x_18711) ;  /* 0x0000000400107947 */ /* 0x000fec0003800000 */
.L_x_18724:
        /* <DEDUP_REMOVED lines=21> */
.L_x_18733:
[----:B------:R-:W-:Y:S05]  /*2ab0*/  BSYNC B1 ;  /* 0x0000000000017941 */ /* 0x000fea0003800000 */
.L_x_18732:
[----:B------:R-:W-:Y:S01]  /*2ac0*/  LEA R5, R0, 0x37800000, 0x17 ;  /* 0x3780000000057811 */ /* 0x000fe200078eb8ff */
[----:B------:R-:W-:-:S05]  /*2ad0*/  IMAD.SHL.U32 R0, R3, 0x200000, RZ ;  /* 0x0020000003007824 */ /* 0x000fca00078e00ff */
[----:B------:R-:W-:-:S07]  /*2ae0*/  LOP3.LUT R0, R5, R0, R6, 0xfe, !PT ;  /* 0x0000000005007212 */ /* 0x000fce00078efe06 */
.L_x_18731:
[----:B------:R-:W-:Y:S05]  /*2af0*/  BSYNC B0 ;  /* 0x0000000000007941 */ /* 0x000fea0003800000 */
.L_x_18730:
[----:B------:R-:W0:Y:S02]  /*2b00*/  F2I.FTZ.TRUNC.NTZ R0, R0 ;  /* 0x0000000000007305 */ /* 0x000e24000021f100 */
[----:B0-----:R-:W-:Y:S01]  /*2b10*/  PRMT R18, R0, 0x7610, R18 ;  /* 0x0000761000127816 */ /* 0x001fe20000000012 */
[----:B------:R-:W-:Y:S06]  /*2b20*/  BRA `(.L_x_18711) ;  /* 0x00000000009c7947 */ /* 0x000fec0003800000 */
.L_x_18723:
        /* <DEDUP_REMOVED lines=14> */
.L_x_18737:
[----:B------:R-:W-:Y:S05]  /*2c10*/  BSYNC B0 ;  /* 0x0000000000007941 */ /* 0x000fea0003800000 */
.L_x_18736:
[----:B------:R-:W0:Y:S02]  /*2c20*/  F2I.FTZ.TRUNC.NTZ R0, R0 ;  /* 0x0000000000007305 */ /* 0x000e24000021f100 */
[----:B0-----:R-:W-:Y:S01]  /*2c30*/  PRMT R18, R0, 0x7610, R18 ;  /* 0x0000761000127816 */ /* 0x001fe20000000012 */
[----:B------:R-:W-:Y:S06]  /*2c40*/  BRA `(.L_x_18711) ;  /* 0x0000000000547947 */ /* 0x000fec0003800000 */
.L_x_18710:
        /* <DEDUP_REMOVED lines=16> */
.L_x_18738:
[----:B------:R-:W-:Y:S01]  /*2d50*/  PRMT R18, RZ, 0x7610, R18 ;  /* 0x00007610ff127816 */ /* 0x000fe20000000012 */
[----:B------:R-:W-:Y:S06]  /*2d60*/  BRA `(.L_x_18711) ;  /* 0x00000000000c7947 */ /* 0x000fec0003800000 */
.L_x_18735:
[----:B------:R2:W5:Y:S01]  /*2d70*/  LDG.E.U16 R18, desc[UR36][R4.64] ;  /* 0x0000002404127981 */ /* 0x000562000c1e1500 */
[----:B------:R-:W-:Y:S05]  /*2d80*/  BRA `(.L_x_18711) ;  /* 0x0000000000047947 */ /* 0x000fea0003800000 */
.L_x_18734:
[----:B------:R1:W5:Y:S02]  /*2d90*/  LDG.E.U16 R18, desc[UR36][R4.64] ;  /* 0x0000002404127981 */ /* 0x000364000c1e1500 */
.L_x_18711:
[----:B------:R-:W-:-:S07]  /*2da0*/  VIADD R17, R17, 0x80 ;  /* 0x0000008011117836 */ /* 0x000fce0000000000 */
.L_x_18705:
[----:B------:R-:W-:Y:S05]  /*2db0*/  BSYNC B6 ;  /* 0x0000000000067941 */ /* 0x000fea0003800000 */
.L_x_18704:
        /* <DEDUP_REMOVED lines=22> */
.L_x_18744:
[----:B------:R0:W5:Y:S01]  /*2f20*/  LDG.E.U8 R19, desc[UR36][R4.64] ;  /* 0x0000002404137981 */ /* 0x000162000c1e1100 */
[----:B------:R-:W-:Y:S05]  /*2f30*/  BRA `(.L_x_18740) ;  /* 0x0000000c00507947 */ /* 0x000fea0003800000 */
.L_x_18743:
        /* <DEDUP_REMOVED lines=8> */
.L_x_18747:
[----:B------:R0:W5:Y:S01]  /*2fc0*/  LDG.E.U16 R19, desc[UR36][R4.64] ;  /* 0x0000002404137981 */ /* 0x000162000c1e1500 */
[----:B------:R-:W-:Y:S05]  /*2fd0*/  BRA `(.L_x_18740) ;  /* 0x0000000c00287947 */ /* 0x000fea0003800000 */
.L_x_18746:
[----:B------:R0:W5:Y:S01]  /*2fe0*/  LDG.E.U16 R19, desc[UR36][R4.64] ;  /* 0x0000002404137981 */ /* 0x000162000c1e1500 */
[----:B------:R-:W-:Y:S05]  /*2ff0*/  BRA `(.L_x_18740) ;  /* 0x0000000c00207947 */ /* 0x000fea0003800000 */
.L_x_18742:
        /* <DEDUP_REMOVED lines=9> */
.L_x_18749:
[----:B------:R-:W2:Y:S02]  /*3090*/  LDG.E.U16 R0, desc[UR36][R4.64] ;  /* 0x0000002404007981 */ /* 0x000ea4000c1e1500 */
[----:B--2---:R-:W-:-:S06]  /*30a0*/  HADD2.F32 R0, -RZ, R0.H0_H0 ;  /* 0x20000000ff007230 */ /* 0x004fcc0000004100 */
[----:B------:R-:W0:Y:S02]  /*30b0*/  F2I.FTZ.TRUNC.NTZ R0, R0 ;  /* 0x0000000000007305 */ /* 0x000e24000021f100 */
[----:B0-----:R-:W-:Y:S01]  /*30c0*/  PRMT R19, R0, 0x7610, R19 ;  /* 0x0000761000137816 */ /* 0x001fe20000000013 */
[----:B------:R-:W-:Y:S06]  /*30d0*/  BRA `(.L_x_18740) ;  /* 0x0000000800e87947 */ /* 0x000fec0003800000 */
.L_x_18748:
        /* <DEDUP_REMOVED lines=9> */
.L_x_18751:
[----:B------:R-:W2:Y:S02]  /*3170*/  LDG.E.U16 R4, desc[UR36][R4.64] ;  /* 0x0000002404047981 */ /* 0x000ea4000c1e1500 */
[----:B--2---:R-:W-:-:S06]  /*3180*/  HADD2.F32 R0, -RZ, R4.H0_H0 ;  /* 0x20000004ff007230 */ /* 0x004fcc0000004100 */
[----:B------:R-:W0:Y:S02]  /*3190*/  F2I.FTZ.TRUNC.NTZ R0, R0 ;  /* 0x0000000000007305 */ /* 0x000e24000021f100 */
[----:B0-----:R-:W-:Y:S01]  /*31a0*/  PRMT R19, R0, 0x7610, R19 ;  /* 0x0000761000137816 */ /* 0x001fe20000000013 */
[----:B------:R-:W-:Y:S06]  /*31b0*/  BRA `(.L_x_18740) ;  /* 0x0000000800b07947 */ /* 0x000fec0003800000 */
.L_x_18750:
[----:B------:R-:W2:Y:S02]  /*31c0*/  LDG.E.64 R4, desc[UR36][R4.64] ;  /* 0x0000002404047981 */ /* 0x000ea4000c1e1b00 */
[----:B--2---:R0:W1:Y:S01]  /*31d0*/  F2I.F64.TRUNC R19, R4 ;  /* 0x0000000400137311 */ /* 0x004062000030d100 */
[----:B------:R-:W-:Y:S05]  /*31e0*/  BRA `(.L_x_18740) ;  /* 0x0000000800a47947 */ /* 0x000fea0003800000 */
.L_x_18741:
        /* <DEDUP_REMOVED lines=12> */
.L_x_18754:
[----:B------:R-:W2:Y:S02]  /*32b0*/  LDG.E.64 R4, desc[UR36][R4.64] ;  /* 0x0000002404047981 */ /* 0x000ea4000c1e1b00 */
[----:B--2---:R0:W1:Y:S01]  /*32c0*/  F2I.F64.TRUNC R19, R4 ;  /* 0x0000000400137311 */ /* 0x004062000030d100 */
[----:B------:R-:W-:Y:S05]  /*32d0*/  BRA `(.L_x_18740) ;  /* 0x0000000800687947 */ /* 0x000fea0003800000 */
.L_x_18753:
        /* <DEDUP_REMOVED lines=28> */
.L_x_18756:
        /* <DEDUP_REMOVED lines=15> */
.L_x_18755:
[----:B------:R-:W2:Y:S02]  /*3590*/  LDG.E.U16 R0, desc[UR36][R4.64] ;  /* 0x0000002404007981 */ /* 0x000ea4000c1e1500 */
[----:B--2---:R-:W-:-:S06]  /*35a0*/  IMAD.U32 R0, R0, 0x10000, RZ ;  /* 0x0001000000007824 */ /* 0x004fcc00078e00ff */
[----:B------:R-:W0:Y:S02]  /*35b0*/  F2I.FTZ.TRUNC.NTZ R0, R0 ;  /* 0x0000000000007305 */ /* 0x000e24000021f100 */
[----:B0-----:R-:W-:Y:S01]  /*35c0*/  PRMT R19, R0, 0x7610, R19 ;  /* 0x0000761000137816 */ /* 0x001fe20000000013 */
[----:B------:R-:W-:Y:S06]  /*35d0*/  BRA `(.L_x_18740) ;  /* 0x0000000400a87947 */ /* 0x000fec0003800000 */
.L_x_18752:
        /* <DEDUP_REMOVED lines=10> */
.L_x_18759:
        /* <DEDUP_REMOVED lines=21> */
.L_x_18763:
[----:B------:R-:W-:Y:S05]  /*37d0*/  BSYNC B1 ;  /* 0x0000000000017941 */ /* 0x000fea0003800000 */
.L_x_18762:
[----:B------:R-:W-:Y:S01]  /*37e0*/  LEA R5, R0, 0x3b800000, 0x17 ;  /* 0x3b80000000057811 */ /* 0x000fe200078eb8ff */
[----:B------:R-:W-:-:S05]  /*37f0*/  IMAD.SHL.U32 R0, R3, 0x100000, RZ ;  /* 0x0010000003007824 */ /* 0x000fca00078e00ff */
[----:B------:R-:W-:-:S07]  /*3800*/  LOP3.LUT R0, R5, R0, R6, 0xfe, !PT ;  /* 0x0000000005007212 */ /* 0x000fce00078efe06 */
.L_x_18761:
[----:B------:R-:W-:Y:S05]  /*3810*/  BSYNC B0 ;  /* 0x0000000000007941 */ /* 0x000fea0003800000 */
.L_x_18760:
[----:B------:R-:W0:Y:S02]  /*3820*/  F2I.FTZ.TRUNC.NTZ R0, R0 ;  /* 0x0000000000007305 */ /* 0x000e24000021f100 */
[----:B0-----:R-:W-:Y:S01]  /*3830*/  PRMT R19, R0, 0x7610, R19 ;  /* 0x0000761000137816 */ /* 0x001fe20000000013 */
[----:B------:R-:W-:Y:S06]  /*3840*/  BRA `(.L_x_18740) ;  /* 0x00000004000c7947 */ /* 0x000fec0003800000 */
.L_x_18758:
        /* <DEDUP_REMOVED lines=21> */
.L_x_18767:
[----:B------:R-:W-:Y:S05]  /*39a0*/  BSYNC B1 ;  /* 0x0000000000017941 */ /* 0x000fea0003800000 */
.L_x_18766:
[----:B------:R-:W-:Y:S01]  /*39b0*/  LEA R5, R0, 0x37800000, 0x17 ;  /* 0x3780000000057811 */ /* 0x000fe200078eb8ff */
[----:B------:R-:W-:-:S05]  /*39c0*/  IMAD.SHL.U32 R0, R3, 0x200000, RZ ;  /* 0x0020000003007824 */ /* 0x000fca00078e00ff */
[----:B------:R-:W-:-:S07]  /*39d0*/  LOP3.LUT R0, R5, R0, R6, 0xfe, !PT ;  /* 0x0000000005007212 */ /* 0x000fce00078efe06 */
.L_x_18765:
[----:B------:R-:W-:Y:S05]  /*39e0*/  BSYNC B0 ;  /* 0x0000000000007941 */ /* 0x000fea0003800000 */
.L_x_18764:
[----:B------:R-:W0:Y:S02]  /*39f0*/  F2I.FTZ.TRUNC.NTZ R0, R0 ;  /* 0x0000000000007305 */ /* 0x000e24000021f100 */
[----:B0-----:R-:W-:Y:S01]  /*3a00*/  PRMT R19, R0, 0x7610, R19 ;  /* 0x0000761000137816 */ /* 0x001fe20000000013 */
[----:B------:R-:W-:Y:S06]  /*3a10*/  BRA `(.L_x_18740) ;  /* 0x0000000000987947 */ /* 0x000fec0003800000 */
.L_x_18757:
        /* <DEDUP_REMOVED lines=14> */
.L_x_18771:
[----:B------:R-:W-:Y:S05]  /*3b00*/  BSYNC B0 ;  /* 0x0000000000007941 */ /* 0x000fea0003800000 */
.L_x_18770:
[----:B------:R-:W0:Y:S02]  /*3b10*/  F2I.FTZ.TRUNC.NTZ R0, R0 ;  /* 0x0000000000007305 */ /* 0x000e24000021f100 */
[----:B0-----:R-:W-:Y:S01]  /*3b20*/  PRMT R19, R0, 0x7610, R19 ;  /* 0x0000761000137816 */ /* 0x001fe20000000013 */
[----:B------:R-:W-:Y:S06]  /*3b30*/  BRA `(.L_x_18740) ;  /* 0x0000000000507947 */ /* 0x000fec0003800000 */
.L_x_18745:
        /* <DEDUP_REMOVED lines=16> */
.L_x_18772:
[----:B------:R-:W-:Y:S05]  /*3c40*/  BRA `(.L_x_18740) ;  /* 0x00000000000c7947 */ /* 0x000fea0003800000 */
.L_x_18769:
[----:B------:R0:W5:Y:S01]  /*3c50*/  LDG.E.U16 R19, desc[UR36][R4.64] ;  /* 0x0000002404137981 */ /* 0x000162000c1e1500 */
[----:B------:R-:W-:Y:S05]  /*3c60*/  BRA `(.L_x_18740) ;  /* 0x0000000000047947 */ /* 0x000fea0003800000 */
.L_x_18768:
[----:B------:R0:W5:Y:S02]  /*3c70*/  LDG.E.U16 R19, desc[UR36][R4.64] ;  /* 0x0000002404137981 */ /* 0x000164000c1e1500 */
.L_x_18740:
[----:B------:R-:W-:Y:S05]  /*3c80*/  BSYNC B6 ;  /* 0x0000000000067941 */ /* 0x000fea0003800000 */
.L_x_18739:
        /* <DEDUP_REMOVED lines=13> */
[----:B-----5:R-:W-:Y:S02]  /*3d60*/  PRMT R3, R22, 0x9910, RZ ;  /* 0x0000991016037816 */ /* 0x020fe400000000ff */
[----:B------:R-:W-:Y:S02]  /*3d70*/  IABS R10, R0 ;  /* 0x00000000000a7213 */ /* 0x000fe40000000000 */
[-C--:B------:R-:W-:Y:S02]  /*3d80*/  IABS R8, R3.reuse ;  /* 0x0000000300087213 */ /* 0x080fe40000000000 */
[----:B------:R-:W-:Y:S02]  /*3d90*/  IABS R9, R3 ;  /* 0x0000000300097213 */ /* 0x000fe40000000000 */
[----:B------:R-:W0:Y:S01]  /*3da0*/  I2F.RP R6, R8 ;  /* 0x0000000800067306 */ /* 0x000e220000209400 */
[----:B------:R-:W-:-:S07]  /*3db0*/  ISETP.GE.AND P6, PT, R0, RZ, PT ;  /* 0x000000ff0000720c */ /* 0x000fce0003fc6270 */
[----:B0-----:R-:W0:Y:S02]  /*3dc0*/  MUFU.RCP R6, R6 ;  /* 0x0000000600067308 */ /* 0x001e240000001000 */
[----:B0-----:R-:W-:Y:S02]  /*3dd0*/  VIADD R4, R6, 0xffffffe ;  /* 0x0ffffffe06047836 */ /* 0x001fe40000000000 */
[----:B------:R-:W-:-:S04]  /*3de0*/  IMAD.MOV R6, RZ, RZ, -R9 ;  /* 0x000000ffff067224 */ /* 0x000fc800078e0a09 */
        /* <DEDUP_REMOVED lines=14> */
.L_x_18774:
[----:B------:R-:W-:Y:S05]  /*3ed0*/  BSYNC B0 ;  /* 0x0000000000007941 */ /* 0x000fea0003800000 */
.L_x_18773:
[----:B------:R-:W-:Y:S04]  /*3ee0*/  BSSY B0, `(.L_x_18775) ;  /* 0x000001a000007945 */ /* 0x000fe80003800000 */
[----:B------:R-:W-:Y:S05]  /*3ef0*/  @P3 BRA `(.L_x_18776) ;  /* 0x0000000000603947 */ /* 0x000fea0003800000 */
[----:B-----5:R-:W-:Y:S02]  /*3f00*/  PRMT R3, R24, 0x9910, RZ ;  /* 0x0000991018037816 */ /* 0x020fe400000000ff */
[----:B------:R-:W-:Y:S02]  /*3f10*/  IABS R10, R0 ;  /* 0x00000000000a7213 */ /* 0x000fe40000000000 */
[-C--:B------:R-:W-:Y:S02]  /*3f20*/  IABS R9, R3.reuse ;  /* 0x0000000300097213 */ /* 0x080fe40000000000 */
[----:B------:R-:W-:Y:S02]  /*3f30*/  IABS R12, R3 ;  /* 0x00000003000c7213 */ /* 0x000fe40000000000 */
[----:B------:R-:W0:Y:S01]  /*3f40*/  I2F.RP R4, R9 ;  /* 0x0000000900047306 */ /* 0x000e220000209400 */
[----:B------:R-:W-:Y:S02]  /*3f50*/  ISETP.GE.AND P5, PT, R0, RZ, PT ;  /* 0x000000ff0000720c */ /* 0x000fe40003fa6270 */
[----:B------:R-:W-:-:S05]  /*3f60*/  IMAD.MOV R22, RZ, RZ, -R12 ;  /* 0x000000ffff167224 */ /* 0x000fca00078e0a0c */
[----:B0-----:R-:W0:Y:S02]  /*3f70*/  MUFU.RCP R4, R4 ;  /* 0x0000000400047308 */ /* 0x001e240000001000 */
[----:B0-----:R-:W-:-:S06]  /*3f80*/  VIADD R6, R4, 0xffffffe ;  /* 0x0ffffffe04067836 */ /* 0x001fcc0000000000 */
[----:B------:R0:W1:Y:S02]  /*3f90*/  F2I.FTZ.U32.TRUNC.NTZ R7, R6 ;  /* 0x0000000600077305 */ /* 0x000064000021f000 */
[----:B0-----:R-:W-:Y:S02]  /*3fa0*/  IMAD.MOV.U32 R6, RZ, RZ, RZ ;  /* 0x000000ffff067224 */ /* 0x001fe400078e00ff */
[----:B-1----:R-:W-:-:S04]  /*3fb0*/  IMAD.MOV R8, RZ, RZ, -R7 ;  /* 0x000000ffff087224 */ /* 0x002fc800078e0a07 */
[----:B------:R-:W-:Y:S02]  /*3fc0*/  IMAD R11, R8, R9, RZ ;  /* 0x00000009080b7224 */ /* 0x000fe400078e02ff */
[----:B------:R-:W-:Y:S02]  /*3fd0*/  IMAD.MOV.U32 R8, RZ, RZ, R10 ;  /* 0x000000ffff087224 */ /* 0x000fe400078e000a */
        /* <DEDUP_REMOVED lines=10> */
.L_x_18776:
[----:B------:R-:W-:Y:S05]  /*4080*/  BSYNC B0 ;  /* 0x0000000000007941 */ /* 0x000fea0003800000 */
.L_x_18775:
        /* <DEDUP_REMOVED lines=26> */
.L_x_18778:
[----:B------:R-:W-:Y:S05]  /*4230*/  BSYNC B0 ;  /* 0x0000000000007941 */ /* 0x000fea0003800000 */
.L_x_18777:
[----:B------:R-:W-:Y:S04]  /*4240*/  BSSY B0, `(.L_x_18779) ;  /* 0x0000019000007945 */ /* 0x000fe80003800000 */
[----:B------:R-:W-:Y:S05]  /*4250*/  @P1 BRA `(.L_x_18780) ;  /* 0x00000000005c1947 */ /* 0x000fea0003800000 */
        /* <DEDUP_REMOVED lines=23> */
.L_x_18780:
[----:B------:R-:W-:Y:S05]  /*43d0*/  BSYNC B0 ;  /* 0x0000000000007941 */ /* 0x000fea0003800000 */
.L_x_18779:
        /* <DEDUP_REMOVED lines=22> */
.L_x_18786:
[----:B------:R4:W-:Y:S01]  /*4540*/  STG.E.U8 desc[UR36][R8.64], R5 ;  /* 0x0000000508007986 */ /* 0x0009e2000c101124 */
[----:B------:R-:W-:Y:S01]  /*4550*/  IMAD.MOV.U32 R25, RZ, RZ, R23 ;  /* 0x000000ffff197224 */ /* 0x000fe200078e0017 */
[----:B------:R-:W-:Y:S06]  /*4560*/  BRA `(.L_x_18782) ;  /* 0x0000000c00bc7947 */ /* 0x000fec0003800000 */
.L_x_18785:
        /* <DEDUP_REMOVED lines=12> */
.L_x_18789:
[----:B------:R-:W-:Y:S01]  /*4630*/  PRMT R3, R5, 0x9910, RZ ;  /* 0x0000991005037816 */ /* 0x000fe200000000ff */
[----:B------:R-:W-:-:S04]  /*4640*/  IMAD.MOV.U32 R25, RZ, RZ, R23 ;  /* 0x000000ffff197224 */ /* 0x000fc800078e0017 */
[----:B------:R2:W-:Y:S01]  /*4650*/  STG.E desc[UR36][R8.64], R3 ;  /* 0x0000000308007986 */ /* 0x0005e2000c101924 */
[----:B------:R-:W-:Y:S05]  /*4660*/  BRA `(.L_x_18782) ;  /* 0x0000000c007c7947 */ /* 0x000fea0003800000 */
.L_x_18788:
[----:B------:R0:W-:Y:S01]  /*4670*/  STG.E.U16 desc[UR36][R8.64], R5 ;  /* 0x0000000508007986 */ /* 0x0001e2000c101524 */
[----:B------:R-:W-:Y:S01]  /*4680*/  IMAD.MOV.U32 R25, RZ, RZ, R23 ;  /* 0x000000ffff197224 */ /* 0x000fe200078e0017 */
[----:B------:R-:W-:Y:S06]  /*4690*/  BRA `(.L_x_18782) ;  /* 0x0000000c00707947 */ /* 0x000fec0003800000 */
.L_x_18784:
        /* <DEDUP_REMOVED lines=10> */
.L_x_18791:
[----:B------:R-:W0:Y:S01]  /*4740*/  I2F.S16 R0, R5 ;  /* 0x0000000500007306 */ /* 0x000e220000101400 */
[----:B------:R-:W-:Y:S01]  /*4750*/  IMAD.MOV.U32 R25, RZ, RZ, R23 ;  /* 0x000000ffff197224 */ /* 0x000fe200078e0017 */
[----:B0-----:R-:W-:-:S05]  /*4760*/  F2FP.F16.F32.PACK_AB R0, RZ, R0 ;  /* 0x00000000ff00723e */ /* 0x001fca00000000ff */
[----:B------:R0:W-:Y:S01]  /*4770*/  STG.E.U16 desc[UR36][R8.64], R0 ;  /* 0x0000000008007986 */ /* 0x0001e2000c101524 */
[----:B------:R-:W-:Y:S05]  /*4780*/  BRA `(.L_x_18782) ;  /* 0x0000000c00347947 */ /* 0x000fea0003800000 */
.L_x_18790:
        /* <DEDUP_REMOVED lines=11> */
.L_x_18793:
[----:B------:R-:W0:Y:S01]  /*4840*/  I2F.S16 R5, R5 ;  /* 0x0000000500057306 */ /* 0x000e220000101400 */
[----:B------:R-:W-:Y:S01]  /*4850*/  IMAD.MOV.U32 R25, RZ, RZ, R23 ;  /* 0x000000ffff197224 */ /* 0x000fe200078e0017 */
[----:B0-----:R-:W-:-:S04]  /*4860*/  F2FP.F16.F32.PACK_AB R3, RZ, R5 ;  /* 0x00000005ff03723e */ /* 0x001fc800000000ff */
[----:B------:R-:W-:-:S05]  /*4870*/  PRMT R3, R3, 0x5410, RZ ;  /* 0x0000541003037816 */ /* 0x000fca00000000ff */
[----:B------:R0:W-:Y:S01]  /*4880*/  STG.E desc[UR36][R8.64], R3 ;  /* 0x0000000308007986 */ /* 0x0001e2000c101924 */
[----:B------:R-:W-:Y:S05]  /*4890*/  BRA `(.L_x_18782) ;  /* 0x0000000800f07947 */ /* 0x000fea0003800000 */
.L_x_18792:
[----:B------:R-:W0:Y:S01]  /*48a0*/  I2F.F64.S16 R4, R5 ;  /* 0x0000000500047312 */ /* 0x000e220000101c00 */
[----:B------:R-:W-:Y:S01]  /*48b0*/  IMAD.MOV.U32 R25, RZ, RZ, R23 ;  /* 0x000000ffff197224 */ /* 0x000fe200078e0017 */
[----:B0-----:R0:W-:Y:S01]  /*48c0*/  STG.E.64 desc[UR36][R8.64], R4 ;  /* 0x0000000408007986 */ /* 0x0011e2000c101b24 */
[----:B------:R-:W-:Y:S05]  /*48d0*/  BRA `(.L_x_18782) ;  /* 0x0000000800e07947 */ /* 0x000fea0003800000 */
.L_x_18783:
        /* <DEDUP_REMOVED lines=14> */
.L_x_18796:
[----:B------:R-:W0:Y:S01]  /*49c0*/  I2F.F64.S16 R4, R5 ;  /* 0x0000000500047312 */ /* 0x000e220000101c00 */
[----:B------:R-:W-:Y:S01]  /*49d0*/  CS2R R6, SRZ ;  /* 0x0000000000067805 */ /* 0x000fe2000001ff00 */
[----:B------:R-:W-:-:S04]  /*49e0*/  IMAD.MOV.U32 R25, RZ, RZ, R23 ;  /* 0x000000ffff197224 */ /* 0x000fc800078e0017 */
[----:B0-----:R0:W-:Y:S01]  /*49f0*/  STG.E.128 desc[UR36][R8.64], R4 ;  /* 0x0000000408007986 */ /* 0x0011e2000c101d24 */
[----:B------:R-:W-:Y:S05]  /*4a00*/  BRA `(.L_x_18782) ;  /* 0x0000000800947947 */ /* 0x000fea0003800000 */
.L_x_18795:
        /* <DEDUP_REMOVED lines=21> */
.L_x_18800:
[----:B------:R-:W-:Y:S05]  /*4b60*/  BSYNC B0 ;  /* 0x0000000000007941 */ /* 0x000fea0003800000 */
.L_x_18799:
[----:B------:R-:W-:Y:S01]  /*4b70*/  LOP3.LUT R7, R0, R7, RZ, 0xfc, !PT ;  /* 0x0000000700077212 */ /* 0x000fe200078efcff */
[----:B------:R-:W-:-:S04]  /*4b80*/  IMAD.MOV.U32 R25, RZ, RZ, R23 ;  /* 0x000000ffff197224 */ /* 0x000fc800078e0017 */
[----:B------:R0:W-:Y:S01]  /*4b90*/  STG.E.U8 desc[UR36][R8.64], R7 ;  /* 0x0000000708007986 */ /* 0x0001e2000c101124 */
[----:B------:R-:W-:Y:S05]  /*4ba0*/  BRA `(.L_x_18782) ;  /* 0x00000008002c7947 */ /* 0x000fea0003800000 */
.L_x_18798:
        /* <DEDUP_REMOVED lines=13> */
.L_x_18802:
[----:B------:R-:W-:Y:S01]  /*4c80*/  IMAD.MOV.U32 R0, RZ, RZ, 0x7f ;  /* 0x0000007fff007424 */ /* 0x000fe200078e00ff */
[----:B------:R-:W-:-:S04]  /*4c90*/  ISETP.GT.U32.AND P0, PT, R3, 0x7f800000, PT ;  /* 0x7f8000000300780c */ /* 0x000fc80003f04070 */
[----:B------:R-:W-:-:S09]  /*4ca0*/  SEL R0, R0, 0x7c, P0 ;  /* 0x0000007c00007807 */ /* 0x000fd20000000000 */
.L_x_18803:
[----:B------:R-:W-:Y:S05]  /*4cb0*/  BSYNC B0 ;  /* 0x0000000000007941 */ /* 0x000fea0003800000 */
.L_x_18801:
[----:B------:R-:W-:Y:S01]  /*4cc0*/  LOP3.LUT R3, R5, 0x80000000, RZ, 0xc0, !PT ;  /* 0x8000000005037812 */ /* 0x000fe200078ec0ff */
[----:B------:R-:W-:-:S03]  /*4cd0*/  IMAD.MOV.U32 R25, RZ, RZ, R23 ;  /* 0x000000ffff197224 */ /* 0x000fc600078e0017 */
[----:B------:R-:W-:-:S04]  /*4ce0*/  SHF.R.U32.HI R3, RZ, 0x18, R3 ;  /* 0x00000018ff037819 */ /* 0x000fc80000011603 */
[----:B------:R-:W-:-:S05]  /*4cf0*/  LOP3.LUT R3, R0, R3, RZ, 0xfc, !PT ;  /* 0x0000000300037212 */ /* 0x000fca00078efcff */
[----:B------:R0:W-:Y:S01]  /*4d00*/  STG.E.U8 desc[UR36][R8.64], R3 ;  /* 0x0000000308007986 */ /* 0x0001e2000c101124 */
[----:B------:R-:W-:Y:S05]  /*4d10*/  BRA `(.L_x_18782) ;  /* 0x0000000400d07947 */ /* 0x000fea0003800000 */
.L_x_18797:
[----:B------:R-:W0:Y:S01]  /*4d20*/  I2F.S16 R0, R5 ;  /* 0x0000000500007306 */ /* 0x000e220000101400 */
[----:B------:R-:W-:Y:S01]  /*4d30*/  IMAD.MOV.U32 R25, RZ, RZ, R23 ;  /* 0x000000ffff197224 */ /* 0x000fe200078e0017 */
[----:B0-----:R-:W-:-:S05]  /*4d40*/  F2FP.BF16.F32.PACK_AB R0, RZ, R0 ;  /* 0x00000000ff00723e */ /* 0x001fca00000010ff */
[----:B------:R0:W-:Y:S01]  /*4d50*/  STG.E.U16 desc[UR36][R8.64], R0 ;  /* 0x0000000008007986 */ /* 0x0001e2000c101524 */
[----:B------:R-:W-:Y:S05]  /*4d60*/  BRA `(.L_x_18782) ;  /* 0x0000000400bc7947 */ /* 0x000fea0003800000 */
.L_x_18794:
        /* <DEDUP_REMOVED lines=11> */
.L_x_18806:
        /* <DEDUP_REMOVED lines=17> */
.L_x_18809:
[----:B------:R-:W-:-:S04]  /*4f30*/  LOP3.LUT R3, R5, 0x80000000, RZ, 0xc0, !PT ;  /* 0x8000000005037812 */ /* 0x000fc800078ec0ff */
[----:B------:R-:W-:-:S04]  /*4f40*/  SHF.R.U32.HI R3, RZ, 0x18, R3 ;  /* 0x00000018ff037819 */ /* 0x000fc80000011603 */
[----:B------:R-:W-:-:S04]  /*4f50*/  LOP3.LUT R0, R0, R3, RZ, 0xfc, !PT ;  /* 0x0000000300007212 */ /* 0x000fc800078efcff */
[----:B------:R-:W-:-:S07]  /*4f60*/  PRMT R4, R0, 0x7610, R4 ;  /* 0x0000761000047816 */ /* 0x000fce0000000004 */
.L_x_18808:
[----:B------:R-:W-:Y:S05]  /*4f70*/  BSYNC B0 ;  /* 0x0000000000007941 */ /* 0x000fea0003800000 */
.L_x_18807:
[----:B------:R0:W-:Y:S01]  /*4f80*/  STG.E.U8 desc[UR36][R8.64], R4 ;  /* 0x0000000408007986 */ /* 0x0001e2000c101124 */
[----:B------:R-:W-:Y:S01]  /*4f90*/  IMAD.MOV.U32 R25, RZ, RZ, R23 ;  /* 0x000000ffff197224 */ /* 0x000fe200078e0017 */
[----:B------:R-:W-:Y:S06]  /*4fa0*/  BRA `(.L_x_18782) ;  /* 0x00000004002c7947 */ /* 0x000fec0003800000 */
.L_x_18805:
        /* <DEDUP_REMOVED lines=17> */
.L_x_18812:
[----:B------:R-:W-:-:S04]  /*50c0*/  LOP3.LUT R3, R5, 0x80000000, RZ, 0xc0, !PT ;  /* 0x8000000005037812 */ /* 0x000fc800078ec0ff */
[----:B------:R-:W-:-:S04]  /*50d0*/  SHF.R.U32.HI R3, RZ, 0x18, R3 ;  /* 0x00000018ff037819 */ /* 0x000fc80000011603 */
[----:B------:R-:W-:-:S04]  /*50e0*/  LOP3.LUT R0, R0, R3, RZ, 0xfc, !PT ;  /* 0x0000000300007212 */ /* 0x000fc800078efcff */
[----:B------:R-:W-:-:S07]  /*50f0*/  PRMT R4, R0, 0x7610, R4 ;  /* 0x0000761000047816 */ /* 0x000fce0000000004 */
.L_x_18811:
[----:B------:R-:W-:Y:S05]  /*5100*/  BSYNC B0 ;  /* 0x0000000000007941 */ /* 0x000fea0003800000 */
.L_x_18810:
[----:B------:R0:W-:Y:S01]  /*5110*/  STG.E.U8 desc[UR36][R8.64], R4 ;  /* 0x0000000408007986 */ /* 0x0001e2000c101124 */
[----:B------:R-:W-:Y:S01]  /*5120*/  IMAD.MOV.U32 R25, RZ, RZ, R23 ;  /* 0x000000ffff197224 */ /* 0x000fe200078e0017 */
[----:B------:R-:W-:Y:S06]  /*5130*/  BRA `(.L_x_18782) ;  /* 0x0000000000c87947 */ /* 0x000fec0003800000 */
.L_x_18804:
        /* <DEDUP_REMOVED lines=23> */
.L_x_18787:
        /* <DEDUP_REMOVED lines=16> */
.L_x_18815:
[----:B------:R-:W-:Y:S01]  /*53b0*/  IMAD.MOV.U32 R25, RZ, RZ, R23 ;  /* 0x000000ffff197224 */ /* 0x000fe200078e0017 */
[----:B------:R-:W-:Y:S06]  /*53c0*/  BRA `(.L_x_18782) ;  /* 0x0000000000247947 */ /* 0x000fec0003800000 */
.L_x_18814:
[----:B------:R-:W-:Y:S01]  /*53d0*/  PRMT R5, R5, 0x9910, RZ ;  /* 0x0000991005057816 */ /* 0x000fe200000000ff */
[----:B------:R-:W-:-:S04]  /*53e0*/  IMAD.MOV.U32 R25, RZ, RZ, R23 ;  /* 0x000000ffff197224 */ /* 0x000fc800078e0017 */
[----:B------:R-:W-:-:S05]  /*53f0*/  IMAD.MOV.U32 R4, RZ, RZ, R5 ;  /* 0x000000ffff047224 */ /* 0x000fca00078e0005 */
[----:B------:R-:W-:-:S05]  /*5400*/  SHF.R.S32.HI R5, RZ, 0x1f, R4 ;  /* 0x0000001fff057819 */ /* 0x000fca0000011404 */
[----:B------:R0:W-:Y:S01]  /*5410*/  STG.E.64 desc[UR36][R8.64], R4 ;  /* 0x0000000408007986 */ /* 0x0001e2000c101b24 */
[----:B------:R-:W-:Y:S05]  /*5420*/  BRA `(.L_x_18782) ;  /* 0x00000000000c7947 */ /* 0x000fea0003800000 */
.L_x_18813:
[----:B------:R-:W-:Y:S01]  /*5430*/  PRMT R3, R5, 0x9910, RZ ;  /* 0x0000991005037816 */ /* 0x000fe200000000ff */
[----:B------:R-:W-:-:S04]  /*5440*/  IMAD.MOV.U32 R25, RZ, RZ, R23 ;  /* 0x000000ffff197224 */ /* 0x000fc800078e0017 */
[----:B------:R0:W-:Y:S03]  /*5450*/  STG.E desc[UR36][R8.64], R3 ;  /* 0x0000000308007986 */ /* 0x0001e6000c101924 */
.L_x_18782:
[----:B------:R-:W-:Y:S05]  /*5460*/  BSYNC B6 ;  /* 0x0000000000067941 */ /* 0x000fea0003800000 */
.L_x_18781:
        /* <DEDUP_REMOVED lines=23> */
.L_x_18821:
[----:B-----5:R4:W-:Y:S01]  /*55e0*/  STG.E.U8 desc[UR36][R8.64], R22 ;  /* 0x0000001608007986 */ /* 0x0209e2000c101124 */
[----:B------:R-:W-:Y:S05]  /*55f0*/  BRA `(.L_x_18823) ;  /* 0x0000000c00647947 */ /* 0x000fea0003800000 */
.L_x_18820:
        /* <DEDUP_REMOVED lines=10> */
.L_x_18825:
[----:B-----5:R-:W-:-:S05]  /*56a0*/  PRMT R3, R22, 0x9910, RZ ;  /* 0x0000991016037816 */ /* 0x020fca00000000ff */
[----:B------:R2:W-:Y:S01]  /*56b0*/  STG.E desc[UR36][R8.64], R3 ;  /* 0x0000000308007986 */ /* 0x0005e2000c101924 */
[----:B------:R-:W-:Y:S05]  /*56c0*/  BRA `(.L_x_18823) ;  /* 0x0000000c00307947 */ /* 0x000fea0003800000 */
.L_x_18824:
[----:B-----5:R0:W-:Y:S01]  /*56d0*/  STG.E.U16 desc[UR36][R8.64], R22 ;  /* 0x0000001608007986 */ /* 0x0201e2000c101524 */
[----:B------:R-:W-:Y:S05]  /*56e0*/  BRA `(.L_x_18823) ;  /* 0x0000000c00287947 */ /* 0x000fea0003800000 */
.L_x_18819:
        /* <DEDUP_REMOVED lines=9> */
.L_x_18827:
[----:B-----5:R-:W0:Y:S02]  /*5780*/  I2F.S16 R0, R22 ;  /* 0x0000001600007306 */ /* 0x020e240000101400 */
[----:B0-----:R-:W-:-:S05]  /*5790*/  F2FP.F16.F32.PACK_AB R0, RZ, R0 ;  /* 0x00000000ff00723e */ /* 0x001fca00000000ff */
[----:B------:R0:W-:Y:S01]  /*57a0*/  STG.E.U16 desc[UR36][R8.64], R0 ;  /* 0x0000000008007986 */ /* 0x0001e2000c101524 */
[----:B------:R-:W-:Y:S05]  /*57b0*/  BRA `(.L_x_18823) ;  /* 0x0000000800f47947 */ /* 0x000fea0003800000 */
.L_x_18826:
        /* <DEDUP_REMOVED lines=10> */
.L_x_18829:
[----:B-----5:R-:W0:Y:S02]  /*5860*/  I2F.S16 R22, R22 ;  /* 0x0000001600167306 */ /* 0x020e240000101400 */
[----:B0-----:R-:W-:-:S04]  /*5870*/  F2FP.F16.F32.PACK_AB R3, RZ, R22 ;  /* 0x00000016ff03723e */ /* 0x001fc800000000ff */
[----:B------:R-:W-:-:S05]  /*5880*/  PRMT R3, R3, 0x5410, RZ ;  /* 0x0000541003037816 */ /* 0x000fca00000000ff */
[----:B------:R0:W-:Y:S01]  /*5890*/  STG.E desc[UR36][R8.64], R3 ;  /* 0x0000000308007986 */ /* 0x0001e2000c101924 */
[----:B------:R-:W-:Y:S05]  /*58a0*/  BRA `(.L_x_18823) ;  /* 0x0000000800b87947 */ /* 0x000fea0003800000 */
.L_x_18828:
[----:B-----5:R-:W0:Y:S02]  /*58b0*/  I2F.F64.S16 R22, R22 ;  /* 0x0000001600167312 */ /* 0x020e240000101c00 */
[----:B0-----:R0:W-:Y:S01]  /*58c0*/  STG.E.64 desc[UR36][R8.64], R22 ;  /* 0x0000001608007986 */ /* 0x0011e2000c101b24 */
[----:B------:R-:W-:Y:S05]  /*58d0*/  BRA `(.L_x_18823) ;  /* 0x0000000800ac7947 */ /* 0x000fea0003800000 */
.L_x_18818:
        /* <DEDUP_REMOVED lines=13> */
.L_x_18832:
[----:B-----5:R-:W0:Y:S01]  /*59b0*/  I2F.F64.S16 R4, R22 ;  /* 0x0000001600047312 */ /* 0x020e220000101c00 */
[----:B------:R-:W-:-:S05]  /*59c0*/  CS2R R6, SRZ ;  /* 0x0000000000067805 */ /* 0x000fca000001ff00 */
[----:B0-----:R0:W-:Y:S01]  /*59d0*/  STG.E.128 desc[UR36][R8.64], R4 ;  /* 0x0000000408007986 */ /* 0x0011e2000c101d24 */
[----:B------:R-:W-:Y:S05]  /*59e0*/  BRA `(.L_x_18823) ;  /* 0x0000000800687947 */ /* 0x000fea0003800000 */
.L_x_18831:
        /* <DEDUP_REMOVED lines=21> */
.L_x_18836:
[----:B------:R-:W-:Y:S05]  /*5b40*/  BSYNC B0 ;  /* 0x0000000000007941 */ /* 0x000fea0003800000 */
.L_x_18835:
[----:B------:R-:W-:-:S05]  /*5b50*/  LOP3.LUT R5, R0, R5, RZ, 0xfc, !PT ;  /* 0x0000000500057212 */ /* 0x000fca00078efcff */
[----:B------:R0:W-:Y:S01]  /*5b60*/  STG.E.U8 desc[UR36][R8.64], R5 ;  /* 0x0000000508007986 */ /* 0x0001e2000c101124 */
[----:B------:R-:W-:Y:S05]  /*5b70*/  BRA `(.L_x_18823) ;  /* 0x0000000800047947 */ /* 0x000fea0003800000 */
.L_x_18834:
        /* <DEDUP_REMOVED lines=13> */
.L_x_18838:
[----:B------:R-:W-:Y:S01]  /*5c50*/  IMAD.MOV.U32 R0, RZ, RZ, 0x7f ;  /* 0x0000007fff007424 */ /* 0x000fe200078e00ff */
[----:B------:R-:W-:-:S04]  /*5c60*/  ISETP.GT.U32.AND P0, PT, R3, 0x7f800000, PT ;  /* 0x7f8000000300780c */ /* 0x000fc80003f04070 */
[----:B------:R-:W-:-:S09]  /*5c70*/  SEL R0, R0, 0x7c, P0 ;  /* 0x0000007c00007807 */ /* 0x000fd20000000000 */
.L_x_18839:
[----:B------:R-:W-:Y:S05]  /*5c80*/  BSYNC B0 ;  /* 0x0000000000007941 */ /* 0x000fea0003800000 */
.L_x_18837:
[----:B------:R-:W-:-:S04]  /*5c90*/  LOP3.LUT R3, R5, 0x80000000, RZ, 0xc0, !PT ;  /* 0x8000000005037812 */ /* 0x000fc800078ec0ff */
[----:B------:R-:W-:-:S04]  /*5ca0*/  SHF.R.U32.HI R3, RZ, 0x18, R3 ;  /* 0x00000018ff037819 */ /* 0x000fc80000011603 */
[----:B------:R-:W-:-:S05]  /*5cb0*/  LOP3.LUT R3, R0, R3, RZ, 0xfc, !PT ;  /* 0x0000000300037212 */ /* 0x000fca00078efcff */
[----:B------:R0:W-:Y:S01]  /*5cc0*/  STG.E.U8 desc[UR36][R8.64], R3 ;  /* 0x0000000308007986 */ /* 0x0001e2000c101124 */
[----:B------:R-:W-:Y:S05]  /*5cd0*/  BRA `(.L_x_18823) ;  /* 0x0000000400ac7947 */ /* 0x000fea0003800000 */
.L_x_18833:
[----:B-----5:R-:W0:Y:S02]  /*5ce0*/  I2F.S16 R0, R22 ;  /* 0x0000001600007306 */ /* 0x020e240000101400 */
[----:B0-----:R-:W-:-:S05]  /*5cf0*/  F2FP.BF16.F32.PACK_AB R0, RZ, R0 ;  /* 0x00000000ff00723e */ /* 0x001fca00000010ff */
[----:B------:R0:W-:Y:S01]  /*5d00*/  STG.E.U16 desc[UR36][R8.64], R0 ;  /* 0x0000000008007986 */ /* 0x0001e2000c101524 */
[----:B------:R-:W-:Y:S05]  /*5d10*/  BRA `(.L_x_18823) ;  /* 0x00000004009c7947 */ /* 0x000fea0003800000 */
.L_x_18830:
        /* <DEDUP_REMOVED lines=10> */
.L_x_18842:
        /* <DEDUP_REMOVED lines=17> */
.L_x_18845:
[----:B------:R-:W-:-:S04]  /*5ed0*/  LOP3.LUT R3, R5, 0x80000000, RZ, 0xc0, !PT ;  /* 0x8000000005037812 */ /* 0x000fc800078ec0ff */
[----:B------:R-:W-:-:S04]  /*5ee0*/  SHF.R.U32.HI R3, RZ, 0x18, R3 ;  /* 0x00000018ff037819 */ /* 0x000fc80000011603 */
[----:B------:R-:W-:-:S04]  /*5ef0*/  LOP3.LUT R0, R0, R3, RZ, 0xfc, !PT ;  /* 0x0000000300007212 */ /* 0x000fc800078efcff */
[----:B------:R-:W-:-:S07]  /*5f00*/  PRMT R4, R0, 0x7610, R4 ;  /* 0x0000761000047816 */ /* 0x000fce0000000004 */
.L_x_18844:
[----:B------:R-:W-:Y:S05]  /*5f10*/  BSYNC B0 ;  /* 0x0000000000007941 */ /* 0x000fea0003800000 */
.L_x_18843:
[----:B------:R0:W-:Y:S01]  /*5f20*/  STG.E.U8 desc[UR36][R8.64], R4 ;  /* 0x0000000408007986 */ /* 0x0001e2000c101124 */
[----:B------:R-:W-:Y:S05]  /*5f30*/  BRA `(.L_x_18823) ;  /* 0x0000000400147947 */ /* 0x000fea0003800000 */
.L_x_18841:
        /* <DEDUP_REMOVED lines=17> */
.L_x_18848:
[----:B------:R-:W-:-:S04]  /*6050*/  LOP3.LUT R3, R5, 0x80000000, RZ, 0xc0, !PT ;  /* 0x8000000005037812 */ /* 0x000fc800078ec0ff */
[----:B------:R-:W-:-:S04]  /*6060*/  SHF.R.U32.HI R3, RZ, 0x18, R3 ;  /* 0x00000018ff037819 */ /* 0x000fc80000011603 */
[----:B------:R-:W-:-:S04]  /*6070*/  LOP3.LUT R0, R0, R3, RZ, 0xfc, !PT ;  /* 0x0000000300007212 */ /* 0x000fc800078efcff */
[----:B------:R-:W-:-:S07]  /*6080*/  PRMT R4, R0, 0x7610, R4 ;  /* 0x0000761000047816 */ /* 0x000fce0000000004 */
.L_x_18847:
[----:B------:R-:W-:Y:S05]  /*6090*/  BSYNC B0 ;  /* 0x0000000000007941 */ /* 0x000fea0003800000 */
.L_x_18846:
[----:B------:R0:W-:Y:S01]  /*60a0*/  STG.E.U8 desc[UR36][R8.64], R4 ;  /* 0x0000000408007986 */ /* 0x0001e2000c101124 */
[----:B------:R-:W-:Y:S05]  /*60b0*/  BRA `(.L_x_18823) ;  /* 0x0000000000b47947 */ /* 0x000fea0003800000 */
.L_x_18840:
        /* <DEDUP_REMOVED lines=22> */
.L_x_18822:
        /* <DEDUP_REMOVED lines=16> */
.L_x_18851:
[----:B------:R-:W-:Y:S05]  /*6320*/  BRA `(.L_x_18823) ;  /* 0x0000000000187947 */ /* 0x000fea0003800000 */
.L_x_18850:
[----:B-----5:R-:W-:-:S04]  /*6330*/  PRMT R4, R22, 0x9910, RZ ;  /* 0x0000991016047816 */ /* 0x020fc800000000ff */
[----:B------:R-:W-:-:S05]  /*6340*/  SHF.R.S32.HI R5, RZ, 0x1f, R4 ;  /* 0x0000001fff057819 */ /* 0x000fca0000011404 */
[----:B------:R0:W-:Y:S01]  /*6350*/  STG.E.64 desc[UR36][R8.64], R4 ;  /* 0x0000000408007986 */ /* 0x0001e2000c101b24 */
[----:B------:R-:W-:Y:S05]  /*6360*/  BRA `(.L_x_18823) ;  /* 0x0000000000087947 */ /* 0x000fea0003800000 */
.L_x_18849:
[----:B-----5:R-:W-:-:S05]  /*6370*/  PRMT R3, R22, 0x9910, RZ ;  /* 0x0000991016037816 */ /* 0x020fca00000000ff */
[----:B------:R0:W-:Y:S02]  /*6380*/  STG.E desc[UR36][R8.64], R3 ;  /* 0x0000000308007986 */ /* 0x0001e4000c101924 */
.L_x_18823:
        /* <DEDUP_REMOVED lines=23> */
.L_x_18855:
[----:B------:R0:W-:Y:S01]  /*6500*/  STG.E.U8 desc[UR36][R8.64], R18 ;  /* 0x0000001208007986 */ /* 0x0001e2000c101124 */
[----:B------:R-:W-:Y:S05]  /*6510*/  BRA `(.L_x_18857) ;  /* 0x0000000c00647947 */ /* 0x000fea0003800000 */
.L_x_18854:
        /* <DEDUP_REMOVED lines=10> */
.L_x_18859:
[----:B------:R-:W-:-:S05]  /*65c0*/  PRMT R3, R18, 0x9910, RZ ;  /* 0x0000991012037816 */ /* 0x000fca00000000ff */
[----:B------:R0:W-:Y:S01]  /*65d0*/  STG.E desc[UR36][R8.64], R3 ;  /* 0x0000000308007986 */ /* 0x0001e2000c101924 */
[----:B------:R-:W-:Y:S05]  /*65e0*/  BRA `(.L_x_18857) ;  /* 0x0000000c00307947 */ /* 0x000fea0003800000 */
.L_x_18858:
[----:B------:R0:W-:Y:S01]  /*65f0*/  STG.E.U16 desc[UR36][R8.64], R18 ;  /* 0x0000001208007986 */ /* 0x0001e2000c101524 */
[----:B------:R-:W-:Y:S05]  /*6600*/  BRA `(.L_x_18857) ;  /* 0x0000000c00287947 */ /* 0x000fea0003800000 */
.L_x_18853:
        /* <DEDUP_REMOVED lines=9> */
.L_x_18861:
[----:B------:R-:W0:Y:S02]  /*66a0*/  I2F.S16 R0, R18 ;  /* 0x0000001200007306 */ /* 0x000e240000101400 */
[----:B0-----:R-:W-:-:S05]  /*66b0*/  F2FP.F16.F32.PACK_AB R0, RZ, R0 ;  /* 0x00000000ff00723e */ /* 0x001fca00000000ff */
[----:B------:R0:W-:Y:S01]  /*66c0*/  STG.E.U16 desc[UR36][R8.64], R0 ;  /* 0x0000000008007986 */ /* 0x0001e2000c101524 */
[----:B------:R-:W-:Y:S05]  /*66d0*/  BRA `(.L_x_18857) ;  /* 0x0000000800f47947 */ /* 0x000fea0003800000 */
.L_x_18860:
        /* <DEDUP_REMOVED lines=10> */
.L_x_18863:
[----:B------:R-:W0:Y:S02]  /*6780*/  I2F.S16 R18, R18 ;  /* 0x0000001200127306 */ /* 0x000e240000101400 */
[----:B0-----:R-:W-:-:S04]  /*6790*/  F2FP.F16.F32.PACK_AB R3, RZ, R18 ;  /* 0x00000012ff03723e */ /* 0x001fc800000000ff */
[----:B------:R-:W-:-:S05]  /*67a0*/  PRMT R3, R3, 0x5410, RZ ;  /* 0x0000541003037816 */ /* 0x000fca00000000ff */
[----:B------:R0:W-:Y:S01]  /*67b0*/  STG.E desc[UR36][R8.64], R3 ;  /* 0x0000000308007986 */ /* 0x0001e2000c101924 */
[----:B------:R-:W-:Y:S05]  /*67c0*/  BRA `(.L_x_18857) ;  /* 0x0000000800b87947 */ /* 0x000fea0003800000 */
.L_x_18862:
[----:B------:R-:W0:Y:S02]  /*67d0*/  I2F.F64.S16 R4, R18 ;  /* 0x0000001200047312 */ /* 0x000e240000101c00 */
[----:B0-----:R0:W-:Y:S01]  /*67e0*/  STG.E.64 desc[UR36][R8.64], R4 ;  /* 0x0000000408007986 */ /* 0x0011e2000c101b24 */
[----:B------:R-:W-:Y:S05]  /*67f0*/  BRA `(.L_x_18857) ;  /* 0x0000000800ac7947 */ /* 0x000fea0003800000 */
.L_x_18852:
        /* <DEDUP_REMOVED lines=13> */
.L_x_18866:
[----:B------:R-:W0:Y:S01]  /*68d0*/  I2F.F64.S16 R4, R18 ;  /* 0x0000001200047312 */ /* 0x000e220000101c00 */
[----:B------:R-:W-:-:S05]  /*68e0*/  CS2R R6, SRZ ;  /* 0x0000000000067805 */ /* 0x000fca000001ff00 */
[----:B0-----:R0:W-:Y:S01]  /*68f0*/  STG.E.128 desc[UR36][R8.64], R4 ;  /* 0x0000000408007986 */ /* 0x0011e2000c101d24 */
[----:B------:R-:W-:Y:S05]  /*6900*/  BRA `(.L_x_18857) ;  /* 0x0000000800687947 */ /* 0x000fea0003800000 */
.L_x_18865:
        /* <DEDUP_REMOVED lines=21> */
.L_x_18870:
[----:B------:R-:W-:Y:S05]  /*6a60*/  BSYNC B0 ;  /* 0x0000000000007941 */ /* 0x000fea0003800000 */
.L_x_18869:
[----:B------:R-:W-:-:S05]  /*6a70*/  LOP3.LUT R5, R0, R5, RZ, 0xfc, !PT ;  /* 0x0000000500057212 */ /* 0x000fca00078efcff */
[----:B------:R0:W-:Y:S01]  /*6a80*/  STG.E.U8 desc[UR36][R8.64], R5 ;  /* 0x0000000508007986 */ /* 0x0001e2000c101124 */
[----:B------:R-:W-:Y:S05]  /*6a90*/  BRA `(.L_x_18857) ;  /* 0x0000000800047947 */ /* 0x000fea0003800000 */
.L_x_18868:
        /* <DEDUP_REMOVED lines=13> */
.L_x_18872:
[----:B------:R-:W-:Y:S01]  /*6b70*/  IMAD.MOV.U32 R0, RZ, RZ, 0x7f ;  /* 0x0000007fff007424 */ /* 0x000fe200078e00ff */
[----:B------:R-:W-:-:S04]  /*6b80*/  ISETP.GT.U32.AND P0, PT, R3, 0x7f800000, PT ;  /* 0x7f8000000300780c */ /* 0x000fc80003f04070 */
[----:B------:R-:W-:-:S09]  /*6b90*/  SEL R0, R0, 0x7c, P0 ;  /* 0x0000007c00007807 */ /* 0x000fd20000000000 */
.L_x_18873:
[----:B------:R-:W-:Y:S05]  /*6ba0*/  BSYNC B0 ;  /* 0x0000000000007941 */ /* 0x000fea0003800000 */
.L_x_18871:
[----:B------:R-:W-:-:S04]  /*6bb0*/  LOP3.LUT R3, R5, 0x80000000, RZ, 0xc0, !PT ;  /* 0x8000000005037812 */ /* 0x000fc800078ec0ff */
[----:B------:R-:W-:-:S04]  /*6bc0*/  SHF.R.U32.HI R3, RZ, 0x18, R3 ;  /* 0x00000018ff037819 */ /* 0x000fc80000011603 */
[----:B------:R-:W-:-:S05]  /*6bd0*/  LOP3.LUT R3, R0, R3, RZ, 0xfc, !PT ;  /* 0x0000000300037212 */ /* 0x000fca00078efcff */
[----:B------:R0:W-:Y:S01]  /*6be0*/  STG.E.U8 desc[UR36][R8.64], R3 ;  /* 0x0000000308007986 */ /* 0x0001e2000c101124 */
[----:B------:R-:W-:Y:S05]  /*6bf0*/  BRA `(.L_x_18857) ;  /* 0x0000000400ac7947 */ /* 0x000fea0003800000 */
.L_x_18867:
[----:B------:R-:W0:Y:S02]  /*6c00*/  I2F.S16 R0, R18 ;  /* 0x0000001200007306 */ /* 0x000e240000101400 */
[----:B0-----:R-:W-:-:S05]  /*6c10*/  F2FP.BF16.F32.PACK_AB R0, RZ, R0 ;  /* 0x00000000ff00723e */ /* 0x001fca00000010ff */
[----:B------:R0:W-:Y:S01]  /*6c20*/  STG.E.U16 desc[UR36][R8.64], R0 ;  /* 0x0000000008007986 */ /* 0x0001e2000c101524 */
[----:B------:R-:W-:Y:S05]  /*6c30*/  BRA `(.L_x_18857) ;  /* 0x00000004009c7947 */ /* 0x000fea0003800000 */
.L_x_18864:
        /* <DEDUP_REMOVED lines=10> */
.L_x_18876:
        /* <DEDUP_REMOVED lines=17> */
.L_x_18879:
[----:B------:R-:W-:-:S04]  /*6df0*/  LOP3.LUT R3, R5, 0x80000000, RZ, 0xc0, !PT ;  /* 0x8000000005037812 */ /* 0x000fc800078ec0ff */
[----:B------:R-:W-:-:S04]  /*6e00*/  SHF.R.U32.HI R3, RZ, 0x18, R3 ;  /* 0x00000018ff037819 */ /* 0x000fc80000011603 */
[----:B------:R-:W-:-:S04]  /*6e10*/  LOP3.LUT R0, R0, R3, RZ, 0xfc, !PT ;  /* 0x0000000300007212 */ /* 0x000fc800078efcff */
[----:B------:R-:W-:-:S07]  /*6e20*/  PRMT R4, R0, 0x7610, R4 ;  /* 0x0000761000047816 */ /* 0x000fce0000000004 */
.L_x_18878:
[----:B------:R-:W-:Y:S05]  /*6e30*/  BSYNC B0 ;  /* 0x0000000000007941 */ /* 0x000fea0003800000 */
.L_x_18877:
[----:B------:R3:W-:Y:S01]  /*6e40*/  STG.E.U8 desc[UR36][R8.64], R4 ;  /* 0x0000000408007986 */ /* 0x0007e2000c101124 */
[----:B------:R-:W-:Y:S05]  /*6e50*/  BRA `(.L_x_18857) ;  /* 0x0000000400147947 */ /* 0x000fea0003800000 */
.L_x_18875:
        /* <DEDUP_REMOVED lines=17> */
.L_x_18882:
[----:B------:R-:W-:-:S04]  /*6f70*/  LOP3.LUT R3, R5, 0x80000000, RZ, 0xc0, !PT ;  /* 0x8000000005037812 */ /* 0x000fc800078ec0ff */
[----:B------:R-:W-:-:S04]  /*6f80*/  SHF.R.U32.HI R3, RZ, 0x18, R3 ;  /* 0x00000018ff037819 */ /* 0x000fc80000011603 */
[----:B------:R-:W-:-:S04]  /*6f90*/  LOP3.LUT R0, R0, R3, RZ, 0xfc, !PT ;  /* 0x0000000300007212 */ /* 0x000fc800078efcff */
[----:B------:R-:W-:-:S07]  /*6fa0*/  PRMT R4, R0, 0x7610, R4 ;  /* 0x0000761000047816 */ /* 0x000fce0000000004 */
.L_x_18881:
[----:B------:R-:W-:Y:S05]  /*6fb0*/  BSYNC B0 ;  /* 0x0000000000007941 */ /* 0x000fea0003800000 */
.L_x_18880:
[----:B------:R0:W-:Y:S01]  /*6fc0*/  STG.E.U8 desc[UR36][R8.64], R4 ;  /* 0x0000000408007986 */ /* 0x0001e2000c101124 */
[----:B------:R-:W-:Y:S05]  /*6fd0*/  BRA `(.L_x_18857) ;  /* 0x0000000000b47947 */ /* 0x000fea0003800000 */
.L_x_18874:
        /* <DEDUP_REMOVED lines=22> */
.L_x_18856:
        /* <DEDUP_REMOVED lines=16> */
.L_x_18885:
[----:B------:R-:W-:Y:S05]  /*7240*/  BRA `(.L_x_18857) ;  /* 0x0000000000187947 */ /* 0x000fea0003800000 */
.L_x_18884:
[----:B------:R-:W-:-:S04]  /*7250*/  PRMT R4, R18, 0x9910, RZ ;  /* 0x0000991012047816 */ /* 0x000fc800000000ff */
[----:B------:R-:W-:-:S05]  /*7260*/  SHF.R.S32.HI R5, RZ, 0x1f, R4 ;  /* 0x0000001fff057819 */ /* 0x000fca0000011404 */
[----:B------:R1:W-:Y:S01]  /*7270*/  STG.E.64 desc[UR36][R8.64], R4 ;  /* 0x0000000408007986 */ /* 0x0003e2000c101b24 */
[----:B------:R-:W-:Y:S05]  /*7280*/  BRA `(.L_x_18857) ;  /* 0x0000000000087947 */ /* 0x000fea0003800000 */
.L_x_18883:
[----:B------:R-:W-:-:S05]  /*7290*/  PRMT R3, R18, 0x9910, RZ ;  /* 0x0000991012037816 */ /* 0x000fca00000000ff */
[----:B------:R2:W-:Y:S02]  /*72a0*/  STG.E desc[UR36][R8.64], R3 ;  /* 0x0000000308007986 */ /* 0x0005e4000c101924 */
.L_x_18857:
[----:B------:R-:W-:-:S07]  /*72b0*/  VIADD R25, R25, 0x80 ;  /* 0x0000008019197836 */ /* 0x000fce0000000000 */
.L_x_18817:
[----:B------:R-:W-:Y:S05]  /*72c0*/  BSYNC B6 ;  /* 0x0000000000067941 */ /* 0x000fea0003800000 */
.L_x_18816:
        /* <DEDUP_REMOVED lines=21> */
.L_x_18889:
[----:B-----5:R-:W-:Y:S01]  /*7420*/  STG.E.U8 desc[UR36][R2.64], R19 ;  /* 0x0000001302007986 */ /* 0x020fe2000c101124 */
[----:B------:R-:W-:Y:S05]  /*7430*/  EXIT ;  /* 0x000000000000794d */ /* 0x000fea0003800000 */
.L_x_18888:
        /* <DEDUP_REMOVED lines=10> */
.L_x_18892:
[----:B-----5:R-:W-:-:S05]  /*74e0*/  PRMT R5, R19, 0x9910, RZ ;  /* 0x0000991013057816 */ /* 0x020fca00000000ff */
[----:B------:R-:W-:Y:S01]  /*74f0*/  STG.E desc[UR36][R2.64], R5 ;  /* 0x0000000502007986 */ /* 0x000fe2000c101924 */
[----:B------:R-:W-:Y:S05]  /*7500*/  EXIT ;  /* 0x000000000000794d */ /* 0x000fea0003800000 */
.L_x_18891:
[----:B-----5:R-:W-:Y:S01]  /*7510*/  STG.E.U16 desc[UR36][R2.64], R19 ;  /* 0x0000001302007986 */ /* 0x020fe2000c101524 */
[----:B------:R-:W-:Y:S05]  /*7520*/  EXIT ;  /* 0x000000000000794d */ /* 0x000fea0003800000 */
.L_x_18887:
        /* <DEDUP_REMOVED lines=9> */
.L_x_18894:
[----:B-----5:R-:W0:Y:S02]  /*75c0*/  I2F.S16 R0, R19 ;  /* 0x0000001300007306 */ /* 0x020e240000101400 */
[----:B0-----:R-:W-:-:S05]  /*75d0*/  F2FP.F16.F32.PACK_AB R0, RZ, R0 ;  /* 0x00000000ff00723e */ /* 0x001fca00000000ff */
[----:B------:R-:W-:Y:S01]  /*75e0*/  STG.E.U16 desc[UR36][R2.64], R0 ;  /* 0x0000000002007986 */ /* 0x000fe2000c101524 */
[----:B------:R-:W-:Y:S05]  /*75f0*/  EXIT ;  /* 0x000000000000794d */ /* 0x000fea0003800000 */
.L_x_18893:
        /* <DEDUP_REMOVED lines=10> */
.L_x_18896:
[----:B-----5:R-:W0:Y:S02]  /*76a0*/  I2F.S16 R19, R19 ;  /* 0x0000001300137306 */ /* 0x020e240000101400 */
[----:B0-----:R-:W-:-:S04]  /*76b0*/  F2FP.F16.F32.PACK_AB R5, RZ, R19 ;  /* 0x00000013ff05723e */ /* 0x001fc800000000ff */
[----:B------:R-:W-:-:S05]  /*76c0*/  PRMT R5, R5, 0x5410, RZ ;  /* 0x0000541005057816 */ /* 0x000fca00000000ff */
[----:B------:R-:W-:Y:S01]  /*76d0*/  STG.E desc[UR36][R2.64], R5 ;  /* 0x0000000502007986 */ /* 0x000fe2000c101924 */
[----:B------:R-:W-:Y:S05]  /*76e0*/  EXIT ;  /* 0x000000000000794d */ /* 0x000fea0003800000 */
.L_x_18895:
[----:B-----5:R-:W0:Y:S02]  /*76f0*/  I2F.F64.S16 R4, R19 ;  /* 0x0000001300047312 */ /* 0x020e240000101c00 */
[----:B0-----:R-:W-:Y:S01]  /*7700*/  STG.E.64 desc[UR36][R2.64], R4 ;  /* 0x0000000402007986 */ /* 0x001fe2000c101b24 */
[----:B------:R-:W-:Y:S05]  /*7710*/  EXIT ;  /* 0x000000000000794d */ /* 0x000fea0003800000 */
.L_x_18886:
        /* <DEDUP_REMOVED lines=13> */
.L_x_18899:
[----:B-----5:R-:W0:Y:S01]  /*77f0*/  I2F.F64.S16 R4, R19 ;  /* 0x0000001300047312 */ /* 0x020e220000101c00 */
[----:B------:R-:W-:-:S05]  /*7800*/  CS2R R6, SRZ ;  /* 0x0000000000067805 */ /* 0x000fca000001ff00 */
[----:B0-----:R-:W-:Y:S01]  /*7810*/  STG.E.128 desc[UR36][R2.64], R4 ;  /* 0x0000000402007986 */ /* 0x001fe2000c101d24 */
[----:B------:R-:W-:Y:S05]  /*7820*/  EXIT ;  /* 0x000000000000794d */ /* 0x000fea0003800000 */
.L_x_18898:
        /* <DEDUP_REMOVED lines=21> */
.L_x_18903:
[----:B------:R-:W-:Y:S05]  /*7980*/  BSYNC B0 ;  /* 0x0000000000007941 */ /* 0x000fea0003800000 */
.L_x_18902:
[----:B------:R-:W-:-:S05]  /*7990*/  LOP3.LUT R5, R0, R5, RZ, 0xfc, !PT ;  /* 0x0000000500057212 */ /* 0x000fca00078efcff */
[----:B------:R-:W-:Y:S01]  /*79a0*/  STG.E.U8 desc[UR36][R2.64], R5 ;  /* 0x0000000502007986 */ /* 0x000fe2000c101124 */
[----:B------:R-:W-:Y:S05]  /*79b0*/  EXIT ;  /* 0x000000000000794d */ /* 0x000fea0003800000 */
.L_x_18901:
        /* <DEDUP_REMOVED lines=13> */
.L_x_18905:
[----:B------:R-:W-:Y:S01]  /*7a90*/  IMAD.MOV.U32 R0, RZ, RZ, 0x7f ;  /* 0x0000007fff007424 */ /* 0x000fe200078e00ff */
[----:B------:R-:W-:-:S04]  /*7aa0*/  ISETP.GT.U32.AND P0, PT, R4, 0x7f800000, PT ;  /* 0x7f8000000400780c */ /* 0x000fc80003f04070 */
[----:B------:R-:W-:-:S09]  /*7ab0*/  SEL R0, R0, 0x7c, P0 ;  /* 0x0000007c00007807 */ /* 0x000fd20000000000 */
.L_x_18906:
[----:B------:R-:W-:Y:S05]  /*7ac0*/  BSYNC B0 ;  /* 0x0000000000007941 */ /* 0x000fea0003800000 */
.L_x_18904:
[----:B------:R-:W-:-:S04]  /*7ad0*/  LOP3.LUT R4, R19, 0x80000000, RZ, 0xc0, !PT ;  /* 0x8000000013047812 */ /* 0x000fc800078ec0ff */
[----:B------:R-:W-:-:S04]  /*7ae0*/  SHF.R.U32.HI R5, RZ, 0x18, R4 ;  /* 0x00000018ff057819 */ /* 0x000fc80000011604 */
[----:B------:R-:W-:-:S05]  /*7af0*/  LOP3.LUT R5, R0, R5, RZ, 0xfc, !PT ;  /* 0x0000000500057212 */ /* 0x000fca00078efcff */
[----:B------:R-:W-:Y:S01]  /*7b00*/  STG.E.U8 desc[UR36][R2.64], R5 ;  /* 0x0000000502007986 */ /* 0x000fe2000c101124 */
[----:B------:R-:W-:Y:S05]  /*7b10*/  EXIT ;  /* 0x000000000000794d */ /* 0x000fea0003800000 */
.L_x_18900:
[----:B-----5:R-:W0:Y:S02]  /*7b20*/  I2F.S16 R0, R19 ;  /* 0x0000001300007306 */ /* 0x020e240000101400 */
[----:B0-----:R-:W-:-:S05]  /*7b30*/  F2FP.BF16.F32.PACK_AB R0, RZ, R0 ;  /* 0x00000000ff00723e */ /* 0x001fca00000010ff */
[----:B------:R-:W-:Y:S01]  /*7b40*/  STG.E.U16 desc[UR36][R2.64], R0 ;  /* 0x0000000002007986 */ /* 0x000fe2000c101524 */
[----:B------:R-:W-:Y:S05]  /*7b50*/  EXIT ;  /* 0x000000000000794d */ /* 0x000fea0003800000 */
.L_x_18897:
        /* <DEDUP_REMOVED lines=10> */
.L_x_18909:
        /* <DEDUP_REMOVED lines=17> */
.L_x_18912:
[----:B------:R-:W-:-:S04]  /*7d10*/  LOP3.LUT R0, R19, 0x80000000, RZ, 0xc0, !PT ;  /* 0x8000000013007812 */ /* 0x000fc800078ec0ff */
[----:B------:R-:W-:-:S04]  /*7d20*/  SHF.R.U32.HI R5, RZ, 0x18, R0 ;  /* 0x00000018ff057819 */ /* 0x000fc80000011600 */
[----:B------:R-:W-:-:S04]  /*7d30*/  LOP3.LUT R4, R4, R5, RZ, 0xfc, !PT ;  /* 0x0000000504047212 */ /* 0x000fc800078efcff */
[----:B------:R-:W-:-:S07]  /*7d40*/  PRMT R0, R4, 0x7610, R0 ;  /* 0x0000761004007816 */ /* 0x000fce0000000000 */
.L_x_18911:
[----:B------:R-:W-:Y:S05]  /*7d50*/  BSYNC B0 ;  /* 0x0000000000007941 */ /* 0x000fea0003800000 */
.L_x_18910:
[----:B------:R-:W-:Y:S01]  /*7d60*/  STG.E.U8 desc[UR36][R2.64], R0 ;  /* 0x0000000002007986 */ /* 0x000fe2000c101124 */
[----:B------:R-:W-:Y:S05]  /*7d70*/  EXIT ;  /* 0x000000000000794d */ /* 0x000fea0003800000 */
.L_x_18908:
        /* <DEDUP_REMOVED lines=17> */
.L_x_18915:
[----:B------:R-:W-:-:S04]  /*7e90*/  LOP3.LUT R0, R19, 0x80000000, RZ, 0xc0, !PT ;  /* 0x8000000013007812 */ /* 0x000fc800078ec0ff */
[----:B------:R-:W-:-:S04]  /*7ea0*/  SHF.R.U32.HI R5, RZ, 0x18, R0 ;  /* 0x00000018ff057819 */ /* 0x000fc80000011600 */
[----:B------:R-:W-:-:S04]  /*7eb0*/  LOP3.LUT R4, R4, R5, RZ, 0xfc, !PT ;  /* 0x0000000504047212 */ /* 0x000fc800078efcff */
[----:B------:R-:W-:-:S07]  /*7ec0*/  PRMT R0, R4, 0x7610, R0 ;  /* 0x0000761004007816 */ /* 0x000fce0000000000 */
.L_x_18914:
[----:B------:R-:W-:Y:S05]  /*7ed0*/  BSYNC B0 ;  /* 0x0000000000007941 */ /* 0x000fea0003800000 */
.L_x_18913:
[----:B------:R-:W-:Y:S01]  /*7ee0*/  STG.E.U8 desc[UR36][R2.64], R0 ;  /* 0x0000000002007986 */ /* 0x000fe2000c101124 */
[----:B------:R-:W-:Y:S05]  /*7ef0*/  EXIT ;  /* 0x000000000000794d */ /* 0x000fea0003800000 */
.L_x_18907:
        /* <DEDUP_REMOVED lines=22> */
.L_x_18890:
        /* <DEDUP_REMOVED lines=16> */
.L_x_18918:
[----:B------:R-:W-:Y:S05]  /*8160*/  EXIT ;  /* 0x000000000000794d */ /* 0x000fea0003800000 */
.L_x_18917:
[----:B-----5:R-:W-:-:S04]  /*8170*/  PRMT R4, R19, 0x9910, RZ ;  /* 0x0000991013047816 */ /* 0x020fc800000000ff */
[----:B------:R-:W-:-:S05]  /*8180*/  SHF.R.S32.HI R5, RZ, 0x1f, R4 ;  /* 0x0000001fff057819 */ /* 0x000fca0000011404 */
[----:B------:R-:W-:Y:S01]  /*8190*/  STG.E.64 desc[UR36][R2.64], R4 ;  /* 0x0000000402007986 */ /* 0x000fe2000c101b24 */
[----:B------:R-:W-:Y:S05]  /*81a0*/  EXIT ;  /* 0x000000000000794d */ /* 0x000fea0003800000 */
.L_x_18916:
[----:B-----5:R-:W-:-:S05]  /*81b0*/  PRMT R5, R19, 0x9910, RZ ;  /* 0x0000991013057816 */ /* 0x020fca00000000ff */
[----:B------:R-:W-:Y:S01]  /*81c0*/  STG.E desc[UR36][R2.64], R5 ;  /* 0x0000000502007986 */ /* 0x000fe2000c101924 */
[----:B------:R-:W-:Y:S05]  /*81d0*/  EXIT ;  /* 0x000000000000794d */ /* 0x000fea0003800000 */
.L_x_18919:
        /* <DEDUP_REMOVED lines=10> */
.L_x_57396:


//--------------------- .text._ZN2at6native18elementwise_kernelILi128ELi4EZNS0_22gpu_kernel_impl_nocastINS0_13AUnaryFunctorIsssZZZNS0_16fmod_kernel_cudaERNS_18TensorIteratorBaseEENKUlvE_clEvENKUlvE3_clEvEUlssE_EEEEvS5_RKT_EUliE_EEviT1_ --------------------------
	.section	.text._ZN2at6native18elementwise_kernelILi128ELi4EZNS0_22gpu_kernel_impl_nocastINS0_13AUnaryFunctorIsssZZZNS0_16fmod_kernel_cudaERNS_18TensorIteratorBaseEENKUlvE_clEvENKUlvE3_clEvEUlssE_EEEEvS5_RKT_EUliE_EEviT1_,"ax",@progbits
	.align	128
        .global         _ZN2at6native18elementwise_kernelILi128ELi4EZNS0_22gpu_kernel_impl_nocastINS0_13AUnaryFunctorIsssZZZNS0_16fmod_kernel_cudaERNS_18TensorIteratorBaseEENKUlvE_clEvENKUlvE3_clEvEUlssE_EEEEvS5_RKT_EUliE_EEviT1_
        .type           _ZN2at6native18elementwise_kernelILi128ELi4EZNS0_22gpu_kernel_impl_nocastINS0_13AUnaryFunctorIsssZZZNS0_16fmod_kernel_cudaERNS_18TensorIteratorBaseEENKUlvE_clEvENKUlvE3_clEvEUlssE_EEEEvS5_RKT_EUliE_EEviT1_,@function
        .size           _ZN2at6native18elementwise_kernelILi128ELi4EZNS0_22gpu_kernel_impl_nocastINS0_13AUnaryFunctorIsssZZZNS0_16fmod_kernel_cudaERNS_18TensorIteratorBaseEENKUlvE_clEvENKUlvE3_clEvEUlssE_EEEEvS5_RKT_EUliE_EEviT1_,(.L_x_57397 - _ZN2at6native18elementwise_kernelILi128ELi4EZNS0_22gpu_kernel_impl_nocastINS0_13AUnaryFunctorIsssZZZNS0_16fmod_kernel_cudaERNS_18TensorIteratorBaseEENKUlvE_clEvENKUlvE3_clEvEUlssE_EEEEvS5_RKT_EUliE_EEviT1_)
        .other          _ZN2at6native18elementwise_kernelILi128ELi4EZNS0_22gpu_kernel_impl_nocastINS0_13AUnaryFunctorIsssZZZNS0_16fmod_kernel_cudaERNS_18TensorIteratorBaseEENKUlvE_clEvENKUlvE3_clEvEUlssE_EEEEvS5_RKT_EUliE_EEviT1_,@"STO_CUDA_ENTRY STV_DEFAULT"
_ZN2at6native18elementwise_kernelILi128ELi4EZNS0_22gpu_kernel_impl_nocastINS0_13AUnaryFunctorIsssZZZNS0_16fmod_kernel_cudaERNS_18TensorIteratorBaseEENKUlvE_clEvENKUlvE3_clEvEUlssE_EEEEvS5_RKT_EUliE_EEviT1_:
.text._ZN2at6native18elementwise_kernelILi128ELi4EZNS0_22gpu_kernel_impl_nocastINS0_13AUnaryFunctorIsssZZZNS0_16fmod_kernel_cudaERNS_18TensorIteratorBaseEENKUlvE_clEvENKUlvE3_clEvEUlssE_EEEEvS5_RKT_EUliE_EEviT1_:
        /* <DEDUP_REMOVED lines=311> */
.L_x_18922:
[----:B------:R-:W-:Y:S02]  /*1370*/  ULDC.64 UR8, c[0x0][0x418] ;  /* 0x0001060000087ab9 */ /* 0x000fe40000000a00 */
[----:B------:R-:W-:-:S05]  /*1380*/  IADD3 R4, P0, R2, UR8, RZ ;  /* 0x0000000802047c10 */ /* 0x000fca000ff1e0ff */
[----:B------:R-:W-:Y:S01]  /*1390*/  IMAD.X R5, RZ, RZ, UR9, P0 ;  /* 0x00000009ff057e24 */ /* 0x000fe200080e06ff */
[----:B------:R-:W0:Y:S01]  /*13a0*/  LDC.U16 R2, c[0x0][0x422] ;  /* 0x00010880ff027b82 */ /* 0x000e220000000400 */
[----:B------:R-:W-:-:S03]  /*13b0*/  ULDC.64 UR8, c[0x0][0x410] ;  /* 0x0001040000087ab9 */ /* 0x000fc60000000a00 */
[----:B------:R1:W2:Y:S01]  /*13c0*/  LDG.E.S16 R9, desc[UR4][R4.64] ;  /* 0x0000000404097981 */ /* 0x0002a2000c1e1700 */
[----:B------:R-:W-:Y:S02]  /*13d0*/  IADD3 R0, R0, 0x80, RZ ;  /* 0x0000008000007810 */ /* 0x000fe40007ffe0ff */
[----:B0-----:R-:W-:-:S04]  /*13e0*/  PRMT R2, R2, 0x9910, RZ ;  /* 0x0000991002027816 */ /* 0x001fc800000000ff */
[----:B-1----:R-:W-:Y:S02]  /*13f0*/  IABS R4, R2 ;  /* 0x0000000200047213 */ /* 0x002fe40000000000 */
[----:B------:R-:W-:Y:S02]  /*1400*/  ISETP.GE.AND P1, PT, R2, RZ, PT ;  /* 0x000000ff0200720c */ /* 0x000fe40003f26270 */
[-C--:B--2---:R-:W-:Y:S02]  /*1410*/  IABS R10, R9.reuse ;  /* 0x00000009000a7213 */ /* 0x084fe40000000000 */
[----:B------:R-:W-:Y:S02]  /*1420*/  IABS R11, R9 ;  /* 0x00000009000b7213 */ /* 0x000fe40000000000 */
[----:B------:R-:W0:Y:S08]  /*1430*/  I2F.RP R8, R10 ;  /* 0x0000000a00087306 */ /* 0x000e300000209400 */
[----:B0-----:R-:W0:Y:S02]  /*1440*/  MUFU.RCP R8, R8 ;  /* 0x0000000800087308 */ /* 0x001e240000001000 */
[----:B0-----:R-:W-:-:S06]  /*1450*/  IADD3 R6, R8, 0xffffffe, RZ ;  /* 0x0ffffffe08067810 */ /* 0x001fcc0007ffe0ff */
[----:B------:R0:W1:Y:S02]  /*1460*/  F2I.FTZ.U32.TRUNC.NTZ R7, R6 ;  /* 0x0000000600077305 */ /* 0x000064000021f000 */
[----:B0-----:R-:W-:Y:S02]  /*1470*/  MOV R6, RZ ;  /* 0x000000ff00067202 */ /* 0x001fe40000000f00 */
[----:B-1----:R-:W-:-:S05]  /*1480*/  IADD3 R5, RZ, -R7, RZ ;  /* 0x80000007ff057210 */ /* 0x002fca0007ffe0ff */
[----:B------:R-:W-:-:S04]  /*1490*/  IMAD R5, R5, R10, RZ ;  /* 0x0000000a05057224 */ /* 0x000fc800078e02ff */
[----:B------:R-:W-:Y:S01]  /*14a0*/  IMAD.HI.U32 R7, R7, R5, R6 ;  /* 0x0000000507077227 */ /* 0x000fe200078e0006 */
[----:B------:R-:W-:-:S05]  /*14b0*/  IADD3 R5, RZ, -R11, RZ ;  /* 0x8000000bff057210 */ /* 0x000fca0007ffe0ff */
        /* <DEDUP_REMOVED lines=12> */
.L_x_18921:
[----:B------:R-:W-:Y:S05]  /*1580*/  BSYNC B0 ;  /* 0x0000000000007941 */ /* 0x000fea0003800000 */
.L_x_18920:
[----:B------:R-:W-:Y:S01]  /*1590*/  ISETP.GE.AND P0, PT, R0, UR6, PT ;  /* 0x0000000600007c0c */ /* 0x000fe2000bf06270 */
[----:B------:R-:W-:-:S12]  /*15a0*/  BSSY B0, `(.L_x_18923) ;  /* 0x00002a2000007945 */ /* 0x000fd80003800000 */
[----:B------:R-:W-:Y:S05]  /*15b0*/  @P0 BRA `(.L_x_18924) ;  /* 0x0000002800800947 */ /* 0x000fea0003800000 */
[----:B------:R-:W1:Y:S01]  /*15c0*/  LDC R8, c[0x0][0x218] ;  /* 0x00008600ff087b82 */ /* 0x000e620000000800 */
[----:B0-----:R-:W-:Y:S02]  /*15d0*/  CS2R R2, SRZ ;  /* 0x0000000000027805 */ /* 0x001fe4000001ff00 */
[----:B-1----:R-:W-:-:S13]  /*15e0*/  ISETP.NE.AND P0, PT, R8, RZ, PT ;  /* 0x000000ff0800720c */ /* 0x002fda0003f05270 */
        /* <DEDUP_REMOVED lines=286> */
[C---:B------:R-:W-:Y:S01]  /*27d0*/  IADD3 R11, -R9.reuse, RZ, RZ ;  /* 0x000000ff090b7210 */ /* 0x040fe20007ffe1ff */
[----:B------:R-:W1:Y:S08]  /*27e0*/  @P0 LDC R15, c[0x0][0x33c] ;  /* 0x0000cf00ff0f0b82 */ /* 0x000e700000000800 */
[----:B------:R-:W2:Y:S01]  /*27f0*/  @P0 LDC.64 R6, c[0x0][0x408] ;  /* 0x00010200ff060b82 */ /* 0x000ea20000000a00 */
[----:B0-----:R-:W-:-:S05]  /*2800*/  @P0 IMAD.HI.U32 R4, R9, R12, R8 ;  /* 0x0000000c09040227 */ /* 0x001fca00078e0008 */
[----:B------:R-:W-:Y:S01]  /*2810*/  @P0 SHF.R.U32.HI R8, RZ, R13, R4 ;  /* 0x0000000dff080219 */ /* 0x000fe20000011604 */
[----:B------:R-:W-:Y:S01]  /*2820*/  IMAD R4, R11, UR8, R5 ;  /* 0x000000080b047c24 */ /* 0x000fe2000f8e0205 */
[----:B------:R-:W-:-:S03]  /*2830*/  ULDC.64 UR8, c[0x0][0x400] ;  /* 0x0001000000087ab9 */ /* 0x000fc60000000a00 */
[----:B------:R-:W-:Y:S02]  /*2840*/  @P0 IMAD.MOV R8, RZ, RZ, -R8 ;  /* 0x000000ffff080224 */ /* 0x000fe400078e0a08 */
[C---:B------:R-:W-:Y:S02]  /*2850*/  IMAD R3, R4.reuse, UR8, R3 ;  /* 0x0000000804037c24 */ /* 0x040fe4000f8e0203 */
[----:B-1----:R-:W-:Y:S02]  /*2860*/  @P0 IMAD R8, R15, R8, R9 ;  /* 0x000000080f080224 */ /* 0x002fe400078e0209 */
[----:B------:R-:W-:Y:S02]  /*2870*/  IMAD R2, R4, UR9, R2 ;  /* 0x0000000904027c24 */ /* 0x000fe4000f8e0202 */
[C---:B--2---:R-:W-:Y:S02]  /*2880*/  @P0 IMAD R3, R8.reuse, R6, R3 ;  /* 0x0000000608030224 */ /* 0x044fe400078e0203 */
[----:B------:R-:W-:-:S07]  /*2890*/  @P0 IMAD R2, R8, R7, R2 ;  /* 0x0000000708020224 */ /* 0x000fce00078e0202 */
.L_x_18925:
[----:B------:R-:W-:Y:S02]  /*28a0*/  ULDC.64 UR8, c[0x0][0x418] ;  /* 0x0001060000087ab9 */ /* 0x000fe40000000a00 */
[----:B------:R-:W-:-:S04]  /*28b0*/  IADD3 R4, P0, R2, UR8, RZ ;  /* 0x0000000802047c10 */ /* 0x000fc8000ff1e0ff */
[----:B------:R-:W-:Y:S01]  /*28c0*/  IADD3.X R5, RZ, UR9, RZ, P0, !PT ;  /* 0x00000009ff057c10 */ /* 0x000fe200087fe4ff */
[----:B------:R-:W0:Y:S01]  /*28d0*/  LDC.U16 R9, c[0x0][0x422] ;  /* 0x00010880ff097b82 */ /* 0x000e220000000400 */
[----:B------:R-:W-:-:S03]  /*28e0*/  ULDC.64 UR8, c[0x0][0x410] ;  /* 0x0001040000087ab9 */ /* 0x000fc60000000a00 */
[----:B------:R-:W2:Y:S01]  /*28f0*/  LDG.E.S16 R4, desc[UR4][R4.64] ;  /* 0x0000000404047981 */ /* 0x000ea2000c1e1700 */
[----:B------:R-:W-:Y:S02]  /*2900*/  IADD3 R0, R0, 0x80, RZ ;  /* 0x0000008000007810 */ /* 0x000fe40007ffe0ff */
[----:B0-----:R-:W-:-:S04]  /*2910*/  PRMT R9, R9, 0x9910, RZ ;  /* 0x0000991009097816 */ /* 0x001fc800000000ff */
[----:B------:R-:W-:Y:S02]  /*2920*/  IABS R10, R9 ;  /* 0x00000009000a7213 */ /* 0x000fe40000000000 */
[----:B------:R-:W-:Y:S02]  /*2930*/  ISETP.GE.AND P1, PT, R9, RZ, PT ;  /* 0x000000ff0900720c */ /* 0x000fe40003f26270 */
[-C--:B--2---:R-:W-:Y:S02]  /*2940*/  IABS R8, R4.reuse ;  /* 0x0000000400087213 */ /* 0x084fe40000000000 */
[----:B------:R-:W-:Y:S02]  /*2950*/  IABS R11, R4 ;  /* 0x00000004000b7213 */ /* 0x000fe40000000000 */
[----:B------:R-:W0:Y:S08]  /*2960*/  I2F.RP R2, R8 ;  /* 0x0000000800027306 */ /* 0x000e300000209400 */
[----:B0-----:R-:W0:Y:S02]  /*2970*/  MUFU.RCP R2, R2 ;  /* 0x0000000200027308 */ /* 0x001e240000001000 */
[----:B0-----:R-:W-:-:S02]  /*2980*/  IADD3 R6, R2, 0xffffffe, RZ ;  /* 0x0ffffffe02067810 */ /* 0x001fc40007ffe0ff */
        /* <DEDUP_REMOVED lines=24> */
[----:B------:R-:W-:Y:S01]  /*2b10*/  HFMA2.MMA R2, -RZ, RZ, 0, 0 ;  /* 0x00000000ff027435 */ /* 0x000fe200000001ff */
[----:B------:R-:W-:Y:S01]  /*2b20*/  IMAD.MOV.U32 R3, RZ, RZ, R0 ;  /* 0x000000ffff037224 */ /* 0x000fe200078e0000 */
        /* <DEDUP_REMOVED lines=282> */
[----:B------:R-:W-:-:S03]  /*3cd0*/  @P0 MOV R8, RZ ;  /* 0x000000ff00080202 */ /* 0x000fc60000000f00 */
[----:B------:R-:W1:Y:S01]  /*3ce0*/  @P0 LDC R15, c[0x0][0x33c] ;  /* 0x0000cf00ff0f0b82 */ /* 0x000e620000000800 */
[----:B------:R-:W-:-:S07]  /*3cf0*/  IMAD.MOV R11, RZ, RZ, -R9 ;  /* 0x000000ffff0b7224 */ /* 0x000fce00078e0a09 */
        /* <DEDUP_REMOVED lines=11> */
.L_x_18926:
        /* <DEDUP_REMOVED lines=14> */
[----:B0-----:R-:W-:Y:S01]  /*3e90*/  IADD3 R6, R2, 0xffffffe, RZ ;  /* 0x0ffffffe02067810 */ /* 0x001fe20007ffe0ff */
[----:B------:R-:W-:-:S05]  /*3ea0*/  IMAD.MOV R2, RZ, RZ, -R11 ;  /* 0x000000ffff027224 */ /* 0x000fca00078e0a0b */
        /* <DEDUP_REMOVED lines=17> */
.L_x_18924:
[----:B------:R-:W-:Y:S05]  /*3fc0*/  BSYNC B0 ;  /* 0x0000000000007941 */ /* 0x000fea0003800000 */
.L_x_18923:
[----:B------:R-:W-:-:S13]  /*3fd0*/  ISETP.GE.AND P0, PT, R0, UR6, PT ;  /* 0x0000000600007c0c */ /* 0x000fda000bf06270 */
[----:B------:R-:W-:Y:S05]  /*3fe0*/  @P0 EXIT ;  /* 0x000000000000094d */ /* 0x000fea0003800000 */
[----:B------:R-:W3:Y:S01]  /*3ff0*/  LDC R8, c[0x0][0x218] ;  /* 0x00008600ff087b82 */ /* 0x000ee20000000800 */
[----:B012---:R-:W-:Y:S02]  /*4000*/  CS2R R2, SRZ ;  /* 0x0000000000027805 */ /* 0x007fe4000001ff00 */
[----:B---3--:R-:W-:-:S13]  /*4010*/  ISETP.NE.AND P0, PT, R8, RZ, PT ;  /* 0x000000ff0800720c */ /* 0x008fda0003f05270 */
[----:B------:R-:W-:Y:S05]  /*4020*/  @!P0 BRA `(.L_x_18927) ;  /* 0x0000001000a88947 */ /* 0x000fea0003800000 */
[----:B------:R-:W-:Y:S01]  /*4030*/  MOV R3, R0 ;  /* 0x0000000000037202 */ /* 0x000fe20000000f00 */
        /* <DEDUP_REMOVED lines=297> */
.L_x_18927:
[----:B------:R-:W-:Y:S02]  /*52d0*/  ULDC.64 UR6, c[0x0][0x418] ;  /* 0x0001060000067ab9 */ /* 0x000fe40000000a00 */
[----:B------:R-:W-:-:S04]  /*52e0*/  IADD3 R4, P0, R2, UR6, RZ ;  /* 0x0000000602047c10 */ /* 0x000fc8000ff1e0ff */
[----:B------:R-:W-:Y:S01]  /*52f0*/  IADD3.X R5, RZ, UR7, RZ, P0, !PT ;  /* 0x00000007ff057c10 */ /* 0x000fe200087fe4ff */
[----:B------:R-:W0:Y:S01]  /*5300*/  LDC.U16 R8, c[0x0][0x422] ;  /* 0x00010880ff087b82 */ /* 0x000e220000000400 */
[----:B------:R-:W-:-:S03]  /*5310*/  ULDC.64 UR6, c[0x0][0x410] ;  /* 0x0001040000067ab9 */ /* 0x000fc60000000a00 */
[----:B------:R-:W2:Y:S01]  /*5320*/  LDG.E.S16 R4, desc[UR4][R4.64] ;  /* 0x0000000404047981 */ /* 0x000ea2000c1e1700 */
        /* <DEDUP_REMOVED lines=27> */
.L_x_18928:
        /* <DEDUP_REMOVED lines=10> */
.L_x_57397:


//--------------------- .text._ZN2at6native27unrolled_elementwise_kernelINS0_13AUnaryFunctorIsssZZZNS0_16fmod_kernel_cudaERNS_18TensorIteratorBaseEENKUlvE_clEvENKUlvE3_clEvEUlssE_EESt5arrayIPcLm2EELi4E23TrivialOffsetCalculatorILi1EjESD_NS0_6memory15LoadWithoutCastENSE_16StoreWithoutCastEEEviT_T0_T2_T3_T4_T5_ --------------------------
	.section	.text._ZN2at6native27unrolled_elementwise_kernelINS0_13AUnaryFunctorIsssZZZNS0_16fmod_kernel_cudaERNS_18TensorIteratorBaseEENKUlvE_clEvENKUlvE3_clEvEUlssE_EESt5arrayIPcLm2EELi4E23TrivialOffsetCalculatorILi1EjESD_NS0_6memory15LoadWithoutCastENSE_16StoreWithoutCastEEEviT_T0_T2_T3_T4_T5_,"ax",@progbits
	.align	128
        .global         _ZN2at6native27unrolled_elementwise_kernelINS0_13AUnaryFunctorIsssZZZNS0_16fmod_kernel_cudaERNS_18TensorIteratorBaseEENKUlvE_clEvENKUlvE3_clEvEUlssE_EESt5arrayIPcLm2EELi4E23TrivialOffsetCalculatorILi1EjESD_NS0_6memory15LoadWithoutCastENSE_16StoreWithoutCastEEEviT_T0_T2_T3_T4_T5_
        .type           _ZN2at6native27unrolled_elementwise_kernelINS0_13AUnaryFunctorIsssZZZNS0_16fmod_kernel_cudaERNS_18TensorIteratorBaseEENKUlvE_clEvENKUlvE3_clEvEUlssE_EESt5arrayIPcLm2EELi4E23TrivialOffsetCalculatorILi1EjESD_NS0_6memory15LoadWithoutCastENSE_16StoreWithoutCastEEEviT_T0_T2_T3_T4_T5_,@function
        .size           _ZN2at6native27unrolled_elementwise_kernelINS0_13AUnaryFunctorIsssZZZNS0_16fmod_kernel_cudaERNS_18TensorIteratorBaseEENKUlvE_clEvENKUlvE3_clEvEUlssE_EESt5arrayIPcLm2EELi4E23TrivialOffsetCalculatorILi1EjESD_NS0_6memory15LoadWithoutCastENSE_16StoreWithoutCastEEEviT_T0_T2_T3_T4_T5_,(.L_x_57398 - _ZN2at6native27unrolled_elementwise_kernelINS0_13AUnaryFunctorIsssZZZNS0_16fmod_kernel_cudaERNS_18TensorIteratorBaseEENKUlvE_clEvENKUlvE3_clEvEUlssE_EESt5arrayIPcLm2EELi4E23TrivialOffsetCalculatorILi1EjESD_NS0_6memory15LoadWithoutCastENSE_16StoreWithoutCastEEEviT_T0_T2_T3_T4_T5_)
        .other          _ZN2at6native27unrolled_elementwise_kernelINS0_13AUnaryFunctorIsssZZZNS0_16fmod_kernel_cudaERNS_18TensorIteratorBaseEENKUlvE_clEvENKUlvE3_clEvEUlssE_EESt5arrayIPcLm2EELi4E23TrivialOffsetCalculatorILi1EjESD_NS0_6memory15LoadWithoutCastENSE_16StoreWithoutCastEEEviT_T0_T2_T3_T4_T5_,@"STO_CUDA_ENTRY STV_DEFAULT"
_ZN2at6native27unrolled_elementwise_kernelINS0_13AUnaryFunctorIsssZZZNS0_16fmod_kernel_cudaERNS_18TensorIteratorBaseEENKUlvE_clEvENKUlvE3_clEvEUlssE_EESt5arrayIPcLm2EELi4E23TrivialOffsetCalculatorILi1EjESD_NS0_6memory15LoadWithoutCastENSE_16StoreWithoutCastEEEviT_T0_T2_T3_T4_T5_:
.text._ZN2at6native27unrolled_elementwise_kernelINS0_13AUnaryFunctorIsssZZZNS0_16fmod_kernel_cudaERNS_18TensorIteratorBaseEENKUlvE_clEvENKUlvE3_clEvEUlssE_EESt5arrayIPcLm2EELi4E23TrivialOffsetCalculatorILi1EjESD_NS0_6memory15LoadWithoutCastENSE_16StoreWithoutCastEEEviT_T0_T2_T3_T4_T5_:
        /* <DEDUP_REMOVED lines=9> */
[----:B------:R-:W0:Y:S01]  /*0090*/  @!P0 LDC.64 R12, c[0x0][0x220] ;  /* 0x00008800ff0c8b82 */ /* 0x000e220000000a00 */
[----:B------:R-:W-:Y:S01]  /*00a0*/  @!P0 IMAD R11, R0, 0x200, R5 ;  /* 0x00000200000b8824 */ /* 0x000fe200078e0205 */
[----:B------:R-:W-:Y:S02]  /*00b0*/  MOV R10, RZ ;  /* 0x000000ff000a7202 */ /* 0x000fe40000000f00 */
[----:B------:R-:W-:-:S04]  /*00c0*/  @!P0 IADD3 R5, R5, 0x80, RZ ;  /* 0x0000008005058810 */ /* 0x000fc80007ffe0ff */
[----:B------:R-:W-:-:S13]  /*00d0*/  ISETP.GE.AND P1, PT, R5, R4, PT ;  /* 0x000000040500720c */ /* 0x000fda0003f26270 */
[----:B------:R-:W-:Y:S01]  /*00e0*/  @!P1 IMAD R17, R0, 0x200, R5 ;  /* 0x0000020000119824 */ /* 0x000fe200078e0205 */
[----:B------:R-:W1:Y:S01]  /*00f0*/  @!P1 LDC.64 R6, c[0x0][0x220] ;  /* 0x00008800ff069b82 */ /* 0x000e620000000a00 */
[----:B------:R-:W-:Y:S02]  /*0100*/  @!P1 VIADD R5, R5, 0x80 ;  /* 0x0000008005059836 */ /* 0x000fe40000000000 */
[----:B0-----:R-:W-:-:S03]  /*0110*/  @!P0 IMAD.WIDE.U32 R12, R11, 0x2, R12 ;  /* 0x000000020b0c8825 */ /* 0x001fc600078e000c */
[C---:B------:R-:W-:Y:S02]  /*0120*/  ISETP.GE.AND P3, PT, R5.reuse, R4, PT ;  /* 0x000000040500720c */ /* 0x040fe40003f66270 */
[----:B------:R-:W5:Y:S11]  /*0130*/  @!P0 LDG.E.S16 R10, desc[UR4][R12.64] ;  /* 0x000000040c0a8981 */ /* 0x000f76000c1e1700 */
[----:B------:R-:W-:Y:S01]  /*0140*/  @!P3 LEA R19, R0, R5, 0x9 ;  /* 0x000000050013b211 */ /* 0x000fe200078e48ff */
[----:B------:R-:W-:Y:S01]  /*0150*/  @!P3 VIADD R5, R5, 0x80 ;  /* 0x000000800505b836 */ /* 0x000fe20000000000 */
[----:B------:R-:W0:Y:S01]  /*0160*/  @!P3 LDC.64 R8, c[0x0][0x220] ;  /* 0x00008800ff08bb82 */ /* 0x000e220000000a00 */
[----:B-1----:R-:W-:-:S03]  /*0170*/  @!P1 IMAD.WIDE.U32 R16, R17, 0x2, R6 ;  /* 0x0000000211109825 */ /* 0x002fc600078e0006 */
[----:B------:R-:W-:Y:S01]  /*0180*/  ISETP.GE.AND P2, PT, R5, R4, PT ;  /* 0x000000040500720c */ /* 0x000fe20003f46270 */
[----:B------:R-:W-:-:S03]  /*0190*/  IMAD.MOV.U32 R6, RZ, RZ, RZ ;  /* 0x000000ffff067224 */ /* 0x000fc600078e00ff */
[----:B------:R-:W1:Y:S01]  /*01a0*/  LDC.U16 R2, c[0x0][0x216] ;  /* 0x00008580ff027b82 */ /* 0x000e620000000400 */
[----:B------:R-:W-:Y:S01]  /*01b0*/  IMAD.MOV.U32 R7, RZ, RZ, R3 ;  /* 0x000000ffff077224 */ /* 0x000fe200078e0003 */
[----:B------:R2:W5:Y:S07]  /*01c0*/  @!P1 LDG.E.S16 R20, desc[UR4][R16.64] ;  /* 0x0000000410149981 */ /* 0x00056e000c1e1700 */
[----:B------:R-:W3:Y:S01]  /*01d0*/  @!P2 LDC.64 R14, c[0x0][0x220] ;  /* 0x00008800ff0eab82 */ /* 0x000ee20000000a00 */
[----:B------:R-:W-:-:S02]  /*01e0*/  @!P2 IMAD R5, R0, 0x200, R5 ;  /* 0x000002000005a824 */ /* 0x000fc400078e0205 */
[----:B0-----:R-:W-:-:S05]  /*01f0*/  @!P3 IMAD.WIDE.U32 R18, R19, 0x2, R8 ;  /* 0x000000021312b825 */ /* 0x001fca00078e0008 */
[----:B------:R-:W0:Y:S01]  /*0200*/  @!P0 LDC.64 R8, c[0x0][0x218] ;  /* 0x00008600ff088b82 */ /* 0x000e220000000a00 */
[C---:B------:R-:W-:Y:S01]  /*0210*/  VIADD R11, R7.reuse, 0x80 ;  /* 0x00000080070b7836 */ /* 0x040fe20000000000 */
[----:B------:R4:W5:Y:S01]  /*0220*/  @!P3 LDG.E.S16 R6, desc[UR4][R18.64] ;  /* 0x000000041206b981 */ /* 0x000962000c1e1700 */
[----:B--2---:R-:W-:-:S03]  /*0230*/  IADD3 R17, R7, 0x100, RZ ;  /* 0x0000010007117810 */ /* 0x004fc60007ffe0ff */
[----:B------:R-:W-:Y:S02]  /*0240*/  ISETP.GE.AND P4, PT, R11, R4, PT ;  /* 0x000000040b00720c */ /* 0x000fe40003f86270 */
[----:B-1----:R-:W-:Y:S01]  /*0250*/  PRMT R11, R2, 0x9910, RZ ;  /* 0x00009910020b7816 */ /* 0x002fe200000000ff */
[----:B----4-:R-:W-:Y:S02]  /*0260*/  VIADD R19, R7, 0x180 ;  /* 0x0000018007137836 */ /* 0x010fe40000000000 */
[----:B---3--:R-:W-:-:S04]  /*0270*/  @!P2 IMAD.WIDE.U32 R14, R5, 0x2, R14 ;  /* 0x00000002050ea825 */ /* 0x008fc800078e000e */
[----:B------:R-:W-:Y:S02]  /*0280*/  IMAD.MOV.U32 R5, RZ, RZ, RZ ;  /* 0x000000ffff057224 */ /* 0x000fe400078e00ff */
[----:B------:R-:W-:Y:S01]  /*0290*/  @!P0 VIADD R7, R3, 0x80 ;  /* 0x0000008003078836 */ /* 0x000fe20000000000 */
[----:B------:R-:W-:Y:S01]  /*02a0*/  @!P0 LEA R3, R0, R3, 0x9 ;  /* 0x0000000300038211 */ /* 0x000fe200078e48ff */
[----:B------:R-:W-:Y:S01]  /*02b0*/  BSSY B0, `(.L_x_18929) ;  /* 0x000001e000007945 */ /* 0x000fe20003800000 */
[-C--:B------:R-:W-:Y:S01]  /*02c0*/  ISETP.GE.AND P1, PT, R17, R4.reuse, PT ;  /* 0x000000041100720c */ /* 0x080fe20003f26270 */
[----:B------:R1:W5:Y:S01]  /*02d0*/  @!P2 LDG.E.S16 R5, desc[UR4][R14.64] ;  /* 0x000000040e05a981 */ /* 0x000362000c1e1700 */
[-C--:B------:R-:W-:Y:S01]  /*02e0*/  ISETP.GE.AND P2, PT, R19, R4.reuse, PT ;  /* 0x000000041300720c */ /* 0x080fe20003f46270 */
[----:B0-----:R-:W-:Y:S01]  /*02f0*/  @!P0 IMAD.WIDE.U32 R2, R3, 0x2, R8 ;  /* 0x0000000203028825 */ /* 0x001fe200078e0008 */
[----:B------:R-:W-:-:S03]  /*0300*/  ISETP.GE.AND P3, PT, R7, R4, PT ;  /* 0x000000040700720c */ /* 0x000fc60003f66270 */
[----:B------:R-:W-:Y:S01]  /*0310*/  IMAD.MOV.U32 R8, RZ, RZ, R11 ;  /* 0x000000ffff087224 */ /* 0x000fe200078e000b */
[----:B-1----:R-:W-:Y:S09]  /*0320*/  @P0 BRA `(.L_x_18930) ;  /* 0x0000000000580947 */ /* 0x002ff20003800000 */
[-C--:B-----5:R-:W-:Y:S02]  /*0330*/  IABS R14, R10.reuse ;  /* 0x0000000a000e7213 */ /* 0x0a0fe40000000000 */
[----:B------:R-:W-:Y:S02]  /*0340*/  IABS R15, R10 ;  /* 0x0000000a000f7213 */ /* 0x000fe40000000000 */
[----:B------:R-:W0:Y:S01]  /*0350*/  I2F.RP R9, R14 ;  /* 0x0000000e00097306 */ /* 0x000e220000209400 */
[----:B------:R-:W-:-:S07]  /*0360*/  IABS R16, R8 ;  /* 0x0000000800107213 */ /* 0x000fce0000000000 */
        /* <DEDUP_REMOVED lines=18> */
.L_x_18930:
[----:B------:R-:W-:Y:S05]  /*0490*/  BSYNC B0 ;  /* 0x0000000000007941 */ /* 0x000fea0003800000 */
.L_x_18929:
[----:B------:R-:W-:Y:S04]  /*04a0*/  BSSY B0, `(.L_x_18931) ;  /* 0x0000018000007945 */ /* 0x000fe80003800000 */
[----:B------:R-:W-:Y:S05]  /*04b0*/  @P4 BRA `(.L_x_18932) ;  /* 0x0000000000584947 */ /* 0x000fea0003800000 */
[-C--:B-----5:R-:W-:Y:S02]  /*04c0*/  IABS R13, R20.reuse ;  /* 0x00000014000d7213 */ /* 0x0a0fe40000000000 */
[----:B------:R-:W-:Y:S02]  /*04d0*/  IABS R16, R20 ;  /* 0x0000001400107213 */ /* 0x000fe40000000000 */
        /* <DEDUP_REMOVED lines=20> */
.L_x_18932:
[----:B------:R-:W-:Y:S05]  /*0620*/  BSYNC B0 ;  /* 0x0000000000007941 */ /* 0x000fea0003800000 */
.L_x_18931:
[----:B------:R-:W-:Y:S04]  /*0630*/  BSSY B0, `(.L_x_18933) ;  /* 0x0000018000007945 */ /* 0x000fe80003800000 */
[----:B------:R-:W-:Y:S05]  /*0640*/  @P1 BRA `(.L_x_18934) ;  /* 0x0000000000581947 */ /* 0x000fea0003800000 */
[-C--:B-----5:R-:W-:Y:S02]  /*0650*/  IABS R14, R6.reuse ;  /* 0x00000006000e7213 */ /* 0x0a0fe40000000000 */
[----:B------:R-:W-:Y:S02]  /*0660*/  IABS R16, R6 ;  /* 0x0000000600107213 */ /* 0x000fe40000000000 */
[----:B------:R-:W0:Y:S01]  /*0670*/  I2F.RP R11, R14 ;  /* 0x0000000e000b7306 */ /* 0x000e220000209400 */
[----:B------:R-:W-:Y:S02]  /*0680*/  IABS R18, R8 ;  /* 0x0000000800127213 */ /* 0x000fe40000000000 */
[----:B------:R-:W-:Y:S02]  /*0690*/  IADD3 R16, RZ, -R16, RZ ;  /* 0x80000010ff107210 */ /* 0x000fe40007ffe0ff */
[----:B------:R-:W-:-:S03]  /*06a0*/  ISETP.GE.AND P5, PT, R8, RZ, PT ;  /* 0x000000ff0800720c */ /* 0x000fc60003fa6270 */
[----:B0-----:R-:W0:Y:S02]  /*06b0*/  MUFU.RCP R11, R11 ;  /* 0x0000000b000b7308 */ /* 0x001e240000001000 */
[----:B0-----:R-:W-:-:S06]  /*06c0*/  VIADD R12, R11, 0xffffffe ;  /* 0x0ffffffe0b0c7836 */ /* 0x001fcc0000000000 */
        /* <DEDUP_REMOVED lines=12> */
[----:B------:R-:W-:Y:S01]  /*0790*/  @!P5 IMAD.MOV R11, RZ, RZ, -R11 ;  /* 0x000000ffff0bd224 */ /* 0x000fe200078e0a0b */
[----:B------:R-:W-:-:S07]  /*07a0*/  @!P1 LOP3.LUT R11, RZ, R6, RZ, 0x33, !PT ;  /* 0x00000006ff0b9212 */ /* 0x000fce00078e33ff */
.L_x_18934:
[----:B------:R-:W-:Y:S05]  /*07b0*/  BSYNC B0 ;  /* 0x0000000000007941 */ /* 0x000fea0003800000 */
.L_x_18933:
[----:B------:R-:W-:Y:S04]  /*07c0*/  BSSY B0, `(.L_x_18935) ;  /* 0x0000018000007945 */ /* 0x000fe80003800000 */
[----:B------:R-:W-:Y:S05]  /*07d0*/  @P2 BRA `(.L_x_18936) ;  /* 0x0000000000582947 */ /* 0x000fea0003800000 */
[-C--:B-----5:R-:W-:Y:S02]  /*07e0*/  IABS R14, R5.reuse ;  /* 0x00000005000e7213 */ /* 0x0a0fe40000000000 */
        /* <DEDUP_REMOVED lines=21> */
.L_x_18936:
[----:B------:R-:W-:Y:S05]  /*0940*/  BSYNC B0 ;  /* 0x0000000000007941 */ /* 0x000fea0003800000 */
.L_x_18935:
[----:B------:R0:W-:Y:S01]  /*0950*/  @!P0 STG.E.U16 desc[UR4][R2.64], R9 ;  /* 0x0000000902008986 */ /* 0x0001e2000c101504 */
[----:B------:R-:W-:Y:S04]  /*0960*/  BSSY B0, `(.L_x_18937) ;  /* 0x000000c000007945 */ /* 0x000fe80003800000 */
[----:B------:R-:W-:Y:S05]  /*0970*/  @P3 BRA `(.L_x_18938) ;  /* 0x0000000000283947 */ /* 0x000fea0003800000 */
[----:B0-----:R-:W0:Y:S01]  /*0980*/  LDC.64 R8, c[0x0][0x218] ;  /* 0x00008600ff087b82 */ /* 0x001e220000000a00 */
[----:B------:R-:W-:Y:S01]  /*0990*/  LEA R3, R0, R7, 0x9 ;  /* 0x0000000700037211 */ /* 0x000fe200078e48ff */
[----:B------:R-:W-:-:S05]  /*09a0*/  VIADD R7, R7, 0x80 ;  /* 0x0000008007077836 */ /* 0x000fca0000000000 */
[----:B------:R-:W-:-:S13]  /*09b0*/  ISETP.GE.AND P0, PT, R7, R4, PT ;  /* 0x000000040700720c */ /* 0x000fda0003f06270 */
[----:B-----5:R-:W-:Y:S01]  /*09c0*/  @!P0 LEA R5, R0, R7, 0x9 ;  /* 0x0000000700058211 */ /* 0x020fe200078e48ff */
[----:B------:R-:W-:Y:S02]  /*09d0*/  @!P0 VIADD R7, R7, 0x80 ;  /* 0x0000008007078836 */ /* 0x000fe40000000000 */
[----:B0-----:R-:W-:-:S04]  /*09e0*/  IMAD.WIDE.U32 R2, R3, 0x2, R8 ;  /* 0x0000000203027825 */ /* 0x001fc800078e0008 */
[----:B------:R-:W-:Y:S01]  /*09f0*/  @!P0 IMAD.WIDE.U32 R8, R5, 0x2, R8 ;  /* 0x0000000205088825 */ /* 0x000fe200078e0008 */
[----:B------:R1:W-:Y:S04]  /*0a00*/  STG.E.U16 desc[UR4][R2.64], R10 ;  /* 0x0000000a02007986 */ /* 0x0003e8000c101504 */
[----:B------:R1:W-:Y:S02]  /*0a10*/  @!P0 STG.E.U16 desc[UR4][R8.64], R11 ;  /* 0x0000000b08008986 */ /* 0x0003e4000c101504 */
.L_x_18938:
[----:B------:R-:W-:Y:S05]  /*0a20*/  BSYNC B0 ;  /* 0x0000000000007941 */ /* 0x000fea0003800000 */
.L_x_18937:
[----:B------:R-:W-:-:S13]  /*0a30*/  ISETP.GE.AND P0, PT, R7, R4, PT ;  /* 0x000000040700720c */ /* 0x000fda0003f06270 */
[----:B------:R-:W-:Y:S05]  /*0a40*/  @P0 EXIT ;  /* 0x000000000000094d */ /* 0x000fea0003800000 */
[----:B01----:R-:W0:Y:S01]  /*0a50*/  LDC.64 R2, c[0x0][0x218] ;  /* 0x00008600ff027b82 */ /* 0x003e220000000a00 */
[----:B------:R-:W-:-:S05]  /*0a60*/  LEA R7, R0, R7, 0x9 ;  /* 0x0000000700077211 */ /* 0x000fca00078e48ff */
[----:B0-----:R-:W-:-:S05]  /*0a70*/  IMAD.WIDE.U32 R2, R7, 0x2, R2 ;  /* 0x0000000207027825 */ /* 0x001fca00078e0002 */
[----:B------:R-:W-:Y:S01]  /*0a80*/  STG.E.U16 desc[UR4][R2.64], R13 ;  /* 0x0000000d02007986 */ /* 0x000fe2000c101504 */
[----:B------:R-:W-:Y:S05]  /*0a90*/  EXIT ;  /* 0x000000000000794d */ /* 0x000fea0003800000 */
.L_x_18939:
        /* <DEDUP_REMOVED lines=14> */
.L_x_57398:


//--------------------- .text._ZN2at6native29vectorized_elementwise_kernelILi2ENS0_13AUnaryFunctorIsssZZZNS0_16fmod_kernel_cudaERNS_18TensorIteratorBaseEENKUlvE_clEvENKUlvE3_clEvEUlssE_EESt5arrayIPcLm2EEEEviT0_T1_ --------------------------
	.section	.text._ZN2at6native29vectorized_elementwise_kernelILi2ENS0_13AUnaryFunctorIsssZZZNS0_16fmod_kernel_cudaERNS_18TensorIteratorBaseEENKUlvE_clEvENKUlvE3_clEvEUlssE_EESt5arrayIPcLm2EEEEviT0_T1_,"ax",@progbits
	.align	128
        .global         _ZN2at6native29vectorized_elementwise_kernelILi2ENS0_13AUnaryFunctorIsssZZZNS0_16fmod_kernel_cudaERNS_18TensorIteratorBaseEENKUlvE_clEvENKUlvE3_clEvEUlssE_EESt5arrayIPcLm2EEEEviT0_T1_
        .type           _ZN2at6native29vectorized_elementwise_kernelILi2ENS0_13AUnaryFunctorIsssZZZNS0_16fmod_kernel_cudaERNS_18TensorIteratorBaseEENKUlvE_clEvENKUlvE3_clEvEUlssE_EESt5arrayIPcLm2EEEEviT0_T1_,@function
        .size           _ZN2at6native29vectorized_elementwise_kernelILi2ENS0_13AUnaryFunctorIsssZZZNS0_16fmod_kernel_cudaERNS_18TensorIteratorBaseEENKUlvE_clEvENKUlvE3_clEvEUlssE_EESt5arrayIPcLm2EEEEviT0_T1_,(.L_x_57399 - _ZN2at6native29vectorized_elementwise_kernelILi2ENS0_13AUnaryFunctorIsssZZZNS0_16fmod_kernel_cudaERNS_18TensorIteratorBaseEENKUlvE_clEvENKUlvE3_clEvEUlssE_EESt5arrayIPcLm2EEEEviT0_T1_)
        .other          _ZN2at6native29vectorized_elementwise_kernelILi2ENS0_13AUnaryFunctorIsssZZZNS0_16fmod_kernel_cudaERNS_18TensorIteratorBaseEENKUlvE_clEvENKUlvE3_clEvEUlssE_EESt5arrayIPcLm2EEEEviT0_T1_,@"STO_CUDA_ENTRY STV_DEFAULT"
_ZN2at6native29vectorized_elementwise_kernelILi2ENS0_13AUnaryFunctorIsssZZZNS0_16fmod_kernel_cudaERNS_18TensorIteratorBaseEENKUlvE_clEvENKUlvE3_clEvEUlssE_EESt5arrayIPcLm2EEEEviT0_T1_:
.text._ZN2at6native29vectorized_elementwise_kernelILi2ENS0_13AUnaryFunctorIsssZZZNS0_16fmod_kernel_cudaERNS_18TensorIteratorBaseEENKUlvE_clEvENKUlvE3_clEvEUlssE_EESt5arrayIPcLm2EEEEviT0_T1_:
        /* <DEDUP_REMOVED lines=16> */
[----:B--2---:R-:W-:-:S02]  /*0100*/  PRMT R16, R0, 0xbb32, RZ ;  /* 0x0000bb3200107816 */ /* 0x004fc400000000ff */
[----:B------:R-:W-:Y:S02]  /*0110*/  PRMT R17, R0, 0x9910, RZ ;  /* 0x0000991000117816 */ /* 0x000fe400000000ff */
[----:B------:R-:W-:Y:S02]  /*0120*/  IABS R29, R16 ;  /* 0x00000010001d7213 */ /* 0x000fe40000000000 */
[----:B------:R-:W-:Y:S02]  /*0130*/  IABS R0, R17 ;  /* 0x0000001100007213 */ /* 0x000fe40000000000 */
[----:B------:R-:W1:Y:S01]  /*0140*/  I2F.RP R20, R29 ;  /* 0x0000001d00147306 */ /* 0x000e620000209400 */
[C---:B---3--:R-:W-:Y:S02]  /*0150*/  PRMT R13, R2.reuse, 0xbb32, RZ ;  /* 0x0000bb32020d7816 */ /* 0x048fe400000000ff */
[----:B------:R-:W-:Y:S02]  /*0160*/  PRMT R3, R2, 0x9910, RZ ;  /* 0x0000991002037816 */ /* 0x000fe400000000ff */
[----:B0-----:R-:W-:-:S02]  /*0170*/  IABS R5, R13 ;  /* 0x0000000d00057213 */ /* 0x001fc40000000000 */
[----:B------:R-:W-:Y:S01]  /*0180*/  IABS R23, R3 ;  /* 0x0000000300177213 */ /* 0x000fe20000000000 */
[----:B------:R-:W0:Y:S01]  /*0190*/  I2F.RP R14, R0 ;  /* 0x00000000000e7306 */ /* 0x000e220000209400 */
[C---:B----4-:R-:W-:Y:S02]  /*01a0*/  PRMT R4, R7.reuse, 0x9910, RZ ;  /* 0x0000991007047816 */ /* 0x050fe400000000ff */
[----:B------:R-:W-:Y:S02]  /*01b0*/  PRMT R8, R7, 0xbb32, RZ ;  /* 0x0000bb3207087816 */ /* 0x000fe400000000ff */
[----:B------:R-:W-:Y:S02]  /*01c0*/  IABS R12, R4 ;  /* 0x00000004000c7213 */ /* 0x000fe40000000000 */
[----:B------:R-:W-:Y:S01]  /*01d0*/  IABS R11, R8 ;  /* 0x00000008000b7213 */ /* 0x000fe20000000000 */
[----:B-1----:R-:W1:Y:S08]  /*01e0*/  MUFU.RCP R20, R20 ;  /* 0x0000001400147308 */ /* 0x002e700000001000 */
[----:B0-----:R-:W0:Y:S08]  /*01f0*/  MUFU.RCP R14, R14 ;  /* 0x0000000e000e7308 */ /* 0x001e300000001000 */
[----:B------:R-:W2:Y:S01]  /*0200*/  I2F.RP R26, R5 ;  /* 0x00000005001a7306 */ /* 0x000ea20000209400 */
[----:B-1----:R-:W-:-:S07]  /*0210*/  VIADD R15, R20, 0xffffffe ;  /* 0x0ffffffe140f7836 */ /* 0x002fce0000000000 */
[----:B------:R-:W-:Y:S01]  /*0220*/  I2F.RP R9, R23 ;  /* 0x0000001700097306 */ /* 0x000fe20000209400 */
[----:B0-----:R-:W-:-:S07]  /*0230*/  VIADD R18, R14, 0xffffffe ;  /* 0x0ffffffe0e127836 */ /* 0x001fce0000000000 */
[----:B------:R-:W-:Y:S08]  /*0240*/  I2F.RP R2, R12 ;  /* 0x0000000c00027306 */ /* 0x000ff00000209400 */
[----:B------:R-:W0:Y:S08]  /*0250*/  F2I.FTZ.U32.TRUNC.NTZ R15, R15 ;  /* 0x0000000f000f7305 */ /* 0x000e30000021f000 */
[----:B--2---:R-:W1:Y:S01]  /*0260*/  MUFU.RCP R7, R26 ;  /* 0x0000001a00077308 */ /* 0x004e620000001000 */
[----:B0-----:R-:W-:-:S07]  /*0270*/  IMAD.MOV R14, RZ, RZ, -R15 ;  /* 0x000000ffff0e7224 */ /* 0x001fce00078e0a0f */
[----:B------:R-:W0:Y:S08]  /*0280*/  MUFU.RCP R9, R9 ;  /* 0x0000000900097308 */ /* 0x000e300000001000 */
[----:B------:R2:W3:Y:S01]  /*0290*/  F2I.FTZ.U32.TRUNC.NTZ R19, R18 ;  /* 0x0000001200137305 */ /* 0x0004e2000021f000 */
[----:B-1----:R-:W-:Y:S02]  /*02a0*/  VIADD R20, R7, 0xffffffe ;  /* 0x0ffffffe07147836 */ /* 0x002fe40000000000 */
[----:B------:R-:W-:-:S02]  /*02b0*/  IMAD R7, R14, R29, RZ ;  /* 0x0000001d0e077224 */ /* 0x000fc400078e02ff */
[----:B------:R-:W-:-:S03]  /*02c0*/  IMAD.MOV.U32 R14, RZ, RZ, RZ ;  /* 0x000000ffff0e7224 */ /* 0x000fc600078e00ff */
[----:B------:R-:W1:Y:S01]  /*02d0*/  MUFU.RCP R2, R2 ;  /* 0x0000000200027308 */ /* 0x000e620000001000 */
[----:B--2---:R-:W-:Y:S01]  /*02e0*/  HFMA2.MMA R18, -RZ, RZ, 0, 0 ;  /* 0x00000000ff127435 */ /* 0x004fe200000001ff */
[----:B0-----:R-:W-:Y:S02]  /*02f0*/  VIADD R24, R9, 0xffffffe ;  /* 0x0ffffffe09187836 */ /* 0x001fe40000000000 */
[----:B------:R-:W-:Y:S02]  /*0300*/  IMAD.HI.U32 R7, R15, R7, R14 ;  /* 0x000000070f077227 */ /* 0x000fe400078e000e */
[----:B------:R-:W0:Y:S01]  /*0310*/  LDC.U16 R14, c[0x0][0x216] ;  /* 0x00008580ff0e7b82 */ /* 0x000e220000000400 */
[----:B---3--:R-:W-:Y:S01]  /*0320*/  IADD3 R27, RZ, -R19, RZ ;  /* 0x80000013ff1b7210 */ /* 0x008fe20007ffe0ff */
[----:B------:R2:W3:Y:S04]  /*0330*/  F2I.FTZ.U32.TRUNC.NTZ R25, R24 ;  /* 0x0000001800197305 */ /* 0x0004e8000021f000 */
[----:B------:R-:W-:-:S04]  /*0340*/  IMAD R9, R27, R0, RZ ;  /* 0x000000001b097224 */ /* 0x000fc800078e02ff */
[----:B------:R-:W-:Y:S01]  /*0350*/  IMAD.HI.U32 R9, R19, R9, R18 ;  /* 0x0000000913097227 */ /* 0x000fe200078e0012 */
[----:B--2---:R-:W-:Y:S01]  /*0360*/  HFMA2.MMA R24, -RZ, RZ, 0, 0 ;  /* 0x00000000ff187435 */ /* 0x004fe200000001ff */
[----:B------:R-:W2:Y:S02]  /*0370*/  F2I.FTZ.U32.TRUNC.NTZ R19, R20 ;  /* 0x0000001400137305 */ /* 0x000ea4000021f000 */
[----:B-1----:R-:W-:Y:S02]  /*0380*/  VIADD R18, R2, 0xffffffe ;  /* 0x0ffffffe02127836 */ /* 0x002fe40000000000 */
[----:B---3--:R-:W-:-:S04]  /*0390*/  IMAD.MOV R2, RZ, RZ, -R25 ;  /* 0x000000ffff027224 */ /* 0x008fc800078e0a19 */
[----:B------:R1:W3:Y:S01]  /*03a0*/  F2I.FTZ.U32.TRUNC.NTZ R15, R18 ;  /* 0x00000012000f7305 */ /* 0x0002e2000021f000 */
[----:B------:R-:W-:-:S04]  /*03b0*/  IMAD R27, R2, R23, RZ ;  /* 0x00000017021b7224 */ /* 0x000fc800078e02ff */
[----:B------:R-:W-:Y:S01]  /*03c0*/  IMAD.HI.U32 R2, R25, R27, R24 ;  /* 0x0000001b19027227 */ /* 0x000fe200078e0018 */
[----:B0-----:R-:W-:Y:S02]  /*03d0*/  PRMT R24, R14, 0x9910, RZ ;  /* 0x000099100e187816 */ /* 0x001fe400000000ff */
[----:B------:R-:W0:Y:S01]  /*03e0*/  I2F.RP R10, R11 ;  /* 0x0000000b000a7306 */ /* 0x000e220000209400 */
[----:B--2---:R-:W-:Y:S01]  /*03f0*/  IMAD.MOV R20, RZ, RZ, -R19 ;  /* 0x000000ffff147224 */ /* 0x004fe200078e0a13 */
[----:B------:R-:W-:Y:S01]  /*0400*/  MOV R14, RZ ;  /* 0x000000ff000e7202 */ /* 0x000fe20000000f00 */
[----:B-1----:R-:W-:Y:S01]  /*0410*/  IMAD.MOV.U32 R18, RZ, RZ, RZ ;  /* 0x000000ffff127224 */ /* 0x002fe200078e00ff */
[----:B------:R-:W-:Y:S01]  /*0420*/  ISETP.GE.AND P0, PT, R24, RZ, PT ;  /* 0x000000ff1800720c */ /* 0x000fe20003f06270 */
[----:B------:R-:W-:Y:S02]  /*0430*/  IMAD R27, R20, R5, RZ ;  /* 0x00000005141b7224 */ /* 0x000fe400078e02ff */
[----:B---3--:R-:W-:-:S02]  /*0440*/  IMAD.MOV R25, RZ, RZ, -R15 ;  /* 0x000000ffff197224 */ /* 0x008fc400078e0a0f */
[----:B------:R-:W-:Y:S01]  /*0450*/  IMAD.HI.U32 R27, R19, R27, R18 ;  /* 0x0000001b131b7227 */ /* 0x000fe200078e0012 */
[----:B------:R-:W-:Y:S02]  /*0460*/  IABS R18, R24 ;  /* 0x0000001800127213 */ /* 0x000fe40000000000 */
[----:B------:R-:W-:Y:S01]  /*0470*/  IABS R24, R3 ;  /* 0x0000000300187213 */ /* 0x000fe20000000000 */
[----:B------:R-:W-:Y:S01]  /*0480*/  IMAD R19, R25, R12, RZ ;  /* 0x0000000c19137224 */ /* 0x000fe200078e02ff */
[----:B0-----:R-:W0:Y:S01]  /*0490*/  MUFU.RCP R10, R10 ;  /* 0x0000000a000a7308 */ /* 0x001e220000001000 */
[----:B------:R-:W-:-:S04]  /*04a0*/  IMAD.HI.U32 R9, R9, R18, RZ ;  /* 0x0000001209097227 */ /* 0x000fc800078e00ff */
[----:B------:R-:W-:Y:S01]  /*04b0*/  IMAD.HI.U32 R19, R15, R19, R14 ;  /* 0x000000130f137227 */ /* 0x000fe200078e000e */
[----:B------:R-:W-:-:S03]  /*04c0*/  IABS R14, R17 ;  /* 0x00000011000e7213 */ /* 0x000fc60000000000 */
[----:B------:R-:W-:-:S04]  /*04d0*/  IMAD.HI.U32 R7, R7, R18, RZ ;  /* 0x0000001207077227 */ /* 0x000fc800078e00ff */
[----:B------:R-:W-:Y:S02]  /*04e0*/  IMAD.MOV R25, RZ, RZ, -R14 ;  /* 0x000000ffff197224 */ /* 0x000fe400078e0a0e */
[----:B------:R-:W-:Y:S02]  /*04f0*/  IMAD.MOV R24, RZ, RZ, -R24 ;  /* 0x000000ffff187224 */ /* 0x000fe400078e0a18 */
[----:B------:R-:W-:Y:S01]  /*0500*/  IMAD R25, R9, R25, R18 ;  /* 0x0000001909197224 */ /* 0x000fe200078e0212 */
[----:B------:R-:W-:Y:S01]  /*0510*/  IABS R9, R16 ;  /* 0x0000001000097213 */ /* 0x000fe20000000000 */
[----:B0-----:R-:W-:Y:S02]  /*0520*/  VIADD R10, R10, 0xffffffe ;  /* 0x0ffffffe0a0a7836 */ /* 0x001fe40000000000 */
[-C--:B------:R-:W-:Y:S01]  /*0530*/  IMAD.HI.U32 R2, R2, R18.reuse, RZ ;  /* 0x0000001202027227 */ /* 0x080fe200078e00ff */
[----:B------:R-:W-:Y:S01]  /*0540*/  IADD3 R20, RZ, -R9, RZ ;  /* 0x80000009ff147210 */ /* 0x000fe20007ffe0ff */
[----:B------:R0:W1:Y:S01]  /*0550*/  F2I.FTZ.U32.TRUNC.NTZ R15, R10 ;  /* 0x0000000a000f7305 */ /* 0x000062000021f000 */
[----:B------:R-:W-:Y:S01]  /*0560*/  ISETP.GT.U32.AND P1, PT, R0, R25, PT ;  /* 0x000000190000720c */ /* 0x000fe20003f24070 */
[----:B------:R-:W-:-:S04]  /*0570*/  IMAD.HI.U32 R27, R27, R18, RZ ;  /* 0x000000121b1b7227 */ /* 0x000fc800078e00ff */
[----:B------:R-:W-:Y:S01]  /*0580*/  IMAD R20, R7, R20, R18 ;  /* 0x0000001407147224 */ /* 0x000fe200078e0212 */
[C---:B-----5:R-:W-:Y:S01]  /*0590*/  PRMT R7, R22.reuse, 0x9910, RZ ;  /* 0x0000991016077816 */ /* 0x060fe200000000ff */
[----:B------:R-:W-:Y:S01]  /*05a0*/  IMAD.HI.U32 R19, R19, R18, RZ ;  /* 0x0000001213137227 */ /* 0x000fe200078e00ff */
[----:B------:R-:W-:Y:S02]  /*05b0*/  PRMT R22, R22, 0xbb32, RZ ;  /* 0x0000bb3216167816 */ /* 0x000fe400000000ff */
[----:B0-----:R-:W-:Y:S02]  /*05c0*/  IABS R10, R7 ;  /* 0x00000007000a7213 */ /* 0x001fe40000000000 */
[----:B------:R-:W-:Y:S01]  /*05d0*/  ISETP.GT.U32.AND P2, PT, R29, R20, PT ;  /* 0x000000141d00720c */ /* 0x000fe20003f44070 */
[----:B------:R-:W-:Y:S01]  /*05e0*/  @!P1 IMAD.IADD R25, R25, 0x1, -R0 ;  /* 0x0000000119199824 */ /* 0x000fe200078e0a00 */
[----:B------:R-:W0:Y:S01]  /*05f0*/  I2F.RP R26, R10 ;  /* 0x0000000a001a7306 */ /* 0x000e220000209400 */
[----:B-1----:R-:W-:-:S03]  /*0600*/  IMAD.MOV R14, RZ, RZ, -R15 ;  /* 0x000000ffff0e7224 */ /* 0x002fc600078e0a0f */
[----:B------:R-:W-:Y:S01]  /*0610*/  ISETP.GT.U32.AND P1, PT, R0, R25, PT ;  /* 0x000000190000720c */ /* 0x000fe20003f24070 */
[----:B------:R-:W-:Y:S02]  /*0620*/  IMAD R9, R14, R11, RZ ;  /* 0x0000000b0e097224 */ /* 0x000fe400078e02ff */
[----:B------:R-:W-:-:S04]  /*0630*/  IMAD.MOV.U32 R14, RZ, RZ, RZ ;  /* 0x000000ffff0e7224 */ /* 0x000fc800078e00ff */
[----:B------:R-:W-:Y:S01]  /*0640*/  IMAD.HI.U32 R9, R15, R9, R14 ;  /* 0x000000090f097227 */ /* 0x000fe200078e000e */
[----:B------:R-:W-:Y:S01]  /*0650*/  @!P2 IADD3 R20, R20, -R29, RZ ;  /* 0x8000001d1414a210 */ /* 0x000fe20007ffe0ff */
[----:B0-----:R-:W0:Y:S03]  /*0660*/  MUFU.RCP R26, R26 ;  /* 0x0000001a001a7308 */ /* 0x001e260000001000 */
[----:B------:R-:W-:Y:S01]  /*0670*/  ISETP.GT.U32.AND P2, PT, R29, R20, PT ;  /* 0x000000141d00720c */ /* 0x000fe20003f44070 */
[----:B------:R-:W-:Y:S01]  /*0680*/  @!P1 IMAD.IADD R25, R25, 0x1, -R0 ;  /* 0x0000000119199824 */ /* 0x000fe200078e0a00 */
[----:B------:R-:W-:Y:S01]  /*0690*/  ISETP.NE.AND P1, PT, R17, RZ, PT ;  /* 0x000000ff1100720c */ /* 0x000fe20003f25270 */
[----:B------:R-:W-:Y:S01]  /*06a0*/  IMAD.MOV.U32 R0, RZ, RZ, R24 ;  /* 0x000000ffff007224 */ /* 0x000fe200078e0018 */
[----:B------:R-:W-:Y:S01]  /*06b0*/  IABS R24, R22 ;  /* 0x0000001600187213 */ /* 0x000fe20000000000 */
[----:B------:R-:W-:-:S02]  /*06c0*/  @!P0 IMAD.MOV R25, RZ, RZ, -R25 ;  /* 0x000000ffff198224 */ /* 0x000fc400078e0a19 */
[----:B------:R-:W-:Y:S01]  /*06d0*/  IMAD R2, R2, R0, R18 ;  /* 0x0000000002027224 */ /* 0x000fe200078e0212 */
[----:B------:R-:W-:Y:S01]  /*06e0*/  IABS R0, R13 ;  /* 0x0000000d00007213 */ /* 0x000fe20000000000 */
[----:B------:R-:W-:-:S03]  /*06f0*/  IMAD.HI.U32 R9, R9, R18, RZ ;  /* 0x0000001209097227 */ /* 0x000fc600078e00ff */
[----:B------:R-:W-:Y:S01]  /*0700*/  ISETP.GT.U32.AND P3, PT, R23, R2, PT ;  /* 0x000000021700720c */ /* 0x000fe20003f64070 */
[----:B------:R-:W-:Y:S01]  /*0710*/  IMAD.MOV R0, RZ, RZ, -R0 ;  /* 0x000000ffff007224 */ /* 0x000fe200078e0a00 */
[----:B------:R-:W-:Y:S01]  /*0720*/  @!P2 IADD3 R20, R20, -R29, RZ ;  /* 0x8000001d1414a210 */ /* 0x000fe20007ffe0ff */
[----:B0-----:R-:W-:Y:S01]  /*0730*/  VIADD R14, R26, 0xffffffe ;  /* 0x0ffffffe1a0e7836 */ /* 0x001fe20000000000 */
[----:B------:R-:W-:Y:S01]  /*0740*/  ISETP.NE.AND P2, PT, R16, RZ, PT ;  /* 0x000000ff1000720c */ /* 0x000fe20003f45270 */
[----:B------:R-:W-:Y:S01]  /*0750*/  IMAD R0, R27, R0, R18 ;  /* 0x000000001b007224 */ /* 0x000fe200078e0212 */
[----:B------:R-:W-:Y:S01]  /*0760*/  @!P1 LOP3.LUT R25, RZ, R17, RZ, 0x33, !PT ;  /* 0x00000011ff199212 */ /* 0x000fe200078e33ff */
[----:B------:R0:W1:Y:S01]  /*0770*/  F2I.FTZ.U32.TRUNC.NTZ R15, R14 ;  /* 0x0000000e000f7305 */ /* 0x000062000021f000 */
[----:B------:R-:W-:Y:S02]  /*0780*/  @!P0 IMAD.MOV R20, RZ, RZ, -R20 ;  /* 0x000000ffff148224 */ /* 0x000fe400078e0a14 */
[----:B------:R-:W-:-:S03]  /*0790*/  ISETP.GT.U32.AND P4, PT, R5, R0, PT ;  /* 0x000000000500720c */ /* 0x000fc60003f84070 */
[----:B------:R-:W-:Y:S01]  /*07a0*/  @!P3 IMAD.IADD R2, R2, 0x1, -R23 ;  /* 0x000000010202b824 */ /* 0x000fe200078e0a17 */
[----:B------:R-:W-:Y:S01]  /*07b0*/  ISETP.NE.AND P3, PT, R13, RZ, PT ;  /* 0x000000ff0d00720c */ /* 0x000fe20003f65270 */
[----:B0-----:R-:W-:-:S03]  /*07c0*/  IMAD.MOV.U32 R14, RZ, RZ, RZ ;  /* 0x000000ffff0e7224 */ /* 0x001fc600078e00ff */
[----:B------:R-:W-:Y:S02]  /*07d0*/  ISETP.GT.U32.AND P1, PT, R23, R2, PT ;  /* 0x000000021700720c */ /* 0x000fe40003f24070 */
[----:B------:R-:W-:Y:S02]  /*07e0*/  @!P2 LOP3.LUT R20, RZ, R16, RZ, 0x33, !PT ;  /* 0x00000010ff14a212 */ /* 0x000fe400078e33ff */
[----:B------:R-:W0:Y:S01]  /*07f0*/  LDC.64 R16, c[0x0][0x218] ;  /* 0x00008600ff107b82 */ /* 0x000e220000000a00 */
[----:B-1----:R-:W-:Y:S01]  /*0800*/  IMAD.MOV R29, RZ, RZ, -R15 ;  /* 0x000000ffff1d7224 */ /* 0x002fe200078e0a0f */
[----:B------:R-:W-:Y:S02]  /*0810*/  @!P4 IADD3 R0, R0, -R5, RZ ;  /* 0x800000050000c210 */ /* 0x000fe40007ffe0ff */
[----:B------:R-:W-:Y:S01]  /*0820*/  PRMT R25, R25, 0x5410, R20 ;  /* 0x0000541019197816 */ /* 0x000fe20000000014 */
[----:B------:R-:W-:Y:S01]  /*0830*/  IMAD R29, R29, R10, RZ ;  /* 0x0000000a1d1d7224 */ /* 0x000fe200078e02ff */
[----:B------:R-:W-:-:S03]  /*0840*/  ISETP.GT.U32.AND P2, PT, R5, R0, PT ;  /* 0x000000000500720c */ /* 0x000fc60003f44070 */
[----:B------:R-:W-:Y:S02]  /*0850*/  IMAD.HI.U32 R27, R15, R29, R14 ;  /* 0x0000001d0f1b7227 */ /* 0x000fe400078e000e */
[----:B------:R-:W1:Y:S02]  /*0860*/  I2F.RP R14, R24 ;  /* 0x00000018000e7306 */ /* 0x000e640000209400 */
[----:B------:R-:W-:Y:S02]  /*0870*/  @!P1 IMAD.IADD R2, R2, 0x1, -R23 ;  /* 0x0000000102029824 */ /* 0x000fe400078e0a17 */
[----:B------:R-:W-:-:S04]  /*0880*/  IMAD.HI.U32 R27, R27, R18, RZ ;  /* 0x000000121b1b7227 */ /* 0x000fc800078e00ff */
[----:B------:R-:W-:Y:S01]  /*0890*/  @!P2 IADD3 R0, R0, -R5, RZ ;  /* 0x800000050000a210 */ /* 0x000fe20007ffe0ff */
[----:B------:R-:W-:Y:S01]  /*08a0*/  @!P0 IMAD.MOV R2, RZ, RZ, -R2 ;  /* 0x000000ffff028224 */ /* 0x000fe200078e0a02 */
[----:B------:R-:W-:Y:S02]  /*08b0*/  IABS R5, R4 ;  /* 0x0000000400057213 */ /* 0x000fe40000000000 */
[----:B------:R-:W-:Y:S01]  /*08c0*/  ISETP.NE.AND P2, PT, R3, RZ, PT ;  /* 0x000000ff0300720c */ /* 0x000fe20003f45270 */
[----:B------:R-:W-:Y:S01]  /*08d0*/  @!P0 IMAD.MOV R0, RZ, RZ, -R0 ;  /* 0x000000ffff008224 */ /* 0x000fe200078e0a00 */
[----:B------:R-:W-:Y:S01]  /*08e0*/  @!P3 LOP3.LUT R0, RZ, R13, RZ, 0x33, !PT ;  /* 0x0000000dff00b212 */ /* 0x000fe200078e33ff */
[----:B-1----:R-:W1:Y:S01]  /*08f0*/  MUFU.RCP R14, R14 ;  /* 0x0000000e000e7308 */ /* 0x002e620000001000 */
[----:B------:R-:W-:Y:S01]  /*0900*/  IMAD.MOV R5, RZ, RZ, -R5 ;  /* 0x000000ffff057224 */ /* 0x000fe200078e0a05 */
[----:B------:R-:W-:Y:S01]  /*0910*/  ISETP.NE.AND P3, PT, R8, RZ, PT ;  /* 0x000000ff0800720c */ /* 0x000fe20003f65270 */
[----:B0-----:R-:W-:-:S04]  /*0920*/  IMAD.WIDE.U32 R16, R21, 0x2, R16 ;  /* 0x0000000215107825 */ /* 0x001fc800078e0010 */
[----:B------:R-:W-:Y:S01]  /*0930*/  IMAD R5, R19, R5, R18 ;  /* 0x0000000513057224 */ /* 0x000fe200078e0212 */
[----:B------:R-:W-:Y:S01]  /*0940*/  IABS R19, R22 ;  /* 0x0000001600137213 */ /* 0x000fe20000000000 */
[----:B------:R-:W-:Y:S01]  /*0950*/  IMAD.WIDE R16, R6, 0x4, R16 ;  /* 0x0000000406107825 */ /* 0x000fe200078e0210 */
[----:B------:R-:W-:Y:S02]  /*0960*/  @!P2 LOP3.LUT R2, RZ, R3, RZ, 0x33, !PT ;  /* 0x00000003ff02a212 */ /* 0x000fe400078e33ff */
[----:B------:R-:W-:Y:S02]  /*0970*/  IADD3 R19, RZ, -R19, RZ ;  /* 0x80000013ff137210 */ /* 0x000fe40007ffe0ff */
[----:B------:R-:W-:Y:S01]  /*0980*/  ISETP.GT.U32.AND P1, PT, R12, R5, PT ;  /* 0x000000050c00720c */ /* 0x000fe20003f24070 */
[----:B------:R-:W-:Y:S01]  /*0990*/  STG.E desc[UR4][R16.64], R25 ;  /* 0x0000001910007986 */ /* 0x000fe2000c101904 */
[----:B------:R-:W-:Y:S02]  /*09a0*/  ISETP.NE.AND P2, PT, R4, RZ, PT ;  /* 0x000000ff0400720c */ /* 0x000fe40003f45270 */
[----:B-1----:R-:W-:Y:S01]  /*09b0*/  IADD3 R15, R14, 0xffffffe, RZ ;  /* 0x0ffffffe0e0f7810 */ /* 0x002fe20007ffe0ff */
[----:B------:R-:W-:Y:S01]  /*09c0*/  IMAD.MOV.U32 R14, RZ, RZ, RZ ;  /* 0x000000ffff0e7224 */ /* 0x000fe200078e00ff */
[----:B------:R-:W-:-:S04]  /*09d0*/  PRMT R3, R2, 0x5410, R0 ;  /* 0x0000541002037816 */ /* 0x000fc80000000000 */
[----:B------:R-:W0:Y:S01]  /*09e0*/  F2I.FTZ.U32.TRUNC.NTZ R15, R15 ;  /* 0x0000000f000f7305 */ /* 0x000e22000021f000 */
[----:B------:R-:W-:Y:S02]  /*09f0*/  STG.E desc[UR4][R16.64+0x200], R3 ;  /* 0x0002000310007986 */ /* 0x000fe4000c101904 */
[----:B------:R-:W-:Y:S02]  /*0a00*/  @!P1 IMAD.IADD R5, R5, 0x1, -R12 ;  /* 0x0000000105059824 */ /* 0x000fe400078e0a0c */
[----:B0-----:R-:W-:-:S04]  /*0a10*/  IMAD.MOV R29, RZ, RZ, -R15 ;  /* 0x000000ffff1d7224 */ /* 0x001fc800078e0a0f */
[----:B------:R-:W-:-:S04]  /*0a20*/  IMAD R23, R29, R24, RZ ;  /* 0x000000181d177224 */ /* 0x000fc800078e02ff */
[----:B------:R-:W-:Y:S01]  /*0a30*/  IMAD.HI.U32 R15, R15, R23, R14 ;  /* 0x000000170f0f7227 */ /* 0x000fe200078e000e */
[----:B------:R-:W-:-:S05]  /*0a40*/  IABS R14, R8 ;  /* 0x00000008000e7213 */ /* 0x000fca0000000000 */
[----:B------:R-:W-:Y:S02]  /*0a50*/  IMAD.MOV R14, RZ, RZ, -R14 ;  /* 0x000000ffff0e7224 */ /* 0x000fe400078e0a0e */
[----:B------:R-:W-:-:S04]  /*0a60*/  IMAD.HI.U32 R15, R15, R18, RZ ;  /* 0x000000120f0f7227 */ /* 0x000fc800078e00ff */
[--C-:B------:R-:W-:Y:S01]  /*0a70*/  IMAD R14, R9, R14, R18.reuse ;  /* 0x0000000e090e7224 */ /* 0x100fe200078e0212 */
[----:B------:R-:W-:Y:S01]  /*0a80*/  IABS R9, R7 ;  /* 0x0000000700097213 */ /* 0x000fe20000000000 */
[----:B------:R-:W-:-:S03]  /*0a90*/  IMAD R15, R15, R19, R18 ;  /* 0x000000130f0f7224 */ /* 0x000fc600078e0212 */
[----:B------:R-:W-:Y:S01]  /*0aa0*/  ISETP.GT.U32.AND P4, PT, R11, R14, PT ;  /* 0x0000000e0b00720c */ /* 0x000fe20003f84070 */
[----:B------:R-:W-:Y:S01]  /*0ab0*/  IMAD.MOV R9, RZ, RZ, -R9 ;  /* 0x000000ffff097224 */ /* 0x000fe200078e0a09 */
[----:B------:R-:W-:-:S03]  /*0ac0*/  ISETP.GT.U32.AND P6, PT, R24, R15, PT ;  /* 0x0000000f1800720c */ /* 0x000fc60003fc4070 */
[----:B------:R-:W-:-:S05]  /*0ad0*/  IMAD R9, R27, R9, R18 ;  /* 0x000000091b097224 */ /* 0x000fca00078e0212 */
[----:B------:R-:W-:-:S03]  /*0ae0*/  ISETP.GT.U32.AND P5, PT, R10, R9, PT ;  /* 0x000000090a00720c */ /* 0x000fc60003fa4070 */
[----:B------:R-:W-:Y:S01]  /*0af0*/  @!P4 IMAD.IADD R14, R14, 0x1, -R11 ;  /* 0x000000010e0ec824 */ /* 0x000fe200078e0a0b */
[----:B------:R-:W-:Y:S02]  /*0b00*/  ISETP.GT.U32.AND P4, PT, R12, R5, PT ;  /* 0x000000050c00720c */ /* 0x000fe40003f84070 */
[----:B------:R-:W-:-:S04]  /*0b10*/  @!P6 IADD3 R15, R15, -R24, RZ ;  /* 0x800000180f0fe210 */ /* 0x000fc80007ffe0ff */
[----:B------:R-:W-:-:S03]  /*0b20*/  ISETP.GT.U32.AND P1, PT, R24, R15, PT ;  /* 0x0000000f1800720c */ /* 0x000fc60003f24070 */
[----:B------:R-:W-:Y:S01]  /*0b30*/  @!P5 IMAD.IADD R9, R9, 0x1, -R10 ;  /* 0x000000010909d824 */ /* 0x000fe200078e0a0a */
[----:B------:R-:W-:-:S03]  /*0b40*/  ISETP.GT.U32.AND P5, PT, R11, R14, PT ;  /* 0x0000000e0b00720c */ /* 0x000fc60003fa4070 */
[----:B------:R-:W-:Y:S01]  /*0b50*/  @!P4 IMAD.IADD R5, R5, 0x1, -R12 ;  /* 0x000000010505c824 */ /* 0x000fe200078e0a0c */
[----:B------:R-:W-:Y:S02]  /*0b60*/  ISETP.GT.U32.AND P6, PT, R10, R9, PT ;  /* 0x000000090a00720c */ /* 0x000fe40003fc4070 */
[----:B------:R-:W-:Y:S01]  /*0b70*/  ISETP.NE.AND P4, PT, R7, RZ, PT ;  /* 0x000000ff0700720c */ /* 0x000fe20003f85270 */
[----:B------:R-:W-:Y:S01]  /*0b80*/  @!P0 IMAD.MOV R5, RZ, RZ, -R5 ;  /* 0x000000ffff058224 */ /* 0x000fe200078e0a05 */
[----:B------:R-:W-:Y:S01]  /*0b90*/  @!P2 LOP3.LUT R5, RZ, R4, RZ, 0x33, !PT ;  /* 0x00000004ff05a212 */ /* 0x000fe200078e33ff */
[----:B------:R-:W-:-:S04]  /*0ba0*/  @!P1 IMAD.IADD R15, R15, 0x1, -R24 ;  /* 0x000000010f0f9824 */ /* 0x000fc800078e0a18 */
[----:B------:R-:W-:Y:S01]  /*0bb0*/  @!P5 IADD3 R14, R14, -R11, RZ ;  /* 0x8000000b0e0ed210 */ /* 0x000fe20007ffe0ff */
[----:B------:R-:W-:Y:S01]  /*0bc0*/  @!P0 IMAD.MOV R15, RZ, RZ, -R15 ;  /* 0x000000ffff0f8224 */ /* 0x000fe200078e0a0f */
[----:B------:R-:W-:Y:S02]  /*0bd0*/  ISETP.NE.AND P5, PT, R22, RZ, PT ;  /* 0x000000ff1600720c */ /* 0x000fe40003fa5270 */
[----:B------:R-:W-:Y:S01]  /*0be0*/  @!P6 IMAD.IADD R9, R9, 0x1, -R10 ;  /* 0x000000010909e824 */ /* 0x000fe200078e0a0a */
[----:B------:R-:W-:Y:S02]  /*0bf0*/  @!P0 IADD3 R14, -R14, RZ, RZ ;  /* 0x000000ff0e0e8210 */ /* 0x000fe40007ffe1ff */
[----:B------:R-:W-:Y:S01]  /*0c00*/  @!P3 LOP3.LUT R14, RZ, R8, RZ, 0x33, !PT ;  /* 0x00000008ff0eb212 */ /* 0x000fe200078e33ff */
[----:B------:R-:W-:Y:S01]  /*0c10*/  @!P0 IMAD.MOV R9, RZ, RZ, -R9 ;  /* 0x000000ffff098224 */ /* 0x000fe200078e0a09 */
[----:B------:R-:W-:Y:S02]  /*0c20*/  @!P4 LOP3.LUT R9, RZ, R7, RZ, 0x33, !PT ;  /* 0x00000007ff09c212 */ /* 0x000fe400078e33ff */
[----:B------:R-:W-:-:S04]  /*0c30*/  PRMT R5, R5, 0x5410, R14 ;  /* 0x0000541005057816 */ /* 0x000fc8000000000e */
[----:B------:R-:W-:Y:S01]  /*0c40*/  @!P5 LOP3.LUT R15, RZ, R22, RZ, 0x33, !PT ;  /* 0x00000016ff0fd212 */ /* 0x000fe200078e33ff */
[----:B------:R-:W-:Y:S03]  /*0c50*/  STG.E desc[UR4][R16.64+0x400], R5 ;  /* 0x0004000510007986 */ /* 0x000fe6000c101904 */
[----:B------:R-:W-:-:S05]  /*0c60*/  PRMT R15, R9, 0x5410, R15 ;  /* 0x00005410090f7816 */ /* 0x000fca000000000f */
[----:B------:R-:W-:Y:S01]  /*0c70*/  STG.E desc[UR4][R16.64+0x600], R15 ;  /* 0x0006000f10007986 */ /* 0x000fe2000c101904 */
[----:B------:R-:W-:Y:S05]  /*0c80*/  EXIT ;  /* 0x000000000000794d */ /* 0x000fea0003800000 */
.L_x_18940:
[----:B------:R-:W0:Y:S01]  /*0c90*/  S2R R6, SR_TID.X ;  /* 0x0000000000067919 */ /* 0x000e220000002100 */
[----:B------:R-:W-:Y:S01]  /*0ca0*/  HFMA2.MMA R20, -RZ, RZ, 0, 0 ;  /* 0x00000000ff147435 */ /* 0x000fe200000001ff */
        /* <DEDUP_REMOVED lines=9> */
[----:B------:R-:W-:Y:S01]  /*0d40*/  @!P5 IADD3 R13, R21, R8, RZ ;  /* 0x00000008150dd210 */ /* 0x000fe20007ffe0ff */
[----:B------:R-:W-:Y:S01]  /*0d50*/  @!P5 VIADD R8, R8, 0x80 ;  /* 0x000000800808d836 */ /* 0x000fe20000000000 */
[----:B------:R-:W1:Y:S01]  /*0d60*/  @!P5 LDC.64 R16, c[0x0][0x220] ;  /* 0x00008800ff10db82 */ /* 0x000e620000000a00 */
[----:B0-----:R-:W-:-:S03]  /*0d70*/  @!P6 IMAD.WIDE.U32 R4, R11, 0x2, R4 ;  /* 0x000000020b04e825 */ /* 0x001fc600078e0004 */
[C---:B------:R-:W-:Y:S02]  /*0d80*/  ISETP.GE.AND P4, PT, R8.reuse, R0, PT ;  /* 0x000000000800720c */ /* 0x040fe40003f86270 */
[----:B------:R0:W5:Y:S11]  /*0d90*/  @!P6 LDG.E.S16 R20, desc[UR4][R4.64] ;  /* 0x000000040414e981 */ /* 0x000176000c1e1700 */
        /* <DEDUP_REMOVED lines=16> */
[----:B------:R-:W-:Y:S01]  /*0ea0*/  @!P6 IADD3 R25, R21, R8, RZ ;  /* 0x000000081519e210 */ /* 0x000fe20007ffe0ff */
[----:B---3--:R-:W-:-:S06]  /*0eb0*/  @!P3 IMAD.WIDE.U32 R26, R27, 0x2, R2 ;  /* 0x000000021b1ab825 */ /* 0x008fcc00078e0002 */
[----:B------:R-:W3:Y:S01]  /*0ec0*/  @!P2 LDC.64 R2, c[0x0][0x220] ;  /* 0x00008800ff02ab82 */ /* 0x000ee20000000a00 */
[----:B0-----:R-:W-:-:S07]  /*0ed0*/  @!P6 IMAD.WIDE.U32 R24, R25, 0x2, R4 ;  /* 0x000000021918e825 */ /* 0x001fce00078e0004 */
[----:B------:R-:W0:Y:S01]  /*0ee0*/  @!P0 LDC.64 R4, c[0x0][0x220] ;  /* 0x00008800ff048b82 */ /* 0x000e220000000a00 */
[----:B--2---:R-:W-:Y:S01]  /*0ef0*/  @!P4 IMAD.WIDE.U32 R22, R15, 0x2, R22 ;  /* 0x000000020f16c825 */ /* 0x004fe200078e0016 */
[----:B------:R-:W-:-:S03]  /*0f00*/  CS2R R14, SRZ ;  /* 0x00000000000e7805 */ /* 0x000fc6000001ff00 */
[----:B---3--:R-:W-:-:S03]  /*0f10*/  @!P2 IMAD.WIDE.U32 R2, R7, 0x2, R2 ;  /* 0x000000020702a825 */ /* 0x008fc600078e0002 */
[----:B------:R2:W5:Y:S01]  /*0f20*/  @!P4 LDG.E.S16 R14, desc[UR4][R22.64] ;  /* 0x00000004160ec981 */ /* 0x000562000c1e1700 */
[----:B----4-:R-:W-:-:S04]  /*0f30*/  @!P1 IMAD.WIDE.U32 R18, R19, 0x2, R10 ;  /* 0x0000000213129825 */ /* 0x010fc800078e000a */
[----:B------:R-:W-:Y:S02]  /*0f40*/  IMAD.MOV.U32 R12, RZ, RZ, RZ ;  /* 0x000000ffff0c7224 */ /* 0x000fe400078e00ff */
[----:B------:R-:W-:Y:S02]  /*0f50*/  IMAD.MOV.U32 R11, RZ, RZ, RZ ;  /* 0x000000ffff0b7224 */ /* 0x000fe400078e00ff */
[----:B------:R-:W-:Y:S02]  /*0f60*/  IMAD.MOV.U32 R8, RZ, RZ, RZ ;  /* 0x000000ffff087224 */ /* 0x000fe400078e00ff */
[----:B------:R-:W-:Y:S01]  /*0f70*/  IMAD.MOV.U32 R7, RZ, RZ, RZ ;  /* 0x000000ffff077224 */ /* 0x000fe200078e00ff */
[----:B------:R2:W5:Y:S01]  /*0f80*/  @!P3 LDG.E.S16 R12, desc[UR4][R26.64] ;  /* 0x000000041a0cb981 */ /* 0x000562000c1e1700 */
[----:B-1----:R-:W-:-:S03]  /*0f90*/  @!P5 IMAD.WIDE.U32 R16, R13, 0x2, R16 ;  /* 0x000000020d10d825 */ /* 0x002fc600078e0010 */
[----:B------:R2:W5:Y:S01]  /*0fa0*/  @!P2 LDG.E.S16 R11, desc[UR4][R2.64] ;  /* 0x00000004020ba981 */ /* 0x000562000c1e1700 */
[----:B0-----:R-:W-:Y:S01]  /*0fb0*/  @!P0 IMAD.WIDE.U32 R4, R9, 0x2, R4 ;  /* 0x0000000209048825 */ /* 0x001fe200078e0004 */
[----:B------:R-:W-:Y:S02]  /*0fc0*/  PRMT R9, RZ, 0x7610, R9 ;  /* 0x00007610ff097816 */ /* 0x000fe40000000009 */
[----:B------:R2:W5:Y:S04]  /*0fd0*/  @!P5 LDG.E.S16 R15, desc[UR4][R16.64] ;  /* 0x00000004100fd981 */ /* 0x000568000c1e1700 */
[----:B------:R2:W5:Y:S04]  /*0fe0*/  @!P1 LDG.E.S16 R8, desc[UR4][R18.64] ;  /* 0x0000000412089981 */ /* 0x000568000c1e1700 */
[----:B------:R2:W5:Y:S04]  /*0ff0*/  @!P6 LDG.E.S16 R7, desc[UR4][R24.64] ;  /* 0x000000041807e981 */ /* 0x000568000c1e1700 */
[----:B------:R2:W5:Y:S01]  /*1000*/  @!P0 LDG.E.U16 R9, desc[UR4][R4.64] ;  /* 0x0000000404098981 */ /* 0x000562000c1e1500 */
[----:B------:R-:W0:Y:S01]  /*1010*/  LDC.U16 R10, c[0x0][0x216] ;  /* 0x00008580ff0a7b82 */ /* 0x000e220000000400 */
[----:B------:R-:W-:Y:S01]  /*1020*/  BSSY B0, `(.L_x_18941) ;  /* 0x000001a000007945 */ /* 0x000fe20003800000 */
[----:B0-----:R-:W-:-:S03]  /*1030*/  PRMT R10, R10, 0x9910, RZ ;  /* 0x000099100a0a7816 */ /* 0x001fc600000000ff */
[----:B--2---:R-:W-:Y:S05]  /*1040*/  @P0 BRA `(.L_x_18942) ;  /* 0x00000000005c0947 */ /* 0x004fea0003800000 */
[----:B-----5:R-:W-:Y:S02]  /*1050*/  PRMT R4, R9, 0x9910, RZ ;  /* 0x0000991009047816 */ /* 0x020fe400000000ff */
[----:B------:R-:W-:Y:S02]  /*1060*/  IABS R22, R10 ;  /* 0x0000000a00167213 */ /* 0x000fe40000000000 */
[----:B------:R-:W-:Y:S02]  /*1070*/  IABS R16, R4 ;  /* 0x0000000400107213 */ /* 0x000fe40000000000 */
[----:B------:R-:W-:Y:S02]  /*1080*/  ISETP.GE.AND P3, PT, R10, RZ, PT ;  /* 0x000000ff0a00720c */ /* 0x000fe40003f66270 */
[----:B------:R-:W0:Y:S08]  /*1090*/  I2F.RP R5, R16 ;  /* 0x0000001000057306 */ /* 0x000e300000209400 */
        /* <DEDUP_REMOVED lines=18> */
.L_x_18942:
[----:B------:R-:W-:Y:S05]  /*11c0*/  BSYNC B0 ;  /* 0x0000000000007941 */ /* 0x000fea0003800000 */
.L_x_18941:
[----:B------:R-:W0:Y:S01]  /*11d0*/  @!P0 LDC.64 R2, c[0x0][0x218] ;  /* 0x00008600ff028b82 */ /* 0x000e220000000a00 */
[C---:B------:R-:W-:Y:S01]  /*11e0*/  IADD3 R5, R6.reuse, 0x80, RZ ;  /* 0x0000008006057810 */ /* 0x040fe20007ffe0ff */
[C---:B------:R-:W-:Y:S01]  /*11f0*/  VIADD R13, R6.reuse, 0x100 ;  /* 0x00000100060d7836 */ /* 0x040fe20000000000 */
[----:B------:R-:W-:Y:S01]  /*1200*/  BSSY B0, `(.L_x_18943) ;  /* 0x000001d000007945 */ /* 0x000fe20003800000 */
[----:B------:R-:W-:Y:S01]  /*1210*/  VIADD R17, R6, 0x180 ;  /* 0x0000018006117836 */ /* 0x000fe20000000000 */
[-C--:B------:R-:W-:Y:S02]  /*1220*/  ISETP.GE.AND P1, PT, R5, R0.reuse, PT ;  /* 0x000000000500720c */ /* 0x080fe40003f26270 */
[-C--:B------:R-:W-:Y:S02]  /*1230*/  ISETP.GE.AND P5, PT, R13, R0.reuse, PT ;  /* 0x000000000d00720c */ /* 0x080fe40003fa6270 */
[----:B------:R-:W-:-:S09]  /*1240*/  ISETP.GE.AND P6, PT, R17, R0, PT ;  /* 0x000000001100720c */ /* 0x000fd20003fc6270 */
[----:B------:R-:W-:Y:S05]  /*1250*/  @P1 BRA `(.L_x_18944) ;  /* 0x00000000005c1947 */ /* 0x000fea0003800000 */
[-C--:B-----5:R-:W-:Y:S02]  /*1260*/  IABS R13, R20.reuse ;  /* 0x00000014000d7213 */ /* 0x0a0fe40000000000 */
[----:B------:R-:W-:Y:S02]  /*1270*/  IABS R19, R20 ;  /* 0x0000001400137213 */ /* 0x000fe40000000000 */
[----:B------:R-:W1:Y:S01]  /*1280*/  I2F.RP R16, R13 ;  /* 0x0000000d00107306 */ /* 0x000e620000209400 */
[----:B------:R-:W-:-:S07]  /*1290*/  ISETP.GE.AND P3, PT, R10, RZ, PT ;  /* 0x000000ff0a00720c */ /* 0x000fce0003f66270 */
[----:B-1----:R-:W1:Y:S02]  /*12a0*/  MUFU.RCP R16, R16 ;  /* 0x0000001000107308 */ /* 0x002e640000001000 */
[----:B-1----:R-:W-:Y:S01]  /*12b0*/  IADD3 R4, R16, 0xffffffe, RZ ;  /* 0x0ffffffe10047810 */ /* 0x002fe20007ffe0ff */
[----:B------:R-:W-:-:S05]  /*12c0*/  IMAD.MOV R16, RZ, RZ, -R19 ;  /* 0x000000ffff107224 */ /* 0x000fca00078e0a13 */
[----:B------:R1:W2:Y:S02]  /*12d0*/  F2I.FTZ.U32.TRUNC.NTZ R5, R4 ;  /* 0x0000000400057305 */ /* 0x0002a4000021f000 */
[----:B-1----:R-:W-:Y:S01]  /*12e0*/  HFMA2.MMA R4, -RZ, RZ, 0, 0 ;  /* 0x00000000ff047435 */ /* 0x002fe200000001ff */
[----:B--2---:R-:W-:-:S04]  /*12f0*/  IMAD.MOV R18, RZ, RZ, -R5 ;  /* 0x000000ffff127224 */ /* 0x004fc800078e0a05 */
        /* <DEDUP_REMOVED lines=13> */
.L_x_18944:
[----:B------:R-:W-:Y:S05]  /*13d0*/  BSYNC B0 ;  /* 0x0000000000007941 */ /* 0x000fea0003800000 */
.L_x_18943:
[C---:B------:R-:W-:Y:S01]  /*13e0*/  VIADD R5, R6.reuse, 0x200 ;  /* 0x0000020006057836 */ /* 0x040fe20000000000 */
[C---:B------:R-:W-:Y:S01]  /*13f0*/  IADD3 R17, R6.reuse, 0x280, RZ ;  /* 0x0000028006117810 */ /* 0x040fe20007ffe0ff */
[C---:B------:R-:W-:Y:S01]  /*1400*/  VIADD R19, R6.reuse, 0x300 ;  /* 0x0000030006137836 */ /* 0x040fe20000000000 */
[----:B------:R-:W-:Y:S01]  /*1410*/  BSSY B0, `(.L_x_18945) ;  /* 0x0000020000007945 */ /* 0x000fe20003800000 */
[----:B------:R-:W-:Y:S01]  /*1420*/  VIADD R23, R6, 0x380 ;  /* 0x0000038006177836 */ /* 0x000fe20000000000 */
[----:B------:R-:W-:Y:S02]  /*1430*/  ISETP.GE.AND P1, PT, R5, R0, PT ;  /* 0x000000000500720c */ /* 0x000fe40003f26270 */
[----:B------:R-:W-:Y:S02]  /*1440*/  @!P0 IADD3 R5, R21, R6, RZ ;  /* 0x0000000615058210 */ /* 0x000fe40007ffe0ff */
[-C--:B------:R-:W-:Y:S02]  /*1450*/  ISETP.GE.AND P2, PT, R17, R0.reuse, PT ;  /* 0x000000001100720c */ /* 0x080fe40003f46270 */
[-C--:B------:R-:W-:Y:S01]  /*1460*/  ISETP.GE.AND P3, PT, R19, R0.reuse, PT ;  /* 0x000000001300720c */ /* 0x080fe20003f66270 */
[----:B0-----:R-:W-:Y:S01]  /*1470*/  @!P0 IMAD.WIDE.U32 R2, R5, 0x2, R2 ;  /* 0x0000000205028825 */ /* 0x001fe200078e0002 */
[----:B------:R-:W-:Y:S01]  /*1480*/  ISETP.GE.AND P4, PT, R23, R0, PT ;  /* 0x000000001700720c */ /* 0x000fe20003f86270 */
[----:B------:R-:W-:-:S12]  /*1490*/  @P5 BRA `(.L_x_18946) ;  /* 0x00000000005c5947 */ /* 0x000fd80003800000 */
[-C--:B-----5:R-:W-:Y:S02]  /*14a0*/  IABS R16, R15.reuse ;  /* 0x0000000f00107213 */ /* 0x0a0fe40000000000 */
[----:B------:R-:W-:Y:S02]  /*14b0*/  IABS R18, R15 ;  /* 0x0000000f00127213 */ /* 0x000fe40000000000 */
[----:B------:R-:W0:Y:S01]  /*14c0*/  I2F.RP R17, R16 ;  /* 0x0000001000117306 */ /* 0x000e220000209400 */
[----:B------:R-:W-:Y:S02]  /*14d0*/  IABS R20, R10 ;  /* 0x0000000a00147213 */ /* 0x000fe40000000000 */
[----:B------:R-:W-:-:S05]  /*14e0*/  IADD3 R18, RZ, -R18, RZ ;  /* 0x80000012ff127210 */ /* 0x000fca0007ffe0ff */
        /* <DEDUP_REMOVED lines=10> */
[----:B------:R-:W-:-:S05]  /*1590*/  @!P5 IMAD.IADD R5, R5, 0x1, -R16 ;  /* 0x000000010505d824 */ /* 0x000fca00078e0a10 */
[----:B------:R-:W-:-:S13]  /*15a0*/  ISETP.GT.U32.AND P5, PT, R16, R5, PT ;  /* 0x000000051000720c */ /* 0x000fda0003fa4070 */
[----:B------:R-:W-:Y:S02]  /*15b0*/  @!P5 IADD3 R5, R5, -R16, RZ ;  /* 0x800000100505d210 */ /* 0x000fe40007ffe0ff */
[----:B------:R-:W-:-:S03]  /*15c0*/  ISETP.GE.AND P5, PT, R10, RZ, PT ;  /* 0x000000ff0a00720c */ /* 0x000fc60003fa6270 */
[----:B------:R-:W-:-:S10]  /*15d0*/  IMAD.MOV.U32 R16, RZ, RZ, R5 ;  /* 0x000000ffff107224 */ /* 0x000fd400078e0005 */
[----:B------:R-:W-:Y:S01]  /*15e0*/  @!P5 IMAD.MOV R16, RZ, RZ, -R16 ;  /* 0x000000ffff10d224 */ /* 0x000fe200078e0a10 */
[----:B------:R-:W-:-:S13]  /*15f0*/  ISETP.NE.AND P5, PT, R15, RZ, PT ;  /* 0x000000ff0f00720c */ /* 0x000fda0003fa5270 */
[----:B------:R-:W-:-:S07]  /*1600*/  @!P5 LOP3.LUT R16, RZ, R15, RZ, 0x33, !PT ;  /* 0x0000000fff10d212 */ /* 0x000fce00078e33ff */
.L_x_18946:
[----:B------:R-:W-:Y:S05]  /*1610*/  BSYNC B0 ;  /* 0x0000000000007941 */ /* 0x000fea0003800000 */
.L_x_18945:
[----:B------:R-:W-:Y:S04]  /*1620*/  BSSY B0, `(.L_x_18947) ;  /* 0x0000019000007945 */ /* 0x000fe80003800000 */
[----:B------:R-:W-:Y:S05]  /*1630*/  @P6 BRA `(.L_x_18948) ;  /* 0x00000000005c6947 */ /* 0x000fea0003800000 */
[-C--:B-----5:R-:W-:Y:S02]  /*1640*/  IABS R15, R14.reuse ;  /* 0x0000000e000f7213 */ /* 0x0a0fe40000000000 */
[----:B------:R-:W-:Y:S02]  /*1650*/  IABS R22, R14 ;  /* 0x0000000e00167213 */ /* 0x000fe40000000000 */
[----:B------:R-:W0:Y:S01]  /*1660*/  I2F.RP R17, R15 ;  /* 0x0000000f00117306 */ /* 0x000e220000209400 */
[----:B------:R-:W-:-:S07]  /*1670*/  IABS R20, R10 ;  /* 0x0000000a00147213 */ /* 0x000fce0000000000 */
[----:B0-----:R-:W0:Y:S02]  /*1680*/  MUFU.RCP R17, R17 ;  /* 0x0000001100117308 */ /* 0x001e240000001000 */
[----:B0-----:R-:W-:-:S06]  /*1690*/  IADD3 R4, R17, 0xffffffe, RZ ;  /* 0x0ffffffe11047810 */ /* 0x001fcc0007ffe0ff */
[----:B------:R0:W1:Y:S02]  /*16a0*/  F2I.FTZ.U32.TRUNC.NTZ R5, R4 ;  /* 0x0000000400057305 */ /* 0x000064000021f000 */
[----:B0-----:R-:W-:Y:S01]  /*16b0*/  HFMA2.MMA R4, -RZ, RZ, 0, 0 ;  /* 0x00000000ff047435 */ /* 0x001fe200000001ff */
[----:B-1----:R-:W-:-:S04]  /*16c0*/  IMAD.MOV R18, RZ, RZ, -R5 ;  /* 0x000000ffff127224 */ /* 0x002fc800078e0a05 */
[----:B------:R-:W-:Y:S02]  /*16d0*/  IMAD R19, R18, R15, RZ ;  /* 0x0000000f12137224 */ /* 0x000fe400078e02ff */
[----:B------:R-:W-:-:S03]  /*16e0*/  IMAD.MOV R18, RZ, RZ, -R22 ;  /* 0x000000ffff127224 */ /* 0x000fc600078e0a16 */
[----:B------:R-:W-:-:S06]  /*16f0*/  IMAD.HI.U32 R5, R5, R19, R4 ;  /* 0x0000001305057227 */ /* 0x000fcc00078e0004 */
        /* <DEDUP_REMOVED lines=11> */
.L_x_18948:
[----:B------:R-:W-:Y:S05]  /*17b0*/  BSYNC B0 ;  /* 0x0000000000007941 */ /* 0x000fea0003800000 */
.L_x_18947:
[----:B------:R-:W-:Y:S04]  /*17c0*/  BSSY B0, `(.L_x_18949) ;  /* 0x0000019000007945 */ /* 0x000fe80003800000 */
[----:B------:R-:W-:Y:S05]  /*17d0*/  @P1 BRA `(.L_x_18950) ;  /* 0x00000000005c1947 */ /* 0x000fea0003800000 */
[-C--:B-----5:R-:W-:Y:S02]  /*17e0*/  IABS R14, R12.reuse ;  /* 0x0000000c000e7213 */ /* 0x0a0fe40000000000 */
        /* <DEDUP_REMOVED lines=19> */
[----:B------:R-:W-:-:S05]  /*1920*/  IMAD.MOV.U32 R14, RZ, RZ, R5 ;  /* 0x000000ffff0e7224 */ /* 0x000fca00078e0005 */
[----:B------:R-:W-:Y:S02]  /*1930*/  @!P6 IADD3 R14, -R14, RZ, RZ ;  /* 0x000000ff0e0ee210 */ /* 0x000fe40007ffe1ff */
[----:B------:R-:W-:-:S07]  /*1940*/  @!P1 LOP3.LUT R14, RZ, R12, RZ, 0x33, !PT ;  /* 0x0000000cff0e9212 */ /* 0x000fce00078e33ff */
.L_x_18950:
[----:B------:R-:W-:Y:S05]  /*1950*/  BSYNC B0 ;  /* 0x0000000000007941 */ /* 0x000fea0003800000 */
.L_x_18949:
        /* <DEDUP_REMOVED lines=25> */
.L_x_18952:
[----:B------:R-:W-:Y:S05]  /*1af0*/  BSYNC B0 ;  /* 0x0000000000007941 */ /* 0x000fea0003800000 */
.L_x_18951:
        /* <DEDUP_REMOVED lines=25> */
.L_x_18954:
[----:B------:R-:W-:Y:S05]  /*1c90*/  BSYNC B0 ;  /* 0x0000000000007941 */ /* 0x000fea0003800000 */
.L_x_18953:
        /* <DEDUP_REMOVED lines=24> */
.L_x_18956:
[----:B------:R-:W-:Y:S05]  /*1e20*/  BSYNC B0 ;  /* 0x0000000000007941 */ /* 0x000fea0003800000 */
.L_x_18955:
[----:B------:R-:W-:Y:S01]  /*1e30*/  @!P0 IADD3 R6, R6, 0x80, RZ ;  /* 0x0000008006068810 */ /* 0x000fe20007ffe0ff */
        /* <DEDUP_REMOVED lines=17> */
.L_x_18959:
[----:B------:R-:W-:-:S13]  /*1f50*/  ISETP.GE.AND P0, PT, R6, R0, PT ;  /* 0x000000000600720c */ /* 0x000fda0003f06270 */
[----:B------:R-:W-:Y:S05]  /*1f60*/  @P0 BRA `(.L_x_18961) ;  /* 0x0000000000300947 */ /* 0x000fea0003800000 */
[----:B0-----:R-:W0:Y:S01]  /*1f70*/  LDC.64 R2, c[0x0][0x218] ;  /* 0x00008600ff027b82 */ /* 0x001e220000000a00 */
[----:B------:R-:W-:Y:S01]  /*1f80*/  IMAD.IADD R5, R21, 0x1, R6 ;  /* 0x0000000115057824 */ /* 0x000fe200078e0206 */
[----:B------:R-:W-:-:S03]  /*1f90*/  IADD3 R6, R6, 0x80, RZ ;  /* 0x0000008006067810 */ /* 0x000fc60007ffe0ff */
[----:B0-----:R-:W-:-:S05]  /*1fa0*/  IMAD.WIDE.U32 R2, R5, 0x2, R2 ;  /* 0x0000000205027825 */ /* 0x001fca00078e0002 */
[----:B------:R1:W-:Y:S02]  /*1fb0*/  STG.E.U16 desc[UR4][R2.64], R15 ;  /* 0x0000000f02007986 */ /* 0x0003e4000c101504 */
.L_x_18960:
[----:B------:R-:W-:-:S13]  /*1fc0*/  ISETP.GE.AND P0, PT, R6, R0, PT ;  /* 0x000000000600720c */ /* 0x000fda0003f06270 */
[----:B------:R-:W-:Y:S05]  /*1fd0*/  @P0 BRA `(.L_x_18962) ;  /* 0x0000000000340947 */ /* 0x000fea0003800000 */
[----:B01----:R-:W0:Y:S01]  /*1fe0*/  LDC.64 R2, c[0x0][0x218] ;  /* 0x00008600ff027b82 */ /* 0x003e220000000a00 */
[----:B------:R-:W-:Y:S02]  /*1ff0*/  IMAD.IADD R5, R21, 0x1, R6 ;  /* 0x0000000115057824 */ /* 0x000fe400078e0206 */
[----:B------:R-:W-:Y:S02]  /*2000*/  VIADD R6, R6, 0x80 ;  /* 0x0000008006067836 */ /* 0x000fe40000000000 */
[----:B0-----:R-:W-:-:S05]  /*2010*/  IMAD.WIDE.U32 R2, R5, 0x2, R2 ;  /* 0x0000000205027825 */ /* 0x001fca00078e0002 */
[----:B------:R1:W-:Y:S02]  /*2020*/  STG.E.U16 desc[UR4][R2.64], R14 ;  /* 0x0000000e02007986 */ /* 0x0003e4000c101504 */
.L_x_18961:
        /* <DEDUP_REMOVED lines=8> */
.L_x_18962:
[----:B------:R-:W-:Y:S05]  /*20b0*/  BSYNC B1 ;  /* 0x0000000000017941 */ /* 0x000fea0003800000 */
.L_x_18958:
[----:B------:R-:W-:-:S13]  /*20c0*/  ISETP.GE.AND P0, PT, R6, R0, PT ;  /* 0x000000000600720c */ /* 0x000fda0003f06270 */
[----:B012---:R-:W0:Y:S01]  /*20d0*/  @!P0 LDC.64 R2, c[0x0][0x218] ;  /* 0x00008600ff028b82 */ /* 0x007e220000000a00 */
[----:B------:R-:W-:Y:S01]  /*20e0*/  @!P0 IMAD.IADD R5, R21, 0x1, R6 ;  /* 0x0000000115058824 */ /* 0x000fe200078e0206 */
[----:B------:R-:W-:-:S03]  /*20f0*/  @!P0 IADD3 R6, R6, 0x80, RZ ;  /* 0x0000008006068810 */ /* 0x000fc60007ffe0ff */
[----:B0-----:R-:W-:-:S05]  /*2100*/  @!P0 IMAD.WIDE.U32 R2, R5, 0x2, R2 ;  /* 0x0000000205028825 */ /* 0x001fca00078e0002 */
[----:B------:R2:W-:Y:S02]  /*2110*/  @!P0 STG.E.U16 desc[UR4][R2.64], R11 ;  /* 0x0000000b02008986 */ /* 0x0005e4000c101504 */
.L_x_18963:
[----:B------:R-:W-:Y:S05]  /*2120*/  BSYNC B0 ;  /* 0x0000000000007941 */ /* 0x000fea0003800000 */
.L_x_18957:
        /* <DEDUP_REMOVED lines=8> */
.L_x_18964:
        /* <DEDUP_REMOVED lines=13> */
.L_x_57399:


//--------------------- .text._ZN2at6native29vectorized_elementwise_kernelILi4ENS0_13AUnaryFunctorIsssZZZNS0_16fmod_kernel_cudaERNS_18TensorIteratorBaseEENKUlvE_clEvENKUlvE3_clEvEUlssE_EESt5arrayIPcLm2EEEEviT0_T1_ --------------------------
	.section	.text._ZN2at6native29vectorized_elementwise_kernelILi4ENS0_13AUnaryFunctorIsssZZZNS0_16fmod_kernel_cudaERNS_18TensorIteratorBaseEENKUlvE_clEvENKUlvE3_clEvEUlssE_EESt5arrayIPcLm2EEEEviT0_T1_,"ax",@progbits
	.align	128
        .global         _ZN2at6native29vectorized_elementwise_kernelILi4ENS0_13AUnaryFunctorIsssZZZNS0_16fmod_kernel_cudaERNS_18TensorIteratorBaseEENKUlvE_clEvENKUlvE3_clEvEUlssE_EESt5arrayIPcLm2EEEEviT0_T1_
        .type           _ZN2at6native29vectorized_elementwise_kernelILi4ENS0_13AUnaryFunctorIsssZZZNS0_16fmod_kernel_cudaERNS_18TensorIteratorBaseEENKUlvE_clEvENKUlvE3_clEvEUlssE_EESt5arrayIPcLm2EEEEviT0_T1_,@function
        .size           _ZN2at6native29vectorized_elementwise_kernelILi4ENS0_13AUnaryFunctorIsssZZZNS0_16fmod_kernel_cudaERNS_18TensorIteratorBaseEENKUlvE_clEvENKUlvE3_clEvEUlssE_EESt5arrayIPcLm2EEEEviT0_T1_,(.L_x_57400 - _ZN2at6native29vectorized_elementwise_kernelILi4ENS0_13AUnaryFunctorIsssZZZNS0_16fmod_kernel_cudaERNS_18TensorIteratorBaseEENKUlvE_clEvENKUlvE3_clEvEUlssE_EESt5arrayIPcLm2EEEEviT0_T1_)
        .other          _ZN2at6native29vectorized_elementwise_kernelILi4ENS0_13AUnaryFunctorIsssZZZNS0_16fmod_kernel_cudaERNS_18TensorIteratorBaseEENKUlvE_clEvENKUlvE3_clEvEUlssE_EESt5arrayIPcLm2EEEEviT0_T1_,@"STO_CUDA_ENTRY STV_DEFAULT"
_ZN2at6native29vectorized_elementwise_kernelILi4ENS0_13AUnaryFunctorIsssZZZNS0_16fmod_kernel_cudaERNS_18TensorIteratorBaseEENKUlvE_clEvENKUlvE3_clEvEUlssE_EESt5arrayIPcLm2EEEEviT0_T1_:
.text._ZN2at6native29vectorized_elementwise_kernelILi4ENS0_13AUnaryFunctorIsssZZZNS0_16fmod_kernel_cudaERNS_18TensorIteratorBaseEENKUlvE_clEvENKUlvE3_clEvEUlssE_EESt5arrayIPcLm2EEEEviT0_T1_:
        /* <DEDUP_REMOVED lines=13> */
[----:B------:R-:W3:Y:S01]  /*00d0*/  LDG.E.64 R2, desc[UR4][R8.64+0x400] ;  /* 0x0004000408027981 */ /* 0x000ee2000c1e1b00 */
[C---:B--2---:R-:W-:Y:S02]  /*00e0*/  PRMT R13, R4.reuse, 0x9910, RZ ;  /* 0x00009910040d7816 */ /* 0x044fe400000000ff */
[----:B------:R-:W-:Y:S02]  /*00f0*/  PRMT R22, R4, 0xbb32, RZ ;  /* 0x0000bb3204167816 */ /* 0x000fe400000000ff */
[----:B------:R-:W-:Y:S02]  /*0100*/  IABS R14, R13 ;  /* 0x0000000d000e7213 */ /* 0x000fe40000000000 */
[----:B------:R-:W-:-:S02]  /*0110*/  IABS R18, R22 ;  /* 0x0000001600127213 */ /* 0x000fc40000000000 */
[----:B------:R-:W0:Y:S01]  /*0120*/  I2F.RP R7, R14 ;  /* 0x0000000e00077306 */ /* 0x000e220000209400 */
[C---:B------:R-:W-:Y:S02]  /*0130*/  PRMT R21, R5.reuse, 0x9910, RZ ;  /* 0x0000991005157816 */ /* 0x040fe400000000ff */
[----:B------:R-:W-:Y:S02]  /*0140*/  PRMT R20, R5, 0xbb32, RZ ;  /* 0x0000bb3205147816 */ /* 0x000fe400000000ff */
[----:B------:R-:W-:Y:S02]  /*0150*/  IABS R12, R21 ;  /* 0x00000015000c7213 */ /* 0x000fe40000000000 */
[----:B------:R-:W-:Y:S01]  /*0160*/  IABS R17, R20 ;  /* 0x0000001400117213 */ /* 0x000fe20000000000 */
[----:B------:R-:W-:Y:S01]  /*0170*/  I2F.RP R11, R18 ;  /* 0x00000012000b7306 */ /* 0x000fe20000209400 */
[C---:B---3--:R-:W-:Y:S02]  /*0180*/  PRMT R0, R2.reuse, 0x9910, RZ ;  /* 0x0000991002007816 */ /* 0x048fe400000000ff */
[----:B------:R-:W-:-:S02]  /*0190*/  PRMT R2, R2, 0xbb32, RZ ;  /* 0x0000bb3202027816 */ /* 0x000fc400000000ff */
[----:B------:R-:W-:Y:S02]  /*01a0*/  IABS R15, R0 ;  /* 0x00000000000f7213 */ /* 0x000fe40000000000 */
[----:B------:R-:W-:Y:S01]  /*01b0*/  IABS R23, R2 ;  /* 0x0000000200177213 */ /* 0x000fe20000000000 */
[----:B0-----:R-:W0:Y:S01]  /*01c0*/  MUFU.RCP R7, R7 ;  /* 0x0000000700077308 */ /* 0x001e220000001000 */
[----:B------:R-:W-:-:S07]  /*01d0*/  ISETP.NE.AND P5, PT, R20, RZ, PT ;  /* 0x000000ff1400720c */ /* 0x000fce0003fa5270 */
[----:B------:R-:W1:Y:S08]  /*01e0*/  I2F.RP R24, R12 ;  /* 0x0000000c00187306 */ /* 0x000e700000209400 */
[----:B------:R-:W-:Y:S01]  /*01f0*/  I2F.RP R25, R17 ;  /* 0x0000001100197306 */ /* 0x000fe20000209400 */
[----:B0-----:R-:W-:-:S07]  /*0200*/  VIADD R8, R7, 0xffffffe ;  /* 0x0ffffffe07087836 */ /* 0x001fce0000000000 */
[----:B------:R-:W0:Y:S08]  /*0210*/  MUFU.RCP R11, R11 ;  /* 0x0000000b000b7308 */ /* 0x000e300000001000 */
[----:B-1----:R-:W1:Y:S08]  /*0220*/  MUFU.RCP R24, R24 ;  /* 0x0000001800187308 */ /* 0x002e700000001000 */
[----:B------:R-:W-:Y:S01]  /*0230*/  I2F.RP R10, R15 ;  /* 0x0000000f000a7306 */ /* 0x000fe20000209400 */
[----:B0-----:R-:W-:-:S07]  /*0240*/  VIADD R5, R11, 0xffffffe ;  /* 0x0ffffffe0b057836 */ /* 0x001fce0000000000 */
[----:B------:R0:W2:Y:S01]  /*0250*/  F2I.FTZ.U32.TRUNC.NTZ R9, R8 ;  /* 0x0000000800097305 */ /* 0x0000a2000021f000 */
[----:B-1----:R-:W-:-:S07]  /*0260*/  IADD3 R7, R24, 0xffffffe, RZ ;  /* 0x0ffffffe18077810 */ /* 0x002fce0007ffe0ff */
[----:B------:R-:W1:Y:S01]  /*0270*/  MUFU.RCP R4, R25 ;  /* 0x0000001900047308 */ /* 0x000e620000001000 */
[----:B0-----:R-:W-:Y:S02]  /*0280*/  IMAD.MOV.U32 R8, RZ, RZ, RZ ;  /* 0x000000ffff087224 */ /* 0x001fe400078e00ff */
[----:B--2---:R-:W-:-:S05]  /*0290*/  IMAD.MOV R11, RZ, RZ, -R9 ;  /* 0x000000ffff0b7224 */ /* 0x004fca00078e0a09 */
[----:B------:R-:W-:Y:S01]  /*02a0*/  I2F.RP R6, R23 ;  /* 0x0000001700067306 */ /* 0x000fe20000209400 */
[----:B------:R-:W-:-:S04]  /*02b0*/  IMAD R11, R11, R14, RZ ;  /* 0x0000000e0b0b7224 */ /* 0x000fc800078e02ff */
[----:B------:R-:W-:-:S03]  /*02c0*/  IMAD.HI.U32 R24, R9, R11, R8 ;  /* 0x0000000b09187227 */ /* 0x000fc600078e0008 */
[----:B------:R-:W0:Y:S01]  /*02d0*/  F2I.FTZ.U32.TRUNC.NTZ R5, R5 ;  /* 0x0000000500057305 */ /* 0x000e22000021f000 */
[----:B-1----:R-:W-:-:S07]  /*02e0*/  VIADD R4, R4, 0xffffffe ;  /* 0x0ffffffe04047836 */ /* 0x002fce0000000000 */
[----:B------:R-:W1:Y:S01]  /*02f0*/  MUFU.RCP R10, R10 ;  /* 0x0000000a000a7308 */ /* 0x000e620000001000 */
[----:B0-----:R-:W-:-:S07]  /*0300*/  IADD3 R25, RZ, -R5, RZ ;  /* 0x80000005ff197210 */ /* 0x001fce0007ffe0ff */
[----:B------:R-:W0:Y:S01]  /*0310*/  F2I.FTZ.U32.TRUNC.NTZ R7, R7 ;  /* 0x0000000700077305 */ /* 0x000e22000021f000 */
[----:B------:R-:W-:-:S07]  /*0320*/  IMAD R25, R25, R18, RZ ;  /* 0x0000001219197224 */ /* 0x000fce00078e02ff */
[----:B------:R-:W2:Y:S01]  /*0330*/  MUFU.RCP R6, R6 ;  /* 0x0000000600067308 */ /* 0x000ea20000001000 */
[----:B-1----:R-:W-:Y:S02]  /*0340*/  VIADD R10, R10, 0xffffffe ;  /* 0x0ffffffe0a0a7836 */ /* 0x002fe40000000000 */
[----:B0-----:R-:W-:-:S05]  /*0350*/  IMAD.MOV R27, RZ, RZ, -R7 ;  /* 0x000000ffff1b7224 */ /* 0x001fca00078e0a07 */
[----:B------:R0:W1:Y:S01]  /*0360*/  F2I.FTZ.U32.TRUNC.NTZ R9, R4 ;  /* 0x0000000400097305 */ /* 0x000062000021f000 */
[----:B------:R-:W-:-:S07]  /*0370*/  IMAD R27, R27, R12, RZ ;  /* 0x0000000c1b1b7224 */ /* 0x000fce00078e02ff */
[----:B------:R-:W3:Y:S01]  /*0380*/  F2I.FTZ.U32.TRUNC.NTZ R11, R10 ;  /* 0x0000000a000b7305 */ /* 0x000ee2000021f000 */
[----:B0-----:R-:W-:-:S04]  /*0390*/  IMAD.MOV.U32 R4, RZ, RZ, RZ ;  /* 0x000000ffff047224 */ /* 0x001fc800078e00ff */
[----:B------:R-:W-:Y:S01]  /*03a0*/  IMAD.HI.U32 R25, R5, R25, R4 ;  /* 0x0000001905197227 */ /* 0x000fe200078e0004 */
[----:B--2---:R-:W-:Y:S01]  /*03b0*/  IADD3 R5, R6, 0xffffffe, RZ ;  /* 0x0ffffffe06057810 */ /* 0x004fe20007ffe0ff */
[----:B------:R-:W0:Y:S02]  /*03c0*/  LDC.U16 R4, c[0x0][0x216] ;  /* 0x00008580ff047b82 */ /* 0x000e240000000400 */
[----:B------:R-:W-:Y:S02]  /*03d0*/  IMAD.MOV.U32 R6, RZ, RZ, RZ ;  /* 0x000000ffff067224 */ /* 0x000fe400078e00ff */
[----:B-1----:R-:W-:Y:S01]  /*03e0*/  IMAD.MOV R8, RZ, RZ, -R9 ;  /* 0x000000ffff087224 */ /* 0x002fe200078e0a09 */
[----:B------:R-:W1:Y:S01]  /*03f0*/  F2I.FTZ.U32.TRUNC.NTZ R5, R5 ;  /* 0x0000000500057305 */ /* 0x000e62000021f000 */
[----:B------:R-:W-:-:S04]  /*0400*/  IMAD.HI.U32 R6, R7, R27, R6 ;  /* 0x0000001b07067227 */ /* 0x000fc800078e0006 */
[----:B------:R-:W-:Y:S01]  /*0410*/  IMAD R7, R8, R17, RZ ;  /* 0x0000001108077224 */ /* 0x000fe200078e02ff */
[----:B------:R-:W-:Y:S01]  /*0420*/  HFMA2.MMA R8, -RZ, RZ, 0, 0 ;  /* 0x00000000ff087435 */ /* 0x000fe200000001ff */
[----:B---3--:R-:W-:-:S09]  /*0430*/  IMAD.MOV R10, RZ, RZ, -R11 ;  /* 0x000000ffff0a7224 */ /* 0x008fd200078e0a0b */
[----:B------:R-:W-:-:S04]  /*0440*/  IMAD.HI.U32 R8, R9, R7, R8 ;  /* 0x0000000709087227 */ /* 0x000fc800078e0008 */
[----:B------:R-:W-:Y:S02]  /*0450*/  IMAD R7, R10, R15, RZ ;  /* 0x0000000f0a077224 */ /* 0x000fe400078e02ff */
[----:B------:R-:W-:-:S04]  /*0460*/  IMAD.MOV.U32 R10, RZ, RZ, RZ ;  /* 0x000000ffff0a7224 */ /* 0x000fc800078e00ff */
[----:B------:R-:W-:Y:S01]  /*0470*/  IMAD.HI.U32 R26, R11, R7, R10 ;  /* 0x000000070b1a7227 */ /* 0x000fe200078e000a */
[----:B0-----:R-:W-:-:S03]  /*0480*/  PRMT R7, R4, 0x9910, RZ ;  /* 0x0000991004077816 */ /* 0x001fc600000000ff */
[----:B-1----:R-:W-:Y:S01]  /*0490*/  IMAD.MOV R10, RZ, RZ, -R5 ;  /* 0x000000ffff0a7224 */ /* 0x002fe200078e0a05 */
[----:B------:R-:W-:Y:S01]  /*04a0*/  ISETP.GE.AND P0, PT, R7, RZ, PT ;  /* 0x000000ff0700720c */ /* 0x000fe20003f06270 */
[----:B------:R-:W-:Y:S01]  /*04b0*/  IMAD.MOV.U32 R4, RZ, RZ, RZ ;  /* 0x000000ffff047224 */ /* 0x000fe200078e00ff */
[----:B------:R-:W-:Y:S01]  /*04c0*/  IABS R7, R7 ;  /* 0x0000000700077213 */ /* 0x000fe20000000000 */
[----:B------:R-:W-:-:S04]  /*04d0*/  IMAD R9, R10, R23, RZ ;  /* 0x000000170a097224 */ /* 0x000fc800078e02ff */
[----:B------:R-:W-:Y:S01]  /*04e0*/  IMAD.HI.U32 R4, R5, R9, R4 ;  /* 0x0000000905047227 */ /* 0x000fe200078e0004 */
[----:B------:R-:W-:-:S03]  /*04f0*/  IABS R5, R13 ;  /* 0x0000000d00057213 */ /* 0x000fc60000000000 */
[----:B------:R-:W-:Y:S01]  /*0500*/  IMAD.HI.U32 R10, R25, R7, RZ ;  /* 0x00000007190a7227 */ /* 0x000fe200078e00ff */
[----:B------:R-:W-:Y:S02]  /*0510*/  IADD3 R9, RZ, -R5, RZ ;  /* 0x80000005ff097210 */ /* 0x000fe40007ffe0ff */
[----:B------:R-:W-:Y:S01]  /*0520*/  IABS R5, R22 ;  /* 0x0000001600057213 */ /* 0x000fe20000000000 */
[----:B------:R-:W-:-:S04]  /*0530*/  IMAD.HI.U32 R24, R24, R7, RZ ;  /* 0x0000000718187227 */ /* 0x000fc800078e00ff */
[----:B------:R-:W-:Y:S01]  /*0540*/  IMAD.MOV R11, RZ, RZ, -R5 ;  /* 0x000000ffff0b7224 */ /* 0x000fe200078e0a05 */
[----:B------:R-:W-:Y:S01]  /*0550*/  IABS R5, R21 ;  /* 0x0000001500057213 */ /* 0x000fe20000000000 */
[--C-:B------:R-:W-:Y:S02]  /*0560*/  IMAD R9, R24, R9, R7.reuse ;  /* 0x0000000918097224 */ /* 0x100fe400078e0207 */
[----:B------:R-:W-:Y:S01]  /*0570*/  IMAD R11, R10, R11, R7 ;  /* 0x0000000b0a0b7224 */ /* 0x000fe200078e0207 */
[----:B------:R-:W-:Y:S01]  /*0580*/  PRMT R10, R3, 0x9910, RZ ;  /* 0x00009910030a7816 */ /* 0x000fe200000000ff */
[----:B------:R-:W-:Y:S01]  /*0590*/  IMAD.MOV R25, RZ, RZ, -R5 ;  /* 0x000000ffff197224 */ /* 0x000fe200078e0a05 */
[----:B------:R-:W-:Y:S01]  /*05a0*/  ISETP.GT.U32.AND P1, PT, R14, R9, PT ;  /* 0x000000090e00720c */ /* 0x000fe20003f24070 */
[----:B------:R-:W-:Y:S01]  /*05b0*/  IMAD.HI.U32 R6, R6, R7, RZ ;  /* 0x0000000706067227 */ /* 0x000fe200078e00ff */
[----:B------:R-:W-:Y:S02]  /*05c0*/  IABS R24, R10 ;  /* 0x0000000a00187213 */ /* 0x000fe40000000000 */
[----:B------:R-:W-:Y:S01]  /*05d0*/  ISETP.GT.U32.AND P2, PT, R18, R11, PT ;  /* 0x0000000b1200720c */ /* 0x000fe20003f44070 */
[----:B------:R-:W-:Y:S01]  /*05e0*/  IMAD R25, R6, R25, R7 ;  /* 0x0000001906197224 */ /* 0x000fe200078e0207 */
[----:B------:R-:W0:Y:S01]  /*05f0*/  I2F.RP R5, R24 ;  /* 0x0000001800057306 */ /* 0x000e220000209400 */
[----:B------:R-:W-:Y:S01]  /*0600*/  IABS R6, R20 ;  /* 0x0000001400067213 */ /* 0x000fe20000000000 */
[----:B------:R-:W-:-:S04]  /*0610*/  IMAD.HI.U32 R8, R8, R7, RZ ;  /* 0x0000000708087227 */ /* 0x000fc800078e00ff */
[----:B------:R-:W-:Y:S02]  /*0620*/  IMAD.MOV R6, RZ, RZ, -R6 ;  /* 0x000000ffff067224 */ /* 0x000fe400078e0a06 */
[----:B------:R-:W-:Y:S02]  /*0630*/  @!P1 IMAD.IADD R9, R9, 0x1, -R14 ;  /* 0x0000000109099824 */ /* 0x000fe400078e0a0e */
[----:B------:R-:W-:Y:S01]  /*0640*/  IMAD R8, R8, R6, R7 ;  /* 0x0000000608087224 */ /* 0x000fe200078e0207 */
[----:B------:R-:W-:Y:S01]  /*0650*/  @!P2 IADD3 R11, R11, -R18, RZ ;  /* 0x800000120b0ba210 */ /* 0x000fe20007ffe0ff */
[----:B------:R-:W-:Y:S01]  /*0660*/  IMAD.HI.U32 R26, R26, R7, RZ ;  /* 0x000000071a1a7227 */ /* 0x000fe200078e00ff */
[----:B------:R-:W-:Y:S01]  /*0670*/  ISETP.GT.U32.AND P1, PT, R14, R9, PT ;  /* 0x000000090e00720c */ /* 0x000fe20003f24070 */
[----:B0-----:R-:W0:Y:S01]  /*0680*/  MUFU.RCP R5, R5 ;  /* 0x0000000500057308 */ /* 0x001e220000001000 */
[----:B------:R-:W-:Y:S01]  /*0690*/  ISETP.GT.U32.AND P2, PT, R18, R11, PT ;  /* 0x0000000b1200720c */ /* 0x000fe20003f44070 */
[----:B------:R-:W-:Y:S01]  /*06a0*/  IMAD.HI.U32 R4, R4, R7, RZ ;  /* 0x0000000704047227 */ /* 0x000fe200078e00ff */
[----:B------:R-:W-:-:S04]  /*06b0*/  IABS R6, R0 ;  /* 0x0000000000067213 */ /* 0x000fc80000000000 */
[----:B------:R-:W-:-:S05]  /*06c0*/  IADD3 R6, RZ, -R6, RZ ;  /* 0x80000006ff067210 */ /* 0x000fca0007ffe0ff */
[----:B------:R-:W-:Y:S01]  /*06d0*/  @!P1 IMAD.IADD R9, R9, 0x1, -R14 ;  /* 0x0000000109099824 */ /* 0x000fe200078e0a0e */
[----:B------:R-:W-:Y:S01]  /*06e0*/  PRMT R14, R3, 0xbb32, RZ ;  /* 0x0000bb32030e7816 */ /* 0x000fe200000000ff */
[--C-:B------:R-:W-:Y:S01]  /*06f0*/  IMAD R26, R26, R6, R7.reuse ;  /* 0x000000061a1a7224 */ /* 0x100fe200078e0207 */
[----:B------:R-:W-:Y:S01]  /*0700*/  IABS R6, R2 ;  /* 0x0000000200067213 */ /* 0x000fe20000000000 */
[----:B------:R-:W-:Y:S01]  /*0710*/  @!P2 IMAD.IADD R11, R11, 0x1, -R18 ;  /* 0x000000010b0ba824 */ /* 0x000fe200078e0a12 */
[----:B------:R-:W-:Y:S01]  /*0720*/  IABS R18, R14 ;  /* 0x0000000e00127213 */ /* 0x000fe20000000000 */
[----:B0-----:R-:W-:Y:S01]  /*0730*/  VIADD R27, R5, 0xffffffe ;  /* 0x0ffffffe051b7836 */ /* 0x001fe20000000000 */
[----:B------:R-:W-:Y:S01]  /*0740*/  ISETP.GT.U32.AND P1, PT, R12, R25, PT ;  /* 0x000000190c00720c */ /* 0x000fe20003f24070 */
[----:B------:R-:W-:Y:S01]  /*0750*/  IMAD.MOV R6, RZ, RZ, -R6 ;  /* 0x000000ffff067224 */ /* 0x000fe200078e0a06 */
[----:B------:R-:W-:Y:S01]  /*0760*/  ISETP.GT.U32.AND P2, PT, R17, R8, PT ;  /* 0x000000081100720c */ /* 0x000fe20003f44070 */
[----:B------:R-:W0:Y:S01]  /*0770*/  F2I.FTZ.U32.TRUNC.NTZ R5, R27 ;  /* 0x0000001b00057305 */ /* 0x000e22000021f000 */
[----:B------:R-:W-:Y:S01]  /*0780*/  IABS R3, R10 ;  /* 0x0000000a00037213 */ /* 0x000fe20000000000 */
[----:B------:R-:W-:Y:S01]  /*0790*/  IMAD R6, R4, R6, R7 ;  /* 0x0000000604067224 */ /* 0x000fe200078e0207 */
[----:B------:R-:W-:Y:S01]  /*07a0*/  MOV R4, RZ ;  /* 0x000000ff00047202 */ /* 0x000fe20000000f00 */
[----:B------:R-:W-:Y:S01]  /*07b0*/  @!P0 IMAD.MOV R9, RZ, RZ, -R9 ;  /* 0x000000ffff098224 */ /* 0x000fe200078e0a09 */
[----:B------:R-:W-:Y:S01]  /*07c0*/  ISETP.GT.U32.AND P3, PT, R15, R26, PT ;  /* 0x0000001a0f00720c */ /* 0x000fe20003f64070 */
[----:B------:R-:W-:-:S02]  /*07d0*/  IMAD.MOV R3, RZ, RZ, -R3 ;  /* 0x000000ffff037224 */ /* 0x000fc400078e0a03 */
[----:B------:R-:W1:Y:S01]  /*07e0*/  I2F.RP R27, R18 ;  /* 0x00000012001b7306 */ /* 0x000e620000209400 */
[----:B------:R-:W-:Y:S02]  /*07f0*/  @!P0 IMAD.MOV R11, RZ, RZ, -R11 ;  /* 0x000000ffff0b8224 */ /* 0x000fe400078e0a0b */
[----:B------:R-:W-:Y:S01]  /*0800*/  @!P1 IMAD.IADD R25, R25, 0x1, -R12 ;  /* 0x0000000119199824 */ /* 0x000fe200078e0a0c */
[----:B------:R-:W-:Y:S01]  /*0810*/  @!P2 IADD3 R8, R8, -R17, RZ ;  /* 0x800000110808a210 */ /* 0x000fe20007ffe0ff */
[----:B0-----:R-:W-:-:S03]  /*0820*/  IMAD.MOV R29, RZ, RZ, -R5 ;  /* 0x000000ffff1d7224 */ /* 0x001fc600078e0a05 */
[----:B------:R-:W-:Y:S02]  /*0830*/  ISETP.GT.U32.AND P2, PT, R17, R8, PT ;  /* 0x000000081100720c */ /* 0x000fe40003f44070 */
[----:B------:R-:W-:Y:S01]  /*0840*/  ISETP.GT.U32.AND P1, PT, R12, R25, PT ;  /* 0x000000190c00720c */ /* 0x000fe20003f24070 */
[----:B------:R-:W-:Y:S02]  /*0850*/  IMAD R29, R29, R24, RZ ;  /* 0x000000181d1d7224 */ /* 0x000fe400078e02ff */
[----:B------:R-:W-:Y:S01]  /*0860*/  @!P3 IMAD.IADD R26, R26, 0x1, -R15 ;  /* 0x000000011a1ab824 */ /* 0x000fe200078e0a0f */
[----:B-1----:R-:W0:Y:S01]  /*0870*/  MUFU.RCP R27, R27 ;  /* 0x0000001b001b7308 */ /* 0x002e220000001000 */
[----:B------:R-:W-:-:S03]  /*0880*/  IMAD.HI.U32 R4, R5, R29, R4 ;  /* 0x0000001d05047227 */ /* 0x000fc600078e0004 */
[----:B------:R-:W-:-:S03]  /*0890*/  ISETP.GT.U32.AND P3, PT, R15, R26, PT ;  /* 0x0000001a0f00720c */ /* 0x000fc60003f64070 */
[----:B------:R-:W-:Y:S01]  /*08a0*/  @!P2 IADD3 R8, R8, -R17, RZ ;  /* 0x800000110808a210 */ /* 0x000fe20007ffe0ff */
[----:B------:R-:W-:-:S04]  /*08b0*/  IMAD.HI.U32 R4, R4, R7, RZ ;  /* 0x0000000704047227 */ /* 0x000fc800078e00ff */
[----:B------:R-:W-:Y:S02]  /*08c0*/  IMAD R3, R4, R3, R7 ;  /* 0x0000000304037224 */ /* 0x000fe400078e0207 */
[----:B------:R-:W-:Y:S02]  /*08d0*/  IMAD.MOV.U32 R4, RZ, RZ, RZ ;  /* 0x000000ffff047224 */ /* 0x000fe400078e00ff */
[----:B------:R-:W-:Y:S01]  /*08e0*/  @!P1 IMAD.IADD R25, R25, 0x1, -R12 ;  /* 0x0000000119199824 */ /* 0x000fe200078e0a0c */
[----:B------:R-:W-:Y:S01]  /*08f0*/  ISETP.GT.U32.AND P2, PT, R24, R3, PT ;  /* 0x000000031800720c */ /* 0x000fe20003f44070 */
[----:B0-----:R-:W-:Y:S01]  /*0900*/  VIADD R5, R27, 0xffffffe ;  /* 0x0ffffffe1b057836 */ /* 0x001fe20000000000 */
[----:B------:R-:W-:Y:S01]  /*0910*/  ISETP.GT.U32.AND P1, PT, R23, R6, PT ;  /* 0x000000061700720c */ /* 0x000fe20003f24070 */
[----:B------:R-:W-:Y:S01]  /*0920*/  @!P3 IMAD.IADD R26, R26, 0x1, -R15 ;  /* 0x000000011a1ab824 */ /* 0x000fe200078e0a0f */
[----:B------:R-:W-:Y:S01]  /*0930*/  @!P0 IADD3 R25, -R25, RZ, RZ ;  /* 0x000000ff19198210 */ /* 0x000fe20007ffe1ff */
[----:B------:R-:W-:Y:S01]  /*0940*/  @!P0 IMAD.MOV R8, RZ, RZ, -R8 ;  /* 0x000000ffff088224 */ /* 0x000fe200078e0a08 */
[----:B------:R-:W-:Y:S01]  /*0950*/  @!P5 LOP3.LUT R8, RZ, R20, RZ, 0x33, !PT ;  /* 0x00000014ff08d212 */ /* 0x000fe200078e33ff */
[----:B------:R-:W0:Y:S01]  /*0960*/  F2I.FTZ.U32.TRUNC.NTZ R5, R5 ;  /* 0x0000000500057305 */ /* 0x000e22000021f000 */
[----:B------:R-:W-:-:S05]  /*0970*/  @!P0 IMAD.MOV R26, RZ, RZ, -R26 ;  /* 0x000000ffff1a8224 */ /* 0x000fca00078e0a1a */
[----:B------:R-:W-:Y:S02]  /*0980*/  @!P2 IMAD.IADD R3, R3, 0x1, -R24 ;  /* 0x000000010303a824 */ /* 0x000fe400078e0a18 */
[----:B------:R-:W-:-:S03]  /*0990*/  @!P1 IADD3 R6, R6, -R23, RZ ;  /* 0x8000001706069210 */ /* 0x000fc60007ffe0ff */
[----:B------:R-:W-:Y:S02]  /*09a0*/  ISETP.GT.U32.AND P3, PT, R24, R3, PT ;  /* 0x000000031800720c */ /* 0x000fe40003f64070 */
[----:B------:R-:W-:Y:S01]  /*09b0*/  ISETP.GT.U32.AND P2, PT, R23, R6, PT ;  /* 0x000000061700720c */ /* 0x000fe20003f44070 */
[----:B0-----:R-:W-:-:S04]  /*09c0*/  IMAD.MOV R27, RZ, RZ, -R5 ;  /* 0x000000ffff1b7224 */ /* 0x001fc800078e0a05 */
[----:B------:R-:W-:-:S04]  /*09d0*/  IMAD R27, R27, R18, RZ ;  /* 0x000000121b1b7224 */ /* 0x000fc800078e02ff */
[----:B------:R-:W-:Y:S01]  /*09e0*/  IMAD.HI.U32 R4, R5, R27, R4 ;  /* 0x0000001b05047227 */ /* 0x000fe200078e0004 */
[----:B------:R-:W-:Y:S02]  /*09f0*/  IABS R5, R14 ;  /* 0x0000000e00057213 */ /* 0x000fe40000000000 */
[----:B------:R-:W-:Y:S01]  /*0a00*/  @!P3 IADD3 R3, R3, -R24, RZ ;  /* 0x800000180303b210 */ /* 0x000fe20007ffe0ff */
[----:B------:R-:W-:Y:S01]  /*0a10*/  @!P2 IMAD.IADD R6, R6, 0x1, -R23 ;  /* 0x000000010606a824 */ /* 0x000fe200078e0a17 */
[----:B------:R-:W-:Y:S01]  /*0a20*/  ISETP.NE.AND P2, PT, R13, RZ, PT ;  /* 0x000000ff0d00720c */ /* 0x000fe20003f45270 */
[----:B------:R-:W-:Y:S01]  /*0a30*/  IMAD.MOV R5, RZ, RZ, -R5 ;  /* 0x000000ffff057224 */ /* 0x000fe200078e0a05 */
[----:B------:R-:W-:Y:S01]  /*0a40*/  ISETP.NE.AND P3, PT, R22, RZ, PT ;  /* 0x000000ff1600720c */ /* 0x000fe20003f65270 */
[----:B------:R-:W-:Y:S01]  /*0a50*/  IMAD.HI.U32 R4, R4, R7, RZ ;  /* 0x0000000704047227 */ /* 0x000fe200078e00ff */
[----:B------:R-:W-:-:S03]  /*0a60*/  @!P0 IADD3 R3, -R3, RZ, RZ ;  /* 0x000000ff03038210 */ /* 0x000fc60007ffe1ff */
[----:B------:R-:W-:Y:S02]  /*0a70*/  IMAD R7, R4, R5, R7 ;  /* 0x0000000504077224 */ /* 0x000fe400078e0207 */
[----:B------:R-:W0:Y:S01]  /*0a80*/  LDC.64 R4, c[0x0][0x218] ;  /* 0x00008600ff047b82 */ /* 0x000e220000000a00 */
[----:B------:R-:W-:Y:S02]  /*0a90*/  @!P0 IMAD.MOV R6, RZ, RZ, -R6 ;  /* 0x000000ffff068224 */ /* 0x000fe400078e0a06 */
[----:B------:R-:W-:Y:S02]  /*0aa0*/  ISETP.GT.U32.AND P4, PT, R18, R7, PT ;  /* 0x000000071200720c */ /* 0x000fe40003f84070 */
[----:B------:R-:W-:Y:S02]  /*0ab0*/  @!P2 LOP3.LUT R9, RZ, R13, RZ, 0x33, !PT ;  /* 0x0000000dff09a212 */ /* 0x000fe400078e33ff */
[----:B------:R-:W-:Y:S02]  /*0ac0*/  @!P3 LOP3.LUT R11, RZ, R22, RZ, 0x33, !PT ;  /* 0x00000016ff0bb212 */ /* 0x000fe400078e33ff */
[----:B------:R-:W-:-:S02]  /*0ad0*/  ISETP.NE.AND P2, PT, R2, RZ, PT ;  /* 0x000000ff0200720c */ /* 0x000fc40003f45270 */
[----:B------:R-:W-:Y:S02]  /*0ae0*/  ISETP.NE.AND P3, PT, R10, RZ, PT ;  /* 0x000000ff0a00720c */ /* 0x000fe40003f65270 */
[----:B------:R-:W-:-:S03]  /*0af0*/  PRMT R24, R9, 0x5410, R11 ;  /* 0x0000541009187816 */ /* 0x000fc6000000000b */
[----:B------:R-:W-:Y:S01]  /*0b00*/  @!P4 IMAD.IADD R7, R7, 0x1, -R18 ;  /* 0x000000010707c824 */ /* 0x000fe200078e0a12 */
[----:B------:R-:W-:-:S04]  /*0b10*/  ISETP.NE.AND P4, PT, R21, RZ, PT ;  /* 0x000000ff1500720c */ /* 0x000fc80003f85270 */
[----:B------:R-:W-:Y:S02]  /*0b20*/  ISETP.GT.U32.AND P1, PT, R18, R7, PT ;  /* 0x000000071200720c */ /* 0x000fe40003f24070 */
[----:B------:R-:W-:Y:S01]  /*0b30*/  @!P2 LOP3.LUT R6, RZ, R2, RZ, 0x33, !PT ;  /* 0x00000002ff06a212 */ /* 0x000fe200078e33ff */
[----:B0-----:R-:W-:Y:S01]  /*0b40*/  IMAD.WIDE.U32 R4, R19, 0x2, R4 ;  /* 0x0000000213047825 */ /* 0x001fe200078e0004 */
[----:B------:R-:W-:-:S05]  /*0b50*/  @!P3 LOP3.LUT R3, RZ, R10, RZ, 0x33, !PT ;  /* 0x0000000aff03b212 */ /* 0x000fca00078e33ff */
[----:B------:R-:W-:Y:S01]  /*0b60*/  @!P4 LOP3.LUT R25, RZ, R21, RZ, 0x33, !PT ;  /* 0x00000015ff19c212 */ /* 0x000fe200078e33ff */
[----:B------:R-:W-:Y:S01]  /*0b70*/  IMAD.WIDE R4, R16, 0x8, R4 ;  /* 0x0000000810047825 */ /* 0x000fe200078e0204 */
[----:B------:R-:W-:Y:S02]  /*0b80*/  ISETP.NE.AND P4, PT, R14, RZ, PT ;  /* 0x000000ff0e00720c */ /* 0x000fe40003f85270 */
[----:B------:R-:W-:Y:S01]  /*0b90*/  PRMT R25, R25, 0x5410, R8 ;  /* 0x0000541019197816 */ /* 0x000fe20000000008 */
[----:B------:R-:W-:Y:S01]  /*0ba0*/  @!P1 IMAD.IADD R7, R7, 0x1, -R18 ;  /* 0x0000000107079824 */ /* 0x000fe200078e0a12 */
[----:B------:R-:W-:-:S03]  /*0bb0*/  ISETP.NE.AND P1, PT, R0, RZ, PT ;  /* 0x000000ff0000720c */ /* 0x000fc60003f25270 */
[----:B------:R-:W-:Y:S01]  /*0bc0*/  @!P0 IMAD.MOV R7, RZ, RZ, -R7 ;  /* 0x000000ffff078224 */ /* 0x000fe200078e0a07 */
[----:B------:R-:W-:Y:S05]  /*0bd0*/  STG.E.64 desc[UR4][R4.64], R24 ;  /* 0x0000001804007986 */ /* 0x000fea000c101b04 */
[----:B------:R-:W-:-:S04]  /*0be0*/  @!P4 LOP3.LUT R7, RZ, R14, RZ, 0x33, !PT ;  /* 0x0000000eff07c212 */ /* 0x000fc800078e33ff */
[----:B------:R-:W-:Y:S02]  /*0bf0*/  @!P1 LOP3.LUT R26, RZ, R0, RZ, 0x33, !PT ;  /* 0x00000000ff1a9212 */ /* 0x000fe400078e33ff */
[----:B------:R-:W-:Y:S02]  /*0c00*/  PRMT R7, R3, 0x5410, R7 ;  /* 0x0000541003077816 */ /* 0x000fe40000000007 */
[----:B------:R-:W-:-:S05]  /*0c10*/  PRMT R6, R26, 0x5410, R6 ;  /* 0x000054101a067816 */ /* 0x000fca0000000006 */
[----:B------:R-:W-:Y:S01]  /*0c20*/  STG.E.64 desc[UR4][R4.64+0x400], R6 ;  /* 0x0004000604007986 */ /* 0x000fe2000c101b04 */
[----:B------:R-:W-:Y:S05]  /*0c30*/  EXIT ;  /* 0x000000000000794d */ /* 0x000fea0003800000 */
.L_x_18965:
[----:B------:R-:W0:Y:S01]  /*0c40*/  S2R R6, SR_TID.X ;  /* 0x0000000000067919 */ /* 0x000e220000002100 */
[----:B------:R-:W-:Y:S01]  /*0c50*/  IMAD.MOV.U32 R18, RZ, RZ, RZ ;  /* 0x000000ffff127224 */ /* 0x000fe200078e00ff */
[----:B0-----:R-:W-:Y:S01]  /*0c60*/  ISETP.GE.AND P0, PT, R6, R0, PT ;  /* 0x000000000600720c */ /* 0x001fe20003f06270 */
[----:B------:R-:W-:-:S12]  /*0c70*/  IMAD.MOV.U32 R8, RZ, RZ, R6 ;  /* 0x000000ffff087224 */ /* 0x000fd800078e0006 */
[----:B------:R-:W-:Y:S01]  /*0c80*/  @!P0 IMAD.IADD R9, R19, 0x1, R8 ;  /* 0x0000000113098824 */ /* 0x000fe200078e0208 */
[----:B------:R-:W-:-:S04]  /*0c90*/  @!P0 IADD3 R8, R8, 0x80, RZ ;  /* 0x0000008008088810 */ /* 0x000fc80007ffe0ff */
        /* <DEDUP_REMOVED lines=16> */
[----:B------:R-:W-:Y:S01]  /*0da0*/  @!P3 IADD3 R8, R8, 0x80, RZ ;  /* 0x000000800808b810 */ /* 0x000fe20007ffe0ff */
[----:B------:R-:W3:Y:S03]  /*0db0*/  @!P3 LDC.64 R2, c[0x0][0x220] ;  /* 0x00008800ff02bb82 */ /* 0x000ee60000000a00 */
        /* <DEDUP_REMOVED lines=14> */
[----:B----4-:R-:W-:Y:S01]  /*0ea0*/  @!P1 IMAD.WIDE.U32 R20, R21, 0x2, R10 ;  /* 0x0000000215149825 */ /* 0x010fe200078e000a */
[----:B------:R-:W-:-:S03]  /*0eb0*/  HFMA2.MMA R11, -RZ, RZ, 0, 0 ;  /* 0x00000000ff0b7435 */ /* 0x000fc600000001ff */
[----:B--2---:R-:W-:Y:S01]  /*0ec0*/  @!P4 IMAD.WIDE.U32 R22, R15, 0x2, R22 ;  /* 0x000000020f16c825 */ /* 0x004fe200078e0016 */
[----:B------:R-:W-:-:S03]  /*0ed0*/  CS2R R14, SRZ ;  /* 0x00000000000e7805 */ /* 0x000fc6000001ff00 */
[----:B---3--:R-:W-:-:S03]  /*0ee0*/  @!P2 IMAD.WIDE.U32 R2, R7, 0x2, R2 ;  /* 0x000000020702a825 */ /* 0x008fc600078e0002 */
[----:B------:R2:W5:Y:S01]  /*0ef0*/  @!P4 LDG.E.S16 R14, desc[UR4][R22.64] ;  /* 0x00000004160ec981 */ /* 0x000562000c1e1700 */
[----:B------:R-:W-:Y:S02]  /*0f00*/  IMAD.MOV.U32 R12, RZ, RZ, RZ ;  /* 0x000000ffff0c7224 */ /* 0x000fe400078e00ff */
[----:B------:R-:W-:Y:S01]  /*0f10*/  IMAD.MOV.U32 R8, RZ, RZ, RZ ;  /* 0x000000ffff087224 */ /* 0x000fe200078e00ff */
[----:B------:R2:W5:Y:S01]  /*0f20*/  @!P2 LDG.E.S16 R11, desc[UR4][R2.64] ;  /* 0x00000004020ba981 */ /* 0x000562000c1e1700 */
[----:B------:R-:W-:Y:S02]  /*0f30*/  IMAD.MOV.U32 R7, RZ, RZ, RZ ;  /* 0x000000ffff077224 */ /* 0x000fe400078e00ff */
[----:B-1----:R-:W-:Y:S01]  /*0f40*/  @!P5 IMAD.WIDE.U32 R16, R13, 0x2, R16 ;  /* 0x000000020d10d825 */ /* 0x002fe200078e0010 */
[----:B------:R2:W5:Y:S03]  /*0f50*/  @!P3 LDG.E.S16 R12, desc[UR4][R26.64] ;  /* 0x000000041a0cb981 */ /* 0x000566000c1e1700 */
[----:B0-----:R-:W-:Y:S01]  /*0f60*/  @!P0 IMAD.WIDE.U32 R4, R9, 0x2, R4 ;  /* 0x0000000209048825 */ /* 0x001fe200078e0004 */
[----:B------:R-:W-:Y:S01]  /*0f70*/  PRMT R9, RZ, 0x7610, R9 ;  /* 0x00007610ff097816 */ /* 0x000fe20000000009 */
        /* <DEDUP_REMOVED lines=31> */
.L_x_18967:
[----:B------:R-:W-:Y:S05]  /*1170*/  BSYNC B0 ;  /* 0x0000000000007941 */ /* 0x000fea0003800000 */
.L_x_18966:
        /* <DEDUP_REMOVED lines=32> */
.L_x_18969:
[----:B------:R-:W-:Y:S05]  /*1380*/  BSYNC B0 ;  /* 0x0000000000007941 */ /* 0x000fea0003800000 */
.L_x_18968:
        /* <DEDUP_REMOVED lines=35> */
.L_x_18971:
[----:B------:R-:W-:Y:S05]  /*15c0*/  BSYNC B0 ;  /* 0x0000000000007941 */ /* 0x000fea0003800000 */
.L_x_18970:
        /* <DEDUP_REMOVED lines=25> */
.L_x_18973:
[----:B------:R-:W-:Y:S05]  /*1760*/  BSYNC B0 ;  /* 0x0000000000007941 */ /* 0x000fea0003800000 */
.L_x_18972:
        /* <DEDUP_REMOVED lines=25> */
.L_x_18975:
[----:B------:R-:W-:Y:S05]  /*1900*/  BSYNC B0 ;  /* 0x0000000000007941 */ /* 0x000fea0003800000 */
.L_x_18974:
        /* <DEDUP_REMOVED lines=25> */
.L_x_18977:
[----:B------:R-:W-:Y:S05]  /*1aa0*/  BSYNC B0 ;  /* 0x0000000000007941 */ /* 0x000fea0003800000 */
.L_x_18976:
        /* <DEDUP_REMOVED lines=25> */
.L_x_18979:
[----:B------:R-:W-:Y:S05]  /*1c40*/  BSYNC B0 ;  /* 0x0000000000007941 */ /* 0x000fea0003800000 */
.L_x_18978:
        /* <DEDUP_REMOVED lines=24> */
.L_x_18981:
[----:B------:R-:W-:Y:S05]  /*1dd0*/  BSYNC B0 ;  /* 0x0000000000007941 */ /* 0x000fea0003800000 */
.L_x_18980:
        /* <DEDUP_REMOVED lines=18> */
.L_x_18984:
[----:B------:R-:W-:-:S13]  /*1f00*/  ISETP.GE.AND P0, PT, R6, R0, PT ;  /* 0x000000000600720c */ /* 0x000fda0003f06270 */
[----:B------:R-:W-:Y:S05]  /*1f10*/  @P0 BRA `(.L_x_18986) ;  /* 0x0000000000300947 */ /* 0x000fea0003800000 */
[----:B0-----:R-:W0:Y:S01]  /*1f20*/  LDC.64 R2, c[0x0][0x218] ;  /* 0x00008600ff027b82 */ /* 0x001e220000000a00 */
[----:B------:R-:W-:Y:S01]  /*1f30*/  IMAD.IADD R5, R19, 0x1, R6 ;  /* 0x0000000113057824 */ /* 0x000fe200078e0206 */
[----:B------:R-:W-:-:S03]  /*1f40*/  IADD3 R6, R6, 0x80, RZ ;  /* 0x0000008006067810 */ /* 0x000fc60007ffe0ff */
[----:B0-----:R-:W-:-:S05]  /*1f50*/  IMAD.WIDE.U32 R2, R5, 0x2, R2 ;  /* 0x0000000205027825 */ /* 0x001fca00078e0002 */
[----:B------:R1:W-:Y:S02]  /*1f60*/  STG.E.U16 desc[UR4][R2.64], R15 ;  /* 0x0000000f02007986 */ /* 0x0003e4000c101504 */
.L_x_18985:
[----:B------:R-:W-:-:S13]  /*1f70*/  ISETP.GE.AND P0, PT, R6, R0, PT ;  /* 0x000000000600720c */ /* 0x000fda0003f06270 */
[----:B------:R-:W-:Y:S05]  /*1f80*/  @P0 BRA `(.L_x_18987) ;  /* 0x0000000000340947 */ /* 0x000fea0003800000 */
[----:B01----:R-:W0:Y:S01]  /*1f90*/  LDC.64 R2, c[0x0][0x218] ;  /* 0x00008600ff027b82 */ /* 0x003e220000000a00 */
[----:B------:R-:W-:Y:S02]  /*1fa0*/  IMAD.IADD R5, R19, 0x1, R6 ;  /* 0x0000000113057824 */ /* 0x000fe400078e0206 */
[----:B------:R-:W-:Y:S02]  /*1fb0*/  VIADD R6, R6, 0x80 ;  /* 0x0000008006067836 */ /* 0x000fe40000000000 */
[----:B0-----:R-:W-:-:S05]  /*1fc0*/  IMAD.WIDE.U32 R2, R5, 0x2, R2 ;  /* 0x0000000205027825 */ /* 0x001fca00078e0002 */
[----:B------:R1:W-:Y:S02]  /*1fd0*/  STG.E.U16 desc[UR4][R2.64], R14 ;  /* 0x0000000e02007986 */ /* 0x0003e4000c101504 */
.L_x_18986:
        /* <DEDUP_REMOVED lines=8> */
.L_x_18987:
[----:B------:R-:W-:Y:S05]  /*2060*/  BSYNC B1 ;  /* 0x0000000000017941 */ /* 0x000fea0003800000 */
.L_x_18983:
[----:B------:R-:W-:-:S13]  /*2070*/  ISETP.GE.AND P0, PT, R6, R0, PT ;  /* 0x000000000600720c */ /* 0x000fda0003f06270 */
[----:B012---:R-:W0:Y:S01]  /*2080*/  @!P0 LDC.64 R2, c[0x0][0x218] ;  /* 0x00008600ff028b82 */ /* 0x007e220000000a00 */
[----:B------:R-:W-:Y:S01]  /*2090*/  @!P0 IMAD.IADD R5, R19, 0x1, R6 ;  /* 0x0000000113058824 */ /* 0x000fe200078e0206 */
[----:B------:R-:W-:-:S03]  /*20a0*/  @!P0 IADD3 R6, R6, 0x80, RZ ;  /* 0x0000008006068810 */ /* 0x000fc60007ffe0ff */
[----:B0-----:R-:W-:-:S05]  /*20b0*/  @!P0 IMAD.WIDE.U32 R2, R5, 0x2, R2 ;  /* 0x0000000205028825 */ /* 0x001fca00078e0002 */
[----:B------:R2:W-:Y:S02]  /*20c0*/  @!P0 STG.E.U16 desc[UR4][R2.64], R11 ;  /* 0x0000000b02008986 */ /* 0x0005e4000c101504 */
.L_x_18988:
[----:B------:R-:W-:Y:S05]  /*20d0*/  BSYNC B0 ;  /* 0x0000000000007941 */ /* 0x000fea0003800000 */
.L_x_18982:
        /* <DEDUP_REMOVED lines=8> */
.L_x_18989:
        /* <DEDUP_REMOVED lines=10> */
.L_x_57400:


//--------------------- .text._ZN2at6native29vectorized_elementwise_kernelILi8ENS0_13AUnaryFunctorIsssZZZNS0_16fmod_kernel_cudaERNS_18TensorIteratorBaseEENKUlvE_clEvENKUlvE3_clEvEUlssE_EESt5arrayIPcLm2EEEEviT0_T1_ --------------------------
	.section	.text._ZN2at6native29vectorized_elementwise_kernelILi8ENS0_13AUnaryFunctorIsssZZZNS0_16fmod_kernel_cudaERNS_18TensorIteratorBaseEENKUlvE_clEvENKUlvE3_clEvEUlssE_EESt5arrayIPcLm2EEEEviT0_T1_,"ax",@progbits
	.align	128
        .global         _ZN2at6native29vectorized_elementwise_kernelILi8ENS0_13AUnaryFunctorIsssZZZNS0_16fmod_kernel_cudaERNS_18TensorIteratorBaseEENKUlvE_clEvENKUlvE3_clEvEUlssE_EESt5arrayIPcLm2EEEEviT0_T1_
        .type           _ZN2at6native29vectorized_elementwise_kernelILi8ENS0_13AUnaryFunctorIsssZZZNS0_16fmod_kernel_cudaERNS_18TensorIteratorBaseEENKUlvE_clEvENKUlvE3_clEvEUlssE_EESt5arrayIPcLm2EEEEviT0_T1_,@function
        .size           _ZN2at6native29vectorized_elementwise_kernelILi8ENS0_13AUnaryFunctorIsssZZZNS0_16fmod_kernel_cudaERNS_18TensorIteratorBaseEENKUlvE_clEvENKUlvE3_clEvEUlssE_EESt5arrayIPcLm2EEEEviT0_T1_,(.L_x_57401 - _ZN2at6native29vectorized_elementwise_kernelILi8ENS0_13AUnaryFunctorIsssZZZNS0_16fmod_kernel_cudaERNS_18TensorIteratorBaseEENKUlvE_clEvENKUlvE3_clEvEUlssE_EESt5arrayIPcLm2EEEEviT0_T1_)
        .other          _ZN2at6native29vectorized_elementwise_kernelILi8ENS0_13AUnaryFunctorIsssZZZNS0_16fmod_kernel_cudaERNS_18TensorIteratorBaseEENKUlvE_clEvENKUlvE3_clEvEUlssE_EESt5arrayIPcLm2EEEEviT0_T1_,@"STO_CUDA_ENTRY STV_DEFAULT"
_ZN2at6native29vectorized_elementwise_kernelILi8ENS0_13AUnaryFunctorIsssZZZNS0_16fmod_kernel_cudaERNS_18TensorIteratorBaseEENKUlvE_clEvENKUlvE3_clEvEUlssE_EESt5arrayIPcLm2EEEEviT0_T1_:
.text._ZN2at6native29vectorized_elementwise_kernelILi8ENS0_13AUnaryFunctorIsssZZZNS0_16fmod_kernel_cudaERNS_18TensorIteratorBaseEENKUlvE_clEvENKUlvE3_clEvEUlssE_EESt5arrayIPcLm2EEEEviT0_T1_:
        /* <DEDUP_REMOVED lines=12> */
[----:B------:R-:W2:Y:S02]  /*00c0*/  LDG.E.128 R4, desc[UR4][R2.64] ;  /* 0x0000000402047981 */ /* 0x000ea4000c1e1d00 */
[C---:B--2---:R-:W-:Y:S02]  /*00d0*/  PRMT R0, R4.reuse, 0x9910, RZ ;  /* 0x0000991004007816 */ /* 0x044fe400000000ff */
[----:B------:R-:W-:Y:S02]  /*00e0*/  PRMT R17, R4, 0xbb32, RZ ;  /* 0x0000bb3204117816 */ /* 0x000fe400000000ff */
[----:B------:R-:W-:Y:S02]  /*00f0*/  IABS R14, R0 ;  /* 0x00000000000e7213 */ /* 0x000fe40000000000 */
[----:B------:R-:W-:Y:S02]  /*0100*/  IABS R15, R17 ;  /* 0x00000011000f7213 */ /* 0x000fe40000000000 */
[----:B------:R-:W0:Y:S01]  /*0110*/  I2F.RP R24, R14 ;  /* 0x0000000e00187306 */ /* 0x000e220000209400 */
[----:B------:R-:W-:-:S02]  /*0120*/  PRMT R16, R5, 0x9910, RZ ;  /* 0x0000991005107816 */ /* 0x000fc400000000ff */
[----:B------:R-:W-:Y:S02]  /*0130*/  PRMT R22, R5, 0xbb32, RZ ;  /* 0x0000bb3205167816 */ /* 0x000fe400000000ff */
[----:B------:R-:W-:Y:S02]  /*0140*/  IABS R20, R16 ;  /* 0x0000001000147213 */ /* 0x000fe40000000000 */
[----:B------:R-:W-:Y:S01]  /*0150*/  IABS R21, R22 ;  /* 0x0000001600157213 */ /* 0x000fe20000000000 */
[----:B------:R-:W-:Y:S01]  /*0160*/  I2F.RP R11, R15 ;  /* 0x0000000f000b7306 */ /* 0x000fe20000209400 */
[C---:B------:R-:W-:Y:S02]  /*0170*/  PRMT R19, R6.reuse, 0x9910, RZ ;  /* 0x0000991006137816 */ /* 0x040fe400000000ff */
[----:B------:R-:W-:Y:S02]  /*0180*/  PRMT R6, R6, 0xbb32, RZ ;  /* 0x0000bb3206067816 */ /* 0x000fe400000000ff */
[----:B------:R-:W-:-:S02]  /*0190*/  IABS R18, R19 ;  /* 0x0000001300127213 */ /* 0x000fc40000000000 */
        /* <DEDUP_REMOVED lines=40> */
[----:B---3--:R-:W-:Y:S02]  /*0420*/  IMAD.MOV R27, RZ, RZ, -R11 ;  /* 0x000000ffff1b7224 */ /* 0x008fe400078e0a0b */
[----:B------:R-:W-:-:S07]  /*0430*/  IMAD.MOV.U32 R10, RZ, RZ, RZ ;  /* 0x000000ffff0a7224 */ /* 0x000fce00078e00ff */
[----:B------:R-:W-:-:S04]  /*0440*/  IMAD.HI.U32 R8, R9, R5, R8 ;  /* 0x0000000509087227 */ /* 0x000fc800078e0008 */
[----:B------:R-:W-:-:S04]  /*0450*/  IMAD R5, R27, R18, RZ ;  /* 0x000000121b057224 */ /* 0x000fc800078e02ff */
[----:B------:R-:W-:Y:S01]  /*0460*/  IMAD.HI.U32 R26, R11, R5, R10 ;  /* 0x000000050b1a7227 */ /* 0x000fe200078e000a */
[----:B0-----:R-:W-:Y:S02]  /*0470*/  PRMT R5, R2, 0x9910, RZ ;  /* 0x0000991002057816 */ /* 0x001fe400000000ff */
[----:B------:R-:W-:Y:S01]  /*0480*/  PRMT R11, R7, 0x9910, RZ ;  /* 0x00009910070b7816 */ /* 0x000fe200000000ff */
        /* <DEDUP_REMOVED lines=11> */
[----:B------:R-:W-:Y:S02]  /*0540*/  IMAD.MOV R3, RZ, RZ, -R3 ;  /* 0x000000ffff037224 */ /* 0x000fe400078e0a03 */
[--C-:B------:R-:W-:Y:S01]  /*0550*/  IMAD R9, R24, R9, R5.reuse ;  /* 0x0000000918097224 */ /* 0x100fe200078e0205 */
[----:B------:R-:W-:Y:S01]  /*0560*/  IABS R24, R11 ;  /* 0x0000000b00187213 */ /* 0x000fe20000000000 */
[----:B------:R-:W-:Y:S01]  /*0570*/  IMAD R10, R10, R3, R5 ;  /* 0x000000030a0a7224 */ /* 0x000fe200078e0205 */
[----:B------:R-:W-:Y:S01]  /*0580*/  IABS R3, R16 ;  /* 0x0000001000037213 */ /* 0x000fe20000000000 */
[----:B------:R-:W-:Y:S01]  /*0590*/  IMAD.HI.U32 R4, R4, R5, RZ ;  /* 0x0000000504047227 */ /* 0x000fe200078e00ff */
[----:B------:R-:W-:Y:S02]  /*05a0*/  ISETP.GT.U32.AND P1, PT, R14, R9, PT ;  /* 0x000000090e00720c */ /* 0x000fe40003f24070 */
[----:B------:R-:W-:Y:S01]  /*05b0*/  ISETP.GT.U32.AND P2, PT, R15, R10, PT ;  /* 0x0000000a0f00720c */ /* 0x000fe20003f44070 */
[----:B------:R-:W-:-:S02]  /*05c0*/  IMAD.MOV R25, RZ, RZ, -R3 ;  /* 0x000000ffff197224 */ /* 0x000fc400078e0a03 */
[----:B------:R-:W0:Y:S01]  /*05d0*/  I2F.RP R3, R24 ;  /* 0x0000001800037306 */ /* 0x000e220000209400 */
[----:B------:R-:W-:-:S04]  /*05e0*/  IMAD.HI.U32 R8, R8, R5, RZ ;  /* 0x0000000508087227 */ /* 0x000fc800078e00ff */
[----:B------:R-:W-:Y:S01]  /*05f0*/  IMAD R25, R4, R25, R5 ;  /* 0x0000001904197224 */ /* 0x000fe200078e0205 */
[----:B------:R-:W-:Y:S01]  /*0600*/  IABS R4, R22 ;  /* 0x0000001600047213 */ /* 0x000fe20000000000 */
[----:B------:R-:W-:-:S03]  /*0610*/  IMAD.HI.U32 R26, R26, R5, RZ ;  /* 0x000000051a1a7227 */ /* 0x000fc600078e00ff */
[----:B------:R-:W-:Y:S01]  /*0620*/  @!P2 IADD3 R10, R10, -R15, RZ ;  /* 0x8000000f0a0aa210 */ /* 0x000fe20007ffe0ff */
[----:B------:R-:W-:Y:S02]  /*0630*/  @!P1 IMAD.IADD R9, R9, 0x1, -R14 ;  /* 0x0000000109099824 */ /* 0x000fe400078e0a0e */
[----:B------:R-:W-:Y:S01]  /*0640*/  IMAD.MOV R4, RZ, RZ, -R4 ;  /* 0x000000ffff047224 */ /* 0x000fe200078e0a04 */
[----:B------:R-:W-:Y:S01]  /*0650*/  ISETP.GT.U32.AND P2, PT, R15, R10, PT ;  /* 0x0000000a0f00720c */ /* 0x000fe20003f44070 */
[----:B0-----:R-:W0:Y:S01]  /*0660*/  MUFU.RCP R3, R3 ;  /* 0x0000000300037308 */ /* 0x001e220000001000 */
[----:B------:R-:W-:Y:S01]  /*0670*/  ISETP.GT.U32.AND P1, PT, R14, R9, PT ;  /* 0x000000090e00720c */ /* 0x000fe20003f24070 */
[----:B------:R-:W-:Y:S01]  /*0680*/  IMAD R8, R8, R4, R5 ;  /* 0x0000000408087224 */ /* 0x000fe200078e0205 */
[----:B------:R-:W-:Y:S01]  /*0690*/  IABS R4, R19 ;  /* 0x0000001300047213 */ /* 0x000fe20000000000 */
[----:B------:R-:W-:-:S03]  /*06a0*/  IMAD.HI.U32 R2, R2, R5, RZ ;  /* 0x0000000502027227 */ /* 0x000fc600078e00ff */
[----:B------:R-:W-:Y:S02]  /*06b0*/  IADD3 R27, RZ, -R4, RZ ;  /* 0x80000004ff1b7210 */ /* 0x000fe40007ffe0ff */
[----:B------:R-:W-:-:S03]  /*06c0*/  IABS R4, R6 ;  /* 0x0000000600047213 */ /* 0x000fc60000000000 */
[----:B------:R-:W-:Y:S02]  /*06d0*/  IMAD R27, R26, R27, R5 ;  /* 0x0000001b1a1b7224 */ /* 0x000fe400078e0205 */
[----:B------:R-:W-:Y:S01]  /*06e0*/  @!P1 IMAD.IADD R9, R9, 0x1, -R14 ;  /* 0x0000000109099824 */ /* 0x000fe200078e0a0e */
[----:B------:R-:W-:Y:S01]  /*06f0*/  PRMT R14, R7, 0xbb32, RZ ;  /* 0x0000bb32070e7816 */ /* 0x000fe200000000ff */
[----:B------:R-:W-:Y:S01]  /*0700*/  @!P2 IMAD.IADD R10, R10, 0x1, -R15 ;  /* 0x000000010a0aa824 */ /* 0x000fe200078e0a0f */
[----:B------:R-:W-:Y:S01]  /*0710*/  ISETP.GT.U32.AND P1, PT, R20, R25, PT ;  /* 0x000000191400720c */ /* 0x000fe20003f24070 */
[----:B0-----:R-:W-:Y:S01]  /*0720*/  VIADD R26, R3, 0xffffffe ;  /* 0x0ffffffe031a7836 */ /* 0x001fe20000000000 */
[----:B------:R-:W-:Y:S01]  /*0730*/  IABS R15, R14 ;  /* 0x0000000e000f7213 */ /* 0x000fe20000000000 */
[----:B------:R-:W-:Y:S01]  /*0740*/  IMAD.MOV R4, RZ, RZ, -R4 ;  /* 0x000000ffff047224 */ /* 0x000fe200078e0a04 */
[----:B------:R-:W-:Y:S01]  /*0750*/  ISETP.GT.U32.AND P2, PT, R21, R8, PT ;  /* 0x000000081500720c */ /* 0x000fe20003f44070 */
[----:B------:R-:W0:Y:S01]  /*0760*/  F2I.FTZ.U32.TRUNC.NTZ R3, R26 ;  /* 0x0000001a00037305 */ /* 0x000e22000021f000 */
[----:B------:R-:W-:Y:S01]  /*0770*/  ISETP.GT.U32.AND P3, PT, R18, R27, PT ;  /* 0x0000001b1200720c */ /* 0x000fe20003f64070 */
[----:B------:R-:W-:Y:S01]  /*0780*/  IMAD R4, R2, R4, R5 ;  /* 0x0000000402047224 */ /* 0x000fe200078e0205 */
[----:B------:R-:W-:Y:S01]  /*0790*/  MOV R2, RZ ;  /* 0x000000ff00027202 */ /* 0x000fe20000000f00 */
[----:B------:R-:W-:-:S02]  /*07a0*/  @!P0 IMAD.MOV R9, RZ, RZ, -R9 ;  /* 0x000000ffff098224 */ /* 0x000fc400078e0a09 */
[----:B------:R-:W-:Y:S02]  /*07b0*/  @!P0 IMAD.MOV R10, RZ, RZ, -R10 ;  /* 0x000000ffff0a8224 */ /* 0x000fe400078e0a0a */
[----:B------:R-:W1:Y:S01]  /*07c0*/  I2F.RP R26, R15 ;  /* 0x0000000f001a7306 */ /* 0x000e620000209400 */
[----:B------:R-:W-:-:S03]  /*07d0*/  @!P1 IMAD.IADD R25, R25, 0x1, -R20 ;  /* 0x0000000119199824 */ /* 0x000fc600078e0a14 */
[----:B------:R-:W-:Y:S02]  /*07e0*/  @!P2 IADD3 R8, R8, -R21, RZ ;  /* 0x800000150808a210 */ /* 0x000fe40007ffe0ff */
[----:B------:R-:W-:Y:S01]  /*07f0*/  @!P3 IMAD.IADD R27, R27, 0x1, -R18 ;  /* 0x000000011b1bb824 */ /* 0x000fe200078e0a12 */
[----:B------:R-:W-:Y:S01]  /*0800*/  ISETP.GT.U32.AND P1, PT, R20, R25, PT ;  /* 0x000000191400720c */ /* 0x000fe20003f24070 */
[--C-:B0-----:R-:W-:Y:S01]  /*0810*/  IMAD.MOV R29, RZ, RZ, -R3.reuse ;  /* 0x000000ffff1d7224 */ /* 0x101fe200078e0a03 */
[----:B------:R-:W-:Y:S02]  /*0820*/  ISETP.GT.U32.AND P2, PT, R21, R8, PT ;  /* 0x000000081500720c */ /* 0x000fe40003f44070 */
[----:B------:R-:W-:Y:S01]  /*0830*/  ISETP.GT.U32.AND P3, PT, R18, R27, PT ;  /* 0x0000001b1200720c */ /* 0x000fe20003f64070 */
[----:B------:R-:W-:Y:S01]  /*0840*/  IMAD R29, R29, R24, RZ ;  /* 0x000000181d1d7224 */ /* 0x000fe200078e02ff */
[----:B-1----:R-:W0:Y:S03]  /*0850*/  MUFU.RCP R26, R26 ;  /* 0x0000001a001a7308 */ /* 0x002e260000001000 */
[----:B------:R-:W-:Y:S01]  /*0860*/  IMAD.HI.U32 R2, R3, R29, R2 ;  /* 0x0000001d03027227 */ /* 0x000fe200078e0002 */
[----:B------:R-:W-:-:S03]  /*0870*/  IABS R3, R11 ;  /* 0x0000000b00037213 */ /* 0x000fc60000000000 */
[----:B------:R-:W-:Y:S01]  /*0880*/  @!P1 IMAD.IADD R25, R25, 0x1, -R20 ;  /* 0x0000000119199824 */ /* 0x000fe200078e0a14 */
[----:B------:R-:W-:Y:S01]  /*0890*/  ISETP.GT.U32.AND P1, PT, R23, R4, PT ;  /* 0x000000041700720c */ /* 0x000fe20003f24070 */
[----:B------:R-:W-:Y:S01]  /*08a0*/  IMAD.MOV R7, RZ, RZ, -R3 ;  /* 0x000000ffff077224 */ /* 0x000fe200078e0a03 */
[----:B------:R-:W-:Y:S01]  /*08b0*/  @!P2 IADD3 R8, R8, -R21, RZ ;  /* 0x800000150808a210 */ /* 0x000fe20007ffe0ff */
[----:B------:R-:W-:Y:S01]  /*08c0*/  IMAD.HI.U32 R2, R2, R5, RZ ;  /* 0x0000000502027227 */ /* 0x000fe200078e00ff */
[----:B------:R-:W-:-:S03]  /*08d0*/  @!P0 IADD3 R25, -R25, RZ, RZ ;  /* 0x000000ff19198210 */ /* 0x000fc60007ffe1ff */
[----:B------:R-:W-:Y:S02]  /*08e0*/  IMAD R7, R2, R7, R5 ;  /* 0x0000000702077224 */ /* 0x000fe400078e0205 */
[----:B------:R-:W-:Y:S02]  /*08f0*/  @!P3 IMAD.IADD R27, R27, 0x1, -R18 ;  /* 0x000000011b1bb824 */ /* 0x000fe400078e0a12 */
[----:B0-----:R-:W-:Y:S01]  /*0900*/  VIADD R3, R26, 0xffffffe ;  /* 0x0ffffffe1a037836 */ /* 0x001fe20000000000 */
[----:B------:R-:W-:Y:S01]  /*0910*/  ISETP.GT.U32.AND P2, PT, R24, R7, PT ;  /* 0x000000071800720c */ /* 0x000fe20003f44070 */
[----:B------:R-:W-:Y:S01]  /*0920*/  @!P0 IMAD.MOV R8, RZ, RZ, -R8 ;  /* 0x000000ffff088224 */ /* 0x000fe200078e0a08 */
[----:B------:R-:W-:Y:S01]  /*0930*/  @!P1 IADD3 R4, R4, -R23, RZ ;  /* 0x8000001704049210 */ /* 0x000fe20007ffe0ff */
[----:B------:R-:W-:Y:S01]  /*0940*/  @!P0 IMAD.MOV R27, RZ, RZ, -R27 ;  /* 0x000000ffff1b8224 */ /* 0x000fe200078e0a1b */
[----:B------:R-:W-:Y:S01]  /*0950*/  @!P5 LOP3.LUT R8, RZ, R22, RZ, 0x33, !PT ;  /* 0x00000016ff08d212 */ /* 0x000fe200078e33ff */
[----:B------:R-:W0:Y:S08]  /*0960*/  F2I.FTZ.U32.TRUNC.NTZ R3, R3 ;  /* 0x0000000300037305 */ /* 0x000e30000021f000 */
[----:B------:R-:W-:Y:S01]  /*0970*/  @!P2 IMAD.IADD R7, R7, 0x1, -R24 ;  /* 0x000000010707a824 */ /* 0x000fe200078e0a18 */
[----:B------:R-:W-:-:S04]  /*0980*/  ISETP.GT.U32.AND P2, PT, R23, R4, PT ;  /* 0x000000041700720c */ /* 0x000fc80003f44070 */
[----:B------:R-:W-:Y:S01]  /*0990*/  ISETP.GT.U32.AND P3, PT, R24, R7, PT ;  /* 0x000000071800720c */ /* 0x000fe20003f64070 */
[----:B0-----:R-:W-:-:S04]  /*09a0*/  IMAD.MOV R2, RZ, RZ, -R3 ;  /* 0x000000ffff027224 */ /* 0x001fc800078e0a03 */
[----:B------:R-:W-:Y:S02]  /*09b0*/  IMAD R29, R2, R15, RZ ;  /* 0x0000000f021d7224 */ /* 0x000fe400078e02ff */
[----:B------:R-:W-:Y:S02]  /*09c0*/  IMAD.MOV.U32 R2, RZ, RZ, RZ ;  /* 0x000000ffff027224 */ /* 0x000fe400078e00ff */
[----:B------:R-:W-:Y:S01]  /*09d0*/  @!P2 IMAD.IADD R4, R4, 0x1, -R23 ;  /* 0x000000010404a824 */ /* 0x000fe200078e0a17 */
[----:B------:R-:W-:Y:S01]  /*09e0*/  ISETP.NE.AND P2, PT, R0, RZ, PT ;  /* 0x000000ff0000720c */ /* 0x000fe20003f45270 */
[----:B------:R-:W-:Y:S01]  /*09f0*/  IMAD.HI.U32 R2, R3, R29, R2 ;  /* 0x0000001d03027227 */ /* 0x000fe200078e0002 */
[----:B------:R-:W-:Y:S02]  /*0a00*/  IABS R3, R14 ;  /* 0x0000000e00037213 */ /* 0x000fe40000000000 */
[----:B------:R-:W-:Y:S02]  /*0a10*/  @!P3 IADD3 R7, R7, -R24, RZ ;  /* 0x800000180707b210 */ /* 0x000fe40007ffe0ff */
[----:B------:R-:W-:Y:S01]  /*0a20*/  ISETP.NE.AND P3, PT, R17, RZ, PT ;  /* 0x000000ff1100720c */ /* 0x000fe20003f65270 */
[----:B------:R-:W-:-:S02]  /*0a30*/  IMAD.MOV R18, RZ, RZ, -R3 ;  /* 0x000000ffff127224 */ /* 0x000fc400078e0a03 */
[----:B------:R-:W-:-:S04]  /*0a40*/  IMAD.HI.U32 R2, R2, R5, RZ ;  /* 0x0000000502027227 */ /* 0x000fc800078e00ff */
[----:B------:R-:W-:Y:S01]  /*0a50*/  IMAD R18, R2, R18, R5 ;  /* 0x0000001202127224 */ /* 0x000fe200078e0205 */
[----:B------:R-:W-:Y:S01]  /*0a60*/  @!P2 LOP3.LUT R9, RZ, R0, RZ, 0x33, !PT ;  /* 0x00000000ff09a212 */ /* 0x000fe200078e33ff */
[----:B------:R-:W0:Y:S01]  /*0a70*/  LDC.64 R2, c[0x0][0x218] ;  /* 0x00008600ff027b82 */ /* 0x000e220000000a00 */
[----:B------:R-:W-:Y:S01]  /*0a80*/  ISETP.NE.AND P2, PT, R6, RZ, PT ;  /* 0x000000ff0600720c */ /* 0x000fe20003f45270 */
[----:B------:R-:W-:Y:S01]  /*0a90*/  IMAD.MOV.U32 R0, RZ, RZ, R4 ;  /* 0x000000ffff007224 */ /* 0x000fe200078e0004 */
[----:B------:R-:W-:Y:S01]  /*0aa0*/  ISETP.GT.U32.AND P4, PT, R15, R18, PT ;  /* 0x000000120f00720c */ /* 0x000fe20003f84070 */
[----:B------:R-:W-:Y:S01]  /*0ab0*/  @!P0 IMAD.MOV R7, RZ, RZ, -R7 ;  /* 0x000000ffff078224 */ /* 0x000fe200078e0a07 */
[----:B------:R-:W-:Y:S02]  /*0ac0*/  @!P3 LOP3.LUT R10, RZ, R17, RZ, 0x33, !PT ;  /* 0x00000011ff0ab212 */ /* 0x000fe400078e33ff */
[----:B------:R-:W-:Y:S02]  /*0ad0*/  ISETP.NE.AND P3, PT, R11, RZ, PT ;  /* 0x000000ff0b00720c */ /* 0x000fe40003f65270 */
[----:B------:R-:W-:-:S02]  /*0ae0*/  @!P0 IADD3 R0, -R0, RZ, RZ ;  /* 0x000000ff00008210 */ /* 0x000fc40007ffe1ff */
[----:B------:R-:W-:-:S03]  /*0af0*/  PRMT R4, R10, 0x1054, R9 ;  /* 0x000010540a047816 */ /* 0x000fc60000000009 */
[----:B------:R-:W-:Y:S02]  /*0b00*/  @!P2 LOP3.LUT R0, RZ, R6, RZ, 0x33, !PT ;  /* 0x00000006ff00a212 */ /* 0x000fe400078e33ff */
[----:B------:R-:W-:Y:S01]  /*0b10*/  @!P4 IMAD.IADD R18, R18, 0x1, -R15 ;  /* 0x000000011212c824 */ /* 0x000fe200078e0a0f */
[----:B------:R-:W-:-:S03]  /*0b20*/  ISETP.NE.AND P4, PT, R16, RZ, PT ;  /* 0x000000ff1000720c */ /* 0x000fc60003f85270 */
[----:B------:R-:W-:Y:S02]  /*0b30*/  @!P3 LOP3.LUT R7, RZ, R11, RZ, 0x33, !PT ;  /* 0x0000000bff07b212 */ /* 0x000fe400078e33ff */
[----:B------:R-:W-:Y:S01]  /*0b40*/  ISETP.GT.U32.AND P1, PT, R15, R18, PT ;  /* 0x000000120f00720c */ /* 0x000fe20003f24070 */
[----:B0-----:R-:W-:-:S07]  /*0b50*/  IMAD.WIDE.U32 R2, R13, 0x2, R2 ;  /* 0x000000020d027825 */ /* 0x001fce00078e0002 */
[----:B------:R-:W-:Y:S01]  /*0b60*/  @!P4 LOP3.LUT R25, RZ, R16, RZ, 0x33, !PT ;  /* 0x00000010ff19c212 */ /* 0x000fe200078e33ff */
[----:B------:R-:W-:Y:S01]  /*0b70*/  IMAD.WIDE R2, R12, 0x10, R2 ;  /* 0x000000100c027825 */ /* 0x000fe200078e0202 */
[----:B------:R-:W-:Y:S02]  /*0b80*/  ISETP.NE.AND P4, PT, R14, RZ, PT ;  /* 0x000000ff0e00720c */ /* 0x000fe40003f85270 */
[----:B------:R-:W-:Y:S01]  /*0b90*/  PRMT R5, R8, 0x1054, R25 ;  /* 0x0000105408057816 */ /* 0x000fe20000000019 */
[----:B------:R-:W-:Y:S01]  /*0ba0*/  @!P1 IMAD.IADD R18, R18, 0x1, -R15 ;  /* 0x0000000112129824 */ /* 0x000fe200078e0a0f */
[----:B------:R-:W-:-:S03]  /*0bb0*/  ISETP.NE.AND P1, PT, R19, RZ, PT ;  /* 0x000000ff1300720c */ /* 0x000fc60003f25270 */
[----:B------:R-:W-:-:S06]  /*0bc0*/  @!P0 IMAD.MOV R18, RZ, RZ, -R18 ;  /* 0x000000ffff128224 */ /* 0x000fcc00078e0a12 */
[----:B------:R-:W-:-:S04]  /*0bd0*/  @!P4 LOP3.LUT R18, RZ, R14, RZ, 0x33, !PT ;  /* 0x0000000eff12c212 */ /* 0x000fc800078e33ff */
[----:B------:R-:W-:Y:S02]  /*0be0*/  @!P1 LOP3.LUT R27, RZ, R19, RZ, 0x33, !PT ;  /* 0x00000013ff1b9212 */ /* 0x000fe400078e33ff */
[----:B------:R-:W-:Y:S02]  /*0bf0*/  PRMT R7, R18, 0x1054, R7 ;  /* 0x0000105412077816 */ /* 0x000fe40000000007 */
[----:B------:R-:W-:-:S05]  /*0c00*/  PRMT R6, R0, 0x1054, R27 ;  /* 0x0000105400067816 */ /* 0x000fca000000001b */
[----:B------:R-:W-:Y:S01]  /*0c10*/  STG.E.128 desc[UR4][R2.64], R4 ;  /* 0x0000000402007986 */ /* 0x000fe2000c101d04 */
[----:B------:R-:W-:Y:S05]  /*0c20*/  EXIT ;  /* 0x000000000000794d */ /* 0x000fea0003800000 */
.L_x_18990:
[----:B------:R-:W0:Y:S01]  /*0c30*/  S2R R6, SR_TID.X ;  /* 0x0000000000067919 */ /* 0x000e220000002100 */
[----:B------:R-:W-:Y:S02]  /*0c40*/  CS2R R16, SRZ ;  /* 0x0000000000107805 */ /* 0x000fe4000001ff00 */
        /* <DEDUP_REMOVED lines=31> */
[----:B--2---:R-:W-:Y:S01]  /*0e40*/  @!P4 IMAD.WIDE.U32 R22, R25, 0x2, R22 ;  /* 0x000000021916c825 */ /* 0x004fe200078e0016 */
[----:B------:R-:W-:-:S03]  /*0e50*/  @!P6 IADD3 R25, R13, R8, RZ ;  /* 0x000000080d19e210 */ /* 0x000fc60007ffe0ff */
[----:B---3--:R-:W-:-:S03]  /*0e60*/  @!P3 IMAD.WIDE.U32 R26, R27, 0x2, R2 ;  /* 0x000000021b1ab825 */ /* 0x008fc600078e0002 */
[----:B------:R-:W2:Y:S01]  /*0e70*/  @!P2 LDC.64 R2, c[0x0][0x220] ;  /* 0x00008800ff02ab82 */ /* 0x000ea20000000a00 */
[----:B0-----:R-:W-:-:S07]  /*0e80*/  @!P6 IMAD.WIDE.U32 R24, R25, 0x2, R4 ;  /* 0x000000021918e825 */ /* 0x001fce00078e0004 */
[----:B------:R-:W0:Y:S01]  /*0e90*/  @!P0 LDC.64 R4, c[0x0][0x220] ;  /* 0x00008800ff048b82 */ /* 0x000e220000000a00 */
[----:B-1----:R-:W-:-:S04]  /*0ea0*/  @!P5 IMAD.WIDE.U32 R18, R15, 0x2, R18 ;  /* 0x000000020f12d825 */ /* 0x002fc800078e0012 */
[----:B--2---:R-:W-:Y:S01]  /*0eb0*/  @!P2 IMAD.WIDE.U32 R2, R7, 0x2, R2 ;  /* 0x000000020702a825 */ /* 0x004fe200078e0002 */
[----:B------:R1:W5:Y:S03]  /*0ec0*/  @!P5 LDG.E.S16 R16, desc[UR4][R18.64] ;  /* 0x000000041210d981 */ /* 0x000366000c1e1700 */
[----:B----4-:R-:W-:-:S04]  /*0ed0*/  @!P1 IMAD.WIDE.U32 R20, R21, 0x2, R10 ;  /* 0x0000000215149825 */ /* 0x010fc800078e000a */
[----:B------:R-:W-:Y:S02]  /*0ee0*/  IMAD.MOV.U32 R15, RZ, RZ, RZ ;  /* 0x000000ffff0f7224 */ /* 0x000fe400078e00ff */
[----:B------:R-:W-:Y:S02]  /*0ef0*/  IMAD.MOV.U32 R12, RZ, RZ, RZ ;  /* 0x000000ffff0c7224 */ /* 0x000fe400078e00ff */
[----:B------:R-:W-:Y:S02]  /*0f00*/  IMAD.MOV.U32 R11, RZ, RZ, RZ ;  /* 0x000000ffff0b7224 */ /* 0x000fe400078e00ff */
[----:B------:R-:W-:Y:S01]  /*0f10*/  IMAD.MOV.U32 R8, RZ, RZ, RZ ;  /* 0x000000ffff087224 */ /* 0x000fe200078e00ff */
[----:B------:R1:W5:Y:S01]  /*0f20*/  @!P4 LDG.E.S16 R15, desc[UR4][R22.64] ;  /* 0x00000004160fc981 */ /* 0x000362000c1e1700 */
[----:B------:R-:W-:Y:S02]  /*0f30*/  IMAD.MOV.U32 R7, RZ, RZ, RZ ;  /* 0x000000ffff077224 */ /* 0x000fe400078e00ff */
[----:B0-----:R-:W-:Y:S01]  /*0f40*/  @!P0 IMAD.WIDE.U32 R4, R9, 0x2, R4 ;  /* 0x0000000209048825 */ /* 0x001fe200078e0004 */
[----:B------:R-:W-:Y:S01]  /*0f50*/  PRMT R9, RZ, 0x7610, R9 ;  /* 0x00007610ff097816 */ /* 0x000fe20000000009 */
[----:B------:R1:W5:Y:S04]  /*0f60*/  @!P3 LDG.E.S16 R12, desc[UR4][R26.64] ;  /* 0x000000041a0cb981 */ /* 0x000368000c1e1700 */
        /* <DEDUP_REMOVED lines=31> */
.L_x_18992:
[----:B------:R-:W-:Y:S05]  /*1160*/  BSYNC B0 ;  /* 0x0000000000007941 */ /* 0x000fea0003800000 */
.L_x_18991:
        /* <DEDUP_REMOVED lines=12> */
[----:B------:R-:W-:Y:S02]  /*1230*/  IABS R20, R10 ;  /* 0x0000000a00147213 */ /* 0x000fe40000000000 */
[----:B------:R-:W-:-:S05]  /*1240*/  ISETP.GE.AND P3, PT, R10, RZ, PT ;  /* 0x000000ff0a00720c */ /* 0x000fca0003f66270 */
[----:B-1----:R-:W1:Y:S02]  /*1250*/  MUFU.RCP R18, R18 ;  /* 0x0000001200127308 */ /* 0x002e640000001000 */
[----:B-1----:R-:W-:Y:S01]  /*1260*/  IADD3 R4, R18, 0xffffffe, RZ ;  /* 0x0ffffffe12047810 */ /* 0x002fe20007ffe0ff */
[----:B------:R-:W-:-:S05]  /*1270*/  IMAD.MOV R18, RZ, RZ, -R21 ;  /* 0x000000ffff127224 */ /* 0x000fca00078e0a15 */
[----:B------:R1:W2:Y:S02]  /*1280*/  F2I.FTZ.U32.TRUNC.NTZ R5, R4 ;  /* 0x0000000400057305 */ /* 0x0002a4000021f000 */
[----:B-1----:R-:W-:Y:S01]  /*1290*/  HFMA2.MMA R4, -RZ, RZ, 0, 0 ;  /* 0x00000000ff047435 */ /* 0x002fe200000001ff */
[----:B--2---:R-:W-:-:S04]  /*12a0*/  IMAD.MOV R19, RZ, RZ, -R5 ;  /* 0x000000ffff137224 */ /* 0x004fc800078e0a05 */
[----:B------:R-:W-:-:S05]  /*12b0*/  IMAD R19, R19, R14, RZ ;  /* 0x0000000e13137224 */ /* 0x000fca00078e02ff */
        /* <DEDUP_REMOVED lines=11> */
.L_x_18994:
[----:B------:R-:W-:Y:S05]  /*1370*/  BSYNC B0 ;  /* 0x0000000000007941 */ /* 0x000fea0003800000 */
.L_x_18993:
[C---:B------:R-:W-:Y:S01]  /*1380*/  VIADD R5, R6.reuse, 0x200 ;  /* 0x0000020006057836 */ /* 0x040fe20000000000 */
[C---:B-----5:R-:W-:Y:S01]  /*1390*/  IADD3 R17, R6.reuse, 0x280, RZ ;  /* 0x0000028006117810 */ /* 0x060fe20007ffe0ff */
        /* <DEDUP_REMOVED lines=10> */
[-C--:B------:R-:W-:Y:S02]  /*1440*/  IABS R17, R16.reuse ;  /* 0x0000001000117213 */ /* 0x080fe40000000000 */
[----:B------:R-:W-:Y:S02]  /*1450*/  IABS R21, R16 ;  /* 0x0000001000157213 */ /* 0x000fe40000000000 */
[----:B------:R-:W0:Y:S08]  /*1460*/  I2F.RP R18, R17 ;  /* 0x0000001100127306 */ /* 0x000e300000209400 */
[----:B0-----:R-:W0:Y:S02]  /*1470*/  MUFU.RCP R18, R18 ;  /* 0x0000001200127308 */ /* 0x001e240000001000 */
[----:B0-----:R-:W-:Y:S01]  /*1480*/  VIADD R4, R18, 0xffffffe ;  /* 0x0ffffffe12047836 */ /* 0x001fe20000000000 */
[----:B------:R-:W-:-:S05]  /*1490*/  IADD3 R18, RZ, -R21, RZ ;  /* 0x80000015ff127210 */ /* 0x000fca0007ffe0ff */
[----:B------:R0:W1:Y:S02]  /*14a0*/  F2I.FTZ.U32.TRUNC.NTZ R5, R4 ;  /* 0x0000000400057305 */ /* 0x000064000021f000 */
[----:B0-----:R-:W-:Y:S02]  /*14b0*/  IMAD.MOV.U32 R4, RZ, RZ, RZ ;  /* 0x000000ffff047224 */ /* 0x001fe400078e00ff */
[----:B-1----:R-:W-:-:S04]  /*14c0*/  IMAD.MOV R20, RZ, RZ, -R5 ;  /* 0x000000ffff147224 */ /* 0x002fc800078e0a05 */
[----:B------:R-:W-:Y:S01]  /*14d0*/  IMAD R19, R20, R17, RZ ;  /* 0x0000001114137224 */ /* 0x000fe200078e02ff */
[----:B------:R-:W-:-:S03]  /*14e0*/  IABS R20, R10 ;  /* 0x0000000a00147213 */ /* 0x000fc60000000000 */
        /* <DEDUP_REMOVED lines=12> */
.L_x_18996:
[----:B------:R-:W-:Y:S05]  /*15b0*/  BSYNC B0 ;  /* 0x0000000000007941 */ /* 0x000fea0003800000 */
.L_x_18995:
[----:B------:R-:W-:Y:S04]  /*15c0*/  BSSY B0, `(.L_x_18997) ;  /* 0x0000019000007945 */ /* 0x000fe80003800000 */
[----:B------:R-:W-:Y:S05]  /*15d0*/  @P6 BRA `(.L_x_18998) ;  /* 0x00000000005c6947 */ /* 0x000fea0003800000 */
[-C--:B------:R-:W-:Y:S02]  /*15e0*/  IABS R16, R15.reuse ;  /* 0x0000000f00107213 */ /* 0x080fe40000000000 */
[----:B------:R-:W-:Y:S02]  /*15f0*/  IABS R21, R15 ;  /* 0x0000000f00157213 */ /* 0x000fe40000000000 */
[----:B------:R-:W0:Y:S01]  /*1600*/  I2F.RP R18, R16 ;  /* 0x0000001000127306 */ /* 0x000e220000209400 */
[----:B------:R-:W-:-:S07]  /*1610*/  IABS R20, R10 ;  /* 0x0000000a00147213 */ /* 0x000fce0000000000 */
[----:B0-----:R-:W0:Y:S02]  /*1620*/  MUFU.RCP R18, R18 ;  /* 0x0000001200127308 */ /* 0x001e240000001000 */
[----:B0-----:R-:W-:Y:S01]  /*1630*/  IADD3 R4, R18, 0xffffffe, RZ ;  /* 0x0ffffffe12047810 */ /* 0x001fe20007ffe0ff */
[----:B------:R-:W-:-:S05]  /*1640*/  IMAD.MOV R18, RZ, RZ, -R21 ;  /* 0x000000ffff127224 */ /* 0x000fca00078e0a15 */
[----:B------:R0:W1:Y:S02]  /*1650*/  F2I.FTZ.U32.TRUNC.NTZ R5, R4 ;  /* 0x0000000400057305 */ /* 0x000064000021f000 */
[----:B0-----:R-:W-:Y:S01]  /*1660*/  HFMA2.MMA R4, -RZ, RZ, 0, 0 ;  /* 0x00000000ff047435 */ /* 0x001fe200000001ff */
[----:B-1----:R-:W-:-:S04]  /*1670*/  IMAD.MOV R19, RZ, RZ, -R5 ;  /* 0x000000ffff137224 */ /* 0x002fc800078e0a05 */
[----:B------:R-:W-:-:S05]  /*1680*/  IMAD R19, R19, R16, RZ ;  /* 0x0000001013137224 */ /* 0x000fca00078e02ff */
        /* <DEDUP_REMOVED lines=12> */
.L_x_18998:
[----:B------:R-:W-:Y:S05]  /*1750*/  BSYNC B0 ;  /* 0x0000000000007941 */ /* 0x000fea0003800000 */
.L_x_18997:
[----:B------:R-:W-:Y:S04]  /*1760*/  BSSY B0, `(.L_x_18999) ;  /* 0x0000019000007945 */ /* 0x000fe80003800000 */
[----:B------:R-:W-:Y:S05]  /*1770*/  @P1 BRA `(.L_x_19000) ;  /* 0x00000000005c1947 */ /* 0x000fea0003800000 */
        /* <DEDUP_REMOVED lines=23> */
.L_x_19000:
[----:B------:R-:W-:Y:S05]  /*18f0*/  BSYNC B0 ;  /* 0x0000000000007941 */ /* 0x000fea0003800000 */
.L_x_18999:
        /* <DEDUP_REMOVED lines=25> */
.L_x_19002:
[----:B------:R-:W-:Y:S05]  /*1a90*/  BSYNC B0 ;  /* 0x0000000000007941 */ /* 0x000fea0003800000 */
.L_x_19001:
[----:B------:R-:W-:Y:S04]  /*1aa0*/  BSSY B0, `(.L_x_19003) ;  /* 0x0000019000007945 */ /* 0x000fe80003800000 */
[----:B------:R-:W-:Y:S05]  /*1ab0*/  @P3 BRA `(.L_x_19004) ;  /* 0x00000000005c3947 */ /* 0x000fea0003800000 */
[-C--:B------:R-:W-:Y:S02]  /*1ac0*/  IABS R11, R8.reuse ;  /* 0x00000008000b7213 */ /* 0x080fe40000000000 */
        /* <DEDUP_REMOVED lines=22> */
.L_x_19004:
[----:B------:R-:W-:Y:S05]  /*1c30*/  BSYNC B0 ;  /* 0x0000000000007941 */ /* 0x000fea0003800000 */
.L_x_19003:
        /* <DEDUP_REMOVED lines=24> */
.L_x_19006:
[----:B------:R-:W-:Y:S05]  /*1dc0*/  BSYNC B0 ;  /* 0x0000000000007941 */ /* 0x000fea0003800000 */
.L_x_19005:
[----:B------:R-:W-:Y:S01]  /*1dd0*/  @!P0 IADD3 R6, R6, 0x80, RZ ;  /* 0x0000008006068810 */ /* 0x000fe20007ffe0ff */
        /* <DEDUP_REMOVED lines=17> */
.L_x_19009:
[----:B------:R-:W-:-:S13]  /*1ef0*/  ISETP.GE.AND P0, PT, R6, R0, PT ;  /* 0x000000000600720c */ /* 0x000fda0003f06270 */
[----:B------:R-:W-:Y:S05]  /*1f00*/  @P0 BRA `(.L_x_19011) ;  /* 0x0000000000300947 */ /* 0x000fea0003800000 */
[----:B0-----:R-:W0:Y:S01]  /*1f10*/  LDC.64 R2, c[0x0][0x218] ;  /* 0x00008600ff027b82 */ /* 0x001e220000000a00 */
[----:B------:R-:W-:Y:S01]  /*1f20*/  IMAD.IADD R5, R13, 0x1, R6 ;  /* 0x000000010d057824 */ /* 0x000fe200078e0206 */
[----:B------:R-:W-:-:S03]  /*1f30*/  IADD3 R6, R6, 0x80, RZ ;  /* 0x0000008006067810 */ /* 0x000fc60007ffe0ff */
[----:B0-----:R-:W-:-:S05]  /*1f40*/  IMAD.WIDE.U32 R2, R5, 0x2, R2 ;  /* 0x0000000205027825 */ /* 0x001fca00078e0002 */
[----:B------:R1:W-:Y:S02]  /*1f50*/  STG.E.U16 desc[UR4][R2.64], R16 ;  /* 0x0000001002007986 */ /* 0x0003e4000c101504 */
.L_x_19010:
[----:B------:R-:W-:-:S13]  /*1f60*/  ISETP.GE.AND P0, PT, R6, R0, PT ;  /* 0x000000000600720c */ /* 0x000fda0003f06270 */
[----:B------:R-:W-:Y:S05]  /*1f70*/  @P0 BRA `(.L_x_19012) ;  /* 0x0000000000340947 */ /* 0x000fea0003800000 */
[----:B01----:R-:W0:Y:S01]  /*1f80*/  LDC.64 R2, c[0x0][0x218] ;  /* 0x00008600ff027b82 */ /* 0x003e220000000a00 */
[----:B------:R-:W-:Y:S02]  /*1f90*/  IMAD.IADD R5, R13, 0x1, R6 ;  /* 0x000000010d057824 */ /* 0x000fe400078e0206 */
[----:B------:R-:W-:Y:S02]  /*1fa0*/  VIADD R6, R6, 0x80 ;  /* 0x0000008006067836 */ /* 0x000fe40000000000 */
[----:B0-----:R-:W-:-:S05]  /*1fb0*/  IMAD.WIDE.U32 R2, R5, 0x2, R2 ;  /* 0x0000000205027825 */ /* 0x001fca00078e0002 */
[----:B------:R1:W-:Y:S02]  /*1fc0*/  STG.E.U16 desc[UR4][R2.64], R15 ;  /* 0x0000000f02007986 */ /* 0x0003e4000c101504 */
.L_x_19011:
        /* <DEDUP_REMOVED lines=8> */
.L_x_19012:
[----:B------:R-:W-:Y:S05]  /*2050*/  BSYNC B1 ;  /* 0x0000000000017941 */ /* 0x000fea0003800000 */
.L_x_19008:
[----:B------:R-:W-:-:S13]  /*2060*/  ISETP.GE.AND P0, PT, R6, R0, PT ;  /* 0x000000000600720c */ /* 0x000fda0003f06270 */
[----:B012---:R-:W0:Y:S01]  /*2070*/  @!P0 LDC.64 R2, c[0x0][0x218] ;  /* 0x00008600ff028b82 */ /* 0x007e220000000a00 */
[----:B------:R-:W-:Y:S01]  /*2080*/  @!P0 IMAD.IADD R5, R13, 0x1, R6 ;  /* 0x000000010d058824 */ /* 0x000fe200078e0206 */
[----:B------:R-:W-:-:S03]  /*2090*/  @!P0 IADD3 R6, R6, 0x80, RZ ;  /* 0x0000008006068810 */ /* 0x000fc60007ffe0ff */
[----:B0-----:R-:W-:-:S05]  /*20a0*/  @!P0 IMAD.WIDE.U32 R2, R5, 0x2, R2 ;  /* 0x0000000205028825 */ /* 0x001fca00078e0002 */
[----:B------:R2:W-:Y:S02]  /*20b0*/  @!P0 STG.E.U16 desc[UR4][R2.64], R11 ;  /* 0x0000000b02008986 */ /* 0x0005e4000c101504 */
.L_x_19013:
[----:B------:R-:W-:Y:S05]  /*20c0*/  BSYNC B0 ;  /* 0x0000000000007941 */ /* 0x000fea0003800000 */
.L_x_19007:
        /* <DEDUP_REMOVED lines=8> */
.L_x_19014:
        /* <DEDUP_REMOVED lines=11> */
.L_x_57401:


//--------------------- .text._ZN2at6native18elementwise_kernelILi128ELi4EZNS0_15gpu_kernel_implINS0_13BinaryFunctorIlllZZZNS0_16fmod_kernel_cudaERNS_18TensorIteratorBaseEENKUlvE_clEvENKUlvE2_clEvEUlllE_EEEEvS5_RKT_EUliE_EEviT1_ --------------------------
	.section	.text._ZN2at6native18elementwise_kernelILi128ELi4EZNS0_15gpu_kernel_implINS0_13BinaryFunctorIlllZZZNS0_16fmod_kernel_cudaERNS_18TensorIteratorBaseEENKUlvE_clEvENKUlvE2_clEvEUlllE_EEEEvS5_RKT_EUliE_EEviT1_,"ax",@progbits
	.align	128
        .global         _ZN2at6native18elementwise_kernelILi128ELi4EZNS0_15gpu_kernel_implINS0_13BinaryFunctorIlllZZZNS0_16fmod_kernel_cudaERNS_18TensorIteratorBaseEENKUlvE_clEvENKUlvE2_clEvEUlllE_EEEEvS5_RKT_EUliE_EEviT1_
        .type           _ZN2at6native18elementwise_kernelILi128ELi4EZNS0_15gpu_kernel_implINS0_13BinaryFunctorIlllZZZNS0_16fmod_kernel_cudaERNS_18TensorIteratorBaseEENKUlvE_clEvENKUlvE2_clEvEUlllE_EEEEvS5_RKT_EUliE_EEviT1_,@function
        .size           _ZN2at6native18elementwise_kernelILi128ELi4EZNS0_15gpu_kernel_implINS0_13BinaryFunctorIlllZZZNS0_16fmod_kernel_cudaERNS_18TensorIteratorBaseEENKUlvE_clEvENKUlvE2_clEvEUlllE_EEEEvS5_RKT_EUliE_EEviT1_,(.L_x_57213 - _ZN2at6native18elementwise_kernelILi128ELi4EZNS0_15gpu_kernel_implINS0_13BinaryFunctorIlllZZZNS0_16fmod_kernel_cudaERNS_18TensorIteratorBaseEENKUlvE_clEvENKUlvE2_clEvEUlllE_EEEEvS5_RKT_EUliE_EEviT1_)
        .other          _ZN2at6native18elementwise_kernelILi128ELi4EZNS0_15gpu_kernel_implINS0_13BinaryFunctorIlllZZZNS0_16fmod_kernel_cudaERNS_18TensorIteratorBaseEENKUlvE_clEvENKUlvE2_clEvEUlllE_EEEEvS5_RKT_EUliE_EEviT1_,@"STO_CUDA_ENTRY STV_DEFAULT"
_ZN2at6native18elementwise_kernelILi128ELi4EZNS0_15gpu_kernel_implINS0_13BinaryFunctorIlllZZZNS0_16fmod_kernel_cudaERNS_18TensorIteratorBaseEENKUlvE_clEvENKUlvE2_clEvEUlllE_EEEEvS5_RKT_EUliE_EEviT1_:
.text._ZN2at6native18elementwise_kernelILi128ELi4EZNS0_15gpu_kernel_implINS0_13BinaryFunctorIlllZZZNS0_16fmod_kernel_cudaERNS_18TensorIteratorBaseEENKUlvE_clEvENKUlvE2_clEvEUlllE_EEEEvS5_RKT_EUliE_EEviT1_:
        /* <DEDUP_REMOVED lines=365> */
.L_x_19017:
        /* <DEDUP_REMOVED lines=19> */
[----:B--2---:R-:W-:Y:S01]  /*1800*/  SHF.R.S32.HI R19, RZ, 0x1f, R18 ;  /* 0x0000001fff137819 */ /* 0x004fe20000011412 */
[----:B------:R-:W-:Y:S06]  /*1810*/  BRA `(.L_x_19023) ;  /* 0x0000000c00547947 */ /* 0x000fec0003800000 */
.L_x_19021:
[----:B------:R0:W5:Y:S01]  /*1820*/  LDG.E.U8 R18, desc[UR36][R2.64] ;  /* 0x0000002402127981 */ /* 0x000162000c1e1100 */
[----:B------:R-:W-:Y:S01]  /*1830*/  IMAD.MOV.U32 R19, RZ, RZ, RZ ;  /* 0x000000ffff137224 */ /* 0x000fe200078e00ff */
[----:B------:R-:W-:Y:S06]  /*1840*/  BRA `(.L_x_19023) ;  /* 0x0000000c00487947 */ /* 0x000fec0003800000 */
.L_x_19020:
[----:B------:R-:W-:-:S13]  /*1850*/  ISETP.NE.AND P0, PT, R4, 0x2, PT ;  /* 0x000000020400780c */ /* 0x000fda0003f05270 */
[----:B------:R-:W-:Y:S05]  /*1860*/  @!P0 BRA `(.L_x_19024) ;  /* 0x0000000000248947 */ /* 0x000fea0003800000 */
[----:B------:R-:W-:-:S13]  /*1870*/  ISETP.NE.AND P0, PT, R4, 0x3, PT ;  /* 0x000000030400780c */ /* 0x000fda0003f05270 */
[----:B------:R-:W-:Y:S05]  /*1880*/  @!P0 BRA `(.L_x_19025) ;  /* 0x0000000000108947 */ /* 0x000fea0003800000 */
[----:B------:R-:W-:-:S13]  /*1890*/  ISETP.NE.AND P0, PT, R4, 0x4, PT ;  /* 0x000000040400780c */ /* 0x000fda0003f05270 */
[----:B------:R-:W-:Y:S05]  /*18a0*/  @P0 BRA `(.L_x_19022) ;  /* 0x0000000800d80947 */ /* 0x000fea0003800000 */
[----:B------:R0:W5:Y:S01]  /*18b0*/  LDG.E.64 R18, desc[UR36][R2.64] ;  /* 0x0000002402127981 */ /* 0x000162000c1e1b00 */
[----:B------:R-:W-:Y:S05]  /*18c0*/  BRA `(.L_x_19023) ;  /* 0x0000000c00287947 */ /* 0x000fea0003800000 */
.L_x_19025:
[----:B------:R-:W2:Y:S02]  /*18d0*/  LDG.E R18, desc[UR36][R2.64] ;  /* 0x0000002402127981 */ /* 0x000ea4000c1e1900 */
[----:B--2---:R-:W-:Y:S01]  /*18e0*/  SHF.R.S32.HI R19, RZ, 0x1f, R18 ;  /* 0x0000001fff137819 */ /* 0x004fe20000011412 */
[----:B------:R-:W-:Y:S06]  /*18f0*/  BRA `(.L_x_19023) ;  /* 0x0000000c001c7947 */ /* 0x000fec0003800000 */
.L_x_19024:
[----:B------:R-:W2:Y:S02]  /*1900*/  LDG.E.S16 R18, desc[UR36][R2.64] ;  /* 0x0000002402127981 */ /* 0x000ea4000c1e1700 */
[----:B--2---:R-:W-:Y:S01]  /*1910*/  SHF.R.S32.HI R19, RZ, 0x1f, R18 ;  /* 0x0000001fff137819 */ /* 0x004fe20000011412 */
[----:B------:R-:W-:Y:S06]  /*1920*/  BRA `(.L_x_19023) ;  /* 0x0000000c00107947 */ /* 0x000fec0003800000 */
.L_x_19019:
[----:B------:R-:W-:-:S13]  /*1930*/  ISETP.GT.AND P0, PT, R4, 0x6, PT ;  /* 0x000000060400780c */ /* 0x000fda0003f04270 */
[----:B------:R-:W-:Y:S05]  /*1940*/  @P0 BRA `(.L_x_19026) ;  /* 0x00000000002c0947 */ /* 0x000fea0003800000 */
[----:B------:R-:W-:-:S13]  /*1950*/  ISETP.NE.AND P0, PT, R4, 0x5, PT ;  /* 0x000000050400780c */ /* 0x000fda0003f05270 */
[----:B------:R-:W-:Y:S05]  /*1960*/  @!P0 BRA `(.L_x_19027) ;  /* 0x0000000000148947 */ /* 0x000fea0003800000 */
[----:B------:R-:W-:-:S13]  /*1970*/  ISETP.NE.AND P0, PT, R4, 0x6, PT ;  /* 0x000000060400780c */ /* 0x000fda0003f05270 */
[----:B------:R-:W-:Y:S05]  /*1980*/  @P0 BRA `(.L_x_19022) ;  /* 0x0000000800a00947 */ /* 0x000fea0003800000 */
[----:B------:R-:W2:Y:S02]  /*1990*/  LDG.E R2, desc[UR36][R2.64] ;  /* 0x0000002402027981 */ /* 0x000ea4000c1e1900 */
[----:B--2---:R0:W1:Y:S01]  /*19a0*/  F2I.S64.TRUNC R18, R2 ;  /* 0x0000000200127311 */ /* 0x004062000020d900 */
[----:B------:R-:W-:Y:S05]  /*19b0*/  BRA `(.L_x_19023) ;  /* 0x0000000800ec7947 */ /* 0x000fea0003800000 */
.L_x_19027:
[----:B------:R-:W2:Y:S02]  /*19c0*/  LDG.E.U16 R2, desc[UR36][R2.64] ;  /* 0x0000002402027981 */ /* 0x000ea4000c1e1500 */
[----:B--2---:R-:W-:-:S06]  /*19d0*/  HADD2.F32 R18, -RZ, R2.H0_H0 ;  /* 0x20000002ff127230 */ /* 0x004fcc0000004100 */
[----:B------:R-:W0:Y:S01]  /*19e0*/  F2I.S64.TRUNC R18, R18 ;  /* 0x0000001200127311 */ /* 0x000e22000020d900 */
[----:B------:R-:W-:Y:S05]  /*19f0*/  BRA `(.L_x_19023) ;  /* 0x0000000800dc7947 */ /* 0x000fea0003800000 */
.L_x_19026:
[----:B------:R-:W-:-:S13]  /*1a00*/  ISETP.NE.AND P0, PT, R4, 0x7, PT ;  /* 0x000000070400780c */ /* 0x000fda0003f05270 */
[----:B------:R-:W-:Y:S05]  /*1a10*/  @!P0 BRA `(.L_x_19028) ;  /* 0x00000000002c8947 */ /* 0x000fea0003800000 */
[----:B------:R-:W-:-:S13]  /*1a20*/  ISETP.NE.AND P0, PT, R4, 0x8, PT ;  /* 0x000000080400780c */ /* 0x000fda0003f05270 */
[----:B------:R-:W-:Y:S05]  /*1a30*/  @!P0 BRA `(.L_x_19029) ;  /* 0x0000000000148947 */ /* 0x000fea0003800000 */
[----:B------:R-:W-:-:S13]  /*1a40*/  ISETP.NE.AND P0, PT, R4, 0x9, PT ;  /* 0x000000090400780c */ /* 0x000fda0003f05270 */
[----:B------:R-:W-:Y:S05]  /*1a50*/  @P0 BRA `(.L_x_19022) ;  /* 0x00000008006c0947 */ /* 0x000fea0003800000 */
[----:B------:R-:W2:Y:S02]  /*1a60*/  LDG.E R2, desc[UR36][R2.64] ;  /* 0x0000002402027981 */ /* 0x000ea4000c1e1900 */
[----:B--2---:R0:W1:Y:S01]  /*1a70*/  F2I.S64.TRUNC R18, R2 ;  /* 0x0000000200127311 */ /* 0x004062000020d900 */
[----:B------:R-:W-:Y:S05]  /*1a80*/  BRA `(.L_x_19023) ;  /* 0x0000000800b87947 */ /* 0x000fea0003800000 */
.L_x_19029:
[----:B------:R-:W2:Y:S02]  /*1a90*/  LDG.E.U16 R2, desc[UR36][R2.64] ;  /* 0x0000002402027981 */ /* 0x000ea4000c1e1500 */
[----:B--2---:R-:W-:-:S06]  /*1aa0*/  HADD2.F32 R18, -RZ, R2.H0_H0 ;  /* 0x20000002ff127230 */ /* 0x004fcc0000004100 */
[----:B------:R-:W0:Y:S01]  /*1ab0*/  F2I.S64.TRUNC R18, R18 ;  /* 0x0000001200127311 */ /* 0x000e22000020d900 */
[----:B------:R-:W-:Y:S05]  /*1ac0*/  BRA `(.L_x_19023) ;  /* 0x0000000800a87947 */ /* 0x000fea0003800000 */
.L_x_19028:
[----:B------:R-:W2:Y:S02]  /*1ad0*/  LDG.E.64 R2, desc[UR36][R2.64] ;  /* 0x0000002402027981 */ /* 0x000ea4000c1e1b00 */
[----:B--2---:R0:W1:Y:S01]  /*1ae0*/  F2I.S64.F64.TRUNC R18, R2 ;  /* 0x0000000200127311 */ /* 0x004062000030d900 */
[----:B------:R-:W-:Y:S05]  /*1af0*/  BRA `(.L_x_19023) ;  /* 0x00000008009c7947 */ /* 0x000fea0003800000 */
.L_x_19018:
        /* <DEDUP_REMOVED lines=11> */
[----:B------:R-:W-:Y:S01]  /*1bb0*/  SEL R18, RZ, 0x1, !P0 ;  /* 0x00000001ff127807 */ /* 0x000fe20004000000 */
[----:B------:R-:W-:Y:S08]  /*1bc0*/  BRA `(.L_x_19023) ;  /* 0x0000000800687947 */ /* 0x000ff00003800000 */
.L_x_19032:
[----:B------:R-:W2:Y:S02]  /*1bd0*/  LDG.E.64 R2, desc[UR36][R2.64] ;  /* 0x0000002402027981 */ /* 0x000ea4000c1e1b00 */
[----:B--2---:R0:W1:Y:S01]  /*1be0*/  F2I.S64.F64.TRUNC R18, R2 ;  /* 0x0000000200127311 */ /* 0x004062000030d900 */
[----:B------:R-:W-:Y:S05]  /*1bf0*/  BRA `(.L_x_19023) ;  /* 0x00000008005c7947 */ /* 0x000fea0003800000 */
.L_x_19031:
        /* <DEDUP_REMOVED lines=25> */
[----:B------:R0:W1:Y:S01]  /*1d90*/  F2I.S64.TRUNC R18, R5 ;  /* 0x0000000500127311 */ /* 0x000062000020d900 */
[----:B------:R-:W-:Y:S05]  /*1da0*/  BRA `(.L_x_19023) ;  /* 0x0000000400f07947 */ /* 0x000fea0003800000 */
.L_x_19034:
        /* <DEDUP_REMOVED lines=12> */
[----:B------:R0:W1:Y:S01]  /*1e70*/  F2I.S64.TRUNC R18, R4 ;  /* 0x0000000400127311 */ /* 0x000062000020d900 */
[----:B------:R-:W-:Y:S05]  /*1e80*/  BRA `(.L_x_19023) ;  /* 0x0000000400b87947 */ /* 0x000fea0003800000 */
.L_x_19033:
[----:B------:R-:W2:Y:S02]  /*1e90*/  LDG.E.U16 R18, desc[UR36][R2.64] ;  /* 0x0000002402127981 */ /* 0x000ea4000c1e1500 */
[----:B--2---:R-:W-:-:S06]  /*1ea0*/  IMAD.U32 R18, R18, 0x10000, RZ ;  /* 0x0001000012127824 */ /* 0x004fcc00078e00ff */
[----:B------:R-:W0:Y:S01]  /*1eb0*/  F2I.S64.TRUNC R18, R18 ;  /* 0x0000001200127311 */ /* 0x000e22000020d900 */
[----:B------:R-:W-:Y:S05]  /*1ec0*/  BRA `(.L_x_19023) ;  /* 0x0000000400a87947 */ /* 0x000fea0003800000 */
.L_x_19030:
        /* <DEDUP_REMOVED lines=9> */
[----:B------:R-:W-:Y:S01]  /*1f60*/  IMAD.MOV.U32 R19, RZ, RZ, RZ ;  /* 0x000000ffff137224 */ /* 0x000fe200078e00ff */
[----:B------:R-:W-:Y:S06]  /*1f70*/  BRA `(.L_x_19023) ;  /* 0x00000004007c7947 */ /* 0x000fec0003800000 */
.L_x_19037:
        /* <DEDUP_REMOVED lines=21> */
.L_x_19041:
[----:B------:R-:W-:Y:S05]  /*20d0*/  BSYNC B1 ;  /* 0x0000000000017941 */ /* 0x000fea0003800000 */
.L_x_19040:
[----:B------:R-:W-:Y:S01]  /*20e0*/  IMAD.SHL.U32 R2, R2, 0x100000, RZ ;  /* 0x0010000002027824 */ /* 0x000fe200078e00ff */
[----:B------:R-:W-:-:S04]  /*20f0*/  LEA R3, R0, 0x3b800000, 0x17 ;  /* 0x3b80000000037811 */ /* 0x000fc800078eb8ff */
[----:B------:R-:W-:-:S07]  /*2100*/  LOP3.LUT R18, R3, R2, R18, 0xfe, !PT ;  /* 0x0000000203127212 */ /* 0x000fce00078efe12 */
.L_x_19039:
[----:B------:R-:W-:Y:S05]  /*2110*/  BSYNC B0 ;  /* 0x0000000000007941 */ /* 0x000fea0003800000 */
.L_x_19038:
[----:B------:R-:W1:Y:S01]  /*2120*/  F2I.S64.TRUNC R18, R18 ;  /* 0x0000001200127311 */ /* 0x000e62000020d900 */
[----:B------:R-:W-:Y:S05]  /*2130*/  BRA `(.L_x_19023) ;  /* 0x00000004000c7947 */ /* 0x000fea0003800000 */
.L_x_19036:
        /* <DEDUP_REMOVED lines=21> */
.L_x_19045:
[----:B------:R-:W-:Y:S05]  /*2290*/  BSYNC B1 ;  /* 0x0000000000017941 */ /* 0x000fea0003800000 */
.L_x_19044:
[----:B------:R-:W-:Y:S01]  /*22a0*/  IMAD.SHL.U32 R2, R2, 0x200000, RZ ;  /* 0x0020000002027824 */ /* 0x000fe200078e00ff */
[----:B------:R-:W-:-:S04]  /*22b0*/  LEA R3, R0, 0x37800000, 0x17 ;  /* 0x3780000000037811 */ /* 0x000fc800078eb8ff */
[----:B------:R-:W-:-:S07]  /*22c0*/  LOP3.LUT R18, R3, R2, R18, 0xfe, !PT ;  /* 0x0000000203127212 */ /* 0x000fce00078efe12 */
.L_x_19043:
[----:B------:R-:W-:Y:S05]  /*22d0*/  BSYNC B0 ;  /* 0x0000000000007941 */ /* 0x000fea0003800000 */
.L_x_19042:
[----:B------:R-:W2:Y:S01]  /*22e0*/  F2I.S64.TRUNC R18, R18 ;  /* 0x0000001200127311 */ /* 0x000ea2000020d900 */
[----:B------:R-:W-:Y:S05]  /*22f0*/  BRA `(.L_x_19023) ;  /* 0x00000000009c7947 */ /* 0x000fea0003800000 */
.L_x_19035:
        /* <DEDUP_REMOVED lines=14> */
.L_x_19049:
[----:B------:R-:W-:Y:S05]  /*23e0*/  BSYNC B0 ;  /* 0x0000000000007941 */ /* 0x000fea0003800000 */
.L_x_19048:
[----:B------:R-:W4:Y:S01]  /*23f0*/  F2I.S64.TRUNC R18, R18 ;  /* 0x0000001200127311 */ /* 0x000f22000020d900 */
[----:B------:R-:W-:Y:S05]  /*2400*/  BRA `(.L_x_19023) ;  /* 0x0000000000587947 */ /* 0x000fea0003800000 */
.L_x_19022:
        /* <DEDUP_REMOVED lines=16> */
.L_x_19050:
[----:B------:R-:W-:Y:S01]  /*2510*/  CS2R R18, SRZ ;  /* 0x0000000000127805 */ /* 0x000fe2000001ff00 */
[----:B------:R-:W-:Y:S06]  /*2520*/  BRA `(.L_x_19023) ;  /* 0x0000000000107947 */ /* 0x000fec0003800000 */
.L_x_19047:
[----:B------:R0:W5:Y:S01]  /*2530*/  LDG.E.64 R18, desc[UR36][R2.64] ;  /* 0x0000002402127981 */ /* 0x000162000c1e1b00 */
[----:B------:R-:W-:Y:S05]  /*2540*/  BRA `(.L_x_19023) ;  /* 0x0000000000087947 */ /* 0x000fea0003800000 */
.L_x_19046:
[----:B------:R3:W5:Y:S01]  /*2550*/  LDG.E R18, desc[UR36][R2.64] ;  /* 0x0000002402127981 */ /* 0x000762000c1e1900 */
[----:B------:R-:W-:-:S07]  /*2560*/  IMAD.MOV.U32 R19, RZ, RZ, RZ ;  /* 0x000000ffff137224 */ /* 0x000fce00078e00ff */
.L_x_19023:
[----:B0--3--:R-:W0:Y:S01]  /*2570*/  LDC.U8 R2, c[0x0][0x493] ;  /* 0x000124c0ff027b82 */ /* 0x009e220000000000 */
[----:B------:R-:W-:Y:S02]  /*2580*/  ULDC.64 UR4, c[0x0][0x488] ;  /* 0x0001220000047ab9 */ /* 0x000fe40000000a00 */
[----:B------:R-:W-:-:S05]  /*2590*/  IADD3 R4, P1, R24, UR4, RZ ;  /* 0x0000000418047c10 */ /* 0x000fca000ff3e0ff */
        /* <DEDUP_REMOVED lines=13> */
[----:B---3--:R-:W-:Y:S01]  /*2670*/  SHF.R.S32.HI R3, RZ, 0x1f, R2 ;  /* 0x0000001fff037819 */ /* 0x008fe20000011402 */
[----:B------:R-:W-:Y:S06]  /*2680*/  BRA `(.L_x_19056) ;  /* 0x0000000c00547947 */ /* 0x000fec0003800000 */
.L_x_19054:
[----:B------:R3:W5:Y:S01]  /*2690*/  LDG.E.U8 R2, desc[UR36][R4.64] ;  /* 0x0000002404027981 */ /* 0x000762000c1e1100 */
[----:B------:R-:W-:Y:S01]  /*26a0*/  IMAD.MOV.U32 R3, RZ, RZ, RZ ;  /* 0x000000ffff037224 */ /* 0x000fe200078e00ff */
[----:B------:R-:W-:Y:S06]  /*26b0*/  BRA `(.L_x_19056) ;  /* 0x0000000c00487947 */ /* 0x000fec0003800000 */
.L_x_19053:
        /* <DEDUP_REMOVED lines=8> */
.L_x_19058:
[----:B------:R-:W3:Y:S02]  /*2740*/  LDG.E R2, desc[UR36][R4.64] ;  /* 0x0000002404027981 */ /* 0x000ee4000c1e1900 */
[----:B---3--:R-:W-:Y:S01]  /*2750*/  SHF.R.S32.HI R3, RZ, 0x1f, R2 ;  /* 0x0000001fff037819 */ /* 0x008fe20000011402 */
[----:B------:R-:W-:Y:S06]  /*2760*/  BRA `(.L_x_19056) ;  /* 0x0000000c001c7947 */ /* 0x000fec0003800000 */
.L_x_19057:
[----:B------:R-:W3:Y:S02]  /*2770*/  LDG.E.S16 R2, desc[UR36][R4.64] ;  /* 0x0000002404027981 */ /* 0x000ee4000c1e1700 */
[----:B---3--:R-:W-:Y:S01]  /*2780*/  SHF.R.S32.HI R3, RZ, 0x1f, R2 ;  /* 0x0000001fff037819 */ /* 0x008fe20000011402 */
[----:B------:R-:W-:Y:S06]  /*2790*/  BRA `(.L_x_19056) ;  /* 0x0000000c00107947 */ /* 0x000fec0003800000 */
.L_x_19052:
[----:B------:R-:W-:-:S13]  /*27a0*/  ISETP.GT.AND P0, PT, R0, 0x6, PT ;  /* 0x000000060000780c */ /* 0x000fda0003f04270 */
[----:B------:R-:W-:Y:S05]  /*27b0*/  @P0 BRA `(.L_x_19059) ;  /* 0x00000000002c0947 */ /* 0x000fea0003800000 */
[----:B------:R-:W-:-:S13]  /*27c0*/  ISETP.NE.AND P0, PT, R0, 0x5, PT ;  /* 0x000000050000780c */ /* 0x000fda0003f05270 */
[----:B------:R-:W-:Y:S05]  /*27d0*/  @!P0 BRA `(.L_x_19060) ;  /* 0x0000000000148947 */ /* 0x000fea0003800000 */
[----:B------:R-:W-:-:S13]  /*27e0*/  ISETP.NE.AND P0, PT, R0, 0x6, PT ;  /* 0x000000060000780c */ /* 0x000fda0003f05270 */
[----:B------:R-:W-:Y:S05]  /*27f0*/  @P0 BRA `(.L_x_19055) ;  /* 0x0000000800a00947 */ /* 0x000fea0003800000 */
[----:B------:R-:W3:Y:S02]  /*2800*/  LDG.E R2, desc[UR36][R4.64] ;  /* 0x0000002404027981 */ /* 0x000ee4000c1e1900 */
[----:B---3--:R-:W0:Y:S01]  /*2810*/  F2I.S64.TRUNC R2, R2 ;  /* 0x0000000200027311 */ /* 0x008e22000020d900 */
[----:B------:R-:W-:Y:S05]  /*2820*/  BRA `(.L_x_19056) ;  /* 0x0000000800ec7947 */ /* 0x000fea0003800000 */
.L_x_19060:
[----:B------:R-:W3:Y:S02]  /*2830*/  LDG.E.U16 R4, desc[UR36][R4.64] ;  /* 0x0000002404047981 */ /* 0x000ee4000c1e1500 */
[----:B---3--:R-:W-:-:S06]  /*2840*/  HADD2.F32 R2, -RZ, R4.H0_H0 ;  /* 0x20000004ff027230 */ /* 0x008fcc0000004100 */
[----:B------:R-:W0:Y:S01]  /*2850*/  F2I.S64.TRUNC R2, R2 ;  /* 0x0000000200027311 */ /* 0x000e22000020d900 */
[----:B------:R-:W-:Y:S05]  /*2860*/  BRA `(.L_x_19056) ;  /* 0x0000000800dc7947 */ /* 0x000fea0003800000 */
.L_x_19059:
[----:B------:R-:W-:-:S13]  /*2870*/  ISETP.NE.AND P0, PT, R0, 0x7, PT ;  /* 0x000000070000780c */ /* 0x000fda0003f05270 */
[----:B------:R-:W-:Y:S05]  /*2880*/  @!P0 BRA `(.L_x_19061) ;  /* 0x00000000002c8947 */ /* 0x000fea0003800000 */
[----:B------:R-:W-:-:S13]  /*2890*/  ISETP.NE.AND P0, PT, R0, 0x8, PT ;  /* 0x000000080000780c */ /* 0x000fda0003f05270 */
[----:B------:R-:W-:Y:S05]  /*28a0*/  @!P0 BRA `(.L_x_19062) ;  /* 0x0000000000148947 */ /* 0x000fea0003800000 */
[----:B------:R-:W-:-:S13]  /*28b0*/  ISETP.NE.AND P0, PT, R0, 0x9, PT ;  /* 0x000000090000780c */ /* 0x000fda0003f05270 */
[----:B------:R-:W-:Y:S05]  /*28c0*/  @P0 BRA `(.L_x_19055) ;  /* 0x00000008006c0947 */ /* 0x000fea0003800000 */
[----:B------:R-:W3:Y:S02]  /*28d0*/  LDG.E R2, desc[UR36][R4.64] ;  /* 0x0000002404027981 */ /* 0x000ee4000c1e1900 */
[----:B---3--:R-:W0:Y:S01]  /*28e0*/  F2I.S64.TRUNC R2, R2 ;  /* 0x0000000200027311 */ /* 0x008e22000020d900 */
[----:B------:R-:W-:Y:S05]  /*28f0*/  BRA `(.L_x_19056) ;  /* 0x0000000800b87947 */ /* 0x000fea0003800000 */
.L_x_19062:
[----:B------:R-:W3:Y:S02]  /*2900*/  LDG.E.U16 R4, desc[UR36][R4.64] ;  /* 0x0000002404047981 */ /* 0x000ee4000c1e1500 */
[----:B---3--:R-:W-:-:S06]  /*2910*/  HADD2.F32 R2, -RZ, R4.H0_H0 ;  /* 0x20000004ff027230 */ /* 0x008fcc0000004100 */
[----:B------:R-:W0:Y:S01]  /*2920*/  F2I.S64.TRUNC R2, R2 ;  /* 0x0000000200027311 */ /* 0x000e22000020d900 */
[----:B------:R-:W-:Y:S05]  /*2930*/  BRA `(.L_x_19056) ;  /* 0x0000000800a87947 */ /* 0x000fea0003800000 */
.L_x_19061:
[----:B------:R-:W3:Y:S02]  /*2940*/  LDG.E.64 R2, desc[UR36][R4.64] ;  /* 0x0000002404027981 */ /* 0x000ee4000c1e1b00 */
[----:B---3--:R-:W0:Y:S01]  /*2950*/  F2I.S64.F64.TRUNC R2, R2 ;  /* 0x0000000200027311 */ /* 0x008e22000030d900 */
[----:B------:R-:W-:Y:S05]  /*2960*/  BRA `(.L_x_19056) ;  /* 0x00000008009c7947 */ /* 0x000fea0003800000 */
.L_x_19051:
        /* <DEDUP_REMOVED lines=11> */
[----:B------:R-:W-:Y:S01]  /*2a20*/  SEL R2, RZ, 0x1, !P0 ;  /* 0x00000001ff027807 */ /* 0x000fe20004000000 */
[----:B------:R-:W-:Y:S08]  /*2a30*/  BRA `(.L_x_19056) ;  /* 0x0000000800687947 */ /* 0x000ff00003800000 */
.L_x_19065:
[----:B------:R-:W3:Y:S02]  /*2a40*/  LDG.E.64 R2, desc[UR36][R4.64] ;  /* 0x0000002404027981 */ /* 0x000ee4000c1e1b00 */
[----:B---3--:R-:W0:Y:S01]  /*2a50*/  F2I.S64.F64.TRUNC R2, R2 ;  /* 0x0000000200027311 */ /* 0x008e22000030d900 */
[----:B------:R-:W-:Y:S05]  /*2a60*/  BRA `(.L_x_19056) ;  /* 0x00000008005c7947 */ /* 0x000fea0003800000 */
.L_x_19064:
        /* <DEDUP_REMOVED lines=24> */
[----:B------:R-:W-:-:S06]  /*2bf0*/  LOP3.LUT R3, R3, 0x80000000, R0, 0xf8, !PT ;  /* 0x8000000003037812 */ /* 0x000fcc00078ef800 */
[----:B------:R-:W0:Y:S01]  /*2c00*/  F2I.S64.TRUNC R2, R3 ;  /* 0x0000000300027311 */ /* 0x000e22000020d900 */
[----:B------:R-:W-:Y:S05]  /*2c10*/  BRA `(.L_x_19056) ;  /* 0x0000000400f07947 */ /* 0x000fea0003800000 */
.L_x_19067:
        /* <DEDUP_REMOVED lines=11> */
[----:B------:R-:W-:-:S06]  /*2cd0*/  LOP3.LUT R2, R2, 0x80000000, R3, 0xf8, !PT ;  /* 0x8000000002027812 */ /* 0x000fcc00078ef803 */
[----:B------:R-:W0:Y:S01]  /*2ce0*/  F2I.S64.TRUNC R2, R2 ;  /* 0x0000000200027311 */ /* 0x000e22000020d900 */
[----:B------:R-:W-:Y:S05]  /*2cf0*/  BRA `(.L_x_19056) ;  /* 0x0000000400b87947 */ /* 0x000fea0003800000 */
.L_x_19066:
[----:B------:R-:W3:Y:S02]  /*2d00*/  LDG.E.U16 R2, desc[UR36][R4.64] ;  /* 0x0000002404027981 */ /* 0x000ee4000c1e1500 */
[----:B---3--:R-:W-:-:S06]  /*2d10*/  IMAD.U32 R2, R2, 0x10000, RZ ;  /* 0x0001000002027824 */ /* 0x008fcc00078e00ff */
[----:B------:R-:W0:Y:S01]  /*2d20*/  F2I.S64.TRUNC R2, R2 ;  /* 0x0000000200027311 */ /* 0x000e22000020d900 */
[----:B------:R-:W-:Y:S05]  /*2d30*/  BRA `(.L_x_19056) ;  /* 0x0000000400a87947 */ /* 0x000fea0003800000 */
.L_x_19063:
        /* <DEDUP_REMOVED lines=11> */
.L_x_19070:
        /* <DEDUP_REMOVED lines=21> */
.L_x_19074:
[----:B------:R-:W-:Y:S05]  /*2f40*/  BSYNC B1 ;  /* 0x0000000000017941 */ /* 0x000fea0003800000 */
.L_x_19073:
[----:B------:R-:W-:Y:S01]  /*2f50*/  IMAD.SHL.U32 R2, R2, 0x100000, RZ ;  /* 0x0010000002027824 */ /* 0x000fe200078e00ff */
[----:B------:R-:W-:-:S04]  /*2f60*/  LEA R3, R0, 0x3b800000, 0x17 ;  /* 0x3b80000000037811 */ /* 0x000fc800078eb8ff */
[----:B------:R-:W-:-:S07]  /*2f70*/  LOP3.LUT R2, R3, R2, R4, 0xfe, !PT ;  /* 0x0000000203027212 */ /* 0x000fce00078efe04 */
.L_x_19072:
[----:B------:R-:W-:Y:S05]  /*2f80*/  BSYNC B0 ;  /* 0x0000000000007941 */ /* 0x000fea0003800000 */
.L_x_19071:
[----:B------:R-:W0:Y:S01]  /*2f90*/  F2I.S64.TRUNC R2, R2 ;  /* 0x0000000200027311 */ /* 0x000e22000020d900 */
[----:B------:R-:W-:Y:S05]  /*2fa0*/  BRA `(.L_x_19056) ;  /* 0x00000004000c7947 */ /* 0x000fea0003800000 */
.L_x_19069:
        /* <DEDUP_REMOVED lines=21> */
.L_x_19078:
[----:B------:R-:W-:Y:S05]  /*3100*/  BSYNC B1 ;  /* 0x0000000000017941 */ /* 0x000fea0003800000 */
.L_x_19077:
[----:B------:R-:W-:Y:S01]  /*3110*/  IMAD.SHL.U32 R2, R2, 0x200000, RZ ;  /* 0x0020000002027824 */ /* 0x000fe200078e00ff */
[----:B------:R-:W-:-:S04]  /*3120*/  LEA R3, R0, 0x37800000, 0x17 ;  /* 0x3780000000037811 */ /* 0x000fc800078eb8ff */
[----:B------:R-:W-:-:S07]  /*3130*/  LOP3.LUT R2, R3, R2, R4, 0xfe, !PT ;  /* 0x0000000203027212 */ /* 0x000fce00078efe04 */
.L_x_19076:
[----:B------:R-:W-:Y:S05]  /*3140*/  BSYNC B0 ;  /* 0x0000000000007941 */ /* 0x000fea0003800000 */
.L_x_19075:
[----:B------:R-:W0:Y:S01]  /*3150*/  F2I.S64.TRUNC R2, R2 ;  /* 0x0000000200027311 */ /* 0x000e22000020d900 */
[----:B------:R-:W-:Y:S05]  /*3160*/  BRA `(.L_x_19056) ;  /* 0x00000000009c7947 */ /* 0x000fea0003800000 */
.L_x_19068:
        /* <DEDUP_REMOVED lines=14> */
.L_x_19082:
[----:B------:R-:W-:Y:S05]  /*3250*/  BSYNC B0 ;  /* 0x0000000000007941 */ /* 0x000fea0003800000 */
.L_x_19081:
[----:B------:R-:W0:Y:S01]  /*3260*/  F2I.S64.TRUNC R2, R2 ;  /* 0x0000000200027311 */ /* 0x000e22000020d900 */
[----:B------:R-:W-:Y:S05]  /*3270*/  BRA `(.L_x_19056) ;  /* 0x0000000000587947 */ /* 0x000fea0003800000 */
.L_x_19055:
        /* <DEDUP_REMOVED lines=16> */
.L_x_19083:
[----:B------:R-:W-:Y:S01]  /*3380*/  CS2R R2, SRZ ;  /* 0x0000000000027805 */ /* 0x000fe2000001ff00 */
[----:B------:R-:W-:Y:S06]  /*3390*/  BRA `(.L_x_19056) ;  /* 0x0000000000107947 */ /* 0x000fec0003800000 */
.L_x_19080:
[----:B------:R0:W5:Y:S01]  /*33a0*/  LDG.E.64 R2, desc[UR36][R4.64] ;  /* 0x0000002404027981 */ /* 0x000162000c1e1b00 */
[----:B------:R-:W-:Y:S05]  /*33b0*/  BRA `(.L_x_19056) ;  /* 0x0000000000087947 */ /* 0x000fea0003800000 */
.L_x_19079:
[----:B------:R0:W5:Y:S01]  /*33c0*/  LDG.E R2, desc[UR36][R4.64] ;  /* 0x0000002404027981 */ /* 0x000162000c1e1900 */
[----:B------:R-:W-:-:S07]  /*33d0*/  IMAD.MOV.U32 R3, RZ, RZ, RZ ;  /* 0x000000ffff037224 */ /* 0x000fce00078e00ff */
.L_x_19056:
[----:B012-45:R-:W-:Y:S01]  /*33e0*/  LOP3.LUT R0, R19, R3, RZ, 0xfc, !PT ;  /* 0x0000000313007212 */ /* 0x037fe200078efcff */
[----:B------:R-:W-:Y:S03]  /*33f0*/  BSSY B0, `(.L_x_19084) ;  /* 0x000001b000007945 */ /* 0x000fe60003800000 */
[----:B------:R-:W-:-:S13]  /*3400*/  ISETP.NE.U32.AND P0, PT, R0, RZ, PT ;  /* 0x000000ff0000720c */ /* 0x000fda0003f05070 */
[----:B------:R-:W-:Y:S05]  /*3410*/  @!P0 BRA `(.L_x_19085) ;  /* 0x0000000000148947 */ /* 0x000fea0003800000 */
[----:B------:R-:W-:-:S07]  /*3420*/  MOV R0, 0x3440 ;  /* 0x0000344000007802 */ /* 0x000fce0000000f00 */
[----:B---3--:R-:W-:Y:S05]  /*3430*/  CALL.REL.NOINC `($__internal_0_$__cuda_sm20_rem_s64) ;  /* 0x000000d800a87944 */ /* 0x008fea0003c00000 */
[----:B------:R-:W-:Y:S02]  /*3440*/  IMAD.MOV.U32 R2, RZ, RZ, R4 ;  /* 0x000000ffff027224 */ /* 0x000fe400078e0004 */
[----:B------:R-:W-:Y:S01]  /*3450*/  IMAD.MOV.U32 R3, RZ, RZ, R5 ;  /* 0x000000ffff037224 */ /* 0x000fe200078e0005 */
[----:B------:R-:W-:Y:S06]  /*3460*/  BRA `(.L_x_19086) ;  /* 0x00000000004c7947 */ /* 0x000fec0003800000 */
.L_x_19085:
[----:B------:R-:W0:Y:S01]  /*3470*/  I2F.U32.RP R0, R2 ;  /* 0x0000000200007306 */ /* 0x000e220000209000 */
[----:B------:R-:W-:-:S07]  /*3480*/  ISETP.NE.U32.AND P1, PT, R2, RZ, PT ;  /* 0x000000ff0200720c */ /* 0x000fce0003f25070 */
[----:B0-----:R-:W3:Y:S02]  /*3490*/  MUFU.RCP R0, R0 ;  /* 0x0000000000007308 */ /* 0x001ee40000001000 */
[----:B---3--:R-:W-:-:S06]  /*34a0*/  VIADD R4, R0, 0xffffffe ;  /* 0x0ffffffe00047836 */ /* 0x008fcc0000000000 */
[----:B------:R0:W1:Y:S02]  /*34b0*/  F2I.FTZ.U32.TRUNC.NTZ R5, R4 ;  /* 0x0000000400057305 */ /* 0x000064000021f000 */
[----:B0-----:R-:W-:Y:S02]  /*34c0*/  IMAD.MOV.U32 R4, RZ, RZ, RZ ;  /* 0x000000ffff047224 */ /* 0x001fe400078e00ff */
[----:B-1----:R-:W-:-:S04]  /*34d0*/  IMAD.MOV R3, RZ, RZ, -R5 ;  /* 0x000000ffff037224 */ /* 0x002fc800078e0a05 */
[----:B------:R-:W-:-:S04]  /*34e0*/  IMAD R3, R3, R2, RZ ;  /* 0x0000000203037224 */ /* 0x000fc800078e02ff */
[----:B------:R-:W-:-:S04]  /*34f0*/  IMAD.HI.U32 R5, R5, R3, R4 ;  /* 0x0000000305057227 */ /* 0x000fc800078e0004 */
[----:B------:R-:W-:Y:S02]  /*3500*/  IMAD.MOV.U32 R3, RZ, RZ, RZ ;  /* 0x000000ffff037224 */ /* 0x000fe400078e00ff */
[----:B------:R-:W-:-:S04]  /*3510*/  IMAD.HI.U32 R5, R5, R18, RZ ;  /* 0x0000001205057227 */ /* 0x000fc800078e00ff */
[----:B------:R-:W-:-:S04]  /*3520*/  IMAD.MOV R5, RZ, RZ, -R5 ;  /* 0x000000ffff057224 */ /* 0x000fc800078e0a05 */
[----:B------:R-:W-:-:S05]  /*3530*/  IMAD R19, R2, R5, R18 ;  /* 0x0000000502137224 */ /* 0x000fca00078e0212 */
[----:B------:R-:W-:-:S13]  /*3540*/  ISETP.GE.U32.AND P0, PT, R19, R2, PT ;  /* 0x000000021300720c */ /* 0x000fda0003f06070 */
[----:B------:R-:W-:-:S05]  /*3550*/  @P0 IMAD.IADD R19, R19, 0x1, -R2 ;  /* 0x0000000113130824 */ /* 0x000fca00078e0a02 */
[----:B------:R-:W-:-:S13]  /*3560*/  ISETP.GE.U32.AND P0, PT, R19, R2, PT ;  /* 0x000000021300720c */ /* 0x000fda0003f06070 */
[----:B------:R-:W-:Y:S01]  /*3570*/  @P0 IMAD.IADD R19, R19, 0x1, -R2 ;  /* 0x0000000113130824 */ /* 0x000fe200078e0a02 */
[----:B------:R-:W-:-:S05]  /*3580*/  @!P1 LOP3.LUT R19, RZ, R2, RZ, 0x33, !PT ;  /* 0x00000002ff139212 */ /* 0x000fca00078e33ff */
[----:B------:R-:W-:-:S07]  /*3590*/  IMAD.MOV.U32 R2, RZ, RZ, R19 ;  /* 0x000000ffff027224 */ /* 0x000fce00078e0013 */
.L_x_19086:
[----:B------:R-:W-:Y:S05]  /*35a0*/  BSYNC B0 ;  /* 0x0000000000007941 */ /* 0x000fea0003800000 */
.L_x_19084:
        /* <DEDUP_REMOVED lines=14> */
.L_x_19090:
[----:B------:R0:W-:Y:S01]  /*3690*/  STG.E.U8 desc[UR36][R16.64], R2 ;  /* 0x0000000210007986 */ /* 0x0001e2000c101124 */
[----:B------:R-:W-:Y:S05]  /*36a0*/  BRA `(.L_x_19092) ;  /* 0x0000000c00507947 */ /* 0x000fea0003800000 */
.L_x_19089:
[----:B------:R-:W-:-:S13]  /*36b0*/  ISETP.NE.AND P0, PT, R0, 0x2, PT ;  /* 0x000000020000780c */ /* 0x000fda0003f05270 */
[----:B------:R-:W-:Y:S05]  /*36c0*/  @!P0 BRA `(.L_x_19093) ;  /* 0x0000000000208947 */ /* 0x000fea0003800000 */
[----:B------:R-:W-:-:S13]  /*36d0*/  ISETP.NE.AND P0, PT, R0, 0x3, PT ;  /* 0x000000030000780c */ /* 0x000fda0003f05270 */
[----:B------:R-:W-:Y:S05]  /*36e0*/  @!P0 BRA `(.L_x_19094) ;  /* 0x0000000000108947 */ /* 0x000fea0003800000 */
[----:B------:R-:W-:-:S13]  /*36f0*/  ISETP.NE.AND P0, PT, R0, 0x4, PT ;  /* 0x000000040000780c */ /* 0x000fda0003f05270 */
[----:B------:R-:W-:Y:S05]  /*3700*/  @P0 BRA `(.L_x_19091) ;  /* 0x0000000800e80947 */ /* 0x000fea0003800000 */
[----:B------:R0:W-:Y:S01]  /*3710*/  STG.E.64 desc[UR36][R16.64], R2 ;  /* 0x0000000210007986 */ /* 0x0001e2000c101b24 */
[----:B------:R-:W-:Y:S05]  /*3720*/  BRA `(.L_x_19092) ;  /* 0x0000000c00307947 */ /* 0x000fea0003800000 */
.L_x_19094:
[----:B------:R0:W-:Y:S01]  /*3730*/  STG.E desc[UR36][R16.64], R2 ;  /* 0x0000000210007986 */ /* 0x0001e2000c101924 */
[----:B------:R-:W-:Y:S05]  /*3740*/  BRA `(.L_x_19092) ;  /* 0x0000000c00287947 */ /* 0x000fea0003800000 */
.L_x_19093:
[----:B------:R0:W-:Y:S01]  /*3750*/  STG.E.U16 desc[UR36][R16.64], R2 ;  /* 0x0000000210007986 */ /* 0x0001e2000c101524 */
[----:B------:R-:W-:Y:S05]  /*3760*/  BRA `(.L_x_19092) ;  /* 0x0000000c00207947 */ /* 0x000fea0003800000 */
.L_x_19088:
[----:B------:R-:W-:-:S13]  /*3770*/  ISETP.GT.AND P0, PT, R0, 0x6, PT ;  /* 0x000000060000780c */ /* 0x000fda0003f04270 */
[----:B------:R-:W-:Y:S05]  /*3780*/  @P0 BRA `(.L_x_19095) ;  /* 0x00000000002c0947 */ /* 0x000fea0003800000 */
[----:B------:R-:W-:-:S13]  /*3790*/  ISETP.NE.AND P0, PT, R0, 0x5, PT ;  /* 0x000000050000780c */ /* 0x000fda0003f05270 */
[----:B------:R-:W-:Y:S05]  /*37a0*/  @!P0 BRA `(.L_x_19096) ;  /* 0x0000000000148947 */ /* 0x000fea0003800000 */
[----:B------:R-:W-:-:S13]  /*37b0*/  ISETP.NE.AND P0, PT, R0, 0x6, PT ;  /* 0x000000060000780c */ /* 0x000fda0003f05270 */
[----:B------:R-:W-:Y:S05]  /*37c0*/  @P0 BRA `(.L_x_19091) ;  /* 0x0000000800b80947 */ /* 0x000fea0003800000 */
[----:B------:R-:W0:Y:S02]  /*37d0*/  I2F.S64 R3, R2 ;  /* 0x0000000200037312 */ /* 0x000e240000301400 */
[----:B0-----:R1:W-:Y:S01]  /*37e0*/  STG.E desc[UR36][R16.64], R3 ;  /* 0x0000000310007986 */ /* 0x0013e2000c101924 */
[----:B------:R-:W-:Y:S05]  /*37f0*/  BRA `(.L_x_19092) ;  /* 0x0000000800fc7947 */ /* 0x000fea0003800000 */
.L_x_19096:
[----:B------:R-:W0:Y:S02]  /*3800*/  I2F.S64 R0, R2 ;  /* 0x0000000200007312 */ /* 0x000e240000301400 */
[----:B0-----:R-:W-:-:S05]  /*3810*/  F2FP.F16.F32.PACK_AB R0, RZ, R0 ;  /* 0x00000000ff00723e */ /* 0x001fca00000000ff */
[----:B------:R0:W-:Y:S01]  /*3820*/  STG.E.U16 desc[UR36][R16.64], R0 ;  /* 0x0000000010007986 */ /* 0x0001e2000c101524 */
[----:B------:R-:W-:Y:S05]  /*3830*/  BRA `(.L_x_19092) ;  /* 0x0000000800ec7947 */ /* 0x000fea0003800000 */
.L_x_19095:
[----:B------:R-:W-:-:S13]  /*3840*/  ISETP.NE.AND P0, PT, R0, 0x7, PT ;  /* 0x000000070000780c */ /* 0x000fda0003f05270 */
[----:B------:R-:W-:Y:S05]  /*3850*/  @!P0 BRA `(.L_x_19097) ;  /* 0x0000000000348947 */ /* 0x000fea0003800000 */
[----:B------:R-:W-:-:S13]  /*3860*/  ISETP.NE.AND P0, PT, R0, 0x8, PT ;  /* 0x000000080000780c */ /* 0x000fda0003f05270 */
[----:B------:R-:W-:Y:S05]  /*3870*/  @!P0 BRA `(.L_x_19098) ;  /* 0x0000000000188947 */ /* 0x000fea0003800000 */
[----:B------:R-:W-:-:S13]  /*3880*/  ISETP.NE.AND P0, PT, R0, 0x9, PT ;  /* 0x000000090000780c */ /* 0x000fda0003f05270 */
[----:B------:R-:W-:Y:S05]  /*3890*/  @P0 BRA `(.L_x_19091) ;  /* 0x0000000800840947 */ /* 0x000fea0003800000 */
[----:B------:R-:W0:Y:S01]  /*38a0*/  I2F.S64 R4, R2 ;  /* 0x0000000200047312 */ /* 0x000e220000301400 */
[----:B------:R-:W-:-:S05]  /*38b0*/  IMAD.MOV.U32 R5, RZ, RZ, RZ ;  /* 0x000000ffff057224 */ /* 0x000fca00078e00ff */
[----:B0-----:R3:W-:Y:S01]  /*38c0*/  STG.E.64 desc[UR36][R16.64], R4 ;  /* 0x0000000410007986 */ /* 0x0017e2000c101b24 */
[----:B------:R-:W-:Y:S05]  /*38d0*/  BRA `(.L_x_19092) ;  /* 0x0000000800c47947 */ /* 0x000fea0003800000 */
.L_x_19098:
[----:B------:R-:W0:Y:S02]  /*38e0*/  I2F.S64 R2, R2 ;  /* 0x0000000200027312 */ /* 0x000e240000301400 */
[----:B0-----:R-:W-:-:S04]  /*38f0*/  F2FP.F16.F32.PACK_AB R3, RZ, R2 ;  /* 0x00000002ff03723e */ /* 0x001fc800000000ff */
[----:B------:R-:W-:-:S05]  /*3900*/  PRMT R3, R3, 0x5410, RZ ;  /* 0x0000541003037816 */ /* 0x000fca00000000ff */
[----:B------:R2:W-:Y:S01]  /*3910*/  STG.E desc[UR36][R16.64], R3 ;  /* 0x0000000310007986 */ /* 0x0005e2000c101924 */
[----:B------:R-:W-:Y:S05]  /*3920*/  BRA `(.L_x_19092) ;  /* 0x0000000800b07947 */ /* 0x000fea0003800000 */
.L_x_19097:
[----:B------:R-:W0:Y:S02]  /*3930*/  I2F.F64.S64 R2, R2 ;  /* 0x0000000200027312 */ /* 0x000e240000301c00 */
[----:B0-----:R4:W-:Y:S01]  /*3940*/  STG.E.64 desc[UR36][R16.64], R2 ;  /* 0x0000000210007986 */ /* 0x0019e2000c101b24 */
[----:B------:R-:W-:Y:S05]  /*3950*/  BRA `(.L_x_19092) ;  /* 0x0000000800a47947 */ /* 0x000fea0003800000 */
.L_x_19087:
        /* <DEDUP_REMOVED lines=8> */
[----:B------:R-:W-:-:S04]  /*39e0*/  ISETP.NE.U32.AND P0, PT, R2, RZ, PT ;  /* 0x000000ff0200720c */ /* 0x000fc80003f05070 */
[----:B------:R-:W-:-:S04]  /*39f0*/  ISETP.NE.AND.EX P0, PT, R3, RZ, PT, P0 ;  /* 0x000000ff0300720c */ /* 0x000fc80003f05300 */
[----:B------:R-:W-:-:S05]  /*3a00*/  SEL R3, RZ, 0x1, !P0 ;  /* 0x00000001ff037807 */ /* 0x000fca0004000000 */
[----:B------:R0:W-:Y:S01]  /*3a10*/  STG.E.U8 desc[UR36][R16.64], R3 ;  /* 0x0000000310007986 */ /* 0x0001e2000c101124 */
[----:B------:R-:W-:Y:S05]  /*3a20*/  BRA `(.L_x_19092) ;  /* 0x0000000800707947 */ /* 0x000fea0003800000 */
.L_x_19101:
[----:B------:R-:W0:Y:S01]  /*3a30*/  I2F.F64.S64 R4, R2 ;  /* 0x0000000200047312 */ /* 0x000e220000301c00 */
[----:B------:R-:W-:-:S05]  /*3a40*/  CS2R R6, SRZ ;  /* 0x0000000000067805 */ /* 0x000fca000001ff00 */
[----:B0-----:R0:W-:Y:S01]  /*3a50*/  STG.E.128 desc[UR36][R16.64], R4 ;  /* 0x0000000410007986 */ /* 0x0011e2000c101d24 */
[----:B------:R-:W-:Y:S05]  /*3a60*/  BRA `(.L_x_19092) ;  /* 0x0000000800607947 */ /* 0x000fea0003800000 */
.L_x_19100:
[----:B------:R-:W-:-:S13]  /*3a70*/  ISETP.NE.AND P0, PT, R0, 0xf, PT ;  /* 0x0000000f0000780c */ /* 0x000fda0003f05270 */
[----:B------:R-:W-:Y:S05]  /*3a80*/  @!P0 BRA `(.L_x_19102) ;  /* 0x0000000000b48947 */ /* 0x000fea0003800000 */
[----:B------:R-:W-:-:S13]  /*3a90*/  ISETP.NE.AND P0, PT, R0, 0x17, PT ;  /* 0x000000170000780c */ /* 0x000fda0003f05270 */
[----:B------:R-:W-:Y:S05]  /*3aa0*/  @!P0 BRA `(.L_x_19103) ;  /* 0x0000000000548947 */ /* 0x000fea0003800000 */
[----:B------:R-:W-:-:S13]  /*3ab0*/  ISETP.NE.AND P0, PT, R0, 0x18, PT ;  /* 0x000000180000780c */ /* 0x000fda0003f05270 */
[----:B------:R-:W-:Y:S05]  /*3ac0*/  @P0 BRA `(.L_x_19091) ;  /* 0x0000000400f80947 */ /* 0x000fea0003800000 */
[----:B------:R-:W0:Y:S01]  /*3ad0*/  I2F.S64 R3, R2 ;  /* 0x0000000200037312 */ /* 0x000e220000301400 */
        /* <DEDUP_REMOVED lines=14> */
.L_x_19105:
[----:B------:R-:W-:Y:S05]  /*3bc0*/  BSYNC B0 ;  /* 0x0000000000007941 */ /* 0x000fea0003800000 */
.L_x_19104:
[----:B------:R-:W-:-:S05]  /*3bd0*/  LOP3.LUT R5, R0, R5, RZ, 0xfc, !PT ;  /* 0x0000000500057212 */ /* 0x000fca00078efcff */
[----:B------:R0:W-:Y:S01]  /*3be0*/  STG.E.U8 desc[UR36][R16.64], R5 ;  /* 0x0000000510007986 */ /* 0x0001e2000c101124 */
[----:B------:R-:W-:Y:S05]  /*3bf0*/  BRA `(.L_x_19092) ;  /* 0x0000000400fc7947 */ /* 0x000fea0003800000 */
.L_x_19103:
[----:B------:R-:W0:Y:S01]  /*3c00*/  I2F.S64 R3, R2 ;  /* 0x0000000200037312 */ /* 0x000e220000301400 */
        /* <DEDUP_REMOVED lines=12> */
.L_x_19107:
[----:B------:R-:W-:Y:S01]  /*3cd0*/  IMAD.MOV.U32 R0, RZ, RZ, 0x7f ;  /* 0x0000007fff007424 */ /* 0x000fe200078e00ff */
[----:B------:R-:W-:-:S04]  /*3ce0*/  ISETP.GT.U32.AND P0, PT, R4, 0x7f800000, PT ;  /* 0x7f8000000400780c */ /* 0x000fc80003f04070 */
[----:B------:R-:W-:-:S09]  /*3cf0*/  SEL R0, R0, 0x7c, P0 ;  /* 0x0000007c00007807 */ /* 0x000fd20000000000 */
.L_x_19108:
[----:B------:R-:W-:Y:S05]  /*3d00*/  BSYNC B0 ;  /* 0x0000000000007941 */ /* 0x000fea0003800000 */
.L_x_19106:
[----:B------:R-:W-:-:S04]  /*3d10*/  LOP3.LUT R2, R3, 0x80000000, RZ, 0xc0, !PT ;  /* 0x8000000003027812 */ /* 0x000fc800078ec0ff */
[----:B------:R-:W-:-:S04]  /*3d20*/  SHF.R.U32.HI R3, RZ, 0x18, R2 ;  /* 0x00000018ff037819 */ /* 0x000fc80000011602 */
[----:B------:R-:W-:-:S05]  /*3d30*/  LOP3.LUT R3, R0, R3, RZ, 0xfc, !PT ;  /* 0x0000000300037212 */ /* 0x000fca00078efcff */
[----:B------:R0:W-:Y:S01]  /*3d40*/  STG.E.U8 desc[UR36][R16.64], R3 ;  /* 0x0000000310007986 */ /* 0x0001e2000c101124 */
[----:B------:R-:W-:Y:S05]  /*3d50*/  BRA `(.L_x_19092) ;  /* 0x0000000400a47947 */ /* 0x000fea0003800000 */
.L_x_19102:
[----:B------:R-:W0:Y:S02]  /*3d60*/  I2F.S64 R0, R2 ;  /* 0x0000000200007312 */ /* 0x000e240000301400 */
[----:B0-----:R-:W-:-:S05]  /*3d70*/  F2FP.BF16.F32.PACK_AB R0, RZ, R0 ;  /* 0x00000000ff00723e */ /* 0x001fca00000010ff */
[----:B------:R0:W-:Y:S01]  /*3d80*/  STG.E.U16 desc[UR36][R16.64], R0 ;  /* 0x0000000010007986 */ /* 0x0001e2000c101524 */
[----:B------:R-:W-:Y:S05]  /*3d90*/  BRA `(.L_x_19092) ;  /* 0x0000000400947947 */ /* 0x000fea0003800000 */
.L_x_19099:
        /* <DEDUP_REMOVED lines=10> */
.L_x_19111:
[----:B------:R-:W0:Y:S01]  /*3e40*/  I2F.S64 R3, R2 ;  /* 0x0000000200037312 */ /* 0x000e220000301400 */
        /* <DEDUP_REMOVED lines=16> */
.L_x_19114:
[----:B------:R-:W-:-:S04]  /*3f50*/  LOP3.LUT R2, R3, 0x80000000, RZ, 0xc0, !PT ;  /* 0x8000000003027812 */ /* 0x000fc800078ec0ff */
[----:B------:R-:W-:-:S04]  /*3f60*/  SHF.R.U32.HI R3, RZ, 0x18, R2 ;  /* 0x00000018ff037819 */ /* 0x000fc80000011602 */
[----:B------:R-:W-:-:S04]  /*3f70*/  LOP3.LUT R0, R0, R3, RZ, 0xfc, !PT ;  /* 0x0000000300007212 */ /* 0x000fc800078efcff */
[----:B------:R-:W-:-:S07]  /*3f80*/  PRMT R8, R0, 0x7610, R8 ;  /* 0x0000761000087816 */ /* 0x000fce0000000008 */
.L_x_19113:
[----:B------:R-:W-:Y:S05]  /*3f90*/  BSYNC B0 ;  /* 0x0000000000007941 */ /* 0x000fea0003800000 */
.L_x_19112:
[----:B------:R0:W-:Y:S01]  /*3fa0*/  STG.E.U8 desc[UR36][R16.64], R8 ;  /* 0x0000000810007986 */ /* 0x0001e2000c101124 */
[----:B------:R-:W-:Y:S05]  /*3fb0*/  BRA `(.L_x_19092) ;  /* 0x00000004000c7947 */ /* 0x000fea0003800000 */
.L_x_19110:
        /* <DEDUP_REMOVED lines=17> */
.L_x_19117:
[----:B------:R-:W-:-:S04]  /*40d0*/  LOP3.LUT R2, R3, 0x80000000, RZ, 0xc0, !PT ;  /* 0x8000000003027812 */ /* 0x000fc800078ec0ff */
[----:B------:R-:W-:-:S04]  /*40e0*/  SHF.R.U32.HI R3, RZ, 0x18, R2 ;  /* 0x00000018ff037819 */ /* 0x000fc80000011602 */
[----:B------:R-:W-:-:S04]  /*40f0*/  LOP3.LUT R0, R0, R3, RZ, 0xfc, !PT ;  /* 0x0000000300007212 */ /* 0x000fc800078efcff */
[----:B------:R-:W-:-:S07]  /*4100*/  PRMT R8, R0, 0x7610, R8 ;  /* 0x0000761000087816 */ /* 0x000fce0000000008 */
.L_x_19116:
[----:B------:R-:W-:Y:S05]  /*4110*/  BSYNC B0 ;  /* 0x0000000000007941 */ /* 0x000fea0003800000 */
.L_x_19115:
[----:B------:R0:W-:Y:S01]  /*4120*/  STG.E.U8 desc[UR36][R16.64], R8 ;  /* 0x0000000810007986 */ /* 0x0001e2000c101124 */
[----:B------:R-:W-:Y:S05]  /*4130*/  BRA `(.L_x_19092) ;  /* 0x0000000000ac7947 */ /* 0x000fea0003800000 */
.L_x_19109:
[----:B------:R-:W-:-:S13]  /*4140*/  ISETP.NE.AND P0, PT, R0, 0x1c, PT ;  /* 0x0000001c0000780c */ /* 0x000fda0003f05270 */
[----:B------:R-:W-:Y:S05]  /*4150*/  @!P0 BRA `(.L_x_19118) ;  /* 0x0000000000a08947 */ /* 0x000fea0003800000 */
[----:B------:R-:W-:-:S13]  /*4160*/  ISETP.NE.AND P0, PT, R0, 0x1d, PT ;  /* 0x0000001d0000780c */ /* 0x000fda0003f05270 */
[----:B------:R-:W-:Y:S05]  /*4170*/  @!P0 BRA `(.L_x_19119) ;  /* 0x0000000000908947 */ /* 0x000fea0003800000 */
[----:B------:R-:W-:-:S13]  /*4180*/  ISETP.NE.AND P0, PT, R0, 0x2c, PT ;  /* 0x0000002c0000780c */ /* 0x000fda0003f05270 */
[----:B------:R-:W-:Y:S05]  /*4190*/  @P0 BRA `(.L_x_19091) ;  /* 0x0000000000440947 */ /* 0x000fea0003800000 */
[----:B------:R-:W0:Y:S02]  /*41a0*/  I2F.S64 R2, R2 ;  /* 0x0000000200027312 */ /* 0x000e240000301400 */
        /* <DEDUP_REMOVED lines=16> */
.L_x_19091:
        /* <DEDUP_REMOVED lines=16> */
.L_x_19120:
[----:B------:R-:W-:Y:S05]  /*43b0*/  BRA `(.L_x_19092) ;  /* 0x00000000000c7947 */ /* 0x000fea0003800000 */
.L_x_19119:
[----:B------:R0:W-:Y:S01]  /*43c0*/  STG.E.64 desc[UR36][R16.64], R2 ;  /* 0x0000000210007986 */ /* 0x0001e2000c101b24 */
[----:B------:R-:W-:Y:S05]  /*43d0*/  BRA `(.L_x_19092) ;  /* 0x0000000000047947 */ /* 0x000fea0003800000 */
.L_x_19118:
[----:B------:R0:W-:Y:S02]  /*43e0*/  STG.E desc[UR36][R16.64], R2 ;  /* 0x0000000210007986 */ /* 0x0001e4000c101924 */
.L_x_19092:
[----:B------:R-:W-:-:S04]  /*43f0*/  IMAD R22, R25, 0x200, R22 ;  /* 0x0000020019167824 */ /* 0x000fc800078e0216 */
[----:B------:R-:W-:-:S07]  /*4400*/  VIADD R23, R22, 0x80 ;  /* 0x0000008016177836 */ /* 0x000fce0000000000 */
.L_x_19016:
[----:B------:R-:W-:Y:S05]  /*4410*/  BSYNC B6 ;  /* 0x0000000000067941 */ /* 0x000fea0003800000 */
.L_x_19015:
        /* <DEDUP_REMOVED lines=358> */
.L_x_19123:
        /* <DEDUP_REMOVED lines=21> */
.L_x_19127:
[----:B------:R1:W5:Y:S01]  /*5bd0*/  LDG.E.U8 R18, desc[UR36][R2.64] ;  /* 0x0000002402127981 */ /* 0x000362000c1e1100 */
[----:B------:R-:W-:Y:S01]  /*5be0*/  IMAD.MOV.U32 R19, RZ, RZ, RZ ;  /* 0x000000ffff137224 */ /* 0x000fe200078e00ff */
[----:B------:R-:W-:Y:S06]  /*5bf0*/  BRA `(.L_x_19129) ;  /* 0x0000000c00487947 */ /* 0x000fec0003800000 */
.L_x_19126:
        /* <DEDUP_REMOVED lines=8> */
.L_x_19131:
[----:B------:R-:W2:Y:S02]  /*5c80*/  LDG.E R18, desc[UR36][R2.64] ;  /* 0x0000002402127981 */ /* 0x000ea4000c1e1900 */
[----:B--2---:R-:W-:Y:S01]  /*5c90*/  SHF.R.S32.HI R19, RZ, 0x1f, R18 ;  /* 0x0000001fff137819 */ /* 0x004fe20000011412 */
[----:B------:R-:W-:Y:S06]  /*5ca0*/  BRA `(.L_x_19129) ;  /* 0x0000000c001c7947 */ /* 0x000fec0003800000 */
.L_x_19130:
[----:B------:R-:W2:Y:S02]  /*5cb0*/  LDG.E.S16 R18, desc[UR36][R2.64] ;  /* 0x0000002402127981 */ /* 0x000ea4000c1e1700 */
[----:B--2---:R-:W-:Y:S01]  /*5cc0*/  SHF.R.S32.HI R19, RZ, 0x1f, R18 ;  /* 0x0000001fff137819 */ /* 0x004fe20000011412 */
[----:B------:R-:W-:Y:S06]  /*5cd0*/  BRA `(.L_x_19129) ;  /* 0x0000000c00107947 */ /* 0x000fec0003800000 */
.L_x_19125:
        /* <DEDUP_REMOVED lines=9> */
.L_x_19133:
[----:B------:R-:W2:Y:S02]  /*5d70*/  LDG.E.U16 R2, desc[UR36][R2.64] ;  /* 0x0000002402027981 */ /* 0x000ea4000c1e1500 */
[----:B--2---:R-:W-:-:S06]  /*5d80*/  HADD2.F32 R18, -RZ, R2.H0_H0 ;  /* 0x20000002ff127230 */ /* 0x004fcc0000004100 */
[----:B------:R-:W0:Y:S01]  /*5d90*/  F2I.S64.TRUNC R18, R18 ;  /* 0x0000001200127311 */ /* 0x000e22000020d900 */
[----:B------:R-:W-:Y:S05]  /*5da0*/  BRA `(.L_x_19129) ;  /* 0x0000000800dc7947 */ /* 0x000fea0003800000 */
.L_x_19132:
[----:B------:R-:W-:-:S13]  /*5db0*/  ISETP.NE.AND P0, PT, R4, 0x7, PT ;  /* 0x000000070400780c */ /* 0x000fda0003f05270 */
[----:B------:R-:W-:Y:S05]  /*5dc0*/  @!P0 BRA `(.L_x_19134) ;  /* 0x00000000002c8947 */ /* 0x000fea0003800000 */
[----:B------:R-:W-:-:S13]  /*5dd0*/  ISETP.NE.AND P0, PT, R4, 0x8, PT ;  /* 0x000000080400780c */ /* 0x000fda0003f05270 */
[----:B------:R-:W-:Y:S05]  /*5de0*/  @!P0 BRA `(.L_x_19135) ;  /* 0x0000000000148947 */ /* 0x000fea0003800000 */
[----:B------:R-:W-:-:S13]  /*5df0*/  ISETP.NE.AND P0, PT, R4, 0x9, PT ;  /* 0x000000090400780c */ /* 0x000fda0003f05270 */
[----:B------:R-:W-:Y:S05]  /*5e00*/  @P0 BRA `(.L_x_19128) ;  /* 0x00000008006c0947 */ /* 0x000fea0003800000 */
[----:B------:R-:W2:Y:S02]  /*5e10*/  LDG.E R2, desc[UR36][R2.64] ;  /* 0x0000002402027981 */ /* 0x000ea4000c1e1900 */
[----:B--2---:R4:W0:Y:S01]  /*5e20*/  F2I.S64.TRUNC R18, R2 ;  /* 0x0000000200127311 */ /* 0x004822000020d900 */
[----:B------:R-:W-:Y:S05]  /*5e30*/  BRA `(.L_x_19129) ;  /* 0x0000000800b87947 */ /* 0x000fea0003800000 */
.L_x_19135:
[----:B------:R-:W2:Y:S02]  /*5e40*/  LDG.E.U16 R2, desc[UR36][R2.64] ;  /* 0x0000002402027981 */ /* 0x000ea4000c1e1500 */
[----:B--2---:R-:W-:-:S06]  /*5e50*/  HADD2.F32 R18, -RZ, R2.H0_H0 ;  /* 0x20000002ff127230 */ /* 0x004fcc0000004100 */
[----:B------:R-:W0:Y:S01]  /*5e60*/  F2I.S64.TRUNC R18, R18 ;  /* 0x0000001200127311 */ /* 0x000e22000020d900 */
[----:B------:R-:W-:Y:S05]  /*5e70*/  BRA `(.L_x_19129) ;  /* 0x0000000800a87947 */ /* 0x000fea0003800000 */
.L_x_19134:
[----:B------:R-:W2:Y:S02]  /*5e80*/  LDG.E.64 R2, desc[UR36][R2.64] ;  /* 0x0000002402027981 */ /* 0x000ea4000c1e1b00 */
[----:B--2---:R2:W3:Y:S01]  /*5e90*/  F2I.S64.F64.TRUNC R18, R2 ;  /* 0x0000000200127311 */ /* 0x0044e2000030d900 */
[----:B------:R-:W-:Y:S05]  /*5ea0*/  BRA `(.L_x_19129) ;  /* 0x00000008009c7947 */ /* 0x000fea0003800000 */
.L_x_19124:
        /* <DEDUP_REMOVED lines=13> */
.L_x_19138:
[----:B------:R-:W2:Y:S02]  /*5f80*/  LDG.E.64 R2, desc[UR36][R2.64] ;  /* 0x0000002402027981 */ /* 0x000ea4000c1e1b00 */
[----:B--2---:R0:W1:Y:S01]  /*5f90*/  F2I.S64.F64.TRUNC R18, R2 ;  /* 0x0000000200127311 */ /* 0x004062000030d900 */
[----:B------:R-:W-:Y:S05]  /*5fa0*/  BRA `(.L_x_19129) ;  /* 0x00000008005c7947 */ /* 0x000fea0003800000 */
.L_x_19137:
        /* <DEDUP_REMOVED lines=27> */
.L_x_19140:
        /* <DEDUP_REMOVED lines=14> */
.L_x_19139:
[----:B------:R-:W2:Y:S02]  /*6240*/  LDG.E.U16 R18, desc[UR36][R2.64] ;  /* 0x0000002402127981 */ /* 0x000ea4000c1e1500 */
[----:B--2---:R-:W-:-:S06]  /*6250*/  IMAD.U32 R18, R18, 0x10000, RZ ;  /* 0x0001000012127824 */ /* 0x004fcc00078e00ff */
[----:B------:R-:W0:Y:S01]  /*6260*/  F2I.S64.TRUNC R18, R18 ;  /* 0x0000001200127311 */ /* 0x000e22000020d900 */
[----:B------:R-:W-:Y:S05]  /*6270*/  BRA `(.L_x_19129) ;  /* 0x0000000400a87947 */ /* 0x000fea0003800000 */
.L_x_19136:
        /* <DEDUP_REMOVED lines=11> */
.L_x_19143:
        /* <DEDUP_REMOVED lines=21> */
.L_x_19147:
[----:B------:R-:W-:Y:S05]  /*6480*/  BSYNC B1 ;  /* 0x0000000000017941 */ /* 0x000fea0003800000 */
.L_x_19146:
[----:B------:R-:W-:Y:S01]  /*6490*/  IMAD.SHL.U32 R2, R2, 0x100000, RZ ;  /* 0x0010000002027824 */ /* 0x000fe200078e00ff */
[----:B------:R-:W-:-:S04]  /*64a0*/  LEA R3, R0, 0x3b800000, 0x17 ;  /* 0x3b80000000037811 */ /* 0x000fc800078eb8ff */
[----:B------:R-:W-:-:S07]  /*64b0*/  LOP3.LUT R18, R3, R2, R18, 0xfe, !PT ;  /* 0x0000000203127212 */ /* 0x000fce00078efe12 */
.L_x_19145:
[----:B------:R-:W-:Y:S05]  /*64c0*/  BSYNC B0 ;  /* 0x0000000000007941 */ /* 0x000fea0003800000 */
.L_x_19144:
[----:B------:R-:W0:Y:S01]  /*64d0*/  F2I.S64.TRUNC R18, R18 ;  /* 0x0000001200127311 */ /* 0x000e22000020d900 */
[----:B------:R-:W-:Y:S05]  /*64e0*/  BRA `(.L_x_19129) ;  /* 0x00000004000c7947 */ /* 0x000fea0003800000 */
.L_x_19142:
        /* <DEDUP_REMOVED lines=21> */
.L_x_19151:
[----:B------:R-:W-:Y:S05]  /*6640*/  BSYNC B1 ;  /* 0x0000000000017941 */ /* 0x000fea0003800000 */
.L_x_19150:
[----:B------:R-:W-:Y:S01]  /*6650*/  IMAD.SHL.U32 R2, R2, 0x200000, RZ ;  /* 0x0020000002027824 */ /* 0x000fe200078e00ff */
[----:B------:R-:W-:-:S04]  /*6660*/  LEA R3, R0, 0x37800000, 0x17 ;  /* 0x3780000000037811 */ /* 0x000fc800078eb8ff */
[----:B------:R-:W-:-:S07]  /*6670*/  LOP3.LUT R18, R3, R2, R18, 0xfe, !PT ;  /* 0x0000000203127212 */ /* 0x000fce00078efe12 */
.L_x_19149:
[----:B------:R-:W-:Y:S05]  /*6680*/  BSYNC B0 ;  /* 0x0000000000007941 */ /* 0x000fea0003800000 */
.L_x_19148:
[----:B------:R-:W0:Y:S01]  /*6690*/  F2I.S64.TRUNC R18, R18 ;  /* 0x0000001200127311 */ /* 0x000e22000020d900 */
[----:B------:R-:W-:Y:S05]  /*66a0*/  BRA `(.L_x_19129) ;  /* 0x00000000009c7947 */ /* 0x000fea0003800000 */
.L_x_19141:
        /* <DEDUP_REMOVED lines=14> */
.L_x_19155:
[----:B------:R-:W-:Y:S05]  /*6790*/  BSYNC B0 ;  /* 0x0000000000007941 */ /* 0x000fea0003800000 */
.L_x_19154:
[----:B------:R-:W0:Y:S01]  /*67a0*/  F2I.S64.TRUNC R18, R18 ;  /* 0x0000001200127311 */ /* 0x000e22000020d900 */
[----:B------:R-:W-:Y:S05]  /*67b0*/  BRA `(.L_x_19129) ;  /* 0x0000000000587947 */ /* 0x000fea0003800000 */
.L_x_19128:
        /* <DEDUP_REMOVED lines=16> */
.L_x_19156:
[----:B------:R-:W-:Y:S01]  /*68c0*/  CS2R R18, SRZ ;  /* 0x0000000000127805 */ /* 0x000fe2000001ff00 */
[----:B------:R-:W-:Y:S06]  /*68d0*/  BRA `(.L_x_19129) ;  /* 0x0000000000107947 */ /* 0x000fec0003800000 */
.L_x_19153:
[----:B------:R0:W5:Y:S01]  /*68e0*/  LDG.E.64 R18, desc[UR36][R2.64] ;  /* 0x0000002402127981 */ /* 0x000162000c1e1b00 */
[----:B------:R-:W-:Y:S05]  /*68f0*/  BRA `(.L_x_19129) ;  /* 0x0000000000087947 */ /* 0x000fea0003800000 */
.L_x_19152:
[----:B------:R0:W5:Y:S01]  /*6900*/  LDG.E R18, desc[UR36][R2.64] ;  /* 0x0000002402127981 */ /* 0x000162000c1e1900 */
[----:B------:R-:W-:-:S07]  /*6910*/  IMAD.MOV.U32 R19, RZ, RZ, RZ ;  /* 0x000000ffff137224 */ /* 0x000fce00078e00ff */
.L_x_19129:
[----:B012-4-:R-:W0:Y:S01]  /*6920*/  LDC.U8 R2, c[0x0][0x493] ;  /* 0x000124c0ff027b82 */ /* 0x017e220000000000 */
        /* <DEDUP_REMOVED lines=17> */
.L_x_19160:
[----:B------:R0:W5:Y:S01]  /*6a40*/  LDG.E.U8 R2, desc[UR36][R4.64] ;  /* 0x0000002404027981 */ /* 0x000162000c1e1100 */
[----:B------:R-:W-:Y:S01]  /*6a50*/  IMAD.MOV.U32 R3, RZ, RZ, RZ ;  /* 0x000000ffff037224 */ /* 0x000fe200078e00ff */
[----:B------:R-:W-:Y:S06]  /*6a60*/  BRA `(.L_x_19162) ;  /* 0x0000000c00487947 */ /* 0x000fec0003800000 */
.L_x_19159:
        /* <DEDUP_REMOVED lines=8> */
.L_x_19164:
[----:B------:R-:W2:Y:S02]  /*6af0*/  LDG.E R2, desc[UR36][R4.64] ;  /* 0x0000002404027981 */ /* 0x000ea4000c1e1900 */
[----:B--2---:R-:W-:Y:S01]  /*6b00*/  SHF.R.S32.HI R3, RZ, 0x1f, R2 ;  /* 0x0000001fff037819 */ /* 0x004fe20000011402 */
[----:B------:R-:W-:Y:S06]  /*6b10*/  BRA `(.L_x_19162) ;  /* 0x0000000c001c7947 */ /* 0x000fec0003800000 */
.L_x_19163:
[----:B------:R-:W2:Y:S02]  /*6b20*/  LDG.E.S16 R2, desc[UR36][R4.64] ;  /* 0x0000002404027981 */ /* 0x000ea4000c1e1700 */
[----:B--2---:R-:W-:Y:S01]  /*6b30*/  SHF.R.S32.HI R3, RZ, 0x1f, R2 ;  /* 0x0000001fff037819 */ /* 0x004fe20000011402 */
[----:B------:R-:W-:Y:S06]  /*6b40*/  BRA `(.L_x_19162) ;  /* 0x0000000c00107947 */ /* 0x000fec0003800000 */
.L_x_19158:
[----:B------:R-:W-:-:S13]  /*6b50*/  ISETP.GT.AND P0, PT, R0, 0x6, PT ;  /* 0x000000060000780c */ /* 0x000fda0003f04270 */
[----:B------:R-:W-:Y:S05]  /*6b60*/  @P0 BRA `(.L_x_19165) ;  /* 0x00000000002c0947 */ /* 0x000fea0003800000 */
[----:B------:R-:W-:-:S13]  /*6b70*/  ISETP.NE.AND P0, PT, R0, 0x5, PT ;  /* 0x000000050000780c */ /* 0x000fda0003f05270 */
[----:B------:R-:W-:Y:S05]  /*6b80*/  @!P0 BRA `(.L_x_19166) ;  /* 0x0000000000148947 */ /* 0x000fea0003800000 */
[----:B------:R-:W-:-:S13]  /*6b90*/  ISETP.NE.AND P0, PT, R0, 0x6, PT ;  /* 0x000000060000780c */ /* 0x000fda0003f05270 */
[----:B------:R-:W-:Y:S05]  /*6ba0*/  @P0 BRA `(.L_x_19161) ;  /* 0x0000000800a00947 */ /* 0x000fea0003800000 */
[----:B------:R-:W2:Y:S02]  /*6bb0*/  LDG.E R2, desc[UR36][R4.64] ;  /* 0x0000002404027981 */ /* 0x000ea4000c1e1900 */
[----:B--2---:R-:W4:Y:S01]  /*6bc0*/  F2I.S64.TRUNC R2, R2 ;  /* 0x0000000200027311 */ /* 0x004f22000020d900 */
[----:B------:R-:W-:Y:S05]  /*6bd0*/  BRA `(.L_x_19162) ;  /* 0x0000000800ec7947 */ /* 0x000fea0003800000 */
.L_x_19166:
[----:B------:R-:W2:Y:S02]  /*6be0*/  LDG.E.U16 R4, desc[UR36][R4.64] ;  /* 0x0000002404047981 */ /* 0x000ea4000c1e1500 */
[----:B--2---:R-:W-:-:S06]  /*6bf0*/  HADD2.F32 R2, -RZ, R4.H0_H0 ;  /* 0x20000004ff027230 */ /* 0x004fcc0000004100 */
[----:B------:R-:W2:Y:S01]  /*6c00*/  F2I.S64.TRUNC R2, R2 ;  /* 0x0000000200027311 */ /* 0x000ea2000020d900 */
[----:B------:R-:W-:Y:S05]  /*6c10*/  BRA `(.L_x_19162) ;  /* 0x0000000800dc7947 */ /* 0x000fea0003800000 */
.L_x_19165:
[----:B------:R-:W-:-:S13]  /*6c20*/  ISETP.NE.AND P0, PT, R0, 0x7, PT ;  /* 0x000000070000780c */ /* 0x000fda0003f05270 */
[----:B------:R-:W-:Y:S05]  /*6c30*/  @!P0 BRA `(.L_x_19167) ;  /* 0x00000000002c8947 */ /* 0x000fea0003800000 */
[----:B------:R-:W-:-:S13]  /*6c40*/  ISETP.NE.AND P0, PT, R0, 0x8, PT ;  /* 0x000000080000780c */ /* 0x000fda0003f05270 */
[----:B------:R-:W-:Y:S05]  /*6c50*/  @!P0 BRA `(.L_x_19168) ;  /* 0x0000000000148947 */ /* 0x000fea0003800000 */
[----:B------:R-:W-:-:S13]  /*6c60*/  ISETP.NE.AND P0, PT, R0, 0x9, PT ;  /* 0x000000090000780c */ /* 0x000fda0003f05270 */
[----:B------:R-:W-:Y:S05]  /*6c70*/  @P0 BRA `(.L_x_19161) ;  /* 0x00000008006c0947 */ /* 0x000fea0003800000 */
[----:B------:R-:W2:Y:S02]  /*6c80*/  LDG.E R2, desc[UR36][R4.64] ;  /* 0x0000002404027981 */ /* 0x000ea4000c1e1900 */
[----:B--2---:R-:W0:Y:S01]  /*6c90*/  F2I.S64.TRUNC R2, R2 ;  /* 0x0000000200027311 */ /* 0x004e22000020d900 */
[----:B------:R-:W-:Y:S05]  /*6ca0*/  BRA `(.L_x_19162) ;  /* 0x0000000800b87947 */ /* 0x000fea0003800000 */
.L_x_19168:
[----:B------:R-:W2:Y:S02]  /*6cb0*/  LDG.E.U16 R4, desc[UR36][R4.64] ;  /* 0x0000002404047981 */ /* 0x000ea4000c1e1500 */
[----:B--2---:R-:W-:-:S06]  /*6cc0*/  HADD2.F32 R2, -RZ, R4.H0_H0 ;  /* 0x20000004ff027230 */ /* 0x004fcc0000004100 */
[----:B------:R-:W0:Y:S01]  /*6cd0*/  F2I.S64.TRUNC R2, R2 ;  /* 0x0000000200027311 */ /* 0x000e22000020d900 */
[----:B------:R-:W-:Y:S05]  /*6ce0*/  BRA `(.L_x_19162) ;  /* 0x0000000800a87947 */ /* 0x000fea0003800000 */
.L_x_19167:
[----:B------:R-:W2:Y:S02]  /*6cf0*/  LDG.E.64 R2, desc[UR36][R4.64] ;  /* 0x0000002404027981 */ /* 0x000ea4000c1e1b00 */
[----:B--2---:R-:W0:Y:S01]  /*6d00*/  F2I.S64.F64.TRUNC R2, R2 ;  /* 0x0000000200027311 */ /* 0x004e22000030d900 */
[----:B------:R-:W-:Y:S05]  /*6d10*/  BRA `(.L_x_19162) ;  /* 0x00000008009c7947 */ /* 0x000fea0003800000 */
.L_x_19157:
        /* <DEDUP_REMOVED lines=13> */
.L_x_19171:
[----:B------:R-:W2:Y:S02]  /*6df0*/  LDG.E.64 R2, desc[UR36][R4.64] ;  /* 0x0000002404027981 */ /* 0x000ea4000c1e1b00 */
[----:B--2---:R-:W0:Y:S01]  /*6e00*/  F2I.S64.F64.TRUNC R2, R2 ;  /* 0x0000000200027311 */ /* 0x004e22000030d900 */
[----:B------:R-:W-:Y:S05]  /*6e10*/  BRA `(.L_x_19162) ;  /* 0x00000008005c7947 */ /* 0x000fea0003800000 */
.L_x_19170:
        /* <DEDUP_REMOVED lines=27> */
.L_x_19173:
        /* <DEDUP_REMOVED lines=14> */
.L_x_19172:
[----:B------:R-:W2:Y:S02]  /*70b0*/  LDG.E.U16 R2, desc[UR36][R4.64] ;  /* 0x0000002404027981 */ /* 0x000ea4000c1e1500 */
[----:B--2---:R-:W-:-:S06]  /*70c0*/  IMAD.U32 R2, R2, 0x10000, RZ ;  /* 0x0001000002027824 */ /* 0x004fcc00078e00ff */
[----:B------:R-:W0:Y:S01]  /*70d0*/  F2I.S64.TRUNC R2, R2 ;  /* 0x0000000200027311 */ /* 0x000e22000020d900 */
[----:B------:R-:W-:Y:S05]  /*70e0*/  BRA `(.L_x_19162) ;  /* 0x0000000400a87947 */ /* 0x000fea0003800000 */
.L_x_19169:
        /* <DEDUP_REMOVED lines=11> */
.L_x_19176:
        /* <DEDUP_REMOVED lines=21> */
.L_x_19180:
[----:B------:R-:W-:Y:S05]  /*72f0*/  BSYNC B1 ;  /* 0x0000000000017941 */ /* 0x000fea0003800000 */
.L_x_19179:
[----:B------:R-:W-:Y:S01]  /*7300*/  IMAD.SHL.U32 R2, R2, 0x100000, RZ ;  /* 0x0010000002027824 */ /* 0x000fe200078e00ff */
[----:B------:R-:W-:-:S04]  /*7310*/  LEA R3, R0, 0x3b800000, 0x17 ;  /* 0x3b80000000037811 */ /* 0x000fc800078eb8ff */
[----:B------:R-:W-:-:S07]  /*7320*/  LOP3.LUT R2, R3, R2, R4, 0xfe, !PT ;  /* 0x0000000203027212 */ /* 0x000fce00078efe04 */
.L_x_19178:
[----:B------:R-:W-:Y:S05]  /*7330*/  BSYNC B0 ;  /* 0x0000000000007941 */ /* 0x000fea0003800000 */
.L_x_19177:
[----:B------:R-:W0:Y:S01]  /*7340*/  F2I.S64.TRUNC R2, R2 ;  /* 0x0000000200027311 */ /* 0x000e22000020d900 */
[----:B------:R-:W-:Y:S05]  /*7350*/  BRA `(.L_x_19162) ;  /* 0x00000004000c7947 */ /* 0x000fea0003800000 */
.L_x_19175:
        /* <DEDUP_REMOVED lines=21> */
.L_x_19184:
[----:B------:R-:W-:Y:S05]  /*74b0*/  BSYNC B1 ;  /* 0x0000000000017941 */ /* 0x000fea0003800000 */
.L_x_19183:
[----:B------:R-:W-:Y:S01]  /*74c0*/  IMAD.SHL.U32 R2, R2, 0x200000, RZ ;  /* 0x0020000002027824 */ /* 0x000fe200078e00ff */
[----:B------:R-:W-:-:S04]  /*74d0*/  LEA R3, R0, 0x37800000, 0x17 ;  /* 0x3780000000037811 */ /* 0x000fc800078eb8ff */
[----:B------:R-:W-:-:S07]  /*74e0*/  LOP3.LUT R2, R3, R2, R4, 0xfe, !PT ;  /* 0x0000000203027212 */ /* 0x000fce00078efe04 */
.L_x_19182:
[----:B------:R-:W-:Y:S05]  /*74f0*/  BSYNC B0 ;  /* 0x0000000000007941 */ /* 0x000fea0003800000 */
.L_x_19181:
[----:B------:R-:W0:Y:S01]  /*7500*/  F2I.S64.TRUNC R2, R2 ;  /* 0x0000000200027311 */ /* 0x000e22000020d900 */
[----:B------:R-:W-:Y:S05]  /*7510*/  BRA `(.L_x_19162) ;  /* 0x00000000009c7947 */ /* 0x000fea0003800000 */
.L_x_19174:
        /* <DEDUP_REMOVED lines=14> */
.L_x_19188:
[----:B------:R-:W-:Y:S05]  /*7600*/  BSYNC B0 ;  /* 0x0000000000007941 */ /* 0x000fea0003800000 */
.L_x_19187:
[----:B------:R-:W0:Y:S01]  /*7610*/  F2I.S64.TRUNC R2, R2 ;  /* 0x0000000200027311 */ /* 0x000e22000020d900 */
[----:B------:R-:W-:Y:S05]  /*7620*/  BRA `(.L_x_19162) ;  /* 0x0000000000587947 */ /* 0x000fea0003800000 */
.L_x_19161:
        /* <DEDUP_REMOVED lines=16> */
.L_x_19189:
[----:B------:R-:W-:Y:S01]  /*7730*/  CS2R R2, SRZ ;  /* 0x0000000000027805 */ /* 0x000fe2000001ff00 */
[----:B------:R-:W-:Y:S06]  /*7740*/  BRA `(.L_x_19162) ;  /* 0x0000000000107947 */ /* 0x000fec0003800000 */
.L_x_19186:
[----:B------:R0:W5:Y:S01]  /*7750*/  LDG.E.64 R2, desc[UR36][R4.64] ;  /* 0x0000002404027981 */ /* 0x000162000c1e1b00 */
[----:B------:R-:W-:Y:S05]  /*7760*/  BRA `(.L_x_19162) ;  /* 0x0000000000087947 */ /* 0x000fea0003800000 */
.L_x_19185:
[----:B------:R0:W5:Y:S01]  /*7770*/  LDG.E R2, desc[UR36][R4.64] ;  /* 0x0000002404027981 */ /* 0x000162000c1e1900 */
[----:B------:R-:W-:-:S07]  /*7780*/  IMAD.MOV.U32 R3, RZ, RZ, RZ ;  /* 0x000000ffff037224 */ /* 0x000fce00078e00ff */
.L_x_19162:
[----:B0-2345:R-:W-:Y:S01]  /*7790*/  LOP3.LUT R0, R19, R3, RZ, 0xfc, !PT ;  /* 0x0000000313007212 */ /* 0x03dfe200078efcff */
[----:B------:R-:W-:Y:S03]  /*77a0*/  BSSY B0, `(.L_x_19190) ;  /* 0x000001b000007945 */ /* 0x000fe60003800000 */
[----:B------:R-:W-:-:S13]  /*77b0*/  ISETP.NE.U32.AND P0, PT, R0, RZ, PT ;  /* 0x000000ff0000720c */ /* 0x000fda0003f05070 */
[----:B------:R-:W-:Y:S05]  /*77c0*/  @!P0 BRA `(.L_x_19191) ;  /* 0x0000000000148947 */ /* 0x000fea0003800000 */
[----:B------:R-:W-:-:S07]  /*77d0*/  MOV R0, 0x77f0 ;  /* 0x000077f000007802 */ /* 0x000fce0000000f00 */
[----:B-1----:R-:W-:Y:S05]  /*77e0*/  CALL.REL.NOINC `($__internal_0_$__cuda_sm20_rem_s64) ;  /* 0x0000009400bc7944 */ /* 0x002fea0003c00000 */
[----:B------:R-:W-:Y:S02]  /*77f0*/  IMAD.MOV.U32 R2, RZ, RZ, R4 ;  /* 0x000000ffff027224 */ /* 0x000fe400078e0004 */
[----:B------:R-:W-:Y:S01]  /*7800*/  IMAD.MOV.U32 R3, RZ, RZ, R5 ;  /* 0x000000ffff037224 */ /* 0x000fe200078e0005 */
[----:B------:R-:W-:Y:S06]  /*7810*/  BRA `(.L_x_19192) ;  /* 0x00000000004c7947 */ /* 0x000fec0003800000 */
.L_x_19191:
[----:B------:R-:W0:Y:S01]  /*7820*/  I2F.U32.RP R0, R2 ;  /* 0x0000000200007306 */ /* 0x000e220000209000 */
[----:B------:R-:W-:-:S07]  /*7830*/  ISETP.NE.U32.AND P1, PT, R2, RZ, PT ;  /* 0x000000ff0200720c */ /* 0x000fce0003f25070 */
[----:B0-----:R-:W1:Y:S02]  /*7840*/  MUFU.RCP R0, R0 ;  /* 0x0000000000007308 */ /* 0x001e640000001000 */
[----:B-1----:R-:W-:-:S06]  /*7850*/  VIADD R4, R0, 0xffffffe ;  /* 0x0ffffffe00047836 */ /* 0x002fcc0000000000 */
        /* <DEDUP_REMOVED lines=15> */
.L_x_19192:
[----:B------:R-:W-:Y:S05]  /*7950*/  BSYNC B0 ;  /* 0x0000000000007941 */ /* 0x000fea0003800000 */
.L_x_19190:
        /* <DEDUP_REMOVED lines=14> */
.L_x_19196:
[----:B------:R0:W-:Y:S01]  /*7a40*/  STG.E.U8 desc[UR36][R16.64], R2 ;  /* 0x0000000210007986 */ /* 0x0001e2000c101124 */
[----:B------:R-:W-:Y:S05]  /*7a50*/  BRA `(.L_x_19198) ;  /* 0x0000000c00507947 */ /* 0x000fea0003800000 */
.L_x_19195:
        /* <DEDUP_REMOVED lines=8> */
.L_x_19200:
[----:B------:R0:W-:Y:S01]  /*7ae0*/  STG.E desc[UR36][R16.64], R2 ;  /* 0x0000000210007986 */ /* 0x0001e2000c101924 */
[----:B------:R-:W-:Y:S05]  /*7af0*/  BRA `(.L_x_19198) ;  /* 0x0000000c00287947 */ /* 0x000fea0003800000 */
.L_x_19199:
[----:B------:R0:W-:Y:S01]  /*7b00*/  STG.E.U16 desc[UR36][R16.64], R2 ;  /* 0x0000000210007986 */ /* 0x0001e2000c101524 */
[----:B------:R-:W-:Y:S05]  /*7b10*/  BRA `(.L_x_19198) ;  /* 0x0000000c00207947 */ /* 0x000fea0003800000 */
.L_x_19194:
        /* <DEDUP_REMOVED lines=9> */
.L_x_19202:
[----:B------:R-:W0:Y:S02]  /*7bb0*/  I2F.S64 R0, R2 ;  /* 0x0000000200007312 */ /* 0x000e240000301400 */
[----:B0-----:R-:W-:-:S05]  /*7bc0*/  F2FP.F16.F32.PACK_AB R0, RZ, R0 ;  /* 0x00000000ff00723e */ /* 0x001fca00000000ff */
[----:B------:R0:W-:Y:S01]  /*7bd0*/  STG.E.U16 desc[UR36][R16.64], R0 ;  /* 0x0000000010007986 */ /* 0x0001e2000c101524 */
[----:B------:R-:W-:Y:S05]  /*7be0*/  BRA `(.L_x_19198) ;  /* 0x0000000800ec7947 */ /* 0x000fea0003800000 */
.L_x_19201:
        /* <DEDUP_REMOVED lines=10> */
.L_x_19204:
[----:B------:R-:W0:Y:S02]  /*7c90*/  I2F.S64 R2, R2 ;  /* 0x0000000200027312 */ /* 0x000e240000301400 */
[----:B0-----:R-:W-:-:S04]  /*7ca0*/  F2FP.F16.F32.PACK_AB R3, RZ, R2 ;  /* 0x00000002ff03723e */ /* 0x001fc800000000ff */
[----:B------:R-:W-:-:S05]  /*7cb0*/  PRMT R3, R3, 0x5410, RZ ;  /* 0x0000541003037816 */ /* 0x000fca00000000ff */
[----:B------:R0:W-:Y:S01]  /*7cc0*/  STG.E desc[UR36][R16.64], R3 ;  /* 0x0000000310007986 */ /* 0x0001e2000c101924 */
[----:B------:R-:W-:Y:S05]  /*7cd0*/  BRA `(.L_x_19198) ;  /* 0x0000000800b07947 */ /* 0x000fea0003800000 */
.L_x_19203:
[----:B------:R-:W0:Y:S02]  /*7ce0*/  I2F.F64.S64 R2, R2 ;  /* 0x0000000200027312 */ /* 0x000e240000301c00 */
[----:B0-----:R0:W-:Y:S01]  /*7cf0*/  STG.E.64 desc[UR36][R16.64], R2 ;  /* 0x0000000210007986 */ /* 0x0011e2000c101b24 */
[----:B------:R-:W-:Y:S05]  /*7d00*/  BRA `(.L_x_19198) ;  /* 0x0000000800a47947 */ /* 0x000fea0003800000 */
.L_x_19193:
        /* <DEDUP_REMOVED lines=13> */
.L_x_19207:
[----:B------:R-:W0:Y:S01]  /*7de0*/  I2F.F64.S64 R4, R2 ;  /* 0x0000000200047312 */ /* 0x000e220000301c00 */
[----:B------:R-:W-:-:S05]  /*7df0*/  CS2R R6, SRZ ;  /* 0x0000000000067805 */ /* 0x000fca000001ff00 */
[----:B0-----:R0:W-:Y:S01]  /*7e00*/  STG.E.128 desc[UR36][R16.64], R4 ;  /* 0x0000000410007986 */ /* 0x0011e2000c101d24 */
[----:B------:R-:W-:Y:S05]  /*7e10*/  BRA `(.L_x_19198) ;  /* 0x0000000800607947 */ /* 0x000fea0003800000 */
.L_x_19206:
        /* <DEDUP_REMOVED lines=21> */
.L_x_19211:
[----:B------:R-:W-:Y:S05]  /*7f70*/  BSYNC B0 ;  /* 0x0000000000007941 */ /* 0x000fea0003800000 */
.L_x_19210:
[----:B------:R-:W-:-:S05]  /*7f80*/  LOP3.LUT R5, R0, R5, RZ, 0xfc, !PT ;  /* 0x0000000500057212 */ /* 0x000fca00078efcff */
[----:B------:R0:W-:Y:S01]  /*7f90*/  STG.E.U8 desc[UR36][R16.64], R5 ;  /* 0x0000000510007986 */ /* 0x0001e2000c101124 */
[----:B------:R-:W-:Y:S05]  /*7fa0*/  BRA `(.L_x_19198) ;  /* 0x0000000400fc7947 */ /* 0x000fea0003800000 */
.L_x_19209:
        /* <DEDUP_REMOVED lines=13> */
.L_x_19213:
[----:B------:R-:W-:Y:S01]  /*8080*/  IMAD.MOV.U32 R0, RZ, RZ, 0x7f ;  /* 0x0000007fff007424 */ /* 0x000fe200078e00ff */
[----:B------:R-:W-:-:S04]  /*8090*/  ISETP.GT.U32.AND P0, PT, R4, 0x7f800000, PT ;  /* 0x7f8000000400780c */ /* 0x000fc80003f04070 */
[----:B------:R-:W-:-:S09]  /*80a0*/  SEL R0, R0, 0x7c, P0 ;  /* 0x0000007c00007807 */ /* 0x000fd20000000000 */
.L_x_19214:
[----:B------:R-:W-:Y:S05]  /*80b0*/  BSYNC B0 ;  /* 0x0000000000007941 */ /* 0x000fea0003800000 */
.L_x_19212:
[----:B------:R-:W-:-:S04]  /*80c0*/  LOP3.LUT R2, R3, 0x80000000, RZ, 0xc0, !PT ;  /* 0x8000000003027812 */ /* 0x000fc800078ec0ff */
[----:B------:R-:W-:-:S04]  /*80d0*/  SHF.R.U32.HI R3, RZ, 0x18, R2 ;  /* 0x00000018ff037819 */ /* 0x000fc80000011602 */
[----:B------:R-:W-:-:S05]  /*80e0*/  LOP3.LUT R3, R0, R3, RZ, 0xfc, !PT ;  /* 0x0000000300037212 */ /* 0x000fca00078efcff */
[----:B------:R0:W-:Y:S01]  /*80f0*/  STG.E.U8 desc[UR36][R16.64], R3 ;  /* 0x0000000310007986 */ /* 0x0001e2000c101124 */
[----:B------:R-:W-:Y:S05]  /*8100*/  BRA `(.L_x_19198) ;  /* 0x0000000400a47947 */ /* 0x000fea0003800000 */
.L_x_19208:
[----:B------:R-:W0:Y:S02]  /*8110*/  I2F.S64 R0, R2 ;  /* 0x0000000200007312 */ /* 0x000e240000301400 */
[----:B0-----:R-:W-:-:S05]  /*8120*/  F2FP.BF16.F32.PACK_AB R0, RZ, R0 ;  /* 0x00000000ff00723e */ /* 0x001fca00000010ff */
[----:B------:R0:W-:Y:S01]  /*8130*/  STG.E.U16 desc[UR36][R16.64], R0 ;  /* 0x0000000010007986 */ /* 0x0001e2000c101524 */
[----:B------:R-:W-:Y:S05]  /*8140*/  BRA `(.L_x_19198) ;  /* 0x0000000400947947 */ /* 0x000fea0003800000 */
.L_x_19205:
        /* <DEDUP_REMOVED lines=10> */
.L_x_19217:
        /* <DEDUP_REMOVED lines=17> */
.L_x_19220:
[----:B------:R-:W-:-:S04]  /*8300*/  LOP3.LUT R2, R3, 0x80000000, RZ, 0xc0, !PT ;  /* 0x8000000003027812 */ /* 0x000fc800078ec0ff */
[----:B------:R-:W-:-:S04]  /*8310*/  SHF.R.U32.HI R3, RZ, 0x18, R2 ;  /* 0x00000018ff037819 */ /* 0x000fc80000011602 */
[----:B------:R-:W-:-:S04]  /*8320*/  LOP3.LUT R0, R0, R3, RZ, 0xfc, !PT ;  /* 0x0000000300007212 */ /* 0x000fc800078efcff */
[----:B------:R-:W-:-:S07]  /*8330*/  PRMT R8, R0, 0x7610, R8 ;  /* 0x0000761000087816 */ /* 0x000fce0000000008 */
.L_x_19219:
[----:B------:R-:W-:Y:S05]  /*8340*/  BSYNC B0 ;  /* 0x0000000000007941 */ /* 0x000fea0003800000 */
.L_x_19218:
[----:B------:R3:W-:Y:S01]  /*8350*/  STG.E.U8 desc[UR36][R16.64], R8 ;  /* 0x0000000810007986 */ /* 0x0007e2000c101124 */
[----:B------:R-:W-:Y:S05]  /*8360*/  BRA `(.L_x_19198) ;  /* 0x00000004000c7947 */ /* 0x000fea0003800000 */
.L_x_19216:
        /* <DEDUP_REMOVED lines=17> */
.L_x_19223:
[----:B------:R-:W-:-:S04]  /*8480*/  LOP3.LUT R2, R3, 0x80000000, RZ, 0xc0, !PT ;  /* 0x8000000003027812 */ /* 0x000fc800078ec0ff */
[----:B------:R-:W-:-:S04]  /*8490*/  SHF.R.U32.HI R3, RZ, 0x18, R2 ;  /* 0x00000018ff037819 */ /* 0x000fc80000011602 */
[----:B------:R-:W-:-:S04]  /*84a0*/  LOP3.LUT R0, R0, R3, RZ, 0xfc, !PT ;  /* 0x0000000300007212 */ /* 0x000fc800078efcff */
[----:B------:R-:W-:-:S07]  /*84b0*/  PRMT R8, R0, 0x7610, R8 ;  /* 0x0000761000087816 */ /* 0x000fce0000000008 */
.L_x_19222:
[----:B------:R-:W-:Y:S05]  /*84c0*/  BSYNC B0 ;  /* 0x0000000000007941 */ /* 0x000fea0003800000 */
.L_x_19221:
[----:B------:R0:W-:Y:S01]  /*84d0*/  STG.E.U8 desc[UR36][R16.64], R8 ;  /* 0x0000000810007986 */ /* 0x0001e2000c101124 */
[----:B------:R-:W-:Y:S05]  /*84e0*/  BRA `(.L_x_19198) ;  /* 0x0000000000ac7947 */ /* 0x000fea0003800000 */
.L_x_19215:
        /* <DEDUP_REMOVED lines=23> */
.L_x_19197:
        /* <DEDUP_REMOVED lines=16> */
.L_x_19226:
[----:B------:R-:W-:Y:S05]  /*8760*/  BRA `(.L_x_19198) ;  /* 0x00000000000c7947 */ /* 0x000fea0003800000 */
.L_x_19225:
[----:B------:R2:W-:Y:S01]  /*8770*/  STG.E.64 desc[UR36][R16.64], R2 ;  /* 0x0000000210007986 */ /* 0x0005e2000c101b24 */
[----:B------:R-:W-:Y:S05]  /*8780*/  BRA `(.L_x_19198) ;  /* 0x0000000000047947 */ /* 0x000fea0003800000 */
.L_x_19224:
[----:B------:R0:W-:Y:S02]  /*8790*/  STG.E desc[UR36][R16.64], R2 ;  /* 0x0000000210007986 */ /* 0x0001e4000c101924 */
.L_x_19198:
[----:B------:R-:W-:-:S07]  /*87a0*/  VIADD R23, R23, 0x80 ;  /* 0x0000008017177836 */ /* 0x000fce0000000000 */
.L_x_19122:
[----:B------:R-:W-:Y:S05]  /*87b0*/  BSYNC B6 ;  /* 0x0000000000067941 */ /* 0x000fea0003800000 */
.L_x_19121:
        /* <DEDUP_REMOVED lines=358> */
.L_x_19229:
        /* <DEDUP_REMOVED lines=21> */
.L_x_19233:
[----:B------:R0:W5:Y:S01]  /*9f70*/  LDG.E.U8 R18, desc[UR36][R2.64] ;  /* 0x0000002402127981 */ /* 0x000162000c1e1100 */
[----:B------:R-:W-:Y:S01]  /*9f80*/  IMAD.MOV.U32 R19, RZ, RZ, RZ ;  /* 0x000000ffff137224 */ /* 0x000fe200078e00ff */
[----:B------:R-:W-:Y:S06]  /*9f90*/  BRA `(.L_x_19235) ;  /* 0x0000000c00487947 */ /* 0x000fec0003800000 */
.L_x_19232:
        /* <DEDUP_REMOVED lines=8> */
.L_x_19237:
[----:B------:R-:W2:Y:S02]  /*a020*/  LDG.E R18, desc[UR36][R2.64] ;  /* 0x0000002402127981 */ /* 0x000ea4000c1e1900 */
[----:B--2---:R-:W-:Y:S01]  /*a030*/  SHF.R.S32.HI R19, RZ, 0x1f, R18 ;  /* 0x0000001fff137819 */ /* 0x004fe20000011412 */
[----:B------:R-:W-:Y:S06]  /*a040*/  BRA `(.L_x_19235) ;  /* 0x0000000c001c7947 */ /* 0x000fec0003800000 */
.L_x_19236:
[----:B------:R-:W2:Y:S02]  /*a050*/  LDG.E.S16 R18, desc[UR36][R2.64] ;  /* 0x0000002402127981 */ /* 0x000ea4000c1e1700 */
[----:B--2---:R-:W-:Y:S01]  /*a060*/  SHF.R.S32.HI R19, RZ, 0x1f, R18 ;  /* 0x0000001fff137819 */ /* 0x004fe20000011412 */
[----:B------:R-:W-:Y:S06]  /*a070*/  BRA `(.L_x_19235) ;  /* 0x0000000c00107947 */ /* 0x000fec0003800000 */
.L_x_19231:
        /* <DEDUP_REMOVED lines=9> */
.L_x_19239:
[----:B------:R-:W2:Y:S02]  /*a110*/  LDG.E.U16 R2, desc[UR36][R2.64] ;  /* 0x0000002402027981 */ /* 0x000ea4000c1e1500 */
[----:B--2---:R-:W-:-:S06]  /*a120*/  HADD2.F32 R18, -RZ, R2.H0_H0 ;  /* 0x20000002ff127230 */ /* 0x004fcc0000004100 */
[----:B------:R-:W0:Y:S01]  /*a130*/  F2I.S64.TRUNC R18, R18 ;  /* 0x0000001200127311 */ /* 0x000e22000020d900 */
[----:B------:R-:W-:Y:S05]  /*a140*/  BRA `(.L_x_19235) ;  /* 0x0000000800dc7947 */ /* 0x000fea0003800000 */
.L_x_19238:
        /* <DEDUP_REMOVED lines=9> */
.L_x_19241:
[----:B------:R-:W2:Y:S02]  /*a1e0*/  LDG.E.U16 R2, desc[UR36][R2.64] ;  /* 0x0000002402027981 */ /* 0x000ea4000c1e1500 */
[----:B--2---:R-:W-:-:S06]  /*a1f0*/  HADD2.F32 R18, -RZ, R2.H0_H0 ;  /* 0x20000002ff127230 */ /* 0x004fcc0000004100 */
[----:B------:R-:W0:Y:S01]  /*a200*/  F2I.S64.TRUNC R18, R18 ;  /* 0x0000001200127311 */ /* 0x000e22000020d900 */
[----:B------:R-:W-:Y:S05]  /*a210*/  BRA `(.L_x_19235) ;  /* 0x0000000800a87947 */ /* 0x000fea0003800000 */
.L_x_19240:
[----:B------:R-:W2:Y:S02]  /*a220*/  LDG.E.64 R2, desc[UR36][R2.64] ;  /* 0x0000002402027981 */ /* 0x000ea4000c1e1b00 */
[----:B--2---:R0:W1:Y:S01]  /*a230*/  F2I.S64.F64.TRUNC R18, R2 ;  /* 0x0000000200127311 */ /* 0x004062000030d900 */
[----:B------:R-:W-:Y:S05]  /*a240*/  BRA `(.L_x_19235) ;  /* 0x00000008009c7947 */ /* 0x000fea0003800000 */
.L_x_19230:
        /* <DEDUP_REMOVED lines=13> */
.L_x_19244:
[----:B------:R-:W2:Y:S02]  /*a320*/  LDG.E.64 R2, desc[UR36][R2.64] ;  /* 0x0000002402027981 */ /* 0x000ea4000c1e1b00 */
[----:B--2---:R0:W1:Y:S01]  /*a330*/  F2I.S64.F64.TRUNC R18, R2 ;  /* 0x0000000200127311 */ /* 0x004062000030d900 */
[----:B------:R-:W-:Y:S05]  /*a340*/  BRA `(.L_x_19235) ;  /* 0x00000008005c7947 */ /* 0x000fea0003800000 */
.L_x_19243:
        /* <DEDUP_REMOVED lines=27> */
.L_x_19246:
        /* <DEDUP_REMOVED lines=14> */
.L_x_19245:
[----:B------:R-:W2:Y:S02]  /*a5e0*/  LDG.E.U16 R18, desc[UR36][R2.64] ;  /* 0x0000002402127981 */ /* 0x000ea4000c1e1500 */
[----:B--2---:R-:W-:-:S06]  /*a5f0*/  IMAD.U32 R18, R18, 0x10000, RZ ;  /* 0x0001000012127824 */ /* 0x004fcc00078e00ff */
[----:B------:R-:W0:Y:S01]  /*a600*/  F2I.S64.TRUNC R18, R18 ;  /* 0x0000001200127311 */ /* 0x000e22000020d900 */
[----:B------:R-:W-:Y:S05]  /*a610*/  BRA `(.L_x_19235) ;  /* 0x0000000400a87947 */ /* 0x000fea0003800000 */
.L_x_19242:
        /* <DEDUP_REMOVED lines=11> */
.L_x_19249:
        /* <DEDUP_REMOVED lines=21> */
.L_x_19253:
[----:B------:R-:W-:Y:S05]  /*a820*/  BSYNC B1 ;  /* 0x0000000000017941 */ /* 0x000fea0003800000 */
.L_x_19252:
[----:B------:R-:W-:Y:S01]  /*a830*/  IMAD.SHL.U32 R2, R2, 0x100000, RZ ;  /* 0x0010000002027824 */ /* 0x000fe200078e00ff */
[----:B------:R-:W-:-:S04]  /*a840*/  LEA R3, R0, 0x3b800000, 0x17 ;  /* 0x3b80000000037811 */ /* 0x000fc800078eb8ff */
[----:B------:R-:W-:-:S07]  /*a850*/  LOP3.LUT R18, R3, R2, R18, 0xfe, !PT ;  /* 0x0000000203127212 */ /* 0x000fce00078efe12 */
.L_x_19251:
[----:B------:R-:W-:Y:S05]  /*a860*/  BSYNC B0 ;  /* 0x0000000000007941 */ /* 0x000fea0003800000 */
.L_x_19250:
[----:B------:R-:W2:Y:S01]  /*a870*/  F2I.S64.TRUNC R18, R18 ;  /* 0x0000001200127311 */ /* 0x000ea2000020d900 */
[----:B------:R-:W-:Y:S05]  /*a880*/  BRA `(.L_x_19235) ;  /* 0x00000004000c7947 */ /* 0x000fea0003800000 */
.L_x_19248:
        /* <DEDUP_REMOVED lines=21> */
.L_x_19257:
[----:B------:R-:W-:Y:S05]  /*a9e0*/  BSYNC B1 ;  /* 0x0000000000017941 */ /* 0x000fea0003800000 */
.L_x_19256:
[----:B------:R-:W-:Y:S01]  /*a9f0*/  IMAD.SHL.U32 R2, R2, 0x200000, RZ ;  /* 0x0020000002027824 */ /* 0x000fe200078e00ff */
[----:B------:R-:W-:-:S04]  /*aa00*/  LEA R3, R0, 0x37800000, 0x17 ;  /* 0x3780000000037811 */ /* 0x000fc800078eb8ff */
[----:B------:R-:W-:-:S07]  /*aa10*/  LOP3.LUT R18, R3, R2, R18, 0xfe, !PT ;  /* 0x0000000203127212 */ /* 0x000fce00078efe12 */
.L_x_19255:
[----:B------:R-:W-:Y:S05]  /*aa20*/  BSYNC B0 ;  /* 0x0000000000007941 */ /* 0x000fea0003800000 */
.L_x_19254:
[----:B------:R-:W0:Y:S01]  /*aa30*/  F2I.S64.TRUNC R18, R18 ;  /* 0x0000001200127311 */ /* 0x000e22000020d900 */
[----:B------:R-:W-:Y:S05]  /*aa40*/  BRA `(.L_x_19235) ;  /* 0x00000000009c7947 */ /* 0x000fea0003800000 */
.L_x_19247:
        /* <DEDUP_REMOVED lines=14> */
.L_x_19261:
[----:B------:R-:W-:Y:S05]  /*ab30*/  BSYNC B0 ;  /* 0x0000000000007941 */ /* 0x000fea0003800000 */
.L_x_19260:
[----:B------:R-:W4:Y:S01]  /*ab40*/  F2I.S64.TRUNC R18, R18 ;  /* 0x0000001200127311 */ /* 0x000f22000020d900 */
[----:B------:R-:W-:Y:S05]  /*ab50*/  BRA `(.L_x_19235) ;  /* 0x0000000000587947 */ /* 0x000fea0003800000 */
.L_x_19234:
        /* <DEDUP_REMOVED lines=16> */
.L_x_19262:
[----:B------:R-:W-:Y:S01]  /*ac60*/  CS2R R18, SRZ ;  /* 0x0000000000127805 */ /* 0x000fe2000001ff00 */
[----:B------:R-:W-:Y:S06]  /*ac70*/  BRA `(.L_x_19235) ;  /* 0x0000000000107947 */ /* 0x000fec0003800000 */
.L_x_19259:
[----:B------:R0:W5:Y:S01]  /*ac80*/  LDG.E.64 R18, desc[UR36][R2.64] ;  /* 0x0000002402127981 */ /* 0x000162000c1e1b00 */
[----:B------:R-:W-:Y:S05]  /*ac90*/  BRA `(.L_x_19235) ;  /* 0x0000000000087947 */ /* 0x000fea0003800000 */
.L_x_19258:
[----:B------:R3:W5:Y:S01]  /*aca0*/  LDG.E R18, desc[UR36][R2.64] ;  /* 0x0000002402127981 */ /* 0x000762000c1e1900 */
[----:B------:R-:W-:-:S07]  /*acb0*/  IMAD.MOV.U32 R19, RZ, RZ, RZ ;  /* 0x000000ffff137224 */ /* 0x000fce00078e00ff */
.L_x_19235:
[----:B01-3--:R-:W0:Y:S01]  /*acc0*/  LDC.U8 R2, c[0x0][0x493] ;  /* 0x000124c0ff027b82 */ /* 0x00be220000000000 */
        /* <DEDUP_REMOVED lines=17> */
.L_x_19266:
[----:B------:R0:W5:Y:S01]  /*ade0*/  LDG.E.U8 R2, desc[UR36][R4.64] ;  /* 0x0000002404027981 */ /* 0x000162000c1e1100 */
[----:B------:R-:W-:Y:S01]  /*adf0*/  IMAD.MOV.U32 R3, RZ, RZ, RZ ;  /* 0x000000ffff037224 */ /* 0x000fe200078e00ff */
[----:B------:R-:W-:Y:S06]  /*ae00*/  BRA `(.L_x_19268) ;  /* 0x0000000c00487947 */ /* 0x000fec0003800000 */
.L_x_19265:
        /* <DEDUP_REMOVED lines=8> */
.L_x_19270:
[----:B------:R-:W3:Y:S02]  /*ae90*/  LDG.E R2, desc[UR36][R4.64] ;  /* 0x0000002404027981 */ /* 0x000ee4000c1e1900 */
[----:B---3--:R-:W-:Y:S01]  /*aea0*/  SHF.R.S32.HI R3, RZ, 0x1f, R2 ;  /* 0x0000001fff037819 */ /* 0x008fe20000011402 */
[----:B------:R-:W-:Y:S06]  /*aeb0*/  BRA `(.L_x_19268) ;  /* 0x0000000c001c7947 */ /* 0x000fec0003800000 */
.L_x_19269:
[----:B------:R-:W3:Y:S02]  /*aec0*/  LDG.E.S16 R2, desc[UR36][R4.64] ;  /* 0x0000002404027981 */ /* 0x000ee4000c1e1700 */
[----:B---3--:R-:W-:Y:S01]  /*aed0*/  SHF.R.S32.HI R3, RZ, 0x1f, R2 ;  /* 0x0000001fff037819 */ /* 0x008fe20000011402 */
[----:B------:R-:W-:Y:S06]  /*aee0*/  BRA `(.L_x_19268) ;  /* 0x0000000c00107947 */ /* 0x000fec0003800000 */
.L_x_19264:
        /* <DEDUP_REMOVED lines=9> */
.L_x_19272:
[----:B------:R-:W3:Y:S02]  /*af80*/  LDG.E.U16 R4, desc[UR36][R4.64] ;  /* 0x0000002404047981 */ /* 0x000ee4000c1e1500 */
[----:B---3--:R-:W-:-:S06]  /*af90*/  HADD2.F32 R2, -RZ, R4.H0_H0 ;  /* 0x20000004ff027230 */ /* 0x008fcc0000004100 */
[----:B------:R-:W0:Y:S01]  /*afa0*/  F2I.S64.TRUNC R2, R2 ;  /* 0x0000000200027311 */ /* 0x000e22000020d900 */
[----:B------:R-:W-:Y:S05]  /*afb0*/  BRA `(.L_x_19268) ;  /* 0x0000000800dc7947 */ /* 0x000fea0003800000 */
.L_x_19271:
[----:B------:R-:W-:-:S13]  /*afc0*/  ISETP.NE.AND P0, PT, R0, 0x7, PT ;  /* 0x000000070000780c */ /* 0x000fda0003f05270 */
[----:B------:R-:W-:Y:S05]  /*afd0*/  @!P0 BRA `(.L_x_19273) ;  /* 0x00000000002c8947 */ /* 0x000fea0003800000 */
[----:B------:R-:W-:-:S13]  /*afe0*/  ISETP.NE.AND P0, PT, R0, 0x8, PT ;  /* 0x000000080000780c */ /* 0x000fda0003f05270 */
[----:B------:R-:W-:Y:S05]  /*aff0*/  @!P0 BRA `(.L_x_19274) ;  /* 0x0000000000148947 */ /* 0x000fea0003800000 */
[----:B------:R-:W-:-:S13]  /*b000*/  ISETP.NE.AND P0, PT, R0, 0x9, PT ;  /* 0x000000090000780c */ /* 0x000fda0003f05270 */
[----:B------:R-:W-:Y:S05]  /*b010*/  @P0 BRA `(.L_x_19267) ;  /* 0x00000008006c0947 */ /* 0x000fea0003800000 */
[----:B------:R-:W3:Y:S02]  /*b020*/  LDG.E R2, desc[UR36][R4.64] ;  /* 0x0000002404027981 */ /* 0x000ee4000c1e1900 */
[----:B---3--:R-:W1:Y:S01]  /*b030*/  F2I.S64.TRUNC R2, R2 ;  /* 0x0000000200027311 */ /* 0x008e62000020d900 */
[----:B------:R-:W-:Y:S05]  /*b040*/  BRA `(.L_x_19268) ;  /* 0x0000000800b87947 */ /* 0x000fea0003800000 */
.L_x_19274:
[----:B------:R-:W3:Y:S02]  /*b050*/  LDG.E.U16 R4, desc[UR36][R4.64] ;  /* 0x0000002404047981 */ /* 0x000ee4000c1e1500 */
[----:B---3--:R-:W-:-:S06]  /*b060*/  HADD2.F32 R2, -RZ, R4.H0_H0 ;  /* 0x20000004ff027230 */ /* 0x008fcc0000004100 */
[----:B------:R-:W3:Y:S01]  /*b070*/  F2I.S64.TRUNC R2, R2 ;  /* 0x0000000200027311 */ /* 0x000ee2000020d900 */
[----:B------:R-:W-:Y:S05]  /*b080*/  BRA `(.L_x_19268) ;  /* 0x0000000800a87947 */ /* 0x000fea0003800000 */
.L_x_19273:
[----:B------:R-:W3:Y:S02]  /*b090*/  LDG.E.64 R2, desc[UR36][R4.64] ;  /* 0x0000002404027981 */ /* 0x000ee4000c1e1b00 */
[----:B---3--:R-:W0:Y:S01]  /*b0a0*/  F2I.S64.F64.TRUNC R2, R2 ;  /* 0x0000000200027311 */ /* 0x008e22000030d900 */
[----:B------:R-:W-:Y:S05]  /*b0b0*/  BRA `(.L_x_19268) ;  /* 0x00000008009c7947 */ /* 0x000fea0003800000 */
.L_x_19263:
        /* <DEDUP_REMOVED lines=13> */
.L_x_19277:
[----:B------:R-:W3:Y:S02]  /*b190*/  LDG.E.64 R2, desc[UR36][R4.64] ;  /* 0x0000002404027981 */ /* 0x000ee4000c1e1b00 */
[----:B---3--:R-:W0:Y:S01]  /*b1a0*/  F2I.S64.F64.TRUNC R2, R2 ;  /* 0x0000000200027311 */ /* 0x008e22000030d900 */
[----:B------:R-:W-:Y:S05]  /*b1b0*/  BRA `(.L_x_19268) ;  /* 0x00000008005c7947 */ /* 0x000fea0003800000 */
.L_x_19276:
        /* <DEDUP_REMOVED lines=27> */
.L_x_19279:
        /* <DEDUP_REMOVED lines=14> */
.L_x_19278:
[----:B------:R-:W3:Y:S02]  /*b450*/  LDG.E.U16 R2, desc[UR36][R4.64] ;  /* 0x0000002404027981 */ /* 0x000ee4000c1e1500 */
[----:B---3--:R-:W-:-:S06]  /*b460*/  IMAD.U32 R2, R2, 0x10000, RZ ;  /* 0x0001000002027824 */ /* 0x008fcc00078e00ff */
[----:B------:R-:W0:Y:S01]  /*b470*/  F2I.S64.TRUNC R2, R2 ;  /* 0x0000000200027311 */ /* 0x000e22000020d900 */
[----:B------:R-:W-:Y:S05]  /*b480*/  BRA `(.L_x_19268) ;  /* 0x0000000400a87947 */ /* 0x000fea0003800000 */
.L_x_19275:
        /* <DEDUP_REMOVED lines=11> */
.L_x_19282:
        /* <DEDUP_REMOVED lines=21> */
.L_x_19286:
[----:B------:R-:W-:Y:S05]  /*b690*/  BSYNC B1 ;  /* 0x0000000000017941 */ /* 0x000fea0003800000 */
.L_x_19285:
[----:B------:R-:W-:Y:S01]  /*b6a0*/  IMAD.SHL.U32 R2, R2, 0x100000, RZ ;  /* 0x0010000002027824 */ /* 0x000fe200078e00ff */
[----:B------:R-:W-:-:S04]  /*b6b0*/  LEA R3, R0, 0x3b800000, 0x17 ;  /* 0x3b80000000037811 */ /* 0x000fc800078eb8ff */
[----:B------:R-:W-:-:S07]  /*b6c0*/  LOP3.LUT R2, R3, R2, R4, 0xfe, !PT ;  /* 0x0000000203027212 */ /* 0x000fce00078efe04 */
.L_x_19284:
[----:B------:R-:W-:Y:S05]  /*b6d0*/  BSYNC B0 ;  /* 0x0000000000007941 */ /* 0x000fea0003800000 */
.L_x_19283:
[----:B------:R-:W0:Y:S01]  /*b6e0*/  F2I.S64.TRUNC R2, R2 ;  /* 0x0000000200027311 */ /* 0x000e22000020d900 */
[----:B------:R-:W-:Y:S05]  /*b6f0*/  BRA `(.L_x_19268) ;  /* 0x00000004000c7947 */ /* 0x000fea0003800000 */
.L_x_19281:
        /* <DEDUP_REMOVED lines=21> */
.L_x_19290:
[----:B------:R-:W-:Y:S05]  /*b850*/  BSYNC B1 ;  /* 0x0000000000017941 */ /* 0x000fea0003800000 */
.L_x_19289:
[----:B------:R-:W-:Y:S01]  /*b860*/  IMAD.SHL.U32 R2, R2, 0x200000, RZ ;  /* 0x0020000002027824 */ /* 0x000fe200078e00ff */
[----:B------:R-:W-:-:S04]  /*b870*/  LEA R3, R0, 0x37800000, 0x17 ;  /* 0x3780000000037811 */ /* 0x000fc800078eb8ff */
[----:B------:R-:W-:-:S07]  /*b880*/  LOP3.LUT R2, R3, R2, R4, 0xfe, !PT ;  /* 0x0000000203027212 */ /* 0x000fce00078efe04 */
.L_x_19288:
[----:B------:R-:W-:Y:S05]  /*b890*/  BSYNC B0 ;  /* 0x0000000000007941 */ /* 0x000fea0003800000 */
.L_x_19287:
[----:B------:R-:W0:Y:S01]  /*b8a0*/  F2I.S64.TRUNC R2, R2 ;  /* 0x0000000200027311 */ /* 0x000e22000020d900 */
[----:B------:R-:W-:Y:S05]  /*b8b0*/  BRA `(.L_x_19268) ;  /* 0x00000000009c7947 */ /* 0x000fea0003800000 */
.L_x_19280:
        /* <DEDUP_REMOVED lines=14> */
.L_x_19294:
[----:B------:R-:W-:Y:S05]  /*b9a0*/  BSYNC B0 ;  /* 0x0000000000007941 */ /* 0x000fea0003800000 */
.L_x_19293:
[----:B------:R-:W0:Y:S01]  /*b9b0*/  F2I.S64.TRUNC R2, R2 ;  /* 0x0000000200027311 */ /* 0x000e22000020d900 */
[----:B------:R-:W-:Y:S05]  /*b9c0*/  BRA `(.L_x_19268) ;  /* 0x0000000000587947 */ /* 0x000fea0003800000 */
.L_x_19267:
        /* <DEDUP_REMOVED lines=16> */
.L_x_19295:
[----:B------:R-:W-:Y:S01]  /*bad0*/  CS2R R2, SRZ ;  /* 0x0000000000027805 */ /* 0x000fe2000001ff00 */
[----:B------:R-:W-:Y:S06]  /*bae0*/  BRA `(.L_x_19268) ;  /* 0x0000000000107947 */ /* 0x000fec0003800000 */
.L_x_19292:
[----:B------:R0:W5:Y:S01]  /*baf0*/  LDG.E.64 R2, desc[UR36][R4.64] ;  /* 0x0000002404027981 */ /* 0x000162000c1e1b00 */
[----:B------:R-:W-:Y:S05]  /*bb00*/  BRA `(.L_x_19268) ;  /* 0x0000000000087947 */ /* 0x000fea0003800000 */
.L_x_19291:
[----:B------:R0:W5:Y:S01]  /*bb10*/  LDG.E R2, desc[UR36][R4.64] ;  /* 0x0000002404027981 */ /* 0x000162000c1e1900 */
[----:B------:R-:W-:-:S07]  /*bb20*/  IMAD.MOV.U32 R3, RZ, RZ, RZ ;  /* 0x000000ffff037224 */ /* 0x000fce00078e00ff */
.L_x_19268:
[----:B012345:R-:W-:Y:S01]  /*bb30*/  LOP3.LUT R0, R19, R3, RZ, 0xfc, !PT ;  /* 0x0000000313007212 */ /* 0x03ffe200078efcff */
[----:B------:R-:W-:Y:S03]  /*bb40*/  BSSY B0, `(.L_x_19296) ;  /* 0x000001b000007945 */ /* 0x000fe60003800000 */
[----:B------:R-:W-:-:S13]  /*bb50*/  ISETP.NE.U32.AND P0, PT, R0, RZ, PT ;  /* 0x000000ff0000720c */ /* 0x000fda0003f05070 */
[----:B------:R-:W-:Y:S05]  /*bb60*/  @!P0 BRA `(.L_x_19297) ;  /* 0x0000000000148947 */ /* 0x000fea0003800000 */
[----:B------:R-:W-:-:S07]  /*bb70*/  MOV R0, 0xbb90 ;  /* 0x0000bb9000007802 */ /* 0x000fce0000000f00 */
[----:B------:R-:W-:Y:S05]  /*bb80*/  CALL.REL.NOINC `($__internal_0_$__cuda_sm20_rem_s64) ;  /* 0x0000005000d47944 */ /* 0x000fea0003c00000 */
[----:B------:R-:W-:Y:S02]  /*bb90*/  IMAD.MOV.U32 R2, RZ, RZ, R4 ;  /* 0x000000ffff027224 */ /* 0x000fe400078e0004 */
[----:B------:R-:W-:Y:S01]  /*bba0*/  IMAD.MOV.U32 R3, RZ, RZ, R5 ;  /* 0x000000ffff037224 */ /* 0x000fe200078e0005 */
[----:B------:R-:W-:Y:S06]  /*bbb0*/  BRA `(.L_x_19298) ;  /* 0x00000000004c7947 */ /* 0x000fec0003800000 */
.L_x_19297:
[----:B------:R-:W0:Y:S01]  /*bbc0*/  I2F.U32.RP R0, R2 ;  /* 0x0000000200007306 */ /* 0x000e220000209000 */
[----:B------:R-:W-:-:S07]  /*bbd0*/  ISETP.NE.U32.AND P1, PT, R2, RZ, PT ;  /* 0x000000ff0200720c */ /* 0x000fce0003f25070 */
[----:B0-----:R-:W0:Y:S02]  /*bbe0*/  MUFU.RCP R0, R0 ;  /* 0x0000000000007308 */ /* 0x001e240000001000 */
[----:B0-----:R-:W-:-:S06]  /*bbf0*/  VIADD R4, R0, 0xffffffe ;  /* 0x0ffffffe00047836 */ /* 0x001fcc0000000000 */
        /* <DEDUP_REMOVED lines=15> */
.L_x_19298:
[----:B------:R-:W-:Y:S05]  /*bcf0*/  BSYNC B0 ;  /* 0x0000000000007941 */ /* 0x000fea0003800000 */
.L_x_19296:
        /* <DEDUP_REMOVED lines=14> */
.L_x_19302:
[----:B------:R0:W-:Y:S01]  /*bde0*/  STG.E.U8 desc[UR36][R16.64], R2 ;  /* 0x0000000210007986 */ /* 0x0001e2000c101124 */
[----:B------:R-:W-:Y:S05]  /*bdf0*/  BRA `(.L_x_19304) ;  /* 0x0000000c00507947 */ /* 0x000fea0003800000 */
.L_x_19301:
        /* <DEDUP_REMOVED lines=8> */
.L_x_19306:
[----:B------:R0:W-:Y:S01]  /*be80*/  STG.E desc[UR36][R16.64], R2 ;  /* 0x0000000210007986 */ /* 0x0001e2000c101924 */
[----:B------:R-:W-:Y:S05]  /*be90*/  BRA `(.L_x_19304) ;  /* 0x0000000c00287947 */ /* 0x000fea0003800000 */
.L_x_19305:
[----:B------:R0:W-:Y:S01]  /*bea0*/  STG.E.U16 desc[UR36][R16.64], R2 ;  /* 0x0000000210007986 */ /* 0x0001e2000c101524 */
[----:B------:R-:W-:Y:S05]  /*beb0*/  BRA `(.L_x_19304) ;  /* 0x0000000c00207947 */ /* 0x000fea0003800000 */
.L_x_19300:
        /* <DEDUP_REMOVED lines=9> */
.L_x_19308:
[----:B------:R-:W0:Y:S02]  /*bf50*/  I2F.S64 R0, R2 ;  /* 0x0000000200007312 */ /* 0x000e240000301400 */
[----:B0-----:R-:W-:-:S05]  /*bf60*/  F2FP.F16.F32.PACK_AB R0, RZ, R0 ;  /* 0x00000000ff00723e */ /* 0x001fca00000000ff */
[----:B------:R0:W-:Y:S01]  /*bf70*/  STG.E.U16 desc[UR36][R16.64], R0 ;  /* 0x0000000010007986 */ /* 0x0001e2000c101524 */
[----:B------:R-:W-:Y:S05]  /*bf80*/  BRA `(.L_x_19304) ;  /* 0x0000000800ec7947 */ /* 0x000fea0003800000 */
.L_x_19307:
        /* <DEDUP_REMOVED lines=10> */
.L_x_19310:
[----:B------:R-:W0:Y:S02]  /*c030*/  I2F.S64 R2, R2 ;  /* 0x0000000200027312 */ /* 0x000e240000301400 */
[----:B0-----:R-:W-:-:S04]  /*c040*/  F2FP.F16.F32.PACK_AB R3, RZ, R2 ;  /* 0x00000002ff03723e */ /* 0x001fc800000000ff */
[----:B------:R-:W-:-:S05]  /*c050*/  PRMT R3, R3, 0x5410, RZ ;  /* 0x0000541003037816 */ /* 0x000fca00000000ff */
[----:B------:R2:W-:Y:S01]  /*c060*/  STG.E desc[UR36][R16.64], R3 ;  /* 0x0000000310007986 */ /* 0x0005e2000c101924 */
[----:B------:R-:W-:Y:S05]  /*c070*/  BRA `(.L_x_19304) ;  /* 0x0000000800b07947 */ /* 0x000fea0003800000 */
.L_x_19309:
[----:B------:R-:W0:Y:S02]  /*c080*/  I2F.F64.S64 R2, R2 ;  /* 0x0000000200027312 */ /* 0x000e240000301c00 */
[----:B0-----:R4:W-:Y:S01]  /*c090*/  STG.E.64 desc[UR36][R16.64], R2 ;  /* 0x0000000210007986 */ /* 0x0019e2000c101b24 */
[----:B------:R-:W-:Y:S05]  /*c0a0*/  BRA `(.L_x_19304) ;  /* 0x0000000800a47947 */ /* 0x000fea0003800000 */
.L_x_19299:
        /* <DEDUP_REMOVED lines=13> */
.L_x_19313:
[----:B------:R-:W0:Y:S01]  /*c180*/  I2F.F64.S64 R4, R2 ;  /* 0x0000000200047312 */ /* 0x000e220000301c00 */
[----:B------:R-:W-:-:S05]  /*c190*/  CS2R R6, SRZ ;  /* 0x0000000000067805 */ /* 0x000fca000001ff00 */
[----:B0-----:R0:W-:Y:S01]  /*c1a0*/  STG.E.128 desc[UR36][R16.64], R4 ;  /* 0x0000000410007986 */ /* 0x0011e2000c101d24 */
[----:B------:R-:W-:Y:S05]  /*c1b0*/  BRA `(.L_x_19304) ;  /* 0x0000000800607947 */ /* 0x000fea0003800000 */
.L_x_19312:
        /* <DEDUP_REMOVED lines=21> */
.L_x_19317:
[----:B------:R-:W-:Y:S05]  /*c310*/  BSYNC B0 ;  /* 0x0000000000007941 */ /* 0x000fea0003800000 */
.L_x_19316:
[----:B------:R-:W-:-:S05]  /*c320*/  LOP3.LUT R5, R0, R5, RZ, 0xfc, !PT ;  /* 0x0000000500057212 */ /* 0x000fca00078efcff */
[----:B------:R0:W-:Y:S01]  /*c330*/  STG.E.U8 desc[UR36][R16.64], R5 ;  /* 0x0000000510007986 */ /* 0x0001e2000c101124 */
[----:B------:R-:W-:Y:S05]  /*c340*/  BRA `(.L_x_19304) ;  /* 0x0000000400fc7947 */ /* 0x000fea0003800000 */
.L_x_19315:
        /* <DEDUP_REMOVED lines=13> */
.L_x_19319:
[----:B------:R-:W-:Y:S01]  /*c420*/  IMAD.MOV.U32 R0, RZ, RZ, 0x7f ;  /* 0x0000007fff007424 */ /* 0x000fe200078e00ff */
[----:B------:R-:W-:-:S04]  /*c430*/  ISETP.GT.U32.AND P0, PT, R4, 0x7f800000, PT ;  /* 0x7f8000000400780c */ /* 0x000fc80003f04070 */
[----:B------:R-:W-:-:S09]  /*c440*/  SEL R0, R0, 0x7c, P0 ;  /* 0x0000007c00007807 */ /* 0x000fd20000000000 */
.L_x_19320:
[----:B------:R-:W-:Y:S05]  /*c450*/  BSYNC B0 ;  /* 0x0000000000007941 */ /* 0x000fea0003800000 */
.L_x_19318:
[----:B------:R-:W-:-:S04]  /*c460*/  LOP3.LUT R2, R3, 0x80000000, RZ, 0xc0, !PT ;  /* 0x8000000003027812 */ /* 0x000fc800078ec0ff */
[----:B------:R-:W-:-:S04]  /*c470*/  SHF.R.U32.HI R3, RZ, 0x18, R2 ;  /* 0x00000018ff037819 */ /* 0x000fc80000011602 */
[----:B------:R-:W-:-:S05]  /*c480*/  LOP3.LUT R3, R0, R3, RZ, 0xfc, !PT ;  /* 0x0000000300037212 */ /* 0x000fca00078efcff */
[----:B------:R0:W-:Y:S01]  /*c490*/  STG.E.U8 desc[UR36][R16.64], R3 ;  /* 0x0000000310007986 */ /* 0x0001e2000c101124 */
[----:B------:R-:W-:Y:S05]  /*c4a0*/  BRA `(.L_x_19304) ;  /* 0x0000000400a47947 */ /* 0x000fea0003800000 */
.L_x_19314:
[----:B------:R-:W0:Y:S02]  /*c4b0*/  I2F.S64 R0, R2 ;  /* 0x0000000200007312 */ /* 0x000e240000301400 */
[----:B0-----:R-:W-:-:S05]  /*c4c0*/  F2FP.BF16.F32.PACK_AB R0, RZ, R0 ;  /* 0x00000000ff00723e */ /* 0x001fca00000010ff */
[----:B------:R0:W-:Y:S01]  /*c4d0*/  STG.E.U16 desc[UR36][R16.64], R0 ;  /* 0x0000000010007986 */ /* 0x0001e2000c101524 */
[----:B------:R-:W-:Y:S05]  /*c4e0*/  BRA `(.L_x_19304) ;  /* 0x0000000400947947 */ /* 0x000fea0003800000 */
.L_x_19311:
        /* <DEDUP_REMOVED lines=10> */
.L_x_19323:
        /* <DEDUP_REMOVED lines=17> */
.L_x_19326:
[----:B------:R-:W-:-:S04]  /*c6a0*/  LOP3.LUT R2, R3, 0x80000000, RZ, 0xc0, !PT ;  /* 0x8000000003027812 */ /* 0x000fc800078ec0ff */
[----:B------:R-:W-:-:S04]  /*c6b0*/  SHF.R.U32.HI R3, RZ, 0x18, R2 ;  /* 0x00000018ff037819 */ /* 0x000fc80000011602 */
[----:B------:R-:W-:-:S04]  /*c6c0*/  LOP3.LUT R0, R0, R3, RZ, 0xfc, !PT ;  /* 0x0000000300007212 */ /* 0x000fc800078efcff */
[----:B------:R-:W-:-:S07]  /*c6d0*/  PRMT R8, R0, 0x7610, R8 ;  /* 0x0000761000087816 */ /* 0x000fce0000000008 */
.L_x_19325:
[----:B------:R-:W-:Y:S05]  /*c6e0*/  BSYNC B0 ;  /* 0x0000000000007941 */ /* 0x000fea0003800000 */
.L_x_19324:
[----:B------:R0:W-:Y:S01]  /*c6f0*/  STG.E.U8 desc[UR36][R16.64], R8 ;  /* 0x0000000810007986 */ /* 0x0001e2000c101124 */
[----:B------:R-:W-:Y:S05]  /*c700*/  BRA `(.L_x_19304) ;  /* 0x00000004000c7947 */ /* 0x000fea0003800000 */
.L_x_19322:
        /* <DEDUP_REMOVED lines=17> */
.L_x_19329:
[----:B------:R-:W-:-:S04]  /*c820*/  LOP3.LUT R2, R3, 0x80000000, RZ, 0xc0, !PT ;  /* 0x8000000003027812 */ /* 0x000fc800078ec0ff */
[----:B------:R-:W-:-:S04]  /*c830*/  SHF.R.U32.HI R3, RZ, 0x18, R2 ;  /* 0x00000018ff037819 */ /* 0x000fc80000011602 */
[----:B------:R-:W-:-:S04]  /*c840*/  LOP3.LUT R0, R0, R3, RZ, 0xfc, !PT ;  /* 0x0000000300007212 */ /* 0x000fc800078efcff */
[----:B------:R-:W-:-:S07]  /*c850*/  PRMT R8, R0, 0x7610, R8 ;  /* 0x0000761000087816 */ /* 0x000fce0000000008 */
.L_x_19328:
[----:B------:R-:W-:Y:S05]  /*c860*/  BSYNC B0 ;  /* 0x0000000000007941 */ /* 0x000fea0003800000 */
.L_x_19327:
[----:B------:R0:W-:Y:S01]  /*c870*/  STG.E.U8 desc[UR36][R16.64], R8 ;  /* 0x0000000810007986 */ /* 0x0001e2000c101124 */
[----:B------:R-:W-:Y:S05]  /*c880*/  BRA `(.L_x_19304) ;  /* 0x0000000000ac7947 */ /* 0x000fea0003800000 */
.L_x_19321:
        /* <DEDUP_REMOVED lines=23> */
.L_x_19303:
        /* <DEDUP_REMOVED lines=16> */
.L_x_19332:
[----:B------:R-:W-:Y:S05]  /*cb00*/  BRA `(.L_x_19304) ;  /* 0x00000000000c7947 */ /* 0x000fea0003800000 */
.L_x_19331:
[----:B------:R0:W-:Y:S01]  /*cb10*/  STG.E.64 desc[UR36][R16.64], R2 ;  /* 0x0000000210007986 */ /* 0x0001e2000c101b24 */
[----:B------:R-:W-:Y:S05]  /*cb20*/  BRA `(.L_x_19304) ;  /* 0x0000000000047947 */ /* 0x000fea0003800000 */
.L_x_19330:
[----:B------:R0:W-:Y:S02]  /*cb30*/  STG.E desc[UR36][R16.64], R2 ;  /* 0x0000000210007986 */ /* 0x0001e4000c101924 */
.L_x_19304:
[----:B------:R-:W-:-:S07]  /*cb40*/  VIADD R23, R23, 0x80 ;  /* 0x0000008017177836 */ /* 0x000fce0000000000 */
.L_x_19228:
[----:B------:R-:W-:Y:S05]  /*cb50*/  BSYNC B6 ;  /* 0x0000000000067941 */ /* 0x000fea0003800000 */
.L_x_19227:
        /* <DEDUP_REMOVED lines=357> */
.L_x_19333:
        /* <DEDUP_REMOVED lines=21> */
.L_x_19337:
[----:B------:R0:W5:Y:S01]  /*e300*/  LDG.E.U8 R18, desc[UR36][R2.64] ;  /* 0x0000002402127981 */ /* 0x000162000c1e1100 */
[----:B------:R-:W-:Y:S01]  /*e310*/  IMAD.MOV.U32 R19, RZ, RZ, RZ ;  /* 0x000000ffff137224 */ /* 0x000fe200078e00ff */
[----:B------:R-:W-:Y:S06]  /*e320*/  BRA `(.L_x_19339) ;  /* 0x0000000c00487947 */ /* 0x000fec0003800000 */
.L_x_19336:
        /* <DEDUP_REMOVED lines=8> */
.L_x_19341:
[----:B------:R-:W2:Y:S02]  /*e3b0*/  LDG.E R18, desc[UR36][R2.64] ;  /* 0x0000002402127981 */ /* 0x000ea4000c1e1900 */
[----:B--2---:R-:W-:Y:S01]  /*e3c0*/  SHF.R.S32.HI R19, RZ, 0x1f, R18 ;  /* 0x0000001fff137819 */ /* 0x004fe20000011412 */
[----:B------:R-:W-:Y:S06]  /*e3d0*/  BRA `(.L_x_19339) ;  /* 0x0000000c001c7947 */ /* 0x000fec0003800000 */
.L_x_19340:
[----:B------:R-:W2:Y:S02]  /*e3e0*/  LDG.E.S16 R18, desc[UR36][R2.64] ;  /* 0x0000002402127981 */ /* 0x000ea4000c1e1700 */
[----:B--2---:R-:W-:Y:S01]  /*e3f0*/  SHF.R.S32.HI R19, RZ, 0x1f, R18 ;  /* 0x0000001fff137819 */ /* 0x004fe20000011412 */
[----:B------:R-:W-:Y:S06]  /*e400*/  BRA `(.L_x_19339) ;  /* 0x0000000c00107947 */ /* 0x000fec0003800000 */
.L_x_19335:
        /* <DEDUP_REMOVED lines=9> */
.L_x_19343:
[----:B------:R-:W2:Y:S02]  /*e4a0*/  LDG.E.U16 R2, desc[UR36][R2.64] ;  /* 0x0000002402027981 */ /* 0x000ea4000c1e1500 */
[----:B--2---:R-:W-:-:S06]  /*e4b0*/  HADD2.F32 R18, -RZ, R2.H0_H0 ;  /* 0x20000002ff127230 */ /* 0x004fcc0000004100 */
[----:B------:R-:W0:Y:S01]  /*e4c0*/  F2I.S64.TRUNC R18, R18 ;  /* 0x0000001200127311 */ /* 0x000e22000020d900 */
[----:B------:R-:W-:Y:S05]  /*e4d0*/  BRA `(.L_x_19339) ;  /* 0x0000000800dc7947 */ /* 0x000fea0003800000 */
.L_x_19342:
        /* <DEDUP_REMOVED lines=9> */
.L_x_19345:
[----:B------:R-:W2:Y:S02]  /*e570*/  LDG.E.U16 R2, desc[UR36][R2.64] ;  /* 0x0000002402027981 */ /* 0x000ea4000c1e1500 */
[----:B--2---:R-:W-:-:S06]  /*e580*/  HADD2.F32 R18, -RZ, R2.H0_H0 ;  /* 0x20000002ff127230 */ /* 0x004fcc0000004100 */
[----:B------:R-:W0:Y:S01]  /*e590*/  F2I.S64.TRUNC R18, R18 ;  /* 0x0000001200127311 */ /* 0x000e22000020d900 */
[----:B------:R-:W-:Y:S05]  /*e5a0*/  BRA `(.L_x_19339) ;  /* 0x0000000800a87947 */ /* 0x000fea0003800000 */
.L_x_19344:
[----:B------:R-:W2:Y:S02]  /*e5b0*/  LDG.E.64 R2, desc[UR36][R2.64] ;  /* 0x0000002402027981 */ /* 0x000ea4000c1e1b00 */
[----:B--2---:R0:W1:Y:S01]  /*e5c0*/  F2I.S64.F64.TRUNC R18, R2 ;  /* 0x0000000200127311 */ /* 0x004062000030d900 */
[----:B------:R-:W-:Y:S05]  /*e5d0*/  BRA `(.L_x_19339) ;  /* 0x00000008009c7947 */ /* 0x000fea0003800000 */
.L_x_19334:
        /* <DEDUP_REMOVED lines=13> */
.L_x_19348:
[----:B------:R-:W2:Y:S02]  /*e6b0*/  LDG.E.64 R2, desc[UR36][R2.64] ;  /* 0x0000002402027981 */ /* 0x000ea4000c1e1b00 */
[----:B--2---:R0:W1:Y:S01]  /*e6c0*/  F2I.S64.F64.TRUNC R18, R2 ;  /* 0x0000000200127311 */ /* 0x004062000030d900 */
[----:B------:R-:W-:Y:S05]  /*e6d0*/  BRA `(.L_x_19339) ;  /* 0x00000008005c7947 */ /* 0x000fea0003800000 */
.L_x_19347:
        /* <DEDUP_REMOVED lines=27> */
.L_x_19350:
        /* <DEDUP_REMOVED lines=14> */
.L_x_19349:
[----:B------:R-:W2:Y:S02]  /*e970*/  LDG.E.U16 R18, desc[UR36][R2.64] ;  /* 0x0000002402127981 */ /* 0x000ea4000c1e1500 */
[----:B--2---:R-:W-:-:S06]  /*e980*/  IMAD.U32 R18, R18, 0x10000, RZ ;  /* 0x0001000012127824 */ /* 0x004fcc00078e00ff */
[----:B------:R-:W0:Y:S01]  /*e990*/  F2I.S64.TRUNC R18, R18 ;  /* 0x0000001200127311 */ /* 0x000e22000020d900 */
[----:B------:R-:W-:Y:S05]  /*e9a0*/  BRA `(.L_x_19339) ;  /* 0x0000000400a87947 */ /* 0x000fea0003800000 */
.L_x_19346:
        /* <DEDUP_REMOVED lines=11> */
.L_x_19353:
        /* <DEDUP_REMOVED lines=21> */
.L_x_19357:
[----:B------:R-:W-:Y:S05]  /*ebb0*/  BSYNC B1 ;  /* 0x0000000000017941 */ /* 0x000fea0003800000 */
.L_x_19356:
[----:B------:R-:W-:Y:S01]  /*ebc0*/  IMAD.SHL.U32 R2, R2, 0x100000, RZ ;  /* 0x0010000002027824 */ /* 0x000fe200078e00ff */
[----:B------:R-:W-:-:S04]  /*ebd0*/  LEA R3, R0, 0x3b800000, 0x17 ;  /* 0x3b80000000037811 */ /* 0x000fc800078eb8ff */
[----:B------:R-:W-:-:S07]  /*ebe0*/  LOP3.LUT R18, R3, R2, R18, 0xfe, !PT ;  /* 0x0000000203127212 */ /* 0x000fce00078efe12 */
.L_x_19355:
[----:B------:R-:W-:Y:S05]  /*ebf0*/  BSYNC B0 ;  /* 0x0000000000007941 */ /* 0x000fea0003800000 */
.L_x_19354:
[----:B------:R-:W1:Y:S01]  /*ec00*/  F2I.S64.TRUNC R18, R18 ;  /* 0x0000001200127311 */ /* 0x000e62000020d900 */
[----:B------:R-:W-:Y:S05]  /*ec10*/  BRA `(.L_x_19339) ;  /* 0x00000004000c7947 */ /* 0x000fea0003800000 */
.L_x_19352:
        /* <DEDUP_REMOVED lines=21> */
.L_x_19361:
[----:B------:R-:W-:Y:S05]  /*ed70*/  BSYNC B1 ;  /* 0x0000000000017941 */ /* 0x000fea0003800000 */
.L_x_19360:
[----:B------:R-:W-:Y:S01]  /*ed80*/  IMAD.SHL.U32 R2, R2, 0x200000, RZ ;  /* 0x0020000002027824 */ /* 0x000fe200078e00ff */
[----:B------:R-:W-:-:S04]  /*ed90*/  LEA R3, R0, 0x37800000, 0x17 ;  /* 0x3780000000037811 */ /* 0x000fc800078eb8ff */
[----:B------:R-:W-:-:S07]  /*eda0*/  LOP3.LUT R18, R3, R2, R18, 0xfe, !PT ;  /* 0x0000000203127212 */ /* 0x000fce00078efe12 */
.L_x_19359:
[----:B------:R-:W-:Y:S05]  /*edb0*/  BSYNC B0 ;  /* 0x0000000000007941 */ /* 0x000fea0003800000 */
.L_x_19358:
[----:B------:R-:W2:Y:S01]  /*edc0*/  F2I.S64.TRUNC R18, R18 ;  /* 0x0000001200127311 */ /* 0x000ea2000020d900 */
[----:B------:R-:W-:Y:S05]  /*edd0*/  BRA `(.L_x_19339) ;  /* 0x00000000009c7947 */ /* 0x000fea0003800000 */
.L_x_19351:
        /* <DEDUP_REMOVED lines=14> */
.L_x_19365:
[----:B------:R-:W-:Y:S05]  /*eec0*/  BSYNC B0 ;  /* 0x0000000000007941 */ /* 0x000fea0003800000 */
.L_x_19364:
[----:B------:R-:W0:Y:S01]  /*eed0*/  F2I.S64.TRUNC R18, R18 ;  /* 0x0000001200127311 */ /* 0x000e22000020d900 */
[----:B------:R-:W-:Y:S05]  /*eee0*/  BRA `(.L_x_19339) ;  /* 0x0000000000587947 */ /* 0x000fea0003800000 */
.L_x_19338:
        /* <DEDUP_REMOVED lines=16> */
.L_x_19366:
[----:B------:R-:W-:Y:S01]  /*eff0*/  CS2R R18, SRZ ;  /* 0x0000000000127805 */ /* 0x000fe2000001ff00 */
[----:B------:R-:W-:Y:S06]  /*f000*/  BRA `(.L_x_19339) ;  /* 0x0000000000107947 */ /* 0x000fec0003800000 */
.L_x_19363:
[----:B------:R4:W5:Y:S01]  /*f010*/  LDG.E.64 R18, desc[UR36][R2.64] ;  /* 0x0000002402127981 */ /* 0x000962000c1e1b00 */
[----:B------:R-:W-:Y:S05]  /*f020*/  BRA `(.L_x_19339) ;  /* 0x0000000000087947 */ /* 0x000fea0003800000 */
.L_x_19362:
[----:B------:R3:W5:Y:S01]  /*f030*/  LDG.E R18, desc[UR36][R2.64] ;  /* 0x0000002402127981 */ /* 0x000762000c1e1900 */
[----:B------:R-:W-:-:S07]  /*f040*/  IMAD.MOV.U32 R19, RZ, RZ, RZ ;  /* 0x000000ffff137224 */ /* 0x000fce00078e00ff */
.L_x_19339:
[----:B0--34-:R-:W0:Y:S01]  /*f050*/  LDC.U8 R2, c[0x0][0x493] ;  /* 0x000124c0ff027b82 */ /* 0x019e220000000000 */
        /* <DEDUP_REMOVED lines=17> */
.L_x_19370:
[----:B------:R3:W5:Y:S01]  /*f170*/  LDG.E.U8 R2, desc[UR36][R22.64] ;  /* 0x0000002416027981 */ /* 0x000762000c1e1100 */
[----:B------:R-:W-:Y:S01]  /*f180*/  IMAD.MOV.U32 R3, RZ, RZ, RZ ;  /* 0x000000ffff037224 */ /* 0x000fe200078e00ff */
[----:B------:R-:W-:Y:S06]  /*f190*/  BRA `(.L_x_19372) ;  /* 0x0000000c00487947 */ /* 0x000fec0003800000 */
.L_x_19369:
        /* <DEDUP_REMOVED lines=8> */
.L_x_19374:
[----:B------:R-:W3:Y:S02]  /*f220*/  LDG.E R2, desc[UR36][R22.64] ;  /* 0x0000002416027981 */ /* 0x000ee4000c1e1900 */
[----:B---3--:R-:W-:Y:S01]  /*f230*/  SHF.R.S32.HI R3, RZ, 0x1f, R2 ;  /* 0x0000001fff037819 */ /* 0x008fe20000011402 */
[----:B------:R-:W-:Y:S06]  /*f240*/  BRA `(.L_x_19372) ;  /* 0x0000000c001c7947 */ /* 0x000fec0003800000 */
.L_x_19373:
[----:B------:R-:W3:Y:S02]  /*f250*/  LDG.E.S16 R2, desc[UR36][R22.64] ;  /* 0x0000002416027981 */ /* 0x000ee4000c1e1700 */
[----:B---3--:R-:W-:Y:S01]  /*f260*/  SHF.R.S32.HI R3, RZ, 0x1f, R2 ;  /* 0x0000001fff037819 */ /* 0x008fe20000011402 */
[----:B------:R-:W-:Y:S06]  /*f270*/  BRA `(.L_x_19372) ;  /* 0x0000000c00107947 */ /* 0x000fec0003800000 */
.L_x_19368:
[----:B------:R-:W-:-:S13]  /*f280*/  ISETP.GT.AND P0, PT, R0, 0x6, PT ;  /* 0x000000060000780c */ /* 0x000fda0003f04270 */
[----:B------:R-:W-:Y:S05]  /*f290*/  @P0 BRA `(.L_x_19375) ;  /* 0x00000000002c0947 */ /* 0x000fea0003800000 */
[----:B------:R-:W-:-:S13]  /*f2a0*/  ISETP.NE.AND P0, PT, R0, 0x5, PT ;  /* 0x000000050000780c */ /* 0x000fda0003f05270 */
[----:B------:R-:W-:Y:S05]  /*f2b0*/  @!P0 BRA `(.L_x_19376) ;  /* 0x0000000000148947 */ /* 0x000fea0003800000 */
[----:B------:R-:W-:-:S13]  /*f2c0*/  ISETP.NE.AND P0, PT, R0, 0x6, PT ;  /* 0x000000060000780c */ /* 0x000fda0003f05270 */
[----:B------:R-:W-:Y:S05]  /*f2d0*/  @P0 BRA `(.L_x_19371) ;  /* 0x0000000800a00947 */ /* 0x000fea0003800000 */
[----:B------:R-:W3:Y:S02]  /*f2e0*/  LDG.E R2, desc[UR36][R22.64] ;  /* 0x0000002416027981 */ /* 0x000ee4000c1e1900 */
[----:B---3--:R-:W4:Y:S01]  /*f2f0*/  F2I.S64.TRUNC R2, R2 ;  /* 0x0000000200027311 */ /* 0x008f22000020d900 */
[----:B------:R-:W-:Y:S05]  /*f300*/  BRA `(.L_x_19372) ;  /* 0x0000000800ec7947 */ /* 0x000fea0003800000 */
.L_x_19376:
[----:B------:R-:W3:Y:S02]  /*f310*/  LDG.E.U16 R22, desc[UR36][R22.64] ;  /* 0x0000002416167981 */ /* 0x000ee4000c1e1500 */
[----:B---3--:R-:W-:-:S06]  /*f320*/  HADD2.F32 R2, -RZ, R22.H0_H0 ;  /* 0x20000016ff027230 */ /* 0x008fcc0000004100 */
[----:B------:R-:W0:Y:S01]  /*f330*/  F2I.S64.TRUNC R2, R2 ;  /* 0x0000000200027311 */ /* 0x000e22000020d900 */
[----:B------:R-:W-:Y:S05]  /*f340*/  BRA `(.L_x_19372) ;  /* 0x0000000800dc7947 */ /* 0x000fea0003800000 */
.L_x_19375:
        /* <DEDUP_REMOVED lines=9> */
.L_x_19378:
[----:B------:R-:W3:Y:S02]  /*f3e0*/  LDG.E.U16 R22, desc[UR36][R22.64] ;  /* 0x0000002416167981 */ /* 0x000ee4000c1e1500 */
[----:B---3--:R-:W-:-:S06]  /*f3f0*/  HADD2.F32 R2, -RZ, R22.H0_H0 ;  /* 0x20000016ff027230 */ /* 0x008fcc0000004100 */
[----:B------:R-:W0:Y:S01]  /*f400*/  F2I.S64.TRUNC R2, R2 ;  /* 0x0000000200027311 */ /* 0x000e22000020d900 */
[----:B------:R-:W-:Y:S05]  /*f410*/  BRA `(.L_x_19372) ;  /* 0x0000000800a87947 */ /* 0x000fea0003800000 */
.L_x_19377:
[----:B------:R-:W3:Y:S02]  /*f420*/  LDG.E.64 R2, desc[UR36][R22.64] ;  /* 0x0000002416027981 */ /* 0x000ee4000c1e1b00 */
[----:B---3--:R-:W0:Y:S01]  /*f430*/  F2I.S64.F64.TRUNC R2, R2 ;  /* 0x0000000200027311 */ /* 0x008e22000030d900 */
[----:B------:R-:W-:Y:S05]  /*f440*/  BRA `(.L_x_19372) ;  /* 0x00000008009c7947 */ /* 0x000fea0003800000 */
.L_x_19367:
        /* <DEDUP_REMOVED lines=13> */
.L_x_19381:
[----:B------:R-:W3:Y:S02]  /*f520*/  LDG.E.64 R2, desc[UR36][R22.64] ;  /* 0x0000002416027981 */ /* 0x000ee4000c1e1b00 */
[----:B---3--:R-:W0:Y:S01]  /*f530*/  F2I.S64.F64.TRUNC R2, R2 ;  /* 0x0000000200027311 */ /* 0x008e22000030d900 */
[----:B------:R-:W-:Y:S05]  /*f540*/  BRA `(.L_x_19372) ;  /* 0x00000008005c7947 */ /* 0x000fea0003800000 */
.L_x_19380:
        /* <DEDUP_REMOVED lines=27> */
.L_x_19383:
        /* <DEDUP_REMOVED lines=14> */
.L_x_19382:
[----:B------:R-:W3:Y:S02]  /*f7e0*/  LDG.E.U16 R2, desc[UR36][R22.64] ;  /* 0x0000002416027981 */ /* 0x000ee4000c1e1500 */
[----:B---3--:R-:W-:-:S06]  /*f7f0*/  IMAD.U32 R2, R2, 0x10000, RZ ;  /* 0x0001000002027824 */ /* 0x008fcc00078e00ff */
[----:B------:R-:W0:Y:S01]  /*f800*/  F2I.S64.TRUNC R2, R2 ;  /* 0x0000000200027311 */ /* 0x000e22000020d900 */
[----:B------:R-:W-:Y:S05]  /*f810*/  BRA `(.L_x_19372) ;  /* 0x0000000400a87947 */ /* 0x000fea0003800000 */
.L_x_19379:
        /* <DEDUP_REMOVED lines=11> */
.L_x_19386:
        /* <DEDUP_REMOVED lines=21> */
.L_x_19390:
[----:B------:R-:W-:Y:S05]  /*fa20*/  BSYNC B1 ;  /* 0x0000000000017941 */ /* 0x000fea0003800000 */
.L_x_19389:
[----:B------:R-:W-:Y:S01]  /*fa30*/  IMAD.SHL.U32 R2, R2, 0x100000, RZ ;  /* 0x0010000002027824 */ /* 0x000fe200078e00ff */
[----:B------:R-:W-:-:S04]  /*fa40*/  LEA R3, R0, 0x3b800000, 0x17 ;  /* 0x3b80000000037811 */ /* 0x000fc800078eb8ff */
[----:B------:R-:W-:-:S07]  /*fa50*/  LOP3.LUT R2, R3, R2, R4, 0xfe, !PT ;  /* 0x0000000203027212 */ /* 0x000fce00078efe04 */
.L_x_19388:
[----:B------:R-:W-:Y:S05]  /*fa60*/  BSYNC B0 ;  /* 0x0000000000007941 */ /* 0x000fea0003800000 */
.L_x_19387:
[----:B------:R-:W0:Y:S01]  /*fa70*/  F2I.S64.TRUNC R2, R2 ;  /* 0x0000000200027311 */ /* 0x000e22000020d900 */
[----:B------:R-:W-:Y:S05]  /*fa80*/  BRA `(.L_x_19372) ;  /* 0x00000004000c7947 */ /* 0x000fea0003800000 */
.L_x_19385:
        /* <DEDUP_REMOVED lines=21> */
.L_x_19394:
[----:B------:R-:W-:Y:S05]  /*fbe0*/  BSYNC B1 ;  /* 0x0000000000017941 */ /* 0x000fea0003800000 */
.L_x_19393:
[----:B------:R-:W-:Y:S01]  /*fbf0*/  IMAD.SHL.U32 R2, R2, 0x200000, RZ ;  /* 0x0020000002027824 */ /* 0x000fe200078e00ff */
[----:B------:R-:W-:-:S04]  /*fc00*/  LEA R3, R0, 0x37800000, 0x17 ;  /* 0x3780000000037811 */ /* 0x000fc800078eb8ff */
[----:B------:R-:W-:-:S07]  /*fc10*/  LOP3.LUT R2, R3, R2, R4, 0xfe, !PT ;  /* 0x0000000203027212 */ /* 0x000fce00078efe04 */
.L_x_19392:
[----:B------:R-:W-:Y:S05]  /*fc20*/  BSYNC B0 ;  /* 0x0000000000007941 */ /* 0x000fea0003800000 */
.L_x_19391:
[----:B------:R-:W0:Y:S01]  /*fc30*/  F2I.S64.TRUNC R2, R2 ;  /* 0x0000000200027311 */ /* 0x000e22000020d900 */
[----:B------:R-:W-:Y:S05]  /*fc40*/  BRA `(.L_x_19372) ;  /* 0x00000000009c7947 */ /* 0x000fea0003800000 */
.L_x_19384:
        /* <DEDUP_REMOVED lines=14> */
.L_x_19398:
[----:B------:R-:W-:Y:S05]  /*fd30*/  BSYNC B0 ;  /* 0x0000000000007941 */ /* 0x000fea0003800000 */
.L_x_19397:
[----:B------:R-:W0:Y:S01]  /*fd40*/  F2I.S64.TRUNC R2, R2 ;  /* 0x0000000200027311 */ /* 0x000e22000020d900 */
[----:B------:R-:W-:Y:S05]  /*fd50*/  BRA `(.L_x_19372) ;  /* 0x0000000000587947 */ /* 0x000fea0003800000 */
.L_x_19371:
        /* <DEDUP_REMOVED lines=16> */
.L_x_19399:
[----:B------:R-:W-:Y:S01]  /*fe60*/  CS2R R2, SRZ ;  /* 0x0000000000027805 */ /* 0x000fe2000001ff00 */
[----:B------:R-:W-:Y:S06]  /*fe70*/  BRA `(.L_x_19372) ;  /* 0x0000000000107947 */ /* 0x000fec0003800000 */
.L_x_19396:
[----:B------:R0:W5:Y:S01]  /*fe80*/  LDG.E.64 R2, desc[UR36][R22.64] ;  /* 0x0000002416027981 */ /* 0x000162000c1e1b00 */
[----:B------:R-:W-:Y:S05]  /*fe90*/  BRA `(.L_x_19372) ;  /* 0x0000000000087947 */ /* 0x000fea0003800000 */
.L_x_19395:
[----:B------:R0:W5:Y:S01]  /*fea0*/  LDG.E R2, desc[UR36][R22.64] ;  /* 0x0000002416027981 */ /* 0x000162000c1e1900 */
[----:B------:R-:W-:-:S07]  /*feb0*/  IMAD.MOV.U32 R3, RZ, RZ, RZ ;  /* 0x000000ffff037224 */ /* 0x000fce00078e00ff */
.L_x_19372:
        /* <DEDUP_REMOVED lines=9> */
.L_x_19401:
        /* <DEDUP_REMOVED lines=19> */
.L_x_19402:
[----:B------:R-:W-:Y:S05]  /*10080*/  BSYNC B0 ;  /* 0x0000000000007941 */ /* 0x000fea0003800000 */
.L_x_19400:
        /* <DEDUP_REMOVED lines=14> */
.L_x_19406:
[----:B------:R-:W-:Y:S01]  /*10170*/  STG.E.U8 desc[UR36][R16.64], R2 ;  /* 0x0000000210007986 */ /* 0x000fe2000c101124 */
[----:B------:R-:W-:Y:S05]  /*10180*/  EXIT ;  /* 0x000000000000794d */ /* 0x000fea0003800000 */
.L_x_19405:
[----:B------:R-:W-:-:S13]  /*10190*/  ISETP.NE.AND P0, PT, R0, 0x2, PT ;  /* 0x000000020000780c */ /* 0x000fda0003f05270 */
[----:B------:R-:W-:Y:S05]  /*101a0*/  @!P0 BRA `(.L_x_19408) ;  /* 0x0000000000208947 */ /* 0x000fea0003800000 */
[----:B------:R-:W-:-:S13]  /*101b0*/  ISETP.NE.AND P0, PT, R0, 0x3, PT ;  /* 0x000000030000780c */ /* 0x000fda0003f05270 */
[----:B------:R-:W-:Y:S05]  /*101c0*/  @!P0 BRA `(.L_x_19409) ;  /* 0x0000000000108947 */ /* 0x000fea0003800000 */
[----:B------:R-:W-:-:S13]  /*101d0*/  ISETP.NE.AND P0, PT, R0, 0x4, PT ;  /* 0x000000040000780c */ /* 0x000fda0003f05270 */
[----:B------:R-:W-:Y:S05]  /*101e0*/  @P0 BRA `(.L_x_19407) ;  /* 0x0000000800e80947 */ /* 0x000fea0003800000 */
[----:B------:R-:W-:Y:S01]  /*101f0*/  STG.E.64 desc[UR36][R16.64], R2 ;  /* 0x0000000210007986 */ /* 0x000fe2000c101b24 */
[----:B------:R-:W-:Y:S05]  /*10200*/  EXIT ;  /* 0x000000000000794d */ /* 0x000fea0003800000 */
.L_x_19409:
[----:B------:R-:W-:Y:S01]  /*10210*/  STG.E desc[UR36][R16.64], R2 ;  /* 0x0000000210007986 */ /* 0x000fe2000c101924 */
[----:B------:R-:W-:Y:S05]  /*10220*/  EXIT ;  /* 0x000000000000794d */ /* 0x000fea0003800000 */
.L_x_19408:
[----:B------:R-:W-:Y:S01]  /*10230*/  STG.E.U16 desc[UR36][R16.64], R2 ;  /* 0x0000000210007986 */ /* 0x000fe2000c101524 */
[----:B------:R-:W-:Y:S05]  /*10240*/  EXIT ;  /* 0x000000000000794d */ /* 0x000fea0003800000 */
.L_x_19404:
[----:B------:R-:W-:-:S13]  /*10250*/  ISETP.GT.AND P0, PT, R0, 0x6, PT ;  /* 0x000000060000780c */ /* 0x000fda0003f04270 */
[----:B------:R-:W-:Y:S05]  /*10260*/  @P0 BRA `(.L_x_19410) ;  /* 0x00000000002c0947 */ /* 0x000fea0003800000 */
[----:B------:R-:W-:-:S13]  /*10270*/  ISETP.NE.AND P0, PT, R0, 0x5, PT ;  /* 0x000000050000780c */ /* 0x000fda0003f05270 */
[----:B------:R-:W-:Y:S05]  /*10280*/  @!P0 BRA `(.L_x_19411) ;  /* 0x0000000000148947 */ /* 0x000fea0003800000 */
[----:B------:R-:W-:-:S13]  /*10290*/  ISETP.NE.AND P0, PT, R0, 0x6, PT ;  /* 0x000000060000780c */ /* 0x000fda0003f05270 */
[----:B------:R-:W-:Y:S05]  /*102a0*/  @P0 BRA `(.L_x_19407) ;  /* 0x0000000800b80947 */ /* 0x000fea0003800000 */
[----:B------:R-:W0:Y:S02]  /*102b0*/  I2F.S64 R3, R2 ;  /* 0x0000000200037312 */ /* 0x000e240000301400 */
[----:B0-----:R-:W-:Y:S01]  /*102c0*/  STG.E desc[UR36][R16.64], R3 ;  /* 0x0000000310007986 */ /* 0x001fe2000c101924 */
[----:B------:R-:W-:Y:S05]  /*102d0*/  EXIT ;  /* 0x000000000000794d */ /* 0x000fea0003800000 */
.L_x_19411:
[----:B------:R-:W0:Y:S02]  /*102e0*/  I2F.S64 R0, R2 ;  /* 0x0000000200007312 */ /* 0x000e240000301400 */
[----:B0-----:R-:W-:-:S05]  /*102f0*/  F2FP.F16.F32.PACK_AB R0, RZ, R0 ;  /* 0x00000000ff00723e */ /* 0x001fca00000000ff */
[----:B------:R-:W-:Y:S01]  /*10300*/  STG.E.U16 desc[UR36][R16.64], R0 ;  /* 0x0000000010007986 */ /* 0x000fe2000c101524 */
[----:B------:R-:W-:Y:S05]  /*10310*/  EXIT ;  /* 0x000000000000794d */ /* 0x000fea0003800000 */
.L_x_19410:
        /* <DEDUP_REMOVED lines=8> */
[----:B0-----:R-:W-:Y:S01]  /*103a0*/  STG.E.64 desc[UR36][R16.64], R4 ;  /* 0x0000000410007986 */ /* 0x001fe2000c101b24 */
[----:B------:R-:W-:Y:S05]  /*103b0*/  EXIT ;  /* 0x000000000000794d */ /* 0x000fea0003800000 */
.L_x_19413:
[----:B------:R-:W0:Y:S02]  /*103c0*/  I2F.S64 R2, R2 ;  /* 0x0000000200027312 */ /* 0x000e240000301400 */
[----:B0-----:R-:W-:-:S04]  /*103d0*/  F2FP.F16.F32.PACK_AB R3, RZ, R2 ;  /* 0x00000002ff03723e */ /* 0x001fc800000000ff */
[----:B------:R-:W-:-:S05]  /*103e0*/  PRMT R3, R3, 0x5410, RZ ;  /* 0x0000541003037816 */ /* 0x000fca00000000ff */
[----:B------:R-:W-:Y:S01]  /*103f0*/  STG.E desc[UR36][R16.64], R3 ;  /* 0x0000000310007986 */ /* 0x000fe2000c101924 */
[----:B------:R-:W-:Y:S05]  /*10400*/  EXIT ;  /* 0x000000000000794d */ /* 0x000fea0003800000 */
.L_x_19412:
[----:B------:R-:W0:Y:S02]  /*10410*/  I2F.F64.S64 R2, R2 ;  /* 0x0000000200027312 */ /* 0x000e240000301c00 */
[----:B0-----:R-:W-:Y:S01]  /*10420*/  STG.E.64 desc[UR36][R16.64], R2 ;  /* 0x0000000210007986 */ /* 0x001fe2000c101b24 */
[----:B------:R-:W-:Y:S05]  /*10430*/  EXIT ;  /* 0x000000000000794d */ /* 0x000fea0003800000 */
.L_x_19403:
        /* <DEDUP_REMOVED lines=11> */
[----:B------:R-:W-:Y:S01]  /*104f0*/  STG.E.U8 desc[UR36][R16.64], R3 ;  /* 0x0000000310007986 */ /* 0x000fe2000c101124 */
[----:B------:R-:W-:Y:S05]  /*10500*/  EXIT ;  /* 0x000000000000794d */ /* 0x000fea0003800000 */
.L_x_19416:
[----:B------:R-:W0:Y:S01]  /*10510*/  I2F.F64.S64 R4, R2 ;  /* 0x0000000200047312 */ /* 0x000e220000301c00 */
[----:B------:R-:W-:-:S05]  /*10520*/  CS2R R6, SRZ ;  /* 0x0000000000067805 */ /* 0x000fca000001ff00 */
[----:B0-----:R-:W-:Y:S01]  /*10530*/  STG.E.128 desc[UR36][R16.64], R4 ;  /* 0x0000000410007986 */ /* 0x001fe2000c101d24 */
[----:B------:R-:W-:Y:S05]  /*10540*/  EXIT ;  /* 0x000000000000794d */ /* 0x000fea0003800000 */
.L_x_19415:
        /* <DEDUP_REMOVED lines=21> */
.L_x_19420:
[----:B------:R-:W-:Y:S05]  /*106a0*/  BSYNC B0 ;  /* 0x0000000000007941 */ /* 0x000fea0003800000 */
.L_x_19419:
[----:B------:R-:W-:-:S05]  /*106b0*/  LOP3.LUT R5, R0, R5, RZ, 0xfc, !PT ;  /* 0x0000000500057212 */ /* 0x000fca00078efcff */
[----:B------:R-:W-:Y:S01]  /*106c0*/  STG.E.U8 desc[UR36][R16.64], R5 ;  /* 0x0000000510007986 */ /* 0x000fe2000c101124 */
[----:B------:R-:W-:Y:S05]  /*106d0*/  EXIT ;  /* 0x000000000000794d */ /* 0x000fea0003800000 */
.L_x_19418:
        /* <DEDUP_REMOVED lines=13> */
.L_x_19422:
[----:B------:R-:W-:Y:S01]  /*107b0*/  IMAD.MOV.U32 R0, RZ, RZ, 0x7f ;  /* 0x0000007fff007424 */ /* 0x000fe200078e00ff */
[----:B------:R-:W-:-:S04]  /*107c0*/  ISETP.GT.U32.AND P0, PT, R4, 0x7f800000, PT ;  /* 0x7f8000000400780c */ /* 0x000fc80003f04070 */
[----:B------:R-:W-:-:S09]  /*107d0*/  SEL R0, R0, 0x7c, P0 ;  /* 0x0000007c00007807 */ /* 0x000fd20000000000 */
.L_x_19423:
[----:B------:R-:W-:Y:S05]  /*107e0*/  BSYNC B0 ;  /* 0x0000000000007941 */ /* 0x000fea0003800000 */
.L_x_19421:
[----:B------:R-:W-:-:S04]  /*107f0*/  LOP3.LUT R2, R3, 0x80000000, RZ, 0xc0, !PT ;  /* 0x8000000003027812 */ /* 0x000fc800078ec0ff */
[----:B------:R-:W-:-:S04]  /*10800*/  SHF.R.U32.HI R3, RZ, 0x18, R2 ;  /* 0x00000018ff037819 */ /* 0x000fc80000011602 */
[----:B------:R-:W-:-:S05]  /*10810*/  LOP3.LUT R3, R0, R3, RZ, 0xfc, !PT ;  /* 0x0000000300037212 */ /* 0x000fca00078efcff */
[----:B------:R-:W-:Y:S01]  /*10820*/  STG.E.U8 desc[UR36][R16.64], R3 ;  /* 0x0000000310007986 */ /* 0x000fe2000c101124 */
[----:B------:R-:W-:Y:S05]  /*10830*/  EXIT ;  /* 0x000000000000794d */ /* 0x000fea0003800000 */
.L_x_19417:
[----:B------:R-:W0:Y:S02]  /*10840*/  I2F.S64 R0, R2 ;  /* 0x0000000200007312 */ /* 0x000e240000301400 */
[----:B0-----:R-:W-:-:S05]  /*10850*/  F2FP.BF16.F32.PACK_AB R0, RZ, R0 ;  /* 0x00000000ff00723e */ /* 0x001fca00000010ff */
[----:B------:R-:W-:Y:S01]  /*10860*/  STG.E.U16 desc[UR36][R16.64], R0 ;  /* 0x0000000010007986 */ /* 0x000fe2000c101524 */
[----:B------:R-:W-:Y:S05]  /*10870*/  EXIT ;  /* 0x000000000000794d */ /* 0x000fea0003800000 */
.L_x_19414:
        /* <DEDUP_REMOVED lines=10> */
.L_x_19426:
        /* <DEDUP_REMOVED lines=17> */
.L_x_19429:
[----:B------:R-:W-:-:S04]  /*10a30*/  LOP3.LUT R2, R3, 0x80000000, RZ, 0xc0, !PT ;  /* 0x8000000003027812 */ /* 0x000fc800078ec0ff */
[----:B------:R-:W-:-:S04]  /*10a40*/  SHF.R.U32.HI R3, RZ, 0x18, R2 ;  /* 0x00000018ff037819 */ /* 0x000fc80000011602 */
[----:B------:R-:W-:-:S04]  /*10a50*/  LOP3.LUT R0, R0, R3, RZ, 0xfc, !PT ;  /* 0x0000000300007212 */ /* 0x000fc800078efcff */
[----:B------:R-:W-:-:S07]  /*10a60*/  PRMT R8, R0, 0x7610, R8 ;  /* 0x0000761000087816 */ /* 0x000fce0000000008 */
.L_x_19428:
[----:B------:R-:W-:Y:S05]  /*10a70*/  BSYNC B0 ;  /* 0x0000000000007941 */ /* 0x000fea0003800000 */
.L_x_19427:
[----:B------:R-:W-:Y:S01]  /*10a80*/  STG.E.U8 desc[UR36][R16.64], R8 ;  /* 0x0000000810007986 */ /* 0x000fe2000c101124 */
[----:B------:R-:W-:Y:S05]  /*10a90*/  EXIT ;  /* 0x000000000000794d */ /* 0x000fea0003800000 */
.L_x_19425:
        /* <DEDUP_REMOVED lines=17> */
.L_x_19432:
[----:B------:R-:W-:-:S04]  /*10bb0*/  LOP3.LUT R2, R3, 0x80000000, RZ, 0xc0, !PT ;  /* 0x8000000003027812 */ /* 0x000fc800078ec0ff */
[----:B------:R-:W-:-:S04]  /*10bc0*/  SHF.R.U32.HI R3, RZ, 0x18, R2 ;  /* 0x00000018ff037819 */ /* 0x000fc80000011602 */
[----:B------:R-:W-:-:S04]  /*10bd0*/  LOP3.LUT R0, R0, R3, RZ, 0xfc, !PT ;  /* 0x0000000300007212 */ /* 0x000fc800078efcff */
[----:B------:R-:W-:-:S07]  /*10be0*/  PRMT R8, R0, 0x7610, R8 ;  /* 0x0000761000087816 */ /* 0x000fce0000000008 */
.L_x_19431:
[----:B------:R-:W-:Y:S05]  /*10bf0*/  BSYNC B0 ;  /* 0x0000000000007941 */ /* 0x000fea0003800000 */
.L_x_19430:
[----:B------:R-:W-:Y:S01]  /*10c00*/  STG.E.U8 desc[UR36][R16.64], R8 ;  /* 0x0000000810007986 */ /* 0x000fe2000c101124 */
[----:B------:R-:W-:Y:S05]  /*10c10*/  EXIT ;  /* 0x000000000000794d */ /* 0x000fea0003800000 */
.L_x_19424:
        /* <DEDUP_REMOVED lines=23> */
.L_x_19407:
        /* <DEDUP_REMOVED lines=15> */
[----:B-1-3--:R-:W-:Y:S05]  /*10e80*/  CALL.ABS.NOINC R2 ;  /* 0x0000000002007343 */ /* 0x00afea0003c00000 */
.L_x_19435:
[----:B------:R-:W-:Y:S05]  /*10e90*/  EXIT ;  /* 0x000000000000794d */ /* 0x000fea0003800000 */
.L_x_19434:
[----:B------:R-:W-:Y:S01]  /*10ea0*/  STG.E.64 desc[UR36][R16.64], R2 ;  /* 0x0000000210007986 */ /* 0x000fe2000c101b24 */
[----:B------:R-:W-:Y:S05]  /*10eb0*/  EXIT ;  /* 0x000000000000794d */ /* 0x000fea0003800000 */
.L_x_19433:
[----:B------:R-:W-:Y:S01]  /*10ec0*/  STG.E desc[UR36][R16.64], R2 ;  /* 0x0000000210007986 */ /* 0x000fe2000c101924 */
[----:B------:R-:W-:Y:S05]  /*10ed0*/  EXIT ;  /* 0x000000000000794d */ /* 0x000fea0003800000 */
        .weak           $__internal_0_$__cuda_sm20_rem_s64
        .type           $__internal_0_$__cuda_sm20_rem_s64,@function
        .size           $__internal_0_$__cuda_sm20_rem_s64,(.L_x_57213 - $__internal_0_$__cuda_sm20_rem_s64)
$__internal_0_$__cuda_sm20_rem_s64:
[----:B------:R-:W-:Y:S02]  /*10ee0*/  IADD3 R5, P1, RZ, -R2, RZ ;  /* 0x80000002ff057210 */ /* 0x000fe40007f3e0ff */
[----:B------:R-:W-:-:S03]  /*10ef0*/  ISETP.GE.AND P0, PT, R3, RZ, PT ;  /* 0x000000ff0300720c */ /* 0x000fc60003f06270 */
[----:B------:R-:W-:Y:S01]  /*10f00*/  IMAD.X R6, RZ, RZ, ~R3, P1 ;  /* 0x000000ffff067224 */ /* 0x000fe200008e0e03 */
[----:B------:R-:W-:-:S04]  /*10f10*/  SEL R4, R5, R2, !P0 ;  /* 0x0000000205047207 */ /* 0x000fc80004000000 */
[----:B------:R-:W-:-:S04]  /*10f20*/  SEL R5, R6, R3, !P0 ;  /* 0x0000000306057207 */ /* 0x000fc80004000000 */
[----:B------:R-:W0:Y:S08]  /*10f30*/  I2F.U64.RP R10, R4 ;  /* 0x00000004000a7312 */ /* 0x000e300000309000 */
[----:B0-----:R-:W0:Y:S02]  /*10f40*/  MUFU.RCP R10, R10 ;  /* 0x0000000a000a7308 */ /* 0x001e240000001000 */
[----:B0-----:R-:W-:-:S06]  /*10f50*/  VIADD R6, R10, 0x1ffffffe ;  /* 0x1ffffffe0a067836 */ /* 0x001fcc0000000000 */
[----:B------:R-:W0:Y:S02]  /*10f60*/  F2I.U64.TRUNC R6, R6 ;  /* 0x0000000600067311 */ /* 0x000e24000020d800 */
[----:B0-----:R-:W-:-:S04]  /*10f70*/  IMAD.WIDE.U32 R8, R6, R4, RZ ;  /* 0x0000000406087225 */ /* 0x001fc800078e00ff */
[----:B------:R-:W-:Y:S01]  /*10f80*/  IMAD R9, R6, R5, R9 ;  /* 0x0000000506097224 */ /* 0x000fe200078e0209 */
[----:B------:R-:W-:-:S03]  /*10f90*/  IADD3 R11, P0, RZ, -R8, RZ ;  /* 0x80000008ff0b7210 */ /* 0x000fc60007f1e0ff */
[----:B------:R-:W-:Y:S02]  /*10fa0*/  IMAD R9, R7, R4, R9 ;  /* 0x0000000407097224 */ /* 0x000fe400078e0209 */
[----:B------:R-:W-:-:S04]  /*10fb0*/  IMAD.HI.U32 R8, R6, R11, RZ ;  /* 0x0000000b06087227 */ /* 0x000fc800078e00ff */
[----:B------:R-:W-:Y:S02]  /*10fc0*/  IMAD.X R13, RZ, RZ, ~R9, P0 ;  /* 0x000000ffff0d7224 */ /* 0x000fe400000e0e09 */
[----:B------:R-:W-:Y:S02]  /*10fd0*/  IMAD.MOV.U32 R9, RZ, RZ, R6 ;  /* 0x000000ffff097224 */ /* 0x000fe400078e0006 */
[-C--:B------:R-:W-:Y:S02]  /*10fe0*/  IMAD R15, R7, R13.reuse, RZ ;  /* 0x0000000d070f7224 */ /* 0x080fe400078e02ff */
[----:B------:R-:W-:-:S04]  /*10ff0*/  IMAD.WIDE.U32 R8, P0, R6, R13, R8 ;  /* 0x0000000d06087225 */ /* 0x000fc80007800008 */
[----:B------:R-:W-:-:S04]  /*11000*/  IMAD.HI.U32 R8, P1, R7, R11, R8 ;  /* 0x0000000b07087227 */ /* 0x000fc80007820008 */
[----:B------:R-:W-:Y:S01]  /*11010*/  IMAD.HI.U32 R11, R7, R13, RZ ;  /* 0x0000000d070b7227 */ /* 0x000fe200078e00ff */
[----:B------:R-:W-:-:S03]  /*11020*/  IADD3 R9, P2, R15, R8, RZ ;  /* 0x000000080f097210 */ /* 0x000fc60007f5e0ff */
[----:B------:R-:W-:Y:S02]  /*11030*/  IMAD.X R11, R11, 0x1, R7, P0 ;  /* 0x000000010b0b7824 */ /* 0x000fe400000e0607 */
[----:B------:R-:W-:-:S03]  /*11040*/  IMAD.WIDE.U32 R6, R9, R4, RZ ;  /* 0x0000000409067225 */ /* 0x000fc600078e00ff */
[----:B------:R-:W-:Y:S01]  /*11050*/  IADD3.X R11, RZ, RZ, R11, P2, P1 ;  /* 0x000000ffff0b7210 */ /* 0x000fe200017e240b */
[----:B------:R-:W-:Y:S01]  /*11060*/  IMAD R7, R9, R5, R7 ;  /* 0x0000000509077224 */ /* 0x000fe200078e0207 */
[----:B------:R-:W-:Y:S02]  /*11070*/  IADD3 R13, P0, RZ, -R6, RZ ;  /* 0x80000006ff0d7210 */ /* 0x000fe40007f1e0ff */
[----:B------:R-:W-:Y:S01]  /*11080*/  ISETP.GE.AND P1, PT, R19, RZ, PT ;  /* 0x000000ff1300720c */ /* 0x000fe20003f26270 */
[----:B------:R-:W-:Y:S02]  /*11090*/  IMAD R7, R11, R4, R7 ;  /* 0x000000040b077224 */ /* 0x000fe400078e0207 */
[----:B------:R-:W-:-:S04]  /*110a0*/  IMAD.HI.U32 R8, R9, R13, RZ ;  /* 0x0000000d09087227 */ /* 0x000fc800078e00ff */
[----:B------:R-:W-:Y:S01]  /*110b0*/  IMAD.X R6, RZ, RZ, ~R7, P0 ;  /* 0x000000ffff067224 */ /* 0x000fe200000e0e07 */
[----:B------:R-:W-:-:S03]  /*110c0*/  IADD3 R7, P4, RZ, -R18, RZ ;  /* 0x80000012ff077210 */ /* 0x000fc60007f9e0ff */
[----:B------:R-:W-:-:S04]  /*110d0*/  IMAD.WIDE.U32 R8, P0, R9, R6, R8 ;  /* 0x0000000609087225 */ /* 0x000fc80007800008 */
[----:B------:R-:W-:Y:S02]  /*110e0*/  IMAD.X R10, RZ, RZ, ~R19, P4 ;  /* 0x000000ffff0a7224 */ /* 0x000fe400020e0e13 */
[----:B------:R-:W-:Y:S01]  /*110f0*/  IMAD.HI.U32 R8, P2, R11, R13, R8 ;  /* 0x0000000d0b087227 */ /* 0x000fe20007840008 */
[----:B------:R-:W-:Y:S02]  /*11100*/  SEL R9, R7, R18, !P1 ;  /* 0x0000001207097207 */ /* 0x000fe40004800000 */
[----:B------:R-:W-:Y:S01]  /*11110*/  SEL R19, R10, R19, !P1 ;  /* 0x000000130a137207 */ /* 0x000fe20004800000 */
[CC--:B------:R-:W-:Y:S02]  /*11120*/  IMAD R13, R11.reuse, R6.reuse, RZ ;  /* 0x000000060b0d7224 */ /* 0x0c0fe400078e02ff */
[----:B------:R-:W-:-:S03]  /*11130*/  IMAD.HI.U32 R6, R11, R6, RZ ;  /* 0x000000060b067227 */ /* 0x000fc600078e00ff */
[----:B------:R-:W-:Y:S01]  /*11140*/  IADD3 R8, P3, R13, R8, RZ ;  /* 0x000000080d087210 */ /* 0x000fe20007f7e0ff */
[----:B------:R-:W-:Y:S02]  /*11150*/  IMAD.X R11, R6, 0x1, R11, P0 ;  /* 0x00000001060b7824 */ /* 0x000fe400000e060b */
[----:B------:R-:W-:Y:S02]  /*11160*/  IMAD.MOV.U32 R7, RZ, RZ, RZ ;  /* 0x000000ffff077224 */ /* 0x000fe400078e00ff */
[----:B------:R-:W-:Y:S01]  /*11170*/  IMAD.HI.U32 R6, R8, R9, RZ ;  /* 0x0000000908067227 */ /* 0x000fe200078e00ff */
[----:B------:R-:W-:-:S03]  /*11180*/  IADD3.X R10, RZ, RZ, R11, P3, P2 ;  /* 0x000000ffff0a7210 */ /* 0x000fc60001fe440b */
[----:B------:R-:W-:-:S04]  /*11190*/  IMAD.WIDE.U32 R6, R8, R19, R6 ;  /* 0x0000001308067225 */ /* 0x000fc800078e0006 */
[C---:B------:R-:W-:Y:S02]  /*111a0*/  IMAD R11, R10.reuse, R19, RZ ;  /* 0x000000130a0b7224 */ /* 0x040fe400078e02ff */
[----:B------:R-:W-:-:S04]  /*111b0*/  IMAD.HI.U32 R6, P0, R10, R9, R6 ;  /* 0x000000090a067227 */ /* 0x000fc80007800006 */
[----:B------:R-:W-:Y:S01]  /*111c0*/  IMAD.HI.U32 R8, R10, R19, RZ ;  /* 0x000000130a087227 */ /* 0x000fe200078e00ff */
[----:B------:R-:W-:-:S03]  /*111d0*/  IADD3 R11, P2, R11, R6, RZ ;  /* 0x000000060b0b7210 */ /* 0x000fc60007f5e0ff */
[----:B------:R-:W-:Y:S02]  /*111e0*/  IMAD.X R8, RZ, RZ, R8, P0 ;  /* 0x000000ffff087224 */ /* 0x000fe400000e0608 */
[----:B------:R-:W-:-:S04]  /*111f0*/  IMAD.WIDE.U32 R6, R11, R4, RZ ;  /* 0x000000040b067225 */ /* 0x000fc800078e00ff */
[----:B------:R-:W-:Y:S01]  /*11200*/  IMAD.X R13, RZ, RZ, R8, P2 ;  /* 0x000000ffff0d7224 */ /* 0x000fe200010e0608 */
[----:B------:R-:W-:Y:S01]  /*11210*/  IADD3 R15, P2, -R6, R9, RZ ;  /* 0x00000009060f7210 */ /* 0x000fe20007f5e1ff */
[----:B------:R-:W-:-:S03]  /*11220*/  IMAD R11, R11, R5, R7 ;  /* 0x000000050b0b7224 */ /* 0x000fc600078e0207 */
[-C--:B------:R-:W-:Y:S01]  /*11230*/  ISETP.GE.U32.AND P0, PT, R15, R4.reuse, PT ;  /* 0x000000040f00720c */ /* 0x080fe20003f06070 */
[----:B------:R-:W-:-:S04]  /*11240*/  IMAD R6, R13, R4, R11 ;  /* 0x000000040d067224 */ /* 0x000fc800078e020b */
[----:B------:R-:W-:Y:S01]  /*11250*/  IMAD.X R19, R19, 0x1, ~R6, P2 ;  /* 0x0000000113137824 */ /* 0x000fe200010e0e06 */
[----:B------:R-:W-:-:S04]  /*11260*/  IADD3 R7, P2, R15, -R4, RZ ;  /* 0x800000040f077210 */ /* 0x000fc80007f5e0ff */
[C---:B------:R-:W-:Y:S01]  /*11270*/  ISETP.GE.U32.AND.EX P0, PT, R19.reuse, R5, PT, P0 ;  /* 0x000000051300720c */ /* 0x040fe20003f06100 */
[----:B------:R-:W-:-:S03]  /*11280*/  IMAD.X R9, R19, 0x1, ~R5, P2 ;  /* 0x0000000113097824 */ /* 0x000fc600010e0e05 */
[----:B------:R-:W-:Y:S02]  /*11290*/  SEL R7, R7, R15, P0 ;  /* 0x0000000f07077207 */ /* 0x000fe40000000000 */
[----:B------:R-:W-:Y:S02]  /*112a0*/  SEL R9, R9, R19, P0 ;  /* 0x0000001309097207 */ /* 0x000fe40000000000 */
[CC--:B------:R-:W-:Y:S02]  /*112b0*/  ISETP.GE.U32.AND P0, PT, R7.reuse, R4.reuse, PT ;  /* 0x000000040700720c */ /* 0x0c0fe40003f06070 */
[----:B------:R-:W-:Y:S02]  /*112c0*/  IADD3 R4, P2, R7, -R4, RZ ;  /* 0x8000000407047210 */ /* 0x000fe40007f5e0ff */
[----:B------:R-:W-:-:S03]  /*112d0*/  ISETP.GE.U32.AND.EX P0, PT, R9, R5, PT, P0 ;  /* 0x000000050900720c */ /* 0x000fc60003f06100 */
[----:B------:R-:W-:Y:S01]  /*112e0*/  IMAD.X R5, R9, 0x1, ~R5, P2 ;  /* 0x0000000109057824 */ /* 0x000fe200010e0e05 */
[----:B------:R-:W-:-:S04]  /*112f0*/  SEL R4, R4, R7, P0 ;  /* 0x0000000704047207 */ /* 0x000fc80000000000 */
[----:B------:R-:W-:Y:S02]  /*11300*/  SEL R5, R5, R9, P0 ;  /* 0x0000000905057207 */ /* 0x000fe40000000000 */
[-C--:B------:R-:W-:Y:S02]  /*11310*/  IADD3 R7, P2, RZ, -R4.reuse, RZ ;  /* 0x80000004ff077210 */ /* 0x080fe40007f5e0ff */
[----:B------:R-:W-:Y:S02]  /*11320*/  ISETP.NE.U32.AND P0, PT, R2, RZ, PT ;  /* 0x000000ff0200720c */ /* 0x000fe40003f05070 */
[----:B------:R-:W-:Y:S01]  /*11330*/  SEL R4, R7, R4, !P1 ;  /* 0x0000000407047207 */ /* 0x000fe20004800000 */
[----:B------:R-:W-:Y:S01]  /*11340*/  IMAD.X R2, RZ, RZ, ~R5, P2 ;  /* 0x000000ffff027224 */ /* 0x000fe200010e0e05 */
[----:B------:R-:W-:Y:S01]  /*11350*/  ISETP.NE.AND.EX P0, PT, R3, RZ, PT, P0 ;  /* 0x000000ff0300720c */ /* 0x000fe20003f05300 */
[----:B------:R-:W-:-:S03]  /*11360*/  IMAD.MOV.U32 R3, RZ, RZ, 0x0 ;  /* 0x00000000ff037424 */ /* 0x000fc600078e00ff */
[----:B------:R-:W-:Y:S01]  /*11370*/  SEL R5, R2, R5, !P1 ;  /* 0x0000000502057207 */ /* 0x000fe20004800000 */
[----:B------:R-:W-:Y:S01]  /*11380*/  IMAD.MOV.U32 R2, RZ, RZ, R0 ;  /* 0x000000ffff027224 */ /* 0x000fe200078e0000 */
[----:B------:R-:W-:Y:S02]  /*11390*/  SEL R4, R4, 0xffffffff, P0 ;  /* 0xffffffff04047807 */ /* 0x000fe40000000000 */
[----:B------:R-:W-:Y:S01]  /*113a0*/  SEL R5, R5, 0xffffffff, P0 ;  /* 0xffffffff05057807 */ /* 0x000fe20000000000 */
[----:B------:R-:W-:Y:S06]  /*113b0*/  RET.REL.NODEC R2 `(_ZN2at6native18elementwise_kernelILi128ELi4EZNS0_15gpu_kernel_implINS0_13BinaryFunctorIlllZZZNS0_16fmod_kernel_cudaERNS_18TensorIteratorBaseEENKUlvE_clEvENKUlvE2_clEvEUlllE_EEEEvS5_RKT_EUliE_EEviT1_) ;  /* 0xfffffeec02107950 */ /* 0x000fec0003c3ffff */
.L_x_19436:
        /* <DEDUP_REMOVED lines=12> */
.L_x_57213:


//--------------------- .text._ZN2at6native27unrolled_elementwise_kernelINS0_13BinaryFunctorIlllZZZNS0_16fmod_kernel_cudaERNS_18TensorIteratorBaseEENKUlvE_clEvENKUlvE2_clEvEUlllE_EESt5arrayIPcLm3EELi4E23TrivialOffsetCalculatorILi2EjESC_ILi1EjENS0_6memory12LoadWithCastILi2EEENSF_13StoreWithCastILi1EEEEEviT_T0_T2_T3_T4_T5_ --------------------------
	.section	.text._ZN2at6native27unrolled_elementwise_kernelINS0_13BinaryFunctorIlllZZZNS0_16fmod_kernel_cudaERNS_18TensorIteratorBaseEENKUlvE_clEvENKUlvE2_clEvEUlllE_EESt5arrayIPcLm3EELi4E23TrivialOffsetCalculatorILi2EjESC_ILi1EjENS0_6memory12LoadWithCastILi2EEENSF_13StoreWithCastILi1EEEEEviT_T0_T2_T3_T4_T5_,"ax",@progbits
	.align	128
        .global         _ZN2at6native27unrolled_elementwise_kernelINS0_13BinaryFunctorIlllZZZNS0_16fmod_kernel_cudaERNS_18TensorIteratorBaseEENKUlvE_clEvENKUlvE2_clEvEUlllE_EESt5arrayIPcLm3EELi4E23TrivialOffsetCalculatorILi2EjESC_ILi1EjENS0_6memory12LoadWithCastILi2EEENSF_13StoreWithCastILi1EEEEEviT_T0_T2_T3_T4_T5_
        .type           _ZN2at6native27unrolled_elementwise_kernelINS0_13BinaryFunctorIlllZZZNS0_16fmod_kernel_cudaERNS_18TensorIteratorBaseEENKUlvE_clEvENKUlvE2_clEvEUlllE_EESt5arrayIPcLm3EELi4E23TrivialOffsetCalculatorILi2EjESC_ILi1EjENS0_6memory12LoadWithCastILi2EEENSF_13StoreWithCastILi1EEEEEviT_T0_T2_T3_T4_T5_,@function
        .size           _ZN2at6native27unrolled_elementwise_kernelINS0_13BinaryFunctorIlllZZZNS0_16fmod_kernel_cudaERNS_18TensorIteratorBaseEENKUlvE_clEvENKUlvE2_clEvEUlllE_EESt5arrayIPcLm3EELi4E23TrivialOffsetCalculatorILi2EjESC_ILi1EjENS0_6memory12LoadWithCastILi2EEENSF_13StoreWithCastILi1EEEEEviT_T0_T2_T3_T4_T5_,(.L_x_57214 - _ZN2at6native27unrolled_elementwise_kernelINS0_13BinaryFunctorIlllZZZNS0_16fmod_kernel_cudaERNS_18TensorIteratorBaseEENKUlvE_clEvENKUlvE2_clEvEUlllE_EESt5arrayIPcLm3EELi4E23TrivialOffsetCalculatorILi2EjESC_ILi1EjENS0_6memory12LoadWithCastILi2EEENSF_13StoreWithCastILi1EEEEEviT_T0_T2_T3_T4_T5_)
        .other          _ZN2at6native27unrolled_elementwise_kernelINS0_13BinaryFunctorIlllZZZNS0_16fmod_kernel_cudaERNS_18TensorIteratorBaseEENKUlvE_clEvENKUlvE2_clEvEUlllE_EESt5arrayIPcLm3EELi4E23TrivialOffsetCalculatorILi2EjESC_ILi1EjENS0_6memory12LoadWithCastILi2EEENSF_13StoreWithCastILi1EEEEEviT_T0_T2_T3_T4_T5_,@"STO_CUDA_ENTRY STV_DEFAULT"
_ZN2at6native27unrolled_elementwise_kernelINS0_13BinaryFunctorIlllZZZNS0_16fmod_kernel_cudaERNS_18TensorIteratorBaseEENKUlvE_clEvENKUlvE2_clEvEUlllE_EESt5arrayIPcLm3EELi4E23TrivialOffsetCalculatorILi2EjESC_ILi1EjENS0_6memory12LoadWithCastILi2EEENSF_13StoreWithCastILi1EEEEEviT_T0_T2_T3_T4_T5_:
.text._ZN2at6native27unrolled_elementwise_kernelINS0_13BinaryFunctorIlllZZZNS0_16fmod_kernel_cudaERNS_18TensorIteratorBaseEENKUlvE_clEvENKUlvE2_clEvEUlllE_EESt5arrayIPcLm3EELi4E23TrivialOffsetCalculatorILi2EjESC_ILi1EjENS0_6memory12LoadWithCastILi2EEENSF_13StoreWithCastILi1EEEEEviT_T0_T2_T3_T4_T5_:
        /* <DEDUP_REMOVED lines=34> */
.L_x_19442:
[----:B------:R1:W5:Y:S01]  /*0220*/  LDG.E.U8 R30, desc[UR36][R4.64] ;  /* 0x00000024041e7981 */ /* 0x000362000c1e1100 */
[----:B------:R-:W-:Y:S01]  /*0230*/  IMAD.MOV.U32 R31, RZ, RZ, RZ ;  /* 0x000000ffff1f7224 */ /* 0x000fe200078e00ff */
[----:B------:R-:W-:Y:S06]  /*0240*/  BRA `(.L_x_19444) ;  /* 0x0000000c004c7947 */ /* 0x000fec0003800000 */
.L_x_19441:
        /* <DEDUP_REMOVED lines=8> */
.L_x_19446:
[----:B------:R-:W2:Y:S02]  /*02d0*/  LDG.E R30, desc[UR36][R4.64] ;  /* 0x00000024041e7981 */ /* 0x000ea4000c1e1900 */
[----:B--2---:R-:W-:Y:S01]  /*02e0*/  SHF.R.S32.HI R31, RZ, 0x1f, R30 ;  /* 0x0000001fff1f7819 */ /* 0x004fe2000001141e */
[----:B------:R-:W-:Y:S06]  /*02f0*/  BRA `(.L_x_19444) ;  /* 0x0000000c00207947 */ /* 0x000fec0003800000 */
.L_x_19445:
[----:B------:R-:W2:Y:S02]  /*0300*/  LDG.E.S16 R30, desc[UR36][R4.64] ;  /* 0x00000024041e7981 */ /* 0x000ea4000c1e1700 */
[----:B--2---:R-:W-:Y:S01]  /*0310*/  SHF.R.S32.HI R31, RZ, 0x1f, R30 ;  /* 0x0000001fff1f7819 */ /* 0x004fe2000001141e */
[----:B------:R-:W-:Y:S06]  /*0320*/  BRA `(.L_x_19444) ;  /* 0x0000000c00147947 */ /* 0x000fec0003800000 */
.L_x_19440:
        /* <DEDUP_REMOVED lines=9> */
.L_x_19448:
[----:B------:R-:W2:Y:S02]  /*03c0*/  LDG.E.U16 R4, desc[UR36][R4.64] ;  /* 0x0000002404047981 */ /* 0x000ea4000c1e1500 */
[----:B--2---:R-:W-:-:S06]  /*03d0*/  HADD2.F32 R30, -RZ, R4.H0_H0 ;  /* 0x20000004ff1e7230 */ /* 0x004fcc0000004100 */
[----:B------:R-:W0:Y:S01]  /*03e0*/  F2I.S64.TRUNC R30, R30 ;  /* 0x0000001e001e7311 */ /* 0x000e22000020d900 */
[----:B------:R-:W-:Y:S05]  /*03f0*/  BRA `(.L_x_19444) ;  /* 0x0000000800e07947 */ /* 0x000fea0003800000 */
.L_x_19447:
        /* <DEDUP_REMOVED lines=9> */
.L_x_19450:
[----:B------:R-:W2:Y:S02]  /*0490*/  LDG.E.U16 R4, desc[UR36][R4.64] ;  /* 0x0000002404047981 */ /* 0x000ea4000c1e1500 */
[----:B--2---:R-:W-:-:S06]  /*04a0*/  HADD2.F32 R30, -RZ, R4.H0_H0 ;  /* 0x20000004ff1e7230 */ /* 0x004fcc0000004100 */
[----:B------:R-:W4:Y:S01]  /*04b0*/  F2I.S64.TRUNC R30, R30 ;  /* 0x0000001e001e7311 */ /* 0x000f22000020d900 */
[----:B------:R-:W-:Y:S05]  /*04c0*/  BRA `(.L_x_19444) ;  /* 0x0000000800ac7947 */ /* 0x000fea0003800000 */
.L_x_19449:
[----:B------:R-:W2:Y:S02]  /*04d0*/  LDG.E.64 R4, desc[UR36][R4.64] ;  /* 0x0000002404047981 */ /* 0x000ea4000c1e1b00 */
[----:B--2---:R2:W3:Y:S01]  /*04e0*/  F2I.S64.F64.TRUNC R30, R4 ;  /* 0x00000004001e7311 */ /* 0x0044e2000030d900 */
[----:B------:R-:W-:Y:S05]  /*04f0*/  BRA `(.L_x_19444) ;  /* 0x0000000800a07947 */ /* 0x000fea0003800000 */
.L_x_19439:
        /* <DEDUP_REMOVED lines=13> */
.L_x_19453:
[----:B------:R-:W2:Y:S02]  /*05d0*/  LDG.E.64 R4, desc[UR36][R4.64] ;  /* 0x0000002404047981 */ /* 0x000ea4000c1e1b00 */
[----:B--2---:R0:W1:Y:S01]  /*05e0*/  F2I.S64.F64.TRUNC R30, R4 ;  /* 0x00000004001e7311 */ /* 0x004062000030d900 */
[----:B------:R-:W-:Y:S05]  /*05f0*/  BRA `(.L_x_19444) ;  /* 0x0000000800607947 */ /* 0x000fea0003800000 */
.L_x_19452:
        /* <DEDUP_REMOVED lines=27> */
.L_x_19455:
        /* <DEDUP_REMOVED lines=13> */
[----:B------:R0:W1:Y:S01]  /*0880*/  F2I.S64.TRUNC R30, R0 ;  /* 0x00000000001e7311 */ /* 0x000062000020d900 */
[----:B------:R-:W-:Y:S05]  /*0890*/  BRA `(.L_x_19444) ;  /* 0x0000000400b87947 */ /* 0x000fea0003800000 */
.L_x_19454:
[----:B------:R-:W2:Y:S02]  /*08a0*/  LDG.E.U16 R30, desc[UR36][R4.64] ;  /* 0x00000024041e7981 */ /* 0x000ea4000c1e1500 */
[----:B--2---:R-:W-:-:S06]  /*08b0*/  IMAD.U32 R30, R30, 0x10000, RZ ;  /* 0x000100001e1e7824 */ /* 0x004fcc00078e00ff */
[----:B------:R-:W0:Y:S01]  /*08c0*/  F2I.S64.TRUNC R30, R30 ;  /* 0x0000001e001e7311 */ /* 0x000e22000020d900 */
[----:B------:R-:W-:Y:S05]  /*08d0*/  BRA `(.L_x_19444) ;  /* 0x0000000400a87947 */ /* 0x000fea0003800000 */
.L_x_19451:
        /* <DEDUP_REMOVED lines=11> */
.L_x_19458:
        /* <DEDUP_REMOVED lines=21> */
.L_x_19462:
[----:B------:R-:W-:Y:S05]  /*0ae0*/  BSYNC B1 ;  /* 0x0000000000017941 */ /* 0x000fea0003800000 */
.L_x_19461:
[----:B------:R-:W-:Y:S01]  /*0af0*/  IMAD.SHL.U32 R3, R3, 0x100000, RZ ;  /* 0x0010000003037824 */ /* 0x000fe200078e00ff */
[----:B------:R-:W-:-:S04]  /*0b00*/  LEA R5, R0, 0x3b800000, 0x17 ;  /* 0x3b80000000057811 */ /* 0x000fc800078eb8ff */
[----:B------:R-:W-:-:S07]  /*0b10*/  LOP3.LUT R30, R5, R3, R30, 0xfe, !PT ;  /* 0x00000003051e7212 */ /* 0x000fce00078efe1e */
.L_x_19460:
[----:B------:R-:W-:Y:S05]  /*0b20*/  BSYNC B0 ;  /* 0x0000000000007941 */ /* 0x000fea0003800000 */
.L_x_19459:
[----:B------:R-:W0:Y:S01]  /*0b30*/  F2I.S64.TRUNC R30, R30 ;  /* 0x0000001e001e7311 */ /* 0x000e22000020d900 */
[----:B------:R-:W-:Y:S05]  /*0b40*/  BRA `(.L_x_19444) ;  /* 0x00000004000c7947 */ /* 0x000fea0003800000 */
.L_x_19457:
        /* <DEDUP_REMOVED lines=21> */
.L_x_19466:
[----:B------:R-:W-:Y:S05]  /*0ca0*/  BSYNC B1 ;  /* 0x0000000000017941 */ /* 0x000fea0003800000 */
.L_x_19465:
[----:B------:R-:W-:Y:S01]  /*0cb0*/  IMAD.SHL.U32 R3, R3, 0x200000, RZ ;  /* 0x0020000003037824 */ /* 0x000fe200078e00ff */
[----:B------:R-:W-:-:S04]  /*0cc0*/  LEA R5, R0, 0x37800000, 0x17 ;  /* 0x3780000000057811 */ /* 0x000fc800078eb8ff */
[----:B------:R-:W-:-:S07]  /*0cd0*/  LOP3.LUT R30, R5, R3, R30, 0xfe, !PT ;  /* 0x00000003051e7212 */ /* 0x000fce00078efe1e */
.L_x_19464:
[----:B------:R-:W-:Y:S05]  /*0ce0*/  BSYNC B0 ;  /* 0x0000000000007941 */ /* 0x000fea0003800000 */
.L_x_19463:
[----:B------:R-:W0:Y:S01]  /*0cf0*/  F2I.S64.TRUNC R30, R30 ;  /* 0x0000001e001e7311 */ /* 0x000e22000020d900 */
[----:B------:R-:W-:Y:S05]  /*0d00*/  BRA `(.L_x_19444) ;  /* 0x00000000009c7947 */ /* 0x000fea0003800000 */
.L_x_19456:
        /* <DEDUP_REMOVED lines=14> */
.L_x_19470:
[----:B------:R-:W-:Y:S05]  /*0df0*/  BSYNC B0 ;  /* 0x0000000000007941 */ /* 0x000fea0003800000 */
.L_x_19469:
[----:B------:R-:W0:Y:S01]  /*0e00*/  F2I.S64.TRUNC R30, R30 ;  /* 0x0000001e001e7311 */ /* 0x000e22000020d900 */
[----:B------:R-:W-:Y:S05]  /*0e10*/  BRA `(.L_x_19444) ;  /* 0x0000000000587947 */ /* 0x000fea0003800000 */
.L_x_19443:
        /* <DEDUP_REMOVED lines=16> */
.L_x_19471:
[----:B------:R-:W-:Y:S01]  /*0f20*/  CS2R R30, SRZ ;  /* 0x00000000001e7805 */ /* 0x000fe2000001ff00 */
[----:B------:R-:W-:Y:S06]  /*0f30*/  BRA `(.L_x_19444) ;  /* 0x0000000000107947 */ /* 0x000fec0003800000 */
.L_x_19468:
[----:B------:R0:W5:Y:S01]  /*0f40*/  LDG.E.64 R30, desc[UR36][R4.64] ;  /* 0x00000024041e7981 */ /* 0x000162000c1e1b00 */
[----:B------:R-:W-:Y:S05]  /*0f50*/  BRA `(.L_x_19444) ;  /* 0x0000000000087947 */ /* 0x000fea0003800000 */
.L_x_19467:
[----:B------:R0:W5:Y:S01]  /*0f60*/  LDG.E R30, desc[UR36][R4.64] ;  /* 0x00000024041e7981 */ /* 0x000162000c1e1900 */
[----:B------:R-:W-:-:S07]  /*0f70*/  IMAD.MOV.U32 R31, RZ, RZ, RZ ;  /* 0x000000ffff1f7224 */ /* 0x000fce00078e00ff */
.L_x_19444:
[----:B012---:R-:W0:Y:S01]  /*0f80*/  LDC.64 R4, c[0x0][0x228] ;  /* 0x00008a00ff047b82 */ /* 0x007e220000000a00 */
        /* <DEDUP_REMOVED lines=18> */
.L_x_19475:
[----:B------:R0:W5:Y:S01]  /*10b0*/  LDG.E.U8 R28, desc[UR36][R4.64] ;  /* 0x00000024041c7981 */ /* 0x000162000c1e1100 */
[----:B------:R-:W-:Y:S01]  /*10c0*/  IMAD.MOV.U32 R29, RZ, RZ, RZ ;  /* 0x000000ffff1d7224 */ /* 0x000fe200078e00ff */
[----:B------:R-:W-:Y:S06]  /*10d0*/  BRA `(.L_x_19477) ;  /* 0x0000000c00487947 */ /* 0x000fec0003800000 */
.L_x_19474:
        /* <DEDUP_REMOVED lines=8> */
.L_x_19479:
[----:B------:R-:W2:Y:S02]  /*1160*/  LDG.E R28, desc[UR36][R4.64] ;  /* 0x00000024041c7981 */ /* 0x000ea4000c1e1900 */
[----:B--2---:R-:W-:Y:S01]  /*1170*/  SHF.R.S32.HI R29, RZ, 0x1f, R28 ;  /* 0x0000001fff1d7819 */ /* 0x004fe2000001141c */
[----:B------:R-:W-:Y:S06]  /*1180*/  BRA `(.L_x_19477) ;  /* 0x0000000c001c7947 */ /* 0x000fec0003800000 */
.L_x_19478:
[----:B------:R-:W2:Y:S02]  /*1190*/  LDG.E.S16 R28, desc[UR36][R4.64] ;  /* 0x00000024041c7981 */ /* 0x000ea4000c1e1700 */
[----:B--2---:R-:W-:Y:S01]  /*11a0*/  SHF.R.S32.HI R29, RZ, 0x1f, R28 ;  /* 0x0000001fff1d7819 */ /* 0x004fe2000001141c */
[----:B------:R-:W-:Y:S06]  /*11b0*/  BRA `(.L_x_19477) ;  /* 0x0000000c00107947 */ /* 0x000fec0003800000 */
.L_x_19473:
        /* <DEDUP_REMOVED lines=9> */
.L_x_19481:
[----:B------:R-:W2:Y:S02]  /*1250*/  LDG.E.U16 R4, desc[UR36][R4.64] ;  /* 0x0000002404047981 */ /* 0x000ea4000c1e1500 */
[----:B--2---:R-:W-:-:S06]  /*1260*/  HADD2.F32 R28, -RZ, R4.H0_H0 ;  /* 0x20000004ff1c7230 */ /* 0x004fcc0000004100 */
[----:B------:R-:W0:Y:S01]  /*1270*/  F2I.S64.TRUNC R28, R28 ;  /* 0x0000001c001c7311 */ /* 0x000e22000020d900 */
[----:B------:R-:W-:Y:S05]  /*1280*/  BRA `(.L_x_19477) ;  /* 0x0000000800dc7947 */ /* 0x000fea0003800000 */
.L_x_19480:
        /* <DEDUP_REMOVED lines=9> */
.L_x_19483:
[----:B------:R-:W2:Y:S02]  /*1320*/  LDG.E.U16 R4, desc[UR36][R4.64] ;  /* 0x0000002404047981 */ /* 0x000ea4000c1e1500 */
[----:B--2---:R-:W-:-:S06]  /*1330*/  HADD2.F32 R28, -RZ, R4.H0_H0 ;  /* 0x20000004ff1c7230 */ /* 0x004fcc0000004100 */
[----:B------:R-:W0:Y:S01]  /*1340*/  F2I.S64.TRUNC R28, R28 ;  /* 0x0000001c001c7311 */ /* 0x000e22000020d900 */
[----:B------:R-:W-:Y:S05]  /*1350*/  BRA `(.L_x_19477) ;  /* 0x0000000800a87947 */ /* 0x000fea0003800000 */
.L_x_19482:
[----:B------:R-:W2:Y:S02]  /*1360*/  LDG.E.64 R4, desc[UR36][R4.64] ;  /* 0x0000002404047981 */ /* 0x000ea4000c1e1b00 */
[----:B--2---:R0:W1:Y:S01]  /*1370*/  F2I.S64.F64.TRUNC R28, R4 ;  /* 0x00000004001c7311 */ /* 0x004062000030d900 */
[----:B------:R-:W-:Y:S05]  /*1380*/  BRA `(.L_x_19477) ;  /* 0x00000008009c7947 */ /* 0x000fea0003800000 */
.L_x_19472:
        /* <DEDUP_REMOVED lines=13> */
.L_x_19486:
[----:B------:R-:W2:Y:S02]  /*1460*/  LDG.E.64 R4, desc[UR36][R4.64] ;  /* 0x0000002404047981 */ /* 0x000ea4000c1e1b00 */
[----:B--2---:R0:W1:Y:S01]  /*1470*/  F2I.S64.F64.TRUNC R28, R4 ;  /* 0x00000004001c7311 */ /* 0x004062000030d900 */
[----:B------:R-:W-:Y:S05]  /*1480*/  BRA `(.L_x_19477) ;  /* 0x00000008005c7947 */ /* 0x000fea0003800000 */
.L_x_19485:
        /* <DEDUP_REMOVED lines=27> */
.L_x_19488:
        /* <DEDUP_REMOVED lines=14> */
.L_x_19487:
[----:B------:R-:W2:Y:S02]  /*1720*/  LDG.E.U16 R28, desc[UR36][R4.64] ;  /* 0x00000024041c7981 */ /* 0x000ea4000c1e1500 */
[----:B--2---:R-:W-:-:S06]  /*1730*/  IMAD.U32 R28, R28, 0x10000, RZ ;  /* 0x000100001c1c7824 */ /* 0x004fcc00078e00ff */
[----:B------:R-:W0:Y:S01]  /*1740*/  F2I.S64.TRUNC R28, R28 ;  /* 0x0000001c001c7311 */ /* 0x000e22000020d900 */
[----:B------:R-:W-:Y:S05]  /*1750*/  BRA `(.L_x_19477) ;  /* 0x0000000400a87947 */ /* 0x000fea0003800000 */
.L_x_19484:
        /* <DEDUP_REMOVED lines=11> */
.L_x_19491:
        /* <DEDUP_REMOVED lines=21> */
.L_x_19495:
[----:B------:R-:W-:Y:S05]  /*1960*/  BSYNC B1 ;  /* 0x0000000000017941 */ /* 0x000fea0003800000 */
.L_x_19494:
[----:B------:R-:W-:Y:S01]  /*1970*/  IMAD.SHL.U32 R3, R3, 0x100000, RZ ;  /* 0x0010000003037824 */ /* 0x000fe200078e00ff */
[----:B------:R-:W-:-:S04]  /*1980*/  LEA R5, R0, 0x3b800000, 0x17 ;  /* 0x3b80000000057811 */ /* 0x000fc800078eb8ff */
[----:B------:R-:W-:-:S07]  /*1990*/  LOP3.LUT R28, R5, R3, R28, 0xfe, !PT ;  /* 0x00000003051c7212 */ /* 0x000fce00078efe1c */
.L_x_19493:
[----:B------:R-:W-:Y:S05]  /*19a0*/  BSYNC B0 ;  /* 0x0000000000007941 */ /* 0x000fea0003800000 */
.L_x_19492:
[----:B------:R-:W0:Y:S01]  /*19b0*/  F2I.S64.TRUNC R28, R28 ;  /* 0x0000001c001c7311 */ /* 0x000e22000020d900 */
[----:B------:R-:W-:Y:S05]  /*19c0*/  BRA `(.L_x_19477) ;  /* 0x00000004000c7947 */ /* 0x000fea0003800000 */
.L_x_19490:
        /* <DEDUP_REMOVED lines=21> */
.L_x_19499:
[----:B------:R-:W-:Y:S05]  /*1b20*/  BSYNC B1 ;  /* 0x0000000000017941 */ /* 0x000fea0003800000 */
.L_x_19498:
[----:B------:R-:W-:Y:S01]  /*1b30*/  IMAD.SHL.U32 R3, R3, 0x200000, RZ ;  /* 0x0020000003037824 */ /* 0x000fe200078e00ff */
[----:B------:R-:W-:-:S04]  /*1b40*/  LEA R5, R0, 0x37800000, 0x17 ;  /* 0x3780000000057811 */ /* 0x000fc800078eb8ff */
[----:B------:R-:W-:-:S07]  /*1b50*/  LOP3.LUT R28, R5, R3, R28, 0xfe, !PT ;  /* 0x00000003051c7212 */ /* 0x000fce00078efe1c */
.L_x_19497:
[----:B------:R-:W-:Y:S05]  /*1b60*/  BSYNC B0 ;  /* 0x0000000000007941 */ /* 0x000fea0003800000 */
.L_x_19496:
[----:B------:R-:W0:Y:S01]  /*1b70*/  F2I.S64.TRUNC R28, R28 ;  /* 0x0000001c001c7311 */ /* 0x000e22000020d900 */
[----:B------:R-:W-:Y:S05]  /*1b80*/  BRA `(.L_x_19477) ;  /* 0x00000000009c7947 */ /* 0x000fea0003800000 */
.L_x_19489:
        /* <DEDUP_REMOVED lines=14> */
.L_x_19503:
[----:B------:R-:W-:Y:S05]  /*1c70*/  BSYNC B0 ;  /* 0x0000000000007941 */ /* 0x000fea0003800000 */
.L_x_19502:
[----:B------:R-:W0:Y:S01]  /*1c80*/  F2I.S64.TRUNC R28, R28 ;  /* 0x0000001c001c7311 */ /* 0x000e22000020d900 */
[----:B------:R-:W-:Y:S05]  /*1c90*/  BRA `(.L_x_19477) ;  /* 0x0000000000587947 */ /* 0x000fea0003800000 */
.L_x_19476:
        /* <DEDUP_REMOVED lines=16> */
.L_x_19504:
[----:B------:R-:W-:Y:S01]  /*1da0*/  CS2R R28, SRZ ;  /* 0x00000000001c7805 */ /* 0x000fe2000001ff00 */
[----:B------:R-:W-:Y:S06]  /*1db0*/  BRA `(.L_x_19477) ;  /* 0x0000000000107947 */ /* 0x000fec0003800000 */
.L_x_19501:
[----:B------:R0:W5:Y:S01]  /*1dc0*/  LDG.E.64 R28, desc[UR36][R4.64] ;  /* 0x00000024041c7981 */ /* 0x000162000c1e1b00 */
[----:B------:R-:W-:Y:S05]  /*1dd0*/  BRA `(.L_x_19477) ;  /* 0x0000000000087947 */ /* 0x000fea0003800000 */
.L_x_19500:
[----:B------:R0:W5:Y:S01]  /*1de0*/  LDG.E R28, desc[UR36][R4.64] ;  /* 0x00000024041c7981 */ /* 0x000162000c1e1900 */
[----:B------:R-:W-:-:S07]  /*1df0*/  IMAD.MOV.U32 R29, RZ, RZ, RZ ;  /* 0x000000ffff1d7224 */ /* 0x000fce00078e00ff */
.L_x_19477:
[----:B------:R-:W3:Y:S02]  /*1e00*/  S2R R35, SR_TID.X ;  /* 0x0000000000237919 */ /* 0x000ee40000002100 */
[----:B---3--:R-:W-:-:S07]  /*1e10*/  VIADD R35, R35, 0x80 ;  /* 0x0000008023237836 */ /* 0x008fce0000000000 */
.L_x_19438:
[----:B------:R-:W-:Y:S05]  /*1e20*/  BSYNC B6 ;  /* 0x0000000000067941 */ /* 0x000fea0003800000 */
.L_x_19437:
[----:B------:R-:W-:Y:S01]  /*1e30*/  ISETP.GE.AND P0, PT, R35, R2, PT ;  /* 0x000000022300720c */ /* 0x000fe20003f06270 */
[----:B------:R-:W-:Y:S01]  /*1e40*/  BSSY B6, `(.L_x_19505) ;  /* 0x00001d5000067945 */ /* 0x000fe20003800000 */
[----:B------:R-:W-:-:S11]  /*1e50*/  CS2R R26, SRZ ;  /* 0x00000000001a7805 */ /* 0x000fd6000001ff00 */
[----:B------:R-:W-:Y:S05]  /*1e60*/  @P0 BRA `(.L_x_19506) ;  /* 0x0000001c00480947 */ /* 0x000fea0003800000 */
[----:B012---:R-:W0:Y:S01]  /*1e70*/  LDC.64 R4, c[0x0][0x220] ;  /* 0x00008800ff047b82 */ /* 0x007e220000000a00 */
        /* <DEDUP_REMOVED lines=19> */
.L_x_19510:
[----:B------:R0:W5:Y:S01]  /*1fb0*/  LDG.E.U8 R36, desc[UR36][R4.64] ;  /* 0x0000002404247981 */ /* 0x000162000c1e1100 */
[----:B------:R-:W-:Y:S01]  /*1fc0*/  IMAD.MOV.U32 R37, RZ, RZ, RZ ;  /* 0x000000ffff257224 */ /* 0x000fe200078e00ff */
[----:B------:R-:W-:Y:S06]  /*1fd0*/  BRA `(.L_x_19512) ;  /* 0x0000000c00487947 */ /* 0x000fec0003800000 */
.L_x_19509:
        /* <DEDUP_REMOVED lines=8> */
.L_x_19514:
[----:B------:R-:W2:Y:S02]  /*2060*/  LDG.E R36, desc[UR36][R4.64] ;  /* 0x0000002404247981 */ /* 0x000ea4000c1e1900 */
[----:B--2---:R-:W-:Y:S01]  /*2070*/  SHF.R.S32.HI R37, RZ, 0x1f, R36 ;  /* 0x0000001fff257819 */ /* 0x004fe20000011424 */
[----:B------:R-:W-:Y:S06]  /*2080*/  BRA `(.L_x_19512) ;  /* 0x0000000c001c7947 */ /* 0x000fec0003800000 */
.L_x_19513:
[----:B------:R-:W2:Y:S02]  /*2090*/  LDG.E.S16 R36, desc[UR36][R4.64] ;  /* 0x0000002404247981 */ /* 0x000ea4000c1e1700 */
[----:B--2---:R-:W-:Y:S01]  /*20a0*/  SHF.R.S32.HI R37, RZ, 0x1f, R36 ;  /* 0x0000001fff257819 */ /* 0x004fe20000011424 */
[----:B------:R-:W-:Y:S06]  /*20b0*/  BRA `(.L_x_19512) ;  /* 0x0000000c00107947 */ /* 0x000fec0003800000 */
.L_x_19508:
        /* <DEDUP_REMOVED lines=9> */
.L_x_19516:
[----:B------:R-:W2:Y:S02]  /*2150*/  LDG.E.U16 R4, desc[UR36][R4.64] ;  /* 0x0000002404047981 */ /* 0x000ea4000c1e1500 */
[----:B--2---:R-:W-:-:S06]  /*2160*/  HADD2.F32 R36, -RZ, R4.H0_H0 ;  /* 0x20000004ff247230 */ /* 0x004fcc0000004100 */
[----:B------:R-:W0:Y:S01]  /*2170*/  F2I.S64.TRUNC R36, R36 ;  /* 0x0000002400247311 */ /* 0x000e22000020d900 */
[----:B------:R-:W-:Y:S05]  /*2180*/  BRA `(.L_x_19512) ;  /* 0x0000000800dc7947 */ /* 0x000fea0003800000 */
.L_x_19515:
        /* <DEDUP_REMOVED lines=9> */
.L_x_19518:
[----:B------:R-:W2:Y:S02]  /*2220*/  LDG.E.U16 R4, desc[UR36][R4.64] ;  /* 0x0000002404047981 */ /* 0x000ea4000c1e1500 */
[----:B--2---:R-:W-:-:S06]  /*2230*/  HADD2.F32 R36, -RZ, R4.H0_H0 ;  /* 0x20000004ff247230 */ /* 0x004fcc0000004100 */
[----:B------:R-:W0:Y:S01]  /*2240*/  F2I.S64.TRUNC R36, R36 ;  /* 0x0000002400247311 */ /* 0x000e22000020d900 */
[----:B------:R-:W-:Y:S05]  /*2250*/  BRA `(.L_x_19512) ;  /* 0x0000000800a87947 */ /* 0x000fea0003800000 */
.L_x_19517:
[----:B------:R-:W2:Y:S02]  /*2260*/  LDG.E.64 R4, desc[UR36][R4.64] ;  /* 0x0000002404047981 */ /* 0x000ea4000c1e1b00 */
[----:B--2---:R0:W1:Y:S01]  /*2270*/  F2I.S64.F64.TRUNC R36, R4 ;  /* 0x0000000400247311 */ /* 0x004062000030d900 */
[----:B------:R-:W-:Y:S05]  /*2280*/  BRA `(.L_x_19512) ;  /* 0x00000008009c7947 */ /* 0x000fea0003800000 */
.L_x_19507:
        /* <DEDUP_REMOVED lines=13> */
.L_x_19521:
[----:B------:R-:W2:Y:S02]  /*2360*/  LDG.E.64 R4, desc[UR36][R4.64] ;  /* 0x0000002404047981 */ /* 0x000ea4000c1e1b00 */
[----:B--2---:R0:W1:Y:S01]  /*2370*/  F2I.S64.F64.TRUNC R36, R4 ;  /* 0x0000000400247311 */ /* 0x004062000030d900 */
[----:B------:R-:W-:Y:S05]  /*2380*/  BRA `(.L_x_19512) ;  /* 0x00000008005c7947 */ /* 0x000fea0003800000 */
.L_x_19520:
        /* <DEDUP_REMOVED lines=27> */
.L_x_19523:
        /* <DEDUP_REMOVED lines=12> */
[----:B------:R3:W0:Y:S01]  /*2600*/  F2I.S64.TRUNC R36, R0 ;  /* 0x0000000000247311 */ /* 0x000622000020d900 */
[----:B------:R-:W-:Y:S05]  /*2610*/  BRA `(.L_x_19512) ;  /* 0x0000000400b87947 */ /* 0x000fea0003800000 */
.L_x_19522:
[----:B------:R-:W2:Y:S02]  /*2620*/  LDG.E.U16 R36, desc[UR36][R4.64] ;  /* 0x0000002404247981 */ /* 0x000ea4000c1e1500 */
[----:B--2---:R-:W-:-:S06]  /*2630*/  IMAD.U32 R36, R36, 0x10000, RZ ;  /* 0x0001000024247824 */ /* 0x004fcc00078e00ff */
[----:B------:R-:W2:Y:S01]  /*2640*/  F2I.S64.TRUNC R36, R36 ;  /* 0x0000002400247311 */ /* 0x000ea2000020d900 */
[----:B------:R-:W-:Y:S05]  /*2650*/  BRA `(.L_x_19512) ;  /* 0x0000000400a87947 */ /* 0x000fea0003800000 */
.L_x_19519:
        /* <DEDUP_REMOVED lines=11> */
.L_x_19526:
        /* <DEDUP_REMOVED lines=21> */
.L_x_19530:
[----:B------:R-:W-:Y:S05]  /*2860*/  BSYNC B1 ;  /* 0x0000000000017941 */ /* 0x000fea0003800000 */
.L_x_19529:
[----:B------:R-:W-:Y:S01]  /*2870*/  IMAD.SHL.U32 R3, R3, 0x100000, RZ ;  /* 0x0010000003037824 */ /* 0x000fe200078e00ff */
[----:B------:R-:W-:-:S04]  /*2880*/  LEA R5, R0, 0x3b800000, 0x17 ;  /* 0x3b80000000057811 */ /* 0x000fc800078eb8ff */
[----:B------:R-:W-:-:S07]  /*2890*/  LOP3.LUT R36, R5, R3, R36, 0xfe, !PT ;  /* 0x0000000305247212 */ /* 0x000fce00078efe24 */
.L_x_19528:
[----:B------:R-:W-:Y:S05]  /*28a0*/  BSYNC B0 ;  /* 0x0000000000007941 */ /* 0x000fea0003800000 */
.L_x_19527:
[----:B------:R-:W0:Y:S01]  /*28b0*/  F2I.S64.TRUNC R36, R36 ;  /* 0x0000002400247311 */ /* 0x000e22000020d900 */
[----:B------:R-:W-:Y:S05]  /*28c0*/  BRA `(.L_x_19512) ;  /* 0x00000004000c7947 */ /* 0x000fea0003800000 */
.L_x_19525:
        /* <DEDUP_REMOVED lines=21> */
.L_x_19534:
[----:B------:R-:W-:Y:S05]  /*2a20*/  BSYNC B1 ;  /* 0x0000000000017941 */ /* 0x000fea0003800000 */
.L_x_19533:
[----:B------:R-:W-:Y:S01]  /*2a30*/  IMAD.SHL.U32 R3, R3, 0x200000, RZ ;  /* 0x0020000003037824 */ /* 0x000fe200078e00ff */
[----:B------:R-:W-:-:S04]  /*2a40*/  LEA R5, R0, 0x37800000, 0x17 ;  /* 0x3780000000057811 */ /* 0x000fc800078eb8ff */
[----:B------:R-:W-:-:S07]  /*2a50*/  LOP3.LUT R36, R5, R3, R36, 0xfe, !PT ;  /* 0x0000000305247212 */ /* 0x000fce00078efe24 */
.L_x_19532:
[----:B------:R-:W-:Y:S05]  /*2a60*/  BSYNC B0 ;  /* 0x0000000000007941 */ /* 0x000fea0003800000 */
.L_x_19531:
[----:B------:R-:W0:Y:S01]  /*2a70*/  F2I.S64.TRUNC R36, R36 ;  /* 0x0000002400247311 */ /* 0x000e22000020d900 */
[----:B------:R-:W-:Y:S05]  /*2a80*/  BRA `(.L_x_19512) ;  /* 0x00000000009c7947 */ /* 0x000fea0003800000 */
.L_x_19524:
        /* <DEDUP_REMOVED lines=14> */
.L_x_19538:
[----:B------:R-:W-:Y:S05]  /*2b70*/  BSYNC B0 ;  /* 0x0000000000007941 */ /* 0x000fea0003800000 */
.L_x_19537:
[----:B------:R-:W0:Y:S01]  /*2b80*/  F2I.S64.TRUNC R36, R36 ;  /* 0x0000002400247311 */ /* 0x000e22000020d900 */
[----:B------:R-:W-:Y:S05]  /*2b90*/  BRA `(.L_x_19512) ;  /* 0x0000000000587947 */ /* 0x000fea0003800000 */
.L_x_19511:
        /* <DEDUP_REMOVED lines=16> */
.L_x_19539:
[----:B------:R-:W-:Y:S01]  /*2ca0*/  CS2R R36, SRZ ;  /* 0x0000000000247805 */ /* 0x000fe2000001ff00 */
[----:B------:R-:W-:Y:S06]  /*2cb0*/  BRA `(.L_x_19512) ;  /* 0x0000000000107947 */ /* 0x000fec0003800000 */
.L_x_19536:
[----:B------:R0:W5:Y:S01]  /*2cc0*/  LDG.E.64 R36, desc[UR36][R4.64] ;  /* 0x0000002404247981 */ /* 0x000162000c1e1b00 */
[----:B------:R-:W-:Y:S05]  /*2cd0*/  BRA `(.L_x_19512) ;  /* 0x0000000000087947 */ /* 0x000fea0003800000 */
.L_x_19535:
[----:B------:R0:W5:Y:S01]  /*2ce0*/  LDG.E R36, desc[UR36][R4.64] ;  /* 0x0000002404247981 */ /* 0x000162000c1e1900 */
[----:B------:R-:W-:-:S07]  /*2cf0*/  IMAD.MOV.U32 R37, RZ, RZ, RZ ;  /* 0x000000ffff257224 */ /* 0x000fce00078e00ff */
.L_x_19512:
        /* <DEDUP_REMOVED lines=19> */
.L_x_19543:
[----:B------:R0:W5:Y:S01]  /*2e30*/  LDG.E.U8 R26, desc[UR36][R4.64] ;  /* 0x00000024041a7981 */ /* 0x000162000c1e1100 */
[----:B------:R-:W-:Y:S01]  /*2e40*/  IMAD.MOV.U32 R27, RZ, RZ, RZ ;  /* 0x000000ffff1b7224 */ /* 0x000fe200078e00ff */
[----:B------:R-:W-:Y:S06]  /*2e50*/  BRA `(.L_x_19545) ;  /* 0x0000000c00487947 */ /* 0x000fec0003800000 */
.L_x_19542:
        /* <DEDUP_REMOVED lines=8> */
.L_x_19547:
[----:B------:R-:W3:Y:S02]  /*2ee0*/  LDG.E R26, desc[UR36][R4.64] ;  /* 0x00000024041a7981 */ /* 0x000ee4000c1e1900 */
[----:B---3--:R-:W-:Y:S01]  /*2ef0*/  SHF.R.S32.HI R27, RZ, 0x1f, R26 ;  /* 0x0000001fff1b7819 */ /* 0x008fe2000001141a */
[----:B------:R-:W-:Y:S06]  /*2f00*/  BRA `(.L_x_19545) ;  /* 0x0000000c001c7947 */ /* 0x000fec0003800000 */
.L_x_19546:
[----:B------:R-:W3:Y:S02]  /*2f10*/  LDG.E.S16 R26, desc[UR36][R4.64] ;  /* 0x00000024041a7981 */ /* 0x000ee4000c1e1700 */
[----:B---3--:R-:W-:Y:S01]  /*2f20*/  SHF.R.S32.HI R27, RZ, 0x1f, R26 ;  /* 0x0000001fff1b7819 */ /* 0x008fe2000001141a */
[----:B------:R-:W-:Y:S06]  /*2f30*/  BRA `(.L_x_19545) ;  /* 0x0000000c00107947 */ /* 0x000fec0003800000 */
.L_x_19541:
[----:B------:R-:W-:-:S13]  /*2f40*/  ISETP.GT.AND P0, PT, R0, 0x6, PT ;  /* 0x000000060000780c */ /* 0x000fda0003f04270 */
[----:B------:R-:W-:Y:S05]  /*2f50*/  @P0 BRA `(.L_x_19548) ;  /* 0x00000000002c0947 */ /* 0x000fea0003800000 */
[----:B------:R-:W-:-:S13]  /*2f60*/  ISETP.NE.AND P0, PT, R0, 0x5, PT ;  /* 0x000000050000780c */ /* 0x000fda0003f05270 */
[----:B------:R-:W-:Y:S05]  /*2f70*/  @!P0 BRA `(.L_x_19549) ;  /* 0x0000000000148947 */ /* 0x000fea0003800000 */
[----:B------:R-:W-:-:S13]  /*2f80*/  ISETP.NE.AND P0, PT, R0, 0x6, PT ;  /* 0x000000060000780c */ /* 0x000fda0003f05270 */
[----:B------:R-:W-:Y:S05]  /*2f90*/  @P0 BRA `(.L_x_19544) ;  /* 0x0000000800a00947 */ /* 0x000fea0003800000 */
[----:B------:R-:W3:Y:S02]  /*2fa0*/  LDG.E R4, desc[UR36][R4.64] ;  /* 0x0000002404047981 */ /* 0x000ee4000c1e1900 */
[----:B---3--:R0:W3:Y:S01]  /*2fb0*/  F2I.S64.TRUNC R26, R4 ;  /* 0x00000004001a7311 */ /* 0x0080e2000020d900 */
[----:B------:R-:W-:Y:S05]  /*2fc0*/  BRA `(.L_x_19545) ;  /* 0x0000000800ec7947 */ /* 0x000fea0003800000 */
.L_x_19549:
[----:B------:R-:W3:Y:S02]  /*2fd0*/  LDG.E.U16 R4, desc[UR36][R4.64] ;  /* 0x0000002404047981 */ /* 0x000ee4000c1e1500 */
[----:B---3--:R-:W-:-:S06]  /*2fe0*/  HADD2.F32 R26, -RZ, R4.H0_H0 ;  /* 0x20000004ff1a7230 */ /* 0x008fcc0000004100 */
[----:B------:R-:W0:Y:S01]  /*2ff0*/  F2I.S64.TRUNC R26, R26 ;  /* 0x0000001a001a7311 */ /* 0x000e22000020d900 */
[----:B------:R-:W-:Y:S05]  /*3000*/  BRA `(.L_x_19545) ;  /* 0x0000000800dc7947 */ /* 0x000fea0003800000 */
.L_x_19548:
[----:B------:R-:W-:-:S13]  /*3010*/  ISETP.NE.AND P0, PT, R0, 0x7, PT ;  /* 0x000000070000780c */ /* 0x000fda0003f05270 */
[----:B------:R-:W-:Y:S05]  /*3020*/  @!P0 BRA `(.L_x_19550) ;  /* 0x00000000002c8947 */ /* 0x000fea0003800000 */
[----:B------:R-:W-:-:S13]  /*3030*/  ISETP.NE.AND P0, PT, R0, 0x8, PT ;  /* 0x000000080000780c */ /* 0x000fda0003f05270 */
[----:B------:R-:W-:Y:S05]  /*3040*/  @!P0 BRA `(.L_x_19551) ;  /* 0x0000000000148947 */ /* 0x000fea0003800000 */
[----:B------:R-:W-:-:S13]  /*3050*/  ISETP.NE.AND P0, PT, R0, 0x9, PT ;  /* 0x000000090000780c */ /* 0x000fda0003f05270 */
[----:B------:R-:W-:Y:S05]  /*3060*/  @P0 BRA `(.L_x_19544) ;  /* 0x00000008006c0947 */ /* 0x000fea0003800000 */
[----:B------:R-:W3:Y:S02]  /*3070*/  LDG.E R4, desc[UR36][R4.64] ;  /* 0x0000002404047981 */ /* 0x000ee4000c1e1900 */
[----:B---3--:R0:W3:Y:S01]  /*3080*/  F2I.S64.TRUNC R26, R4 ;  /* 0x00000004001a7311 */ /* 0x0080e2000020d900 */
[----:B------:R-:W-:Y:S05]  /*3090*/  BRA `(.L_x_19545) ;  /* 0x0000000800b87947 */ /* 0x000fea0003800000 */
.L_x_19551:
[----:B------:R-:W3:Y:S02]  /*30a0*/  LDG.E.U16 R4, desc[UR36][R4.64] ;  /* 0x0000002404047981 */ /* 0x000ee4000c1e1500 */
[----:B---3--:R-:W-:-:S06]  /*30b0*/  HADD2.F32 R26, -RZ, R4.H0_H0 ;  /* 0x20000004ff1a7230 */ /* 0x008fcc0000004100 */
[----:B------:R-:W0:Y:S01]  /*30c0*/  F2I.S64.TRUNC R26, R26 ;  /* 0x0000001a001a7311 */ /* 0x000e22000020d900 */
[----:B------:R-:W-:Y:S05]  /*30d0*/  BRA `(.L_x_19545) ;  /* 0x0000000800a87947 */ /* 0x000fea0003800000 */
.L_x_19550:
[----:B------:R-:W3:Y:S02]  /*30e0*/  LDG.E.64 R4, desc[UR36][R4.64] ;  /* 0x0000002404047981 */ /* 0x000ee4000c1e1b00 */
[----:B---3--:R0:W3:Y:S01]  /*30f0*/  F2I.S64.F64.TRUNC R26, R4 ;  /* 0x00000004001a7311 */ /* 0x0080e2000030d900 */
[----:B------:R-:W-:Y:S05]  /*3100*/  BRA `(.L_x_19545) ;  /* 0x00000008009c7947 */ /* 0x000fea0003800000 */
.L_x_19540:
        /* <DEDUP_REMOVED lines=13> */
.L_x_19554:
[----:B------:R-:W3:Y:S02]  /*31e0*/  LDG.E.64 R4, desc[UR36][R4.64] ;  /* 0x0000002404047981 */ /* 0x000ee4000c1e1b00 */
[----:B---3--:R0:W3:Y:S01]  /*31f0*/  F2I.S64.F64.TRUNC R26, R4 ;  /* 0x00000004001a7311 */ /* 0x0080e2000030d900 */
[----:B------:R-:W-:Y:S05]  /*3200*/  BRA `(.L_x_19545) ;  /* 0x00000008005c7947 */ /* 0x000fea0003800000 */
.L_x_19553:
        /* <DEDUP_REMOVED lines=25> */
[----:B------:R0:W3:Y:S01]  /*33a0*/  F2I.S64.TRUNC R26, R7 ;  /* 0x00000007001a7311 */ /* 0x0000e2000020d900 */
[----:B------:R-:W-:Y:S05]  /*33b0*/  BRA `(.L_x_19545) ;  /* 0x0000000400f07947 */ /* 0x000fea0003800000 */
.L_x_19556:
        /* <DEDUP_REMOVED lines=12> */
[----:B------:R0:W3:Y:S01]  /*3480*/  F2I.S64.TRUNC R26, R0 ;  /* 0x00000000001a7311 */ /* 0x0000e2000020d900 */
[----:B------:R-:W-:Y:S05]  /*3490*/  BRA `(.L_x_19545) ;  /* 0x0000000400b87947 */ /* 0x000fea0003800000 */
.L_x_19555:
[----:B------:R-:W3:Y:S02]  /*34a0*/  LDG.E.U16 R26, desc[UR36][R4.64] ;  /* 0x00000024041a7981 */ /* 0x000ee4000c1e1500 */
[----:B---3--:R-:W-:-:S06]  /*34b0*/  IMAD.U32 R26, R26, 0x10000, RZ ;  /* 0x000100001a1a7824 */ /* 0x008fcc00078e00ff */
[----:B------:R-:W0:Y:S01]  /*34c0*/  F2I.S64.TRUNC R26, R26 ;  /* 0x0000001a001a7311 */ /* 0x000e22000020d900 */
[----:B------:R-:W-:Y:S05]  /*34d0*/  BRA `(.L_x_19545) ;  /* 0x0000000400a87947 */ /* 0x000fea0003800000 */
.L_x_19552:
        /* <DEDUP_REMOVED lines=11> */
.L_x_19559:
        /* <DEDUP_REMOVED lines=21> */
.L_x_19563:
[----:B------:R-:W-:Y:S05]  /*36e0*/  BSYNC B1 ;  /* 0x0000000000017941 */ /* 0x000fea0003800000 */
.L_x_19562:
[----:B------:R-:W-:Y:S01]  /*36f0*/  IMAD.SHL.U32 R3, R3, 0x100000, RZ ;  /* 0x0010000003037824 */ /* 0x000fe200078e00ff */
[----:B------:R-:W-:-:S04]  /*3700*/  LEA R5, R0, 0x3b800000, 0x17 ;  /* 0x3b80000000057811 */ /* 0x000fc800078eb8ff */
[----:B------:R-:W-:-:S07]  /*3710*/  LOP3.LUT R26, R5, R3, R26, 0xfe, !PT ;  /* 0x00000003051a7212 */ /* 0x000fce00078efe1a */
.L_x_19561:
[----:B------:R-:W-:Y:S05]  /*3720*/  BSYNC B0 ;  /* 0x0000000000007941 */ /* 0x000fea0003800000 */
.L_x_19560:
[----:B------:R-:W3:Y:S01]  /*3730*/  F2I.S64.TRUNC R26, R26 ;  /* 0x0000001a001a7311 */ /* 0x000ee2000020d900 */
[----:B------:R-:W-:Y:S05]  /*3740*/  BRA `(.L_x_19545) ;  /* 0x00000004000c7947 */ /* 0x000fea0003800000 */
.L_x_19558:
        /* <DEDUP_REMOVED lines=21> */
.L_x_19567:
[----:B------:R-:W-:Y:S05]  /*38a0*/  BSYNC B1 ;  /* 0x0000000000017941 */ /* 0x000fea0003800000 */
.L_x_19566:
[----:B------:R-:W-:Y:S01]  /*38b0*/  IMAD.SHL.U32 R3, R3, 0x200000, RZ ;  /* 0x0020000003037824 */ /* 0x000fe200078e00ff */
[----:B------:R-:W-:-:S04]  /*38c0*/  LEA R5, R0, 0x37800000, 0x17 ;  /* 0x3780000000057811 */ /* 0x000fc800078eb8ff */
[----:B------:R-:W-:-:S07]  /*38d0*/  LOP3.LUT R26, R5, R3, R26, 0xfe, !PT ;  /* 0x00000003051a7212 */ /* 0x000fce00078efe1a */
.L_x_19565:
[----:B------:R-:W-:Y:S05]  /*38e0*/  BSYNC B0 ;  /* 0x0000000000007941 */ /* 0x000fea0003800000 */
.L_x_19564:
[----:B------:R-:W0:Y:S01]  /*38f0*/  F2I.S64.TRUNC R26, R26 ;  /* 0x0000001a001a7311 */ /* 0x000e22000020d900 */
[----:B------:R-:W-:Y:S05]  /*3900*/  BRA `(.L_x_19545) ;  /* 0x00000000009c7947 */ /* 0x000fea0003800000 */
.L_x_19557:
        /* <DEDUP_REMOVED lines=14> */
.L_x_19571:
[----:B------:R-:W-:Y:S05]  /*39f0*/  BSYNC B0 ;  /* 0x0000000000007941 */ /* 0x000fea0003800000 */
.L_x_19570:
[----:B------:R-:W0:Y:S01]  /*3a00*/  F2I.S64.TRUNC R26, R26 ;  /* 0x0000001a001a7311 */ /* 0x000e22000020d900 */
[----:B------:R-:W-:Y:S05]  /*3a10*/  BRA `(.L_x_19545) ;  /* 0x0000000000587947 */ /* 0x000fea0003800000 */
.L_x_19544:
        /* <DEDUP_REMOVED lines=16> */
.L_x_19572:
[----:B------:R-:W-:Y:S01]  /*3b20*/  CS2R R26, SRZ ;  /* 0x00000000001a7805 */ /* 0x000fe2000001ff00 */
[----:B------:R-:W-:Y:S06]  /*3b30*/  BRA `(.L_x_19545) ;  /* 0x0000000000107947 */ /* 0x000fec0003800000 */
.L_x_19569:
[----:B------:R0:W5:Y:S01]  /*3b40*/  LDG.E.64 R26, desc[UR36][R4.64] ;  /* 0x00000024041a7981 */ /* 0x000162000c1e1b00 */
[----:B------:R-:W-:Y:S05]  /*3b50*/  BRA `(.L_x_19545) ;  /* 0x0000000000087947 */ /* 0x000fea0003800000 */
.L_x_19568:
[----:B------:R0:W5:Y:S01]  /*3b60*/  LDG.E R26, desc[UR36][R4.64] ;  /* 0x00000024041a7981 */ /* 0x000162000c1e1900 */
[----:B------:R-:W-:-:S07]  /*3b70*/  IMAD.MOV.U32 R27, RZ, RZ, RZ ;  /* 0x000000ffff1b7224 */ /* 0x000fce00078e00ff */
.L_x_19545:
[----:B------:R-:W-:-:S07]  /*3b80*/  VIADD R35, R35, 0x80 ;  /* 0x0000008023237836 */ /* 0x000fce0000000000 */
.L_x_19506:
[----:B------:R-:W-:Y:S05]  /*3b90*/  BSYNC B6 ;  /* 0x0000000000067941 */ /* 0x000fea0003800000 */
.L_x_19505:
[----:B------:R-:W-:Y:S01]  /*3ba0*/  ISETP.GE.AND P0, PT, R35, R2, PT ;  /* 0x000000022300720c */ /* 0x000fe20003f06270 */
[----:B------:R-:W-:Y:S01]  /*3bb0*/  BSSY B6, `(.L_x_19573) ;  /* 0x00001d7000067945 */ /* 0x000fe20003800000 */
[----:B------:R-:W-:Y:S02]  /*3bc0*/  CS2R R24, SRZ ;  /* 0x0000000000187805 */ /* 0x000fe4000001ff00 */
[----:B------:R-:W-:Y:S02]  /*3bd0*/  CS2R R22, SRZ ;  /* 0x0000000000167805 */ /* 0x000fe4000001ff00 */
[----:B------:R-:W-:-:S07]  /*3be0*/  CS2R R18, SRZ ;  /* 0x0000000000127805 */ /* 0x000fce000001ff00 */
        /* <DEDUP_REMOVED lines=21> */
.L_x_19578:
[----:B------:R0:W5:Y:S01]  /*3d40*/  LDG.E.U8 R22, desc[UR36][R4.64] ;  /* 0x0000002404167981 */ /* 0x000162000c1e1100 */
[----:B------:R-:W-:Y:S01]  /*3d50*/  IMAD.MOV.U32 R23, RZ, RZ, RZ ;  /* 0x000000ffff177224 */ /* 0x000fe200078e00ff */
[----:B------:R-:W-:Y:S06]  /*3d60*/  BRA `(.L_x_19580) ;  /* 0x0000000c00487947 */ /* 0x000fec0003800000 */
.L_x_19577:
        /* <DEDUP_REMOVED lines=8> */
.L_x_19582:
[----:B------:R-:W2:Y:S02]  /*3df0*/  LDG.E R22, desc[UR36][R4.64] ;  /* 0x0000002404167981 */ /* 0x000ea4000c1e1900 */
[----:B--2---:R-:W-:Y:S01]  /*3e00*/  SHF.R.S32.HI R23, RZ, 0x1f, R22 ;  /* 0x0000001fff177819 */ /* 0x004fe20000011416 */
[----:B------:R-:W-:Y:S06]  /*3e10*/  BRA `(.L_x_19580) ;  /* 0x0000000c001c7947 */ /* 0x000fec0003800000 */
.L_x_19581:
[----:B------:R-:W2:Y:S02]  /*3e20*/  LDG.E.S16 R22, desc[UR36][R4.64] ;  /* 0x0000002404167981 */ /* 0x000ea4000c1e1700 */
[----:B--2---:R-:W-:Y:S01]  /*3e30*/  SHF.R.S32.HI R23, RZ, 0x1f, R22 ;  /* 0x0000001fff177819 */ /* 0x004fe20000011416 */
[----:B------:R-:W-:Y:S06]  /*3e40*/  BRA `(.L_x_19580) ;  /* 0x0000000c00107947 */ /* 0x000fec0003800000 */
.L_x_19576:
        /* <DEDUP_REMOVED lines=9> */
.L_x_19584:
[----:B------:R-:W2:Y:S02]  /*3ee0*/  LDG.E.U16 R4, desc[UR36][R4.64] ;  /* 0x0000002404047981 */ /* 0x000ea4000c1e1500 */
[----:B--2---:R-:W-:-:S06]  /*3ef0*/  HADD2.F32 R22, -RZ, R4.H0_H0 ;  /* 0x20000004ff167230 */ /* 0x004fcc0000004100 */
[----:B------:R-:W0:Y:S01]  /*3f00*/  F2I.S64.TRUNC R22, R22 ;  /* 0x0000001600167311 */ /* 0x000e22000020d900 */
[----:B------:R-:W-:Y:S05]  /*3f10*/  BRA `(.L_x_19580) ;  /* 0x0000000800dc7947 */ /* 0x000fea0003800000 */
.L_x_19583:
        /* <DEDUP_REMOVED lines=9> */
.L_x_19586:
[----:B------:R-:W2:Y:S02]  /*3fb0*/  LDG.E.U16 R4, desc[UR36][R4.64] ;  /* 0x0000002404047981 */ /* 0x000ea4000c1e1500 */
[----:B--2---:R-:W-:-:S06]  /*3fc0*/  HADD2.F32 R22, -RZ, R4.H0_H0 ;  /* 0x20000004ff167230 */ /* 0x004fcc0000004100 */
[----:B------:R-:W0:Y:S01]  /*3fd0*/  F2I.S64.TRUNC R22, R22 ;  /* 0x0000001600167311 */ /* 0x000e22000020d900 */
[----:B------:R-:W-:Y:S05]  /*3fe0*/  BRA `(.L_x_19580) ;  /* 0x0000000800a87947 */ /* 0x000fea0003800000 */
.L_x_19585:
[----:B------:R-:W2:Y:S02]  /*3ff0*/  LDG.E.64 R4, desc[UR36][R4.64] ;  /* 0x0000002404047981 */ /* 0x000ea4000c1e1b00 */
[----:B--2---:R0:W1:Y:S01]  /*4000*/  F2I.S64.F64.TRUNC R22, R4 ;  /* 0x0000000400167311 */ /* 0x004062000030d900 */
[----:B------:R-:W-:Y:S05]  /*4010*/  BRA `(.L_x_19580) ;  /* 0x00000008009c7947 */ /* 0x000fea0003800000 */
.L_x_19575:
        /* <DEDUP_REMOVED lines=13> */
.L_x_19589:
[----:B------:R-:W2:Y:S02]  /*40f0*/  LDG.E.64 R4, desc[UR36][R4.64] ;  /* 0x0000002404047981 */ /* 0x000ea4000c1e1b00 */
[----:B--2---:R0:W1:Y:S01]  /*4100*/  F2I.S64.F64.TRUNC R22, R4 ;  /* 0x0000000400167311 */ /* 0x004062000030d900 */
[----:B------:R-:W-:Y:S05]  /*4110*/  BRA `(.L_x_19580) ;  /* 0x00000008005c7947 */ /* 0x000fea0003800000 */
.L_x_19588:
        /* <DEDUP_REMOVED lines=27> */
.L_x_19591:
        /* <DEDUP_REMOVED lines=14> */
.L_x_19590:
[----:B------:R-:W2:Y:S02]  /*43b0*/  LDG.E.U16 R22, desc[UR36][R4.64] ;  /* 0x0000002404167981 */ /* 0x000ea4000c1e1500 */
[----:B--2---:R-:W-:-:S06]  /*43c0*/  IMAD.U32 R22, R22, 0x10000, RZ ;  /* 0x0001000016167824 */ /* 0x004fcc00078e00ff */
[----:B------:R-:W2:Y:S01]  /*43d0*/  F2I.S64.TRUNC R22, R22 ;  /* 0x0000001600167311 */ /* 0x000ea2000020d900 */
[----:B------:R-:W-:Y:S05]  /*43e0*/  BRA `(.L_x_19580) ;  /* 0x0000000400a87947 */ /* 0x000fea0003800000 */
.L_x_19587:
        /* <DEDUP_REMOVED lines=11> */
.L_x_19594:
        /* <DEDUP_REMOVED lines=21> */
.L_x_19598:
[----:B------:R-:W-:Y:S05]  /*45f0*/  BSYNC B1 ;  /* 0x0000000000017941 */ /* 0x000fea0003800000 */
.L_x_19597:
[----:B------:R-:W-:Y:S01]  /*4600*/  IMAD.SHL.U32 R3, R3, 0x100000, RZ ;  /* 0x0010000003037824 */ /* 0x000fe200078e00ff */
[----:B------:R-:W-:-:S04]  /*4610*/  LEA R5, R0, 0x3b800000, 0x17 ;  /* 0x3b80000000057811 */ /* 0x000fc800078eb8ff */
[----:B------:R-:W-:-:S07]  /*4620*/  LOP3.LUT R22, R5, R3, R22, 0xfe, !PT ;  /* 0x0000000305167212 */ /* 0x000fce00078efe16 */
.L_x_19596:
[----:B------:R-:W-:Y:S05]  /*4630*/  BSYNC B0 ;  /* 0x0000000000007941 */ /* 0x000fea0003800000 */
.L_x_19595:
[----:B------:R-:W0:Y:S01]  /*4640*/  F2I.S64.TRUNC R22, R22 ;  /* 0x0000001600167311 */ /* 0x000e22000020d900 */
[----:B------:R-:W-:Y:S05]  /*4650*/  BRA `(.L_x_19580) ;  /* 0x00000004000c7947 */ /* 0x000fea0003800000 */
.L_x_19593:
        /* <DEDUP_REMOVED lines=21> */
.L_x_19602:
[----:B------:R-:W-:Y:S05]  /*47b0*/  BSYNC B1 ;  /* 0x0000000000017941 */ /* 0x000fea0003800000 */
.L_x_19601:
[----:B------:R-:W-:Y:S01]  /*47c0*/  IMAD.SHL.U32 R3, R3, 0x200000, RZ ;  /* 0x0020000003037824 */ /* 0x000fe200078e00ff */
[----:B------:R-:W-:-:S04]  /*47d0*/  LEA R5, R0, 0x37800000, 0x17 ;  /* 0x3780000000057811 */ /* 0x000fc800078eb8ff */
[----:B------:R-:W-:-:S07]  /*47e0*/  LOP3.LUT R22, R5, R3, R22, 0xfe, !PT ;  /* 0x0000000305167212 */ /* 0x000fce00078efe16 */
.L_x_19600:
[----:B------:R-:W-:Y:S05]  /*47f0*/  BSYNC B0 ;  /* 0x0000000000007941 */ /* 0x000fea0003800000 */
.L_x_19599:
[----:B------:R-:W0:Y:S01]  /*4800*/  F2I.S64.TRUNC R22, R22 ;  /* 0x0000001600167311 */ /* 0x000e22000020d900 */
[----:B------:R-:W-:Y:S05]  /*4810*/  BRA `(.L_x_19580) ;  /* 0x00000000009c7947 */ /* 0x000fea0003800000 */
.L_x_19592:
        /* <DEDUP_REMOVED lines=14> */
.L_x_19606:
[----:B------:R-:W-:Y:S05]  /*4900*/  BSYNC B0 ;  /* 0x0000000000007941 */ /* 0x000fea0003800000 */
.L_x_19605:
[----:B------:R-:W0:Y:S01]  /*4910*/  F2I.S64.TRUNC R22, R22 ;  /* 0x0000001600167311 */ /* 0x000e22000020d900 */
[----:B------:R-:W-:Y:S05]  /*4920*/  BRA `(.L_x_19580) ;  /* 0x0000000000587947 */ /* 0x000fea0003800000 */
.L_x_19579:
        /* <DEDUP_REMOVED lines=16> */
.L_x_19607:
[----:B------:R-:W-:Y:S01]  /*4a30*/  CS2R R22, SRZ ;  /* 0x0000000000167805 */ /* 0x000fe2000001ff00 */
[----:B------:R-:W-:Y:S06]  /*4a40*/  BRA `(.L_x_19580) ;  /* 0x0000000000107947 */ /* 0x000fec0003800000 */
.L_x_19604:
[----:B------:R0:W5:Y:S01]  /*4a50*/  LDG.E.64 R22, desc[UR36][R4.64] ;  /* 0x0000002404167981 */ /* 0x000162000c1e1b00 */
[----:B------:R-:W-:Y:S05]  /*4a60*/  BRA `(.L_x_19580) ;  /* 0x0000000000087947 */ /* 0x000fea0003800000 */
.L_x_19603:
[----:B------:R0:W5:Y:S01]  /*4a70*/  LDG.E R22, desc[UR36][R4.64] ;  /* 0x0000002404167981 */ /* 0x000162000c1e1900 */
[----:B------:R-:W-:-:S07]  /*4a80*/  IMAD.MOV.U32 R23, RZ, RZ, RZ ;  /* 0x000000ffff177224 */ /* 0x000fce00078e00ff */
.L_x_19580:
        /* <DEDUP_REMOVED lines=19> */
.L_x_19611:
[----:B------:R0:W5:Y:S01]  /*4bc0*/  LDG.E.U8 R18, desc[UR36][R4.64] ;  /* 0x0000002404127981 */ /* 0x000162000c1e1100 */
[----:B------:R-:W-:Y:S01]  /*4bd0*/  IMAD.MOV.U32 R19, RZ, RZ, RZ ;  /* 0x000000ffff137224 */ /* 0x000fe200078e00ff */
[----:B------:R-:W-:Y:S06]  /*4be0*/  BRA `(.L_x_19613) ;  /* 0x0000000c00487947 */ /* 0x000fec0003800000 */
.L_x_19610:
        /* <DEDUP_REMOVED lines=8> */
.L_x_19615:
[----:B------:R-:W2:Y:S02]  /*4c70*/  LDG.E R18, desc[UR36][R4.64] ;  /* 0x0000002404127981 */ /* 0x000ea4000c1e1900 */
[----:B--2---:R-:W-:Y:S01]  /*4c80*/  SHF.R.S32.HI R19, RZ, 0x1f, R18 ;  /* 0x0000001fff137819 */ /* 0x004fe20000011412 */
[----:B------:R-:W-:Y:S06]  /*4c90*/  BRA `(.L_x_19613) ;  /* 0x0000000c001c7947 */ /* 0x000fec0003800000 */
.L_x_19614:
[----:B------:R-:W2:Y:S02]  /*4ca0*/  LDG.E.S16 R18, desc[UR36][R4.64] ;  /* 0x0000002404127981 */ /* 0x000ea4000c1e1700 */
[----:B--2---:R-:W-:Y:S01]  /*4cb0*/  SHF.R.S32.HI R19, RZ, 0x1f, R18 ;  /* 0x0000001fff137819 */ /* 0x004fe20000011412 */
[----:B------:R-:W-:Y:S06]  /*4cc0*/  BRA `(.L_x_19613) ;  /* 0x0000000c00107947 */ /* 0x000fec0003800000 */
.L_x_19609:
[----:B------:R-:W-:-:S13]  /*4cd0*/  ISETP.GT.AND P0, PT, R0, 0x6, PT ;  /* 0x000000060000780c */ /* 0x000fda0003f04270 */
[----:B------:R-:W-:Y:S05]  /*4ce0*/  @P0 BRA `(.L_x_19616) ;  /* 0x00000000002c0947 */ /* 0x000fea0003800000 */
[----:B------:R-:W-:-:S13]  /*4cf0*/  ISETP.NE.AND P0, PT, R0, 0x5, PT ;  /* 0x000000050000780c */ /* 0x000fda0003f05270 */
[----:B------:R-:W-:Y:S05]  /*4d00*/  @!P0 BRA `(.L_x_19617) ;  /* 0x0000000000148947 */ /* 0x000fea0003800000 */
[----:B------:R-:W-:-:S13]  /*4d10*/  ISETP.NE.AND P0, PT, R0, 0x6, PT ;  /* 0x000000060000780c */ /* 0x000fda0003f05270 */
[----:B------:R-:W-:Y:S05]  /*4d20*/  @P0 BRA `(.L_x_19612) ;  /* 0x0000000800a00947 */ /* 0x000fea0003800000 */
[----:B------:R-:W2:Y:S02]  /*4d30*/  LDG.E R4, desc[UR36][R4.64] ;  /* 0x0000002404047981 */ /* 0x000ea4000c1e1900 */
[----:B--2---:R0:W2:Y:S01]  /*4d40*/  F2I.S64.TRUNC R18, R4 ;  /* 0x0000000400127311 */ /* 0x0040a2000020d900 */
[----:B------:R-:W-:Y:S05]  /*4d50*/  BRA `(.L_x_19613) ;  /* 0x0000000800ec7947 */ /* 0x000fea0003800000 */
.L_x_19617:
[----:B------:R-:W2:Y:S02]  /*4d60*/  LDG.E.U16 R4, desc[UR36][R4.64] ;  /* 0x0000002404047981 */ /* 0x000ea4000c1e1500 */
[----:B--2---:R-:W-:-:S06]  /*4d70*/  HADD2.F32 R18, -RZ, R4.H0_H0 ;  /* 0x20000004ff127230 */ /* 0x004fcc0000004100 */
[----:B------:R-:W0:Y:S01]  /*4d80*/  F2I.S64.TRUNC R18, R18 ;  /* 0x0000001200127311 */ /* 0x000e22000020d900 */
[----:B------:R-:W-:Y:S05]  /*4d90*/  BRA `(.L_x_19613) ;  /* 0x0000000800dc7947 */ /* 0x000fea0003800000 */
.L_x_19616:
[----:B------:R-:W-:-:S13]  /*4da0*/  ISETP.NE.AND P0, PT, R0, 0x7, PT ;  /* 0x000000070000780c */ /* 0x000fda0003f05270 */
[----:B------:R-:W-:Y:S05]  /*4db0*/  @!P0 BRA `(.L_x_19618) ;  /* 0x00000000002c8947 */ /* 0x000fea0003800000 */
[----:B------:R-:W-:-:S13]  /*4dc0*/  ISETP.NE.AND P0, PT, R0, 0x8, PT ;  /* 0x000000080000780c */ /* 0x000fda0003f05270 */
[----:B------:R-:W-:Y:S05]  /*4dd0*/  @!P0 BRA `(.L_x_19619) ;  /* 0x0000000000148947 */ /* 0x000fea0003800000 */
[----:B------:R-:W-:-:S13]  /*4de0*/  ISETP.NE.AND P0, PT, R0, 0x9, PT ;  /* 0x000000090000780c */ /* 0x000fda0003f05270 */
[----:B------:R-:W-:Y:S05]  /*4df0*/  @P0 BRA `(.L_x_19612) ;  /* 0x00000008006c0947 */ /* 0x000fea0003800000 */
[----:B------:R-:W2:Y:S02]  /*4e00*/  LDG.E R4, desc[UR36][R4.64] ;  /* 0x0000002404047981 */ /* 0x000ea4000c1e1900 */
[----:B--2---:R0:W2:Y:S01]  /*4e10*/  F2I.S64.TRUNC R18, R4 ;  /* 0x0000000400127311 */ /* 0x0040a2000020d900 */
[----:B------:R-:W-:Y:S05]  /*4e20*/  BRA `(.L_x_19613) ;  /* 0x0000000800b87947 */ /* 0x000fea0003800000 */
.L_x_19619:
[----:B------:R-:W2:Y:S02]  /*4e30*/  LDG.E.U16 R4, desc[UR36][R4.64] ;  /* 0x0000002404047981 */ /* 0x000ea4000c1e1500 */
[----:B--2---:R-:W-:-:S06]  /*4e40*/  HADD2.F32 R18, -RZ, R4.H0_H0 ;  /* 0x20000004ff127230 */ /* 0x004fcc0000004100 */
[----:B------:R-:W0:Y:S01]  /*4e50*/  F2I.S64.TRUNC R18, R18 ;  /* 0x0000001200127311 */ /* 0x000e22000020d900 */
[----:B------:R-:W-:Y:S05]  /*4e60*/  BRA `(.L_x_19613) ;  /* 0x0000000800a87947 */ /* 0x000fea0003800000 */
.L_x_19618:
[----:B------:R-:W2:Y:S02]  /*4e70*/  LDG.E.64 R4, desc[UR36][R4.64] ;  /* 0x0000002404047981 */ /* 0x000ea4000c1e1b00 */
[----:B--2---:R0:W2:Y:S01]  /*4e80*/  F2I.S64.F64.TRUNC R18, R4 ;  /* 0x0000000400127311 */ /* 0x0040a2000030d900 */
[----:B------:R-:W-:Y:S05]  /*4e90*/  BRA `(.L_x_19613) ;  /* 0x00000008009c7947 */ /* 0x000fea0003800000 */
.L_x_19608:
        /* <DEDUP_REMOVED lines=13> */
.L_x_19622:
[----:B------:R-:W2:Y:S02]  /*4f70*/  LDG.E.64 R4, desc[UR36][R4.64] ;  /* 0x0000002404047981 */ /* 0x000ea4000c1e1b00 */
[----:B--2---:R0:W2:Y:S01]  /*4f80*/  F2I.S64.F64.TRUNC R18, R4 ;  /* 0x0000000400127311 */ /* 0x0040a2000030d900 */
[----:B------:R-:W-:Y:S05]  /*4f90*/  BRA `(.L_x_19613) ;  /* 0x00000008005c7947 */ /* 0x000fea0003800000 */
.L_x_19621:
        /* <DEDUP_REMOVED lines=25> */
[----:B------:R0:W2:Y:S01]  /*5130*/  F2I.S64.TRUNC R18, R7 ;  /* 0x0000000700127311 */ /* 0x0000a2000020d900 */
[----:B------:R-:W-:Y:S05]  /*5140*/  BRA `(.L_x_19613) ;  /* 0x0000000400f07947 */ /* 0x000fea0003800000 */
.L_x_19624:
        /* <DEDUP_REMOVED lines=12> */
[----:B------:R0:W2:Y:S01]  /*5210*/  F2I.S64.TRUNC R18, R0 ;  /* 0x0000000000127311 */ /* 0x0000a2000020d900 */
[----:B------:R-:W-:Y:S05]  /*5220*/  BRA `(.L_x_19613) ;  /* 0x0000000400b87947 */ /* 0x000fea0003800000 */
.L_x_19623:
[----:B------:R-:W2:Y:S02]  /*5230*/  LDG.E.U16 R18, desc[UR36][R4.64] ;  /* 0x0000002404127981 */ /* 0x000ea4000c1e1500 */
[----:B--2---:R-:W-:-:S06]  /*5240*/  IMAD.U32 R18, R18, 0x10000, RZ ;  /* 0x0001000012127824 */ /* 0x004fcc00078e00ff */
[----:B------:R-:W0:Y:S01]  /*5250*/  F2I.S64.TRUNC R18, R18 ;  /* 0x0000001200127311 */ /* 0x000e22000020d900 */
[----:B------:R-:W-:Y:S05]  /*5260*/  BRA `(.L_x_19613) ;  /* 0x0000000400a87947 */ /* 0x000fea0003800000 */
.L_x_19620:
        /* <DEDUP_REMOVED lines=11> */
.L_x_19627:
        /* <DEDUP_REMOVED lines=21> */
.L_x_19631:
[----:B------:R-:W-:Y:S05]  /*5470*/  BSYNC B1 ;  /* 0x0000000000017941 */ /* 0x000fea0003800000 */
.L_x_19630:
[----:B------:R-:W-:Y:S01]  /*5480*/  IMAD.SHL.U32 R3, R3, 0x100000, RZ ;  /* 0x0010000003037824 */ /* 0x000fe200078e00ff */
[----:B------:R-:W-:-:S04]  /*5490*/  LEA R5, R0, 0x3b800000, 0x17 ;  /* 0x3b80000000057811 */ /* 0x000fc800078eb8ff */
[----:B------:R-:W-:-:S07]  /*54a0*/  LOP3.LUT R18, R5, R3, R18, 0xfe, !PT ;  /* 0x0000000305127212 */ /* 0x000fce00078efe12 */
.L_x_19629:
[----:B------:R-:W-:Y:S05]  /*54b0*/  BSYNC B0 ;  /* 0x0000000000007941 */ /* 0x000fea0003800000 */
.L_x_19628:
[----:B------:R-:W0:Y:S01]  /*54c0*/  F2I.S64.TRUNC R18, R18 ;  /* 0x0000001200127311 */ /* 0x000e22000020d900 */
[----:B------:R-:W-:Y:S05]  /*54d0*/  BRA `(.L_x_19613) ;  /* 0x00000004000c7947 */ /* 0x000fea0003800000 */
.L_x_19626:
        /* <DEDUP_REMOVED lines=21> */
.L_x_19635:
[----:B------:R-:W-:Y:S05]  /*5630*/  BSYNC B1 ;  /* 0x0000000000017941 */ /* 0x000fea0003800000 */
.L_x_19634:
[----:B------:R-:W-:Y:S01]  /*5640*/  IMAD.SHL.U32 R3, R3, 0x200000, RZ ;  /* 0x0020000003037824 */ /* 0x000fe200078e00ff */
[----:B------:R-:W-:-:S04]  /*5650*/  LEA R5, R0, 0x37800000, 0x17 ;  /* 0x3780000000057811 */ /* 0x000fc800078eb8ff */
[----:B------:R-:W-:-:S07]  /*5660*/  LOP3.LUT R18, R5, R3, R18, 0xfe, !PT ;  /* 0x0000000305127212 */ /* 0x000fce00078efe12 */
.L_x_19633:
[----:B------:R-:W-:Y:S05]  /*5670*/  BSYNC B0 ;  /* 0x0000000000007941 */ /* 0x000fea0003800000 */
.L_x_19632:
[----:B------:R-:W0:Y:S01]  /*5680*/  F2I.S64.TRUNC R18, R18 ;  /* 0x0000001200127311 */ /* 0x000e22000020d900 */
[----:B------:R-:W-:Y:S05]  /*5690*/  BRA `(.L_x_19613) ;  /* 0x00000000009c7947 */ /* 0x000fea0003800000 */
.L_x_19625:
        /* <DEDUP_REMOVED lines=14> */
.L_x_19639:
[----:B------:R-:W-:Y:S05]  /*5780*/  BSYNC B0 ;  /* 0x0000000000007941 */ /* 0x000fea0003800000 */
.L_x_19638:
[----:B------:R-:W0:Y:S01]  /*5790*/  F2I.S64.TRUNC R18, R18 ;  /* 0x0000001200127311 */ /* 0x000e22000020d900 */
[----:B------:R-:W-:Y:S05]  /*57a0*/  BRA `(.L_x_19613) ;  /* 0x0000000000587947 */ /* 0x000fea0003800000 */
.L_x_19612:
        /* <DEDUP_REMOVED lines=16> */
.L_x_19640:
[----:B------:R-:W-:Y:S01]  /*58b0*/  CS2R R18, SRZ ;  /* 0x0000000000127805 */ /* 0x000fe2000001ff00 */
[----:B------:R-:W-:Y:S06]  /*58c0*/  BRA `(.L_x_19613) ;  /* 0x0000000000107947 */ /* 0x000fec0003800000 */
.L_x_19637:
[----:B------:R0:W5:Y:S01]  /*58d0*/  LDG.E.64 R18, desc[UR36][R4.64] ;  /* 0x0000002404127981 */ /* 0x000162000c1e1b00 */
[----:B------:R-:W-:Y:S05]  /*58e0*/  BRA `(.L_x_19613) ;  /* 0x0000000000087947 */ /* 0x000fea0003800000 */
.L_x_19636:
[----:B------:R0:W5:Y:S01]  /*58f0*/  LDG.E R18, desc[UR36][R4.64] ;  /* 0x0000002404127981 */ /* 0x000162000c1e1900 */
[----:B------:R-:W-:-:S07]  /*5900*/  IMAD.MOV.U32 R19, RZ, RZ, RZ ;  /* 0x000000ffff137224 */ /* 0x000fce00078e00ff */
.L_x_19613:
[----:B------:R-:W-:-:S07]  /*5910*/  VIADD R35, R35, 0x80 ;  /* 0x0000008023237836 */ /* 0x000fce0000000000 */
.L_x_19574:
[----:B------:R-:W-:Y:S05]  /*5920*/  BSYNC B6 ;  /* 0x0000000000067941 */ /* 0x000fea0003800000 */
.L_x_19573:
        /* <DEDUP_REMOVED lines=24> */
.L_x_19646:
[----:B------:R0:W5:Y:S01]  /*5ab0*/  LDG.E.U8 R16, desc[UR36][R4.64] ;  /* 0x0000002404107981 */ /* 0x000162000c1e1100 */
[----:B------:R-:W-:Y:S01]  /*5ac0*/  IMAD.MOV.U32 R17, RZ, RZ, RZ ;  /* 0x000000ffff117224 */ /* 0x000fe200078e00ff */
[----:B------:R-:W-:Y:S06]  /*5ad0*/  BRA `(.L_x_19648) ;  /* 0x0000000c00487947 */ /* 0x000fec0003800000 */
.L_x_19645:
        /* <DEDUP_REMOVED lines=8> */
.L_x_19650:
[----:B------:R-:W2:Y:S02]  /*5b60*/  LDG.E R16, desc[UR36][R4.64] ;  /* 0x0000002404107981 */ /* 0x000ea4000c1e1900 */
[----:B--2---:R-:W-:Y:S01]  /*5b70*/  SHF.R.S32.HI R17, RZ, 0x1f, R16 ;  /* 0x0000001fff117819 */ /* 0x004fe20000011410 */
[----:B------:R-:W-:Y:S06]  /*5b80*/  BRA `(.L_x_19648) ;  /* 0x0000000c001c7947 */ /* 0x000fec0003800000 */
.L_x_19649:
[----:B------:R-:W2:Y:S02]  /*5b90*/  LDG.E.S16 R16, desc[UR36][R4.64] ;  /* 0x0000002404107981 */ /* 0x000ea4000c1e1700 */
[----:B--2---:R-:W-:Y:S01]  /*5ba0*/  SHF.R.S32.HI R17, RZ, 0x1f, R16 ;  /* 0x0000001fff117819 */ /* 0x004fe20000011410 */
[----:B------:R-:W-:Y:S06]  /*5bb0*/  BRA `(.L_x_19648) ;  /* 0x0000000c00107947 */ /* 0x000fec0003800000 */
.L_x_19644:
        /* <DEDUP_REMOVED lines=9> */
.L_x_19652:
[----:B------:R-:W2:Y:S02]  /*5c50*/  LDG.E.U16 R4, desc[UR36][R4.64] ;  /* 0x0000002404047981 */ /* 0x000ea4000c1e1500 */
[----:B--2---:R-:W-:-:S06]  /*5c60*/  HADD2.F32 R16, -RZ, R4.H0_H0 ;  /* 0x20000004ff107230 */ /* 0x004fcc0000004100 */
[----:B------:R-:W2:Y:S01]  /*5c70*/  F2I.S64.TRUNC R16, R16 ;  /* 0x0000001000107311 */ /* 0x000ea2000020d900 */
[----:B------:R-:W-:Y:S05]  /*5c80*/  BRA `(.L_x_19648) ;  /* 0x0000000800dc7947 */ /* 0x000fea0003800000 */
.L_x_19651:
        /* <DEDUP_REMOVED lines=9> */
.L_x_19654:
[----:B------:R-:W2:Y:S02]  /*5d20*/  LDG.E.U16 R4, desc[UR36][R4.64] ;  /* 0x0000002404047981 */ /* 0x000ea4000c1e1500 */
[----:B--2---:R-:W-:-:S06]  /*5d30*/  HADD2.F32 R16, -RZ, R4.H0_H0 ;  /* 0x20000004ff107230 */ /* 0x004fcc0000004100 */
[----:B------:R-:W0:Y:S01]  /*5d40*/  F2I.S64.TRUNC R16, R16 ;  /* 0x0000001000107311 */ /* 0x000e22000020d900 */
[----:B------:R-:W-:Y:S05]  /*5d50*/  BRA `(.L_x_19648) ;  /* 0x0000000800a87947 */ /* 0x000fea0003800000 */
.L_x_19653:
[----:B------:R-:W2:Y:S02]  /*5d60*/  LDG.E.64 R4, desc[UR36][R4.64] ;  /* 0x0000002404047981 */ /* 0x000ea4000c1e1b00 */
[----:B--2---:R0:W1:Y:S01]  /*5d70*/  F2I.S64.F64.TRUNC R16, R4 ;  /* 0x0000000400107311 */ /* 0x004062000030d900 */
[----:B------:R-:W-:Y:S05]  /*5d80*/  BRA `(.L_x_19648) ;  /* 0x00000008009c7947 */ /* 0x000fea0003800000 */
.L_x_19643:
        /* <DEDUP_REMOVED lines=13> */
.L_x_19657:
[----:B------:R-:W2:Y:S02]  /*5e60*/  LDG.E.64 R4, desc[UR36][R4.64] ;  /* 0x0000002404047981 */ /* 0x000ea4000c1e1b00 */
[----:B--2---:R0:W1:Y:S01]  /*5e70*/  F2I.S64.F64.TRUNC R16, R4 ;  /* 0x0000000400107311 */ /* 0x004062000030d900 */
[----:B------:R-:W-:Y:S05]  /*5e80*/  BRA `(.L_x_19648) ;  /* 0x00000008005c7947 */ /* 0x000fea0003800000 */
.L_x_19656:
        /* <DEDUP_REMOVED lines=27> */
.L_x_19659:
        /* <DEDUP_REMOVED lines=14> */
.L_x_19658:
[----:B------:R-:W2:Y:S02]  /*6120*/  LDG.E.U16 R16, desc[UR36][R4.64] ;  /* 0x0000002404107981 */ /* 0x000ea4000c1e1500 */
[----:B--2---:R-:W-:-:S06]  /*6130*/  IMAD.U32 R16, R16, 0x10000, RZ ;  /* 0x0001000010107824 */ /* 0x004fcc00078e00ff */
[----:B------:R-:W0:Y:S01]  /*6140*/  F2I.S64.TRUNC R16, R16 ;  /* 0x0000001000107311 */ /* 0x000e22000020d900 */
[----:B------:R-:W-:Y:S05]  /*6150*/  BRA `(.L_x_19648) ;  /* 0x0000000400a87947 */ /* 0x000fea0003800000 */
.L_x_19655:
        /* <DEDUP_REMOVED lines=11> */
.L_x_19662:
        /* <DEDUP_REMOVED lines=21> */
.L_x_19666:
[----:B------:R-:W-:Y:S05]  /*6360*/  BSYNC B1 ;  /* 0x0000000000017941 */ /* 0x000fea0003800000 */
.L_x_19665:
[----:B------:R-:W-:Y:S01]  /*6370*/  IMAD.SHL.U32 R3, R3, 0x100000, RZ ;  /* 0x0010000003037824 */ /* 0x000fe200078e00ff */
[----:B------:R-:W-:-:S04]  /*6380*/  LEA R5, R0, 0x3b800000, 0x17 ;  /* 0x3b80000000057811 */ /* 0x000fc800078eb8ff */
[----:B------:R-:W-:-:S07]  /*6390*/  LOP3.LUT R16, R5, R3, R16, 0xfe, !PT ;  /* 0x0000000305107212 */ /* 0x000fce00078efe10 */
.L_x_19664:
[----:B------:R-:W-:Y:S05]  /*63a0*/  BSYNC B0 ;  /* 0x0000000000007941 */ /* 0x000fea0003800000 */
.L_x_19663:
[----:B------:R-:W0:Y:S01]  /*63b0*/  F2I.S64.TRUNC R16, R16 ;  /* 0x0000001000107311 */ /* 0x000e22000020d900 */
[----:B------:R-:W-:Y:S05]  /*63c0*/  BRA `(.L_x_19648) ;  /* 0x00000004000c7947 */ /* 0x000fea0003800000 */
.L_x_19661:
        /* <DEDUP_REMOVED lines=21> */
.L_x_19670:
[----:B------:R-:W-:Y:S05]  /*6520*/  BSYNC B1 ;  /* 0x0000000000017941 */ /* 0x000fea0003800000 */
.L_x_19669:
[----:B------:R-:W-:Y:S01]  /*6530*/  IMAD.SHL.U32 R3, R3, 0x200000, RZ ;  /* 0x0020000003037824 */ /* 0x000fe200078e00ff */
[----:B------:R-:W-:-:S04]  /*6540*/  LEA R5, R0, 0x37800000, 0x17 ;  /* 0x3780000000057811 */ /* 0x000fc800078eb8ff */
[----:B------:R-:W-:-:S07]  /*6550*/  LOP3.LUT R16, R5, R3, R16, 0xfe, !PT ;  /* 0x0000000305107212 */ /* 0x000fce00078efe10 */
.L_x_19668:
[----:B------:R-:W-:Y:S05]  /*6560*/  BSYNC B0 ;  /* 0x0000000000007941 */ /* 0x000fea0003800000 */
.L_x_19667:
[----:B------:R-:W0:Y:S01]  /*6570*/  F2I.S64.TRUNC R16, R16 ;  /* 0x0000001000107311 */ /* 0x000e22000020d900 */
[----:B------:R-:W-:Y:S05]  /*6580*/  BRA `(.L_x_19648) ;  /* 0x00000000009c7947 */ /* 0x000fea0003800000 */
.L_x_19660:
        /* <DEDUP_REMOVED lines=14> */
.L_x_19674:
[----:B------:R-:W-:Y:S05]  /*6670*/  BSYNC B0 ;  /* 0x0000000000007941 */ /* 0x000fea0003800000 */
.L_x_19673:
[----:B------:R-:W0:Y:S01]  /*6680*/  F2I.S64.TRUNC R16, R16 ;  /* 0x0000001000107311 */ /* 0x000e22000020d900 */
[----:B------:R-:W-:Y:S05]  /*6690*/  BRA `(.L_x_19648) ;  /* 0x0000000000587947 */ /* 0x000fea0003800000 */
.L_x_19647:
        /* <DEDUP_REMOVED lines=16> */
.L_x_19675:
[----:B------:R-:W-:Y:S01]  /*67a0*/  CS2R R16, SRZ ;  /* 0x0000000000107805 */ /* 0x000fe2000001ff00 */
[----:B------:R-:W-:Y:S06]  /*67b0*/  BRA `(.L_x_19648) ;  /* 0x0000000000107947 */ /* 0x000fec0003800000 */
.L_x_19672:
[----:B------:R0:W5:Y:S01]  /*67c0*/  LDG.E.64 R16, desc[UR36][R4.64] ;  /* 0x0000002404107981 */ /* 0x000162000c1e1b00 */
[----:B------:R-:W-:Y:S05]  /*67d0*/  BRA `(.L_x_19648) ;  /* 0x0000000000087947 */ /* 0x000fea0003800000 */
.L_x_19671:
[----:B------:R0:W5:Y:S01]  /*67e0*/  LDG.E R16, desc[UR36][R4.64] ;  /* 0x0000002404107981 */ /* 0x000162000c1e1900 */
[----:B------:R-:W-:-:S07]  /*67f0*/  IMAD.MOV.U32 R17, RZ, RZ, RZ ;  /* 0x000000ffff117224 */ /* 0x000fce00078e00ff */
.L_x_19648:
        /* <DEDUP_REMOVED lines=19> */
.L_x_19679:
[----:B------:R0:W5:Y:S01]  /*6930*/  LDG.E.U8 R24, desc[UR36][R4.64] ;  /* 0x0000002404187981 */ /* 0x000162000c1e1100 */
[----:B------:R-:W-:Y:S01]  /*6940*/  IMAD.MOV.U32 R25, RZ, RZ, RZ ;  /* 0x000000ffff197224 */ /* 0x000fe200078e00ff */
[----:B------:R-:W-:Y:S06]  /*6950*/  BRA `(.L_x_19642) ;  /* 0x0000000c00447947 */ /* 0x000fec0003800000 */
.L_x_19678:
        /* <DEDUP_REMOVED lines=8> */
.L_x_19682:
[----:B------:R-:W2:Y:S02]  /*69e0*/  LDG.E R24, desc[UR36][R4.64] ;  /* 0x0000002404187981 */ /* 0x000ea4000c1e1900 */
[----:B--2---:R-:W-:Y:S01]  /*69f0*/  SHF.R.S32.HI R25, RZ, 0x1f, R24 ;  /* 0x0000001fff197819 */ /* 0x004fe20000011418 */
[----:B------:R-:W-:Y:S06]  /*6a00*/  BRA `(.L_x_19642) ;  /* 0x0000000c00187947 */ /* 0x000fec0003800000 */
.L_x_19681:
[----:B------:R-:W2:Y:S02]  /*6a10*/  LDG.E.S16 R24, desc[UR36][R4.64] ;  /* 0x0000002404187981 */ /* 0x000ea4000c1e1700 */
[----:B--2---:R-:W-:Y:S01]  /*6a20*/  SHF.R.S32.HI R25, RZ, 0x1f, R24 ;  /* 0x0000001fff197819 */ /* 0x004fe20000011418 */
[----:B------:R-:W-:Y:S06]  /*6a30*/  BRA `(.L_x_19642) ;  /* 0x0000000c000c7947 */ /* 0x000fec0003800000 */
.L_x_19677:
        /* <DEDUP_REMOVED lines=9> */
.L_x_19684:
[----:B------:R-:W2:Y:S02]  /*6ad0*/  LDG.E.U16 R4, desc[UR36][R4.64] ;  /* 0x0000002404047981 */ /* 0x000ea4000c1e1500 */
[----:B--2---:R-:W-:-:S06]  /*6ae0*/  HADD2.F32 R24, -RZ, R4.H0_H0 ;  /* 0x20000004ff187230 */ /* 0x004fcc0000004100 */
[----:B------:R-:W0:Y:S01]  /*6af0*/  F2I.S64.TRUNC R24, R24 ;  /* 0x0000001800187311 */ /* 0x000e22000020d900 */
[----:B------:R-:W-:Y:S05]  /*6b00*/  BRA `(.L_x_19642) ;  /* 0x0000000800d87947 */ /* 0x000fea0003800000 */
.L_x_19683:
        /* <DEDUP_REMOVED lines=9> */
.L_x_19686:
[----:B------:R-:W2:Y:S02]  /*6ba0*/  LDG.E.U16 R4, desc[UR36][R4.64] ;  /* 0x0000002404047981 */ /* 0x000ea4000c1e1500 */
[----:B--2---:R-:W-:-:S06]  /*6bb0*/  HADD2.F32 R24, -RZ, R4.H0_H0 ;  /* 0x20000004ff187230 */ /* 0x004fcc0000004100 */
[----:B------:R-:W0:Y:S01]  /*6bc0*/  F2I.S64.TRUNC R24, R24 ;  /* 0x0000001800187311 */ /* 0x000e22000020d900 */
[----:B------:R-:W-:Y:S05]  /*6bd0*/  BRA `(.L_x_19642) ;  /* 0x0000000800a47947 */ /* 0x000fea0003800000 */
.L_x_19685:
[----:B------:R-:W2:Y:S02]  /*6be0*/  LDG.E.64 R4, desc[UR36][R4.64] ;  /* 0x0000002404047981 */ /* 0x000ea4000c1e1b00 */
[----:B--2---:R0:W1:Y:S01]  /*6bf0*/  F2I.S64.F64.TRUNC R24, R4 ;  /* 0x0000000400187311 */ /* 0x004062000030d900 */
[----:B------:R-:W-:Y:S05]  /*6c00*/  BRA `(.L_x_19642) ;  /* 0x0000000800987947 */ /* 0x000fea0003800000 */
.L_x_19676:
        /* <DEDUP_REMOVED lines=13> */
.L_x_19689:
[----:B------:R-:W2:Y:S02]  /*6ce0*/  LDG.E.64 R4, desc[UR36][R4.64] ;  /* 0x0000002404047981 */ /* 0x000ea4000c1e1b00 */
[----:B--2---:R0:W1:Y:S01]  /*6cf0*/  F2I.S64.F64.TRUNC R24, R4 ;  /* 0x0000000400187311 */ /* 0x004062000030d900 */
[----:B------:R-:W-:Y:S05]  /*6d00*/  BRA `(.L_x_19642) ;  /* 0x0000000800587947 */ /* 0x000fea0003800000 */
.L_x_19688:
        /* <DEDUP_REMOVED lines=27> */
.L_x_19691:
        /* <DEDUP_REMOVED lines=14> */
.L_x_19690:
[----:B------:R-:W2:Y:S02]  /*6fa0*/  LDG.E.U16 R24, desc[UR36][R4.64] ;  /* 0x0000002404187981 */ /* 0x000ea4000c1e1500 */
[----:B--2---:R-:W-:-:S06]  /*6fb0*/  IMAD.U32 R24, R24, 0x10000, RZ ;  /* 0x0001000018187824 */ /* 0x004fcc00078e00ff */
[----:B------:R-:W0:Y:S01]  /*6fc0*/  F2I.S64.TRUNC R24, R24 ;  /* 0x0000001800187311 */ /* 0x000e22000020d900 */
[----:B------:R-:W-:Y:S05]  /*6fd0*/  BRA `(.L_x_19642) ;  /* 0x0000000400a47947 */ /* 0x000fea0003800000 */
.L_x_19687:
        /* <DEDUP_REMOVED lines=11> */
.L_x_19694:
        /* <DEDUP_REMOVED lines=21> */
.L_x_19698:
[----:B------:R-:W-:Y:S05]  /*71e0*/  BSYNC B1 ;  /* 0x0000000000017941 */ /* 0x000fea0003800000 */
.L_x_19697:
[----:B------:R-:W-:Y:S01]  /*71f0*/  IMAD.SHL.U32 R3, R3, 0x100000, RZ ;  /* 0x0010000003037824 */ /* 0x000fe200078e00ff */
[----:B------:R-:W-:-:S04]  /*7200*/  LEA R5, R0, 0x3b800000, 0x17 ;  /* 0x3b80000000057811 */ /* 0x000fc800078eb8ff */
[----:B------:R-:W-:-:S07]  /*7210*/  LOP3.LUT R24, R5, R3, R24, 0xfe, !PT ;  /* 0x0000000305187212 */ /* 0x000fce00078efe18 */
.L_x_19696:
[----:B------:R-:W-:Y:S05]  /*7220*/  BSYNC B0 ;  /* 0x0000000000007941 */ /* 0x000fea0003800000 */
.L_x_19695:
[----:B------:R-:W0:Y:S01]  /*7230*/  F2I.S64.TRUNC R24, R24 ;  /* 0x0000001800187311 */ /* 0x000e22000020d900 */
[----:B------:R-:W-:Y:S05]  /*7240*/  BRA `(.L_x_19642) ;  /* 0x0000000400087947 */ /* 0x000fea0003800000 */
.L_x_19693:
        /* <DEDUP_REMOVED lines=21> */
.L_x_19702:
[----:B------:R-:W-:Y:S05]  /*73a0*/  BSYNC B1 ;  /* 0x0000000000017941 */ /* 0x000fea0003800000 */
.L_x_19701:
[----:B------:R-:W-:Y:S01]  /*73b0*/  IMAD.SHL.U32 R3, R3, 0x200000, RZ ;  /* 0x0020000003037824 */ /* 0x000fe200078e00ff */
[----:B------:R-:W-:-:S04]  /*73c0*/  LEA R5, R0, 0x37800000, 0x17 ;  /* 0x3780000000057811 */ /* 0x000fc800078eb8ff */
[----:B------:R-:W-:-:S07]  /*73d0*/  LOP3.LUT R24, R5, R3, R24, 0xfe, !PT ;  /* 0x0000000305187212 */ /* 0x000fce00078efe18 */
.L_x_19700:
[----:B------:R-:W-:Y:S05]  /*73e0*/  BSYNC B0 ;  /* 0x0000000000007941 */ /* 0x000fea0003800000 */
.L_x_19699:
[----:B------:R-:W0:Y:S01]  /*73f0*/  F2I.S64.TRUNC R24, R24 ;  /* 0x0000001800187311 */ /* 0x000e22000020d900 */
[----:B------:R-:W-:Y:S05]  /*7400*/  BRA `(.L_x_19642) ;  /* 0x0000000000987947 */ /* 0x000fea0003800000 */
.L_x_19692:
        /* <DEDUP_REMOVED lines=14> */
.L_x_19706:
[----:B------:R-:W-:Y:S05]  /*74f0*/  BSYNC B0 ;  /* 0x0000000000007941 */ /* 0x000fea0003800000 */
.L_x_19705:
[----:B------:R-:W0:Y:S01]  /*7500*/  F2I.S64.TRUNC R24, R24 ;  /* 0x0000001800187311 */ /* 0x000e22000020d900 */
[----:B------:R-:W-:Y:S05]  /*7510*/  BRA `(.L_x_19642) ;  /* 0x0000000000547947 */ /* 0x000fea0003800000 */
.L_x_19680:
        /* <DEDUP_REMOVED lines=16> */
.L_x_19707:
[----:B------:R-:W-:Y:S05]  /*7620*/  BRA `(.L_x_19642) ;  /* 0x0000000000107947 */ /* 0x000fea0003800000 */
.L_x_19704:
[----:B------:R0:W5:Y:S01]  /*7630*/  LDG.E.64 R24, desc[UR36][R4.64] ;  /* 0x0000002404187981 */ /* 0x000162000c1e1b00 */
[----:B------:R-:W-:Y:S05]  /*7640*/  BRA `(.L_x_19642) ;  /* 0x0000000000087947 */ /* 0x000fea0003800000 */
.L_x_19703:
[----:B------:R0:W5:Y:S01]  /*7650*/  LDG.E R24, desc[UR36][R4.64] ;  /* 0x0000002404187981 */ /* 0x000162000c1e1900 */
[----:B------:R-:W-:-:S07]  /*7660*/  IMAD.MOV.U32 R25, RZ, RZ, RZ ;  /* 0x000000ffff197224 */ /* 0x000fce00078e00ff */
.L_x_19642:
[----:B------:R-:W-:Y:S05]  /*7670*/  BSYNC B6 ;  /* 0x0000000000067941 */ /* 0x000fea0003800000 */
.L_x_19641:
[----:B------:R-:W2:Y:S01]  /*7680*/  S2R R33, SR_TID.X ;  /* 0x0000000000217919 */ /* 0x000ea20000002100 */
[----:B------:R-:W-:Y:S01]  /*7690*/  BSSY B0, `(.L_x_19708) ;  /* 0x000001f000007945 */ /* 0x000fe20003800000 */
[----:B--2---:R-:W-:-:S13]  /*76a0*/  ISETP.GE.AND P1, PT, R33, R2, PT ;  /* 0x000000022100720c */ /* 0x004fda0003f26270 */
[----:B------:R-:W-:Y:S05]  /*76b0*/  @P1 BRA `(.L_x_19709) ;  /* 0x0000000000701947 */ /* 0x000fea0003800000 */
[----:B01--45:R-:W-:-:S04]  /*76c0*/  LOP3.LUT R0, R31, R29, RZ, 0xfc, !PT ;  /* 0x0000001d1f007212 */ /* 0x033fc800078efcff */
[----:B------:R-:W-:-:S13]  /*76d0*/  ISETP.NE.U32.AND P0, PT, R0, RZ, PT ;  /* 0x000000ff0000720c */ /* 0x000fda0003f05070 */
[----:B------:R-:W-:Y:S05]  /*76e0*/  @!P0 BRA `(.L_x_19710) ;  /* 0x0000000000188947 */ /* 0x000fea0003800000 */
[----:B------:R-:W-:Y:S01]  /*76f0*/  IMAD.MOV.U32 R3, RZ, RZ, R29 ;  /* 0x000000ffff037224 */ /* 0x000fe200078e001d */
[----:B------:R-:W-:-:S07]  /*7700*/  MOV R0, 0x7720 ;  /* 0x0000772000007802 */ /* 0x000fce0000000f00 */
[----:B---3--:R-:W-:Y:S05]  /*7710*/  CALL.REL.NOINC `($__internal_1_$__cuda_sm20_rem_s64) ;  /* 0x0000004400147944 */ /* 0x008fea0003c00000 */
[----:B------:R-:W-:Y:S02]  /*7720*/  IMAD.MOV.U32 R4, RZ, RZ, R3 ;  /* 0x000000ffff047224 */ /* 0x000fe400078e0003 */
[----:B------:R-:W-:Y:S01]  /*7730*/  IMAD.MOV.U32 R5, RZ, RZ, R8 ;  /* 0x000000ffff057224 */ /* 0x000fe200078e0008 */
[----:B------:R-:W-:Y:S06]  /*7740*/  BRA `(.L_x_19709) ;  /* 0x00000000004c7947 */ /* 0x000fec0003800000 */
.L_x_19710:
        /* <DEDUP_REMOVED lines=10> */
[----:B------:R-:W-:-:S04]  /*77f0*/  IMAD.MOV R5, RZ, RZ, -R5 ;  /* 0x000000ffff057224 */ /* 0x000fc800078e0a05 */
[----:B------:R-:W-:Y:S02]  /*7800*/  IMAD R31, R28, R5, R30 ;  /* 0x000000051c1f7224 */ /* 0x000fe400078e021e */
[----:B------:R-:W-:-:S03]  /*7810*/  IMAD.MOV.U32 R5, RZ, RZ, RZ ;  /* 0x000000ffff057224 */ /* 0x000fc600078e00ff */
[----:B------:R-:W-:-:S13]  /*7820*/  ISETP.GE.U32.AND P0, PT, R31, R28, PT ;  /* 0x0000001c1f00720c */ /* 0x000fda0003f06070 */
[----:B------:R-:W-:-:S05]  /*7830*/  @P0 IMAD.IADD R31, R31, 0x1, -R28 ;  /* 0x000000011f1f0824 */ /* 0x000fca00078e0a1c */
[----:B------:R-:W-:-:S13]  /*7840*/  ISETP.GE.U32.AND P0, PT, R31, R28, PT ;  /* 0x0000001c1f00720c */ /* 0x000fda0003f06070 */
[----:B------:R-:W-:Y:S01]  /*7850*/  @P0 IMAD.IADD R31, R31, 0x1, -R28 ;  /* 0x000000011f1f0824 */ /* 0x000fe200078e0a1c */
[----:B------:R-:W-:-:S05]  /*7860*/  @!P2 LOP3.LUT R31, RZ, R28, RZ, 0x33, !PT ;  /* 0x0000001cff1fa212 */ /* 0x000fca00078e33ff */
[----:B------:R-:W-:-:S07]  /*7870*/  IMAD.MOV.U32 R4, RZ, RZ, R31 ;  /* 0x000000ffff047224 */ /* 0x000fce00078e001f */
.L_x_19709:
[----:B------:R-:W-:Y:S05]  /*7880*/  BSYNC B0 ;  /* 0x0000000000007941 */ /* 0x000fea0003800000 */
.L_x_19708:
[----:B01---5:R-:W-:Y:S01]  /*7890*/  VIADD R29, R33, 0x80 ;  /* 0x00000080211d7836 */ /* 0x023fe20000000000 */
[----:B------:R-:W-:Y:S04]  /*78a0*/  BSSY B0, `(.L_x_19711) ;  /* 0x0000022000007945 */ /* 0x000fe80003800000 */
[----:B------:R-:W-:-:S13]  /*78b0*/  ISETP.GE.AND P0, PT, R29, R2, PT ;  /* 0x000000021d00720c */ /* 0x000fda0003f06270 */
[----:B------:R-:W-:Y:S05]  /*78c0*/  @P0 BRA `(.L_x_19712) ;  /* 0x00000000007c0947 */ /* 0x000fea0003800000 */
[----:B---3--:R-:W-:-:S04]  /*78d0*/  LOP3.LUT R0, R37, R27, RZ, 0xfc, !PT ;  /* 0x0000001b25007212 */ /* 0x008fc800078efcff */
[----:B------:R-:W-:-:S13]  /*78e0*/  ISETP.NE.U32.AND P0, PT, R0, RZ, PT ;  /* 0x000000ff0000720c */ /* 0x000fda0003f05070 */
[----:B------:R-:W-:Y:S05]  /*78f0*/  @!P0 BRA `(.L_x_19713) ;  /* 0x0000000000248947 */ /* 0x000fea0003800000 */
[----:B----4-:R-:W-:Y:S01]  /*7900*/  IMAD.MOV.U32 R30, RZ, RZ, R36 ;  /* 0x000000ffff1e7224 */ /* 0x010fe200078e0024 */
[----:B------:R-:W-:Y:S01]  /*7910*/  MOV R0, 0x7960 ;  /* 0x0000796000007802 */ /* 0x000fe20000000f00 */
[----:B------:R-:W-:Y:S02]  /*7920*/  IMAD.MOV.U32 R31, RZ, RZ, R37 ;  /* 0x000000ffff1f7224 */ /* 0x000fe400078e0025 */
[----:B------:R-:W-:Y:S02]  /*7930*/  IMAD.MOV.U32 R28, RZ, RZ, R26 ;  /* 0x000000ffff1c7224 */ /* 0x000fe400078e001a */
[----:B------:R-:W-:-:S07]  /*7940*/  IMAD.MOV.U32 R3, RZ, RZ, R27 ;  /* 0x000000ffff037224 */ /* 0x000fce00078e001b */
[----:B------:R-:W-:Y:S05]  /*7950*/  CALL.REL.NOINC `($__internal_1_$__cuda_sm20_rem_s64) ;  /* 0x0000004000847944 */ /* 0x000fea0003c00000 */
[----:B------:R-:W-:Y:S02]  /*7960*/  IMAD.MOV.U32 R26, RZ, RZ, R3 ;  /* 0x000000ffff1a7224 */ /* 0x000fe400078e0003 */
[----:B------:R-:W-:Y:S01]  /*7970*/  IMAD.MOV.U32 R27, RZ, RZ, R8 ;  /* 0x000000ffff1b7224 */ /* 0x000fe200078e0008 */
[----:B------:R-:W-:Y:S06]  /*7980*/  BRA `(.L_x_19712) ;  /* 0x00000000004c7947 */ /* 0x000fec0003800000 */
.L_x_19713:
[----:B------:R-:W0:Y:S01]  /*7990*/  I2F.U32.RP R0, R26 ;  /* 0x0000001a00007306 */ /* 0x000e220000209000 */
[----:B------:R-:W-:Y:S01]  /*79a0*/  ISETP.NE.U32.AND P2, PT, R26, RZ, PT ;  /* 0x000000ff1a00720c */ /* 0x000fe20003f45070 */
[----:B------:R-:W-:-:S06]  /*79b0*/  IMAD.MOV.U32 R27, RZ, RZ, RZ ;  /* 0x000000ffff1b7224 */ /* 0x000fcc00078e00ff */
        /* <DEDUP_REMOVED lines=16> */
.L_x_19712:
[----:B------:R-:W-:Y:S05]  /*7ac0*/  BSYNC B0 ;  /* 0x0000000000007941 */ /* 0x000fea0003800000 */
.L_x_19711:
[----:B------:R-:W-:Y:S01]  /*7ad0*/  VIADD R3, R33, 0x100 ;  /* 0x0000010021037836 */ /* 0x000fe20000000000 */
[----:B------:R-:W-:Y:S04]  /*7ae0*/  BSSY B0, `(.L_x_19714) ;  /* 0x0000022000007945 */ /* 0x000fe80003800000 */
[----:B------:R-:W-:-:S13]  /*7af0*/  ISETP.GE.AND P0, PT, R3, R2, PT ;  /* 0x000000020300720c */ /* 0x000fda0003f06270 */
[----:B------:R-:W-:Y:S05]  /*7b00*/  @P0 BRA `(.L_x_19715) ;  /* 0x00000000007c0947 */ /* 0x000fea0003800000 */
[----:B------:R-:W-:-:S04]  /*7b10*/  LOP3.LUT R0, R23, R19, RZ, 0xfc, !PT ;  /* 0x0000001317007212 */ /* 0x000fc800078efcff */
[----:B------:R-:W-:-:S13]  /*7b20*/  ISETP.NE.U32.AND P0, PT, R0, RZ, PT ;  /* 0x000000ff0000720c */ /* 0x000fda0003f05070 */
[----:B------:R-:W-:Y:S05]  /*7b30*/  @!P0 BRA `(.L_x_19716) ;  /* 0x0000000000248947 */ /* 0x000fea0003800000 */
[----:B----4-:R-:W-:Y:S01]  /*7b40*/  IMAD.MOV.U32 R30, RZ, RZ, R22 ;  /* 0x000000ffff1e7224 */ /* 0x010fe200078e0016 */
[----:B------:R-:W-:Y:S01]  /*7b50*/  MOV R0, 0x7ba0 ;  /* 0x00007ba000007802 */ /* 0x000fe20000000f00 */
[----:B------:R-:W-:Y:S02]  /*7b60*/  IMAD.MOV.U32 R31, RZ, RZ, R23 ;  /* 0x000000ffff1f7224 */ /* 0x000fe400078e0017 */
[----:B------:R-:W-:Y:S02]  /*7b70*/  IMAD.MOV.U32 R28, RZ, RZ, R18 ;  /* 0x000000ffff1c7224 */ /* 0x000fe400078e0012 */
[----:B------:R-:W-:-:S07]  /*7b80*/  IMAD.MOV.U32 R3, RZ, RZ, R19 ;  /* 0x000000ffff037224 */ /* 0x000fce00078e0013 */
[----:B---3--:R-:W-:Y:S05]  /*7b90*/  CALL.REL.NOINC `($__internal_1_$__cuda_sm20_rem_s64) ;  /* 0x0000003c00f47944 */ /* 0x008fea0003c00000 */
[----:B------:R-:W-:Y:S02]  /*7ba0*/  IMAD.MOV.U32 R18, RZ, RZ, R3 ;  /* 0x000000ffff127224 */ /* 0x000fe400078e0003 */
[----:B------:R-:W-:Y:S01]  /*7bb0*/  IMAD.MOV.U32 R19, RZ, RZ, R8 ;  /* 0x000000ffff137224 */ /* 0x000fe200078e0008 */
[----:B------:R-:W-:Y:S06]  /*7bc0*/  BRA `(.L_x_19715) ;  /* 0x00000000004c7947 */ /* 0x000fec0003800000 */
.L_x_19716:
        /* <DEDUP_REMOVED lines=19> */
.L_x_19715:
[----:B------:R-:W-:Y:S05]  /*7d00*/  BSYNC B0 ;  /* 0x0000000000007941 */ /* 0x000fea0003800000 */
.L_x_19714:
        /* <DEDUP_REMOVED lines=16> */
.L_x_19719:
        /* <DEDUP_REMOVED lines=17> */
[----:B------:R-:W-:-:S07]  /*7f20*/  @!P2 LOP3.LUT R16, RZ, R24, RZ, 0x33, !PT ;  /* 0x00000018ff10a212 */ /* 0x000fce00078e33ff */
.L_x_19718:
[----:B------:R-:W-:Y:S05]  /*7f30*/  BSYNC B0 ;  /* 0x0000000000007941 */ /* 0x000fea0003800000 */
.L_x_19717:
[----:B------:R-:W0:Y:S01]  /*7f40*/  LDC.U8 R22, c[0x0][0x240] ;  /* 0x00009000ff167b82 */ /* 0x000e220000000000 */
[----:B------:R-:W-:Y:S04]  /*7f50*/  BSSY B6, `(.L_x_19720) ;  /* 0x0000100000067945 */ /* 0x000fe80003800000 */
[----:B------:R-:W-:Y:S05]  /*7f60*/  @P1 BRA `(.L_x_19721) ;  /* 0x0000000c00f81947 */ /* 0x000fea0003800000 */
[----:B------:R-:W1:Y:S01]  /*7f70*/  S2R R3, SR_TID.X ;  /* 0x0000000000037919 */ /* 0x000e620000002100 */
[----:B------:R-:W2:Y:S01]  /*7f80*/  LDC.64 R8, c[0x0][0x218] ;  /* 0x00008600ff087b82 */ /* 0x000ea20000000a00 */
[----:B0-----:R-:W-:Y:S01]  /*7f90*/  PRMT R6, R22, 0x9910, RZ ;  /* 0x0000991016067816 */ /* 0x001fe200000000ff */
[----:B------:R-:W-:Y:S01]  /*7fa0*/  ULDC UR4, c[0x0][0x244] ;  /* 0x0000910000047ab9 */ /* 0x000fe20000000800 */
[----:B-1----:R-:W-:-:S04]  /*7fb0*/  IMAD R0, R34, 0x200, R3 ;  /* 0x0000020022007824 */ /* 0x002fc800078e0203 */
        /* <DEDUP_REMOVED lines=17> */
.L_x_19725:
[----:B------:R0:W-:Y:S01]  /*80d0*/  STG.E.U8 desc[UR36][R8.64], R4 ;  /* 0x0000000408007986 */ /* 0x0001e2000c101124 */
[----:B------:R-:W-:Y:S01]  /*80e0*/  IMAD.MOV.U32 R33, RZ, RZ, R29 ;  /* 0x000000ffff217224 */ /* 0x000fe200078e001d */
[----:B------:R-:W-:Y:S06]  /*80f0*/  BRA `(.L_x_19721) ;  /* 0x0000000c00947947 */ /* 0x000fec0003800000 */
.L_x_19724:
[----:B------:R-:W-:-:S13]  /*8100*/  ISETP.NE.AND P0, PT, R0, 0x2, PT ;  /* 0x000000020000780c */ /* 0x000fda0003f05270 */
[----:B------:R-:W-:Y:S05]  /*8110*/  @!P0 BRA `(.L_x_19727) ;  /* 0x0000000000288947 */ /* 0x000fea0003800000 */
[----:B------:R-:W-:-:S13]  /*8120*/  ISETP.NE.AND P0, PT, R0, 0x3, PT ;  /* 0x000000030000780c */ /* 0x000fda0003f05270 */
[----:B------:R-:W-:Y:S05]  /*8130*/  @!P0 BRA `(.L_x_19728) ;  /* 0x0000000000148947 */ /* 0x000fea0003800000 */
[----:B------:R-:W-:-:S13]  /*8140*/  ISETP.NE.AND P0, PT, R0, 0x4, PT ;  /* 0x000000040000780c */ /* 0x000fda0003f05270 */
[----:B------:R-:W-:Y:S05]  /*8150*/  @P0 BRA `(.L_x_19726) ;  /* 0x0000000c00200947 */ /* 0x000fea0003800000 */
[----:B------:R0:W-:Y:S01]  /*8160*/  STG.E.64 desc[UR36][R8.64], R4 ;  /* 0x0000000408007986 */ /* 0x0001e2000c101b24 */
[----:B------:R-:W-:Y:S01]  /*8170*/  IMAD.MOV.U32 R33, RZ, RZ, R29 ;  /* 0x000000ffff217224 */ /* 0x000fe200078e001d */
[----:B------:R-:W-:Y:S06]  /*8180*/  BRA `(.L_x_19721) ;  /* 0x0000000c00707947 */ /* 0x000fec0003800000 */
.L_x_19728:
[----:B------:R0:W-:Y:S01]  /*8190*/  STG.E desc[UR36][R8.64], R4 ;  /* 0x0000000408007986 */ /* 0x0001e2000c101924 */
[----:B------:R-:W-:Y:S01]  /*81a0*/  IMAD.MOV.U32 R33, RZ, RZ, R29 ;  /* 0x000000ffff217224 */ /* 0x000fe200078e001d */
[----:B------:R-:W-:Y:S06]  /*81b0*/  BRA `(.L_x_19721) ;  /* 0x0000000c00647947 */ /* 0x000fec0003800000 */
.L_x_19727:
[----:B------:R0:W-:Y:S01]  /*81c0*/  STG.E.U16 desc[UR36][R8.64], R4 ;  /* 0x0000000408007986 */ /* 0x0001e2000c101524 */
[----:B------:R-:W-:Y:S01]  /*81d0*/  IMAD.MOV.U32 R33, RZ, RZ, R29 ;  /* 0x000000ffff217224 */ /* 0x000fe200078e001d */
[----:B------:R-:W-:Y:S06]  /*81e0*/  BRA `(.L_x_19721) ;  /* 0x0000000c00587947 */ /* 0x000fec0003800000 */
.L_x_19723:
[----:B------:R-:W-:-:S13]  /*81f0*/  ISETP.GT.AND P0, PT, R0, 0x6, PT ;  /* 0x000000060000780c */ /* 0x000fda0003f04270 */
[----:B------:R-:W-:Y:S05]  /*8200*/  @P0 BRA `(.L_x_19729) ;  /* 0x0000000000340947 */ /* 0x000fea0003800000 */
[----:B------:R-:W-:-:S13]  /*8210*/  ISETP.NE.AND P0, PT, R0, 0x5, PT ;  /* 0x000000050000780c */ /* 0x000fda0003f05270 */
[----:B------:R-:W-:Y:S05]  /*8220*/  @!P0 BRA `(.L_x_19730) ;  /* 0x0000000000188947 */ /* 0x000fea0003800000 */
[----:B------:R-:W-:-:S13]  /*8230*/  ISETP.NE.AND P0, PT, R0, 0x6, PT ;  /* 0x000000060000780c */ /* 0x000fda0003f05270 */
[----:B------:R-:W-:Y:S05]  /*8240*/  @P0 BRA `(.L_x_19726) ;  /* 0x0000000800e40947 */ /* 0x000fea0003800000 */
[----:B------:R-:W0:Y:S01]  /*8250*/  I2F.S64 R5, R4 ;  /* 0x0000000400057312 */ /* 0x000e220000301400 */
[----:B------:R-:W-:Y:S01]  /*8260*/  IMAD.MOV.U32 R33, RZ, RZ, R29 ;  /* 0x000000ffff217224 */ /* 0x000fe200078e001d */
[----:B0-----:R0:W-:Y:S01]  /*8270*/  STG.E desc[UR36][R8.64], R5 ;  /* 0x0000000508007986 */ /* 0x0011e2000c101924 */
[----:B------:R-:W-:Y:S05]  /*8280*/  BRA `(.L_x_19721) ;  /* 0x0000000c00307947 */ /* 0x000fea0003800000 */
.L_x_19730:
[----:B------:R-:W0:Y:S01]  /*8290*/  I2F.S64 R0, R4 ;  /* 0x0000000400007312 */ /* 0x000e220000301400 */
[----:B------:R-:W-:Y:S01]  /*82a0*/  IMAD.MOV.U32 R33, RZ, RZ, R29 ;  /* 0x000000ffff217224 */ /* 0x000fe200078e001d */
[----:B0-----:R-:W-:-:S05]  /*82b0*/  F2FP.F16.F32.PACK_AB R0, RZ, R0 ;  /* 0x00000000ff00723e */ /* 0x001fca00000000ff */
[----:B------:R0:W-:Y:S01]  /*82c0*/  STG.E.U16 desc[UR36][R8.64], R0 ;  /* 0x0000000008007986 */ /* 0x0001e2000c101524 */
[----:B------:R-:W-:Y:S05]  /*82d0*/  BRA `(.L_x_19721) ;  /* 0x0000000c001c7947 */ /* 0x000fea0003800000 */
.L_x_19729:
[----:B------:R-:W-:-:S13]  /*82e0*/  ISETP.NE.AND P0, PT, R0, 0x7, PT ;  /* 0x000000070000780c */ /* 0x000fda0003f05270 */
[----:B------:R-:W-:Y:S05]  /*82f0*/  @!P0 BRA `(.L_x_19731) ;  /* 0x00000000003c8947 */ /* 0x000fea0003800000 */
[----:B------:R-:W-:-:S13]  /*8300*/  ISETP.NE.AND P0, PT, R0, 0x8, PT ;  /* 0x000000080000780c */ /* 0x000fda0003f05270 */
[----:B------:R-:W-:Y:S05]  /*8310*/  @!P0 BRA `(.L_x_19732) ;  /* 0x00000000001c8947 */ /* 0x000fea0003800000 */
[----:B------:R-:W-:-:S13]  /*8320*/  ISETP.NE.AND P0, PT, R0, 0x9, PT ;  /* 0x000000090000780c */ /* 0x000fda0003f05270 */
[----:B------:R-:W-:Y:S05]  /*8330*/  @P0 BRA `(.L_x_19726) ;  /* 0x0000000800a80947 */ /* 0x000fea0003800000 */
[----:B------:R-:W0:Y:S01]  /*8340*/  I2F.S64 R6, R4 ;  /* 0x0000000400067312 */ /* 0x000e220000301400 */
[----:B------:R-:W-:Y:S02]  /*8350*/  IMAD.MOV.U32 R7, RZ, RZ, RZ ;  /* 0x000000ffff077224 */ /* 0x000fe400078e00ff */
[----:B------:R-:W-:-:S03]  /*8360*/  IMAD.MOV.U32 R33, RZ, RZ, R29 ;  /* 0x000000ffff217224 */ /* 0x000fc600078e001d */
[----:B0-----:R0:W-:Y:S01]  /*8370*/  STG.E.64 desc[UR36][R8.64], R6 ;  /* 0x0000000608007986 */ /* 0x0011e2000c101b24 */
[----:B------:R-:W-:Y:S05]  /*8380*/  BRA `(.L_x_19721) ;  /* 0x0000000800f07947 */ /* 0x000fea0003800000 */
.L_x_19732:
[----:B------:R-:W0:Y:S01]  /*8390*/  I2F.S64 R4, R4 ;  /* 0x0000000400047312 */ /* 0x000e220000301400 */
[----:B------:R-:W-:Y:S01]  /*83a0*/  IMAD.MOV.U32 R33, RZ, RZ, R29 ;  /* 0x000000ffff217224 */ /* 0x000fe200078e001d */
[----:B0-----:R-:W-:-:S04]  /*83b0*/  F2FP.F16.F32.PACK_AB R3, RZ, R4 ;  /* 0x00000004ff03723e */ /* 0x001fc800000000ff */
[----:B------:R-:W-:-:S05]  /*83c0*/  PRMT R3, R3, 0x5410, RZ ;  /* 0x0000541003037816 */ /* 0x000fca00000000ff */
[----:B------:R0:W-:Y:S01]  /*83d0*/  STG.E desc[UR36][R8.64], R3 ;  /* 0x0000000308007986 */ /* 0x0001e2000c101924 */
[----:B------:R-:W-:Y:S05]  /*83e0*/  BRA `(.L_x_19721) ;  /* 0x0000000800d87947 */ /* 0x000fea0003800000 */
.L_x_19731:
[----:B------:R-:W0:Y:S01]  /*83f0*/  I2F.F64.S64 R4, R4 ;  /* 0x0000000400047312 */ /* 0x000e220000301c00 */
[----:B------:R-:W-:Y:S01]  /*8400*/  IMAD.MOV.U32 R33, RZ, RZ, R29 ;  /* 0x000000ffff217224 */ /* 0x000fe200078e001d */
[----:B0-----:R0:W-:Y:S01]  /*8410*/  STG.E.64 desc[UR36][R8.64], R4 ;  /* 0x0000000408007986 */ /* 0x0011e2000c101b24 */
[----:B------:R-:W-:Y:S05]  /*8420*/  BRA `(.L_x_19721) ;  /* 0x0000000800c87947 */ /* 0x000fea0003800000 */
.L_x_19722:
        /* <DEDUP_REMOVED lines=8> */
[----:B------:R-:W-:Y:S01]  /*84b0*/  ISETP.NE.U32.AND P0, PT, R4, RZ, PT ;  /* 0x000000ff0400720c */ /* 0x000fe20003f05070 */
[----:B------:R-:W-:-:S03]  /*84c0*/  IMAD.MOV.U32 R33, RZ, RZ, R29 ;  /* 0x000000ffff217224 */ /* 0x000fc600078e001d */
[----:B------:R-:W-:-:S04]  /*84d0*/  ISETP.NE.AND.EX P0, PT, R5, RZ, PT, P0 ;  /* 0x000000ff0500720c */ /* 0x000fc80003f05300 */
[----:B------:R-:W-:-:S05]  /*84e0*/  SEL R3, RZ, 0x1, !P0 ;  /* 0x00000001ff037807 */ /* 0x000fca0004000000 */
[----:B------:R2:W-:Y:S01]  /*84f0*/  STG.E.U8 desc[UR36][R8.64], R3 ;  /* 0x0000000308007986 */ /* 0x0005e2000c101124 */
[----:B------:R-:W-:Y:S05]  /*8500*/  BRA `(.L_x_19721) ;  /* 0x0000000800907947 */ /* 0x000fea0003800000 */
.L_x_19735:
[----:B------:R-:W0:Y:S01]  /*8510*/  I2F.F64.S64 R4, R4 ;  /* 0x0000000400047312 */ /* 0x000e220000301c00 */
[----:B------:R-:W-:Y:S01]  /*8520*/  CS2R R6, SRZ ;  /* 0x0000000000067805 */ /* 0x000fe2000001ff00 */
[----:B------:R-:W-:-:S04]  /*8530*/  IMAD.MOV.U32 R33, RZ, RZ, R29 ;  /* 0x000000ffff217224 */ /* 0x000fc800078e001d */
[----:B0-----:R1:W-:Y:S01]  /*8540*/  STG.E.128 desc[UR36][R8.64], R4 ;  /* 0x0000000408007986 */ /* 0x0013e2000c101d24 */
[----:B------:R-:W-:Y:S05]  /*8550*/  BRA `(.L_x_19721) ;  /* 0x00000008007c7947 */ /* 0x000fea0003800000 */
.L_x_19734:
        /* <DEDUP_REMOVED lines=21> */
.L_x_19739:
[----:B------:R-:W-:Y:S05]  /*86b0*/  BSYNC B0 ;  /* 0x0000000000007941 */ /* 0x000fea0003800000 */
.L_x_19738:
[----:B------:R-:W-:Y:S01]  /*86c0*/  LOP3.LUT R7, R0, R7, RZ, 0xfc, !PT ;  /* 0x0000000700077212 */ /* 0x000fe200078efcff */
[----:B------:R-:W-:-:S04]  /*86d0*/  IMAD.MOV.U32 R33, RZ, RZ, R29 ;  /* 0x000000ffff217224 */ /* 0x000fc800078e001d */
[----:B------:R0:W-:Y:S01]  /*86e0*/  STG.E.U8 desc[UR36][R8.64], R7 ;  /* 0x0000000708007986 */ /* 0x0001e2000c101124 */
[----:B------:R-:W-:Y:S05]  /*86f0*/  BRA `(.L_x_19721) ;  /* 0x0000000800147947 */ /* 0x000fea0003800000 */
.L_x_19737:
        /* <DEDUP_REMOVED lines=13> */
.L_x_19741:
[----:B------:R-:W-:Y:S01]  /*87d0*/  IMAD.MOV.U32 R0, RZ, RZ, 0x7f ;  /* 0x0000007fff007424 */ /* 0x000fe200078e00ff */
[----:B------:R-:W-:-:S04]  /*87e0*/  ISETP.GT.U32.AND P0, PT, R3, 0x7f800000, PT ;  /* 0x7f8000000300780c */ /* 0x000fc80003f04070 */
[----:B------:R-:W-:-:S09]  /*87f0*/  SEL R0, R0, 0x7c, P0 ;  /* 0x0000007c00007807 */ /* 0x000fd20000000000 */
.L_x_19742:
[----:B------:R-:W-:Y:S05]  /*8800*/  BSYNC B0 ;  /* 0x0000000000007941 */ /* 0x000fea0003800000 */
.L_x_19740:
[----:B------:R-:W-:Y:S01]  /*8810*/  LOP3.LUT R3, R5, 0x80000000, RZ, 0xc0, !PT ;  /* 0x8000000005037812 */ /* 0x000fe200078ec0ff */
[----:B------:R-:W-:-:S03]  /*8820*/  IMAD.MOV.U32 R33, RZ, RZ, R29 ;  /* 0x000000ffff217224 */ /* 0x000fc600078e001d */
[----:B------:R-:W-:-:S04]  /*8830*/  SHF.R.U32.HI R3, RZ, 0x18, R3 ;  /* 0x00000018ff037819 */ /* 0x000fc80000011603 */
[----:B------:R-:W-:-:S05]  /*8840*/  LOP3.LUT R3, R0, R3, RZ, 0xfc, !PT ;  /* 0x0000000300037212 */ /* 0x000fca00078efcff */
[----:B------:R0:W-:Y:S01]  /*8850*/  STG.E.U8 desc[UR36][R8.64], R3 ;  /* 0x0000000308007986 */ /* 0x0001e2000c101124 */
[----:B------:R-:W-:Y:S05]  /*8860*/  BRA `(.L_x_19721) ;  /* 0x0000000400b87947 */ /* 0x000fea0003800000 */
.L_x_19736:
[----:B------:R-:W0:Y:S01]  /*8870*/  I2F.S64 R0, R4 ;  /* 0x0000000400007312 */ /* 0x000e220000301400 */
[----:B------:R-:W-:Y:S01]  /*8880*/  IMAD.MOV.U32 R33, RZ, RZ, R29 ;  /* 0x000000ffff217224 */ /* 0x000fe200078e001d */
[----:B0-----:R-:W-:-:S05]  /*8890*/  F2FP.BF16.F32.PACK_AB R0, RZ, R0 ;  /* 0x00000000ff00723e */ /* 0x001fca00000010ff */
[----:B------:R0:W-:Y:S01]  /*88a0*/  STG.E.U16 desc[UR36][R8.64], R0 ;  /* 0x0000000008007986 */ /* 0x0001e2000c101524 */
[----:B------:R-:W-:Y:S05]  /*88b0*/  BRA `(.L_x_19721) ;  /* 0x0000000400a47947 */ /* 0x000fea0003800000 */
.L_x_19733:
        /* <DEDUP_REMOVED lines=11> */
.L_x_19745:
        /* <DEDUP_REMOVED lines=17> */
.L_x_19748:
[----:B------:R-:W-:-:S04]  /*8a80*/  LOP3.LUT R0, R5, 0x80000000, RZ, 0xc0, !PT ;  /* 0x8000000005007812 */ /* 0x000fc800078ec0ff */
[----:B------:R-:W-:-:S04]  /*8a90*/  SHF.R.U32.HI R0, RZ, 0x18, R0 ;  /* 0x00000018ff007819 */ /* 0x000fc80000011600 */
[----:B------:R-:W-:-:S07]  /*8aa0*/  LOP3.LUT R0, R3, R0, RZ, 0xfc, !PT ;  /* 0x0000000003007212 */ /* 0x000fce00078efcff */
.L_x_19747:
[----:B------:R-:W-:Y:S05]  /*8ab0*/  BSYNC B0 ;  /* 0x0000000000007941 */ /* 0x000fea0003800000 */
.L_x_19746:
[----:B------:R0:W-:Y:S01]  /*8ac0*/  STG.E.U8 desc[UR36][R8.64], R0 ;  /* 0x0000000008007986 */ /* 0x0001e2000c101124 */
[----:B------:R-:W-:Y:S01]  /*8ad0*/  IMAD.MOV.U32 R33, RZ, RZ, R29 ;  /* 0x000000ffff217224 */ /* 0x000fe200078e001d */
[----:B------:R-:W-:Y:S06]  /*8ae0*/  BRA `(.L_x_19721) ;  /* 0x0000000400187947 */ /* 0x000fec0003800000 */
.L_x_19744:
        /* <DEDUP_REMOVED lines=17> */
.L_x_19751:
[----:B------:R-:W-:-:S04]  /*8c00*/  LOP3.LUT R0, R5, 0x80000000, RZ, 0xc0, !PT ;  /* 0x8000000005007812 */ /* 0x000fc800078ec0ff */
[----:B------:R-:W-:-:S04]  /*8c10*/  SHF.R.U32.HI R0, RZ, 0x18, R0 ;  /* 0x00000018ff007819 */ /* 0x000fc80000011600 */
[----:B------:R-:W-:-:S07]  /*8c20*/  LOP3.LUT R0, R3, R0, RZ, 0xfc, !PT ;  /* 0x0000000003007212 */ /* 0x000fce00078efcff */
.L_x_19750:
[----:B------:R-:W-:Y:S05]  /*8c30*/  BSYNC B0 ;  /* 0x0000000000007941 */ /* 0x000fea0003800000 */
.L_x_19749:
[----:B------:R0:W-:Y:S01]  /*8c40*/  STG.E.U8 desc[UR36][R8.64], R0 ;  /* 0x0000000008007986 */ /* 0x0001e2000c101124 */
[----:B------:R-:W-:Y:S01]  /*8c50*/  IMAD.MOV.U32 R33, RZ, RZ, R29 ;  /* 0x000000ffff217224 */ /* 0x000fe200078e001d */
[----:B------:R-:W-:Y:S06]  /*8c60*/  BRA `(.L_x_19721) ;  /* 0x0000000000b87947 */ /* 0x000fec0003800000 */
.L_x_19743:
[----:B------:R-:W-:-:S13]  /*8c70*/  ISETP.NE.AND P0, PT, R0, 0x1c, PT ;  /* 0x0000001c0000780c */ /* 0x000fda0003f05270 */
[----:B------:R-:W-:Y:S05]  /*8c80*/  @!P0 BRA `(.L_x_19752) ;  /* 0x0000000000a88947 */ /* 0x000fea0003800000 */
[----:B------:R-:W-:-:S13]  /*8c90*/  ISETP.NE.AND P0, PT, R0, 0x1d, PT ;  /* 0x0000001d0000780c */ /* 0x000fda0003f05270 */
[----:B------:R-:W-:Y:S05]  /*8ca0*/  @!P0 BRA `(.L_x_19753) ;  /* 0x0000000000948947 */ /* 0x000fea0003800000 */
[----:B------:R-:W-:-:S13]  /*8cb0*/  ISETP.NE.AND P0, PT, R0, 0x2c, PT ;  /* 0x0000002c0000780c */ /* 0x000fda0003f05270 */
[----:B------:R-:W-:Y:S05]  /*8cc0*/  @P0 BRA `(.L_x_19726) ;  /* 0x0000000000440947 */ /* 0x000fea0003800000 */
[----:B------:R-:W0:Y:S01]  /*8cd0*/  I2F.S64 R4, R4 ;  /* 0x0000000400047312 */ /* 0x000e220000301400 */
        /* <DEDUP_REMOVED lines=16> */
.L_x_19726:
        /* <DEDUP_REMOVED lines=16> */
.L_x_19754:
[----:B------:R-:W-:Y:S01]  /*8ee0*/  IMAD.MOV.U32 R33, RZ, RZ, R29 ;  /* 0x000000ffff217224 */ /* 0x000fe200078e001d */
[----:B------:R-:W-:Y:S06]  /*8ef0*/  BRA `(.L_x_19721) ;  /* 0x0000000000147947 */ /* 0x000fec0003800000 */
.L_x_19753:
[----:B------:R0:W-:Y:S01]  /*8f00*/  STG.E.64 desc[UR36][R8.64], R4 ;  /* 0x0000000408007986 */ /* 0x0001e2000c101b24 */
[----:B------:R-:W-:Y:S01]  /*8f10*/  IMAD.MOV.U32 R33, RZ, RZ, R29 ;  /* 0x000000ffff217224 */ /* 0x000fe200078e001d */
[----:B------:R-:W-:Y:S06]  /*8f20*/  BRA `(.L_x_19721) ;  /* 0x0000000000087947 */ /* 0x000fec0003800000 */
.L_x_19752:
[----:B------:R0:W-:Y:S01]  /*8f30*/  STG.E desc[UR36][R8.64], R4 ;  /* 0x0000000408007986 */ /* 0x0001e2000c101924 */
[----:B------:R-:W-:-:S07]  /*8f40*/  IMAD.MOV.U32 R33, RZ, RZ, R29 ;  /* 0x000000ffff217224 */ /* 0x000fce00078e001d */
.L_x_19721:
[----:B------:R-:W-:Y:S05]  /*8f50*/  BSYNC B6 ;  /* 0x0000000000067941 */ /* 0x000fea0003800000 */
.L_x_19720:
[----:B------:R-:W-:Y:S01]  /*8f60*/  ISETP.GE.AND P0, PT, R33, R2, PT ;  /* 0x000000022100720c */ /* 0x000fe20003f06270 */
[----:B------:R-:W-:-:S12]  /*8f70*/  BSSY B6, `(.L_x_19755) ;  /* 0x00001d4000067945 */ /* 0x000fd80003800000 */
[----:B------:R-:W-:Y:S05]  /*8f80*/  @P0 BRA `(.L_x_19756) ;  /* 0x0000001c00480947 */ /* 0x000fea0003800000 */
[----:B01----:R-:W0:Y:S01]  /*8f90*/  LDC.64 R4, c[0x0][0x218] ;  /* 0x00008600ff047b82 */ /* 0x003e220000000a00 */
[----:B------:R-:W-:Y:S01]  /*8fa0*/  IMAD R0, R34, 0x200, R33 ;  /* 0x0000020022007824 */ /* 0x000fe200078e0221 */
[----:B------:R-:W-:Y:S01]  /*8fb0*/  PRMT R6, R22, 0x9910, RZ ;  /* 0x0000991016067816 */ /* 0x000fe200000000ff */
[----:B------:R-:W-:Y:S02]  /*8fc0*/  ULDC UR4, c[0x0][0x244] ;  /* 0x0000910000047ab9 */ /* 0x000fe40000000800 */
[----:B--2---:R-:W-:Y:S02]  /*8fd0*/  IMAD R3, R0, UR4, RZ ;  /* 0x0000000400037c24 */ /* 0x004fe4000f8e02ff */
        /* <DEDUP_REMOVED lines=13> */
[----:B---3--:R0:W-:Y:S01]  /*90b0*/  STG.E.U8 desc[UR36][R4.64], R26 ;  /* 0x0000001a04007986 */ /* 0x0081e2000c101124 */
[----:B------:R-:W-:Y:S05]  /*90c0*/  BRA `(.L_x_19762) ;  /* 0x0000000c004c7947 */ /* 0x000fea0003800000 */
.L_x_19760:
[----:B---3--:R0:W-:Y:S01]  /*90d0*/  STG.E.U8 desc[UR36][R4.64], R26 ;  /* 0x0000001a04007986 */ /* 0x0081e2000c101124 */
[----:B------:R-:W-:Y:S05]  /*90e0*/  BRA `(.L_x_19762) ;  /* 0x0000000c00447947 */ /* 0x000fea0003800000 */
.L_x_19759:
[----:B------:R-:W-:-:S13]  /*90f0*/  ISETP.NE.AND P0, PT, R0, 0x2, PT ;  /* 0x000000020000780c */ /* 0x000fda0003f05270 */
[----:B------:R-:W-:Y:S05]  /*9100*/  @!P0 BRA `(.L_x_19763) ;  /* 0x0000000000208947 */ /* 0x000fea0003800000 */
[----:B------:R-:W-:-:S13]  /*9110*/  ISETP.NE.AND P0, PT, R0, 0x3, PT ;  /* 0x000000030000780c */ /* 0x000fda0003f05270 */
[----:B------:R-:W-:Y:S05]  /*9120*/  @!P0 BRA `(.L_x_19764) ;  /* 0x0000000000108947 */ /* 0x000fea0003800000 */
[----:B------:R-:W-:-:S13]  /*9130*/  ISETP.NE.AND P0, PT, R0, 0x4, PT ;  /* 0x000000040000780c */ /* 0x000fda0003f05270 */
[----:B------:R-:W-:Y:S05]  /*9140*/  @P0 BRA `(.L_x_19761) ;  /* 0x0000000800dc0947 */ /* 0x000fea0003800000 */
[----:B---3--:R0:W-:Y:S01]  /*9150*/  STG.E.64 desc[UR36][R4.64], R26 ;  /* 0x0000001a04007986 */ /* 0x0081e2000c101b24 */
[----:B------:R-:W-:Y:S05]  /*9160*/  BRA `(.L_x_19762) ;  /* 0x0000000c00247947 */ /* 0x000fea0003800000 */
.L_x_19764:
[----:B---3--:R0:W-:Y:S01]  /*9170*/  STG.E desc[UR36][R4.64], R26 ;  /* 0x0000001a04007986 */ /* 0x0081e2000c101924 */
[----:B------:R-:W-:Y:S05]  /*9180*/  BRA `(.L_x_19762) ;  /* 0x0000000c001c7947 */ /* 0x000fea0003800000 */
.L_x_19763:
[----:B---3--:R0:W-:Y:S01]  /*9190*/  STG.E.U16 desc[UR36][R4.64], R26 ;  /* 0x0000001a04007986 */ /* 0x0081e2000c101524 */
[----:B------:R-:W-:Y:S05]  /*91a0*/  BRA `(.L_x_19762) ;  /* 0x0000000c00147947 */ /* 0x000fea0003800000 */
.L_x_19758:
[----:B------:R-:W-:-:S13]  /*91b0*/  ISETP.GT.AND P0, PT, R0, 0x6, PT ;  /* 0x000000060000780c */ /* 0x000fda0003f04270 */
[----:B------:R-:W-:Y:S05]  /*91c0*/  @P0 BRA `(.L_x_19765) ;  /* 0x00000000002c0947 */ /* 0x000fea0003800000 */
[----:B------:R-:W-:-:S13]  /*91d0*/  ISETP.NE.AND P0, PT, R0, 0x5, PT ;  /* 0x000000050000780c */ /* 0x000fda0003f05270 */
[----:B------:R-:W-:Y:S05]  /*91e0*/  @!P0 BRA `(.L_x_19766) ;  /* 0x0000000000148947 */ /* 0x000fea0003800000 */
[----:B------:R-:W-:-:S13]  /*91f0*/  ISETP.NE.AND P0, PT, R0, 0x6, PT ;  /* 0x000000060000780c */ /* 0x000fda0003f05270 */
[----:B------:R-:W-:Y:S05]  /*9200*/  @P0 BRA `(.L_x_19761) ;  /* 0x0000000800ac0947 */ /* 0x000fea0003800000 */
[----:B---3--:R-:W0:Y:S02]  /*9210*/  I2F.S64 R27, R26 ;  /* 0x0000001a001b7312 */ /* 0x008e240000301400 */
[----:B0-----:R0:W-:Y:S01]  /*9220*/  STG.E desc[UR36][R4.64], R27 ;  /* 0x0000001b04007986 */ /* 0x0011e2000c101924 */
[----:B------:R-:W-:Y:S05]  /*9230*/  BRA `(.L_x_19762) ;  /* 0x0000000800f07947 */ /* 0x000fea0003800000 */
.L_x_19766:
[----:B---3--:R-:W0:Y:S02]  /*9240*/  I2F.S64 R0, R26 ;  /* 0x0000001a00007312 */ /* 0x008e240000301400 */
[----:B0-----:R-:W-:-:S05]  /*9250*/  F2FP.F16.F32.PACK_AB R0, RZ, R0 ;  /* 0x00000000ff00723e */ /* 0x001fca00000000ff */
[----:B------:R0:W-:Y:S01]  /*9260*/  STG.E.U16 desc[UR36][R4.64], R0 ;  /* 0x0000000004007986 */ /* 0x0001e2000c101524 */
[----:B------:R-:W-:Y:S05]  /*9270*/  BRA `(.L_x_19762) ;  /* 0x0000000800e07947 */ /* 0x000fea0003800000 */
.L_x_19765:
[----:B------:R-:W-:-:S13]  /*9280*/  ISETP.NE.AND P0, PT, R0, 0x7, PT ;  /* 0x000000070000780c */ /* 0x000fda0003f05270 */
[----:B------:R-:W-:Y:S05]  /*9290*/  @!P0 BRA `(.L_x_19767) ;  /* 0x0000000000348947 */ /* 0x000fea0003800000 */
[----:B------:R-:W-:-:S13]  /*92a0*/  ISETP.NE.AND P0, PT, R0, 0x8, PT ;  /* 0x000000080000780c */ /* 0x000fda0003f05270 */
[----:B------:R-:W-:Y:S05]  /*92b0*/  @!P0 BRA `(.L_x_19768) ;  /* 0x0000000000188947 */ /* 0x000fea0003800000 */
[----:B------:R-:W-:-:S13]  /*92c0*/  ISETP.NE.AND P0, PT, R0, 0x9, PT ;  /* 0x000000090000780c */ /* 0x000fda0003f05270 */
[----:B------:R-:W-:Y:S05]  /*92d0*/  @P0 BRA `(.L_x_19761) ;  /* 0x0000000800780947 */ /* 0x000fea0003800000 */
[----:B---3--:R-:W0:Y:S01]  /*92e0*/  I2F.S64 R6, R26 ;  /* 0x0000001a00067312 */ /* 0x008e220000301400 */
[----:B------:R-:W-:-:S05]  /*92f0*/  IMAD.MOV.U32 R7, RZ, RZ, RZ ;  /* 0x000000ffff077224 */ /* 0x000fca00078e00ff */
[----:B0-----:R0:W-:Y:S01]  /*9300*/  STG.E.64 desc[UR36][R4.64], R6 ;  /* 0x0000000604007986 */ /* 0x0011e2000c101b24 */
[----:B------:R-:W-:Y:S05]  /*9310*/  BRA `(.L_x_19762) ;  /* 0x0000000800b87947 */ /* 0x000fea0003800000 */
.L_x_19768:
[----:B---3--:R-:W0:Y:S02]  /*9320*/  I2F.S64 R26, R26 ;  /* 0x0000001a001a7312 */ /* 0x008e240000301400 */
[----:B0-----:R-:W-:-:S04]  /*9330*/  F2FP.F16.F32.PACK_AB R3, RZ, R26 ;  /* 0x0000001aff03723e */ /* 0x001fc800000000ff */
[----:B------:R-:W-:-:S05]  /*9340*/  PRMT R3, R3, 0x5410, RZ ;  /* 0x0000541003037816 */ /* 0x000fca00000000ff */
[----:B------:R0:W-:Y:S01]  /*9350*/  STG.E desc[UR36][R4.64], R3 ;  /* 0x0000000304007986 */ /* 0x0001e2000c101924 */
[----:B------:R-:W-:Y:S05]  /*9360*/  BRA `(.L_x_19762) ;  /* 0x0000000800a47947 */ /* 0x000fea0003800000 */
.L_x_19767:
[----:B---3--:R-:W0:Y:S02]  /*9370*/  I2F.F64.S64 R26, R26 ;  /* 0x0000001a001a7312 */ /* 0x008e240000301c00 */
[----:B0-----:R0:W-:Y:S01]  /*9380*/  STG.E.64 desc[UR36][R4.64], R26 ;  /* 0x0000001a04007986 */ /* 0x0011e2000c101b24 */
[----:B------:R-:W-:Y:S05]  /*9390*/  BRA `(.L_x_19762) ;  /* 0x0000000800987947 */ /* 0x000fea0003800000 */
.L_x_19757:
        /* <DEDUP_REMOVED lines=8> */
[----:B---3--:R-:W-:-:S04]  /*9420*/  ISETP.NE.U32.AND P0, PT, R26, RZ, PT ;  /* 0x000000ff1a00720c */ /* 0x008fc80003f05070 */
[----:B------:R-:W-:-:S04]  /*9430*/  ISETP.NE.AND.EX P0, PT, R27, RZ, PT, P0 ;  /* 0x000000ff1b00720c */ /* 0x000fc80003f05300 */
[----:B------:R-:W-:-:S05]  /*9440*/  SEL R3, RZ, 0x1, !P0 ;  /* 0x00000001ff037807 */ /* 0x000fca0004000000 */
[----:B------:R1:W-:Y:S01]  /*9450*/  STG.E.U8 desc[UR36][R4.64], R3 ;  /* 0x0000000304007986 */ /* 0x0003e2000c101124 */
[----:B------:R-:W-:Y:S05]  /*9460*/  BRA `(.L_x_19762) ;  /* 0x0000000800647947 */ /* 0x000fea0003800000 */
.L_x_19771:
[----:B---3--:R-:W0:Y:S01]  /*9470*/  I2F.F64.S64 R8, R26 ;  /* 0x0000001a00087312 */ /* 0x008e220000301c00 */
[----:B------:R-:W-:-:S05]  /*9480*/  CS2R R10, SRZ ;  /* 0x00000000000a7805 */ /* 0x000fca000001ff00 */
[----:B0-----:R0:W-:Y:S01]  /*9490*/  STG.E.128 desc[UR36][R4.64], R8 ;  /* 0x0000000804007986 */ /* 0x0011e2000c101d24 */
[----:B------:R-:W-:Y:S05]  /*94a0*/  BRA `(.L_x_19762) ;  /* 0x0000000800547947 */ /* 0x000fea0003800000 */
.L_x_19770:
[----:B------:R-:W-:-:S13]  /*94b0*/  ISETP.NE.AND P0, PT, R0, 0xf, PT ;  /* 0x0000000f0000780c */ /* 0x000fda0003f05270 */
[----:B------:R-:W-:Y:S05]  /*94c0*/  @!P0 BRA `(.L_x_19772) ;  /* 0x0000000000b48947 */ /* 0x000fea0003800000 */
[----:B------:R-:W-:-:S13]  /*94d0*/  ISETP.NE.AND P0, PT, R0, 0x17, PT ;  /* 0x000000170000780c */ /* 0x000fda0003f05270 */
[----:B------:R-:W-:Y:S05]  /*94e0*/  @!P0 BRA `(.L_x_19773) ;  /* 0x0000000000548947 */ /* 0x000fea0003800000 */
[----:B------:R-:W-:-:S13]  /*94f0*/  ISETP.NE.AND P0, PT, R0, 0x18, PT ;  /* 0x000000180000780c */ /* 0x000fda0003f05270 */
[----:B------:R-:W-:Y:S05]  /*9500*/  @P0 BRA `(.L_x_19761) ;  /* 0x0000000400ec0947 */ /* 0x000fea0003800000 */
[----:B---3--:R-:W0:Y:S01]  /*9510*/  I2F.S64 R27, R26 ;  /* 0x0000001a001b7312 */ /* 0x008e220000301400 */
        /* <DEDUP_REMOVED lines=14> */
.L_x_19775:
[----:B------:R-:W-:Y:S05]  /*9600*/  BSYNC B0 ;  /* 0x0000000000007941 */ /* 0x000fea0003800000 */
.L_x_19774:
[----:B------:R-:W-:-:S05]  /*9610*/  LOP3.LUT R7, R0, R7, RZ, 0xfc, !PT ;  /* 0x0000000700077212 */ /* 0x000fca00078efcff */
[----:B------:R3:W-:Y:S01]  /*9620*/  STG.E.U8 desc[UR36][R4.64], R7 ;  /* 0x0000000704007986 */ /* 0x0007e2000c101124 */
[----:B------:R-:W-:Y:S05]  /*9630*/  BRA `(.L_x_19762) ;  /* 0x0000000400f07947 */ /* 0x000fea0003800000 */
.L_x_19773:
[----:B---3--:R-:W0:Y:S01]  /*9640*/  I2F.S64 R27, R26 ;  /* 0x0000001a001b7312 */ /* 0x008e220000301400 */
        /* <DEDUP_REMOVED lines=12> */
.L_x_19777:
[----:B------:R-:W-:Y:S01]  /*9710*/  IMAD.MOV.U32 R0, RZ, RZ, 0x7f ;  /* 0x0000007fff007424 */ /* 0x000fe200078e00ff */
[----:B------:R-:W-:-:S04]  /*9720*/  ISETP.GT.U32.AND P0, PT, R3, 0x7f800000, PT ;  /* 0x7f8000000300780c */ /* 0x000fc80003f04070 */
[----:B------:R-:W-:-:S09]  /*9730*/  SEL R0, R0, 0x7c, P0 ;  /* 0x0000007c00007807 */ /* 0x000fd20000000000 */
.L_x_19778:
[----:B------:R-:W-:Y:S05]  /*9740*/  BSYNC B0 ;  /* 0x0000000000007941 */ /* 0x000fea0003800000 */
.L_x_19776:
[----:B------:R-:W-:-:S04]  /*9750*/  LOP3.LUT R3, R27, 0x80000000, RZ, 0xc0, !PT ;  /* 0x800000001b037812 */ /* 0x000fc800078ec0ff */
[----:B------:R-:W-:-:S04]  /*9760*/  SHF.R.U32.HI R3, RZ, 0x18, R3 ;  /* 0x00000018ff037819 */ /* 0x000fc80000011603 */
[----:B------:R-:W-:-:S05]  /*9770*/  LOP3.LUT R3, R0, R3, RZ, 0xfc, !PT ;  /* 0x0000000300037212 */ /* 0x000fca00078efcff */
[----:B------:R0:W-:Y:S01]  /*9780*/  STG.E.U8 desc[UR36][R4.64], R3 ;  /* 0x0000000304007986 */ /* 0x0001e2000c101124 */
[----:B------:R-:W-:Y:S05]  /*9790*/  BRA `(.L_x_19762) ;  /* 0x0000000400987947 */ /* 0x000fea0003800000 */
.L_x_19772:
[----:B---3--:R-:W0:Y:S02]  /*97a0*/  I2F.S64 R0, R26 ;  /* 0x0000001a00007312 */ /* 0x008e240000301400 */
[----:B0-----:R-:W-:-:S05]  /*97b0*/  F2FP.BF16.F32.PACK_AB R0, RZ, R0 ;  /* 0x00000000ff00723e */ /* 0x001fca00000010ff */
[----:B------:R2:W-:Y:S01]  /*97c0*/  STG.E.U16 desc[UR36][R4.64], R0 ;  /* 0x0000000004007986 */ /* 0x0005e2000c101524 */
[----:B------:R-:W-:Y:S05]  /*97d0*/  BRA `(.L_x_19762) ;  /* 0x0000000400887947 */ /* 0x000fea0003800000 */
.L_x_19769:
        /* <DEDUP_REMOVED lines=8> */
[----:B---3--:R0:W-:Y:S01]  /*9860*/  STG.E.U16 desc[UR36][R4.64], R26 ;  /* 0x0000001a04007986 */ /* 0x0081e2000c101524 */
[----:B------:R-:W-:Y:S05]  /*9870*/  BRA `(.L_x_19762) ;  /* 0x0000000400607947 */ /* 0x000fea0003800000 */
.L_x_19781:
[----:B---3--:R-:W0:Y:S01]  /*9880*/  I2F.S64 R27, R26 ;  /* 0x0000001a001b7312 */ /* 0x008e220000301400 */
        /* <DEDUP_REMOVED lines=16> */
.L_x_19784:
[----:B------:R-:W-:-:S04]  /*9990*/  LOP3.LUT R0, R27, 0x80000000, RZ, 0xc0, !PT ;  /* 0x800000001b007812 */ /* 0x000fc800078ec0ff */
[----:B------:R-:W-:-:S04]  /*99a0*/  SHF.R.U32.HI R0, RZ, 0x18, R0 ;  /* 0x00000018ff007819 */ /* 0x000fc80000011600 */
[----:B------:R-:W-:-:S07]  /*99b0*/  LOP3.LUT R0, R3, R0, RZ, 0xfc, !PT ;  /* 0x0000000003007212 */ /* 0x000fce00078efcff */
.L_x_19783:
[----:B------:R-:W-:Y:S05]  /*99c0*/  BSYNC B0 ;  /* 0x0000000000007941 */ /* 0x000fea0003800000 */
.L_x_19782:
[----:B------:R0:W-:Y:S01]  /*99d0*/  STG.E.U8 desc[UR36][R4.64], R0 ;  /* 0x0000000004007986 */ /* 0x0001e2000c101124 */
[----:B------:R-:W-:Y:S05]  /*99e0*/  BRA `(.L_x_19762) ;  /* 0x0000000400047947 */ /* 0x000fea0003800000 */
.L_x_19780:
        /* <DEDUP_REMOVED lines=17> */
.L_x_19787:
[----:B------:R-:W-:-:S04]  /*9b00*/  LOP3.LUT R0, R27, 0x80000000, RZ, 0xc0, !PT ;  /* 0x800000001b007812 */ /* 0x000fc800078ec0ff */
[----:B------:R-:W-:-:S04]  /*9b10*/  SHF.R.U32.HI R0, RZ, 0x18, R0 ;  /* 0x00000018ff007819 */ /* 0x000fc80000011600 */
[----:B------:R-:W-:-:S07]  /*9b20*/  LOP3.LUT R0, R3, R0, RZ, 0xfc, !PT ;  /* 0x0000000003007212 */ /* 0x000fce00078efcff */
.L_x_19786:
[----:B------:R-:W-:Y:S05]  /*9b30*/  BSYNC B0 ;  /* 0x0000000000007941 */ /* 0x000fea0003800000 */
.L_x_19785:
[----:B------:R0:W-:Y:S01]  /*9b40*/  STG.E.U8 desc[UR36][R4.64], R0 ;  /* 0x0000000004007986 */ /* 0x0001e2000c101124 */
[----:B------:R-:W-:Y:S05]  /*9b50*/  BRA `(.L_x_19762) ;  /* 0x0000000000a87947 */ /* 0x000fea0003800000 */
.L_x_19779:
[----:B------:R-:W-:-:S13]  /*9b60*/  ISETP.NE.AND P0, PT, R0, 0x1c, PT ;  /* 0x0000001c0000780c */ /* 0x000fda0003f05270 */
[----:B------:R-:W-:Y:S05]  /*9b70*/  @!P0 BRA `(.L_x_19788) ;  /* 0x00000000009c8947 */ /* 0x000fea0003800000 */
[----:B------:R-:W-:-:S13]  /*9b80*/  ISETP.NE.AND P0, PT, R0, 0x1d, PT ;  /* 0x0000001d0000780c */ /* 0x000fda0003f05270 */
[----:B------:R-:W-:Y:S05]  /*9b90*/  @!P0 BRA `(.L_x_19789) ;  /* 0x00000000008c8947 */ /* 0x000fea0003800000 */
[----:B------:R-:W-:-:S13]  /*9ba0*/  ISETP.NE.AND P0, PT, R0, 0x2c, PT ;  /* 0x0000002c0000780c */ /* 0x000fda0003f05270 */
[----:B------:R-:W-:Y:S05]  /*9bb0*/  @P0 BRA `(.L_x_19761) ;  /* 0x0000000000400947 */ /* 0x000fea0003800000 */
[----:B---3--:R-:W0:Y:S02]  /*9bc0*/  I2F.S64 R26, R26 ;  /* 0x0000001a001a7312 */ /* 0x008e240000301400 */
        /* <DEDUP_REMOVED lines=15> */
.L_x_19761:
        /* <DEDUP_REMOVED lines=16> */
.L_x_19790:
[----:B------:R-:W-:Y:S05]  /*9dc0*/  BRA `(.L_x_19762) ;  /* 0x00000000000c7947 */ /* 0x000fea0003800000 */
.L_x_19789:
[----:B---3--:R0:W-:Y:S01]  /*9dd0*/  STG.E.64 desc[UR36][R4.64], R26 ;  /* 0x0000001a04007986 */ /* 0x0081e2000c101b24 */
[----:B------:R-:W-:Y:S05]  /*9de0*/  BRA `(.L_x_19762) ;  /* 0x0000000000047947 */ /* 0x000fea0003800000 */
.L_x_19788:
[----:B---3--:R0:W-:Y:S02]  /*9df0*/  STG.E desc[UR36][R4.64], R26 ;  /* 0x0000001a04007986 */ /* 0x0081e4000c101924 */
.L_x_19762:
[----:B------:R-:W-:-:S05]  /*9e00*/  VIADD R33, R33, 0x80 ;  /* 0x0000008021217836 */ /* 0x000fca0000000000 */
[----:B------:R-:W-:-:S13]  /*9e10*/  ISETP.GE.AND P0, PT, R33, R2, PT ;  /* 0x000000022100720c */ /* 0x000fda0003f06270 */
[----:B------:R-:W-:Y:S05]  /*9e20*/  @P0 BRA `(.L_x_19756) ;  /* 0x0000000c00a00947 */ /* 0x000fea0003800000 */
[----:B0123--:R-:W0:Y:S01]  /*9e30*/  LDC.64 R4, c[0x0][0x218] ;  /* 0x00008600ff047b82 */ /* 0x00fe220000000a00 */
        /* <DEDUP_REMOVED lines=19> */
.L_x_19794:
[----:B------:R0:W-:Y:S01]  /*9f70*/  STG.E.U8 desc[UR36][R4.64], R18 ;  /* 0x0000001204007986 */ /* 0x0001e2000c101124 */
[----:B------:R-:W-:Y:S05]  /*9f80*/  BRA `(.L_x_19796) ;  /* 0x0000000c00447947 */ /* 0x000fea0003800000 */
.L_x_19793:
        /* <DEDUP_REMOVED lines=8> */
.L_x_19798:
[----:B------:R0:W-:Y:S01]  /*a010*/  STG.E desc[UR36][R4.64], R18 ;  /* 0x0000001204007986 */ /* 0x0001e2000c101924 */
[----:B------:R-:W-:Y:S05]  /*a020*/  BRA `(.L_x_19796) ;  /* 0x0000000c001c7947 */ /* 0x000fea0003800000 */
.L_x_19797:
[----:B------:R0:W-:Y:S01]  /*a030*/  STG.E.U16 desc[UR36][R4.64], R18 ;  /* 0x0000001204007986 */ /* 0x0001e2000c101524 */
[----:B------:R-:W-:Y:S05]  /*a040*/  BRA `(.L_x_19796) ;  /* 0x0000000c00147947 */ /* 0x000fea0003800000 */
.L_x_19792:
        /* <DEDUP_REMOVED lines=9> */
.L_x_19800:
[----:B------:R-:W0:Y:S02]  /*a0e0*/  I2F.S64 R0, R18 ;  /* 0x0000001200007312 */ /* 0x000e240000301400 */
[----:B0-----:R-:W-:-:S05]  /*a0f0*/  F2FP.F16.F32.PACK_AB R0, RZ, R0 ;  /* 0x00000000ff00723e */ /* 0x001fca00000000ff */
[----:B------:R0:W-:Y:S01]  /*a100*/  STG.E.U16 desc[UR36][R4.64], R0 ;  /* 0x0000000004007986 */ /* 0x0001e2000c101524 */
[----:B------:R-:W-:Y:S05]  /*a110*/  BRA `(.L_x_19796) ;  /* 0x0000000800e07947 */ /* 0x000fea0003800000 */
.L_x_19799:
        /* <DEDUP_REMOVED lines=10> */
.L_x_19802:
[----:B------:R-:W0:Y:S02]  /*a1c0*/  I2F.S64 R18, R18 ;  /* 0x0000001200127312 */ /* 0x000e240000301400 */
[----:B0-----:R-:W-:-:S04]  /*a1d0*/  F2FP.F16.F32.PACK_AB R3, RZ, R18 ;  /* 0x00000012ff03723e */ /* 0x001fc800000000ff */
[----:B------:R-:W-:-:S05]  /*a1e0*/  PRMT R3, R3, 0x5410, RZ ;  /* 0x0000541003037816 */ /* 0x000fca00000000ff */
[----:B------:R2:W-:Y:S01]  /*a1f0*/  STG.E desc[UR36][R4.64], R3 ;  /* 0x0000000304007986 */ /* 0x0005e2000c101924 */
[----:B------:R-:W-:Y:S05]  /*a200*/  BRA `(.L_x_19796) ;  /* 0x0000000800a47947 */ /* 0x000fea0003800000 */
.L_x_19801:
[----:B------:R-:W0:Y:S02]  /*a210*/  I2F.F64.S64 R18, R18 ;  /* 0x0000001200127312 */ /* 0x000e240000301c00 */
[----:B0-----:R0:W-:Y:S01]  /*a220*/  STG.E.64 desc[UR36][R4.64], R18 ;  /* 0x0000001204007986 */ /* 0x0011e2000c101b24 */
[----:B------:R-:W-:Y:S05]  /*a230*/  BRA `(.L_x_19796) ;  /* 0x0000000800987947 */ /* 0x000fea0003800000 */
.L_x_19791:
        /* <DEDUP_REMOVED lines=13> */
.L_x_19805:
[----:B------:R-:W0:Y:S01]  /*a310*/  I2F.F64.S64 R8, R18 ;  /* 0x0000001200087312 */ /* 0x000e220000301c00 */
[----:B------:R-:W-:-:S05]  /*a320*/  CS2R R10, SRZ ;  /* 0x00000000000a7805 */ /* 0x000fca000001ff00 */
[----:B0-----:R0:W-:Y:S01]  /*a330*/  STG.E.128 desc[UR36][R4.64], R8 ;  /* 0x0000000804007986 */ /* 0x0011e2000c101d24 */
[----:B------:R-:W-:Y:S05]  /*a340*/  BRA `(.L_x_19796) ;  /* 0x0000000800547947 */ /* 0x000fea0003800000 */
.L_x_19804:
        /* <DEDUP_REMOVED lines=21> */
.L_x_19809:
[----:B------:R-:W-:Y:S05]  /*a4a0*/  BSYNC B0 ;  /* 0x0000000000007941 */ /* 0x000fea0003800000 */
.L_x_19808:
[----:B------:R-:W-:-:S05]  /*a4b0*/  LOP3.LUT R7, R0, R7, RZ, 0xfc, !PT ;  /* 0x0000000700077212 */ /* 0x000fca00078efcff */
[----:B------:R0:W-:Y:S01]  /*a4c0*/  STG.E.U8 desc[UR36][R4.64], R7 ;  /* 0x0000000704007986 */ /* 0x0001e2000c101124 */
[----:B------:R-:W-:Y:S05]  /*a4d0*/  BRA `(.L_x_19796) ;  /* 0x0000000400f07947 */ /* 0x000fea0003800000 */
.L_x_19807:
        /* <DEDUP_REMOVED lines=13> */
.L_x_19811:
[----:B------:R-:W-:Y:S01]  /*a5b0*/  IMAD.MOV.U32 R0, RZ, RZ, 0x7f ;  /* 0x0000007fff007424 */ /* 0x000fe200078e00ff */
[----:B------:R-:W-:-:S04]  /*a5c0*/  ISETP.GT.U32.AND P0, PT, R3, 0x7f800000, PT ;  /* 0x7f8000000300780c */ /* 0x000fc80003f04070 */
[----:B------:R-:W-:-:S09]  /*a5d0*/  SEL R0, R0, 0x7c, P0 ;  /* 0x0000007c00007807 */ /* 0x000fd20000000000 */
.L_x_19812:
[----:B------:R-:W-:Y:S05]  /*a5e0*/  BSYNC B0 ;  /* 0x0000000000007941 */ /* 0x000fea0003800000 */
.L_x_19810:
[----:B------:R-:W-:-:S04]  /*a5f0*/  LOP3.LUT R3, R19, 0x80000000, RZ, 0xc0, !PT ;  /* 0x8000000013037812 */ /* 0x000fc800078ec0ff */
[----:B------:R-:W-:-:S04]  /*a600*/  SHF.R.U32.HI R3, RZ, 0x18, R3 ;  /* 0x00000018ff037819 */ /* 0x000fc80000011603 */
[----:B------:R-:W-:-:S05]  /*a610*/  LOP3.LUT R3, R0, R3, RZ, 0xfc, !PT ;  /* 0x0000000300037212 */ /* 0x000fca00078efcff */
[----:B------:R0:W-:Y:S01]  /*a620*/  STG.E.U8 desc[UR36][R4.64], R3 ;  /* 0x0000000304007986 */ /* 0x0001e2000c101124 */
[----:B------:R-:W-:Y:S05]  /*a630*/  BRA `(.L_x_19796) ;  /* 0x0000000400987947 */ /* 0x000fea0003800000 */
.L_x_19806:
[----:B------:R-:W0:Y:S02]  /*a640*/  I2F.S64 R0, R18 ;  /* 0x0000001200007312 */ /* 0x000e240000301400 */
[----:B0-----:R-:W-:-:S05]  /*a650*/  F2FP.BF16.F32.PACK_AB R0, RZ, R0 ;  /* 0x00000000ff00723e */ /* 0x001fca00000010ff */
[----:B------:R0:W-:Y:S01]  /*a660*/  STG.E.U16 desc[UR36][R4.64], R0 ;  /* 0x0000000004007986 */ /* 0x0001e2000c101524 */
[----:B------:R-:W-:Y:S05]  /*a670*/  BRA `(.L_x_19796) ;  /* 0x0000000400887947 */ /* 0x000fea0003800000 */
.L_x_19803:
        /* <DEDUP_REMOVED lines=10> */
.L_x_19815:
        /* <DEDUP_REMOVED lines=17> */
.L_x_19818:
[----:B------:R-:W-:-:S04]  /*a830*/  LOP3.LUT R0, R19, 0x80000000, RZ, 0xc0, !PT ;  /* 0x8000000013007812 */ /* 0x000fc800078ec0ff */
[----:B------:R-:W-:-:S04]  /*a840*/  SHF.R.U32.HI R0, RZ, 0x18, R0 ;  /* 0x00000018ff007819 */ /* 0x000fc80000011600 */
[----:B------:R-:W-:-:S07]  /*a850*/  LOP3.LUT R0, R3, R0, RZ, 0xfc, !PT ;  /* 0x0000000003007212 */ /* 0x000fce00078efcff */
.L_x_19817:
[----:B------:R-:W-:Y:S05]  /*a860*/  BSYNC B0 ;  /* 0x0000000000007941 */ /* 0x000fea0003800000 */
.L_x_19816:
[----:B------:R0:W-:Y:S01]  /*a870*/  STG.E.U8 desc[UR36][R4.64], R0 ;  /* 0x0000000004007986 */ /* 0x0001e2000c101124 */
[----:B------:R-:W-:Y:S05]  /*a880*/  BRA `(.L_x_19796) ;  /* 0x0000000400047947 */ /* 0x000fea0003800000 */
.L_x_19814:
        /* <DEDUP_REMOVED lines=17> */
.L_x_19821:
[----:B------:R-:W-:-:S04]  /*a9a0*/  LOP3.LUT R0, R19, 0x80000000, RZ, 0xc0, !PT ;  /* 0x8000000013007812 */ /* 0x000fc800078ec0ff */
[----:B------:R-:W-:-:S04]  /*a9b0*/  SHF.R.U32.HI R0, RZ, 0x18, R0 ;  /* 0x00000018ff007819 */ /* 0x000fc80000011600 */
[----:B------:R-:W-:-:S07]  /*a9c0*/  LOP3.LUT R0, R3, R0, RZ, 0xfc, !PT ;  /* 0x0000000003007212 */ /* 0x000fce00078efcff */
.L_x_19820:
[----:B------:R-:W-:Y:S05]  /*a9d0*/  BSYNC B0 ;  /* 0x0000000000007941 */ /* 0x000fea0003800000 */
.L_x_19819:
[----:B------:R0:W-:Y:S01]  /*a9e0*/  STG.E.U8 desc[UR36][R4.64], R0 ;  /* 0x0000000004007986 */ /* 0x0001e2000c101124 */
[----:B------:R-:W-:Y:S05]  /*a9f0*/  BRA `(.L_x_19796) ;  /* 0x0000000000a87947 */ /* 0x000fea0003800000 */
.L_x_19813:
        /* <DEDUP_REMOVED lines=22> */
.L_x_19795:
        /* <DEDUP_REMOVED lines=16> */
.L_x_19824:
[----:B------:R-:W-:Y:S05]  /*ac60*/  BRA `(.L_x_19796) ;  /* 0x00000000000c7947 */ /* 0x000fea0003800000 */
.L_x_19823:
[----:B------:R0:W-:Y:S01]  /*ac70*/  STG.E.64 desc[UR36][R4.64], R18 ;  /* 0x0000001204007986 */ /* 0x0001e2000c101b24 */
[----:B------:R-:W-:Y:S05]  /*ac80*/  BRA `(.L_x_19796) ;  /* 0x0000000000047947 */ /* 0x000fea0003800000 */
.L_x_19822:
[----:B------:R0:W-:Y:S02]  /*ac90*/  STG.E desc[UR36][R4.64], R18 ;  /* 0x0000001204007986 */ /* 0x0001e4000c101924 */
.L_x_19796:
[----:B------:R-:W-:-:S07]  /*aca0*/  VIADD R33, R33, 0x80 ;  /* 0x0000008021217836 */ /* 0x000fce0000000000 */
.L_x_19756:
[----:B------:R-:W-:Y:S05]  /*acb0*/  BSYNC B6 ;  /* 0x0000000000067941 */ /* 0x000fea0003800000 */
.L_x_19755:
[----:B------:R-:W-:-:S13]  /*acc0*/  ISETP.GE.AND P0, PT, R33, R2, PT ;  /* 0x000000022100720c */ /* 0x000fda0003f06270 */
[----:B------:R-:W-:Y:S05]  /*acd0*/  @P0 EXIT ;  /* 0x000000000000094d */ /* 0x000fea0003800000 */
        /* <DEDUP_REMOVED lines=19> */
.L_x_19828:
[----:B------:R-:W-:Y:S01]  /*ae10*/  STG.E.U8 desc[UR36][R2.64], R16 ;  /* 0x0000001002007986 */ /* 0x000fe2000c101124 */
[----:B------:R-:W-:Y:S05]  /*ae20*/  EXIT ;  /* 0x000000000000794d */ /* 0x000fea0003800000 */
.L_x_19827:
        /* <DEDUP_REMOVED lines=8> */
.L_x_19831:
[----:B------:R-:W-:Y:S01]  /*aeb0*/  STG.E desc[UR36][R2.64], R16 ;  /* 0x0000001002007986 */ /* 0x000fe2000c101924 */
[----:B------:R-:W-:Y:S05]  /*aec0*/  EXIT ;  /* 0x000000000000794d */ /* 0x000fea0003800000 */
.L_x_19830:
[----:B------:R-:W-:Y:S01]  /*aed0*/  STG.E.U16 desc[UR36][R2.64], R16 ;  /* 0x0000001002007986 */ /* 0x000fe2000c101524 */
[----:B------:R-:W-:Y:S05]  /*aee0*/  EXIT ;  /* 0x000000000000794d */ /* 0x000fea0003800000 */
.L_x_19826:
        /* <DEDUP_REMOVED lines=9> */
.L_x_19833:
[----:B------:R-:W0:Y:S02]  /*af80*/  I2F.S64 R0, R16 ;  /* 0x0000001000007312 */ /* 0x000e240000301400 */
[----:B0-----:R-:W-:-:S05]  /*af90*/  F2FP.F16.F32.PACK_AB R0, RZ, R0 ;  /* 0x00000000ff00723e */ /* 0x001fca00000000ff */
[----:B------:R-:W-:Y:S01]  /*afa0*/  STG.E.U16 desc[UR36][R2.64], R0 ;  /* 0x0000000002007986 */ /* 0x000fe2000c101524 */
[----:B------:R-:W-:Y:S05]  /*afb0*/  EXIT ;  /* 0x000000000000794d */ /* 0x000fea0003800000 */
.L_x_19832:
        /* <DEDUP_REMOVED lines=8> */
[----:B0-----:R-:W-:Y:S01]  /*b040*/  STG.E.64 desc[UR36][R2.64], R4 ;  /* 0x0000000402007986 */ /* 0x001fe2000c101b24 */
[----:B------:R-:W-:Y:S05]  /*b050*/  EXIT ;  /* 0x000000000000794d */ /* 0x000fea0003800000 */
.L_x_19835:
[----:B------:R-:W3:Y:S02]  /*b060*/  I2F.S64 R16, R16 ;  /* 0x0000001000107312 */ /* 0x000ee40000301400 */
[----:B---3--:R-:W-:-:S04]  /*b070*/  F2FP.F16.F32.PACK_AB R5, RZ, R16 ;  /* 0x00000010ff05723e */ /* 0x008fc800000000ff */
[----:B------:R-:W-:-:S05]  /*b080*/  PRMT R5, R5, 0x5410, RZ ;  /* 0x0000541005057816 */ /* 0x000fca00000000ff */
[----:B------:R-:W-:Y:S01]  /*b090*/  STG.E desc[UR36][R2.64], R5 ;  /* 0x0000000502007986 */ /* 0x000fe2000c101924 */
[----:B------:R-:W-:Y:S05]  /*b0a0*/  EXIT ;  /* 0x000000000000794d */ /* 0x000fea0003800000 */
.L_x_19834:
[----:B------:R-:W0:Y:S02]  /*b0b0*/  I2F.F64.S64 R16, R16 ;  /* 0x0000001000107312 */ /* 0x000e240000301c00 */
[----:B0-----:R-:W-:Y:S01]  /*b0c0*/  STG.E.64 desc[UR36][R2.64], R16 ;  /* 0x0000001002007986 */ /* 0x001fe2000c101b24 */
[----:B------:R-:W-:Y:S05]  /*b0d0*/  EXIT ;  /* 0x000000000000794d */ /* 0x000fea0003800000 */
.L_x_19825:
        /* <DEDUP_REMOVED lines=10> */
[----:B---3--:R-:W-:-:S05]  /*b180*/  SEL R5, RZ, 0x1, !P0 ;  /* 0x00000001ff057807 */ /* 0x008fca0004000000 */
[----:B------:R-:W-:Y:S01]  /*b190*/  STG.E.U8 desc[UR36][R2.64], R5 ;  /* 0x0000000502007986 */ /* 0x000fe2000c101124 */
[----:B------:R-:W-:Y:S05]  /*b1a0*/  EXIT ;  /* 0x000000000000794d */ /* 0x000fea0003800000 */
.L_x_19838:
[----:B------:R-:W0:Y:S01]  /*b1b0*/  I2F.F64.S64 R16, R16 ;  /* 0x0000001000107312 */ /* 0x000e220000301c00 */
[----:B------:R-:W-:-:S05]  /*b1c0*/  CS2R R18, SRZ ;  /* 0x0000000000127805 */ /* 0x000fca000001ff00 */
[----:B0-----:R-:W-:Y:S01]  /*b1d0*/  STG.E.128 desc[UR36][R2.64], R16 ;  /* 0x0000001002007986 */ /* 0x001fe2000c101d24 */
[----:B------:R-:W-:Y:S05]  /*b1e0*/  EXIT ;  /* 0x000000000000794d */ /* 0x000fea0003800000 */
.L_x_19837:
[----:B------:R-:W-:-:S13]  /*b1f0*/  ISETP.NE.AND P0, PT, R0, 0xf, PT ;  /* 0x0000000f0000780c */ /* 0x000fda0003f05270 */
[----:B------:R-:W-:Y:S05]  /*b200*/  @!P0 BRA `(.L_x_19839) ;  /* 0x0000000000b48947 */ /* 0x000fea0003800000 */
[----:B------:R-:W-:-:S13]  /*b210*/  ISETP.NE.AND P0, PT, R0, 0x17, PT ;  /* 0x000000170000780c */ /* 0x000fda0003f05270 */
[----:B------:R-:W-:Y:S05]  /*b220*/  @!P0 BRA `(.L_x_19840) ;  /* 0x0000000000548947 */ /* 0x000fea0003800000 */
[----:B------:R-:W-:-:S13]  /*b230*/  ISETP.NE.AND P0, PT, R0, 0x18, PT ;  /* 0x000000180000780c */ /* 0x000fda0003f05270 */
[----:B------:R-:W-:Y:S05]  /*b240*/  @P0 BRA `(.L_x_19829) ;  /* 0x0000000400f40947 */ /* 0x000fea0003800000 */
[----:B------:R-:W3:Y:S01]  /*b250*/  I2F.S64 R17, R16 ;  /* 0x0000001000117312 */ /* 0x000ee20000301400 */
[----:B------:R-:W-:Y:S01]  /*b260*/  BSSY B0, `(.L_x_19841) ;  /* 0x000000e000007945 */ /* 0x000fe20003800000 */
[C---:B---3--:R-:W-:Y:S02]  /*b270*/  LOP3.LUT R4, R17.reuse, 0x7fffffff, RZ, 0xc0, !PT ;  /* 0x7fffffff11047812 */ /* 0x048fe400078ec0ff */
        /* <DEDUP_REMOVED lines=12> */
.L_x_19842:
[----:B------:R-:W-:Y:S05]  /*b340*/  BSYNC B0 ;  /* 0x0000000000007941 */ /* 0x000fea0003800000 */
.L_x_19841:
[----:B------:R-:W-:-:S05]  /*b350*/  LOP3.LUT R5, R0, R5, RZ, 0xfc, !PT ;  /* 0x0000000500057212 */ /* 0x000fca00078efcff */
[----:B------:R-:W-:Y:S01]  /*b360*/  STG.E.U8 desc[UR36][R2.64], R5 ;  /* 0x0000000502007986 */ /* 0x000fe2000c101124 */
[----:B------:R-:W-:Y:S05]  /*b370*/  EXIT ;  /* 0x000000000000794d */ /* 0x000fea0003800000 */
.L_x_19840:
[----:B------:R-:W3:Y:S01]  /*b380*/  I2F.S64 R17, R16 ;  /* 0x0000001000117312 */ /* 0x000ee20000301400 */
[----:B------:R-:W-:Y:S01]  /*b390*/  BSSY B0, `(.L_x_19843) ;  /* 0x000000f000007945 */ /* 0x000fe20003800000 */
[----:B---3--:R-:W-:-:S04]  /*b3a0*/  LOP3.LUT R4, R17, 0x7fffffff, RZ, 0xc0, !PT ;  /* 0x7fffffff11047812 */ /* 0x008fc800078ec0ff */
        /* <DEDUP_REMOVED lines=10> */
.L_x_19844:
[----:B------:R-:W-:Y:S01]  /*b450*/  IMAD.MOV.U32 R0, RZ, RZ, 0x7f ;  /* 0x0000007fff007424 */ /* 0x000fe200078e00ff */
[----:B------:R-:W-:-:S04]  /*b460*/  ISETP.GT.U32.AND P0, PT, R4, 0x7f800000, PT ;  /* 0x7f8000000400780c */ /* 0x000fc80003f04070 */
[----:B------:R-:W-:-:S09]  /*b470*/  SEL R0, R0, 0x7c, P0 ;  /* 0x0000007c00007807 */ /* 0x000fd20000000000 */
.L_x_19845:
[----:B------:R-:W-:Y:S05]  /*b480*/  BSYNC B0 ;  /* 0x0000000000007941 */ /* 0x000fea0003800000 */
.L_x_19843:
[----:B------:R-:W-:-:S04]  /*b490*/  LOP3.LUT R4, R17, 0x80000000, RZ, 0xc0, !PT ;  /* 0x8000000011047812 */ /* 0x000fc800078ec0ff */
[----:B------:R-:W-:-:S04]  /*b4a0*/  SHF.R.U32.HI R5, RZ, 0x18, R4 ;  /* 0x00000018ff057819 */ /* 0x000fc80000011604 */
[----:B------:R-:W-:-:S05]  /*b4b0*/  LOP3.LUT R5, R0, R5, RZ, 0xfc, !PT ;  /* 0x0000000500057212 */ /* 0x000fca00078efcff */
[----:B------:R-:W-:Y:S01]  /*b4c0*/  STG.E.U8 desc[UR36][R2.64], R5 ;  /* 0x0000000502007986 */ /* 0x000fe2000c101124 */
[----:B------:R-:W-:Y:S05]  /*b4d0*/  EXIT ;  /* 0x000000000000794d */ /* 0x000fea0003800000 */
.L_x_19839:
[----:B------:R-:W0:Y:S02]  /*b4e0*/  I2F.S64 R0, R16 ;  /* 0x0000001000007312 */ /* 0x000e240000301400 */
[----:B0-----:R-:W-:-:S05]  /*b4f0*/  F2FP.BF16.F32.PACK_AB R0, RZ, R0 ;  /* 0x00000000ff00723e */ /* 0x001fca00000010ff */
[----:B------:R-:W-:Y:S01]  /*b500*/  STG.E.U16 desc[UR36][R2.64], R0 ;  /* 0x0000000002007986 */ /* 0x000fe2000c101524 */
[----:B------:R-:W-:Y:S05]  /*b510*/  EXIT ;  /* 0x000000000000794d */ /* 0x000fea0003800000 */
.L_x_19836:
        /* <DEDUP_REMOVED lines=10> */
.L_x_19848:
[----:B------:R-:W3:Y:S01]  /*b5c0*/  I2F.S64 R17, R16 ;  /* 0x0000001000117312 */ /* 0x000ee20000301400 */
[----:B------:R-:W-:Y:S01]  /*b5d0*/  BSSY B0, `(.L_x_19849) ;  /* 0x0000014000007945 */ /* 0x000fe20003800000 */
[----:B------:R-:W-:Y:S01]  /*b5e0*/  IMAD.MOV.U32 R0, RZ, RZ, 0x80 ;  /* 0x00000080ff007424 */ /* 0x000fe200078e00ff */
[----:B---3--:R-:W-:-:S04]  /*b5f0*/  LOP3.LUT R5, R17, 0x7fffffff, RZ, 0xc0, !PT ;  /* 0x7fffffff11057812 */ /* 0x008fc800078ec0ff */
        /* <DEDUP_REMOVED lines=13> */
.L_x_19851:
[----:B------:R-:W-:-:S04]  /*b6d0*/  LOP3.LUT R0, R17, 0x80000000, RZ, 0xc0, !PT ;  /* 0x8000000011007812 */ /* 0x000fc800078ec0ff */
[----:B------:R-:W-:-:S04]  /*b6e0*/  SHF.R.U32.HI R5, RZ, 0x18, R0 ;  /* 0x00000018ff057819 */ /* 0x000fc80000011600 */
[----:B------:R-:W-:-:S04]  /*b6f0*/  LOP3.LUT R4, R4, R5, RZ, 0xfc, !PT ;  /* 0x0000000504047212 */ /* 0x000fc800078efcff */
[----:B------:R-:W-:-:S07]  /*b700*/  PRMT R0, R4, 0x7610, R0 ;  /* 0x0000761004007816 */ /* 0x000fce0000000000 */
.L_x_19850:
[----:B------:R-:W-:Y:S05]  /*b710*/  BSYNC B0 ;  /* 0x0000000000007941 */ /* 0x000fea0003800000 */
.L_x_19849:
[----:B------:R-:W-:Y:S01]  /*b720*/  STG.E.U8 desc[UR36][R2.64], R0 ;  /* 0x0000000002007986 */ /* 0x000fe2000c101124 */
[----:B------:R-:W-:Y:S05]  /*b730*/  EXIT ;  /* 0x000000000000794d */ /* 0x000fea0003800000 */
.L_x_19847:
        /* <DEDUP_REMOVED lines=17> */
.L_x_19854:
[----:B------:R-:W-:-:S04]  /*b850*/  LOP3.LUT R0, R17, 0x80000000, RZ, 0xc0, !PT ;  /* 0x8000000011007812 */ /* 0x000fc800078ec0ff */
[----:B------:R-:W-:-:S04]  /*b860*/  SHF.R.U32.HI R5, RZ, 0x18, R0 ;  /* 0x00000018ff057819 */ /* 0x000fc80000011600 */
[----:B------:R-:W-:-:S04]  /*b870*/  LOP3.LUT R4, R4, R5, RZ, 0xfc, !PT ;  /* 0x0000000504047212 */ /* 0x000fc800078efcff */
[----:B------:R-:W-:-:S07]  /*b880*/  PRMT R0, R4, 0x7610, R0 ;  /* 0x0000761004007816 */ /* 0x000fce0000000000 */
.L_x_19853:
[----:B------:R-:W-:Y:S05]  /*b890*/  BSYNC B0 ;  /* 0x0000000000007941 */ /* 0x000fea0003800000 */
.L_x_19852:
[----:B------:R-:W-:Y:S01]  /*b8a0*/  STG.E.U8 desc[UR36][R2.64], R0 ;  /* 0x0000000002007986 */ /* 0x000fe2000c101124 */
[----:B------:R-:W-:Y:S05]  /*b8b0*/  EXIT ;  /* 0x000000000000794d */ /* 0x000fea0003800000 */
.L_x_19846:
[----:B------:R-:W-:-:S13]  /*b8c0*/  ISETP.NE.AND P0, PT, R0, 0x1c, PT ;  /* 0x0000001c0000780c */ /* 0x000fda0003f05270 */
[----:B------:R-:W-:Y:S05]  /*b8d0*/  @!P0 BRA `(.L_x_19855) ;  /* 0x00000000009c8947 */ /* 0x000fea0003800000 */
[----:B------:R-:W-:-:S13]  /*b8e0*/  ISETP.NE.AND P0, PT, R0, 0x1d, PT ;  /* 0x0000001d0000780c */ /* 0x000fda0003f05270 */
[----:B------:R-:W-:Y:S05]  /*b8f0*/  @!P0 BRA `(.L_x_19856) ;  /* 0x00000000008c8947 */ /* 0x000fea0003800000 */
[----:B------:R-:W-:-:S13]  /*b900*/  ISETP.NE.AND P0, PT, R0, 0x2c, PT ;  /* 0x0000002c0000780c */ /* 0x000fda0003f05270 */
[----:B------:R-:W-:Y:S05]  /*b910*/  @P0 BRA `(.L_x_19829) ;  /* 0x0000000000400947 */ /* 0x000fea0003800000 */
[----:B------:R-:W3:Y:S02]  /*b920*/  I2F.S64 R16, R16 ;  /* 0x0000001000107312 */ /* 0x000ee40000301400 */
        /* <DEDUP_REMOVED lines=15> */
.L_x_19829:
        /* <DEDUP_REMOVED lines=16> */
.L_x_19857:
[----:B------:R-:W-:Y:S05]  /*bb20*/  EXIT ;  /* 0x000000000000794d */ /* 0x000fea0003800000 */
.L_x_19856:
[----:B------:R-:W-:Y:S01]  /*bb30*/  STG.E.64 desc[UR36][R2.64], R16 ;  /* 0x0000001002007986 */ /* 0x000fe2000c101b24 */
[----:B------:R-:W-:Y:S05]  /*bb40*/  EXIT ;  /* 0x000000000000794d */ /* 0x000fea0003800000 */
.L_x_19855:
[----:B------:R-:W-:Y:S01]  /*bb50*/  STG.E desc[UR36][R2.64], R16 ;  /* 0x0000001002007986 */ /* 0x000fe2000c101924 */
[----:B------:R-:W-:Y:S05]  /*bb60*/  EXIT ;  /* 0x000000000000794d */ /* 0x000fea0003800000 */
        .weak           $__internal_1_$__cuda_sm20_rem_s64
        .type           $__internal_1_$__cuda_sm20_rem_s64,@function
        .size           $__internal_1_$__cuda_sm20_rem_s64,(.L_x_57214 - $__internal_1_$__cuda_sm20_rem_s64)
$__internal_1_$__cuda_sm20_rem_s64:
        /* <DEDUP_REMOVED lines=16> */
[----:B------:R-:W-:-:S04]  /*bc70*/  IMAD.WIDE.U32 R10, P0, R8, R15, R10 ;  /* 0x0000000f080a7225 */ /* 0x000fc8000780000a */
[----:B------:R-:W-:-:S04]  /*bc80*/  IMAD.HI.U32 R10, P2, R9, R13, R10 ;  /* 0x0000000d090a7227 */ /* 0x000fc8000784000a */
[CC--:B------:R-:W-:Y:S02]  /*bc90*/  IMAD R11, R9.reuse, R15.reuse, RZ ;  /* 0x0000000f090b7224 */ /* 0x0c0fe400078e02ff */
[----:B------:R-:W-:Y:S01]  /*bca0*/  IMAD.HI.U32 R13, R9, R15, RZ ;  /* 0x0000000f090d7227 */ /* 0x000fe200078e00ff */
[----:B------:R-:W-:Y:S02]  /*bcb0*/  IADD3 R15, P5, RZ, -R30, RZ ;  /* 0x8000001eff0f7210 */ /* 0x000fe40007fbe0ff */
[----:B------:R-:W-:Y:S01]  /*bcc0*/  IADD3 R11, P3, R11, R10, RZ ;  /* 0x0000000a0b0b7210 */ /* 0x000fe20007f7e0ff */
[----:B------:R-:W-:Y:S02]  /*bcd0*/  IMAD.X R13, R13, 0x1, R9, P0 ;  /* 0x000000010d0d7824 */ /* 0x000fe400000e0609 */
[----:B------:R-:W-:Y:S02]  /*bce0*/  IMAD.X R12, RZ, RZ, ~R31, P5 ;  /* 0x000000ffff0c7224 */ /* 0x000fe400028e0e1f */
[----:B------:R-:W-:Y:S01]  /*bcf0*/  IMAD.WIDE.U32 R8, R11, R6, RZ ;  /* 0x000000060b087225 */ /* 0x000fe200078e00ff */
[----:B------:R-:W-:-:S02]  /*bd00*/  IADD3.X R13, RZ, RZ, R13, P3, P2 ;  /* 0x000000ffff0d7210 */ /* 0x000fc40001fe440d */
[----:B------:R-:W-:Y:S01]  /*bd10*/  ISETP.GE.AND P2, PT, R31, RZ, PT ;  /* 0x000000ff1f00720c */ /* 0x000fe20003f46270 */
[----:B------:R-:W-:Y:S01]  /*bd20*/  IMAD R10, R11, R7, R9 ;  /* 0x000000070b0a7224 */ /* 0x000fe200078e0209 */
[----:B------:R-:W-:-:S03]  /*bd30*/  IADD3 R9, P0, RZ, -R8, RZ ;  /* 0x80000008ff097210 */ /* 0x000fc60007f1e0ff */
[----:B------:R-:W-:Y:S02]  /*bd40*/  IMAD R8, R13, R6, R10 ;  /* 0x000000060d087224 */ /* 0x000fe400078e020a */
[----:B------:R-:W-:-:S04]  /*bd50*/  IMAD.HI.U32 R10, R11, R9, RZ ;  /* 0x000000090b0a7227 */ /* 0x000fc800078e00ff */
[----:B------:R-:W-:-:S04]  /*bd60*/  IMAD.X R8, RZ, RZ, ~R8, P0 ;  /* 0x000000ffff087224 */ /* 0x000fc800000e0e08 */
[----:B------:R-:W-:-:S04]  /*bd70*/  IMAD.WIDE.U32 R10, P0, R11, R8, R10 ;  /* 0x000000080b0a7225 */ /* 0x000fc8000780000a */
[----:B------:R-:W-:Y:S01]  /*bd80*/  IMAD.HI.U32 R10, P3, R13, R9, R10 ;  /* 0x000000090d0a7227 */ /* 0x000fe2000786000a */
[----:B------:R-:W-:-:S03]  /*bd90*/  SEL R11, R15, R30, !P2 ;  /* 0x0000001e0f0b7207 */ /* 0x000fc60005000000 */
[CC--:B------:R-:W-:Y:S02]  /*bda0*/  IMAD R9, R13.reuse, R8.reuse, RZ ;  /* 0x000000080d097224 */ /* 0x0c0fe400078e02ff */
[----:B------:R-:W-:-:S03]  /*bdb0*/  IMAD.HI.U32 R8, R13, R8, RZ ;  /* 0x000000080d087227 */ /* 0x000fc600078e00ff */
[----:B------:R-:W-:Y:S01]  /*bdc0*/  IADD3 R10, P4, R9, R10, RZ ;  /* 0x0000000a090a7210 */ /* 0x000fe20007f9e0ff */
[----:B------:R-:W-:Y:S01]  /*bdd0*/  IMAD.X R9, R8, 0x1, R13, P0 ;  /* 0x0000000108097824 */ /* 0x000fe200000e060d */
[----:B------:R-:W-:-:S03]  /*bde0*/  SEL R13, R12, R31, !P2 ;  /* 0x0000001f0c0d7207 */ /* 0x000fc60005000000 */
[----:B------:R-:W-:Y:S01]  /*bdf0*/  IMAD.HI.U32 R8, R10, R11, RZ ;  /* 0x0000000b0a087227 */ /* 0x000fe200078e00ff */
[----:B------:R-:W-:-:S03]  /*be00*/  IADD3.X R12, RZ, RZ, R9, P4, P3 ;  /* 0x000000ffff0c7210 */ /* 0x000fc600027e6409 */
[----:B------:R-:W-:Y:S02]  /*be10*/  IMAD.MOV.U32 R9, RZ, RZ, RZ ;  /* 0x000000ffff097224 */ /* 0x000fe400078e00ff */
[-C--:B------:R-:W-:Y:S02]  /*be20*/  IMAD R15, R12, R13.reuse, RZ ;  /* 0x0000000d0c0f7224 */ /* 0x080fe400078e02ff */
[----:B------:R-:W-:-:S04]  /*be30*/  IMAD.WIDE.U32 R8, R10, R13, R8 ;  /* 0x0000000d0a087225 */ /* 0x000fc800078e0008 */
[----:B------:R-:W-:-:S04]  /*be40*/  IMAD.HI.U32 R10, R12, R13, RZ ;  /* 0x0000000d0c0a7227 */ /* 0x000fc800078e00ff */
[----:B------:R-:W-:-:S04]  /*be50*/  IMAD.HI.U32 R8, P0, R12, R11, R8 ;  /* 0x0000000b0c087227 */ /* 0x000fc80007800008 */
[----:B------:R-:W-:Y:S01]  /*be60*/  IMAD.X R10, RZ, RZ, R10, P0 ;  /* 0x000000ffff0a7224 */ /* 0x000fe200000e060a */
[----:B------:R-:W-:-:S05]  /*be70*/  IADD3 R15, P3, R15, R8, RZ ;  /* 0x000000080f0f7210 */ /* 0x000fca0007f7e0ff */
        /* <DEDUP_REMOVED lines=18> */
[----:B------:R-:W-:Y:S02]  /*bfa0*/  IADD3 R7, P3, RZ, -R6, RZ ;  /* 0x80000006ff077210 */ /* 0x000fe40007f7e0ff */
[----:B------:R-:W-:-:S03]  /*bfb0*/  ISETP.NE.U32.AND P0, PT, R28, RZ, PT ;  /* 0x000000ff1c00720c */ /* 0x000fc60003f05070 */
[----:B------:R-:W-:Y:S01]  /*bfc0*/  IMAD.X R9, RZ, RZ, ~R8, P3 ;  /* 0x000000ffff097224 */ /* 0x000fe200018e0e08 */
[----:B------:R-:W-:Y:S02]  /*bfd0*/  ISETP.NE.AND.EX P0, PT, R3, RZ, PT, P0 ;  /* 0x000000ff0300720c */ /* 0x000fe40003f05300 */
[----:B------:R-:W-:Y:S01]  /*bfe0*/  SEL R3, R7, R6, !P2 ;  /* 0x0000000607037207 */ /* 0x000fe20005000000 */
[----:B------:R-:W-:Y:S01]  /*bff0*/  IMAD.MOV.U32 R6, RZ, RZ, R0 ;  /* 0x000000ffff067224 */ /* 0x000fe200078e0000 */
[----:B------:R-:W-:Y:S01]  /*c000*/  SEL R8, R9, R8, !P2 ;  /* 0x0000000809087207 */ /* 0x000fe20005000000 */
[----:B------:R-:W-:Y:S01]  /*c010*/  IMAD.MOV.U32 R7, RZ, RZ, 0x0 ;  /* 0x00000000ff077424 */ /* 0x000fe200078e00ff */
[----:B------:R-:W-:Y:S02]  /*c020*/  SEL R3, R3, 0xffffffff, P0 ;  /* 0xffffffff03037807 */ /* 0x000fe40000000000 */
[----:B------:R-:W-:Y:S01]  /*c030*/  SEL R8, R8, 0xffffffff, P0 ;  /* 0xffffffff08087807 */ /* 0x000fe20000000000 */
[----:B------:R-:W-:Y:S06]  /*c040*/  RET.REL.NODEC R6 `(_ZN2at6native27unrolled_elementwise_kernelINS0_13BinaryFunctorIlllZZZNS0_16fmod_kernel_cudaERNS_18TensorIteratorBaseEENKUlvE_clEvENKUlvE2_clEvEUlllE_EESt5arrayIPcLm3EELi4E23TrivialOffsetCalculatorILi2EjESC_ILi1EjENS0_6memory12LoadWithCastILi2EEENSF_13StoreWithCastILi1EEEEEviT_T0_T2_T3_T4_T5_) ;  /* 0xffffff3c06ec7950 */ /* 0x000fec0003c3ffff */
.L_x_19858:
        /* <DEDUP_REMOVED lines=11> */
.L_x_57214:


//--------------------- .text._ZN2at6native18elementwise_kernelILi128ELi2EZNS0_22gpu_kernel_impl_nocastINS0_13BinaryFunctorIlllZZZNS0_16fmod_kernel_cudaERNS_18TensorIteratorBaseEENKUlvE_clEvENKUlvE2_clEvEUlllE_EEEEvS5_RKT_EUliE_EEviT1_ --------------------------
	.section	.text._ZN2at6native18elementwise_kernelILi128ELi2EZNS0_22gpu_kernel_impl_nocastINS0_13BinaryFunctorIlllZZZNS0_16fmod_kernel_cudaERNS_18TensorIteratorBaseEENKUlvE_clEvENKUlvE2_clEvEUlllE_EEEEvS5_RKT_EUliE_EEviT1_,"ax",@progbits
	.align	128
        .global         _ZN2at6native18elementwise_kernelILi128ELi2EZNS0_22gpu_kernel_impl_nocastINS0_13BinaryFunctorIlllZZZNS0_16fmod_kernel_cudaERNS_18TensorIteratorBaseEENKUlvE_clEvENKUlvE2_clEvEUlllE_EEEEvS5_RKT_EUliE_EEviT1_
        .type           _ZN2at6native18elementwise_kernelILi128ELi2EZNS0_22gpu_kernel_impl_nocastINS0_13BinaryFunctorIlllZZZNS0_16fmod_kernel_cudaERNS_18TensorIteratorBaseEENKUlvE_clEvENKUlvE2_clEvEUlllE_EEEEvS5_RKT_EUliE_EEviT1_,@function
        .size           _ZN2at6native18elementwise_kernelILi128ELi2EZNS0_22gpu_kernel_impl_nocastINS0_13BinaryFunctorIlllZZZNS0_16fmod_kernel_cudaERNS_18TensorIteratorBaseEENKUlvE_clEvENKUlvE2_clEvEUlllE_EEEEvS5_RKT_EUliE_EEviT1_,(.L_x_57215 - _ZN2at6native18elementwise_kernelILi128ELi2EZNS0_22gpu_kernel_impl_nocastINS0_13BinaryFunctorIlllZZZNS0_16fmod_kernel_cudaERNS_18TensorIteratorBaseEENKUlvE_clEvENKUlvE2_clEvEUlllE_EEEEvS5_RKT_EUliE_EEviT1_)
        .other          _ZN2at6native18elementwise_kernelILi128ELi2EZNS0_22gpu_kernel_impl_nocastINS0_13BinaryFunctorIlllZZZNS0_16fmod_kernel_cudaERNS_18TensorIteratorBaseEENKUlvE_clEvENKUlvE2_clEvEUlllE_EEEEvS5_RKT_EUliE_EEviT1_,@"STO_CUDA_ENTRY STV_DEFAULT"
_ZN2at6native18elementwise_kernelILi128ELi2EZNS0_22gpu_kernel_impl_nocastINS0_13BinaryFunctorIlllZZZNS0_16fmod_kernel_cudaERNS_18TensorIteratorBaseEENKUlvE_clEvENKUlvE2_clEvEUlllE_EEEEvS5_RKT_EUliE_EEviT1_:
.text._ZN2at6native18elementwise_kernelILi128ELi2EZNS0_22gpu_kernel_impl_nocastINS0_13BinaryFunctorIlllZZZNS0_16fmod_kernel_cudaERNS_18TensorIteratorBaseEENKUlvE_clEvENKUlvE2_clEvEUlllE_EEEEvS5_RKT_EUliE_EEviT1_:
[----:B------:R-:W-:Y:S01]  /*0000*/  LDC R1, c[0x0][0x28] ;  /* 0x00000a00ff017b82 */ /* 0x000fe20000000800 */
[----:B------:R-:W0:Y:S01]  /*0010*/  S2R R6, SR_CTAID.X ;  /* 0x0000000000067919 */ /* 0x000e220000002500 */
[----:B------:R-:W-:Y:S01]  /*0020*/  ULDC UR4, c[0x0][0x210] ;  /* 0x0000840000047ab9 */ /* 0x000fe20000000800 */
[----:B------:R-:W-:Y:S01]  /*0030*/  BSSY B0, `(.L_x_19859) ;  /* 0x0000193000007945 */ /* 0x000fe20003800000 */
[----:B------:R-:W0:Y:S02]  /*0040*/  S2R R7, SR_TID.X ;  /* 0x0000000000077919 */ /* 0x000e240000002100 */
[----:B0-----:R-:W-:-:S04]  /*0050*/  LEA R9, R6, R7, 0x8 ;  /* 0x0000000706097211 */ /* 0x001fc800078e40ff */
[----:B------:R-:W-:Y:S01]  /*0060*/  ISETP.GE.AND P0, PT, R9, UR4, PT ;  /* 0x0000000409007c0c */ /* 0x000fe2000bf06270 */
[----:B------:R-:W-:-:S12]  /*0070*/  ULDC.64 UR4, c[0x0][0x208] ;  /* 0x0000820000047ab9 */ /* 0x000fd80000000a00 */
[----:B------:R-:W-:Y:S05]  /*0080*/  @P0 BRA `(.L_x_19860) ;  /* 0x0000001800340947 */ /* 0x000fea0003800000 */
[----:B------:R-:W0:Y:S01]  /*0090*/  LDC R10, c[0x0][0x218] ;  /* 0x00008600ff0a7b82 */ /* 0x000e220000000800 */
[----:B------:R-:W-:Y:S01]  /*00a0*/  HFMA2.MMA R0, -RZ, RZ, 0, 0 ;  /* 0x00000000ff007435 */ /* 0x000fe200000001ff */
[----:B------:R-:W-:Y:S02]  /*00b0*/  CS2R R2, SRZ ;  /* 0x0000000000027805 */ /* 0x000fe4000001ff00 */
[----:B0-----:R-:W-:-:S13]  /*00c0*/  ISETP.NE.AND P0, PT, R10, RZ, PT ;  /* 0x000000ff0a00720c */ /* 0x001fda0003f05270 */
[----:B------:R-:W-:Y:S05]  /*00d0*/  @!P0 BRA `(.L_x_19861) ;  /* 0x0000001400708947 */ /* 0x000fea0003800000 */
[----:B------:R-:W-:Y:S01]  /*00e0*/  MOV R2, RZ ;  /* 0x000000ff00027202 */ /* 0x000fe20000000f00 */
[----:B------:R-:W-:Y:S01]  /*00f0*/  ULDC.64 UR6, c[0x0][0x220] ;  /* 0x0000880000067ab9 */ /* 0x000fe20000000a00 */
[----:B------:R-:W-:Y:S01]  /*0100*/  MOV R3, R9 ;  /* 0x0000000900037202 */ /* 0x000fe20000000f00 */
[----:B------:R-:W-:Y:S01]  /*0110*/  ULDC UR8, c[0x0][0x350] ;  /* 0x0000d40000087ab9 */ /* 0x000fe20000000800 */
[----:B------:R-:W-:Y:S01]  /*0120*/  ISETP.NE.AND P0, PT, R10, 0x1, PT ;  /* 0x000000010a00780c */ /* 0x000fe20003f05270 */
        /* <DEDUP_REMOVED lines=326> */
[----:B------:R-:W-:-:S06]  /*1590*/  ULDC UR6, c[0x0][0x45c] ;  /* 0x0001170000067ab9 */ /* 0x000fcc0000000800 */
[----:B------:R-:W1:Y:S08]  /*15a0*/  @P0 LDC R15, c[0x0][0x33c] ;  /* 0x0000cf00ff0f0b82 */ /* 0x000e700000000800 */
[----:B------:R-:W2:Y:S08]  /*15b0*/  @P0 LDC.64 R8, c[0x0][0x468] ;  /* 0x00011a00ff080b82 */ /* 0x000eb00000000a00 */
[----:B------:R-:W3:Y:S01]  /*15c0*/  @P0 LDC R14, c[0x0][0x470] ;  /* 0x00011c00ff0e0b82 */ /* 0x000ee20000000800 */
[----:B0-----:R-:W-:-:S05]  /*15d0*/  @P0 IMAD.HI.U32 R4, R11, R12, R10 ;  /* 0x0000000c0b040227 */ /* 0x001fca00078e000a */
[----:B------:R-:W-:Y:S02]  /*15e0*/  @P0 SHF.R.U32.HI R4, RZ, R13, R4 ;  /* 0x0000000dff040219 */ /* 0x000fe40000011604 */
[----:B------:R-:W-:-:S03]  /*15f0*/  IADD3 R13, -R11, RZ, RZ ;  /* 0x000000ff0b0d7210 */ /* 0x000fc60007ffe1ff */
[----:B------:R-:W-:Y:S02]  /*1600*/  @P0 IMAD.MOV R10, RZ, RZ, -R4 ;  /* 0x000000ffff0a0224 */ /* 0x000fe400078e0a04 */
[----:B------:R-:W-:Y:S01]  /*1610*/  IMAD R5, R13, UR8, R5 ;  /* 0x000000080d057c24 */ /* 0x000fe2000f8e0205 */
[----:B------:R-:W-:Y:S01]  /*1620*/  ULDC.64 UR8, c[0x0][0x460] ;  /* 0x0001180000087ab9 */ /* 0x000fe20000000a00 */
[----:B-1----:R-:W-:Y:S02]  /*1630*/  @P0 IMAD R11, R10, R15, R11 ;  /* 0x0000000f0a0b0224 */ /* 0x002fe400078e020b */
[C---:B------:R-:W-:Y:S02]  /*1640*/  IMAD R3, R5.reuse, UR6, R3 ;  /* 0x0000000605037c24 */ /* 0x040fe4000f8e0203 */
[C---:B------:R-:W-:Y:S02]  /*1650*/  IMAD R0, R5.reuse, UR8, R0 ;  /* 0x0000000805007c24 */ /* 0x040fe4000f8e0200 */
[----:B------:R-:W-:-:S02]  /*1660*/  IMAD R2, R5, UR9, R2 ;  /* 0x0000000905027c24 */ /* 0x000fc4000f8e0202 */
[C---:B--2---:R-:W-:Y:S02]  /*1670*/  @P0 IMAD R3, R11.reuse, R8, R3 ;  /* 0x000000080b030224 */ /* 0x044fe400078e0203 */
[C---:B------:R-:W-:Y:S02]  /*1680*/  @P0 IMAD R0, R11.reuse, R9, R0 ;  /* 0x000000090b000224 */ /* 0x040fe400078e0200 */
[----:B---3--:R-:W-:-:S07]  /*1690*/  @P0 IMAD R2, R11, R14, R2 ;  /* 0x0000000e0b020224 */ /* 0x008fce00078e0202 */
.L_x_19861:
[----:B------:R-:W-:Y:S01]  /*16a0*/  ULDC.64 UR8, c[0x0][0x488] ;  /* 0x0001220000087ab9 */ /* 0x000fe20000000a00 */
[----:B------:R-:W-:Y:S01]  /*16b0*/  ULDC.64 UR6, c[0x0][0x480] ;  /* 0x0001200000067ab9 */ /* 0x000fe20000000a00 */
[----:B------:R-:W-:Y:S02]  /*16c0*/  IADD3 R4, P1, R2, UR8, RZ ;  /* 0x0000000802047c10 */ /* 0x000fe4000ff3e0ff */
[----:B------:R-:W-:Y:S02]  /*16d0*/  IADD3 R8, P0, R0, UR6, RZ ;  /* 0x0000000600087c10 */ /* 0x000fe4000ff1e0ff */
[----:B------:R-:W-:Y:S02]  /*16e0*/  IADD3.X R5, RZ, UR9, RZ, P1, !PT ;  /* 0x00000009ff057c10 */ /* 0x000fe40008ffe4ff */
[----:B------:R-:W-:Y:S01]  /*16f0*/  IADD3.X R9, RZ, UR7, RZ, P0, !PT ;  /* 0x00000007ff097c10 */ /* 0x000fe200087fe4ff */
[----:B------:R-:W-:-:S03]  /*1700*/  ULDC.64 UR6, c[0x0][0x478] ;  /* 0x00011e0000067ab9 */ /* 0x000fc60000000a00 */
[----:B------:R-:W2:Y:S04]  /*1710*/  LDG.E.64 R4, desc[UR4][R4.64] ;  /* 0x0000000404047981 */ /* 0x000ea8000c1e1b00 */
[----:B------:R-:W2:Y:S01]  /*1720*/  LDG.E.64 R8, desc[UR4][R8.64] ;  /* 0x0000000408087981 */ /* 0x000ea2000c1e1b00 */
[----:B------:R-:W-:Y:S01]  /*1730*/  IADD3 R2, P1, R3, UR6, RZ ;  /* 0x0000000603027c10 */ /* 0x000fe2000ff3e0ff */
[----:B------:R-:W-:Y:S03]  /*1740*/  BSSY B1, `(.L_x_19862) ;  /* 0x000001e000017945 */ /* 0x000fe60003800000 */
[----:B------:R-:W-:Y:S02]  /*1750*/  IADD3.X R3, RZ, UR7, RZ, P1, !PT ;  /* 0x00000007ff037c10 */ /* 0x000fe40008ffe4ff */
[----:B--2---:R-:W-:-:S04]  /*1760*/  LOP3.LUT R0, R9, R5, RZ, 0xfc, !PT ;  /* 0x0000000509007212 */ /* 0x004fc800078efcff */
[----:B------:R-:W-:-:S13]  /*1770*/  ISETP.NE.U32.AND P0, PT, R0, RZ, PT ;  /* 0x000000ff0000720c */ /* 0x000fda0003f05070 */
[----:B------:R-:W-:Y:S05]  /*1780*/  @!P0 BRA `(.L_x_19863) ;  /* 0x0000000000188947 */ /* 0x000fea0003800000 */
[----:B------:R-:W-:Y:S02]  /*1790*/  MOV R10, R8 ;  /* 0x00000008000a7202 */ /* 0x000fe40000000f00 */
[----:B------:R-:W-:Y:S02]  /*17a0*/  MOV R0, R4 ;  /* 0x0000000400007202 */ /* 0x000fe40000000f00 */
[----:B------:R-:W-:Y:S02]  /*17b0*/  MOV R11, R5 ;  /* 0x00000005000b7202 */ /* 0x000fe40000000f00 */
[----:B------:R-:W-:-:S07]  /*17c0*/  MOV R8, 0x17e0 ;  /* 0x000017e000087802 */ /* 0x000fce0000000f00 */
[----:B------:R-:W-:Y:S05]  /*17d0*/  CALL.REL.NOINC `($__internal_2_$__cuda_sm20_rem_s64) ;  /* 0x0000001800a07944 */ /* 0x000fea0003c00000 */
[----:B------:R-:W-:Y:S05]  /*17e0*/  BRA `(.L_x_19864) ;  /* 0x00000000004c7947 */ /* 0x000fea0003800000 */
.L_x_19863:
[----:B------:R-:W0:Y:S01]  /*17f0*/  I2F.U32.RP R0, R4 ;  /* 0x0000000400007306 */ /* 0x000e220000209000 */
[----:B------:R-:W-:Y:S02]  /*1800*/  IADD3 R5, RZ, -R4, RZ ;  /* 0x80000004ff057210 */ /* 0x000fe40007ffe0ff */
[----:B------:R-:W-:-:S05]  /*1810*/  ISETP.NE.U32.AND P1, PT, R4, RZ, PT ;  /* 0x000000ff0400720c */ /* 0x000fca0003f25070 */
[----:B0-----:R-:W0:Y:S02]  /*1820*/  MUFU.RCP R0, R0 ;  /* 0x0000000000007308 */ /* 0x001e240000001000 */
[----:B0-----:R-:W-:-:S06]  /*1830*/  IADD3 R10, R0, 0xffffffe, RZ ;  /* 0x0ffffffe000a7810 */ /* 0x001fcc0007ffe0ff */
[----:B------:R0:W1:Y:S02]  /*1840*/  F2I.FTZ.U32.TRUNC.NTZ R11, R10 ;  /* 0x0000000a000b7305 */ /* 0x000064000021f000 */
[----:B0-----:R-:W-:Y:S01]  /*1850*/  HFMA2.MMA R10, -RZ, RZ, 0, 0 ;  /* 0x00000000ff0a7435 */ /* 0x001fe200000001ff */
[----:B-1----:R-:W-:-:S09]  /*1860*/  IMAD R5, R5, R11, RZ ;  /* 0x0000000b05057224 */ /* 0x002fd200078e02ff */
[----:B------:R-:W-:Y:S01]  /*1870*/  IMAD.HI.U32 R11, R11, R5, R10 ;  /* 0x000000050b0b7227 */ /* 0x000fe200078e000a */
[----:B------:R-:W-:-:S05]  /*1880*/  HFMA2.MMA R5, -RZ, RZ, 0, 0 ;  /* 0x00000000ff057435 */ /* 0x000fca00000001ff */
[----:B------:R-:W-:-:S05]  /*1890*/  IMAD.HI.U32 R11, R11, R8, RZ ;  /* 0x000000080b0b7227 */ /* 0x000fca00078e00ff */
[----:B------:R-:W-:-:S05]  /*18a0*/  IADD3 R11, -R11, RZ, RZ ;  /* 0x000000ff0b0b7210 */ /* 0x000fca0007ffe1ff */
[----:B------:R-:W-:-:S05]  /*18b0*/  IMAD R9, R4, R11, R8 ;  /* 0x0000000b04097224 */ /* 0x000fca00078e0208 */
[----:B------:R-:W-:-:S13]  /*18c0*/  ISETP.GE.U32.AND P0, PT, R9, R4, PT ;  /* 0x000000040900720c */ /* 0x000fda0003f06070 */
[----:B------:R-:W-:-:S05]  /*18d0*/  @P0 IMAD.IADD R9, R9, 0x1, -R4 ;  /* 0x0000000109090824 */ /* 0x000fca00078e0a04 */
[----:B------:R-:W-:-:S13]  /*18e0*/  ISETP.GE.U32.AND P0, PT, R9, R4, PT ;  /* 0x000000040900720c */ /* 0x000fda0003f06070 */
[----:B------:R-:W-:Y:S02]  /*18f0*/  @P0 IADD3 R9, -R4, R9, RZ ;  /* 0x0000000904090210 */ /* 0x000fe40007ffe1ff */
[----:B------:R-:W-:-:S04]  /*1900*/  @!P1 LOP3.LUT R9, RZ, R4, RZ, 0x33, !PT ;  /* 0x00000004ff099212 */ /* 0x000fc800078e33ff */
[----:B------:R-:W-:-:S07]  /*1910*/  MOV R4, R9 ;  /* 0x0000000900047202 */ /* 0x000fce0000000f00 */
.L_x_19864:
[----:B------:R-:W-:Y:S05]  /*1920*/  BSYNC B1 ;  /* 0x0000000000017941 */ /* 0x000fea0003800000 */
.L_x_19862:
[----:B------:R0:W-:Y:S01]  /*1930*/  STG.E.64 desc[UR4][R2.64], R4 ;  /* 0x0000000402007986 */ /* 0x0001e2000c101b04 */
[----:B------:R-:W-:-:S04]  /*1940*/  LEA R6, R6, R7, 0x8 ;  /* 0x0000000706067211 */ /* 0x000fc800078e40ff */
[----:B------:R-:W-:-:S07]  /*1950*/  IADD3 R9, R6, 0x80, RZ ;  /* 0x0000008006097810 */ /* 0x000fce0007ffe0ff */
.L_x_19860:
[----:B------:R-:W-:Y:S05]  /*1960*/  BSYNC B0 ;  /* 0x0000000000007941 */ /* 0x000fea0003800000 */
.L_x_19859:
[----:B------:R-:W-:Y:S02]  /*1970*/  ULDC UR6, c[0x0][0x210] ;  /* 0x0000840000067ab9 */ /* 0x000fe40000000800 */
[----:B------:R-:W-:-:S13]  /*1980*/  ISETP.GE.AND P0, PT, R9, UR6, PT ;  /* 0x0000000609007c0c */ /* 0x000fda000bf06270 */
[----:B------:R-:W-:Y:S05]  /*1990*/  @P0 EXIT ;  /* 0x000000000000094d */ /* 0x000fea0003800000 */
[----:B------:R-:W1:Y:S01]  /*19a0*/  LDC R8, c[0x0][0x218] ;  /* 0x00008600ff087b82 */ /* 0x000e620000000800 */
[----:B0-----:R-:W-:Y:S02]  /*19b0*/  CS2R R2, SRZ ;  /* 0x0000000000027805 */ /* 0x001fe4000001ff00 */
[----:B------:R-:W-:Y:S02]  /*19c0*/  MOV R0, RZ ;  /* 0x000000ff00007202 */ /* 0x000fe40000000f00 */
[----:B-1----:R-:W-:-:S13]  /*19d0*/  ISETP.NE.AND P0, PT, R8, RZ, PT ;  /* 0x000000ff0800720c */ /* 0x002fda0003f05270 */
[----:B------:R-:W-:Y:S05]  /*19e0*/  @!P0 BRA `(.L_x_19865) ;  /* 0x0000001400708947 */ /* 0x000fea0003800000 */
[----:B------:R-:W-:Y:S01]  /*19f0*/  HFMA2.MMA R2, -RZ, RZ, 0, 0 ;  /* 0x00000000ff027435 */ /* 0x000fe200000001ff */
[----:B------:R-:W-:Y:S01]  /*1a00*/  MOV R3, R9 ;  /* 0x0000000900037202 */ /* 0x000fe20000000f00 */
[----:B------:R-:W-:Y:S01]  /*1a10*/  ULDC.64 UR6, c[0x0][0x220] ;  /* 0x0000880000067ab9 */ /* 0x000fe20000000a00 */
[----:B------:R-:W-:Y:S01]  /*1a20*/  ISETP.NE.AND P0, PT, R8, 0x1, PT ;  /* 0x000000010800780c */ /* 0x000fe20003f05270 */
[----:B------:R-:W-:-:S06]  /*1a30*/  ULDC UR8, c[0x0][0x350] ;  /* 0x0000d40000087ab9 */ /* 0x000fcc0000000800 */
        /* <DEDUP_REMOVED lines=326> */
[----:B------:R-:W-:-:S06]  /*2ea0*/  ULDC UR6, c[0x0][0x45c] ;  /* 0x0001170000067ab9 */ /* 0x000fcc0000000800 */
[----:B------:R-:W1:Y:S08]  /*2eb0*/  @P0 LDC R13, c[0x0][0x33c] ;  /* 0x0000cf00ff0d0b82 */ /* 0x000e700000000800 */
[----:B------:R-:W2:Y:S08]  /*2ec0*/  @P0 LDC.64 R6, c[0x0][0x468] ;  /* 0x00011a00ff060b82 */ /* 0x000eb00000000a00 */
[----:B------:R-:W3:Y:S01]  /*2ed0*/  @P0 LDC R12, c[0x0][0x470] ;  /* 0x00011c00ff0c0b82 */ /* 0x000ee20000000800 */
[----:B0-----:R-:W-:-:S05]  /*2ee0*/  @P0 IMAD.HI.U32 R4, R9, R10, R8 ;  /* 0x0000000a09040227 */ /* 0x001fca00078e0008 */
[----:B------:R-:W-:Y:S02]  /*2ef0*/  @P0 SHF.R.U32.HI R4, RZ, R11, R4 ;  /* 0x0000000bff040219 */ /* 0x000fe40000011604 */
[----:B------:R-:W-:Y:S02]  /*2f00*/  IADD3 R11, -R9, RZ, RZ ;  /* 0x000000ff090b7210 */ /* 0x000fe40007ffe1ff */
[----:B------:R-:W-:-:S03]  /*2f10*/  @P0 IADD3 R8, -R4, RZ, RZ ;  /* 0x000000ff04080210 */ /* 0x000fc60007ffe1ff */
[----:B------:R-:W-:Y:S01]  /*2f20*/  IMAD R5, R11, UR8, R5 ;  /* 0x000000080b057c24 */ /* 0x000fe2000f8e0205 */
[----:B------:R-:W-:Y:S01]  /*2f30*/  ULDC.64 UR8, c[0x0][0x460] ;  /* 0x0001180000087ab9 */ /* 0x000fe20000000a00 */
[----:B-1----:R-:W-:Y:S02]  /*2f40*/  @P0 IMAD R9, R13, R8, R9 ;  /* 0x000000080d090224 */ /* 0x002fe400078e0209 */
[C---:B------:R-:W-:Y:S02]  /*2f50*/  IMAD R3, R5.reuse, UR6, R3 ;  /* 0x0000000605037c24 */ /* 0x040fe4000f8e0203 */
[C---:B------:R-:W-:Y:S02]  /*2f60*/  IMAD R0, R5.reuse, UR8, R0 ;  /* 0x0000000805007c24 */ /* 0x040fe4000f8e0200 */
[----:B------:R-:W-:Y:S02]  /*2f70*/  IMAD R2, R5, UR9, R2 ;  /* 0x0000000905027c24 */ /* 0x000fe4000f8e0202 */
[----:B--2---:R-:W-:-:S02]  /*2f80*/  @P0 IMAD R3, R9, R6, R3 ;  /* 0x0000000609030224 */ /* 0x004fc400078e0203 */
[C---:B------:R-:W-:Y:S02]  /*2f90*/  @P0 IMAD R0, R9.reuse, R7, R0 ;  /* 0x0000000709000224 */ /* 0x040fe400078e0200 */
[----:B---3--:R-:W-:-:S07]  /*2fa0*/  @P0 IMAD R2, R9, R12, R2 ;  /* 0x0000000c09020224 */ /* 0x008fce00078e0202 */
.L_x_19865:
        /* <DEDUP_REMOVED lines=21> */
.L_x_19867:
[----:B------:R-:W0:Y:S01]  /*3100*/  I2F.U32.RP R0, R4 ;  /* 0x0000000400007306 */ /* 0x000e220000209000 */
[----:B------:R-:W-:Y:S02]  /*3110*/  IADD3 R5, RZ, -R4, RZ ;  /* 0x80000004ff057210 */ /* 0x000fe40007ffe0ff */
[----:B------:R-:W-:-:S05]  /*3120*/  ISETP.NE.U32.AND P1, PT, R4, RZ, PT ;  /* 0x000000ff0400720c */ /* 0x000fca0003f25070 */
[----:B0-----:R-:W0:Y:S02]  /*3130*/  MUFU.RCP R0, R0 ;  /* 0x0000000000007308 */ /* 0x001e240000001000 */
[----:B0-----:R-:W-:-:S06]  /*3140*/  IADD3 R6, R0, 0xffffffe, RZ ;  /* 0x0ffffffe00067810 */ /* 0x001fcc0007ffe0ff */
[----:B------:R0:W1:Y:S02]  /*3150*/  F2I.FTZ.U32.TRUNC.NTZ R7, R6 ;  /* 0x0000000600077305 */ /* 0x000064000021f000 */
[----:B0-----:R-:W-:Y:S02]  /*3160*/  IMAD.MOV.U32 R6, RZ, RZ, RZ ;  /* 0x000000ffff067224 */ /* 0x001fe400078e00ff */
[----:B-1----:R-:W-:-:S04]  /*3170*/  IMAD R5, R5, R7, RZ ;  /* 0x0000000705057224 */ /* 0x002fc800078e02ff */
[----:B------:R-:W-:Y:S01]  /*3180*/  IMAD.HI.U32 R7, R7, R5, R6 ;  /* 0x0000000507077227 */ /* 0x000fe200078e0006 */
[----:B------:R-:W-:-:S05]  /*3190*/  HFMA2.MMA R5, -RZ, RZ, 0, 0 ;  /* 0x00000000ff057435 */ /* 0x000fca00000001ff */
[----:B------:R-:W-:-:S05]  /*31a0*/  IMAD.HI.U32 R7, R7, R8, RZ ;  /* 0x0000000807077227 */ /* 0x000fca00078e00ff */
[----:B------:R-:W-:-:S05]  /*31b0*/  IADD3 R7, -R7, RZ, RZ ;  /* 0x000000ff07077210 */ /* 0x000fca0007ffe1ff */
[----:B------:R-:W-:-:S05]  /*31c0*/  IMAD R9, R4, R7, R8 ;  /* 0x0000000704097224 */ /* 0x000fca00078e0208 */
[----:B------:R-:W-:-:S13]  /*31d0*/  ISETP.GE.U32.AND P0, PT, R9, R4, PT ;  /* 0x000000040900720c */ /* 0x000fda0003f06070 */
[----:B------:R-:W-:-:S04]  /*31e0*/  @P0 IADD3 R9, -R4, R9, RZ ;  /* 0x0000000904090210 */ /* 0x000fc80007ffe1ff */
[----:B------:R-:W-:-:S13]  /*31f0*/  ISETP.GE.U32.AND P0, PT, R9, R4, PT ;  /* 0x000000040900720c */ /* 0x000fda0003f06070 */
[----:B------:R-:W-:Y:S02]  /*3200*/  @P0 IADD3 R9, -R4, R9, RZ ;  /* 0x0000000904090210 */ /* 0x000fe40007ffe1ff */
[----:B------:R-:W-:-:S04]  /*3210*/  @!P1 LOP3.LUT R9, RZ, R4, RZ, 0x33, !PT ;  /* 0x00000004ff099212 */ /* 0x000fc800078e33ff */
[----:B------:R-:W-:-:S07]  /*3220*/  MOV R4, R9 ;  /* 0x0000000900047202 */ /* 0x000fce0000000f00 */
.L_x_19868:
[----:B------:R-:W-:Y:S05]  /*3230*/  BSYNC B0 ;  /* 0x0000000000007941 */ /* 0x000fea0003800000 */
.L_x_19866:
[----:B------:R-:W-:Y:S01]  /*3240*/  STG.E.64 desc[UR4][R2.64], R4 ;  /* 0x0000000402007986 */ /* 0x000fe2000c101b04 */
[----:B------:R-:W-:Y:S05]  /*3250*/  EXIT ;  /* 0x000000000000794d */ /* 0x000fea0003800000 */
        .weak           $__internal_2_$__cuda_sm20_rem_s64
        .type           $__internal_2_$__cuda_sm20_rem_s64,@function
        .size           $__internal_2_$__cuda_sm20_rem_s64,(.L_x_57215 - $__internal_2_$__cuda_sm20_rem_s64)
$__internal_2_$__cuda_sm20_rem_s64:
[-C--:B------:R-:W-:Y:S02]  /*3260*/  IADD3 R5, P1, RZ, -R0.reuse, RZ ;  /* 0x80000000ff057210 */ /* 0x080fe40007f3e0ff */
[----:B------:R-:W-:Y:S02]  /*3270*/  ISETP.GE.AND P0, PT, R11, RZ, PT ;  /* 0x000000ff0b00720c */ /* 0x000fe40003f06270 */
[-C--:B------:R-:W-:Y:S02]  /*3280*/  IADD3.X R12, RZ, ~R11.reuse, RZ, P1, !PT ;  /* 0x8000000bff0c7210 */ /* 0x080fe40000ffe4ff */
[----:B------:R-:W-:Y:S02]  /*3290*/  SEL R4, R5, R0, !P0 ;  /* 0x0000000005047207 */ /* 0x000fe40004000000 */
[----:B------:R-:W-:-:S04]  /*32a0*/  SEL R5, R12, R11, !P0 ;  /* 0x0000000b0c057207 */ /* 0x000fc80004000000 */
[----:B------:R-:W0:Y:S08]  /*32b0*/  I2F.U64.RP R16, R4 ;  /* 0x0000000400107312 */ /* 0x000e300000309000 */
[----:B0-----:R-:W0:Y:S02]  /*32c0*/  MUFU.RCP R16, R16 ;  /* 0x0000001000107308 */ /* 0x001e240000001000 */
[----:B0-----:R-:W-:-:S06]  /*32d0*/  IADD3 R12, R16, 0x1ffffffe, RZ ;  /* 0x1ffffffe100c7810 */ /* 0x001fcc0007ffe0ff */
[----:B------:R-:W0:Y:S02]  /*32e0*/  F2I.U64.TRUNC R12, R12 ;  /* 0x0000000c000c7311 */ /* 0x000e24000020d800 */
[----:B0-----:R-:W-:-:S04]  /*32f0*/  IMAD.WIDE.U32 R14, R12, R4, RZ ;  /* 0x000000040c0e7225 */ /* 0x001fc800078e00ff */
[----:B------:R-:W-:Y:S01]  /*3300*/  IMAD R15, R12, R5, R15 ;  /* 0x000000050c0f7224 */ /* 0x000fe200078e020f */
[----:B------:R-:W-:-:S03]  /*3310*/  IADD3 R17, P0, RZ, -R14, RZ ;  /* 0x8000000eff117210 */ /* 0x000fc60007f1e0ff */
[----:B------:R-:W-:Y:S02]  /*3320*/  IMAD R15, R13, R4, R15 ;  /* 0x000000040d0f7224 */ /* 0x000fe400078e020f */
[----:B------:R-:W-:-:S03]  /*3330*/  IMAD.HI.U32 R14, R12, R17, RZ ;  /* 0x000000110c0e7227 */ /* 0x000fc600078e00ff */
[----:B------:R-:W-:Y:S02]  /*3340*/  IADD3.X R19, RZ, ~R15, RZ, P0, !PT ;  /* 0x8000000fff137210 */ /* 0x000fe400007fe4ff */
[----:B------:R-:W-:-:S03]  /*3350*/  MOV R15, R12 ;  /* 0x0000000c000f7202 */ /* 0x000fc60000000f00 */
[-C--:B------:R-:W-:Y:S02]  /*3360*/  IMAD R21, R13, R19.reuse, RZ ;  /* 0x000000130d157224 */ /* 0x080fe400078e02ff */
[----:B------:R-:W-:-:S04]  /*3370*/  IMAD.WIDE.U32 R14, P0, R12, R19, R14 ;  /* 0x000000130c0e7225 */ /* 0x000fc8000780000e */
[----:B------:R-:W-:-:S04]  /*3380*/  IMAD.HI.U32 R14, P1, R13, R17, R14 ;  /* 0x000000110d0e7227 */ /* 0x000fc8000782000e */
[----:B------:R-:W-:Y:S01]  /*3390*/  IMAD.HI.U32 R17, R13, R19, RZ ;  /* 0x000000130d117227 */ /* 0x000fe200078e00ff */
[----:B------:R-:W-:-:S04]  /*33a0*/  IADD3 R15, P2, R21, R14, RZ ;  /* 0x0000000e150f7210 */ /* 0x000fc80007f5e0ff */
[----:B------:R-:W-:Y:S01]  /*33b0*/  IADD3.X R17, R17, R13, RZ, P0, !PT ;  /* 0x0000000d11117210 */ /* 0x000fe200007fe4ff */
        /* <DEDUP_REMOVED lines=10> */
[----:B------:R-:W-:Y:S01]  /*3460*/  IMAD.HI.U32 R14, P2, R17, R19, R14 ;  /* 0x00000013110e7227 */ /* 0x000fe2000784000e */
[----:B------:R-:W-:Y:S01]  /*3470*/  SEL R15, R13, R10, !P1 ;  /* 0x0000000a0d0f7207 */ /* 0x000fe20004800000 */
[----:B------:R-:W-:Y:S02]  /*3480*/  HFMA2.MMA R13, -RZ, RZ, 0, 0 ;  /* 0x00000000ff0d7435 */ /* 0x000fe400000001ff */
[CC--:B------:R-:W-:Y:S02]  /*3490*/  IMAD R19, R17.reuse, R12.reuse, RZ ;  /* 0x0000000c11137224 */ /* 0x0c0fe400078e02ff */
[----:B------:R-:W-:-:S03]  /*34a0*/  IMAD.HI.U32 R12, R17, R12, RZ ;  /* 0x0000000c110c7227 */ /* 0x000fc600078e00ff */
[----:B------:R-:W-:Y:S02]  /*34b0*/  IADD3 R10, P3, R19, R14, RZ ;  /* 0x0000000e130a7210 */ /* 0x000fe40007f7e0ff */
[----:B------:R-:W-:Y:S02]  /*34c0*/  IADD3.X R14, RZ, ~R9, RZ, P4, !PT ;  /* 0x80000009ff0e7210 */ /* 0x000fe400027fe4ff */
[----:B------:R-:W-:Y:S01]  /*34d0*/  IADD3.X R17, R12, R17, RZ, P0, !PT ;  /* 0x000000110c117210 */ /* 0x000fe200007fe4ff */
[----:B------:R-:W-:Y:S01]  /*34e0*/  IMAD.HI.U32 R12, R10, R15, RZ ;  /* 0x0000000f0a0c7227 */ /* 0x000fe200078e00ff */
[----:B------:R-:W-:Y:S02]  /*34f0*/  SEL R9, R14, R9, !P1 ;  /* 0x000000090e097207 */ /* 0x000fe40004800000 */
[----:B------:R-:W-:-:S03]  /*3500*/  IADD3.X R14, RZ, RZ, R17, P3, P2 ;  /* 0x000000ffff0e7210 */ /* 0x000fc60001fe4411 */
[----:B------:R-:W-:-:S04]  /*3510*/  IMAD.WIDE.U32 R12, R10, R9, R12 ;  /* 0x000000090a0c7225 */ /* 0x000fc800078e000c */
[C---:B------:R-:W-:Y:S02]  /*3520*/  IMAD R17, R14.reuse, R9, RZ ;  /* 0x000000090e117224 */ /* 0x040fe400078e02ff */
[----:B------:R-:W-:-:S04]  /*3530*/  IMAD.HI.U32 R12, P0, R14, R15, R12 ;  /* 0x0000000f0e0c7227 */ /* 0x000fc8000780000c */
[----:B------:R-:W-:Y:S01]  /*3540*/  IMAD.HI.U32 R10, R14, R9, RZ ;  /* 0x000000090e0a7227 */ /* 0x000fe200078e00ff */
[----:B------:R-:W-:-:S04]  /*3550*/  IADD3 R17, P2, R17, R12, RZ ;  /* 0x0000000c11117210 */ /* 0x000fc80007f5e0ff */
[----:B------:R-:W-:Y:S01]  /*3560*/  IADD3.X R10, R10, RZ, RZ, P0, !PT ;  /* 0x000000ff0a0a7210 */ /* 0x000fe200007fe4ff */
[----:B------:R-:W-:-:S03]  /*3570*/  IMAD.WIDE.U32 R12, R17, R4, RZ ;  /* 0x00000004110c7225 */ /* 0x000fc600078e00ff */
[----:B------:R-:W-:Y:S01]  /*3580*/  IADD3.X R19, RZ, R10, RZ, P2, !PT ;  /* 0x0000000aff137210 */ /* 0x000fe200017fe4ff */
[----:B------:R-:W-:Y:S01]  /*3590*/  IMAD R17, R17, R5, R13 ;  /* 0x0000000511117224 */ /* 0x000fe200078e020d */
[----:B------:R-:W-:-:S03]  /*35a0*/  IADD3 R15, P2, -R12, R15, RZ ;  /* 0x0000000f0c0f7210 */ /* 0x000fc60007f5e1ff */
[-C--:B------:R-:W-:Y:S01]  /*35b0*/  IMAD R10, R19, R4.reuse, R17 ;  /* 0x00000004130a7224 */ /* 0x080fe200078e0211 */
[----:B------:R-:W-:-:S04]  /*35c0*/  ISETP.GE.U32.AND P0, PT, R15, R4, PT ;  /* 0x000000040f00720c */ /* 0x000fc80003f06070 */
[----:B------:R-:W-:Y:S02]  /*35d0*/  IADD3.X R17, ~R10, R9, RZ, P2, !PT ;  /* 0x000000090a117210 */ /* 0x000fe400017fe5ff */
[----:B------:R-:W-:Y:S02]  /*35e0*/  IADD3 R9, P2, R15, -R4, RZ ;  /* 0x800000040f097210 */ /* 0x000fe40007f5e0ff */
[CC--:B------:R-:W-:Y:S02]  /*35f0*/  ISETP.GE.U32.AND.EX P0, PT, R17.reuse, R5.reuse, PT, P0 ;  /* 0x000000051100720c */ /* 0x0c0fe40003f06100 */
[----:B------:R-:W-:Y:S02]  /*3600*/  IADD3.X R13, R17, ~R5, RZ, P2, !PT ;  /* 0x80000005110d7210 */ /* 0x000fe400017fe4ff */
[----:B------:R-:W-:Y:S02]  /*3610*/  SEL R9, R9, R15, P0 ;  /* 0x0000000f09097207 */ /* 0x000fe40000000000 */
[----:B------:R-:W-:-:S02]  /*3620*/  SEL R13, R13, R17, P0 ;  /* 0x000000110d0d7207 */ /* 0x000fc40000000000 */
[CC--:B------:R-:W-:Y:S02]  /*3630*/  ISETP.GE.U32.AND P0, PT, R9.reuse, R4.reuse, PT ;  /* 0x000000040900720c */ /* 0x0c0fe40003f06070 */
[----:B------:R-:W-:Y:S02]  /*3640*/  IADD3 R4, P2, R9, -R4, RZ ;  /* 0x8000000409047210 */ /* 0x000fe40007f5e0ff */
[CC--:B------:R-:W-:Y:S02]  /*3650*/  ISETP.GE.U32.AND.EX P0, PT, R13.reuse, R5.reuse, PT, P0 ;  /* 0x000000050d00720c */ /* 0x0c0fe40003f06100 */
[----:B------:R-:W-:Y:S02]  /*3660*/  IADD3.X R5, R13, ~R5, RZ, P2, !PT ;  /* 0x800000050d057210 */ /* 0x000fe400017fe4ff */
[----:B------:R-:W-:Y:S02]  /*3670*/  SEL R4, R4, R9, P0 ;  /* 0x0000000904047207 */ /* 0x000fe40000000000 */
[----:B------:R-:W-:-:S02]  /*3680*/  SEL R5, R5, R13, P0 ;  /* 0x0000000d05057207 */ /* 0x000fc40000000000 */
[-C--:B------:R-:W-:Y:S02]  /*3690*/  IADD3 R9, P2, RZ, -R4.reuse, RZ ;  /* 0x80000004ff097210 */ /* 0x080fe40007f5e0ff */
[----:B------:R-:W-:Y:S02]  /*36a0*/  ISETP.NE.U32.AND P0, PT, R0, RZ, PT ;  /* 0x000000ff0000720c */ /* 0x000fe40003f05070 */
[----:B------:R-:W-:Y:S02]  /*36b0*/  IADD3.X R0, RZ, ~R5, RZ, P2, !PT ;  /* 0x80000005ff007210 */ /* 0x000fe400017fe4ff */
[----:B------:R-:W-:Y:S02]  /*36c0*/  SEL R4, R9, R4, !P1 ;  /* 0x0000000409047207 */ /* 0x000fe40004800000 */
[----:B------:R-:W-:Y:S02]  /*36d0*/  MOV R9, 0x0 ;  /* 0x0000000000097802 */ /* 0x000fe40000000f00 */
[----:B------:R-:W-:-:S02]  /*36e0*/  ISETP.NE.AND.EX P0, PT, R11, RZ, PT, P0 ;  /* 0x000000ff0b00720c */ /* 0x000fc40003f05300 */
[----:B------:R-:W-:Y:S02]  /*36f0*/  SEL R5, R0, R5, !P1 ;  /* 0x0000000500057207 */ /* 0x000fe40004800000 */
[----:B------:R-:W-:Y:S02]  /*3700*/  SEL R4, R4, 0xffffffff, P0 ;  /* 0xffffffff04047807 */ /* 0x000fe40000000000 */
[----:B------:R-:W-:Y:S01]  /*3710*/  SEL R5, R5, 0xffffffff, P0 ;  /* 0xffffffff05057807 */ /* 0x000fe20000000000 */
[----:B------:R-:W-:Y:S06]  /*3720*/  RET.REL.NODEC R8 `(_ZN2at6native18elementwise_kernelILi128ELi2EZNS0_22gpu_kernel_impl_nocastINS0_13BinaryFunctorIlllZZZNS0_16fmod_kernel_cudaERNS_18TensorIteratorBaseEENKUlvE_clEvENKUlvE2_clEvEUlllE_EEEEvS5_RKT_EUliE_EEviT1_) ;  /* 0xffffffc808347950 */ /* 0x000fec0003c3ffff */
.L_x_19869:
        /* <DEDUP_REMOVED lines=13> */
.L_x_57215:


//--------------------- .text._ZN2at6native27unrolled_elementwise_kernelINS0_13BinaryFunctorIlllZZZNS0_16fmod_kernel_cudaERNS_18TensorIteratorBaseEENKUlvE_clEvENKUlvE2_clEvEUlllE_EESt5arrayIPcLm3EELi4E23TrivialOffsetCalculatorILi2EjESC_ILi1EjENS0_6memory15LoadWithoutCastENSF_16StoreWithoutCastEEEviT_T0_T2_T3_T4_T5_ --------------------------
	.section	.text._ZN2at6native27unrolled_elementwise_kernelINS0_13BinaryFunctorIlllZZZNS0_16fmod_kernel_cudaERNS_18TensorIteratorBaseEENKUlvE_clEvENKUlvE2_clEvEUlllE_EESt5arrayIPcLm3EELi4E23TrivialOffsetCalculatorILi2EjESC_ILi1EjENS0_6memory15LoadWithoutCastENSF_16StoreWithoutCastEEEviT_T0_T2_T3_T4_T5_,"ax",@progbits
	.align	128
        .global         _ZN2at6native27unrolled_elementwise_kernelINS0_13BinaryFunctorIlllZZZNS0_16fmod_kernel_cudaERNS_18TensorIteratorBaseEENKUlvE_clEvENKUlvE2_clEvEUlllE_EESt5arrayIPcLm3EELi4E23TrivialOffsetCalculatorILi2EjESC_ILi1EjENS0_6memory15LoadWithoutCastENSF_16StoreWithoutCastEEEviT_T0_T2_T3_T4_T5_
        .type           _ZN2at6native27unrolled_elementwise_kernelINS0_13BinaryFunctorIlllZZZNS0_16fmod_kernel_cudaERNS_18TensorIteratorBaseEENKUlvE_clEvENKUlvE2_clEvEUlllE_EESt5arrayIPcLm3EELi4E23TrivialOffsetCalculatorILi2EjESC_ILi1EjENS0_6memory15LoadWithoutCastENSF_16StoreWithoutCastEEEviT_T0_T2_T3_T4_T5_,@function
        .size           _ZN2at6native27unrolled_elementwise_kernelINS0_13BinaryFunctorIlllZZZNS0_16fmod_kernel_cudaERNS_18TensorIteratorBaseEENKUlvE_clEvENKUlvE2_clEvEUlllE_EESt5arrayIPcLm3EELi4E23TrivialOffsetCalculatorILi2EjESC_ILi1EjENS0_6memory15LoadWithoutCastENSF_16StoreWithoutCastEEEviT_T0_T2_T3_T4_T5_,(.L_x_57216 - _ZN2at6native27unrolled_elementwise_kernelINS0_13BinaryFunctorIlllZZZNS0_16fmod_kernel_cudaERNS_18TensorIteratorBaseEENKUlvE_clEvENKUlvE2_clEvEUlllE_EESt5arrayIPcLm3EELi4E23TrivialOffsetCalculatorILi2EjESC_ILi1EjENS0_6memory15LoadWithoutCastENSF_16StoreWithoutCastEEEviT_T0_T2_T3_T4_T5_)
        .other          _ZN2at6native27unrolled_elementwise_kernelINS0_13BinaryFunctorIlllZZZNS0_16fmod_kernel_cudaERNS_18TensorIteratorBaseEENKUlvE_clEvENKUlvE2_clEvEUlllE_EESt5arrayIPcLm3EELi4E23TrivialOffsetCalculatorILi2EjESC_ILi1EjENS0_6memory15LoadWithoutCastENSF_16StoreWithoutCastEEEviT_T0_T2_T3_T4_T5_,@"STO_CUDA_ENTRY STV_DEFAULT"
_ZN2at6native27unrolled_elementwise_kernelINS0_13BinaryFunctorIlllZZZNS0_16fmod_kernel_cudaERNS_18TensorIteratorBaseEENKUlvE_clEvENKUlvE2_clEvEUlllE_EESt5arrayIPcLm3EELi4E23TrivialOffsetCalculatorILi2EjESC_ILi1EjENS0_6memory15LoadWithoutCastENSF_16StoreWithoutCastEEEviT_T0_T2_T3_T4_T5_:
.text._ZN2at6native27unrolled_elementwise_kernelINS0_13BinaryFunctorIlllZZZNS0_16fmod_kernel_cudaERNS_18TensorIteratorBaseEENKUlvE_clEvENKUlvE2_clEvEUlllE_EESt5arrayIPcLm3EELi4E23TrivialOffsetCalculatorILi2EjESC_ILi1EjENS0_6memory15LoadWithoutCastENSF_16StoreWithoutCastEEEviT_T0_T2_T3_T4_T5_:
[----:B------:R-:W-:Y:S01]  /*0000*/  LDC R1, c[0x0][0x28] ;  /* 0x00000a00ff017b82 */ /* 0x000fe20000000800 */
[----:B------:R-:W0:Y:S07]  /*0010*/  S2R R0, SR_CTAID.X ;  /* 0x0000000000007919 */ /* 0x000e2e0000002500 */
[----:B------:R-:W0:Y:S01]  /*0020*/  LDC R5, c[0x0][0x210] ;  /* 0x00008400ff057b82 */ /* 0x000e220000000800 */
[----:B------:R-:W-:Y:S02]  /*0030*/  CS2R R28, SRZ ;  /* 0x00000000001c7805 */ /* 0x000fe4000001ff00 */
[----:B------:R-:W-:Y:S01]  /*0040*/  CS2R R22, SRZ ;  /* 0x0000000000167805 */ /* 0x000fe2000001ff00 */
[----:B------:R-:W1:Y:S01]  /*0050*/  S2R R3, SR_TID.X ;  /* 0x0000000000037919 */ /* 0x000e620000002100 */
[----:B------:R-:W-:Y:S01]  /*0060*/  ULDC.64 UR4, c[0x0][0x208] ;  /* 0x0000820000047ab9 */ /* 0x000fe20000000a00 */
        /* <DEDUP_REMOVED lines=13> */
[----:B------:R-:W0:Y:S04]  /*0140*/  @!P0 LDC.64 R4, c[0x0][0x228] ;  /* 0x00008a00ff048b82 */ /* 0x000e280000000a00 */
[----:B------:R3:W5:Y:S01]  /*0150*/  @!P1 LDG.E.64 R28, desc[UR4][R20.64] ;  /* 0x00000004141c9981 */ /* 0x000762000c1e1b00 */
[----:B-1----:R-:W-:Y:S01]  /*0160*/  @!P1 IMAD.WIDE.U32 R26, R7, 0x8, R26 ;  /* 0x00000008071a9825 */ /* 0x002fe200078e001a */
[----:B------:R-:W-:-:S05]  /*0170*/  CS2R R6, SRZ ;  /* 0x0000000000067805 */ /* 0x000fca000001ff00 */
[----:B------:R-:W-:Y:S01]  /*0180*/  @!P3 LEA R17, R0, R25, 0x9 ;  /* 0x000000190011b211 */ /* 0x000fe200078e48ff */
[----:B------:R-:W-:Y:S01]  /*0190*/  @!P3 VIADD R25, R25, 0x80 ;  /* 0x000000801919b836 */ /* 0x000fe20000000000 */
[----:B------:R-:W1:Y:S01]  /*01a0*/  @!P3 LDC.64 R8, c[0x0][0x220] ;  /* 0x00008800ff08bb82 */ /* 0x000e620000000a00 */
[----:B------:R3:W5:Y:S01]  /*01b0*/  @!P1 LDG.E.64 R6, desc[UR4][R26.64] ;  /* 0x000000041a069981 */ /* 0x000762000c1e1b00 */
[----:B--2---:R-:W-:Y:S02]  /*01c0*/  @!P0 IMAD.WIDE.U32 R34, R31, 0x8, R18 ;  /* 0x000000081f228825 */ /* 0x004fe400078e0012 */
[----:B------:R-:W-:-:S04]  /*01d0*/  ISETP.GE.AND P2, PT, R25, R2, PT ;  /* 0x000000021900720c */ /* 0x000fc80003f46270 */
[----:B------:R-:W2:Y:S01]  /*01e0*/  @!P3 LDC.64 R14, c[0x0][0x228] ;  /* 0x00008a00ff0ebb82 */ /* 0x000ea20000000a00 */
[----:B------:R3:W5:Y:S08]  /*01f0*/  @!P0 LDG.E.64 R22, desc[UR4][R34.64] ;  /* 0x0000000422168981 */ /* 0x000770000c1e1b00 */
[----:B------:R-:W4:Y:S08]  /*0200*/  @!P2 LDC.64 R12, c[0x0][0x220] ;  /* 0x00008800ff0cab82 */ /* 0x000f300000000a00 */
[----:B------:R-:W3:Y:S01]  /*0210*/  @!P2 LDC.64 R10, c[0x0][0x228] ;  /* 0x00008a00ff0aab82 */ /* 0x000ee20000000a00 */
[----:B------:R-:W-:-:S02]  /*0220*/  @!P2 IMAD R33, R0, 0x200, R25 ;  /* 0x000002000021a824 */ /* 0x000fc400078e0219 */
[----:B0-----:R-:W-:Y:S01]  /*0230*/  @!P0 IMAD.WIDE.U32 R4, R31, 0x8, R4 ;  /* 0x000000081f048825 */ /* 0x001fe200078e0004 */
[----:B------:R-:W-:-:S03]  /*0240*/  CS2R R24, SRZ ;  /* 0x0000000000187805 */ /* 0x000fc6000001ff00 */
[----:B-1----:R-:W-:-:S03]  /*0250*/  @!P3 IMAD.WIDE.U32 R8, R17, 0x8, R8 ;  /* 0x000000081108b825 */ /* 0x002fc600078e0008 */
[----:B------:R0:W5:Y:S01]  /*0260*/  @!P0 LDG.E.64 R24, desc[UR4][R4.64] ;  /* 0x0000000404188981 */ /* 0x000162000c1e1b00 */
[----:B--2---:R-:W-:Y:S01]  /*0270*/  @!P3 IMAD.WIDE.U32 R18, R17, 0x8, R14 ;  /* 0x000000081112b825 */ /* 0x004fe200078e000e */
[----:B------:R-:W-:Y:S02]  /*0280*/  CS2R R16, SRZ ;  /* 0x0000000000107805 */ /* 0x000fe4000001ff00 */
[----:B------:R-:W-:Y:S01]  /*0290*/  CS2R R14, SRZ ;  /* 0x00000000000e7805 */ /* 0x000fe2000001ff00 */
[C---:B----4-:R-:W-:Y:S01]  /*02a0*/  @!P2 IMAD.WIDE.U32 R30, R33.reuse, 0x8, R12 ;  /* 0x00000008211ea825 */ /* 0x050fe200078e000c */
[----:B------:R-:W-:Y:S02]  /*02b0*/  CS2R R12, SRZ ;  /* 0x00000000000c7805 */ /* 0x000fe4000001ff00 */
[----:B------:R0:W5:Y:S04]  /*02c0*/  @!P3 LDG.E.64 R16, desc[UR4][R8.64] ;  /* 0x000000040810b981 */ /* 0x000168000c1e1b00 */
[----:B------:R0:W5:Y:S01]  /*02d0*/  @!P3 LDG.E.64 R14, desc[UR4][R18.64] ;  /* 0x00000004120eb981 */ /* 0x000162000c1e1b00 */
[----:B---3--:R-:W-:Y:S01]  /*02e0*/  @!P2 IMAD.WIDE.U32 R32, R33, 0x8, R10 ;  /* 0x000000082120a825 */ /* 0x008fe200078e000a */
[----:B------:R-:W-:-:S02]  /*02f0*/  CS2R R10, SRZ ;  /* 0x00000000000a7805 */ /* 0x000fc4000001ff00 */
[----:B------:R0:W5:Y:S04]  /*0300*/  @!P2 LDG.E.64 R12, desc[UR4][R30.64] ;  /* 0x000000041e0ca981 */ /* 0x000168000c1e1b00 */
[----:B------:R0:W5:Y:S01]  /*0310*/  @!P2 LDG.E.64 R10, desc[UR4][R32.64] ;  /* 0x00000004200aa981 */ /* 0x000162000c1e1b00 */
[----:B------:R-:W-:Y:S04]  /*0320*/  BSSY B0, `(.L_x_19870) ;  /* 0x000001c000007945 */ /* 0x000fe80003800000 */
[----:B------:R-:W-:Y:S05]  /*0330*/  @P1 BRA `(.L_x_19871) ;  /* 0x0000000000681947 */ /* 0x000fea0003800000 */
[----:B0----5:R-:W-:-:S04]  /*0340*/  LOP3.LUT R4, R29, R7, RZ, 0xfc, !PT ;  /* 0x000000071d047212 */ /* 0x021fc800078efcff */
[----:B------:R-:W-:-:S13]  /*0350*/  ISETP.NE.U32.AND P0, PT, R4, RZ, PT ;  /* 0x000000ff0400720c */ /* 0x000fda0003f05070 */
[----:B------:R-:W-:Y:S05]  /*0360*/  @!P0 BRA `(.L_x_19872) ;  /* 0x0000000000148947 */ /* 0x000fea0003800000 */
[----:B------:R-:W-:-:S07]  /*0370*/  MOV R4, 0x390 ;  /* 0x0000039000047802 */ /* 0x000fce0000000f00 */
[----:B------:R-:W-:Y:S05]  /*0380*/  CALL.REL.NOINC `($__internal_3_$__cuda_sm20_rem_s64) ;  /* 0x0000000800707944 */ /* 0x000fea0003c00000 */
[----:B------:R-:W-:Y:S01]  /*0390*/  MOV R8, R18 ;  /* 0x0000001200087202 */ /* 0x000fe20000000f00 */
[----:B------:R-:W-:Y:S01]  /*03a0*/  IMAD.MOV.U32 R9, RZ, RZ, R19 ;  /* 0x000000ffff097224 */ /* 0x000fe200078e0013 */
[----:B------:R-:W-:Y:S06]  /*03b0*/  BRA `(.L_x_19871) ;  /* 0x0000000000487947 */ /* 0x000fec0003800000 */
.L_x_19872:
[----:B------:R-:W0:Y:S01]  /*03c0*/  I2F.U32.RP R7, R6 ;  /* 0x0000000600077306 */ /* 0x000e220000209000 */
[----:B------:R-:W-:-:S07]  /*03d0*/  ISETP.NE.U32.AND P2, PT, R6, RZ, PT ;  /* 0x000000ff0600720c */ /* 0x000fce0003f45070 */
[----:B0-----:R-:W0:Y:S02]  /*03e0*/  MUFU.RCP R7, R7 ;  /* 0x0000000700077308 */ /* 0x001e240000001000 */
[----:B0-----:R-:W-:-:S06]  /*03f0*/  VIADD R4, R7, 0xffffffe ;  /* 0x0ffffffe07047836 */ /* 0x001fcc0000000000 */
[----:B------:R0:W1:Y:S02]  /*0400*/  F2I.FTZ.U32.TRUNC.NTZ R5, R4 ;  /* 0x0000000400057305 */ /* 0x000064000021f000 */
[----:B0-----:R-:W-:Y:S01]  /*0410*/  IMAD.MOV.U32 R4, RZ, RZ, RZ ;  /* 0x000000ffff047224 */ /* 0x001fe200078e00ff */
[----:B-1----:R-:W-:-:S05]  /*0420*/  IADD3 R9, RZ, -R5, RZ ;  /* 0x80000005ff097210 */ /* 0x002fca0007ffe0ff */
[----:B------:R-:W-:-:S04]  /*0430*/  IMAD R9, R9, R6, RZ ;  /* 0x0000000609097224 */ /* 0x000fc800078e02ff */
[----:B------:R-:W-:-:S04]  /*0440*/  IMAD.HI.U32 R5, R5, R9, R4 ;  /* 0x0000000905057227 */ /* 0x000fc800078e0004 */
[----:B------:R-:W-:Y:S02]  /*0450*/  IMAD.MOV.U32 R9, RZ, RZ, RZ ;  /* 0x000000ffff097224 */ /* 0x000fe400078e00ff */
[----:B------:R-:W-:-:S04]  /*0460*/  IMAD.HI.U32 R5, R5, R28, RZ ;  /* 0x0000001c05057227 */ /* 0x000fc800078e00ff */
[----:B------:R-:W-:-:S04]  /*0470*/  IMAD.MOV R5, RZ, RZ, -R5 ;  /* 0x000000ffff057224 */ /* 0x000fc800078e0a05 */
[----:B------:R-:W-:-:S05]  /*0480*/  IMAD R8, R6, R5, R28 ;  /* 0x0000000506087224 */ /* 0x000fca00078e021c */
[----:B------:R-:W-:-:S13]  /*0490*/  ISETP.GE.U32.AND P0, PT, R8, R6, PT ;  /* 0x000000060800720c */ /* 0x000fda0003f06070 */
[----:B------:R-:W-:-:S04]  /*04a0*/  @P0 IADD3 R8, R8, -R6, RZ ;  /* 0x8000000608080210 */ /* 0x000fc80007ffe0ff */
[----:B------:R-:W-:-:S13]  /*04b0*/  ISETP.GE.U32.AND P0, PT, R8, R6, PT ;  /* 0x000000060800720c */ /* 0x000fda0003f06070 */
[----:B------:R-:W-:Y:S01]  /*04c0*/  @P0 IMAD.IADD R8, R8, 0x1, -R6 ;  /* 0x0000000108080824 */ /* 0x000fe200078e0a06 */
[----:B------:R-:W-:-:S07]  /*04d0*/  @!P2 LOP3.LUT R8, RZ, R6, RZ, 0x33, !PT ;  /* 0x00000006ff08a212 */ /* 0x000fce00078e33ff */
.L_x_19871:
[----:B------:R-:W-:Y:S05]  /*04e0*/  BSYNC B0 ;  /* 0x0000000000007941 */ /* 0x000fea0003800000 */
.L_x_19870:
[----:B0-----:R-:W-:Y:S01]  /*04f0*/  IADD3 R5, R3, 0x80, RZ ;  /* 0x0000008003057810 */ /* 0x001fe20007ffe0ff */
[----:B------:R-:W-:Y:S03]  /*0500*/  BSSY B0, `(.L_x_19873) ;  /* 0x0000021000007945 */ /* 0x000fe60003800000 */
[----:B------:R-:W-:-:S13]  /*0510*/  ISETP.GE.AND P0, PT, R5, R2, PT ;  /* 0x000000020500720c */ /* 0x000fda0003f06270 */
[----:B------:R-:W-:Y:S05]  /*0520*/  @P0 BRA `(.L_x_19874) ;  /* 0x0000000000780947 */ /* 0x000fea0003800000 */
[----:B-----5:R-:W-:-:S04]  /*0530*/  LOP3.LUT R4, R23, R25, RZ, 0xfc, !PT ;  /* 0x0000001917047212 */ /* 0x020fc800078efcff */
[----:B------:R-:W-:-:S13]  /*0540*/  ISETP.NE.U32.AND P0, PT, R4, RZ, PT ;  /* 0x000000ff0400720c */ /* 0x000fda0003f05070 */
[----:B------:R-:W-:Y:S05]  /*0550*/  @!P0 BRA `(.L_x_19875) ;  /* 0x0000000000248947 */ /* 0x000fea0003800000 */
[----:B------:R-:W-:Y:S01]  /*0560*/  IMAD.MOV.U32 R28, RZ, RZ, R22 ;  /* 0x000000ffff1c7224 */ /* 0x000fe200078e0016 */
[----:B------:R-:W-:Y:S01]  /*0570*/  MOV R6, R24 ;  /* 0x0000001800067202 */ /* 0x000fe20000000f00 */
[----:B------:R-:W-:Y:S01]  /*0580*/  IMAD.MOV.U32 R29, RZ, RZ, R23 ;  /* 0x000000ffff1d7224 */ /* 0x000fe200078e0017 */
[----:B------:R-:W-:Y:S01]  /*0590*/  MOV R4, 0x5c0 ;  /* 0x000005c000047802 */ /* 0x000fe20000000f00 */
[----:B------:R-:W-:-:S07]  /*05a0*/  IMAD.MOV.U32 R7, RZ, RZ, R25 ;  /* 0x000000ffff077224 */ /* 0x000fce00078e0019 */
[----:B------:R-:W-:Y:S05]  /*05b0*/  CALL.REL.NOINC `($__internal_3_$__cuda_sm20_rem_s64) ;  /* 0x0000000400e47944 */ /* 0x000fea0003c00000 */
[----:B------:R-:W-:Y:S01]  /*05c0*/  IMAD.MOV.U32 R22, RZ, RZ, R18 ;  /* 0x000000ffff167224 */ /* 0x000fe200078e0012 */
[----:B------:R-:W-:Y:S01]  /*05d0*/  MOV R23, R19 ;  /* 0x0000001300177202 */ /* 0x000fe20000000f00 */
[----:B------:R-:W-:Y:S06]  /*05e0*/  BRA `(.L_x_19874) ;  /* 0x0000000000487947 */ /* 0x000fec0003800000 */
.L_x_19875:
[----:B------:R-:W0:Y:S01]  /*05f0*/  I2F.U32.RP R4, R24 ;  /* 0x0000001800047306 */ /* 0x000e220000209000 */
[----:B------:R-:W-:Y:S01]  /*0600*/  ISETP.NE.U32.AND P2, PT, R24, RZ, PT ;  /* 0x000000ff1800720c */ /* 0x000fe20003f45070 */
[----:B------:R-:W-:-:S06]  /*0610*/  IMAD.MOV.U32 R23, RZ, RZ, RZ ;  /* 0x000000ffff177224 */ /* 0x000fcc00078e00ff */
[----:B0-----:R-:W0:Y:S02]  /*0620*/  MUFU.RCP R4, R4 ;  /* 0x0000000400047308 */ /* 0x001e240000001000 */
[----:B0-----:R-:W-:-:S06]  /*0630*/  VIADD R6, R4, 0xffffffe ;  /* 0x0ffffffe04067836 */ /* 0x001fcc0000000000 */
[----:B------:R0:W1:Y:S02]  /*0640*/  F2I.FTZ.U32.TRUNC.NTZ R7, R6 ;  /* 0x0000000600077305 */ /* 0x000064000021f000 */
[----:B0-----:R-:W-:Y:S01]  /*0650*/  HFMA2.MMA R6, -RZ, RZ, 0, 0 ;  /* 0x00000000ff067435 */ /* 0x001fe200000001ff */
[----:B-1----:R-:W-:-:S04]  /*0660*/  IMAD.MOV R19, RZ, RZ, -R7 ;  /* 0x000000ffff137224 */ /* 0x002fc800078e0a07 */
[----:B------:R-:W-:-:S05]  /*0670*/  IMAD R19, R19, R24, RZ ;  /* 0x0000001813137224 */ /* 0x000fca00078e02ff */
[----:B------:R-:W-:-:S06]  /*0680*/  IMAD.HI.U32 R7, R7, R19, R6 ;  /* 0x0000001307077227 */ /* 0x000fcc00078e0006 */
[----:B------:R-:W-:-:S04]  /*0690*/  IMAD.HI.U32 R7, R7, R22, RZ ;  /* 0x0000001607077227 */ /* 0x000fc800078e00ff */
[----:B------:R-:W-:-:S04]  /*06a0*/  IMAD.MOV R7, RZ, RZ, -R7 ;  /* 0x000000ffff077224 */ /* 0x000fc800078e0a07 */
[----:B------:R-:W-:-:S05]  /*06b0*/  IMAD R22, R24, R7, R22 ;  /* 0x0000000718167224 */ /* 0x000fca00078e0216 */
[----:B------:R-:W-:-:S13]  /*06c0*/  ISETP.GE.U32.AND P0, PT, R22, R24, PT ;  /* 0x000000181600720c */ /* 0x000fda0003f06070 */
[----:B------:R-:W-:-:S05]  /*06d0*/  @P0 IMAD.IADD R22, R22, 0x1, -R24 ;  /* 0x0000000116160824 */ /* 0x000fca00078e0a18 */
[----:B------:R-:W-:-:S13]  /*06e0*/  ISETP.GE.U32.AND P0, PT, R22, R24, PT ;  /* 0x000000181600720c */ /* 0x000fda0003f06070 */
[-C--:B------:R-:W-:Y:S02]  /*06f0*/  @P0 IADD3 R22, R22, -R24.reuse, RZ ;  /* 0x8000001816160210 */ /* 0x080fe40007ffe0ff */
[----:B------:R-:W-:-:S07]  /*0700*/  @!P2 LOP3.LUT R22, RZ, R24, RZ, 0x33, !PT ;  /* 0x00000018ff16a212 */ /* 0x000fce00078e33ff */
.L_x_19874:
[----:B------:R-:W-:Y:S05]  /*0710*/  BSYNC B0 ;  /* 0x0000000000007941 */ /* 0x000fea0003800000 */
.L_x_19873:
[----:B-----5:R-:W-:Y:S01]  /*0720*/  VIADD R7, R3, 0x100 ;  /* 0x0000010003077836 */ /* 0x020fe20000000000 */
[----:B------:R-:W-:Y:S04]  /*0730*/  BSSY B0, `(.L_x_19876) ;  /* 0x0000022000007945 */ /* 0x000fe80003800000 */
[----:B------:R-:W-:-:S13]  /*0740*/  ISETP.GE.AND P0, PT, R7, R2, PT ;  /* 0x000000020700720c */ /* 0x000fda0003f06270 */
[----:B------:R-:W-:Y:S05]  /*0750*/  @P0 BRA `(.L_x_19877) ;  /* 0x00000000007c0947 */ /* 0x000fea0003800000 */
[----:B------:R-:W-:-:S04]  /*0760*/  LOP3.LUT R4, R17, R15, RZ, 0xfc, !PT ;  /* 0x0000000f11047212 */ /* 0x000fc800078efcff */
[----:B------:R-:W-:-:S13]  /*0770*/  ISETP.NE.U32.AND P0, PT, R4, RZ, PT ;  /* 0x000000ff0400720c */ /* 0x000fda0003f05070 */
[----:B------:R-:W-:Y:S05]  /*0780*/  @!P0 BRA `(.L_x_19878) ;  /* 0x0000000000248947 */ /* 0x000fea0003800000 */
[----:B------:R-:W-:Y:S01]  /*0790*/  MOV R28, R16 ;  /* 0x00000010001c7202 */ /* 0x000fe20000000f00 */
[----:B------:R-:W-:Y:S01]  /*07a0*/  IMAD.MOV.U32 R29, RZ, RZ, R17 ;  /* 0x000000ffff1d7224 */ /* 0x000fe200078e0011 */
[----:B------:R-:W-:Y:S01]  /*07b0*/  MOV R7, R15 ;  /* 0x0000000f00077202 */ /* 0x000fe20000000f00 */
[----:B------:R-:W-:Y:S01]  /*07c0*/  IMAD.MOV.U32 R6, RZ, RZ, R14 ;  /* 0x000000ffff067224 */ /* 0x000fe200078e000e */
[----:B------:R-:W-:-:S07]  /*07d0*/  MOV R4, 0x7f0 ;  /* 0x000007f000047802 */ /* 0x000fce0000000f00 */
[----:B------:R-:W-:Y:S05]  /*07e0*/  CALL.REL.NOINC `($__internal_3_$__cuda_sm20_rem_s64) ;  /* 0x0000000400587944 */ /* 0x000fea0003c00000 */
[----:B------:R-:W-:Y:S02]  /*07f0*/  IMAD.MOV.U32 R14, RZ, RZ, R18 ;  /* 0x000000ffff0e7224 */ /* 0x000fe400078e0012 */
[----:B------:R-:W-:Y:S01]  /*0800*/  IMAD.MOV.U32 R15, RZ, RZ, R19 ;  /* 0x000000ffff0f7224 */ /* 0x000fe200078e0013 */
[----:B------:R-:W-:Y:S06]  /*0810*/  BRA `(.L_x_19877) ;  /* 0x00000000004c7947 */ /* 0x000fec0003800000 */
.L_x_19878:
[----:B------:R-:W0:Y:S01]  /*0820*/  I2F.U32.RP R4, R14 ;  /* 0x0000000e00047306 */ /* 0x000e220000209000 */
[----:B------:R-:W-:-:S07]  /*0830*/  ISETP.NE.U32.AND P2, PT, R14, RZ, PT ;  /* 0x000000ff0e00720c */ /* 0x000fce0003f45070 */
[----:B0-----:R-:W0:Y:S02]  /*0840*/  MUFU.RCP R4, R4 ;  /* 0x0000000400047308 */ /* 0x001e240000001000 */
[----:B0-----:R-:W-:-:S06]  /*0850*/  IADD3 R6, R4, 0xffffffe, RZ ;  /* 0x0ffffffe04067810 */ /* 0x001fcc0007ffe0ff */
[----:B------:R0:W1:Y:S02]  /*0860*/  F2I.FTZ.U32.TRUNC.NTZ R7, R6 ;  /* 0x0000000600077305 */ /* 0x000064000021f000 */
[----:B0-----:R-:W-:Y:S02]  /*0870*/  IMAD.MOV.U32 R6, RZ, RZ, RZ ;  /* 0x000000ffff067224 */ /* 0x001fe400078e00ff */
[----:B-1----:R-:W-:-:S04]  /*0880*/  IMAD.MOV R15, RZ, RZ, -R7 ;  /* 0x000000ffff0f7224 */ /* 0x002fc800078e0a07 */
[----:B------:R-:W-:-:S04]  /*0890*/  IMAD R15, R15, R14, RZ ;  /* 0x0000000e0f0f7224 */ /* 0x000fc800078e02ff */
[----:B------:R-:W-:-:S04]  /*08a0*/  IMAD.HI.U32 R7, R7, R15, R6 ;  /* 0x0000000f07077227 */ /* 0x000fc800078e0006 */
[----:B------:R-:W-:Y:S02]  /*08b0*/  IMAD.MOV.U32 R15, RZ, RZ, RZ ;  /* 0x000000ffff0f7224 */ /* 0x000fe400078e00ff */
[----:B------:R-:W-:-:S05]  /*08c0*/  IMAD.HI.U32 R7, R7, R16, RZ ;  /* 0x0000001007077227 */ /* 0x000fca00078e00ff */
[----:B------:R-:W-:-:S05]  /*08d0*/  IADD3 R7, -R7, RZ, RZ ;  /* 0x000000ff07077210 */ /* 0x000fca0007ffe1ff */
[----:B------:R-:W-:-:S05]  /*08e0*/  IMAD R17, R14, R7, R16 ;  /* 0x000000070e117224 */ /* 0x000fca00078e0210 */
[----:B------:R-:W-:-:S13]  /*08f0*/  ISETP.GE.U32.AND P0, PT, R17, R14, PT ;  /* 0x0000000e1100720c */ /* 0x000fda0003f06070 */
[----:B------:R-:W-:-:S05]  /*0900*/  @P0 IMAD.IADD R17, R17, 0x1, -R14 ;  /* 0x0000000111110824 */ /* 0x000fca00078e0a0e */
[----:B------:R-:W-:-:S13]  /*0910*/  ISETP.GE.U32.AND P0, PT, R17, R14, PT ;  /* 0x0000000e1100720c */ /* 0x000fda0003f06070 */
[----:B------:R-:W-:Y:S01]  /*0920*/  @P0 IMAD.IADD R17, R17, 0x1, -R14 ;  /* 0x0000000111110824 */ /* 0x000fe200078e0a0e */
[----:B------:R-:W-:-:S04]  /*0930*/  @!P2 LOP3.LUT R17, RZ, R14, RZ, 0x33, !PT ;  /* 0x0000000eff11a212 */ /* 0x000fc800078e33ff */
[----:B------:R-:W-:-:S07]  /*0940*/  MOV R14, R17 ;  /* 0x00000011000e7202 */ /* 0x000fce0000000f00 */
.L_x_19877:
[----:B------:R-:W-:Y:S05]  /*0950*/  BSYNC B0 ;  /* 0x0000000000007941 */ /* 0x000fea0003800000 */
.L_x_19876:
[----:B------:R-:W-:Y:S01]  /*0960*/  VIADD R7, R3, 0x180 ;  /* 0x0000018003077836 */ /* 0x000fe20000000000 */
        /* <DEDUP_REMOVED lines=15> */
.L_x_19881:
        /* <DEDUP_REMOVED lines=8> */
[----:B------:R-:W-:-:S06]  /*0ae0*/  IMAD.HI.U32 R7, R7, R11, R6 ;  /* 0x0000000b07077227 */ /* 0x000fcc00078e0006 */
[----:B------:R-:W-:-:S05]  /*0af0*/  IMAD.HI.U32 R7, R7, R12, RZ ;  /* 0x0000000c07077227 */ /* 0x000fca00078e00ff */
[----:B------:R-:W-:-:S05]  /*0b00*/  IADD3 R7, -R7, RZ, RZ ;  /* 0x000000ff07077210 */ /* 0x000fca0007ffe1ff */
[----:B------:R-:W-:Y:S02]  /*0b10*/  IMAD R13, R10, R7, R12 ;  /* 0x000000070a0d7224 */ /* 0x000fe400078e020c */
[----:B------:R-:W-:-:S03]  /*0b20*/  IMAD.MOV.U32 R7, RZ, RZ, RZ ;  /* 0x000000ffff077224 */ /* 0x000fc600078e00ff */
[----:B------:R-:W-:-:S13]  /*0b30*/  ISETP.GE.U32.AND P0, PT, R13, R10, PT ;  /* 0x0000000a0d00720c */ /* 0x000fda0003f06070 */
[----:B------:R-:W-:-:S05]  /*0b40*/  @P0 IMAD.IADD R13, R13, 0x1, -R10 ;  /* 0x000000010d0d0824 */ /* 0x000fca00078e0a0a */
[----:B------:R-:W-:-:S13]  /*0b50*/  ISETP.GE.U32.AND P0, PT, R13, R10, PT ;  /* 0x0000000a0d00720c */ /* 0x000fda0003f06070 */
[----:B------:R-:W-:Y:S01]  /*0b60*/  @P0 IMAD.IADD R13, R13, 0x1, -R10 ;  /* 0x000000010d0d0824 */ /* 0x000fe200078e0a0a */
[----:B------:R-:W-:-:S04]  /*0b70*/  @!P2 LOP3.LUT R13, RZ, R10, RZ, 0x33, !PT ;  /* 0x0000000aff0da212 */ /* 0x000fc800078e33ff */
[----:B------:R-:W-:-:S07]  /*0b80*/  MOV R6, R13 ;  /* 0x0000000d00067202 */ /* 0x000fce0000000f00 */
.L_x_19880:
[----:B------:R-:W-:Y:S05]  /*0b90*/  BSYNC B0 ;  /* 0x0000000000007941 */ /* 0x000fea0003800000 */
.L_x_19879:
[----:B------:R-:W0:Y:S01]  /*0ba0*/  @!P1 S2R R13, SR_TID.X ;  /* 0x00000000000d9919 */ /* 0x000e220000002100 */
[----:B------:R-:W1:Y:S01]  /*0bb0*/  @!P1 LDC.64 R10, c[0x0][0x218] ;  /* 0x00008600ff0a9b82 */ /* 0x000e620000000a00 */
[----:B------:R-:W-:Y:S01]  /*0bc0*/  @!P1 IMAD.MOV.U32 R3, RZ, RZ, R5 ;  /* 0x000000ffff039224 */ /* 0x000fe200078e0005 */
[----:B------:R-:W-:Y:S04]  /*0bd0*/  BSSY B0, `(.L_x_19882) ;  /* 0x0000010000007945 */ /* 0x000fe80003800000 */
[----:B------:R-:W-:Y:S02]  /*0be0*/  ISETP.GE.AND P0, PT, R3, R2, PT ;  /* 0x000000020300720c */ /* 0x000fe40003f06270 */
[----:B0-----:R-:W-:-:S05]  /*0bf0*/  @!P1 LEA R5, R0, R13, 0x9 ;  /* 0x0000000d00059211 */ /* 0x001fca00078e48ff */
[----:B-1----:R-:W-:-:S05]  /*0c00*/  @!P1 IMAD.WIDE.U32 R4, R5, 0x8, R10 ;  /* 0x0000000805049825 */ /* 0x002fca00078e000a */
[----:B------:R0:W-:Y:S01]  /*0c10*/  @!P1 STG.E.64 desc[UR4][R4.64], R8 ;  /* 0x0000000804009986 */ /* 0x0001e2000c101b04 */
[----:B------:R-:W-:Y:S05]  /*0c20*/  @P0 BRA `(.L_x_19883) ;  /* 0x0000000000280947 */ /* 0x000fea0003800000 */
[----:B0-----:R-:W0:Y:S01]  /*0c30*/  LDC.64 R8, c[0x0][0x218] ;  /* 0x00008600ff087b82 */ /* 0x001e220000000a00 */
[----:B------:R-:W-:Y:S02]  /*0c40*/  IMAD R5, R0, 0x200, R3 ;  /* 0x0000020000057824 */ /* 0x000fe400078e0203 */
[----:B------:R-:W-:-:S05]  /*0c50*/  VIADD R3, R3, 0x80 ;  /* 0x0000008003037836 */ /* 0x000fca0000000000 */
[----:B------:R-:W-:-:S13]  /*0c60*/  ISETP.GE.AND P0, PT, R3, R2, PT ;  /* 0x000000020300720c */ /* 0x000fda0003f06270 */
[----:B------:R-:W-:Y:S01]  /*0c70*/  @!P0 LEA R11, R0, R3, 0x9 ;  /* 0x00000003000b8211 */ /* 0x000fe200078e48ff */
[----:B------:R-:W-:Y:S02]  /*0c80*/  @!P0 VIADD R3, R3, 0x80 ;  /* 0x0000008003038836 */ /* 0x000fe40000000000 */
[----:B0-----:R-:W-:-:S04]  /*0c90*/  IMAD.WIDE.U32 R4, R5, 0x8, R8 ;  /* 0x0000000805047825 */ /* 0x001fc800078e0008 */
[----:B------:R-:W-:Y:S01]  /*0ca0*/  @!P0 IMAD.WIDE.U32 R8, R11, 0x8, R8 ;  /* 0x000000080b088825 */ /* 0x000fe200078e0008 */
[----:B------:R1:W-:Y:S04]  /*0cb0*/  STG.E.64 desc[UR4][R4.64], R22 ;  /* 0x0000001604007986 */ /* 0x0003e8000c101b04 */
[----:B------:R1:W-:Y:S02]  /*0cc0*/  @!P0 STG.E.64 desc[UR4][R8.64], R14 ;  /* 0x0000000e08008986 */ /* 0x0003e4000c101b04 */
.L_x_19883:
[----:B------:R-:W-:Y:S05]  /*0cd0*/  BSYNC B0 ;  /* 0x0000000000007941 */ /* 0x000fea0003800000 */
.L_x_19882:
[----:B------:R-:W-:-:S13]  /*0ce0*/  ISETP.GE.AND P0, PT, R3, R2, PT ;  /* 0x000000020300720c */ /* 0x000fda0003f06270 */
[----:B------:R-:W-:Y:S05]  /*0cf0*/  @P0 EXIT ;  /* 0x000000000000094d */ /* 0x000fea0003800000 */
[----:B01----:R-:W0:Y:S01]  /*0d00*/  LDC.64 R4, c[0x0][0x218] ;  /* 0x00008600ff047b82 */ /* 0x003e220000000a00 */
[----:B------:R-:W-:-:S04]  /*0d10*/  IMAD R3, R0, 0x200, R3 ;  /* 0x0000020000037824 */ /* 0x000fc800078e0203 */
[----:B0-----:R-:W-:-:S05]  /*0d20*/  IMAD.WIDE.U32 R2, R3, 0x8, R4 ;  /* 0x0000000803027825 */ /* 0x001fca00078e0004 */
[----:B------:R-:W-:Y:S01]  /*0d30*/  STG.E.64 desc[UR4][R2.64], R6 ;  /* 0x0000000602007986 */ /* 0x000fe2000c101b04 */
[----:B------:R-:W-:Y:S05]  /*0d40*/  EXIT ;  /* 0x000000000000794d */ /* 0x000fea0003800000 */
        .weak           $__internal_3_$__cuda_sm20_rem_s64
        .type           $__internal_3_$__cuda_sm20_rem_s64,@function
        .size           $__internal_3_$__cuda_sm20_rem_s64,(.L_x_57216 - $__internal_3_$__cuda_sm20_rem_s64)
$__internal_3_$__cuda_sm20_rem_s64:
[-C--:B------:R-:W-:Y:S02]  /*0d50*/  IADD3 R19, P2, RZ, -R6.reuse, RZ ;  /* 0x80000006ff137210 */ /* 0x080fe40007f5e0ff */
[----:B------:R-:W-:Y:S02]  /*0d60*/  ISETP.GE.AND P0, PT, R7, RZ, PT ;  /* 0x000000ff0700720c */ /* 0x000fe40003f06270 */
[-C--:B------:R-:W-:Y:S02]  /*0d70*/  IADD3.X R20, RZ, ~R7.reuse, RZ, P2, !PT ;  /* 0x80000007ff147210 */ /* 0x080fe400017fe4ff */
[----:B------:R-:W-:Y:S02]  /*0d80*/  SEL R18, R19, R6, !P0 ;  /* 0x0000000613127207 */ /* 0x000fe40004000000 */
        /* <DEDUP_REMOVED lines=9> */
[----:B------:R-:W-:-:S03]  /*0e20*/  IMAD.HI.U32 R26, R20, R31, RZ ;  /* 0x0000001f141a7227 */ /* 0x000fc600078e00ff */
[----:B------:R-:W-:Y:S01]  /*0e30*/  IADD3.X R33, RZ, ~R27, RZ, P0, !PT ;  /* 0x8000001bff217210 */ /* 0x000fe200007fe4ff */
[----:B------:R-:W-:-:S04]  /*0e40*/  IMAD.MOV.U32 R27, RZ, RZ, R20 ;  /* 0x000000ffff1b7224 */ /* 0x000fc800078e0014 */
[----:B------:R-:W-:-:S04]  /*0e50*/  IMAD.WIDE.U32 R26, P0, R20, R33, R26 ;  /* 0x00000021141a7225 */ /* 0x000fc8000780001a */
[----:B------:R-:W-:-:S04]  /*0e60*/  IMAD.HI.U32 R26, P2, R21, R31, R26 ;  /* 0x0000001f151a7227 */ /* 0x000fc8000784001a */
[CC--:B------:R-:W-:Y:S02]  /*0e70*/  IMAD R27, R21.reuse, R33.reuse, RZ ;  /* 0x00000021151b7224 */ /* 0x0c0fe400078e02ff */
[----:B------:R-:W-:Y:S01]  /*0e80*/  IMAD.HI.U32 R31, R21, R33, RZ ;  /* 0x00000021151f7227 */ /* 0x000fe200078e00ff */
[----:B------:R-:W-:Y:S02]  /*0e90*/  IADD3 R33, P5, RZ, -R28, RZ ;  /* 0x8000001cff217210 */ /* 0x000fe40007fbe0ff */
[----:B------:R-:W-:Y:S02]  /*0ea0*/  IADD3 R27, P3, R27, R26, RZ ;  /* 0x0000001a1b1b7210 */ /* 0x000fe40007f7e0ff */
[----:B------:R-:W-:-:S03]  /*0eb0*/  IADD3.X R31, R31, R21, RZ, P0, !PT ;  /* 0x000000151f1f7210 */ /* 0x000fc600007fe4ff */
[----:B------:R-:W-:Y:S01]  /*0ec0*/  IMAD.WIDE.U32 R20, R27, R18, RZ ;  /* 0x000000121b147225 */ /* 0x000fe200078e00ff */
[----:B------:R-:W-:Y:S02]  /*0ed0*/  IADD3.X R31, RZ, RZ, R31, P3, P2 ;  /* 0x000000ffff1f7210 */ /* 0x000fe40001fe441f */
        /* <DEDUP_REMOVED lines=8> */
[----:B------:R-:W-:Y:S02]  /*0f60*/  SEL R27, R33, R28, !P2 ;  /* 0x0000001c211b7207 */ /* 0x000fe40005000000 */
[-C--:B------:R-:W-:Y:S01]  /*0f70*/  IADD3.X R28, RZ, ~R29.reuse, RZ, P5, !PT ;  /* 0x8000001dff1c7210 */ /* 0x080fe20002ffe4ff */
[CC--:B------:R-:W-:Y:S02]  /*0f80*/  IMAD R21, R31.reuse, R20.reuse, RZ ;  /* 0x000000141f157224 */ /* 0x0c0fe400078e02ff */
[----:B------:R-:W-:Y:S01]  /*0f90*/  IMAD.HI.U32 R20, R31, R20, RZ ;  /* 0x000000141f147227 */ /* 0x000fe200078e00ff */
[----:B------:R-:W-:Y:S02]  /*0fa0*/  SEL R29, R28, R29, !P2 ;  /* 0x0000001d1c1d7207 */ /* 0x000fe40005000000 */
[----:B------:R-:W-:Y:S01]  /*0fb0*/  IADD3 R26, P4, R21, R26, RZ ;  /* 0x0000001a151a7210 */ /* 0x000fe20007f9e0ff */
[----:B------:R-:W-:Y:S01]  /*0fc0*/  HFMA2.MMA R21, -RZ, RZ, 0, 0 ;  /* 0x00000000ff157435 */ /* 0x000fe200000001ff */
[----:B------:R-:W-:-:S03]  /*0fd0*/  IMAD.X R31, R20, 0x1, R31, P0 ;  /* 0x00000001141f7824 */ /* 0x000fc600000e061f */
[C---:B------:R-:W-:Y:S02]  /*0fe0*/  IMAD.HI.U32 R20, R26.reuse, R27, RZ ;  /* 0x0000001b1a147227 */ /* 0x040fe400078e00ff */
[----:B------:R-:W-:Y:S02]  /*0ff0*/  IADD3.X R28, RZ, RZ, R31, P4, P3 ;  /* 0x000000ffff1c7210 */ /* 0x000fe400027e641f */
[----:B------:R-:W-:-:S04]  /*1000*/  IMAD.WIDE.U32 R20, R26, R29, R20 ;  /* 0x0000001d1a147225 */ /* 0x000fc800078e0014 */
[C---:B------:R-:W-:Y:S02]  /*1010*/  IMAD R31, R28.reuse, R29, RZ ;  /* 0x0000001d1c1f7224 */ /* 0x040fe400078e02ff */
[----:B------:R-:W-:-:S04]  /*1020*/  IMAD.HI.U32 R20, P0, R28, R27, R20 ;  /* 0x0000001b1c147227 */ /* 0x000fc80007800014 */
[----:B------:R-:W-:Y:S01]  /*1030*/  IMAD.HI.U32 R26, R28, R29, RZ ;  /* 0x0000001d1c1a7227 */ /* 0x000fe200078e00ff */
[----:B------:R-:W-:-:S03]  /*1040*/  IADD3 R31, P3, R31, R20, RZ ;  /* 0x000000141f1f7210 */ /* 0x000fc60007f7e0ff */
[----:B------:R-:W-:Y:S02]  /*1050*/  IMAD.X R26, RZ, RZ, R26, P0 ;  /* 0x000000ffff1a7224 */ /* 0x000fe400000e061a */
[----:B------:R-:W-:-:S03]  /*1060*/  IMAD.WIDE.U32 R20, R31, R18, RZ ;  /* 0x000000121f147225 */ /* 0x000fc600078e00ff */
[----:B------:R-:W-:Y:S01]  /*1070*/  IADD3.X R33, RZ, R26, RZ, P3, !PT ;  /* 0x0000001aff217210 */ /* 0x000fe20001ffe4ff */
[----:B------:R-:W-:Y:S01]  /*1080*/  IMAD R31, R31, R19, R21 ;  /* 0x000000131f1f7224 */ /* 0x000fe200078e0215 */
[----:B------:R-:W-:-:S03]  /*1090*/  IADD3 R35, P3, -R20, R27, RZ ;  /* 0x0000001b14237210 */ /* 0x000fc60007f7e1ff */
[-C--:B------:R-:W-:Y:S01]  /*10a0*/  IMAD R20, R33, R18.reuse, R31 ;  /* 0x0000001221147224 */ /* 0x080fe200078e021f */
[----:B------:R-:W-:-:S03]  /*10b0*/  ISETP.GE.U32.AND P0, PT, R35, R18, PT ;  /* 0x000000122300720c */ /* 0x000fc60003f06070 */
[----:B------:R-:W-:Y:S01]  /*10c0*/  IMAD.X R29, R29, 0x1, ~R20, P3 ;  /* 0x000000011d1d7824 */ /* 0x000fe200018e0e14 */
[----:B------:R-:W-:-:S04]  /*10d0*/  IADD3 R21, P3, R35, -R18, RZ ;  /* 0x8000001223157210 */ /* 0x000fc80007f7e0ff */
[CC--:B------:R-:W-:Y:S02]  /*10e0*/  ISETP.GE.U32.AND.EX P0, PT, R29.reuse, R19.reuse, PT, P0 ;  /* 0x000000131d00720c */ /* 0x0c0fe40003f06100 */
[----:B------:R-:W-:Y:S02]  /*10f0*/  IADD3.X R27, R29, ~R19, RZ, P3, !PT ;  /* 0x800000131d1b7210 */ /* 0x000fe40001ffe4ff */
[----:B------:R-:W-:Y:S02]  /*1100*/  SEL R21, R21, R35, P0 ;  /* 0x0000002315157207 */ /* 0x000fe40000000000 */
[----:B------:R-:W-:Y:S02]  /*1110*/  SEL R27, R27, R29, P0 ;  /* 0x0000001d1b1b7207 */ /* 0x000fe40000000000 */
[CC--:B------:R-:W-:Y:S02]  /*1120*/  ISETP.GE.U32.AND P0, PT, R21.reuse, R18.reuse, PT ;  /* 0x000000121500720c */ /* 0x0c0fe40003f06070 */
[----:B------:R-:W-:-:S02]  /*1130*/  IADD3 R18, P3, R21, -R18, RZ ;  /* 0x8000001215127210 */ /* 0x000fc40007f7e0ff */
[----:B------:R-:W-:-:S03]  /*1140*/  ISETP.GE.U32.AND.EX P0, PT, R27, R19, PT, P0 ;  /* 0x000000131b00720c */ /* 0x000fc60003f06100 */
[----:B------:R-:W-:Y:S01]  /*1150*/  IMAD.X R19, R27, 0x1, ~R19, P3 ;  /* 0x000000011b137824 */ /* 0x000fe200018e0e13 */
[----:B------:R-:W-:-:S04]  /*1160*/  SEL R18, R18, R21, P0 ;  /* 0x0000001512127207 */ /* 0x000fc80000000000 */
[----:B------:R-:W-:Y:S02]  /*1170*/  SEL R19, R19, R27, P0 ;  /* 0x0000001b13137207 */ /* 0x000fe40000000000 */
[----:B------:R-:W-:Y:S02]  /*1180*/  IADD3 R21, P3, RZ, -R18, RZ ;  /* 0x80000012ff157210 */ /* 0x000fe40007f7e0ff */
[----:B------:R-:W-:Y:S02]  /*1190*/  ISETP.NE.U32.AND P0, PT, R6, RZ, PT ;  /* 0x000000ff0600720c */ /* 0x000fe40003f05070 */
[-C--:B------:R-:W-:Y:S02]  /*11a0*/  IADD3.X R6, RZ, ~R19.reuse, RZ, P3, !PT ;  /* 0x80000013ff067210 */ /* 0x080fe40001ffe4ff */
[----:B------:R-:W-:Y:S02]  /*11b0*/  ISETP.NE.AND.EX P0, PT, R7, RZ, PT, P0 ;  /* 0x000000ff0700720c */ /* 0x000fe40003f05300 */
[----:B------:R-:W-:Y:S01]  /*11c0*/  SEL R19, R6, R19, !P2 ;  /* 0x0000001306137207 */ /* 0x000fe20005000000 */
[----:B------:R-:W-:Y:S01]  /*11d0*/  IMAD.MOV.U32 R6, RZ, RZ, R4 ;  /* 0x000000ffff067224 */ /* 0x000fe200078e0004 */
[----:B------:R-:W-:-:S02]  /*11e0*/  MOV R7, 0x0 ;  /* 0x0000000000077802 */ /* 0x000fc40000000f00 */
[----:B------:R-:W-:Y:S02]  /*11f0*/  SEL R18, R21, R18, !P2 ;  /* 0x0000001215127207 */ /* 0x000fe40005000000 */
[----:B------:R-:W-:Y:S02]  /*1200*/  SEL R19, R19, 0xffffffff, P0 ;  /* 0xffffffff13137807 */ /* 0x000fe40000000000 */
[----:B------:R-:W-:Y:S01]  /*1210*/  SEL R18, R18, 0xffffffff, P0 ;  /* 0xffffffff12127807 */ /* 0x000fe20000000000 */
[----:B------:R-:W-:Y:S06]  /*1220*/  RET.REL.NODEC R6 `(_ZN2at6native27unrolled_elementwise_kernelINS0_13BinaryFunctorIlllZZZNS0_16fmod_kernel_cudaERNS_18TensorIteratorBaseEENKUlvE_clEvENKUlvE2_clEvEUlllE_EESt5arrayIPcLm3EELi4E23TrivialOffsetCalculatorILi2EjESC_ILi1EjENS0_6memory15LoadWithoutCastENSF_16StoreWithoutCastEEEviT_T0_T2_T3_T4_T5_) ;  /* 0xffffffec06747950 */ /* 0x000fec0003c3ffff */
.L_x_19884:
        /* <DEDUP_REMOVED lines=13> */
.L_x_57216:


//--------------------- .text._ZN2at6native29vectorized_elementwise_kernelILi2ENS0_13BinaryFunctorIlllZZZNS0_16fmod_kernel_cudaERNS_18TensorIteratorBaseEENKUlvE_clEvENKUlvE2_clEvEUlllE_EESt5arrayIPcLm3EEEEviT0_T1_ --------------------------
	.section	.text._ZN2at6native29vectorized_elementwise_kernelILi2ENS0_13BinaryFunctorIlllZZZNS0_16fmod_kernel_cudaERNS_18TensorIteratorBaseEENKUlvE_clEvENKUlvE2_clEvEUlllE_EESt5arrayIPcLm3EEEEviT0_T1_,"ax",@progbits
	.align	128
        .global         _ZN2at6native29vectorized_elementwise_kernelILi2ENS0_13BinaryFunctorIlllZZZNS0_16fmod_kernel_cudaERNS_18TensorIteratorBaseEENKUlvE_clEvENKUlvE2_clEvEUlllE_EESt5arrayIPcLm3EEEEviT0_T1_
        .type           _ZN2at6native29vectorized_elementwise_kernelILi2ENS0_13BinaryFunctorIlllZZZNS0_16fmod_kernel_cudaERNS_18TensorIteratorBaseEENKUlvE_clEvENKUlvE2_clEvEUlllE_EESt5arrayIPcLm3EEEEviT0_T1_,@function
        .size           _ZN2at6native29vectorized_elementwise_kernelILi2ENS0_13BinaryFunctorIlllZZZNS0_16fmod_kernel_cudaERNS_18TensorIteratorBaseEENKUlvE_clEvENKUlvE2_clEvEUlllE_EESt5arrayIPcLm3EEEEviT0_T1_,(.L_x_57217 - _ZN2at6native29vectorized_elementwise_kernelILi2ENS0_13BinaryFunctorIlllZZZNS0_16fmod_kernel_cudaERNS_18TensorIteratorBaseEENKUlvE_clEvENKUlvE2_clEvEUlllE_EESt5arrayIPcLm3EEEEviT0_T1_)
        .other          _ZN2at6native29vectorized_elementwise_kernelILi2ENS0_13BinaryFunctorIlllZZZNS0_16fmod_kernel_cudaERNS_18TensorIteratorBaseEENKUlvE_clEvENKUlvE2_clEvEUlllE_EESt5arrayIPcLm3EEEEviT0_T1_,@"STO_CUDA_ENTRY STV_DEFAULT"
_ZN2at6native29vectorized_elementwise_kernelILi2ENS0_13BinaryFunctorIlllZZZNS0_16fmod_kernel_cudaERNS_18TensorIteratorBaseEENKUlvE_clEvENKUlvE2_clEvEUlllE_EESt5arrayIPcLm3EEEEviT0_T1_:
.text._ZN2at6native29vectorized_elementwise_kernelILi2ENS0_13BinaryFunctorIlllZZZNS0_16fmod_kernel_cudaERNS_18TensorIteratorBaseEENKUlvE_clEvENKUlvE2_clEvEUlllE_EESt5arrayIPcLm3EEEEviT0_T1_:
        /* <DEDUP_REMOVED lines=14> */
[----:B------:R0:W5:Y:S04]  /*00e0*/  LDG.E.128 R12, desc[UR4][R2.64+0x800] ;  /* 0x00080004020c7981 */ /* 0x000168000c1e1d00 */
[----:B------:R0:W5:Y:S01]  /*00f0*/  LDG.E.128 R16, desc[UR4][R2.64+0x1000] ;  /* 0x0010000402107981 */ /* 0x000162000c1e1d00 */
[----:B------:R-:W-:-:S03]  /*0100*/  IMAD.WIDE.U32 R36, R46, 0x10, R4 ;  /* 0x000000102e247825 */ /* 0x000fc600078e0004 */
[----:B------:R-:W2:Y:S04]  /*0110*/  LDG.E.128 R4, desc[UR4][R2.64] ;  /* 0x0000000402047981 */ /* 0x000ea8000c1e1d00 */
[----:B------:R-:W2:Y:S04]  /*0120*/  LDG.E.128 R8, desc[UR4][R36.64] ;  /* 0x0000000424087981 */ /* 0x000ea8000c1e1d00 */
[----:B------:R0:W5:Y:S04]  /*0130*/  LDG.E.128 R20, desc[UR4][R2.64+0x1800] ;  /* 0x0018000402147981 */ /* 0x000168000c1e1d00 */
[----:B------:R0:W5:Y:S04]  /*0140*/  LDG.E.128 R24, desc[UR4][R36.64+0x800] ;  /* 0x0008000424187981 */ /* 0x000168000c1e1d00 */
[----:B------:R0:W5:Y:S04]  /*0150*/  LDG.E.128 R28, desc[UR4][R36.64+0x1000] ;  /* 0x00100004241c7981 */ /* 0x000168000c1e1d00 */
[----:B------:R0:W5:Y:S01]  /*0160*/  LDG.E.128 R32, desc[UR4][R36.64+0x1800] ;  /* 0x0018000424207981 */ /* 0x000162000c1e1d00 */
[----:B------:R-:W-:Y:S01]  /*0170*/  BSSY B0, `(.L_x_19886) ;  /* 0x000001f000007945 */ /* 0x000fe20003800000 */
[----:B--2---:R-:W-:-:S04]  /*0180*/  LOP3.LUT R0, R5, R9, RZ, 0xfc, !PT ;  /* 0x0000000905007212 */ /* 0x004fc800078efcff */
[----:B------:R-:W-:-:S13]  /*0190*/  ISETP.NE.U32.AND P0, PT, R0, RZ, PT ;  /* 0x000000ff0000720c */ /* 0x000fda0003f05070 */
[----:B0-----:R-:W-:Y:S05]  /*01a0*/  @!P0 BRA `(.L_x_19887) ;  /* 0x0000000000248947 */ /* 0x001fea0003800000 */
[----:B------:R-:W-:Y:S01]  /*01b0*/  IMAD.MOV.U32 R0, RZ, RZ, R4 ;  /* 0x000000ffff007224 */ /* 0x000fe200078e0004 */
[----:B------:R-:W-:Y:S01]  /*01c0*/  MOV R3, R5 ;  /* 0x0000000500037202 */ /* 0x000fe20000000f00 */
[----:B------:R-:W-:Y:S01]  /*01d0*/  IMAD.MOV.U32 R2, RZ, RZ, R8 ;  /* 0x000000ffff027224 */ /* 0x000fe200078e0008 */
[----:B------:R-:W-:Y:S01]  /*01e0*/  MOV R4, 0x210 ;  /* 0x0000021000047802 */ /* 0x000fe20000000f00 */
[----:B------:R-:W-:-:S07]  /*01f0*/  IMAD.MOV.U32 R5, RZ, RZ, R9 ;  /* 0x000000ffff057224 */ /* 0x000fce00078e0009 */
[----:B-----5:R-:W-:Y:S05]  /*0200*/  CALL.REL.NOINC `($__internal_4_$__cuda_sm20_rem_s64) ;  /* 0x0000002800a87944 */ /* 0x020fea0003c00000 */
[----:B------:R-:W-:Y:S01]  /*0210*/  MOV R36, R3 ;  /* 0x0000000300247202 */ /* 0x000fe20000000f00 */
[----:B------:R-:W-:Y:S01]  /*0220*/  IMAD.MOV.U32 R37, RZ, RZ, R0 ;  /* 0x000000ffff257224 */ /* 0x000fe200078e0000 */
[----:B------:R-:W-:Y:S06]  /*0230*/  BRA `(.L_x_19888) ;  /* 0x0000000000487947 */ /* 0x000fec0003800000 */
.L_x_19887:
[----:B------:R-:W0:Y:S01]  /*0240*/  I2F.U32.RP R0, R8 ;  /* 0x0000000800007306 */ /* 0x000e220000209000 */
[----:B------:R-:W-:Y:S01]  /*0250*/  IADD3 R5, RZ, -R8, RZ ;  /* 0x80000008ff057210 */ /* 0x000fe20007ffe0ff */
[----:B------:R-:W-:Y:S01]  /*0260*/  IMAD.MOV.U32 R37, RZ, RZ, RZ ;  /* 0x000000ffff257224 */ /* 0x000fe200078e00ff */
[----:B------:R-:W-:-:S05]  /*0270*/  ISETP.NE.U32.AND P1, PT, R8, RZ, PT ;  /* 0x000000ff0800720c */ /* 0x000fca0003f25070 */
[----:B0-----:R-:W0:Y:S02]  /*0280*/  MUFU.RCP R0, R0 ;  /* 0x0000000000007308 */ /* 0x001e240000001000 */
[----:B0-----:R-:W-:-:S06]  /*0290*/  VIADD R2, R0, 0xffffffe ;  /* 0x0ffffffe00027836 */ /* 0x001fcc0000000000 */
[----:B------:R0:W1:Y:S02]  /*02a0*/  F2I.FTZ.U32.TRUNC.NTZ R3, R2 ;  /* 0x0000000200037305 */ /* 0x000064000021f000 */
[----:B0-----:R-:W-:Y:S02]  /*02b0*/  IMAD.MOV.U32 R2, RZ, RZ, RZ ;  /* 0x000000ffff027224 */ /* 0x001fe400078e00ff */
[----:B-1----:R-:W-:-:S04]  /*02c0*/  IMAD R5, R5, R3, RZ ;  /* 0x0000000305057224 */ /* 0x002fc800078e02ff */
[----:B------:R-:W-:-:S06]  /*02d0*/  IMAD.HI.U32 R3, R3, R5, R2 ;  /* 0x0000000503037227 */ /* 0x000fcc00078e0002 */
[----:B------:R-:W-:-:S04]  /*02e0*/  IMAD.HI.U32 R3, R3, R4, RZ ;  /* 0x0000000403037227 */ /* 0x000fc800078e00ff */
[----:B------:R-:W-:-:S04]  /*02f0*/  IMAD.MOV R3, RZ, RZ, -R3 ;  /* 0x000000ffff037224 */ /* 0x000fc800078e0a03 */
[----:B------:R-:W-:-:S05]  /*0300*/  IMAD R36, R8, R3, R4 ;  /* 0x0000000308247224 */ /* 0x000fca00078e0204 */
[----:B------:R-:W-:-:S13]  /*0310*/  ISETP.GE.U32.AND P0, PT, R36, R8, PT ;  /* 0x000000082400720c */ /* 0x000fda0003f06070 */
[----:B------:R-:W-:-:S04]  /*0320*/  @P0 IADD3 R36, -R8, R36, RZ ;  /* 0x0000002408240210 */ /* 0x000fc80007ffe1ff */
[----:B------:R-:W-:-:S13]  /*0330*/  ISETP.GE.U32.AND P0, PT, R36, R8, PT ;  /* 0x000000082400720c */ /* 0x000fda0003f06070 */
[----:B------:R-:W-:Y:S01]  /*0340*/  @P0 IMAD.IADD R36, R36, 0x1, -R8 ;  /* 0x0000000124240824 */ /* 0x000fe200078e0a08 */
[----:B------:R-:W-:-:S07]  /*0350*/  @!P1 LOP3.LUT R36, RZ, R8, RZ, 0x33, !PT ;  /* 0x00000008ff249212 */ /* 0x000fce00078e33ff */
.L_x_19888:
[----:B------:R-:W-:Y:S05]  /*0360*/  BSYNC B0 ;  /* 0x0000000000007941 */ /* 0x000fea0003800000 */
.L_x_19886:
[----:B------:R-:W-:Y:S01]  /*0370*/  LOP3.LUT R0, R7, R11, RZ, 0xfc, !PT ;  /* 0x0000000b07007212 */ /* 0x000fe200078efcff */
[----:B------:R-:W-:Y:S03]  /*0380*/  BSSY B0, `(.L_x_19889) ;  /* 0x000001e000007945 */ /* 0x000fe60003800000 */
[----:B------:R-:W-:-:S13]  /*0390*/  ISETP.NE.U32.AND P0, PT, R0, RZ, PT ;  /* 0x000000ff0000720c */ /* 0x000fda0003f05070 */
[----:B------:R-:W-:Y:S05]  /*03a0*/  @!P0 BRA `(.L_x_19890) ;  /* 0x0000000000248947 */ /* 0x000fea0003800000 */
[----:B------:R-:W-:Y:S01]  /*03b0*/  MOV R0, R6 ;  /* 0x0000000600007202 */ /* 0x000fe20000000f00 */
[----:B------:R-:W-:Y:S01]  /*03c0*/  IMAD.MOV.U32 R3, RZ, RZ, R7 ;  /* 0x000000ffff037224 */ /* 0x000fe200078e0007 */
[----:B------:R-:W-:Y:S01]  /*03d0*/  MOV R5, R11 ;  /* 0x0000000b00057202 */ /* 0x000fe20000000f00 */
[----:B------:R-:W-:Y:S01]  /*03e0*/  IMAD.MOV.U32 R2, RZ, RZ, R10 ;  /* 0x000000ffff027224 */ /* 0x000fe200078e000a */
[----:B------:R-:W-:-:S07]  /*03f0*/  MOV R4, 0x410 ;  /* 0x0000041000047802 */ /* 0x000fce0000000f00 */
[----:B-----5:R-:W-:Y:S05]  /*0400*/  CALL.REL.NOINC `($__internal_4_$__cuda_sm20_rem_s64) ;  /* 0x0000002800287944 */ /* 0x020fea0003c00000 */
[----:B------:R-:W-:Y:S02]  /*0410*/  IMAD.MOV.U32 R38, RZ, RZ, R3 ;  /* 0x000000ffff267224 */ /* 0x000fe400078e0003 */
[----:B------:R-:W-:Y:S01]  /*0420*/  IMAD.MOV.U32 R39, RZ, RZ, R0 ;  /* 0x000000ffff277224 */ /* 0x000fe200078e0000 */
[----:B------:R-:W-:Y:S06]  /*0430*/  BRA `(.L_x_19891) ;  /* 0x0000000000487947 */ /* 0x000fec0003800000 */
.L_x_19890:
[----:B------:R-:W0:Y:S01]  /*0440*/  I2F.U32.RP R0, R10 ;  /* 0x0000000a00007306 */ /* 0x000e220000209000 */
[----:B------:R-:W-:Y:S01]  /*0450*/  IMAD.MOV R5, RZ, RZ, -R10 ;  /* 0x000000ffff057224 */ /* 0x000fe200078e0a0a */
[----:B------:R-:W-:Y:S01]  /*0460*/  ISETP.NE.U32.AND P1, PT, R10, RZ, PT ;  /* 0x000000ff0a00720c */ /* 0x000fe20003f25070 */
[----:B------:R-:W-:-:S05]  /*0470*/  HFMA2.MMA R39, -RZ, RZ, 0, 0 ;  /* 0x00000000ff277435 */ /* 0x000fca00000001ff */
[----:B0-----:R-:W0:Y:S02]  /*0480*/  MUFU.RCP R0, R0 ;  /* 0x0000000000007308 */ /* 0x001e240000001000 */
[----:B0-----:R-:W-:-:S06]  /*0490*/  IADD3 R2, R0, 0xffffffe, RZ ;  /* 0x0ffffffe00027810 */ /* 0x001fcc0007ffe0ff */
[----:B------:R0:W1:Y:S02]  /*04a0*/  F2I.FTZ.U32.TRUNC.NTZ R3, R2 ;  /* 0x0000000200037305 */ /* 0x000064000021f000 */
[----:B0-----:R-:W-:Y:S02]  /*04b0*/  IMAD.MOV.U32 R2, RZ, RZ, RZ ;  /* 0x000000ffff027224 */ /* 0x001fe400078e00ff */
[----:B-1----:R-:W-:-:S04]  /*04c0*/  IMAD R5, R5, R3, RZ ;  /* 0x0000000305057224 */ /* 0x002fc800078e02ff */
[----:B------:R-:W-:-:S06]  /*04d0*/  IMAD.HI.U32 R3, R3, R5, R2 ;  /* 0x0000000503037227 */ /* 0x000fcc00078e0002 */
[----:B------:R-:W-:-:S05]  /*04e0*/  IMAD.HI.U32 R3, R3, R6, RZ ;  /* 0x0000000603037227 */ /* 0x000fca00078e00ff */
[----:B------:R-:W-:-:S05]  /*04f0*/  IADD3 R3, -R3, RZ, RZ ;  /* 0x000000ff03037210 */ /* 0x000fca0007ffe1ff */
[----:B------:R-:W-:-:S05]  /*0500*/  IMAD R38, R10, R3, R6 ;  /* 0x000000030a267224 */ /* 0x000fca00078e0206 */
[----:B------:R-:W-:-:S13]  /*0510*/  ISETP.GE.U32.AND P0, PT, R38, R10, PT ;  /* 0x0000000a2600720c */ /* 0x000fda0003f06070 */
[----:B------:R-:W-:-:S05]  /*0520*/  @P0 IMAD.IADD R38, R38, 0x1, -R10 ;  /* 0x0000000126260824 */ /* 0x000fca00078e0a0a */
[----:B------:R-:W-:-:S13]  /*0530*/  ISETP.GE.U32.AND P0, PT, R38, R10, PT ;  /* 0x0000000a2600720c */ /* 0x000fda0003f06070 */
[----:B------:R-:W-:Y:S01]  /*0540*/  @P0 IMAD.IADD R38, R38, 0x1, -R10 ;  /* 0x0000000126260824 */ /* 0x000fe200078e0a0a */
[----:B------:R-:W-:-:S07]  /*0550*/  @!P1 LOP3.LUT R38, RZ, R10, RZ, 0x33, !PT ;  /* 0x0000000aff269212 */ /* 0x000fce00078e33ff */
.L_x_19891:
[----:B------:R-:W-:Y:S05]  /*0560*/  BSYNC B0 ;  /* 0x0000000000007941 */ /* 0x000fea0003800000 */
.L_x_19889:
[----:B-----5:R-:W-:Y:S01]  /*0570*/  LOP3.LUT R0, R13, R25, RZ, 0xfc, !PT ;  /* 0x000000190d007212 */ /* 0x020fe200078efcff */
[----:B------:R-:W-:Y:S03]  /*0580*/  BSSY B0, `(.L_x_19892) ;  /* 0x000001e000007945 */ /* 0x000fe60003800000 */
[----:B------:R-:W-:-:S13]  /*0590*/  ISETP.NE.U32.AND P0, PT, R0, RZ, PT ;  /* 0x000000ff0000720c */ /* 0x000fda0003f05070 */
[----:B------:R-:W-:Y:S05]  /*05a0*/  @!P0 BRA `(.L_x_19893) ;  /* 0x0000000000248947 */ /* 0x000fea0003800000 */
[----:B------:R-:W-:Y:S01]  /*05b0*/  IMAD.MOV.U32 R0, RZ, RZ, R12 ;  /* 0x000000ffff007224 */ /* 0x000fe200078e000c */
[----:B------:R-:W-:Y:S01]  /*05c0*/  MOV R2, R24 ;  /* 0x0000001800027202 */ /* 0x000fe20000000f00 */
[----:B------:R-:W-:Y:S01]  /*05d0*/  IMAD.MOV.U32 R3, RZ, RZ, R13 ;  /* 0x000000ffff037224 */ /* 0x000fe200078e000d */
[----:B------:R-:W-:Y:S01]  /*05e0*/  MOV R4, 0x610 ;  /* 0x0000061000047802 */ /* 0x000fe20000000f00 */
[----:B------:R-:W-:-:S07]  /*05f0*/  IMAD.MOV.U32 R5, RZ, RZ, R25 ;  /* 0x000000ffff057224 */ /* 0x000fce00078e0019 */
[----:B------:R-:W-:Y:S05]  /*0600*/  CALL.REL.NOINC `($__internal_4_$__cuda_sm20_rem_s64) ;  /* 0x0000002400a87944 */ /* 0x000fea0003c00000 */
[----:B------:R-:W-:Y:S01]  /*0610*/  IMAD.MOV.U32 R12, RZ, RZ, R3 ;  /* 0x000000ffff0c7224 */ /* 0x000fe200078e0003 */
[----:B------:R-:W-:Y:S01]  /*0620*/  MOV R13, R0 ;  /* 0x00000000000d7202 */ /* 0x000fe20000000f00 */
[----:B------:R-:W-:Y:S06]  /*0630*/  BRA `(.L_x_19894) ;  /* 0x0000000000487947 */ /* 0x000fec0003800000 */
.L_x_19893:
[----:B------:R-:W0:Y:S01]  /*0640*/  I2F.U32.RP R0, R24 ;  /* 0x0000001800007306 */ /* 0x000e220000209000 */
[----:B------:R-:W-:Y:S01]  /*0650*/  IMAD.MOV R5, RZ, RZ, -R24 ;  /* 0x000000ffff057224 */ /* 0x000fe200078e0a18 */
[----:B------:R-:W-:Y:S01]  /*0660*/  ISETP.NE.U32.AND P1, PT, R24, RZ, PT ;  /* 0x000000ff1800720c */ /* 0x000fe20003f25070 */
[----:B------:R-:W-:-:S05]  /*0670*/  IMAD.MOV.U32 R13, RZ, RZ, RZ ;  /* 0x000000ffff0d7224 */ /* 0x000fca00078e00ff */
[----:B0-----:R-:W0:Y:S02]  /*0680*/  MUFU.RCP R0, R0 ;  /* 0x0000000000007308 */ /* 0x001e240000001000 */
[----:B0-----:R-:W-:-:S06]  /*0690*/  VIADD R2, R0, 0xffffffe ;  /* 0x0ffffffe00027836 */ /* 0x001fcc0000000000 */
[----:B------:R0:W1:Y:S02]  /*06a0*/  F2I.FTZ.U32.TRUNC.NTZ R3, R2 ;  /* 0x0000000200037305 */ /* 0x000064000021f000 */
[----:B0-----:R-:W-:Y:S01]  /*06b0*/  HFMA2.MMA R2, -RZ, RZ, 0, 0 ;  /* 0x00000000ff027435 */ /* 0x001fe200000001ff */
[----:B-1----:R-:W-:-:S09]  /*06c0*/  IMAD R5, R5, R3, RZ ;  /* 0x0000000305057224 */ /* 0x002fd200078e02ff */
[----:B------:R-:W-:-:S06]  /*06d0*/  IMAD.HI.U32 R3, R3, R5, R2 ;  /* 0x0000000503037227 */ /* 0x000fcc00078e0002 */
[----:B------:R-:W-:-:S04]  /*06e0*/  IMAD.HI.U32 R3, R3, R12, RZ ;  /* 0x0000000c03037227 */ /* 0x000fc800078e00ff */
[----:B------:R-:W-:-:S04]  /*06f0*/  IMAD.MOV R3, RZ, RZ, -R3 ;  /* 0x000000ffff037224 */ /* 0x000fc800078e0a03 */
[----:B------:R-:W-:-:S05]  /*0700*/  IMAD R12, R24, R3, R12 ;  /* 0x00000003180c7224 */ /* 0x000fca00078e020c */
[----:B------:R-:W-:-:S13]  /*0710*/  ISETP.GE.U32.AND P0, PT, R12, R24, PT ;  /* 0x000000180c00720c */ /* 0x000fda0003f06070 */
[----:B------:R-:W-:-:S05]  /*0720*/  @P0 IMAD.IADD R12, R12, 0x1, -R24 ;  /* 0x000000010c0c0824 */ /* 0x000fca00078e0a18 */
[----:B------:R-:W-:-:S13]  /*0730*/  ISETP.GE.U32.AND P0, PT, R12, R24, PT ;  /* 0x000000180c00720c */ /* 0x000fda0003f06070 */
[----:B------:R-:W-:Y:S02]  /*0740*/  @P0 IADD3 R12, -R24, R12, RZ ;  /* 0x0000000c180c0210 */ /* 0x000fe40007ffe1ff */
[----:B------:R-:W-:-:S07]  /*0750*/  @!P1 LOP3.LUT R12, RZ, R24, RZ, 0x33, !PT ;  /* 0x00000018ff0c9212 */ /* 0x000fce00078e33ff */
.L_x_19894:
[----:B------:R-:W-:Y:S05]  /*0760*/  BSYNC B0 ;  /* 0x0000000000007941 */ /* 0x000fea0003800000 */
.L_x_19892:
[----:B------:R-:W-:Y:S01]  /*0770*/  LOP3.LUT R0, R15, R27, RZ, 0xfc, !PT ;  /* 0x0000001b0f007212 */ /* 0x000fe200078efcff */
        /* <DEDUP_REMOVED lines=9> */
[----:B------:R-:W-:Y:S01]  /*0810*/  MOV R14, R3 ;  /* 0x00000003000e7202 */ /* 0x000fe20000000f00 */
[----:B------:R-:W-:Y:S01]  /*0820*/  IMAD.MOV.U32 R15, RZ, RZ, R0 ;  /* 0x000000ffff0f7224 */ /* 0x000fe200078e0000 */
[----:B------:R-:W-:Y:S06]  /*0830*/  BRA `(.L_x_19897) ;  /* 0x0000000000487947 */ /* 0x000fec0003800000 */
.L_x_19896:
        /* <DEDUP_REMOVED lines=18> */
.L_x_19897:
[----:B------:R-:W-:Y:S05]  /*0960*/  BSYNC B0 ;  /* 0x0000000000007941 */ /* 0x000fea0003800000 */
.L_x_19895:
        /* <DEDUP_REMOVED lines=9> */
[----:B------:R-:W-:Y:S05]  /*0a00*/  CALL.REL.NOINC `($__internal_4_$__cuda_sm20_rem_s64) ;  /* 0x0000002000a87944 */ /* 0x000fea0003c00000 */
[----:B------:R-:W-:Y:S02]  /*0a10*/  IMAD.MOV.U32 R16, RZ, RZ, R3 ;  /* 0x000000ffff107224 */ /* 0x000fe400078e0003 */
[----:B------:R-:W-:Y:S01]  /*0a20*/  IMAD.MOV.U32 R17, RZ, RZ, R0 ;  /* 0x000000ffff117224 */ /* 0x000fe200078e0000 */
[----:B------:R-:W-:Y:S06]  /*0a30*/  BRA `(.L_x_19900) ;  /* 0x0000000000487947 */ /* 0x000fec0003800000 */
.L_x_19899:
        /* <DEDUP_REMOVED lines=18> */
.L_x_19900:
[----:B------:R-:W-:Y:S05]  /*0b60*/  BSYNC B0 ;  /* 0x0000000000007941 */ /* 0x000fea0003800000 */
.L_x_19898:
        /* <DEDUP_REMOVED lines=13> */
.L_x_19902:
        /* <DEDUP_REMOVED lines=18> */
.L_x_19903:
[----:B------:R-:W-:Y:S05]  /*0d60*/  BSYNC B0 ;  /* 0x0000000000007941 */ /* 0x000fea0003800000 */
.L_x_19901:
        /* <DEDUP_REMOVED lines=13> */
.L_x_19905:
        /* <DEDUP_REMOVED lines=18> */
.L_x_19906:
[----:B------:R-:W-:Y:S05]  /*0f60*/  BSYNC B0 ;  /* 0x0000000000007941 */ /* 0x000fea0003800000 */
.L_x_19904:
        /* <DEDUP_REMOVED lines=13> */
.L_x_19908:
        /* <DEDUP_REMOVED lines=18> */
.L_x_19909:
[----:B------:R-:W-:Y:S05]  /*1160*/  BSYNC B0 ;  /* 0x0000000000007941 */ /* 0x000fea0003800000 */
.L_x_19907:
[----:B------:R-:W0:Y:S02]  /*1170*/  LDC.64 R2, c[0x0][0x218] ;  /* 0x00008600ff027b82 */ /* 0x000e240000000a00 */
[----:B0-----:R-:W-:-:S04]  /*1180*/  IMAD.WIDE.U32 R2, R49, 0x8, R2 ;  /* 0x0000000831027825 */ /* 0x001fc800078e0002 */
[----:B------:R-:W-:-:S05]  /*1190*/  IMAD.WIDE R2, R46, 0x10, R2 ;  /* 0x000000102e027825 */ /* 0x000fca00078e0202 */
[----:B------:R-:W-:Y:S04]  /*11a0*/  STG.E.128 desc[UR4][R2.64], R36 ;  /* 0x0000002402007986 */ /* 0x000fe8000c101d04 */
[----:B------:R-:W-:Y:S04]  /*11b0*/  STG.E.128 desc[UR4][R2.64+0x800], R12 ;  /* 0x0008000c02007986 */ /* 0x000fe8000c101d04 */
[----:B------:R-:W-:Y:S04]  /*11c0*/  STG.E.128 desc[UR4][R2.64+0x1000], R16 ;  /* 0x0010001002007986 */ /* 0x000fe8000c101d04 */
[----:B------:R-:W-:Y:S01]  /*11d0*/  STG.E.128 desc[UR4][R2.64+0x1800], R20 ;  /* 0x0018001402007986 */ /* 0x000fe2000c101d04 */
[----:B------:R-:W-:Y:S05]  /*11e0*/  EXIT ;  /* 0x000000000000794d */ /* 0x000fea0003800000 */
.L_x_19885:
[----:B------:R-:W0:Y:S01]  /*11f0*/  S2R R38, SR_TID.X ;  /* 0x0000000000267919 */ /* 0x000e220000002100 */
[----:B------:R-:W-:Y:S02]  /*1200*/  CS2R R6, SRZ ;  /* 0x0000000000067805 */ /* 0x000fe4000001ff00 */
[----:B------:R-:W-:Y:S02]  /*1210*/  CS2R R10, SRZ ;  /* 0x00000000000a7805 */ /* 0x000fe4000001ff00 */
        /* <DEDUP_REMOVED lines=10> */
[C---:B------:R-:W-:Y:S02]  /*12c0*/  ISETP.GE.AND P5, PT, R0.reuse, R39, PT ;  /* 0x000000270000720c */ /* 0x040fe40003fa6270 */
[----:B------:R-:W3:Y:S11]  /*12d0*/  @!P6 LDC.64 R8, c[0x0][0x228] ;  /* 0x00008a00ff08eb82 */ /* 0x000ef60000000a00 */
[----:B------:R-:W-:Y:S01]  /*12e0*/  @!P5 IADD3 R13, R49, R0, RZ ;  /* 0x00000000310dd210 */ /* 0x000fe20007ffe0ff */
[----:B------:R-:W-:Y:S01]  /*12f0*/  @!P5 VIADD R0, R0, 0x80 ;  /* 0x000000800000d836 */ /* 0x000fe20000000000 */
[----:B------:R-:W4:Y:S01]  /*1300*/  @!P5 LDC.64 R42, c[0x0][0x228] ;  /* 0x00008a00ff2adb82 */ /* 0x000f220000000a00 */
[----:B--2---:R-:W-:-:S03]  /*1310*/  @!P6 IMAD.WIDE.U32 R4, R3, 0x8, R4 ;  /* 0x000000080304e825 */ /* 0x004fc600078e0004 */
[----:B------:R-:W-:Y:S02]  /*1320*/  ISETP.GE.AND P4, PT, R0, R39, PT ;  /* 0x000000270000720c */ /* 0x000fe40003f86270 */
[----:B------:R2:W5:Y:S02]  /*1330*/  @!P6 LDG.E.64 R6, desc[UR4][R4.64] ;  /* 0x000000040406e981 */ /* 0x000564000c1e1b00 */
[----:B------:R-:W0:Y:S01]  /*1340*/  @!P5 LDC.64 R44, c[0x0][0x220] ;  /* 0x00008800ff2cdb82 */ /* 0x000e220000000a00 */
[----:B---3--:R-:W-:-:S05]  /*1350*/  @!P6 IMAD.WIDE.U32 R8, R3, 0x8, R8 ;  /* 0x000000080308e825 */ /* 0x008fca00078e0008 */
[----:B------:R3:W5:Y:S03]  /*1360*/  @!P6 LDG.E.64 R10, desc[UR4][R8.64] ;  /* 0x00000004080ae981 */ /* 0x000766000c1e1b00 */
[----:B------:R-:W-:Y:S01]  /*1370*/  @!P4 IMAD.IADD R15, R49, 0x1, R0 ;  /* 0x00000001310fc824 */ /* 0x000fe200078e0200 */
[----:B------:R-:W-:Y:S01]  /*1380*/  @!P4 IADD3 R0, R0, 0x80, RZ ;  /* 0x000000800000c810 */ /* 0x000fe20007ffe0ff */
[----:B------:R-:W1:Y:S03]  /*1390*/  @!P4 LDC.64 R40, c[0x0][0x220] ;  /* 0x00008800ff28cb82 */ /* 0x000e660000000a00 */
[----:B------:R-:W-:-:S05]  /*13a0*/  ISETP.GE.AND P3, PT, R0, R39, PT ;  /* 0x000000270000720c */ /* 0x000fca0003f66270 */
[----:B------:R-:W4:Y:S08]  /*13b0*/  @!P4 LDC.64 R28, c[0x0][0x228] ;  /* 0x00008a00ff1ccb82 */ /* 0x000f300000000a00 */
[----:B------:R-:W-:Y:S01]  /*13c0*/  @!P3 IMAD.IADD R51, R49, 0x1, R0 ;  /* 0x000000013133b824 */ /* 0x000fe200078e0200 */
[----:B------:R-:W0:Y:S01]  /*13d0*/  @!P3 LDC.64 R46, c[0x0][0x220] ;  /* 0x00008800ff2ebb82 */ /* 0x000e220000000a00 */
[----:B------:R-:W-:-:S05]  /*13e0*/  @!P3 VIADD R0, R0, 0x80 ;  /* 0x000000800000b836 */ /* 0x000fca0000000000 */
[CC--:B------:R-:W-:Y:S02]  /*13f0*/  ISETP.GE.AND P2, PT, R0.reuse, R39.reuse, PT ;  /* 0x000000270000720c */ /* 0x0c0fe40003f46270 */
[----:B------:R-:W0:Y:S11]  /*1400*/  @!P3 LDC.64 R26, c[0x0][0x228] ;  /* 0x00008a00ff1abb82 */ /* 0x000e360000000a00 */
[----:B------:R-:W-:Y:S01]  /*1410*/  @!P2 IADD3 R48, R49, R0, RZ ;  /* 0x000000003130a210 */ /* 0x000fe20007ffe0ff */
[----:B------:R-:W-:Y:S01]  /*1420*/  @!P2 VIADD R0, R0, 0x80 ;  /* 0x000000800000a836 */ /* 0x000fe20000000000 */
[----:B------:R-:W0:Y:S04]  /*1430*/  @!P2 LDC.64 R22, c[0x0][0x220] ;  /* 0x00008800ff16ab82 */ /* 0x000e280000000a00 */
[----:B------:R-:W-:-:S04]  /*1440*/  ISETP.GE.AND P0, PT, R0, R39, PT ;  /* 0x000000270000720c */ /* 0x000fc80003f06270 */
[----:B------:R-:W0:Y:S09]  /*1450*/  @!P2 LDC.64 R24, c[0x0][0x228] ;  /* 0x00008a00ff18ab82 */ /* 0x000e320000000a00 */
[----:B------:R-:W-:Y:S01]  /*1460*/  @!P0 IMAD.IADD R3, R49, 0x1, R0 ;  /* 0x0000000131038824 */ /* 0x000fe200078e0200 */
[----:B------:R-:W-:Y:S01]  /*1470*/  @!P0 IADD3 R0, R0, 0x80, RZ ;  /* 0x0000008000008810 */ /* 0x000fe20007ffe0ff */
[----:B--2---:R-:W2:Y:S03]  /*1480*/  @!P0 LDC.64 R4, c[0x0][0x220] ;  /* 0x00008800ff048b82 */ /* 0x004ea60000000a00 */
[----:B------:R-:W-:-:S05]  /*1490*/  ISETP.GE.AND P6, PT, R0, R39, PT ;  /* 0x000000270000720c */ /* 0x000fca0003fc6270 */
[----:B---3--:R-:W3:Y:S08]  /*14a0*/  @!P0 LDC.64 R8, c[0x0][0x228] ;  /* 0x00008a00ff088b82 */ /* 0x008ef00000000a00 */
[----:B------:R-:W3:Y:S08]  /*14b0*/  @!P6 LDC.64 R30, c[0x0][0x220] ;  /* 0x00008800ff1eeb82 */ /* 0x000ef00000000a00 */
[----:B------:R-:W3:Y:S01]  /*14c0*/  @!P6 LDC.64 R32, c[0x0][0x228] ;  /* 0x00008a00ff20eb82 */ /* 0x000ee20000000a00 */
[----:B-1----:R-:W-:Y:S01]  /*14d0*/  @!P4 IMAD.WIDE.U32 R40, R15, 0x8, R40 ;  /* 0x000000080f28c825 */ /* 0x002fe200078e0028 */
[----:B------:R-:W-:-:S03]  /*14e0*/  CS2R R16, SRZ ;  /* 0x0000000000107805 */ /* 0x000fc6000001ff00 */
[----:B----4-:R-:W-:Y:S01]  /*14f0*/  @!P4 IMAD.WIDE.U32 R28, R15, 0x8, R28 ;  /* 0x000000080f1cc825 */ /* 0x010fe200078e001c */
[----:B------:R-:W-:Y:S02]  /*1500*/  CS2R R14, SRZ ;  /* 0x00000000000e7805 */ /* 0x000fe4000001ff00 */
[----:B------:R-:W-:Y:S01]  /*1510*/  CS2R R20, SRZ ;  /* 0x0000000000147805 */ /* 0x000fe2000001ff00 */
[----:B------:R1:W5:Y:S01]  /*1520*/  @!P4 LDG.E.64 R16, desc[UR4][R40.64] ;  /* 0x000000042810c981 */ /* 0x000362000c1e1b00 */
[----:B------:R-:W-:-:S04]  /*1530*/  @!P5 IMAD.WIDE.U32 R42, R13, 0x8, R42 ;  /* 0x000000080d2ad825 */ /* 0x000fc800078e002a */
[----:B0-----:R-:W-:Y:S01]  /*1540*/  @!P5 IMAD.WIDE.U32 R44, R13, 0x8, R44 ;  /* 0x000000080d2cd825 */ /* 0x001fe200078e002c */
[----:B------:R-:W-:Y:S01]  /*1550*/  CS2R R12, SRZ ;  /* 0x00000000000c7805 */ /* 0x000fe2000001ff00 */
[----:B------:R0:W5:Y:S01]  /*1560*/  @!P5 LDG.E.64 R14, desc[UR4][R42.64] ;  /* 0x000000042a0ed981 */ /* 0x000162000c1e1b00 */
[----:B------:R-:W-:Y:S01]  /*1570*/  CS2R R18, SRZ ;  /* 0x0000000000127805 */ /* 0x000fe2000001ff00 */
[----:B------:R-:W-:-:S03]  /*1580*/  @!P3 IMAD.WIDE.U32 R46, R51, 0x8, R46 ;  /* 0x00000008332eb825 */ /* 0x000fc600078e002e */
[----:B------:R4:W5:Y:S01]  /*1590*/  @!P5 LDG.E.64 R12, desc[UR4][R44.64] ;  /* 0x000000042c0cd981 */ /* 0x000962000c1e1b00 */
[----:B-1----:R-:W-:-:S04]  /*15a0*/  @!P3 IMAD.WIDE.U32 R40, R51, 0x8, R26 ;  /* 0x000000083328b825 */ /* 0x002fc800078e001a */
[----:B0-----:R-:W-:Y:S01]  /*15b0*/  @!P2 IMAD.WIDE.U32 R42, R48, 0x8, R22 ;  /* 0x00000008302aa825 */ /* 0x001fe200078e0016 */
[----:B------:R-:W-:Y:S01]  /*15c0*/  CS2R R22, SRZ ;  /* 0x0000000000167805 */ /* 0x000fe2000001ff00 */
[----:B------:R-:W5:Y:S02]  /*15d0*/  @!P3 LDG.E.64 R20, desc[UR4][R46.64] ;  /* 0x000000042e14b981 */ /* 0x000f64000c1e1b00 */
[----:B----4-:R-:W-:Y:S02]  /*15e0*/  @!P6 IMAD.IADD R45, R49, 0x1, R0 ;  /* 0x00000001312de824 */ /* 0x010fe400078e0200 */
[----:B------:R0:W5:Y:S01]  /*15f0*/  @!P4 LDG.E.64 R18, desc[UR4][R28.64] ;  /* 0x000000041c12c981 */ /* 0x000162000c1e1b00 */
[----:B--2---:R-:W-:Y:S01]  /*1600*/  @!P0 IMAD.WIDE.U32 R52, R3, 0x8, R4 ;  /* 0x0000000803348825 */ /* 0x004fe200078e0004 */
[----:B------:R-:W-:Y:S02]  /*1610*/  CS2R R26, SRZ ;  /* 0x00000000001a7805 */ /* 0x000fe4000001ff00 */
[----:B------:R1:W5:Y:S01]  /*1620*/  @!P3 LDG.E.64 R22, desc[UR4][R40.64] ;  /* 0x000000042816b981 */ /* 0x000362000c1e1b00 */
[----:B---3--:R-:W-:Y:S01]  /*1630*/  @!P6 IMAD.WIDE.U32 R4, R45, 0x8, R30 ;  /* 0x000000082d04e825 */ /* 0x008fe200078e001e */
[----:B------:R-:W-:-:S03]  /*1640*/  CS2R R30, SRZ ;  /* 0x00000000001e7805 */ /* 0x000fc6000001ff00 */
[----:B------:R-:W-:Y:S01]  /*1650*/  @!P2 IMAD.WIDE.U32 R50, R48, 0x8, R24 ;  /* 0x000000083032a825 */ /* 0x000fe200078e0018 */
[----:B------:R-:W-:Y:S02]  /*1660*/  CS2R R24, SRZ ;  /* 0x0000000000187805 */ /* 0x000fe4000001ff00 */
[----:B0-----:R-:W-:Y:S01]  /*1670*/  CS2R R28, SRZ ;  /* 0x00000000001c7805 */ /* 0x001fe2000001ff00 */
[----:B------:R-:W-:Y:S01]  /*1680*/  @!P0 IMAD.WIDE.U32 R8, R3, 0x8, R8 ;  /* 0x0000000803088825 */ /* 0x000fe200078e0008 */
[----:B------:R0:W5:Y:S03]  /*1690*/  @!P2 LDG.E.64 R26, desc[UR4][R50.64] ;  /* 0x00000004321aa981 */ /* 0x000166000c1e1b00 */
[----:B------:R-:W-:Y:S01]  /*16a0*/  @!P6 IMAD.WIDE.U32 R44, R45, 0x8, R32 ;  /* 0x000000082d2ce825 */ /* 0x000fe200078e0020 */
[----:B------:R-:W-:Y:S01]  /*16b0*/  CS2R R32, SRZ ;  /* 0x0000000000207805 */ /* 0x000fe2000001ff00 */
[----:B------:R0:W5:Y:S02]  /*16c0*/  @!P2 LDG.E.64 R24, desc[UR4][R42.64] ;  /* 0x000000042a18a981 */ /* 0x000164000c1e1b00 */
[C---:B------:R-:W-:Y:S01]  /*16d0*/  @!P1 IMAD.WIDE.U32 R46, R2.reuse, 0x8, R34 ;  /* 0x00000008022e9825 */ /* 0x040fe200078e0022 */
[----:B------:R-:W-:Y:S01]  /*16e0*/  CS2R R34, SRZ ;  /* 0x0000000000227805 */ /* 0x000fe2000001ff00 */
[----:B------:R0:W5:Y:S02]  /*16f0*/  @!P0 LDG.E.64 R28, desc[UR4][R52.64] ;  /* 0x00000004341c8981 */ /* 0x000164000c1e1b00 */
[----:B-1----:R-:W-:Y:S01]  /*1700*/  @!P1 IMAD.WIDE.U32 R40, R2, 0x8, R36 ;  /* 0x0000000802289825 */ /* 0x002fe200078e0024 */
[----:B------:R-:W-:-:S02]  /*1710*/  CS2R R2, SRZ ;  /* 0x0000000000027805 */ /* 0x000fc4000001ff00 */
[----:B------:R-:W-:Y:S01]  /*1720*/  CS2R R36, SRZ ;  /* 0x0000000000247805 */ /* 0x000fe2000001ff00 */
[----:B------:R0:W5:Y:S04]  /*1730*/  @!P0 LDG.E.64 R30, desc[UR4][R8.64] ;  /* 0x00000004081e8981 */ /* 0x000168000c1e1b00 */
[----:B------:R0:W5:Y:S04]  /*1740*/  @!P6 LDG.E.64 R32, desc[UR4][R4.64] ;  /* 0x000000040420e981 */ /* 0x000168000c1e1b00 */
[----:B------:R0:W5:Y:S04]  /*1750*/  @!P6 LDG.E.64 R34, desc[UR4][R44.64] ;  /* 0x000000042c22e981 */ /* 0x000168000c1e1b00 */
[----:B------:R0:W5:Y:S04]  /*1760*/  @!P1 LDG.E.64 R2, desc[UR4][R46.64] ;  /* 0x000000042e029981 */ /* 0x000168000c1e1b00 */
[----:B------:R0:W5:Y:S01]  /*1770*/  @!P1 LDG.E.64 R36, desc[UR4][R40.64] ;  /* 0x0000000428249981 */ /* 0x000162000c1e1b00 */
[----:B------:R-:W-:Y:S04]  /*1780*/  BSSY B0, `(.L_x_19910) ;  /* 0x0000020000007945 */ /* 0x000fe80003800000 */
[----:B------:R-:W-:Y:S05]  /*1790*/  @P1 BRA `(.L_x_19911) ;  /* 0x0000000000781947 */ /* 0x000fea0003800000 */
[----:B-----5:R-:W-:-:S04]  /*17a0*/  LOP3.LUT R0, R3, R37, RZ, 0xfc, !PT ;  /* 0x0000002503007212 */ /* 0x020fc800078efcff */
[----:B------:R-:W-:-:S13]  /*17b0*/  ISETP.NE.U32.AND P0, PT, R0, RZ, PT ;  /* 0x000000ff0000720c */ /* 0x000fda0003f05070 */
[----:B------:R-:W-:Y:S05]  /*17c0*/  @!P0 BRA `(.L_x_19912) ;  /* 0x0000000000208947 */ /* 0x000fea0003800000 */
[----:B------:R-:W-:Y:S01]  /*17d0*/  IMAD.MOV.U32 R0, RZ, RZ, R2 ;  /* 0x000000ffff007224 */ /* 0x000fe200078e0002 */
[----:B------:R-:W-:Y:S01]  /*17e0*/  MOV R2, R36 ;  /* 0x0000002400027202 */ /* 0x000fe20000000f00 */
[----:B0-----:R-:W-:Y:S01]  /*17f0*/  IMAD.MOV.U32 R5, RZ, RZ, R37 ;  /* 0x000000ffff057224 */ /* 0x001fe200078e0025 */
[----:B------:R-:W-:-:S07]  /*1800*/  MOV R4, 0x1820 ;  /* 0x0000182000047802 */ /* 0x000fce0000000f00 */
[----:B------:R-:W-:Y:S05]  /*1810*/  CALL.REL.NOINC `($__internal_4_$__cuda_sm20_rem_s64) ;  /* 0x0000001400247944 */ /* 0x000fea0003c00000 */
[----:B------:R-:W-:Y:S01]  /*1820*/  IMAD.MOV.U32 R36, RZ, RZ, R3 ;  /* 0x000000ffff247224 */ /* 0x000fe200078e0003 */
[----:B------:R-:W-:Y:S01]  /*1830*/  MOV R37, R0 ;  /* 0x0000000000257202 */ /* 0x000fe20000000f00 */
[----:B------:R-:W-:Y:S06]  /*1840*/  BRA `(.L_x_19911) ;  /* 0x00000000004c7947 */ /* 0x000fec0003800000 */
.L_x_19912:
[----:B------:R-:W1:Y:S01]  /*1850*/  I2F.U32.RP R0, R36 ;  /* 0x0000002400007306 */ /* 0x000e620000209000 */
[----:B------:R-:W-:Y:S01]  /*1860*/  ISETP.NE.U32.AND P2, PT, R36, RZ, PT ;  /* 0x000000ff2400720c */ /* 0x000fe20003f45070 */
[----:B------:R-:W-:-:S06]  /*1870*/  IMAD.MOV.U32 R37, RZ, RZ, RZ ;  /* 0x000000ffff257224 */ /* 0x000fcc00078e00ff */
[----:B-1----:R-:W0:Y:S02]  /*1880*/  MUFU.RCP R0, R0 ;  /* 0x0000000000007308 */ /* 0x002e240000001000 */
        /* <DEDUP_REMOVED lines=13> */
[----:B------:R-:W-:-:S05]  /*1960*/  @!P2 LOP3.LUT R3, RZ, R36, RZ, 0x33, !PT ;  /* 0x00000024ff03a212 */ /* 0x000fca00078e33ff */
[----:B------:R-:W-:-:S07]  /*1970*/  IMAD.MOV.U32 R36, RZ, RZ, R3 ;  /* 0x000000ffff247224 */ /* 0x000fce00078e0003 */
.L_x_19911:
[----:B------:R-:W-:Y:S05]  /*1980*/  BSYNC B0 ;  /* 0x0000000000007941 */ /* 0x000fea0003800000 */
.L_x_19910:
        /* <DEDUP_REMOVED lines=16> */
.L_x_19915:
        /* <DEDUP_REMOVED lines=18> */
.L_x_19914:
[----:B------:R-:W-:Y:S05]  /*1bb0*/  BSYNC B0 ;  /* 0x0000000000007941 */ /* 0x000fea0003800000 */
.L_x_19913:
[----:B------:R-:W-:Y:S01]  /*1bc0*/  VIADD R0, R38, 0x100 ;  /* 0x0000010026007836 */ /* 0x000fe20000000000 */
[----:B------:R-:W-:Y:S04]  /*1bd0*/  BSSY B0, `(.L_x_19916) ;  /* 0x0000021000007945 */ /* 0x000fe80003800000 */
[----:B------:R-:W-:-:S13]  /*1be0*/  ISETP.GE.AND P0, PT, R0, R39, PT ;  /* 0x000000270000720c */ /* 0x000fda0003f06270 */
[----:B------:R-:W-:Y:S05]  /*1bf0*/  @P0 BRA `(.L_x_19917) ;  /* 0x0000000000780947 */ /* 0x000fea0003800000 */
[----:B-----5:R-:W-:-:S04]  /*1c00*/  LOP3.LUT R0, R13, R15, RZ, 0xfc, !PT ;  /* 0x0000000f0d007212 */ /* 0x020fc800078efcff */
        /* <DEDUP_REMOVED lines=11> */
.L_x_19918:
[----:B------:R-:W0:Y:S01]  /*1cc0*/  I2F.U32.RP R0, R14 ;  /* 0x0000000e00007306 */ /* 0x000e220000209000 */
[----:B------:R-:W-:Y:S01]  /*1cd0*/  ISETP.NE.U32.AND P2, PT, R14, RZ, PT ;  /* 0x000000ff0e00720c */ /* 0x000fe20003f45070 */
[----:B------:R-:W-:-:S06]  /*1ce0*/  HFMA2.MMA R11, -RZ, RZ, 0, 0 ;  /* 0x00000000ff0b7435 */ /* 0x000fcc00000001ff */
        /* <DEDUP_REMOVED lines=15> */
.L_x_19917:
[----:B------:R-:W-:Y:S05]  /*1de0*/  BSYNC B0 ;  /* 0x0000000000007941 */ /* 0x000fea0003800000 */
.L_x_19916:
[----:B------:R-:W-:Y:S01]  /*1df0*/  VIADD R0, R38, 0x180 ;  /* 0x0000018026007836 */ /* 0x000fe20000000000 */
[----:B------:R-:W-:Y:S04]  /*1e00*/  BSSY B0, `(.L_x_19919) ;  /* 0x0000021000007945 */ /* 0x000fe80003800000 */
        /* <DEDUP_REMOVED lines=14> */
.L_x_19921:
[----:B------:R-:W0:Y:S01]  /*1ef0*/  I2F.U32.RP R0, R18 ;  /* 0x0000001200007306 */ /* 0x000e220000209000 */
[----:B------:R-:W-:Y:S01]  /*1f00*/  ISETP.NE.U32.AND P2, PT, R18, RZ, PT ;  /* 0x000000ff1200720c */ /* 0x000fe20003f45070 */
[----:B------:R-:W-:-:S06]  /*1f10*/  IMAD.MOV.U32 R13, RZ, RZ, RZ ;  /* 0x000000ffff0d7224 */ /* 0x000fcc00078e00ff */
        /* <DEDUP_REMOVED lines=15> */
.L_x_19920:
[----:B------:R-:W-:Y:S05]  /*2010*/  BSYNC B0 ;  /* 0x0000000000007941 */ /* 0x000fea0003800000 */
.L_x_19919:
[----:B------:R-:W-:Y:S01]  /*2020*/  IADD3 R0, R38, 0x200, RZ ;  /* 0x0000020026007810 */ /* 0x000fe20007ffe0ff */
        /* <DEDUP_REMOVED lines=15> */
.L_x_19924:
        /* <DEDUP_REMOVED lines=18> */
.L_x_19923:
[----:B------:R-:W-:Y:S05]  /*2240*/  BSYNC B0 ;  /* 0x0000000000007941 */ /* 0x000fea0003800000 */
.L_x_19922:
        /* <DEDUP_REMOVED lines=13> */
[----:B------:R-:W-:Y:S01]  /*2320*/  MOV R16, R3 ;  /* 0x0000000300107202 */ /* 0x000fe20000000f00 */
[----:B------:R-:W-:Y:S01]  /*2330*/  IMAD.MOV.U32 R17, RZ, RZ, R0 ;  /* 0x000000ffff117224 */ /* 0x000fe200078e0000 */
[----:B------:R-:W-:Y:S06]  /*2340*/  BRA `(.L_x_19926) ;  /* 0x0000000000487947 */ /* 0x000fec0003800000 */
.L_x_19927:
[----:B------:R-:W0:Y:S01]  /*2350*/  I2F.U32.RP R0, R26 ;  /* 0x0000001a00007306 */ /* 0x000e220000209000 */
[----:B------:R-:W-:Y:S02]  /*2360*/  ISETP.NE.U32.AND P2, PT, R26, RZ, PT ;  /* 0x000000ff1a00720c */ /* 0x000fe40003f45070 */
[----:B------:R-:W-:-:S05]  /*2370*/  MOV R17, RZ ;  /* 0x000000ff00117202 */ /* 0x000fca0000000f00 */
[----:B0-----:R-:W0:Y:S02]  /*2380*/  MUFU.RCP R0, R0 ;  /* 0x0000000000007308 */ /* 0x001e240000001000 */
[----:B0-----:R-:W-:-:S06]  /*2390*/  IADD3 R2, R0, 0xffffffe, RZ ;  /* 0x0ffffffe00027810 */ /* 0x001fcc0007ffe0ff */
        /* <DEDUP_REMOVED lines=13> */
.L_x_19926:
[----:B------:R-:W-:Y:S05]  /*2470*/  BSYNC B0 ;  /* 0x0000000000007941 */ /* 0x000fea0003800000 */
.L_x_19925:
        /* <DEDUP_REMOVED lines=16> */
.L_x_19930:
        /* <DEDUP_REMOVED lines=18> */
.L_x_19929:
[----:B------:R-:W-:Y:S05]  /*26a0*/  BSYNC B0 ;  /* 0x0000000000007941 */ /* 0x000fea0003800000 */
.L_x_19928:
        /* <DEDUP_REMOVED lines=16> */
.L_x_19933:
[----:B------:R-:W0:Y:S01]  /*27b0*/  I2F.U32.RP R0, R34 ;  /* 0x0000002200007306 */ /* 0x000e220000209000 */
[----:B------:R-:W-:-:S07]  /*27c0*/  ISETP.NE.U32.AND P2, PT, R34, RZ, PT ;  /* 0x000000ff2200720c */ /* 0x000fce0003f45070 */
        /* <DEDUP_REMOVED lines=9> */
[----:B------:R-:W-:Y:S02]  /*2860*/  IMAD R33, R34, R3, R32 ;  /* 0x0000000322217224 */ /* 0x000fe400078e0220 */
[----:B------:R-:W-:-:S03]  /*2870*/  IMAD.MOV.U32 R3, RZ, RZ, RZ ;  /* 0x000000ffff037224 */ /* 0x000fc600078e00ff */
[----:B------:R-:W-:-:S13]  /*2880*/  ISETP.GE.U32.AND P0, PT, R33, R34, PT ;  /* 0x000000222100720c */ /* 0x000fda0003f06070 */
[----:B------:R-:W-:-:S04]  /*2890*/  @P0 IADD3 R33, R33, -R34, RZ ;  /* 0x8000002221210210 */ /* 0x000fc80007ffe0ff */
[----:B------:R-:W-:-:S13]  /*28a0*/  ISETP.GE.U32.AND P0, PT, R33, R34, PT ;  /* 0x000000222100720c */ /* 0x000fda0003f06070 */
[----:B------:R-:W-:Y:S01]  /*28b0*/  @P0 IMAD.IADD R33, R33, 0x1, -R34 ;  /* 0x0000000121210824 */ /* 0x000fe200078e0a22 */
[----:B------:R-:W-:-:S04]  /*28c0*/  @!P2 LOP3.LUT R33, RZ, R34, RZ, 0x33, !PT ;  /* 0x00000022ff21a212 */ /* 0x000fc800078e33ff */
[----:B------:R-:W-:-:S07]  /*28d0*/  MOV R2, R33 ;  /* 0x0000002100027202 */ /* 0x000fce0000000f00 */
.L_x_19932:
[----:B------:R-:W-:Y:S05]  /*28e0*/  BSYNC B0 ;  /* 0x0000000000007941 */ /* 0x000fea0003800000 */
.L_x_19931:
[----:B------:R-:W0:Y:S01]  /*28f0*/  @!P1 S2R R0, SR_TID.X ;  /* 0x0000000000009919 */ /* 0x000e220000002100 */
[----:B------:R-:W1:Y:S01]  /*2900*/  @!P1 LDC.64 R4, c[0x0][0x218] ;  /* 0x00008600ff049b82 */ /* 0x000e620000000a00 */
[----:B------:R-:W-:Y:S01]  /*2910*/  @!P1 IMAD.MOV.U32 R38, RZ, RZ, R46 ;  /* 0x000000ffff269224 */ /* 0x000fe200078e002e */
[----:B------:R-:W-:Y:S04]  /*2920*/  BSSY B0, `(.L_x_19934) ;  /* 0x0000030000007945 */ /* 0x000fe80003800000 */
[----:B------:R-:W-:Y:S01]  /*2930*/  BSSY B1, `(.L_x_19935) ;  /* 0x0000028000017945 */ /* 0x000fe20003800000 */
[----:B------:R-:W-:Y:S02]  /*2940*/  ISETP.GE.AND P0, PT, R38, R39, PT ;  /* 0x000000272600720c */ /* 0x000fe40003f06270 */
[----:B0-----:R-:W-:-:S05]  /*2950*/  @!P1 IADD3 R9, R49, R0, RZ ;  /* 0x0000000031099210 */ /* 0x001fca0007ffe0ff */
[----:B-1----:R-:W-:-:S05]  /*2960*/  @!P1 IMAD.WIDE.U32 R4, R9, 0x8, R4 ;  /* 0x0000000809049825 */ /* 0x002fca00078e0004 */
[----:B-----5:R0:W-:Y:S01]  /*2970*/  @!P1 STG.E.64 desc[UR4][R4.64], R36 ;  /* 0x0000002404009986 */ /* 0x0201e2000c101b04 */
[----:B------:R-:W-:Y:S05]  /*2980*/  @P0 BRA `(.L_x_19936) ;  /* 0x0000000000300947 */ /* 0x000fea0003800000 */
[----:B0-----:R-:W0:Y:S01]  /*2990*/  LDC.64 R4, c[0x0][0x218] ;  /* 0x00008600ff047b82 */ /* 0x001e220000000a00 */
[----:B------:R-:W-:Y:S01]  /*29a0*/  IADD3 R9, R49, R38, RZ ;  /* 0x0000002631097210 */ /* 0x000fe20007ffe0ff */
[----:B------:R-:W-:-:S05]  /*29b0*/  VIADD R38, R38, 0x80 ;  /* 0x0000008026267836 */ /* 0x000fca0000000000 */
[----:B------:R-:W-:Y:S01]  /*29c0*/  ISETP.GE.AND P0, PT, R38, R39, PT ;  /* 0x000000272600720c */ /* 0x000fe20003f06270 */
[----:B0-----:R-:W-:-:S05]  /*29d0*/  IMAD.WIDE.U32 R4, R9, 0x8, R4 ;  /* 0x0000000809047825 */ /* 0x001fca00078e0004 */
[----:B------:R0:W-:Y:S07]  /*29e0*/  STG.E.64 desc[UR4][R4.64], R6 ;  /* 0x0000000604007986 */ /* 0x0001ee000c101b04 */
[----:B------:R-:W-:Y:S05]  /*29f0*/  @P0 BRA `(.L_x_19937) ;  /* 0x0000000000300947 */ /* 0x000fea0003800000 */
[----:B0-----:R-:W0:Y:S01]  /*2a00*/  LDC.64 R4, c[0x0][0x218] ;  /* 0x00008600ff047b82 */ /* 0x001e220000000a00 */
[----:B------:R-:W-:Y:S01]  /*2a10*/  IADD3 R7, R49, R38, RZ ;  /* 0x0000002631077210 */ /* 0x000fe20007ffe0ff */
[----:B------:R-:W-:-:S04]  /*2a20*/  VIADD R38, R38, 0x80 ;  /* 0x0000008026267836 */ /* 0x000fc80000000000 */
[----:B0-----:R-:W-:-:S05]  /*2a30*/  IMAD.WIDE.U32 R4, R7, 0x8, R4 ;  /* 0x0000000807047825 */ /* 0x001fca00078e0004 */
[----:B------:R1:W-:Y:S02]  /*2a40*/  STG.E.64 desc[UR4][R4.64], R10 ;  /* 0x0000000a04007986 */ /* 0x0003e4000c101b04 */
.L_x_19936:
[----:B------:R-:W-:-:S13]  /*2a50*/  ISETP.GE.AND P0, PT, R38, R39, PT ;  /* 0x000000272600720c */ /* 0x000fda0003f06270 */
[----:B------:R-:W-:Y:S05]  /*2a60*/  @P0 BRA `(.L_x_19938) ;  /* 0x0000000000300947 */ /* 0x000fea0003800000 */
[----:B01----:R-:W0:Y:S01]  /*2a70*/  LDC.64 R4, c[0x0][0x218] ;  /* 0x00008600ff047b82 */ /* 0x003e220000000a00 */
[----:B------:R-:W-:Y:S01]  /*2a80*/  IADD3 R7, R49, R38, RZ ;  /* 0x0000002631077210 */ /* 0x000fe20007ffe0ff */
[----:B------:R-:W-:-:S04]  /*2a90*/  VIADD R38, R38, 0x80 ;  /* 0x0000008026267836 */ /* 0x000fc80000000000 */
[----:B0-----:R-:W-:-:S05]  /*2aa0*/  IMAD.WIDE.U32 R4, R7, 0x8, R4 ;  /* 0x0000000807047825 */ /* 0x001fca00078e0004 */
[----:B------:R1:W-:Y:S02]  /*2ab0*/  STG.E.64 desc[UR4][R4.64], R12 ;  /* 0x0000000c04007986 */ /* 0x0003e4000c101b04 */
.L_x_19937:
[----:B------:R-:W-:-:S13]  /*2ac0*/  ISETP.GE.AND P0, PT, R38, R39, PT ;  /* 0x000000272600720c */ /* 0x000fda0003f06270 */
[----:B------:R-:W-:Y:S05]  /*2ad0*/  @P0 BRA `(.L_x_19939) ;  /* 0x0000000000340947 */ /* 0x000fea0003800000 */
[----:B01----:R-:W0:Y:S01]  /*2ae0*/  LDC.64 R4, c[0x0][0x218] ;  /* 0x00008600ff047b82 */ /* 0x003e220000000a00 */
[----:B------:R-:W-:Y:S01]  /*2af0*/  IADD3 R7, R49, R38, RZ ;  /* 0x0000002631077210 */ /* 0x000fe20007ffe0ff */
[----:B------:R-:W-:-:S04]  /*2b00*/  VIADD R38, R38, 0x80 ;  /* 0x0000008026267836 */ /* 0x000fc80000000000 */
[----:B0-----:R-:W-:-:S05]  /*2b10*/  IMAD.WIDE.U32 R4, R7, 0x8, R4 ;  /* 0x0000000807047825 */ /* 0x001fca00078e0004 */
[----:B------:R2:W-:Y:S02]  /*2b20*/  STG.E.64 desc[UR4][R4.64], R14 ;  /* 0x0000000e04007986 */ /* 0x0005e4000c101b04 */
.L_x_19938:
[----:B------:R-:W-:-:S13]  /*2b30*/  ISETP.GE.AND P0, PT, R38, R39, PT ;  /* 0x000000272600720c */ /* 0x000fda0003f06270 */
[----:B------:R-:W-:Y:S05]  /*2b40*/  @P0 BREAK B1 ;  /* 0x0000000000010942 */ /* 0x000fea0003800000 */
[----:B------:R-:W-:Y:S05]  /*2b50*/  @P0 BRA `(.L_x_19940) ;  /* 0x0000000000300947 */ /* 0x000fea0003800000 */
[----:B012---:R-:W0:Y:S01]  /*2b60*/  LDC.64 R4, c[0x0][0x218] ;  /* 0x00008600ff047b82 */ /* 0x007e220000000a00 */
[----:B------:R-:W-:Y:S01]  /*2b70*/  IADD3 R7, R49, R38, RZ ;  /* 0x0000002631077210 */ /* 0x000fe20007ffe0ff */
[----:B------:R-:W-:-:S04]  /*2b80*/  VIADD R38, R38, 0x80 ;  /* 0x0000008026267836 */ /* 0x000fc80000000000 */
[----:B0-----:R-:W-:-:S05]  /*2b90*/  IMAD.WIDE.U32 R4, R7, 0x8, R4 ;  /* 0x0000000807047825 */ /* 0x001fca00078e0004 */
[----:B------:R2:W-:Y:S02]  /*2ba0*/  STG.E.64 desc[UR4][R4.64], R16 ;  /* 0x0000001004007986 */ /* 0x0005e4000c101b04 */
.L_x_19939:
[----:B------:R-:W-:Y:S05]  /*2bb0*/  BSYNC B1 ;  /* 0x0000000000017941 */ /* 0x000fea0003800000 */
.L_x_19935:
[----:B------:R-:W-:-:S13]  /*2bc0*/  ISETP.GE.AND P0, PT, R38, R39, PT ;  /* 0x000000272600720c */ /* 0x000fda0003f06270 */
[----:B012---:R-:W0:Y:S01]  /*2bd0*/  @!P0 LDC.64 R4, c[0x0][0x218] ;  /* 0x00008600ff048b82 */ /* 0x007e220000000a00 */
[----:B------:R-:W-:Y:S01]  /*2be0*/  @!P0 IADD3 R7, R49, R38, RZ ;  /* 0x0000002631078210 */ /* 0x000fe20007ffe0ff */
[----:B------:R-:W-:-:S04]  /*2bf0*/  @!P0 VIADD R38, R38, 0x80 ;  /* 0x0000008026268836 */ /* 0x000fc80000000000 */
[----:B0-----:R-:W-:-:S05]  /*2c00*/  @!P0 IMAD.WIDE.U32 R4, R7, 0x8, R4 ;  /* 0x0000000807048825 */ /* 0x001fca00078e0004 */
[----:B------:R3:W-:Y:S02]  /*2c10*/  @!P0 STG.E.64 desc[UR4][R4.64], R18 ;  /* 0x0000001204008986 */ /* 0x0007e4000c101b04 */
.L_x_19940:
[----:B------:R-:W-:Y:S05]  /*2c20*/  BSYNC B0 ;  /* 0x0000000000007941 */ /* 0x000fea0003800000 */
.L_x_19934:
[----:B------:R-:W-:Y:S05]  /*2c30*/  WARPSYNC.ALL ;  /* 0x0000000000007948 */ /* 0x000fea0003800000 */
[----:B------:R-:W-:-:S13]  /*2c40*/  ISETP.GE.AND P0, PT, R38, R39, PT ;  /* 0x000000272600720c */ /* 0x000fda0003f06270 */
[----:B------:R-:W-:Y:S05]  /*2c50*/  @P0 EXIT ;  /* 0x000000000000094d */ /* 0x000fea0003800000 */
[----:B0123--:R-:W0:Y:S01]  /*2c60*/  LDC.64 R4, c[0x0][0x218] ;  /* 0x00008600ff047b82 */ /* 0x00fe220000000a00 */
[----:B------:R-:W-:-:S05]  /*2c70*/  IADD3 R49, R49, R38, RZ ;  /* 0x0000002631317210 */ /* 0x000fca0007ffe0ff */
[----:B0-----:R-:W-:-:S05]  /*2c80*/  IMAD.WIDE.U32 R4, R49, 0x8, R4 ;  /* 0x0000000831047825 */ /* 0x001fca00078e0004 */
[----:B------:R-:W-:Y:S01]  /*2c90*/  STG.E.64 desc[UR4][R4.64], R2 ;  /* 0x0000000204007986 */ /* 0x000fe2000c101b04 */
[----:B------:R-:W-:Y:S05]  /*2ca0*/  EXIT ;  /* 0x000000000000794d */ /* 0x000fea0003800000 */
        .weak           $__internal_4_$__cuda_sm20_rem_s64
        .type           $__internal_4_$__cuda_sm20_rem_s64,@function
        .size           $__internal_4_$__cuda_sm20_rem_s64,(.L_x_57217 - $__internal_4_$__cuda_sm20_rem_s64)
$__internal_4_$__cuda_sm20_rem_s64:
[----:B------:R-:W-:Y:S02]  /*2cb0*/  IADD3 R8, P2, RZ, -R2, RZ ;  /* 0x80000002ff087210 */ /* 0x000fe40007f5e0ff */
[----:B------:R-:W-:-:S03]  /*2cc0*/  ISETP.GE.AND P0, PT, R5, RZ, PT ;  /* 0x000000ff0500720c */ /* 0x000fc60003f06270 */
[----:B------:R-:W-:Y:S01]  /*2cd0*/  IMAD.X R9, RZ, RZ, ~R5, P2 ;  /* 0x000000ffff097224 */ /* 0x000fe200010e0e05 */
[----:B------:R-:W-:-:S04]  /*2ce0*/  SEL R8, R8, R2, !P0 ;  /* 0x0000000208087207 */ /* 0x000fc80004000000 */
[----:B------:R-:W-:-:S04]  /*2cf0*/  SEL R9, R9, R5, !P0 ;  /* 0x0000000509097207 */ /* 0x000fc80004000000 */
[----:B------:R-:W0:Y:S08]  /*2d00*/  I2F.U64.RP R40, R8 ;  /* 0x0000000800287312 */ /* 0x000e300000309000 */
[----:B0-----:R-:W0:Y:S02]  /*2d10*/  MUFU.RCP R40, R40 ;  /* 0x0000002800287308 */ /* 0x001e240000001000 */
[----:B0-----:R-:W-:-:S06]  /*2d20*/  IADD3 R40, R40, 0x1ffffffe, RZ ;  /* 0x1ffffffe28287810 */ /* 0x001fcc0007ffe0ff */
[----:B------:R-:W0:Y:S02]  /*2d30*/  F2I.U64.TRUNC R40, R40 ;  /* 0x0000002800287311 */ /* 0x000e24000020d800 */
[----:B0-----:R-:W-:-:S04]  /*2d40*/  IMAD.WIDE.U32 R42, R40, R8, RZ ;  /* 0x00000008282a7225 */ /* 0x001fc800078e00ff */
[C---:B------:R-:W-:Y:S01]  /*2d50*/  IMAD R44, R40.reuse, R9, R43 ;  /* 0x00000009282c7224 */ /* 0x040fe200078e022b */
[----:B------:R-:W-:Y:S02]  /*2d60*/  IADD3 R45, P0, RZ, -R42, RZ ;  /* 0x8000002aff2d7210 */ /* 0x000fe40007f1e0ff */
[----:B------:R-:W-:Y:S01]  /*2d70*/  MOV R43, R40 ;  /* 0x00000028002b7202 */ /* 0x000fe20000000f00 */
[----:B------:R-:W-:Y:S02]  /*2d80*/  IMAD R44, R41, R8, R44 ;  /* 0x00000008292c7224 */ /* 0x000fe400078e022c */
[----:B------:R-:W-:-:S04]  /*2d90*/  IMAD.HI.U32 R42, R40, R45, RZ ;  /* 0x0000002d282a7227 */ /* 0x000fc800078e00ff */
[----:B------:R-:W-:-:S04]  /*2da0*/  IMAD.X R44, RZ, RZ, ~R44, P0 ;  /* 0x000000ffff2c7224 */ /* 0x000fc800000e0e2c */
[----:B------:R-:W-:-:S04]  /*2db0*/  IMAD.WIDE.U32 R42, P0, R40, R44, R42 ;  /* 0x0000002c282a7225 */ /* 0x000fc8000780002a */
[----:B------:R-:W-:-:S04]  /*2dc0*/  IMAD.HI.U32 R40, R41, R44, RZ ;  /* 0x0000002c29287227 */ /* 0x000fc800078e00ff */
[----:B------:R-:W-:-:S04]  /*2dd0*/  IMAD.HI.U32 R43, P2, R41, R45, R42 ;  /* 0x0000002d292b7227 */ /* 0x000fc8000784002a */
[----:B------:R-:W-:Y:S02]  /*2de0*/  IMAD R42, R41, R44, RZ ;  /* 0x0000002c292a7224 */ /* 0x000fe400078e02ff */
[----:B------:R-:W-:-:S03]  /*2df0*/  IMAD.X R40, R40, 0x1, R41, P0 ;  /* 0x0000000128287824 */ /* 0x000fc600000e0629 */
[----:B------:R-:W-:-:S04]  /*2e00*/  IADD3 R43, P3, R42, R43, RZ ;  /* 0x0000002b2a2b7210 */ /* 0x000fc80007f7e0ff */
[----:B------:R-:W-:Y:S01]  /*2e10*/  IADD3.X R40, RZ, RZ, R40, P3, P2 ;  /* 0x000000ffff287210 */ /* 0x000fe20001fe4428 */
[----:B------:R-:W-:Y:S01]  /*2e20*/  IMAD.WIDE.U32 R44, R43, R8, RZ ;  /* 0x000000082b2c7225 */ /* 0x000fe200078e00ff */
[----:B------:R-:W-:-:S03]  /*2e30*/  ISETP.GE.AND P2, PT, R3, RZ, PT ;  /* 0x000000ff0300720c */ /* 0x000fc60003f46270 */
[----:B------:R-:W-:Y:S01]  /*2e40*/  IMAD R41, R43, R9, R45 ;  /* 0x000000092b297224 */ /* 0x000fe200078e022d */
[----:B------:R-:W-:-:S03]  /*2e50*/  IADD3 R44, P0, RZ, -R44, RZ ;  /* 0x8000002cff2c7210 */ /* 0x000fc60007f1e0ff */
[----:B------:R-:W-:Y:S02]  /*2e60*/  IMAD R41, R40, R8, R41 ;  /* 0x0000000828297224 */ /* 0x000fe400078e0229 */
[----:B------:R-:W-:-:S03]  /*2e70*/  IMAD.HI.U32 R42, R43, R44, RZ ;  /* 0x0000002c2b2a7227 */ /* 0x000fc600078e00ff */
[----:B------:R-:W-:-:S05]  /*2e80*/  IADD3.X R41, RZ, ~R41, RZ, P0, !PT ;  /* 0x80000029ff297210 */ /* 0x000fca00007fe4ff */
[----:B------:R-:W-:-:S04]  /*2e90*/  IMAD.WIDE.U32 R42, P0, R43, R41, R42 ;  /* 0x000000292b2a7225 */ /* 0x000fc8000780002a */
[----:B------:R-:W-:Y:S01]  /*2ea0*/  IMAD.HI.U32 R44, P3, R40, R44, R42 ;  /* 0x0000002c282c7227 */ /* 0x000fe2000786002a */
[----:B------:R-:W-:-:S03]  /*2eb0*/  IADD3 R42, P5, RZ, -R0, RZ ;  /* 0x80000000ff2a7210 */ /* 0x000fc60007fbe0ff */
[-C--:B------:R-:W-:Y:S01]  /*2ec0*/  IMAD R43, R40, R41.reuse, RZ ;  /* 0x00000029282b7224 */ /* 0x080fe200078e02ff */
[----:B------:R-:W-:Y:S01]  /*2ed0*/  SEL R42, R42, R0, !P2 ;  /* 0x000000002a2a7207 */ /* 0x000fe20005000000 */
[----:B------:R-:W-:-:S03]  /*2ee0*/  IMAD.HI.U32 R41, R40, R41, RZ ;  /* 0x0000002928297227 */ /* 0x000fc600078e00ff */
[----:B------:R-:W-:Y:S01]  /*2ef0*/  IADD3 R43, P4, R43, R44, RZ ;  /* 0x0000002c2b2b7210 */ /* 0x000fe20007f9e0ff */
[----:B------:R-:W-:Y:S01]  /*2f00*/  IMAD.X R0, RZ, RZ, ~R3, P5 ;  /* 0x000000ffff007224 */ /* 0x000fe200028e0e03 */
[----:B------:R-:W-:-:S03]  /*2f10*/  IADD3.X R41, R41, R40, RZ, P0, !PT ;  /* 0x0000002829297210 */ /* 0x000fc600007fe4ff */
[C---:B------:R-:W-:Y:S01]  /*2f20*/  IMAD.HI.U32 R40, R43.reuse, R42, RZ ;  /* 0x0000002a2b287227 */ /* 0x040fe200078e00ff */
[----:B------:R-:W-:Y:S02]  /*2f30*/  SEL R0, R0, R3, !P2 ;  /* 0x0000000300007207 */ /* 0x000fe40005000000 */
[----:B------:R-:W-:Y:S01]  /*2f40*/  IADD3.X R3, RZ, RZ, R41, P4, P3 ;  /* 0x000000ffff037210 */ /* 0x000fe200027e6429 */
[----:B------:R-:W-:Y:S02]  /*2f50*/  IMAD.MOV.U32 R41, RZ, RZ, RZ ;  /* 0x000000ffff297224 */ /* 0x000fe400078e00ff */
[----:B------:R-:W-:-:S04]  /*2f60*/  IMAD.WIDE.U32 R40, R43, R0, R40 ;  /* 0x000000002b287225 */ /* 0x000fc800078e0028 */
[C---:B------:R-:W-:Y:S02]  /*2f70*/  IMAD R43, R3.reuse, R0, RZ ;  /* 0x00000000032b7224 */ /* 0x040fe400078e02ff */
[----:B------:R-:W-:-:S04]  /*2f80*/  IMAD.HI.U32 R41, P0, R3, R42, R40 ;  /* 0x0000002a03297227 */ /* 0x000fc80007800028 */
[----:B------:R-:W-:Y:S01]  /*2f90*/  IMAD.HI.U32 R40, R3, R0, RZ ;  /* 0x0000000003287227 */ /* 0x000fe200078e00ff */
[----:B------:R-:W-:-:S04]  /*2fa0*/  IADD3 R3, P3, R43, R41, RZ ;  /* 0x000000292b037210 */ /* 0x000fc80007f7e0ff */
[----:B------:R-:W-:Y:S01]  /*2fb0*/  IADD3.X R43, R40, RZ, RZ, P0, !PT ;  /* 0x000000ff282b7210 */ /* 0x000fe200007fe4ff */
[----:B------:R-:W-:-:S04]  /*2fc0*/  IMAD.WIDE.U32 R40, R3, R8, RZ ;  /* 0x0000000803287225 */ /* 0x000fc800078e00ff */
[----:B------:R-:W-:Y:S01]  /*2fd0*/  IMAD.X R43, RZ, RZ, R43, P3 ;  /* 0x000000ffff2b7224 */ /* 0x000fe200018e062b */
[----:B------:R-:W-:Y:S01]  /*2fe0*/  IADD3 R40, P3, -R40, R42, RZ ;  /* 0x0000002a28287210 */ /* 0x000fe20007f7e1ff */
[----:B------:R-:W-:-:S03]  /*2ff0*/  IMAD R3, R3, R9, R41 ;  /* 0x0000000903037224 */ /* 0x000fc600078e0229 */
[-C--:B------:R-:W-:Y:S01]  /*3000*/  ISETP.GE.U32.AND P0, PT, R40, R8.reuse, PT ;  /* 0x000000082800720c */ /* 0x080fe20003f06070 */
[----:B------:R-:W-:-:S05]  /*3010*/  IMAD R3, R43, R8, R3 ;  /* 0x000000082b037224 */ /* 0x000fca00078e0203 */
[----:B------:R-:W-:Y:S02]  /*3020*/  IADD3.X R0, ~R3, R0, RZ, P3, !PT ;  /* 0x0000000003007210 */ /* 0x000fe40001ffe5ff */
[----:B------:R-:W-:Y:S02]  /*3030*/  IADD3 R3, P3, R40, -R8, RZ ;  /* 0x8000000828037210 */ /* 0x000fe40007f7e0ff */
[----:B------:R-:W-:-:S03]  /*3040*/  ISETP.GE.U32.AND.EX P0, PT, R0, R9, PT, P0 ;  /* 0x000000090000720c */ /* 0x000fc60003f06100 */
[----:B------:R-:W-:Y:S01]  /*3050*/  IMAD.X R41, R0, 0x1, ~R9, P3 ;  /* 0x0000000100297824 */ /* 0x000fe200018e0e09 */
[----:B------:R-:W-:-:S04]  /*3060*/  SEL R40, R3, R40, P0 ;  /* 0x0000002803287207 */ /* 0x000fc80000000000 */
[----:B------:R-:W-:Y:S02]  /*3070*/  SEL R0, R41, R0, P0 ;  /* 0x0000000029007207 */ /* 0x000fe40000000000 */
[CC--:B------:R-:W-:Y:S02]  /*3080*/  ISETP.GE.U32.AND P0, PT, R40.reuse, R8.reuse, PT ;  /* 0x000000082800720c */ /* 0x0c0fe40003f06070 */
[----:B------:R-:W-:Y:S02]  /*3090*/  IADD3 R3, P3, R40, -R8, RZ ;  /* 0x8000000828037210 */ /* 0x000fe40007f7e0ff */
[CC--:B------:R-:W-:Y:S02]  /*30a0*/  ISETP.GE.U32.AND.EX P0, PT, R0.reuse, R9.reuse, PT, P0 ;  /* 0x000000090000720c */ /* 0x0c0fe40003f06100 */
[----:B------:R-:W-:Y:S02]  /*30b0*/  IADD3.X R8, R0, ~R9, RZ, P3, !PT ;  /* 0x8000000900087210 */ /* 0x000fe40001ffe4ff */
[----:B------:R-:W-:-:S02]  /*30c0*/  SEL R40, R3, R40, P0 ;  /* 0x0000002803287207 */ /* 0x000fc40000000000 */
[----:B------:R-:W-:Y:S02]  /*30d0*/  SEL R0, R8, R0, P0 ;  /* 0x0000000008007207 */ /* 0x000fe40000000000 */
[-C--:B------:R-:W-:Y:S02]  /*30e0*/  IADD3 R3, P3, RZ, -R40.reuse, RZ ;  /* 0x80000028ff037210 */ /* 0x080fe40007f7e0ff */
[----:B------:R-:W-:Y:S02]  /*30f0*/  ISETP.NE.U32.AND P0, PT, R2, RZ, PT ;  /* 0x000000ff0200720c */ /* 0x000fe40003f05070 */
[----:B------:R-:W-:Y:S01]  /*3100*/  SEL R3, R3, R40, !P2 ;  /* 0x0000002803037207 */ /* 0x000fe20005000000 */
[----:B------:R-:W-:Y:S01]  /*3110*/  IMAD.X R2, RZ, RZ, ~R0, P3 ;  /* 0x000000ffff027224 */ /* 0x000fe200018e0e00 */
[----:B------:R-:W-:Y:S01]  /*3120*/  ISETP.NE.AND.EX P0, PT, R5, RZ, PT, P0 ;  /* 0x000000ff0500720c */ /* 0x000fe20003f05300 */
[----:B------:R-:W-:-:S03]  /*3130*/  HFMA2.MMA R5, -RZ, RZ, 0, 0 ;  /* 0x00000000ff057435 */ /* 0x000fc600000001ff */
[----:B------:R-:W-:Y:S02]  /*3140*/  SEL R0, R2, R0, !P2 ;  /* 0x0000000002007207 */ /* 0x000fe40005000000 */
[----:B------:R-:W-:Y:S02]  /*3150*/  SEL R3, R3, 0xffffffff, P0 ;  /* 0xffffffff03037807 */ /* 0x000fe40000000000 */
[----:B------:R-:W-:Y:S01]  /*3160*/  SEL R0, R0, 0xffffffff, P0 ;  /* 0xffffffff00007807 */ /* 0x000fe20000000000 */
[----:B------:R-:W-:Y:S06]  /*3170*/  RET.REL.NODEC R4 `(_ZN2at6native29vectorized_elementwise_kernelILi2ENS0_13BinaryFunctorIlllZZZNS0_16fmod_kernel_cudaERNS_18TensorIteratorBaseEENKUlvE_clEvENKUlvE2_clEvEUlllE_EESt5arrayIPcLm3EEEEviT0_T1_) ;  /* 0xffffffcc04a07950 */ /* 0x000fec0003c3ffff */
.L_x_19941:
        /* <DEDUP_REMOVED lines=16> */
.L_x_57217:


//--------------------- .text._ZN2at6native29vectorized_elementwise_kernelILi4ENS0_13BinaryFunctorIlllZZZNS0_16fmod_kernel_cudaERNS_18TensorIteratorBaseEENKUlvE_clEvENKUlvE2_clEvEUlllE_EESt5arrayIPcLm3EEEEviT0_T1_ --------------------------
	.section	.text._ZN2at6native29vectorized_elementwise_kernelILi4ENS0_13BinaryFunctorIlllZZZNS0_16fmod_kernel_cudaERNS_18TensorIteratorBaseEENKUlvE_clEvENKUlvE2_clEvEUlllE_EESt5arrayIPcLm3EEEEviT0_T1_,"ax",@progbits
	.align	128
        .global         _ZN2at6native29vectorized_elementwise_kernelILi4ENS0_13BinaryFunctorIlllZZZNS0_16fmod_kernel_cudaERNS_18TensorIteratorBaseEENKUlvE_clEvENKUlvE2_clEvEUlllE_EESt5arrayIPcLm3EEEEviT0_T1_
        .type           _ZN2at6native29vectorized_elementwise_kernelILi4ENS0_13BinaryFunctorIlllZZZNS0_16fmod_kernel_cudaERNS_18TensorIteratorBaseEENKUlvE_clEvENKUlvE2_clEvEUlllE_EESt5arrayIPcLm3EEEEviT0_T1_,@function
        .size           _ZN2at6native29vectorized_elementwise_kernelILi4ENS0_13BinaryFunctorIlllZZZNS0_16fmod_kernel_cudaERNS_18TensorIteratorBaseEENKUlvE_clEvENKUlvE2_clEvEUlllE_EESt5arrayIPcLm3EEEEviT0_T1_,(.L_x_57218 - _ZN2at6native29vectorized_elementwise_kernelILi4ENS0_13BinaryFunctorIlllZZZNS0_16fmod_kernel_cudaERNS_18TensorIteratorBaseEENKUlvE_clEvENKUlvE2_clEvEUlllE_EESt5arrayIPcLm3EEEEviT0_T1_)
        .other          _ZN2at6native29vectorized_elementwise_kernelILi4ENS0_13BinaryFunctorIlllZZZNS0_16fmod_kernel_cudaERNS_18TensorIteratorBaseEENKUlvE_clEvENKUlvE2_clEvEUlllE_EESt5arrayIPcLm3EEEEviT0_T1_,@"STO_CUDA_ENTRY STV_DEFAULT"
_ZN2at6native29vectorized_elementwise_kernelILi4ENS0_13BinaryFunctorIlllZZZNS0_16fmod_kernel_cudaERNS_18TensorIteratorBaseEENKUlvE_clEvENKUlvE2_clEvEUlllE_EESt5arrayIPcLm3EEEEviT0_T1_:
.text._ZN2at6native29vectorized_elementwise_kernelILi4ENS0_13BinaryFunctorIlllZZZNS0_16fmod_kernel_cudaERNS_18TensorIteratorBaseEENKUlvE_clEvENKUlvE2_clEvEUlllE_EESt5arrayIPcLm3EEEEviT0_T1_:
        /* <DEDUP_REMOVED lines=32> */
[----:B-----5:R-:W-:Y:S05]  /*0200*/  CALL.REL.NOINC `($__internal_5_$__cuda_sm20_rem_s64) ;  /* 0x0000002800a87944 */ /* 0x020fea0003c00000 */
[----:B------:R-:W-:Y:S01]  /*0210*/  MOV R36, R3 ;  /* 0x0000000300247202 */ /* 0x000fe20000000f00 */
[----:B------:R-:W-:Y:S01]  /*0220*/  IMAD.MOV.U32 R37, RZ, RZ, R0 ;  /* 0x000000ffff257224 */ /* 0x000fe200078e0000 */
[----:B------:R-:W-:Y:S06]  /*0230*/  BRA `(.L_x_19945) ;  /* 0x0000000000487947 */ /* 0x000fec0003800000 */
.L_x_19944:
        /* <DEDUP_REMOVED lines=18> */
.L_x_19945:
[----:B------:R-:W-:Y:S05]  /*0360*/  BSYNC B0 ;  /* 0x0000000000007941 */ /* 0x000fea0003800000 */
.L_x_19943:
        /* <DEDUP_REMOVED lines=9> */
[----:B-----5:R-:W-:Y:S05]  /*0400*/  CALL.REL.NOINC `($__internal_5_$__cuda_sm20_rem_s64) ;  /* 0x0000002800287944 */ /* 0x020fea0003c00000 */
[----:B------:R-:W-:Y:S02]  /*0410*/  IMAD.MOV.U32 R38, RZ, RZ, R3 ;  /* 0x000000ffff267224 */ /* 0x000fe400078e0003 */
[----:B------:R-:W-:Y:S01]  /*0420*/  IMAD.MOV.U32 R39, RZ, RZ, R0 ;  /* 0x000000ffff277224 */ /* 0x000fe200078e0000 */
[----:B------:R-:W-:Y:S06]  /*0430*/  BRA `(.L_x_19948) ;  /* 0x0000000000487947 */ /* 0x000fec0003800000 */
.L_x_19947:
        /* <DEDUP_REMOVED lines=18> */
.L_x_19948:
[----:B------:R-:W-:Y:S05]  /*0560*/  BSYNC B0 ;  /* 0x0000000000007941 */ /* 0x000fea0003800000 */
.L_x_19946:
        /* <DEDUP_REMOVED lines=9> */
[----:B------:R-:W-:Y:S05]  /*0600*/  CALL.REL.NOINC `($__internal_5_$__cuda_sm20_rem_s64) ;  /* 0x0000002400a87944 */ /* 0x000fea0003c00000 */
[----:B------:R-:W-:Y:S01]  /*0610*/  IMAD.MOV.U32 R12, RZ, RZ, R3 ;  /* 0x000000ffff0c7224 */ /* 0x000fe200078e0003 */
[----:B------:R-:W-:Y:S01]  /*0620*/  MOV R13, R0 ;  /* 0x00000000000d7202 */ /* 0x000fe20000000f00 */
[----:B------:R-:W-:Y:S06]  /*0630*/  BRA `(.L_x_19951) ;  /* 0x0000000000487947 */ /* 0x000fec0003800000 */
.L_x_19950:
        /* <DEDUP_REMOVED lines=18> */
.L_x_19951:
[----:B------:R-:W-:Y:S05]  /*0760*/  BSYNC B0 ;  /* 0x0000000000007941 */ /* 0x000fea0003800000 */
.L_x_19949:
        /* <DEDUP_REMOVED lines=10> */
[----:B------:R-:W-:Y:S01]  /*0810*/  MOV R14, R3 ;  /* 0x00000003000e7202 */ /* 0x000fe20000000f00 */
[----:B------:R-:W-:Y:S01]  /*0820*/  IMAD.MOV.U32 R15, RZ, RZ, R0 ;  /* 0x000000ffff0f7224 */ /* 0x000fe200078e0000 */
[----:B------:R-:W-:Y:S06]  /*0830*/  BRA `(.L_x_19954) ;  /* 0x0000000000487947 */ /* 0x000fec0003800000 */
.L_x_19953:
        /* <DEDUP_REMOVED lines=18> */
.L_x_19954:
[----:B------:R-:W-:Y:S05]  /*0960*/  BSYNC B0 ;  /* 0x0000000000007941 */ /* 0x000fea0003800000 */
.L_x_19952:
        /* <DEDUP_REMOVED lines=9> */
[----:B------:R-:W-:Y:S05]  /*0a00*/  CALL.REL.NOINC `($__internal_5_$__cuda_sm20_rem_s64) ;  /* 0x0000002000a87944 */ /* 0x000fea0003c00000 */
[----:B------:R-:W-:Y:S02]  /*0a10*/  IMAD.MOV.U32 R16, RZ, RZ, R3 ;  /* 0x000000ffff107224 */ /* 0x000fe400078e0003 */
[----:B------:R-:W-:Y:S01]  /*0a20*/  IMAD.MOV.U32 R17, RZ, RZ, R0 ;  /* 0x000000ffff117224 */ /* 0x000fe200078e0000 */
[----:B------:R-:W-:Y:S06]  /*0a30*/  BRA `(.L_x_19957) ;  /* 0x0000000000487947 */ /* 0x000fec0003800000 */
.L_x_19956:
        /* <DEDUP_REMOVED lines=18> */
.L_x_19957:
[----:B------:R-:W-:Y:S05]  /*0b60*/  BSYNC B0 ;  /* 0x0000000000007941 */ /* 0x000fea0003800000 */
.L_x_19955:
        /* <DEDUP_REMOVED lines=13> */
.L_x_19959:
        /* <DEDUP_REMOVED lines=18> */
.L_x_19960:
[----:B------:R-:W-:Y:S05]  /*0d60*/  BSYNC B0 ;  /* 0x0000000000007941 */ /* 0x000fea0003800000 */
.L_x_19958:
        /* <DEDUP_REMOVED lines=13> */
.L_x_19962:
        /* <DEDUP_REMOVED lines=18> */
.L_x_19963:
[----:B------:R-:W-:Y:S05]  /*0f60*/  BSYNC B0 ;  /* 0x0000000000007941 */ /* 0x000fea0003800000 */
.L_x_19961:
        /* <DEDUP_REMOVED lines=13> */
.L_x_19965:
        /* <DEDUP_REMOVED lines=18> */
.L_x_19966:
[----:B------:R-:W-:Y:S05]  /*1160*/  BSYNC B0 ;  /* 0x0000000000007941 */ /* 0x000fea0003800000 */
.L_x_19964:
        /* <DEDUP_REMOVED lines=8> */
.L_x_19942:
        /* <DEDUP_REMOVED lines=98> */
[----:B------:R-:W-:Y:S05]  /*1810*/  CALL.REL.NOINC `($__internal_5_$__cuda_sm20_rem_s64) ;  /* 0x0000001400247944 */ /* 0x000fea0003c00000 */
[----:B------:R-:W-:Y:S01]  /*1820*/  IMAD.MOV.U32 R36, RZ, RZ, R3 ;  /* 0x000000ffff247224 */ /* 0x000fe200078e0003 */
[----:B------:R-:W-:Y:S01]  /*1830*/  MOV R37, R0 ;  /* 0x0000000000257202 */ /* 0x000fe20000000f00 */
[----:B------:R-:W-:Y:S06]  /*1840*/  BRA `(.L_x_19968) ;  /* 0x00000000004c7947 */ /* 0x000fec0003800000 */
.L_x_19969:
        /* <DEDUP_REMOVED lines=19> */
.L_x_19968:
[----:B------:R-:W-:Y:S05]  /*1980*/  BSYNC B0 ;  /* 0x0000000000007941 */ /* 0x000fea0003800000 */
.L_x_19967:
        /* <DEDUP_REMOVED lines=16> */
.L_x_19972:
        /* <DEDUP_REMOVED lines=18> */
.L_x_19971:
[----:B------:R-:W-:Y:S05]  /*1bb0*/  BSYNC B0 ;  /* 0x0000000000007941 */ /* 0x000fea0003800000 */
.L_x_19970:
        /* <DEDUP_REMOVED lines=16> */
.L_x_19975:
        /* <DEDUP_REMOVED lines=18> */
.L_x_19974:
[----:B------:R-:W-:Y:S05]  /*1de0*/  BSYNC B0 ;  /* 0x0000000000007941 */ /* 0x000fea0003800000 */
.L_x_19973:
        /* <DEDUP_REMOVED lines=16> */
.L_x_19978:
        /* <DEDUP_REMOVED lines=18> */
.L_x_19977:
[----:B------:R-:W-:Y:S05]  /*2010*/  BSYNC B0 ;  /* 0x0000000000007941 */ /* 0x000fea0003800000 */
.L_x_19976:
        /* <DEDUP_REMOVED lines=16> */
.L_x_19981:
        /* <DEDUP_REMOVED lines=18> */
.L_x_19980:
[----:B------:R-:W-:Y:S05]  /*2240*/  BSYNC B0 ;  /* 0x0000000000007941 */ /* 0x000fea0003800000 */
.L_x_19979:
        /* <DEDUP_REMOVED lines=13> */
[----:B------:R-:W-:Y:S01]  /*2320*/  MOV R16, R3 ;  /* 0x0000000300107202 */ /* 0x000fe20000000f00 */
[----:B------:R-:W-:Y:S01]  /*2330*/  IMAD.MOV.U32 R17, RZ, RZ, R0 ;  /* 0x000000ffff117224 */ /* 0x000fe200078e0000 */
[----:B------:R-:W-:Y:S06]  /*2340*/  BRA `(.L_x_19983) ;  /* 0x0000000000487947 */ /* 0x000fec0003800000 */
.L_x_19984:
        /* <DEDUP_REMOVED lines=18> */
.L_x_19983:
[----:B------:R-:W-:Y:S05]  /*2470*/  BSYNC B0 ;  /* 0x0000000000007941 */ /* 0x000fea0003800000 */
.L_x_19982:
        /* <DEDUP_REMOVED lines=16> */
.L_x_19987:
        /* <DEDUP_REMOVED lines=18> */
.L_x_19986:
[----:B------:R-:W-:Y:S05]  /*26a0*/  BSYNC B0 ;  /* 0x0000000000007941 */ /* 0x000fea0003800000 */
.L_x_19985:
        /* <DEDUP_REMOVED lines=16> */
.L_x_19990:
        /* <DEDUP_REMOVED lines=19> */
.L_x_19989:
[----:B------:R-:W-:Y:S05]  /*28e0*/  BSYNC B0 ;  /* 0x0000000000007941 */ /* 0x000fea0003800000 */
.L_x_19988:
        /* <DEDUP_REMOVED lines=22> */
.L_x_19993:
[----:B------:R-:W-:-:S13]  /*2a50*/  ISETP.GE.AND P0, PT, R38, R39, PT ;  /* 0x000000272600720c */ /* 0x000fda0003f06270 */
[----:B------:R-:W-:Y:S05]  /*2a60*/  @P0 BRA `(.L_x_19995) ;  /* 0x0000000000300947 */ /* 0x000fea0003800000 */
[----:B01----:R-:W0:Y:S01]  /*2a70*/  LDC.64 R4, c[0x0][0x218] ;  /* 0x00008600ff047b82 */ /* 0x003e220000000a00 */
[----:B------:R-:W-:Y:S01]  /*2a80*/  IADD3 R7, R49, R38, RZ ;  /* 0x0000002631077210 */ /* 0x000fe20007ffe0ff */
[----:B------:R-:W-:-:S04]  /*2a90*/  VIADD R38, R38, 0x80 ;  /* 0x0000008026267836 */ /* 0x000fc80000000000 */
[----:B0-----:R-:W-:-:S05]  /*2aa0*/  IMAD.WIDE.U32 R4, R7, 0x8, R4 ;  /* 0x0000000807047825 */ /* 0x001fca00078e0004 */
[----:B------:R1:W-:Y:S02]  /*2ab0*/  STG.E.64 desc[UR4][R4.64], R12 ;  /* 0x0000000c04007986 */ /* 0x0003e4000c101b04 */
.L_x_19994:
[----:B------:R-:W-:-:S13]  /*2ac0*/  ISETP.GE.AND P0, PT, R38, R39, PT ;  /* 0x000000272600720c */ /* 0x000fda0003f06270 */
[----:B------:R-:W-:Y:S05]  /*2ad0*/  @P0 BRA `(.L_x_19996) ;  /* 0x0000000000340947 */ /* 0x000fea0003800000 */
[----:B01----:R-:W0:Y:S01]  /*2ae0*/  LDC.64 R4, c[0x0][0x218] ;  /* 0x00008600ff047b82 */ /* 0x003e220000000a00 */
[----:B------:R-:W-:Y:S01]  /*2af0*/  IADD3 R7, R49, R38, RZ ;  /* 0x0000002631077210 */ /* 0x000fe20007ffe0ff */
[----:B------:R-:W-:-:S04]  /*2b00*/  VIADD R38, R38, 0x80 ;  /* 0x0000008026267836 */ /* 0x000fc80000000000 */
[----:B0-----:R-:W-:-:S05]  /*2b10*/  IMAD.WIDE.U32 R4, R7, 0x8, R4 ;  /* 0x0000000807047825 */ /* 0x001fca00078e0004 */
[----:B------:R2:W-:Y:S02]  /*2b20*/  STG.E.64 desc[UR4][R4.64], R14 ;  /* 0x0000000e04007986 */ /* 0x0005e4000c101b04 */
.L_x_19995:
        /* <DEDUP_REMOVED lines=8> */
.L_x_19996:
[----:B------:R-:W-:Y:S05]  /*2bb0*/  BSYNC B1 ;  /* 0x0000000000017941 */ /* 0x000fea0003800000 */
.L_x_19992:
[----:B------:R-:W-:-:S13]  /*2bc0*/  ISETP.GE.AND P0, PT, R38, R39, PT ;  /* 0x000000272600720c */ /* 0x000fda0003f06270 */
[----:B012---:R-:W0:Y:S01]  /*2bd0*/  @!P0 LDC.64 R4, c[0x0][0x218] ;  /* 0x00008600ff048b82 */ /* 0x007e220000000a00 */
[----:B------:R-:W-:Y:S01]  /*2be0*/  @!P0 IADD3 R7, R49, R38, RZ ;  /* 0x0000002631078210 */ /* 0x000fe20007ffe0ff */
[----:B------:R-:W-:-:S04]  /*2bf0*/  @!P0 VIADD R38, R38, 0x80 ;  /* 0x0000008026268836 */ /* 0x000fc80000000000 */
[----:B0-----:R-:W-:-:S05]  /*2c00*/  @!P0 IMAD.WIDE.U32 R4, R7, 0x8, R4 ;  /* 0x0000000807048825 */ /* 0x001fca00078e0004 */
[----:B------:R3:W-:Y:S02]  /*2c10*/  @!P0 STG.E.64 desc[UR4][R4.64], R18 ;  /* 0x0000001204008986 */ /* 0x0007e4000c101b04 */
.L_x_19997:
[----:B------:R-:W-:Y:S05]  /*2c20*/  BSYNC B0 ;  /* 0x0000000000007941 */ /* 0x000fea0003800000 */
.L_x_19991:
        /* <DEDUP_REMOVED lines=8> */
        .weak           $__internal_5_$__cuda_sm20_rem_s64
        .type           $__internal_5_$__cuda_sm20_rem_s64,@function
        .size           $__internal_5_$__cuda_sm20_rem_s64,(.L_x_57218 - $__internal_5_$__cuda_sm20_rem_s64)
$__internal_5_$__cuda_sm20_rem_s64:
        /* <DEDUP_REMOVED lines=76> */
[----:B------:R-:W-:Y:S06]  /*3170*/  RET.REL.NODEC R4 `(_ZN2at6native29vectorized_elementwise_kernelILi4ENS0_13BinaryFunctorIlllZZZNS0_16fmod_kernel_cudaERNS_18TensorIteratorBaseEENKUlvE_clEvENKUlvE2_clEvEUlllE_EESt5arrayIPcLm3EEEEviT0_T1_) ;  /* 0xffffffcc04a07950 */ /* 0x000fec0003c3ffff */
.L_x_19998:
        /* <DEDUP_REMOVED lines=16> */
.L_x_57218:


//--------------------- .text._ZN2at6native29vectorized_elementwise_kernelILi8ENS0_13BinaryFunctorIlllZZZNS0_16fmod_kernel_cudaERNS_18TensorIteratorBaseEENKUlvE_clEvENKUlvE2_clEvEUlllE_EESt5arrayIPcLm3EEEEviT0_T1_ --------------------------
	.section	.text._ZN2at6native29vectorized_elementwise_kernelILi8ENS0_13BinaryFunctorIlllZZZNS0_16fmod_kernel_cudaERNS_18TensorIteratorBaseEENKUlvE_clEvENKUlvE2_clEvEUlllE_EESt5arrayIPcLm3EEEEviT0_T1_,"ax",@progbits
	.align	128
        .global         _ZN2at6native29vectorized_elementwise_kernelILi8ENS0_13BinaryFunctorIlllZZZNS0_16fmod_kernel_cudaERNS_18TensorIteratorBaseEENKUlvE_clEvENKUlvE2_clEvEUlllE_EESt5arrayIPcLm3EEEEviT0_T1_
        .type           _ZN2at6native29vectorized_elementwise_kernelILi8ENS0_13BinaryFunctorIlllZZZNS0_16fmod_kernel_cudaERNS_18TensorIteratorBaseEENKUlvE_clEvENKUlvE2_clEvEUlllE_EESt5arrayIPcLm3EEEEviT0_T1_,@function
        .size           _ZN2at6native29vectorized_elementwise_kernelILi8ENS0_13BinaryFunctorIlllZZZNS0_16fmod_kernel_cudaERNS_18TensorIteratorBaseEENKUlvE_clEvENKUlvE2_clEvEUlllE_EESt5arrayIPcLm3EEEEviT0_T1_,(.L_x_57219 - _ZN2at6native29vectorized_elementwise_kernelILi8ENS0_13BinaryFunctorIlllZZZNS0_16fmod_kernel_cudaERNS_18TensorIteratorBaseEENKUlvE_clEvENKUlvE2_clEvEUlllE_EESt5arrayIPcLm3EEEEviT0_T1_)
        .other          _ZN2at6native29vectorized_elementwise_kernelILi8ENS0_13BinaryFunctorIlllZZZNS0_16fmod_kernel_cudaERNS_18TensorIteratorBaseEENKUlvE_clEvENKUlvE2_clEvEUlllE_EESt5arrayIPcLm3EEEEviT0_T1_,@"STO_CUDA_ENTRY STV_DEFAULT"
_ZN2at6native29vectorized_elementwise_kernelILi8ENS0_13BinaryFunctorIlllZZZNS0_16fmod_kernel_cudaERNS_18TensorIteratorBaseEENKUlvE_clEvENKUlvE2_clEvEUlllE_EESt5arrayIPcLm3EEEEviT0_T1_:
.text._ZN2at6native29vectorized_elementwise_kernelILi8ENS0_13BinaryFunctorIlllZZZNS0_16fmod_kernel_cudaERNS_18TensorIteratorBaseEENKUlvE_clEvENKUlvE2_clEvEUlllE_EESt5arrayIPcLm3EEEEviT0_T1_:
        /* <DEDUP_REMOVED lines=32> */
[----:B-----5:R-:W-:Y:S05]  /*0200*/  CALL.REL.NOINC `($__internal_6_$__cuda_sm20_rem_s64) ;  /* 0x0000002800a87944 */ /* 0x020fea0003c00000 */
[----:B------:R-:W-:Y:S01]  /*0210*/  MOV R36, R3 ;  /* 0x0000000300247202 */ /* 0x000fe20000000f00 */
[----:B------:R-:W-:Y:S01]  /*0220*/  IMAD.MOV.U32 R37, RZ, RZ, R0 ;  /* 0x000000ffff257224 */ /* 0x000fe200078e0000 */
[----:B------:R-:W-:Y:S06]  /*0230*/  BRA `(.L_x_20002) ;  /* 0x0000000000487947 */ /* 0x000fec0003800000 */
.L_x_20001:
        /* <DEDUP_REMOVED lines=18> */
.L_x_20002:
[----:B------:R-:W-:Y:S05]  /*0360*/  BSYNC B0 ;  /* 0x0000000000007941 */ /* 0x000fea0003800000 */
.L_x_20000:
        /* <DEDUP_REMOVED lines=9> */
[----:B-----5:R-:W-:Y:S05]  /*0400*/  CALL.REL.NOINC `($__internal_6_$__cuda_sm20_rem_s64) ;  /* 0x0000002800287944 */ /* 0x020fea0003c00000 */
[----:B------:R-:W-:Y:S02]  /*0410*/  IMAD.MOV.U32 R38, RZ, RZ, R3 ;  /* 0x000000ffff267224 */ /* 0x000fe400078e0003 */
[----:B------:R-:W-:Y:S01]  /*0420*/  IMAD.MOV.U32 R39, RZ, RZ, R0 ;  /* 0x000000ffff277224 */ /* 0x000fe200078e0000 */
[----:B------:R-:W-:Y:S06]  /*0430*/  BRA `(.L_x_20005) ;  /* 0x0000000000487947 */ /* 0x000fec0003800000 */
.L_x_20004:
        /* <DEDUP_REMOVED lines=18> */
.L_x_20005:
[----:B------:R-:W-:Y:S05]  /*0560*/  BSYNC B0 ;  /* 0x0000000000007941 */ /* 0x000fea0003800000 */
.L_x_20003:
        /* <DEDUP_REMOVED lines=9> */
[----:B------:R-:W-:Y:S05]  /*0600*/  CALL.REL.NOINC `($__internal_6_$__cuda_sm20_rem_s64) ;  /* 0x0000002400a87944 */ /* 0x000fea0003c00000 */
[----:B------:R-:W-:Y:S01]  /*0610*/  IMAD.MOV.U32 R12, RZ, RZ, R3 ;  /* 0x000000ffff0c7224 */ /* 0x000fe200078e0003 */
[----:B------:R-:W-:Y:S01]  /*0620*/  MOV R13, R0 ;  /* 0x00000000000d7202 */ /* 0x000fe20000000f00 */
[----:B------:R-:W-:Y:S06]  /*0630*/  BRA `(.L_x_20008) ;  /* 0x0000000000487947 */ /* 0x000fec0003800000 */
.L_x_20007:
        /* <DEDUP_REMOVED lines=18> */
.L_x_20008:
[----:B------:R-:W-:Y:S05]  /*0760*/  BSYNC B0 ;  /* 0x0000000000007941 */ /* 0x000fea0003800000 */
.L_x_20006:
        /* <DEDUP_REMOVED lines=10> */
[----:B------:R-:W-:Y:S01]  /*0810*/  MOV R14, R3 ;  /* 0x00000003000e7202 */ /* 0x000fe20000000f00 */
[----:B------:R-:W-:Y:S01]  /*0820*/  IMAD.MOV.U32 R15, RZ, RZ, R0 ;  /* 0x000000ffff0f7224 */ /* 0x000fe200078e0000 */
[----:B------:R-:W-:Y:S06]  /*0830*/  BRA `(.L_x_20011) ;  /* 0x0000000000487947 */ /* 0x000fec0003800000 */
.L_x_20010:
        /* <DEDUP_REMOVED lines=18> */
.L_x_20011:
[----:B------:R-:W-:Y:S05]  /*0960*/  BSYNC B0 ;  /* 0x0000000000007941 */ /* 0x000fea0003800000 */
.L_x_20009:
        /* <DEDUP_REMOVED lines=9> */
[----:B------:R-:W-:Y:S05]  /*0a00*/  CALL.REL.NOINC `($__internal_6_$__cuda_sm20_rem_s64) ;  /* 0x0000002000a87944 */ /* 0x000fea0003c00000 */
[----:B------:R-:W-:Y:S02]  /*0a10*/  IMAD.MOV.U32 R16, RZ, RZ, R3 ;  /* 0x000000ffff107224 */ /* 0x000fe400078e0003 */
[----:B------:R-:W-:Y:S01]  /*0a20*/  IMAD.MOV.U32 R17, RZ, RZ, R0 ;  /* 0x000000ffff117224 */ /* 0x000fe200078e0000 */
[----:B------:R-:W-:Y:S06]  /*0a30*/  BRA `(.L_x_20014) ;  /* 0x0000000000487947 */ /* 0x000fec0003800000 */
.L_x_20013:
        /* <DEDUP_REMOVED lines=18> */
.L_x_20014:
[----:B------:R-:W-:Y:S05]  /*0b60*/  BSYNC B0 ;  /* 0x0000000000007941 */ /* 0x000fea0003800000 */
.L_x_20012:
        /* <DEDUP_REMOVED lines=13> */
.L_x_20016:
        /* <DEDUP_REMOVED lines=18> */
.L_x_20017:
[----:B------:R-:W-:Y:S05]  /*0d60*/  BSYNC B0 ;  /* 0x0000000000007941 */ /* 0x000fea0003800000 */
.L_x_20015:
        /* <DEDUP_REMOVED lines=13> */
.L_x_20019:
        /* <DEDUP_REMOVED lines=18> */
.L_x_20020:
[----:B------:R-:W-:Y:S05]  /*0f60*/  BSYNC B0 ;  /* 0x0000000000007941 */ /* 0x000fea0003800000 */
.L_x_20018:
        /* <DEDUP_REMOVED lines=13> */
.L_x_20022:
        /* <DEDUP_REMOVED lines=18> */
.L_x_20023:
[----:B------:R-:W-:Y:S05]  /*1160*/  BSYNC B0 ;  /* 0x0000000000007941 */ /* 0x000fea0003800000 */
.L_x_20021:
        /* <DEDUP_REMOVED lines=8> */
.L_x_19999:
        /* <DEDUP_REMOVED lines=98> */
[----:B------:R-:W-:Y:S05]  /*1810*/  CALL.REL.NOINC `($__internal_6_$__cuda_sm20_rem_s64) ;  /* 0x0000001400247944 */ /* 0x000fea0003c00000 */
[----:B------:R-:W-:Y:S01]  /*1820*/  IMAD.MOV.U32 R36, RZ, RZ, R3 ;  /* 0x000000ffff247224 */ /* 0x000fe200078e0003 */
[----:B------:R-:W-:Y:S01]  /*1830*/  MOV R37, R0 ;  /* 0x0000000000257202 */ /* 0x000fe20000000f00 */
[----:B------:R-:W-:Y:S06]  /*1840*/  BRA `(.L_x_20025) ;  /* 0x00000000004c7947 */ /* 0x000fec0003800000 */
.L_x_20026:
        /* <DEDUP_REMOVED lines=19> */
.L_x_20025:
[----:B------:R-:W-:Y:S05]  /*1980*/  BSYNC B0 ;  /* 0x0000000000007941 */ /* 0x000fea0003800000 */
.L_x_20024:
        /* <DEDUP_REMOVED lines=16> */
.L_x_20029:
        /* <DEDUP_REMOVED lines=18> */
.L_x_20028:
[----:B------:R-:W-:Y:S05]  /*1bb0*/  BSYNC B0 ;  /* 0x0000000000007941 */ /* 0x000fea0003800000 */
.L_x_20027:
        /* <DEDUP_REMOVED lines=16> */
.L_x_20032:
        /* <DEDUP_REMOVED lines=18> */
.L_x_20031:
[----:B------:R-:W-:Y:S05]  /*1de0*/  BSYNC B0 ;  /* 0x0000000000007941 */ /* 0x000fea0003800000 */
.L_x_20030:
        /* <DEDUP_REMOVED lines=16> */
.L_x_20035:
        /* <DEDUP_REMOVED lines=18> */
.L_x_20034:
[----:B------:R-:W-:Y:S05]  /*2010*/  BSYNC B0 ;  /* 0x0000000000007941 */ /* 0x000fea0003800000 */
.L_x_20033:
        /* <DEDUP_REMOVED lines=16> */
.L_x_20038:
        /* <DEDUP_REMOVED lines=18> */
.L_x_20037:
[----:B------:R-:W-:Y:S05]  /*2240*/  BSYNC B0 ;  /* 0x0000000000007941 */ /* 0x000fea0003800000 */
.L_x_20036:
        /* <DEDUP_REMOVED lines=13> */
[----:B------:R-:W-:Y:S01]  /*2320*/  MOV R16, R3 ;  /* 0x0000000300107202 */ /* 0x000fe20000000f00 */
[----:B------:R-:W-:Y:S01]  /*2330*/  IMAD.MOV.U32 R17, RZ, RZ, R0 ;  /* 0x000000ffff117224 */ /* 0x000fe200078e0000 */
[----:B------:R-:W-:Y:S06]  /*2340*/  BRA `(.L_x_20040) ;  /* 0x0000000000487947 */ /* 0x000fec0003800000 */
.L_x_20041:
        /* <DEDUP_REMOVED lines=18> */
.L_x_20040:
[----:B------:R-:W-:Y:S05]  /*2470*/  BSYNC B0 ;  /* 0x0000000000007941 */ /* 0x000fea0003800000 */
.L_x_20039:
        /* <DEDUP_REMOVED lines=16> */
.L_x_20044:
        /* <DEDUP_REMOVED lines=18> */
.L_x_20043:
[----:B------:R-:W-:Y:S05]  /*26a0*/  BSYNC B0 ;  /* 0x0000000000007941 */ /* 0x000fea0003800000 */
.L_x_20042:
        /* <DEDUP_REMOVED lines=16> */
.L_x_20047:
        /* <DEDUP_REMOVED lines=19> */
.L_x_20046:
[----:B------:R-:W-:Y:S05]  /*28e0*/  BSYNC B0 ;  /* 0x0000000000007941 */ /* 0x000fea0003800000 */
.L_x_20045:
        /* <DEDUP_REMOVED lines=22> */
.L_x_20050:
[----:B------:R-:W-:-:S13]  /*2a50*/  ISETP.GE.AND P0, PT, R38, R39, PT ;  /* 0x000000272600720c */ /* 0x000fda0003f06270 */
[----:B------:R-:W-:Y:S05]  /*2a60*/  @P0 BRA `(.L_x_20052) ;  /* 0x0000000000300947 */ /* 0x000fea0003800000 */
[----:B01----:R-:W0:Y:S01]  /*2a70*/  LDC.64 R4, c[0x0][0x218] ;  /* 0x00008600ff047b82 */ /* 0x003e220000000a00 */
[----:B------:R-:W-:Y:S01]  /*2a80*/  IADD3 R7, R49, R38, RZ ;  /* 0x0000002631077210 */ /* 0x000fe20007ffe0ff */
[----:B------:R-:W-:-:S04]  /*2a90*/  VIADD R38, R38, 0x80 ;  /* 0x0000008026267836 */ /* 0x000fc80000000000 */
[----:B0-----:R-:W-:-:S05]  /*2aa0*/  IMAD.WIDE.U32 R4, R7, 0x8, R4 ;  /* 0x0000000807047825 */ /* 0x001fca00078e0004 */
[----:B------:R1:W-:Y:S02]  /*2ab0*/  STG.E.64 desc[UR4][R4.64], R12 ;  /* 0x0000000c04007986 */ /* 0x0003e4000c101b04 */
.L_x_20051:
[----:B------:R-:W-:-:S13]  /*2ac0*/  ISETP.GE.AND P0, PT, R38, R39, PT ;  /* 0x000000272600720c */ /* 0x000fda0003f06270 */
[----:B------:R-:W-:Y:S05]  /*2ad0*/  @P0 BRA `(.L_x_20053) ;  /* 0x0000000000340947 */ /* 0x000fea0003800000 */
[----:B01----:R-:W0:Y:S01]  /*2ae0*/  LDC.64 R4, c[0x0][0x218] ;  /* 0x00008600ff047b82 */ /* 0x003e220000000a00 */
[----:B------:R-:W-:Y:S01]  /*2af0*/  IADD3 R7, R49, R38, RZ ;  /* 0x0000002631077210 */ /* 0x000fe20007ffe0ff */
[----:B------:R-:W-:-:S04]  /*2b00*/  VIADD R38, R38, 0x80 ;  /* 0x0000008026267836 */ /* 0x000fc80000000000 */
[----:B0-----:R-:W-:-:S05]  /*2b10*/  IMAD.WIDE.U32 R4, R7, 0x8, R4 ;  /* 0x0000000807047825 */ /* 0x001fca00078e0004 */
[----:B------:R2:W-:Y:S02]  /*2b20*/  STG.E.64 desc[UR4][R4.64], R14 ;  /* 0x0000000e04007986 */ /* 0x0005e4000c101b04 */
.L_x_20052:
        /* <DEDUP_REMOVED lines=8> */
.L_x_20053:
[----:B------:R-:W-:Y:S05]  /*2bb0*/  BSYNC B1 ;  /* 0x0000000000017941 */ /* 0x000fea0003800000 */
.L_x_20049:
[----:B------:R-:W-:-:S13]  /*2bc0*/  ISETP.GE.AND P0, PT, R38, R39, PT ;  /* 0x000000272600720c */ /* 0x000fda0003f06270 */
[----:B012---:R-:W0:Y:S01]  /*2bd0*/  @!P0 LDC.64 R4, c[0x0][0x218] ;  /* 0x00008600ff048b82 */ /* 0x007e220000000a00 */
[----:B------:R-:W-:Y:S01]  /*2be0*/  @!P0 IADD3 R7, R49, R38, RZ ;  /* 0x0000002631078210 */ /* 0x000fe20007ffe0ff */
[----:B------:R-:W-:-:S04]  /*2bf0*/  @!P0 VIADD R38, R38, 0x80 ;  /* 0x0000008026268836 */ /* 0x000fc80000000000 */
[----:B0-----:R-:W-:-:S05]  /*2c00*/  @!P0 IMAD.WIDE.U32 R4, R7, 0x8, R4 ;  /* 0x0000000807048825 */ /* 0x001fca00078e0004 */
[----:B------:R3:W-:Y:S02]  /*2c10*/  @!P0 STG.E.64 desc[UR4][R4.64], R18 ;  /* 0x0000001204008986 */ /* 0x0007e4000c101b04 */
.L_x_20054:
[----:B------:R-:W-:Y:S05]  /*2c20*/  BSYNC B0 ;  /* 0x0000000000007941 */ /* 0x000fea0003800000 */
.L_x_20048:
        /* <DEDUP_REMOVED lines=8> */
        .weak           $__internal_6_$__cuda_sm20_rem_s64
        .type           $__internal_6_$__cuda_sm20_rem_s64,@function
        .size           $__internal_6_$__cuda_sm20_rem_s64,(.L_x_57219 - $__internal_6_$__cuda_sm20_rem_s64)
$__internal_6_$__cuda_sm20_rem_s64:
        /* <DEDUP_REMOVED lines=76> */
[----:B------:R-:W-:Y:S06]  /*3170*/  RET.REL.NODEC R4 `(_ZN2at6native29vectorized_elementwise_kernelILi8ENS0_13BinaryFunctorIlllZZZNS0_16fmod_kernel_cudaERNS_18TensorIteratorBaseEENKUlvE_clEvENKUlvE2_clEvEUlllE_EESt5arrayIPcLm3EEEEviT0_T1_) ;  /* 0xffffffcc04a07950 */ /* 0x000fec0003c3ffff */
.L_x_20055:
        /* <DEDUP_REMOVED lines=16> */
.L_x_57219:


//--------------------- .text._ZN2at6native18elementwise_kernelILi128ELi4EZNS0_15gpu_kernel_implINS0_13BUnaryFunctorIlllZZZNS0_16fmod_kernel_cudaERNS_18TensorIteratorBaseEENKUlvE_clEvENKUlvE2_clEvEUlllE_EEEEvS5_RKT_EUliE_EEviT1_ --------------------------
	.section	.text._ZN2at6native18elementwise_kernelILi128ELi4EZNS0_15gpu_kernel_implINS0_13BUnaryFunctorIlllZZZNS0_16fmod_kernel_cudaERNS_18TensorIteratorBaseEENKUlvE_clEvENKUlvE2_clEvEUlllE_EEEEvS5_RKT_EUliE_EEviT1_,"ax",@progbits
	.align	128
        .global         _ZN2at6native18elementwise_kernelILi128ELi4EZNS0_15gpu_kernel_implINS0_13BUnaryFunctorIlllZZZNS0_16fmod_kernel_cudaERNS_18TensorIteratorBaseEENKUlvE_clEvENKUlvE2_clEvEUlllE_EEEEvS5_RKT_EUliE_EEviT1_
        .type           _ZN2at6native18elementwise_kernelILi128ELi4EZNS0_15gpu_kernel_implINS0_13BUnaryFunctorIlllZZZNS0_16fmod_kernel_cudaERNS_18TensorIteratorBaseEENKUlvE_clEvENKUlvE2_clEvEUlllE_EEEEvS5_RKT_EUliE_EEviT1_,@function
        .size           _ZN2at6native18elementwise_kernelILi128ELi4EZNS0_15gpu_kernel_implINS0_13BUnaryFunctorIlllZZZNS0_16fmod_kernel_cudaERNS_18TensorIteratorBaseEENKUlvE_clEvENKUlvE2_clEvEUlllE_EEEEvS5_RKT_EUliE_EEviT1_,(.L_x_57220 - _ZN2at6native18elementwise_kernelILi128ELi4EZNS0_15gpu_kernel_implINS0_13BUnaryFunctorIlllZZZNS0_16fmod_kernel_cudaERNS_18TensorIteratorBaseEENKUlvE_clEvENKUlvE2_clEvEUlllE_EEEEvS5_RKT_EUliE_EEviT1_)
        .other          _ZN2at6native18elementwise_kernelILi128ELi4EZNS0_15gpu_kernel_implINS0_13BUnaryFunctorIlllZZZNS0_16fmod_kernel_cudaERNS_18TensorIteratorBaseEENKUlvE_clEvENKUlvE2_clEvEUlllE_EEEEvS5_RKT_EUliE_EEviT1_,@"STO_CUDA_ENTRY STV_DEFAULT"
_ZN2at6native18elementwise_kernelILi128ELi4EZNS0_15gpu_kernel_implINS0_13BUnaryFunctorIlllZZZNS0_16fmod_kernel_cudaERNS_18TensorIteratorBaseEENKUlvE_clEvENKUlvE2_clEvEUlllE_EEEEvS5_RKT_EUliE_EEviT1_:
.text._ZN2at6native18elementwise_kernelILi128ELi4EZNS0_15gpu_kernel_implINS0_13BUnaryFunctorIlllZZZNS0_16fmod_kernel_cudaERNS_18TensorIteratorBaseEENKUlvE_clEvENKUlvE2_clEvEUlllE_EEEEvS5_RKT_EUliE_EEviT1_:
[----:B------:R-:W0:Y:S01]  /*0000*/  LDC R1, c[0x0][0x28] ;  /* 0x00000a00ff017b82 */ /* 0x000e220000000800 */
[----:B------:R-:W1:Y:S01]  /*0010*/  S2R R18, SR_CTAID.X ;  /* 0x0000000000127919 */ /* 0x000e620000002500 */
[----:B------:R-:W-:Y:S01]  /*0020*/  ULDC UR4, c[0x0][0x210] ;  /* 0x0000840000047ab9 */ /* 0x000fe20000000800 */
[----:B------:R-:W-:Y:S01]  /*0030*/  ULDC.64 UR36, c[0x0][0x208] ;  /* 0x0000820000247ab9 */ /* 0x000fe20000000a00 */
[----:B------:R-:W-:Y:S01]  /*0040*/  ULDC.64 UR38, c[0x0][0x428] ;  /* 0x00010a0000267ab9 */ /* 0x000fe20000000a00 */
[----:B------:R-:W1:Y:S01]  /*0050*/  S2R R23, SR_TID.X ;  /* 0x0000000000177919 */ /* 0x000e620000002100 */
[----:B------:R-:W-:Y:S01]  /*0060*/  BSSY B6, `(.L_x_20056) ;  /* 0x0000322000067945 */ /* 0x000fe20003800000 */
        /* <DEDUP_REMOVED lines=307> */
.L_x_20058:
        /* <DEDUP_REMOVED lines=21> */
.L_x_20062:
[----:B------:R0:W5:Y:S01]  /*14f0*/  LDG.E.U8 R2, desc[UR36][R4.64] ;  /* 0x0000002404027981 */ /* 0x000162000c1e1100 */
[----:B------:R-:W-:Y:S01]  /*1500*/  IMAD.MOV.U32 R3, RZ, RZ, RZ ;  /* 0x000000ffff037224 */ /* 0x000fe200078e00ff */
[----:B------:R-:W-:Y:S06]  /*1510*/  BRA `(.L_x_20064) ;  /* 0x0000000c00487947 */ /* 0x000fec0003800000 */
.L_x_20061:
        /* <DEDUP_REMOVED lines=8> */
.L_x_20066:
[----:B------:R-:W2:Y:S02]  /*15a0*/  LDG.E R2, desc[UR36][R4.64] ;  /* 0x0000002404027981 */ /* 0x000ea4000c1e1900 */
[----:B--2---:R-:W-:Y:S01]  /*15b0*/  SHF.R.S32.HI R3, RZ, 0x1f, R2 ;  /* 0x0000001fff037819 */ /* 0x004fe20000011402 */
[----:B------:R-:W-:Y:S06]  /*15c0*/  BRA `(.L_x_20064) ;  /* 0x0000000c001c7947 */ /* 0x000fec0003800000 */
.L_x_20065:
[----:B------:R-:W2:Y:S02]  /*15d0*/  LDG.E.S16 R2, desc[UR36][R4.64] ;  /* 0x0000002404027981 */ /* 0x000ea4000c1e1700 */
[----:B--2---:R-:W-:Y:S01]  /*15e0*/  SHF.R.S32.HI R3, RZ, 0x1f, R2 ;  /* 0x0000001fff037819 */ /* 0x004fe20000011402 */
[----:B------:R-:W-:Y:S06]  /*15f0*/  BRA `(.L_x_20064) ;  /* 0x0000000c00107947 */ /* 0x000fec0003800000 */
.L_x_20060:
[----:B------:R-:W-:-:S13]  /*1600*/  ISETP.GT.AND P0, PT, R2, 0x6, PT ;  /* 0x000000060200780c */ /* 0x000fda0003f04270 */
[----:B------:R-:W-:Y:S05]  /*1610*/  @P0 BRA `(.L_x_20067) ;  /* 0x00000000002c0947 */ /* 0x000fea0003800000 */
[----:B------:R-:W-:-:S13]  /*1620*/  ISETP.NE.AND P0, PT, R2, 0x5, PT ;  /* 0x000000050200780c */ /* 0x000fda0003f05270 */
[----:B------:R-:W-:Y:S05]  /*1630*/  @!P0 BRA `(.L_x_20068) ;  /* 0x0000000000148947 */ /* 0x000fea0003800000 */
[----:B------:R-:W-:-:S13]  /*1640*/  ISETP.NE.AND P0, PT, R2, 0x6, PT ;  /* 0x000000060200780c */ /* 0x000fda0003f05270 */
[----:B------:R-:W-:Y:S05]  /*1650*/  @P0 BRA `(.L_x_20063) ;  /* 0x0000000800a00947 */ /* 0x000fea0003800000 */
[----:B------:R-:W2:Y:S02]  /*1660*/  LDG.E R2, desc[UR36][R4.64] ;  /* 0x0000002404027981 */ /* 0x000ea4000c1e1900 */
[----:B--2---:R-:W0:Y:S01]  /*1670*/  F2I.S64.TRUNC R2, R2 ;  /* 0x0000000200027311 */ /* 0x004e22000020d900 */
[----:B------:R-:W-:Y:S05]  /*1680*/  BRA `(.L_x_20064) ;  /* 0x0000000800ec7947 */ /* 0x000fea0003800000 */
.L_x_20068:
[----:B------:R-:W2:Y:S02]  /*1690*/  LDG.E.U16 R4, desc[UR36][R4.64] ;  /* 0x0000002404047981 */ /* 0x000ea4000c1e1500 */
[----:B--2---:R-:W-:-:S06]  /*16a0*/  HADD2.F32 R2, -RZ, R4.H0_H0 ;  /* 0x20000004ff027230 */ /* 0x004fcc0000004100 */
[----:B------:R-:W0:Y:S01]  /*16b0*/  F2I.S64.TRUNC R2, R2 ;  /* 0x0000000200027311 */ /* 0x000e22000020d900 */
[----:B------:R-:W-:Y:S05]  /*16c0*/  BRA `(.L_x_20064) ;  /* 0x0000000800dc7947 */ /* 0x000fea0003800000 */
.L_x_20067:
        /* <DEDUP_REMOVED lines=9> */
.L_x_20070:
[----:B------:R-:W2:Y:S02]  /*1760*/  LDG.E.U16 R4, desc[UR36][R4.64] ;  /* 0x0000002404047981 */ /* 0x000ea4000c1e1500 */
[----:B--2---:R-:W-:-:S06]  /*1770*/  HADD2.F32 R2, -RZ, R4.H0_H0 ;  /* 0x20000004ff027230 */ /* 0x004fcc0000004100 */
[----:B------:R-:W0:Y:S01]  /*1780*/  F2I.S64.TRUNC R2, R2 ;  /* 0x0000000200027311 */ /* 0x000e22000020d900 */
[----:B------:R-:W-:Y:S05]  /*1790*/  BRA `(.L_x_20064) ;  /* 0x0000000800a87947 */ /* 0x000fea0003800000 */
.L_x_20069:
[----:B------:R-:W2:Y:S02]  /*17a0*/  LDG.E.64 R2, desc[UR36][R4.64] ;  /* 0x0000002404027981 */ /* 0x000ea4000c1e1b00 */
[----:B--2---:R-:W0:Y:S01]  /*17b0*/  F2I.S64.F64.TRUNC R2, R2 ;  /* 0x0000000200027311 */ /* 0x004e22000030d900 */
[----:B------:R-:W-:Y:S05]  /*17c0*/  BRA `(.L_x_20064) ;  /* 0x00000008009c7947 */ /* 0x000fea0003800000 */
.L_x_20059:
        /* <DEDUP_REMOVED lines=13> */
.L_x_20073:
[----:B------:R-:W2:Y:S02]  /*18a0*/  LDG.E.64 R2, desc[UR36][R4.64] ;  /* 0x0000002404027981 */ /* 0x000ea4000c1e1b00 */
[----:B--2---:R-:W0:Y:S01]  /*18b0*/  F2I.S64.F64.TRUNC R2, R2 ;  /* 0x0000000200027311 */ /* 0x004e22000030d900 */
[----:B------:R-:W-:Y:S05]  /*18c0*/  BRA `(.L_x_20064) ;  /* 0x00000008005c7947 */ /* 0x000fea0003800000 */
.L_x_20072:
        /* <DEDUP_REMOVED lines=27> */
.L_x_20075:
        /* <DEDUP_REMOVED lines=14> */
.L_x_20074:
[----:B------:R-:W2:Y:S02]  /*1b60*/  LDG.E.U16 R2, desc[UR36][R4.64] ;  /* 0x0000002404027981 */ /* 0x000ea4000c1e1500 */
[----:B--2---:R-:W-:-:S06]  /*1b70*/  IMAD.U32 R2, R2, 0x10000, RZ ;  /* 0x0001000002027824 */ /* 0x004fcc00078e00ff */
[----:B------:R-:W0:Y:S01]  /*1b80*/  F2I.S64.TRUNC R2, R2 ;  /* 0x0000000200027311 */ /* 0x000e22000020d900 */
[----:B------:R-:W-:Y:S05]  /*1b90*/  BRA `(.L_x_20064) ;  /* 0x0000000400a87947 */ /* 0x000fea0003800000 */
.L_x_20071:
        /* <DEDUP_REMOVED lines=11> */
.L_x_20078:
        /* <DEDUP_REMOVED lines=21> */
.L_x_20082:
[----:B------:R-:W-:Y:S05]  /*1da0*/  BSYNC B1 ;  /* 0x0000000000017941 */ /* 0x000fea0003800000 */
.L_x_20081:
[----:B------:R-:W-:Y:S01]  /*1db0*/  IMAD.SHL.U32 R2, R2, 0x100000, RZ ;  /* 0x0010000002027824 */ /* 0x000fe200078e00ff */
[----:B------:R-:W-:-:S04]  /*1dc0*/  LEA R3, R0, 0x3b800000, 0x17 ;  /* 0x3b80000000037811 */ /* 0x000fc800078eb8ff */
[----:B------:R-:W-:-:S07]  /*1dd0*/  LOP3.LUT R2, R3, R2, R4, 0xfe, !PT ;  /* 0x0000000203027212 */ /* 0x000fce00078efe04 */
.L_x_20080:
[----:B------:R-:W-:Y:S05]  /*1de0*/  BSYNC B0 ;  /* 0x0000000000007941 */ /* 0x000fea0003800000 */
.L_x_20079:
[----:B------:R-:W1:Y:S01]  /*1df0*/  F2I.S64.TRUNC R2, R2 ;  /* 0x0000000200027311 */ /* 0x000e62000020d900 */
[----:B------:R-:W-:Y:S05]  /*1e00*/  BRA `(.L_x_20064) ;  /* 0x00000004000c7947 */ /* 0x000fea0003800000 */
.L_x_20077:
        /* <DEDUP_REMOVED lines=21> */
.L_x_20086:
[----:B------:R-:W-:Y:S05]  /*1f60*/  BSYNC B1 ;  /* 0x0000000000017941 */ /* 0x000fea0003800000 */
.L_x_20085:
[----:B------:R-:W-:Y:S01]  /*1f70*/  IMAD.SHL.U32 R2, R2, 0x200000, RZ ;  /* 0x0020000002027824 */ /* 0x000fe200078e00ff */
[----:B------:R-:W-:-:S04]  /*1f80*/  LEA R3, R0, 0x37800000, 0x17 ;  /* 0x3780000000037811 */ /* 0x000fc800078eb8ff */
[----:B------:R-:W-:-:S07]  /*1f90*/  LOP3.LUT R2, R3, R2, R4, 0xfe, !PT ;  /* 0x0000000203027212 */ /* 0x000fce00078efe04 */
.L_x_20084:
[----:B------:R-:W-:Y:S05]  /*1fa0*/  BSYNC B0 ;  /* 0x0000000000007941 */ /* 0x000fea0003800000 */
.L_x_20083:
[----:B------:R-:W2:Y:S01]  /*1fb0*/  F2I.S64.TRUNC R2, R2 ;  /* 0x0000000200027311 */ /* 0x000ea2000020d900 */
[----:B------:R-:W-:Y:S05]  /*1fc0*/  BRA `(.L_x_20064) ;  /* 0x00000000009c7947 */ /* 0x000fea0003800000 */
.L_x_20076:
        /* <DEDUP_REMOVED lines=14> */
.L_x_20090:
[----:B------:R-:W-:Y:S05]  /*20b0*/  BSYNC B0 ;  /* 0x0000000000007941 */ /* 0x000fea0003800000 */
.L_x_20089:
[----:B------:R-:W4:Y:S01]  /*20c0*/  F2I.S64.TRUNC R2, R2 ;  /* 0x0000000200027311 */ /* 0x000f22000020d900 */
[----:B------:R-:W-:Y:S05]  /*20d0*/  BRA `(.L_x_20064) ;  /* 0x0000000000587947 */ /* 0x000fea0003800000 */
.L_x_20063:
        /* <DEDUP_REMOVED lines=16> */
.L_x_20091:
[----:B------:R-:W-:Y:S01]  /*21e0*/  CS2R R2, SRZ ;  /* 0x0000000000027805 */ /* 0x000fe2000001ff00 */
[----:B------:R-:W-:Y:S06]  /*21f0*/  BRA `(.L_x_20064) ;  /* 0x0000000000107947 */ /* 0x000fec0003800000 */
.L_x_20088:
[----:B------:R0:W5:Y:S01]  /*2200*/  LDG.E.64 R2, desc[UR36][R4.64] ;  /* 0x0000002404027981 */ /* 0x000162000c1e1b00 */
[----:B------:R-:W-:Y:S05]  /*2210*/  BRA `(.L_x_20064) ;  /* 0x0000000000087947 */ /* 0x000fea0003800000 */
.L_x_20087:
[----:B------:R3:W5:Y:S01]  /*2220*/  LDG.E R2, desc[UR36][R4.64] ;  /* 0x0000002404027981 */ /* 0x000762000c1e1900 */
[----:B------:R-:W-:-:S07]  /*2230*/  IMAD.MOV.U32 R3, RZ, RZ, RZ ;  /* 0x000000ffff037224 */ /* 0x000fce00078e00ff */
.L_x_20064:
[----:B------:R-:W-:Y:S01]  /*2240*/  ULDC UR4, c[0x0][0x42c] ;  /* 0x00010b0000047ab9 */ /* 0x000fe20000000800 */
[----:B------:R-:W-:Y:S01]  /*2250*/  BSSY B0, `(.L_x_20092) ;  /* 0x000001c000007945 */ /* 0x000fe20003800000 */
[----:B012-45:R-:W-:-:S04]  /*2260*/  LOP3.LUT R0, R3, UR4, RZ, 0xfc, !PT ;  /* 0x0000000403007c12 */ /* 0x037fc8000f8efcff */
[----:B------:R-:W-:-:S13]  /*2270*/  ISETP.NE.U32.AND P0, PT, R0, RZ, PT ;  /* 0x000000ff0000720c */ /* 0x000fda0003f05070 */
[----:B------:R-:W-:Y:S05]  /*2280*/  @!P0 BRA `(.L_x_20093) ;  /* 0x0000000000148947 */ /* 0x000fea0003800000 */
[----:B------:R-:W-:-:S07]  /*2290*/  MOV R0, 0x22b0 ;  /* 0x000022b000007802 */ /* 0x000fce0000000f00 */
[----:B---3--:R-:W-:Y:S05]  /*22a0*/  CALL.REL.NOINC `($__internal_7_$__cuda_sm20_rem_s64) ;  /* 0x000000a4007c7944 */ /* 0x008fea0003c00000 */
[----:B------:R-:W-:Y:S02]  /*22b0*/  IMAD.MOV.U32 R2, RZ, RZ, R4 ;  /* 0x000000ffff027224 */ /* 0x000fe400078e0004 */
[----:B------:R-:W-:Y:S01]  /*22c0*/  IMAD.MOV.U32 R3, RZ, RZ, R5 ;  /* 0x000000ffff037224 */ /* 0x000fe200078e0005 */
[----:B------:R-:W-:Y:S06]  /*22d0*/  BRA `(.L_x_20094) ;  /* 0x00000000004c7947 */ /* 0x000fec0003800000 */
.L_x_20093:
[----:B------:R-:W-:Y:S02]  /*22e0*/  ULDC UR4, c[0x0][0x428] ;  /* 0x00010a0000047ab9 */ /* 0x000fe40000000800 */
[----:B------:R-:W0:Y:S01]  /*22f0*/  I2F.U32.RP R0, UR4 ;  /* 0x0000000400007d06 */ /* 0x000e220008209000 */
[----:B------:R-:W-:-:S07]  /*2300*/  ISETP.NE.U32.AND P1, PT, RZ, UR4, PT ;  /* 0x00000004ff007c0c */ /* 0x000fce000bf25070 */
[----:B0-----:R-:W3:Y:S02]  /*2310*/  MUFU.RCP R0, R0 ;  /* 0x0000000000007308 */ /* 0x001ee40000001000 */
[----:B---3--:R-:W-:-:S06]  /*2320*/  VIADD R4, R0, 0xffffffe ;  /* 0x0ffffffe00047836 */ /* 0x008fcc0000000000 */
[----:B------:R0:W1:Y:S02]  /*2330*/  F2I.FTZ.U32.TRUNC.NTZ R5, R4 ;  /* 0x0000000400057305 */ /* 0x000064000021f000 */
[----:B0-----:R-:W-:Y:S02]  /*2340*/  IMAD.MOV.U32 R4, RZ, RZ, RZ ;  /* 0x000000ffff047224 */ /* 0x001fe400078e00ff */
[----:B-1----:R-:W-:-:S04]  /*2350*/  IMAD.MOV R3, RZ, RZ, -R5 ;  /* 0x000000ffff037224 */ /* 0x002fc800078e0a05 */
[----:B------:R-:W-:-:S04]  /*2360*/  IMAD R3, R3, UR4, RZ ;  /* 0x0000000403037c24 */ /* 0x000fc8000f8e02ff */
[----:B------:R-:W-:-:S04]  /*2370*/  IMAD.HI.U32 R5, R5, R3, R4 ;  /* 0x0000000305057227 */ /* 0x000fc800078e0004 */
[----:B------:R-:W-:Y:S02]  /*2380*/  IMAD.MOV.U32 R3, RZ, RZ, RZ ;  /* 0x000000ffff037224 */ /* 0x000fe400078e00ff */
[----:B------:R-:W-:-:S04]  /*2390*/  IMAD.HI.U32 R5, R5, R2, RZ ;  /* 0x0000000205057227 */ /* 0x000fc800078e00ff */
[----:B------:R-:W-:-:S04]  /*23a0*/  IMAD.MOV R5, RZ, RZ, -R5 ;  /* 0x000000ffff057224 */ /* 0x000fc800078e0a05 */
[----:B------:R-:W-:-:S05]  /*23b0*/  IMAD R2, R5, UR4, R2 ;  /* 0x0000000405027c24 */ /* 0x000fca000f8e0202 */
[----:B------:R-:W-:-:S13]  /*23c0*/  ISETP.GE.U32.AND P0, PT, R2, UR4, PT ;  /* 0x0000000402007c0c */ /* 0x000fda000bf06070 */
[----:B------:R-:W-:-:S05]  /*23d0*/  @P0 VIADD R2, R2, -UR4 ;  /* 0x8000000402020c36 */ /* 0x000fca0008000000 */
[----:B------:R-:W-:-:S13]  /*23e0*/  ISETP.GE.U32.AND P0, PT, R2, UR4, PT ;  /* 0x0000000402007c0c */ /* 0x000fda000bf06070 */
[----:B------:R-:W-:Y:S01]  /*23f0*/  @P0 VIADD R2, R2, -UR4 ;  /* 0x8000000402020c36 */ /* 0x000fe20008000000 */
[----:B------:R-:W-:-:S07]  /*2400*/  @!P1 LOP3.LUT R2, RZ, UR4, RZ, 0x33, !PT ;  /* 0x00000004ff029c12 */ /* 0x000fce000f8e33ff */
.L_x_20094:
[----:B------:R-:W-:Y:S05]  /*2410*/  BSYNC B0 ;  /* 0x0000000000007941 */ /* 0x000fea0003800000 */
.L_x_20092:
        /* <DEDUP_REMOVED lines=14> */
.L_x_20098:
[----:B------:R1:W-:Y:S01]  /*2500*/  STG.E.U8 desc[UR36][R16.64], R2 ;  /* 0x0000000210007986 */ /* 0x0003e2000c101124 */
[----:B------:R-:W-:Y:S05]  /*2510*/  BRA `(.L_x_20100) ;  /* 0x0000000c00507947 */ /* 0x000fea0003800000 */
.L_x_20097:
        /* <DEDUP_REMOVED lines=8> */
.L_x_20102:
[----:B------:R3:W-:Y:S01]  /*25a0*/  STG.E desc[UR36][R16.64], R2 ;  /* 0x0000000210007986 */ /* 0x0007e2000c101924 */
[----:B------:R-:W-:Y:S05]  /*25b0*/  BRA `(.L_x_20100) ;  /* 0x0000000c00287947 */ /* 0x000fea0003800000 */
.L_x_20101:
[----:B------:R2:W-:Y:S01]  /*25c0*/  STG.E.U16 desc[UR36][R16.64], R2 ;  /* 0x0000000210007986 */ /* 0x0005e2000c101524 */
[----:B------:R-:W-:Y:S05]  /*25d0*/  BRA `(.L_x_20100) ;  /* 0x0000000c00207947 */ /* 0x000fea0003800000 */
.L_x_20096:
        /* <DEDUP_REMOVED lines=9> */
.L_x_20104:
[----:B------:R-:W0:Y:S02]  /*2670*/  I2F.S64 R0, R2 ;  /* 0x0000000200007312 */ /* 0x000e240000301400 */
[----:B0-----:R-:W-:-:S05]  /*2680*/  F2FP.F16.F32.PACK_AB R0, RZ, R0 ;  /* 0x00000000ff00723e */ /* 0x001fca00000000ff */
[----:B------:R0:W-:Y:S01]  /*2690*/  STG.E.U16 desc[UR36][R16.64], R0 ;  /* 0x0000000010007986 */ /* 0x0001e2000c101524 */
[----:B------:R-:W-:Y:S05]  /*26a0*/  BRA `(.L_x_20100) ;  /* 0x0000000800ec7947 */ /* 0x000fea0003800000 */
.L_x_20103:
        /* <DEDUP_REMOVED lines=10> */
.L_x_20106:
[----:B------:R-:W0:Y:S02]  /*2750*/  I2F.S64 R2, R2 ;  /* 0x0000000200027312 */ /* 0x000e240000301400 */
[----:B0-----:R-:W-:-:S04]  /*2760*/  F2FP.F16.F32.PACK_AB R3, RZ, R2 ;  /* 0x00000002ff03723e */ /* 0x001fc800000000ff */
[----:B------:R-:W-:-:S05]  /*2770*/  PRMT R3, R3, 0x5410, RZ ;  /* 0x0000541003037816 */ /* 0x000fca00000000ff */
[----:B------:R0:W-:Y:S01]  /*2780*/  STG.E desc[UR36][R16.64], R3 ;  /* 0x0000000310007986 */ /* 0x0001e2000c101924 */
[----:B------:R-:W-:Y:S05]  /*2790*/  BRA `(.L_x_20100) ;  /* 0x0000000800b07947 */ /* 0x000fea0003800000 */
.L_x_20105:
[----:B------:R-:W0:Y:S02]  /*27a0*/  I2F.F64.S64 R2, R2 ;  /* 0x0000000200027312 */ /* 0x000e240000301c00 */
[----:B0-----:R0:W-:Y:S01]  /*27b0*/  STG.E.64 desc[UR36][R16.64], R2 ;  /* 0x0000000210007986 */ /* 0x0011e2000c101b24 */
[----:B------:R-:W-:Y:S05]  /*27c0*/  BRA `(.L_x_20100) ;  /* 0x0000000800a47947 */ /* 0x000fea0003800000 */
.L_x_20095:
        /* <DEDUP_REMOVED lines=13> */
.L_x_20109:
[----:B------:R-:W0:Y:S01]  /*28a0*/  I2F.F64.S64 R4, R2 ;  /* 0x0000000200047312 */ /* 0x000e220000301c00 */
[----:B------:R-:W-:-:S05]  /*28b0*/  CS2R R6, SRZ ;  /* 0x0000000000067805 */ /* 0x000fca000001ff00 */
[----:B0-----:R0:W-:Y:S01]  /*28c0*/  STG.E.128 desc[UR36][R16.64], R4 ;  /* 0x0000000410007986 */ /* 0x0011e2000c101d24 */
[----:B------:R-:W-:Y:S05]  /*28d0*/  BRA `(.L_x_20100) ;  /* 0x0000000800607947 */ /* 0x000fea0003800000 */
.L_x_20108:
        /* <DEDUP_REMOVED lines=21> */
.L_x_20113:
[----:B------:R-:W-:Y:S05]  /*2a30*/  BSYNC B0 ;  /* 0x0000000000007941 */ /* 0x000fea0003800000 */
.L_x_20112:
[----:B------:R-:W-:-:S05]  /*2a40*/  LOP3.LUT R5, R0, R5, RZ, 0xfc, !PT ;  /* 0x0000000500057212 */ /* 0x000fca00078efcff */
[----:B------:R0:W-:Y:S01]  /*2a50*/  STG.E.U8 desc[UR36][R16.64], R5 ;  /* 0x0000000510007986 */ /* 0x0001e2000c101124 */
[----:B------:R-:W-:Y:S05]  /*2a60*/  BRA `(.L_x_20100) ;  /* 0x0000000400fc7947 */ /* 0x000fea0003800000 */
.L_x_20111:
        /* <DEDUP_REMOVED lines=13> */
.L_x_20115:
[----:B------:R-:W-:Y:S01]  /*2b40*/  IMAD.MOV.U32 R0, RZ, RZ, 0x7f ;  /* 0x0000007fff007424 */ /* 0x000fe200078e00ff */
[----:B------:R-:W-:-:S04]  /*2b50*/  ISETP.GT.U32.AND P0, PT, R4, 0x7f800000, PT ;  /* 0x7f8000000400780c */ /* 0x000fc80003f04070 */
[----:B------:R-:W-:-:S09]  /*2b60*/  SEL R0, R0, 0x7c, P0 ;  /* 0x0000007c00007807 */ /* 0x000fd20000000000 */
.L_x_20116:
[----:B------:R-:W-:Y:S05]  /*2b70*/  BSYNC B0 ;  /* 0x0000000000007941 */ /* 0x000fea0003800000 */
.L_x_20114:
[----:B------:R-:W-:-:S04]  /*2b80*/  LOP3.LUT R2, R3, 0x80000000, RZ, 0xc0, !PT ;  /* 0x8000000003027812 */ /* 0x000fc800078ec0ff */
[----:B------:R-:W-:-:S04]  /*2b90*/  SHF.R.U32.HI R3, RZ, 0x18, R2 ;  /* 0x00000018ff037819 */ /* 0x000fc80000011602 */
[----:B------:R-:W-:-:S05]  /*2ba0*/  LOP3.LUT R3, R0, R3, RZ, 0xfc, !PT ;  /* 0x0000000300037212 */ /* 0x000fca00078efcff */
[----:B------:R0:W-:Y:S01]  /*2bb0*/  STG.E.U8 desc[UR36][R16.64], R3 ;  /* 0x0000000310007986 */ /* 0x0001e2000c101124 */
[----:B------:R-:W-:Y:S05]  /*2bc0*/  BRA `(.L_x_20100) ;  /* 0x0000000400a47947 */ /* 0x000fea0003800000 */
.L_x_20110:
[----:B------:R-:W0:Y:S02]  /*2bd0*/  I2F.S64 R0, R2 ;  /* 0x0000000200007312 */ /* 0x000e240000301400 */
[----:B0-----:R-:W-:-:S05]  /*2be0*/  F2FP.BF16.F32.PACK_AB R0, RZ, R0 ;  /* 0x00000000ff00723e */ /* 0x001fca00000010ff */
[----:B------:R0:W-:Y:S01]  /*2bf0*/  STG.E.U16 desc[UR36][R16.64], R0 ;  /* 0x0000000010007986 */ /* 0x0001e2000c101524 */
[----:B------:R-:W-:Y:S05]  /*2c00*/  BRA `(.L_x_20100) ;  /* 0x0000000400947947 */ /* 0x000fea0003800000 */
.L_x_20107:
        /* <DEDUP_REMOVED lines=10> */
.L_x_20119:
        /* <DEDUP_REMOVED lines=17> */
.L_x_20122:
[----:B------:R-:W-:-:S04]  /*2dc0*/  LOP3.LUT R2, R3, 0x80000000, RZ, 0xc0, !PT ;  /* 0x8000000003027812 */ /* 0x000fc800078ec0ff */
[----:B------:R-:W-:-:S04]  /*2dd0*/  SHF.R.U32.HI R3, RZ, 0x18, R2 ;  /* 0x00000018ff037819 */ /* 0x000fc80000011602 */
[----:B------:R-:W-:-:S04]  /*2de0*/  LOP3.LUT R0, R0, R3, RZ, 0xfc, !PT ;  /* 0x0000000300007212 */ /* 0x000fc800078efcff */
[----:B------:R-:W-:-:S07]  /*2df0*/  PRMT R8, R0, 0x7610, R8 ;  /* 0x0000761000087816 */ /* 0x000fce0000000008 */
.L_x_20121:
[----:B------:R-:W-:Y:S05]  /*2e00*/  BSYNC B0 ;  /* 0x0000000000007941 */ /* 0x000fea0003800000 */
.L_x_20120:
[----:B------:R0:W-:Y:S01]  /*2e10*/  STG.E.U8 desc[UR36][R16.64], R8 ;  /* 0x0000000810007986 */ /* 0x0001e2000c101124 */
[----:B------:R-:W-:Y:S05]  /*2e20*/  BRA `(.L_x_20100) ;  /* 0x00000004000c7947 */ /* 0x000fea0003800000 */
.L_x_20118:
        /* <DEDUP_REMOVED lines=17> */
.L_x_20125:
[----:B------:R-:W-:-:S04]  /*2f40*/  LOP3.LUT R2, R3, 0x80000000, RZ, 0xc0, !PT ;  /* 0x8000000003027812 */ /* 0x000fc800078ec0ff */
[----:B------:R-:W-:-:S04]  /*2f50*/  SHF.R.U32.HI R3, RZ, 0x18, R2 ;  /* 0x00000018ff037819 */ /* 0x000fc80000011602 */
[----:B------:R-:W-:-:S04]  /*2f60*/  LOP3.LUT R0, R0, R3, RZ, 0xfc, !PT ;  /* 0x0000000300007212 */ /* 0x000fc800078efcff */
[----:B------:R-:W-:-:S07]  /*2f70*/  PRMT R8, R0, 0x7610, R8 ;  /* 0x0000761000087816 */ /* 0x000fce0000000008 */
.L_x_20124:
[----:B------:R-:W-:Y:S05]  /*2f80*/  BSYNC B0 ;  /* 0x0000000000007941 */ /* 0x000fea0003800000 */
.L_x_20123:
[----:B------:R0:W-:Y:S01]  /*2f90*/  STG.E.U8 desc[UR36][R16.64], R8 ;  /* 0x0000000810007986 */ /* 0x0001e2000c101124 */
[----:B------:R-:W-:Y:S05]  /*2fa0*/  BRA `(.L_x_20100) ;  /* 0x0000000000ac7947 */ /* 0x000fea0003800000 */
.L_x_20117:
        /* <DEDUP_REMOVED lines=23> */
.L_x_20099:
        /* <DEDUP_REMOVED lines=16> */
.L_x_20128:
[----:B------:R-:W-:Y:S05]  /*3220*/  BRA `(.L_x_20100) ;  /* 0x00000000000c7947 */ /* 0x000fea0003800000 */
.L_x_20127:
[----:B------:R0:W-:Y:S01]  /*3230*/  STG.E.64 desc[UR36][R16.64], R2 ;  /* 0x0000000210007986 */ /* 0x0001e2000c101b24 */
[----:B------:R-:W-:Y:S05]  /*3240*/  BRA `(.L_x_20100) ;  /* 0x0000000000047947 */ /* 0x000fea0003800000 */
.L_x_20126:
[----:B------:R0:W-:Y:S02]  /*3250*/  STG.E desc[UR36][R16.64], R2 ;  /* 0x0000000210007986 */ /* 0x0001e4000c101924 */
.L_x_20100:
[----:B------:R-:W-:-:S04]  /*3260*/  IMAD R18, R18, 0x200, R23 ;  /* 0x0000020012127824 */ /* 0x000fc800078e0217 */
[----:B------:R-:W-:-:S07]  /*3270*/  VIADD R19, R18, 0x80 ;  /* 0x0000008012137836 */ /* 0x000fce0000000000 */
.L_x_20057:
[----:B------:R-:W-:Y:S05]  /*3280*/  BSYNC B6 ;  /* 0x0000000000067941 */ /* 0x000fea0003800000 */
.L_x_20056:
        /* <DEDUP_REMOVED lines=307> */
.L_x_20131:
        /* <DEDUP_REMOVED lines=21> */
.L_x_20135:
[----:B------:R0:W5:Y:S01]  /*4710*/  LDG.E.U8 R2, desc[UR36][R4.64] ;  /* 0x0000002404027981 */ /* 0x000162000c1e1100 */
[----:B------:R-:W-:Y:S01]  /*4720*/  IMAD.MOV.U32 R3, RZ, RZ, RZ ;  /* 0x000000ffff037224 */ /* 0x000fe200078e00ff */
[----:B------:R-:W-:Y:S06]  /*4730*/  BRA `(.L_x_20137) ;  /* 0x0000000c00487947 */ /* 0x000fec0003800000 */
.L_x_20134:
        /* <DEDUP_REMOVED lines=8> */
.L_x_20139:
[----:B------:R-:W2:Y:S02]  /*47c0*/  LDG.E R2, desc[UR36][R4.64] ;  /* 0x0000002404027981 */ /* 0x000ea4000c1e1900 */
[----:B--2---:R-:W-:Y:S01]  /*47d0*/  SHF.R.S32.HI R3, RZ, 0x1f, R2 ;  /* 0x0000001fff037819 */ /* 0x004fe20000011402 */
[----:B------:R-:W-:Y:S06]  /*47e0*/  BRA `(.L_x_20137) ;  /* 0x0000000c001c7947 */ /* 0x000fec0003800000 */
.L_x_20138:
[----:B------:R-:W2:Y:S02]  /*47f0*/  LDG.E.S16 R2, desc[UR36][R4.64] ;  /* 0x0000002404027981 */ /* 0x000ea4000c1e1700 */
[----:B--2---:R-:W-:Y:S01]  /*4800*/  SHF.R.S32.HI R3, RZ, 0x1f, R2 ;  /* 0x0000001fff037819 */ /* 0x004fe20000011402 */
[----:B------:R-:W-:Y:S06]  /*4810*/  BRA `(.L_x_20137) ;  /* 0x0000000c00107947 */ /* 0x000fec0003800000 */
.L_x_20133:
        /* <DEDUP_REMOVED lines=9> */
.L_x_20141:
[----:B------:R-:W2:Y:S02]  /*48b0*/  LDG.E.U16 R4, desc[UR36][R4.64] ;  /* 0x0000002404047981 */ /* 0x000ea4000c1e1500 */
[----:B--2---:R-:W-:-:S06]  /*48c0*/  HADD2.F32 R2, -RZ, R4.H0_H0 ;  /* 0x20000004ff027230 */ /* 0x004fcc0000004100 */
[----:B------:R-:W0:Y:S01]  /*48d0*/  F2I.S64.TRUNC R2, R2 ;  /* 0x0000000200027311 */ /* 0x000e22000020d900 */
[----:B------:R-:W-:Y:S05]  /*48e0*/  BRA `(.L_x_20137) ;  /* 0x0000000800dc7947 */ /* 0x000fea0003800000 */
.L_x_20140:
        /* <DEDUP_REMOVED lines=9> */
.L_x_20143:
[----:B------:R-:W2:Y:S02]  /*4980*/  LDG.E.U16 R4, desc[UR36][R4.64] ;  /* 0x0000002404047981 */ /* 0x000ea4000c1e1500 */
[----:B--2---:R-:W-:-:S06]  /*4990*/  HADD2.F32 R2, -RZ, R4.H0_H0 ;  /* 0x20000004ff027230 */ /* 0x004fcc0000004100 */
[----:B------:R-:W0:Y:S01]  /*49a0*/  F2I.S64.TRUNC R2, R2 ;  /* 0x0000000200027311 */ /* 0x000e22000020d900 */
[----:B------:R-:W-:Y:S05]  /*49b0*/  BRA `(.L_x_20137) ;  /* 0x0000000800a87947 */ /* 0x000fea0003800000 */
.L_x_20142:
[----:B------:R-:W2:Y:S02]  /*49c0*/  LDG.E.64 R2, desc[UR36][R4.64] ;  /* 0x0000002404027981 */ /* 0x000ea4000c1e1b00 */
[----:B--2---:R-:W0:Y:S01]  /*49d0*/  F2I.S64.F64.TRUNC R2, R2 ;  /* 0x0000000200027311 */ /* 0x004e22000030d900 */
[----:B------:R-:W-:Y:S05]  /*49e0*/  BRA `(.L_x_20137) ;  /* 0x00000008009c7947 */ /* 0x000fea0003800000 */
.L_x_20132:
        /* <DEDUP_REMOVED lines=13> */
.L_x_20146:
[----:B------:R-:W2:Y:S02]  /*4ac0*/  LDG.E.64 R2, desc[UR36][R4.64] ;  /* 0x0000002404027981 */ /* 0x000ea4000c1e1b00 */
[----:B--2---:R-:W3:Y:S01]  /*4ad0*/  F2I.S64.F64.TRUNC R2, R2 ;  /* 0x0000000200027311 */ /* 0x004ee2000030d900 */
[----:B------:R-:W-:Y:S05]  /*4ae0*/  BRA `(.L_x_20137) ;  /* 0x00000008005c7947 */ /* 0x000fea0003800000 */
.L_x_20145:
        /* <DEDUP_REMOVED lines=27> */
.L_x_20148:
        /* <DEDUP_REMOVED lines=12> */
[----:B------:R-:W1:Y:S01]  /*4d60*/  F2I.S64.TRUNC R2, R2 ;  /* 0x0000000200027311 */ /* 0x000e62000020d900 */
[----:B------:R-:W-:Y:S05]  /*4d70*/  BRA `(.L_x_20137) ;  /* 0x0000000400b87947 */ /* 0x000fea0003800000 */
.L_x_20147:
[----:B------:R-:W2:Y:S02]  /*4d80*/  LDG.E.U16 R2, desc[UR36][R4.64] ;  /* 0x0000002404027981 */ /* 0x000ea4000c1e1500 */
[----:B--2---:R-:W-:-:S06]  /*4d90*/  IMAD.U32 R2, R2, 0x10000, RZ ;  /* 0x0001000002027824 */ /* 0x004fcc00078e00ff */
[----:B------:R-:W2:Y:S01]  /*4da0*/  F2I.S64.TRUNC R2, R2 ;  /* 0x0000000200027311 */ /* 0x000ea2000020d900 */
[----:B------:R-:W-:Y:S05]  /*4db0*/  BRA `(.L_x_20137) ;  /* 0x0000000400a87947 */ /* 0x000fea0003800000 */
.L_x_20144:
        /* <DEDUP_REMOVED lines=11> */
.L_x_20151:
        /* <DEDUP_REMOVED lines=21> */
.L_x_20155:
[----:B------:R-:W-:Y:S05]  /*4fc0*/  BSYNC B1 ;  /* 0x0000000000017941 */ /* 0x000fea0003800000 */
.L_x_20154:
[----:B------:R-:W-:Y:S01]  /*4fd0*/  IMAD.SHL.U32 R2, R2, 0x100000, RZ ;  /* 0x0010000002027824 */ /* 0x000fe200078e00ff */
[----:B------:R-:W-:-:S04]  /*4fe0*/  LEA R3, R0, 0x3b800000, 0x17 ;  /* 0x3b80000000037811 */ /* 0x000fc800078eb8ff */
[----:B------:R-:W-:-:S07]  /*4ff0*/  LOP3.LUT R2, R3, R2, R4, 0xfe, !PT ;  /* 0x0000000203027212 */ /* 0x000fce00078efe04 */
.L_x_20153:
[----:B------:R-:W-:Y:S05]  /*5000*/  BSYNC B0 ;  /* 0x0000000000007941 */ /* 0x000fea0003800000 */
.L_x_20152:
[----:B------:R-:W0:Y:S01]  /*5010*/  F2I.S64.TRUNC R2, R2 ;  /* 0x0000000200027311 */ /* 0x000e22000020d900 */
[----:B------:R-:W-:Y:S05]  /*5020*/  BRA `(.L_x_20137) ;  /* 0x00000004000c7947 */ /* 0x000fea0003800000 */
.L_x_20150:
        /* <DEDUP_REMOVED lines=21> */
.L_x_20159:
[----:B------:R-:W-:Y:S05]  /*5180*/  BSYNC B1 ;  /* 0x0000000000017941 */ /* 0x000fea0003800000 */
.L_x_20158:
[----:B------:R-:W-:Y:S01]  /*5190*/  IMAD.SHL.U32 R2, R2, 0x200000, RZ ;  /* 0x0020000002027824 */ /* 0x000fe200078e00ff */
[----:B------:R-:W-:-:S04]  /*51a0*/  LEA R3, R0, 0x37800000, 0x17 ;  /* 0x3780000000037811 */ /* 0x000fc800078eb8ff */
[----:B------:R-:W-:-:S07]  /*51b0*/  LOP3.LUT R2, R3, R2, R4, 0xfe, !PT ;  /* 0x0000000203027212 */ /* 0x000fce00078efe04 */
.L_x_20157:
[----:B------:R-:W-:Y:S05]  /*51c0*/  BSYNC B0 ;  /* 0x0000000000007941 */ /* 0x000fea0003800000 */
.L_x_20156:
[----:B------:R-:W4:Y:S01]  /*51d0*/  F2I.S64.TRUNC R2, R2 ;  /* 0x0000000200027311 */ /* 0x000f22000020d900 */
[----:B------:R-:W-:Y:S05]  /*51e0*/  BRA `(.L_x_20137) ;  /* 0x00000000009c7947 */ /* 0x000fea0003800000 */
.L_x_20149:
        /* <DEDUP_REMOVED lines=14> */
.L_x_20163:
[----:B------:R-:W-:Y:S05]  /*52d0*/  BSYNC B0 ;  /* 0x0000000000007941 */ /* 0x000fea0003800000 */
.L_x_20162:
[----:B------:R-:W0:Y:S01]  /*52e0*/  F2I.S64.TRUNC R2, R2 ;  /* 0x0000000200027311 */ /* 0x000e22000020d900 */
[----:B------:R-:W-:Y:S05]  /*52f0*/  BRA `(.L_x_20137) ;  /* 0x0000000000587947 */ /* 0x000fea0003800000 */
.L_x_20136:
        /* <DEDUP_REMOVED lines=16> */
.L_x_20164:
[----:B------:R-:W-:Y:S01]  /*5400*/  CS2R R2, SRZ ;  /* 0x0000000000027805 */ /* 0x000fe2000001ff00 */
[----:B------:R-:W-:Y:S06]  /*5410*/  BRA `(.L_x_20137) ;  /* 0x0000000000107947 */ /* 0x000fec0003800000 */
.L_x_20161:
[----:B------:R0:W5:Y:S01]  /*5420*/  LDG.E.64 R2, desc[UR36][R4.64] ;  /* 0x0000002404027981 */ /* 0x000162000c1e1b00 */
[----:B------:R-:W-:Y:S05]  /*5430*/  BRA `(.L_x_20137) ;  /* 0x0000000000087947 */ /* 0x000fea0003800000 */
.L_x_20160:
[----:B------:R0:W5:Y:S01]  /*5440*/  LDG.E R2, desc[UR36][R4.64] ;  /* 0x0000002404027981 */ /* 0x000162000c1e1900 */
[----:B------:R-:W-:-:S07]  /*5450*/  IMAD.MOV.U32 R3, RZ, RZ, RZ ;  /* 0x000000ffff037224 */ /* 0x000fce00078e00ff */
.L_x_20137:
[----:B------:R-:W-:Y:S01]  /*5460*/  ULDC UR4, c[0x0][0x42c] ;  /* 0x00010b0000047ab9 */ /* 0x000fe20000000800 */
[----:B------:R-:W-:Y:S01]  /*5470*/  BSSY B0, `(.L_x_20165) ;  /* 0x000001c000007945 */ /* 0x000fe20003800000 */
[----:B012345:R-:W-:-:S04]  /*5480*/  LOP3.LUT R0, R3, UR4, RZ, 0xfc, !PT ;  /* 0x0000000403007c12 */ /* 0x03ffc8000f8efcff */
[----:B------:R-:W-:-:S13]  /*5490*/  ISETP.NE.U32.AND P0, PT, R0, RZ, PT ;  /* 0x000000ff0000720c */ /* 0x000fda0003f05070 */
[----:B------:R-:W-:Y:S05]  /*54a0*/  @!P0 BRA `(.L_x_20166) ;  /* 0x0000000000148947 */ /* 0x000fea0003800000 */
[----:B------:R-:W-:-:S07]  /*54b0*/  MOV R0, 0x54d0 ;  /* 0x000054d000007802 */ /* 0x000fce0000000f00 */
[----:B------:R-:W-:Y:S05]  /*54c0*/  CALL.REL.NOINC `($__internal_7_$__cuda_sm20_rem_s64) ;  /* 0x0000007000f47944 */ /* 0x000fea0003c00000 */
[----:B------:R-:W-:Y:S02]  /*54d0*/  IMAD.MOV.U32 R2, RZ, RZ, R4 ;  /* 0x000000ffff027224 */ /* 0x000fe400078e0004 */
[----:B------:R-:W-:Y:S01]  /*54e0*/  IMAD.MOV.U32 R3, RZ, RZ, R5 ;  /* 0x000000ffff037224 */ /* 0x000fe200078e0005 */
[----:B------:R-:W-:Y:S06]  /*54f0*/  BRA `(.L_x_20167) ;  /* 0x00000000004c7947 */ /* 0x000fec0003800000 */
.L_x_20166:
[----:B------:R-:W-:Y:S02]  /*5500*/  ULDC UR4, c[0x0][0x428] ;  /* 0x00010a0000047ab9 */ /* 0x000fe40000000800 */
[----:B------:R-:W0:Y:S01]  /*5510*/  I2F.U32.RP R6, UR4 ;  /* 0x0000000400067d06 */ /* 0x000e220008209000 */
[----:B------:R-:W-:-:S07]  /*5520*/  ISETP.NE.U32.AND P1, PT, RZ, UR4, PT ;  /* 0x00000004ff007c0c */ /* 0x000fce000bf25070 */
[----:B0-----:R-:W0:Y:S02]  /*5530*/  MUFU.RCP R6, R6 ;  /* 0x0000000600067308 */ /* 0x001e240000001000 */
[----:B0-----:R-:W-:-:S06]  /*5540*/  VIADD R4, R6, 0xffffffe ;  /* 0x0ffffffe06047836 */ /* 0x001fcc0000000000 */
[----:B------:R0:W1:Y:S02]  /*5550*/  F2I.FTZ.U32.TRUNC.NTZ R5, R4 ;  /* 0x0000000400057305 */ /* 0x000064000021f000 */
[----:B0-----:R-:W-:Y:S02]  /*5560*/  IMAD.MOV.U32 R4, RZ, RZ, RZ ;  /* 0x000000ffff047224 */ /* 0x001fe400078e00ff */
[----:B-1----:R-:W-:-:S04]  /*5570*/  IMAD.MOV R3, RZ, RZ, -R5 ;  /* 0x000000ffff037224 */ /* 0x002fc800078e0a05 */
[----:B------:R-:W-:-:S04]  /*5580*/  IMAD R3, R3, UR4, RZ ;  /* 0x0000000403037c24 */ /* 0x000fc8000f8e02ff */
[----:B------:R-:W-:-:S06]  /*5590*/  IMAD.HI.U32 R3, R5, R3, R4 ;  /* 0x0000000305037227 */ /* 0x000fcc00078e0004 */
[----:B------:R-:W-:-:S04]  /*55a0*/  IMAD.HI.U32 R0, R3, R2, RZ ;  /* 0x0000000203007227 */ /* 0x000fc800078e00ff */
[----:B------:R-:W-:-:S04]  /*55b0*/  IMAD.MOV R3, RZ, RZ, -R0 ;  /* 0x000000ffff037224 */ /* 0x000fc800078e0a00 */
[----:B------:R-:W-:Y:S02]  /*55c0*/  IMAD R2, R3, UR4, R2 ;  /* 0x0000000403027c24 */ /* 0x000fe4000f8e0202 */
[----:B------:R-:W-:-:S03]  /*55d0*/  IMAD.MOV.U32 R3, RZ, RZ, RZ ;  /* 0x000000ffff037224 */ /* 0x000fc600078e00ff */
[----:B------:R-:W-:-:S13]  /*55e0*/  ISETP.GE.U32.AND P0, PT, R2, UR4, PT ;  /* 0x0000000402007c0c */ /* 0x000fda000bf06070 */
[----:B------:R-:W-:-:S05]  /*55f0*/  @P0 VIADD R2, R2, -UR4 ;  /* 0x8000000402020c36 */ /* 0x000fca0008000000 */
[----:B------:R-:W-:-:S13]  /*5600*/  ISETP.GE.U32.AND P0, PT, R2, UR4, PT ;  /* 0x0000000402007c0c */ /* 0x000fda000bf06070 */
[----:B------:R-:W-:Y:S01]  /*5610*/  @P0 VIADD R2, R2, -UR4 ;  /* 0x8000000402020c36 */ /* 0x000fe20008000000 */
[----:B------:R-:W-:-:S07]  /*5620*/  @!P1 LOP3.LUT R2, RZ, UR4, RZ, 0x33, !PT ;  /* 0x00000004ff029c12 */ /* 0x000fce000f8e33ff */
.L_x_20167:
[----:B------:R-:W-:Y:S05]  /*5630*/  BSYNC B0 ;  /* 0x0000000000007941 */ /* 0x000fea0003800000 */
.L_x_20165:
        /* <DEDUP_REMOVED lines=14> */
.L_x_20171:
[----:B------:R0:W-:Y:S01]  /*5720*/  STG.E.U8 desc[UR36][R16.64], R2 ;  /* 0x0000000210007986 */ /* 0x0001e2000c101124 */
[----:B------:R-:W-:Y:S05]  /*5730*/  BRA `(.L_x_20173) ;  /* 0x0000000c00507947 */ /* 0x000fea0003800000 */
.L_x_20170:
        /* <DEDUP_REMOVED lines=8> */
.L_x_20175:
[----:B------:R3:W-:Y:S01]  /*57c0*/  STG.E desc[UR36][R16.64], R2 ;  /* 0x0000000210007986 */ /* 0x0007e2000c101924 */
[----:B------:R-:W-:Y:S05]  /*57d0*/  BRA `(.L_x_20173) ;  /* 0x0000000c00287947 */ /* 0x000fea0003800000 */
.L_x_20174:
[----:B------:R2:W-:Y:S01]  /*57e0*/  STG.E.U16 desc[UR36][R16.64], R2 ;  /* 0x0000000210007986 */ /* 0x0005e2000c101524 */
[----:B------:R-:W-:Y:S05]  /*57f0*/  BRA `(.L_x_20173) ;  /* 0x0000000c00207947 */ /* 0x000fea0003800000 */
.L_x_20169:
        /* <DEDUP_REMOVED lines=9> */
.L_x_20177:
[----:B------:R-:W0:Y:S02]  /*5890*/  I2F.S64 R0, R2 ;  /* 0x0000000200007312 */ /* 0x000e240000301400 */
[----:B0-----:R-:W-:-:S05]  /*58a0*/  F2FP.F16.F32.PACK_AB R0, RZ, R0 ;  /* 0x00000000ff00723e */ /* 0x001fca00000000ff */
[----:B------:R0:W-:Y:S01]  /*58b0*/  STG.E.U16 desc[UR36][R16.64], R0 ;  /* 0x0000000010007986 */ /* 0x0001e2000c101524 */
[----:B------:R-:W-:Y:S05]  /*58c0*/  BRA `(.L_x_20173) ;  /* 0x0000000800ec7947 */ /* 0x000fea0003800000 */
.L_x_20176:
        /* <DEDUP_REMOVED lines=10> */
.L_x_20179:
[----:B------:R-:W0:Y:S02]  /*5970*/  I2F.S64 R2, R2 ;  /* 0x0000000200027312 */ /* 0x000e240000301400 */
[----:B0-----:R-:W-:-:S04]  /*5980*/  F2FP.F16.F32.PACK_AB R3, RZ, R2 ;  /* 0x00000002ff03723e */ /* 0x001fc800000000ff */
[----:B------:R-:W-:-:S05]  /*5990*/  PRMT R3, R3, 0x5410, RZ ;  /* 0x0000541003037816 */ /* 0x000fca00000000ff */
[----:B------:R0:W-:Y:S01]  /*59a0*/  STG.E desc[UR36][R16.64], R3 ;  /* 0x0000000310007986 */ /* 0x0001e2000c101924 */
[----:B------:R-:W-:Y:S05]  /*59b0*/  BRA `(.L_x_20173) ;  /* 0x0000000800b07947 */ /* 0x000fea0003800000 */
.L_x_20178:
[----:B------:R-:W0:Y:S02]  /*59c0*/  I2F.F64.S64 R2, R2 ;  /* 0x0000000200027312 */ /* 0x000e240000301c00 */
[----:B0-----:R0:W-:Y:S01]  /*59d0*/  STG.E.64 desc[UR36][R16.64], R2 ;  /* 0x0000000210007986 */ /* 0x0011e2000c101b24 */
[----:B------:R-:W-:Y:S05]  /*59e0*/  BRA `(.L_x_20173) ;  /* 0x0000000800a47947 */ /* 0x000fea0003800000 */
.L_x_20168:
        /* <DEDUP_REMOVED lines=13> */
.L_x_20182:
[----:B------:R-:W0:Y:S01]  /*5ac0*/  I2F.F64.S64 R4, R2 ;  /* 0x0000000200047312 */ /* 0x000e220000301c00 */
[----:B------:R-:W-:-:S05]  /*5ad0*/  CS2R R6, SRZ ;  /* 0x0000000000067805 */ /* 0x000fca000001ff00 */
[----:B0-----:R0:W-:Y:S01]  /*5ae0*/  STG.E.128 desc[UR36][R16.64], R4 ;  /* 0x0000000410007986 */ /* 0x0011e2000c101d24 */
[----:B------:R-:W-:Y:S05]  /*5af0*/  BRA `(.L_x_20173) ;  /* 0x0000000800607947 */ /* 0x000fea0003800000 */
.L_x_20181:
        /* <DEDUP_REMOVED lines=21> */
.L_x_20186:
[----:B------:R-:W-:Y:S05]  /*5c50*/  BSYNC B0 ;  /* 0x0000000000007941 */ /* 0x000fea0003800000 */
.L_x_20185:
[----:B------:R-:W-:-:S05]  /*5c60*/  LOP3.LUT R5, R0, R5, RZ, 0xfc, !PT ;  /* 0x0000000500057212 */ /* 0x000fca00078efcff */
[----:B------:R0:W-:Y:S01]  /*5c70*/  STG.E.U8 desc[UR36][R16.64], R5 ;  /* 0x0000000510007986 */ /* 0x0001e2000c101124 */
[----:B------:R-:W-:Y:S05]  /*5c80*/  BRA `(.L_x_20173) ;  /* 0x0000000400fc7947 */ /* 0x000fea0003800000 */
.L_x_20184:
        /* <DEDUP_REMOVED lines=13> */
.L_x_20188:
[----:B------:R-:W-:Y:S01]  /*5d60*/  IMAD.MOV.U32 R0, RZ, RZ, 0x7f ;  /* 0x0000007fff007424 */ /* 0x000fe200078e00ff */
[----:B------:R-:W-:-:S04]  /*5d70*/  ISETP.GT.U32.AND P0, PT, R4, 0x7f800000, PT ;  /* 0x7f8000000400780c */ /* 0x000fc80003f04070 */
[----:B------:R-:W-:-:S09]  /*5d80*/  SEL R0, R0, 0x7c, P0 ;  /* 0x0000007c00007807 */ /* 0x000fd20000000000 */
.L_x_20189:
[----:B------:R-:W-:Y:S05]  /*5d90*/  BSYNC B0 ;  /* 0x0000000000007941 */ /* 0x000fea0003800000 */
.L_x_20187:
[----:B------:R-:W-:-:S04]  /*5da0*/  LOP3.LUT R2, R3, 0x80000000, RZ, 0xc0, !PT ;  /* 0x8000000003027812 */ /* 0x000fc800078ec0ff */
[----:B------:R-:W-:-:S04]  /*5db0*/  SHF.R.U32.HI R3, RZ, 0x18, R2 ;  /* 0x00000018ff037819 */ /* 0x000fc80000011602 */
[----:B------:R-:W-:-:S05]  /*5dc0*/  LOP3.LUT R3, R0, R3, RZ, 0xfc, !PT ;  /* 0x0000000300037212 */ /* 0x000fca00078efcff */
[----:B------:R0:W-:Y:S01]  /*5dd0*/  STG.E.U8 desc[UR36][R16.64], R3 ;  /* 0x0000000310007986 */ /* 0x0001e2000c101124 */
[----:B------:R-:W-:Y:S05]  /*5de0*/  BRA `(.L_x_20173) ;  /* 0x0000000400a47947 */ /* 0x000fea0003800000 */
.L_x_20183:
[----:B------:R-:W0:Y:S02]  /*5df0*/  I2F.S64 R0, R2 ;  /* 0x0000000200007312 */ /* 0x000e240000301400 */
[----:B0-----:R-:W-:-:S05]  /*5e00*/  F2FP.BF16.F32.PACK_AB R0, RZ, R0 ;  /* 0x00000000ff00723e */ /* 0x001fca00000010ff */
[----:B------:R0:W-:Y:S01]  /*5e10*/  STG.E.U16 desc[UR36][R16.64], R0 ;  /* 0x0000000010007986 */ /* 0x0001e2000c101524 */
[----:B------:R-:W-:Y:S05]  /*5e20*/  BRA `(.L_x_20173) ;  /* 0x0000000400947947 */ /* 0x000fea0003800000 */
.L_x_20180:
        /* <DEDUP_REMOVED lines=10> */
.L_x_20192:
        /* <DEDUP_REMOVED lines=17> */
.L_x_20195:
[----:B------:R-:W-:-:S04]  /*5fe0*/  LOP3.LUT R2, R3, 0x80000000, RZ, 0xc0, !PT ;  /* 0x8000000003027812 */ /* 0x000fc800078ec0ff */
[----:B------:R-:W-:-:S04]  /*5ff0*/  SHF.R.U32.HI R3, RZ, 0x18, R2 ;  /* 0x00000018ff037819 */ /* 0x000fc80000011602 */
[----:B------:R-:W-:-:S04]  /*6000*/  LOP3.LUT R0, R0, R3, RZ, 0xfc, !PT ;  /* 0x0000000300007212 */ /* 0x000fc800078efcff */
[----:B------:R-:W-:-:S07]  /*6010*/  PRMT R8, R0, 0x7610, R8 ;  /* 0x0000761000087816 */ /* 0x000fce0000000008 */
.L_x_20194:
[----:B------:R-:W-:Y:S05]  /*6020*/  BSYNC B0 ;  /* 0x0000000000007941 */ /* 0x000fea0003800000 */
.L_x_20193:
[----:B------:R0:W-:Y:S01]  /*6030*/  STG.E.U8 desc[UR36][R16.64], R8 ;  /* 0x0000000810007986 */ /* 0x0001e2000c101124 */
[----:B------:R-:W-:Y:S05]  /*6040*/  BRA `(.L_x_20173) ;  /* 0x00000004000c7947 */ /* 0x000fea0003800000 */
.L_x_20191:
        /* <DEDUP_REMOVED lines=17> */
.L_x_20198:
[----:B------:R-:W-:-:S04]  /*6160*/  LOP3.LUT R2, R3, 0x80000000, RZ, 0xc0, !PT ;  /* 0x8000000003027812 */ /* 0x000fc800078ec0ff */
[----:B------:R-:W-:-:S04]  /*6170*/  SHF.R.U32.HI R3, RZ, 0x18, R2 ;  /* 0x00000018ff037819 */ /* 0x000fc80000011602 */
[----:B------:R-:W-:-:S04]  /*6180*/  LOP3.LUT R0, R0, R3, RZ, 0xfc, !PT ;  /* 0x0000000300007212 */ /* 0x000fc800078efcff */
[----:B------:R-:W-:-:S07]  /*6190*/  PRMT R8, R0, 0x7610, R8 ;  /* 0x0000761000087816 */ /* 0x000fce0000000008 */
.L_x_20197:
[----:B------:R-:W-:Y:S05]  /*61a0*/  BSYNC B0 ;  /* 0x0000000000007941 */ /* 0x000fea0003800000 */
.L_x_20196:
[----:B------:R0:W-:Y:S01]  /*61b0*/  STG.E.U8 desc[UR36][R16.64], R8 ;  /* 0x0000000810007986 */ /* 0x0001e2000c101124 */
[----:B------:R-:W-:Y:S05]  /*61c0*/  BRA `(.L_x_20173) ;  /* 0x0000000000ac7947 */ /* 0x000fea0003800000 */
.L_x_20190:
        /* <DEDUP_REMOVED lines=23> */
.L_x_20172:
        /* <DEDUP_REMOVED lines=16> */
.L_x_20201:
[----:B------:R-:W-:Y:S05]  /*6440*/  BRA `(.L_x_20173) ;  /* 0x00000000000c7947 */ /* 0x000fea0003800000 */
.L_x_20200:
[----:B------:R0:W-:Y:S01]  /*6450*/  STG.E.64 desc[UR36][R16.64], R2 ;  /* 0x0000000210007986 */ /* 0x0001e2000c101b24 */
[----:B------:R-:W-:Y:S05]  /*6460*/  BRA `(.L_x_20173) ;  /* 0x0000000000047947 */ /* 0x000fea0003800000 */
.L_x_20199:
[----:B------:R0:W-:Y:S02]  /*6470*/  STG.E desc[UR36][R16.64], R2 ;  /* 0x0000000210007986 */ /* 0x0001e4000c101924 */
.L_x_20173:
[----:B------:R-:W-:-:S07]  /*6480*/  VIADD R19, R19, 0x80 ;  /* 0x0000008013137836 */ /* 0x000fce0000000000 */
.L_x_20130:
[----:B------:R-:W-:Y:S05]  /*6490*/  BSYNC B6 ;  /* 0x0000000000067941 */ /* 0x000fea0003800000 */
.L_x_20129:
        /* <DEDUP_REMOVED lines=307> */
.L_x_20204:
        /* <DEDUP_REMOVED lines=21> */
.L_x_20208:
[----:B------:R0:W5:Y:S01]  /*7920*/  LDG.E.U8 R2, desc[UR36][R4.64] ;  /* 0x0000002404027981 */ /* 0x000162000c1e1100 */
[----:B------:R-:W-:Y:S01]  /*7930*/  IMAD.MOV.U32 R3, RZ, RZ, RZ ;  /* 0x000000ffff037224 */ /* 0x000fe200078e00ff */
[----:B------:R-:W-:Y:S06]  /*7940*/  BRA `(.L_x_20210) ;  /* 0x0000000c00487947 */ /* 0x000fec0003800000 */
.L_x_20207:
        /* <DEDUP_REMOVED lines=8> */
.L_x_20212:
[----:B------:R-:W2:Y:S02]  /*79d0*/  LDG.E R2, desc[UR36][R4.64] ;  /* 0x0000002404027981 */ /* 0x000ea4000c1e1900 */
[----:B--2---:R-:W-:Y:S01]  /*79e0*/  SHF.R.S32.HI R3, RZ, 0x1f, R2 ;  /* 0x0000001fff037819 */ /* 0x004fe20000011402 */
[----:B------:R-:W-:Y:S06]  /*79f0*/  BRA `(.L_x_20210) ;  /* 0x0000000c001c7947 */ /* 0x000fec0003800000 */
.L_x_20211:
[----:B------:R-:W2:Y:S02]  /*7a00*/  LDG.E.S16 R2, desc[UR36][R4.64] ;  /* 0x0000002404027981 */ /* 0x000ea4000c1e1700 */
[----:B--2---:R-:W-:Y:S01]  /*7a10*/  SHF.R.S32.HI R3, RZ, 0x1f, R2 ;  /* 0x0000001fff037819 */ /* 0x004fe20000011402 */
[----:B------:R-:W-:Y:S06]  /*7a20*/  BRA `(.L_x_20210) ;  /* 0x0000000c00107947 */ /* 0x000fec0003800000 */
.L_x_20206:
        /* <DEDUP_REMOVED lines=9> */
.L_x_20214:
[----:B------:R-:W2:Y:S02]  /*7ac0*/  LDG.E.U16 R4, desc[UR36][R4.64] ;  /* 0x0000002404047981 */ /* 0x000ea4000c1e1500 */
[----:B--2---:R-:W-:-:S06]  /*7ad0*/  HADD2.F32 R2, -RZ, R4.H0_H0 ;  /* 0x20000004ff027230 */ /* 0x004fcc0000004100 */
[----:B------:R-:W0:Y:S01]  /*7ae0*/  F2I.S64.TRUNC R2, R2 ;  /* 0x0000000200027311 */ /* 0x000e22000020d900 */
[----:B------:R-:W-:Y:S05]  /*7af0*/  BRA `(.L_x_20210) ;  /* 0x0000000800dc7947 */ /* 0x000fea0003800000 */
.L_x_20213:
        /* <DEDUP_REMOVED lines=9> */
.L_x_20216:
[----:B------:R-:W2:Y:S02]  /*7b90*/  LDG.E.U16 R4, desc[UR36][R4.64] ;  /* 0x0000002404047981 */ /* 0x000ea4000c1e1500 */
[----:B--2---:R-:W-:-:S06]  /*7ba0*/  HADD2.F32 R2, -RZ, R4.H0_H0 ;  /* 0x20000004ff027230 */ /* 0x004fcc0000004100 */
[----:B------:R-:W0:Y:S01]  /*7bb0*/  F2I.S64.TRUNC R2, R2 ;  /* 0x0000000200027311 */ /* 0x000e22000020d900 */
[----:B------:R-:W-:Y:S05]  /*7bc0*/  BRA `(.L_x_20210) ;  /* 0x0000000800a87947 */ /* 0x000fea0003800000 */
.L_x_20215:
[----:B------:R-:W2:Y:S02]  /*7bd0*/  LDG.E.64 R2, desc[UR36][R4.64] ;  /* 0x0000002404027981 */ /* 0x000ea4000c1e1b00 */
[----:B--2---:R-:W0:Y:S01]  /*7be0*/  F2I.S64.F64.TRUNC R2, R2 ;  /* 0x0000000200027311 */ /* 0x004e22000030d900 */
[----:B------:R-:W-:Y:S05]  /*7bf0*/  BRA `(.L_x_20210) ;  /* 0x00000008009c7947 */ /* 0x000fea0003800000 */
.L_x_20205:
        /* <DEDUP_REMOVED lines=13> */
.L_x_20219:
[----:B------:R-:W2:Y:S02]  /*7cd0*/  LDG.E.64 R2, desc[UR36][R4.64] ;  /* 0x0000002404027981 */ /* 0x000ea4000c1e1b00 */
[----:B--2---:R-:W3:Y:S01]  /*7ce0*/  F2I.S64.F64.TRUNC R2, R2 ;  /* 0x0000000200027311 */ /* 0x004ee2000030d900 */
[----:B------:R-:W-:Y:S05]  /*7cf0*/  BRA `(.L_x_20210) ;  /* 0x00000008005c7947 */ /* 0x000fea0003800000 */
.L_x_20218:
        /* <DEDUP_REMOVED lines=25> */
[----:B------:R-:W1:Y:S01]  /*7e90*/  F2I.S64.TRUNC R2, R3 ;  /* 0x0000000300027311 */ /* 0x000e62000020d900 */
[----:B------:R-:W-:Y:S05]  /*7ea0*/  BRA `(.L_x_20210) ;  /* 0x0000000400f07947 */ /* 0x000fea0003800000 */
.L_x_20221:
        /* <DEDUP_REMOVED lines=12> */
[----:B------:R-:W2:Y:S01]  /*7f70*/  F2I.S64.TRUNC R2, R2 ;  /* 0x0000000200027311 */ /* 0x000ea2000020d900 */
[----:B------:R-:W-:Y:S05]  /*7f80*/  BRA `(.L_x_20210) ;  /* 0x0000000400b87947 */ /* 0x000fea0003800000 */
.L_x_20220:
[----:B------:R-:W2:Y:S02]  /*7f90*/  LDG.E.U16 R2, desc[UR36][R4.64] ;  /* 0x0000002404027981 */ /* 0x000ea4000c1e1500 */
[----:B--2---:R-:W-:-:S06]  /*7fa0*/  IMAD.U32 R2, R2, 0x10000, RZ ;  /* 0x0001000002027824 */ /* 0x004fcc00078e00ff */
[----:B------:R-:W0:Y:S01]  /*7fb0*/  F2I.S64.TRUNC R2, R2 ;  /* 0x0000000200027311 */ /* 0x000e22000020d900 */
[----:B------:R-:W-:Y:S05]  /*7fc0*/  BRA `(.L_x_20210) ;  /* 0x0000000400a87947 */ /* 0x000fea0003800000 */
.L_x_20217:
        /* <DEDUP_REMOVED lines=11> */
.L_x_20224:
        /* <DEDUP_REMOVED lines=21> */
.L_x_20228:
[----:B------:R-:W-:Y:S05]  /*81d0*/  BSYNC B1 ;  /* 0x0000000000017941 */ /* 0x000fea0003800000 */
.L_x_20227:
[----:B------:R-:W-:Y:S01]  /*81e0*/  IMAD.SHL.U32 R2, R2, 0x100000, RZ ;  /* 0x0010000002027824 */ /* 0x000fe200078e00ff */
[----:B------:R-:W-:-:S04]  /*81f0*/  LEA R3, R0, 0x3b800000, 0x17 ;  /* 0x3b80000000037811 */ /* 0x000fc800078eb8ff */
[----:B------:R-:W-:-:S07]  /*8200*/  LOP3.LUT R2, R3, R2, R4, 0xfe, !PT ;  /* 0x0000000203027212 */ /* 0x000fce00078efe04 */
.L_x_20226:
[----:B------:R-:W-:Y:S05]  /*8210*/  BSYNC B0 ;  /* 0x0000000000007941 */ /* 0x000fea0003800000 */
.L_x_20225:
[----:B------:R-:W0:Y:S01]  /*8220*/  F2I.S64.TRUNC R2, R2 ;  /* 0x0000000200027311 */ /* 0x000e22000020d900 */
[----:B------:R-:W-:Y:S05]  /*8230*/  BRA `(.L_x_20210) ;  /* 0x00000004000c7947 */ /* 0x000fea0003800000 */
.L_x_20223:
        /* <DEDUP_REMOVED lines=21> */
.L_x_20232:
[----:B------:R-:W-:Y:S05]  /*8390*/  BSYNC B1 ;  /* 0x0000000000017941 */ /* 0x000fea0003800000 */
.L_x_20231:
[----:B------:R-:W-:Y:S01]  /*83a0*/  IMAD.SHL.U32 R2, R2, 0x200000, RZ ;  /* 0x0020000002027824 */ /* 0x000fe200078e00ff */
[----:B------:R-:W-:-:S04]  /*83b0*/  LEA R3, R0, 0x37800000, 0x17 ;  /* 0x3780000000037811 */ /* 0x000fc800078eb8ff */
[----:B------:R-:W-:-:S07]  /*83c0*/  LOP3.LUT R2, R3, R2, R4, 0xfe, !PT ;  /* 0x0000000203027212 */ /* 0x000fce00078efe04 */
.L_x_20230:
[----:B------:R-:W-:Y:S05]  /*83d0*/  BSYNC B0 ;  /* 0x0000000000007941 */ /* 0x000fea0003800000 */
.L_x_20229:
[----:B------:R-:W0:Y:S01]  /*83e0*/  F2I.S64.TRUNC R2, R2 ;  /* 0x0000000200027311 */ /* 0x000e22000020d900 */
[----:B------:R-:W-:Y:S05]  /*83f0*/  BRA `(.L_x_20210) ;  /* 0x00000000009c7947 */ /* 0x000fea0003800000 */
.L_x_20222:
        /* <DEDUP_REMOVED lines=14> */
.L_x_20236:
[----:B------:R-:W-:Y:S05]  /*84e0*/  BSYNC B0 ;  /* 0x0000000000007941 */ /* 0x000fea0003800000 */
.L_x_20235:
[----:B------:R-:W4:Y:S01]  /*84f0*/  F2I.S64.TRUNC R2, R2 ;  /* 0x0000000200027311 */ /* 0x000f22000020d900 */
[----:B------:R-:W-:Y:S05]  /*8500*/  BRA `(.L_x_20210) ;  /* 0x0000000000587947 */ /* 0x000fea0003800000 */
.L_x_20209:
        /* <DEDUP_REMOVED lines=16> */
.L_x_20237:
[----:B------:R-:W-:Y:S01]  /*8610*/  CS2R R2, SRZ ;  /* 0x0000000000027805 */ /* 0x000fe2000001ff00 */
[----:B------:R-:W-:Y:S06]  /*8620*/  BRA `(.L_x_20210) ;  /* 0x0000000000107947 */ /* 0x000fec0003800000 */
.L_x_20234:
[----:B------:R0:W5:Y:S01]  /*8630*/  LDG.E.64 R2, desc[UR36][R4.64] ;  /* 0x0000002404027981 */ /* 0x000162000c1e1b00 */
[----:B------:R-:W-:Y:S05]  /*8640*/  BRA `(.L_x_20210) ;  /* 0x0000000000087947 */ /* 0x000fea0003800000 */
.L_x_20233:
[----:B------:R0:W5:Y:S01]  /*8650*/  LDG.E R2, desc[UR36][R4.64] ;  /* 0x0000002404027981 */ /* 0x000162000c1e1900 */
[----:B------:R-:W-:-:S07]  /*8660*/  IMAD.MOV.U32 R3, RZ, RZ, RZ ;  /* 0x000000ffff037224 */ /* 0x000fce00078e00ff */
.L_x_20210:
        /* <DEDUP_REMOVED lines=10> */
.L_x_20239:
        /* <DEDUP_REMOVED lines=19> */
.L_x_20240:
[----:B------:R-:W-:Y:S05]  /*8840*/  BSYNC B0 ;  /* 0x0000000000007941 */ /* 0x000fea0003800000 */
.L_x_20238:
        /* <DEDUP_REMOVED lines=14> */
.L_x_20244:
[----:B------:R0:W-:Y:S01]  /*8930*/  STG.E.U8 desc[UR36][R16.64], R2 ;  /* 0x0000000210007986 */ /* 0x0001e2000c101124 */
[----:B------:R-:W-:Y:S05]  /*8940*/  BRA `(.L_x_20246) ;  /* 0x0000000c00507947 */ /* 0x000fea0003800000 */
.L_x_20243:
        /* <DEDUP_REMOVED lines=8> */
.L_x_20248:
[----:B------:R0:W-:Y:S01]  /*89d0*/  STG.E desc[UR36][R16.64], R2 ;  /* 0x0000000210007986 */ /* 0x0001e2000c101924 */
[----:B------:R-:W-:Y:S05]  /*89e0*/  BRA `(.L_x_20246) ;  /* 0x0000000c00287947 */ /* 0x000fea0003800000 */
.L_x_20247:
[----:B------:R0:W-:Y:S01]  /*89f0*/  STG.E.U16 desc[UR36][R16.64], R2 ;  /* 0x0000000210007986 */ /* 0x0001e2000c101524 */
[----:B------:R-:W-:Y:S05]  /*8a00*/  BRA `(.L_x_20246) ;  /* 0x0000000c00207947 */ /* 0x000fea0003800000 */
.L_x_20242:
        /* <DEDUP_REMOVED lines=9> */
.L_x_20250:
[----:B------:R-:W0:Y:S02]  /*8aa0*/  I2F.S64 R0, R2 ;  /* 0x0000000200007312 */ /* 0x000e240000301400 */
[----:B0-----:R-:W-:-:S05]  /*8ab0*/  F2FP.F16.F32.PACK_AB R0, RZ, R0 ;  /* 0x00000000ff00723e */ /* 0x001fca00000000ff */
[----:B------:R0:W-:Y:S01]  /*8ac0*/  STG.E.U16 desc[UR36][R16.64], R0 ;  /* 0x0000000010007986 */ /* 0x0001e2000c101524 */
[----:B------:R-:W-:Y:S05]  /*8ad0*/  BRA `(.L_x_20246) ;  /* 0x0000000800ec7947 */ /* 0x000fea0003800000 */
.L_x_20249:
        /* <DEDUP_REMOVED lines=10> */
.L_x_20252:
[----:B------:R-:W0:Y:S02]  /*8b80*/  I2F.S64 R2, R2 ;  /* 0x0000000200027312 */ /* 0x000e240000301400 */
[----:B0-----:R-:W-:-:S04]  /*8b90*/  F2FP.F16.F32.PACK_AB R3, RZ, R2 ;  /* 0x00000002ff03723e */ /* 0x001fc800000000ff */
[----:B------:R-:W-:-:S05]  /*8ba0*/  PRMT R3, R3, 0x5410, RZ ;  /* 0x0000541003037816 */ /* 0x000fca00000000ff */
[----:B------:R0:W-:Y:S01]  /*8bb0*/  STG.E desc[UR36][R16.64], R3 ;  /* 0x0000000310007986 */ /* 0x0001e2000c101924 */
[----:B------:R-:W-:Y:S05]  /*8bc0*/  BRA `(.L_x_20246) ;  /* 0x0000000800b07947 */ /* 0x000fea0003800000 */
.L_x_20251:
[----:B------:R-:W0:Y:S02]  /*8bd0*/  I2F.F64.S64 R2, R2 ;  /* 0x0000000200027312 */ /* 0x000e240000301c00 */
[----:B0-----:R0:W-:Y:S01]  /*8be0*/  STG.E.64 desc[UR36][R16.64], R2 ;  /* 0x0000000210007986 */ /* 0x0011e2000c101b24 */
[----:B------:R-:W-:Y:S05]  /*8bf0*/  BRA `(.L_x_20246) ;  /* 0x0000000800a47947 */ /* 0x000fea0003800000 */
.L_x_20241:
        /* <DEDUP_REMOVED lines=13> */
.L_x_20255:
[----:B------:R-:W0:Y:S01]  /*8cd0*/  I2F.F64.S64 R4, R2 ;  /* 0x0000000200047312 */ /* 0x000e220000301c00 */
[----:B------:R-:W-:-:S05]  /*8ce0*/  CS2R R6, SRZ ;  /* 0x0000000000067805 */ /* 0x000fca000001ff00 */
[----:B0-----:R0:W-:Y:S01]  /*8cf0*/  STG.E.128 desc[UR36][R16.64], R4 ;  /* 0x0000000410007986 */ /* 0x0011e2000c101d24 */
[----:B------:R-:W-:Y:S05]  /*8d00*/  BRA `(.L_x_20246) ;  /* 0x0000000800607947 */ /* 0x000fea0003800000 */
.L_x_20254:
        /* <DEDUP_REMOVED lines=21> */
.L_x_20259:
[----:B------:R-:W-:Y:S05]  /*8e60*/  BSYNC B0 ;  /* 0x0000000000007941 */ /* 0x000fea0003800000 */
.L_x_20258:
[----:B------:R-:W-:-:S05]  /*8e70*/  LOP3.LUT R5, R0, R5, RZ, 0xfc, !PT ;  /* 0x0000000500057212 */ /* 0x000fca00078efcff */
[----:B------:R0:W-:Y:S01]  /*8e80*/  STG.E.U8 desc[UR36][R16.64], R5 ;  /* 0x0000000510007986 */ /* 0x0001e2000c101124 */
[----:B------:R-:W-:Y:S05]  /*8e90*/  BRA `(.L_x_20246) ;  /* 0x0000000400fc7947 */ /* 0x000fea0003800000 */
.L_x_20257:
        /* <DEDUP_REMOVED lines=13> */
.L_x_20261:
[----:B------:R-:W-:Y:S01]  /*8f70*/  IMAD.MOV.U32 R0, RZ, RZ, 0x7f ;  /* 0x0000007fff007424 */ /* 0x000fe200078e00ff */
[----:B------:R-:W-:-:S04]  /*8f80*/  ISETP.GT.U32.AND P0, PT, R4, 0x7f800000, PT ;  /* 0x7f8000000400780c */ /* 0x000fc80003f04070 */
[----:B------:R-:W-:-:S09]  /*8f90*/  SEL R0, R0, 0x7c, P0 ;  /* 0x0000007c00007807 */ /* 0x000fd20000000000 */
.L_x_20262:
[----:B------:R-:W-:Y:S05]  /*8fa0*/  BSYNC B0 ;  /* 0x0000000000007941 */ /* 0x000fea0003800000 */
.L_x_20260:
[----:B------:R-:W-:-:S04]  /*8fb0*/  LOP3.LUT R2, R3, 0x80000000, RZ, 0xc0, !PT ;  /* 0x8000000003027812 */ /* 0x000fc800078ec0ff */
[----:B------:R-:W-:-:S04]  /*8fc0*/  SHF.R.U32.HI R3, RZ, 0x18, R2 ;  /* 0x00000018ff037819 */ /* 0x000fc80000011602 */
[----:B------:R-:W-:-:S05]  /*8fd0*/  LOP3.LUT R3, R0, R3, RZ, 0xfc, !PT ;  /* 0x0000000300037212 */ /* 0x000fca00078efcff */
[----:B------:R0:W-:Y:S01]  /*8fe0*/  STG.E.U8 desc[UR36][R16.64], R3 ;  /* 0x0000000310007986 */ /* 0x0001e2000c101124 */
[----:B------:R-:W-:Y:S05]  /*8ff0*/  BRA `(.L_x_20246) ;  /* 0x0000000400a47947 */ /* 0x000fea0003800000 */
.L_x_20256:
[----:B------:R-:W0:Y:S02]  /*9000*/  I2F.S64 R0, R2 ;  /* 0x0000000200007312 */ /* 0x000e240000301400 */
[----:B0-----:R-:W-:-:S05]  /*9010*/  F2FP.BF16.F32.PACK_AB R0, RZ, R0 ;  /* 0x00000000ff00723e */ /* 0x001fca00000010ff */
[----:B------:R0:W-:Y:S01]  /*9020*/  STG.E.U16 desc[UR36][R16.64], R0 ;  /* 0x0000000010007986 */ /* 0x0001e2000c101524 */
[----:B------:R-:W-:Y:S05]  /*9030*/  BRA `(.L_x_20246) ;  /* 0x0000000400947947 */ /* 0x000fea0003800000 */
.L_x_20253:
        /* <DEDUP_REMOVED lines=10> */
.L_x_20265:
        /* <DEDUP_REMOVED lines=17> */
.L_x_20268:
[----:B------:R-:W-:-:S04]  /*91f0*/  LOP3.LUT R2, R3, 0x80000000, RZ, 0xc0, !PT ;  /* 0x8000000003027812 */ /* 0x000fc800078ec0ff */
[----:B------:R-:W-:-:S04]  /*9200*/  SHF.R.U32.HI R3, RZ, 0x18, R2 ;  /* 0x00000018ff037819 */ /* 0x000fc80000011602 */
[----:B------:R-:W-:-:S04]  /*9210*/  LOP3.LUT R0, R0, R3, RZ, 0xfc, !PT ;  /* 0x0000000300007212 */ /* 0x000fc800078efcff */
[----:B------:R-:W-:-:S07]  /*9220*/  PRMT R8, R0, 0x7610, R8 ;  /* 0x0000761000087816 */ /* 0x000fce0000000008 */
.L_x_20267:
[----:B------:R-:W-:Y:S05]  /*9230*/  BSYNC B0 ;  /* 0x0000000000007941 */ /* 0x000fea0003800000 */
.L_x_20266:
[----:B------:R0:W-:Y:S01]  /*9240*/  STG.E.U8 desc[UR36][R16.64], R8 ;  /* 0x0000000810007986 */ /* 0x0001e2000c101124 */
[----:B------:R-:W-:Y:S05]  /*9250*/  BRA `(.L_x_20246) ;  /* 0x00000004000c7947 */ /* 0x000fea0003800000 */
.L_x_20264:
        /* <DEDUP_REMOVED lines=17> */
.L_x_20271:
[----:B------:R-:W-:-:S04]  /*9370*/  LOP3.LUT R2, R3, 0x80000000, RZ, 0xc0, !PT ;  /* 0x8000000003027812 */ /* 0x000fc800078ec0ff */
[----:B------:R-:W-:-:S04]  /*9380*/  SHF.R.U32.HI R3, RZ, 0x18, R2 ;  /* 0x00000018ff037819 */ /* 0x000fc80000011602 */
[----:B------:R-:W-:-:S04]  /*9390*/  LOP3.LUT R0, R0, R3, RZ, 0xfc, !PT ;  /* 0x0000000300007212 */ /* 0x000fc800078efcff */
[----:B------:R-:W-:-:S07]  /*93a0*/  PRMT R8, R0, 0x7610, R8 ;  /* 0x0000761000087816 */ /* 0x000fce0000000008 */
.L_x_20270:
[----:B------:R-:W-:Y:S05]  /*93b0*/  BSYNC B0 ;  /* 0x0000000000007941 */ /* 0x000fea0003800000 */
.L_x_20269:
[----:B------:R2:W-:Y:S01]  /*93c0*/  STG.E.U8 desc[UR36][R16.64], R8 ;  /* 0x0000000810007986 */ /* 0x0005e2000c101124 */
[----:B------:R-:W-:Y:S05]  /*93d0*/  BRA `(.L_x_20246) ;  /* 0x0000000000ac7947 */ /* 0x000fea0003800000 */
.L_x_20263:
        /* <DEDUP_REMOVED lines=23> */
.L_x_20245:
        /* <DEDUP_REMOVED lines=16> */
.L_x_20274:
[----:B------:R-:W-:Y:S05]  /*9650*/  BRA `(.L_x_20246) ;  /* 0x00000000000c7947 */ /* 0x000fea0003800000 */
.L_x_20273:
[----:B------:R4:W-:Y:S01]  /*9660*/  STG.E.64 desc[UR36][R16.64], R2 ;  /* 0x0000000210007986 */ /* 0x0009e2000c101b24 */
[----:B------:R-:W-:Y:S05]  /*9670*/  BRA `(.L_x_20246) ;  /* 0x0000000000047947 */ /* 0x000fea0003800000 */
.L_x_20272:
[----:B------:R3:W-:Y:S02]  /*9680*/  STG.E desc[UR36][R16.64], R2 ;  /* 0x0000000210007986 */ /* 0x0007e4000c101924 */
.L_x_20246:
[----:B------:R-:W-:-:S07]  /*9690*/  VIADD R19, R19, 0x80 ;  /* 0x0000008013137836 */ /* 0x000fce0000000000 */
.L_x_20203:
[----:B------:R-:W-:Y:S05]  /*96a0*/  BSYNC B6 ;  /* 0x0000000000067941 */ /* 0x000fea0003800000 */
.L_x_20202:
        /* <DEDUP_REMOVED lines=306> */
.L_x_20275:
        /* <DEDUP_REMOVED lines=21> */
.L_x_20279:
[----:B------:R0:W5:Y:S01]  /*ab20*/  LDG.E.U8 R2, desc[UR36][R4.64] ;  /* 0x0000002404027981 */ /* 0x000162000c1e1100 */
[----:B------:R-:W-:Y:S01]  /*ab30*/  IMAD.MOV.U32 R3, RZ, RZ, RZ ;  /* 0x000000ffff037224 */ /* 0x000fe200078e00ff */
[----:B------:R-:W-:Y:S06]  /*ab40*/  BRA `(.L_x_20281) ;  /* 0x0000000c00487947 */ /* 0x000fec0003800000 */
.L_x_20278:
        /* <DEDUP_REMOVED lines=8> */
.L_x_20283:
[----:B------:R-:W2:Y:S02]  /*abd0*/  LDG.E R2, desc[UR36][R4.64] ;  /* 0x0000002404027981 */ /* 0x000ea4000c1e1900 */
[----:B--2---:R-:W-:Y:S01]  /*abe0*/  SHF.R.S32.HI R3, RZ, 0x1f, R2 ;  /* 0x0000001fff037819 */ /* 0x004fe20000011402 */
[----:B------:R-:W-:Y:S06]  /*abf0*/  BRA `(.L_x_20281) ;  /* 0x0000000c001c7947 */ /* 0x000fec0003800000 */
.L_x_20282:
[----:B------:R-:W2:Y:S02]  /*ac00*/  LDG.E.S16 R2, desc[UR36][R4.64] ;  /* 0x0000002404027981 */ /* 0x000ea4000c1e1700 */
[----:B--2---:R-:W-:Y:S01]  /*ac10*/  SHF.R.S32.HI R3, RZ, 0x1f, R2 ;  /* 0x0000001fff037819 */ /* 0x004fe20000011402 */
[----:B------:R-:W-:Y:S06]  /*ac20*/  BRA `(.L_x_20281) ;  /* 0x0000000c00107947 */ /* 0x000fec0003800000 */
.L_x_20277:
        /* <DEDUP_REMOVED lines=9> */
.L_x_20285:
[----:B------:R-:W2:Y:S02]  /*acc0*/  LDG.E.U16 R4, desc[UR36][R4.64] ;  /* 0x0000002404047981 */ /* 0x000ea4000c1e1500 */
[----:B--2---:R-:W-:-:S06]  /*acd0*/  HADD2.F32 R2, -RZ, R4.H0_H0 ;  /* 0x20000004ff027230 */ /* 0x004fcc0000004100 */
[----:B------:R-:W0:Y:S01]  /*ace0*/  F2I.S64.TRUNC R2, R2 ;  /* 0x0000000200027311 */ /* 0x000e22000020d900 */
[----:B------:R-:W-:Y:S05]  /*acf0*/  BRA `(.L_x_20281) ;  /* 0x0000000800dc7947 */ /* 0x000fea0003800000 */
.L_x_20284:
        /* <DEDUP_REMOVED lines=9> */
.L_x_20287:
[----:B------:R-:W2:Y:S02]  /*ad90*/  LDG.E.U16 R4, desc[UR36][R4.64] ;  /* 0x0000002404047981 */ /* 0x000ea4000c1e1500 */
[----:B--2---:R-:W-:-:S06]  /*ada0*/  HADD2.F32 R2, -RZ, R4.H0_H0 ;  /* 0x20000004ff027230 */ /* 0x004fcc0000004100 */
[----:B------:R-:W0:Y:S01]  /*adb0*/  F2I.S64.TRUNC R2, R2 ;  /* 0x0000000200027311 */ /* 0x000e22000020d900 */
[----:B------:R-:W-:Y:S05]  /*adc0*/  BRA `(.L_x_20281) ;  /* 0x0000000800a87947 */ /* 0x000fea0003800000 */
.L_x_20286:
[----:B------:R-:W2:Y:S02]  /*add0*/  LDG.E.64 R2, desc[UR36][R4.64] ;  /* 0x0000002404027981 */ /* 0x000ea4000c1e1b00 */
[----:B--2---:R-:W0:Y:S01]  /*ade0*/  F2I.S64.F64.TRUNC R2, R2 ;  /* 0x0000000200027311 */ /* 0x004e22000030d900 */
[----:B------:R-:W-:Y:S05]  /*adf0*/  BRA `(.L_x_20281) ;  /* 0x00000008009c7947 */ /* 0x000fea0003800000 */
.L_x_20276:
        /* <DEDUP_REMOVED lines=13> */
.L_x_20290:
[----:B------:R-:W2:Y:S02]  /*aed0*/  LDG.E.64 R2, desc[UR36][R4.64] ;  /* 0x0000002404027981 */ /* 0x000ea4000c1e1b00 */
[----:B--2---:R-:W0:Y:S01]  /*aee0*/  F2I.S64.F64.TRUNC R2, R2 ;  /* 0x0000000200027311 */ /* 0x004e22000030d900 */
[----:B------:R-:W-:Y:S05]  /*aef0*/  BRA `(.L_x_20281) ;  /* 0x00000008005c7947 */ /* 0x000fea0003800000 */
.L_x_20289:
        /* <DEDUP_REMOVED lines=27> */
.L_x_20292:
        /* <DEDUP_REMOVED lines=14> */
.L_x_20291:
[----:B------:R-:W2:Y:S02]  /*b190*/  LDG.E.U16 R2, desc[UR36][R4.64] ;  /* 0x0000002404027981 */ /* 0x000ea4000c1e1500 */
[----:B--2---:R-:W-:-:S06]  /*b1a0*/  IMAD.U32 R2, R2, 0x10000, RZ ;  /* 0x0001000002027824 */ /* 0x004fcc00078e00ff */
[----:B------:R-:W0:Y:S01]  /*b1b0*/  F2I.S64.TRUNC R2, R2 ;  /* 0x0000000200027311 */ /* 0x000e22000020d900 */
[----:B------:R-:W-:Y:S05]  /*b1c0*/  BRA `(.L_x_20281) ;  /* 0x0000000400a87947 */ /* 0x000fea0003800000 */
.L_x_20288:
        /* <DEDUP_REMOVED lines=11> */
.L_x_20295:
        /* <DEDUP_REMOVED lines=21> */
.L_x_20299:
[----:B------:R-:W-:Y:S05]  /*b3d0*/  BSYNC B1 ;  /* 0x0000000000017941 */ /* 0x000fea0003800000 */
.L_x_20298:
[----:B------:R-:W-:Y:S01]  /*b3e0*/  IMAD.SHL.U32 R2, R2, 0x100000, RZ ;  /* 0x0010000002027824 */ /* 0x000fe200078e00ff */
[----:B------:R-:W-:-:S04]  /*b3f0*/  LEA R3, R0, 0x3b800000, 0x17 ;  /* 0x3b80000000037811 */ /* 0x000fc800078eb8ff */
[----:B------:R-:W-:-:S07]  /*b400*/  LOP3.LUT R2, R3, R2, R4, 0xfe, !PT ;  /* 0x0000000203027212 */ /* 0x000fce00078efe04 */
.L_x_20297:
[----:B------:R-:W-:Y:S05]  /*b410*/  BSYNC B0 ;  /* 0x0000000000007941 */ /* 0x000fea0003800000 */
.L_x_20296:
[----:B------:R-:W2:Y:S01]  /*b420*/  F2I.S64.TRUNC R2, R2 ;  /* 0x0000000200027311 */ /* 0x000ea2000020d900 */
[----:B------:R-:W-:Y:S05]  /*b430*/  BRA `(.L_x_20281) ;  /* 0x00000004000c7947 */ /* 0x000fea0003800000 */
.L_x_20294:
        /* <DEDUP_REMOVED lines=21> */
.L_x_20303:
[----:B------:R-:W-:Y:S05]  /*b590*/  BSYNC B1 ;  /* 0x0000000000017941 */ /* 0x000fea0003800000 */
.L_x_20302:
[----:B------:R-:W-:Y:S01]  /*b5a0*/  IMAD.SHL.U32 R2, R2, 0x200000, RZ ;  /* 0x0020000002027824 */ /* 0x000fe200078e00ff */
[----:B------:R-:W-:-:S04]  /*b5b0*/  LEA R3, R0, 0x37800000, 0x17 ;  /* 0x3780000000037811 */ /* 0x000fc800078eb8ff */
[----:B------:R-:W-:-:S07]  /*b5c0*/  LOP3.LUT R2, R3, R2, R4, 0xfe, !PT ;  /* 0x0000000203027212 */ /* 0x000fce00078efe04 */
.L_x_20301:
[----:B------:R-:W-:Y:S05]  /*b5d0*/  BSYNC B0 ;  /* 0x0000000000007941 */ /* 0x000fea0003800000 */
.L_x_20300:
[----:B------:R-:W0:Y:S01]  /*b5e0*/  F2I.S64.TRUNC R2, R2 ;  /* 0x0000000200027311 */ /* 0x000e22000020d900 */
[----:B------:R-:W-:Y:S05]  /*b5f0*/  BRA `(.L_x_20281) ;  /* 0x00000000009c7947 */ /* 0x000fea0003800000 */
.L_x_20293:
        /* <DEDUP_REMOVED lines=14> */
.L_x_20307:
[----:B------:R-:W-:Y:S05]  /*b6e0*/  BSYNC B0 ;  /* 0x0000000000007941 */ /* 0x000fea0003800000 */
.L_x_20306:
[----:B------:R-:W0:Y:S01]  /*b6f0*/  F2I.S64.TRUNC R2, R2 ;  /* 0x0000000200027311 */ /* 0x000e22000020d900 */
[----:B------:R-:W-:Y:S05]  /*b700*/  BRA `(.L_x_20281) ;  /* 0x0000000000587947 */ /* 0x000fea0003800000 */
.L_x_20280:
        /* <DEDUP_REMOVED lines=16> */
.L_x_20308:
[----:B------:R-:W-:Y:S01]  /*b810*/  CS2R R2, SRZ ;  /* 0x0000000000027805 */ /* 0x000fe2000001ff00 */
[----:B------:R-:W-:Y:S06]  /*b820*/  BRA `(.L_x_20281) ;  /* 0x0000000000107947 */ /* 0x000fec0003800000 */
.L_x_20305:
[----:B------:R4:W5:Y:S01]  /*b830*/  LDG.E.64 R2, desc[UR36][R4.64] ;  /* 0x0000002404027981 */ /* 0x000962000c1e1b00 */
[----:B------:R-:W-:Y:S05]  /*b840*/  BRA `(.L_x_20281) ;  /* 0x0000000000087947 */ /* 0x000fea0003800000 */
.L_x_20304:
[----:B------:R3:W5:Y:S01]  /*b850*/  LDG.E R2, desc[UR36][R4.64] ;  /* 0x0000002404027981 */ /* 0x000762000c1e1900 */
[----:B------:R-:W-:-:S07]  /*b860*/  IMAD.MOV.U32 R3, RZ, RZ, RZ ;  /* 0x000000ffff037224 */ /* 0x000fce00078e00ff */
.L_x_20281:
[----:B------:R-:W-:Y:S01]  /*b870*/  ULDC UR4, c[0x0][0x42c] ;  /* 0x00010b0000047ab9 */ /* 0x000fe20000000800 */
[----:B------:R-:W-:Y:S01]  /*b880*/  BSSY B0, `(.L_x_20309) ;  /* 0x000001c000007945 */ /* 0x000fe20003800000 */
[----:B0-2--5:R-:W-:-:S04]  /*b890*/  LOP3.LUT R0, R3, UR4, RZ, 0xfc, !PT ;  /* 0x0000000403007c12 */ /* 0x025fc8000f8efcff */
[----:B------:R-:W-:-:S13]  /*b8a0*/  ISETP.NE.U32.AND P0, PT, R0, RZ, PT ;  /* 0x000000ff0000720c */ /* 0x000fda0003f05070 */
[----:B------:R-:W-:Y:S05]  /*b8b0*/  @!P0 BRA `(.L_x_20310) ;  /* 0x0000000000148947 */ /* 0x000fea0003800000 */
[----:B------:R-:W-:-:S07]  /*b8c0*/  MOV R0, 0xb8e0 ;  /* 0x0000b8e000007802 */ /* 0x000fce0000000f00 */
[----:B-1-34-:R-:W-:Y:S05]  /*b8d0*/  CALL.REL.NOINC `($__internal_7_$__cuda_sm20_rem_s64) ;  /* 0x0000000c00f07944 */ /* 0x01afea0003c00000 */
[----:B------:R-:W-:Y:S02]  /*b8e0*/  IMAD.MOV.U32 R2, RZ, RZ, R4 ;  /* 0x000000ffff027224 */ /* 0x000fe400078e0004 */
[----:B------:R-:W-:Y:S01]  /*b8f0*/  IMAD.MOV.U32 R3, RZ, RZ, R5 ;  /* 0x000000ffff037224 */ /* 0x000fe200078e0005 */
[----:B------:R-:W-:Y:S06]  /*b900*/  BRA `(.L_x_20311) ;  /* 0x00000000004c7947 */ /* 0x000fec0003800000 */
.L_x_20310:
[----:B------:R-:W-:Y:S02]  /*b910*/  ULDC UR4, c[0x0][0x428] ;  /* 0x00010a0000047ab9 */ /* 0x000fe40000000800 */
[----:B------:R-:W0:Y:S01]  /*b920*/  I2F.U32.RP R6, UR4 ;  /* 0x0000000400067d06 */ /* 0x000e220008209000 */
[----:B------:R-:W-:-:S07]  /*b930*/  ISETP.NE.U32.AND P1, PT, RZ, UR4, PT ;  /* 0x00000004ff007c0c */ /* 0x000fce000bf25070 */
[----:B0-----:R-:W1:Y:S02]  /*b940*/  MUFU.RCP R6, R6 ;  /* 0x0000000600067308 */ /* 0x001e640000001000 */
[----:B-1-34-:R-:W-:-:S06]  /*b950*/  VIADD R4, R6, 0xffffffe ;  /* 0x0ffffffe06047836 */ /* 0x01afcc0000000000 */
        /* <DEDUP_REMOVED lines=14> */
.L_x_20311:
[----:B------:R-:W-:Y:S05]  /*ba40*/  BSYNC B0 ;  /* 0x0000000000007941 */ /* 0x000fea0003800000 */
.L_x_20309:
        /* <DEDUP_REMOVED lines=14> */
.L_x_20315:
[----:B------:R-:W-:Y:S01]  /*bb30*/  STG.E.U8 desc[UR36][R16.64], R2 ;  /* 0x0000000210007986 */ /* 0x000fe2000c101124 */
[----:B------:R-:W-:Y:S05]  /*bb40*/  EXIT ;  /* 0x000000000000794d */ /* 0x000fea0003800000 */
.L_x_20314:
        /* <DEDUP_REMOVED lines=8> */
.L_x_20318:
[----:B------:R-:W-:Y:S01]  /*bbd0*/  STG.E desc[UR36][R16.64], R2 ;  /* 0x0000000210007986 */ /* 0x000fe2000c101924 */
[----:B------:R-:W-:Y:S05]  /*bbe0*/  EXIT ;  /* 0x000000000000794d */ /* 0x000fea0003800000 */
.L_x_20317:
[----:B------:R-:W-:Y:S01]  /*bbf0*/  STG.E.U16 desc[UR36][R16.64], R2 ;  /* 0x0000000210007986 */ /* 0x000fe2000c101524 */
[----:B------:R-:W-:Y:S05]  /*bc00*/  EXIT ;  /* 0x000000000000794d */ /* 0x000fea0003800000 */
.L_x_20313:
        /* <DEDUP_REMOVED lines=9> */
.L_x_20320:
[----:B------:R-:W0:Y:S02]  /*bca0*/  I2F.S64 R0, R2 ;  /* 0x0000000200007312 */ /* 0x000e240000301400 */
[----:B0-----:R-:W-:-:S05]  /*bcb0*/  F2FP.F16.F32.PACK_AB R0, RZ, R0 ;  /* 0x00000000ff00723e */ /* 0x001fca00000000ff */
[----:B------:R-:W-:Y:S01]  /*bcc0*/  STG.E.U16 desc[UR36][R16.64], R0 ;  /* 0x0000000010007986 */ /* 0x000fe2000c101524 */
[----:B------:R-:W-:Y:S05]  /*bcd0*/  EXIT ;  /* 0x000000000000794d */ /* 0x000fea0003800000 */
.L_x_20319:
        /* <DEDUP_REMOVED lines=10> */
.L_x_20322:
[----:B------:R-:W0:Y:S02]  /*bd80*/  I2F.S64 R2, R2 ;  /* 0x0000000200027312 */ /* 0x000e240000301400 */
[----:B0-----:R-:W-:-:S04]  /*bd90*/  F2FP.F16.F32.PACK_AB R3, RZ, R2 ;  /* 0x00000002ff03723e */ /* 0x001fc800000000ff */
[----:B------:R-:W-:-:S05]  /*bda0*/  PRMT R3, R3, 0x5410, RZ ;  /* 0x0000541003037816 */ /* 0x000fca00000000ff */
[----:B------:R-:W-:Y:S01]  /*bdb0*/  STG.E desc[UR36][R16.64], R3 ;  /* 0x0000000310007986 */ /* 0x000fe2000c101924 */
[----:B------:R-:W-:Y:S05]  /*bdc0*/  EXIT ;  /* 0x000000000000794d */ /* 0x000fea0003800000 */
.L_x_20321:
[----:B------:R-:W0:Y:S02]  /*bdd0*/  I2F.F64.S64 R2, R2 ;  /* 0x0000000200027312 */ /* 0x000e240000301c00 */
[----:B0-----:R-:W-:Y:S01]  /*bde0*/  STG.E.64 desc[UR36][R16.64], R2 ;  /* 0x0000000210007986 */ /* 0x001fe2000c101b24 */
[----:B------:R-:W-:Y:S05]  /*bdf0*/  EXIT ;  /* 0x000000000000794d */ /* 0x000fea0003800000 */
.L_x_20312:
        /* <DEDUP_REMOVED lines=13> */
.L_x_20325:
[----:B------:R-:W0:Y:S01]  /*bed0*/  I2F.F64.S64 R4, R2 ;  /* 0x0000000200047312 */ /* 0x000e220000301c00 */
[----:B------:R-:W-:-:S05]  /*bee0*/  CS2R R6, SRZ ;  /* 0x0000000000067805 */ /* 0x000fca000001ff00 */
[----:B0-----:R-:W-:Y:S01]  /*bef0*/  STG.E.128 desc[UR36][R16.64], R4 ;  /* 0x0000000410007986 */ /* 0x001fe2000c101d24 */
[----:B------:R-:W-:Y:S05]  /*bf00*/  EXIT ;  /* 0x000000000000794d */ /* 0x000fea0003800000 */
.L_x_20324:
        /* <DEDUP_REMOVED lines=21> */
.L_x_20329:
[----:B------:R-:W-:Y:S05]  /*c060*/  BSYNC B0 ;  /* 0x0000000000007941 */ /* 0x000fea0003800000 */
.L_x_20328:
[----:B------:R-:W-:-:S05]  /*c070*/  LOP3.LUT R5, R0, R5, RZ, 0xfc, !PT ;  /* 0x0000000500057212 */ /* 0x000fca00078efcff */
[----:B------:R-:W-:Y:S01]  /*c080*/  STG.E.U8 desc[UR36][R16.64], R5 ;  /* 0x0000000510007986 */ /* 0x000fe2000c101124 */
[----:B------:R-:W-:Y:S05]  /*c090*/  EXIT ;  /* 0x000000000000794d */ /* 0x000fea0003800000 */
.L_x_20327:
        /* <DEDUP_REMOVED lines=13> */
.L_x_20331:
[----:B------:R-:W-:Y:S01]  /*c170*/  IMAD.MOV.U32 R0, RZ, RZ, 0x7f ;  /* 0x0000007fff007424 */ /* 0x000fe200078e00ff */
[----:B------:R-:W-:-:S04]  /*c180*/  ISETP.GT.U32.AND P0, PT, R4, 0x7f800000, PT ;  /* 0x7f8000000400780c */ /* 0x000fc80003f04070 */
[----:B------:R-:W-:-:S09]  /*c190*/  SEL R0, R0, 0x7c, P0 ;  /* 0x0000007c00007807 */ /* 0x000fd20000000000 */
.L_x_20332:
[----:B------:R-:W-:Y:S05]  /*c1a0*/  BSYNC B0 ;  /* 0x0000000000007941 */ /* 0x000fea0003800000 */
.L_x_20330:
[----:B------:R-:W-:-:S04]  /*c1b0*/  LOP3.LUT R2, R3, 0x80000000, RZ, 0xc0, !PT ;  /* 0x8000000003027812 */ /* 0x000fc800078ec0ff */
[----:B------:R-:W-:-:S04]  /*c1c0*/  SHF.R.U32.HI R3, RZ, 0x18, R2 ;  /* 0x00000018ff037819 */ /* 0x000fc80000011602 */
[----:B------:R-:W-:-:S05]  /*c1d0*/  LOP3.LUT R3, R0, R3, RZ, 0xfc, !PT ;  /* 0x0000000300037212 */ /* 0x000fca00078efcff */
[----:B------:R-:W-:Y:S01]  /*c1e0*/  STG.E.U8 desc[UR36][R16.64], R3 ;  /* 0x0000000310007986 */ /* 0x000fe2000c101124 */
[----:B------:R-:W-:Y:S05]  /*c1f0*/  EXIT ;  /* 0x000000000000794d */ /* 0x000fea0003800000 */
.L_x_20326:
[----:B------:R-:W0:Y:S02]  /*c200*/  I2F.S64 R0, R2 ;  /* 0x0000000200007312 */ /* 0x000e240000301400 */
[----:B0-----:R-:W-:-:S05]  /*c210*/  F2FP.BF16.F32.PACK_AB R0, RZ, R0 ;  /* 0x00000000ff00723e */ /* 0x001fca00000010ff */
[----:B------:R-:W-:Y:S01]  /*c220*/  STG.E.U16 desc[UR36][R16.64], R0 ;  /* 0x0000000010007986 */ /* 0x000fe2000c101524 */
[----:B------:R-:W-:Y:S05]  /*c230*/  EXIT ;  /* 0x000000000000794d */ /* 0x000fea0003800000 */
.L_x_20323:
        /* <DEDUP_REMOVED lines=10> */
.L_x_20335:
        /* <DEDUP_REMOVED lines=17> */
.L_x_20338:
[----:B------:R-:W-:-:S04]  /*c3f0*/  LOP3.LUT R2, R3, 0x80000000, RZ, 0xc0, !PT ;  /* 0x8000000003027812 */ /* 0x000fc800078ec0ff */
[----:B------:R-:W-:-:S04]  /*c400*/  SHF.R.U32.HI R3, RZ, 0x18, R2 ;  /* 0x00000018ff037819 */ /* 0x000fc80000011602 */
[----:B------:R-:W-:-:S04]  /*c410*/  LOP3.LUT R0, R0, R3, RZ, 0xfc, !PT ;  /* 0x0000000300007212 */ /* 0x000fc800078efcff */
[----:B------:R-:W-:-:S07]  /*c420*/  PRMT R8, R0, 0x7610, R8 ;  /* 0x0000761000087816 */ /* 0x000fce0000000008 */
.L_x_20337:
[----:B------:R-:W-:Y:S05]  /*c430*/  BSYNC B0 ;  /* 0x0000000000007941 */ /* 0x000fea0003800000 */
.L_x_20336:
[----:B------:R-:W-:Y:S01]  /*c440*/  STG.E.U8 desc[UR36][R16.64], R8 ;  /* 0x0000000810007986 */ /* 0x000fe2000c101124 */
[----:B------:R-:W-:Y:S05]  /*c450*/  EXIT ;  /* 0x000000000000794d */ /* 0x000fea0003800000 */
.L_x_20334:
        /* <DEDUP_REMOVED lines=17> */
.L_x_20341:
[----:B------:R-:W-:-:S04]  /*c570*/  LOP3.LUT R2, R3, 0x80000000, RZ, 0xc0, !PT ;  /* 0x8000000003027812 */ /* 0x000fc800078ec0ff */
[----:B------:R-:W-:-:S04]  /*c580*/  SHF.R.U32.HI R3, RZ, 0x18, R2 ;  /* 0x00000018ff037819 */ /* 0x000fc80000011602 */
[----:B------:R-:W-:-:S04]  /*c590*/  LOP3.LUT R0, R0, R3, RZ, 0xfc, !PT ;  /* 0x0000000300007212 */ /* 0x000fc800078efcff */
[----:B------:R-:W-:-:S07]  /*c5a0*/  PRMT R8, R0, 0x7610, R8 ;  /* 0x0000761000087816 */ /* 0x000fce0000000008 */
.L_x_20340:
[----:B------:R-:W-:Y:S05]  /*c5b0*/  BSYNC B0 ;  /* 0x0000000000007941 */ /* 0x000fea0003800000 */
.L_x_20339:
[----:B------:R-:W-:Y:S01]  /*c5c0*/  STG.E.U8 desc[UR36][R16.64], R8 ;  /* 0x0000000810007986 */ /* 0x000fe2000c101124 */
[----:B------:R-:W-:Y:S05]  /*c5d0*/  EXIT ;  /* 0x000000000000794d */ /* 0x000fea0003800000 */
.L_x_20333:
        /* <DEDUP_REMOVED lines=23> */
.L_x_20316:
        /* <DEDUP_REMOVED lines=16> */
.L_x_20344:
[----:B------:R-:W-:Y:S05]  /*c850*/  EXIT ;  /* 0x000000000000794d */ /* 0x000fea0003800000 */
.L_x_20343:
[----:B------:R-:W-:Y:S01]  /*c860*/  STG.E.64 desc[UR36][R16.64], R2 ;  /* 0x0000000210007986 */ /* 0x000fe2000c101b24 */
[----:B------:R-:W-:Y:S05]  /*c870*/  EXIT ;  /* 0x000000000000794d */ /* 0x000fea0003800000 */
.L_x_20342:
[----:B------:R-:W-:Y:S01]  /*c880*/  STG.E desc[UR36][R16.64], R2 ;  /* 0x0000000210007986 */ /* 0x000fe2000c101924 */
[----:B------:R-:W-:Y:S05]  /*c890*/  EXIT ;  /* 0x000000000000794d */ /* 0x000fea0003800000 */
        .weak           $__internal_7_$__cuda_sm20_rem_s64
        .type           $__internal_7_$__cuda_sm20_rem_s64,@function
        .size           $__internal_7_$__cuda_sm20_rem_s64,(.L_x_57220 - $__internal_7_$__cuda_sm20_rem_s64)
$__internal_7_$__cuda_sm20_rem_s64:
[----:B------:R-:W-:Y:S02]  /*c8a0*/  UIADD3 UR4, UP1, URZ, -UR38, URZ ;  /* 0x800000263f047290 */ /* 0x000fe4000ff3e03f */
[----:B------:R-:W-:Y:S02]  /*c8b0*/  UISETP.GE.AND UP0, UPT, UR39, URZ, UPT ;  /* 0x0000003f2700728c */ /* 0x000fe4000bf06270 */
[----:B------:R-:W-:Y:S02]  /*c8c0*/  UIADD3.X UR5, URZ, ~UR39, URZ, UP1, !UPT ;  /* 0x800000273f057290 */ /* 0x000fe40008ffe43f */
[----:B------:R-:W-:Y:S02]  /*c8d0*/  USEL UR4, UR4, UR38, !UP0 ;  /* 0x0000002604047287 */ /* 0x000fe4000c000000 */
[----:B------:R-:W-:-:S09]  /*c8e0*/  USEL UR5, UR5, UR39, !UP0 ;  /* 0x0000002705057287 */ /* 0x000fd2000c000000 */
[----:B------:R-:W0:Y:S08]  /*c8f0*/  I2F.U64.RP R8, UR4 ;  /* 0x0000000400087d12 */ /* 0x000e300008309000 */
[----:B0-----:R-:W0:Y:S02]  /*c900*/  MUFU.RCP R8, R8 ;  /* 0x0000000800087308 */ /* 0x001e240000001000 */
[----:B0-----:R-:W-:-:S06]  /*c910*/  VIADD R4, R8, 0x1ffffffe ;  /* 0x1ffffffe08047836 */ /* 0x001fcc0000000000 */
[----:B------:R-:W0:Y:S02]  /*c920*/  F2I.U64.TRUNC R4, R4 ;  /* 0x0000000400047311 */ /* 0x000e24000020d800 */
[----:B0-----:R-:W-:-:S04]  /*c930*/  IMAD.WIDE.U32 R6, R4, UR4, RZ ;  /* 0x0000000404067c25 */ /* 0x001fc8000f8e00ff */
[----:B------:R-:W-:Y:S01]  /*c940*/  IMAD R7, R4, UR5, R7 ;  /* 0x0000000504077c24 */ /* 0x000fe2000f8e0207 */
[----:B------:R-:W-:-:S03]  /*c950*/  IADD3 R9, P0, RZ, -R6, RZ ;  /* 0x80000006ff097210 */ /* 0x000fc60007f1e0ff */
[----:B------:R-:W-:Y:S02]  /*c960*/  IMAD R7, R5, UR4, R7 ;  /* 0x0000000405077c24 */ /* 0x000fe4000f8e0207 */
[----:B------:R-:W-:-:S04]  /*c970*/  IMAD.HI.U32 R6, R4, R9, RZ ;  /* 0x0000000904067227 */ /* 0x000fc800078e00ff */
[----:B------:R-:W-:Y:S02]  /*c980*/  IMAD.X R11, RZ, RZ, ~R7, P0 ;  /* 0x000000ffff0b7224 */ /* 0x000fe400000e0e07 */
[----:B------:R-:W-:Y:S02]  /*c990*/  IMAD.MOV.U32 R7, RZ, RZ, R4 ;  /* 0x000000ffff077224 */ /* 0x000fe400078e0004 */
[-C--:B------:R-:W-:Y:S02]  /*c9a0*/  IMAD R13, R5, R11.reuse, RZ ;  /* 0x0000000b050d7224 */ /* 0x080fe400078e02ff */
[----:B------:R-:W-:-:S04]  /*c9b0*/  IMAD.WIDE.U32 R6, P0, R4, R11, R6 ;  /* 0x0000000b04067225 */ /* 0x000fc80007800006 */
[----:B------:R-:W-:-:S04]  /*c9c0*/  IMAD.HI.U32 R11, R5, R11, RZ ;  /* 0x0000000b050b7227 */ /* 0x000fc800078e00ff */
[----:B------:R-:W-:-:S04]  /*c9d0*/  IMAD.HI.U32 R6, P1, R5, R9, R6 ;  /* 0x0000000905067227 */ /* 0x000fc80007820006 */
[----:B------:R-:W-:Y:S01]  /*c9e0*/  IMAD.X R8, R11, 0x1, R5, P0 ;  /* 0x000000010b087824 */ /* 0x000fe200000e0605 */
[----:B------:R-:W-:-:S04]  /*c9f0*/  IADD3 R7, P2, R13, R6, RZ ;  /* 0x000000060d077210 */ /* 0x000fc80007f5e0ff */
[----:B------:R-:W-:Y:S01]  /*ca00*/  IADD3.X R8, RZ, RZ, R8, P2, P1 ;  /* 0x000000ffff087210 */ /* 0x000fe200017e2408 */
[----:B------:R-:W-:Y:S01]  /*ca10*/  IMAD.WIDE.U32 R4, R7, UR4, RZ ;  /* 0x0000000407047c25 */ /* 0x000fe2000f8e00ff */
[----:B------:R-:W-:-:S03]  /*ca20*/  ISETP.GE.AND P1, PT, R3, RZ, PT ;  /* 0x000000ff0300720c */ /* 0x000fc60003f26270 */
[----:B------:R-:W-:Y:S01]  /*ca30*/  IMAD R5, R7, UR5, R5 ;  /* 0x0000000507057c24 */ /* 0x000fe2000f8e0205 */
[----:B------:R-:W-:-:S03]  /*ca40*/  IADD3 R9, P0, RZ, -R4, RZ ;  /* 0x80000004ff097210 */ /* 0x000fc60007f1e0ff */
[----:B------:R-:W-:Y:S02]  /*ca50*/  IMAD R5, R8, UR4, R5 ;  /* 0x0000000408057c24 */ /* 0x000fe4000f8e0205 */
[----:B------:R-:W-:-:S04]  /*ca60*/  IMAD.HI.U32 R6, R7, R9, RZ ;  /* 0x0000000907067227 */ /* 0x000fc800078e00ff */
[----:B------:R-:W-:Y:S01]  /*ca70*/  IMAD.X R11, RZ, RZ, ~R5, P0 ;  /* 0x000000ffff0b7224 */ /* 0x000fe200000e0e05 */
[----:B------:R-:W-:-:S03]  /*ca80*/  IADD3 R5, P4, RZ, -R2, RZ ;  /* 0x80000002ff057210 */ /* 0x000fc60007f9e0ff */
[----:B------:R-:W-:Y:S01]  /*ca90*/  IMAD.WIDE.U32 R6, P0, R7, R11, R6 ;  /* 0x0000000b07067225 */ /* 0x000fe20007800006 */
[----:B------:R-:W-:-:S03]  /*caa0*/  SEL R5, R5, R2, !P1 ;  /* 0x0000000205057207 */ /* 0x000fc60004800000 */
[----:B------:R-:W-:-:S04]  /*cab0*/  IMAD.HI.U32 R4, P2, R8, R9, R6 ;  /* 0x0000000908047227 */ /* 0x000fc80007840006 */
[CC--:B------:R-:W-:Y:S02]  /*cac0*/  IMAD R7, R8.reuse, R11.reuse, RZ ;  /* 0x0000000b08077224 */ /* 0x0c0fe400078e02ff */
[----:B------:R-:W-:Y:S02]  /*cad0*/  IMAD.X R6, RZ, RZ, ~R3, P4 ;  /* 0x000000ffff067224 */ /* 0x000fe400020e0e03 */
[----:B------:R-:W-:Y:S01]  /*cae0*/  IMAD.HI.U32 R11, R8, R11, RZ ;  /* 0x0000000b080b7227 */ /* 0x000fe200078e00ff */
[----:B------:R-:W-:Y:S02]  /*caf0*/  IADD3 R4, P3, R7, R4, RZ ;  /* 0x0000000407047210 */ /* 0x000fe40007f7e0ff */
[----:B------:R-:W-:Y:S01]  /*cb00*/  SEL R7, R6, R3, !P1 ;  /* 0x0000000306077207 */ /* 0x000fe20004800000 */
[----:B------:R-:W-:Y:S02]  /*cb10*/  IMAD.X R8, R11, 0x1, R8, P0 ;  /* 0x000000010b087824 */ /* 0x000fe400000e0608 */
[----:B------:R-:W-:-:S03]  /*cb20*/  IMAD.HI.U32 R2, R4, R5, RZ ;  /* 0x0000000504027227 */ /* 0x000fc600078e00ff */
[----:B------:R-:W-:Y:S01]  /*cb30*/  IADD3.X R8, RZ, RZ, R8, P3, P2 ;  /* 0x000000ffff087210 */ /* 0x000fe20001fe4408 */
[----:B------:R-:W-:Y:S02]  /*cb40*/  IMAD.MOV.U32 R3, RZ, RZ, RZ ;  /* 0x000000ffff037224 */ /* 0x000fe400078e00ff */
[----:B------:R-:W-:-:S04]  /*cb50*/  IMAD.WIDE.U32 R2, R4, R7, R2 ;  /* 0x0000000704027225 */ /* 0x000fc800078e0002 */
[C---:B------:R-:W-:Y:S02]  /*cb60*/  IMAD R9, R8.reuse, R7, RZ ;  /* 0x0000000708097224 */ /* 0x040fe400078e02ff */
[----:B------:R-:W-:-:S04]  /*cb70*/  IMAD.HI.U32 R2, P0, R8, R5, R2 ;  /* 0x0000000508027227 */ /* 0x000fc80007800002 */
[----:B------:R-:W-:Y:S01]  /*cb80*/  IMAD.HI.U32 R4, R8, R7, RZ ;  /* 0x0000000708047227 */ /* 0x000fe200078e00ff */
[----:B------:R-:W-:-:S03]  /*cb90*/  IADD3 R9, P2, R9, R2, RZ ;  /* 0x0000000209097210 */ /* 0x000fc60007f5e0ff */
[----:B------:R-:W-:Y:S02]  /*cba0*/  IMAD.X R4, RZ, RZ, R4, P0 ;  /* 0x000000ffff047224 */ /* 0x000fe400000e0604 */
[----:B------:R-:W-:-:S04]  /*cbb0*/  IMAD.WIDE.U32 R2, R9, UR4, RZ ;  /* 0x0000000409027c25 */ /* 0x000fc8000f8e00ff */
[----:B------:R-:W-:Y:S01]  /*cbc0*/  IMAD.X R4, RZ, RZ, R4, P2 ;  /* 0x000000ffff047224 */ /* 0x000fe200010e0604 */
[----:B------:R-:W-:Y:S01]  /*cbd0*/  IADD3 R6, P2, -R2, R5, RZ ;  /* 0x0000000502067210 */ /* 0x000fe20007f5e1ff */
[----:B------:R-:W-:-:S03]  /*cbe0*/  IMAD R9, R9, UR5, R3 ;  /* 0x0000000509097c24 */ /* 0x000fc6000f8e0203 */
[----:B------:R-:W-:Y:S01]  /*cbf0*/  ISETP.GE.U32.AND P0, PT, R6, UR4, PT ;  /* 0x0000000406007c0c */ /* 0x000fe2000bf06070 */
[----:B------:R-:W-:-:S04]  /*cc00*/  IMAD R4, R4, UR4, R9 ;  /* 0x0000000404047c24 */ /* 0x000fc8000f8e0209 */
[----:B------:R-:W-:Y:S01]  /*cc10*/  IMAD.X R7, R7, 0x1, ~R4, P2 ;  /* 0x0000000107077824 */ /* 0x000fe200010e0e04 */
[----:B------:R-:W-:-:S04]  /*cc20*/  IADD3 R3, P2, R6, -UR4, RZ ;  /* 0x8000000406037c10 */ /* 0x000fc8000ff5e0ff */
[C---:B------:R-:W-:Y:S02]  /*cc30*/  ISETP.GE.U32.AND.EX P0, PT, R7.reuse, UR5, PT, P0 ;  /* 0x0000000507007c0c */ /* 0x040fe4000bf06100 */
[----:B------:R-:W-:Y:S02]  /*cc40*/  IADD3.X R2, R7, ~UR5, RZ, P2, !PT ;  /* 0x8000000507027c10 */ /* 0x000fe400097fe4ff */
[----:B------:R-:W-:Y:S02]  /*cc50*/  SEL R3, R3, R6, P0 ;  /* 0x0000000603037207 */ /* 0x000fe40000000000 */
[----:B------:R-:W-:Y:S02]  /*cc60*/  SEL R2, R2, R7, P0 ;  /* 0x0000000702027207 */ /* 0x000fe40000000000 */
[C---:B------:R-:W-:Y:S02]  /*cc70*/  ISETP.GE.U32.AND P0, PT, R3.reuse, UR4, PT ;  /* 0x0000000403007c0c */ /* 0x040fe4000bf06070 */
[----:B------:R-:W-:-:S02]  /*cc80*/  IADD3 R4, P2, R3, -UR4, RZ ;  /* 0x8000000403047c10 */ /* 0x000fc4000ff5e0ff */
[C---:B------:R-:W-:Y:S02]  /*cc90*/  ISETP.GE.U32.AND.EX P0, PT, R2.reuse, UR5, PT, P0 ;  /* 0x0000000502007c0c */ /* 0x040fe4000bf06100 */
[----:B------:R-:W-:Y:S02]  /*cca0*/  IADD3.X R5, R2, ~UR5, RZ, P2, !PT ;  /* 0x8000000502057c10 */ /* 0x000fe400097fe4ff */
[----:B------:R-:W-:Y:S02]  /*ccb0*/  SEL R4, R4, R3, P0 ;  /* 0x0000000304047207 */ /* 0x000fe40000000000 */
[----:B------:R-:W-:Y:S02]  /*ccc0*/  SEL R5, R5, R2, P0 ;  /* 0x0000000205057207 */ /* 0x000fe40000000000 */
[----:B------:R-:W-:Y:S02]  /*ccd0*/  IADD3 R3, P2, RZ, -R4, RZ ;  /* 0x80000004ff037210 */ /* 0x000fe40007f5e0ff */
[----:B------:R-:W-:-:S02]  /*cce0*/  ISETP.NE.U32.AND P0, PT, RZ, UR38, PT ;  /* 0x00000026ff007c0c */ /* 0x000fc4000bf05070 */
[----:B------:R-:W-:Y:S01]  /*ccf0*/  SEL R4, R3, R4, !P1 ;  /* 0x0000000403047207 */ /* 0x000fe20004800000 */
[----:B------:R-:W-:Y:S01]  /*cd00*/  IMAD.X R2, RZ, RZ, ~R5, P2 ;  /* 0x000000ffff027224 */ /* 0x000fe200010e0e05 */
[----:B------:R-:W-:Y:S01]  /*cd10*/  ISETP.NE.AND.EX P0, PT, RZ, UR39, PT, P0 ;  /* 0x00000027ff007c0c */ /* 0x000fe2000bf05300 */
[----:B------:R-:W-:-:S03]  /*cd20*/  IMAD.MOV.U32 R3, RZ, RZ, 0x0 ;  /* 0x00000000ff037424 */ /* 0x000fc600078e00ff */
[----:B------:R-:W-:Y:S01]  /*cd30*/  SEL R5, R2, R5, !P1 ;  /* 0x0000000502057207 */ /* 0x000fe20004800000 */
[----:B------:R-:W-:Y:S01]  /*cd40*/  IMAD.MOV.U32 R2, RZ, RZ, R0 ;  /* 0x000000ffff027224 */ /* 0x000fe200078e0000 */
[----:B------:R-:W-:Y:S02]  /*cd50*/  SEL R4, R4, 0xffffffff, P0 ;  /* 0xffffffff04047807 */ /* 0x000fe40000000000 */
[----:B------:R-:W-:Y:S01]  /*cd60*/  SEL R5, R5, 0xffffffff, P0 ;  /* 0xffffffff05057807 */ /* 0x000fe20000000000 */
[----:B------:R-:W-:Y:S06]  /*cd70*/  RET.REL.NODEC R2 `(_ZN2at6native18elementwise_kernelILi128ELi4EZNS0_15gpu_kernel_implINS0_13BUnaryFunctorIlllZZZNS0_16fmod_kernel_cudaERNS_18TensorIteratorBaseEENKUlvE_clEvENKUlvE2_clEvEUlllE_EEEEvS5_RKT_EUliE_EEviT1_) ;  /* 0xffffff3002a07950 */ /* 0x000fec0003c3ffff */
.L_x_20345:
        /* <DEDUP_REMOVED lines=16> */
.L_x_57220:


//--------------------- .text._ZN2at6native27unrolled_elementwise_kernelINS0_13BUnaryFunctorIlllZZZNS0_16fmod_kernel_cudaERNS_18TensorIteratorBaseEENKUlvE_clEvENKUlvE2_clEvEUlllE_EESt5arrayIPcLm2EELi4E23TrivialOffsetCalculatorILi1EjESD_NS0_6memory12LoadWithCastILi1EEENSE_13StoreWithCastILi1EEEEEviT_T0_T2_T3_T4_T5_ --------------------------
	.section	.text._ZN2at6native27unrolled_elementwise_kernelINS0_13BUnaryFunctorIlllZZZNS0_16fmod_kernel_cudaERNS_18TensorIteratorBaseEENKUlvE_clEvENKUlvE2_clEvEUlllE_EESt5arrayIPcLm2EELi4E23TrivialOffsetCalculatorILi1EjESD_NS0_6memory12LoadWithCastILi1EEENSE_13StoreWithCastILi1EEEEEviT_T0_T2_T3_T4_T5_,"ax",@progbits
	.align	128
        .global         _ZN2at6native27unrolled_elementwise_kernelINS0_13BUnaryFunctorIlllZZZNS0_16fmod_kernel_cudaERNS_18TensorIteratorBaseEENKUlvE_clEvENKUlvE2_clEvEUlllE_EESt5arrayIPcLm2EELi4E23TrivialOffsetCalculatorILi1EjESD_NS0_6memory12LoadWithCastILi1EEENSE_13StoreWithCastILi1EEEEEviT_T0_T2_T3_T4_T5_
        .type           _ZN2at6native27unrolled_elementwise_kernelINS0_13BUnaryFunctorIlllZZZNS0_16fmod_kernel_cudaERNS_18TensorIteratorBaseEENKUlvE_clEvENKUlvE2_clEvEUlllE_EESt5arrayIPcLm2EELi4E23TrivialOffsetCalculatorILi1EjESD_NS0_6memory12LoadWithCastILi1EEENSE_13StoreWithCastILi1EEEEEviT_T0_T2_T3_T4_T5_,@function
        .size           _ZN2at6native27unrolled_elementwise_kernelINS0_13BUnaryFunctorIlllZZZNS0_16fmod_kernel_cudaERNS_18TensorIteratorBaseEENKUlvE_clEvENKUlvE2_clEvEUlllE_EESt5arrayIPcLm2EELi4E23TrivialOffsetCalculatorILi1EjESD_NS0_6memory12LoadWithCastILi1EEENSE_13StoreWithCastILi1EEEEEviT_T0_T2_T3_T4_T5_,(.L_x_57221 - _ZN2at6native27unrolled_elementwise_kernelINS0_13BUnaryFunctorIlllZZZNS0_16fmod_kernel_cudaERNS_18TensorIteratorBaseEENKUlvE_clEvENKUlvE2_clEvEUlllE_EESt5arrayIPcLm2EELi4E23TrivialOffsetCalculatorILi1EjESD_NS0_6memory12LoadWithCastILi1EEENSE_13StoreWithCastILi1EEEEEviT_T0_T2_T3_T4_T5_)
        .other          _ZN2at6native27unrolled_elementwise_kernelINS0_13BUnaryFunctorIlllZZZNS0_16fmod_kernel_cudaERNS_18TensorIteratorBaseEENKUlvE_clEvENKUlvE2_clEvEUlllE_EESt5arrayIPcLm2EELi4E23TrivialOffsetCalculatorILi1EjESD_NS0_6memory12LoadWithCastILi1EEENSE_13StoreWithCastILi1EEEEEviT_T0_T2_T3_T4_T5_,@"STO_CUDA_ENTRY STV_DEFAULT"
_ZN2at6native27unrolled_elementwise_kernelINS0_13BUnaryFunctorIlllZZZNS0_16fmod_kernel_cudaERNS_18TensorIteratorBaseEENKUlvE_clEvENKUlvE2_clEvEUlllE_EESt5arrayIPcLm2EELi4E23TrivialOffsetCalculatorILi1EjESD_NS0_6memory12LoadWithCastILi1EEENSE_13StoreWithCastILi1EEEEEviT_T0_T2_T3_T4_T5_:
.text._ZN2at6native27unrolled_elementwise_kernelINS0_13BUnaryFunctorIlllZZZNS0_16fmod_kernel_cudaERNS_18TensorIteratorBaseEENKUlvE_clEvENKUlvE2_clEvEUlllE_EESt5arrayIPcLm2EELi4E23TrivialOffsetCalculatorILi1EjESD_NS0_6memory12LoadWithCastILi1EEENSE_13StoreWithCastILi1EEEEEviT_T0_T2_T3_T4_T5_:
        /* <DEDUP_REMOVED lines=32> */
.L_x_20351:
[----:B------:R1:W5:Y:S01]  /*0200*/  LDG.E.U8 R28, desc[UR36][R4.64] ;  /* 0x00000024041c7981 */ /* 0x000362000c1e1100 */
[----:B------:R-:W-:Y:S01]  /*0210*/  IMAD.MOV.U32 R29, RZ, RZ, RZ ;  /* 0x000000ffff1d7224 */ /* 0x000fe200078e00ff */
[----:B------:R-:W-:Y:S06]  /*0220*/  BRA `(.L_x_20353) ;  /* 0x0000000c004c7947 */ /* 0x000fec0003800000 */
.L_x_20350:
        /* <DEDUP_REMOVED lines=8> */
.L_x_20355:
[----:B------:R-:W2:Y:S02]  /*02b0*/  LDG.E R28, desc[UR36][R4.64] ;  /* 0x00000024041c7981 */ /* 0x000ea4000c1e1900 */
[----:B--2---:R-:W-:Y:S01]  /*02c0*/  SHF.R.S32.HI R29, RZ, 0x1f, R28 ;  /* 0x0000001fff1d7819 */ /* 0x004fe2000001141c */
[----:B------:R-:W-:Y:S06]  /*02d0*/  BRA `(.L_x_20353) ;  /* 0x0000000c00207947 */ /* 0x000fec0003800000 */
.L_x_20354:
[----:B------:R-:W2:Y:S02]  /*02e0*/  LDG.E.S16 R28, desc[UR36][R4.64] ;  /* 0x00000024041c7981 */ /* 0x000ea4000c1e1700 */
[----:B--2---:R-:W-:Y:S01]  /*02f0*/  SHF.R.S32.HI R29, RZ, 0x1f, R28 ;  /* 0x0000001fff1d7819 */ /* 0x004fe2000001141c */
[----:B------:R-:W-:Y:S06]  /*0300*/  BRA `(.L_x_20353) ;  /* 0x0000000c00147947 */ /* 0x000fec0003800000 */
.L_x_20349:
        /* <DEDUP_REMOVED lines=9> */
.L_x_20357:
[----:B------:R-:W2:Y:S02]  /*03a0*/  LDG.E.U16 R4, desc[UR36][R4.64] ;  /* 0x0000002404047981 */ /* 0x000ea4000c1e1500 */
[----:B--2---:R-:W-:-:S06]  /*03b0*/  HADD2.F32 R28, -RZ, R4.H0_H0 ;  /* 0x20000004ff1c7230 */ /* 0x004fcc0000004100 */
[----:B------:R-:W0:Y:S01]  /*03c0*/  F2I.S64.TRUNC R28, R28 ;  /* 0x0000001c001c7311 */ /* 0x000e22000020d900 */
[----:B------:R-:W-:Y:S05]  /*03d0*/  BRA `(.L_x_20353) ;  /* 0x0000000800e07947 */ /* 0x000fea0003800000 */
.L_x_20356:
        /* <DEDUP_REMOVED lines=9> */
.L_x_20359:
[----:B------:R-:W2:Y:S02]  /*0470*/  LDG.E.U16 R4, desc[UR36][R4.64] ;  /* 0x0000002404047981 */ /* 0x000ea4000c1e1500 */
[----:B--2---:R-:W-:-:S06]  /*0480*/  HADD2.F32 R28, -RZ, R4.H0_H0 ;  /* 0x20000004ff1c7230 */ /* 0x004fcc0000004100 */
[----:B------:R-:W4:Y:S01]  /*0490*/  F2I.S64.TRUNC R28, R28 ;  /* 0x0000001c001c7311 */ /* 0x000f22000020d900 */
[----:B------:R-:W-:Y:S05]  /*04a0*/  BRA `(.L_x_20353) ;  /* 0x0000000800ac7947 */ /* 0x000fea0003800000 */
.L_x_20358:
[----:B------:R-:W2:Y:S02]  /*04b0*/  LDG.E.64 R4, desc[UR36][R4.64] ;  /* 0x0000002404047981 */ /* 0x000ea4000c1e1b00 */
[----:B--2---:R2:W3:Y:S01]  /*04c0*/  F2I.S64.F64.TRUNC R28, R4 ;  /* 0x00000004001c7311 */ /* 0x0044e2000030d900 */
[----:B------:R-:W-:Y:S05]  /*04d0*/  BRA `(.L_x_20353) ;  /* 0x0000000800a07947 */ /* 0x000fea0003800000 */
.L_x_20348:
        /* <DEDUP_REMOVED lines=13> */
.L_x_20362:
[----:B------:R-:W2:Y:S02]  /*05b0*/  LDG.E.64 R4, desc[UR36][R4.64] ;  /* 0x0000002404047981 */ /* 0x000ea4000c1e1b00 */
[----:B--2---:R0:W1:Y:S01]  /*05c0*/  F2I.S64.F64.TRUNC R28, R4 ;  /* 0x00000004001c7311 */ /* 0x004062000030d900 */
[----:B------:R-:W-:Y:S05]  /*05d0*/  BRA `(.L_x_20353) ;  /* 0x0000000800607947 */ /* 0x000fea0003800000 */
.L_x_20361:
        /* <DEDUP_REMOVED lines=27> */
.L_x_20364:
        /* <DEDUP_REMOVED lines=15> */
.L_x_20363:
[----:B------:R-:W2:Y:S02]  /*0880*/  LDG.E.U16 R28, desc[UR36][R4.64] ;  /* 0x00000024041c7981 */ /* 0x000ea4000c1e1500 */
[----:B--2---:R-:W-:-:S06]  /*0890*/  IMAD.U32 R28, R28, 0x10000, RZ ;  /* 0x000100001c1c7824 */ /* 0x004fcc00078e00ff */
[----:B------:R-:W0:Y:S01]  /*08a0*/  F2I.S64.TRUNC R28, R28 ;  /* 0x0000001c001c7311 */ /* 0x000e22000020d900 */
[----:B------:R-:W-:Y:S05]  /*08b0*/  BRA `(.L_x_20353) ;  /* 0x0000000400a87947 */ /* 0x000fea0003800000 */
.L_x_20360:
        /* <DEDUP_REMOVED lines=11> */
.L_x_20367:
        /* <DEDUP_REMOVED lines=21> */
.L_x_20371:
[----:B------:R-:W-:Y:S05]  /*0ac0*/  BSYNC B1 ;  /* 0x0000000000017941 */ /* 0x000fea0003800000 */
.L_x_20370:
[----:B------:R-:W-:Y:S01]  /*0ad0*/  IMAD.SHL.U32 R3, R3, 0x100000, RZ ;  /* 0x0010000003037824 */ /* 0x000fe200078e00ff */
[----:B------:R-:W-:-:S04]  /*0ae0*/  LEA R5, R0, 0x3b800000, 0x17 ;  /* 0x3b80000000057811 */ /* 0x000fc800078eb8ff */
[----:B------:R-:W-:-:S07]  /*0af0*/  LOP3.LUT R28, R5, R3, R28, 0xfe, !PT ;  /* 0x00000003051c7212 */ /* 0x000fce00078efe1c */
.L_x_20369:
[----:B------:R-:W-:Y:S05]  /*0b00*/  BSYNC B0 ;  /* 0x0000000000007941 */ /* 0x000fea0003800000 */
.L_x_20368:
[----:B------:R-:W0:Y:S01]  /*0b10*/  F2I.S64.TRUNC R28, R28 ;  /* 0x0000001c001c7311 */ /* 0x000e22000020d900 */
[----:B------:R-:W-:Y:S05]  /*0b20*/  BRA `(.L_x_20353) ;  /* 0x00000004000c7947 */ /* 0x000fea0003800000 */
.L_x_20366:
        /* <DEDUP_REMOVED lines=21> */
.L_x_20375:
[----:B------:R-:W-:Y:S05]  /*0c80*/  BSYNC B1 ;  /* 0x0000000000017941 */ /* 0x000fea0003800000 */
.L_x_20374:
[----:B------:R-:W-:Y:S01]  /*0c90*/  IMAD.SHL.U32 R3, R3, 0x200000, RZ ;  /* 0x0020000003037824 */ /* 0x000fe200078e00ff */
[----:B------:R-:W-:-:S04]  /*0ca0*/  LEA R5, R0, 0x37800000, 0x17 ;  /* 0x3780000000057811 */ /* 0x000fc800078eb8ff */
[----:B------:R-:W-:-:S07]  /*0cb0*/  LOP3.LUT R28, R5, R3, R28, 0xfe, !PT ;  /* 0x00000003051c7212 */ /* 0x000fce00078efe1c */
.L_x_20373:
[----:B------:R-:W-:Y:S05]  /*0cc0*/  BSYNC B0 ;  /* 0x0000000000007941 */ /* 0x000fea0003800000 */
.L_x_20372:
[----:B------:R-:W0:Y:S01]  /*0cd0*/  F2I.S64.TRUNC R28, R28 ;  /* 0x0000001c001c7311 */ /* 0x000e22000020d900 */
[----:B------:R-:W-:Y:S05]  /*0ce0*/  BRA `(.L_x_20353) ;  /* 0x00000000009c7947 */ /* 0x000fea0003800000 */
.L_x_20365:
        /* <DEDUP_REMOVED lines=14> */
.L_x_20379:
[----:B------:R-:W-:Y:S05]  /*0dd0*/  BSYNC B0 ;  /* 0x0000000000007941 */ /* 0x000fea0003800000 */
.L_x_20378:
[----:B------:R-:W0:Y:S01]  /*0de0*/  F2I.S64.TRUNC R28, R28 ;  /* 0x0000001c001c7311 */ /* 0x000e22000020d900 */
[----:B------:R-:W-:Y:S05]  /*0df0*/  BRA `(.L_x_20353) ;  /* 0x0000000000587947 */ /* 0x000fea0003800000 */
.L_x_20352:
        /* <DEDUP_REMOVED lines=16> */
.L_x_20380:
[----:B------:R-:W-:Y:S01]  /*0f00*/  CS2R R28, SRZ ;  /* 0x00000000001c7805 */ /* 0x000fe2000001ff00 */
[----:B------:R-:W-:Y:S06]  /*0f10*/  BRA `(.L_x_20353) ;  /* 0x0000000000107947 */ /* 0x000fec0003800000 */
.L_x_20377:
[----:B------:R0:W5:Y:S01]  /*0f20*/  LDG.E.64 R28, desc[UR36][R4.64] ;  /* 0x00000024041c7981 */ /* 0x000162000c1e1b00 */
[----:B------:R-:W-:Y:S05]  /*0f30*/  BRA `(.L_x_20353) ;  /* 0x0000000000087947 */ /* 0x000fea0003800000 */
.L_x_20376:
[----:B------:R0:W5:Y:S01]  /*0f40*/  LDG.E R28, desc[UR36][R4.64] ;  /* 0x00000024041c7981 */ /* 0x000162000c1e1900 */
[----:B------:R-:W-:-:S07]  /*0f50*/  IMAD.MOV.U32 R29, RZ, RZ, RZ ;  /* 0x000000ffff1d7224 */ /* 0x000fce00078e00ff */
.L_x_20353:
[----:B------:R-:W2:Y:S02]  /*0f60*/  S2R R22, SR_TID.X ;  /* 0x0000000000167919 */ /* 0x000ea40000002100 */
[----:B--2---:R-:W-:-:S07]  /*0f70*/  VIADD R22, R22, 0x80 ;  /* 0x0000008016167836 */ /* 0x004fce0000000000 */
.L_x_20347:
[----:B------:R-:W-:Y:S05]  /*0f80*/  BSYNC B6 ;  /* 0x0000000000067941 */ /* 0x000fea0003800000 */
.L_x_20346:
        /* <DEDUP_REMOVED lines=24> */
.L_x_20386:
[----:B------:R0:W5:Y:S01]  /*1110*/  LDG.E.U8 R26, desc[UR36][R4.64] ;  /* 0x00000024041a7981 */ /* 0x000162000c1e1100 */
[----:B------:R-:W-:Y:S01]  /*1120*/  IMAD.MOV.U32 R27, RZ, RZ, RZ ;  /* 0x000000ffff1b7224 */ /* 0x000fe200078e00ff */
[----:B------:R-:W-:Y:S06]  /*1130*/  BRA `(.L_x_20388) ;  /* 0x0000000c00487947 */ /* 0x000fec0003800000 */
.L_x_20385:
        /* <DEDUP_REMOVED lines=8> */
.L_x_20390:
[----:B------:R-:W2:Y:S02]  /*11c0*/  LDG.E R26, desc[UR36][R4.64] ;  /* 0x00000024041a7981 */ /* 0x000ea4000c1e1900 */
[----:B--2---:R-:W-:Y:S01]  /*11d0*/  SHF.R.S32.HI R27, RZ, 0x1f, R26 ;  /* 0x0000001fff1b7819 */ /* 0x004fe2000001141a */
[----:B------:R-:W-:Y:S06]  /*11e0*/  BRA `(.L_x_20388) ;  /* 0x0000000c001c7947 */ /* 0x000fec0003800000 */
.L_x_20389:
[----:B------:R-:W2:Y:S02]  /*11f0*/  LDG.E.S16 R26, desc[UR36][R4.64] ;  /* 0x00000024041a7981 */ /* 0x000ea4000c1e1700 */
[----:B--2---:R-:W-:Y:S01]  /*1200*/  SHF.R.S32.HI R27, RZ, 0x1f, R26 ;  /* 0x0000001fff1b7819 */ /* 0x004fe2000001141a */
[----:B------:R-:W-:Y:S06]  /*1210*/  BRA `(.L_x_20388) ;  /* 0x0000000c00107947 */ /* 0x000fec0003800000 */
.L_x_20384:
        /* <DEDUP_REMOVED lines=9> */
.L_x_20392:
[----:B------:R-:W2:Y:S02]  /*12b0*/  LDG.E.U16 R4, desc[UR36][R4.64] ;  /* 0x0000002404047981 */ /* 0x000ea4000c1e1500 */
[----:B--2---:R-:W-:-:S06]  /*12c0*/  HADD2.F32 R26, -RZ, R4.H0_H0 ;  /* 0x20000004ff1a7230 */ /* 0x004fcc0000004100 */
[----:B------:R-:W0:Y:S01]  /*12d0*/  F2I.S64.TRUNC R26, R26 ;  /* 0x0000001a001a7311 */ /* 0x000e22000020d900 */
[----:B------:R-:W-:Y:S05]  /*12e0*/  BRA `(.L_x_20388) ;  /* 0x0000000800dc7947 */ /* 0x000fea0003800000 */
.L_x_20391:
        /* <DEDUP_REMOVED lines=9> */
.L_x_20394:
[----:B------:R-:W2:Y:S02]  /*1380*/  LDG.E.U16 R4, desc[UR36][R4.64] ;  /* 0x0000002404047981 */ /* 0x000ea4000c1e1500 */
[----:B--2---:R-:W-:-:S06]  /*1390*/  HADD2.F32 R26, -RZ, R4.H0_H0 ;  /* 0x20000004ff1a7230 */ /* 0x004fcc0000004100 */
[----:B------:R-:W0:Y:S01]  /*13a0*/  F2I.S64.TRUNC R26, R26 ;  /* 0x0000001a001a7311 */ /* 0x000e22000020d900 */
[----:B------:R-:W-:Y:S05]  /*13b0*/  BRA `(.L_x_20388) ;  /* 0x0000000800a87947 */ /* 0x000fea0003800000 */
.L_x_20393:
[----:B------:R-:W2:Y:S02]  /*13c0*/  LDG.E.64 R4, desc[UR36][R4.64] ;  /* 0x0000002404047981 */ /* 0x000ea4000c1e1b00 */
[----:B--2---:R0:W1:Y:S01]  /*13d0*/  F2I.S64.F64.TRUNC R26, R4 ;  /* 0x00000004001a7311 */ /* 0x004062000030d900 */
[----:B------:R-:W-:Y:S05]  /*13e0*/  BRA `(.L_x_20388) ;  /* 0x00000008009c7947 */ /* 0x000fea0003800000 */
.L_x_20383:
        /* <DEDUP_REMOVED lines=13> */
.L_x_20397:
[----:B------:R-:W2:Y:S02]  /*14c0*/  LDG.E.64 R4, desc[UR36][R4.64] ;  /* 0x0000002404047981 */ /* 0x000ea4000c1e1b00 */
[----:B--2---:R0:W1:Y:S01]  /*14d0*/  F2I.S64.F64.TRUNC R26, R4 ;  /* 0x00000004001a7311 */ /* 0x004062000030d900 */
[----:B------:R-:W-:Y:S05]  /*14e0*/  BRA `(.L_x_20388) ;  /* 0x00000008005c7947 */ /* 0x000fea0003800000 */
.L_x_20396:
        /* <DEDUP_REMOVED lines=27> */
.L_x_20399:
        /* <DEDUP_REMOVED lines=14> */
.L_x_20398:
[----:B------:R-:W2:Y:S02]  /*1780*/  LDG.E.U16 R26, desc[UR36][R4.64] ;  /* 0x00000024041a7981 */ /* 0x000ea4000c1e1500 */
[----:B--2---:R-:W-:-:S06]  /*1790*/  IMAD.U32 R26, R26, 0x10000, RZ ;  /* 0x000100001a1a7824 */ /* 0x004fcc00078e00ff */
[----:B------:R-:W0:Y:S01]  /*17a0*/  F2I.S64.TRUNC R26, R26 ;  /* 0x0000001a001a7311 */ /* 0x000e22000020d900 */
[----:B------:R-:W-:Y:S05]  /*17b0*/  BRA `(.L_x_20388) ;  /* 0x0000000400a87947 */ /* 0x000fea0003800000 */
.L_x_20395:
        /* <DEDUP_REMOVED lines=11> */
.L_x_20402:
        /* <DEDUP_REMOVED lines=21> */
.L_x_20406:
[----:B------:R-:W-:Y:S05]  /*19c0*/  BSYNC B1 ;  /* 0x0000000000017941 */ /* 0x000fea0003800000 */
.L_x_20405:
[----:B------:R-:W-:Y:S01]  /*19d0*/  IMAD.SHL.U32 R3, R3, 0x100000, RZ ;  /* 0x0010000003037824 */ /* 0x000fe200078e00ff */
[----:B------:R-:W-:-:S04]  /*19e0*/  LEA R5, R0, 0x3b800000, 0x17 ;  /* 0x3b80000000057811 */ /* 0x000fc800078eb8ff */
[----:B------:R-:W-:-:S07]  /*19f0*/  LOP3.LUT R26, R5, R3, R26, 0xfe, !PT ;  /* 0x00000003051a7212 */ /* 0x000fce00078efe1a */
.L_x_20404:
[----:B------:R-:W-:Y:S05]  /*1a00*/  BSYNC B0 ;  /* 0x0000000000007941 */ /* 0x000fea0003800000 */
.L_x_20403:
[----:B------:R-:W0:Y:S01]  /*1a10*/  F2I.S64.TRUNC R26, R26 ;  /* 0x0000001a001a7311 */ /* 0x000e22000020d900 */
[----:B------:R-:W-:Y:S05]  /*1a20*/  BRA `(.L_x_20388) ;  /* 0x00000004000c7947 */ /* 0x000fea0003800000 */
.L_x_20401:
        /* <DEDUP_REMOVED lines=21> */
.L_x_20410:
[----:B------:R-:W-:Y:S05]  /*1b80*/  BSYNC B1 ;  /* 0x0000000000017941 */ /* 0x000fea0003800000 */
.L_x_20409:
[----:B------:R-:W-:Y:S01]  /*1b90*/  IMAD.SHL.U32 R3, R3, 0x200000, RZ ;  /* 0x0020000003037824 */ /* 0x000fe200078e00ff */
[----:B------:R-:W-:-:S04]  /*1ba0*/  LEA R5, R0, 0x37800000, 0x17 ;  /* 0x3780000000057811 */ /* 0x000fc800078eb8ff */
[----:B------:R-:W-:-:S07]  /*1bb0*/  LOP3.LUT R26, R5, R3, R26, 0xfe, !PT ;  /* 0x00000003051a7212 */ /* 0x000fce00078efe1a */
.L_x_20408:
[----:B------:R-:W-:Y:S05]  /*1bc0*/  BSYNC B0 ;  /* 0x0000000000007941 */ /* 0x000fea0003800000 */
.L_x_20407:
[----:B------:R-:W0:Y:S01]  /*1bd0*/  F2I.S64.TRUNC R26, R26 ;  /* 0x0000001a001a7311 */ /* 0x000e22000020d900 */
[----:B------:R-:W-:Y:S05]  /*1be0*/  BRA `(.L_x_20388) ;  /* 0x00000000009c7947 */ /* 0x000fea0003800000 */
.L_x_20400:
        /* <DEDUP_REMOVED lines=14> */
.L_x_20414:
[----:B------:R-:W-:Y:S05]  /*1cd0*/  BSYNC B0 ;  /* 0x0000000000007941 */ /* 0x000fea0003800000 */
.L_x_20413:
[----:B------:R-:W0:Y:S01]  /*1ce0*/  F2I.S64.TRUNC R26, R26 ;  /* 0x0000001a001a7311 */ /* 0x000e22000020d900 */
[----:B------:R-:W-:Y:S05]  /*1cf0*/  BRA `(.L_x_20388) ;  /* 0x0000000000587947 */ /* 0x000fea0003800000 */
.L_x_20387:
        /* <DEDUP_REMOVED lines=16> */
.L_x_20415:
[----:B------:R-:W-:Y:S01]  /*1e00*/  CS2R R26, SRZ ;  /* 0x00000000001a7805 */ /* 0x000fe2000001ff00 */
[----:B------:R-:W-:Y:S06]  /*1e10*/  BRA `(.L_x_20388) ;  /* 0x0000000000107947 */ /* 0x000fec0003800000 */
.L_x_20412:
[----:B------:R0:W5:Y:S01]  /*1e20*/  LDG.E.64 R26, desc[UR36][R4.64] ;  /* 0x00000024041a7981 */ /* 0x000162000c1e1b00 */
[----:B------:R-:W-:Y:S05]  /*1e30*/  BRA `(.L_x_20388) ;  /* 0x0000000000087947 */ /* 0x000fea0003800000 */
.L_x_20411:
[----:B------:R0:W5:Y:S01]  /*1e40*/  LDG.E R26, desc[UR36][R4.64] ;  /* 0x00000024041a7981 */ /* 0x000162000c1e1900 */
[----:B------:R-:W-:-:S07]  /*1e50*/  IMAD.MOV.U32 R27, RZ, RZ, RZ ;  /* 0x000000ffff1b7224 */ /* 0x000fce00078e00ff */
.L_x_20388:
[----:B------:R-:W-:-:S07]  /*1e60*/  VIADD R22, R22, 0x80 ;  /* 0x0000008016167836 */ /* 0x000fce0000000000 */
.L_x_20382:
[----:B------:R-:W-:Y:S05]  /*1e70*/  BSYNC B6 ;  /* 0x0000000000067941 */ /* 0x000fea0003800000 */
.L_x_20381:
[----:B------:R-:W-:Y:S01]  /*1e80*/  ISETP.GE.AND P0, PT, R22, R18, PT ;  /* 0x000000121600720c */ /* 0x000fe20003f06270 */
[----:B------:R-:W-:Y:S01]  /*1e90*/  BSSY B6, `(.L_x_20416) ;  /* 0x00000ef000067945 */ /* 0x000fe20003800000 */
[----:B------:R-:W-:Y:S02]  /*1ea0*/  CS2R R16, SRZ ;  /* 0x0000000000107805 */ /* 0x000fe4000001ff00 */
[----:B------:R-:W-:-:S09]  /*1eb0*/  CS2R R24, SRZ ;  /* 0x0000000000187805 */ /* 0x000fd2000001ff00 */
[----:B------:R-:W-:Y:S05]  /*1ec0*/  @P0 BRA `(.L_x_20417) ;  /* 0x0000000c00ac0947 */ /* 0x000fea0003800000 */
[----:B01----:R-:W0:Y:S01]  /*1ed0*/  LDC.64 R4, c[0x0][0x230] ;  /* 0x00008c00ff047b82 */ /* 0x003e220000000a00 */
[----:B--2---:R-:W-:Y:S01]  /*1ee0*/  IMAD R0, R2, 0x200, R22 ;  /* 0x0000020002007824 */ /* 0x004fe200078e0216 */
        /* <DEDUP_REMOVED lines=19> */
.L_x_20421:
[----:B------:R0:W5:Y:S01]  /*2020*/  LDG.E.U8 R24, desc[UR36][R4.64] ;  /* 0x0000002404187981 */ /* 0x000162000c1e1100 */
[----:B------:R-:W-:Y:S01]  /*2030*/  IMAD.MOV.U32 R25, RZ, RZ, RZ ;  /* 0x000000ffff197224 */ /* 0x000fe200078e00ff */
[----:B------:R-:W-:Y:S06]  /*2040*/  BRA `(.L_x_20423) ;  /* 0x0000000c00487947 */ /* 0x000fec0003800000 */
.L_x_20420:
        /* <DEDUP_REMOVED lines=8> */
.L_x_20425:
[----:B------:R-:W2:Y:S02]  /*20d0*/  LDG.E R24, desc[UR36][R4.64] ;  /* 0x0000002404187981 */ /* 0x000ea4000c1e1900 */
[----:B--2---:R-:W-:Y:S01]  /*20e0*/  SHF.R.S32.HI R25, RZ, 0x1f, R24 ;  /* 0x0000001fff197819 */ /* 0x004fe20000011418 */
[----:B------:R-:W-:Y:S06]  /*20f0*/  BRA `(.L_x_20423) ;  /* 0x0000000c001c7947 */ /* 0x000fec0003800000 */
.L_x_20424:
[----:B------:R-:W2:Y:S02]  /*2100*/  LDG.E.S16 R24, desc[UR36][R4.64] ;  /* 0x0000002404187981 */ /* 0x000ea4000c1e1700 */
[----:B--2---:R-:W-:Y:S01]  /*2110*/  SHF.R.S32.HI R25, RZ, 0x1f, R24 ;  /* 0x0000001fff197819 */ /* 0x004fe20000011418 */
[----:B------:R-:W-:Y:S06]  /*2120*/  BRA `(.L_x_20423) ;  /* 0x0000000c00107947 */ /* 0x000fec0003800000 */
.L_x_20419:
        /* <DEDUP_REMOVED lines=9> */
.L_x_20427:
[----:B------:R-:W2:Y:S02]  /*21c0*/  LDG.E.U16 R4, desc[UR36][R4.64] ;  /* 0x0000002404047981 */ /* 0x000ea4000c1e1500 */
[----:B--2---:R-:W-:-:S06]  /*21d0*/  HADD2.F32 R24, -RZ, R4.H0_H0 ;  /* 0x20000004ff187230 */ /* 0x004fcc0000004100 */
[----:B------:R-:W0:Y:S01]  /*21e0*/  F2I.S64.TRUNC R24, R24 ;  /* 0x0000001800187311 */ /* 0x000e22000020d900 */
[----:B------:R-:W-:Y:S05]  /*21f0*/  BRA `(.L_x_20423) ;  /* 0x0000000800dc7947 */ /* 0x000fea0003800000 */
.L_x_20426:
        /* <DEDUP_REMOVED lines=9> */
.L_x_20429:
[----:B------:R-:W2:Y:S02]  /*2290*/  LDG.E.U16 R4, desc[UR36][R4.64] ;  /* 0x0000002404047981 */ /* 0x000ea4000c1e1500 */
[----:B--2---:R-:W-:-:S06]  /*22a0*/  HADD2.F32 R24, -RZ, R4.H0_H0 ;  /* 0x20000004ff187230 */ /* 0x004fcc0000004100 */
[----:B------:R-:W0:Y:S01]  /*22b0*/  F2I.S64.TRUNC R24, R24 ;  /* 0x0000001800187311 */ /* 0x000e22000020d900 */
[----:B------:R-:W-:Y:S05]  /*22c0*/  BRA `(.L_x_20423) ;  /* 0x0000000800a87947 */ /* 0x000fea0003800000 */
.L_x_20428:
[----:B------:R-:W2:Y:S02]  /*22d0*/  LDG.E.64 R4, desc[UR36][R4.64] ;  /* 0x0000002404047981 */ /* 0x000ea4000c1e1b00 */
[----:B--2---:R0:W1:Y:S01]  /*22e0*/  F2I.S64.F64.TRUNC R24, R4 ;  /* 0x0000000400187311 */ /* 0x004062000030d900 */
[----:B------:R-:W-:Y:S05]  /*22f0*/  BRA `(.L_x_20423) ;  /* 0x00000008009c7947 */ /* 0x000fea0003800000 */
.L_x_20418:
        /* <DEDUP_REMOVED lines=13> */
.L_x_20432:
[----:B------:R-:W2:Y:S02]  /*23d0*/  LDG.E.64 R4, desc[UR36][R4.64] ;  /* 0x0000002404047981 */ /* 0x000ea4000c1e1b00 */
[----:B--2---:R0:W1:Y:S01]  /*23e0*/  F2I.S64.F64.TRUNC R24, R4 ;  /* 0x0000000400187311 */ /* 0x004062000030d900 */
[----:B------:R-:W-:Y:S05]  /*23f0*/  BRA `(.L_x_20423) ;  /* 0x00000008005c7947 */ /* 0x000fea0003800000 */
.L_x_20431:
        /* <DEDUP_REMOVED lines=27> */
.L_x_20434:
        /* <DEDUP_REMOVED lines=14> */
.L_x_20433:
[----:B------:R-:W2:Y:S02]  /*2690*/  LDG.E.U16 R24, desc[UR36][R4.64] ;  /* 0x0000002404187981 */ /* 0x000ea4000c1e1500 */
[----:B--2---:R-:W-:-:S06]  /*26a0*/  IMAD.U32 R24, R24, 0x10000, RZ ;  /* 0x0001000018187824 */ /* 0x004fcc00078e00ff */
[----:B------:R-:W0:Y:S01]  /*26b0*/  F2I.S64.TRUNC R24, R24 ;  /* 0x0000001800187311 */ /* 0x000e22000020d900 */
[----:B------:R-:W-:Y:S05]  /*26c0*/  BRA `(.L_x_20423) ;  /* 0x0000000400a87947 */ /* 0x000fea0003800000 */
.L_x_20430:
        /* <DEDUP_REMOVED lines=11> */
.L_x_20437:
        /* <DEDUP_REMOVED lines=21> */
.L_x_20441:
[----:B------:R-:W-:Y:S05]  /*28d0*/  BSYNC B1 ;  /* 0x0000000000017941 */ /* 0x000fea0003800000 */
.L_x_20440:
[----:B------:R-:W-:Y:S01]  /*28e0*/  IMAD.SHL.U32 R3, R3, 0x100000, RZ ;  /* 0x0010000003037824 */ /* 0x000fe200078e00ff */
[----:B------:R-:W-:-:S04]  /*28f0*/  LEA R5, R0, 0x3b800000, 0x17 ;  /* 0x3b80000000057811 */ /* 0x000fc800078eb8ff */
[----:B------:R-:W-:-:S07]  /*2900*/  LOP3.LUT R24, R5, R3, R24, 0xfe, !PT ;  /* 0x0000000305187212 */ /* 0x000fce00078efe18 */
.L_x_20439:
[----:B------:R-:W-:Y:S05]  /*2910*/  BSYNC B0 ;  /* 0x0000000000007941 */ /* 0x000fea0003800000 */
.L_x_20438:
[----:B------:R-:W1:Y:S01]  /*2920*/  F2I.S64.TRUNC R24, R24 ;  /* 0x0000001800187311 */ /* 0x000e62000020d900 */
[----:B------:R-:W-:Y:S05]  /*2930*/  BRA `(.L_x_20423) ;  /* 0x00000004000c7947 */ /* 0x000fea0003800000 */
.L_x_20436:
        /* <DEDUP_REMOVED lines=21> */
.L_x_20445:
[----:B------:R-:W-:Y:S05]  /*2a90*/  BSYNC B1 ;  /* 0x0000000000017941 */ /* 0x000fea0003800000 */
.L_x_20444:
[----:B------:R-:W-:Y:S01]  /*2aa0*/  IMAD.SHL.U32 R3, R3, 0x200000, RZ ;  /* 0x0020000003037824 */ /* 0x000fe200078e00ff */
[----:B------:R-:W-:-:S04]  /*2ab0*/  LEA R5, R0, 0x37800000, 0x17 ;  /* 0x3780000000057811 */ /* 0x000fc800078eb8ff */
[----:B------:R-:W-:-:S07]  /*2ac0*/  LOP3.LUT R24, R5, R3, R24, 0xfe, !PT ;  /* 0x0000000305187212 */ /* 0x000fce00078efe18 */
.L_x_20443:
[----:B------:R-:W-:Y:S05]  /*2ad0*/  BSYNC B0 ;  /* 0x0000000000007941 */ /* 0x000fea0003800000 */
.L_x_20442:
[----:B------:R-:W2:Y:S01]  /*2ae0*/  F2I.S64.TRUNC R24, R24 ;  /* 0x0000001800187311 */ /* 0x000ea2000020d900 */
[----:B------:R-:W-:Y:S05]  /*2af0*/  BRA `(.L_x_20423) ;  /* 0x00000000009c7947 */ /* 0x000fea0003800000 */
.L_x_20435:
        /* <DEDUP_REMOVED lines=14> */
.L_x_20449:
[----:B------:R-:W-:Y:S05]  /*2be0*/  BSYNC B0 ;  /* 0x0000000000007941 */ /* 0x000fea0003800000 */
.L_x_20448:
[----:B------:R-:W0:Y:S01]  /*2bf0*/  F2I.S64.TRUNC R24, R24 ;  /* 0x0000001800187311 */ /* 0x000e22000020d900 */
[----:B------:R-:W-:Y:S05]  /*2c00*/  BRA `(.L_x_20423) ;  /* 0x0000000000587947 */ /* 0x000fea0003800000 */
.L_x_20422:
        /* <DEDUP_REMOVED lines=16> */
.L_x_20450:
[----:B------:R-:W-:Y:S01]  /*2d10*/  CS2R R24, SRZ ;  /* 0x0000000000187805 */ /* 0x000fe2000001ff00 */
[----:B------:R-:W-:Y:S06]  /*2d20*/  BRA `(.L_x_20423) ;  /* 0x0000000000107947 */ /* 0x000fec0003800000 */
.L_x_20447:
[----:B------:R0:W5:Y:S01]  /*2d30*/  LDG.E.64 R24, desc[UR36][R4.64] ;  /* 0x0000002404187981 */ /* 0x000162000c1e1b00 */
[----:B------:R-:W-:Y:S05]  /*2d40*/  BRA `(.L_x_20423) ;  /* 0x0000000000087947 */ /* 0x000fea0003800000 */
.L_x_20446:
[----:B------:R0:W5:Y:S01]  /*2d50*/  LDG.E R24, desc[UR36][R4.64] ;  /* 0x0000002404187981 */ /* 0x000162000c1e1900 */
[----:B------:R-:W-:-:S07]  /*2d60*/  IMAD.MOV.U32 R25, RZ, RZ, RZ ;  /* 0x000000ffff197224 */ /* 0x000fce00078e00ff */
.L_x_20423:
[----:B------:R-:W-:-:S07]  /*2d70*/  VIADD R22, R22, 0x80 ;  /* 0x0000008016167836 */ /* 0x000fce0000000000 */
.L_x_20417:
[----:B------:R-:W-:Y:S05]  /*2d80*/  BSYNC B6 ;  /* 0x0000000000067941 */ /* 0x000fea0003800000 */
.L_x_20416:
[----:B------:R-:W-:Y:S01]  /*2d90*/  ISETP.GE.AND P0, PT, R22, R18, PT ;  /* 0x000000121600720c */ /* 0x000fe20003f06270 */
[----:B------:R-:W-:-:S12]  /*2da0*/  BSSY B6, `(.L_x_20451) ;  /* 0x00000ea000067945 */ /* 0x000fd80003800000 */
[----:B------:R-:W-:Y:S05]  /*2db0*/  @P0 BRA `(.L_x_20452) ;  /* 0x0000000c00a00947 */ /* 0x000fea0003800000 */
[----:B01----:R-:W0:Y:S01]  /*2dc0*/  LDC.64 R4, c[0x0][0x230] ;  /* 0x00008c00ff047b82 */ /* 0x003e220000000a00 */
[----:B--2---:R-:W-:Y:S01]  /*2dd0*/  PRMT R0, R19, 0x9910, RZ ;  /* 0x0000991013007816 */ /* 0x004fe200000000ff */
        /* <DEDUP_REMOVED lines=18> */
.L_x_20456:
[----:B------:R0:W5:Y:S01]  /*2f00*/  LDG.E.U8 R16, desc[UR36][R4.64] ;  /* 0x0000002404107981 */ /* 0x000162000c1e1100 */
[----:B------:R-:W-:Y:S01]  /*2f10*/  IMAD.MOV.U32 R17, RZ, RZ, RZ ;  /* 0x000000ffff117224 */ /* 0x000fe200078e00ff */
[----:B------:R-:W-:Y:S06]  /*2f20*/  BRA `(.L_x_20452) ;  /* 0x0000000c00447947 */ /* 0x000fec0003800000 */
.L_x_20455:
        /* <DEDUP_REMOVED lines=8> */
.L_x_20459:
[----:B------:R-:W2:Y:S02]  /*2fb0*/  LDG.E R16, desc[UR36][R4.64] ;  /* 0x0000002404107981 */ /* 0x000ea4000c1e1900 */
[----:B--2---:R-:W-:Y:S01]  /*2fc0*/  SHF.R.S32.HI R17, RZ, 0x1f, R16 ;  /* 0x0000001fff117819 */ /* 0x004fe20000011410 */
[----:B------:R-:W-:Y:S06]  /*2fd0*/  BRA `(.L_x_20452) ;  /* 0x0000000c00187947 */ /* 0x000fec0003800000 */
.L_x_20458:
[----:B------:R-:W2:Y:S02]  /*2fe0*/  LDG.E.S16 R16, desc[UR36][R4.64] ;  /* 0x0000002404107981 */ /* 0x000ea4000c1e1700 */
[----:B--2---:R-:W-:Y:S01]  /*2ff0*/  SHF.R.S32.HI R17, RZ, 0x1f, R16 ;  /* 0x0000001fff117819 */ /* 0x004fe20000011410 */
[----:B------:R-:W-:Y:S06]  /*3000*/  BRA `(.L_x_20452) ;  /* 0x0000000c000c7947 */ /* 0x000fec0003800000 */
.L_x_20454:
        /* <DEDUP_REMOVED lines=9> */
.L_x_20461:
[----:B------:R-:W2:Y:S02]  /*30a0*/  LDG.E.U16 R4, desc[UR36][R4.64] ;  /* 0x0000002404047981 */ /* 0x000ea4000c1e1500 */
[----:B--2---:R-:W-:-:S06]  /*30b0*/  HADD2.F32 R16, -RZ, R4.H0_H0 ;  /* 0x20000004ff107230 */ /* 0x004fcc0000004100 */
[----:B------:R-:W0:Y:S01]  /*30c0*/  F2I.S64.TRUNC R16, R16 ;  /* 0x0000001000107311 */ /* 0x000e22000020d900 */
[----:B------:R-:W-:Y:S05]  /*30d0*/  BRA `(.L_x_20452) ;  /* 0x0000000800d87947 */ /* 0x000fea0003800000 */
.L_x_20460:
        /* <DEDUP_REMOVED lines=9> */
.L_x_20463:
[----:B------:R-:W2:Y:S02]  /*3170*/  LDG.E.U16 R4, desc[UR36][R4.64] ;  /* 0x0000002404047981 */ /* 0x000ea4000c1e1500 */
[----:B--2---:R-:W-:-:S06]  /*3180*/  HADD2.F32 R16, -RZ, R4.H0_H0 ;  /* 0x20000004ff107230 */ /* 0x004fcc0000004100 */
[----:B------:R-:W0:Y:S01]  /*3190*/  F2I.S64.TRUNC R16, R16 ;  /* 0x0000001000107311 */ /* 0x000e22000020d900 */
[----:B------:R-:W-:Y:S05]  /*31a0*/  BRA `(.L_x_20452) ;  /* 0x0000000800a47947 */ /* 0x000fea0003800000 */
.L_x_20462:
[----:B------:R-:W2:Y:S02]  /*31b0*/  LDG.E.64 R4, desc[UR36][R4.64] ;  /* 0x0000002404047981 */ /* 0x000ea4000c1e1b00 */
[----:B--2---:R0:W1:Y:S01]  /*31c0*/  F2I.S64.F64.TRUNC R16, R4 ;  /* 0x0000000400107311 */ /* 0x004062000030d900 */
[----:B------:R-:W-:Y:S05]  /*31d0*/  BRA `(.L_x_20452) ;  /* 0x0000000800987947 */ /* 0x000fea0003800000 */
.L_x_20453:
        /* <DEDUP_REMOVED lines=13> */
.L_x_20466:
[----:B------:R-:W2:Y:S02]  /*32b0*/  LDG.E.64 R4, desc[UR36][R4.64] ;  /* 0x0000002404047981 */ /* 0x000ea4000c1e1b00 */
[----:B--2---:R0:W1:Y:S01]  /*32c0*/  F2I.S64.F64.TRUNC R16, R4 ;  /* 0x0000000400107311 */ /* 0x004062000030d900 */
[----:B------:R-:W-:Y:S05]  /*32d0*/  BRA `(.L_x_20452) ;  /* 0x0000000800587947 */ /* 0x000fea0003800000 */
.L_x_20465:
        /* <DEDUP_REMOVED lines=27> */
.L_x_20468:
        /* <DEDUP_REMOVED lines=14> */
.L_x_20467:
[----:B------:R-:W2:Y:S02]  /*3570*/  LDG.E.U16 R16, desc[UR36][R4.64] ;  /* 0x0000002404107981 */ /* 0x000ea4000c1e1500 */
[----:B--2---:R-:W-:-:S06]  /*3580*/  IMAD.U32 R16, R16, 0x10000, RZ ;  /* 0x0001000010107824 */ /* 0x004fcc00078e00ff */
[----:B------:R-:W0:Y:S01]  /*3590*/  F2I.S64.TRUNC R16, R16 ;  /* 0x0000001000107311 */ /* 0x000e22000020d900 */
[----:B------:R-:W-:Y:S05]  /*35a0*/  BRA `(.L_x_20452) ;  /* 0x0000000400a47947 */ /* 0x000fea0003800000 */
.L_x_20464:
        /* <DEDUP_REMOVED lines=11> */
.L_x_20471:
        /* <DEDUP_REMOVED lines=21> */
.L_x_20475:
[----:B------:R-:W-:Y:S05]  /*37b0*/  BSYNC B1 ;  /* 0x0000000000017941 */ /* 0x000fea0003800000 */
.L_x_20474:
[----:B------:R-:W-:Y:S01]  /*37c0*/  IMAD.SHL.U32 R3, R3, 0x100000, RZ ;  /* 0x0010000003037824 */ /* 0x000fe200078e00ff */
[----:B------:R-:W-:-:S04]  /*37d0*/  LEA R5, R0, 0x3b800000, 0x17 ;  /* 0x3b80000000057811 */ /* 0x000fc800078eb8ff */
[----:B------:R-:W-:-:S07]  /*37e0*/  LOP3.LUT R16, R5, R3, R16, 0xfe, !PT ;  /* 0x0000000305107212 */ /* 0x000fce00078efe10 */
.L_x_20473:
[----:B------:R-:W-:Y:S05]  /*37f0*/  BSYNC B0 ;  /* 0x0000000000007941 */ /* 0x000fea0003800000 */
.L_x_20472:
[----:B------:R-:W0:Y:S01]  /*3800*/  F2I.S64.TRUNC R16, R16 ;  /* 0x0000001000107311 */ /* 0x000e22000020d900 */
[----:B------:R-:W-:Y:S05]  /*3810*/  BRA `(.L_x_20452) ;  /* 0x0000000400087947 */ /* 0x000fea0003800000 */
.L_x_20470:
        /* <DEDUP_REMOVED lines=21> */
.L_x_20479:
[----:B------:R-:W-:Y:S05]  /*3970*/  BSYNC B1 ;  /* 0x0000000000017941 */ /* 0x000fea0003800000 */
.L_x_20478:
[----:B------:R-:W-:Y:S01]  /*3980*/  IMAD.SHL.U32 R3, R3, 0x200000, RZ ;  /* 0x0020000003037824 */ /* 0x000fe200078e00ff */
[----:B------:R-:W-:-:S04]  /*3990*/  LEA R5, R0, 0x37800000, 0x17 ;  /* 0x3780000000057811 */ /* 0x000fc800078eb8ff */
[----:B------:R-:W-:-:S07]  /*39a0*/  LOP3.LUT R16, R5, R3, R16, 0xfe, !PT ;  /* 0x0000000305107212 */ /* 0x000fce00078efe10 */
.L_x_20477:
[----:B------:R-:W-:Y:S05]  /*39b0*/  BSYNC B0 ;  /* 0x0000000000007941 */ /* 0x000fea0003800000 */
.L_x_20476:
[----:B------:R-:W0:Y:S01]  /*39c0*/  F2I.S64.TRUNC R16, R16 ;  /* 0x0000001000107311 */ /* 0x000e22000020d900 */
[----:B------:R-:W-:Y:S05]  /*39d0*/  BRA `(.L_x_20452) ;  /* 0x0000000000987947 */ /* 0x000fea0003800000 */
.L_x_20469:
        /* <DEDUP_REMOVED lines=14> */
.L_x_20483:
[----:B------:R-:W-:Y:S05]  /*3ac0*/  BSYNC B0 ;  /* 0x0000000000007941 */ /* 0x000fea0003800000 */
.L_x_20482:
[----:B------:R-:W0:Y:S01]  /*3ad0*/  F2I.S64.TRUNC R16, R16 ;  /* 0x0000001000107311 */ /* 0x000e22000020d900 */
[----:B------:R-:W-:Y:S05]  /*3ae0*/  BRA `(.L_x_20452) ;  /* 0x0000000000547947 */ /* 0x000fea0003800000 */
.L_x_20457:
        /* <DEDUP_REMOVED lines=16> */
.L_x_20484:
[----:B------:R-:W-:Y:S05]  /*3bf0*/  BRA `(.L_x_20452) ;  /* 0x0000000000107947 */ /* 0x000fea0003800000 */
.L_x_20481:
[----:B------:R0:W5:Y:S01]  /*3c00*/  LDG.E.64 R16, desc[UR36][R4.64] ;  /* 0x0000002404107981 */ /* 0x000162000c1e1b00 */
[----:B------:R-:W-:Y:S05]  /*3c10*/  BRA `(.L_x_20452) ;  /* 0x0000000000087947 */ /* 0x000fea0003800000 */
.L_x_20480:
[----:B------:R0:W5:Y:S01]  /*3c20*/  LDG.E R16, desc[UR36][R4.64] ;  /* 0x0000002404107981 */ /* 0x000162000c1e1900 */
[----:B------:R-:W-:-:S07]  /*3c30*/  IMAD.MOV.U32 R17, RZ, RZ, RZ ;  /* 0x000000ffff117224 */ /* 0x000fce00078e00ff */
.L_x_20452:
[----:B------:R-:W-:Y:S05]  /*3c40*/  BSYNC B6 ;  /* 0x0000000000067941 */ /* 0x000fea0003800000 */
.L_x_20451:
[----:B------:R-:W3:Y:S01]  /*3c50*/  S2R R23, SR_TID.X ;  /* 0x0000000000177919 */ /* 0x000ee20000002100 */
[----:B0-2---:R-:W0:Y:S01]  /*3c60*/  LDC R0, c[0x0][0x220] ;  /* 0x00008800ff007b82 */ /* 0x005e220000000800 */
[----:B------:R-:W-:Y:S07]  /*3c70*/  BSSY B0, `(.L_x_20485) ;  /* 0x0000023000007945 */ /* 0x000fee0003800000 */
[----:B------:R-:W2:Y:S01]  /*3c80*/  LDC R3, c[0x0][0x224] ;  /* 0x00008900ff037b82 */ /* 0x000ea20000000800 */
[----:B---3--:R-:W-:-:S13]  /*3c90*/  ISETP.GE.AND P1, PT, R23, R18, PT ;  /* 0x000000121700720c */ /* 0x008fda0003f26270 */
[----:B------:R-:W-:Y:S05]  /*3ca0*/  @P1 BRA `(.L_x_20486) ;  /* 0x00000000007c1947 */ /* 0x000fea0003800000 */
[----:B------:R-:W-:Y:S02]  /*3cb0*/  ULDC UR4, c[0x0][0x224] ;  /* 0x0000890000047ab9 */ /* 0x000fe40000000800 */
[----:B-1--45:R-:W-:-:S04]  /*3cc0*/  LOP3.LUT R4, R29, UR4, RZ, 0xfc, !PT ;  /* 0x000000041d047c12 */ /* 0x032fc8000f8efcff */
[----:B------:R-:W-:-:S13]  /*3cd0*/  ISETP.NE.U32.AND P0, PT, R4, RZ, PT ;  /* 0x000000ff0400720c */ /* 0x000fda0003f05070 */
[----:B------:R-:W-:Y:S05]  /*3ce0*/  @!P0 BRA `(.L_x_20487) ;  /* 0x00000000001c8947 */ /* 0x000fea0003800000 */
[----:B------:R-:W-:Y:S01]  /*3cf0*/  IMAD.MOV.U32 R10, RZ, RZ, R28 ;  /* 0x000000ffff0a7224 */ /* 0x000fe200078e001c */
[----:B------:R-:W-:Y:S01]  /*3d00*/  MOV R11, 0x3d30 ;  /* 0x00003d30000b7802 */ /* 0x000fe20000000f00 */
[----:B------:R-:W-:-:S07]  /*3d10*/  IMAD.MOV.U32 R12, RZ, RZ, R29 ;  /* 0x000000ffff0c7224 */ /* 0x000fce00078e001d */
[----:B0-2---:R-:W-:Y:S05]  /*3d20*/  CALL.REL.NOINC `($__internal_8_$__cuda_sm20_rem_s64) ;  /* 0x0000004400187944 */ /* 0x005fea0003c00000 */
[----:B------:R-:W-:Y:S02]  /*3d30*/  IMAD.MOV.U32 R4, RZ, RZ, R8 ;  /* 0x000000ffff047224 */ /* 0x000fe400078e0008 */
[----:B------:R-:W-:Y:S01]  /*3d40*/  IMAD.MOV.U32 R5, RZ, RZ, R9 ;  /* 0x000000ffff057224 */ /* 0x000fe200078e0009 */
[----:B------:R-:W-:Y:S06]  /*3d50*/  BRA `(.L_x_20486) ;  /* 0x0000000000507947 */ /* 0x000fec0003800000 */
.L_x_20487:
[----:B------:R-:W-:Y:S02]  /*3d60*/  ULDC UR4, c[0x0][0x220] ;  /* 0x0000880000047ab9 */ /* 0x000fe40000000800 */
[----:B------:R-:W1:Y:S01]  /*3d70*/  I2F.U32.RP R6, UR4 ;  /* 0x0000000400067d06 */ /* 0x000e620008209000 */
[----:B------:R-:W-:-:S07]  /*3d80*/  ISETP.NE.U32.AND P2, PT, RZ, UR4, PT ;  /* 0x00000004ff007c0c */ /* 0x000fce000bf45070 */
[----:B-1----:R-:W1:Y:S02]  /*3d90*/  MUFU.RCP R6, R6 ;  /* 0x0000000600067308 */ /* 0x002e640000001000 */
[----:B-1----:R-:W-:-:S06]  /*3da0*/  VIADD R4, R6, 0xffffffe ;  /* 0x0ffffffe06047836 */ /* 0x002fcc0000000000 */
[----:B------:R1:W3:Y:S02]  /*3db0*/  F2I.FTZ.U32.TRUNC.NTZ R5, R4 ;  /* 0x0000000400057305 */ /* 0x0002e4000021f000 */
[----:B-1----:R-:W-:Y:S02]  /*3dc0*/  IMAD.MOV.U32 R4, RZ, RZ, RZ ;  /* 0x000000ffff047224 */ /* 0x002fe400078e00ff */
[----:B---3--:R-:W-:-:S04]  /*3dd0*/  IMAD.MOV R7, RZ, RZ, -R5 ;  /* 0x000000ffff077224 */ /* 0x008fc800078e0a05 */
        /* <DEDUP_REMOVED lines=10> */
[----:B------:R-:W-:-:S05]  /*3e80*/  @!P2 LOP3.LUT R28, RZ, UR4, RZ, 0x33, !PT ;  /* 0x00000004ff1cac12 */ /* 0x000fca000f8e33ff */
[----:B------:R-:W-:-:S07]  /*3e90*/  IMAD.MOV.U32 R4, RZ, RZ, R28 ;  /* 0x000000ffff047224 */ /* 0x000fce00078e001c */
.L_x_20486:
[----:B------:R-:W-:Y:S05]  /*3ea0*/  BSYNC B0 ;  /* 0x0000000000007941 */ /* 0x000fea0003800000 */
.L_x_20485:
[----:B------:R-:W-:Y:S01]  /*3eb0*/  VIADD R22, R23, 0x80 ;  /* 0x0000008017167836 */ /* 0x000fe20000000000 */
[----:B------:R-:W-:Y:S04]  /*3ec0*/  BSSY B0, `(.L_x_20488) ;  /* 0x0000021000007945 */ /* 0x000fe80003800000 */
[----:B------:R-:W-:-:S13]  /*3ed0*/  ISETP.GE.AND P0, PT, R22, R18, PT ;  /* 0x000000121600720c */ /* 0x000fda0003f06270 */
[----:B------:R-:W-:Y:S05]  /*3ee0*/  @P0 BRA `(.L_x_20489) ;  /* 0x0000000000780947 */ /* 0x000fea0003800000 */
[----:B------:R-:W-:Y:S02]  /*3ef0*/  ULDC UR4, c[0x0][0x224] ;  /* 0x0000890000047ab9 */ /* 0x000fe40000000800 */
[----:B-1---5:R-:W-:-:S04]  /*3f00*/  LOP3.LUT R6, R27, UR4, RZ, 0xfc, !PT ;  /* 0x000000041b067c12 */ /* 0x022fc8000f8efcff */
[----:B------:R-:W-:-:S13]  /*3f10*/  ISETP.NE.U32.AND P0, PT, R6, RZ, PT ;  /* 0x000000ff0600720c */ /* 0x000fda0003f05070 */
[----:B------:R-:W-:Y:S05]  /*3f20*/  @!P0 BRA `(.L_x_20490) ;  /* 0x00000000001c8947 */ /* 0x000fea0003800000 */
[----:B------:R-:W-:Y:S01]  /*3f30*/  IMAD.MOV.U32 R10, RZ, RZ, R26 ;  /* 0x000000ffff0a7224 */ /* 0x000fe200078e001a */
[----:B------:R-:W-:Y:S01]  /*3f40*/  MOV R11, 0x3f70 ;  /* 0x00003f70000b7802 */ /* 0x000fe20000000f00 */
[----:B------:R-:W-:-:S07]  /*3f50*/  IMAD.MOV.U32 R12, RZ, RZ, R27 ;  /* 0x000000ffff0c7224 */ /* 0x000fce00078e001b */
[----:B0-2-4-:R-:W-:Y:S05]  /*3f60*/  CALL.REL.NOINC `($__internal_8_$__cuda_sm20_rem_s64) ;  /* 0x0000004000887944 */ /* 0x015fea0003c00000 */
[----:B------:R-:W-:Y:S02]  /*3f70*/  IMAD.MOV.U32 R26, RZ, RZ, R8 ;  /* 0x000000ffff1a7224 */ /* 0x000fe400078e0008 */
[----:B------:R-:W-:Y:S01]  /*3f80*/  IMAD.MOV.U32 R27, RZ, RZ, R9 ;  /* 0x000000ffff1b7224 */ /* 0x000fe200078e0009 */
[----:B------:R-:W-:Y:S06]  /*3f90*/  BRA `(.L_x_20489) ;  /* 0x00000000004c7947 */ /* 0x000fec0003800000 */
.L_x_20490:
[----:B------:R-:W-:Y:S01]  /*3fa0*/  ULDC UR4, c[0x0][0x220] ;  /* 0x0000880000047ab9 */ /* 0x000fe20000000800 */
[----:B------:R-:W-:Y:S01]  /*3fb0*/  IMAD.MOV.U32 R6, RZ, RZ, RZ ;  /* 0x000000ffff067224 */ /* 0x000fe200078e00ff */
[----:B------:R-:W1:Y:S01]  /*3fc0*/  I2F.U32.RP R8, UR4 ;  /* 0x0000000400087d06 */ /* 0x000e620008209000 */
[----:B------:R-:W-:Y:S01]  /*3fd0*/  ISETP.NE.U32.AND P2, PT, RZ, UR4, PT ;  /* 0x00000004ff007c0c */ /* 0x000fe2000bf45070 */
[----:B------:R-:W-:-:S06]  /*3fe0*/  IMAD.MOV.U32 R27, RZ, RZ, RZ ;  /* 0x000000ffff1b7224 */ /* 0x000fcc00078e00ff */
[----:B-1----:R-:W1:Y:S02]  /*3ff0*/  MUFU.RCP R8, R8 ;  /* 0x0000000800087308 */ /* 0x002e640000001000 */
[----:B-1----:R-:W-:-:S06]  /*4000*/  VIADD R9, R8, 0xffffffe ;  /* 0x0ffffffe08097836 */ /* 0x002fcc0000000000 */
[----:B------:R-:W1:Y:S02]  /*4010*/  F2I.FTZ.U32.TRUNC.NTZ R7, R9 ;  /* 0x0000000900077305 */ /* 0x000e64000021f000 */
[----:B-1----:R-:W-:-:S04]  /*4020*/  IMAD.MOV R11, RZ, RZ, -R7 ;  /* 0x000000ffff0b7224 */ /* 0x002fc800078e0a07 */
[----:B------:R-:W-:-:S04]  /*4030*/  IMAD R11, R11, UR4, RZ ;  /* 0x000000040b0b7c24 */ /* 0x000fc8000f8e02ff */
[----:B------:R-:W-:-:S06]  /*4040*/  IMAD.HI.U32 R11, R7, R11, R6 ;  /* 0x0000000b070b7227 */ /* 0x000fcc00078e0006 */
        /* <DEDUP_REMOVED lines=8> */
.L_x_20489:
[----:B------:R-:W-:Y:S05]  /*40d0*/  BSYNC B0 ;  /* 0x0000000000007941 */ /* 0x000fea0003800000 */
.L_x_20488:
        /* <DEDUP_REMOVED lines=15> */
.L_x_20493:
        /* <DEDUP_REMOVED lines=19> */
.L_x_20492:
[----:B------:R-:W-:Y:S05]  /*4300*/  BSYNC B0 ;  /* 0x0000000000007941 */ /* 0x000fea0003800000 */
.L_x_20491:
        /* <DEDUP_REMOVED lines=15> */
.L_x_20496:
[----:B------:R-:W-:Y:S01]  /*4400*/  ULDC UR4, c[0x0][0x220] ;  /* 0x0000880000047ab9 */ /* 0x000fe20000000800 */
[----:B------:R-:W-:Y:S01]  /*4410*/  IMAD.MOV.U32 R17, RZ, RZ, RZ ;  /* 0x000000ffff117224 */ /* 0x000fe200078e00ff */
[----:B------:R-:W1:Y:S01]  /*4420*/  I2F.U32.RP R8, UR4 ;  /* 0x0000000400087d06 */ /* 0x000e620008209000 */
[----:B------:R-:W-:-:S07]  /*4430*/  ISETP.NE.U32.AND P2, PT, RZ, UR4, PT ;  /* 0x00000004ff007c0c */ /* 0x000fce000bf45070 */
[----:B-1----:R-:W1:Y:S02]  /*4440*/  MUFU.RCP R8, R8 ;  /* 0x0000000800087308 */ /* 0x002e640000001000 */
[----:B-1----:R-:W-:-:S06]  /*4450*/  VIADD R6, R8, 0xffffffe ;  /* 0x0ffffffe08067836 */ /* 0x002fcc0000000000 */
[----:B------:R1:W2:Y:S02]  /*4460*/  F2I.FTZ.U32.TRUNC.NTZ R7, R6 ;  /* 0x0000000600077305 */ /* 0x0002a4000021f000 */
[----:B-1----:R-:W-:Y:S02]  /*4470*/  IMAD.MOV.U32 R6, RZ, RZ, RZ ;  /* 0x000000ffff067224 */ /* 0x002fe400078e00ff */
[----:B--2---:R-:W-:-:S04]  /*4480*/  IMAD.MOV R3, RZ, RZ, -R7 ;  /* 0x000000ffff037224 */ /* 0x004fc800078e0a07 */
[----:B------:R-:W-:-:S04]  /*4490*/  IMAD R3, R3, UR4, RZ ;  /* 0x0000000403037c24 */ /* 0x000fc8000f8e02ff */
[----:B------:R-:W-:-:S06]  /*44a0*/  IMAD.HI.U32 R3, R7, R3, R6 ;  /* 0x0000000307037227 */ /* 0x000fcc00078e0006 */
[----:B0-----:R-:W-:-:S04]  /*44b0*/  IMAD.HI.U32 R0, R3, R16, RZ ;  /* 0x0000001003007227 */ /* 0x001fc800078e00ff */
[----:B------:R-:W-:-:S04]  /*44c0*/  IMAD.MOV R3, RZ, RZ, -R0 ;  /* 0x000000ffff037224 */ /* 0x000fc800078e0a00 */
[----:B------:R-:W-:-:S05]  /*44d0*/  IMAD R16, R3, UR4, R16 ;  /* 0x0000000403107c24 */ /* 0x000fca000f8e0210 */
[----:B------:R-:W-:-:S13]  /*44e0*/  ISETP.GE.U32.AND P0, PT, R16, UR4, PT ;  /* 0x0000000410007c0c */ /* 0x000fda000bf06070 */
[----:B------:R-:W-:-:S05]  /*44f0*/  @P0 VIADD R16, R16, -UR4 ;  /* 0x8000000410100c36 */ /* 0x000fca0008000000 */
[----:B------:R-:W-:-:S13]  /*4500*/  ISETP.GE.U32.AND P0, PT, R16, UR4, PT ;  /* 0x0000000410007c0c */ /* 0x000fda000bf06070 */
[----:B------:R-:W-:Y:S01]  /*4510*/  @P0 VIADD R16, R16, -UR4 ;  /* 0x8000000410100c36 */ /* 0x000fe20008000000 */
[----:B------:R-:W-:-:S07]  /*4520*/  @!P2 LOP3.LUT R16, RZ, UR4, RZ, 0x33, !PT ;  /* 0x00000004ff10ac12 */ /* 0x000fce000f8e33ff */
.L_x_20495:
[----:B------:R-:W-:Y:S05]  /*4530*/  BSYNC B0 ;  /* 0x0000000000007941 */ /* 0x000fea0003800000 */
.L_x_20494:
[----:B------:R-:W3:Y:S01]  /*4540*/  LDC.U8 R19, c[0x0][0x244] ;  /* 0x00009100ff137b82 */ /* 0x000ee20000000000 */
[----:B------:R-:W-:Y:S04]  /*4550*/  BSSY B6, `(.L_x_20497) ;  /* 0x0000100000067945 */ /* 0x000fe80003800000 */
[----:B------:R-:W-:Y:S05]  /*4560*/  @P1 BRA `(.L_x_20498) ;  /* 0x0000000c00f81947 */ /* 0x000fea0003800000 */
[----:B--2---:R-:W0:Y:S01]  /*4570*/  S2R R3, SR_TID.X ;  /* 0x0000000000037919 */ /* 0x004e220000002100 */
[----:B------:R-:W2:Y:S01]  /*4580*/  LDC.64 R8, c[0x0][0x228] ;  /* 0x00008a00ff087b82 */ /* 0x000ea20000000a00 */
[----:B---3--:R-:W-:Y:S01]  /*4590*/  PRMT R6, R19, 0x9910, RZ ;  /* 0x0000991013067816 */ /* 0x008fe200000000ff */
        /* <DEDUP_REMOVED lines=19> */
.L_x_20502:
[----:B------:R0:W-:Y:S01]  /*46d0*/  STG.E.U8 desc[UR36][R8.64], R4 ;  /* 0x0000000408007986 */ /* 0x0001e2000c101124 */
[----:B------:R-:W-:Y:S01]  /*46e0*/  IMAD.MOV.U32 R23, RZ, RZ, R22 ;  /* 0x000000ffff177224 */ /* 0x000fe200078e0016 */
[----:B------:R-:W-:Y:S06]  /*46f0*/  BRA `(.L_x_20498) ;  /* 0x0000000c00947947 */ /* 0x000fec0003800000 */
.L_x_20501:
        /* <DEDUP_REMOVED lines=9> */
.L_x_20505:
[----:B------:R0:W-:Y:S01]  /*4790*/  STG.E desc[UR36][R8.64], R4 ;  /* 0x0000000408007986 */ /* 0x0001e2000c101924 */
[----:B------:R-:W-:Y:S01]  /*47a0*/  IMAD.MOV.U32 R23, RZ, RZ, R22 ;  /* 0x000000ffff177224 */ /* 0x000fe200078e0016 */
[----:B------:R-:W-:Y:S06]  /*47b0*/  BRA `(.L_x_20498) ;  /* 0x0000000c00647947 */ /* 0x000fec0003800000 */
.L_x_20504:
[----:B------:R0:W-:Y:S01]  /*47c0*/  STG.E.U16 desc[UR36][R8.64], R4 ;  /* 0x0000000408007986 */ /* 0x0001e2000c101524 */
[----:B------:R-:W-:Y:S01]  /*47d0*/  IMAD.MOV.U32 R23, RZ, RZ, R22 ;  /* 0x000000ffff177224 */ /* 0x000fe200078e0016 */
[----:B------:R-:W-:Y:S06]  /*47e0*/  BRA `(.L_x_20498) ;  /* 0x0000000c00587947 */ /* 0x000fec0003800000 */
.L_x_20500:
[----:B------:R-:W-:-:S13]  /*47f0*/  ISETP.GT.AND P0, PT, R0, 0x6, PT ;  /* 0x000000060000780c */ /* 0x000fda0003f04270 */
[----:B------:R-:W-:Y:S05]  /*4800*/  @P0 BRA `(.L_x_20506) ;  /* 0x0000000000340947 */ /* 0x000fea0003800000 */
[----:B------:R-:W-:-:S13]  /*4810*/  ISETP.NE.AND P0, PT, R0, 0x5, PT ;  /* 0x000000050000780c */ /* 0x000fda0003f05270 */
[----:B------:R-:W-:Y:S05]  /*4820*/  @!P0 BRA `(.L_x_20507) ;  /* 0x0000000000188947 */ /* 0x000fea0003800000 */
[----:B------:R-:W-:-:S13]  /*4830*/  ISETP.NE.AND P0, PT, R0, 0x6, PT ;  /* 0x000000060000780c */ /* 0x000fda0003f05270 */
[----:B------:R-:W-:Y:S05]  /*4840*/  @P0 BRA `(.L_x_20503) ;  /* 0x0000000800e40947 */ /* 0x000fea0003800000 */
[----:B-1----:R-:W0:Y:S01]  /*4850*/  I2F.S64 R5, R4 ;  /* 0x0000000400057312 */ /* 0x002e220000301400 */
[----:B------:R-:W-:Y:S01]  /*4860*/  IMAD.MOV.U32 R23, RZ, RZ, R22 ;  /* 0x000000ffff177224 */ /* 0x000fe200078e0016 */
[----:B0-----:R0:W-:Y:S01]  /*4870*/  STG.E desc[UR36][R8.64], R5 ;  /* 0x0000000508007986 */ /* 0x0011e2000c101924 */
[----:B------:R-:W-:Y:S05]  /*4880*/  BRA `(.L_x_20498) ;  /* 0x0000000c00307947 */ /* 0x000fea0003800000 */
.L_x_20507:
[----:B------:R-:W0:Y:S01]  /*4890*/  I2F.S64 R0, R4 ;  /* 0x0000000400007312 */ /* 0x000e220000301400 */
[----:B------:R-:W-:Y:S01]  /*48a0*/  IMAD.MOV.U32 R23, RZ, RZ, R22 ;  /* 0x000000ffff177224 */ /* 0x000fe200078e0016 */
[----:B0-----:R-:W-:-:S05]  /*48b0*/  F2FP.F16.F32.PACK_AB R0, RZ, R0 ;  /* 0x00000000ff00723e */ /* 0x001fca00000000ff */
[----:B------:R0:W-:Y:S01]  /*48c0*/  STG.E.U16 desc[UR36][R8.64], R0 ;  /* 0x0000000008007986 */ /* 0x0001e2000c101524 */
[----:B------:R-:W-:Y:S05]  /*48d0*/  BRA `(.L_x_20498) ;  /* 0x0000000c001c7947 */ /* 0x000fea0003800000 */
.L_x_20506:
        /* <DEDUP_REMOVED lines=11> */
.L_x_20509:
[----:B-1----:R-:W0:Y:S01]  /*4990*/  I2F.S64 R4, R4 ;  /* 0x0000000400047312 */ /* 0x002e220000301400 */
[----:B------:R-:W-:Y:S01]  /*49a0*/  IMAD.MOV.U32 R23, RZ, RZ, R22 ;  /* 0x000000ffff177224 */ /* 0x000fe200078e0016 */
[----:B0-----:R-:W-:-:S04]  /*49b0*/  F2FP.F16.F32.PACK_AB R3, RZ, R4 ;  /* 0x00000004ff03723e */ /* 0x001fc800000000ff */
[----:B------:R-:W-:-:S05]  /*49c0*/  PRMT R3, R3, 0x5410, RZ ;  /* 0x0000541003037816 */ /* 0x000fca00000000ff */
[----:B------:R0:W-:Y:S01]  /*49d0*/  STG.E desc[UR36][R8.64], R3 ;  /* 0x0000000308007986 */ /* 0x0001e2000c101924 */
[----:B------:R-:W-:Y:S05]  /*49e0*/  BRA `(.L_x_20498) ;  /* 0x0000000800d87947 */ /* 0x000fea0003800000 */
.L_x_20508:
[----:B-1----:R-:W0:Y:S01]  /*49f0*/  I2F.F64.S64 R4, R4 ;  /* 0x0000000400047312 */ /* 0x002e220000301c00 */
[----:B------:R-:W-:Y:S01]  /*4a00*/  IMAD.MOV.U32 R23, RZ, RZ, R22 ;  /* 0x000000ffff177224 */ /* 0x000fe200078e0016 */
[----:B0-----:R0:W-:Y:S01]  /*4a10*/  STG.E.64 desc[UR36][R8.64], R4 ;  /* 0x0000000408007986 */ /* 0x0011e2000c101b24 */
[----:B------:R-:W-:Y:S05]  /*4a20*/  BRA `(.L_x_20498) ;  /* 0x0000000800c87947 */ /* 0x000fea0003800000 */
.L_x_20499:
        /* <DEDUP_REMOVED lines=14> */
.L_x_20512:
[----:B-1----:R-:W0:Y:S01]  /*4b10*/  I2F.F64.S64 R4, R4 ;  /* 0x0000000400047312 */ /* 0x002e220000301c00 */
[----:B------:R-:W-:Y:S01]  /*4b20*/  CS2R R6, SRZ ;  /* 0x0000000000067805 */ /* 0x000fe2000001ff00 */
[----:B------:R-:W-:-:S04]  /*4b30*/  IMAD.MOV.U32 R23, RZ, RZ, R22 ;  /* 0x000000ffff177224 */ /* 0x000fc800078e0016 */
[----:B0-----:R0:W-:Y:S01]  /*4b40*/  STG.E.128 desc[UR36][R8.64], R4 ;  /* 0x0000000408007986 */ /* 0x0011e2000c101d24 */
[----:B------:R-:W-:Y:S05]  /*4b50*/  BRA `(.L_x_20498) ;  /* 0x00000008007c7947 */ /* 0x000fea0003800000 */
.L_x_20511:
[----:B------:R-:W-:-:S13]  /*4b60*/  ISETP.NE.AND P0, PT, R0, 0xf, PT ;  /* 0x0000000f0000780c */ /* 0x000fda0003f05270 */
[----:B------:R-:W-:Y:S05]  /*4b70*/  @!P0 BRA `(.L_x_20513) ;  /* 0x0000000000bc8947 */ /* 0x000fea0003800000 */
[----:B------:R-:W-:-:S13]  /*4b80*/  ISETP.NE.AND P0, PT, R0, 0x17, PT ;  /* 0x000000170000780c */ /* 0x000fda0003f05270 */
[----:B------:R-:W-:Y:S05]  /*4b90*/  @!P0 BRA `(.L_x_20514) ;  /* 0x0000000000588947 */ /* 0x000fea0003800000 */
[----:B------:R-:W-:-:S13]  /*4ba0*/  ISETP.NE.AND P0, PT, R0, 0x18, PT ;  /* 0x000000180000780c */ /* 0x000fda0003f05270 */
[----:B------:R-:W-:Y:S05]  /*4bb0*/  @P0 BRA `(.L_x_20503) ;  /* 0x0000000800080947 */ /* 0x000fea0003800000 */
[----:B-1----:R-:W0:Y:S01]  /*4bc0*/  I2F.S64 R5, R4 ;  /* 0x0000000400057312 */ /* 0x002e220000301400 */
        /* <DEDUP_REMOVED lines=14> */
.L_x_20516:
[----:B------:R-:W-:Y:S05]  /*4cb0*/  BSYNC B0 ;  /* 0x0000000000007941 */ /* 0x000fea0003800000 */
.L_x_20515:
[----:B------:R-:W-:Y:S01]  /*4cc0*/  LOP3.LUT R7, R0, R7, RZ, 0xfc, !PT ;  /* 0x0000000700077212 */ /* 0x000fe200078efcff */
[----:B------:R-:W-:-:S04]  /*4cd0*/  IMAD.MOV.U32 R23, RZ, RZ, R22 ;  /* 0x000000ffff177224 */ /* 0x000fc800078e0016 */
[----:B------:R0:W-:Y:S01]  /*4ce0*/  STG.E.U8 desc[UR36][R8.64], R7 ;  /* 0x0000000708007986 */ /* 0x0001e2000c101124 */
[----:B------:R-:W-:Y:S05]  /*4cf0*/  BRA `(.L_x_20498) ;  /* 0x0000000800147947 */ /* 0x000fea0003800000 */
.L_x_20514:
[----:B-1----:R-:W0:Y:S01]  /*4d00*/  I2F.S64 R5, R4 ;  /* 0x0000000400057312 */ /* 0x002e220000301400 */
        /* <DEDUP_REMOVED lines=12> */
.L_x_20518:
[----:B------:R-:W-:Y:S01]  /*4dd0*/  IMAD.MOV.U32 R0, RZ, RZ, 0x7f ;  /* 0x0000007fff007424 */ /* 0x000fe200078e00ff */
[----:B------:R-:W-:-:S04]  /*4de0*/  ISETP.GT.U32.AND P0, PT, R3, 0x7f800000, PT ;  /* 0x7f8000000300780c */ /* 0x000fc80003f04070 */
[----:B------:R-:W-:-:S09]  /*4df0*/  SEL R0, R0, 0x7c, P0 ;  /* 0x0000007c00007807 */ /* 0x000fd20000000000 */
.L_x_20519:
[----:B------:R-:W-:Y:S05]  /*4e00*/  BSYNC B0 ;  /* 0x0000000000007941 */ /* 0x000fea0003800000 */
.L_x_20517:
[----:B------:R-:W-:Y:S01]  /*4e10*/  LOP3.LUT R3, R5, 0x80000000, RZ, 0xc0, !PT ;  /* 0x8000000005037812 */ /* 0x000fe200078ec0ff */
[----:B------:R-:W-:-:S03]  /*4e20*/  IMAD.MOV.U32 R23, RZ, RZ, R22 ;  /* 0x000000ffff177224 */ /* 0x000fc600078e0016 */
[----:B------:R-:W-:-:S04]  /*4e30*/  SHF.R.U32.HI R3, RZ, 0x18, R3 ;  /* 0x00000018ff037819 */ /* 0x000fc80000011603 */
[----:B------:R-:W-:-:S05]  /*4e40*/  LOP3.LUT R3, R0, R3, RZ, 0xfc, !PT ;  /* 0x0000000300037212 */ /* 0x000fca00078efcff */
[----:B------:R0:W-:Y:S01]  /*4e50*/  STG.E.U8 desc[UR36][R8.64], R3 ;  /* 0x0000000308007986 */ /* 0x0001e2000c101124 */
[----:B------:R-:W-:Y:S05]  /*4e60*/  BRA `(.L_x_20498) ;  /* 0x0000000400b87947 */ /* 0x000fea0003800000 */
.L_x_20513:
[----:B------:R-:W0:Y:S01]  /*4e70*/  I2F.S64 R0, R4 ;  /* 0x0000000400007312 */ /* 0x000e220000301400 */
[----:B------:R-:W-:Y:S01]  /*4e80*/  IMAD.MOV.U32 R23, RZ, RZ, R22 ;  /* 0x000000ffff177224 */ /* 0x000fe200078e0016 */
[----:B0-----:R-:W-:-:S05]  /*4e90*/  F2FP.BF16.F32.PACK_AB R0, RZ, R0 ;  /* 0x00000000ff00723e */ /* 0x001fca00000010ff */
[----:B------:R0:W-:Y:S01]  /*4ea0*/  STG.E.U16 desc[UR36][R8.64], R0 ;  /* 0x0000000008007986 */ /* 0x0001e2000c101524 */
[----:B------:R-:W-:Y:S05]  /*4eb0*/  BRA `(.L_x_20498) ;  /* 0x0000000400a47947 */ /* 0x000fea0003800000 */
.L_x_20510:
        /* <DEDUP_REMOVED lines=11> */
.L_x_20522:
[----:B-1----:R-:W0:Y:S01]  /*4f70*/  I2F.S64 R5, R4 ;  /* 0x0000000400057312 */ /* 0x002e220000301400 */
        /* <DEDUP_REMOVED lines=16> */
.L_x_20525:
[----:B------:R-:W-:-:S04]  /*5080*/  LOP3.LUT R0, R5, 0x80000000, RZ, 0xc0, !PT ;  /* 0x8000000005007812 */ /* 0x000fc800078ec0ff */
[----:B------:R-:W-:-:S04]  /*5090*/  SHF.R.U32.HI R0, RZ, 0x18, R0 ;  /* 0x00000018ff007819 */ /* 0x000fc80000011600 */
[----:B------:R-:W-:-:S07]  /*50a0*/  LOP3.LUT R0, R3, R0, RZ, 0xfc, !PT ;  /* 0x0000000003007212 */ /* 0x000fce00078efcff */
.L_x_20524:
[----:B------:R-:W-:Y:S05]  /*50b0*/  BSYNC B0 ;  /* 0x0000000000007941 */ /* 0x000fea0003800000 */
.L_x_20523:
[----:B------:R0:W-:Y:S01]  /*50c0*/  STG.E.U8 desc[UR36][R8.64], R0 ;  /* 0x0000000008007986 */ /* 0x0001e2000c101124 */
[----:B------:R-:W-:Y:S01]  /*50d0*/  IMAD.MOV.U32 R23, RZ, RZ, R22 ;  /* 0x000000ffff177224 */ /* 0x000fe200078e0016 */
[----:B------:R-:W-:Y:S06]  /*50e0*/  BRA `(.L_x_20498) ;  /* 0x0000000400187947 */ /* 0x000fec0003800000 */
.L_x_20521:
        /* <DEDUP_REMOVED lines=17> */
.L_x_20528:
[----:B------:R-:W-:-:S04]  /*5200*/  LOP3.LUT R0, R5, 0x80000000, RZ, 0xc0, !PT ;  /* 0x8000000005007812 */ /* 0x000fc800078ec0ff */
[----:B------:R-:W-:-:S04]  /*5210*/  SHF.R.U32.HI R0, RZ, 0x18, R0 ;  /* 0x00000018ff007819 */ /* 0x000fc80000011600 */
[----:B------:R-:W-:-:S07]  /*5220*/  LOP3.LUT R0, R3, R0, RZ, 0xfc, !PT ;  /* 0x0000000003007212 */ /* 0x000fce00078efcff */
.L_x_20527:
[----:B------:R-:W-:Y:S05]  /*5230*/  BSYNC B0 ;  /* 0x0000000000007941 */ /* 0x000fea0003800000 */
.L_x_20526:
[----:B------:R0:W-:Y:S01]  /*5240*/  STG.E.U8 desc[UR36][R8.64], R0 ;  /* 0x0000000008007986 */ /* 0x0001e2000c101124 */
[----:B------:R-:W-:Y:S01]  /*5250*/  IMAD.MOV.U32 R23, RZ, RZ, R22 ;  /* 0x000000ffff177224 */ /* 0x000fe200078e0016 */
[----:B------:R-:W-:Y:S06]  /*5260*/  BRA `(.L_x_20498) ;  /* 0x0000000000b87947 */ /* 0x000fec0003800000 */
.L_x_20520:
[----:B------:R-:W-:-:S13]  /*5270*/  ISETP.NE.AND P0, PT, R0, 0x1c, PT ;  /* 0x0000001c0000780c */ /* 0x000fda0003f05270 */
[----:B------:R-:W-:Y:S05]  /*5280*/  @!P0 BRA `(.L_x_20529) ;  /* 0x0000000000a88947 */ /* 0x000fea0003800000 */
[----:B------:R-:W-:-:S13]  /*5290*/  ISETP.NE.AND P0, PT, R0, 0x1d, PT ;  /* 0x0000001d0000780c */ /* 0x000fda0003f05270 */
[----:B------:R-:W-:Y:S05]  /*52a0*/  @!P0 BRA `(.L_x_20530) ;  /* 0x0000000000948947 */ /* 0x000fea0003800000 */
[----:B------:R-:W-:-:S13]  /*52b0*/  ISETP.NE.AND P0, PT, R0, 0x2c, PT ;  /* 0x0000002c0000780c */ /* 0x000fda0003f05270 */
[----:B------:R-:W-:Y:S05]  /*52c0*/  @P0 BRA `(.L_x_20503) ;  /* 0x0000000000440947 */ /* 0x000fea0003800000 */
[----:B-1----:R-:W0:Y:S01]  /*52d0*/  I2F.S64 R4, R4 ;  /* 0x0000000400047312 */ /* 0x002e220000301400 */
        /* <DEDUP_REMOVED lines=16> */
.L_x_20503:
        /* <DEDUP_REMOVED lines=16> */
.L_x_20531:
[----:B------:R-:W-:Y:S01]  /*54e0*/  IMAD.MOV.U32 R23, RZ, RZ, R22 ;  /* 0x000000ffff177224 */ /* 0x000fe200078e0016 */
[----:B------:R-:W-:Y:S06]  /*54f0*/  BRA `(.L_x_20498) ;  /* 0x0000000000147947 */ /* 0x000fec0003800000 */
.L_x_20530:
[----:B------:R0:W-:Y:S01]  /*5500*/  STG.E.64 desc[UR36][R8.64], R4 ;  /* 0x0000000408007986 */ /* 0x0001e2000c101b24 */
[----:B------:R-:W-:Y:S01]  /*5510*/  IMAD.MOV.U32 R23, RZ, RZ, R22 ;  /* 0x000000ffff177224 */ /* 0x000fe200078e0016 */
[----:B------:R-:W-:Y:S06]  /*5520*/  BRA `(.L_x_20498) ;  /* 0x0000000000087947 */ /* 0x000fec0003800000 */
.L_x_20529:
[----:B------:R0:W-:Y:S01]  /*5530*/  STG.E desc[UR36][R8.64], R4 ;  /* 0x0000000408007986 */ /* 0x0001e2000c101924 */
[----:B------:R-:W-:-:S07]  /*5540*/  IMAD.MOV.U32 R23, RZ, RZ, R22 ;  /* 0x000000ffff177224 */ /* 0x000fce00078e0016 */
.L_x_20498:
[----:B------:R-:W-:Y:S05]  /*5550*/  BSYNC B6 ;  /* 0x0000000000067941 */ /* 0x000fea0003800000 */
.L_x_20497:
[----:B------:R-:W-:Y:S01]  /*5560*/  ISETP.GE.AND P0, PT, R23, R18, PT ;  /* 0x000000121700720c */ /* 0x000fe20003f06270 */
[----:B------:R-:W-:-:S12]  /*5570*/  BSSY B6, `(.L_x_20532) ;  /* 0x00001d6000067945 */ /* 0x000fd80003800000 */
[----:B------:R-:W-:Y:S05]  /*5580*/  @P0 BRA `(.L_x_20533) ;  /* 0x0000001c00500947 */ /* 0x000fea0003800000 */
[----:B0-----:R-:W0:Y:S01]  /*5590*/  LDC.64 R8, c[0x0][0x228] ;  /* 0x00008a00ff087b82 */ /* 0x001e220000000a00 */
[----:B------:R-:W-:Y:S01]  /*55a0*/  IMAD R0, R2, 0x200, R23 ;  /* 0x0000020002007824 */ /* 0x000fe200078e0217 */
[----:B-1-3--:R-:W-:Y:S01]  /*55b0*/  PRMT R4, R19, 0x9910, RZ ;  /* 0x0000991013047816 */ /* 0x00afe200000000ff */
        /* <DEDUP_REMOVED lines=17> */
.L_x_20537:
[----:B-----5:R0:W-:Y:S01]  /*56d0*/  STG.E.U8 desc[UR36][R8.64], R26 ;  /* 0x0000001a08007986 */ /* 0x0201e2000c101124 */
[----:B------:R-:W-:Y:S05]  /*56e0*/  BRA `(.L_x_20539) ;  /* 0x0000000c004c7947 */ /* 0x000fea0003800000 */
.L_x_20536:
[----:B------:R-:W-:-:S13]  /*56f0*/  ISETP.NE.AND P0, PT, R0, 0x2, PT ;  /* 0x000000020000780c */ /* 0x000fda0003f05270 */
[----:B------:R-:W-:Y:S05]  /*5700*/  @!P0 BRA `(.L_x_20540) ;  /* 0x0000000000208947 */ /* 0x000fea0003800000 */
[----:B------:R-:W-:-:S13]  /*5710*/  ISETP.NE.AND P0, PT, R0, 0x3, PT ;  /* 0x000000030000780c */ /* 0x000fda0003f05270 */
[----:B------:R-:W-:Y:S05]  /*5720*/  @!P0 BRA `(.L_x_20541) ;  /* 0x0000000000108947 */ /* 0x000fea0003800000 */
[----:B------:R-:W-:-:S13]  /*5730*/  ISETP.NE.AND P0, PT, R0, 0x4, PT ;  /* 0x000000040000780c */ /* 0x000fda0003f05270 */
[----:B------:R-:W-:Y:S05]  /*5740*/  @P0 BRA `(.L_x_20538) ;  /* 0x0000000800e40947 */ /* 0x000fea0003800000 */
[----:B-----5:R1:W-:Y:S01]  /*5750*/  STG.E.64 desc[UR36][R8.64], R26 ;  /* 0x0000001a08007986 */ /* 0x0203e2000c101b24 */
[----:B------:R-:W-:Y:S05]  /*5760*/  BRA `(.L_x_20539) ;  /* 0x0000000c002c7947 */ /* 0x000fea0003800000 */
.L_x_20541:
[----:B-----5:R2:W-:Y:S01]  /*5770*/  STG.E desc[UR36][R8.64], R26 ;  /* 0x0000001a08007986 */ /* 0x0205e2000c101924 */
[----:B------:R-:W-:Y:S05]  /*5780*/  BRA `(.L_x_20539) ;  /* 0x0000000c00247947 */ /* 0x000fea0003800000 */
.L_x_20540:
[----:B-----5:R0:W-:Y:S01]  /*5790*/  STG.E.U16 desc[UR36][R8.64], R26 ;  /* 0x0000001a08007986 */ /* 0x0201e2000c101524 */
[----:B------:R-:W-:Y:S05]  /*57a0*/  BRA `(.L_x_20539) ;  /* 0x0000000c001c7947 */ /* 0x000fea0003800000 */
.L_x_20535:
[----:B------:R-:W-:-:S13]  /*57b0*/  ISETP.GT.AND P0, PT, R0, 0x6, PT ;  /* 0x000000060000780c */ /* 0x000fda0003f04270 */
[----:B------:R-:W-:Y:S05]  /*57c0*/  @P0 BRA `(.L_x_20542) ;  /* 0x00000000002c0947 */ /* 0x000fea0003800000 */
[----:B------:R-:W-:-:S13]  /*57d0*/  ISETP.NE.AND P0, PT, R0, 0x5, PT ;  /* 0x000000050000780c */ /* 0x000fda0003f05270 */
[----:B------:R-:W-:Y:S05]  /*57e0*/  @!P0 BRA `(.L_x_20543) ;  /* 0x0000000000148947 */ /* 0x000fea0003800000 */
[----:B------:R-:W-:-:S13]  /*57f0*/  ISETP.NE.AND P0, PT, R0, 0x6, PT ;  /* 0x000000060000780c */ /* 0x000fda0003f05270 */
[----:B------:R-:W-:Y:S05]  /*5800*/  @P0 BRA `(.L_x_20538) ;  /* 0x0000000800b40947 */ /* 0x000fea0003800000 */
[----:B-----5:R-:W0:Y:S02]  /*5810*/  I2F.S64 R27, R26 ;  /* 0x0000001a001b7312 */ /* 0x020e240000301400 */
[----:B0-----:R0:W-:Y:S01]  /*5820*/  STG.E desc[UR36][R8.64], R27 ;  /* 0x0000001b08007986 */ /* 0x0011e2000c101924 */
[----:B------:R-:W-:Y:S05]  /*5830*/  BRA `(.L_x_20539) ;  /* 0x0000000800f87947 */ /* 0x000fea0003800000 */
.L_x_20543:
[----:B-----5:R-:W0:Y:S02]  /*5840*/  I2F.S64 R0, R26 ;  /* 0x0000001a00007312 */ /* 0x020e240000301400 */
[----:B0-----:R-:W-:-:S05]  /*5850*/  F2FP.F16.F32.PACK_AB R0, RZ, R0 ;  /* 0x00000000ff00723e */ /* 0x001fca00000000ff */
[----:B------:R0:W-:Y:S01]  /*5860*/  STG.E.U16 desc[UR36][R8.64], R0 ;  /* 0x0000000008007986 */ /* 0x0001e2000c101524 */
[----:B------:R-:W-:Y:S05]  /*5870*/  BRA `(.L_x_20539) ;  /* 0x0000000800e87947 */ /* 0x000fea0003800000 */
.L_x_20542:
[----:B------:R-:W-:-:S13]  /*5880*/  ISETP.NE.AND P0, PT, R0, 0x7, PT ;  /* 0x000000070000780c */ /* 0x000fda0003f05270 */
[----:B------:R-:W-:Y:S05]  /*5890*/  @!P0 BRA `(.L_x_20544) ;  /* 0x0000000000348947 */ /* 0x000fea0003800000 */
[----:B------:R-:W-:-:S13]  /*58a0*/  ISETP.NE.AND P0, PT, R0, 0x8, PT ;  /* 0x000000080000780c */ /* 0x000fda0003f05270 */
[----:B------:R-:W-:Y:S05]  /*58b0*/  @!P0 BRA `(.L_x_20545) ;  /* 0x0000000000188947 */ /* 0x000fea0003800000 */
[----:B------:R-:W-:-:S13]  /*58c0*/  ISETP.NE.AND P0, PT, R0, 0x9, PT ;  /* 0x000000090000780c */ /* 0x000fda0003f05270 */
[----:B------:R-:W-:Y:S05]  /*58d0*/  @P0 BRA `(.L_x_20538) ;  /* 0x0000000800800947 */ /* 0x000fea0003800000 */
[----:B-----5:R-:W0:Y:S01]  /*58e0*/  I2F.S64 R4, R26 ;  /* 0x0000001a00047312 */ /* 0x020e220000301400 */
[----:B------:R-:W-:-:S05]  /*58f0*/  IMAD.MOV.U32 R5, RZ, RZ, RZ ;  /* 0x000000ffff057224 */ /* 0x000fca00078e00ff */
[----:B0-----:R0:W-:Y:S01]  /*5900*/  STG.E.64 desc[UR36][R8.64], R4 ;  /* 0x0000000408007986 */ /* 0x0011e2000c101b24 */
[----:B------:R-:W-:Y:S05]  /*5910*/  BRA `(.L_x_20539) ;  /* 0x0000000800c07947 */ /* 0x000fea0003800000 */
.L_x_20545:
[----:B-----5:R-:W0:Y:S02]  /*5920*/  I2F.S64 R26, R26 ;  /* 0x0000001a001a7312 */ /* 0x020e240000301400 */
[----:B0-----:R-:W-:-:S04]  /*5930*/  F2FP.F16.F32.PACK_AB R3, RZ, R26 ;  /* 0x0000001aff03723e */ /* 0x001fc800000000ff */
[----:B------:R-:W-:-:S05]  /*5940*/  PRMT R3, R3, 0x5410, RZ ;  /* 0x0000541003037816 */ /* 0x000fca00000000ff */
[----:B------:R0:W-:Y:S01]  /*5950*/  STG.E desc[UR36][R8.64], R3 ;  /* 0x0000000308007986 */ /* 0x0001e2000c101924 */
[----:B------:R-:W-:Y:S05]  /*5960*/  BRA `(.L_x_20539) ;  /* 0x0000000800ac7947 */ /* 0x000fea0003800000 */
.L_x_20544:
[----:B-----5:R-:W0:Y:S02]  /*5970*/  I2F.F64.S64 R26, R26 ;  /* 0x0000001a001a7312 */ /* 0x020e240000301c00 */
[----:B0-----:R0:W-:Y:S01]  /*5980*/  STG.E.64 desc[UR36][R8.64], R26 ;  /* 0x0000001a08007986 */ /* 0x0011e2000c101b24 */
[----:B------:R-:W-:Y:S05]  /*5990*/  BRA `(.L_x_20539) ;  /* 0x0000000800a07947 */ /* 0x000fea0003800000 */
.L_x_20534:
        /* <DEDUP_REMOVED lines=8> */
[----:B-----5:R-:W-:-:S04]  /*5a20*/  ISETP.NE.U32.AND P0, PT, R26, RZ, PT ;  /* 0x000000ff1a00720c */ /* 0x020fc80003f05070 */
[----:B------:R-:W-:-:S04]  /*5a30*/  ISETP.NE.AND.EX P0, PT, R27, RZ, PT, P0 ;  /* 0x000000ff1b00720c */ /* 0x000fc80003f05300 */
[----:B------:R-:W-:-:S05]  /*5a40*/  SEL R3, RZ, 0x1, !P0 ;  /* 0x00000001ff037807 */ /* 0x000fca0004000000 */
[----:B------:R0:W-:Y:S01]  /*5a50*/  STG.E.U8 desc[UR36][R8.64], R3 ;  /* 0x0000000308007986 */ /* 0x0001e2000c101124 */
[----:B------:R-:W-:Y:S05]  /*5a60*/  BRA `(.L_x_20539) ;  /* 0x00000008006c7947 */ /* 0x000fea0003800000 */
.L_x_20548:
[----:B-----5:R-:W0:Y:S01]  /*5a70*/  I2F.F64.S64 R4, R26 ;  /* 0x0000001a00047312 */ /* 0x020e220000301c00 */
[----:B------:R-:W-:-:S05]  /*5a80*/  CS2R R6, SRZ ;  /* 0x0000000000067805 */ /* 0x000fca000001ff00 */
[----:B0-----:R0:W-:Y:S01]  /*5a90*/  STG.E.128 desc[UR36][R8.64], R4 ;  /* 0x0000000408007986 */ /* 0x0011e2000c101d24 */
[----:B------:R-:W-:Y:S05]  /*5aa0*/  BRA `(.L_x_20539) ;  /* 0x00000008005c7947 */ /* 0x000fea0003800000 */
.L_x_20547:
[----:B------:R-:W-:-:S13]  /*5ab0*/  ISETP.NE.AND P0, PT, R0, 0xf, PT ;  /* 0x0000000f0000780c */ /* 0x000fda0003f05270 */
[----:B------:R-:W-:Y:S05]  /*5ac0*/  @!P0 BRA `(.L_x_20549) ;  /* 0x0000000000b48947 */ /* 0x000fea0003800000 */
[----:B------:R-:W-:-:S13]  /*5ad0*/  ISETP.NE.AND P0, PT, R0, 0x17, PT ;  /* 0x000000170000780c */ /* 0x000fda0003f05270 */
[----:B------:R-:W-:Y:S05]  /*5ae0*/  @!P0 BRA `(.L_x_20550) ;  /* 0x0000000000548947 */ /* 0x000fea0003800000 */
[----:B------:R-:W-:-:S13]  /*5af0*/  ISETP.NE.AND P0, PT, R0, 0x18, PT ;  /* 0x000000180000780c */ /* 0x000fda0003f05270 */
[----:B------:R-:W-:Y:S05]  /*5b00*/  @P0 BRA `(.L_x_20538) ;  /* 0x0000000400f40947 */ /* 0x000fea0003800000 */
[----:B-----5:R-:W0:Y:S01]  /*5b10*/  I2F.S64 R27, R26 ;  /* 0x0000001a001b7312 */ /* 0x020e220000301400 */
        /* <DEDUP_REMOVED lines=14> */
.L_x_20552:
[----:B------:R-:W-:Y:S05]  /*5c00*/  BSYNC B0 ;  /* 0x0000000000007941 */ /* 0x000fea0003800000 */
.L_x_20551:
[----:B------:R-:W-:-:S05]  /*5c10*/  LOP3.LUT R5, R0, R5, RZ, 0xfc, !PT ;  /* 0x0000000500057212 */ /* 0x000fca00078efcff */
[----:B------:R0:W-:Y:S01]  /*5c20*/  STG.E.U8 desc[UR36][R8.64], R5 ;  /* 0x0000000508007986 */ /* 0x0001e2000c101124 */
[----:B------:R-:W-:Y:S05]  /*5c30*/  BRA `(.L_x_20539) ;  /* 0x0000000400f87947 */ /* 0x000fea0003800000 */
.L_x_20550:
[----:B-----5:R-:W0:Y:S01]  /*5c40*/  I2F.S64 R27, R26 ;  /* 0x0000001a001b7312 */ /* 0x020e220000301400 */
        /* <DEDUP_REMOVED lines=12> */
.L_x_20554:
[----:B------:R-:W-:Y:S01]  /*5d10*/  IMAD.MOV.U32 R0, RZ, RZ, 0x7f ;  /* 0x0000007fff007424 */ /* 0x000fe200078e00ff */
[----:B------:R-:W-:-:S04]  /*5d20*/  ISETP.GT.U32.AND P0, PT, R3, 0x7f800000, PT ;  /* 0x7f8000000300780c */ /* 0x000fc80003f04070 */
[----:B------:R-:W-:-:S09]  /*5d30*/  SEL R0, R0, 0x7c, P0 ;  /* 0x0000007c00007807 */ /* 0x000fd20000000000 */
.L_x_20555:
[----:B------:R-:W-:Y:S05]  /*5d40*/  BSYNC B0 ;  /* 0x0000000000007941 */ /* 0x000fea0003800000 */
.L_x_20553:
[----:B------:R-:W-:-:S04]  /*5d50*/  LOP3.LUT R3, R27, 0x80000000, RZ, 0xc0, !PT ;  /* 0x800000001b037812 */ /* 0x000fc800078ec0ff */
[----:B------:R-:W-:-:S04]  /*5d60*/  SHF.R.U32.HI R3, RZ, 0x18, R3 ;  /* 0x00000018ff037819 */ /* 0x000fc80000011603 */
[----:B------:R-:W-:-:S05]  /*5d70*/  LOP3.LUT R3, R0, R3, RZ, 0xfc, !PT ;  /* 0x0000000300037212 */ /* 0x000fca00078efcff */
[----:B------:R0:W-:Y:S01]  /*5d80*/  STG.E.U8 desc[UR36][R8.64], R3 ;  /* 0x0000000308007986 */ /* 0x0001e2000c101124 */
[----:B------:R-:W-:Y:S05]  /*5d90*/  BRA `(.L_x_20539) ;  /* 0x0000000400a07947 */ /* 0x000fea0003800000 */
.L_x_20549:
[----:B-----5:R-:W0:Y:S02]  /*5da0*/  I2F.S64 R0, R26 ;  /* 0x0000001a00007312 */ /* 0x020e240000301400 */
[----:B0-----:R-:W-:-:S05]  /*5db0*/  F2FP.BF16.F32.PACK_AB R0, RZ, R0 ;  /* 0x00000000ff00723e */ /* 0x001fca00000010ff */
[----:B------:R0:W-:Y:S01]  /*5dc0*/  STG.E.U16 desc[UR36][R8.64], R0 ;  /* 0x0000000008007986 */ /* 0x0001e2000c101524 */
[----:B------:R-:W-:Y:S05]  /*5dd0*/  BRA `(.L_x_20539) ;  /* 0x0000000400907947 */ /* 0x000fea0003800000 */
.L_x_20546:
        /* <DEDUP_REMOVED lines=10> */
.L_x_20558:
[----:B-----5:R-:W0:Y:S01]  /*5e80*/  I2F.S64 R27, R26 ;  /* 0x0000001a001b7312 */ /* 0x020e220000301400 */
        /* <DEDUP_REMOVED lines=16> */
.L_x_20561:
[----:B------:R-:W-:-:S04]  /*5f90*/  LOP3.LUT R3, R27, 0x80000000, RZ, 0xc0, !PT ;  /* 0x800000001b037812 */ /* 0x000fc800078ec0ff */
[----:B------:R-:W-:-:S04]  /*5fa0*/  SHF.R.U32.HI R3, RZ, 0x18, R3 ;  /* 0x00000018ff037819 */ /* 0x000fc80000011603 */
[----:B------:R-:W-:-:S04]  /*5fb0*/  LOP3.LUT R0, R0, R3, RZ, 0xfc, !PT ;  /* 0x0000000300007212 */ /* 0x000fc800078efcff */
[----:B------:R-:W-:-:S07]  /*5fc0*/  PRMT R4, R0, 0x7610, R4 ;  /* 0x0000761000047816 */ /* 0x000fce0000000004 */
.L_x_20560:
[----:B------:R-:W-:Y:S05]  /*5fd0*/  BSYNC B0 ;  /* 0x0000000000007941 */ /* 0x000fea0003800000 */
.L_x_20559:
[----:B------:R0:W-:Y:S01]  /*5fe0*/  STG.E.U8 desc[UR36][R8.64], R4 ;  /* 0x0000000408007986 */ /* 0x0001e2000c101124 */
[----:B------:R-:W-:Y:S05]  /*5ff0*/  BRA `(.L_x_20539) ;  /* 0x0000000400087947 */ /* 0x000fea0003800000 */
.L_x_20557:
        /* <DEDUP_REMOVED lines=17> */
.L_x_20564:
[----:B------:R-:W-:-:S04]  /*6110*/  LOP3.LUT R3, R27, 0x80000000, RZ, 0xc0, !PT ;  /* 0x800000001b037812 */ /* 0x000fc800078ec0ff */
[----:B------:R-:W-:-:S04]  /*6120*/  SHF.R.U32.HI R3, RZ, 0x18, R3 ;  /* 0x00000018ff037819 */ /* 0x000fc80000011603 */
[----:B------:R-:W-:-:S04]  /*6130*/  LOP3.LUT R0, R0, R3, RZ, 0xfc, !PT ;  /* 0x0000000300007212 */ /* 0x000fc800078efcff */
[----:B------:R-:W-:-:S07]  /*6140*/  PRMT R4, R0, 0x7610, R4 ;  /* 0x0000761000047816 */ /* 0x000fce0000000004 */
.L_x_20563:
[----:B------:R-:W-:Y:S05]  /*6150*/  BSYNC B0 ;  /* 0x0000000000007941 */ /* 0x000fea0003800000 */
.L_x_20562:
[----:B------:R0:W-:Y:S01]  /*6160*/  STG.E.U8 desc[UR36][R8.64], R4 ;  /* 0x0000000408007986 */ /* 0x0001e2000c101124 */
[----:B------:R-:W-:Y:S05]  /*6170*/  BRA `(.L_x_20539) ;  /* 0x0000000000a87947 */ /* 0x000fea0003800000 */
.L_x_20556:
[----:B------:R-:W-:-:S13]  /*6180*/  ISETP.NE.AND P0, PT, R0, 0x1c, PT ;  /* 0x0000001c0000780c */ /* 0x000fda0003f05270 */
[----:B------:R-:W-:Y:S05]  /*6190*/  @!P0 BRA `(.L_x_20565) ;  /* 0x00000000009c8947 */ /* 0x000fea0003800000 */
[----:B------:R-:W-:-:S13]  /*61a0*/  ISETP.NE.AND P0, PT, R0, 0x1d, PT ;  /* 0x0000001d0000780c */ /* 0x000fda0003f05270 */
[----:B------:R-:W-:Y:S05]  /*61b0*/  @!P0 BRA `(.L_x_20566) ;  /* 0x00000000008c8947 */ /* 0x000fea0003800000 */
[----:B------:R-:W-:-:S13]  /*61c0*/  ISETP.NE.AND P0, PT, R0, 0x2c, PT ;  /* 0x0000002c0000780c */ /* 0x000fda0003f05270 */
[----:B------:R-:W-:Y:S05]  /*61d0*/  @P0 BRA `(.L_x_20538) ;  /* 0x0000000000400947 */ /* 0x000fea0003800000 */
[----:B-----5:R-:W0:Y:S02]  /*61e0*/  I2F.S64 R26, R26 ;  /* 0x0000001a001a7312 */ /* 0x020e240000301400 */
        /* <DEDUP_REMOVED lines=15> */
.L_x_20538:
        /* <DEDUP_REMOVED lines=16> */
.L_x_20567:
[----:B------:R-:W-:Y:S05]  /*63e0*/  BRA `(.L_x_20539) ;  /* 0x00000000000c7947 */ /* 0x000fea0003800000 */
.L_x_20566:
[----:B-----5:R0:W-:Y:S01]  /*63f0*/  STG.E.64 desc[UR36][R8.64], R26 ;  /* 0x0000001a08007986 */ /* 0x0201e2000c101b24 */
[----:B------:R-:W-:Y:S05]  /*6400*/  BRA `(.L_x_20539) ;  /* 0x0000000000047947 */ /* 0x000fea0003800000 */
.L_x_20565:
[----:B-----5:R0:W-:Y:S02]  /*6410*/  STG.E desc[UR36][R8.64], R26 ;  /* 0x0000001a08007986 */ /* 0x0201e4000c101924 */
.L_x_20539:
[----:B------:R-:W-:-:S05]  /*6420*/  VIADD R23, R23, 0x80 ;  /* 0x0000008017177836 */ /* 0x000fca0000000000 */
[----:B------:R-:W-:-:S13]  /*6430*/  ISETP.GE.AND P0, PT, R23, R18, PT ;  /* 0x000000121700720c */ /* 0x000fda0003f06270 */
        /* <DEDUP_REMOVED lines=21> */
.L_x_20571:
[----:B------:R0:W-:Y:S01]  /*6590*/  STG.E.U8 desc[UR36][R4.64], R24 ;  /* 0x0000001804007986 */ /* 0x0001e2000c101124 */
[----:B------:R-:W-:Y:S05]  /*65a0*/  BRA `(.L_x_20573) ;  /* 0x0000000c00447947 */ /* 0x000fea0003800000 */
.L_x_20570:
        /* <DEDUP_REMOVED lines=8> */
.L_x_20575:
[----:B------:R0:W-:Y:S01]  /*6630*/  STG.E desc[UR36][R4.64], R24 ;  /* 0x0000001804007986 */ /* 0x0001e2000c101924 */
[----:B------:R-:W-:Y:S05]  /*6640*/  BRA `(.L_x_20573) ;  /* 0x0000000c001c7947 */ /* 0x000fea0003800000 */
.L_x_20574:
[----:B------:R0:W-:Y:S01]  /*6650*/  STG.E.U16 desc[UR36][R4.64], R24 ;  /* 0x0000001804007986 */ /* 0x0001e2000c101524 */
[----:B------:R-:W-:Y:S05]  /*6660*/  BRA `(.L_x_20573) ;  /* 0x0000000c00147947 */ /* 0x000fea0003800000 */
.L_x_20569:
        /* <DEDUP_REMOVED lines=9> */
.L_x_20577:
[----:B------:R-:W0:Y:S02]  /*6700*/  I2F.S64 R0, R24 ;  /* 0x0000001800007312 */ /* 0x000e240000301400 */
[----:B0-----:R-:W-:-:S05]  /*6710*/  F2FP.F16.F32.PACK_AB R0, RZ, R0 ;  /* 0x00000000ff00723e */ /* 0x001fca00000000ff */
[----:B------:R0:W-:Y:S01]  /*6720*/  STG.E.U16 desc[UR36][R4.64], R0 ;  /* 0x0000000004007986 */ /* 0x0001e2000c101524 */
[----:B------:R-:W-:Y:S05]  /*6730*/  BRA `(.L_x_20573) ;  /* 0x0000000800e07947 */ /* 0x000fea0003800000 */
.L_x_20576:
        /* <DEDUP_REMOVED lines=10> */
.L_x_20579:
[----:B------:R-:W0:Y:S02]  /*67e0*/  I2F.S64 R24, R24 ;  /* 0x0000001800187312 */ /* 0x000e240000301400 */
[----:B0-----:R-:W-:-:S04]  /*67f0*/  F2FP.F16.F32.PACK_AB R3, RZ, R24 ;  /* 0x00000018ff03723e */ /* 0x001fc800000000ff */
[----:B------:R-:W-:-:S05]  /*6800*/  PRMT R3, R3, 0x5410, RZ ;  /* 0x0000541003037816 */ /* 0x000fca00000000ff */
[----:B------:R0:W-:Y:S01]  /*6810*/  STG.E desc[UR36][R4.64], R3 ;  /* 0x0000000304007986 */ /* 0x0001e2000c101924 */
[----:B------:R-:W-:Y:S05]  /*6820*/  BRA `(.L_x_20573) ;  /* 0x0000000800a47947 */ /* 0x000fea0003800000 */
.L_x_20578:
[----:B------:R-:W0:Y:S02]  /*6830*/  I2F.F64.S64 R24, R24 ;  /* 0x0000001800187312 */ /* 0x000e240000301c00 */
[----:B0-----:R0:W-:Y:S01]  /*6840*/  STG.E.64 desc[UR36][R4.64], R24 ;  /* 0x0000001804007986 */ /* 0x0011e2000c101b24 */
[----:B------:R-:W-:Y:S05]  /*6850*/  BRA `(.L_x_20573) ;  /* 0x0000000800987947 */ /* 0x000fea0003800000 */
.L_x_20568:
        /* <DEDUP_REMOVED lines=13> */
.L_x_20582:
[----:B------:R-:W0:Y:S01]  /*6930*/  I2F.F64.S64 R24, R24 ;  /* 0x0000001800187312 */ /* 0x000e220000301c00 */
[----:B-123--:R-:W-:-:S05]  /*6940*/  CS2R R26, SRZ ;  /* 0x00000000001a7805 */ /* 0x00efca000001ff00 */
[----:B0-----:R0:W-:Y:S01]  /*6950*/  STG.E.128 desc[UR36][R4.64], R24 ;  /* 0x0000001804007986 */ /* 0x0011e2000c101d24 */
[----:B------:R-:W-:Y:S05]  /*6960*/  BRA `(.L_x_20573) ;  /* 0x0000000800547947 */ /* 0x000fea0003800000 */
.L_x_20581:
        /* <DEDUP_REMOVED lines=21> */
.L_x_20586:
[----:B------:R-:W-:Y:S05]  /*6ac0*/  BSYNC B0 ;  /* 0x0000000000007941 */ /* 0x000fea0003800000 */
.L_x_20585:
[----:B------:R-:W-:-:S05]  /*6ad0*/  LOP3.LUT R7, R0, R7, RZ, 0xfc, !PT ;  /* 0x0000000700077212 */ /* 0x000fca00078efcff */
[----:B------:R0:W-:Y:S01]  /*6ae0*/  STG.E.U8 desc[UR36][R4.64], R7 ;  /* 0x0000000704007986 */ /* 0x0001e2000c101124 */
[----:B------:R-:W-:Y:S05]  /*6af0*/  BRA `(.L_x_20573) ;  /* 0x0000000400f07947 */ /* 0x000fea0003800000 */
.L_x_20584:
        /* <DEDUP_REMOVED lines=13> */
.L_x_20588:
[----:B------:R-:W-:Y:S01]  /*6bd0*/  IMAD.MOV.U32 R0, RZ, RZ, 0x7f ;  /* 0x0000007fff007424 */ /* 0x000fe200078e00ff */
[----:B------:R-:W-:-:S04]  /*6be0*/  ISETP.GT.U32.AND P0, PT, R3, 0x7f800000, PT ;  /* 0x7f8000000300780c */ /* 0x000fc80003f04070 */
[----:B------:R-:W-:-:S09]  /*6bf0*/  SEL R0, R0, 0x7c, P0 ;  /* 0x0000007c00007807 */ /* 0x000fd20000000000 */
.L_x_20589:
[----:B------:R-:W-:Y:S05]  /*6c00*/  BSYNC B0 ;  /* 0x0000000000007941 */ /* 0x000fea0003800000 */
.L_x_20587:
[----:B------:R-:W-:-:S04]  /*6c10*/  LOP3.LUT R3, R25, 0x80000000, RZ, 0xc0, !PT ;  /* 0x8000000019037812 */ /* 0x000fc800078ec0ff */
[----:B------:R-:W-:-:S04]  /*6c20*/  SHF.R.U32.HI R3, RZ, 0x18, R3 ;  /* 0x00000018ff037819 */ /* 0x000fc80000011603 */
[----:B------:R-:W-:-:S05]  /*6c30*/  LOP3.LUT R3, R0, R3, RZ, 0xfc, !PT ;  /* 0x0000000300037212 */ /* 0x000fca00078efcff */
[----:B------:R0:W-:Y:S01]  /*6c40*/  STG.E.U8 desc[UR36][R4.64], R3 ;  /* 0x0000000304007986 */ /* 0x0001e2000c101124 */
[----:B------:R-:W-:Y:S05]  /*6c50*/  BRA `(.L_x_20573) ;  /* 0x0000000400987947 */ /* 0x000fea0003800000 */
.L_x_20583:
[----:B------:R-:W0:Y:S02]  /*6c60*/  I2F.S64 R0, R24 ;  /* 0x0000001800007312 */ /* 0x000e240000301400 */
[----:B0-----:R-:W-:-:S05]  /*6c70*/  F2FP.BF16.F32.PACK_AB R0, RZ, R0 ;  /* 0x00000000ff00723e */ /* 0x001fca00000010ff */
[----:B------:R0:W-:Y:S01]  /*6c80*/  STG.E.U16 desc[UR36][R4.64], R0 ;  /* 0x0000000004007986 */ /* 0x0001e2000c101524 */
[----:B------:R-:W-:Y:S05]  /*6c90*/  BRA `(.L_x_20573) ;  /* 0x0000000400887947 */ /* 0x000fea0003800000 */
.L_x_20580:
        /* <DEDUP_REMOVED lines=10> */
.L_x_20592:
        /* <DEDUP_REMOVED lines=17> */
.L_x_20595:
[----:B------:R-:W-:-:S04]  /*6e50*/  LOP3.LUT R0, R25, 0x80000000, RZ, 0xc0, !PT ;  /* 0x8000000019007812 */ /* 0x000fc800078ec0ff */
[----:B------:R-:W-:-:S04]  /*6e60*/  SHF.R.U32.HI R0, RZ, 0x18, R0 ;  /* 0x00000018ff007819 */ /* 0x000fc80000011600 */
[----:B------:R-:W-:-:S07]  /*6e70*/  LOP3.LUT R0, R3, R0, RZ, 0xfc, !PT ;  /* 0x0000000003007212 */ /* 0x000fce00078efcff */
.L_x_20594:
[----:B------:R-:W-:Y:S05]  /*6e80*/  BSYNC B0 ;  /* 0x0000000000007941 */ /* 0x000fea0003800000 */
.L_x_20593:
[----:B------:R0:W-:Y:S01]  /*6e90*/  STG.E.U8 desc[UR36][R4.64], R0 ;  /* 0x0000000004007986 */ /* 0x0001e2000c101124 */
[----:B------:R-:W-:Y:S05]  /*6ea0*/  BRA `(.L_x_20573) ;  /* 0x0000000400047947 */ /* 0x000fea0003800000 */
.L_x_20591:
        /* <DEDUP_REMOVED lines=17> */
.L_x_20598:
[----:B------:R-:W-:-:S04]  /*6fc0*/  LOP3.LUT R0, R25, 0x80000000, RZ, 0xc0, !PT ;  /* 0x8000000019007812 */ /* 0x000fc800078ec0ff */
[----:B------:R-:W-:-:S04]  /*6fd0*/  SHF.R.U32.HI R0, RZ, 0x18, R0 ;  /* 0x00000018ff007819 */ /* 0x000fc80000011600 */
[----:B------:R-:W-:-:S07]  /*6fe0*/  LOP3.LUT R0, R3, R0, RZ, 0xfc, !PT ;  /* 0x0000000003007212 */ /* 0x000fce00078efcff */
.L_x_20597:
[----:B------:R-:W-:Y:S05]  /*6ff0*/  BSYNC B0 ;  /* 0x0000000000007941 */ /* 0x000fea0003800000 */
.L_x_20596:
[----:B------:R0:W-:Y:S01]  /*7000*/  STG.E.U8 desc[UR36][R4.64], R0 ;  /* 0x0000000004007986 */ /* 0x0001e2000c101124 */
[----:B------:R-:W-:Y:S05]  /*7010*/  BRA `(.L_x_20573) ;  /* 0x0000000000a87947 */ /* 0x000fea0003800000 */
.L_x_20590:
        /* <DEDUP_REMOVED lines=22> */
.L_x_20572:
        /* <DEDUP_REMOVED lines=11> */
[----:B-123--:R-:W-:Y:S02]  /*7230*/  IMAD.MOV.U32 R8, RZ, RZ, 0x65 ;  /* 0x00000065ff087424 */ /* 0x00efe400078e00ff */
[----:B------:R-:W-:Y:S02]  /*7240*/  IMAD.MOV.U32 R12, RZ, RZ, 0x1 ;  /* 0x00000001ff0c7424 */ /* 0x000fe400078e00ff */
[----:B------:R-:W-:-:S07]  /*7250*/  IMAD.MOV.U32 R13, RZ, RZ, RZ ;  /* 0x000000ffff0d7224 */ /* 0x000fce00078e00ff */
[----:B------:R-:W-:-:S07]  /*7260*/  LEPC R20, `(.L_x_20601) ;  /* 0x000000001014794e */ /* 0x000fce0000000000 */
[----:B0---4-:R-:W-:Y:S05]  /*7270*/  CALL.ABS.NOINC R14 ;  /* 0x000000000e007343 */ /* 0x011fea0003c00000 */
.L_x_20601:
[----:B------:R-:W-:Y:S05]  /*7280*/  BRA `(.L_x_20573) ;  /* 0x00000000000c7947 */ /* 0x000fea0003800000 */
.L_x_20600:
[----:B------:R0:W-:Y:S01]  /*7290*/  STG.E.64 desc[UR36][R4.64], R24 ;  /* 0x0000001804007986 */ /* 0x0001e2000c101b24 */
[----:B------:R-:W-:Y:S05]  /*72a0*/  BRA `(.L_x_20573) ;  /* 0x0000000000047947 */ /* 0x000fea0003800000 */
.L_x_20599:
[----:B------:R0:W-:Y:S02]  /*72b0*/  STG.E desc[UR36][R4.64], R24 ;  /* 0x0000001804007986 */ /* 0x0001e4000c101924 */
.L_x_20573:
[----:B------:R-:W-:-:S07]  /*72c0*/  VIADD R23, R23, 0x80 ;  /* 0x0000008017177836 */ /* 0x000fce0000000000 */
.L_x_20533:
[----:B------:R-:W-:Y:S05]  /*72d0*/  BSYNC B6 ;  /* 0x0000000000067941 */ /* 0x000fea0003800000 */
.L_x_20532:
[----:B------:R-:W-:-:S13]  /*72e0*/  ISETP.GE.AND P0, PT, R23, R18, PT ;  /* 0x000000121700720c */ /* 0x000fda0003f06270 */
[----:B------:R-:W-:Y:S05]  /*72f0*/  @P0 EXIT ;  /* 0x000000000000094d */ /* 0x000fea0003800000 */
[----:B01----:R-:W0:Y:S01]  /*7300*/  LDC.64 R4, c[0x0][0x228] ;  /* 0x00008a00ff047b82 */ /* 0x003e220000000a00 */
[----:B---3--:R-:W-:Y:S01]  /*7310*/  PRMT R0, R19, 0x9910, RZ ;  /* 0x0000991013007816 */ /* 0x008fe200000000ff */
        /* <DEDUP_REMOVED lines=17> */
.L_x_20605:
[----:B-----5:R-:W-:Y:S01]  /*7430*/  STG.E.U8 desc[UR36][R2.64], R16 ;  /* 0x0000001002007986 */ /* 0x020fe2000c101124 */
[----:B------:R-:W-:Y:S05]  /*7440*/  EXIT ;  /* 0x000000000000794d */ /* 0x000fea0003800000 */
.L_x_20604:
[----:B------:R-:W-:-:S13]  /*7450*/  ISETP.NE.AND P0, PT, R0, 0x2, PT ;  /* 0x000000020000780c */ /* 0x000fda0003f05270 */
[----:B------:R-:W-:Y:S05]  /*7460*/  @!P0 BRA `(.L_x_20607) ;  /* 0x0000000000208947 */ /* 0x000fea0003800000 */
[----:B------:R-:W-:-:S13]  /*7470*/  ISETP.NE.AND P0, PT, R0, 0x3, PT ;  /* 0x000000030000780c */ /* 0x000fda0003f05270 */
[----:B------:R-:W-:Y:S05]  /*7480*/  @!P0 BRA `(.L_x_20608) ;  /* 0x0000000000108947 */ /* 0x000fea0003800000 */
[----:B------:R-:W-:-:S13]  /*7490*/  ISETP.NE.AND P0, PT, R0, 0x4, PT ;  /* 0x000000040000780c */ /* 0x000fda0003f05270 */
[----:B------:R-:W-:Y:S05]  /*74a0*/  @P0 BRA `(.L_x_20606) ;  /* 0x0000000800e40947 */ /* 0x000fea0003800000 */
[----:B-----5:R-:W-:Y:S01]  /*74b0*/  STG.E.64 desc[UR36][R2.64], R16 ;  /* 0x0000001002007986 */ /* 0x020fe2000c101b24 */
[----:B------:R-:W-:Y:S05]  /*74c0*/  EXIT ;  /* 0x000000000000794d */ /* 0x000fea0003800000 */
.L_x_20608:
[----:B-----5:R-:W-:Y:S01]  /*74d0*/  STG.E desc[UR36][R2.64], R16 ;  /* 0x0000001002007986 */ /* 0x020fe2000c101924 */
[----:B------:R-:W-:Y:S05]  /*74e0*/  EXIT ;  /* 0x000000000000794d */ /* 0x000fea0003800000 */
.L_x_20607:
[----:B-----5:R-:W-:Y:S01]  /*74f0*/  STG.E.U16 desc[UR36][R2.64], R16 ;  /* 0x0000001002007986 */ /* 0x020fe2000c101524 */
[----:B------:R-:W-:Y:S05]  /*7500*/  EXIT ;  /* 0x000000000000794d */ /* 0x000fea0003800000 */
.L_x_20603:
[----:B------:R-:W-:-:S13]  /*7510*/  ISETP.GT.AND P0, PT, R0, 0x6, PT ;  /* 0x000000060000780c */ /* 0x000fda0003f04270 */
[----:B------:R-:W-:Y:S05]  /*7520*/  @P0 BRA `(.L_x_20609) ;  /* 0x00000000002c0947 */ /* 0x000fea0003800000 */
[----:B------:R-:W-:-:S13]  /*7530*/  ISETP.NE.AND P0, PT, R0, 0x5, PT ;  /* 0x000000050000780c */ /* 0x000fda0003f05270 */
[----:B------:R-:W-:Y:S05]  /*7540*/  @!P0 BRA `(.L_x_20610) ;  /* 0x0000000000148947 */ /* 0x000fea0003800000 */
[----:B------:R-:W-:-:S13]  /*7550*/  ISETP.NE.AND P0, PT, R0, 0x6, PT ;  /* 0x000000060000780c */ /* 0x000fda0003f05270 */
[----:B------:R-:W-:Y:S05]  /*7560*/  @P0 BRA `(.L_x_20606) ;  /* 0x0000000800b40947 */ /* 0x000fea0003800000 */
[----:B-----5:R-:W0:Y:S02]  /*7570*/  I2F.S64 R17, R16 ;  /* 0x0000001000117312 */ /* 0x020e240000301400 */
[----:B0-----:R-:W-:Y:S01]  /*7580*/  STG.E desc[UR36][R2.64], R17 ;  /* 0x0000001102007986 */ /* 0x001fe2000c101924 */
[----:B------:R-:W-:Y:S05]  /*7590*/  EXIT ;  /* 0x000000000000794d */ /* 0x000fea0003800000 */
.L_x_20610:
[----:B-----5:R-:W0:Y:S02]  /*75a0*/  I2F.S64 R0, R16 ;  /* 0x0000001000007312 */ /* 0x020e240000301400 */
[----:B0-----:R-:W-:-:S05]  /*75b0*/  F2FP.F16.F32.PACK_AB R0, RZ, R0 ;  /* 0x00000000ff00723e */ /* 0x001fca00000000ff */
[----:B------:R-:W-:Y:S01]  /*75c0*/  STG.E.U16 desc[UR36][R2.64], R0 ;  /* 0x0000000002007986 */ /* 0x000fe2000c101524 */
[----:B------:R-:W-:Y:S05]  /*75d0*/  EXIT ;  /* 0x000000000000794d */ /* 0x000fea0003800000 */
.L_x_20609:
        /* <DEDUP_REMOVED lines=8> */
[----:B0-----:R-:W-:Y:S01]  /*7660*/  STG.E.64 desc[UR36][R2.64], R4 ;  /* 0x0000000402007986 */ /* 0x001fe2000c101b24 */
[----:B------:R-:W-:Y:S05]  /*7670*/  EXIT ;  /* 0x000000000000794d */ /* 0x000fea0003800000 */
.L_x_20612:
[----:B-----5:R-:W0:Y:S02]  /*7680*/  I2F.S64 R16, R16 ;  /* 0x0000001000107312 */ /* 0x020e240000301400 */
[----:B0-----:R-:W-:-:S04]  /*7690*/  F2FP.F16.F32.PACK_AB R5, RZ, R16 ;  /* 0x00000010ff05723e */ /* 0x001fc800000000ff */
[----:B------:R-:W-:-:S05]  /*76a0*/  PRMT R5, R5, 0x5410, RZ ;  /* 0x0000541005057816 */ /* 0x000fca00000000ff */
[----:B------:R-:W-:Y:S01]  /*76b0*/  STG.E desc[UR36][R2.64], R5 ;  /* 0x0000000502007986 */ /* 0x000fe2000c101924 */
[----:B------:R-:W-:Y:S05]  /*76c0*/  EXIT ;  /* 0x000000000000794d */ /* 0x000fea0003800000 */
.L_x_20611:
[----:B-----5:R-:W0:Y:S02]  /*76d0*/  I2F.F64.S64 R16, R16 ;  /* 0x0000001000107312 */ /* 0x020e240000301c00 */
[----:B0-----:R-:W-:Y:S01]  /*76e0*/  STG.E.64 desc[UR36][R2.64], R16 ;  /* 0x0000001002007986 */ /* 0x001fe2000c101b24 */
[----:B------:R-:W-:Y:S05]  /*76f0*/  EXIT ;  /* 0x000000000000794d */ /* 0x000fea0003800000 */
.L_x_20602:
        /* <DEDUP_REMOVED lines=11> */
[----:B------:R-:W-:Y:S01]  /*77b0*/  STG.E.U8 desc[UR36][R2.64], R5 ;  /* 0x0000000502007986 */ /* 0x000fe2000c101124 */
[----:B------:R-:W-:Y:S05]  /*77c0*/  EXIT ;  /* 0x000000000000794d */ /* 0x000fea0003800000 */
.L_x_20615:
[----:B-----5:R-:W0:Y:S01]  /*77d0*/  I2F.F64.S64 R16, R16 ;  /* 0x0000001000107312 */ /* 0x020e220000301c00 */
[----:B------:R-:W-:-:S05]  /*77e0*/  CS2R R18, SRZ ;  /* 0x0000000000127805 */ /* 0x000fca000001ff00 */
[----:B0-----:R-:W-:Y:S01]  /*77f0*/  STG.E.128 desc[UR36][R2.64], R16 ;  /* 0x0000001002007986 */ /* 0x001fe2000c101d24 */
[----:B------:R-:W-:Y:S05]  /*7800*/  EXIT ;  /* 0x000000000000794d */ /* 0x000fea0003800000 */
.L_x_20614:
        /* <DEDUP_REMOVED lines=21> */
.L_x_20619:
[----:B------:R-:W-:Y:S05]  /*7960*/  BSYNC B0 ;  /* 0x0000000000007941 */ /* 0x000fea0003800000 */
.L_x_20618:
[----:B------:R-:W-:-:S05]  /*7970*/  LOP3.LUT R5, R0, R5, RZ, 0xfc, !PT ;  /* 0x0000000500057212 */ /* 0x000fca00078efcff */
[----:B------:R-:W-:Y:S01]  /*7980*/  STG.E.U8 desc[UR36][R2.64], R5 ;  /* 0x0000000502007986 */ /* 0x000fe2000c101124 */
[----:B------:R-:W-:Y:S05]  /*7990*/  EXIT ;  /* 0x000000000000794d */ /* 0x000fea0003800000 */
.L_x_20617:
        /* <DEDUP_REMOVED lines=13> */
.L_x_20621:
[----:B------:R-:W-:Y:S01]  /*7a70*/  IMAD.MOV.U32 R0, RZ, RZ, 0x7f ;  /* 0x0000007fff007424 */ /* 0x000fe200078e00ff */
[----:B------:R-:W-:-:S04]  /*7a80*/  ISETP.GT.U32.AND P0, PT, R4, 0x7f800000, PT ;  /* 0x7f8000000400780c */ /* 0x000fc80003f04070 */
[----:B------:R-:W-:-:S09]  /*7a90*/  SEL R0, R0, 0x7c, P0 ;  /* 0x0000007c00007807 */ /* 0x000fd20000000000 */
.L_x_20622:
[----:B------:R-:W-:Y:S05]  /*7aa0*/  BSYNC B0 ;  /* 0x0000000000007941 */ /* 0x000fea0003800000 */
.L_x_20620:
[----:B------:R-:W-:-:S04]  /*7ab0*/  LOP3.LUT R4, R17, 0x80000000, RZ, 0xc0, !PT ;  /* 0x8000000011047812 */ /* 0x000fc800078ec0ff */
[----:B------:R-:W-:-:S04]  /*7ac0*/  SHF.R.U32.HI R5, RZ, 0x18, R4 ;  /* 0x00000018ff057819 */ /* 0x000fc80000011604 */
[----:B------:R-:W-:-:S05]  /*7ad0*/  LOP3.LUT R5, R0, R5, RZ, 0xfc, !PT ;  /* 0x0000000500057212 */ /* 0x000fca00078efcff */
[----:B------:R-:W-:Y:S01]  /*7ae0*/  STG.E.U8 desc[UR36][R2.64], R5 ;  /* 0x0000000502007986 */ /* 0x000fe2000c101124 */
[----:B------:R-:W-:Y:S05]  /*7af0*/  EXIT ;  /* 0x000000000000794d */ /* 0x000fea0003800000 */
.L_x_20616:
[----:B-----5:R-:W0:Y:S02]  /*7b00*/  I2F.S64 R0, R16 ;  /* 0x0000001000007312 */ /* 0x020e240000301400 */
[----:B0-----:R-:W-:-:S05]  /*7b10*/  F2FP.BF16.F32.PACK_AB R0, RZ, R0 ;  /* 0x00000000ff00723e */ /* 0x001fca00000010ff */
[----:B------:R-:W-:Y:S01]  /*7b20*/  STG.E.U16 desc[UR36][R2.64], R0 ;  /* 0x0000000002007986 */ /* 0x000fe2000c101524 */
[----:B------:R-:W-:Y:S05]  /*7b30*/  EXIT ;  /* 0x000000000000794d */ /* 0x000fea0003800000 */
.L_x_20613:
        /* <DEDUP_REMOVED lines=10> */
.L_x_20625:
        /* <DEDUP_REMOVED lines=17> */
.L_x_20628:
[----:B------:R-:W-:-:S04]  /*7cf0*/  LOP3.LUT R0, R17, 0x80000000, RZ, 0xc0, !PT ;  /* 0x8000000011007812 */ /* 0x000fc800078ec0ff */
[----:B------:R-:W-:-:S04]  /*7d00*/  SHF.R.U32.HI R5, RZ, 0x18, R0 ;  /* 0x00000018ff057819 */ /* 0x000fc80000011600 */
[----:B------:R-:W-:-:S04]  /*7d10*/  LOP3.LUT R4, R4, R5, RZ, 0xfc, !PT ;  /* 0x0000000504047212 */ /* 0x000fc800078efcff */
[----:B------:R-:W-:-:S07]  /*7d20*/  PRMT R0, R4, 0x7610, R0 ;  /* 0x0000761004007816 */ /* 0x000fce0000000000 */
.L_x_20627:
[----:B------:R-:W-:Y:S05]  /*7d30*/  BSYNC B0 ;  /* 0x0000000000007941 */ /* 0x000fea0003800000 */
.L_x_20626:
[----:B------:R-:W-:Y:S01]  /*7d40*/  STG.E.U8 desc[UR36][R2.64], R0 ;  /* 0x0000000002007986 */ /* 0x000fe2000c101124 */
[----:B------:R-:W-:Y:S05]  /*7d50*/  EXIT ;  /* 0x000000000000794d */ /* 0x000fea0003800000 */
.L_x_20624:
        /* <DEDUP_REMOVED lines=17> */
.L_x_20631:
[----:B------:R-:W-:-:S04]  /*7e70*/  LOP3.LUT R0, R17, 0x80000000, RZ, 0xc0, !PT ;  /* 0x8000000011007812 */ /* 0x000fc800078ec0ff */
[----:B------:R-:W-:-:S04]  /*7e80*/  SHF.R.U32.HI R5, RZ, 0x18, R0 ;  /* 0x00000018ff057819 */ /* 0x000fc80000011600 */
[----:B------:R-:W-:-:S04]  /*7e90*/  LOP3.LUT R4, R4, R5, RZ, 0xfc, !PT ;  /* 0x0000000504047212 */ /* 0x000fc800078efcff */
[----:B------:R-:W-:-:S07]  /*7ea0*/  PRMT R0, R4, 0x7610, R0 ;  /* 0x0000761004007816 */ /* 0x000fce0000000000 */
.L_x_20630:
[----:B------:R-:W-:Y:S05]  /*7eb0*/  BSYNC B0 ;  /* 0x0000000000007941 */ /* 0x000fea0003800000 */
.L_x_20629:
[----:B------:R-:W-:Y:S01]  /*7ec0*/  STG.E.U8 desc[UR36][R2.64], R0 ;  /* 0x0000000002007986 */ /* 0x000fe2000c101124 */
[----:B------:R-:W-:Y:S05]  /*7ed0*/  EXIT ;  /* 0x000000000000794d */ /* 0x000fea0003800000 */
.L_x_20623:
        /* <DEDUP_REMOVED lines=22> */
.L_x_20606:
        /* <DEDUP_REMOVED lines=15> */
[----:B-1--45:R-:W-:Y:S05]  /*8130*/  CALL.ABS.NOINC R2 ;  /* 0x0000000002007343 */ /* 0x032fea0003c00000 */
.L_x_20634:
[----:B------:R-:W-:Y:S05]  /*8140*/  EXIT ;  /* 0x000000000000794d */ /* 0x000fea0003800000 */
.L_x_20633:
[----:B-----5:R-:W-:Y:S01]  /*8150*/  STG.E.64 desc[UR36][R2.64], R16 ;  /* 0x0000001002007986 */ /* 0x020fe2000c101b24 */
[----:B------:R-:W-:Y:S05]  /*8160*/  EXIT ;  /* 0x000000000000794d */ /* 0x000fea0003800000 */
.L_x_20632:
[----:B-----5:R-:W-:Y:S01]  /*8170*/  STG.E desc[UR36][R2.64], R16 ;  /* 0x0000001002007986 */ /* 0x020fe2000c101924 */
[----:B------:R-:W-:Y:S05]  /*8180*/  EXIT ;  /* 0x000000000000794d */ /* 0x000fea0003800000 */
        .weak           $__internal_8_$__cuda_sm20_rem_s64
        .type           $__internal_8_$__cuda_sm20_rem_s64,@function
        .size           $__internal_8_$__cuda_sm20_rem_s64,(.L_x_57221 - $__internal_8_$__cuda_sm20_rem_s64)
$__internal_8_$__cuda_sm20_rem_s64:
        /* <DEDUP_REMOVED lines=19> */
[----:B------:R-:W-:-:S03]  /*82c0*/  IMAD.HI.U32 R19, R15, R19, RZ ;  /* 0x000000130f137227 */ /* 0x000fc600078e00ff */
[----:B------:R-:W-:Y:S01]  /*82d0*/  IADD3 R9, P3, R9, R8, RZ ;  /* 0x0000000809097210 */ /* 0x000fe20007f7e0ff */
[----:B------:R-:W-:Y:S01]  /*82e0*/  IMAD.X R13, R19, 0x1, R15, P0 ;  /* 0x00000001130d7824 */ /* 0x000fe200000e060f */
[----:B------:R-:W-:-:S03]  /*82f0*/  IADD3 R19, P5, RZ, -R10, RZ ;  /* 0x8000000aff137210 */ /* 0x000fc60007fbe0ff */
[C---:B------:R-:W-:Y:S01]  /*8300*/  IMAD.WIDE.U32 R14, R9.reuse, R6, RZ ;  /* 0x00000006090e7225 */ /* 0x040fe200078e00ff */
[----:B------:R-:W-:Y:S02]  /*8310*/  IADD3.X R13, RZ, RZ, R13, P3, P2 ;  /* 0x000000ffff0d7210 */ /* 0x000fe40001fe440d */
[----:B------:R-:W-:Y:S01]  /*8320*/  ISETP.GE.AND P2, PT, R12, RZ, PT ;  /* 0x000000ff0c00720c */ /* 0x000fe20003f46270 */
[----:B------:R-:W-:Y:S01]  /*8330*/  IMAD R8, R9, R7, R15 ;  /* 0x0000000709087224 */ /* 0x000fe200078e020f */
[----:B------:R-:W-:Y:S02]  /*8340*/  IADD3 R14, P0, RZ, -R14, RZ ;  /* 0x8000000eff0e7210 */ /* 0x000fe40007f1e0ff */
[----:B------:R-:W-:Y:S01]  /*8350*/  SEL R10, R19, R10, !P2 ;  /* 0x0000000a130a7207 */ /* 0x000fe20005000000 */
[----:B------:R-:W-:Y:S02]  /*8360*/  IMAD R15, R13, R6, R8 ;  /* 0x000000060d0f7224 */ /* 0x000fe400078e0208 */
[----:B------:R-:W-:-:S04]  /*8370*/  IMAD.HI.U32 R8, R9, R14, RZ ;  /* 0x0000000e09087227 */ /* 0x000fc800078e00ff */
[----:B------:R-:W-:-:S04]  /*8380*/  IMAD.X R15, RZ, RZ, ~R15, P0 ;  /* 0x000000ffff0f7224 */ /* 0x000fc800000e0e0f */
[----:B------:R-:W-:-:S04]  /*8390*/  IMAD.WIDE.U32 R8, P0, R9, R15, R8 ;  /* 0x0000000f09087225 */ /* 0x000fc80007800008 */
[----:B------:R-:W-:-:S04]  /*83a0*/  IMAD.HI.U32 R9, P3, R13, R14, R8 ;  /* 0x0000000e0d097227 */ /* 0x000fc80007860008 */
[CC--:B------:R-:W-:Y:S02]  /*83b0*/  IMAD R8, R13.reuse, R15.reuse, RZ ;  /* 0x0000000f0d087224 */ /* 0x0c0fe400078e02ff */
[----:B------:R-:W-:-:S03]  /*83c0*/  IMAD.HI.U32 R14, R13, R15, RZ ;  /* 0x0000000f0d0e7227 */ /* 0x000fc600078e00ff */
[----:B------:R-:W-:Y:S01]  /*83d0*/  IADD3 R15, P4, R8, R9, RZ ;  /* 0x00000009080f7210 */ /* 0x000fe20007f9e0ff */
[----:B------:R-:W-:Y:S02]  /*83e0*/  IMAD.X R9, RZ, RZ, ~R12, P5 ;  /* 0x000000ffff097224 */ /* 0x000fe400028e0e0c */
[----:B------:R-:W-:Y:S02]  /*83f0*/  IMAD.X R14, R14, 0x1, R13, P0 ;  /* 0x000000010e0e7824 */ /* 0x000fe400000e060d */
[----:B------:R-:W-:Y:S01]  /*8400*/  IMAD.HI.U32 R8, R15, R10, RZ ;  /* 0x0000000a0f087227 */ /* 0x000fe200078e00ff */
[----:B------:R-:W-:Y:S02]  /*8410*/  SEL R13, R9, R12, !P2 ;  /* 0x0000000c090d7207 */ /* 0x000fe40005000000 */
        /* <DEDUP_REMOVED lines=8> */
[----:B------:R-:W-:-:S04]  /*84a0*/  IMAD.WIDE.U32 R8, R15, R6, RZ ;  /* 0x000000060f087225 */ /* 0x000fc800078e00ff */
[----:B------:R-:W-:Y:S02]  /*84b0*/  IMAD.X R19, RZ, RZ, R12, P3 ;  /* 0x000000ffff137224 */ /* 0x000fe400018e060c */
[----:B------:R-:W-:Y:S01]  /*84c0*/  IMAD R15, R15, R7, R9 ;  /* 0x000000070f0f7224 */ /* 0x000fe200078e0209 */
[----:B------:R-:W-:-:S03]  /*84d0*/  IADD3 R9, P3, -R8, R10, RZ ;  /* 0x0000000a08097210 */ /* 0x000fc60007f7e1ff */
[-C--:B------:R-:W-:Y:S01]  /*84e0*/  IMAD R8, R19, R6.reuse, R15 ;  /* 0x0000000613087224 */ /* 0x080fe200078e020f */
[----:B------:R-:W-:-:S03]  /*84f0*/  ISETP.GE.U32.AND P0, PT, R9, R6, PT ;  /* 0x000000060900720c */ /* 0x000fc60003f06070 */
        /* <DEDUP_REMOVED lines=22> */
[----:B------:R-:W-:Y:S06]  /*8660*/  RET.REL.NODEC R6 `(_ZN2at6native27unrolled_elementwise_kernelINS0_13BUnaryFunctorIlllZZZNS0_16fmod_kernel_cudaERNS_18TensorIteratorBaseEENKUlvE_clEvENKUlvE2_clEvEUlllE_EESt5arrayIPcLm2EELi4E23TrivialOffsetCalculatorILi1EjESD_NS0_6memory12LoadWithCastILi1EEENSE_13StoreWithCastILi1EEEEEviT_T0_T2_T3_T4_T5_) ;  /* 0xffffff7806647950 */ /* 0x000fec0003c3ffff */
.L_x_20635:
        /* <DEDUP_REMOVED lines=9> */
.L_x_57221:


//--------------------- .text._ZN2at6native18elementwise_kernelILi128ELi2EZNS0_22gpu_kernel_impl_nocastINS0_13BUnaryFunctorIlllZZZNS0_16fmod_kernel_cudaERNS_18TensorIteratorBaseEENKUlvE_clEvENKUlvE2_clEvEUlllE_EEEEvS5_RKT_EUliE_EEviT1_ --------------------------
	.section	.text._ZN2at6native18elementwise_kernelILi128ELi2EZNS0_22gpu_kernel_impl_nocastINS0_13BUnaryFunctorIlllZZZNS0_16fmod_kernel_cudaERNS_18TensorIteratorBaseEENKUlvE_clEvENKUlvE2_clEvEUlllE_EEEEvS5_RKT_EUliE_EEviT1_,"ax",@progbits
	.align	128
        .global         _ZN2at6native18elementwise_kernelILi128ELi2EZNS0_22gpu_kernel_impl_nocastINS0_13BUnaryFunctorIlllZZZNS0_16fmod_kernel_cudaERNS_18TensorIteratorBaseEENKUlvE_clEvENKUlvE2_clEvEUlllE_EEEEvS5_RKT_EUliE_EEviT1_
        .type           _ZN2at6native18elementwise_kernelILi128ELi2EZNS0_22gpu_kernel_impl_nocastINS0_13BUnaryFunctorIlllZZZNS0_16fmod_kernel_cudaERNS_18TensorIteratorBaseEENKUlvE_clEvENKUlvE2_clEvEUlllE_EEEEvS5_RKT_EUliE_EEviT1_,@function
        .size           _ZN2at6native18elementwise_kernelILi128ELi2EZNS0_22gpu_kernel_impl_nocastINS0_13BUnaryFunctorIlllZZZNS0_16fmod_kernel_cudaERNS_18TensorIteratorBaseEENKUlvE_clEvENKUlvE2_clEvEUlllE_EEEEvS5_RKT_EUliE_EEviT1_,(.L_x_57222 - _ZN2at6native18elementwise_kernelILi128ELi2EZNS0_22gpu_kernel_impl_nocastINS0_13BUnaryFunctorIlllZZZNS0_16fmod_kernel_cudaERNS_18TensorIteratorBaseEENKUlvE_clEvENKUlvE2_clEvEUlllE_EEEEvS5_RKT_EUliE_EEviT1_)
        .other          _ZN2at6native18elementwise_kernelILi128ELi2EZNS0_22gpu_kernel_impl_nocastINS0_13BUnaryFunctorIlllZZZNS0_16fmod_kernel_cudaERNS_18TensorIteratorBaseEENKUlvE_clEvENKUlvE2_clEvEUlllE_EEEEvS5_RKT_EUliE_EEviT1_,@"STO_CUDA_ENTRY STV_DEFAULT"
_ZN2at6native18elementwise_kernelILi128ELi2EZNS0_22gpu_kernel_impl_nocastINS0_13BUnaryFunctorIlllZZZNS0_16fmod_kernel_cudaERNS_18TensorIteratorBaseEENKUlvE_clEvENKUlvE2_clEvEUlllE_EEEEvS5_RKT_EUliE_EEviT1_:
.text._ZN2at6native18elementwise_kernelILi128ELi2EZNS0_22gpu_kernel_impl_nocastINS0_13BUnaryFunctorIlllZZZNS0_16fmod_kernel_cudaERNS_18TensorIteratorBaseEENKUlvE_clEvENKUlvE2_clEvEUlllE_EEEEvS5_RKT_EUliE_EEviT1_:
[----:B------:R-:W-:Y:S01]  /*0000*/  LDC R1, c[0x0][0x28] ;  /* 0x00000a00ff017b82 */ /* 0x000fe20000000800 */
[----:B------:R-:W0:Y:S01]  /*0010*/  S2R R0, SR_CTAID.X ;  /* 0x0000000000007919 */ /* 0x000e220000002500 */
[----:B------:R-:W-:Y:S01]  /*0020*/  ULDC UR4, c[0x0][0x210] ;  /* 0x0000840000047ab9 */ /* 0x000fe20000000800 */
[----:B------:R-:W-:Y:S01]  /*0030*/  ULDC.64 UR6, c[0x0][0x208] ;  /* 0x0000820000067ab9 */ /* 0x000fe20000000a00 */
[----:B------:R-:W-:Y:S01]  /*0040*/  ULDC.64 UR8, c[0x0][0x428] ;  /* 0x00010a0000087ab9 */ /* 0x000fe20000000a00 */
[----:B------:R-:W0:Y:S01]  /*0050*/  S2R R3, SR_TID.X ;  /* 0x0000000000037919 */ /* 0x000e220000002100 */
[----:B------:R-:W-:Y:S01]  /*0060*/  BSSY B0, `(.L_x_20636) ;  /* 0x000015c000007945 */ /* 0x000fe20003800000 */
        /* <DEDUP_REMOVED lines=306> */
.L_x_20638:
[----:B------:R-:W-:Y:S02]  /*1390*/  ULDC.64 UR4, c[0x0][0x418] ;  /* 0x0001060000047ab9 */ /* 0x000fe40000000a00 */
[----:B------:R-:W-:Y:S01]  /*13a0*/  IADD3 R6, P0, R2, UR4, RZ ;  /* 0x0000000402067c10 */ /* 0x000fe2000ff1e0ff */
[----:B------:R-:W-:-:S03]  /*13b0*/  ULDC UR4, c[0x0][0x42c] ;  /* 0x00010b0000047ab9 */ /* 0x000fc60000000800 */
[----:B------:R-:W-:-:S06]  /*13c0*/  IADD3.X R7, RZ, UR5, RZ, P0, !PT ;  /* 0x00000005ff077c10 */ /* 0x000fcc00087fe4ff */
[----:B------:R-:W2:Y:S01]  /*13d0*/  LDG.E.64 R6, desc[UR6][R6.64] ;  /* 0x0000000606067981 */ /* 0x000ea2000c1e1b00 */
[----:B------:R-:W-:Y:S01]  /*13e0*/  BSSY B1, `(.L_x_20639) ;  /* 0x0000020000017945 */ /* 0x000fe20003800000 */
[----:B--2---:R-:W-:Y:S01]  /*13f0*/  LOP3.LUT R2, R7, UR4, RZ, 0xfc, !PT ;  /* 0x0000000407027c12 */ /* 0x004fe2000f8efcff */
[----:B------:R-:W-:Y:S02]  /*1400*/  ULDC.64 UR4, c[0x0][0x410] ;  /* 0x0001040000047ab9 */ /* 0x000fe40000000a00 */
[----:B------:R-:W-:Y:S02]  /*1410*/  IADD3 R4, P1, R5, UR4, RZ ;  /* 0x0000000405047c10 */ /* 0x000fe4000ff3e0ff */
[----:B------:R-:W-:-:S03]  /*1420*/  ISETP.NE.U32.AND P0, PT, R2, RZ, PT ;  /* 0x000000ff0200720c */ /* 0x000fc60003f05070 */
[----:B------:R-:W-:-:S10]  /*1430*/  IMAD.X R5, RZ, RZ, UR5, P1 ;  /* 0x00000005ff057e24 */ /* 0x000fd400088e06ff */
[----:B------:R-:W-:Y:S05]  /*1440*/  @!P0 BRA `(.L_x_20640) ;  /* 0x0000000000188947 */ /* 0x000fea0003800000 */
[----:B------:R-:W-:Y:S02]  /*1450*/  MOV R8, R6 ;  /* 0x0000000600087202 */ /* 0x000fe40000000f00 */
[----:B------:R-:W-:-:S07]  /*1460*/  MOV R6, 0x1480 ;  /* 0x0000148000067802 */ /* 0x000fce0000000f00 */
[----:B------:R-:W-:Y:S05]  /*1470*/  CALL.REL.NOINC `($__internal_9_$__cuda_sm20_rem_s64) ;  /* 0x0000001400d47944 */ /* 0x000fea0003c00000 */
[----:B------:R-:W-:Y:S02]  /*1480*/  MOV R6, R8 ;  /* 0x0000000800067202 */ /* 0x000fe40000000f00 */
[----:B------:R-:W-:Y:S01]  /*1490*/  MOV R7, R9 ;  /* 0x0000000900077202 */ /* 0x000fe20000000f00 */
[----:B------:R-:W-:Y:S06]  /*14a0*/  BRA `(.L_x_20641) ;  /* 0x00000000004c7947 */ /* 0x000fec0003800000 */
.L_x_20640:
[----:B------:R-:W-:Y:S02]  /*14b0*/  ULDC UR4, c[0x0][0x428] ;  /* 0x00010a0000047ab9 */ /* 0x000fe40000000800 */
[----:B------:R-:W0:Y:S01]  /*14c0*/  I2F.U32.RP R2, UR4 ;  /* 0x0000000400027d06 */ /* 0x000e220008209000 */
[----:B------:R-:W-:-:S07]  /*14d0*/  ISETP.NE.U32.AND P1, PT, RZ, UR4, PT ;  /* 0x00000004ff007c0c */ /* 0x000fce000bf25070 */
[----:B0-----:R-:W0:Y:S02]  /*14e0*/  MUFU.RCP R2, R2 ;  /* 0x0000000200027308 */ /* 0x001e240000001000 */
[----:B0-----:R-:W-:-:S06]  /*14f0*/  VIADD R8, R2, 0xffffffe ;  /* 0x0ffffffe02087836 */ /* 0x001fcc0000000000 */
[----:B------:R0:W1:Y:S02]  /*1500*/  F2I.FTZ.U32.TRUNC.NTZ R9, R8 ;  /* 0x0000000800097305 */ /* 0x000064000021f000 */
[----:B0-----:R-:W-:Y:S01]  /*1510*/  HFMA2.MMA R8, -RZ, RZ, 0, 0 ;  /* 0x00000000ff087435 */ /* 0x001fe200000001ff */
[----:B-1----:R-:W-:-:S05]  /*1520*/  IADD3 R7, RZ, -R9, RZ ;  /* 0x80000009ff077210 */ /* 0x002fca0007ffe0ff */
[----:B------:R-:W-:-:S04]  /*1530*/  IMAD R7, R7, UR4, RZ ;  /* 0x0000000407077c24 */ /* 0x000fc8000f8e02ff */
[----:B------:R-:W-:Y:S01]  /*1540*/  IMAD.HI.U32 R9, R9, R7, R8 ;  /* 0x0000000709097227 */ /* 0x000fe200078e0008 */
[----:B------:R-:W-:-:S05]  /*1550*/  MOV R7, RZ ;  /* 0x000000ff00077202 */ /* 0x000fca0000000f00 */
[----:B------:R-:W-:-:S05]  /*1560*/  IMAD.HI.U32 R9, R9, R6, RZ ;  /* 0x0000000609097227 */ /* 0x000fca00078e00ff */
[----:B------:R-:W-:-:S05]  /*1570*/  IADD3 R9, -R9, RZ, RZ ;  /* 0x000000ff09097210 */ /* 0x000fca0007ffe1ff */
[----:B------:R-:W-:-:S05]  /*1580*/  IMAD R6, R9, UR4, R6 ;  /* 0x0000000409067c24 */ /* 0x000fca000f8e0206 */
[----:B------:R-:W-:-:S13]  /*1590*/  ISETP.GE.U32.AND P0, PT, R6, UR4, PT ;  /* 0x0000000406007c0c */ /* 0x000fda000bf06070 */
[----:B------:R-:W-:-:S05]  /*15a0*/  @P0 VIADD R6, R6, -UR4 ;  /* 0x8000000406060c36 */ /* 0x000fca0008000000 */
[----:B------:R-:W-:-:S13]  /*15b0*/  ISETP.GE.U32.AND P0, PT, R6, UR4, PT ;  /* 0x0000000406007c0c */ /* 0x000fda000bf06070 */
[----:B------:R-:W-:Y:S02]  /*15c0*/  @P0 IADD3 R6, R6, -UR4, RZ ;  /* 0x8000000406060c10 */ /* 0x000fe4000fffe0ff */
[----:B------:R-:W-:-:S07]  /*15d0*/  @!P1 LOP3.LUT R6, RZ, UR4, RZ, 0x33, !PT ;  /* 0x00000004ff069c12 */ /* 0x000fce000f8e33ff */
.L_x_20641:
[----:B------:R-:W-:Y:S05]  /*15e0*/  BSYNC B1 ;  /* 0x0000000000017941 */ /* 0x000fea0003800000 */
.L_x_20639:
[----:B------:R0:W-:Y:S01]  /*15f0*/  STG.E.64 desc[UR6][R4.64], R6 ;  /* 0x0000000604007986 */ /* 0x0001e2000c101b06 */
[----:B------:R-:W-:-:S05]  /*1600*/  LEA R0, R0, R3, 0x8 ;  /* 0x0000000300007211 */ /* 0x000fca00078e40ff */
[----:B------:R-:W-:-:S07]  /*1610*/  VIADD R9, R0, 0x80 ;  /* 0x0000008000097836 */ /* 0x000fce0000000000 */
.L_x_20637:
[----:B------:R-:W-:Y:S05]  /*1620*/  BSYNC B0 ;  /* 0x0000000000007941 */ /* 0x000fea0003800000 */
.L_x_20636:
[----:B------:R-:W-:Y:S02]  /*1630*/  ULDC UR4, c[0x0][0x210] ;  /* 0x0000840000047ab9 */ /* 0x000fe40000000800 */
[----:B------:R-:W-:-:S13]  /*1640*/  ISETP.GE.AND P0, PT, R9, UR4, PT ;  /* 0x0000000409007c0c */ /* 0x000fda000bf06270 */
[----:B------:R-:W-:Y:S05]  /*1650*/  @P0 EXIT ;  /* 0x000000000000094d */ /* 0x000fea0003800000 */
[----:B------:R-:W1:Y:S01]  /*1660*/  LDC R8, c[0x0][0x218] ;  /* 0x00008600ff087b82 */ /* 0x000e620000000800 */
[----:B------:R-:W-:Y:S01]  /*1670*/  HFMA2.MMA R0, -RZ, RZ, 0, 0 ;  /* 0x00000000ff007435 */ /* 0x000fe200000001ff */
[----:B------:R-:W-:Y:S02]  /*1680*/  MOV R3, RZ ;  /* 0x000000ff00037202 */ /* 0x000fe40000000f00 */
[----:B-1----:R-:W-:-:S13]  /*1690*/  ISETP.NE.AND P0, PT, R8, RZ, PT ;  /* 0x000000ff0800720c */ /* 0x002fda0003f05270 */
[----:B------:R-:W-:Y:S05]  /*16a0*/  @!P0 BRA `(.L_x_20642) ;  /* 0x0000001000a88947 */ /* 0x000fea0003800000 */
[----:B------:R-:W-:Y:S01]  /*16b0*/  MOV R2, RZ ;  /* 0x000000ff00027202 */ /* 0x000fe20000000f00 */
[----:B------:R-:W-:Y:S01]  /*16c0*/  IMAD.MOV.U32 R3, RZ, RZ, R9 ;  /* 0x000000ffff037224 */ /* 0x000fe200078e0009 */
[----:B------:R-:W-:Y:S01]  /*16d0*/  ULDC.64 UR4, c[0x0][0x220] ;  /* 0x0000880000047ab9 */ /* 0x000fe20000000a00 */
[----:B------:R-:W-:Y:S02]  /*16e0*/  ISETP.NE.AND P0, PT, R8, 0x1, PT ;  /* 0x000000010800780c */ /* 0x000fe40003f05270 */
[----:B0-----:R-:W-:Y:S01]  /*16f0*/  IMAD.HI.U32 R4, R9, UR4, R2 ;  /* 0x0000000409047c27 */ /* 0x001fe2000f8e0002 */
        /* <DEDUP_REMOVED lines=293> */
.L_x_20642:
[----:B------:R-:W-:Y:S02]  /*2950*/  ULDC.64 UR4, c[0x0][0x418] ;  /* 0x0001060000047ab9 */ /* 0x000fe40000000a00 */
[----:B0-----:R-:W-:Y:S01]  /*2960*/  IADD3 R6, P0, R0, UR4, RZ ;  /* 0x0000000400067c10 */ /* 0x001fe2000ff1e0ff */
[----:B------:R-:W-:-:S04]  /*2970*/  ULDC UR4, c[0x0][0x42c] ;  /* 0x00010b0000047ab9 */ /* 0x000fc80000000800 */
[----:B------:R-:W-:-:S06]  /*2980*/  IMAD.X R7, RZ, RZ, UR5, P0 ;  /* 0x00000005ff077e24 */ /* 0x000fcc00080e06ff */
[----:B------:R-:W2:Y:S01]  /*2990*/  LDG.E.64 R6, desc[UR6][R6.64] ;  /* 0x0000000606067981 */ /* 0x000ea2000c1e1b00 */
[----:B------:R-:W-:Y:S01]  /*29a0*/  BSSY B0, `(.L_x_20643) ;  /* 0x0000020000007945 */ /* 0x000fe20003800000 */
[----:B--2---:R-:W-:Y:S01]  /*29b0*/  LOP3.LUT R0, R7, UR4, RZ, 0xfc, !PT ;  /* 0x0000000407007c12 */ /* 0x004fe2000f8efcff */
[----:B------:R-:W-:Y:S02]  /*29c0*/  ULDC.64 UR4, c[0x0][0x410] ;  /* 0x0001040000047ab9 */ /* 0x000fe40000000a00 */
[----:B------:R-:W-:Y:S02]  /*29d0*/  IADD3 R2, P1, R3, UR4, RZ ;  /* 0x0000000403027c10 */ /* 0x000fe4000ff3e0ff */
[----:B------:R-:W-:Y:S02]  /*29e0*/  ISETP.NE.U32.AND P0, PT, R0, RZ, PT ;  /* 0x000000ff0000720c */ /* 0x000fe40003f05070 */
[----:B------:R-:W-:-:S11]  /*29f0*/  IADD3.X R3, RZ, UR5, RZ, P1, !PT ;  /* 0x00000005ff037c10 */ /* 0x000fd60008ffe4ff */
[----:B------:R-:W-:Y:S05]  /*2a00*/  @!P0 BRA `(.L_x_20644) ;  /* 0x0000000000188947 */ /* 0x000fea0003800000 */
[----:B------:R-:W-:Y:S02]  /*2a10*/  MOV R8, R6 ;  /* 0x0000000600087202 */ /* 0x000fe40000000f00 */
[----:B------:R-:W-:-:S07]  /*2a20*/  MOV R6, 0x2a40 ;  /* 0x00002a4000067802 */ /* 0x000fce0000000f00 */
[----:B------:R-:W-:Y:S05]  /*2a30*/  CALL.REL.NOINC `($__internal_9_$__cuda_sm20_rem_s64) ;  /* 0x0000000000647944 */ /* 0x000fea0003c00000 */
[----:B------:R-:W-:Y:S02]  /*2a40*/  MOV R4, R8 ;  /* 0x0000000800047202 */ /* 0x000fe40000000f00 */
[----:B------:R-:W-:Y:S01]  /*2a50*/  MOV R5, R9 ;  /* 0x0000000900057202 */ /* 0x000fe20000000f00 */
[----:B------:R-:W-:Y:S06]  /*2a60*/  BRA `(.L_x_20645) ;  /* 0x00000000004c7947 */ /* 0x000fec0003800000 */
.L_x_20644:
[----:B------:R-:W-:Y:S01]  /*2a70*/  ULDC UR4, c[0x0][0x428] ;  /* 0x00010a0000047ab9 */ /* 0x000fe20000000800 */
[----:B------:R-:W-:Y:S01]  /*2a80*/  HFMA2.MMA R4, -RZ, RZ, 0, 0 ;  /* 0x00000000ff047435 */ /* 0x000fe200000001ff */
[----:B------:R-:W0:Y:S01]  /*2a90*/  I2F.U32.RP R7, UR4 ;  /* 0x0000000400077d06 */ /* 0x000e220008209000 */
[----:B------:R-:W-:-:S07]  /*2aa0*/  ISETP.NE.U32.AND P1, PT, RZ, UR4, PT ;  /* 0x00000004ff007c0c */ /* 0x000fce000bf25070 */
[----:B0-----:R-:W0:Y:S02]  /*2ab0*/  MUFU.RCP R7, R7 ;  /* 0x0000000700077308 */ /* 0x001e240000001000 */
[----:B0-----:R-:W-:-:S06]  /*2ac0*/  VIADD R8, R7, 0xffffffe ;  /* 0x0ffffffe07087836 */ /* 0x001fcc0000000000 */
[----:B------:R-:W0:Y:S02]  /*2ad0*/  F2I.FTZ.U32.TRUNC.NTZ R5, R8 ;  /* 0x0000000800057305 */ /* 0x000e24000021f000 */
[----:B0-----:R-:W-:-:S05]  /*2ae0*/  IADD3 R9, RZ, -R5, RZ ;  /* 0x80000005ff097210 */ /* 0x001fca0007ffe0ff */
[----:B------:R-:W-:-:S04]  /*2af0*/  IMAD R9, R9, UR4, RZ ;  /* 0x0000000409097c24 */ /* 0x000fc8000f8e02ff */
[----:B------:R-:W-:-:S06]  /*2b00*/  IMAD.HI.U32 R9, R5, R9, R4 ;  /* 0x0000000905097227 */ /* 0x000fcc00078e0004 */
[----:B------:R-:W-:-:S05]  /*2b10*/  IMAD.HI.U32 R0, R9, R6, RZ ;  /* 0x0000000609007227 */ /* 0x000fca00078e00ff */
[----:B------:R-:W-:-:S05]  /*2b20*/  IADD3 R5, -R0, RZ, RZ ;  /* 0x000000ff00057210 */ /* 0x000fca0007ffe1ff */
[----:B------:R-:W-:Y:S01]  /*2b30*/  IMAD R4, R5, UR4, R6 ;  /* 0x0000000405047c24 */ /* 0x000fe2000f8e0206 */
[----:B------:R-:W-:-:S04]  /*2b40*/  MOV R5, RZ ;  /* 0x000000ff00057202 */ /* 0x000fc80000000f00 */
[----:B------:R-:W-:-:S13]  /*2b50*/  ISETP.GE.U32.AND P0, PT, R4, UR4, PT ;  /* 0x0000000404007c0c */ /* 0x000fda000bf06070 */
[----:B------:R-:W-:-:S04]  /*2b60*/  @P0 IADD3 R4, R4, -UR4, RZ ;  /* 0x8000000404040c10 */ /* 0x000fc8000fffe0ff */
[----:B------:R-:W-:-:S13]  /*2b70*/  ISETP.GE.U32.AND P0, PT, R4, UR4, PT ;  /* 0x0000000404007c0c */ /* 0x000fda000bf06070 */
[----:B------:R-:W-:Y:S01]  /*2b80*/  @P0 VIADD R4, R4, -UR4 ;  /* 0x8000000404040c36 */ /* 0x000fe20008000000 */
[----:B------:R-:W-:-:S07]  /*2b90*/  @!P1 LOP3.LUT R4, RZ, UR4, RZ, 0x33, !PT ;  /* 0x00000004ff049c12 */ /* 0x000fce000f8e33ff */
.L_x_20645:
[----:B------:R-:W-:Y:S05]  /*2ba0*/  BSYNC B0 ;  /* 0x0000000000007941 */ /* 0x000fea0003800000 */
.L_x_20643:
[----:B------:R-:W-:Y:S01]  /*2bb0*/  STG.E.64 desc[UR6][R2.64], R4 ;  /* 0x0000000402007986 */ /* 0x000fe2000c101b06 */
[----:B------:R-:W-:Y:S05]  /*2bc0*/  EXIT ;  /* 0x000000000000794d */ /* 0x000fea0003800000 */
        .weak           $__internal_9_$__cuda_sm20_rem_s64
        .type           $__internal_9_$__cuda_sm20_rem_s64,@function
        .size           $__internal_9_$__cuda_sm20_rem_s64,(.L_x_57222 - $__internal_9_$__cuda_sm20_rem_s64)
$__internal_9_$__cuda_sm20_rem_s64:
[----:B------:R-:W-:Y:S02]  /*2bd0*/  UIADD3 UR4, UP1, URZ, -UR8, URZ ;  /* 0x800000083f047290 */ /* 0x000fe4000ff3e03f */
[----:B------:R-:W-:Y:S02]  /*2be0*/  UISETP.GE.AND UP0, UPT, UR9, URZ, UPT ;  /* 0x0000003f0900728c */ /* 0x000fe4000bf06270 */
[----:B------:R-:W-:Y:S02]  /*2bf0*/  UIADD3.X UR5, URZ, ~UR9, URZ, UP1, !UPT ;  /* 0x800000093f057290 */ /* 0x000fe40008ffe43f */
[----:B------:R-:W-:Y:S02]  /*2c00*/  USEL UR4, UR4, UR8, !UP0 ;  /* 0x0000000804047287 */ /* 0x000fe4000c000000 */
[----:B------:R-:W-:-:S09]  /*2c10*/  USEL UR5, UR5, UR9, !UP0 ;  /* 0x0000000905057287 */ /* 0x000fd2000c000000 */
[----:B------:R-:W0:Y:S08]  /*2c20*/  I2F.U64.RP R9, UR4 ;  /* 0x0000000400097d12 */ /* 0x000e300008309000 */
[----:B0-----:R-:W0:Y:S02]  /*2c30*/  MUFU.RCP R9, R9 ;  /* 0x0000000900097308 */ /* 0x001e240000001000 */
[----:B0-----:R-:W-:-:S06]  /*2c40*/  IADD3 R10, R9, 0x1ffffffe, RZ ;  /* 0x1ffffffe090a7810 */ /* 0x001fcc0007ffe0ff */
[----:B------:R-:W0:Y:S02]  /*2c50*/  F2I.U64.TRUNC R10, R10 ;  /* 0x0000000a000a7311 */ /* 0x000e24000020d800 */
[----:B0-----:R-:W-:-:S04]  /*2c60*/  IMAD.WIDE.U32 R12, R10, UR4, RZ ;  /* 0x000000040a0c7c25 */ /* 0x001fc8000f8e00ff */
[----:B------:R-:W-:Y:S01]  /*2c70*/  IMAD R13, R10, UR5, R13 ;  /* 0x000000050a0d7c24 */ /* 0x000fe2000f8e020d */
[----:B------:R-:W-:-:S03]  /*2c80*/  IADD3 R15, P0, RZ, -R12, RZ ;  /* 0x8000000cff0f7210 */ /* 0x000fc60007f1e0ff */
[----:B------:R-:W-:Y:S02]  /*2c90*/  IMAD R13, R11, UR4, R13 ;  /* 0x000000040b0d7c24 */ /* 0x000fe4000f8e020d */
[----:B------:R-:W-:-:S03]  /*2ca0*/  IMAD.HI.U32 R12, R10, R15, RZ ;  /* 0x0000000f0a0c7227 */ /* 0x000fc600078e00ff */
[----:B------:R-:W-:Y:S02]  /*2cb0*/  IADD3.X R17, RZ, ~R13, RZ, P0, !PT ;  /* 0x8000000dff117210 */ /* 0x000fe400007fe4ff */
[----:B------:R-:W-:-:S03]  /*2cc0*/  MOV R13, R10 ;  /* 0x0000000a000d7202 */ /* 0x000fc60000000f00 */
        /* <DEDUP_REMOVED lines=10> */
[----:B------:R-:W-:Y:S02]  /*2d70*/  IADD3 R15, P0, RZ, -R10, RZ ;  /* 0x8000000aff0f7210 */ /* 0x000fe40007f1e0ff */
[-C--:B------:R-:W-:Y:S01]  /*2d80*/  IADD3 R11, P4, RZ, -R8.reuse, RZ ;  /* 0x80000008ff0b7210 */ /* 0x080fe20007f9e0ff */
[----:B------:R-:W-:Y:S02]  /*2d90*/  IMAD R10, R9, UR4, R12 ;  /* 0x00000004090a7c24 */ /* 0x000fe4000f8e020c */
[----:B------:R-:W-:Y:S01]  /*2da0*/  IMAD.HI.U32 R12, R13, R15, RZ ;  /* 0x0000000f0d0c7227 */ /* 0x000fe200078e00ff */
[----:B------:R-:W-:Y:S01]  /*2db0*/  SEL R8, R11, R8, !P1 ;  /* 0x000000080b087207 */ /* 0x000fe20004800000 */
[----:B------:R-:W-:Y:S01]  /*2dc0*/  HFMA2.MMA R11, -RZ, RZ, 0, 0 ;  /* 0x00000000ff0b7435 */ /* 0x000fe200000001ff */
[----:B------:R-:W-:Y:S02]  /*2dd0*/  IADD3.X R10, RZ, ~R10, RZ, P0, !PT ;  /* 0x8000000aff0a7210 */ /* 0x000fe400007fe4ff */
[----:B------:R-:W-:-:S03]  /*2de0*/  IADD3.X R14, RZ, ~R7, RZ, P4, !PT ;  /* 0x80000007ff0e7210 */ /* 0x000fc600027fe4ff */
[----:B------:R-:W-:Y:S01]  /*2df0*/  IMAD.WIDE.U32 R12, P0, R13, R10, R12 ;  /* 0x0000000a0d0c7225 */ /* 0x000fe2000780000c */
[----:B------:R-:W-:-:S03]  /*2e00*/  SEL R14, R14, R7, !P1 ;  /* 0x000000070e0e7207 */ /* 0x000fc60004800000 */
[----:B------:R-:W-:-:S04]  /*2e10*/  IMAD.HI.U32 R13, P2, R9, R15, R12 ;  /* 0x0000000f090d7227 */ /* 0x000fc8000784000c */
[CC--:B------:R-:W-:Y:S02]  /*2e20*/  IMAD R12, R9.reuse, R10.reuse, RZ ;  /* 0x0000000a090c7224 */ /* 0x0c0fe400078e02ff */
[----:B------:R-:W-:-:S03]  /*2e30*/  IMAD.HI.U32 R10, R9, R10, RZ ;  /* 0x0000000a090a7227 */ /* 0x000fc600078e00ff */
[----:B------:R-:W-:Y:S02]  /*2e40*/  IADD3 R13, P3, R12, R13, RZ ;  /* 0x0000000d0c0d7210 */ /* 0x000fe40007f7e0ff */
[----:B------:R-:W-:-:S03]  /*2e50*/  IADD3.X R9, R10, R9, RZ, P0, !PT ;  /* 0x000000090a097210 */ /* 0x000fc600007fe4ff */
        /* <DEDUP_REMOVED lines=8> */
[----:B------:R-:W-:-:S03]  /*2ee0*/  IMAD.WIDE.U32 R10, R9, UR4, RZ ;  /* 0x00000004090a7c25 */ /* 0x000fc6000f8e00ff */
[----:B------:R-:W-:Y:S01]  /*2ef0*/  IADD3.X R7, RZ, R7, RZ, P2, !PT ;  /* 0x00000007ff077210 */ /* 0x000fe200017fe4ff */
[----:B------:R-:W-:Y:S01]  /*2f00*/  IMAD R12, R9, UR5, R11 ;  /* 0x00000005090c7c24 */ /* 0x000fe2000f8e020b */
[----:B------:R-:W-:-:S03]  /*2f10*/  IADD3 R8, P2, -R10, R8, RZ ;  /* 0x000000080a087210 */ /* 0x000fc60007f5e1ff */
[----:B------:R-:W-:Y:S01]  /*2f20*/  IMAD R7, R7, UR4, R12 ;  /* 0x0000000407077c24 */ /* 0x000fe2000f8e020c */
[----:B------:R-:W-:-:S04]  /*2f30*/  ISETP.GE.U32.AND P0, PT, R8, UR4, PT ;  /* 0x0000000408007c0c */ /* 0x000fc8000bf06070 */
[----:B------:R-:W-:Y:S02]  /*2f40*/  IADD3.X R9, ~R7, R14, RZ, P2, !PT ;  /* 0x0000000e07097210 */ /* 0x000fe400017fe5ff */
[----:B------:R-:W-:Y:S02]  /*2f50*/  IADD3 R7, P2, R8, -UR4, RZ ;  /* 0x8000000408077c10 */ /* 0x000fe4000ff5e0ff */
[C---:B------:R-:W-:Y:S02]  /*2f60*/  ISETP.GE.U32.AND.EX P0, PT, R9.reuse, UR5, PT, P0 ;  /* 0x0000000509007c0c */ /* 0x040fe4000bf06100 */
[----:B------:R-:W-:Y:S02]  /*2f70*/  IADD3.X R10, R9, ~UR5, RZ, P2, !PT ;  /* 0x80000005090a7c10 */ /* 0x000fe400097fe4ff */
[----:B------:R-:W-:Y:S02]  /*2f80*/  SEL R7, R7, R8, P0 ;  /* 0x0000000807077207 */ /* 0x000fe40000000000 */
[----:B------:R-:W-:-:S02]  /*2f90*/  SEL R10, R10, R9, P0 ;  /* 0x000000090a0a7207 */ /* 0x000fc40000000000 */
[C---:B------:R-:W-:Y:S02]  /*2fa0*/  ISETP.GE.U32.AND P0, PT, R7.reuse, UR4, PT ;  /* 0x0000000407007c0c */ /* 0x040fe4000bf06070 */
[----:B------:R-:W-:Y:S02]  /*2fb0*/  IADD3 R8, P2, R7, -UR4, RZ ;  /* 0x8000000407087c10 */ /* 0x000fe4000ff5e0ff */
[C---:B------:R-:W-:Y:S02]  /*2fc0*/  ISETP.GE.U32.AND.EX P0, PT, R10.reuse, UR5, PT, P0 ;  /* 0x000000050a007c0c */ /* 0x040fe4000bf06100 */
[----:B------:R-:W-:Y:S02]  /*2fd0*/  IADD3.X R9, R10, ~UR5, RZ, P2, !PT ;  /* 0x800000050a097c10 */ /* 0x000fe400097fe4ff */
[----:B------:R-:W-:Y:S02]  /*2fe0*/  SEL R8, R8, R7, P0 ;  /* 0x0000000708087207 */ /* 0x000fe40000000000 */
[----:B------:R-:W-:-:S02]  /*2ff0*/  SEL R9, R9, R10, P0 ;  /* 0x0000000a09097207 */ /* 0x000fc40000000000 */
[-C--:B------:R-:W-:Y:S02]  /*3000*/  IADD3 R7, P2, RZ, -R8.reuse, RZ ;  /* 0x80000008ff077210 */ /* 0x080fe40007f5e0ff */
[----:B------:R-:W-:Y:S02]  /*3010*/  ISETP.NE.U32.AND P0, PT, RZ, UR8, PT ;  /* 0x00000008ff007c0c */ /* 0x000fe4000bf05070 */
[----:B------:R-:W-:Y:S02]  /*3020*/  IADD3.X R10, RZ, ~R9, RZ, P2, !PT ;  /* 0x80000009ff0a7210 */ /* 0x000fe400017fe4ff */
[----:B------:R-:W-:Y:S02]  /*3030*/  SEL R8, R7, R8, !P1 ;  /* 0x0000000807087207 */ /* 0x000fe40004800000 */
[----:B------:R-:W-:Y:S02]  /*3040*/  MOV R7, 0x0 ;  /* 0x0000000000077802 */ /* 0x000fe40000000f00 */
[----:B------:R-:W-:-:S02]  /*3050*/  ISETP.NE.AND.EX P0, PT, RZ, UR9, PT, P0 ;  /* 0x00000009ff007c0c */ /* 0x000fc4000bf05300 */
[----:B------:R-:W-:Y:S02]  /*3060*/  SEL R9, R10, R9, !P1 ;  /* 0x000000090a097207 */ /* 0x000fe40004800000 */
[----:B------:R-:W-:Y:S02]  /*3070*/  SEL R8, R8, 0xffffffff, P0 ;  /* 0xffffffff08087807 */ /* 0x000fe40000000000 */
[----:B------:R-:W-:Y:S01]  /*3080*/  SEL R9, R9, 0xffffffff, P0 ;  /* 0xffffffff09097807 */ /* 0x000fe20000000000 */
[----:B------:R-:W-:Y:S06]  /*3090*/  RET.REL.NODEC R6 `(_ZN2at6native18elementwise_kernelILi128ELi2EZNS0_22gpu_kernel_impl_nocastINS0_13BUnaryFunctorIlllZZZNS0_16fmod_kernel_cudaERNS_18TensorIteratorBaseEENKUlvE_clEvENKUlvE2_clEvEUlllE_EEEEvS5_RKT_EUliE_EEviT1_) ;  /* 0xffffffcc06d87950 */ /* 0x000fec0003c3ffff */
.L_x_20646:
        /* <DEDUP_REMOVED lines=14> */
.L_x_57222:


//--------------------- .text._ZN2at6native27unrolled_elementwise_kernelINS0_13BUnaryFunctorIlllZZZNS0_16fmod_kernel_cudaERNS_18TensorIteratorBaseEENKUlvE_clEvENKUlvE2_clEvEUlllE_EESt5arrayIPcLm2EELi4E23TrivialOffsetCalculatorILi1EjESD_NS0_6memory15LoadWithoutCastENSE_16StoreWithoutCastEEEviT_T0_T2_T3_T4_T5_ --------------------------
	.section	.text._ZN2at6native27unrolled_elementwise_kernelINS0_13BUnaryFunctorIlllZZZNS0_16fmod_kernel_cudaERNS_18TensorIteratorBaseEENKUlvE_clEvENKUlvE2_clEvEUlllE_EESt5arrayIPcLm2EELi4E23TrivialOffsetCalculatorILi1EjESD_NS0_6memory15LoadWithoutCastENSE_16StoreWithoutCastEEEviT_T0_T2_T3_T4_T5_,"ax",@progbits
	.align	128
        .global         _ZN2at6native27unrolled_elementwise_kernelINS0_13BUnaryFunctorIlllZZZNS0_16fmod_kernel_cudaERNS_18TensorIteratorBaseEENKUlvE_clEvENKUlvE2_clEvEUlllE_EESt5arrayIPcLm2EELi4E23TrivialOffsetCalculatorILi1EjESD_NS0_6memory15LoadWithoutCastENSE_16StoreWithoutCastEEEviT_T0_T2_T3_T4_T5_
        .type           _ZN2at6native27unrolled_elementwise_kernelINS0_13BUnaryFunctorIlllZZZNS0_16fmod_kernel_cudaERNS_18TensorIteratorBaseEENKUlvE_clEvENKUlvE2_clEvEUlllE_EESt5arrayIPcLm2EELi4E23TrivialOffsetCalculatorILi1EjESD_NS0_6memory15LoadWithoutCastENSE_16StoreWithoutCastEEEviT_T0_T2_T3_T4_T5_,@function
        .size           _ZN2at6native27unrolled_elementwise_kernelINS0_13BUnaryFunctorIlllZZZNS0_16fmod_kernel_cudaERNS_18TensorIteratorBaseEENKUlvE_clEvENKUlvE2_clEvEUlllE_EESt5arrayIPcLm2EELi4E23TrivialOffsetCalculatorILi1EjESD_NS0_6memory15LoadWithoutCastENSE_16StoreWithoutCastEEEviT_T0_T2_T3_T4_T5_,(.L_x_57223 - _ZN2at6native27unrolled_elementwise_kernelINS0_13BUnaryFunctorIlllZZZNS0_16fmod_kernel_cudaERNS_18TensorIteratorBaseEENKUlvE_clEvENKUlvE2_clEvEUlllE_EESt5arrayIPcLm2EELi4E23TrivialOffsetCalculatorILi1EjESD_NS0_6memory15LoadWithoutCastENSE_16StoreWithoutCastEEEviT_T0_T2_T3_T4_T5_)
        .other          _ZN2at6native27unrolled_elementwise_kernelINS0_13BUnaryFunctorIlllZZZNS0_16fmod_kernel_cudaERNS_18TensorIteratorBaseEENKUlvE_clEvENKUlvE2_clEvEUlllE_EESt5arrayIPcLm2EELi4E23TrivialOffsetCalculatorILi1EjESD_NS0_6memory15LoadWithoutCastENSE_16StoreWithoutCastEEEviT_T0_T2_T3_T4_T5_,@"STO_CUDA_ENTRY STV_DEFAULT"
_ZN2at6native27unrolled_elementwise_kernelINS0_13BUnaryFunctorIlllZZZNS0_16fmod_kernel_cudaERNS_18TensorIteratorBaseEENKUlvE_clEvENKUlvE2_clEvEUlllE_EESt5arrayIPcLm2EELi4E23TrivialOffsetCalculatorILi1EjESD_NS0_6memory15LoadWithoutCastENSE_16StoreWithoutCastEEEviT_T0_T2_T3_T4_T5_:
.text._ZN2at6native27unrolled_elementwise_kernelINS0_13BUnaryFunctorIlllZZZNS0_16fmod_kernel_cudaERNS_18TensorIteratorBaseEENKUlvE_clEvENKUlvE2_clEvEUlllE_EESt5arrayIPcLm2EELi4E23TrivialOffsetCalculatorILi1EjESD_NS0_6memory15LoadWithoutCastENSE_16StoreWithoutCastEEEviT_T0_T2_T3_T4_T5_:
[----:B------:R-:W-:Y:S01]  /*0000*/  LDC R1, c[0x0][0x28] ;  /* 0x00000a00ff017b82 */ /* 0x000fe20000000800 */
[----:B------:R-:W0:Y:S07]  /*0010*/  S2R R0, SR_CTAID.X ;  /* 0x0000000000007919 */ /* 0x000e2e0000002500 */
[----:B------:R-:W0:Y:S01]  /*0020*/  LDC R3, c[0x0][0x210] ;  /* 0x00008400ff037b82 */ /* 0x000e220000000800 */
[----:B------:R-:W-:Y:S01]  /*0030*/  ULDC.64 UR6, c[0x0][0x208] ;  /* 0x0000820000067ab9 */ /* 0x000fe20000000a00 */
        /* <DEDUP_REMOVED lines=18> */
[----:B------:R-:W-:Y:S02]  /*0160*/  ISETP.GE.AND P2, PT, R11, R14, PT ;  /* 0x0000000e0b00720c */ /* 0x000fe40003f46270 */
[----:B------:R-:W-:-:S06]  /*0170*/  CS2R R16, SRZ ;  /* 0x0000000000107805 */ /* 0x000fcc000001ff00 */
[----:B------:R1:W5:Y:S05]  /*0180*/  @!P1 LDG.E.64 R16, desc[UR6][R6.64] ;  /* 0x0000000606109981 */ /* 0x00036a000c1e1b00 */
[----:B------:R-:W2:Y:S01]  /*0190*/  @!P2 LDC.64 R2, c[0x0][0x230] ;  /* 0x00008c00ff02ab82 */ /* 0x000ea20000000a00 */
[----:B------:R-:W-:Y:S02]  /*01a0*/  @!P2 IMAD R11, R0, 0x200, R11 ;  /* 0x00000200000ba824 */ /* 0x000fe400078e020b */
[----:B0-----:R-:W-:Y:S01]  /*01b0*/  @!P3 IMAD.WIDE.U32 R18, R19, 0x8, R8 ;  /* 0x000000081312b825 */ /* 0x001fe200078e0008 */
[----:B------:R-:W-:-:S06]  /*01c0*/  CS2R R8, SRZ ;  /* 0x0000000000087805 */ /* 0x000fcc000001ff00 */
[----:B------:R1:W5:Y:S01]  /*01d0*/  @!P3 LDG.E.64 R8, desc[UR6][R18.64] ;  /* 0x000000061208b981 */ /* 0x000362000c1e1b00 */
[----:B--2---:R-:W-:Y:S01]  /*01e0*/  @!P2 IMAD.WIDE.U32 R12, R11, 0x8, R2 ;  /* 0x000000080b0ca825 */ /* 0x004fe200078e0002 */
[----:B------:R-:W-:Y:S02]  /*01f0*/  CS2R R10, SRZ ;  /* 0x00000000000a7805 */ /* 0x000fe4000001ff00 */
[----:B------:R-:W-:-:S04]  /*0200*/  CS2R R2, SRZ ;  /* 0x0000000000027805 */ /* 0x000fc8000001ff00 */
[----:B------:R1:W5:Y:S04]  /*0210*/  @!P0 LDG.E.64 R10, desc[UR6][R4.64] ;  /* 0x00000006040a8981 */ /* 0x000368000c1e1b00 */
[----:B------:R1:W5:Y:S01]  /*0220*/  @!P2 LDG.E.64 R2, desc[UR6][R12.64] ;  /* 0x000000060c02a981 */ /* 0x000362000c1e1b00 */
[----:B------:R-:W-:Y:S04]  /*0230*/  BSSY B0, `(.L_x_20647) ;  /* 0x0000020000007945 */ /* 0x000fe80003800000 */
[----:B------:R-:W-:Y:S05]  /*0240*/  @P1 BRA `(.L_x_20648) ;  /* 0x0000000000781947 */ /* 0x000fea0003800000 */
[----:B------:R-:W-:Y:S02]  /*0250*/  ULDC UR4, c[0x0][0x224] ;  /* 0x0000890000047ab9 */ /* 0x000fe40000000800 */
[----:B-1---5:R-:W-:-:S04]  /*0260*/  LOP3.LUT R4, R17, UR4, RZ, 0xfc, !PT ;  /* 0x0000000411047c12 */ /* 0x022fc8000f8efcff */
[----:B------:R-:W-:-:S13]  /*0270*/  ISETP.NE.U32.AND P0, PT, R4, RZ, PT ;  /* 0x000000ff0400720c */ /* 0x000fda0003f05070 */
[----:B------:R-:W-:Y:S05]  /*0280*/  @!P0 BRA `(.L_x_20649) ;  /* 0x0000000000188947 */ /* 0x000fea0003800000 */
[----:B------:R-:W-:Y:S02]  /*0290*/  MOV R18, R16 ;  /* 0x0000001000127202 */ /* 0x000fe40000000f00 */
[----:B------:R-:W-:-:S07]  /*02a0*/  MOV R16, 0x2c0 ;  /* 0x000002c000107802 */ /* 0x000fce0000000f00 */
[----:B------:R-:W-:Y:S05]  /*02b0*/  CALL.REL.NOINC `($__internal_10_$__cuda_sm20_rem_s64) ;  /* 0x0000000800707944 */ /* 0x000fea0003c00000 */
[----:B------:R-:W-:Y:S02]  /*02c0*/  IMAD.MOV.U32 R4, RZ, RZ, R6 ;  /* 0x000000ffff047224 */ /* 0x000fe400078e0006 */
[----:B------:R-:W-:Y:S01]  /*02d0*/  IMAD.MOV.U32 R5, RZ, RZ, R7 ;  /* 0x000000ffff057224 */ /* 0x000fe200078e0007 */
[----:B------:R-:W-:Y:S06]  /*02e0*/  BRA `(.L_x_20648) ;  /* 0x0000000000507947 */ /* 0x000fec0003800000 */
.L_x_20649:
[----:B------:R-:W-:Y:S02]  /*02f0*/  ULDC UR4, c[0x0][0x220] ;  /* 0x0000880000047ab9 */ /* 0x000fe40000000800 */
[----:B------:R-:W0:Y:S01]  /*0300*/  I2F.U32.RP R6, UR4 ;  /* 0x0000000400067d06 */ /* 0x000e220008209000 */
[----:B------:R-:W-:-:S07]  /*0310*/  ISETP.NE.U32.AND P2, PT, RZ, UR4, PT ;  /* 0x00000004ff007c0c */ /* 0x000fce000bf45070 */
[----:B0-----:R-:W0:Y:S02]  /*0320*/  MUFU.RCP R6, R6 ;  /* 0x0000000600067308 */ /* 0x001e240000001000 */
[----:B0-----:R-:W-:-:S06]  /*0330*/  IADD3 R4, R6, 0xffffffe, RZ ;  /* 0x0ffffffe06047810 */ /* 0x001fcc0007ffe0ff */
[----:B------:R0:W1:Y:S02]  /*0340*/  F2I.FTZ.U32.TRUNC.NTZ R5, R4 ;  /* 0x0000000400057305 */ /* 0x000064000021f000 */
[----:B0-----:R-:W-:Y:S02]  /*0350*/  IMAD.MOV.U32 R4, RZ, RZ, RZ ;  /* 0x000000ffff047224 */ /* 0x001fe400078e00ff */
[----:B-1----:R-:W-:-:S04]  /*0360*/  IMAD.MOV R7, RZ, RZ, -R5 ;  /* 0x000000ffff077224 */ /* 0x002fc800078e0a05 */
[----:B------:R-:W-:-:S04]  /*0370*/  IMAD R7, R7, UR4, RZ ;  /* 0x0000000407077c24 */ /* 0x000fc8000f8e02ff */
[----:B------:R-:W-:-:S06]  /*0380*/  IMAD.HI.U32 R5, R5, R7, R4 ;  /* 0x0000000705057227 */ /* 0x000fcc00078e0004 */
[----:B------:R-:W-:-:S05]  /*0390*/  IMAD.HI.U32 R5, R5, R16, RZ ;  /* 0x0000001005057227 */ /* 0x000fca00078e00ff */
[----:B------:R-:W-:-:S05]  /*03a0*/  IADD3 R5, -R5, RZ, RZ ;  /* 0x000000ff05057210 */ /* 0x000fca0007ffe1ff */
[----:B------:R-:W-:Y:S02]  /*03b0*/  IMAD R16, R5, UR4, R16 ;  /* 0x0000000405107c24 */ /* 0x000fe4000f8e0210 */
[----:B------:R-:W-:-:S03]  /*03c0*/  IMAD.MOV.U32 R5, RZ, RZ, RZ ;  /* 0x000000ffff057224 */ /* 0x000fc600078e00ff */
[----:B------:R-:W-:-:S13]  /*03d0*/  ISETP.GE.U32.AND P0, PT, R16, UR4, PT ;  /* 0x0000000410007c0c */ /* 0x000fda000bf06070 */
[----:B------:R-:W-:-:S05]  /*03e0*/  @P0 VIADD R16, R16, -UR4 ;  /* 0x8000000410100c36 */ /* 0x000fca0008000000 */
[----:B------:R-:W-:-:S13]  /*03f0*/  ISETP.GE.U32.AND P0, PT, R16, UR4, PT ;  /* 0x0000000410007c0c */ /* 0x000fda000bf06070 */
[----:B------:R-:W-:Y:S01]  /*0400*/  @P0 VIADD R16, R16, -UR4 ;  /* 0x8000000410100c36 */ /* 0x000fe20008000000 */
[----:B------:R-:W-:-:S04]  /*0410*/  @!P2 LOP3.LUT R16, RZ, UR4, RZ, 0x33, !PT ;  /* 0x00000004ff10ac12 */ /* 0x000fc8000f8e33ff */
[----:B------:R-:W-:-:S07]  /*0420*/  MOV R4, R16 ;  /* 0x0000001000047202 */ /* 0x000fce0000000f00 */
.L_x_20648:
[----:B------:R-:W-:Y:S05]  /*0430*/  BSYNC B0 ;  /* 0x0000000000007941 */ /* 0x000fea0003800000 */
.L_x_20647:
[----:B-1----:R-:W-:Y:S01]  /*0440*/  VIADD R7, R15, 0x80 ;  /* 0x000000800f077836 */ /* 0x002fe20000000000 */
[----:B------:R-:W-:Y:S04]  /*0450*/  BSSY B0, `(.L_x_20650) ;  /* 0x0000021000007945 */ /* 0x000fe80003800000 */
[----:B------:R-:W-:-:S13]  /*0460*/  ISETP.GE.AND P0, PT, R7, R14, PT ;  /* 0x0000000e0700720c */ /* 0x000fda0003f06270 */
[----:B------:R-:W-:Y:S05]  /*0470*/  @P0 BRA `(.L_x_20651) ;  /* 0x0000000000780947 */ /* 0x000fea0003800000 */
[----:B------:R-:W-:Y:S02]  /*0480*/  ULDC UR4, c[0x0][0x224] ;  /* 0x0000890000047ab9 */ /* 0x000fe40000000800 */
[----:B-----5:R-:W-:-:S04]  /*0490*/  LOP3.LUT R6, R11, UR4, RZ, 0xfc, !PT ;  /* 0x000000040b067c12 */ /* 0x020fc8000f8efcff */
[----:B------:R-:W-:-:S13]  /*04a0*/  ISETP.NE.U32.AND P0, PT, R6, RZ, PT ;  /* 0x000000ff0600720c */ /* 0x000fda0003f05070 */
[----:B------:R-:W-:Y:S05]  /*04b0*/  @!P0 BRA `(.L_x_20652) ;  /* 0x00000000001c8947 */ /* 0x000fea0003800000 */
[----:B------:R-:W-:Y:S01]  /*04c0*/  MOV R18, R10 ;  /* 0x0000000a00127202 */ /* 0x000fe20000000f00 */
[----:B------:R-:W-:Y:S01]  /*04d0*/  IMAD.MOV.U32 R17, RZ, RZ, R11 ;  /* 0x000000ffff117224 */ /* 0x000fe200078e000b */
[----:B------:R-:W-:-:S07]  /*04e0*/  MOV R16, 0x500 ;  /* 0x0000050000107802 */ /* 0x000fce0000000f00 */
[----:B------:R-:W-:Y:S05]  /*04f0*/  CALL.REL.NOINC `($__internal_10_$__cuda_sm20_rem_s64) ;  /* 0x0000000400e07944 */ /* 0x000fea0003c00000 */
[----:B------:R-:W-:Y:S01]  /*0500*/  IMAD.MOV.U32 R10, RZ, RZ, R6 ;  /* 0x000000ffff0a7224 */ /* 0x000fe200078e0006 */
[----:B------:R-:W-:Y:S01]  /*0510*/  MOV R11, R7 ;  /* 0x00000007000b7202 */ /* 0x000fe20000000f00 */
[----:B------:R-:W-:Y:S06]  /*0520*/  BRA `(.L_x_20651) ;  /* 0x00000000004c7947 */ /* 0x000fec0003800000 */
.L_x_20652:
[----:B------:R-:W-:Y:S01]  /*0530*/  ULDC UR4, c[0x0][0x220] ;  /* 0x0000880000047ab9 */ /* 0x000fe20000000800 */
[----:B------:R-:W-:Y:S01]  /*0540*/  HFMA2.MMA R6, -RZ, RZ, 0, 0 ;  /* 0x00000000ff067435 */ /* 0x000fe200000001ff */
[----:B------:R-:W0:Y:S01]  /*0550*/  I2F.U32.RP R11, UR4 ;  /* 0x00000004000b7d06 */ /* 0x000e220008209000 */
[----:B------:R-:W-:-:S07]  /*0560*/  ISETP.NE.U32.AND P2, PT, RZ, UR4, PT ;  /* 0x00000004ff007c0c */ /* 0x000fce000bf45070 */
[----:B0-----:R-:W0:Y:S02]  /*0570*/  MUFU.RCP R11, R11 ;  /* 0x0000000b000b7308 */ /* 0x001e240000001000 */
[----:B0-----:R-:W-:Y:S02]  /*0580*/  VIADD R12, R11, 0xffffffe ;  /* 0x0ffffffe0b0c7836 */ /* 0x001fe40000000000 */
[----:B------:R-:W-:-:S04]  /*0590*/  IMAD.MOV.U32 R11, RZ, RZ, RZ ;  /* 0x000000ffff0b7224 */ /* 0x000fc800078e00ff */
[----:B------:R-:W0:Y:S02]  /*05a0*/  F2I.FTZ.U32.TRUNC.NTZ R7, R12 ;  /* 0x0000000c00077305 */ /* 0x000e24000021f000 */
[----:B0-----:R-:W-:-:S04]  /*05b0*/  IMAD.MOV R13, RZ, RZ, -R7 ;  /* 0x000000ffff0d7224 */ /* 0x001fc800078e0a07 */
        /* <DEDUP_REMOVED lines=8> */
[----:B------:R-:W-:Y:S02]  /*0640*/  @P0 IADD3 R10, R10, -UR4, RZ ;  /* 0x800000040a0a0c10 */ /* 0x000fe4000fffe0ff */
[----:B------:R-:W-:-:S07]  /*0650*/  @!P2 LOP3.LUT R10, RZ, UR4, RZ, 0x33, !PT ;  /* 0x00000004ff0aac12 */ /* 0x000fce000f8e33ff */
.L_x_20651:
[----:B------:R-:W-:Y:S05]  /*0660*/  BSYNC B0 ;  /* 0x0000000000007941 */ /* 0x000fea0003800000 */
.L_x_20650:
[----:B------:R-:W-:Y:S01]  /*0670*/  VIADD R7, R15, 0x100 ;  /* 0x000001000f077836 */ /* 0x000fe20000000000 */
        /* <DEDUP_REMOVED lines=14> */
.L_x_20655:
        /* <DEDUP_REMOVED lines=19> */
.L_x_20654:
[----:B------:R-:W-:Y:S05]  /*0890*/  BSYNC B0 ;  /* 0x0000000000007941 */ /* 0x000fea0003800000 */
.L_x_20653:
        /* <DEDUP_REMOVED lines=15> */
.L_x_20658:
[----:B------:R-:W-:Y:S02]  /*0990*/  ULDC UR4, c[0x0][0x220] ;  /* 0x0000880000047ab9 */ /* 0x000fe40000000800 */
[----:B------:R-:W0:Y:S01]  /*09a0*/  I2F.U32.RP R12, UR4 ;  /* 0x00000004000c7d06 */ /* 0x000e220008209000 */
[----:B------:R-:W-:-:S07]  /*09b0*/  ISETP.NE.U32.AND P2, PT, RZ, UR4, PT ;  /* 0x00000004ff007c0c */ /* 0x000fce000bf45070 */
[----:B0-----:R-:W0:Y:S02]  /*09c0*/  MUFU.RCP R12, R12 ;  /* 0x0000000c000c7308 */ /* 0x001e240000001000 */
[----:B0-----:R-:W-:-:S06]  /*09d0*/  VIADD R6, R12, 0xffffffe ;  /* 0x0ffffffe0c067836 */ /* 0x001fcc0000000000 */
[----:B------:R0:W1:Y:S02]  /*09e0*/  F2I.FTZ.U32.TRUNC.NTZ R7, R6 ;  /* 0x0000000600077305 */ /* 0x000064000021f000 */
[----:B0-----:R-:W-:Y:S01]  /*09f0*/  HFMA2.MMA R6, -RZ, RZ, 0, 0 ;  /* 0x00000000ff067435 */ /* 0x001fe200000001ff */
[----:B-1----:R-:W-:-:S04]  /*0a00*/  IMAD.MOV R3, RZ, RZ, -R7 ;  /* 0x000000ffff037224 */ /* 0x002fc800078e0a07 */
[----:B------:R-:W-:-:S05]  /*0a10*/  IMAD R3, R3, UR4, RZ ;  /* 0x0000000403037c24 */ /* 0x000fca000f8e02ff */
        /* <DEDUP_REMOVED lines=8> */
[----:B------:R-:W-:Y:S02]  /*0aa0*/  @P0 IADD3 R2, R2, -UR4, RZ ;  /* 0x8000000402020c10 */ /* 0x000fe4000fffe0ff */
[----:B------:R-:W-:-:S07]  /*0ab0*/  @!P2 LOP3.LUT R2, RZ, UR4, RZ, 0x33, !PT ;  /* 0x00000004ff02ac12 */ /* 0x000fce000f8e33ff */
.L_x_20657:
[----:B------:R-:W-:Y:S05]  /*0ac0*/  BSYNC B0 ;  /* 0x0000000000007941 */ /* 0x000fea0003800000 */
.L_x_20656:
[----:B------:R-:W0:Y:S01]  /*0ad0*/  @!P1 S2R R13, SR_TID.X ;  /* 0x00000000000d9919 */ /* 0x000e220000002100 */
[----:B------:R-:W1:Y:S01]  /*0ae0*/  @!P1 LDC.64 R6, c[0x0][0x228] ;  /* 0x00008a00ff069b82 */ /* 0x000e620000000a00 */
[----:B------:R-:W-:Y:S01]  /*0af0*/  BSSY B0, `(.L_x_20659) ;  /* 0x0000011000007945 */ /* 0x000fe20003800000 */
[----:B0-----:R-:W-:Y:S01]  /*0b00*/  @!P1 VIADD R15, R13, 0x80 ;  /* 0x000000800d0f9836 */ /* 0x001fe20000000000 */
[----:B------:R-:W-:-:S04]  /*0b10*/  @!P1 LEA R13, R0, R13, 0x9 ;  /* 0x0000000d000d9211 */ /* 0x000fc800078e48ff */
[----:B------:R-:W-:Y:S01]  /*0b20*/  ISETP.GE.AND P0, PT, R15, R14, PT ;  /* 0x0000000e0f00720c */ /* 0x000fe20003f06270 */
[----:B-1----:R-:W-:-:S05]  /*0b30*/  @!P1 IMAD.WIDE.U32 R6, R13, 0x8, R6 ;  /* 0x000000080d069825 */ /* 0x002fca00078e0006 */
[----:B------:R0:W-:Y:S07]  /*0b40*/  @!P1 STG.E.64 desc[UR6][R6.64], R4 ;  /* 0x0000000406009986 */ /* 0x0001ee000c101b06 */
        /* <DEDUP_REMOVED lines=9> */
[----:B-----5:R1:W-:Y:S04]  /*0be0*/  STG.E.64 desc[UR6][R4.64], R10 ;  /* 0x0000000a04007986 */ /* 0x0203e8000c101b06 */
[----:B------:R1:W-:Y:S02]  /*0bf0*/  @!P0 STG.E.64 desc[UR6][R6.64], R8 ;  /* 0x0000000806008986 */ /* 0x0003e4000c101b06 */
.L_x_20660:
[----:B------:R-:W-:Y:S05]  /*0c00*/  BSYNC B0 ;  /* 0x0000000000007941 */ /* 0x000fea0003800000 */
.L_x_20659:
[----:B------:R-:W-:-:S13]  /*0c10*/  ISETP.GE.AND P0, PT, R15, R14, PT ;  /* 0x0000000e0f00720c */ /* 0x000fda0003f06270 */
[----:B------:R-:W-:Y:S05]  /*0c20*/  @P0 EXIT ;  /* 0x000000000000094d */ /* 0x000fea0003800000 */
[----:B01----:R-:W0:Y:S01]  /*0c30*/  LDC.64 R4, c[0x0][0x228] ;  /* 0x00008a00ff047b82 */ /* 0x003e220000000a00 */
[----:B------:R-:W-:-:S04]  /*0c40*/  IMAD R15, R0, 0x200, R15 ;  /* 0x00000200000f7824 */ /* 0x000fc800078e020f */
[----:B0-----:R-:W-:-:S05]  /*0c50*/  IMAD.WIDE.U32 R4, R15, 0x8, R4 ;  /* 0x000000080f047825 */ /* 0x001fca00078e0004 */
[----:B-----5:R-:W-:Y:S01]  /*0c60*/  STG.E.64 desc[UR6][R4.64], R2 ;  /* 0x0000000204007986 */ /* 0x020fe2000c101b06 */
[----:B------:R-:W-:Y:S05]  /*0c70*/  EXIT ;  /* 0x000000000000794d */ /* 0x000fea0003800000 */
        .weak           $__internal_10_$__cuda_sm20_rem_s64
        .type           $__internal_10_$__cuda_sm20_rem_s64,@function
        .size           $__internal_10_$__cuda_sm20_rem_s64,(.L_x_57223 - $__internal_10_$__cuda_sm20_rem_s64)
$__internal_10_$__cuda_sm20_rem_s64:
[----:B------:R-:W-:Y:S02]  /*0c80*/  UIADD3 UR4, UP1, URZ, -UR8, URZ ;  /* 0x800000083f047290 */ /* 0x000fe4000ff3e03f */
[----:B------:R-:W-:Y:S01]  /*0c90*/  IADD3 RZ, P3, RZ, -UR8, RZ ;  /* 0x80000008ffff7c10 */ /* 0x000fe2000ff7e0ff */
[----:B------:R-:W-:Y:S02]  /*0ca0*/  UISETP.GE.AND UP0, UPT, UR9, URZ, UPT ;  /* 0x0000003f0900728c */ /* 0x000fe4000bf06270 */
[----:B------:R-:W-:Y:S01]  /*0cb0*/  ISETP.LE.AND P4, PT, RZ, UR9, PT ;  /* 0x00000009ff007c0c */ /* 0x000fe2000bf83270 */
[----:B------:R-:W-:Y:S02]  /*0cc0*/  UIADD3.X UR5, URZ, ~UR9, URZ, UP1, !UPT ;  /* 0x800000093f057290 */ /* 0x000fe40008ffe43f */
[----:B------:R-:W-:Y:S02]  /*0cd0*/  USEL UR4, UR4, UR8, !UP0 ;  /* 0x0000000804047287 */ /* 0x000fe4000c000000 */
[----:B------:R-:W-:-:S09]  /*0ce0*/  USEL UR5, UR5, UR9, !UP0 ;  /* 0x0000000905057287 */ /* 0x000fd2000c000000 */
[----:B------:R-:W0:Y:S08]  /*0cf0*/  I2F.U64.RP R19, UR4 ;  /* 0x0000000400137d12 */ /* 0x000e300008309000 */
[----:B0-----:R-:W0:Y:S02]  /*0d00*/  MUFU.RCP R19, R19 ;  /* 0x0000001300137308 */ /* 0x001e240000001000 */
[----:B0-----:R-:W-:-:S02]  /*0d10*/  IADD3 R12, R19, 0x1ffffffe, RZ ;  /* 0x1ffffffe130c7810 */ /* 0x001fc40007ffe0ff */
[----:B------:R-:W-:-:S04]  /*0d20*/  IADD3.X R19, RZ, ~UR9, RZ, P3, !PT ;  /* 0x80000009ff137c10 */ /* 0x000fc80009ffe4ff */
[----:B------:R-:W0:Y:S01]  /*0d30*/  F2I.U64.TRUNC R12, R12 ;  /* 0x0000000c000c7311 */ /* 0x000e22000020d800 */
[----:B------:R-:W-:Y:S01]  /*0d40*/  SEL R19, R19, UR9, !P4 ;  /* 0x0000000913137c07 */ /* 0x000fe2000e000000 */
        /* <DEDUP_REMOVED lines=13> */
[----:B------:R-:W-:-:S03]  /*0e20*/  IMAD.WIDE.U32 R12, R7, UR4, RZ ;  /* 0x00000004070c7c25 */ /* 0x000fc6000f8e00ff */
[----:B------:R-:W-:Y:S01]  /*0e30*/  IADD3.X R21, RZ, RZ, R21, P3, P2 ;  /* 0x000000ffff157210 */ /* 0x000fe20001fe4415 */
[----:B------:R-:W-:Y:S01]  /*0e40*/  IMAD R6, R7, R19, R13 ;  /* 0x0000001307067224 */ /* 0x000fe200078e020d */
[----:B------:R-:W-:Y:S02]  /*0e50*/  IADD3 R23, P0, RZ, -R12, RZ ;  /* 0x8000000cff177210 */ /* 0x000fe40007f1e0ff */
[----:B------:R-:W-:Y:S01]  /*0e60*/  ISETP.GE.AND P2, PT, R17, RZ, PT ;  /* 0x000000ff1100720c */ /* 0x000fe20003f46270 */
[----:B------:R-:W-:Y:S01]  /*0e70*/  IMAD R20, R21, UR4, R6 ;  /* 0x0000000415147c24 */ /* 0x000fe2000f8e0206 */
[----:B------:R-:W-:Y:S01]  /*0e80*/  IADD3 R13, P5, RZ, -R18, RZ ;  /* 0x80000012ff0d7210 */ /* 0x000fe20007fbe0ff */
[----:B------:R-:W-:-:S03]  /*0e90*/  IMAD.HI.U32 R6, R7, R23, RZ ;  /* 0x0000001707067227 */ /* 0x000fc600078e00ff */
[----:B------:R-:W-:Y:S02]  /*0ea0*/  IADD3.X R20, RZ, ~R20, RZ, P0, !PT ;  /* 0x80000014ff147210 */ /* 0x000fe400007fe4ff */
[----:B------:R-:W-:Y:S01]  /*0eb0*/  SEL R12, R13, R18, !P2 ;  /* 0x000000120d0c7207 */ /* 0x000fe20005000000 */
[----:B------:R-:W-:Y:S02]  /*0ec0*/  IMAD.X R18, RZ, RZ, ~R17, P5 ;  /* 0x000000ffff127224 */ /* 0x000fe400028e0e11 */
[----:B------:R-:W-:-:S03]  /*0ed0*/  IMAD.WIDE.U32 R6, P0, R7, R20, R6 ;  /* 0x0000001407067225 */ /* 0x000fc60007800006 */
[----:B------:R-:W-:Y:S01]  /*0ee0*/  SEL R13, R18, R17, !P2 ;  /* 0x00000011120d7207 */ /* 0x000fe20005000000 */
[----:B------:R-:W-:-:S04]  /*0ef0*/  IMAD.HI.U32 R6, P3, R21, R23, R6 ;  /* 0x0000001715067227 */ /* 0x000fc80007860006 */
[CC--:B------:R-:W-:Y:S02]  /*0f00*/  IMAD R23, R21.reuse, R20.reuse, RZ ;  /* 0x0000001415177224 */ /* 0x0c0fe400078e02ff */
[----:B------:R-:W-:-:S03]  /*0f10*/  IMAD.HI.U32 R20, R21, R20, RZ ;  /* 0x0000001415147227 */ /* 0x000fc600078e00ff */
[----:B------:R-:W-:Y:S01]  /*0f20*/  IADD3 R23, P4, R23, R6, RZ ;  /* 0x0000000617177210 */ /* 0x000fe20007f9e0ff */
[----:B------:R-:W-:Y:S01]  /*0f30*/  IMAD.MOV.U32 R7, RZ, RZ, RZ ;  /* 0x000000ffff077224 */ /* 0x000fe200078e00ff */
[----:B------:R-:W-:-:S03]  /*0f40*/  IADD3.X R21, R20, R21, RZ, P0, !PT ;  /* 0x0000001514157210 */ /* 0x000fc600007fe4ff */
[----:B------:R-:W-:Y:S01]  /*0f50*/  IMAD.HI.U32 R6, R23, R12, RZ ;  /* 0x0000000c17067227 */ /* 0x000fe200078e00ff */
[----:B------:R-:W-:-:S03]  /*0f60*/  IADD3.X R21, RZ, RZ, R21, P4, P3 ;  /* 0x000000ffff157210 */ /* 0x000fc600027e6415 */
[----:B------:R-:W-:-:S04]  /*0f70*/  IMAD.WIDE.U32 R6, R23, R13, R6 ;  /* 0x0000000d17067225 */ /* 0x000fc800078e0006 */
[C---:B------:R-:W-:Y:S02]  /*0f80*/  IMAD R23, R21.reuse, R13, RZ ;  /* 0x0000000d15177224 */ /* 0x040fe400078e02ff */
[----:B------:R-:W-:-:S04]  /*0f90*/  IMAD.HI.U32 R6, P0, R21, R12, R6 ;  /* 0x0000000c15067227 */ /* 0x000fc80007800006 */
[----:B------:R-:W-:Y:S01]  /*0fa0*/  IMAD.HI.U32 R17, R21, R13, RZ ;  /* 0x0000000d15117227 */ /* 0x000fe200078e00ff */
[----:B------:R-:W-:-:S04]  /*0fb0*/  IADD3 R18, P3, R23, R6, RZ ;  /* 0x0000000617127210 */ /* 0x000fc80007f7e0ff */
[----:B------:R-:W-:Y:S01]  /*0fc0*/  IADD3.X R17, R17, RZ, RZ, P0, !PT ;  /* 0x000000ff11117210 */ /* 0x000fe200007fe4ff */
[----:B------:R-:W-:-:S04]  /*0fd0*/  IMAD.WIDE.U32 R6, R18, UR4, RZ ;  /* 0x0000000412067c25 */ /* 0x000fc8000f8e00ff */
[----:B------:R-:W-:Y:S01]  /*0fe0*/  IMAD.X R17, RZ, RZ, R17, P3 ;  /* 0x000000ffff117224 */ /* 0x000fe200018e0611 */
[----:B------:R-:W-:Y:S01]  /*0ff0*/  IADD3 R6, P3, -R6, R12, RZ ;  /* 0x0000000c06067210 */ /* 0x000fe20007f7e1ff */
[----:B------:R-:W-:-:S03]  /*1000*/  IMAD R18, R18, R19, R7 ;  /* 0x0000001312127224 */ /* 0x000fc600078e0207 */
[----:B------:R-:W-:Y:S01]  /*1010*/  ISETP.GE.U32.AND P0, PT, R6, UR4, PT ;  /* 0x0000000406007c0c */ /* 0x000fe2000bf06070 */
[----:B------:R-:W-:Y:S01]  /*1020*/  IMAD R18, R17, UR4, R18 ;  /* 0x0000000411127c24 */ /* 0x000fe2000f8e0212 */
[----:B------:R-:W-:-:S04]  /*1030*/  MOV R17, 0x0 ;  /* 0x0000000000117802 */ /* 0x000fc80000000f00 */
[----:B------:R-:W-:Y:S02]  /*1040*/  IADD3.X R18, ~R18, R13, RZ, P3, !PT ;  /* 0x0000000d12127210 */ /* 0x000fe40001ffe5ff */
[----:B------:R-:W-:Y:S02]  /*1050*/  IADD3 R13, P3, R6, -UR4, RZ ;  /* 0x80000004060d7c10 */ /* 0x000fe4000ff7e0ff */
[----:B------:R-:W-:-:S03]  /*1060*/  ISETP.GE.U32.AND.EX P0, PT, R18, R19, PT, P0 ;  /* 0x000000131200720c */ /* 0x000fc60003f06100 */
[----:B------:R-:W-:Y:S01]  /*1070*/  IMAD.X R12, R18, 0x1, ~R19, P3 ;  /* 0x00000001120c7824 */ /* 0x000fe200018e0e13 */
[----:B------:R-:W-:-:S04]  /*1080*/  SEL R13, R13, R6, P0 ;  /* 0x000000060d0d7207 */ /* 0x000fc80000000000 */
[----:B------:R-:W-:Y:S02]  /*1090*/  SEL R12, R12, R18, P0 ;  /* 0x000000120c0c7207 */ /* 0x000fe40000000000 */
[C---:B------:R-:W-:Y:S02]  /*10a0*/  ISETP.GE.U32.AND P0, PT, R13.reuse, UR4, PT ;  /* 0x000000040d007c0c */ /* 0x040fe4000bf06070 */
[----:B------:R-:W-:Y:S02]  /*10b0*/  IADD3 R6, P3, R13, -UR4, RZ ;  /* 0x800000040d067c10 */ /* 0x000fe4000ff7e0ff */
[CC--:B------:R-:W-:Y:S02]  /*10c0*/  ISETP.GE.U32.AND.EX P0, PT, R12.reuse, R19.reuse, PT, P0 ;  /* 0x000000130c00720c */ /* 0x0c0fe40003f06100 */
[----:B------:R-:W-:Y:S02]  /*10d0*/  IADD3.X R7, R12, ~R19, RZ, P3, !PT ;  /* 0x800000130c077210 */ /* 0x000fe40001ffe4ff */
[----:B------:R-:W-:-:S02]  /*10e0*/  SEL R6, R6, R13, P0 ;  /* 0x0000000d06067207 */ /* 0x000fc40000000000 */
[----:B------:R-:W-:Y:S02]  /*10f0*/  SEL R7, R7, R12, P0 ;  /* 0x0000000c07077207 */ /* 0x000fe40000000000 */
[-C--:B------:R-:W-:Y:S02]  /*1100*/  IADD3 R13, P3, RZ, -R6.reuse, RZ ;  /* 0x80000006ff0d7210 */ /* 0x080fe40007f7e0ff */
[----:B------:R-:W-:Y:S02]  /*1110*/  ISETP.NE.U32.AND P0, PT, RZ, UR8, PT ;  /* 0x00000008ff007c0c */ /* 0x000fe4000bf05070 */
[----:B------:R-:W-:Y:S01]  /*1120*/  SEL R6, R13, R6, !P2 ;  /* 0x000000060d067207 */ /* 0x000fe20005000000 */
[----:B------:R-:W-:Y:S01]  /*1130*/  IMAD.X R12, RZ, RZ, ~R7, P3 ;  /* 0x000000ffff0c7224 */ /* 0x000fe200018e0e07 */
[----:B------:R-:W-:-:S04]  /*1140*/  ISETP.NE.AND.EX P0, PT, RZ, UR9, PT, P0 ;  /* 0x00000009ff007c0c */ /* 0x000fc8000bf05300 */
[----:B------:R-:W-:Y:S02]  /*1150*/  SEL R7, R12, R7, !P2 ;  /* 0x000000070c077207 */ /* 0x000fe40005000000 */
[----:B------:R-:W-:Y:S02]  /*1160*/  SEL R6, R6, 0xffffffff, P0 ;  /* 0xffffffff06067807 */ /* 0x000fe40000000000 */
[----:B------:R-:W-:Y:S01]  /*1170*/  SEL R7, R7, 0xffffffff, P0 ;  /* 0xffffffff07077807 */ /* 0x000fe20000000000 */
[----:B------:R-:W-:Y:S06]  /*1180*/  RET.REL.NODEC R16 `(_ZN2at6native27unrolled_elementwise_kernelINS0_13BUnaryFunctorIlllZZZNS0_16fmod_kernel_cudaERNS_18TensorIteratorBaseEENKUlvE_clEvENKUlvE2_clEvEUlllE_EESt5arrayIPcLm2EELi4E23TrivialOffsetCalculatorILi1EjESD_NS0_6memory15LoadWithoutCastENSE_16StoreWithoutCastEEEviT_T0_T2_T3_T4_T5_) ;  /* 0xffffffec109c7950 */ /* 0x000fec0003c3ffff */
.L_x_20661:
        /* <DEDUP_REMOVED lines=15> */
.L_x_57223:


//--------------------- .text._ZN2at6native29vectorized_elementwise_kernelILi2ENS0_13BUnaryFunctorIlllZZZNS0_16fmod_kernel_cudaERNS_18TensorIteratorBaseEENKUlvE_clEvENKUlvE2_clEvEUlllE_EESt5arrayIPcLm2EEEEviT0_T1_ --------------------------
	.section	.text._ZN2at6native29vectorized_elementwise_kernelILi2ENS0_13BUnaryFunctorIlllZZZNS0_16fmod_kernel_cudaERNS_18TensorIteratorBaseEENKUlvE_clEvENKUlvE2_clEvEUlllE_EESt5arrayIPcLm2EEEEviT0_T1_,"ax",@progbits
	.align	128
        .global         _ZN2at6native29vectorized_elementwise_kernelILi2ENS0_13BUnaryFunctorIlllZZZNS0_16fmod_kernel_cudaERNS_18TensorIteratorBaseEENKUlvE_clEvENKUlvE2_clEvEUlllE_EESt5arrayIPcLm2EEEEviT0_T1_
        .type           _ZN2at6native29vectorized_elementwise_kernelILi2ENS0_13BUnaryFunctorIlllZZZNS0_16fmod_kernel_cudaERNS_18TensorIteratorBaseEENKUlvE_clEvENKUlvE2_clEvEUlllE_EESt5arrayIPcLm2EEEEviT0_T1_,@function
        .size           _ZN2at6native29vectorized_elementwise_kernelILi2ENS0_13BUnaryFunctorIlllZZZNS0_16fmod_kernel_cudaERNS_18TensorIteratorBaseEENKUlvE_clEvENKUlvE2_clEvEUlllE_EESt5arrayIPcLm2EEEEviT0_T1_,(.L_x_57224 - _ZN2at6native29vectorized_elementwise_kernelILi2ENS0_13BUnaryFunctorIlllZZZNS0_16fmod_kernel_cudaERNS_18TensorIteratorBaseEENKUlvE_clEvENKUlvE2_clEvEUlllE_EESt5arrayIPcLm2EEEEviT0_T1_)
        .other          _ZN2at6native29vectorized_elementwise_kernelILi2ENS0_13BUnaryFunctorIlllZZZNS0_16fmod_kernel_cudaERNS_18TensorIteratorBaseEENKUlvE_clEvENKUlvE2_clEvEUlllE_EESt5arrayIPcLm2EEEEviT0_T1_,@"STO_CUDA_ENTRY STV_DEFAULT"
_ZN2at6native29vectorized_elementwise_kernelILi2ENS0_13BUnaryFunctorIlllZZZNS0_16fmod_kernel_cudaERNS_18TensorIteratorBaseEENKUlvE_clEvENKUlvE2_clEvEUlllE_EESt5arrayIPcLm2EEEEviT0_T1_:
.text._ZN2at6native29vectorized_elementwise_kernelILi2ENS0_13BUnaryFunctorIlllZZZNS0_16fmod_kernel_cudaERNS_18TensorIteratorBaseEENKUlvE_clEvENKUlvE2_clEvEUlllE_EESt5arrayIPcLm2EEEEviT0_T1_:
[----:B------:R-:W-:Y:S08]  /*0000*/  LDC R1, c[0x0][0x28] ;  /* 0x00000a00ff017b82 */ /* 0x000ff00000000800 */
[----:B------:R-:W0:Y:S01]  /*0010*/  S2UR UR6, SR_CTAID.X ;  /* 0x00000000000679c3 */ /* 0x000e220000002500 */
[----:B------:R-:W-:Y:S01]  /*0020*/  ULDC UR7, c[0x0][0x210] ;  /* 0x0000840000077ab9 */ /* 0x000fe20000000800 */
[----:B------:R-:W-:Y:S01]  /*0030*/  ULDC.64 UR14, c[0x0][0x208] ;  /* 0x00008200000e7ab9 */ /* 0x000fe20000000a00 */
[----:B------:R-:W-:Y:S01]  /*0040*/  ULDC.64 UR16, c[0x0][0x220] ;  /* 0x0000880000107ab9 */ /* 0x000fe20000000a00 */
[----:B0-----:R-:W-:-:S04]  /*0050*/  USHF.L.U32 UR6, UR6, 0xa, URZ ;  /* 0x0000000a06067899 */ /* 0x001fc8000800063f */
[----:B------:R-:W-:-:S04]  /*0060*/  UIADD3 UR7, -UR6, UR7, URZ ;  /* 0x0000000706077290 */ /* 0x000fc8000fffe13f */
[----:B------:R-:W-:-:S06]  /*0070*/  UISETP.GE.U32.AND UP0, UPT, UR7, 0x400, UPT ;  /* 0x000004000700788c */ /* 0x000fcc000bf06070 */
[----:B------:R-:W-:-:S13]  /*0080*/  PLOP3.LUT P0, PT, PT, PT, UP0, 0x80, 0x0 ;  /* 0x000000000000781c */ /* 0x000fda0003f0f008 */
[----:B------:R-:W-:Y:S05]  /*0090*/  @!P0 BRA `(.L_x_20662) ;  /* 0x0000001000488947 */ /* 0x000fea0003800000 */
[----:B------:R-:W0:Y:S01]  /*00a0*/  S2R R0, SR_TID.X ;  /* 0x0000000000007919 */ /* 0x000e220000002100 */
[----:B------:R-:W-:Y:S02]  /*00b0*/  ULDC.64 UR4, c[0x0][0x230] ;  /* 0x00008c0000047ab9 */ /* 0x000fe40000000a00 */
[----:B------:R-:W-:-:S06]  /*00c0*/  UIMAD.WIDE UR4, UR6, 0x8, UR4 ;  /* 0x00000008060478a5 */ /* 0x000fcc000f8e0204 */
[----:B------:R-:W-:Y:S01]  /*00d0*/  IMAD.U32 R2, RZ, RZ, UR4 ;  /* 0x00000004ff027e24 */ /* 0x000fe2000f8e00ff */
[----:B------:R-:W-:Y:S01]  /*00e0*/  ULDC UR4, c[0x0][0x224] ;  /* 0x0000890000047ab9 */ /* 0x000fe20000000800 */
[----:B------:R-:W-:Y:S02]  /*00f0*/  IMAD.U32 R3, RZ, RZ, UR5 ;  /* 0x00000005ff037e24 */ /* 0x000fe4000f8e00ff */
[----:B0-----:R-:W-:-:S05]  /*0100*/  IMAD.WIDE.U32 R2, R0, 0x10, R2 ;  /* 0x0000001000027825 */ /* 0x001fca00078e0002 */
[----:B------:R-:W2:Y:S04]  /*0110*/  LDG.E.128 R4, desc[UR14][R2.64] ;  /* 0x0000000e02047981 */ /* 0x000ea8000c1e1d00 */
[----:B------:R0:W5:Y:S04]  /*0120*/  LDG.E.128 R20, desc[UR14][R2.64+0x800] ;  /* 0x0008000e02147981 */ /* 0x000168000c1e1d00 */
[----:B------:R0:W5:Y:S04]  /*0130*/  LDG.E.128 R8, desc[UR14][R2.64+0x1000] ;  /* 0x0010000e02087981 */ /* 0x000168000c1e1d00 */
[----:B------:R0:W5:Y:S01]  /*0140*/  LDG.E.128 R12, desc[UR14][R2.64+0x1800] ;  /* 0x0018000e020c7981 */ /* 0x000162000c1e1d00 */
[----:B------:R-:W-:Y:S01]  /*0150*/  BSSY B0, `(.L_x_20663) ;  /* 0x000001c000007945 */ /* 0x000fe20003800000 */
[----:B--2---:R-:W-:-:S04]  /*0160*/  LOP3.LUT R16, R5, UR4, RZ, 0xfc, !PT ;  /* 0x0000000405107c12 */ /* 0x004fc8000f8efcff */
[----:B------:R-:W-:-:S13]  /*0170*/  ISETP.NE.U32.AND P0, PT, R16, RZ, PT ;  /* 0x000000ff1000720c */ /* 0x000fda0003f05070 */
[----:B0-----:R-:W-:Y:S05]  /*0180*/  @!P0 BRA `(.L_x_20664) ;  /* 0x0000000000148947 */ /* 0x001fea0003800000 */
[----:B------:R-:W-:-:S07]  /*0190*/  MOV R2, 0x1b0 ;  /* 0x000001b000027802 */ /* 0x000fce0000000f00 */
[----:B-----5:R-:W-:Y:S05]  /*01a0*/  CALL.REL.NOINC `($__internal_11_$__cuda_sm20_rem_s64) ;  /* 0x0000002800207944 */ /* 0x020fea0003c00000 */
[----:B------:R-:W-:Y:S01]  /*01b0*/  IMAD.MOV.U32 R16, RZ, RZ, R4 ;  /* 0x000000ffff107224 */ /* 0x000fe200078e0004 */
[----:B------:R-:W-:Y:S01]  /*01c0*/  MOV R17, R5 ;  /* 0x0000000500117202 */ /* 0x000fe20000000f00 */
[----:B------:R-:W-:Y:S06]  /*01d0*/  BRA `(.L_x_20665) ;  /* 0x00000000004c7947 */ /* 0x000fec0003800000 */
.L_x_20664:
        /* <DEDUP_REMOVED lines=9> */
[----:B------:R-:W-:-:S04]  /*0270*/  IMAD.HI.U32 R3, R3, R17, R2 ;  /* 0x0000001103037227 */ /* 0x000fc800078e0002 */
[----:B------:R-:W-:Y:S02]  /*0280*/  IMAD.MOV.U32 R17, RZ, RZ, RZ ;  /* 0x000000ffff117224 */ /* 0x000fe400078e00ff */
[----:B------:R-:W-:-:S05]  /*0290*/  IMAD.HI.U32 R3, R3, R4, RZ ;  /* 0x0000000403037227 */ /* 0x000fca00078e00ff */
[----:B------:R-:W-:-:S05]  /*02a0*/  IADD3 R3, -R3, RZ, RZ ;  /* 0x000000ff03037210 */ /* 0x000fca0007ffe1ff */
[----:B------:R-:W-:-:S05]  /*02b0*/  IMAD R16, R3, UR4, R4 ;  /* 0x0000000403107c24 */ /* 0x000fca000f8e0204 */
[----:B------:R-:W-:-:S13]  /*02c0*/  ISETP.GE.U32.AND P0, PT, R16, UR4, PT ;  /* 0x0000000410007c0c */ /* 0x000fda000bf06070 */
[----:B------:R-:W-:-:S05]  /*02d0*/  @P0 VIADD R16, R16, -UR4 ;  /* 0x8000000410100c36 */ /* 0x000fca0008000000 */
[----:B------:R-:W-:-:S13]  /*02e0*/  ISETP.GE.U32.AND P0, PT, R16, UR4, PT ;  /* 0x0000000410007c0c */ /* 0x000fda000bf06070 */
[----:B------:R-:W-:Y:S01]  /*02f0*/  @P0 VIADD R16, R16, -UR4 ;  /* 0x8000000410100c36 */ /* 0x000fe20008000000 */
[----:B------:R-:W-:-:S07]  /*0300*/  @!P1 LOP3.LUT R16, RZ, UR4, RZ, 0x33, !PT ;  /* 0x00000004ff109c12 */ /* 0x000fce000f8e33ff */
.L_x_20665:
[----:B------:R-:W-:Y:S05]  /*0310*/  BSYNC B0 ;  /* 0x0000000000007941 */ /* 0x000fea0003800000 */
.L_x_20663:
[----:B------:R-:W-:Y:S01]  /*0320*/  ULDC UR4, c[0x0][0x224] ;  /* 0x0000890000047ab9 */ /* 0x000fe20000000800 */
[----:B------:R-:W-:Y:S01]  /*0330*/  BSSY B0, `(.L_x_20666) ;  /* 0x000001e000007945 */ /* 0x000fe20003800000 */
[----:B------:R-:W-:-:S04]  /*0340*/  LOP3.LUT R2, R7, UR4, RZ, 0xfc, !PT ;  /* 0x0000000407027c12 */ /* 0x000fc8000f8efcff */
[----:B------:R-:W-:-:S13]  /*0350*/  ISETP.NE.U32.AND P0, PT, R2, RZ, PT ;  /* 0x000000ff0200720c */ /* 0x000fda0003f05070 */
[----:B------:R-:W-:Y:S05]  /*0360*/  @!P0 BRA `(.L_x_20667) ;  /* 0x00000000001c8947 */ /* 0x000fea0003800000 */
[----:B------:R-:W-:Y:S01]  /*0370*/  MOV R4, R6 ;  /* 0x0000000600047202 */ /* 0x000fe20000000f00 */
[----:B------:R-:W-:Y:S01]  /*0380*/  IMAD.MOV.U32 R5, RZ, RZ, R7 ;  /* 0x000000ffff057224 */ /* 0x000fe200078e0007 */
[----:B------:R-:W-:-:S07]  /*0390*/  MOV R2, 0x3b0 ;  /* 0x000003b000027802 */ /* 0x000fce0000000f00 */
[----:B-----5:R-:W-:Y:S05]  /*03a0*/  CALL.REL.NOINC `($__internal_11_$__cuda_sm20_rem_s64) ;  /* 0x0000002400a07944 */ /* 0x020fea0003c00000 */
[----:B------:R-:W-:Y:S02]  /*03b0*/  IMAD.MOV.U32 R18, RZ, RZ, R4 ;  /* 0x000000ffff127224 */ /* 0x000fe400078e0004 */
[----:B------:R-:W-:Y:S01]  /*03c0*/  IMAD.MOV.U32 R19, RZ, RZ, R5 ;  /* 0x000000ffff137224 */ /* 0x000fe200078e0005 */
[----:B------:R-:W-:Y:S06]  /*03d0*/  BRA `(.L_x_20668) ;  /* 0x00000000004c7947 */ /* 0x000fec0003800000 */
.L_x_20667:
[----:B------:R-:W-:Y:S01]  /*03e0*/  ULDC UR4, c[0x0][0x220] ;  /* 0x0000880000047ab9 */ /* 0x000fe20000000800 */
[----:B------:R-:W-:Y:S01]  /*03f0*/  IMAD.MOV.U32 R2, RZ, RZ, RZ ;  /* 0x000000ffff027224 */ /* 0x000fe200078e00ff */
[----:B------:R-:W0:Y:S01]  /*0400*/  I2F.U32.RP R4, UR4 ;  /* 0x0000000400047d06 */ /* 0x000e220008209000 */
[----:B------:R-:W-:Y:S01]  /*0410*/  ISETP.NE.U32.AND P1, PT, RZ, UR4, PT ;  /* 0x00000004ff007c0c */ /* 0x000fe2000bf25070 */
[----:B------:R-:W-:-:S06]  /*0420*/  IMAD.MOV.U32 R19, RZ, RZ, RZ ;  /* 0x000000ffff137224 */ /* 0x000fcc00078e00ff */
[----:B0-----:R-:W0:Y:S02]  /*0430*/  MUFU.RCP R4, R4 ;  /* 0x0000000400047308 */ /* 0x001e240000001000 */
[----:B0-----:R-:W-:-:S06]  /*0440*/  IADD3 R5, R4, 0xffffffe, RZ ;  /* 0x0ffffffe04057810 */ /* 0x001fcc0007ffe0ff */
        /* <DEDUP_REMOVED lines=8> */
[----:B------:R-:W-:-:S04]  /*04d0*/  @P0 IADD3 R18, R18, -UR4, RZ ;  /* 0x8000000412120c10 */ /* 0x000fc8000fffe0ff */
[----:B------:R-:W-:-:S13]  /*04e0*/  ISETP.GE.U32.AND P0, PT, R18, UR4, PT ;  /* 0x0000000412007c0c */ /* 0x000fda000bf06070 */
[----:B------:R-:W-:Y:S01]  /*04f0*/  @P0 VIADD R18, R18, -UR4 ;  /* 0x8000000412120c36 */ /* 0x000fe20008000000 */
[----:B------:R-:W-:-:S07]  /*0500*/  @!P1 LOP3.LUT R18, RZ, UR4, RZ, 0x33, !PT ;  /* 0x00000004ff129c12 */ /* 0x000fce000f8e33ff */
.L_x_20668:
[----:B------:R-:W-:Y:S05]  /*0510*/  BSYNC B0 ;  /* 0x0000000000007941 */ /* 0x000fea0003800000 */
.L_x_20666:
[----:B------:R-:W-:Y:S01]  /*0520*/  ULDC UR4, c[0x0][0x224] ;  /* 0x0000890000047ab9 */ /* 0x000fe20000000800 */
[----:B------:R-:W-:Y:S01]  /*0530*/  BSSY B0, `(.L_x_20669) ;  /* 0x000001e000007945 */ /* 0x000fe20003800000 */
[----:B-----5:R-:W-:-:S04]  /*0540*/  LOP3.LUT R2, R21, UR4, RZ, 0xfc, !PT ;  /* 0x0000000415027c12 */ /* 0x020fc8000f8efcff */
[----:B------:R-:W-:-:S13]  /*0550*/  ISETP.NE.U32.AND P0, PT, R2, RZ, PT ;  /* 0x000000ff0200720c */ /* 0x000fda0003f05070 */
[----:B------:R-:W-:Y:S05]  /*0560*/  @!P0 BRA `(.L_x_20670) ;  /* 0x00000000001c8947 */ /* 0x000fea0003800000 */
[----:B------:R-:W-:Y:S01]  /*0570*/  IMAD.MOV.U32 R4, RZ, RZ, R20 ;  /* 0x000000ffff047224 */ /* 0x000fe200078e0014 */
[----:B------:R-:W-:Y:S02]  /*0580*/  MOV R5, R21 ;  /* 0x0000001500057202 */ /* 0x000fe40000000f00 */
[----:B------:R-:W-:-:S07]  /*0590*/  MOV R2, 0x5b0 ;  /* 0x000005b000027802 */ /* 0x000fce0000000f00 */
[----:B------:R-:W-:Y:S05]  /*05a0*/  CALL.REL.NOINC `($__internal_11_$__cuda_sm20_rem_s64) ;  /* 0x0000002400207944 */ /* 0x000fea0003c00000 */
[----:B------:R-:W-:Y:S02]  /*05b0*/  IMAD.MOV.U32 R20, RZ, RZ, R4 ;  /* 0x000000ffff147224 */ /* 0x000fe400078e0004 */
[----:B------:R-:W-:Y:S01]  /*05c0*/  IMAD.MOV.U32 R21, RZ, RZ, R5 ;  /* 0x000000ffff157224 */ /* 0x000fe200078e0005 */
[----:B------:R-:W-:Y:S06]  /*05d0*/  BRA `(.L_x_20671) ;  /* 0x00000000004c7947 */ /* 0x000fec0003800000 */
.L_x_20670:
[----:B------:R-:W-:Y:S01]  /*05e0*/  ULDC UR4, c[0x0][0x220] ;  /* 0x0000880000047ab9 */ /* 0x000fe20000000800 */
[----:B------:R-:W-:Y:S01]  /*05f0*/  IMAD.MOV.U32 R2, RZ, RZ, RZ ;  /* 0x000000ffff027224 */ /* 0x000fe200078e00ff */
[----:B------:R-:W0:Y:S01]  /*0600*/  I2F.U32.RP R4, UR4 ;  /* 0x0000000400047d06 */ /* 0x000e220008209000 */
[----:B------:R-:W-:Y:S01]  /*0610*/  ISETP.NE.U32.AND P1, PT, RZ, UR4, PT ;  /* 0x00000004ff007c0c */ /* 0x000fe2000bf25070 */
[----:B------:R-:W-:-:S06]  /*0620*/  HFMA2.MMA R21, -RZ, RZ, 0, 0 ;  /* 0x00000000ff157435 */ /* 0x000fcc00000001ff */
[----:B0-----:R-:W0:Y:S02]  /*0630*/  MUFU.RCP R4, R4 ;  /* 0x0000000400047308 */ /* 0x001e240000001000 */
[----:B0-----:R-:W-:-:S06]  /*0640*/  IADD3 R5, R4, 0xffffffe, RZ ;  /* 0x0ffffffe04057810 */ /* 0x001fcc0007ffe0ff */
[----:B------:R-:W0:Y:S02]  /*0650*/  F2I.FTZ.U32.TRUNC.NTZ R3, R5 ;  /* 0x0000000500037305 */ /* 0x000e24000021f000 */
[----:B0-----:R-:W-:-:S04]  /*0660*/  IMAD.MOV R7, RZ, RZ, -R3 ;  /* 0x000000ffff077224 */ /* 0x001fc800078e0a03 */
[----:B------:R-:W-:-:S04]  /*0670*/  IMAD R7, R7, UR4, RZ ;  /* 0x0000000407077c24 */ /* 0x000fc8000f8e02ff */
[----:B------:R-:W-:-:S06]  /*0680*/  IMAD.HI.U32 R7, R3, R7, R2 ;  /* 0x0000000703077227 */ /* 0x000fcc00078e0002 */
        /* <DEDUP_REMOVED lines=8> */
.L_x_20671:
[----:B------:R-:W-:Y:S05]  /*0710*/  BSYNC B0 ;  /* 0x0000000000007941 */ /* 0x000fea0003800000 */
.L_x_20669:
[----:B------:R-:W-:Y:S01]  /*0720*/  ULDC UR4, c[0x0][0x224] ;  /* 0x0000890000047ab9 */ /* 0x000fe20000000800 */
[----:B------:R-:W-:Y:S01]  /*0730*/  BSSY B0, `(.L_x_20672) ;  /* 0x000001e000007945 */ /* 0x000fe20003800000 */
[----:B------:R-:W-:-:S04]  /*0740*/  LOP3.LUT R2, R23, UR4, RZ, 0xfc, !PT ;  /* 0x0000000417027c12 */ /* 0x000fc8000f8efcff */
[----:B------:R-:W-:-:S13]  /*0750*/  ISETP.NE.U32.AND P0, PT, R2, RZ, PT ;  /* 0x000000ff0200720c */ /* 0x000fda0003f05070 */
[----:B------:R-:W-:Y:S05]  /*0760*/  @!P0 BRA `(.L_x_20673) ;  /* 0x00000000001c8947 */ /* 0x000fea0003800000 */
[----:B------:R-:W-:Y:S01]  /*0770*/  IMAD.MOV.U32 R4, RZ, RZ, R22 ;  /* 0x000000ffff047224 */ /* 0x000fe200078e0016 */
[----:B------:R-:W-:Y:S01]  /*0780*/  MOV R2, 0x7b0 ;  /* 0x000007b000027802 */ /* 0x000fe20000000f00 */
[----:B------:R-:W-:-:S07]  /*0790*/  IMAD.MOV.U32 R5, RZ, RZ, R23 ;  /* 0x000000ffff057224 */ /* 0x000fce00078e0017 */
[----:B------:R-:W-:Y:S05]  /*07a0*/  CALL.REL.NOINC `($__internal_11_$__cuda_sm20_rem_s64) ;  /* 0x0000002000a07944 */ /* 0x000fea0003c00000 */
[----:B------:R-:W-:Y:S01]  /*07b0*/  MOV R22, R4 ;  /* 0x0000000400167202 */ /* 0x000fe20000000f00 */
[----:B------:R-:W-:Y:S01]  /*07c0*/  IMAD.MOV.U32 R23, RZ, RZ, R5 ;  /* 0x000000ffff177224 */ /* 0x000fe200078e0005 */
[----:B------:R-:W-:Y:S06]  /*07d0*/  BRA `(.L_x_20674) ;  /* 0x00000000004c7947 */ /* 0x000fec0003800000 */
.L_x_20673:
[----:B------:R-:W-:Y:S01]  /*07e0*/  ULDC UR4, c[0x0][0x220] ;  /* 0x0000880000047ab9 */ /* 0x000fe20000000800 */
[----:B------:R-:W-:Y:S01]  /*07f0*/  IMAD.MOV.U32 R2, RZ, RZ, RZ ;  /* 0x000000ffff027224 */ /* 0x000fe200078e00ff */
[----:B------:R-:W0:Y:S01]  /*0800*/  I2F.U32.RP R4, UR4 ;  /* 0x0000000400047d06 */ /* 0x000e220008209000 */
[----:B------:R-:W-:Y:S01]  /*0810*/  ISETP.NE.U32.AND P1, PT, RZ, UR4, PT ;  /* 0x00000004ff007c0c */ /* 0x000fe2000bf25070 */
[----:B------:R-:W-:-:S06]  /*0820*/  IMAD.MOV.U32 R23, RZ, RZ, RZ ;  /* 0x000000ffff177224 */ /* 0x000fcc00078e00ff */
[----:B0-----:R-:W0:Y:S02]  /*0830*/  MUFU.RCP R4, R4 ;  /* 0x0000000400047308 */ /* 0x001e240000001000 */
[----:B0-----:R-:W-:-:S06]  /*0840*/  VIADD R5, R4, 0xffffffe ;  /* 0x0ffffffe04057836 */ /* 0x001fcc0000000000 */
[----:B------:R-:W0:Y:S02]  /*0850*/  F2I.FTZ.U32.TRUNC.NTZ R3, R5 ;  /* 0x0000000500037305 */ /* 0x000e24000021f000 */
[----:B0-----:R-:W-:-:S05]  /*0860*/  IADD3 R7, RZ, -R3, RZ ;  /* 0x80000003ff077210 */ /* 0x001fca0007ffe0ff */
        /* <DEDUP_REMOVED lines=10> */
.L_x_20674:
[----:B------:R-:W-:Y:S05]  /*0910*/  BSYNC B0 ;  /* 0x0000000000007941 */ /* 0x000fea0003800000 */
.L_x_20672:
        /* <DEDUP_REMOVED lines=8> */
[----:B------:R-:W-:Y:S05]  /*09a0*/  CALL.REL.NOINC `($__internal_11_$__cuda_sm20_rem_s64) ;  /* 0x0000002000207944 */ /* 0x000fea0003c00000 */
[----:B------:R-:W-:Y:S01]  /*09b0*/  IMAD.MOV.U32 R8, RZ, RZ, R4 ;  /* 0x000000ffff087224 */ /* 0x000fe200078e0004 */
[----:B------:R-:W-:Y:S01]  /*09c0*/  MOV R9, R5 ;  /* 0x0000000500097202 */ /* 0x000fe20000000f00 */
[----:B------:R-:W-:Y:S06]  /*09d0*/  BRA `(.L_x_20677) ;  /* 0x00000000004c7947 */ /* 0x000fec0003800000 */
.L_x_20676:
[----:B------:R-:W-:Y:S01]  /*09e0*/  ULDC UR4, c[0x0][0x220] ;  /* 0x0000880000047ab9 */ /* 0x000fe20000000800 */
[----:B------:R-:W-:Y:S01]  /*09f0*/  HFMA2.MMA R2, -RZ, RZ, 0, 0 ;  /* 0x00000000ff027435 */ /* 0x000fe200000001ff */
[----:B------:R-:W0:Y:S01]  /*0a00*/  I2F.U32.RP R4, UR4 ;  /* 0x0000000400047d06 */ /* 0x000e220008209000 */
[----:B------:R-:W-:Y:S01]  /*0a10*/  ISETP.NE.U32.AND P1, PT, RZ, UR4, PT ;  /* 0x00000004ff007c0c */ /* 0x000fe2000bf25070 */
[----:B------:R-:W-:-:S06]  /*0a20*/  IMAD.MOV.U32 R9, RZ, RZ, RZ ;  /* 0x000000ffff097224 */ /* 0x000fcc00078e00ff */
[----:B0-----:R-:W0:Y:S02]  /*0a30*/  MUFU.RCP R4, R4 ;  /* 0x0000000400047308 */ /* 0x001e240000001000 */
[----:B0-----:R-:W-:-:S06]  /*0a40*/  VIADD R5, R4, 0xffffffe ;  /* 0x0ffffffe04057836 */ /* 0x001fcc0000000000 */
        /* <DEDUP_REMOVED lines=12> */
.L_x_20677:
[----:B------:R-:W-:Y:S05]  /*0b10*/  BSYNC B0 ;  /* 0x0000000000007941 */ /* 0x000fea0003800000 */
.L_x_20675:
[----:B------:R-:W-:Y:S01]  /*0b20*/  ULDC UR4, c[0x0][0x224] ;  /* 0x0000890000047ab9 */ /* 0x000fe20000000800 */
[----:B------:R-:W-:Y:S01]  /*0b30*/  BSSY B0, `(.L_x_20678) ;  /* 0x000001e000007945 */ /* 0x000fe20003800000 */
[----:B------:R-:W-:-:S04]  /*0b40*/  LOP3.LUT R2, R11, UR4, RZ, 0xfc, !PT ;  /* 0x000000040b027c12 */ /* 0x000fc8000f8efcff */
        /* <DEDUP_REMOVED lines=9> */
.L_x_20679:
        /* <DEDUP_REMOVED lines=19> */
.L_x_20680:
[----:B------:R-:W-:Y:S05]  /*0d10*/  BSYNC B0 ;  /* 0x0000000000007941 */ /* 0x000fea0003800000 */
.L_x_20678:
        /* <DEDUP_REMOVED lines=12> */
.L_x_20682:
        /* <DEDUP_REMOVED lines=19> */
.L_x_20683:
[----:B------:R-:W-:Y:S05]  /*0f10*/  BSYNC B0 ;  /* 0x0000000000007941 */ /* 0x000fea0003800000 */
.L_x_20681:
        /* <DEDUP_REMOVED lines=12> */
.L_x_20685:
        /* <DEDUP_REMOVED lines=19> */
.L_x_20686:
[----:B------:R-:W-:Y:S05]  /*1110*/  BSYNC B0 ;  /* 0x0000000000007941 */ /* 0x000fea0003800000 */
.L_x_20684:
[----:B------:R-:W-:Y:S02]  /*1120*/  ULDC.64 UR4, c[0x0][0x228] ;  /* 0x00008a0000047ab9 */ /* 0x000fe40000000a00 */
[----:B------:R-:W-:-:S06]  /*1130*/  UIMAD.WIDE.U32 UR4, UR6, 0x8, UR4 ;  /* 0x00000008060478a5 */ /* 0x000fcc000f8e0004 */
[----:B------:R-:W-:Y:S01]  /*1140*/  MOV R3, UR5 ;  /* 0x0000000500037c02 */ /* 0x000fe20008000f00 */
[----:B------:R-:W-:-:S04]  /*1150*/  IMAD.U32 R2, RZ, RZ, UR4 ;  /* 0x00000004ff027e24 */ /* 0x000fc8000f8e00ff */
[----:B------:R-:W-:-:S05]  /*1160*/  IMAD.WIDE R2, R0, 0x10, R2 ;  /* 0x0000001000027825 */ /* 0x000fca00078e0202 */
[----:B------:R-:W-:Y:S04]  /*1170*/  STG.E.128 desc[UR14][R2.64], R16 ;  /* 0x0000001002007986 */ /* 0x000fe8000c101d0e */
[----:B------:R-:W-:Y:S04]  /*1180*/  STG.E.128 desc[UR14][R2.64+0x800], R20 ;  /* 0x0008001402007986 */ /* 0x000fe8000c101d0e */
[----:B------:R-:W-:Y:S04]  /*1190*/  STG.E.128 desc[UR14][R2.64+0x1000], R8 ;  /* 0x0010000802007986 */ /* 0x000fe8000c101d0e */
[----:B------:R-:W-:Y:S01]  /*11a0*/  STG.E.128 desc[UR14][R2.64+0x1800], R12 ;  /* 0x0018000c02007986 */ /* 0x000fe2000c101d0e */
[----:B------:R-:W-:Y:S05]  /*11b0*/  EXIT ;  /* 0x000000000000794d */ /* 0x000fea0003800000 */
.L_x_20662:
[----:B------:R-:W0:Y:S01]  /*11c0*/  S2R R0, SR_TID.X ;  /* 0x0000000000007919 */ /* 0x000e220000002100 */
[----:B------:R-:W-:Y:S02]  /*11d0*/  CS2R R16, SRZ ;  /* 0x0000000000107805 */ /* 0x000fe4000001ff00 */
[----:B0-----:R-:W-:Y:S01]  /*11e0*/  ISETP.GE.AND P1, PT, R0, UR7, PT ;  /* 0x0000000700007c0c */ /* 0x001fe2000bf26270 */
[----:B------:R-:W-:-:S12]  /*11f0*/  IMAD.MOV.U32 R10, RZ, RZ, R0 ;  /* 0x000000ffff0a7224 */ /* 0x000fd800078e0000 */
[C---:B------:R-:W-:Y:S01]  /*1200*/  @!P1 VIADD R11, R10.reuse, UR6 ;  /* 0x000000060a0b9c36 */ /* 0x040fe20008000000 */
[----:B------:R-:W-:Y:S01]  /*1210*/  @!P1 IADD3 R10, R10, 0x80, RZ ;  /* 0x000000800a0a9810 */ /* 0x000fe20007ffe0ff */
[----:B------:R-:W0:Y:S03]  /*1220*/  @!P1 LDC.64 R4, c[0x0][0x230] ;  /* 0x00008c00ff049b82 */ /* 0x000e260000000a00 */
[----:B------:R-:W-:-:S13]  /*1230*/  ISETP.GE.AND P6, PT, R10, UR7, PT ;  /* 0x000000070a007c0c */ /* 0x000fda000bfc6270 */
[C---:B------:R-:W-:Y:S01]  /*1240*/  @!P6 VIADD R13, R10.reuse, UR6 ;  /* 0x000000060a0dec36 */ /* 0x040fe20008000000 */
[----:B------:R-:W1:Y:S01]  /*1250*/  @!P6 LDC.64 R2, c[0x0][0x230] ;  /* 0x00008c00ff02eb82 */ /* 0x000e620000000a00 */
[----:B------:R-:W-:-:S05]  /*1260*/  @!P6 VIADD R10, R10, 0x80 ;  /* 0x000000800a0ae836 */ /* 0x000fca0000000000 */
[----:B------:R-:W-:-:S13]  /*1270*/  ISETP.GE.AND P5, PT, R10, UR7, PT ;  /* 0x000000070a007c0c */ /* 0x000fda000bfa6270 */
[C---:B------:R-:W-:Y:S01]  /*1280*/  @!P5 IADD3 R27, R10.reuse, UR6, RZ ;  /* 0x000000060a1bdc10 */ /* 0x040fe2000fffe0ff */
[----:B------:R-:W-:Y:S01]  /*1290*/  @!P5 VIADD R10, R10, 0x80 ;  /* 0x000000800a0ad836 */ /* 0x000fe20000000000 */
[----:B------:R-:W2:Y:S01]  /*12a0*/  @!P5 LDC.64 R14, c[0x0][0x230] ;  /* 0x00008c00ff0edb82 */ /* 0x000ea20000000a00 */
[----:B-1----:R-:W-:-:S03]  /*12b0*/  @!P6 IMAD.WIDE.U32 R12, R13, 0x8, R2 ;  /* 0x000000080d0ce825 */ /* 0x002fc600078e0002 */
[C---:B------:R-:W-:Y:S02]  /*12c0*/  ISETP.GE.AND P4, PT, R10.reuse, UR7, PT ;  /* 0x000000070a007c0c */ /* 0x040fe4000bf86270 */
[----:B------:R1:W5:Y:S11]  /*12d0*/  @!P6 LDG.E.64 R16, desc[UR14][R12.64] ;  /* 0x0000000e0c10e981 */ /* 0x000376000c1e1b00 */
[C---:B------:R-:W-:Y:S01]  /*12e0*/  @!P4 VIADD R31, R10.reuse, UR6 ;  /* 0x000000060a1fcc36 */ /* 0x040fe20008000000 */
[----:B------:R-:W-:Y:S01]  /*12f0*/  @!P4 IADD3 R10, R10, 0x80, RZ ;  /* 0x000000800a0ac810 */ /* 0x000fe20007ffe0ff */
[----:B------:R-:W3:Y:S03]  /*1300*/  @!P4 LDC.64 R28, c[0x0][0x230] ;  /* 0x00008c00ff1ccb82 */ /* 0x000ee60000000a00 */
[----:B------:R-:W-:-:S13]  /*1310*/  ISETP.GE.AND P3, PT, R10, UR7, PT ;  /* 0x000000070a007c0c */ /* 0x000fda000bf66270 */
[C---:B------:R-:W-:Y:S01]  /*1320*/  @!P3 VIADD R25, R10.reuse, UR6 ;  /* 0x000000060a19bc36 */ /* 0x040fe20008000000 */
[----:B------:R-:W4:Y:S01]  /*1330*/  @!P3 LDC.64 R2, c[0x0][0x230] ;  /* 0x00008c00ff02bb82 */ /* 0x000f220000000a00 */
[----:B------:R-:W-:-:S05]  /*1340*/  @!P3 VIADD R10, R10, 0x80 ;  /* 0x000000800a0ab836 */ /* 0x000fca0000000000 */
[----:B------:R-:W-:-:S13]  /*1350*/  ISETP.GE.AND P2, PT, R10, UR7, PT ;  /* 0x000000070a007c0c */ /* 0x000fda000bf46270 */
[C---:B------:R-:W-:Y:S01]  /*1360*/  @!P2 IADD3 R21, R10.reuse, UR6, RZ ;  /* 0x000000060a15ac10 */ /* 0x040fe2000fffe0ff */
[----:B------:R-:W-:Y:S01]  /*1370*/  @!P2 VIADD R10, R10, 0x80 ;  /* 0x000000800a0aa836 */ /* 0x000fe20000000000 */
[----:B------:R-:W0:Y:S04]  /*1380*/  @!P2 LDC.64 R18, c[0x0][0x230] ;  /* 0x00008c00ff12ab82 */ /* 0x000e280000000a00 */
[----:B------:R-:W-:-:S13]  /*1390*/  ISETP.GE.AND P0, PT, R10, UR7, PT ;  /* 0x000000070a007c0c */ /* 0x000fda000bf06270 */
[C---:B------:R-:W-:Y:S01]  /*13a0*/  @!P0 VIADD R23, R10.reuse, UR6 ;  /* 0x000000060a178c36 */ /* 0x040fe20008000000 */
[----:B------:R-:W-:Y:S01]  /*13b0*/  @!P0 IADD3 R10, R10, 0x80, RZ ;  /* 0x000000800a0a8810 */ /* 0x000fe20007ffe0ff */
[----:B------:R-:W2:Y:S03]  /*13c0*/  @!P0 LDC.64 R8, c[0x0][0x230] ;  /* 0x00008c00ff088b82 */ /* 0x000ea60000000a00 */
[----:B------:R-:W-:-:S13]  /*13d0*/  ISETP.GE.AND P6, PT, R10, UR7, PT ;  /* 0x000000070a007c0c */ /* 0x000fda000bfc6270 */
[----:B------:R-:W0:Y:S01]  /*13e0*/  @!P6 LDC.64 R6, c[0x0][0x230] ;  /* 0x00008c00ff06eb82 */ /* 0x000e220000000a00 */
[----:B------:R-:W-:Y:S02]  /*13f0*/  @!P6 VIADD R33, R10, UR6 ;  /* 0x000000060a21ec36 */ /* 0x000fe40008000000 */
[----:B---3--:R-:W-:Y:S01]  /*1400*/  @!P4 IMAD.WIDE.U32 R28, R31, 0x8, R28 ;  /* 0x000000081f1cc825 */ /* 0x008fe200078e001c */
[----:B-1----:R-:W-:-:S03]  /*1410*/  CS2R R12, SRZ ;  /* 0x00000000000c7805 */ /* 0x002fc6000001ff00 */
[----:B----4-:R-:W-:-:S03]  /*1420*/  @!P3 IMAD.WIDE.U32 R2, R25, 0x8, R2 ;  /* 0x000000081902b825 */ /* 0x010fc600078e0002 */
[----:B------:R1:W5:Y:S01]  /*1430*/  @!P4 LDG.E.64 R12, desc[UR14][R28.64] ;  /* 0x0000000e1c0cc981 */ /* 0x000362000c1e1b00 */
[----:B--2---:R-:W-:Y:S01]  /*1440*/  @!P0 IMAD.WIDE.U32 R30, R23, 0x8, R8 ;  /* 0x00000008171e8825 */ /* 0x004fe200078e0008 */
[----:B------:R-:W-:-:S03]  /*1450*/  CS2R R8, SRZ ;  /* 0x0000000000087805 */ /* 0x000fc6000001ff00 */
[----:B------:R-:W-:Y:S01]  /*1460*/  @!P5 IMAD.WIDE.U32 R26, R27, 0x8, R14 ;  /* 0x000000081b1ad825 */ /* 0x000fe200078e000e */
[----:B------:R-:W-:-:S03]  /*1470*/  CS2R R14, SRZ ;  /* 0x00000000000e7805 */ /* 0x000fc6000001ff00 */
[----:B0-----:R-:W-:Y:S01]  /*1480*/  @!P2 IMAD.WIDE.U32 R18, R21, 0x8, R18 ;  /* 0x000000081512a825 */ /* 0x001fe200078e0012 */
[----:B------:R-:W-:Y:S02]  /*1490*/  CS2R R20, SRZ ;  /* 0x0000000000147805 */ /* 0x000fe4000001ff00 */
[----:B------:R1:W5:Y:S01]  /*14a0*/  @!P5 LDG.E.64 R14, desc[UR14][R26.64] ;  /* 0x0000000e1a0ed981 */ /* 0x000362000c1e1b00 */
[----:B------:R-:W-:Y:S01]  /*14b0*/  @!P1 IMAD.WIDE.U32 R22, R11, 0x8, R4 ;  /* 0x000000080b169825 */ /* 0x000fe200078e0004 */
[----:B------:R-:W-:Y:S02]  /*14c0*/  CS2R R10, SRZ ;  /* 0x00000000000a7805 */ /* 0x000fe4000001ff00 */
[----:B------:R-:W-:Y:S01]  /*14d0*/  CS2R R4, SRZ ;  /* 0x0000000000047805 */ /* 0x000fe2000001ff00 */
[----:B------:R1:W5:Y:S01]  /*14e0*/  @!P2 LDG.E.64 R8, desc[UR14][R18.64] ;  /* 0x0000000e1208a981 */ /* 0x000362000c1e1b00 */
[----:B------:R-:W-:Y:S01]  /*14f0*/  @!P6 IMAD.WIDE.U32 R24, R33, 0x8, R6 ;  /* 0x000000082118e825 */ /* 0x000fe200078e0006 */
[----:B------:R-:W-:-:S02]  /*1500*/  CS2R R6, SRZ ;  /* 0x0000000000067805 */ /* 0x000fc4000001ff00 */
[----:B------:R1:W5:Y:S04]  /*1510*/  @!P3 LDG.E.64 R10, desc[UR14][R2.64] ;  /* 0x0000000e020ab981 */ /* 0x000368000c1e1b00 */
[----:B------:R1:W5:Y:S04]  /*1520*/  @!P0 LDG.E.64 R6, desc[UR14][R30.64] ;  /* 0x0000000e1e068981 */ /* 0x000368000c1e1b00 */
        /* <DEDUP_REMOVED lines=8> */
[----:B------:R-:W-:-:S07]  /*15b0*/  MOV R2, 0x15d0 ;  /* 0x000015d000027802 */ /* 0x000fce0000000f00 */
[----:B------:R-:W-:Y:S05]  /*15c0*/  CALL.REL.NOINC `($__internal_11_$__cuda_sm20_rem_s64) ;  /* 0x0000001400187944 */ /* 0x000fea0003c00000 */
[----:B------:R-:W-:Y:S01]  /*15d0*/  IMAD.MOV.U32 R18, RZ, RZ, R4 ;  /* 0x000000ffff127224 */ /* 0x000fe200078e0004 */
[----:B------:R-:W-:Y:S01]  /*15e0*/  MOV R19, R5 ;  /* 0x0000000500137202 */ /* 0x000fe20000000f00 */
[----:B------:R-:W-:Y:S06]  /*15f0*/  BRA `(.L_x_20688) ;  /* 0x00000000004c7947 */ /* 0x000fec0003800000 */
.L_x_20689:
[----:B------:R-:W-:Y:S01]  /*1600*/  ULDC UR4, c[0x0][0x220] ;  /* 0x0000880000047ab9 */ /* 0x000fe20000000800 */
[----:B------:R-:W-:Y:S01]  /*1610*/  HFMA2.MMA R2, -RZ, RZ, 0, 0 ;  /* 0x00000000ff027435 */ /* 0x000fe200000001ff */
        /* <DEDUP_REMOVED lines=17> */
.L_x_20688:
[----:B------:R-:W-:Y:S05]  /*1730*/  BSYNC B0 ;  /* 0x0000000000007941 */ /* 0x000fea0003800000 */
.L_x_20687:
[----:B-1----:R-:W-:Y:S01]  /*1740*/  VIADD R2, R0, 0x80 ;  /* 0x0000008000027836 */ /* 0x002fe20000000000 */
[----:B------:R-:W-:Y:S04]  /*1750*/  BSSY B0, `(.L_x_20690) ;  /* 0x0000021000007945 */ /* 0x000fe80003800000 */
[----:B------:R-:W-:-:S13]  /*1760*/  ISETP.GE.AND P0, PT, R2, UR7, PT ;  /* 0x0000000702007c0c */ /* 0x000fda000bf06270 */
        /* <DEDUP_REMOVED lines=12> */
.L_x_20692:
[----:B------:R-:W-:Y:S01]  /*1830*/  ULDC UR4, c[0x0][0x220] ;  /* 0x0000880000047ab9 */ /* 0x000fe20000000800 */
[----:B------:R-:W-:Y:S01]  /*1840*/  HFMA2.MMA R2, -RZ, RZ, 0, 0 ;  /* 0x00000000ff027435 */ /* 0x000fe200000001ff */
[----:B------:R-:W0:Y:S01]  /*1850*/  I2F.U32.RP R4, UR4 ;  /* 0x0000000400047d06 */ /* 0x000e220008209000 */
[----:B------:R-:W-:-:S07]  /*1860*/  ISETP.NE.U32.AND P2, PT, RZ, UR4, PT ;  /* 0x00000004ff007c0c */ /* 0x000fce000bf45070 */
[----:B0-----:R-:W0:Y:S02]  /*1870*/  MUFU.RCP R4, R4 ;  /* 0x0000000400047308 */ /* 0x001e240000001000 */
[----:B0-----:R-:W-:-:S06]  /*1880*/  VIADD R5, R4, 0xffffffe ;  /* 0x0ffffffe04057836 */ /* 0x001fcc0000000000 */
[----:B------:R-:W0:Y:S02]  /*1890*/  F2I.FTZ.U32.TRUNC.NTZ R3, R5 ;  /* 0x0000000500037305 */ /* 0x000e24000021f000 */
[----:B0-----:R-:W-:-:S04]  /*18a0*/  IMAD.MOV R17, RZ, RZ, -R3 ;  /* 0x000000ffff117224 */ /* 0x001fc800078e0a03 */
[----:B------:R-:W-:-:S04]  /*18b0*/  IMAD R17, R17, UR4, RZ ;  /* 0x0000000411117c24 */ /* 0x000fc8000f8e02ff */
[----:B------:R-:W-:-:S06]  /*18c0*/  IMAD.HI.U32 R17, R3, R17, R2 ;  /* 0x0000001103117227 */ /* 0x000fcc00078e0002 */
[----:B------:R-:W-:-:S04]  /*18d0*/  IMAD.HI.U32 R2, R17, R16, RZ ;  /* 0x0000001011027227 */ /* 0x000fc800078e00ff */
[----:B------:R-:W-:Y:S02]  /*18e0*/  IMAD.MOV R3, RZ, RZ, -R2 ;  /* 0x000000ffff037224 */ /* 0x000fe400078e0a02 */
[----:B------:R-:W-:Y:S02]  /*18f0*/  IMAD.MOV.U32 R17, RZ, RZ, RZ ;  /* 0x000000ffff117224 */ /* 0x000fe400078e00ff */
[----:B------:R-:W-:-:S05]  /*1900*/  IMAD R16, R3, UR4, R16 ;  /* 0x0000000403107c24 */ /* 0x000fca000f8e0210 */
[----:B------:R-:W-:-:S13]  /*1910*/  ISETP.GE.U32.AND P0, PT, R16, UR4, PT ;  /* 0x0000000410007c0c */ /* 0x000fda000bf06070 */
[----:B------:R-:W-:-:S05]  /*1920*/  @P0 VIADD R16, R16, -UR4 ;  /* 0x8000000410100c36 */ /* 0x000fca0008000000 */
[----:B------:R-:W-:-:S13]  /*1930*/  ISETP.GE.U32.AND P0, PT, R16, UR4, PT ;  /* 0x0000000410007c0c */ /* 0x000fda000bf06070 */
[----:B------:R-:W-:Y:S02]  /*1940*/  @P0 IADD3 R16, R16, -UR4, RZ ;  /* 0x8000000410100c10 */ /* 0x000fe4000fffe0ff */
[----:B------:R-:W-:-:S07]  /*1950*/  @!P2 LOP3.LUT R16, RZ, UR4, RZ, 0x33, !PT ;  /* 0x00000004ff10ac12 */ /* 0x000fce000f8e33ff */
.L_x_20691:
[----:B------:R-:W-:Y:S05]  /*1960*/  BSYNC B0 ;  /* 0x0000000000007941 */ /* 0x000fea0003800000 */
.L_x_20690:
[----:B------:R-:W-:Y:S01]  /*1970*/  VIADD R2, R0, 0x100 ;  /* 0x0000010000027836 */ /* 0x000fe20000000000 */
        /* <DEDUP_REMOVED lines=14> */
.L_x_20695:
        /* <DEDUP_REMOVED lines=19> */
.L_x_20694:
[----:B------:R-:W-:Y:S05]  /*1b90*/  BSYNC B0 ;  /* 0x0000000000007941 */ /* 0x000fea0003800000 */
.L_x_20693:
        /* <DEDUP_REMOVED lines=15> */
.L_x_20698:
        /* <DEDUP_REMOVED lines=19> */
.L_x_20697:
[----:B------:R-:W-:Y:S05]  /*1dc0*/  BSYNC B0 ;  /* 0x0000000000007941 */ /* 0x000fea0003800000 */
.L_x_20696:
        /* <DEDUP_REMOVED lines=15> */
.L_x_20701:
        /* <DEDUP_REMOVED lines=19> */
.L_x_20700:
[----:B------:R-:W-:Y:S05]  /*1ff0*/  BSYNC B0 ;  /* 0x0000000000007941 */ /* 0x000fea0003800000 */
.L_x_20699:
        /* <DEDUP_REMOVED lines=15> */
.L_x_20704:
        /* <DEDUP_REMOVED lines=19> */
.L_x_20703:
[----:B------:R-:W-:Y:S05]  /*2220*/  BSYNC B0 ;  /* 0x0000000000007941 */ /* 0x000fea0003800000 */
.L_x_20702:
        /* <DEDUP_REMOVED lines=15> */
.L_x_20707:
        /* <DEDUP_REMOVED lines=19> */
.L_x_20706:
[----:B------:R-:W-:Y:S05]  /*2450*/  BSYNC B0 ;  /* 0x0000000000007941 */ /* 0x000fea0003800000 */
.L_x_20705:
        /* <DEDUP_REMOVED lines=12> */
[----:B------:R-:W-:Y:S05]  /*2520*/  BRA `(.L_x_20709) ;  /* 0x00000000004c7947 */ /* 0x000fea0003800000 */
.L_x_20710:
[----:B------:R-:W-:Y:S01]  /*2530*/  ULDC UR4, c[0x0][0x220] ;  /* 0x0000880000047ab9 */ /* 0x000fe20000000800 */
[----:B------:R-:W-:Y:S01]  /*2540*/  IMAD.MOV.U32 R2, RZ, RZ, RZ ;  /* 0x000000ffff027224 */ /* 0x000fe200078e00ff */
[----:B------:R-:W0:Y:S01]  /*2550*/  I2F.U32.RP R5, UR4 ;  /* 0x0000000400057d06 */ /* 0x000e220008209000 */
[----:B------:R-:W-:-:S07]  /*2560*/  ISETP.NE.U32.AND P2, PT, RZ, UR4, PT ;  /* 0x00000004ff007c0c */ /* 0x000fce000bf45070 */
[----:B0-----:R-:W0:Y:S02]  /*2570*/  MUFU.RCP R5, R5 ;  /* 0x0000000500057308 */ /* 0x001e240000001000 */
[----:B0-----:R-:W-:Y:S02]  /*2580*/  VIADD R21, R5, 0xffffffe ;  /* 0x0ffffffe05157836 */ /* 0x001fe40000000000 */
[----:B------:R-:W-:-:S04]  /*2590*/  IMAD.MOV.U32 R5, RZ, RZ, RZ ;  /* 0x000000ffff057224 */ /* 0x000fc800078e00ff */
        /* <DEDUP_REMOVED lines=12> */
.L_x_20709:
[----:B------:R-:W-:Y:S05]  /*2660*/  BSYNC B0 ;  /* 0x0000000000007941 */ /* 0x000fea0003800000 */
.L_x_20708:
[----:B-----5:R-:W0:Y:S01]  /*2670*/  @!P1 S2R R20, SR_TID.X ;  /* 0x0000000000149919 */ /* 0x020e220000002100 */
[----:B------:R-:W1:Y:S01]  /*2680*/  @!P1 LDC.64 R2, c[0x0][0x228] ;  /* 0x00008a00ff029b82 */ /* 0x000e620000000a00 */
[----:B------:R-:W-:Y:S04]  /*2690*/  BSSY B0, `(.L_x_20711) ;  /* 0x0000031000007945 */ /* 0x000fe80003800000 */
[----:B------:R-:W-:Y:S01]  /*26a0*/  BSSY B1, `(.L_x_20712) ;  /* 0x0000029000017945 */ /* 0x000fe20003800000 */
[C---:B0-----:R-:W-:Y:S01]  /*26b0*/  @!P1 IADD3 R21, R20.reuse, UR6, RZ ;  /* 0x0000000614159c10 */ /* 0x041fe2000fffe0ff */
[----:B------:R-:W-:-:S04]  /*26c0*/  @!P1 VIADD R0, R20, 0x80 ;  /* 0x0000008014009836 */ /* 0x000fc80000000000 */
[----:B-1----:R-:W-:Y:S01]  /*26d0*/  @!P1 IMAD.WIDE.U32 R2, R21, 0x8, R2 ;  /* 0x0000000815029825 */ /* 0x002fe200078e0002 */
[----:B------:R-:W-:-:S04]  /*26e0*/  ISETP.GE.AND P0, PT, R0, UR7, PT ;  /* 0x0000000700007c0c */ /* 0x000fc8000bf06270 */
[----:B------:R0:W-:Y:S09]  /*26f0*/  @!P1 STG.E.64 desc[UR14][R2.64], R18 ;  /* 0x0000001202009986 */ /* 0x0001f2000c101b0e */
[----:B------:R-:W-:Y:S05]  /*2700*/  @P0 BRA `(.L_x_20713) ;  /* 0x0000000000300947 */ /* 0x000fea0003800000 */
[----:B0-----:R-:W0:Y:S01]  /*2710*/  LDC.64 R2, c[0x0][0x228] ;  /* 0x00008a00ff027b82 */ /* 0x001e220000000a00 */
[C---:B------:R-:W-:Y:S01]  /*2720*/  VIADD R19, R0.reuse, UR6 ;  /* 0x0000000600137c36 */ /* 0x040fe20008000000 */
[----:B------:R-:W-:-:S04]  /*2730*/  IADD3 R0, R0, 0x80, RZ ;  /* 0x0000008000007810 */ /* 0x000fc80007ffe0ff */
        /* <DEDUP_REMOVED lines=9> */
.L_x_20713:
[----:B------:R-:W-:-:S13]  /*27d0*/  ISETP.GE.AND P0, PT, R0, UR7, PT ;  /* 0x0000000700007c0c */ /* 0x000fda000bf06270 */
[----:B------:R-:W-:Y:S05]  /*27e0*/  @P0 BRA `(.L_x_20715) ;  /* 0x0000000000300947 */ /* 0x000fea0003800000 */
[----:B01----:R-:W0:Y:S01]  /*27f0*/  LDC.64 R2, c[0x0][0x228] ;  /* 0x00008a00ff027b82 */ /* 0x003e220000000a00 */
[C---:B------:R-:W-:Y:S01]  /*2800*/  IADD3 R15, R0.reuse, UR6, RZ ;  /* 0x00000006000f7c10 */ /* 0x040fe2000fffe0ff */
[----:B------:R-:W-:-:S04]  /*2810*/  VIADD R0, R0, 0x80 ;  /* 0x0000008000007836 */ /* 0x000fc80000000000 */
[----:B0-----:R-:W-:-:S05]  /*2820*/  IMAD.WIDE.U32 R2, R15, 0x8, R2 ;  /* 0x000000080f027825 */ /* 0x001fca00078e0002 */
[----:B------:R1:W-:Y:S02]  /*2830*/  STG.E.64 desc[UR14][R2.64], R12 ;  /* 0x0000000c02007986 */ /* 0x0003e4000c101b0e */
.L_x_20714:
[----:B------:R-:W-:-:S13]  /*2840*/  ISETP.GE.AND P0, PT, R0, UR7, PT ;  /* 0x0000000700007c0c */ /* 0x000fda000bf06270 */
[----:B------:R-:W-:Y:S05]  /*2850*/  @P0 BRA `(.L_x_20716) ;  /* 0x0000000000340947 */ /* 0x000fea0003800000 */
[----:B01----:R-:W0:Y:S01]  /*2860*/  LDC.64 R2, c[0x0][0x228] ;  /* 0x00008a00ff027b82 */ /* 0x003e220000000a00 */
[C---:B------:R-:W-:Y:S01]  /*2870*/  VIADD R13, R0.reuse, UR6 ;  /* 0x00000006000d7c36 */ /* 0x040fe20008000000 */
[----:B------:R-:W-:-:S03]  /*2880*/  IADD3 R0, R0, 0x80, RZ ;  /* 0x0000008000007810 */ /* 0x000fc60007ffe0ff */
[----:B0-----:R-:W-:-:S05]  /*2890*/  IMAD.WIDE.U32 R2, R13, 0x8, R2 ;  /* 0x000000080d027825 */ /* 0x001fca00078e0002 */
[----:B------:R2:W-:Y:S02]  /*28a0*/  STG.E.64 desc[UR14][R2.64], R10 ;  /* 0x0000000a02007986 */ /* 0x0005e4000c101b0e */
.L_x_20715:
        /* <DEDUP_REMOVED lines=8> */
.L_x_20716:
[----:B------:R-:W-:Y:S05]  /*2930*/  BSYNC B1 ;  /* 0x0000000000017941 */ /* 0x000fea0003800000 */
.L_x_20712:
[----:B------:R-:W-:-:S13]  /*2940*/  ISETP.GE.AND P0, PT, R0, UR7, PT ;  /* 0x0000000700007c0c */ /* 0x000fda000bf06270 */
[----:B012---:R-:W0:Y:S01]  /*2950*/  @!P0 LDC.64 R2, c[0x0][0x228] ;  /* 0x00008a00ff028b82 */ /* 0x007e220000000a00 */
[C---:B------:R-:W-:Y:S01]  /*2960*/  @!P0 IADD3 R9, R0.reuse, UR6, RZ ;  /* 0x0000000600098c10 */ /* 0x040fe2000fffe0ff */
[----:B------:R-:W-:-:S04]  /*2970*/  @!P0 VIADD R0, R0, 0x80 ;  /* 0x0000008000008836 */ /* 0x000fc80000000000 */
[----:B0-----:R-:W-:-:S05]  /*2980*/  @!P0 IMAD.WIDE.U32 R2, R9, 0x8, R2 ;  /* 0x0000000809028825 */ /* 0x001fca00078e0002 */
[----:B------:R3:W-:Y:S02]  /*2990*/  @!P0 STG.E.64 desc[UR14][R2.64], R6 ;  /* 0x0000000602008986 */ /* 0x0007e4000c101b0e */
.L_x_20717:
[----:B------:R-:W-:Y:S05]  /*29a0*/  BSYNC B0 ;  /* 0x0000000000007941 */ /* 0x000fea0003800000 */
.L_x_20711:
[----:B------:R-:W-:Y:S05]  /*29b0*/  WARPSYNC.ALL ;  /* 0x0000000000007948 */ /* 0x000fea0003800000 */
[----:B------:R-:W-:-:S13]  /*29c0*/  ISETP.GE.AND P0, PT, R0, UR7, PT ;  /* 0x0000000700007c0c */ /* 0x000fda000bf06270 */
[----:B------:R-:W-:Y:S05]  /*29d0*/  @P0 EXIT ;  /* 0x000000000000094d */ /* 0x000fea0003800000 */
[----:B0123--:R-:W0:Y:S01]  /*29e0*/  LDC.64 R2, c[0x0][0x228] ;  /* 0x00008a00ff027b82 */ /* 0x00fe220000000a00 */
[----:B------:R-:W-:-:S04]  /*29f0*/  VIADD R7, R0, UR6 ;  /* 0x0000000600077c36 */ /* 0x000fc80008000000 */
[----:B0-----:R-:W-:-:S05]  /*2a00*/  IMAD.WIDE.U32 R2, R7, 0x8, R2 ;  /* 0x0000000807027825 */ /* 0x001fca00078e0002 */
[----:B------:R-:W-:Y:S01]  /*2a10*/  STG.E.64 desc[UR14][R2.64], R4 ;  /* 0x0000000402007986 */ /* 0x000fe2000c101b0e */
[----:B------:R-:W-:Y:S05]  /*2a20*/  EXIT ;  /* 0x000000000000794d */ /* 0x000fea0003800000 */
        .weak           $__internal_11_$__cuda_sm20_rem_s64
        .type           $__internal_11_$__cuda_sm20_rem_s64,@function
        .size           $__internal_11_$__cuda_sm20_rem_s64,(.L_x_57224 - $__internal_11_$__cuda_sm20_rem_s64)
$__internal_11_$__cuda_sm20_rem_s64:
[----:B------:R-:W-:Y:S01]  /*2a30*/  UIADD3 UR4, UP1, URZ, -UR16, URZ ;  /* 0x800000103f047290 */ /* 0x000fe2000ff3e03f */
[----:B------:R-:W-:Y:S01]  /*2a40*/  ISETP.GE.AND P2, PT, R5, RZ, PT ;  /* 0x000000ff0500720c */ /* 0x000fe20003f46270 */
[----:B------:R-:W-:Y:S01]  /*2a50*/  UISETP.GE.AND UP0, UPT, UR17, URZ, UPT ;  /* 0x0000003f1100728c */ /* 0x000fe2000bf06270 */
[----:B------:R-:W-:Y:S01]  /*2a60*/  IMAD.MOV.U32 R27, RZ, RZ, RZ ;  /* 0x000000ffff1b7224 */ /* 0x000fe200078e00ff */
[----:B------:R-:W-:Y:S02]  /*2a70*/  UIADD3.X UR5, URZ, ~UR17, URZ, UP1, !UPT ;  /* 0x800000113f057290 */ /* 0x000fe40008ffe43f */
[----:B------:R-:W-:Y:S02]  /*2a80*/  USEL UR4, UR4, UR16, !UP0 ;  /* 0x0000001004047287 */ /* 0x000fe4000c000000 */
[----:B------:R-:W-:-:S09]  /*2a90*/  USEL UR5, UR5, UR17, !UP0 ;  /* 0x0000001105057287 */ /* 0x000fd2000c000000 */
[----:B------:R-:W0:Y:S08]  /*2aa0*/  I2F.U64.RP R3, UR4 ;  /* 0x0000000400037d12 */ /* 0x000e300008309000 */
[----:B0-----:R-:W0:Y:S02]  /*2ab0*/  MUFU.RCP R3, R3 ;  /* 0x0000000300037308 */ /* 0x001e240000001000 */
[----:B0-----:R-:W-:-:S02]  /*2ac0*/  IADD3 R24, R3, 0x1ffffffe, RZ ;  /* 0x1ffffffe03187810 */ /* 0x001fc40007ffe0ff */
[----:B------:R-:W-:-:S04]  /*2ad0*/  IADD3 R3, P0, RZ, -R4, RZ ;  /* 0x80000004ff037210 */ /* 0x000fc80007f1e0ff */
[----:B------:R-:W0:Y:S01]  /*2ae0*/  F2I.U64.TRUNC R24, R24 ;  /* 0x0000001800187311 */ /* 0x000e22000020d800 */
[----:B------:R-:W-:Y:S02]  /*2af0*/  SEL R4, R3, R4, !P2 ;  /* 0x0000000403047207 */ /* 0x000fe40005000000 */
[----:B0-----:R-:W-:Y:S01]  /*2b00*/  R2UR UR8, R24 ;  /* 0x00000000180872ca */ /* 0x001fe200000e0000 */
[----:B------:R-:W-:Y:S01]  /*2b10*/  IMAD.X R24, RZ, RZ, ~R5, P0 ;  /* 0x000000ffff187224 */ /* 0x000fe200000e0e05 */
[----:B------:R-:W-:-:S04]  /*2b20*/  R2UR UR9, R25 ;  /* 0x00000000190972ca */ /* 0x000fc800000e0000 */
[----:B------:R-:W-:-:S07]  /*2b30*/  SEL R3, R24, R5, !P2 ;  /* 0x0000000518037207 */ /* 0x000fce0005000000 */
[----:B------:R-:W-:-:S04]  /*2b40*/  UIMAD.WIDE.U32 UR10, UR8, UR4, URZ ;  /* 0x00000004080a72a5 */ /* 0x000fc8000f8e003f */
[----:B------:R-:W-:Y:S02]  /*2b50*/  UIMAD UR11, UR8, UR5, UR11 ;  /* 0x00000005080b72a4 */ /* 0x000fe4000f8e020b */
[----:B------:R-:W-:Y:S02]  /*2b60*/  UIADD3 UR13, UP0, URZ, -UR10, URZ ;  /* 0x8000000a3f0d7290 */ /* 0x000fe4000ff1e03f */
[----:B------:R-:W-:Y:S02]  /*2b70*/  UIMAD UR12, UR9, UR4, UR11 ;  /* 0x00000004090c72a4 */ /* 0x000fe4000f8e020b */
[----:B------:R-:W-:Y:S02]  /*2b80*/  UIMAD.WIDE.U32 UR10, UR8, UR13, URZ ;  /* 0x0000000d080a72a5 */ /* 0x000fe4000f8e003f */
[----:B------:R-:W-:-:S05]  /*2b90*/  UIADD3.X UR18, URZ, ~UR12, URZ, UP0, !UPT ;  /* 0x8000000c3f127290 */ /* 0x000fca00087fe43f */
[----:B------:R-:W-:Y:S01]  /*2ba0*/  UMOV UR10, UR11 ;  /* 0x0000000b000a7c82 */ /* 0x000fe20008000000 */
[----:B------:R-:W-:Y:S02]  /*2bb0*/  UMOV UR11, UR8 ;  /* 0x00000008000b7c82 */ /* 0x000fe40008000000 */
[----:B------:R-:W-:-:S04]  /*2bc0*/  UIMAD.WIDE.U32 UR10, UP0, UR8, UR18, UR10 ;  /* 0x00000012080a72a5 */ /* 0x000fc8000f80000a */
[----:B------:R-:W-:Y:S02]  /*2bd0*/  UIMAD.WIDE.U32 UR10, UP1, UR9, UR13, UR10 ;  /* 0x0000000d090a72a5 */ /* 0x000fe4000f82000a */
[----:B------:R-:W-:Y:S02]  /*2be0*/  UIMAD.WIDE.U32 UR12, UR9, UR18, URZ ;  /* 0x00000012090c72a5 */ /* 0x000fe4000f8e003f */
[----:B------:R-:W-:Y:S02]  /*2bf0*/  UIMAD UR18, UR9, UR18, URZ ;  /* 0x00000012091272a4 */ /* 0x000fe4000f8e023f */
[----:B------:R-:W-:Y:S02]  /*2c00*/  UIADD3.X UR10, UR13, UR9, URZ, UP0, !UPT ;  /* 0x000000090d0a7290 */ /* 0x000fe400087fe43f */
[----:B------:R-:W-:-:S04]  /*2c10*/  UIADD3 UR11, UP2, UR18, UR11, URZ ;  /* 0x0000000b120b7290 */ /* 0x000fc8000ff5e03f */
[----:B------:R-:W-:Y:S02]  /*2c20*/  UIMAD.WIDE.U32 UR8, UR11, UR4, URZ ;  /* 0x000000040b0872a5 */ /* 0x000fe4000f8e003f */
[----:B------:R-:W-:Y:S02]  /*2c30*/  UIADD3.X UR12, URZ, URZ, UR10, UP2, UP1 ;  /* 0x0000003f3f0c7290 */ /* 0x000fe400097e240a */
[----:B------:R-:W-:Y:S02]  /*2c40*/  UIADD3 UR8, UP0, URZ, -UR8, URZ ;  /* 0x800000083f087290 */ /* 0x000fe4000ff1e03f */
[----:B------:R-:W-:Y:S02]  /*2c50*/  UIMAD UR9, UR11, UR5, UR9 ;  /* 0x000000050b0972a4 */ /* 0x000fe4000f8e0209 */
[----:B------:R-:W-:Y:S02]  /*2c60*/  UIMAD.WIDE.U32 UR18, UR11, UR8, URZ ;  /* 0x000000080b1272a5 */ /* 0x000fe4000f8e003f */
[----:B------:R-:W-:-:S04]  /*2c70*/  UIMAD UR9, UR12, UR4, UR9 ;  /* 0x000000040c0972a4 */ /* 0x000fc8000f8e0209 */
[----:B------:R-:W-:Y:S01]  /*2c80*/  UIADD3.X UR9, URZ, ~UR9, URZ, UP0, !UPT ;  /* 0x800000093f097290 */ /* 0x000fe200087fe43f */
[----:B------:R-:W-:-:S03]  /*2c90*/  UMOV UR10, UR19 ;  /* 0x00000013000a7c82 */ /* 0x000fc60008000000 */
[----:B------:R-:W-:Y:S02]  /*2ca0*/  UIMAD.WIDE.U32 UR10, UP0, UR11, UR9, UR10 ;  /* 0x000000090b0a72a5 */ /* 0x000fe4000f80000a */
[----:B------:R-:W-:Y:S02]  /*2cb0*/  UIMAD UR13, UR12, UR9, URZ ;  /* 0x000000090c0d72a4 */ /* 0x000fe4000f8e023f */
[----:B------:R-:W-:Y:S02]  /*2cc0*/  UIMAD.WIDE.U32 UR10, UP1, UR12, UR8, UR10 ;  /* 0x000000080c0a72a5 */ /* 0x000fe4000f82000a */
[----:B------:R-:W-:Y:S02]  /*2cd0*/  UIMAD.WIDE.U32 UR8, UR12, UR9, URZ ;  /* 0x000000090c0872a5 */ /* 0x000fe4000f8e003f */
[----:B------:R-:W-:Y:S02]  /*2ce0*/  UIADD3 UR10, UP2, UR13, UR11, URZ ;  /* 0x0000000b0d0a7290 */ /* 0x000fe4000ff5e03f */
[----:B------:R-:W-:-:S04]  /*2cf0*/  UIADD3.X UR12, UR9, UR12, URZ, UP0, !UPT ;  /* 0x0000000c090c7290 */ /* 0x000fc800087fe43f */
[----:B------:R-:W-:Y:S01]  /*2d00*/  IMAD.HI.U32 R26, R4, UR10, RZ ;  /* 0x0000000a041a7c27 */ /* 0x000fe2000f8e00ff */
[----:B------:R-:W-:-:S03]  /*2d10*/  UIADD3.X UR12, URZ, URZ, UR12, UP2, UP1 ;  /* 0x0000003f3f0c7290 */ /* 0x000fc600097e240c */
[----:B------:R-:W-:-:S04]  /*2d20*/  IMAD.WIDE.U32 R24, R3, UR10, R26 ;  /* 0x0000000a03187c25 */ /* 0x000fc8000f8e001a */
[----:B------:R-:W-:-:S04]  /*2d30*/  IMAD.HI.U32 R5, R3, UR12, RZ ;  /* 0x0000000c03057c27 */ /* 0x000fc8000f8e00ff */
[----:B------:R-:W-:-:S04]  /*2d40*/  IMAD.HI.U32 R24, P0, R4, UR12, R24 ;  /* 0x0000000c04187c27 */ /* 0x000fc8000f800018 */
[----:B------:R-:W-:Y:S01]  /*2d50*/  IMAD R25, R3, UR12, RZ ;  /* 0x0000000c03197c24 */ /* 0x000fe2000f8e02ff */
[----:B------:R-:W-:-:S04]  /*2d60*/  IADD3.X R5, R5, RZ, RZ, P0, !PT ;  /* 0x000000ff05057210 */ /* 0x000fc800007fe4ff */
[----:B------:R-:W-:-:S05]  /*2d70*/  IADD3 R24, P3, R25, R24, RZ ;  /* 0x0000001819187210 */ /* 0x000fca0007f7e0ff */
        /* <DEDUP_REMOVED lines=20> */
[-C--:B------:R-:W-:Y:S02]  /*2ec0*/  IADD3.X R24, RZ, ~R3.reuse, RZ, P3, !PT ;  /* 0x80000003ff187210 */ /* 0x080fe40001ffe4ff */
[----:B------:R-:W-:Y:S02]  /*2ed0*/  ISETP.NE.AND.EX P0, PT, RZ, UR17, PT, P0 ;  /* 0x00000011ff007c0c */ /* 0x000fe4000bf05300 */
[----:B------:R-:W-:Y:S01]  /*2ee0*/  SEL R24, R24, R3, !P2 ;  /* 0x0000000318187207 */ /* 0x000fe20005000000 */
[----:B------:R-:W-:Y:S01]  /*2ef0*/  IMAD.MOV.U32 R3, RZ, RZ, 0x0 ;  /* 0x00000000ff037424 */ /* 0x000fe200078e00ff */
[----:B------:R-:W-:-:S04]  /*2f00*/  SEL R5, R5, R4, !P2 ;  /* 0x0000000405057207 */ /* 0x000fc80005000000 */
[----:B------:R-:W-:Y:S02]  /*2f10*/  SEL R4, R5, 0xffffffff, P0 ;  /* 0xffffffff05047807 */ /* 0x000fe40000000000 */
[----:B------:R-:W-:Y:S01]  /*2f20*/  SEL R5, R24, 0xffffffff, P0 ;  /* 0xffffffff18057807 */ /* 0x000fe20000000000 */
[----:B------:R-:W-:Y:S06]  /*2f30*/  RET.REL.NODEC R2 `(_ZN2at6native29vectorized_elementwise_kernelILi2ENS0_13BUnaryFunctorIlllZZZNS0_16fmod_kernel_cudaERNS_18TensorIteratorBaseEENKUlvE_clEvENKUlvE2_clEvEUlllE_EESt5arrayIPcLm2EEEEviT0_T1_) ;  /* 0xffffffd002307950 */ /* 0x000fec0003c3ffff */
.L_x_20718:
        /* <DEDUP_REMOVED lines=12> */
.L_x_57224:


//--------------------- .text._ZN2at6native29vectorized_elementwise_kernelILi4ENS0_13BUnaryFunctorIlllZZZNS0_16fmod_kernel_cudaERNS_18TensorIteratorBaseEENKUlvE_clEvENKUlvE2_clEvEUlllE_EESt5arrayIPcLm2EEEEviT0_T1_ --------------------------
	.section	.text._ZN2at6native29vectorized_elementwise_kernelILi4ENS0_13BUnaryFunctorIlllZZZNS0_16fmod_kernel_cudaERNS_18TensorIteratorBaseEENKUlvE_clEvENKUlvE2_clEvEUlllE_EESt5arrayIPcLm2EEEEviT0_T1_,"ax",@progbits
	.align	128
        .global         _ZN2at6native29vectorized_elementwise_kernelILi4ENS0_13BUnaryFunctorIlllZZZNS0_16fmod_kernel_cudaERNS_18TensorIteratorBaseEENKUlvE_clEvENKUlvE2_clEvEUlllE_EESt5arrayIPcLm2EEEEviT0_T1_
        .type           _ZN2at6native29vectorized_elementwise_kernelILi4ENS0_13BUnaryFunctorIlllZZZNS0_16fmod_kernel_cudaERNS_18TensorIteratorBaseEENKUlvE_clEvENKUlvE2_clEvEUlllE_EESt5arrayIPcLm2EEEEviT0_T1_,@function
        .size           _ZN2at6native29vectorized_elementwise_kernelILi4ENS0_13BUnaryFunctorIlllZZZNS0_16fmod_kernel_cudaERNS_18TensorIteratorBaseEENKUlvE_clEvENKUlvE2_clEvEUlllE_EESt5arrayIPcLm2EEEEviT0_T1_,(.L_x_57225 - _ZN2at6native29vectorized_elementwise_kernelILi4ENS0_13BUnaryFunctorIlllZZZNS0_16fmod_kernel_cudaERNS_18TensorIteratorBaseEENKUlvE_clEvENKUlvE2_clEvEUlllE_EESt5arrayIPcLm2EEEEviT0_T1_)
        .other          _ZN2at6native29vectorized_elementwise_kernelILi4ENS0_13BUnaryFunctorIlllZZZNS0_16fmod_kernel_cudaERNS_18TensorIteratorBaseEENKUlvE_clEvENKUlvE2_clEvEUlllE_EESt5arrayIPcLm2EEEEviT0_T1_,@"STO_CUDA_ENTRY STV_DEFAULT"
_ZN2at6native29vectorized_elementwise_kernelILi4ENS0_13BUnaryFunctorIlllZZZNS0_16fmod_kernel_cudaERNS_18TensorIteratorBaseEENKUlvE_clEvENKUlvE2_clEvEUlllE_EESt5arrayIPcLm2EEEEviT0_T1_:
.text._ZN2at6native29vectorized_elementwise_kernelILi4ENS0_13BUnaryFunctorIlllZZZNS0_16fmod_kernel_cudaERNS_18TensorIteratorBaseEENKUlvE_clEvENKUlvE2_clEvEUlllE_EESt5arrayIPcLm2EEEEviT0_T1_:
        /* <DEDUP_REMOVED lines=26> */
[----:B-----5:R-:W-:Y:S05]  /*01a0*/  CALL.REL.NOINC `($__internal_12_$__cuda_sm20_rem_s64) ;  /* 0x0000002800207944 */ /* 0x020fea0003c00000 */
[----:B------:R-:W-:Y:S01]  /*01b0*/  IMAD.MOV.U32 R16, RZ, RZ, R4 ;  /* 0x000000ffff107224 */ /* 0x000fe200078e0004 */
[----:B------:R-:W-:Y:S01]  /*01c0*/  MOV R17, R5 ;  /* 0x0000000500117202 */ /* 0x000fe20000000f00 */
[----:B------:R-:W-:Y:S06]  /*01d0*/  BRA `(.L_x_20722) ;  /* 0x00000000004c7947 */ /* 0x000fec0003800000 */
.L_x_20721:
        /* <DEDUP_REMOVED lines=19> */
.L_x_20722:
[----:B------:R-:W-:Y:S05]  /*0310*/  BSYNC B0 ;  /* 0x0000000000007941 */ /* 0x000fea0003800000 */
.L_x_20720:
        /* <DEDUP_REMOVED lines=8> */
[----:B-----5:R-:W-:Y:S05]  /*03a0*/  CALL.REL.NOINC `($__internal_12_$__cuda_sm20_rem_s64) ;  /* 0x0000002400a07944 */ /* 0x020fea0003c00000 */
[----:B------:R-:W-:Y:S02]  /*03b0*/  IMAD.MOV.U32 R18, RZ, RZ, R4 ;  /* 0x000000ffff127224 */ /* 0x000fe400078e0004 */
[----:B------:R-:W-:Y:S01]  /*03c0*/  IMAD.MOV.U32 R19, RZ, RZ, R5 ;  /* 0x000000ffff137224 */ /* 0x000fe200078e0005 */
[----:B------:R-:W-:Y:S06]  /*03d0*/  BRA `(.L_x_20725) ;  /* 0x00000000004c7947 */ /* 0x000fec0003800000 */
.L_x_20724:
        /* <DEDUP_REMOVED lines=19> */
.L_x_20725:
[----:B------:R-:W-:Y:S05]  /*0510*/  BSYNC B0 ;  /* 0x0000000000007941 */ /* 0x000fea0003800000 */
.L_x_20723:
        /* <DEDUP_REMOVED lines=8> */
[----:B------:R-:W-:Y:S05]  /*05a0*/  CALL.REL.NOINC `($__internal_12_$__cuda_sm20_rem_s64) ;  /* 0x0000002400207944 */ /* 0x000fea0003c00000 */
[----:B------:R-:W-:Y:S02]  /*05b0*/  IMAD.MOV.U32 R20, RZ, RZ, R4 ;  /* 0x000000ffff147224 */ /* 0x000fe400078e0004 */
[----:B------:R-:W-:Y:S01]  /*05c0*/  IMAD.MOV.U32 R21, RZ, RZ, R5 ;  /* 0x000000ffff157224 */ /* 0x000fe200078e0005 */
[----:B------:R-:W-:Y:S06]  /*05d0*/  BRA `(.L_x_20728) ;  /* 0x00000000004c7947 */ /* 0x000fec0003800000 */
.L_x_20727:
        /* <DEDUP_REMOVED lines=19> */
.L_x_20728:
[----:B------:R-:W-:Y:S05]  /*0710*/  BSYNC B0 ;  /* 0x0000000000007941 */ /* 0x000fea0003800000 */
.L_x_20726:
        /* <DEDUP_REMOVED lines=8> */
[----:B------:R-:W-:Y:S05]  /*07a0*/  CALL.REL.NOINC `($__internal_12_$__cuda_sm20_rem_s64) ;  /* 0x0000002000a07944 */ /* 0x000fea0003c00000 */
[----:B------:R-:W-:Y:S01]  /*07b0*/  MOV R22, R4 ;  /* 0x0000000400167202 */ /* 0x000fe20000000f00 */
[----:B------:R-:W-:Y:S01]  /*07c0*/  IMAD.MOV.U32 R23, RZ, RZ, R5 ;  /* 0x000000ffff177224 */ /* 0x000fe200078e0005 */
[----:B------:R-:W-:Y:S06]  /*07d0*/  BRA `(.L_x_20731) ;  /* 0x00000000004c7947 */ /* 0x000fec0003800000 */
.L_x_20730:
        /* <DEDUP_REMOVED lines=19> */
.L_x_20731:
[----:B------:R-:W-:Y:S05]  /*0910*/  BSYNC B0 ;  /* 0x0000000000007941 */ /* 0x000fea0003800000 */
.L_x_20729:
        /* <DEDUP_REMOVED lines=8> */
[----:B------:R-:W-:Y:S05]  /*09a0*/  CALL.REL.NOINC `($__internal_12_$__cuda_sm20_rem_s64) ;  /* 0x0000002000207944 */ /* 0x000fea0003c00000 */
[----:B------:R-:W-:Y:S01]  /*09b0*/  IMAD.MOV.U32 R8, RZ, RZ, R4 ;  /* 0x000000ffff087224 */ /* 0x000fe200078e0004 */
[----:B------:R-:W-:Y:S01]  /*09c0*/  MOV R9, R5 ;  /* 0x0000000500097202 */ /* 0x000fe20000000f00 */
[----:B------:R-:W-:Y:S06]  /*09d0*/  BRA `(.L_x_20734) ;  /* 0x00000000004c7947 */ /* 0x000fec0003800000 */
.L_x_20733:
        /* <DEDUP_REMOVED lines=19> */
.L_x_20734:
[----:B------:R-:W-:Y:S05]  /*0b10*/  BSYNC B0 ;  /* 0x0000000000007941 */ /* 0x000fea0003800000 */
.L_x_20732:
        /* <DEDUP_REMOVED lines=12> */
.L_x_20736:
        /* <DEDUP_REMOVED lines=19> */
.L_x_20737:
[----:B------:R-:W-:Y:S05]  /*0d10*/  BSYNC B0 ;  /* 0x0000000000007941 */ /* 0x000fea0003800000 */
.L_x_20735:
        /* <DEDUP_REMOVED lines=12> */
.L_x_20739:
        /* <DEDUP_REMOVED lines=19> */
.L_x_20740:
[----:B------:R-:W-:Y:S05]  /*0f10*/  BSYNC B0 ;  /* 0x0000000000007941 */ /* 0x000fea0003800000 */
.L_x_20738:
        /* <DEDUP_REMOVED lines=12> */
.L_x_20742:
        /* <DEDUP_REMOVED lines=19> */
.L_x_20743:
[----:B------:R-:W-:Y:S05]  /*1110*/  BSYNC B0 ;  /* 0x0000000000007941 */ /* 0x000fea0003800000 */
.L_x_20741:
        /* <DEDUP_REMOVED lines=10> */
.L_x_20719:
        /* <DEDUP_REMOVED lines=64> */
[----:B------:R-:W-:Y:S05]  /*15c0*/  CALL.REL.NOINC `($__internal_12_$__cuda_sm20_rem_s64) ;  /* 0x0000001400187944 */ /* 0x000fea0003c00000 */
[----:B------:R-:W-:Y:S01]  /*15d0*/  IMAD.MOV.U32 R18, RZ, RZ, R4 ;  /* 0x000000ffff127224 */ /* 0x000fe200078e0004 */
[----:B------:R-:W-:Y:S01]  /*15e0*/  MOV R19, R5 ;  /* 0x0000000500137202 */ /* 0x000fe20000000f00 */
[----:B------:R-:W-:Y:S06]  /*15f0*/  BRA `(.L_x_20745) ;  /* 0x00000000004c7947 */ /* 0x000fec0003800000 */
.L_x_20746:
        /* <DEDUP_REMOVED lines=19> */
.L_x_20745:
[----:B------:R-:W-:Y:S05]  /*1730*/  BSYNC B0 ;  /* 0x0000000000007941 */ /* 0x000fea0003800000 */
.L_x_20744:
        /* <DEDUP_REMOVED lines=15> */
.L_x_20749:
        /* <DEDUP_REMOVED lines=19> */
.L_x_20748:
[----:B------:R-:W-:Y:S05]  /*1960*/  BSYNC B0 ;  /* 0x0000000000007941 */ /* 0x000fea0003800000 */
.L_x_20747:
        /* <DEDUP_REMOVED lines=15> */
.L_x_20752:
        /* <DEDUP_REMOVED lines=19> */
.L_x_20751:
[----:B------:R-:W-:Y:S05]  /*1b90*/  BSYNC B0 ;  /* 0x0000000000007941 */ /* 0x000fea0003800000 */
.L_x_20750:
        /* <DEDUP_REMOVED lines=15> */
.L_x_20755:
        /* <DEDUP_REMOVED lines=19> */
.L_x_20754:
[----:B------:R-:W-:Y:S05]  /*1dc0*/  BSYNC B0 ;  /* 0x0000000000007941 */ /* 0x000fea0003800000 */
.L_x_20753:
        /* <DEDUP_REMOVED lines=15> */
.L_x_20758:
        /* <DEDUP_REMOVED lines=19> */
.L_x_20757:
[----:B------:R-:W-:Y:S05]  /*1ff0*/  BSYNC B0 ;  /* 0x0000000000007941 */ /* 0x000fea0003800000 */
.L_x_20756:
        /* <DEDUP_REMOVED lines=15> */
.L_x_20761:
        /* <DEDUP_REMOVED lines=19> */
.L_x_20760:
[----:B------:R-:W-:Y:S05]  /*2220*/  BSYNC B0 ;  /* 0x0000000000007941 */ /* 0x000fea0003800000 */
.L_x_20759:
        /* <DEDUP_REMOVED lines=15> */
.L_x_20764:
        /* <DEDUP_REMOVED lines=19> */
.L_x_20763:
[----:B------:R-:W-:Y:S05]  /*2450*/  BSYNC B0 ;  /* 0x0000000000007941 */ /* 0x000fea0003800000 */
.L_x_20762:
        /* <DEDUP_REMOVED lines=12> */
[----:B------:R-:W-:Y:S05]  /*2520*/  BRA `(.L_x_20766) ;  /* 0x00000000004c7947 */ /* 0x000fea0003800000 */
.L_x_20767:
        /* <DEDUP_REMOVED lines=19> */
.L_x_20766:
[----:B------:R-:W-:Y:S05]  /*2660*/  BSYNC B0 ;  /* 0x0000000000007941 */ /* 0x000fea0003800000 */
.L_x_20765:
        /* <DEDUP_REMOVED lines=22> */
.L_x_20770:
[----:B------:R-:W-:-:S13]  /*27d0*/  ISETP.GE.AND P0, PT, R0, UR7, PT ;  /* 0x0000000700007c0c */ /* 0x000fda000bf06270 */
[----:B------:R-:W-:Y:S05]  /*27e0*/  @P0 BRA `(.L_x_20772) ;  /* 0x0000000000300947 */ /* 0x000fea0003800000 */
[----:B01----:R-:W0:Y:S01]  /*27f0*/  LDC.64 R2, c[0x0][0x228] ;  /* 0x00008a00ff027b82 */ /* 0x003e220000000a00 */
[C---:B------:R-:W-:Y:S01]  /*2800*/  IADD3 R15, R0.reuse, UR6, RZ ;  /* 0x00000006000f7c10 */ /* 0x040fe2000fffe0ff */
[----:B------:R-:W-:-:S04]  /*2810*/  VIADD R0, R0, 0x80 ;  /* 0x0000008000007836 */ /* 0x000fc80000000000 */
[----:B0-----:R-:W-:-:S05]  /*2820*/  IMAD.WIDE.U32 R2, R15, 0x8, R2 ;  /* 0x000000080f027825 */ /* 0x001fca00078e0002 */
[----:B------:R1:W-:Y:S02]  /*2830*/  STG.E.64 desc[UR14][R2.64], R12 ;  /* 0x0000000c02007986 */ /* 0x0003e4000c101b0e */
.L_x_20771:
[----:B------:R-:W-:-:S13]  /*2840*/  ISETP.GE.AND P0, PT, R0, UR7, PT ;  /* 0x0000000700007c0c */ /* 0x000fda000bf06270 */
[----:B------:R-:W-:Y:S05]  /*2850*/  @P0 BRA `(.L_x_20773) ;  /* 0x0000000000340947 */ /* 0x000fea0003800000 */
[----:B01----:R-:W0:Y:S01]  /*2860*/  LDC.64 R2, c[0x0][0x228] ;  /* 0x00008a00ff027b82 */ /* 0x003e220000000a00 */
[C---:B------:R-:W-:Y:S01]  /*2870*/  VIADD R13, R0.reuse, UR6 ;  /* 0x00000006000d7c36 */ /* 0x040fe20008000000 */
[----:B------:R-:W-:-:S03]  /*2880*/  IADD3 R0, R0, 0x80, RZ ;  /* 0x0000008000007810 */ /* 0x000fc60007ffe0ff */
[----:B0-----:R-:W-:-:S05]  /*2890*/  IMAD.WIDE.U32 R2, R13, 0x8, R2 ;  /* 0x000000080d027825 */ /* 0x001fca00078e0002 */
[----:B------:R2:W-:Y:S02]  /*28a0*/  STG.E.64 desc[UR14][R2.64], R10 ;  /* 0x0000000a02007986 */ /* 0x0005e4000c101b0e */
.L_x_20772:
        /* <DEDUP_REMOVED lines=8> */
.L_x_20773:
[----:B------:R-:W-:Y:S05]  /*2930*/  BSYNC B1 ;  /* 0x0000000000017941 */ /* 0x000fea0003800000 */
.L_x_20769:
[----:B------:R-:W-:-:S13]  /*2940*/  ISETP.GE.AND P0, PT, R0, UR7, PT ;  /* 0x0000000700007c0c */ /* 0x000fda000bf06270 */
[----:B012---:R-:W0:Y:S01]  /*2950*/  @!P0 LDC.64 R2, c[0x0][0x228] ;  /* 0x00008a00ff028b82 */ /* 0x007e220000000a00 */
[C---:B------:R-:W-:Y:S01]  /*2960*/  @!P0 IADD3 R9, R0.reuse, UR6, RZ ;  /* 0x0000000600098c10 */ /* 0x040fe2000fffe0ff */
[----:B------:R-:W-:-:S04]  /*2970*/  @!P0 VIADD R0, R0, 0x80 ;  /* 0x0000008000008836 */ /* 0x000fc80000000000 */
[----:B0-----:R-:W-:-:S05]  /*2980*/  @!P0 IMAD.WIDE.U32 R2, R9, 0x8, R2 ;  /* 0x0000000809028825 */ /* 0x001fca00078e0002 */
[----:B------:R3:W-:Y:S02]  /*2990*/  @!P0 STG.E.64 desc[UR14][R2.64], R6 ;  /* 0x0000000602008986 */ /* 0x0007e4000c101b0e */
.L_x_20774:
[----:B------:R-:W-:Y:S05]  /*29a0*/  BSYNC B0 ;  /* 0x0000000000007941 */ /* 0x000fea0003800000 */
.L_x_20768:
        /* <DEDUP_REMOVED lines=8> */
        .weak           $__internal_12_$__cuda_sm20_rem_s64
        .type           $__internal_12_$__cuda_sm20_rem_s64,@function
        .size           $__internal_12_$__cuda_sm20_rem_s64,(.L_x_57225 - $__internal_12_$__cuda_sm20_rem_s64)
$__internal_12_$__cuda_sm20_rem_s64:
        /* <DEDUP_REMOVED lines=80> */
[----:B------:R-:W-:Y:S06]  /*2f30*/  RET.REL.NODEC R2 `(_ZN2at6native29vectorized_elementwise_kernelILi4ENS0_13BUnaryFunctorIlllZZZNS0_16fmod_kernel_cudaERNS_18TensorIteratorBaseEENKUlvE_clEvENKUlvE2_clEvEUlllE_EESt5arrayIPcLm2EEEEviT0_T1_) ;  /* 0xffffffd002307950 */ /* 0x000fec0003c3ffff */
.L_x_20775:
        /* <DEDUP_REMOVED lines=12> */
.L_x_57225:


//--------------------- .text._ZN2at6native29vectorized_elementwise_kernelILi8ENS0_13BUnaryFunctorIlllZZZNS0_16fmod_kernel_cudaERNS_18TensorIteratorBaseEENKUlvE_clEvENKUlvE2_clEvEUlllE_EESt5arrayIPcLm2EEEEviT0_T1_ --------------------------
	.section	.text._ZN2at6native29vectorized_elementwise_kernelILi8ENS0_13BUnaryFunctorIlllZZZNS0_16fmod_kernel_cudaERNS_18TensorIteratorBaseEENKUlvE_clEvENKUlvE2_clEvEUlllE_EESt5arrayIPcLm2EEEEviT0_T1_,"ax",@progbits
	.align	128
        .global         _ZN2at6native29vectorized_elementwise_kernelILi8ENS0_13BUnaryFunctorIlllZZZNS0_16fmod_kernel_cudaERNS_18TensorIteratorBaseEENKUlvE_clEvENKUlvE2_clEvEUlllE_EESt5arrayIPcLm2EEEEviT0_T1_
        .type           _ZN2at6native29vectorized_elementwise_kernelILi8ENS0_13BUnaryFunctorIlllZZZNS0_16fmod_kernel_cudaERNS_18TensorIteratorBaseEENKUlvE_clEvENKUlvE2_clEvEUlllE_EESt5arrayIPcLm2EEEEviT0_T1_,@function
        .size           _ZN2at6native29vectorized_elementwise_kernelILi8ENS0_13BUnaryFunctorIlllZZZNS0_16fmod_kernel_cudaERNS_18TensorIteratorBaseEENKUlvE_clEvENKUlvE2_clEvEUlllE_EESt5arrayIPcLm2EEEEviT0_T1_,(.L_x_57226 - _ZN2at6native29vectorized_elementwise_kernelILi8ENS0_13BUnaryFunctorIlllZZZNS0_16fmod_kernel_cudaERNS_18TensorIteratorBaseEENKUlvE_clEvENKUlvE2_clEvEUlllE_EESt5arrayIPcLm2EEEEviT0_T1_)
        .other          _ZN2at6native29vectorized_elementwise_kernelILi8ENS0_13BUnaryFunctorIlllZZZNS0_16fmod_kernel_cudaERNS_18TensorIteratorBaseEENKUlvE_clEvENKUlvE2_clEvEUlllE_EESt5arrayIPcLm2EEEEviT0_T1_,@"STO_CUDA_ENTRY STV_DEFAULT"
_ZN2at6native29vectorized_elementwise_kernelILi8ENS0_13BUnaryFunctorIlllZZZNS0_16fmod_kernel_cudaERNS_18TensorIteratorBaseEENKUlvE_clEvENKUlvE2_clEvEUlllE_EESt5arrayIPcLm2EEEEviT0_T1_:
.text._ZN2at6native29vectorized_elementwise_kernelILi8ENS0_13BUnaryFunctorIlllZZZNS0_16fmod_kernel_cudaERNS_18TensorIteratorBaseEENKUlvE_clEvENKUlvE2_clEvEUlllE_EESt5arrayIPcLm2EEEEviT0_T1_:
        /* <DEDUP_REMOVED lines=26> */
[----:B-----5:R-:W-:Y:S05]  /*01a0*/  CALL.REL.NOINC `($__internal_13_$__cuda_sm20_rem_s64) ;  /* 0x0000002800207944 */ /* 0x020fea0003c00000 */
[----:B------:R-:W-:Y:S01]  /*01b0*/  IMAD.MOV.U32 R16, RZ, RZ, R4 ;  /* 0x000000ffff107224 */ /* 0x000fe200078e0004 */
[----:B------:R-:W-:Y:S01]  /*01c0*/  MOV R17, R5 ;  /* 0x0000000500117202 */ /* 0x000fe20000000f00 */
[----:B------:R-:W-:Y:S06]  /*01d0*/  BRA `(.L_x_20779) ;  /* 0x00000000004c7947 */ /* 0x000fec0003800000 */
.L_x_20778:
        /* <DEDUP_REMOVED lines=19> */
.L_x_20779:
[----:B------:R-:W-:Y:S05]  /*0310*/  BSYNC B0 ;  /* 0x0000000000007941 */ /* 0x000fea0003800000 */
.L_x_20777:
        /* <DEDUP_REMOVED lines=8> */
[----:B-----5:R-:W-:Y:S05]  /*03a0*/  CALL.REL.NOINC `($__internal_13_$__cuda_sm20_rem_s64) ;  /* 0x0000002400a07944 */ /* 0x020fea0003c00000 */
[----:B------:R-:W-:Y:S02]  /*03b0*/  IMAD.MOV.U32 R18, RZ, RZ, R4 ;  /* 0x000000ffff127224 */ /* 0x000fe400078e0004 */
[----:B------:R-:W-:Y:S01]  /*03c0*/  IMAD.MOV.U32 R19, RZ, RZ, R5 ;  /* 0x000000ffff137224 */ /* 0x000fe200078e0005 */
[----:B------:R-:W-:Y:S06]  /*03d0*/  BRA `(.L_x_20782) ;  /* 0x00000000004c7947 */ /* 0x000fec0003800000 */
.L_x_20781:
        /* <DEDUP_REMOVED lines=19> */
.L_x_20782:
[----:B------:R-:W-:Y:S05]  /*0510*/  BSYNC B0 ;  /* 0x0000000000007941 */ /* 0x000fea0003800000 */
.L_x_20780:
        /* <DEDUP_REMOVED lines=8> */
[----:B------:R-:W-:Y:S05]  /*05a0*/  CALL.REL.NOINC `($__internal_13_$__cuda_sm20_rem_s64) ;  /* 0x0000002400207944 */ /* 0x000fea0003c00000 */
[----:B------:R-:W-:Y:S02]  /*05b0*/  IMAD.MOV.U32 R20, RZ, RZ, R4 ;  /* 0x000000ffff147224 */ /* 0x000fe400078e0004 */
[----:B------:R-:W-:Y:S01]  /*05c0*/  IMAD.MOV.U32 R21, RZ, RZ, R5 ;  /* 0x000000ffff157224 */ /* 0x000fe200078e0005 */
[----:B------:R-:W-:Y:S06]  /*05d0*/  BRA `(.L_x_20785) ;  /* 0x00000000004c7947 */ /* 0x000fec0003800000 */
.L_x_20784:
        /* <DEDUP_REMOVED lines=19> */
.L_x_20785:
[----:B------:R-:W-:Y:S05]  /*0710*/  BSYNC B0 ;  /* 0x0000000000007941 */ /* 0x000fea0003800000 */
.L_x_20783:
        /* <DEDUP_REMOVED lines=8> */
[----:B------:R-:W-:Y:S05]  /*07a0*/  CALL.REL.NOINC `($__internal_13_$__cuda_sm20_rem_s64) ;  /* 0x0000002000a07944 */ /* 0x000fea0003c00000 */
[----:B------:R-:W-:Y:S01]  /*07b0*/  MOV R22, R4 ;  /* 0x0000000400167202 */ /* 0x000fe20000000f00 */
[----:B------:R-:W-:Y:S01]  /*07c0*/  IMAD.MOV.U32 R23, RZ, RZ, R5 ;  /* 0x000000ffff177224 */ /* 0x000fe200078e0005 */
[----:B------:R-:W-:Y:S06]  /*07d0*/  BRA `(.L_x_20788) ;  /* 0x00000000004c7947 */ /* 0x000fec0003800000 */
.L_x_20787:
        /* <DEDUP_REMOVED lines=19> */
.L_x_20788:
[----:B------:R-:W-:Y:S05]  /*0910*/  BSYNC B0 ;  /* 0x0000000000007941 */ /* 0x000fea0003800000 */
.L_x_20786:
        /* <DEDUP_REMOVED lines=8> */
[----:B------:R-:W-:Y:S05]  /*09a0*/  CALL.REL.NOINC `($__internal_13_$__cuda_sm20_rem_s64) ;  /* 0x0000002000207944 */ /* 0x000fea0003c00000 */
[----:B------:R-:W-:Y:S01]  /*09b0*/  IMAD.MOV.U32 R8, RZ, RZ, R4 ;  /* 0x000000ffff087224 */ /* 0x000fe200078e0004 */
[----:B------:R-:W-:Y:S01]  /*09c0*/  MOV R9, R5 ;  /* 0x0000000500097202 */ /* 0x000fe20000000f00 */
[----:B------:R-:W-:Y:S06]  /*09d0*/  BRA `(.L_x_20791) ;  /* 0x00000000004c7947 */ /* 0x000fec0003800000 */
.L_x_20790:
        /* <DEDUP_REMOVED lines=19> */
.L_x_20791:
[----:B------:R-:W-:Y:S05]  /*0b10*/  BSYNC B0 ;  /* 0x0000000000007941 */ /* 0x000fea0003800000 */
.L_x_20789:
        /* <DEDUP_REMOVED lines=12> */
.L_x_20793:
        /* <DEDUP_REMOVED lines=19> */
.L_x_20794:
[----:B------:R-:W-:Y:S05]  /*0d10*/  BSYNC B0 ;  /* 0x0000000000007941 */ /* 0x000fea0003800000 */
.L_x_20792:
        /* <DEDUP_REMOVED lines=12> */
.L_x_20796:
        /* <DEDUP_REMOVED lines=19> */
.L_x_20797:
[----:B------:R-:W-:Y:S05]  /*0f10*/  BSYNC B0 ;  /* 0x0000000000007941 */ /* 0x000fea0003800000 */
.L_x_20795:
        /* <DEDUP_REMOVED lines=12> */
.L_x_20799:
        /* <DEDUP_REMOVED lines=19> */
.L_x_20800:
[----:B------:R-:W-:Y:S05]  /*1110*/  BSYNC B0 ;  /* 0x0000000000007941 */ /* 0x000fea0003800000 */
.L_x_20798:
        /* <DEDUP_REMOVED lines=10> */
.L_x_20776:
        /* <DEDUP_REMOVED lines=64> */
[----:B------:R-:W-:Y:S05]  /*15c0*/  CALL.REL.NOINC `($__internal_13_$__cuda_sm20_rem_s64) ;  /* 0x0000001400187944 */ /* 0x000fea0003c00000 */
[----:B------:R-:W-:Y:S01]  /*15d0*/  IMAD.MOV.U32 R18, RZ, RZ, R4 ;  /* 0x000000ffff127224 */ /* 0x000fe200078e0004 */
[----:B------:R-:W-:Y:S01]  /*15e0*/  MOV R19, R5 ;  /* 0x0000000500137202 */ /* 0x000fe20000000f00 */
[----:B------:R-:W-:Y:S06]  /*15f0*/  BRA `(.L_x_20802) ;  /* 0x00000000004c7947 */ /* 0x000fec0003800000 */
.L_x_20803:
        /* <DEDUP_REMOVED lines=19> */
.L_x_20802:
[----:B------:R-:W-:Y:S05]  /*1730*/  BSYNC B0 ;  /* 0x0000000000007941 */ /* 0x000fea0003800000 */
.L_x_20801:
        /* <DEDUP_REMOVED lines=15> */
.L_x_20806:
        /* <DEDUP_REMOVED lines=19> */
.L_x_20805:
[----:B------:R-:W-:Y:S05]  /*1960*/  BSYNC B0 ;  /* 0x0000000000007941 */ /* 0x000fea0003800000 */
.L_x_20804:
        /* <DEDUP_REMOVED lines=15> */
.L_x_20809:
        /* <DEDUP_REMOVED lines=19> */
.L_x_20808:
[----:B------:R-:W-:Y:S05]  /*1b90*/  BSYNC B0 ;  /* 0x0000000000007941 */ /* 0x000fea0003800000 */
.L_x_20807:
        /* <DEDUP_REMOVED lines=15> */
.L_x_20812:
        /* <DEDUP_REMOVED lines=19> */
.L_x_20811:
[----:B------:R-:W-:Y:S05]  /*1dc0*/  BSYNC B0 ;  /* 0x0000000000007941 */ /* 0x000fea0003800000 */
.L_x_20810:
        /* <DEDUP_REMOVED lines=15> */
.L_x_20815:
        /* <DEDUP_REMOVED lines=19> */
.L_x_20814:
[----:B------:R-:W-:Y:S05]  /*1ff0*/  BSYNC B0 ;  /* 0x0000000000007941 */ /* 0x000fea0003800000 */
.L_x_20813:
        /* <DEDUP_REMOVED lines=15> */
.L_x_20818:
        /* <DEDUP_REMOVED lines=19> */
.L_x_20817:
[----:B------:R-:W-:Y:S05]  /*2220*/  BSYNC B0 ;  /* 0x0000000000007941 */ /* 0x000fea0003800000 */
.L_x_20816:
        /* <DEDUP_REMOVED lines=15> */
.L_x_20821:
        /* <DEDUP_REMOVED lines=19> */
.L_x_20820:
[----:B------:R-:W-:Y:S05]  /*2450*/  BSYNC B0 ;  /* 0x0000000000007941 */ /* 0x000fea0003800000 */
.L_x_20819:
        /* <DEDUP_REMOVED lines=12> */
[----:B------:R-:W-:Y:S05]  /*2520*/  BRA `(.L_x_20823) ;  /* 0x00000000004c7947 */ /* 0x000fea0003800000 */
.L_x_20824:
        /* <DEDUP_REMOVED lines=19> */
.L_x_20823:
[----:B------:R-:W-:Y:S05]  /*2660*/  BSYNC B0 ;  /* 0x0000000000007941 */ /* 0x000fea0003800000 */
.L_x_20822:
        /* <DEDUP_REMOVED lines=22> */
.L_x_20827:
[----:B------:R-:W-:-:S13]  /*27d0*/  ISETP.GE.AND P0, PT, R0, UR7, PT ;  /* 0x0000000700007c0c */ /* 0x000fda000bf06270 */
[----:B------:R-:W-:Y:S05]  /*27e0*/  @P0 BRA `(.L_x_20829) ;  /* 0x0000000000300947 */ /* 0x000fea0003800000 */
[----:B01----:R-:W0:Y:S01]  /*27f0*/  LDC.64 R2, c[0x0][0x228] ;  /* 0x00008a00ff027b82 */ /* 0x003e220000000a00 */
[C---:B------:R-:W-:Y:S01]  /*2800*/  IADD3 R15, R0.reuse, UR6, RZ ;  /* 0x00000006000f7c10 */ /* 0x040fe2000fffe0ff */
[----:B------:R-:W-:-:S04]  /*2810*/  VIADD R0, R0, 0x80 ;  /* 0x0000008000007836 */ /* 0x000fc80000000000 */
[----:B0-----:R-:W-:-:S05]  /*2820*/  IMAD.WIDE.U32 R2, R15, 0x8, R2 ;  /* 0x000000080f027825 */ /* 0x001fca00078e0002 */
[----:B------:R1:W-:Y:S02]  /*2830*/  STG.E.64 desc[UR14][R2.64], R12 ;  /* 0x0000000c02007986 */ /* 0x0003e4000c101b0e */
.L_x_20828:
[----:B------:R-:W-:-:S13]  /*2840*/  ISETP.GE.AND P0, PT, R0, UR7, PT ;  /* 0x0000000700007c0c */ /* 0x000fda000bf06270 */
[----:B------:R-:W-:Y:S05]  /*2850*/  @P0 BRA `(.L_x_20830) ;  /* 0x0000000000340947 */ /* 0x000fea0003800000 */
[----:B01----:R-:W0:Y:S01]  /*2860*/  LDC.64 R2, c[0x0][0x228] ;  /* 0x00008a00ff027b82 */ /* 0x003e220000000a00 */
[C---:B------:R-:W-:Y:S01]  /*2870*/  VIADD R13, R0.reuse, UR6 ;  /* 0x00000006000d7c36 */ /* 0x040fe20008000000 */
[----:B------:R-:W-:-:S03]  /*2880*/  IADD3 R0, R0, 0x80, RZ ;  /* 0x0000008000007810 */ /* 0x000fc60007ffe0ff */
[----:B0-----:R-:W-:-:S05]  /*2890*/  IMAD.WIDE.U32 R2, R13, 0x8, R2 ;  /* 0x000000080d027825 */ /* 0x001fca00078e0002 */
[----:B------:R2:W-:Y:S02]  /*28a0*/  STG.E.64 desc[UR14][R2.64], R10 ;  /* 0x0000000a02007986 */ /* 0x0005e4000c101b0e */
.L_x_20829:
        /* <DEDUP_REMOVED lines=8> */
.L_x_20830:
[----:B------:R-:W-:Y:S05]  /*2930*/  BSYNC B1 ;  /* 0x0000000000017941 */ /* 0x000fea0003800000 */
.L_x_20826:
[----:B------:R-:W-:-:S13]  /*2940*/  ISETP.GE.AND P0, PT, R0, UR7, PT ;  /* 0x0000000700007c0c */ /* 0x000fda000bf06270 */
[----:B012---:R-:W0:Y:S01]  /*2950*/  @!P0 LDC.64 R2, c[0x0][0x228] ;  /* 0x00008a00ff028b82 */ /* 0x007e220000000a00 */
[C---:B------:R-:W-:Y:S01]  /*2960*/  @!P0 IADD3 R9, R0.reuse, UR6, RZ ;  /* 0x0000000600098c10 */ /* 0x040fe2000fffe0ff */
[----:B------:R-:W-:-:S04]  /*2970*/  @!P0 VIADD R0, R0, 0x80 ;  /* 0x0000008000008836 */ /* 0x000fc80000000000 */
[----:B0-----:R-:W-:-:S05]  /*2980*/  @!P0 IMAD.WIDE.U32 R2, R9, 0x8, R2 ;  /* 0x0000000809028825 */ /* 0x001fca00078e0002 */
[----:B------:R3:W-:Y:S02]  /*2990*/  @!P0 STG.E.64 desc[UR14][R2.64], R6 ;  /* 0x0000000602008986 */ /* 0x0007e4000c101b0e */
.L_x_20831:
[----:B------:R-:W-:Y:S05]  /*29a0*/  BSYNC B0 ;  /* 0x0000000000007941 */ /* 0x000fea0003800000 */
.L_x_20825:
        /* <DEDUP_REMOVED lines=8> */
        .weak           $__internal_13_$__cuda_sm20_rem_s64
        .type           $__internal_13_$__cuda_sm20_rem_s64,@function
        .size           $__internal_13_$__cuda_sm20_rem_s64,(.L_x_57226 - $__internal_13_$__cuda_sm20_rem_s64)
$__internal_13_$__cuda_sm20_rem_s64:
        /* <DEDUP_REMOVED lines=80> */
[----:B------:R-:W-:Y:S06]  /*2f30*/  RET.REL.NODEC R2 `(_ZN2at6native29vectorized_elementwise_kernelILi8ENS0_13BUnaryFunctorIlllZZZNS0_16fmod_kernel_cudaERNS_18TensorIteratorBaseEENKUlvE_clEvENKUlvE2_clEvEUlllE_EESt5arrayIPcLm2EEEEviT0_T1_) ;  /* 0xffffffd002307950 */ /* 0x000fec0003c3ffff */
.L_x_20832:
        /* <DEDUP_REMOVED lines=12> */
.L_x_57226:


//--------------------- .text._ZN2at6native18elementwise_kernelILi128ELi4EZNS0_15gpu_kernel_implINS0_13AUnaryFunctorIlllZZZNS0_16fmod_kernel_cudaERNS_18TensorIteratorBaseEENKUlvE_clEvENKUlvE2_clEvEUlllE_EEEEvS5_RKT_EUliE_EEviT1_ --------------------------
	.section	.text._ZN2at6native18elementwise_kernelILi128ELi4EZNS0_15gpu_kernel_implINS0_13AUnaryFunctorIlllZZZNS0_16fmod_kernel_cudaERNS_18TensorIteratorBaseEENKUlvE_clEvENKUlvE2_clEvEUlllE_EEEEvS5_RKT_EUliE_EEviT1_,"ax",@progbits
	.align	128
        .global         _ZN2at6native18elementwise_kernelILi128ELi4EZNS0_15gpu_kernel_implINS0_13AUnaryFunctorIlllZZZNS0_16fmod_kernel_cudaERNS_18TensorIteratorBaseEENKUlvE_clEvENKUlvE2_clEvEUlllE_EEEEvS5_RKT_EUliE_EEviT1_
        .type           _ZN2at6native18elementwise_kernelILi128ELi4EZNS0_15gpu_kernel_implINS0_13AUnaryFunctorIlllZZZNS0_16fmod_kernel_cudaERNS_18TensorIteratorBaseEENKUlvE_clEvENKUlvE2_clEvEUlllE_EEEEvS5_RKT_EUliE_EEviT1_,@function
        .size           _ZN2at6native18elementwise_kernelILi128ELi4EZNS0_15gpu_kernel_implINS0_13AUnaryFunctorIlllZZZNS0_16fmod_kernel_cudaERNS_18TensorIteratorBaseEENKUlvE_clEvENKUlvE2_clEvEUlllE_EEEEvS5_RKT_EUliE_EEviT1_,(.L_x_57227 - _ZN2at6native18elementwise_kernelILi128ELi4EZNS0_15gpu_kernel_implINS0_13AUnaryFunctorIlllZZZNS0_16fmod_kernel_cudaERNS_18TensorIteratorBaseEENKUlvE_clEvENKUlvE2_clEvEUlllE_EEEEvS5_RKT_EUliE_EEviT1_)
        .other          _ZN2at6native18elementwise_kernelILi128ELi4EZNS0_15gpu_kernel_implINS0_13AUnaryFunctorIlllZZZNS0_16fmod_kernel_cudaERNS_18TensorIteratorBaseEENKUlvE_clEvENKUlvE2_clEvEUlllE_EEEEvS5_RKT_EUliE_EEviT1_,@"STO_CUDA_ENTRY STV_DEFAULT"
_ZN2at6native18elementwise_kernelILi128ELi4EZNS0_15gpu_kernel_implINS0_13AUnaryFunctorIlllZZZNS0_16fmod_kernel_cudaERNS_18TensorIteratorBaseEENKUlvE_clEvENKUlvE2_clEvEUlllE_EEEEvS5_RKT_EUliE_EEviT1_:
.text._ZN2at6native18elementwise_kernelILi128ELi4EZNS0_15gpu_kernel_implINS0_13AUnaryFunctorIlllZZZNS0_16fmod_kernel_cudaERNS_18TensorIteratorBaseEENKUlvE_clEvENKUlvE2_clEvEUlllE_EEEEvS5_RKT_EUliE_EEviT1_:
        /* <DEDUP_REMOVED lines=314> */
.L_x_20835:
        /* <DEDUP_REMOVED lines=21> */
.L_x_20839:
[----:B------:R0:W5:Y:S01]  /*14f0*/  LDG.E.U8 R4, desc[UR36][R2.64] ;  /* 0x0000002402047981 */ /* 0x000162000c1e1100 */
[----:B------:R-:W-:Y:S01]  /*1500*/  IMAD.MOV.U32 R5, RZ, RZ, RZ ;  /* 0x000000ffff057224 */ /* 0x000fe200078e00ff */
[----:B------:R-:W-:Y:S06]  /*1510*/  BRA `(.L_x_20841) ;  /* 0x0000000c00487947 */ /* 0x000fec0003800000 */
.L_x_20838:
        /* <DEDUP_REMOVED lines=8> */
.L_x_20843:
[----:B------:R-:W2:Y:S02]  /*15a0*/  LDG.E R4, desc[UR36][R2.64] ;  /* 0x0000002402047981 */ /* 0x000ea4000c1e1900 */
[----:B--2---:R-:W-:Y:S01]  /*15b0*/  SHF.R.S32.HI R5, RZ, 0x1f, R4 ;  /* 0x0000001fff057819 */ /* 0x004fe20000011404 */
[----:B------:R-:W-:Y:S06]  /*15c0*/  BRA `(.L_x_20841) ;  /* 0x0000000c001c7947 */ /* 0x000fec0003800000 */
.L_x_20842:
[----:B------:R-:W2:Y:S02]  /*15d0*/  LDG.E.S16 R4, desc[UR36][R2.64] ;  /* 0x0000002402047981 */ /* 0x000ea4000c1e1700 */
[----:B--2---:R-:W-:Y:S01]  /*15e0*/  SHF.R.S32.HI R5, RZ, 0x1f, R4 ;  /* 0x0000001fff057819 */ /* 0x004fe20000011404 */
[----:B------:R-:W-:Y:S06]  /*15f0*/  BRA `(.L_x_20841) ;  /* 0x0000000c00107947 */ /* 0x000fec0003800000 */
.L_x_20837:
        /* <DEDUP_REMOVED lines=9> */
.L_x_20845:
[----:B------:R-:W2:Y:S02]  /*1690*/  LDG.E.U16 R2, desc[UR36][R2.64] ;  /* 0x0000002402027981 */ /* 0x000ea4000c1e1500 */
[----:B--2---:R-:W-:-:S06]  /*16a0*/  HADD2.F32 R4, -RZ, R2.H0_H0 ;  /* 0x20000002ff047230 */ /* 0x004fcc0000004100 */
[----:B------:R-:W0:Y:S01]  /*16b0*/  F2I.S64.TRUNC R4, R4 ;  /* 0x0000000400047311 */ /* 0x000e22000020d900 */
[----:B------:R-:W-:Y:S05]  /*16c0*/  BRA `(.L_x_20841) ;  /* 0x0000000800dc7947 */ /* 0x000fea0003800000 */
.L_x_20844:
        /* <DEDUP_REMOVED lines=9> */
.L_x_20847:
[----:B------:R-:W2:Y:S02]  /*1760*/  LDG.E.U16 R2, desc[UR36][R2.64] ;  /* 0x0000002402027981 */ /* 0x000ea4000c1e1500 */
[----:B--2---:R-:W-:-:S06]  /*1770*/  HADD2.F32 R4, -RZ, R2.H0_H0 ;  /* 0x20000002ff047230 */ /* 0x004fcc0000004100 */
[----:B------:R-:W0:Y:S01]  /*1780*/  F2I.S64.TRUNC R4, R4 ;  /* 0x0000000400047311 */ /* 0x000e22000020d900 */
[----:B------:R-:W-:Y:S05]  /*1790*/  BRA `(.L_x_20841) ;  /* 0x0000000800a87947 */ /* 0x000fea0003800000 */
.L_x_20846:
[----:B------:R-:W2:Y:S02]  /*17a0*/  LDG.E.64 R2, desc[UR36][R2.64] ;  /* 0x0000002402027981 */ /* 0x000ea4000c1e1b00 */
[----:B--2---:R0:W1:Y:S01]  /*17b0*/  F2I.S64.F64.TRUNC R4, R2 ;  /* 0x0000000200047311 */ /* 0x004062000030d900 */
[----:B------:R-:W-:Y:S05]  /*17c0*/  BRA `(.L_x_20841) ;  /* 0x00000008009c7947 */ /* 0x000fea0003800000 */
.L_x_20836:
        /* <DEDUP_REMOVED lines=13> */
.L_x_20850:
[----:B------:R-:W2:Y:S02]  /*18a0*/  LDG.E.64 R2, desc[UR36][R2.64] ;  /* 0x0000002402027981 */ /* 0x000ea4000c1e1b00 */
[----:B--2---:R0:W1:Y:S01]  /*18b0*/  F2I.S64.F64.TRUNC R4, R2 ;  /* 0x0000000200047311 */ /* 0x004062000030d900 */
[----:B------:R-:W-:Y:S05]  /*18c0*/  BRA `(.L_x_20841) ;  /* 0x00000008005c7947 */ /* 0x000fea0003800000 */
.L_x_20849:
        /* <DEDUP_REMOVED lines=25> */
[----:B------:R-:W0:Y:S01]  /*1a60*/  F2I.S64.TRUNC R4, R5 ;  /* 0x0000000500047311 */ /* 0x000e22000020d900 */
[----:B------:R-:W-:Y:S05]  /*1a70*/  BRA `(.L_x_20841) ;  /* 0x0000000400f07947 */ /* 0x000fea0003800000 */
.L_x_20852:
        /* <DEDUP_REMOVED lines=14> */
.L_x_20851:
[----:B------:R-:W2:Y:S02]  /*1b60*/  LDG.E.U16 R4, desc[UR36][R2.64] ;  /* 0x0000002402047981 */ /* 0x000ea4000c1e1500 */
[----:B--2---:R-:W-:-:S06]  /*1b70*/  IMAD.U32 R4, R4, 0x10000, RZ ;  /* 0x0001000004047824 */ /* 0x004fcc00078e00ff */
[----:B------:R-:W0:Y:S01]  /*1b80*/  F2I.S64.TRUNC R4, R4 ;  /* 0x0000000400047311 */ /* 0x000e22000020d900 */
[----:B------:R-:W-:Y:S05]  /*1b90*/  BRA `(.L_x_20841) ;  /* 0x0000000400a87947 */ /* 0x000fea0003800000 */
.L_x_20848:
        /* <DEDUP_REMOVED lines=11> */
.L_x_20855:
        /* <DEDUP_REMOVED lines=21> */
.L_x_20859:
[----:B------:R-:W-:Y:S05]  /*1da0*/  BSYNC B1 ;  /* 0x0000000000017941 */ /* 0x000fea0003800000 */
.L_x_20858:
[----:B------:R-:W-:Y:S01]  /*1db0*/  IMAD.SHL.U32 R2, R2, 0x100000, RZ ;  /* 0x0010000002027824 */ /* 0x000fe200078e00ff */
[----:B------:R-:W-:-:S04]  /*1dc0*/  LEA R3, R0, 0x3b800000, 0x17 ;  /* 0x3b80000000037811 */ /* 0x000fc800078eb8ff */
[----:B------:R-:W-:-:S07]  /*1dd0*/  LOP3.LUT R4, R3, R2, R4, 0xfe, !PT ;  /* 0x0000000203047212 */ /* 0x000fce00078efe04 */
.L_x_20857:
[----:B------:R-:W-:Y:S05]  /*1de0*/  BSYNC B0 ;  /* 0x0000000000007941 */ /* 0x000fea0003800000 */
.L_x_20856:
[----:B------:R-:W1:Y:S01]  /*1df0*/  F2I.S64.TRUNC R4, R4 ;  /* 0x0000000400047311 */ /* 0x000e62000020d900 */
[----:B------:R-:W-:Y:S05]  /*1e00*/  BRA `(.L_x_20841) ;  /* 0x00000004000c7947 */ /* 0x000fea0003800000 */
.L_x_20854:
        /* <DEDUP_REMOVED lines=21> */
.L_x_20863:
[----:B------:R-:W-:Y:S05]  /*1f60*/  BSYNC B1 ;  /* 0x0000000000017941 */ /* 0x000fea0003800000 */
.L_x_20862:
[----:B------:R-:W-:Y:S01]  /*1f70*/  IMAD.SHL.U32 R2, R2, 0x200000, RZ ;  /* 0x0020000002027824 */ /* 0x000fe200078e00ff */
[----:B------:R-:W-:-:S04]  /*1f80*/  LEA R3, R0, 0x37800000, 0x17 ;  /* 0x3780000000037811 */ /* 0x000fc800078eb8ff */
[----:B------:R-:W-:-:S07]  /*1f90*/  LOP3.LUT R4, R3, R2, R4, 0xfe, !PT ;  /* 0x0000000203047212 */ /* 0x000fce00078efe04 */
.L_x_20861:
[----:B------:R-:W-:Y:S05]  /*1fa0*/  BSYNC B0 ;  /* 0x0000000000007941 */ /* 0x000fea0003800000 */
.L_x_20860:
[----:B------:R-:W2:Y:S01]  /*1fb0*/  F2I.S64.TRUNC R4, R4 ;  /* 0x0000000400047311 */ /* 0x000ea2000020d900 */
[----:B------:R-:W-:Y:S05]  /*1fc0*/  BRA `(.L_x_20841) ;  /* 0x00000000009c7947 */ /* 0x000fea0003800000 */
.L_x_20853:
        /* <DEDUP_REMOVED lines=14> */
.L_x_20867:
[----:B------:R-:W-:Y:S05]  /*20b0*/  BSYNC B0 ;  /* 0x0000000000007941 */ /* 0x000fea0003800000 */
.L_x_20866:
[----:B------:R-:W4:Y:S01]  /*20c0*/  F2I.S64.TRUNC R4, R4 ;  /* 0x0000000400047311 */ /* 0x000f22000020d900 */
[----:B------:R-:W-:Y:S05]  /*20d0*/  BRA `(.L_x_20841) ;  /* 0x0000000000587947 */ /* 0x000fea0003800000 */
.L_x_20840:
        /* <DEDUP_REMOVED lines=16> */
.L_x_20868:
[----:B------:R-:W-:Y:S01]  /*21e0*/  CS2R R4, SRZ ;  /* 0x0000000000047805 */ /* 0x000fe2000001ff00 */
[----:B------:R-:W-:Y:S06]  /*21f0*/  BRA `(.L_x_20841) ;  /* 0x0000000000107947 */ /* 0x000fec0003800000 */
.L_x_20865:
[----:B------:R0:W5:Y:S01]  /*2200*/  LDG.E.64 R4, desc[UR36][R2.64] ;  /* 0x0000002402047981 */ /* 0x000162000c1e1b00 */
[----:B------:R-:W-:Y:S05]  /*2210*/  BRA `(.L_x_20841) ;  /* 0x0000000000087947 */ /* 0x000fea0003800000 */
.L_x_20864:
[----:B------:R3:W5:Y:S01]  /*2220*/  LDG.E R4, desc[UR36][R2.64] ;  /* 0x0000002402047981 */ /* 0x000762000c1e1900 */
[----:B------:R-:W-:-:S07]  /*2230*/  IMAD.MOV.U32 R5, RZ, RZ, RZ ;  /* 0x000000ffff057224 */ /* 0x000fce00078e00ff */
.L_x_20841:
[----:B------:R-:W-:Y:S01]  /*2240*/  ULDC UR4, c[0x0][0x42c] ;  /* 0x00010b0000047ab9 */ /* 0x000fe20000000800 */
[----:B------:R-:W-:Y:S01]  /*2250*/  BSSY B0, `(.L_x_20869) ;  /* 0x000001c000007945 */ /* 0x000fe20003800000 */
[----:B012-45:R-:W-:-:S04]  /*2260*/  LOP3.LUT R0, R5, UR4, RZ, 0xfc, !PT ;  /* 0x0000000405007c12 */ /* 0x037fc8000f8efcff */
[----:B------:R-:W-:-:S13]  /*2270*/  ISETP.NE.U32.AND P0, PT, R0, RZ, PT ;  /* 0x000000ff0000720c */ /* 0x000fda0003f05070 */
[----:B------:R-:W-:Y:S05]  /*2280*/  @!P0 BRA `(.L_x_20870) ;  /* 0x0000000000108947 */ /* 0x000fea0003800000 */
[----:B------:R-:W-:Y:S01]  /*2290*/  IMAD.MOV.U32 R0, RZ, RZ, R4 ;  /* 0x000000ffff007224 */ /* 0x000fe200078e0004 */
[----:B------:R-:W-:-:S07]  /*22a0*/  MOV R4, 0x22c0 ;  /* 0x000022c000047802 */ /* 0x000fce0000000f00 */
[----:B---3--:R-:W-:Y:S05]  /*22b0*/  CALL.REL.NOINC `($__internal_14_$__cuda_sm20_rem_s64) ;  /* 0x000000a400787944 */ /* 0x008fea0003c00000 */
[----:B------:R-:W-:Y:S05]  /*22c0*/  BRA `(.L_x_20871) ;  /* 0x0000000000507947 */ /* 0x000fea0003800000 */
.L_x_20870:
[----:B------:R-:W0:Y:S01]  /*22d0*/  I2F.U32.RP R0, R4 ;  /* 0x0000000400007306 */ /* 0x000e220000209000 */
[----:B------:R-:W-:Y:S01]  /*22e0*/  ULDC UR4, c[0x0][0x428] ;  /* 0x00010a0000047ab9 */ /* 0x000fe20000000800 */
[----:B------:R-:W-:-:S06]  /*22f0*/  ISETP.NE.U32.AND P1, PT, R4, RZ, PT ;  /* 0x000000ff0400720c */ /* 0x000fcc0003f25070 */
[----:B0-----:R-:W3:Y:S02]  /*2300*/  MUFU.RCP R0, R0 ;  /* 0x0000000000007308 */ /* 0x001ee40000001000 */
[----:B---3--:R-:W-:-:S06]  /*2310*/  VIADD R2, R0, 0xffffffe ;  /* 0x0ffffffe00027836 */ /* 0x008fcc0000000000 */
[----:B------:R0:W1:Y:S02]  /*2320*/  F2I.FTZ.U32.TRUNC.NTZ R3, R2 ;  /* 0x0000000200037305 */ /* 0x000064000021f000 */
[----:B0-----:R-:W-:Y:S02]  /*2330*/  IMAD.MOV.U32 R2, RZ, RZ, RZ ;  /* 0x000000ffff027224 */ /* 0x001fe400078e00ff */
[----:B-1----:R-:W-:-:S04]  /*2340*/  IMAD.MOV R5, RZ, RZ, -R3 ;  /* 0x000000ffff057224 */ /* 0x002fc800078e0a03 */
[----:B------:R-:W-:-:S04]  /*2350*/  IMAD R5, R5, R4, RZ ;  /* 0x0000000405057224 */ /* 0x000fc800078e02ff */
[----:B------:R-:W-:-:S06]  /*2360*/  IMAD.HI.U32 R3, R3, R5, R2 ;  /* 0x0000000503037227 */ /* 0x000fcc00078e0002 */
[----:B------:R-:W-:-:S04]  /*2370*/  IMAD.HI.U32 R3, R3, UR4, RZ ;  /* 0x0000000403037c27 */ /* 0x000fc8000f8e00ff */
[----:B------:R-:W-:-:S04]  /*2380*/  IMAD.MOV R3, RZ, RZ, -R3 ;  /* 0x000000ffff037224 */ /* 0x000fc800078e0a03 */
[----:B------:R-:W-:Y:S02]  /*2390*/  IMAD R5, R4, R3, UR4 ;  /* 0x0000000404057e24 */ /* 0x000fe4000f8e0203 */
[----:B------:R-:W-:-:S03]  /*23a0*/  IMAD.MOV.U32 R3, RZ, RZ, RZ ;  /* 0x000000ffff037224 */ /* 0x000fc600078e00ff */
[----:B------:R-:W-:-:S13]  /*23b0*/  ISETP.GE.U32.AND P0, PT, R5, R4, PT ;  /* 0x000000040500720c */ /* 0x000fda0003f06070 */
[----:B------:R-:W-:-:S05]  /*23c0*/  @P0 IMAD.IADD R5, R5, 0x1, -R4 ;  /* 0x0000000105050824 */ /* 0x000fca00078e0a04 */
[----:B------:R-:W-:-:S13]  /*23d0*/  ISETP.GE.U32.AND P0, PT, R5, R4, PT ;  /* 0x000000040500720c */ /* 0x000fda0003f06070 */
[----:B------:R-:W-:Y:S01]  /*23e0*/  @P0 IMAD.IADD R5, R5, 0x1, -R4 ;  /* 0x0000000105050824 */ /* 0x000fe200078e0a04 */
[----:B------:R-:W-:-:S05]  /*23f0*/  @!P1 LOP3.LUT R5, RZ, R4, RZ, 0x33, !PT ;  /* 0x00000004ff059212 */ /* 0x000fca00078e33ff */
[----:B------:R-:W-:-:S07]  /*2400*/  IMAD.MOV.U32 R2, RZ, RZ, R5 ;  /* 0x000000ffff027224 */ /* 0x000fce00078e0005 */
.L_x_20871:
[----:B------:R-:W-:Y:S05]  /*2410*/  BSYNC B0 ;  /* 0x0000000000007941 */ /* 0x000fea0003800000 */
.L_x_20869:
        /* <DEDUP_REMOVED lines=14> */
.L_x_20875:
[----:B------:R1:W-:Y:S01]  /*2500*/  STG.E.U8 desc[UR36][R16.64], R2 ;  /* 0x0000000210007986 */ /* 0x0003e2000c101124 */
[----:B------:R-:W-:Y:S05]  /*2510*/  BRA `(.L_x_20877) ;  /* 0x0000000c00507947 */ /* 0x000fea0003800000 */
.L_x_20874:
        /* <DEDUP_REMOVED lines=8> */
.L_x_20879:
[----:B------:R3:W-:Y:S01]  /*25a0*/  STG.E desc[UR36][R16.64], R2 ;  /* 0x0000000210007986 */ /* 0x0007e2000c101924 */
[----:B------:R-:W-:Y:S05]  /*25b0*/  BRA `(.L_x_20877) ;  /* 0x0000000c00287947 */ /* 0x000fea0003800000 */
.L_x_20878:
[----:B------:R2:W-:Y:S01]  /*25c0*/  STG.E.U16 desc[UR36][R16.64], R2 ;  /* 0x0000000210007986 */ /* 0x0005e2000c101524 */
[----:B------:R-:W-:Y:S05]  /*25d0*/  BRA `(.L_x_20877) ;  /* 0x0000000c00207947 */ /* 0x000fea0003800000 */
.L_x_20873:
        /* <DEDUP_REMOVED lines=9> */
.L_x_20881:
[----:B------:R-:W0:Y:S02]  /*2670*/  I2F.S64 R0, R2 ;  /* 0x0000000200007312 */ /* 0x000e240000301400 */
[----:B0-----:R-:W-:-:S05]  /*2680*/  F2FP.F16.F32.PACK_AB R0, RZ, R0 ;  /* 0x00000000ff00723e */ /* 0x001fca00000000ff */
[----:B------:R0:W-:Y:S01]  /*2690*/  STG.E.U16 desc[UR36][R16.64], R0 ;  /* 0x0000000010007986 */ /* 0x0001e2000c101524 */
[----:B------:R-:W-:Y:S05]  /*26a0*/  BRA `(.L_x_20877) ;  /* 0x0000000800ec7947 */ /* 0x000fea0003800000 */
.L_x_20880:
        /* <DEDUP_REMOVED lines=10> */
.L_x_20883:
[----:B------:R-:W0:Y:S02]  /*2750*/  I2F.S64 R2, R2 ;  /* 0x0000000200027312 */ /* 0x000e240000301400 */
[----:B0-----:R-:W-:-:S04]  /*2760*/  F2FP.F16.F32.PACK_AB R3, RZ, R2 ;  /* 0x00000002ff03723e */ /* 0x001fc800000000ff */
[----:B------:R-:W-:-:S05]  /*2770*/  PRMT R3, R3, 0x5410, RZ ;  /* 0x0000541003037816 */ /* 0x000fca00000000ff */
[----:B------:R0:W-:Y:S01]  /*2780*/  STG.E desc[UR36][R16.64], R3 ;  /* 0x0000000310007986 */ /* 0x0001e2000c101924 */
[----:B------:R-:W-:Y:S05]  /*2790*/  BRA `(.L_x_20877) ;  /* 0x0000000800b07947 */ /* 0x000fea0003800000 */
.L_x_20882:
[----:B------:R-:W0:Y:S02]  /*27a0*/  I2F.F64.S64 R2, R2 ;  /* 0x0000000200027312 */ /* 0x000e240000301c00 */
[----:B0-----:R0:W-:Y:S01]  /*27b0*/  STG.E.64 desc[UR36][R16.64], R2 ;  /* 0x0000000210007986 */ /* 0x0011e2000c101b24 */
[----:B------:R-:W-:Y:S05]  /*27c0*/  BRA `(.L_x_20877) ;  /* 0x0000000800a47947 */ /* 0x000fea0003800000 */
.L_x_20872:
        /* <DEDUP_REMOVED lines=13> */
.L_x_20886:
[----:B------:R-:W0:Y:S01]  /*28a0*/  I2F.F64.S64 R4, R2 ;  /* 0x0000000200047312 */ /* 0x000e220000301c00 */
[----:B------:R-:W-:-:S05]  /*28b0*/  CS2R R6, SRZ ;  /* 0x0000000000067805 */ /* 0x000fca000001ff00 */
[----:B0-----:R0:W-:Y:S01]  /*28c0*/  STG.E.128 desc[UR36][R16.64], R4 ;  /* 0x0000000410007986 */ /* 0x0011e2000c101d24 */
[----:B------:R-:W-:Y:S05]  /*28d0*/  BRA `(.L_x_20877) ;  /* 0x0000000800607947 */ /* 0x000fea0003800000 */
.L_x_20885:
        /* <DEDUP_REMOVED lines=21> */
.L_x_20890:
[----:B------:R-:W-:Y:S05]  /*2a30*/  BSYNC B0 ;  /* 0x0000000000007941 */ /* 0x000fea0003800000 */
.L_x_20889:
[----:B------:R-:W-:-:S05]  /*2a40*/  LOP3.LUT R5, R0, R5, RZ, 0xfc, !PT ;  /* 0x0000000500057212 */ /* 0x000fca00078efcff */
[----:B------:R0:W-:Y:S01]  /*2a50*/  STG.E.U8 desc[UR36][R16.64], R5 ;  /* 0x0000000510007986 */ /* 0x0001e2000c101124 */
[----:B------:R-:W-:Y:S05]  /*2a60*/  BRA `(.L_x_20877) ;  /* 0x0000000400fc7947 */ /* 0x000fea0003800000 */
.L_x_20888:
        /* <DEDUP_REMOVED lines=13> */
.L_x_20892:
[----:B------:R-:W-:Y:S01]  /*2b40*/  IMAD.MOV.U32 R0, RZ, RZ, 0x7f ;  /* 0x0000007fff007424 */ /* 0x000fe200078e00ff */
[----:B------:R-:W-:-:S04]  /*2b50*/  ISETP.GT.U32.AND P0, PT, R4, 0x7f800000, PT ;  /* 0x7f8000000400780c */ /* 0x000fc80003f04070 */
[----:B------:R-:W-:-:S09]  /*2b60*/  SEL R0, R0, 0x7c, P0 ;  /* 0x0000007c00007807 */ /* 0x000fd20000000000 */
.L_x_20893:
[----:B------:R-:W-:Y:S05]  /*2b70*/  BSYNC B0 ;  /* 0x0000000000007941 */ /* 0x000fea0003800000 */
.L_x_20891:
[----:B------:R-:W-:-:S04]  /*2b80*/  LOP3.LUT R2, R3, 0x80000000, RZ, 0xc0, !PT ;  /* 0x8000000003027812 */ /* 0x000fc800078ec0ff */
[----:B------:R-:W-:-:S04]  /*2b90*/  SHF.R.U32.HI R3, RZ, 0x18, R2 ;  /* 0x00000018ff037819 */ /* 0x000fc80000011602 */
[----:B------:R-:W-:-:S05]  /*2ba0*/  LOP3.LUT R3, R0, R3, RZ, 0xfc, !PT ;  /* 0x0000000300037212 */ /* 0x000fca00078efcff */
[----:B------:R0:W-:Y:S01]  /*2bb0*/  STG.E.U8 desc[UR36][R16.64], R3 ;  /* 0x0000000310007986 */ /* 0x0001e2000c101124 */
[----:B------:R-:W-:Y:S05]  /*2bc0*/  BRA `(.L_x_20877) ;  /* 0x0000000400a47947 */ /* 0x000fea0003800000 */
.L_x_20887:
[----:B------:R-:W0:Y:S02]  /*2bd0*/  I2F.S64 R0, R2 ;  /* 0x0000000200007312 */ /* 0x000e240000301400 */
[----:B0-----:R-:W-:-:S05]  /*2be0*/  F2FP.BF16.F32.PACK_AB R0, RZ, R0 ;  /* 0x00000000ff00723e */ /* 0x001fca00000010ff */
[----:B------:R0:W-:Y:S01]  /*2bf0*/  STG.E.U16 desc[UR36][R16.64], R0 ;  /* 0x0000000010007986 */ /* 0x0001e2000c101524 */
[----:B------:R-:W-:Y:S05]  /*2c00*/  BRA `(.L_x_20877) ;  /* 0x0000000400947947 */ /* 0x000fea0003800000 */
.L_x_20884:
        /* <DEDUP_REMOVED lines=10> */
.L_x_20896:
        /* <DEDUP_REMOVED lines=17> */
.L_x_20899:
[----:B------:R-:W-:-:S04]  /*2dc0*/  LOP3.LUT R2, R3, 0x80000000, RZ, 0xc0, !PT ;  /* 0x8000000003027812 */ /* 0x000fc800078ec0ff */
[----:B------:R-:W-:-:S04]  /*2dd0*/  SHF.R.U32.HI R3, RZ, 0x18, R2 ;  /* 0x00000018ff037819 */ /* 0x000fc80000011602 */
[----:B------:R-:W-:-:S04]  /*2de0*/  LOP3.LUT R0, R0, R3, RZ, 0xfc, !PT ;  /* 0x0000000300007212 */ /* 0x000fc800078efcff */
[----:B------:R-:W-:-:S07]  /*2df0*/  PRMT R8, R0, 0x7610, R8 ;  /* 0x0000761000087816 */ /* 0x000fce0000000008 */
.L_x_20898:
[----:B------:R-:W-:Y:S05]  /*2e00*/  BSYNC B0 ;  /* 0x0000000000007941 */ /* 0x000fea0003800000 */
.L_x_20897:
[----:B------:R0:W-:Y:S01]  /*2e10*/  STG.E.U8 desc[UR36][R16.64], R8 ;  /* 0x0000000810007986 */ /* 0x0001e2000c101124 */
[----:B------:R-:W-:Y:S05]  /*2e20*/  BRA `(.L_x_20877) ;  /* 0x00000004000c7947 */ /* 0x000fea0003800000 */
.L_x_20895:
        /* <DEDUP_REMOVED lines=17> */
.L_x_20902:
[----:B------:R-:W-:-:S04]  /*2f40*/  LOP3.LUT R2, R3, 0x80000000, RZ, 0xc0, !PT ;  /* 0x8000000003027812 */ /* 0x000fc800078ec0ff */
[----:B------:R-:W-:-:S04]  /*2f50*/  SHF.R.U32.HI R3, RZ, 0x18, R2 ;  /* 0x00000018ff037819 */ /* 0x000fc80000011602 */
[----:B------:R-:W-:-:S04]  /*2f60*/  LOP3.LUT R0, R0, R3, RZ, 0xfc, !PT ;  /* 0x0000000300007212 */ /* 0x000fc800078efcff */
[----:B------:R-:W-:-:S07]  /*2f70*/  PRMT R8, R0, 0x7610, R8 ;  /* 0x0000761000087816 */ /* 0x000fce0000000008 */
.L_x_20901:
[----:B------:R-:W-:Y:S05]  /*2f80*/  BSYNC B0 ;  /* 0x0000000000007941 */ /* 0x000fea0003800000 */
.L_x_20900:
[----:B------:R0:W-:Y:S01]  /*2f90*/  STG.E.U8 desc[UR36][R16.64], R8 ;  /* 0x0000000810007986 */ /* 0x0001e2000c101124 */
[----:B------:R-:W-:Y:S05]  /*2fa0*/  BRA `(.L_x_20877) ;  /* 0x0000000000ac7947 */ /* 0x000fea0003800000 */
.L_x_20894:
        /* <DEDUP_REMOVED lines=23> */
.L_x_20876:
        /* <DEDUP_REMOVED lines=16> */
.L_x_20905:
[----:B------:R-:W-:Y:S05]  /*3220*/  BRA `(.L_x_20877) ;  /* 0x00000000000c7947 */ /* 0x000fea0003800000 */
.L_x_20904:
[----:B------:R0:W-:Y:S01]  /*3230*/  STG.E.64 desc[UR36][R16.64], R2 ;  /* 0x0000000210007986 */ /* 0x0001e2000c101b24 */
[----:B------:R-:W-:Y:S05]  /*3240*/  BRA `(.L_x_20877) ;  /* 0x0000000000047947 */ /* 0x000fea0003800000 */
.L_x_20903:
[----:B------:R0:W-:Y:S02]  /*3250*/  STG.E desc[UR36][R16.64], R2 ;  /* 0x0000000210007986 */ /* 0x0001e4000c101924 */
.L_x_20877:
[----:B------:R-:W-:-:S04]  /*3260*/  IMAD R18, R18, 0x200, R23 ;  /* 0x0000020012127824 */ /* 0x000fc800078e0217 */
[----:B------:R-:W-:-:S07]  /*3270*/  VIADD R19, R18, 0x80 ;  /* 0x0000008012137836 */ /* 0x000fce0000000000 */
.L_x_20834:
[----:B------:R-:W-:Y:S05]  /*3280*/  BSYNC B6 ;  /* 0x0000000000067941 */ /* 0x000fea0003800000 */
.L_x_20833:
        /* <DEDUP_REMOVED lines=307> */
.L_x_20908:
        /* <DEDUP_REMOVED lines=21> */
.L_x_20912:
[----:B------:R0:W5:Y:S01]  /*4710*/  LDG.E.U8 R4, desc[UR36][R2.64] ;  /* 0x0000002402047981 */ /* 0x000162000c1e1100 */
[----:B------:R-:W-:Y:S01]  /*4720*/  IMAD.MOV.U32 R5, RZ, RZ, RZ ;  /* 0x000000ffff057224 */ /* 0x000fe200078e00ff */
[----:B------:R-:W-:Y:S06]  /*4730*/  BRA `(.L_x_20914) ;  /* 0x0000000c00487947 */ /* 0x000fec0003800000 */
.L_x_20911:
        /* <DEDUP_REMOVED lines=8> */
.L_x_20916:
[----:B------:R-:W2:Y:S02]  /*47c0*/  LDG.E R4, desc[UR36][R2.64] ;  /* 0x0000002402047981 */ /* 0x000ea4000c1e1900 */
[----:B--2---:R-:W-:Y:S01]  /*47d0*/  SHF.R.S32.HI R5, RZ, 0x1f, R4 ;  /* 0x0000001fff057819 */ /* 0x004fe20000011404 */
[----:B------:R-:W-:Y:S06]  /*47e0*/  BRA `(.L_x_20914) ;  /* 0x0000000c001c7947 */ /* 0x000fec0003800000 */
.L_x_20915:
[----:B------:R-:W2:Y:S02]  /*47f0*/  LDG.E.S16 R4, desc[UR36][R2.64] ;  /* 0x0000002402047981 */ /* 0x000ea4000c1e1700 */
[----:B--2---:R-:W-:Y:S01]  /*4800*/  SHF.R.S32.HI R5, RZ, 0x1f, R4 ;  /* 0x0000001fff057819 */ /* 0x004fe20000011404 */
[----:B------:R-:W-:Y:S06]  /*4810*/  BRA `(.L_x_20914) ;  /* 0x0000000c00107947 */ /* 0x000fec0003800000 */
.L_x_20910:
        /* <DEDUP_REMOVED lines=9> */
.L_x_20918:
[----:B------:R-:W2:Y:S02]  /*48b0*/  LDG.E.U16 R2, desc[UR36][R2.64] ;  /* 0x0000002402027981 */ /* 0x000ea4000c1e1500 */
[----:B--2---:R-:W-:-:S06]  /*48c0*/  HADD2.F32 R4, -RZ, R2.H0_H0 ;  /* 0x20000002ff047230 */ /* 0x004fcc0000004100 */
[----:B------:R-:W0:Y:S01]  /*48d0*/  F2I.S64.TRUNC R4, R4 ;  /* 0x0000000400047311 */ /* 0x000e22000020d900 */
[----:B------:R-:W-:Y:S05]  /*48e0*/  BRA `(.L_x_20914) ;  /* 0x0000000800dc7947 */ /* 0x000fea0003800000 */
.L_x_20917:
        /* <DEDUP_REMOVED lines=9> */
.L_x_20920:
[----:B------:R-:W2:Y:S02]  /*4980*/  LDG.E.U16 R2, desc[UR36][R2.64] ;  /* 0x0000002402027981 */ /* 0x000ea4000c1e1500 */
[----:B--2---:R-:W-:-:S06]  /*4990*/  HADD2.F32 R4, -RZ, R2.H0_H0 ;  /* 0x20000002ff047230 */ /* 0x004fcc0000004100 */
[----:B------:R-:W0:Y:S01]  /*49a0*/  F2I.S64.TRUNC R4, R4 ;  /* 0x0000000400047311 */ /* 0x000e22000020d900 */
[----:B------:R-:W-:Y:S05]  /*49b0*/  BRA `(.L_x_20914) ;  /* 0x0000000800a87947 */ /* 0x000fea0003800000 */
.L_x_20919:
[----:B------:R-:W2:Y:S02]  /*49c0*/  LDG.E.64 R2, desc[UR36][R2.64] ;  /* 0x0000002402027981 */ /* 0x000ea4000c1e1b00 */
[----:B--2---:R0:W1:Y:S01]  /*49d0*/  F2I.S64.F64.TRUNC R4, R2 ;  /* 0x0000000200047311 */ /* 0x004062000030d900 */
[----:B------:R-:W-:Y:S05]  /*49e0*/  BRA `(.L_x_20914) ;  /* 0x00000008009c7947 */ /* 0x000fea0003800000 */
.L_x_20909:
        /* <DEDUP_REMOVED lines=13> */
.L_x_20923:
[----:B------:R-:W2:Y:S02]  /*4ac0*/  LDG.E.64 R2, desc[UR36][R2.64] ;  /* 0x0000002402027981 */ /* 0x000ea4000c1e1b00 */
[----:B--2---:R3:W4:Y:S01]  /*4ad0*/  F2I.S64.F64.TRUNC R4, R2 ;  /* 0x0000000200047311 */ /* 0x004722000030d900 */
[----:B------:R-:W-:Y:S05]  /*4ae0*/  BRA `(.L_x_20914) ;  /* 0x00000008005c7947 */ /* 0x000fea0003800000 */
.L_x_20922:
        /* <DEDUP_REMOVED lines=27> */
.L_x_20925:
        /* <DEDUP_REMOVED lines=14> */
.L_x_20924:
[----:B------:R-:W2:Y:S02]  /*4d80*/  LDG.E.U16 R4, desc[UR36][R2.64] ;  /* 0x0000002402047981 */ /* 0x000ea4000c1e1500 */
[----:B--2---:R-:W-:-:S06]  /*4d90*/  IMAD.U32 R4, R4, 0x10000, RZ ;  /* 0x0001000004047824 */ /* 0x004fcc00078e00ff */
[----:B------:R-:W2:Y:S01]  /*4da0*/  F2I.S64.TRUNC R4, R4 ;  /* 0x0000000400047311 */ /* 0x000ea2000020d900 */
[----:B------:R-:W-:Y:S05]  /*4db0*/  BRA `(.L_x_20914) ;  /* 0x0000000400a87947 */ /* 0x000fea0003800000 */
.L_x_20921:
        /* <DEDUP_REMOVED lines=11> */
.L_x_20928:
        /* <DEDUP_REMOVED lines=21> */
.L_x_20932:
[----:B------:R-:W-:Y:S05]  /*4fc0*/  BSYNC B1 ;  /* 0x0000000000017941 */ /* 0x000fea0003800000 */
.L_x_20931:
[----:B------:R-:W-:Y:S01]  /*4fd0*/  IMAD.SHL.U32 R2, R2, 0x100000, RZ ;  /* 0x0010000002027824 */ /* 0x000fe200078e00ff */
[----:B------:R-:W-:-:S04]  /*4fe0*/  LEA R3, R0, 0x3b800000, 0x17 ;  /* 0x3b80000000037811 */ /* 0x000fc800078eb8ff */
[----:B------:R-:W-:-:S07]  /*4ff0*/  LOP3.LUT R4, R3, R2, R4, 0xfe, !PT ;  /* 0x0000000203047212 */ /* 0x000fce00078efe04 */
.L_x_20930:
[----:B------:R-:W-:Y:S05]  /*5000*/  BSYNC B0 ;  /* 0x0000000000007941 */ /* 0x000fea0003800000 */
.L_x_20929:
[----:B------:R-:W0:Y:S01]  /*5010*/  F2I.S64.TRUNC R4, R4 ;  /* 0x0000000400047311 */ /* 0x000e22000020d900 */
[----:B------:R-:W-:Y:S05]  /*5020*/  BRA `(.L_x_20914) ;  /* 0x00000004000c7947 */ /* 0x000fea0003800000 */
.L_x_20927:
        /* <DEDUP_REMOVED lines=21> */
.L_x_20936:
[----:B------:R-:W-:Y:S05]  /*5180*/  BSYNC B1 ;  /* 0x0000000000017941 */ /* 0x000fea0003800000 */
.L_x_20935:
[----:B------:R-:W-:Y:S01]  /*5190*/  IMAD.SHL.U32 R2, R2, 0x200000, RZ ;  /* 0x0020000002027824 */ /* 0x000fe200078e00ff */
[----:B------:R-:W-:-:S04]  /*51a0*/  LEA R3, R0, 0x37800000, 0x17 ;  /* 0x3780000000037811 */ /* 0x000fc800078eb8ff */
[----:B------:R-:W-:-:S07]  /*51b0*/  LOP3.LUT R4, R3, R2, R4, 0xfe, !PT ;  /* 0x0000000203047212 */ /* 0x000fce00078efe04 */
.L_x_20934:
[----:B------:R-:W-:Y:S05]  /*51c0*/  BSYNC B0 ;  /* 0x0000000000007941 */ /* 0x000fea0003800000 */
.L_x_20933:
[----:B------:R-:W0:Y:S01]  /*51d0*/  F2I.S64.TRUNC R4, R4 ;  /* 0x0000000400047311 */ /* 0x000e22000020d900 */
[----:B------:R-:W-:Y:S05]  /*51e0*/  BRA `(.L_x_20914) ;  /* 0x00000000009c7947 */ /* 0x000fea0003800000 */
.L_x_20926:
        /* <DEDUP_REMOVED lines=14> */
.L_x_20940:
[----:B------:R-:W-:Y:S05]  /*52d0*/  BSYNC B0 ;  /* 0x0000000000007941 */ /* 0x000fea0003800000 */
.L_x_20939:
[----:B------:R-:W0:Y:S01]  /*52e0*/  F2I.S64.TRUNC R4, R4 ;  /* 0x0000000400047311 */ /* 0x000e22000020d900 */
[----:B------:R-:W-:Y:S05]  /*52f0*/  BRA `(.L_x_20914) ;  /* 0x0000000000587947 */ /* 0x000fea0003800000 */
.L_x_20913:
        /* <DEDUP_REMOVED lines=16> */
.L_x_20941:
[----:B------:R-:W-:Y:S01]  /*5400*/  CS2R R4, SRZ ;  /* 0x0000000000047805 */ /* 0x000fe2000001ff00 */
[----:B------:R-:W-:Y:S06]  /*5410*/  BRA `(.L_x_20914) ;  /* 0x0000000000107947 */ /* 0x000fec0003800000 */
.L_x_20938:
[----:B------:R0:W5:Y:S01]  /*5420*/  LDG.E.64 R4, desc[UR36][R2.64] ;  /* 0x0000002402047981 */ /* 0x000162000c1e1b00 */
[----:B------:R-:W-:Y:S05]  /*5430*/  BRA `(.L_x_20914) ;  /* 0x0000000000087947 */ /* 0x000fea0003800000 */
.L_x_20937:
[----:B------:R0:W5:Y:S01]  /*5440*/  LDG.E R4, desc[UR36][R2.64] ;  /* 0x0000002402047981 */ /* 0x000162000c1e1900 */
[----:B------:R-:W-:-:S07]  /*5450*/  IMAD.MOV.U32 R5, RZ, RZ, RZ ;  /* 0x000000ffff057224 */ /* 0x000fce00078e00ff */
.L_x_20914:
        /* <DEDUP_REMOVED lines=9> */
.L_x_20943:
        /* <DEDUP_REMOVED lines=20> */
.L_x_20944:
[----:B------:R-:W-:Y:S05]  /*5630*/  BSYNC B0 ;  /* 0x0000000000007941 */ /* 0x000fea0003800000 */
.L_x_20942:
        /* <DEDUP_REMOVED lines=14> */
.L_x_20948:
[----:B------:R0:W-:Y:S01]  /*5720*/  STG.E.U8 desc[UR36][R16.64], R2 ;  /* 0x0000000210007986 */ /* 0x0001e2000c101124 */
[----:B------:R-:W-:Y:S05]  /*5730*/  BRA `(.L_x_20950) ;  /* 0x0000000c00507947 */ /* 0x000fea0003800000 */
.L_x_20947:
        /* <DEDUP_REMOVED lines=8> */
.L_x_20952:
[----:B------:R3:W-:Y:S01]  /*57c0*/  STG.E desc[UR36][R16.64], R2 ;  /* 0x0000000210007986 */ /* 0x0007e2000c101924 */
[----:B------:R-:W-:Y:S05]  /*57d0*/  BRA `(.L_x_20950) ;  /* 0x0000000c00287947 */ /* 0x000fea0003800000 */
.L_x_20951:
[----:B------:R2:W-:Y:S01]  /*57e0*/  STG.E.U16 desc[UR36][R16.64], R2 ;  /* 0x0000000210007986 */ /* 0x0005e2000c101524 */
[----:B------:R-:W-:Y:S05]  /*57f0*/  BRA `(.L_x_20950) ;  /* 0x0000000c00207947 */ /* 0x000fea0003800000 */
.L_x_20946:
        /* <DEDUP_REMOVED lines=9> */
.L_x_20954:
[----:B------:R-:W0:Y:S02]  /*5890*/  I2F.S64 R0, R2 ;  /* 0x0000000200007312 */ /* 0x000e240000301400 */
[----:B0-----:R-:W-:-:S05]  /*58a0*/  F2FP.F16.F32.PACK_AB R0, RZ, R0 ;  /* 0x00000000ff00723e */ /* 0x001fca00000000ff */
[----:B------:R0:W-:Y:S01]  /*58b0*/  STG.E.U16 desc[UR36][R16.64], R0 ;  /* 0x0000000010007986 */ /* 0x0001e2000c101524 */
[----:B------:R-:W-:Y:S05]  /*58c0*/  BRA `(.L_x_20950) ;  /* 0x0000000800ec7947 */ /* 0x000fea0003800000 */
.L_x_20953:
        /* <DEDUP_REMOVED lines=10> */
.L_x_20956:
[----:B------:R-:W0:Y:S02]  /*5970*/  I2F.S64 R2, R2 ;  /* 0x0000000200027312 */ /* 0x000e240000301400 */
[----:B0-----:R-:W-:-:S04]  /*5980*/  F2FP.F16.F32.PACK_AB R3, RZ, R2 ;  /* 0x00000002ff03723e */ /* 0x001fc800000000ff */
[----:B------:R-:W-:-:S05]  /*5990*/  PRMT R3, R3, 0x5410, RZ ;  /* 0x0000541003037816 */ /* 0x000fca00000000ff */
[----:B------:R0:W-:Y:S01]  /*59a0*/  STG.E desc[UR36][R16.64], R3 ;  /* 0x0000000310007986 */ /* 0x0001e2000c101924 */
[----:B------:R-:W-:Y:S05]  /*59b0*/  BRA `(.L_x_20950) ;  /* 0x0000000800b07947 */ /* 0x000fea0003800000 */
.L_x_20955:
[----:B------:R-:W0:Y:S02]  /*59c0*/  I2F.F64.S64 R2, R2 ;  /* 0x0000000200027312 */ /* 0x000e240000301c00 */
[----:B0-----:R0:W-:Y:S01]  /*59d0*/  STG.E.64 desc[UR36][R16.64], R2 ;  /* 0x0000000210007986 */ /* 0x0011e2000c101b24 */
[----:B------:R-:W-:Y:S05]  /*59e0*/  BRA `(.L_x_20950) ;  /* 0x0000000800a47947 */ /* 0x000fea0003800000 */
.L_x_20945:
        /* <DEDUP_REMOVED lines=13> */
.L_x_20959:
[----:B------:R-:W0:Y:S01]  /*5ac0*/  I2F.F64.S64 R4, R2 ;  /* 0x0000000200047312 */ /* 0x000e220000301c00 */
[----:B------:R-:W-:-:S05]  /*5ad0*/  CS2R R6, SRZ ;  /* 0x0000000000067805 */ /* 0x000fca000001ff00 */
[----:B0-----:R0:W-:Y:S01]  /*5ae0*/  STG.E.128 desc[UR36][R16.64], R4 ;  /* 0x0000000410007986 */ /* 0x0011e2000c101d24 */
[----:B------:R-:W-:Y:S05]  /*5af0*/  BRA `(.L_x_20950) ;  /* 0x0000000800607947 */ /* 0x000fea0003800000 */
.L_x_20958:
        /* <DEDUP_REMOVED lines=21> */
.L_x_20963:
[----:B------:R-:W-:Y:S05]  /*5c50*/  BSYNC B0 ;  /* 0x0000000000007941 */ /* 0x000fea0003800000 */
.L_x_20962:
[----:B------:R-:W-:-:S05]  /*5c60*/  LOP3.LUT R5, R0, R5, RZ, 0xfc, !PT ;  /* 0x0000000500057212 */ /* 0x000fca00078efcff */
[----:B------:R0:W-:Y:S01]  /*5c70*/  STG.E.U8 desc[UR36][R16.64], R5 ;  /* 0x0000000510007986 */ /* 0x0001e2000c101124 */
[----:B------:R-:W-:Y:S05]  /*5c80*/  BRA `(.L_x_20950) ;  /* 0x0000000400fc7947 */ /* 0x000fea0003800000 */
.L_x_20961:
        /* <DEDUP_REMOVED lines=13> */
.L_x_20965:
[----:B------:R-:W-:Y:S01]  /*5d60*/  IMAD.MOV.U32 R0, RZ, RZ, 0x7f ;  /* 0x0000007fff007424 */ /* 0x000fe200078e00ff */
[----:B------:R-:W-:-:S04]  /*5d70*/  ISETP.GT.U32.AND P0, PT, R4, 0x7f800000, PT ;  /* 0x7f8000000400780c */ /* 0x000fc80003f04070 */
[----:B------:R-:W-:-:S09]  /*5d80*/  SEL R0, R0, 0x7c, P0 ;  /* 0x0000007c00007807 */ /* 0x000fd20000000000 */
.L_x_20966:
[----:B------:R-:W-:Y:S05]  /*5d90*/  BSYNC B0 ;  /* 0x0000000000007941 */ /* 0x000fea0003800000 */
.L_x_20964:
[----:B------:R-:W-:-:S04]  /*5da0*/  LOP3.LUT R2, R3, 0x80000000, RZ, 0xc0, !PT ;  /* 0x8000000003027812 */ /* 0x000fc800078ec0ff */
[----:B------:R-:W-:-:S04]  /*5db0*/  SHF.R.U32.HI R3, RZ, 0x18, R2 ;  /* 0x00000018ff037819 */ /* 0x000fc80000011602 */
[----:B------:R-:W-:-:S05]  /*5dc0*/  LOP3.LUT R3, R0, R3, RZ, 0xfc, !PT ;  /* 0x0000000300037212 */ /* 0x000fca00078efcff */
[----:B------:R0:W-:Y:S01]  /*5dd0*/  STG.E.U8 desc[UR36][R16.64], R3 ;  /* 0x0000000310007986 */ /* 0x0001e2000c101124 */
[----:B------:R-:W-:Y:S05]  /*5de0*/  BRA `(.L_x_20950) ;  /* 0x0000000400a47947 */ /* 0x000fea0003800000 */
.L_x_20960:
[----:B------:R-:W0:Y:S02]  /*5df0*/  I2F.S64 R0, R2 ;  /* 0x0000000200007312 */ /* 0x000e240000301400 */
[----:B0-----:R-:W-:-:S05]  /*5e00*/  F2FP.BF16.F32.PACK_AB R0, RZ, R0 ;  /* 0x00000000ff00723e */ /* 0x001fca00000010ff */
[----:B------:R0:W-:Y:S01]  /*5e10*/  STG.E.U16 desc[UR36][R16.64], R0 ;  /* 0x0000000010007986 */ /* 0x0001e2000c101524 */
[----:B------:R-:W-:Y:S05]  /*5e20*/  BRA `(.L_x_20950) ;  /* 0x0000000400947947 */ /* 0x000fea0003800000 */
.L_x_20957:
        /* <DEDUP_REMOVED lines=10> */
.L_x_20969:
        /* <DEDUP_REMOVED lines=17> */
.L_x_20972:
[----:B------:R-:W-:-:S04]  /*5fe0*/  LOP3.LUT R2, R3, 0x80000000, RZ, 0xc0, !PT ;  /* 0x8000000003027812 */ /* 0x000fc800078ec0ff */
[----:B------:R-:W-:-:S04]  /*5ff0*/  SHF.R.U32.HI R3, RZ, 0x18, R2 ;  /* 0x00000018ff037819 */ /* 0x000fc80000011602 */
[----:B------:R-:W-:-:S04]  /*6000*/  LOP3.LUT R0, R0, R3, RZ, 0xfc, !PT ;  /* 0x0000000300007212 */ /* 0x000fc800078efcff */
[----:B------:R-:W-:-:S07]  /*6010*/  PRMT R8, R0, 0x7610, R8 ;  /* 0x0000761000087816 */ /* 0x000fce0000000008 */
.L_x_20971:
[----:B------:R-:W-:Y:S05]  /*6020*/  BSYNC B0 ;  /* 0x0000000000007941 */ /* 0x000fea0003800000 */
.L_x_20970:
[----:B------:R0:W-:Y:S01]  /*6030*/  STG.E.U8 desc[UR36][R16.64], R8 ;  /* 0x0000000810007986 */ /* 0x0001e2000c101124 */
[----:B------:R-:W-:Y:S05]  /*6040*/  BRA `(.L_x_20950) ;  /* 0x00000004000c7947 */ /* 0x000fea0003800000 */
.L_x_20968:
        /* <DEDUP_REMOVED lines=17> */
.L_x_20975:
[----:B------:R-:W-:-:S04]  /*6160*/  LOP3.LUT R2, R3, 0x80000000, RZ, 0xc0, !PT ;  /* 0x8000000003027812 */ /* 0x000fc800078ec0ff */
[----:B------:R-:W-:-:S04]  /*6170*/  SHF.R.U32.HI R3, RZ, 0x18, R2 ;  /* 0x00000018ff037819 */ /* 0x000fc80000011602 */
[----:B------:R-:W-:-:S04]  /*6180*/  LOP3.LUT R0, R0, R3, RZ, 0xfc, !PT ;  /* 0x0000000300007212 */ /* 0x000fc800078efcff */
[----:B------:R-:W-:-:S07]  /*6190*/  PRMT R8, R0, 0x7610, R8 ;  /* 0x0000761000087816 */ /* 0x000fce0000000008 */
.L_x_20974:
[----:B------:R-:W-:Y:S05]  /*61a0*/  BSYNC B0 ;  /* 0x0000000000007941 */ /* 0x000fea0003800000 */
.L_x_20973:
[----:B------:R0:W-:Y:S01]  /*61b0*/  STG.E.U8 desc[UR36][R16.64], R8 ;  /* 0x0000000810007986 */ /* 0x0001e2000c101124 */
[----:B------:R-:W-:Y:S05]  /*61c0*/  BRA `(.L_x_20950) ;  /* 0x0000000000ac7947 */ /* 0x000fea0003800000 */
.L_x_20967:
        /* <DEDUP_REMOVED lines=23> */
.L_x_20949:
        /* <DEDUP_REMOVED lines=16> */
.L_x_20978:
[----:B------:R-:W-:Y:S05]  /*6440*/  BRA `(.L_x_20950) ;  /* 0x00000000000c7947 */ /* 0x000fea0003800000 */
.L_x_20977:
[----:B------:R0:W-:Y:S01]  /*6450*/  STG.E.64 desc[UR36][R16.64], R2 ;  /* 0x0000000210007986 */ /* 0x0001e2000c101b24 */
[----:B------:R-:W-:Y:S05]  /*6460*/  BRA `(.L_x_20950) ;  /* 0x0000000000047947 */ /* 0x000fea0003800000 */
.L_x_20976:
[----:B------:R0:W-:Y:S02]  /*6470*/  STG.E desc[UR36][R16.64], R2 ;  /* 0x0000000210007986 */ /* 0x0001e4000c101924 */
.L_x_20950:
[----:B------:R-:W-:-:S07]  /*6480*/  VIADD R19, R19, 0x80 ;  /* 0x0000008013137836 */ /* 0x000fce0000000000 */
.L_x_20907:
[----:B------:R-:W-:Y:S05]  /*6490*/  BSYNC B6 ;  /* 0x0000000000067941 */ /* 0x000fea0003800000 */
.L_x_20906:
        /* <DEDUP_REMOVED lines=307> */
.L_x_20981:
        /* <DEDUP_REMOVED lines=21> */
.L_x_20985:
[----:B------:R0:W5:Y:S01]  /*7920*/  LDG.E.U8 R4, desc[UR36][R2.64] ;  /* 0x0000002402047981 */ /* 0x000162000c1e1100 */
[----:B------:R-:W-:Y:S01]  /*7930*/  IMAD.MOV.U32 R5, RZ, RZ, RZ ;  /* 0x000000ffff057224 */ /* 0x000fe200078e00ff */
[----:B------:R-:W-:Y:S06]  /*7940*/  BRA `(.L_x_20987) ;  /* 0x0000000c00487947 */ /* 0x000fec0003800000 */
.L_x_20984:
        /* <DEDUP_REMOVED lines=8> */
.L_x_20989:
[----:B------:R-:W2:Y:S02]  /*79d0*/  LDG.E R4, desc[UR36][R2.64] ;  /* 0x0000002402047981 */ /* 0x000ea4000c1e1900 */
[----:B--2---:R-:W-:Y:S01]  /*79e0*/  SHF.R.S32.HI R5, RZ, 0x1f, R4 ;  /* 0x0000001fff057819 */ /* 0x004fe20000011404 */
[----:B------:R-:W-:Y:S06]  /*79f0*/  BRA `(.L_x_20987) ;  /* 0x0000000c001c7947 */ /* 0x000fec0003800000 */
.L_x_20988:
[----:B------:R-:W2:Y:S02]  /*7a00*/  LDG.E.S16 R4, desc[UR36][R2.64] ;  /* 0x0000002402047981 */ /* 0x000ea4000c1e1700 */
[----:B--2---:R-:W-:Y:S01]  /*7a10*/  SHF.R.S32.HI R5, RZ, 0x1f, R4 ;  /* 0x0000001fff057819 */ /* 0x004fe20000011404 */
[----:B------:R-:W-:Y:S06]  /*7a20*/  BRA `(.L_x_20987) ;  /* 0x0000000c00107947 */ /* 0x000fec0003800000 */
.L_x_20983:
        /* <DEDUP_REMOVED lines=9> */
.L_x_20991:
[----:B------:R-:W2:Y:S02]  /*7ac0*/  LDG.E.U16 R2, desc[UR36][R2.64] ;  /* 0x0000002402027981 */ /* 0x000ea4000c1e1500 */
[----:B--2---:R-:W-:-:S06]  /*7ad0*/  HADD2.F32 R4, -RZ, R2.H0_H0 ;  /* 0x20000002ff047230 */ /* 0x004fcc0000004100 */
[----:B------:R-:W0:Y:S01]  /*7ae0*/  F2I.S64.TRUNC R4, R4 ;  /* 0x0000000400047311 */ /* 0x000e22000020d900 */
[----:B------:R-:W-:Y:S05]  /*7af0*/  BRA `(.L_x_20987) ;  /* 0x0000000800dc7947 */ /* 0x000fea0003800000 */
.L_x_20990:
        /* <DEDUP_REMOVED lines=9> */
.L_x_20993:
[----:B------:R-:W2:Y:S02]  /*7b90*/  LDG.E.U16 R2, desc[UR36][R2.64] ;  /* 0x0000002402027981 */ /* 0x000ea4000c1e1500 */
[----:B--2---:R-:W-:-:S06]  /*7ba0*/  HADD2.F32 R4, -RZ, R2.H0_H0 ;  /* 0x20000002ff047230 */ /* 0x004fcc0000004100 */
[----:B------:R-:W0:Y:S01]  /*7bb0*/  F2I.S64.TRUNC R4, R4 ;  /* 0x0000000400047311 */ /* 0x000e22000020d900 */
[----:B------:R-:W-:Y:S05]  /*7bc0*/  BRA `(.L_x_20987) ;  /* 0x0000000800a87947 */ /* 0x000fea0003800000 */
.L_x_20992:
[----:B------:R-:W2:Y:S02]  /*7bd0*/  LDG.E.64 R2, desc[UR36][R2.64] ;  /* 0x0000002402027981 */ /* 0x000ea4000c1e1b00 */
[----:B--2---:R0:W1:Y:S01]  /*7be0*/  F2I.S64.F64.TRUNC R4, R2 ;  /* 0x0000000200047311 */ /* 0x004062000030d900 */
[----:B------:R-:W-:Y:S05]  /*7bf0*/  BRA `(.L_x_20987) ;  /* 0x00000008009c7947 */ /* 0x000fea0003800000 */
.L_x_20982:
        /* <DEDUP_REMOVED lines=13> */
.L_x_20996:
[----:B------:R-:W2:Y:S02]  /*7cd0*/  LDG.E.64 R2, desc[UR36][R2.64] ;  /* 0x0000002402027981 */ /* 0x000ea4000c1e1b00 */
[----:B--2---:R3:W4:Y:S01]  /*7ce0*/  F2I.S64.F64.TRUNC R4, R2 ;  /* 0x0000000200047311 */ /* 0x004722000030d900 */
[----:B------:R-:W-:Y:S05]  /*7cf0*/  BRA `(.L_x_20987) ;  /* 0x00000008005c7947 */ /* 0x000fea0003800000 */
.L_x_20995:
        /* <DEDUP_REMOVED lines=25> */
[----:B------:R-:W1:Y:S01]  /*7e90*/  F2I.S64.TRUNC R4, R5 ;  /* 0x0000000500047311 */ /* 0x000e62000020d900 */
[----:B------:R-:W-:Y:S05]  /*7ea0*/  BRA `(.L_x_20987) ;  /* 0x0000000400f07947 */ /* 0x000fea0003800000 */
.L_x_20998:
        /* <DEDUP_REMOVED lines=14> */
.L_x_20997:
[----:B------:R-:W2:Y:S02]  /*7f90*/  LDG.E.U16 R4, desc[UR36][R2.64] ;  /* 0x0000002402047981 */ /* 0x000ea4000c1e1500 */
[----:B--2---:R-:W-:-:S06]  /*7fa0*/  IMAD.U32 R4, R4, 0x10000, RZ ;  /* 0x0001000004047824 */ /* 0x004fcc00078e00ff */
[----:B------:R-:W0:Y:S01]  /*7fb0*/  F2I.S64.TRUNC R4, R4 ;  /* 0x0000000400047311 */ /* 0x000e22000020d900 */
[----:B------:R-:W-:Y:S05]  /*7fc0*/  BRA `(.L_x_20987) ;  /* 0x0000000400a87947 */ /* 0x000fea0003800000 */
.L_x_20994:
        /* <DEDUP_REMOVED lines=11> */
.L_x_21001:
        /* <DEDUP_REMOVED lines=21> */
.L_x_21005:
[----:B------:R-:W-:Y:S05]  /*81d0*/  BSYNC B1 ;  /* 0x0000000000017941 */ /* 0x000fea0003800000 */
.L_x_21004:
[----:B------:R-:W-:Y:S01]  /*81e0*/  IMAD.SHL.U32 R2, R2, 0x100000, RZ ;  /* 0x0010000002027824 */ /* 0x000fe200078e00ff */
[----:B------:R-:W-:-:S04]  /*81f0*/  LEA R3, R0, 0x3b800000, 0x17 ;  /* 0x3b80000000037811 */ /* 0x000fc800078eb8ff */
[----:B------:R-:W-:-:S07]  /*8200*/  LOP3.LUT R4, R3, R2, R4, 0xfe, !PT ;  /* 0x0000000203047212 */ /* 0x000fce00078efe04 */
.L_x_21003:
[----:B------:R-:W-:Y:S05]  /*8210*/  BSYNC B0 ;  /* 0x0000000000007941 */ /* 0x000fea0003800000 */
.L_x_21002:
[----:B------:R-:W0:Y:S01]  /*8220*/  F2I.S64.TRUNC R4, R4 ;  /* 0x0000000400047311 */ /* 0x000e22000020d900 */
[----:B------:R-:W-:Y:S05]  /*8230*/  BRA `(.L_x_20987) ;  /* 0x00000004000c7947 */ /* 0x000fea0003800000 */
.L_x_21000:
        /* <DEDUP_REMOVED lines=21> */
.L_x_21009:
[----:B------:R-:W-:Y:S05]  /*8390*/  BSYNC B1 ;  /* 0x0000000000017941 */ /* 0x000fea0003800000 */
.L_x_21008:
[----:B------:R-:W-:Y:S01]  /*83a0*/  IMAD.SHL.U32 R2, R2, 0x200000, RZ ;  /* 0x0020000002027824 */ /* 0x000fe200078e00ff */
[----:B------:R-:W-:-:S04]  /*83b0*/  LEA R3, R0, 0x37800000, 0x17 ;  /* 0x3780000000037811 */ /* 0x000fc800078eb8ff */
[----:B------:R-:W-:-:S07]  /*83c0*/  LOP3.LUT R4, R3, R2, R4, 0xfe, !PT ;  /* 0x0000000203047212 */ /* 0x000fce00078efe04 */
.L_x_21007:
[----:B------:R-:W-:Y:S05]  /*83d0*/  BSYNC B0 ;  /* 0x0000000000007941 */ /* 0x000fea0003800000 */
.L_x_21006:
[----:B------:R-:W0:Y:S01]  /*83e0*/  F2I.S64.TRUNC R4, R4 ;  /* 0x0000000400047311 */ /* 0x000e22000020d900 */
[----:B------:R-:W-:Y:S05]  /*83f0*/  BRA `(.L_x_20987) ;  /* 0x00000000009c7947 */ /* 0x000fea0003800000 */
.L_x_20999:
        /* <DEDUP_REMOVED lines=14> */
.L_x_21013:
[----:B------:R-:W-:Y:S05]  /*84e0*/  BSYNC B0 ;  /* 0x0000000000007941 */ /* 0x000fea0003800000 */
.L_x_21012:
[----:B------:R-:W0:Y:S01]  /*84f0*/  F2I.S64.TRUNC R4, R4 ;  /* 0x0000000400047311 */ /* 0x000e22000020d900 */
[----:B------:R-:W-:Y:S05]  /*8500*/  BRA `(.L_x_20987) ;  /* 0x0000000000587947 */ /* 0x000fea0003800000 */
.L_x_20986:
        /* <DEDUP_REMOVED lines=16> */
.L_x_21014:
[----:B------:R-:W-:Y:S01]  /*8610*/  CS2R R4, SRZ ;  /* 0x0000000000047805 */ /* 0x000fe2000001ff00 */
[----:B------:R-:W-:Y:S06]  /*8620*/  BRA `(.L_x_20987) ;  /* 0x0000000000107947 */ /* 0x000fec0003800000 */
.L_x_21011:
[----:B------:R0:W5:Y:S01]  /*8630*/  LDG.E.64 R4, desc[UR36][R2.64] ;  /* 0x0000002402047981 */ /* 0x000162000c1e1b00 */
[----:B------:R-:W-:Y:S05]  /*8640*/  BRA `(.L_x_20987) ;  /* 0x0000000000087947 */ /* 0x000fea0003800000 */
.L_x_21010:
[----:B------:R0:W5:Y:S01]  /*8650*/  LDG.E R4, desc[UR36][R2.64] ;  /* 0x0000002402047981 */ /* 0x000162000c1e1900 */
[----:B------:R-:W-:-:S07]  /*8660*/  IMAD.MOV.U32 R5, RZ, RZ, RZ ;  /* 0x000000ffff057224 */ /* 0x000fce00078e00ff */
.L_x_20987:
        /* <DEDUP_REMOVED lines=9> */
.L_x_21016:
        /* <DEDUP_REMOVED lines=20> */
.L_x_21017:
[----:B------:R-:W-:Y:S05]  /*8840*/  BSYNC B0 ;  /* 0x0000000000007941 */ /* 0x000fea0003800000 */
.L_x_21015:
        /* <DEDUP_REMOVED lines=14> */
.L_x_21021:
[----:B------:R0:W-:Y:S01]  /*8930*/  STG.E.U8 desc[UR36][R16.64], R2 ;  /* 0x0000000210007986 */ /* 0x0001e2000c101124 */
[----:B------:R-:W-:Y:S05]  /*8940*/  BRA `(.L_x_21023) ;  /* 0x0000000c00507947 */ /* 0x000fea0003800000 */
.L_x_21020:
        /* <DEDUP_REMOVED lines=8> */
.L_x_21025:
[----:B------:R0:W-:Y:S01]  /*89d0*/  STG.E desc[UR36][R16.64], R2 ;  /* 0x0000000210007986 */ /* 0x0001e2000c101924 */
[----:B------:R-:W-:Y:S05]  /*89e0*/  BRA `(.L_x_21023) ;  /* 0x0000000c00287947 */ /* 0x000fea0003800000 */
.L_x_21024:
[----:B------:R0:W-:Y:S01]  /*89f0*/  STG.E.U16 desc[UR36][R16.64], R2 ;  /* 0x0000000210007986 */ /* 0x0001e2000c101524 */
[----:B------:R-:W-:Y:S05]  /*8a00*/  BRA `(.L_x_21023) ;  /* 0x0000000c00207947 */ /* 0x000fea0003800000 */
.L_x_21019:
        /* <DEDUP_REMOVED lines=9> */
.L_x_21027:
[----:B------:R-:W0:Y:S02]  /*8aa0*/  I2F.S64 R0, R2 ;  /* 0x0000000200007312 */ /* 0x000e240000301400 */
[----:B0-----:R-:W-:-:S05]  /*8ab0*/  F2FP.F16.F32.PACK_AB R0, RZ, R0 ;  /* 0x00000000ff00723e */ /* 0x001fca00000000ff */
[----:B------:R0:W-:Y:S01]  /*8ac0*/  STG.E.U16 desc[UR36][R16.64], R0 ;  /* 0x0000000010007986 */ /* 0x0001e2000c101524 */
[----:B------:R-:W-:Y:S05]  /*8ad0*/  BRA `(.L_x_21023) ;  /* 0x0000000800ec7947 */ /* 0x000fea0003800000 */
.L_x_21026:
        /* <DEDUP_REMOVED lines=10> */
.L_x_21029:
[----:B------:R-:W0:Y:S02]  /*8b80*/  I2F.S64 R2, R2 ;  /* 0x0000000200027312 */ /* 0x000e240000301400 */
[----:B0-----:R-:W-:-:S04]  /*8b90*/  F2FP.F16.F32.PACK_AB R3, RZ, R2 ;  /* 0x00000002ff03723e */ /* 0x001fc800000000ff */
[----:B------:R-:W-:-:S05]  /*8ba0*/  PRMT R3, R3, 0x5410, RZ ;  /* 0x0000541003037816 */ /* 0x000fca00000000ff */
[----:B------:R0:W-:Y:S01]  /*8bb0*/  STG.E desc[UR36][R16.64], R3 ;  /* 0x0000000310007986 */ /* 0x0001e2000c101924 */
[----:B------:R-:W-:Y:S05]  /*8bc0*/  BRA `(.L_x_21023) ;  /* 0x0000000800b07947 */ /* 0x000fea0003800000 */
.L_x_21028:
[----:B------:R-:W0:Y:S02]  /*8bd0*/  I2F.F64.S64 R2, R2 ;  /* 0x0000000200027312 */ /* 0x000e240000301c00 */
[----:B0-----:R0:W-:Y:S01]  /*8be0*/  STG.E.64 desc[UR36][R16.64], R2 ;  /* 0x0000000210007986 */ /* 0x0011e2000c101b24 */
[----:B------:R-:W-:Y:S05]  /*8bf0*/  BRA `(.L_x_21023) ;  /* 0x0000000800a47947 */ /* 0x000fea0003800000 */
.L_x_21018:
        /* <DEDUP_REMOVED lines=13> */
.L_x_21032:
[----:B------:R-:W0:Y:S01]  /*8cd0*/  I2F.F64.S64 R4, R2 ;  /* 0x0000000200047312 */ /* 0x000e220000301c00 */
[----:B------:R-:W-:-:S05]  /*8ce0*/  CS2R R6, SRZ ;  /* 0x0000000000067805 */ /* 0x000fca000001ff00 */
[----:B0-----:R0:W-:Y:S01]  /*8cf0*/  STG.E.128 desc[UR36][R16.64], R4 ;  /* 0x0000000410007986 */ /* 0x0011e2000c101d24 */
[----:B------:R-:W-:Y:S05]  /*8d00*/  BRA `(.L_x_21023) ;  /* 0x0000000800607947 */ /* 0x000fea0003800000 */
.L_x_21031:
        /* <DEDUP_REMOVED lines=21> */
.L_x_21036:
[----:B------:R-:W-:Y:S05]  /*8e60*/  BSYNC B0 ;  /* 0x0000000000007941 */ /* 0x000fea0003800000 */
.L_x_21035:
[----:B------:R-:W-:-:S05]  /*8e70*/  LOP3.LUT R5, R0, R5, RZ, 0xfc, !PT ;  /* 0x0000000500057212 */ /* 0x000fca00078efcff */
[----:B------:R0:W-:Y:S01]  /*8e80*/  STG.E.U8 desc[UR36][R16.64], R5 ;  /* 0x0000000510007986 */ /* 0x0001e2000c101124 */
[----:B------:R-:W-:Y:S05]  /*8e90*/  BRA `(.L_x_21023) ;  /* 0x0000000400fc7947 */ /* 0x000fea0003800000 */
.L_x_21034:
        /* <DEDUP_REMOVED lines=13> */
.L_x_21038:
[----:B------:R-:W-:Y:S01]  /*8f70*/  IMAD.MOV.U32 R0, RZ, RZ, 0x7f ;  /* 0x0000007fff007424 */ /* 0x000fe200078e00ff */
[----:B------:R-:W-:-:S04]  /*8f80*/  ISETP.GT.U32.AND P0, PT, R4, 0x7f800000, PT ;  /* 0x7f8000000400780c */ /* 0x000fc80003f04070 */
[----:B------:R-:W-:-:S09]  /*8f90*/  SEL R0, R0, 0x7c, P0 ;  /* 0x0000007c00007807 */ /* 0x000fd20000000000 */
.L_x_21039:
[----:B------:R-:W-:Y:S05]  /*8fa0*/  BSYNC B0 ;  /* 0x0000000000007941 */ /* 0x000fea0003800000 */
.L_x_21037:
[----:B------:R-:W-:-:S04]  /*8fb0*/  LOP3.LUT R2, R3, 0x80000000, RZ, 0xc0, !PT ;  /* 0x8000000003027812 */ /* 0x000fc800078ec0ff */
[----:B------:R-:W-:-:S04]  /*8fc0*/  SHF.R.U32.HI R3, RZ, 0x18, R2 ;  /* 0x00000018ff037819 */ /* 0x000fc80000011602 */
[----:B------:R-:W-:-:S05]  /*8fd0*/  LOP3.LUT R3, R0, R3, RZ, 0xfc, !PT ;  /* 0x0000000300037212 */ /* 0x000fca00078efcff */
[----:B------:R0:W-:Y:S01]  /*8fe0*/  STG.E.U8 desc[UR36][R16.64], R3 ;  /* 0x0000000310007986 */ /* 0x0001e2000c101124 */
[----:B------:R-:W-:Y:S05]  /*8ff0*/  BRA `(.L_x_21023) ;  /* 0x0000000400a47947 */ /* 0x000fea0003800000 */
.L_x_21033:
[----:B------:R-:W0:Y:S02]  /*9000*/  I2F.S64 R0, R2 ;  /* 0x0000000200007312 */ /* 0x000e240000301400 */
[----:B0-----:R-:W-:-:S05]  /*9010*/  F2FP.BF16.F32.PACK_AB R0, RZ, R0 ;  /* 0x00000000ff00723e */ /* 0x001fca00000010ff */
[----:B------:R0:W-:Y:S01]  /*9020*/  STG.E.U16 desc[UR36][R16.64], R0 ;  /* 0x0000000010007986 */ /* 0x0001e2000c101524 */
[----:B------:R-:W-:Y:S05]  /*9030*/  BRA `(.L_x_21023) ;  /* 0x0000000400947947 */ /* 0x000fea0003800000 */
.L_x_21030:
        /* <DEDUP_REMOVED lines=10> */
.L_x_21042:
        /* <DEDUP_REMOVED lines=17> */
.L_x_21045:
[----:B------:R-:W-:-:S04]  /*91f0*/  LOP3.LUT R2, R3, 0x80000000, RZ, 0xc0, !PT ;  /* 0x8000000003027812 */ /* 0x000fc800078ec0ff */
[----:B------:R-:W-:-:S04]  /*9200*/  SHF.R.U32.HI R3, RZ, 0x18, R2 ;  /* 0x00000018ff037819 */ /* 0x000fc80000011602 */
[----:B------:R-:W-:-:S04]  /*9210*/  LOP3.LUT R0, R0, R3, RZ, 0xfc, !PT ;  /* 0x0000000300007212 */ /* 0x000fc800078efcff */
[----:B------:R-:W-:-:S07]  /*9220*/  PRMT R8, R0, 0x7610, R8 ;  /* 0x0000761000087816 */ /* 0x000fce0000000008 */
.L_x_21044:
[----:B------:R-:W-:Y:S05]  /*9230*/  BSYNC B0 ;  /* 0x0000000000007941 */ /* 0x000fea0003800000 */
.L_x_21043:
[----:B------:R0:W-:Y:S01]  /*9240*/  STG.E.U8 desc[UR36][R16.64], R8 ;  /* 0x0000000810007986 */ /* 0x0001e2000c101124 */
[----:B------:R-:W-:Y:S05]  /*9250*/  BRA `(.L_x_21023) ;  /* 0x00000004000c7947 */ /* 0x000fea0003800000 */
.L_x_21041:
        /* <DEDUP_REMOVED lines=17> */
.L_x_21048:
[----:B------:R-:W-:-:S04]  /*9370*/  LOP3.LUT R2, R3, 0x80000000, RZ, 0xc0, !PT ;  /* 0x8000000003027812 */ /* 0x000fc800078ec0ff */
[----:B------:R-:W-:-:S04]  /*9380*/  SHF.R.U32.HI R3, RZ, 0x18, R2 ;  /* 0x00000018ff037819 */ /* 0x000fc80000011602 */
[----:B------:R-:W-:-:S04]  /*9390*/  LOP3.LUT R0, R0, R3, RZ, 0xfc, !PT ;  /* 0x0000000300007212 */ /* 0x000fc800078efcff */
[----:B------:R-:W-:-:S07]  /*93a0*/  PRMT R8, R0, 0x7610, R8 ;  /* 0x0000761000087816 */ /* 0x000fce0000000008 */
.L_x_21047:
[----:B------:R-:W-:Y:S05]  /*93b0*/  BSYNC B0 ;  /* 0x0000000000007941 */ /* 0x000fea0003800000 */
.L_x_21046:
[----:B------:R2:W-:Y:S01]  /*93c0*/  STG.E.U8 desc[UR36][R16.64], R8 ;  /* 0x0000000810007986 */ /* 0x0005e2000c101124 */
[----:B------:R-:W-:Y:S05]  /*93d0*/  BRA `(.L_x_21023) ;  /* 0x0000000000ac7947 */ /* 0x000fea0003800000 */
.L_x_21040:
        /* <DEDUP_REMOVED lines=23> */
.L_x_21022:
        /* <DEDUP_REMOVED lines=16> */
.L_x_21051:
[----:B------:R-:W-:Y:S05]  /*9650*/  BRA `(.L_x_21023) ;  /* 0x00000000000c7947 */ /* 0x000fea0003800000 */
.L_x_21050:
[----:B------:R4:W-:Y:S01]  /*9660*/  STG.E.64 desc[UR36][R16.64], R2 ;  /* 0x0000000210007986 */ /* 0x0009e2000c101b24 */
[----:B------:R-:W-:Y:S05]  /*9670*/  BRA `(.L_x_21023) ;  /* 0x0000000000047947 */ /* 0x000fea0003800000 */
.L_x_21049:
[----:B------:R3:W-:Y:S02]  /*9680*/  STG.E desc[UR36][R16.64], R2 ;  /* 0x0000000210007986 */ /* 0x0007e4000c101924 */
.L_x_21023:
[----:B------:R-:W-:-:S07]  /*9690*/  VIADD R19, R19, 0x80 ;  /* 0x0000008013137836 */ /* 0x000fce0000000000 */
.L_x_20980:
[----:B------:R-:W-:Y:S05]  /*96a0*/  BSYNC B6 ;  /* 0x0000000000067941 */ /* 0x000fea0003800000 */
.L_x_20979:
        /* <DEDUP_REMOVED lines=306> */
.L_x_21052:
        /* <DEDUP_REMOVED lines=21> */
.L_x_21056:
[----:B------:R0:W5:Y:S01]  /*ab20*/  LDG.E.U8 R4, desc[UR36][R2.64] ;  /* 0x0000002402047981 */ /* 0x000162000c1e1100 */
[----:B------:R-:W-:Y:S01]  /*ab30*/  IMAD.MOV.U32 R5, RZ, RZ, RZ ;  /* 0x000000ffff057224 */ /* 0x000fe200078e00ff */
[----:B------:R-:W-:Y:S06]  /*ab40*/  BRA `(.L_x_21058) ;  /* 0x0000000c00487947 */ /* 0x000fec0003800000 */
.L_x_21055:
        /* <DEDUP_REMOVED lines=8> */
.L_x_21060:
[----:B------:R-:W2:Y:S02]  /*abd0*/  LDG.E R4, desc[UR36][R2.64] ;  /* 0x0000002402047981 */ /* 0x000ea4000c1e1900 */
[----:B--2---:R-:W-:Y:S01]  /*abe0*/  SHF.R.S32.HI R5, RZ, 0x1f, R4 ;  /* 0x0000001fff057819 */ /* 0x004fe20000011404 */
[----:B------:R-:W-:Y:S06]  /*abf0*/  BRA `(.L_x_21058) ;  /* 0x0000000c001c7947 */ /* 0x000fec0003800000 */
.L_x_21059:
[----:B------:R-:W2:Y:S02]  /*ac00*/  LDG.E.S16 R4, desc[UR36][R2.64] ;  /* 0x0000002402047981 */ /* 0x000ea4000c1e1700 */
[----:B--2---:R-:W-:Y:S01]  /*ac10*/  SHF.R.S32.HI R5, RZ, 0x1f, R4 ;  /* 0x0000001fff057819 */ /* 0x004fe20000011404 */
[----:B------:R-:W-:Y:S06]  /*ac20*/  BRA `(.L_x_21058) ;  /* 0x0000000c00107947 */ /* 0x000fec0003800000 */
.L_x_21054:
        /* <DEDUP_REMOVED lines=9> */
.L_x_21062:
[----:B------:R-:W2:Y:S02]  /*acc0*/  LDG.E.U16 R2, desc[UR36][R2.64] ;  /* 0x0000002402027981 */ /* 0x000ea4000c1e1500 */
[----:B--2---:R-:W-:-:S06]  /*acd0*/  HADD2.F32 R4, -RZ, R2.H0_H0 ;  /* 0x20000002ff047230 */ /* 0x004fcc0000004100 */
[----:B------:R-:W0:Y:S01]  /*ace0*/  F2I.S64.TRUNC R4, R4 ;  /* 0x0000000400047311 */ /* 0x000e22000020d900 */
[----:B------:R-:W-:Y:S05]  /*acf0*/  BRA `(.L_x_21058) ;  /* 0x0000000800dc7947 */ /* 0x000fea0003800000 */
.L_x_21061:
        /* <DEDUP_REMOVED lines=9> */
.L_x_21064:
[----:B------:R-:W2:Y:S02]  /*ad90*/  LDG.E.U16 R2, desc[UR36][R2.64] ;  /* 0x0000002402027981 */ /* 0x000ea4000c1e1500 */
[----:B--2---:R-:W-:-:S06]  /*ada0*/  HADD2.F32 R4, -RZ, R2.H0_H0 ;  /* 0x20000002ff047230 */ /* 0x004fcc0000004100 */
[----:B------:R-:W0:Y:S01]  /*adb0*/  F2I.S64.TRUNC R4, R4 ;  /* 0x0000000400047311 */ /* 0x000e22000020d900 */
[----:B------:R-:W-:Y:S05]  /*adc0*/  BRA `(.L_x_21058) ;  /* 0x0000000800a87947 */ /* 0x000fea0003800000 */
.L_x_21063:
[----:B------:R-:W2:Y:S02]  /*add0*/  LDG.E.64 R2, desc[UR36][R2.64] ;  /* 0x0000002402027981 */ /* 0x000ea4000c1e1b00 */
[----:B--2---:R0:W1:Y:S01]  /*ade0*/  F2I.S64.F64.TRUNC R4, R2 ;  /* 0x0000000200047311 */ /* 0x004062000030d900 */
[----:B------:R-:W-:Y:S05]  /*adf0*/  BRA `(.L_x_21058) ;  /* 0x00000008009c7947 */ /* 0x000fea0003800000 */
.L_x_21053:
        /* <DEDUP_REMOVED lines=13> */
.L_x_21067:
[----:B------:R-:W2:Y:S02]  /*aed0*/  LDG.E.64 R2, desc[UR36][R2.64] ;  /* 0x0000002402027981 */ /* 0x000ea4000c1e1b00 */
[----:B--2---:R0:W1:Y:S01]  /*aee0*/  F2I.S64.F64.TRUNC R4, R2 ;  /* 0x0000000200047311 */ /* 0x004062000030d900 */
[----:B------:R-:W-:Y:S05]  /*aef0*/  BRA `(.L_x_21058) ;  /* 0x00000008005c7947 */ /* 0x000fea0003800000 */
.L_x_21066:
        /* <DEDUP_REMOVED lines=27> */
.L_x_21069:
        /* <DEDUP_REMOVED lines=14> */
.L_x_21068:
[----:B------:R-:W2:Y:S02]  /*b190*/  LDG.E.U16 R4, desc[UR36][R2.64] ;  /* 0x0000002402047981 */ /* 0x000ea4000c1e1500 */
[----:B--2---:R-:W-:-:S06]  /*b1a0*/  IMAD.U32 R4, R4, 0x10000, RZ ;  /* 0x0001000004047824 */ /* 0x004fcc00078e00ff */
[----:B------:R-:W0:Y:S01]  /*b1b0*/  F2I.S64.TRUNC R4, R4 ;  /* 0x0000000400047311 */ /* 0x000e22000020d900 */
[----:B------:R-:W-:Y:S05]  /*b1c0*/  BRA `(.L_x_21058) ;  /* 0x0000000400a87947 */ /* 0x000fea0003800000 */
.L_x_21065:
        /* <DEDUP_REMOVED lines=11> */
.L_x_21072:
        /* <DEDUP_REMOVED lines=21> */
.L_x_21076:
[----:B------:R-:W-:Y:S05]  /*b3d0*/  BSYNC B1 ;  /* 0x0000000000017941 */ /* 0x000fea0003800000 */
.L_x_21075:
[----:B------:R-:W-:Y:S01]  /*b3e0*/  IMAD.SHL.U32 R2, R2, 0x100000, RZ ;  /* 0x0010000002027824 */ /* 0x000fe200078e00ff */
[----:B------:R-:W-:-:S04]  /*b3f0*/  LEA R3, R0, 0x3b800000, 0x17 ;  /* 0x3b80000000037811 */ /* 0x000fc800078eb8ff */
[----:B------:R-:W-:-:S07]  /*b400*/  LOP3.LUT R4, R3, R2, R4, 0xfe, !PT ;  /* 0x0000000203047212 */ /* 0x000fce00078efe04 */
.L_x_21074:
[----:B------:R-:W-:Y:S05]  /*b410*/  BSYNC B0 ;  /* 0x0000000000007941 */ /* 0x000fea0003800000 */
.L_x_21073:
[----:B------:R-:W2:Y:S01]  /*b420*/  F2I.S64.TRUNC R4, R4 ;  /* 0x0000000400047311 */ /* 0x000ea2000020d900 */
[----:B------:R-:W-:Y:S05]  /*b430*/  BRA `(.L_x_21058) ;  /* 0x00000004000c7947 */ /* 0x000fea0003800000 */
.L_x_21071:
        /* <DEDUP_REMOVED lines=21> */
.L_x_21080:
[----:B------:R-:W-:Y:S05]  /*b590*/  BSYNC B1 ;  /* 0x0000000000017941 */ /* 0x000fea0003800000 */
.L_x_21079:
[----:B------:R-:W-:Y:S01]  /*b5a0*/  IMAD.SHL.U32 R2, R2, 0x200000, RZ ;  /* 0x0020000002027824 */ /* 0x000fe200078e00ff */
[----:B------:R-:W-:-:S04]  /*b5b0*/  LEA R3, R0, 0x37800000, 0x17 ;  /* 0x3780000000037811 */ /* 0x000fc800078eb8ff */
[----:B------:R-:W-:-:S07]  /*b5c0*/  LOP3.LUT R4, R3, R2, R4, 0xfe, !PT ;  /* 0x0000000203047212 */ /* 0x000fce00078efe04 */
.L_x_21078:
[----:B------:R-:W-:Y:S05]  /*b5d0*/  BSYNC B0 ;  /* 0x0000000000007941 */ /* 0x000fea0003800000 */
.L_x_21077:
[----:B------:R-:W0:Y:S01]  /*b5e0*/  F2I.S64.TRUNC R4, R4 ;  /* 0x0000000400047311 */ /* 0x000e22000020d900 */
[----:B------:R-:W-:Y:S05]  /*b5f0*/  BRA `(.L_x_21058) ;  /* 0x00000000009c7947 */ /* 0x000fea0003800000 */
.L_x_21070:
        /* <DEDUP_REMOVED lines=14> */
.L_x_21084:
[----:B------:R-:W-:Y:S05]  /*b6e0*/  BSYNC B0 ;  /* 0x0000000000007941 */ /* 0x000fea0003800000 */
.L_x_21083:
[----:B------:R-:W0:Y:S01]  /*b6f0*/  F2I.S64.TRUNC R4, R4 ;  /* 0x0000000400047311 */ /* 0x000e22000020d900 */
[----:B------:R-:W-:Y:S05]  /*b700*/  BRA `(.L_x_21058) ;  /* 0x0000000000587947 */ /* 0x000fea0003800000 */
.L_x_21057:
        /* <DEDUP_REMOVED lines=16> */
.L_x_21085:
[----:B------:R-:W-:Y:S01]  /*b810*/  CS2R R4, SRZ ;  /* 0x0000000000047805 */ /* 0x000fe2000001ff00 */
[----:B------:R-:W-:Y:S06]  /*b820*/  BRA `(.L_x_21058) ;  /* 0x0000000000107947 */ /* 0x000fec0003800000 */
.L_x_21082:
[----:B------:R4:W5:Y:S01]  /*b830*/  LDG.E.64 R4, desc[UR36][R2.64] ;  /* 0x0000002402047981 */ /* 0x000962000c1e1b00 */
[----:B------:R-:W-:Y:S05]  /*b840*/  BRA `(.L_x_21058) ;  /* 0x0000000000087947 */ /* 0x000fea0003800000 */
.L_x_21081:
[----:B------:R3:W5:Y:S01]  /*b850*/  LDG.E R4, desc[UR36][R2.64] ;  /* 0x0000002402047981 */ /* 0x000762000c1e1900 */
[----:B------:R-:W-:-:S07]  /*b860*/  IMAD.MOV.U32 R5, RZ, RZ, RZ ;  /* 0x000000ffff057224 */ /* 0x000fce00078e00ff */
.L_x_21058:
[----:B------:R-:W-:Y:S01]  /*b870*/  ULDC UR4, c[0x0][0x42c] ;  /* 0x00010b0000047ab9 */ /* 0x000fe20000000800 */
[----:B------:R-:W-:Y:S01]  /*b880*/  BSSY B0, `(.L_x_21086) ;  /* 0x000001c000007945 */ /* 0x000fe20003800000 */
[----:B012--5:R-:W-:-:S04]  /*b890*/  LOP3.LUT R0, R5, UR4, RZ, 0xfc, !PT ;  /* 0x0000000405007c12 */ /* 0x027fc8000f8efcff */
[----:B------:R-:W-:-:S13]  /*b8a0*/  ISETP.NE.U32.AND P0, PT, R0, RZ, PT ;  /* 0x000000ff0000720c */ /* 0x000fda0003f05070 */
[----:B------:R-:W-:Y:S05]  /*b8b0*/  @!P0 BRA `(.L_x_21087) ;  /* 0x0000000000108947 */ /* 0x000fea0003800000 */
[----:B------:R-:W-:Y:S01]  /*b8c0*/  IMAD.MOV.U32 R0, RZ, RZ, R4 ;  /* 0x000000ffff007224 */ /* 0x000fe200078e0004 */
[----:B------:R-:W-:-:S07]  /*b8d0*/  MOV R4, 0xb8f0 ;  /* 0x0000b8f000047802 */ /* 0x000fce0000000f00 */
[----:B---34-:R-:W-:Y:S05]  /*b8e0*/  CALL.REL.NOINC `($__internal_14_$__cuda_sm20_rem_s64) ;  /* 0x0000000c00ec7944 */ /* 0x018fea0003c00000 */
[----:B------:R-:W-:Y:S05]  /*b8f0*/  BRA `(.L_x_21088) ;  /* 0x0000000000507947 */ /* 0x000fea0003800000 */
.L_x_21087:
[----:B------:R-:W0:Y:S01]  /*b900*/  I2F.U32.RP R0, R4 ;  /* 0x0000000400007306 */ /* 0x000e220000209000 */
[----:B------:R-:W-:Y:S01]  /*b910*/  ULDC UR4, c[0x0][0x428] ;  /* 0x00010a0000047ab9 */ /* 0x000fe20000000800 */
[----:B------:R-:W-:-:S06]  /*b920*/  ISETP.NE.U32.AND P1, PT, R4, RZ, PT ;  /* 0x000000ff0400720c */ /* 0x000fcc0003f25070 */
[----:B0-----:R-:W3:Y:S02]  /*b930*/  MUFU.RCP R0, R0 ;  /* 0x0000000000007308 */ /* 0x001ee40000001000 */
[----:B---34-:R-:W-:-:S06]  /*b940*/  VIADD R2, R0, 0xffffffe ;  /* 0x0ffffffe00027836 */ /* 0x018fcc0000000000 */
        /* <DEDUP_REMOVED lines=15> */
.L_x_21088:
[----:B------:R-:W-:Y:S05]  /*ba40*/  BSYNC B0 ;  /* 0x0000000000007941 */ /* 0x000fea0003800000 */
.L_x_21086:
        /* <DEDUP_REMOVED lines=14> */
.L_x_21092:
[----:B------:R-:W-:Y:S01]  /*bb30*/  STG.E.U8 desc[UR36][R16.64], R2 ;  /* 0x0000000210007986 */ /* 0x000fe2000c101124 */
[----:B------:R-:W-:Y:S05]  /*bb40*/  EXIT ;  /* 0x000000000000794d */ /* 0x000fea0003800000 */
.L_x_21091:
        /* <DEDUP_REMOVED lines=8> */
.L_x_21095:
[----:B------:R-:W-:Y:S01]  /*bbd0*/  STG.E desc[UR36][R16.64], R2 ;  /* 0x0000000210007986 */ /* 0x000fe2000c101924 */
[----:B------:R-:W-:Y:S05]  /*bbe0*/  EXIT ;  /* 0x000000000000794d */ /* 0x000fea0003800000 */
.L_x_21094:
[----:B------:R-:W-:Y:S01]  /*bbf0*/  STG.E.U16 desc[UR36][R16.64], R2 ;  /* 0x0000000210007986 */ /* 0x000fe2000c101524 */
[----:B------:R-:W-:Y:S05]  /*bc00*/  EXIT ;  /* 0x000000000000794d */ /* 0x000fea0003800000 */
.L_x_21090:
        /* <DEDUP_REMOVED lines=9> */
.L_x_21097:
[----:B------:R-:W0:Y:S02]  /*bca0*/  I2F.S64 R0, R2 ;  /* 0x0000000200007312 */ /* 0x000e240000301400 */
[----:B0-----:R-:W-:-:S05]  /*bcb0*/  F2FP.F16.F32.PACK_AB R0, RZ, R0 ;  /* 0x00000000ff00723e */ /* 0x001fca00000000ff */
[----:B------:R-:W-:Y:S01]  /*bcc0*/  STG.E.U16 desc[UR36][R16.64], R0 ;  /* 0x0000000010007986 */ /* 0x000fe2000c101524 */
[----:B------:R-:W-:Y:S05]  /*bcd0*/  EXIT ;  /* 0x000000000000794d */ /* 0x000fea0003800000 */
.L_x_21096:
        /* <DEDUP_REMOVED lines=10> */
.L_x_21099:
[----:B------:R-:W0:Y:S02]  /*bd80*/  I2F.S64 R2, R2 ;  /* 0x0000000200027312 */ /* 0x000e240000301400 */
[----:B0-----:R-:W-:-:S04]  /*bd90*/  F2FP.F16.F32.PACK_AB R3, RZ, R2 ;  /* 0x00000002ff03723e */ /* 0x001fc800000000ff */
[----:B------:R-:W-:-:S05]  /*bda0*/  PRMT R3, R3, 0x5410, RZ ;  /* 0x0000541003037816 */ /* 0x000fca00000000ff */
[----:B------:R-:W-:Y:S01]  /*bdb0*/  STG.E desc[UR36][R16.64], R3 ;  /* 0x0000000310007986 */ /* 0x000fe2000c101924 */
[----:B------:R-:W-:Y:S05]  /*bdc0*/  EXIT ;  /* 0x000000000000794d */ /* 0x000fea0003800000 */
.L_x_21098:
[----:B------:R-:W0:Y:S02]  /*bdd0*/  I2F.F64.S64 R2, R2 ;  /* 0x0000000200027312 */ /* 0x000e240000301c00 */
[----:B0-----:R-:W-:Y:S01]  /*bde0*/  STG.E.64 desc[UR36][R16.64], R2 ;  /* 0x0000000210007986 */ /* 0x001fe2000c101b24 */
[----:B------:R-:W-:Y:S05]  /*bdf0*/  EXIT ;  /* 0x000000000000794d */ /* 0x000fea0003800000 */
.L_x_21089:
        /* <DEDUP_REMOVED lines=13> */
.L_x_21102:
[----:B------:R-:W0:Y:S01]  /*bed0*/  I2F.F64.S64 R4, R2 ;  /* 0x0000000200047312 */ /* 0x000e220000301c00 */
[----:B------:R-:W-:-:S05]  /*bee0*/  CS2R R6, SRZ ;  /* 0x0000000000067805 */ /* 0x000fca000001ff00 */
[----:B0-----:R-:W-:Y:S01]  /*bef0*/  STG.E.128 desc[UR36][R16.64], R4 ;  /* 0x0000000410007986 */ /* 0x001fe2000c101d24 */
[----:B------:R-:W-:Y:S05]  /*bf00*/  EXIT ;  /* 0x000000000000794d */ /* 0x000fea0003800000 */
.L_x_21101:
        /* <DEDUP_REMOVED lines=21> */
.L_x_21106:
[----:B------:R-:W-:Y:S05]  /*c060*/  BSYNC B0 ;  /* 0x0000000000007941 */ /* 0x000fea0003800000 */
.L_x_21105:
[----:B------:R-:W-:-:S05]  /*c070*/  LOP3.LUT R5, R0, R5, RZ, 0xfc, !PT ;  /* 0x0000000500057212 */ /* 0x000fca00078efcff */
[----:B------:R-:W-:Y:S01]  /*c080*/  STG.E.U8 desc[UR36][R16.64], R5 ;  /* 0x0000000510007986 */ /* 0x000fe2000c101124 */
[----:B------:R-:W-:Y:S05]  /*c090*/  EXIT ;  /* 0x000000000000794d */ /* 0x000fea0003800000 */
.L_x_21104:
        /* <DEDUP_REMOVED lines=13> */
.L_x_21108:
[----:B------:R-:W-:Y:S01]  /*c170*/  IMAD.MOV.U32 R0, RZ, RZ, 0x7f ;  /* 0x0000007fff007424 */ /* 0x000fe200078e00ff */
[----:B------:R-:W-:-:S04]  /*c180*/  ISETP.GT.U32.AND P0, PT, R4, 0x7f800000, PT ;  /* 0x7f8000000400780c */ /* 0x000fc80003f04070 */
[----:B------:R-:W-:-:S09]  /*c190*/  SEL R0, R0, 0x7c, P0 ;  /* 0x0000007c00007807 */ /* 0x000fd20000000000 */
.L_x_21109:
[----:B------:R-:W-:Y:S05]  /*c1a0*/  BSYNC B0 ;  /* 0x0000000000007941 */ /* 0x000fea0003800000 */
.L_x_21107:
[----:B------:R-:W-:-:S04]  /*c1b0*/  LOP3.LUT R2, R3, 0x80000000, RZ, 0xc0, !PT ;  /* 0x8000000003027812 */ /* 0x000fc800078ec0ff */
[----:B------:R-:W-:-:S04]  /*c1c0*/  SHF.R.U32.HI R3, RZ, 0x18, R2 ;  /* 0x00000018ff037819 */ /* 0x000fc80000011602 */
[----:B------:R-:W-:-:S05]  /*c1d0*/  LOP3.LUT R3, R0, R3, RZ, 0xfc, !PT ;  /* 0x0000000300037212 */ /* 0x000fca00078efcff */
[----:B------:R-:W-:Y:S01]  /*c1e0*/  STG.E.U8 desc[UR36][R16.64], R3 ;  /* 0x0000000310007986 */ /* 0x000fe2000c101124 */
[----:B------:R-:W-:Y:S05]  /*c1f0*/  EXIT ;  /* 0x000000000000794d */ /* 0x000fea0003800000 */
.L_x_21103:
[----:B------:R-:W0:Y:S02]  /*c200*/  I2F.S64 R0, R2 ;  /* 0x0000000200007312 */ /* 0x000e240000301400 */
[----:B0-----:R-:W-:-:S05]  /*c210*/  F2FP.BF16.F32.PACK_AB R0, RZ, R0 ;  /* 0x00000000ff00723e */ /* 0x001fca00000010ff */
[----:B------:R-:W-:Y:S01]  /*c220*/  STG.E.U16 desc[UR36][R16.64], R0 ;  /* 0x0000000010007986 */ /* 0x000fe2000c101524 */
[----:B------:R-:W-:Y:S05]  /*c230*/  EXIT ;  /* 0x000000000000794d */ /* 0x000fea0003800000 */
.L_x_21100:
        /* <DEDUP_REMOVED lines=10> */
.L_x_21112:
        /* <DEDUP_REMOVED lines=17> */
.L_x_21115:
[----:B------:R-:W-:-:S04]  /*c3f0*/  LOP3.LUT R2, R3, 0x80000000, RZ, 0xc0, !PT ;  /* 0x8000000003027812 */ /* 0x000fc800078ec0ff */
[----:B------:R-:W-:-:S04]  /*c400*/  SHF.R.U32.HI R3, RZ, 0x18, R2 ;  /* 0x00000018ff037819 */ /* 0x000fc80000011602 */
[----:B------:R-:W-:-:S04]  /*c410*/  LOP3.LUT R0, R0, R3, RZ, 0xfc, !PT ;  /* 0x0000000300007212 */ /* 0x000fc800078efcff */
[----:B------:R-:W-:-:S07]  /*c420*/  PRMT R8, R0, 0x7610, R8 ;  /* 0x0000761000087816 */ /* 0x000fce0000000008 */
.L_x_21114:
[----:B------:R-:W-:Y:S05]  /*c430*/  BSYNC B0 ;  /* 0x0000000000007941 */ /* 0x000fea0003800000 */
.L_x_21113:
[----:B------:R-:W-:Y:S01]  /*c440*/  STG.E.U8 desc[UR36][R16.64], R8 ;  /* 0x0000000810007986 */ /* 0x000fe2000c101124 */
[----:B------:R-:W-:Y:S05]  /*c450*/  EXIT ;  /* 0x000000000000794d */ /* 0x000fea0003800000 */
.L_x_21111:
        /* <DEDUP_REMOVED lines=17> */
.L_x_21118:
[----:B------:R-:W-:-:S04]  /*c570*/  LOP3.LUT R2, R3, 0x80000000, RZ, 0xc0, !PT ;  /* 0x8000000003027812 */ /* 0x000fc800078ec0ff */
[----:B------:R-:W-:-:S04]  /*c580*/  SHF.R.U32.HI R3, RZ, 0x18, R2 ;  /* 0x00000018ff037819 */ /* 0x000fc80000011602 */
[----:B------:R-:W-:-:S04]  /*c590*/  LOP3.LUT R0, R0, R3, RZ, 0xfc, !PT ;  /* 0x0000000300007212 */ /* 0x000fc800078efcff */
[----:B------:R-:W-:-:S07]  /*c5a0*/  PRMT R8, R0, 0x7610, R8 ;  /* 0x0000761000087816 */ /* 0x000fce0000000008 */
.L_x_21117:
[----:B------:R-:W-:Y:S05]  /*c5b0*/  BSYNC B0 ;  /* 0x0000000000007941 */ /* 0x000fea0003800000 */
.L_x_21116:
[----:B------:R-:W-:Y:S01]  /*c5c0*/  STG.E.U8 desc[UR36][R16.64], R8 ;  /* 0x0000000810007986 */ /* 0x000fe2000c101124 */
[----:B------:R-:W-:Y:S05]  /*c5d0*/  EXIT ;  /* 0x000000000000794d */ /* 0x000fea0003800000 */
.L_x_21110:
        /* <DEDUP_REMOVED lines=23> */
.L_x_21093:
        /* <DEDUP_REMOVED lines=16> */
.L_x_21121:
[----:B------:R-:W-:Y:S05]  /*c850*/  EXIT ;  /* 0x000000000000794d */ /* 0x000fea0003800000 */
.L_x_21120:
[----:B------:R-:W-:Y:S01]  /*c860*/  STG.E.64 desc[UR36][R16.64], R2 ;  /* 0x0000000210007986 */ /* 0x000fe2000c101b24 */
[----:B------:R-:W-:Y:S05]  /*c870*/  EXIT ;  /* 0x000000000000794d */ /* 0x000fea0003800000 */
.L_x_21119:
[----:B------:R-:W-:Y:S01]  /*c880*/  STG.E desc[UR36][R16.64], R2 ;  /* 0x0000000210007986 */ /* 0x000fe2000c101924 */
[----:B------:R-:W-:Y:S05]  /*c890*/  EXIT ;  /* 0x000000000000794d */ /* 0x000fea0003800000 */
        .weak           $__internal_14_$__cuda_sm20_rem_s64
        .type           $__internal_14_$__cuda_sm20_rem_s64,@function
        .size           $__internal_14_$__cuda_sm20_rem_s64,(.L_x_57227 - $__internal_14_$__cuda_sm20_rem_s64)
$__internal_14_$__cuda_sm20_rem_s64:
        /* <DEDUP_REMOVED lines=26> */
[----:B------:R-:W-:Y:S01]  /*ca40*/  IADD3 R9, P4, RZ, -UR38, RZ ;  /* 0x80000026ff097c10 */ /* 0x000fe2000ff9e0ff */
[----:B------:R-:W-:Y:S01]  /*ca50*/  IMAD R8, R11, R2, R6 ;  /* 0x000000020b087224 */ /* 0x000fe200078e0206 */
[----:B------:R-:W-:Y:S01]  /*ca60*/  ISETP.LE.AND P1, PT, RZ, UR39, PT ;  /* 0x00000027ff007c0c */ /* 0x000fe2000bf23270 */
[----:B------:R-:W-:-:S03]  /*ca70*/  IMAD.HI.U32 R6, R7, R13, RZ ;  /* 0x0000000d07067227 */ /* 0x000fc600078e00ff */
[----:B------:R-:W-:Y:S01]  /*ca80*/  SEL R9, R9, UR38, !P1 ;  /* 0x0000002609097c07 */ /* 0x000fe2000c800000 */
[----:B------:R-:W-:Y:S02]  /*ca90*/  IMAD.X R8, RZ, RZ, ~R8, P0 ;  /* 0x000000ffff087224 */ /* 0x000fe400000e0e08 */
[----:B------:R-:W-:Y:S02]  /*caa0*/  IMAD.X R10, RZ, RZ, ~UR39, P4 ;  /* 0x80000027ff0a7e24 */ /* 0x000fe4000a0e06ff */
[----:B------:R-:W-:-:S04]  /*cab0*/  IMAD.WIDE.U32 R6, P0, R7, R8, R6 ;  /* 0x0000000807067225 */ /* 0x000fc80007800006 */
[----:B------:R-:W-:-:S04]  /*cac0*/  IMAD.HI.U32 R12, R11, R8, RZ ;  /* 0x000000080b0c7227 */ /* 0x000fc800078e00ff */
[----:B------:R-:W-:-:S04]  /*cad0*/  IMAD.HI.U32 R6, P2, R11, R13, R6 ;  /* 0x0000000d0b067227 */ /* 0x000fc80007840006 */
[----:B------:R-:W-:-:S05]  /*cae0*/  IMAD R7, R11, R8, RZ ;  /* 0x000000080b077224 */ /* 0x000fca00078e02ff */
[----:B------:R-:W-:Y:S01]  /*caf0*/  IADD3 R8, P3, R7, R6, RZ ;  /* 0x0000000607087210 */ /* 0x000fe20007f7e0ff */
[----:B------:R-:W-:Y:S01]  /*cb00*/  IMAD.X R7, R12, 0x1, R11, P0 ;  /* 0x000000010c077824 */ /* 0x000fe200000e060b */
[----:B------:R-:W-:-:S03]  /*cb10*/  SEL R11, R10, UR39, !P1 ;  /* 0x000000270a0b7c07 */ /* 0x000fc6000c800000 */
        /* <DEDUP_REMOVED lines=33> */
[----:B------:R-:W-:Y:S02]  /*cd30*/  SEL R3, R0, R3, !P1 ;  /* 0x0000000300037207 */ /* 0x000fe40004800000 */
[----:B------:R-:W-:Y:S02]  /*cd40*/  SEL R2, R2, 0xffffffff, P0 ;  /* 0xffffffff02027807 */ /* 0x000fe40000000000 */
[----:B------:R-:W-:Y:S01]  /*cd50*/  SEL R3, R3, 0xffffffff, P0 ;  /* 0xffffffff03037807 */ /* 0x000fe20000000000 */
[----:B------:R-:W-:Y:S06]  /*cd60*/  RET.REL.NODEC R4 `(_ZN2at6native18elementwise_kernelILi128ELi4EZNS0_15gpu_kernel_implINS0_13AUnaryFunctorIlllZZZNS0_16fmod_kernel_cudaERNS_18TensorIteratorBaseEENKUlvE_clEvENKUlvE2_clEvEUlllE_EEEEvS5_RKT_EUliE_EEviT1_) ;  /* 0xffffff3004a47950 */ /* 0x000fec0003c3ffff */
.L_x_21122:
        /* <DEDUP_REMOVED lines=9> */
.L_x_57227:


//--------------------- .text._ZN2at6native27unrolled_elementwise_kernelINS0_13AUnaryFunctorIlllZZZNS0_16fmod_kernel_cudaERNS_18TensorIteratorBaseEENKUlvE_clEvENKUlvE2_clEvEUlllE_EESt5arrayIPcLm2EELi4E23TrivialOffsetCalculatorILi1EjESD_NS0_6memory12LoadWithCastILi1EEENSE_13StoreWithCastILi1EEEEEviT_T0_T2_T3_T4_T5_ --------------------------
	.section	.text._ZN2at6native27unrolled_elementwise_kernelINS0_13AUnaryFunctorIlllZZZNS0_16fmod_kernel_cudaERNS_18TensorIteratorBaseEENKUlvE_clEvENKUlvE2_clEvEUlllE_EESt5arrayIPcLm2EELi4E23TrivialOffsetCalculatorILi1EjESD_NS0_6memory12LoadWithCastILi1EEENSE_13StoreWithCastILi1EEEEEviT_T0_T2_T3_T4_T5_,"ax",@progbits
	.align	128
        .global         _ZN2at6native27unrolled_elementwise_kernelINS0_13AUnaryFunctorIlllZZZNS0_16fmod_kernel_cudaERNS_18TensorIteratorBaseEENKUlvE_clEvENKUlvE2_clEvEUlllE_EESt5arrayIPcLm2EELi4E23TrivialOffsetCalculatorILi1EjESD_NS0_6memory12LoadWithCastILi1EEENSE_13StoreWithCastILi1EEEEEviT_T0_T2_T3_T4_T5_
        .type           _ZN2at6native27unrolled_elementwise_kernelINS0_13AUnaryFunctorIlllZZZNS0_16fmod_kernel_cudaERNS_18TensorIteratorBaseEENKUlvE_clEvENKUlvE2_clEvEUlllE_EESt5arrayIPcLm2EELi4E23TrivialOffsetCalculatorILi1EjESD_NS0_6memory12LoadWithCastILi1EEENSE_13StoreWithCastILi1EEEEEviT_T0_T2_T3_T4_T5_,@function
        .size           _ZN2at6native27unrolled_elementwise_kernelINS0_13AUnaryFunctorIlllZZZNS0_16fmod_kernel_cudaERNS_18TensorIteratorBaseEENKUlvE_clEvENKUlvE2_clEvEUlllE_EESt5arrayIPcLm2EELi4E23TrivialOffsetCalculatorILi1EjESD_NS0_6memory12LoadWithCastILi1EEENSE_13StoreWithCastILi1EEEEEviT_T0_T2_T3_T4_T5_,(.L_x_57228 - _ZN2at6native27unrolled_elementwise_kernelINS0_13AUnaryFunctorIlllZZZNS0_16fmod_kernel_cudaERNS_18TensorIteratorBaseEENKUlvE_clEvENKUlvE2_clEvEUlllE_EESt5arrayIPcLm2EELi4E23TrivialOffsetCalculatorILi1EjESD_NS0_6memory12LoadWithCastILi1EEENSE_13StoreWithCastILi1EEEEEviT_T0_T2_T3_T4_T5_)
        .other          _ZN2at6native27unrolled_elementwise_kernelINS0_13AUnaryFunctorIlllZZZNS0_16fmod_kernel_cudaERNS_18TensorIteratorBaseEENKUlvE_clEvENKUlvE2_clEvEUlllE_EESt5arrayIPcLm2EELi4E23TrivialOffsetCalculatorILi1EjESD_NS0_6memory12LoadWithCastILi1EEENSE_13StoreWithCastILi1EEEEEviT_T0_T2_T3_T4_T5_,@"STO_CUDA_ENTRY STV_DEFAULT"
_ZN2at6native27unrolled_elementwise_kernelINS0_13AUnaryFunctorIlllZZZNS0_16fmod_kernel_cudaERNS_18TensorIteratorBaseEENKUlvE_clEvENKUlvE2_clEvEUlllE_EESt5arrayIPcLm2EELi4E23TrivialOffsetCalculatorILi1EjESD_NS0_6memory12LoadWithCastILi1EEENSE_13StoreWithCastILi1EEEEEviT_T0_T2_T3_T4_T5_:
.text._ZN2at6native27unrolled_elementwise_kernelINS0_13AUnaryFunctorIlllZZZNS0_16fmod_kernel_cudaERNS_18TensorIteratorBaseEENKUlvE_clEvENKUlvE2_clEvEUlllE_EESt5arrayIPcLm2EELi4E23TrivialOffsetCalculatorILi1EjESD_NS0_6memory12LoadWithCastILi1EEENSE_13StoreWithCastILi1EEEEEviT_T0_T2_T3_T4_T5_:
        /* <DEDUP_REMOVED lines=32> */
.L_x_21128:
[----:B------:R1:W5:Y:S01]  /*0200*/  LDG.E.U8 R28, desc[UR36][R4.64] ;  /* 0x00000024041c7981 */ /* 0x000362000c1e1100 */
[----:B------:R-:W-:Y:S01]  /*0210*/  IMAD.MOV.U32 R29, RZ, RZ, RZ ;  /* 0x000000ffff1d7224 */ /* 0x000fe200078e00ff */
[----:B------:R-:W-:Y:S06]  /*0220*/  BRA `(.L_x_21130) ;  /* 0x0000000c004c7947 */ /* 0x000fec0003800000 */
.L_x_21127:
        /* <DEDUP_REMOVED lines=8> */
.L_x_21132:
[----:B------:R-:W2:Y:S02]  /*02b0*/  LDG.E R28, desc[UR36][R4.64] ;  /* 0x00000024041c7981 */ /* 0x000ea4000c1e1900 */
[----:B--2---:R-:W-:Y:S01]  /*02c0*/  SHF.R.S32.HI R29, RZ, 0x1f, R28 ;  /* 0x0000001fff1d7819 */ /* 0x004fe2000001141c */
[----:B------:R-:W-:Y:S06]  /*02d0*/  BRA `(.L_x_21130) ;  /* 0x0000000c00207947 */ /* 0x000fec0003800000 */
.L_x_21131:
[----:B------:R-:W2:Y:S02]  /*02e0*/  LDG.E.S16 R28, desc[UR36][R4.64] ;  /* 0x00000024041c7981 */ /* 0x000ea4000c1e1700 */
[----:B--2---:R-:W-:Y:S01]  /*02f0*/  SHF.R.S32.HI R29, RZ, 0x1f, R28 ;  /* 0x0000001fff1d7819 */ /* 0x004fe2000001141c */
[----:B------:R-:W-:Y:S06]  /*0300*/  BRA `(.L_x_21130) ;  /* 0x0000000c00147947 */ /* 0x000fec0003800000 */
.L_x_21126:
        /* <DEDUP_REMOVED lines=9> */
.L_x_21134:
[----:B------:R-:W2:Y:S02]  /*03a0*/  LDG.E.U16 R4, desc[UR36][R4.64] ;  /* 0x0000002404047981 */ /* 0x000ea4000c1e1500 */
[----:B--2---:R-:W-:-:S06]  /*03b0*/  HADD2.F32 R28, -RZ, R4.H0_H0 ;  /* 0x20000004ff1c7230 */ /* 0x004fcc0000004100 */
[----:B------:R-:W0:Y:S01]  /*03c0*/  F2I.S64.TRUNC R28, R28 ;  /* 0x0000001c001c7311 */ /* 0x000e22000020d900 */
[----:B------:R-:W-:Y:S05]  /*03d0*/  BRA `(.L_x_21130) ;  /* 0x0000000800e07947 */ /* 0x000fea0003800000 */
.L_x_21133:
        /* <DEDUP_REMOVED lines=9> */
.L_x_21136:
[----:B------:R-:W2:Y:S02]  /*0470*/  LDG.E.U16 R4, desc[UR36][R4.64] ;  /* 0x0000002404047981 */ /* 0x000ea4000c1e1500 */
[----:B--2---:R-:W-:-:S06]  /*0480*/  HADD2.F32 R28, -RZ, R4.H0_H0 ;  /* 0x20000004ff1c7230 */ /* 0x004fcc0000004100 */
[----:B------:R-:W4:Y:S01]  /*0490*/  F2I.S64.TRUNC R28, R28 ;  /* 0x0000001c001c7311 */ /* 0x000f22000020d900 */
[----:B------:R-:W-:Y:S05]  /*04a0*/  BRA `(.L_x_21130) ;  /* 0x0000000800ac7947 */ /* 0x000fea0003800000 */
.L_x_21135:
[----:B------:R-:W2:Y:S02]  /*04b0*/  LDG.E.64 R4, desc[UR36][R4.64] ;  /* 0x0000002404047981 */ /* 0x000ea4000c1e1b00 */
[----:B--2---:R2:W3:Y:S01]  /*04c0*/  F2I.S64.F64.TRUNC R28, R4 ;  /* 0x00000004001c7311 */ /* 0x0044e2000030d900 */
[----:B------:R-:W-:Y:S05]  /*04d0*/  BRA `(.L_x_21130) ;  /* 0x0000000800a07947 */ /* 0x000fea0003800000 */
.L_x_21125:
        /* <DEDUP_REMOVED lines=13> */
.L_x_21139:
[----:B------:R-:W2:Y:S02]  /*05b0*/  LDG.E.64 R4, desc[UR36][R4.64] ;  /* 0x0000002404047981 */ /* 0x000ea4000c1e1b00 */
[----:B--2---:R0:W1:Y:S01]  /*05c0*/  F2I.S64.F64.TRUNC R28, R4 ;  /* 0x00000004001c7311 */ /* 0x004062000030d900 */
[----:B------:R-:W-:Y:S05]  /*05d0*/  BRA `(.L_x_21130) ;  /* 0x0000000800607947 */ /* 0x000fea0003800000 */
.L_x_21138:
        /* <DEDUP_REMOVED lines=27> */
.L_x_21141:
        /* <DEDUP_REMOVED lines=15> */
.L_x_21140:
[----:B------:R-:W2:Y:S02]  /*0880*/  LDG.E.U16 R28, desc[UR36][R4.64] ;  /* 0x00000024041c7981 */ /* 0x000ea4000c1e1500 */
[----:B--2---:R-:W-:-:S06]  /*0890*/  IMAD.U32 R28, R28, 0x10000, RZ ;  /* 0x000100001c1c7824 */ /* 0x004fcc00078e00ff */
[----:B------:R-:W0:Y:S01]  /*08a0*/  F2I.S64.TRUNC R28, R28 ;  /* 0x0000001c001c7311 */ /* 0x000e22000020d900 */
[----:B------:R-:W-:Y:S05]  /*08b0*/  BRA `(.L_x_21130) ;  /* 0x0000000400a87947 */ /* 0x000fea0003800000 */
.L_x_21137:
        /* <DEDUP_REMOVED lines=11> */
.L_x_21144:
        /* <DEDUP_REMOVED lines=21> */
.L_x_21148:
[----:B------:R-:W-:Y:S05]  /*0ac0*/  BSYNC B1 ;  /* 0x0000000000017941 */ /* 0x000fea0003800000 */
.L_x_21147:
[----:B------:R-:W-:Y:S01]  /*0ad0*/  IMAD.SHL.U32 R3, R3, 0x100000, RZ ;  /* 0x0010000003037824 */ /* 0x000fe200078e00ff */
[----:B------:R-:W-:-:S04]  /*0ae0*/  LEA R5, R0, 0x3b800000, 0x17 ;  /* 0x3b80000000057811 */ /* 0x000fc800078eb8ff */
[----:B------:R-:W-:-:S07]  /*0af0*/  LOP3.LUT R28, R5, R3, R28, 0xfe, !PT ;  /* 0x00000003051c7212 */ /* 0x000fce00078efe1c */
.L_x_21146:
[----:B------:R-:W-:Y:S05]  /*0b00*/  BSYNC B0 ;  /* 0x0000000000007941 */ /* 0x000fea0003800000 */
.L_x_21145:
[----:B------:R-:W0:Y:S01]  /*0b10*/  F2I.S64.TRUNC R28, R28 ;  /* 0x0000001c001c7311 */ /* 0x000e22000020d900 */
[----:B------:R-:W-:Y:S05]  /*0b20*/  BRA `(.L_x_21130) ;  /* 0x00000004000c7947 */ /* 0x000fea0003800000 */
.L_x_21143:
        /* <DEDUP_REMOVED lines=21> */
.L_x_21152:
[----:B------:R-:W-:Y:S05]  /*0c80*/  BSYNC B1 ;  /* 0x0000000000017941 */ /* 0x000fea0003800000 */
.L_x_21151:
[----:B------:R-:W-:Y:S01]  /*0c90*/  IMAD.SHL.U32 R3, R3, 0x200000, RZ ;  /* 0x0020000003037824 */ /* 0x000fe200078e00ff */
[----:B------:R-:W-:-:S04]  /*0ca0*/  LEA R5, R0, 0x37800000, 0x17 ;  /* 0x3780000000057811 */ /* 0x000fc800078eb8ff */
[----:B------:R-:W-:-:S07]  /*0cb0*/  LOP3.LUT R28, R5, R3, R28, 0xfe, !PT ;  /* 0x00000003051c7212 */ /* 0x000fce00078efe1c */
.L_x_21150:
[----:B------:R-:W-:Y:S05]  /*0cc0*/  BSYNC B0 ;  /* 0x0000000000007941 */ /* 0x000fea0003800000 */
.L_x_21149:
[----:B------:R-:W0:Y:S01]  /*0cd0*/  F2I.S64.TRUNC R28, R28 ;  /* 0x0000001c001c7311 */ /* 0x000e22000020d900 */
[----:B------:R-:W-:Y:S05]  /*0ce0*/  BRA `(.L_x_21130) ;  /* 0x00000000009c7947 */ /* 0x000fea0003800000 */
.L_x_21142:
        /* <DEDUP_REMOVED lines=14> */
.L_x_21156:
[----:B------:R-:W-:Y:S05]  /*0dd0*/  BSYNC B0 ;  /* 0x0000000000007941 */ /* 0x000fea0003800000 */
.L_x_21155:
[----:B------:R-:W0:Y:S01]  /*0de0*/  F2I.S64.TRUNC R28, R28 ;  /* 0x0000001c001c7311 */ /* 0x000e22000020d900 */
[----:B------:R-:W-:Y:S05]  /*0df0*/  BRA `(.L_x_21130) ;  /* 0x0000000000587947 */ /* 0x000fea0003800000 */
.L_x_21129:
        /* <DEDUP_REMOVED lines=16> */
.L_x_21157:
[----:B------:R-:W-:Y:S01]  /*0f00*/  CS2R R28, SRZ ;  /* 0x00000000001c7805 */ /* 0x000fe2000001ff00 */
[----:B------:R-:W-:Y:S06]  /*0f10*/  BRA `(.L_x_21130) ;  /* 0x0000000000107947 */ /* 0x000fec0003800000 */
.L_x_21154:
[----:B------:R0:W5:Y:S01]  /*0f20*/  LDG.E.64 R28, desc[UR36][R4.64] ;  /* 0x00000024041c7981 */ /* 0x000162000c1e1b00 */
[----:B------:R-:W-:Y:S05]  /*0f30*/  BRA `(.L_x_21130) ;  /* 0x0000000000087947 */ /* 0x000fea0003800000 */
.L_x_21153:
[----:B------:R0:W5:Y:S01]  /*0f40*/  LDG.E R28, desc[UR36][R4.64] ;  /* 0x00000024041c7981 */ /* 0x000162000c1e1900 */
[----:B------:R-:W-:-:S07]  /*0f50*/  IMAD.MOV.U32 R29, RZ, RZ, RZ ;  /* 0x000000ffff1d7224 */ /* 0x000fce00078e00ff */
.L_x_21130:
[----:B------:R-:W2:Y:S02]  /*0f60*/  S2R R22, SR_TID.X ;  /* 0x0000000000167919 */ /* 0x000ea40000002100 */
[----:B--2---:R-:W-:-:S07]  /*0f70*/  VIADD R22, R22, 0x80 ;  /* 0x0000008016167836 */ /* 0x004fce0000000000 */
.L_x_21124:
[----:B------:R-:W-:Y:S05]  /*0f80*/  BSYNC B6 ;  /* 0x0000000000067941 */ /* 0x000fea0003800000 */
.L_x_21123:
        /* <DEDUP_REMOVED lines=24> */
.L_x_21163:
[----:B------:R0:W5:Y:S01]  /*1110*/  LDG.E.U8 R26, desc[UR36][R4.64] ;  /* 0x00000024041a7981 */ /* 0x000162000c1e1100 */
[----:B------:R-:W-:Y:S01]  /*1120*/  IMAD.MOV.U32 R27, RZ, RZ, RZ ;  /* 0x000000ffff1b7224 */ /* 0x000fe200078e00ff */
[----:B------:R-:W-:Y:S06]  /*1130*/  BRA `(.L_x_21165) ;  /* 0x0000000c00487947 */ /* 0x000fec0003800000 */
.L_x_21162:
        /* <DEDUP_REMOVED lines=8> */
.L_x_21167:
[----:B------:R-:W2:Y:S02]  /*11c0*/  LDG.E R26, desc[UR36][R4.64] ;  /* 0x00000024041a7981 */ /* 0x000ea4000c1e1900 */
[----:B--2---:R-:W-:Y:S01]  /*11d0*/  SHF.R.S32.HI R27, RZ, 0x1f, R26 ;  /* 0x0000001fff1b7819 */ /* 0x004fe2000001141a */
[----:B------:R-:W-:Y:S06]  /*11e0*/  BRA `(.L_x_21165) ;  /* 0x0000000c001c7947 */ /* 0x000fec0003800000 */
.L_x_21166:
[----:B------:R-:W2:Y:S02]  /*11f0*/  LDG.E.S16 R26, desc[UR36][R4.64] ;  /* 0x00000024041a7981 */ /* 0x000ea4000c1e1700 */
[----:B--2---:R-:W-:Y:S01]  /*1200*/  SHF.R.S32.HI R27, RZ, 0x1f, R26 ;  /* 0x0000001fff1b7819 */ /* 0x004fe2000001141a */
[----:B------:R-:W-:Y:S06]  /*1210*/  BRA `(.L_x_21165) ;  /* 0x0000000c00107947 */ /* 0x000fec0003800000 */
.L_x_21161:
        /* <DEDUP_REMOVED lines=9> */
.L_x_21169:
[----:B------:R-:W2:Y:S02]  /*12b0*/  LDG.E.U16 R4, desc[UR36][R4.64] ;  /* 0x0000002404047981 */ /* 0x000ea4000c1e1500 */
[----:B--2---:R-:W-:-:S06]  /*12c0*/  HADD2.F32 R26, -RZ, R4.H0_H0 ;  /* 0x20000004ff1a7230 */ /* 0x004fcc0000004100 */
[----:B------:R-:W0:Y:S01]  /*12d0*/  F2I.S64.TRUNC R26, R26 ;  /* 0x0000001a001a7311 */ /* 0x000e22000020d900 */
[----:B------:R-:W-:Y:S05]  /*12e0*/  BRA `(.L_x_21165) ;  /* 0x0000000800dc7947 */ /* 0x000fea0003800000 */
.L_x_21168:
        /* <DEDUP_REMOVED lines=9> */
.L_x_21171:
[----:B------:R-:W2:Y:S02]  /*1380*/  LDG.E.U16 R4, desc[UR36][R4.64] ;  /* 0x0000002404047981 */ /* 0x000ea4000c1e1500 */
[----:B--2---:R-:W-:-:S06]  /*1390*/  HADD2.F32 R26, -RZ, R4.H0_H0 ;  /* 0x20000004ff1a7230 */ /* 0x004fcc0000004100 */
[----:B------:R-:W0:Y:S01]  /*13a0*/  F2I.S64.TRUNC R26, R26 ;  /* 0x0000001a001a7311 */ /* 0x000e22000020d900 */
[----:B------:R-:W-:Y:S05]  /*13b0*/  BRA `(.L_x_21165) ;  /* 0x0000000800a87947 */ /* 0x000fea0003800000 */
.L_x_21170:
[----:B------:R-:W2:Y:S02]  /*13c0*/  LDG.E.64 R4, desc[UR36][R4.64] ;  /* 0x0000002404047981 */ /* 0x000ea4000c1e1b00 */
[----:B--2---:R0:W1:Y:S01]  /*13d0*/  F2I.S64.F64.TRUNC R26, R4 ;  /* 0x00000004001a7311 */ /* 0x004062000030d900 */
[----:B------:R-:W-:Y:S05]  /*13e0*/  BRA `(.L_x_21165) ;  /* 0x00000008009c7947 */ /* 0x000fea0003800000 */
.L_x_21160:
        /* <DEDUP_REMOVED lines=13> */
.L_x_21174:
[----:B------:R-:W2:Y:S02]  /*14c0*/  LDG.E.64 R4, desc[UR36][R4.64] ;  /* 0x0000002404047981 */ /* 0x000ea4000c1e1b00 */
[----:B--2---:R0:W1:Y:S01]  /*14d0*/  F2I.S64.F64.TRUNC R26, R4 ;  /* 0x00000004001a7311 */ /* 0x004062000030d900 */
[----:B------:R-:W-:Y:S05]  /*14e0*/  BRA `(.L_x_21165) ;  /* 0x00000008005c7947 */ /* 0x000fea0003800000 */
.L_x_21173:
        /* <DEDUP_REMOVED lines=27> */
.L_x_21176:
        /* <DEDUP_REMOVED lines=14> */
.L_x_21175:
[----:B------:R-:W2:Y:S02]  /*1780*/  LDG.E.U16 R26, desc[UR36][R4.64] ;  /* 0x00000024041a7981 */ /* 0x000ea4000c1e1500 */
[----:B--2---:R-:W-:-:S06]  /*1790*/  IMAD.U32 R26, R26, 0x10000, RZ ;  /* 0x000100001a1a7824 */ /* 0x004fcc00078e00ff */
[----:B------:R-:W0:Y:S01]  /*17a0*/  F2I.S64.TRUNC R26, R26 ;  /* 0x0000001a001a7311 */ /* 0x000e22000020d900 */
[----:B------:R-:W-:Y:S05]  /*17b0*/  BRA `(.L_x_21165) ;  /* 0x0000000400a87947 */ /* 0x000fea0003800000 */
.L_x_21172:
        /* <DEDUP_REMOVED lines=11> */
.L_x_21179:
        /* <DEDUP_REMOVED lines=21> */
.L_x_21183:
[----:B------:R-:W-:Y:S05]  /*19c0*/  BSYNC B1 ;  /* 0x0000000000017941 */ /* 0x000fea0003800000 */
.L_x_21182:
[----:B------:R-:W-:Y:S01]  /*19d0*/  IMAD.SHL.U32 R3, R3, 0x100000, RZ ;  /* 0x0010000003037824 */ /* 0x000fe200078e00ff */
[----:B------:R-:W-:-:S04]  /*19e0*/  LEA R5, R0, 0x3b800000, 0x17 ;  /* 0x3b80000000057811 */ /* 0x000fc800078eb8ff */
[----:B------:R-:W-:-:S07]  /*19f0*/  LOP3.LUT R26, R5, R3, R26, 0xfe, !PT ;  /* 0x00000003051a7212 */ /* 0x000fce00078efe1a */
.L_x_21181:
[----:B------:R-:W-:Y:S05]  /*1a00*/  BSYNC B0 ;  /* 0x0000000000007941 */ /* 0x000fea0003800000 */
.L_x_21180:
[----:B------:R-:W0:Y:S01]  /*1a10*/  F2I.S64.TRUNC R26, R26 ;  /* 0x0000001a001a7311 */ /* 0x000e22000020d900 */
[----:B------:R-:W-:Y:S05]  /*1a20*/  BRA `(.L_x_21165) ;  /* 0x00000004000c7947 */ /* 0x000fea0003800000 */
.L_x_21178:
        /* <DEDUP_REMOVED lines=21> */
.L_x_21187:
[----:B------:R-:W-:Y:S05]  /*1b80*/  BSYNC B1 ;  /* 0x0000000000017941 */ /* 0x000fea0003800000 */
.L_x_21186:
[----:B------:R-:W-:Y:S01]  /*1b90*/  IMAD.SHL.U32 R3, R3, 0x200000, RZ ;  /* 0x0020000003037824 */ /* 0x000fe200078e00ff */
[----:B------:R-:W-:-:S04]  /*1ba0*/  LEA R5, R0, 0x37800000, 0x17 ;  /* 0x3780000000057811 */ /* 0x000fc800078eb8ff */
[----:B------:R-:W-:-:S07]  /*1bb0*/  LOP3.LUT R26, R5, R3, R26, 0xfe, !PT ;  /* 0x00000003051a7212 */ /* 0x000fce00078efe1a */
.L_x_21185:
[----:B------:R-:W-:Y:S05]  /*1bc0*/  BSYNC B0 ;  /* 0x0000000000007941 */ /* 0x000fea0003800000 */
.L_x_21184:
[----:B------:R-:W0:Y:S01]  /*1bd0*/  F2I.S64.TRUNC R26, R26 ;  /* 0x0000001a001a7311 */ /* 0x000e22000020d900 */
[----:B------:R-:W-:Y:S05]  /*1be0*/  BRA `(.L_x_21165) ;  /* 0x00000000009c7947 */ /* 0x000fea0003800000 */
.L_x_21177:
        /* <DEDUP_REMOVED lines=14> */
.L_x_21191:
[----:B------:R-:W-:Y:S05]  /*1cd0*/  BSYNC B0 ;  /* 0x0000000000007941 */ /* 0x000fea0003800000 */
.L_x_21190:
[----:B------:R-:W0:Y:S01]  /*1ce0*/  F2I.S64.TRUNC R26, R26 ;  /* 0x0000001a001a7311 */ /* 0x000e22000020d900 */
[----:B------:R-:W-:Y:S05]  /*1cf0*/  BRA `(.L_x_21165) ;  /* 0x0000000000587947 */ /* 0x000fea0003800000 */
.L_x_21164:
        /* <DEDUP_REMOVED lines=16> */
.L_x_21192:
[----:B------:R-:W-:Y:S01]  /*1e00*/  CS2R R26, SRZ ;  /* 0x00000000001a7805 */ /* 0x000fe2000001ff00 */
[----:B------:R-:W-:Y:S06]  /*1e10*/  BRA `(.L_x_21165) ;  /* 0x0000000000107947 */ /* 0x000fec0003800000 */
.L_x_21189:
[----:B------:R0:W5:Y:S01]  /*1e20*/  LDG.E.64 R26, desc[UR36][R4.64] ;  /* 0x00000024041a7981 */ /* 0x000162000c1e1b00 */
[----:B------:R-:W-:Y:S05]  /*1e30*/  BRA `(.L_x_21165) ;  /* 0x0000000000087947 */ /* 0x000fea0003800000 */
.L_x_21188:
[----:B------:R0:W5:Y:S01]  /*1e40*/  LDG.E R26, desc[UR36][R4.64] ;  /* 0x00000024041a7981 */ /* 0x000162000c1e1900 */
[----:B------:R-:W-:-:S07]  /*1e50*/  IMAD.MOV.U32 R27, RZ, RZ, RZ ;  /* 0x000000ffff1b7224 */ /* 0x000fce00078e00ff */
.L_x_21165:
[----:B------:R-:W-:-:S07]  /*1e60*/  VIADD R22, R22, 0x80 ;  /* 0x0000008016167836 */ /* 0x000fce0000000000 */
.L_x_21159:
[----:B------:R-:W-:Y:S05]  /*1e70*/  BSYNC B6 ;  /* 0x0000000000067941 */ /* 0x000fea0003800000 */
.L_x_21158:
        /* <DEDUP_REMOVED lines=26> */
.L_x_21198:
[----:B------:R0:W5:Y:S01]  /*2020*/  LDG.E.U8 R24, desc[UR36][R4.64] ;  /* 0x0000002404187981 */ /* 0x000162000c1e1100 */
[----:B------:R-:W-:Y:S01]  /*2030*/  IMAD.MOV.U32 R25, RZ, RZ, RZ ;  /* 0x000000ffff197224 */ /* 0x000fe200078e00ff */
[----:B------:R-:W-:Y:S06]  /*2040*/  BRA `(.L_x_21200) ;  /* 0x0000000c00487947 */ /* 0x000fec0003800000 */
.L_x_21197:
        /* <DEDUP_REMOVED lines=8> */
.L_x_21202:
[----:B------:R-:W2:Y:S02]  /*20d0*/  LDG.E R24, desc[UR36][R4.64] ;  /* 0x0000002404187981 */ /* 0x000ea4000c1e1900 */
[----:B--2---:R-:W-:Y:S01]  /*20e0*/  SHF.R.S32.HI R25, RZ, 0x1f, R24 ;  /* 0x0000001fff197819 */ /* 0x004fe20000011418 */
[----:B------:R-:W-:Y:S06]  /*20f0*/  BRA `(.L_x_21200) ;  /* 0x0000000c001c7947 */ /* 0x000fec0003800000 */
.L_x_21201:
[----:B------:R-:W2:Y:S02]  /*2100*/  LDG.E.S16 R24, desc[UR36][R4.64] ;  /* 0x0000002404187981 */ /* 0x000ea4000c1e1700 */
[----:B--2---:R-:W-:Y:S01]  /*2110*/  SHF.R.S32.HI R25, RZ, 0x1f, R24 ;  /* 0x0000001fff197819 */ /* 0x004fe20000011418 */
[----:B------:R-:W-:Y:S06]  /*2120*/  BRA `(.L_x_21200) ;  /* 0x0000000c00107947 */ /* 0x000fec0003800000 */
.L_x_21196:
        /* <DEDUP_REMOVED lines=9> */
.L_x_21204:
[----:B------:R-:W2:Y:S02]  /*21c0*/  LDG.E.U16 R4, desc[UR36][R4.64] ;  /* 0x0000002404047981 */ /* 0x000ea4000c1e1500 */
[----:B--2---:R-:W-:-:S06]  /*21d0*/  HADD2.F32 R24, -RZ, R4.H0_H0 ;  /* 0x20000004ff187230 */ /* 0x004fcc0000004100 */
[----:B------:R-:W0:Y:S01]  /*21e0*/  F2I.S64.TRUNC R24, R24 ;  /* 0x0000001800187311 */ /* 0x000e22000020d900 */
[----:B------:R-:W-:Y:S05]  /*21f0*/  BRA `(.L_x_21200) ;  /* 0x0000000800dc7947 */ /* 0x000fea0003800000 */
.L_x_21203:
        /* <DEDUP_REMOVED lines=9> */
.L_x_21206:
[----:B------:R-:W2:Y:S02]  /*2290*/  LDG.E.U16 R4, desc[UR36][R4.64] ;  /* 0x0000002404047981 */ /* 0x000ea4000c1e1500 */
[----:B--2---:R-:W-:-:S06]  /*22a0*/  HADD2.F32 R24, -RZ, R4.H0_H0 ;  /* 0x20000004ff187230 */ /* 0x004fcc0000004100 */
[----:B------:R-:W0:Y:S01]  /*22b0*/  F2I.S64.TRUNC R24, R24 ;  /* 0x0000001800187311 */ /* 0x000e22000020d900 */
[----:B------:R-:W-:Y:S05]  /*22c0*/  BRA `(.L_x_21200) ;  /* 0x0000000800a87947 */ /* 0x000fea0003800000 */
.L_x_21205:
[----:B------:R-:W2:Y:S02]  /*22d0*/  LDG.E.64 R4, desc[UR36][R4.64] ;  /* 0x0000002404047981 */ /* 0x000ea4000c1e1b00 */
[----:B--2---:R0:W1:Y:S01]  /*22e0*/  F2I.S64.F64.TRUNC R24, R4 ;  /* 0x0000000400187311 */ /* 0x004062000030d900 */
[----:B------:R-:W-:Y:S05]  /*22f0*/  BRA `(.L_x_21200) ;  /* 0x00000008009c7947 */ /* 0x000fea0003800000 */
.L_x_21195:
        /* <DEDUP_REMOVED lines=13> */
.L_x_21209:
[----:B------:R-:W2:Y:S02]  /*23d0*/  LDG.E.64 R4, desc[UR36][R4.64] ;  /* 0x0000002404047981 */ /* 0x000ea4000c1e1b00 */
[----:B--2---:R0:W1:Y:S01]  /*23e0*/  F2I.S64.F64.TRUNC R24, R4 ;  /* 0x0000000400187311 */ /* 0x004062000030d900 */
[----:B------:R-:W-:Y:S05]  /*23f0*/  BRA `(.L_x_21200) ;  /* 0x00000008005c7947 */ /* 0x000fea0003800000 */
.L_x_21208:
        /* <DEDUP_REMOVED lines=27> */
.L_x_21211:
        /* <DEDUP_REMOVED lines=14> */
.L_x_21210:
[----:B------:R-:W2:Y:S02]  /*2690*/  LDG.E.U16 R24, desc[UR36][R4.64] ;  /* 0x0000002404187981 */ /* 0x000ea4000c1e1500 */
[----:B--2---:R-:W-:-:S06]  /*26a0*/  IMAD.U32 R24, R24, 0x10000, RZ ;  /* 0x0001000018187824 */ /* 0x004fcc00078e00ff */
[----:B------:R-:W0:Y:S01]  /*26b0*/  F2I.S64.TRUNC R24, R24 ;  /* 0x0000001800187311 */ /* 0x000e22000020d900 */
[----:B------:R-:W-:Y:S05]  /*26c0*/  BRA `(.L_x_21200) ;  /* 0x0000000400a87947 */ /* 0x000fea0003800000 */
.L_x_21207:
        /* <DEDUP_REMOVED lines=11> */
.L_x_21214:
        /* <DEDUP_REMOVED lines=21> */
.L_x_21218:
[----:B------:R-:W-:Y:S05]  /*28d0*/  BSYNC B1 ;  /* 0x0000000000017941 */ /* 0x000fea0003800000 */
.L_x_21217:
[----:B------:R-:W-:Y:S01]  /*28e0*/  IMAD.SHL.U32 R3, R3, 0x100000, RZ ;  /* 0x0010000003037824 */ /* 0x000fe200078e00ff */
[----:B------:R-:W-:-:S04]  /*28f0*/  LEA R5, R0, 0x3b800000, 0x17 ;  /* 0x3b80000000057811 */ /* 0x000fc800078eb8ff */
[----:B------:R-:W-:-:S07]  /*2900*/  LOP3.LUT R24, R5, R3, R24, 0xfe, !PT ;  /* 0x0000000305187212 */ /* 0x000fce00078efe18 */
.L_x_21216:
[----:B------:R-:W-:Y:S05]  /*2910*/  BSYNC B0 ;  /* 0x0000000000007941 */ /* 0x000fea0003800000 */
.L_x_21215:
[----:B------:R-:W1:Y:S01]  /*2920*/  F2I.S64.TRUNC R24, R24 ;  /* 0x0000001800187311 */ /* 0x000e62000020d900 */
[----:B------:R-:W-:Y:S05]  /*2930*/  BRA `(.L_x_21200) ;  /* 0x00000004000c7947 */ /* 0x000fea0003800000 */
.L_x_21213:
        /* <DEDUP_REMOVED lines=21> */
.L_x_21222:
[----:B------:R-:W-:Y:S05]  /*2a90*/  BSYNC B1 ;  /* 0x0000000000017941 */ /* 0x000fea0003800000 */
.L_x_21221:
[----:B------:R-:W-:Y:S01]  /*2aa0*/  IMAD.SHL.U32 R3, R3, 0x200000, RZ ;  /* 0x0020000003037824 */ /* 0x000fe200078e00ff */
[----:B------:R-:W-:-:S04]  /*2ab0*/  LEA R5, R0, 0x37800000, 0x17 ;  /* 0x3780000000057811 */ /* 0x000fc800078eb8ff */
[----:B------:R-:W-:-:S07]  /*2ac0*/  LOP3.LUT R24, R5, R3, R24, 0xfe, !PT ;  /* 0x0000000305187212 */ /* 0x000fce00078efe18 */
.L_x_21220:
[----:B------:R-:W-:Y:S05]  /*2ad0*/  BSYNC B0 ;  /* 0x0000000000007941 */ /* 0x000fea0003800000 */
.L_x_21219:
[----:B------:R-:W2:Y:S01]  /*2ae0*/  F2I.S64.TRUNC R24, R24 ;  /* 0x0000001800187311 */ /* 0x000ea2000020d900 */
[----:B------:R-:W-:Y:S05]  /*2af0*/  BRA `(.L_x_21200) ;  /* 0x00000000009c7947 */ /* 0x000fea0003800000 */
.L_x_21212:
        /* <DEDUP_REMOVED lines=14> */
.L_x_21226:
[----:B------:R-:W-:Y:S05]  /*2be0*/  BSYNC B0 ;  /* 0x0000000000007941 */ /* 0x000fea0003800000 */
.L_x_21225:
[----:B------:R-:W0:Y:S01]  /*2bf0*/  F2I.S64.TRUNC R24, R24 ;  /* 0x0000001800187311 */ /* 0x000e22000020d900 */
[----:B------:R-:W-:Y:S05]  /*2c00*/  BRA `(.L_x_21200) ;  /* 0x0000000000587947 */ /* 0x000fea0003800000 */
.L_x_21199:
        /* <DEDUP_REMOVED lines=16> */
.L_x_21227:
[----:B------:R-:W-:Y:S01]  /*2d10*/  CS2R R24, SRZ ;  /* 0x0000000000187805 */ /* 0x000fe2000001ff00 */
[----:B------:R-:W-:Y:S06]  /*2d20*/  BRA `(.L_x_21200) ;  /* 0x0000000000107947 */ /* 0x000fec0003800000 */
.L_x_21224:
[----:B------:R0:W5:Y:S01]  /*2d30*/  LDG.E.64 R24, desc[UR36][R4.64] ;  /* 0x0000002404187981 */ /* 0x000162000c1e1b00 */
[----:B------:R-:W-:Y:S05]  /*2d40*/  BRA `(.L_x_21200) ;  /* 0x0000000000087947 */ /* 0x000fea0003800000 */
.L_x_21223:
[----:B------:R0:W5:Y:S01]  /*2d50*/  LDG.E R24, desc[UR36][R4.64] ;  /* 0x0000002404187981 */ /* 0x000162000c1e1900 */
[----:B------:R-:W-:-:S07]  /*2d60*/  IMAD.MOV.U32 R25, RZ, RZ, RZ ;  /* 0x000000ffff197224 */ /* 0x000fce00078e00ff */
.L_x_21200:
[----:B------:R-:W-:-:S07]  /*2d70*/  VIADD R22, R22, 0x80 ;  /* 0x0000008016167836 */ /* 0x000fce0000000000 */
.L_x_21194:
[----:B------:R-:W-:Y:S05]  /*2d80*/  BSYNC B6 ;  /* 0x0000000000067941 */ /* 0x000fea0003800000 */
.L_x_21193:
        /* <DEDUP_REMOVED lines=23> */
.L_x_21233:
[----:B------:R0:W5:Y:S01]  /*2f00*/  LDG.E.U8 R16, desc[UR36][R4.64] ;  /* 0x0000002404107981 */ /* 0x000162000c1e1100 */
[----:B------:R-:W-:Y:S01]  /*2f10*/  IMAD.MOV.U32 R17, RZ, RZ, RZ ;  /* 0x000000ffff117224 */ /* 0x000fe200078e00ff */
[----:B------:R-:W-:Y:S06]  /*2f20*/  BRA `(.L_x_21229) ;  /* 0x0000000c00447947 */ /* 0x000fec0003800000 */
.L_x_21232:
        /* <DEDUP_REMOVED lines=8> */
.L_x_21236:
[----:B------:R-:W2:Y:S02]  /*2fb0*/  LDG.E R16, desc[UR36][R4.64] ;  /* 0x0000002404107981 */ /* 0x000ea4000c1e1900 */
[----:B--2---:R-:W-:Y:S01]  /*2fc0*/  SHF.R.S32.HI R17, RZ, 0x1f, R16 ;  /* 0x0000001fff117819 */ /* 0x004fe20000011410 */
[----:B------:R-:W-:Y:S06]  /*2fd0*/  BRA `(.L_x_21229) ;  /* 0x0000000c00187947 */ /* 0x000fec0003800000 */
.L_x_21235:
[----:B------:R-:W2:Y:S02]  /*2fe0*/  LDG.E.S16 R16, desc[UR36][R4.64] ;  /* 0x0000002404107981 */ /* 0x000ea4000c1e1700 */
[----:B--2---:R-:W-:Y:S01]  /*2ff0*/  SHF.R.S32.HI R17, RZ, 0x1f, R16 ;  /* 0x0000001fff117819 */ /* 0x004fe20000011410 */
[----:B------:R-:W-:Y:S06]  /*3000*/  BRA `(.L_x_21229) ;  /* 0x0000000c000c7947 */ /* 0x000fec0003800000 */
.L_x_21231:
        /* <DEDUP_REMOVED lines=9> */
.L_x_21238:
[----:B------:R-:W2:Y:S02]  /*30a0*/  LDG.E.U16 R4, desc[UR36][R4.64] ;  /* 0x0000002404047981 */ /* 0x000ea4000c1e1500 */
[----:B--2---:R-:W-:-:S06]  /*30b0*/  HADD2.F32 R16, -RZ, R4.H0_H0 ;  /* 0x20000004ff107230 */ /* 0x004fcc0000004100 */
[----:B------:R-:W0:Y:S01]  /*30c0*/  F2I.S64.TRUNC R16, R16 ;  /* 0x0000001000107311 */ /* 0x000e22000020d900 */
[----:B------:R-:W-:Y:S05]  /*30d0*/  BRA `(.L_x_21229) ;  /* 0x0000000800d87947 */ /* 0x000fea0003800000 */
.L_x_21237:
        /* <DEDUP_REMOVED lines=9> */
.L_x_21240:
[----:B------:R-:W2:Y:S02]  /*3170*/  LDG.E.U16 R4, desc[UR36][R4.64] ;  /* 0x0000002404047981 */ /* 0x000ea4000c1e1500 */
[----:B--2---:R-:W-:-:S06]  /*3180*/  HADD2.F32 R16, -RZ, R4.H0_H0 ;  /* 0x20000004ff107230 */ /* 0x004fcc0000004100 */
[----:B------:R-:W0:Y:S01]  /*3190*/  F2I.S64.TRUNC R16, R16 ;  /* 0x0000001000107311 */ /* 0x000e22000020d900 */
[----:B------:R-:W-:Y:S05]  /*31a0*/  BRA `(.L_x_21229) ;  /* 0x0000000800a47947 */ /* 0x000fea0003800000 */
.L_x_21239:
[----:B------:R-:W2:Y:S02]  /*31b0*/  LDG.E.64 R4, desc[UR36][R4.64] ;  /* 0x0000002404047981 */ /* 0x000ea4000c1e1b00 */
[----:B--2---:R0:W1:Y:S01]  /*31c0*/  F2I.S64.F64.TRUNC R16, R4 ;  /* 0x0000000400107311 */ /* 0x004062000030d900 */
[----:B------:R-:W-:Y:S05]  /*31d0*/  BRA `(.L_x_21229) ;  /* 0x0000000800987947 */ /* 0x000fea0003800000 */
.L_x_21230:
        /* <DEDUP_REMOVED lines=13> */
.L_x_21243:
[----:B------:R-:W2:Y:S02]  /*32b0*/  LDG.E.64 R4, desc[UR36][R4.64] ;  /* 0x0000002404047981 */ /* 0x000ea4000c1e1b00 */
[----:B--2---:R0:W1:Y:S01]  /*32c0*/  F2I.S64.F64.TRUNC R16, R4 ;  /* 0x0000000400107311 */ /* 0x004062000030d900 */
[----:B------:R-:W-:Y:S05]  /*32d0*/  BRA `(.L_x_21229) ;  /* 0x0000000800587947 */ /* 0x000fea0003800000 */
.L_x_21242:
        /* <DEDUP_REMOVED lines=27> */
.L_x_21245:
        /* <DEDUP_REMOVED lines=14> */
.L_x_21244:
[----:B------:R-:W2:Y:S02]  /*3570*/  LDG.E.U16 R16, desc[UR36][R4.64] ;  /* 0x0000002404107981 */ /* 0x000ea4000c1e1500 */
[----:B--2---:R-:W-:-:S06]  /*3580*/  IMAD.U32 R16, R16, 0x10000, RZ ;  /* 0x0001000010107824 */ /* 0x004fcc00078e00ff */
[----:B------:R-:W0:Y:S01]  /*3590*/  F2I.S64.TRUNC R16, R16 ;  /* 0x0000001000107311 */ /* 0x000e22000020d900 */
[----:B------:R-:W-:Y:S05]  /*35a0*/  BRA `(.L_x_21229) ;  /* 0x0000000400a47947 */ /* 0x000fea0003800000 */
.L_x_21241:
        /* <DEDUP_REMOVED lines=11> */
.L_x_21248:
        /* <DEDUP_REMOVED lines=21> */
.L_x_21252:
[----:B------:R-:W-:Y:S05]  /*37b0*/  BSYNC B1 ;  /* 0x0000000000017941 */ /* 0x000fea0003800000 */
.L_x_21251:
[----:B------:R-:W-:Y:S01]  /*37c0*/  IMAD.SHL.U32 R3, R3, 0x100000, RZ ;  /* 0x0010000003037824 */ /* 0x000fe200078e00ff */
[----:B------:R-:W-:-:S04]  /*37d0*/  LEA R5, R0, 0x3b800000, 0x17 ;  /* 0x3b80000000057811 */ /* 0x000fc800078eb8ff */
[----:B------:R-:W-:-:S07]  /*37e0*/  LOP3.LUT R16, R5, R3, R16, 0xfe, !PT ;  /* 0x0000000305107212 */ /* 0x000fce00078efe10 */
.L_x_21250:
[----:B------:R-:W-:Y:S05]  /*37f0*/  BSYNC B0 ;  /* 0x0000000000007941 */ /* 0x000fea0003800000 */
.L_x_21249:
[----:B------:R-:W0:Y:S01]  /*3800*/  F2I.S64.TRUNC R16, R16 ;  /* 0x0000001000107311 */ /* 0x000e22000020d900 */
[----:B------:R-:W-:Y:S05]  /*3810*/  BRA `(.L_x_21229) ;  /* 0x0000000400087947 */ /* 0x000fea0003800000 */
.L_x_21247:
        /* <DEDUP_REMOVED lines=21> */
.L_x_21256:
[----:B------:R-:W-:Y:S05]  /*3970*/  BSYNC B1 ;  /* 0x0000000000017941 */ /* 0x000fea0003800000 */
.L_x_21255:
[----:B------:R-:W-:Y:S01]  /*3980*/  IMAD.SHL.U32 R3, R3, 0x200000, RZ ;  /* 0x0020000003037824 */ /* 0x000fe200078e00ff */
[----:B------:R-:W-:-:S04]  /*3990*/  LEA R5, R0, 0x37800000, 0x17 ;  /* 0x3780000000057811 */ /* 0x000fc800078eb8ff */
[----:B------:R-:W-:-:S07]  /*39a0*/  LOP3.LUT R16, R5, R3, R16, 0xfe, !PT ;  /* 0x0000000305107212 */ /* 0x000fce00078efe10 */
.L_x_21254:
[----:B------:R-:W-:Y:S05]  /*39b0*/  BSYNC B0 ;  /* 0x0000000000007941 */ /* 0x000fea0003800000 */
.L_x_21253:
[----:B------:R-:W0:Y:S01]  /*39c0*/  F2I.S64.TRUNC R16, R16 ;  /* 0x0000001000107311 */ /* 0x000e22000020d900 */
[----:B------:R-:W-:Y:S05]  /*39d0*/  BRA `(.L_x_21229) ;  /* 0x0000000000987947 */ /* 0x000fea0003800000 */
.L_x_21246:
        /* <DEDUP_REMOVED lines=14> */
.L_x_21260:
[----:B------:R-:W-:Y:S05]  /*3ac0*/  BSYNC B0 ;  /* 0x0000000000007941 */ /* 0x000fea0003800000 */
.L_x_21259:
[----:B------:R-:W0:Y:S01]  /*3ad0*/  F2I.S64.TRUNC R16, R16 ;  /* 0x0000001000107311 */ /* 0x000e22000020d900 */
[----:B------:R-:W-:Y:S05]  /*3ae0*/  BRA `(.L_x_21229) ;  /* 0x0000000000547947 */ /* 0x000fea0003800000 */
.L_x_21234:
        /* <DEDUP_REMOVED lines=16> */
.L_x_21261:
[----:B------:R-:W-:Y:S05]  /*3bf0*/  BRA `(.L_x_21229) ;  /* 0x0000000000107947 */ /* 0x000fea0003800000 */
.L_x_21258:
[----:B------:R0:W5:Y:S01]  /*3c00*/  LDG.E.64 R16, desc[UR36][R4.64] ;  /* 0x0000002404107981 */ /* 0x000162000c1e1b00 */
[----:B------:R-:W-:Y:S05]  /*3c10*/  BRA `(.L_x_21229) ;  /* 0x0000000000087947 */ /* 0x000fea0003800000 */
.L_x_21257:
[----:B------:R0:W5:Y:S01]  /*3c20*/  LDG.E R16, desc[UR36][R4.64] ;  /* 0x0000002404107981 */ /* 0x000162000c1e1900 */
[----:B------:R-:W-:-:S07]  /*3c30*/  IMAD.MOV.U32 R17, RZ, RZ, RZ ;  /* 0x000000ffff117224 */ /* 0x000fce00078e00ff */
.L_x_21229:
[----:B------:R-:W-:Y:S05]  /*3c40*/  BSYNC B6 ;  /* 0x0000000000067941 */ /* 0x000fea0003800000 */
.L_x_21228:
        /* <DEDUP_REMOVED lines=13> */
[----:B0-2---:R-:W-:Y:S05]  /*3d20*/  CALL.REL.NOINC `($__internal_15_$__cuda_sm20_rem_s64) ;  /* 0x0000004400247944 */ /* 0x005fea0003c00000 */
[----:B------:R-:W-:Y:S02]  /*3d30*/  IMAD.MOV.U32 R4, RZ, RZ, R8 ;  /* 0x000000ffff047224 */ /* 0x000fe400078e0008 */
[----:B------:R-:W-:Y:S01]  /*3d40*/  IMAD.MOV.U32 R5, RZ, RZ, R9 ;  /* 0x000000ffff057224 */ /* 0x000fe200078e0009 */
[----:B------:R-:W-:Y:S06]  /*3d50*/  BRA `(.L_x_21263) ;  /* 0x0000000000507947 */ /* 0x000fec0003800000 */
.L_x_21264:
[----:B------:R-:W1:Y:S01]  /*3d60*/  I2F.U32.RP R6, R28 ;  /* 0x0000001c00067306 */ /* 0x000e620000209000 */
[----:B------:R-:W-:Y:S01]  /*3d70*/  ULDC UR4, c[0x0][0x220] ;  /* 0x0000880000047ab9 */ /* 0x000fe20000000800 */
[----:B------:R-:W-:-:S06]  /*3d80*/  ISETP.NE.U32.AND P2, PT, R28, RZ, PT ;  /* 0x000000ff1c00720c */ /* 0x000fcc0003f45070 */
[----:B-1----:R-:W1:Y:S02]  /*3d90*/  MUFU.RCP R6, R6 ;  /* 0x0000000600067308 */ /* 0x002e640000001000 */
[----:B-1----:R-:W-:-:S06]  /*3da0*/  VIADD R4, R6, 0xffffffe ;  /* 0x0ffffffe06047836 */ /* 0x002fcc0000000000 */
[----:B------:R1:W3:Y:S02]  /*3db0*/  F2I.FTZ.U32.TRUNC.NTZ R5, R4 ;  /* 0x0000000400057305 */ /* 0x0002e4000021f000 */
[----:B-1----:R-:W-:Y:S02]  /*3dc0*/  IMAD.MOV.U32 R4, RZ, RZ, RZ ;  /* 0x000000ffff047224 */ /* 0x002fe400078e00ff */
[----:B---3--:R-:W-:-:S04]  /*3dd0*/  IMAD.MOV R7, RZ, RZ, -R5 ;  /* 0x000000ffff077224 */ /* 0x008fc800078e0a05 */
        /* <DEDUP_REMOVED lines=12> */
.L_x_21263:
[----:B------:R-:W-:Y:S05]  /*3ea0*/  BSYNC B0 ;  /* 0x0000000000007941 */ /* 0x000fea0003800000 */
.L_x_21262:
        /* <DEDUP_REMOVED lines=11> */
[----:B0-2-4-:R-:W-:Y:S05]  /*3f60*/  CALL.REL.NOINC `($__internal_15_$__cuda_sm20_rem_s64) ;  /* 0x0000004000947944 */ /* 0x015fea0003c00000 */
[----:B------:R-:W-:Y:S02]  /*3f70*/  IMAD.MOV.U32 R26, RZ, RZ, R8 ;  /* 0x000000ffff1a7224 */ /* 0x000fe400078e0008 */
[----:B------:R-:W-:Y:S01]  /*3f80*/  IMAD.MOV.U32 R27, RZ, RZ, R9 ;  /* 0x000000ffff1b7224 */ /* 0x000fe200078e0009 */
[----:B------:R-:W-:Y:S06]  /*3f90*/  BRA `(.L_x_21266) ;  /* 0x0000000000507947 */ /* 0x000fec0003800000 */
.L_x_21267:
[----:B------:R-:W1:Y:S01]  /*3fa0*/  I2F.U32.RP R8, R26 ;  /* 0x0000001a00087306 */ /* 0x000e620000209000 */
[----:B------:R-:W-:Y:S01]  /*3fb0*/  ULDC UR4, c[0x0][0x220] ;  /* 0x0000880000047ab9 */ /* 0x000fe20000000800 */
[----:B------:R-:W-:Y:S01]  /*3fc0*/  ISETP.NE.U32.AND P2, PT, R26, RZ, PT ;  /* 0x000000ff1a00720c */ /* 0x000fe20003f45070 */
[----:B------:R-:W-:-:S05]  /*3fd0*/  IMAD.MOV.U32 R27, RZ, RZ, RZ ;  /* 0x000000ffff1b7224 */ /* 0x000fca00078e00ff */
        /* <DEDUP_REMOVED lines=9> */
[----:B------:R-:W-:-:S05]  /*4070*/  IMAD R7, R26, R7, UR4 ;  /* 0x000000041a077e24 */ /* 0x000fca000f8e0207 */
[----:B------:R-:W-:-:S13]  /*4080*/  ISETP.GE.U32.AND P0, PT, R7, R26, PT ;  /* 0x0000001a0700720c */ /* 0x000fda0003f06070 */
[----:B------:R-:W-:-:S05]  /*4090*/  @P0 IMAD.IADD R7, R7, 0x1, -R26 ;  /* 0x0000000107070824 */ /* 0x000fca00078e0a1a */
[----:B------:R-:W-:-:S13]  /*40a0*/  ISETP.GE.U32.AND P0, PT, R7, R26, PT ;  /* 0x0000001a0700720c */ /* 0x000fda0003f06070 */
[----:B------:R-:W-:Y:S01]  /*40b0*/  @P0 IMAD.IADD R7, R7, 0x1, -R26 ;  /* 0x0000000107070824 */ /* 0x000fe200078e0a1a */
[----:B------:R-:W-:-:S05]  /*40c0*/  @!P2 LOP3.LUT R7, RZ, R26, RZ, 0x33, !PT ;  /* 0x0000001aff07a212 */ /* 0x000fca00078e33ff */
[----:B------:R-:W-:-:S07]  /*40d0*/  IMAD.MOV.U32 R26, RZ, RZ, R7 ;  /* 0x000000ffff1a7224 */ /* 0x000fce00078e0007 */
.L_x_21266:
[----:B------:R-:W-:Y:S05]  /*40e0*/  BSYNC B0 ;  /* 0x0000000000007941 */ /* 0x000fea0003800000 */
.L_x_21265:
        /* <DEDUP_REMOVED lines=15> */
.L_x_21270:
        /* <DEDUP_REMOVED lines=20> */
.L_x_21269:
[----:B------:R-:W-:Y:S05]  /*4320*/  BSYNC B0 ;  /* 0x0000000000007941 */ /* 0x000fea0003800000 */
.L_x_21268:
        /* <DEDUP_REMOVED lines=15> */
.L_x_21273:
[----:B0-----:R-:W0:Y:S01]  /*4420*/  I2F.U32.RP R0, R16 ;  /* 0x0000001000007306 */ /* 0x001e220000209000 */
[----:B------:R-:W-:Y:S01]  /*4430*/  ULDC UR4, c[0x0][0x220] ;  /* 0x0000880000047ab9 */ /* 0x000fe20000000800 */
[----:B------:R-:W-:Y:S01]  /*4440*/  ISETP.NE.U32.AND P2, PT, R16, RZ, PT ;  /* 0x000000ff1000720c */ /* 0x000fe20003f45070 */
[----:B------:R-:W-:-:S05]  /*4450*/  IMAD.MOV.U32 R17, RZ, RZ, RZ ;  /* 0x000000ffff117224 */ /* 0x000fca00078e00ff */
[----:B0-----:R-:W0:Y:S02]  /*4460*/  MUFU.RCP R0, R0 ;  /* 0x0000000000007308 */ /* 0x001e240000001000 */
[----:B0-----:R-:W-:-:S06]  /*4470*/  VIADD R6, R0, 0xffffffe ;  /* 0x0ffffffe00067836 */ /* 0x001fcc0000000000 */
[----:B------:R0:W2:Y:S02]  /*4480*/  F2I.FTZ.U32.TRUNC.NTZ R7, R6 ;  /* 0x0000000600077305 */ /* 0x0000a4000021f000 */
[----:B0-----:R-:W-:Y:S02]  /*4490*/  IMAD.MOV.U32 R6, RZ, RZ, RZ ;  /* 0x000000ffff067224 */ /* 0x001fe400078e00ff */
[----:B--2---:R-:W-:-:S04]  /*44a0*/  IMAD.MOV R3, RZ, RZ, -R7 ;  /* 0x000000ffff037224 */ /* 0x004fc800078e0a07 */
        /* <DEDUP_REMOVED lines=11> */
.L_x_21272:
[----:B------:R-:W-:Y:S05]  /*4560*/  BSYNC B0 ;  /* 0x0000000000007941 */ /* 0x000fea0003800000 */
.L_x_21271:
        /* <DEDUP_REMOVED lines=25> */
.L_x_21279:
[----:B------:R0:W-:Y:S01]  /*4700*/  STG.E.U8 desc[UR36][R8.64], R4 ;  /* 0x0000000408007986 */ /* 0x0001e2000c101124 */
[----:B------:R-:W-:Y:S01]  /*4710*/  IMAD.MOV.U32 R23, RZ, RZ, R22 ;  /* 0x000000ffff177224 */ /* 0x000fe200078e0016 */
[----:B------:R-:W-:Y:S06]  /*4720*/  BRA `(.L_x_21275) ;  /* 0x0000000c00947947 */ /* 0x000fec0003800000 */
.L_x_21278:
        /* <DEDUP_REMOVED lines=9> */
.L_x_21282:
[----:B------:R0:W-:Y:S01]  /*47c0*/  STG.E desc[UR36][R8.64], R4 ;  /* 0x0000000408007986 */ /* 0x0001e2000c101924 */
[----:B------:R-:W-:Y:S01]  /*47d0*/  IMAD.MOV.U32 R23, RZ, RZ, R22 ;  /* 0x000000ffff177224 */ /* 0x000fe200078e0016 */
[----:B------:R-:W-:Y:S06]  /*47e0*/  BRA `(.L_x_21275) ;  /* 0x0000000c00647947 */ /* 0x000fec0003800000 */
.L_x_21281:
[----:B------:R0:W-:Y:S01]  /*47f0*/  STG.E.U16 desc[UR36][R8.64], R4 ;  /* 0x0000000408007986 */ /* 0x0001e2000c101524 */
[----:B------:R-:W-:Y:S01]  /*4800*/  IMAD.MOV.U32 R23, RZ, RZ, R22 ;  /* 0x000000ffff177224 */ /* 0x000fe200078e0016 */
[----:B------:R-:W-:Y:S06]  /*4810*/  BRA `(.L_x_21275) ;  /* 0x0000000c00587947 */ /* 0x000fec0003800000 */
.L_x_21277:
        /* <DEDUP_REMOVED lines=10> */
.L_x_21284:
[----:B------:R-:W0:Y:S01]  /*48c0*/  I2F.S64 R0, R4 ;  /* 0x0000000400007312 */ /* 0x000e220000301400 */
[----:B------:R-:W-:Y:S01]  /*48d0*/  IMAD.MOV.U32 R23, RZ, RZ, R22 ;  /* 0x000000ffff177224 */ /* 0x000fe200078e0016 */
[----:B0-----:R-:W-:-:S05]  /*48e0*/  F2FP.F16.F32.PACK_AB R0, RZ, R0 ;  /* 0x00000000ff00723e */ /* 0x001fca00000000ff */
[----:B------:R0:W-:Y:S01]  /*48f0*/  STG.E.U16 desc[UR36][R8.64], R0 ;  /* 0x0000000008007986 */ /* 0x0001e2000c101524 */
[----:B------:R-:W-:Y:S05]  /*4900*/  BRA `(.L_x_21275) ;  /* 0x0000000c001c7947 */ /* 0x000fea0003800000 */
.L_x_21283:
        /* <DEDUP_REMOVED lines=11> */
.L_x_21286:
[----:B-1----:R-:W0:Y:S01]  /*49c0*/  I2F.S64 R4, R4 ;  /* 0x0000000400047312 */ /* 0x002e220000301400 */
[----:B------:R-:W-:Y:S01]  /*49d0*/  IMAD.MOV.U32 R23, RZ, RZ, R22 ;  /* 0x000000ffff177224 */ /* 0x000fe200078e0016 */
[----:B0-----:R-:W-:-:S04]  /*49e0*/  F2FP.F16.F32.PACK_AB R3, RZ, R4 ;  /* 0x00000004ff03723e */ /* 0x001fc800000000ff */
[----:B------:R-:W-:-:S05]  /*49f0*/  PRMT R3, R3, 0x5410, RZ ;  /* 0x0000541003037816 */ /* 0x000fca00000000ff */
[----:B------:R0:W-:Y:S01]  /*4a00*/  STG.E desc[UR36][R8.64], R3 ;  /* 0x0000000308007986 */ /* 0x0001e2000c101924 */
[----:B------:R-:W-:Y:S05]  /*4a10*/  BRA `(.L_x_21275) ;  /* 0x0000000800d87947 */ /* 0x000fea0003800000 */
.L_x_21285:
[----:B-1----:R-:W0:Y:S01]  /*4a20*/  I2F.F64.S64 R4, R4 ;  /* 0x0000000400047312 */ /* 0x002e220000301c00 */
[----:B------:R-:W-:Y:S01]  /*4a30*/  IMAD.MOV.U32 R23, RZ, RZ, R22 ;  /* 0x000000ffff177224 */ /* 0x000fe200078e0016 */
[----:B0-----:R0:W-:Y:S01]  /*4a40*/  STG.E.64 desc[UR36][R8.64], R4 ;  /* 0x0000000408007986 */ /* 0x0011e2000c101b24 */
[----:B------:R-:W-:Y:S05]  /*4a50*/  BRA `(.L_x_21275) ;  /* 0x0000000800c87947 */ /* 0x000fea0003800000 */
.L_x_21276:
        /* <DEDUP_REMOVED lines=14> */
.L_x_21289:
[----:B-1----:R-:W0:Y:S01]  /*4b40*/  I2F.F64.S64 R4, R4 ;  /* 0x0000000400047312 */ /* 0x002e220000301c00 */
[----:B------:R-:W-:Y:S01]  /*4b50*/  CS2R R6, SRZ ;  /* 0x0000000000067805 */ /* 0x000fe2000001ff00 */
[----:B------:R-:W-:-:S04]  /*4b60*/  IMAD.MOV.U32 R23, RZ, RZ, R22 ;  /* 0x000000ffff177224 */ /* 0x000fc800078e0016 */
[----:B0-----:R0:W-:Y:S01]  /*4b70*/  STG.E.128 desc[UR36][R8.64], R4 ;  /* 0x0000000408007986 */ /* 0x0011e2000c101d24 */
[----:B------:R-:W-:Y:S05]  /*4b80*/  BRA `(.L_x_21275) ;  /* 0x00000008007c7947 */ /* 0x000fea0003800000 */
.L_x_21288:
        /* <DEDUP_REMOVED lines=21> */
.L_x_21293:
[----:B------:R-:W-:Y:S05]  /*4ce0*/  BSYNC B0 ;  /* 0x0000000000007941 */ /* 0x000fea0003800000 */
.L_x_21292:
[----:B------:R-:W-:Y:S01]  /*4cf0*/  LOP3.LUT R7, R0, R7, RZ, 0xfc, !PT ;  /* 0x0000000700077212 */ /* 0x000fe200078efcff */
[----:B------:R-:W-:-:S04]  /*4d00*/  IMAD.MOV.U32 R23, RZ, RZ, R22 ;  /* 0x000000ffff177224 */ /* 0x000fc800078e0016 */
[----:B------:R0:W-:Y:S01]  /*4d10*/  STG.E.U8 desc[UR36][R8.64], R7 ;  /* 0x0000000708007986 */ /* 0x0001e2000c101124 */
[----:B------:R-:W-:Y:S05]  /*4d20*/  BRA `(.L_x_21275) ;  /* 0x0000000800147947 */ /* 0x000fea0003800000 */
.L_x_21291:
        /* <DEDUP_REMOVED lines=13> */
.L_x_21295:
[----:B------:R-:W-:Y:S01]  /*4e00*/  IMAD.MOV.U32 R0, RZ, RZ, 0x7f ;  /* 0x0000007fff007424 */ /* 0x000fe200078e00ff */
[----:B------:R-:W-:-:S04]  /*4e10*/  ISETP.GT.U32.AND P0, PT, R3, 0x7f800000, PT ;  /* 0x7f8000000300780c */ /* 0x000fc80003f04070 */
[----:B------:R-:W-:-:S09]  /*4e20*/  SEL R0, R0, 0x7c, P0 ;  /* 0x0000007c00007807 */ /* 0x000fd20000000000 */
.L_x_21296:
[----:B------:R-:W-:Y:S05]  /*4e30*/  BSYNC B0 ;  /* 0x0000000000007941 */ /* 0x000fea0003800000 */
.L_x_21294:
[----:B------:R-:W-:Y:S01]  /*4e40*/  LOP3.LUT R3, R5, 0x80000000, RZ, 0xc0, !PT ;  /* 0x8000000005037812 */ /* 0x000fe200078ec0ff */
[----:B------:R-:W-:-:S03]  /*4e50*/  IMAD.MOV.U32 R23, RZ, RZ, R22 ;  /* 0x000000ffff177224 */ /* 0x000fc600078e0016 */
[----:B------:R-:W-:-:S04]  /*4e60*/  SHF.R.U32.HI R3, RZ, 0x18, R3 ;  /* 0x00000018ff037819 */ /* 0x000fc80000011603 */
[----:B------:R-:W-:-:S05]  /*4e70*/  LOP3.LUT R3, R0, R3, RZ, 0xfc, !PT ;  /* 0x0000000300037212 */ /* 0x000fca00078efcff */
[----:B------:R0:W-:Y:S01]  /*4e80*/  STG.E.U8 desc[UR36][R8.64], R3 ;  /* 0x0000000308007986 */ /* 0x0001e2000c101124 */
[----:B------:R-:W-:Y:S05]  /*4e90*/  BRA `(.L_x_21275) ;  /* 0x0000000400b87947 */ /* 0x000fea0003800000 */
.L_x_21290:
[----:B------:R-:W0:Y:S01]  /*4ea0*/  I2F.S64 R0, R4 ;  /* 0x0000000400007312 */ /* 0x000e220000301400 */
[----:B------:R-:W-:Y:S01]  /*4eb0*/  IMAD.MOV.U32 R23, RZ, RZ, R22 ;  /* 0x000000ffff177224 */ /* 0x000fe200078e0016 */
[----:B0-----:R-:W-:-:S05]  /*4ec0*/  F2FP.BF16.F32.PACK_AB R0, RZ, R0 ;  /* 0x00000000ff00723e */ /* 0x001fca00000010ff */
[----:B------:R0:W-:Y:S01]  /*4ed0*/  STG.E.U16 desc[UR36][R8.64], R0 ;  /* 0x0000000008007986 */ /* 0x0001e2000c101524 */
[----:B------:R-:W-:Y:S05]  /*4ee0*/  BRA `(.L_x_21275) ;  /* 0x0000000400a47947 */ /* 0x000fea0003800000 */
.L_x_21287:
        /* <DEDUP_REMOVED lines=11> */
.L_x_21299:
        /* <DEDUP_REMOVED lines=17> */
.L_x_21302:
[----:B------:R-:W-:-:S04]  /*50b0*/  LOP3.LUT R0, R5, 0x80000000, RZ, 0xc0, !PT ;  /* 0x8000000005007812 */ /* 0x000fc800078ec0ff */
[----:B------:R-:W-:-:S04]  /*50c0*/  SHF.R.U32.HI R0, RZ, 0x18, R0 ;  /* 0x00000018ff007819 */ /* 0x000fc80000011600 */
[----:B------:R-:W-:-:S07]  /*50d0*/  LOP3.LUT R0, R3, R0, RZ, 0xfc, !PT ;  /* 0x0000000003007212 */ /* 0x000fce00078efcff */
.L_x_21301:
[----:B------:R-:W-:Y:S05]  /*50e0*/  BSYNC B0 ;  /* 0x0000000000007941 */ /* 0x000fea0003800000 */
.L_x_21300:
[----:B------:R0:W-:Y:S01]  /*50f0*/  STG.E.U8 desc[UR36][R8.64], R0 ;  /* 0x0000000008007986 */ /* 0x0001e2000c101124 */
[----:B------:R-:W-:Y:S01]  /*5100*/  IMAD.MOV.U32 R23, RZ, RZ, R22 ;  /* 0x000000ffff177224 */ /* 0x000fe200078e0016 */
[----:B------:R-:W-:Y:S06]  /*5110*/  BRA `(.L_x_21275) ;  /* 0x0000000400187947 */ /* 0x000fec0003800000 */
.L_x_21298:
        /* <DEDUP_REMOVED lines=17> */
.L_x_21305:
[----:B------:R-:W-:-:S04]  /*5230*/  LOP3.LUT R0, R5, 0x80000000, RZ, 0xc0, !PT ;  /* 0x8000000005007812 */ /* 0x000fc800078ec0ff */
[----:B------:R-:W-:-:S04]  /*5240*/  SHF.R.U32.HI R0, RZ, 0x18, R0 ;  /* 0x00000018ff007819 */ /* 0x000fc80000011600 */
[----:B------:R-:W-:-:S07]  /*5250*/  LOP3.LUT R0, R3, R0, RZ, 0xfc, !PT ;  /* 0x0000000003007212 */ /* 0x000fce00078efcff */
.L_x_21304:
[----:B------:R-:W-:Y:S05]  /*5260*/  BSYNC B0 ;  /* 0x0000000000007941 */ /* 0x000fea0003800000 */
.L_x_21303:
[----:B------:R0:W-:Y:S01]  /*5270*/  STG.E.U8 desc[UR36][R8.64], R0 ;  /* 0x0000000008007986 */ /* 0x0001e2000c101124 */
[----:B------:R-:W-:Y:S01]  /*5280*/  IMAD.MOV.U32 R23, RZ, RZ, R22 ;  /* 0x000000ffff177224 */ /* 0x000fe200078e0016 */
[----:B------:R-:W-:Y:S06]  /*5290*/  BRA `(.L_x_21275) ;  /* 0x0000000000b87947 */ /* 0x000fec0003800000 */
.L_x_21297:
        /* <DEDUP_REMOVED lines=23> */
.L_x_21280:
        /* <DEDUP_REMOVED lines=16> */
.L_x_21308:
[----:B------:R-:W-:Y:S01]  /*5510*/  IMAD.MOV.U32 R23, RZ, RZ, R22 ;  /* 0x000000ffff177224 */ /* 0x000fe200078e0016 */
[----:B------:R-:W-:Y:S06]  /*5520*/  BRA `(.L_x_21275) ;  /* 0x0000000000147947 */ /* 0x000fec0003800000 */
.L_x_21307:
[----:B------:R0:W-:Y:S01]  /*5530*/  STG.E.64 desc[UR36][R8.64], R4 ;  /* 0x0000000408007986 */ /* 0x0001e2000c101b24 */
[----:B------:R-:W-:Y:S01]  /*5540*/  IMAD.MOV.U32 R23, RZ, RZ, R22 ;  /* 0x000000ffff177224 */ /* 0x000fe200078e0016 */
[----:B------:R-:W-:Y:S06]  /*5550*/  BRA `(.L_x_21275) ;  /* 0x0000000000087947 */ /* 0x000fec0003800000 */
.L_x_21306:
[----:B------:R0:W-:Y:S01]  /*5560*/  STG.E desc[UR36][R8.64], R4 ;  /* 0x0000000408007986 */ /* 0x0001e2000c101924 */
[----:B------:R-:W-:-:S07]  /*5570*/  IMAD.MOV.U32 R23, RZ, RZ, R22 ;  /* 0x000000ffff177224 */ /* 0x000fce00078e0016 */
.L_x_21275:
[----:B------:R-:W-:Y:S05]  /*5580*/  BSYNC B6 ;  /* 0x0000000000067941 */ /* 0x000fea0003800000 */
.L_x_21274:
        /* <DEDUP_REMOVED lines=23> */
.L_x_21314:
[----:B-----5:R0:W-:Y:S01]  /*5700*/  STG.E.U8 desc[UR36][R8.64], R26 ;  /* 0x0000001a08007986 */ /* 0x0201e2000c101124 */
[----:B------:R-:W-:Y:S05]  /*5710*/  BRA `(.L_x_21316) ;  /* 0x0000000c004c7947 */ /* 0x000fea0003800000 */
.L_x_21313:
        /* <DEDUP_REMOVED lines=8> */
.L_x_21318:
[----:B-----5:R2:W-:Y:S01]  /*57a0*/  STG.E desc[UR36][R8.64], R26 ;  /* 0x0000001a08007986 */ /* 0x0205e2000c101924 */
[----:B------:R-:W-:Y:S05]  /*57b0*/  BRA `(.L_x_21316) ;  /* 0x0000000c00247947 */ /* 0x000fea0003800000 */
.L_x_21317:
[----:B-----5:R0:W-:Y:S01]  /*57c0*/  STG.E.U16 desc[UR36][R8.64], R26 ;  /* 0x0000001a08007986 */ /* 0x0201e2000c101524 */
[----:B------:R-:W-:Y:S05]  /*57d0*/  BRA `(.L_x_21316) ;  /* 0x0000000c001c7947 */ /* 0x000fea0003800000 */
.L_x_21312:
        /* <DEDUP_REMOVED lines=9> */
.L_x_21320:
[----:B-----5:R-:W0:Y:S02]  /*5870*/  I2F.S64 R0, R26 ;  /* 0x0000001a00007312 */ /* 0x020e240000301400 */
[----:B0-----:R-:W-:-:S05]  /*5880*/  F2FP.F16.F32.PACK_AB R0, RZ, R0 ;  /* 0x00000000ff00723e */ /* 0x001fca00000000ff */
[----:B------:R0:W-:Y:S01]  /*5890*/  STG.E.U16 desc[UR36][R8.64], R0 ;  /* 0x0000000008007986 */ /* 0x0001e2000c101524 */
[----:B------:R-:W-:Y:S05]  /*58a0*/  BRA `(.L_x_21316) ;  /* 0x0000000800e87947 */ /* 0x000fea0003800000 */
.L_x_21319:
        /* <DEDUP_REMOVED lines=10> */
.L_x_21322:
[----:B-----5:R-:W0:Y:S02]  /*5950*/  I2F.S64 R26, R26 ;  /* 0x0000001a001a7312 */ /* 0x020e240000301400 */
[----:B0-----:R-:W-:-:S04]  /*5960*/  F2FP.F16.F32.PACK_AB R3, RZ, R26 ;  /* 0x0000001aff03723e */ /* 0x001fc800000000ff */
[----:B------:R-:W-:-:S05]  /*5970*/  PRMT R3, R3, 0x5410, RZ ;  /* 0x0000541003037816 */ /* 0x000fca00000000ff */
[----:B------:R0:W-:Y:S01]  /*5980*/  STG.E desc[UR36][R8.64], R3 ;  /* 0x0000000308007986 */ /* 0x0001e2000c101924 */
[----:B------:R-:W-:Y:S05]  /*5990*/  BRA `(.L_x_21316) ;  /* 0x0000000800ac7947 */ /* 0x000fea0003800000 */
.L_x_21321:
[----:B-----5:R-:W0:Y:S02]  /*59a0*/  I2F.F64.S64 R26, R26 ;  /* 0x0000001a001a7312 */ /* 0x020e240000301c00 */
[----:B0-----:R0:W-:Y:S01]  /*59b0*/  STG.E.64 desc[UR36][R8.64], R26 ;  /* 0x0000001a08007986 */ /* 0x0011e2000c101b24 */
[----:B------:R-:W-:Y:S05]  /*59c0*/  BRA `(.L_x_21316) ;  /* 0x0000000800a07947 */ /* 0x000fea0003800000 */
.L_x_21311:
        /* <DEDUP_REMOVED lines=13> */
.L_x_21325:
[----:B-----5:R-:W0:Y:S01]  /*5aa0*/  I2F.F64.S64 R4, R26 ;  /* 0x0000001a00047312 */ /* 0x020e220000301c00 */
[----:B------:R-:W-:-:S05]  /*5ab0*/  CS2R R6, SRZ ;  /* 0x0000000000067805 */ /* 0x000fca000001ff00 */
[----:B0-----:R0:W-:Y:S01]  /*5ac0*/  STG.E.128 desc[UR36][R8.64], R4 ;  /* 0x0000000408007986 */ /* 0x0011e2000c101d24 */
[----:B------:R-:W-:Y:S05]  /*5ad0*/  BRA `(.L_x_21316) ;  /* 0x00000008005c7947 */ /* 0x000fea0003800000 */
.L_x_21324:
        /* <DEDUP_REMOVED lines=21> */
.L_x_21329:
[----:B------:R-:W-:Y:S05]  /*5c30*/  BSYNC B0 ;  /* 0x0000000000007941 */ /* 0x000fea0003800000 */
.L_x_21328:
[----:B------:R-:W-:-:S05]  /*5c40*/  LOP3.LUT R5, R0, R5, RZ, 0xfc, !PT ;  /* 0x0000000500057212 */ /* 0x000fca00078efcff */
[----:B------:R0:W-:Y:S01]  /*5c50*/  STG.E.U8 desc[UR36][R8.64], R5 ;  /* 0x0000000508007986 */ /* 0x0001e2000c101124 */
[----:B------:R-:W-:Y:S05]  /*5c60*/  BRA `(.L_x_21316) ;  /* 0x0000000400f87947 */ /* 0x000fea0003800000 */
.L_x_21327:
        /* <DEDUP_REMOVED lines=13> */
.L_x_21331:
[----:B------:R-:W-:Y:S01]  /*5d40*/  IMAD.MOV.U32 R0, RZ, RZ, 0x7f ;  /* 0x0000007fff007424 */ /* 0x000fe200078e00ff */
[----:B------:R-:W-:-:S04]  /*5d50*/  ISETP.GT.U32.AND P0, PT, R3, 0x7f800000, PT ;  /* 0x7f8000000300780c */ /* 0x000fc80003f04070 */
[----:B------:R-:W-:-:S09]  /*5d60*/  SEL R0, R0, 0x7c, P0 ;  /* 0x0000007c00007807 */ /* 0x000fd20000000000 */
.L_x_21332:
[----:B------:R-:W-:Y:S05]  /*5d70*/  BSYNC B0 ;  /* 0x0000000000007941 */ /* 0x000fea0003800000 */
.L_x_21330:
[----:B------:R-:W-:-:S04]  /*5d80*/  LOP3.LUT R3, R27, 0x80000000, RZ, 0xc0, !PT ;  /* 0x800000001b037812 */ /* 0x000fc800078ec0ff */
[----:B------:R-:W-:-:S04]  /*5d90*/  SHF.R.U32.HI R3, RZ, 0x18, R3 ;  /* 0x00000018ff037819 */ /* 0x000fc80000011603 */
[----:B------:R-:W-:-:S05]  /*5da0*/  LOP3.LUT R3, R0, R3, RZ, 0xfc, !PT ;  /* 0x0000000300037212 */ /* 0x000fca00078efcff */
[----:B------:R0:W-:Y:S01]  /*5db0*/  STG.E.U8 desc[UR36][R8.64], R3 ;  /* 0x0000000308007986 */ /* 0x0001e2000c101124 */
[----:B------:R-:W-:Y:S05]  /*5dc0*/  BRA `(.L_x_21316) ;  /* 0x0000000400a07947 */ /* 0x000fea0003800000 */
.L_x_21326:
[----:B-----5:R-:W0:Y:S02]  /*5dd0*/  I2F.S64 R0, R26 ;  /* 0x0000001a00007312 */ /* 0x020e240000301400 */
[----:B0-----:R-:W-:-:S05]  /*5de0*/  F2FP.BF16.F32.PACK_AB R0, RZ, R0 ;  /* 0x00000000ff00723e */ /* 0x001fca00000010ff */
[----:B------:R0:W-:Y:S01]  /*5df0*/  STG.E.U16 desc[UR36][R8.64], R0 ;  /* 0x0000000008007986 */ /* 0x0001e2000c101524 */
[----:B------:R-:W-:Y:S05]  /*5e00*/  BRA `(.L_x_21316) ;  /* 0x0000000400907947 */ /* 0x000fea0003800000 */
.L_x_21323:
        /* <DEDUP_REMOVED lines=10> */
.L_x_21335:
        /* <DEDUP_REMOVED lines=17> */
.L_x_21338:
[----:B------:R-:W-:-:S04]  /*5fc0*/  LOP3.LUT R3, R27, 0x80000000, RZ, 0xc0, !PT ;  /* 0x800000001b037812 */ /* 0x000fc800078ec0ff */
[----:B------:R-:W-:-:S04]  /*5fd0*/  SHF.R.U32.HI R3, RZ, 0x18, R3 ;  /* 0x00000018ff037819 */ /* 0x000fc80000011603 */
[----:B------:R-:W-:-:S04]  /*5fe0*/  LOP3.LUT R0, R0, R3, RZ, 0xfc, !PT ;  /* 0x0000000300007212 */ /* 0x000fc800078efcff */
[----:B------:R-:W-:-:S07]  /*5ff0*/  PRMT R4, R0, 0x7610, R4 ;  /* 0x0000761000047816 */ /* 0x000fce0000000004 */
.L_x_21337:
[----:B------:R-:W-:Y:S05]  /*6000*/  BSYNC B0 ;  /* 0x0000000000007941 */ /* 0x000fea0003800000 */
.L_x_21336:
[----:B------:R0:W-:Y:S01]  /*6010*/  STG.E.U8 desc[UR36][R8.64], R4 ;  /* 0x0000000408007986 */ /* 0x0001e2000c101124 */
[----:B------:R-:W-:Y:S05]  /*6020*/  BRA `(.L_x_21316) ;  /* 0x0000000400087947 */ /* 0x000fea0003800000 */
.L_x_21334:
        /* <DEDUP_REMOVED lines=17> */
.L_x_21341:
[----:B------:R-:W-:-:S04]  /*6140*/  LOP3.LUT R3, R27, 0x80000000, RZ, 0xc0, !PT ;  /* 0x800000001b037812 */ /* 0x000fc800078ec0ff */
[----:B------:R-:W-:-:S04]  /*6150*/  SHF.R.U32.HI R3, RZ, 0x18, R3 ;  /* 0x00000018ff037819 */ /* 0x000fc80000011603 */
[----:B------:R-:W-:-:S04]  /*6160*/  LOP3.LUT R0, R0, R3, RZ, 0xfc, !PT ;  /* 0x0000000300007212 */ /* 0x000fc800078efcff */
[----:B------:R-:W-:-:S07]  /*6170*/  PRMT R4, R0, 0x7610, R4 ;  /* 0x0000761000047816 */ /* 0x000fce0000000004 */
.L_x_21340:
[----:B------:R-:W-:Y:S05]  /*6180*/  BSYNC B0 ;  /* 0x0000000000007941 */ /* 0x000fea0003800000 */
.L_x_21339:
[----:B------:R0:W-:Y:S01]  /*6190*/  STG.E.U8 desc[UR36][R8.64], R4 ;  /* 0x0000000408007986 */ /* 0x0001e2000c101124 */
[----:B------:R-:W-:Y:S05]  /*61a0*/  BRA `(.L_x_21316) ;  /* 0x0000000000a87947 */ /* 0x000fea0003800000 */
.L_x_21333:
        /* <DEDUP_REMOVED lines=22> */
.L_x_21315:
        /* <DEDUP_REMOVED lines=16> */
.L_x_21344:
[----:B------:R-:W-:Y:S05]  /*6410*/  BRA `(.L_x_21316) ;  /* 0x00000000000c7947 */ /* 0x000fea0003800000 */
.L_x_21343:
[----:B-----5:R0:W-:Y:S01]  /*6420*/  STG.E.64 desc[UR36][R8.64], R26 ;  /* 0x0000001a08007986 */ /* 0x0201e2000c101b24 */
[----:B------:R-:W-:Y:S05]  /*6430*/  BRA `(.L_x_21316) ;  /* 0x0000000000047947 */ /* 0x000fea0003800000 */
.L_x_21342:
[----:B-----5:R0:W-:Y:S02]  /*6440*/  STG.E desc[UR36][R8.64], R26 ;  /* 0x0000001a08007986 */ /* 0x0201e4000c101924 */
.L_x_21316:
        /* <DEDUP_REMOVED lines=23> */
.L_x_21348:
[----:B------:R0:W-:Y:S01]  /*65c0*/  STG.E.U8 desc[UR36][R4.64], R24 ;  /* 0x0000001804007986 */ /* 0x0001e2000c101124 */
[----:B------:R-:W-:Y:S05]  /*65d0*/  BRA `(.L_x_21350) ;  /* 0x0000000c00447947 */ /* 0x000fea0003800000 */
.L_x_21347:
        /* <DEDUP_REMOVED lines=8> */
.L_x_21352:
[----:B------:R0:W-:Y:S01]  /*6660*/  STG.E desc[UR36][R4.64], R24 ;  /* 0x0000001804007986 */ /* 0x0001e2000c101924 */
[----:B------:R-:W-:Y:S05]  /*6670*/  BRA `(.L_x_21350) ;  /* 0x0000000c001c7947 */ /* 0x000fea0003800000 */
.L_x_21351:
[----:B------:R0:W-:Y:S01]  /*6680*/  STG.E.U16 desc[UR36][R4.64], R24 ;  /* 0x0000001804007986 */ /* 0x0001e2000c101524 */
[----:B------:R-:W-:Y:S05]  /*6690*/  BRA `(.L_x_21350) ;  /* 0x0000000c00147947 */ /* 0x000fea0003800000 */
.L_x_21346:
        /* <DEDUP_REMOVED lines=9> */
.L_x_21354:
[----:B------:R-:W0:Y:S02]  /*6730*/  I2F.S64 R0, R24 ;  /* 0x0000001800007312 */ /* 0x000e240000301400 */
[----:B0-----:R-:W-:-:S05]  /*6740*/  F2FP.F16.F32.PACK_AB R0, RZ, R0 ;  /* 0x00000000ff00723e */ /* 0x001fca00000000ff */
[----:B------:R0:W-:Y:S01]  /*6750*/  STG.E.U16 desc[UR36][R4.64], R0 ;  /* 0x0000000004007986 */ /* 0x0001e2000c101524 */
[----:B------:R-:W-:Y:S05]  /*6760*/  BRA `(.L_x_21350) ;  /* 0x0000000800e07947 */ /* 0x000fea0003800000 */
.L_x_21353:
        /* <DEDUP_REMOVED lines=10> */
.L_x_21356:
[----:B------:R-:W0:Y:S02]  /*6810*/  I2F.S64 R24, R24 ;  /* 0x0000001800187312 */ /* 0x000e240000301400 */
[----:B0-----:R-:W-:-:S04]  /*6820*/  F2FP.F16.F32.PACK_AB R3, RZ, R24 ;  /* 0x00000018ff03723e */ /* 0x001fc800000000ff */
[----:B------:R-:W-:-:S05]  /*6830*/  PRMT R3, R3, 0x5410, RZ ;  /* 0x0000541003037816 */ /* 0x000fca00000000ff */
[----:B------:R0:W-:Y:S01]  /*6840*/  STG.E desc[UR36][R4.64], R3 ;  /* 0x0000000304007986 */ /* 0x0001e2000c101924 */
[----:B------:R-:W-:Y:S05]  /*6850*/  BRA `(.L_x_21350) ;  /* 0x0000000800a47947 */ /* 0x000fea0003800000 */
.L_x_21355:
[----:B------:R-:W0:Y:S02]  /*6860*/  I2F.F64.S64 R24, R24 ;  /* 0x0000001800187312 */ /* 0x000e240000301c00 */
[----:B0-----:R0:W-:Y:S01]  /*6870*/  STG.E.64 desc[UR36][R4.64], R24 ;  /* 0x0000001804007986 */ /* 0x0011e2000c101b24 */
[----:B------:R-:W-:Y:S05]  /*6880*/  BRA `(.L_x_21350) ;  /* 0x0000000800987947 */ /* 0x000fea0003800000 */
.L_x_21345:
        /* <DEDUP_REMOVED lines=13> */
.L_x_21359:
[----:B------:R-:W0:Y:S01]  /*6960*/  I2F.F64.S64 R24, R24 ;  /* 0x0000001800187312 */ /* 0x000e220000301c00 */
[----:B-123--:R-:W-:-:S05]  /*6970*/  CS2R R26, SRZ ;  /* 0x00000000001a7805 */ /* 0x00efca000001ff00 */
[----:B0-----:R0:W-:Y:S01]  /*6980*/  STG.E.128 desc[UR36][R4.64], R24 ;  /* 0x0000001804007986 */ /* 0x0011e2000c101d24 */
[----:B------:R-:W-:Y:S05]  /*6990*/  BRA `(.L_x_21350) ;  /* 0x0000000800547947 */ /* 0x000fea0003800000 */
.L_x_21358:
        /* <DEDUP_REMOVED lines=21> */
.L_x_21363:
[----:B------:R-:W-:Y:S05]  /*6af0*/  BSYNC B0 ;  /* 0x0000000000007941 */ /* 0x000fea0003800000 */
.L_x_21362:
[----:B------:R-:W-:-:S05]  /*6b00*/  LOP3.LUT R7, R0, R7, RZ, 0xfc, !PT ;  /* 0x0000000700077212 */ /* 0x000fca00078efcff */
[----:B------:R0:W-:Y:S01]  /*6b10*/  STG.E.U8 desc[UR36][R4.64], R7 ;  /* 0x0000000704007986 */ /* 0x0001e2000c101124 */
[----:B------:R-:W-:Y:S05]  /*6b20*/  BRA `(.L_x_21350) ;  /* 0x0000000400f07947 */ /* 0x000fea0003800000 */
.L_x_21361:
        /* <DEDUP_REMOVED lines=13> */
.L_x_21365:
[----:B------:R-:W-:Y:S01]  /*6c00*/  IMAD.MOV.U32 R0, RZ, RZ, 0x7f ;  /* 0x0000007fff007424 */ /* 0x000fe200078e00ff */
[----:B------:R-:W-:-:S04]  /*6c10*/  ISETP.GT.U32.AND P0, PT, R3, 0x7f800000, PT ;  /* 0x7f8000000300780c */ /* 0x000fc80003f04070 */
[----:B------:R-:W-:-:S09]  /*6c20*/  SEL R0, R0, 0x7c, P0 ;  /* 0x0000007c00007807 */ /* 0x000fd20000000000 */
.L_x_21366:
[----:B------:R-:W-:Y:S05]  /*6c30*/  BSYNC B0 ;  /* 0x0000000000007941 */ /* 0x000fea0003800000 */
.L_x_21364:
[----:B------:R-:W-:-:S04]  /*6c40*/  LOP3.LUT R3, R25, 0x80000000, RZ, 0xc0, !PT ;  /* 0x8000000019037812 */ /* 0x000fc800078ec0ff */
[----:B------:R-:W-:-:S04]  /*6c50*/  SHF.R.U32.HI R3, RZ, 0x18, R3 ;  /* 0x00000018ff037819 */ /* 0x000fc80000011603 */
[----:B------:R-:W-:-:S05]  /*6c60*/  LOP3.LUT R3, R0, R3, RZ, 0xfc, !PT ;  /* 0x0000000300037212 */ /* 0x000fca00078efcff */
[----:B------:R0:W-:Y:S01]  /*6c70*/  STG.E.U8 desc[UR36][R4.64], R3 ;  /* 0x0000000304007986 */ /* 0x0001e2000c101124 */
[----:B------:R-:W-:Y:S05]  /*6c80*/  BRA `(.L_x_21350) ;  /* 0x0000000400987947 */ /* 0x000fea0003800000 */
.L_x_21360:
[----:B------:R-:W0:Y:S02]  /*6c90*/  I2F.S64 R0, R24 ;  /* 0x0000001800007312 */ /* 0x000e240000301400 */
[----:B0-----:R-:W-:-:S05]  /*6ca0*/  F2FP.BF16.F32.PACK_AB R0, RZ, R0 ;  /* 0x00000000ff00723e */ /* 0x001fca00000010ff */
[----:B------:R0:W-:Y:S01]  /*6cb0*/  STG.E.U16 desc[UR36][R4.64], R0 ;  /* 0x0000000004007986 */ /* 0x0001e2000c101524 */
[----:B------:R-:W-:Y:S05]  /*6cc0*/  BRA `(.L_x_21350) ;  /* 0x0000000400887947 */ /* 0x000fea0003800000 */
.L_x_21357:
        /* <DEDUP_REMOVED lines=10> */
.L_x_21369:
        /* <DEDUP_REMOVED lines=17> */
.L_x_21372:
[----:B------:R-:W-:-:S04]  /*6e80*/  LOP3.LUT R0, R25, 0x80000000, RZ, 0xc0, !PT ;  /* 0x8000000019007812 */ /* 0x000fc800078ec0ff */
[----:B------:R-:W-:-:S04]  /*6e90*/  SHF.R.U32.HI R0, RZ, 0x18, R0 ;  /* 0x00000018ff007819 */ /* 0x000fc80000011600 */
[----:B------:R-:W-:-:S07]  /*6ea0*/  LOP3.LUT R0, R3, R0, RZ, 0xfc, !PT ;  /* 0x0000000003007212 */ /* 0x000fce00078efcff */
.L_x_21371:
[----:B------:R-:W-:Y:S05]  /*6eb0*/  BSYNC B0 ;  /* 0x0000000000007941 */ /* 0x000fea0003800000 */
.L_x_21370:
[----:B------:R0:W-:Y:S01]  /*6ec0*/  STG.E.U8 desc[UR36][R4.64], R0 ;  /* 0x0000000004007986 */ /* 0x0001e2000c101124 */
[----:B------:R-:W-:Y:S05]  /*6ed0*/  BRA `(.L_x_21350) ;  /* 0x0000000400047947 */ /* 0x000fea0003800000 */
.L_x_21368:
        /* <DEDUP_REMOVED lines=17> */
.L_x_21375:
[----:B------:R-:W-:-:S04]  /*6ff0*/  LOP3.LUT R0, R25, 0x80000000, RZ, 0xc0, !PT ;  /* 0x8000000019007812 */ /* 0x000fc800078ec0ff */
[----:B------:R-:W-:-:S04]  /*7000*/  SHF.R.U32.HI R0, RZ, 0x18, R0 ;  /* 0x00000018ff007819 */ /* 0x000fc80000011600 */
[----:B------:R-:W-:-:S07]  /*7010*/  LOP3.LUT R0, R3, R0, RZ, 0xfc, !PT ;  /* 0x0000000003007212 */ /* 0x000fce00078efcff */
.L_x_21374:
[----:B------:R-:W-:Y:S05]  /*7020*/  BSYNC B0 ;  /* 0x0000000000007941 */ /* 0x000fea0003800000 */
.L_x_21373:
[----:B------:R0:W-:Y:S01]  /*7030*/  STG.E.U8 desc[UR36][R4.64], R0 ;  /* 0x0000000004007986 */ /* 0x0001e2000c101124 */
[----:B------:R-:W-:Y:S05]  /*7040*/  BRA `(.L_x_21350) ;  /* 0x0000000000a87947 */ /* 0x000fea0003800000 */
.L_x_21367:
        /* <DEDUP_REMOVED lines=22> */
.L_x_21349:
        /* <DEDUP_REMOVED lines=16> */
.L_x_21378:
[----:B------:R-:W-:Y:S05]  /*72b0*/  BRA `(.L_x_21350) ;  /* 0x00000000000c7947 */ /* 0x000fea0003800000 */
.L_x_21377:
[----:B------:R0:W-:Y:S01]  /*72c0*/  STG.E.64 desc[UR36][R4.64], R24 ;  /* 0x0000001804007986 */ /* 0x0001e2000c101b24 */
[----:B------:R-:W-:Y:S05]  /*72d0*/  BRA `(.L_x_21350) ;  /* 0x0000000000047947 */ /* 0x000fea0003800000 */
.L_x_21376:
[----:B------:R0:W-:Y:S02]  /*72e0*/  STG.E desc[UR36][R4.64], R24 ;  /* 0x0000001804007986 */ /* 0x0001e4000c101924 */
.L_x_21350:
[----:B------:R-:W-:-:S07]  /*72f0*/  VIADD R23, R23, 0x80 ;  /* 0x0000008017177836 */ /* 0x000fce0000000000 */
.L_x_21310:
[----:B------:R-:W-:Y:S05]  /*7300*/  BSYNC B6 ;  /* 0x0000000000067941 */ /* 0x000fea0003800000 */
.L_x_21309:
        /* <DEDUP_REMOVED lines=21> */
.L_x_21382:
[----:B-----5:R-:W-:Y:S01]  /*7460*/  STG.E.U8 desc[UR36][R2.64], R16 ;  /* 0x0000001002007986 */ /* 0x020fe2000c101124 */
[----:B------:R-:W-:Y:S05]  /*7470*/  EXIT ;  /* 0x000000000000794d */ /* 0x000fea0003800000 */
.L_x_21381:
        /* <DEDUP_REMOVED lines=8> */
.L_x_21385:
[----:B-----5:R-:W-:Y:S01]  /*7500*/  STG.E desc[UR36][R2.64], R16 ;  /* 0x0000001002007986 */ /* 0x020fe2000c101924 */
[----:B------:R-:W-:Y:S05]  /*7510*/  EXIT ;  /* 0x000000000000794d */ /* 0x000fea0003800000 */
.L_x_21384:
[----:B-----5:R-:W-:Y:S01]  /*7520*/  STG.E.U16 desc[UR36][R2.64], R16 ;  /* 0x0000001002007986 */ /* 0x020fe2000c101524 */
[----:B------:R-:W-:Y:S05]  /*7530*/  EXIT ;  /* 0x000000000000794d */ /* 0x000fea0003800000 */
.L_x_21380:
        /* <DEDUP_REMOVED lines=9> */
.L_x_21387:
[----:B-----5:R-:W0:Y:S02]  /*75d0*/  I2F.S64 R0, R16 ;  /* 0x0000001000007312 */ /* 0x020e240000301400 */
[----:B0-----:R-:W-:-:S05]  /*75e0*/  F2FP.F16.F32.PACK_AB R0, RZ, R0 ;  /* 0x00000000ff00723e */ /* 0x001fca00000000ff */
[----:B------:R-:W-:Y:S01]  /*75f0*/  STG.E.U16 desc[UR36][R2.64], R0 ;  /* 0x0000000002007986 */ /* 0x000fe2000c101524 */
[----:B------:R-:W-:Y:S05]  /*7600*/  EXIT ;  /* 0x000000000000794d */ /* 0x000fea0003800000 */
.L_x_21386:
        /* <DEDUP_REMOVED lines=10> */
.L_x_21389:
[----:B-----5:R-:W0:Y:S02]  /*76b0*/  I2F.S64 R16, R16 ;  /* 0x0000001000107312 */ /* 0x020e240000301400 */
[----:B0-----:R-:W-:-:S04]  /*76c0*/  F2FP.F16.F32.PACK_AB R5, RZ, R16 ;  /* 0x00000010ff05723e */ /* 0x001fc800000000ff */
[----:B------:R-:W-:-:S05]  /*76d0*/  PRMT R5, R5, 0x5410, RZ ;  /* 0x0000541005057816 */ /* 0x000fca00000000ff */
[----:B------:R-:W-:Y:S01]  /*76e0*/  STG.E desc[UR36][R2.64], R5 ;  /* 0x0000000502007986 */ /* 0x000fe2000c101924 */
[----:B------:R-:W-:Y:S05]  /*76f0*/  EXIT ;  /* 0x000000000000794d */ /* 0x000fea0003800000 */
.L_x_21388:
[----:B-----5:R-:W0:Y:S02]  /*7700*/  I2F.F64.S64 R16, R16 ;  /* 0x0000001000107312 */ /* 0x020e240000301c00 */
[----:B0-----:R-:W-:Y:S01]  /*7710*/  STG.E.64 desc[UR36][R2.64], R16 ;  /* 0x0000001002007986 */ /* 0x001fe2000c101b24 */
[----:B------:R-:W-:Y:S05]  /*7720*/  EXIT ;  /* 0x000000000000794d */ /* 0x000fea0003800000 */
.L_x_21379:
        /* <DEDUP_REMOVED lines=13> */
.L_x_21392:
[----:B-----5:R-:W0:Y:S01]  /*7800*/  I2F.F64.S64 R16, R16 ;  /* 0x0000001000107312 */ /* 0x020e220000301c00 */
[----:B------:R-:W-:-:S05]  /*7810*/  CS2R R18, SRZ ;  /* 0x0000000000127805 */ /* 0x000fca000001ff00 */
[----:B0-----:R-:W-:Y:S01]  /*7820*/  STG.E.128 desc[UR36][R2.64], R16 ;  /* 0x0000001002007986 */ /* 0x001fe2000c101d24 */
[----:B------:R-:W-:Y:S05]  /*7830*/  EXIT ;  /* 0x000000000000794d */ /* 0x000fea0003800000 */
.L_x_21391:
        /* <DEDUP_REMOVED lines=21> */
.L_x_21396:
[----:B------:R-:W-:Y:S05]  /*7990*/  BSYNC B0 ;  /* 0x0000000000007941 */ /* 0x000fea0003800000 */
.L_x_21395:
[----:B------:R-:W-:-:S05]  /*79a0*/  LOP3.LUT R5, R0, R5, RZ, 0xfc, !PT ;  /* 0x0000000500057212 */ /* 0x000fca00078efcff */
[----:B------:R-:W-:Y:S01]  /*79b0*/  STG.E.U8 desc[UR36][R2.64], R5 ;  /* 0x0000000502007986 */ /* 0x000fe2000c101124 */
[----:B------:R-:W-:Y:S05]  /*79c0*/  EXIT ;  /* 0x000000000000794d */ /* 0x000fea0003800000 */
.L_x_21394:
        /* <DEDUP_REMOVED lines=13> */
.L_x_21398:
[----:B------:R-:W-:Y:S01]  /*7aa0*/  IMAD.MOV.U32 R0, RZ, RZ, 0x7f ;  /* 0x0000007fff007424 */ /* 0x000fe200078e00ff */
[----:B------:R-:W-:-:S04]  /*7ab0*/  ISETP.GT.U32.AND P0, PT, R4, 0x7f800000, PT ;  /* 0x7f8000000400780c */ /* 0x000fc80003f04070 */
[----:B------:R-:W-:-:S09]  /*7ac0*/  SEL R0, R0, 0x7c, P0 ;  /* 0x0000007c00007807 */ /* 0x000fd20000000000 */
.L_x_21399:
[----:B------:R-:W-:Y:S05]  /*7ad0*/  BSYNC B0 ;  /* 0x0000000000007941 */ /* 0x000fea0003800000 */
.L_x_21397:
[----:B------:R-:W-:-:S04]  /*7ae0*/  LOP3.LUT R4, R17, 0x80000000, RZ, 0xc0, !PT ;  /* 0x8000000011047812 */ /* 0x000fc800078ec0ff */
[----:B------:R-:W-:-:S04]  /*7af0*/  SHF.R.U32.HI R5, RZ, 0x18, R4 ;  /* 0x00000018ff057819 */ /* 0x000fc80000011604 */
[----:B------:R-:W-:-:S05]  /*7b00*/  LOP3.LUT R5, R0, R5, RZ, 0xfc, !PT ;  /* 0x0000000500057212 */ /* 0x000fca00078efcff */
[----:B------:R-:W-:Y:S01]  /*7b10*/  STG.E.U8 desc[UR36][R2.64], R5 ;  /* 0x0000000502007986 */ /* 0x000fe2000c101124 */
[----:B------:R-:W-:Y:S05]  /*7b20*/  EXIT ;  /* 0x000000000000794d */ /* 0x000fea0003800000 */
.L_x_21393:
[----:B-----5:R-:W0:Y:S02]  /*7b30*/  I2F.S64 R0, R16 ;  /* 0x0000001000007312 */ /* 0x020e240000301400 */
[----:B0-----:R-:W-:-:S05]  /*7b40*/  F2FP.BF16.F32.PACK_AB R0, RZ, R0 ;  /* 0x00000000ff00723e */ /* 0x001fca00000010ff */
[----:B------:R-:W-:Y:S01]  /*7b50*/  STG.E.U16 desc[UR36][R2.64], R0 ;  /* 0x0000000002007986 */ /* 0x000fe2000c101524 */
[----:B------:R-:W-:Y:S05]  /*7b60*/  EXIT ;  /* 0x000000000000794d */ /* 0x000fea0003800000 */
.L_x_21390:
        /* <DEDUP_REMOVED lines=10> */
.L_x_21402:
        /* <DEDUP_REMOVED lines=17> */
.L_x_21405:
[----:B------:R-:W-:-:S04]  /*7d20*/  LOP3.LUT R0, R17, 0x80000000, RZ, 0xc0, !PT ;  /* 0x8000000011007812 */ /* 0x000fc800078ec0ff */
[----:B------:R-:W-:-:S04]  /*7d30*/  SHF.R.U32.HI R5, RZ, 0x18, R0 ;  /* 0x00000018ff057819 */ /* 0x000fc80000011600 */
[----:B------:R-:W-:-:S04]  /*7d40*/  LOP3.LUT R4, R4, R5, RZ, 0xfc, !PT ;  /* 0x0000000504047212 */ /* 0x000fc800078efcff */
[----:B------:R-:W-:-:S07]  /*7d50*/  PRMT R0, R4, 0x7610, R0 ;  /* 0x0000761004007816 */ /* 0x000fce0000000000 */
.L_x_21404:
[----:B------:R-:W-:Y:S05]  /*7d60*/  BSYNC B0 ;  /* 0x0000000000007941 */ /* 0x000fea0003800000 */
.L_x_21403:
[----:B------:R-:W-:Y:S01]  /*7d70*/  STG.E.U8 desc[UR36][R2.64], R0 ;  /* 0x0000000002007986 */ /* 0x000fe2000c101124 */
[----:B------:R-:W-:Y:S05]  /*7d80*/  EXIT ;  /* 0x000000000000794d */ /* 0x000fea0003800000 */
.L_x_21401:
        /* <DEDUP_REMOVED lines=17> */
.L_x_21408:
[----:B------:R-:W-:-:S04]  /*7ea0*/  LOP3.LUT R0, R17, 0x80000000, RZ, 0xc0, !PT ;  /* 0x8000000011007812 */ /* 0x000fc800078ec0ff */
[----:B------:R-:W-:-:S04]  /*7eb0*/  SHF.R.U32.HI R5, RZ, 0x18, R0 ;  /* 0x00000018ff057819 */ /* 0x000fc80000011600 */
[----:B------:R-:W-:-:S04]  /*7ec0*/  LOP3.LUT R4, R4, R5, RZ, 0xfc, !PT ;  /* 0x0000000504047212 */ /* 0x000fc800078efcff */
[----:B------:R-:W-:-:S07]  /*7ed0*/  PRMT R0, R4, 0x7610, R0 ;  /* 0x0000761004007816 */ /* 0x000fce0000000000 */
.L_x_21407:
[----:B------:R-:W-:Y:S05]  /*7ee0*/  BSYNC B0 ;  /* 0x0000000000007941 */ /* 0x000fea0003800000 */
.L_x_21406:
[----:B------:R-:W-:Y:S01]  /*7ef0*/  STG.E.U8 desc[UR36][R2.64], R0 ;  /* 0x0000000002007986 */ /* 0x000fe2000c101124 */
[----:B------:R-:W-:Y:S05]  /*7f00*/  EXIT ;  /* 0x000000000000794d */ /* 0x000fea0003800000 */
.L_x_21400:
        /* <DEDUP_REMOVED lines=22> */
.L_x_21383:
        /* <DEDUP_REMOVED lines=16> */
.L_x_21411:
[----:B------:R-:W-:Y:S05]  /*8170*/  EXIT ;  /* 0x000000000000794d */ /* 0x000fea0003800000 */
.L_x_21410:
[----:B-----5:R-:W-:Y:S01]  /*8180*/  STG.E.64 desc[UR36][R2.64], R16 ;  /* 0x0000001002007986 */ /* 0x020fe2000c101b24 */
[----:B------:R-:W-:Y:S05]  /*8190*/  EXIT ;  /* 0x000000000000794d */ /* 0x000fea0003800000 */
.L_x_21409:
[----:B-----5:R-:W-:Y:S01]  /*81a0*/  STG.E desc[UR36][R2.64], R16 ;  /* 0x0000001002007986 */ /* 0x020fe2000c101924 */
[----:B------:R-:W-:Y:S05]  /*81b0*/  EXIT ;  /* 0x000000000000794d */ /* 0x000fea0003800000 */
        .weak           $__internal_15_$__cuda_sm20_rem_s64
        .type           $__internal_15_$__cuda_sm20_rem_s64,@function
        .size           $__internal_15_$__cuda_sm20_rem_s64,(.L_x_57228 - $__internal_15_$__cuda_sm20_rem_s64)
$__internal_15_$__cuda_sm20_rem_s64:
        /* <DEDUP_REMOVED lines=23> */
[----:B------:R-:W-:Y:S01]  /*8330*/  IMAD.WIDE.U32 R14, R21, R8, RZ ;  /* 0x00000008150e7225 */ /* 0x000fe200078e00ff */
[----:B------:R-:W-:-:S03]  /*8340*/  ISETP.GE.AND P2, PT, R3, RZ, PT ;  /* 0x000000ff0300720c */ /* 0x000fc60003f46270 */
[----:B------:R-:W-:Y:S01]  /*8350*/  IMAD R12, R21, R9, R15 ;  /* 0x00000009150c7224 */ /* 0x000fe200078e020f */
[----:B------:R-:W-:-:S03]  /*8360*/  IADD3 R11, P0, RZ, -R14, RZ ;  /* 0x8000000eff0b7210 */ /* 0x000fc60007f1e0ff */
[----:B------:R-:W-:Y:S02]  /*8370*/  IMAD R12, R13, R8, R12 ;  /* 0x000000080d0c7224 */ /* 0x000fe400078e020c */
[----:B------:R-:W-:-:S04]  /*8380*/  IMAD.HI.U32 R20, R21, R11, RZ ;  /* 0x0000000b15147227 */ /* 0x000fc800078e00ff */
[----:B------:R-:W-:-:S04]  /*8390*/  IMAD.X R14, RZ, RZ, ~R12, P0 ;  /* 0x000000ffff0e7224 */ /* 0x000fc800000e0e0c */
[----:B------:R-:W-:-:S04]  /*83a0*/  IMAD.WIDE.U32 R20, P0, R21, R14, R20 ;  /* 0x0000000e15147225 */ /* 0x000fc80007800014 */
[C---:B------:R-:W-:Y:S02]  /*83b0*/  IMAD R15, R13.reuse, R14, RZ ;  /* 0x0000000e0d0f7224 */ /* 0x040fe400078e02ff */
[----:B------:R-:W-:Y:S01]  /*83c0*/  IMAD.HI.U32 R12, P3, R13, R11, R20 ;  /* 0x0000000b0d0c7227 */ /* 0x000fe20007860014 */
[----:B------:R-:W-:-:S03]  /*83d0*/  IADD3 R11, P5, RZ, -R0, RZ ;  /* 0x80000000ff0b7210 */ /* 0x000fc60007fbe0ff */
[----:B------:R-:W-:Y:S01]  /*83e0*/  IMAD.HI.U32 R14, R13, R14, RZ ;  /* 0x0000000e0d0e7227 */ /* 0x000fe200078e00ff */
[----:B------:R-:W-:Y:S02]  /*83f0*/  SEL R11, R11, R0, !P2 ;  /* 0x000000000b0b7207 */ /* 0x000fe40005000000 */
[----:B------:R-:W-:Y:S01]  /*8400*/  IADD3 R12, P4, R15, R12, RZ ;  /* 0x0000000c0f0c7210 */ /* 0x000fe20007f9e0ff */
[----:B------:R-:W-:Y:S02]  /*8410*/  IMAD.X R15, RZ, RZ, ~R3, P5 ;  /* 0x000000ffff0f7224 */ /* 0x000fe400028e0e03 */
[----:B------:R-:W-:Y:S02]  /*8420*/  IMAD.X R14, R14, 0x1, R13, P0 ;  /* 0x000000010e0e7824 */ /* 0x000fe400000e060d */
[----:B------:R-:W-:Y:S01]  /*8430*/  IMAD.HI.U32 R20, R12, R11, RZ ;  /* 0x0000000b0c147227 */ /* 0x000fe200078e00ff */
[----:B------:R-:W-:Y:S02]  /*8440*/  SEL R15, R15, R3, !P2 ;  /* 0x000000030f0f7207 */ /* 0x000fe40005000000 */
[----:B------:R-:W-:Y:S01]  /*8450*/  IADD3.X R14, RZ, RZ, R14, P4, P3 ;  /* 0x000000ffff0e7210 */ /* 0x000fe200027e640e */
[----:B------:R-:W-:-:S02]  /*8460*/  IMAD.MOV.U32 R21, RZ, RZ, RZ ;  /* 0x000000ffff157224 */ /* 0x000fc400078e00ff */
        /* <DEDUP_REMOVED lines=28> */
[----:B------:R-:W-:-:S04]  /*8630*/  ISETP.NE.AND.EX P0, PT, R10, RZ, PT, P0 ;  /* 0x000000ff0a00720c */ /* 0x000fc80003f05300 */
[----:B------:R-:W-:Y:S01]  /*8640*/  SEL R9, R6, R9, !P2 ;  /* 0x0000000906097207 */ /* 0x000fe20005000000 */
[----:B------:R-:W-:Y:S01]  /*8650*/  IMAD.MOV.U32 R6, RZ, RZ, R7 ;  /* 0x000000ffff067224 */ /* 0x000fe200078e0007 */
[----:B------:R-:W-:Y:S01]  /*8660*/  SEL R8, R8, 0xffffffff, P0 ;  /* 0xffffffff08087807 */ /* 0x000fe20000000000 */
[----:B------:R-:W-:Y:S01]  /*8670*/  IMAD.MOV.U32 R7, RZ, RZ, 0x0 ;  /* 0x00000000ff077424 */ /* 0x000fe200078e00ff */
[----:B------:R-:W-:-:S03]  /*8680*/  SEL R9, R9, 0xffffffff, P0 ;  /* 0xffffffff09097807 */ /* 0x000fc60000000000 */
[----:B------:R-:W-:Y:S05]  /*8690*/  RET.REL.NODEC R6 `(_ZN2at6native27unrolled_elementwise_kernelINS0_13AUnaryFunctorIlllZZZNS0_16fmod_kernel_cudaERNS_18TensorIteratorBaseEENKUlvE_clEvENKUlvE2_clEvEUlllE_EESt5arrayIPcLm2EELi4E23TrivialOffsetCalculatorILi1EjESD_NS0_6memory12LoadWithCastILi1EEENSE_13StoreWithCastILi1EEEEEviT_T0_T2_T3_T4_T5_) ;  /* 0xffffff7806587950 */ /* 0x000fea0003c3ffff */
.L_x_21412:
        /* <DEDUP_REMOVED lines=14> */
.L_x_57228:


//--------------------- .text._ZN2at6native18elementwise_kernelILi128ELi2EZNS0_22gpu_kernel_impl_nocastINS0_13AUnaryFunctorIlllZZZNS0_16fmod_kernel_cudaERNS_18TensorIteratorBaseEENKUlvE_clEvENKUlvE2_clEvEUlllE_EEEEvS5_RKT_EUliE_EEviT1_ --------------------------
	.section	.text._ZN2at6native18elementwise_kernelILi128ELi2EZNS0_22gpu_kernel_impl_nocastINS0_13AUnaryFunctorIlllZZZNS0_16fmod_kernel_cudaERNS_18TensorIteratorBaseEENKUlvE_clEvENKUlvE2_clEvEUlllE_EEEEvS5_RKT_EUliE_EEviT1_,"ax",@progbits
	.align	128
        .global         _ZN2at6native18elementwise_kernelILi128ELi2EZNS0_22gpu_kernel_impl_nocastINS0_13AUnaryFunctorIlllZZZNS0_16fmod_kernel_cudaERNS_18TensorIteratorBaseEENKUlvE_clEvENKUlvE2_clEvEUlllE_EEEEvS5_RKT_EUliE_EEviT1_
        .type           _ZN2at6native18elementwise_kernelILi128ELi2EZNS0_22gpu_kernel_impl_nocastINS0_13AUnaryFunctorIlllZZZNS0_16fmod_kernel_cudaERNS_18TensorIteratorBaseEENKUlvE_clEvENKUlvE2_clEvEUlllE_EEEEvS5_RKT_EUliE_EEviT1_,@function
        .size           _ZN2at6native18elementwise_kernelILi128ELi2EZNS0_22gpu_kernel_impl_nocastINS0_13AUnaryFunctorIlllZZZNS0_16fmod_kernel_cudaERNS_18TensorIteratorBaseEENKUlvE_clEvENKUlvE2_clEvEUlllE_EEEEvS5_RKT_EUliE_EEviT1_,(.L_x_57229 - _ZN2at6native18elementwise_kernelILi128ELi2EZNS0_22gpu_kernel_impl_nocastINS0_13AUnaryFunctorIlllZZZNS0_16fmod_kernel_cudaERNS_18TensorIteratorBaseEENKUlvE_clEvENKUlvE2_clEvEUlllE_EEEEvS5_RKT_EUliE_EEviT1_)
        .other          _ZN2at6native18elementwise_kernelILi128ELi2EZNS0_22gpu_kernel_impl_nocastINS0_13AUnaryFunctorIlllZZZNS0_16fmod_kernel_cudaERNS_18TensorIteratorBaseEENKUlvE_clEvENKUlvE2_clEvEUlllE_EEEEvS5_RKT_EUliE_EEviT1_,@"STO_CUDA_ENTRY STV_DEFAULT"
_ZN2at6native18elementwise_kernelILi128ELi2EZNS0_22gpu_kernel_impl_nocastINS0_13AUnaryFunctorIlllZZZNS0_16fmod_kernel_cudaERNS_18TensorIteratorBaseEENKUlvE_clEvENKUlvE2_clEvEUlllE_EEEEvS5_RKT_EUliE_EEviT1_:
.text._ZN2at6native18elementwise_kernelILi128ELi2EZNS0_22gpu_kernel_impl_nocastINS0_13AUnaryFunctorIlllZZZNS0_16fmod_kernel_cudaERNS_18TensorIteratorBaseEENKUlvE_clEvENKUlvE2_clEvEUlllE_EEEEvS5_RKT_EUliE_EEviT1_:
[----:B------:R-:W-:Y:S01]  /*0000*/  LDC R1, c[0x0][0x28] ;  /* 0x00000a00ff017b82 */ /* 0x000fe20000000800 */
[----:B------:R-:W0:Y:S01]  /*0010*/  S2R R0, SR_CTAID.X ;  /* 0x0000000000007919 */ /* 0x000e220000002500 */
[----:B------:R-:W-:Y:S01]  /*0020*/  ULDC UR4, c[0x0][0x210] ;  /* 0x0000840000047ab9 */ /* 0x000fe20000000800 */
[----:B------:R-:W-:Y:S01]  /*0030*/  ULDC.64 UR6, c[0x0][0x428] ;  /* 0x00010a0000067ab9 */ /* 0x000fe20000000a00 */
[----:B------:R-:W-:Y:S01]  /*0040*/  BSSY B0, `(.L_x_21413) ;  /* 0x000015d000007945 */ /* 0x000fe20003800000 */
[----:B------:R-:W0:Y:S02]  /*0050*/  S2R R5, SR_TID.X ;  /* 0x0000000000057919 */ /* 0x000e240000002100 */
[----:B0-----:R-:W-:-:S04]  /*0060*/  LEA R9, R0, R5, 0x8 ;  /* 0x0000000500097211 */ /* 0x001fc800078e40ff */
[----:B------:R-:W-:Y:S01]  /*0070*/  ISETP.GE.AND P0, PT, R9, UR4, PT ;  /* 0x0000000409007c0c */ /* 0x000fe2000bf06270 */
[----:B------:R-:W-:-:S12]  /*0080*/  ULDC.64 UR4, c[0x0][0x208] ;  /* 0x0000820000047ab9 */ /* 0x000fd80000000a00 */
        /* <DEDUP_REMOVED lines=8> */
[----:B------:R-:W-:-:S07]  /*0110*/  ISETP.NE.AND P0, PT, R4, 0x1, PT ;  /* 0x000000010400780c */ /* 0x000fce0003f05270 */
        /* <DEDUP_REMOVED lines=282> */
[----:B------:R-:W-:Y:S01]  /*12c0*/  IADD3 R6, -R11, RZ, RZ ;  /* 0x000000ff0b067210 */ /* 0x000fe20007ffe1ff */
[----:B------:R-:W1:Y:S04]  /*12d0*/  @P0 LDC R15, c[0x0][0x33c] ;  /* 0x0000cf00ff0f0b82 */ /* 0x000e680000000800 */
[----:B------:R-:W-:-:S04]  /*12e0*/  IMAD R6, R6, UR10, R7 ;  /* 0x0000000a06067c24 */ /* 0x000fc8000f8e0207 */
[----:B------:R-:W2:Y:S01]  /*12f0*/  @P0 LDC.64 R8, c[0x0][0x408] ;  /* 0x00010200ff080b82 */ /* 0x000ea20000000a00 */
[C---:B------:R-:W-:Y:S02]  /*1300*/  IMAD R3, R6.reuse, UR8, R3 ;  /* 0x0000000806037c24 */ /* 0x040fe4000f8e0203 */
[----:B------:R-:W-:Y:S02]  /*1310*/  IMAD R2, R6, UR9, R2 ;  /* 0x0000000906027c24 */ /* 0x000fe4000f8e0202 */
[----:B0-----:R-:W-:-:S05]  /*1320*/  @P0 IMAD.HI.U32 R4, R11, R12, R10 ;  /* 0x0000000c0b040227 */ /* 0x001fca00078e000a */
[----:B------:R-:W-:-:S05]  /*1330*/  @P0 SHF.R.U32.HI R4, RZ, R13, R4 ;  /* 0x0000000dff040219 */ /* 0x000fca0000011604 */
[----:B------:R-:W-:-:S04]  /*1340*/  @P0 IMAD.MOV R10, RZ, RZ, -R4 ;  /* 0x000000ffff0a0224 */ /* 0x000fc800078e0a04 */
[----:B-1----:R-:W-:-:S04]  /*1350*/  @P0 IMAD R10, R10, R15, R11 ;  /* 0x0000000f0a0a0224 */ /* 0x002fc800078e020b */
[C---:B--2---:R-:W-:Y:S02]  /*1360*/  @P0 IMAD R3, R10.reuse, R8, R3 ;  /* 0x000000080a030224 */ /* 0x044fe400078e0203 */
[----:B------:R-:W-:-:S07]  /*1370*/  @P0 IMAD R2, R10, R9, R2 ;  /* 0x000000090a020224 */ /* 0x000fce00078e0202 */
.L_x_21415:
        /* <DEDUP_REMOVED lines=14> */
[----:B------:R-:W-:Y:S05]  /*1460*/  CALL.REL.NOINC `($__internal_16_$__cuda_sm20_rem_s64) ;  /* 0x0000001400d47944 */ /* 0x000fea0003c00000 */
[----:B------:R-:W-:Y:S01]  /*1470*/  IMAD.MOV.U32 R6, RZ, RZ, R4 ;  /* 0x000000ffff067224 */ /* 0x000fe200078e0004 */
[----:B------:R-:W-:Y:S06]  /*1480*/  BRA `(.L_x_21418) ;  /* 0x0000000000507947 */ /* 0x000fec0003800000 */
.L_x_21417:
[----:B------:R-:W0:Y:S01]  /*1490*/  I2F.U32.RP R4, R8 ;  /* 0x0000000800047306 */ /* 0x000e220000209000 */
[----:B------:R-:W-:Y:S01]  /*14a0*/  IADD3 R9, RZ, -R8, RZ ;  /* 0x80000008ff097210 */ /* 0x000fe20007ffe0ff */
[----:B------:R-:W-:Y:S01]  /*14b0*/  ULDC UR8, c[0x0][0x428] ;  /* 0x00010a0000087ab9 */ /* 0x000fe20000000800 */
[----:B------:R-:W-:-:S05]  /*14c0*/  ISETP.NE.U32.AND P1, PT, R8, RZ, PT ;  /* 0x000000ff0800720c */ /* 0x000fca0003f25070 */
[----:B0-----:R-:W0:Y:S02]  /*14d0*/  MUFU.RCP R4, R4 ;  /* 0x0000000400047308 */ /* 0x001e240000001000 */
[----:B0-----:R-:W-:-:S06]  /*14e0*/  IADD3 R6, R4, 0xffffffe, RZ ;  /* 0x0ffffffe04067810 */ /* 0x001fcc0007ffe0ff */
[----:B------:R0:W1:Y:S02]  /*14f0*/  F2I.FTZ.U32.TRUNC.NTZ R7, R6 ;  /* 0x0000000600077305 */ /* 0x000064000021f000 */
[----:B0-----:R-:W-:Y:S01]  /*1500*/  HFMA2.MMA R6, -RZ, RZ, 0, 0 ;  /* 0x00000000ff067435 */ /* 0x001fe200000001ff */
[----:B-1----:R-:W-:-:S09]  /*1510*/  IMAD R9, R9, R7, RZ ;  /* 0x0000000709097224 */ /* 0x002fd200078e02ff */
[----:B------:R-:W-:-:S06]  /*1520*/  IMAD.HI.U32 R7, R7, R9, R6 ;  /* 0x0000000907077227 */ /* 0x000fcc00078e0006 */
[----:B------:R-:W-:-:S04]  /*1530*/  IMAD.HI.U32 R7, R7, UR8, RZ ;  /* 0x0000000807077c27 */ /* 0x000fc8000f8e00ff */
[----:B------:R-:W-:-:S04]  /*1540*/  IMAD.MOV R7, RZ, RZ, -R7 ;  /* 0x000000ffff077224 */ /* 0x000fc800078e0a07 */
[----:B------:R-:W-:Y:S02]  /*1550*/  IMAD R9, R8, R7, UR8 ;  /* 0x0000000808097e24 */ /* 0x000fe4000f8e0207 */
[----:B------:R-:W-:-:S03]  /*1560*/  IMAD.MOV.U32 R7, RZ, RZ, RZ ;  /* 0x000000ffff077224 */ /* 0x000fc600078e00ff */
[----:B------:R-:W-:-:S13]  /*1570*/  ISETP.GE.U32.AND P0, PT, R9, R8, PT ;  /* 0x000000080900720c */ /* 0x000fda0003f06070 */
[----:B------:R-:W-:-:S04]  /*1580*/  @P0 IADD3 R9, -R8, R9, RZ ;  /* 0x0000000908090210 */ /* 0x000fc80007ffe1ff */
[----:B------:R-:W-:-:S13]  /*1590*/  ISETP.GE.U32.AND P0, PT, R9, R8, PT ;  /* 0x000000080900720c */ /* 0x000fda0003f06070 */
[----:B------:R-:W-:Y:S02]  /*15a0*/  @P0 IADD3 R9, -R8, R9, RZ ;  /* 0x0000000908090210 */ /* 0x000fe40007ffe1ff */
[----:B------:R-:W-:-:S04]  /*15b0*/  @!P1 LOP3.LUT R9, RZ, R8, RZ, 0x33, !PT ;  /* 0x00000008ff099212 */ /* 0x000fc800078e33ff */
[----:B------:R-:W-:-:S07]  /*15c0*/  MOV R6, R9 ;  /* 0x0000000900067202 */ /* 0x000fce0000000f00 */
.L_x_21418:
[----:B------:R-:W-:Y:S05]  /*15d0*/  BSYNC B1 ;  /* 0x0000000000017941 */ /* 0x000fea0003800000 */
.L_x_21416:
[----:B------:R0:W-:Y:S01]  /*15e0*/  STG.E.64 desc[UR4][R2.64], R6 ;  /* 0x0000000602007986 */ /* 0x0001e2000c101b04 */
[----:B------:R-:W-:-:S04]  /*15f0*/  LEA R0, R0, R5, 0x8 ;  /* 0x0000000500007211 */ /* 0x000fc800078e40ff */
[----:B------:R-:W-:-:S07]  /*1600*/  IADD3 R9, R0, 0x80, RZ ;  /* 0x0000008000097810 */ /* 0x000fce0007ffe0ff */
.L_x_21414:
[----:B------:R-:W-:Y:S05]  /*1610*/  BSYNC B0 ;  /* 0x0000000000007941 */ /* 0x000fea0003800000 */
.L_x_21413:
[----:B------:R-:W-:Y:S02]  /*1620*/  ULDC UR8, c[0x0][0x210] ;  /* 0x0000840000087ab9 */ /* 0x000fe40000000800 */
[----:B------:R-:W-:-:S13]  /*1630*/  ISETP.GE.AND P0, PT, R9, UR8, PT ;  /* 0x0000000809007c0c */ /* 0x000fda000bf06270 */
[----:B------:R-:W-:Y:S05]  /*1640*/  @P0 EXIT ;  /* 0x000000000000094d */ /* 0x000fea0003800000 */
[----:B------:R-:W1:Y:S01]  /*1650*/  LDC R8, c[0x0][0x218] ;  /* 0x00008600ff087b82 */ /* 0x000e620000000800 */
[----:B------:R-:W-:Y:S01]  /*1660*/  HFMA2.MMA R0, -RZ, RZ, 0, 0 ;  /* 0x00000000ff007435 */ /* 0x000fe200000001ff */
[----:B0-----:R-:W-:Y:S01]  /*1670*/  IMAD.MOV.U32 R3, RZ, RZ, RZ ;  /* 0x000000ffff037224 */ /* 0x001fe200078e00ff */
[----:B-1----:R-:W-:-:S13]  /*1680*/  ISETP.NE.AND P0, PT, R8, RZ, PT ;  /* 0x000000ff0800720c */ /* 0x002fda0003f05270 */
[----:B------:R-:W-:Y:S05]  /*1690*/  @!P0 BRA `(.L_x_21419) ;  /* 0x0000001000a88947 */ /* 0x000fea0003800000 */
[----:B------:R-:W-:Y:S01]  /*16a0*/  MOV R2, RZ ;  /* 0x000000ff00027202 */ /* 0x000fe20000000f00 */
[----:B------:R-:W-:Y:S01]  /*16b0*/  ULDC.64 UR8, c[0x0][0x220] ;  /* 0x0000880000087ab9 */ /* 0x000fe20000000a00 */
[----:B------:R-:W-:Y:S02]  /*16c0*/  MOV R3, R9 ;  /* 0x0000000900037202 */ /* 0x000fe40000000f00 */
        /* <DEDUP_REMOVED lines=282> */
[----:B------:R-:W-:-:S03]  /*2870*/  @P0 MOV R6, RZ ;  /* 0x000000ff00060202 */ /* 0x000fc60000000f00 */
[----:B------:R-:W1:Y:S01]  /*2880*/  @P0 LDC R11, c[0x0][0x33c] ;  /* 0x0000cf00ff0b0b82 */ /* 0x000e620000000800 */
[----:B------:R-:W-:-:S04]  /*2890*/  IMAD.MOV R4, RZ, RZ, -R7 ;  /* 0x000000ffff047224 */ /* 0x000fc800078e0a07 */
[----:B------:R-:W-:-:S03]  /*28a0*/  IMAD R4, R4, UR10, R5 ;  /* 0x0000000a04047c24 */ /* 0x000fc6000f8e0205 */
        /* <DEDUP_REMOVED lines=9> */
.L_x_21419:
        /* <DEDUP_REMOVED lines=17> */
.L_x_21421:
        /* <DEDUP_REMOVED lines=11> */
[----:B------:R-:W-:-:S05]  /*2b00*/  IMAD.HI.U32 R7, R7, UR8, RZ ;  /* 0x0000000807077c27 */ /* 0x000fca000f8e00ff */
[----:B------:R-:W-:-:S05]  /*2b10*/  IADD3 R7, -R7, RZ, RZ ;  /* 0x000000ff07077210 */ /* 0x000fca0007ffe1ff */
[----:B------:R-:W-:-:S05]  /*2b20*/  IMAD R7, R4, R7, UR8 ;  /* 0x0000000804077e24 */ /* 0x000fca000f8e0207 */
[----:B------:R-:W-:-:S13]  /*2b30*/  ISETP.GE.U32.AND P0, PT, R7, R4, PT ;  /* 0x000000040700720c */ /* 0x000fda0003f06070 */
[----:B------:R-:W-:-:S05]  /*2b40*/  @P0 IMAD.IADD R7, R7, 0x1, -R4 ;  /* 0x0000000107070824 */ /* 0x000fca00078e0a04 */
[----:B------:R-:W-:-:S13]  /*2b50*/  ISETP.GE.U32.AND P0, PT, R7, R4, PT ;  /* 0x000000040700720c */ /* 0x000fda0003f06070 */
[----:B------:R-:W-:Y:S02]  /*2b60*/  @P0 IADD3 R7, -R4, R7, RZ ;  /* 0x0000000704070210 */ /* 0x000fe40007ffe1ff */
[----:B------:R-:W-:-:S04]  /*2b70*/  @!P1 LOP3.LUT R7, RZ, R4, RZ, 0x33, !PT ;  /* 0x00000004ff079212 */ /* 0x000fc800078e33ff */
[----:B------:R-:W-:-:S07]  /*2b80*/  MOV R4, R7 ;  /* 0x0000000700047202 */ /* 0x000fce0000000f00 */
.L_x_21422:
[----:B------:R-:W-:Y:S05]  /*2b90*/  BSYNC B0 ;  /* 0x0000000000007941 */ /* 0x000fea0003800000 */
.L_x_21420:
[----:B------:R-:W-:Y:S01]  /*2ba0*/  STG.E.64 desc[UR4][R2.64], R4 ;  /* 0x0000000402007986 */ /* 0x000fe2000c101b04 */
[----:B------:R-:W-:Y:S05]  /*2bb0*/  EXIT ;  /* 0x000000000000794d */ /* 0x000fea0003800000 */
        .weak           $__internal_16_$__cuda_sm20_rem_s64
        .type           $__internal_16_$__cuda_sm20_rem_s64,@function
        .size           $__internal_16_$__cuda_sm20_rem_s64,(.L_x_57229 - $__internal_16_$__cuda_sm20_rem_s64)
$__internal_16_$__cuda_sm20_rem_s64:
        /* <DEDUP_REMOVED lines=18> */
[----:B------:R-:W-:-:S04]  /*2ce0*/  IMAD.HI.U32 R17, R11, R17, RZ ;  /* 0x000000110b117227 */ /* 0x000fc800078e00ff */
[----:B------:R-:W-:-:S05]  /*2cf0*/  IMAD.HI.U32 R12, P1, R11, R15, R12 ;  /* 0x0000000f0b0c7227 */ /* 0x000fca000782000c */
[----:B------:R-:W-:Y:S02]  /*2d00*/  IADD3 R13, P2, R19, R12, RZ ;  /* 0x0000000c130d7210 */ /* 0x000fe40007f5e0ff */
[----:B------:R-:W-:-:S03]  /*2d10*/  IADD3.X R12, R17, R11, RZ, P0, !PT ;  /* 0x0000000b110c7210 */ /* 0x000fc600007fe4ff */
[C---:B------:R-:W-:Y:S01]  /*2d20*/  IMAD.WIDE.U32 R10, R13.reuse, R6, RZ ;  /* 0x000000060d0a7225 */ /* 0x040fe200078e00ff */
[----:B------:R-:W-:Y:S02]  /*2d30*/  IADD3.X R15, RZ, RZ, R12, P2, P1 ;  /* 0x000000ffff0f7210 */ /* 0x000fe400017e240c */
[----:B------:R-:W-:Y:S01]  /*2d40*/  ISETP.LE.AND P1, PT, RZ, UR7, PT ;  /* 0x00000007ff007c0c */ /* 0x000fe2000bf23270 */
[----:B------:R-:W-:Y:S01]  /*2d50*/  IMAD R11, R13, R7, R11 ;  /* 0x000000070d0b7224 */ /* 0x000fe200078e020b */
[----:B------:R-:W-:Y:S02]  /*2d60*/  IADD3 R17, P0, RZ, -R10, RZ ;  /* 0x8000000aff117210 */ /* 0x000fe40007f1e0ff */
[----:B------:R-:W-:Y:S01]  /*2d70*/  IADD3 R10, P4, RZ, -UR6, RZ ;  /* 0x80000006ff0a7c10 */ /* 0x000fe2000ff9e0ff */
[----:B------:R-:W-:Y:S02]  /*2d80*/  IMAD R11, R15, R6, R11 ;  /* 0x000000060f0b7224 */ /* 0x000fe400078e020b */
[----:B------:R-:W-:-:S03]  /*2d90*/  IMAD.HI.U32 R12, R13, R17, RZ ;  /* 0x000000110d0c7227 */ /* 0x000fc600078e00ff */
[----:B------:R-:W-:-:S05]  /*2da0*/  IADD3.X R14, RZ, ~R11, RZ, P0, !PT ;  /* 0x8000000bff0e7210 */ /* 0x000fca00007fe4ff */
[----:B------:R-:W-:-:S04]  /*2db0*/  IMAD.WIDE.U32 R12, P0, R13, R14, R12 ;  /* 0x0000000e0d0c7225 */ /* 0x000fc8000780000c */
[C---:B------:R-:W-:Y:S02]  /*2dc0*/  IMAD R11, R15.reuse, R14, RZ ;  /* 0x0000000e0f0b7224 */ /* 0x040fe400078e02ff */
[----:B------:R-:W-:Y:S01]  /*2dd0*/  IMAD.HI.U32 R12, P2, R15, R17, R12 ;  /* 0x000000110f0c7227 */ /* 0x000fe2000784000c */
[----:B------:R-:W-:-:S03]  /*2de0*/  SEL R13, R10, UR6, !P1 ;  /* 0x000000060a0d7c07 */ /* 0x000fc6000c800000 */
[----:B------:R-:W-:Y:S01]  /*2df0*/  IMAD.HI.U32 R10, R15, R14, RZ ;  /* 0x0000000e0f0a7227 */ /* 0x000fe200078e00ff */
[----:B------:R-:W-:-:S03]  /*2e00*/  IADD3 R12, P3, R11, R12, RZ ;  /* 0x0000000c0b0c7210 */ /* 0x000fc60007f7e0ff */
[----:B------:R-:W-:Y:S01]  /*2e10*/  IMAD.X R14, RZ, RZ, ~UR7, P4 ;  /* 0x80000007ff0e7e24 */ /* 0x000fe2000a0e06ff */
[----:B------:R-:W-:Y:S01]  /*2e20*/  IADD3.X R11, R10, R15, RZ, P0, !PT ;  /* 0x0000000f0a0b7210 */ /* 0x000fe200007fe4ff */
[----:B------:R-:W-:-:S03]  /*2e30*/  IMAD.HI.U32 R10, R12, R13, RZ ;  /* 0x0000000d0c0a7227 */ /* 0x000fc600078e00ff */
[----:B------:R-:W-:Y:S02]  /*2e40*/  SEL R15, R14, UR7, !P1 ;  /* 0x000000070e0f7c07 */ /* 0x000fe4000c800000 */
[----:B------:R-:W-:Y:S01]  /*2e50*/  IADD3.X R14, RZ, RZ, R11, P3, P2 ;  /* 0x000000ffff0e7210 */ /* 0x000fe20001fe440b */
[----:B------:R-:W-:-:S04]  /*2e60*/  HFMA2.MMA R11, -RZ, RZ, 0, 0 ;  /* 0x00000000ff0b7435 */ /* 0x000fc800000001ff */
[----:B------:R-:W-:-:S04]  /*2e70*/  IMAD R17, R14, R15, RZ ;  /* 0x0000000f0e117224 */ /* 0x000fc800078e02ff */
[----:B------:R-:W-:-:S04]  /*2e80*/  IMAD.WIDE.U32 R10, R12, R15, R10 ;  /* 0x0000000f0c0a7225 */ /* 0x000fc800078e000a */
[----:B------:R-:W-:-:S04]  /*2e90*/  IMAD.HI.U32 R12, R14, R15, RZ ;  /* 0x0000000f0e0c7227 */ /* 0x000fc800078e00ff */
[----:B------:R-:W-:-:S05]  /*2ea0*/  IMAD.HI.U32 R10, P0, R14, R13, R10 ;  /* 0x0000000d0e0a7227 */ /* 0x000fca000780000a */
[----:B------:R-:W-:Y:S02]  /*2eb0*/  IADD3 R17, P2, R17, R10, RZ ;  /* 0x0000000a11117210 */ /* 0x000fe40007f5e0ff */
[----:B------:R-:W-:-:S03]  /*2ec0*/  IADD3.X R12, R12, RZ, RZ, P0, !PT ;  /* 0x000000ff0c0c7210 */ /* 0x000fc600007fe4ff */
[----:B------:R-:W-:Y:S01]  /*2ed0*/  IMAD.WIDE.U32 R10, R17, R6, RZ ;  /* 0x00000006110a7225 */ /* 0x000fe200078e00ff */
[----:B------:R-:W-:-:S03]  /*2ee0*/  IADD3.X R19, RZ, R12, RZ, P2, !PT ;  /* 0x0000000cff137210 */ /* 0x000fc600017fe4ff */
        /* <DEDUP_REMOVED lines=12> */
[CC--:B------:R-:W-:Y:S02]  /*2fb0*/  ISETP.GE.U32.AND.EX P0, PT, R13.reuse, R7.reuse, PT, P0 ;  /* 0x000000070d00720c */ /* 0x0c0fe40003f06100 */
[----:B------:R-:W-:Y:S02]  /*2fc0*/  IADD3.X R7, R13, ~R7, RZ, P2, !PT ;  /* 0x800000070d077210 */ /* 0x000fe400017fe4ff */
[----:B------:R-:W-:Y:S02]  /*2fd0*/  SEL R6, R6, R11, P0 ;  /* 0x0000000b06067207 */ /* 0x000fe40000000000 */
[----:B------:R-:W-:Y:S02]  /*2fe0*/  SEL R7, R7, R13, P0 ;  /* 0x0000000d07077207 */ /* 0x000fe40000000000 */
[----:B------:R-:W-:Y:S02]  /*2ff0*/  IADD3 R11, P2, RZ, -R6, RZ ;  /* 0x80000006ff0b7210 */ /* 0x000fe40007f5e0ff */
[----:B------:R-:W-:-:S02]  /*3000*/  ISETP.NE.U32.AND P0, PT, R4, RZ, PT ;  /* 0x000000ff0400720c */ /* 0x000fc40003f05070 */
[-C--:B------:R-:W-:Y:S02]  /*3010*/  IADD3.X R10, RZ, ~R7.reuse, RZ, P2, !PT ;  /* 0x80000007ff0a7210 */ /* 0x080fe400017fe4ff */
[----:B------:R-:W-:Y:S02]  /*3020*/  ISETP.NE.AND.EX P0, PT, R9, RZ, PT, P0 ;  /* 0x000000ff0900720c */ /* 0x000fe40003f05300 */
[----:B------:R-:W-:Y:S02]  /*3030*/  MOV R9, 0x0 ;  /* 0x0000000000097802 */ /* 0x000fe40000000f00 */
[----:B------:R-:W-:Y:S02]  /*3040*/  SEL R4, R11, R6, !P1 ;  /* 0x000000060b047207 */ /* 0x000fe40004800000 */
[----:B------:R-:W-:Y:S02]  /*3050*/  SEL R7, R10, R7, !P1 ;  /* 0x000000070a077207 */ /* 0x000fe40004800000 */
[----:B------:R-:W-:-:S02]  /*3060*/  SEL R4, R4, 0xffffffff, P0 ;  /* 0xffffffff04047807 */ /* 0x000fc40000000000 */
[----:B------:R-:W-:Y:S01]  /*3070*/  SEL R7, R7, 0xffffffff, P0 ;  /* 0xffffffff07077807 */ /* 0x000fe20000000000 */
[----:B------:R-:W-:Y:S06]  /*3080*/  RET.REL.NODEC R8 `(_ZN2at6native18elementwise_kernelILi128ELi2EZNS0_22gpu_kernel_impl_nocastINS0_13AUnaryFunctorIlllZZZNS0_16fmod_kernel_cudaERNS_18TensorIteratorBaseEENKUlvE_clEvENKUlvE2_clEvEUlllE_EEEEvS5_RKT_EUliE_EEviT1_) ;  /* 0xffffffcc08dc7950 */ /* 0x000fec0003c3ffff */
.L_x_21423:
        /* <DEDUP_REMOVED lines=15> */
.L_x_57229:


//--------------------- .text._ZN2at6native27unrolled_elementwise_kernelINS0_13AUnaryFunctorIlllZZZNS0_16fmod_kernel_cudaERNS_18TensorIteratorBaseEENKUlvE_clEvENKUlvE2_clEvEUlllE_EESt5arrayIPcLm2EELi4E23TrivialOffsetCalculatorILi1EjESD_NS0_6memory15LoadWithoutCastENSE_16StoreWithoutCastEEEviT_T0_T2_T3_T4_T5_ --------------------------
	.section	.text._ZN2at6native27unrolled_elementwise_kernelINS0_13AUnaryFunctorIlllZZZNS0_16fmod_kernel_cudaERNS_18TensorIteratorBaseEENKUlvE_clEvENKUlvE2_clEvEUlllE_EESt5arrayIPcLm2EELi4E23TrivialOffsetCalculatorILi1EjESD_NS0_6memory15LoadWithoutCastENSE_16StoreWithoutCastEEEviT_T0_T2_T3_T4_T5_,"ax",@progbits
	.align	128
        .global         _ZN2at6native27unrolled_elementwise_kernelINS0_13AUnaryFunctorIlllZZZNS0_16fmod_kernel_cudaERNS_18TensorIteratorBaseEENKUlvE_clEvENKUlvE2_clEvEUlllE_EESt5arrayIPcLm2EELi4E23TrivialOffsetCalculatorILi1EjESD_NS0_6memory15LoadWithoutCastENSE_16StoreWithoutCastEEEviT_T0_T2_T3_T4_T5_
        .type           _ZN2at6native27unrolled_elementwise_kernelINS0_13AUnaryFunctorIlllZZZNS0_16fmod_kernel_cudaERNS_18TensorIteratorBaseEENKUlvE_clEvENKUlvE2_clEvEUlllE_EESt5arrayIPcLm2EELi4E23TrivialOffsetCalculatorILi1EjESD_NS0_6memory15LoadWithoutCastENSE_16StoreWithoutCastEEEviT_T0_T2_T3_T4_T5_,@function
        .size           _ZN2at6native27unrolled_elementwise_kernelINS0_13AUnaryFunctorIlllZZZNS0_16fmod_kernel_cudaERNS_18TensorIteratorBaseEENKUlvE_clEvENKUlvE2_clEvEUlllE_EESt5arrayIPcLm2EELi4E23TrivialOffsetCalculatorILi1EjESD_NS0_6memory15LoadWithoutCastENSE_16StoreWithoutCastEEEviT_T0_T2_T3_T4_T5_,(.L_x_57230 - _ZN2at6native27unrolled_elementwise_kernelINS0_13AUnaryFunctorIlllZZZNS0_16fmod_kernel_cudaERNS_18TensorIteratorBaseEENKUlvE_clEvENKUlvE2_clEvEUlllE_EESt5arrayIPcLm2EELi4E23TrivialOffsetCalculatorILi1EjESD_NS0_6memory15LoadWithoutCastENSE_16StoreWithoutCastEEEviT_T0_T2_T3_T4_T5_)
        .other          _ZN2at6native27unrolled_elementwise_kernelINS0_13AUnaryFunctorIlllZZZNS0_16fmod_kernel_cudaERNS_18TensorIteratorBaseEENKUlvE_clEvENKUlvE2_clEvEUlllE_EESt5arrayIPcLm2EELi4E23TrivialOffsetCalculatorILi1EjESD_NS0_6memory15LoadWithoutCastENSE_16StoreWithoutCastEEEviT_T0_T2_T3_T4_T5_,@"STO_CUDA_ENTRY STV_DEFAULT"
_ZN2at6native27unrolled_elementwise_kernelINS0_13AUnaryFunctorIlllZZZNS0_16fmod_kernel_cudaERNS_18TensorIteratorBaseEENKUlvE_clEvENKUlvE2_clEvEUlllE_EESt5arrayIPcLm2EELi4E23TrivialOffsetCalculatorILi1EjESD_NS0_6memory15LoadWithoutCastENSE_16StoreWithoutCastEEEviT_T0_T2_T3_T4_T5_:
.text._ZN2at6native27unrolled_elementwise_kernelINS0_13AUnaryFunctorIlllZZZNS0_16fmod_kernel_cudaERNS_18TensorIteratorBaseEENKUlvE_clEvENKUlvE2_clEvEUlllE_EESt5arrayIPcLm2EELi4E23TrivialOffsetCalculatorILi1EjESD_NS0_6memory15LoadWithoutCastENSE_16StoreWithoutCastEEEviT_T0_T2_T3_T4_T5_:
        /* <DEDUP_REMOVED lines=17> */
[----:B0-----:R-:W-:Y:S01]  /*0110*/  @!P1 IMAD.WIDE.U32 R10, R15, 0x8, R10 ;  /* 0x000000080f0a9825 */ /* 0x001fe200078e000a */
[----:B------:R-:W-:-:S11]  /*0120*/  CS2R R14, SRZ ;  /* 0x00000000000e7805 */ /* 0x000fd6000001ff00 */
        /* <DEDUP_REMOVED lines=8> */
[----:B------:R-:W-:Y:S02]  /*01b0*/  CS2R R20, SRZ ;  /* 0x0000000000147805 */ /* 0x000fe4000001ff00 */
[----:B------:R-:W-:Y:S02]  /*01c0*/  CS2R R8, SRZ ;  /* 0x0000000000087805 */ /* 0x000fe4000001ff00 */
[----:B------:R0:W5:Y:S04]  /*01d0*/  @!P3 LDG.E.64 R14, desc[UR4][R12.64] ;  /* 0x000000040c0eb981 */ /* 0x000168000c1e1b00 */
[----:B------:R0:W5:Y:S01]  /*01e0*/  @!P1 LDG.E.64 R20, desc[UR4][R10.64] ;  /* 0x000000040a149981 */ /* 0x000162000c1e1b00 */
[----:B-1----:R-:W-:Y:S01]  /*01f0*/  @!P2 IMAD.WIDE.U32 R6, R17, 0x8, R6 ;  /* 0x000000081106a825 */ /* 0x002fe200078e0006 */
[----:B------:R-:W-:-:S04]  /*0200*/  CS2R R16, SRZ ;  /* 0x0000000000107805 */ /* 0x000fc8000001ff00 */
[----:B------:R0:W5:Y:S04]  /*0210*/  @!P2 LDG.E.64 R8, desc[UR4][R6.64] ;  /* 0x000000040608a981 */ /* 0x000168000c1e1b00 */
[----:B------:R0:W5:Y:S01]  /*0220*/  @!P0 LDG.E.64 R16, desc[UR4][R4.64] ;  /* 0x0000000404108981 */ /* 0x000162000c1e1b00 */
[----:B------:R-:W-:Y:S04]  /*0230*/  BSSY B0, `(.L_x_21424) ;  /* 0x000001f000007945 */ /* 0x000fe80003800000 */
[----:B------:R-:W-:Y:S05]  /*0240*/  @P1 BRA `(.L_x_21425) ;  /* 0x0000000000741947 */ /* 0x000fea0003800000 */
[----:B------:R-:W-:Y:S02]  /*0250*/  ULDC UR8, c[0x0][0x224] ;  /* 0x0000890000087ab9 */ /* 0x000fe40000000800 */
[----:B0----5:R-:W-:-:S04]  /*0260*/  LOP3.LUT R4, R21, UR8, RZ, 0xfc, !PT ;  /* 0x0000000815047c12 */ /* 0x021fc8000f8efcff */
[----:B------:R-:W-:-:S13]  /*0270*/  ISETP.NE.U32.AND P0, PT, R4, RZ, PT ;  /* 0x000000ff0400720c */ /* 0x000fda0003f05070 */
[----:B------:R-:W-:Y:S05]  /*0280*/  @!P0 BRA `(.L_x_21426) ;  /* 0x0000000000188947 */ /* 0x000fea0003800000 */
[----:B------:R-:W-:Y:S02]  /*0290*/  MOV R5, R21 ;  /* 0x0000001500057202 */ /* 0x000fe40000000f00 */
[----:B------:R-:W-:-:S07]  /*02a0*/  MOV R4, 0x2c0 ;  /* 0x000002c000047802 */ /* 0x000fce0000000f00 */
[----:B------:R-:W-:Y:S05]  /*02b0*/  CALL.REL.NOINC `($__internal_17_$__cuda_sm20_rem_s64) ;  /* 0x0000000800787944 */ /* 0x000fea0003c00000 */
[----:B------:R-:W-:Y:S02]  /*02c0*/  IMAD.MOV.U32 R6, RZ, RZ, R10 ;  /* 0x000000ffff067224 */ /* 0x000fe400078e000a */
[----:B------:R-:W-:Y:S01]  /*02d0*/  IMAD.MOV.U32 R7, RZ, RZ, R11 ;  /* 0x000000ffff077224 */ /* 0x000fe200078e000b */
[----:B------:R-:W-:Y:S06]  /*02e0*/  BRA `(.L_x_21425) ;  /* 0x00000000004c7947 */ /* 0x000fec0003800000 */
.L_x_21426:
[----:B------:R-:W0:Y:S01]  /*02f0*/  I2F.U32.RP R6, R20 ;  /* 0x0000001400067306 */ /* 0x000e220000209000 */
[----:B------:R-:W-:Y:S01]  /*0300*/  ULDC UR8, c[0x0][0x220] ;  /* 0x0000880000087ab9 */ /* 0x000fe20000000800 */
[----:B------:R-:W-:-:S06]  /*0310*/  ISETP.NE.U32.AND P2, PT, R20, RZ, PT ;  /* 0x000000ff1400720c */ /* 0x000fcc0003f45070 */
[----:B0-----:R-:W0:Y:S02]  /*0320*/  MUFU.RCP R6, R6 ;  /* 0x0000000600067308 */ /* 0x001e240000001000 */
[----:B0-----:R-:W-:-:S06]  /*0330*/  IADD3 R4, R6, 0xffffffe, RZ ;  /* 0x0ffffffe06047810 */ /* 0x001fcc0007ffe0ff */
[----:B------:R0:W1:Y:S02]  /*0340*/  F2I.FTZ.U32.TRUNC.NTZ R5, R4 ;  /* 0x0000000400057305 */ /* 0x000064000021f000 */
[----:B0-----:R-:W-:Y:S02]  /*0350*/  IMAD.MOV.U32 R4, RZ, RZ, RZ ;  /* 0x000000ffff047224 */ /* 0x001fe400078e00ff */
[----:B-1----:R-:W-:-:S04]  /*0360*/  IMAD.MOV R7, RZ, RZ, -R5 ;  /* 0x000000ffff077224 */ /* 0x002fc800078e0a05 */
[----:B------:R-:W-:-:S04]  /*0370*/  IMAD R7, R7, R20, RZ ;  /* 0x0000001407077224 */ /* 0x000fc800078e02ff */
        /* <DEDUP_REMOVED lines=8> */
[----:B------:R-:W-:Y:S01]  /*0400*/  @P0 IMAD.IADD R6, R6, 0x1, -R20 ;  /* 0x0000000106060824 */ /* 0x000fe200078e0a14 */
[----:B------:R-:W-:-:S07]  /*0410*/  @!P2 LOP3.LUT R6, RZ, R20, RZ, 0x33, !PT ;  /* 0x00000014ff06a212 */ /* 0x000fce00078e33ff */
.L_x_21425:
[----:B------:R-:W-:Y:S05]  /*0420*/  BSYNC B0 ;  /* 0x0000000000007941 */ /* 0x000fea0003800000 */
.L_x_21424:
[----:B0-----:R-:W-:Y:S01]  /*0430*/  VIADD R5, R3, 0x80 ;  /* 0x0000008003057836 */ /* 0x001fe20000000000 */
[----:B------:R-:W-:Y:S04]  /*0440*/  BSSY B0, `(.L_x_21427) ;  /* 0x0000022000007945 */ /* 0x000fe80003800000 */
[----:B------:R-:W-:-:S13]  /*0450*/  ISETP.GE.AND P0, PT, R5, R2, PT ;  /* 0x000000020500720c */ /* 0x000fda0003f06270 */
[----:B------:R-:W-:Y:S05]  /*0460*/  @P0 BRA `(.L_x_21428) ;  /* 0x00000000007c0947 */ /* 0x000fea0003800000 */
[----:B------:R-:W-:Y:S02]  /*0470*/  ULDC UR8, c[0x0][0x224] ;  /* 0x0000890000087ab9 */ /* 0x000fe40000000800 */
[----:B-----5:R-:W-:-:S04]  /*0480*/  LOP3.LUT R4, R17, UR8, RZ, 0xfc, !PT ;  /* 0x0000000811047c12 */ /* 0x020fc8000f8efcff */
[----:B------:R-:W-:-:S13]  /*0490*/  ISETP.NE.U32.AND P0, PT, R4, RZ, PT ;  /* 0x000000ff0400720c */ /* 0x000fda0003f05070 */
[----:B------:R-:W-:Y:S05]  /*04a0*/  @!P0 BRA `(.L_x_21429) ;  /* 0x00000000001c8947 */ /* 0x000fea0003800000 */
[----:B------:R-:W-:Y:S01]  /*04b0*/  IMAD.MOV.U32 R20, RZ, RZ, R16 ;  /* 0x000000ffff147224 */ /* 0x000fe200078e0010 */
[----:B------:R-:W-:Y:S02]  /*04c0*/  MOV R5, R17 ;  /* 0x0000001100057202 */ /* 0x000fe40000000f00 */
[----:B------:R-:W-:-:S07]  /*04d0*/  MOV R4, 0x4f0 ;  /* 0x000004f000047802 */ /* 0x000fce0000000f00 */
[----:B------:R-:W-:Y:S05]  /*04e0*/  CALL.REL.NOINC `($__internal_17_$__cuda_sm20_rem_s64) ;  /* 0x0000000400ec7944 */ /* 0x000fea0003c00000 */
[----:B------:R-:W-:Y:S02]  /*04f0*/  IMAD.MOV.U32 R16, RZ, RZ, R10 ;  /* 0x000000ffff107224 */ /* 0x000fe400078e000a */
[----:B------:R-:W-:Y:S01]  /*0500*/  IMAD.MOV.U32 R17, RZ, RZ, R11 ;  /* 0x000000ffff117224 */ /* 0x000fe200078e000b */
[----:B------:R-:W-:Y:S06]  /*0510*/  BRA `(.L_x_21428) ;  /* 0x0000000000507947 */ /* 0x000fec0003800000 */
.L_x_21429:
[----:B------:R-:W0:Y:S01]  /*0520*/  I2F.U32.RP R10, R16 ;  /* 0x00000010000a7306 */ /* 0x000e220000209000 */
[----:B------:R-:W-:Y:S01]  /*0530*/  ULDC UR8, c[0x0][0x220] ;  /* 0x0000880000087ab9 */ /* 0x000fe20000000800 */
[----:B------:R-:W-:Y:S01]  /*0540*/  ISETP.NE.U32.AND P2, PT, R16, RZ, PT ;  /* 0x000000ff1000720c */ /* 0x000fe20003f45070 */
[----:B------:R-:W-:-:S05]  /*0550*/  IMAD.MOV.U32 R17, RZ, RZ, RZ ;  /* 0x000000ffff117224 */ /* 0x000fca00078e00ff */
[----:B0-----:R-:W0:Y:S02]  /*0560*/  MUFU.RCP R10, R10 ;  /* 0x0000000a000a7308 */ /* 0x001e240000001000 */
[----:B0-----:R-:W-:-:S06]  /*0570*/  IADD3 R4, R10, 0xffffffe, RZ ;  /* 0x0ffffffe0a047810 */ /* 0x001fcc0007ffe0ff */
[----:B------:R0:W1:Y:S02]  /*0580*/  F2I.FTZ.U32.TRUNC.NTZ R5, R4 ;  /* 0x0000000400057305 */ /* 0x000064000021f000 */
[----:B0-----:R-:W-:Y:S02]  /*0590*/  IMAD.MOV.U32 R4, RZ, RZ, RZ ;  /* 0x000000ffff047224 */ /* 0x001fe400078e00ff */
[----:B-1----:R-:W-:-:S04]  /*05a0*/  IMAD.MOV R11, RZ, RZ, -R5 ;  /* 0x000000ffff0b7224 */ /* 0x002fc800078e0a05 */
[----:B------:R-:W-:-:S04]  /*05b0*/  IMAD R11, R11, R16, RZ ;  /* 0x000000100b0b7224 */ /* 0x000fc800078e02ff */
[----:B------:R-:W-:-:S06]  /*05c0*/  IMAD.HI.U32 R5, R5, R11, R4 ;  /* 0x0000000b05057227 */ /* 0x000fcc00078e0004 */
[----:B------:R-:W-:-:S05]  /*05d0*/  IMAD.HI.U32 R5, R5, UR8, RZ ;  /* 0x0000000805057c27 */ /* 0x000fca000f8e00ff */
[----:B------:R-:W-:-:S05]  /*05e0*/  IADD3 R5, -R5, RZ, RZ ;  /* 0x000000ff05057210 */ /* 0x000fca0007ffe1ff */
[----:B------:R-:W-:-:S05]  /*05f0*/  IMAD R5, R16, R5, UR8 ;  /* 0x0000000810057e24 */ /* 0x000fca000f8e0205 */
[----:B------:R-:W-:-:S13]  /*0600*/  ISETP.GE.U32.AND P0, PT, R5, R16, PT ;  /* 0x000000100500720c */ /* 0x000fda0003f06070 */
[----:B------:R-:W-:-:S05]  /*0610*/  @P0 IMAD.IADD R5, R5, 0x1, -R16 ;  /* 0x0000000105050824 */ /* 0x000fca00078e0a10 */
[----:B------:R-:W-:-:S13]  /*0620*/  ISETP.GE.U32.AND P0, PT, R5, R16, PT ;  /* 0x000000100500720c */ /* 0x000fda0003f06070 */
[----:B------:R-:W-:Y:S01]  /*0630*/  @P0 IMAD.IADD R5, R5, 0x1, -R16 ;  /* 0x0000000105050824 */ /* 0x000fe200078e0a10 */
[----:B------:R-:W-:-:S04]  /*0640*/  @!P2 LOP3.LUT R5, RZ, R16, RZ, 0x33, !PT ;  /* 0x00000010ff05a212 */ /* 0x000fc800078e33ff */
[----:B------:R-:W-:-:S07]  /*0650*/  MOV R16, R5 ;  /* 0x0000000500107202 */ /* 0x000fce0000000f00 */
.L_x_21428:
[----:B------:R-:W-:Y:S05]  /*0660*/  BSYNC B0 ;  /* 0x0000000000007941 */ /* 0x000fea0003800000 */
.L_x_21427:
        /* <DEDUP_REMOVED lines=11> */
[----:B------:R-:W-:Y:S05]  /*0720*/  CALL.REL.NOINC `($__internal_17_$__cuda_sm20_rem_s64) ;  /* 0x00000004005c7944 */ /* 0x000fea0003c00000 */
[----:B------:R-:W-:Y:S01]  /*0730*/  IMAD.MOV.U32 R14, RZ, RZ, R10 ;  /* 0x000000ffff0e7224 */ /* 0x000fe200078e000a */
[----:B------:R-:W-:Y:S01]  /*0740*/  MOV R15, R11 ;  /* 0x0000000b000f7202 */ /* 0x000fe20000000f00 */
[----:B------:R-:W-:Y:S06]  /*0750*/  BRA `(.L_x_21431) ;  /* 0x0000000000507947 */ /* 0x000fec0003800000 */
.L_x_21432:
[----:B------:R-:W0:Y:S01]  /*0760*/  I2F.U32.RP R10, R14 ;  /* 0x0000000e000a7306 */ /* 0x000e220000209000 */
[----:B------:R-:W-:Y:S01]  /*0770*/  ULDC UR8, c[0x0][0x220] ;  /* 0x0000880000087ab9 */ /* 0x000fe20000000800 */
[----:B------:R-:W-:Y:S01]  /*0780*/  ISETP.NE.U32.AND P2, PT, R14, RZ, PT ;  /* 0x000000ff0e00720c */ /* 0x000fe20003f45070 */
[----:B------:R-:W-:-:S05]  /*0790*/  IMAD.MOV.U32 R15, RZ, RZ, RZ ;  /* 0x000000ffff0f7224 */ /* 0x000fca00078e00ff */
[----:B0-----:R-:W0:Y:S02]  /*07a0*/  MUFU.RCP R10, R10 ;  /* 0x0000000a000a7308 */ /* 0x001e240000001000 */
[----:B0-----:R-:W-:-:S06]  /*07b0*/  VIADD R4, R10, 0xffffffe ;  /* 0x0ffffffe0a047836 */ /* 0x001fcc0000000000 */
[----:B------:R0:W1:Y:S02]  /*07c0*/  F2I.FTZ.U32.TRUNC.NTZ R5, R4 ;  /* 0x0000000400057305 */ /* 0x000064000021f000 */
[----:B0-----:R-:W-:Y:S01]  /*07d0*/  HFMA2.MMA R4, -RZ, RZ, 0, 0 ;  /* 0x00000000ff047435 */ /* 0x001fe200000001ff */
[----:B-1----:R-:W-:-:S04]  /*07e0*/  IMAD.MOV R11, RZ, RZ, -R5 ;  /* 0x000000ffff0b7224 */ /* 0x002fc800078e0a05 */
[----:B------:R-:W-:-:S05]  /*07f0*/  IMAD R11, R11, R14, RZ ;  /* 0x0000000e0b0b7224 */ /* 0x000fca00078e02ff */
[----:B------:R-:W-:-:S06]  /*0800*/  IMAD.HI.U32 R5, R5, R11, R4 ;  /* 0x0000000b05057227 */ /* 0x000fcc00078e0004 */
[----:B------:R-:W-:-:S04]  /*0810*/  IMAD.HI.U32 R5, R5, UR8, RZ ;  /* 0x0000000805057c27 */ /* 0x000fc8000f8e00ff */
[----:B------:R-:W-:-:S04]  /*0820*/  IMAD.MOV R5, RZ, RZ, -R5 ;  /* 0x000000ffff057224 */ /* 0x000fc800078e0a05 */
[----:B------:R-:W-:-:S05]  /*0830*/  IMAD R5, R14, R5, UR8 ;  /* 0x000000080e057e24 */ /* 0x000fca000f8e0205 */
[----:B------:R-:W-:-:S13]  /*0840*/  ISETP.GE.U32.AND P0, PT, R5, R14, PT ;  /* 0x0000000e0500720c */ /* 0x000fda0003f06070 */
[----:B------:R-:W-:-:S05]  /*0850*/  @P0 IMAD.IADD R5, R5, 0x1, -R14 ;  /* 0x0000000105050824 */ /* 0x000fca00078e0a0e */
[----:B------:R-:W-:-:S13]  /*0860*/  ISETP.GE.U32.AND P0, PT, R5, R14, PT ;  /* 0x0000000e0500720c */ /* 0x000fda0003f06070 */
[-C--:B------:R-:W-:Y:S02]  /*0870*/  @P0 IADD3 R5, R5, -R14.reuse, RZ ;  /* 0x8000000e05050210 */ /* 0x080fe40007ffe0ff */
[----:B------:R-:W-:-:S05]  /*0880*/  @!P2 LOP3.LUT R5, RZ, R14, RZ, 0x33, !PT ;  /* 0x0000000eff05a212 */ /* 0x000fca00078e33ff */
[----:B------:R-:W-:-:S07]  /*0890*/  IMAD.MOV.U32 R14, RZ, RZ, R5 ;  /* 0x000000ffff0e7224 */ /* 0x000fce00078e0005 */
.L_x_21431:
[----:B------:R-:W-:Y:S05]  /*08a0*/  BSYNC B0 ;  /* 0x0000000000007941 */ /* 0x000fea0003800000 */
.L_x_21430:
[----:B------:R-:W-:Y:S01]  /*08b0*/  IADD3 R5, R3, 0x180, RZ ;  /* 0x0000018003057810 */ /* 0x000fe20007ffe0ff */
[----:B------:R-:W-:Y:S03]  /*08c0*/  BSSY B0, `(.L_x_21433) ;  /* 0x0000022000007945 */ /* 0x000fe60003800000 */
[----:B------:R-:W-:-:S13]  /*08d0*/  ISETP.GE.AND P0, PT, R5, R2, PT ;  /* 0x000000020500720c */ /* 0x000fda0003f06270 */
[----:B------:R-:W-:Y:S05]  /*08e0*/  @P0 BRA `(.L_x_21434) ;  /* 0x00000000007c0947 */ /* 0x000fea0003800000 */
[----:B------:R-:W-:Y:S02]  /*08f0*/  ULDC UR8, c[0x0][0x224] ;  /* 0x0000890000087ab9 */ /* 0x000fe40000000800 */
[----:B-----5:R-:W-:-:S04]  /*0900*/  LOP3.LUT R4, R9, UR8, RZ, 0xfc, !PT ;  /* 0x0000000809047c12 */ /* 0x020fc8000f8efcff */
[----:B------:R-:W-:-:S13]  /*0910*/  ISETP.NE.U32.AND P0, PT, R4, RZ, PT ;  /* 0x000000ff0400720c */ /* 0x000fda0003f05070 */
[----:B------:R-:W-:Y:S05]  /*0920*/  @!P0 BRA `(.L_x_21435) ;  /* 0x00000000001c8947 */ /* 0x000fea0003800000 */
[----:B------:R-:W-:Y:S01]  /*0930*/  IMAD.MOV.U32 R20, RZ, RZ, R8 ;  /* 0x000000ffff147224 */ /* 0x000fe200078e0008 */
[----:B------:R-:W-:Y:S01]  /*0940*/  MOV R4, 0x970 ;  /* 0x0000097000047802 */ /* 0x000fe20000000f00 */
[----:B------:R-:W-:-:S07]  /*0950*/  IMAD.MOV.U32 R5, RZ, RZ, R9 ;  /* 0x000000ffff057224 */ /* 0x000fce00078e0009 */
[----:B------:R-:W-:Y:S05]  /*0960*/  CALL.REL.NOINC `($__internal_17_$__cuda_sm20_rem_s64) ;  /* 0x0000000000cc7944 */ /* 0x000fea0003c00000 */
[----:B------:R-:W-:Y:S01]  /*0970*/  MOV R4, R10 ;  /* 0x0000000a00047202 */ /* 0x000fe20000000f00 */
[----:B------:R-:W-:Y:S01]  /*0980*/  IMAD.MOV.U32 R5, RZ, RZ, R11 ;  /* 0x000000ffff057224 */ /* 0x000fe200078e000b */
[----:B------:R-:W-:Y:S06]  /*0990*/  BRA `(.L_x_21434) ;  /* 0x0000000000507947 */ /* 0x000fec0003800000 */
.L_x_21435:
[----:B------:R-:W0:Y:S01]  /*09a0*/  I2F.U32.RP R9, R8 ;  /* 0x0000000800097306 */ /* 0x000e220000209000 */
[----:B------:R-:W-:Y:S01]  /*09b0*/  ULDC UR8, c[0x0][0x220] ;  /* 0x0000880000087ab9 */ /* 0x000fe20000000800 */
[----:B------:R-:W-:-:S06]  /*09c0*/  ISETP.NE.U32.AND P2, PT, R8, RZ, PT ;  /* 0x000000ff0800720c */ /* 0x000fcc0003f45070 */
[----:B0-----:R-:W0:Y:S02]  /*09d0*/  MUFU.RCP R9, R9 ;  /* 0x0000000900097308 */ /* 0x001e240000001000 */
[----:B0-----:R-:W-:-:S06]  /*09e0*/  VIADD R4, R9, 0xffffffe ;  /* 0x0ffffffe09047836 */ /* 0x001fcc0000000000 */
[----:B------:R0:W1:Y:S02]  /*09f0*/  F2I.FTZ.U32.TRUNC.NTZ R5, R4 ;  /* 0x0000000400057305 */ /* 0x000064000021f000 */
[----:B0-----:R-:W-:Y:S01]  /*0a00*/  IMAD.MOV.U32 R4, RZ, RZ, RZ ;  /* 0x000000ffff047224 */ /* 0x001fe200078e00ff */
[----:B-1----:R-:W-:-:S05]  /*0a10*/  IADD3 R11, RZ, -R5, RZ ;  /* 0x80000005ff0b7210 */ /* 0x002fca0007ffe0ff */
[----:B------:R-:W-:-:S04]  /*0a20*/  IMAD R11, R11, R8, RZ ;  /* 0x000000080b0b7224 */ /* 0x000fc800078e02ff */
[----:B------:R-:W-:-:S06]  /*0a30*/  IMAD.HI.U32 R5, R5, R11, R4 ;  /* 0x0000000b05057227 */ /* 0x000fcc00078e0004 */
[----:B------:R-:W-:-:S04]  /*0a40*/  IMAD.HI.U32 R5, R5, UR8, RZ ;  /* 0x0000000805057c27 */ /* 0x000fc8000f8e00ff */
[----:B------:R-:W-:-:S04]  /*0a50*/  IMAD.MOV R5, RZ, RZ, -R5 ;  /* 0x000000ffff057224 */ /* 0x000fc800078e0a05 */
[----:B------:R-:W-:Y:S01]  /*0a60*/  IMAD R9, R8, R5, UR8 ;  /* 0x0000000808097e24 */ /* 0x000fe2000f8e0205 */
[----:B------:R-:W-:-:S04]  /*0a70*/  HFMA2.MMA R5, -RZ, RZ, 0, 0 ;  /* 0x00000000ff057435 */ /* 0x000fc800000001ff */
[----:B------:R-:W-:-:S13]  /*0a80*/  ISETP.GE.U32.AND P0, PT, R9, R8, PT ;  /* 0x000000080900720c */ /* 0x000fda0003f06070 */
[----:B------:R-:W-:-:S04]  /*0a90*/  @P0 IADD3 R9, R9, -R8, RZ ;  /* 0x8000000809090210 */ /* 0x000fc80007ffe0ff */
[----:B------:R-:W-:-:S13]  /*0aa0*/  ISETP.GE.U32.AND P0, PT, R9, R8, PT ;  /* 0x000000080900720c */ /* 0x000fda0003f06070 */
[----:B------:R-:W-:Y:S01]  /*0ab0*/  @P0 IMAD.IADD R9, R9, 0x1, -R8 ;  /* 0x0000000109090824 */ /* 0x000fe200078e0a08 */
[----:B------:R-:W-:-:S05]  /*0ac0*/  @!P2 LOP3.LUT R9, RZ, R8, RZ, 0x33, !PT ;  /* 0x00000008ff09a212 */ /* 0x000fca00078e33ff */
[----:B------:R-:W-:-:S07]  /*0ad0*/  IMAD.MOV.U32 R4, RZ, RZ, R9 ;  /* 0x000000ffff047224 */ /* 0x000fce00078e0009 */
.L_x_21434:
[----:B------:R-:W-:Y:S05]  /*0ae0*/  BSYNC B0 ;  /* 0x0000000000007941 */ /* 0x000fea0003800000 */
.L_x_21433:
[----:B------:R-:W0:Y:S01]  /*0af0*/  @!P1 S2R R11, SR_TID.X ;  /* 0x00000000000b9919 */ /* 0x000e220000002100 */
[----:B-----5:R-:W1:Y:S01]  /*0b00*/  @!P1 LDC.64 R8, c[0x0][0x228] ;  /* 0x00008a00ff089b82 */ /* 0x020e620000000a00 */
[----:B------:R-:W-:Y:S01]  /*0b10*/  BSSY B0, `(.L_x_21436) ;  /* 0x0000011000007945 */ /* 0x000fe20003800000 */
[----:B0-----:R-:W-:Y:S02]  /*0b20*/  @!P1 VIADD R3, R11, 0x80 ;  /* 0x000000800b039836 */ /* 0x001fe40000000000 */
[----:B------:R-:W-:-:S03]  /*0b30*/  @!P1 IMAD R11, R0, 0x200, R11 ;  /* 0x00000200000b9824 */ /* 0x000fc600078e020b */
[----:B------:R-:W-:Y:S01]  /*0b40*/  ISETP.GE.AND P0, PT, R3, R2, PT ;  /* 0x000000020300720c */ /* 0x000fe20003f06270 */
[----:B-1----:R-:W-:-:S05]  /*0b50*/  @!P1 IMAD.WIDE.U32 R8, R11, 0x8, R8 ;  /* 0x000000080b089825 */ /* 0x002fca00078e0008 */
[----:B------:R0:W-:Y:S07]  /*0b60*/  @!P1 STG.E.64 desc[UR4][R8.64], R6 ;  /* 0x0000000608009986 */ /* 0x0001ee000c101b04 */
[----:B------:R-:W-:Y:S05]  /*0b70*/  @P0 BRA `(.L_x_21437) ;  /* 0x0000000000280947 */ /* 0x000fea0003800000 */
[----:B0-----:R-:W0:Y:S01]  /*0b80*/  LDC.64 R8, c[0x0][0x228] ;  /* 0x00008a00ff087b82 */ /* 0x001e220000000a00 */
[----:B------:R-:W-:Y:S01]  /*0b90*/  LEA R7, R0, R3, 0x9 ;  /* 0x0000000300077211 */ /* 0x000fe200078e48ff */
[----:B------:R-:W-:-:S05]  /*0ba0*/  VIADD R3, R3, 0x80 ;  /* 0x0000008003037836 */ /* 0x000fca0000000000 */
[----:B------:R-:W-:-:S13]  /*0bb0*/  ISETP.GE.AND P0, PT, R3, R2, PT ;  /* 0x000000020300720c */ /* 0x000fda0003f06270 */
[----:B------:R-:W-:Y:S01]  /*0bc0*/  @!P0 IMAD R11, R0, 0x200, R3 ;  /* 0x00000200000b8824 */ /* 0x000fe200078e0203 */
[----:B------:R-:W-:Y:S01]  /*0bd0*/  @!P0 IADD3 R3, R3, 0x80, RZ ;  /* 0x0000008003038810 */ /* 0x000fe20007ffe0ff */
[----:B0-----:R-:W-:-:S04]  /*0be0*/  IMAD.WIDE.U32 R6, R7, 0x8, R8 ;  /* 0x0000000807067825 */ /* 0x001fc800078e0008 */
[----:B------:R-:W-:Y:S01]  /*0bf0*/  @!P0 IMAD.WIDE.U32 R8, R11, 0x8, R8 ;  /* 0x000000080b088825 */ /* 0x000fe200078e0008 */
[----:B------:R1:W-:Y:S04]  /*0c00*/  STG.E.64 desc[UR4][R6.64], R16 ;  /* 0x0000001006007986 */ /* 0x0003e8000c101b04 */
[----:B------:R1:W-:Y:S02]  /*0c10*/  @!P0 STG.E.64 desc[UR4][R8.64], R14 ;  /* 0x0000000e08008986 */ /* 0x0003e4000c101b04 */
.L_x_21437:
[----:B------:R-:W-:Y:S05]  /*0c20*/  BSYNC B0 ;  /* 0x0000000000007941 */ /* 0x000fea0003800000 */
.L_x_21436:
[----:B------:R-:W-:-:S13]  /*0c30*/  ISETP.GE.AND P0, PT, R3, R2, PT ;  /* 0x000000020300720c */ /* 0x000fda0003f06270 */
[----:B------:R-:W-:Y:S05]  /*0c40*/  @P0 EXIT ;  /* 0x000000000000094d */ /* 0x000fea0003800000 */
[----:B01----:R-:W0:Y:S01]  /*0c50*/  LDC.64 R6, c[0x0][0x228] ;  /* 0x00008a00ff067b82 */ /* 0x003e220000000a00 */
[----:B------:R-:W-:-:S04]  /*0c60*/  IMAD R3, R0, 0x200, R3 ;  /* 0x0000020000037824 */ /* 0x000fc800078e0203 */
[----:B0-----:R-:W-:-:S05]  /*0c70*/  IMAD.WIDE.U32 R2, R3, 0x8, R6 ;  /* 0x0000000803027825 */ /* 0x001fca00078e0006 */
[----:B------:R-:W-:Y:S01]  /*0c80*/  STG.E.64 desc[UR4][R2.64], R4 ;  /* 0x0000000402007986 */ /* 0x000fe2000c101b04 */
[----:B------:R-:W-:Y:S05]  /*0c90*/  EXIT ;  /* 0x000000000000794d */ /* 0x000fea0003800000 */
        .weak           $__internal_17_$__cuda_sm20_rem_s64
        .type           $__internal_17_$__cuda_sm20_rem_s64,@function
        .size           $__internal_17_$__cuda_sm20_rem_s64,(.L_x_57230 - $__internal_17_$__cuda_sm20_rem_s64)
$__internal_17_$__cuda_sm20_rem_s64:
        /* <DEDUP_REMOVED lines=19> */
[----:B------:R-:W-:Y:S01]  /*0dd0*/  IMAD.HI.U32 R18, P2, R13, R21, R18 ;  /* 0x000000150d127227 */ /* 0x000fe20007840012 */
[----:B------:R-:W-:Y:S02]  /*0de0*/  IADD3.X R23, R23, R13, RZ, P0, !PT ;  /* 0x0000000d17177210 */ /* 0x000fe400007fe4ff */
[----:B------:R-:W-:Y:S02]  /*0df0*/  IADD3 R21, P5, RZ, -UR6, RZ ;  /* 0x80000006ff157c10 */ /* 0x000fe4000ffbe0ff */
[----:B------:R-:W-:-:S04]  /*0e00*/  IADD3 R19, P3, R25, R18, RZ ;  /* 0x0000001219137210 */ /* 0x000fc80007f7e0ff */
[----:B------:R-:W-:Y:S01]  /*0e10*/  IADD3.X R23, RZ, RZ, R23, P3, P2 ;  /* 0x000000ffff177210 */ /* 0x000fe20001fe4417 */
[----:B------:R-:W-:Y:S01]  /*0e20*/  IMAD.WIDE.U32 R12, R19, R10, RZ ;  /* 0x0000000a130c7225 */ /* 0x000fe200078e00ff */
[----:B------:R-:W-:-:S03]  /*0e30*/  ISETP.LE.AND P2, PT, RZ, UR7, PT ;  /* 0x00000007ff007c0c */ /* 0x000fc6000bf43270 */
[----:B------:R-:W-:Y:S01]  /*0e40*/  IMAD R18, R19, R11, R13 ;  /* 0x0000000b13127224 */ /* 0x000fe200078e020d */
[----:B------:R-:W-:-:S03]  /*0e50*/  IADD3 R13, P0, RZ, -R12, RZ ;  /* 0x8000000cff0d7210 */ /* 0x000fc60007f1e0ff */
[----:B------:R-:W-:Y:S02]  /*0e60*/  IMAD R12, R23, R10, R18 ;  /* 0x0000000a170c7224 */ /* 0x000fe400078e0212 */
[----:B------:R-:W-:-:S04]  /*0e70*/  IMAD.HI.U32 R18, R19, R13, RZ ;  /* 0x0000000d13127227 */ /* 0x000fc800078e00ff */
[----:B------:R-:W-:-:S04]  /*0e80*/  IMAD.X R12, RZ, RZ, ~R12, P0 ;  /* 0x000000ffff0c7224 */ /* 0x000fc800000e0e0c */
[----:B------:R-:W-:-:S04]  /*0e90*/  IMAD.WIDE.U32 R18, P0, R19, R12, R18 ;  /* 0x0000000c13127225 */ /* 0x000fc80007800012 */
[----:B------:R-:W-:Y:S01]  /*0ea0*/  IMAD.HI.U32 R18, P3, R23, R13, R18 ;  /* 0x0000000d17127227 */ /* 0x000fe20007860012 */
[C---:B------:R-:W-:Y:S02]  /*0eb0*/  SEL R13, R21.reuse, UR6, !P2 ;  /* 0x00000006150d7c07 */ /* 0x040fe4000d000000 */
[----:B------:R-:W-:Y:S01]  /*0ec0*/  SEL R21, R21, UR6, !P2 ;  /* 0x0000000615157c07 */ /* 0x000fe2000d000000 */
[CC--:B------:R-:W-:Y:S02]  /*0ed0*/  IMAD R19, R23.reuse, R12.reuse, RZ ;  /* 0x0000000c17137224 */ /* 0x0c0fe400078e02ff */
[----:B------:R-:W-:-:S03]  /*0ee0*/  IMAD.HI.U32 R12, R23, R12, RZ ;  /* 0x0000000c170c7227 */ /* 0x000fc600078e00ff */
[----:B------:R-:W-:Y:S01]  /*0ef0*/  IADD3 R22, P4, R19, R18, RZ ;  /* 0x0000001213167210 */ /* 0x000fe20007f9e0ff */
[----:B------:R-:W-:Y:S01]  /*0f00*/  IMAD.X R19, RZ, RZ, ~UR7, P5 ;  /* 0x80000007ff137e24 */ /* 0x000fe2000a8e06ff */
[----:B------:R-:W-:-:S03]  /*0f10*/  IADD3.X R18, R12, R23, RZ, P0, !PT ;  /* 0x000000170c127210 */ /* 0x000fc600007fe4ff */
[C---:B------:R-:W-:Y:S01]  /*0f20*/  IMAD.HI.U32 R12, R22.reuse, R13, RZ ;  /* 0x0000000d160c7227 */ /* 0x040fe200078e00ff */
[----:B------:R-:W-:Y:S02]  /*0f30*/  SEL R19, R19, UR7, !P2 ;  /* 0x0000000713137c07 */ /* 0x000fe4000d000000 */
        /* <DEDUP_REMOVED lines=30> */
[----:B------:R-:W-:Y:S02]  /*1120*/  ISETP.NE.AND.EX P0, PT, R5, RZ, PT, P0 ;  /* 0x000000ff0500720c */ /* 0x000fe40003f05300 */
[----:B------:R-:W-:-:S02]  /*1130*/  MOV R5, 0x0 ;  /* 0x0000000000057802 */ /* 0x000fc40000000f00 */
[----:B------:R-:W-:Y:S02]  /*1140*/  SEL R11, R12, R11, !P2 ;  /* 0x0000000b0c0b7207 */ /* 0x000fe40005000000 */
[----:B------:R-:W-:Y:S02]  /*1150*/  SEL R10, R10, 0xffffffff, P0 ;  /* 0xffffffff0a0a7807 */ /* 0x000fe40000000000 */
[----:B------:R-:W-:Y:S01]  /*1160*/  SEL R11, R11, 0xffffffff, P0 ;  /* 0xffffffff0b0b7807 */ /* 0x000fe20000000000 */
[----:B------:R-:W-:Y:S06]  /*1170*/  RET.REL.NODEC R4 `(_ZN2at6native27unrolled_elementwise_kernelINS0_13AUnaryFunctorIlllZZZNS0_16fmod_kernel_cudaERNS_18TensorIteratorBaseEENKUlvE_clEvENKUlvE2_clEvEUlllE_EESt5arrayIPcLm2EELi4E23TrivialOffsetCalculatorILi1EjESD_NS0_6memory15LoadWithoutCastENSE_16StoreWithoutCastEEEviT_T0_T2_T3_T4_T5_) ;  /* 0xffffffec04a07950 */ /* 0x000fec0003c3ffff */
.L_x_21438:
        /* <DEDUP_REMOVED lines=16> */
.L_x_57230:


//--------------------- .text._ZN2at6native29vectorized_elementwise_kernelILi2ENS0_13AUnaryFunctorIlllZZZNS0_16fmod_kernel_cudaERNS_18TensorIteratorBaseEENKUlvE_clEvENKUlvE2_clEvEUlllE_EESt5arrayIPcLm2EEEEviT0_T1_ --------------------------
	.section	.text._ZN2at6native29vectorized_elementwise_kernelILi2ENS0_13AUnaryFunctorIlllZZZNS0_16fmod_kernel_cudaERNS_18TensorIteratorBaseEENKUlvE_clEvENKUlvE2_clEvEUlllE_EESt5arrayIPcLm2EEEEviT0_T1_,"ax",@progbits
	.align	128
        .global         _ZN2at6native29vectorized_elementwise_kernelILi2ENS0_13AUnaryFunctorIlllZZZNS0_16fmod_kernel_cudaERNS_18TensorIteratorBaseEENKUlvE_clEvENKUlvE2_clEvEUlllE_EESt5arrayIPcLm2EEEEviT0_T1_
        .type           _ZN2at6native29vectorized_elementwise_kernelILi2ENS0_13AUnaryFunctorIlllZZZNS0_16fmod_kernel_cudaERNS_18TensorIteratorBaseEENKUlvE_clEvENKUlvE2_clEvEUlllE_EESt5arrayIPcLm2EEEEviT0_T1_,@function
        .size           _ZN2at6native29vectorized_elementwise_kernelILi2ENS0_13AUnaryFunctorIlllZZZNS0_16fmod_kernel_cudaERNS_18TensorIteratorBaseEENKUlvE_clEvENKUlvE2_clEvEUlllE_EESt5arrayIPcLm2EEEEviT0_T1_,(.L_x_57231 - _ZN2at6native29vectorized_elementwise_kernelILi2ENS0_13AUnaryFunctorIlllZZZNS0_16fmod_kernel_cudaERNS_18TensorIteratorBaseEENKUlvE_clEvENKUlvE2_clEvEUlllE_EESt5arrayIPcLm2EEEEviT0_T1_)
        .other          _ZN2at6native29vectorized_elementwise_kernelILi2ENS0_13AUnaryFunctorIlllZZZNS0_16fmod_kernel_cudaERNS_18TensorIteratorBaseEENKUlvE_clEvENKUlvE2_clEvEUlllE_EESt5arrayIPcLm2EEEEviT0_T1_,@"STO_CUDA_ENTRY STV_DEFAULT"
_ZN2at6native29vectorized_elementwise_kernelILi2ENS0_13AUnaryFunctorIlllZZZNS0_16fmod_kernel_cudaERNS_18TensorIteratorBaseEENKUlvE_clEvENKUlvE2_clEvEUlllE_EESt5arrayIPcLm2EEEEviT0_T1_:
.text._ZN2at6native29vectorized_elementwise_kernelILi2ENS0_13AUnaryFunctorIlllZZZNS0_16fmod_kernel_cudaERNS_18TensorIteratorBaseEENKUlvE_clEvENKUlvE2_clEvEUlllE_EESt5arrayIPcLm2EEEEviT0_T1_:
[----:B------:R-:W-:Y:S01]  /*0000*/  LDC R1, c[0x0][0x28] ;  /* 0x00000a00ff017b82 */ /* 0x000fe20000000800 */
[----:B------:R-:W0:Y:S01]  /*0010*/  S2R R30, SR_CTAID.X ;  /* 0x00000000001e7919 */ /* 0x000e220000002500 */
[----:B------:R-:W-:Y:S01]  /*0020*/  ULDC UR4, c[0x0][0x210] ;  /* 0x0000840000047ab9 */ /* 0x000fe20000000800 */
[----:B------:R-:W-:Y:S01]  /*0030*/  ULDC.64 UR6, c[0x0][0x220] ;  /* 0x0000880000067ab9 */ /* 0x000fe20000000a00 */
[----:B0-----:R-:W-:-:S05]  /*0040*/  IMAD.SHL.U32 R30, R30, 0x400, RZ ;  /* 0x000004001e1e7824 */ /* 0x001fca00078e00ff */
[----:B------:R-:W-:Y:S01]  /*0050*/  IADD3 R9, -R30, UR4, RZ ;  /* 0x000000041e097c10 */ /* 0x000fe2000fffe1ff */
[----:B------:R-:W-:-:S03]  /*0060*/  ULDC.64 UR4, c[0x0][0x208] ;  /* 0x0000820000047ab9 */ /* 0x000fc60000000a00 */
[----:B------:R-:W-:-:S13]  /*0070*/  ISETP.GE.U32.AND P0, PT, R9, 0x400, PT ;  /* 0x000004000900780c */ /* 0x000fda0003f06070 */
[----:B------:R-:W-:Y:S05]  /*0080*/  @!P0 BRA `(.L_x_21439) ;  /* 0x0000001000608947 */ /* 0x000fea0003800000 */
[----:B------:R-:W0:Y:S01]  /*0090*/  S2R R26, SR_TID.X ;  /* 0x00000000001a7919 */ /* 0x000e220000002100 */
[----:B------:R-:W1:Y:S01]  /*00a0*/  LDC.64 R2, c[0x0][0x230] ;  /* 0x00008c00ff027b82 */ /* 0x000e620000000a00 */
[----:B------:R-:W-:Y:S01]  /*00b0*/  ULDC UR8, c[0x0][0x224] ;  /* 0x0000890000087ab9 */ /* 0x000fe20000000800 */
[----:B-1----:R-:W-:-:S04]  /*00c0*/  IMAD.WIDE R2, R30, 0x8, R2 ;  /* 0x000000081e027825 */ /* 0x002fc800078e0202 */
        /* <DEDUP_REMOVED lines=9> */
[----:B------:R-:W-:Y:S01]  /*0160*/  IMAD.MOV.U32 R0, RZ, RZ, R16 ;  /* 0x000000ffff007224 */ /* 0x000fe200078e0010 */
[----:B------:R-:W-:Y:S02]  /*0170*/  MOV R25, R17 ;  /* 0x0000001100197202 */ /* 0x000fe40000000f00 */
[----:B------:R-:W-:-:S07]  /*0180*/  MOV R24, 0x1a0 ;  /* 0x000001a000187802 */ /* 0x000fce0000000f00 */
[----:B-----5:R-:W-:Y:S05]  /*0190*/  CALL.REL.NOINC `($__internal_18_$__cuda_sm20_rem_s64) ;  /* 0x0000002800647944 */ /* 0x020fea0003c00000 */
[----:B------:R-:W-:Y:S02]  /*01a0*/  IMAD.MOV.U32 R16, RZ, RZ, R3 ;  /* 0x000000ffff107224 */ /* 0x000fe400078e0003 */
[----:B------:R-:W-:Y:S01]  /*01b0*/  IMAD.MOV.U32 R17, RZ, RZ, R0 ;  /* 0x000000ffff117224 */ /* 0x000fe200078e0000 */
[----:B------:R-:W-:Y:S06]  /*01c0*/  BRA `(.L_x_21442) ;  /* 0x0000000000507947 */ /* 0x000fec0003800000 */
.L_x_21441:
[----:B------:R-:W0:Y:S01]  /*01d0*/  I2F.U32.RP R0, R16 ;  /* 0x0000001000007306 */ /* 0x000e220000209000 */
[----:B------:R-:W-:Y:S01]  /*01e0*/  IMAD.MOV R5, RZ, RZ, -R16 ;  /* 0x000000ffff057224 */ /* 0x000fe200078e0a10 */
[----:B------:R-:W-:Y:S01]  /*01f0*/  ULDC UR8, c[0x0][0x220] ;  /* 0x0000880000087ab9 */ /* 0x000fe20000000800 */
[----:B------:R-:W-:Y:S01]  /*0200*/  ISETP.NE.U32.AND P1, PT, R16, RZ, PT ;  /* 0x000000ff1000720c */ /* 0x000fe20003f25070 */
[----:B------:R-:W-:-:S04]  /*0210*/  IMAD.MOV.U32 R17, RZ, RZ, RZ ;  /* 0x000000ffff117224 */ /* 0x000fc800078e00ff */
[----:B0-----:R-:W0:Y:S02]  /*0220*/  MUFU.RCP R0, R0 ;  /* 0x0000000000007308 */ /* 0x001e240000001000 */
[----:B0-----:R-:W-:-:S06]  /*0230*/  IADD3 R2, R0, 0xffffffe, RZ ;  /* 0x0ffffffe00027810 */ /* 0x001fcc0007ffe0ff */
[----:B------:R0:W1:Y:S02]  /*0240*/  F2I.FTZ.U32.TRUNC.NTZ R3, R2 ;  /* 0x0000000200037305 */ /* 0x000064000021f000 */
[----:B0-----:R-:W-:Y:S02]  /*0250*/  IMAD.MOV.U32 R2, RZ, RZ, RZ ;  /* 0x000000ffff027224 */ /* 0x001fe400078e00ff */
[----:B-1----:R-:W-:-:S04]  /*0260*/  IMAD R5, R5, R3, RZ ;  /* 0x0000000305057224 */ /* 0x002fc800078e02ff */
        /* <DEDUP_REMOVED lines=10> */
.L_x_21442:
[----:B------:R-:W-:Y:S05]  /*0310*/  BSYNC B0 ;  /* 0x0000000000007941 */ /* 0x000fea0003800000 */
.L_x_21440:
        /* <DEDUP_REMOVED lines=8> */
[----:B-----5:R-:W-:Y:S05]  /*03a0*/  CALL.REL.NOINC `($__internal_18_$__cuda_sm20_rem_s64) ;  /* 0x0000002400e07944 */ /* 0x020fea0003c00000 */
[----:B------:R-:W-:Y:S02]  /*03b0*/  IMAD.MOV.U32 R18, RZ, RZ, R3 ;  /* 0x000000ffff127224 */ /* 0x000fe400078e0003 */
[----:B------:R-:W-:Y:S01]  /*03c0*/  IMAD.MOV.U32 R19, RZ, RZ, R0 ;  /* 0x000000ffff137224 */ /* 0x000fe200078e0000 */
[----:B------:R-:W-:Y:S06]  /*03d0*/  BRA `(.L_x_21445) ;  /* 0x0000000000507947 */ /* 0x000fec0003800000 */
.L_x_21444:
        /* <DEDUP_REMOVED lines=20> */
.L_x_21445:
[----:B------:R-:W-:Y:S05]  /*0520*/  BSYNC B0 ;  /* 0x0000000000007941 */ /* 0x000fea0003800000 */
.L_x_21443:
        /* <DEDUP_REMOVED lines=8> */
[----:B------:R-:W-:Y:S05]  /*05b0*/  CALL.REL.NOINC `($__internal_18_$__cuda_sm20_rem_s64) ;  /* 0x00000024005c7944 */ /* 0x000fea0003c00000 */
[----:B------:R-:W-:Y:S02]  /*05c0*/  IMAD.MOV.U32 R20, RZ, RZ, R3 ;  /* 0x000000ffff147224 */ /* 0x000fe400078e0003 */
[----:B------:R-:W-:Y:S01]  /*05d0*/  IMAD.MOV.U32 R21, RZ, RZ, R0 ;  /* 0x000000ffff157224 */ /* 0x000fe200078e0000 */
[----:B------:R-:W-:Y:S06]  /*05e0*/  BRA `(.L_x_21448) ;  /* 0x0000000000507947 */ /* 0x000fec0003800000 */
.L_x_21447:
        /* <DEDUP_REMOVED lines=20> */
.L_x_21448:
[----:B------:R-:W-:Y:S05]  /*0730*/  BSYNC B0 ;  /* 0x0000000000007941 */ /* 0x000fea0003800000 */
.L_x_21446:
        /* <DEDUP_REMOVED lines=12> */
.L_x_21450:
        /* <DEDUP_REMOVED lines=20> */
.L_x_21451:
[----:B------:R-:W-:Y:S05]  /*0940*/  BSYNC B0 ;  /* 0x0000000000007941 */ /* 0x000fea0003800000 */
.L_x_21449:
        /* <DEDUP_REMOVED lines=12> */
.L_x_21453:
        /* <DEDUP_REMOVED lines=20> */
.L_x_21454:
[----:B------:R-:W-:Y:S05]  /*0b50*/  BSYNC B0 ;  /* 0x0000000000007941 */ /* 0x000fea0003800000 */
.L_x_21452:
        /* <DEDUP_REMOVED lines=12> */
.L_x_21456:
        /* <DEDUP_REMOVED lines=20> */
.L_x_21457:
[----:B------:R-:W-:Y:S05]  /*0d60*/  BSYNC B0 ;  /* 0x0000000000007941 */ /* 0x000fea0003800000 */
.L_x_21455:
        /* <DEDUP_REMOVED lines=12> */
.L_x_21459:
        /* <DEDUP_REMOVED lines=20> */
.L_x_21460:
[----:B------:R-:W-:Y:S05]  /*0f70*/  BSYNC B0 ;  /* 0x0000000000007941 */ /* 0x000fea0003800000 */
.L_x_21458:
        /* <DEDUP_REMOVED lines=12> */
.L_x_21462:
        /* <DEDUP_REMOVED lines=20> */
.L_x_21463:
[----:B------:R-:W-:Y:S05]  /*1180*/  BSYNC B0 ;  /* 0x0000000000007941 */ /* 0x000fea0003800000 */
.L_x_21461:
        /* <DEDUP_REMOVED lines=8> */
.L_x_21439:
[----:B------:R-:W0:Y:S01]  /*1210*/  S2R R8, SR_TID.X ;  /* 0x0000000000087919 */ /* 0x000e220000002100 */
[----:B------:R-:W-:Y:S02]  /*1220*/  CS2R R18, SRZ ;  /* 0x0000000000127805 */ /* 0x000fe4000001ff00 */
        /* <DEDUP_REMOVED lines=15> */
[----:B------:R1:W5:Y:S07]  /*1320*/  @!P6 LDG.E.64 R18, desc[UR4][R22.64] ;  /* 0x000000041612e981 */ /* 0x00036e000c1e1b00 */
[----:B------:R-:W-:Y:S01]  /*1330*/  @!P4 IADD3 R35, R30, R33, RZ ;  /* 0x000000211e23c210 */ /* 0x000fe20007ffe0ff */
[----:B------:R-:W-:Y:S01]  /*1340*/  @!P4 VIADD R33, R33, 0x80 ;  /* 0x000000802121c836 */ /* 0x000fe20000000000 */
[----:B------:R-:W3:Y:S04]  /*1350*/  @!P4 LDC.64 R28, c[0x0][0x230] ;  /* 0x00008c00ff1ccb82 */ /* 0x000ee80000000a00 */
[----:B------:R-:W-:-:S13]  /*1360*/  ISETP.GE.AND P3, PT, R33, R9, PT ;  /* 0x000000092100720c */ /* 0x000fda0003f66270 */
[----:B------:R-:W-:Y:S01]  /*1370*/  @!P3 IMAD.IADD R31, R30, 0x1, R33 ;  /* 0x000000011e1fb824 */ /* 0x000fe200078e0221 */
[----:B------:R-:W-:Y:S01]  /*1380*/  @!P3 IADD3 R33, R33, 0x80, RZ ;  /* 0x000000802121b810 */ /* 0x000fe20007ffe0ff */
[----:B------:R-:W4:Y:S03]  /*1390*/  @!P3 LDC.64 R2, c[0x0][0x230] ;  /* 0x00008c00ff02bb82 */ /* 0x000f260000000a00 */
[----:B------:R-:W-:-:S13]  /*13a0*/  ISETP.GE.AND P2, PT, R33, R9, PT ;  /* 0x000000092100720c */ /* 0x000fda0003f46270 */
[----:B------:R-:W-:Y:S01]  /*13b0*/  @!P2 IMAD.IADD R15, R30, 0x1, R33 ;  /* 0x000000011e0fa824 */ /* 0x000fe200078e0221 */
[----:B------:R-:W0:Y:S01]  /*13c0*/  @!P2 LDC.64 R24, c[0x0][0x230] ;  /* 0x00008c00ff18ab82 */ /* 0x000e220000000a00 */
[----:B------:R-:W-:-:S05]  /*13d0*/  @!P2 VIADD R33, R33, 0x80 ;  /* 0x000000802121a836 */ /* 0x000fca0000000000 */
[----:B------:R-:W-:-:S13]  /*13e0*/  ISETP.GE.AND P0, PT, R33, R9, PT ;  /* 0x000000092100720c */ /* 0x000fda0003f06270 */
[----:B------:R-:W-:Y:S01]  /*13f0*/  @!P0 IADD3 R27, R30, R33, RZ ;  /* 0x000000211e1b8210 */ /* 0x000fe20007ffe0ff */
[----:B------:R-:W-:Y:S01]  /*1400*/  @!P0 VIADD R33, R33, 0x80 ;  /* 0x0000008021218836 */ /* 0x000fe20000000000 */
[----:B------:R-:W3:Y:S04]  /*1410*/  @!P0 LDC.64 R10, c[0x0][0x230] ;  /* 0x00008c00ff0a8b82 */ /* 0x000ee80000000a00 */
[----:B------:R-:W-:-:S13]  /*1420*/  ISETP.GE.AND P6, PT, R33, R9, PT ;  /* 0x000000092100720c */ /* 0x000fda0003fc6270 */
[----:B------:R-:W4:Y:S01]  /*1430*/  @!P6 LDC.64 R6, c[0x0][0x230] ;  /* 0x00008c00ff06eb82 */ /* 0x000f220000000a00 */
[----:B--2---:R-:W-:Y:S01]  /*1440*/  @!P5 IMAD.WIDE.U32 R16, R21, 0x8, R16 ;  /* 0x000000081510d825 */ /* 0x004fe200078e0010 */
[----:B------:R-:W-:-:S03]  /*1450*/  CS2R R20, SRZ ;  /* 0x0000000000147805 */ /* 0x000fc6000001ff00 */
[----:B------:R-:W-:Y:S01]  /*1460*/  @!P6 IMAD.IADD R33, R30, 0x1, R33 ;  /* 0x000000011e21e824 */ /* 0x000fe200078e0221 */
[----:B-1----:R-:W-:Y:S01]  /*1470*/  CS2R R22, SRZ ;  /* 0x0000000000167805 */ /* 0x002fe2000001ff00 */
[----:B0-----:R-:W-:Y:S01]  /*1480*/  @!P2 IMAD.WIDE.U32 R24, R15, 0x8, R24 ;  /* 0x000000080f18a825 */ /* 0x001fe200078e0018 */
[----:B------:R0:W5:Y:S01]  /*1490*/  @!P5 LDG.E.64 R20, desc[UR4][R16.64] ;  /* 0x000000041014d981 */ /* 0x000162000c1e1b00 */
[----:B------:R-:W-:Y:S02]  /*14a0*/  CS2R R14, SRZ ;  /* 0x00000000000e7805 */ /* 0x000fe4000001ff00 */
[----:B---3--:R-:W-:Y:S01]  /*14b0*/  @!P0 IMAD.WIDE.U32 R26, R27, 0x8, R10 ;  /* 0x000000081b1a8825 */ /* 0x008fe200078e000a */
[----:B------:R-:W-:-:S03]  /*14c0*/  CS2R R10, SRZ ;  /* 0x00000000000a7805 */ /* 0x000fc6000001ff00 */
[----:B------:R-:W-:Y:S01]  /*14d0*/  @!P4 IMAD.WIDE.U32 R28, R35, 0x8, R28 ;  /* 0x00000008231cc825 */ /* 0x000fe200078e001c */
[----:B------:R1:W5:Y:S01]  /*14e0*/  @!P0 LDG.E.64 R14, desc[UR4][R26.64] ;  /* 0x000000041a0e8981 */ /* 0x000362000c1e1b00 */
[----:B0-----:R-:W-:Y:S02]  /*14f0*/  CS2R R16, SRZ ;  /* 0x0000000000107805 */ /* 0x001fe4000001ff00 */
[----:B----4-:R-:W-:Y:S01]  /*1500*/  @!P3 IMAD.WIDE.U32 R2, R31, 0x8, R2 ;  /* 0x000000081f02b825 */ /* 0x010fe200078e0002 */
[----:B------:R1:W5:Y:S03]  /*1510*/  @!P4 LDG.E.64 R22, desc[UR4][R28.64] ;  /* 0x000000041c16c981 */ /* 0x000366000c1e1b00 */
[----:B------:R-:W-:Y:S01]  /*1520*/  @!P6 IMAD.WIDE.U32 R32, R33, 0x8, R6 ;  /* 0x000000082120e825 */ /* 0x000fe200078e0006 */
[----:B------:R1:W5:Y:S03]  /*1530*/  @!P3 LDG.E.64 R10, desc[UR4][R2.64] ;  /* 0x00000004020ab981 */ /* 0x000366000c1e1b00 */
[----:B------:R-:W-:Y:S01]  /*1540*/  @!P1 IMAD.WIDE.U32 R6, R13, 0x8, R4 ;  /* 0x000000080d069825 */ /* 0x000fe200078e0004 */
[----:B------:R-:W-:-:S02]  /*1550*/  CS2R R12, SRZ ;  /* 0x00000000000c7805 */ /* 0x000fc4000001ff00 */
[----:B------:R-:W-:Y:S01]  /*1560*/  CS2R R4, SRZ ;  /* 0x0000000000047805 */ /* 0x000fe2000001ff00 */
[----:B------:R1:W5:Y:S04]  /*1570*/  @!P6 LDG.E.64 R16, desc[UR4][R32.64] ;  /* 0x000000042010e981 */ /* 0x000368000c1e1b00 */
[----:B------:R1:W5:Y:S04]  /*1580*/  @!P2 LDG.E.64 R12, desc[UR4][R24.64] ;  /* 0x00000004180ca981 */ /* 0x000368000c1e1b00 */
[----:B------:R1:W5:Y:S01]  /*1590*/  @!P1 LDG.E.64 R4, desc[UR4][R6.64] ;  /* 0x0000000406049981 */ /* 0x000362000c1e1b00 */
[----:B------:R-:W-:Y:S04]  /*15a0*/  BSSY B0, `(.L_x_21464) ;  /* 0x0000020000007945 */ /* 0x000fe80003800000 */
[----:B------:R-:W-:Y:S05]  /*15b0*/  @P1 BRA `(.L_x_21465) ;  /* 0x0000000000781947 */ /* 0x000fea0003800000 */
[----:B------:R-:W-:Y:S02]  /*15c0*/  ULDC UR8, c[0x0][0x224] ;  /* 0x0000890000087ab9 */ /* 0x000fe40000000800 */
[----:B-----5:R-:W-:-:S04]  /*15d0*/  LOP3.LUT R0, R5, UR8, RZ, 0xfc, !PT ;  /* 0x0000000805007c12 */ /* 0x020fc8000f8efcff */
[----:B------:R-:W-:-:S13]  /*15e0*/  ISETP.NE.U32.AND P0, PT, R0, RZ, PT ;  /* 0x000000ff0000720c */ /* 0x000fda0003f05070 */
[----:B------:R-:W-:Y:S05]  /*15f0*/  @!P0 BRA `(.L_x_21466) ;  /* 0x00000000001c8947 */ /* 0x000fea0003800000 */
[----:B------:R-:W-:Y:S01]  /*1600*/  MOV R0, R4 ;  /* 0x0000000400007202 */ /* 0x000fe20000000f00 */
[----:B-1----:R-:W-:Y:S01]  /*1610*/  IMAD.MOV.U32 R25, RZ, RZ, R5 ;  /* 0x000000ffff197224 */ /* 0x002fe200078e0005 */
[----:B------:R-:W-:-:S07]  /*1620*/  MOV R24, 0x1640 ;  /* 0x0000164000187802 */ /* 0x000fce0000000f00 */
[----:B------:R-:W-:Y:S05]  /*1630*/  CALL.REL.NOINC `($__internal_18_$__cuda_sm20_rem_s64) ;  /* 0x00000014003c7944 */ /* 0x000fea0003c00000 */
[----:B------:R-:W-:Y:S01]  /*1640*/  IMAD.MOV.U32 R26, RZ, RZ, R3 ;  /* 0x000000ffff1a7224 */ /* 0x000fe200078e0003 */
[----:B------:R-:W-:Y:S01]  /*1650*/  MOV R27, R0 ;  /* 0x00000000001b7202 */ /* 0x000fe20000000f00 */
[----:B------:R-:W-:Y:S06]  /*1660*/  BRA `(.L_x_21465) ;  /* 0x00000000004c7947 */ /* 0x000fec0003800000 */
.L_x_21466:
[----:B------:R-:W0:Y:S01]  /*1670*/  I2F.U32.RP R0, R4 ;  /* 0x0000000400007306 */ /* 0x000e220000209000 */
[----:B------:R-:W-:Y:S01]  /*1680*/  ULDC UR8, c[0x0][0x220] ;  /* 0x0000880000087ab9 */ /* 0x000fe20000000800 */
[----:B------:R-:W-:Y:S01]  /*1690*/  ISETP.NE.U32.AND P2, PT, R4, RZ, PT ;  /* 0x000000ff0400720c */ /* 0x000fe20003f45070 */
[----:B-1----:R-:W-:-:S05]  /*16a0*/  IMAD.MOV.U32 R27, RZ, RZ, RZ ;  /* 0x000000ffff1b7224 */ /* 0x002fca00078e00ff */
        /* <DEDUP_REMOVED lines=14> */
[----:B------:R-:W-:-:S07]  /*1790*/  @!P2 LOP3.LUT R26, RZ, R4, RZ, 0x33, !PT ;  /* 0x00000004ff1aa212 */ /* 0x000fce00078e33ff */
.L_x_21465:
[----:B------:R-:W-:Y:S05]  /*17a0*/  BSYNC B0 ;  /* 0x0000000000007941 */ /* 0x000fea0003800000 */
.L_x_21464:
        /* <DEDUP_REMOVED lines=15> */
.L_x_21469:
[----:B------:R-:W0:Y:S01]  /*18a0*/  I2F.U32.RP R0, R18 ;  /* 0x0000001200007306 */ /* 0x000e220000209000 */
[----:B------:R-:W-:Y:S01]  /*18b0*/  ULDC UR8, c[0x0][0x220] ;  /* 0x0000880000087ab9 */ /* 0x000fe20000000800 */
[----:B------:R-:W-:Y:S01]  /*18c0*/  ISETP.NE.U32.AND P2, PT, R18, RZ, PT ;  /* 0x000000ff1200720c */ /* 0x000fe20003f45070 */
[----:B------:R-:W-:-:S05]  /*18d0*/  IMAD.MOV.U32 R19, RZ, RZ, RZ ;  /* 0x000000ffff137224 */ /* 0x000fca00078e00ff */
[----:B0-----:R-:W1:Y:S02]  /*18e0*/  MUFU.RCP R0, R0 ;  /* 0x0000000000007308 */ /* 0x001e640000001000 */
[----:B-1----:R-:W-:-:S06]  /*18f0*/  VIADD R2, R0, 0xffffffe ;  /* 0x0ffffffe00027836 */ /* 0x002fcc0000000000 */
        /* <DEDUP_REMOVED lines=14> */
.L_x_21468:
[----:B------:R-:W-:Y:S05]  /*19e0*/  BSYNC B0 ;  /* 0x0000000000007941 */ /* 0x000fea0003800000 */
.L_x_21467:
        /* <DEDUP_REMOVED lines=9> */
[----:B-1----:R-:W-:Y:S01]  /*1a80*/  MOV R24, 0x1ab0 ;  /* 0x00001ab000187802 */ /* 0x002fe20000000f00 */
[----:B------:R-:W-:-:S07]  /*1a90*/  IMAD.MOV.U32 R25, RZ, RZ, R21 ;  /* 0x000000ffff197224 */ /* 0x000fce00078e0015 */
[----:B------:R-:W-:Y:S05]  /*1aa0*/  CALL.REL.NOINC `($__internal_18_$__cuda_sm20_rem_s64) ;  /* 0x0000001000207944 */ /* 0x000fea0003c00000 */
[----:B------:R-:W-:Y:S01]  /*1ab0*/  MOV R20, R3 ;  /* 0x0000000300147202 */ /* 0x000fe20000000f00 */
[----:B------:R-:W-:Y:S01]  /*1ac0*/  IMAD.MOV.U32 R21, RZ, RZ, R0 ;  /* 0x000000ffff157224 */ /* 0x000fe200078e0000 */
[----:B------:R-:W-:Y:S06]  /*1ad0*/  BRA `(.L_x_21471) ;  /* 0x0000000000507947 */ /* 0x000fec0003800000 */
.L_x_21472:
[----:B------:R-:W0:Y:S01]  /*1ae0*/  I2F.U32.RP R0, R20 ;  /* 0x0000001400007306 */ /* 0x000e220000209000 */
[----:B------:R-:W-:Y:S01]  /*1af0*/  ULDC UR8, c[0x0][0x220] ;  /* 0x0000880000087ab9 */ /* 0x000fe20000000800 */
[----:B------:R-:W-:Y:S01]  /*1b00*/  ISETP.NE.U32.AND P2, PT, R20, RZ, PT ;  /* 0x000000ff1400720c */ /* 0x000fe20003f45070 */
[----:B------:R-:W-:-:S05]  /*1b10*/  HFMA2.MMA R21, -RZ, RZ, 0, 0 ;  /* 0x00000000ff157435 */ /* 0x000fca00000001ff */
[----:B0-----:R-:W1:Y:S02]  /*1b20*/  MUFU.RCP R0, R0 ;  /* 0x0000000000007308 */ /* 0x001e640000001000 */
[----:B-1----:R-:W-:-:S06]  /*1b30*/  VIADD R2, R0, 0xffffffe ;  /* 0x0ffffffe00027836 */ /* 0x002fcc0000000000 */
[----:B------:R0:W1:Y:S02]  /*1b40*/  F2I.FTZ.U32.TRUNC.NTZ R3, R2 ;  /* 0x0000000200037305 */ /* 0x000064000021f000 */
[----:B0-----:R-:W-:Y:S01]  /*1b50*/  IMAD.MOV.U32 R2, RZ, RZ, RZ ;  /* 0x000000ffff027224 */ /* 0x001fe200078e00ff */
[----:B-1----:R-:W-:-:S05]  /*1b60*/  IADD3 R5, RZ, -R3, RZ ;  /* 0x80000003ff057210 */ /* 0x002fca0007ffe0ff */
[----:B------:R-:W-:-:S04]  /*1b70*/  IMAD R5, R5, R20, RZ ;  /* 0x0000001405057224 */ /* 0x000fc800078e02ff */
[----:B------:R-:W-:-:S06]  /*1b80*/  IMAD.HI.U32 R3, R3, R5, R2 ;  /* 0x0000000503037227 */ /* 0x000fcc00078e0002 */
[----:B------:R-:W-:-:S04]  /*1b90*/  IMAD.HI.U32 R3, R3, UR8, RZ ;  /* 0x0000000803037c27 */ /* 0x000fc8000f8e00ff */
[----:B------:R-:W-:-:S04]  /*1ba0*/  IMAD.MOV R3, RZ, RZ, -R3 ;  /* 0x000000ffff037224 */ /* 0x000fc800078e0a03 */
[----:B------:R-:W-:-:S05]  /*1bb0*/  IMAD R3, R20, R3, UR8 ;  /* 0x0000000814037e24 */ /* 0x000fca000f8e0203 */
[----:B------:R-:W-:-:S13]  /*1bc0*/  ISETP.GE.U32.AND P0, PT, R3, R20, PT ;  /* 0x000000140300720c */ /* 0x000fda0003f06070 */
[----:B------:R-:W-:-:S04]  /*1bd0*/  @P0 IADD3 R3, R3, -R20, RZ ;  /* 0x8000001403030210 */ /* 0x000fc80007ffe0ff */
[----:B------:R-:W-:-:S13]  /*1be0*/  ISETP.GE.U32.AND P0, PT, R3, R20, PT ;  /* 0x000000140300720c */ /* 0x000fda0003f06070 */
[----:B------:R-:W-:Y:S01]  /*1bf0*/  @P0 IMAD.IADD R3, R3, 0x1, -R20 ;  /* 0x0000000103030824 */ /* 0x000fe200078e0a14 */
[----:B------:R-:W-:-:S05]  /*1c00*/  @!P2 LOP3.LUT R3, RZ, R20, RZ, 0x33, !PT ;  /* 0x00000014ff03a212 */ /* 0x000fca00078e33ff */
[----:B------:R-:W-:-:S07]  /*1c10*/  IMAD.MOV.U32 R20, RZ, RZ, R3 ;  /* 0x000000ffff147224 */ /* 0x000fce00078e0003 */
.L_x_21471:
[----:B------:R-:W-:Y:S05]  /*1c20*/  BSYNC B0 ;  /* 0x0000000000007941 */ /* 0x000fea0003800000 */
.L_x_21470:
        /* <DEDUP_REMOVED lines=9> */
[----:B-1----:R-:W-:Y:S02]  /*1cc0*/  MOV R25, R23 ;  /* 0x0000001700197202 */ /* 0x002fe40000000f00 */
[----:B------:R-:W-:-:S07]  /*1cd0*/  MOV R24, 0x1cf0 ;  /* 0x00001cf000187802 */ /* 0x000fce0000000f00 */
[----:B------:R-:W-:Y:S05]  /*1ce0*/  CALL.REL.NOINC `($__internal_18_$__cuda_sm20_rem_s64) ;  /* 0x0000000c00907944 */ /* 0x000fea0003c00000 */
[----:B------:R-:W-:Y:S02]  /*1cf0*/  IMAD.MOV.U32 R22, RZ, RZ, R3 ;  /* 0x000000ffff167224 */ /* 0x000fe400078e0003 */
[----:B------:R-:W-:Y:S01]  /*1d00*/  IMAD.MOV.U32 R23, RZ, RZ, R0 ;  /* 0x000000ffff177224 */ /* 0x000fe200078e0000 */
[----:B------:R-:W-:Y:S06]  /*1d10*/  BRA `(.L_x_21474) ;  /* 0x0000000000507947 */ /* 0x000fec0003800000 */
.L_x_21475:
[----:B------:R-:W0:Y:S01]  /*1d20*/  I2F.U32.RP R0, R22 ;  /* 0x0000001600007306 */ /* 0x000e220000209000 */
[----:B------:R-:W-:Y:S01]  /*1d30*/  ULDC UR8, c[0x0][0x220] ;  /* 0x0000880000087ab9 */ /* 0x000fe20000000800 */
[----:B------:R-:W-:Y:S01]  /*1d40*/  ISETP.NE.U32.AND P2, PT, R22, RZ, PT ;  /* 0x000000ff1600720c */ /* 0x000fe20003f45070 */
[----:B------:R-:W-:-:S05]  /*1d50*/  IMAD.MOV.U32 R23, RZ, RZ, RZ ;  /* 0x000000ffff177224 */ /* 0x000fca00078e00ff */
[----:B0-----:R-:W1:Y:S02]  /*1d60*/  MUFU.RCP R0, R0 ;  /* 0x0000000000007308 */ /* 0x001e640000001000 */
[----:B-1----:R-:W-:-:S06]  /*1d70*/  IADD3 R2, R0, 0xffffffe, RZ ;  /* 0x0ffffffe00027810 */ /* 0x002fcc0007ffe0ff */
        /* <DEDUP_REMOVED lines=14> */
.L_x_21474:
[----:B------:R-:W-:Y:S05]  /*1e60*/  BSYNC B0 ;  /* 0x0000000000007941 */ /* 0x000fea0003800000 */
.L_x_21473:
        /* <DEDUP_REMOVED lines=15> */
.L_x_21478:
        /* <DEDUP_REMOVED lines=20> */
.L_x_21477:
[----:B------:R-:W-:Y:S05]  /*20a0*/  BSYNC B0 ;  /* 0x0000000000007941 */ /* 0x000fea0003800000 */
.L_x_21476:
        /* <DEDUP_REMOVED lines=15> */
.L_x_21481:
        /* <DEDUP_REMOVED lines=20> */
.L_x_21480:
[----:B------:R-:W-:Y:S05]  /*22e0*/  BSYNC B0 ;  /* 0x0000000000007941 */ /* 0x000fea0003800000 */
.L_x_21479:
        /* <DEDUP_REMOVED lines=15> */
.L_x_21484:
[----:B------:R-:W0:Y:S01]  /*23e0*/  I2F.U32.RP R0, R14 ;  /* 0x0000000e00007306 */ /* 0x000e220000209000 */
[----:B------:R-:W-:Y:S01]  /*23f0*/  ULDC UR8, c[0x0][0x220] ;  /* 0x0000880000087ab9 */ /* 0x000fe20000000800 */
[----:B------:R-:W-:Y:S01]  /*2400*/  ISETP.NE.U32.AND P2, PT, R14, RZ, PT ;  /* 0x000000ff0e00720c */ /* 0x000fe20003f45070 */
[----:B------:R-:W-:-:S05]  /*2410*/  HFMA2.MMA R15, -RZ, RZ, 0, 0 ;  /* 0x00000000ff0f7435 */ /* 0x000fca00000001ff */
        /* <DEDUP_REMOVED lines=13> */
[-C--:B------:R-:W-:Y:S02]  /*24f0*/  @P0 IADD3 R3, R3, -R14.reuse, RZ ;  /* 0x8000000e03030210 */ /* 0x080fe40007ffe0ff */
[----:B------:R-:W-:-:S05]  /*2500*/  @!P2 LOP3.LUT R3, RZ, R14, RZ, 0x33, !PT ;  /* 0x0000000eff03a212 */ /* 0x000fca00078e33ff */
[----:B------:R-:W-:-:S07]  /*2510*/  IMAD.MOV.U32 R14, RZ, RZ, R3 ;  /* 0x000000ffff0e7224 */ /* 0x000fce00078e0003 */
.L_x_21483:
[----:B------:R-:W-:Y:S05]  /*2520*/  BSYNC B0 ;  /* 0x0000000000007941 */ /* 0x000fea0003800000 */
.L_x_21482:
        /* <DEDUP_REMOVED lines=12> */
[----:B------:R-:W-:Y:S01]  /*25f0*/  MOV R2, R3 ;  /* 0x0000000300027202 */ /* 0x000fe20000000f00 */
[----:B------:R-:W-:Y:S01]  /*2600*/  IMAD.MOV.U32 R3, RZ, RZ, R0 ;  /* 0x000000ffff037224 */ /* 0x000fe200078e0000 */
[----:B------:R-:W-:Y:S06]  /*2610*/  BRA `(.L_x_21486) ;  /* 0x0000000000507947 */ /* 0x000fec0003800000 */
.L_x_21487:
[----:B------:R-:W0:Y:S01]  /*2620*/  I2F.U32.RP R0, R16 ;  /* 0x0000001000007306 */ /* 0x000e220000209000 */
[----:B------:R-:W-:Y:S01]  /*2630*/  ULDC UR8, c[0x0][0x220] ;  /* 0x0000880000087ab9 */ /* 0x000fe20000000800 */
[----:B------:R-:W-:-:S06]  /*2640*/  ISETP.NE.U32.AND P2, PT, R16, RZ, PT ;  /* 0x000000ff1000720c */ /* 0x000fcc0003f45070 */
[----:B0-----:R-:W1:Y:S02]  /*2650*/  MUFU.RCP R0, R0 ;  /* 0x0000000000007308 */ /* 0x001e640000001000 */
[----:B-1----:R-:W-:-:S06]  /*2660*/  IADD3 R2, R0, 0xffffffe, RZ ;  /* 0x0ffffffe00027810 */ /* 0x002fcc0007ffe0ff */
[----:B------:R0:W1:Y:S02]  /*2670*/  F2I.FTZ.U32.TRUNC.NTZ R3, R2 ;  /* 0x0000000200037305 */ /* 0x000064000021f000 */
[----:B0-----:R-:W-:Y:S01]  /*2680*/  HFMA2.MMA R2, -RZ, RZ, 0, 0 ;  /* 0x00000000ff027435 */ /* 0x001fe200000001ff */
[----:B-1----:R-:W-:-:S04]  /*2690*/  IMAD.MOV R5, RZ, RZ, -R3 ;  /* 0x000000ffff057224 */ /* 0x002fc800078e0a03 */
[----:B------:R-:W-:-:S05]  /*26a0*/  IMAD R5, R5, R16, RZ ;  /* 0x0000001005057224 */ /* 0x000fca00078e02ff */
[----:B------:R-:W-:-:S06]  /*26b0*/  IMAD.HI.U32 R3, R3, R5, R2 ;  /* 0x0000000503037227 */ /* 0x000fcc00078e0002 */
[----:B------:R-:W-:-:S04]  /*26c0*/  IMAD.HI.U32 R3, R3, UR8, RZ ;  /* 0x0000000803037c27 */ /* 0x000fc8000f8e00ff */
[----:B------:R-:W-:-:S04]  /*26d0*/  IMAD.MOV R3, RZ, RZ, -R3 ;  /* 0x000000ffff037224 */ /* 0x000fc800078e0a03 */
[----:B------:R-:W-:Y:S02]  /*26e0*/  IMAD R5, R16, R3, UR8 ;  /* 0x0000000810057e24 */ /* 0x000fe4000f8e0203 */
[----:B------:R-:W-:-:S03]  /*26f0*/  IMAD.MOV.U32 R3, RZ, RZ, RZ ;  /* 0x000000ffff037224 */ /* 0x000fc600078e00ff */
[----:B------:R-:W-:-:S13]  /*2700*/  ISETP.GE.U32.AND P0, PT, R5, R16, PT ;  /* 0x000000100500720c */ /* 0x000fda0003f06070 */
[----:B------:R-:W-:-:S04]  /*2710*/  @P0 IADD3 R5, R5, -R16, RZ ;  /* 0x8000001005050210 */ /* 0x000fc80007ffe0ff */
[----:B------:R-:W-:-:S13]  /*2720*/  ISETP.GE.U32.AND P0, PT, R5, R16, PT ;  /* 0x000000100500720c */ /* 0x000fda0003f06070 */
[----:B------:R-:W-:Y:S01]  /*2730*/  @P0 IMAD.IADD R5, R5, 0x1, -R16 ;  /* 0x0000000105050824 */ /* 0x000fe200078e0a10 */
[----:B------:R-:W-:-:S04]  /*2740*/  @!P2 LOP3.LUT R5, RZ, R16, RZ, 0x33, !PT ;  /* 0x00000010ff05a212 */ /* 0x000fc800078e33ff */
[----:B------:R-:W-:-:S07]  /*2750*/  MOV R2, R5 ;  /* 0x0000000500027202 */ /* 0x000fce0000000f00 */
.L_x_21486:
[----:B------:R-:W-:Y:S05]  /*2760*/  BSYNC B0 ;  /* 0x0000000000007941 */ /* 0x000fea0003800000 */
.L_x_21485:
[----:B-----5:R-:W1:Y:S01]  /*2770*/  @!P1 S2R R17, SR_TID.X ;  /* 0x0000000000119919 */ /* 0x020e620000002100 */
[----:B------:R-:W0:Y:S01]  /*2780*/  @!P1 LDC.64 R4, c[0x0][0x228] ;  /* 0x00008a00ff049b82 */ /* 0x000e220000000a00 */
[----:B------:R-:W-:Y:S04]  /*2790*/  BSSY B0, `(.L_x_21488) ;  /* 0x0000031000007945 */ /* 0x000fe80003800000 */
[----:B------:R-:W-:Y:S01]  /*27a0*/  BSSY B1, `(.L_x_21489) ;  /* 0x0000029000017945 */ /* 0x000fe20003800000 */
[----:B-1----:R-:W-:Y:S01]  /*27b0*/  @!P1 IADD3 R7, R30, R17, RZ ;  /* 0x000000111e079210 */ /* 0x002fe20007ffe0ff */
[----:B------:R-:W-:-:S04]  /*27c0*/  @!P1 VIADD R8, R17, 0x80 ;  /* 0x0000008011089836 */ /* 0x000fc80000000000 */
[----:B0-----:R-:W-:Y:S01]  /*27d0*/  @!P1 IMAD.WIDE.U32 R4, R7, 0x8, R4 ;  /* 0x0000000807049825 */ /* 0x001fe200078e0004 */
[----:B------:R-:W-:-:S04]  /*27e0*/  ISETP.GE.AND P0, PT, R8, R9, PT ;  /* 0x000000090800720c */ /* 0x000fc80003f06270 */
[----:B------:R0:W-:Y:S09]  /*27f0*/  @!P1 STG.E.64 desc[UR4][R4.64], R26 ;  /* 0x0000001a04009986 */ /* 0x0001f2000c101b04 */
        /* <DEDUP_REMOVED lines=13> */
.L_x_21490:
[----:B------:R-:W-:-:S13]  /*28d0*/  ISETP.GE.AND P0, PT, R8, R9, PT ;  /* 0x000000090800720c */ /* 0x000fda0003f06270 */
[----:B------:R-:W-:Y:S05]  /*28e0*/  @P0 BRA `(.L_x_21492) ;  /* 0x0000000000300947 */ /* 0x000fea0003800000 */
[----:B01----:R-:W0:Y:S01]  /*28f0*/  LDC.64 R4, c[0x0][0x228] ;  /* 0x00008a00ff047b82 */ /* 0x003e220000000a00 */
[----:B------:R-:W-:Y:S01]  /*2900*/  IADD3 R7, R30, R8, RZ ;  /* 0x000000081e077210 */ /* 0x000fe20007ffe0ff */
[----:B------:R-:W-:-:S04]  /*2910*/  VIADD R8, R8, 0x80 ;  /* 0x0000008008087836 */ /* 0x000fc80000000000 */
[----:B0-----:R-:W-:-:S05]  /*2920*/  IMAD.WIDE.U32 R4, R7, 0x8, R4 ;  /* 0x0000000807047825 */ /* 0x001fca00078e0004 */
[----:B------:R1:W-:Y:S02]  /*2930*/  STG.E.64 desc[UR4][R4.64], R22 ;  /* 0x0000001604007986 */ /* 0x0003e4000c101b04 */
.L_x_21491:
[----:B------:R-:W-:-:S13]  /*2940*/  ISETP.GE.AND P0, PT, R8, R9, PT ;  /* 0x000000090800720c */ /* 0x000fda0003f06270 */
[----:B------:R-:W-:Y:S05]  /*2950*/  @P0 BRA `(.L_x_21493) ;  /* 0x0000000000340947 */ /* 0x000fea0003800000 */
[----:B01----:R-:W0:Y:S01]  /*2960*/  LDC.64 R4, c[0x0][0x228] ;  /* 0x00008a00ff047b82 */ /* 0x003e220000000a00 */
[----:B------:R-:W-:Y:S01]  /*2970*/  IADD3 R7, R30, R8, RZ ;  /* 0x000000081e077210 */ /* 0x000fe20007ffe0ff */
[----:B------:R-:W-:-:S04]  /*2980*/  VIADD R8, R8, 0x80 ;  /* 0x0000008008087836 */ /* 0x000fc80000000000 */
[----:B0-----:R-:W-:-:S05]  /*2990*/  IMAD.WIDE.U32 R4, R7, 0x8, R4 ;  /* 0x0000000807047825 */ /* 0x001fca00078e0004 */
[----:B------:R2:W-:Y:S02]  /*29a0*/  STG.E.64 desc[UR4][R4.64], R10 ;  /* 0x0000000a04007986 */ /* 0x0005e4000c101b04 */
.L_x_21492:
        /* <DEDUP_REMOVED lines=8> */
.L_x_21493:
[----:B------:R-:W-:Y:S05]  /*2a30*/  BSYNC B1 ;  /* 0x0000000000017941 */ /* 0x000fea0003800000 */
.L_x_21489:
[----:B------:R-:W-:-:S13]  /*2a40*/  ISETP.GE.AND P0, PT, R8, R9, PT ;  /* 0x000000090800720c */ /* 0x000fda0003f06270 */
[----:B012---:R-:W0:Y:S01]  /*2a50*/  @!P0 LDC.64 R4, c[0x0][0x228] ;  /* 0x00008a00ff048b82 */ /* 0x007e220000000a00 */
[----:B------:R-:W-:Y:S01]  /*2a60*/  @!P0 IADD3 R7, R30, R8, RZ ;  /* 0x000000081e078210 */ /* 0x000fe20007ffe0ff */
[----:B------:R-:W-:-:S04]  /*2a70*/  @!P0 VIADD R8, R8, 0x80 ;  /* 0x0000008008088836 */ /* 0x000fc80000000000 */
[----:B0-----:R-:W-:-:S05]  /*2a80*/  @!P0 IMAD.WIDE.U32 R4, R7, 0x8, R4 ;  /* 0x0000000807048825 */ /* 0x001fca00078e0004 */
[----:B------:R3:W-:Y:S02]  /*2a90*/  @!P0 STG.E.64 desc[UR4][R4.64], R14 ;  /* 0x0000000e04008986 */ /* 0x0007e4000c101b04 */
.L_x_21494:
[----:B------:R-:W-:Y:S05]  /*2aa0*/  BSYNC B0 ;  /* 0x0000000000007941 */ /* 0x000fea0003800000 */
.L_x_21488:
        /* <DEDUP_REMOVED lines=8> */
        .weak           $__internal_18_$__cuda_sm20_rem_s64
        .type           $__internal_18_$__cuda_sm20_rem_s64,@function
        .size           $__internal_18_$__cuda_sm20_rem_s64,(.L_x_57231 - $__internal_18_$__cuda_sm20_rem_s64)
$__internal_18_$__cuda_sm20_rem_s64:
[-C--:B------:R-:W-:Y:S02]  /*2b30*/  IADD3 R2, P2, RZ, -R0.reuse, RZ ;  /* 0x80000000ff027210 */ /* 0x080fe40007f5e0ff */
[----:B------:R-:W-:Y:S02]  /*2b40*/  ISETP.GE.AND P0, PT, R25, RZ, PT ;  /* 0x000000ff1900720c */ /* 0x000fe40003f06270 */
[----:B------:R-:W-:Y:S01]  /*2b50*/  IADD3 R31, P5, RZ, -UR6, RZ ;  /* 0x80000006ff1f7c10 */ /* 0x000fe2000ffbe0ff */
        /* <DEDUP_REMOVED lines=22> */
[----:B------:R-:W-:-:S03]  /*2cc0*/  ISETP.LE.AND P2, PT, RZ, UR7, PT ;  /* 0x00000007ff007c0c */ /* 0x000fc6000bf43270 */
[----:B------:R-:W-:Y:S01]  /*2cd0*/  IMAD R5, R7, R3, R29 ;  /* 0x0000000307057224 */ /* 0x000fe200078e021d */
[----:B------:R-:W-:-:S03]  /*2ce0*/  IADD3 R28, P0, RZ, -R28, RZ ;  /* 0x8000001cff1c7210 */ /* 0x000fc60007f1e0ff */
        /* <DEDUP_REMOVED lines=48> */
[----:B------:R-:W-:Y:S06]  /*2ff0*/  RET.REL.NODEC R24 `(_ZN2at6native29vectorized_elementwise_kernelILi2ENS0_13AUnaryFunctorIlllZZZNS0_16fmod_kernel_cudaERNS_18TensorIteratorBaseEENKUlvE_clEvENKUlvE2_clEvEUlllE_EESt5arrayIPcLm2EEEEviT0_T1_) ;  /* 0xffffffd018007950 */ /* 0x000fec0003c3ffff */
.L_x_21495:
        /* <DEDUP_REMOVED lines=16> */
.L_x_57231:


//--------------------- .text._ZN2at6native29vectorized_elementwise_kernelILi4ENS0_13AUnaryFunctorIlllZZZNS0_16fmod_kernel_cudaERNS_18TensorIteratorBaseEENKUlvE_clEvENKUlvE2_clEvEUlllE_EESt5arrayIPcLm2EEEEviT0_T1_ --------------------------
	.section	.text._ZN2at6native29vectorized_elementwise_kernelILi4ENS0_13AUnaryFunctorIlllZZZNS0_16fmod_kernel_cudaERNS_18TensorIteratorBaseEENKUlvE_clEvENKUlvE2_clEvEUlllE_EESt5arrayIPcLm2EEEEviT0_T1_,"ax",@progbits
	.align	128
        .global         _ZN2at6native29vectorized_elementwise_kernelILi4ENS0_13AUnaryFunctorIlllZZZNS0_16fmod_kernel_cudaERNS_18TensorIteratorBaseEENKUlvE_clEvENKUlvE2_clEvEUlllE_EESt5arrayIPcLm2EEEEviT0_T1_
        .type           _ZN2at6native29vectorized_elementwise_kernelILi4ENS0_13AUnaryFunctorIlllZZZNS0_16fmod_kernel_cudaERNS_18TensorIteratorBaseEENKUlvE_clEvENKUlvE2_clEvEUlllE_EESt5arrayIPcLm2EEEEviT0_T1_,@function
        .size           _ZN2at6native29vectorized_elementwise_kernelILi4ENS0_13AUnaryFunctorIlllZZZNS0_16fmod_kernel_cudaERNS_18TensorIteratorBaseEENKUlvE_clEvENKUlvE2_clEvEUlllE_EESt5arrayIPcLm2EEEEviT0_T1_,(.L_x_57232 - _ZN2at6native29vectorized_elementwise_kernelILi4ENS0_13AUnaryFunctorIlllZZZNS0_16fmod_kernel_cudaERNS_18TensorIteratorBaseEENKUlvE_clEvENKUlvE2_clEvEUlllE_EESt5arrayIPcLm2EEEEviT0_T1_)
        .other          _ZN2at6native29vectorized_elementwise_kernelILi4ENS0_13AUnaryFunctorIlllZZZNS0_16fmod_kernel_cudaERNS_18TensorIteratorBaseEENKUlvE_clEvENKUlvE2_clEvEUlllE_EESt5arrayIPcLm2EEEEviT0_T1_,@"STO_CUDA_ENTRY STV_DEFAULT"
_ZN2at6native29vectorized_elementwise_kernelILi4ENS0_13AUnaryFunctorIlllZZZNS0_16fmod_kernel_cudaERNS_18TensorIteratorBaseEENKUlvE_clEvENKUlvE2_clEvEUlllE_EESt5arrayIPcLm2EEEEviT0_T1_:
.text._ZN2at6native29vectorized_elementwise_kernelILi4ENS0_13AUnaryFunctorIlllZZZNS0_16fmod_kernel_cudaERNS_18TensorIteratorBaseEENKUlvE_clEvENKUlvE2_clEvEUlllE_EESt5arrayIPcLm2EEEEviT0_T1_:
        /* <DEDUP_REMOVED lines=25> */
[----:B-----5:R-:W-:Y:S05]  /*0190*/  CALL.REL.NOINC `($__internal_19_$__cuda_sm20_rem_s64) ;  /* 0x0000002800647944 */ /* 0x020fea0003c00000 */
[----:B------:R-:W-:Y:S02]  /*01a0*/  IMAD.MOV.U32 R16, RZ, RZ, R3 ;  /* 0x000000ffff107224 */ /* 0x000fe400078e0003 */
[----:B------:R-:W-:Y:S01]  /*01b0*/  IMAD.MOV.U32 R17, RZ, RZ, R0 ;  /* 0x000000ffff117224 */ /* 0x000fe200078e0000 */
[----:B------:R-:W-:Y:S06]  /*01c0*/  BRA `(.L_x_21499) ;  /* 0x0000000000507947 */ /* 0x000fec0003800000 */
.L_x_21498:
        /* <DEDUP_REMOVED lines=20> */
.L_x_21499:
[----:B------:R-:W-:Y:S05]  /*0310*/  BSYNC B0 ;  /* 0x0000000000007941 */ /* 0x000fea0003800000 */
.L_x_21497:
        /* <DEDUP_REMOVED lines=8> */
[----:B-----5:R-:W-:Y:S05]  /*03a0*/  CALL.REL.NOINC `($__internal_19_$__cuda_sm20_rem_s64) ;  /* 0x0000002400e07944 */ /* 0x020fea0003c00000 */
[----:B------:R-:W-:Y:S02]  /*03b0*/  IMAD.MOV.U32 R18, RZ, RZ, R3 ;  /* 0x000000ffff127224 */ /* 0x000fe400078e0003 */
[----:B------:R-:W-:Y:S01]  /*03c0*/  IMAD.MOV.U32 R19, RZ, RZ, R0 ;  /* 0x000000ffff137224 */ /* 0x000fe200078e0000 */
[----:B------:R-:W-:Y:S06]  /*03d0*/  BRA `(.L_x_21502) ;  /* 0x0000000000507947 */ /* 0x000fec0003800000 */
.L_x_21501:
        /* <DEDUP_REMOVED lines=20> */
.L_x_21502:
[----:B------:R-:W-:Y:S05]  /*0520*/  BSYNC B0 ;  /* 0x0000000000007941 */ /* 0x000fea0003800000 */
.L_x_21500:
        /* <DEDUP_REMOVED lines=8> */
[----:B------:R-:W-:Y:S05]  /*05b0*/  CALL.REL.NOINC `($__internal_19_$__cuda_sm20_rem_s64) ;  /* 0x00000024005c7944 */ /* 0x000fea0003c00000 */
[----:B------:R-:W-:Y:S02]  /*05c0*/  IMAD.MOV.U32 R20, RZ, RZ, R3 ;  /* 0x000000ffff147224 */ /* 0x000fe400078e0003 */
[----:B------:R-:W-:Y:S01]  /*05d0*/  IMAD.MOV.U32 R21, RZ, RZ, R0 ;  /* 0x000000ffff157224 */ /* 0x000fe200078e0000 */
[----:B------:R-:W-:Y:S06]  /*05e0*/  BRA `(.L_x_21505) ;  /* 0x0000000000507947 */ /* 0x000fec0003800000 */
.L_x_21504:
        /* <DEDUP_REMOVED lines=20> */
.L_x_21505:
[----:B------:R-:W-:Y:S05]  /*0730*/  BSYNC B0 ;  /* 0x0000000000007941 */ /* 0x000fea0003800000 */
.L_x_21503:
        /* <DEDUP_REMOVED lines=12> */
.L_x_21507:
        /* <DEDUP_REMOVED lines=20> */
.L_x_21508:
[----:B------:R-:W-:Y:S05]  /*0940*/  BSYNC B0 ;  /* 0x0000000000007941 */ /* 0x000fea0003800000 */
.L_x_21506:
        /* <DEDUP_REMOVED lines=12> */
.L_x_21510:
        /* <DEDUP_REMOVED lines=20> */
.L_x_21511:
[----:B------:R-:W-:Y:S05]  /*0b50*/  BSYNC B0 ;  /* 0x0000000000007941 */ /* 0x000fea0003800000 */
.L_x_21509:
        /* <DEDUP_REMOVED lines=12> */
.L_x_21513:
        /* <DEDUP_REMOVED lines=20> */
.L_x_21514:
[----:B------:R-:W-:Y:S05]  /*0d60*/  BSYNC B0 ;  /* 0x0000000000007941 */ /* 0x000fea0003800000 */
.L_x_21512:
        /* <DEDUP_REMOVED lines=12> */
.L_x_21516:
        /* <DEDUP_REMOVED lines=20> */
.L_x_21517:
[----:B------:R-:W-:Y:S05]  /*0f70*/  BSYNC B0 ;  /* 0x0000000000007941 */ /* 0x000fea0003800000 */
.L_x_21515:
        /* <DEDUP_REMOVED lines=12> */
.L_x_21519:
        /* <DEDUP_REMOVED lines=20> */
.L_x_21520:
[----:B------:R-:W-:Y:S05]  /*1180*/  BSYNC B0 ;  /* 0x0000000000007941 */ /* 0x000fea0003800000 */
.L_x_21518:
        /* <DEDUP_REMOVED lines=8> */
.L_x_21496:
        /* <DEDUP_REMOVED lines=66> */
[----:B------:R-:W-:Y:S05]  /*1630*/  CALL.REL.NOINC `($__internal_19_$__cuda_sm20_rem_s64) ;  /* 0x00000014003c7944 */ /* 0x000fea0003c00000 */
[----:B------:R-:W-:Y:S01]  /*1640*/  IMAD.MOV.U32 R26, RZ, RZ, R3 ;  /* 0x000000ffff1a7224 */ /* 0x000fe200078e0003 */
[----:B------:R-:W-:Y:S01]  /*1650*/  MOV R27, R0 ;  /* 0x00000000001b7202 */ /* 0x000fe20000000f00 */
[----:B------:R-:W-:Y:S06]  /*1660*/  BRA `(.L_x_21522) ;  /* 0x00000000004c7947 */ /* 0x000fec0003800000 */
.L_x_21523:
        /* <DEDUP_REMOVED lines=19> */
.L_x_21522:
[----:B------:R-:W-:Y:S05]  /*17a0*/  BSYNC B0 ;  /* 0x0000000000007941 */ /* 0x000fea0003800000 */
.L_x_21521:
        /* <DEDUP_REMOVED lines=15> */
.L_x_21526:
        /* <DEDUP_REMOVED lines=20> */
.L_x_21525:
[----:B------:R-:W-:Y:S05]  /*19e0*/  BSYNC B0 ;  /* 0x0000000000007941 */ /* 0x000fea0003800000 */
.L_x_21524:
        /* <DEDUP_REMOVED lines=11> */
[----:B------:R-:W-:Y:S05]  /*1aa0*/  CALL.REL.NOINC `($__internal_19_$__cuda_sm20_rem_s64) ;  /* 0x0000001000207944 */ /* 0x000fea0003c00000 */
[----:B------:R-:W-:Y:S01]  /*1ab0*/  MOV R20, R3 ;  /* 0x0000000300147202 */ /* 0x000fe20000000f00 */
[----:B------:R-:W-:Y:S01]  /*1ac0*/  IMAD.MOV.U32 R21, RZ, RZ, R0 ;  /* 0x000000ffff157224 */ /* 0x000fe200078e0000 */
[----:B------:R-:W-:Y:S06]  /*1ad0*/  BRA `(.L_x_21528) ;  /* 0x0000000000507947 */ /* 0x000fec0003800000 */
.L_x_21529:
        /* <DEDUP_REMOVED lines=20> */
.L_x_21528:
[----:B------:R-:W-:Y:S05]  /*1c20*/  BSYNC B0 ;  /* 0x0000000000007941 */ /* 0x000fea0003800000 */
.L_x_21527:
        /* <DEDUP_REMOVED lines=11> */
[----:B------:R-:W-:Y:S05]  /*1ce0*/  CALL.REL.NOINC `($__internal_19_$__cuda_sm20_rem_s64) ;  /* 0x0000000c00907944 */ /* 0x000fea0003c00000 */
[----:B------:R-:W-:Y:S02]  /*1cf0*/  IMAD.MOV.U32 R22, RZ, RZ, R3 ;  /* 0x000000ffff167224 */ /* 0x000fe400078e0003 */
[----:B------:R-:W-:Y:S01]  /*1d00*/  IMAD.MOV.U32 R23, RZ, RZ, R0 ;  /* 0x000000ffff177224 */ /* 0x000fe200078e0000 */
[----:B------:R-:W-:Y:S06]  /*1d10*/  BRA `(.L_x_21531) ;  /* 0x0000000000507947 */ /* 0x000fec0003800000 */
.L_x_21532:
        /* <DEDUP_REMOVED lines=20> */
.L_x_21531:
[----:B------:R-:W-:Y:S05]  /*1e60*/  BSYNC B0 ;  /* 0x0000000000007941 */ /* 0x000fea0003800000 */
.L_x_21530:
        /* <DEDUP_REMOVED lines=15> */
.L_x_21535:
        /* <DEDUP_REMOVED lines=20> */
.L_x_21534:
[----:B------:R-:W-:Y:S05]  /*20a0*/  BSYNC B0 ;  /* 0x0000000000007941 */ /* 0x000fea0003800000 */
.L_x_21533:
        /* <DEDUP_REMOVED lines=15> */
.L_x_21538:
        /* <DEDUP_REMOVED lines=20> */
.L_x_21537:
[----:B------:R-:W-:Y:S05]  /*22e0*/  BSYNC B0 ;  /* 0x0000000000007941 */ /* 0x000fea0003800000 */
.L_x_21536:
        /* <DEDUP_REMOVED lines=15> */
.L_x_21541:
        /* <DEDUP_REMOVED lines=20> */
.L_x_21540:
[----:B------:R-:W-:Y:S05]  /*2520*/  BSYNC B0 ;  /* 0x0000000000007941 */ /* 0x000fea0003800000 */
.L_x_21539:
        /* <DEDUP_REMOVED lines=12> */
[----:B------:R-:W-:Y:S01]  /*25f0*/  MOV R2, R3 ;  /* 0x0000000300027202 */ /* 0x000fe20000000f00 */
[----:B------:R-:W-:Y:S01]  /*2600*/  IMAD.MOV.U32 R3, RZ, RZ, R0 ;  /* 0x000000ffff037224 */ /* 0x000fe200078e0000 */
[----:B------:R-:W-:Y:S06]  /*2610*/  BRA `(.L_x_21543) ;  /* 0x0000000000507947 */ /* 0x000fec0003800000 */
.L_x_21544:
        /* <DEDUP_REMOVED lines=20> */
.L_x_21543:
[----:B------:R-:W-:Y:S05]  /*2760*/  BSYNC B0 ;  /* 0x0000000000007941 */ /* 0x000fea0003800000 */
.L_x_21542:
        /* <DEDUP_REMOVED lines=22> */
.L_x_21547:
[----:B------:R-:W-:-:S13]  /*28d0*/  ISETP.GE.AND P0, PT, R8, R9, PT ;  /* 0x000000090800720c */ /* 0x000fda0003f06270 */
[----:B------:R-:W-:Y:S05]  /*28e0*/  @P0 BRA `(.L_x_21549) ;  /* 0x0000000000300947 */ /* 0x000fea0003800000 */
[----:B01----:R-:W0:Y:S01]  /*28f0*/  LDC.64 R4, c[0x0][0x228] ;  /* 0x00008a00ff047b82 */ /* 0x003e220000000a00 */
[----:B------:R-:W-:Y:S01]  /*2900*/  IADD3 R7, R30, R8, RZ ;  /* 0x000000081e077210 */ /* 0x000fe20007ffe0ff */
[----:B------:R-:W-:-:S04]  /*2910*/  VIADD R8, R8, 0x80 ;  /* 0x0000008008087836 */ /* 0x000fc80000000000 */
[----:B0-----:R-:W-:-:S05]  /*2920*/  IMAD.WIDE.U32 R4, R7, 0x8, R4 ;  /* 0x0000000807047825 */ /* 0x001fca00078e0004 */
[----:B------:R1:W-:Y:S02]  /*2930*/  STG.E.64 desc[UR4][R4.64], R22 ;  /* 0x0000001604007986 */ /* 0x0003e4000c101b04 */
.L_x_21548:
[----:B------:R-:W-:-:S13]  /*2940*/  ISETP.GE.AND P0, PT, R8, R9, PT ;  /* 0x000000090800720c */ /* 0x000fda0003f06270 */
[----:B------:R-:W-:Y:S05]  /*2950*/  @P0 BRA `(.L_x_21550) ;  /* 0x0000000000340947 */ /* 0x000fea0003800000 */
[----:B01----:R-:W0:Y:S01]  /*2960*/  LDC.64 R4, c[0x0][0x228] ;  /* 0x00008a00ff047b82 */ /* 0x003e220000000a00 */
[----:B------:R-:W-:Y:S01]  /*2970*/  IADD3 R7, R30, R8, RZ ;  /* 0x000000081e077210 */ /* 0x000fe20007ffe0ff */
[----:B------:R-:W-:-:S04]  /*2980*/  VIADD R8, R8, 0x80 ;  /* 0x0000008008087836 */ /* 0x000fc80000000000 */
[----:B0-----:R-:W-:-:S05]  /*2990*/  IMAD.WIDE.U32 R4, R7, 0x8, R4 ;  /* 0x0000000807047825 */ /* 0x001fca00078e0004 */
[----:B------:R2:W-:Y:S02]  /*29a0*/  STG.E.64 desc[UR4][R4.64], R10 ;  /* 0x0000000a04007986 */ /* 0x0005e4000c101b04 */
.L_x_21549:
        /* <DEDUP_REMOVED lines=8> */
.L_x_21550:
[----:B------:R-:W-:Y:S05]  /*2a30*/  BSYNC B1 ;  /* 0x0000000000017941 */ /* 0x000fea0003800000 */
.L_x_21546:
[----:B------:R-:W-:-:S13]  /*2a40*/  ISETP.GE.AND P0, PT, R8, R9, PT ;  /* 0x000000090800720c */ /* 0x000fda0003f06270 */
[----:B012---:R-:W0:Y:S01]  /*2a50*/  @!P0 LDC.64 R4, c[0x0][0x228] ;  /* 0x00008a00ff048b82 */ /* 0x007e220000000a00 */
[----:B------:R-:W-:Y:S01]  /*2a60*/  @!P0 IADD3 R7, R30, R8, RZ ;  /* 0x000000081e078210 */ /* 0x000fe20007ffe0ff */
[----:B------:R-:W-:-:S04]  /*2a70*/  @!P0 VIADD R8, R8, 0x80 ;  /* 0x0000008008088836 */ /* 0x000fc80000000000 */
[----:B0-----:R-:W-:-:S05]  /*2a80*/  @!P0 IMAD.WIDE.U32 R4, R7, 0x8, R4 ;  /* 0x0000000807048825 */ /* 0x001fca00078e0004 */
[----:B------:R3:W-:Y:S02]  /*2a90*/  @!P0 STG.E.64 desc[UR4][R4.64], R14 ;  /* 0x0000000e04008986 */ /* 0x0007e4000c101b04 */
.L_x_21551:
[----:B------:R-:W-:Y:S05]  /*2aa0*/  BSYNC B0 ;  /* 0x0000000000007941 */ /* 0x000fea0003800000 */
.L_x_21545:
        /* <DEDUP_REMOVED lines=8> */
        .weak           $__internal_19_$__cuda_sm20_rem_s64
        .type           $__internal_19_$__cuda_sm20_rem_s64,@function
        .size           $__internal_19_$__cuda_sm20_rem_s64,(.L_x_57232 - $__internal_19_$__cuda_sm20_rem_s64)
$__internal_19_$__cuda_sm20_rem_s64:
        /* <DEDUP_REMOVED lines=76> */
[----:B------:R-:W-:Y:S06]  /*2ff0*/  RET.REL.NODEC R24 `(_ZN2at6native29vectorized_elementwise_kernelILi4ENS0_13AUnaryFunctorIlllZZZNS0_16fmod_kernel_cudaERNS_18TensorIteratorBaseEENKUlvE_clEvENKUlvE2_clEvEUlllE_EESt5arrayIPcLm2EEEEviT0_T1_) ;  /* 0xffffffd018007950 */ /* 0x000fec0003c3ffff */
.L_x_21552:
        /* <DEDUP_REMOVED lines=16> */
.L_x_57232:


//--------------------- .text._ZN2at6native29vectorized_elementwise_kernelILi8ENS0_13AUnaryFunctorIlllZZZNS0_16fmod_kernel_cudaERNS_18TensorIteratorBaseEENKUlvE_clEvENKUlvE2_clEvEUlllE_EESt5arrayIPcLm2EEEEviT0_T1_ --------------------------
	.section	.text._ZN2at6native29vectorized_elementwise_kernelILi8ENS0_13AUnaryFunctorIlllZZZNS0_16fmod_kernel_cudaERNS_18TensorIteratorBaseEENKUlvE_clEvENKUlvE2_clEvEUlllE_EESt5arrayIPcLm2EEEEviT0_T1_,"ax",@progbits
	.align	128
        .global         _ZN2at6native29vectorized_elementwise_kernelILi8ENS0_13AUnaryFunctorIlllZZZNS0_16fmod_kernel_cudaERNS_18TensorIteratorBaseEENKUlvE_clEvENKUlvE2_clEvEUlllE_EESt5arrayIPcLm2EEEEviT0_T1_
        .type           _ZN2at6native29vectorized_elementwise_kernelILi8ENS0_13AUnaryFunctorIlllZZZNS0_16fmod_kernel_cudaERNS_18TensorIteratorBaseEENKUlvE_clEvENKUlvE2_clEvEUlllE_EESt5arrayIPcLm2EEEEviT0_T1_,@function
        .size           _ZN2at6native29vectorized_elementwise_kernelILi8ENS0_13AUnaryFunctorIlllZZZNS0_16fmod_kernel_cudaERNS_18TensorIteratorBaseEENKUlvE_clEvENKUlvE2_clEvEUlllE_EESt5arrayIPcLm2EEEEviT0_T1_,(.L_x_57233 - _ZN2at6native29vectorized_elementwise_kernelILi8ENS0_13AUnaryFunctorIlllZZZNS0_16fmod_kernel_cudaERNS_18TensorIteratorBaseEENKUlvE_clEvENKUlvE2_clEvEUlllE_EESt5arrayIPcLm2EEEEviT0_T1_)
        .other          _ZN2at6native29vectorized_elementwise_kernelILi8ENS0_13AUnaryFunctorIlllZZZNS0_16fmod_kernel_cudaERNS_18TensorIteratorBaseEENKUlvE_clEvENKUlvE2_clEvEUlllE_EESt5arrayIPcLm2EEEEviT0_T1_,@"STO_CUDA_ENTRY STV_DEFAULT"
_ZN2at6native29vectorized_elementwise_kernelILi8ENS0_13AUnaryFunctorIlllZZZNS0_16fmod_kernel_cudaERNS_18TensorIteratorBaseEENKUlvE_clEvENKUlvE2_clEvEUlllE_EESt5arrayIPcLm2EEEEviT0_T1_:
.text._ZN2at6native29vectorized_elementwise_kernelILi8ENS0_13AUnaryFunctorIlllZZZNS0_16fmod_kernel_cudaERNS_18TensorIteratorBaseEENKUlvE_clEvENKUlvE2_clEvEUlllE_EESt5arrayIPcLm2EEEEviT0_T1_:
        /* <DEDUP_REMOVED lines=25> */
[----:B-----5:R-:W-:Y:S05]  /*0190*/  CALL.REL.NOINC `($__internal_20_$__cuda_sm20_rem_s64) ;  /* 0x0000002800647944 */ /* 0x020fea0003c00000 */
[----:B------:R-:W-:Y:S02]  /*01a0*/  IMAD.MOV.U32 R16, RZ, RZ, R3 ;  /* 0x000000ffff107224 */ /* 0x000fe400078e0003 */
[----:B------:R-:W-:Y:S01]  /*01b0*/  IMAD.MOV.U32 R17, RZ, RZ, R0 ;  /* 0x000000ffff117224 */ /* 0x000fe200078e0000 */
[----:B------:R-:W-:Y:S06]  /*01c0*/  BRA `(.L_x_21556) ;  /* 0x0000000000507947 */ /* 0x000fec0003800000 */
.L_x_21555:
        /* <DEDUP_REMOVED lines=20> */
.L_x_21556:
[----:B------:R-:W-:Y:S05]  /*0310*/  BSYNC B0 ;  /* 0x0000000000007941 */ /* 0x000fea0003800000 */
.L_x_21554:
        /* <DEDUP_REMOVED lines=8> */
[----:B-----5:R-:W-:Y:S05]  /*03a0*/  CALL.REL.NOINC `($__internal_20_$__cuda_sm20_rem_s64) ;  /* 0x0000002400e07944 */ /* 0x020fea0003c00000 */
[----:B------:R-:W-:Y:S02]  /*03b0*/  IMAD.MOV.U32 R18, RZ, RZ, R3 ;  /* 0x000000ffff127224 */ /* 0x000fe400078e0003 */
[----:B------:R-:W-:Y:S01]  /*03c0*/  IMAD.MOV.U32 R19, RZ, RZ, R0 ;  /* 0x000000ffff137224 */ /* 0x000fe200078e0000 */
[----:B------:R-:W-:Y:S06]  /*03d0*/  BRA `(.L_x_21559) ;  /* 0x0000000000507947 */ /* 0x000fec0003800000 */
.L_x_21558:
        /* <DEDUP_REMOVED lines=20> */
.L_x_21559:
[----:B------:R-:W-:Y:S05]  /*0520*/  BSYNC B0 ;  /* 0x0000000000007941 */ /* 0x000fea0003800000 */
.L_x_21557:
        /* <DEDUP_REMOVED lines=8> */
[----:B------:R-:W-:Y:S05]  /*05b0*/  CALL.REL.NOINC `($__internal_20_$__cuda_sm20_rem_s64) ;  /* 0x00000024005c7944 */ /* 0x000fea0003c00000 */
[----:B------:R-:W-:Y:S02]  /*05c0*/  IMAD.MOV.U32 R20, RZ, RZ, R3 ;  /* 0x000000ffff147224 */ /* 0x000fe400078e0003 */
[----:B------:R-:W-:Y:S01]  /*05d0*/  IMAD.MOV.U32 R21, RZ, RZ, R0 ;  /* 0x000000ffff157224 */ /* 0x000fe200078e0000 */
[----:B------:R-:W-:Y:S06]  /*05e0*/  BRA `(.L_x_21562) ;  /* 0x0000000000507947 */ /* 0x000fec0003800000 */
.L_x_21561:
        /* <DEDUP_REMOVED lines=20> */
.L_x_21562:
[----:B------:R-:W-:Y:S05]  /*0730*/  BSYNC B0 ;  /* 0x0000000000007941 */ /* 0x000fea0003800000 */
.L_x_21560:
        /* <DEDUP_REMOVED lines=12> */
.L_x_21564:
        /* <DEDUP_REMOVED lines=20> */
.L_x_21565:
[----:B------:R-:W-:Y:S05]  /*0940*/  BSYNC B0 ;  /* 0x0000000000007941 */ /* 0x000fea0003800000 */
.L_x_21563:
        /* <DEDUP_REMOVED lines=12> */
.L_x_21567:
        /* <DEDUP_REMOVED lines=20> */
.L_x_21568:
[----:B------:R-:W-:Y:S05]  /*0b50*/  BSYNC B0 ;  /* 0x0000000000007941 */ /* 0x000fea0003800000 */
.L_x_21566:
        /* <DEDUP_REMOVED lines=12> */
.L_x_21570:
        /* <DEDUP_REMOVED lines=20> */
.L_x_21571:
[----:B------:R-:W-:Y:S05]  /*0d60*/  BSYNC B0 ;  /* 0x0000000000007941 */ /* 0x000fea0003800000 */
.L_x_21569:
        /* <DEDUP_REMOVED lines=12> */
.L_x_21573:
        /* <DEDUP_REMOVED lines=20> */
.L_x_21574:
[----:B------:R-:W-:Y:S05]  /*0f70*/  BSYNC B0 ;  /* 0x0000000000007941 */ /* 0x000fea0003800000 */
.L_x_21572:
        /* <DEDUP_REMOVED lines=12> */
.L_x_21576:
        /* <DEDUP_REMOVED lines=20> */
.L_x_21577:
[----:B------:R-:W-:Y:S05]  /*1180*/  BSYNC B0 ;  /* 0x0000000000007941 */ /* 0x000fea0003800000 */
.L_x_21575:
        /* <DEDUP_REMOVED lines=8> */
.L_x_21553:
        /* <DEDUP_REMOVED lines=66> */
[----:B------:R-:W-:Y:S05]  /*1630*/  CALL.REL.NOINC `($__internal_20_$__cuda_sm20_rem_s64) ;  /* 0x00000014003c7944 */ /* 0x000fea0003c00000 */
[----:B------:R-:W-:Y:S01]  /*1640*/  IMAD.MOV.U32 R26, RZ, RZ, R3 ;  /* 0x000000ffff1a7224 */ /* 0x000fe200078e0003 */
[----:B------:R-:W-:Y:S01]  /*1650*/  MOV R27, R0 ;  /* 0x00000000001b7202 */ /* 0x000fe20000000f00 */
[----:B------:R-:W-:Y:S06]  /*1660*/  BRA `(.L_x_21579) ;  /* 0x00000000004c7947 */ /* 0x000fec0003800000 */
.L_x_21580:
        /* <DEDUP_REMOVED lines=19> */
.L_x_21579:
[----:B------:R-:W-:Y:S05]  /*17a0*/  BSYNC B0 ;  /* 0x0000000000007941 */ /* 0x000fea0003800000 */
.L_x_21578:
        /* <DEDUP_REMOVED lines=15> */
.L_x_21583:
        /* <DEDUP_REMOVED lines=20> */
.L_x_21582:
[----:B------:R-:W-:Y:S05]  /*19e0*/  BSYNC B0 ;  /* 0x0000000000007941 */ /* 0x000fea0003800000 */
.L_x_21581:
        /* <DEDUP_REMOVED lines=11> */
[----:B------:R-:W-:Y:S05]  /*1aa0*/  CALL.REL.NOINC `($__internal_20_$__cuda_sm20_rem_s64) ;  /* 0x0000001000207944 */ /* 0x000fea0003c00000 */
[----:B------:R-:W-:Y:S01]  /*1ab0*/  MOV R20, R3 ;  /* 0x0000000300147202 */ /* 0x000fe20000000f00 */
[----:B------:R-:W-:Y:S01]  /*1ac0*/  IMAD.MOV.U32 R21, RZ, RZ, R0 ;  /* 0x000000ffff157224 */ /* 0x000fe200078e0000 */
[----:B------:R-:W-:Y:S06]  /*1ad0*/  BRA `(.L_x_21585) ;  /* 0x0000000000507947 */ /* 0x000fec0003800000 */
.L_x_21586:
        /* <DEDUP_REMOVED lines=20> */
.L_x_21585:
[----:B------:R-:W-:Y:S05]  /*1c20*/  BSYNC B0 ;  /* 0x0000000000007941 */ /* 0x000fea0003800000 */
.L_x_21584:
        /* <DEDUP_REMOVED lines=11> */
[----:B------:R-:W-:Y:S05]  /*1ce0*/  CALL.REL.NOINC `($__internal_20_$__cuda_sm20_rem_s64) ;  /* 0x0000000c00907944 */ /* 0x000fea0003c00000 */
[----:B------:R-:W-:Y:S02]  /*1cf0*/  IMAD.MOV.U32 R22, RZ, RZ, R3 ;  /* 0x000000ffff167224 */ /* 0x000fe400078e0003 */
[----:B------:R-:W-:Y:S01]  /*1d00*/  IMAD.MOV.U32 R23, RZ, RZ, R0 ;  /* 0x000000ffff177224 */ /* 0x000fe200078e0000 */
[----:B------:R-:W-:Y:S06]  /*1d10*/  BRA `(.L_x_21588) ;  /* 0x0000000000507947 */ /* 0x000fec0003800000 */
.L_x_21589:
        /* <DEDUP_REMOVED lines=20> */
.L_x_21588:
[----:B------:R-:W-:Y:S05]  /*1e60*/  BSYNC B0 ;  /* 0x0000000000007941 */ /* 0x000fea0003800000 */
.L_x_21587:
        /* <DEDUP_REMOVED lines=15> */
.L_x_21592:
        /* <DEDUP_REMOVED lines=20> */
.L_x_21591:
[----:B------:R-:W-:Y:S05]  /*20a0*/  BSYNC B0 ;  /* 0x0000000000007941 */ /* 0x000fea0003800000 */
.L_x_21590:
        /* <DEDUP_REMOVED lines=15> */
.L_x_21595:
        /* <DEDUP_REMOVED lines=20> */
.L_x_21594:
[----:B------:R-:W-:Y:S05]  /*22e0*/  BSYNC B0 ;  /* 0x0000000000007941 */ /* 0x000fea0003800000 */
.L_x_21593:
        /* <DEDUP_REMOVED lines=15> */
.L_x_21598:
        /* <DEDUP_REMOVED lines=20> */
.L_x_21597:
[----:B------:R-:W-:Y:S05]  /*2520*/  BSYNC B0 ;  /* 0x0000000000007941 */ /* 0x000fea0003800000 */
.L_x_21596:
        /* <DEDUP_REMOVED lines=12> */
[----:B------:R-:W-:Y:S01]  /*25f0*/  MOV R2, R3 ;  /* 0x0000000300027202 */ /* 0x000fe20000000f00 */
[----:B------:R-:W-:Y:S01]  /*2600*/  IMAD.MOV.U32 R3, RZ, RZ, R0 ;  /* 0x000000ffff037224 */ /* 0x000fe200078e0000 */
[----:B------:R-:W-:Y:S06]  /*2610*/  BRA `(.L_x_21600) ;  /* 0x0000000000507947 */ /* 0x000fec0003800000 */
.L_x_21601:
        /* <DEDUP_REMOVED lines=20> */
.L_x_21600:
[----:B------:R-:W-:Y:S05]  /*2760*/  BSYNC B0 ;  /* 0x0000000000007941 */ /* 0x000fea0003800000 */
.L_x_21599:
        /* <DEDUP_REMOVED lines=22> */
.L_x_21604:
[----:B------:R-:W-:-:S13]  /*28d0*/  ISETP.GE.AND P0, PT, R8, R9, PT ;  /* 0x000000090800720c */ /* 0x000fda0003f06270 */
[----:B------:R-:W-:Y:S05]  /*28e0*/  @P0 BRA `(.L_x_21606) ;  /* 0x0000000000300947 */ /* 0x000fea0003800000 */
[----:B01----:R-:W0:Y:S01]  /*28f0*/  LDC.64 R4, c[0x0][0x228] ;  /* 0x00008a00ff047b82 */ /* 0x003e220000000a00 */
[----:B------:R-:W-:Y:S01]  /*2900*/  IADD3 R7, R30, R8, RZ ;  /* 0x000000081e077210 */ /* 0x000fe20007ffe0ff */
[----:B------:R-:W-:-:S04]  /*2910*/  VIADD R8, R8, 0x80 ;  /* 0x0000008008087836 */ /* 0x000fc80000000000 */
[----:B0-----:R-:W-:-:S05]  /*2920*/  IMAD.WIDE.U32 R4, R7, 0x8, R4 ;  /* 0x0000000807047825 */ /* 0x001fca00078e0004 */
[----:B------:R1:W-:Y:S02]  /*2930*/  STG.E.64 desc[UR4][R4.64], R22 ;  /* 0x0000001604007986 */ /* 0x0003e4000c101b04 */
.L_x_21605:
[----:B------:R-:W-:-:S13]  /*2940*/  ISETP.GE.AND P0, PT, R8, R9, PT ;  /* 0x000000090800720c */ /* 0x000fda0003f06270 */
[----:B------:R-:W-:Y:S05]  /*2950*/  @P0 BRA `(.L_x_21607) ;  /* 0x0000000000340947 */ /* 0x000fea0003800000 */
[----:B01----:R-:W0:Y:S01]  /*2960*/  LDC.64 R4, c[0x0][0x228] ;  /* 0x00008a00ff047b82 */ /* 0x003e220000000a00 */
[----:B------:R-:W-:Y:S01]  /*2970*/  IADD3 R7, R30, R8, RZ ;  /* 0x000000081e077210 */ /* 0x000fe20007ffe0ff */
[----:B------:R-:W-:-:S04]  /*2980*/  VIADD R8, R8, 0x80 ;  /* 0x0000008008087836 */ /* 0x000fc80000000000 */
[----:B0-----:R-:W-:-:S05]  /*2990*/  IMAD.WIDE.U32 R4, R7, 0x8, R4 ;  /* 0x0000000807047825 */ /* 0x001fca00078e0004 */
[----:B------:R2:W-:Y:S02]  /*29a0*/  STG.E.64 desc[UR4][R4.64], R10 ;  /* 0x0000000a04007986 */ /* 0x0005e4000c101b04 */
.L_x_21606:
        /* <DEDUP_REMOVED lines=8> */
.L_x_21607:
[----:B------:R-:W-:Y:S05]  /*2a30*/  BSYNC B1 ;  /* 0x0000000000017941 */ /* 0x000fea0003800000 */
.L_x_21603:
[----:B------:R-:W-:-:S13]  /*2a40*/  ISETP.GE.AND P0, PT, R8, R9, PT ;  /* 0x000000090800720c */ /* 0x000fda0003f06270 */
[----:B012---:R-:W0:Y:S01]  /*2a50*/  @!P0 LDC.64 R4, c[0x0][0x228] ;  /* 0x00008a00ff048b82 */ /* 0x007e220000000a00 */
[----:B------:R-:W-:Y:S01]  /*2a60*/  @!P0 IADD3 R7, R30, R8, RZ ;  /* 0x000000081e078210 */ /* 0x000fe20007ffe0ff */
[----:B------:R-:W-:-:S04]  /*2a70*/  @!P0 VIADD R8, R8, 0x80 ;  /* 0x0000008008088836 */ /* 0x000fc80000000000 */
[----:B0-----:R-:W-:-:S05]  /*2a80*/  @!P0 IMAD.WIDE.U32 R4, R7, 0x8, R4 ;  /* 0x0000000807048825 */ /* 0x001fca00078e0004 */
[----:B------:R3:W-:Y:S02]  /*2a90*/  @!P0 STG.E.64 desc[UR4][R4.64], R14 ;  /* 0x0000000e04008986 */ /* 0x0007e4000c101b04 */
.L_x_21608:
[----:B------:R-:W-:Y:S05]  /*2aa0*/  BSYNC B0 ;  /* 0x0000000000007941 */ /* 0x000fea0003800000 */
.L_x_21602:
        /* <DEDUP_REMOVED lines=8> */
        .weak           $__internal_20_$__cuda_sm20_rem_s64
        .type           $__internal_20_$__cuda_sm20_rem_s64,@function
        .size           $__internal_20_$__cuda_sm20_rem_s64,(.L_x_57233 - $__internal_20_$__cuda_sm20_rem_s64)
$__internal_20_$__cuda_sm20_rem_s64:
        /* <DEDUP_REMOVED lines=76> */
[----:B------:R-:W-:Y:S06]  /*2ff0*/  RET.REL.NODEC R24 `(_ZN2at6native29vectorized_elementwise_kernelILi8ENS0_13AUnaryFunctorIlllZZZNS0_16fmod_kernel_cudaERNS_18TensorIteratorBaseEENKUlvE_clEvENKUlvE2_clEvEUlllE_EESt5arrayIPcLm2EEEEviT0_T1_) ;  /* 0xffffffd018007950 */ /* 0x000fec0003c3ffff */
.L_x_21609:
        /* <DEDUP_REMOVED lines=16> */
.L_x_57233:


//--------------------- .text._ZN2at6native18elementwise_kernelILi128ELi4EZNS0_15gpu_kernel_implINS0_13BinaryFunctorIiiiZZZNS0_16fmod_kernel_cudaERNS_18TensorIteratorBaseEENKUlvE_clEvENKUlvE1_clEvEUliiE_EEEEvS5_RKT_EUliE_EEviT1_ --------------------------
	.section	.text._ZN2at6native18elementwise_kernelILi128ELi4EZNS0_15gpu_kernel_implINS0_13BinaryFunctorIiiiZZZNS0_16fmod_kernel_cudaERNS_18TensorIteratorBaseEENKUlvE_clEvENKUlvE1_clEvEUliiE_EEEEvS5_RKT_EUliE_EEviT1_,"ax",@progbits
	.align	128
        .global         _ZN2at6native18elementwise_kernelILi128ELi4EZNS0_15gpu_kernel_implINS0_13BinaryFunctorIiiiZZZNS0_16fmod_kernel_cudaERNS_18TensorIteratorBaseEENKUlvE_clEvENKUlvE1_clEvEUliiE_EEEEvS5_RKT_EUliE_EEviT1_
        .type           _ZN2at6native18elementwise_kernelILi128ELi4EZNS0_15gpu_kernel_implINS0_13BinaryFunctorIiiiZZZNS0_16fmod_kernel_cudaERNS_18TensorIteratorBaseEENKUlvE_clEvENKUlvE1_clEvEUliiE_EEEEvS5_RKT_EUliE_EEviT1_,@function
        .size           _ZN2at6native18elementwise_kernelILi128ELi4EZNS0_15gpu_kernel_implINS0_13BinaryFunctorIiiiZZZNS0_16fmod_kernel_cudaERNS_18TensorIteratorBaseEENKUlvE_clEvENKUlvE1_clEvEUliiE_EEEEvS5_RKT_EUliE_EEviT1_,(.L_x_57423 - _ZN2at6native18elementwise_kernelILi128ELi4EZNS0_15gpu_kernel_implINS0_13BinaryFunctorIiiiZZZNS0_16fmod_kernel_cudaERNS_18TensorIteratorBaseEENKUlvE_clEvENKUlvE1_clEvEUliiE_EEEEvS5_RKT_EUliE_EEviT1_)
        .other          _ZN2at6native18elementwise_kernelILi128ELi4EZNS0_15gpu_kernel_implINS0_13BinaryFunctorIiiiZZZNS0_16fmod_kernel_cudaERNS_18TensorIteratorBaseEENKUlvE_clEvENKUlvE1_clEvEUliiE_EEEEvS5_RKT_EUliE_EEviT1_,@"STO_CUDA_ENTRY STV_DEFAULT"
_ZN2at6native18elementwise_kernelILi128ELi4EZNS0_15gpu_kernel_implINS0_13BinaryFunctorIiiiZZZNS0_16fmod_kernel_cudaERNS_18TensorIteratorBaseEENKUlvE_clEvENKUlvE1_clEvEUliiE_EEEEvS5_RKT_EUliE_EEviT1_:
.text._ZN2at6native18elementwise_kernelILi128ELi4EZNS0_15gpu_kernel_implINS0_13BinaryFunctorIiiiZZZNS0_16fmod_kernel_cudaERNS_18TensorIteratorBaseEENKUlvE_clEvENKUlvE1_clEvEUliiE_EEEEvS5_RKT_EUliE_EEviT1_:
        /* <DEDUP_REMOVED lines=365> */
.L_x_21612:
        /* <DEDUP_REMOVED lines=20> */
.L_x_21616:
[----:B------:R0:W5:Y:S01]  /*1810*/  LDG.E.U8 R19, desc[UR36][R2.64] ;  /* 0x0000002402137981 */ /* 0x000162000c1e1100 */
[----:B------:R-:W-:Y:S05]  /*1820*/  BRA `(.L_x_21618) ;  /* 0x0000000c00347947 */ /* 0x000fea0003800000 */
.L_x_21615:
        /* <DEDUP_REMOVED lines=8> */
.L_x_21620:
[----:B------:R0:W5:Y:S01]  /*18b0*/  LDG.E R19, desc[UR36][R2.64] ;  /* 0x0000002402137981 */ /* 0x000162000c1e1900 */
[----:B------:R-:W-:Y:S05]  /*18c0*/  BRA `(.L_x_21618) ;  /* 0x0000000c000c7947 */ /* 0x000fea0003800000 */
.L_x_21619:
[----:B------:R0:W5:Y:S01]  /*18d0*/  LDG.E.S16 R19, desc[UR36][R2.64] ;  /* 0x0000002402137981 */ /* 0x000162000c1e1700 */
[----:B------:R-:W-:Y:S05]  /*18e0*/  BRA `(.L_x_21618) ;  /* 0x0000000c00047947 */ /* 0x000fea0003800000 */
.L_x_21614:
        /* <DEDUP_REMOVED lines=9> */
.L_x_21622:
[----:B------:R-:W2:Y:S02]  /*1980*/  LDG.E.U16 R2, desc[UR36][R2.64] ;  /* 0x0000002402027981 */ /* 0x000ea4000c1e1500 */
[----:B--2---:R-:W-:-:S06]  /*1990*/  HADD2.F32 R19, -RZ, R2.H0_H0 ;  /* 0x20000002ff137230 */ /* 0x004fcc0000004100 */
[----:B------:R-:W0:Y:S01]  /*19a0*/  F2I.FTZ.TRUNC.NTZ R19, R19 ;  /* 0x0000001300137305 */ /* 0x000e22000021f100 */
[----:B------:R-:W-:Y:S05]  /*19b0*/  BRA `(.L_x_21618) ;  /* 0x0000000800d07947 */ /* 0x000fea0003800000 */
.L_x_21621:
        /* <DEDUP_REMOVED lines=9> */
.L_x_21624:
[----:B------:R-:W2:Y:S02]  /*1a50*/  LDG.E.U16 R2, desc[UR36][R2.64] ;  /* 0x0000002402027981 */ /* 0x000ea4000c1e1500 */
[----:B--2---:R-:W-:-:S06]  /*1a60*/  HADD2.F32 R19, -RZ, R2.H0_H0 ;  /* 0x20000002ff137230 */ /* 0x004fcc0000004100 */
[----:B------:R-:W0:Y:S01]  /*1a70*/  F2I.FTZ.TRUNC.NTZ R19, R19 ;  /* 0x0000001300137305 */ /* 0x000e22000021f100 */
[----:B------:R-:W-:Y:S05]  /*1a80*/  BRA `(.L_x_21618) ;  /* 0x00000008009c7947 */ /* 0x000fea0003800000 */
.L_x_21623:
[----:B------:R-:W2:Y:S02]  /*1a90*/  LDG.E.64 R2, desc[UR36][R2.64] ;  /* 0x0000002402027981 */ /* 0x000ea4000c1e1b00 */
[----:B--2---:R0:W1:Y:S01]  /*1aa0*/  F2I.F64.TRUNC R19, R2 ;  /* 0x0000000200137311 */ /* 0x004062000030d100 */
[----:B------:R-:W-:Y:S05]  /*1ab0*/  BRA `(.L_x_21618) ;  /* 0x0000000800907947 */ /* 0x000fea0003800000 */
.L_x_21613:
        /* <DEDUP_REMOVED lines=12> */
.L_x_21627:
[----:B------:R-:W2:Y:S02]  /*1b80*/  LDG.E.64 R2, desc[UR36][R2.64] ;  /* 0x0000002402027981 */ /* 0x000ea4000c1e1b00 */
[----:B--2---:R0:W1:Y:S01]  /*1b90*/  F2I.F64.TRUNC R19, R2 ;  /* 0x0000000200137311 */ /* 0x004062000030d100 */
[----:B------:R-:W-:Y:S05]  /*1ba0*/  BRA `(.L_x_21618) ;  /* 0x0000000800547947 */ /* 0x000fea0003800000 */
.L_x_21626:
        /* <DEDUP_REMOVED lines=25> */
[----:B------:R0:W1:Y:S01]  /*1d40*/  F2I.FTZ.TRUNC.NTZ R19, R5 ;  /* 0x0000000500137305 */ /* 0x000062000021f100 */
[----:B------:R-:W-:Y:S05]  /*1d50*/  BRA `(.L_x_21618) ;  /* 0x0000000400e87947 */ /* 0x000fea0003800000 */
.L_x_21629:
        /* <DEDUP_REMOVED lines=12> */
[----:B------:R0:W1:Y:S01]  /*1e20*/  F2I.FTZ.TRUNC.NTZ R19, R4 ;  /* 0x0000000400137305 */ /* 0x000062000021f100 */
[----:B------:R-:W-:Y:S05]  /*1e30*/  BRA `(.L_x_21618) ;  /* 0x0000000400b07947 */ /* 0x000fea0003800000 */
.L_x_21628:
[----:B------:R-:W2:Y:S02]  /*1e40*/  LDG.E.U16 R19, desc[UR36][R2.64] ;  /* 0x0000002402137981 */ /* 0x000ea4000c1e1500 */
[----:B--2---:R-:W-:-:S06]  /*1e50*/  IMAD.U32 R19, R19, 0x10000, RZ ;  /* 0x0001000013137824 */ /* 0x004fcc00078e00ff */
[----:B------:R-:W0:Y:S01]  /*1e60*/  F2I.FTZ.TRUNC.NTZ R19, R19 ;  /* 0x0000001300137305 */ /* 0x000e22000021f100 */
[----:B------:R-:W-:Y:S05]  /*1e70*/  BRA `(.L_x_21618) ;  /* 0x0000000400a07947 */ /* 0x000fea0003800000 */
.L_x_21625:
        /* <DEDUP_REMOVED lines=10> */
.L_x_21632:
        /* <DEDUP_REMOVED lines=21> */
.L_x_21636:
[----:B------:R-:W-:Y:S05]  /*2070*/  BSYNC B1 ;  /* 0x0000000000017941 */ /* 0x000fea0003800000 */
.L_x_21635:
[----:B------:R-:W-:Y:S01]  /*2080*/  IMAD.SHL.U32 R2, R2, 0x100000, RZ ;  /* 0x0010000002027824 */ /* 0x000fe200078e00ff */
[----:B------:R-:W-:-:S04]  /*2090*/  LEA R0, R0, 0x3b800000, 0x17 ;  /* 0x3b80000000007811 */ /* 0x000fc800078eb8ff */
[----:B------:R-:W-:-:S07]  /*20a0*/  LOP3.LUT R19, R0, R2, R19, 0xfe, !PT ;  /* 0x0000000200137212 */ /* 0x000fce00078efe13 */
.L_x_21634:
[----:B------:R-:W-:Y:S05]  /*20b0*/  BSYNC B0 ;  /* 0x0000000000007941 */ /* 0x000fea0003800000 */
.L_x_21633:
[----:B------:R-:W1:Y:S01]  /*20c0*/  F2I.FTZ.TRUNC.NTZ R19, R19 ;  /* 0x0000001300137305 */ /* 0x000e62000021f100 */
[----:B------:R-:W-:Y:S05]  /*20d0*/  BRA `(.L_x_21618) ;  /* 0x0000000400087947 */ /* 0x000fea0003800000 */
.L_x_21631:
        /* <DEDUP_REMOVED lines=21> */
.L_x_21640:
[----:B------:R-:W-:Y:S05]  /*2230*/  BSYNC B1 ;  /* 0x0000000000017941 */ /* 0x000fea0003800000 */
.L_x_21639:
[----:B------:R-:W-:Y:S01]  /*2240*/  IMAD.SHL.U32 R2, R2, 0x200000, RZ ;  /* 0x0020000002027824 */ /* 0x000fe200078e00ff */
[----:B------:R-:W-:-:S04]  /*2250*/  LEA R0, R0, 0x37800000, 0x17 ;  /* 0x3780000000007811 */ /* 0x000fc800078eb8ff */
[----:B------:R-:W-:-:S07]  /*2260*/  LOP3.LUT R19, R0, R2, R19, 0xfe, !PT ;  /* 0x0000000200137212 */ /* 0x000fce00078efe13 */
.L_x_21638:
[----:B------:R-:W-:Y:S05]  /*2270*/  BSYNC B0 ;  /* 0x0000000000007941 */ /* 0x000fea0003800000 */
.L_x_21637:
[----:B------:R-:W2:Y:S01]  /*2280*/  F2I.FTZ.TRUNC.NTZ R19, R19 ;  /* 0x0000001300137305 */ /* 0x000ea2000021f100 */
[----:B------:R-:W-:Y:S05]  /*2290*/  BRA `(.L_x_21618) ;  /* 0x0000000000987947 */ /* 0x000fea0003800000 */
.L_x_21630:
        /* <DEDUP_REMOVED lines=14> */
.L_x_21644:
[----:B------:R-:W-:Y:S05]  /*2380*/  BSYNC B0 ;  /* 0x0000000000007941 */ /* 0x000fea0003800000 */
.L_x_21643:
[----:B------:R-:W4:Y:S01]  /*2390*/  F2I.FTZ.TRUNC.NTZ R19, R19 ;  /* 0x0000001300137305 */ /* 0x000f22000021f100 */
[----:B------:R-:W-:Y:S05]  /*23a0*/  BRA `(.L_x_21618) ;  /* 0x0000000000547947 */ /* 0x000fea0003800000 */
.L_x_21617:
        /* <DEDUP_REMOVED lines=13> */
[----:B------:R-:W-:Y:S02]  /*2480*/  IMAD.MOV.U32 R13, RZ, RZ, RZ ;  /* 0x000000ffff0d7224 */ /* 0x000fe400078e00ff */
[----:B------:R-:W-:-:S07]  /*2490*/  IMAD.MOV.U32 R19, RZ, RZ, RZ ;  /* 0x000000ffff137224 */ /* 0x000fce00078e00ff */
[----:B------:R-:W-:-:S07]  /*24a0*/  LEPC R20, `(.L_x_21645) ;  /* 0x000000001014794e */ /* 0x000fce0000000000 */
[----:B0-----:R-:W-:Y:S05]  /*24b0*/  CALL.ABS.NOINC R2 ;  /* 0x0000000002007343 */ /* 0x001fea0003c00000 */
.L_x_21645:
[----:B------:R-:W-:Y:S05]  /*24c0*/  BRA `(.L_x_21618) ;  /* 0x00000000000c7947 */ /* 0x000fea0003800000 */
.L_x_21642:
[----:B------:R0:W5:Y:S01]  /*24d0*/  LDG.E R19, desc[UR36][R2.64] ;  /* 0x0000002402137981 */ /* 0x000162000c1e1900 */
[----:B------:R-:W-:Y:S05]  /*24e0*/  BRA `(.L_x_21618) ;  /* 0x0000000000047947 */ /* 0x000fea0003800000 */
.L_x_21641:
[----:B------:R3:W5:Y:S02]  /*24f0*/  LDG.E R19, desc[UR36][R2.64] ;  /* 0x0000002402137981 */ /* 0x000764000c1e1900 */
.L_x_21618:
[----:B0-----:R-:W0:Y:S01]  /*2500*/  LDC.U8 R4, c[0x0][0x493] ;  /* 0x000124c0ff047b82 */ /* 0x001e220000000000 */
[----:B------:R-:W-:Y:S02]  /*2510*/  ULDC.64 UR4, c[0x0][0x488] ;  /* 0x0001220000047ab9 */ /* 0x000fe40000000a00 */
[----:B---3--:R-:W-:-:S05]  /*2520*/  IADD3 R2, P1, R22, UR4, RZ ;  /* 0x0000000416027c10 */ /* 0x008fca000ff3e0ff */
        /* <DEDUP_REMOVED lines=14> */
.L_x_21649:
[----:B------:R0:W5:Y:S01]  /*2610*/  LDG.E.U8 R22, desc[UR36][R2.64] ;  /* 0x0000002402167981 */ /* 0x000162000c1e1100 */
[----:B------:R-:W-:Y:S05]  /*2620*/  BRA `(.L_x_21651) ;  /* 0x0000000c00347947 */ /* 0x000fea0003800000 */
.L_x_21648:
        /* <DEDUP_REMOVED lines=8> */
.L_x_21653:
[----:B------:R3:W5:Y:S01]  /*26b0*/  LDG.E R22, desc[UR36][R2.64] ;  /* 0x0000002402167981 */ /* 0x000762000c1e1900 */
[----:B------:R-:W-:Y:S05]  /*26c0*/  BRA `(.L_x_21651) ;  /* 0x0000000c000c7947 */ /* 0x000fea0003800000 */
.L_x_21652:
[----:B------:R0:W5:Y:S01]  /*26d0*/  LDG.E.S16 R22, desc[UR36][R2.64] ;  /* 0x0000002402167981 */ /* 0x000162000c1e1700 */
[----:B------:R-:W-:Y:S05]  /*26e0*/  BRA `(.L_x_21651) ;  /* 0x0000000c00047947 */ /* 0x000fea0003800000 */
.L_x_21647:
[----:B------:R-:W-:-:S13]  /*26f0*/  ISETP.GT.AND P0, PT, R0, 0x6, PT ;  /* 0x000000060000780c */ /* 0x000fda0003f04270 */
[----:B------:R-:W-:Y:S05]  /*2700*/  @P0 BRA `(.L_x_21654) ;  /* 0x00000000002c0947 */ /* 0x000fea0003800000 */
[----:B------:R-:W-:-:S13]  /*2710*/  ISETP.NE.AND P0, PT, R0, 0x5, PT ;  /* 0x000000050000780c */ /* 0x000fda0003f05270 */
[----:B------:R-:W-:Y:S05]  /*2720*/  @!P0 BRA `(.L_x_21655) ;  /* 0x0000000000148947 */ /* 0x000fea0003800000 */
[----:B------:R-:W-:-:S13]  /*2730*/  ISETP.NE.AND P0, PT, R0, 0x6, PT ;  /* 0x000000060000780c */ /* 0x000fda0003f05270 */
[----:B------:R-:W-:Y:S05]  /*2740*/  @P0 BRA `(.L_x_21650) ;  /* 0x0000000800980947 */ /* 0x000fea0003800000 */
[----:B------:R-:W3:Y:S02]  /*2750*/  LDG.E R2, desc[UR36][R2.64] ;  /* 0x0000002402027981 */ /* 0x000ee4000c1e1900 */
[----:B---3--:R0:W3:Y:S01]  /*2760*/  F2I.FTZ.TRUNC.NTZ R22, R2 ;  /* 0x0000000200167305 */ /* 0x0080e2000021f100 */
[----:B------:R-:W-:Y:S05]  /*2770*/  BRA `(.L_x_21651) ;  /* 0x0000000800e07947 */ /* 0x000fea0003800000 */
.L_x_21655:
[----:B------:R-:W3:Y:S02]  /*2780*/  LDG.E.U16 R2, desc[UR36][R2.64] ;  /* 0x0000002402027981 */ /* 0x000ee4000c1e1500 */
[----:B---3--:R-:W-:-:S06]  /*2790*/  HADD2.F32 R22, -RZ, R2.H0_H0 ;  /* 0x20000002ff167230 */ /* 0x008fcc0000004100 */
[----:B------:R-:W0:Y:S01]  /*27a0*/  F2I.FTZ.TRUNC.NTZ R22, R22 ;  /* 0x0000001600167305 */ /* 0x000e22000021f100 */
[----:B------:R-:W-:Y:S05]  /*27b0*/  BRA `(.L_x_21651) ;  /* 0x0000000800d07947 */ /* 0x000fea0003800000 */
.L_x_21654:
[----:B------:R-:W-:-:S13]  /*27c0*/  ISETP.NE.AND P0, PT, R0, 0x7, PT ;  /* 0x000000070000780c */ /* 0x000fda0003f05270 */
[----:B------:R-:W-:Y:S05]  /*27d0*/  @!P0 BRA `(.L_x_21656) ;  /* 0x00000000002c8947 */ /* 0x000fea0003800000 */
[----:B------:R-:W-:-:S13]  /*27e0*/  ISETP.NE.AND P0, PT, R0, 0x8, PT ;  /* 0x000000080000780c */ /* 0x000fda0003f05270 */
[----:B------:R-:W-:Y:S05]  /*27f0*/  @!P0 BRA `(.L_x_21657) ;  /* 0x0000000000148947 */ /* 0x000fea0003800000 */
[----:B------:R-:W-:-:S13]  /*2800*/  ISETP.NE.AND P0, PT, R0, 0x9, PT ;  /* 0x000000090000780c */ /* 0x000fda0003f05270 */
[----:B------:R-:W-:Y:S05]  /*2810*/  @P0 BRA `(.L_x_21650) ;  /* 0x0000000800640947 */ /* 0x000fea0003800000 */
[----:B------:R-:W3:Y:S02]  /*2820*/  LDG.E R2, desc[UR36][R2.64] ;  /* 0x0000002402027981 */ /* 0x000ee4000c1e1900 */
[----:B---3--:R0:W3:Y:S01]  /*2830*/  F2I.FTZ.TRUNC.NTZ R22, R2 ;  /* 0x0000000200167305 */ /* 0x0080e2000021f100 */
[----:B------:R-:W-:Y:S05]  /*2840*/  BRA `(.L_x_21651) ;  /* 0x0000000800ac7947 */ /* 0x000fea0003800000 */
.L_x_21657:
[----:B------:R-:W3:Y:S02]  /*2850*/  LDG.E.U16 R2, desc[UR36][R2.64] ;  /* 0x0000002402027981 */ /* 0x000ee4000c1e1500 */
[----:B---3--:R-:W-:-:S06]  /*2860*/  HADD2.F32 R22, -RZ, R2.H0_H0 ;  /* 0x20000002ff167230 */ /* 0x008fcc0000004100 */
[----:B------:R-:W0:Y:S01]  /*2870*/  F2I.FTZ.TRUNC.NTZ R22, R22 ;  /* 0x0000001600167305 */ /* 0x000e22000021f100 */
[----:B------:R-:W-:Y:S05]  /*2880*/  BRA `(.L_x_21651) ;  /* 0x00000008009c7947 */ /* 0x000fea0003800000 */
.L_x_21656:
[----:B------:R-:W3:Y:S02]  /*2890*/  LDG.E.64 R2, desc[UR36][R2.64] ;  /* 0x0000002402027981 */ /* 0x000ee4000c1e1b00 */
[----:B---3--:R0:W3:Y:S01]  /*28a0*/  F2I.F64.TRUNC R22, R2 ;  /* 0x0000000200167311 */ /* 0x0080e2000030d100 */
[----:B------:R-:W-:Y:S05]  /*28b0*/  BRA `(.L_x_21651) ;  /* 0x0000000800907947 */ /* 0x000fea0003800000 */
.L_x_21646:
        /* <DEDUP_REMOVED lines=8> */
[----:B------:R-:W3:Y:S02]  /*2940*/  LDG.E.U8 R2, desc[UR36][R2.64] ;  /* 0x0000002402027981 */ /* 0x000ee4000c1e1100 */
[----:B---3--:R-:W-:-:S04]  /*2950*/  ISETP.NE.AND P0, PT, R2, RZ, PT ;  /* 0x000000ff0200720c */ /* 0x008fc80003f05270 */
[----:B------:R-:W-:Y:S01]  /*2960*/  SEL R22, RZ, 0x1, !P0 ;  /* 0x00000001ff167807 */ /* 0x000fe20004000000 */
[----:B------:R-:W-:Y:S08]  /*2970*/  BRA `(.L_x_21651) ;  /* 0x0000000800607947 */ /* 0x000ff00003800000 */
.L_x_21660:
[----:B------:R-:W3:Y:S02]  /*2980*/  LDG.E.64 R2, desc[UR36][R2.64] ;  /* 0x0000002402027981 */ /* 0x000ee4000c1e1b00 */
[----:B---3--:R0:W3:Y:S01]  /*2990*/  F2I.F64.TRUNC R22, R2 ;  /* 0x0000000200167311 */ /* 0x0080e2000030d100 */
[----:B------:R-:W-:Y:S05]  /*29a0*/  BRA `(.L_x_21651) ;  /* 0x0000000800547947 */ /* 0x000fea0003800000 */
.L_x_21659:
        /* <DEDUP_REMOVED lines=25> */
[----:B------:R0:W3:Y:S01]  /*2b40*/  F2I.FTZ.TRUNC.NTZ R22, R5 ;  /* 0x0000000500167305 */ /* 0x0000e2000021f100 */
[----:B------:R-:W-:Y:S05]  /*2b50*/  BRA `(.L_x_21651) ;  /* 0x0000000400e87947 */ /* 0x000fea0003800000 */
.L_x_21662:
[----:B------:R-:W3:Y:S02]  /*2b60*/  LDG.E.U8 R2, desc[UR36][R2.64] ;  /* 0x0000002402027981 */ /* 0x000ee4000c1e1100 */
[C---:B---3--:R-:W-:Y:S02]  /*2b70*/  IMAD.SHL.U32 R0, R2.reuse, 0x2000000, RZ ;  /* 0x0200000002007824 */ /* 0x048fe400078e00ff */
        /* <DEDUP_REMOVED lines=10> */
[----:B------:R0:W3:Y:S01]  /*2c20*/  F2I.FTZ.TRUNC.NTZ R22, R4 ;  /* 0x0000000400167305 */ /* 0x0000e2000021f100 */
[----:B------:R-:W-:Y:S05]  /*2c30*/  BRA `(.L_x_21651) ;  /* 0x0000000400b07947 */ /* 0x000fea0003800000 */
.L_x_21661:
[----:B------:R-:W3:Y:S02]  /*2c40*/  LDG.E.U16 R22, desc[UR36][R2.64] ;  /* 0x0000002402167981 */ /* 0x000ee4000c1e1500 */
[----:B---3--:R-:W-:-:S06]  /*2c50*/  IMAD.U32 R22, R22, 0x10000, RZ ;  /* 0x0001000016167824 */ /* 0x008fcc00078e00ff */
[----:B------:R-:W0:Y:S01]  /*2c60*/  F2I.FTZ.TRUNC.NTZ R22, R22 ;  /* 0x0000001600167305 */ /* 0x000e22000021f100 */
[----:B------:R-:W-:Y:S05]  /*2c70*/  BRA `(.L_x_21651) ;  /* 0x0000000400a07947 */ /* 0x000fea0003800000 */
.L_x_21658:
        /* <DEDUP_REMOVED lines=10> */
.L_x_21665:
        /* <DEDUP_REMOVED lines=21> */
.L_x_21669:
[----:B------:R-:W-:Y:S05]  /*2e70*/  BSYNC B1 ;  /* 0x0000000000017941 */ /* 0x000fea0003800000 */
.L_x_21668:
[----:B------:R-:W-:Y:S01]  /*2e80*/  IMAD.SHL.U32 R2, R2, 0x100000, RZ ;  /* 0x0010000002027824 */ /* 0x000fe200078e00ff */
[----:B------:R-:W-:-:S04]  /*2e90*/  LEA R3, R0, 0x3b800000, 0x17 ;  /* 0x3b80000000037811 */ /* 0x000fc800078eb8ff */
[----:B------:R-:W-:-:S07]  /*2ea0*/  LOP3.LUT R22, R3, R2, R22, 0xfe, !PT ;  /* 0x0000000203167212 */ /* 0x000fce00078efe16 */
.L_x_21667:
[----:B------:R-:W-:Y:S05]  /*2eb0*/  BSYNC B0 ;  /* 0x0000000000007941 */ /* 0x000fea0003800000 */
.L_x_21666:
[----:B------:R-:W0:Y:S01]  /*2ec0*/  F2I.FTZ.TRUNC.NTZ R22, R22 ;  /* 0x0000001600167305 */ /* 0x000e22000021f100 */
[----:B------:R-:W-:Y:S05]  /*2ed0*/  BRA `(.L_x_21651) ;  /* 0x0000000400087947 */ /* 0x000fea0003800000 */
.L_x_21664:
        /* <DEDUP_REMOVED lines=21> */
.L_x_21673:
[----:B------:R-:W-:Y:S05]  /*3030*/  BSYNC B1 ;  /* 0x0000000000017941 */ /* 0x000fea0003800000 */
.L_x_21672:
[----:B------:R-:W-:Y:S01]  /*3040*/  IMAD.SHL.U32 R2, R2, 0x200000, RZ ;  /* 0x0020000002027824 */ /* 0x000fe200078e00ff */
[----:B------:R-:W-:-:S04]  /*3050*/  LEA R3, R0, 0x37800000, 0x17 ;  /* 0x3780000000037811 */ /* 0x000fc800078eb8ff */
[----:B------:R-:W-:-:S07]  /*3060*/  LOP3.LUT R22, R3, R2, R22, 0xfe, !PT ;  /* 0x0000000203167212 */ /* 0x000fce00078efe16 */
.L_x_21671:
[----:B------:R-:W-:Y:S05]  /*3070*/  BSYNC B0 ;  /* 0x0000000000007941 */ /* 0x000fea0003800000 */
.L_x_21670:
[----:B------:R-:W0:Y:S01]  /*3080*/  F2I.FTZ.TRUNC.NTZ R22, R22 ;  /* 0x0000001600167305 */ /* 0x000e22000021f100 */
[----:B------:R-:W-:Y:S05]  /*3090*/  BRA `(.L_x_21651) ;  /* 0x0000000000987947 */ /* 0x000fea0003800000 */
.L_x_21663:
        /* <DEDUP_REMOVED lines=14> */
.L_x_21677:
[----:B------:R-:W-:Y:S05]  /*3180*/  BSYNC B0 ;  /* 0x0000000000007941 */ /* 0x000fea0003800000 */
.L_x_21676:
[----:B------:R-:W0:Y:S01]  /*3190*/  F2I.FTZ.TRUNC.NTZ R22, R22 ;  /* 0x0000001600167305 */ /* 0x000e22000021f100 */
[----:B------:R-:W-:Y:S05]  /*31a0*/  BRA `(.L_x_21651) ;  /* 0x0000000000547947 */ /* 0x000fea0003800000 */
.L_x_21650:
        /* <DEDUP_REMOVED lines=16> */
[----:B012-45:R-:W-:Y:S05]  /*32b0*/  CALL.ABS.NOINC R2 ;  /* 0x0000000002007343 */ /* 0x037fea0003c00000 */
.L_x_21678:
[----:B------:R-:W-:Y:S05]  /*32c0*/  BRA `(.L_x_21651) ;  /* 0x00000000000c7947 */ /* 0x000fea0003800000 */
.L_x_21675:
[----:B------:R0:W5:Y:S01]  /*32d0*/  LDG.E R22, desc[UR36][R2.64] ;  /* 0x0000002402167981 */ /* 0x000162000c1e1900 */
[----:B------:R-:W-:Y:S05]  /*32e0*/  BRA `(.L_x_21651) ;  /* 0x0000000000047947 */ /* 0x000fea0003800000 */
.L_x_21674:
[----:B------:R0:W5:Y:S02]  /*32f0*/  LDG.E R22, desc[UR36][R2.64] ;  /* 0x0000002402167981 */ /* 0x000164000c1e1900 */
.L_x_21651:
[-C--:B0--3-5:R-:W-:Y:S02]  /*3300*/  IABS R4, R22.reuse ;  /* 0x0000001600047213 */ /* 0x0a9fe40000000000 */
[----:B------:R-:W-:Y:S02]  /*3310*/  IABS R6, R22 ;  /* 0x0000001600067213 */ /* 0x000fe40000000000 */
[----:B------:R-:W0:Y:S01]  /*3320*/  I2F.RP R0, R4 ;  /* 0x0000000400007306 */ /* 0x000e220000209400 */
[----:B-12-4-:R-:W-:Y:S02]  /*3330*/  ISETP.GE.AND P1, PT, R19, RZ, PT ;  /* 0x000000ff1300720c */ /* 0x016fe40003f26270 */
[----:B------:R-:W-:-:S05]  /*3340*/  IMAD.MOV R6, RZ, RZ, -R6 ;  /* 0x000000ffff067224 */ /* 0x000fca00078e0a06 */
        /* <DEDUP_REMOVED lines=19> */
[----:B------:R-:W-:-:S04]  /*3480*/  IMAD.MOV.U32 R2, RZ, RZ, R3 ;  /* 0x000000ffff027224 */ /* 0x000fc800078e0003 */
[----:B------:R-:W-:Y:S01]  /*3490*/  @!P1 IMAD.MOV R2, RZ, RZ, -R2 ;  /* 0x000000ffff029224 */ /* 0x000fe200078e0a02 */
[----:B------:R-:W-:-:S05]  /*34a0*/  @!P0 LOP3.LUT R2, RZ, R22, RZ, 0x33, !PT ;  /* 0x00000016ff028212 */ /* 0x000fca00078e33ff */
        /* <DEDUP_REMOVED lines=11> */
.L_x_21682:
[----:B------:R1:W-:Y:S01]  /*3560*/  STG.E.U8 desc[UR36][R16.64], R2 ;  /* 0x0000000210007986 */ /* 0x0003e2000c101124 */
[----:B------:R-:W-:Y:S05]  /*3570*/  BRA `(.L_x_21684) ;  /* 0x0000000c00507947 */ /* 0x000fea0003800000 */
.L_x_21681:
[----:B------:R-:W-:-:S13]  /*3580*/  ISETP.NE.AND P0, PT, R0, 0x2, PT ;  /* 0x000000020000780c */ /* 0x000fda0003f05270 */
[----:B------:R-:W-:Y:S05]  /*3590*/  @!P0 BRA `(.L_x_21685) ;  /* 0x0000000000248947 */ /* 0x000fea0003800000 */
[----:B------:R-:W-:-:S13]  /*35a0*/  ISETP.NE.AND P0, PT, R0, 0x3, PT ;  /* 0x000000030000780c */ /* 0x000fda0003f05270 */
[----:B------:R-:W-:Y:S05]  /*35b0*/  @!P0 BRA `(.L_x_21686) ;  /* 0x0000000000148947 */ /* 0x000fea0003800000 */
[----:B------:R-:W-:-:S13]  /*35c0*/  ISETP.NE.AND P0, PT, R0, 0x4, PT ;  /* 0x000000040000780c */ /* 0x000fda0003f05270 */
[----:B------:R-:W-:Y:S05]  /*35d0*/  @P0 BRA `(.L_x_21683) ;  /* 0x0000000800e40947 */ /* 0x000fea0003800000 */
[----:B------:R-:W-:-:S05]  /*35e0*/  SHF.R.S32.HI R3, RZ, 0x1f, R2 ;  /* 0x0000001fff037819 */ /* 0x000fca0000011402 */
[----:B------:R4:W-:Y:S01]  /*35f0*/  STG.E.64 desc[UR36][R16.64], R2 ;  /* 0x0000000210007986 */ /* 0x0009e2000c101b24 */
[----:B------:R-:W-:Y:S05]  /*3600*/  BRA `(.L_x_21684) ;  /* 0x0000000c002c7947 */ /* 0x000fea0003800000 */
.L_x_21686:
[----:B------:R3:W-:Y:S01]  /*3610*/  STG.E desc[UR36][R16.64], R2 ;  /* 0x0000000210007986 */ /* 0x0007e2000c101924 */
[----:B------:R-:W-:Y:S05]  /*3620*/  BRA `(.L_x_21684) ;  /* 0x0000000c00247947 */ /* 0x000fea0003800000 */
.L_x_21685:
[----:B------:R2:W-:Y:S01]  /*3630*/  STG.E.U16 desc[UR36][R16.64], R2 ;  /* 0x0000000210007986 */ /* 0x0005e2000c101524 */
[----:B------:R-:W-:Y:S05]  /*3640*/  BRA `(.L_x_21684) ;  /* 0x0000000c001c7947 */ /* 0x000fea0003800000 */
.L_x_21680:
[----:B------:R-:W-:-:S13]  /*3650*/  ISETP.GT.AND P0, PT, R0, 0x6, PT ;  /* 0x000000060000780c */ /* 0x000fda0003f04270 */
[----:B------:R-:W-:Y:S05]  /*3660*/  @P0 BRA `(.L_x_21687) ;  /* 0x00000000002c0947 */ /* 0x000fea0003800000 */
[----:B------:R-:W-:-:S13]  /*3670*/  ISETP.NE.AND P0, PT, R0, 0x5, PT ;  /* 0x000000050000780c */ /* 0x000fda0003f05270 */
[----:B------:R-:W-:Y:S05]  /*3680*/  @!P0 BRA `(.L_x_21688) ;  /* 0x0000000000148947 */ /* 0x000fea0003800000 */
[----:B------:R-:W-:-:S13]  /*3690*/  ISETP.NE.AND P0, PT, R0, 0x6, PT ;  /* 0x000000060000780c */ /* 0x000fda0003f05270 */
[----:B------:R-:W-:Y:S05]  /*36a0*/  @P0 BRA `(.L_x_21683) ;  /* 0x0000000800b00947 */ /* 0x000fea0003800000 */
[----:B------:R-:W-:-:S05]  /*36b0*/  I2FP.F32.S32 R3, R2 ;  /* 0x0000000200037245 */ /* 0x000fca0000201400 */
[----:B------:R0:W-:Y:S01]  /*36c0*/  STG.E desc[UR36][R16.64], R3 ;  /* 0x0000000310007986 */ /* 0x0001e2000c101924 */
[----:B------:R-:W-:Y:S05]  /*36d0*/  BRA `(.L_x_21684) ;  /* 0x0000000800f87947 */ /* 0x000fea0003800000 */
.L_x_21688:
[----:B------:R-:W-:-:S04]  /*36e0*/  I2FP.F32.S32 R0, R2 ;  /* 0x0000000200007245 */ /* 0x000fc80000201400 */
[----:B------:R-:W-:-:S05]  /*36f0*/  F2FP.F16.F32.PACK_AB R0, RZ, R0 ;  /* 0x00000000ff00723e */ /* 0x000fca00000000ff */
[----:B------:R0:W-:Y:S01]  /*3700*/  STG.E.U16 desc[UR36][R16.64], R0 ;  /* 0x0000000010007986 */ /* 0x0001e2000c101524 */
[----:B------:R-:W-:Y:S05]  /*3710*/  BRA `(.L_x_21684) ;  /* 0x0000000800e87947 */ /* 0x000fea0003800000 */
.L_x_21687:
[----:B------:R-:W-:-:S13]  /*3720*/  ISETP.NE.AND P0, PT, R0, 0x7, PT ;  /* 0x000000070000780c */ /* 0x000fda0003f05270 */
[----:B------:R-:W-:Y:S05]  /*3730*/  @!P0 BRA `(.L_x_21689) ;  /* 0x0000000000348947 */ /* 0x000fea0003800000 */
[----:B------:R-:W-:-:S13]  /*3740*/  ISETP.NE.AND P0, PT, R0, 0x8, PT ;  /* 0x000000080000780c */ /* 0x000fda0003f05270 */
[----:B------:R-:W-:Y:S05]  /*3750*/  @!P0 BRA `(.L_x_21690) ;  /* 0x0000000000188947 */ /* 0x000fea0003800000 */
[----:B------:R-:W-:-:S13]  /*3760*/  ISETP.NE.AND P0, PT, R0, 0x9, PT ;  /* 0x000000090000780c */ /* 0x000fda0003f05270 */
[----:B------:R-:W-:Y:S05]  /*3770*/  @P0 BRA `(.L_x_21683) ;  /* 0x00000008007c0947 */ /* 0x000fea0003800000 */
[----:B------:R-:W-:Y:S01]  /*3780*/  I2FP.F32.S32 R2, R2 ;  /* 0x0000000200027245 */ /* 0x000fe20000201400 */
[----:B------:R-:W-:-:S05]  /*3790*/  IMAD.MOV.U32 R3, RZ, RZ, RZ ;  /* 0x000000ffff037224 */ /* 0x000fca00078e00ff */
[----:B------:R0:W-:Y:S01]  /*37a0*/  STG.E.64 desc[UR36][R16.64], R2 ;  /* 0x0000000210007986 */ /* 0x0001e2000c101b24 */
[----:B------:R-:W-:Y:S05]  /*37b0*/  BRA `(.L_x_21684) ;  /* 0x0000000800c07947 */ /* 0x000fea0003800000 */
.L_x_21690:
[----:B------:R-:W-:-:S04]  /*37c0*/  I2FP.F32.S32 R2, R2 ;  /* 0x0000000200027245 */ /* 0x000fc80000201400 */
[----:B------:R-:W-:-:S04]  /*37d0*/  F2FP.F16.F32.PACK_AB R3, RZ, R2 ;  /* 0x00000002ff03723e */ /* 0x000fc800000000ff */
[----:B------:R-:W-:-:S05]  /*37e0*/  PRMT R3, R3, 0x5410, RZ ;  /* 0x0000541003037816 */ /* 0x000fca00000000ff */
[----:B------:R0:W-:Y:S01]  /*37f0*/  STG.E desc[UR36][R16.64], R3 ;  /* 0x0000000310007986 */ /* 0x0001e2000c101924 */
[----:B------:R-:W-:Y:S05]  /*3800*/  BRA `(.L_x_21684) ;  /* 0x0000000800ac7947 */ /* 0x000fea0003800000 */
.L_x_21689:
[----:B------:R-:W0:Y:S02]  /*3810*/  I2F.F64 R2, R2 ;  /* 0x0000000200027312 */ /* 0x000e240000201c00 */
[----:B0-----:R0:W-:Y:S01]  /*3820*/  STG.E.64 desc[UR36][R16.64], R2 ;  /* 0x0000000210007986 */ /* 0x0011e2000c101b24 */
[----:B------:R-:W-:Y:S05]  /*3830*/  BRA `(.L_x_21684) ;  /* 0x0000000800a07947 */ /* 0x000fea0003800000 */
.L_x_21679:
        /* <DEDUP_REMOVED lines=8> */
[----:B------:R-:W-:-:S04]  /*38c0*/  ISETP.NE.AND P0, PT, R2, RZ, PT ;  /* 0x000000ff0200720c */ /* 0x000fc80003f05270 */
[----:B------:R-:W-:-:S05]  /*38d0*/  SEL R3, RZ, 0x1, !P0 ;  /* 0x00000001ff037807 */ /* 0x000fca0004000000 */
[----:B------:R0:W-:Y:S01]  /*38e0*/  STG.E.U8 desc[UR36][R16.64], R3 ;  /* 0x0000000310007986 */ /* 0x0001e2000c101124 */
[----:B------:R-:W-:Y:S05]  /*38f0*/  BRA `(.L_x_21684) ;  /* 0x0000000800707947 */ /* 0x000fea0003800000 */
.L_x_21693:
[----:B------:R-:W0:Y:S01]  /*3900*/  I2F.F64 R4, R2 ;  /* 0x0000000200047312 */ /* 0x000e220000201c00 */
[----:B------:R-:W-:-:S05]  /*3910*/  CS2R R6, SRZ ;  /* 0x0000000000067805 */ /* 0x000fca000001ff00 */
[----:B0-----:R0:W-:Y:S01]  /*3920*/  STG.E.128 desc[UR36][R16.64], R4 ;  /* 0x0000000410007986 */ /* 0x0011e2000c101d24 */
[----:B------:R-:W-:Y:S05]  /*3930*/  BRA `(.L_x_21684) ;  /* 0x0000000800607947 */ /* 0x000fea0003800000 */
.L_x_21692:
[----:B------:R-:W-:-:S13]  /*3940*/  ISETP.NE.AND P0, PT, R0, 0xf, PT ;  /* 0x0000000f0000780c */ /* 0x000fda0003f05270 */
[----:B------:R-:W-:Y:S05]  /*3950*/  @!P0 BRA `(.L_x_21694) ;  /* 0x0000000000b48947 */ /* 0x000fea0003800000 */
[----:B------:R-:W-:-:S13]  /*3960*/  ISETP.NE.AND P0, PT, R0, 0x17, PT ;  /* 0x000000170000780c */ /* 0x000fda0003f05270 */
[----:B------:R-:W-:Y:S05]  /*3970*/  @!P0 BRA `(.L_x_21695) ;  /* 0x0000000000548947 */ /* 0x000fea0003800000 */
[----:B------:R-:W-:-:S13]  /*3980*/  ISETP.NE.AND P0, PT, R0, 0x18, PT ;  /* 0x000000180000780c */ /* 0x000fda0003f05270 */
[----:B------:R-:W-:Y:S05]  /*3990*/  @P0 BRA `(.L_x_21683) ;  /* 0x0000000400f40947 */ /* 0x000fea0003800000 */
[----:B------:R-:W-:Y:S01]  /*39a0*/  I2FP.F32.S32 R5, R2 ;  /* 0x0000000200057245 */ /* 0x000fe20000201400 */
[----:B------:R-:W-:Y:S03]  /*39b0*/  BSSY B0, `(.L_x_21696) ;  /* 0x000000e000007945 */ /* 0x000fe60003800000 */
        /* <DEDUP_REMOVED lines=13> */
.L_x_21697:
[----:B------:R-:W-:Y:S05]  /*3a90*/  BSYNC B0 ;  /* 0x0000000000007941 */ /* 0x000fea0003800000 */
.L_x_21696:
[----:B------:R-:W-:-:S05]  /*3aa0*/  LOP3.LUT R3, R0, R3, RZ, 0xfc, !PT ;  /* 0x0000000300037212 */ /* 0x000fca00078efcff */
[----:B------:R0:W-:Y:S01]  /*3ab0*/  STG.E.U8 desc[UR36][R16.64], R3 ;  /* 0x0000000310007986 */ /* 0x0001e2000c101124 */
[----:B------:R-:W-:Y:S05]  /*3ac0*/  BRA `(.L_x_21684) ;  /* 0x0000000400fc7947 */ /* 0x000fea0003800000 */
.L_x_21695:
[----:B------:R-:W-:Y:S01]  /*3ad0*/  I2FP.F32.S32 R3, R2 ;  /* 0x0000000200037245 */ /* 0x000fe20000201400 */
[----:B------:R-:W-:Y:S03]  /*3ae0*/  BSSY B0, `(.L_x_21698) ;  /* 0x000000f000007945 */ /* 0x000fe60003800000 */
        /* <DEDUP_REMOVED lines=11> */
.L_x_21699:
[----:B------:R-:W-:Y:S01]  /*3ba0*/  IMAD.MOV.U32 R0, RZ, RZ, 0x7f ;  /* 0x0000007fff007424 */ /* 0x000fe200078e00ff */
[----:B------:R-:W-:-:S04]  /*3bb0*/  ISETP.GT.U32.AND P0, PT, R2, 0x7f800000, PT ;  /* 0x7f8000000200780c */ /* 0x000fc80003f04070 */
[----:B------:R-:W-:-:S09]  /*3bc0*/  SEL R0, R0, 0x7c, P0 ;  /* 0x0000007c00007807 */ /* 0x000fd20000000000 */
.L_x_21700:
[----:B------:R-:W-:Y:S05]  /*3bd0*/  BSYNC B0 ;  /* 0x0000000000007941 */ /* 0x000fea0003800000 */
.L_x_21698:
[----:B------:R-:W-:-:S04]  /*3be0*/  LOP3.LUT R2, R3, 0x80000000, RZ, 0xc0, !PT ;  /* 0x8000000003027812 */ /* 0x000fc800078ec0ff */
[----:B------:R-:W-:-:S04]  /*3bf0*/  SHF.R.U32.HI R3, RZ, 0x18, R2 ;  /* 0x00000018ff037819 */ /* 0x000fc80000011602 */
[----:B------:R-:W-:-:S05]  /*3c00*/  LOP3.LUT R3, R0, R3, RZ, 0xfc, !PT ;  /* 0x0000000300037212 */ /* 0x000fca00078efcff */
[----:B------:R0:W-:Y:S01]  /*3c10*/  STG.E.U8 desc[UR36][R16.64], R3 ;  /* 0x0000000310007986 */ /* 0x0001e2000c101124 */
[----:B------:R-:W-:Y:S05]  /*3c20*/  BRA `(.L_x_21684) ;  /* 0x0000000400a47947 */ /* 0x000fea0003800000 */
.L_x_21694:
[----:B------:R-:W-:-:S04]  /*3c30*/  I2FP.F32.S32 R0, R2 ;  /* 0x0000000200007245 */ /* 0x000fc80000201400 */
[----:B------:R-:W-:-:S05]  /*3c40*/  F2FP.BF16.F32.PACK_AB R0, RZ, R0 ;  /* 0x00000000ff00723e */ /* 0x000fca00000010ff */
[----:B------:R0:W-:Y:S01]  /*3c50*/  STG.E.U16 desc[UR36][R16.64], R0 ;  /* 0x0000000010007986 */ /* 0x0001e2000c101524 */
[----:B------:R-:W-:Y:S05]  /*3c60*/  BRA `(.L_x_21684) ;  /* 0x0000000400947947 */ /* 0x000fea0003800000 */
.L_x_21691:
        /* <DEDUP_REMOVED lines=10> */
.L_x_21703:
[----:B------:R-:W-:Y:S01]  /*3d10*/  I2FP.F32.S32 R3, R2 ;  /* 0x0000000200037245 */ /* 0x000fe20000201400 */
[----:B------:R-:W-:Y:S01]  /*3d20*/  BSSY B0, `(.L_x_21704) ;  /* 0x0000014000007945 */ /* 0x000fe20003800000 */
[----:B------:R-:W-:Y:S02]  /*3d30*/  IMAD.MOV.U32 R8, RZ, RZ, 0x80 ;  /* 0x00000080ff087424 */ /* 0x000fe400078e00ff */
        /* <DEDUP_REMOVED lines=14> */
.L_x_21706:
[----:B------:R-:W-:-:S04]  /*3e20*/  LOP3.LUT R2, R3, 0x80000000, RZ, 0xc0, !PT ;  /* 0x8000000003027812 */ /* 0x000fc800078ec0ff */
[----:B------:R-:W-:-:S04]  /*3e30*/  SHF.R.U32.HI R3, RZ, 0x18, R2 ;  /* 0x00000018ff037819 */ /* 0x000fc80000011602 */
[----:B------:R-:W-:-:S04]  /*3e40*/  LOP3.LUT R0, R0, R3, RZ, 0xfc, !PT ;  /* 0x0000000300007212 */ /* 0x000fc800078efcff */
[----:B------:R-:W-:-:S07]  /*3e50*/  PRMT R8, R0, 0x7610, R8 ;  /* 0x0000761000087816 */ /* 0x000fce0000000008 */
.L_x_21705:
[----:B------:R-:W-:Y:S05]  /*3e60*/  BSYNC B0 ;  /* 0x0000000000007941 */ /* 0x000fea0003800000 */
.L_x_21704:
[----:B------:R0:W-:Y:S01]  /*3e70*/  STG.E.U8 desc[UR36][R16.64], R8 ;  /* 0x0000000810007986 */ /* 0x0001e2000c101124 */
[----:B------:R-:W-:Y:S05]  /*3e80*/  BRA `(.L_x_21684) ;  /* 0x00000004000c7947 */ /* 0x000fea0003800000 */
.L_x_21702:
        /* <DEDUP_REMOVED lines=17> */
.L_x_21709:
[----:B------:R-:W-:-:S04]  /*3fa0*/  LOP3.LUT R2, R3, 0x80000000, RZ, 0xc0, !PT ;  /* 0x8000000003027812 */ /* 0x000fc800078ec0ff */
[----:B------:R-:W-:-:S04]  /*3fb0*/  SHF.R.U32.HI R3, RZ, 0x18, R2 ;  /* 0x00000018ff037819 */ /* 0x000fc80000011602 */
[----:B------:R-:W-:-:S04]  /*3fc0*/  LOP3.LUT R0, R0, R3, RZ, 0xfc, !PT ;  /* 0x0000000300007212 */ /* 0x000fc800078efcff */
[----:B------:R-:W-:-:S07]  /*3fd0*/  PRMT R8, R0, 0x7610, R8 ;  /* 0x0000761000087816 */ /* 0x000fce0000000008 */
.L_x_21708:
[----:B------:R-:W-:Y:S05]  /*3fe0*/  BSYNC B0 ;  /* 0x0000000000007941 */ /* 0x000fea0003800000 */
.L_x_21707:
[----:B------:R0:W-:Y:S01]  /*3ff0*/  STG.E.U8 desc[UR36][R16.64], R8 ;  /* 0x0000000810007986 */ /* 0x0001e2000c101124 */
[----:B------:R-:W-:Y:S05]  /*4000*/  BRA `(.L_x_21684) ;  /* 0x0000000000ac7947 */ /* 0x000fea0003800000 */
.L_x_21701:
[----:B------:R-:W-:-:S13]  /*4010*/  ISETP.NE.AND P0, PT, R0, 0x1c, PT ;  /* 0x0000001c0000780c */ /* 0x000fda0003f05270 */
[----:B------:R-:W-:Y:S05]  /*4020*/  @!P0 BRA `(.L_x_21710) ;  /* 0x0000000000a08947 */ /* 0x000fea0003800000 */
[----:B------:R-:W-:-:S13]  /*4030*/  ISETP.NE.AND P0, PT, R0, 0x1d, PT ;  /* 0x0000001d0000780c */ /* 0x000fda0003f05270 */
[----:B------:R-:W-:Y:S05]  /*4040*/  @!P0 BRA `(.L_x_21711) ;  /* 0x00000000008c8947 */ /* 0x000fea0003800000 */
[----:B------:R-:W-:-:S13]  /*4050*/  ISETP.NE.AND P0, PT, R0, 0x2c, PT ;  /* 0x0000002c0000780c */ /* 0x000fda0003f05270 */
[----:B------:R-:W-:Y:S05]  /*4060*/  @P0 BRA `(.L_x_21683) ;  /* 0x0000000000400947 */ /* 0x000fea0003800000 */
[----:B------:R-:W-:-:S04]  /*4070*/  I2FP.F32.S32 R3, R2 ;  /* 0x0000000200037245 */ /* 0x000fc80000201400 */
        /* <DEDUP_REMOVED lines=15> */
.L_x_21683:
        /* <DEDUP_REMOVED lines=16> */
.L_x_21712:
[----:B------:R-:W-:Y:S05]  /*4270*/  BRA `(.L_x_21684) ;  /* 0x0000000000107947 */ /* 0x000fea0003800000 */
.L_x_21711:
[----:B------:R-:W-:-:S05]  /*4280*/  SHF.R.S32.HI R3, RZ, 0x1f, R2 ;  /* 0x0000001fff037819 */ /* 0x000fca0000011402 */
[----:B------:R0:W-:Y:S01]  /*4290*/  STG.E.64 desc[UR36][R16.64], R2 ;  /* 0x0000000210007986 */ /* 0x0001e2000c101b24 */
[----:B------:R-:W-:Y:S05]  /*42a0*/  BRA `(.L_x_21684) ;  /* 0x0000000000047947 */ /* 0x000fea0003800000 */
.L_x_21710:
[----:B------:R0:W-:Y:S02]  /*42b0*/  STG.E desc[UR36][R16.64], R2 ;  /* 0x0000000210007986 */ /* 0x0001e4000c101924 */
.L_x_21684:
[----:B------:R-:W-:-:S04]  /*42c0*/  IMAD R18, R18, 0x200, R23 ;  /* 0x0000020012127824 */ /* 0x000fc800078e0217 */
[----:B------:R-:W-:-:S07]  /*42d0*/  VIADD R19, R18, 0x80 ;  /* 0x0000008012137836 */ /* 0x000fce0000000000 */
.L_x_21611:
[----:B------:R-:W-:Y:S05]  /*42e0*/  BSYNC B6 ;  /* 0x0000000000067941 */ /* 0x000fea0003800000 */
.L_x_21610:
        /* <DEDUP_REMOVED lines=358> */
.L_x_21715:
        /* <DEDUP_REMOVED lines=20> */
.L_x_21719:
[----:B------:R0:W5:Y:S01]  /*5a90*/  LDG.E.U8 R22, desc[UR36][R2.64] ;  /* 0x0000002402167981 */ /* 0x000162000c1e1100 */
[----:B------:R-:W-:Y:S05]  /*5aa0*/  BRA `(.L_x_21721) ;  /* 0x0000000c00347947 */ /* 0x000fea0003800000 */
.L_x_21718:
        /* <DEDUP_REMOVED lines=8> */
.L_x_21723:
[----:B------:R0:W5:Y:S01]  /*5b30*/  LDG.E R22, desc[UR36][R2.64] ;  /* 0x0000002402167981 */ /* 0x000162000c1e1900 */
[----:B------:R-:W-:Y:S05]  /*5b40*/  BRA `(.L_x_21721) ;  /* 0x0000000c000c7947 */ /* 0x000fea0003800000 */
.L_x_21722:
[----:B------:R0:W5:Y:S01]  /*5b50*/  LDG.E.S16 R22, desc[UR36][R2.64] ;  /* 0x0000002402167981 */ /* 0x000162000c1e1700 */
[----:B------:R-:W-:Y:S05]  /*5b60*/  BRA `(.L_x_21721) ;  /* 0x0000000c00047947 */ /* 0x000fea0003800000 */
.L_x_21717:
        /* <DEDUP_REMOVED lines=9> */
.L_x_21725:
[----:B------:R-:W2:Y:S02]  /*5c00*/  LDG.E.U16 R2, desc[UR36][R2.64] ;  /* 0x0000002402027981 */ /* 0x000ea4000c1e1500 */
[----:B--2---:R-:W-:-:S06]  /*5c10*/  HADD2.F32 R22, -RZ, R2.H0_H0 ;  /* 0x20000002ff167230 */ /* 0x004fcc0000004100 */
[----:B------:R-:W0:Y:S01]  /*5c20*/  F2I.FTZ.TRUNC.NTZ R22, R22 ;  /* 0x0000001600167305 */ /* 0x000e22000021f100 */
[----:B------:R-:W-:Y:S05]  /*5c30*/  BRA `(.L_x_21721) ;  /* 0x0000000800d07947 */ /* 0x000fea0003800000 */
.L_x_21724:
        /* <DEDUP_REMOVED lines=9> */
.L_x_21727:
[----:B------:R-:W2:Y:S02]  /*5cd0*/  LDG.E.U16 R2, desc[UR36][R2.64] ;  /* 0x0000002402027981 */ /* 0x000ea4000c1e1500 */
[----:B--2---:R-:W-:-:S06]  /*5ce0*/  HADD2.F32 R22, -RZ, R2.H0_H0 ;  /* 0x20000002ff167230 */ /* 0x004fcc0000004100 */
[----:B------:R-:W0:Y:S01]  /*5cf0*/  F2I.FTZ.TRUNC.NTZ R22, R22 ;  /* 0x0000001600167305 */ /* 0x000e22000021f100 */
[----:B------:R-:W-:Y:S05]  /*5d00*/  BRA `(.L_x_21721) ;  /* 0x00000008009c7947 */ /* 0x000fea0003800000 */
.L_x_21726:
[----:B------:R-:W2:Y:S02]  /*5d10*/  LDG.E.64 R22, desc[UR36][R2.64] ;  /* 0x0000002402167981 */ /* 0x000ea4000c1e1b00 */
[----:B--2---:R0:W1:Y:S01]  /*5d20*/  F2I.F64.TRUNC R22, R22 ;  /* 0x0000001600167311 */ /* 0x004062000030d100 */
[----:B------:R-:W-:Y:S05]  /*5d30*/  BRA `(.L_x_21721) ;  /* 0x0000000800907947 */ /* 0x000fea0003800000 */
.L_x_21716:
        /* <DEDUP_REMOVED lines=12> */
.L_x_21730:
[----:B------:R-:W2:Y:S02]  /*5e00*/  LDG.E.64 R2, desc[UR36][R2.64] ;  /* 0x0000002402027981 */ /* 0x000ea4000c1e1b00 */
[----:B--2---:R0:W1:Y:S01]  /*5e10*/  F2I.F64.TRUNC R22, R2 ;  /* 0x0000000200167311 */ /* 0x004062000030d100 */
[----:B------:R-:W-:Y:S05]  /*5e20*/  BRA `(.L_x_21721) ;  /* 0x0000000800547947 */ /* 0x000fea0003800000 */
.L_x_21729:
        /* <DEDUP_REMOVED lines=25> */
[----:B------:R4:W0:Y:S01]  /*5fc0*/  F2I.FTZ.TRUNC.NTZ R22, R5 ;  /* 0x0000000500167305 */ /* 0x000822000021f100 */
[----:B------:R-:W-:Y:S05]  /*5fd0*/  BRA `(.L_x_21721) ;  /* 0x0000000400e87947 */ /* 0x000fea0003800000 */
.L_x_21732:
        /* <DEDUP_REMOVED lines=14> */
.L_x_21731:
[----:B------:R-:W2:Y:S02]  /*60c0*/  LDG.E.U16 R22, desc[UR36][R2.64] ;  /* 0x0000002402167981 */ /* 0x000ea4000c1e1500 */
[----:B--2---:R-:W-:-:S06]  /*60d0*/  IMAD.U32 R22, R22, 0x10000, RZ ;  /* 0x0001000016167824 */ /* 0x004fcc00078e00ff */
[----:B------:R-:W0:Y:S01]  /*60e0*/  F2I.FTZ.TRUNC.NTZ R22, R22 ;  /* 0x0000001600167305 */ /* 0x000e22000021f100 */
[----:B------:R-:W-:Y:S05]  /*60f0*/  BRA `(.L_x_21721) ;  /* 0x0000000400a07947 */ /* 0x000fea0003800000 */
.L_x_21728:
        /* <DEDUP_REMOVED lines=10> */
.L_x_21735:
        /* <DEDUP_REMOVED lines=21> */
.L_x_21739:
[----:B------:R-:W-:Y:S05]  /*62f0*/  BSYNC B1 ;  /* 0x0000000000017941 */ /* 0x000fea0003800000 */
.L_x_21738:
[----:B------:R-:W-:Y:S01]  /*6300*/  IMAD.SHL.U32 R2, R2, 0x100000, RZ ;  /* 0x0010000002027824 */ /* 0x000fe200078e00ff */
[----:B------:R-:W-:-:S04]  /*6310*/  LEA R3, R0, 0x3b800000, 0x17 ;  /* 0x3b80000000037811 */ /* 0x000fc800078eb8ff */
[----:B------:R-:W-:-:S07]  /*6320*/  LOP3.LUT R22, R3, R2, R22, 0xfe, !PT ;  /* 0x0000000203167212 */ /* 0x000fce00078efe16 */
.L_x_21737:
[----:B------:R-:W-:Y:S05]  /*6330*/  BSYNC B0 ;  /* 0x0000000000007941 */ /* 0x000fea0003800000 */
.L_x_21736:
[----:B------:R-:W0:Y:S01]  /*6340*/  F2I.FTZ.TRUNC.NTZ R22, R22 ;  /* 0x0000001600167305 */ /* 0x000e22000021f100 */
[----:B------:R-:W-:Y:S05]  /*6350*/  BRA `(.L_x_21721) ;  /* 0x0000000400087947 */ /* 0x000fea0003800000 */
.L_x_21734:
        /* <DEDUP_REMOVED lines=21> */
.L_x_21743:
[----:B------:R-:W-:Y:S05]  /*64b0*/  BSYNC B1 ;  /* 0x0000000000017941 */ /* 0x000fea0003800000 */
.L_x_21742:
[----:B------:R-:W-:Y:S01]  /*64c0*/  IMAD.SHL.U32 R2, R2, 0x200000, RZ ;  /* 0x0020000002027824 */ /* 0x000fe200078e00ff */
[----:B------:R-:W-:-:S04]  /*64d0*/  LEA R3, R0, 0x37800000, 0x17 ;  /* 0x3780000000037811 */ /* 0x000fc800078eb8ff */
[----:B------:R-:W-:-:S07]  /*64e0*/  LOP3.LUT R22, R3, R2, R22, 0xfe, !PT ;  /* 0x0000000203167212 */ /* 0x000fce00078efe16 */
.L_x_21741:
[----:B------:R-:W-:Y:S05]  /*64f0*/  BSYNC B0 ;  /* 0x0000000000007941 */ /* 0x000fea0003800000 */
.L_x_21740:
[----:B------:R-:W0:Y:S01]  /*6500*/  F2I.FTZ.TRUNC.NTZ R22, R22 ;  /* 0x0000001600167305 */ /* 0x000e22000021f100 */
[----:B------:R-:W-:Y:S05]  /*6510*/  BRA `(.L_x_21721) ;  /* 0x0000000000987947 */ /* 0x000fea0003800000 */
.L_x_21733:
        /* <DEDUP_REMOVED lines=14> */
.L_x_21747:
[----:B------:R-:W-:Y:S05]  /*6600*/  BSYNC B0 ;  /* 0x0000000000007941 */ /* 0x000fea0003800000 */
.L_x_21746:
[----:B------:R-:W0:Y:S01]  /*6610*/  F2I.FTZ.TRUNC.NTZ R22, R22 ;  /* 0x0000001600167305 */ /* 0x000e22000021f100 */
[----:B------:R-:W-:Y:S05]  /*6620*/  BRA `(.L_x_21721) ;  /* 0x0000000000547947 */ /* 0x000fea0003800000 */
.L_x_21720:
        /* <DEDUP_REMOVED lines=17> */
.L_x_21748:
[----:B------:R-:W-:Y:S05]  /*6740*/  BRA `(.L_x_21721) ;  /* 0x00000000000c7947 */ /* 0x000fea0003800000 */
.L_x_21745:
[----:B------:R0:W5:Y:S01]  /*6750*/  LDG.E R22, desc[UR36][R2.64] ;  /* 0x0000002402167981 */ /* 0x000162000c1e1900 */
[----:B------:R-:W-:Y:S05]  /*6760*/  BRA `(.L_x_21721) ;  /* 0x0000000000047947 */ /* 0x000fea0003800000 */
.L_x_21744:
[----:B------:R0:W5:Y:S02]  /*6770*/  LDG.E R22, desc[UR36][R2.64] ;  /* 0x0000002402167981 */ /* 0x000164000c1e1900 */
.L_x_21721:
[----:B--2---:R-:W2:Y:S01]  /*6780*/  LDC.U8 R4, c[0x0][0x493] ;  /* 0x000124c0ff047b82 */ /* 0x004ea20000000000 */
[----:B------:R-:W-:Y:S02]  /*6790*/  ULDC.64 UR4, c[0x0][0x488] ;  /* 0x0001220000047ab9 */ /* 0x000fe40000000a00 */
[----:B0-----:R-:W-:-:S05]  /*67a0*/  IADD3 R2, P0, R18, UR4, RZ ;  /* 0x0000000412027c10 */ /* 0x001fca000ff1e0ff */
        /* <DEDUP_REMOVED lines=14> */
.L_x_21752:
[----:B------:R0:W5:Y:S01]  /*6890*/  LDG.E.U8 R18, desc[UR36][R2.64] ;  /* 0x0000002402127981 */ /* 0x000162000c1e1100 */
[----:B------:R-:W-:Y:S05]  /*68a0*/  BRA `(.L_x_21754) ;  /* 0x0000000c00347947 */ /* 0x000fea0003800000 */
.L_x_21751:
        /* <DEDUP_REMOVED lines=8> */
.L_x_21756:
[----:B------:R0:W5:Y:S01]  /*6930*/  LDG.E R18, desc[UR36][R2.64] ;  /* 0x0000002402127981 */ /* 0x000162000c1e1900 */
[----:B------:R-:W-:Y:S05]  /*6940*/  BRA `(.L_x_21754) ;  /* 0x0000000c000c7947 */ /* 0x000fea0003800000 */
.L_x_21755:
[----:B------:R0:W5:Y:S01]  /*6950*/  LDG.E.S16 R18, desc[UR36][R2.64] ;  /* 0x0000002402127981 */ /* 0x000162000c1e1700 */
[----:B------:R-:W-:Y:S05]  /*6960*/  BRA `(.L_x_21754) ;  /* 0x0000000c00047947 */ /* 0x000fea0003800000 */
.L_x_21750:
        /* <DEDUP_REMOVED lines=9> */
.L_x_21758:
[----:B------:R-:W2:Y:S02]  /*6a00*/  LDG.E.U16 R2, desc[UR36][R2.64] ;  /* 0x0000002402027981 */ /* 0x000ea4000c1e1500 */
[----:B--2---:R-:W-:-:S06]  /*6a10*/  HADD2.F32 R18, -RZ, R2.H0_H0 ;  /* 0x20000002ff127230 */ /* 0x004fcc0000004100 */
[----:B------:R-:W0:Y:S01]  /*6a20*/  F2I.FTZ.TRUNC.NTZ R18, R18 ;  /* 0x0000001200127305 */ /* 0x000e22000021f100 */
[----:B------:R-:W-:Y:S05]  /*6a30*/  BRA `(.L_x_21754) ;  /* 0x0000000800d07947 */ /* 0x000fea0003800000 */
.L_x_21757:
        /* <DEDUP_REMOVED lines=9> */
.L_x_21760:
[----:B------:R-:W2:Y:S02]  /*6ad0*/  LDG.E.U16 R2, desc[UR36][R2.64] ;  /* 0x0000002402027981 */ /* 0x000ea4000c1e1500 */
[----:B--2---:R-:W-:-:S06]  /*6ae0*/  HADD2.F32 R18, -RZ, R2.H0_H0 ;  /* 0x20000002ff127230 */ /* 0x004fcc0000004100 */
[----:B------:R-:W0:Y:S01]  /*6af0*/  F2I.FTZ.TRUNC.NTZ R18, R18 ;  /* 0x0000001200127305 */ /* 0x000e22000021f100 */
[----:B------:R-:W-:Y:S05]  /*6b00*/  BRA `(.L_x_21754) ;  /* 0x00000008009c7947 */ /* 0x000fea0003800000 */
.L_x_21759:
[----:B------:R-:W2:Y:S02]  /*6b10*/  LDG.E.64 R2, desc[UR36][R2.64] ;  /* 0x0000002402027981 */ /* 0x000ea4000c1e1b00 */
[----:B--2---:R0:W2:Y:S01]  /*6b20*/  F2I.F64.TRUNC R18, R2 ;  /* 0x0000000200127311 */ /* 0x0040a2000030d100 */
[----:B------:R-:W-:Y:S05]  /*6b30*/  BRA `(.L_x_21754) ;  /* 0x0000000800907947 */ /* 0x000fea0003800000 */
.L_x_21749:
        /* <DEDUP_REMOVED lines=12> */
.L_x_21763:
[----:B------:R-:W2:Y:S02]  /*6c00*/  LDG.E.64 R2, desc[UR36][R2.64] ;  /* 0x0000002402027981 */ /* 0x000ea4000c1e1b00 */
[----:B--2---:R0:W2:Y:S01]  /*6c10*/  F2I.F64.TRUNC R18, R2 ;  /* 0x0000000200127311 */ /* 0x0040a2000030d100 */
[----:B------:R-:W-:Y:S05]  /*6c20*/  BRA `(.L_x_21754) ;  /* 0x0000000800547947 */ /* 0x000fea0003800000 */
.L_x_21762:
        /* <DEDUP_REMOVED lines=10> */
[----:B----4-:R-:W0:Y:S01]  /*6cd0*/  FLO.U32 R5, R4 ;  /* 0x0000000400057300 */ /* 0x010e2200000e0000 */
        /* <DEDUP_REMOVED lines=14> */
[----:B------:R0:W2:Y:S01]  /*6dc0*/  F2I.FTZ.TRUNC.NTZ R18, R5 ;  /* 0x0000000500127305 */ /* 0x0000a2000021f100 */
[----:B------:R-:W-:Y:S05]  /*6dd0*/  BRA `(.L_x_21754) ;  /* 0x0000000400e87947 */ /* 0x000fea0003800000 */
.L_x_21765:
[----:B------:R-:W2:Y:S02]  /*6de0*/  LDG.E.U8 R2, desc[UR36][R2.64] ;  /* 0x0000002402027981 */ /* 0x000ea4000c1e1100 */
[C---:B--2---:R-:W-:Y:S02]  /*6df0*/  IMAD.SHL.U32 R0, R2.reuse, 0x2000000, RZ ;  /* 0x0200000002007824 */ /* 0x044fe400078e00ff */
[----:B----4-:R-:W-:-:S03]  /*6e00*/  IMAD.SHL.U32 R5, R2, 0x1000000, RZ ;  /* 0x0100000002057824 */ /* 0x010fc600078e00ff */
        /* <DEDUP_REMOVED lines=9> */
[----:B------:R0:W2:Y:S01]  /*6ea0*/  F2I.FTZ.TRUNC.NTZ R18, R4 ;  /* 0x0000000400127305 */ /* 0x0000a2000021f100 */
[----:B------:R-:W-:Y:S05]  /*6eb0*/  BRA `(.L_x_21754) ;  /* 0x0000000400b07947 */ /* 0x000fea0003800000 */
.L_x_21764:
[----:B------:R-:W2:Y:S02]  /*6ec0*/  LDG.E.U16 R18, desc[UR36][R2.64] ;  /* 0x0000002402127981 */ /* 0x000ea4000c1e1500 */
[----:B--2---:R-:W-:-:S06]  /*6ed0*/  IMAD.U32 R18, R18, 0x10000, RZ ;  /* 0x0001000012127824 */ /* 0x004fcc00078e00ff */
[----:B------:R-:W0:Y:S01]  /*6ee0*/  F2I.FTZ.TRUNC.NTZ R18, R18 ;  /* 0x0000001200127305 */ /* 0x000e22000021f100 */
[----:B------:R-:W-:Y:S05]  /*6ef0*/  BRA `(.L_x_21754) ;  /* 0x0000000400a07947 */ /* 0x000fea0003800000 */
.L_x_21761:
        /* <DEDUP_REMOVED lines=10> */
.L_x_21768:
        /* <DEDUP_REMOVED lines=18> */
[----:B----4-:R-:W-:-:S05]  /*70c0*/  VIADD R5, R3, 0xffffffe4 ;  /* 0xffffffe403057836 */ /* 0x010fca0000000000 */
[----:B------:R-:W-:-:S04]  /*70d0*/  SHF.L.U32 R5, R2, R5, RZ ;  /* 0x0000000502057219 */ /* 0x000fc800000006ff */
[----:B------:R-:W-:-:S07]  /*70e0*/  LOP3.LUT R2, R5, 0x7, RZ, 0xc0, !PT ;  /* 0x0000000705027812 */ /* 0x000fce00078ec0ff */
.L_x_21772:
[----:B------:R-:W-:Y:S05]  /*70f0*/  BSYNC B1 ;  /* 0x0000000000017941 */ /* 0x000fea0003800000 */
.L_x_21771:
[----:B------:R-:W-:Y:S01]  /*7100*/  IMAD.SHL.U32 R2, R2, 0x100000, RZ ;  /* 0x0010000002027824 */ /* 0x000fe200078e00ff */
[----:B------:R-:W-:-:S04]  /*7110*/  LEA R3, R0, 0x3b800000, 0x17 ;  /* 0x3b80000000037811 */ /* 0x000fc800078eb8ff */
[----:B------:R-:W-:-:S07]  /*7120*/  LOP3.LUT R18, R3, R2, R18, 0xfe, !PT ;  /* 0x0000000203127212 */ /* 0x000fce00078efe12 */
.L_x_21770:
[----:B------:R-:W-:Y:S05]  /*7130*/  BSYNC B0 ;  /* 0x0000000000007941 */ /* 0x000fea0003800000 */
.L_x_21769:
[----:B------:R-:W0:Y:S01]  /*7140*/  F2I.FTZ.TRUNC.NTZ R18, R18 ;  /* 0x0000001200127305 */ /* 0x000e22000021f100 */
[----:B------:R-:W-:Y:S05]  /*7150*/  BRA `(.L_x_21754) ;  /* 0x0000000400087947 */ /* 0x000fea0003800000 */
.L_x_21767:
        /* <DEDUP_REMOVED lines=21> */
.L_x_21776:
[----:B------:R-:W-:Y:S05]  /*72b0*/  BSYNC B1 ;  /* 0x0000000000017941 */ /* 0x000fea0003800000 */
.L_x_21775:
[----:B------:R-:W-:Y:S01]  /*72c0*/  IMAD.SHL.U32 R2, R2, 0x200000, RZ ;  /* 0x0020000002027824 */ /* 0x000fe200078e00ff */
[----:B------:R-:W-:-:S04]  /*72d0*/  LEA R3, R0, 0x37800000, 0x17 ;  /* 0x3780000000037811 */ /* 0x000fc800078eb8ff */
[----:B------:R-:W-:-:S07]  /*72e0*/  LOP3.LUT R18, R3, R2, R18, 0xfe, !PT ;  /* 0x0000000203127212 */ /* 0x000fce00078efe12 */
.L_x_21774:
[----:B------:R-:W-:Y:S05]  /*72f0*/  BSYNC B0 ;  /* 0x0000000000007941 */ /* 0x000fea0003800000 */
.L_x_21773:
[----:B------:R-:W0:Y:S01]  /*7300*/  F2I.FTZ.TRUNC.NTZ R18, R18 ;  /* 0x0000001200127305 */ /* 0x000e22000021f100 */
[----:B------:R-:W-:Y:S05]  /*7310*/  BRA `(.L_x_21754) ;  /* 0x0000000000987947 */ /* 0x000fea0003800000 */
.L_x_21766:
        /* <DEDUP_REMOVED lines=14> */
.L_x_21780:
[----:B------:R-:W-:Y:S05]  /*7400*/  BSYNC B0 ;  /* 0x0000000000007941 */ /* 0x000fea0003800000 */
.L_x_21779:
[----:B------:R-:W0:Y:S01]  /*7410*/  F2I.FTZ.TRUNC.NTZ R18, R18 ;  /* 0x0000001200127305 */ /* 0x000e22000021f100 */
[----:B------:R-:W-:Y:S05]  /*7420*/  BRA `(.L_x_21754) ;  /* 0x0000000000547947 */ /* 0x000fea0003800000 */
.L_x_21753:
[----:B------:R-:W-:Y:S01]  /*7430*/  MOV R2, 0x0 ;  /* 0x0000000000027802 */ /* 0x000fe20000000f00 */
[----:B------:R-:W-:Y:S01]  /*7440*/  ULDC.64 UR4, c[0x4][0x178] ;  /* 0x01005e0000047ab9 */ /* 0x000fe20000000a00 */
[----:B------:R-:W-:Y:S01]  /*7450*/  ULDC.64 UR6, c[0x4][0x28] ;  /* 0x01000a0000067ab9 */ /* 0x000fe20000000a00 */
[----:B------:R-:W-:Y:S02]  /*7460*/  IMAD.U32 R4, RZ, RZ, UR4 ;  /* 0x00000004ff047e24 */ /* 0x000fe4000f8e00ff */
[----:B----4-:R-:W-:Y:S01]  /*7470*/  IMAD.U32 R5, RZ, RZ, UR5 ;  /* 0x00000005ff057e24 */ /* 0x010fe2000f8e00ff */
        /* <DEDUP_REMOVED lines=11> */
[----:B01-3-5:R-:W-:Y:S05]  /*7530*/  CALL.ABS.NOINC R2 ;  /* 0x0000000002007343 */ /* 0x02bfea0003c00000 */
.L_x_21781:
[----:B------:R-:W-:Y:S05]  /*7540*/  BRA `(.L_x_21754) ;  /* 0x00000000000c7947 */ /* 0x000fea0003800000 */
.L_x_21778:
[----:B------:R0:W5:Y:S01]  /*7550*/  LDG.E R18, desc[UR36][R2.64] ;  /* 0x0000002402127981 */ /* 0x000162000c1e1900 */
[----:B------:R-:W-:Y:S05]  /*7560*/  BRA `(.L_x_21754) ;  /* 0x0000000000047947 */ /* 0x000fea0003800000 */
.L_x_21777:
[----:B------:R0:W5:Y:S02]  /*7570*/  LDG.E R18, desc[UR36][R2.64] ;  /* 0x0000002402127981 */ /* 0x000164000c1e1900 */
.L_x_21754:
[-C--:B0-2--5:R-:W-:Y:S02]  /*7580*/  IABS R4, R18.reuse ;  /* 0x0000001200047213 */ /* 0x0a5fe40000000000 */
[----:B------:R-:W-:Y:S02]  /*7590*/  IABS R6, R18 ;  /* 0x0000001200067213 */ /* 0x000fe40000000000 */
[----:B------:R-:W0:Y:S01]  /*75a0*/  I2F.RP R0, R4 ;  /* 0x0000000400007306 */ /* 0x000e220000209400 */
[----:B-1-3--:R-:W-:Y:S02]  /*75b0*/  ISETP.GE.AND P1, PT, R22, RZ, PT ;  /* 0x000000ff1600720c */ /* 0x00afe40003f26270 */
[----:B------:R-:W-:-:S05]  /*75c0*/  IMAD.MOV R6, RZ, RZ, -R6 ;  /* 0x000000ffff067224 */ /* 0x000fca00078e0a06 */
[----:B0-----:R-:W0:Y:S02]  /*75d0*/  MUFU.RCP R0, R0 ;  /* 0x0000000000007308 */ /* 0x001e240000001000 */
[----:B0-----:R-:W-:Y:S01]  /*75e0*/  VIADD R2, R0, 0xffffffe ;  /* 0x0ffffffe00027836 */ /* 0x001fe20000000000 */
[----:B------:R-:W-:-:S05]  /*75f0*/  IABS R0, R22 ;  /* 0x0000001600007213 */ /* 0x000fca0000000000 */
[----:B------:R0:W4:Y:S02]  /*7600*/  F2I.FTZ.U32.TRUNC.NTZ R3, R2 ;  /* 0x0000000200037305 */ /* 0x000124000021f000 */
[----:B0-----:R-:W-:Y:S02]  /*7610*/  IMAD.MOV.U32 R2, RZ, RZ, RZ ;  /* 0x000000ffff027224 */ /* 0x001fe400078e00ff */
[----:B----4-:R-:W-:-:S04]  /*7620*/  IMAD.MOV R5, RZ, RZ, -R3 ;  /* 0x000000ffff057224 */ /* 0x010fc800078e0a03 */
        /* <DEDUP_REMOVED lines=27> */
.L_x_21785:
[----:B------:R0:W-:Y:S01]  /*77e0*/  STG.E.U8 desc[UR36][R16.64], R2 ;  /* 0x0000000210007986 */ /* 0x0001e2000c101124 */
[----:B------:R-:W-:Y:S05]  /*77f0*/  BRA `(.L_x_21787) ;  /* 0x0000000c00507947 */ /* 0x000fea0003800000 */
.L_x_21784:
        /* <DEDUP_REMOVED lines=9> */
.L_x_21789:
[----:B------:R3:W-:Y:S01]  /*7890*/  STG.E desc[UR36][R16.64], R2 ;  /* 0x0000000210007986 */ /* 0x0007e2000c101924 */
[----:B------:R-:W-:Y:S05]  /*78a0*/  BRA `(.L_x_21787) ;  /* 0x0000000c00247947 */ /* 0x000fea0003800000 */
.L_x_21788:
[----:B------:R2:W-:Y:S01]  /*78b0*/  STG.E.U16 desc[UR36][R16.64], R2 ;  /* 0x0000000210007986 */ /* 0x0005e2000c101524 */
[----:B------:R-:W-:Y:S05]  /*78c0*/  BRA `(.L_x_21787) ;  /* 0x0000000c001c7947 */ /* 0x000fea0003800000 */
.L_x_21783:
        /* <DEDUP_REMOVED lines=9> */
.L_x_21791:
[----:B------:R-:W-:-:S04]  /*7960*/  I2FP.F32.S32 R0, R2 ;  /* 0x0000000200007245 */ /* 0x000fc80000201400 */
[----:B------:R-:W-:-:S05]  /*7970*/  F2FP.F16.F32.PACK_AB R0, RZ, R0 ;  /* 0x00000000ff00723e */ /* 0x000fca00000000ff */
[----:B------:R0:W-:Y:S01]  /*7980*/  STG.E.U16 desc[UR36][R16.64], R0 ;  /* 0x0000000010007986 */ /* 0x0001e2000c101524 */
[----:B------:R-:W-:Y:S05]  /*7990*/  BRA `(.L_x_21787) ;  /* 0x0000000800e87947 */ /* 0x000fea0003800000 */
.L_x_21790:
        /* <DEDUP_REMOVED lines=10> */
.L_x_21793:
[----:B------:R-:W-:-:S04]  /*7a40*/  I2FP.F32.S32 R2, R2 ;  /* 0x0000000200027245 */ /* 0x000fc80000201400 */
[----:B------:R-:W-:-:S04]  /*7a50*/  F2FP.F16.F32.PACK_AB R3, RZ, R2 ;  /* 0x00000002ff03723e */ /* 0x000fc800000000ff */
[----:B------:R-:W-:-:S05]  /*7a60*/  PRMT R3, R3, 0x5410, RZ ;  /* 0x0000541003037816 */ /* 0x000fca00000000ff */
[----:B------:R0:W-:Y:S01]  /*7a70*/  STG.E desc[UR36][R16.64], R3 ;  /* 0x0000000310007986 */ /* 0x0001e2000c101924 */
[----:B------:R-:W-:Y:S05]  /*7a80*/  BRA `(.L_x_21787) ;  /* 0x0000000800ac7947 */ /* 0x000fea0003800000 */
.L_x_21792:
[----:B------:R-:W0:Y:S02]  /*7a90*/  I2F.F64 R2, R2 ;  /* 0x0000000200027312 */ /* 0x000e240000201c00 */
[----:B0-----:R0:W-:Y:S01]  /*7aa0*/  STG.E.64 desc[UR36][R16.64], R2 ;  /* 0x0000000210007986 */ /* 0x0011e2000c101b24 */
[----:B------:R-:W-:Y:S05]  /*7ab0*/  BRA `(.L_x_21787) ;  /* 0x0000000800a07947 */ /* 0x000fea0003800000 */
.L_x_21782:
        /* <DEDUP_REMOVED lines=12> */
.L_x_21796:
[----:B------:R-:W0:Y:S01]  /*7b80*/  I2F.F64 R4, R2 ;  /* 0x0000000200047312 */ /* 0x000e220000201c00 */
[----:B------:R-:W-:-:S05]  /*7b90*/  CS2R R6, SRZ ;  /* 0x0000000000067805 */ /* 0x000fca000001ff00 */
[----:B0-----:R0:W-:Y:S01]  /*7ba0*/  STG.E.128 desc[UR36][R16.64], R4 ;  /* 0x0000000410007986 */ /* 0x0011e2000c101d24 */
[----:B------:R-:W-:Y:S05]  /*7bb0*/  BRA `(.L_x_21787) ;  /* 0x0000000800607947 */ /* 0x000fea0003800000 */
.L_x_21795:
        /* <DEDUP_REMOVED lines=21> */
.L_x_21800:
[----:B------:R-:W-:Y:S05]  /*7d10*/  BSYNC B0 ;  /* 0x0000000000007941 */ /* 0x000fea0003800000 */
.L_x_21799:
[----:B------:R-:W-:-:S05]  /*7d20*/  LOP3.LUT R3, R0, R3, RZ, 0xfc, !PT ;  /* 0x0000000300037212 */ /* 0x000fca00078efcff */
[----:B------:R0:W-:Y:S01]  /*7d30*/  STG.E.U8 desc[UR36][R16.64], R3 ;  /* 0x0000000310007986 */ /* 0x0001e2000c101124 */
[----:B------:R-:W-:Y:S05]  /*7d40*/  BRA `(.L_x_21787) ;  /* 0x0000000400fc7947 */ /* 0x000fea0003800000 */
.L_x_21798:
        /* <DEDUP_REMOVED lines=13> */
.L_x_21802:
[----:B------:R-:W-:Y:S01]  /*7e20*/  IMAD.MOV.U32 R0, RZ, RZ, 0x7f ;  /* 0x0000007fff007424 */ /* 0x000fe200078e00ff */
[----:B------:R-:W-:-:S04]  /*7e30*/  ISETP.GT.U32.AND P0, PT, R2, 0x7f800000, PT ;  /* 0x7f8000000200780c */ /* 0x000fc80003f04070 */
[----:B------:R-:W-:-:S09]  /*7e40*/  SEL R0, R0, 0x7c, P0 ;  /* 0x0000007c00007807 */ /* 0x000fd20000000000 */
.L_x_21803:
[----:B------:R-:W-:Y:S05]  /*7e50*/  BSYNC B0 ;  /* 0x0000000000007941 */ /* 0x000fea0003800000 */
.L_x_21801:
[----:B------:R-:W-:-:S04]  /*7e60*/  LOP3.LUT R2, R3, 0x80000000, RZ, 0xc0, !PT ;  /* 0x8000000003027812 */ /* 0x000fc800078ec0ff */
[----:B------:R-:W-:-:S04]  /*7e70*/  SHF.R.U32.HI R3, RZ, 0x18, R2 ;  /* 0x00000018ff037819 */ /* 0x000fc80000011602 */
[----:B------:R-:W-:-:S05]  /*7e80*/  LOP3.LUT R3, R0, R3, RZ, 0xfc, !PT ;  /* 0x0000000300037212 */ /* 0x000fca00078efcff */
[----:B------:R0:W-:Y:S01]  /*7e90*/  STG.E.U8 desc[UR36][R16.64], R3 ;  /* 0x0000000310007986 */ /* 0x0001e2000c101124 */
[----:B------:R-:W-:Y:S05]  /*7ea0*/  BRA `(.L_x_21787) ;  /* 0x0000000400a47947 */ /* 0x000fea0003800000 */
.L_x_21797:
[----:B------:R-:W-:-:S04]  /*7eb0*/  I2FP.F32.S32 R0, R2 ;  /* 0x0000000200007245 */ /* 0x000fc80000201400 */
[----:B------:R-:W-:-:S05]  /*7ec0*/  F2FP.BF16.F32.PACK_AB R0, RZ, R0 ;  /* 0x00000000ff00723e */ /* 0x000fca00000010ff */
[----:B------:R0:W-:Y:S01]  /*7ed0*/  STG.E.U16 desc[UR36][R16.64], R0 ;  /* 0x0000000010007986 */ /* 0x0001e2000c101524 */
[----:B------:R-:W-:Y:S05]  /*7ee0*/  BRA `(.L_x_21787) ;  /* 0x0000000400947947 */ /* 0x000fea0003800000 */
.L_x_21794:
        /* <DEDUP_REMOVED lines=10> */
.L_x_21806:
        /* <DEDUP_REMOVED lines=17> */
.L_x_21809:
[----:B------:R-:W-:-:S04]  /*80a0*/  LOP3.LUT R2, R3, 0x80000000, RZ, 0xc0, !PT ;  /* 0x8000000003027812 */ /* 0x000fc800078ec0ff */
[----:B------:R-:W-:-:S04]  /*80b0*/  SHF.R.U32.HI R3, RZ, 0x18, R2 ;  /* 0x00000018ff037819 */ /* 0x000fc80000011602 */
[----:B------:R-:W-:-:S04]  /*80c0*/  LOP3.LUT R0, R0, R3, RZ, 0xfc, !PT ;  /* 0x0000000300007212 */ /* 0x000fc800078efcff */
[----:B------:R-:W-:-:S07]  /*80d0*/  PRMT R8, R0, 0x7610, R8 ;  /* 0x0000761000087816 */ /* 0x000fce0000000008 */
.L_x_21808:
[----:B------:R-:W-:Y:S05]  /*80e0*/  BSYNC B0 ;  /* 0x0000000000007941 */ /* 0x000fea0003800000 */
.L_x_21807:
[----:B------:R0:W-:Y:S01]  /*80f0*/  STG.E.U8 desc[UR36][R16.64], R8 ;  /* 0x0000000810007986 */ /* 0x0001e2000c101124 */
[----:B------:R-:W-:Y:S05]  /*8100*/  BRA `(.L_x_21787) ;  /* 0x00000004000c7947 */ /* 0x000fea0003800000 */
.L_x_21805:
        /* <DEDUP_REMOVED lines=17> */
.L_x_21812:
[----:B------:R-:W-:-:S04]  /*8220*/  LOP3.LUT R2, R3, 0x80000000, RZ, 0xc0, !PT ;  /* 0x8000000003027812 */ /* 0x000fc800078ec0ff */
[----:B------:R-:W-:-:S04]  /*8230*/  SHF.R.U32.HI R3, RZ, 0x18, R2 ;  /* 0x00000018ff037819 */ /* 0x000fc80000011602 */
[----:B------:R-:W-:-:S04]  /*8240*/  LOP3.LUT R0, R0, R3, RZ, 0xfc, !PT ;  /* 0x0000000300007212 */ /* 0x000fc800078efcff */
[----:B------:R-:W-:-:S07]  /*8250*/  PRMT R8, R0, 0x7610, R8 ;  /* 0x0000761000087816 */ /* 0x000fce0000000008 */
.L_x_21811:
[----:B------:R-:W-:Y:S05]  /*8260*/  BSYNC B0 ;  /* 0x0000000000007941 */ /* 0x000fea0003800000 */
.L_x_21810:
[----:B------:R0:W-:Y:S01]  /*8270*/  STG.E.U8 desc[UR36][R16.64], R8 ;  /* 0x0000000810007986 */ /* 0x0001e2000c101124 */
[----:B------:R-:W-:Y:S05]  /*8280*/  BRA `(.L_x_21787) ;  /* 0x0000000000ac7947 */ /* 0x000fea0003800000 */
.L_x_21804:
        /* <DEDUP_REMOVED lines=22> */
.L_x_21786:
        /* <DEDUP_REMOVED lines=16> */
.L_x_21815:
[----:B------:R-:W-:Y:S05]  /*84f0*/  BRA `(.L_x_21787) ;  /* 0x0000000000107947 */ /* 0x000fea0003800000 */
.L_x_21814:
[----:B------:R-:W-:-:S05]  /*8500*/  SHF.R.S32.HI R3, RZ, 0x1f, R2 ;  /* 0x0000001fff037819 */ /* 0x000fca0000011402 */
[----:B------:R0:W-:Y:S01]  /*8510*/  STG.E.64 desc[UR36][R16.64], R2 ;  /* 0x0000000210007986 */ /* 0x0001e2000c101b24 */
[----:B------:R-:W-:Y:S05]  /*8520*/  BRA `(.L_x_21787) ;  /* 0x0000000000047947 */ /* 0x000fea0003800000 */
.L_x_21813:
[----:B------:R0:W-:Y:S02]  /*8530*/  STG.E desc[UR36][R16.64], R2 ;  /* 0x0000000210007986 */ /* 0x0001e4000c101924 */
.L_x_21787:
[----:B------:R-:W-:-:S07]  /*8540*/  VIADD R19, R19, 0x80 ;  /* 0x0000008013137836 */ /* 0x000fce0000000000 */
.L_x_21714:
[----:B------:R-:W-:Y:S05]  /*8550*/  BSYNC B6 ;  /* 0x0000000000067941 */ /* 0x000fea0003800000 */
.L_x_21713:
        /* <DEDUP_REMOVED lines=358> */
.L_x_21818:
        /* <DEDUP_REMOVED lines=20> */
.L_x_21822:
[----:B------:R0:W5:Y:S01]  /*9d00*/  LDG.E.U8 R22, desc[UR36][R2.64] ;  /* 0x0000002402167981 */ /* 0x000162000c1e1100 */
[----:B------:R-:W-:Y:S05]  /*9d10*/  BRA `(.L_x_21824) ;  /* 0x0000000c00347947 */ /* 0x000fea0003800000 */
.L_x_21821:
        /* <DEDUP_REMOVED lines=8> */
.L_x_21826:
[----:B------:R0:W5:Y:S01]  /*9da0*/  LDG.E R22, desc[UR36][R2.64] ;  /* 0x0000002402167981 */ /* 0x000162000c1e1900 */
[----:B------:R-:W-:Y:S05]  /*9db0*/  BRA `(.L_x_21824) ;  /* 0x0000000c000c7947 */ /* 0x000fea0003800000 */
.L_x_21825:
[----:B------:R0:W5:Y:S01]  /*9dc0*/  LDG.E.S16 R22, desc[UR36][R2.64] ;  /* 0x0000002402167981 */ /* 0x000162000c1e1700 */
[----:B------:R-:W-:Y:S05]  /*9dd0*/  BRA `(.L_x_21824) ;  /* 0x0000000c00047947 */ /* 0x000fea0003800000 */
.L_x_21820:
        /* <DEDUP_REMOVED lines=9> */
.L_x_21828:
[----:B------:R-:W2:Y:S02]  /*9e70*/  LDG.E.U16 R2, desc[UR36][R2.64] ;  /* 0x0000002402027981 */ /* 0x000ea4000c1e1500 */
[----:B--2---:R-:W-:-:S06]  /*9e80*/  HADD2.F32 R22, -RZ, R2.H0_H0 ;  /* 0x20000002ff167230 */ /* 0x004fcc0000004100 */
[----:B------:R-:W2:Y:S01]  /*9e90*/  F2I.FTZ.TRUNC.NTZ R22, R22 ;  /* 0x0000001600167305 */ /* 0x000ea2000021f100 */
[----:B------:R-:W-:Y:S05]  /*9ea0*/  BRA `(.L_x_21824) ;  /* 0x0000000800d07947 */ /* 0x000fea0003800000 */
.L_x_21827:
        /* <DEDUP_REMOVED lines=9> */
.L_x_21830:
[----:B------:R-:W2:Y:S02]  /*9f40*/  LDG.E.U16 R2, desc[UR36][R2.64] ;  /* 0x0000002402027981 */ /* 0x000ea4000c1e1500 */
[----:B--2---:R-:W-:-:S06]  /*9f50*/  HADD2.F32 R22, -RZ, R2.H0_H0 ;  /* 0x20000002ff167230 */ /* 0x004fcc0000004100 */
[----:B------:R-:W0:Y:S01]  /*9f60*/  F2I.FTZ.TRUNC.NTZ R22, R22 ;  /* 0x0000001600167305 */ /* 0x000e22000021f100 */
[----:B------:R-:W-:Y:S05]  /*9f70*/  BRA `(.L_x_21824) ;  /* 0x00000008009c7947 */ /* 0x000fea0003800000 */
.L_x_21829:
[----:B------:R-:W2:Y:S02]  /*9f80*/  LDG.E.64 R22, desc[UR36][R2.64] ;  /* 0x0000002402167981 */ /* 0x000ea4000c1e1b00 */
[----:B--2---:R3:W4:Y:S01]  /*9f90*/  F2I.F64.TRUNC R22, R22 ;  /* 0x0000001600167311 */ /* 0x004722000030d100 */
[----:B------:R-:W-:Y:S05]  /*9fa0*/  BRA `(.L_x_21824) ;  /* 0x0000000800907947 */ /* 0x000fea0003800000 */
.L_x_21819:
        /* <DEDUP_REMOVED lines=12> */
.L_x_21833:
[----:B------:R-:W2:Y:S02]  /*a070*/  LDG.E.64 R2, desc[UR36][R2.64] ;  /* 0x0000002402027981 */ /* 0x000ea4000c1e1b00 */
[----:B--2---:R0:W1:Y:S01]  /*a080*/  F2I.F64.TRUNC R22, R2 ;  /* 0x0000000200167311 */ /* 0x004062000030d100 */
[----:B------:R-:W-:Y:S05]  /*a090*/  BRA `(.L_x_21824) ;  /* 0x0000000800547947 */ /* 0x000fea0003800000 */
.L_x_21832:
        /* <DEDUP_REMOVED lines=27> */
.L_x_21835:
        /* <DEDUP_REMOVED lines=14> */
.L_x_21834:
[----:B------:R-:W2:Y:S02]  /*a330*/  LDG.E.U16 R22, desc[UR36][R2.64] ;  /* 0x0000002402167981 */ /* 0x000ea4000c1e1500 */
[----:B--2---:R-:W-:-:S06]  /*a340*/  IMAD.U32 R22, R22, 0x10000, RZ ;  /* 0x0001000016167824 */ /* 0x004fcc00078e00ff */
[----:B------:R-:W0:Y:S01]  /*a350*/  F2I.FTZ.TRUNC.NTZ R22, R22 ;  /* 0x0000001600167305 */ /* 0x000e22000021f100 */
[----:B------:R-:W-:Y:S05]  /*a360*/  BRA `(.L_x_21824) ;  /* 0x0000000400a07947 */ /* 0x000fea0003800000 */
.L_x_21831:
        /* <DEDUP_REMOVED lines=10> */
.L_x_21838:
        /* <DEDUP_REMOVED lines=21> */
.L_x_21842:
[----:B------:R-:W-:Y:S05]  /*a560*/  BSYNC B1 ;  /* 0x0000000000017941 */ /* 0x000fea0003800000 */
.L_x_21841:
[----:B------:R-:W-:Y:S01]  /*a570*/  IMAD.SHL.U32 R2, R2, 0x100000, RZ ;  /* 0x0010000002027824 */ /* 0x000fe200078e00ff */
[----:B------:R-:W-:-:S04]  /*a580*/  LEA R3, R0, 0x3b800000, 0x17 ;  /* 0x3b80000000037811 */ /* 0x000fc800078eb8ff */
[----:B------:R-:W-:-:S07]  /*a590*/  LOP3.LUT R22, R3, R2, R22, 0xfe, !PT ;  /* 0x0000000203167212 */ /* 0x000fce00078efe16 */
.L_x_21840:
[----:B------:R-:W-:Y:S05]  /*a5a0*/  BSYNC B0 ;  /* 0x0000000000007941 */ /* 0x000fea0003800000 */
.L_x_21839:
[----:B------:R-:W0:Y:S01]  /*a5b0*/  F2I.FTZ.TRUNC.NTZ R22, R22 ;  /* 0x0000001600167305 */ /* 0x000e22000021f100 */
[----:B------:R-:W-:Y:S05]  /*a5c0*/  BRA `(.L_x_21824) ;  /* 0x0000000400087947 */ /* 0x000fea0003800000 */
.L_x_21837:
        /* <DEDUP_REMOVED lines=21> */
.L_x_21846:
[----:B------:R-:W-:Y:S05]  /*a720*/  BSYNC B1 ;  /* 0x0000000000017941 */ /* 0x000fea0003800000 */
.L_x_21845:
[----:B------:R-:W-:Y:S01]  /*a730*/  IMAD.SHL.U32 R2, R2, 0x200000, RZ ;  /* 0x0020000002027824 */ /* 0x000fe200078e00ff */
[----:B------:R-:W-:-:S04]  /*a740*/  LEA R3, R0, 0x37800000, 0x17 ;  /* 0x3780000000037811 */ /* 0x000fc800078eb8ff */
[----:B------:R-:W-:-:S07]  /*a750*/  LOP3.LUT R22, R3, R2, R22, 0xfe, !PT ;  /* 0x0000000203167212 */ /* 0x000fce00078efe16 */
.L_x_21844:
[----:B------:R-:W-:Y:S05]  /*a760*/  BSYNC B0 ;  /* 0x0000000000007941 */ /* 0x000fea0003800000 */
.L_x_21843:
[----:B------:R-:W0:Y:S01]  /*a770*/  F2I.FTZ.TRUNC.NTZ R22, R22 ;  /* 0x0000001600167305 */ /* 0x000e22000021f100 */
[----:B------:R-:W-:Y:S05]  /*a780*/  BRA `(.L_x_21824) ;  /* 0x0000000000987947 */ /* 0x000fea0003800000 */
.L_x_21836:
        /* <DEDUP_REMOVED lines=14> */
.L_x_21850:
[----:B------:R-:W-:Y:S05]  /*a870*/  BSYNC B0 ;  /* 0x0000000000007941 */ /* 0x000fea0003800000 */
.L_x_21849:
[----:B------:R-:W0:Y:S01]  /*a880*/  F2I.FTZ.TRUNC.NTZ R22, R22 ;  /* 0x0000001600167305 */ /* 0x000e22000021f100 */
[----:B------:R-:W-:Y:S05]  /*a890*/  BRA `(.L_x_21824) ;  /* 0x0000000000547947 */ /* 0x000fea0003800000 */
.L_x_21823:
        /* <DEDUP_REMOVED lines=17> */
.L_x_21851:
[----:B------:R-:W-:Y:S05]  /*a9b0*/  BRA `(.L_x_21824) ;  /* 0x00000000000c7947 */ /* 0x000fea0003800000 */
.L_x_21848:
[----:B------:R0:W5:Y:S01]  /*a9c0*/  LDG.E R22, desc[UR36][R2.64] ;  /* 0x0000002402167981 */ /* 0x000162000c1e1900 */
[----:B------:R-:W-:Y:S05]  /*a9d0*/  BRA `(.L_x_21824) ;  /* 0x0000000000047947 */ /* 0x000fea0003800000 */
.L_x_21847:
[----:B------:R0:W5:Y:S02]  /*a9e0*/  LDG.E R22, desc[UR36][R2.64] ;  /* 0x0000002402167981 */ /* 0x000164000c1e1900 */
.L_x_21824:
[----:B0-----:R-:W0:Y:S01]  /*a9f0*/  LDC.U8 R4, c[0x0][0x493] ;  /* 0x000124c0ff047b82 */ /* 0x001e220000000000 */
        /* <DEDUP_REMOVED lines=16> */
.L_x_21855:
[----:B------:R0:W5:Y:S01]  /*ab00*/  LDG.E.U8 R18, desc[UR36][R2.64] ;  /* 0x0000002402127981 */ /* 0x000162000c1e1100 */
[----:B------:R-:W-:Y:S05]  /*ab10*/  BRA `(.L_x_21857) ;  /* 0x0000000c00347947 */ /* 0x000fea0003800000 */
.L_x_21854:
        /* <DEDUP_REMOVED lines=8> */
.L_x_21859:
[----:B------:R0:W5:Y:S01]  /*aba0*/  LDG.E R18, desc[UR36][R2.64] ;  /* 0x0000002402127981 */ /* 0x000162000c1e1900 */
[----:B------:R-:W-:Y:S05]  /*abb0*/  BRA `(.L_x_21857) ;  /* 0x0000000c000c7947 */ /* 0x000fea0003800000 */
.L_x_21858:
[----:B------:R0:W5:Y:S01]  /*abc0*/  LDG.E.S16 R18, desc[UR36][R2.64] ;  /* 0x0000002402127981 */ /* 0x000162000c1e1700 */
[----:B------:R-:W-:Y:S05]  /*abd0*/  BRA `(.L_x_21857) ;  /* 0x0000000c00047947 */ /* 0x000fea0003800000 */
.L_x_21853:
[----:B------:R-:W-:-:S13]  /*abe0*/  ISETP.GT.AND P0, PT, R0, 0x6, PT ;  /* 0x000000060000780c */ /* 0x000fda0003f04270 */
[----:B------:R-:W-:Y:S05]  /*abf0*/  @P0 BRA `(.L_x_21860) ;  /* 0x00000000002c0947 */ /* 0x000fea0003800000 */
[----:B------:R-:W-:-:S13]  /*ac00*/  ISETP.NE.AND P0, PT, R0, 0x5, PT ;  /* 0x000000050000780c */ /* 0x000fda0003f05270 */
[----:B------:R-:W-:Y:S05]  /*ac10*/  @!P0 BRA `(.L_x_21861) ;  /* 0x0000000000148947 */ /* 0x000fea0003800000 */
[----:B------:R-:W-:-:S13]  /*ac20*/  ISETP.NE.AND P0, PT, R0, 0x6, PT ;  /* 0x000000060000780c */ /* 0x000fda0003f05270 */
[----:B------:R-:W-:Y:S05]  /*ac30*/  @P0 BRA `(.L_x_21856) ;  /* 0x0000000800980947 */ /* 0x000fea0003800000 */
[----:B------:R-:W2:Y:S02]  /*ac40*/  LDG.E R2, desc[UR36][R2.64] ;  /* 0x0000002402027981 */ /* 0x000ea4000c1e1900 */
[----:B--2---:R2:W0:Y:S01]  /*ac50*/  F2I.FTZ.TRUNC.NTZ R18, R2 ;  /* 0x0000000200127305 */ /* 0x004422000021f100 */
[----:B------:R-:W-:Y:S05]  /*ac60*/  BRA `(.L_x_21857) ;  /* 0x0000000800e07947 */ /* 0x000fea0003800000 */
.L_x_21861:
[----:B------:R-:W2:Y:S02]  /*ac70*/  LDG.E.U16 R2, desc[UR36][R2.64] ;  /* 0x0000002402027981 */ /* 0x000ea4000c1e1500 */
[----:B--2---:R-:W-:-:S06]  /*ac80*/  HADD2.F32 R18, -RZ, R2.H0_H0 ;  /* 0x20000002ff127230 */ /* 0x004fcc0000004100 */
[----:B------:R-:W0:Y:S01]  /*ac90*/  F2I.FTZ.TRUNC.NTZ R18, R18 ;  /* 0x0000001200127305 */ /* 0x000e22000021f100 */
[----:B------:R-:W-:Y:S05]  /*aca0*/  BRA `(.L_x_21857) ;  /* 0x0000000800d07947 */ /* 0x000fea0003800000 */
.L_x_21860:
        /* <DEDUP_REMOVED lines=9> */
.L_x_21863:
[----:B------:R-:W2:Y:S02]  /*ad40*/  LDG.E.U16 R2, desc[UR36][R2.64] ;  /* 0x0000002402027981 */ /* 0x000ea4000c1e1500 */
[----:B--2---:R-:W-:-:S06]  /*ad50*/  HADD2.F32 R18, -RZ, R2.H0_H0 ;  /* 0x20000002ff127230 */ /* 0x004fcc0000004100 */
[----:B------:R-:W0:Y:S01]  /*ad60*/  F2I.FTZ.TRUNC.NTZ R18, R18 ;  /* 0x0000001200127305 */ /* 0x000e22000021f100 */
[----:B------:R-:W-:Y:S05]  /*ad70*/  BRA `(.L_x_21857) ;  /* 0x00000008009c7947 */ /* 0x000fea0003800000 */
.L_x_21862:
[----:B------:R-:W2:Y:S02]  /*ad80*/  LDG.E.64 R2, desc[UR36][R2.64] ;  /* 0x0000002402027981 */ /* 0x000ea4000c1e1b00 */
[----:B--2---:R0:W2:Y:S01]  /*ad90*/  F2I.F64.TRUNC R18, R2 ;  /* 0x0000000200127311 */ /* 0x0040a2000030d100 */
[----:B------:R-:W-:Y:S05]  /*ada0*/  BRA `(.L_x_21857) ;  /* 0x0000000800907947 */ /* 0x000fea0003800000 */
.L_x_21852:
        /* <DEDUP_REMOVED lines=12> */
.L_x_21866:
[----:B------:R-:W2:Y:S02]  /*ae70*/  LDG.E.64 R2, desc[UR36][R2.64] ;  /* 0x0000002402027981 */ /* 0x000ea4000c1e1b00 */
[----:B--2---:R0:W2:Y:S01]  /*ae80*/  F2I.F64.TRUNC R18, R2 ;  /* 0x0000000200127311 */ /* 0x0040a2000030d100 */
[----:B------:R-:W-:Y:S05]  /*ae90*/  BRA `(.L_x_21857) ;  /* 0x0000000800547947 */ /* 0x000fea0003800000 */
.L_x_21865:
        /* <DEDUP_REMOVED lines=27> */
.L_x_21868:
        /* <DEDUP_REMOVED lines=14> */
.L_x_21867:
[----:B------:R-:W2:Y:S02]  /*b130*/  LDG.E.U16 R18, desc[UR36][R2.64] ;  /* 0x0000002402127981 */ /* 0x000ea4000c1e1500 */
[----:B--2---:R-:W-:-:S06]  /*b140*/  IMAD.U32 R18, R18, 0x10000, RZ ;  /* 0x0001000012127824 */ /* 0x004fcc00078e00ff */
[----:B------:R-:W0:Y:S01]  /*b150*/  F2I.FTZ.TRUNC.NTZ R18, R18 ;  /* 0x0000001200127305 */ /* 0x000e22000021f100 */
[----:B------:R-:W-:Y:S05]  /*b160*/  BRA `(.L_x_21857) ;  /* 0x0000000400a07947 */ /* 0x000fea0003800000 */
.L_x_21864:
        /* <DEDUP_REMOVED lines=10> */
.L_x_21871:
        /* <DEDUP_REMOVED lines=21> */
.L_x_21875:
[----:B------:R-:W-:Y:S05]  /*b360*/  BSYNC B1 ;  /* 0x0000000000017941 */ /* 0x000fea0003800000 */
.L_x_21874:
[----:B------:R-:W-:Y:S01]  /*b370*/  IMAD.SHL.U32 R2, R2, 0x100000, RZ ;  /* 0x0010000002027824 */ /* 0x000fe200078e00ff */
[----:B------:R-:W-:-:S04]  /*b380*/  LEA R3, R0, 0x3b800000, 0x17 ;  /* 0x3b80000000037811 */ /* 0x000fc800078eb8ff */
[----:B------:R-:W-:-:S07]  /*b390*/  LOP3.LUT R18, R3, R2, R18, 0xfe, !PT ;  /* 0x0000000203127212 */ /* 0x000fce00078efe12 */
.L_x_21873:
[----:B------:R-:W-:Y:S05]  /*b3a0*/  BSYNC B0 ;  /* 0x0000000000007941 */ /* 0x000fea0003800000 */
.L_x_21872:
[----:B------:R-:W0:Y:S01]  /*b3b0*/  F2I.FTZ.TRUNC.NTZ R18, R18 ;  /* 0x0000001200127305 */ /* 0x000e22000021f100 */
[----:B------:R-:W-:Y:S05]  /*b3c0*/  BRA `(.L_x_21857) ;  /* 0x0000000400087947 */ /* 0x000fea0003800000 */
.L_x_21870:
        /* <DEDUP_REMOVED lines=21> */
.L_x_21879:
[----:B------:R-:W-:Y:S05]  /*b520*/  BSYNC B1 ;  /* 0x0000000000017941 */ /* 0x000fea0003800000 */
.L_x_21878:
[----:B------:R-:W-:Y:S01]  /*b530*/  IMAD.SHL.U32 R2, R2, 0x200000, RZ ;  /* 0x0020000002027824 */ /* 0x000fe200078e00ff */
[----:B------:R-:W-:-:S04]  /*b540*/  LEA R3, R0, 0x37800000, 0x17 ;  /* 0x3780000000037811 */ /* 0x000fc800078eb8ff */
[----:B------:R-:W-:-:S07]  /*b550*/  LOP3.LUT R18, R3, R2, R18, 0xfe, !PT ;  /* 0x0000000203127212 */ /* 0x000fce00078efe12 */
.L_x_21877:
[----:B------:R-:W-:Y:S05]  /*b560*/  BSYNC B0 ;  /* 0x0000000000007941 */ /* 0x000fea0003800000 */
.L_x_21876:
[----:B------:R-:W0:Y:S01]  /*b570*/  F2I.FTZ.TRUNC.NTZ R18, R18 ;  /* 0x0000001200127305 */ /* 0x000e22000021f100 */
[----:B------:R-:W-:Y:S05]  /*b580*/  BRA `(.L_x_21857) ;  /* 0x0000000000987947 */ /* 0x000fea0003800000 */
.L_x_21869:
        /* <DEDUP_REMOVED lines=14> */
.L_x_21883:
[----:B------:R-:W-:Y:S05]  /*b670*/  BSYNC B0 ;  /* 0x0000000000007941 */ /* 0x000fea0003800000 */
.L_x_21882:
[----:B------:R-:W0:Y:S01]  /*b680*/  F2I.FTZ.TRUNC.NTZ R18, R18 ;  /* 0x0000001200127305 */ /* 0x000e22000021f100 */
[----:B------:R-:W-:Y:S05]  /*b690*/  BRA `(.L_x_21857) ;  /* 0x0000000000547947 */ /* 0x000fea0003800000 */
.L_x_21856:
        /* <DEDUP_REMOVED lines=16> */
[----:B012345:R-:W-:Y:S05]  /*b7a0*/  CALL.ABS.NOINC R2 ;  /* 0x0000000002007343 */ /* 0x03ffea0003c00000 */
.L_x_21884:
[----:B------:R-:W-:Y:S05]  /*b7b0*/  BRA `(.L_x_21857) ;  /* 0x00000000000c7947 */ /* 0x000fea0003800000 */
.L_x_21881:
[----:B------:R0:W5:Y:S01]  /*b7c0*/  LDG.E R18, desc[UR36][R2.64] ;  /* 0x0000002402127981 */ /* 0x000162000c1e1900 */
[----:B------:R-:W-:Y:S05]  /*b7d0*/  BRA `(.L_x_21857) ;  /* 0x0000000000047947 */ /* 0x000fea0003800000 */
.L_x_21880:
[----:B------:R0:W5:Y:S02]  /*b7e0*/  LDG.E R18, desc[UR36][R2.64] ;  /* 0x0000002402127981 */ /* 0x000164000c1e1900 */
.L_x_21857:
[-C--:B0-2--5:R-:W-:Y:S02]  /*b7f0*/  IABS R4, R18.reuse ;  /* 0x0000001200047213 */ /* 0x0a5fe40000000000 */
[----:B------:R-:W-:Y:S02]  /*b800*/  IABS R6, R18 ;  /* 0x0000001200067213 */ /* 0x000fe40000000000 */
[----:B------:R-:W0:Y:S01]  /*b810*/  I2F.RP R0, R4 ;  /* 0x0000000400007306 */ /* 0x000e220000209400 */
[----:B-1--4-:R-:W-:Y:S02]  /*b820*/  ISETP.GE.AND P1, PT, R22, RZ, PT ;  /* 0x000000ff1600720c */ /* 0x012fe40003f26270 */
        /* <DEDUP_REMOVED lines=34> */
.L_x_21888:
[----:B------:R0:W-:Y:S01]  /*ba50*/  STG.E.U8 desc[UR36][R16.64], R2 ;  /* 0x0000000210007986 */ /* 0x0001e2000c101124 */
[----:B------:R-:W-:Y:S05]  /*ba60*/  BRA `(.L_x_21890) ;  /* 0x0000000c00507947 */ /* 0x000fea0003800000 */
.L_x_21887:
        /* <DEDUP_REMOVED lines=9> */
.L_x_21892:
[----:B------:R0:W-:Y:S01]  /*bb00*/  STG.E desc[UR36][R16.64], R2 ;  /* 0x0000000210007986 */ /* 0x0001e2000c101924 */
[----:B------:R-:W-:Y:S05]  /*bb10*/  BRA `(.L_x_21890) ;  /* 0x0000000c00247947 */ /* 0x000fea0003800000 */
.L_x_21891:
[----:B------:R0:W-:Y:S01]  /*bb20*/  STG.E.U16 desc[UR36][R16.64], R2 ;  /* 0x0000000210007986 */ /* 0x0001e2000c101524 */
[----:B------:R-:W-:Y:S05]  /*bb30*/  BRA `(.L_x_21890) ;  /* 0x0000000c001c7947 */ /* 0x000fea0003800000 */
.L_x_21886:
        /* <DEDUP_REMOVED lines=9> */
.L_x_21894:
[----:B------:R-:W-:-:S04]  /*bbd0*/  I2FP.F32.S32 R0, R2 ;  /* 0x0000000200007245 */ /* 0x000fc80000201400 */
[----:B------:R-:W-:-:S05]  /*bbe0*/  F2FP.F16.F32.PACK_AB R0, RZ, R0 ;  /* 0x00000000ff00723e */ /* 0x000fca00000000ff */
[----:B------:R0:W-:Y:S01]  /*bbf0*/  STG.E.U16 desc[UR36][R16.64], R0 ;  /* 0x0000000010007986 */ /* 0x0001e2000c101524 */
[----:B------:R-:W-:Y:S05]  /*bc00*/  BRA `(.L_x_21890) ;  /* 0x0000000800e87947 */ /* 0x000fea0003800000 */
.L_x_21893:
        /* <DEDUP_REMOVED lines=10> */
.L_x_21896:
[----:B------:R-:W-:-:S04]  /*bcb0*/  I2FP.F32.S32 R2, R2 ;  /* 0x0000000200027245 */ /* 0x000fc80000201400 */
[----:B------:R-:W-:-:S04]  /*bcc0*/  F2FP.F16.F32.PACK_AB R3, RZ, R2 ;  /* 0x00000002ff03723e */ /* 0x000fc800000000ff */
[----:B------:R-:W-:-:S05]  /*bcd0*/  PRMT R3, R3, 0x5410, RZ ;  /* 0x0000541003037816 */ /* 0x000fca00000000ff */
[----:B------:R0:W-:Y:S01]  /*bce0*/  STG.E desc[UR36][R16.64], R3 ;  /* 0x0000000310007986 */ /* 0x0001e2000c101924 */
[----:B------:R-:W-:Y:S05]  /*bcf0*/  BRA `(.L_x_21890) ;  /* 0x0000000800ac7947 */ /* 0x000fea0003800000 */
.L_x_21895:
[----:B------:R-:W0:Y:S02]  /*bd00*/  I2F.F64 R2, R2 ;  /* 0x0000000200027312 */ /* 0x000e240000201c00 */
[----:B0-----:R0:W-:Y:S01]  /*bd10*/  STG.E.64 desc[UR36][R16.64], R2 ;  /* 0x0000000210007986 */ /* 0x0011e2000c101b24 */
[----:B------:R-:W-:Y:S05]  /*bd20*/  BRA `(.L_x_21890) ;  /* 0x0000000800a07947 */ /* 0x000fea0003800000 */
.L_x_21885:
        /* <DEDUP_REMOVED lines=12> */
.L_x_21899:
[----:B------:R-:W0:Y:S01]  /*bdf0*/  I2F.F64 R4, R2 ;  /* 0x0000000200047312 */ /* 0x000e220000201c00 */
[----:B------:R-:W-:-:S05]  /*be00*/  CS2R R6, SRZ ;  /* 0x0000000000067805 */ /* 0x000fca000001ff00 */
[----:B0-----:R0:W-:Y:S01]  /*be10*/  STG.E.128 desc[UR36][R16.64], R4 ;  /* 0x0000000410007986 */ /* 0x0011e2000c101d24 */
[----:B------:R-:W-:Y:S05]  /*be20*/  BRA `(.L_x_21890) ;  /* 0x0000000800607947 */ /* 0x000fea0003800000 */
.L_x_21898:
        /* <DEDUP_REMOVED lines=21> */
.L_x_21903:
[----:B------:R-:W-:Y:S05]  /*bf80*/  BSYNC B0 ;  /* 0x0000000000007941 */ /* 0x000fea0003800000 */
.L_x_21902:
[----:B------:R-:W-:-:S05]  /*bf90*/  LOP3.LUT R3, R0, R3, RZ, 0xfc, !PT ;  /* 0x0000000300037212 */ /* 0x000fca00078efcff */
[----:B------:R0:W-:Y:S01]  /*bfa0*/  STG.E.U8 desc[UR36][R16.64], R3 ;  /* 0x0000000310007986 */ /* 0x0001e2000c101124 */
[----:B------:R-:W-:Y:S05]  /*bfb0*/  BRA `(.L_x_21890) ;  /* 0x0000000400fc7947 */ /* 0x000fea0003800000 */
.L_x_21901:
        /* <DEDUP_REMOVED lines=13> */
.L_x_21905:
[----:B------:R-:W-:Y:S01]  /*c090*/  IMAD.MOV.U32 R0, RZ, RZ, 0x7f ;  /* 0x0000007fff007424 */ /* 0x000fe200078e00ff */
[----:B------:R-:W-:-:S04]  /*c0a0*/  ISETP.GT.U32.AND P0, PT, R2, 0x7f800000, PT ;  /* 0x7f8000000200780c */ /* 0x000fc80003f04070 */
[----:B------:R-:W-:-:S09]  /*c0b0*/  SEL R0, R0, 0x7c, P0 ;  /* 0x0000007c00007807 */ /* 0x000fd20000000000 */
.L_x_21906:
[----:B------:R-:W-:Y:S05]  /*c0c0*/  BSYNC B0 ;  /* 0x0000000000007941 */ /* 0x000fea0003800000 */
.L_x_21904:
[----:B------:R-:W-:-:S04]  /*c0d0*/  LOP3.LUT R2, R3, 0x80000000, RZ, 0xc0, !PT ;  /* 0x8000000003027812 */ /* 0x000fc800078ec0ff */
[----:B------:R-:W-:-:S04]  /*c0e0*/  SHF.R.U32.HI R3, RZ, 0x18, R2 ;  /* 0x00000018ff037819 */ /* 0x000fc80000011602 */
[----:B------:R-:W-:-:S05]  /*c0f0*/  LOP3.LUT R3, R0, R3, RZ, 0xfc, !PT ;  /* 0x0000000300037212 */ /* 0x000fca00078efcff */
[----:B------:R0:W-:Y:S01]  /*c100*/  STG.E.U8 desc[UR36][R16.64], R3 ;  /* 0x0000000310007986 */ /* 0x0001e2000c101124 */
[----:B------:R-:W-:Y:S05]  /*c110*/  BRA `(.L_x_21890) ;  /* 0x0000000400a47947 */ /* 0x000fea0003800000 */
.L_x_21900:
[----:B------:R-:W-:-:S04]  /*c120*/  I2FP.F32.S32 R0, R2 ;  /* 0x0000000200007245 */ /* 0x000fc80000201400 */
[----:B------:R-:W-:-:S05]  /*c130*/  F2FP.BF16.F32.PACK_AB R0, RZ, R0 ;  /* 0x00000000ff00723e */ /* 0x000fca00000010ff */
[----:B------:R0:W-:Y:S01]  /*c140*/  STG.E.U16 desc[UR36][R16.64], R0 ;  /* 0x0000000010007986 */ /* 0x0001e2000c101524 */
[----:B------:R-:W-:Y:S05]  /*c150*/  BRA `(.L_x_21890) ;  /* 0x0000000400947947 */ /* 0x000fea0003800000 */
.L_x_21897:
        /* <DEDUP_REMOVED lines=10> */
.L_x_21909:
        /* <DEDUP_REMOVED lines=17> */
.L_x_21912:
[----:B------:R-:W-:-:S04]  /*c310*/  LOP3.LUT R2, R3, 0x80000000, RZ, 0xc0, !PT ;  /* 0x8000000003027812 */ /* 0x000fc800078ec0ff */
[----:B------:R-:W-:-:S04]  /*c320*/  SHF.R.U32.HI R3, RZ, 0x18, R2 ;  /* 0x00000018ff037819 */ /* 0x000fc80000011602 */
[----:B------:R-:W-:-:S04]  /*c330*/  LOP3.LUT R0, R0, R3, RZ, 0xfc, !PT ;  /* 0x0000000300007212 */ /* 0x000fc800078efcff */
[----:B------:R-:W-:-:S07]  /*c340*/  PRMT R8, R0, 0x7610, R8 ;  /* 0x0000761000087816 */ /* 0x000fce0000000008 */
.L_x_21911:
[----:B------:R-:W-:Y:S05]  /*c350*/  BSYNC B0 ;  /* 0x0000000000007941 */ /* 0x000fea0003800000 */
.L_x_21910:
[----:B------:R4:W-:Y:S01]  /*c360*/  STG.E.U8 desc[UR36][R16.64], R8 ;  /* 0x0000000810007986 */ /* 0x0009e2000c101124 */
[----:B------:R-:W-:Y:S05]  /*c370*/  BRA `(.L_x_21890) ;  /* 0x00000004000c7947 */ /* 0x000fea0003800000 */
.L_x_21908:
        /* <DEDUP_REMOVED lines=17> */
.L_x_21915:
[----:B------:R-:W-:-:S04]  /*c490*/  LOP3.LUT R2, R3, 0x80000000, RZ, 0xc0, !PT ;  /* 0x8000000003027812 */ /* 0x000fc800078ec0ff */
[----:B------:R-:W-:-:S04]  /*c4a0*/  SHF.R.U32.HI R3, RZ, 0x18, R2 ;  /* 0x00000018ff037819 */ /* 0x000fc80000011602 */
[----:B------:R-:W-:-:S04]  /*c4b0*/  LOP3.LUT R0, R0, R3, RZ, 0xfc, !PT ;  /* 0x0000000300007212 */ /* 0x000fc800078efcff */
[----:B------:R-:W-:-:S07]  /*c4c0*/  PRMT R8, R0, 0x7610, R8 ;  /* 0x0000761000087816 */ /* 0x000fce0000000008 */
.L_x_21914:
[----:B------:R-:W-:Y:S05]  /*c4d0*/  BSYNC B0 ;  /* 0x0000000000007941 */ /* 0x000fea0003800000 */
.L_x_21913:
[----:B------:R0:W-:Y:S01]  /*c4e0*/  STG.E.U8 desc[UR36][R16.64], R8 ;  /* 0x0000000810007986 */ /* 0x0001e2000c101124 */
[----:B------:R-:W-:Y:S05]  /*c4f0*/  BRA `(.L_x_21890) ;  /* 0x0000000000ac7947 */ /* 0x000fea0003800000 */
.L_x_21907:
        /* <DEDUP_REMOVED lines=22> */
.L_x_21889:
        /* <DEDUP_REMOVED lines=16> */
.L_x_21918:
[----:B------:R-:W-:Y:S05]  /*c760*/  BRA `(.L_x_21890) ;  /* 0x0000000000107947 */ /* 0x000fea0003800000 */
.L_x_21917:
[----:B------:R-:W-:-:S05]  /*c770*/  SHF.R.S32.HI R3, RZ, 0x1f, R2 ;  /* 0x0000001fff037819 */ /* 0x000fca0000011402 */
[----:B------:R1:W-:Y:S01]  /*c780*/  STG.E.64 desc[UR36][R16.64], R2 ;  /* 0x0000000210007986 */ /* 0x0003e2000c101b24 */
[----:B------:R-:W-:Y:S05]  /*c790*/  BRA `(.L_x_21890) ;  /* 0x0000000000047947 */ /* 0x000fea0003800000 */
.L_x_21916:
[----:B------:R0:W-:Y:S02]  /*c7a0*/  STG.E desc[UR36][R16.64], R2 ;  /* 0x0000000210007986 */ /* 0x0001e4000c101924 */
.L_x_21890:
[----:B------:R-:W-:-:S07]  /*c7b0*/  VIADD R19, R19, 0x80 ;  /* 0x0000008013137836 */ /* 0x000fce0000000000 */
.L_x_21817:
[----:B------:R-:W-:Y:S05]  /*c7c0*/  BSYNC B6 ;  /* 0x0000000000067941 */ /* 0x000fea0003800000 */
.L_x_21816:
        /* <DEDUP_REMOVED lines=357> */
.L_x_21919:
        /* <DEDUP_REMOVED lines=20> */
.L_x_21923:
[----:B------:R0:W5:Y:S01]  /*df60*/  LDG.E.U8 R19, desc[UR36][R2.64] ;  /* 0x0000002402137981 */ /* 0x000162000c1e1100 */
[----:B------:R-:W-:Y:S05]  /*df70*/  BRA `(.L_x_21925) ;  /* 0x0000000c00347947 */ /* 0x000fea0003800000 */
.L_x_21922:
        /* <DEDUP_REMOVED lines=8> */
.L_x_21927:
[----:B------:R0:W5:Y:S01]  /*e000*/  LDG.E R19, desc[UR36][R2.64] ;  /* 0x0000002402137981 */ /* 0x000162000c1e1900 */
[----:B------:R-:W-:Y:S05]  /*e010*/  BRA `(.L_x_21925) ;  /* 0x0000000c000c7947 */ /* 0x000fea0003800000 */
.L_x_21926:
[----:B------:R0:W5:Y:S01]  /*e020*/  LDG.E.S16 R19, desc[UR36][R2.64] ;  /* 0x0000002402137981 */ /* 0x000162000c1e1700 */
[----:B------:R-:W-:Y:S05]  /*e030*/  BRA `(.L_x_21925) ;  /* 0x0000000c00047947 */ /* 0x000fea0003800000 */
.L_x_21921:
        /* <DEDUP_REMOVED lines=9> */
.L_x_21929:
[----:B------:R-:W2:Y:S02]  /*e0d0*/  LDG.E.U16 R2, desc[UR36][R2.64] ;  /* 0x0000002402027981 */ /* 0x000ea4000c1e1500 */
[----:B--2---:R-:W-:-:S06]  /*e0e0*/  HADD2.F32 R19, -RZ, R2.H0_H0 ;  /* 0x20000002ff137230 */ /* 0x004fcc0000004100 */
[----:B------:R-:W0:Y:S01]  /*e0f0*/  F2I.FTZ.TRUNC.NTZ R19, R19 ;  /* 0x0000001300137305 */ /* 0x000e22000021f100 */
[----:B------:R-:W-:Y:S05]  /*e100*/  BRA `(.L_x_21925) ;  /* 0x0000000800d07947 */ /* 0x000fea0003800000 */
.L_x_21928:
        /* <DEDUP_REMOVED lines=9> */
.L_x_21931:
[----:B------:R-:W2:Y:S02]  /*e1a0*/  LDG.E.U16 R2, desc[UR36][R2.64] ;  /* 0x0000002402027981 */ /* 0x000ea4000c1e1500 */
[----:B--2---:R-:W-:-:S06]  /*e1b0*/  HADD2.F32 R19, -RZ, R2.H0_H0 ;  /* 0x20000002ff137230 */ /* 0x004fcc0000004100 */
[----:B------:R-:W0:Y:S01]  /*e1c0*/  F2I.FTZ.TRUNC.NTZ R19, R19 ;  /* 0x0000001300137305 */ /* 0x000e22000021f100 */
[----:B------:R-:W-:Y:S05]  /*e1d0*/  BRA `(.L_x_21925) ;  /* 0x00000008009c7947 */ /* 0x000fea0003800000 */
.L_x_21930:
[----:B------:R-:W2:Y:S02]  /*e1e0*/  LDG.E.64 R2, desc[UR36][R2.64] ;  /* 0x0000002402027981 */ /* 0x000ea4000c1e1b00 */
[----:B--2---:R0:W1:Y:S01]  /*e1f0*/  F2I.F64.TRUNC R19, R2 ;  /* 0x0000000200137311 */ /* 0x004062000030d100 */
[----:B------:R-:W-:Y:S05]  /*e200*/  BRA `(.L_x_21925) ;  /* 0x0000000800907947 */ /* 0x000fea0003800000 */
.L_x_21920:
        /* <DEDUP_REMOVED lines=12> */
.L_x_21934:
[----:B------:R-:W2:Y:S02]  /*e2d0*/  LDG.E.64 R2, desc[UR36][R2.64] ;  /* 0x0000002402027981 */ /* 0x000ea4000c1e1b00 */
[----:B--2---:R0:W1:Y:S01]  /*e2e0*/  F2I.F64.TRUNC R19, R2 ;  /* 0x0000000200137311 */ /* 0x004062000030d100 */
[----:B------:R-:W-:Y:S05]  /*e2f0*/  BRA `(.L_x_21925) ;  /* 0x0000000800547947 */ /* 0x000fea0003800000 */
.L_x_21933:
        /* <DEDUP_REMOVED lines=27> */
.L_x_21936:
        /* <DEDUP_REMOVED lines=14> */
.L_x_21935:
[----:B------:R-:W2:Y:S02]  /*e590*/  LDG.E.U16 R19, desc[UR36][R2.64] ;  /* 0x0000002402137981 */ /* 0x000ea4000c1e1500 */
[----:B--2---:R-:W-:-:S06]  /*e5a0*/  IMAD.U32 R19, R19, 0x10000, RZ ;  /* 0x0001000013137824 */ /* 0x004fcc00078e00ff */
[----:B------:R-:W4:Y:S01]  /*e5b0*/  F2I.FTZ.TRUNC.NTZ R19, R19 ;  /* 0x0000001300137305 */ /* 0x000f22000021f100 */
[----:B------:R-:W-:Y:S05]  /*e5c0*/  BRA `(.L_x_21925) ;  /* 0x0000000400a07947 */ /* 0x000fea0003800000 */
.L_x_21932:
        /* <DEDUP_REMOVED lines=10> */
.L_x_21939:
        /* <DEDUP_REMOVED lines=21> */
.L_x_21943:
[----:B------:R-:W-:Y:S05]  /*e7c0*/  BSYNC B1 ;  /* 0x0000000000017941 */ /* 0x000fea0003800000 */
.L_x_21942:
[----:B------:R-:W-:Y:S01]  /*e7d0*/  IMAD.SHL.U32 R2, R2, 0x100000, RZ ;  /* 0x0010000002027824 */ /* 0x000fe200078e00ff */
[----:B------:R-:W-:-:S04]  /*e7e0*/  LEA R0, R0, 0x3b800000, 0x17 ;  /* 0x3b80000000007811 */ /* 0x000fc800078eb8ff */
[----:B------:R-:W-:-:S07]  /*e7f0*/  LOP3.LUT R19, R0, R2, R19, 0xfe, !PT ;  /* 0x0000000200137212 */ /* 0x000fce00078efe13 */
.L_x_21941:
[----:B------:R-:W-:Y:S05]  /*e800*/  BSYNC B0 ;  /* 0x0000000000007941 */ /* 0x000fea0003800000 */
.L_x_21940:
[----:B------:R-:W0:Y:S01]  /*e810*/  F2I.FTZ.TRUNC.NTZ R19, R19 ;  /* 0x0000001300137305 */ /* 0x000e22000021f100 */
[----:B------:R-:W-:Y:S05]  /*e820*/  BRA `(.L_x_21925) ;  /* 0x0000000400087947 */ /* 0x000fea0003800000 */
.L_x_21938:
        /* <DEDUP_REMOVED lines=21> */
.L_x_21947:
[----:B------:R-:W-:Y:S05]  /*e980*/  BSYNC B1 ;  /* 0x0000000000017941 */ /* 0x000fea0003800000 */
.L_x_21946:
[----:B------:R-:W-:Y:S01]  /*e990*/  IMAD.SHL.U32 R2, R2, 0x200000, RZ ;  /* 0x0020000002027824 */ /* 0x000fe200078e00ff */
[----:B------:R-:W-:-:S04]  /*e9a0*/  LEA R0, R0, 0x37800000, 0x17 ;  /* 0x3780000000007811 */ /* 0x000fc800078eb8ff */
[----:B------:R-:W-:-:S07]  /*e9b0*/  LOP3.LUT R19, R0, R2, R19, 0xfe, !PT ;  /* 0x0000000200137212 */ /* 0x000fce00078efe13 */
.L_x_21945:
[----:B------:R-:W-:Y:S05]  /*e9c0*/  BSYNC B0 ;  /* 0x0000000000007941 */ /* 0x000fea0003800000 */
.L_x_21944:
[----:B------:R-:W0:Y:S01]  /*e9d0*/  F2I.FTZ.TRUNC.NTZ R19, R19 ;  /* 0x0000001300137305 */ /* 0x000e22000021f100 */
[----:B------:R-:W-:Y:S05]  /*e9e0*/  BRA `(.L_x_21925) ;  /* 0x0000000000987947 */ /* 0x000fea0003800000 */
.L_x_21937:
        /* <DEDUP_REMOVED lines=14> */
.L_x_21951:
[----:B------:R-:W-:Y:S05]  /*ead0*/  BSYNC B0 ;  /* 0x0000000000007941 */ /* 0x000fea0003800000 */
.L_x_21950:
[----:B------:R-:W0:Y:S01]  /*eae0*/  F2I.FTZ.TRUNC.NTZ R19, R19 ;  /* 0x0000001300137305 */ /* 0x000e22000021f100 */
[----:B------:R-:W-:Y:S05]  /*eaf0*/  BRA `(.L_x_21925) ;  /* 0x0000000000547947 */ /* 0x000fea0003800000 */
.L_x_21924:
        /* <DEDUP_REMOVED lines=17> */
.L_x_21952:
[----:B------:R-:W-:Y:S05]  /*ec10*/  BRA `(.L_x_21925) ;  /* 0x00000000000c7947 */ /* 0x000fea0003800000 */
.L_x_21949:
[----:B------:R0:W5:Y:S01]  /*ec20*/  LDG.E R19, desc[UR36][R2.64] ;  /* 0x0000002402137981 */ /* 0x000162000c1e1900 */
[----:B------:R-:W-:Y:S05]  /*ec30*/  BRA `(.L_x_21925) ;  /* 0x0000000000047947 */ /* 0x000fea0003800000 */
.L_x_21948:
[----:B------:R0:W5:Y:S02]  /*ec40*/  LDG.E R19, desc[UR36][R2.64] ;  /* 0x0000002402137981 */ /* 0x000164000c1e1900 */
.L_x_21925:
        /* <DEDUP_REMOVED lines=17> */
.L_x_21956:
[----:B------:R2:W5:Y:S01]  /*ed60*/  LDG.E.U8 R18, desc[UR36][R2.64] ;  /* 0x0000002402127981 */ /* 0x000562000c1e1100 */
[----:B------:R-:W-:Y:S05]  /*ed70*/  BRA `(.L_x_21958) ;  /* 0x0000000c00347947 */ /* 0x000fea0003800000 */
.L_x_21955:
        /* <DEDUP_REMOVED lines=8> */
.L_x_21960:
[----:B------:R0:W5:Y:S01]  /*ee00*/  LDG.E R18, desc[UR36][R2.64] ;  /* 0x0000002402127981 */ /* 0x000162000c1e1900 */
[----:B------:R-:W-:Y:S05]  /*ee10*/  BRA `(.L_x_21958) ;  /* 0x0000000c000c7947 */ /* 0x000fea0003800000 */
.L_x_21959:
[----:B------:R0:W5:Y:S01]  /*ee20*/  LDG.E.S16 R18, desc[UR36][R2.64] ;  /* 0x0000002402127981 */ /* 0x000162000c1e1700 */
[----:B------:R-:W-:Y:S05]  /*ee30*/  BRA `(.L_x_21958) ;  /* 0x0000000c00047947 */ /* 0x000fea0003800000 */
.L_x_21954:
        /* <DEDUP_REMOVED lines=9> */
.L_x_21962:
[----:B------:R-:W2:Y:S02]  /*eed0*/  LDG.E.U16 R2, desc[UR36][R2.64] ;  /* 0x0000002402027981 */ /* 0x000ea4000c1e1500 */
[----:B--2---:R-:W-:-:S06]  /*eee0*/  HADD2.F32 R18, -RZ, R2.H0_H0 ;  /* 0x20000002ff127230 */ /* 0x004fcc0000004100 */
[----:B------:R-:W0:Y:S01]  /*eef0*/  F2I.FTZ.TRUNC.NTZ R18, R18 ;  /* 0x0000001200127305 */ /* 0x000e22000021f100 */
[----:B------:R-:W-:Y:S05]  /*ef00*/  BRA `(.L_x_21958) ;  /* 0x0000000800d07947 */ /* 0x000fea0003800000 */
.L_x_21961:
        /* <DEDUP_REMOVED lines=9> */
.L_x_21964:
[----:B------:R-:W2:Y:S02]  /*efa0*/  LDG.E.U16 R2, desc[UR36][R2.64] ;  /* 0x0000002402027981 */ /* 0x000ea4000c1e1500 */
[----:B--2---:R-:W-:-:S06]  /*efb0*/  HADD2.F32 R18, -RZ, R2.H0_H0 ;  /* 0x20000002ff127230 */ /* 0x004fcc0000004100 */
[----:B------:R-:W0:Y:S01]  /*efc0*/  F2I.FTZ.TRUNC.NTZ R18, R18 ;  /* 0x0000001200127305 */ /* 0x000e22000021f100 */
[----:B------:R-:W-:Y:S05]  /*efd0*/  BRA `(.L_x_21958) ;  /* 0x00000008009c7947 */ /* 0x000fea0003800000 */
.L_x_21963:
[----:B------:R-:W2:Y:S02]  /*efe0*/  LDG.E.64 R2, desc[UR36][R2.64] ;  /* 0x0000002402027981 */ /* 0x000ea4000c1e1b00 */
[----:B--2---:R0:W2:Y:S01]  /*eff0*/  F2I.F64.TRUNC R18, R2 ;  /* 0x0000000200127311 */ /* 0x0040a2000030d100 */
[----:B------:R-:W-:Y:S05]  /*f000*/  BRA `(.L_x_21958) ;  /* 0x0000000800907947 */ /* 0x000fea0003800000 */
.L_x_21953:
        /* <DEDUP_REMOVED lines=12> */
.L_x_21967:
[----:B------:R-:W2:Y:S02]  /*f0d0*/  LDG.E.64 R2, desc[UR36][R2.64] ;  /* 0x0000002402027981 */ /* 0x000ea4000c1e1b00 */
[----:B--2---:R0:W2:Y:S01]  /*f0e0*/  F2I.F64.TRUNC R18, R2 ;  /* 0x0000000200127311 */ /* 0x0040a2000030d100 */
[----:B------:R-:W-:Y:S05]  /*f0f0*/  BRA `(.L_x_21958) ;  /* 0x0000000800547947 */ /* 0x000fea0003800000 */
.L_x_21966:
        /* <DEDUP_REMOVED lines=27> */
.L_x_21969:
        /* <DEDUP_REMOVED lines=14> */
.L_x_21968:
[----:B------:R-:W2:Y:S02]  /*f390*/  LDG.E.U16 R18, desc[UR36][R2.64] ;  /* 0x0000002402127981 */ /* 0x000ea4000c1e1500 */
[----:B--2---:R-:W-:-:S06]  /*f3a0*/  IMAD.U32 R18, R18, 0x10000, RZ ;  /* 0x0001000012127824 */ /* 0x004fcc00078e00ff */
[----:B------:R-:W0:Y:S01]  /*f3b0*/  F2I.FTZ.TRUNC.NTZ R18, R18 ;  /* 0x0000001200127305 */ /* 0x000e22000021f100 */
[----:B------:R-:W-:Y:S05]  /*f3c0*/  BRA `(.L_x_21958) ;  /* 0x0000000400a07947 */ /* 0x000fea0003800000 */
.L_x_21965:
        /* <DEDUP_REMOVED lines=10> */
.L_x_21972:
        /* <DEDUP_REMOVED lines=21> */
.L_x_21976:
[----:B------:R-:W-:Y:S05]  /*f5c0*/  BSYNC B1 ;  /* 0x0000000000017941 */ /* 0x000fea0003800000 */
.L_x_21975:
[----:B------:R-:W-:Y:S01]  /*f5d0*/  IMAD.SHL.U32 R2, R2, 0x100000, RZ ;  /* 0x0010000002027824 */ /* 0x000fe200078e00ff */
[----:B------:R-:W-:-:S04]  /*f5e0*/  LEA R3, R0, 0x3b800000, 0x17 ;  /* 0x3b80000000037811 */ /* 0x000fc800078eb8ff */
[----:B------:R-:W-:-:S07]  /*f5f0*/  LOP3.LUT R18, R3, R2, R18, 0xfe, !PT ;  /* 0x0000000203127212 */ /* 0x000fce00078efe12 */
.L_x_21974:
[----:B------:R-:W-:Y:S05]  /*f600*/  BSYNC B0 ;  /* 0x0000000000007941 */ /* 0x000fea0003800000 */
.L_x_21973:
[----:B------:R-:W0:Y:S01]  /*f610*/  F2I.FTZ.TRUNC.NTZ R18, R18 ;  /* 0x0000001200127305 */ /* 0x000e22000021f100 */
[----:B------:R-:W-:Y:S05]  /*f620*/  BRA `(.L_x_21958) ;  /* 0x0000000400087947 */ /* 0x000fea0003800000 */
.L_x_21971:
        /* <DEDUP_REMOVED lines=21> */
.L_x_21980:
[----:B------:R-:W-:Y:S05]  /*f780*/  BSYNC B1 ;  /* 0x0000000000017941 */ /* 0x000fea0003800000 */
.L_x_21979:
[----:B------:R-:W-:Y:S01]  /*f790*/  IMAD.SHL.U32 R2, R2, 0x200000, RZ ;  /* 0x0020000002027824 */ /* 0x000fe200078e00ff */
[----:B------:R-:W-:-:S04]  /*f7a0*/  LEA R3, R0, 0x37800000, 0x17 ;  /* 0x3780000000037811 */ /* 0x000fc800078eb8ff */
[----:B------:R-:W-:-:S07]  /*f7b0*/  LOP3.LUT R18, R3, R2, R18, 0xfe, !PT ;  /* 0x0000000203127212 */ /* 0x000fce00078efe12 */
.L_x_21978:
[----:B------:R-:W-:Y:S05]  /*f7c0*/  BSYNC B0 ;  /* 0x0000000000007941 */ /* 0x000fea0003800000 */
.L_x_21977:
[----:B------:R-:W0:Y:S01]  /*f7d0*/  F2I.FTZ.TRUNC.NTZ R18, R18 ;  /* 0x0000001200127305 */ /* 0x000e22000021f100 */
[----:B------:R-:W-:Y:S05]  /*f7e0*/  BRA `(.L_x_21958) ;  /* 0x0000000000987947 */ /* 0x000fea0003800000 */
.L_x_21970:
        /* <DEDUP_REMOVED lines=14> */
.L_x_21984:
[----:B------:R-:W-:Y:S05]  /*f8d0*/  BSYNC B0 ;  /* 0x0000000000007941 */ /* 0x000fea0003800000 */
.L_x_21983:
[----:B------:R-:W0:Y:S01]  /*f8e0*/  F2I.FTZ.TRUNC.NTZ R18, R18 ;  /* 0x0000001200127305 */ /* 0x000e22000021f100 */
[----:B------:R-:W-:Y:S05]  /*f8f0*/  BRA `(.L_x_21958) ;  /* 0x0000000000547947 */ /* 0x000fea0003800000 */
.L_x_21957:
        /* <DEDUP_REMOVED lines=17> */
.L_x_21985:
[----:B------:R-:W-:Y:S05]  /*fa10*/  BRA `(.L_x_21958) ;  /* 0x00000000000c7947 */ /* 0x000fea0003800000 */
.L_x_21982:
[----:B------:R0:W5:Y:S01]  /*fa20*/  LDG.E R18, desc[UR36][R2.64] ;  /* 0x0000002402127981 */ /* 0x000162000c1e1900 */
[----:B------:R-:W-:Y:S05]  /*fa30*/  BRA `(.L_x_21958) ;  /* 0x0000000000047947 */ /* 0x000fea0003800000 */
.L_x_21981:
[----:B------:R0:W5:Y:S02]  /*fa40*/  LDG.E R18, desc[UR36][R2.64] ;  /* 0x0000002402127981 */ /* 0x000164000c1e1900 */
.L_x_21958:
[-C--:B0-2--5:R-:W-:Y:S02]  /*fa50*/  IABS R4, R18.reuse ;  /* 0x0000001200047213 */ /* 0x0a5fe40000000000 */
        /* <DEDUP_REMOVED lines=37> */
.L_x_21989:
[----:B------:R-:W-:Y:S01]  /*fcb0*/  STG.E.U8 desc[UR36][R16.64], R2 ;  /* 0x0000000210007986 */ /* 0x000fe2000c101124 */
[----:B------:R-:W-:Y:S05]  /*fcc0*/  EXIT ;  /* 0x000000000000794d */ /* 0x000fea0003800000 */
.L_x_21988:
[----:B------:R-:W-:-:S13]  /*fcd0*/  ISETP.NE.AND P0, PT, R0, 0x2, PT ;  /* 0x000000020000780c */ /* 0x000fda0003f05270 */
[----:B------:R-:W-:Y:S05]  /*fce0*/  @!P0 BRA `(.L_x_21991) ;  /* 0x0000000000248947 */ /* 0x000fea0003800000 */
[----:B------:R-:W-:-:S13]  /*fcf0*/  ISETP.NE.AND P0, PT, R0, 0x3, PT ;  /* 0x000000030000780c */ /* 0x000fda0003f05270 */
[----:B------:R-:W-:Y:S05]  /*fd00*/  @!P0 BRA `(.L_x_21992) ;  /* 0x0000000000148947 */ /* 0x000fea0003800000 */
[----:B------:R-:W-:-:S13]  /*fd10*/  ISETP.NE.AND P0, PT, R0, 0x4, PT ;  /* 0x000000040000780c */ /* 0x000fda0003f05270 */
[----:B------:R-:W-:Y:S05]  /*fd20*/  @P0 BRA `(.L_x_21990) ;  /* 0x0000000800e40947 */ /* 0x000fea0003800000 */
[----:B------:R-:W-:-:S05]  /*fd30*/  SHF.R.S32.HI R3, RZ, 0x1f, R2 ;  /* 0x0000001fff037819 */ /* 0x000fca0000011402 */
[----:B------:R-:W-:Y:S01]  /*fd40*/  STG.E.64 desc[UR36][R16.64], R2 ;  /* 0x0000000210007986 */ /* 0x000fe2000c101b24 */
[----:B------:R-:W-:Y:S05]  /*fd50*/  EXIT ;  /* 0x000000000000794d */ /* 0x000fea0003800000 */
.L_x_21992:
[----:B------:R-:W-:Y:S01]  /*fd60*/  STG.E desc[UR36][R16.64], R2 ;  /* 0x0000000210007986 */ /* 0x000fe2000c101924 */
[----:B------:R-:W-:Y:S05]  /*fd70*/  EXIT ;  /* 0x000000000000794d */ /* 0x000fea0003800000 */
.L_x_21991:
[----:B------:R-:W-:Y:S01]  /*fd80*/  STG.E.U16 desc[UR36][R16.64], R2 ;  /* 0x0000000210007986 */ /* 0x000fe2000c101524 */
[----:B------:R-:W-:Y:S05]  /*fd90*/  EXIT ;  /* 0x000000000000794d */ /* 0x000fea0003800000 */
.L_x_21987:
[----:B------:R-:W-:-:S13]  /*fda0*/  ISETP.GT.AND P0, PT, R0, 0x6, PT ;  /* 0x000000060000780c */ /* 0x000fda0003f04270 */
[----:B------:R-:W-:Y:S05]  /*fdb0*/  @P0 BRA `(.L_x_21993) ;  /* 0x00000000002c0947 */ /* 0x000fea0003800000 */
[----:B------:R-:W-:-:S13]  /*fdc0*/  ISETP.NE.AND P0, PT, R0, 0x5, PT ;  /* 0x000000050000780c */ /* 0x000fda0003f05270 */
[----:B------:R-:W-:Y:S05]  /*fdd0*/  @!P0 BRA `(.L_x_21994) ;  /* 0x0000000000148947 */ /* 0x000fea0003800000 */
[----:B------:R-:W-:-:S13]  /*fde0*/  ISETP.NE.AND P0, PT, R0, 0x6, PT ;  /* 0x000000060000780c */ /* 0x000fda0003f05270 */
[----:B------:R-:W-:Y:S05]  /*fdf0*/  @P0 BRA `(.L_x_21990) ;  /* 0x0000000800b00947 */ /* 0x000fea0003800000 */
[----:B------:R-:W-:-:S05]  /*fe00*/  I2FP.F32.S32 R3, R2 ;  /* 0x0000000200037245 */ /* 0x000fca0000201400 */
[----:B------:R-:W-:Y:S01]  /*fe10*/  STG.E desc[UR36][R16.64], R3 ;  /* 0x0000000310007986 */ /* 0x000fe2000c101924 */
[----:B------:R-:W-:Y:S05]  /*fe20*/  EXIT ;  /* 0x000000000000794d */ /* 0x000fea0003800000 */
.L_x_21994:
[----:B------:R-:W-:-:S04]  /*fe30*/  I2FP.F32.S32 R0, R2 ;  /* 0x0000000200007245 */ /* 0x000fc80000201400 */
[----:B------:R-:W-:-:S05]  /*fe40*/  F2FP.F16.F32.PACK_AB R0, RZ, R0 ;  /* 0x00000000ff00723e */ /* 0x000fca00000000ff */
[----:B------:R-:W-:Y:S01]  /*fe50*/  STG.E.U16 desc[UR36][R16.64], R0 ;  /* 0x0000000010007986 */ /* 0x000fe2000c101524 */
[----:B------:R-:W-:Y:S05]  /*fe60*/  EXIT ;  /* 0x000000000000794d */ /* 0x000fea0003800000 */
.L_x_21993:
        /* <DEDUP_REMOVED lines=8> */
[----:B------:R-:W-:Y:S01]  /*fef0*/  STG.E.64 desc[UR36][R16.64], R2 ;  /* 0x0000000210007986 */ /* 0x000fe2000c101b24 */
[----:B------:R-:W-:Y:S05]  /*ff00*/  EXIT ;  /* 0x000000000000794d */ /* 0x000fea0003800000 */
.L_x_21996:
[----:B------:R-:W-:-:S04]  /*ff10*/  I2FP.F32.S32 R2, R2 ;  /* 0x0000000200027245 */ /* 0x000fc80000201400 */
[----:B------:R-:W-:-:S04]  /*ff20*/  F2FP.F16.F32.PACK_AB R3, RZ, R2 ;  /* 0x00000002ff03723e */ /* 0x000fc800000000ff */
[----:B------:R-:W-:-:S05]  /*ff30*/  PRMT R3, R3, 0x5410, RZ ;  /* 0x0000541003037816 */ /* 0x000fca00000000ff */
[----:B------:R-:W-:Y:S01]  /*ff40*/  STG.E desc[UR36][R16.64], R3 ;  /* 0x0000000310007986 */ /* 0x000fe2000c101924 */
[----:B------:R-:W-:Y:S05]  /*ff50*/  EXIT ;  /* 0x000000000000794d */ /* 0x000fea0003800000 */
.L_x_21995:
[----:B------:R-:W0:Y:S02]  /*ff60*/  I2F.F64 R2, R2 ;  /* 0x0000000200027312 */ /* 0x000e240000201c00 */
[----:B0-----:R-:W-:Y:S01]  /*ff70*/  STG.E.64 desc[UR36][R16.64], R2 ;  /* 0x0000000210007986 */ /* 0x001fe2000c101b24 */
[----:B------:R-:W-:Y:S05]  /*ff80*/  EXIT ;  /* 0x000000000000794d */ /* 0x000fea0003800000 */
.L_x_21986:
        /* <DEDUP_REMOVED lines=10> */
[----:B------:R-:W-:Y:S01]  /*10030*/  STG.E.U8 desc[UR36][R16.64], R3 ;  /* 0x0000000310007986 */ /* 0x000fe2000c101124 */
[----:B------:R-:W-:Y:S05]  /*10040*/  EXIT ;  /* 0x000000000000794d */ /* 0x000fea0003800000 */
.L_x_21999:
[----:B------:R-:W0:Y:S01]  /*10050*/  I2F.F64 R4, R2 ;  /* 0x0000000200047312 */ /* 0x000e220000201c00 */
[----:B------:R-:W-:-:S05]  /*10060*/  CS2R R6, SRZ ;  /* 0x0000000000067805 */ /* 0x000fca000001ff00 */
[----:B0-----:R-:W-:Y:S01]  /*10070*/  STG.E.128 desc[UR36][R16.64], R4 ;  /* 0x0000000410007986 */ /* 0x001fe2000c101d24 */
[----:B------:R-:W-:Y:S05]  /*10080*/  EXIT ;  /* 0x000000000000794d */ /* 0x000fea0003800000 */
.L_x_21998:
        /* <DEDUP_REMOVED lines=21> */
.L_x_22003:
[----:B------:R-:W-:Y:S05]  /*101e0*/  BSYNC B0 ;  /* 0x0000000000007941 */ /* 0x000fea0003800000 */
.L_x_22002:
[----:B------:R-:W-:-:S05]  /*101f0*/  LOP3.LUT R3, R0, R3, RZ, 0xfc, !PT ;  /* 0x0000000300037212 */ /* 0x000fca00078efcff */
[----:B------:R-:W-:Y:S01]  /*10200*/  STG.E.U8 desc[UR36][R16.64], R3 ;  /* 0x0000000310007986 */ /* 0x000fe2000c101124 */
[----:B------:R-:W-:Y:S05]  /*10210*/  EXIT ;  /* 0x000000000000794d */ /* 0x000fea0003800000 */
.L_x_22001:
        /* <DEDUP_REMOVED lines=13> */
.L_x_22005:
[----:B------:R-:W-:Y:S01]  /*102f0*/  IMAD.MOV.U32 R0, RZ, RZ, 0x7f ;  /* 0x0000007fff007424 */ /* 0x000fe200078e00ff */
[----:B------:R-:W-:-:S04]  /*10300*/  ISETP.GT.U32.AND P0, PT, R2, 0x7f800000, PT ;  /* 0x7f8000000200780c */ /* 0x000fc80003f04070 */
[----:B------:R-:W-:-:S09]  /*10310*/  SEL R0, R0, 0x7c, P0 ;  /* 0x0000007c00007807 */ /* 0x000fd20000000000 */
.L_x_22006:
[----:B------:R-:W-:Y:S05]  /*10320*/  BSYNC B0 ;  /* 0x0000000000007941 */ /* 0x000fea0003800000 */
.L_x_22004:
[----:B------:R-:W-:-:S04]  /*10330*/  LOP3.LUT R2, R3, 0x80000000, RZ, 0xc0, !PT ;  /* 0x8000000003027812 */ /* 0x000fc800078ec0ff */
[----:B------:R-:W-:-:S04]  /*10340*/  SHF.R.U32.HI R3, RZ, 0x18, R2 ;  /* 0x00000018ff037819 */ /* 0x000fc80000011602 */
[----:B------:R-:W-:-:S05]  /*10350*/  LOP3.LUT R3, R0, R3, RZ, 0xfc, !PT ;  /* 0x0000000300037212 */ /* 0x000fca00078efcff */
[----:B------:R-:W-:Y:S01]  /*10360*/  STG.E.U8 desc[UR36][R16.64], R3 ;  /* 0x0000000310007986 */ /* 0x000fe2000c101124 */
[----:B------:R-:W-:Y:S05]  /*10370*/  EXIT ;  /* 0x000000000000794d */ /* 0x000fea0003800000 */
.L_x_22000:
[----:B------:R-:W-:-:S04]  /*10380*/  I2FP.F32.S32 R0, R2 ;  /* 0x0000000200007245 */ /* 0x000fc80000201400 */
[----:B------:R-:W-:-:S05]  /*10390*/  F2FP.BF16.F32.PACK_AB R0, RZ, R0 ;  /* 0x00000000ff00723e */ /* 0x000fca00000010ff */
[----:B------:R-:W-:Y:S01]  /*103a0*/  STG.E.U16 desc[UR36][R16.64], R0 ;  /* 0x0000000010007986 */ /* 0x000fe2000c101524 */
[----:B------:R-:W-:Y:S05]  /*103b0*/  EXIT ;  /* 0x000000000000794d */ /* 0x000fea0003800000 */
.L_x_21997:
        /* <DEDUP_REMOVED lines=10> */
.L_x_22009:
        /* <DEDUP_REMOVED lines=17> */
.L_x_22012:
[----:B------:R-:W-:-:S04]  /*10570*/  LOP3.LUT R2, R3, 0x80000000, RZ, 0xc0, !PT ;  /* 0x8000000003027812 */ /* 0x000fc800078ec0ff */
[----:B------:R-:W-:-:S04]  /*10580*/  SHF.R.U32.HI R3, RZ, 0x18, R2 ;  /* 0x00000018ff037819 */ /* 0x000fc80000011602 */
[----:B------:R-:W-:-:S04]  /*10590*/  LOP3.LUT R0, R0, R3, RZ, 0xfc, !PT ;  /* 0x0000000300007212 */ /* 0x000fc800078efcff */
[----:B------:R-:W-:-:S07]  /*105a0*/  PRMT R8, R0, 0x7610, R8 ;  /* 0x0000761000087816 */ /* 0x000fce0000000008 */
.L_x_22011:
[----:B------:R-:W-:Y:S05]  /*105b0*/  BSYNC B0 ;  /* 0x0000000000007941 */ /* 0x000fea0003800000 */
.L_x_22010:
[----:B------:R-:W-:Y:S01]  /*105c0*/  STG.E.U8 desc[UR36][R16.64], R8 ;  /* 0x0000000810007986 */ /* 0x000fe2000c101124 */
[----:B------:R-:W-:Y:S05]  /*105d0*/  EXIT ;  /* 0x000000000000794d */ /* 0x000fea0003800000 */
.L_x_22008:
        /* <DEDUP_REMOVED lines=17> */
.L_x_22015:
[----:B------:R-:W-:-:S04]  /*106f0*/  LOP3.LUT R2, R3, 0x80000000, RZ, 0xc0, !PT ;  /* 0x8000000003027812 */ /* 0x000fc800078ec0ff */
[----:B------:R-:W-:-:S04]  /*10700*/  SHF.R.U32.HI R3, RZ, 0x18, R2 ;  /* 0x00000018ff037819 */ /* 0x000fc80000011602 */
[----:B------:R-:W-:-:S04]  /*10710*/  LOP3.LUT R0, R0, R3, RZ, 0xfc, !PT ;  /* 0x0000000300007212 */ /* 0x000fc800078efcff */
[----:B------:R-:W-:-:S07]  /*10720*/  PRMT R8, R0, 0x7610, R8 ;  /* 0x0000761000087816 */ /* 0x000fce0000000008 */
.L_x_22014:
[----:B------:R-:W-:Y:S05]  /*10730*/  BSYNC B0 ;  /* 0x0000000000007941 */ /* 0x000fea0003800000 */
.L_x_22013:
[----:B------:R-:W-:Y:S01]  /*10740*/  STG.E.U8 desc[UR36][R16.64], R8 ;  /* 0x0000000810007986 */ /* 0x000fe2000c101124 */
[----:B------:R-:W-:Y:S05]  /*10750*/  EXIT ;  /* 0x000000000000794d */ /* 0x000fea0003800000 */
.L_x_22007:
        /* <DEDUP_REMOVED lines=22> */
.L_x_21990:
        /* <DEDUP_REMOVED lines=16> */
.L_x_22018:
[----:B------:R-:W-:Y:S05]  /*109c0*/  EXIT ;  /* 0x000000000000794d */ /* 0x000fea0003800000 */
.L_x_22017:
[----:B------:R-:W-:-:S05]  /*109d0*/  SHF.R.S32.HI R3, RZ, 0x1f, R2 ;  /* 0x0000001fff037819 */ /* 0x000fca0000011402 */
[----:B------:R-:W-:Y:S01]  /*109e0*/  STG.E.64 desc[UR36][R16.64], R2 ;  /* 0x0000000210007986 */ /* 0x000fe2000c101b24 */
[----:B------:R-:W-:Y:S05]  /*109f0*/  EXIT ;  /* 0x000000000000794d */ /* 0x000fea0003800000 */
.L_x_22016:
[----:B------:R-:W-:Y:S01]  /*10a00*/  STG.E desc[UR36][R16.64], R2 ;  /* 0x0000000210007986 */ /* 0x000fe2000c101924 */
[----:B------:R-:W-:Y:S05]  /*10a10*/  EXIT ;  /* 0x000000000000794d */ /* 0x000fea0003800000 */
.L_x_22019:
        /* <DEDUP_REMOVED lines=14> */
.L_x_57423:


//--------------------- .text._ZN2at6native27unrolled_elementwise_kernelINS0_13BinaryFunctorIiiiZZZNS0_16fmod_kernel_cudaERNS_18TensorIteratorBaseEENKUlvE_clEvENKUlvE1_clEvEUliiE_EESt5arrayIPcLm3EELi4E23TrivialOffsetCalculatorILi2EjESC_ILi1EjENS0_6memory12LoadWithCastILi2EEENSF_13StoreWithCastILi1EEEEEviT_T0_T2_T3_T4_T5_ --------------------------
	.section	.text._ZN2at6native27unrolled_elementwise_kernelINS0_13BinaryFunctorIiiiZZZNS0_16fmod_kernel_cudaERNS_18TensorIteratorBaseEENKUlvE_clEvENKUlvE1_clEvEUliiE_EESt5arrayIPcLm3EELi4E23TrivialOffsetCalculatorILi2EjESC_ILi1EjENS0_6memory12LoadWithCastILi2EEENSF_13StoreWithCastILi1EEEEEviT_T0_T2_T3_T4_T5_,"ax",@progbits
	.align	128
        .global         _ZN2at6native27unrolled_elementwise_kernelINS0_13BinaryFunctorIiiiZZZNS0_16fmod_kernel_cudaERNS_18TensorIteratorBaseEENKUlvE_clEvENKUlvE1_clEvEUliiE_EESt5arrayIPcLm3EELi4E23TrivialOffsetCalculatorILi2EjESC_ILi1EjENS0_6memory12LoadWithCastILi2EEENSF_13StoreWithCastILi1EEEEEviT_T0_T2_T3_T4_T5_
        .type           _ZN2at6native27unrolled_elementwise_kernelINS0_13BinaryFunctorIiiiZZZNS0_16fmod_kernel_cudaERNS_18TensorIteratorBaseEENKUlvE_clEvENKUlvE1_clEvEUliiE_EESt5arrayIPcLm3EELi4E23TrivialOffsetCalculatorILi2EjESC_ILi1EjENS0_6memory12LoadWithCastILi2EEENSF_13StoreWithCastILi1EEEEEviT_T0_T2_T3_T4_T5_,@function
        .size           _ZN2at6native27unrolled_elementwise_kernelINS0_13BinaryFunctorIiiiZZZNS0_16fmod_kernel_cudaERNS_18TensorIteratorBaseEENKUlvE_clEvENKUlvE1_clEvEUliiE_EESt5arrayIPcLm3EELi4E23TrivialOffsetCalculatorILi2EjESC_ILi1EjENS0_6memory12LoadWithCastILi2EEENSF_13StoreWithCastILi1EEEEEviT_T0_T2_T3_T4_T5_,(.L_x_57424 - _ZN2at6native27unrolled_elementwise_kernelINS0_13BinaryFunctorIiiiZZZNS0_16fmod_kernel_cudaERNS_18TensorIteratorBaseEENKUlvE_clEvENKUlvE1_clEvEUliiE_EESt5arrayIPcLm3EELi4E23TrivialOffsetCalculatorILi2EjESC_ILi1EjENS0_6memory12LoadWithCastILi2EEENSF_13StoreWithCastILi1EEEEEviT_T0_T2_T3_T4_T5_)
        .other          _ZN2at6native27unrolled_elementwise_kernelINS0_13BinaryFunctorIiiiZZZNS0_16fmod_kernel_cudaERNS_18TensorIteratorBaseEENKUlvE_clEvENKUlvE1_clEvEUliiE_EESt5arrayIPcLm3EELi4E23TrivialOffsetCalculatorILi2EjESC_ILi1EjENS0_6memory12LoadWithCastILi2EEENSF_13StoreWithCastILi1EEEEEviT_T0_T2_T3_T4_T5_,@"STO_CUDA_ENTRY STV_DEFAULT"
_ZN2at6native27unrolled_elementwise_kernelINS0_13BinaryFunctorIiiiZZZNS0_16fmod_kernel_cudaERNS_18TensorIteratorBaseEENKUlvE_clEvENKUlvE1_clEvEUliiE_EESt5arrayIPcLm3EELi4E23TrivialOffsetCalculatorILi2EjESC_ILi1EjENS0_6memory12LoadWithCastILi2EEENSF_13StoreWithCastILi1EEEEEviT_T0_T2_T3_T4_T5_:
.text._ZN2at6native27unrolled_elementwise_kernelINS0_13BinaryFunctorIiiiZZZNS0_16fmod_kernel_cudaERNS_18TensorIteratorBaseEENKUlvE_clEvENKUlvE1_clEvEUliiE_EESt5arrayIPcLm3EELi4E23TrivialOffsetCalculatorILi2EjESC_ILi1EjENS0_6memory12LoadWithCastILi2EEENSF_13StoreWithCastILi1EEEEEviT_T0_T2_T3_T4_T5_:
[----:B------:R-:W0:Y:S01]  /*0000*/  LDC R1, c[0x0][0x28] ;  /* 0x00000a00ff017b82 */ /* 0x000e220000000800 */
[----:B------:R-:W1:Y:S07]  /*0010*/  S2R R2, SR_CTAID.X ;  /* 0x0000000000027919 */ /* 0x000e6e0000002500 */
[----:B------:R-:W1:Y:S01]  /*0020*/  LDC R3, c[0x0][0x210] ;  /* 0x00008400ff037b82 */ /* 0x000e620000000800 */
[----:B------:R-:W-:Y:S01]  /*0030*/  ULDC.64 UR36, c[0x0][0x208] ;  /* 0x0000820000247ab9 */ /* 0x000fe20000000a00 */
[----:B------:R-:W-:Y:S01]  /*0040*/  BSSY B6, `(.L_x_22020) ;  /* 0x00001cf000067945 */ /* 0x000fe20003800000 */
[----:B------:R-:W2:Y:S01]  /*0050*/  S2R R17, SR_TID.X ;  /* 0x0000000000117919 */ /* 0x000ea20000002100 */
[----:B------:R-:W-:Y:S01]  /*0060*/  CS2R R28, SRZ ;  /* 0x00000000001c7805 */ /* 0x000fe2000001ff00 */
[----:B------:R-:W-:-:S03]  /*0070*/  IMAD.MOV.U32 R24, RZ, RZ, RZ ;  /* 0x000000ffff187224 */ /* 0x000fc600078e00ff */
        /* <DEDUP_REMOVED lines=24> */
.L_x_22025:
[----:B------:R3:W5:Y:S01]  /*0200*/  LDG.E.U8 R28, desc[UR36][R4.64] ;  /* 0x00000024041c7981 */ /* 0x000762000c1e1100 */
[----:B------:R-:W-:Y:S05]  /*0210*/  BRA `(.L_x_22027) ;  /* 0x0000000c00387947 */ /* 0x000fea0003800000 */
.L_x_22024:
        /* <DEDUP_REMOVED lines=8> */
.L_x_22029:
[----:B------:R1:W5:Y:S01]  /*02a0*/  LDG.E R28, desc[UR36][R4.64] ;  /* 0x00000024041c7981 */ /* 0x000362000c1e1900 */
[----:B------:R-:W-:Y:S05]  /*02b0*/  BRA `(.L_x_22027) ;  /* 0x0000000c00107947 */ /* 0x000fea0003800000 */
.L_x_22028:
[----:B------:R2:W5:Y:S01]  /*02c0*/  LDG.E.S16 R28, desc[UR36][R4.64] ;  /* 0x00000024041c7981 */ /* 0x000562000c1e1700 */
[----:B------:R-:W-:Y:S05]  /*02d0*/  BRA `(.L_x_22027) ;  /* 0x0000000c00087947 */ /* 0x000fea0003800000 */
.L_x_22023:
        /* <DEDUP_REMOVED lines=9> */
.L_x_22031:
[----:B------:R-:W2:Y:S02]  /*0370*/  LDG.E.U16 R4, desc[UR36][R4.64] ;  /* 0x0000002404047981 */ /* 0x000ea4000c1e1500 */
[----:B--2---:R-:W-:-:S06]  /*0380*/  HADD2.F32 R28, -RZ, R4.H0_H0 ;  /* 0x20000004ff1c7230 */ /* 0x004fcc0000004100 */
[----:B------:R-:W0:Y:S01]  /*0390*/  F2I.FTZ.TRUNC.NTZ R28, R28 ;  /* 0x0000001c001c7305 */ /* 0x000e22000021f100 */
[----:B------:R-:W-:Y:S05]  /*03a0*/  BRA `(.L_x_22027) ;  /* 0x0000000800d47947 */ /* 0x000fea0003800000 */
.L_x_22030:
        /* <DEDUP_REMOVED lines=9> */
.L_x_22033:
[----:B------:R-:W2:Y:S02]  /*0440*/  LDG.E.U16 R4, desc[UR36][R4.64] ;  /* 0x0000002404047981 */ /* 0x000ea4000c1e1500 */
[----:B--2---:R-:W-:-:S06]  /*0450*/  HADD2.F32 R28, -RZ, R4.H0_H0 ;  /* 0x20000004ff1c7230 */ /* 0x004fcc0000004100 */
[----:B------:R-:W0:Y:S01]  /*0460*/  F2I.FTZ.TRUNC.NTZ R28, R28 ;  /* 0x0000001c001c7305 */ /* 0x000e22000021f100 */
[----:B------:R-:W-:Y:S05]  /*0470*/  BRA `(.L_x_22027) ;  /* 0x0000000800a07947 */ /* 0x000fea0003800000 */
.L_x_22032:
[----:B------:R-:W2:Y:S02]  /*0480*/  LDG.E.64 R4, desc[UR36][R4.64] ;  /* 0x0000002404047981 */ /* 0x000ea4000c1e1b00 */
[----:B--2---:R0:W1:Y:S01]  /*0490*/  F2I.F64.TRUNC R28, R4 ;  /* 0x00000004001c7311 */ /* 0x004062000030d100 */
[----:B------:R-:W-:Y:S05]  /*04a0*/  BRA `(.L_x_22027) ;  /* 0x0000000800947947 */ /* 0x000fea0003800000 */
.L_x_22022:
        /* <DEDUP_REMOVED lines=12> */
.L_x_22036:
[----:B------:R-:W2:Y:S02]  /*0570*/  LDG.E.64 R4, desc[UR36][R4.64] ;  /* 0x0000002404047981 */ /* 0x000ea4000c1e1b00 */
[----:B--2---:R0:W1:Y:S01]  /*0580*/  F2I.F64.TRUNC R28, R4 ;  /* 0x00000004001c7311 */ /* 0x004062000030d100 */
[----:B------:R-:W-:Y:S05]  /*0590*/  BRA `(.L_x_22027) ;  /* 0x0000000800587947 */ /* 0x000fea0003800000 */
.L_x_22035:
        /* <DEDUP_REMOVED lines=27> */
.L_x_22038:
        /* <DEDUP_REMOVED lines=13> */
[----:B------:R0:W1:Y:S01]  /*0820*/  F2I.FTZ.TRUNC.NTZ R28, R0 ;  /* 0x00000000001c7305 */ /* 0x000062000021f100 */
[----:B------:R-:W-:Y:S05]  /*0830*/  BRA `(.L_x_22027) ;  /* 0x0000000400b07947 */ /* 0x000fea0003800000 */
.L_x_22037:
[----:B------:R-:W2:Y:S02]  /*0840*/  LDG.E.U16 R28, desc[UR36][R4.64] ;  /* 0x00000024041c7981 */ /* 0x000ea4000c1e1500 */
[----:B--2---:R-:W-:-:S06]  /*0850*/  IMAD.U32 R28, R28, 0x10000, RZ ;  /* 0x000100001c1c7824 */ /* 0x004fcc00078e00ff */
[----:B------:R-:W0:Y:S01]  /*0860*/  F2I.FTZ.TRUNC.NTZ R28, R28 ;  /* 0x0000001c001c7305 */ /* 0x000e22000021f100 */
[----:B------:R-:W-:Y:S05]  /*0870*/  BRA `(.L_x_22027) ;  /* 0x0000000400a07947 */ /* 0x000fea0003800000 */
.L_x_22034:
        /* <DEDUP_REMOVED lines=10> */
.L_x_22041:
        /* <DEDUP_REMOVED lines=21> */
.L_x_22045:
[----:B------:R-:W-:Y:S05]  /*0a70*/  BSYNC B1 ;  /* 0x0000000000017941 */ /* 0x000fea0003800000 */
.L_x_22044:
[----:B------:R-:W-:Y:S01]  /*0a80*/  IMAD.SHL.U32 R3, R3, 0x100000, RZ ;  /* 0x0010000003037824 */ /* 0x000fe200078e00ff */
[----:B------:R-:W-:-:S04]  /*0a90*/  LEA R5, R0, 0x3b800000, 0x17 ;  /* 0x3b80000000057811 */ /* 0x000fc800078eb8ff */
[----:B------:R-:W-:-:S07]  /*0aa0*/  LOP3.LUT R28, R5, R3, R28, 0xfe, !PT ;  /* 0x00000003051c7212 */ /* 0x000fce00078efe1c */
.L_x_22043:
[----:B------:R-:W-:Y:S05]  /*0ab0*/  BSYNC B0 ;  /* 0x0000000000007941 */ /* 0x000fea0003800000 */
.L_x_22042:
[----:B------:R-:W0:Y:S01]  /*0ac0*/  F2I.FTZ.TRUNC.NTZ R28, R28 ;  /* 0x0000001c001c7305 */ /* 0x000e22000021f100 */
[----:B------:R-:W-:Y:S05]  /*0ad0*/  BRA `(.L_x_22027) ;  /* 0x0000000400087947 */ /* 0x000fea0003800000 */
.L_x_22040:
        /* <DEDUP_REMOVED lines=21> */
.L_x_22049:
[----:B------:R-:W-:Y:S05]  /*0c30*/  BSYNC B1 ;  /* 0x0000000000017941 */ /* 0x000fea0003800000 */
.L_x_22048:
[----:B------:R-:W-:Y:S01]  /*0c40*/  IMAD.SHL.U32 R3, R3, 0x200000, RZ ;  /* 0x0020000003037824 */ /* 0x000fe200078e00ff */
[----:B------:R-:W-:-:S04]  /*0c50*/  LEA R5, R0, 0x37800000, 0x17 ;  /* 0x3780000000057811 */ /* 0x000fc800078eb8ff */
[----:B------:R-:W-:-:S07]  /*0c60*/  LOP3.LUT R28, R5, R3, R28, 0xfe, !PT ;  /* 0x00000003051c7212 */ /* 0x000fce00078efe1c */
.L_x_22047:
[----:B------:R-:W-:Y:S05]  /*0c70*/  BSYNC B0 ;  /* 0x0000000000007941 */ /* 0x000fea0003800000 */
.L_x_22046:
[----:B------:R-:W0:Y:S01]  /*0c80*/  F2I.FTZ.TRUNC.NTZ R28, R28 ;  /* 0x0000001c001c7305 */ /* 0x000e22000021f100 */
[----:B------:R-:W-:Y:S05]  /*0c90*/  BRA `(.L_x_22027) ;  /* 0x0000000000987947 */ /* 0x000fea0003800000 */
.L_x_22039:
        /* <DEDUP_REMOVED lines=14> */
.L_x_22053:
[----:B------:R-:W-:Y:S05]  /*0d80*/  BSYNC B0 ;  /* 0x0000000000007941 */ /* 0x000fea0003800000 */
.L_x_22052:
[----:B------:R-:W0:Y:S01]  /*0d90*/  F2I.FTZ.TRUNC.NTZ R28, R28 ;  /* 0x0000001c001c7305 */ /* 0x000e22000021f100 */
[----:B------:R-:W-:Y:S05]  /*0da0*/  BRA `(.L_x_22027) ;  /* 0x0000000000547947 */ /* 0x000fea0003800000 */
.L_x_22026:
        /* <DEDUP_REMOVED lines=17> */
.L_x_22054:
[----:B------:R-:W-:Y:S05]  /*0ec0*/  BRA `(.L_x_22027) ;  /* 0x00000000000c7947 */ /* 0x000fea0003800000 */
.L_x_22051:
[----:B------:R0:W5:Y:S01]  /*0ed0*/  LDG.E R28, desc[UR36][R4.64] ;  /* 0x00000024041c7981 */ /* 0x000162000c1e1900 */
[----:B------:R-:W-:Y:S05]  /*0ee0*/  BRA `(.L_x_22027) ;  /* 0x0000000000047947 */ /* 0x000fea0003800000 */
.L_x_22050:
[----:B------:R0:W5:Y:S02]  /*0ef0*/  LDG.E R28, desc[UR36][R4.64] ;  /* 0x00000024041c7981 */ /* 0x000164000c1e1900 */
.L_x_22027:
        /* <DEDUP_REMOVED lines=18> */
.L_x_22058:
[----:B------:R1:W5:Y:S01]  /*1020*/  LDG.E.U8 R24, desc[UR36][R4.64] ;  /* 0x0000002404187981 */ /* 0x000362000c1e1100 */
[----:B------:R-:W-:Y:S05]  /*1030*/  BRA `(.L_x_22060) ;  /* 0x0000000c00347947 */ /* 0x000fea0003800000 */
.L_x_22057:
        /* <DEDUP_REMOVED lines=8> */
.L_x_22062:
[----:B------:R3:W5:Y:S01]  /*10c0*/  LDG.E R24, desc[UR36][R4.64] ;  /* 0x0000002404187981 */ /* 0x000762000c1e1900 */
[----:B------:R-:W-:Y:S05]  /*10d0*/  BRA `(.L_x_22060) ;  /* 0x0000000c000c7947 */ /* 0x000fea0003800000 */
.L_x_22061:
[----:B------:R2:W5:Y:S01]  /*10e0*/  LDG.E.S16 R24, desc[UR36][R4.64] ;  /* 0x0000002404187981 */ /* 0x000562000c1e1700 */
[----:B------:R-:W-:Y:S05]  /*10f0*/  BRA `(.L_x_22060) ;  /* 0x0000000c00047947 */ /* 0x000fea0003800000 */
.L_x_22056:
        /* <DEDUP_REMOVED lines=9> */
.L_x_22064:
[----:B------:R-:W2:Y:S02]  /*1190*/  LDG.E.U16 R4, desc[UR36][R4.64] ;  /* 0x0000002404047981 */ /* 0x000ea4000c1e1500 */
[----:B--2---:R-:W-:-:S06]  /*11a0*/  HADD2.F32 R24, -RZ, R4.H0_H0 ;  /* 0x20000004ff187230 */ /* 0x004fcc0000004100 */
[----:B------:R-:W0:Y:S01]  /*11b0*/  F2I.FTZ.TRUNC.NTZ R24, R24 ;  /* 0x0000001800187305 */ /* 0x000e22000021f100 */
[----:B------:R-:W-:Y:S05]  /*11c0*/  BRA `(.L_x_22060) ;  /* 0x0000000800d07947 */ /* 0x000fea0003800000 */
.L_x_22063:
        /* <DEDUP_REMOVED lines=9> */
.L_x_22066:
[----:B------:R-:W2:Y:S02]  /*1260*/  LDG.E.U16 R4, desc[UR36][R4.64] ;  /* 0x0000002404047981 */ /* 0x000ea4000c1e1500 */
[----:B--2---:R-:W-:-:S06]  /*1270*/  HADD2.F32 R24, -RZ, R4.H0_H0 ;  /* 0x20000004ff187230 */ /* 0x004fcc0000004100 */
[----:B------:R-:W0:Y:S01]  /*1280*/  F2I.FTZ.TRUNC.NTZ R24, R24 ;  /* 0x0000001800187305 */ /* 0x000e22000021f100 */
[----:B------:R-:W-:Y:S05]  /*1290*/  BRA `(.L_x_22060) ;  /* 0x00000008009c7947 */ /* 0x000fea0003800000 */
.L_x_22065:
[----:B------:R-:W2:Y:S02]  /*12a0*/  LDG.E.64 R24, desc[UR36][R4.64] ;  /* 0x0000002404187981 */ /* 0x000ea4000c1e1b00 */
[----:B--2---:R0:W1:Y:S01]  /*12b0*/  F2I.F64.TRUNC R24, R24 ;  /* 0x0000001800187311 */ /* 0x004062000030d100 */
[----:B------:R-:W-:Y:S05]  /*12c0*/  BRA `(.L_x_22060) ;  /* 0x0000000800907947 */ /* 0x000fea0003800000 */
.L_x_22055:
        /* <DEDUP_REMOVED lines=12> */
.L_x_22069:
[----:B------:R-:W2:Y:S02]  /*1390*/  LDG.E.64 R4, desc[UR36][R4.64] ;  /* 0x0000002404047981 */ /* 0x000ea4000c1e1b00 */
[----:B--2---:R0:W1:Y:S01]  /*13a0*/  F2I.F64.TRUNC R24, R4 ;  /* 0x0000000400187311 */ /* 0x004062000030d100 */
[----:B------:R-:W-:Y:S05]  /*13b0*/  BRA `(.L_x_22060) ;  /* 0x0000000800547947 */ /* 0x000fea0003800000 */
.L_x_22068:
        /* <DEDUP_REMOVED lines=27> */
.L_x_22071:
        /* <DEDUP_REMOVED lines=14> */
.L_x_22070:
[----:B------:R-:W2:Y:S02]  /*1650*/  LDG.E.U16 R24, desc[UR36][R4.64] ;  /* 0x0000002404187981 */ /* 0x000ea4000c1e1500 */
[----:B--2---:R-:W-:-:S06]  /*1660*/  IMAD.U32 R24, R24, 0x10000, RZ ;  /* 0x0001000018187824 */ /* 0x004fcc00078e00ff */
[----:B------:R-:W0:Y:S01]  /*1670*/  F2I.FTZ.TRUNC.NTZ R24, R24 ;  /* 0x0000001800187305 */ /* 0x000e22000021f100 */
[----:B------:R-:W-:Y:S05]  /*1680*/  BRA `(.L_x_22060) ;  /* 0x0000000400a07947 */ /* 0x000fea0003800000 */
.L_x_22067:
        /* <DEDUP_REMOVED lines=10> */
.L_x_22074:
        /* <DEDUP_REMOVED lines=21> */
.L_x_22078:
[----:B------:R-:W-:Y:S05]  /*1880*/  BSYNC B1 ;  /* 0x0000000000017941 */ /* 0x000fea0003800000 */
.L_x_22077:
[----:B------:R-:W-:Y:S01]  /*1890*/  IMAD.SHL.U32 R3, R3, 0x100000, RZ ;  /* 0x0010000003037824 */ /* 0x000fe200078e00ff */
[----:B------:R-:W-:-:S04]  /*18a0*/  LEA R5, R0, 0x3b800000, 0x17 ;  /* 0x3b80000000057811 */ /* 0x000fc800078eb8ff */
[----:B------:R-:W-:-:S07]  /*18b0*/  LOP3.LUT R24, R5, R3, R24, 0xfe, !PT ;  /* 0x0000000305187212 */ /* 0x000fce00078efe18 */
.L_x_22076:
[----:B------:R-:W-:Y:S05]  /*18c0*/  BSYNC B0 ;  /* 0x0000000000007941 */ /* 0x000fea0003800000 */
.L_x_22075:
[----:B------:R-:W0:Y:S01]  /*18d0*/  F2I.FTZ.TRUNC.NTZ R24, R24 ;  /* 0x0000001800187305 */ /* 0x000e22000021f100 */
[----:B------:R-:W-:Y:S05]  /*18e0*/  BRA `(.L_x_22060) ;  /* 0x0000000400087947 */ /* 0x000fea0003800000 */
.L_x_22073:
        /* <DEDUP_REMOVED lines=21> */
.L_x_22082:
[----:B------:R-:W-:Y:S05]  /*1a40*/  BSYNC B1 ;  /* 0x0000000000017941 */ /* 0x000fea0003800000 */
.L_x_22081:
[----:B------:R-:W-:Y:S01]  /*1a50*/  IMAD.SHL.U32 R3, R3, 0x200000, RZ ;  /* 0x0020000003037824 */ /* 0x000fe200078e00ff */
[----:B------:R-:W-:-:S04]  /*1a60*/  LEA R5, R0, 0x37800000, 0x17 ;  /* 0x3780000000057811 */ /* 0x000fc800078eb8ff */
[----:B------:R-:W-:-:S07]  /*1a70*/  LOP3.LUT R24, R5, R3, R24, 0xfe, !PT ;  /* 0x0000000305187212 */ /* 0x000fce00078efe18 */
.L_x_22080:
[----:B------:R-:W-:Y:S05]  /*1a80*/  BSYNC B0 ;  /* 0x0000000000007941 */ /* 0x000fea0003800000 */
.L_x_22079:
[----:B------:R-:W0:Y:S01]  /*1a90*/  F2I.FTZ.TRUNC.NTZ R24, R24 ;  /* 0x0000001800187305 */ /* 0x000e22000021f100 */
[----:B------:R-:W-:Y:S05]  /*1aa0*/  BRA `(.L_x_22060) ;  /* 0x0000000000987947 */ /* 0x000fea0003800000 */
.L_x_22072:
        /* <DEDUP_REMOVED lines=14> */
.L_x_22086:
[----:B------:R-:W-:Y:S05]  /*1b90*/  BSYNC B0 ;  /* 0x0000000000007941 */ /* 0x000fea0003800000 */
.L_x_22085:
[----:B------:R-:W0:Y:S01]  /*1ba0*/  F2I.FTZ.TRUNC.NTZ R24, R24 ;  /* 0x0000001800187305 */ /* 0x000e22000021f100 */
[----:B------:R-:W-:Y:S05]  /*1bb0*/  BRA `(.L_x_22060) ;  /* 0x0000000000547947 */ /* 0x000fea0003800000 */
.L_x_22059:
        /* <DEDUP_REMOVED lines=16> */
[----:B0----5:R-:W-:Y:S05]  /*1cc0*/  CALL.ABS.NOINC R14 ;  /* 0x000000000e007343 */ /* 0x021fea0003c00000 */
.L_x_22087:
[----:B------:R-:W-:Y:S05]  /*1cd0*/  BRA `(.L_x_22060) ;  /* 0x00000000000c7947 */ /* 0x000fea0003800000 */
.L_x_22084:
[----:B------:R0:W5:Y:S01]  /*1ce0*/  LDG.E R24, desc[UR36][R4.64] ;  /* 0x0000002404187981 */ /* 0x000162000c1e1900 */
[----:B------:R-:W-:Y:S05]  /*1cf0*/  BRA `(.L_x_22060) ;  /* 0x0000000000047947 */ /* 0x000fea0003800000 */
.L_x_22083:
[----:B------:R0:W5:Y:S02]  /*1d00*/  LDG.E R24, desc[UR36][R4.64] ;  /* 0x0000002404187981 */ /* 0x000164000c1e1900 */
.L_x_22060:
[----:B------:R-:W2:Y:S02]  /*1d10*/  S2R R17, SR_TID.X ;  /* 0x0000000000117919 */ /* 0x000ea40000002100 */
[----:B--2---:R-:W-:-:S07]  /*1d20*/  VIADD R17, R17, 0x80 ;  /* 0x0000008011117836 */ /* 0x004fce0000000000 */
.L_x_22021:
[----:B------:R-:W-:Y:S05]  /*1d30*/  BSYNC B6 ;  /* 0x0000000000067941 */ /* 0x000fea0003800000 */
.L_x_22020:
[----:B------:R-:W-:Y:S01]  /*1d40*/  ISETP.GE.AND P0, PT, R17, R16, PT ;  /* 0x000000101100720c */ /* 0x000fe20003f06270 */
[----:B------:R-:W-:Y:S01]  /*1d50*/  BSSY B6, `(.L_x_22088) ;  /* 0x00001c7000067945 */ /* 0x000fe20003800000 */
[----:B------:R-:W-:-:S11]  /*1d60*/  IMAD.MOV.U32 R18, RZ, RZ, RZ ;  /* 0x000000ffff127224 */ /* 0x000fd600078e00ff */
        /* <DEDUP_REMOVED lines=20> */
.L_x_22093:
[----:B------:R0:W5:Y:S01]  /*1eb0*/  LDG.E.U8 R29, desc[UR36][R4.64] ;  /* 0x00000024041d7981 */ /* 0x000162000c1e1100 */
[----:B------:R-:W-:Y:S05]  /*1ec0*/  BRA `(.L_x_22095) ;  /* 0x0000000c00347947 */ /* 0x000fea0003800000 */
.L_x_22092:
        /* <DEDUP_REMOVED lines=8> */
.L_x_22097:
[----:B------:R0:W5:Y:S01]  /*1f50*/  LDG.E R29, desc[UR36][R4.64] ;  /* 0x00000024041d7981 */ /* 0x000162000c1e1900 */
[----:B------:R-:W-:Y:S05]  /*1f60*/  BRA `(.L_x_22095) ;  /* 0x0000000c000c7947 */ /* 0x000fea0003800000 */
.L_x_22096:
[----:B------:R0:W5:Y:S01]  /*1f70*/  LDG.E.S16 R29, desc[UR36][R4.64] ;  /* 0x00000024041d7981 */ /* 0x000162000c1e1700 */
[----:B------:R-:W-:Y:S05]  /*1f80*/  BRA `(.L_x_22095) ;  /* 0x0000000c00047947 */ /* 0x000fea0003800000 */
.L_x_22091:
        /* <DEDUP_REMOVED lines=9> */
.L_x_22099:
[----:B------:R-:W2:Y:S02]  /*2020*/  LDG.E.U16 R4, desc[UR36][R4.64] ;  /* 0x0000002404047981 */ /* 0x000ea4000c1e1500 */
[----:B--2---:R-:W-:-:S06]  /*2030*/  HADD2.F32 R29, -RZ, R4.H0_H0 ;  /* 0x20000004ff1d7230 */ /* 0x004fcc0000004100 */
[----:B------:R-:W0:Y:S01]  /*2040*/  F2I.FTZ.TRUNC.NTZ R29, R29 ;  /* 0x0000001d001d7305 */ /* 0x000e22000021f100 */
[----:B------:R-:W-:Y:S05]  /*2050*/  BRA `(.L_x_22095) ;  /* 0x0000000800d07947 */ /* 0x000fea0003800000 */
.L_x_22098:
        /* <DEDUP_REMOVED lines=9> */
.L_x_22101:
[----:B------:R-:W2:Y:S02]  /*20f0*/  LDG.E.U16 R4, desc[UR36][R4.64] ;  /* 0x0000002404047981 */ /* 0x000ea4000c1e1500 */
[----:B--2---:R-:W-:-:S06]  /*2100*/  HADD2.F32 R29, -RZ, R4.H0_H0 ;  /* 0x20000004ff1d7230 */ /* 0x004fcc0000004100 */
[----:B------:R-:W0:Y:S01]  /*2110*/  F2I.FTZ.TRUNC.NTZ R29, R29 ;  /* 0x0000001d001d7305 */ /* 0x000e22000021f100 */
[----:B------:R-:W-:Y:S05]  /*2120*/  BRA `(.L_x_22095) ;  /* 0x00000008009c7947 */ /* 0x000fea0003800000 */
.L_x_22100:
[----:B------:R-:W2:Y:S02]  /*2130*/  LDG.E.64 R4, desc[UR36][R4.64] ;  /* 0x0000002404047981 */ /* 0x000ea4000c1e1b00 */
[----:B--2---:R0:W1:Y:S01]  /*2140*/  F2I.F64.TRUNC R29, R4 ;  /* 0x00000004001d7311 */ /* 0x004062000030d100 */
[----:B------:R-:W-:Y:S05]  /*2150*/  BRA `(.L_x_22095) ;  /* 0x0000000800907947 */ /* 0x000fea0003800000 */
.L_x_22090:
        /* <DEDUP_REMOVED lines=12> */
.L_x_22104:
[----:B------:R-:W2:Y:S02]  /*2220*/  LDG.E.64 R4, desc[UR36][R4.64] ;  /* 0x0000002404047981 */ /* 0x000ea4000c1e1b00 */
[----:B--2---:R0:W1:Y:S01]  /*2230*/  F2I.F64.TRUNC R29, R4 ;  /* 0x00000004001d7311 */ /* 0x004062000030d100 */
[----:B------:R-:W-:Y:S05]  /*2240*/  BRA `(.L_x_22095) ;  /* 0x0000000800547947 */ /* 0x000fea0003800000 */
.L_x_22103:
        /* <DEDUP_REMOVED lines=27> */
.L_x_22106:
        /* <DEDUP_REMOVED lines=12> */
[----:B------:R3:W4:Y:S01]  /*24c0*/  F2I.FTZ.TRUNC.NTZ R29, R0 ;  /* 0x00000000001d7305 */ /* 0x000722000021f100 */
[----:B------:R-:W-:Y:S05]  /*24d0*/  BRA `(.L_x_22095) ;  /* 0x0000000400b07947 */ /* 0x000fea0003800000 */
.L_x_22105:
[----:B------:R-:W2:Y:S02]  /*24e0*/  LDG.E.U16 R29, desc[UR36][R4.64] ;  /* 0x00000024041d7981 */ /* 0x000ea4000c1e1500 */
[----:B--2---:R-:W-:-:S06]  /*24f0*/  IMAD.U32 R29, R29, 0x10000, RZ ;  /* 0x000100001d1d7824 */ /* 0x004fcc00078e00ff */
[----:B------:R-:W2:Y:S01]  /*2500*/  F2I.FTZ.TRUNC.NTZ R29, R29 ;  /* 0x0000001d001d7305 */ /* 0x000ea2000021f100 */
[----:B------:R-:W-:Y:S05]  /*2510*/  BRA `(.L_x_22095) ;  /* 0x0000000400a07947 */ /* 0x000fea0003800000 */
.L_x_22102:
        /* <DEDUP_REMOVED lines=10> */
.L_x_22109:
        /* <DEDUP_REMOVED lines=21> */
.L_x_22113:
[----:B------:R-:W-:Y:S05]  /*2710*/  BSYNC B1 ;  /* 0x0000000000017941 */ /* 0x000fea0003800000 */
.L_x_22112:
[----:B------:R-:W-:Y:S01]  /*2720*/  IMAD.SHL.U32 R3, R3, 0x100000, RZ ;  /* 0x0010000003037824 */ /* 0x000fe200078e00ff */
[----:B------:R-:W-:-:S04]  /*2730*/  LEA R0, R0, 0x3b800000, 0x17 ;  /* 0x3b80000000007811 */ /* 0x000fc800078eb8ff */
[----:B------:R-:W-:-:S07]  /*2740*/  LOP3.LUT R29, R0, R3, R29, 0xfe, !PT ;  /* 0x00000003001d7212 */ /* 0x000fce00078efe1d */
.L_x_22111:
[----:B------:R-:W-:Y:S05]  /*2750*/  BSYNC B0 ;  /* 0x0000000000007941 */ /* 0x000fea0003800000 */
.L_x_22110:
[----:B------:R-:W0:Y:S01]  /*2760*/  F2I.FTZ.TRUNC.NTZ R29, R29 ;  /* 0x0000001d001d7305 */ /* 0x000e22000021f100 */
[----:B------:R-:W-:Y:S05]  /*2770*/  BRA `(.L_x_22095) ;  /* 0x0000000400087947 */ /* 0x000fea0003800000 */
.L_x_22108:
        /* <DEDUP_REMOVED lines=21> */
.L_x_22117:
[----:B------:R-:W-:Y:S05]  /*28d0*/  BSYNC B1 ;  /* 0x0000000000017941 */ /* 0x000fea0003800000 */
.L_x_22116:
[----:B------:R-:W-:Y:S01]  /*28e0*/  IMAD.SHL.U32 R3, R3, 0x200000, RZ ;  /* 0x0020000003037824 */ /* 0x000fe200078e00ff */
[----:B------:R-:W-:-:S04]  /*28f0*/  LEA R0, R0, 0x37800000, 0x17 ;  /* 0x3780000000007811 */ /* 0x000fc800078eb8ff */
[----:B------:R-:W-:-:S07]  /*2900*/  LOP3.LUT R29, R0, R3, R29, 0xfe, !PT ;  /* 0x00000003001d7212 */ /* 0x000fce00078efe1d */
.L_x_22115:
[----:B------:R-:W-:Y:S05]  /*2910*/  BSYNC B0 ;  /* 0x0000000000007941 */ /* 0x000fea0003800000 */
.L_x_22114:
[----:B------:R-:W0:Y:S01]  /*2920*/  F2I.FTZ.TRUNC.NTZ R29, R29 ;  /* 0x0000001d001d7305 */ /* 0x000e22000021f100 */
[----:B------:R-:W-:Y:S05]  /*2930*/  BRA `(.L_x_22095) ;  /* 0x0000000000987947 */ /* 0x000fea0003800000 */
.L_x_22107:
        /* <DEDUP_REMOVED lines=14> */
.L_x_22121:
[----:B------:R-:W-:Y:S05]  /*2a20*/  BSYNC B0 ;  /* 0x0000000000007941 */ /* 0x000fea0003800000 */
.L_x_22120:
[----:B------:R-:W0:Y:S01]  /*2a30*/  F2I.FTZ.TRUNC.NTZ R29, R29 ;  /* 0x0000001d001d7305 */ /* 0x000e22000021f100 */
[----:B------:R-:W-:Y:S05]  /*2a40*/  BRA `(.L_x_22095) ;  /* 0x0000000000547947 */ /* 0x000fea0003800000 */
.L_x_22094:
        /* <DEDUP_REMOVED lines=17> */
.L_x_22122:
[----:B------:R-:W-:Y:S05]  /*2b60*/  BRA `(.L_x_22095) ;  /* 0x00000000000c7947 */ /* 0x000fea0003800000 */
.L_x_22119:
[----:B------:R0:W5:Y:S01]  /*2b70*/  LDG.E R29, desc[UR36][R4.64] ;  /* 0x00000024041d7981 */ /* 0x000162000c1e1900 */
[----:B------:R-:W-:Y:S05]  /*2b80*/  BRA `(.L_x_22095) ;  /* 0x0000000000047947 */ /* 0x000fea0003800000 */
.L_x_22118:
[----:B------:R0:W5:Y:S02]  /*2b90*/  LDG.E R29, desc[UR36][R4.64] ;  /* 0x00000024041d7981 */ /* 0x000164000c1e1900 */
.L_x_22095:
        /* <DEDUP_REMOVED lines=18> */
.L_x_22126:
[----:B------:R0:W5:Y:S01]  /*2cc0*/  LDG.E.U8 R18, desc[UR36][R4.64] ;  /* 0x0000002404127981 */ /* 0x000162000c1e1100 */
[----:B------:R-:W-:Y:S05]  /*2cd0*/  BRA `(.L_x_22128) ;  /* 0x0000000c00347947 */ /* 0x000fea0003800000 */
.L_x_22125:
        /* <DEDUP_REMOVED lines=8> */
.L_x_22130:
[----:B------:R0:W5:Y:S01]  /*2d60*/  LDG.E R18, desc[UR36][R4.64] ;  /* 0x0000002404127981 */ /* 0x000162000c1e1900 */
[----:B------:R-:W-:Y:S05]  /*2d70*/  BRA `(.L_x_22128) ;  /* 0x0000000c000c7947 */ /* 0x000fea0003800000 */
.L_x_22129:
[----:B------:R0:W5:Y:S01]  /*2d80*/  LDG.E.S16 R18, desc[UR36][R4.64] ;  /* 0x0000002404127981 */ /* 0x000162000c1e1700 */
[----:B------:R-:W-:Y:S05]  /*2d90*/  BRA `(.L_x_22128) ;  /* 0x0000000c00047947 */ /* 0x000fea0003800000 */
.L_x_22124:
        /* <DEDUP_REMOVED lines=9> */
.L_x_22132:
[----:B------:R-:W3:Y:S02]  /*2e30*/  LDG.E.U16 R4, desc[UR36][R4.64] ;  /* 0x0000002404047981 */ /* 0x000ee4000c1e1500 */
[----:B---3--:R-:W-:-:S06]  /*2e40*/  HADD2.F32 R18, -RZ, R4.H0_H0 ;  /* 0x20000004ff127230 */ /* 0x008fcc0000004100 */
[----:B------:R-:W0:Y:S01]  /*2e50*/  F2I.FTZ.TRUNC.NTZ R18, R18 ;  /* 0x0000001200127305 */ /* 0x000e22000021f100 */
[----:B------:R-:W-:Y:S05]  /*2e60*/  BRA `(.L_x_22128) ;  /* 0x0000000800d07947 */ /* 0x000fea0003800000 */
.L_x_22131:
        /* <DEDUP_REMOVED lines=9> */
.L_x_22134:
[----:B------:R-:W3:Y:S02]  /*2f00*/  LDG.E.U16 R4, desc[UR36][R4.64] ;  /* 0x0000002404047981 */ /* 0x000ee4000c1e1500 */
[----:B---3--:R-:W-:-:S06]  /*2f10*/  HADD2.F32 R18, -RZ, R4.H0_H0 ;  /* 0x20000004ff127230 */ /* 0x008fcc0000004100 */
[----:B------:R-:W0:Y:S01]  /*2f20*/  F2I.FTZ.TRUNC.NTZ R18, R18 ;  /* 0x0000001200127305 */ /* 0x000e22000021f100 */
[----:B------:R-:W-:Y:S05]  /*2f30*/  BRA `(.L_x_22128) ;  /* 0x00000008009c7947 */ /* 0x000fea0003800000 */
.L_x_22133:
[----:B------:R-:W3:Y:S02]  /*2f40*/  LDG.E.64 R4, desc[UR36][R4.64] ;  /* 0x0000002404047981 */ /* 0x000ee4000c1e1b00 */
[----:B---3--:R0:W3:Y:S01]  /*2f50*/  F2I.F64.TRUNC R18, R4 ;  /* 0x0000000400127311 */ /* 0x0080e2000030d100 */
[----:B------:R-:W-:Y:S05]  /*2f60*/  BRA `(.L_x_22128) ;  /* 0x0000000800907947 */ /* 0x000fea0003800000 */
.L_x_22123:
        /* <DEDUP_REMOVED lines=12> */
.L_x_22137:
[----:B------:R-:W3:Y:S02]  /*3030*/  LDG.E.64 R4, desc[UR36][R4.64] ;  /* 0x0000002404047981 */ /* 0x000ee4000c1e1b00 */
[----:B---3--:R0:W3:Y:S01]  /*3040*/  F2I.F64.TRUNC R18, R4 ;  /* 0x0000000400127311 */ /* 0x0080e2000030d100 */
[----:B------:R-:W-:Y:S05]  /*3050*/  BRA `(.L_x_22128) ;  /* 0x0000000800547947 */ /* 0x000fea0003800000 */
.L_x_22136:
        /* <DEDUP_REMOVED lines=27> */
.L_x_22139:
        /* <DEDUP_REMOVED lines=12> */
[----:B------:R0:W3:Y:S01]  /*32d0*/  F2I.FTZ.TRUNC.NTZ R18, R0 ;  /* 0x0000000000127305 */ /* 0x0000e2000021f100 */
[----:B------:R-:W-:Y:S05]  /*32e0*/  BRA `(.L_x_22128) ;  /* 0x0000000400b07947 */ /* 0x000fea0003800000 */
.L_x_22138:
[----:B------:R-:W3:Y:S02]  /*32f0*/  LDG.E.U16 R18, desc[UR36][R4.64] ;  /* 0x0000002404127981 */ /* 0x000ee4000c1e1500 */
[----:B---3--:R-:W-:-:S06]  /*3300*/  IMAD.U32 R18, R18, 0x10000, RZ ;  /* 0x0001000012127824 */ /* 0x008fcc00078e00ff */
[----:B------:R-:W0:Y:S01]  /*3310*/  F2I.FTZ.TRUNC.NTZ R18, R18 ;  /* 0x0000001200127305 */ /* 0x000e22000021f100 */
[----:B------:R-:W-:Y:S05]  /*3320*/  BRA `(.L_x_22128) ;  /* 0x0000000400a07947 */ /* 0x000fea0003800000 */
.L_x_22135:
        /* <DEDUP_REMOVED lines=10> */
.L_x_22142:
        /* <DEDUP_REMOVED lines=21> */
.L_x_22146:
[----:B------:R-:W-:Y:S05]  /*3520*/  BSYNC B1 ;  /* 0x0000000000017941 */ /* 0x000fea0003800000 */
.L_x_22145:
[----:B------:R-:W-:Y:S01]  /*3530*/  IMAD.SHL.U32 R3, R3, 0x100000, RZ ;  /* 0x0010000003037824 */ /* 0x000fe200078e00ff */
[----:B------:R-:W-:-:S04]  /*3540*/  LEA R5, R0, 0x3b800000, 0x17 ;  /* 0x3b80000000057811 */ /* 0x000fc800078eb8ff */
[----:B------:R-:W-:-:S07]  /*3550*/  LOP3.LUT R18, R5, R3, R18, 0xfe, !PT ;  /* 0x0000000305127212 */ /* 0x000fce00078efe12 */
.L_x_22144:
[----:B------:R-:W-:Y:S05]  /*3560*/  BSYNC B0 ;  /* 0x0000000000007941 */ /* 0x000fea0003800000 */
.L_x_22143:
[----:B------:R-:W3:Y:S01]  /*3570*/  F2I.FTZ.TRUNC.NTZ R18, R18 ;  /* 0x0000001200127305 */ /* 0x000ee2000021f100 */
[----:B------:R-:W-:Y:S05]  /*3580*/  BRA `(.L_x_22128) ;  /* 0x0000000400087947 */ /* 0x000fea0003800000 */
.L_x_22141:
        /* <DEDUP_REMOVED lines=21> */
.L_x_22150:
[----:B------:R-:W-:Y:S05]  /*36e0*/  BSYNC B1 ;  /* 0x0000000000017941 */ /* 0x000fea0003800000 */
.L_x_22149:
[----:B------:R-:W-:Y:S01]  /*36f0*/  IMAD.SHL.U32 R3, R3, 0x200000, RZ ;  /* 0x0020000003037824 */ /* 0x000fe200078e00ff */
[----:B------:R-:W-:-:S04]  /*3700*/  LEA R5, R0, 0x37800000, 0x17 ;  /* 0x3780000000057811 */ /* 0x000fc800078eb8ff */
[----:B------:R-:W-:-:S07]  /*3710*/  LOP3.LUT R18, R5, R3, R18, 0xfe, !PT ;  /* 0x0000000305127212 */ /* 0x000fce00078efe12 */
.L_x_22148:
[----:B------:R-:W-:Y:S05]  /*3720*/  BSYNC B0 ;  /* 0x0000000000007941 */ /* 0x000fea0003800000 */
.L_x_22147:
[----:B------:R-:W0:Y:S01]  /*3730*/  F2I.FTZ.TRUNC.NTZ R18, R18 ;  /* 0x0000001200127305 */ /* 0x000e22000021f100 */
[----:B------:R-:W-:Y:S05]  /*3740*/  BRA `(.L_x_22128) ;  /* 0x0000000000987947 */ /* 0x000fea0003800000 */
.L_x_22140:
        /* <DEDUP_REMOVED lines=14> */
.L_x_22154:
[----:B------:R-:W-:Y:S05]  /*3830*/  BSYNC B0 ;  /* 0x0000000000007941 */ /* 0x000fea0003800000 */
.L_x_22153:
[----:B------:R-:W0:Y:S01]  /*3840*/  F2I.FTZ.TRUNC.NTZ R18, R18 ;  /* 0x0000001200127305 */ /* 0x000e22000021f100 */
[----:B------:R-:W-:Y:S05]  /*3850*/  BRA `(.L_x_22128) ;  /* 0x0000000000547947 */ /* 0x000fea0003800000 */
.L_x_22127:
        /* <DEDUP_REMOVED lines=17> */
.L_x_22155:
[----:B------:R-:W-:Y:S05]  /*3970*/  BRA `(.L_x_22128) ;  /* 0x00000000000c7947 */ /* 0x000fea0003800000 */
.L_x_22152:
[----:B------:R0:W5:Y:S01]  /*3980*/  LDG.E R18, desc[UR36][R4.64] ;  /* 0x0000002404127981 */ /* 0x000162000c1e1900 */
[----:B------:R-:W-:Y:S05]  /*3990*/  BRA `(.L_x_22128) ;  /* 0x0000000000047947 */ /* 0x000fea0003800000 */
.L_x_22151:
[----:B------:R0:W5:Y:S02]  /*39a0*/  LDG.E R18, desc[UR36][R4.64] ;  /* 0x0000002404127981 */ /* 0x000164000c1e1900 */
.L_x_22128:
[----:B------:R-:W-:-:S07]  /*39b0*/  VIADD R17, R17, 0x80 ;  /* 0x0000008011117836 */ /* 0x000fce0000000000 */
.L_x_22089:
[----:B------:R-:W-:Y:S05]  /*39c0*/  BSYNC B6 ;  /* 0x0000000000067941 */ /* 0x000fea0003800000 */
.L_x_22088:
[----:B------:R-:W-:Y:S01]  /*39d0*/  ISETP.GE.AND P0, PT, R17, R16, PT ;  /* 0x000000101100720c */ /* 0x000fe20003f06270 */
[----:B------:R-:W-:Y:S01]  /*39e0*/  BSSY B6, `(.L_x_22156) ;  /* 0x00001ca000067945 */ /* 0x000fe20003800000 */
[----:B0-----:R-:W-:Y:S02]  /*39f0*/  IMAD.MOV.U32 R25, RZ, RZ, RZ ;  /* 0x000000ffff197224 */ /* 0x001fe400078e00ff */
[----:B------:R-:W-:Y:S02]  /*3a00*/  IMAD.MOV.U32 R27, RZ, RZ, RZ ;  /* 0x000000ffff1b7224 */ /* 0x000fe400078e00ff */
[----:B------:R-:W-:-:S07]  /*3a10*/  IMAD.MOV.U32 R22, RZ, RZ, RZ ;  /* 0x000000ffff167224 */ /* 0x000fce00078e00ff */
[----:B------:R-:W-:Y:S05]  /*3a20*/  @P0 BRA `(.L_x_22157) ;  /* 0x0000001c00140947 */ /* 0x000fea0003800000 */
[----:B-1-34-:R-:W0:Y:S01]  /*3a30*/  LDC.64 R4, c[0x0][0x220] ;  /* 0x00008800ff047b82 */ /* 0x01ae220000000a00 */
        /* <DEDUP_REMOVED lines=18> */
.L_x_22161:
[----:B------:R0:W5:Y:S01]  /*3b60*/  LDG.E.U8 R27, desc[UR36][R4.64] ;  /* 0x00000024041b7981 */ /* 0x000162000c1e1100 */
[----:B------:R-:W-:Y:S05]  /*3b70*/  BRA `(.L_x_22163) ;  /* 0x0000000c00347947 */ /* 0x000fea0003800000 */
.L_x_22160:
        /* <DEDUP_REMOVED lines=8> */
.L_x_22165:
[----:B------:R0:W5:Y:S01]  /*3c00*/  LDG.E R27, desc[UR36][R4.64] ;  /* 0x00000024041b7981 */ /* 0x000162000c1e1900 */
[----:B------:R-:W-:Y:S05]  /*3c10*/  BRA `(.L_x_22163) ;  /* 0x0000000c000c7947 */ /* 0x000fea0003800000 */
.L_x_22164:
[----:B------:R0:W5:Y:S01]  /*3c20*/  LDG.E.S16 R27, desc[UR36][R4.64] ;  /* 0x00000024041b7981 */ /* 0x000162000c1e1700 */
[----:B------:R-:W-:Y:S05]  /*3c30*/  BRA `(.L_x_22163) ;  /* 0x0000000c00047947 */ /* 0x000fea0003800000 */
.L_x_22159:
[----:B------:R-:W-:-:S13]  /*3c40*/  ISETP.GT.AND P0, PT, R0, 0x6, PT ;  /* 0x000000060000780c */ /* 0x000fda0003f04270 */
[----:B------:R-:W-:Y:S05]  /*3c50*/  @P0 BRA `(.L_x_22166) ;  /* 0x00000000002c0947 */ /* 0x000fea0003800000 */
[----:B------:R-:W-:-:S13]  /*3c60*/  ISETP.NE.AND P0, PT, R0, 0x5, PT ;  /* 0x000000050000780c */ /* 0x000fda0003f05270 */
[----:B------:R-:W-:Y:S05]  /*3c70*/  @!P0 BRA `(.L_x_22167) ;  /* 0x0000000000148947 */ /* 0x000fea0003800000 */
[----:B------:R-:W-:-:S13]  /*3c80*/  ISETP.NE.AND P0, PT, R0, 0x6, PT ;  /* 0x000000060000780c */ /* 0x000fda0003f05270 */
[----:B------:R-:W-:Y:S05]  /*3c90*/  @P0 BRA `(.L_x_22162) ;  /* 0x0000000800980947 */ /* 0x000fea0003800000 */
[----:B------:R-:W3:Y:S02]  /*3ca0*/  LDG.E R4, desc[UR36][R4.64] ;  /* 0x0000002404047981 */ /* 0x000ee4000c1e1900 */
[----:B---3--:R0:W1:Y:S01]  /*3cb0*/  F2I.FTZ.TRUNC.NTZ R27, R4 ;  /* 0x00000004001b7305 */ /* 0x008062000021f100 */
[----:B------:R-:W-:Y:S05]  /*3cc0*/  BRA `(.L_x_22163) ;  /* 0x0000000800e07947 */ /* 0x000fea0003800000 */
.L_x_22167:
[----:B------:R-:W3:Y:S02]  /*3cd0*/  LDG.E.U16 R4, desc[UR36][R4.64] ;  /* 0x0000002404047981 */ /* 0x000ee4000c1e1500 */
[----:B---3--:R-:W-:-:S06]  /*3ce0*/  HADD2.F32 R27, -RZ, R4.H0_H0 ;  /* 0x20000004ff1b7230 */ /* 0x008fcc0000004100 */
[----:B------:R-:W0:Y:S01]  /*3cf0*/  F2I.FTZ.TRUNC.NTZ R27, R27 ;  /* 0x0000001b001b7305 */ /* 0x000e22000021f100 */
[----:B------:R-:W-:Y:S05]  /*3d00*/  BRA `(.L_x_22163) ;  /* 0x0000000800d07947 */ /* 0x000fea0003800000 */
.L_x_22166:
[----:B------:R-:W-:-:S13]  /*3d10*/  ISETP.NE.AND P0, PT, R0, 0x7, PT ;  /* 0x000000070000780c */ /* 0x000fda0003f05270 */
[----:B------:R-:W-:Y:S05]  /*3d20*/  @!P0 BRA `(.L_x_22168) ;  /* 0x00000000002c8947 */ /* 0x000fea0003800000 */
[----:B------:R-:W-:-:S13]  /*3d30*/  ISETP.NE.AND P0, PT, R0, 0x8, PT ;  /* 0x000000080000780c */ /* 0x000fda0003f05270 */
[----:B------:R-:W-:Y:S05]  /*3d40*/  @!P0 BRA `(.L_x_22169) ;  /* 0x0000000000148947 */ /* 0x000fea0003800000 */
[----:B------:R-:W-:-:S13]  /*3d50*/  ISETP.NE.AND P0, PT, R0, 0x9, PT ;  /* 0x000000090000780c */ /* 0x000fda0003f05270 */
[----:B------:R-:W-:Y:S05]  /*3d60*/  @P0 BRA `(.L_x_22162) ;  /* 0x0000000800640947 */ /* 0x000fea0003800000 */
[----:B------:R-:W3:Y:S02]  /*3d70*/  LDG.E R4, desc[UR36][R4.64] ;  /* 0x0000002404047981 */ /* 0x000ee4000c1e1900 */
[----:B---3--:R0:W1:Y:S01]  /*3d80*/  F2I.FTZ.TRUNC.NTZ R27, R4 ;  /* 0x00000004001b7305 */ /* 0x008062000021f100 */
[----:B------:R-:W-:Y:S05]  /*3d90*/  BRA `(.L_x_22163) ;  /* 0x0000000800ac7947 */ /* 0x000fea0003800000 */
.L_x_22169:
[----:B------:R-:W3:Y:S02]  /*3da0*/  LDG.E.U16 R4, desc[UR36][R4.64] ;  /* 0x0000002404047981 */ /* 0x000ee4000c1e1500 */
[----:B---3--:R-:W-:-:S06]  /*3db0*/  HADD2.F32 R27, -RZ, R4.H0_H0 ;  /* 0x20000004ff1b7230 */ /* 0x008fcc0000004100 */
[----:B------:R-:W0:Y:S01]  /*3dc0*/  F2I.FTZ.TRUNC.NTZ R27, R27 ;  /* 0x0000001b001b7305 */ /* 0x000e22000021f100 */
[----:B------:R-:W-:Y:S05]  /*3dd0*/  BRA `(.L_x_22163) ;  /* 0x00000008009c7947 */ /* 0x000fea0003800000 */
.L_x_22168:
[----:B------:R-:W3:Y:S02]  /*3de0*/  LDG.E.64 R4, desc[UR36][R4.64] ;  /* 0x0000002404047981 */ /* 0x000ee4000c1e1b00 */
[----:B---3--:R0:W1:Y:S01]  /*3df0*/  F2I.F64.TRUNC R27, R4 ;  /* 0x00000004001b7311 */ /* 0x008062000030d100 */
[----:B------:R-:W-:Y:S05]  /*3e00*/  BRA `(.L_x_22163) ;  /* 0x0000000800907947 */ /* 0x000fea0003800000 */
.L_x_22158:
        /* <DEDUP_REMOVED lines=12> */
.L_x_22172:
[----:B------:R-:W3:Y:S02]  /*3ed0*/  LDG.E.64 R4, desc[UR36][R4.64] ;  /* 0x0000002404047981 */ /* 0x000ee4000c1e1b00 */
[----:B---3--:R0:W1:Y:S01]  /*3ee0*/  F2I.F64.TRUNC R27, R4 ;  /* 0x00000004001b7311 */ /* 0x008062000030d100 */
[----:B------:R-:W-:Y:S05]  /*3ef0*/  BRA `(.L_x_22163) ;  /* 0x0000000800547947 */ /* 0x000fea0003800000 */
.L_x_22171:
        /* <DEDUP_REMOVED lines=27> */
.L_x_22174:
        /* <DEDUP_REMOVED lines=12> */
[----:B------:R4:W0:Y:S01]  /*4170*/  F2I.FTZ.TRUNC.NTZ R27, R0 ;  /* 0x00000000001b7305 */ /* 0x000822000021f100 */
[----:B------:R-:W-:Y:S05]  /*4180*/  BRA `(.L_x_22163) ;  /* 0x0000000400b07947 */ /* 0x000fea0003800000 */
.L_x_22173:
[----:B------:R-:W3:Y:S02]  /*4190*/  LDG.E.U16 R27, desc[UR36][R4.64] ;  /* 0x00000024041b7981 */ /* 0x000ee4000c1e1500 */
[----:B---3--:R-:W-:-:S06]  /*41a0*/  IMAD.U32 R27, R27, 0x10000, RZ ;  /* 0x000100001b1b7824 */ /* 0x008fcc00078e00ff */
[----:B------:R-:W3:Y:S01]  /*41b0*/  F2I.FTZ.TRUNC.NTZ R27, R27 ;  /* 0x0000001b001b7305 */ /* 0x000ee2000021f100 */
[----:B------:R-:W-:Y:S05]  /*41c0*/  BRA `(.L_x_22163) ;  /* 0x0000000400a07947 */ /* 0x000fea0003800000 */
.L_x_22170:
        /* <DEDUP_REMOVED lines=10> */
.L_x_22177:
        /* <DEDUP_REMOVED lines=21> */
.L_x_22181:
[----:B------:R-:W-:Y:S05]  /*43c0*/  BSYNC B1 ;  /* 0x0000000000017941 */ /* 0x000fea0003800000 */
.L_x_22180:
[----:B------:R-:W-:Y:S01]  /*43d0*/  IMAD.SHL.U32 R3, R3, 0x100000, RZ ;  /* 0x0010000003037824 */ /* 0x000fe200078e00ff */
[----:B------:R-:W-:-:S04]  /*43e0*/  LEA R0, R0, 0x3b800000, 0x17 ;  /* 0x3b80000000007811 */ /* 0x000fc800078eb8ff */
[----:B------:R-:W-:-:S07]  /*43f0*/  LOP3.LUT R27, R0, R3, R27, 0xfe, !PT ;  /* 0x00000003001b7212 */ /* 0x000fce00078efe1b */
.L_x_22179:
[----:B------:R-:W-:Y:S05]  /*4400*/  BSYNC B0 ;  /* 0x0000000000007941 */ /* 0x000fea0003800000 */
.L_x_22178:
[----:B------:R-:W0:Y:S01]  /*4410*/  F2I.FTZ.TRUNC.NTZ R27, R27 ;  /* 0x0000001b001b7305 */ /* 0x000e22000021f100 */
[----:B------:R-:W-:Y:S05]  /*4420*/  BRA `(.L_x_22163) ;  /* 0x0000000400087947 */ /* 0x000fea0003800000 */
.L_x_22176:
        /* <DEDUP_REMOVED lines=21> */
.L_x_22185:
[----:B------:R-:W-:Y:S05]  /*4580*/  BSYNC B1 ;  /* 0x0000000000017941 */ /* 0x000fea0003800000 */
.L_x_22184:
[----:B------:R-:W-:Y:S01]  /*4590*/  IMAD.SHL.U32 R3, R3, 0x200000, RZ ;  /* 0x0020000003037824 */ /* 0x000fe200078e00ff */
[----:B------:R-:W-:-:S04]  /*45a0*/  LEA R0, R0, 0x37800000, 0x17 ;  /* 0x3780000000007811 */ /* 0x000fc800078eb8ff */
[----:B------:R-:W-:-:S07]  /*45b0*/  LOP3.LUT R27, R0, R3, R27, 0xfe, !PT ;  /* 0x00000003001b7212 */ /* 0x000fce00078efe1b */
.L_x_22183:
[----:B------:R-:W-:Y:S05]  /*45c0*/  BSYNC B0 ;  /* 0x0000000000007941 */ /* 0x000fea0003800000 */
.L_x_22182:
[----:B------:R-:W0:Y:S01]  /*45d0*/  F2I.FTZ.TRUNC.NTZ R27, R27 ;  /* 0x0000001b001b7305 */ /* 0x000e22000021f100 */
[----:B------:R-:W-:Y:S05]  /*45e0*/  BRA `(.L_x_22163) ;  /* 0x0000000000987947 */ /* 0x000fea0003800000 */
.L_x_22175:
        /* <DEDUP_REMOVED lines=14> */
.L_x_22189:
[----:B------:R-:W-:Y:S05]  /*46d0*/  BSYNC B0 ;  /* 0x0000000000007941 */ /* 0x000fea0003800000 */
.L_x_22188:
[----:B------:R-:W0:Y:S01]  /*46e0*/  F2I.FTZ.TRUNC.NTZ R27, R27 ;  /* 0x0000001b001b7305 */ /* 0x000e22000021f100 */
[----:B------:R-:W-:Y:S05]  /*46f0*/  BRA `(.L_x_22163) ;  /* 0x0000000000547947 */ /* 0x000fea0003800000 */
.L_x_22162:
        /* <DEDUP_REMOVED lines=16> */
[----:B0-2--5:R-:W-:Y:S05]  /*4800*/  CALL.ABS.NOINC R14 ;  /* 0x000000000e007343 */ /* 0x025fea0003c00000 */
.L_x_22190:
[----:B------:R-:W-:Y:S05]  /*4810*/  BRA `(.L_x_22163) ;  /* 0x00000000000c7947 */ /* 0x000fea0003800000 */
.L_x_22187:
[----:B------:R0:W5:Y:S01]  /*4820*/  LDG.E R27, desc[UR36][R4.64] ;  /* 0x00000024041b7981 */ /* 0x000162000c1e1900 */
[----:B------:R-:W-:Y:S05]  /*4830*/  BRA `(.L_x_22163) ;  /* 0x0000000000047947 */ /* 0x000fea0003800000 */
.L_x_22186:
[----:B------:R0:W5:Y:S02]  /*4840*/  LDG.E R27, desc[UR36][R4.64] ;  /* 0x00000024041b7981 */ /* 0x000164000c1e1900 */
.L_x_22163:
[----:B------:R-:W4:Y:S01]  /*4850*/  LDC.U8 R6, c[0x0][0x235] ;  /* 0x00008d40ff067b82 */ /* 0x000f220000000000 */
[----:B------:R-:W-:Y:S02]  /*4860*/  ULDC UR4, c[0x0][0x23c] ;  /* 0x00008f0000047ab9 */ /* 0x000fe40000000800 */
[----:B------:R-:W-:-:S05]  /*4870*/  IMAD R3, R22, UR4, RZ ;  /* 0x0000000416037c24 */ /* 0x000fca000f8e02ff */
[----:B0-----:R-:W0:Y:S01]  /*4880*/  LDC.64 R4, c[0x0][0x228] ;  /* 0x00008a00ff047b82 */ /* 0x001e220000000a00 */
[----:B----4-:R-:W-:-:S04]  /*4890*/  PRMT R0, R6, 0x9910, RZ ;  /* 0x0000991006007816 */ /* 0x010fc800000000ff */
        /* <DEDUP_REMOVED lines=14> */
.L_x_22194:
[----:B------:R0:W5:Y:S01]  /*4980*/  LDG.E.U8 R22, desc[UR36][R4.64] ;  /* 0x0000002404167981 */ /* 0x000162000c1e1100 */
[----:B------:R-:W-:Y:S05]  /*4990*/  BRA `(.L_x_22196) ;  /* 0x0000000c00347947 */ /* 0x000fea0003800000 */
.L_x_22193:
        /* <DEDUP_REMOVED lines=8> */
.L_x_22198:
[----:B------:R0:W5:Y:S01]  /*4a20*/  LDG.E R22, desc[UR36][R4.64] ;  /* 0x0000002404167981 */ /* 0x000162000c1e1900 */
[----:B------:R-:W-:Y:S05]  /*4a30*/  BRA `(.L_x_22196) ;  /* 0x0000000c000c7947 */ /* 0x000fea0003800000 */
.L_x_22197:
[----:B------:R0:W5:Y:S01]  /*4a40*/  LDG.E.S16 R22, desc[UR36][R4.64] ;  /* 0x0000002404167981 */ /* 0x000162000c1e1700 */
[----:B------:R-:W-:Y:S05]  /*4a50*/  BRA `(.L_x_22196) ;  /* 0x0000000c00047947 */ /* 0x000fea0003800000 */
.L_x_22192:
[----:B------:R-:W-:-:S13]  /*4a60*/  ISETP.GT.AND P0, PT, R0, 0x6, PT ;  /* 0x000000060000780c */ /* 0x000fda0003f04270 */
[----:B------:R-:W-:Y:S05]  /*4a70*/  @P0 BRA `(.L_x_22199) ;  /* 0x00000000002c0947 */ /* 0x000fea0003800000 */
[----:B------:R-:W-:-:S13]  /*4a80*/  ISETP.NE.AND P0, PT, R0, 0x5, PT ;  /* 0x000000050000780c */ /* 0x000fda0003f05270 */
[----:B------:R-:W-:Y:S05]  /*4a90*/  @!P0 BRA `(.L_x_22200) ;  /* 0x0000000000148947 */ /* 0x000fea0003800000 */
[----:B------:R-:W-:-:S13]  /*4aa0*/  ISETP.NE.AND P0, PT, R0, 0x6, PT ;  /* 0x000000060000780c */ /* 0x000fda0003f05270 */
[----:B------:R-:W-:Y:S05]  /*4ab0*/  @P0 BRA `(.L_x_22195) ;  /* 0x0000000800980947 */ /* 0x000fea0003800000 */
[----:B------:R-:W4:Y:S02]  /*4ac0*/  LDG.E R4, desc[UR36][R4.64] ;  /* 0x0000002404047981 */ /* 0x000f24000c1e1900 */
[----:B----4-:R0:W4:Y:S01]  /*4ad0*/  F2I.FTZ.TRUNC.NTZ R22, R4 ;  /* 0x0000000400167305 */ /* 0x010122000021f100 */
[----:B------:R-:W-:Y:S05]  /*4ae0*/  BRA `(.L_x_22196) ;  /* 0x0000000800e07947 */ /* 0x000fea0003800000 */
.L_x_22200:
[----:B------:R-:W4:Y:S02]  /*4af0*/  LDG.E.U16 R4, desc[UR36][R4.64] ;  /* 0x0000002404047981 */ /* 0x000f24000c1e1500 */
[----:B----4-:R-:W-:-:S06]  /*4b00*/  HADD2.F32 R22, -RZ, R4.H0_H0 ;  /* 0x20000004ff167230 */ /* 0x010fcc0000004100 */
[----:B------:R-:W0:Y:S01]  /*4b10*/  F2I.FTZ.TRUNC.NTZ R22, R22 ;  /* 0x0000001600167305 */ /* 0x000e22000021f100 */
[----:B------:R-:W-:Y:S05]  /*4b20*/  BRA `(.L_x_22196) ;  /* 0x0000000800d07947 */ /* 0x000fea0003800000 */
.L_x_22199:
[----:B------:R-:W-:-:S13]  /*4b30*/  ISETP.NE.AND P0, PT, R0, 0x7, PT ;  /* 0x000000070000780c */ /* 0x000fda0003f05270 */
[----:B------:R-:W-:Y:S05]  /*4b40*/  @!P0 BRA `(.L_x_22201) ;  /* 0x00000000002c8947 */ /* 0x000fea0003800000 */
[----:B------:R-:W-:-:S13]  /*4b50*/  ISETP.NE.AND P0, PT, R0, 0x8, PT ;  /* 0x000000080000780c */ /* 0x000fda0003f05270 */
[----:B------:R-:W-:Y:S05]  /*4b60*/  @!P0 BRA `(.L_x_22202) ;  /* 0x0000000000148947 */ /* 0x000fea0003800000 */
[----:B------:R-:W-:-:S13]  /*4b70*/  ISETP.NE.AND P0, PT, R0, 0x9, PT ;  /* 0x000000090000780c */ /* 0x000fda0003f05270 */
[----:B------:R-:W-:Y:S05]  /*4b80*/  @P0 BRA `(.L_x_22195) ;  /* 0x0000000800640947 */ /* 0x000fea0003800000 */
[----:B------:R-:W4:Y:S02]  /*4b90*/  LDG.E R4, desc[UR36][R4.64] ;  /* 0x0000002404047981 */ /* 0x000f24000c1e1900 */
[----:B----4-:R0:W4:Y:S01]  /*4ba0*/  F2I.FTZ.TRUNC.NTZ R22, R4 ;  /* 0x0000000400167305 */ /* 0x010122000021f100 */
[----:B------:R-:W-:Y:S05]  /*4bb0*/  BRA `(.L_x_22196) ;  /* 0x0000000800ac7947 */ /* 0x000fea0003800000 */
.L_x_22202:
[----:B------:R-:W4:Y:S02]  /*4bc0*/  LDG.E.U16 R4, desc[UR36][R4.64] ;  /* 0x0000002404047981 */ /* 0x000f24000c1e1500 */
[----:B----4-:R-:W-:-:S06]  /*4bd0*/  HADD2.F32 R22, -RZ, R4.H0_H0 ;  /* 0x20000004ff167230 */ /* 0x010fcc0000004100 */
[----:B------:R-:W0:Y:S01]  /*4be0*/  F2I.FTZ.TRUNC.NTZ R22, R22 ;  /* 0x0000001600167305 */ /* 0x000e22000021f100 */
[----:B------:R-:W-:Y:S05]  /*4bf0*/  BRA `(.L_x_22196) ;  /* 0x00000008009c7947 */ /* 0x000fea0003800000 */
.L_x_22201:
[----:B------:R-:W4:Y:S02]  /*4c00*/  LDG.E.64 R22, desc[UR36][R4.64] ;  /* 0x0000002404167981 */ /* 0x000f24000c1e1b00 */
[----:B----4-:R0:W4:Y:S01]  /*4c10*/  F2I.F64.TRUNC R22, R22 ;  /* 0x0000001600167311 */ /* 0x010122000030d100 */
[----:B------:R-:W-:Y:S05]  /*4c20*/  BRA `(.L_x_22196) ;  /* 0x0000000800907947 */ /* 0x000fea0003800000 */
.L_x_22191:
        /* <DEDUP_REMOVED lines=10> */
[----:B------:R-:W-:Y:S01]  /*4cd0*/  SEL R22, RZ, 0x1, !P0 ;  /* 0x00000001ff167807 */ /* 0x000fe20004000000 */
[----:B------:R-:W-:Y:S08]  /*4ce0*/  BRA `(.L_x_22196) ;  /* 0x0000000800607947 */ /* 0x000ff00003800000 */
.L_x_22205:
[----:B------:R-:W4:Y:S02]  /*4cf0*/  LDG.E.64 R4, desc[UR36][R4.64] ;  /* 0x0000002404047981 */ /* 0x000f24000c1e1b00 */
[----:B----4-:R0:W4:Y:S01]  /*4d00*/  F2I.F64.TRUNC R22, R4 ;  /* 0x0000000400167311 */ /* 0x010122000030d100 */
[----:B------:R-:W-:Y:S05]  /*4d10*/  BRA `(.L_x_22196) ;  /* 0x0000000800547947 */ /* 0x000fea0003800000 */
.L_x_22204:
        /* <DEDUP_REMOVED lines=25> */
[----:B------:R0:W4:Y:S01]  /*4eb0*/  F2I.FTZ.TRUNC.NTZ R22, R7 ;  /* 0x0000000700167305 */ /* 0x000122000021f100 */
[----:B------:R-:W-:Y:S05]  /*4ec0*/  BRA `(.L_x_22196) ;  /* 0x0000000400e87947 */ /* 0x000fea0003800000 */
.L_x_22207:
        /* <DEDUP_REMOVED lines=14> */
.L_x_22206:
[----:B------:R-:W4:Y:S02]  /*4fb0*/  LDG.E.U16 R22, desc[UR36][R4.64] ;  /* 0x0000002404167981 */ /* 0x000f24000c1e1500 */
[----:B----4-:R-:W-:-:S06]  /*4fc0*/  IMAD.U32 R22, R22, 0x10000, RZ ;  /* 0x0001000016167824 */ /* 0x010fcc00078e00ff */
[----:B------:R-:W0:Y:S01]  /*4fd0*/  F2I.FTZ.TRUNC.NTZ R22, R22 ;  /* 0x0000001600167305 */ /* 0x000e22000021f100 */
[----:B------:R-:W-:Y:S05]  /*4fe0*/  BRA `(.L_x_22196) ;  /* 0x0000000400a07947 */ /* 0x000fea0003800000 */
.L_x_22203:
        /* <DEDUP_REMOVED lines=10> */
.L_x_22210:
[----:B------:R-:W4:Y:S01]  /*5090*/  LDG.E.U8 R3, desc[UR36][R4.64] ;  /* 0x0000002404037981 */ /* 0x000f22000c1e1100 */
[----:B------:R-:W-:Y:S01]  /*50a0*/  BSSY B0, `(.L_x_22211) ;  /* 0x0000018000007945 */ /* 0x000fe20003800000 */
        /* <DEDUP_REMOVED lines=19> */
.L_x_22214:
[----:B------:R-:W-:Y:S05]  /*51e0*/  BSYNC B1 ;  /* 0x0000000000017941 */ /* 0x000fea0003800000 */
.L_x_22213:
[----:B------:R-:W-:Y:S01]  /*51f0*/  IMAD.SHL.U32 R3, R3, 0x100000, RZ ;  /* 0x0010000003037824 */ /* 0x000fe200078e00ff */
[----:B------:R-:W-:-:S04]  /*5200*/  LEA R5, R0, 0x3b800000, 0x17 ;  /* 0x3b80000000057811 */ /* 0x000fc800078eb8ff */
[----:B------:R-:W-:-:S07]  /*5210*/  LOP3.LUT R22, R5, R3, R22, 0xfe, !PT ;  /* 0x0000000305167212 */ /* 0x000fce00078efe16 */
.L_x_22212:
[----:B------:R-:W-:Y:S05]  /*5220*/  BSYNC B0 ;  /* 0x0000000000007941 */ /* 0x000fea0003800000 */
.L_x_22211:
[----:B------:R-:W4:Y:S01]  /*5230*/  F2I.FTZ.TRUNC.NTZ R22, R22 ;  /* 0x0000001600167305 */ /* 0x000f22000021f100 */
[----:B------:R-:W-:Y:S05]  /*5240*/  BRA `(.L_x_22196) ;  /* 0x0000000400087947 */ /* 0x000fea0003800000 */
.L_x_22209:
        /* <DEDUP_REMOVED lines=21> */
.L_x_22218:
[----:B------:R-:W-:Y:S05]  /*53a0*/  BSYNC B1 ;  /* 0x0000000000017941 */ /* 0x000fea0003800000 */
.L_x_22217:
[----:B------:R-:W-:Y:S01]  /*53b0*/  IMAD.SHL.U32 R3, R3, 0x200000, RZ ;  /* 0x0020000003037824 */ /* 0x000fe200078e00ff */
[----:B------:R-:W-:-:S04]  /*53c0*/  LEA R5, R0, 0x37800000, 0x17 ;  /* 0x3780000000057811 */ /* 0x000fc800078eb8ff */
[----:B------:R-:W-:-:S07]  /*53d0*/  LOP3.LUT R22, R5, R3, R22, 0xfe, !PT ;  /* 0x0000000305167212 */ /* 0x000fce00078efe16 */
.L_x_22216:
[----:B------:R-:W-:Y:S05]  /*53e0*/  BSYNC B0 ;  /* 0x0000000000007941 */ /* 0x000fea0003800000 */
.L_x_22215:
[----:B------:R-:W0:Y:S01]  /*53f0*/  F2I.FTZ.TRUNC.NTZ R22, R22 ;  /* 0x0000001600167305 */ /* 0x000e22000021f100 */
[----:B------:R-:W-:Y:S05]  /*5400*/  BRA `(.L_x_22196) ;  /* 0x0000000000987947 */ /* 0x000fea0003800000 */
.L_x_22208:
[----:B------:R-:W-:-:S13]  /*5410*/  ISETP.NE.AND P0, PT, R0, 0x1c, PT ;  /* 0x0000001c0000780c */ /* 0x000fda0003f05270 */
[----:B------:R-:W-:Y:S05]  /*5420*/  @!P0 BRA `(.L_x_22219) ;  /* 0x00000000008c8947 */ /* 0x000fea0003800000 */
[----:B------:R-:W-:-:S13]  /*5430*/  ISETP.NE.AND P0, PT, R0, 0x1d, PT ;  /* 0x0000001d0000780c */ /* 0x000fda0003f05270 */
[----:B------:R-:W-:Y:S05]  /*5440*/  @!P0 BRA `(.L_x_22220) ;  /* 0x00000000007c8947 */ /* 0x000fea0003800000 */
[----:B------:R-:W-:-:S13]  /*5450*/  ISETP.NE.AND P0, PT, R0, 0x2c, PT ;  /* 0x0000002c0000780c */ /* 0x000fda0003f05270 */
[----:B------:R-:W-:Y:S05]  /*5460*/  @P0 BRA `(.L_x_22195) ;  /* 0x00000000002c0947 */ /* 0x000fea0003800000 */
[----:B------:R-:W4:Y:S01]  /*5470*/  LDG.E.U8 R4, desc[UR36][R4.64] ;  /* 0x0000002404047981 */ /* 0x000f22000c1e1100 */
[----:B------:R-:W-:Y:S01]  /*5480*/  BSSY B0, `(.L_x_22221) ;  /* 0x0000007000007945 */ /* 0x000fe20003800000 */
[----:B------:R-:W-:Y:S01]  /*5490*/  IMAD.MOV.U32 R22, RZ, RZ, 0x400000 ;  /* 0x00400000ff167424 */ /* 0x000fe200078e00ff */
[----:B----4-:R-:W-:-:S13]  /*54a0*/  ISETP.NE.AND P0, PT, R4, RZ, PT ;  /* 0x000000ff0400720c */ /* 0x010fda0003f05270 */
[----:B------:R-:W-:Y:S05]  /*54b0*/  @!P0 BRA `(.L_x_22222) ;  /* 0x00000000000c8947 */ /* 0x000fea0003800000 */
[----:B------:R-:W-:-:S13]  /*54c0*/  ISETP.NE.AND P0, PT, R4, 0xff, PT ;  /* 0x000000ff0400780c */ /* 0x000fda0003f05270 */
[----:B------:R-:W-:Y:S02]  /*54d0*/  @!P0 IMAD.MOV.U32 R22, RZ, RZ, 0x7f800001 ;  /* 0x7f800001ff168424 */ /* 0x000fe400078e00ff */
[----:B------:R-:W-:-:S07]  /*54e0*/  @P0 IMAD.SHL.U32 R22, R4, 0x800000, RZ ;  /* 0x0080000004160824 */ /* 0x000fce00078e00ff */
.L_x_22222:
[----:B------:R-:W-:Y:S05]  /*54f0*/  BSYNC B0 ;  /* 0x0000000000007941 */ /* 0x000fea0003800000 */
.L_x_22221:
[----:B------:R-:W0:Y:S01]  /*5500*/  F2I.FTZ.TRUNC.NTZ R22, R22 ;  /* 0x0000001600167305 */ /* 0x000e22000021f100 */
[----:B------:R-:W-:Y:S05]  /*5510*/  BRA `(.L_x_22196) ;  /* 0x0000000000547947 */ /* 0x000fea0003800000 */
.L_x_22195:
        /* <DEDUP_REMOVED lines=17> */
.L_x_22223:
[----:B------:R-:W-:Y:S05]  /*5630*/  BRA `(.L_x_22196) ;  /* 0x00000000000c7947 */ /* 0x000fea0003800000 */
.L_x_22220:
[----:B------:R0:W5:Y:S01]  /*5640*/  LDG.E R22, desc[UR36][R4.64] ;  /* 0x0000002404167981 */ /* 0x000162000c1e1900 */
[----:B------:R-:W-:Y:S05]  /*5650*/  BRA `(.L_x_22196) ;  /* 0x0000000000047947 */ /* 0x000fea0003800000 */
.L_x_22219:
[----:B------:R0:W5:Y:S02]  /*5660*/  LDG.E R22, desc[UR36][R4.64] ;  /* 0x0000002404167981 */ /* 0x000164000c1e1900 */
.L_x_22196:
[----:B------:R-:W-:-:S07]  /*5670*/  VIADD R17, R17, 0x80 ;  /* 0x0000008011117836 */ /* 0x000fce0000000000 */
.L_x_22157:
[----:B------:R-:W-:Y:S05]  /*5680*/  BSYNC B6 ;  /* 0x0000000000067941 */ /* 0x000fea0003800000 */
.L_x_22156:
        /* <DEDUP_REMOVED lines=23> */
.L_x_22229:
[----:B------:R0:W5:Y:S01]  /*5800*/  LDG.E.U8 R26, desc[UR36][R4.64] ;  /* 0x00000024041a7981 */ /* 0x000162000c1e1100 */
[----:B------:R-:W-:Y:S05]  /*5810*/  BRA `(.L_x_22231) ;  /* 0x0000000c00347947 */ /* 0x000fea0003800000 */
.L_x_22228:
        /* <DEDUP_REMOVED lines=8> */
.L_x_22233:
[----:B------:R4:W5:Y:S01]  /*58a0*/  LDG.E R26, desc[UR36][R4.64] ;  /* 0x00000024041a7981 */ /* 0x000962000c1e1900 */
[----:B------:R-:W-:Y:S05]  /*58b0*/  BRA `(.L_x_22231) ;  /* 0x0000000c000c7947 */ /* 0x000fea0003800000 */
.L_x_22232:
[----:B------:R3:W5:Y:S01]  /*58c0*/  LDG.E.S16 R26, desc[UR36][R4.64] ;  /* 0x00000024041a7981 */ /* 0x000762000c1e1700 */
[----:B------:R-:W-:Y:S05]  /*58d0*/  BRA `(.L_x_22231) ;  /* 0x0000000c00047947 */ /* 0x000fea0003800000 */
.L_x_22227:
        /* <DEDUP_REMOVED lines=9> */
.L_x_22235:
[----:B------:R-:W3:Y:S02]  /*5970*/  LDG.E.U16 R4, desc[UR36][R4.64] ;  /* 0x0000002404047981 */ /* 0x000ee4000c1e1500 */
[----:B---3--:R-:W-:-:S06]  /*5980*/  HADD2.F32 R26, -RZ, R4.H0_H0 ;  /* 0x20000004ff1a7230 */ /* 0x008fcc0000004100 */
[----:B------:R-:W0:Y:S01]  /*5990*/  F2I.FTZ.TRUNC.NTZ R26, R26 ;  /* 0x0000001a001a7305 */ /* 0x000e22000021f100 */
[----:B------:R-:W-:Y:S05]  /*59a0*/  BRA `(.L_x_22231) ;  /* 0x0000000800d07947 */ /* 0x000fea0003800000 */
.L_x_22234:
        /* <DEDUP_REMOVED lines=9> */
.L_x_22237:
[----:B------:R-:W3:Y:S02]  /*5a40*/  LDG.E.U16 R4, desc[UR36][R4.64] ;  /* 0x0000002404047981 */ /* 0x000ee4000c1e1500 */
[----:B---3--:R-:W-:-:S06]  /*5a50*/  HADD2.F32 R26, -RZ, R4.H0_H0 ;  /* 0x20000004ff1a7230 */ /* 0x008fcc0000004100 */
[----:B------:R-:W0:Y:S01]  /*5a60*/  F2I.FTZ.TRUNC.NTZ R26, R26 ;  /* 0x0000001a001a7305 */ /* 0x000e22000021f100 */
[----:B------:R-:W-:Y:S05]  /*5a70*/  BRA `(.L_x_22231) ;  /* 0x00000008009c7947 */ /* 0x000fea0003800000 */
.L_x_22236:
[----:B------:R-:W3:Y:S02]  /*5a80*/  LDG.E.64 R4, desc[UR36][R4.64] ;  /* 0x0000002404047981 */ /* 0x000ee4000c1e1b00 */
[----:B---3--:R0:W1:Y:S01]  /*5a90*/  F2I.F64.TRUNC R26, R4 ;  /* 0x00000004001a7311 */ /* 0x008062000030d100 */
[----:B------:R-:W-:Y:S05]  /*5aa0*/  BRA `(.L_x_22231) ;  /* 0x0000000800907947 */ /* 0x000fea0003800000 */
.L_x_22226:
        /* <DEDUP_REMOVED lines=12> */
.L_x_22240:
[----:B------:R-:W3:Y:S02]  /*5b70*/  LDG.E.64 R4, desc[UR36][R4.64] ;  /* 0x0000002404047981 */ /* 0x000ee4000c1e1b00 */
[----:B---3--:R0:W1:Y:S01]  /*5b80*/  F2I.F64.TRUNC R26, R4 ;  /* 0x00000004001a7311 */ /* 0x008062000030d100 */
[----:B------:R-:W-:Y:S05]  /*5b90*/  BRA `(.L_x_22231) ;  /* 0x0000000800547947 */ /* 0x000fea0003800000 */
.L_x_22239:
        /* <DEDUP_REMOVED lines=27> */
.L_x_22242:
        /* <DEDUP_REMOVED lines=14> */
.L_x_22241:
[----:B------:R-:W3:Y:S02]  /*5e30*/  LDG.E.U16 R26, desc[UR36][R4.64] ;  /* 0x00000024041a7981 */ /* 0x000ee4000c1e1500 */
[----:B---3--:R-:W-:-:S06]  /*5e40*/  IMAD.U32 R26, R26, 0x10000, RZ ;  /* 0x000100001a1a7824 */ /* 0x008fcc00078e00ff */
[----:B------:R-:W0:Y:S01]  /*5e50*/  F2I.FTZ.TRUNC.NTZ R26, R26 ;  /* 0x0000001a001a7305 */ /* 0x000e22000021f100 */
[----:B------:R-:W-:Y:S05]  /*5e60*/  BRA `(.L_x_22231) ;  /* 0x0000000400a07947 */ /* 0x000fea0003800000 */
.L_x_22238:
        /* <DEDUP_REMOVED lines=10> */
.L_x_22245:
        /* <DEDUP_REMOVED lines=21> */
.L_x_22249:
[----:B------:R-:W-:Y:S05]  /*6060*/  BSYNC B1 ;  /* 0x0000000000017941 */ /* 0x000fea0003800000 */
.L_x_22248:
[----:B------:R-:W-:Y:S01]  /*6070*/  IMAD.SHL.U32 R3, R3, 0x100000, RZ ;  /* 0x0010000003037824 */ /* 0x000fe200078e00ff */
[----:B------:R-:W-:-:S04]  /*6080*/  LEA R5, R0, 0x3b800000, 0x17 ;  /* 0x3b80000000057811 */ /* 0x000fc800078eb8ff */
[----:B------:R-:W-:-:S07]  /*6090*/  LOP3.LUT R26, R5, R3, R26, 0xfe, !PT ;  /* 0x00000003051a7212 */ /* 0x000fce00078efe1a */
.L_x_22247:
[----:B------:R-:W-:Y:S05]  /*60a0*/  BSYNC B0 ;  /* 0x0000000000007941 */ /* 0x000fea0003800000 */
.L_x_22246:
[----:B------:R-:W0:Y:S01]  /*60b0*/  F2I.FTZ.TRUNC.NTZ R26, R26 ;  /* 0x0000001a001a7305 */ /* 0x000e22000021f100 */
[----:B------:R-:W-:Y:S05]  /*60c0*/  BRA `(.L_x_22231) ;  /* 0x0000000400087947 */ /* 0x000fea0003800000 */
.L_x_22244:
        /* <DEDUP_REMOVED lines=21> */
.L_x_22253:
[----:B------:R-:W-:Y:S05]  /*6220*/  BSYNC B1 ;  /* 0x0000000000017941 */ /* 0x000fea0003800000 */
.L_x_22252:
[----:B------:R-:W-:Y:S01]  /*6230*/  IMAD.SHL.U32 R3, R3, 0x200000, RZ ;  /* 0x0020000003037824 */ /* 0x000fe200078e00ff */
[----:B------:R-:W-:-:S04]  /*6240*/  LEA R5, R0, 0x37800000, 0x17 ;  /* 0x3780000000057811 */ /* 0x000fc800078eb8ff */
[----:B------:R-:W-:-:S07]  /*6250*/  LOP3.LUT R26, R5, R3, R26, 0xfe, !PT ;  /* 0x00000003051a7212 */ /* 0x000fce00078efe1a */
.L_x_22251:
[----:B------:R-:W-:Y:S05]  /*6260*/  BSYNC B0 ;  /* 0x0000000000007941 */ /* 0x000fea0003800000 */
.L_x_22250:
[----:B------:R-:W0:Y:S01]  /*6270*/  F2I.FTZ.TRUNC.NTZ R26, R26 ;  /* 0x0000001a001a7305 */ /* 0x000e22000021f100 */
[----:B------:R-:W-:Y:S05]  /*6280*/  BRA `(.L_x_22231) ;  /* 0x0000000000987947 */ /* 0x000fea0003800000 */
.L_x_22243:
        /* <DEDUP_REMOVED lines=14> */
.L_x_22257:
[----:B------:R-:W-:Y:S05]  /*6370*/  BSYNC B0 ;  /* 0x0000000000007941 */ /* 0x000fea0003800000 */
.L_x_22256:
[----:B------:R-:W0:Y:S01]  /*6380*/  F2I.FTZ.TRUNC.NTZ R26, R26 ;  /* 0x0000001a001a7305 */ /* 0x000e22000021f100 */
[----:B------:R-:W-:Y:S05]  /*6390*/  BRA `(.L_x_22231) ;  /* 0x0000000000547947 */ /* 0x000fea0003800000 */
.L_x_22230:
        /* <DEDUP_REMOVED lines=17> */
.L_x_22258:
[----:B------:R-:W-:Y:S05]  /*64b0*/  BRA `(.L_x_22231) ;  /* 0x00000000000c7947 */ /* 0x000fea0003800000 */
.L_x_22255:
[----:B------:R0:W5:Y:S01]  /*64c0*/  LDG.E R26, desc[UR36][R4.64] ;  /* 0x00000024041a7981 */ /* 0x000162000c1e1900 */
[----:B------:R-:W-:Y:S05]  /*64d0*/  BRA `(.L_x_22231) ;  /* 0x0000000000047947 */ /* 0x000fea0003800000 */
.L_x_22254:
[----:B------:R0:W5:Y:S02]  /*64e0*/  LDG.E R26, desc[UR36][R4.64] ;  /* 0x00000024041a7981 */ /* 0x000164000c1e1900 */
.L_x_22231:
[----:B------:R-:W2:Y:S01]  /*64f0*/  LDC.U8 R3, c[0x0][0x235] ;  /* 0x00008d40ff037b82 */ /* 0x000ea20000000000 */
[----:B------:R-:W-:Y:S02]  /*6500*/  ULDC UR4, c[0x0][0x23c] ;  /* 0x00008f0000047ab9 */ /* 0x000fe40000000800 */
[----:B------:R-:W-:-:S05]  /*6510*/  IMAD R17, R17, UR4, RZ ;  /* 0x0000000411117c24 */ /* 0x000fca000f8e02ff */
[----:B01-34-:R-:W0:Y:S01]  /*6520*/  LDC.64 R4, c[0x0][0x228] ;  /* 0x00008a00ff047b82 */ /* 0x01be220000000a00 */
        /* <DEDUP_REMOVED lines=15> */
.L_x_22262:
[----:B------:R0:W5:Y:S01]  /*6620*/  LDG.E.U8 R25, desc[UR36][R4.64] ;  /* 0x0000002404197981 */ /* 0x000162000c1e1100 */
[----:B------:R-:W-:Y:S05]  /*6630*/  BRA `(.L_x_22225) ;  /* 0x0000000c00307947 */ /* 0x000fea0003800000 */
.L_x_22261:
        /* <DEDUP_REMOVED lines=8> */
.L_x_22265:
[----:B------:R0:W5:Y:S01]  /*66c0*/  LDG.E R25, desc[UR36][R4.64] ;  /* 0x0000002404197981 */ /* 0x000162000c1e1900 */
[----:B------:R-:W-:Y:S05]  /*66d0*/  BRA `(.L_x_22225) ;  /* 0x0000000c00087947 */ /* 0x000fea0003800000 */
.L_x_22264:
[----:B------:R0:W5:Y:S01]  /*66e0*/  LDG.E.S16 R25, desc[UR36][R4.64] ;  /* 0x0000002404197981 */ /* 0x000162000c1e1700 */
[----:B------:R-:W-:Y:S05]  /*66f0*/  BRA `(.L_x_22225) ;  /* 0x0000000c00007947 */ /* 0x000fea0003800000 */
.L_x_22260:
        /* <DEDUP_REMOVED lines=9> */
.L_x_22267:
[----:B------:R-:W2:Y:S02]  /*6790*/  LDG.E.U16 R4, desc[UR36][R4.64] ;  /* 0x0000002404047981 */ /* 0x000ea4000c1e1500 */
[----:B--2---:R-:W-:-:S06]  /*67a0*/  HADD2.F32 R25, -RZ, R4.H0_H0 ;  /* 0x20000004ff197230 */ /* 0x004fcc0000004100 */
[----:B------:R-:W0:Y:S01]  /*67b0*/  F2I.FTZ.TRUNC.NTZ R25, R25 ;  /* 0x0000001900197305 */ /* 0x000e22000021f100 */
[----:B------:R-:W-:Y:S05]  /*67c0*/  BRA `(.L_x_22225) ;  /* 0x0000000800cc7947 */ /* 0x000fea0003800000 */
.L_x_22266:
        /* <DEDUP_REMOVED lines=9> */
.L_x_22269:
[----:B------:R-:W2:Y:S02]  /*6860*/  LDG.E.U16 R4, desc[UR36][R4.64] ;  /* 0x0000002404047981 */ /* 0x000ea4000c1e1500 */
[----:B--2---:R-:W-:-:S06]  /*6870*/  HADD2.F32 R25, -RZ, R4.H0_H0 ;  /* 0x20000004ff197230 */ /* 0x004fcc0000004100 */
[----:B------:R-:W0:Y:S01]  /*6880*/  F2I.FTZ.TRUNC.NTZ R25, R25 ;  /* 0x0000001900197305 */ /* 0x000e22000021f100 */
[----:B------:R-:W-:Y:S05]  /*6890*/  BRA `(.L_x_22225) ;  /* 0x0000000800987947 */ /* 0x000fea0003800000 */
.L_x_22268:
[----:B------:R-:W2:Y:S02]  /*68a0*/  LDG.E.64 R4, desc[UR36][R4.64] ;  /* 0x0000002404047981 */ /* 0x000ea4000c1e1b00 */
[----:B--2---:R0:W1:Y:S01]  /*68b0*/  F2I.F64.TRUNC R25, R4 ;  /* 0x0000000400197311 */ /* 0x004062000030d100 */
[----:B------:R-:W-:Y:S05]  /*68c0*/  BRA `(.L_x_22225) ;  /* 0x00000008008c7947 */ /* 0x000fea0003800000 */
.L_x_22259:
        /* <DEDUP_REMOVED lines=12> */
.L_x_22272:
[----:B------:R-:W2:Y:S02]  /*6990*/  LDG.E.64 R4, desc[UR36][R4.64] ;  /* 0x0000002404047981 */ /* 0x000ea4000c1e1b00 */
[----:B--2---:R0:W1:Y:S01]  /*69a0*/  F2I.F64.TRUNC R25, R4 ;  /* 0x0000000400197311 */ /* 0x004062000030d100 */
[----:B------:R-:W-:Y:S05]  /*69b0*/  BRA `(.L_x_22225) ;  /* 0x0000000800507947 */ /* 0x000fea0003800000 */
.L_x_22271:
        /* <DEDUP_REMOVED lines=27> */
.L_x_22274:
        /* <DEDUP_REMOVED lines=14> */
.L_x_22273:
[----:B------:R-:W2:Y:S02]  /*6c50*/  LDG.E.U16 R25, desc[UR36][R4.64] ;  /* 0x0000002404197981 */ /* 0x000ea4000c1e1500 */
[----:B--2---:R-:W-:-:S06]  /*6c60*/  IMAD.U32 R25, R25, 0x10000, RZ ;  /* 0x0001000019197824 */ /* 0x004fcc00078e00ff */
[----:B------:R-:W0:Y:S01]  /*6c70*/  F2I.FTZ.TRUNC.NTZ R25, R25 ;  /* 0x0000001900197305 */ /* 0x000e22000021f100 */
[----:B------:R-:W-:Y:S05]  /*6c80*/  BRA `(.L_x_22225) ;  /* 0x00000004009c7947 */ /* 0x000fea0003800000 */
.L_x_22270:
        /* <DEDUP_REMOVED lines=10> */
.L_x_22277:
        /* <DEDUP_REMOVED lines=21> */
.L_x_22281:
[----:B------:R-:W-:Y:S05]  /*6e80*/  BSYNC B1 ;  /* 0x0000000000017941 */ /* 0x000fea0003800000 */
.L_x_22280:
[----:B------:R-:W-:Y:S01]  /*6e90*/  IMAD.SHL.U32 R3, R3, 0x100000, RZ ;  /* 0x0010000003037824 */ /* 0x000fe200078e00ff */
[----:B------:R-:W-:-:S04]  /*6ea0*/  LEA R0, R0, 0x3b800000, 0x17 ;  /* 0x3b80000000007811 */ /* 0x000fc800078eb8ff */
[----:B------:R-:W-:-:S07]  /*6eb0*/  LOP3.LUT R25, R0, R3, R25, 0xfe, !PT ;  /* 0x0000000300197212 */ /* 0x000fce00078efe19 */
.L_x_22279:
[----:B------:R-:W-:Y:S05]  /*6ec0*/  BSYNC B0 ;  /* 0x0000000000007941 */ /* 0x000fea0003800000 */
.L_x_22278:
[----:B------:R-:W0:Y:S01]  /*6ed0*/  F2I.FTZ.TRUNC.NTZ R25, R25 ;  /* 0x0000001900197305 */ /* 0x000e22000021f100 */
[----:B------:R-:W-:Y:S05]  /*6ee0*/  BRA `(.L_x_22225) ;  /* 0x0000000400047947 */ /* 0x000fea0003800000 */
.L_x_22276:
        /* <DEDUP_REMOVED lines=21> */
.L_x_22285:
[----:B------:R-:W-:Y:S05]  /*7040*/  BSYNC B1 ;  /* 0x0000000000017941 */ /* 0x000fea0003800000 */
.L_x_22284:
[----:B------:R-:W-:Y:S01]  /*7050*/  IMAD.SHL.U32 R3, R3, 0x200000, RZ ;  /* 0x0020000003037824 */ /* 0x000fe200078e00ff */
[----:B------:R-:W-:-:S04]  /*7060*/  LEA R0, R0, 0x37800000, 0x17 ;  /* 0x3780000000007811 */ /* 0x000fc800078eb8ff */
[----:B------:R-:W-:-:S07]  /*7070*/  LOP3.LUT R25, R0, R3, R25, 0xfe, !PT ;  /* 0x0000000300197212 */ /* 0x000fce00078efe19 */
.L_x_22283:
[----:B------:R-:W-:Y:S05]  /*7080*/  BSYNC B0 ;  /* 0x0000000000007941 */ /* 0x000fea0003800000 */
.L_x_22282:
[----:B------:R-:W0:Y:S01]  /*7090*/  F2I.FTZ.TRUNC.NTZ R25, R25 ;  /* 0x0000001900197305 */ /* 0x000e22000021f100 */
[----:B------:R-:W-:Y:S05]  /*70a0*/  BRA `(.L_x_22225) ;  /* 0x0000000000947947 */ /* 0x000fea0003800000 */
.L_x_22275:
        /* <DEDUP_REMOVED lines=14> */
.L_x_22289:
[----:B------:R-:W-:Y:S05]  /*7190*/  BSYNC B0 ;  /* 0x0000000000007941 */ /* 0x000fea0003800000 */
.L_x_22288:
[----:B------:R-:W0:Y:S01]  /*71a0*/  F2I.FTZ.TRUNC.NTZ R25, R25 ;  /* 0x0000001900197305 */ /* 0x000e22000021f100 */
[----:B------:R-:W-:Y:S05]  /*71b0*/  BRA `(.L_x_22225) ;  /* 0x0000000000507947 */ /* 0x000fea0003800000 */
.L_x_22263:
        /* <DEDUP_REMOVED lines=16> */
.L_x_22290:
[----:B------:R-:W-:Y:S05]  /*72c0*/  BRA `(.L_x_22225) ;  /* 0x00000000000c7947 */ /* 0x000fea0003800000 */
.L_x_22287:
[----:B------:R0:W5:Y:S01]  /*72d0*/  LDG.E R25, desc[UR36][R4.64] ;  /* 0x0000002404197981 */ /* 0x000162000c1e1900 */
[----:B------:R-:W-:Y:S05]  /*72e0*/  BRA `(.L_x_22225) ;  /* 0x0000000000047947 */ /* 0x000fea0003800000 */
.L_x_22286:
[----:B------:R0:W5:Y:S02]  /*72f0*/  LDG.E R25, desc[UR36][R4.64] ;  /* 0x0000002404197981 */ /* 0x000164000c1e1900 */
.L_x_22225:
[----:B------:R-:W-:Y:S05]  /*7300*/  BSYNC B6 ;  /* 0x0000000000067941 */ /* 0x000fea0003800000 */
.L_x_22224:
[----:B0-----:R-:W0:Y:S01]  /*7310*/  S2R R23, SR_TID.X ;  /* 0x0000000000177919 */ /* 0x001e220000002100 */
[----:B------:R-:W2:Y:S01]  /*7320*/  LDC.U8 R17, c[0x0][0x240] ;  /* 0x00009000ff117b82 */ /* 0x000ea20000000000 */
[----:B------:R-:W-:Y:S01]  /*7330*/  BSSY B0, `(.L_x_22291) ;  /* 0x0000020000007945 */ /* 0x000fe20003800000 */
[CC--:B0-----:R-:W-:Y:S01]  /*7340*/  ISETP.GE.AND P0, PT, R23.reuse, R16.reuse, PT ;  /* 0x000000101700720c */ /* 0x0c1fe20003f06270 */
[C---:B------:R-:W-:Y:S02]  /*7350*/  VIADD R3, R23.reuse, 0x100 ;  /* 0x0000010017037836 */ /* 0x040fe40000000000 */
[C---:B-1-34-:R-:W-:Y:S02]  /*7360*/  VIADD R5, R23.reuse, 0x180 ;  /* 0x0000018017057836 */ /* 0x05afe40000000000 */
[----:B------:R-:W-:Y:S01]  /*7370*/  VIADD R19, R23, 0x80 ;  /* 0x0000008017137836 */ /* 0x000fe20000000000 */
[-C--:B------:R-:W-:Y:S02]  /*7380*/  ISETP.GE.AND P2, PT, R3, R16.reuse, PT ;  /* 0x000000100300720c */ /* 0x080fe40003f46270 */
[----:B------:R-:W-:-:S02]  /*7390*/  ISETP.GE.AND P1, PT, R5, R16, PT ;  /* 0x000000100500720c */ /* 0x000fc40003f26270 */
[----:B------:R-:W-:-:S03]  /*73a0*/  ISETP.GE.AND P3, PT, R19, R16, PT ;  /* 0x000000101300720c */ /* 0x000fc60003f66270 */
[----:B------:R-:W-:Y:S10]  /*73b0*/  @P0 BRA `(.L_x_22292) ;  /* 0x00000000005c0947 */ /* 0x000ff40003800000 */
        /* <DEDUP_REMOVED lines=23> */
.L_x_22292:
[----:B------:R-:W-:Y:S05]  /*7530*/  BSYNC B0 ;  /* 0x0000000000007941 */ /* 0x000fea0003800000 */
.L_x_22291:
[----:B------:R-:W-:Y:S04]  /*7540*/  BSSY B0, `(.L_x_22293) ;  /* 0x0000018000007945 */ /* 0x000fe80003800000 */
[----:B------:R-:W-:Y:S05]  /*7550*/  @P3 BRA `(.L_x_22294) ;  /* 0x0000000000583947 */ /* 0x000fea0003800000 */
[-C--:B-----5:R-:W-:Y:S02]  /*7560*/  IABS R3, R18.reuse ;  /* 0x0000001200037213 */ /* 0x0a0fe40000000000 */
[----:B------:R-:W-:Y:S02]  /*7570*/  IABS R9, R18 ;  /* 0x0000001200097213 */ /* 0x000fe40000000000 */
[----:B------:R-:W0:Y:S01]  /*7580*/  I2F.RP R6, R3 ;  /* 0x0000000300067306 */ /* 0x000e220000209400 */
[----:B--2---:R-:W-:Y:S02]  /*7590*/  IABS R24, R29 ;  /* 0x0000001d00187213 */ /* 0x004fe40000000000 */
        /* <DEDUP_REMOVED lines=18> */
.L_x_22294:
[----:B------:R-:W-:Y:S05]  /*76c0*/  BSYNC B0 ;  /* 0x0000000000007941 */ /* 0x000fea0003800000 */
.L_x_22293:
        /* <DEDUP_REMOVED lines=24> */
.L_x_22296:
[----:B------:R-:W-:Y:S05]  /*7850*/  BSYNC B0 ;  /* 0x0000000000007941 */ /* 0x000fea0003800000 */
.L_x_22295:
        /* <DEDUP_REMOVED lines=24> */
.L_x_22298:
[----:B------:R-:W-:Y:S05]  /*79e0*/  BSYNC B0 ;  /* 0x0000000000007941 */ /* 0x000fea0003800000 */
.L_x_22297:
[----:B------:R-:W-:Y:S04]  /*79f0*/  BSSY B6, `(.L_x_22299) ;  /* 0x0000103000067945 */ /* 0x000fe80003800000 */
[----:B------:R-:W-:Y:S05]  /*7a00*/  @P0 BRA `(.L_x_22300) ;  /* 0x0000001000040947 */ /* 0x000fea0003800000 */
[----:B------:R-:W0:Y:S01]  /*7a10*/  LDC.64 R8, c[0x0][0x218] ;  /* 0x00008600ff087b82 */ /* 0x000e220000000a00 */
        /* <DEDUP_REMOVED lines=19> */
.L_x_22304:
[----:B------:R0:W-:Y:S01]  /*7b50*/  STG.E.U8 desc[UR36][R8.64], R0 ;  /* 0x0000000008007986 */ /* 0x0001e2000c101124 */
[----:B------:R-:W-:Y:S01]  /*7b60*/  IMAD.MOV.U32 R23, RZ, RZ, R19 ;  /* 0x000000ffff177224 */ /* 0x000fe200078e0013 */
[----:B------:R-:W-:Y:S06]  /*7b70*/  BRA `(.L_x_22300) ;  /* 0x0000000c00a87947 */ /* 0x000fec0003800000 */
.L_x_22303:
[----:B------:R-:W-:-:S13]  /*7b80*/  ISETP.NE.AND P0, PT, R3, 0x2, PT ;  /* 0x000000020300780c */ /* 0x000fda0003f05270 */
[----:B------:R-:W-:Y:S05]  /*7b90*/  @!P0 BRA `(.L_x_22306) ;  /* 0x0000000000308947 */ /* 0x000fea0003800000 */
[----:B------:R-:W-:-:S13]  /*7ba0*/  ISETP.NE.AND P0, PT, R3, 0x3, PT ;  /* 0x000000030300780c */ /* 0x000fda0003f05270 */
[----:B------:R-:W-:Y:S05]  /*7bb0*/  @!P0 BRA `(.L_x_22307) ;  /* 0x00000000001c8947 */ /* 0x000fea0003800000 */
[----:B------:R-:W-:-:S13]  /*7bc0*/  ISETP.NE.AND P0, PT, R3, 0x4, PT ;  /* 0x000000040300780c */ /* 0x000fda0003f05270 */
[----:B------:R-:W-:Y:S05]  /*7bd0*/  @P0 BRA `(.L_x_22305) ;  /* 0x0000000c002c0947 */ /* 0x000fea0003800000 */
[--C-:B------:R-:W-:Y:S01]  /*7be0*/  SHF.R.S32.HI R5, RZ, 0x1f, R0.reuse ;  /* 0x0000001fff057819 */ /* 0x100fe20000011400 */
[----:B------:R-:W-:Y:S02]  /*7bf0*/  IMAD.MOV.U32 R4, RZ, RZ, R0 ;  /* 0x000000ffff047224 */ /* 0x000fe400078e0000 */
[----:B------:R-:W-:-:S03]  /*7c00*/  IMAD.MOV.U32 R23, RZ, RZ, R19 ;  /* 0x000000ffff177224 */ /* 0x000fc600078e0013 */
[----:B------:R0:W-:Y:S01]  /*7c10*/  STG.E.64 desc[UR36][R8.64], R4 ;  /* 0x0000000408007986 */ /* 0x0001e2000c101b24 */
[----:B------:R-:W-:Y:S05]  /*7c20*/  BRA `(.L_x_22300) ;  /* 0x0000000c007c7947 */ /* 0x000fea0003800000 */
.L_x_22307:
[----:B------:R0:W-:Y:S01]  /*7c30*/  STG.E desc[UR36][R8.64], R0 ;  /* 0x0000000008007986 */ /* 0x0001e2000c101924 */
[----:B------:R-:W-:Y:S01]  /*7c40*/  IMAD.MOV.U32 R23, RZ, RZ, R19 ;  /* 0x000000ffff177224 */ /* 0x000fe200078e0013 */
[----:B------:R-:W-:Y:S06]  /*7c50*/  BRA `(.L_x_22300) ;  /* 0x0000000c00707947 */ /* 0x000fec0003800000 */
.L_x_22306:
[----:B------:R0:W-:Y:S01]  /*7c60*/  STG.E.U16 desc[UR36][R8.64], R0 ;  /* 0x0000000008007986 */ /* 0x0001e2000c101524 */
[----:B------:R-:W-:Y:S01]  /*7c70*/  IMAD.MOV.U32 R23, RZ, RZ, R19 ;  /* 0x000000ffff177224 */ /* 0x000fe200078e0013 */
[----:B------:R-:W-:Y:S06]  /*7c80*/  BRA `(.L_x_22300) ;  /* 0x0000000c00647947 */ /* 0x000fec0003800000 */
.L_x_22302:
[----:B------:R-:W-:-:S13]  /*7c90*/  ISETP.GT.AND P0, PT, R3, 0x6, PT ;  /* 0x000000060300780c */ /* 0x000fda0003f04270 */
[----:B------:R-:W-:Y:S05]  /*7ca0*/  @P0 BRA `(.L_x_22308) ;  /* 0x0000000000340947 */ /* 0x000fea0003800000 */
[----:B------:R-:W-:-:S13]  /*7cb0*/  ISETP.NE.AND P0, PT, R3, 0x5, PT ;  /* 0x000000050300780c */ /* 0x000fda0003f05270 */
[----:B------:R-:W-:Y:S05]  /*7cc0*/  @!P0 BRA `(.L_x_22309) ;  /* 0x0000000000188947 */ /* 0x000fea0003800000 */
[----:B------:R-:W-:-:S13]  /*7cd0*/  ISETP.NE.AND P0, PT, R3, 0x6, PT ;  /* 0x000000060300780c */ /* 0x000fda0003f05270 */
[----:B------:R-:W-:Y:S05]  /*7ce0*/  @P0 BRA `(.L_x_22305) ;  /* 0x0000000800e80947 */ /* 0x000fea0003800000 */
[----:B------:R-:W-:Y:S01]  /*7cf0*/  I2FP.F32.S32 R3, R0 ;  /* 0x0000000000037245 */ /* 0x000fe20000201400 */
[----:B------:R-:W-:-:S04]  /*7d00*/  IMAD.MOV.U32 R23, RZ, RZ, R19 ;  /* 0x000000ffff177224 */ /* 0x000fc800078e0013 */
[----:B------:R0:W-:Y:S01]  /*7d10*/  STG.E desc[UR36][R8.64], R3 ;  /* 0x0000000308007986 */ /* 0x0001e2000c101924 */
[----:B------:R-:W-:Y:S05]  /*7d20*/  BRA `(.L_x_22300) ;  /* 0x0000000c003c7947 */ /* 0x000fea0003800000 */
.L_x_22309:
[----:B------:R-:W-:Y:S01]  /*7d30*/  I2FP.F32.S32 R0, R0 ;  /* 0x0000000000007245 */ /* 0x000fe20000201400 */
[----:B------:R-:W-:-:S03]  /*7d40*/  IMAD.MOV.U32 R23, RZ, RZ, R19 ;  /* 0x000000ffff177224 */ /* 0x000fc600078e0013 */
[----:B------:R-:W-:-:S05]  /*7d50*/  F2FP.F16.F32.PACK_AB R0, RZ, R0 ;  /* 0x00000000ff00723e */ /* 0x000fca00000000ff */
[----:B------:R0:W-:Y:S01]  /*7d60*/  STG.E.U16 desc[UR36][R8.64], R0 ;  /* 0x0000000008007986 */ /* 0x0001e2000c101524 */
[----:B------:R-:W-:Y:S05]  /*7d70*/  BRA `(.L_x_22300) ;  /* 0x0000000c00287947 */ /* 0x000fea0003800000 */
.L_x_22308:
[----:B------:R-:W-:-:S13]  /*7d80*/  ISETP.NE.AND P0, PT, R3, 0x7, PT ;  /* 0x000000070300780c */ /* 0x000fda0003f05270 */
[----:B------:R-:W-:Y:S05]  /*7d90*/  @!P0 BRA `(.L_x_22310) ;  /* 0x00000000003c8947 */ /* 0x000fea0003800000 */
[----:B------:R-:W-:-:S13]  /*7da0*/  ISETP.NE.AND P0, PT, R3, 0x8, PT ;  /* 0x000000080300780c */ /* 0x000fda0003f05270 */
[----:B------:R-:W-:Y:S05]  /*7db0*/  @!P0 BRA `(.L_x_22311) ;  /* 0x00000000001c8947 */ /* 0x000fea0003800000 */
[----:B------:R-:W-:-:S13]  /*7dc0*/  ISETP.NE.AND P0, PT, R3, 0x9, PT ;  /* 0x000000090300780c */ /* 0x000fda0003f05270 */
[----:B------:R-:W-:Y:S05]  /*7dd0*/  @P0 BRA `(.L_x_22305) ;  /* 0x0000000800ac0947 */ /* 0x000fea0003800000 */
[----:B------:R-:W-:Y:S01]  /*7de0*/  I2FP.F32.S32 R4, R0 ;  /* 0x0000000000047245 */ /* 0x000fe20000201400 */
[----:B------:R-:W-:Y:S02]  /*7df0*/  IMAD.MOV.U32 R5, RZ, RZ, RZ ;  /* 0x000000ffff057224 */ /* 0x000fe400078e00ff */
[----:B------:R-:W-:-:S03]  /*7e00*/  IMAD.MOV.U32 R23, RZ, RZ, R19 ;  /* 0x000000ffff177224 */ /* 0x000fc600078e0013 */
[----:B------:R0:W-:Y:S01]  /*7e10*/  STG.E.64 desc[UR36][R8.64], R4 ;  /* 0x0000000408007986 */ /* 0x0001e2000c101b24 */
[----:B------:R-:W-:Y:S05]  /*7e20*/  BRA `(.L_x_22300) ;  /* 0x0000000800fc7947 */ /* 0x000fea0003800000 */
.L_x_22311:
[----:B------:R-:W-:Y:S01]  /*7e30*/  I2FP.F32.S32 R0, R0 ;  /* 0x0000000000007245 */ /* 0x000fe20000201400 */
[----:B------:R-:W-:-:S03]  /*7e40*/  IMAD.MOV.U32 R23, RZ, RZ, R19 ;  /* 0x000000ffff177224 */ /* 0x000fc600078e0013 */
[----:B------:R-:W-:-:S04]  /*7e50*/  F2FP.F16.F32.PACK_AB R3, RZ, R0 ;  /* 0x00000000ff03723e */ /* 0x000fc800000000ff */
[----:B------:R-:W-:-:S05]  /*7e60*/  PRMT R3, R3, 0x5410, RZ ;  /* 0x0000541003037816 */ /* 0x000fca00000000ff */
[----:B------:R0:W-:Y:S01]  /*7e70*/  STG.E desc[UR36][R8.64], R3 ;  /* 0x0000000308007986 */ /* 0x0001e2000c101924 */
[----:B------:R-:W-:Y:S05]  /*7e80*/  BRA `(.L_x_22300) ;  /* 0x0000000800e47947 */ /* 0x000fea0003800000 */
.L_x_22310:
[----:B------:R-:W0:Y:S01]  /*7e90*/  I2F.F64 R4, R0 ;  /* 0x0000000000047312 */ /* 0x000e220000201c00 */
[----:B------:R-:W-:Y:S01]  /*7ea0*/  IMAD.MOV.U32 R23, RZ, RZ, R19 ;  /* 0x000000ffff177224 */ /* 0x000fe200078e0013 */
[----:B0-----:R0:W-:Y:S01]  /*7eb0*/  STG.E.64 desc[UR36][R8.64], R4 ;  /* 0x0000000408007986 */ /* 0x0011e2000c101b24 */
[----:B------:R-:W-:Y:S05]  /*7ec0*/  BRA `(.L_x_22300) ;  /* 0x0000000800d47947 */ /* 0x000fea0003800000 */
.L_x_22301:
        /* <DEDUP_REMOVED lines=8> */
[----:B------:R-:W-:Y:S01]  /*7f50*/  ISETP.NE.AND P0, PT, R0, RZ, PT ;  /* 0x000000ff0000720c */ /* 0x000fe20003f05270 */
[----:B------:R-:W-:-:S03]  /*7f60*/  IMAD.MOV.U32 R23, RZ, RZ, R19 ;  /* 0x000000ffff177224 */ /* 0x000fc600078e0013 */
[----:B------:R-:W-:-:S05]  /*7f70*/  SEL R3, RZ, 0x1, !P0 ;  /* 0x00000001ff037807 */ /* 0x000fca0004000000 */
[----:B------:R1:W-:Y:S01]  /*7f80*/  STG.E.U8 desc[UR36][R8.64], R3 ;  /* 0x0000000308007986 */ /* 0x0003e2000c101124 */
[----:B------:R-:W-:Y:S05]  /*7f90*/  BRA `(.L_x_22300) ;  /* 0x0000000800a07947 */ /* 0x000fea0003800000 */
.L_x_22314:
[----:B------:R-:W0:Y:S01]  /*7fa0*/  I2F.F64 R4, R0 ;  /* 0x0000000000047312 */ /* 0x000e220000201c00 */
[----:B------:R-:W-:Y:S01]  /*7fb0*/  CS2R R6, SRZ ;  /* 0x0000000000067805 */ /* 0x000fe2000001ff00 */
[----:B------:R-:W-:-:S04]  /*7fc0*/  IMAD.MOV.U32 R23, RZ, RZ, R19 ;  /* 0x000000ffff177224 */ /* 0x000fc800078e0013 */
[----:B0-----:R0:W-:Y:S01]  /*7fd0*/  STG.E.128 desc[UR36][R8.64], R4 ;  /* 0x0000000408007986 */ /* 0x0011e2000c101d24 */
[----:B------:R-:W-:Y:S05]  /*7fe0*/  BRA `(.L_x_22300) ;  /* 0x00000008008c7947 */ /* 0x000fea0003800000 */
.L_x_22313:
        /* <DEDUP_REMOVED lines=21> */
.L_x_22318:
[----:B------:R-:W-:Y:S05]  /*8140*/  BSYNC B0 ;  /* 0x0000000000007941 */ /* 0x000fea0003800000 */
.L_x_22317:
[----:B------:R-:W-:Y:S01]  /*8150*/  LOP3.LUT R5, R0, R5, RZ, 0xfc, !PT ;  /* 0x0000000500057212 */ /* 0x000fe200078efcff */
[----:B------:R-:W-:-:S04]  /*8160*/  IMAD.MOV.U32 R23, RZ, RZ, R19 ;  /* 0x000000ffff177224 */ /* 0x000fc800078e0013 */
[----:B------:R4:W-:Y:S01]  /*8170*/  STG.E.U8 desc[UR36][R8.64], R5 ;  /* 0x0000000508007986 */ /* 0x0009e2000c101124 */
[----:B------:R-:W-:Y:S05]  /*8180*/  BRA `(.L_x_22300) ;  /* 0x0000000800247947 */ /* 0x000fea0003800000 */
.L_x_22316:
        /* <DEDUP_REMOVED lines=13> */
.L_x_22320:
[----:B------:R-:W-:Y:S01]  /*8260*/  IMAD.MOV.U32 R0, RZ, RZ, 0x7f ;  /* 0x0000007fff007424 */ /* 0x000fe200078e00ff */
[----:B------:R-:W-:-:S04]  /*8270*/  ISETP.GT.U32.AND P0, PT, R3, 0x7f800000, PT ;  /* 0x7f8000000300780c */ /* 0x000fc80003f04070 */
[----:B------:R-:W-:-:S09]  /*8280*/  SEL R0, R0, 0x7c, P0 ;  /* 0x0000007c00007807 */ /* 0x000fd20000000000 */
.L_x_22321:
[----:B------:R-:W-:Y:S05]  /*8290*/  BSYNC B0 ;  /* 0x0000000000007941 */ /* 0x000fea0003800000 */
.L_x_22319:
[----:B------:R-:W-:Y:S01]  /*82a0*/  LOP3.LUT R3, R5, 0x80000000, RZ, 0xc0, !PT ;  /* 0x8000000005037812 */ /* 0x000fe200078ec0ff */
[----:B------:R-:W-:-:S03]  /*82b0*/  IMAD.MOV.U32 R23, RZ, RZ, R19 ;  /* 0x000000ffff177224 */ /* 0x000fc600078e0013 */
[----:B------:R-:W-:-:S04]  /*82c0*/  SHF.R.U32.HI R3, RZ, 0x18, R3 ;  /* 0x00000018ff037819 */ /* 0x000fc80000011603 */
[----:B------:R-:W-:-:S05]  /*82d0*/  LOP3.LUT R3, R0, R3, RZ, 0xfc, !PT ;  /* 0x0000000300037212 */ /* 0x000fca00078efcff */
[----:B------:R0:W-:Y:S01]  /*82e0*/  STG.E.U8 desc[UR36][R8.64], R3 ;  /* 0x0000000308007986 */ /* 0x0001e2000c101124 */
[----:B------:R-:W-:Y:S05]  /*82f0*/  BRA `(.L_x_22300) ;  /* 0x0000000400c87947 */ /* 0x000fea0003800000 */
.L_x_22315:
[----:B------:R-:W-:Y:S01]  /*8300*/  I2FP.F32.S32 R0, R0 ;  /* 0x0000000000007245 */ /* 0x000fe20000201400 */
[----:B------:R-:W-:-:S03]  /*8310*/  IMAD.MOV.U32 R23, RZ, RZ, R19 ;  /* 0x000000ffff177224 */ /* 0x000fc600078e0013 */
[----:B------:R-:W-:-:S05]  /*8320*/  F2FP.BF16.F32.PACK_AB R0, RZ, R0 ;  /* 0x00000000ff00723e */ /* 0x000fca00000010ff */
[----:B------:R3:W-:Y:S01]  /*8330*/  STG.E.U16 desc[UR36][R8.64], R0 ;  /* 0x0000000008007986 */ /* 0x0007e2000c101524 */
[----:B------:R-:W-:Y:S05]  /*8340*/  BRA `(.L_x_22300) ;  /* 0x0000000400b47947 */ /* 0x000fea0003800000 */
.L_x_22312:
        /* <DEDUP_REMOVED lines=11> */
.L_x_22324:
        /* <DEDUP_REMOVED lines=17> */
.L_x_22327:
[----:B------:R-:W-:-:S04]  /*8510*/  LOP3.LUT R3, R5, 0x80000000, RZ, 0xc0, !PT ;  /* 0x8000000005037812 */ /* 0x000fc800078ec0ff */
[----:B------:R-:W-:-:S04]  /*8520*/  SHF.R.U32.HI R3, RZ, 0x18, R3 ;  /* 0x00000018ff037819 */ /* 0x000fc80000011603 */
[----:B------:R-:W-:-:S04]  /*8530*/  LOP3.LUT R0, R0, R3, RZ, 0xfc, !PT ;  /* 0x0000000300007212 */ /* 0x000fc800078efcff */
[----:B------:R-:W-:-:S07]  /*8540*/  PRMT R4, R0, 0x7610, R4 ;  /* 0x0000761000047816 */ /* 0x000fce0000000004 */
.L_x_22326:
[----:B------:R-:W-:Y:S05]  /*8550*/  BSYNC B0 ;  /* 0x0000000000007941 */ /* 0x000fea0003800000 */
.L_x_22325:
[----:B------:R0:W-:Y:S01]  /*8560*/  STG.E.U8 desc[UR36][R8.64], R4 ;  /* 0x0000000408007986 */ /* 0x0001e2000c101124 */
[----:B------:R-:W-:Y:S01]  /*8570*/  IMAD.MOV.U32 R23, RZ, RZ, R19 ;  /* 0x000000ffff177224 */ /* 0x000fe200078e0013 */
[----:B------:R-:W-:Y:S06]  /*8580*/  BRA `(.L_x_22300) ;  /* 0x0000000400247947 */ /* 0x000fec0003800000 */
.L_x_22323:
        /* <DEDUP_REMOVED lines=17> */
.L_x_22330:
[----:B------:R-:W-:-:S04]  /*86a0*/  LOP3.LUT R3, R5, 0x80000000, RZ, 0xc0, !PT ;  /* 0x8000000005037812 */ /* 0x000fc800078ec0ff */
[----:B------:R-:W-:-:S04]  /*86b0*/  SHF.R.U32.HI R3, RZ, 0x18, R3 ;  /* 0x00000018ff037819 */ /* 0x000fc80000011603 */
[----:B------:R-:W-:-:S04]  /*86c0*/  LOP3.LUT R0, R0, R3, RZ, 0xfc, !PT ;  /* 0x0000000300007212 */ /* 0x000fc800078efcff */
[----:B------:R-:W-:-:S07]  /*86d0*/  PRMT R4, R0, 0x7610, R4 ;  /* 0x0000761000047816 */ /* 0x000fce0000000004 */
.L_x_22329:
[----:B------:R-:W-:Y:S05]  /*86e0*/  BSYNC B0 ;  /* 0x0000000000007941 */ /* 0x000fea0003800000 */
.L_x_22328:
[----:B------:R0:W-:Y:S01]  /*86f0*/  STG.E.U8 desc[UR36][R8.64], R4 ;  /* 0x0000000408007986 */ /* 0x0001e2000c101124 */
[----:B------:R-:W-:Y:S01]  /*8700*/  IMAD.MOV.U32 R23, RZ, RZ, R19 ;  /* 0x000000ffff177224 */ /* 0x000fe200078e0013 */
[----:B------:R-:W-:Y:S06]  /*8710*/  BRA `(.L_x_22300) ;  /* 0x0000000000c07947 */ /* 0x000fec0003800000 */
.L_x_22322:
[----:B------:R-:W-:-:S13]  /*8720*/  ISETP.NE.AND P0, PT, R3, 0x1c, PT ;  /* 0x0000001c0300780c */ /* 0x000fda0003f05270 */
[----:B------:R-:W-:Y:S05]  /*8730*/  @!P0 BRA `(.L_x_22331) ;  /* 0x0000000000b08947 */ /* 0x000fea0003800000 */
[----:B------:R-:W-:-:S13]  /*8740*/  ISETP.NE.AND P0, PT, R3, 0x1d, PT ;  /* 0x0000001d0300780c */ /* 0x000fda0003f05270 */
[----:B------:R-:W-:Y:S05]  /*8750*/  @!P0 BRA `(.L_x_22332) ;  /* 0x0000000000948947 */ /* 0x000fea0003800000 */
[----:B------:R-:W-:-:S13]  /*8760*/  ISETP.NE.AND P0, PT, R3, 0x2c, PT ;  /* 0x0000002c0300780c */ /* 0x000fda0003f05270 */
[----:B------:R-:W-:Y:S05]  /*8770*/  @P0 BRA `(.L_x_22305) ;  /* 0x0000000000440947 */ /* 0x000fea0003800000 */
[----:B------:R-:W-:Y:S01]  /*8780*/  I2FP.F32.S32 R4, R0 ;  /* 0x0000000000047245 */ /* 0x000fe20000201400 */
        /* <DEDUP_REMOVED lines=16> */
.L_x_22305:
        /* <DEDUP_REMOVED lines=16> */
.L_x_22333:
[----:B------:R-:W-:Y:S01]  /*8990*/  IMAD.MOV.U32 R23, RZ, RZ, R19 ;  /* 0x000000ffff177224 */ /* 0x000fe200078e0013 */
[----:B------:R-:W-:Y:S06]  /*89a0*/  BRA `(.L_x_22300) ;  /* 0x00000000001c7947 */ /* 0x000fec0003800000 */
.L_x_22332:
[--C-:B------:R-:W-:Y:S01]  /*89b0*/  SHF.R.S32.HI R5, RZ, 0x1f, R0.reuse ;  /* 0x0000001fff057819 */ /* 0x100fe20000011400 */
[----:B------:R-:W-:Y:S02]  /*89c0*/  IMAD.MOV.U32 R4, RZ, RZ, R0 ;  /* 0x000000ffff047224 */ /* 0x000fe400078e0000 */
[----:B------:R-:W-:-:S03]  /*89d0*/  IMAD.MOV.U32 R23, RZ, RZ, R19 ;  /* 0x000000ffff177224 */ /* 0x000fc600078e0013 */
[----:B------:R0:W-:Y:S01]  /*89e0*/  STG.E.64 desc[UR36][R8.64], R4 ;  /* 0x0000000408007986 */ /* 0x0001e2000c101b24 */
[----:B------:R-:W-:Y:S05]  /*89f0*/  BRA `(.L_x_22300) ;  /* 0x0000000000087947 */ /* 0x000fea0003800000 */
.L_x_22331:
[----:B------:R0:W-:Y:S01]  /*8a00*/  STG.E desc[UR36][R8.64], R0 ;  /* 0x0000000008007986 */ /* 0x0001e2000c101924 */
[----:B------:R-:W-:-:S07]  /*8a10*/  IMAD.MOV.U32 R23, RZ, RZ, R19 ;  /* 0x000000ffff177224 */ /* 0x000fce00078e0013 */
.L_x_22300:
[----:B------:R-:W-:Y:S05]  /*8a20*/  BSYNC B6 ;  /* 0x0000000000067941 */ /* 0x000fea0003800000 */
.L_x_22299:
[----:B------:R-:W-:Y:S01]  /*8a30*/  ISETP.GE.AND P0, PT, R23, R16, PT ;  /* 0x000000101700720c */ /* 0x000fe20003f06270 */
[----:B------:R-:W-:-:S12]  /*8a40*/  BSSY B6, `(.L_x_22334) ;  /* 0x00001d8000067945 */ /* 0x000fd80003800000 */
[----:B------:R-:W-:Y:S05]  /*8a50*/  @P0 BRA `(.L_x_22335) ;  /* 0x0000001c00580947 */ /* 0x000fea0003800000 */
[----:B0---4-:R-:W0:Y:S01]  /*8a60*/  LDC.64 R4, c[0x0][0x218] ;  /* 0x00008600ff047b82 */ /* 0x011e220000000a00 */
[----:B---3--:R-:W-:Y:S01]  /*8a70*/  IMAD R0, R2, 0x200, R23 ;  /* 0x0000020002007824 */ /* 0x008fe200078e0217 */
[----:B--2---:R-:W-:Y:S01]  /*8a80*/  PRMT R6, R17, 0x9910, RZ ;  /* 0x0000991011067816 */ /* 0x004fe200000000ff */
[----:B------:R-:W-:Y:S02]  /*8a90*/  ULDC UR4, c[0x0][0x244] ;  /* 0x0000910000047ab9 */ /* 0x000fe40000000800 */
[----:B-1----:R-:W-:Y:S02]  /*8aa0*/  IMAD R3, R0, UR4, RZ ;  /* 0x0000000400037c24 */ /* 0x002fe4000f8e02ff */
        /* <DEDUP_REMOVED lines=15> */
.L_x_22339:
[----:B-----5:R0:W-:Y:S01]  /*8ba0*/  STG.E.U8 desc[UR36][R4.64], R24 ;  /* 0x0000001804007986 */ /* 0x0201e2000c101124 */
[----:B------:R-:W-:Y:S05]  /*8bb0*/  BRA `(.L_x_22341) ;  /* 0x0000000c00487947 */ /* 0x000fea0003800000 */
.L_x_22338:
[----:B------:R-:W-:-:S13]  /*8bc0*/  ISETP.NE.AND P0, PT, R0, 0x2, PT ;  /* 0x000000020000780c */ /* 0x000fda0003f05270 */
[----:B------:R-:W-:Y:S05]  /*8bd0*/  @!P0 BRA `(.L_x_22342) ;  /* 0x0000000000248947 */ /* 0x000fea0003800000 */
[----:B------:R-:W-:-:S13]  /*8be0*/  ISETP.NE.AND P0, PT, R0, 0x3, PT ;  /* 0x000000030000780c */ /* 0x000fda0003f05270 */
[----:B------:R-:W-:Y:S05]  /*8bf0*/  @!P0 BRA `(.L_x_22343) ;  /* 0x0000000000148947 */ /* 0x000fea0003800000 */
[----:B------:R-:W-:-:S13]  /*8c00*/  ISETP.NE.AND P0, PT, R0, 0x4, PT ;  /* 0x000000040000780c */ /* 0x000fda0003f05270 */
[----:B------:R-:W-:Y:S05]  /*8c10*/  @P0 BRA `(.L_x_22340) ;  /* 0x0000000800dc0947 */ /* 0x000fea0003800000 */
[----:B-----5:R-:W-:-:S05]  /*8c20*/  SHF.R.S32.HI R25, RZ, 0x1f, R24 ;  /* 0x0000001fff197819 */ /* 0x020fca0000011418 */
[----:B------:R0:W-:Y:S01]  /*8c30*/  STG.E.64 desc[UR36][R4.64], R24 ;  /* 0x0000001804007986 */ /* 0x0001e2000c101b24 */
[----:B------:R-:W-:Y:S05]  /*8c40*/  BRA `(.L_x_22341) ;  /* 0x0000000c00247947 */ /* 0x000fea0003800000 */
.L_x_22343:
[----:B-----5:R0:W-:Y:S01]  /*8c50*/  STG.E desc[UR36][R4.64], R24 ;  /* 0x0000001804007986 */ /* 0x0201e2000c101924 */
[----:B------:R-:W-:Y:S05]  /*8c60*/  BRA `(.L_x_22341) ;  /* 0x0000000c001c7947 */ /* 0x000fea0003800000 */
.L_x_22342:
[----:B-----5:R0:W-:Y:S01]  /*8c70*/  STG.E.U16 desc[UR36][R4.64], R24 ;  /* 0x0000001804007986 */ /* 0x0201e2000c101524 */
[----:B------:R-:W-:Y:S05]  /*8c80*/  BRA `(.L_x_22341) ;  /* 0x0000000c00147947 */ /* 0x000fea0003800000 */
.L_x_22337:
[----:B------:R-:W-:-:S13]  /*8c90*/  ISETP.GT.AND P0, PT, R0, 0x6, PT ;  /* 0x000000060000780c */ /* 0x000fda0003f04270 */
[----:B------:R-:W-:Y:S05]  /*8ca0*/  @P0 BRA `(.L_x_22344) ;  /* 0x00000000002c0947 */ /* 0x000fea0003800000 */
[----:B------:R-:W-:-:S13]  /*8cb0*/  ISETP.NE.AND P0, PT, R0, 0x5, PT ;  /* 0x000000050000780c */ /* 0x000fda0003f05270 */
[----:B------:R-:W-:Y:S05]  /*8cc0*/  @!P0 BRA `(.L_x_22345) ;  /* 0x0000000000148947 */ /* 0x000fea0003800000 */
[----:B------:R-:W-:-:S13]  /*8cd0*/  ISETP.NE.AND P0, PT, R0, 0x6, PT ;  /* 0x000000060000780c */ /* 0x000fda0003f05270 */
[----:B------:R-:W-:Y:S05]  /*8ce0*/  @P0 BRA `(.L_x_22340) ;  /* 0x0000000800a80947 */ /* 0x000fea0003800000 */
[----:B-----5:R-:W-:-:S05]  /*8cf0*/  I2FP.F32.S32 R3, R24 ;  /* 0x0000001800037245 */ /* 0x020fca0000201400 */
[----:B------:R0:W-:Y:S01]  /*8d00*/  STG.E desc[UR36][R4.64], R3 ;  /* 0x0000000304007986 */ /* 0x0001e2000c101924 */
[----:B------:R-:W-:Y:S05]  /*8d10*/  BRA `(.L_x_22341) ;  /* 0x0000000800f07947 */ /* 0x000fea0003800000 */
.L_x_22345:
[----:B-----5:R-:W-:-:S04]  /*8d20*/  I2FP.F32.S32 R0, R24 ;  /* 0x0000001800007245 */ /* 0x020fc80000201400 */
[----:B------:R-:W-:-:S05]  /*8d30*/  F2FP.F16.F32.PACK_AB R0, RZ, R0 ;  /* 0x00000000ff00723e */ /* 0x000fca00000000ff */
[----:B------:R0:W-:Y:S01]  /*8d40*/  STG.E.U16 desc[UR36][R4.64], R0 ;  /* 0x0000000004007986 */ /* 0x0001e2000c101524 */
[----:B------:R-:W-:Y:S05]  /*8d50*/  BRA `(.L_x_22341) ;  /* 0x0000000800e07947 */ /* 0x000fea0003800000 */
.L_x_22344:
[----:B------:R-:W-:-:S13]  /*8d60*/  ISETP.NE.AND P0, PT, R0, 0x7, PT ;  /* 0x000000070000780c */ /* 0x000fda0003f05270 */
[----:B------:R-:W-:Y:S05]  /*8d70*/  @!P0 BRA `(.L_x_22346) ;  /* 0x0000000000348947 */ /* 0x000fea0003800000 */
[----:B------:R-:W-:-:S13]  /*8d80*/  ISETP.NE.AND P0, PT, R0, 0x8, PT ;  /* 0x000000080000780c */ /* 0x000fda0003f05270 */
[----:B------:R-:W-:Y:S05]  /*8d90*/  @!P0 BRA `(.L_x_22347) ;  /* 0x0000000000188947 */ /* 0x000fea0003800000 */
[----:B------:R-:W-:-:S13]  /*8da0*/  ISETP.NE.AND P0, PT, R0, 0x9, PT ;  /* 0x000000090000780c */ /* 0x000fda0003f05270 */
[----:B------:R-:W-:Y:S05]  /*8db0*/  @P0 BRA `(.L_x_22340) ;  /* 0x0000000800740947 */ /* 0x000fea0003800000 */
[----:B-----5:R-:W-:Y:S01]  /*8dc0*/  I2FP.F32.S32 R24, R24 ;  /* 0x0000001800187245 */ /* 0x020fe20000201400 */
[----:B------:R-:W-:-:S05]  /*8dd0*/  IMAD.MOV.U32 R25, RZ, RZ, RZ ;  /* 0x000000ffff197224 */ /* 0x000fca00078e00ff */
[----:B------:R0:W-:Y:S01]  /*8de0*/  STG.E.64 desc[UR36][R4.64], R24 ;  /* 0x0000001804007986 */ /* 0x0001e2000c101b24 */
[----:B------:R-:W-:Y:S05]  /*8df0*/  BRA `(.L_x_22341) ;  /* 0x0000000800b87947 */ /* 0x000fea0003800000 */
.L_x_22347:
[----:B-----5:R-:W-:-:S04]  /*8e00*/  I2FP.F32.S32 R24, R24 ;  /* 0x0000001800187245 */ /* 0x020fc80000201400 */
[----:B------:R-:W-:-:S04]  /*8e10*/  F2FP.F16.F32.PACK_AB R3, RZ, R24 ;  /* 0x00000018ff03723e */ /* 0x000fc800000000ff */
[----:B------:R-:W-:-:S05]  /*8e20*/  PRMT R3, R3, 0x5410, RZ ;  /* 0x0000541003037816 */ /* 0x000fca00000000ff */
[----:B------:R0:W-:Y:S01]  /*8e30*/  STG.E desc[UR36][R4.64], R3 ;  /* 0x0000000304007986 */ /* 0x0001e2000c101924 */
[----:B------:R-:W-:Y:S05]  /*8e40*/  BRA `(.L_x_22341) ;  /* 0x0000000800a47947 */ /* 0x000fea0003800000 */
.L_x_22346:
[----:B-----5:R-:W0:Y:S02]  /*8e50*/  I2F.F64 R24, R24 ;  /* 0x0000001800187312 */ /* 0x020e240000201c00 */
[----:B0-----:R0:W-:Y:S01]  /*8e60*/  STG.E.64 desc[UR36][R4.64], R24 ;  /* 0x0000001804007986 */ /* 0x0011e2000c101b24 */
[----:B------:R-:W-:Y:S05]  /*8e70*/  BRA `(.L_x_22341) ;  /* 0x0000000800987947 */ /* 0x000fea0003800000 */
.L_x_22336:
        /* <DEDUP_REMOVED lines=8> */
[----:B-----5:R-:W-:-:S04]  /*8f00*/  ISETP.NE.AND P0, PT, R24, RZ, PT ;  /* 0x000000ff1800720c */ /* 0x020fc80003f05270 */
[----:B------:R-:W-:-:S05]  /*8f10*/  SEL R3, RZ, 0x1, !P0 ;  /* 0x00000001ff037807 */ /* 0x000fca0004000000 */
[----:B------:R1:W-:Y:S01]  /*8f20*/  STG.E.U8 desc[UR36][R4.64], R3 ;  /* 0x0000000304007986 */ /* 0x0003e2000c101124 */
[----:B------:R-:W-:Y:S05]  /*8f30*/  BRA `(.L_x_22341) ;  /* 0x0000000800687947 */ /* 0x000fea0003800000 */
.L_x_22350:
[----:B-----5:R-:W0:Y:S01]  /*8f40*/  I2F.F64 R24, R24 ;  /* 0x0000001800187312 */ /* 0x020e220000201c00 */
[----:B------:R-:W-:-:S05]  /*8f50*/  CS2R R26, SRZ ;  /* 0x00000000001a7805 */ /* 0x000fca000001ff00 */
[----:B0-----:R0:W-:Y:S01]  /*8f60*/  STG.E.128 desc[UR36][R4.64], R24 ;  /* 0x0000001804007986 */ /* 0x0011e2000c101d24 */
[----:B------:R-:W-:Y:S05]  /*8f70*/  BRA `(.L_x_22341) ;  /* 0x0000000800587947 */ /* 0x000fea0003800000 */
.L_x_22349:
[----:B------:R-:W-:-:S13]  /*8f80*/  ISETP.NE.AND P0, PT, R0, 0xf, PT ;  /* 0x0000000f0000780c */ /* 0x000fda0003f05270 */
[----:B------:R-:W-:Y:S05]  /*8f90*/  @!P0 BRA `(.L_x_22351) ;  /* 0x0000000000b48947 */ /* 0x000fea0003800000 */
[----:B------:R-:W-:-:S13]  /*8fa0*/  ISETP.NE.AND P0, PT, R0, 0x17, PT ;  /* 0x000000170000780c */ /* 0x000fda0003f05270 */
[----:B------:R-:W-:Y:S05]  /*8fb0*/  @!P0 BRA `(.L_x_22352) ;  /* 0x0000000000548947 */ /* 0x000fea0003800000 */
[----:B------:R-:W-:-:S13]  /*8fc0*/  ISETP.NE.AND P0, PT, R0, 0x18, PT ;  /* 0x000000180000780c */ /* 0x000fda0003f05270 */
[----:B------:R-:W-:Y:S05]  /*8fd0*/  @P0 BRA `(.L_x_22340) ;  /* 0x0000000400ec0947 */ /* 0x000fea0003800000 */
[----:B-----5:R-:W-:Y:S01]  /*8fe0*/  I2FP.F32.S32 R9, R24 ;  /* 0x0000001800097245 */ /* 0x020fe20000201400 */
        /* <DEDUP_REMOVED lines=14> */
.L_x_22354:
[----:B------:R-:W-:Y:S05]  /*90d0*/  BSYNC B0 ;  /* 0x0000000000007941 */ /* 0x000fea0003800000 */
.L_x_22353:
[----:B------:R-:W-:-:S05]  /*90e0*/  LOP3.LUT R7, R0, R7, RZ, 0xfc, !PT ;  /* 0x0000000700077212 */ /* 0x000fca00078efcff */
[----:B------:R3:W-:Y:S01]  /*90f0*/  STG.E.U8 desc[UR36][R4.64], R7 ;  /* 0x0000000704007986 */ /* 0x0007e2000c101124 */
[----:B------:R-:W-:Y:S05]  /*9100*/  BRA `(.L_x_22341) ;  /* 0x0000000400f47947 */ /* 0x000fea0003800000 */
.L_x_22352:
[----:B-----5:R-:W-:Y:S01]  /*9110*/  I2FP.F32.S32 R7, R24 ;  /* 0x0000001800077245 */ /* 0x020fe20000201400 */
        /* <DEDUP_REMOVED lines=12> */
.L_x_22356:
[----:B------:R-:W-:Y:S01]  /*91e0*/  IMAD.MOV.U32 R0, RZ, RZ, 0x7f ;  /* 0x0000007fff007424 */ /* 0x000fe200078e00ff */
[----:B------:R-:W-:-:S04]  /*91f0*/  ISETP.GT.U32.AND P0, PT, R3, 0x7f800000, PT ;  /* 0x7f8000000300780c */ /* 0x000fc80003f04070 */
[----:B------:R-:W-:-:S09]  /*9200*/  SEL R0, R0, 0x7c, P0 ;  /* 0x0000007c00007807 */ /* 0x000fd20000000000 */
.L_x_22357:
[----:B------:R-:W-:Y:S05]  /*9210*/  BSYNC B0 ;  /* 0x0000000000007941 */ /* 0x000fea0003800000 */
.L_x_22355:
[----:B------:R-:W-:-:S04]  /*9220*/  LOP3.LUT R3, R7, 0x80000000, RZ, 0xc0, !PT ;  /* 0x8000000007037812 */ /* 0x000fc800078ec0ff */
[----:B------:R-:W-:-:S04]  /*9230*/  SHF.R.U32.HI R3, RZ, 0x18, R3 ;  /* 0x00000018ff037819 */ /* 0x000fc80000011603 */
[----:B------:R-:W-:-:S05]  /*9240*/  LOP3.LUT R3, R0, R3, RZ, 0xfc, !PT ;  /* 0x0000000300037212 */ /* 0x000fca00078efcff */
[----:B------:R4:W-:Y:S01]  /*9250*/  STG.E.U8 desc[UR36][R4.64], R3 ;  /* 0x0000000304007986 */ /* 0x0009e2000c101124 */
[----:B------:R-:W-:Y:S05]  /*9260*/  BRA `(.L_x_22341) ;  /* 0x00000004009c7947 */ /* 0x000fea0003800000 */
.L_x_22351:
[----:B-----5:R-:W-:-:S04]  /*9270*/  I2FP.F32.S32 R0, R24 ;  /* 0x0000001800007245 */ /* 0x020fc80000201400 */
[----:B------:R-:W-:-:S05]  /*9280*/  F2FP.BF16.F32.PACK_AB R0, RZ, R0 ;  /* 0x00000000ff00723e */ /* 0x000fca00000010ff */
[----:B------:R2:W-:Y:S01]  /*9290*/  STG.E.U16 desc[UR36][R4.64], R0 ;  /* 0x0000000004007986 */ /* 0x0005e2000c101524 */
[----:B------:R-:W-:Y:S05]  /*92a0*/  BRA `(.L_x_22341) ;  /* 0x00000004008c7947 */ /* 0x000fea0003800000 */
.L_x_22348:
        /* <DEDUP_REMOVED lines=10> */
.L_x_22360:
[----:B-----5:R-:W-:Y:S01]  /*9350*/  I2FP.F32.S32 R7, R24 ;  /* 0x0000001800077245 */ /* 0x020fe20000201400 */
        /* <DEDUP_REMOVED lines=16> */
.L_x_22363:
[----:B------:R-:W-:-:S04]  /*9460*/  LOP3.LUT R0, R7, 0x80000000, RZ, 0xc0, !PT ;  /* 0x8000000007007812 */ /* 0x000fc800078ec0ff */
[----:B------:R-:W-:-:S04]  /*9470*/  SHF.R.U32.HI R0, RZ, 0x18, R0 ;  /* 0x00000018ff007819 */ /* 0x000fc80000011600 */
[----:B------:R-:W-:-:S07]  /*9480*/  LOP3.LUT R0, R3, R0, RZ, 0xfc, !PT ;  /* 0x0000000003007212 */ /* 0x000fce00078efcff */
.L_x_22362:
[----:B------:R-:W-:Y:S05]  /*9490*/  BSYNC B0 ;  /* 0x0000000000007941 */ /* 0x000fea0003800000 */
.L_x_22361:
[----:B------:R0:W-:Y:S01]  /*94a0*/  STG.E.U8 desc[UR36][R4.64], R0 ;  /* 0x0000000004007986 */ /* 0x0001e2000c101124 */
[----:B------:R-:W-:Y:S05]  /*94b0*/  BRA `(.L_x_22341) ;  /* 0x0000000400087947 */ /* 0x000fea0003800000 */
.L_x_22359:
        /* <DEDUP_REMOVED lines=17> */
.L_x_22366:
[----:B------:R-:W-:-:S04]  /*95d0*/  LOP3.LUT R0, R7, 0x80000000, RZ, 0xc0, !PT ;  /* 0x8000000007007812 */ /* 0x000fc800078ec0ff */
[----:B------:R-:W-:-:S04]  /*95e0*/  SHF.R.U32.HI R0, RZ, 0x18, R0 ;  /* 0x00000018ff007819 */ /* 0x000fc80000011600 */
[----:B------:R-:W-:-:S07]  /*95f0*/  LOP3.LUT R0, R3, R0, RZ, 0xfc, !PT ;  /* 0x0000000003007212 */ /* 0x000fce00078efcff */
.L_x_22365:
[----:B------:R-:W-:Y:S05]  /*9600*/  BSYNC B0 ;  /* 0x0000000000007941 */ /* 0x000fea0003800000 */
.L_x_22364:
[----:B------:R0:W-:Y:S01]  /*9610*/  STG.E.U8 desc[UR36][R4.64], R0 ;  /* 0x0000000004007986 */ /* 0x0001e2000c101124 */
[----:B------:R-:W-:Y:S05]  /*9620*/  BRA `(.L_x_22341) ;  /* 0x0000000000ac7947 */ /* 0x000fea0003800000 */
.L_x_22358:
[----:B------:R-:W-:-:S13]  /*9630*/  ISETP.NE.AND P0, PT, R0, 0x1c, PT ;  /* 0x0000001c0000780c */ /* 0x000fda0003f05270 */
[----:B------:R-:W-:Y:S05]  /*9640*/  @!P0 BRA `(.L_x_22367) ;  /* 0x0000000000a08947 */ /* 0x000fea0003800000 */
[----:B------:R-:W-:-:S13]  /*9650*/  ISETP.NE.AND P0, PT, R0, 0x1d, PT ;  /* 0x0000001d0000780c */ /* 0x000fda0003f05270 */
[----:B------:R-:W-:Y:S05]  /*9660*/  @!P0 BRA `(.L_x_22368) ;  /* 0x00000000008c8947 */ /* 0x000fea0003800000 */
[----:B------:R-:W-:-:S13]  /*9670*/  ISETP.NE.AND P0, PT, R0, 0x2c, PT ;  /* 0x0000002c0000780c */ /* 0x000fda0003f05270 */
[----:B------:R-:W-:Y:S05]  /*9680*/  @P0 BRA `(.L_x_22340) ;  /* 0x0000000000400947 */ /* 0x000fea0003800000 */
[----:B-----5:R-:W-:-:S04]  /*9690*/  I2FP.F32.S32 R24, R24 ;  /* 0x0000001800187245 */ /* 0x020fc80000201400 */
        /* <DEDUP_REMOVED lines=15> */
.L_x_22340:
        /* <DEDUP_REMOVED lines=16> */
.L_x_22369:
[----:B------:R-:W-:Y:S05]  /*9890*/  BRA `(.L_x_22341) ;  /* 0x0000000000107947 */ /* 0x000fea0003800000 */
.L_x_22368:
[----:B-----5:R-:W-:-:S05]  /*98a0*/  SHF.R.S32.HI R25, RZ, 0x1f, R24 ;  /* 0x0000001fff197819 */ /* 0x020fca0000011418 */
[----:B------:R0:W-:Y:S01]  /*98b0*/  STG.E.64 desc[UR36][R4.64], R24 ;  /* 0x0000001804007986 */ /* 0x0001e2000c101b24 */
[----:B------:R-:W-:Y:S05]  /*98c0*/  BRA `(.L_x_22341) ;  /* 0x0000000000047947 */ /* 0x000fea0003800000 */
.L_x_22367:
[----:B-----5:R0:W-:Y:S02]  /*98d0*/  STG.E desc[UR36][R4.64], R24 ;  /* 0x0000001804007986 */ /* 0x0201e4000c101924 */
.L_x_22341:
[----:B------:R-:W-:-:S05]  /*98e0*/  VIADD R23, R23, 0x80 ;  /* 0x0000008017177836 */ /* 0x000fca0000000000 */
[----:B------:R-:W-:-:S13]  /*98f0*/  ISETP.GE.AND P0, PT, R23, R16, PT ;  /* 0x000000101700720c */ /* 0x000fda0003f06270 */
[----:B------:R-:W-:Y:S05]  /*9900*/  @P0 BRA `(.L_x_22335) ;  /* 0x0000000c00ac0947 */ /* 0x000fea0003800000 */
[----:B------:R-:W5:Y:S01]  /*9910*/  LDC.64 R8, c[0x0][0x218] ;  /* 0x00008600ff087b82 */ /* 0x000f620000000a00 */
[----:B0-2---:R-:W-:Y:S01]  /*9920*/  IMAD R0, R2, 0x200, R23 ;  /* 0x0000020002007824 */ /* 0x005fe200078e0217 */
[----:B-1-34-:R-:W-:Y:S01]  /*9930*/  PRMT R4, R17, 0x9910, RZ ;  /* 0x0000991011047816 */ /* 0x01afe200000000ff */
        /* <DEDUP_REMOVED lines=17> */
.L_x_22373:
[----:B------:R0:W-:Y:S01]  /*9a50*/  STG.E.U8 desc[UR36][R8.64], R18 ;  /* 0x0000001208007986 */ /* 0x0001e2000c101124 */
[----:B------:R-:W-:Y:S05]  /*9a60*/  BRA `(.L_x_22375) ;  /* 0x0000000c00507947 */ /* 0x000fea0003800000 */
.L_x_22372:
        /* <DEDUP_REMOVED lines=9> */
.L_x_22377:
[----:B------:R0:W-:Y:S01]  /*9b00*/  STG.E desc[UR36][R8.64], R18 ;  /* 0x0000001208007986 */ /* 0x0001e2000c101924 */
[----:B------:R-:W-:Y:S05]  /*9b10*/  BRA `(.L_x_22375) ;  /* 0x0000000c00247947 */ /* 0x000fea0003800000 */
.L_x_22376:
[----:B------:R0:W-:Y:S01]  /*9b20*/  STG.E.U16 desc[UR36][R8.64], R18 ;  /* 0x0000001208007986 */ /* 0x0001e2000c101524 */
[----:B------:R-:W-:Y:S05]  /*9b30*/  BRA `(.L_x_22375) ;  /* 0x0000000c001c7947 */ /* 0x000fea0003800000 */
.L_x_22371:
        /* <DEDUP_REMOVED lines=9> */
.L_x_22379:
[----:B------:R-:W-:-:S04]  /*9bd0*/  I2FP.F32.S32 R0, R18 ;  /* 0x0000001200007245 */ /* 0x000fc80000201400 */
[----:B------:R-:W-:-:S05]  /*9be0*/  F2FP.F16.F32.PACK_AB R0, RZ, R0 ;  /* 0x00000000ff00723e */ /* 0x000fca00000000ff */
[----:B------:R0:W-:Y:S01]  /*9bf0*/  STG.E.U16 desc[UR36][R8.64], R0 ;  /* 0x0000000008007986 */ /* 0x0001e2000c101524 */
[----:B------:R-:W-:Y:S05]  /*9c00*/  BRA `(.L_x_22375) ;  /* 0x0000000800e87947 */ /* 0x000fea0003800000 */
.L_x_22378:
        /* <DEDUP_REMOVED lines=10> */
.L_x_22381:
[----:B------:R-:W-:-:S04]  /*9cb0*/  I2FP.F32.S32 R18, R18 ;  /* 0x0000001200127245 */ /* 0x000fc80000201400 */
[----:B------:R-:W-:-:S04]  /*9cc0*/  F2FP.F16.F32.PACK_AB R3, RZ, R18 ;  /* 0x00000012ff03723e */ /* 0x000fc800000000ff */
[----:B------:R-:W-:-:S05]  /*9cd0*/  PRMT R3, R3, 0x5410, RZ ;  /* 0x0000541003037816 */ /* 0x000fca00000000ff */
[----:B------:R2:W-:Y:S01]  /*9ce0*/  STG.E desc[UR36][R8.64], R3 ;  /* 0x0000000308007986 */ /* 0x0005e2000c101924 */
[----:B------:R-:W-:Y:S05]  /*9cf0*/  BRA `(.L_x_22375) ;  /* 0x0000000800ac7947 */ /* 0x000fea0003800000 */
.L_x_22380:
[----:B------:R-:W0:Y:S02]  /*9d00*/  I2F.F64 R18, R18 ;  /* 0x0000001200127312 */ /* 0x000e240000201c00 */
[----:B0-----:R4:W-:Y:S01]  /*9d10*/  STG.E.64 desc[UR36][R8.64], R18 ;  /* 0x0000001208007986 */ /* 0x0019e2000c101b24 */
[----:B------:R-:W-:Y:S05]  /*9d20*/  BRA `(.L_x_22375) ;  /* 0x0000000800a07947 */ /* 0x000fea0003800000 */
.L_x_22370:
        /* <DEDUP_REMOVED lines=12> */
.L_x_22384:
[----:B------:R-:W0:Y:S01]  /*9df0*/  I2F.F64 R4, R18 ;  /* 0x0000001200047312 */ /* 0x000e220000201c00 */
[----:B------:R-:W-:-:S05]  /*9e00*/  CS2R R6, SRZ ;  /* 0x0000000000067805 */ /* 0x000fca000001ff00 */
[----:B0-----:R0:W-:Y:S01]  /*9e10*/  STG.E.128 desc[UR36][R8.64], R4 ;  /* 0x0000000408007986 */ /* 0x0011e2000c101d24 */
[----:B------:R-:W-:Y:S05]  /*9e20*/  BRA `(.L_x_22375) ;  /* 0x0000000800607947 */ /* 0x000fea0003800000 */
.L_x_22383:
        /* <DEDUP_REMOVED lines=21> */
.L_x_22388:
[----:B------:R-:W-:Y:S05]  /*9f80*/  BSYNC B0 ;  /* 0x0000000000007941 */ /* 0x000fea0003800000 */
.L_x_22387:
[----:B------:R-:W-:-:S05]  /*9f90*/  LOP3.LUT R5, R0, R5, RZ, 0xfc, !PT ;  /* 0x0000000500057212 */ /* 0x000fca00078efcff */
[----:B------:R0:W-:Y:S01]  /*9fa0*/  STG.E.U8 desc[UR36][R8.64], R5 ;  /* 0x0000000508007986 */ /* 0x0001e2000c101124 */
[----:B------:R-:W-:Y:S05]  /*9fb0*/  BRA `(.L_x_22375) ;  /* 0x0000000400fc7947 */ /* 0x000fea0003800000 */
.L_x_22386:
        /* <DEDUP_REMOVED lines=13> */
.L_x_22390:
[----:B------:R-:W-:Y:S01]  /*a090*/  IMAD.MOV.U32 R0, RZ, RZ, 0x7f ;  /* 0x0000007fff007424 */ /* 0x000fe200078e00ff */
[----:B------:R-:W-:-:S04]  /*a0a0*/  ISETP.GT.U32.AND P0, PT, R3, 0x7f800000, PT ;  /* 0x7f8000000300780c */ /* 0x000fc80003f04070 */
[----:B------:R-:W-:-:S09]  /*a0b0*/  SEL R0, R0, 0x7c, P0 ;  /* 0x0000007c00007807 */ /* 0x000fd20000000000 */
.L_x_22391:
[----:B------:R-:W-:Y:S05]  /*a0c0*/  BSYNC B0 ;  /* 0x0000000000007941 */ /* 0x000fea0003800000 */
.L_x_22389:
[----:B------:R-:W-:-:S04]  /*a0d0*/  LOP3.LUT R3, R5, 0x80000000, RZ, 0xc0, !PT ;  /* 0x8000000005037812 */ /* 0x000fc800078ec0ff */
[----:B------:R-:W-:-:S04]  /*a0e0*/  SHF.R.U32.HI R3, RZ, 0x18, R3 ;  /* 0x00000018ff037819 */ /* 0x000fc80000011603 */
[----:B------:R-:W-:-:S05]  /*a0f0*/  LOP3.LUT R3, R0, R3, RZ, 0xfc, !PT ;  /* 0x0000000300037212 */ /* 0x000fca00078efcff */
[----:B------:R0:W-:Y:S01]  /*a100*/  STG.E.U8 desc[UR36][R8.64], R3 ;  /* 0x0000000308007986 */ /* 0x0001e2000c101124 */
[----:B------:R-:W-:Y:S05]  /*a110*/  BRA `(.L_x_22375) ;  /* 0x0000000400a47947 */ /* 0x000fea0003800000 */
.L_x_22385:
[----:B------:R-:W-:-:S04]  /*a120*/  I2FP.F32.S32 R0, R18 ;  /* 0x0000001200007245 */ /* 0x000fc80000201400 */
[----:B------:R-:W-:-:S05]  /*a130*/  F2FP.BF16.F32.PACK_AB R0, RZ, R0 ;  /* 0x00000000ff00723e */ /* 0x000fca00000010ff */
[----:B------:R0:W-:Y:S01]  /*a140*/  STG.E.U16 desc[UR36][R8.64], R0 ;  /* 0x0000000008007986 */ /* 0x0001e2000c101524 */
[----:B------:R-:W-:Y:S05]  /*a150*/  BRA `(.L_x_22375) ;  /* 0x0000000400947947 */ /* 0x000fea0003800000 */
.L_x_22382:
        /* <DEDUP_REMOVED lines=10> */
.L_x_22394:
        /* <DEDUP_REMOVED lines=17> */
.L_x_22397:
[----:B------:R-:W-:-:S04]  /*a310*/  LOP3.LUT R3, R5, 0x80000000, RZ, 0xc0, !PT ;  /* 0x8000000005037812 */ /* 0x000fc800078ec0ff */
[----:B------:R-:W-:-:S04]  /*a320*/  SHF.R.U32.HI R3, RZ, 0x18, R3 ;  /* 0x00000018ff037819 */ /* 0x000fc80000011603 */
[----:B------:R-:W-:-:S04]  /*a330*/  LOP3.LUT R0, R0, R3, RZ, 0xfc, !PT ;  /* 0x0000000300007212 */ /* 0x000fc800078efcff */
[----:B------:R-:W-:-:S07]  /*a340*/  PRMT R4, R0, 0x7610, R4 ;  /* 0x0000761000047816 */ /* 0x000fce0000000004 */
.L_x_22396:
[----:B------:R-:W-:Y:S05]  /*a350*/  BSYNC B0 ;  /* 0x0000000000007941 */ /* 0x000fea0003800000 */
.L_x_22395:
[----:B------:R0:W-:Y:S01]  /*a360*/  STG.E.U8 desc[UR36][R8.64], R4 ;  /* 0x0000000408007986 */ /* 0x0001e2000c101124 */
[----:B------:R-:W-:Y:S05]  /*a370*/  BRA `(.L_x_22375) ;  /* 0x00000004000c7947 */ /* 0x000fea0003800000 */
.L_x_22393:
        /* <DEDUP_REMOVED lines=17> */
.L_x_22400:
[----:B------:R-:W-:-:S04]  /*a490*/  LOP3.LUT R3, R5, 0x80000000, RZ, 0xc0, !PT ;  /* 0x8000000005037812 */ /* 0x000fc800078ec0ff */
[----:B------:R-:W-:-:S04]  /*a4a0*/  SHF.R.U32.HI R3, RZ, 0x18, R3 ;  /* 0x00000018ff037819 */ /* 0x000fc80000011603 */
[----:B------:R-:W-:-:S04]  /*a4b0*/  LOP3.LUT R0, R0, R3, RZ, 0xfc, !PT ;  /* 0x0000000300007212 */ /* 0x000fc800078efcff */
[----:B------:R-:W-:-:S07]  /*a4c0*/  PRMT R4, R0, 0x7610, R4 ;  /* 0x0000761000047816 */ /* 0x000fce0000000004 */
.L_x_22399:
[----:B------:R-:W-:Y:S05]  /*a4d0*/  BSYNC B0 ;  /* 0x0000000000007941 */ /* 0x000fea0003800000 */
.L_x_22398:
[----:B------:R0:W-:Y:S01]  /*a4e0*/  STG.E.U8 desc[UR36][R8.64], R4 ;  /* 0x0000000408007986 */ /* 0x0001e2000c101124 */
[----:B------:R-:W-:Y:S05]  /*a4f0*/  BRA `(.L_x_22375) ;  /* 0x0000000000ac7947 */ /* 0x000fea0003800000 */
.L_x_22392:
        /* <DEDUP_REMOVED lines=22> */
.L_x_22374:
        /* <DEDUP_REMOVED lines=16> */
.L_x_22403:
[----:B------:R-:W-:Y:S05]  /*a760*/  BRA `(.L_x_22375) ;  /* 0x0000000000107947 */ /* 0x000fea0003800000 */
.L_x_22402:
[----:B------:R-:W-:-:S05]  /*a770*/  SHF.R.S32.HI R19, RZ, 0x1f, R18 ;  /* 0x0000001fff137819 */ /* 0x000fca0000011412 */
[----:B------:R0:W-:Y:S01]  /*a780*/  STG.E.64 desc[UR36][R8.64], R18 ;  /* 0x0000001208007986 */ /* 0x0001e2000c101b24 */
[----:B------:R-:W-:Y:S05]  /*a790*/  BRA `(.L_x_22375) ;  /* 0x0000000000047947 */ /* 0x000fea0003800000 */
.L_x_22401:
[----:B------:R0:W-:Y:S02]  /*a7a0*/  STG.E desc[UR36][R8.64], R18 ;  /* 0x0000001208007986 */ /* 0x0001e4000c101924 */
.L_x_22375:
[----:B------:R-:W-:-:S07]  /*a7b0*/  VIADD R23, R23, 0x80 ;  /* 0x0000008017177836 */ /* 0x000fce0000000000 */
.L_x_22335:
[----:B------:R-:W-:Y:S05]  /*a7c0*/  BSYNC B6 ;  /* 0x0000000000067941 */ /* 0x000fea0003800000 */
.L_x_22334:
        /* <DEDUP_REMOVED lines=21> */
.L_x_22407:
[----:B-----5:R-:W-:Y:S01]  /*a920*/  STG.E.U8 desc[UR36][R2.64], R22 ;  /* 0x0000001602007986 */ /* 0x020fe2000c101124 */
[----:B------:R-:W-:Y:S05]  /*a930*/  EXIT ;  /* 0x000000000000794d */ /* 0x000fea0003800000 */
.L_x_22406:
[----:B------:R-:W-:-:S13]  /*a940*/  ISETP.NE.AND P0, PT, R0, 0x2, PT ;  /* 0x000000020000780c */ /* 0x000fda0003f05270 */
[----:B------:R-:W-:Y:S05]  /*a950*/  @!P0 BRA `(.L_x_22409) ;  /* 0x0000000000248947 */ /* 0x000fea0003800000 */
[----:B------:R-:W-:-:S13]  /*a960*/  ISETP.NE.AND P0, PT, R0, 0x3, PT ;  /* 0x000000030000780c */ /* 0x000fda0003f05270 */
[----:B------:R-:W-:Y:S05]  /*a970*/  @!P0 BRA `(.L_x_22410) ;  /* 0x0000000000148947 */ /* 0x000fea0003800000 */
[----:B------:R-:W-:-:S13]  /*a980*/  ISETP.NE.AND P0, PT, R0, 0x4, PT ;  /* 0x000000040000780c */ /* 0x000fda0003f05270 */
[----:B------:R-:W-:Y:S05]  /*a990*/  @P0 BRA `(.L_x_22408) ;  /* 0x0000000800e40947 */ /* 0x000fea0003800000 */
[----:B-----5:R-:W-:-:S05]  /*a9a0*/  SHF.R.S32.HI R23, RZ, 0x1f, R22 ;  /* 0x0000001fff177819 */ /* 0x020fca0000011416 */
[----:B------:R-:W-:Y:S01]  /*a9b0*/  STG.E.64 desc[UR36][R2.64], R22 ;  /* 0x0000001602007986 */ /* 0x000fe2000c101b24 */
[----:B------:R-:W-:Y:S05]  /*a9c0*/  EXIT ;  /* 0x000000000000794d */ /* 0x000fea0003800000 */
.L_x_22410:
[----:B-----5:R-:W-:Y:S01]  /*a9d0*/  STG.E desc[UR36][R2.64], R22 ;  /* 0x0000001602007986 */ /* 0x020fe2000c101924 */
[----:B------:R-:W-:Y:S05]  /*a9e0*/  EXIT ;  /* 0x000000000000794d */ /* 0x000fea0003800000 */
.L_x_22409:
[----:B-----5:R-:W-:Y:S01]  /*a9f0*/  STG.E.U16 desc[UR36][R2.64], R22 ;  /* 0x0000001602007986 */ /* 0x020fe2000c101524 */
[----:B------:R-:W-:Y:S05]  /*aa00*/  EXIT ;  /* 0x000000000000794d */ /* 0x000fea0003800000 */
.L_x_22405:
[----:B------:R-:W-:-:S13]  /*aa10*/  ISETP.GT.AND P0, PT, R0, 0x6, PT ;  /* 0x000000060000780c */ /* 0x000fda0003f04270 */
[----:B------:R-:W-:Y:S05]  /*aa20*/  @P0 BRA `(.L_x_22411) ;  /* 0x00000000002c0947 */ /* 0x000fea0003800000 */
[----:B------:R-:W-:-:S13]  /*aa30*/  ISETP.NE.AND P0, PT, R0, 0x5, PT ;  /* 0x000000050000780c */ /* 0x000fda0003f05270 */
[----:B------:R-:W-:Y:S05]  /*aa40*/  @!P0 BRA `(.L_x_22412) ;  /* 0x0000000000148947 */ /* 0x000fea0003800000 */
[----:B------:R-:W-:-:S13]  /*aa50*/  ISETP.NE.AND P0, PT, R0, 0x6, PT ;  /* 0x000000060000780c */ /* 0x000fda0003f05270 */
[----:B------:R-:W-:Y:S05]  /*aa60*/  @P0 BRA `(.L_x_22408) ;  /* 0x0000000800b00947 */ /* 0x000fea0003800000 */
[----:B-----5:R-:W-:-:S05]  /*aa70*/  I2FP.F32.S32 R5, R22 ;  /* 0x0000001600057245 */ /* 0x020fca0000201400 */
[----:B------:R-:W-:Y:S01]  /*aa80*/  STG.E desc[UR36][R2.64], R5 ;  /* 0x0000000502007986 */ /* 0x000fe2000c101924 */
[----:B------:R-:W-:Y:S05]  /*aa90*/  EXIT ;  /* 0x000000000000794d */ /* 0x000fea0003800000 */
.L_x_22412:
[----:B-----5:R-:W-:-:S04]  /*aaa0*/  I2FP.F32.S32 R0, R22 ;  /* 0x0000001600007245 */ /* 0x020fc80000201400 */
[----:B------:R-:W-:-:S05]  /*aab0*/  F2FP.F16.F32.PACK_AB R0, RZ, R0 ;  /* 0x00000000ff00723e */ /* 0x000fca00000000ff */
[----:B------:R-:W-:Y:S01]  /*aac0*/  STG.E.U16 desc[UR36][R2.64], R0 ;  /* 0x0000000002007986 */ /* 0x000fe2000c101524 */
[----:B------:R-:W-:Y:S05]  /*aad0*/  EXIT ;  /* 0x000000000000794d */ /* 0x000fea0003800000 */
.L_x_22411:
        /* <DEDUP_REMOVED lines=8> */
[----:B------:R-:W-:Y:S01]  /*ab60*/  STG.E.64 desc[UR36][R2.64], R22 ;  /* 0x0000001602007986 */ /* 0x000fe2000c101b24 */
[----:B------:R-:W-:Y:S05]  /*ab70*/  EXIT ;  /* 0x000000000000794d */ /* 0x000fea0003800000 */
.L_x_22414:
[----:B-----5:R-:W-:-:S04]  /*ab80*/  I2FP.F32.S32 R22, R22 ;  /* 0x0000001600167245 */ /* 0x020fc80000201400 */
[----:B------:R-:W-:-:S04]  /*ab90*/  F2FP.F16.F32.PACK_AB R5, RZ, R22 ;  /* 0x00000016ff05723e */ /* 0x000fc800000000ff */
[----:B------:R-:W-:-:S05]  /*aba0*/  PRMT R5, R5, 0x5410, RZ ;  /* 0x0000541005057816 */ /* 0x000fca00000000ff */
[----:B------:R-:W-:Y:S01]  /*abb0*/  STG.E desc[UR36][R2.64], R5 ;  /* 0x0000000502007986 */ /* 0x000fe2000c101924 */
[----:B------:R-:W-:Y:S05]  /*abc0*/  EXIT ;  /* 0x000000000000794d */ /* 0x000fea0003800000 */
.L_x_22413:
[----:B-----5:R-:W0:Y:S02]  /*abd0*/  I2F.F64 R22, R22 ;  /* 0x0000001600167312 */ /* 0x020e240000201c00 */
[----:B0-----:R-:W-:Y:S01]  /*abe0*/  STG.E.64 desc[UR36][R2.64], R22 ;  /* 0x0000001602007986 */ /* 0x001fe2000c101b24 */
[----:B------:R-:W-:Y:S05]  /*abf0*/  EXIT ;  /* 0x000000000000794d */ /* 0x000fea0003800000 */
.L_x_22404:
        /* <DEDUP_REMOVED lines=10> */
[----:B------:R-:W-:Y:S01]  /*aca0*/  STG.E.U8 desc[UR36][R2.64], R5 ;  /* 0x0000000502007986 */ /* 0x000fe2000c101124 */
[----:B------:R-:W-:Y:S05]  /*acb0*/  EXIT ;  /* 0x000000000000794d */ /* 0x000fea0003800000 */
.L_x_22417:
[----:B-----5:R-:W0:Y:S01]  /*acc0*/  I2F.F64 R4, R22 ;  /* 0x0000001600047312 */ /* 0x020e220000201c00 */
[----:B------:R-:W-:-:S05]  /*acd0*/  CS2R R6, SRZ ;  /* 0x0000000000067805 */ /* 0x000fca000001ff00 */
[----:B0-----:R-:W-:Y:S01]  /*ace0*/  STG.E.128 desc[UR36][R2.64], R4 ;  /* 0x0000000402007986 */ /* 0x001fe2000c101d24 */
[----:B------:R-:W-:Y:S05]  /*acf0*/  EXIT ;  /* 0x000000000000794d */ /* 0x000fea0003800000 */
.L_x_22416:
        /* <DEDUP_REMOVED lines=21> */
.L_x_22421:
[----:B------:R-:W-:Y:S05]  /*ae50*/  BSYNC B0 ;  /* 0x0000000000007941 */ /* 0x000fea0003800000 */
.L_x_22420:
[----:B------:R-:W-:-:S05]  /*ae60*/  LOP3.LUT R5, R0, R5, RZ, 0xfc, !PT ;  /* 0x0000000500057212 */ /* 0x000fca00078efcff */
[----:B------:R-:W-:Y:S01]  /*ae70*/  STG.E.U8 desc[UR36][R2.64], R5 ;  /* 0x0000000502007986 */ /* 0x000fe2000c101124 */
[----:B------:R-:W-:Y:S05]  /*ae80*/  EXIT ;  /* 0x000000000000794d */ /* 0x000fea0003800000 */
.L_x_22419:
        /* <DEDUP_REMOVED lines=13> */
.L_x_22423:
[----:B------:R-:W-:Y:S01]  /*af60*/  IMAD.MOV.U32 R0, RZ, RZ, 0x7f ;  /* 0x0000007fff007424 */ /* 0x000fe200078e00ff */
[----:B------:R-:W-:-:S04]  /*af70*/  ISETP.GT.U32.AND P0, PT, R4, 0x7f800000, PT ;  /* 0x7f8000000400780c */ /* 0x000fc80003f04070 */
[----:B------:R-:W-:-:S09]  /*af80*/  SEL R0, R0, 0x7c, P0 ;  /* 0x0000007c00007807 */ /* 0x000fd20000000000 */
.L_x_22424:
[----:B------:R-:W-:Y:S05]  /*af90*/  BSYNC B0 ;  /* 0x0000000000007941 */ /* 0x000fea0003800000 */
.L_x_22422:
[----:B------:R-:W-:-:S04]  /*afa0*/  LOP3.LUT R4, R5, 0x80000000, RZ, 0xc0, !PT ;  /* 0x8000000005047812 */ /* 0x000fc800078ec0ff */
[----:B------:R-:W-:-:S04]  /*afb0*/  SHF.R.U32.HI R5, RZ, 0x18, R4 ;  /* 0x00000018ff057819 */ /* 0x000fc80000011604 */
[----:B------:R-:W-:-:S05]  /*afc0*/  LOP3.LUT R5, R0, R5, RZ, 0xfc, !PT ;  /* 0x0000000500057212 */ /* 0x000fca00078efcff */
[----:B------:R-:W-:Y:S01]  /*afd0*/  STG.E.U8 desc[UR36][R2.64], R5 ;  /* 0x0000000502007986 */ /* 0x000fe2000c101124 */
[----:B------:R-:W-:Y:S05]  /*afe0*/  EXIT ;  /* 0x000000000000794d */ /* 0x000fea0003800000 */
.L_x_22418:
[----:B-----5:R-:W-:-:S04]  /*aff0*/  I2FP.F32.S32 R0, R22 ;  /* 0x0000001600007245 */ /* 0x020fc80000201400 */
[----:B------:R-:W-:-:S05]  /*b000*/  F2FP.BF16.F32.PACK_AB R0, RZ, R0 ;  /* 0x00000000ff00723e */ /* 0x000fca00000010ff */
[----:B------:R-:W-:Y:S01]  /*b010*/  STG.E.U16 desc[UR36][R2.64], R0 ;  /* 0x0000000002007986 */ /* 0x000fe2000c101524 */
[----:B------:R-:W-:Y:S05]  /*b020*/  EXIT ;  /* 0x000000000000794d */ /* 0x000fea0003800000 */
.L_x_22415:
        /* <DEDUP_REMOVED lines=10> */
.L_x_22427:
        /* <DEDUP_REMOVED lines=17> */
.L_x_22430:
[----:B------:R-:W-:-:S04]  /*b1e0*/  LOP3.LUT R0, R7, 0x80000000, RZ, 0xc0, !PT ;  /* 0x8000000007007812 */ /* 0x000fc800078ec0ff */
[----:B------:R-:W-:-:S04]  /*b1f0*/  SHF.R.U32.HI R5, RZ, 0x18, R0 ;  /* 0x00000018ff057819 */ /* 0x000fc80000011600 */
[----:B------:R-:W-:-:S04]  /*b200*/  LOP3.LUT R4, R4, R5, RZ, 0xfc, !PT ;  /* 0x0000000504047212 */ /* 0x000fc800078efcff */
[----:B------:R-:W-:-:S07]  /*b210*/  PRMT R0, R4, 0x7610, R0 ;  /* 0x0000761004007816 */ /* 0x000fce0000000000 */
.L_x_22429:
[----:B------:R-:W-:Y:S05]  /*b220*/  BSYNC B0 ;  /* 0x0000000000007941 */ /* 0x000fea0003800000 */
.L_x_22428:
[----:B------:R-:W-:Y:S01]  /*b230*/  STG.E.U8 desc[UR36][R2.64], R0 ;  /* 0x0000000002007986 */ /* 0x000fe2000c101124 */
[----:B------:R-:W-:Y:S05]  /*b240*/  EXIT ;  /* 0x000000000000794d */ /* 0x000fea0003800000 */
.L_x_22426:
        /* <DEDUP_REMOVED lines=17> */
.L_x_22433:
[----:B------:R-:W-:-:S04]  /*b360*/  LOP3.LUT R0, R7, 0x80000000, RZ, 0xc0, !PT ;  /* 0x8000000007007812 */ /* 0x000fc800078ec0ff */
[----:B------:R-:W-:-:S04]  /*b370*/  SHF.R.U32.HI R5, RZ, 0x18, R0 ;  /* 0x00000018ff057819 */ /* 0x000fc80000011600 */
[----:B------:R-:W-:-:S04]  /*b380*/  LOP3.LUT R4, R4, R5, RZ, 0xfc, !PT ;  /* 0x0000000504047212 */ /* 0x000fc800078efcff */
[----:B------:R-:W-:-:S07]  /*b390*/  PRMT R0, R4, 0x7610, R0 ;  /* 0x0000761004007816 */ /* 0x000fce0000000000 */
.L_x_22432:
[----:B------:R-:W-:Y:S05]  /*b3a0*/  BSYNC B0 ;  /* 0x0000000000007941 */ /* 0x000fea0003800000 */
.L_x_22431:
[----:B------:R-:W-:Y:S01]  /*b3b0*/  STG.E.U8 desc[UR36][R2.64], R0 ;  /* 0x0000000002007986 */ /* 0x000fe2000c101124 */
[----:B------:R-:W-:Y:S05]  /*b3c0*/  EXIT ;  /* 0x000000000000794d */ /* 0x000fea0003800000 */
.L_x_22425:
        /* <DEDUP_REMOVED lines=22> */
.L_x_22408:
        /* <DEDUP_REMOVED lines=16> */
.L_x_22436:
[----:B------:R-:W-:Y:S05]  /*b630*/  EXIT ;  /* 0x000000000000794d */ /* 0x000fea0003800000 */
.L_x_22435:
[----:B-----5:R-:W-:-:S05]  /*b640*/  SHF.R.S32.HI R23, RZ, 0x1f, R22 ;  /* 0x0000001fff177819 */ /* 0x020fca0000011416 */
[----:B------:R-:W-:Y:S01]  /*b650*/  STG.E.64 desc[UR36][R2.64], R22 ;  /* 0x0000001602007986 */ /* 0x000fe2000c101b24 */
[----:B------:R-:W-:Y:S05]  /*b660*/  EXIT ;  /* 0x000000000000794d */ /* 0x000fea0003800000 */
.L_x_22434:
[----:B-----5:R-:W-:Y:S01]  /*b670*/  STG.E desc[UR36][R2.64], R22 ;  /* 0x0000001602007986 */ /* 0x020fe2000c101924 */
[----:B------:R-:W-:Y:S05]  /*b680*/  EXIT ;  /* 0x000000000000794d */ /* 0x000fea0003800000 */
.L_x_22437:
        /* <DEDUP_REMOVED lines=15> */
.L_x_57424:


//--------------------- .text._ZN2at6native18elementwise_kernelILi128ELi2EZNS0_22gpu_kernel_impl_nocastINS0_13BinaryFunctorIiiiZZZNS0_16fmod_kernel_cudaERNS_18TensorIteratorBaseEENKUlvE_clEvENKUlvE1_clEvEUliiE_EEEEvS5_RKT_EUliE_EEviT1_ --------------------------
	.section	.text._ZN2at6native18elementwise_kernelILi128ELi2EZNS0_22gpu_kernel_impl_nocastINS0_13BinaryFunctorIiiiZZZNS0_16fmod_kernel_cudaERNS_18TensorIteratorBaseEENKUlvE_clEvENKUlvE1_clEvEUliiE_EEEEvS5_RKT_EUliE_EEviT1_,"ax",@progbits
	.align	128
        .global         _ZN2at6native18elementwise_kernelILi128ELi2EZNS0_22gpu_kernel_impl_nocastINS0_13BinaryFunctorIiiiZZZNS0_16fmod_kernel_cudaERNS_18TensorIteratorBaseEENKUlvE_clEvENKUlvE1_clEvEUliiE_EEEEvS5_RKT_EUliE_EEviT1_
        .type           _ZN2at6native18elementwise_kernelILi128ELi2EZNS0_22gpu_kernel_impl_nocastINS0_13BinaryFunctorIiiiZZZNS0_16fmod_kernel_cudaERNS_18TensorIteratorBaseEENKUlvE_clEvENKUlvE1_clEvEUliiE_EEEEvS5_RKT_EUliE_EEviT1_,@function
        .size           _ZN2at6native18elementwise_kernelILi128ELi2EZNS0_22gpu_kernel_impl_nocastINS0_13BinaryFunctorIiiiZZZNS0_16fmod_kernel_cudaERNS_18TensorIteratorBaseEENKUlvE_clEvENKUlvE1_clEvEUliiE_EEEEvS5_RKT_EUliE_EEviT1_,(.L_x_57425 - _ZN2at6native18elementwise_kernelILi128ELi2EZNS0_22gpu_kernel_impl_nocastINS0_13BinaryFunctorIiiiZZZNS0_16fmod_kernel_cudaERNS_18TensorIteratorBaseEENKUlvE_clEvENKUlvE1_clEvEUliiE_EEEEvS5_RKT_EUliE_EEviT1_)
        .other          _ZN2at6native18elementwise_kernelILi128ELi2EZNS0_22gpu_kernel_impl_nocastINS0_13BinaryFunctorIiiiZZZNS0_16fmod_kernel_cudaERNS_18TensorIteratorBaseEENKUlvE_clEvENKUlvE1_clEvEUliiE_EEEEvS5_RKT_EUliE_EEviT1_,@"STO_CUDA_ENTRY STV_DEFAULT"
_ZN2at6native18elementwise_kernelILi128ELi2EZNS0_22gpu_kernel_impl_nocastINS0_13BinaryFunctorIiiiZZZNS0_16fmod_kernel_cudaERNS_18TensorIteratorBaseEENKUlvE_clEvENKUlvE1_clEvEUliiE_EEEEvS5_RKT_EUliE_EEviT1_:
.text._ZN2at6native18elementwise_kernelILi128ELi2EZNS0_22gpu_kernel_impl_nocastINS0_13BinaryFunctorIiiiZZZNS0_16fmod_kernel_cudaERNS_18TensorIteratorBaseEENKUlvE_clEvENKUlvE1_clEvEUliiE_EEEEvS5_RKT_EUliE_EEviT1_:
        /* <DEDUP_REMOVED lines=363> */
.L_x_22440:
[----:B------:R-:W-:Y:S02]  /*16b0*/  ULDC.64 UR8, c[0x0][0x488] ;  /* 0x0001220000087ab9 */ /* 0x000fe40000000a00 */
[----:B------:R-:W-:-:S04]  /*16c0*/  IADD3 R4, P0, R4, UR8, RZ ;  /* 0x0000000804047c10 */ /* 0x000fc8000ff1e0ff */
[----:B------:R-:W-:Y:S01]  /*16d0*/  IADD3.X R5, RZ, UR9, RZ, P0, !PT ;  /* 0x00000009ff057c10 */ /* 0x000fe200087fe4ff */
[----:B------:R-:W-:-:S04]  /*16e0*/  ULDC.64 UR8, c[0x0][0x480] ;  /* 0x0001200000087ab9 */ /* 0x000fc80000000a00 */
[----:B------:R-:W2:Y:S01]  /*16f0*/  LDG.E R11, desc[UR4][R4.64] ;  /* 0x00000004040b7981 */ /* 0x000ea2000c1e1900 */
[----:B------:R-:W-:-:S04]  /*1700*/  IADD3 R6, P0, R2, UR8, RZ ;  /* 0x0000000802067c10 */ /* 0x000fc8000ff1e0ff */
[----:B------:R-:W-:Y:S01]  /*1710*/  IADD3.X R7, RZ, UR9, RZ, P0, !PT ;  /* 0x00000009ff077c10 */ /* 0x000fe200087fe4ff */
[----:B------:R-:W-:-:S04]  /*1720*/  ULDC.64 UR8, c[0x0][0x478] ;  /* 0x00011e0000087ab9 */ /* 0x000fc80000000a00 */
[----:B------:R-:W3:Y:S01]  /*1730*/  LDG.E R6, desc[UR4][R6.64] ;  /* 0x0000000406067981 */ /* 0x000ee2000c1e1900 */
[-C--:B--2---:R-:W-:Y:S02]  /*1740*/  IABS R10, R11.reuse ;  /* 0x0000000b000a7213 */ /* 0x084fe40000000000 */
[----:B------:R-:W-:Y:S02]  /*1750*/  IABS R4, R11 ;  /* 0x0000000b00047213 */ /* 0x000fe40000000000 */
[----:B------:R-:W0:Y:S02]  /*1760*/  I2F.RP R2, R10 ;  /* 0x0000000a00027306 */ /* 0x000e240000209400 */
[----:B------:R-:W-:Y:S02]  /*1770*/  IADD3 R4, RZ, -R4, RZ ;  /* 0x80000004ff047210 */ /* 0x000fe40007ffe0ff */
[----:B---3--:R-:W-:-:S04]  /*1780*/  ISETP.GE.AND P1, PT, R6, RZ, PT ;  /* 0x000000ff0600720c */ /* 0x008fc80003f26270 */
[----:B0-----:R-:W0:Y:S02]  /*1790*/  MUFU.RCP R2, R2 ;  /* 0x0000000200027308 */ /* 0x001e240000001000 */
[----:B0-----:R-:W-:Y:S02]  /*17a0*/  IADD3 R8, R2, 0xffffffe, RZ ;  /* 0x0ffffffe02087810 */ /* 0x001fe40007ffe0ff */
[----:B------:R-:W-:-:S04]  /*17b0*/  IABS R2, R6 ;  /* 0x0000000600027213 */ /* 0x000fc80000000000 */
        /* <DEDUP_REMOVED lines=13> */
[----:B------:R-:W-:Y:S02]  /*1890*/  MOV R5, R9 ;  /* 0x0000000900057202 */ /* 0x000fe40000000f00 */
[----:B------:R-:W-:Y:S02]  /*18a0*/  IADD3.X R3, RZ, UR9, RZ, P2, !PT ;  /* 0x00000009ff037c10 */ /* 0x000fe400097fe4ff */
[----:B------:R-:W-:Y:S02]  /*18b0*/  @!P1 IADD3 R5, -R5, RZ, RZ ;  /* 0x000000ff05059210 */ /* 0x000fe40007ffe1ff */
[----:B------:R-:W-:-:S02]  /*18c0*/  @!P0 LOP3.LUT R5, RZ, R11, RZ, 0x33, !PT ;  /* 0x0000000bff058212 */ /* 0x000fc400078e33ff */
[----:B------:R-:W-:-:S03]  /*18d0*/  IADD3 R9, R0, 0x80, RZ ;  /* 0x0000008000097810 */ /* 0x000fc60007ffe0ff */
[----:B------:R0:W-:Y:S04]  /*18e0*/  STG.E desc[UR4][R2.64], R5 ;  /* 0x0000000502007986 */ /* 0x0001e8000c101904 */
.L_x_22439:
[----:B------:R-:W-:Y:S05]  /*18f0*/  BSYNC B0 ;  /* 0x0000000000007941 */ /* 0x000fea0003800000 */
.L_x_22438:
[----:B------:R-:W-:-:S13]  /*1900*/  ISETP.GE.AND P0, PT, R9, UR6, PT ;  /* 0x0000000609007c0c */ /* 0x000fda000bf06270 */
[----:B------:R-:W-:Y:S05]  /*1910*/  @P0 EXIT ;  /* 0x000000000000094d */ /* 0x000fea0003800000 */
[----:B------:R-:W1:Y:S01]  /*1920*/  LDC R8, c[0x0][0x218] ;  /* 0x00008600ff087b82 */ /* 0x000e620000000800 */
[----:B------:R-:W-:Y:S01]  /*1930*/  HFMA2.MMA R0, -RZ, RZ, 0, 0 ;  /* 0x00000000ff007435 */ /* 0x000fe200000001ff */
[----:B0-----:R-:W-:Y:S02]  /*1940*/  CS2R R2, SRZ ;  /* 0x0000000000027805 */ /* 0x001fe4000001ff00 */
[----:B-1----:R-:W-:-:S13]  /*1950*/  ISETP.NE.AND P0, PT, R8, RZ, PT ;  /* 0x000000ff0800720c */ /* 0x002fda0003f05270 */
        /* <DEDUP_REMOVED lines=332> */
[----:B------:R-:W-:-:S03]  /*2e20*/  @P0 MOV R8, RZ ;  /* 0x000000ff00080202 */ /* 0x000fc60000000f00 */
        /* <DEDUP_REMOVED lines=16> */
.L_x_22441:
        /* <DEDUP_REMOVED lines=8> */
[----:B------:R0:W3:Y:S01]  /*2fb0*/  LDG.E R6, desc[UR4][R6.64] ;  /* 0x0000000406067981 */ /* 0x0000e2000c1e1900 */
        /* <DEDUP_REMOVED lines=24> */
[----:B------:R-:W-:Y:S01]  /*3140*/  STG.E desc[UR4][R2.64], R9 ;  /* 0x0000000902007986 */ /* 0x000fe2000c101904 */
[----:B------:R-:W-:Y:S05]  /*3150*/  EXIT ;  /* 0x000000000000794d */ /* 0x000fea0003800000 */
.L_x_22442:
        /* <DEDUP_REMOVED lines=10> */
.L_x_57425:


//--------------------- .text._ZN2at6native27unrolled_elementwise_kernelINS0_13BinaryFunctorIiiiZZZNS0_16fmod_kernel_cudaERNS_18TensorIteratorBaseEENKUlvE_clEvENKUlvE1_clEvEUliiE_EESt5arrayIPcLm3EELi4E23TrivialOffsetCalculatorILi2EjESC_ILi1EjENS0_6memory15LoadWithoutCastENSF_16StoreWithoutCastEEEviT_T0_T2_T3_T4_T5_ --------------------------
	.section	.text._ZN2at6native27unrolled_elementwise_kernelINS0_13BinaryFunctorIiiiZZZNS0_16fmod_kernel_cudaERNS_18TensorIteratorBaseEENKUlvE_clEvENKUlvE1_clEvEUliiE_EESt5arrayIPcLm3EELi4E23TrivialOffsetCalculatorILi2EjESC_ILi1EjENS0_6memory15LoadWithoutCastENSF_16StoreWithoutCastEEEviT_T0_T2_T3_T4_T5_,"ax",@progbits
	.align	128
        .global         _ZN2at6native27unrolled_elementwise_kernelINS0_13BinaryFunctorIiiiZZZNS0_16fmod_kernel_cudaERNS_18TensorIteratorBaseEENKUlvE_clEvENKUlvE1_clEvEUliiE_EESt5arrayIPcLm3EELi4E23TrivialOffsetCalculatorILi2EjESC_ILi1EjENS0_6memory15LoadWithoutCastENSF_16StoreWithoutCastEEEviT_T0_T2_T3_T4_T5_
        .type           _ZN2at6native27unrolled_elementwise_kernelINS0_13BinaryFunctorIiiiZZZNS0_16fmod_kernel_cudaERNS_18TensorIteratorBaseEENKUlvE_clEvENKUlvE1_clEvEUliiE_EESt5arrayIPcLm3EELi4E23TrivialOffsetCalculatorILi2EjESC_ILi1EjENS0_6memory15LoadWithoutCastENSF_16StoreWithoutCastEEEviT_T0_T2_T3_T4_T5_,@function
        .size           _ZN2at6native27unrolled_elementwise_kernelINS0_13BinaryFunctorIiiiZZZNS0_16fmod_kernel_cudaERNS_18TensorIteratorBaseEENKUlvE_clEvENKUlvE1_clEvEUliiE_EESt5arrayIPcLm3EELi4E23TrivialOffsetCalculatorILi2EjESC_ILi1EjENS0_6memory15LoadWithoutCastENSF_16StoreWithoutCastEEEviT_T0_T2_T3_T4_T5_,(.L_x_57426 - _ZN2at6native27unrolled_elementwise_kernelINS0_13BinaryFunctorIiiiZZZNS0_16fmod_kernel_cudaERNS_18TensorIteratorBaseEENKUlvE_clEvENKUlvE1_clEvEUliiE_EESt5arrayIPcLm3EELi4E23TrivialOffsetCalculatorILi2EjESC_ILi1EjENS0_6memory15LoadWithoutCastENSF_16StoreWithoutCastEEEviT_T0_T2_T3_T4_T5_)
        .other          _ZN2at6native27unrolled_elementwise_kernelINS0_13BinaryFunctorIiiiZZZNS0_16fmod_kernel_cudaERNS_18TensorIteratorBaseEENKUlvE_clEvENKUlvE1_clEvEUliiE_EESt5arrayIPcLm3EELi4E23TrivialOffsetCalculatorILi2EjESC_ILi1EjENS0_6memory15LoadWithoutCastENSF_16StoreWithoutCastEEEviT_T0_T2_T3_T4_T5_,@"STO_CUDA_ENTRY STV_DEFAULT"
_ZN2at6native27unrolled_elementwise_kernelINS0_13BinaryFunctorIiiiZZZNS0_16fmod_kernel_cudaERNS_18TensorIteratorBaseEENKUlvE_clEvENKUlvE1_clEvEUliiE_EESt5arrayIPcLm3EELi4E23TrivialOffsetCalculatorILi2EjESC_ILi1EjENS0_6memory15LoadWithoutCastENSF_16StoreWithoutCastEEEviT_T0_T2_T3_T4_T5_:
.text._ZN2at6native27unrolled_elementwise_kernelINS0_13BinaryFunctorIiiiZZZNS0_16fmod_kernel_cudaERNS_18TensorIteratorBaseEENKUlvE_clEvENKUlvE1_clEvEUliiE_EESt5arrayIPcLm3EELi4E23TrivialOffsetCalculatorILi2EjESC_ILi1EjENS0_6memory15LoadWithoutCastENSF_16StoreWithoutCastEEEviT_T0_T2_T3_T4_T5_:
        /* <DEDUP_REMOVED lines=25> */
[----:B------:R3:W5:Y:S07]  /*0190*/  @!P1 LDG.E R22, desc[UR4][R20.64] ;  /* 0x0000000414169981 */ /* 0x00076e000c1e1900 */
        /* <DEDUP_REMOVED lines=10> */
[----:B------:R-:W5:Y:S06]  /*0240*/  @!P0 LDG.E R23, desc[UR4][R20.64] ;  /* 0x0000000414178981 */ /* 0x000f6c000c1e1900 */
[----:B------:R-:W5:Y:S01]  /*0250*/  @!P0 LDG.E R13, desc[UR4][R24.64] ;  /* 0x00000004180d8981 */ /* 0x000f62000c1e1900 */
[----:B0-----:R-:W-:-:S05]  /*0260*/  @!P1 IMAD.WIDE.U32 R2, R19, 0x4, R2 ;  /* 0x0000000413029825 */ /* 0x001fca00078e0002 */
[----:B------:R0:W5:Y:S01]  /*0270*/  @!P1 LDG.E R14, desc[UR4][R2.64] ;  /* 0x00000004020e9981 */ /* 0x000162000c1e1900 */
[----:B--2---:R-:W-:-:S04]  /*0280*/  @!P2 IMAD.WIDE.U32 R8, R17, 0x4, R8 ;  /* 0x000000041108a825 */ /* 0x004fc800078e0008 */
[----:B-1----:R-:W-:Y:S01]  /*0290*/  @!P2 IMAD.WIDE.U32 R10, R17, 0x4, R10 ;  /* 0x00000004110aa825 */ /* 0x002fe200078e000a */
[----:B------:R-:W-:Y:S01]  /*02a0*/  CS2R R16, SRZ ;  /* 0x0000000000107805 */ /* 0x000fe2000001ff00 */
[----:B0-----:R-:W0:Y:S01]  /*02b0*/  @!P0 LDC.64 R2, c[0x0][0x218] ;  /* 0x00008600ff028b82 */ /* 0x001e220000000a00 */
[----:B------:R-:W-:-:S04]  /*02c0*/  CS2R R18, SRZ ;  /* 0x0000000000127805 */ /* 0x000fc8000001ff00 */
[----:B------:R1:W5:Y:S04]  /*02d0*/  @!P3 LDG.E R16, desc[UR4][R4.64] ;  /* 0x000000040410b981 */ /* 0x000368000c1e1900 */
[----:B------:R2:W5:Y:S04]  /*02e0*/  @!P3 LDG.E R17, desc[UR4][R6.64] ;  /* 0x000000040611b981 */ /* 0x000568000c1e1900 */
[----:B------:R3:W5:Y:S01]  /*02f0*/  @!P2 LDG.E R19, desc[UR4][R10.64] ;  /* 0x000000040a13a981 */ /* 0x000762000c1e1900 */
[----:B-1----:R-:W-:-:S03]  /*0300*/  IMAD.MOV.U32 R5, RZ, RZ, R15 ;  /* 0x000000ffff057224 */ /* 0x002fc600078e000f */
[----:B------:R1:W5:Y:S02]  /*0310*/  @!P2 LDG.E R18, desc[UR4][R8.64] ;  /* 0x000000040812a981 */ /* 0x000364000c1e1900 */
        /* <DEDUP_REMOVED lines=35> */
.L_x_22444:
[----:B------:R-:W-:Y:S05]  /*0550*/  BSYNC B0 ;  /* 0x0000000000007941 */ /* 0x000fea0003800000 */
.L_x_22443:
        /* <DEDUP_REMOVED lines=24> */
.L_x_22446:
[----:B------:R-:W-:Y:S05]  /*06e0*/  BSYNC B0 ;  /* 0x0000000000007941 */ /* 0x000fea0003800000 */
.L_x_22445:
        /* <DEDUP_REMOVED lines=24> */
.L_x_22448:
[----:B------:R-:W-:Y:S05]  /*0870*/  BSYNC B0 ;  /* 0x0000000000007941 */ /* 0x000fea0003800000 */
.L_x_22447:
        /* <DEDUP_REMOVED lines=26> */
.L_x_22450:
[----:B------:R-:W-:Y:S05]  /*0a20*/  BSYNC B0 ;  /* 0x0000000000007941 */ /* 0x000fea0003800000 */
.L_x_22449:
[----:B------:R0:W-:Y:S01]  /*0a30*/  @!P0 STG.E desc[UR4][R2.64], R7 ;  /* 0x0000000702008986 */ /* 0x0001e2000c101904 */
        /* <DEDUP_REMOVED lines=10> */
[----:B------:R1:W-:Y:S04]  /*0ae0*/  STG.E desc[UR4][R2.64], R4 ;  /* 0x0000000402007986 */ /* 0x0003e8000c101904 */
[----:B------:R1:W-:Y:S02]  /*0af0*/  @!P0 STG.E desc[UR4][R8.64], R6 ;  /* 0x0000000608008986 */ /* 0x0003e4000c101904 */
.L_x_22452:
[----:B------:R-:W-:Y:S05]  /*0b00*/  BSYNC B0 ;  /* 0x0000000000007941 */ /* 0x000fea0003800000 */
.L_x_22451:
[----:B------:R-:W-:-:S13]  /*0b10*/  ISETP.GE.AND P0, PT, R5, R12, PT ;  /* 0x0000000c0500720c */ /* 0x000fda0003f06270 */
[----:B------:R-:W-:Y:S05]  /*0b20*/  @P0 EXIT ;  /* 0x000000000000094d */ /* 0x000fea0003800000 */
[----:B01----:R-:W0:Y:S01]  /*0b30*/  LDC.64 R2, c[0x0][0x218] ;  /* 0x00008600ff027b82 */ /* 0x003e220000000a00 */
[----:B------:R-:W-:-:S05]  /*0b40*/  LEA R5, R0, R5, 0x9 ;  /* 0x0000000500057211 */ /* 0x000fca00078e48ff */
[----:B0-----:R-:W-:-:S05]  /*0b50*/  IMAD.WIDE.U32 R2, R5, 0x4, R2 ;  /* 0x0000000405027825 */ /* 0x001fca00078e0002 */
[----:B------:R-:W-:Y:S01]  /*0b60*/  STG.E desc[UR4][R2.64], R11 ;  /* 0x0000000b02007986 */ /* 0x000fe2000c101904 */
[----:B------:R-:W-:Y:S05]  /*0b70*/  EXIT ;  /* 0x000000000000794d */ /* 0x000fea0003800000 */
.L_x_22453:
        /* <DEDUP_REMOVED lines=16> */
.L_x_57426:


//--------------------- .text._ZN2at6native29vectorized_elementwise_kernelILi2ENS0_13BinaryFunctorIiiiZZZNS0_16fmod_kernel_cudaERNS_18TensorIteratorBaseEENKUlvE_clEvENKUlvE1_clEvEUliiE_EESt5arrayIPcLm3EEEEviT0_T1_ --------------------------
	.section	.text._ZN2at6native29vectorized_elementwise_kernelILi2ENS0_13BinaryFunctorIiiiZZZNS0_16fmod_kernel_cudaERNS_18TensorIteratorBaseEENKUlvE_clEvENKUlvE1_clEvEUliiE_EESt5arrayIPcLm3EEEEviT0_T1_,"ax",@progbits
	.align	128
        .global         _ZN2at6native29vectorized_elementwise_kernelILi2ENS0_13BinaryFunctorIiiiZZZNS0_16fmod_kernel_cudaERNS_18TensorIteratorBaseEENKUlvE_clEvENKUlvE1_clEvEUliiE_EESt5arrayIPcLm3EEEEviT0_T1_
        .type           _ZN2at6native29vectorized_elementwise_kernelILi2ENS0_13BinaryFunctorIiiiZZZNS0_16fmod_kernel_cudaERNS_18TensorIteratorBaseEENKUlvE_clEvENKUlvE1_clEvEUliiE_EESt5arrayIPcLm3EEEEviT0_T1_,@function
        .size           _ZN2at6native29vectorized_elementwise_kernelILi2ENS0_13BinaryFunctorIiiiZZZNS0_16fmod_kernel_cudaERNS_18TensorIteratorBaseEENKUlvE_clEvENKUlvE1_clEvEUliiE_EESt5arrayIPcLm3EEEEviT0_T1_,(.L_x_57427 - _ZN2at6native29vectorized_elementwise_kernelILi2ENS0_13BinaryFunctorIiiiZZZNS0_16fmod_kernel_cudaERNS_18TensorIteratorBaseEENKUlvE_clEvENKUlvE1_clEvEUliiE_EESt5arrayIPcLm3EEEEviT0_T1_)
        .other          _ZN2at6native29vectorized_elementwise_kernelILi2ENS0_13BinaryFunctorIiiiZZZNS0_16fmod_kernel_cudaERNS_18TensorIteratorBaseEENKUlvE_clEvENKUlvE1_clEvEUliiE_EESt5arrayIPcLm3EEEEviT0_T1_,@"STO_CUDA_ENTRY STV_DEFAULT"
_ZN2at6native29vectorized_elementwise_kernelILi2ENS0_13BinaryFunctorIiiiZZZNS0_16fmod_kernel_cudaERNS_18TensorIteratorBaseEENKUlvE_clEvENKUlvE1_clEvEUliiE_EESt5arrayIPcLm3EEEEviT0_T1_:
.text._ZN2at6native29vectorized_elementwise_kernelILi2ENS0_13BinaryFunctorIiiiZZZNS0_16fmod_kernel_cudaERNS_18TensorIteratorBaseEENKUlvE_clEvENKUlvE1_clEvEUliiE_EESt5arrayIPcLm3EEEEviT0_T1_:
        /* <DEDUP_REMOVED lines=13> */
[----:B------:R-:W3:Y:S04]  /*00d0*/  LDG.E.64 R8, desc[UR4][R18.64] ;  /* 0x0000000412087981 */ /* 0x000ee8000c1e1b00 */
[----:B------:R-:W4:Y:S01]  /*00e0*/  LDG.E.64 R10, desc[UR4][R18.64+0x400] ;  /* 0x00040004120a7981 */ /* 0x000f22000c1e1b00 */
[----:B--2---:R-:W-:-:S03]  /*00f0*/  IMAD.WIDE R20, R2, 0x4, R20 ;  /* 0x0000000402147825 */ /* 0x004fc600078e0214 */
[----:B------:R-:W2:Y:S01]  /*0100*/  LDG.E.64 R14, desc[UR4][R18.64+0x800] ;  /* 0x00080004120e7981 */ /* 0x000ea2000c1e1b00 */
[----:B------:R-:W-:-:S05]  /*0110*/  IMAD.WIDE.U32 R20, R4, 0x8, R20 ;  /* 0x0000000804147825 */ /* 0x000fca00078e0014 */
[----:B------:R-:W5:Y:S04]  /*0120*/  LDG.E.64 R6, desc[UR4][R20.64] ;  /* 0x0000000414067981 */ /* 0x000f68000c1e1b00 */
[----:B------:R-:W2:Y:S01]  /*0130*/  LDG.E.64 R12, desc[UR4][R20.64+0x400] ;  /* 0x00040004140c7981 */ /* 0x000ea2000c1e1b00 */
[----:B------:R-:W-:-:S03]  /*0140*/  HFMA2.MMA R24, -RZ, RZ, 0, 0 ;  /* 0x00000000ff187435 */ /* 0x000fc600000001ff */
[----:B------:R-:W2:Y:S01]  /*0150*/  LDG.E.64 R18, desc[UR4][R18.64+0xc00] ;  /* 0x000c000412127981 */ /* 0x000ea2000c1e1b00 */
[----:B---3--:R-:W-:-:S04]  /*0160*/  IABS R27, R9 ;  /* 0x00000009001b7213 */ /* 0x008fc80000000000 */
[----:B------:R-:W0:Y:S01]  /*0170*/  I2F.RP R0, R27 ;  /* 0x0000001b00007306 */ /* 0x000e220000209400 */
[----:B------:R-:W-:Y:S02]  /*0180*/  IABS R29, R8 ;  /* 0x00000008001d7213 */ /* 0x000fe40000000000 */
[----:B----4-:R-:W-:-:S05]  /*0190*/  IABS R5, R11 ;  /* 0x0000000b00057213 */ /* 0x010fca0000000000 */
[----:B------:R-:W1:Y:S08]  /*01a0*/  I2F.RP R3, R29 ;  /* 0x0000001d00037306 */ /* 0x000e700000209400 */
[----:B------:R-:W3:Y:S08]  /*01b0*/  I2F.RP R26, R5 ;  /* 0x00000005001a7306 */ /* 0x000ef00000209400 */
[----:B0-----:R-:W0:Y:S08]  /*01c0*/  MUFU.RCP R0, R0 ;  /* 0x0000000000007308 */ /* 0x001e300000001000 */
[----:B-1----:R-:W1:Y:S08]  /*01d0*/  MUFU.RCP R3, R3 ;  /* 0x0000000300037308 */ /* 0x002e700000001000 */
[----:B---3--:R-:W3:Y:S01]  /*01e0*/  MUFU.RCP R26, R26 ;  /* 0x0000001a001a7308 */ /* 0x008ee20000001000 */
[----:B0-----:R-:W-:-:S07]  /*01f0*/  VIADD R25, R0, 0xffffffe ;  /* 0x0ffffffe00197836 */ /* 0x001fce0000000000 */
[----:B------:R-:W0:Y:S01]  /*0200*/  F2I.FTZ.U32.TRUNC.NTZ R25, R25 ;  /* 0x0000001900197305 */ /* 0x000e22000021f000 */
[----:B-1----:R-:W-:-:S07]  /*0210*/  IADD3 R16, R3, 0xffffffe, RZ ;  /* 0x0ffffffe03107810 */ /* 0x002fce0007ffe0ff */
[----:B------:R-:W1:Y:S01]  /*0220*/  F2I.FTZ.U32.TRUNC.NTZ R17, R16 ;  /* 0x0000001000117305 */ /* 0x000e62000021f000 */
[----:B---3--:R-:W-:-:S07]  /*0230*/  VIADD R22, R26, 0xffffffe ;  /* 0x0ffffffe1a167836 */ /* 0x008fce0000000000 */
[----:B------:R-:W3:Y:S01]  /*0240*/  F2I.FTZ.U32.TRUNC.NTZ R23, R22 ;  /* 0x0000001600177305 */ /* 0x000ee2000021f000 */
[----:B0-----:R-:W-:-:S04]  /*0250*/  IMAD.MOV R0, RZ, RZ, -R25 ;  /* 0x000000ffff007224 */ /* 0x001fc800078e0a19 */
[----:B------:R-:W-:Y:S02]  /*0260*/  IMAD R3, R0, R27, RZ ;  /* 0x0000001b00037224 */ /* 0x000fe400078e02ff */
[----:B-1----:R-:W-:Y:S01]  /*0270*/  IMAD.MOV R0, RZ, RZ, -R17 ;  /* 0x000000ffff007224 */ /* 0x002fe200078e0a11 */
[----:B------:R-:W-:Y:S01]  /*0280*/  MOV R16, RZ ;  /* 0x000000ff00107202 */ /* 0x000fe20000000f00 */
[----:B------:R-:W-:-:S04]  /*0290*/  IMAD.HI.U32 R24, R25, R3, R24 ;  /* 0x0000000319187227 */ /* 0x000fc800078e0018 */
[----:B------:R-:W-:Y:S02]  /*02a0*/  IMAD R3, R0, R29, RZ ;  /* 0x0000001d00037224 */ /* 0x000fe400078e02ff */
[----:B---3--:R-:W-:Y:S02]  /*02b0*/  IMAD.MOV R26, RZ, RZ, -R23 ;  /* 0x000000ffff1a7224 */ /* 0x008fe400078e0a17 */
[----:B------:R-:W-:-:S04]  /*02c0*/  IMAD.HI.U32 R16, R17, R3, R16 ;  /* 0x0000000311107227 */ /* 0x000fc800078e0010 */
[----:B------:R-:W-:Y:S02]  /*02d0*/  IMAD R3, R26, R5, RZ ;  /* 0x000000051a037224 */ /* 0x000fe400078e02ff */
[----:B------:R-:W-:-:S04]  /*02e0*/  IMAD.MOV.U32 R22, RZ, RZ, RZ ;  /* 0x000000ffff167224 */ /* 0x000fc800078e00ff */
[----:B------:R-:W-:Y:S01]  /*02f0*/  IMAD.HI.U32 R22, R23, R3, R22 ;  /* 0x0000000317167227 */ /* 0x000fe200078e0016 */
[----:B------:R-:W-:-:S04]  /*0300*/  IABS R3, R10 ;  /* 0x0000000a00037213 */ /* 0x000fc80000000000 */
[----:B------:R-:W0:Y:S01]  /*0310*/  I2F.RP R0, R3 ;  /* 0x0000000300007306 */ /* 0x000e220000209400 */
[----:B------:R-:W-:Y:S02]  /*0320*/  IABS R23, R9 ;  /* 0x0000000900177213 */ /* 0x000fe40000000000 */
[----:B-----5:R-:W-:-:S05]  /*0330*/  IABS R17, R7 ;  /* 0x0000000700117213 */ /* 0x020fca0000000000 */
[----:B0-----:R-:W0:Y:S01]  /*0340*/  MUFU.RCP R0, R0 ;  /* 0x0000000000007308 */ /* 0x001e220000001000 */
[----:B------:R-:W-:Y:S02]  /*0350*/  IMAD.MOV R23, RZ, RZ, -R23 ;  /* 0x000000ffff177224 */ /* 0x000fe400078e0a17 */
[----:B------:R-:W-:-:S04]  /*0360*/  IMAD.HI.U32 R24, R24, R17, RZ ;  /* 0x0000001118187227 */ /* 0x000fc800078e00ff */
[----:B------:R-:W-:Y:S01]  /*0370*/  IMAD R24, R24, R23, R17 ;  /* 0x0000001718187224 */ /* 0x000fe200078e0211 */
[----:B------:R-:W-:Y:S02]  /*0380*/  IABS R25, R8 ;  /* 0x0000000800197213 */ /* 0x000fe40000000000 */
[----:B0-----:R-:W-:Y:S02]  /*0390*/  IADD3 R17, R0, 0xffffffe, RZ ;  /* 0x0ffffffe00117810 */ /* 0x001fe40007ffe0ff */
[----:B------:R-:W-:-:S04]  /*03a0*/  IABS R23, R6 ;  /* 0x0000000600177213 */ /* 0x000fc80000000000 */
[----:B------:R-:W0:Y:S01]  /*03b0*/  F2I.FTZ.U32.TRUNC.NTZ R17, R17 ;  /* 0x0000001100117305 */ /* 0x000e22000021f000 */
[----:B------:R-:W-:Y:S02]  /*03c0*/  IMAD.MOV R26, RZ, RZ, -R25 ;  /* 0x000000ffff1a7224 */ /* 0x000fe400078e0a19 */
[----:B------:R-:W-:-:S04]  /*03d0*/  IMAD.HI.U32 R16, R16, R23, RZ ;  /* 0x0000001710107227 */ /* 0x000fc800078e00ff */
[----:B------:R-:W-:Y:S01]  /*03e0*/  IMAD R26, R16, R26, R23 ;  /* 0x0000001a101a7224 */ /* 0x000fe200078e0217 */
[----:B------:R-:W-:Y:S01]  /*03f0*/  HFMA2.MMA R16, -RZ, RZ, 0, 0 ;  /* 0x00000000ff107435 */ /* 0x000fe200000001ff */
[----:B0-----:R-:W-:-:S04]  /*0400*/  IMAD.MOV R0, RZ, RZ, -R17 ;  /* 0x000000ffff007224 */ /* 0x001fc800078e0a11 */
[----:B------:R-:W-:-:S05]  /*0410*/  IMAD R23, R0, R3, RZ ;  /* 0x0000000300177224 */ /* 0x000fca00078e02ff */
[----:B------:R-:W-:Y:S02]  /*0420*/  IMAD.HI.U32 R23, R17, R23, R16 ;  /* 0x0000001711177227 */ /* 0x000fe400078e0010 */
[----:B------:R-:W3:Y:S04]  /*0430*/  LDG.E.64 R16, desc[UR4][R20.64+0x800] ;  /* 0x0008000414107981 */ /* 0x000ee8000c1e1b00 */
[----:B------:R-:W4:Y:S01]  /*0440*/  LDG.E.64 R20, desc[UR4][R20.64+0xc00] ;  /* 0x000c000414147981 */ /* 0x000f22000c1e1b00 */
[----:B------:R-:W-:Y:S02]  /*0450*/  IABS R0, R11 ;  /* 0x0000000b00007213 */ /* 0x000fe40000000000 */
[----:B--2---:R-:W-:-:S03]  /*0460*/  IABS R25, R13 ;  /* 0x0000000d00197213 */ /* 0x004fc60000000000 */
[----:B------:R-:W-:Y:S02]  /*0470*/  IMAD.MOV R0, RZ, RZ, -R0 ;  /* 0x000000ffff007224 */ /* 0x000fe400078e0a00 */
[----:B------:R-:W-:Y:S01]  /*0480*/  IMAD.HI.U32 R22, R22, R25, RZ ;  /* 0x0000001916167227 */ /* 0x000fe200078e00ff */
[----:B------:R-:W-:Y:S02]  /*0490*/  ISETP.GE.AND P2, PT, R7, RZ, PT ;  /* 0x000000ff0700720c */ /* 0x000fe40003f46270 */
[----:B------:R-:W-:Y:S01]  /*04a0*/  IABS R7, R10 ;  /* 0x0000000a00077213 */ /* 0x000fe20000000000 */
[----:B------:R-:W-:Y:S01]  /*04b0*/  IMAD R0, R22, R0, R25 ;  /* 0x0000000016007224 */ /* 0x000fe200078e0219 */
[----:B------:R-:W-:-:S03]  /*04c0*/  IABS R22, R12 ;  /* 0x0000000c00167213 */ /* 0x000fc60000000000 */
[----:B------:R-:W-:Y:S02]  /*04d0*/  IMAD.MOV R7, RZ, RZ, -R7 ;  /* 0x000000ffff077224 */ /* 0x000fe400078e0a07 */
[----:B------:R-:W-:-:S04]  /*04e0*/  IMAD.HI.U32 R23, R23, R22, RZ ;  /* 0x0000001617177227 */ /* 0x000fc800078e00ff */
[----:B------:R-:W-:Y:S01]  /*04f0*/  IMAD R22, R23, R7, R22 ;  /* 0x0000000717167224 */ /* 0x000fe200078e0216 */
[----:B------:R-:W-:Y:S02]  /*0500*/  IABS R23, R15 ;  /* 0x0000000f00177213 */ /* 0x000fe40000000000 */
[----:B------:R-:W-:Y:S02]  /*0510*/  ISETP.GE.AND P0, PT, R6, RZ, PT ;  /* 0x000000ff0600720c */ /* 0x000fe40003f06270 */
[----:B------:R-:W0:Y:S01]  /*0520*/  I2F.RP R6, R23 ;  /* 0x0000001700067306 */ /* 0x000e220000209400 */
[----:B------:R-:W-:-:S07]  /*0530*/  ISETP.GT.U32.AND P1, PT, R27, R24, PT ;  /* 0x000000181b00720c */ /* 0x000fce0003f24070 */
[----:B0-----:R-:W0:Y:S06]  /*0540*/  MUFU.RCP R6, R6 ;  /* 0x0000000600067308 */ /* 0x001e2c0000001000 */
[----:B------:R-:W-:-:S04]  /*0550*/  @!P1 IADD3 R24, R24, -R27, RZ ;  /* 0x8000001b18189210 */ /* 0x000fc80007ffe0ff */
[----:B------:R-:W-:Y:S01]  /*0560*/  ISETP.GT.U32.AND P1, PT, R27, R24, PT ;  /* 0x000000181b00720c */ /* 0x000fe20003f24070 */
[----:B0-----:R-:W-:-:S06]  /*0570*/  VIADD R25, R6, 0xffffffe ;  /* 0x0ffffffe06197836 */ /* 0x001fcc0000000000 */
[----:B------:R-:W0:Y:S06]  /*0580*/  F2I.FTZ.U32.TRUNC.NTZ R25, R25 ;  /* 0x0000001900197305 */ /* 0x000e2c000021f000 */
[----:B------:R-:W-:-:S04]  /*0590*/  @!P1 IADD3 R24, R24, -R27, RZ ;  /* 0x8000001b18189210 */ /* 0x000fc80007ffe0ff */
[----:B------:R-:W-:Y:S01]  /*05a0*/  MOV R7, R24 ;  /* 0x0000001800077202 */ /* 0x000fe20000000f00 */
[----:B------:R-:W-:Y:S02]  /*05b0*/  IMAD.MOV.U32 R24, RZ, RZ, RZ ;  /* 0x000000ffff187224 */ /* 0x000fe400078e00ff */
[----:B0-----:R-:W-:-:S04]  /*05c0*/  IMAD.MOV R6, RZ, RZ, -R25 ;  /* 0x000000ffff067224 */ /* 0x001fc800078e0a19 */
[----:B------:R-:W-:-:S04]  /*05d0*/  IMAD R27, R6, R23, RZ ;  /* 0x00000017061b7224 */ /* 0x000fc800078e02ff */
[----:B------:R-:W-:Y:S01]  /*05e0*/  IMAD.HI.U32 R25, R25, R27, R24 ;  /* 0x0000001b19197227 */ /* 0x000fe200078e0018 */
[----:B------:R-:W-:-:S04]  /*05f0*/  IABS R24, R14 ;  /* 0x0000000e00187213 */ /* 0x000fc80000000000 */
[----:B------:R-:W0:Y:S01]  /*0600*/  I2F.RP R27, R24 ;  /* 0x00000018001b7306 */ /* 0x000e220000209400 */
[----:B------:R-:W-:Y:S02]  /*0610*/  ISETP.GT.U32.AND P3, PT, R29, R26, PT ;  /* 0x0000001a1d00720c */ /* 0x000fe40003f64070 */
[----:B------:R-:W-:-:S05]  /*0620*/  ISETP.NE.AND P1, PT, R9, RZ, PT ;  /* 0x000000ff0900720c */ /* 0x000fca0003f25270 */
[----:B0-----:R-:W0:Y:S06]  /*0630*/  MUFU.RCP R27, R27 ;  /* 0x0000001b001b7308 */ /* 0x001e2c0000001000 */
[----:B------:R-:W-:-:S05]  /*0640*/  @!P3 IMAD.IADD R26, R26, 0x1, -R29 ;  /* 0x000000011a1ab824 */ /* 0x000fca00078e0a1d */
[----:B------:R-:W-:Y:S01]  /*0650*/  ISETP.GT.U32.AND P3, PT, R29, R26, PT ;  /* 0x0000001a1d00720c */ /* 0x000fe20003f64070 */
[----:B------:R-:W-:Y:S01]  /*0660*/  @!P2 IMAD.MOV R7, RZ, RZ, -R7 ;  /* 0x000000ffff07a224 */ /* 0x000fe200078e0a07 */
[----:B------:R-:W-:Y:S02]  /*0670*/  @!P1 LOP3.LUT R7, RZ, R9, RZ, 0x33, !PT ;  /* 0x00000009ff079212 */ /* 0x000fe400078e33ff */
[----:B------:R-:W-:Y:S02]  /*0680*/  ISETP.NE.AND P1, PT, R8, RZ, PT ;  /* 0x000000ff0800720c */ /* 0x000fe40003f25270 */
[----:B0-----:R-:W-:-:S07]  /*0690*/  IADD3 R9, R27, 0xffffffe, RZ ;  /* 0x0ffffffe1b097810 */ /* 0x001fce0007ffe0ff */
[----:B------:R-:W-:Y:S01]  /*06a0*/  @!P3 IMAD.IADD R26, R26, 0x1, -R29 ;  /* 0x000000011a1ab824 */ /* 0x000fe200078e0a1d */
[----:B------:R-:W0:Y:S03]  /*06b0*/  F2I.FTZ.U32.TRUNC.NTZ R9, R9 ;  /* 0x0000000900097305 */ /* 0x000e26000021f000 */
[----:B------:R-:W-:-:S04]  /*06c0*/  IMAD.MOV.U32 R6, RZ, RZ, R26 ;  /* 0x000000ffff067224 */ /* 0x000fc800078e001a */
[----:B------:R-:W-:Y:S01]  /*06d0*/  @!P0 IMAD.MOV R6, RZ, RZ, -R6 ;  /* 0x000000ffff068224 */ /* 0x000fe200078e0a06 */
[----:B------:R-:W-:Y:S02]  /*06e0*/  @!P1 LOP3.LUT R6, RZ, R8, RZ, 0x33, !PT ;  /* 0x00000008ff069212 */ /* 0x000fe400078e33ff */
[----:B------:R-:W-:Y:S02]  /*06f0*/  IABS R8, R15 ;  /* 0x0000000f00087213 */ /* 0x000fe40000000000 */
[----:B------:R-:W-:Y:S02]  /*0700*/  ISETP.GE.AND P1, PT, R13, RZ, PT ;  /* 0x000000ff0d00720c */ /* 0x000fe40003f26270 */
[----:B------:R-:W-:Y:S01]  /*0710*/  IADD3 R8, RZ, -R8, RZ ;  /* 0x80000008ff087210 */ /* 0x000fe20007ffe0ff */
[----:B0-----:R-:W-:Y:S01]  /*0720*/  IMAD.MOV R13, RZ, RZ, -R9 ;  /* 0x000000ffff0d7224 */ /* 0x001fe200078e0a09 */
[----:B------:R-:W-:-:S13]  /*0730*/  ISETP.GT.U32.AND P0, PT, R5, R0, PT ;  /* 0x000000000500720c */ /* 0x000fda0003f04070 */
[----:B------:R-:W-:-:S05]  /*0740*/  @!P0 IMAD.IADD R0, R0, 0x1, -R5 ;  /* 0x0000000100008824 */ /* 0x000fca00078e0a05 */
[----:B------:R-:W-:Y:S02]  /*0750*/  ISETP.GT.U32.AND P0, PT, R5, R0, PT ;  /* 0x000000000500720c */ /* 0x000fe40003f04070 */
[----:B------:R-:W-:Y:S02]  /*0760*/  ISETP.GE.AND P3, PT, R12, RZ, PT ;  /* 0x000000ff0c00720c */ /* 0x000fe40003f66270 */
[----:B------:R-:W-:-:S09]  /*0770*/  IABS R12, R18 ;  /* 0x00000012000c7213 */ /* 0x000fd20000000000 */
[----:B------:R-:W-:Y:S02]  /*0780*/  @!P0 IADD3 R0, R0, -R5, RZ ;  /* 0x8000000500008210 */ /* 0x000fe40007ffe0ff */
[----:B------:R-:W-:-:S13]  /*0790*/  ISETP.GT.U32.AND P0, PT, R3, R22, PT ;  /* 0x000000160300720c */ /* 0x000fda0003f04070 */
[----:B------:R-:W-:-:S05]  /*07a0*/  @!P0 IMAD.IADD R22, R22, 0x1, -R3 ;  /* 0x0000000116168824 */ /* 0x000fca00078e0a03 */
[----:B------:R-:W-:-:S13]  /*07b0*/  ISETP.GT.U32.AND P2, PT, R3, R22, PT ;  /* 0x000000160300720c */ /* 0x000fda0003f44070 */
[----:B------:R-:W-:Y:S01]  /*07c0*/  @!P2 IMAD.IADD R22, R22, 0x1, -R3 ;  /* 0x000000011616a824 */ /* 0x000fe200078e0a03 */
[----:B---3--:R-:W-:-:S05]  /*07d0*/  IABS R26, R17 ;  /* 0x00000011001a7213 */ /* 0x008fca0000000000 */
[----:B------:R-:W-:-:S04]  /*07e0*/  IMAD.HI.U32 R25, R25, R26, RZ ;  /* 0x0000001a19197227 */ /* 0x000fc800078e00ff */
[----:B------:R-:W-:Y:S02]  /*07f0*/  IMAD R26, R25, R8, R26 ;  /* 0x00000008191a7224 */ /* 0x000fe400078e021a */
[----:B------:R-:W-:Y:S01]  /*0800*/  IMAD R25, R13, R24, RZ ;  /* 0x000000180d197224 */ /* 0x000fe200078e02ff */
[----:B------:R-:W-:-:S04]  /*0810*/  IABS R13, R19 ;  /* 0x00000013000d7213 */ /* 0x000fc80000000000 */
[----:B------:R-:W0:Y:S01]  /*0820*/  I2F.RP R27, R13 ;  /* 0x0000000d001b7306 */ /* 0x000e220000209400 */
[----:B------:R-:W-:-:S07]  /*0830*/  IMAD.MOV.U32 R8, RZ, RZ, RZ ;  /* 0x000000ffff087224 */ /* 0x000fce00078e00ff */
[----:B0-----:R-:W0:Y:S01]  /*0840*/  MUFU.RCP R27, R27 ;  /* 0x0000001b001b7308 */ /* 0x001e220000001000 */
[----:B------:R-:W-:Y:S01]  /*0850*/  IMAD.HI.U32 R25, R9, R25, R8 ;  /* 0x0000001909197227 */ /* 0x000fe200078e0008 */
[----:B0-----:R-:W-:-:S06]  /*0860*/  IADD3 R8, R27, 0xffffffe, RZ ;  /* 0x0ffffffe1b087810 */ /* 0x001fcc0007ffe0ff */
[----:B------:R-:W0:Y:S08]  /*0870*/  I2F.RP R27, R12 ;  /* 0x0000000c001b7306 */ /* 0x000e300000209400 */
[----:B------:R1:W2:Y:S08]  /*0880*/  F2I.FTZ.U32.TRUNC.NTZ R9, R8 ;  /* 0x0000000800097305 */ /* 0x0002b0000021f000 */
[----:B0-----:R-:W0:Y:S01]  /*0890*/  MUFU.RCP R27, R27 ;  /* 0x0000001b001b7308 */ /* 0x001e220000001000 */
[----:B-1----:R-:W-:-:S02]  /*08a0*/  IMAD.MOV.U32 R8, RZ, RZ, RZ ;  /* 0x000000ffff087224 */ /* 0x002fc400078e00ff */
[----:B--2---:R-:W-:-:S04]  /*08b0*/  IMAD.MOV R28, RZ, RZ, -R9 ;  /* 0x000000ffff1c7224 */ /* 0x004fc800078e0a09 */
[----:B------:R-:W-:-:S04]  /*08c0*/  IMAD R29, R28, R13, RZ ;  /* 0x0000000d1c1d7224 */ /* 0x000fc800078e02ff */
[----:B------:R-:W-:Y:S01]  /*08d0*/  IMAD.HI.U32 R5, R9, R29, R8 ;  /* 0x0000001d09057227 */ /* 0x000fe200078e0008 */
[----:B------:R-:W-:Y:S01]  /*08e0*/  MOV R9, R0 ;  /* 0x0000000000097202 */ /* 0x000fe20000000f00 */
[----:B------:R-:W1:Y:S01]  /*08f0*/  LDC.64 R28, c[0x0][0x218] ;  /* 0x00008600ff1c7b82 */ /* 0x000e620000000a00 */
[----:B0-----:R-:W-:-:S03]  /*0900*/  IADD3 R3, R27, 0xffffffe, RZ ;  /* 0x0ffffffe1b037810 */ /* 0x001fc60007ffe0ff */
[----:B------:R-:W-:Y:S01]  /*0910*/  @!P1 IMAD.MOV R9, RZ, RZ, -R9 ;  /* 0x000000ffff099224 */ /* 0x000fe200078e0a09 */
[----:B------:R-:W-:Y:S02]  /*0920*/  ISETP.NE.AND P1, PT, R10, RZ, PT ;  /* 0x000000ff0a00720c */ /* 0x000fe40003f25270 */
[----:B------:R-:W0:Y:S01]  /*0930*/  F2I.FTZ.U32.TRUNC.NTZ R3, R3 ;  /* 0x0000000300037305 */ /* 0x000e22000021f000 */
[----:B------:R-:W-:Y:S01]  /*0940*/  ISETP.NE.AND P0, PT, R11, RZ, PT ;  /* 0x000000ff0b00720c */ /* 0x000fe20003f05270 */
[----:B------:R-:W-:Y:S01]  /*0950*/  IMAD.MOV.U32 R8, RZ, RZ, R22 ;  /* 0x000000ffff087224 */ /* 0x000fe200078e0016 */
[----:B------:R-:W-:-:S03]  /*0960*/  IABS R0, R16 ;  /* 0x0000001000007213 */ /* 0x000fc60000000000 */
[----:B------:R-:W-:Y:S01]  /*0970*/  @!P3 IMAD.MOV R8, RZ, RZ, -R8 ;  /* 0x000000ffff08b224 */ /* 0x000fe200078e0a08 */
[----:B------:R-:W-:-:S04]  /*0980*/  ISETP.GE.AND P3, PT, R17, RZ, PT ;  /* 0x000000ff1100720c */ /* 0x000fc80003f66270 */
[----:B------:R-:W-:Y:S02]  /*0990*/  @!P1 LOP3.LUT R8, RZ, R10, RZ, 0x33, !PT ;  /* 0x0000000aff089212 */ /* 0x000fe400078e33ff */
[----:B------:R-:W-:Y:S02]  /*09a0*/  IABS R10, R14 ;  /* 0x0000000e000a7213 */ /* 0x000fe40000000000 */
[----:B0-----:R-:W-:Y:S01]  /*09b0*/  IADD3 R17, RZ, -R3, RZ ;  /* 0x80000003ff117210 */ /* 0x001fe20007ffe0ff */
[----:B------:R-:W-:Y:S01]  /*09c0*/  IMAD.HI.U32 R25, R25, R0, RZ ;  /* 0x0000000019197227 */ /* 0x000fe200078e00ff */
[----:B------:R-:W-:-:S03]  /*09d0*/  @!P0 LOP3.LUT R9, RZ, R11, RZ, 0x33, !PT ;  /* 0x0000000bff098212 */ /* 0x000fc600078e33ff */
[----:B-1----:R-:W-:-:S04]  /*09e0*/  IMAD.WIDE.U32 R28, R2, 0x4, R28 ;  /* 0x00000004021c7825 */ /* 0x002fc800078e001c */
[----:B------:R-:W-:Y:S02]  /*09f0*/  IMAD.MOV R11, RZ, RZ, -R10 ;  /* 0x000000ffff0b7224 */ /* 0x000fe400078e0a0a */
[----:B------:R-:W-:Y:S02]  /*0a00*/  IMAD R17, R17, R12, RZ ;  /* 0x0000000c11117224 */ /* 0x000fe400078e02ff */
[----:B------:R-:W-:Y:S02]  /*0a10*/  IMAD.MOV.U32 R2, RZ, RZ, RZ ;  /* 0x000000ffff027224 */ /* 0x000fe400078e00ff */
[----:B------:R-:W-:Y:S01]  /*0a20*/  IMAD R11, R25, R11, R0 ;  /* 0x0000000b190b7224 */ /* 0x000fe200078e0200 */
[----:B----4-:R-:W-:Y:S01]  /*0a30*/  IABS R0, R21 ;  /* 0x0000001500007213 */ /* 0x010fe20000000000 */
[----:B------:R-:W-:Y:S01]  /*0a40*/  IMAD.HI.U32 R2, R3, R17, R2 ;  /* 0x0000001103027227 */ /* 0x000fe200078e0002 */
[----:B------:R-:W-:-:S03]  /*0a50*/  IABS R3, R19 ;  /* 0x0000001300037213 */ /* 0x000fc60000000000 */
[----:B------:R-:W-:Y:S01]  /*0a60*/  IMAD.HI.U32 R5, R5, R0, RZ ;  /* 0x0000000005057227 */ /* 0x000fe200078e00ff */
[----:B------:R-:W-:-:S05]  /*0a70*/  IADD3 R3, RZ, -R3, RZ ;  /* 0x80000003ff037210 */ /* 0x000fca0007ffe0ff */
[----:B------:R-:W-:Y:S01]  /*0a80*/  IMAD R0, R5, R3, R0 ;  /* 0x0000000305007224 */ /* 0x000fe200078e0200 */
[----:B------:R-:W-:Y:S02]  /*0a90*/  IABS R5, R20 ;  /* 0x0000001400057213 */ /* 0x000fe40000000000 */
[----:B------:R-:W-:Y:S02]  /*0aa0*/  IABS R3, R18 ;  /* 0x0000001200037213 */ /* 0x000fe40000000000 */
[----:B------:R-:W-:Y:S01]  /*0ab0*/  ISETP.GT.U32.AND P1, PT, R23, R26, PT ;  /* 0x0000001a1700720c */ /* 0x000fe20003f24070 */
[----:B------:R-:W-:-:S04]  /*0ac0*/  IMAD.HI.U32 R2, R2, R5, RZ ;  /* 0x0000000502027227 */ /* 0x000fc800078e00ff */
[----:B------:R-:W-:Y:S01]  /*0ad0*/  IMAD.MOV R3, RZ, RZ, -R3 ;  /* 0x000000ffff037224 */ /* 0x000fe200078e0a03 */
[----:B------:R-:W-:-:S03]  /*0ae0*/  ISETP.GT.U32.AND P2, PT, R24, R11, PT ;  /* 0x0000000b1800720c */ /* 0x000fc60003f44070 */
[----:B------:R-:W-:Y:S01]  /*0af0*/  IMAD R5, R2, R3, R5 ;  /* 0x0000000302057224 */ /* 0x000fe200078e0205 */
[----:B------:R-:W-:-:S04]  /*0b00*/  ISETP.GT.U32.AND P4, PT, R13, R0, PT ;  /* 0x000000000d00720c */ /* 0x000fc80003f84070 */
[----:B------:R-:W-:Y:S01]  /*0b10*/  ISETP.GT.U32.AND P5, PT, R12, R5, PT ;  /* 0x000000050c00720c */ /* 0x000fe20003fa4070 */
[----:B------:R-:W-:-:S04]  /*0b20*/  @!P1 IMAD.IADD R26, R26, 0x1, -R23 ;  /* 0x000000011a1a9824 */ /* 0x000fc800078e0a17 */
[----:B------:R-:W-:Y:S02]  /*0b30*/  @!P2 IADD3 R11, R11, -R24, RZ ;  /* 0x800000180b0ba210 */ /* 0x000fe40007ffe0ff */
[----:B------:R-:W-:Y:S02]  /*0b40*/  ISETP.GT.U32.AND P2, PT, R23, R26, PT ;  /* 0x0000001a1700720c */ /* 0x000fe40003f44070 */
[----:B------:R-:W-:-:S04]  /*0b50*/  @!P4 IMAD.IADD R0, R0, 0x1, -R13 ;  /* 0x000000010000c824 */ /* 0x000fc800078e0a0d */
[----:B------:R-:W-:Y:S01]  /*0b60*/  @!P5 IMAD.IADD R5, R5, 0x1, -R12 ;  /* 0x000000010505d824 */ /* 0x000fe200078e0a0c */
[----:B------:R-:W-:Y:S02]  /*0b70*/  ISETP.GT.U32.AND P4, PT, R24, R11, PT ;  /* 0x0000000b1800720c */ /* 0x000fe40003f84070 */
[----:B------:R-:W-:Y:S02]  /*0b80*/  ISETP.GT.U32.AND P5, PT, R13, R0, PT ;  /* 0x000000000d00720c */ /* 0x000fe40003fa4070 */
[----:B------:R-:W-:Y:S02]  /*0b90*/  ISETP.GT.U32.AND P6, PT, R12, R5, PT ;  /* 0x000000050c00720c */ /* 0x000fe40003fc4070 */
[----:B------:R-:W-:-:S04]  /*0ba0*/  @!P2 IADD3 R26, R26, -R23, RZ ;  /* 0x800000171a1aa210 */ /* 0x000fc80007ffe0ff */
[----:B------:R-:W-:Y:S02]  /*0bb0*/  MOV R3, R26 ;  /* 0x0000001a00037202 */ /* 0x000fe40000000f00 */
[----:B------:R-:W-:Y:S01]  /*0bc0*/  ISETP.GE.AND P0, PT, R16, RZ, PT ;  /* 0x000000ff1000720c */ /* 0x000fe20003f06270 */
[----:B------:R-:W-:Y:S01]  /*0bd0*/  @!P4 IMAD.IADD R11, R11, 0x1, -R24 ;  /* 0x000000010b0bc824 */ /* 0x000fe200078e0a18 */
[----:B------:R-:W-:Y:S01]  /*0be0*/  ISETP.GE.AND P1, PT, R21, RZ, PT ;  /* 0x000000ff1500720c */ /* 0x000fe20003f26270 */
[----:B------:R-:W-:Y:S01]  /*0bf0*/  @!P5 IMAD.IADD R0, R0, 0x1, -R13 ;  /* 0x000000010000d824 */ /* 0x000fe200078e0a0d */
[----:B------:R-:W-:Y:S01]  /*0c00*/  ISETP.GE.AND P2, PT, R20, RZ, PT ;  /* 0x000000ff1400720c */ /* 0x000fe20003f46270 */
[----:B------:R-:W-:Y:S01]  /*0c10*/  @!P6 IMAD.IADD R5, R5, 0x1, -R12 ;  /* 0x000000010505e824 */ /* 0x000fe200078e0a0c */
[----:B------:R-:W-:Y:S01]  /*0c20*/  ISETP.NE.AND P5, PT, R15, RZ, PT ;  /* 0x000000ff0f00720c */ /* 0x000fe20003fa5270 */
[----:B------:R-:W-:Y:S01]  /*0c30*/  @!P3 IMAD.MOV R3, RZ, RZ, -R3 ;  /* 0x000000ffff03b224 */ /* 0x000fe200078e0a03 */
[----:B------:R-:W-:-:S02]  /*0c40*/  ISETP.NE.AND P4, PT, R14, RZ, PT ;  /* 0x000000ff0e00720c */ /* 0x000fc40003f85270 */
[----:B------:R-:W-:Y:S02]  /*0c50*/  ISETP.NE.AND P3, PT, R19, RZ, PT ;  /* 0x000000ff1300720c */ /* 0x000fe40003f65270 */
[----:B------:R-:W-:Y:S01]  /*0c60*/  ISETP.NE.AND P6, PT, R18, RZ, PT ;  /* 0x000000ff1200720c */ /* 0x000fe20003fc5270 */
[----:B------:R-:W-:Y:S01]  /*0c70*/  IMAD.MOV.U32 R10, RZ, RZ, R5 ;  /* 0x000000ffff0a7224 */ /* 0x000fe200078e0005 */
[----:B------:R-:W-:Y:S01]  /*0c80*/  MOV R2, R11 ;  /* 0x0000000b00027202 */ /* 0x000fe20000000f00 */
[----:B------:R-:W-:Y:S02]  /*0c90*/  IMAD.MOV.U32 R11, RZ, RZ, R0 ;  /* 0x000000ffff0b7224 */ /* 0x000fe400078e0000 */
[----:B------:R-:W-:Y:S01]  /*0ca0*/  @!P2 IMAD.MOV R10, RZ, RZ, -R10 ;  /* 0x000000ffff0aa224 */ /* 0x000fe200078e0a0a */
[----:B------:R-:W-:Y:S01]  /*0cb0*/  @!P0 IADD3 R2, -R2, RZ, RZ ;  /* 0x000000ff02028210 */ /* 0x000fe20007ffe1ff */
[----:B------:R-:W-:Y:S01]  /*0cc0*/  @!P1 IMAD.MOV R11, RZ, RZ, -R11 ;  /* 0x000000ffff0b9224 */ /* 0x000fe200078e0a0b */
[----:B------:R-:W-:Y:S01]  /*0cd0*/  @!P5 LOP3.LUT R3, RZ, R15, RZ, 0x33, !PT ;  /* 0x0000000fff03d212 */ /* 0x000fe200078e33ff */
[----:B------:R-:W-:Y:S01]  /*0ce0*/  IMAD.WIDE R28, R4, 0x8, R28 ;  /* 0x00000008041c7825 */ /* 0x000fe200078e021c */
[----:B------:R-:W-:-:S02]  /*0cf0*/  @!P4 LOP3.LUT R2, RZ, R14, RZ, 0x33, !PT ;  /* 0x0000000eff02c212 */ /* 0x000fc400078e33ff */
[----:B------:R-:W-:Y:S02]  /*0d00*/  @!P3 LOP3.LUT R11, RZ, R19, RZ, 0x33, !PT ;  /* 0x00000013ff0bb212 */ /* 0x000fe400078e33ff */
[----:B------:R-:W-:Y:S01]  /*0d10*/  @!P6 LOP3.LUT R10, RZ, R18, RZ, 0x33, !PT ;  /* 0x00000012ff0ae212 */ /* 0x000fe200078e33ff */
[----:B------:R-:W-:Y:S04]  /*0d20*/  STG.E.64 desc[UR4][R28.64], R6 ;  /* 0x000000061c007986 */ /* 0x000fe8000c101b04 */
[----:B------:R-:W-:Y:S04]  /*0d30*/  STG.E.64 desc[UR4][R28.64+0x400], R8 ;  /* 0x000400081c007986 */ /* 0x000fe8000c101b04 */
[----:B------:R-:W-:Y:S04]  /*0d40*/  STG.E.64 desc[UR4][R28.64+0x800], R2 ;  /* 0x000800021c007986 */ /* 0x000fe8000c101b04 */
[----:B------:R-:W-:Y:S01]  /*0d50*/  STG.E.64 desc[UR4][R28.64+0xc00], R10 ;  /* 0x000c000a1c007986 */ /* 0x000fe2000c101b04 */
[----:B------:R-:W-:Y:S05]  /*0d60*/  EXIT ;  /* 0x000000000000794d */ /* 0x000fea0003800000 */
.L_x_22454:
[----:B------:R-:W0:Y:S01]  /*0d70*/  S2R R3, SR_TID.X ;  /* 0x0000000000037919 */ /* 0x000e220000002100 */
[----:B------:R-:W-:Y:S01]  /*0d80*/  IMAD.MOV.U32 R4, RZ, RZ, RZ ;  /* 0x000000ffff047224 */ /* 0x000fe200078e00ff */
[----:B0-----:R-:W-:Y:S02]  /*0d90*/  ISETP.GE.AND P0, PT, R3, R0, PT ;  /* 0x000000000300720c */ /* 0x001fe40003f06270 */
[----:B------:R-:W-:-:S11]  /*0da0*/  MOV R25, R3 ;  /* 0x0000000300197202 */ /* 0x000fd60000000f00 */
[----:B------:R-:W-:Y:S01]  /*0db0*/  @!P0 IMAD.IADD R5, R2, 0x1, R25 ;  /* 0x0000000102058824 */ /* 0x000fe200078e0219 */
[----:B------:R-:W0:Y:S01]  /*0dc0*/  @!P0 LDC.64 R14, c[0x0][0x220] ;  /* 0x00008800ff0e8b82 */ /* 0x000e220000000a00 */
[----:B------:R-:W-:-:S05]  /*0dd0*/  @!P0 VIADD R25, R25, 0x80 ;  /* 0x0000008019198836 */ /* 0x000fca0000000000 */
[C---:B------:R-:W-:Y:S02]  /*0de0*/  ISETP.GE.AND P1, PT, R25.reuse, R0, PT ;  /* 0x000000001900720c */ /* 0x040fe40003f26270 */
[----:B------:R-:W1:Y:S11]  /*0df0*/  @!P0 LDC.64 R18, c[0x0][0x228] ;  /* 0x00008a00ff128b82 */ /* 0x000e760000000a00 */
[----:B------:R-:W-:Y:S01]  /*0e00*/  @!P1 IADD3 R21, R2, R25, RZ ;  /* 0x0000001902159210 */ /* 0x000fe20007ffe0ff */
[----:B------:R-:W-:Y:S01]  /*0e10*/  @!P1 VIADD R25, R25, 0x80 ;  /* 0x0000008019199836 */ /* 0x000fe20000000000 */
[----:B------:R-:W2:Y:S01]  /*0e20*/  @!P1 LDC.64 R10, c[0x0][0x220] ;  /* 0x00008800ff0a9b82 */ /* 0x000ea20000000a00 */
[----:B0-----:R-:W-:-:S03]  /*0e30*/  @!P0 IMAD.WIDE.U32 R14, R5, 0x4, R14 ;  /* 0x00000004050e8825 */ /* 0x001fc600078e000e */
[----:B------:R-:W-:-:S04]  /*0e40*/  ISETP.GE.AND P2, PT, R25, R0, PT ;  /* 0x000000001900720c */ /* 0x000fc80003f46270 */
[----:B------:R-:W0:Y:S01]  /*0e50*/  @!P1 LDC.64 R6, c[0x0][0x228] ;  /* 0x00008a00ff069b82 */ /* 0x000e220000000a00 */
[----:B------:R3:W5:Y:S08]  /*0e60*/  @!P0 LDG.E R4, desc[UR4][R14.64] ;  /* 0x000000040e048981 */ /* 0x000770000c1e1900 */
[----:B------:R-:W4:Y:S01]  /*0e70*/  @!P2 LDC.64 R12, c[0x0][0x220] ;  /* 0x00008800ff0cab82 */ /* 0x000f220000000a00 */
[----:B------:R-:W-:-:S02]  /*0e80*/  @!P2 IMAD.IADD R9, R2, 0x1, R25 ;  /* 0x000000010209a824 */ /* 0x000fc400078e0219 */
[----:B------:R-:W-:-:S05]  /*0e90*/  @!P2 VIADD R25, R25, 0x80 ;  /* 0x000000801919a836 */ /* 0x000fca0000000000 */
[----:B------:R-:W-:Y:S01]  /*0ea0*/  ISETP.GE.AND P3, PT, R25, R0, PT ;  /* 0x000000001900720c */ /* 0x000fe20003f66270 */
[----:B-1----:R-:W-:Y:S01]  /*0eb0*/  @!P0 IMAD.WIDE.U32 R18, R5, 0x4, R18 ;  /* 0x0000000405128825 */ /* 0x002fe200078e0012 */
[----:B------:R-:W-:-:S03]  /*0ec0*/  HFMA2.MMA R5, -RZ, RZ, 0, 0 ;  /* 0x00000000ff057435 */ /* 0x000fc600000001ff */
[C---:B--2---:R-:W-:Y:S02]  /*0ed0*/  @!P1 IMAD.WIDE.U32 R16, R21.reuse, 0x4, R10 ;  /* 0x0000000415109825 */ /* 0x044fe400078e000a */
[----:B------:R-:W1:Y:S02]  /*0ee0*/  @!P2 LDC.64 R10, c[0x0][0x228] ;  /* 0x00008a00ff0aab82 */ /* 0x000e640000000a00 */
[----:B0-----:R-:W-:-:S06]  /*0ef0*/  @!P1 IMAD.WIDE.U32 R20, R21, 0x4, R6 ;  /* 0x0000000415149825 */ /* 0x001fcc00078e0006 */
[----:B---3--:R-:W0:Y:S01]  /*0f00*/  @!P3 LDC.64 R14, c[0x0][0x220] ;  /* 0x00008800ff0ebb82 */ /* 0x008e220000000a00 */
[----:B----4-:R-:W-:Y:S01]  /*0f10*/  @!P2 IMAD.WIDE.U32 R26, R9, 0x4, R12 ;  /* 0x00000004091aa825 */ /* 0x010fe200078e000c */
[----:B------:R2:W5:Y:S01]  /*0f20*/  @!P0 LDG.E R5, desc[UR4][R18.64] ;  /* 0x0000000412058981 */ /* 0x000562000c1e1900 */
[----:B------:R-:W-:-:S05]  /*0f30*/  CS2R R6, SRZ ;  /* 0x0000000000067805 */ /* 0x000fca000001ff00 */
[----:B------:R-:W3:Y:S01]  /*0f40*/  @!P3 LDC.64 R12, c[0x0][0x228] ;  /* 0x00008a00ff0cbb82 */ /* 0x000ee20000000a00 */
[----:B------:R0:W5:Y:S01]  /*0f50*/  @!P1 LDG.E R6, desc[UR4][R16.64] ;  /* 0x0000000410069981 */ /* 0x000162000c1e1900 */
[----:B--2---:R-:W-:-:S03]  /*0f60*/  @!P3 IMAD.IADD R19, R2, 0x1, R25 ;  /* 0x000000010213b824 */ /* 0x004fc600078e0219 */
[----:B------:R2:W5:Y:S01]  /*0f70*/  @!P1 LDG.E R7, desc[UR4][R20.64] ;  /* 0x0000000414079981 */ /* 0x000562000c1e1900 */
[----:B------:R-:W-:-:S05]  /*0f80*/  @!P3 VIADD R25, R25, 0x80 ;  /* 0x000000801919b836 */ /* 0x000fca0000000000 */
[----:B------:R-:W-:Y:S01]  /*0f90*/  ISETP.GE.AND P1, PT, R25, R0, PT ;  /* 0x000000001900720c */ /* 0x000fe20003f26270 */
[----:B-1----:R-:W-:Y:S01]  /*0fa0*/  @!P2 IMAD.WIDE.U32 R28, R9, 0x4, R10 ;  /* 0x00000004091ca825 */ /* 0x002fe200078e000a */
[----:B------:R-:W-:Y:S01]  /*0fb0*/  HFMA2.MMA R9, -RZ, RZ, 0, 0 ;  /* 0x00000000ff097435 */ /* 0x000fe200000001ff */
[----:B------:R-:W-:Y:S02]  /*0fc0*/  MOV R8, RZ ;  /* 0x000000ff00087202 */ /* 0x000fe40000000f00 */
[----:B0-----:R-:W-:-:S04]  /*0fd0*/  @!P3 IMAD.WIDE.U32 R16, R19, 0x4, R14 ;  /* 0x000000041310b825 */ /* 0x001fc800078e000e */
[----:B------:R-:W5:Y:S01]  /*0fe0*/  @!P2 LDG.E R8, desc[UR4][R26.64] ;  /* 0x000000041a08a981 */ /* 0x000f62000c1e1900 */
[----:B---3--:R-:W-:-:S03]  /*0ff0*/  @!P3 IMAD.WIDE.U32 R18, R19, 0x4, R12 ;  /* 0x000000041312b825 */ /* 0x008fc600078e000c */
[----:B------:R-:W0:Y:S01]  /*1000*/  @!P1 LDC.64 R22, c[0x0][0x220] ;  /* 0x00008800ff169b82 */ /* 0x000e220000000a00 */
[----:B------:R-:W5:Y:S01]  /*1010*/  @!P2 LDG.E R9, desc[UR4][R28.64] ;  /* 0x000000041c09a981 */ /* 0x000f62000c1e1900 */
[----:B------:R-:W-:Y:S02]  /*1020*/  @!P1 IMAD.IADD R13, R2, 0x1, R25 ;  /* 0x00000001020d9824 */ /* 0x000fe400078e0219 */
[----:B------:R-:W-:-:S04]  /*1030*/  @!P1 VIADD R25, R25, 0x80 ;  /* 0x0000008019199836 */ /* 0x000fc80000000000 */
[----:B------:R-:W1:Y:S01]  /*1040*/  @!P1 LDC.64 R14, c[0x0][0x228] ;  /* 0x00008a00ff0e9b82 */ /* 0x000e620000000a00 */
[----:B------:R-:W-:Y:S02]  /*1050*/  ISETP.GE.AND P2, PT, R25, R0, PT ;  /* 0x000000001900720c */ /* 0x000fe40003f46270 */
[----:B------:R-:W-:-:S06]  /*1060*/  CS2R R10, SRZ ;  /* 0x00000000000a7805 */ /* 0x000fcc000001ff00 */
[----:B------:R3:W5:Y:S01]  /*1070*/  @!P3 LDG.E R10, desc[UR4][R16.64] ;  /* 0x00000004100ab981 */ /* 0x000762000c1e1900 */
[----:B------:R-:W-:Y:S01]  /*1080*/  MOV R12, RZ ;  /* 0x000000ff000c7202 */ /* 0x000fe20000000f00 */
[----:B--2---:R-:W-:Y:S02]  /*1090*/  HFMA2.MMA R20, -RZ, RZ, 0, 0 ;  /* 0x00000000ff147435 */ /* 0x004fe400000001ff */
[----:B------:R2:W5:Y:S01]  /*10a0*/  @!P3 LDG.E R11, desc[UR4][R18.64] ;  /* 0x00000004120bb981 */ /* 0x000562000c1e1900 */
[----:B---3--:R-:W3:Y:S01]  /*10b0*/  @!P2 LDC.64 R16, c[0x0][0x220] ;  /* 0x00008800ff10ab82 */ /* 0x008ee20000000a00 */
[----:B0-----:R-:W-:-:S04]  /*10c0*/  @!P1 IMAD.WIDE.U32 R22, R13, 0x4, R22 ;  /* 0x000000040d169825 */ /* 0x001fc800078e0016 */
[----:B-1----:R-:W-:Y:S01]  /*10d0*/  @!P1 IMAD.WIDE.U32 R14, R13, 0x4, R14 ;  /* 0x000000040d0e9825 */ /* 0x002fe200078e000e */
[----:B------:R-:W5:Y:S02]  /*10e0*/  @!P1 LDG.E R12, desc[UR4][R22.64] ;  /* 0x00000004160c9981 */ /* 0x000f64000c1e1900 */
[----:B--2---:R-:W0:Y:S01]  /*10f0*/  @!P2 LDC.64 R18, c[0x0][0x228] ;  /* 0x00008a00ff12ab82 */ /* 0x004e220000000a00 */
[----:B------:R-:W-:Y:S02]  /*1100*/  IMAD.MOV.U32 R13, RZ, RZ, RZ ;  /* 0x000000ffff0d7224 */ /* 0x000fe400078e00ff */
[----:B------:R-:W-:Y:S02]  /*1110*/  @!P2 IMAD.IADD R21, R2, 0x1, R25 ;  /* 0x000000010215a824 */ /* 0x000fe400078e0219 */
[----:B------:R-:W-:Y:S02]  /*1120*/  @!P2 VIADD R25, R25, 0x80 ;  /* 0x000000801919a836 */ /* 0x000fe40000000000 */
[----:B------:R1:W5:Y:S03]  /*1130*/  @!P1 LDG.E R13, desc[UR4][R14.64] ;  /* 0x000000040e0d9981 */ /* 0x000366000c1e1900 */
[----:B------:R-:W-:Y:S01]  /*1140*/  ISETP.GE.AND P1, PT, R25, R0, PT ;  /* 0x000000001900720c */ /* 0x000fe20003f26270 */
[----:B---3--:R-:W-:-:S05]  /*1150*/  @!P2 IMAD.WIDE.U32 R16, R21, 0x4, R16 ;  /* 0x000000041510a825 */ /* 0x008fca00078e0010 */
[----:B------:R2:W5:Y:S07]  /*1160*/  @!P2 LDG.E R20, desc[UR4][R16.64] ;  /* 0x000000041014a981 */ /* 0x00056e000c1e1900 */
[----:B-1----:R-:W1:Y:S08]  /*1170*/  @!P1 LDC.64 R14, c[0x0][0x220] ;  /* 0x00008800ff0e9b82 */ /* 0x002e700000000a00 */
[----:B--2---:R-:W2:Y:S01]  /*1180*/  @!P1 LDC.64 R16, c[0x0][0x228] ;  /* 0x00008a00ff109b82 */ /* 0x004ea20000000a00 */
[----:B------:R-:W-:Y:S01]  /*1190*/  @!P1 IADD3 R23, R2, R25, RZ ;  /* 0x0000001902179210 */ /* 0x000fe20007ffe0ff */
[----:B------:R-:W-:Y:S01]  /*11a0*/  IMAD.MOV.U32 R22, RZ, RZ, RZ ;  /* 0x000000ffff167224 */ /* 0x000fe200078e00ff */
[----:B------:R-:W-:-:S03]  /*11b0*/  @!P1 IADD3 R25, R25, 0x80, RZ ;  /* 0x0000008019199810 */ /* 0x000fc60007ffe0ff */
[----:B-1----:R-:W-:-:S05]  /*11c0*/  @!P1 IMAD.WIDE.U32 R14, R23, 0x4, R14 ;  /* 0x00000004170e9825 */ /* 0x002fca00078e000e */
[----:B------:R1:W5:Y:S01]  /*11d0*/  @!P1 LDG.E R22, desc[UR4][R14.64] ;  /* 0x000000040e169981 */ /* 0x000362000c1e1900 */
[----:B--2---:R-:W-:-:S04]  /*11e0*/  @!P1 IMAD.WIDE.U32 R16, R23, 0x4, R16 ;  /* 0x0000000417109825 */ /* 0x004fc800078e0010 */
[----:B------:R-:W-:-:S06]  /*11f0*/  IMAD.MOV.U32 R23, RZ, RZ, RZ ;  /* 0x000000ffff177224 */ /* 0x000fcc00078e00ff */
[----:B------:R-:W5:Y:S01]  /*1200*/  @!P1 LDG.E R23, desc[UR4][R16.64] ;  /* 0x0000000410179981 */ /* 0x000f62000c1e1900 */
[----:B------:R-:W-:Y:S01]  /*1210*/  ISETP.GE.AND P1, PT, R25, R0, PT ;  /* 0x000000001900720c */ /* 0x000fe20003f26270 */
[----:B0-----:R-:W-:-:S04]  /*1220*/  @!P2 IMAD.WIDE.U32 R18, R21, 0x4, R18 ;  /* 0x000000041512a825 */ /* 0x001fc800078e0012 */
[----:B------:R-:W-:-:S06]  /*1230*/  IMAD.MOV.U32 R21, RZ, RZ, RZ ;  /* 0x000000ffff157224 */ /* 0x000fcc00078e00ff */
[----:B------:R0:W5:Y:S02]  /*1240*/  @!P2 LDG.E R21, desc[UR4][R18.64] ;  /* 0x000000041215a981 */ /* 0x000164000c1e1900 */
[----:B-1----:R-:W1:Y:S08]  /*1250*/  @!P1 LDC.64 R14, c[0x0][0x228] ;  /* 0x00008a00ff0e9b82 */ /* 0x002e700000000a00 */
[----:B0-----:R-:W0:Y:S01]  /*1260*/  @!P1 LDC.64 R18, c[0x0][0x220] ;  /* 0x00008800ff129b82 */ /* 0x001e220000000a00 */
[----:B------:R-:W-:-:S02]  /*1270*/  @!P1 IMAD.IADD R25, R2, 0x1, R25 ;  /* 0x0000000102199824 */ /* 0x000fc400078e0219 */
[----:B------:R-:W-:Y:S02]  /*1280*/  IMAD.MOV.U32 R24, RZ, RZ, RZ ;  /* 0x000000ffff187224 */ /* 0x000fe400078e00ff */
[----:B-1----:R-:W-:-:S04]  /*1290*/  @!P1 IMAD.WIDE.U32 R14, R25, 0x4, R14 ;  /* 0x00000004190e9825 */ /* 0x002fc800078e000e */
[----:B0-----:R-:W-:Y:S01]  /*12a0*/  @!P1 IMAD.WIDE.U32 R18, R25, 0x4, R18 ;  /* 0x0000000419129825 */ /* 0x001fe200078e0012 */
[----:B------:R-:W-:-:S04]  /*12b0*/  MOV R25, RZ ;  /* 0x000000ff00197202 */ /* 0x000fc80000000f00 */
[----:B------:R0:W5:Y:S04]  /*12c0*/  @!P1 LDG.E R24, desc[UR4][R18.64] ;  /* 0x0000000412189981 */ /* 0x000168000c1e1900 */
[----:B------:R0:W5:Y:S01]  /*12d0*/  @!P1 LDG.E R25, desc[UR4][R14.64] ;  /* 0x000000040e199981 */ /* 0x000162000c1e1900 */
[----:B------:R-:W-:Y:S04]  /*12e0*/  BSSY B0, `(.L_x_22455) ;  /* 0x0000018000007945 */ /* 0x000fe80003800000 */
[----:B------:R-:W-:Y:S05]  /*12f0*/  @P0 BRA `(.L_x_22456) ;  /* 0x0000000000580947 */ /* 0x000fea0003800000 */
[-C--:B-----5:R-:W-:Y:S02]  /*1300*/  IABS R16, R5.reuse ;  /* 0x0000000500107213 */ /* 0x0a0fe40000000000 */
[----:B0-----:R-:W-:Y:S02]  /*1310*/  IABS R18, R5 ;  /* 0x0000000500127213 */ /* 0x001fe40000000000 */
        /* <DEDUP_REMOVED lines=8> */
[----:B------:R-:W-:-:S04]  /*13a0*/  IMAD.HI.U32 R15, R15, R19, R14 ;  /* 0x000000130f0f7227 */ /* 0x000fc800078e000e */
[----:B------:R-:W-:Y:S01]  /*13b0*/  IMAD.MOV R19, RZ, RZ, -R18 ;  /* 0x000000ffff137224 */ /* 0x000fe200078e0a12 */
[----:B------:R-:W-:-:S05]  /*13c0*/  IABS R18, R4 ;  /* 0x0000000400127213 */ /* 0x000fca0000000000 */
[----:B------:R-:W-:-:S04]  /*13d0*/  IMAD.HI.U32 R15, R15, R18, RZ ;  /* 0x000000120f0f7227 */ /* 0x000fc800078e00ff */
[----:B------:R-:W-:-:S05]  /*13e0*/  IMAD R14, R15, R19, R18 ;  /* 0x000000130f0e7224 */ /* 0x000fca00078e0212 */
[----:B------:R-:W-:-:S13]  /*13f0*/  ISETP.GT.U32.AND P1, PT, R16, R14, PT ;  /* 0x0000000e1000720c */ /* 0x000fda0003f24070 */
[----:B------:R-:W-:-:S05]  /*1400*/  @!P1 IMAD.IADD R14, R14, 0x1, -R16 ;  /* 0x000000010e0e9824 */ /* 0x000fca00078e0a10 */
[----:B------:R-:W-:-:S13]  /*1410*/  ISETP.GT.U32.AND P1, PT, R16, R14, PT ;  /* 0x0000000e1000720c */ /* 0x000fda0003f24070 */
[----:B------:R-:W-:Y:S02]  /*1420*/  @!P1 IADD3 R14, R14, -R16, RZ ;  /* 0x800000100e0e9210 */ /* 0x000fe40007ffe0ff */
[----:B------:R-:W-:-:S03]  /*1430*/  ISETP.NE.AND P1, PT, R5, RZ, PT ;  /* 0x000000ff0500720c */ /* 0x000fc60003f25270 */
[----:B------:R-:W-:-:S10]  /*1440*/  @!P2 IMAD.MOV R14, RZ, RZ, -R14 ;  /* 0x000000ffff0ea224 */ /* 0x000fd400078e0a0e */
[----:B------:R-:W-:-:S07]  /*1450*/  @!P1 LOP3.LUT R14, RZ, R5, RZ, 0x33, !PT ;  /* 0x00000005ff0e9212 */ /* 0x000fce00078e33ff */
.L_x_22456:
[----:B------:R-:W-:Y:S05]  /*1460*/  BSYNC B0 ;  /* 0x0000000000007941 */ /* 0x000fea0003800000 */
.L_x_22455:
        /* <DEDUP_REMOVED lines=27> */
.L_x_22458:
[----:B------:R-:W-:Y:S05]  /*1620*/  BSYNC B0 ;  /* 0x0000000000007941 */ /* 0x000fea0003800000 */
.L_x_22457:
        /* <DEDUP_REMOVED lines=8> */
[----:B0-----:R-:W-:-:S02]  /*16b0*/  IADD3 R4, R16, 0xffffffe, RZ ;  /* 0x0ffffffe10047810 */ /* 0x001fc40007ffe0ff */
[----:B------:R-:W-:-:S04]  /*16c0*/  IABS R16, R8 ;  /* 0x0000000800107213 */ /* 0x000fc80000000000 */
        /* <DEDUP_REMOVED lines=17> */
.L_x_22460:
[----:B------:R-:W-:Y:S05]  /*17e0*/  BSYNC B0 ;  /* 0x0000000000007941 */ /* 0x000fea0003800000 */
.L_x_22459:
        /* <DEDUP_REMOVED lines=10> */
[----:B0-----:R-:W-:Y:S02]  /*1890*/  IADD3 R4, R9, 0xffffffe, RZ ;  /* 0x0ffffffe09047810 */ /* 0x001fe40007ffe0ff */
[----:B------:R-:W-:-:S04]  /*18a0*/  IADD3 R9, RZ, -R18, RZ ;  /* 0x80000012ff097210 */ /* 0x000fc80007ffe0ff */
        /* <DEDUP_REMOVED lines=15> */
.L_x_22462:
[----:B------:R-:W-:Y:S05]  /*19a0*/  BSYNC B0 ;  /* 0x0000000000007941 */ /* 0x000fea0003800000 */
.L_x_22461:
[----:B------:R-:W0:Y:S01]  /*19b0*/  @!P0 LDC.64 R4, c[0x0][0x218] ;  /* 0x00008600ff048b82 */ /* 0x000e220000000a00 */
[C---:B------:R-:W-:Y:S01]  /*19c0*/  VIADD R9, R3.reuse, 0x200 ;  /* 0x0000020003097836 */ /* 0x040fe20000000000 */
[----:B------:R-:W-:Y:S01]  /*19d0*/  IADD3 R11, R3, 0x280, RZ ;  /* 0x00000280030b7810 */ /* 0x000fe20007ffe0ff */
[----:B------:R-:W-:Y:S03]  /*19e0*/  BSSY B0, `(.L_x_22463) ;  /* 0x0000021000007945 */ /* 0x000fe60003800000 */
        /* <DEDUP_REMOVED lines=16> */
[----:B0-----:R-:W-:Y:S01]  /*1af0*/  HFMA2.MMA R4, -RZ, RZ, 0, 0 ;  /* 0x00000000ff047435 */ /* 0x001fe200000001ff */
[----:B-1----:R-:W-:-:S04]  /*1b00*/  IMAD.MOV R18, RZ, RZ, -R5 ;  /* 0x000000ffff127224 */ /* 0x002fc800078e0a05 */
[----:B------:R-:W-:-:S05]  /*1b10*/  IMAD R17, R18, R11, RZ ;  /* 0x0000000b12117224 */ /* 0x000fca00078e02ff */
        /* <DEDUP_REMOVED lines=13> */
.L_x_22464:
[----:B------:R-:W-:Y:S05]  /*1bf0*/  BSYNC B0 ;  /* 0x0000000000007941 */ /* 0x000fea0003800000 */
.L_x_22463:
[----:B------:R-:W-:Y:S04]  /*1c00*/  BSSY B0, `(.L_x_22465) ;  /* 0x0000019000007945 */ /* 0x000fe80003800000 */
[----:B------:R-:W-:Y:S05]  /*1c10*/  @P3 BRA `(.L_x_22466) ;  /* 0x00000000005c3947 */ /* 0x000fea0003800000 */
[----:B------:R-:W-:Y:S02]  /*1c20*/  IABS R12, R21 ;  /* 0x00000015000c7213 */ /* 0x000fe40000000000 */
        /* <DEDUP_REMOVED lines=22> */
.L_x_22466:
[----:B------:R-:W-:Y:S05]  /*1d90*/  BSYNC B0 ;  /* 0x0000000000007941 */ /* 0x000fea0003800000 */
.L_x_22465:
        /* <DEDUP_REMOVED lines=26> */
.L_x_22468:
[----:B------:R-:W-:Y:S05]  /*1f40*/  BSYNC B0 ;  /* 0x0000000000007941 */ /* 0x000fea0003800000 */
.L_x_22467:
        /* <DEDUP_REMOVED lines=24> */
.L_x_22470:
[----:B------:R-:W-:Y:S05]  /*20d0*/  BSYNC B0 ;  /* 0x0000000000007941 */ /* 0x000fea0003800000 */
.L_x_22469:
[----:B------:R-:W-:Y:S01]  /*20e0*/  @!P0 MOV R3, R15 ;  /* 0x0000000f00038202 */ /* 0x000fe20000000f00 */
[----:B------:R0:W-:Y:S01]  /*20f0*/  @!P0 STG.E desc[UR4][R8.64], R14 ;  /* 0x0000000e08008986 */ /* 0x0001e2000c101904 */
        /* <DEDUP_REMOVED lines=16> */
.L_x_22473:
[----:B------:R-:W-:-:S13]  /*2200*/  ISETP.GE.AND P0, PT, R3, R0, PT ;  /* 0x000000000300720c */ /* 0x000fda0003f06270 */
[----:B------:R-:W-:Y:S05]  /*2210*/  @P0 BRA `(.L_x_22475) ;  /* 0x0000000000300947 */ /* 0x000fea0003800000 */
[----:B0-----:R-:W0:Y:S01]  /*2220*/  LDC.64 R6, c[0x0][0x218] ;  /* 0x00008600ff067b82 */ /* 0x001e220000000a00 */
[----:B------:R-:W-:Y:S01]  /*2230*/  IMAD.IADD R5, R2, 0x1, R3 ;  /* 0x0000000102057824 */ /* 0x000fe200078e0203 */
[----:B------:R-:W-:-:S03]  /*2240*/  IADD3 R3, R3, 0x80, RZ ;  /* 0x0000008003037810 */ /* 0x000fc60007ffe0ff */
[----:B0-----:R-:W-:-:S05]  /*2250*/  IMAD.WIDE.U32 R6, R5, 0x4, R6 ;  /* 0x0000000405067825 */ /* 0x001fca00078e0006 */
[----:B------:R1:W-:Y:S02]  /*2260*/  STG.E desc[UR4][R6.64], R10 ;  /* 0x0000000a06007986 */ /* 0x0003e4000c101904 */
.L_x_22474:
[----:B------:R-:W-:-:S13]  /*2270*/  ISETP.GE.AND P0, PT, R3, R0, PT ;  /* 0x000000000300720c */ /* 0x000fda0003f06270 */
[----:B------:R-:W-:Y:S05]  /*2280*/  @P0 BRA `(.L_x_22476) ;  /* 0x0000000000340947 */ /* 0x000fea0003800000 */
[----:B01----:R-:W0:Y:S01]  /*2290*/  LDC.64 R6, c[0x0][0x218] ;  /* 0x00008600ff067b82 */ /* 0x003e220000000a00 */
[----:B------:R-:W-:Y:S02]  /*22a0*/  IMAD.IADD R5, R2, 0x1, R3 ;  /* 0x0000000102057824 */ /* 0x000fe400078e0203 */
[----:B------:R-:W-:Y:S02]  /*22b0*/  VIADD R3, R3, 0x80 ;  /* 0x0000008003037836 */ /* 0x000fe40000000000 */
[----:B0-----:R-:W-:-:S05]  /*22c0*/  IMAD.WIDE.U32 R6, R5, 0x4, R6 ;  /* 0x0000000405067825 */ /* 0x001fca00078e0006 */
[----:B------:R1:W-:Y:S02]  /*22d0*/  STG.E desc[UR4][R6.64], R11 ;  /* 0x0000000b06007986 */ /* 0x0003e4000c101904 */
.L_x_22475:
[----:B------:R-:W-:-:S13]  /*22e0*/  ISETP.GE.AND P0, PT, R3, R0, PT ;  /* 0x000000000300720c */ /* 0x000fda0003f06270 */
[----:B------:R-:W-:Y:S05]  /*22f0*/  @P0 BREAK B1 ;  /* 0x0000000000010942 */ /* 0x000fea0003800000 */
[----:B------:R-:W-:Y:S05]  /*2300*/  @P0 BRA `(.L_x_22477) ;  /* 0x0000000000300947 */ /* 0x000fea0003800000 */
[----:B01----:R-:W0:Y:S01]  /*2310*/  LDC.64 R6, c[0x0][0x218] ;  /* 0x00008600ff067b82 */ /* 0x003e220000000a00 */
[----:B------:R-:W-:Y:S01]  /*2320*/  IADD3 R5, R2, R3, RZ ;  /* 0x0000000302057210 */ /* 0x000fe20007ffe0ff */
[----:B------:R-:W-:-:S04]  /*2330*/  VIADD R3, R3, 0x80 ;  /* 0x0000008003037836 */ /* 0x000fc80000000000 */
[----:B0-----:R-:W-:-:S05]  /*2340*/  IMAD.WIDE.U32 R6, R5, 0x4, R6 ;  /* 0x0000000405067825 */ /* 0x001fca00078e0006 */
[----:B------:R2:W-:Y:S02]  /*2350*/  STG.E desc[UR4][R6.64], R12 ;  /* 0x0000000c06007986 */ /* 0x0005e4000c101904 */
.L_x_22476:
[----:B------:R-:W-:Y:S05]  /*2360*/  BSYNC B1 ;  /* 0x0000000000017941 */ /* 0x000fea0003800000 */
.L_x_22472:
[----:B------:R-:W-:-:S13]  /*2370*/  ISETP.GE.AND P0, PT, R3, R0, PT ;  /* 0x000000000300720c */ /* 0x000fda0003f06270 */
[----:B012---:R-:W0:Y:S01]  /*2380*/  @!P0 LDC.64 R6, c[0x0][0x218] ;  /* 0x00008600ff068b82 */ /* 0x007e220000000a00 */
[----:B------:R-:W-:Y:S01]  /*2390*/  @!P0 IADD3 R5, R2, R3, RZ ;  /* 0x0000000302058210 */ /* 0x000fe20007ffe0ff */
[----:B------:R-:W-:-:S04]  /*23a0*/  @!P0 VIADD R3, R3, 0x80 ;  /* 0x0000008003038836 */ /* 0x000fc80000000000 */
[----:B0-----:R-:W-:-:S05]  /*23b0*/  @!P0 IMAD.WIDE.U32 R6, R5, 0x4, R6 ;  /* 0x0000000405068825 */ /* 0x001fca00078e0006 */
[----:B------:R2:W-:Y:S02]  /*23c0*/  @!P0 STG.E desc[UR4][R6.64], R13 ;  /* 0x0000000d06008986 */ /* 0x0005e4000c101904 */
.L_x_22477:
[----:B------:R-:W-:Y:S05]  /*23d0*/  BSYNC B0 ;  /* 0x0000000000007941 */ /* 0x000fea0003800000 */
.L_x_22471:
[----:B------:R-:W-:Y:S05]  /*23e0*/  WARPSYNC.ALL ;  /* 0x0000000000007948 */ /* 0x000fea0003800000 */
[----:B------:R-:W-:-:S13]  /*23f0*/  ISETP.GE.AND P0, PT, R3, R0, PT ;  /* 0x000000000300720c */ /* 0x000fda0003f06270 */
[----:B------:R-:W-:Y:S05]  /*2400*/  @P0 EXIT ;  /* 0x000000000000094d */ /* 0x000fea0003800000 */
[----:B012---:R-:W0:Y:S01]  /*2410*/  LDC.64 R6, c[0x0][0x218] ;  /* 0x00008600ff067b82 */ /* 0x007e220000000a00 */
[----:B------:R-:W-:-:S05]  /*2420*/  IADD3 R3, R2, R3, RZ ;  /* 0x0000000302037210 */ /* 0x000fca0007ffe0ff */
[----:B0-----:R-:W-:-:S05]  /*2430*/  IMAD.WIDE.U32 R2, R3, 0x4, R6 ;  /* 0x0000000403027825 */ /* 0x001fca00078e0006 */
[----:B------:R-:W-:Y:S01]  /*2440*/  STG.E desc[UR4][R2.64], R4 ;  /* 0x0000000402007986 */ /* 0x000fe2000c101904 */
[----:B------:R-:W-:Y:S05]  /*2450*/  EXIT ;  /* 0x000000000000794d */ /* 0x000fea0003800000 */
.L_x_22478:
        /* <DEDUP_REMOVED lines=10> */
.L_x_57427:


//--------------------- .text._ZN2at6native29vectorized_elementwise_kernelILi4ENS0_13BinaryFunctorIiiiZZZNS0_16fmod_kernel_cudaERNS_18TensorIteratorBaseEENKUlvE_clEvENKUlvE1_clEvEUliiE_EESt5arrayIPcLm3EEEEviT0_T1_ --------------------------
	.section	.text._ZN2at6native29vectorized_elementwise_kernelILi4ENS0_13BinaryFunctorIiiiZZZNS0_16fmod_kernel_cudaERNS_18TensorIteratorBaseEENKUlvE_clEvENKUlvE1_clEvEUliiE_EESt5arrayIPcLm3EEEEviT0_T1_,"ax",@progbits
	.align	128
        .global         _ZN2at6native29vectorized_elementwise_kernelILi4ENS0_13BinaryFunctorIiiiZZZNS0_16fmod_kernel_cudaERNS_18TensorIteratorBaseEENKUlvE_clEvENKUlvE1_clEvEUliiE_EESt5arrayIPcLm3EEEEviT0_T1_
        .type           _ZN2at6native29vectorized_elementwise_kernelILi4ENS0_13BinaryFunctorIiiiZZZNS0_16fmod_kernel_cudaERNS_18TensorIteratorBaseEENKUlvE_clEvENKUlvE1_clEvEUliiE_EESt5arrayIPcLm3EEEEviT0_T1_,@function
        .size           _ZN2at6native29vectorized_elementwise_kernelILi4ENS0_13BinaryFunctorIiiiZZZNS0_16fmod_kernel_cudaERNS_18TensorIteratorBaseEENKUlvE_clEvENKUlvE1_clEvEUliiE_EESt5arrayIPcLm3EEEEviT0_T1_,(.L_x_57428 - _ZN2at6native29vectorized_elementwise_kernelILi4ENS0_13BinaryFunctorIiiiZZZNS0_16fmod_kernel_cudaERNS_18TensorIteratorBaseEENKUlvE_clEvENKUlvE1_clEvEUliiE_EESt5arrayIPcLm3EEEEviT0_T1_)
        .other          _ZN2at6native29vectorized_elementwise_kernelILi4ENS0_13BinaryFunctorIiiiZZZNS0_16fmod_kernel_cudaERNS_18TensorIteratorBaseEENKUlvE_clEvENKUlvE1_clEvEUliiE_EESt5arrayIPcLm3EEEEviT0_T1_,@"STO_CUDA_ENTRY STV_DEFAULT"
_ZN2at6native29vectorized_elementwise_kernelILi4ENS0_13BinaryFunctorIiiiZZZNS0_16fmod_kernel_cudaERNS_18TensorIteratorBaseEENKUlvE_clEvENKUlvE1_clEvEUliiE_EESt5arrayIPcLm3EEEEviT0_T1_:
.text._ZN2at6native29vectorized_elementwise_kernelILi4ENS0_13BinaryFunctorIiiiZZZNS0_16fmod_kernel_cudaERNS_18TensorIteratorBaseEENKUlvE_clEvENKUlvE1_clEvEUliiE_EESt5arrayIPcLm3EEEEviT0_T1_:
        /* <DEDUP_REMOVED lines=13> */
[----:B------:R-:W3:Y:S01]  /*00d0*/  LDG.E.128 R4, desc[UR4][R8.64] ;  /* 0x0000000408047981 */ /* 0x000ee2000c1e1d00 */
[----:B--2---:R-:W-:-:S04]  /*00e0*/  IMAD.WIDE R10, R2, 0x4, R10 ;  /* 0x00000004020a7825 */ /* 0x004fc800078e020a */
[----:B------:R-:W-:-:S05]  /*00f0*/  IMAD.WIDE.U32 R12, R0, 0x10, R10 ;  /* 0x00000010000c7825 */ /* 0x000fca00078e000a */
[----:B------:R-:W2:Y:S01]  /*0100*/  LDG.E.128 R16, desc[UR4][R12.64] ;  /* 0x000000040c107981 */ /* 0x000ea2000c1e1d00 */
[----:B---3--:R-:W-:Y:S02]  /*0110*/  IABS R26, R7 ;  /* 0x00000007001a7213 */ /* 0x008fe40000000000 */
[----:B------:R-:W-:Y:S02]  /*0120*/  IABS R23, R6 ;  /* 0x0000000600177213 */ /* 0x000fe40000000000 */
[----:B------:R-:W0:Y:S01]  /*0130*/  I2F.RP R15, R26 ;  /* 0x0000001a000f7306 */ /* 0x000e220000209400 */
[----:B------:R-:W-:Y:S02]  /*0140*/  IABS R24, R5 ;  /* 0x0000000500187213 */ /* 0x000fe40000000000 */
[----:B------:R-:W-:-:S05]  /*0150*/  IABS R29, R4 ;  /* 0x00000004001d7213 */ /* 0x000fca0000000000 */
[----:B------:R-:W1:Y:S08]  /*0160*/  I2F.RP R14, R23 ;  /* 0x00000017000e7306 */ /* 0x000e700000209400 */
[----:B------:R-:W-:Y:S08]  /*0170*/  I2F.RP R3, R24 ;  /* 0x0000001800037306 */ /* 0x000ff00000209400 */
[----:B0-----:R-:W0:Y:S08]  /*0180*/  MUFU.RCP R15, R15 ;  /* 0x0000000f000f7308 */ /* 0x001e300000001000 */
[----:B------:R-:W3:Y:S08]  /*0190*/  I2F.RP R22, R29 ;  /* 0x0000001d00167306 */ /* 0x000ef00000209400 */
[----:B-1----:R-:W1:Y:S01]  /*01a0*/  MUFU.RCP R14, R14 ;  /* 0x0000000e000e7308 */ /* 0x002e620000001000 */
[----:B0-----:R-:W-:-:S07]  /*01b0*/  VIADD R30, R15, 0xffffffe ;  /* 0x0ffffffe0f1e7836 */ /* 0x001fce0000000000 */
[----:B------:R-:W0:Y:S08]  /*01c0*/  MUFU.RCP R3, R3 ;  /* 0x0000000300037308 */ /* 0x000e300000001000 */
[----:B---3--:R-:W3:Y:S01]  /*01d0*/  MUFU.RCP R10, R22 ;  /* 0x00000016000a7308 */ /* 0x008ee20000001000 */
[----:B-1----:R-:W-:-:S07]  /*01e0*/  IADD3 R20, R14, 0xffffffe, RZ ;  /* 0x0ffffffe0e147810 */ /* 0x002fce0007ffe0ff */
[----:B------:R1:W4:Y:S01]  /*01f0*/  F2I.FTZ.U32.TRUNC.NTZ R31, R30 ;  /* 0x0000001e001f7305 */ /* 0x000322000021f000 */
[----:B0-----:R-:W-:-:S07]  /*0200*/  VIADD R15, R3, 0xffffffe ;  /* 0x0ffffffe030f7836 */ /* 0x001fce0000000000 */
[----:B------:R0:W5:Y:S01]  /*0210*/  F2I.FTZ.U32.TRUNC.NTZ R21, R20 ;  /* 0x0000001400157305 */ /* 0x000162000021f000 */
[----:B---3--:R-:W-:Y:S01]  /*0220*/  IADD3 R11, R10, 0xffffffe, RZ ;  /* 0x0ffffffe0a0b7810 */ /* 0x008fe20007ffe0ff */
[----:B-1----:R-:W-:Y:S02]  /*0230*/  IMAD.MOV.U32 R30, RZ, RZ, RZ ;  /* 0x000000ffff1e7224 */ /* 0x002fe400078e00ff */
[----:B----4-:R-:W-:-:S04]  /*0240*/  IMAD.MOV R3, RZ, RZ, -R31 ;  /* 0x000000ffff037224 */ /* 0x010fc800078e0a1f */
[----:B------:R-:W1:Y:S01]  /*0250*/  F2I.FTZ.U32.TRUNC.NTZ R15, R15 ;  /* 0x0000000f000f7305 */ /* 0x000e62000021f000 */
[----:B0-----:R-:W-:Y:S01]  /*0260*/  HFMA2.MMA R20, -RZ, RZ, 0, 0 ;  /* 0x00000000ff147435 */ /* 0x001fe200000001ff */
[----:B------:R-:W-:Y:S02]  /*0270*/  IMAD R3, R3, R26, RZ ;  /* 0x0000001a03037224 */ /* 0x000fe400078e02ff */
[----:B-----5:R-:W-:-:S04]  /*0280*/  IMAD.MOV R10, RZ, RZ, -R21 ;  /* 0x000000ffff0a7224 */ /* 0x020fc800078e0a15 */
[----:B------:R-:W0:Y:S01]  /*0290*/  F2I.FTZ.U32.TRUNC.NTZ R11, R11 ;  /* 0x0000000b000b7305 */ /* 0x000e22000021f000 */
[----:B------:R-:W-:Y:S01]  /*02a0*/  IMAD.HI.U32 R22, R31, R3, R30 ;  /* 0x000000031f167227 */ /* 0x000fe200078e001e */
[----:B------:R-:W-:Y:S01]  /*02b0*/  MOV R14, RZ ;  /* 0x000000ff000e7202 */ /* 0x000fe20000000f00 */
[----:B------:R-:W3:Y:S02]  /*02c0*/  LDC.64 R30, c[0x0][0x218] ;  /* 0x00008600ff1e7b82 */ /* 0x000ee40000000a00 */
[----:B------:R-:W-:-:S04]  /*02d0*/  IMAD R3, R10, R23, RZ ;  /* 0x000000170a037224 */ /* 0x000fc800078e02ff */
[----:B------:R-:W-:-:S04]  /*02e0*/  IMAD.HI.U32 R21, R21, R3, R20 ;  /* 0x0000000315157227 */ /* 0x000fc800078e0014 */
[----:B-1----:R-:W-:Y:S02]  /*02f0*/  IMAD.MOV R3, RZ, RZ, -R15 ;  /* 0x000000ffff037224 */ /* 0x002fe400078e0a0f */
[----:B0-----:R-:W-:Y:S02]  /*0300*/  IMAD.MOV R10, RZ, RZ, -R11 ;  /* 0x000000ffff0a7224 */ /* 0x001fe400078e0a0b */
[----:B------:R-:W-:-:S04]  /*0310*/  IMAD R3, R3, R24, RZ ;  /* 0x0000001803037224 */ /* 0x000fc800078e02ff */
[----:B------:R-:W-:Y:S02]  /*0320*/  IMAD.HI.U32 R20, R15, R3, R14 ;  /* 0x000000030f147227 */ /* 0x000fe400078e000e */
[----:B------:R-:W4:Y:S02]  /*0330*/  LDG.E.128 R12, desc[UR4][R12.64+0x800] ;  /* 0x000800040c0c7981 */ /* 0x000f24000c1e1d00 */
[----:B------:R-:W-:Y:S02]  /*0340*/  IMAD R3, R10, R29, RZ ;  /* 0x0000001d0a037224 */ /* 0x000fe400078e02ff */
[----:B------:R-:W-:-:S04]  /*0350*/  IMAD.MOV.U32 R10, RZ, RZ, RZ ;  /* 0x000000ffff0a7224 */ /* 0x000fc800078e00ff */
[----:B------:R-:W-:Y:S02]  /*0360*/  IMAD.HI.U32 R3, R11, R3, R10 ;  /* 0x000000030b037227 */ /* 0x000fe400078e000a */
[----:B------:R-:W5:Y:S01]  /*0370*/  LDG.E.128 R8, desc[UR4][R8.64+0x800] ;  /* 0x0008000408087981 */ /* 0x000f62000c1e1d00 */
[----:B------:R-:W-:Y:S02]  /*0380*/  IABS R25, R7 ;  /* 0x0000000700197213 */ /* 0x000fe40000000000 */
[----:B--2---:R-:W-:-:S03]  /*0390*/  IABS R27, R19 ;  /* 0x00000013001b7213 */ /* 0x004fc60000000000 */
[----:B------:R-:W-:Y:S02]  /*03a0*/  IMAD.MOV R25, RZ, RZ, -R25 ;  /* 0x000000ffff197224 */ /* 0x000fe400078e0a19 */
[----:B------:R-:W-:-:S04]  /*03b0*/  IMAD.HI.U32 R22, R22, R27, RZ ;  /* 0x0000001b16167227 */ /* 0x000fc800078e00ff */
[----:B------:R-:W-:Y:S01]  /*03c0*/  IMAD R27, R22, R25, R27 ;  /* 0x00000019161b7224 */ /* 0x000fe200078e021b */
[----:B------:R-:W-:Y:S02]  /*03d0*/  IABS R25, R6 ;  /* 0x0000000600197213 */ /* 0x000fe40000000000 */
[----:B------:R-:W-:Y:S02]  /*03e0*/  IABS R22, R18 ;  /* 0x0000001200167213 */ /* 0x000fe40000000000 */
[----:B------:R-:W-:-:S03]  /*03f0*/  IADD3 R25, RZ, -R25, RZ ;  /* 0x80000019ff197210 */ /* 0x000fc60007ffe0ff */
[----:B------:R-:W-:-:S04]  /*0400*/  IMAD.HI.U32 R21, R21, R22, RZ ;  /* 0x0000001615157227 */ /* 0x000fc800078e00ff */
[----:B------:R-:W-:Y:S01]  /*0410*/  IMAD R22, R21, R25, R22 ;  /* 0x0000001915167224 */ /* 0x000fe200078e0216 */
[----:B------:R-:W-:Y:S02]  /*0420*/  IABS R25, R5 ;  /* 0x0000000500197213 */ /* 0x000fe40000000000 */
[----:B------:R-:W-:-:S03]  /*0430*/  IABS R21, R17 ;  /* 0x0000001100157213 */ /* 0x000fc60000000000 */
        /* <DEDUP_REMOVED lines=9> */
[----:B------:R-:W-:Y:S02]  /*04d0*/  ISETP.GT.U32.AND P0, PT, R26, R27, PT ;  /* 0x0000001b1a00720c */ /* 0x000fe40003f04070 */
[----:B------:R-:W-:-:S11]  /*04e0*/  ISETP.GE.AND P1, PT, R18, RZ, PT ;  /* 0x000000ff1200720c */ /* 0x000fd60003f26270 */
[----:B------:R-:W-:-:S05]  /*04f0*/  @!P0 IMAD.IADD R27, R27, 0x1, -R26 ;  /* 0x000000011b1b8824 */ /* 0x000fca00078e0a1a */
[----:B------:R-:W-:Y:S02]  /*0500*/  ISETP.GT.U32.AND P4, PT, R26, R27, PT ;  /* 0x0000001b1a00720c */ /* 0x000fe40003f84070 */
[----:B------:R-:W-:Y:S02]  /*0510*/  ISETP.GE.AND P2, PT, R17, RZ, PT ;  /* 0x000000ff1100720c */ /* 0x000fe40003f46270 */
[----:B------:R-:W-:-:S09]  /*0520*/  ISETP.GT.U32.AND P5, PT, R24, R21, PT ;  /* 0x000000151800720c */ /* 0x000fd20003fa4070 */
[----:B------:R-:W-:Y:S02]  /*0530*/  @!P4 IADD3 R27, R27, -R26, RZ ;  /* 0x8000001a1b1bc210 */ /* 0x000fe40007ffe0ff */
[----:B------:R-:W-:Y:S02]  /*0540*/  ISETP.GT.U32.AND P4, PT, R23, R22, PT ;  /* 0x000000161700720c */ /* 0x000fe40003f84070 */
[----:B------:R-:W-:-:S11]  /*0550*/  @!P5 IADD3 R21, R21, -R24, RZ ;  /* 0x800000181515d210 */ /* 0x000fd60007ffe0ff */
[----:B------:R-:W-:-:S05]  /*0560*/  @!P4 IMAD.IADD R22, R22, 0x1, -R23 ;  /* 0x000000011616c824 */ /* 0x000fca00078e0a17 */
[----:B------:R-:W-:Y:S02]  /*0570*/  ISETP.GT.U32.AND P4, PT, R23, R22, PT ;  /* 0x000000161700720c */ /* 0x000fe40003f84070 */
[----:B------:R-:W-:Y:S02]  /*0580*/  ISETP.GT.U32.AND P5, PT, R24, R21, PT ;  /* 0x000000151800720c */ /* 0x000fe40003fa4070 */
[----:B------:R-:W-:-:S09]  /*0590*/  ISETP.GE.AND P0, PT, R16, RZ, PT ;  /* 0x000000ff1000720c */ /* 0x000fd20003f06270 */
[----:B------:R-:W-:Y:S02]  /*05a0*/  @!P4 IMAD.IADD R22, R22, 0x1, -R23 ;  /* 0x000000011616c824 */ /* 0x000fe400078e0a17 */
[----:B------:R-:W-:Y:S02]  /*05b0*/  @!P5 IADD3 R21, R21, -R24, RZ ;  /* 0x800000181515d210 */ /* 0x000fe40007ffe0ff */
[----:B------:R-:W-:Y:S02]  /*05c0*/  ISETP.GT.U32.AND P4, PT, R29, R20, PT ;  /* 0x000000141d00720c */ /* 0x000fe40003f84070 */
[----:B-----5:R-:W-:-:S04]  /*05d0*/  IABS R3, R11 ;  /* 0x0000000b00037213 */ /* 0x020fc80000000000 */
[----:B------:R-:W0:Y:S08]  /*05e0*/  I2F.RP R25, R3 ;  /* 0x0000000300197306 */ /* 0x000e300000209400 */
[----:B0-----:R-:W0:Y:S02]  /*05f0*/  MUFU.RCP R25, R25 ;  /* 0x0000001900197308 */ /* 0x001e240000001000 */
[----:B0-----:R-:W-:-:S06]  /*0600*/  IADD3 R19, R25, 0xffffffe, RZ ;  /* 0x0ffffffe19137810 */ /* 0x001fcc0007ffe0ff */
[----:B------:R-:W0:Y:S01]  /*0610*/  F2I.FTZ.U32.TRUNC.NTZ R19, R19 ;  /* 0x0000001300137305 */ /* 0x000e22000021f000 */
[----:B------:R-:W-:Y:S01]  /*0620*/  IABS R25, R10 ;  /* 0x0000000a00197213 */ /* 0x000fe20000000000 */
[----:B0-----:R-:W-:-:S04]  /*0630*/  IMAD.MOV R18, RZ, RZ, -R19 ;  /* 0x000000ffff127224 */ /* 0x001fc800078e0a13 */
[----:B------:R-:W-:Y:S02]  /*0640*/  IMAD R17, R18, R3, RZ ;  /* 0x0000000312117224 */ /* 0x000fe400078e02ff */
[----:B------:R-:W-:-:S04]  /*0650*/  IMAD.MOV.U32 R18, RZ, RZ, RZ ;  /* 0x000000ffff127224 */ /* 0x000fc800078e00ff */
[----:B------:R-:W-:Y:S02]  /*0660*/  IMAD.HI.U32 R18, R19, R17, R18 ;  /* 0x0000001113127227 */ /* 0x000fe400078e0012 */
[----:B------:R-:W0:Y:S08]  /*0670*/  I2F.RP R19, R25 ;  /* 0x0000001900137306 */ /* 0x000e300000209400 */
[----:B0-----:R-:W0:Y:S01]  /*0680*/  MUFU.RCP R19, R19 ;  /* 0x0000001300137308 */ /* 0x001e220000001000 */
[----:B------:R-:W-:-:S05]  /*0690*/  IABS R23, R11 ;  /* 0x0000000b00177213 */ /* 0x000fca0000000000 */
[----:B------:R-:W-:Y:S01]  /*06a0*/  IMAD.MOV R24, RZ, RZ, -R23 ;  /* 0x000000ffff187224 */ /* 0x000fe200078e0a17 */
[----:B------:R-:W-:Y:S01]  /*06b0*/  IABS R23, R9 ;  /* 0x0000000900177213 */ /* 0x000fe20000000000 */
[----:B0-----:R-:W-:Y:S01]  /*06c0*/  VIADD R16, R19, 0xffffffe ;  /* 0x0ffffffe13107836 */ /* 0x001fe20000000000 */
[----:B----4-:R-:W-:-:S05]  /*06d0*/  IABS R19, R15 ;  /* 0x0000000f00137213 */ /* 0x010fca0000000000 */
[----:B------:R-:W-:-:S04]  /*06e0*/  IMAD.HI.U32 R18, R18, R19, RZ ;  /* 0x0000001312127227 */ /* 0x000fc800078e00ff */
[----:B------:R-:W-:Y:S02]  /*06f0*/  IMAD R24, R18, R24, R19 ;  /* 0x0000001812187224 */ /* 0x000fe400078e0213 */
[----:B------:R-:W0:Y:S08]  /*0700*/  I2F.RP R18, R23 ;  /* 0x0000001700127306 */ /* 0x000e300000209400 */
[----:B------:R1:W2:Y:S08]  /*0710*/  F2I.FTZ.U32.TRUNC.NTZ R17, R16 ;  /* 0x0000001000117305 */ /* 0x0002b0000021f000 */
[----:B0-----:R-:W0:Y:S01]  /*0720*/  MUFU.RCP R18, R18 ;  /* 0x0000001200127308 */ /* 0x001e220000001000 */
[----:B-1----:R-:W-:Y:S01]  /*0730*/  HFMA2.MMA R16, -RZ, RZ, 0, 0 ;  /* 0x00000000ff107435 */ /* 0x002fe200000001ff */
[----:B--2---:R-:W-:-:S04]  /*0740*/  IMAD.MOV R26, RZ, RZ, -R17 ;  /* 0x000000ffff1a7224 */ /* 0x004fc800078e0a11 */
[----:B------:R-:W-:-:S05]  /*0750*/  IMAD R19, R26, R25, RZ ;  /* 0x000000191a137224 */ /* 0x000fca00078e02ff */
[----:B------:R-:W-:-:S04]  /*0760*/  IMAD.HI.U32 R26, R17, R19, R16 ;  /* 0x00000013111a7227 */ /* 0x000fc800078e0010 */
[----:B0-----:R-:W-:-:S04]  /*0770*/  VIADD R16, R18, 0xffffffe ;  /* 0x0ffffffe12107836 */ /* 0x001fc80000000000 */
[----:B------:R0:W1:Y:S01]  /*0780*/  F2I.FTZ.U32.TRUNC.NTZ R17, R16 ;  /* 0x0000001000117305 */ /* 0x000062000021f000 */
[----:B------:R-:W-:Y:S02]  /*0790*/  IMAD.MOV.U32 R19, RZ, RZ, R27 ;  /* 0x000000ffff137224 */ /* 0x000fe400078e001b */
[----:B0-----:R-:W-:Y:S02]  /*07a0*/  IMAD.MOV.U32 R16, RZ, RZ, RZ ;  /* 0x000000ffff107224 */ /* 0x001fe400078e00ff */
[----:B-1----:R-:W-:-:S04]  /*07b0*/  IMAD.MOV R28, RZ, RZ, -R17 ;  /* 0x000000ffff1c7224 */ /* 0x002fc800078e0a11 */
[----:B------:R-:W-:-:S04]  /*07c0*/  IMAD R27, R28, R23, RZ ;  /* 0x000000171c1b7224 */ /* 0x000fc800078e02ff */
[----:B------:R-:W-:Y:S01]  /*07d0*/  IMAD.HI.U32 R28, R17, R27, R16 ;  /* 0x0000001b111c7227 */ /* 0x000fe200078e0010 */
[----:B------:R-:W-:-:S04]  /*07e0*/  IABS R27, R8 ;  /* 0x00000008001b7213 */ /* 0x000fc80000000000 */
[----:B------:R-:W0:Y:S01]  /*07f0*/  I2F.RP R16, R27 ;  /* 0x0000001b00107306 */ /* 0x000e220000209400 */
[----:B------:R-:W-:-:S05]  /*0800*/  @!P4 IMAD.IADD R20, R20, 0x1, -R29 ;  /* 0x000000011414c824 */ /* 0x000fca00078e0a1d */
[----:B------:R-:W-:Y:S02]  /*0810*/  ISETP.GT.U32.AND P4, PT, R29, R20, PT ;  /* 0x000000141d00720c */ /* 0x000fe40003f84070 */
[----:B------:R-:W-:Y:S02]  /*0820*/  @!P3 IADD3 R19, -R19, RZ, RZ ;  /* 0x000000ff1313b210 */ /* 0x000fe40007ffe1ff */
[----:B------:R-:W-:Y:S01]  /*0830*/  ISETP.NE.AND P3, PT, R6, RZ, PT ;  /* 0x000000ff0600720c */ /* 0x000fe20003f65270 */
[----:B0-----:R-:W0:Y:S08]  /*0840*/  MUFU.RCP R16, R16 ;  /* 0x0000001000107308 */ /* 0x001e300000001000 */
[----:B------:R-:W-:-:S02]  /*0850*/  @!P4 IADD3 R20, R20, -R29, RZ ;  /* 0x8000001d1414c210 */ /* 0x000fc40007ffe0ff */
[----:B------:R-:W-:Y:S01]  /*0860*/  ISETP.NE.AND P4, PT, R7, RZ, PT ;  /* 0x000000ff0700720c */ /* 0x000fe20003f85270 */
[----:B------:R-:W-:-:S05]  /*0870*/  IMAD.MOV.U32 R18, RZ, RZ, R22 ;  /* 0x000000ffff127224 */ /* 0x000fca00078e0016 */
[----:B------:R-:W-:Y:S02]  /*0880*/  @!P1 IADD3 R18, -R18, RZ, RZ ;  /* 0x000000ff12129210 */ /* 0x000fe40007ffe1ff */
[----:B------:R-:W-:Y:S01]  /*0890*/  @!P3 LOP3.LUT R18, RZ, R6, RZ, 0x33, !PT ;  /* 0x00000006ff12b212 */ /* 0x000fe200078e33ff */
[----:B0-----:R-:W-:-:S04]  /*08a0*/  VIADD R6, R16, 0xffffffe ;  /* 0x0ffffffe10067836 */ /* 0x001fc80000000000 */
[----:B------:R-:W-:Y:S02]  /*08b0*/  @!P4 LOP3.LUT R19, RZ, R7, RZ, 0x33, !PT ;  /* 0x00000007ff13c212 */ /* 0x000fe400078e33ff */
[----:B------:R0:W1:Y:S01]  /*08c0*/  F2I.FTZ.U32.TRUNC.NTZ R7, R6 ;  /* 0x0000000600077305 */ /* 0x000062000021f000 */
[----:B------:R-:W-:Y:S01]  /*08d0*/  ISETP.NE.AND P4, PT, R5, RZ, PT ;  /* 0x000000ff0500720c */ /* 0x000fe20003f85270 */
[----:B------:R-:W-:Y:S02]  /*08e0*/  IMAD.MOV.U32 R17, RZ, RZ, R21 ;  /* 0x000000ffff117224 */ /* 0x000fe400078e0015 */
[----:B------:R-:W-:-:S03]  /*08f0*/  IMAD.MOV.U32 R16, RZ, RZ, R20 ;  /* 0x000000ffff107224 */ /* 0x000fc600078e0014 */
[----:B------:R-:W-:Y:S01]  /*0900*/  @!P2 IADD3 R17, -R17, RZ, RZ ;  /* 0x000000ff1111a210 */ /* 0x000fe20007ffe1ff */
[----:B0-----:R-:W-:Y:S01]  /*0910*/  IMAD.MOV.U32 R6, RZ, RZ, RZ ;  /* 0x000000ffff067224 */ /* 0x001fe200078e00ff */
[----:B------:R-:W-:Y:S01]  /*0920*/  ISETP.NE.AND P1, PT, R4, RZ, PT ;  /* 0x000000ff0400720c */ /* 0x000fe20003f25270 */
[----:B-1----:R-:W-:-:S04]  /*0930*/  IMAD.MOV R20, RZ, RZ, -R7 ;  /* 0x000000ffff147224 */ /* 0x002fc800078e0a07 */
[----:B------:R-:W-:Y:S01]  /*0940*/  @!P4 LOP3.LUT R17, RZ, R5, RZ, 0x33, !PT ;  /* 0x00000005ff11c212 */ /* 0x000fe200078e33ff */
[----:B------:R-:W-:Y:S02]  /*0950*/  IMAD R5, R20, R27, RZ ;  /* 0x0000001b14057224 */ /* 0x000fe400078e02ff */
[----:B---3--:R-:W-:Y:S01]  /*0960*/  IMAD.WIDE.U32 R30, R2, 0x4, R30 ;  /* 0x00000004021e7825 */ /* 0x008fe200078e001e */
[----:B------:R-:W-:-:S03]  /*0970*/  IABS R2, R10 ;  /* 0x0000000a00027213 */ /* 0x000fc60000000000 */
[----:B------:R-:W-:Y:S01]  /*0980*/  IMAD.HI.U32 R6, R7, R5, R6 ;  /* 0x0000000507067227 */ /* 0x000fe200078e0006 */
[----:B------:R-:W-:-:S03]  /*0990*/  IABS R5, R14 ;  /* 0x0000000e00057213 */ /* 0x000fc60000000000 */
[----:B------:R-:W-:Y:S02]  /*09a0*/  IMAD.MOV R2, RZ, RZ, -R2 ;  /* 0x000000ffff027224 */ /* 0x000fe400078e0a02 */
[----:B------:R-:W-:Y:S01]  /*09b0*/  IMAD.HI.U32 R26, R26, R5, RZ ;  /* 0x000000051a1a7227 */ /* 0x000fe200078e00ff */
[----:B------:R-:W-:Y:S02]  /*09c0*/  @!P0 IADD3 R16, -R16, RZ, RZ ;  /* 0x000000ff10108210 */ /* 0x000fe40007ffe1ff */
[----:B------:R-:W-:Y:S01]  /*09d0*/  @!P1 LOP3.LUT R16, RZ, R4, RZ, 0x33, !PT ;  /* 0x00000004ff109212 */ /* 0x000fe200078e33ff */
[----:B------:R-:W-:Y:S01]  /*09e0*/  IMAD R2, R26, R2, R5 ;  /* 0x000000021a027224 */ /* 0x000fe200078e0205 */
[----:B------:R-:W-:Y:S02]  /*09f0*/  IABS R5, R13 ;  /* 0x0000000d00057213 */ /* 0x000fe40000000000 */
[----:B------:R-:W-:-:S03]  /*0a00*/  IABS R4, R9 ;  /* 0x0000000900047213 */ /* 0x000fc60000000000 */
[----:B------:R-:W-:Y:S01]  /*0a10*/  IMAD.HI.U32 R28, R28, R5, RZ ;  /* 0x000000051c1c7227 */ /* 0x000fe200078e00ff */
[----:B------:R-:W-:Y:S02]  /*0a20*/  IADD3 R4, RZ, -R4, RZ ;  /* 0x80000004ff047210 */ /* 0x000fe40007ffe0ff */
[----:B------:R-:W-:-:S03]  /*0a30*/  IABS R7, R12 ;  /* 0x0000000c00077213 */ /* 0x000fc60000000000 */
[----:B------:R-:W-:Y:S01]  /*0a40*/  IMAD R5, R28, R4, R5 ;  /* 0x000000041c057224 */ /* 0x000fe200078e0205 */
[----:B------:R-:W-:Y:S01]  /*0a50*/  IABS R4, R8 ;  /* 0x0000000800047213 */ /* 0x000fe20000000000 */
[----:B------:R-:W-:Y:S01]  /*0a60*/  IMAD.HI.U32 R6, R6, R7, RZ ;  /* 0x0000000706067227 */ /* 0x000fe200078e00ff */
[----:B------:R-:W-:-:S03]  /*0a70*/  ISETP.GT.U32.AND P1, PT, R3, R24, PT ;  /* 0x000000180300720c */ /* 0x000fc60003f24070 */
        /* <DEDUP_REMOVED lines=10> */
[----:B------:R-:W-:Y:S02]  /*0b20*/  ISETP.GE.AND P3, PT, R15, RZ, PT ;  /* 0x000000ff0f00720c */ /* 0x000fe40003f66270 */
        /* <DEDUP_REMOVED lines=15> */
[----:B------:R-:W-:Y:S02]  /*0c20*/  ISETP.NE.AND P6, PT, R8, RZ, PT ;  /* 0x000000ff0800720c */ /* 0x000fe40003fc5270 */
[----:B------:R-:W-:Y:S01]  /*0c30*/  MOV R6, R2 ;  /* 0x0000000200067202 */ /* 0x000fe20000000f00 */
[----:B------:R-:W-:Y:S02]  /*0c40*/  @!P1 IMAD.MOV R5, RZ, RZ, -R5 ;  /* 0x000000ffff059224 */ /* 0x000fe400078e0a05 */
[----:B------:R-:W-:Y:S01]  /*0c50*/  @!P2 IADD3 R4, -R4, RZ, RZ ;  /* 0x000000ff0404a210 */ /* 0x000fe20007ffe1ff */
[----:B------:R-:W-:Y:S01]  /*0c60*/  IMAD.WIDE R30, R0, 0x10, R30 ;  /* 0x00000010001e7825 */ /* 0x000fe200078e021e */
[----:B------:R-:W-:-:S03]  /*0c70*/  @!P5 LOP3.LUT R7, RZ, R11, RZ, 0x33, !PT ;  /* 0x0000000bff07d212 */ /* 0x000fc600078e33ff */
[----:B------:R-:W-:Y:S01]  /*0c80*/  @!P0 IMAD.MOV R6, RZ, RZ, -R6 ;  /* 0x000000ffff068224 */ /* 0x000fe200078e0a06 */
[----:B------:R-:W-:Y:S02]  /*0c90*/  @!P4 LOP3.LUT R6, RZ, R10, RZ, 0x33, !PT ;  /* 0x0000000aff06c212 */ /* 0x000fe400078e33ff */
[----:B------:R-:W-:Y:S02]  /*0ca0*/  @!P3 LOP3.LUT R5, RZ, R9, RZ, 0x33, !PT ;  /* 0x00000009ff05b212 */ /* 0x000fe400078e33ff */
[----:B------:R-:W-:Y:S01]  /*0cb0*/  @!P6 LOP3.LUT R4, RZ, R8, RZ, 0x33, !PT ;  /* 0x00000008ff04e212 */ /* 0x000fe200078e33ff */
[----:B------:R-:W-:Y:S04]  /*0cc0*/  STG.E.128 desc[UR4][R30.64], R16 ;  /* 0x000000101e007986 */ /* 0x000fe8000c101d04 */
[----:B------:R-:W-:Y:S01]  /*0cd0*/  STG.E.128 desc[UR4][R30.64+0x800], R4 ;  /* 0x000800041e007986 */ /* 0x000fe2000c101d04 */
[----:B------:R-:W-:Y:S05]  /*0ce0*/  EXIT ;  /* 0x000000000000794d */ /* 0x000fea0003800000 */
.L_x_22479:
[----:B------:R-:W0:Y:S01]  /*0cf0*/  S2R R3, SR_TID.X ;  /* 0x0000000000037919 */ /* 0x000e220000002100 */
[----:B------:R-:W-:Y:S01]  /*0d00*/  HFMA2.MMA R4, -RZ, RZ, 0, 0 ;  /* 0x00000000ff047435 */ /* 0x000fe200000001ff */
        /* <DEDUP_REMOVED lines=13> */
[----:B------:R3:W5:Y:S07]  /*0de0*/  @!P0 LDG.E R4, desc[UR4][R14.64] ;  /* 0x000000040e048981 */ /* 0x00076e000c1e1900 */
[----:B------:R-:W4:Y:S01]  /*0df0*/  @!P2 LDC.64 R12, c[0x0][0x220] ;  /* 0x00008800ff0cab82 */ /* 0x000f220000000a00 */
[----:B------:R-:W-:Y:S01]  /*0e00*/  @!P2 IMAD.IADD R9, R2, 0x1, R25 ;  /* 0x000000010209a824 */ /* 0x000fe200078e0219 */
[----:B------:R-:W-:-:S04]  /*0e10*/  @!P2 IADD3 R25, R25, 0x80, RZ ;  /* 0x000000801919a810 */ /* 0x000fc80007ffe0ff */
[----:B------:R-:W-:Y:S01]  /*0e20*/  ISETP.GE.AND P3, PT, R25, R0, PT ;  /* 0x000000001900720c */ /* 0x000fe20003f66270 */
[----:B--2---:R-:W-:Y:S02]  /*0e30*/  @!P1 IMAD.WIDE.U32 R16, R21, 0x4, R10 ;  /* 0x0000000415109825 */ /* 0x004fe400078e000a */
[----:B------:R-:W2:Y:S02]  /*0e40*/  @!P2 LDC.64 R10, c[0x0][0x228] ;  /* 0x00008a00ff0aab82 */ /* 0x000ea40000000a00 */
[----:B-1----:R-:W-:-:S04]  /*0e50*/  @!P0 IMAD.WIDE.U32 R18, R5, 0x4, R18 ;  /* 0x0000000405128825 */ /* 0x002fc800078e0012 */
[----:B------:R-:W-:-:S04]  /*0e60*/  IMAD.MOV.U32 R5, RZ, RZ, RZ ;  /* 0x000000ffff057224 */ /* 0x000fc800078e00ff */
[----:B---3--:R-:W1:Y:S01]  /*0e70*/  @!P3 LDC.64 R14, c[0x0][0x220] ;  /* 0x00008800ff0ebb82 */ /* 0x008e620000000a00 */
[----:B----4-:R-:W-:Y:S01]  /*0e80*/  @!P2 IMAD.WIDE.U32 R26, R9, 0x4, R12 ;  /* 0x00000004091aa825 */ /* 0x010fe200078e000c */
[----:B------:R3:W5:Y:S06]  /*0e90*/  @!P0 LDG.E R5, desc[UR4][R18.64] ;  /* 0x0000000412058981 */ /* 0x00076c000c1e1900 */
[----:B------:R-:W4:Y:S01]  /*0ea0*/  @!P3 LDC.64 R12, c[0x0][0x228] ;  /* 0x00008a00ff0cbb82 */ /* 0x000f220000000a00 */
[----:B0-----:R-:W-:Y:S01]  /*0eb0*/  @!P1 IMAD.WIDE.U32 R20, R21, 0x4, R6 ;  /* 0x0000000415149825 */ /* 0x001fe200078e0006 */
[----:B------:R-:W-:-:S03]  /*0ec0*/  CS2R R6, SRZ ;  /* 0x0000000000067805 */ /* 0x000fc6000001ff00 */
[----:B---3--:R-:W-:Y:S01]  /*0ed0*/  @!P3 IMAD.IADD R19, R2, 0x1, R25 ;  /* 0x000000010213b824 */ /* 0x008fe200078e0219 */
[----:B------:R-:W-:Y:S02]  /*0ee0*/  @!P3 IADD3 R25, R25, 0x80, RZ ;  /* 0x000000801919b810 */ /* 0x000fe40007ffe0ff */
[----:B------:R1:W5:Y:S04]  /*0ef0*/  @!P1 LDG.E R6, desc[UR4][R16.64] ;  /* 0x0000000410069981 */ /* 0x000368000c1e1900 */
[----:B------:R0:W5:Y:S01]  /*0f00*/  @!P1 LDG.E R7, desc[UR4][R20.64] ;  /* 0x0000000414079981 */ /* 0x000162000c1e1900 */
[----:B------:R-:W-:Y:S01]  /*0f10*/  ISETP.GE.AND P1, PT, R25, R0, PT ;  /* 0x000000001900720c */ /* 0x000fe20003f26270 */
[----:B--2---:R-:W-:-:S04]  /*0f20*/  @!P2 IMAD.WIDE.U32 R28, R9, 0x4, R10 ;  /* 0x00000004091ca825 */ /* 0x004fc800078e000a */
[----:B------:R-:W-:Y:S02]  /*0f30*/  IMAD.MOV.U32 R8, RZ, RZ, RZ ;  /* 0x000000ffff087224 */ /* 0x000fe400078e00ff */
[----:B------:R-:W-:Y:S02]  /*0f40*/  IMAD.MOV.U32 R9, RZ, RZ, RZ ;  /* 0x000000ffff097224 */ /* 0x000fe400078e00ff */
[C---:B-1----:R-:W-:Y:S02]  /*0f50*/  @!P3 IMAD.WIDE.U32 R16, R19.reuse, 0x4, R14 ;  /* 0x000000041310b825 */ /* 0x042fe400078e000e */
[----:B------:R-:W5:Y:S02]  /*0f60*/  @!P2 LDG.E R8, desc[UR4][R26.64] ;  /* 0x000000041a08a981 */ /* 0x000f64000c1e1900 */
[----:B----4-:R-:W-:Y:S01]  /*0f70*/  @!P3 IMAD.WIDE.U32 R18, R19, 0x4, R12 ;  /* 0x000000041312b825 */ /* 0x010fe200078e000c */
[----:B------:R-:W1:Y:S01]  /*0f80*/  @!P1 LDC.64 R22, c[0x0][0x220] ;  /* 0x00008800ff169b82 */ /* 0x000e620000000a00 */
[----:B------:R-:W5:Y:S02]  /*0f90*/  @!P2 LDG.E R9, desc[UR4][R28.64] ;  /* 0x000000041c09a981 */ /* 0x000f64000c1e1900 */
[----:B------:R-:W-:Y:S01]  /*0fa0*/  @!P1 IMAD.IADD R13, R2, 0x1, R25 ;  /* 0x00000001020d9824 */ /* 0x000fe200078e0219 */
[----:B------:R-:W-:-:S04]  /*0fb0*/  @!P1 IADD3 R25, R25, 0x80, RZ ;  /* 0x0000008019199810 */ /* 0x000fc80007ffe0ff */
[----:B------:R-:W2:Y:S01]  /*0fc0*/  @!P1 LDC.64 R14, c[0x0][0x228] ;  /* 0x00008a00ff0e9b82 */ /* 0x000ea20000000a00 */
[----:B------:R-:W-:Y:S02]  /*0fd0*/  ISETP.GE.AND P2, PT, R25, R0, PT ;  /* 0x000000001900720c */ /* 0x000fe40003f46270 */
[----:B------:R-:W-:-:S06]  /*0fe0*/  CS2R R10, SRZ ;  /* 0x00000000000a7805 */ /* 0x000fcc000001ff00 */
[----:B------:R3:W5:Y:S01]  /*0ff0*/  @!P3 LDG.E R10, desc[UR4][R16.64] ;  /* 0x00000004100ab981 */ /* 0x000762000c1e1900 */
[----:B------:R-:W-:Y:S02]  /*1000*/  IMAD.MOV.U32 R12, RZ, RZ, RZ ;  /* 0x000000ffff0c7224 */ /* 0x000fe400078e00ff */
[----:B0-----:R-:W-:Y:S01]  /*1010*/  IMAD.MOV.U32 R20, RZ, RZ, RZ ;  /* 0x000000ffff147224 */ /* 0x001fe200078e00ff */
[----:B------:R0:W5:Y:S01]  /*1020*/  @!P3 LDG.E R11, desc[UR4][R18.64] ;  /* 0x00000004120bb981 */ /* 0x000162000c1e1900 */
[----:B---3--:R-:W3:Y:S01]  /*1030*/  @!P2 LDC.64 R16, c[0x0][0x220] ;  /* 0x00008800ff10ab82 */ /* 0x008ee20000000a00 */
[----:B-1----:R-:W-:Y:S01]  /*1040*/  @!P1 IMAD.WIDE.U32 R22, R13, 0x4, R22 ;  /* 0x000000040d169825 */ /* 0x002fe200078e0016 */
[----:B------:R-:W-:-:S03]  /*1050*/  @!P2 IADD3 R21, R2, R25, RZ ;  /* 0x000000190215a210 */ /* 0x000fc60007ffe0ff */
[----:B--2---:R-:W-:Y:S01]  /*1060*/  @!P1 IMAD.WIDE.U32 R14, R13, 0x4, R14 ;  /* 0x000000040d0e9825 */ /* 0x004fe200078e000e */
[----:B------:R-:W5:Y:S02]  /*1070*/  @!P1 LDG.E R12, desc[UR4][R22.64] ;  /* 0x00000004160c9981 */ /* 0x000f64000c1e1900 */
[----:B0-----:R-:W0:Y:S01]  /*1080*/  @!P2 LDC.64 R18, c[0x0][0x228] ;  /* 0x00008a00ff12ab82 */ /* 0x001e220000000a00 */
[----:B------:R-:W-:Y:S02]  /*1090*/  IMAD.MOV.U32 R13, RZ, RZ, RZ ;  /* 0x000000ffff0d7224 */ /* 0x000fe400078e00ff */
[----:B------:R-:W-:-:S04]  /*10a0*/  @!P2 VIADD R25, R25, 0x80 ;  /* 0x000000801919a836 */ /* 0x000fc80000000000 */
[----:B------:R1:W5:Y:S01]  /*10b0*/  @!P1 LDG.E R13, desc[UR4][R14.64] ;  /* 0x000000040e0d9981 */ /* 0x000362000c1e1900 */
[----:B------:R-:W-:Y:S01]  /*10c0*/  ISETP.GE.AND P1, PT, R25, R0, PT ;  /* 0x000000001900720c */ /* 0x000fe20003f26270 */
[----:B---3--:R-:W-:-:S05]  /*10d0*/  @!P2 IMAD.WIDE.U32 R16, R21, 0x4, R16 ;  /* 0x000000041510a825 */ /* 0x008fca00078e0010 */
[----:B------:R2:W5:Y:S07]  /*10e0*/  @!P2 LDG.E R20, desc[UR4][R16.64] ;  /* 0x000000041014a981 */ /* 0x00056e000c1e1900 */
[----:B-1----:R-:W1:Y:S08]  /*10f0*/  @!P1 LDC.64 R14, c[0x0][0x220] ;  /* 0x00008800ff0e9b82 */ /* 0x002e700000000a00 */
[----:B--2---:R-:W2:Y:S01]  /*1100*/  @!P1 LDC.64 R16, c[0x0][0x228] ;  /* 0x00008a00ff109b82 */ /* 0x004ea20000000a00 */
[----:B------:R-:W-:-:S02]  /*1110*/  @!P1 IMAD.IADD R23, R2, 0x1, R25 ;  /* 0x0000000102179824 */ /* 0x000fc400078e0219 */
[----:B------:R-:W-:Y:S02]  /*1120*/  IMAD.MOV.U32 R22, RZ, RZ, RZ ;  /* 0x000000ffff167224 */ /* 0x000fe400078e00ff */
[----:B------:R-:W-:Y:S02]  /*1130*/  @!P1 VIADD R25, R25, 0x80 ;  /* 0x0000008019199836 */ /* 0x000fe40000000000 */
[----:B-1----:R-:W-:-:S05]  /*1140*/  @!P1 IMAD.WIDE.U32 R14, R23, 0x4, R14 ;  /* 0x00000004170e9825 */ /* 0x002fca00078e000e */
[----:B------:R1:W5:Y:S01]  /*1150*/  @!P1 LDG.E R22, desc[UR4][R14.64] ;  /* 0x000000040e169981 */ /* 0x000362000c1e1900 */
[----:B--2---:R-:W-:Y:S01]  /*1160*/  @!P1 IMAD.WIDE.U32 R16, R23, 0x4, R16 ;  /* 0x0000000417109825 */ /* 0x004fe200078e0010 */
[----:B------:R-:W-:-:S03]  /*1170*/  HFMA2.MMA R23, -RZ, RZ, 0, 0 ;  /* 0x00000000ff177435 */ /* 0x000fc600000001ff */
[----:B0-----:R-:W-:-:S07]  /*1180*/  @!P2 IMAD.WIDE.U32 R18, R21, 0x4, R18 ;  /* 0x000000041512a825 */ /* 0x001fce00078e0012 */
[----:B------:R-:W5:Y:S01]  /*1190*/  @!P1 LDG.E R23, desc[UR4][R16.64] ;  /* 0x0000000410179981 */ /* 0x000f62000c1e1900 */
[----:B------:R-:W-:Y:S02]  /*11a0*/  ISETP.GE.AND P1, PT, R25, R0, PT ;  /* 0x000000001900720c */ /* 0x000fe40003f26270 */
[----:B------:R-:W-:-:S06]  /*11b0*/  MOV R21, RZ ;  /* 0x000000ff00157202 */ /* 0x000fcc0000000f00 */
[----:B------:R0:W5:Y:S05]  /*11c0*/  @!P2 LDG.E R21, desc[UR4][R18.64] ;  /* 0x000000041215a981 */ /* 0x00016a000c1e1900 */
[----:B-1----:R-:W1:Y:S08]  /*11d0*/  @!P1 LDC.64 R14, c[0x0][0x228] ;  /* 0x00008a00ff0e9b82 */ /* 0x002e700000000a00 */
[----:B0-----:R-:W0:Y:S01]  /*11e0*/  @!P1 LDC.64 R18, c[0x0][0x220] ;  /* 0x00008800ff129b82 */ /* 0x001e220000000a00 */
[----:B------:R-:W-:Y:S01]  /*11f0*/  @!P1 IMAD.IADD R25, R2, 0x1, R25 ;  /* 0x0000000102199824 */ /* 0x000fe200078e0219 */
[----:B------:R-:W-:-:S03]  /*1200*/  MOV R24, RZ ;  /* 0x000000ff00187202 */ /* 0x000fc60000000f00 */
[----:B-1----:R-:W-:-:S04]  /*1210*/  @!P1 IMAD.WIDE.U32 R14, R25, 0x4, R14 ;  /* 0x00000004190e9825 */ /* 0x002fc800078e000e */
[----:B0-----:R-:W-:-:S04]  /*1220*/  @!P1 IMAD.WIDE.U32 R18, R25, 0x4, R18 ;  /* 0x0000000419129825 */ /* 0x001fc800078e0012 */
[----:B------:R-:W-:Y:S01]  /*1230*/  IMAD.MOV.U32 R25, RZ, RZ, RZ ;  /* 0x000000ffff197224 */ /* 0x000fe200078e00ff */
[----:B------:R0:W5:Y:S05]  /*1240*/  @!P1 LDG.E R24, desc[UR4][R18.64] ;  /* 0x0000000412189981 */ /* 0x00016a000c1e1900 */
        /* <DEDUP_REMOVED lines=13> */
[----:B------:R-:W-:-:S04]  /*1320*/  IMAD.HI.U32 R15, R15, R19, R14 ;  /* 0x000000130f0f7227 */ /* 0x000fc800078e000e */
[----:B------:R-:W-:Y:S01]  /*1330*/  IMAD.MOV R19, RZ, RZ, -R18 ;  /* 0x000000ffff137224 */ /* 0x000fe200078e0a12 */
        /* <DEDUP_REMOVED lines=10> */
.L_x_22481:
[----:B------:R-:W-:Y:S05]  /*13e0*/  BSYNC B0 ;  /* 0x0000000000007941 */ /* 0x000fea0003800000 */
.L_x_22480:
[----:B0-----:R-:W-:Y:S01]  /*13f0*/  IADD3 R15, R3, 0x80, RZ ;  /* 0x00000080030f7810 */ /* 0x001fe20007ffe0ff */
[----:B------:R-:W-:Y:S03]  /*1400*/  BSSY B0, `(.L_x_22482) ;  /* 0x000001a000007945 */ /* 0x000fe60003800000 */
        /* <DEDUP_REMOVED lines=25> */
.L_x_22483:
[----:B------:R-:W-:Y:S05]  /*15a0*/  BSYNC B0 ;  /* 0x0000000000007941 */ /* 0x000fea0003800000 */
.L_x_22482:
        /* <DEDUP_REMOVED lines=27> */
.L_x_22485:
[----:B------:R-:W-:Y:S05]  /*1760*/  BSYNC B0 ;  /* 0x0000000000007941 */ /* 0x000fea0003800000 */
.L_x_22484:
[----:B------:R-:W-:Y:S01]  /*1770*/  IADD3 R5, R3, 0x180, RZ ;  /* 0x0000018003057810 */ /* 0x000fe20007ffe0ff */
[----:B------:R-:W-:Y:S03]  /*1780*/  BSSY B0, `(.L_x_22486) ;  /* 0x000001a000007945 */ /* 0x000fe60003800000 */
        /* <DEDUP_REMOVED lines=25> */
.L_x_22487:
[----:B------:R-:W-:Y:S05]  /*1920*/  BSYNC B0 ;  /* 0x0000000000007941 */ /* 0x000fea0003800000 */
.L_x_22486:
[----:B------:R-:W0:Y:S01]  /*1930*/  @!P0 LDC.64 R4, c[0x0][0x218] ;  /* 0x00008600ff048b82 */ /* 0x000e220000000a00 */
[C---:B------:R-:W-:Y:S01]  /*1940*/  IADD3 R9, R3.reuse, 0x200, RZ ;  /* 0x0000020003097810 */ /* 0x040fe20007ffe0ff */
[----:B------:R-:W-:Y:S01]  /*1950*/  VIADD R11, R3, 0x280 ;  /* 0x00000280030b7836 */ /* 0x000fe20000000000 */
[----:B------:R-:W-:Y:S02]  /*1960*/  BSSY B0, `(.L_x_22488) ;  /* 0x0000021000007945 */ /* 0x000fe40003800000 */
[-C--:B------:R-:W-:Y:S01]  /*1970*/  ISETP.GE.AND P4, PT, R9, R0.reuse, PT ;  /* 0x000000000900720c */ /* 0x080fe20003f86270 */
[----:B------:R-:W-:Y:S01]  /*1980*/  VIADD R9, R3, 0x300 ;  /* 0x0000030003097836 */ /* 0x000fe20000000000 */
[-C--:B------:R-:W-:Y:S02]  /*1990*/  ISETP.GE.AND P3, PT, R11, R0.reuse, PT ;  /* 0x000000000b00720c */ /* 0x080fe40003f66270 */
[----:B------:R-:W-:Y:S02]  /*19a0*/  IADD3 R11, R3, 0x380, RZ ;  /* 0x00000380030b7810 */ /* 0x000fe40007ffe0ff */
[-C--:B------:R-:W-:Y:S01]  /*19b0*/  ISETP.GE.AND P2, PT, R9, R0.reuse, PT ;  /* 0x000000000900720c */ /* 0x080fe20003f46270 */
[----:B------:R-:W-:Y:S01]  /*19c0*/  @!P0 IMAD.IADD R9, R2, 0x1, R3 ;  /* 0x0000000102098824 */ /* 0x000fe200078e0203 */
[----:B------:R-:W-:-:S03]  /*19d0*/  ISETP.GE.AND P1, PT, R11, R0, PT ;  /* 0x000000000b00720c */ /* 0x000fc60003f26270 */
[----:B0-----:R-:W-:Y:S02]  /*19e0*/  @!P0 IMAD.WIDE.U32 R8, R9, 0x4, R4 ;  /* 0x0000000409088825 */ /* 0x001fe400078e0004 */
[----:B------:R-:W-:Y:S08]  /*19f0*/  @P4 BRA `(.L_x_22489) ;  /* 0x00000000005c4947 */ /* 0x000ff00003800000 */
        /* <DEDUP_REMOVED lines=23> */
.L_x_22489:
[----:B------:R-:W-:Y:S05]  /*1b70*/  BSYNC B0 ;  /* 0x0000000000007941 */ /* 0x000fea0003800000 */
.L_x_22488:
        /* <DEDUP_REMOVED lines=25> */
.L_x_22491:
[----:B------:R-:W-:Y:S05]  /*1d10*/  BSYNC B0 ;  /* 0x0000000000007941 */ /* 0x000fea0003800000 */
.L_x_22490:
        /* <DEDUP_REMOVED lines=8> */
[----:B0-----:R-:W-:Y:S02]  /*1da0*/  IADD3 R4, R16, 0xffffffe, RZ ;  /* 0x0ffffffe10047810 */ /* 0x001fe40007ffe0ff */
[----:B------:R-:W-:-:S04]  /*1db0*/  IABS R16, R22 ;  /* 0x0000001600107213 */ /* 0x000fc80000000000 */
        /* <DEDUP_REMOVED lines=16> */
.L_x_22493:
[----:B------:R-:W-:Y:S05]  /*1ec0*/  BSYNC B0 ;  /* 0x0000000000007941 */ /* 0x000fea0003800000 */
.L_x_22492:
        /* <DEDUP_REMOVED lines=24> */
.L_x_22495:
[----:B------:R-:W-:Y:S05]  /*2050*/  BSYNC B0 ;  /* 0x0000000000007941 */ /* 0x000fea0003800000 */
.L_x_22494:
[----:B------:R-:W-:Y:S01]  /*2060*/  @!P0 IMAD.MOV.U32 R3, RZ, RZ, R15 ;  /* 0x000000ffff038224 */ /* 0x000fe200078e000f */
[----:B------:R0:W-:Y:S01]  /*2070*/  @!P0 STG.E desc[UR4][R8.64], R14 ;  /* 0x0000000e08008986 */ /* 0x0001e2000c101904 */
[----:B------:R-:W-:Y:S04]  /*2080*/  BSSY B0, `(.L_x_22496) ;  /* 0x000002d000007945 */ /* 0x000fe80003800000 */
[----:B------:R-:W-:Y:S01]  /*2090*/  BSSY B1, `(.L_x_22497) ;  /* 0x0000025000017945 */ /* 0x000fe20003800000 */
[----:B------:R-:W-:-:S13]  /*20a0*/  ISETP.GE.AND P0, PT, R3, R0, PT ;  /* 0x000000000300720c */ /* 0x000fda0003f06270 */
[----:B0-----:R-:W-:Y:S05]  /*20b0*/  @P0 BRA `(.L_x_22498) ;  /* 0x0000000000300947 */ /* 0x001fea0003800000 */
[----:B------:R-:W0:Y:S01]  /*20c0*/  LDC.64 R8, c[0x0][0x218] ;  /* 0x00008600ff087b82 */ /* 0x000e220000000a00 */
[----:B------:R-:W-:Y:S01]  /*20d0*/  IMAD.IADD R5, R2, 0x1, R3 ;  /* 0x0000000102057824 */ /* 0x000fe200078e0203 */
[----:B------:R-:W-:-:S04]  /*20e0*/  IADD3 R3, R3, 0x80, RZ ;  /* 0x0000008003037810 */ /* 0x000fc80007ffe0ff */
[----:B------:R-:W-:Y:S01]  /*20f0*/  ISETP.GE.AND P0, PT, R3, R0, PT ;  /* 0x000000000300720c */ /* 0x000fe20003f06270 */
[----:B0-----:R-:W-:-:S05]  /*2100*/  IMAD.WIDE.U32 R8, R5, 0x4, R8 ;  /* 0x0000000405087825 */ /* 0x001fca00078e0008 */
[----:B------:R0:W-:Y:S07]  /*2110*/  STG.E desc[UR4][R8.64], R6 ;  /* 0x0000000608007986 */ /* 0x0001ee000c101904 */
[----:B------:R-:W-:Y:S05]  /*2120*/  @P0 BRA `(.L_x_22499) ;  /* 0x0000000000300947 */ /* 0x000fea0003800000 */
[----:B0-----:R-:W0:Y:S01]  /*2130*/  LDC.64 R8, c[0x0][0x218] ;  /* 0x00008600ff087b82 */ /* 0x001e220000000a00 */
[----:B------:R-:W-:Y:S02]  /*2140*/  IMAD.IADD R5, R2, 0x1, R3 ;  /* 0x0000000102057824 */ /* 0x000fe400078e0203 */
[----:B------:R-:W-:Y:S02]  /*2150*/  VIADD R3, R3, 0x80 ;  /* 0x0000008003037836 */ /* 0x000fe40000000000 */
[----:B0-----:R-:W-:-:S05]  /*2160*/  IMAD.WIDE.U32 R8, R5, 0x4, R8 ;  /* 0x0000000405087825 */ /* 0x001fca00078e0008 */
[----:B------:R0:W-:Y:S02]  /*2170*/  STG.E desc[UR4][R8.64], R7 ;  /* 0x0000000708007986 */ /* 0x0001e4000c101904 */
.L_x_22498:
[----:B------:R-:W-:-:S13]  /*2180*/  ISETP.GE.AND P0, PT, R3, R0, PT ;  /* 0x000000000300720c */ /* 0x000fda0003f06270 */
[----:B------:R-:W-:Y:S05]  /*2190*/  @P0 BRA `(.L_x_22500) ;  /* 0x0000000000300947 */ /* 0x000fea0003800000 */
[----:B0-----:R-:W0:Y:S01]  /*21a0*/  LDC.64 R6, c[0x0][0x218] ;  /* 0x00008600ff067b82 */ /* 0x001e220000000a00 */
[----:B------:R-:W-:Y:S01]  /*21b0*/  IADD3 R5, R2, R3, RZ ;  /* 0x0000000302057210 */ /* 0x000fe20007ffe0ff */
[----:B------:R-:W-:-:S04]  /*21c0*/  VIADD R3, R3, 0x80 ;  /* 0x0000008003037836 */ /* 0x000fc80000000000 */
[----:B0-----:R-:W-:-:S05]  /*21d0*/  IMAD.WIDE.U32 R6, R5, 0x4, R6 ;  /* 0x0000000405067825 */ /* 0x001fca00078e0006 */
[----:B------:R1:W-:Y:S02]  /*21e0*/  STG.E desc[UR4][R6.64], R10 ;  /* 0x0000000a06007986 */ /* 0x0003e4000c101904 */
.L_x_22499:
[----:B------:R-:W-:-:S13]  /*21f0*/  ISETP.GE.AND P0, PT, R3, R0, PT ;  /* 0x000000000300720c */ /* 0x000fda0003f06270 */
[----:B------:R-:W-:Y:S05]  /*2200*/  @P0 BRA `(.L_x_22501) ;  /* 0x0000000000340947 */ /* 0x000fea0003800000 */
[----:B01----:R-:W0:Y:S01]  /*2210*/  LDC.64 R6, c[0x0][0x218] ;  /* 0x00008600ff067b82 */ /* 0x003e220000000a00 */
[----:B------:R-:W-:Y:S01]  /*2220*/  IMAD.IADD R5, R2, 0x1, R3 ;  /* 0x0000000102057824 */ /* 0x000fe200078e0203 */
[----:B------:R-:W-:-:S03]  /*2230*/  IADD3 R3, R3, 0x80, RZ ;  /* 0x0000008003037810 */ /* 0x000fc60007ffe0ff */
[----:B0-----:R-:W-:-:S05]  /*2240*/  IMAD.WIDE.U32 R6, R5, 0x4, R6 ;  /* 0x0000000405067825 */ /* 0x001fca00078e0006 */
[----:B------:R1:W-:Y:S02]  /*2250*/  STG.E desc[UR4][R6.64], R11 ;  /* 0x0000000b06007986 */ /* 0x0003e4000c101904 */
.L_x_22500:
[----:B------:R-:W-:-:S13]  /*2260*/  ISETP.GE.AND P0, PT, R3, R0, PT ;  /* 0x000000000300720c */ /* 0x000fda0003f06270 */
[----:B------:R-:W-:Y:S05]  /*2270*/  @P0 BREAK B1 ;  /* 0x0000000000010942 */ /* 0x000fea0003800000 */
[----:B------:R-:W-:Y:S05]  /*2280*/  @P0 BRA `(.L_x_22502) ;  /* 0x0000000000300947 */ /* 0x000fea0003800000 */
[----:B01----:R-:W0:Y:S01]  /*2290*/  LDC.64 R6, c[0x0][0x218] ;  /* 0x00008600ff067b82 */ /* 0x003e220000000a00 */
[----:B------:R-:W-:Y:S02]  /*22a0*/  IMAD.IADD R5, R2, 0x1, R3 ;  /* 0x0000000102057824 */ /* 0x000fe400078e0203 */
[----:B------:R-:W-:Y:S02]  /*22b0*/  VIADD R3, R3, 0x80 ;  /* 0x0000008003037836 */ /* 0x000fe40000000000 */
[----:B0-----:R-:W-:-:S05]  /*22c0*/  IMAD.WIDE.U32 R6, R5, 0x4, R6 ;  /* 0x0000000405067825 */ /* 0x001fca00078e0006 */
[----:B------:R2:W-:Y:S02]  /*22d0*/  STG.E desc[UR4][R6.64], R12 ;  /* 0x0000000c06007986 */ /* 0x0005e4000c101904 */
.L_x_22501:
[----:B------:R-:W-:Y:S05]  /*22e0*/  BSYNC B1 ;  /* 0x0000000000017941 */ /* 0x000fea0003800000 */
.L_x_22497:
[----:B------:R-:W-:-:S13]  /*22f0*/  ISETP.GE.AND P0, PT, R3, R0, PT ;  /* 0x000000000300720c */ /* 0x000fda0003f06270 */
[----:B012---:R-:W0:Y:S01]  /*2300*/  @!P0 LDC.64 R6, c[0x0][0x218] ;  /* 0x00008600ff068b82 */ /* 0x007e220000000a00 */
[----:B------:R-:W-:Y:S01]  /*2310*/  @!P0 IADD3 R5, R2, R3, RZ ;  /* 0x0000000302058210 */ /* 0x000fe20007ffe0ff */
[----:B------:R-:W-:-:S04]  /*2320*/  @!P0 VIADD R3, R3, 0x80 ;  /* 0x0000008003038836 */ /* 0x000fc80000000000 */
[----:B0-----:R-:W-:-:S05]  /*2330*/  @!P0 IMAD.WIDE.U32 R6, R5, 0x4, R6 ;  /* 0x0000000405068825 */ /* 0x001fca00078e0006 */
[----:B------:R2:W-:Y:S02]  /*2340*/  @!P0 STG.E desc[UR4][R6.64], R13 ;  /* 0x0000000d06008986 */ /* 0x0005e4000c101904 */
.L_x_22502:
[----:B------:R-:W-:Y:S05]  /*2350*/  BSYNC B0 ;  /* 0x0000000000007941 */ /* 0x000fea0003800000 */
.L_x_22496:
        /* <DEDUP_REMOVED lines=8> */
.L_x_22503:
        /* <DEDUP_REMOVED lines=10> */
.L_x_57428:


//--------------------- .text._ZN2at6native29vectorized_elementwise_kernelILi8ENS0_13BinaryFunctorIiiiZZZNS0_16fmod_kernel_cudaERNS_18TensorIteratorBaseEENKUlvE_clEvENKUlvE1_clEvEUliiE_EESt5arrayIPcLm3EEEEviT0_T1_ --------------------------
	.section	.text._ZN2at6native29vectorized_elementwise_kernelILi8ENS0_13BinaryFunctorIiiiZZZNS0_16fmod_kernel_cudaERNS_18TensorIteratorBaseEENKUlvE_clEvENKUlvE1_clEvEUliiE_EESt5arrayIPcLm3EEEEviT0_T1_,"ax",@progbits
	.align	128
        .global         _ZN2at6native29vectorized_elementwise_kernelILi8ENS0_13BinaryFunctorIiiiZZZNS0_16fmod_kernel_cudaERNS_18TensorIteratorBaseEENKUlvE_clEvENKUlvE1_clEvEUliiE_EESt5arrayIPcLm3EEEEviT0_T1_
        .type           _ZN2at6native29vectorized_elementwise_kernelILi8ENS0_13BinaryFunctorIiiiZZZNS0_16fmod_kernel_cudaERNS_18TensorIteratorBaseEENKUlvE_clEvENKUlvE1_clEvEUliiE_EESt5arrayIPcLm3EEEEviT0_T1_,@function
        .size           _ZN2at6native29vectorized_elementwise_kernelILi8ENS0_13BinaryFunctorIiiiZZZNS0_16fmod_kernel_cudaERNS_18TensorIteratorBaseEENKUlvE_clEvENKUlvE1_clEvEUliiE_EESt5arrayIPcLm3EEEEviT0_T1_,(.L_x_57429 - _ZN2at6native29vectorized_elementwise_kernelILi8ENS0_13BinaryFunctorIiiiZZZNS0_16fmod_kernel_cudaERNS_18TensorIteratorBaseEENKUlvE_clEvENKUlvE1_clEvEUliiE_EESt5arrayIPcLm3EEEEviT0_T1_)
        .other          _ZN2at6native29vectorized_elementwise_kernelILi8ENS0_13BinaryFunctorIiiiZZZNS0_16fmod_kernel_cudaERNS_18TensorIteratorBaseEENKUlvE_clEvENKUlvE1_clEvEUliiE_EESt5arrayIPcLm3EEEEviT0_T1_,@"STO_CUDA_ENTRY STV_DEFAULT"
_ZN2at6native29vectorized_elementwise_kernelILi8ENS0_13BinaryFunctorIiiiZZZNS0_16fmod_kernel_cudaERNS_18TensorIteratorBaseEENKUlvE_clEvENKUlvE1_clEvEUliiE_EESt5arrayIPcLm3EEEEviT0_T1_:
.text._ZN2at6native29vectorized_elementwise_kernelILi8ENS0_13BinaryFunctorIiiiZZZNS0_16fmod_kernel_cudaERNS_18TensorIteratorBaseEENKUlvE_clEvENKUlvE1_clEvEUliiE_EESt5arrayIPcLm3EEEEviT0_T1_:
        /* <DEDUP_REMOVED lines=207> */
.L_x_22504:
        /* <DEDUP_REMOVED lines=111> */
.L_x_22506:
[----:B------:R-:W-:Y:S05]  /*13e0*/  BSYNC B0 ;  /* 0x0000000000007941 */ /* 0x000fea0003800000 */
.L_x_22505:
        /* <DEDUP_REMOVED lines=27> */
.L_x_22508:
[----:B------:R-:W-:Y:S05]  /*15a0*/  BSYNC B0 ;  /* 0x0000000000007941 */ /* 0x000fea0003800000 */
.L_x_22507:
        /* <DEDUP_REMOVED lines=27> */
.L_x_22510:
[----:B------:R-:W-:Y:S05]  /*1760*/  BSYNC B0 ;  /* 0x0000000000007941 */ /* 0x000fea0003800000 */
.L_x_22509:
        /* <DEDUP_REMOVED lines=27> */
.L_x_22512:
[----:B------:R-:W-:Y:S05]  /*1920*/  BSYNC B0 ;  /* 0x0000000000007941 */ /* 0x000fea0003800000 */
.L_x_22511:
        /* <DEDUP_REMOVED lines=36> */
.L_x_22514:
[----:B------:R-:W-:Y:S05]  /*1b70*/  BSYNC B0 ;  /* 0x0000000000007941 */ /* 0x000fea0003800000 */
.L_x_22513:
        /* <DEDUP_REMOVED lines=25> */
.L_x_22516:
[----:B------:R-:W-:Y:S05]  /*1d10*/  BSYNC B0 ;  /* 0x0000000000007941 */ /* 0x000fea0003800000 */
.L_x_22515:
        /* <DEDUP_REMOVED lines=26> */
.L_x_22518:
[----:B------:R-:W-:Y:S05]  /*1ec0*/  BSYNC B0 ;  /* 0x0000000000007941 */ /* 0x000fea0003800000 */
.L_x_22517:
        /* <DEDUP_REMOVED lines=24> */
.L_x_22520:
[----:B------:R-:W-:Y:S05]  /*2050*/  BSYNC B0 ;  /* 0x0000000000007941 */ /* 0x000fea0003800000 */
.L_x_22519:
        /* <DEDUP_REMOVED lines=18> */
.L_x_22523:
[----:B------:R-:W-:-:S13]  /*2180*/  ISETP.GE.AND P0, PT, R3, R0, PT ;  /* 0x000000000300720c */ /* 0x000fda0003f06270 */
[----:B------:R-:W-:Y:S05]  /*2190*/  @P0 BRA `(.L_x_22525) ;  /* 0x0000000000300947 */ /* 0x000fea0003800000 */
[----:B0-----:R-:W0:Y:S01]  /*21a0*/  LDC.64 R6, c[0x0][0x218] ;  /* 0x00008600ff067b82 */ /* 0x001e220000000a00 */
[----:B------:R-:W-:Y:S01]  /*21b0*/  IADD3 R5, R2, R3, RZ ;  /* 0x0000000302057210 */ /* 0x000fe20007ffe0ff */
[----:B------:R-:W-:-:S04]  /*21c0*/  VIADD R3, R3, 0x80 ;  /* 0x0000008003037836 */ /* 0x000fc80000000000 */
[----:B0-----:R-:W-:-:S05]  /*21d0*/  IMAD.WIDE.U32 R6, R5, 0x4, R6 ;  /* 0x0000000405067825 */ /* 0x001fca00078e0006 */
[----:B------:R1:W-:Y:S02]  /*21e0*/  STG.E desc[UR4][R6.64], R10 ;  /* 0x0000000a06007986 */ /* 0x0003e4000c101904 */
.L_x_22524:
[----:B------:R-:W-:-:S13]  /*21f0*/  ISETP.GE.AND P0, PT, R3, R0, PT ;  /* 0x000000000300720c */ /* 0x000fda0003f06270 */
[----:B------:R-:W-:Y:S05]  /*2200*/  @P0 BRA `(.L_x_22526) ;  /* 0x0000000000340947 */ /* 0x000fea0003800000 */
[----:B01----:R-:W0:Y:S01]  /*2210*/  LDC.64 R6, c[0x0][0x218] ;  /* 0x00008600ff067b82 */ /* 0x003e220000000a00 */
[----:B------:R-:W-:Y:S01]  /*2220*/  IMAD.IADD R5, R2, 0x1, R3 ;  /* 0x0000000102057824 */ /* 0x000fe200078e0203 */
[----:B------:R-:W-:-:S03]  /*2230*/  IADD3 R3, R3, 0x80, RZ ;  /* 0x0000008003037810 */ /* 0x000fc60007ffe0ff */
[----:B0-----:R-:W-:-:S05]  /*2240*/  IMAD.WIDE.U32 R6, R5, 0x4, R6 ;  /* 0x0000000405067825 */ /* 0x001fca00078e0006 */
[----:B------:R1:W-:Y:S02]  /*2250*/  STG.E desc[UR4][R6.64], R11 ;  /* 0x0000000b06007986 */ /* 0x0003e4000c101904 */
.L_x_22525:
        /* <DEDUP_REMOVED lines=8> */
.L_x_22526:
[----:B------:R-:W-:Y:S05]  /*22e0*/  BSYNC B1 ;  /* 0x0000000000017941 */ /* 0x000fea0003800000 */
.L_x_22522:
[----:B------:R-:W-:-:S13]  /*22f0*/  ISETP.GE.AND P0, PT, R3, R0, PT ;  /* 0x000000000300720c */ /* 0x000fda0003f06270 */
[----:B012---:R-:W0:Y:S01]  /*2300*/  @!P0 LDC.64 R6, c[0x0][0x218] ;  /* 0x00008600ff068b82 */ /* 0x007e220000000a00 */
[----:B------:R-:W-:Y:S01]  /*2310*/  @!P0 IADD3 R5, R2, R3, RZ ;  /* 0x0000000302058210 */ /* 0x000fe20007ffe0ff */
[----:B------:R-:W-:-:S04]  /*2320*/  @!P0 VIADD R3, R3, 0x80 ;  /* 0x0000008003038836 */ /* 0x000fc80000000000 */
[----:B0-----:R-:W-:-:S05]  /*2330*/  @!P0 IMAD.WIDE.U32 R6, R5, 0x4, R6 ;  /* 0x0000000405068825 */ /* 0x001fca00078e0006 */
[----:B------:R2:W-:Y:S02]  /*2340*/  @!P0 STG.E desc[UR4][R6.64], R13 ;  /* 0x0000000d06008986 */ /* 0x0005e4000c101904 */
.L_x_22527:
[----:B------:R-:W-:Y:S05]  /*2350*/  BSYNC B0 ;  /* 0x0000000000007941 */ /* 0x000fea0003800000 */
.L_x_22521:
        /* <DEDUP_REMOVED lines=8> */
.L_x_22528:
        /* <DEDUP_REMOVED lines=10> */
.L_x_57429:


//--------------------- .text._ZN2at6native18elementwise_kernelILi128ELi4EZNS0_15gpu_kernel_implINS0_13BUnaryFunctorIiiiZZZNS0_16fmod_kernel_cudaERNS_18TensorIteratorBaseEENKUlvE_clEvENKUlvE1_clEvEUliiE_EEEEvS5_RKT_EUliE_EEviT1_ --------------------------
	.section	.text._ZN2at6native18elementwise_kernelILi128ELi4EZNS0_15gpu_kernel_implINS0_13BUnaryFunctorIiiiZZZNS0_16fmod_kernel_cudaERNS_18TensorIteratorBaseEENKUlvE_clEvENKUlvE1_clEvEUliiE_EEEEvS5_RKT_EUliE_EEviT1_,"ax",@progbits
	.align	128
        .global         _ZN2at6native18elementwise_kernelILi128ELi4EZNS0_15gpu_kernel_implINS0_13BUnaryFunctorIiiiZZZNS0_16fmod_kernel_cudaERNS_18TensorIteratorBaseEENKUlvE_clEvENKUlvE1_clEvEUliiE_EEEEvS5_RKT_EUliE_EEviT1_
        .type           _ZN2at6native18elementwise_kernelILi128ELi4EZNS0_15gpu_kernel_implINS0_13BUnaryFunctorIiiiZZZNS0_16fmod_kernel_cudaERNS_18TensorIteratorBaseEENKUlvE_clEvENKUlvE1_clEvEUliiE_EEEEvS5_RKT_EUliE_EEviT1_,@function
        .size           _ZN2at6native18elementwise_kernelILi128ELi4EZNS0_15gpu_kernel_implINS0_13BUnaryFunctorIiiiZZZNS0_16fmod_kernel_cudaERNS_18TensorIteratorBaseEENKUlvE_clEvENKUlvE1_clEvEUliiE_EEEEvS5_RKT_EUliE_EEviT1_,(.L_x_57430 - _ZN2at6native18elementwise_kernelILi128ELi4EZNS0_15gpu_kernel_implINS0_13BUnaryFunctorIiiiZZZNS0_16fmod_kernel_cudaERNS_18TensorIteratorBaseEENKUlvE_clEvENKUlvE1_clEvEUliiE_EEEEvS5_RKT_EUliE_EEviT1_)
        .other          _ZN2at6native18elementwise_kernelILi128ELi4EZNS0_15gpu_kernel_implINS0_13BUnaryFunctorIiiiZZZNS0_16fmod_kernel_cudaERNS_18TensorIteratorBaseEENKUlvE_clEvENKUlvE1_clEvEUliiE_EEEEvS5_RKT_EUliE_EEviT1_,@"STO_CUDA_ENTRY STV_DEFAULT"
_ZN2at6native18elementwise_kernelILi128ELi4EZNS0_15gpu_kernel_implINS0_13BUnaryFunctorIiiiZZZNS0_16fmod_kernel_cudaERNS_18TensorIteratorBaseEENKUlvE_clEvENKUlvE1_clEvEUliiE_EEEEvS5_RKT_EUliE_EEviT1_:
.text._ZN2at6native18elementwise_kernelILi128ELi4EZNS0_15gpu_kernel_implINS0_13BUnaryFunctorIiiiZZZNS0_16fmod_kernel_cudaERNS_18TensorIteratorBaseEENKUlvE_clEvENKUlvE1_clEvEUliiE_EEEEvS5_RKT_EUliE_EEviT1_:
        /* <DEDUP_REMOVED lines=314> */
.L_x_22531:
        /* <DEDUP_REMOVED lines=20> */
.L_x_22535:
[----:B------:R0:W5:Y:S01]  /*14e0*/  LDG.E.U8 R19, desc[UR36][R2.64] ;  /* 0x0000002402137981 */ /* 0x000162000c1e1100 */
[----:B------:R-:W-:Y:S05]  /*14f0*/  BRA `(.L_x_22537) ;  /* 0x0000000c00347947 */ /* 0x000fea0003800000 */
.L_x_22534:
        /* <DEDUP_REMOVED lines=8> */
.L_x_22539:
[----:B------:R0:W5:Y:S01]  /*1580*/  LDG.E R19, desc[UR36][R2.64] ;  /* 0x0000002402137981 */ /* 0x000162000c1e1900 */
[----:B------:R-:W-:Y:S05]  /*1590*/  BRA `(.L_x_22537) ;  /* 0x0000000c000c7947 */ /* 0x000fea0003800000 */
.L_x_22538:
[----:B------:R0:W5:Y:S01]  /*15a0*/  LDG.E.S16 R19, desc[UR36][R2.64] ;  /* 0x0000002402137981 */ /* 0x000162000c1e1700 */
[----:B------:R-:W-:Y:S05]  /*15b0*/  BRA `(.L_x_22537) ;  /* 0x0000000c00047947 */ /* 0x000fea0003800000 */
.L_x_22533:
        /* <DEDUP_REMOVED lines=9> */
.L_x_22541:
[----:B------:R-:W2:Y:S02]  /*1650*/  LDG.E.U16 R2, desc[UR36][R2.64] ;  /* 0x0000002402027981 */ /* 0x000ea4000c1e1500 */
[----:B--2---:R-:W-:-:S06]  /*1660*/  HADD2.F32 R19, -RZ, R2.H0_H0 ;  /* 0x20000002ff137230 */ /* 0x004fcc0000004100 */
[----:B------:R-:W0:Y:S01]  /*1670*/  F2I.FTZ.TRUNC.NTZ R19, R19 ;  /* 0x0000001300137305 */ /* 0x000e22000021f100 */
[----:B------:R-:W-:Y:S05]  /*1680*/  BRA `(.L_x_22537) ;  /* 0x0000000800d07947 */ /* 0x000fea0003800000 */
.L_x_22540:
        /* <DEDUP_REMOVED lines=9> */
.L_x_22543:
[----:B------:R-:W2:Y:S02]  /*1720*/  LDG.E.U16 R2, desc[UR36][R2.64] ;  /* 0x0000002402027981 */ /* 0x000ea4000c1e1500 */
[----:B--2---:R-:W-:-:S06]  /*1730*/  HADD2.F32 R19, -RZ, R2.H0_H0 ;  /* 0x20000002ff137230 */ /* 0x004fcc0000004100 */
[----:B------:R-:W0:Y:S01]  /*1740*/  F2I.FTZ.TRUNC.NTZ R19, R19 ;  /* 0x0000001300137305 */ /* 0x000e22000021f100 */
[----:B------:R-:W-:Y:S05]  /*1750*/  BRA `(.L_x_22537) ;  /* 0x00000008009c7947 */ /* 0x000fea0003800000 */
.L_x_22542:
[----:B------:R-:W2:Y:S02]  /*1760*/  LDG.E.64 R2, desc[UR36][R2.64] ;  /* 0x0000002402027981 */ /* 0x000ea4000c1e1b00 */
[----:B--2---:R0:W1:Y:S01]  /*1770*/  F2I.F64.TRUNC R19, R2 ;  /* 0x0000000200137311 */ /* 0x004062000030d100 */
[----:B------:R-:W-:Y:S05]  /*1780*/  BRA `(.L_x_22537) ;  /* 0x0000000800907947 */ /* 0x000fea0003800000 */
.L_x_22532:
        /* <DEDUP_REMOVED lines=12> */
.L_x_22546:
[----:B------:R-:W2:Y:S02]  /*1850*/  LDG.E.64 R2, desc[UR36][R2.64] ;  /* 0x0000002402027981 */ /* 0x000ea4000c1e1b00 */
[----:B--2---:R0:W1:Y:S01]  /*1860*/  F2I.F64.TRUNC R19, R2 ;  /* 0x0000000200137311 */ /* 0x004062000030d100 */
[----:B------:R-:W-:Y:S05]  /*1870*/  BRA `(.L_x_22537) ;  /* 0x0000000800547947 */ /* 0x000fea0003800000 */
.L_x_22545:
        /* <DEDUP_REMOVED lines=27> */
.L_x_22548:
        /* <DEDUP_REMOVED lines=14> */
.L_x_22547:
[----:B------:R-:W2:Y:S02]  /*1b10*/  LDG.E.U16 R19, desc[UR36][R2.64] ;  /* 0x0000002402137981 */ /* 0x000ea4000c1e1500 */
[----:B--2---:R-:W-:-:S06]  /*1b20*/  IMAD.U32 R19, R19, 0x10000, RZ ;  /* 0x0001000013137824 */ /* 0x004fcc00078e00ff */
[----:B------:R-:W0:Y:S01]  /*1b30*/  F2I.FTZ.TRUNC.NTZ R19, R19 ;  /* 0x0000001300137305 */ /* 0x000e22000021f100 */
[----:B------:R-:W-:Y:S05]  /*1b40*/  BRA `(.L_x_22537) ;  /* 0x0000000400a07947 */ /* 0x000fea0003800000 */
.L_x_22544:
        /* <DEDUP_REMOVED lines=10> */
.L_x_22551:
        /* <DEDUP_REMOVED lines=21> */
.L_x_22555:
[----:B------:R-:W-:Y:S05]  /*1d40*/  BSYNC B1 ;  /* 0x0000000000017941 */ /* 0x000fea0003800000 */
.L_x_22554:
[----:B------:R-:W-:Y:S01]  /*1d50*/  IMAD.SHL.U32 R2, R2, 0x100000, RZ ;  /* 0x0010000002027824 */ /* 0x000fe200078e00ff */
[----:B------:R-:W-:-:S04]  /*1d60*/  LEA R0, R0, 0x3b800000, 0x17 ;  /* 0x3b80000000007811 */ /* 0x000fc800078eb8ff */
[----:B------:R-:W-:-:S07]  /*1d70*/  LOP3.LUT R19, R0, R2, R19, 0xfe, !PT ;  /* 0x0000000200137212 */ /* 0x000fce00078efe13 */
.L_x_22553:
[----:B------:R-:W-:Y:S05]  /*1d80*/  BSYNC B0 ;  /* 0x0000000000007941 */ /* 0x000fea0003800000 */
.L_x_22552:
[----:B------:R-:W1:Y:S01]  /*1d90*/  F2I.FTZ.TRUNC.NTZ R19, R19 ;  /* 0x0000001300137305 */ /* 0x000e62000021f100 */
[----:B------:R-:W-:Y:S05]  /*1da0*/  BRA `(.L_x_22537) ;  /* 0x0000000400087947 */ /* 0x000fea0003800000 */
.L_x_22550:
        /* <DEDUP_REMOVED lines=21> */
.L_x_22559:
[----:B------:R-:W-:Y:S05]  /*1f00*/  BSYNC B1 ;  /* 0x0000000000017941 */ /* 0x000fea0003800000 */
.L_x_22558:
[----:B------:R-:W-:Y:S01]  /*1f10*/  IMAD.SHL.U32 R2, R2, 0x200000, RZ ;  /* 0x0020000002027824 */ /* 0x000fe200078e00ff */
[----:B------:R-:W-:-:S04]  /*1f20*/  LEA R0, R0, 0x37800000, 0x17 ;  /* 0x3780000000007811 */ /* 0x000fc800078eb8ff */
[----:B------:R-:W-:-:S07]  /*1f30*/  LOP3.LUT R19, R0, R2, R19, 0xfe, !PT ;  /* 0x0000000200137212 */ /* 0x000fce00078efe13 */
.L_x_22557:
[----:B------:R-:W-:Y:S05]  /*1f40*/  BSYNC B0 ;  /* 0x0000000000007941 */ /* 0x000fea0003800000 */
.L_x_22556:
[----:B------:R-:W2:Y:S01]  /*1f50*/  F2I.FTZ.TRUNC.NTZ R19, R19 ;  /* 0x0000001300137305 */ /* 0x000ea2000021f100 */
[----:B------:R-:W-:Y:S05]  /*1f60*/  BRA `(.L_x_22537) ;  /* 0x0000000000987947 */ /* 0x000fea0003800000 */
.L_x_22549:
        /* <DEDUP_REMOVED lines=14> */
.L_x_22563:
[----:B------:R-:W-:Y:S05]  /*2050*/  BSYNC B0 ;  /* 0x0000000000007941 */ /* 0x000fea0003800000 */
.L_x_22562:
[----:B------:R-:W4:Y:S01]  /*2060*/  F2I.FTZ.TRUNC.NTZ R19, R19 ;  /* 0x0000001300137305 */ /* 0x000f22000021f100 */
[----:B------:R-:W-:Y:S05]  /*2070*/  BRA `(.L_x_22537) ;  /* 0x0000000000547947 */ /* 0x000fea0003800000 */
.L_x_22536:
        /* <DEDUP_REMOVED lines=17> */
.L_x_22564:
[----:B------:R-:W-:Y:S05]  /*2190*/  BRA `(.L_x_22537) ;  /* 0x00000000000c7947 */ /* 0x000fea0003800000 */
.L_x_22561:
[----:B------:R0:W5:Y:S01]  /*21a0*/  LDG.E R19, desc[UR36][R2.64] ;  /* 0x0000002402137981 */ /* 0x000162000c1e1900 */
[----:B------:R-:W-:Y:S05]  /*21b0*/  BRA `(.L_x_22537) ;  /* 0x0000000000047947 */ /* 0x000fea0003800000 */
.L_x_22560:
[----:B------:R3:W5:Y:S02]  /*21c0*/  LDG.E R19, desc[UR36][R2.64] ;  /* 0x0000002402137981 */ /* 0x000764000c1e1900 */
.L_x_22537:
[----:B------:R-:W3:Y:S01]  /*21d0*/  LDC R6, c[0x0][0x424] ;  /* 0x00010900ff067b82 */ /* 0x000ee20000000800 */
[----:B012-45:R-:W-:Y:S02]  /*21e0*/  ISETP.GE.AND P1, PT, R19, RZ, PT ;  /* 0x000000ff1300720c */ /* 0x037fe40003f26270 */
[----:B---3--:R-:W-:-:S04]  /*21f0*/  IABS R5, R6 ;  /* 0x0000000600057213 */ /* 0x008fc80000000000 */
        /* <DEDUP_REMOVED lines=8> */
[----:B------:R-:W-:-:S06]  /*2280*/  IMAD.HI.U32 R3, R3, R7, R2 ;  /* 0x0000000703037227 */ /* 0x000fcc00078e0002 */
[----:B------:R-:W-:-:S04]  /*2290*/  IMAD.HI.U32 R3, R3, R4, RZ ;  /* 0x0000000403037227 */ /* 0x000fc800078e00ff */
[----:B------:R-:W-:-:S04]  /*22a0*/  IMAD.MOV R3, RZ, RZ, -R3 ;  /* 0x000000ffff037224 */ /* 0x000fc800078e0a03 */
[C---:B------:R-:W-:Y:S02]  /*22b0*/  IMAD R0, R5.reuse, R3, R4 ;  /* 0x0000000305007224 */ /* 0x040fe400078e0204 */
        /* <DEDUP_REMOVED lines=22> */
.L_x_22568:
[----:B------:R3:W-:Y:S01]  /*2420*/  STG.E.U8 desc[UR36][R16.64], R5 ;  /* 0x0000000510007986 */ /* 0x0007e2000c101124 */
[----:B------:R-:W-:Y:S05]  /*2430*/  BRA `(.L_x_22570) ;  /* 0x0000000c00587947 */ /* 0x000fea0003800000 */
.L_x_22567:
[----:B------:R-:W-:-:S13]  /*2440*/  ISETP.NE.AND P0, PT, R2, 0x2, PT ;  /* 0x000000020200780c */ /* 0x000fda0003f05270 */
[----:B------:R-:W-:Y:S05]  /*2450*/  @!P0 BRA `(.L_x_22571) ;  /* 0x0000000000288947 */ /* 0x000fea0003800000 */
[----:B------:R-:W-:-:S13]  /*2460*/  ISETP.NE.AND P0, PT, R2, 0x3, PT ;  /* 0x000000030200780c */ /* 0x000fda0003f05270 */
[----:B------:R-:W-:Y:S05]  /*2470*/  @!P0 BRA `(.L_x_22572) ;  /* 0x0000000000188947 */ /* 0x000fea0003800000 */
[----:B------:R-:W-:-:S13]  /*2480*/  ISETP.NE.AND P0, PT, R2, 0x4, PT ;  /* 0x000000040200780c */ /* 0x000fda0003f05270 */
[----:B------:R-:W-:Y:S05]  /*2490*/  @P0 BRA `(.L_x_22569) ;  /* 0x0000000800e80947 */ /* 0x000fea0003800000 */
[--C-:B------:R-:W-:Y:S01]  /*24a0*/  SHF.R.S32.HI R3, RZ, 0x1f, R5.reuse ;  /* 0x0000001fff037819 */ /* 0x100fe20000011405 */
[----:B------:R-:W-:-:S05]  /*24b0*/  IMAD.MOV.U32 R2, RZ, RZ, R5 ;  /* 0x000000ffff027224 */ /* 0x000fca00078e0005 */
[----:B------:R0:W-:Y:S01]  /*24c0*/  STG.E.64 desc[UR36][R16.64], R2 ;  /* 0x0000000210007986 */ /* 0x0001e2000c101b24 */
[----:B------:R-:W-:Y:S05]  /*24d0*/  BRA `(.L_x_22570) ;  /* 0x0000000c00307947 */ /* 0x000fea0003800000 */
.L_x_22572:
[----:B------:R1:W-:Y:S01]  /*24e0*/  STG.E desc[UR36][R16.64], R5 ;  /* 0x0000000510007986 */ /* 0x0003e2000c101924 */
[----:B------:R-:W-:Y:S05]  /*24f0*/  BRA `(.L_x_22570) ;  /* 0x0000000c00287947 */ /* 0x000fea0003800000 */
.L_x_22571:
[----:B------:R2:W-:Y:S01]  /*2500*/  STG.E.U16 desc[UR36][R16.64], R5 ;  /* 0x0000000510007986 */ /* 0x0005e2000c101524 */
[----:B------:R-:W-:Y:S05]  /*2510*/  BRA `(.L_x_22570) ;  /* 0x0000000c00207947 */ /* 0x000fea0003800000 */
.L_x_22566:
        /* <DEDUP_REMOVED lines=9> */
.L_x_22574:
[----:B------:R-:W-:-:S04]  /*25b0*/  I2FP.F32.S32 R0, R5 ;  /* 0x0000000500007245 */ /* 0x000fc80000201400 */
[----:B------:R-:W-:-:S05]  /*25c0*/  F2FP.F16.F32.PACK_AB R0, RZ, R0 ;  /* 0x00000000ff00723e */ /* 0x000fca00000000ff */
[----:B------:R0:W-:Y:S01]  /*25d0*/  STG.E.U16 desc[UR36][R16.64], R0 ;  /* 0x0000000010007986 */ /* 0x0001e2000c101524 */
[----:B------:R-:W-:Y:S05]  /*25e0*/  BRA `(.L_x_22570) ;  /* 0x0000000800ec7947 */ /* 0x000fea0003800000 */
.L_x_22573:
        /* <DEDUP_REMOVED lines=10> */
.L_x_22576:
[----:B------:R-:W-:-:S04]  /*2690*/  I2FP.F32.S32 R5, R5 ;  /* 0x0000000500057245 */ /* 0x000fc80000201400 */
[----:B------:R-:W-:-:S04]  /*26a0*/  F2FP.F16.F32.PACK_AB R3, RZ, R5 ;  /* 0x00000005ff03723e */ /* 0x000fc800000000ff */
[----:B------:R-:W-:-:S05]  /*26b0*/  PRMT R3, R3, 0x5410, RZ ;  /* 0x0000541003037816 */ /* 0x000fca00000000ff */
[----:B------:R0:W-:Y:S01]  /*26c0*/  STG.E desc[UR36][R16.64], R3 ;  /* 0x0000000310007986 */ /* 0x0001e2000c101924 */
[----:B------:R-:W-:Y:S05]  /*26d0*/  BRA `(.L_x_22570) ;  /* 0x0000000800b07947 */ /* 0x000fea0003800000 */
.L_x_22575:
[----:B------:R-:W0:Y:S02]  /*26e0*/  I2F.F64 R2, R5 ;  /* 0x0000000500027312 */ /* 0x000e240000201c00 */
[----:B0-----:R0:W-:Y:S01]  /*26f0*/  STG.E.64 desc[UR36][R16.64], R2 ;  /* 0x0000000210007986 */ /* 0x0011e2000c101b24 */
[----:B------:R-:W-:Y:S05]  /*2700*/  BRA `(.L_x_22570) ;  /* 0x0000000800a47947 */ /* 0x000fea0003800000 */
.L_x_22565:
        /* <DEDUP_REMOVED lines=12> */
.L_x_22579:
[----:B------:R-:W0:Y:S01]  /*27d0*/  I2F.F64 R4, R5 ;  /* 0x0000000500047312 */ /* 0x000e220000201c00 */
[----:B------:R-:W-:-:S05]  /*27e0*/  CS2R R6, SRZ ;  /* 0x0000000000067805 */ /* 0x000fca000001ff00 */
[----:B0-----:R0:W-:Y:S01]  /*27f0*/  STG.E.128 desc[UR36][R16.64], R4 ;  /* 0x0000000410007986 */ /* 0x0011e2000c101d24 */
[----:B------:R-:W-:Y:S05]  /*2800*/  BRA `(.L_x_22570) ;  /* 0x0000000800647947 */ /* 0x000fea0003800000 */
.L_x_22578:
        /* <DEDUP_REMOVED lines=21> */
.L_x_22583:
[----:B------:R-:W-:Y:S05]  /*2960*/  BSYNC B0 ;  /* 0x0000000000007941 */ /* 0x000fea0003800000 */
.L_x_22582:
[----:B------:R-:W-:-:S05]  /*2970*/  LOP3.LUT R3, R0, R3, RZ, 0xfc, !PT ;  /* 0x0000000300037212 */ /* 0x000fca00078efcff */
[----:B------:R0:W-:Y:S01]  /*2980*/  STG.E.U8 desc[UR36][R16.64], R3 ;  /* 0x0000000310007986 */ /* 0x0001e2000c101124 */
[----:B------:R-:W-:Y:S05]  /*2990*/  BRA `(.L_x_22570) ;  /* 0x0000000800007947 */ /* 0x000fea0003800000 */
.L_x_22581:
        /* <DEDUP_REMOVED lines=13> */
.L_x_22585:
[----:B------:R-:W-:Y:S01]  /*2a70*/  IMAD.MOV.U32 R0, RZ, RZ, 0x7f ;  /* 0x0000007fff007424 */ /* 0x000fe200078e00ff */
[----:B------:R-:W-:-:S04]  /*2a80*/  ISETP.GT.U32.AND P0, PT, R2, 0x7f800000, PT ;  /* 0x7f8000000200780c */ /* 0x000fc80003f04070 */
[----:B------:R-:W-:-:S09]  /*2a90*/  SEL R0, R0, 0x7c, P0 ;  /* 0x0000007c00007807 */ /* 0x000fd20000000000 */
.L_x_22586:
[----:B------:R-:W-:Y:S05]  /*2aa0*/  BSYNC B0 ;  /* 0x0000000000007941 */ /* 0x000fea0003800000 */
.L_x_22584:
[----:B------:R-:W-:-:S04]  /*2ab0*/  LOP3.LUT R2, R5, 0x80000000, RZ, 0xc0, !PT ;  /* 0x8000000005027812 */ /* 0x000fc800078ec0ff */
[----:B------:R-:W-:-:S04]  /*2ac0*/  SHF.R.U32.HI R3, RZ, 0x18, R2 ;  /* 0x00000018ff037819 */ /* 0x000fc80000011602 */
[----:B------:R-:W-:-:S05]  /*2ad0*/  LOP3.LUT R3, R0, R3, RZ, 0xfc, !PT ;  /* 0x0000000300037212 */ /* 0x000fca00078efcff */
[----:B------:R0:W-:Y:S01]  /*2ae0*/  STG.E.U8 desc[UR36][R16.64], R3 ;  /* 0x0000000310007986 */ /* 0x0001e2000c101124 */
[----:B------:R-:W-:Y:S05]  /*2af0*/  BRA `(.L_x_22570) ;  /* 0x0000000400a87947 */ /* 0x000fea0003800000 */
.L_x_22580:
[----:B------:R-:W-:-:S04]  /*2b00*/  I2FP.F32.S32 R0, R5 ;  /* 0x0000000500007245 */ /* 0x000fc80000201400 */
[----:B------:R-:W-:-:S05]  /*2b10*/  F2FP.BF16.F32.PACK_AB R0, RZ, R0 ;  /* 0x00000000ff00723e */ /* 0x000fca00000010ff */
[----:B------:R0:W-:Y:S01]  /*2b20*/  STG.E.U16 desc[UR36][R16.64], R0 ;  /* 0x0000000010007986 */ /* 0x0001e2000c101524 */
[----:B------:R-:W-:Y:S05]  /*2b30*/  BRA `(.L_x_22570) ;  /* 0x0000000400987947 */ /* 0x000fea0003800000 */
.L_x_22577:
        /* <DEDUP_REMOVED lines=10> */
.L_x_22589:
        /* <DEDUP_REMOVED lines=17> */
.L_x_22592:
[----:B------:R-:W-:-:S04]  /*2cf0*/  LOP3.LUT R2, R5, 0x80000000, RZ, 0xc0, !PT ;  /* 0x8000000005027812 */ /* 0x000fc800078ec0ff */
[----:B------:R-:W-:-:S04]  /*2d00*/  SHF.R.U32.HI R3, RZ, 0x18, R2 ;  /* 0x00000018ff037819 */ /* 0x000fc80000011602 */
[----:B------:R-:W-:-:S04]  /*2d10*/  LOP3.LUT R0, R0, R3, RZ, 0xfc, !PT ;  /* 0x0000000300007212 */ /* 0x000fc800078efcff */
[----:B------:R-:W-:-:S07]  /*2d20*/  PRMT R8, R0, 0x7610, R8 ;  /* 0x0000761000087816 */ /* 0x000fce0000000008 */
.L_x_22591:
[----:B------:R-:W-:Y:S05]  /*2d30*/  BSYNC B0 ;  /* 0x0000000000007941 */ /* 0x000fea0003800000 */
.L_x_22590:
[----:B------:R0:W-:Y:S01]  /*2d40*/  STG.E.U8 desc[UR36][R16.64], R8 ;  /* 0x0000000810007986 */ /* 0x0001e2000c101124 */
[----:B------:R-:W-:Y:S05]  /*2d50*/  BRA `(.L_x_22570) ;  /* 0x0000000400107947 */ /* 0x000fea0003800000 */
.L_x_22588:
        /* <DEDUP_REMOVED lines=17> */
.L_x_22595:
[----:B------:R-:W-:-:S04]  /*2e70*/  LOP3.LUT R2, R5, 0x80000000, RZ, 0xc0, !PT ;  /* 0x8000000005027812 */ /* 0x000fc800078ec0ff */
[----:B------:R-:W-:-:S04]  /*2e80*/  SHF.R.U32.HI R3, RZ, 0x18, R2 ;  /* 0x00000018ff037819 */ /* 0x000fc80000011602 */
[----:B------:R-:W-:-:S04]  /*2e90*/  LOP3.LUT R0, R0, R3, RZ, 0xfc, !PT ;  /* 0x0000000300007212 */ /* 0x000fc800078efcff */
[----:B------:R-:W-:-:S07]  /*2ea0*/  PRMT R8, R0, 0x7610, R8 ;  /* 0x0000761000087816 */ /* 0x000fce0000000008 */
.L_x_22594:
[----:B------:R-:W-:Y:S05]  /*2eb0*/  BSYNC B0 ;  /* 0x0000000000007941 */ /* 0x000fea0003800000 */
.L_x_22593:
[----:B------:R0:W-:Y:S01]  /*2ec0*/  STG.E.U8 desc[UR36][R16.64], R8 ;  /* 0x0000000810007986 */ /* 0x0001e2000c101124 */
[----:B------:R-:W-:Y:S05]  /*2ed0*/  BRA `(.L_x_22570) ;  /* 0x0000000000b07947 */ /* 0x000fea0003800000 */
.L_x_22587:
[----:B------:R-:W-:-:S13]  /*2ee0*/  ISETP.NE.AND P0, PT, R2, 0x1c, PT ;  /* 0x0000001c0200780c */ /* 0x000fda0003f05270 */
[----:B------:R-:W-:Y:S05]  /*2ef0*/  @!P0 BRA `(.L_x_22596) ;  /* 0x0000000000a48947 */ /* 0x000fea0003800000 */
[----:B------:R-:W-:-:S13]  /*2f00*/  ISETP.NE.AND P0, PT, R2, 0x1d, PT ;  /* 0x0000001d0200780c */ /* 0x000fda0003f05270 */
[----:B------:R-:W-:Y:S05]  /*2f10*/  @!P0 BRA `(.L_x_22597) ;  /* 0x00000000008c8947 */ /* 0x000fea0003800000 */
[----:B------:R-:W-:-:S13]  /*2f20*/  ISETP.NE.AND P0, PT, R2, 0x2c, PT ;  /* 0x0000002c0200780c */ /* 0x000fda0003f05270 */
[----:B------:R-:W-:Y:S05]  /*2f30*/  @P0 BRA `(.L_x_22569) ;  /* 0x0000000000400947 */ /* 0x000fea0003800000 */
[----:B------:R-:W-:Y:S01]  /*2f40*/  I2FP.F32.S32 R5, R5 ;  /* 0x0000000500057245 */ /* 0x000fe20000201400 */
        /* <DEDUP_REMOVED lines=15> */
.L_x_22569:
        /* <DEDUP_REMOVED lines=16> */
.L_x_22598:
[----:B------:R-:W-:Y:S05]  /*3140*/  BRA `(.L_x_22570) ;  /* 0x0000000000147947 */ /* 0x000fea0003800000 */
.L_x_22597:
[--C-:B------:R-:W-:Y:S01]  /*3150*/  SHF.R.S32.HI R3, RZ, 0x1f, R5.reuse ;  /* 0x0000001fff037819 */ /* 0x100fe20000011405 */
[----:B------:R-:W-:-:S05]  /*3160*/  IMAD.MOV.U32 R2, RZ, RZ, R5 ;  /* 0x000000ffff027224 */ /* 0x000fca00078e0005 */
[----:B------:R0:W-:Y:S01]  /*3170*/  STG.E.64 desc[UR36][R16.64], R2 ;  /* 0x0000000210007986 */ /* 0x0001e2000c101b24 */
[----:B------:R-:W-:Y:S05]  /*3180*/  BRA `(.L_x_22570) ;  /* 0x0000000000047947 */ /* 0x000fea0003800000 */
.L_x_22596:
[----:B------:R0:W-:Y:S02]  /*3190*/  STG.E desc[UR36][R16.64], R5 ;  /* 0x0000000510007986 */ /* 0x0001e4000c101924 */
.L_x_22570:
[----:B------:R-:W-:-:S04]  /*31a0*/  IMAD R18, R23, 0x200, R18 ;  /* 0x0000020017127824 */ /* 0x000fc800078e0212 */
[----:B------:R-:W-:-:S07]  /*31b0*/  VIADD R19, R18, 0x80 ;  /* 0x0000008012137836 */ /* 0x000fce0000000000 */
.L_x_22530:
[----:B------:R-:W-:Y:S05]  /*31c0*/  BSYNC B6 ;  /* 0x0000000000067941 */ /* 0x000fea0003800000 */
.L_x_22529:
        /* <DEDUP_REMOVED lines=307> */
.L_x_22601:
        /* <DEDUP_REMOVED lines=20> */
.L_x_22605:
[----:B------:R0:W5:Y:S01]  /*4640*/  LDG.E.U8 R18, desc[UR36][R2.64] ;  /* 0x0000002402127981 */ /* 0x000162000c1e1100 */
[----:B------:R-:W-:Y:S05]  /*4650*/  BRA `(.L_x_22607) ;  /* 0x0000000c00347947 */ /* 0x000fea0003800000 */
.L_x_22604:
        /* <DEDUP_REMOVED lines=8> */
.L_x_22609:
[----:B------:R0:W5:Y:S01]  /*46e0*/  LDG.E R18, desc[UR36][R2.64] ;  /* 0x0000002402127981 */ /* 0x000162000c1e1900 */
[----:B------:R-:W-:Y:S05]  /*46f0*/  BRA `(.L_x_22607) ;  /* 0x0000000c000c7947 */ /* 0x000fea0003800000 */
.L_x_22608:
[----:B------:R0:W5:Y:S01]  /*4700*/  LDG.E.S16 R18, desc[UR36][R2.64] ;  /* 0x0000002402127981 */ /* 0x000162000c1e1700 */
[----:B------:R-:W-:Y:S05]  /*4710*/  BRA `(.L_x_22607) ;  /* 0x0000000c00047947 */ /* 0x000fea0003800000 */
.L_x_22603:
        /* <DEDUP_REMOVED lines=9> */
.L_x_22611:
[----:B------:R-:W2:Y:S02]  /*47b0*/  LDG.E.U16 R2, desc[UR36][R2.64] ;  /* 0x0000002402027981 */ /* 0x000ea4000c1e1500 */
[----:B--2---:R-:W-:-:S06]  /*47c0*/  HADD2.F32 R18, -RZ, R2.H0_H0 ;  /* 0x20000002ff127230 */ /* 0x004fcc0000004100 */
[----:B------:R-:W0:Y:S01]  /*47d0*/  F2I.FTZ.TRUNC.NTZ R18, R18 ;  /* 0x0000001200127305 */ /* 0x000e22000021f100 */
[----:B------:R-:W-:Y:S05]  /*47e0*/  BRA `(.L_x_22607) ;  /* 0x0000000800d07947 */ /* 0x000fea0003800000 */
.L_x_22610:
        /* <DEDUP_REMOVED lines=9> */
.L_x_22613:
[----:B------:R-:W2:Y:S02]  /*4880*/  LDG.E.U16 R2, desc[UR36][R2.64] ;  /* 0x0000002402027981 */ /* 0x000ea4000c1e1500 */
[----:B--2---:R-:W-:-:S06]  /*4890*/  HADD2.F32 R18, -RZ, R2.H0_H0 ;  /* 0x20000002ff127230 */ /* 0x004fcc0000004100 */
[----:B------:R-:W0:Y:S01]  /*48a0*/  F2I.FTZ.TRUNC.NTZ R18, R18 ;  /* 0x0000001200127305 */ /* 0x000e22000021f100 */
[----:B------:R-:W-:Y:S05]  /*48b0*/  BRA `(.L_x_22607) ;  /* 0x00000008009c7947 */ /* 0x000fea0003800000 */
.L_x_22612:
[----:B------:R-:W2:Y:S02]  /*48c0*/  LDG.E.64 R2, desc[UR36][R2.64] ;  /* 0x0000002402027981 */ /* 0x000ea4000c1e1b00 */
[----:B--2---:R0:W1:Y:S01]  /*48d0*/  F2I.F64.TRUNC R18, R2 ;  /* 0x0000000200127311 */ /* 0x004062000030d100 */
[----:B------:R-:W-:Y:S05]  /*48e0*/  BRA `(.L_x_22607) ;  /* 0x0000000800907947 */ /* 0x000fea0003800000 */
.L_x_22602:
        /* <DEDUP_REMOVED lines=12> */
.L_x_22616:
[----:B------:R-:W2:Y:S02]  /*49b0*/  LDG.E.64 R2, desc[UR36][R2.64] ;  /* 0x0000002402027981 */ /* 0x000ea4000c1e1b00 */
[----:B--2---:R0:W1:Y:S01]  /*49c0*/  F2I.F64.TRUNC R18, R2 ;  /* 0x0000000200127311 */ /* 0x004062000030d100 */
[----:B------:R-:W-:Y:S05]  /*49d0*/  BRA `(.L_x_22607) ;  /* 0x0000000800547947 */ /* 0x000fea0003800000 */
.L_x_22615:
        /* <DEDUP_REMOVED lines=27> */
.L_x_22618:
        /* <DEDUP_REMOVED lines=14> */
.L_x_22617:
[----:B------:R-:W2:Y:S02]  /*4c70*/  LDG.E.U16 R18, desc[UR36][R2.64] ;  /* 0x0000002402127981 */ /* 0x000ea4000c1e1500 */
[----:B--2---:R-:W-:-:S06]  /*4c80*/  IMAD.U32 R18, R18, 0x10000, RZ ;  /* 0x0001000012127824 */ /* 0x004fcc00078e00ff */
[----:B------:R-:W0:Y:S01]  /*4c90*/  F2I.FTZ.TRUNC.NTZ R18, R18 ;  /* 0x0000001200127305 */ /* 0x000e22000021f100 */
[----:B------:R-:W-:Y:S05]  /*4ca0*/  BRA `(.L_x_22607) ;  /* 0x0000000400a07947 */ /* 0x000fea0003800000 */
.L_x_22614:
        /* <DEDUP_REMOVED lines=10> */
.L_x_22621:
        /* <DEDUP_REMOVED lines=21> */
.L_x_22625:
[----:B------:R-:W-:Y:S05]  /*4ea0*/  BSYNC B1 ;  /* 0x0000000000017941 */ /* 0x000fea0003800000 */
.L_x_22624:
[----:B------:R-:W-:Y:S01]  /*4eb0*/  IMAD.SHL.U32 R2, R2, 0x100000, RZ ;  /* 0x0010000002027824 */ /* 0x000fe200078e00ff */
[----:B------:R-:W-:-:S04]  /*4ec0*/  LEA R3, R0, 0x3b800000, 0x17 ;  /* 0x3b80000000037811 */ /* 0x000fc800078eb8ff */
[----:B------:R-:W-:-:S07]  /*4ed0*/  LOP3.LUT R18, R3, R2, R18, 0xfe, !PT ;  /* 0x0000000203127212 */ /* 0x000fce00078efe12 */
.L_x_22623:
[----:B------:R-:W-:Y:S05]  /*4ee0*/  BSYNC B0 ;  /* 0x0000000000007941 */ /* 0x000fea0003800000 */
.L_x_22622:
[----:B------:R-:W1:Y:S01]  /*4ef0*/  F2I.FTZ.TRUNC.NTZ R18, R18 ;  /* 0x0000001200127305 */ /* 0x000e62000021f100 */
[----:B------:R-:W-:Y:S05]  /*4f00*/  BRA `(.L_x_22607) ;  /* 0x0000000400087947 */ /* 0x000fea0003800000 */
.L_x_22620:
        /* <DEDUP_REMOVED lines=21> */
.L_x_22629:
[----:B------:R-:W-:Y:S05]  /*5060*/  BSYNC B1 ;  /* 0x0000000000017941 */ /* 0x000fea0003800000 */
.L_x_22628:
[----:B------:R-:W-:Y:S01]  /*5070*/  IMAD.SHL.U32 R2, R2, 0x200000, RZ ;  /* 0x0020000002027824 */ /* 0x000fe200078e00ff */
[----:B------:R-:W-:-:S04]  /*5080*/  LEA R3, R0, 0x37800000, 0x17 ;  /* 0x3780000000037811 */ /* 0x000fc800078eb8ff */
[----:B------:R-:W-:-:S07]  /*5090*/  LOP3.LUT R18, R3, R2, R18, 0xfe, !PT ;  /* 0x0000000203127212 */ /* 0x000fce00078efe12 */
.L_x_22627:
[----:B------:R-:W-:Y:S05]  /*50a0*/  BSYNC B0 ;  /* 0x0000000000007941 */ /* 0x000fea0003800000 */
.L_x_22626:
[----:B------:R-:W2:Y:S01]  /*50b0*/  F2I.FTZ.TRUNC.NTZ R18, R18 ;  /* 0x0000001200127305 */ /* 0x000ea2000021f100 */
[----:B------:R-:W-:Y:S05]  /*50c0*/  BRA `(.L_x_22607) ;  /* 0x0000000000987947 */ /* 0x000fea0003800000 */
.L_x_22619:
        /* <DEDUP_REMOVED lines=14> */
.L_x_22633:
[----:B------:R-:W-:Y:S05]  /*51b0*/  BSYNC B0 ;  /* 0x0000000000007941 */ /* 0x000fea0003800000 */
.L_x_22632:
[----:B------:R-:W0:Y:S01]  /*51c0*/  F2I.FTZ.TRUNC.NTZ R18, R18 ;  /* 0x0000001200127305 */ /* 0x000e22000021f100 */
[----:B------:R-:W-:Y:S05]  /*51d0*/  BRA `(.L_x_22607) ;  /* 0x0000000000547947 */ /* 0x000fea0003800000 */
.L_x_22606:
        /* <DEDUP_REMOVED lines=17> */
.L_x_22634:
[----:B------:R-:W-:Y:S05]  /*52f0*/  BRA `(.L_x_22607) ;  /* 0x00000000000c7947 */ /* 0x000fea0003800000 */
.L_x_22631:
[----:B------:R4:W5:Y:S01]  /*5300*/  LDG.E R18, desc[UR36][R2.64] ;  /* 0x0000002402127981 */ /* 0x000962000c1e1900 */
[----:B------:R-:W-:Y:S05]  /*5310*/  BRA `(.L_x_22607) ;  /* 0x0000000000047947 */ /* 0x000fea0003800000 */
.L_x_22630:
[----:B------:R3:W5:Y:S02]  /*5320*/  LDG.E R18, desc[UR36][R2.64] ;  /* 0x0000002402127981 */ /* 0x000764000c1e1900 */
.L_x_22607:
[----:B------:R-:W1:Y:S01]  /*5330*/  LDC R8, c[0x0][0x424] ;  /* 0x00010900ff087b82 */ /* 0x000e620000000800 */
[----:B0--34-:R-:W-:Y:S01]  /*5340*/  IMAD.MOV.U32 R2, RZ, RZ, RZ ;  /* 0x000000ffff027224 */ /* 0x019fe200078e00ff */
[----:B-12--5:R-:W-:Y:S02]  /*5350*/  ISETP.GE.AND P1, PT, R18, RZ, PT ;  /* 0x000000ff1200720c */ /* 0x026fe40003f26270 */
[----:B------:R-:W-:-:S04]  /*5360*/  IABS R5, R8 ;  /* 0x0000000800057213 */ /* 0x000fc80000000000 */
[----:B------:R-:W0:Y:S08]  /*5370*/  I2F.RP R4, R5 ;  /* 0x0000000500047306 */ /* 0x000e300000209400 */
[----:B0-----:R-:W0:Y:S02]  /*5380*/  MUFU.RCP R4, R4 ;  /* 0x0000000400047308 */ /* 0x001e240000001000 */
[----:B0-----:R-:W-:-:S02]  /*5390*/  VIADD R6, R4, 0xffffffe ;  /* 0x0ffffffe04067836 */ /* 0x001fc40000000000 */
[----:B------:R-:W0:Y:S04]  /*53a0*/  LDC.U8 R4, c[0x0][0x428] ;  /* 0x00010a00ff047b82 */ /* 0x000e280000000000 */
[----:B------:R-:W1:Y:S02]  /*53b0*/  F2I.FTZ.U32.TRUNC.NTZ R3, R6 ;  /* 0x0000000600037305 */ /* 0x000e64000021f000 */
[----:B-1----:R-:W-:-:S04]  /*53c0*/  IMAD.MOV R0, RZ, RZ, -R3 ;  /* 0x000000ffff007224 */ /* 0x002fc800078e0a03 */
[----:B------:R-:W-:Y:S01]  /*53d0*/  IMAD R7, R0, R5, RZ ;  /* 0x0000000500077224 */ /* 0x000fe200078e02ff */
[----:B------:R-:W-:-:S03]  /*53e0*/  IABS R0, R18 ;  /* 0x0000001200007213 */ /* 0x000fc60000000000 */
[----:B------:R-:W-:-:S04]  /*53f0*/  IMAD.HI.U32 R7, R3, R7, R2 ;  /* 0x0000000703077227 */ /* 0x000fc800078e0002 */
[----:B------:R-:W-:-:S04]  /*5400*/  IMAD.MOV.U32 R2, RZ, RZ, R0 ;  /* 0x000000ffff027224 */ /* 0x000fc800078e0000 */
[----:B------:R-:W-:-:S04]  /*5410*/  IMAD.HI.U32 R0, R7, R2, RZ ;  /* 0x0000000207007227 */ /* 0x000fc800078e00ff */
[----:B------:R-:W-:-:S04]  /*5420*/  IMAD.MOV R3, RZ, RZ, -R0 ;  /* 0x000000ffff037224 */ /* 0x000fc800078e0a00 */
        /* <DEDUP_REMOVED lines=22> */
.L_x_22638:
[----:B------:R0:W-:Y:S01]  /*5590*/  STG.E.U8 desc[UR36][R16.64], R2 ;  /* 0x0000000210007986 */ /* 0x0001e2000c101124 */
[----:B------:R-:W-:Y:S05]  /*55a0*/  BRA `(.L_x_22640) ;  /* 0x0000000c00507947 */ /* 0x000fea0003800000 */
.L_x_22637:
        /* <DEDUP_REMOVED lines=9> */
.L_x_22642:
[----:B------:R0:W-:Y:S01]  /*5640*/  STG.E desc[UR36][R16.64], R2 ;  /* 0x0000000210007986 */ /* 0x0001e2000c101924 */
[----:B------:R-:W-:Y:S05]  /*5650*/  BRA `(.L_x_22640) ;  /* 0x0000000c00247947 */ /* 0x000fea0003800000 */
.L_x_22641:
[----:B------:R0:W-:Y:S01]  /*5660*/  STG.E.U16 desc[UR36][R16.64], R2 ;  /* 0x0000000210007986 */ /* 0x0001e2000c101524 */
[----:B------:R-:W-:Y:S05]  /*5670*/  BRA `(.L_x_22640) ;  /* 0x0000000c001c7947 */ /* 0x000fea0003800000 */
.L_x_22636:
        /* <DEDUP_REMOVED lines=9> */
.L_x_22644:
[----:B------:R-:W-:-:S04]  /*5710*/  I2FP.F32.S32 R0, R2 ;  /* 0x0000000200007245 */ /* 0x000fc80000201400 */
[----:B------:R-:W-:-:S05]  /*5720*/  F2FP.F16.F32.PACK_AB R0, RZ, R0 ;  /* 0x00000000ff00723e */ /* 0x000fca00000000ff */
[----:B------:R0:W-:Y:S01]  /*5730*/  STG.E.U16 desc[UR36][R16.64], R0 ;  /* 0x0000000010007986 */ /* 0x0001e2000c101524 */
[----:B------:R-:W-:Y:S05]  /*5740*/  BRA `(.L_x_22640) ;  /* 0x0000000800e87947 */ /* 0x000fea0003800000 */
.L_x_22643:
        /* <DEDUP_REMOVED lines=10> */
.L_x_22646:
[----:B------:R-:W-:-:S04]  /*57f0*/  I2FP.F32.S32 R2, R2 ;  /* 0x0000000200027245 */ /* 0x000fc80000201400 */
[----:B------:R-:W-:-:S04]  /*5800*/  F2FP.F16.F32.PACK_AB R3, RZ, R2 ;  /* 0x00000002ff03723e */ /* 0x000fc800000000ff */
[----:B------:R-:W-:-:S05]  /*5810*/  PRMT R3, R3, 0x5410, RZ ;  /* 0x0000541003037816 */ /* 0x000fca00000000ff */
[----:B------:R0:W-:Y:S01]  /*5820*/  STG.E desc[UR36][R16.64], R3 ;  /* 0x0000000310007986 */ /* 0x0001e2000c101924 */
[----:B------:R-:W-:Y:S05]  /*5830*/  BRA `(.L_x_22640) ;  /* 0x0000000800ac7947 */ /* 0x000fea0003800000 */
.L_x_22645:
[----:B------:R-:W0:Y:S02]  /*5840*/  I2F.F64 R2, R2 ;  /* 0x0000000200027312 */ /* 0x000e240000201c00 */
[----:B0-----:R0:W-:Y:S01]  /*5850*/  STG.E.64 desc[UR36][R16.64], R2 ;  /* 0x0000000210007986 */ /* 0x0011e2000c101b24 */
[----:B------:R-:W-:Y:S05]  /*5860*/  BRA `(.L_x_22640) ;  /* 0x0000000800a07947 */ /* 0x000fea0003800000 */
.L_x_22635:
        /* <DEDUP_REMOVED lines=12> */
.L_x_22649:
[----:B------:R-:W0:Y:S01]  /*5930*/  I2F.F64 R4, R2 ;  /* 0x0000000200047312 */ /* 0x000e220000201c00 */
[----:B------:R-:W-:-:S05]  /*5940*/  CS2R R6, SRZ ;  /* 0x0000000000067805 */ /* 0x000fca000001ff00 */
[----:B0-----:R0:W-:Y:S01]  /*5950*/  STG.E.128 desc[UR36][R16.64], R4 ;  /* 0x0000000410007986 */ /* 0x0011e2000c101d24 */
[----:B------:R-:W-:Y:S05]  /*5960*/  BRA `(.L_x_22640) ;  /* 0x0000000800607947 */ /* 0x000fea0003800000 */
.L_x_22648:
        /* <DEDUP_REMOVED lines=21> */
.L_x_22653:
[----:B------:R-:W-:Y:S05]  /*5ac0*/  BSYNC B0 ;  /* 0x0000000000007941 */ /* 0x000fea0003800000 */
.L_x_22652:
[----:B------:R-:W-:-:S05]  /*5ad0*/  LOP3.LUT R3, R0, R3, RZ, 0xfc, !PT ;  /* 0x0000000300037212 */ /* 0x000fca00078efcff */
[----:B------:R0:W-:Y:S01]  /*5ae0*/  STG.E.U8 desc[UR36][R16.64], R3 ;  /* 0x0000000310007986 */ /* 0x0001e2000c101124 */
[----:B------:R-:W-:Y:S05]  /*5af0*/  BRA `(.L_x_22640) ;  /* 0x0000000400fc7947 */ /* 0x000fea0003800000 */
.L_x_22651:
        /* <DEDUP_REMOVED lines=13> */
.L_x_22655:
[----:B------:R-:W-:Y:S01]  /*5bd0*/  IMAD.MOV.U32 R0, RZ, RZ, 0x7f ;  /* 0x0000007fff007424 */ /* 0x000fe200078e00ff */
[----:B------:R-:W-:-:S04]  /*5be0*/  ISETP.GT.U32.AND P0, PT, R2, 0x7f800000, PT ;  /* 0x7f8000000200780c */ /* 0x000fc80003f04070 */
[----:B------:R-:W-:-:S09]  /*5bf0*/  SEL R0, R0, 0x7c, P0 ;  /* 0x0000007c00007807 */ /* 0x000fd20000000000 */
.L_x_22656:
[----:B------:R-:W-:Y:S05]  /*5c00*/  BSYNC B0 ;  /* 0x0000000000007941 */ /* 0x000fea0003800000 */
.L_x_22654:
[----:B------:R-:W-:-:S04]  /*5c10*/  LOP3.LUT R2, R3, 0x80000000, RZ, 0xc0, !PT ;  /* 0x8000000003027812 */ /* 0x000fc800078ec0ff */
[----:B------:R-:W-:-:S04]  /*5c20*/  SHF.R.U32.HI R3, RZ, 0x18, R2 ;  /* 0x00000018ff037819 */ /* 0x000fc80000011602 */
[----:B------:R-:W-:-:S05]  /*5c30*/  LOP3.LUT R3, R0, R3, RZ, 0xfc, !PT ;  /* 0x0000000300037212 */ /* 0x000fca00078efcff */
[----:B------:R0:W-:Y:S01]  /*5c40*/  STG.E.U8 desc[UR36][R16.64], R3 ;  /* 0x0000000310007986 */ /* 0x0001e2000c101124 */
[----:B------:R-:W-:Y:S05]  /*5c50*/  BRA `(.L_x_22640) ;  /* 0x0000000400a47947 */ /* 0x000fea0003800000 */
.L_x_22650:
[----:B------:R-:W-:-:S04]  /*5c60*/  I2FP.F32.S32 R0, R2 ;  /* 0x0000000200007245 */ /* 0x000fc80000201400 */
[----:B------:R-:W-:-:S05]  /*5c70*/  F2FP.BF16.F32.PACK_AB R0, RZ, R0 ;  /* 0x00000000ff00723e */ /* 0x000fca00000010ff */
[----:B------:R0:W-:Y:S01]  /*5c80*/  STG.E.U16 desc[UR36][R16.64], R0 ;  /* 0x0000000010007986 */ /* 0x0001e2000c101524 */
[----:B------:R-:W-:Y:S05]  /*5c90*/  BRA `(.L_x_22640) ;  /* 0x0000000400947947 */ /* 0x000fea0003800000 */
.L_x_22647:
        /* <DEDUP_REMOVED lines=10> */
.L_x_22659:
        /* <DEDUP_REMOVED lines=17> */
.L_x_22662:
[----:B------:R-:W-:-:S04]  /*5e50*/  LOP3.LUT R2, R3, 0x80000000, RZ, 0xc0, !PT ;  /* 0x8000000003027812 */ /* 0x000fc800078ec0ff */
[----:B------:R-:W-:-:S04]  /*5e60*/  SHF.R.U32.HI R3, RZ, 0x18, R2 ;  /* 0x00000018ff037819 */ /* 0x000fc80000011602 */
[----:B------:R-:W-:-:S04]  /*5e70*/  LOP3.LUT R0, R0, R3, RZ, 0xfc, !PT ;  /* 0x0000000300007212 */ /* 0x000fc800078efcff */
[----:B------:R-:W-:-:S07]  /*5e80*/  PRMT R8, R0, 0x7610, R8 ;  /* 0x0000761000087816 */ /* 0x000fce0000000008 */
.L_x_22661:
[----:B------:R-:W-:Y:S05]  /*5e90*/  BSYNC B0 ;  /* 0x0000000000007941 */ /* 0x000fea0003800000 */
.L_x_22660:
[----:B------:R3:W-:Y:S01]  /*5ea0*/  STG.E.U8 desc[UR36][R16.64], R8 ;  /* 0x0000000810007986 */ /* 0x0007e2000c101124 */
[----:B------:R-:W-:Y:S05]  /*5eb0*/  BRA `(.L_x_22640) ;  /* 0x00000004000c7947 */ /* 0x000fea0003800000 */
.L_x_22658:
        /* <DEDUP_REMOVED lines=17> */
.L_x_22665:
[----:B------:R-:W-:-:S04]  /*5fd0*/  LOP3.LUT R2, R3, 0x80000000, RZ, 0xc0, !PT ;  /* 0x8000000003027812 */ /* 0x000fc800078ec0ff */
[----:B------:R-:W-:-:S04]  /*5fe0*/  SHF.R.U32.HI R3, RZ, 0x18, R2 ;  /* 0x00000018ff037819 */ /* 0x000fc80000011602 */
[----:B------:R-:W-:-:S04]  /*5ff0*/  LOP3.LUT R0, R0, R3, RZ, 0xfc, !PT ;  /* 0x0000000300007212 */ /* 0x000fc800078efcff */
[----:B------:R-:W-:-:S07]  /*6000*/  PRMT R8, R0, 0x7610, R8 ;  /* 0x0000761000087816 */ /* 0x000fce0000000008 */
.L_x_22664:
[----:B------:R-:W-:Y:S05]  /*6010*/  BSYNC B0 ;  /* 0x0000000000007941 */ /* 0x000fea0003800000 */
.L_x_22663:
[----:B------:R0:W-:Y:S01]  /*6020*/  STG.E.U8 desc[UR36][R16.64], R8 ;  /* 0x0000000810007986 */ /* 0x0001e2000c101124 */
[----:B------:R-:W-:Y:S05]  /*6030*/  BRA `(.L_x_22640) ;  /* 0x0000000000ac7947 */ /* 0x000fea0003800000 */
.L_x_22657:
        /* <DEDUP_REMOVED lines=22> */
.L_x_22639:
        /* <DEDUP_REMOVED lines=16> */
.L_x_22668:
[----:B------:R-:W-:Y:S05]  /*62a0*/  BRA `(.L_x_22640) ;  /* 0x0000000000107947 */ /* 0x000fea0003800000 */
.L_x_22667:
[----:B------:R-:W-:-:S05]  /*62b0*/  SHF.R.S32.HI R3, RZ, 0x1f, R2 ;  /* 0x0000001fff037819 */ /* 0x000fca0000011402 */
[----:B------:R2:W-:Y:S01]  /*62c0*/  STG.E.64 desc[UR36][R16.64], R2 ;  /* 0x0000000210007986 */ /* 0x0005e2000c101b24 */
[----:B------:R-:W-:Y:S05]  /*62d0*/  BRA `(.L_x_22640) ;  /* 0x0000000000047947 */ /* 0x000fea0003800000 */
.L_x_22666:
[----:B------:R0:W-:Y:S02]  /*62e0*/  STG.E desc[UR36][R16.64], R2 ;  /* 0x0000000210007986 */ /* 0x0001e4000c101924 */
.L_x_22640:
[----:B------:R-:W-:-:S07]  /*62f0*/  VIADD R19, R19, 0x80 ;  /* 0x0000008013137836 */ /* 0x000fce0000000000 */
.L_x_22600:
[----:B------:R-:W-:Y:S05]  /*6300*/  BSYNC B6 ;  /* 0x0000000000067941 */ /* 0x000fea0003800000 */
.L_x_22599:
        /* <DEDUP_REMOVED lines=307> */
.L_x_22671:
        /* <DEDUP_REMOVED lines=20> */
.L_x_22675:
[----:B------:R0:W5:Y:S01]  /*7780*/  LDG.E.U8 R18, desc[UR36][R2.64] ;  /* 0x0000002402127981 */ /* 0x000162000c1e1100 */
[----:B------:R-:W-:Y:S05]  /*7790*/  BRA `(.L_x_22677) ;  /* 0x0000000c00347947 */ /* 0x000fea0003800000 */
.L_x_22674:
        /* <DEDUP_REMOVED lines=8> */
.L_x_22679:
[----:B------:R0:W5:Y:S01]  /*7820*/  LDG.E R18, desc[UR36][R2.64] ;  /* 0x0000002402127981 */ /* 0x000162000c1e1900 */
[----:B------:R-:W-:Y:S05]  /*7830*/  BRA `(.L_x_22677) ;  /* 0x0000000c000c7947 */ /* 0x000fea0003800000 */
.L_x_22678:
[----:B------:R0:W5:Y:S01]  /*7840*/  LDG.E.S16 R18, desc[UR36][R2.64] ;  /* 0x0000002402127981 */ /* 0x000162000c1e1700 */
[----:B------:R-:W-:Y:S05]  /*7850*/  BRA `(.L_x_22677) ;  /* 0x0000000c00047947 */ /* 0x000fea0003800000 */
.L_x_22673:
        /* <DEDUP_REMOVED lines=9> */
.L_x_22681:
[----:B------:R-:W2:Y:S02]  /*78f0*/  LDG.E.U16 R2, desc[UR36][R2.64] ;  /* 0x0000002402027981 */ /* 0x000ea4000c1e1500 */
[----:B--2---:R-:W-:-:S06]  /*7900*/  HADD2.F32 R18, -RZ, R2.H0_H0 ;  /* 0x20000002ff127230 */ /* 0x004fcc0000004100 */
[----:B------:R-:W0:Y:S01]  /*7910*/  F2I.FTZ.TRUNC.NTZ R18, R18 ;  /* 0x0000001200127305 */ /* 0x000e22000021f100 */
[----:B------:R-:W-:Y:S05]  /*7920*/  BRA `(.L_x_22677) ;  /* 0x0000000800d07947 */ /* 0x000fea0003800000 */
.L_x_22680:
        /* <DEDUP_REMOVED lines=9> */
.L_x_22683:
[----:B------:R-:W2:Y:S02]  /*79c0*/  LDG.E.U16 R2, desc[UR36][R2.64] ;  /* 0x0000002402027981 */ /* 0x000ea4000c1e1500 */
[----:B--2---:R-:W-:-:S06]  /*79d0*/  HADD2.F32 R18, -RZ, R2.H0_H0 ;  /* 0x20000002ff127230 */ /* 0x004fcc0000004100 */
[----:B------:R-:W0:Y:S01]  /*79e0*/  F2I.FTZ.TRUNC.NTZ R18, R18 ;  /* 0x0000001200127305 */ /* 0x000e22000021f100 */
[----:B------:R-:W-:Y:S05]  /*79f0*/  BRA `(.L_x_22677) ;  /* 0x00000008009c7947 */ /* 0x000fea0003800000 */
.L_x_22682:
[----:B------:R-:W2:Y:S02]  /*7a00*/  LDG.E.64 R2, desc[UR36][R2.64] ;  /* 0x0000002402027981 */ /* 0x000ea4000c1e1b00 */
[----:B--2---:R0:W1:Y:S01]  /*7a10*/  F2I.F64.TRUNC R18, R2 ;  /* 0x0000000200127311 */ /* 0x004062000030d100 */
[----:B------:R-:W-:Y:S05]  /*7a20*/  BRA `(.L_x_22677) ;  /* 0x0000000800907947 */ /* 0x000fea0003800000 */
.L_x_22672:
        /* <DEDUP_REMOVED lines=12> */
.L_x_22686:
[----:B------:R-:W2:Y:S02]  /*7af0*/  LDG.E.64 R2, desc[UR36][R2.64] ;  /* 0x0000002402027981 */ /* 0x000ea4000c1e1b00 */
[----:B--2---:R0:W1:Y:S01]  /*7b00*/  F2I.F64.TRUNC R18, R2 ;  /* 0x0000000200127311 */ /* 0x004062000030d100 */
[----:B------:R-:W-:Y:S05]  /*7b10*/  BRA `(.L_x_22677) ;  /* 0x0000000800547947 */ /* 0x000fea0003800000 */
.L_x_22685:
        /* <DEDUP_REMOVED lines=27> */
.L_x_22688:
        /* <DEDUP_REMOVED lines=14> */
.L_x_22687:
[----:B------:R-:W2:Y:S02]  /*7db0*/  LDG.E.U16 R18, desc[UR36][R2.64] ;  /* 0x0000002402127981 */ /* 0x000ea4000c1e1500 */
[----:B--2---:R-:W-:-:S06]  /*7dc0*/  IMAD.U32 R18, R18, 0x10000, RZ ;  /* 0x0001000012127824 */ /* 0x004fcc00078e00ff */
[----:B------:R-:W0:Y:S01]  /*7dd0*/  F2I.FTZ.TRUNC.NTZ R18, R18 ;  /* 0x0000001200127305 */ /* 0x000e22000021f100 */
[----:B------:R-:W-:Y:S05]  /*7de0*/  BRA `(.L_x_22677) ;  /* 0x0000000400a07947 */ /* 0x000fea0003800000 */
.L_x_22684:
        /* <DEDUP_REMOVED lines=10> */
.L_x_22691:
        /* <DEDUP_REMOVED lines=21> */
.L_x_22695:
[----:B------:R-:W-:Y:S05]  /*7fe0*/  BSYNC B1 ;  /* 0x0000000000017941 */ /* 0x000fea0003800000 */
.L_x_22694:
[----:B------:R-:W-:Y:S01]  /*7ff0*/  IMAD.SHL.U32 R2, R2, 0x100000, RZ ;  /* 0x0010000002027824 */ /* 0x000fe200078e00ff */
[----:B------:R-:W-:-:S04]  /*8000*/  LEA R3, R0, 0x3b800000, 0x17 ;  /* 0x3b80000000037811 */ /* 0x000fc800078eb8ff */
[----:B------:R-:W-:-:S07]  /*8010*/  LOP3.LUT R18, R3, R2, R18, 0xfe, !PT ;  /* 0x0000000203127212 */ /* 0x000fce00078efe12 */
.L_x_22693:
[----:B------:R-:W-:Y:S05]  /*8020*/  BSYNC B0 ;  /* 0x0000000000007941 */ /* 0x000fea0003800000 */
.L_x_22692:
[----:B------:R-:W1:Y:S01]  /*8030*/  F2I.FTZ.TRUNC.NTZ R18, R18 ;  /* 0x0000001200127305 */ /* 0x000e62000021f100 */
[----:B------:R-:W-:Y:S05]  /*8040*/  BRA `(.L_x_22677) ;  /* 0x0000000400087947 */ /* 0x000fea0003800000 */
.L_x_22690:
        /* <DEDUP_REMOVED lines=21> */
.L_x_22699:
[----:B------:R-:W-:Y:S05]  /*81a0*/  BSYNC B1 ;  /* 0x0000000000017941 */ /* 0x000fea0003800000 */
.L_x_22698:
[----:B------:R-:W-:Y:S01]  /*81b0*/  IMAD.SHL.U32 R2, R2, 0x200000, RZ ;  /* 0x0020000002027824 */ /* 0x000fe200078e00ff */
[----:B------:R-:W-:-:S04]  /*81c0*/  LEA R3, R0, 0x37800000, 0x17 ;  /* 0x3780000000037811 */ /* 0x000fc800078eb8ff */
[----:B------:R-:W-:-:S07]  /*81d0*/  LOP3.LUT R18, R3, R2, R18, 0xfe, !PT ;  /* 0x0000000203127212 */ /* 0x000fce00078efe12 */
.L_x_22697:
[----:B------:R-:W-:Y:S05]  /*81e0*/  BSYNC B0 ;  /* 0x0000000000007941 */ /* 0x000fea0003800000 */
.L_x_22696:
[----:B------:R-:W2:Y:S01]  /*81f0*/  F2I.FTZ.TRUNC.NTZ R18, R18 ;  /* 0x0000001200127305 */ /* 0x000ea2000021f100 */
[----:B------:R-:W-:Y:S05]  /*8200*/  BRA `(.L_x_22677) ;  /* 0x0000000000987947 */ /* 0x000fea0003800000 */
.L_x_22689:
        /* <DEDUP_REMOVED lines=14> */
.L_x_22703:
[----:B------:R-:W-:Y:S05]  /*82f0*/  BSYNC B0 ;  /* 0x0000000000007941 */ /* 0x000fea0003800000 */
.L_x_22702:
[----:B------:R-:W4:Y:S01]  /*8300*/  F2I.FTZ.TRUNC.NTZ R18, R18 ;  /* 0x0000001200127305 */ /* 0x000f22000021f100 */
[----:B------:R-:W-:Y:S05]  /*8310*/  BRA `(.L_x_22677) ;  /* 0x0000000000547947 */ /* 0x000fea0003800000 */
.L_x_22676:
        /* <DEDUP_REMOVED lines=17> */
.L_x_22704:
[----:B------:R-:W-:Y:S05]  /*8430*/  BRA `(.L_x_22677) ;  /* 0x00000000000c7947 */ /* 0x000fea0003800000 */
.L_x_22701:
[----:B------:R3:W5:Y:S01]  /*8440*/  LDG.E R18, desc[UR36][R2.64] ;  /* 0x0000002402127981 */ /* 0x000762000c1e1900 */
[----:B------:R-:W-:Y:S05]  /*8450*/  BRA `(.L_x_22677) ;  /* 0x0000000000047947 */ /* 0x000fea0003800000 */
.L_x_22700:
[----:B------:R0:W5:Y:S02]  /*8460*/  LDG.E R18, desc[UR36][R2.64] ;  /* 0x0000002402127981 */ /* 0x000164000c1e1900 */
.L_x_22677:
[----:B------:R-:W1:Y:S01]  /*8470*/  LDC R8, c[0x0][0x424] ;  /* 0x00010900ff087b82 */ /* 0x000e620000000800 */
[----:B0--3--:R-:W-:Y:S01]  /*8480*/  IMAD.MOV.U32 R2, RZ, RZ, RZ ;  /* 0x000000ffff027224 */ /* 0x009fe200078e00ff */
[----:B-12-45:R-:W-:Y:S02]  /*8490*/  ISETP.GE.AND P1, PT, R18, RZ, PT ;  /* 0x000000ff1200720c */ /* 0x036fe40003f26270 */
        /* <DEDUP_REMOVED lines=35> */
.L_x_22708:
[----:B------:R3:W-:Y:S01]  /*86d0*/  STG.E.U8 desc[UR36][R16.64], R2 ;  /* 0x0000000210007986 */ /* 0x0007e2000c101124 */
[----:B------:R-:W-:Y:S05]  /*86e0*/  BRA `(.L_x_22710) ;  /* 0x0000000c00507947 */ /* 0x000fea0003800000 */
.L_x_22707:
        /* <DEDUP_REMOVED lines=9> */
.L_x_22712:
[----:B------:R2:W-:Y:S01]  /*8780*/  STG.E desc[UR36][R16.64], R2 ;  /* 0x0000000210007986 */ /* 0x0005e2000c101924 */
[----:B------:R-:W-:Y:S05]  /*8790*/  BRA `(.L_x_22710) ;  /* 0x0000000c00247947 */ /* 0x000fea0003800000 */
.L_x_22711:
[----:B------:R0:W-:Y:S01]  /*87a0*/  STG.E.U16 desc[UR36][R16.64], R2 ;  /* 0x0000000210007986 */ /* 0x0001e2000c101524 */
[----:B------:R-:W-:Y:S05]  /*87b0*/  BRA `(.L_x_22710) ;  /* 0x0000000c001c7947 */ /* 0x000fea0003800000 */
.L_x_22706:
        /* <DEDUP_REMOVED lines=9> */
.L_x_22714:
[----:B------:R-:W-:-:S04]  /*8850*/  I2FP.F32.S32 R0, R2 ;  /* 0x0000000200007245 */ /* 0x000fc80000201400 */
[----:B------:R-:W-:-:S05]  /*8860*/  F2FP.F16.F32.PACK_AB R0, RZ, R0 ;  /* 0x00000000ff00723e */ /* 0x000fca00000000ff */
[----:B------:R0:W-:Y:S01]  /*8870*/  STG.E.U16 desc[UR36][R16.64], R0 ;  /* 0x0000000010007986 */ /* 0x0001e2000c101524 */
[----:B------:R-:W-:Y:S05]  /*8880*/  BRA `(.L_x_22710) ;  /* 0x0000000800e87947 */ /* 0x000fea0003800000 */
.L_x_22713:
        /* <DEDUP_REMOVED lines=10> */
.L_x_22716:
[----:B------:R-:W-:-:S04]  /*8930*/  I2FP.F32.S32 R2, R2 ;  /* 0x0000000200027245 */ /* 0x000fc80000201400 */
[----:B------:R-:W-:-:S04]  /*8940*/  F2FP.F16.F32.PACK_AB R3, RZ, R2 ;  /* 0x00000002ff03723e */ /* 0x000fc800000000ff */
[----:B------:R-:W-:-:S05]  /*8950*/  PRMT R3, R3, 0x5410, RZ ;  /* 0x0000541003037816 */ /* 0x000fca00000000ff */
[----:B------:R0:W-:Y:S01]  /*8960*/  STG.E desc[UR36][R16.64], R3 ;  /* 0x0000000310007986 */ /* 0x0001e2000c101924 */
[----:B------:R-:W-:Y:S05]  /*8970*/  BRA `(.L_x_22710) ;  /* 0x0000000800ac7947 */ /* 0x000fea0003800000 */
.L_x_22715:
[----:B------:R-:W0:Y:S02]  /*8980*/  I2F.F64 R2, R2 ;  /* 0x0000000200027312 */ /* 0x000e240000201c00 */
[----:B0-----:R0:W-:Y:S01]  /*8990*/  STG.E.64 desc[UR36][R16.64], R2 ;  /* 0x0000000210007986 */ /* 0x0011e2000c101b24 */
[----:B------:R-:W-:Y:S05]  /*89a0*/  BRA `(.L_x_22710) ;  /* 0x0000000800a07947 */ /* 0x000fea0003800000 */
.L_x_22705:
        /* <DEDUP_REMOVED lines=12> */
.L_x_22719:
[----:B------:R-:W0:Y:S01]  /*8a70*/  I2F.F64 R4, R2 ;  /* 0x0000000200047312 */ /* 0x000e220000201c00 */
[----:B------:R-:W-:-:S05]  /*8a80*/  CS2R R6, SRZ ;  /* 0x0000000000067805 */ /* 0x000fca000001ff00 */
[----:B0-----:R0:W-:Y:S01]  /*8a90*/  STG.E.128 desc[UR36][R16.64], R4 ;  /* 0x0000000410007986 */ /* 0x0011e2000c101d24 */
[----:B------:R-:W-:Y:S05]  /*8aa0*/  BRA `(.L_x_22710) ;  /* 0x0000000800607947 */ /* 0x000fea0003800000 */
.L_x_22718:
        /* <DEDUP_REMOVED lines=21> */
.L_x_22723:
[----:B------:R-:W-:Y:S05]  /*8c00*/  BSYNC B0 ;  /* 0x0000000000007941 */ /* 0x000fea0003800000 */
.L_x_22722:
[----:B------:R-:W-:-:S05]  /*8c10*/  LOP3.LUT R3, R0, R3, RZ, 0xfc, !PT ;  /* 0x0000000300037212 */ /* 0x000fca00078efcff */
[----:B------:R0:W-:Y:S01]  /*8c20*/  STG.E.U8 desc[UR36][R16.64], R3 ;  /* 0x0000000310007986 */ /* 0x0001e2000c101124 */
[----:B------:R-:W-:Y:S05]  /*8c30*/  BRA `(.L_x_22710) ;  /* 0x0000000400fc7947 */ /* 0x000fea0003800000 */
.L_x_22721:
        /* <DEDUP_REMOVED lines=13> */
.L_x_22725:
[----:B------:R-:W-:Y:S01]  /*8d10*/  IMAD.MOV.U32 R0, RZ, RZ, 0x7f ;  /* 0x0000007fff007424 */ /* 0x000fe200078e00ff */
[----:B------:R-:W-:-:S04]  /*8d20*/  ISETP.GT.U32.AND P0, PT, R2, 0x7f800000, PT ;  /* 0x7f8000000200780c */ /* 0x000fc80003f04070 */
[----:B------:R-:W-:-:S09]  /*8d30*/  SEL R0, R0, 0x7c, P0 ;  /* 0x0000007c00007807 */ /* 0x000fd20000000000 */
.L_x_22726:
[----:B------:R-:W-:Y:S05]  /*8d40*/  BSYNC B0 ;  /* 0x0000000000007941 */ /* 0x000fea0003800000 */
.L_x_22724:
[----:B------:R-:W-:-:S04]  /*8d50*/  LOP3.LUT R2, R3, 0x80000000, RZ, 0xc0, !PT ;  /* 0x8000000003027812 */ /* 0x000fc800078ec0ff */
[----:B------:R-:W-:-:S04]  /*8d60*/  SHF.R.U32.HI R3, RZ, 0x18, R2 ;  /* 0x00000018ff037819 */ /* 0x000fc80000011602 */
[----:B------:R-:W-:-:S05]  /*8d70*/  LOP3.LUT R3, R0, R3, RZ, 0xfc, !PT ;  /* 0x0000000300037212 */ /* 0x000fca00078efcff */
[----:B------:R0:W-:Y:S01]  /*8d80*/  STG.E.U8 desc[UR36][R16.64], R3 ;  /* 0x0000000310007986 */ /* 0x0001e2000c101124 */
[----:B------:R-:W-:Y:S05]  /*8d90*/  BRA `(.L_x_22710) ;  /* 0x0000000400a47947 */ /* 0x000fea0003800000 */
.L_x_22720:
[----:B------:R-:W-:-:S04]  /*8da0*/  I2FP.F32.S32 R0, R2 ;  /* 0x0000000200007245 */ /* 0x000fc80000201400 */
[----:B------:R-:W-:-:S05]  /*8db0*/  F2FP.BF16.F32.PACK_AB R0, RZ, R0 ;  /* 0x00000000ff00723e */ /* 0x000fca00000010ff */
[----:B------:R0:W-:Y:S01]  /*8dc0*/  STG.E.U16 desc[UR36][R16.64], R0 ;  /* 0x0000000010007986 */ /* 0x0001e2000c101524 */
[----:B------:R-:W-:Y:S05]  /*8dd0*/  BRA `(.L_x_22710) ;  /* 0x0000000400947947 */ /* 0x000fea0003800000 */
.L_x_22717:
        /* <DEDUP_REMOVED lines=10> */
.L_x_22729:
        /* <DEDUP_REMOVED lines=17> */
.L_x_22732:
[----:B------:R-:W-:-:S04]  /*8f90*/  LOP3.LUT R2, R3, 0x80000000, RZ, 0xc0, !PT ;  /* 0x8000000003027812 */ /* 0x000fc800078ec0ff */
[----:B------:R-:W-:-:S04]  /*8fa0*/  SHF.R.U32.HI R3, RZ, 0x18, R2 ;  /* 0x00000018ff037819 */ /* 0x000fc80000011602 */
[----:B------:R-:W-:-:S04]  /*8fb0*/  LOP3.LUT R0, R0, R3, RZ, 0xfc, !PT ;  /* 0x0000000300007212 */ /* 0x000fc800078efcff */
[----:B------:R-:W-:-:S07]  /*8fc0*/  PRMT R8, R0, 0x7610, R8 ;  /* 0x0000761000087816 */ /* 0x000fce0000000008 */
.L_x_22731:
[----:B------:R-:W-:Y:S05]  /*8fd0*/  BSYNC B0 ;  /* 0x0000000000007941 */ /* 0x000fea0003800000 */
.L_x_22730:
[----:B------:R0:W-:Y:S01]  /*8fe0*/  STG.E.U8 desc[UR36][R16.64], R8 ;  /* 0x0000000810007986 */ /* 0x0001e2000c101124 */
[----:B------:R-:W-:Y:S05]  /*8ff0*/  BRA `(.L_x_22710) ;  /* 0x00000004000c7947 */ /* 0x000fea0003800000 */
.L_x_22728:
        /* <DEDUP_REMOVED lines=17> */
.L_x_22735:
[----:B------:R-:W-:-:S04]  /*9110*/  LOP3.LUT R2, R3, 0x80000000, RZ, 0xc0, !PT ;  /* 0x8000000003027812 */ /* 0x000fc800078ec0ff */
[----:B------:R-:W-:-:S04]  /*9120*/  SHF.R.U32.HI R3, RZ, 0x18, R2 ;  /* 0x00000018ff037819 */ /* 0x000fc80000011602 */
[----:B------:R-:W-:-:S04]  /*9130*/  LOP3.LUT R0, R0, R3, RZ, 0xfc, !PT ;  /* 0x0000000300007212 */ /* 0x000fc800078efcff */
[----:B------:R-:W-:-:S07]  /*9140*/  PRMT R8, R0, 0x7610, R8 ;  /* 0x0000761000087816 */ /* 0x000fce0000000008 */
.L_x_22734:
[----:B------:R-:W-:Y:S05]  /*9150*/  BSYNC B0 ;  /* 0x0000000000007941 */ /* 0x000fea0003800000 */
.L_x_22733:
[----:B------:R0:W-:Y:S01]  /*9160*/  STG.E.U8 desc[UR36][R16.64], R8 ;  /* 0x0000000810007986 */ /* 0x0001e2000c101124 */
[----:B------:R-:W-:Y:S05]  /*9170*/  BRA `(.L_x_22710) ;  /* 0x0000000000ac7947 */ /* 0x000fea0003800000 */
.L_x_22727:
        /* <DEDUP_REMOVED lines=22> */
.L_x_22709:
        /* <DEDUP_REMOVED lines=16> */
.L_x_22738:
[----:B------:R-:W-:Y:S05]  /*93e0*/  BRA `(.L_x_22710) ;  /* 0x0000000000107947 */ /* 0x000fea0003800000 */
.L_x_22737:
[----:B------:R-:W-:-:S05]  /*93f0*/  SHF.R.S32.HI R3, RZ, 0x1f, R2 ;  /* 0x0000001fff037819 */ /* 0x000fca0000011402 */
[----:B------:R0:W-:Y:S01]  /*9400*/  STG.E.64 desc[UR36][R16.64], R2 ;  /* 0x0000000210007986 */ /* 0x0001e2000c101b24 */
[----:B------:R-:W-:Y:S05]  /*9410*/  BRA `(.L_x_22710) ;  /* 0x0000000000047947 */ /* 0x000fea0003800000 */
.L_x_22736:
[----:B------:R0:W-:Y:S02]  /*9420*/  STG.E desc[UR36][R16.64], R2 ;  /* 0x0000000210007986 */ /* 0x0001e4000c101924 */
.L_x_22710:
[----:B------:R-:W-:-:S07]  /*9430*/  VIADD R19, R19, 0x80 ;  /* 0x0000008013137836 */ /* 0x000fce0000000000 */
.L_x_22670:
[----:B------:R-:W-:Y:S05]  /*9440*/  BSYNC B6 ;  /* 0x0000000000067941 */ /* 0x000fea0003800000 */
.L_x_22669:
        /* <DEDUP_REMOVED lines=306> */
.L_x_22739:
        /* <DEDUP_REMOVED lines=20> */
.L_x_22743:
[----:B------:R4:W5:Y:S01]  /*a8b0*/  LDG.E.U8 R18, desc[UR36][R2.64] ;  /* 0x0000002402127981 */ /* 0x000962000c1e1100 */
[----:B------:R-:W-:Y:S05]  /*a8c0*/  BRA `(.L_x_22745) ;  /* 0x0000000c00347947 */ /* 0x000fea0003800000 */
.L_x_22742:
        /* <DEDUP_REMOVED lines=8> */
.L_x_22747:
[----:B------:R2:W5:Y:S01]  /*a950*/  LDG.E R18, desc[UR36][R2.64] ;  /* 0x0000002402127981 */ /* 0x000562000c1e1900 */
[----:B------:R-:W-:Y:S05]  /*a960*/  BRA `(.L_x_22745) ;  /* 0x0000000c000c7947 */ /* 0x000fea0003800000 */
.L_x_22746:
[----:B------:R0:W5:Y:S01]  /*a970*/  LDG.E.S16 R18, desc[UR36][R2.64] ;  /* 0x0000002402127981 */ /* 0x000162000c1e1700 */
[----:B------:R-:W-:Y:S05]  /*a980*/  BRA `(.L_x_22745) ;  /* 0x0000000c00047947 */ /* 0x000fea0003800000 */
.L_x_22741:
        /* <DEDUP_REMOVED lines=9> */
.L_x_22749:
[----:B------:R-:W2:Y:S02]  /*aa20*/  LDG.E.U16 R2, desc[UR36][R2.64] ;  /* 0x0000002402027981 */ /* 0x000ea4000c1e1500 */
[----:B--2---:R-:W-:-:S06]  /*aa30*/  HADD2.F32 R18, -RZ, R2.H0_H0 ;  /* 0x20000002ff127230 */ /* 0x004fcc0000004100 */
[----:B------:R-:W0:Y:S01]  /*aa40*/  F2I.FTZ.TRUNC.NTZ R18, R18 ;  /* 0x0000001200127305 */ /* 0x000e22000021f100 */
[----:B------:R-:W-:Y:S05]  /*aa50*/  BRA `(.L_x_22745) ;  /* 0x0000000800d07947 */ /* 0x000fea0003800000 */
.L_x_22748:
        /* <DEDUP_REMOVED lines=9> */
.L_x_22751:
[----:B------:R-:W2:Y:S02]  /*aaf0*/  LDG.E.U16 R2, desc[UR36][R2.64] ;  /* 0x0000002402027981 */ /* 0x000ea4000c1e1500 */
[----:B--2---:R-:W-:-:S06]  /*ab00*/  HADD2.F32 R18, -RZ, R2.H0_H0 ;  /* 0x20000002ff127230 */ /* 0x004fcc0000004100 */
[----:B------:R-:W0:Y:S01]  /*ab10*/  F2I.FTZ.TRUNC.NTZ R18, R18 ;  /* 0x0000001200127305 */ /* 0x000e22000021f100 */
[----:B------:R-:W-:Y:S05]  /*ab20*/  BRA `(.L_x_22745) ;  /* 0x00000008009c7947 */ /* 0x000fea0003800000 */
.L_x_22750:
[----:B------:R-:W2:Y:S02]  /*ab30*/  LDG.E.64 R18, desc[UR36][R2.64] ;  /* 0x0000002402127981 */ /* 0x000ea4000c1e1b00 */
[----:B--2---:R0:W1:Y:S01]  /*ab40*/  F2I.F64.TRUNC R18, R18 ;  /* 0x0000001200127311 */ /* 0x004062000030d100 */
[----:B------:R-:W-:Y:S05]  /*ab50*/  BRA `(.L_x_22745) ;  /* 0x0000000800907947 */ /* 0x000fea0003800000 */
.L_x_22740:
        /* <DEDUP_REMOVED lines=12> */
.L_x_22754:
[----:B------:R-:W2:Y:S02]  /*ac20*/  LDG.E.64 R2, desc[UR36][R2.64] ;  /* 0x0000002402027981 */ /* 0x000ea4000c1e1b00 */
[----:B--2---:R0:W1:Y:S01]  /*ac30*/  F2I.F64.TRUNC R18, R2 ;  /* 0x0000000200127311 */ /* 0x004062000030d100 */
[----:B------:R-:W-:Y:S05]  /*ac40*/  BRA `(.L_x_22745) ;  /* 0x0000000800547947 */ /* 0x000fea0003800000 */
.L_x_22753:
        /* <DEDUP_REMOVED lines=27> */
.L_x_22756:
        /* <DEDUP_REMOVED lines=14> */
.L_x_22755:
[----:B------:R-:W2:Y:S02]  /*aee0*/  LDG.E.U16 R18, desc[UR36][R2.64] ;  /* 0x0000002402127981 */ /* 0x000ea4000c1e1500 */
[----:B--2---:R-:W-:-:S06]  /*aef0*/  IMAD.U32 R18, R18, 0x10000, RZ ;  /* 0x0001000012127824 */ /* 0x004fcc00078e00ff */
[----:B------:R-:W0:Y:S01]  /*af00*/  F2I.FTZ.TRUNC.NTZ R18, R18 ;  /* 0x0000001200127305 */ /* 0x000e22000021f100 */
[----:B------:R-:W-:Y:S05]  /*af10*/  BRA `(.L_x_22745) ;  /* 0x0000000400a07947 */ /* 0x000fea0003800000 */
.L_x_22752:
        /* <DEDUP_REMOVED lines=10> */
.L_x_22759:
        /* <DEDUP_REMOVED lines=21> */
.L_x_22763:
[----:B------:R-:W-:Y:S05]  /*b110*/  BSYNC B1 ;  /* 0x0000000000017941 */ /* 0x000fea0003800000 */
.L_x_22762:
[----:B------:R-:W-:Y:S01]  /*b120*/  IMAD.SHL.U32 R2, R2, 0x100000, RZ ;  /* 0x0010000002027824 */ /* 0x000fe200078e00ff */
[----:B------:R-:W-:-:S04]  /*b130*/  LEA R3, R0, 0x3b800000, 0x17 ;  /* 0x3b80000000037811 */ /* 0x000fc800078eb8ff */
[----:B------:R-:W-:-:S07]  /*b140*/  LOP3.LUT R18, R3, R2, R18, 0xfe, !PT ;  /* 0x0000000203127212 */ /* 0x000fce00078efe12 */
.L_x_22761:
[----:B------:R-:W-:Y:S05]  /*b150*/  BSYNC B0 ;  /* 0x0000000000007941 */ /* 0x000fea0003800000 */
.L_x_22760:
[----:B------:R-:W0:Y:S01]  /*b160*/  F2I.FTZ.TRUNC.NTZ R18, R18 ;  /* 0x0000001200127305 */ /* 0x000e22000021f100 */
[----:B------:R-:W-:Y:S05]  /*b170*/  BRA `(.L_x_22745) ;  /* 0x0000000400087947 */ /* 0x000fea0003800000 */
.L_x_22758:
        /* <DEDUP_REMOVED lines=21> */
.L_x_22767:
[----:B------:R-:W-:Y:S05]  /*b2d0*/  BSYNC B1 ;  /* 0x0000000000017941 */ /* 0x000fea0003800000 */
.L_x_22766:
[----:B------:R-:W-:Y:S01]  /*b2e0*/  IMAD.SHL.U32 R2, R2, 0x200000, RZ ;  /* 0x0020000002027824 */ /* 0x000fe200078e00ff */
[----:B------:R-:W-:-:S04]  /*b2f0*/  LEA R3, R0, 0x37800000, 0x17 ;  /* 0x3780000000037811 */ /* 0x000fc800078eb8ff */
[----:B------:R-:W-:-:S07]  /*b300*/  LOP3.LUT R18, R3, R2, R18, 0xfe, !PT ;  /* 0x0000000203127212 */ /* 0x000fce00078efe12 */
.L_x_22765:
[----:B------:R-:W-:Y:S05]  /*b310*/  BSYNC B0 ;  /* 0x0000000000007941 */ /* 0x000fea0003800000 */
.L_x_22764:
[----:B------:R-:W0:Y:S01]  /*b320*/  F2I.FTZ.TRUNC.NTZ R18, R18 ;  /* 0x0000001200127305 */ /* 0x000e22000021f100 */
[----:B------:R-:W-:Y:S05]  /*b330*/  BRA `(.L_x_22745) ;  /* 0x0000000000987947 */ /* 0x000fea0003800000 */
.L_x_22757:
        /* <DEDUP_REMOVED lines=14> */
.L_x_22771:
[----:B------:R-:W-:Y:S05]  /*b420*/  BSYNC B0 ;  /* 0x0000000000007941 */ /* 0x000fea0003800000 */
.L_x_22770:
[----:B------:R-:W0:Y:S01]  /*b430*/  F2I.FTZ.TRUNC.NTZ R18, R18 ;  /* 0x0000001200127305 */ /* 0x000e22000021f100 */
[----:B------:R-:W-:Y:S05]  /*b440*/  BRA `(.L_x_22745) ;  /* 0x0000000000547947 */ /* 0x000fea0003800000 */
.L_x_22744:
        /* <DEDUP_REMOVED lines=17> */
.L_x_22772:
[----:B------:R-:W-:Y:S05]  /*b560*/  BRA `(.L_x_22745) ;  /* 0x00000000000c7947 */ /* 0x000fea0003800000 */
.L_x_22769:
[----:B------:R0:W5:Y:S01]  /*b570*/  LDG.E R18, desc[UR36][R2.64] ;  /* 0x0000002402127981 */ /* 0x000162000c1e1900 */
[----:B------:R-:W-:Y:S05]  /*b580*/  BRA `(.L_x_22745) ;  /* 0x0000000000047947 */ /* 0x000fea0003800000 */
.L_x_22768:
[----:B------:R0:W5:Y:S02]  /*b590*/  LDG.E R18, desc[UR36][R2.64] ;  /* 0x0000002402127981 */ /* 0x000164000c1e1900 */
.L_x_22745:
[----:B------:R-:W0:Y:S02]  /*b5a0*/  LDC R8, c[0x0][0x424] ;  /* 0x00010900ff087b82 */ /* 0x000e240000000800 */
[----:B01234-:R-:W-:Y:S01]  /*b5b0*/  IMAD.MOV.U32 R2, RZ, RZ, RZ ;  /* 0x000000ffff027224 */ /* 0x01ffe200078e00ff */
[----:B-----5:R-:W-:Y:S02]  /*b5c0*/  ISETP.GE.AND P1, PT, R18, RZ, PT ;  /* 0x000000ff1200720c */ /* 0x020fe40003f26270 */
        /* <DEDUP_REMOVED lines=35> */
.L_x_22776:
[----:B------:R-:W-:Y:S01]  /*b800*/  STG.E.U8 desc[UR36][R16.64], R2 ;  /* 0x0000000210007986 */ /* 0x000fe2000c101124 */
[----:B------:R-:W-:Y:S05]  /*b810*/  EXIT ;  /* 0x000000000000794d */ /* 0x000fea0003800000 */
.L_x_22775:
        /* <DEDUP_REMOVED lines=9> */
.L_x_22779:
[----:B------:R-:W-:Y:S01]  /*b8b0*/  STG.E desc[UR36][R16.64], R2 ;  /* 0x0000000210007986 */ /* 0x000fe2000c101924 */
[----:B------:R-:W-:Y:S05]  /*b8c0*/  EXIT ;  /* 0x000000000000794d */ /* 0x000fea0003800000 */
.L_x_22778:
[----:B------:R-:W-:Y:S01]  /*b8d0*/  STG.E.U16 desc[UR36][R16.64], R2 ;  /* 0x0000000210007986 */ /* 0x000fe2000c101524 */
[----:B------:R-:W-:Y:S05]  /*b8e0*/  EXIT ;  /* 0x000000000000794d */ /* 0x000fea0003800000 */
.L_x_22774:
        /* <DEDUP_REMOVED lines=9> */
.L_x_22781:
[----:B------:R-:W-:-:S04]  /*b980*/  I2FP.F32.S32 R0, R2 ;  /* 0x0000000200007245 */ /* 0x000fc80000201400 */
[----:B------:R-:W-:-:S05]  /*b990*/  F2FP.F16.F32.PACK_AB R0, RZ, R0 ;  /* 0x00000000ff00723e */ /* 0x000fca00000000ff */
[----:B------:R-:W-:Y:S01]  /*b9a0*/  STG.E.U16 desc[UR36][R16.64], R0 ;  /* 0x0000000010007986 */ /* 0x000fe2000c101524 */
[----:B------:R-:W-:Y:S05]  /*b9b0*/  EXIT ;  /* 0x000000000000794d */ /* 0x000fea0003800000 */
.L_x_22780:
        /* <DEDUP_REMOVED lines=10> */
.L_x_22783:
[----:B------:R-:W-:-:S04]  /*ba60*/  I2FP.F32.S32 R2, R2 ;  /* 0x0000000200027245 */ /* 0x000fc80000201400 */
[----:B------:R-:W-:-:S04]  /*ba70*/  F2FP.F16.F32.PACK_AB R3, RZ, R2 ;  /* 0x00000002ff03723e */ /* 0x000fc800000000ff */
[----:B------:R-:W-:-:S05]  /*ba80*/  PRMT R3, R3, 0x5410, RZ ;  /* 0x0000541003037816 */ /* 0x000fca00000000ff */
[----:B------:R-:W-:Y:S01]  /*ba90*/  STG.E desc[UR36][R16.64], R3 ;  /* 0x0000000310007986 */ /* 0x000fe2000c101924 */
[----:B------:R-:W-:Y:S05]  /*baa0*/  EXIT ;  /* 0x000000000000794d */ /* 0x000fea0003800000 */
.L_x_22782:
[----:B------:R-:W0:Y:S02]  /*bab0*/  I2F.F64 R2, R2 ;  /* 0x0000000200027312 */ /* 0x000e240000201c00 */
[----:B0-----:R-:W-:Y:S01]  /*bac0*/  STG.E.64 desc[UR36][R16.64], R2 ;  /* 0x0000000210007986 */ /* 0x001fe2000c101b24 */
[----:B------:R-:W-:Y:S05]  /*bad0*/  EXIT ;  /* 0x000000000000794d */ /* 0x000fea0003800000 */
.L_x_22773:
        /* <DEDUP_REMOVED lines=12> */
.L_x_22786:
[----:B------:R-:W0:Y:S01]  /*bba0*/  I2F.F64 R4, R2 ;  /* 0x0000000200047312 */ /* 0x000e220000201c00 */
[----:B------:R-:W-:-:S05]  /*bbb0*/  CS2R R6, SRZ ;  /* 0x0000000000067805 */ /* 0x000fca000001ff00 */
[----:B0-----:R-:W-:Y:S01]  /*bbc0*/  STG.E.128 desc[UR36][R16.64], R4 ;  /* 0x0000000410007986 */ /* 0x001fe2000c101d24 */
[----:B------:R-:W-:Y:S05]  /*bbd0*/  EXIT ;  /* 0x000000000000794d */ /* 0x000fea0003800000 */
.L_x_22785:
        /* <DEDUP_REMOVED lines=21> */
.L_x_22790:
[----:B------:R-:W-:Y:S05]  /*bd30*/  BSYNC B0 ;  /* 0x0000000000007941 */ /* 0x000fea0003800000 */
.L_x_22789:
[----:B------:R-:W-:-:S05]  /*bd40*/  LOP3.LUT R3, R0, R3, RZ, 0xfc, !PT ;  /* 0x0000000300037212 */ /* 0x000fca00078efcff */
[----:B------:R-:W-:Y:S01]  /*bd50*/  STG.E.U8 desc[UR36][R16.64], R3 ;  /* 0x0000000310007986 */ /* 0x000fe2000c101124 */
[----:B------:R-:W-:Y:S05]  /*bd60*/  EXIT ;  /* 0x000000000000794d */ /* 0x000fea0003800000 */
.L_x_22788:
        /* <DEDUP_REMOVED lines=13> */
.L_x_22792:
[----:B------:R-:W-:Y:S01]  /*be40*/  IMAD.MOV.U32 R0, RZ, RZ, 0x7f ;  /* 0x0000007fff007424 */ /* 0x000fe200078e00ff */
[----:B------:R-:W-:-:S04]  /*be50*/  ISETP.GT.U32.AND P0, PT, R2, 0x7f800000, PT ;  /* 0x7f8000000200780c */ /* 0x000fc80003f04070 */
[----:B------:R-:W-:-:S09]  /*be60*/  SEL R0, R0, 0x7c, P0 ;  /* 0x0000007c00007807 */ /* 0x000fd20000000000 */
.L_x_22793:
[----:B------:R-:W-:Y:S05]  /*be70*/  BSYNC B0 ;  /* 0x0000000000007941 */ /* 0x000fea0003800000 */
.L_x_22791:
[----:B------:R-:W-:-:S04]  /*be80*/  LOP3.LUT R2, R3, 0x80000000, RZ, 0xc0, !PT ;  /* 0x8000000003027812 */ /* 0x000fc800078ec0ff */
[----:B------:R-:W-:-:S04]  /*be90*/  SHF.R.U32.HI R3, RZ, 0x18, R2 ;  /* 0x00000018ff037819 */ /* 0x000fc80000011602 */
[----:B------:R-:W-:-:S05]  /*bea0*/  LOP3.LUT R3, R0, R3, RZ, 0xfc, !PT ;  /* 0x0000000300037212 */ /* 0x000fca00078efcff */
[----:B------:R-:W-:Y:S01]  /*beb0*/  STG.E.U8 desc[UR36][R16.64], R3 ;  /* 0x0000000310007986 */ /* 0x000fe2000c101124 */
[----:B------:R-:W-:Y:S05]  /*bec0*/  EXIT ;  /* 0x000000000000794d */ /* 0x000fea0003800000 */
.L_x_22787:
[----:B------:R-:W-:-:S04]  /*bed0*/  I2FP.F32.S32 R0, R2 ;  /* 0x0000000200007245 */ /* 0x000fc80000201400 */
[----:B------:R-:W-:-:S05]  /*bee0*/  F2FP.BF16.F32.PACK_AB R0, RZ, R0 ;  /* 0x00000000ff00723e */ /* 0x000fca00000010ff */
[----:B------:R-:W-:Y:S01]  /*bef0*/  STG.E.U16 desc[UR36][R16.64], R0 ;  /* 0x0000000010007986 */ /* 0x000fe2000c101524 */
[----:B------:R-:W-:Y:S05]  /*bf00*/  EXIT ;  /* 0x000000000000794d */ /* 0x000fea0003800000 */
.L_x_22784:
        /* <DEDUP_REMOVED lines=10> */
.L_x_22796:
        /* <DEDUP_REMOVED lines=17> */
.L_x_22799:
[----:B------:R-:W-:-:S04]  /*c0c0*/  LOP3.LUT R2, R3, 0x80000000, RZ, 0xc0, !PT ;  /* 0x8000000003027812 */ /* 0x000fc800078ec0ff */
[----:B------:R-:W-:-:S04]  /*c0d0*/  SHF.R.U32.HI R3, RZ, 0x18, R2 ;  /* 0x00000018ff037819 */ /* 0x000fc80000011602 */
[----:B------:R-:W-:-:S04]  /*c0e0*/  LOP3.LUT R0, R0, R3, RZ, 0xfc, !PT ;  /* 0x0000000300007212 */ /* 0x000fc800078efcff */
[----:B------:R-:W-:-:S07]  /*c0f0*/  PRMT R8, R0, 0x7610, R8 ;  /* 0x0000761000087816 */ /* 0x000fce0000000008 */
.L_x_22798:
[----:B------:R-:W-:Y:S05]  /*c100*/  BSYNC B0 ;  /* 0x0000000000007941 */ /* 0x000fea0003800000 */
.L_x_22797:
[----:B------:R-:W-:Y:S01]  /*c110*/  STG.E.U8 desc[UR36][R16.64], R8 ;  /* 0x0000000810007986 */ /* 0x000fe2000c101124 */
[----:B------:R-:W-:Y:S05]  /*c120*/  EXIT ;  /* 0x000000000000794d */ /* 0x000fea0003800000 */
.L_x_22795:
        /* <DEDUP_REMOVED lines=17> */
.L_x_22802:
[----:B------:R-:W-:-:S04]  /*c240*/  LOP3.LUT R2, R3, 0x80000000, RZ, 0xc0, !PT ;  /* 0x8000000003027812 */ /* 0x000fc800078ec0ff */
[----:B------:R-:W-:-:S04]  /*c250*/  SHF.R.U32.HI R3, RZ, 0x18, R2 ;  /* 0x00000018ff037819 */ /* 0x000fc80000011602 */
[----:B------:R-:W-:-:S04]  /*c260*/  LOP3.LUT R0, R0, R3, RZ, 0xfc, !PT ;  /* 0x0000000300007212 */ /* 0x000fc800078efcff */
[----:B------:R-:W-:-:S07]  /*c270*/  PRMT R8, R0, 0x7610, R8 ;  /* 0x0000761000087816 */ /* 0x000fce0000000008 */
.L_x_22801:
[----:B------:R-:W-:Y:S05]  /*c280*/  BSYNC B0 ;  /* 0x0000000000007941 */ /* 0x000fea0003800000 */
.L_x_22800:
[----:B------:R-:W-:Y:S01]  /*c290*/  STG.E.U8 desc[UR36][R16.64], R8 ;  /* 0x0000000810007986 */ /* 0x000fe2000c101124 */
[----:B------:R-:W-:Y:S05]  /*c2a0*/  EXIT ;  /* 0x000000000000794d */ /* 0x000fea0003800000 */
.L_x_22794:
        /* <DEDUP_REMOVED lines=22> */
.L_x_22777:
        /* <DEDUP_REMOVED lines=16> */
.L_x_22805:
[----:B------:R-:W-:Y:S05]  /*c510*/  EXIT ;  /* 0x000000000000794d */ /* 0x000fea0003800000 */
.L_x_22804:
[----:B------:R-:W-:-:S05]  /*c520*/  SHF.R.S32.HI R3, RZ, 0x1f, R2 ;  /* 0x0000001fff037819 */ /* 0x000fca0000011402 */
[----:B------:R-:W-:Y:S01]  /*c530*/  STG.E.64 desc[UR36][R16.64], R2 ;  /* 0x0000000210007986 */ /* 0x000fe2000c101b24 */
[----:B------:R-:W-:Y:S05]  /*c540*/  EXIT ;  /* 0x000000000000794d */ /* 0x000fea0003800000 */
.L_x_22803:
[----:B------:R-:W-:Y:S01]  /*c550*/  STG.E desc[UR36][R16.64], R2 ;  /* 0x0000000210007986 */ /* 0x000fe2000c101924 */
[----:B------:R-:W-:Y:S05]  /*c560*/  EXIT ;  /* 0x000000000000794d */ /* 0x000fea0003800000 */
.L_x_22806:
        /* <DEDUP_REMOVED lines=9> */
.L_x_57430:


//--------------------- .text._ZN2at6native27unrolled_elementwise_kernelINS0_13BUnaryFunctorIiiiZZZNS0_16fmod_kernel_cudaERNS_18TensorIteratorBaseEENKUlvE_clEvENKUlvE1_clEvEUliiE_EESt5arrayIPcLm2EELi4E23TrivialOffsetCalculatorILi1EjESD_NS0_6memory12LoadWithCastILi1EEENSE_13StoreWithCastILi1EEEEEviT_T0_T2_T3_T4_T5_ --------------------------
	.section	.text._ZN2at6native27unrolled_elementwise_kernelINS0_13BUnaryFunctorIiiiZZZNS0_16fmod_kernel_cudaERNS_18TensorIteratorBaseEENKUlvE_clEvENKUlvE1_clEvEUliiE_EESt5arrayIPcLm2EELi4E23TrivialOffsetCalculatorILi1EjESD_NS0_6memory12LoadWithCastILi1EEENSE_13StoreWithCastILi1EEEEEviT_T0_T2_T3_T4_T5_,"ax",@progbits
	.align	128
        .global         _ZN2at6native27unrolled_elementwise_kernelINS0_13BUnaryFunctorIiiiZZZNS0_16fmod_kernel_cudaERNS_18TensorIteratorBaseEENKUlvE_clEvENKUlvE1_clEvEUliiE_EESt5arrayIPcLm2EELi4E23TrivialOffsetCalculatorILi1EjESD_NS0_6memory12LoadWithCastILi1EEENSE_13StoreWithCastILi1EEEEEviT_T0_T2_T3_T4_T5_
        .type           _ZN2at6native27unrolled_elementwise_kernelINS0_13BUnaryFunctorIiiiZZZNS0_16fmod_kernel_cudaERNS_18TensorIteratorBaseEENKUlvE_clEvENKUlvE1_clEvEUliiE_EESt5arrayIPcLm2EELi4E23TrivialOffsetCalculatorILi1EjESD_NS0_6memory12LoadWithCastILi1EEENSE_13StoreWithCastILi1EEEEEviT_T0_T2_T3_T4_T5_,@function
        .size           _ZN2at6native27unrolled_elementwise_kernelINS0_13BUnaryFunctorIiiiZZZNS0_16fmod_kernel_cudaERNS_18TensorIteratorBaseEENKUlvE_clEvENKUlvE1_clEvEUliiE_EESt5arrayIPcLm2EELi4E23TrivialOffsetCalculatorILi1EjESD_NS0_6memory12LoadWithCastILi1EEENSE_13StoreWithCastILi1EEEEEviT_T0_T2_T3_T4_T5_,(.L_x_57431 - _ZN2at6native27unrolled_elementwise_kernelINS0_13BUnaryFunctorIiiiZZZNS0_16fmod_kernel_cudaERNS_18TensorIteratorBaseEENKUlvE_clEvENKUlvE1_clEvEUliiE_EESt5arrayIPcLm2EELi4E23TrivialOffsetCalculatorILi1EjESD_NS0_6memory12LoadWithCastILi1EEENSE_13StoreWithCastILi1EEEEEviT_T0_T2_T3_T4_T5_)
        .other          _ZN2at6native27unrolled_elementwise_kernelINS0_13BUnaryFunctorIiiiZZZNS0_16fmod_kernel_cudaERNS_18TensorIteratorBaseEENKUlvE_clEvENKUlvE1_clEvEUliiE_EESt5arrayIPcLm2EELi4E23TrivialOffsetCalculatorILi1EjESD_NS0_6memory12LoadWithCastILi1EEENSE_13StoreWithCastILi1EEEEEviT_T0_T2_T3_T4_T5_,@"STO_CUDA_ENTRY STV_DEFAULT"
_ZN2at6native27unrolled_elementwise_kernelINS0_13BUnaryFunctorIiiiZZZNS0_16fmod_kernel_cudaERNS_18TensorIteratorBaseEENKUlvE_clEvENKUlvE1_clEvEUliiE_EESt5arrayIPcLm2EELi4E23TrivialOffsetCalculatorILi1EjESD_NS0_6memory12LoadWithCastILi1EEENSE_13StoreWithCastILi1EEEEEviT_T0_T2_T3_T4_T5_:
.text._ZN2at6native27unrolled_elementwise_kernelINS0_13BUnaryFunctorIiiiZZZNS0_16fmod_kernel_cudaERNS_18TensorIteratorBaseEENKUlvE_clEvENKUlvE1_clEvEUliiE_EESt5arrayIPcLm2EELi4E23TrivialOffsetCalculatorILi1EjESD_NS0_6memory12LoadWithCastILi1EEENSE_13StoreWithCastILi1EEEEEviT_T0_T2_T3_T4_T5_:
        /* <DEDUP_REMOVED lines=30> */
.L_x_22812:
[----:B------:R3:W5:Y:S01]  /*01e0*/  LDG.E.U8 R25, desc[UR36][R4.64] ;  /* 0x0000002404197981 */ /* 0x000762000c1e1100 */
[----:B------:R-:W-:Y:S05]  /*01f0*/  BRA `(.L_x_22814) ;  /* 0x0000000c00387947 */ /* 0x000fea0003800000 */
.L_x_22811:
        /* <DEDUP_REMOVED lines=8> */
.L_x_22816:
[----:B------:R1:W5:Y:S01]  /*0280*/  LDG.E R25, desc[UR36][R4.64] ;  /* 0x0000002404197981 */ /* 0x000362000c1e1900 */
[----:B------:R-:W-:Y:S05]  /*0290*/  BRA `(.L_x_22814) ;  /* 0x0000000c00107947 */ /* 0x000fea0003800000 */
.L_x_22815:
[----:B------:R2:W5:Y:S01]  /*02a0*/  LDG.E.S16 R25, desc[UR36][R4.64] ;  /* 0x0000002404197981 */ /* 0x000562000c1e1700 */
[----:B------:R-:W-:Y:S05]  /*02b0*/  BRA `(.L_x_22814) ;  /* 0x0000000c00087947 */ /* 0x000fea0003800000 */
.L_x_22810:
        /* <DEDUP_REMOVED lines=9> */
.L_x_22818:
[----:B------:R-:W2:Y:S02]  /*0350*/  LDG.E.U16 R4, desc[UR36][R4.64] ;  /* 0x0000002404047981 */ /* 0x000ea4000c1e1500 */
[----:B--2---:R-:W-:-:S06]  /*0360*/  HADD2.F32 R25, -RZ, R4.H0_H0 ;  /* 0x20000004ff197230 */ /* 0x004fcc0000004100 */
[----:B------:R-:W0:Y:S01]  /*0370*/  F2I.FTZ.TRUNC.NTZ R25, R25 ;  /* 0x0000001900197305 */ /* 0x000e22000021f100 */
[----:B------:R-:W-:Y:S05]  /*0380*/  BRA `(.L_x_22814) ;  /* 0x0000000800d47947 */ /* 0x000fea0003800000 */
.L_x_22817:
        /* <DEDUP_REMOVED lines=9> */
.L_x_22820:
[----:B------:R-:W2:Y:S02]  /*0420*/  LDG.E.U16 R4, desc[UR36][R4.64] ;  /* 0x0000002404047981 */ /* 0x000ea4000c1e1500 */
[----:B--2---:R-:W-:-:S06]  /*0430*/  HADD2.F32 R25, -RZ, R4.H0_H0 ;  /* 0x20000004ff197230 */ /* 0x004fcc0000004100 */
[----:B------:R-:W0:Y:S01]  /*0440*/  F2I.FTZ.TRUNC.NTZ R25, R25 ;  /* 0x0000001900197305 */ /* 0x000e22000021f100 */
[----:B------:R-:W-:Y:S05]  /*0450*/  BRA `(.L_x_22814) ;  /* 0x0000000800a07947 */ /* 0x000fea0003800000 */
.L_x_22819:
[----:B------:R-:W2:Y:S02]  /*0460*/  LDG.E.64 R4, desc[UR36][R4.64] ;  /* 0x0000002404047981 */ /* 0x000ea4000c1e1b00 */
[----:B--2---:R0:W1:Y:S01]  /*0470*/  F2I.F64.TRUNC R25, R4 ;  /* 0x0000000400197311 */ /* 0x004062000030d100 */
[----:B------:R-:W-:Y:S05]  /*0480*/  BRA `(.L_x_22814) ;  /* 0x0000000800947947 */ /* 0x000fea0003800000 */
.L_x_22809:
        /* <DEDUP_REMOVED lines=12> */
.L_x_22823:
[----:B------:R-:W2:Y:S02]  /*0550*/  LDG.E.64 R4, desc[UR36][R4.64] ;  /* 0x0000002404047981 */ /* 0x000ea4000c1e1b00 */
[----:B--2---:R0:W1:Y:S01]  /*0560*/  F2I.F64.TRUNC R25, R4 ;  /* 0x0000000400197311 */ /* 0x004062000030d100 */
[----:B------:R-:W-:Y:S05]  /*0570*/  BRA `(.L_x_22814) ;  /* 0x0000000800587947 */ /* 0x000fea0003800000 */
.L_x_22822:
        /* <DEDUP_REMOVED lines=27> */
.L_x_22825:
        /* <DEDUP_REMOVED lines=15> */
.L_x_22824:
[----:B------:R-:W2:Y:S02]  /*0820*/  LDG.E.U16 R25, desc[UR36][R4.64] ;  /* 0x0000002404197981 */ /* 0x000ea4000c1e1500 */
[----:B--2---:R-:W-:-:S06]  /*0830*/  IMAD.U32 R25, R25, 0x10000, RZ ;  /* 0x0001000019197824 */ /* 0x004fcc00078e00ff */
[----:B------:R-:W0:Y:S01]  /*0840*/  F2I.FTZ.TRUNC.NTZ R25, R25 ;  /* 0x0000001900197305 */ /* 0x000e22000021f100 */
[----:B------:R-:W-:Y:S05]  /*0850*/  BRA `(.L_x_22814) ;  /* 0x0000000400a07947 */ /* 0x000fea0003800000 */
.L_x_22821:
        /* <DEDUP_REMOVED lines=10> */
.L_x_22828:
        /* <DEDUP_REMOVED lines=21> */
.L_x_22832:
[----:B------:R-:W-:Y:S05]  /*0a50*/  BSYNC B1 ;  /* 0x0000000000017941 */ /* 0x000fea0003800000 */
.L_x_22831:
[----:B------:R-:W-:Y:S01]  /*0a60*/  IMAD.SHL.U32 R3, R3, 0x100000, RZ ;  /* 0x0010000003037824 */ /* 0x000fe200078e00ff */
[----:B------:R-:W-:-:S04]  /*0a70*/  LEA R0, R0, 0x3b800000, 0x17 ;  /* 0x3b80000000007811 */ /* 0x000fc800078eb8ff */
[----:B------:R-:W-:-:S07]  /*0a80*/  LOP3.LUT R25, R0, R3, R25, 0xfe, !PT ;  /* 0x0000000300197212 */ /* 0x000fce00078efe19 */
.L_x_22830:
[----:B------:R-:W-:Y:S05]  /*0a90*/  BSYNC B0 ;  /* 0x0000000000007941 */ /* 0x000fea0003800000 */
.L_x_22829:
[----:B------:R-:W0:Y:S01]  /*0aa0*/  F2I.FTZ.TRUNC.NTZ R25, R25 ;  /* 0x0000001900197305 */ /* 0x000e22000021f100 */
[----:B------:R-:W-:Y:S05]  /*0ab0*/  BRA `(.L_x_22814) ;  /* 0x0000000400087947 */ /* 0x000fea0003800000 */
.L_x_22827:
        /* <DEDUP_REMOVED lines=21> */
.L_x_22836:
[----:B------:R-:W-:Y:S05]  /*0c10*/  BSYNC B1 ;  /* 0x0000000000017941 */ /* 0x000fea0003800000 */
.L_x_22835:
[----:B------:R-:W-:Y:S01]  /*0c20*/  IMAD.SHL.U32 R3, R3, 0x200000, RZ ;  /* 0x0020000003037824 */ /* 0x000fe200078e00ff */
[----:B------:R-:W-:-:S04]  /*0c30*/  LEA R0, R0, 0x37800000, 0x17 ;  /* 0x3780000000007811 */ /* 0x000fc800078eb8ff */
[----:B------:R-:W-:-:S07]  /*0c40*/  LOP3.LUT R25, R0, R3, R25, 0xfe, !PT ;  /* 0x0000000300197212 */ /* 0x000fce00078efe19 */
.L_x_22834:
[----:B------:R-:W-:Y:S05]  /*0c50*/  BSYNC B0 ;  /* 0x0000000000007941 */ /* 0x000fea0003800000 */
.L_x_22833:
[----:B------:R-:W0:Y:S01]  /*0c60*/  F2I.FTZ.TRUNC.NTZ R25, R25 ;  /* 0x0000001900197305 */ /* 0x000e22000021f100 */
[----:B------:R-:W-:Y:S05]  /*0c70*/  BRA `(.L_x_22814) ;  /* 0x0000000000987947 */ /* 0x000fea0003800000 */
.L_x_22826:
        /* <DEDUP_REMOVED lines=14> */
.L_x_22840:
[----:B------:R-:W-:Y:S05]  /*0d60*/  BSYNC B0 ;  /* 0x0000000000007941 */ /* 0x000fea0003800000 */
.L_x_22839:
[----:B------:R-:W0:Y:S01]  /*0d70*/  F2I.FTZ.TRUNC.NTZ R25, R25 ;  /* 0x0000001900197305 */ /* 0x000e22000021f100 */
[----:B------:R-:W-:Y:S05]  /*0d80*/  BRA `(.L_x_22814) ;  /* 0x0000000000547947 */ /* 0x000fea0003800000 */
.L_x_22813:
        /* <DEDUP_REMOVED lines=17> */
.L_x_22841:
[----:B------:R-:W-:Y:S05]  /*0ea0*/  BRA `(.L_x_22814) ;  /* 0x00000000000c7947 */ /* 0x000fea0003800000 */
.L_x_22838:
[----:B------:R0:W5:Y:S01]  /*0eb0*/  LDG.E R25, desc[UR36][R4.64] ;  /* 0x0000002404197981 */ /* 0x000162000c1e1900 */
[----:B------:R-:W-:Y:S05]  /*0ec0*/  BRA `(.L_x_22814) ;  /* 0x0000000000047947 */ /* 0x000fea0003800000 */
.L_x_22837:
[----:B------:R0:W5:Y:S02]  /*0ed0*/  LDG.E R25, desc[UR36][R4.64] ;  /* 0x0000002404197981 */ /* 0x000164000c1e1900 */
.L_x_22814:
[----:B------:R-:W2:Y:S02]  /*0ee0*/  S2R R17, SR_TID.X ;  /* 0x0000000000117919 */ /* 0x000ea40000002100 */
[----:B--2---:R-:W-:-:S07]  /*0ef0*/  VIADD R17, R17, 0x80 ;  /* 0x0000008011117836 */ /* 0x004fce0000000000 */
.L_x_22808:
[----:B------:R-:W-:Y:S05]  /*0f00*/  BSYNC B6 ;  /* 0x0000000000067941 */ /* 0x000fea0003800000 */
.L_x_22807:
        /* <DEDUP_REMOVED lines=23> */
.L_x_22847:
[----:B------:R0:W5:Y:S01]  /*1080*/  LDG.E.U8 R24, desc[UR36][R4.64] ;  /* 0x0000002404187981 */ /* 0x000162000c1e1100 */
[----:B------:R-:W-:Y:S05]  /*1090*/  BRA `(.L_x_22849) ;  /* 0x0000000c00347947 */ /* 0x000fea0003800000 */
.L_x_22846:
        /* <DEDUP_REMOVED lines=8> */
.L_x_22851:
[----:B------:R0:W5:Y:S01]  /*1120*/  LDG.E R24, desc[UR36][R4.64] ;  /* 0x0000002404187981 */ /* 0x000162000c1e1900 */
[----:B------:R-:W-:Y:S05]  /*1130*/  BRA `(.L_x_22849) ;  /* 0x0000000c000c7947 */ /* 0x000fea0003800000 */
.L_x_22850:
[----:B------:R0:W5:Y:S01]  /*1140*/  LDG.E.S16 R24, desc[UR36][R4.64] ;  /* 0x0000002404187981 */ /* 0x000162000c1e1700 */
[----:B------:R-:W-:Y:S05]  /*1150*/  BRA `(.L_x_22849) ;  /* 0x0000000c00047947 */ /* 0x000fea0003800000 */
.L_x_22845:
        /* <DEDUP_REMOVED lines=9> */
.L_x_22853:
[----:B------:R-:W2:Y:S02]  /*11f0*/  LDG.E.U16 R4, desc[UR36][R4.64] ;  /* 0x0000002404047981 */ /* 0x000ea4000c1e1500 */
[----:B--2---:R-:W-:-:S06]  /*1200*/  HADD2.F32 R24, -RZ, R4.H0_H0 ;  /* 0x20000004ff187230 */ /* 0x004fcc0000004100 */
[----:B------:R-:W0:Y:S01]  /*1210*/  F2I.FTZ.TRUNC.NTZ R24, R24 ;  /* 0x0000001800187305 */ /* 0x000e22000021f100 */
[----:B------:R-:W-:Y:S05]  /*1220*/  BRA `(.L_x_22849) ;  /* 0x0000000800d07947 */ /* 0x000fea0003800000 */
.L_x_22852:
        /* <DEDUP_REMOVED lines=9> */
.L_x_22855:
[----:B------:R-:W2:Y:S02]  /*12c0*/  LDG.E.U16 R4, desc[UR36][R4.64] ;  /* 0x0000002404047981 */ /* 0x000ea4000c1e1500 */
[----:B--2---:R-:W-:-:S06]  /*12d0*/  HADD2.F32 R24, -RZ, R4.H0_H0 ;  /* 0x20000004ff187230 */ /* 0x004fcc0000004100 */
[----:B------:R-:W0:Y:S01]  /*12e0*/  F2I.FTZ.TRUNC.NTZ R24, R24 ;  /* 0x0000001800187305 */ /* 0x000e22000021f100 */
[----:B------:R-:W-:Y:S05]  /*12f0*/  BRA `(.L_x_22849) ;  /* 0x00000008009c7947 */ /* 0x000fea0003800000 */
.L_x_22854:
[----:B------:R-:W2:Y:S02]  /*1300*/  LDG.E.64 R4, desc[UR36][R4.64] ;  /* 0x0000002404047981 */ /* 0x000ea4000c1e1b00 */
[----:B--2---:R0:W1:Y:S01]  /*1310*/  F2I.F64.TRUNC R24, R4 ;  /* 0x0000000400187311 */ /* 0x004062000030d100 */
[----:B------:R-:W-:Y:S05]  /*1320*/  BRA `(.L_x_22849) ;  /* 0x0000000800907947 */ /* 0x000fea0003800000 */
.L_x_22844:
        /* <DEDUP_REMOVED lines=12> */
.L_x_22858:
[----:B------:R-:W2:Y:S02]  /*13f0*/  LDG.E.64 R4, desc[UR36][R4.64] ;  /* 0x0000002404047981 */ /* 0x000ea4000c1e1b00 */
[----:B--2---:R0:W1:Y:S01]  /*1400*/  F2I.F64.TRUNC R24, R4 ;  /* 0x0000000400187311 */ /* 0x004062000030d100 */
[----:B------:R-:W-:Y:S05]  /*1410*/  BRA `(.L_x_22849) ;  /* 0x0000000800547947 */ /* 0x000fea0003800000 */
.L_x_22857:
        /* <DEDUP_REMOVED lines=27> */
.L_x_22860:
        /* <DEDUP_REMOVED lines=14> */
.L_x_22859:
[----:B------:R-:W2:Y:S02]  /*16b0*/  LDG.E.U16 R24, desc[UR36][R4.64] ;  /* 0x0000002404187981 */ /* 0x000ea4000c1e1500 */
[----:B--2---:R-:W-:-:S06]  /*16c0*/  IMAD.U32 R24, R24, 0x10000, RZ ;  /* 0x0001000018187824 */ /* 0x004fcc00078e00ff */
[----:B------:R-:W4:Y:S01]  /*16d0*/  F2I.FTZ.TRUNC.NTZ R24, R24 ;  /* 0x0000001800187305 */ /* 0x000f22000021f100 */
[----:B------:R-:W-:Y:S05]  /*16e0*/  BRA `(.L_x_22849) ;  /* 0x0000000400a07947 */ /* 0x000fea0003800000 */
.L_x_22856:
        /* <DEDUP_REMOVED lines=10> */
.L_x_22863:
        /* <DEDUP_REMOVED lines=21> */
.L_x_22867:
[----:B------:R-:W-:Y:S05]  /*18e0*/  BSYNC B1 ;  /* 0x0000000000017941 */ /* 0x000fea0003800000 */
.L_x_22866:
[----:B------:R-:W-:Y:S01]  /*18f0*/  IMAD.SHL.U32 R3, R3, 0x100000, RZ ;  /* 0x0010000003037824 */ /* 0x000fe200078e00ff */
[----:B------:R-:W-:-:S04]  /*1900*/  LEA R5, R0, 0x3b800000, 0x17 ;  /* 0x3b80000000057811 */ /* 0x000fc800078eb8ff */
[----:B------:R-:W-:-:S07]  /*1910*/  LOP3.LUT R24, R5, R3, R24, 0xfe, !PT ;  /* 0x0000000305187212 */ /* 0x000fce00078efe18 */
.L_x_22865:
[----:B------:R-:W-:Y:S05]  /*1920*/  BSYNC B0 ;  /* 0x0000000000007941 */ /* 0x000fea0003800000 */
.L_x_22864:
[----:B------:R-:W0:Y:S01]  /*1930*/  F2I.FTZ.TRUNC.NTZ R24, R24 ;  /* 0x0000001800187305 */ /* 0x000e22000021f100 */
[----:B------:R-:W-:Y:S05]  /*1940*/  BRA `(.L_x_22849) ;  /* 0x0000000400087947 */ /* 0x000fea0003800000 */
.L_x_22862:
        /* <DEDUP_REMOVED lines=21> */
.L_x_22871:
[----:B------:R-:W-:Y:S05]  /*1aa0*/  BSYNC B1 ;  /* 0x0000000000017941 */ /* 0x000fea0003800000 */
.L_x_22870:
[----:B------:R-:W-:Y:S01]  /*1ab0*/  IMAD.SHL.U32 R3, R3, 0x200000, RZ ;  /* 0x0020000003037824 */ /* 0x000fe200078e00ff */
[----:B------:R-:W-:-:S04]  /*1ac0*/  LEA R5, R0, 0x37800000, 0x17 ;  /* 0x3780000000057811 */ /* 0x000fc800078eb8ff */
[----:B------:R-:W-:-:S07]  /*1ad0*/  LOP3.LUT R24, R5, R3, R24, 0xfe, !PT ;  /* 0x0000000305187212 */ /* 0x000fce00078efe18 */
.L_x_22869:
[----:B------:R-:W-:Y:S05]  /*1ae0*/  BSYNC B0 ;  /* 0x0000000000007941 */ /* 0x000fea0003800000 */
.L_x_22868:
[----:B------:R-:W0:Y:S01]  /*1af0*/  F2I.FTZ.TRUNC.NTZ R24, R24 ;  /* 0x0000001800187305 */ /* 0x000e22000021f100 */
[----:B------:R-:W-:Y:S05]  /*1b00*/  BRA `(.L_x_22849) ;  /* 0x0000000000987947 */ /* 0x000fea0003800000 */
.L_x_22861:
        /* <DEDUP_REMOVED lines=14> */
.L_x_22875:
[----:B------:R-:W-:Y:S05]  /*1bf0*/  BSYNC B0 ;  /* 0x0000000000007941 */ /* 0x000fea0003800000 */
.L_x_22874:
[----:B------:R-:W0:Y:S01]  /*1c00*/  F2I.FTZ.TRUNC.NTZ R24, R24 ;  /* 0x0000001800187305 */ /* 0x000e22000021f100 */
[----:B------:R-:W-:Y:S05]  /*1c10*/  BRA `(.L_x_22849) ;  /* 0x0000000000547947 */ /* 0x000fea0003800000 */
.L_x_22848:
        /* <DEDUP_REMOVED lines=17> */
.L_x_22876:
[----:B------:R-:W-:Y:S05]  /*1d30*/  BRA `(.L_x_22849) ;  /* 0x00000000000c7947 */ /* 0x000fea0003800000 */
.L_x_22873:
[----:B------:R0:W5:Y:S01]  /*1d40*/  LDG.E R24, desc[UR36][R4.64] ;  /* 0x0000002404187981 */ /* 0x000162000c1e1900 */
[----:B------:R-:W-:Y:S05]  /*1d50*/  BRA `(.L_x_22849) ;  /* 0x0000000000047947 */ /* 0x000fea0003800000 */
.L_x_22872:
[----:B------:R0:W5:Y:S02]  /*1d60*/  LDG.E R24, desc[UR36][R4.64] ;  /* 0x0000002404187981 */ /* 0x000164000c1e1900 */
.L_x_22849:
[----:B------:R-:W-:-:S07]  /*1d70*/  VIADD R17, R17, 0x80 ;  /* 0x0000008011117836 */ /* 0x000fce0000000000 */
.L_x_22843:
[----:B------:R-:W-:Y:S05]  /*1d80*/  BSYNC B6 ;  /* 0x0000000000067941 */ /* 0x000fea0003800000 */
.L_x_22842:
[----:B------:R-:W-:Y:S01]  /*1d90*/  ISETP.GE.AND P0, PT, R17, R16, PT ;  /* 0x000000101100720c */ /* 0x000fe20003f06270 */
[----:B------:R-:W-:Y:S01]  /*1da0*/  BSSY B6, `(.L_x_22877) ;  /* 0x00000e8000067945 */ /* 0x000fe20003800000 */
[----:B------:R-:W-:Y:S02]  /*1db0*/  IMAD.MOV.U32 R22, RZ, RZ, RZ ;  /* 0x000000ffff167224 */ /* 0x000fe400078e00ff */
[----:B------:R-:W-:-:S09]  /*1dc0*/  IMAD.MOV.U32 R18, RZ, RZ, RZ ;  /* 0x000000ffff127224 */ /* 0x000fd200078e00ff */
[----:B------:R-:W-:Y:S05]  /*1dd0*/  @P0 BRA `(.L_x_22878) ;  /* 0x0000000c00900947 */ /* 0x000fea0003800000 */
[----:B01-34-:R-:W0:Y:S01]  /*1de0*/  LDC.64 R4, c[0x0][0x228] ;  /* 0x00008a00ff047b82 */ /* 0x01be220000000a00 */
        /* <DEDUP_REMOVED lines=19> */
.L_x_22882:
[----:B------:R0:W5:Y:S01]  /*1f20*/  LDG.E.U8 R18, desc[UR36][R4.64] ;  /* 0x0000002404127981 */ /* 0x000162000c1e1100 */
[----:B------:R-:W-:Y:S05]  /*1f30*/  BRA `(.L_x_22884) ;  /* 0x0000000c00347947 */ /* 0x000fea0003800000 */
.L_x_22881:
        /* <DEDUP_REMOVED lines=8> */
.L_x_22886:
[----:B------:R0:W5:Y:S01]  /*1fc0*/  LDG.E R18, desc[UR36][R4.64] ;  /* 0x0000002404127981 */ /* 0x000162000c1e1900 */
[----:B------:R-:W-:Y:S05]  /*1fd0*/  BRA `(.L_x_22884) ;  /* 0x0000000c000c7947 */ /* 0x000fea0003800000 */
.L_x_22885:
[----:B------:R0:W5:Y:S01]  /*1fe0*/  LDG.E.S16 R18, desc[UR36][R4.64] ;  /* 0x0000002404127981 */ /* 0x000162000c1e1700 */
[----:B------:R-:W-:Y:S05]  /*1ff0*/  BRA `(.L_x_22884) ;  /* 0x0000000c00047947 */ /* 0x000fea0003800000 */
.L_x_22880:
        /* <DEDUP_REMOVED lines=9> */
.L_x_22888:
[----:B------:R-:W2:Y:S02]  /*2090*/  LDG.E.U16 R4, desc[UR36][R4.64] ;  /* 0x0000002404047981 */ /* 0x000ea4000c1e1500 */
[----:B--2---:R-:W-:-:S06]  /*20a0*/  HADD2.F32 R18, -RZ, R4.H0_H0 ;  /* 0x20000004ff127230 */ /* 0x004fcc0000004100 */
[----:B------:R-:W0:Y:S01]  /*20b0*/  F2I.FTZ.TRUNC.NTZ R18, R18 ;  /* 0x0000001200127305 */ /* 0x000e22000021f100 */
[----:B------:R-:W-:Y:S05]  /*20c0*/  BRA `(.L_x_22884) ;  /* 0x0000000800d07947 */ /* 0x000fea0003800000 */
.L_x_22887:
        /* <DEDUP_REMOVED lines=9> */
.L_x_22890:
[----:B------:R-:W2:Y:S02]  /*2160*/  LDG.E.U16 R4, desc[UR36][R4.64] ;  /* 0x0000002404047981 */ /* 0x000ea4000c1e1500 */
[----:B--2---:R-:W-:-:S06]  /*2170*/  HADD2.F32 R18, -RZ, R4.H0_H0 ;  /* 0x20000004ff127230 */ /* 0x004fcc0000004100 */
[----:B------:R-:W0:Y:S01]  /*2180*/  F2I.FTZ.TRUNC.NTZ R18, R18 ;  /* 0x0000001200127305 */ /* 0x000e22000021f100 */
[----:B------:R-:W-:Y:S05]  /*2190*/  BRA `(.L_x_22884) ;  /* 0x00000008009c7947 */ /* 0x000fea0003800000 */
.L_x_22889:
[----:B------:R-:W2:Y:S02]  /*21a0*/  LDG.E.64 R4, desc[UR36][R4.64] ;  /* 0x0000002404047981 */ /* 0x000ea4000c1e1b00 */
[----:B--2---:R0:W1:Y:S01]  /*21b0*/  F2I.F64.TRUNC R18, R4 ;  /* 0x0000000400127311 */ /* 0x004062000030d100 */
[----:B------:R-:W-:Y:S05]  /*21c0*/  BRA `(.L_x_22884) ;  /* 0x0000000800907947 */ /* 0x000fea0003800000 */
.L_x_22879:
        /* <DEDUP_REMOVED lines=12> */
.L_x_22893:
[----:B------:R-:W2:Y:S02]  /*2290*/  LDG.E.64 R4, desc[UR36][R4.64] ;  /* 0x0000002404047981 */ /* 0x000ea4000c1e1b00 */
[----:B--2---:R0:W1:Y:S01]  /*22a0*/  F2I.F64.TRUNC R18, R4 ;  /* 0x0000000400127311 */ /* 0x004062000030d100 */
[----:B------:R-:W-:Y:S05]  /*22b0*/  BRA `(.L_x_22884) ;  /* 0x0000000800547947 */ /* 0x000fea0003800000 */
.L_x_22892:
        /* <DEDUP_REMOVED lines=27> */
.L_x_22895:
        /* <DEDUP_REMOVED lines=14> */
.L_x_22894:
[----:B------:R-:W2:Y:S02]  /*2550*/  LDG.E.U16 R18, desc[UR36][R4.64] ;  /* 0x0000002404127981 */ /* 0x000ea4000c1e1500 */
[----:B--2---:R-:W-:-:S06]  /*2560*/  IMAD.U32 R18, R18, 0x10000, RZ ;  /* 0x0001000012127824 */ /* 0x004fcc00078e00ff */
[----:B------:R-:W0:Y:S01]  /*2570*/  F2I.FTZ.TRUNC.NTZ R18, R18 ;  /* 0x0000001200127305 */ /* 0x000e22000021f100 */
[----:B------:R-:W-:Y:S05]  /*2580*/  BRA `(.L_x_22884) ;  /* 0x0000000400a07947 */ /* 0x000fea0003800000 */
.L_x_22891:
        /* <DEDUP_REMOVED lines=10> */
.L_x_22898:
        /* <DEDUP_REMOVED lines=21> */
.L_x_22902:
[----:B------:R-:W-:Y:S05]  /*2780*/  BSYNC B1 ;  /* 0x0000000000017941 */ /* 0x000fea0003800000 */
.L_x_22901:
[----:B------:R-:W-:Y:S01]  /*2790*/  IMAD.SHL.U32 R3, R3, 0x100000, RZ ;  /* 0x0010000003037824 */ /* 0x000fe200078e00ff */
[----:B------:R-:W-:-:S04]  /*27a0*/  LEA R5, R0, 0x3b800000, 0x17 ;  /* 0x3b80000000057811 */ /* 0x000fc800078eb8ff */
[----:B------:R-:W-:-:S07]  /*27b0*/  LOP3.LUT R18, R5, R3, R18, 0xfe, !PT ;  /* 0x0000000305127212 */ /* 0x000fce00078efe12 */
.L_x_22900:
[----:B------:R-:W-:Y:S05]  /*27c0*/  BSYNC B0 ;  /* 0x0000000000007941 */ /* 0x000fea0003800000 */
.L_x_22899:
[----:B------:R-:W1:Y:S01]  /*27d0*/  F2I.FTZ.TRUNC.NTZ R18, R18 ;  /* 0x0000001200127305 */ /* 0x000e62000021f100 */
[----:B------:R-:W-:Y:S05]  /*27e0*/  BRA `(.L_x_22884) ;  /* 0x0000000400087947 */ /* 0x000fea0003800000 */
.L_x_22897:
        /* <DEDUP_REMOVED lines=21> */
.L_x_22906:
[----:B------:R-:W-:Y:S05]  /*2940*/  BSYNC B1 ;  /* 0x0000000000017941 */ /* 0x000fea0003800000 */
.L_x_22905:
[----:B------:R-:W-:Y:S01]  /*2950*/  IMAD.SHL.U32 R3, R3, 0x200000, RZ ;  /* 0x0020000003037824 */ /* 0x000fe200078e00ff */
[----:B------:R-:W-:-:S04]  /*2960*/  LEA R5, R0, 0x37800000, 0x17 ;  /* 0x3780000000057811 */ /* 0x000fc800078eb8ff */
[----:B------:R-:W-:-:S07]  /*2970*/  LOP3.LUT R18, R5, R3, R18, 0xfe, !PT ;  /* 0x0000000305127212 */ /* 0x000fce00078efe12 */
.L_x_22904:
[----:B------:R-:W-:Y:S05]  /*2980*/  BSYNC B0 ;  /* 0x0000000000007941 */ /* 0x000fea0003800000 */
.L_x_22903:
[----:B------:R-:W2:Y:S01]  /*2990*/  F2I.FTZ.TRUNC.NTZ R18, R18 ;  /* 0x0000001200127305 */ /* 0x000ea2000021f100 */
[----:B------:R-:W-:Y:S05]  /*29a0*/  BRA `(.L_x_22884) ;  /* 0x0000000000987947 */ /* 0x000fea0003800000 */
.L_x_22896:
        /* <DEDUP_REMOVED lines=14> */
.L_x_22910:
[----:B------:R-:W-:Y:S05]  /*2a90*/  BSYNC B0 ;  /* 0x0000000000007941 */ /* 0x000fea0003800000 */
.L_x_22909:
[----:B------:R-:W4:Y:S01]  /*2aa0*/  F2I.FTZ.TRUNC.NTZ R18, R18 ;  /* 0x0000001200127305 */ /* 0x000f22000021f100 */
[----:B------:R-:W-:Y:S05]  /*2ab0*/  BRA `(.L_x_22884) ;  /* 0x0000000000547947 */ /* 0x000fea0003800000 */
.L_x_22883:
        /* <DEDUP_REMOVED lines=17> */
.L_x_22911:
[----:B------:R-:W-:Y:S05]  /*2bd0*/  BRA `(.L_x_22884) ;  /* 0x00000000000c7947 */ /* 0x000fea0003800000 */
.L_x_22908:
[----:B------:R0:W5:Y:S01]  /*2be0*/  LDG.E R18, desc[UR36][R4.64] ;  /* 0x0000002404127981 */ /* 0x000162000c1e1900 */
[----:B------:R-:W-:Y:S05]  /*2bf0*/  BRA `(.L_x_22884) ;  /* 0x0000000000047947 */ /* 0x000fea0003800000 */
.L_x_22907:
[----:B------:R3:W5:Y:S02]  /*2c00*/  LDG.E R18, desc[UR36][R4.64] ;  /* 0x0000002404127981 */ /* 0x000764000c1e1900 */
.L_x_22884:
[----:B------:R-:W-:-:S07]  /*2c10*/  VIADD R17, R17, 0x80 ;  /* 0x0000008011117836 */ /* 0x000fce0000000000 */
.L_x_22878:
[----:B------:R-:W-:Y:S05]  /*2c20*/  BSYNC B6 ;  /* 0x0000000000067941 */ /* 0x000fea0003800000 */
.L_x_22877:
[----:B------:R-:W-:Y:S01]  /*2c30*/  ISETP.GE.AND P0, PT, R17, R16, PT ;  /* 0x000000101100720c */ /* 0x000fe20003f06270 */
[----:B------:R-:W-:-:S12]  /*2c40*/  BSSY B6, `(.L_x_22912) ;  /* 0x00000e3000067945 */ /* 0x000fd80003800000 */
[----:B------:R-:W-:Y:S05]  /*2c50*/  @P0 BRA `(.L_x_22913) ;  /* 0x0000000c00840947 */ /* 0x000fea0003800000 */
[----:B01-34-:R-:W0:Y:S01]  /*2c60*/  LDC.64 R4, c[0x0][0x228] ;  /* 0x00008a00ff047b82 */ /* 0x01be220000000a00 */
        /* <DEDUP_REMOVED lines=18> */
.L_x_22917:
[----:B------:R0:W5:Y:S01]  /*2d90*/  LDG.E.U8 R22, desc[UR36][R4.64] ;  /* 0x0000002404167981 */ /* 0x000162000c1e1100 */
[----:B------:R-:W-:Y:S05]  /*2da0*/  BRA `(.L_x_22913) ;  /* 0x0000000c00307947 */ /* 0x000fea0003800000 */
.L_x_22916:
        /* <DEDUP_REMOVED lines=8> */
.L_x_22920:
[----:B------:R0:W5:Y:S01]  /*2e30*/  LDG.E R22, desc[UR36][R4.64] ;  /* 0x0000002404167981 */ /* 0x000162000c1e1900 */
[----:B------:R-:W-:Y:S05]  /*2e40*/  BRA `(.L_x_22913) ;  /* 0x0000000c00087947 */ /* 0x000fea0003800000 */
.L_x_22919:
[----:B------:R0:W5:Y:S01]  /*2e50*/  LDG.E.S16 R22, desc[UR36][R4.64] ;  /* 0x0000002404167981 */ /* 0x000162000c1e1700 */
[----:B------:R-:W-:Y:S05]  /*2e60*/  BRA `(.L_x_22913) ;  /* 0x0000000c00007947 */ /* 0x000fea0003800000 */
.L_x_22915:
        /* <DEDUP_REMOVED lines=9> */
.L_x_22922:
[----:B------:R-:W2:Y:S02]  /*2f00*/  LDG.E.U16 R4, desc[UR36][R4.64] ;  /* 0x0000002404047981 */ /* 0x000ea4000c1e1500 */
[----:B--2---:R-:W-:-:S06]  /*2f10*/  HADD2.F32 R22, -RZ, R4.H0_H0 ;  /* 0x20000004ff167230 */ /* 0x004fcc0000004100 */
[----:B------:R-:W0:Y:S01]  /*2f20*/  F2I.FTZ.TRUNC.NTZ R22, R22 ;  /* 0x0000001600167305 */ /* 0x000e22000021f100 */
[----:B------:R-:W-:Y:S05]  /*2f30*/  BRA `(.L_x_22913) ;  /* 0x0000000800cc7947 */ /* 0x000fea0003800000 */
.L_x_22921:
        /* <DEDUP_REMOVED lines=9> */
.L_x_22924:
[----:B------:R-:W2:Y:S02]  /*2fd0*/  LDG.E.U16 R4, desc[UR36][R4.64] ;  /* 0x0000002404047981 */ /* 0x000ea4000c1e1500 */
[----:B--2---:R-:W-:-:S06]  /*2fe0*/  HADD2.F32 R22, -RZ, R4.H0_H0 ;  /* 0x20000004ff167230 */ /* 0x004fcc0000004100 */
[----:B------:R-:W0:Y:S01]  /*2ff0*/  F2I.FTZ.TRUNC.NTZ R22, R22 ;  /* 0x0000001600167305 */ /* 0x000e22000021f100 */
[----:B------:R-:W-:Y:S05]  /*3000*/  BRA `(.L_x_22913) ;  /* 0x0000000800987947 */ /* 0x000fea0003800000 */
.L_x_22923:
[----:B------:R-:W2:Y:S02]  /*3010*/  LDG.E.64 R22, desc[UR36][R4.64] ;  /* 0x0000002404167981 */ /* 0x000ea4000c1e1b00 */
[----:B--2---:R0:W1:Y:S01]  /*3020*/  F2I.F64.TRUNC R22, R22 ;  /* 0x0000001600167311 */ /* 0x004062000030d100 */
[----:B------:R-:W-:Y:S05]  /*3030*/  BRA `(.L_x_22913) ;  /* 0x00000008008c7947 */ /* 0x000fea0003800000 */
.L_x_22914:
        /* <DEDUP_REMOVED lines=12> */
.L_x_22927:
[----:B------:R-:W2:Y:S02]  /*3100*/  LDG.E.64 R4, desc[UR36][R4.64] ;  /* 0x0000002404047981 */ /* 0x000ea4000c1e1b00 */
[----:B--2---:R0:W1:Y:S01]  /*3110*/  F2I.F64.TRUNC R22, R4 ;  /* 0x0000000400167311 */ /* 0x004062000030d100 */
[----:B------:R-:W-:Y:S05]  /*3120*/  BRA `(.L_x_22913) ;  /* 0x0000000800507947 */ /* 0x000fea0003800000 */
.L_x_22926:
        /* <DEDUP_REMOVED lines=27> */
.L_x_22929:
        /* <DEDUP_REMOVED lines=14> */
.L_x_22928:
[----:B------:R-:W2:Y:S02]  /*33c0*/  LDG.E.U16 R22, desc[UR36][R4.64] ;  /* 0x0000002404167981 */ /* 0x000ea4000c1e1500 */
[----:B--2---:R-:W-:-:S06]  /*33d0*/  IMAD.U32 R22, R22, 0x10000, RZ ;  /* 0x0001000016167824 */ /* 0x004fcc00078e00ff */
[----:B------:R-:W0:Y:S01]  /*33e0*/  F2I.FTZ.TRUNC.NTZ R22, R22 ;  /* 0x0000001600167305 */ /* 0x000e22000021f100 */
[----:B------:R-:W-:Y:S05]  /*33f0*/  BRA `(.L_x_22913) ;  /* 0x00000004009c7947 */ /* 0x000fea0003800000 */
.L_x_22925:
        /* <DEDUP_REMOVED lines=10> */
.L_x_22932:
        /* <DEDUP_REMOVED lines=21> */
.L_x_22936:
[----:B------:R-:W-:Y:S05]  /*35f0*/  BSYNC B1 ;  /* 0x0000000000017941 */ /* 0x000fea0003800000 */
.L_x_22935:
[----:B------:R-:W-:Y:S01]  /*3600*/  IMAD.SHL.U32 R3, R3, 0x100000, RZ ;  /* 0x0010000003037824 */ /* 0x000fe200078e00ff */
[----:B------:R-:W-:-:S04]  /*3610*/  LEA R5, R0, 0x3b800000, 0x17 ;  /* 0x3b80000000057811 */ /* 0x000fc800078eb8ff */
[----:B------:R-:W-:-:S07]  /*3620*/  LOP3.LUT R22, R5, R3, R22, 0xfe, !PT ;  /* 0x0000000305167212 */ /* 0x000fce00078efe16 */
.L_x_22934:
[----:B------:R-:W-:Y:S05]  /*3630*/  BSYNC B0 ;  /* 0x0000000000007941 */ /* 0x000fea0003800000 */
.L_x_22933:
[----:B------:R-:W0:Y:S01]  /*3640*/  F2I.FTZ.TRUNC.NTZ R22, R22 ;  /* 0x0000001600167305 */ /* 0x000e22000021f100 */
[----:B------:R-:W-:Y:S05]  /*3650*/  BRA `(.L_x_22913) ;  /* 0x0000000400047947 */ /* 0x000fea0003800000 */
.L_x_22931:
        /* <DEDUP_REMOVED lines=21> */
.L_x_22940:
[----:B------:R-:W-:Y:S05]  /*37b0*/  BSYNC B1 ;  /* 0x0000000000017941 */ /* 0x000fea0003800000 */
.L_x_22939:
[----:B------:R-:W-:Y:S01]  /*37c0*/  IMAD.SHL.U32 R3, R3, 0x200000, RZ ;  /* 0x0020000003037824 */ /* 0x000fe200078e00ff */
[----:B------:R-:W-:-:S04]  /*37d0*/  LEA R5, R0, 0x37800000, 0x17 ;  /* 0x3780000000057811 */ /* 0x000fc800078eb8ff */
[----:B------:R-:W-:-:S07]  /*37e0*/  LOP3.LUT R22, R5, R3, R22, 0xfe, !PT ;  /* 0x0000000305167212 */ /* 0x000fce00078efe16 */
.L_x_22938:
[----:B------:R-:W-:Y:S05]  /*37f0*/  BSYNC B0 ;  /* 0x0000000000007941 */ /* 0x000fea0003800000 */
.L_x_22937:
[----:B------:R-:W0:Y:S01]  /*3800*/  F2I.FTZ.TRUNC.NTZ R22, R22 ;  /* 0x0000001600167305 */ /* 0x000e22000021f100 */
[----:B------:R-:W-:Y:S05]  /*3810*/  BRA `(.L_x_22913) ;  /* 0x0000000000947947 */ /* 0x000fea0003800000 */
.L_x_22930:
        /* <DEDUP_REMOVED lines=14> */
.L_x_22944:
[----:B------:R-:W-:Y:S05]  /*3900*/  BSYNC B0 ;  /* 0x0000000000007941 */ /* 0x000fea0003800000 */
.L_x_22943:
[----:B------:R-:W0:Y:S01]  /*3910*/  F2I.FTZ.TRUNC.NTZ R22, R22 ;  /* 0x0000001600167305 */ /* 0x000e22000021f100 */
[----:B------:R-:W-:Y:S05]  /*3920*/  BRA `(.L_x_22913) ;  /* 0x0000000000507947 */ /* 0x000fea0003800000 */
.L_x_22918:
        /* <DEDUP_REMOVED lines=16> */
.L_x_22945:
[----:B------:R-:W-:Y:S05]  /*3a30*/  BRA `(.L_x_22913) ;  /* 0x00000000000c7947 */ /* 0x000fea0003800000 */
.L_x_22942:
[----:B------:R0:W5:Y:S01]  /*3a40*/  LDG.E R22, desc[UR36][R4.64] ;  /* 0x0000002404167981 */ /* 0x000162000c1e1900 */
[----:B------:R-:W-:Y:S05]  /*3a50*/  BRA `(.L_x_22913) ;  /* 0x0000000000047947 */ /* 0x000fea0003800000 */
.L_x_22941:
[----:B------:R0:W5:Y:S02]  /*3a60*/  LDG.E R22, desc[UR36][R4.64] ;  /* 0x0000002404167981 */ /* 0x000164000c1e1900 */
.L_x_22913:
[----:B------:R-:W-:Y:S05]  /*3a70*/  BSYNC B6 ;  /* 0x0000000000067941 */ /* 0x000fea0003800000 */
.L_x_22912:
        /* <DEDUP_REMOVED lines=11> */
[----:B------:R-:W0:Y:S01]  /*3b30*/  LDC R8, c[0x0][0x218] ;  /* 0x00008600ff087b82 */ /* 0x000e220000000800 */
[----:B-----5:R-:W-:Y:S02]  /*3b40*/  IABS R7, R25 ;  /* 0x0000001900077213 */ /* 0x020fe40000000000 */
[----:B------:R-:W-:Y:S02]  /*3b50*/  ISETP.GE.AND P6, PT, R25, RZ, PT ;  /* 0x000000ff1900720c */ /* 0x000fe40003fc6270 */
[----:B0-----:R-:W-:-:S04]  /*3b60*/  IABS R6, R8 ;  /* 0x0000000800067213 */ /* 0x001fc80000000000 */
[----:B--2---:R-:W0:Y:S08]  /*3b70*/  I2F.RP R0, R6 ;  /* 0x0000000600007306 */ /* 0x004e300000209400 */
        /* <DEDUP_REMOVED lines=9> */
[----:B------:R-:W-:-:S04]  /*3c10*/  IMAD.MOV R5, RZ, RZ, -R5 ;  /* 0x000000ffff057224 */ /* 0x000fc800078e0a05 */
        /* <DEDUP_REMOVED lines=8> */
.L_x_22947:
[----:B------:R-:W-:Y:S05]  /*3ca0*/  BSYNC B0 ;  /* 0x0000000000007941 */ /* 0x000fea0003800000 */
.L_x_22946:
[----:B------:R-:W-:Y:S04]  /*3cb0*/  BSSY B0, `(.L_x_22948) ;  /* 0x000001a000007945 */ /* 0x000fe80003800000 */
[----:B------:R-:W-:Y:S05]  /*3cc0*/  @P3 BRA `(.L_x_22949) ;  /* 0x0000000000603947 */ /* 0x000fea0003800000 */
[----:B------:R-:W0:Y:S01]  /*3cd0*/  LDC R10, c[0x0][0x218] ;  /* 0x00008600ff0a7b82 */ /* 0x000e220000000800 */
[----:B-----5:R-:W-:Y:S02]  /*3ce0*/  IABS R8, R24 ;  /* 0x0000001800087213 */ /* 0x020fe40000000000 */
[----:B------:R-:W-:Y:S02]  /*3cf0*/  ISETP.GE.AND P4, PT, R24, RZ, PT ;  /* 0x000000ff1800720c */ /* 0x000fe40003f86270 */
[----:B0-----:R-:W-:Y:S02]  /*3d00*/  IABS R9, R10 ;  /* 0x0000000a00097213 */ /* 0x001fe40000000000 */
[----:B------:R-:W-:Y:S02]  /*3d10*/  ISETP.NE.AND P5, PT, R10, RZ, PT ;  /* 0x000000ff0a00720c */ /* 0x000fe40003fa5270 */
[----:B------:R-:W0:Y:S08]  /*3d20*/  I2F.RP R4, R9 ;  /* 0x0000000900047306 */ /* 0x000e300000209400 */
[----:B0-----:R-:W0:Y:S02]  /*3d30*/  MUFU.RCP R4, R4 ;  /* 0x0000000400047308 */ /* 0x001e240000001000 */
[----:B0-----:R-:W-:-:S06]  /*3d40*/  VIADD R6, R4, 0xffffffe ;  /* 0x0ffffffe04067836 */ /* 0x001fcc0000000000 */
[----:B------:R0:W2:Y:S02]  /*3d50*/  F2I.FTZ.U32.TRUNC.NTZ R7, R6 ;  /* 0x0000000600077305 */ /* 0x0000a4000021f000 */
[----:B0-----:R-:W-:Y:S02]  /*3d60*/  IMAD.MOV.U32 R6, RZ, RZ, RZ ;  /* 0x000000ffff067224 */ /* 0x001fe400078e00ff */
[----:B--2---:R-:W-:-:S04]  /*3d70*/  IMAD.MOV R0, RZ, RZ, -R7 ;  /* 0x000000ffff007224 */ /* 0x004fc800078e0a07 */
[----:B------:R-:W-:-:S04]  /*3d80*/  IMAD R3, R0, R9, RZ ;  /* 0x0000000900037224 */ /* 0x000fc800078e02ff */
[----:B------:R-:W-:-:S04]  /*3d90*/  IMAD.HI.U32 R0, R7, R3, R6 ;  /* 0x0000000307007227 */ /* 0x000fc800078e0006 */
[----:B------:R-:W-:-:S04]  /*3da0*/  IMAD.MOV.U32 R3, RZ, RZ, R8 ;  /* 0x000000ffff037224 */ /* 0x000fc800078e0008 */
[----:B------:R-:W-:-:S04]  /*3db0*/  IMAD.HI.U32 R0, R0, R3, RZ ;  /* 0x0000000300007227 */ /* 0x000fc800078e00ff */
[----:B------:R-:W-:-:S04]  /*3dc0*/  IMAD.MOV R0, RZ, RZ, -R0 ;  /* 0x000000ffff007224 */ /* 0x000fc800078e0a00 */
[----:B------:R-:W-:-:S05]  /*3dd0*/  IMAD R0, R9, R0, R3 ;  /* 0x0000000009007224 */ /* 0x000fca00078e0203 */
[----:B------:R-:W-:-:S13]  /*3de0*/  ISETP.GT.U32.AND P3, PT, R9, R0, PT ;  /* 0x000000000900720c */ /* 0x000fda0003f64070 */
[----:B------:R-:W-:-:S05]  /*3df0*/  @!P3 IMAD.IADD R0, R0, 0x1, -R9 ;  /* 0x000000010000b824 */ /* 0x000fca00078e0a09 */
[----:B------:R-:W-:-:S13]  /*3e00*/  ISETP.GT.U32.AND P3, PT, R9, R0, PT ;  /* 0x000000000900720c */ /* 0x000fda0003f64070 */
[----:B------:R-:W-:-:S04]  /*3e10*/  @!P3 IMAD.IADD R0, R0, 0x1, -R9 ;  /* 0x000000010000b824 */ /* 0x000fc800078e0a09 */
[----:B------:R-:W-:-:S04]  /*3e20*/  IMAD.MOV.U32 R24, RZ, RZ, R0 ;  /* 0x000000ffff187224 */ /* 0x000fc800078e0000 */
[----:B------:R-:W-:Y:S01]  /*3e30*/  @!P4 IMAD.MOV R24, RZ, RZ, -R24 ;  /* 0x000000ffff18c224 */ /* 0x000fe200078e0a18 */
[----:B------:R-:W-:-:S07]  /*3e40*/  @!P5 LOP3.LUT R24, RZ, R10, RZ, 0x33, !PT ;  /* 0x0000000aff18d212 */ /* 0x000fce00078e33ff */
.L_x_22949:
[----:B------:R-:W-:Y:S05]  /*3e50*/  BSYNC B0 ;  /* 0x0000000000007941 */ /* 0x000fea0003800000 */
.L_x_22948:
[----:B------:R-:W-:Y:S04]  /*3e60*/  BSSY B0, `(.L_x_22950) ;  /* 0x000001a000007945 */ /* 0x000fe80003800000 */
[----:B------:R-:W-:Y:S05]  /*3e70*/  @P0 BRA `(.L_x_22951) ;  /* 0x0000000000600947 */ /* 0x000fea0003800000 */
[----:B------:R-:W0:Y:S01]  /*3e80*/  LDC R10, c[0x0][0x218] ;  /* 0x00008600ff0a7b82 */ /* 0x000e220000000800 */
[----:B--2--5:R-:W-:Y:S02]  /*3e90*/  IABS R8, R18 ;  /* 0x0000001200087213 */ /* 0x024fe40000000000 */
[----:B------:R-:W-:Y:S02]  /*3ea0*/  ISETP.GE.AND P3, PT, R18, RZ, PT ;  /* 0x000000ff1200720c */ /* 0x000fe40003f66270 */
[----:B0-----:R-:W-:Y:S02]  /*3eb0*/  IABS R9, R10 ;  /* 0x0000000a00097213 */ /* 0x001fe40000000000 */
[----:B------:R-:W-:Y:S02]  /*3ec0*/  ISETP.NE.AND P4, PT, R10, RZ, PT ;  /* 0x000000ff0a00720c */ /* 0x000fe40003f85270 */
[----:B------:R-:W0:Y:S08]  /*3ed0*/  I2F.RP R4, R9 ;  /* 0x0000000900047306 */ /* 0x000e300000209400 */
        /* <DEDUP_REMOVED lines=18> */
.L_x_22951:
[----:B------:R-:W-:Y:S05]  /*4000*/  BSYNC B0 ;  /* 0x0000000000007941 */ /* 0x000fea0003800000 */
.L_x_22950:
        /* <DEDUP_REMOVED lines=26> */
.L_x_22953:
[----:B------:R-:W-:Y:S05]  /*41b0*/  BSYNC B0 ;  /* 0x0000000000007941 */ /* 0x000fea0003800000 */
.L_x_22952:
        /* <DEDUP_REMOVED lines=22> */
.L_x_22959:
[----:B------:R0:W-:Y:S01]  /*4320*/  STG.E.U8 desc[UR36][R8.64], R5 ;  /* 0x0000000508007986 */ /* 0x0001e2000c101124 */
[----:B------:R-:W-:Y:S01]  /*4330*/  IMAD.MOV.U32 R23, RZ, RZ, R19 ;  /* 0x000000ffff177224 */ /* 0x000fe200078e0013 */
[----:B------:R-:W-:Y:S06]  /*4340*/  BRA `(.L_x_22955) ;  /* 0x0000000c00a87947 */ /* 0x000fec0003800000 */
.L_x_22958:
        /* <DEDUP_REMOVED lines=11> */
.L_x_22962:
[----:B------:R3:W-:Y:S01]  /*4400*/  STG.E desc[UR36][R8.64], R5 ;  /* 0x0000000508007986 */ /* 0x0007e2000c101924 */
[----:B------:R-:W-:Y:S01]  /*4410*/  IMAD.MOV.U32 R23, RZ, RZ, R19 ;  /* 0x000000ffff177224 */ /* 0x000fe200078e0013 */
[----:B------:R-:W-:Y:S06]  /*4420*/  BRA `(.L_x_22955) ;  /* 0x0000000c00707947 */ /* 0x000fec0003800000 */
.L_x_22961:
[----:B------:R0:W-:Y:S01]  /*4430*/  STG.E.U16 desc[UR36][R8.64], R5 ;  /* 0x0000000508007986 */ /* 0x0001e2000c101524 */
[----:B------:R-:W-:Y:S01]  /*4440*/  IMAD.MOV.U32 R23, RZ, RZ, R19 ;  /* 0x000000ffff177224 */ /* 0x000fe200078e0013 */
[----:B------:R-:W-:Y:S06]  /*4450*/  BRA `(.L_x_22955) ;  /* 0x0000000c00647947 */ /* 0x000fec0003800000 */
.L_x_22957:
        /* <DEDUP_REMOVED lines=10> */
.L_x_22964:
[----:B------:R-:W-:Y:S01]  /*4500*/  I2FP.F32.S32 R0, R5 ;  /* 0x0000000500007245 */ /* 0x000fe20000201400 */
[----:B------:R-:W-:-:S03]  /*4510*/  IMAD.MOV.U32 R23, RZ, RZ, R19 ;  /* 0x000000ffff177224 */ /* 0x000fc600078e0013 */
[----:B------:R-:W-:-:S05]  /*4520*/  F2FP.F16.F32.PACK_AB R0, RZ, R0 ;  /* 0x00000000ff00723e */ /* 0x000fca00000000ff */
[----:B------:R0:W-:Y:S01]  /*4530*/  STG.E.U16 desc[UR36][R8.64], R0 ;  /* 0x0000000008007986 */ /* 0x0001e2000c101524 */
[----:B------:R-:W-:Y:S05]  /*4540*/  BRA `(.L_x_22955) ;  /* 0x0000000c00287947 */ /* 0x000fea0003800000 */
.L_x_22963:
        /* <DEDUP_REMOVED lines=11> */
.L_x_22966:
[----:B------:R-:W-:Y:S01]  /*4600*/  I2FP.F32.S32 R5, R5 ;  /* 0x0000000500057245 */ /* 0x000fe20000201400 */
[----:B------:R-:W-:-:S03]  /*4610*/  IMAD.MOV.U32 R23, RZ, RZ, R19 ;  /* 0x000000ffff177224 */ /* 0x000fc600078e0013 */
[----:B------:R-:W-:-:S04]  /*4620*/  F2FP.F16.F32.PACK_AB R3, RZ, R5 ;  /* 0x00000005ff03723e */ /* 0x000fc800000000ff */
[----:B------:R-:W-:-:S05]  /*4630*/  PRMT R3, R3, 0x5410, RZ ;  /* 0x0000541003037816 */ /* 0x000fca00000000ff */
[----:B------:R0:W-:Y:S01]  /*4640*/  STG.E desc[UR36][R8.64], R3 ;  /* 0x0000000308007986 */ /* 0x0001e2000c101924 */
[----:B------:R-:W-:Y:S05]  /*4650*/  BRA `(.L_x_22955) ;  /* 0x0000000800e47947 */ /* 0x000fea0003800000 */
.L_x_22965:
[----:B------:R-:W0:Y:S01]  /*4660*/  I2F.F64 R4, R5 ;  /* 0x0000000500047312 */ /* 0x000e220000201c00 */
[----:B------:R-:W-:Y:S01]  /*4670*/  IMAD.MOV.U32 R23, RZ, RZ, R19 ;  /* 0x000000ffff177224 */ /* 0x000fe200078e0013 */
[----:B0-----:R0:W-:Y:S01]  /*4680*/  STG.E.64 desc[UR36][R8.64], R4 ;  /* 0x0000000408007986 */ /* 0x0011e2000c101b24 */
[----:B------:R-:W-:Y:S05]  /*4690*/  BRA `(.L_x_22955) ;  /* 0x0000000800d47947 */ /* 0x000fea0003800000 */
.L_x_22956:
        /* <DEDUP_REMOVED lines=13> */
.L_x_22969:
[----:B------:R-:W0:Y:S01]  /*4770*/  I2F.F64 R4, R5 ;  /* 0x0000000500047312 */ /* 0x000e220000201c00 */
[----:B------:R-:W-:Y:S01]  /*4780*/  CS2R R6, SRZ ;  /* 0x0000000000067805 */ /* 0x000fe2000001ff00 */
[----:B------:R-:W-:-:S04]  /*4790*/  IMAD.MOV.U32 R23, RZ, RZ, R19 ;  /* 0x000000ffff177224 */ /* 0x000fc800078e0013 */
[----:B0-----:R0:W-:Y:S01]  /*47a0*/  STG.E.128 desc[UR36][R8.64], R4 ;  /* 0x0000000408007986 */ /* 0x0011e2000c101d24 */
[----:B------:R-:W-:Y:S05]  /*47b0*/  BRA `(.L_x_22955) ;  /* 0x00000008008c7947 */ /* 0x000fea0003800000 */
.L_x_22968:
        /* <DEDUP_REMOVED lines=21> */
.L_x_22973:
[----:B------:R-:W-:Y:S05]  /*4910*/  BSYNC B0 ;  /* 0x0000000000007941 */ /* 0x000fea0003800000 */
.L_x_22972:
[----:B------:R-:W-:Y:S01]  /*4920*/  LOP3.LUT R5, R0, R5, RZ, 0xfc, !PT ;  /* 0x0000000500057212 */ /* 0x000fe200078efcff */
[----:B------:R-:W-:-:S04]  /*4930*/  IMAD.MOV.U32 R23, RZ, RZ, R19 ;  /* 0x000000ffff177224 */ /* 0x000fc800078e0013 */
[----:B------:R0:W-:Y:S01]  /*4940*/  STG.E.U8 desc[UR36][R8.64], R5 ;  /* 0x0000000508007986 */ /* 0x0001e2000c101124 */
[----:B------:R-:W-:Y:S05]  /*4950*/  BRA `(.L_x_22955) ;  /* 0x0000000800247947 */ /* 0x000fea0003800000 */
.L_x_22971:
        /* <DEDUP_REMOVED lines=13> */
.L_x_22975:
[----:B------:R-:W-:Y:S01]  /*4a30*/  IMAD.MOV.U32 R0, RZ, RZ, 0x7f ;  /* 0x0000007fff007424 */ /* 0x000fe200078e00ff */
[----:B------:R-:W-:-:S04]  /*4a40*/  ISETP.GT.U32.AND P0, PT, R3, 0x7f800000, PT ;  /* 0x7f8000000300780c */ /* 0x000fc80003f04070 */
[----:B------:R-:W-:-:S09]  /*4a50*/  SEL R0, R0, 0x7c, P0 ;  /* 0x0000007c00007807 */ /* 0x000fd20000000000 */
.L_x_22976:
[----:B------:R-:W-:Y:S05]  /*4a60*/  BSYNC B0 ;  /* 0x0000000000007941 */ /* 0x000fea0003800000 */
.L_x_22974:
[----:B------:R-:W-:Y:S01]  /*4a70*/  LOP3.LUT R3, R5, 0x80000000, RZ, 0xc0, !PT ;  /* 0x8000000005037812 */ /* 0x000fe200078ec0ff */
[----:B------:R-:W-:-:S03]  /*4a80*/  IMAD.MOV.U32 R23, RZ, RZ, R19 ;  /* 0x000000ffff177224 */ /* 0x000fc600078e0013 */
[----:B------:R-:W-:-:S04]  /*4a90*/  SHF.R.U32.HI R3, RZ, 0x18, R3 ;  /* 0x00000018ff037819 */ /* 0x000fc80000011603 */
[----:B------:R-:W-:-:S05]  /*4aa0*/  LOP3.LUT R3, R0, R3, RZ, 0xfc, !PT ;  /* 0x0000000300037212 */ /* 0x000fca00078efcff */
[----:B------:R0:W-:Y:S01]  /*4ab0*/  STG.E.U8 desc[UR36][R8.64], R3 ;  /* 0x0000000308007986 */ /* 0x0001e2000c101124 */
[----:B------:R-:W-:Y:S05]  /*4ac0*/  BRA `(.L_x_22955) ;  /* 0x0000000400c87947 */ /* 0x000fea0003800000 */
.L_x_22970:
[----:B------:R-:W-:Y:S01]  /*4ad0*/  I2FP.F32.S32 R0, R5 ;  /* 0x0000000500007245 */ /* 0x000fe20000201400 */
[----:B------:R-:W-:-:S03]  /*4ae0*/  IMAD.MOV.U32 R23, RZ, RZ, R19 ;  /* 0x000000ffff177224 */ /* 0x000fc600078e0013 */
[----:B------:R-:W-:-:S05]  /*4af0*/  F2FP.BF16.F32.PACK_AB R0, RZ, R0 ;  /* 0x00000000ff00723e */ /* 0x000fca00000010ff */
[----:B------:R0:W-:Y:S01]  /*4b00*/  STG.E.U16 desc[UR36][R8.64], R0 ;  /* 0x0000000008007986 */ /* 0x0001e2000c101524 */
[----:B------:R-:W-:Y:S05]  /*4b10*/  BRA `(.L_x_22955) ;  /* 0x0000000400b47947 */ /* 0x000fea0003800000 */
.L_x_22967:
        /* <DEDUP_REMOVED lines=11> */
.L_x_22979:
        /* <DEDUP_REMOVED lines=17> */
.L_x_22982:
[----:B------:R-:W-:-:S04]  /*4ce0*/  LOP3.LUT R3, R5, 0x80000000, RZ, 0xc0, !PT ;  /* 0x8000000005037812 */ /* 0x000fc800078ec0ff */
[----:B------:R-:W-:-:S04]  /*4cf0*/  SHF.R.U32.HI R3, RZ, 0x18, R3 ;  /* 0x00000018ff037819 */ /* 0x000fc80000011603 */
[----:B------:R-:W-:-:S04]  /*4d00*/  LOP3.LUT R0, R0, R3, RZ, 0xfc, !PT ;  /* 0x0000000300007212 */ /* 0x000fc800078efcff */
[----:B------:R-:W-:-:S07]  /*4d10*/  PRMT R4, R0, 0x7610, R4 ;  /* 0x0000761000047816 */ /* 0x000fce0000000004 */
.L_x_22981:
[----:B------:R-:W-:Y:S05]  /*4d20*/  BSYNC B0 ;  /* 0x0000000000007941 */ /* 0x000fea0003800000 */
.L_x_22980:
[----:B------:R0:W-:Y:S01]  /*4d30*/  STG.E.U8 desc[UR36][R8.64], R4 ;  /* 0x0000000408007986 */ /* 0x0001e2000c101124 */
[----:B------:R-:W-:Y:S01]  /*4d40*/  IMAD.MOV.U32 R23, RZ, RZ, R19 ;  /* 0x000000ffff177224 */ /* 0x000fe200078e0013 */
[----:B------:R-:W-:Y:S06]  /*4d50*/  BRA `(.L_x_22955) ;  /* 0x0000000400247947 */ /* 0x000fec0003800000 */
.L_x_22978:
        /* <DEDUP_REMOVED lines=17> */
.L_x_22985:
[----:B------:R-:W-:-:S04]  /*4e70*/  LOP3.LUT R3, R5, 0x80000000, RZ, 0xc0, !PT ;  /* 0x8000000005037812 */ /* 0x000fc800078ec0ff */
[----:B------:R-:W-:-:S04]  /*4e80*/  SHF.R.U32.HI R3, RZ, 0x18, R3 ;  /* 0x00000018ff037819 */ /* 0x000fc80000011603 */
[----:B------:R-:W-:-:S04]  /*4e90*/  LOP3.LUT R0, R0, R3, RZ, 0xfc, !PT ;  /* 0x0000000300007212 */ /* 0x000fc800078efcff */
[----:B------:R-:W-:-:S07]  /*4ea0*/  PRMT R4, R0, 0x7610, R4 ;  /* 0x0000761000047816 */ /* 0x000fce0000000004 */
.L_x_22984:
[----:B------:R-:W-:Y:S05]  /*4eb0*/  BSYNC B0 ;  /* 0x0000000000007941 */ /* 0x000fea0003800000 */
.L_x_22983:
[----:B------:R0:W-:Y:S01]  /*4ec0*/  STG.E.U8 desc[UR36][R8.64], R4 ;  /* 0x0000000408007986 */ /* 0x0001e2000c101124 */
[----:B------:R-:W-:Y:S01]  /*4ed0*/  IMAD.MOV.U32 R23, RZ, RZ, R19 ;  /* 0x000000ffff177224 */ /* 0x000fe200078e0013 */
[----:B------:R-:W-:Y:S06]  /*4ee0*/  BRA `(.L_x_22955) ;  /* 0x0000000000c07947 */ /* 0x000fec0003800000 */
.L_x_22977:
        /* <DEDUP_REMOVED lines=23> */
.L_x_22960:
        /* <DEDUP_REMOVED lines=16> */
.L_x_22988:
[----:B------:R-:W-:Y:S01]  /*5160*/  IMAD.MOV.U32 R23, RZ, RZ, R19 ;  /* 0x000000ffff177224 */ /* 0x000fe200078e0013 */
[----:B------:R-:W-:Y:S06]  /*5170*/  BRA `(.L_x_22955) ;  /* 0x00000000001c7947 */ /* 0x000fec0003800000 */
.L_x_22987:
[--C-:B------:R-:W-:Y:S01]  /*5180*/  SHF.R.S32.HI R7, RZ, 0x1f, R5.reuse ;  /* 0x0000001fff077819 */ /* 0x100fe20000011405 */
[----:B------:R-:W-:Y:S02]  /*5190*/  IMAD.MOV.U32 R6, RZ, RZ, R5 ;  /* 0x000000ffff067224 */ /* 0x000fe400078e0005 */
[----:B------:R-:W-:-:S03]  /*51a0*/  IMAD.MOV.U32 R23, RZ, RZ, R19 ;  /* 0x000000ffff177224 */ /* 0x000fc600078e0013 */
[----:B------:R0:W-:Y:S01]  /*51b0*/  STG.E.64 desc[UR36][R8.64], R6 ;  /* 0x0000000608007986 */ /* 0x0001e2000c101b24 */
[----:B------:R-:W-:Y:S05]  /*51c0*/  BRA `(.L_x_22955) ;  /* 0x0000000000087947 */ /* 0x000fea0003800000 */
.L_x_22986:
[----:B------:R0:W-:Y:S01]  /*51d0*/  STG.E desc[UR36][R8.64], R5 ;  /* 0x0000000508007986 */ /* 0x0001e2000c101924 */
[----:B------:R-:W-:-:S07]  /*51e0*/  IMAD.MOV.U32 R23, RZ, RZ, R19 ;  /* 0x000000ffff177224 */ /* 0x000fce00078e0013 */
.L_x_22955:
[----:B------:R-:W-:Y:S05]  /*51f0*/  BSYNC B6 ;  /* 0x0000000000067941 */ /* 0x000fea0003800000 */
.L_x_22954:
[----:B------:R-:W-:Y:S01]  /*5200*/  ISETP.GE.AND P0, PT, R23, R16, PT ;  /* 0x000000101700720c */ /* 0x000fe20003f06270 */
[----:B------:R-:W-:-:S12]  /*5210*/  BSSY B6, `(.L_x_22989) ;  /* 0x00001d8000067945 */ /* 0x000fd80003800000 */
[----:B------:R-:W-:Y:S05]  /*5220*/  @P0 BRA `(.L_x_22990) ;  /* 0x0000001c00580947 */ /* 0x000fea0003800000 */
[----:B0--34-:R-:W0:Y:S01]  /*5230*/  LDC.64 R4, c[0x0][0x220] ;  /* 0x00008800ff047b82 */ /* 0x019e220000000a00 */
[----:B--2---:R-:W-:Y:S01]  /*5240*/  IMAD R0, R2, 0x200, R23 ;  /* 0x0000020002007824 */ /* 0x004fe200078e0217 */
        /* <DEDUP_REMOVED lines=18> */
.L_x_22994:
[----:B-----5:R4:W-:Y:S01]  /*5370*/  STG.E.U8 desc[UR36][R4.64], R24 ;  /* 0x0000001804007986 */ /* 0x0209e2000c101124 */
[----:B------:R-:W-:Y:S05]  /*5380*/  BRA `(.L_x_22996) ;  /* 0x0000000c00487947 */ /* 0x000fea0003800000 */
.L_x_22993:
        /* <DEDUP_REMOVED lines=9> */
.L_x_22998:
[----:B-----5:R2:W-:Y:S01]  /*5420*/  STG.E desc[UR36][R4.64], R24 ;  /* 0x0000001804007986 */ /* 0x0205e2000c101924 */
[----:B------:R-:W-:Y:S05]  /*5430*/  BRA `(.L_x_22996) ;  /* 0x0000000c001c7947 */ /* 0x000fea0003800000 */
.L_x_22997:
[----:B-----5:R0:W-:Y:S01]  /*5440*/  STG.E.U16 desc[UR36][R4.64], R24 ;  /* 0x0000001804007986 */ /* 0x0201e2000c101524 */
[----:B------:R-:W-:Y:S05]  /*5450*/  BRA `(.L_x_22996) ;  /* 0x0000000c00147947 */ /* 0x000fea0003800000 */
.L_x_22992:
        /* <DEDUP_REMOVED lines=9> */
.L_x_23000:
[----:B-----5:R-:W-:-:S04]  /*54f0*/  I2FP.F32.S32 R0, R24 ;  /* 0x0000001800007245 */ /* 0x020fc80000201400 */
[----:B------:R-:W-:-:S05]  /*5500*/  F2FP.F16.F32.PACK_AB R0, RZ, R0 ;  /* 0x00000000ff00723e */ /* 0x000fca00000000ff */
[----:B------:R0:W-:Y:S01]  /*5510*/  STG.E.U16 desc[UR36][R4.64], R0 ;  /* 0x0000000004007986 */ /* 0x0001e2000c101524 */
[----:B------:R-:W-:Y:S05]  /*5520*/  BRA `(.L_x_22996) ;  /* 0x0000000800e07947 */ /* 0x000fea0003800000 */
.L_x_22999:
        /* <DEDUP_REMOVED lines=10> */
.L_x_23002:
[----:B-----5:R-:W-:-:S04]  /*55d0*/  I2FP.F32.S32 R24, R24 ;  /* 0x0000001800187245 */ /* 0x020fc80000201400 */
[----:B------:R-:W-:-:S04]  /*55e0*/  F2FP.F16.F32.PACK_AB R3, RZ, R24 ;  /* 0x00000018ff03723e */ /* 0x000fc800000000ff */
[----:B------:R-:W-:-:S05]  /*55f0*/  PRMT R3, R3, 0x5410, RZ ;  /* 0x0000541003037816 */ /* 0x000fca00000000ff */
[----:B------:R0:W-:Y:S01]  /*5600*/  STG.E desc[UR36][R4.64], R3 ;  /* 0x0000000304007986 */ /* 0x0001e2000c101924 */
[----:B------:R-:W-:Y:S05]  /*5610*/  BRA `(.L_x_22996) ;  /* 0x0000000800a47947 */ /* 0x000fea0003800000 */
.L_x_23001:
[----:B-----5:R-:W0:Y:S02]  /*5620*/  I2F.F64 R24, R24 ;  /* 0x0000001800187312 */ /* 0x020e240000201c00 */
[----:B0-----:R0:W-:Y:S01]  /*5630*/  STG.E.64 desc[UR36][R4.64], R24 ;  /* 0x0000001804007986 */ /* 0x0011e2000c101b24 */
[----:B------:R-:W-:Y:S05]  /*5640*/  BRA `(.L_x_22996) ;  /* 0x0000000800987947 */ /* 0x000fea0003800000 */
.L_x_22991:
        /* <DEDUP_REMOVED lines=12> */
.L_x_23005:
[----:B-----5:R-:W0:Y:S01]  /*5710*/  I2F.F64 R24, R24 ;  /* 0x0000001800187312 */ /* 0x020e220000201c00 */
[----:B------:R-:W-:-:S05]  /*5720*/  CS2R R26, SRZ ;  /* 0x00000000001a7805 */ /* 0x000fca000001ff00 */
[----:B0-----:R0:W-:Y:S01]  /*5730*/  STG.E.128 desc[UR36][R4.64], R24 ;  /* 0x0000001804007986 */ /* 0x0011e2000c101d24 */
[----:B------:R-:W-:Y:S05]  /*5740*/  BRA `(.L_x_22996) ;  /* 0x0000000800587947 */ /* 0x000fea0003800000 */
.L_x_23004:
        /* <DEDUP_REMOVED lines=21> */
.L_x_23009:
[----:B------:R-:W-:Y:S05]  /*58a0*/  BSYNC B0 ;  /* 0x0000000000007941 */ /* 0x000fea0003800000 */
.L_x_23008:
[----:B------:R-:W-:-:S05]  /*58b0*/  LOP3.LUT R7, R0, R7, RZ, 0xfc, !PT ;  /* 0x0000000700077212 */ /* 0x000fca00078efcff */
[----:B------:R0:W-:Y:S01]  /*58c0*/  STG.E.U8 desc[UR36][R4.64], R7 ;  /* 0x0000000704007986 */ /* 0x0001e2000c101124 */
[----:B------:R-:W-:Y:S05]  /*58d0*/  BRA `(.L_x_22996) ;  /* 0x0000000400f47947 */ /* 0x000fea0003800000 */
.L_x_23007:
        /* <DEDUP_REMOVED lines=13> */
.L_x_23011:
[----:B------:R-:W-:Y:S01]  /*59b0*/  IMAD.MOV.U32 R0, RZ, RZ, 0x7f ;  /* 0x0000007fff007424 */ /* 0x000fe200078e00ff */
[----:B------:R-:W-:-:S04]  /*59c0*/  ISETP.GT.U32.AND P0, PT, R3, 0x7f800000, PT ;  /* 0x7f8000000300780c */ /* 0x000fc80003f04070 */
[----:B------:R-:W-:-:S09]  /*59d0*/  SEL R0, R0, 0x7c, P0 ;  /* 0x0000007c00007807 */ /* 0x000fd20000000000 */
.L_x_23012:
[----:B------:R-:W-:Y:S05]  /*59e0*/  BSYNC B0 ;  /* 0x0000000000007941 */ /* 0x000fea0003800000 */
.L_x_23010:
[----:B------:R-:W-:-:S04]  /*59f0*/  LOP3.LUT R3, R7, 0x80000000, RZ, 0xc0, !PT ;  /* 0x8000000007037812 */ /* 0x000fc800078ec0ff */
[----:B------:R-:W-:-:S04]  /*5a00*/  SHF.R.U32.HI R3, RZ, 0x18, R3 ;  /* 0x00000018ff037819 */ /* 0x000fc80000011603 */
[----:B------:R-:W-:-:S05]  /*5a10*/  LOP3.LUT R3, R0, R3, RZ, 0xfc, !PT ;  /* 0x0000000300037212 */ /* 0x000fca00078efcff */
[----:B------:R0:W-:Y:S01]  /*5a20*/  STG.E.U8 desc[UR36][R4.64], R3 ;  /* 0x0000000304007986 */ /* 0x0001e2000c101124 */
[----:B------:R-:W-:Y:S05]  /*5a30*/  BRA `(.L_x_22996) ;  /* 0x00000004009c7947 */ /* 0x000fea0003800000 */
.L_x_23006:
[----:B-----5:R-:W-:-:S04]  /*5a40*/  I2FP.F32.S32 R0, R24 ;  /* 0x0000001800007245 */ /* 0x020fc80000201400 */
[----:B------:R-:W-:-:S05]  /*5a50*/  F2FP.BF16.F32.PACK_AB R0, RZ, R0 ;  /* 0x00000000ff00723e */ /* 0x000fca00000010ff */
[----:B------:R0:W-:Y:S01]  /*5a60*/  STG.E.U16 desc[UR36][R4.64], R0 ;  /* 0x0000000004007986 */ /* 0x0001e2000c101524 */
[----:B------:R-:W-:Y:S05]  /*5a70*/  BRA `(.L_x_22996) ;  /* 0x00000004008c7947 */ /* 0x000fea0003800000 */
.L_x_23003:
        /* <DEDUP_REMOVED lines=10> */
.L_x_23015:
        /* <DEDUP_REMOVED lines=17> */
.L_x_23018:
[----:B------:R-:W-:-:S04]  /*5c30*/  LOP3.LUT R0, R7, 0x80000000, RZ, 0xc0, !PT ;  /* 0x8000000007007812 */ /* 0x000fc800078ec0ff */
[----:B------:R-:W-:-:S04]  /*5c40*/  SHF.R.U32.HI R0, RZ, 0x18, R0 ;  /* 0x00000018ff007819 */ /* 0x000fc80000011600 */
[----:B------:R-:W-:-:S07]  /*5c50*/  LOP3.LUT R0, R3, R0, RZ, 0xfc, !PT ;  /* 0x0000000003007212 */ /* 0x000fce00078efcff */
.L_x_23017:
[----:B------:R-:W-:Y:S05]  /*5c60*/  BSYNC B0 ;  /* 0x0000000000007941 */ /* 0x000fea0003800000 */
.L_x_23016:
[----:B------:R0:W-:Y:S01]  /*5c70*/  STG.E.U8 desc[UR36][R4.64], R0 ;  /* 0x0000000004007986 */ /* 0x0001e2000c101124 */
[----:B------:R-:W-:Y:S05]  /*5c80*/  BRA `(.L_x_22996) ;  /* 0x0000000400087947 */ /* 0x000fea0003800000 */
.L_x_23014:
        /* <DEDUP_REMOVED lines=17> */
.L_x_23021:
[----:B------:R-:W-:-:S04]  /*5da0*/  LOP3.LUT R0, R7, 0x80000000, RZ, 0xc0, !PT ;  /* 0x8000000007007812 */ /* 0x000fc800078ec0ff */
[----:B------:R-:W-:-:S04]  /*5db0*/  SHF.R.U32.HI R0, RZ, 0x18, R0 ;  /* 0x00000018ff007819 */ /* 0x000fc80000011600 */
[----:B------:R-:W-:-:S07]  /*5dc0*/  LOP3.LUT R0, R3, R0, RZ, 0xfc, !PT ;  /* 0x0000000003007212 */ /* 0x000fce00078efcff */
.L_x_23020:
[----:B------:R-:W-:Y:S05]  /*5dd0*/  BSYNC B0 ;  /* 0x0000000000007941 */ /* 0x000fea0003800000 */
.L_x_23019:
[----:B------:R0:W-:Y:S01]  /*5de0*/  STG.E.U8 desc[UR36][R4.64], R0 ;  /* 0x0000000004007986 */ /* 0x0001e2000c101124 */
[----:B------:R-:W-:Y:S05]  /*5df0*/  BRA `(.L_x_22996) ;  /* 0x0000000000ac7947 */ /* 0x000fea0003800000 */
.L_x_23013:
        /* <DEDUP_REMOVED lines=22> */
.L_x_22995:
        /* <DEDUP_REMOVED lines=16> */
.L_x_23024:
[----:B------:R-:W-:Y:S05]  /*6060*/  BRA `(.L_x_22996) ;  /* 0x0000000000107947 */ /* 0x000fea0003800000 */
.L_x_23023:
[----:B-----5:R-:W-:-:S05]  /*6070*/  SHF.R.S32.HI R25, RZ, 0x1f, R24 ;  /* 0x0000001fff197819 */ /* 0x020fca0000011418 */
[----:B------:R0:W-:Y:S01]  /*6080*/  STG.E.64 desc[UR36][R4.64], R24 ;  /* 0x0000001804007986 */ /* 0x0001e2000c101b24 */
[----:B------:R-:W-:Y:S05]  /*6090*/  BRA `(.L_x_22996) ;  /* 0x0000000000047947 */ /* 0x000fea0003800000 */
.L_x_23022:
[----:B-----5:R0:W-:Y:S02]  /*60a0*/  STG.E desc[UR36][R4.64], R24 ;  /* 0x0000001804007986 */ /* 0x0201e4000c101924 */
.L_x_22996:
[----:B------:R-:W-:-:S05]  /*60b0*/  VIADD R23, R23, 0x80 ;  /* 0x0000008017177836 */ /* 0x000fca0000000000 */
[----:B------:R-:W-:-:S13]  /*60c0*/  ISETP.GE.AND P0, PT, R23, R16, PT ;  /* 0x000000101700720c */ /* 0x000fda0003f06270 */
[----:B------:R-:W-:Y:S05]  /*60d0*/  @P0 BRA `(.L_x_22990) ;  /* 0x0000000c00ac0947 */ /* 0x000fea0003800000 */
[----:B------:R-:W5:Y:S01]  /*60e0*/  LDC.64 R8, c[0x0][0x220] ;  /* 0x00008800ff087b82 */ /* 0x000f620000000a00 */
[----:B0-----:R-:W-:Y:S01]  /*60f0*/  IMAD R0, R2, 0x200, R23 ;  /* 0x0000020002007824 */ /* 0x001fe200078e0217 */
[----:B-1234-:R-:W-:Y:S01]  /*6100*/  PRMT R4, R17, 0x9910, RZ ;  /* 0x0000991011047816 */ /* 0x01efe200000000ff */
        /* <DEDUP_REMOVED lines=17> */
.L_x_23028:
[----:B------:R0:W-:Y:S01]  /*6220*/  STG.E.U8 desc[UR36][R8.64], R18 ;  /* 0x0000001208007986 */ /* 0x0001e2000c101124 */
[----:B------:R-:W-:Y:S05]  /*6230*/  BRA `(.L_x_23030) ;  /* 0x0000000c00507947 */ /* 0x000fea0003800000 */
.L_x_23027:
        /* <DEDUP_REMOVED lines=9> */
.L_x_23032:
[----:B------:R0:W-:Y:S01]  /*62d0*/  STG.E desc[UR36][R8.64], R18 ;  /* 0x0000001208007986 */ /* 0x0001e2000c101924 */
[----:B------:R-:W-:Y:S05]  /*62e0*/  BRA `(.L_x_23030) ;  /* 0x0000000c00247947 */ /* 0x000fea0003800000 */
.L_x_23031:
[----:B------:R0:W-:Y:S01]  /*62f0*/  STG.E.U16 desc[UR36][R8.64], R18 ;  /* 0x0000001208007986 */ /* 0x0001e2000c101524 */
[----:B------:R-:W-:Y:S05]  /*6300*/  BRA `(.L_x_23030) ;  /* 0x0000000c001c7947 */ /* 0x000fea0003800000 */
.L_x_23026:
        /* <DEDUP_REMOVED lines=9> */
.L_x_23034:
[----:B------:R-:W-:-:S04]  /*63a0*/  I2FP.F32.S32 R0, R18 ;  /* 0x0000001200007245 */ /* 0x000fc80000201400 */
[----:B------:R-:W-:-:S05]  /*63b0*/  F2FP.F16.F32.PACK_AB R0, RZ, R0 ;  /* 0x00000000ff00723e */ /* 0x000fca00000000ff */
[----:B------:R0:W-:Y:S01]  /*63c0*/  STG.E.U16 desc[UR36][R8.64], R0 ;  /* 0x0000000008007986 */ /* 0x0001e2000c101524 */
[----:B------:R-:W-:Y:S05]  /*63d0*/  BRA `(.L_x_23030) ;  /* 0x0000000800e87947 */ /* 0x000fea0003800000 */
.L_x_23033:
        /* <DEDUP_REMOVED lines=10> */
.L_x_23036:
[----:B------:R-:W-:-:S04]  /*6480*/  I2FP.F32.S32 R18, R18 ;  /* 0x0000001200127245 */ /* 0x000fc80000201400 */
[----:B------:R-:W-:-:S04]  /*6490*/  F2FP.F16.F32.PACK_AB R3, RZ, R18 ;  /* 0x00000012ff03723e */ /* 0x000fc800000000ff */
[----:B------:R-:W-:-:S05]  /*64a0*/  PRMT R3, R3, 0x5410, RZ ;  /* 0x0000541003037816 */ /* 0x000fca00000000ff */
[----:B------:R0:W-:Y:S01]  /*64b0*/  STG.E desc[UR36][R8.64], R3 ;  /* 0x0000000308007986 */ /* 0x0001e2000c101924 */
[----:B------:R-:W-:Y:S05]  /*64c0*/  BRA `(.L_x_23030) ;  /* 0x0000000800ac7947 */ /* 0x000fea0003800000 */
.L_x_23035:
[----:B------:R-:W0:Y:S02]  /*64d0*/  I2F.F64 R18, R18 ;  /* 0x0000001200127312 */ /* 0x000e240000201c00 */
[----:B0-----:R0:W-:Y:S01]  /*64e0*/  STG.E.64 desc[UR36][R8.64], R18 ;  /* 0x0000001208007986 */ /* 0x0011e2000c101b24 */
[----:B------:R-:W-:Y:S05]  /*64f0*/  BRA `(.L_x_23030) ;  /* 0x0000000800a07947 */ /* 0x000fea0003800000 */
.L_x_23025:
        /* <DEDUP_REMOVED lines=12> */
.L_x_23039:
[----:B------:R-:W0:Y:S01]  /*65c0*/  I2F.F64 R4, R18 ;  /* 0x0000001200047312 */ /* 0x000e220000201c00 */
[----:B------:R-:W-:-:S05]  /*65d0*/  CS2R R6, SRZ ;  /* 0x0000000000067805 */ /* 0x000fca000001ff00 */
[----:B0-----:R0:W-:Y:S01]  /*65e0*/  STG.E.128 desc[UR36][R8.64], R4 ;  /* 0x0000000408007986 */ /* 0x0011e2000c101d24 */
[----:B------:R-:W-:Y:S05]  /*65f0*/  BRA `(.L_x_23030) ;  /* 0x0000000800607947 */ /* 0x000fea0003800000 */
.L_x_23038:
        /* <DEDUP_REMOVED lines=21> */
.L_x_23043:
[----:B------:R-:W-:Y:S05]  /*6750*/  BSYNC B0 ;  /* 0x0000000000007941 */ /* 0x000fea0003800000 */
.L_x_23042:
[----:B------:R-:W-:-:S05]  /*6760*/  LOP3.LUT R5, R0, R5, RZ, 0xfc, !PT ;  /* 0x0000000500057212 */ /* 0x000fca00078efcff */
[----:B------:R0:W-:Y:S01]  /*6770*/  STG.E.U8 desc[UR36][R8.64], R5 ;  /* 0x0000000508007986 */ /* 0x0001e2000c101124 */
[----:B------:R-:W-:Y:S05]  /*6780*/  BRA `(.L_x_23030) ;  /* 0x0000000400fc7947 */ /* 0x000fea0003800000 */
.L_x_23041:
        /* <DEDUP_REMOVED lines=13> */
.L_x_23045:
[----:B------:R-:W-:Y:S01]  /*6860*/  IMAD.MOV.U32 R0, RZ, RZ, 0x7f ;  /* 0x0000007fff007424 */ /* 0x000fe200078e00ff */
[----:B------:R-:W-:-:S04]  /*6870*/  ISETP.GT.U32.AND P0, PT, R3, 0x7f800000, PT ;  /* 0x7f8000000300780c */ /* 0x000fc80003f04070 */
[----:B------:R-:W-:-:S09]  /*6880*/  SEL R0, R0, 0x7c, P0 ;  /* 0x0000007c00007807 */ /* 0x000fd20000000000 */
.L_x_23046:
[----:B------:R-:W-:Y:S05]  /*6890*/  BSYNC B0 ;  /* 0x0000000000007941 */ /* 0x000fea0003800000 */
.L_x_23044:
[----:B------:R-:W-:-:S04]  /*68a0*/  LOP3.LUT R3, R5, 0x80000000, RZ, 0xc0, !PT ;  /* 0x8000000005037812 */ /* 0x000fc800078ec0ff */
[----:B------:R-:W-:-:S04]  /*68b0*/  SHF.R.U32.HI R3, RZ, 0x18, R3 ;  /* 0x00000018ff037819 */ /* 0x000fc80000011603 */
[----:B------:R-:W-:-:S05]  /*68c0*/  LOP3.LUT R3, R0, R3, RZ, 0xfc, !PT ;  /* 0x0000000300037212 */ /* 0x000fca00078efcff */
[----:B------:R0:W-:Y:S01]  /*68d0*/  STG.E.U8 desc[UR36][R8.64], R3 ;  /* 0x0000000308007986 */ /* 0x0001e2000c101124 */
[----:B------:R-:W-:Y:S05]  /*68e0*/  BRA `(.L_x_23030) ;  /* 0x0000000400a47947 */ /* 0x000fea0003800000 */
.L_x_23040:
[----:B------:R-:W-:-:S04]  /*68f0*/  I2FP.F32.S32 R0, R18 ;  /* 0x0000001200007245 */ /* 0x000fc80000201400 */
[----:B------:R-:W-:-:S05]  /*6900*/  F2FP.BF16.F32.PACK_AB R0, RZ, R0 ;  /* 0x00000000ff00723e */ /* 0x000fca00000010ff */
[----:B------:R0:W-:Y:S01]  /*6910*/  STG.E.U16 desc[UR36][R8.64], R0 ;  /* 0x0000000008007986 */ /* 0x0001e2000c101524 */
[----:B------:R-:W-:Y:S05]  /*6920*/  BRA `(.L_x_23030) ;  /* 0x0000000400947947 */ /* 0x000fea0003800000 */
.L_x_23037:
        /* <DEDUP_REMOVED lines=10> */
.L_x_23049:
        /* <DEDUP_REMOVED lines=17> */
.L_x_23052:
[----:B------:R-:W-:-:S04]  /*6ae0*/  LOP3.LUT R3, R5, 0x80000000, RZ, 0xc0, !PT ;  /* 0x8000000005037812 */ /* 0x000fc800078ec0ff */
[----:B------:R-:W-:-:S04]  /*6af0*/  SHF.R.U32.HI R3, RZ, 0x18, R3 ;  /* 0x00000018ff037819 */ /* 0x000fc80000011603 */
[----:B------:R-:W-:-:S04]  /*6b00*/  LOP3.LUT R0, R0, R3, RZ, 0xfc, !PT ;  /* 0x0000000300007212 */ /* 0x000fc800078efcff */
[----:B------:R-:W-:-:S07]  /*6b10*/  PRMT R4, R0, 0x7610, R4 ;  /* 0x0000761000047816 */ /* 0x000fce0000000004 */
.L_x_23051:
[----:B------:R-:W-:Y:S05]  /*6b20*/  BSYNC B0 ;  /* 0x0000000000007941 */ /* 0x000fea0003800000 */
.L_x_23050:
[----:B------:R3:W-:Y:S01]  /*6b30*/  STG.E.U8 desc[UR36][R8.64], R4 ;  /* 0x0000000408007986 */ /* 0x0007e2000c101124 */
[----:B------:R-:W-:Y:S05]  /*6b40*/  BRA `(.L_x_23030) ;  /* 0x00000004000c7947 */ /* 0x000fea0003800000 */
.L_x_23048:
        /* <DEDUP_REMOVED lines=17> */
.L_x_23055:
[----:B------:R-:W-:-:S04]  /*6c60*/  LOP3.LUT R3, R5, 0x80000000, RZ, 0xc0, !PT ;  /* 0x8000000005037812 */ /* 0x000fc800078ec0ff */
[----:B------:R-:W-:-:S04]  /*6c70*/  SHF.R.U32.HI R3, RZ, 0x18, R3 ;  /* 0x00000018ff037819 */ /* 0x000fc80000011603 */
[----:B------:R-:W-:-:S04]  /*6c80*/  LOP3.LUT R0, R0, R3, RZ, 0xfc, !PT ;  /* 0x0000000300007212 */ /* 0x000fc800078efcff */
[----:B------:R-:W-:-:S07]  /*6c90*/  PRMT R4, R0, 0x7610, R4 ;  /* 0x0000761000047816 */ /* 0x000fce0000000004 */
.L_x_23054:
[----:B------:R-:W-:Y:S05]  /*6ca0*/  BSYNC B0 ;  /* 0x0000000000007941 */ /* 0x000fea0003800000 */
.L_x_23053:
[----:B------:R0:W-:Y:S01]  /*6cb0*/  STG.E.U8 desc[UR36][R8.64], R4 ;  /* 0x0000000408007986 */ /* 0x0001e2000c101124 */
[----:B------:R-:W-:Y:S05]  /*6cc0*/  BRA `(.L_x_23030) ;  /* 0x0000000000ac7947 */ /* 0x000fea0003800000 */
.L_x_23047:
        /* <DEDUP_REMOVED lines=22> */
.L_x_23029:
        /* <DEDUP_REMOVED lines=16> */
.L_x_23058:
[----:B------:R-:W-:Y:S05]  /*6f30*/  BRA `(.L_x_23030) ;  /* 0x0000000000107947 */ /* 0x000fea0003800000 */
.L_x_23057:
[----:B------:R-:W-:-:S05]  /*6f40*/  SHF.R.S32.HI R19, RZ, 0x1f, R18 ;  /* 0x0000001fff137819 */ /* 0x000fca0000011412 */
[----:B------:R1:W-:Y:S01]  /*6f50*/  STG.E.64 desc[UR36][R8.64], R18 ;  /* 0x0000001208007986 */ /* 0x0003e2000c101b24 */
[----:B------:R-:W-:Y:S05]  /*6f60*/  BRA `(.L_x_23030) ;  /* 0x0000000000047947 */ /* 0x000fea0003800000 */
.L_x_23056:
[----:B------:R2:W-:Y:S02]  /*6f70*/  STG.E desc[UR36][R8.64], R18 ;  /* 0x0000001208007986 */ /* 0x0005e4000c101924 */
.L_x_23030:
[----:B------:R-:W-:-:S07]  /*6f80*/  VIADD R23, R23, 0x80 ;  /* 0x0000008017177836 */ /* 0x000fce0000000000 */
.L_x_22990:
[----:B------:R-:W-:Y:S05]  /*6f90*/  BSYNC B6 ;  /* 0x0000000000067941 */ /* 0x000fea0003800000 */
.L_x_22989:
        /* <DEDUP_REMOVED lines=21> */
.L_x_23062:
[----:B-----5:R-:W-:Y:S01]  /*70f0*/  STG.E.U8 desc[UR36][R2.64], R22 ;  /* 0x0000001602007986 */ /* 0x020fe2000c101124 */
[----:B------:R-:W-:Y:S05]  /*7100*/  EXIT ;  /* 0x000000000000794d */ /* 0x000fea0003800000 */
.L_x_23061:
        /* <DEDUP_REMOVED lines=9> */
.L_x_23065:
[----:B-----5:R-:W-:Y:S01]  /*71a0*/  STG.E desc[UR36][R2.64], R22 ;  /* 0x0000001602007986 */ /* 0x020fe2000c101924 */
[----:B------:R-:W-:Y:S05]  /*71b0*/  EXIT ;  /* 0x000000000000794d */ /* 0x000fea0003800000 */
.L_x_23064:
[----:B-----5:R-:W-:Y:S01]  /*71c0*/  STG.E.U16 desc[UR36][R2.64], R22 ;  /* 0x0000001602007986 */ /* 0x020fe2000c101524 */
[----:B------:R-:W-:Y:S05]  /*71d0*/  EXIT ;  /* 0x000000000000794d */ /* 0x000fea0003800000 */
.L_x_23060:
        /* <DEDUP_REMOVED lines=9> */
.L_x_23067:
[----:B-----5:R-:W-:-:S04]  /*7270*/  I2FP.F32.S32 R0, R22 ;  /* 0x0000001600007245 */ /* 0x020fc80000201400 */
[----:B------:R-:W-:-:S05]  /*7280*/  F2FP.F16.F32.PACK_AB R0, RZ, R0 ;  /* 0x00000000ff00723e */ /* 0x000fca00000000ff */
[----:B------:R-:W-:Y:S01]  /*7290*/  STG.E.U16 desc[UR36][R2.64], R0 ;  /* 0x0000000002007986 */ /* 0x000fe2000c101524 */
[----:B------:R-:W-:Y:S05]  /*72a0*/  EXIT ;  /* 0x000000000000794d */ /* 0x000fea0003800000 */
.L_x_23066:
        /* <DEDUP_REMOVED lines=10> */
.L_x_23069:
[----:B-----5:R-:W-:-:S04]  /*7350*/  I2FP.F32.S32 R22, R22 ;  /* 0x0000001600167245 */ /* 0x020fc80000201400 */
[----:B------:R-:W-:-:S04]  /*7360*/  F2FP.F16.F32.PACK_AB R5, RZ, R22 ;  /* 0x00000016ff05723e */ /* 0x000fc800000000ff */
[----:B------:R-:W-:-:S05]  /*7370*/  PRMT R5, R5, 0x5410, RZ ;  /* 0x0000541005057816 */ /* 0x000fca00000000ff */
[----:B------:R-:W-:Y:S01]  /*7380*/  STG.E desc[UR36][R2.64], R5 ;  /* 0x0000000502007986 */ /* 0x000fe2000c101924 */
[----:B------:R-:W-:Y:S05]  /*7390*/  EXIT ;  /* 0x000000000000794d */ /* 0x000fea0003800000 */
.L_x_23068:
[----:B-----5:R-:W0:Y:S02]  /*73a0*/  I2F.F64 R22, R22 ;  /* 0x0000001600167312 */ /* 0x020e240000201c00 */
[----:B0-----:R-:W-:Y:S01]  /*73b0*/  STG.E.64 desc[UR36][R2.64], R22 ;  /* 0x0000001602007986 */ /* 0x001fe2000c101b24 */
[----:B------:R-:W-:Y:S05]  /*73c0*/  EXIT ;  /* 0x000000000000794d */ /* 0x000fea0003800000 */
.L_x_23059:
        /* <DEDUP_REMOVED lines=12> */
.L_x_23072:
[----:B-----5:R-:W0:Y:S01]  /*7490*/  I2F.F64 R4, R22 ;  /* 0x0000001600047312 */ /* 0x020e220000201c00 */
[----:B------:R-:W-:-:S05]  /*74a0*/  CS2R R6, SRZ ;  /* 0x0000000000067805 */ /* 0x000fca000001ff00 */
[----:B0-----:R-:W-:Y:S01]  /*74b0*/  STG.E.128 desc[UR36][R2.64], R4 ;  /* 0x0000000402007986 */ /* 0x001fe2000c101d24 */
[----:B------:R-:W-:Y:S05]  /*74c0*/  EXIT ;  /* 0x000000000000794d */ /* 0x000fea0003800000 */
.L_x_23071:
        /* <DEDUP_REMOVED lines=21> */
.L_x_23076:
[----:B------:R-:W-:Y:S05]  /*7620*/  BSYNC B0 ;  /* 0x0000000000007941 */ /* 0x000fea0003800000 */
.L_x_23075:
[----:B------:R-:W-:-:S05]  /*7630*/  LOP3.LUT R5, R0, R5, RZ, 0xfc, !PT ;  /* 0x0000000500057212 */ /* 0x000fca00078efcff */
[----:B------:R-:W-:Y:S01]  /*7640*/  STG.E.U8 desc[UR36][R2.64], R5 ;  /* 0x0000000502007986 */ /* 0x000fe2000c101124 */
[----:B------:R-:W-:Y:S05]  /*7650*/  EXIT ;  /* 0x000000000000794d */ /* 0x000fea0003800000 */
.L_x_23074:
        /* <DEDUP_REMOVED lines=13> */
.L_x_23078:
[----:B------:R-:W-:Y:S01]  /*7730*/  IMAD.MOV.U32 R0, RZ, RZ, 0x7f ;  /* 0x0000007fff007424 */ /* 0x000fe200078e00ff */
[----:B------:R-:W-:-:S04]  /*7740*/  ISETP.GT.U32.AND P0, PT, R4, 0x7f800000, PT ;  /* 0x7f8000000400780c */ /* 0x000fc80003f04070 */
[----:B------:R-:W-:-:S09]  /*7750*/  SEL R0, R0, 0x7c, P0 ;  /* 0x0000007c00007807 */ /* 0x000fd20000000000 */
.L_x_23079:
[----:B------:R-:W-:Y:S05]  /*7760*/  BSYNC B0 ;  /* 0x0000000000007941 */ /* 0x000fea0003800000 */
.L_x_23077:
[----:B------:R-:W-:-:S04]  /*7770*/  LOP3.LUT R4, R5, 0x80000000, RZ, 0xc0, !PT ;  /* 0x8000000005047812 */ /* 0x000fc800078ec0ff */
[----:B------:R-:W-:-:S04]  /*7780*/  SHF.R.U32.HI R5, RZ, 0x18, R4 ;  /* 0x00000018ff057819 */ /* 0x000fc80000011604 */
[----:B------:R-:W-:-:S05]  /*7790*/  LOP3.LUT R5, R0, R5, RZ, 0xfc, !PT ;  /* 0x0000000500057212 */ /* 0x000fca00078efcff */
[----:B------:R-:W-:Y:S01]  /*77a0*/  STG.E.U8 desc[UR36][R2.64], R5 ;  /* 0x0000000502007986 */ /* 0x000fe2000c101124 */
[----:B------:R-:W-:Y:S05]  /*77b0*/  EXIT ;  /* 0x000000000000794d */ /* 0x000fea0003800000 */
.L_x_23073:
[----:B-----5:R-:W-:-:S04]  /*77c0*/  I2FP.F32.S32 R0, R22 ;  /* 0x0000001600007245 */ /* 0x020fc80000201400 */
[----:B------:R-:W-:-:S05]  /*77d0*/  F2FP.BF16.F32.PACK_AB R0, RZ, R0 ;  /* 0x00000000ff00723e */ /* 0x000fca00000010ff */
[----:B------:R-:W-:Y:S01]  /*77e0*/  STG.E.U16 desc[UR36][R2.64], R0 ;  /* 0x0000000002007986 */ /* 0x000fe2000c101524 */
[----:B------:R-:W-:Y:S05]  /*77f0*/  EXIT ;  /* 0x000000000000794d */ /* 0x000fea0003800000 */
.L_x_23070:
        /* <DEDUP_REMOVED lines=10> */
.L_x_23082:
        /* <DEDUP_REMOVED lines=17> */
.L_x_23085:
[----:B------:R-:W-:-:S04]  /*79b0*/  LOP3.LUT R0, R7, 0x80000000, RZ, 0xc0, !PT ;  /* 0x8000000007007812 */ /* 0x000fc800078ec0ff */
[----:B------:R-:W-:-:S04]  /*79c0*/  SHF.R.U32.HI R5, RZ, 0x18, R0 ;  /* 0x00000018ff057819 */ /* 0x000fc80000011600 */
[----:B------:R-:W-:-:S04]  /*79d0*/  LOP3.LUT R4, R4, R5, RZ, 0xfc, !PT ;  /* 0x0000000504047212 */ /* 0x000fc800078efcff */
[----:B------:R-:W-:-:S07]  /*79e0*/  PRMT R0, R4, 0x7610, R0 ;  /* 0x0000761004007816 */ /* 0x000fce0000000000 */
.L_x_23084:
[----:B------:R-:W-:Y:S05]  /*79f0*/  BSYNC B0 ;  /* 0x0000000000007941 */ /* 0x000fea0003800000 */
.L_x_23083:
[----:B------:R-:W-:Y:S01]  /*7a00*/  STG.E.U8 desc[UR36][R2.64], R0 ;  /* 0x0000000002007986 */ /* 0x000fe2000c101124 */
[----:B------:R-:W-:Y:S05]  /*7a10*/  EXIT ;  /* 0x000000000000794d */ /* 0x000fea0003800000 */
.L_x_23081:
        /* <DEDUP_REMOVED lines=17> */
.L_x_23088:
[----:B------:R-:W-:-:S04]  /*7b30*/  LOP3.LUT R0, R7, 0x80000000, RZ, 0xc0, !PT ;  /* 0x8000000007007812 */ /* 0x000fc800078ec0ff */
[----:B------:R-:W-:-:S04]  /*7b40*/  SHF.R.U32.HI R5, RZ, 0x18, R0 ;  /* 0x00000018ff057819 */ /* 0x000fc80000011600 */
[----:B------:R-:W-:-:S04]  /*7b50*/  LOP3.LUT R4, R4, R5, RZ, 0xfc, !PT ;  /* 0x0000000504047212 */ /* 0x000fc800078efcff */
[----:B------:R-:W-:-:S07]  /*7b60*/  PRMT R0, R4, 0x7610, R0 ;  /* 0x0000761004007816 */ /* 0x000fce0000000000 */
.L_x_23087:
[----:B------:R-:W-:Y:S05]  /*7b70*/  BSYNC B0 ;  /* 0x0000000000007941 */ /* 0x000fea0003800000 */
.L_x_23086:
[----:B------:R-:W-:Y:S01]  /*7b80*/  STG.E.U8 desc[UR36][R2.64], R0 ;  /* 0x0000000002007986 */ /* 0x000fe2000c101124 */
[----:B------:R-:W-:Y:S05]  /*7b90*/  EXIT ;  /* 0x000000000000794d */ /* 0x000fea0003800000 */
.L_x_23080:
        /* <DEDUP_REMOVED lines=22> */
.L_x_23063:
        /* <DEDUP_REMOVED lines=16> */
.L_x_23091:
[----:B------:R-:W-:Y:S05]  /*7e00*/  EXIT ;  /* 0x000000000000794d */ /* 0x000fea0003800000 */
.L_x_23090:
[----:B-----5:R-:W-:-:S05]  /*7e10*/  SHF.R.S32.HI R23, RZ, 0x1f, R22 ;  /* 0x0000001fff177819 */ /* 0x020fca0000011416 */
[----:B------:R-:W-:Y:S01]  /*7e20*/  STG.E.64 desc[UR36][R2.64], R22 ;  /* 0x0000001602007986 */ /* 0x000fe2000c101b24 */
[----:B------:R-:W-:Y:S05]  /*7e30*/  EXIT ;  /* 0x000000000000794d */ /* 0x000fea0003800000 */
.L_x_23089:
[----:B-----5:R-:W-:Y:S01]  /*7e40*/  STG.E desc[UR36][R2.64], R22 ;  /* 0x0000001602007986 */ /* 0x020fe2000c101924 */
[----:B------:R-:W-:Y:S05]  /*7e50*/  EXIT ;  /* 0x000000000000794d */ /* 0x000fea0003800000 */
.L_x_23092:
        /* <DEDUP_REMOVED lines=10> */
.L_x_57431:


//--------------------- .text._ZN2at6native18elementwise_kernelILi128ELi2EZNS0_22gpu_kernel_impl_nocastINS0_13BUnaryFunctorIiiiZZZNS0_16fmod_kernel_cudaERNS_18TensorIteratorBaseEENKUlvE_clEvENKUlvE1_clEvEUliiE_EEEEvS5_RKT_EUliE_EEviT1_ --------------------------
	.section	.text._ZN2at6native18elementwise_kernelILi128ELi2EZNS0_22gpu_kernel_impl_nocastINS0_13BUnaryFunctorIiiiZZZNS0_16fmod_kernel_cudaERNS_18TensorIteratorBaseEENKUlvE_clEvENKUlvE1_clEvEUliiE_EEEEvS5_RKT_EUliE_EEviT1_,"ax",@progbits
	.align	128
        .global         _ZN2at6native18elementwise_kernelILi128ELi2EZNS0_22gpu_kernel_impl_nocastINS0_13BUnaryFunctorIiiiZZZNS0_16fmod_kernel_cudaERNS_18TensorIteratorBaseEENKUlvE_clEvENKUlvE1_clEvEUliiE_EEEEvS5_RKT_EUliE_EEviT1_
        .type           _ZN2at6native18elementwise_kernelILi128ELi2EZNS0_22gpu_kernel_impl_nocastINS0_13BUnaryFunctorIiiiZZZNS0_16fmod_kernel_cudaERNS_18TensorIteratorBaseEENKUlvE_clEvENKUlvE1_clEvEUliiE_EEEEvS5_RKT_EUliE_EEviT1_,@function
        .size           _ZN2at6native18elementwise_kernelILi128ELi2EZNS0_22gpu_kernel_impl_nocastINS0_13BUnaryFunctorIiiiZZZNS0_16fmod_kernel_cudaERNS_18TensorIteratorBaseEENKUlvE_clEvENKUlvE1_clEvEUliiE_EEEEvS5_RKT_EUliE_EEviT1_,(.L_x_57432 - _ZN2at6native18elementwise_kernelILi128ELi2EZNS0_22gpu_kernel_impl_nocastINS0_13BUnaryFunctorIiiiZZZNS0_16fmod_kernel_cudaERNS_18TensorIteratorBaseEENKUlvE_clEvENKUlvE1_clEvEUliiE_EEEEvS5_RKT_EUliE_EEviT1_)
        .other          _ZN2at6native18elementwise_kernelILi128ELi2EZNS0_22gpu_kernel_impl_nocastINS0_13BUnaryFunctorIiiiZZZNS0_16fmod_kernel_cudaERNS_18TensorIteratorBaseEENKUlvE_clEvENKUlvE1_clEvEUliiE_EEEEvS5_RKT_EUliE_EEviT1_,@"STO_CUDA_ENTRY STV_DEFAULT"
_ZN2at6native18elementwise_kernelILi128ELi2EZNS0_22gpu_kernel_impl_nocastINS0_13BUnaryFunctorIiiiZZZNS0_16fmod_kernel_cudaERNS_18TensorIteratorBaseEENKUlvE_clEvENKUlvE1_clEvEUliiE_EEEEvS5_RKT_EUliE_EEviT1_:
.text._ZN2at6native18elementwise_kernelILi128ELi2EZNS0_22gpu_kernel_impl_nocastINS0_13BUnaryFunctorIiiiZZZNS0_16fmod_kernel_cudaERNS_18TensorIteratorBaseEENKUlvE_clEvENKUlvE1_clEvEUliiE_EEEEvS5_RKT_EUliE_EEviT1_:
        /* <DEDUP_REMOVED lines=312> */
.L_x_23095:
[----:B------:R-:W-:Y:S01]  /*1380*/  ULDC.64 UR8, c[0x0][0x418] ;  /* 0x0001060000087ab9 */ /* 0x000fe20000000a00 */
[----:B------:R-:W0:Y:S01]  /*1390*/  LDC R8, c[0x0][0x424] ;  /* 0x00010900ff087b82 */ /* 0x000e220000000800 */
[----:B------:R-:W-:-:S05]  /*13a0*/  IADD3 R4, P0, R2, UR8, RZ ;  /* 0x0000000802047c10 */ /* 0x000fca000ff1e0ff */
[----:B------:R-:W-:Y:S01]  /*13b0*/  IMAD.X R5, RZ, RZ, UR9, P0 ;  /* 0x00000009ff057e24 */ /* 0x000fe200080e06ff */
[----:B------:R-:W-:-:S04]  /*13c0*/  ULDC.64 UR8, c[0x0][0x410] ;  /* 0x0001040000087ab9 */ /* 0x000fc80000000a00 */
[----:B------:R-:W2:Y:S01]  /*13d0*/  LDG.E R4, desc[UR4][R4.64] ;  /* 0x0000000404047981 */ /* 0x000ea2000c1e1900 */
[----:B0-----:R-:W-:-:S04]  /*13e0*/  IABS R9, R8 ;  /* 0x0000000800097213 */ /* 0x001fc80000000000 */
        /* <DEDUP_REMOVED lines=8> */
[----:B--2---:R-:W-:Y:S02]  /*1470*/  IABS R10, R4 ;  /* 0x00000004000a7213 */ /* 0x004fe40000000000 */
[----:B------:R-:W-:-:S03]  /*1480*/  ISETP.GE.AND P1, PT, R4, RZ, PT ;  /* 0x000000ff0400720c */ /* 0x000fc60003f26270 */
[----:B------:R-:W-:-:S05]  /*1490*/  IMAD.HI.U32 R7, R7, R10, RZ ;  /* 0x0000000a07077227 */ /* 0x000fca00078e00ff */
[----:B------:R-:W-:-:S05]  /*14a0*/  IADD3 R7, -R7, RZ, RZ ;  /* 0x000000ff07077210 */ /* 0x000fca0007ffe1ff */
[----:B------:R-:W-:Y:S01]  /*14b0*/  IMAD R2, R9, R7, R10 ;  /* 0x0000000709027224 */ /* 0x000fe200078e020a */
[----:B------:R-:W-:-:S04]  /*14c0*/  IADD3 R7, R0, 0x80, RZ ;  /* 0x0000008000077810 */ /* 0x000fc80007ffe0ff */
[----:B------:R-:W-:-:S13]  /*14d0*/  ISETP.GT.U32.AND P0, PT, R9, R2, PT ;  /* 0x000000020900720c */ /* 0x000fda0003f04070 */
[----:B------:R-:W-:Y:S02]  /*14e0*/  @!P0 IADD3 R2, R2, -R9, RZ ;  /* 0x8000000902028210 */ /* 0x000fe40007ffe0ff */
[----:B------:R-:W-:Y:S02]  /*14f0*/  ISETP.NE.AND P0, PT, R8, RZ, PT ;  /* 0x000000ff0800720c */ /* 0x000fe40003f05270 */
[----:B------:R-:W-:-:S13]  /*1500*/  ISETP.GT.U32.AND P2, PT, R9, R2, PT ;  /* 0x000000020900720c */ /* 0x000fda0003f44070 */
[----:B------:R-:W-:-:S05]  /*1510*/  @!P2 IMAD.IADD R2, R2, 0x1, -R9 ;  /* 0x000000010202a824 */ /* 0x000fca00078e0a09 */
[----:B------:R-:W-:Y:S02]  /*1520*/  MOV R5, R2 ;  /* 0x0000000200057202 */ /* 0x000fe40000000f00 */
[----:B------:R-:W-:Y:S02]  /*1530*/  IADD3 R2, P2, R3, UR8, RZ ;  /* 0x0000000803027c10 */ /* 0x000fe4000ff5e0ff */
[----:B------:R-:W-:Y:S02]  /*1540*/  @!P1 IADD3 R5, -R5, RZ, RZ ;  /* 0x000000ff05059210 */ /* 0x000fe40007ffe1ff */
[----:B------:R-:W-:Y:S02]  /*1550*/  IADD3.X R3, RZ, UR9, RZ, P2, !PT ;  /* 0x00000009ff037c10 */ /* 0x000fe400097fe4ff */
[----:B------:R-:W-:-:S05]  /*1560*/  @!P0 LOP3.LUT R5, RZ, R8, RZ, 0x33, !PT ;  /* 0x00000008ff058212 */ /* 0x000fca00078e33ff */
[----:B------:R0:W-:Y:S02]  /*1570*/  STG.E desc[UR4][R2.64], R5 ;  /* 0x0000000502007986 */ /* 0x0001e4000c101904 */
.L_x_23094:
[----:B------:R-:W-:Y:S05]  /*1580*/  BSYNC B0 ;  /* 0x0000000000007941 */ /* 0x000fea0003800000 */
.L_x_23093:
        /* <DEDUP_REMOVED lines=305> */
.L_x_23096:
[----:B------:R-:W-:Y:S01]  /*28a0*/  ULDC.64 UR6, c[0x0][0x418] ;  /* 0x0001060000067ab9 */ /* 0x000fe20000000a00 */
[----:B------:R-:W0:Y:S01]  /*28b0*/  LDC R8, c[0x0][0x424] ;  /* 0x00010900ff087b82 */ /* 0x000e220000000800 */
[----:B------:R-:W-:-:S04]  /*28c0*/  IADD3 R4, P0, R0, UR6, RZ ;  /* 0x0000000600047c10 */ /* 0x000fc8000ff1e0ff */
[----:B------:R-:W-:Y:S01]  /*28d0*/  IADD3.X R5, RZ, UR7, RZ, P0, !PT ;  /* 0x00000007ff057c10 */ /* 0x000fe200087fe4ff */
[----:B------:R-:W-:-:S04]  /*28e0*/  ULDC.64 UR6, c[0x0][0x410] ;  /* 0x0001040000067ab9 */ /* 0x000fc80000000a00 */
[----:B------:R-:W2:Y:S01]  /*28f0*/  LDG.E R4, desc[UR4][R4.64] ;  /* 0x0000000404047981 */ /* 0x000ea2000c1e1900 */
[----:B0-----:R-:W-:-:S04]  /*2900*/  IABS R9, R8 ;  /* 0x0000000800097213 */ /* 0x001fc80000000000 */
[----:B------:R-:W0:Y:S08]  /*2910*/  I2F.RP R10, R9 ;  /* 0x00000009000a7306 */ /* 0x000e300000209400 */
[----:B0-----:R-:W0:Y:S02]  /*2920*/  MUFU.RCP R10, R10 ;  /* 0x0000000a000a7308 */ /* 0x001e240000001000 */
[----:B0-----:R-:W-:-:S06]  /*2930*/  IADD3 R6, R10, 0xffffffe, RZ ;  /* 0x0ffffffe0a067810 */ /* 0x001fcc0007ffe0ff */
[----:B------:R0:W1:Y:S02]  /*2940*/  F2I.FTZ.U32.TRUNC.NTZ R7, R6 ;  /* 0x0000000600077305 */ /* 0x000064000021f000 */
[----:B0-----:R-:W-:Y:S01]  /*2950*/  MOV R6, RZ ;  /* 0x000000ff00067202 */ /* 0x001fe20000000f00 */
[----:B-1----:R-:W-:-:S04]  /*2960*/  IMAD.MOV R0, RZ, RZ, -R7 ;  /* 0x000000ffff007224 */ /* 0x002fc800078e0a07 */
[----:B------:R-:W-:-:S04]  /*2970*/  IMAD R11, R0, R9, RZ ;  /* 0x00000009000b7224 */ /* 0x000fc800078e02ff */
[----:B------:R-:W-:Y:S01]  /*2980*/  IMAD.HI.U32 R11, R7, R11, R6 ;  /* 0x0000000b070b7227 */ /* 0x000fe200078e0006 */
[----:B--2---:R-:W-:Y:S02]  /*2990*/  IABS R2, R4 ;  /* 0x0000000400027213 */ /* 0x004fe40000000000 */
[----:B------:R-:W-:-:S03]  /*29a0*/  ISETP.GE.AND P1, PT, R4, RZ, PT ;  /* 0x000000ff0400720c */ /* 0x000fc60003f26270 */
[----:B------:R-:W-:-:S05]  /*29b0*/  IMAD.HI.U32 R0, R11, R2, RZ ;  /* 0x000000020b007227 */ /* 0x000fca00078e00ff */
[----:B------:R-:W-:-:S05]  /*29c0*/  IADD3 R5, -R0, RZ, RZ ;  /* 0x000000ff00057210 */ /* 0x000fca0007ffe1ff */
        /* <DEDUP_REMOVED lines=12> */
.L_x_23097:
        /* <DEDUP_REMOVED lines=15> */
.L_x_57432:


//--------------------- .text._ZN2at6native27unrolled_elementwise_kernelINS0_13BUnaryFunctorIiiiZZZNS0_16fmod_kernel_cudaERNS_18TensorIteratorBaseEENKUlvE_clEvENKUlvE1_clEvEUliiE_EESt5arrayIPcLm2EELi4E23TrivialOffsetCalculatorILi1EjESD_NS0_6memory15LoadWithoutCastENSE_16StoreWithoutCastEEEviT_T0_T2_T3_T4_T5_ --------------------------
	.section	.text._ZN2at6native27unrolled_elementwise_kernelINS0_13BUnaryFunctorIiiiZZZNS0_16fmod_kernel_cudaERNS_18TensorIteratorBaseEENKUlvE_clEvENKUlvE1_clEvEUliiE_EESt5arrayIPcLm2EELi4E23TrivialOffsetCalculatorILi1EjESD_NS0_6memory15LoadWithoutCastENSE_16StoreWithoutCastEEEviT_T0_T2_T3_T4_T5_,"ax",@progbits
	.align	128
        .global         _ZN2at6native27unrolled_elementwise_kernelINS0_13BUnaryFunctorIiiiZZZNS0_16fmod_kernel_cudaERNS_18TensorIteratorBaseEENKUlvE_clEvENKUlvE1_clEvEUliiE_EESt5arrayIPcLm2EELi4E23TrivialOffsetCalculatorILi1EjESD_NS0_6memory15LoadWithoutCastENSE_16StoreWithoutCastEEEviT_T0_T2_T3_T4_T5_
        .type           _ZN2at6native27unrolled_elementwise_kernelINS0_13BUnaryFunctorIiiiZZZNS0_16fmod_kernel_cudaERNS_18TensorIteratorBaseEENKUlvE_clEvENKUlvE1_clEvEUliiE_EESt5arrayIPcLm2EELi4E23TrivialOffsetCalculatorILi1EjESD_NS0_6memory15LoadWithoutCastENSE_16StoreWithoutCastEEEviT_T0_T2_T3_T4_T5_,@function
        .size           _ZN2at6native27unrolled_elementwise_kernelINS0_13BUnaryFunctorIiiiZZZNS0_16fmod_kernel_cudaERNS_18TensorIteratorBaseEENKUlvE_clEvENKUlvE1_clEvEUliiE_EESt5arrayIPcLm2EELi4E23TrivialOffsetCalculatorILi1EjESD_NS0_6memory15LoadWithoutCastENSE_16StoreWithoutCastEEEviT_T0_T2_T3_T4_T5_,(.L_x_57433 - _ZN2at6native27unrolled_elementwise_kernelINS0_13BUnaryFunctorIiiiZZZNS0_16fmod_kernel_cudaERNS_18TensorIteratorBaseEENKUlvE_clEvENKUlvE1_clEvEUliiE_EESt5arrayIPcLm2EELi4E23TrivialOffsetCalculatorILi1EjESD_NS0_6memory15LoadWithoutCastENSE_16StoreWithoutCastEEEviT_T0_T2_T3_T4_T5_)
        .other          _ZN2at6native27unrolled_elementwise_kernelINS0_13BUnaryFunctorIiiiZZZNS0_16fmod_kernel_cudaERNS_18TensorIteratorBaseEENKUlvE_clEvENKUlvE1_clEvEUliiE_EESt5arrayIPcLm2EELi4E23TrivialOffsetCalculatorILi1EjESD_NS0_6memory15LoadWithoutCastENSE_16StoreWithoutCastEEEviT_T0_T2_T3_T4_T5_,@"STO_CUDA_ENTRY STV_DEFAULT"
_ZN2at6native27unrolled_elementwise_kernelINS0_13BUnaryFunctorIiiiZZZNS0_16fmod_kernel_cudaERNS_18TensorIteratorBaseEENKUlvE_clEvENKUlvE1_clEvEUliiE_EESt5arrayIPcLm2EELi4E23TrivialOffsetCalculatorILi1EjESD_NS0_6memory15LoadWithoutCastENSE_16StoreWithoutCastEEEviT_T0_T2_T3_T4_T5_:
.text._ZN2at6native27unrolled_elementwise_kernelINS0_13BUnaryFunctorIiiiZZZNS0_16fmod_kernel_cudaERNS_18TensorIteratorBaseEENKUlvE_clEvENKUlvE1_clEvEUliiE_EESt5arrayIPcLm2EELi4E23TrivialOffsetCalculatorILi1EjESD_NS0_6memory15LoadWithoutCastENSE_16StoreWithoutCastEEEviT_T0_T2_T3_T4_T5_:
        /* <DEDUP_REMOVED lines=19> */
[----:B------:R-:W5:Y:S11]  /*0130*/  @!P0 LDG.E R6, desc[UR4][R10.64] ;  /* 0x000000040a068981 */ /* 0x000f76000c1e1900 */
[----:B------:R-:W-:Y:S01]  /*0140*/  @!P3 LEA R17, R0, R3, 0x9 ;  /* 0x000000030011b211 */ /* 0x000fe200078e48ff */
[----:B------:R-:W-:Y:S01]  /*0150*/  @!P3 VIADD R3, R3, 0x80 ;  /* 0x000000800303b836 */ /* 0x000fe20000000000 */
[----:B------:R-:W0:Y:S01]  /*0160*/  @!P3 LDC.64 R8, c[0x0][0x228] ;  /* 0x00008a00ff08bb82 */ /* 0x000e220000000a00 */
[----:B-1----:R-:W-:-:S03]  /*0170*/  @!P1 IMAD.WIDE.U32 R14, R15, 0x4, R4 ;  /* 0x000000040f0e9825 */ /* 0x002fc600078e0004 */
[----:B------:R-:W-:Y:S01]  /*0180*/  ISETP.GE.AND P2, PT, R3, R2, PT ;  /* 0x000000020300720c */ /* 0x000fe20003f46270 */
[----:B------:R-:W-:Y:S01]  /*0190*/  IMAD.MOV.U32 R5, RZ, RZ, R7 ;  /* 0x000000ffff057224 */ /* 0x000fe200078e0007 */
[----:B------:R1:W5:Y:S01]  /*01a0*/  @!P1 LDG.E R18, desc[UR4][R14.64] ;  /* 0x000000040e129981 */ /* 0x000362000c1e1900 */
[----:B------:R-:W-:-:S10]  /*01b0*/  IMAD.MOV.U32 R4, RZ, RZ, RZ ;  /* 0x000000ffff047224 */ /* 0x000fd400078e00ff */
[----:B------:R-:W2:Y:S01]  /*01c0*/  @!P2 LDC.64 R12, c[0x0][0x228] ;  /* 0x00008a00ff0cab82 */ /* 0x000ea20000000a00 */
[----:B------:R-:W-:Y:S02]  /*01d0*/  @!P2 IMAD R3, R0, 0x200, R3 ;  /* 0x000002000003a824 */ /* 0x000fe400078e0203 */
[----:B0-----:R-:W-:-:S05]  /*01e0*/  @!P3 IMAD.WIDE.U32 R16, R17, 0x4, R8 ;  /* 0x000000041110b825 */ /* 0x001fca00078e0008 */
[----:B------:R-:W0:Y:S01]  /*01f0*/  @!P0 LDC.64 R8, c[0x0][0x220] ;  /* 0x00008800ff088b82 */ /* 0x000e220000000a00 */
[C---:B------:R-:W-:Y:S01]  /*0200*/  IADD3 R21, R5.reuse, 0x100, RZ ;  /* 0x0000010005157810 */ /* 0x040fe20007ffe0ff */
[C---:B------:R-:W-:Y:S01]  /*0210*/  VIADD R19, R5.reuse, 0x80 ;  /* 0x0000008005137836 */ /* 0x040fe20000000000 */
[----:B------:R-:W-:Y:S01]  /*0220*/  BSSY B0, `(.L_x_23098) ;  /* 0x0000022000007945 */ /* 0x000fe20003800000 */
[----:B-1----:R-:W-:Y:S01]  /*0230*/  VIADD R15, R5, 0x180 ;  /* 0x00000180050f7836 */ /* 0x002fe20000000000 */
[----:B------:R1:W5:Y:S01]  /*0240*/  @!P3 LDG.E R4, desc[UR4][R16.64] ;  /* 0x000000041004b981 */ /* 0x000362000c1e1900 */
[----:B------:R-:W-:Y:S01]  /*0250*/  @!P0 VIADD R5, R7, 0x80 ;  /* 0x0000008007058836 */ /* 0x000fe20000000000 */
[----:B------:R-:W-:Y:S01]  /*0260*/  ISETP.GE.AND P1, PT, R19, R2, PT ;  /* 0x000000021300720c */ /* 0x000fe20003f26270 */
[----:B--2---:R-:W-:-:S04]  /*0270*/  @!P2 IMAD.WIDE.U32 R12, R3, 0x4, R12 ;  /* 0x00000004030ca825 */ /* 0x004fc800078e000c */
[----:B------:R-:W-:Y:S01]  /*0280*/  IMAD.MOV.U32 R3, RZ, RZ, RZ ;  /* 0x000000ffff037224 */ /* 0x000fe200078e00ff */
[----:B------:R-:W-:-:S05]  /*0290*/  ISETP.GE.AND P3, PT, R15, R2, PT ;  /* 0x000000020f00720c */ /* 0x000fca0003f66270 */
[----:B------:R1:W5:Y:S01]  /*02a0*/  @!P2 LDG.E R3, desc[UR4][R12.64] ;  /* 0x000000040c03a981 */ /* 0x000362000c1e1900 */
[----:B------:R-:W-:Y:S01]  /*02b0*/  ISETP.GE.AND P2, PT, R21, R2, PT ;  /* 0x000000021500720c */ /* 0x000fe20003f46270 */
[----:B------:R-:W-:-:S12]  /*02c0*/  @P0 BRA `(.L_x_23099) ;  /* 0x00000000005c0947 */ /* 0x000fd80003800000 */
[----:B-1----:R-:W1:Y:S01]  /*02d0*/  LDC R16, c[0x0][0x218] ;  /* 0x00008600ff107b82 */ /* 0x002e620000000800 */
[----:B-----5:R-:W-:Y:S02]  /*02e0*/  IABS R15, R6 ;  /* 0x00000006000f7213 */ /* 0x020fe40000000000 */
[----:B------:R-:W-:Y:S02]  /*02f0*/  ISETP.GE.AND P6, PT, R6, RZ, PT ;  /* 0x000000ff0600720c */ /* 0x000fe40003fc6270 */
[----:B-1----:R-:W-:-:S04]  /*0300*/  IABS R14, R16 ;  /* 0x00000010000e7213 */ /* 0x002fc80000000000 */
[----:B------:R-:W1:Y:S08]  /*0310*/  I2F.RP R12, R14 ;  /* 0x0000000e000c7306 */ /* 0x000e700000209400 */
[----:B-1----:R-:W1:Y:S02]  /*0320*/  MUFU.RCP R12, R12 ;  /* 0x0000000c000c7308 */ /* 0x002e640000001000 */
[----:B-1----:R-:W-:-:S06]  /*0330*/  IADD3 R10, R12, 0xffffffe, RZ ;  /* 0x0ffffffe0c0a7810 */ /* 0x002fcc0007ffe0ff */
[----:B------:R1:W2:Y:S02]  /*0340*/  F2I.FTZ.U32.TRUNC.NTZ R11, R10 ;  /* 0x0000000a000b7305 */ /* 0x0002a4000021f000 */
[----:B-1----:R-:W-:Y:S02]  /*0350*/  IMAD.MOV.U32 R10, RZ, RZ, RZ ;  /* 0x000000ffff0a7224 */ /* 0x002fe400078e00ff */
[----:B--2---:R-:W-:-:S04]  /*0360*/  IMAD.MOV R13, RZ, RZ, -R11 ;  /* 0x000000ffff0d7224 */ /* 0x004fc800078e0a0b */
[----:B------:R-:W-:-:S04]  /*0370*/  IMAD R13, R13, R14, RZ ;  /* 0x0000000e0d0d7224 */ /* 0x000fc800078e02ff */
[----:B------:R-:W-:Y:S01]  /*0380*/  IMAD.HI.U32 R11, R11, R13, R10 ;  /* 0x0000000d0b0b7227 */ /* 0x000fe200078e000a */
[----:B------:R-:W-:-:S05]  /*0390*/  MOV R13, R15 ;  /* 0x0000000f000d7202 */ /* 0x000fca0000000f00 */
[----:B------:R-:W-:-:S04]  /*03a0*/  IMAD.HI.U32 R11, R11, R13, RZ ;  /* 0x0000000d0b0b7227 */ /* 0x000fc800078e00ff */
[----:B------:R-:W-:-:S04]  /*03b0*/  IMAD.MOV R11, RZ, RZ, -R11 ;  /* 0x000000ffff0b7224 */ /* 0x000fc800078e0a0b */
        /* <DEDUP_REMOVED lines=8> */
.L_x_23099:
[----:B------:R-:W-:Y:S05]  /*0440*/  BSYNC B0 ;  /* 0x0000000000007941 */ /* 0x000fea0003800000 */
.L_x_23098:
[----:B------:R-:W-:Y:S01]  /*0450*/  @!P0 IMAD R7, R0, 0x200, R7 ;  /* 0x0000020000078824 */ /* 0x000fe200078e0207 */
[----:B------:R-:W-:Y:S01]  /*0460*/  BSSY B0, `(.L_x_23100) ;  /* 0x000001b000007945 */ /* 0x000fe20003800000 */
[----:B------:R-:W-:Y:S02]  /*0470*/  ISETP.GE.AND P4, PT, R5, R2, PT ;  /* 0x000000020500720c */ /* 0x000fe40003f86270 */
[----:B0-----:R-:W-:Y:S01]  /*0480*/  @!P0 IMAD.WIDE.U32 R8, R7, 0x4, R8 ;  /* 0x0000000407088825 */ /* 0x001fe200078e0008 */
[----:B------:R-:W-:Y:S10]  /*0490*/  @P1 BRA `(.L_x_23101) ;  /* 0x00000000005c1947 */ /* 0x000ff40003800000 */
[----:B-1----:R-:W0:Y:S01]  /*04a0*/  LDC R16, c[0x0][0x218] ;  /* 0x00008600ff107b82 */ /* 0x002e220000000800 */
[----:B-----5:R-:W-:Y:S02]  /*04b0*/  IABS R14, R18 ;  /* 0x00000012000e7213 */ /* 0x020fe40000000000 */
[----:B------:R-:W-:Y:S02]  /*04c0*/  ISETP.GE.AND P5, PT, R18, RZ, PT ;  /* 0x000000ff1200720c */ /* 0x000fe40003fa6270 */
[----:B0-----:R-:W-:Y:S02]  /*04d0*/  IABS R13, R16 ;  /* 0x00000010000d7213 */ /* 0x001fe40000000000 */
[----:B------:R-:W-:Y:S02]  /*04e0*/  ISETP.NE.AND P6, PT, R16, RZ, PT ;  /* 0x000000ff1000720c */ /* 0x000fe40003fc5270 */
[----:B------:R-:W0:Y:S08]  /*04f0*/  I2F.RP R10, R13 ;  /* 0x0000000d000a7306 */ /* 0x000e300000209400 */
[----:B0-----:R-:W0:Y:S02]  /*0500*/  MUFU.RCP R10, R10 ;  /* 0x0000000a000a7308 */ /* 0x001e240000001000 */
[----:B0-----:R-:W-:-:S06]  /*0510*/  IADD3 R12, R10, 0xffffffe, RZ ;  /* 0x0ffffffe0a0c7810 */ /* 0x001fcc0007ffe0ff */
[----:B------:R-:W0:Y:S02]  /*0520*/  F2I.FTZ.U32.TRUNC.NTZ R7, R12 ;  /* 0x0000000c00077305 */ /* 0x000e24000021f000 */
[----:B0-----:R-:W-:-:S04]  /*0530*/  IMAD.MOV R6, RZ, RZ, -R7 ;  /* 0x000000ffff067224 */ /* 0x001fc800078e0a07 */
[----:B------:R-:W-:Y:S02]  /*0540*/  IMAD R15, R6, R13, RZ ;  /* 0x0000000d060f7224 */ /* 0x000fe400078e02ff */
[----:B------:R-:W-:-:S04]  /*0550*/  IMAD.MOV.U32 R6, RZ, RZ, RZ ;  /* 0x000000ffff067224 */ /* 0x000fc800078e00ff */
[----:B------:R-:W-:Y:S01]  /*0560*/  IMAD.HI.U32 R6, R7, R15, R6 ;  /* 0x0000000f07067227 */ /* 0x000fe200078e0006 */
[----:B------:R-:W-:-:S05]  /*0570*/  MOV R7, R14 ;  /* 0x0000000e00077202 */ /* 0x000fca0000000f00 */
[----:B------:R-:W-:-:S04]  /*0580*/  IMAD.HI.U32 R6, R6, R7, RZ ;  /* 0x0000000706067227 */ /* 0x000fc800078e00ff */
[----:B------:R-:W-:-:S04]  /*0590*/  IMAD.MOV R6, RZ, RZ, -R6 ;  /* 0x000000ffff067224 */ /* 0x000fc800078e0a06 */
[----:B------:R-:W-:-:S05]  /*05a0*/  IMAD R6, R13, R6, R7 ;  /* 0x000000060d067224 */ /* 0x000fca00078e0207 */
[----:B------:R-:W-:-:S13]  /*05b0*/  ISETP.GT.U32.AND P1, PT, R13, R6, PT ;  /* 0x000000060d00720c */ /* 0x000fda0003f24070 */
[----:B------:R-:W-:-:S04]  /*05c0*/  @!P1 IADD3 R6, R6, -R13, RZ ;  /* 0x8000000d06069210 */ /* 0x000fc80007ffe0ff */
[----:B------:R-:W-:-:S13]  /*05d0*/  ISETP.GT.U32.AND P1, PT, R13, R6, PT ;  /* 0x000000060d00720c */ /* 0x000fda0003f24070 */
[----:B------:R-:W-:-:S05]  /*05e0*/  @!P1 IMAD.IADD R6, R6, 0x1, -R13 ;  /* 0x0000000106069824 */ /* 0x000fca00078e0a0d */
[----:B------:R-:W-:Y:S02]  /*05f0*/  @!P5 IADD3 R6, -R6, RZ, RZ ;  /* 0x000000ff0606d210 */ /* 0x000fe40007ffe1ff */
[----:B------:R-:W-:-:S07]  /*0600*/  @!P6 LOP3.LUT R6, RZ, R16, RZ, 0x33, !PT ;  /* 0x00000010ff06e212 */ /* 0x000fce00078e33ff */
.L_x_23101:
[----:B------:R-:W-:Y:S05]  /*0610*/  BSYNC B0 ;  /* 0x0000000000007941 */ /* 0x000fea0003800000 */
.L_x_23100:
[----:B------:R-:W-:Y:S04]  /*0620*/  BSSY B0, `(.L_x_23102) ;  /* 0x0000019000007945 */ /* 0x000fe80003800000 */
[----:B------:R-:W-:Y:S05]  /*0630*/  @P2 BRA `(.L_x_23103) ;  /* 0x00000000005c2947 */ /* 0x000fea0003800000 */
[----:B-1----:R-:W0:Y:S01]  /*0640*/  LDC R16, c[0x0][0x218] ;  /* 0x00008600ff107b82 */ /* 0x002e220000000800 */
[----:B-----5:R-:W-:Y:S02]  /*0650*/  IABS R10, R4 ;  /* 0x00000004000a7213 */ /* 0x020fe40000000000 */
[----:B------:R-:W-:Y:S02]  /*0660*/  ISETP.GE.AND P2, PT, R4, RZ, PT ;  /* 0x000000ff0400720c */ /* 0x000fe40003f46270 */
[----:B0-----:R-:W-:Y:S02]  /*0670*/  IABS R14, R16 ;  /* 0x00000010000e7213 */ /* 0x001fe40000000000 */
[----:B------:R-:W-:Y:S02]  /*0680*/  ISETP.NE.AND P5, PT, R16, RZ, PT ;  /* 0x000000ff1000720c */ /* 0x000fe40003fa5270 */
[----:B------:R-:W0:Y:S08]  /*0690*/  I2F.RP R15, R14 ;  /* 0x0000000e000f7306 */ /* 0x000e300000209400 */
[----:B0-----:R-:W0:Y:S02]  /*06a0*/  MUFU.RCP R15, R15 ;  /* 0x0000000f000f7308 */ /* 0x001e240000001000 */
[----:B0-----:R-:W-:-:S06]  /*06b0*/  VIADD R12, R15, 0xffffffe ;  /* 0x0ffffffe0f0c7836 */ /* 0x001fcc0000000000 */
[----:B------:R0:W1:Y:S02]  /*06c0*/  F2I.FTZ.U32.TRUNC.NTZ R13, R12 ;  /* 0x0000000c000d7305 */ /* 0x000064000021f000 */
[----:B0-----:R-:W-:Y:S01]  /*06d0*/  IMAD.MOV.U32 R12, RZ, RZ, RZ ;  /* 0x000000ffff0c7224 */ /* 0x001fe200078e00ff */
[----:B-1----:R-:W-:-:S05]  /*06e0*/  IADD3 R7, RZ, -R13, RZ ;  /* 0x8000000dff077210 */ /* 0x002fca0007ffe0ff */
[----:B------:R-:W-:-:S04]  /*06f0*/  IMAD R7, R7, R14, RZ ;  /* 0x0000000e07077224 */ /* 0x000fc800078e02ff */
[----:B------:R-:W-:-:S06]  /*0700*/  IMAD.HI.U32 R7, R13, R7, R12 ;  /* 0x000000070d077227 */ /* 0x000fcc00078e000c */
[----:B------:R-:W-:-:S05]  /*0710*/  IMAD.HI.U32 R7, R7, R10, RZ ;  /* 0x0000000a07077227 */ /* 0x000fca00078e00ff */
[----:B------:R-:W-:-:S05]  /*0720*/  IADD3 R7, -R7, RZ, RZ ;  /* 0x000000ff07077210 */ /* 0x000fca0007ffe1ff */
[----:B------:R-:W-:-:S05]  /*0730*/  IMAD R7, R14, R7, R10 ;  /* 0x000000070e077224 */ /* 0x000fca00078e020a */
[----:B------:R-:W-:-:S13]  /*0740*/  ISETP.GT.U32.AND P1, PT, R14, R7, PT ;  /* 0x000000070e00720c */ /* 0x000fda0003f24070 */
[----:B------:R-:W-:-:S05]  /*0750*/  @!P1 IMAD.IADD R7, R7, 0x1, -R14 ;  /* 0x0000000107079824 */ /* 0x000fca00078e0a0e */
[----:B------:R-:W-:-:S13]  /*0760*/  ISETP.GT.U32.AND P1, PT, R14, R7, PT ;  /* 0x000000070e00720c */ /* 0x000fda0003f24070 */
[----:B------:R-:W-:-:S05]  /*0770*/  @!P1 IADD3 R7, R7, -R14, RZ ;  /* 0x8000000e07079210 */ /* 0x000fca0007ffe0ff */
[----:B------:R-:W-:-:S05]  /*0780*/  IMAD.MOV.U32 R4, RZ, RZ, R7 ;  /* 0x000000ffff047224 */ /* 0x000fca00078e0007 */
[----:B------:R-:W-:Y:S02]  /*0790*/  @!P2 IADD3 R4, -R4, RZ, RZ ;  /* 0x000000ff0404a210 */ /* 0x000fe40007ffe1ff */
[----:B------:R-:W-:-:S07]  /*07a0*/  @!P5 LOP3.LUT R4, RZ, R16, RZ, 0x33, !PT ;  /* 0x00000010ff04d212 */ /* 0x000fce00078e33ff */
.L_x_23103:
[----:B------:R-:W-:Y:S05]  /*07b0*/  BSYNC B0 ;  /* 0x0000000000007941 */ /* 0x000fea0003800000 */
.L_x_23102:
        /* <DEDUP_REMOVED lines=22> */
[----:B------:R-:W-:Y:S01]  /*0920*/  @!P2 IMAD.MOV R7, RZ, RZ, -R7 ;  /* 0x000000ffff07a224 */ /* 0x000fe200078e0a07 */
[----:B------:R-:W-:-:S07]  /*0930*/  @!P3 LOP3.LUT R7, RZ, R16, RZ, 0x33, !PT ;  /* 0x00000010ff07b212 */ /* 0x000fce00078e33ff */
.L_x_23105:
[----:B------:R-:W-:Y:S05]  /*0940*/  BSYNC B0 ;  /* 0x0000000000007941 */ /* 0x000fea0003800000 */
.L_x_23104:
[----:B------:R0:W-:Y:S01]  /*0950*/  @!P0 STG.E desc[UR4][R8.64], R11 ;  /* 0x0000000b08008986 */ /* 0x0001e2000c101904 */
        /* <DEDUP_REMOVED lines=10> */
[----:B------:R2:W-:Y:S04]  /*0a00*/  STG.E desc[UR4][R8.64], R6 ;  /* 0x0000000608007986 */ /* 0x0005e8000c101904 */
[----:B------:R2:W-:Y:S02]  /*0a10*/  @!P0 STG.E desc[UR4][R10.64], R4 ;  /* 0x000000040a008986 */ /* 0x0005e4000c101904 */
.L_x_23107:
[----:B------:R-:W-:Y:S05]  /*0a20*/  BSYNC B0 ;  /* 0x0000000000007941 */ /* 0x000fea0003800000 */
.L_x_23106:
[----:B------:R-:W-:-:S13]  /*0a30*/  ISETP.GE.AND P0, PT, R5, R2, PT ;  /* 0x000000020500720c */ /* 0x000fda0003f06270 */
[----:B------:R-:W-:Y:S05]  /*0a40*/  @P0 EXIT ;  /* 0x000000000000094d */ /* 0x000fea0003800000 */
[----:B-----5:R-:W3:Y:S01]  /*0a50*/  LDC.64 R2, c[0x0][0x220] ;  /* 0x00008800ff027b82 */ /* 0x020ee20000000a00 */
[----:B------:R-:W-:-:S05]  /*0a60*/  LEA R5, R0, R5, 0x9 ;  /* 0x0000000500057211 */ /* 0x000fca00078e48ff */
[----:B---3--:R-:W-:-:S05]  /*0a70*/  IMAD.WIDE.U32 R2, R5, 0x4, R2 ;  /* 0x0000000405027825 */ /* 0x008fca00078e0002 */
[----:B------:R-:W-:Y:S01]  /*0a80*/  STG.E desc[UR4][R2.64], R7 ;  /* 0x0000000702007986 */ /* 0x000fe2000c101904 */
[----:B------:R-:W-:Y:S05]  /*0a90*/  EXIT ;  /* 0x000000000000794d */ /* 0x000fea0003800000 */
.L_x_23108:
        /* <DEDUP_REMOVED lines=14> */
.L_x_57433:


//--------------------- .text._ZN2at6native29vectorized_elementwise_kernelILi2ENS0_13BUnaryFunctorIiiiZZZNS0_16fmod_kernel_cudaERNS_18TensorIteratorBaseEENKUlvE_clEvENKUlvE1_clEvEUliiE_EESt5arrayIPcLm2EEEEviT0_T1_ --------------------------
	.section	.text._ZN2at6native29vectorized_elementwise_kernelILi2ENS0_13BUnaryFunctorIiiiZZZNS0_16fmod_kernel_cudaERNS_18TensorIteratorBaseEENKUlvE_clEvENKUlvE1_clEvEUliiE_EESt5arrayIPcLm2EEEEviT0_T1_,"ax",@progbits
	.align	128
        .global         _ZN2at6native29vectorized_elementwise_kernelILi2ENS0_13BUnaryFunctorIiiiZZZNS0_16fmod_kernel_cudaERNS_18TensorIteratorBaseEENKUlvE_clEvENKUlvE1_clEvEUliiE_EESt5arrayIPcLm2EEEEviT0_T1_
        .type           _ZN2at6native29vectorized_elementwise_kernelILi2ENS0_13BUnaryFunctorIiiiZZZNS0_16fmod_kernel_cudaERNS_18TensorIteratorBaseEENKUlvE_clEvENKUlvE1_clEvEUliiE_EESt5arrayIPcLm2EEEEviT0_T1_,@function
        .size           _ZN2at6native29vectorized_elementwise_kernelILi2ENS0_13BUnaryFunctorIiiiZZZNS0_16fmod_kernel_cudaERNS_18TensorIteratorBaseEENKUlvE_clEvENKUlvE1_clEvEUliiE_EESt5arrayIPcLm2EEEEviT0_T1_,(.L_x_57434 - _ZN2at6native29vectorized_elementwise_kernelILi2ENS0_13BUnaryFunctorIiiiZZZNS0_16fmod_kernel_cudaERNS_18TensorIteratorBaseEENKUlvE_clEvENKUlvE1_clEvEUliiE_EESt5arrayIPcLm2EEEEviT0_T1_)
        .other          _ZN2at6native29vectorized_elementwise_kernelILi2ENS0_13BUnaryFunctorIiiiZZZNS0_16fmod_kernel_cudaERNS_18TensorIteratorBaseEENKUlvE_clEvENKUlvE1_clEvEUliiE_EESt5arrayIPcLm2EEEEviT0_T1_,@"STO_CUDA_ENTRY STV_DEFAULT"
_ZN2at6native29vectorized_elementwise_kernelILi2ENS0_13BUnaryFunctorIiiiZZZNS0_16fmod_kernel_cudaERNS_18TensorIteratorBaseEENKUlvE_clEvENKUlvE1_clEvEUliiE_EESt5arrayIPcLm2EEEEviT0_T1_:
.text._ZN2at6native29vectorized_elementwise_kernelILi2ENS0_13BUnaryFunctorIiiiZZZNS0_16fmod_kernel_cudaERNS_18TensorIteratorBaseEENKUlvE_clEvENKUlvE1_clEvEUliiE_EESt5arrayIPcLm2EEEEviT0_T1_:
        /* <DEDUP_REMOVED lines=14> */
[----:B------:R-:W4:Y:S04]  /*00e0*/  LDG.E.64 R2, desc[UR4][R8.64+0x400] ;  /* 0x0004000408027981 */ /* 0x000f28000c1e1b00 */
[----:B------:R-:W5:Y:S04]  /*00f0*/  LDG.E.64 R4, desc[UR4][R8.64+0x800] ;  /* 0x0008000408047981 */ /* 0x000f68000c1e1b00 */
[----:B------:R0:W5:Y:S01]  /*0100*/  LDG.E.64 R6, desc[UR4][R8.64+0xc00] ;  /* 0x000c000408067981 */ /* 0x000162000c1e1b00 */
[----:B--2---:R-:W-:-:S04]  /*0110*/  IABS R13, R11 ;  /* 0x0000000b000d7213 */ /* 0x004fc80000000000 */
[----:B------:R-:W1:Y:S08]  /*0120*/  I2F.RP R10, R13 ;  /* 0x0000000d000a7306 */ /* 0x000e700000209400 */
[----:B-1----:R-:W1:Y:S02]  /*0130*/  MUFU.RCP R10, R10 ;  /* 0x0000000a000a7308 */ /* 0x002e640000001000 */
[----:B-1----:R-:W-:-:S06]  /*0140*/  VIADD R16, R10, 0xffffffe ;  /* 0x0ffffffe0a107836 */ /* 0x002fcc0000000000 */
[----:B------:R1:W2:Y:S02]  /*0150*/  F2I.FTZ.U32.TRUNC.NTZ R17, R16 ;  /* 0x0000001000117305 */ /* 0x0002a4000021f000 */
[----:B-1----:R-:W-:Y:S01]  /*0160*/  HFMA2.MMA R16, -RZ, RZ, 0, 0 ;  /* 0x00000000ff107435 */ /* 0x002fe200000001ff */
[----:B--2---:R-:W-:-:S04]  /*0170*/  IMAD.MOV R12, RZ, RZ, -R17 ;  /* 0x000000ffff0c7224 */ /* 0x004fc800078e0a11 */
[----:B------:R-:W-:-:S05]  /*0180*/  IMAD R19, R12, R13, RZ ;  /* 0x0000000d0c137224 */ /* 0x000fca00078e02ff */
[----:B------:R-:W-:Y:S01]  /*0190*/  IMAD.HI.U32 R17, R17, R19, R16 ;  /* 0x0000001311117227 */ /* 0x000fe200078e0010 */
[----:B---3--:R-:W-:Y:S02]  /*01a0*/  IABS R18, R21 ;  /* 0x0000001500127213 */ /* 0x008fe40000000000 */
[----:B------:R-:W-:Y:S02]  /*01b0*/  IABS R14, R20 ;  /* 0x00000014000e7213 */ /* 0x000fe40000000000 */
[----:B----4-:R-:W-:Y:S01]  /*01c0*/  IABS R10, R3 ;  /* 0x00000003000a7213 */ /* 0x010fe20000000000 */
[C---:B0-----:R-:W-:Y:S01]  /*01d0*/  IMAD.HI.U32 R8, R17.reuse, R18, RZ ;  /* 0x0000001211087227 */ /* 0x041fe200078e00ff */
[----:B------:R-:W-:Y:S02]  /*01e0*/  IABS R12, R2 ;  /* 0x00000002000c7213 */ /* 0x000fe40000000000 */
[----:B-----5:R-:W-:Y:S01]  /*01f0*/  IABS R22, R4 ;  /* 0x0000000400167213 */ /* 0x020fe20000000000 */
[----:B------:R-:W-:Y:S01]  /*0200*/  IMAD.MOV R8, RZ, RZ, -R8 ;  /* 0x000000ffff087224 */ /* 0x000fe200078e0a08 */
[----:B------:R-:W-:Y:S01]  /*0210*/  IABS R16, R5 ;  /* 0x0000000500107213 */ /* 0x000fe20000000000 */
[----:B------:R-:W-:Y:S01]  /*0220*/  IMAD.HI.U32 R9, R17, R10, RZ ;  /* 0x0000000a11097227 */ /* 0x000fe200078e00ff */
[----:B------:R-:W-:-:S02]  /*0230*/  IABS R24, R7 ;  /* 0x0000000700187213 */ /* 0x000fc40000000000 */
[----:B------:R-:W-:Y:S01]  /*0240*/  IABS R26, R6 ;  /* 0x00000006001a7213 */ /* 0x000fe20000000000 */
[----:B------:R-:W-:Y:S02]  /*0250*/  IMAD R18, R13, R8, R18 ;  /* 0x000000080d127224 */ /* 0x000fe400078e0212 */
[----:B------:R-:W-:-:S03]  /*0260*/  IMAD.HI.U32 R8, R17, R14, RZ ;  /* 0x0000000e11087227 */ /* 0x000fc600078e00ff */
[C---:B------:R-:W-:Y:S01]  /*0270*/  ISETP.GT.U32.AND P2, PT, R13.reuse, R18, PT ;  /* 0x000000120d00720c */ /* 0x040fe20003f44070 */
[----:B------:R-:W-:Y:S02]  /*0280*/  IMAD.MOV R19, RZ, RZ, -R9 ;  /* 0x000000ffff137224 */ /* 0x000fe400078e0a09 */
[----:B------:R-:W-:Y:S02]  /*0290*/  IMAD.MOV R8, RZ, RZ, -R8 ;  /* 0x000000ffff087224 */ /* 0x000fe400078e0a08 */
[----:B------:R-:W-:Y:S02]  /*02a0*/  IMAD R10, R13, R19, R10 ;  /* 0x000000130d0a7224 */ /* 0x000fe400078e020a */
[----:B------:R-:W-:-:S03]  /*02b0*/  IMAD.HI.U32 R19, R17, R22, RZ ;  /* 0x0000001611137227 */ /* 0x000fc600078e00ff */
[C---:B------:R-:W-:Y:S01]  /*02c0*/  ISETP.GT.U32.AND P1, PT, R13.reuse, R10, PT ;  /* 0x0000000a0d00720c */ /* 0x040fe20003f24070 */
[----:B------:R-:W-:Y:S02]  /*02d0*/  IMAD R14, R13, R8, R14 ;  /* 0x000000080d0e7224 */ /* 0x000fe400078e020e */
[----:B------:R-:W-:Y:S02]  /*02e0*/  IMAD.MOV R19, RZ, RZ, -R19 ;  /* 0x000000ffff137224 */ /* 0x000fe400078e0a13 */
[----:B------:R-:W-:Y:S01]  /*02f0*/  IMAD.HI.U32 R8, R17, R12, RZ ;  /* 0x0000000c11087227 */ /* 0x000fe200078e00ff */
[----:B------:R-:W-:-:S03]  /*0300*/  ISETP.GT.U32.AND P3, PT, R13, R14, PT ;  /* 0x0000000e0d00720c */ /* 0x000fc60003f64070 */
[----:B------:R-:W-:Y:S01]  /*0310*/  IMAD.HI.U32 R9, R17, R16, RZ ;  /* 0x0000001011097227 */ /* 0x000fe200078e00ff */
[----:B------:R-:W-:-:S03]  /*0320*/  IADD3 R8, -R8, RZ, RZ ;  /* 0x000000ff08087210 */ /* 0x000fc60007ffe1ff */
[----:B------:R-:W-:Y:S01]  /*0330*/  IMAD R22, R13, R19, R22 ;  /* 0x000000130d167224 */ /* 0x000fe200078e0216 */
[----:B------:R-:W-:Y:S01]  /*0340*/  @!P1 IADD3 R10, R10, -R13, RZ ;  /* 0x8000000d0a0a9210 */ /* 0x000fe20007ffe0ff */
[----:B------:R-:W-:-:S03]  /*0350*/  IMAD.HI.U32 R19, R17, R24, RZ ;  /* 0x0000001811137227 */ /* 0x000fc600078e00ff */
[----:B------:R-:W-:Y:S01]  /*0360*/  ISETP.GT.U32.AND P4, PT, R13, R22, PT ;  /* 0x000000160d00720c */ /* 0x000fe20003f84070 */
[----:B------:R-:W-:-:S04]  /*0370*/  IMAD.HI.U32 R17, R17, R26, RZ ;  /* 0x0000001a11117227 */ /* 0x000fc800078e00ff */
[----:B------:R-:W-:Y:S01]  /*0380*/  IMAD.MOV R9, RZ, RZ, -R9 ;  /* 0x000000ffff097224 */ /* 0x000fe200078e0a09 */
[----:B------:R-:W-:Y:S01]  /*0390*/  IADD3 R17, -R17, RZ, RZ ;  /* 0x000000ff11117210 */ /* 0x000fe20007ffe1ff */
[----:B------:R-:W-:Y:S02]  /*03a0*/  IMAD.MOV R19, RZ, RZ, -R19 ;  /* 0x000000ffff137224 */ /* 0x000fe400078e0a13 */
[C---:B------:R-:W-:Y:S02]  /*03b0*/  IMAD R16, R13.reuse, R9, R16 ;  /* 0x000000090d107224 */ /* 0x040fe400078e0210 */
[C---:B------:R-:W-:Y:S02]  /*03c0*/  IMAD R12, R13.reuse, R8, R12 ;  /* 0x000000080d0c7224 */ /* 0x040fe400078e020c */
[C---:B------:R-:W-:Y:S01]  /*03d0*/  IMAD R24, R13.reuse, R19, R24 ;  /* 0x000000130d187224 */ /* 0x040fe200078e0218 */
[C---:B------:R-:W-:Y:S01]  /*03e0*/  ISETP.GT.U32.AND P6, PT, R13.reuse, R16, PT ;  /* 0x000000100d00720c */ /* 0x040fe20003fc4070 */
[C---:B------:R-:W-:Y:S01]  /*03f0*/  IMAD R26, R13.reuse, R17, R26 ;  /* 0x000000110d1a7224 */ /* 0x040fe200078e021a */
[C---:B------:R-:W-:Y:S01]  /*0400*/  ISETP.GT.U32.AND P0, PT, R13.reuse, R12, PT ;  /* 0x0000000c0d00720c */ /* 0x040fe20003f04070 */
[--C-:B------:R-:W-:Y:S01]  /*0410*/  @!P2 IMAD.IADD R18, R18, 0x1, -R13.reuse ;  /* 0x000000011212a824 */ /* 0x100fe200078e0a0d */
[C---:B------:R-:W-:Y:S01]  /*0420*/  ISETP.GT.U32.AND P5, PT, R13.reuse, R24, PT ;  /* 0x000000180d00720c */ /* 0x040fe20003fa4070 */
[----:B------:R-:W-:Y:S01]  /*0430*/  @!P3 IMAD.IADD R14, R14, 0x1, -R13 ;  /* 0x000000010e0eb824 */ /* 0x000fe200078e0a0d */
[C---:B------:R-:W-:Y:S01]  /*0440*/  ISETP.GT.U32.AND P3, PT, R13.reuse, R26, PT ;  /* 0x0000001a0d00720c */ /* 0x040fe20003f64070 */
[----:B------:R-:W0:Y:S01]  /*0450*/  LDC.64 R8, c[0x0][0x220] ;  /* 0x00008800ff087b82 */ /* 0x000e220000000a00 */
[----:B------:R-:W-:-:S02]  /*0460*/  ISETP.GT.U32.AND P2, PT, R13, R18, PT ;  /* 0x000000120d00720c */ /* 0x000fc40003f44070 */
[----:B------:R-:W-:Y:S02]  /*0470*/  ISETP.GT.U32.AND P1, PT, R13, R14, PT ;  /* 0x0000000e0d00720c */ /* 0x000fe40003f24070 */
[-C--:B------:R-:W-:Y:S01]  /*0480*/  @!P4 IADD3 R22, R22, -R13.reuse, RZ ;  /* 0x8000000d1616c210 */ /* 0x080fe20007ffe0ff */
[--C-:B------:R-:W-:Y:S01]  /*0490*/  @!P6 IMAD.IADD R16, R16, 0x1, -R13.reuse ;  /* 0x000000011010e824 */ /* 0x100fe200078e0a0d */
[----:B------:R-:W-:Y:S01]  /*04a0*/  ISETP.GE.AND P6, PT, R20, RZ, PT ;  /* 0x000000ff1400720c */ /* 0x000fe20003fc6270 */
[--C-:B------:R-:W-:Y:S01]  /*04b0*/  @!P0 IMAD.IADD R12, R12, 0x1, -R13.reuse ;  /* 0x000000010c0c8824 */ /* 0x100fe200078e0a0d */
[----:B------:R-:W-:Y:S01]  /*04c0*/  ISETP.GE.AND P0, PT, R21, RZ, PT ;  /* 0x000000ff1500720c */ /* 0x000fe20003f06270 */
[--C-:B------:R-:W-:Y:S01]  /*04d0*/  @!P5 IMAD.IADD R24, R24, 0x1, -R13.reuse ;  /* 0x000000011818d824 */ /* 0x100fe200078e0a0d */
[C---:B------:R-:W-:Y:S02]  /*04e0*/  ISETP.GT.U32.AND P5, PT, R13.reuse, R10, PT ;  /* 0x0000000a0d00720c */ /* 0x040fe40003fa4070 */
[----:B------:R-:W-:Y:S01]  /*04f0*/  @!P3 IADD3 R26, R26, -R13, RZ ;  /* 0x8000000d1a1ab210 */ /* 0x000fe20007ffe0ff */
[--C-:B------:R-:W-:Y:S01]  /*0500*/  @!P2 IMAD.IADD R18, R18, 0x1, -R13.reuse ;  /* 0x000000011212a824 */ /* 0x100fe200078e0a0d */
[C---:B------:R-:W-:Y:S01]  /*0510*/  ISETP.GT.U32.AND P3, PT, R13.reuse, R16, PT ;  /* 0x000000100d00720c */ /* 0x040fe20003f64070 */
[----:B------:R-:W-:Y:S01]  /*0520*/  @!P1 IMAD.IADD R14, R14, 0x1, -R13 ;  /* 0x000000010e0e9824 */ /* 0x000fe200078e0a0d */
[----:B------:R-:W-:-:S02]  /*0530*/  ISETP.GT.U32.AND P2, PT, R13, R22, PT ;  /* 0x000000160d00720c */ /* 0x000fc40003f44070 */
[C---:B------:R-:W-:Y:S02]  /*0540*/  ISETP.GT.U32.AND P4, PT, R13.reuse, R12, PT ;  /* 0x0000000c0d00720c */ /* 0x040fe40003f84070 */
[C---:B------:R-:W-:Y:S01]  /*0550*/  ISETP.GT.U32.AND P1, PT, R13.reuse, R24, PT ;  /* 0x000000180d00720c */ /* 0x040fe20003f24070 */
[----:B------:R-:W-:Y:S01]  /*0560*/  @!P0 IMAD.MOV R18, RZ, RZ, -R18 ;  /* 0x000000ffff128224 */ /* 0x000fe200078e0a12 */
[----:B------:R-:W-:Y:S01]  /*0570*/  ISETP.GT.U32.AND P0, PT, R13, R26, PT ;  /* 0x0000001a0d00720c */ /* 0x000fe20003f04070 */
[----:B------:R-:W-:Y:S01]  /*0580*/  @!P5 IMAD.IADD R10, R10, 0x1, -R13 ;  /* 0x000000010a0ad824 */ /* 0x000fe200078e0a0d */
[----:B------:R-:W-:Y:S01]  /*0590*/  @!P6 IADD3 R14, -R14, RZ, RZ ;  /* 0x000000ff0e0ee210 */ /* 0x000fe20007ffe1ff */
[----:B0-----:R-:W-:Y:S01]  /*05a0*/  IMAD.WIDE.U32 R8, R0, 0x4, R8 ;  /* 0x0000000400087825 */ /* 0x001fe200078e0008 */
        /* <DEDUP_REMOVED lines=8> */
[----:B------:R-:W-:Y:S01]  /*0630*/  IMAD.WIDE R8, R15, 0x8, R8 ;  /* 0x000000080f087825 */ /* 0x000fe200078e0208 */
[----:B------:R-:W-:-:S02]  /*0640*/  ISETP.GE.AND P4, PT, R5, RZ, PT ;  /* 0x000000ff0500720c */ /* 0x000fc40003f86270 */
[----:B------:R-:W-:Y:S01]  /*0650*/  ISETP.GE.AND P1, PT, R6, RZ, PT ;  /* 0x000000ff0600720c */ /* 0x000fe20003f26270 */
[----:B------:R-:W-:Y:S01]  /*0660*/  @!P6 IMAD.MOV R10, RZ, RZ, -R10 ;  /* 0x000000ffff0ae224 */ /* 0x000fe200078e0a0a */
[----:B------:R-:W-:Y:S02]  /*0670*/  @!P0 IADD3 R26, R26, -R13, RZ ;  /* 0x8000000d1a1a8210 */ /* 0x000fe40007ffe0ff */
[----:B------:R-:W-:Y:S01]  /*0680*/  ISETP.NE.AND P0, PT, R11, RZ, PT ;  /* 0x000000ff0b00720c */ /* 0x000fe20003f05270 */
[----:B------:R-:W-:Y:S01]  /*0690*/  @!P5 IMAD.MOV R12, RZ, RZ, -R12 ;  /* 0x000000ffff0cd224 */ /* 0x000fe200078e0a0c */
[----:B------:R-:W-:Y:S01]  /*06a0*/  LOP3.LUT R11, RZ, R11, RZ, 0x33, !PT ;  /* 0x0000000bff0b7212 */ /* 0x000fe200078e33ff */
[----:B------:R-:W-:Y:S02]  /*06b0*/  @!P3 IMAD.MOV R22, RZ, RZ, -R22 ;  /* 0x000000ffff16b224 */ /* 0x000fe400078e0a16 */
[----:B------:R-:W-:Y:S01]  /*06c0*/  @!P2 IMAD.MOV R24, RZ, RZ, -R24 ;  /* 0x000000ffff18a224 */ /* 0x000fe200078e0a18 */
[----:B------:R-:W-:-:S02]  /*06d0*/  SEL R15, R11, R18, !P0 ;  /* 0x000000120b0f7207 */ /* 0x000fc40004000000 */
[----:B------:R-:W-:Y:S02]  /*06e0*/  @!P4 IADD3 R16, -R16, RZ, RZ ;  /* 0x000000ff1010c210 */ /* 0x000fe40007ffe1ff */
[----:B------:R-:W-:Y:S02]  /*06f0*/  @!P1 IADD3 R26, -R26, RZ, RZ ;  /* 0x000000ff1a1a9210 */ /* 0x000fe40007ffe1ff */
[C---:B------:R-:W-:Y:S02]  /*0700*/  SEL R14, R11.reuse, R14, !P0 ;  /* 0x0000000e0b0e7207 */ /* 0x040fe40004000000 */
[C---:B------:R-:W-:Y:S02]  /*0710*/  SEL R13, R11.reuse, R10, !P0 ;  /* 0x0000000a0b0d7207 */ /* 0x040fe40004000000 */
[C---:B------:R-:W-:Y:S01]  /*0720*/  SEL R12, R11.reuse, R12, !P0 ;  /* 0x0000000c0b0c7207 */ /* 0x040fe20004000000 */
[----:B------:R-:W-:Y:S01]  /*0730*/  STG.E.64 desc[UR4][R8.64], R14 ;  /* 0x0000000e08007986 */ /* 0x000fe2000c101b04 */
[----:B------:R-:W-:-:S02]  /*0740*/  SEL R23, R11, R16, !P0 ;  /* 0x000000100b177207 */ /* 0x000fc40004000000 */
[C---:B------:R-:W-:Y:S01]  /*0750*/  SEL R22, R11.reuse, R22, !P0 ;  /* 0x000000160b167207 */ /* 0x040fe20004000000 */
[----:B------:R-:W-:Y:S01]  /*0760*/  STG.E.64 desc[UR4][R8.64+0x400], R12 ;  /* 0x0004000c08007986 */ /* 0x000fe2000c101b04 */
[C---:B------:R-:W-:Y:S02]  /*0770*/  SEL R27, R11.reuse, R24, !P0 ;  /* 0x000000180b1b7207 */ /* 0x040fe40004000000 */
[----:B------:R-:W-:Y:S01]  /*0780*/  SEL R26, R11, R26, !P0 ;  /* 0x0000001a0b1a7207 */ /* 0x000fe20004000000 */
[----:B------:R-:W-:Y:S04]  /*0790*/  STG.E.64 desc[UR4][R8.64+0x800], R22 ;  /* 0x0008001608007986 */ /* 0x000fe8000c101b04 */
[----:B------:R-:W-:Y:S01]  /*07a0*/  STG.E.64 desc[UR4][R8.64+0xc00], R26 ;  /* 0x000c001a08007986 */ /* 0x000fe2000c101b04 */
[----:B------:R-:W-:Y:S05]  /*07b0*/  EXIT ;  /* 0x000000000000794d */ /* 0x000fea0003800000 */
.L_x_23109:
        /* <DEDUP_REMOVED lines=15> */
[CC--:B------:R-:W-:Y:S02]  /*08b0*/  ISETP.GE.AND P4, PT, R11.reuse, R4.reuse, PT ;  /* 0x000000040b00720c */ /* 0x0c0fe40003f86270 */
[----:B------:R0:W5:Y:S11]  /*08c0*/  @!P6 LDG.E R20, desc[UR4][R8.64] ;  /* 0x000000040814e981 */ /* 0x000176000c1e1900 */
        /* <DEDUP_REMOVED lines=11> */
[----:B------:R-:W-:Y:S01]  /*0980*/  @!P1 IADD3 R21, R0, R11, RZ ;  /* 0x0000000b00159210 */ /* 0x000fe20007ffe0ff */
[----:B------:R-:W-:-:S05]  /*0990*/  @!P1 VIADD R11, R11, 0x80 ;  /* 0x000000800b0b9836 */ /* 0x000fca0000000000 */
[----:B------:R-:W-:Y:S01]  /*09a0*/  ISETP.GE.AND P6, PT, R11, R4, PT ;  /* 0x000000040b00720c */ /* 0x000fe20003fc6270 */
[----:B-1----:R-:W-:Y:S01]  /*09b0*/  @!P5 IMAD.WIDE.U32 R16, R13, 0x4, R16 ;  /* 0x000000040d10d825 */ /* 0x002fe200078e0010 */
[----:B------:R-:W-:-:S03]  /*09c0*/  CS2R R12, SRZ ;  /* 0x00000000000c7805 */ /* 0x000fc6000001ff00 */
[----:B---3--:R-:W-:Y:S02]  /*09d0*/  @!P3 IMAD.WIDE.U32 R24, R25, 0x4, R2 ;  /* 0x000000041918b825 */ /* 0x008fe400078e0002 */
[----:B------:R-:W1:Y:S01]  /*09e0*/  @!P2 LDC.64 R2, c[0x0][0x228] ;  /* 0x00008a00ff02ab82 */ /* 0x000e620000000a00 */
[----:B------:R3:W5:Y:S01]  /*09f0*/  @!P5 LDG.E R13, desc[UR4][R16.64] ;  /* 0x00000004100dd981 */ /* 0x000762000c1e1900 */
[----:B--2---:R-:W-:-:S04]  /*0a00*/  @!P4 IMAD.WIDE.U32 R18, R15, 0x4, R18 ;  /* 0x000000040f12c825 */ /* 0x004fc800078e0012 */
[----:B------:R-:W-:Y:S02]  /*0a10*/  @!P6 IADD3 R23, R0, R11, RZ ;  /* 0x0000000b0017e210 */ /* 0x000fe40007ffe0ff */
[----:B0-----:R-:W0:Y:S08]  /*0a20*/  @!P6 LDC.64 R8, c[0x0][0x228] ;  /* 0x00008a00ff08eb82 */ /* 0x001e300000000a00 */
[----:B------:R-:W2:Y:S08]  /*0a30*/  @!P1 LDC.64 R14, c[0x0][0x228] ;  /* 0x00008a00ff0e9b82 */ /* 0x000eb00000000a00 */
[----:B---3--:R-:W3:Y:S01]  /*0a40*/  @!P0 LDC.64 R16, c[0x0][0x228] ;  /* 0x00008a00ff108b82 */ /* 0x008ee20000000a00 */
[----:B-1----:R-:W-:Y:S01]  /*0a50*/  @!P2 IMAD.WIDE.U32 R2, R6, 0x4, R2 ;  /* 0x000000040602a825 */ /* 0x002fe200078e0002 */
[----:B------:R1:W5:Y:S03]  /*0a60*/  @!P4 LDG.E R12, desc[UR4][R18.64] ;  /* 0x00000004120cc981 */ /* 0x000366000c1e1900 */
[----:B------:R-:W-:-:S02]  /*0a70*/  IMAD.MOV.U32 R11, RZ, RZ, RZ ;  /* 0x000000ffff0b7224 */ /* 0x000fc400078e00ff */
[----:B------:R-:W-:Y:S02]  /*0a80*/  IMAD.MOV.U32 R6, RZ, RZ, RZ ;  /* 0x000000ffff067224 */ /* 0x000fe400078e00ff */
[----:B0-----:R-:W-:Y:S01]  /*0a90*/  @!P6 IMAD.WIDE.U32 R22, R23, 0x4, R8 ;  /* 0x000000041716e825 */ /* 0x001fe200078e0008 */
[----:B------:R-:W-:Y:S01]  /*0aa0*/  CS2R R8, SRZ ;  /* 0x0000000000087805 */ /* 0x000fe2000001ff00 */
[----:B------:R0:W5:Y:S04]  /*0ab0*/  @!P2 LDG.E R11, desc[UR4][R2.64] ;  /* 0x00000004020ba981 */ /* 0x000168000c1e1900 */
[----:B------:R0:W5:Y:S01]  /*0ac0*/  @!P6 LDG.E R6, desc[UR4][R22.64] ;  /* 0x000000041606e981 */ /* 0x000162000c1e1900 */
[----:B--2---:R-:W-:-:S05]  /*0ad0*/  @!P1 IMAD.WIDE.U32 R14, R21, 0x4, R14 ;  /* 0x00000004150e9825 */ /* 0x004fca00078e000e */
[----:B------:R0:W5:Y:S01]  /*0ae0*/  @!P1 LDG.E R8, desc[UR4][R14.64] ;  /* 0x000000040e089981 */ /* 0x000162000c1e1900 */
[----:B---3--:R-:W-:-:S05]  /*0af0*/  @!P0 IMAD.WIDE.U32 R16, R10, 0x4, R16 ;  /* 0x000000040a108825 */ /* 0x008fca00078e0010 */
[----:B------:R0:W5:Y:S01]  /*0b00*/  @!P0 LDG.E R9, desc[UR4][R16.64] ;  /* 0x0000000410098981 */ /* 0x000162000c1e1900 */
[----:B------:R-:W-:Y:S01]  /*0b10*/  IMAD.MOV.U32 R5, RZ, RZ, RZ ;  /* 0x000000ffff057224 */ /* 0x000fe200078e00ff */
[----:B-1----:R-:W-:Y:S01]  /*0b20*/  IADD3 R19, R7, 0x80, RZ ;  /* 0x0000008007137810 */ /* 0x002fe20007ffe0ff */
[----:B------:R-:W-:Y:S04]  /*0b30*/  BSSY B0, `(.L_x_23110) ;  /* 0x000001c000007945 */ /* 0x000fe80003800000 */
[----:B------:R0:W5:Y:S01]  /*0b40*/  @!P3 LDG.E R5, desc[UR4][R24.64] ;  /* 0x000000041805b981 */ /* 0x000162000c1e1900 */
[----:B------:R-:W-:Y:S01]  /*0b50*/  ISETP.GE.AND P3, PT, R19, R4, PT ;  /* 0x000000041300720c */ /* 0x000fe20003f66270 */
[----:B------:R-:W-:-:S12]  /*0b60*/  @P0 BRA `(.L_x_23111) ;  /* 0x0000000000600947 */ /* 0x000fd80003800000 */
[----:B0-----:R-:W0:Y:S01]  /*0b70*/  LDC R16, c[0x0][0x218] ;  /* 0x00008600ff107b82 */ /* 0x001e220000000800 */
[----:B-----5:R-:W-:Y:S02]  /*0b80*/  IABS R18, R9 ;  /* 0x0000000900127213 */ /* 0x020fe40000000000 */
[----:B------:R-:W-:Y:S02]  /*0b90*/  ISETP.GE.AND P2, PT, R9, RZ, PT ;  /* 0x000000ff0900720c */ /* 0x000fe40003f46270 */
[----:B0-----:R-:W-:Y:S02]  /*0ba0*/  IABS R15, R16 ;  /* 0x00000010000f7213 */ /* 0x001fe40000000000 */
[----:B------:R-:W-:Y:S02]  /*0bb0*/  ISETP.NE.AND P4, PT, R16, RZ, PT ;  /* 0x000000ff1000720c */ /* 0x000fe40003f85270 */
[----:B------:R-:W0:Y:S08]  /*0bc0*/  I2F.RP R10, R15 ;  /* 0x0000000f000a7306 */ /* 0x000e300000209400 */
[----:B0-----:R-:W0:Y:S02]  /*0bd0*/  MUFU.RCP R10, R10 ;  /* 0x0000000a000a7308 */ /* 0x001e240000001000 */
[----:B0-----:R-:W-:-:S06]  /*0be0*/  VIADD R14, R10, 0xffffffe ;  /* 0x0ffffffe0a0e7836 */ /* 0x001fcc0000000000 */
[----:B------:R-:W0:Y:S02]  /*0bf0*/  F2I.FTZ.U32.TRUNC.NTZ R3, R14 ;  /* 0x0000000e00037305 */ /* 0x000e24000021f000 */
[----:B0-----:R-:W-:-:S04]  /*0c00*/  IMAD.MOV R2, RZ, RZ, -R3 ;  /* 0x000000ffff027224 */ /* 0x001fc800078e0a03 */
[----:B------:R-:W-:Y:S01]  /*0c10*/  IMAD R17, R2, R15, RZ ;  /* 0x0000000f02117224 */ /* 0x000fe200078e02ff */
[----:B------:R-:W-:-:S05]  /*0c20*/  MOV R2, RZ ;  /* 0x000000ff00027202 */ /* 0x000fca0000000f00 */
[----:B------:R-:W-:-:S04]  /*0c30*/  IMAD.HI.U32 R2, R3, R17, R2 ;  /* 0x0000001103027227 */ /* 0x000fc800078e0002 */
[----:B------:R-:W-:-:S04]  /*0c40*/  IMAD.MOV.U32 R3, RZ, RZ, R18 ;  /* 0x000000ffff037224 */ /* 0x000fc800078e0012 */
[----:B------:R-:W-:-:S04]  /*0c50*/  IMAD.HI.U32 R2, R2, R3, RZ ;  /* 0x0000000302027227 */ /* 0x000fc800078e00ff */
[----:B------:R-:W-:-:S04]  /*0c60*/  IMAD.MOV R2, RZ, RZ, -R2 ;  /* 0x000000ffff027224 */ /* 0x000fc800078e0a02 */
        /* <DEDUP_REMOVED lines=8> */
.L_x_23111:
[----:B------:R-:W-:Y:S05]  /*0cf0*/  BSYNC B0 ;  /* 0x0000000000007941 */ /* 0x000fea0003800000 */
.L_x_23110:
        /* <DEDUP_REMOVED lines=13> */
[----:B------:R-:W-:-:S10]  /*0dd0*/  HFMA2.MMA R2, -RZ, RZ, 0, 0 ;  /* 0x00000000ff027435 */ /* 0x000fd400000001ff */
[----:B------:R-:W-:-:S06]  /*0de0*/  IMAD.HI.U32 R17, R3, R17, R2 ;  /* 0x0000001103117227 */ /* 0x000fcc00078e0002 */
[----:B------:R-:W-:-:S04]  /*0df0*/  IMAD.HI.U32 R2, R17, R10, RZ ;  /* 0x0000000a11027227 */ /* 0x000fc800078e00ff */
[----:B------:R-:W-:-:S04]  /*0e00*/  IMAD.MOV R3, RZ, RZ, -R2 ;  /* 0x000000ffff037224 */ /* 0x000fc800078e0a02 */
[----:B------:R-:W-:-:S05]  /*0e10*/  IMAD R10, R15, R3, R10 ;  /* 0x000000030f0a7224 */ /* 0x000fca00078e020a */
[----:B------:R-:W-:-:S13]  /*0e20*/  ISETP.GT.U32.AND P1, PT, R15, R10, PT ;  /* 0x0000000a0f00720c */ /* 0x000fda0003f24070 */
[----:B------:R-:W-:-:S05]  /*0e30*/  @!P1 IMAD.IADD R10, R10, 0x1, -R15 ;  /* 0x000000010a0a9824 */ /* 0x000fca00078e0a0f */
[----:B------:R-:W-:-:S13]  /*0e40*/  ISETP.GT.U32.AND P1, PT, R15, R10, PT ;  /* 0x0000000a0f00720c */ /* 0x000fda0003f24070 */
[----:B------:R-:W-:-:S05]  /*0e50*/  @!P1 IADD3 R10, R10, -R15, RZ ;  /* 0x8000000f0a0a9210 */ /* 0x000fca0007ffe0ff */
[----:B------:R-:W-:Y:S01]  /*0e60*/  @!P2 IMAD.MOV R10, RZ, RZ, -R10 ;  /* 0x000000ffff0aa224 */ /* 0x000fe200078e0a0a */
[----:B------:R-:W-:-:S07]  /*0e70*/  @!P3 LOP3.LUT R10, RZ, R18, RZ, 0x33, !PT ;  /* 0x00000012ff0ab212 */ /* 0x000fce00078e33ff */
.L_x_23113:
[----:B------:R-:W-:Y:S05]  /*0e80*/  BSYNC B0 ;  /* 0x0000000000007941 */ /* 0x000fea0003800000 */
.L_x_23112:
[----:B0-----:R-:W0:Y:S01]  /*0e90*/  @!P0 LDC.64 R2, c[0x0][0x220] ;  /* 0x00008800ff028b82 */ /* 0x001e220000000a00 */
[----:B------:R-:W-:Y:S01]  /*0ea0*/  VIADD R15, R7, 0x100 ;  /* 0x00000100070f7836 */ /* 0x000fe20000000000 */
[----:B------:R-:W-:Y:S04]  /*0eb0*/  BSSY B0, `(.L_x_23114) ;  /* 0x000001b000007945 */ /* 0x000fe80003800000 */
[----:B------:R-:W-:-:S13]  /*0ec0*/  ISETP.GE.AND P1, PT, R15, R4, PT ;  /* 0x000000040f00720c */ /* 0x000fda0003f26270 */
[----:B------:R-:W-:Y:S05]  /*0ed0*/  @P1 BRA `(.L_x_23115) ;  /* 0x0000000000601947 */ /* 0x000fea0003800000 */
[----:B-----5:R-:W1:Y:S01]  /*0ee0*/  LDC R20, c[0x0][0x218] ;  /* 0x00008600ff147b82 */ /* 0x020e620000000800 */
[----:B------:R-:W-:Y:S01]  /*0ef0*/  IMAD.MOV.U32 R14, RZ, RZ, RZ ;  /* 0x000000ffff0e7224 */ /* 0x000fe200078e00ff */
[----:B------:R-:W-:Y:S02]  /*0f00*/  IABS R21, R13 ;  /* 0x0000000d00157213 */ /* 0x000fe40000000000 */
[----:B------:R-:W-:Y:S02]  /*0f10*/  ISETP.GE.AND P2, PT, R13, RZ, PT ;  /* 0x000000ff0d00720c */ /* 0x000fe40003f46270 */
[----:B-1----:R-:W-:Y:S02]  /*0f20*/  IABS R16, R20 ;  /* 0x0000001400107213 */ /* 0x002fe40000000000 */
[----:B------:R-:W-:Y:S02]  /*0f30*/  ISETP.NE.AND P3, PT, R20, RZ, PT ;  /* 0x000000ff1400720c */ /* 0x000fe40003f65270 */
[----:B------:R-:W1:Y:S08]  /*0f40*/  I2F.RP R17, R16 ;  /* 0x0000001000117306 */ /* 0x000e700000209400 */
[----:B-1----:R-:W1:Y:S02]  /*0f50*/  MUFU.RCP R17, R17 ;  /* 0x0000001100117308 */ /* 0x002e640000001000 */
[----:B-1----:R-:W-:-:S06]  /*0f60*/  IADD3 R18, R17, 0xffffffe, RZ ;  /* 0x0ffffffe11127810 */ /* 0x002fcc0007ffe0ff */
[----:B------:R-:W1:Y:S02]  /*0f70*/  F2I.FTZ.U32.TRUNC.NTZ R15, R18 ;  /* 0x00000012000f7305 */ /* 0x000e64000021f000 */
[----:B-1----:R-:W-:-:S04]  /*0f80*/  IMAD.MOV R19, RZ, RZ, -R15 ;  /* 0x000000ffff137224 */ /* 0x002fc800078e0a0f */
[----:B------:R-:W-:-:S04]  /*0f90*/  IMAD R19, R19, R16, RZ ;  /* 0x0000001013137224 */ /* 0x000fc800078e02ff */
[----:B------:R-:W-:Y:S01]  /*0fa0*/  IMAD.HI.U32 R14, R15, R19, R14 ;  /* 0x000000130f0e7227 */ /* 0x000fe200078e000e */
[----:B------:R-:W-:-:S05]  /*0fb0*/  MOV R15, R21 ;  /* 0x00000015000f7202 */ /* 0x000fca0000000f00 */
[----:B------:R-:W-:-:S04]  /*0fc0*/  IMAD.HI.U32 R14, R14, R15, RZ ;  /* 0x0000000f0e0e7227 */ /* 0x000fc800078e00ff */
[----:B------:R-:W-:-:S04]  /*0fd0*/  IMAD.MOV R14, RZ, RZ, -R14 ;  /* 0x000000ffff0e7224 */ /* 0x000fc800078e0a0e */
        /* <DEDUP_REMOVED lines=8> */
.L_x_23115:
[----:B------:R-:W-:Y:S05]  /*1060*/  BSYNC B0 ;  /* 0x0000000000007941 */ /* 0x000fea0003800000 */
.L_x_23114:
[C---:B------:R-:W-:Y:S01]  /*1070*/  IADD3 R15, R7.reuse, 0x180, RZ ;  /* 0x00000180070f7810 */ /* 0x040fe20007ffe0ff */
[C---:B------:R-:W-:Y:S01]  /*1080*/  VIADD R17, R7.reuse, 0x200 ;  /* 0x0000020007117836 */ /* 0x040fe20000000000 */
[C---:B------:R-:W-:Y:S01]  /*1090*/  IADD3 R21, R7.reuse, 0x300, RZ ;  /* 0x0000030007157810 */ /* 0x040fe20007ffe0ff */
[----:B------:R-:W-:Y:S01]  /*10a0*/  VIADD R19, R7, 0x280 ;  /* 0x0000028007137836 */ /* 0x000fe20000000000 */
[-C--:B------:R-:W-:Y:S01]  /*10b0*/  ISETP.GE.AND P4, PT, R15, R4.reuse, PT ;  /* 0x000000040f00720c */ /* 0x080fe20003f86270 */
[----:B------:R-:W-:Y:S01]  /*10c0*/  BSSY B0, `(.L_x_23116) ;  /* 0x000001e000007945 */ /* 0x000fe20003800000 */
[-C--:B------:R-:W-:Y:S01]  /*10d0*/  ISETP.GE.AND P1, PT, R17, R4.reuse, PT ;  /* 0x000000041100720c */ /* 0x080fe20003f26270 */
[----:B------:R-:W-:Y:S01]  /*10e0*/  VIADD R17, R7, 0x380 ;  /* 0x0000038007117836 */ /* 0x000fe20000000000 */
[-C--:B------:R-:W-:Y:S02]  /*10f0*/  ISETP.GE.AND P2, PT, R19, R4.reuse, PT ;  /* 0x000000041300720c */ /* 0x080fe40003f46270 */
[----:B------:R-:W-:-:S07]  /*1100*/  ISETP.GE.AND P3, PT, R21, R4, PT ;  /* 0x000000041500720c */ /* 0x000fce0003f66270 */
[----:B------:R-:W-:Y:S06]  /*1110*/  @P4 BRA `(.L_x_23117) ;  /* 0x0000000000604947 */ /* 0x000fec0003800000 */
        /* <DEDUP_REMOVED lines=8> */
[----:B-1----:R-:W-:-:S06]  /*11a0*/  VIADD R19, R18, 0xffffffe ;  /* 0x0ffffffe12137836 */ /* 0x002fcc0000000000 */
[----:B------:R-:W1:Y:S02]  /*11b0*/  F2I.FTZ.U32.TRUNC.NTZ R15, R19 ;  /* 0x00000013000f7305 */ /* 0x000e64000021f000 */
[----:B-1----:R-:W-:-:S05]  /*11c0*/  IADD3 R21, RZ, -R15, RZ ;  /* 0x8000000fff157210 */ /* 0x002fca0007ffe0ff */
[----:B------:R-:W-:-:S04]  /*11d0*/  IMAD R21, R21, R16, RZ ;  /* 0x0000001015157224 */ /* 0x000fc800078e02ff */
[----:B------:R-:W-:-:S04]  /*11e0*/  IMAD.HI.U32 R14, R15, R21, R14 ;  /* 0x000000150f0e7227 */ /* 0x000fc800078e000e */
[----:B------:R-:W-:-:S04]  /*11f0*/  IMAD.MOV.U32 R15, RZ, RZ, R22 ;  /* 0x000000ffff0f7224 */ /* 0x000fc800078e0016 */
[----:B------:R-:W-:-:S05]  /*1200*/  IMAD.HI.U32 R14, R14, R15, RZ ;  /* 0x0000000f0e0e7227 */ /* 0x000fca00078e00ff */
[----:B------:R-:W-:-:S05]  /*1210*/  IADD3 R14, -R14, RZ, RZ ;  /* 0x000000ff0e0e7210 */ /* 0x000fca0007ffe1ff */
[----:B------:R-:W-:-:S05]  /*1220*/  IMAD R15, R16, R14, R15 ;  /* 0x0000000e100f7224 */ /* 0x000fca00078e020f */
[----:B------:R-:W-:-:S13]  /*1230*/  ISETP.GT.U32.AND P4, PT, R16, R15, PT ;  /* 0x0000000f1000720c */ /* 0x000fda0003f84070 */
[----:B------:R-:W-:-:S05]  /*1240*/  @!P4 IMAD.IADD R15, R15, 0x1, -R16 ;  /* 0x000000010f0fc824 */ /* 0x000fca00078e0a10 */
[----:B------:R-:W-:-:S13]  /*1250*/  ISETP.GT.U32.AND P4, PT, R16, R15, PT ;  /* 0x0000000f1000720c */ /* 0x000fda0003f84070 */
[----:B------:R-:W-:-:S05]  /*1260*/  @!P4 IMAD.IADD R15, R15, 0x1, -R16 ;  /* 0x000000010f0fc824 */ /* 0x000fca00078e0a10 */
[----:B------:R-:W-:-:S05]  /*1270*/  MOV R12, R15 ;  /* 0x0000000f000c7202 */ /* 0x000fca0000000f00 */
[----:B------:R-:W-:Y:S01]  /*1280*/  @!P5 IMAD.MOV R12, RZ, RZ, -R12 ;  /* 0x000000ffff0cd224 */ /* 0x000fe200078e0a0c */
[----:B------:R-:W-:-:S07]  /*1290*/  @!P6 LOP3.LUT R12, RZ, R20, RZ, 0x33, !PT ;  /* 0x00000014ff0ce212 */ /* 0x000fce00078e33ff */
.L_x_23117:
[----:B------:R-:W-:Y:S05]  /*12a0*/  BSYNC B0 ;  /* 0x0000000000007941 */ /* 0x000fea0003800000 */
.L_x_23116:
[----:B------:R-:W-:Y:S01]  /*12b0*/  @!P0 IMAD.IADD R15, R0, 0x1, R7 ;  /* 0x00000001000f8824 */ /* 0x000fe200078e0207 */
[----:B------:R-:W-:Y:S01]  /*12c0*/  BSSY B0, `(.L_x_23118) ;  /* 0x000001c000007945 */ /* 0x000fe20003800000 */
[----:B------:R-:W-:Y:S02]  /*12d0*/  ISETP.GE.AND P4, PT, R17, R4, PT ;  /* 0x000000041100720c */ /* 0x000fe40003f86270 */
[----:B0-----:R-:W-:Y:S01]  /*12e0*/  @!P0 IMAD.WIDE.U32 R2, R15, 0x4, R2 ;  /* 0x000000040f028825 */ /* 0x001fe200078e0002 */
[----:B------:R-:W-:Y:S10]  /*12f0*/  @P1 BRA `(.L_x_23119) ;  /* 0x0000000000601947 */ /* 0x000ff40003800000 */
[----:B-----5:R-:W0:Y:S01]  /*1300*/  LDC R20, c[0x0][0x218] ;  /* 0x00008600ff147b82 */ /* 0x020e220000000800 */
[----:B------:R-:W-:Y:S01]  /*1310*/  IMAD.MOV.U32 R14, RZ, RZ, RZ ;  /* 0x000000ffff0e7224 */ /* 0x000fe200078e00ff */
[----:B------:R-:W-:Y:S02]  /*1320*/  IABS R21, R5 ;  /* 0x0000000500157213 */ /* 0x000fe40000000000 */
        /* <DEDUP_REMOVED lines=21> */
.L_x_23119:
[----:B------:R-:W-:Y:S05]  /*1480*/  BSYNC B0 ;  /* 0x0000000000007941 */ /* 0x000fea0003800000 */
.L_x_23118:
[----:B------:R-:W-:Y:S04]  /*1490*/  BSSY B0, `(.L_x_23120) ;  /* 0x000001a000007945 */ /* 0x000fe80003800000 */
[----:B------:R-:W-:Y:S05]  /*14a0*/  @P2 BRA `(.L_x_23121) ;  /* 0x0000000000602947 */ /* 0x000fea0003800000 */
        /* <DEDUP_REMOVED lines=24> */
.L_x_23121:
[----:B------:R-:W-:Y:S05]  /*1630*/  BSYNC B0 ;  /* 0x0000000000007941 */ /* 0x000fea0003800000 */
.L_x_23120:
        /* <DEDUP_REMOVED lines=26> */
.L_x_23123:
[----:B------:R-:W-:Y:S05]  /*17e0*/  BSYNC B0 ;  /* 0x0000000000007941 */ /* 0x000fea0003800000 */
.L_x_23122:
        /* <DEDUP_REMOVED lines=26> */
.L_x_23125:
[----:B------:R-:W-:Y:S05]  /*1990*/  BSYNC B0 ;  /* 0x0000000000007941 */ /* 0x000fea0003800000 */
.L_x_23124:
[----:B------:R-:W-:Y:S01]  /*19a0*/  @!P0 IADD3 R7, R7, 0x80, RZ ;  /* 0x0000008007078810 */ /* 0x000fe20007ffe0ff */
[----:B-----5:R0:W-:Y:S01]  /*19b0*/  @!P0 STG.E desc[UR4][R2.64], R9 ;  /* 0x0000000902008986 */ /* 0x0201e2000c101904 */
        /* <DEDUP_REMOVED lines=16> */
.L_x_23128:
[----:B------:R-:W-:-:S13]  /*1ac0*/  ISETP.GE.AND P0, PT, R7, R4, PT ;  /* 0x000000040700720c */ /* 0x000fda0003f06270 */
[----:B------:R-:W-:Y:S05]  /*1ad0*/  @P0 BRA `(.L_x_23130) ;  /* 0x0000000000300947 */ /* 0x000fea0003800000 */
[----:B0-----:R-:W0:Y:S01]  /*1ae0*/  LDC.64 R2, c[0x0][0x220] ;  /* 0x00008800ff027b82 */ /* 0x001e220000000a00 */
[----:B------:R-:W-:Y:S01]  /*1af0*/  IMAD.IADD R9, R0, 0x1, R7 ;  /* 0x0000000100097824 */ /* 0x000fe200078e0207 */
[----:B------:R-:W-:-:S03]  /*1b00*/  IADD3 R7, R7, 0x80, RZ ;  /* 0x0000008007077810 */ /* 0x000fc60007ffe0ff */
[----:B0-----:R-:W-:-:S05]  /*1b10*/  IMAD.WIDE.U32 R2, R9, 0x4, R2 ;  /* 0x0000000409027825 */ /* 0x001fca00078e0002 */
[----:B------:R1:W-:Y:S02]  /*1b20*/  STG.E desc[UR4][R2.64], R12 ;  /* 0x0000000c02007986 */ /* 0x0003e4000c101904 */
.L_x_23129:
[----:B------:R-:W-:-:S13]  /*1b30*/  ISETP.GE.AND P0, PT, R7, R4, PT ;  /* 0x000000040700720c */ /* 0x000fda0003f06270 */
[----:B------:R-:W-:Y:S05]  /*1b40*/  @P0 BRA `(.L_x_23131) ;  /* 0x0000000000340947 */ /* 0x000fea0003800000 */
[----:B01----:R-:W0:Y:S01]  /*1b50*/  LDC.64 R2, c[0x0][0x220] ;  /* 0x00008800ff027b82 */ /* 0x003e220000000a00 */
[----:B------:R-:W-:Y:S02]  /*1b60*/  IMAD.IADD R9, R0, 0x1, R7 ;  /* 0x0000000100097824 */ /* 0x000fe400078e0207 */
[----:B------:R-:W-:Y:S02]  /*1b70*/  VIADD R7, R7, 0x80 ;  /* 0x0000008007077836 */ /* 0x000fe40000000000 */
[----:B0-----:R-:W-:-:S05]  /*1b80*/  IMAD.WIDE.U32 R2, R9, 0x4, R2 ;  /* 0x0000000409027825 */ /* 0x001fca00078e0002 */
[----:B------:R1:W-:Y:S02]  /*1b90*/  STG.E desc[UR4][R2.64], R5 ;  /* 0x0000000502007986 */ /* 0x0003e4000c101904 */
.L_x_23130:
        /* <DEDUP_REMOVED lines=8> */
.L_x_23131:
[----:B------:R-:W-:Y:S05]  /*1c20*/  BSYNC B1 ;  /* 0x0000000000017941 */ /* 0x000fea0003800000 */
.L_x_23127:
[----:B------:R-:W-:-:S13]  /*1c30*/  ISETP.GE.AND P0, PT, R7, R4, PT ;  /* 0x000000040700720c */ /* 0x000fda0003f06270 */
[----:B012---:R-:W0:Y:S01]  /*1c40*/  @!P0 LDC.64 R2, c[0x0][0x220] ;  /* 0x00008800ff028b82 */ /* 0x007e220000000a00 */
[----:B------:R-:W-:Y:S01]  /*1c50*/  @!P0 IMAD.IADD R5, R0, 0x1, R7 ;  /* 0x0000000100058824 */ /* 0x000fe200078e0207 */
[----:B------:R-:W-:-:S03]  /*1c60*/  @!P0 IADD3 R7, R7, 0x80, RZ ;  /* 0x0000008007078810 */ /* 0x000fc60007ffe0ff */
[----:B0-----:R-:W-:-:S05]  /*1c70*/  @!P0 IMAD.WIDE.U32 R2, R5, 0x4, R2 ;  /* 0x0000000405028825 */ /* 0x001fca00078e0002 */
[----:B------:R2:W-:Y:S02]  /*1c80*/  @!P0 STG.E desc[UR4][R2.64], R8 ;  /* 0x0000000802008986 */ /* 0x0005e4000c101904 */
.L_x_23132:
[----:B------:R-:W-:Y:S05]  /*1c90*/  BSYNC B0 ;  /* 0x0000000000007941 */ /* 0x000fea0003800000 */
.L_x_23126:
[----:B------:R-:W-:Y:S05]  /*1ca0*/  WARPSYNC.ALL ;  /* 0x0000000000007948 */ /* 0x000fea0003800000 */
[----:B------:R-:W-:-:S13]  /*1cb0*/  ISETP.GE.AND P0, PT, R7, R4, PT ;  /* 0x000000040700720c */ /* 0x000fda0003f06270 */
[----:B------:R-:W-:Y:S05]  /*1cc0*/  @P0 EXIT ;  /* 0x000000000000094d */ /* 0x000fea0003800000 */
[----:B012---:R-:W0:Y:S01]  /*1cd0*/  LDC.64 R2, c[0x0][0x220] ;  /* 0x00008800ff027b82 */ /* 0x007e220000000a00 */
[----:B------:R-:W-:-:S04]  /*1ce0*/  IMAD.IADD R7, R0, 0x1, R7 ;  /* 0x0000000100077824 */ /* 0x000fc800078e0207 */
[----:B0-----:R-:W-:-:S05]  /*1cf0*/  IMAD.WIDE.U32 R2, R7, 0x4, R2 ;  /* 0x0000000407027825 */ /* 0x001fca00078e0002 */
[----:B------:R-:W-:Y:S01]  /*1d00*/  STG.E desc[UR4][R2.64], R6 ;  /* 0x0000000602007986 */ /* 0x000fe2000c101904 */
[----:B------:R-:W-:Y:S05]  /*1d10*/  EXIT ;  /* 0x000000000000794d */ /* 0x000fea0003800000 */
.L_x_23133:
        /* <DEDUP_REMOVED lines=14> */
.L_x_57434:


//--------------------- .text._ZN2at6native29vectorized_elementwise_kernelILi4ENS0_13BUnaryFunctorIiiiZZZNS0_16fmod_kernel_cudaERNS_18TensorIteratorBaseEENKUlvE_clEvENKUlvE1_clEvEUliiE_EESt5arrayIPcLm2EEEEviT0_T1_ --------------------------
	.section	.text._ZN2at6native29vectorized_elementwise_kernelILi4ENS0_13BUnaryFunctorIiiiZZZNS0_16fmod_kernel_cudaERNS_18TensorIteratorBaseEENKUlvE_clEvENKUlvE1_clEvEUliiE_EESt5arrayIPcLm2EEEEviT0_T1_,"ax",@progbits
	.align	128
        .global         _ZN2at6native29vectorized_elementwise_kernelILi4ENS0_13BUnaryFunctorIiiiZZZNS0_16fmod_kernel_cudaERNS_18TensorIteratorBaseEENKUlvE_clEvENKUlvE1_clEvEUliiE_EESt5arrayIPcLm2EEEEviT0_T1_
        .type           _ZN2at6native29vectorized_elementwise_kernelILi4ENS0_13BUnaryFunctorIiiiZZZNS0_16fmod_kernel_cudaERNS_18TensorIteratorBaseEENKUlvE_clEvENKUlvE1_clEvEUliiE_EESt5arrayIPcLm2EEEEviT0_T1_,@function
        .size           _ZN2at6native29vectorized_elementwise_kernelILi4ENS0_13BUnaryFunctorIiiiZZZNS0_16fmod_kernel_cudaERNS_18TensorIteratorBaseEENKUlvE_clEvENKUlvE1_clEvEUliiE_EESt5arrayIPcLm2EEEEviT0_T1_,(.L_x_57435 - _ZN2at6native29vectorized_elementwise_kernelILi4ENS0_13BUnaryFunctorIiiiZZZNS0_16fmod_kernel_cudaERNS_18TensorIteratorBaseEENKUlvE_clEvENKUlvE1_clEvEUliiE_EESt5arrayIPcLm2EEEEviT0_T1_)
        .other          _ZN2at6native29vectorized_elementwise_kernelILi4ENS0_13BUnaryFunctorIiiiZZZNS0_16fmod_kernel_cudaERNS_18TensorIteratorBaseEENKUlvE_clEvENKUlvE1_clEvEUliiE_EESt5arrayIPcLm2EEEEviT0_T1_,@"STO_CUDA_ENTRY STV_DEFAULT"
_ZN2at6native29vectorized_elementwise_kernelILi4ENS0_13BUnaryFunctorIiiiZZZNS0_16fmod_kernel_cudaERNS_18TensorIteratorBaseEENKUlvE_clEvENKUlvE1_clEvEUliiE_EESt5arrayIPcLm2EEEEviT0_T1_:
.text._ZN2at6native29vectorized_elementwise_kernelILi4ENS0_13BUnaryFunctorIiiiZZZNS0_16fmod_kernel_cudaERNS_18TensorIteratorBaseEENKUlvE_clEvENKUlvE1_clEvEUliiE_EESt5arrayIPcLm2EEEEviT0_T1_:
        /* <DEDUP_REMOVED lines=14> */
[----:B------:R0:W4:Y:S01]  /*00e0*/  LDG.E.128 R4, desc[UR4][R2.64+0x800] ;  /* 0x0008000402047981 */ /* 0x000122000c1e1d00 */
        /* <DEDUP_REMOVED lines=11> */
[----:B------:R-:W-:Y:S01]  /*01a0*/  IABS R16, R14 ;  /* 0x0000000e00107213 */ /* 0x000fe20000000000 */
[C---:B0-----:R-:W-:Y:S01]  /*01b0*/  IMAD.HI.U32 R2, R19.reuse, R20, RZ ;  /* 0x0000001413027227 */ /* 0x041fe200078e00ff */
[----:B----4-:R-:W-:Y:S02]  /*01c0*/  IABS R22, R6 ;  /* 0x0000000600167213 */ /* 0x010fe40000000000 */
[----:B------:R-:W-:Y:S01]  /*01d0*/  IABS R10, R12 ;  /* 0x0000000c000a7213 */ /* 0x000fe20000000000 */
        /* <DEDUP_REMOVED lines=60> */
[----:B------:R-:W-:Y:S01]  /*05a0*/  ISETP.GE.AND P5, PT, R12, RZ, PT ;  /* 0x000000ff0c00720c */ /* 0x000fe20003fa6270 */
[--C-:B------:R-:W-:Y:S01]  /*05b0*/  @!P2 IMAD.IADD R22, R22, 0x1, -R11.reuse ;  /* 0x000000011616a824 */ /* 0x100fe200078e0a0b */
[----:B------:R-:W-:Y:S01]  /*05c0*/  @!P3 IADD3 R18, R18, -R11, RZ ;  /* 0x8000000b1212b210 */ /* 0x000fe20007ffe0ff */
        /* <DEDUP_REMOVED lines=8> */
[----:B------:R-:W-:Y:S01]  /*0650*/  @!P0 IADD3 R26, R26, -R11, RZ ;  /* 0x8000000b1a1a8210 */ /* 0x000fe20007ffe0ff */
[----:B------:R-:W-:Y:S01]  /*0660*/  @!P5 IMAD.MOV R10, RZ, RZ, -R10 ;  /* 0x000000ffff0ad224 */ /* 0x000fe200078e0a0a */
[----:B------:R-:W-:Y:S02]  /*0670*/  ISETP.NE.AND P0, PT, R9, RZ, PT ;  /* 0x000000ff0900720c */ /* 0x000fe40003f05270 */
        /* <DEDUP_REMOVED lines=8> */
[C---:B------:R-:W-:Y:S02]  /*0700*/  SEL R6, R13.reuse, R16, !P0 ;  /* 0x000000100d067207 */ /* 0x040fe40004000000 */
[----:B------:R-:W-:-:S02]  /*0710*/  SEL R11, R13, R18, !P0 ;  /* 0x000000120d0b7207 */ /* 0x000fc40004000000 */
[C---:B------:R-:W-:Y:S01]  /*0720*/  SEL R10, R13.reuse, R22, !P0 ;  /* 0x000000160d0a7207 */ /* 0x040fe20004000000 */
[----:B------:R-:W-:Y:S01]  /*0730*/  STG.E.128 desc[UR4][R2.64], R4 ;  /* 0x0000000402007986 */ /* 0x000fe2000c101d04 */
[C---:B------:R-:W-:Y:S02]  /*0740*/  SEL R9, R13.reuse, R24, !P0 ;  /* 0x000000180d097207 */ /* 0x040fe40004000000 */
[----:B------:R-:W-:-:S05]  /*0750*/  SEL R8, R13, R26, !P0 ;  /* 0x0000001a0d087207 */ /* 0x000fca0004000000 */
[----:B------:R-:W-:Y:S01]  /*0760*/  STG.E.128 desc[UR4][R2.64+0x800], R8 ;  /* 0x0008000802007986 */ /* 0x000fe2000c101d04 */
[----:B------:R-:W-:Y:S05]  /*0770*/  EXIT ;  /* 0x000000000000794d */ /* 0x000fea0003800000 */
.L_x_23134:
        /* <DEDUP_REMOVED lines=83> */
.L_x_23136:
[----:B------:R-:W-:Y:S05]  /*0cb0*/  BSYNC B0 ;  /* 0x0000000000007941 */ /* 0x000fea0003800000 */
.L_x_23135:
        /* <DEDUP_REMOVED lines=24> */
.L_x_23138:
[----:B------:R-:W-:Y:S05]  /*0e40*/  BSYNC B0 ;  /* 0x0000000000007941 */ /* 0x000fea0003800000 */
.L_x_23137:
        /* <DEDUP_REMOVED lines=29> */
.L_x_23140:
[----:B------:R-:W-:Y:S05]  /*1020*/  BSYNC B0 ;  /* 0x0000000000007941 */ /* 0x000fea0003800000 */
.L_x_23139:
        /* <DEDUP_REMOVED lines=35> */
.L_x_23142:
[----:B------:R-:W-:Y:S05]  /*1260*/  BSYNC B0 ;  /* 0x0000000000007941 */ /* 0x000fea0003800000 */
.L_x_23141:
        /* <DEDUP_REMOVED lines=29> */
.L_x_23144:
[----:B------:R-:W-:Y:S05]  /*1440*/  BSYNC B0 ;  /* 0x0000000000007941 */ /* 0x000fea0003800000 */
.L_x_23143:
        /* <DEDUP_REMOVED lines=26> */
.L_x_23146:
[----:B------:R-:W-:Y:S05]  /*15f0*/  BSYNC B0 ;  /* 0x0000000000007941 */ /* 0x000fea0003800000 */
.L_x_23145:
        /* <DEDUP_REMOVED lines=26> */
.L_x_23148:
[----:B------:R-:W-:Y:S05]  /*17a0*/  BSYNC B0 ;  /* 0x0000000000007941 */ /* 0x000fea0003800000 */
.L_x_23147:
        /* <DEDUP_REMOVED lines=26> */
.L_x_23150:
[----:B------:R-:W-:Y:S05]  /*1950*/  BSYNC B0 ;  /* 0x0000000000007941 */ /* 0x000fea0003800000 */
.L_x_23149:
        /* <DEDUP_REMOVED lines=18> */
.L_x_23153:
[----:B------:R-:W-:-:S13]  /*1a80*/  ISETP.GE.AND P0, PT, R7, R4, PT ;  /* 0x000000040700720c */ /* 0x000fda0003f06270 */
[----:B------:R-:W-:Y:S05]  /*1a90*/  @P0 BRA `(.L_x_23155) ;  /* 0x0000000000300947 */ /* 0x000fea0003800000 */
[----:B0-----:R-:W0:Y:S01]  /*1aa0*/  LDC.64 R2, c[0x0][0x220] ;  /* 0x00008800ff027b82 */ /* 0x001e220000000a00 */
[----:B------:R-:W-:Y:S01]  /*1ab0*/  IMAD.IADD R9, R0, 0x1, R7 ;  /* 0x0000000100097824 */ /* 0x000fe200078e0207 */
[----:B------:R-:W-:-:S03]  /*1ac0*/  IADD3 R7, R7, 0x80, RZ ;  /* 0x0000008007077810 */ /* 0x000fc60007ffe0ff */
[----:B0-----:R-:W-:-:S05]  /*1ad0*/  IMAD.WIDE.U32 R2, R9, 0x4, R2 ;  /* 0x0000000409027825 */ /* 0x001fca00078e0002 */
[----:B------:R1:W-:Y:S02]  /*1ae0*/  STG.E desc[UR4][R2.64], R12 ;  /* 0x0000000c02007986 */ /* 0x0003e4000c101904 */
.L_x_23154:
[----:B------:R-:W-:-:S13]  /*1af0*/  ISETP.GE.AND P0, PT, R7, R4, PT ;  /* 0x000000040700720c */ /* 0x000fda0003f06270 */
[----:B------:R-:W-:Y:S05]  /*1b00*/  @P0 BRA `(.L_x_23156) ;  /* 0x0000000000340947 */ /* 0x000fea0003800000 */
[----:B01----:R-:W0:Y:S01]  /*1b10*/  LDC.64 R2, c[0x0][0x220] ;  /* 0x00008800ff027b82 */ /* 0x003e220000000a00 */
[----:B------:R-:W-:Y:S02]  /*1b20*/  IMAD.IADD R9, R0, 0x1, R7 ;  /* 0x0000000100097824 */ /* 0x000fe400078e0207 */
[----:B------:R-:W-:Y:S02]  /*1b30*/  VIADD R7, R7, 0x80 ;  /* 0x0000008007077836 */ /* 0x000fe40000000000 */
[----:B0-----:R-:W-:-:S05]  /*1b40*/  IMAD.WIDE.U32 R2, R9, 0x4, R2 ;  /* 0x0000000409027825 */ /* 0x001fca00078e0002 */
[----:B------:R1:W-:Y:S02]  /*1b50*/  STG.E desc[UR4][R2.64], R5 ;  /* 0x0000000502007986 */ /* 0x0003e4000c101904 */
.L_x_23155:
        /* <DEDUP_REMOVED lines=8> */
.L_x_23156:
[----:B------:R-:W-:Y:S05]  /*1be0*/  BSYNC B1 ;  /* 0x0000000000017941 */ /* 0x000fea0003800000 */
.L_x_23152:
[----:B------:R-:W-:-:S13]  /*1bf0*/  ISETP.GE.AND P0, PT, R7, R4, PT ;  /* 0x000000040700720c */ /* 0x000fda0003f06270 */
[----:B012---:R-:W0:Y:S01]  /*1c00*/  @!P0 LDC.64 R2, c[0x0][0x220] ;  /* 0x00008800ff028b82 */ /* 0x007e220000000a00 */
[----:B------:R-:W-:Y:S01]  /*1c10*/  @!P0 IMAD.IADD R5, R0, 0x1, R7 ;  /* 0x0000000100058824 */ /* 0x000fe200078e0207 */
[----:B------:R-:W-:-:S03]  /*1c20*/  @!P0 IADD3 R7, R7, 0x80, RZ ;  /* 0x0000008007078810 */ /* 0x000fc60007ffe0ff */
[----:B0-----:R-:W-:-:S05]  /*1c30*/  @!P0 IMAD.WIDE.U32 R2, R5, 0x4, R2 ;  /* 0x0000000405028825 */ /* 0x001fca00078e0002 */
[----:B------:R2:W-:Y:S02]  /*1c40*/  @!P0 STG.E desc[UR4][R2.64], R8 ;  /* 0x0000000802008986 */ /* 0x0005e4000c101904 */
.L_x_23157:
[----:B------:R-:W-:Y:S05]  /*1c50*/  BSYNC B0 ;  /* 0x0000000000007941 */ /* 0x000fea0003800000 */
.L_x_23151:
        /* <DEDUP_REMOVED lines=8> */
.L_x_23158:
        /* <DEDUP_REMOVED lines=10> */
.L_x_57435:


//--------------------- .text._ZN2at6native29vectorized_elementwise_kernelILi8ENS0_13BUnaryFunctorIiiiZZZNS0_16fmod_kernel_cudaERNS_18TensorIteratorBaseEENKUlvE_clEvENKUlvE1_clEvEUliiE_EESt5arrayIPcLm2EEEEviT0_T1_ --------------------------
	.section	.text._ZN2at6native29vectorized_elementwise_kernelILi8ENS0_13BUnaryFunctorIiiiZZZNS0_16fmod_kernel_cudaERNS_18TensorIteratorBaseEENKUlvE_clEvENKUlvE1_clEvEUliiE_EESt5arrayIPcLm2EEEEviT0_T1_,"ax",@progbits
	.align	128
        .global         _ZN2at6native29vectorized_elementwise_kernelILi8ENS0_13BUnaryFunctorIiiiZZZNS0_16fmod_kernel_cudaERNS_18TensorIteratorBaseEENKUlvE_clEvENKUlvE1_clEvEUliiE_EESt5arrayIPcLm2EEEEviT0_T1_
        .type           _ZN2at6native29vectorized_elementwise_kernelILi8ENS0_13BUnaryFunctorIiiiZZZNS0_16fmod_kernel_cudaERNS_18TensorIteratorBaseEENKUlvE_clEvENKUlvE1_clEvEUliiE_EESt5arrayIPcLm2EEEEviT0_T1_,@function
        .size           _ZN2at6native29vectorized_elementwise_kernelILi8ENS0_13BUnaryFunctorIiiiZZZNS0_16fmod_kernel_cudaERNS_18TensorIteratorBaseEENKUlvE_clEvENKUlvE1_clEvEUliiE_EESt5arrayIPcLm2EEEEviT0_T1_,(.L_x_57436 - _ZN2at6native29vectorized_elementwise_kernelILi8ENS0_13BUnaryFunctorIiiiZZZNS0_16fmod_kernel_cudaERNS_18TensorIteratorBaseEENKUlvE_clEvENKUlvE1_clEvEUliiE_EESt5arrayIPcLm2EEEEviT0_T1_)
        .other          _ZN2at6native29vectorized_elementwise_kernelILi8ENS0_13BUnaryFunctorIiiiZZZNS0_16fmod_kernel_cudaERNS_18TensorIteratorBaseEENKUlvE_clEvENKUlvE1_clEvEUliiE_EESt5arrayIPcLm2EEEEviT0_T1_,@"STO_CUDA_ENTRY STV_DEFAULT"
_ZN2at6native29vectorized_elementwise_kernelILi8ENS0_13BUnaryFunctorIiiiZZZNS0_16fmod_kernel_cudaERNS_18TensorIteratorBaseEENKUlvE_clEvENKUlvE1_clEvEUliiE_EESt5arrayIPcLm2EEEEviT0_T1_:
.text._ZN2at6native29vectorized_elementwise_kernelILi8ENS0_13BUnaryFunctorIiiiZZZNS0_16fmod_kernel_cudaERNS_18TensorIteratorBaseEENKUlvE_clEvENKUlvE1_clEvEUliiE_EESt5arrayIPcLm2EEEEviT0_T1_:
        /* <DEDUP_REMOVED lines=120> */
.L_x_23159:
        /* <DEDUP_REMOVED lines=83> */
.L_x_23161:
[----:B------:R-:W-:Y:S05]  /*0cb0*/  BSYNC B0 ;  /* 0x0000000000007941 */ /* 0x000fea0003800000 */
.L_x_23160:
        /* <DEDUP_REMOVED lines=24> */
.L_x_23163:
[----:B------:R-:W-:Y:S05]  /*0e40*/  BSYNC B0 ;  /* 0x0000000000007941 */ /* 0x000fea0003800000 */
.L_x_23162:
        /* <DEDUP_REMOVED lines=29> */
.L_x_23165:
[----:B------:R-:W-:Y:S05]  /*1020*/  BSYNC B0 ;  /* 0x0000000000007941 */ /* 0x000fea0003800000 */
.L_x_23164:
        /* <DEDUP_REMOVED lines=35> */
.L_x_23167:
[----:B------:R-:W-:Y:S05]  /*1260*/  BSYNC B0 ;  /* 0x0000000000007941 */ /* 0x000fea0003800000 */
.L_x_23166:
        /* <DEDUP_REMOVED lines=29> */
.L_x_23169:
[----:B------:R-:W-:Y:S05]  /*1440*/  BSYNC B0 ;  /* 0x0000000000007941 */ /* 0x000fea0003800000 */
.L_x_23168:
        /* <DEDUP_REMOVED lines=26> */
.L_x_23171:
[----:B------:R-:W-:Y:S05]  /*15f0*/  BSYNC B0 ;  /* 0x0000000000007941 */ /* 0x000fea0003800000 */
.L_x_23170:
        /* <DEDUP_REMOVED lines=26> */
.L_x_23173:
[----:B------:R-:W-:Y:S05]  /*17a0*/  BSYNC B0 ;  /* 0x0000000000007941 */ /* 0x000fea0003800000 */
.L_x_23172:
        /* <DEDUP_REMOVED lines=26> */
.L_x_23175:
[----:B------:R-:W-:Y:S05]  /*1950*/  BSYNC B0 ;  /* 0x0000000000007941 */ /* 0x000fea0003800000 */
.L_x_23174:
        /* <DEDUP_REMOVED lines=18> */
.L_x_23178:
[----:B------:R-:W-:-:S13]  /*1a80*/  ISETP.GE.AND P0, PT, R7, R4, PT ;  /* 0x000000040700720c */ /* 0x000fda0003f06270 */
[----:B------:R-:W-:Y:S05]  /*1a90*/  @P0 BRA `(.L_x_23180) ;  /* 0x0000000000300947 */ /* 0x000fea0003800000 */
[----:B0-----:R-:W0:Y:S01]  /*1aa0*/  LDC.64 R2, c[0x0][0x220] ;  /* 0x00008800ff027b82 */ /* 0x001e220000000a00 */
[----:B------:R-:W-:Y:S01]  /*1ab0*/  IMAD.IADD R9, R0, 0x1, R7 ;  /* 0x0000000100097824 */ /* 0x000fe200078e0207 */
[----:B------:R-:W-:-:S03]  /*1ac0*/  IADD3 R7, R7, 0x80, RZ ;  /* 0x0000008007077810 */ /* 0x000fc60007ffe0ff */
[----:B0-----:R-:W-:-:S05]  /*1ad0*/  IMAD.WIDE.U32 R2, R9, 0x4, R2 ;  /* 0x0000000409027825 */ /* 0x001fca00078e0002 */
[----:B------:R1:W-:Y:S02]  /*1ae0*/  STG.E desc[UR4][R2.64], R12 ;  /* 0x0000000c02007986 */ /* 0x0003e4000c101904 */
.L_x_23179:
[----:B------:R-:W-:-:S13]  /*1af0*/  ISETP.GE.AND P0, PT, R7, R4, PT ;  /* 0x000000040700720c */ /* 0x000fda0003f06270 */
[----:B------:R-:W-:Y:S05]  /*1b00*/  @P0 BRA `(.L_x_23181) ;  /* 0x0000000000340947 */ /* 0x000fea0003800000 */
[----:B01----:R-:W0:Y:S01]  /*1b10*/  LDC.64 R2, c[0x0][0x220] ;  /* 0x00008800ff027b82 */ /* 0x003e220000000a00 */
[----:B------:R-:W-:Y:S02]  /*1b20*/  IMAD.IADD R9, R0, 0x1, R7 ;  /* 0x0000000100097824 */ /* 0x000fe400078e0207 */
[----:B------:R-:W-:Y:S02]  /*1b30*/  VIADD R7, R7, 0x80 ;  /* 0x0000008007077836 */ /* 0x000fe40000000000 */
[----:B0-----:R-:W-:-:S05]  /*1b40*/  IMAD.WIDE.U32 R2, R9, 0x4, R2 ;  /* 0x0000000409027825 */ /* 0x001fca00078e0002 */
[----:B------:R1:W-:Y:S02]  /*1b50*/  STG.E desc[UR4][R2.64], R5 ;  /* 0x0000000502007986 */ /* 0x0003e4000c101904 */
.L_x_23180:
        /* <DEDUP_REMOVED lines=8> */
.L_x_23181:
[----:B------:R-:W-:Y:S05]  /*1be0*/  BSYNC B1 ;  /* 0x0000000000017941 */ /* 0x000fea0003800000 */
.L_x_23177:
[----:B------:R-:W-:-:S13]  /*1bf0*/  ISETP.GE.AND P0, PT, R7, R4, PT ;  /* 0x000000040700720c */ /* 0x000fda0003f06270 */
[----:B012---:R-:W0:Y:S01]  /*1c00*/  @!P0 LDC.64 R2, c[0x0][0x220] ;  /* 0x00008800ff028b82 */ /* 0x007e220000000a00 */
[----:B------:R-:W-:Y:S01]  /*1c10*/  @!P0 IMAD.IADD R5, R0, 0x1, R7 ;  /* 0x0000000100058824 */ /* 0x000fe200078e0207 */
[----:B------:R-:W-:-:S03]  /*1c20*/  @!P0 IADD3 R7, R7, 0x80, RZ ;  /* 0x0000008007078810 */ /* 0x000fc60007ffe0ff */
[----:B0-----:R-:W-:-:S05]  /*1c30*/  @!P0 IMAD.WIDE.U32 R2, R5, 0x4, R2 ;  /* 0x0000000405028825 */ /* 0x001fca00078e0002 */
[----:B------:R2:W-:Y:S02]  /*1c40*/  @!P0 STG.E desc[UR4][R2.64], R8 ;  /* 0x0000000802008986 */ /* 0x0005e4000c101904 */
.L_x_23182:
[----:B------:R-:W-:Y:S05]  /*1c50*/  BSYNC B0 ;  /* 0x0000000000007941 */ /* 0x000fea0003800000 */
.L_x_23176:
        /* <DEDUP_REMOVED lines=8> */
.L_x_23183:
        /* <DEDUP_REMOVED lines=10> */
.L_x_57436:


//--------------------- .text._ZN2at6native18elementwise_kernelILi128ELi4EZNS0_15gpu_kernel_implINS0_13AUnaryFunctorIiiiZZZNS0_16fmod_kernel_cudaERNS_18TensorIteratorBaseEENKUlvE_clEvENKUlvE1_clEvEUliiE_EEEEvS5_RKT_EUliE_EEviT1_ --------------------------
	.section	.text._ZN2at6native18elementwise_kernelILi128ELi4EZNS0_15gpu_kernel_implINS0_13AUnaryFunctorIiiiZZZNS0_16fmod_kernel_cudaERNS_18TensorIteratorBaseEENKUlvE_clEvENKUlvE1_clEvEUliiE_EEEEvS5_RKT_EUliE_EEviT1_,"ax",@progbits
	.align	128
        .global         _ZN2at6native18elementwise_kernelILi128ELi4EZNS0_15gpu_kernel_implINS0_13AUnaryFunctorIiiiZZZNS0_16fmod_kernel_cudaERNS_18TensorIteratorBaseEENKUlvE_clEvENKUlvE1_clEvEUliiE_EEEEvS5_RKT_EUliE_EEviT1_
        .type           _ZN2at6native18elementwise_kernelILi128ELi4EZNS0_15gpu_kernel_implINS0_13AUnaryFunctorIiiiZZZNS0_16fmod_kernel_cudaERNS_18TensorIteratorBaseEENKUlvE_clEvENKUlvE1_clEvEUliiE_EEEEvS5_RKT_EUliE_EEviT1_,@function
        .size           _ZN2at6native18elementwise_kernelILi128ELi4EZNS0_15gpu_kernel_implINS0_13AUnaryFunctorIiiiZZZNS0_16fmod_kernel_cudaERNS_18TensorIteratorBaseEENKUlvE_clEvENKUlvE1_clEvEUliiE_EEEEvS5_RKT_EUliE_EEviT1_,(.L_x_57437 - _ZN2at6native18elementwise_kernelILi128ELi4EZNS0_15gpu_kernel_implINS0_13AUnaryFunctorIiiiZZZNS0_16fmod_kernel_cudaERNS_18TensorIteratorBaseEENKUlvE_clEvENKUlvE1_clEvEUliiE_EEEEvS5_RKT_EUliE_EEviT1_)
        .other          _ZN2at6native18elementwise_kernelILi128ELi4EZNS0_15gpu_kernel_implINS0_13AUnaryFunctorIiiiZZZNS0_16fmod_kernel_cudaERNS_18TensorIteratorBaseEENKUlvE_clEvENKUlvE1_clEvEUliiE_EEEEvS5_RKT_EUliE_EEviT1_,@"STO_CUDA_ENTRY STV_DEFAULT"
_ZN2at6native18elementwise_kernelILi128ELi4EZNS0_15gpu_kernel_implINS0_13AUnaryFunctorIiiiZZZNS0_16fmod_kernel_cudaERNS_18TensorIteratorBaseEENKUlvE_clEvENKUlvE1_clEvEUliiE_EEEEvS5_RKT_EUliE_EEviT1_:
.text._ZN2at6native18elementwise_kernelILi128ELi4EZNS0_15gpu_kernel_implINS0_13AUnaryFunctorIiiiZZZNS0_16fmod_kernel_cudaERNS_18TensorIteratorBaseEENKUlvE_clEvENKUlvE1_clEvEUliiE_EEEEvS5_RKT_EUliE_EEviT1_:
        /* <DEDUP_REMOVED lines=314> */
.L_x_23186:
        /* <DEDUP_REMOVED lines=20> */
.L_x_23190:
[----:B------:R0:W5:Y:S01]  /*14e0*/  LDG.E.U8 R19, desc[UR36][R2.64] ;  /* 0x0000002402137981 */ /* 0x000162000c1e1100 */
[----:B------:R-:W-:Y:S05]  /*14f0*/  BRA `(.L_x_23192) ;  /* 0x0000000c00347947 */ /* 0x000fea0003800000 */
.L_x_23189:
        /* <DEDUP_REMOVED lines=8> */
.L_x_23194:
[----:B------:R0:W5:Y:S01]  /*1580*/  LDG.E R19, desc[UR36][R2.64] ;  /* 0x0000002402137981 */ /* 0x000162000c1e1900 */
[----:B------:R-:W-:Y:S05]  /*1590*/  BRA `(.L_x_23192) ;  /* 0x0000000c000c7947 */ /* 0x000fea0003800000 */
.L_x_23193:
[----:B------:R0:W5:Y:S01]  /*15a0*/  LDG.E.S16 R19, desc[UR36][R2.64] ;  /* 0x0000002402137981 */ /* 0x000162000c1e1700 */
[----:B------:R-:W-:Y:S05]  /*15b0*/  BRA `(.L_x_23192) ;  /* 0x0000000c00047947 */ /* 0x000fea0003800000 */
.L_x_23188:
        /* <DEDUP_REMOVED lines=9> */
.L_x_23196:
[----:B------:R-:W2:Y:S02]  /*1650*/  LDG.E.U16 R2, desc[UR36][R2.64] ;  /* 0x0000002402027981 */ /* 0x000ea4000c1e1500 */
[----:B--2---:R-:W-:-:S06]  /*1660*/  HADD2.F32 R19, -RZ, R2.H0_H0 ;  /* 0x20000002ff137230 */ /* 0x004fcc0000004100 */
[----:B------:R-:W0:Y:S01]  /*1670*/  F2I.FTZ.TRUNC.NTZ R19, R19 ;  /* 0x0000001300137305 */ /* 0x000e22000021f100 */
[----:B------:R-:W-:Y:S05]  /*1680*/  BRA `(.L_x_23192) ;  /* 0x0000000800d07947 */ /* 0x000fea0003800000 */
.L_x_23195:
        /* <DEDUP_REMOVED lines=9> */
.L_x_23198:
[----:B------:R-:W2:Y:S02]  /*1720*/  LDG.E.U16 R2, desc[UR36][R2.64] ;  /* 0x0000002402027981 */ /* 0x000ea4000c1e1500 */
[----:B--2---:R-:W-:-:S06]  /*1730*/  HADD2.F32 R19, -RZ, R2.H0_H0 ;  /* 0x20000002ff137230 */ /* 0x004fcc0000004100 */
[----:B------:R-:W0:Y:S01]  /*1740*/  F2I.FTZ.TRUNC.NTZ R19, R19 ;  /* 0x0000001300137305 */ /* 0x000e22000021f100 */
[----:B------:R-:W-:Y:S05]  /*1750*/  BRA `(.L_x_23192) ;  /* 0x00000008009c7947 */ /* 0x000fea0003800000 */
.L_x_23197:
[----:B------:R-:W2:Y:S02]  /*1760*/  LDG.E.64 R2, desc[UR36][R2.64] ;  /* 0x0000002402027981 */ /* 0x000ea4000c1e1b00 */
[----:B--2---:R0:W1:Y:S01]  /*1770*/  F2I.F64.TRUNC R19, R2 ;  /* 0x0000000200137311 */ /* 0x004062000030d100 */
[----:B------:R-:W-:Y:S05]  /*1780*/  BRA `(.L_x_23192) ;  /* 0x0000000800907947 */ /* 0x000fea0003800000 */
.L_x_23187:
        /* <DEDUP_REMOVED lines=12> */
.L_x_23201:
[----:B------:R-:W2:Y:S02]  /*1850*/  LDG.E.64 R2, desc[UR36][R2.64] ;  /* 0x0000002402027981 */ /* 0x000ea4000c1e1b00 */
[----:B--2---:R0:W1:Y:S01]  /*1860*/  F2I.F64.TRUNC R19, R2 ;  /* 0x0000000200137311 */ /* 0x004062000030d100 */
[----:B------:R-:W-:Y:S05]  /*1870*/  BRA `(.L_x_23192) ;  /* 0x0000000800547947 */ /* 0x000fea0003800000 */
.L_x_23200:
        /* <DEDUP_REMOVED lines=27> */
.L_x_23203:
        /* <DEDUP_REMOVED lines=14> */
.L_x_23202:
[----:B------:R-:W2:Y:S02]  /*1b10*/  LDG.E.U16 R19, desc[UR36][R2.64] ;  /* 0x0000002402137981 */ /* 0x000ea4000c1e1500 */
[----:B--2---:R-:W-:-:S06]  /*1b20*/  IMAD.U32 R19, R19, 0x10000, RZ ;  /* 0x0001000013137824 */ /* 0x004fcc00078e00ff */
[----:B------:R-:W0:Y:S01]  /*1b30*/  F2I.FTZ.TRUNC.NTZ R19, R19 ;  /* 0x0000001300137305 */ /* 0x000e22000021f100 */
[----:B------:R-:W-:Y:S05]  /*1b40*/  BRA `(.L_x_23192) ;  /* 0x0000000400a07947 */ /* 0x000fea0003800000 */
.L_x_23199:
        /* <DEDUP_REMOVED lines=10> */
.L_x_23206:
        /* <DEDUP_REMOVED lines=21> */
.L_x_23210:
[----:B------:R-:W-:Y:S05]  /*1d40*/  BSYNC B1 ;  /* 0x0000000000017941 */ /* 0x000fea0003800000 */
.L_x_23209:
[----:B------:R-:W-:Y:S01]  /*1d50*/  IMAD.SHL.U32 R2, R2, 0x100000, RZ ;  /* 0x0010000002027824 */ /* 0x000fe200078e00ff */
[----:B------:R-:W-:-:S04]  /*1d60*/  LEA R0, R0, 0x3b800000, 0x17 ;  /* 0x3b80000000007811 */ /* 0x000fc800078eb8ff */
[----:B------:R-:W-:-:S07]  /*1d70*/  LOP3.LUT R19, R0, R2, R19, 0xfe, !PT ;  /* 0x0000000200137212 */ /* 0x000fce00078efe13 */
.L_x_23208:
[----:B------:R-:W-:Y:S05]  /*1d80*/  BSYNC B0 ;  /* 0x0000000000007941 */ /* 0x000fea0003800000 */
.L_x_23207:
[----:B------:R-:W1:Y:S01]  /*1d90*/  F2I.FTZ.TRUNC.NTZ R19, R19 ;  /* 0x0000001300137305 */ /* 0x000e62000021f100 */
[----:B------:R-:W-:Y:S05]  /*1da0*/  BRA `(.L_x_23192) ;  /* 0x0000000400087947 */ /* 0x000fea0003800000 */
.L_x_23205:
        /* <DEDUP_REMOVED lines=21> */
.L_x_23214:
[----:B------:R-:W-:Y:S05]  /*1f00*/  BSYNC B1 ;  /* 0x0000000000017941 */ /* 0x000fea0003800000 */
.L_x_23213:
[----:B------:R-:W-:Y:S01]  /*1f10*/  IMAD.SHL.U32 R2, R2, 0x200000, RZ ;  /* 0x0020000002027824 */ /* 0x000fe200078e00ff */
[----:B------:R-:W-:-:S04]  /*1f20*/  LEA R0, R0, 0x37800000, 0x17 ;  /* 0x3780000000007811 */ /* 0x000fc800078eb8ff */
[----:B------:R-:W-:-:S07]  /*1f30*/  LOP3.LUT R19, R0, R2, R19, 0xfe, !PT ;  /* 0x0000000200137212 */ /* 0x000fce00078efe13 */
.L_x_23212:
[----:B------:R-:W-:Y:S05]  /*1f40*/  BSYNC B0 ;  /* 0x0000000000007941 */ /* 0x000fea0003800000 */
.L_x_23211:
[----:B------:R-:W2:Y:S01]  /*1f50*/  F2I.FTZ.TRUNC.NTZ R19, R19 ;  /* 0x0000001300137305 */ /* 0x000ea2000021f100 */
[----:B------:R-:W-:Y:S05]  /*1f60*/  BRA `(.L_x_23192) ;  /* 0x0000000000987947 */ /* 0x000fea0003800000 */
.L_x_23204:
        /* <DEDUP_REMOVED lines=14> */
.L_x_23218:
[----:B------:R-:W-:Y:S05]  /*2050*/  BSYNC B0 ;  /* 0x0000000000007941 */ /* 0x000fea0003800000 */
.L_x_23217:
[----:B------:R-:W4:Y:S01]  /*2060*/  F2I.FTZ.TRUNC.NTZ R19, R19 ;  /* 0x0000001300137305 */ /* 0x000f22000021f100 */
[----:B------:R-:W-:Y:S05]  /*2070*/  BRA `(.L_x_23192) ;  /* 0x0000000000547947 */ /* 0x000fea0003800000 */
.L_x_23191:
        /* <DEDUP_REMOVED lines=17> */
.L_x_23219:
[----:B------:R-:W-:Y:S05]  /*2190*/  BRA `(.L_x_23192) ;  /* 0x00000000000c7947 */ /* 0x000fea0003800000 */
.L_x_23216:
[----:B------:R0:W5:Y:S01]  /*21a0*/  LDG.E R19, desc[UR36][R2.64] ;  /* 0x0000002402137981 */ /* 0x000162000c1e1900 */
[----:B------:R-:W-:Y:S05]  /*21b0*/  BRA `(.L_x_23192) ;  /* 0x0000000000047947 */ /* 0x000fea0003800000 */
.L_x_23215:
[----:B------:R3:W5:Y:S02]  /*21c0*/  LDG.E R19, desc[UR36][R2.64] ;  /* 0x0000002402137981 */ /* 0x000764000c1e1900 */
.L_x_23192:
[-C--:B012-45:R-:W-:Y:S01]  /*21d0*/  IABS R4, R19.reuse ;  /* 0x0000001300047213 */ /* 0x0b7fe20000000000 */
[----:B------:R-:W0:Y:S01]  /*21e0*/  LDC R6, c[0x0][0x424] ;  /* 0x00010900ff067b82 */ /* 0x000e220000000800 */
[----:B------:R-:W-:Y:S02]  /*21f0*/  IABS R7, R19 ;  /* 0x0000001300077213 */ /* 0x000fe40000000000 */
[----:B------:R-:W1:Y:S03]  /*2200*/  I2F.RP R0, R4 ;  /* 0x0000000400007306 */ /* 0x000e660000209400 */
[----:B------:R-:W-:-:S05]  /*2210*/  IMAD.MOV R7, RZ, RZ, -R7 ;  /* 0x000000ffff077224 */ /* 0x000fca00078e0a07 */
[----:B-1----:R-:W3:Y:S01]  /*2220*/  MUFU.RCP R0, R0 ;  /* 0x0000000000007308 */ /* 0x002ee20000001000 */
[----:B0-----:R-:W-:Y:S01]  /*2230*/  ISETP.GE.AND P1, PT, R6, RZ, PT ;  /* 0x000000ff0600720c */ /* 0x001fe20003f26270 */
[----:B---3--:R-:W-:Y:S01]  /*2240*/  VIADD R2, R0, 0xffffffe ;  /* 0x0ffffffe00027836 */ /* 0x008fe20000000000 */
[----:B------:R-:W-:-:S05]  /*2250*/  IABS R0, R6 ;  /* 0x0000000600007213 */ /* 0x000fca0000000000 */
[----:B------:R0:W1:Y:S02]  /*2260*/  F2I.FTZ.U32.TRUNC.NTZ R3, R2 ;  /* 0x0000000200037305 */ /* 0x000064000021f000 */
[----:B0-----:R-:W-:Y:S02]  /*2270*/  IMAD.MOV.U32 R2, RZ, RZ, RZ ;  /* 0x000000ffff027224 */ /* 0x001fe400078e00ff */
[----:B-1----:R-:W-:-:S04]  /*2280*/  IMAD.MOV R5, RZ, RZ, -R3 ;  /* 0x000000ffff057224 */ /* 0x002fc800078e0a03 */
[----:B------:R-:W-:-:S04]  /*2290*/  IMAD R5, R5, R4, RZ ;  /* 0x0000000405057224 */ /* 0x000fc800078e02ff */
[----:B------:R-:W-:Y:S02]  /*22a0*/  IMAD.HI.U32 R3, R3, R5, R2 ;  /* 0x0000000503037227 */ /* 0x000fe400078e0002 */
[----:B------:R-:W0:Y:S02]  /*22b0*/  LDC.U8 R5, c[0x0][0x428] ;  /* 0x00010a00ff057b82 */ /* 0x000e240000000000 */
[----:B------:R-:W-:Y:S02]  /*22c0*/  IMAD.MOV.U32 R2, RZ, RZ, R7 ;  /* 0x000000ffff027224 */ /* 0x000fe400078e0007 */
[----:B------:R-:W-:-:S04]  /*22d0*/  IMAD.HI.U32 R3, R3, R0, RZ ;  /* 0x0000000003037227 */ /* 0x000fc800078e00ff */
[----:B------:R-:W-:-:S05]  /*22e0*/  IMAD R3, R3, R2, R0 ;  /* 0x0000000203037224 */ /* 0x000fca00078e0200 */
[----:B------:R-:W-:Y:S02]  /*22f0*/  ISETP.GT.U32.AND P0, PT, R4, R3, PT ;  /* 0x000000030400720c */ /* 0x000fe40003f04070 */
[----:B0-----:R-:W-:-:S11]  /*2300*/  PRMT R0, R5, 0x9910, RZ ;  /* 0x0000991005007816 */ /* 0x001fd600000000ff */
        /* <DEDUP_REMOVED lines=19> */
.L_x_23223:
[----:B------:R3:W-:Y:S01]  /*2440*/  STG.E.U8 desc[UR36][R16.64], R2 ;  /* 0x0000000210007986 */ /* 0x0007e2000c101124 */
[----:B------:R-:W-:Y:S05]  /*2450*/  BRA `(.L_x_23225) ;  /* 0x0000000c00507947 */ /* 0x000fea0003800000 */
.L_x_23222:
        /* <DEDUP_REMOVED lines=9> */
.L_x_23227:
[----:B------:R1:W-:Y:S01]  /*24f0*/  STG.E desc[UR36][R16.64], R2 ;  /* 0x0000000210007986 */ /* 0x0003e2000c101924 */
[----:B------:R-:W-:Y:S05]  /*2500*/  BRA `(.L_x_23225) ;  /* 0x0000000c00247947 */ /* 0x000fea0003800000 */
.L_x_23226:
[----:B------:R2:W-:Y:S01]  /*2510*/  STG.E.U16 desc[UR36][R16.64], R2 ;  /* 0x0000000210007986 */ /* 0x0005e2000c101524 */
[----:B------:R-:W-:Y:S05]  /*2520*/  BRA `(.L_x_23225) ;  /* 0x0000000c001c7947 */ /* 0x000fea0003800000 */
.L_x_23221:
        /* <DEDUP_REMOVED lines=9> */
.L_x_23229:
[----:B------:R-:W-:-:S04]  /*25c0*/  I2FP.F32.S32 R0, R2 ;  /* 0x0000000200007245 */ /* 0x000fc80000201400 */
[----:B------:R-:W-:-:S05]  /*25d0*/  F2FP.F16.F32.PACK_AB R0, RZ, R0 ;  /* 0x00000000ff00723e */ /* 0x000fca00000000ff */
[----:B------:R0:W-:Y:S01]  /*25e0*/  STG.E.U16 desc[UR36][R16.64], R0 ;  /* 0x0000000010007986 */ /* 0x0001e2000c101524 */
[----:B------:R-:W-:Y:S05]  /*25f0*/  BRA `(.L_x_23225) ;  /* 0x0000000800e87947 */ /* 0x000fea0003800000 */
.L_x_23228:
        /* <DEDUP_REMOVED lines=10> */
.L_x_23231:
[----:B------:R-:W-:-:S04]  /*26a0*/  I2FP.F32.S32 R2, R2 ;  /* 0x0000000200027245 */ /* 0x000fc80000201400 */
[----:B------:R-:W-:-:S04]  /*26b0*/  F2FP.F16.F32.PACK_AB R3, RZ, R2 ;  /* 0x00000002ff03723e */ /* 0x000fc800000000ff */
[----:B------:R-:W-:-:S05]  /*26c0*/  PRMT R3, R3, 0x5410, RZ ;  /* 0x0000541003037816 */ /* 0x000fca00000000ff */
[----:B------:R0:W-:Y:S01]  /*26d0*/  STG.E desc[UR36][R16.64], R3 ;  /* 0x0000000310007986 */ /* 0x0001e2000c101924 */
[----:B------:R-:W-:Y:S05]  /*26e0*/  BRA `(.L_x_23225) ;  /* 0x0000000800ac7947 */ /* 0x000fea0003800000 */
.L_x_23230:
[----:B------:R-:W0:Y:S02]  /*26f0*/  I2F.F64 R2, R2 ;  /* 0x0000000200027312 */ /* 0x000e240000201c00 */
[----:B0-----:R0:W-:Y:S01]  /*2700*/  STG.E.64 desc[UR36][R16.64], R2 ;  /* 0x0000000210007986 */ /* 0x0011e2000c101b24 */
[----:B------:R-:W-:Y:S05]  /*2710*/  BRA `(.L_x_23225) ;  /* 0x0000000800a07947 */ /* 0x000fea0003800000 */
.L_x_23220:
        /* <DEDUP_REMOVED lines=12> */
.L_x_23234:
[----:B------:R-:W0:Y:S01]  /*27e0*/  I2F.F64 R4, R2 ;  /* 0x0000000200047312 */ /* 0x000e220000201c00 */
[----:B------:R-:W-:-:S05]  /*27f0*/  CS2R R6, SRZ ;  /* 0x0000000000067805 */ /* 0x000fca000001ff00 */
[----:B0-----:R0:W-:Y:S01]  /*2800*/  STG.E.128 desc[UR36][R16.64], R4 ;  /* 0x0000000410007986 */ /* 0x0011e2000c101d24 */
[----:B------:R-:W-:Y:S05]  /*2810*/  BRA `(.L_x_23225) ;  /* 0x0000000800607947 */ /* 0x000fea0003800000 */
.L_x_23233:
        /* <DEDUP_REMOVED lines=21> */
.L_x_23238:
[----:B------:R-:W-:Y:S05]  /*2970*/  BSYNC B0 ;  /* 0x0000000000007941 */ /* 0x000fea0003800000 */
.L_x_23237:
[----:B------:R-:W-:-:S05]  /*2980*/  LOP3.LUT R3, R0, R3, RZ, 0xfc, !PT ;  /* 0x0000000300037212 */ /* 0x000fca00078efcff */
[----:B------:R0:W-:Y:S01]  /*2990*/  STG.E.U8 desc[UR36][R16.64], R3 ;  /* 0x0000000310007986 */ /* 0x0001e2000c101124 */
[----:B------:R-:W-:Y:S05]  /*29a0*/  BRA `(.L_x_23225) ;  /* 0x0000000400fc7947 */ /* 0x000fea0003800000 */
.L_x_23236:
        /* <DEDUP_REMOVED lines=13> */
.L_x_23240:
[----:B------:R-:W-:Y:S01]  /*2a80*/  IMAD.MOV.U32 R0, RZ, RZ, 0x7f ;  /* 0x0000007fff007424 */ /* 0x000fe200078e00ff */
[----:B------:R-:W-:-:S04]  /*2a90*/  ISETP.GT.U32.AND P0, PT, R2, 0x7f800000, PT ;  /* 0x7f8000000200780c */ /* 0x000fc80003f04070 */
[----:B------:R-:W-:-:S09]  /*2aa0*/  SEL R0, R0, 0x7c, P0 ;  /* 0x0000007c00007807 */ /* 0x000fd20000000000 */
.L_x_23241:
[----:B------:R-:W-:Y:S05]  /*2ab0*/  BSYNC B0 ;  /* 0x0000000000007941 */ /* 0x000fea0003800000 */
.L_x_23239:
[----:B------:R-:W-:-:S04]  /*2ac0*/  LOP3.LUT R2, R3, 0x80000000, RZ, 0xc0, !PT ;  /* 0x8000000003027812 */ /* 0x000fc800078ec0ff */
[----:B------:R-:W-:-:S04]  /*2ad0*/  SHF.R.U32.HI R3, RZ, 0x18, R2 ;  /* 0x00000018ff037819 */ /* 0x000fc80000011602 */
[----:B------:R-:W-:-:S05]  /*2ae0*/  LOP3.LUT R3, R0, R3, RZ, 0xfc, !PT ;  /* 0x0000000300037212 */ /* 0x000fca00078efcff */
[----:B------:R0:W-:Y:S01]  /*2af0*/  STG.E.U8 desc[UR36][R16.64], R3 ;  /* 0x0000000310007986 */ /* 0x0001e2000c101124 */
[----:B------:R-:W-:Y:S05]  /*2b00*/  BRA `(.L_x_23225) ;  /* 0x0000000400a47947 */ /* 0x000fea0003800000 */
.L_x_23235:
[----:B------:R-:W-:-:S04]  /*2b10*/  I2FP.F32.S32 R0, R2 ;  /* 0x0000000200007245 */ /* 0x000fc80000201400 */
[----:B------:R-:W-:-:S05]  /*2b20*/  F2FP.BF16.F32.PACK_AB R0, RZ, R0 ;  /* 0x00000000ff00723e */ /* 0x000fca00000010ff */
[----:B------:R0:W-:Y:S01]  /*2b30*/  STG.E.U16 desc[UR36][R16.64], R0 ;  /* 0x0000000010007986 */ /* 0x0001e2000c101524 */
[----:B------:R-:W-:Y:S05]  /*2b40*/  BRA `(.L_x_23225) ;  /* 0x0000000400947947 */ /* 0x000fea0003800000 */
.L_x_23232:
        /* <DEDUP_REMOVED lines=10> */
.L_x_23244:
        /* <DEDUP_REMOVED lines=17> */
.L_x_23247:
[----:B------:R-:W-:-:S04]  /*2d00*/  LOP3.LUT R2, R3, 0x80000000, RZ, 0xc0, !PT ;  /* 0x8000000003027812 */ /* 0x000fc800078ec0ff */
[----:B------:R-:W-:-:S04]  /*2d10*/  SHF.R.U32.HI R3, RZ, 0x18, R2 ;  /* 0x00000018ff037819 */ /* 0x000fc80000011602 */
[----:B------:R-:W-:-:S04]  /*2d20*/  LOP3.LUT R0, R0, R3, RZ, 0xfc, !PT ;  /* 0x0000000300007212 */ /* 0x000fc800078efcff */
[----:B------:R-:W-:-:S07]  /*2d30*/  PRMT R8, R0, 0x7610, R8 ;  /* 0x0000761000087816 */ /* 0x000fce0000000008 */
.L_x_23246:
[----:B------:R-:W-:Y:S05]  /*2d40*/  BSYNC B0 ;  /* 0x0000000000007941 */ /* 0x000fea0003800000 */
.L_x_23245:
[----:B------:R0:W-:Y:S01]  /*2d50*/  STG.E.U8 desc[UR36][R16.64], R8 ;  /* 0x0000000810007986 */ /* 0x0001e2000c101124 */
[----:B------:R-:W-:Y:S05]  /*2d60*/  BRA `(.L_x_23225) ;  /* 0x00000004000c7947 */ /* 0x000fea0003800000 */
.L_x_23243:
        /* <DEDUP_REMOVED lines=17> */
.L_x_23250:
[----:B------:R-:W-:-:S04]  /*2e80*/  LOP3.LUT R2, R3, 0x80000000, RZ, 0xc0, !PT ;  /* 0x8000000003027812 */ /* 0x000fc800078ec0ff */
[----:B------:R-:W-:-:S04]  /*2e90*/  SHF.R.U32.HI R3, RZ, 0x18, R2 ;  /* 0x00000018ff037819 */ /* 0x000fc80000011602 */
[----:B------:R-:W-:-:S04]  /*2ea0*/  LOP3.LUT R0, R0, R3, RZ, 0xfc, !PT ;  /* 0x0000000300007212 */ /* 0x000fc800078efcff */
[----:B------:R-:W-:-:S07]  /*2eb0*/  PRMT R8, R0, 0x7610, R8 ;  /* 0x0000761000087816 */ /* 0x000fce0000000008 */
.L_x_23249:
[----:B------:R-:W-:Y:S05]  /*2ec0*/  BSYNC B0 ;  /* 0x0000000000007941 */ /* 0x000fea0003800000 */
.L_x_23248:
[----:B------:R0:W-:Y:S01]  /*2ed0*/  STG.E.U8 desc[UR36][R16.64], R8 ;  /* 0x0000000810007986 */ /* 0x0001e2000c101124 */
[----:B------:R-:W-:Y:S05]  /*2ee0*/  BRA `(.L_x_23225) ;  /* 0x0000000000ac7947 */ /* 0x000fea0003800000 */
.L_x_23242:
        /* <DEDUP_REMOVED lines=22> */
.L_x_23224:
        /* <DEDUP_REMOVED lines=16> */
.L_x_23253:
[----:B------:R-:W-:Y:S05]  /*3150*/  BRA `(.L_x_23225) ;  /* 0x0000000000107947 */ /* 0x000fea0003800000 */
.L_x_23252:
[----:B------:R-:W-:-:S05]  /*3160*/  SHF.R.S32.HI R3, RZ, 0x1f, R2 ;  /* 0x0000001fff037819 */ /* 0x000fca0000011402 */
[----:B------:R0:W-:Y:S01]  /*3170*/  STG.E.64 desc[UR36][R16.64], R2 ;  /* 0x0000000210007986 */ /* 0x0001e2000c101b24 */
[----:B------:R-:W-:Y:S05]  /*3180*/  BRA `(.L_x_23225) ;  /* 0x0000000000047947 */ /* 0x000fea0003800000 */
.L_x_23251:
[----:B------:R0:W-:Y:S02]  /*3190*/  STG.E desc[UR36][R16.64], R2 ;  /* 0x0000000210007986 */ /* 0x0001e4000c101924 */
.L_x_23225:
[----:B------:R-:W-:-:S04]  /*31a0*/  IMAD R18, R23, 0x200, R18 ;  /* 0x0000020017127824 */ /* 0x000fc800078e0212 */
[----:B------:R-:W-:-:S07]  /*31b0*/  VIADD R19, R18, 0x80 ;  /* 0x0000008012137836 */ /* 0x000fce0000000000 */
.L_x_23185:
[----:B------:R-:W-:Y:S05]  /*31c0*/  BSYNC B6 ;  /* 0x0000000000067941 */ /* 0x000fea0003800000 */
.L_x_23184:
        /* <DEDUP_REMOVED lines=307> */
.L_x_23256:
        /* <DEDUP_REMOVED lines=20> */
.L_x_23260:
[----:B------:R0:W5:Y:S01]  /*4640*/  LDG.E.U8 R18, desc[UR36][R2.64] ;  /* 0x0000002402127981 */ /* 0x000162000c1e1100 */
[----:B------:R-:W-:Y:S05]  /*4650*/  BRA `(.L_x_23262) ;  /* 0x0000000c00347947 */ /* 0x000fea0003800000 */
.L_x_23259:
        /* <DEDUP_REMOVED lines=8> */
.L_x_23264:
[----:B------:R0:W5:Y:S01]  /*46e0*/  LDG.E R18, desc[UR36][R2.64] ;  /* 0x0000002402127981 */ /* 0x000162000c1e1900 */
[----:B------:R-:W-:Y:S05]  /*46f0*/  BRA `(.L_x_23262) ;  /* 0x0000000c000c7947 */ /* 0x000fea0003800000 */
.L_x_23263:
[----:B------:R0:W5:Y:S01]  /*4700*/  LDG.E.S16 R18, desc[UR36][R2.64] ;  /* 0x0000002402127981 */ /* 0x000162000c1e1700 */
[----:B------:R-:W-:Y:S05]  /*4710*/  BRA `(.L_x_23262) ;  /* 0x0000000c00047947 */ /* 0x000fea0003800000 */
.L_x_23258:
        /* <DEDUP_REMOVED lines=9> */
.L_x_23266:
[----:B------:R-:W2:Y:S02]  /*47b0*/  LDG.E.U16 R2, desc[UR36][R2.64] ;  /* 0x0000002402027981 */ /* 0x000ea4000c1e1500 */
[----:B--2---:R-:W-:-:S06]  /*47c0*/  HADD2.F32 R18, -RZ, R2.H0_H0 ;  /* 0x20000002ff127230 */ /* 0x004fcc0000004100 */
[----:B------:R-:W0:Y:S01]  /*47d0*/  F2I.FTZ.TRUNC.NTZ R18, R18 ;  /* 0x0000001200127305 */ /* 0x000e22000021f100 */
[----:B------:R-:W-:Y:S05]  /*47e0*/  BRA `(.L_x_23262) ;  /* 0x0000000800d07947 */ /* 0x000fea0003800000 */
.L_x_23265:
        /* <DEDUP_REMOVED lines=9> */
.L_x_23268:
[----:B------:R-:W2:Y:S02]  /*4880*/  LDG.E.U16 R2, desc[UR36][R2.64] ;  /* 0x0000002402027981 */ /* 0x000ea4000c1e1500 */
[----:B--2---:R-:W-:-:S06]  /*4890*/  HADD2.F32 R18, -RZ, R2.H0_H0 ;  /* 0x20000002ff127230 */ /* 0x004fcc0000004100 */
[----:B------:R-:W0:Y:S01]  /*48a0*/  F2I.FTZ.TRUNC.NTZ R18, R18 ;  /* 0x0000001200127305 */ /* 0x000e22000021f100 */
[----:B------:R-:W-:Y:S05]  /*48b0*/  BRA `(.L_x_23262) ;  /* 0x00000008009c7947 */ /* 0x000fea0003800000 */
.L_x_23267:
[----:B------:R-:W2:Y:S02]  /*48c0*/  LDG.E.64 R2, desc[UR36][R2.64] ;  /* 0x0000002402027981 */ /* 0x000ea4000c1e1b00 */
[----:B--2---:R0:W1:Y:S01]  /*48d0*/  F2I.F64.TRUNC R18, R2 ;  /* 0x0000000200127311 */ /* 0x004062000030d100 */
[----:B------:R-:W-:Y:S05]  /*48e0*/  BRA `(.L_x_23262) ;  /* 0x0000000800907947 */ /* 0x000fea0003800000 */
.L_x_23257:
        /* <DEDUP_REMOVED lines=12> */
.L_x_23271:
[----:B------:R-:W2:Y:S02]  /*49b0*/  LDG.E.64 R2, desc[UR36][R2.64] ;  /* 0x0000002402027981 */ /* 0x000ea4000c1e1b00 */
[----:B--2---:R0:W1:Y:S01]  /*49c0*/  F2I.F64.TRUNC R18, R2 ;  /* 0x0000000200127311 */ /* 0x004062000030d100 */
[----:B------:R-:W-:Y:S05]  /*49d0*/  BRA `(.L_x_23262) ;  /* 0x0000000800547947 */ /* 0x000fea0003800000 */
.L_x_23270:
        /* <DEDUP_REMOVED lines=27> */
.L_x_23273:
        /* <DEDUP_REMOVED lines=14> */
.L_x_23272:
[----:B------:R-:W2:Y:S02]  /*4c70*/  LDG.E.U16 R18, desc[UR36][R2.64] ;  /* 0x0000002402127981 */ /* 0x000ea4000c1e1500 */
[----:B--2---:R-:W-:-:S06]  /*4c80*/  IMAD.U32 R18, R18, 0x10000, RZ ;  /* 0x0001000012127824 */ /* 0x004fcc00078e00ff */
[----:B------:R-:W0:Y:S01]  /*4c90*/  F2I.FTZ.TRUNC.NTZ R18, R18 ;  /* 0x0000001200127305 */ /* 0x000e22000021f100 */
[----:B------:R-:W-:Y:S05]  /*4ca0*/  BRA `(.L_x_23262) ;  /* 0x0000000400a07947 */ /* 0x000fea0003800000 */
.L_x_23269:
        /* <DEDUP_REMOVED lines=10> */
.L_x_23276:
        /* <DEDUP_REMOVED lines=21> */
.L_x_23280:
[----:B------:R-:W-:Y:S05]  /*4ea0*/  BSYNC B1 ;  /* 0x0000000000017941 */ /* 0x000fea0003800000 */
.L_x_23279:
[----:B------:R-:W-:Y:S01]  /*4eb0*/  IMAD.SHL.U32 R2, R2, 0x100000, RZ ;  /* 0x0010000002027824 */ /* 0x000fe200078e00ff */
[----:B------:R-:W-:-:S04]  /*4ec0*/  LEA R3, R0, 0x3b800000, 0x17 ;  /* 0x3b80000000037811 */ /* 0x000fc800078eb8ff */
[----:B------:R-:W-:-:S07]  /*4ed0*/  LOP3.LUT R18, R3, R2, R18, 0xfe, !PT ;  /* 0x0000000203127212 */ /* 0x000fce00078efe12 */
.L_x_23278:
[----:B------:R-:W-:Y:S05]  /*4ee0*/  BSYNC B0 ;  /* 0x0000000000007941 */ /* 0x000fea0003800000 */
.L_x_23277:
[----:B------:R-:W1:Y:S01]  /*4ef0*/  F2I.FTZ.TRUNC.NTZ R18, R18 ;  /* 0x0000001200127305 */ /* 0x000e62000021f100 */
[----:B------:R-:W-:Y:S05]  /*4f00*/  BRA `(.L_x_23262) ;  /* 0x0000000400087947 */ /* 0x000fea0003800000 */
.L_x_23275:
        /* <DEDUP_REMOVED lines=21> */
.L_x_23284:
[----:B------:R-:W-:Y:S05]  /*5060*/  BSYNC B1 ;  /* 0x0000000000017941 */ /* 0x000fea0003800000 */
.L_x_23283:
[----:B------:R-:W-:Y:S01]  /*5070*/  IMAD.SHL.U32 R2, R2, 0x200000, RZ ;  /* 0x0020000002027824 */ /* 0x000fe200078e00ff */
[----:B------:R-:W-:-:S04]  /*5080*/  LEA R3, R0, 0x37800000, 0x17 ;  /* 0x3780000000037811 */ /* 0x000fc800078eb8ff */
[----:B------:R-:W-:-:S07]  /*5090*/  LOP3.LUT R18, R3, R2, R18, 0xfe, !PT ;  /* 0x0000000203127212 */ /* 0x000fce00078efe12 */
.L_x_23282:
[----:B------:R-:W-:Y:S05]  /*50a0*/  BSYNC B0 ;  /* 0x0000000000007941 */ /* 0x000fea0003800000 */
.L_x_23281:
[----:B------:R-:W2:Y:S01]  /*50b0*/  F2I.FTZ.TRUNC.NTZ R18, R18 ;  /* 0x0000001200127305 */ /* 0x000ea2000021f100 */
[----:B------:R-:W-:Y:S05]  /*50c0*/  BRA `(.L_x_23262) ;  /* 0x0000000000987947 */ /* 0x000fea0003800000 */
.L_x_23274:
        /* <DEDUP_REMOVED lines=14> */
.L_x_23288:
[----:B------:R-:W-:Y:S05]  /*51b0*/  BSYNC B0 ;  /* 0x0000000000007941 */ /* 0x000fea0003800000 */
.L_x_23287:
[----:B------:R-:W0:Y:S01]  /*51c0*/  F2I.FTZ.TRUNC.NTZ R18, R18 ;  /* 0x0000001200127305 */ /* 0x000e22000021f100 */
[----:B------:R-:W-:Y:S05]  /*51d0*/  BRA `(.L_x_23262) ;  /* 0x0000000000547947 */ /* 0x000fea0003800000 */
.L_x_23261:
        /* <DEDUP_REMOVED lines=17> */
.L_x_23289:
[----:B------:R-:W-:Y:S05]  /*52f0*/  BRA `(.L_x_23262) ;  /* 0x00000000000c7947 */ /* 0x000fea0003800000 */
.L_x_23286:
[----:B------:R4:W5:Y:S01]  /*5300*/  LDG.E R18, desc[UR36][R2.64] ;  /* 0x0000002402127981 */ /* 0x000962000c1e1900 */
[----:B------:R-:W-:Y:S05]  /*5310*/  BRA `(.L_x_23262) ;  /* 0x0000000000047947 */ /* 0x000fea0003800000 */
.L_x_23285:
[----:B------:R3:W5:Y:S02]  /*5320*/  LDG.E R18, desc[UR36][R2.64] ;  /* 0x0000002402127981 */ /* 0x000764000c1e1900 */
.L_x_23262:
[-C--:B012--5:R-:W-:Y:S01]  /*5330*/  IABS R4, R18.reuse ;  /* 0x0000001200047213 */ /* 0x0a7fe20000000000 */
[----:B------:R-:W0:Y:S01]  /*5340*/  LDC R6, c[0x0][0x424] ;  /* 0x00010900ff067b82 */ /* 0x000e220000000800 */
[----:B------:R-:W-:Y:S02]  /*5350*/  IABS R7, R18 ;  /* 0x0000001200077213 */ /* 0x000fe40000000000 */
[----:B------:R-:W1:Y:S08]  /*5360*/  I2F.RP R0, R4 ;  /* 0x0000000400007306 */ /* 0x000e700000209400 */
[----:B-1----:R-:W3:Y:S01]  /*5370*/  MUFU.RCP R0, R0 ;  /* 0x0000000000007308 */ /* 0x002ee20000001000 */
[----:B0-----:R-:W-:-:S02]  /*5380*/  IABS R8, R6 ;  /* 0x0000000600087213 */ /* 0x001fc40000000000 */
[----:B------:R-:W-:Y:S01]  /*5390*/  ISETP.GE.AND P1, PT, R6, RZ, PT ;  /* 0x000000ff0600720c */ /* 0x000fe20003f26270 */
[----:B---34-:R-:W-:Y:S02]  /*53a0*/  VIADD R2, R0, 0xffffffe ;  /* 0x0ffffffe00027836 */ /* 0x018fe40000000000 */
[----:B------:R-:W-:Y:S02]  /*53b0*/  IMAD.MOV R0, RZ, RZ, -R7 ;  /* 0x000000ffff007224 */ /* 0x000fe400078e0a07 */
[----:B------:R0:W1:Y:S02]  /*53c0*/  F2I.FTZ.U32.TRUNC.NTZ R3, R2 ;  /* 0x0000000200037305 */ /* 0x000064000021f000 */
[----:B0-----:R-:W-:Y:S02]  /*53d0*/  IMAD.MOV.U32 R2, RZ, RZ, RZ ;  /* 0x000000ffff027224 */ /* 0x001fe400078e00ff */
[----:B-1----:R-:W-:-:S04]  /*53e0*/  IMAD.MOV R5, RZ, RZ, -R3 ;  /* 0x000000ffff057224 */ /* 0x002fc800078e0a03 */
[----:B------:R-:W-:-:S04]  /*53f0*/  IMAD R5, R5, R4, RZ ;  /* 0x0000000405057224 */ /* 0x000fc800078e02ff */
[----:B------:R-:W-:Y:S02]  /*5400*/  IMAD.HI.U32 R3, R3, R5, R2 ;  /* 0x0000000503037227 */ /* 0x000fe400078e0002 */
[----:B------:R-:W0:Y:S04]  /*5410*/  LDC.U8 R5, c[0x0][0x428] ;  /* 0x00010a00ff057b82 */ /* 0x000e280000000000 */
        /* <DEDUP_REMOVED lines=23> */
.L_x_23293:
[----:B------:R0:W-:Y:S01]  /*5590*/  STG.E.U8 desc[UR36][R16.64], R2 ;  /* 0x0000000210007986 */ /* 0x0001e2000c101124 */
[----:B------:R-:W-:Y:S05]  /*55a0*/  BRA `(.L_x_23295) ;  /* 0x0000000c00507947 */ /* 0x000fea0003800000 */
.L_x_23292:
        /* <DEDUP_REMOVED lines=9> */
.L_x_23297:
[----:B------:R0:W-:Y:S01]  /*5640*/  STG.E desc[UR36][R16.64], R2 ;  /* 0x0000000210007986 */ /* 0x0001e2000c101924 */
[----:B------:R-:W-:Y:S05]  /*5650*/  BRA `(.L_x_23295) ;  /* 0x0000000c00247947 */ /* 0x000fea0003800000 */
.L_x_23296:
[----:B------:R0:W-:Y:S01]  /*5660*/  STG.E.U16 desc[UR36][R16.64], R2 ;  /* 0x0000000210007986 */ /* 0x0001e2000c101524 */
[----:B------:R-:W-:Y:S05]  /*5670*/  BRA `(.L_x_23295) ;  /* 0x0000000c001c7947 */ /* 0x000fea0003800000 */
.L_x_23291:
        /* <DEDUP_REMOVED lines=9> */
.L_x_23299:
[----:B------:R-:W-:-:S04]  /*5710*/  I2FP.F32.S32 R0, R2 ;  /* 0x0000000200007245 */ /* 0x000fc80000201400 */
[----:B------:R-:W-:-:S05]  /*5720*/  F2FP.F16.F32.PACK_AB R0, RZ, R0 ;  /* 0x00000000ff00723e */ /* 0x000fca00000000ff */
[----:B------:R0:W-:Y:S01]  /*5730*/  STG.E.U16 desc[UR36][R16.64], R0 ;  /* 0x0000000010007986 */ /* 0x0001e2000c101524 */
[----:B------:R-:W-:Y:S05]  /*5740*/  BRA `(.L_x_23295) ;  /* 0x0000000800e87947 */ /* 0x000fea0003800000 */
.L_x_23298:
        /* <DEDUP_REMOVED lines=10> */
.L_x_23301:
[----:B------:R-:W-:-:S04]  /*57f0*/  I2FP.F32.S32 R2, R2 ;  /* 0x0000000200027245 */ /* 0x000fc80000201400 */
[----:B------:R-:W-:-:S04]  /*5800*/  F2FP.F16.F32.PACK_AB R3, RZ, R2 ;  /* 0x00000002ff03723e */ /* 0x000fc800000000ff */
[----:B------:R-:W-:-:S05]  /*5810*/  PRMT R3, R3, 0x5410, RZ ;  /* 0x0000541003037816 */ /* 0x000fca00000000ff */
[----:B------:R0:W-:Y:S01]  /*5820*/  STG.E desc[UR36][R16.64], R3 ;  /* 0x0000000310007986 */ /* 0x0001e2000c101924 */
[----:B------:R-:W-:Y:S05]  /*5830*/  BRA `(.L_x_23295) ;  /* 0x0000000800ac7947 */ /* 0x000fea0003800000 */
.L_x_23300:
[----:B------:R-:W0:Y:S02]  /*5840*/  I2F.F64 R2, R2 ;  /* 0x0000000200027312 */ /* 0x000e240000201c00 */
[----:B0-----:R0:W-:Y:S01]  /*5850*/  STG.E.64 desc[UR36][R16.64], R2 ;  /* 0x0000000210007986 */ /* 0x0011e2000c101b24 */
[----:B------:R-:W-:Y:S05]  /*5860*/  BRA `(.L_x_23295) ;  /* 0x0000000800a07947 */ /* 0x000fea0003800000 */
.L_x_23290:
        /* <DEDUP_REMOVED lines=12> */
.L_x_23304:
[----:B------:R-:W0:Y:S01]  /*5930*/  I2F.F64 R4, R2 ;  /* 0x0000000200047312 */ /* 0x000e220000201c00 */
[----:B------:R-:W-:-:S05]  /*5940*/  CS2R R6, SRZ ;  /* 0x0000000000067805 */ /* 0x000fca000001ff00 */
[----:B0-----:R0:W-:Y:S01]  /*5950*/  STG.E.128 desc[UR36][R16.64], R4 ;  /* 0x0000000410007986 */ /* 0x0011e2000c101d24 */
[----:B------:R-:W-:Y:S05]  /*5960*/  BRA `(.L_x_23295) ;  /* 0x0000000800607947 */ /* 0x000fea0003800000 */
.L_x_23303:
        /* <DEDUP_REMOVED lines=21> */
.L_x_23308:
[----:B------:R-:W-:Y:S05]  /*5ac0*/  BSYNC B0 ;  /* 0x0000000000007941 */ /* 0x000fea0003800000 */
.L_x_23307:
[----:B------:R-:W-:-:S05]  /*5ad0*/  LOP3.LUT R3, R0, R3, RZ, 0xfc, !PT ;  /* 0x0000000300037212 */ /* 0x000fca00078efcff */
[----:B------:R0:W-:Y:S01]  /*5ae0*/  STG.E.U8 desc[UR36][R16.64], R3 ;  /* 0x0000000310007986 */ /* 0x0001e2000c101124 */
[----:B------:R-:W-:Y:S05]  /*5af0*/  BRA `(.L_x_23295) ;  /* 0x0000000400fc7947 */ /* 0x000fea0003800000 */
.L_x_23306:
        /* <DEDUP_REMOVED lines=13> */
.L_x_23310:
[----:B------:R-:W-:Y:S01]  /*5bd0*/  IMAD.MOV.U32 R0, RZ, RZ, 0x7f ;  /* 0x0000007fff007424 */ /* 0x000fe200078e00ff */
[----:B------:R-:W-:-:S04]  /*5be0*/  ISETP.GT.U32.AND P0, PT, R2, 0x7f800000, PT ;  /* 0x7f8000000200780c */ /* 0x000fc80003f04070 */
[----:B------:R-:W-:-:S09]  /*5bf0*/  SEL R0, R0, 0x7c, P0 ;  /* 0x0000007c00007807 */ /* 0x000fd20000000000 */
.L_x_23311:
[----:B------:R-:W-:Y:S05]  /*5c00*/  BSYNC B0 ;  /* 0x0000000000007941 */ /* 0x000fea0003800000 */
.L_x_23309:
[----:B------:R-:W-:-:S04]  /*5c10*/  LOP3.LUT R2, R3, 0x80000000, RZ, 0xc0, !PT ;  /* 0x8000000003027812 */ /* 0x000fc800078ec0ff */
[----:B------:R-:W-:-:S04]  /*5c20*/  SHF.R.U32.HI R3, RZ, 0x18, R2 ;  /* 0x00000018ff037819 */ /* 0x000fc80000011602 */
[----:B------:R-:W-:-:S05]  /*5c30*/  LOP3.LUT R3, R0, R3, RZ, 0xfc, !PT ;  /* 0x0000000300037212 */ /* 0x000fca00078efcff */
[----:B------:R0:W-:Y:S01]  /*5c40*/  STG.E.U8 desc[UR36][R16.64], R3 ;  /* 0x0000000310007986 */ /* 0x0001e2000c101124 */
[----:B------:R-:W-:Y:S05]  /*5c50*/  BRA `(.L_x_23295) ;  /* 0x0000000400a47947 */ /* 0x000fea0003800000 */
.L_x_23305:
[----:B------:R-:W-:-:S04]  /*5c60*/  I2FP.F32.S32 R0, R2 ;  /* 0x0000000200007245 */ /* 0x000fc80000201400 */
[----:B------:R-:W-:-:S05]  /*5c70*/  F2FP.BF16.F32.PACK_AB R0, RZ, R0 ;  /* 0x00000000ff00723e */ /* 0x000fca00000010ff */
[----:B------:R0:W-:Y:S01]  /*5c80*/  STG.E.U16 desc[UR36][R16.64], R0 ;  /* 0x0000000010007986 */ /* 0x0001e2000c101524 */
[----:B------:R-:W-:Y:S05]  /*5c90*/  BRA `(.L_x_23295) ;  /* 0x0000000400947947 */ /* 0x000fea0003800000 */
.L_x_23302:
        /* <DEDUP_REMOVED lines=10> */
.L_x_23314:
        /* <DEDUP_REMOVED lines=17> */
.L_x_23317:
[----:B------:R-:W-:-:S04]  /*5e50*/  LOP3.LUT R2, R3, 0x80000000, RZ, 0xc0, !PT ;  /* 0x8000000003027812 */ /* 0x000fc800078ec0ff */
[----:B------:R-:W-:-:S04]  /*5e60*/  SHF.R.U32.HI R3, RZ, 0x18, R2 ;  /* 0x00000018ff037819 */ /* 0x000fc80000011602 */
[----:B------:R-:W-:-:S04]  /*5e70*/  LOP3.LUT R0, R0, R3, RZ, 0xfc, !PT ;  /* 0x0000000300007212 */ /* 0x000fc800078efcff */
[----:B------:R-:W-:-:S07]  /*5e80*/  PRMT R8, R0, 0x7610, R8 ;  /* 0x0000761000087816 */ /* 0x000fce0000000008 */
.L_x_23316:
[----:B------:R-:W-:Y:S05]  /*5e90*/  BSYNC B0 ;  /* 0x0000000000007941 */ /* 0x000fea0003800000 */
.L_x_23315:
[----:B------:R3:W-:Y:S01]  /*5ea0*/  STG.E.U8 desc[UR36][R16.64], R8 ;  /* 0x0000000810007986 */ /* 0x0007e2000c101124 */
[----:B------:R-:W-:Y:S05]  /*5eb0*/  BRA `(.L_x_23295) ;  /* 0x00000004000c7947 */ /* 0x000fea0003800000 */
.L_x_23313:
        /* <DEDUP_REMOVED lines=17> */
.L_x_23320:
[----:B------:R-:W-:-:S04]  /*5fd0*/  LOP3.LUT R2, R3, 0x80000000, RZ, 0xc0, !PT ;  /* 0x8000000003027812 */ /* 0x000fc800078ec0ff */
[----:B------:R-:W-:-:S04]  /*5fe0*/  SHF.R.U32.HI R3, RZ, 0x18, R2 ;  /* 0x00000018ff037819 */ /* 0x000fc80000011602 */
[----:B------:R-:W-:-:S04]  /*5ff0*/  LOP3.LUT R0, R0, R3, RZ, 0xfc, !PT ;  /* 0x0000000300007212 */ /* 0x000fc800078efcff */
[----:B------:R-:W-:-:S07]  /*6000*/  PRMT R8, R0, 0x7610, R8 ;  /* 0x0000761000087816 */ /* 0x000fce0000000008 */
.L_x_23319:
[----:B------:R-:W-:Y:S05]  /*6010*/  BSYNC B0 ;  /* 0x0000000000007941 */ /* 0x000fea0003800000 */
.L_x_23318:
[----:B------:R0:W-:Y:S01]  /*6020*/  STG.E.U8 desc[UR36][R16.64], R8 ;  /* 0x0000000810007986 */ /* 0x0001e2000c101124 */
[----:B------:R-:W-:Y:S05]  /*6030*/  BRA `(.L_x_23295) ;  /* 0x0000000000ac7947 */ /* 0x000fea0003800000 */
.L_x_23312:
        /* <DEDUP_REMOVED lines=22> */
.L_x_23294:
        /* <DEDUP_REMOVED lines=16> */
.L_x_23323:
[----:B------:R-:W-:Y:S05]  /*62a0*/  BRA `(.L_x_23295) ;  /* 0x0000000000107947 */ /* 0x000fea0003800000 */
.L_x_23322:
[----:B------:R-:W-:-:S05]  /*62b0*/  SHF.R.S32.HI R3, RZ, 0x1f, R2 ;  /* 0x0000001fff037819 */ /* 0x000fca0000011402 */
[----:B------:R2:W-:Y:S01]  /*62c0*/  STG.E.64 desc[UR36][R16.64], R2 ;  /* 0x0000000210007986 */ /* 0x0005e2000c101b24 */
[----:B------:R-:W-:Y:S05]  /*62d0*/  BRA `(.L_x_23295) ;  /* 0x0000000000047947 */ /* 0x000fea0003800000 */
.L_x_23321:
[----:B------:R0:W-:Y:S02]  /*62e0*/  STG.E desc[UR36][R16.64], R2 ;  /* 0x0000000210007986 */ /* 0x0001e4000c101924 */
.L_x_23295:
[----:B------:R-:W-:-:S07]  /*62f0*/  VIADD R19, R19, 0x80 ;  /* 0x0000008013137836 */ /* 0x000fce0000000000 */
.L_x_23255:
[----:B------:R-:W-:Y:S05]  /*6300*/  BSYNC B6 ;  /* 0x0000000000067941 */ /* 0x000fea0003800000 */
.L_x_23254:
        /* <DEDUP_REMOVED lines=307> */
.L_x_23326:
        /* <DEDUP_REMOVED lines=20> */
.L_x_23330:
[----:B------:R0:W5:Y:S01]  /*7780*/  LDG.E.U8 R18, desc[UR36][R2.64] ;  /* 0x0000002402127981 */ /* 0x000162000c1e1100 */
[----:B------:R-:W-:Y:S05]  /*7790*/  BRA `(.L_x_23332) ;  /* 0x0000000c00347947 */ /* 0x000fea0003800000 */
.L_x_23329:
        /* <DEDUP_REMOVED lines=8> */
.L_x_23334:
[----:B------:R0:W5:Y:S01]  /*7820*/  LDG.E R18, desc[UR36][R2.64] ;  /* 0x0000002402127981 */ /* 0x000162000c1e1900 */
[----:B------:R-:W-:Y:S05]  /*7830*/  BRA `(.L_x_23332) ;  /* 0x0000000c000c7947 */ /* 0x000fea0003800000 */
.L_x_23333:
[----:B------:R0:W5:Y:S01]  /*7840*/  LDG.E.S16 R18, desc[UR36][R2.64] ;  /* 0x0000002402127981 */ /* 0x000162000c1e1700 */
[----:B------:R-:W-:Y:S05]  /*7850*/  BRA `(.L_x_23332) ;  /* 0x0000000c00047947 */ /* 0x000fea0003800000 */
.L_x_23328:
        /* <DEDUP_REMOVED lines=9> */
.L_x_23336:
[----:B------:R-:W2:Y:S02]  /*78f0*/  LDG.E.U16 R2, desc[UR36][R2.64] ;  /* 0x0000002402027981 */ /* 0x000ea4000c1e1500 */
[----:B--2---:R-:W-:-:S06]  /*7900*/  HADD2.F32 R18, -RZ, R2.H0_H0 ;  /* 0x20000002ff127230 */ /* 0x004fcc0000004100 */
[----:B------:R-:W0:Y:S01]  /*7910*/  F2I.FTZ.TRUNC.NTZ R18, R18 ;  /* 0x0000001200127305 */ /* 0x000e22000021f100 */
[----:B------:R-:W-:Y:S05]  /*7920*/  BRA `(.L_x_23332) ;  /* 0x0000000800d07947 */ /* 0x000fea0003800000 */
.L_x_23335:
        /* <DEDUP_REMOVED lines=9> */
.L_x_23338:
[----:B------:R-:W2:Y:S02]  /*79c0*/  LDG.E.U16 R2, desc[UR36][R2.64] ;  /* 0x0000002402027981 */ /* 0x000ea4000c1e1500 */
[----:B--2---:R-:W-:-:S06]  /*79d0*/  HADD2.F32 R18, -RZ, R2.H0_H0 ;  /* 0x20000002ff127230 */ /* 0x004fcc0000004100 */
[----:B------:R-:W0:Y:S01]  /*79e0*/  F2I.FTZ.TRUNC.NTZ R18, R18 ;  /* 0x0000001200127305 */ /* 0x000e22000021f100 */
[----:B------:R-:W-:Y:S05]  /*79f0*/  BRA `(.L_x_23332) ;  /* 0x00000008009c7947 */ /* 0x000fea0003800000 */
.L_x_23337:
[----:B------:R-:W2:Y:S02]  /*7a00*/  LDG.E.64 R2, desc[UR36][R2.64] ;  /* 0x0000002402027981 */ /* 0x000ea4000c1e1b00 */
[----:B--2---:R0:W1:Y:S01]  /*7a10*/  F2I.F64.TRUNC R18, R2 ;  /* 0x0000000200127311 */ /* 0x004062000030d100 */
[----:B------:R-:W-:Y:S05]  /*7a20*/  BRA `(.L_x_23332) ;  /* 0x0000000800907947 */ /* 0x000fea0003800000 */
.L_x_23327:
        /* <DEDUP_REMOVED lines=12> */
.L_x_23341:
[----:B------:R-:W2:Y:S02]  /*7af0*/  LDG.E.64 R2, desc[UR36][R2.64] ;  /* 0x0000002402027981 */ /* 0x000ea4000c1e1b00 */
[----:B--2---:R0:W1:Y:S01]  /*7b00*/  F2I.F64.TRUNC R18, R2 ;  /* 0x0000000200127311 */ /* 0x004062000030d100 */
[----:B------:R-:W-:Y:S05]  /*7b10*/  BRA `(.L_x_23332) ;  /* 0x0000000800547947 */ /* 0x000fea0003800000 */
.L_x_23340:
        /* <DEDUP_REMOVED lines=27> */
.L_x_23343:
        /* <DEDUP_REMOVED lines=14> */
.L_x_23342:
[----:B------:R-:W2:Y:S02]  /*7db0*/  LDG.E.U16 R18, desc[UR36][R2.64] ;  /* 0x0000002402127981 */ /* 0x000ea4000c1e1500 */
[----:B--2---:R-:W-:-:S06]  /*7dc0*/  IMAD.U32 R18, R18, 0x10000, RZ ;  /* 0x0001000012127824 */ /* 0x004fcc00078e00ff */
[----:B------:R-:W0:Y:S01]  /*7dd0*/  F2I.FTZ.TRUNC.NTZ R18, R18 ;  /* 0x0000001200127305 */ /* 0x000e22000021f100 */
[----:B------:R-:W-:Y:S05]  /*7de0*/  BRA `(.L_x_23332) ;  /* 0x0000000400a07947 */ /* 0x000fea0003800000 */
.L_x_23339:
        /* <DEDUP_REMOVED lines=10> */
.L_x_23346:
        /* <DEDUP_REMOVED lines=21> */
.L_x_23350:
[----:B------:R-:W-:Y:S05]  /*7fe0*/  BSYNC B1 ;  /* 0x0000000000017941 */ /* 0x000fea0003800000 */
.L_x_23349:
[----:B------:R-:W-:Y:S01]  /*7ff0*/  IMAD.SHL.U32 R2, R2, 0x100000, RZ ;  /* 0x0010000002027824 */ /* 0x000fe200078e00ff */
[----:B------:R-:W-:-:S04]  /*8000*/  LEA R3, R0, 0x3b800000, 0x17 ;  /* 0x3b80000000037811 */ /* 0x000fc800078eb8ff */
[----:B------:R-:W-:-:S07]  /*8010*/  LOP3.LUT R18, R3, R2, R18, 0xfe, !PT ;  /* 0x0000000203127212 */ /* 0x000fce00078efe12 */
.L_x_23348:
[----:B------:R-:W-:Y:S05]  /*8020*/  BSYNC B0 ;  /* 0x0000000000007941 */ /* 0x000fea0003800000 */
.L_x_23347:
[----:B------:R-:W1:Y:S01]  /*8030*/  F2I.FTZ.TRUNC.NTZ R18, R18 ;  /* 0x0000001200127305 */ /* 0x000e62000021f100 */
[----:B------:R-:W-:Y:S05]  /*8040*/  BRA `(.L_x_23332) ;  /* 0x0000000400087947 */ /* 0x000fea0003800000 */
.L_x_23345:
        /* <DEDUP_REMOVED lines=21> */
.L_x_23354:
[----:B------:R-:W-:Y:S05]  /*81a0*/  BSYNC B1 ;  /* 0x0000000000017941 */ /* 0x000fea0003800000 */
.L_x_23353:
[----:B------:R-:W-:Y:S01]  /*81b0*/  IMAD.SHL.U32 R2, R2, 0x200000, RZ ;  /* 0x0020000002027824 */ /* 0x000fe200078e00ff */
[----:B------:R-:W-:-:S04]  /*81c0*/  LEA R3, R0, 0x37800000, 0x17 ;  /* 0x3780000000037811 */ /* 0x000fc800078eb8ff */
[----:B------:R-:W-:-:S07]  /*81d0*/  LOP3.LUT R18, R3, R2, R18, 0xfe, !PT ;  /* 0x0000000203127212 */ /* 0x000fce00078efe12 */
.L_x_23352:
[----:B------:R-:W-:Y:S05]  /*81e0*/  BSYNC B0 ;  /* 0x0000000000007941 */ /* 0x000fea0003800000 */
.L_x_23351:
[----:B------:R-:W2:Y:S01]  /*81f0*/  F2I.FTZ.TRUNC.NTZ R18, R18 ;  /* 0x0000001200127305 */ /* 0x000ea2000021f100 */
[----:B------:R-:W-:Y:S05]  /*8200*/  BRA `(.L_x_23332) ;  /* 0x0000000000987947 */ /* 0x000fea0003800000 */
.L_x_23344:
        /* <DEDUP_REMOVED lines=14> */
.L_x_23358:
[----:B------:R-:W-:Y:S05]  /*82f0*/  BSYNC B0 ;  /* 0x0000000000007941 */ /* 0x000fea0003800000 */
.L_x_23357:
[----:B------:R-:W4:Y:S01]  /*8300*/  F2I.FTZ.TRUNC.NTZ R18, R18 ;  /* 0x0000001200127305 */ /* 0x000f22000021f100 */
[----:B------:R-:W-:Y:S05]  /*8310*/  BRA `(.L_x_23332) ;  /* 0x0000000000547947 */ /* 0x000fea0003800000 */
.L_x_23331:
        /* <DEDUP_REMOVED lines=17> */
.L_x_23359:
[----:B------:R-:W-:Y:S05]  /*8430*/  BRA `(.L_x_23332) ;  /* 0x00000000000c7947 */ /* 0x000fea0003800000 */
.L_x_23356:
[----:B------:R3:W5:Y:S01]  /*8440*/  LDG.E R18, desc[UR36][R2.64] ;  /* 0x0000002402127981 */ /* 0x000762000c1e1900 */
[----:B------:R-:W-:Y:S05]  /*8450*/  BRA `(.L_x_23332) ;  /* 0x0000000000047947 */ /* 0x000fea0003800000 */
.L_x_23355:
[----:B------:R0:W5:Y:S02]  /*8460*/  LDG.E R18, desc[UR36][R2.64] ;  /* 0x0000002402127981 */ /* 0x000164000c1e1900 */
.L_x_23332:
[-C--:B012-45:R-:W-:Y:S01]  /*8470*/  IABS R4, R18.reuse ;  /* 0x0000001200047213 */ /* 0x0b7fe20000000000 */
[----:B------:R-:W0:Y:S01]  /*8480*/  LDC R6, c[0x0][0x424] ;  /* 0x00010900ff067b82 */ /* 0x000e220000000800 */
[----:B------:R-:W-:Y:S02]  /*8490*/  IABS R7, R18 ;  /* 0x0000001200077213 */ /* 0x000fe40000000000 */
[----:B------:R-:W1:Y:S08]  /*84a0*/  I2F.RP R0, R4 ;  /* 0x0000000400007306 */ /* 0x000e700000209400 */
[----:B-1----:R-:W3:Y:S01]  /*84b0*/  MUFU.RCP R0, R0 ;  /* 0x0000000000007308 */ /* 0x002ee20000001000 */
[----:B0-----:R-:W-:-:S02]  /*84c0*/  IABS R8, R6 ;  /* 0x0000000600087213 */ /* 0x001fc40000000000 */
[----:B------:R-:W-:Y:S01]  /*84d0*/  ISETP.GE.AND P1, PT, R6, RZ, PT ;  /* 0x000000ff0600720c */ /* 0x000fe20003f26270 */
[----:B---3--:R-:W-:Y:S02]  /*84e0*/  VIADD R2, R0, 0xffffffe ;  /* 0x0ffffffe00027836 */ /* 0x008fe40000000000 */
        /* <DEDUP_REMOVED lines=30> */
.L_x_23363:
[----:B------:R3:W-:Y:S01]  /*86d0*/  STG.E.U8 desc[UR36][R16.64], R2 ;  /* 0x0000000210007986 */ /* 0x0007e2000c101124 */
[----:B------:R-:W-:Y:S05]  /*86e0*/  BRA `(.L_x_23365) ;  /* 0x0000000c00507947 */ /* 0x000fea0003800000 */
.L_x_23362:
        /* <DEDUP_REMOVED lines=9> */
.L_x_23367:
[----:B------:R2:W-:Y:S01]  /*8780*/  STG.E desc[UR36][R16.64], R2 ;  /* 0x0000000210007986 */ /* 0x0005e2000c101924 */
[----:B------:R-:W-:Y:S05]  /*8790*/  BRA `(.L_x_23365) ;  /* 0x0000000c00247947 */ /* 0x000fea0003800000 */
.L_x_23366:
[----:B------:R0:W-:Y:S01]  /*87a0*/  STG.E.U16 desc[UR36][R16.64], R2 ;  /* 0x0000000210007986 */ /* 0x0001e2000c101524 */
[----:B------:R-:W-:Y:S05]  /*87b0*/  BRA `(.L_x_23365) ;  /* 0x0000000c001c7947 */ /* 0x000fea0003800000 */
.L_x_23361:
        /* <DEDUP_REMOVED lines=9> */
.L_x_23369:
[----:B------:R-:W-:-:S04]  /*8850*/  I2FP.F32.S32 R0, R2 ;  /* 0x0000000200007245 */ /* 0x000fc80000201400 */
[----:B------:R-:W-:-:S05]  /*8860*/  F2FP.F16.F32.PACK_AB R0, RZ, R0 ;  /* 0x00000000ff00723e */ /* 0x000fca00000000ff */
[----:B------:R0:W-:Y:S01]  /*8870*/  STG.E.U16 desc[UR36][R16.64], R0 ;  /* 0x0000000010007986 */ /* 0x0001e2000c101524 */
[----:B------:R-:W-:Y:S05]  /*8880*/  BRA `(.L_x_23365) ;  /* 0x0000000800e87947 */ /* 0x000fea0003800000 */
.L_x_23368:
        /* <DEDUP_REMOVED lines=10> */
.L_x_23371:
[----:B------:R-:W-:-:S04]  /*8930*/  I2FP.F32.S32 R2, R2 ;  /* 0x0000000200027245 */ /* 0x000fc80000201400 */
[----:B------:R-:W-:-:S04]  /*8940*/  F2FP.F16.F32.PACK_AB R3, RZ, R2 ;  /* 0x00000002ff03723e */ /* 0x000fc800000000ff */
[----:B------:R-:W-:-:S05]  /*8950*/  PRMT R3, R3, 0x5410, RZ ;  /* 0x0000541003037816 */ /* 0x000fca00000000ff */
[----:B------:R0:W-:Y:S01]  /*8960*/  STG.E desc[UR36][R16.64], R3 ;  /* 0x0000000310007986 */ /* 0x0001e2000c101924 */
[----:B------:R-:W-:Y:S05]  /*8970*/  BRA `(.L_x_23365) ;  /* 0x0000000800ac7947 */ /* 0x000fea0003800000 */
.L_x_23370:
[----:B------:R-:W0:Y:S02]  /*8980*/  I2F.F64 R2, R2 ;  /* 0x0000000200027312 */ /* 0x000e240000201c00 */
[----:B0-----:R0:W-:Y:S01]  /*8990*/  STG.E.64 desc[UR36][R16.64], R2 ;  /* 0x0000000210007986 */ /* 0x0011e2000c101b24 */
[----:B------:R-:W-:Y:S05]  /*89a0*/  BRA `(.L_x_23365) ;  /* 0x0000000800a07947 */ /* 0x000fea0003800000 */
.L_x_23360:
        /* <DEDUP_REMOVED lines=12> */
.L_x_23374:
[----:B------:R-:W0:Y:S01]  /*8a70*/  I2F.F64 R4, R2 ;  /* 0x0000000200047312 */ /* 0x000e220000201c00 */
[----:B------:R-:W-:-:S05]  /*8a80*/  CS2R R6, SRZ ;  /* 0x0000000000067805 */ /* 0x000fca000001ff00 */
[----:B0-----:R0:W-:Y:S01]  /*8a90*/  STG.E.128 desc[UR36][R16.64], R4 ;  /* 0x0000000410007986 */ /* 0x0011e2000c101d24 */
[----:B------:R-:W-:Y:S05]  /*8aa0*/  BRA `(.L_x_23365) ;  /* 0x0000000800607947 */ /* 0x000fea0003800000 */
.L_x_23373:
        /* <DEDUP_REMOVED lines=21> */
.L_x_23378:
[----:B------:R-:W-:Y:S05]  /*8c00*/  BSYNC B0 ;  /* 0x0000000000007941 */ /* 0x000fea0003800000 */
.L_x_23377:
[----:B------:R-:W-:-:S05]  /*8c10*/  LOP3.LUT R3, R0, R3, RZ, 0xfc, !PT ;  /* 0x0000000300037212 */ /* 0x000fca00078efcff */
[----:B------:R0:W-:Y:S01]  /*8c20*/  STG.E.U8 desc[UR36][R16.64], R3 ;  /* 0x0000000310007986 */ /* 0x0001e2000c101124 */
[----:B------:R-:W-:Y:S05]  /*8c30*/  BRA `(.L_x_23365) ;  /* 0x0000000400fc7947 */ /* 0x000fea0003800000 */
.L_x_23376:
        /* <DEDUP_REMOVED lines=13> */
.L_x_23380:
[----:B------:R-:W-:Y:S01]  /*8d10*/  IMAD.MOV.U32 R0, RZ, RZ, 0x7f ;  /* 0x0000007fff007424 */ /* 0x000fe200078e00ff */
[----:B------:R-:W-:-:S04]  /*8d20*/  ISETP.GT.U32.AND P0, PT, R2, 0x7f800000, PT ;  /* 0x7f8000000200780c */ /* 0x000fc80003f04070 */
[----:B------:R-:W-:-:S09]  /*8d30*/  SEL R0, R0, 0x7c, P0 ;  /* 0x0000007c00007807 */ /* 0x000fd20000000000 */
.L_x_23381:
[----:B------:R-:W-:Y:S05]  /*8d40*/  BSYNC B0 ;  /* 0x0000000000007941 */ /* 0x000fea0003800000 */
.L_x_23379:
[----:B------:R-:W-:-:S04]  /*8d50*/  LOP3.LUT R2, R3, 0x80000000, RZ, 0xc0, !PT ;  /* 0x8000000003027812 */ /* 0x000fc800078ec0ff */
[----:B------:R-:W-:-:S04]  /*8d60*/  SHF.R.U32.HI R3, RZ, 0x18, R2 ;  /* 0x00000018ff037819 */ /* 0x000fc80000011602 */
[----:B------:R-:W-:-:S05]  /*8d70*/  LOP3.LUT R3, R0, R3, RZ, 0xfc, !PT ;  /* 0x0000000300037212 */ /* 0x000fca00078efcff */
[----:B------:R0:W-:Y:S01]  /*8d80*/  STG.E.U8 desc[UR36][R16.64], R3 ;  /* 0x0000000310007986 */ /* 0x0001e2000c101124 */
[----:B------:R-:W-:Y:S05]  /*8d90*/  BRA `(.L_x_23365) ;  /* 0x0000000400a47947 */ /* 0x000fea0003800000 */
.L_x_23375:
[----:B------:R-:W-:-:S04]  /*8da0*/  I2FP.F32.S32 R0, R2 ;  /* 0x0000000200007245 */ /* 0x000fc80000201400 */
[----:B------:R-:W-:-:S05]  /*8db0*/  F2FP.BF16.F32.PACK_AB R0, RZ, R0 ;  /* 0x00000000ff00723e */ /* 0x000fca00000010ff */
[----:B------:R0:W-:Y:S01]  /*8dc0*/  STG.E.U16 desc[UR36][R16.64], R0 ;  /* 0x0000000010007986 */ /* 0x0001e2000c101524 */
[----:B------:R-:W-:Y:S05]  /*8dd0*/  BRA `(.L_x_23365) ;  /* 0x0000000400947947 */ /* 0x000fea0003800000 */
.L_x_23372:
        /* <DEDUP_REMOVED lines=10> */
.L_x_23384:
        /* <DEDUP_REMOVED lines=17> */
.L_x_23387:
[----:B------:R-:W-:-:S04]  /*8f90*/  LOP3.LUT R2, R3, 0x80000000, RZ, 0xc0, !PT ;  /* 0x8000000003027812 */ /* 0x000fc800078ec0ff */
[----:B------:R-:W-:-:S04]  /*8fa0*/  SHF.R.U32.HI R3, RZ, 0x18, R2 ;  /* 0x00000018ff037819 */ /* 0x000fc80000011602 */
[----:B------:R-:W-:-:S04]  /*8fb0*/  LOP3.LUT R0, R0, R3, RZ, 0xfc, !PT ;  /* 0x0000000300007212 */ /* 0x000fc800078efcff */
[----:B------:R-:W-:-:S07]  /*8fc0*/  PRMT R8, R0, 0x7610, R8 ;  /* 0x0000761000087816 */ /* 0x000fce0000000008 */
.L_x_23386:
[----:B------:R-:W-:Y:S05]  /*8fd0*/  BSYNC B0 ;  /* 0x0000000000007941 */ /* 0x000fea0003800000 */
.L_x_23385:
[----:B------:R0:W-:Y:S01]  /*8fe0*/  STG.E.U8 desc[UR36][R16.64], R8 ;  /* 0x0000000810007986 */ /* 0x0001e2000c101124 */
[----:B------:R-:W-:Y:S05]  /*8ff0*/  BRA `(.L_x_23365) ;  /* 0x00000004000c7947 */ /* 0x000fea0003800000 */
.L_x_23383:
        /* <DEDUP_REMOVED lines=17> */
.L_x_23390:
[----:B------:R-:W-:-:S04]  /*9110*/  LOP3.LUT R2, R3, 0x80000000, RZ, 0xc0, !PT ;  /* 0x8000000003027812 */ /* 0x000fc800078ec0ff */
[----:B------:R-:W-:-:S04]  /*9120*/  SHF.R.U32.HI R3, RZ, 0x18, R2 ;  /* 0x00000018ff037819 */ /* 0x000fc80000011602 */
[----:B------:R-:W-:-:S04]  /*9130*/  LOP3.LUT R0, R0, R3, RZ, 0xfc, !PT ;  /* 0x0000000300007212 */ /* 0x000fc800078efcff */
[----:B------:R-:W-:-:S07]  /*9140*/  PRMT R8, R0, 0x7610, R8 ;  /* 0x0000761000087816 */ /* 0x000fce0000000008 */
.L_x_23389:
[----:B------:R-:W-:Y:S05]  /*9150*/  BSYNC B0 ;  /* 0x0000000000007941 */ /* 0x000fea0003800000 */
.L_x_23388:
[----:B------:R0:W-:Y:S01]  /*9160*/  STG.E.U8 desc[UR36][R16.64], R8 ;  /* 0x0000000810007986 */ /* 0x0001e2000c101124 */
[----:B------:R-:W-:Y:S05]  /*9170*/  BRA `(.L_x_23365) ;  /* 0x0000000000ac7947 */ /* 0x000fea0003800000 */
.L_x_23382:
        /* <DEDUP_REMOVED lines=22> */
.L_x_23364:
        /* <DEDUP_REMOVED lines=16> */
.L_x_23393:
[----:B------:R-:W-:Y:S05]  /*93e0*/  BRA `(.L_x_23365) ;  /* 0x0000000000107947 */ /* 0x000fea0003800000 */
.L_x_23392:
[----:B------:R-:W-:-:S05]  /*93f0*/  SHF.R.S32.HI R3, RZ, 0x1f, R2 ;  /* 0x0000001fff037819 */ /* 0x000fca0000011402 */
[----:B------:R0:W-:Y:S01]  /*9400*/  STG.E.64 desc[UR36][R16.64], R2 ;  /* 0x0000000210007986 */ /* 0x0001e2000c101b24 */
[----:B------:R-:W-:Y:S05]  /*9410*/  BRA `(.L_x_23365) ;  /* 0x0000000000047947 */ /* 0x000fea0003800000 */
.L_x_23391:
[----:B------:R0:W-:Y:S02]  /*9420*/  STG.E desc[UR36][R16.64], R2 ;  /* 0x0000000210007986 */ /* 0x0001e4000c101924 */
.L_x_23365:
[----:B------:R-:W-:-:S07]  /*9430*/  VIADD R19, R19, 0x80 ;  /* 0x0000008013137836 */ /* 0x000fce0000000000 */
.L_x_23325:
[----:B------:R-:W-:Y:S05]  /*9440*/  BSYNC B6 ;  /* 0x0000000000067941 */ /* 0x000fea0003800000 */
.L_x_23324:
        /* <DEDUP_REMOVED lines=306> */
.L_x_23394:
        /* <DEDUP_REMOVED lines=20> */
.L_x_23398:
[----:B------:R4:W5:Y:S01]  /*a8b0*/  LDG.E.U8 R18, desc[UR36][R2.64] ;  /* 0x0000002402127981 */ /* 0x000962000c1e1100 */
[----:B------:R-:W-:Y:S05]  /*a8c0*/  BRA `(.L_x_23400) ;  /* 0x0000000c00347947 */ /* 0x000fea0003800000 */
.L_x_23397:
        /* <DEDUP_REMOVED lines=8> */
.L_x_23402:
[----:B------:R2:W5:Y:S01]  /*a950*/  LDG.E R18, desc[UR36][R2.64] ;  /* 0x0000002402127981 */ /* 0x000562000c1e1900 */
[----:B------:R-:W-:Y:S05]  /*a960*/  BRA `(.L_x_23400) ;  /* 0x0000000c000c7947 */ /* 0x000fea0003800000 */
.L_x_23401:
[----:B------:R0:W5:Y:S01]  /*a970*/  LDG.E.S16 R18, desc[UR36][R2.64] ;  /* 0x0000002402127981 */ /* 0x000162000c1e1700 */
[----:B------:R-:W-:Y:S05]  /*a980*/  BRA `(.L_x_23400) ;  /* 0x0000000c00047947 */ /* 0x000fea0003800000 */
.L_x_23396:
        /* <DEDUP_REMOVED lines=9> */
.L_x_23404:
[----:B------:R-:W2:Y:S02]  /*aa20*/  LDG.E.U16 R2, desc[UR36][R2.64] ;  /* 0x0000002402027981 */ /* 0x000ea4000c1e1500 */
[----:B--2---:R-:W-:-:S06]  /*aa30*/  HADD2.F32 R18, -RZ, R2.H0_H0 ;  /* 0x20000002ff127230 */ /* 0x004fcc0000004100 */
[----:B------:R-:W0:Y:S01]  /*aa40*/  F2I.FTZ.TRUNC.NTZ R18, R18 ;  /* 0x0000001200127305 */ /* 0x000e22000021f100 */
[----:B------:R-:W-:Y:S05]  /*aa50*/  BRA `(.L_x_23400) ;  /* 0x0000000800d07947 */ /* 0x000fea0003800000 */
.L_x_23403:
        /* <DEDUP_REMOVED lines=9> */
.L_x_23406:
[----:B------:R-:W2:Y:S02]  /*aaf0*/  LDG.E.U16 R2, desc[UR36][R2.64] ;  /* 0x0000002402027981 */ /* 0x000ea4000c1e1500 */
[----:B--2---:R-:W-:-:S06]  /*ab00*/  HADD2.F32 R18, -RZ, R2.H0_H0 ;  /* 0x20000002ff127230 */ /* 0x004fcc0000004100 */
[----:B------:R-:W0:Y:S01]  /*ab10*/  F2I.FTZ.TRUNC.NTZ R18, R18 ;  /* 0x0000001200127305 */ /* 0x000e22000021f100 */
[----:B------:R-:W-:Y:S05]  /*ab20*/  BRA `(.L_x_23400) ;  /* 0x00000008009c7947 */ /* 0x000fea0003800000 */
.L_x_23405:
[----:B------:R-:W2:Y:S02]  /*ab30*/  LDG.E.64 R18, desc[UR36][R2.64] ;  /* 0x0000002402127981 */ /* 0x000ea4000c1e1b00 */
[----:B--2---:R0:W1:Y:S01]  /*ab40*/  F2I.F64.TRUNC R18, R18 ;  /* 0x0000001200127311 */ /* 0x004062000030d100 */
[----:B------:R-:W-:Y:S05]  /*ab50*/  BRA `(.L_x_23400) ;  /* 0x0000000800907947 */ /* 0x000fea0003800000 */
.L_x_23395:
        /* <DEDUP_REMOVED lines=12> */
.L_x_23409:
[----:B------:R-:W2:Y:S02]  /*ac20*/  LDG.E.64 R2, desc[UR36][R2.64] ;  /* 0x0000002402027981 */ /* 0x000ea4000c1e1b00 */
[----:B--2---:R0:W1:Y:S01]  /*ac30*/  F2I.F64.TRUNC R18, R2 ;  /* 0x0000000200127311 */ /* 0x004062000030d100 */
[----:B------:R-:W-:Y:S05]  /*ac40*/  BRA `(.L_x_23400) ;  /* 0x0000000800547947 */ /* 0x000fea0003800000 */
.L_x_23408:
        /* <DEDUP_REMOVED lines=27> */
.L_x_23411:
        /* <DEDUP_REMOVED lines=14> */
.L_x_23410:
[----:B------:R-:W2:Y:S02]  /*aee0*/  LDG.E.U16 R18, desc[UR36][R2.64] ;  /* 0x0000002402127981 */ /* 0x000ea4000c1e1500 */
[----:B--2---:R-:W-:-:S06]  /*aef0*/  IMAD.U32 R18, R18, 0x10000, RZ ;  /* 0x0001000012127824 */ /* 0x004fcc00078e00ff */
[----:B------:R-:W0:Y:S01]  /*af00*/  F2I.FTZ.TRUNC.NTZ R18, R18 ;  /* 0x0000001200127305 */ /* 0x000e22000021f100 */
[----:B------:R-:W-:Y:S05]  /*af10*/  BRA `(.L_x_23400) ;  /* 0x0000000400a07947 */ /* 0x000fea0003800000 */
.L_x_23407:
        /* <DEDUP_REMOVED lines=10> */
.L_x_23414:
        /* <DEDUP_REMOVED lines=21> */
.L_x_23418:
[----:B------:R-:W-:Y:S05]  /*b110*/  BSYNC B1 ;  /* 0x0000000000017941 */ /* 0x000fea0003800000 */
.L_x_23417:
[----:B------:R-:W-:Y:S01]  /*b120*/  IMAD.SHL.U32 R2, R2, 0x100000, RZ ;  /* 0x0010000002027824 */ /* 0x000fe200078e00ff */
[----:B------:R-:W-:-:S04]  /*b130*/  LEA R3, R0, 0x3b800000, 0x17 ;  /* 0x3b80000000037811 */ /* 0x000fc800078eb8ff */
[----:B------:R-:W-:-:S07]  /*b140*/  LOP3.LUT R18, R3, R2, R18, 0xfe, !PT ;  /* 0x0000000203127212 */ /* 0x000fce00078efe12 */
.L_x_23416:
[----:B------:R-:W-:Y:S05]  /*b150*/  BSYNC B0 ;  /* 0x0000000000007941 */ /* 0x000fea0003800000 */
.L_x_23415:
[----:B------:R-:W0:Y:S01]  /*b160*/  F2I.FTZ.TRUNC.NTZ R18, R18 ;  /* 0x0000001200127305 */ /* 0x000e22000021f100 */
[----:B------:R-:W-:Y:S05]  /*b170*/  BRA `(.L_x_23400) ;  /* 0x0000000400087947 */ /* 0x000fea0003800000 */
.L_x_23413:
        /* <DEDUP_REMOVED lines=21> */
.L_x_23422:
[----:B------:R-:W-:Y:S05]  /*b2d0*/  BSYNC B1 ;  /* 0x0000000000017941 */ /* 0x000fea0003800000 */
.L_x_23421:
[----:B------:R-:W-:Y:S01]  /*b2e0*/  IMAD.SHL.U32 R2, R2, 0x200000, RZ ;  /* 0x0020000002027824 */ /* 0x000fe200078e00ff */
[----:B------:R-:W-:-:S04]  /*b2f0*/  LEA R3, R0, 0x37800000, 0x17 ;  /* 0x3780000000037811 */ /* 0x000fc800078eb8ff */
[----:B------:R-:W-:-:S07]  /*b300*/  LOP3.LUT R18, R3, R2, R18, 0xfe, !PT ;  /* 0x0000000203127212 */ /* 0x000fce00078efe12 */
.L_x_23420:
[----:B------:R-:W-:Y:S05]  /*b310*/  BSYNC B0 ;  /* 0x0000000000007941 */ /* 0x000fea0003800000 */
.L_x_23419:
[----:B------:R-:W0:Y:S01]  /*b320*/  F2I.FTZ.TRUNC.NTZ R18, R18 ;  /* 0x0000001200127305 */ /* 0x000e22000021f100 */
[----:B------:R-:W-:Y:S05]  /*b330*/  BRA `(.L_x_23400) ;  /* 0x0000000000987947 */ /* 0x000fea0003800000 */
.L_x_23412:
        /* <DEDUP_REMOVED lines=14> */
.L_x_23426:
[----:B------:R-:W-:Y:S05]  /*b420*/  BSYNC B0 ;  /* 0x0000000000007941 */ /* 0x000fea0003800000 */
.L_x_23425:
[----:B------:R-:W0:Y:S01]  /*b430*/  F2I.FTZ.TRUNC.NTZ R18, R18 ;  /* 0x0000001200127305 */ /* 0x000e22000021f100 */
[----:B------:R-:W-:Y:S05]  /*b440*/  BRA `(.L_x_23400) ;  /* 0x0000000000547947 */ /* 0x000fea0003800000 */
.L_x_23399:
        /* <DEDUP_REMOVED lines=17> */
.L_x_23427:
[----:B------:R-:W-:Y:S05]  /*b560*/  BRA `(.L_x_23400) ;  /* 0x00000000000c7947 */ /* 0x000fea0003800000 */
.L_x_23424:
[----:B------:R0:W5:Y:S01]  /*b570*/  LDG.E R18, desc[UR36][R2.64] ;  /* 0x0000002402127981 */ /* 0x000162000c1e1900 */
[----:B------:R-:W-:Y:S05]  /*b580*/  BRA `(.L_x_23400) ;  /* 0x0000000000047947 */ /* 0x000fea0003800000 */
.L_x_23423:
[----:B------:R0:W5:Y:S02]  /*b590*/  LDG.E R18, desc[UR36][R2.64] ;  /* 0x0000002402127981 */ /* 0x000164000c1e1900 */
.L_x_23400:
[-C--:B01---5:R-:W-:Y:S01]  /*b5a0*/  IABS R4, R18.reuse ;  /* 0x0000001200047213 */ /* 0x0a3fe20000000000 */
[----:B------:R-:W0:Y:S01]  /*b5b0*/  LDC R6, c[0x0][0x424] ;  /* 0x00010900ff067b82 */ /* 0x000e220000000800 */
[----:B------:R-:W-:Y:S02]  /*b5c0*/  IABS R7, R18 ;  /* 0x0000001200077213 */ /* 0x000fe40000000000 */
[----:B------:R-:W1:Y:S08]  /*b5d0*/  I2F.RP R0, R4 ;  /* 0x0000000400007306 */ /* 0x000e700000209400 */
[----:B-1----:R-:W2:Y:S01]  /*b5e0*/  MUFU.RCP R0, R0 ;  /* 0x0000000000007308 */ /* 0x002ea20000001000 */
[----:B0-----:R-:W-:-:S02]  /*b5f0*/  IABS R8, R6 ;  /* 0x0000000600087213 */ /* 0x001fc40000000000 */
[----:B------:R-:W-:Y:S01]  /*b600*/  ISETP.GE.AND P1, PT, R6, RZ, PT ;  /* 0x000000ff0600720c */ /* 0x000fe20003f26270 */
[----:B--234-:R-:W-:Y:S02]  /*b610*/  VIADD R2, R0, 0xffffffe ;  /* 0x0ffffffe00027836 */ /* 0x01cfe40000000000 */
        /* <DEDUP_REMOVED lines=30> */
.L_x_23431:
[----:B------:R-:W-:Y:S01]  /*b800*/  STG.E.U8 desc[UR36][R16.64], R2 ;  /* 0x0000000210007986 */ /* 0x000fe2000c101124 */
[----:B------:R-:W-:Y:S05]  /*b810*/  EXIT ;  /* 0x000000000000794d */ /* 0x000fea0003800000 */
.L_x_23430:
        /* <DEDUP_REMOVED lines=9> */
.L_x_23434:
[----:B------:R-:W-:Y:S01]  /*b8b0*/  STG.E desc[UR36][R16.64], R2 ;  /* 0x0000000210007986 */ /* 0x000fe2000c101924 */
[----:B------:R-:W-:Y:S05]  /*b8c0*/  EXIT ;  /* 0x000000000000794d */ /* 0x000fea0003800000 */
.L_x_23433:
[----:B------:R-:W-:Y:S01]  /*b8d0*/  STG.E.U16 desc[UR36][R16.64], R2 ;  /* 0x0000000210007986 */ /* 0x000fe2000c101524 */
[----:B------:R-:W-:Y:S05]  /*b8e0*/  EXIT ;  /* 0x000000000000794d */ /* 0x000fea0003800000 */
.L_x_23429:
        /* <DEDUP_REMOVED lines=9> */
.L_x_23436:
[----:B------:R-:W-:-:S04]  /*b980*/  I2FP.F32.S32 R0, R2 ;  /* 0x0000000200007245 */ /* 0x000fc80000201400 */
[----:B------:R-:W-:-:S05]  /*b990*/  F2FP.F16.F32.PACK_AB R0, RZ, R0 ;  /* 0x00000000ff00723e */ /* 0x000fca00000000ff */
[----:B------:R-:W-:Y:S01]  /*b9a0*/  STG.E.U16 desc[UR36][R16.64], R0 ;  /* 0x0000000010007986 */ /* 0x000fe2000c101524 */
[----:B------:R-:W-:Y:S05]  /*b9b0*/  EXIT ;  /* 0x000000000000794d */ /* 0x000fea0003800000 */
.L_x_23435:
        /* <DEDUP_REMOVED lines=10> */
.L_x_23438:
[----:B------:R-:W-:-:S04]  /*ba60*/  I2FP.F32.S32 R2, R2 ;  /* 0x0000000200027245 */ /* 0x000fc80000201400 */
[----:B------:R-:W-:-:S04]  /*ba70*/  F2FP.F16.F32.PACK_AB R3, RZ, R2 ;  /* 0x00000002ff03723e */ /* 0x000fc800000000ff */
[----:B------:R-:W-:-:S05]  /*ba80*/  PRMT R3, R3, 0x5410, RZ ;  /* 0x0000541003037816 */ /* 0x000fca00000000ff */
[----:B------:R-:W-:Y:S01]  /*ba90*/  STG.E desc[UR36][R16.64], R3 ;  /* 0x0000000310007986 */ /* 0x000fe2000c101924 */
[----:B------:R-:W-:Y:S05]  /*baa0*/  EXIT ;  /* 0x000000000000794d */ /* 0x000fea0003800000 */
.L_x_23437:
[----:B------:R-:W0:Y:S02]  /*bab0*/  I2F.F64 R2, R2 ;  /* 0x0000000200027312 */ /* 0x000e240000201c00 */
[----:B0-----:R-:W-:Y:S01]  /*bac0*/  STG.E.64 desc[UR36][R16.64], R2 ;  /* 0x0000000210007986 */ /* 0x001fe2000c101b24 */
[----:B------:R-:W-:Y:S05]  /*bad0*/  EXIT ;  /* 0x000000000000794d */ /* 0x000fea0003800000 */
.L_x_23428:
        /* <DEDUP_REMOVED lines=12> */
.L_x_23441:
[----:B------:R-:W0:Y:S01]  /*bba0*/  I2F.F64 R4, R2 ;  /* 0x0000000200047312 */ /* 0x000e220000201c00 */
[----:B------:R-:W-:-:S05]  /*bbb0*/  CS2R R6, SRZ ;  /* 0x0000000000067805 */ /* 0x000fca000001ff00 */
[----:B0-----:R-:W-:Y:S01]  /*bbc0*/  STG.E.128 desc[UR36][R16.64], R4 ;  /* 0x0000000410007986 */ /* 0x001fe2000c101d24 */
[----:B------:R-:W-:Y:S05]  /*bbd0*/  EXIT ;  /* 0x000000000000794d */ /* 0x000fea0003800000 */
.L_x_23440:
        /* <DEDUP_REMOVED lines=21> */
.L_x_23445:
[----:B------:R-:W-:Y:S05]  /*bd30*/  BSYNC B0 ;  /* 0x0000000000007941 */ /* 0x000fea0003800000 */
.L_x_23444:
[----:B------:R-:W-:-:S05]  /*bd40*/  LOP3.LUT R3, R0, R3, RZ, 0xfc, !PT ;  /* 0x0000000300037212 */ /* 0x000fca00078efcff */
[----:B------:R-:W-:Y:S01]  /*bd50*/  STG.E.U8 desc[UR36][R16.64], R3 ;  /* 0x0000000310007986 */ /* 0x000fe2000c101124 */
[----:B------:R-:W-:Y:S05]  /*bd60*/  EXIT ;  /* 0x000000000000794d */ /* 0x000fea0003800000 */
.L_x_23443:
        /* <DEDUP_REMOVED lines=13> */
.L_x_23447:
[----:B------:R-:W-:Y:S01]  /*be40*/  IMAD.MOV.U32 R0, RZ, RZ, 0x7f ;  /* 0x0000007fff007424 */ /* 0x000fe200078e00ff */
[----:B------:R-:W-:-:S04]  /*be50*/  ISETP.GT.U32.AND P0, PT, R2, 0x7f800000, PT ;  /* 0x7f8000000200780c */ /* 0x000fc80003f04070 */
[----:B------:R-:W-:-:S09]  /*be60*/  SEL R0, R0, 0x7c, P0 ;  /* 0x0000007c00007807 */ /* 0x000fd20000000000 */
.L_x_23448:
[----:B------:R-:W-:Y:S05]  /*be70*/  BSYNC B0 ;  /* 0x0000000000007941 */ /* 0x000fea0003800000 */
.L_x_23446:
[----:B------:R-:W-:-:S04]  /*be80*/  LOP3.LUT R2, R3, 0x80000000, RZ, 0xc0, !PT ;  /* 0x8000000003027812 */ /* 0x000fc800078ec0ff */
[----:B------:R-:W-:-:S04]  /*be90*/  SHF.R.U32.HI R3, RZ, 0x18, R2 ;  /* 0x00000018ff037819 */ /* 0x000fc80000011602 */
[----:B------:R-:W-:-:S05]  /*bea0*/  LOP3.LUT R3, R0, R3, RZ, 0xfc, !PT ;  /* 0x0000000300037212 */ /* 0x000fca00078efcff */
[----:B------:R-:W-:Y:S01]  /*beb0*/  STG.E.U8 desc[UR36][R16.64], R3 ;  /* 0x0000000310007986 */ /* 0x000fe2000c101124 */
[----:B------:R-:W-:Y:S05]  /*bec0*/  EXIT ;  /* 0x000000000000794d */ /* 0x000fea0003800000 */
.L_x_23442:
[----:B------:R-:W-:-:S04]  /*bed0*/  I2FP.F32.S32 R0, R2 ;  /* 0x0000000200007245 */ /* 0x000fc80000201400 */
[----:B------:R-:W-:-:S05]  /*bee0*/  F2FP.BF16.F32.PACK_AB R0, RZ, R0 ;  /* 0x00000000ff00723e */ /* 0x000fca00000010ff */
[----:B------:R-:W-:Y:S01]  /*bef0*/  STG.E.U16 desc[UR36][R16.64], R0 ;  /* 0x0000000010007986 */ /* 0x000fe2000c101524 */
[----:B------:R-:W-:Y:S05]  /*bf00*/  EXIT ;  /* 0x000000000000794d */ /* 0x000fea0003800000 */
.L_x_23439:
        /* <DEDUP_REMOVED lines=10> */
.L_x_23451:
        /* <DEDUP_REMOVED lines=17> */
.L_x_23454:
[----:B------:R-:W-:-:S04]  /*c0c0*/  LOP3.LUT R2, R3, 0x80000000, RZ, 0xc0, !PT ;  /* 0x8000000003027812 */ /* 0x000fc800078ec0ff */
[----:B------:R-:W-:-:S04]  /*c0d0*/  SHF.R.U32.HI R3, RZ, 0x18, R2 ;  /* 0x00000018ff037819 */ /* 0x000fc80000011602 */
[----:B------:R-:W-:-:S04]  /*c0e0*/  LOP3.LUT R0, R0, R3, RZ, 0xfc, !PT ;  /* 0x0000000300007212 */ /* 0x000fc800078efcff */
[----:B------:R-:W-:-:S07]  /*c0f0*/  PRMT R8, R0, 0x7610, R8 ;  /* 0x0000761000087816 */ /* 0x000fce0000000008 */
.L_x_23453:
[----:B------:R-:W-:Y:S05]  /*c100*/  BSYNC B0 ;  /* 0x0000000000007941 */ /* 0x000fea0003800000 */
.L_x_23452:
[----:B------:R-:W-:Y:S01]  /*c110*/  STG.E.U8 desc[UR36][R16.64], R8 ;  /* 0x0000000810007986 */ /* 0x000fe2000c101124 */
[----:B------:R-:W-:Y:S05]  /*c120*/  EXIT ;  /* 0x000000000000794d */ /* 0x000fea0003800000 */
.L_x_23450:
        /* <DEDUP_REMOVED lines=17> */
.L_x_23457:
[----:B------:R-:W-:-:S04]  /*c240*/  LOP3.LUT R2, R3, 0x80000000, RZ, 0xc0, !PT ;  /* 0x8000000003027812 */ /* 0x000fc800078ec0ff */
[----:B------:R-:W-:-:S04]  /*c250*/  SHF.R.U32.HI R3, RZ, 0x18, R2 ;  /* 0x00000018ff037819 */ /* 0x000fc80000011602 */
[----:B------:R-:W-:-:S04]  /*c260*/  LOP3.LUT R0, R0, R3, RZ, 0xfc, !PT ;  /* 0x0000000300007212 */ /* 0x000fc800078efcff */
[----:B------:R-:W-:-:S07]  /*c270*/  PRMT R8, R0, 0x7610, R8 ;  /* 0x0000761000087816 */ /* 0x000fce0000000008 */
.L_x_23456:
[----:B------:R-:W-:Y:S05]  /*c280*/  BSYNC B0 ;  /* 0x0000000000007941 */ /* 0x000fea0003800000 */
.L_x_23455:
[----:B------:R-:W-:Y:S01]  /*c290*/  STG.E.U8 desc[UR36][R16.64], R8 ;  /* 0x0000000810007986 */ /* 0x000fe2000c101124 */
[----:B------:R-:W-:Y:S05]  /*c2a0*/  EXIT ;  /* 0x000000000000794d */ /* 0x000fea0003800000 */
.L_x_23449:
        /* <DEDUP_REMOVED lines=22> */
.L_x_23432:
        /* <DEDUP_REMOVED lines=16> */
.L_x_23460:
[----:B------:R-:W-:Y:S05]  /*c510*/  EXIT ;  /* 0x000000000000794d */ /* 0x000fea0003800000 */
.L_x_23459:
[----:B------:R-:W-:-:S05]  /*c520*/  SHF.R.S32.HI R3, RZ, 0x1f, R2 ;  /* 0x0000001fff037819 */ /* 0x000fca0000011402 */
[----:B------:R-:W-:Y:S01]  /*c530*/  STG.E.64 desc[UR36][R16.64], R2 ;  /* 0x0000000210007986 */ /* 0x000fe2000c101b24 */
[----:B------:R-:W-:Y:S05]  /*c540*/  EXIT ;  /* 0x000000000000794d */ /* 0x000fea0003800000 */
.L_x_23458:
[----:B------:R-:W-:Y:S01]  /*c550*/  STG.E desc[UR36][R16.64], R2 ;  /* 0x0000000210007986 */ /* 0x000fe2000c101924 */
[----:B------:R-:W-:Y:S05]  /*c560*/  EXIT ;  /* 0x000000000000794d */ /* 0x000fea0003800000 */
.L_x_23461:
        /* <DEDUP_REMOVED lines=9> */
.L_x_57437:


//--------------------- .text._ZN2at6native27unrolled_elementwise_kernelINS0_13AUnaryFunctorIiiiZZZNS0_16fmod_kernel_cudaERNS_18TensorIteratorBaseEENKUlvE_clEvENKUlvE1_clEvEUliiE_EESt5arrayIPcLm2EELi4E23TrivialOffsetCalculatorILi1EjESD_NS0_6memory12LoadWithCastILi1EEENSE_13StoreWithCastILi1EEEEEviT_T0_T2_T3_T4_T5_ --------------------------
	.section	.text._ZN2at6native27unrolled_elementwise_kernelINS0_13AUnaryFunctorIiiiZZZNS0_16fmod_kernel_cudaERNS_18TensorIteratorBaseEENKUlvE_clEvENKUlvE1_clEvEUliiE_EESt5arrayIPcLm2EELi4E23TrivialOffsetCalculatorILi1EjESD_NS0_6memory12LoadWithCastILi1EEENSE_13StoreWithCastILi1EEEEEviT_T0_T2_T3_T4_T5_,"ax",@progbits
	.align	128
        .global         _ZN2at6native27unrolled_elementwise_kernelINS0_13AUnaryFunctorIiiiZZZNS0_16fmod_kernel_cudaERNS_18TensorIteratorBaseEENKUlvE_clEvENKUlvE1_clEvEUliiE_EESt5arrayIPcLm2EELi4E23TrivialOffsetCalculatorILi1EjESD_NS0_6memory12LoadWithCastILi1EEENSE_13StoreWithCastILi1EEEEEviT_T0_T2_T3_T4_T5_
        .type           _ZN2at6native27unrolled_elementwise_kernelINS0_13AUnaryFunctorIiiiZZZNS0_16fmod_kernel_cudaERNS_18TensorIteratorBaseEENKUlvE_clEvENKUlvE1_clEvEUliiE_EESt5arrayIPcLm2EELi4E23TrivialOffsetCalculatorILi1EjESD_NS0_6memory12LoadWithCastILi1EEENSE_13StoreWithCastILi1EEEEEviT_T0_T2_T3_T4_T5_,@function
        .size           _ZN2at6native27unrolled_elementwise_kernelINS0_13AUnaryFunctorIiiiZZZNS0_16fmod_kernel_cudaERNS_18TensorIteratorBaseEENKUlvE_clEvENKUlvE1_clEvEUliiE_EESt5arrayIPcLm2EELi4E23TrivialOffsetCalculatorILi1EjESD_NS0_6memory12LoadWithCastILi1EEENSE_13StoreWithCastILi1EEEEEviT_T0_T2_T3_T4_T5_,(.L_x_57438 - _ZN2at6native27unrolled_elementwise_kernelINS0_13AUnaryFunctorIiiiZZZNS0_16fmod_kernel_cudaERNS_18TensorIteratorBaseEENKUlvE_clEvENKUlvE1_clEvEUliiE_EESt5arrayIPcLm2EELi4E23TrivialOffsetCalculatorILi1EjESD_NS0_6memory12LoadWithCastILi1EEENSE_13StoreWithCastILi1EEEEEviT_T0_T2_T3_T4_T5_)
        .other          _ZN2at6native27unrolled_elementwise_kernelINS0_13AUnaryFunctorIiiiZZZNS0_16fmod_kernel_cudaERNS_18TensorIteratorBaseEENKUlvE_clEvENKUlvE1_clEvEUliiE_EESt5arrayIPcLm2EELi4E23TrivialOffsetCalculatorILi1EjESD_NS0_6memory12LoadWithCastILi1EEENSE_13StoreWithCastILi1EEEEEviT_T0_T2_T3_T4_T5_,@"STO_CUDA_ENTRY STV_DEFAULT"
_ZN2at6native27unrolled_elementwise_kernelINS0_13AUnaryFunctorIiiiZZZNS0_16fmod_kernel_cudaERNS_18TensorIteratorBaseEENKUlvE_clEvENKUlvE1_clEvEUliiE_EESt5arrayIPcLm2EELi4E23TrivialOffsetCalculatorILi1EjESD_NS0_6memory12LoadWithCastILi1EEENSE_13StoreWithCastILi1EEEEEviT_T0_T2_T3_T4_T5_:
.text._ZN2at6native27unrolled_elementwise_kernelINS0_13AUnaryFunctorIiiiZZZNS0_16fmod_kernel_cudaERNS_18TensorIteratorBaseEENKUlvE_clEvENKUlvE1_clEvEUliiE_EESt5arrayIPcLm2EELi4E23TrivialOffsetCalculatorILi1EjESD_NS0_6memory12LoadWithCastILi1EEENSE_13StoreWithCastILi1EEEEEviT_T0_T2_T3_T4_T5_:
        /* <DEDUP_REMOVED lines=31> */
.L_x_23467:
[----:B------:R3:W5:Y:S01]  /*01f0*/  LDG.E.U8 R24, desc[UR36][R4.64] ;  /* 0x0000002404187981 */ /* 0x000762000c1e1100 */
[----:B------:R-:W-:Y:S05]  /*0200*/  BRA `(.L_x_23469) ;  /* 0x0000000c00387947 */ /* 0x000fea0003800000 */
.L_x_23466:
        /* <DEDUP_REMOVED lines=8> */
.L_x_23471:
[----:B------:R1:W5:Y:S01]  /*0290*/  LDG.E R24, desc[UR36][R4.64] ;  /* 0x0000002404187981 */ /* 0x000362000c1e1900 */
[----:B------:R-:W-:Y:S05]  /*02a0*/  BRA `(.L_x_23469) ;  /* 0x0000000c00107947 */ /* 0x000fea0003800000 */
.L_x_23470:
[----:B------:R2:W5:Y:S01]  /*02b0*/  LDG.E.S16 R24, desc[UR36][R4.64] ;  /* 0x0000002404187981 */ /* 0x000562000c1e1700 */
[----:B------:R-:W-:Y:S05]  /*02c0*/  BRA `(.L_x_23469) ;  /* 0x0000000c00087947 */ /* 0x000fea0003800000 */
.L_x_23465:
        /* <DEDUP_REMOVED lines=9> */
.L_x_23473:
[----:B------:R-:W2:Y:S02]  /*0360*/  LDG.E.U16 R4, desc[UR36][R4.64] ;  /* 0x0000002404047981 */ /* 0x000ea4000c1e1500 */
[----:B--2---:R-:W-:-:S06]  /*0370*/  HADD2.F32 R24, -RZ, R4.H0_H0 ;  /* 0x20000004ff187230 */ /* 0x004fcc0000004100 */
[----:B------:R-:W0:Y:S01]  /*0380*/  F2I.FTZ.TRUNC.NTZ R24, R24 ;  /* 0x0000001800187305 */ /* 0x000e22000021f100 */
[----:B------:R-:W-:Y:S05]  /*0390*/  BRA `(.L_x_23469) ;  /* 0x0000000800d47947 */ /* 0x000fea0003800000 */
.L_x_23472:
        /* <DEDUP_REMOVED lines=9> */
.L_x_23475:
[----:B------:R-:W2:Y:S02]  /*0430*/  LDG.E.U16 R4, desc[UR36][R4.64] ;  /* 0x0000002404047981 */ /* 0x000ea4000c1e1500 */
[----:B--2---:R-:W-:-:S06]  /*0440*/  HADD2.F32 R24, -RZ, R4.H0_H0 ;  /* 0x20000004ff187230 */ /* 0x004fcc0000004100 */
[----:B------:R-:W0:Y:S01]  /*0450*/  F2I.FTZ.TRUNC.NTZ R24, R24 ;  /* 0x0000001800187305 */ /* 0x000e22000021f100 */
[----:B------:R-:W-:Y:S05]  /*0460*/  BRA `(.L_x_23469) ;  /* 0x0000000800a07947 */ /* 0x000fea0003800000 */
.L_x_23474:
[----:B------:R-:W2:Y:S02]  /*0470*/  LDG.E.64 R24, desc[UR36][R4.64] ;  /* 0x0000002404187981 */ /* 0x000ea4000c1e1b00 */
[----:B--2---:R0:W1:Y:S01]  /*0480*/  F2I.F64.TRUNC R24, R24 ;  /* 0x0000001800187311 */ /* 0x004062000030d100 */
[----:B------:R-:W-:Y:S05]  /*0490*/  BRA `(.L_x_23469) ;  /* 0x0000000800947947 */ /* 0x000fea0003800000 */
.L_x_23464:
        /* <DEDUP_REMOVED lines=12> */
.L_x_23478:
[----:B------:R-:W2:Y:S02]  /*0560*/  LDG.E.64 R4, desc[UR36][R4.64] ;  /* 0x0000002404047981 */ /* 0x000ea4000c1e1b00 */
[----:B--2---:R0:W1:Y:S01]  /*0570*/  F2I.F64.TRUNC R24, R4 ;  /* 0x0000000400187311 */ /* 0x004062000030d100 */
[----:B------:R-:W-:Y:S05]  /*0580*/  BRA `(.L_x_23469) ;  /* 0x0000000800587947 */ /* 0x000fea0003800000 */
.L_x_23477:
        /* <DEDUP_REMOVED lines=27> */
.L_x_23480:
        /* <DEDUP_REMOVED lines=15> */
.L_x_23479:
[----:B------:R-:W2:Y:S02]  /*0830*/  LDG.E.U16 R24, desc[UR36][R4.64] ;  /* 0x0000002404187981 */ /* 0x000ea4000c1e1500 */
[----:B--2---:R-:W-:-:S06]  /*0840*/  IMAD.U32 R24, R24, 0x10000, RZ ;  /* 0x0001000018187824 */ /* 0x004fcc00078e00ff */
[----:B------:R-:W0:Y:S01]  /*0850*/  F2I.FTZ.TRUNC.NTZ R24, R24 ;  /* 0x0000001800187305 */ /* 0x000e22000021f100 */
[----:B------:R-:W-:Y:S05]  /*0860*/  BRA `(.L_x_23469) ;  /* 0x0000000400a07947 */ /* 0x000fea0003800000 */
.L_x_23476:
        /* <DEDUP_REMOVED lines=10> */
.L_x_23483:
        /* <DEDUP_REMOVED lines=21> */
.L_x_23487:
[----:B------:R-:W-:Y:S05]  /*0a60*/  BSYNC B1 ;  /* 0x0000000000017941 */ /* 0x000fea0003800000 */
.L_x_23486:
[----:B------:R-:W-:Y:S01]  /*0a70*/  IMAD.SHL.U32 R3, R3, 0x100000, RZ ;  /* 0x0010000003037824 */ /* 0x000fe200078e00ff */
[----:B------:R-:W-:-:S04]  /*0a80*/  LEA R5, R0, 0x3b800000, 0x17 ;  /* 0x3b80000000057811 */ /* 0x000fc800078eb8ff */
[----:B------:R-:W-:-:S07]  /*0a90*/  LOP3.LUT R24, R5, R3, R24, 0xfe, !PT ;  /* 0x0000000305187212 */ /* 0x000fce00078efe18 */
.L_x_23485:
[----:B------:R-:W-:Y:S05]  /*0aa0*/  BSYNC B0 ;  /* 0x0000000000007941 */ /* 0x000fea0003800000 */
.L_x_23484:
[----:B------:R-:W0:Y:S01]  /*0ab0*/  F2I.FTZ.TRUNC.NTZ R24, R24 ;  /* 0x0000001800187305 */ /* 0x000e22000021f100 */
[----:B------:R-:W-:Y:S05]  /*0ac0*/  BRA `(.L_x_23469) ;  /* 0x0000000400087947 */ /* 0x000fea0003800000 */
.L_x_23482:
        /* <DEDUP_REMOVED lines=21> */
.L_x_23491:
[----:B------:R-:W-:Y:S05]  /*0c20*/  BSYNC B1 ;  /* 0x0000000000017941 */ /* 0x000fea0003800000 */
.L_x_23490:
[----:B------:R-:W-:Y:S01]  /*0c30*/  IMAD.SHL.U32 R3, R3, 0x200000, RZ ;  /* 0x0020000003037824 */ /* 0x000fe200078e00ff */
[----:B------:R-:W-:-:S04]  /*0c40*/  LEA R5, R0, 0x37800000, 0x17 ;  /* 0x3780000000057811 */ /* 0x000fc800078eb8ff */
[----:B------:R-:W-:-:S07]  /*0c50*/  LOP3.LUT R24, R5, R3, R24, 0xfe, !PT ;  /* 0x0000000305187212 */ /* 0x000fce00078efe18 */
.L_x_23489:
[----:B------:R-:W-:Y:S05]  /*0c60*/  BSYNC B0 ;  /* 0x0000000000007941 */ /* 0x000fea0003800000 */
.L_x_23488:
[----:B------:R-:W0:Y:S01]  /*0c70*/  F2I.FTZ.TRUNC.NTZ R24, R24 ;  /* 0x0000001800187305 */ /* 0x000e22000021f100 */
[----:B------:R-:W-:Y:S05]  /*0c80*/  BRA `(.L_x_23469) ;  /* 0x0000000000987947 */ /* 0x000fea0003800000 */
.L_x_23481:
        /* <DEDUP_REMOVED lines=14> */
.L_x_23495:
[----:B------:R-:W-:Y:S05]  /*0d70*/  BSYNC B0 ;  /* 0x0000000000007941 */ /* 0x000fea0003800000 */
.L_x_23494:
[----:B------:R-:W0:Y:S01]  /*0d80*/  F2I.FTZ.TRUNC.NTZ R24, R24 ;  /* 0x0000001800187305 */ /* 0x000e22000021f100 */
[----:B------:R-:W-:Y:S05]  /*0d90*/  BRA `(.L_x_23469) ;  /* 0x0000000000547947 */ /* 0x000fea0003800000 */
.L_x_23468:
        /* <DEDUP_REMOVED lines=17> */
.L_x_23496:
[----:B------:R-:W-:Y:S05]  /*0eb0*/  BRA `(.L_x_23469) ;  /* 0x00000000000c7947 */ /* 0x000fea0003800000 */
.L_x_23493:
[----:B------:R0:W5:Y:S01]  /*0ec0*/  LDG.E R24, desc[UR36][R4.64] ;  /* 0x0000002404187981 */ /* 0x000162000c1e1900 */
[----:B------:R-:W-:Y:S05]  /*0ed0*/  BRA `(.L_x_23469) ;  /* 0x0000000000047947 */ /* 0x000fea0003800000 */
.L_x_23492:
[----:B------:R0:W5:Y:S02]  /*0ee0*/  LDG.E R24, desc[UR36][R4.64] ;  /* 0x0000002404187981 */ /* 0x000164000c1e1900 */
.L_x_23469:
[----:B------:R-:W2:Y:S02]  /*0ef0*/  S2R R17, SR_TID.X ;  /* 0x0000000000117919 */ /* 0x000ea40000002100 */
[----:B--2---:R-:W-:-:S07]  /*0f00*/  VIADD R17, R17, 0x80 ;  /* 0x0000008011117836 */ /* 0x004fce0000000000 */
.L_x_23463:
[----:B------:R-:W-:Y:S05]  /*0f10*/  BSYNC B6 ;  /* 0x0000000000067941 */ /* 0x000fea0003800000 */
.L_x_23462:
        /* <DEDUP_REMOVED lines=23> */
.L_x_23502:
[----:B------:R0:W5:Y:S01]  /*1090*/  LDG.E.U8 R18, desc[UR36][R4.64] ;  /* 0x0000002404127981 */ /* 0x000162000c1e1100 */
[----:B------:R-:W-:Y:S05]  /*10a0*/  BRA `(.L_x_23504) ;  /* 0x0000000c00347947 */ /* 0x000fea0003800000 */
.L_x_23501:
        /* <DEDUP_REMOVED lines=8> */
.L_x_23506:
[----:B------:R0:W5:Y:S01]  /*1130*/  LDG.E R18, desc[UR36][R4.64] ;  /* 0x0000002404127981 */ /* 0x000162000c1e1900 */
[----:B------:R-:W-:Y:S05]  /*1140*/  BRA `(.L_x_23504) ;  /* 0x0000000c000c7947 */ /* 0x000fea0003800000 */
.L_x_23505:
[----:B------:R0:W5:Y:S01]  /*1150*/  LDG.E.S16 R18, desc[UR36][R4.64] ;  /* 0x0000002404127981 */ /* 0x000162000c1e1700 */
[----:B------:R-:W-:Y:S05]  /*1160*/  BRA `(.L_x_23504) ;  /* 0x0000000c00047947 */ /* 0x000fea0003800000 */
.L_x_23500:
        /* <DEDUP_REMOVED lines=9> */
.L_x_23508:
[----:B------:R-:W2:Y:S02]  /*1200*/  LDG.E.U16 R4, desc[UR36][R4.64] ;  /* 0x0000002404047981 */ /* 0x000ea4000c1e1500 */
[----:B--2---:R-:W-:-:S06]  /*1210*/  HADD2.F32 R18, -RZ, R4.H0_H0 ;  /* 0x20000004ff127230 */ /* 0x004fcc0000004100 */
[----:B------:R-:W0:Y:S01]  /*1220*/  F2I.FTZ.TRUNC.NTZ R18, R18 ;  /* 0x0000001200127305 */ /* 0x000e22000021f100 */
[----:B------:R-:W-:Y:S05]  /*1230*/  BRA `(.L_x_23504) ;  /* 0x0000000800d07947 */ /* 0x000fea0003800000 */
.L_x_23507:
        /* <DEDUP_REMOVED lines=9> */
.L_x_23510:
[----:B------:R-:W2:Y:S02]  /*12d0*/  LDG.E.U16 R4, desc[UR36][R4.64] ;  /* 0x0000002404047981 */ /* 0x000ea4000c1e1500 */
[----:B--2---:R-:W-:-:S06]  /*12e0*/  HADD2.F32 R18, -RZ, R4.H0_H0 ;  /* 0x20000004ff127230 */ /* 0x004fcc0000004100 */
[----:B------:R-:W0:Y:S01]  /*12f0*/  F2I.FTZ.TRUNC.NTZ R18, R18 ;  /* 0x0000001200127305 */ /* 0x000e22000021f100 */
[----:B------:R-:W-:Y:S05]  /*1300*/  BRA `(.L_x_23504) ;  /* 0x00000008009c7947 */ /* 0x000fea0003800000 */
.L_x_23509:
[----:B------:R-:W2:Y:S02]  /*1310*/  LDG.E.64 R4, desc[UR36][R4.64] ;  /* 0x0000002404047981 */ /* 0x000ea4000c1e1b00 */
[----:B--2---:R0:W1:Y:S01]  /*1320*/  F2I.F64.TRUNC R18, R4 ;  /* 0x0000000400127311 */ /* 0x004062000030d100 */
[----:B------:R-:W-:Y:S05]  /*1330*/  BRA `(.L_x_23504) ;  /* 0x0000000800907947 */ /* 0x000fea0003800000 */
.L_x_23499:
        /* <DEDUP_REMOVED lines=12> */
.L_x_23513:
[----:B------:R-:W2:Y:S02]  /*1400*/  LDG.E.64 R4, desc[UR36][R4.64] ;  /* 0x0000002404047981 */ /* 0x000ea4000c1e1b00 */
[----:B--2---:R0:W1:Y:S01]  /*1410*/  F2I.F64.TRUNC R18, R4 ;  /* 0x0000000400127311 */ /* 0x004062000030d100 */
[----:B------:R-:W-:Y:S05]  /*1420*/  BRA `(.L_x_23504) ;  /* 0x0000000800547947 */ /* 0x000fea0003800000 */
.L_x_23512:
        /* <DEDUP_REMOVED lines=27> */
.L_x_23515:
        /* <DEDUP_REMOVED lines=14> */
.L_x_23514:
[----:B------:R-:W2:Y:S02]  /*16c0*/  LDG.E.U16 R18, desc[UR36][R4.64] ;  /* 0x0000002404127981 */ /* 0x000ea4000c1e1500 */
[----:B--2---:R-:W-:-:S06]  /*16d0*/  IMAD.U32 R18, R18, 0x10000, RZ ;  /* 0x0001000012127824 */ /* 0x004fcc00078e00ff */
[----:B------:R-:W4:Y:S01]  /*16e0*/  F2I.FTZ.TRUNC.NTZ R18, R18 ;  /* 0x0000001200127305 */ /* 0x000f22000021f100 */
[----:B------:R-:W-:Y:S05]  /*16f0*/  BRA `(.L_x_23504) ;  /* 0x0000000400a07947 */ /* 0x000fea0003800000 */
.L_x_23511:
        /* <DEDUP_REMOVED lines=10> */
.L_x_23518:
        /* <DEDUP_REMOVED lines=21> */
.L_x_23522:
[----:B------:R-:W-:Y:S05]  /*18f0*/  BSYNC B1 ;  /* 0x0000000000017941 */ /* 0x000fea0003800000 */
.L_x_23521:
[----:B------:R-:W-:Y:S01]  /*1900*/  IMAD.SHL.U32 R3, R3, 0x100000, RZ ;  /* 0x0010000003037824 */ /* 0x000fe200078e00ff */
[----:B------:R-:W-:-:S04]  /*1910*/  LEA R5, R0, 0x3b800000, 0x17 ;  /* 0x3b80000000057811 */ /* 0x000fc800078eb8ff */
[----:B------:R-:W-:-:S07]  /*1920*/  LOP3.LUT R18, R5, R3, R18, 0xfe, !PT ;  /* 0x0000000305127212 */ /* 0x000fce00078efe12 */
.L_x_23520:
[----:B------:R-:W-:Y:S05]  /*1930*/  BSYNC B0 ;  /* 0x0000000000007941 */ /* 0x000fea0003800000 */
.L_x_23519:
[----:B------:R-:W0:Y:S01]  /*1940*/  F2I.FTZ.TRUNC.NTZ R18, R18 ;  /* 0x0000001200127305 */ /* 0x000e22000021f100 */
[----:B------:R-:W-:Y:S05]  /*1950*/  BRA `(.L_x_23504) ;  /* 0x0000000400087947 */ /* 0x000fea0003800000 */
.L_x_23517:
        /* <DEDUP_REMOVED lines=21> */
.L_x_23526:
[----:B------:R-:W-:Y:S05]  /*1ab0*/  BSYNC B1 ;  /* 0x0000000000017941 */ /* 0x000fea0003800000 */
.L_x_23525:
[----:B------:R-:W-:Y:S01]  /*1ac0*/  IMAD.SHL.U32 R3, R3, 0x200000, RZ ;  /* 0x0020000003037824 */ /* 0x000fe200078e00ff */
[----:B------:R-:W-:-:S04]  /*1ad0*/  LEA R5, R0, 0x37800000, 0x17 ;  /* 0x3780000000057811 */ /* 0x000fc800078eb8ff */
[----:B------:R-:W-:-:S07]  /*1ae0*/  LOP3.LUT R18, R5, R3, R18, 0xfe, !PT ;  /* 0x0000000305127212 */ /* 0x000fce00078efe12 */
.L_x_23524:
[----:B------:R-:W-:Y:S05]  /*1af0*/  BSYNC B0 ;  /* 0x0000000000007941 */ /* 0x000fea0003800000 */
.L_x_23523:
[----:B------:R-:W0:Y:S01]  /*1b00*/  F2I.FTZ.TRUNC.NTZ R18, R18 ;  /* 0x0000001200127305 */ /* 0x000e22000021f100 */
[----:B------:R-:W-:Y:S05]  /*1b10*/  BRA `(.L_x_23504) ;  /* 0x0000000000987947 */ /* 0x000fea0003800000 */
.L_x_23516:
        /* <DEDUP_REMOVED lines=14> */
.L_x_23530:
[----:B------:R-:W-:Y:S05]  /*1c00*/  BSYNC B0 ;  /* 0x0000000000007941 */ /* 0x000fea0003800000 */
.L_x_23529:
[----:B------:R-:W0:Y:S01]  /*1c10*/  F2I.FTZ.TRUNC.NTZ R18, R18 ;  /* 0x0000001200127305 */ /* 0x000e22000021f100 */
[----:B------:R-:W-:Y:S05]  /*1c20*/  BRA `(.L_x_23504) ;  /* 0x0000000000547947 */ /* 0x000fea0003800000 */
.L_x_23503:
        /* <DEDUP_REMOVED lines=17> */
.L_x_23531:
[----:B------:R-:W-:Y:S05]  /*1d40*/  BRA `(.L_x_23504) ;  /* 0x00000000000c7947 */ /* 0x000fea0003800000 */
.L_x_23528:
[----:B------:R0:W5:Y:S01]  /*1d50*/  LDG.E R18, desc[UR36][R4.64] ;  /* 0x0000002404127981 */ /* 0x000162000c1e1900 */
[----:B------:R-:W-:Y:S05]  /*1d60*/  BRA `(.L_x_23504) ;  /* 0x0000000000047947 */ /* 0x000fea0003800000 */
.L_x_23527:
[----:B------:R0:W5:Y:S02]  /*1d70*/  LDG.E R18, desc[UR36][R4.64] ;  /* 0x0000002404127981 */ /* 0x000164000c1e1900 */
.L_x_23504:
[----:B------:R-:W-:-:S07]  /*1d80*/  VIADD R17, R17, 0x80 ;  /* 0x0000008011117836 */ /* 0x000fce0000000000 */
.L_x_23498:
[----:B------:R-:W-:Y:S05]  /*1d90*/  BSYNC B6 ;  /* 0x0000000000067941 */ /* 0x000fea0003800000 */
.L_x_23497:
[----:B------:R-:W-:Y:S01]  /*1da0*/  ISETP.GE.AND P0, PT, R17, R16, PT ;  /* 0x000000101100720c */ /* 0x000fe20003f06270 */
[----:B------:R-:W-:Y:S01]  /*1db0*/  BSSY B6, `(.L_x_23532) ;  /* 0x00000e8000067945 */ /* 0x000fe20003800000 */
[----:B0-----:R-:W-:Y:S02]  /*1dc0*/  IMAD.MOV.U32 R25, RZ, RZ, RZ ;  /* 0x000000ffff197224 */ /* 0x001fe400078e00ff */
[----:B------:R-:W-:-:S09]  /*1dd0*/  IMAD.MOV.U32 R22, RZ, RZ, RZ ;  /* 0x000000ffff167224 */ /* 0x000fd200078e00ff */
[----:B------:R-:W-:Y:S05]  /*1de0*/  @P0 BRA `(.L_x_23533) ;  /* 0x0000000c00900947 */ /* 0x000fea0003800000 */
[----:B-1-34-:R-:W0:Y:S01]  /*1df0*/  LDC.64 R4, c[0x0][0x228] ;  /* 0x00008a00ff047b82 */ /* 0x01ae220000000a00 */
        /* <DEDUP_REMOVED lines=19> */
.L_x_23537:
[----:B------:R0:W5:Y:S01]  /*1f30*/  LDG.E.U8 R22, desc[UR36][R4.64] ;  /* 0x0000002404167981 */ /* 0x000162000c1e1100 */
[----:B------:R-:W-:Y:S05]  /*1f40*/  BRA `(.L_x_23539) ;  /* 0x0000000c00347947 */ /* 0x000fea0003800000 */
.L_x_23536:
        /* <DEDUP_REMOVED lines=8> */
.L_x_23541:
[----:B------:R0:W5:Y:S01]  /*1fd0*/  LDG.E R22, desc[UR36][R4.64] ;  /* 0x0000002404167981 */ /* 0x000162000c1e1900 */
[----:B------:R-:W-:Y:S05]  /*1fe0*/  BRA `(.L_x_23539) ;  /* 0x0000000c000c7947 */ /* 0x000fea0003800000 */
.L_x_23540:
[----:B------:R0:W5:Y:S01]  /*1ff0*/  LDG.E.S16 R22, desc[UR36][R4.64] ;  /* 0x0000002404167981 */ /* 0x000162000c1e1700 */
[----:B------:R-:W-:Y:S05]  /*2000*/  BRA `(.L_x_23539) ;  /* 0x0000000c00047947 */ /* 0x000fea0003800000 */
.L_x_23535:
        /* <DEDUP_REMOVED lines=9> */
.L_x_23543:
[----:B------:R-:W2:Y:S02]  /*20a0*/  LDG.E.U16 R4, desc[UR36][R4.64] ;  /* 0x0000002404047981 */ /* 0x000ea4000c1e1500 */
[----:B--2---:R-:W-:-:S06]  /*20b0*/  HADD2.F32 R22, -RZ, R4.H0_H0 ;  /* 0x20000004ff167230 */ /* 0x004fcc0000004100 */
[----:B------:R-:W0:Y:S01]  /*20c0*/  F2I.FTZ.TRUNC.NTZ R22, R22 ;  /* 0x0000001600167305 */ /* 0x000e22000021f100 */
[----:B------:R-:W-:Y:S05]  /*20d0*/  BRA `(.L_x_23539) ;  /* 0x0000000800d07947 */ /* 0x000fea0003800000 */
.L_x_23542:
        /* <DEDUP_REMOVED lines=9> */
.L_x_23545:
[----:B------:R-:W2:Y:S02]  /*2170*/  LDG.E.U16 R4, desc[UR36][R4.64] ;  /* 0x0000002404047981 */ /* 0x000ea4000c1e1500 */
[----:B--2---:R-:W-:-:S06]  /*2180*/  HADD2.F32 R22, -RZ, R4.H0_H0 ;  /* 0x20000004ff167230 */ /* 0x004fcc0000004100 */
[----:B------:R-:W0:Y:S01]  /*2190*/  F2I.FTZ.TRUNC.NTZ R22, R22 ;  /* 0x0000001600167305 */ /* 0x000e22000021f100 */
[----:B------:R-:W-:Y:S05]  /*21a0*/  BRA `(.L_x_23539) ;  /* 0x00000008009c7947 */ /* 0x000fea0003800000 */
.L_x_23544:
[----:B------:R-:W2:Y:S02]  /*21b0*/  LDG.E.64 R22, desc[UR36][R4.64] ;  /* 0x0000002404167981 */ /* 0x000ea4000c1e1b00 */
[----:B--2---:R0:W1:Y:S01]  /*21c0*/  F2I.F64.TRUNC R22, R22 ;  /* 0x0000001600167311 */ /* 0x004062000030d100 */
[----:B------:R-:W-:Y:S05]  /*21d0*/  BRA `(.L_x_23539) ;  /* 0x0000000800907947 */ /* 0x000fea0003800000 */
.L_x_23534:
        /* <DEDUP_REMOVED lines=12> */
.L_x_23548:
[----:B------:R-:W2:Y:S02]  /*22a0*/  LDG.E.64 R4, desc[UR36][R4.64] ;  /* 0x0000002404047981 */ /* 0x000ea4000c1e1b00 */
[----:B--2---:R0:W1:Y:S01]  /*22b0*/  F2I.F64.TRUNC R22, R4 ;  /* 0x0000000400167311 */ /* 0x004062000030d100 */
[----:B------:R-:W-:Y:S05]  /*22c0*/  BRA `(.L_x_23539) ;  /* 0x0000000800547947 */ /* 0x000fea0003800000 */
.L_x_23547:
        /* <DEDUP_REMOVED lines=27> */
.L_x_23550:
        /* <DEDUP_REMOVED lines=14> */
.L_x_23549:
[----:B------:R-:W2:Y:S02]  /*2560*/  LDG.E.U16 R22, desc[UR36][R4.64] ;  /* 0x0000002404167981 */ /* 0x000ea4000c1e1500 */
[----:B--2---:R-:W-:-:S06]  /*2570*/  IMAD.U32 R22, R22, 0x10000, RZ ;  /* 0x0001000016167824 */ /* 0x004fcc00078e00ff */
[----:B------:R-:W0:Y:S01]  /*2580*/  F2I.FTZ.TRUNC.NTZ R22, R22 ;  /* 0x0000001600167305 */ /* 0x000e22000021f100 */
[----:B------:R-:W-:Y:S05]  /*2590*/  BRA `(.L_x_23539) ;  /* 0x0000000400a07947 */ /* 0x000fea0003800000 */
.L_x_23546:
        /* <DEDUP_REMOVED lines=10> */
.L_x_23553:
        /* <DEDUP_REMOVED lines=21> */
.L_x_23557:
[----:B------:R-:W-:Y:S05]  /*2790*/  BSYNC B1 ;  /* 0x0000000000017941 */ /* 0x000fea0003800000 */
.L_x_23556:
[----:B------:R-:W-:Y:S01]  /*27a0*/  IMAD.SHL.U32 R3, R3, 0x100000, RZ ;  /* 0x0010000003037824 */ /* 0x000fe200078e00ff */
[----:B------:R-:W-:-:S04]  /*27b0*/  LEA R5, R0, 0x3b800000, 0x17 ;  /* 0x3b80000000057811 */ /* 0x000fc800078eb8ff */
[----:B------:R-:W-:-:S07]  /*27c0*/  LOP3.LUT R22, R5, R3, R22, 0xfe, !PT ;  /* 0x0000000305167212 */ /* 0x000fce00078efe16 */
.L_x_23555:
[----:B------:R-:W-:Y:S05]  /*27d0*/  BSYNC B0 ;  /* 0x0000000000007941 */ /* 0x000fea0003800000 */
.L_x_23554:
[----:B------:R-:W1:Y:S01]  /*27e0*/  F2I.FTZ.TRUNC.NTZ R22, R22 ;  /* 0x0000001600167305 */ /* 0x000e62000021f100 */
[----:B------:R-:W-:Y:S05]  /*27f0*/  BRA `(.L_x_23539) ;  /* 0x0000000400087947 */ /* 0x000fea0003800000 */
.L_x_23552:
        /* <DEDUP_REMOVED lines=21> */
.L_x_23561:
[----:B------:R-:W-:Y:S05]  /*2950*/  BSYNC B1 ;  /* 0x0000000000017941 */ /* 0x000fea0003800000 */
.L_x_23560:
[----:B------:R-:W-:Y:S01]  /*2960*/  IMAD.SHL.U32 R3, R3, 0x200000, RZ ;  /* 0x0020000003037824 */ /* 0x000fe200078e00ff */
[----:B------:R-:W-:-:S04]  /*2970*/  LEA R5, R0, 0x37800000, 0x17 ;  /* 0x3780000000057811 */ /* 0x000fc800078eb8ff */
[----:B------:R-:W-:-:S07]  /*2980*/  LOP3.LUT R22, R5, R3, R22, 0xfe, !PT ;  /* 0x0000000305167212 */ /* 0x000fce00078efe16 */
.L_x_23559:
[----:B------:R-:W-:Y:S05]  /*2990*/  BSYNC B0 ;  /* 0x0000000000007941 */ /* 0x000fea0003800000 */
.L_x_23558:
[----:B------:R-:W2:Y:S01]  /*29a0*/  F2I.FTZ.TRUNC.NTZ R22, R22 ;  /* 0x0000001600167305 */ /* 0x000ea2000021f100 */
[----:B------:R-:W-:Y:S05]  /*29b0*/  BRA `(.L_x_23539) ;  /* 0x0000000000987947 */ /* 0x000fea0003800000 */
.L_x_23551:
        /* <DEDUP_REMOVED lines=14> */
.L_x_23565:
[----:B------:R-:W-:Y:S05]  /*2aa0*/  BSYNC B0 ;  /* 0x0000000000007941 */ /* 0x000fea0003800000 */
.L_x_23564:
[----:B------:R-:W4:Y:S01]  /*2ab0*/  F2I.FTZ.TRUNC.NTZ R22, R22 ;  /* 0x0000001600167305 */ /* 0x000f22000021f100 */
[----:B------:R-:W-:Y:S05]  /*2ac0*/  BRA `(.L_x_23539) ;  /* 0x0000000000547947 */ /* 0x000fea0003800000 */
.L_x_23538:
        /* <DEDUP_REMOVED lines=17> */
.L_x_23566:
[----:B------:R-:W-:Y:S05]  /*2be0*/  BRA `(.L_x_23539) ;  /* 0x00000000000c7947 */ /* 0x000fea0003800000 */
.L_x_23563:
[----:B------:R0:W5:Y:S01]  /*2bf0*/  LDG.E R22, desc[UR36][R4.64] ;  /* 0x0000002404167981 */ /* 0x000162000c1e1900 */
[----:B------:R-:W-:Y:S05]  /*2c00*/  BRA `(.L_x_23539) ;  /* 0x0000000000047947 */ /* 0x000fea0003800000 */
.L_x_23562:
[----:B------:R3:W5:Y:S02]  /*2c10*/  LDG.E R22, desc[UR36][R4.64] ;  /* 0x0000002404167981 */ /* 0x000764000c1e1900 */
.L_x_23539:
[----:B------:R-:W-:-:S07]  /*2c20*/  VIADD R17, R17, 0x80 ;  /* 0x0000008011117836 */ /* 0x000fce0000000000 */
.L_x_23533:
[----:B------:R-:W-:Y:S05]  /*2c30*/  BSYNC B6 ;  /* 0x0000000000067941 */ /* 0x000fea0003800000 */
.L_x_23532:
        /* <DEDUP_REMOVED lines=22> */
.L_x_23572:
[----:B------:R0:W5:Y:S01]  /*2da0*/  LDG.E.U8 R25, desc[UR36][R4.64] ;  /* 0x0000002404197981 */ /* 0x000162000c1e1100 */
[----:B------:R-:W-:Y:S05]  /*2db0*/  BRA `(.L_x_23568) ;  /* 0x0000000c00307947 */ /* 0x000fea0003800000 */
.L_x_23571:
        /* <DEDUP_REMOVED lines=8> */
.L_x_23575:
[----:B------:R0:W5:Y:S01]  /*2e40*/  LDG.E R25, desc[UR36][R4.64] ;  /* 0x0000002404197981 */ /* 0x000162000c1e1900 */
[----:B------:R-:W-:Y:S05]  /*2e50*/  BRA `(.L_x_23568) ;  /* 0x0000000c00087947 */ /* 0x000fea0003800000 */
.L_x_23574:
[----:B------:R0:W5:Y:S01]  /*2e60*/  LDG.E.S16 R25, desc[UR36][R4.64] ;  /* 0x0000002404197981 */ /* 0x000162000c1e1700 */
[----:B------:R-:W-:Y:S05]  /*2e70*/  BRA `(.L_x_23568) ;  /* 0x0000000c00007947 */ /* 0x000fea0003800000 */
.L_x_23570:
        /* <DEDUP_REMOVED lines=9> */
.L_x_23577:
[----:B------:R-:W2:Y:S02]  /*2f10*/  LDG.E.U16 R4, desc[UR36][R4.64] ;  /* 0x0000002404047981 */ /* 0x000ea4000c1e1500 */
[----:B--2---:R-:W-:-:S06]  /*2f20*/  HADD2.F32 R25, -RZ, R4.H0_H0 ;  /* 0x20000004ff197230 */ /* 0x004fcc0000004100 */
[----:B------:R-:W0:Y:S01]  /*2f30*/  F2I.FTZ.TRUNC.NTZ R25, R25 ;  /* 0x0000001900197305 */ /* 0x000e22000021f100 */
[----:B------:R-:W-:Y:S05]  /*2f40*/  BRA `(.L_x_23568) ;  /* 0x0000000800cc7947 */ /* 0x000fea0003800000 */
.L_x_23576:
        /* <DEDUP_REMOVED lines=9> */
.L_x_23579:
[----:B------:R-:W2:Y:S02]  /*2fe0*/  LDG.E.U16 R4, desc[UR36][R4.64] ;  /* 0x0000002404047981 */ /* 0x000ea4000c1e1500 */
[----:B--2---:R-:W-:-:S06]  /*2ff0*/  HADD2.F32 R25, -RZ, R4.H0_H0 ;  /* 0x20000004ff197230 */ /* 0x004fcc0000004100 */
[----:B------:R-:W0:Y:S01]  /*3000*/  F2I.FTZ.TRUNC.NTZ R25, R25 ;  /* 0x0000001900197305 */ /* 0x000e22000021f100 */
[----:B------:R-:W-:Y:S05]  /*3010*/  BRA `(.L_x_23568) ;  /* 0x0000000800987947 */ /* 0x000fea0003800000 */
.L_x_23578:
[----:B------:R-:W2:Y:S02]  /*3020*/  LDG.E.64 R4, desc[UR36][R4.64] ;  /* 0x0000002404047981 */ /* 0x000ea4000c1e1b00 */
[----:B--2---:R0:W1:Y:S01]  /*3030*/  F2I.F64.TRUNC R25, R4 ;  /* 0x0000000400197311 */ /* 0x004062000030d100 */
[----:B------:R-:W-:Y:S05]  /*3040*/  BRA `(.L_x_23568) ;  /* 0x00000008008c7947 */ /* 0x000fea0003800000 */
.L_x_23569:
        /* <DEDUP_REMOVED lines=12> */
.L_x_23582:
[----:B------:R-:W2:Y:S02]  /*3110*/  LDG.E.64 R4, desc[UR36][R4.64] ;  /* 0x0000002404047981 */ /* 0x000ea4000c1e1b00 */
[----:B--2---:R0:W1:Y:S01]  /*3120*/  F2I.F64.TRUNC R25, R4 ;  /* 0x0000000400197311 */ /* 0x004062000030d100 */
[----:B------:R-:W-:Y:S05]  /*3130*/  BRA `(.L_x_23568) ;  /* 0x0000000800507947 */ /* 0x000fea0003800000 */
.L_x_23581:
        /* <DEDUP_REMOVED lines=27> */
.L_x_23584:
        /* <DEDUP_REMOVED lines=14> */
.L_x_23583:
[----:B------:R-:W2:Y:S02]  /*33d0*/  LDG.E.U16 R25, desc[UR36][R4.64] ;  /* 0x0000002404197981 */ /* 0x000ea4000c1e1500 */
[----:B--2---:R-:W-:-:S06]  /*33e0*/  IMAD.U32 R25, R25, 0x10000, RZ ;  /* 0x0001000019197824 */ /* 0x004fcc00078e00ff */
[----:B------:R-:W0:Y:S01]  /*33f0*/  F2I.FTZ.TRUNC.NTZ R25, R25 ;  /* 0x0000001900197305 */ /* 0x000e22000021f100 */
[----:B------:R-:W-:Y:S05]  /*3400*/  BRA `(.L_x_23568) ;  /* 0x00000004009c7947 */ /* 0x000fea0003800000 */
.L_x_23580:
        /* <DEDUP_REMOVED lines=10> */
.L_x_23587:
        /* <DEDUP_REMOVED lines=21> */
.L_x_23591:
[----:B------:R-:W-:Y:S05]  /*3600*/  BSYNC B1 ;  /* 0x0000000000017941 */ /* 0x000fea0003800000 */
.L_x_23590:
[----:B------:R-:W-:Y:S01]  /*3610*/  IMAD.SHL.U32 R3, R3, 0x100000, RZ ;  /* 0x0010000003037824 */ /* 0x000fe200078e00ff */
[----:B------:R-:W-:-:S04]  /*3620*/  LEA R0, R0, 0x3b800000, 0x17 ;  /* 0x3b80000000007811 */ /* 0x000fc800078eb8ff */
[----:B------:R-:W-:-:S07]  /*3630*/  LOP3.LUT R25, R0, R3, R25, 0xfe, !PT ;  /* 0x0000000300197212 */ /* 0x000fce00078efe19 */
.L_x_23589:
[----:B------:R-:W-:Y:S05]  /*3640*/  BSYNC B0 ;  /* 0x0000000000007941 */ /* 0x000fea0003800000 */
.L_x_23588:
[----:B------:R-:W0:Y:S01]  /*3650*/  F2I.FTZ.TRUNC.NTZ R25, R25 ;  /* 0x0000001900197305 */ /* 0x000e22000021f100 */
[----:B------:R-:W-:Y:S05]  /*3660*/  BRA `(.L_x_23568) ;  /* 0x0000000400047947 */ /* 0x000fea0003800000 */
.L_x_23586:
        /* <DEDUP_REMOVED lines=21> */
.L_x_23595:
[----:B------:R-:W-:Y:S05]  /*37c0*/  BSYNC B1 ;  /* 0x0000000000017941 */ /* 0x000fea0003800000 */
.L_x_23594:
[----:B------:R-:W-:Y:S01]  /*37d0*/  IMAD.SHL.U32 R3, R3, 0x200000, RZ ;  /* 0x0020000003037824 */ /* 0x000fe200078e00ff */
[----:B------:R-:W-:-:S04]  /*37e0*/  LEA R0, R0, 0x37800000, 0x17 ;  /* 0x3780000000007811 */ /* 0x000fc800078eb8ff */
[----:B------:R-:W-:-:S07]  /*37f0*/  LOP3.LUT R25, R0, R3, R25, 0xfe, !PT ;  /* 0x0000000300197212 */ /* 0x000fce00078efe19 */
.L_x_23593:
[----:B------:R-:W-:Y:S05]  /*3800*/  BSYNC B0 ;  /* 0x0000000000007941 */ /* 0x000fea0003800000 */
.L_x_23592:
[----:B------:R-:W0:Y:S01]  /*3810*/  F2I.FTZ.TRUNC.NTZ R25, R25 ;  /* 0x0000001900197305 */ /* 0x000e22000021f100 */
[----:B------:R-:W-:Y:S05]  /*3820*/  BRA `(.L_x_23568) ;  /* 0x0000000000947947 */ /* 0x000fea0003800000 */
.L_x_23585:
        /* <DEDUP_REMOVED lines=14> */
.L_x_23599:
[----:B------:R-:W-:Y:S05]  /*3910*/  BSYNC B0 ;  /* 0x0000000000007941 */ /* 0x000fea0003800000 */
.L_x_23598:
[----:B------:R-:W0:Y:S01]  /*3920*/  F2I.FTZ.TRUNC.NTZ R25, R25 ;  /* 0x0000001900197305 */ /* 0x000e22000021f100 */
[----:B------:R-:W-:Y:S05]  /*3930*/  BRA `(.L_x_23568) ;  /* 0x0000000000507947 */ /* 0x000fea0003800000 */
.L_x_23573:
        /* <DEDUP_REMOVED lines=16> */
.L_x_23600:
[----:B------:R-:W-:Y:S05]  /*3a40*/  BRA `(.L_x_23568) ;  /* 0x00000000000c7947 */ /* 0x000fea0003800000 */
.L_x_23597:
[----:B------:R0:W5:Y:S01]  /*3a50*/  LDG.E R25, desc[UR36][R4.64] ;  /* 0x0000002404197981 */ /* 0x000162000c1e1900 */
[----:B------:R-:W-:Y:S05]  /*3a60*/  BRA `(.L_x_23568) ;  /* 0x0000000000047947 */ /* 0x000fea0003800000 */
.L_x_23596:
[----:B------:R0:W5:Y:S02]  /*3a70*/  LDG.E R25, desc[UR36][R4.64] ;  /* 0x0000002404197981 */ /* 0x000164000c1e1900 */
.L_x_23568:
[----:B------:R-:W-:Y:S05]  /*3a80*/  BSYNC B6 ;  /* 0x0000000000067941 */ /* 0x000fea0003800000 */
.L_x_23567:
        /* <DEDUP_REMOVED lines=11> */
[-C--:B-----5:R-:W-:Y:S01]  /*3b40*/  IABS R6, R24.reuse ;  /* 0x0000001800067213 */ /* 0x0a0fe20000000000 */
[----:B------:R-:W0:Y:S01]  /*3b50*/  LDC R7, c[0x0][0x218] ;  /* 0x00008600ff077b82 */ /* 0x000e220000000800 */
[----:B------:R-:W-:Y:S02]  /*3b60*/  IABS R8, R24 ;  /* 0x0000001800087213 */ /* 0x000fe40000000000 */
[----:B--2---:R-:W1:Y:S03]  /*3b70*/  I2F.RP R0, R6 ;  /* 0x0000000600007306 */ /* 0x004e660000209400 */
[----:B------:R-:W-:-:S05]  /*3b80*/  IMAD.MOV R8, RZ, RZ, -R8 ;  /* 0x000000ffff087224 */ /* 0x000fca00078e0a08 */
[----:B-1----:R-:W1:Y:S01]  /*3b90*/  MUFU.RCP R0, R0 ;  /* 0x0000000000007308 */ /* 0x002e620000001000 */
[----:B0-----:R-:W-:Y:S01]  /*3ba0*/  ISETP.GE.AND P6, PT, R7, RZ, PT ;  /* 0x000000ff0700720c */ /* 0x001fe20003fc6270 */
[----:B-1----:R-:W-:Y:S01]  /*3bb0*/  VIADD R4, R0, 0xffffffe ;  /* 0x0ffffffe00047836 */ /* 0x002fe20000000000 */
        /* <DEDUP_REMOVED lines=16> */
.L_x_23602:
[----:B------:R-:W-:Y:S05]  /*3cc0*/  BSYNC B0 ;  /* 0x0000000000007941 */ /* 0x000fea0003800000 */
.L_x_23601:
[----:B------:R-:W-:Y:S04]  /*3cd0*/  BSSY B0, `(.L_x_23603) ;  /* 0x0000019000007945 */ /* 0x000fe80003800000 */
[----:B------:R-:W-:Y:S05]  /*3ce0*/  @P3 BRA `(.L_x_23604) ;  /* 0x00000000005c3947 */ /* 0x000fea0003800000 */
        /* <DEDUP_REMOVED lines=23> */
.L_x_23604:
[----:B------:R-:W-:Y:S05]  /*3e60*/  BSYNC B0 ;  /* 0x0000000000007941 */ /* 0x000fea0003800000 */
.L_x_23603:
[----:B------:R-:W-:Y:S04]  /*3e70*/  BSSY B0, `(.L_x_23605) ;  /* 0x0000019000007945 */ /* 0x000fe80003800000 */
[----:B------:R-:W-:Y:S05]  /*3e80*/  @P2 BRA `(.L_x_23606) ;  /* 0x00000000005c2947 */ /* 0x000fea0003800000 */
[-C--:B--2--5:R-:W-:Y:S01]  /*3e90*/  IABS R3, R22.reuse ;  /* 0x0000001600037213 */ /* 0x0a4fe20000000000 */
[----:B------:R-:W0:Y:S01]  /*3ea0*/  LDC R4, c[0x0][0x218] ;  /* 0x00008600ff047b82 */ /* 0x000e220000000800 */
[----:B------:R-:W-:Y:S02]  /*3eb0*/  IABS R10, R22 ;  /* 0x00000016000a7213 */ /* 0x000fe40000000000 */
[----:B------:R-:W1:Y:S03]  /*3ec0*/  I2F.RP R0, R3 ;  /* 0x0000000300007306 */ /* 0x000e660000209400 */
        /* <DEDUP_REMOVED lines=19> */
.L_x_23606:
[----:B------:R-:W-:Y:S05]  /*4000*/  BSYNC B0 ;  /* 0x0000000000007941 */ /* 0x000fea0003800000 */
.L_x_23605:
        /* <DEDUP_REMOVED lines=25> */
.L_x_23608:
[----:B------:R-:W-:Y:S05]  /*41a0*/  BSYNC B0 ;  /* 0x0000000000007941 */ /* 0x000fea0003800000 */
.L_x_23607:
        /* <DEDUP_REMOVED lines=22> */
.L_x_23614:
[----:B------:R0:W-:Y:S01]  /*4310*/  STG.E.U8 desc[UR36][R8.64], R5 ;  /* 0x0000000508007986 */ /* 0x0001e2000c101124 */
[----:B------:R-:W-:Y:S01]  /*4320*/  IMAD.MOV.U32 R23, RZ, RZ, R19 ;  /* 0x000000ffff177224 */ /* 0x000fe200078e0013 */
[----:B------:R-:W-:Y:S06]  /*4330*/  BRA `(.L_x_23610) ;  /* 0x0000000c00a87947 */ /* 0x000fec0003800000 */
.L_x_23613:
        /* <DEDUP_REMOVED lines=11> */
.L_x_23617:
[----:B------:R3:W-:Y:S01]  /*43f0*/  STG.E desc[UR36][R8.64], R5 ;  /* 0x0000000508007986 */ /* 0x0007e2000c101924 */
[----:B------:R-:W-:Y:S01]  /*4400*/  IMAD.MOV.U32 R23, RZ, RZ, R19 ;  /* 0x000000ffff177224 */ /* 0x000fe200078e0013 */
[----:B------:R-:W-:Y:S06]  /*4410*/  BRA `(.L_x_23610) ;  /* 0x0000000c00707947 */ /* 0x000fec0003800000 */
.L_x_23616:
[----:B------:R0:W-:Y:S01]  /*4420*/  STG.E.U16 desc[UR36][R8.64], R5 ;  /* 0x0000000508007986 */ /* 0x0001e2000c101524 */
[----:B------:R-:W-:Y:S01]  /*4430*/  IMAD.MOV.U32 R23, RZ, RZ, R19 ;  /* 0x000000ffff177224 */ /* 0x000fe200078e0013 */
[----:B------:R-:W-:Y:S06]  /*4440*/  BRA `(.L_x_23610) ;  /* 0x0000000c00647947 */ /* 0x000fec0003800000 */
.L_x_23612:
        /* <DEDUP_REMOVED lines=10> */
.L_x_23619:
[----:B------:R-:W-:Y:S01]  /*44f0*/  I2FP.F32.S32 R0, R5 ;  /* 0x0000000500007245 */ /* 0x000fe20000201400 */
[----:B------:R-:W-:-:S03]  /*4500*/  IMAD.MOV.U32 R23, RZ, RZ, R19 ;  /* 0x000000ffff177224 */ /* 0x000fc600078e0013 */
[----:B------:R-:W-:-:S05]  /*4510*/  F2FP.F16.F32.PACK_AB R0, RZ, R0 ;  /* 0x00000000ff00723e */ /* 0x000fca00000000ff */
[----:B------:R0:W-:Y:S01]  /*4520*/  STG.E.U16 desc[UR36][R8.64], R0 ;  /* 0x0000000008007986 */ /* 0x0001e2000c101524 */
[----:B------:R-:W-:Y:S05]  /*4530*/  BRA `(.L_x_23610) ;  /* 0x0000000c00287947 */ /* 0x000fea0003800000 */
.L_x_23618:
        /* <DEDUP_REMOVED lines=11> */
.L_x_23621:
[----:B------:R-:W-:Y:S01]  /*45f0*/  I2FP.F32.S32 R5, R5 ;  /* 0x0000000500057245 */ /* 0x000fe20000201400 */
[----:B------:R-:W-:-:S03]  /*4600*/  IMAD.MOV.U32 R23, RZ, RZ, R19 ;  /* 0x000000ffff177224 */ /* 0x000fc600078e0013 */
[----:B------:R-:W-:-:S04]  /*4610*/  F2FP.F16.F32.PACK_AB R3, RZ, R5 ;  /* 0x00000005ff03723e */ /* 0x000fc800000000ff */
[----:B------:R-:W-:-:S05]  /*4620*/  PRMT R3, R3, 0x5410, RZ ;  /* 0x0000541003037816 */ /* 0x000fca00000000ff */
[----:B------:R0:W-:Y:S01]  /*4630*/  STG.E desc[UR36][R8.64], R3 ;  /* 0x0000000308007986 */ /* 0x0001e2000c101924 */
[----:B------:R-:W-:Y:S05]  /*4640*/  BRA `(.L_x_23610) ;  /* 0x0000000800e47947 */ /* 0x000fea0003800000 */
.L_x_23620:
[----:B------:R-:W0:Y:S01]  /*4650*/  I2F.F64 R4, R5 ;  /* 0x0000000500047312 */ /* 0x000e220000201c00 */
[----:B------:R-:W-:Y:S01]  /*4660*/  IMAD.MOV.U32 R23, RZ, RZ, R19 ;  /* 0x000000ffff177224 */ /* 0x000fe200078e0013 */
[----:B0-----:R0:W-:Y:S01]  /*4670*/  STG.E.64 desc[UR36][R8.64], R4 ;  /* 0x0000000408007986 */ /* 0x0011e2000c101b24 */
[----:B------:R-:W-:Y:S05]  /*4680*/  BRA `(.L_x_23610) ;  /* 0x0000000800d47947 */ /* 0x000fea0003800000 */
.L_x_23611:
        /* <DEDUP_REMOVED lines=13> */
.L_x_23624:
[----:B------:R-:W0:Y:S01]  /*4760*/  I2F.F64 R4, R5 ;  /* 0x0000000500047312 */ /* 0x000e220000201c00 */
[----:B------:R-:W-:Y:S01]  /*4770*/  CS2R R6, SRZ ;  /* 0x0000000000067805 */ /* 0x000fe2000001ff00 */
[----:B------:R-:W-:-:S04]  /*4780*/  IMAD.MOV.U32 R23, RZ, RZ, R19 ;  /* 0x000000ffff177224 */ /* 0x000fc800078e0013 */
[----:B0-----:R0:W-:Y:S01]  /*4790*/  STG.E.128 desc[UR36][R8.64], R4 ;  /* 0x0000000408007986 */ /* 0x0011e2000c101d24 */
[----:B------:R-:W-:Y:S05]  /*47a0*/  BRA `(.L_x_23610) ;  /* 0x00000008008c7947 */ /* 0x000fea0003800000 */
.L_x_23623:
        /* <DEDUP_REMOVED lines=21> */
.L_x_23628:
[----:B------:R-:W-:Y:S05]  /*4900*/  BSYNC B0 ;  /* 0x0000000000007941 */ /* 0x000fea0003800000 */
.L_x_23627:
[----:B------:R-:W-:Y:S01]  /*4910*/  LOP3.LUT R5, R0, R5, RZ, 0xfc, !PT ;  /* 0x0000000500057212 */ /* 0x000fe200078efcff */
[----:B------:R-:W-:-:S04]  /*4920*/  IMAD.MOV.U32 R23, RZ, RZ, R19 ;  /* 0x000000ffff177224 */ /* 0x000fc800078e0013 */
[----:B------:R0:W-:Y:S01]  /*4930*/  STG.E.U8 desc[UR36][R8.64], R5 ;  /* 0x0000000508007986 */ /* 0x0001e2000c101124 */
[----:B------:R-:W-:Y:S05]  /*4940*/  BRA `(.L_x_23610) ;  /* 0x0000000800247947 */ /* 0x000fea0003800000 */
.L_x_23626:
        /* <DEDUP_REMOVED lines=13> */
.L_x_23630:
[----:B------:R-:W-:Y:S01]  /*4a20*/  IMAD.MOV.U32 R0, RZ, RZ, 0x7f ;  /* 0x0000007fff007424 */ /* 0x000fe200078e00ff */
[----:B------:R-:W-:-:S04]  /*4a30*/  ISETP.GT.U32.AND P0, PT, R3, 0x7f800000, PT ;  /* 0x7f8000000300780c */ /* 0x000fc80003f04070 */
[----:B------:R-:W-:-:S09]  /*4a40*/  SEL R0, R0, 0x7c, P0 ;  /* 0x0000007c00007807 */ /* 0x000fd20000000000 */
.L_x_23631:
[----:B------:R-:W-:Y:S05]  /*4a50*/  BSYNC B0 ;  /* 0x0000000000007941 */ /* 0x000fea0003800000 */
.L_x_23629:
[----:B------:R-:W-:Y:S01]  /*4a60*/  LOP3.LUT R3, R5, 0x80000000, RZ, 0xc0, !PT ;  /* 0x8000000005037812 */ /* 0x000fe200078ec0ff */
[----:B------:R-:W-:-:S03]  /*4a70*/  IMAD.MOV.U32 R23, RZ, RZ, R19 ;  /* 0x000000ffff177224 */ /* 0x000fc600078e0013 */
[----:B------:R-:W-:-:S04]  /*4a80*/  SHF.R.U32.HI R3, RZ, 0x18, R3 ;  /* 0x00000018ff037819 */ /* 0x000fc80000011603 */
[----:B------:R-:W-:-:S05]  /*4a90*/  LOP3.LUT R3, R0, R3, RZ, 0xfc, !PT ;  /* 0x0000000300037212 */ /* 0x000fca00078efcff */
[----:B------:R0:W-:Y:S01]  /*4aa0*/  STG.E.U8 desc[UR36][R8.64], R3 ;  /* 0x0000000308007986 */ /* 0x0001e2000c101124 */
[----:B------:R-:W-:Y:S05]  /*4ab0*/  BRA `(.L_x_23610) ;  /* 0x0000000400c87947 */ /* 0x000fea0003800000 */
.L_x_23625:
[----:B------:R-:W-:Y:S01]  /*4ac0*/  I2FP.F32.S32 R0, R5 ;  /* 0x0000000500007245 */ /* 0x000fe20000201400 */
[----:B------:R-:W-:-:S03]  /*4ad0*/  IMAD.MOV.U32 R23, RZ, RZ, R19 ;  /* 0x000000ffff177224 */ /* 0x000fc600078e0013 */
[----:B------:R-:W-:-:S05]  /*4ae0*/  F2FP.BF16.F32.PACK_AB R0, RZ, R0 ;  /* 0x00000000ff00723e */ /* 0x000fca00000010ff */
[----:B------:R0:W-:Y:S01]  /*4af0*/  STG.E.U16 desc[UR36][R8.64], R0 ;  /* 0x0000000008007986 */ /* 0x0001e2000c101524 */
[----:B------:R-:W-:Y:S05]  /*4b00*/  BRA `(.L_x_23610) ;  /* 0x0000000400b47947 */ /* 0x000fea0003800000 */
.L_x_23622:
        /* <DEDUP_REMOVED lines=11> */
.L_x_23634:
        /* <DEDUP_REMOVED lines=17> */
.L_x_23637:
[----:B------:R-:W-:-:S04]  /*4cd0*/  LOP3.LUT R3, R5, 0x80000000, RZ, 0xc0, !PT ;  /* 0x8000000005037812 */ /* 0x000fc800078ec0ff */
[----:B------:R-:W-:-:S04]  /*4ce0*/  SHF.R.U32.HI R3, RZ, 0x18, R3 ;  /* 0x00000018ff037819 */ /* 0x000fc80000011603 */
[----:B------:R-:W-:-:S04]  /*4cf0*/  LOP3.LUT R0, R0, R3, RZ, 0xfc, !PT ;  /* 0x0000000300007212 */ /* 0x000fc800078efcff */
[----:B------:R-:W-:-:S07]  /*4d00*/  PRMT R4, R0, 0x7610, R4 ;  /* 0x0000761000047816 */ /* 0x000fce0000000004 */
.L_x_23636:
[----:B------:R-:W-:Y:S05]  /*4d10*/  BSYNC B0 ;  /* 0x0000000000007941 */ /* 0x000fea0003800000 */
.L_x_23635:
[----:B------:R0:W-:Y:S01]  /*4d20*/  STG.E.U8 desc[UR36][R8.64], R4 ;  /* 0x0000000408007986 */ /* 0x0001e2000c101124 */
[----:B------:R-:W-:Y:S01]  /*4d30*/  IMAD.MOV.U32 R23, RZ, RZ, R19 ;  /* 0x000000ffff177224 */ /* 0x000fe200078e0013 */
[----:B------:R-:W-:Y:S06]  /*4d40*/  BRA `(.L_x_23610) ;  /* 0x0000000400247947 */ /* 0x000fec0003800000 */
.L_x_23633:
        /* <DEDUP_REMOVED lines=17> */
.L_x_23640:
[----:B------:R-:W-:-:S04]  /*4e60*/  LOP3.LUT R3, R5, 0x80000000, RZ, 0xc0, !PT ;  /* 0x8000000005037812 */ /* 0x000fc800078ec0ff */
[----:B------:R-:W-:-:S04]  /*4e70*/  SHF.R.U32.HI R3, RZ, 0x18, R3 ;  /* 0x00000018ff037819 */ /* 0x000fc80000011603 */
[----:B------:R-:W-:-:S04]  /*4e80*/  LOP3.LUT R0, R0, R3, RZ, 0xfc, !PT ;  /* 0x0000000300007212 */ /* 0x000fc800078efcff */
[----:B------:R-:W-:-:S07]  /*4e90*/  PRMT R4, R0, 0x7610, R4 ;  /* 0x0000761000047816 */ /* 0x000fce0000000004 */
.L_x_23639:
[----:B------:R-:W-:Y:S05]  /*4ea0*/  BSYNC B0 ;  /* 0x0000000000007941 */ /* 0x000fea0003800000 */
.L_x_23638:
[----:B------:R0:W-:Y:S01]  /*4eb0*/  STG.E.U8 desc[UR36][R8.64], R4 ;  /* 0x0000000408007986 */ /* 0x0001e2000c101124 */
[----:B------:R-:W-:Y:S01]  /*4ec0*/  IMAD.MOV.U32 R23, RZ, RZ, R19 ;  /* 0x000000ffff177224 */ /* 0x000fe200078e0013 */
[----:B------:R-:W-:Y:S06]  /*4ed0*/  BRA `(.L_x_23610) ;  /* 0x0000000000c07947 */ /* 0x000fec0003800000 */
.L_x_23632:
        /* <DEDUP_REMOVED lines=23> */
.L_x_23615:
        /* <DEDUP_REMOVED lines=16> */
.L_x_23643:
[----:B------:R-:W-:Y:S01]  /*5150*/  IMAD.MOV.U32 R23, RZ, RZ, R19 ;  /* 0x000000ffff177224 */ /* 0x000fe200078e0013 */
[----:B------:R-:W-:Y:S06]  /*5160*/  BRA `(.L_x_23610) ;  /* 0x00000000001c7947 */ /* 0x000fec0003800000 */
.L_x_23642:
[--C-:B------:R-:W-:Y:S01]  /*5170*/  SHF.R.S32.HI R7, RZ, 0x1f, R5.reuse ;  /* 0x0000001fff077819 */ /* 0x100fe20000011405 */
[----:B------:R-:W-:Y:S02]  /*5180*/  IMAD.MOV.U32 R6, RZ, RZ, R5 ;  /* 0x000000ffff067224 */ /* 0x000fe400078e0005 */
[----:B------:R-:W-:-:S03]  /*5190*/  IMAD.MOV.U32 R23, RZ, RZ, R19 ;  /* 0x000000ffff177224 */ /* 0x000fc600078e0013 */
[----:B------:R0:W-:Y:S01]  /*51a0*/  STG.E.64 desc[UR36][R8.64], R6 ;  /* 0x0000000608007986 */ /* 0x0001e2000c101b24 */
[----:B------:R-:W-:Y:S05]  /*51b0*/  BRA `(.L_x_23610) ;  /* 0x0000000000087947 */ /* 0x000fea0003800000 */
.L_x_23641:
[----:B------:R0:W-:Y:S01]  /*51c0*/  STG.E desc[UR36][R8.64], R5 ;  /* 0x0000000508007986 */ /* 0x0001e2000c101924 */
[----:B------:R-:W-:-:S07]  /*51d0*/  IMAD.MOV.U32 R23, RZ, RZ, R19 ;  /* 0x000000ffff177224 */ /* 0x000fce00078e0013 */
.L_x_23610:
[----:B------:R-:W-:Y:S05]  /*51e0*/  BSYNC B6 ;  /* 0x0000000000067941 */ /* 0x000fea0003800000 */
.L_x_23609:
        /* <DEDUP_REMOVED lines=23> */
.L_x_23649:
[----:B-----5:R4:W-:Y:S01]  /*5360*/  STG.E.U8 desc[UR36][R4.64], R24 ;  /* 0x0000001804007986 */ /* 0x0209e2000c101124 */
[----:B------:R-:W-:Y:S05]  /*5370*/  BRA `(.L_x_23651) ;  /* 0x0000000c00487947 */ /* 0x000fea0003800000 */
.L_x_23648:
        /* <DEDUP_REMOVED lines=9> */
.L_x_23653:
[----:B-----5:R2:W-:Y:S01]  /*5410*/  STG.E desc[UR36][R4.64], R24 ;  /* 0x0000001804007986 */ /* 0x0205e2000c101924 */
[----:B------:R-:W-:Y:S05]  /*5420*/  BRA `(.L_x_23651) ;  /* 0x0000000c001c7947 */ /* 0x000fea0003800000 */
.L_x_23652:
[----:B-----5:R0:W-:Y:S01]  /*5430*/  STG.E.U16 desc[UR36][R4.64], R24 ;  /* 0x0000001804007986 */ /* 0x0201e2000c101524 */
[----:B------:R-:W-:Y:S05]  /*5440*/  BRA `(.L_x_23651) ;  /* 0x0000000c00147947 */ /* 0x000fea0003800000 */
.L_x_23647:
        /* <DEDUP_REMOVED lines=9> */
.L_x_23655:
[----:B-----5:R-:W-:-:S04]  /*54e0*/  I2FP.F32.S32 R0, R24 ;  /* 0x0000001800007245 */ /* 0x020fc80000201400 */
[----:B------:R-:W-:-:S05]  /*54f0*/  F2FP.F16.F32.PACK_AB R0, RZ, R0 ;  /* 0x00000000ff00723e */ /* 0x000fca00000000ff */
[----:B------:R0:W-:Y:S01]  /*5500*/  STG.E.U16 desc[UR36][R4.64], R0 ;  /* 0x0000000004007986 */ /* 0x0001e2000c101524 */
[----:B------:R-:W-:Y:S05]  /*5510*/  BRA `(.L_x_23651) ;  /* 0x0000000800e07947 */ /* 0x000fea0003800000 */
.L_x_23654:
        /* <DEDUP_REMOVED lines=10> */
.L_x_23657:
[----:B-----5:R-:W-:-:S04]  /*55c0*/  I2FP.F32.S32 R24, R24 ;  /* 0x0000001800187245 */ /* 0x020fc80000201400 */
[----:B------:R-:W-:-:S04]  /*55d0*/  F2FP.F16.F32.PACK_AB R3, RZ, R24 ;  /* 0x00000018ff03723e */ /* 0x000fc800000000ff */
[----:B------:R-:W-:-:S05]  /*55e0*/  PRMT R3, R3, 0x5410, RZ ;  /* 0x0000541003037816 */ /* 0x000fca00000000ff */
[----:B------:R0:W-:Y:S01]  /*55f0*/  STG.E desc[UR36][R4.64], R3 ;  /* 0x0000000304007986 */ /* 0x0001e2000c101924 */
[----:B------:R-:W-:Y:S05]  /*5600*/  BRA `(.L_x_23651) ;  /* 0x0000000800a47947 */ /* 0x000fea0003800000 */
.L_x_23656:
[----:B-----5:R-:W0:Y:S02]  /*5610*/  I2F.F64 R24, R24 ;  /* 0x0000001800187312 */ /* 0x020e240000201c00 */
[----:B0-----:R0:W-:Y:S01]  /*5620*/  STG.E.64 desc[UR36][R4.64], R24 ;  /* 0x0000001804007986 */ /* 0x0011e2000c101b24 */
[----:B------:R-:W-:Y:S05]  /*5630*/  BRA `(.L_x_23651) ;  /* 0x0000000800987947 */ /* 0x000fea0003800000 */
.L_x_23646:
        /* <DEDUP_REMOVED lines=12> */
.L_x_23660:
[----:B-----5:R-:W0:Y:S01]  /*5700*/  I2F.F64 R24, R24 ;  /* 0x0000001800187312 */ /* 0x020e220000201c00 */
[----:B------:R-:W-:-:S05]  /*5710*/  CS2R R26, SRZ ;  /* 0x00000000001a7805 */ /* 0x000fca000001ff00 */
[----:B0-----:R0:W-:Y:S01]  /*5720*/  STG.E.128 desc[UR36][R4.64], R24 ;  /* 0x0000001804007986 */ /* 0x0011e2000c101d24 */
[----:B------:R-:W-:Y:S05]  /*5730*/  BRA `(.L_x_23651) ;  /* 0x0000000800587947 */ /* 0x000fea0003800000 */
.L_x_23659:
        /* <DEDUP_REMOVED lines=21> */
.L_x_23664:
[----:B------:R-:W-:Y:S05]  /*5890*/  BSYNC B0 ;  /* 0x0000000000007941 */ /* 0x000fea0003800000 */
.L_x_23663:
[----:B------:R-:W-:-:S05]  /*58a0*/  LOP3.LUT R7, R0, R7, RZ, 0xfc, !PT ;  /* 0x0000000700077212 */ /* 0x000fca00078efcff */
[----:B------:R0:W-:Y:S01]  /*58b0*/  STG.E.U8 desc[UR36][R4.64], R7 ;  /* 0x0000000704007986 */ /* 0x0001e2000c101124 */
[----:B------:R-:W-:Y:S05]  /*58c0*/  BRA `(.L_x_23651) ;  /* 0x0000000400f47947 */ /* 0x000fea0003800000 */
.L_x_23662:
        /* <DEDUP_REMOVED lines=13> */
.L_x_23666:
[----:B------:R-:W-:Y:S01]  /*59a0*/  IMAD.MOV.U32 R0, RZ, RZ, 0x7f ;  /* 0x0000007fff007424 */ /* 0x000fe200078e00ff */
[----:B------:R-:W-:-:S04]  /*59b0*/  ISETP.GT.U32.AND P0, PT, R3, 0x7f800000, PT ;  /* 0x7f8000000300780c */ /* 0x000fc80003f04070 */
[----:B------:R-:W-:-:S09]  /*59c0*/  SEL R0, R0, 0x7c, P0 ;  /* 0x0000007c00007807 */ /* 0x000fd20000000000 */
.L_x_23667:
[----:B------:R-:W-:Y:S05]  /*59d0*/  BSYNC B0 ;  /* 0x0000000000007941 */ /* 0x000fea0003800000 */
.L_x_23665:
[----:B------:R-:W-:-:S04]  /*59e0*/  LOP3.LUT R3, R7, 0x80000000, RZ, 0xc0, !PT ;  /* 0x8000000007037812 */ /* 0x000fc800078ec0ff */
[----:B------:R-:W-:-:S04]  /*59f0*/  SHF.R.U32.HI R3, RZ, 0x18, R3 ;  /* 0x00000018ff037819 */ /* 0x000fc80000011603 */
[----:B------:R-:W-:-:S05]  /*5a00*/  LOP3.LUT R3, R0, R3, RZ, 0xfc, !PT ;  /* 0x0000000300037212 */ /* 0x000fca00078efcff */
[----:B------:R0:W-:Y:S01]  /*5a10*/  STG.E.U8 desc[UR36][R4.64], R3 ;  /* 0x0000000304007986 */ /* 0x0001e2000c101124 */
[----:B------:R-:W-:Y:S05]  /*5a20*/  BRA `(.L_x_23651) ;  /* 0x00000004009c7947 */ /* 0x000fea0003800000 */
.L_x_23661:
[----:B-----5:R-:W-:-:S04]  /*5a30*/  I2FP.F32.S32 R0, R24 ;  /* 0x0000001800007245 */ /* 0x020fc80000201400 */
[----:B------:R-:W-:-:S05]  /*5a40*/  F2FP.BF16.F32.PACK_AB R0, RZ, R0 ;  /* 0x00000000ff00723e */ /* 0x000fca00000010ff */
[----:B------:R0:W-:Y:S01]  /*5a50*/  STG.E.U16 desc[UR36][R4.64], R0 ;  /* 0x0000000004007986 */ /* 0x0001e2000c101524 */
[----:B------:R-:W-:Y:S05]  /*5a60*/  BRA `(.L_x_23651) ;  /* 0x00000004008c7947 */ /* 0x000fea0003800000 */
.L_x_23658:
        /* <DEDUP_REMOVED lines=10> */
.L_x_23670:
        /* <DEDUP_REMOVED lines=17> */
.L_x_23673:
[----:B------:R-:W-:-:S04]  /*5c20*/  LOP3.LUT R0, R7, 0x80000000, RZ, 0xc0, !PT ;  /* 0x8000000007007812 */ /* 0x000fc800078ec0ff */
[----:B------:R-:W-:-:S04]  /*5c30*/  SHF.R.U32.HI R0, RZ, 0x18, R0 ;  /* 0x00000018ff007819 */ /* 0x000fc80000011600 */
[----:B------:R-:W-:-:S07]  /*5c40*/  LOP3.LUT R0, R3, R0, RZ, 0xfc, !PT ;  /* 0x0000000003007212 */ /* 0x000fce00078efcff */
.L_x_23672:
[----:B------:R-:W-:Y:S05]  /*5c50*/  BSYNC B0 ;  /* 0x0000000000007941 */ /* 0x000fea0003800000 */
.L_x_23671:
[----:B------:R0:W-:Y:S01]  /*5c60*/  STG.E.U8 desc[UR36][R4.64], R0 ;  /* 0x0000000004007986 */ /* 0x0001e2000c101124 */
[----:B------:R-:W-:Y:S05]  /*5c70*/  BRA `(.L_x_23651) ;  /* 0x0000000400087947 */ /* 0x000fea0003800000 */
.L_x_23669:
        /* <DEDUP_REMOVED lines=17> */
.L_x_23676:
[----:B------:R-:W-:-:S04]  /*5d90*/  LOP3.LUT R0, R7, 0x80000000, RZ, 0xc0, !PT ;  /* 0x8000000007007812 */ /* 0x000fc800078ec0ff */
[----:B------:R-:W-:-:S04]  /*5da0*/  SHF.R.U32.HI R0, RZ, 0x18, R0 ;  /* 0x00000018ff007819 */ /* 0x000fc80000011600 */
[----:B------:R-:W-:-:S07]  /*5db0*/  LOP3.LUT R0, R3, R0, RZ, 0xfc, !PT ;  /* 0x0000000003007212 */ /* 0x000fce00078efcff */
.L_x_23675:
[----:B------:R-:W-:Y:S05]  /*5dc0*/  BSYNC B0 ;  /* 0x0000000000007941 */ /* 0x000fea0003800000 */
.L_x_23674:
[----:B------:R0:W-:Y:S01]  /*5dd0*/  STG.E.U8 desc[UR36][R4.64], R0 ;  /* 0x0000000004007986 */ /* 0x0001e2000c101124 */
[----:B------:R-:W-:Y:S05]  /*5de0*/  BRA `(.L_x_23651) ;  /* 0x0000000000ac7947 */ /* 0x000fea0003800000 */
.L_x_23668:
        /* <DEDUP_REMOVED lines=22> */
.L_x_23650:
        /* <DEDUP_REMOVED lines=16> */
.L_x_23679:
[----:B------:R-:W-:Y:S05]  /*6050*/  BRA `(.L_x_23651) ;  /* 0x0000000000107947 */ /* 0x000fea0003800000 */
.L_x_23678:
[----:B-----5:R-:W-:-:S05]  /*6060*/  SHF.R.S32.HI R25, RZ, 0x1f, R24 ;  /* 0x0000001fff197819 */ /* 0x020fca0000011418 */
[----:B------:R0:W-:Y:S01]  /*6070*/  STG.E.64 desc[UR36][R4.64], R24 ;  /* 0x0000001804007986 */ /* 0x0001e2000c101b24 */
[----:B------:R-:W-:Y:S05]  /*6080*/  BRA `(.L_x_23651) ;  /* 0x0000000000047947 */ /* 0x000fea0003800000 */
.L_x_23677:
[----:B-----5:R0:W-:Y:S02]  /*6090*/  STG.E desc[UR36][R4.64], R24 ;  /* 0x0000001804007986 */ /* 0x0201e4000c101924 */
.L_x_23651:
        /* <DEDUP_REMOVED lines=23> */
.L_x_23683:
[----:B------:R0:W-:Y:S01]  /*6210*/  STG.E.U8 desc[UR36][R8.64], R18 ;  /* 0x0000001208007986 */ /* 0x0001e2000c101124 */
[----:B------:R-:W-:Y:S05]  /*6220*/  BRA `(.L_x_23685) ;  /* 0x0000000c00507947 */ /* 0x000fea0003800000 */
.L_x_23682:
        /* <DEDUP_REMOVED lines=9> */
.L_x_23687:
[----:B------:R0:W-:Y:S01]  /*62c0*/  STG.E desc[UR36][R8.64], R18 ;  /* 0x0000001208007986 */ /* 0x0001e2000c101924 */
[----:B------:R-:W-:Y:S05]  /*62d0*/  BRA `(.L_x_23685) ;  /* 0x0000000c00247947 */ /* 0x000fea0003800000 */
.L_x_23686:
[----:B------:R0:W-:Y:S01]  /*62e0*/  STG.E.U16 desc[UR36][R8.64], R18 ;  /* 0x0000001208007986 */ /* 0x0001e2000c101524 */
[----:B------:R-:W-:Y:S05]  /*62f0*/  BRA `(.L_x_23685) ;  /* 0x0000000c001c7947 */ /* 0x000fea0003800000 */
.L_x_23681:
        /* <DEDUP_REMOVED lines=9> */
.L_x_23689:
[----:B------:R-:W-:-:S04]  /*6390*/  I2FP.F32.S32 R0, R18 ;  /* 0x0000001200007245 */ /* 0x000fc80000201400 */
[----:B------:R-:W-:-:S05]  /*63a0*/  F2FP.F16.F32.PACK_AB R0, RZ, R0 ;  /* 0x00000000ff00723e */ /* 0x000fca00000000ff */
[----:B------:R0:W-:Y:S01]  /*63b0*/  STG.E.U16 desc[UR36][R8.64], R0 ;  /* 0x0000000008007986 */ /* 0x0001e2000c101524 */
[----:B------:R-:W-:Y:S05]  /*63c0*/  BRA `(.L_x_23685) ;  /* 0x0000000800e87947 */ /* 0x000fea0003800000 */
.L_x_23688:
        /* <DEDUP_REMOVED lines=10> */
.L_x_23691:
[----:B------:R-:W-:-:S04]  /*6470*/  I2FP.F32.S32 R18, R18 ;  /* 0x0000001200127245 */ /* 0x000fc80000201400 */
[----:B------:R-:W-:-:S04]  /*6480*/  F2FP.F16.F32.PACK_AB R3, RZ, R18 ;  /* 0x00000012ff03723e */ /* 0x000fc800000000ff */
[----:B------:R-:W-:-:S05]  /*6490*/  PRMT R3, R3, 0x5410, RZ ;  /* 0x0000541003037816 */ /* 0x000fca00000000ff */
[----:B------:R0:W-:Y:S01]  /*64a0*/  STG.E desc[UR36][R8.64], R3 ;  /* 0x0000000308007986 */ /* 0x0001e2000c101924 */
[----:B------:R-:W-:Y:S05]  /*64b0*/  BRA `(.L_x_23685) ;  /* 0x0000000800ac7947 */ /* 0x000fea0003800000 */
.L_x_23690:
[----:B------:R-:W0:Y:S02]  /*64c0*/  I2F.F64 R18, R18 ;  /* 0x0000001200127312 */ /* 0x000e240000201c00 */
[----:B0-----:R0:W-:Y:S01]  /*64d0*/  STG.E.64 desc[UR36][R8.64], R18 ;  /* 0x0000001208007986 */ /* 0x0011e2000c101b24 */
[----:B------:R-:W-:Y:S05]  /*64e0*/  BRA `(.L_x_23685) ;  /* 0x0000000800a07947 */ /* 0x000fea0003800000 */
.L_x_23680:
        /* <DEDUP_REMOVED lines=12> */
.L_x_23694:
[----:B------:R-:W0:Y:S01]  /*65b0*/  I2F.F64 R4, R18 ;  /* 0x0000001200047312 */ /* 0x000e220000201c00 */
[----:B------:R-:W-:-:S05]  /*65c0*/  CS2R R6, SRZ ;  /* 0x0000000000067805 */ /* 0x000fca000001ff00 */
[----:B0-----:R0:W-:Y:S01]  /*65d0*/  STG.E.128 desc[UR36][R8.64], R4 ;  /* 0x0000000408007986 */ /* 0x0011e2000c101d24 */
[----:B------:R-:W-:Y:S05]  /*65e0*/  BRA `(.L_x_23685) ;  /* 0x0000000800607947 */ /* 0x000fea0003800000 */
.L_x_23693:
        /* <DEDUP_REMOVED lines=21> */
.L_x_23698:
[----:B------:R-:W-:Y:S05]  /*6740*/  BSYNC B0 ;  /* 0x0000000000007941 */ /* 0x000fea0003800000 */
.L_x_23697:
[----:B------:R-:W-:-:S05]  /*6750*/  LOP3.LUT R5, R0, R5, RZ, 0xfc, !PT ;  /* 0x0000000500057212 */ /* 0x000fca00078efcff */
[----:B------:R0:W-:Y:S01]  /*6760*/  STG.E.U8 desc[UR36][R8.64], R5 ;  /* 0x0000000508007986 */ /* 0x0001e2000c101124 */
[----:B------:R-:W-:Y:S05]  /*6770*/  BRA `(.L_x_23685) ;  /* 0x0000000400fc7947 */ /* 0x000fea0003800000 */
.L_x_23696:
        /* <DEDUP_REMOVED lines=13> */
.L_x_23700:
[----:B------:R-:W-:Y:S01]  /*6850*/  IMAD.MOV.U32 R0, RZ, RZ, 0x7f ;  /* 0x0000007fff007424 */ /* 0x000fe200078e00ff */
[----:B------:R-:W-:-:S04]  /*6860*/  ISETP.GT.U32.AND P0, PT, R3, 0x7f800000, PT ;  /* 0x7f8000000300780c */ /* 0x000fc80003f04070 */
[----:B------:R-:W-:-:S09]  /*6870*/  SEL R0, R0, 0x7c, P0 ;  /* 0x0000007c00007807 */ /* 0x000fd20000000000 */
.L_x_23701:
[----:B------:R-:W-:Y:S05]  /*6880*/  BSYNC B0 ;  /* 0x0000000000007941 */ /* 0x000fea0003800000 */
.L_x_23699:
[----:B------:R-:W-:-:S04]  /*6890*/  LOP3.LUT R3, R5, 0x80000000, RZ, 0xc0, !PT ;  /* 0x8000000005037812 */ /* 0x000fc800078ec0ff */
[----:B------:R-:W-:-:S04]  /*68a0*/  SHF.R.U32.HI R3, RZ, 0x18, R3 ;  /* 0x00000018ff037819 */ /* 0x000fc80000011603 */
[----:B------:R-:W-:-:S05]  /*68b0*/  LOP3.LUT R3, R0, R3, RZ, 0xfc, !PT ;  /* 0x0000000300037212 */ /* 0x000fca00078efcff */
[----:B------:R0:W-:Y:S01]  /*68c0*/  STG.E.U8 desc[UR36][R8.64], R3 ;  /* 0x0000000308007986 */ /* 0x0001e2000c101124 */
[----:B------:R-:W-:Y:S05]  /*68d0*/  BRA `(.L_x_23685) ;  /* 0x0000000400a47947 */ /* 0x000fea0003800000 */
.L_x_23695:
[----:B------:R-:W-:-:S04]  /*68e0*/  I2FP.F32.S32 R0, R18 ;  /* 0x0000001200007245 */ /* 0x000fc80000201400 */
[----:B------:R-:W-:-:S05]  /*68f0*/  F2FP.BF16.F32.PACK_AB R0, RZ, R0 ;  /* 0x00000000ff00723e */ /* 0x000fca00000010ff */
[----:B------:R0:W-:Y:S01]  /*6900*/  STG.E.U16 desc[UR36][R8.64], R0 ;  /* 0x0000000008007986 */ /* 0x0001e2000c101524 */
[----:B------:R-:W-:Y:S05]  /*6910*/  BRA `(.L_x_23685) ;  /* 0x0000000400947947 */ /* 0x000fea0003800000 */
.L_x_23692:
        /* <DEDUP_REMOVED lines=10> */
.L_x_23704:
        /* <DEDUP_REMOVED lines=17> */
.L_x_23707:
[----:B------:R-:W-:-:S04]  /*6ad0*/  LOP3.LUT R3, R5, 0x80000000, RZ, 0xc0, !PT ;  /* 0x8000000005037812 */ /* 0x000fc800078ec0ff */
[----:B------:R-:W-:-:S04]  /*6ae0*/  SHF.R.U32.HI R3, RZ, 0x18, R3 ;  /* 0x00000018ff037819 */ /* 0x000fc80000011603 */
[----:B------:R-:W-:-:S04]  /*6af0*/  LOP3.LUT R0, R0, R3, RZ, 0xfc, !PT ;  /* 0x0000000300007212 */ /* 0x000fc800078efcff */
[----:B------:R-:W-:-:S07]  /*6b00*/  PRMT R4, R0, 0x7610, R4 ;  /* 0x0000761000047816 */ /* 0x000fce0000000004 */
.L_x_23706:
[----:B------:R-:W-:Y:S05]  /*6b10*/  BSYNC B0 ;  /* 0x0000000000007941 */ /* 0x000fea0003800000 */
.L_x_23705:
[----:B------:R3:W-:Y:S01]  /*6b20*/  STG.E.U8 desc[UR36][R8.64], R4 ;  /* 0x0000000408007986 */ /* 0x0007e2000c101124 */
[----:B------:R-:W-:Y:S05]  /*6b30*/  BRA `(.L_x_23685) ;  /* 0x00000004000c7947 */ /* 0x000fea0003800000 */
.L_x_23703:
        /* <DEDUP_REMOVED lines=17> */
.L_x_23710:
[----:B------:R-:W-:-:S04]  /*6c50*/  LOP3.LUT R3, R5, 0x80000000, RZ, 0xc0, !PT ;  /* 0x8000000005037812 */ /* 0x000fc800078ec0ff */
[----:B------:R-:W-:-:S04]  /*6c60*/  SHF.R.U32.HI R3, RZ, 0x18, R3 ;  /* 0x00000018ff037819 */ /* 0x000fc80000011603 */
[----:B------:R-:W-:-:S04]  /*6c70*/  LOP3.LUT R0, R0, R3, RZ, 0xfc, !PT ;  /* 0x0000000300007212 */ /* 0x000fc800078efcff */
[----:B------:R-:W-:-:S07]  /*6c80*/  PRMT R4, R0, 0x7610, R4 ;  /* 0x0000761000047816 */ /* 0x000fce0000000004 */
.L_x_23709:
[----:B------:R-:W-:Y:S05]  /*6c90*/  BSYNC B0 ;  /* 0x0000000000007941 */ /* 0x000fea0003800000 */
.L_x_23708:
[----:B------:R0:W-:Y:S01]  /*6ca0*/  STG.E.U8 desc[UR36][R8.64], R4 ;  /* 0x0000000408007986 */ /* 0x0001e2000c101124 */
[----:B------:R-:W-:Y:S05]  /*6cb0*/  BRA `(.L_x_23685) ;  /* 0x0000000000ac7947 */ /* 0x000fea0003800000 */
.L_x_23702:
        /* <DEDUP_REMOVED lines=22> */
.L_x_23684:
        /* <DEDUP_REMOVED lines=16> */
.L_x_23713:
[----:B------:R-:W-:Y:S05]  /*6f20*/  BRA `(.L_x_23685) ;  /* 0x0000000000107947 */ /* 0x000fea0003800000 */
.L_x_23712:
[----:B------:R-:W-:-:S05]  /*6f30*/  SHF.R.S32.HI R19, RZ, 0x1f, R18 ;  /* 0x0000001fff137819 */ /* 0x000fca0000011412 */
[----:B------:R1:W-:Y:S01]  /*6f40*/  STG.E.64 desc[UR36][R8.64], R18 ;  /* 0x0000001208007986 */ /* 0x0003e2000c101b24 */
[----:B------:R-:W-:Y:S05]  /*6f50*/  BRA `(.L_x_23685) ;  /* 0x0000000000047947 */ /* 0x000fea0003800000 */
.L_x_23711:
[----:B------:R2:W-:Y:S02]  /*6f60*/  STG.E desc[UR36][R8.64], R18 ;  /* 0x0000001208007986 */ /* 0x0005e4000c101924 */
.L_x_23685:
[----:B------:R-:W-:-:S07]  /*6f70*/  VIADD R23, R23, 0x80 ;  /* 0x0000008017177836 */ /* 0x000fce0000000000 */
.L_x_23645:
[----:B------:R-:W-:Y:S05]  /*6f80*/  BSYNC B6 ;  /* 0x0000000000067941 */ /* 0x000fea0003800000 */
.L_x_23644:
        /* <DEDUP_REMOVED lines=21> */
.L_x_23717:
[----:B-----5:R-:W-:Y:S01]  /*70e0*/  STG.E.U8 desc[UR36][R2.64], R22 ;  /* 0x0000001602007986 */ /* 0x020fe2000c101124 */
[----:B------:R-:W-:Y:S05]  /*70f0*/  EXIT ;  /* 0x000000000000794d */ /* 0x000fea0003800000 */
.L_x_23716:
        /* <DEDUP_REMOVED lines=9> */
.L_x_23720:
[----:B-----5:R-:W-:Y:S01]  /*7190*/  STG.E desc[UR36][R2.64], R22 ;  /* 0x0000001602007986 */ /* 0x020fe2000c101924 */
[----:B------:R-:W-:Y:S05]  /*71a0*/  EXIT ;  /* 0x000000000000794d */ /* 0x000fea0003800000 */
.L_x_23719:
[----:B-----5:R-:W-:Y:S01]  /*71b0*/  STG.E.U16 desc[UR36][R2.64], R22 ;  /* 0x0000001602007986 */ /* 0x020fe2000c101524 */
[----:B------:R-:W-:Y:S05]  /*71c0*/  EXIT ;  /* 0x000000000000794d */ /* 0x000fea0003800000 */
.L_x_23715:
        /* <DEDUP_REMOVED lines=9> */
.L_x_23722:
[----:B-----5:R-:W-:-:S04]  /*7260*/  I2FP.F32.S32 R0, R22 ;  /* 0x0000001600007245 */ /* 0x020fc80000201400 */
[----:B------:R-:W-:-:S05]  /*7270*/  F2FP.F16.F32.PACK_AB R0, RZ, R0 ;  /* 0x00000000ff00723e */ /* 0x000fca00000000ff */
[----:B------:R-:W-:Y:S01]  /*7280*/  STG.E.U16 desc[UR36][R2.64], R0 ;  /* 0x0000000002007986 */ /* 0x000fe2000c101524 */
[----:B------:R-:W-:Y:S05]  /*7290*/  EXIT ;  /* 0x000000000000794d */ /* 0x000fea0003800000 */
.L_x_23721:
        /* <DEDUP_REMOVED lines=10> */
.L_x_23724:
[----:B-----5:R-:W-:-:S04]  /*7340*/  I2FP.F32.S32 R22, R22 ;  /* 0x0000001600167245 */ /* 0x020fc80000201400 */
[----:B------:R-:W-:-:S04]  /*7350*/  F2FP.F16.F32.PACK_AB R5, RZ, R22 ;  /* 0x00000016ff05723e */ /* 0x000fc800000000ff */
[----:B------:R-:W-:-:S05]  /*7360*/  PRMT R5, R5, 0x5410, RZ ;  /* 0x0000541005057816 */ /* 0x000fca00000000ff */
[----:B------:R-:W-:Y:S01]  /*7370*/  STG.E desc[UR36][R2.64], R5 ;  /* 0x0000000502007986 */ /* 0x000fe2000c101924 */
[----:B------:R-:W-:Y:S05]  /*7380*/  EXIT ;  /* 0x000000000000794d */ /* 0x000fea0003800000 */
.L_x_23723:
[----:B-----5:R-:W0:Y:S02]  /*7390*/  I2F.F64 R22, R22 ;  /* 0x0000001600167312 */ /* 0x020e240000201c00 */
[----:B0-----:R-:W-:Y:S01]  /*73a0*/  STG.E.64 desc[UR36][R2.64], R22 ;  /* 0x0000001602007986 */ /* 0x001fe2000c101b24 */
[----:B------:R-:W-:Y:S05]  /*73b0*/  EXIT ;  /* 0x000000000000794d */ /* 0x000fea0003800000 */
.L_x_23714:
        /* <DEDUP_REMOVED lines=12> */
.L_x_23727:
[----:B-----5:R-:W0:Y:S01]  /*7480*/  I2F.F64 R4, R22 ;  /* 0x0000001600047312 */ /* 0x020e220000201c00 */
[----:B------:R-:W-:-:S05]  /*7490*/  CS2R R6, SRZ ;  /* 0x0000000000067805 */ /* 0x000fca000001ff00 */
[----:B0-----:R-:W-:Y:S01]  /*74a0*/  STG.E.128 desc[UR36][R2.64], R4 ;  /* 0x0000000402007986 */ /* 0x001fe2000c101d24 */
[----:B------:R-:W-:Y:S05]  /*74b0*/  EXIT ;  /* 0x000000000000794d */ /* 0x000fea0003800000 */
.L_x_23726:
        /* <DEDUP_REMOVED lines=21> */
.L_x_23731:
[----:B------:R-:W-:Y:S05]  /*7610*/  BSYNC B0 ;  /* 0x0000000000007941 */ /* 0x000fea0003800000 */
.L_x_23730:
[----:B------:R-:W-:-:S05]  /*7620*/  LOP3.LUT R5, R0, R5, RZ, 0xfc, !PT ;  /* 0x0000000500057212 */ /* 0x000fca00078efcff */
[----:B------:R-:W-:Y:S01]  /*7630*/  STG.E.U8 desc[UR36][R2.64], R5 ;  /* 0x0000000502007986 */ /* 0x000fe2000c101124 */
[----:B------:R-:W-:Y:S05]  /*7640*/  EXIT ;  /* 0x000000000000794d */ /* 0x000fea0003800000 */
.L_x_23729:
        /* <DEDUP_REMOVED lines=13> */
.L_x_23733:
[----:B------:R-:W-:Y:S01]  /*7720*/  IMAD.MOV.U32 R0, RZ, RZ, 0x7f ;  /* 0x0000007fff007424 */ /* 0x000fe200078e00ff */
[----:B------:R-:W-:-:S04]  /*7730*/  ISETP.GT.U32.AND P0, PT, R4, 0x7f800000, PT ;  /* 0x7f8000000400780c */ /* 0x000fc80003f04070 */
[----:B------:R-:W-:-:S09]  /*7740*/  SEL R0, R0, 0x7c, P0 ;  /* 0x0000007c00007807 */ /* 0x000fd20000000000 */
.L_x_23734:
[----:B------:R-:W-:Y:S05]  /*7750*/  BSYNC B0 ;  /* 0x0000000000007941 */ /* 0x000fea0003800000 */
.L_x_23732:
[----:B------:R-:W-:-:S04]  /*7760*/  LOP3.LUT R4, R5, 0x80000000, RZ, 0xc0, !PT ;  /* 0x8000000005047812 */ /* 0x000fc800078ec0ff */
[----:B------:R-:W-:-:S04]  /*7770*/  SHF.R.U32.HI R5, RZ, 0x18, R4 ;  /* 0x00000018ff057819 */ /* 0x000fc80000011604 */
[----:B------:R-:W-:-:S05]  /*7780*/  LOP3.LUT R5, R0, R5, RZ, 0xfc, !PT ;  /* 0x0000000500057212 */ /* 0x000fca00078efcff */
[----:B------:R-:W-:Y:S01]  /*7790*/  STG.E.U8 desc[UR36][R2.64], R5 ;  /* 0x0000000502007986 */ /* 0x000fe2000c101124 */
[----:B------:R-:W-:Y:S05]  /*77a0*/  EXIT ;  /* 0x000000000000794d */ /* 0x000fea0003800000 */
.L_x_23728:
[----:B-----5:R-:W-:-:S04]  /*77b0*/  I2FP.F32.S32 R0, R22 ;  /* 0x0000001600007245 */ /* 0x020fc80000201400 */
[----:B------:R-:W-:-:S05]  /*77c0*/  F2FP.BF16.F32.PACK_AB R0, RZ, R0 ;  /* 0x00000000ff00723e */ /* 0x000fca00000010ff */
[----:B------:R-:W-:Y:S01]  /*77d0*/  STG.E.U16 desc[UR36][R2.64], R0 ;  /* 0x0000000002007986 */ /* 0x000fe2000c101524 */
[----:B------:R-:W-:Y:S05]  /*77e0*/  EXIT ;  /* 0x000000000000794d */ /* 0x000fea0003800000 */
.L_x_23725:
        /* <DEDUP_REMOVED lines=10> */
.L_x_23737:
        /* <DEDUP_REMOVED lines=17> */
.L_x_23740:
[----:B------:R-:W-:-:S04]  /*79a0*/  LOP3.LUT R0, R7, 0x80000000, RZ, 0xc0, !PT ;  /* 0x8000000007007812 */ /* 0x000fc800078ec0ff */
[----:B------:R-:W-:-:S04]  /*79b0*/  SHF.R.U32.HI R5, RZ, 0x18, R0 ;  /* 0x00000018ff057819 */ /* 0x000fc80000011600 */
[----:B------:R-:W-:-:S04]  /*79c0*/  LOP3.LUT R4, R4, R5, RZ, 0xfc, !PT ;  /* 0x0000000504047212 */ /* 0x000fc800078efcff */
[----:B------:R-:W-:-:S07]  /*79d0*/  PRMT R0, R4, 0x7610, R0 ;  /* 0x0000761004007816 */ /* 0x000fce0000000000 */
.L_x_23739:
[----:B------:R-:W-:Y:S05]  /*79e0*/  BSYNC B0 ;  /* 0x0000000000007941 */ /* 0x000fea0003800000 */
.L_x_23738:
[----:B------:R-:W-:Y:S01]  /*79f0*/  STG.E.U8 desc[UR36][R2.64], R0 ;  /* 0x0000000002007986 */ /* 0x000fe2000c101124 */
[----:B------:R-:W-:Y:S05]  /*7a00*/  EXIT ;  /* 0x000000000000794d */ /* 0x000fea0003800000 */
.L_x_23736:
        /* <DEDUP_REMOVED lines=17> */
.L_x_23743:
[----:B------:R-:W-:-:S04]  /*7b20*/  LOP3.LUT R0, R7, 0x80000000, RZ, 0xc0, !PT ;  /* 0x8000000007007812 */ /* 0x000fc800078ec0ff */
[----:B------:R-:W-:-:S04]  /*7b30*/  SHF.R.U32.HI R5, RZ, 0x18, R0 ;  /* 0x00000018ff057819 */ /* 0x000fc80000011600 */
[----:B------:R-:W-:-:S04]  /*7b40*/  LOP3.LUT R4, R4, R5, RZ, 0xfc, !PT ;  /* 0x0000000504047212 */ /* 0x000fc800078efcff */
[----:B------:R-:W-:-:S07]  /*7b50*/  PRMT R0, R4, 0x7610, R0 ;  /* 0x0000761004007816 */ /* 0x000fce0000000000 */
.L_x_23742:
[----:B------:R-:W-:Y:S05]  /*7b60*/  BSYNC B0 ;  /* 0x0000000000007941 */ /* 0x000fea0003800000 */
.L_x_23741:
[----:B------:R-:W-:Y:S01]  /*7b70*/  STG.E.U8 desc[UR36][R2.64], R0 ;  /* 0x0000000002007986 */ /* 0x000fe2000c101124 */
[----:B------:R-:W-:Y:S05]  /*7b80*/  EXIT ;  /* 0x000000000000794d */ /* 0x000fea0003800000 */
.L_x_23735:
        /* <DEDUP_REMOVED lines=22> */
.L_x_23718:
        /* <DEDUP_REMOVED lines=16> */
.L_x_23746:
[----:B------:R-:W-:Y:S05]  /*7df0*/  EXIT ;  /* 0x000000000000794d */ /* 0x000fea0003800000 */
.L_x_23745:
[----:B-----5:R-:W-:-:S05]  /*7e00*/  SHF.R.S32.HI R23, RZ, 0x1f, R22 ;  /* 0x0000001fff177819 */ /* 0x020fca0000011416 */
[----:B------:R-:W-:Y:S01]  /*7e10*/  STG.E.64 desc[UR36][R2.64], R22 ;  /* 0x0000001602007986 */ /* 0x000fe2000c101b24 */
[----:B------:R-:W-:Y:S05]  /*7e20*/  EXIT ;  /* 0x000000000000794d */ /* 0x000fea0003800000 */
.L_x_23744:
[----:B-----5:R-:W-:Y:S01]  /*7e30*/  STG.E desc[UR36][R2.64], R22 ;  /* 0x0000001602007986 */ /* 0x020fe2000c101924 */
[----:B------:R-:W-:Y:S05]  /*7e40*/  EXIT ;  /* 0x000000000000794d */ /* 0x000fea0003800000 */
.L_x_23747:
        /* <DEDUP_REMOVED lines=11> */
.L_x_57438:


//--------------------- .text._ZN2at6native18elementwise_kernelILi128ELi2EZNS0_22gpu_kernel_impl_nocastINS0_13AUnaryFunctorIiiiZZZNS0_16fmod_kernel_cudaERNS_18TensorIteratorBaseEENKUlvE_clEvENKUlvE1_clEvEUliiE_EEEEvS5_RKT_EUliE_EEviT1_ --------------------------
	.section	.text._ZN2at6native18elementwise_kernelILi128ELi2EZNS0_22gpu_kernel_impl_nocastINS0_13AUnaryFunctorIiiiZZZNS0_16fmod_kernel_cudaERNS_18TensorIteratorBaseEENKUlvE_clEvENKUlvE1_clEvEUliiE_EEEEvS5_RKT_EUliE_EEviT1_,"ax",@progbits
	.align	128
        .global         _ZN2at6native18elementwise_kernelILi128ELi2EZNS0_22gpu_kernel_impl_nocastINS0_13AUnaryFunctorIiiiZZZNS0_16fmod_kernel_cudaERNS_18TensorIteratorBaseEENKUlvE_clEvENKUlvE1_clEvEUliiE_EEEEvS5_RKT_EUliE_EEviT1_
        .type           _ZN2at6native18elementwise_kernelILi128ELi2EZNS0_22gpu_kernel_impl_nocastINS0_13AUnaryFunctorIiiiZZZNS0_16fmod_kernel_cudaERNS_18TensorIteratorBaseEENKUlvE_clEvENKUlvE1_clEvEUliiE_EEEEvS5_RKT_EUliE_EEviT1_,@function
        .size           _ZN2at6native18elementwise_kernelILi128ELi2EZNS0_22gpu_kernel_impl_nocastINS0_13AUnaryFunctorIiiiZZZNS0_16fmod_kernel_cudaERNS_18TensorIteratorBaseEENKUlvE_clEvENKUlvE1_clEvEUliiE_EEEEvS5_RKT_EUliE_EEviT1_,(.L_x_57439 - _ZN2at6native18elementwise_kernelILi128ELi2EZNS0_22gpu_kernel_impl_nocastINS0_13AUnaryFunctorIiiiZZZNS0_16fmod_kernel_cudaERNS_18TensorIteratorBaseEENKUlvE_clEvENKUlvE1_clEvEUliiE_EEEEvS5_RKT_EUliE_EEviT1_)
        .other          _ZN2at6native18elementwise_kernelILi128ELi2EZNS0_22gpu_kernel_impl_nocastINS0_13AUnaryFunctorIiiiZZZNS0_16fmod_kernel_cudaERNS_18TensorIteratorBaseEENKUlvE_clEvENKUlvE1_clEvEUliiE_EEEEvS5_RKT_EUliE_EEviT1_,@"STO_CUDA_ENTRY STV_DEFAULT"
_ZN2at6native18elementwise_kernelILi128ELi2EZNS0_22gpu_kernel_impl_nocastINS0_13AUnaryFunctorIiiiZZZNS0_16fmod_kernel_cudaERNS_18TensorIteratorBaseEENKUlvE_clEvENKUlvE1_clEvEUliiE_EEEEvS5_RKT_EUliE_EEviT1_:
.text._ZN2at6native18elementwise_kernelILi128ELi2EZNS0_22gpu_kernel_impl_nocastINS0_13AUnaryFunctorIiiiZZZNS0_16fmod_kernel_cudaERNS_18TensorIteratorBaseEENKUlvE_clEvENKUlvE1_clEvEUliiE_EEEEvS5_RKT_EUliE_EEviT1_:
        /* <DEDUP_REMOVED lines=312> */
.L_x_23750:
[----:B------:R-:W-:Y:S01]  /*1380*/  ULDC.64 UR8, c[0x0][0x418] ;  /* 0x0001060000087ab9 */ /* 0x000fe20000000a00 */
[----:B------:R-:W0:Y:S01]  /*1390*/  LDC R9, c[0x0][0x424] ;  /* 0x00010900ff097b82 */ /* 0x000e220000000800 */
[----:B------:R-:W-:-:S05]  /*13a0*/  IADD3 R4, P0, R2, UR8, RZ ;  /* 0x0000000802047c10 */ /* 0x000fca000ff1e0ff */
[----:B------:R-:W-:Y:S01]  /*13b0*/  IMAD.X R5, RZ, RZ, UR9, P0 ;  /* 0x00000009ff057e24 */ /* 0x000fe200080e06ff */
[----:B------:R-:W-:-:S04]  /*13c0*/  ULDC.64 UR8, c[0x0][0x410] ;  /* 0x0001040000087ab9 */ /* 0x000fc80000000a00 */
[----:B------:R0:W2:Y:S02]  /*13d0*/  LDG.E R10, desc[UR4][R4.64] ;  /* 0x00000004040a7981 */ /* 0x0000a4000c1e1900 */
[----:B0-----:R-:W-:Y:S02]  /*13e0*/  IABS R4, R9 ;  /* 0x0000000900047213 */ /* 0x001fe40000000000 */
[----:B------:R-:W-:Y:S02]  /*13f0*/  ISETP.GE.AND P1, PT, R9, RZ, PT ;  /* 0x000000ff0900720c */ /* 0x000fe40003f26270 */
[----:B--2---:R-:W-:-:S04]  /*1400*/  IABS R8, R10 ;  /* 0x0000000a00087213 */ /* 0x004fc80000000000 */
[----:B------:R-:W0:Y:S08]  /*1410*/  I2F.RP R2, R8 ;  /* 0x0000000800027306 */ /* 0x000e300000209400 */
[----:B0-----:R-:W0:Y:S02]  /*1420*/  MUFU.RCP R2, R2 ;  /* 0x0000000200027308 */ /* 0x001e240000001000 */
[----:B0-----:R-:W-:-:S06]  /*1430*/  IADD3 R6, R2, 0xffffffe, RZ ;  /* 0x0ffffffe02067810 */ /* 0x001fcc0007ffe0ff */
[----:B------:R0:W1:Y:S02]  /*1440*/  F2I.FTZ.U32.TRUNC.NTZ R7, R6 ;  /* 0x0000000600077305 */ /* 0x000064000021f000 */
[----:B0-----:R-:W-:Y:S02]  /*1450*/  MOV R6, RZ ;  /* 0x000000ff00067202 */ /* 0x001fe40000000f00 */
[----:B-1----:R-:W-:-:S05]  /*1460*/  IADD3 R11, RZ, -R7, RZ ;  /* 0x80000007ff0b7210 */ /* 0x002fca0007ffe0ff */
[----:B------:R-:W-:Y:S01]  /*1470*/  IMAD R5, R11, R8, RZ ;  /* 0x000000080b057224 */ /* 0x000fe200078e02ff */
[----:B------:R-:W-:-:S03]  /*1480*/  IABS R11, R10 ;  /* 0x0000000a000b7213 */ /* 0x000fc60000000000 */
        /* <DEDUP_REMOVED lines=10> */
[----:B------:R-:W-:Y:S02]  /*1530*/  MOV R5, R7 ;  /* 0x0000000700057202 */ /* 0x000fe40000000f00 */
[----:B------:R-:W-:Y:S02]  /*1540*/  IADD3.X R3, RZ, UR9, RZ, P2, !PT ;  /* 0x00000009ff037c10 */ /* 0x000fe400097fe4ff */
[----:B------:R-:W-:Y:S02]  /*1550*/  @!P1 IADD3 R5, -R5, RZ, RZ ;  /* 0x000000ff05059210 */ /* 0x000fe40007ffe1ff */
[----:B------:R-:W-:Y:S02]  /*1560*/  @!P0 LOP3.LUT R5, RZ, R10, RZ, 0x33, !PT ;  /* 0x0000000aff058212 */ /* 0x000fe400078e33ff */
[----:B------:R-:W-:-:S03]  /*1570*/  IADD3 R7, R0, 0x80, RZ ;  /* 0x0000008000077810 */ /* 0x000fc60007ffe0ff */
[----:B------:R0:W-:Y:S04]  /*1580*/  STG.E desc[UR4][R2.64], R5 ;  /* 0x0000000502007986 */ /* 0x0001e8000c101904 */
.L_x_23749:
[----:B------:R-:W-:Y:S05]  /*1590*/  BSYNC B0 ;  /* 0x0000000000007941 */ /* 0x000fea0003800000 */
.L_x_23748:
        /* <DEDUP_REMOVED lines=305> */
.L_x_23751:
[----:B------:R-:W-:Y:S01]  /*28b0*/  ULDC.64 UR6, c[0x0][0x418] ;  /* 0x0001060000067ab9 */ /* 0x000fe20000000a00 */
[----:B------:R-:W0:Y:S01]  /*28c0*/  LDC R8, c[0x0][0x424] ;  /* 0x00010900ff087b82 */ /* 0x000e220000000800 */
[----:B------:R-:W-:-:S04]  /*28d0*/  IADD3 R4, P0, R0, UR6, RZ ;  /* 0x0000000600047c10 */ /* 0x000fc8000ff1e0ff */
[----:B------:R-:W-:Y:S01]  /*28e0*/  IADD3.X R5, RZ, UR7, RZ, P0, !PT ;  /* 0x00000007ff057c10 */ /* 0x000fe200087fe4ff */
[----:B------:R-:W-:-:S04]  /*28f0*/  ULDC.64 UR6, c[0x0][0x410] ;  /* 0x0001040000067ab9 */ /* 0x000fc80000000a00 */
[----:B------:R-:W2:Y:S01]  /*2900*/  LDG.E R4, desc[UR4][R4.64] ;  /* 0x0000000404047981 */ /* 0x000ea2000c1e1900 */
[----:B0-----:R-:W-:Y:S02]  /*2910*/  IABS R10, R8 ;  /* 0x00000008000a7213 */ /* 0x001fe40000000000 */
[----:B------:R-:W-:Y:S02]  /*2920*/  ISETP.GE.AND P1, PT, R8, RZ, PT ;  /* 0x000000ff0800720c */ /* 0x000fe40003f26270 */
[----:B--2---:R-:W-:-:S04]  /*2930*/  IABS R2, R4 ;  /* 0x0000000400027213 */ /* 0x004fc80000000000 */
[----:B------:R-:W0:Y:S08]  /*2940*/  I2F.RP R0, R2 ;  /* 0x0000000200007306 */ /* 0x000e300000209400 */
[----:B0-----:R-:W0:Y:S02]  /*2950*/  MUFU.RCP R0, R0 ;  /* 0x0000000000007308 */ /* 0x001e240000001000 */
[----:B0-----:R-:W-:-:S06]  /*2960*/  IADD3 R6, R0, 0xffffffe, RZ ;  /* 0x0ffffffe00067810 */ /* 0x001fcc0007ffe0ff */
[----:B------:R0:W1:Y:S02]  /*2970*/  F2I.FTZ.U32.TRUNC.NTZ R7, R6 ;  /* 0x0000000600077305 */ /* 0x000064000021f000 */
[----:B0-----:R-:W-:Y:S01]  /*2980*/  MOV R6, RZ ;  /* 0x000000ff00067202 */ /* 0x001fe20000000f00 */
[----:B-1----:R-:W-:-:S04]  /*2990*/  IMAD.MOV R9, RZ, RZ, -R7 ;  /* 0x000000ffff097224 */ /* 0x002fc800078e0a07 */
        /* <DEDUP_REMOVED lines=17> */
.L_x_23752:
        /* <DEDUP_REMOVED lines=13> */
.L_x_57439:


//--------------------- .text._ZN2at6native27unrolled_elementwise_kernelINS0_13AUnaryFunctorIiiiZZZNS0_16fmod_kernel_cudaERNS_18TensorIteratorBaseEENKUlvE_clEvENKUlvE1_clEvEUliiE_EESt5arrayIPcLm2EELi4E23TrivialOffsetCalculatorILi1EjESD_NS0_6memory15LoadWithoutCastENSE_16StoreWithoutCastEEEviT_T0_T2_T3_T4_T5_ --------------------------
	.section	.text._ZN2at6native27unrolled_elementwise_kernelINS0_13AUnaryFunctorIiiiZZZNS0_16fmod_kernel_cudaERNS_18TensorIteratorBaseEENKUlvE_clEvENKUlvE1_clEvEUliiE_EESt5arrayIPcLm2EELi4E23TrivialOffsetCalculatorILi1EjESD_NS0_6memory15LoadWithoutCastENSE_16StoreWithoutCastEEEviT_T0_T2_T3_T4_T5_,"ax",@progbits
	.align	128
        .global         _ZN2at6native27unrolled_elementwise_kernelINS0_13AUnaryFunctorIiiiZZZNS0_16fmod_kernel_cudaERNS_18TensorIteratorBaseEENKUlvE_clEvENKUlvE1_clEvEUliiE_EESt5arrayIPcLm2EELi4E23TrivialOffsetCalculatorILi1EjESD_NS0_6memory15LoadWithoutCastENSE_16StoreWithoutCastEEEviT_T0_T2_T3_T4_T5_
        .type           _ZN2at6native27unrolled_elementwise_kernelINS0_13AUnaryFunctorIiiiZZZNS0_16fmod_kernel_cudaERNS_18TensorIteratorBaseEENKUlvE_clEvENKUlvE1_clEvEUliiE_EESt5arrayIPcLm2EELi4E23TrivialOffsetCalculatorILi1EjESD_NS0_6memory15LoadWithoutCastENSE_16StoreWithoutCastEEEviT_T0_T2_T3_T4_T5_,@function
        .size           _ZN2at6native27unrolled_elementwise_kernelINS0_13AUnaryFunctorIiiiZZZNS0_16fmod_kernel_cudaERNS_18TensorIteratorBaseEENKUlvE_clEvENKUlvE1_clEvEUliiE_EESt5arrayIPcLm2EELi4E23TrivialOffsetCalculatorILi1EjESD_NS0_6memory15LoadWithoutCastENSE_16StoreWithoutCastEEEviT_T0_T2_T3_T4_T5_,(.L_x_57440 - _ZN2at6native27unrolled_elementwise_kernelINS0_13AUnaryFunctorIiiiZZZNS0_16fmod_kernel_cudaERNS_18TensorIteratorBaseEENKUlvE_clEvENKUlvE1_clEvEUliiE_EESt5arrayIPcLm2EELi4E23TrivialOffsetCalculatorILi1EjESD_NS0_6memory15LoadWithoutCastENSE_16StoreWithoutCastEEEviT_T0_T2_T3_T4_T5_)
        .other          _ZN2at6native27unrolled_elementwise_kernelINS0_13AUnaryFunctorIiiiZZZNS0_16fmod_kernel_cudaERNS_18TensorIteratorBaseEENKUlvE_clEvENKUlvE1_clEvEUliiE_EESt5arrayIPcLm2EELi4E23TrivialOffsetCalculatorILi1EjESD_NS0_6memory15LoadWithoutCastENSE_16StoreWithoutCastEEEviT_T0_T2_T3_T4_T5_,@"STO_CUDA_ENTRY STV_DEFAULT"
_ZN2at6native27unrolled_elementwise_kernelINS0_13AUnaryFunctorIiiiZZZNS0_16fmod_kernel_cudaERNS_18TensorIteratorBaseEENKUlvE_clEvENKUlvE1_clEvEUliiE_EESt5arrayIPcLm2EELi4E23TrivialOffsetCalculatorILi1EjESD_NS0_6memory15LoadWithoutCastENSE_16StoreWithoutCastEEEviT_T0_T2_T3_T4_T5_:
.text._ZN2at6native27unrolled_elementwise_kernelINS0_13AUnaryFunctorIiiiZZZNS0_16fmod_kernel_cudaERNS_18TensorIteratorBaseEENKUlvE_clEvENKUlvE1_clEvEUliiE_EESt5arrayIPcLm2EELi4E23TrivialOffsetCalculatorILi1EjESD_NS0_6memory15LoadWithoutCastENSE_16StoreWithoutCastEEEviT_T0_T2_T3_T4_T5_:
        /* <DEDUP_REMOVED lines=21> */
[----:B------:R-:W0:Y:S01]  /*0150*/  @!P0 LDC.64 R14, c[0x0][0x220] ;  /* 0x00008800ff0e8b82 */ /* 0x000e220000000a00 */
[----:B-1----:R-:W-:Y:S02]  /*0160*/  @!P1 IMAD.WIDE.U32 R16, R17, 0x4, R4 ;  /* 0x0000000411109825 */ /* 0x002fe400078e0004 */
[----:B------:R-:W-:Y:S02]  /*0170*/  ISETP.GE.AND P2, PT, R3, R2, PT ;  /* 0x000000020300720c */ /* 0x000fe40003f46270 */
[----:B--2---:R-:W-:Y:S01]  /*0180*/  @!P3 IMAD.WIDE.U32 R18, R19, 0x4, R8 ;  /* 0x000000041312b825 */ /* 0x004fe200078e0008 */
[----:B------:R-:W-:-:S10]  /*0190*/  MOV R8, RZ ;  /* 0x000000ff00087202 */ /* 0x000fd40000000f00 */
[----:B------:R-:W1:Y:S01]  /*01a0*/  @!P2 LDC.64 R12, c[0x0][0x228] ;  /* 0x00008a00ff0cab82 */ /* 0x000e620000000a00 */
[----:B------:R2:W5:Y:S01]  /*01b0*/  @!P1 LDG.E R20, desc[UR4][R16.64] ;  /* 0x0000000410149981 */ /* 0x000562000c1e1900 */
[C---:B------:R-:W-:Y:S02]  /*01c0*/  @!P2 IMAD R3, R0.reuse, 0x200, R3 ;  /* 0x000002000003a824 */ /* 0x040fe400078e0203 */
[----:B------:R-:W-:Y:S01]  /*01d0*/  IMAD.MOV.U32 R5, RZ, RZ, R7 ;  /* 0x000000ffff057224 */ /* 0x000fe200078e0007 */
[----:B------:R3:W5:Y:S01]  /*01e0*/  @!P0 LDG.E R8, desc[UR4][R10.64] ;  /* 0x000000040a088981 */ /* 0x000762000c1e1900 */
[----:B------:R-:W-:Y:S02]  /*01f0*/  IMAD.MOV.U32 R4, RZ, RZ, RZ ;  /* 0x000000ffff047224 */ /* 0x000fe400078e00ff */
[C---:B------:R-:W-:Y:S01]  /*0200*/  VIADD R9, R5.reuse, 0x80 ;  /* 0x0000008005097836 */ /* 0x040fe20000000000 */
[C---:B------:R-:W-:Y:S01]  /*0210*/  IADD3 R21, R5.reuse, 0x100, RZ ;  /* 0x0000010005157810 */ /* 0x040fe20007ffe0ff */
[----:B--2---:R-:W-:Y:S01]  /*0220*/  VIADD R17, R5, 0x180 ;  /* 0x0000018005117836 */ /* 0x004fe20000000000 */
[----:B------:R-:W-:Y:S01]  /*0230*/  BSSY B0, `(.L_x_23753) ;  /* 0x0000024000007945 */ /* 0x000fe20003800000 */
[----:B------:R-:W-:Y:S01]  /*0240*/  @!P0 VIADD R5, R7, 0x80 ;  /* 0x0000008007058836 */ /* 0x000fe20000000000 */
[----:B------:R-:W-:Y:S01]  /*0250*/  @!P0 LEA R7, R0, R7, 0x9 ;  /* 0x0000000700078211 */ /* 0x000fe200078e48ff */
[----:B------:R3:W5:Y:S01]  /*0260*/  @!P3 LDG.E R4, desc[UR4][R18.64] ;  /* 0x000000041204b981 */ /* 0x000762000c1e1900 */
[----:B------:R-:W-:Y:S01]  /*0270*/  ISETP.GE.AND P4, PT, R9, R2, PT ;  /* 0x000000020900720c */ /* 0x000fe20003f86270 */
[----:B-1----:R-:W-:-:S04]  /*0280*/  @!P2 IMAD.WIDE.U32 R12, R3, 0x4, R12 ;  /* 0x00000004030ca825 */ /* 0x002fc800078e000c */
[----:B------:R-:W-:Y:S01]  /*0290*/  IMAD.MOV.U32 R3, RZ, RZ, RZ ;  /* 0x000000ffff037224 */ /* 0x000fe200078e00ff */
[-C--:B------:R-:W-:Y:S01]  /*02a0*/  ISETP.GE.AND P1, PT, R21, R2.reuse, PT ;  /* 0x000000021500720c */ /* 0x080fe20003f26270 */
[----:B0-----:R-:W-:Y:S01]  /*02b0*/  @!P0 IMAD.WIDE.U32 R6, R7, 0x4, R14 ;  /* 0x0000000407068825 */ /* 0x001fe200078e000e */
[----:B------:R-:W-:-:S03]  /*02c0*/  ISETP.GE.AND P3, PT, R5, R2, PT ;  /* 0x000000020500720c */ /* 0x000fc60003f66270 */
[----:B------:R3:W5:Y:S01]  /*02d0*/  @!P2 LDG.E R3, desc[UR4][R12.64] ;  /* 0x000000040c03a981 */ /* 0x000762000c1e1900 */
[----:B------:R-:W-:Y:S01]  /*02e0*/  ISETP.GE.AND P2, PT, R17, R2, PT ;  /* 0x000000021100720c */ /* 0x000fe20003f46270 */
[----:B------:R-:W-:-:S12]  /*02f0*/  @P0 BRA `(.L_x_23754) ;  /* 0x00000000005c0947 */ /* 0x000fd80003800000 */
[-C--:B---3-5:R-:W-:Y:S01]  /*0300*/  IABS R12, R8.reuse ;  /* 0x00000008000c7213 */ /* 0x0a8fe20000000000 */
[----:B------:R-:W0:Y:S01]  /*0310*/  LDC R15, c[0x0][0x218] ;  /* 0x00008600ff0f7b82 */ /* 0x000e220000000800 */
[----:B------:R-:W-:Y:S02]  /*0320*/  IABS R16, R8 ;  /* 0x0000000800107213 */ /* 0x000fe40000000000 */
[----:B------:R-:W1:Y:S08]  /*0330*/  I2F.RP R9, R12 ;  /* 0x0000000c00097306 */ /* 0x000e700000209400 */
[----:B-1----:R-:W1:Y:S01]  /*0340*/  MUFU.RCP R9, R9 ;  /* 0x0000000900097308 */ /* 0x002e620000001000 */
[----:B0-----:R-:W-:Y:S01]  /*0350*/  IABS R14, R15 ;  /* 0x0000000f000e7213 */ /* 0x001fe20000000000 */
[----:B-1----:R-:W-:Y:S01]  /*0360*/  VIADD R10, R9, 0xffffffe ;  /* 0x0ffffffe090a7836 */ /* 0x002fe20000000000 */
        /* <DEDUP_REMOVED lines=10> */
[----:B------:R-:W-:-:S04]  /*0410*/  ISETP.GE.AND P5, PT, R15, RZ, PT ;  /* 0x000000ff0f00720c */ /* 0x000fc80003fa6270 */
[----:B------:R-:W-:-:S13]  /*0420*/  ISETP.GT.U32.AND P6, PT, R12, R9, PT ;  /* 0x000000090c00720c */ /* 0x000fda0003fc4070 */
[----:B------:R-:W-:Y:S02]  /*0430*/  @!P6 IADD3 R9, R9, -R12, RZ ;  /* 0x8000000c0909e210 */ /* 0x000fe40007ffe0ff */
[----:B------:R-:W-:-:S03]  /*0440*/  ISETP.NE.AND P6, PT, R8, RZ, PT ;  /* 0x000000ff0800720c */ /* 0x000fc60003fc5270 */
[----:B------:R-:W-:-:S10]  /*0450*/  @!P5 IMAD.MOV R9, RZ, RZ, -R9 ;  /* 0x000000ffff09d224 */ /* 0x000fd400078e0a09 */
[----:B------:R-:W-:-:S07]  /*0460*/  @!P6 LOP3.LUT R9, RZ, R8, RZ, 0x33, !PT ;  /* 0x00000008ff09e212 */ /* 0x000fce00078e33ff */
.L_x_23754:
[----:B------:R-:W-:Y:S05]  /*0470*/  BSYNC B0 ;  /* 0x0000000000007941 */ /* 0x000fea0003800000 */
.L_x_23753:
[----:B------:R-:W-:Y:S04]  /*0480*/  BSSY B0, `(.L_x_23755) ;  /* 0x0000019000007945 */ /* 0x000fe80003800000 */
[----:B------:R-:W-:Y:S05]  /*0490*/  @P4 BRA `(.L_x_23756) ;  /* 0x00000000005c4947 */ /* 0x000fea0003800000 */
[-C--:B---3-5:R-:W-:Y:S01]  /*04a0*/  IABS R13, R20.reuse ;  /* 0x00000014000d7213 */ /* 0x0a8fe20000000000 */
[----:B------:R-:W0:Y:S01]  /*04b0*/  LDC R12, c[0x0][0x218] ;  /* 0x00008600ff0c7b82 */ /* 0x000e220000000800 */
[----:B------:R-:W-:Y:S02]  /*04c0*/  IABS R16, R20 ;  /* 0x0000001400107213 */ /* 0x000fe40000000000 */
[----:B------:R-:W1:Y:S08]  /*04d0*/  I2F.RP R8, R13 ;  /* 0x0000000d00087306 */ /* 0x000e700000209400 */
[----:B-1----:R-:W1:Y:S01]  /*04e0*/  MUFU.RCP R8, R8 ;  /* 0x0000000800087308 */ /* 0x002e620000001000 */
[----:B0-----:R-:W-:Y:S01]  /*04f0*/  ISETP.GE.AND P6, PT, R12, RZ, PT ;  /* 0x000000ff0c00720c */ /* 0x001fe20003fc6270 */
[----:B-1----:R-:W-:-:S02]  /*0500*/  VIADD R10, R8, 0xffffffe ;  /* 0x0ffffffe080a7836 */ /* 0x002fc40000000000 */
        /* <DEDUP_REMOVED lines=16> */
.L_x_23756:
[----:B------:R-:W-:Y:S05]  /*0610*/  BSYNC B0 ;  /* 0x0000000000007941 */ /* 0x000fea0003800000 */
.L_x_23755:
[----:B------:R-:W-:Y:S04]  /*0620*/  BSSY B0, `(.L_x_23757) ;  /* 0x000001a000007945 */ /* 0x000fe80003800000 */
[----:B------:R-:W-:Y:S05]  /*0630*/  @P1 BRA `(.L_x_23758) ;  /* 0x0000000000601947 */ /* 0x000fea0003800000 */
[-C--:B---3-5:R-:W-:Y:S01]  /*0640*/  IABS R13, R4.reuse ;  /* 0x00000004000d7213 */ /* 0x0a8fe20000000000 */
[----:B------:R-:W0:Y:S01]  /*0650*/  LDC R14, c[0x0][0x218] ;  /* 0x00008600ff0e7b82 */ /* 0x000e220000000800 */
[----:B------:R-:W-:Y:S02]  /*0660*/  IABS R17, R4 ;  /* 0x0000000400117213 */ /* 0x000fe40000000000 */
[----:B------:R-:W1:Y:S03]  /*0670*/  I2F.RP R12, R13 ;  /* 0x0000000d000c7306 */ /* 0x000e660000209400 */
[----:B------:R-:W-:-:S05]  /*0680*/  IMAD.MOV R17, RZ, RZ, -R17 ;  /* 0x000000ffff117224 */ /* 0x000fca00078e0a11 */
[----:B-1----:R-:W1:Y:S01]  /*0690*/  MUFU.RCP R12, R12 ;  /* 0x0000000c000c7308 */ /* 0x002e620000001000 */
[----:B0-----:R-:W-:Y:S02]  /*06a0*/  ISETP.GE.AND P5, PT, R14, RZ, PT ;  /* 0x000000ff0e00720c */ /* 0x001fe40003fa6270 */
[----:B-1----:R-:W-:Y:S02]  /*06b0*/  IADD3 R10, R12, 0xffffffe, RZ ;  /* 0x0ffffffe0c0a7810 */ /* 0x002fe40007ffe0ff */
[----:B------:R-:W-:-:S03]  /*06c0*/  IABS R12, R14 ;  /* 0x0000000e000c7213 */ /* 0x000fc60000000000 */
        /* <DEDUP_REMOVED lines=15> */
.L_x_23758:
[----:B------:R-:W-:Y:S05]  /*07c0*/  BSYNC B0 ;  /* 0x0000000000007941 */ /* 0x000fea0003800000 */
.L_x_23757:
[----:B------:R-:W-:Y:S04]  /*07d0*/  BSSY B0, `(.L_x_23759) ;  /* 0x000001a000007945 */ /* 0x000fe80003800000 */
[----:B------:R-:W-:Y:S05]  /*07e0*/  @P2 BRA `(.L_x_23760) ;  /* 0x0000000000602947 */ /* 0x000fea0003800000 */
[-C--:B-----5:R-:W-:Y:S01]  /*07f0*/  IABS R14, R3.reuse ;  /* 0x00000003000e7213 */ /* 0x0a0fe20000000000 */
        /* <DEDUP_REMOVED lines=23> */
.L_x_23760:
[----:B------:R-:W-:Y:S05]  /*0970*/  BSYNC B0 ;  /* 0x0000000000007941 */ /* 0x000fea0003800000 */
.L_x_23759:
[----:B------:R0:W-:Y:S01]  /*0980*/  @!P0 STG.E desc[UR4][R6.64], R9 ;  /* 0x0000000906008986 */ /* 0x0001e2000c101904 */
[----:B------:R-:W-:Y:S04]  /*0990*/  BSSY B0, `(.L_x_23761) ;  /* 0x000000c000007945 */ /* 0x000fe80003800000 */
[----:B------:R-:W-:Y:S05]  /*09a0*/  @P3 BRA `(.L_x_23762) ;  /* 0x0000000000283947 */ /* 0x000fea0003800000 */
[----:B---3--:R-:W1:Y:S01]  /*09b0*/  LDC.64 R12, c[0x0][0x220] ;  /* 0x00008800ff0c7b82 */ /* 0x008e620000000a00 */
[----:B0-----:R-:W-:Y:S01]  /*09c0*/  LEA R7, R0, R5, 0x9 ;  /* 0x0000000500077211 */ /* 0x001fe200078e48ff */
[----:B------:R-:W-:-:S05]  /*09d0*/  VIADD R5, R5, 0x80 ;  /* 0x0000008005057836 */ /* 0x000fca0000000000 */
[----:B------:R-:W-:-:S13]  /*09e0*/  ISETP.GE.AND P0, PT, R5, R2, PT ;  /* 0x000000020500720c */ /* 0x000fda0003f06270 */
[----:B-----5:R-:W-:Y:S01]  /*09f0*/  @!P0 LEA R3, R0, R5, 0x9 ;  /* 0x0000000500038211 */ /* 0x020fe200078e48ff */
[----:B------:R-:W-:Y:S02]  /*0a00*/  @!P0 VIADD R5, R5, 0x80 ;  /* 0x0000008005058836 */ /* 0x000fe40000000000 */
[----:B-1----:R-:W-:-:S04]  /*0a10*/  IMAD.WIDE.U32 R6, R7, 0x4, R12 ;  /* 0x0000000407067825 */ /* 0x002fc800078e000c */
[----:B------:R-:W-:Y:S01]  /*0a20*/  @!P0 IMAD.WIDE.U32 R12, R3, 0x4, R12 ;  /* 0x00000004030c8825 */ /* 0x000fe200078e000c */
[----:B------:R1:W-:Y:S04]  /*0a30*/  STG.E desc[UR4][R6.64], R8 ;  /* 0x0000000806007986 */ /* 0x0003e8000c101904 */
[----:B------:R1:W-:Y:S02]  /*0a40*/  @!P0 STG.E desc[UR4][R12.64], R10 ;  /* 0x0000000a0c008986 */ /* 0x0003e4000c101904 */
.L_x_23762:
[----:B------:R-:W-:Y:S05]  /*0a50*/  BSYNC B0 ;  /* 0x0000000000007941 */ /* 0x000fea0003800000 */
.L_x_23761:
[----:B------:R-:W-:-:S13]  /*0a60*/  ISETP.GE.AND P0, PT, R5, R2, PT ;  /* 0x000000020500720c */ /* 0x000fda0003f06270 */
[----:B------:R-:W-:Y:S05]  /*0a70*/  @P0 EXIT ;  /* 0x000000000000094d */ /* 0x000fea0003800000 */
[----:B-----5:R-:W2:Y:S01]  /*0a80*/  LDC.64 R2, c[0x0][0x220] ;  /* 0x00008800ff027b82 */ /* 0x020ea20000000a00 */
[----:B------:R-:W-:-:S05]  /*0a90*/  LEA R5, R0, R5, 0x9 ;  /* 0x0000000500057211 */ /* 0x000fca00078e48ff */
[----:B--2---:R-:W-:-:S05]  /*0aa0*/  IMAD.WIDE.U32 R2, R5, 0x4, R2 ;  /* 0x0000000405027825 */ /* 0x004fca00078e0002 */
[----:B------:R-:W-:Y:S01]  /*0ab0*/  STG.E desc[UR4][R2.64], R11 ;  /* 0x0000000b02007986 */ /* 0x000fe2000c101904 */
[----:B------:R-:W-:Y:S05]  /*0ac0*/  EXIT ;  /* 0x000000000000794d */ /* 0x000fea0003800000 */
.L_x_23763:
        /* <DEDUP_REMOVED lines=11> */
.L_x_57440:


//--------------------- .text._ZN2at6native29vectorized_elementwise_kernelILi2ENS0_13AUnaryFunctorIiiiZZZNS0_16fmod_kernel_cudaERNS_18TensorIteratorBaseEENKUlvE_clEvENKUlvE1_clEvEUliiE_EESt5arrayIPcLm2EEEEviT0_T1_ --------------------------
	.section	.text._ZN2at6native29vectorized_elementwise_kernelILi2ENS0_13AUnaryFunctorIiiiZZZNS0_16fmod_kernel_cudaERNS_18TensorIteratorBaseEENKUlvE_clEvENKUlvE1_clEvEUliiE_EESt5arrayIPcLm2EEEEviT0_T1_,"ax",@progbits
	.align	128
        .global         _ZN2at6native29vectorized_elementwise_kernelILi2ENS0_13AUnaryFunctorIiiiZZZNS0_16fmod_kernel_cudaERNS_18TensorIteratorBaseEENKUlvE_clEvENKUlvE1_clEvEUliiE_EESt5arrayIPcLm2EEEEviT0_T1_
        .type           _ZN2at6native29vectorized_elementwise_kernelILi2ENS0_13AUnaryFunctorIiiiZZZNS0_16fmod_kernel_cudaERNS_18TensorIteratorBaseEENKUlvE_clEvENKUlvE1_clEvEUliiE_EESt5arrayIPcLm2EEEEviT0_T1_,@function
        .size           _ZN2at6native29vectorized_elementwise_kernelILi2ENS0_13AUnaryFunctorIiiiZZZNS0_16fmod_kernel_cudaERNS_18TensorIteratorBaseEENKUlvE_clEvENKUlvE1_clEvEUliiE_EESt5arrayIPcLm2EEEEviT0_T1_,(.L_x_57441 - _ZN2at6native29vectorized_elementwise_kernelILi2ENS0_13AUnaryFunctorIiiiZZZNS0_16fmod_kernel_cudaERNS_18TensorIteratorBaseEENKUlvE_clEvENKUlvE1_clEvEUliiE_EESt5arrayIPcLm2EEEEviT0_T1_)
        .other          _ZN2at6native29vectorized_elementwise_kernelILi2ENS0_13AUnaryFunctorIiiiZZZNS0_16fmod_kernel_cudaERNS_18TensorIteratorBaseEENKUlvE_clEvENKUlvE1_clEvEUliiE_EESt5arrayIPcLm2EEEEviT0_T1_,@"STO_CUDA_ENTRY STV_DEFAULT"
_ZN2at6native29vectorized_elementwise_kernelILi2ENS0_13AUnaryFunctorIiiiZZZNS0_16fmod_kernel_cudaERNS_18TensorIteratorBaseEENKUlvE_clEvENKUlvE1_clEvEUliiE_EESt5arrayIPcLm2EEEEviT0_T1_:
.text._ZN2at6native29vectorized_elementwise_kernelILi2ENS0_13AUnaryFunctorIiiiZZZNS0_16fmod_kernel_cudaERNS_18TensorIteratorBaseEENKUlvE_clEvENKUlvE1_clEvEUliiE_EESt5arrayIPcLm2EEEEviT0_T1_:
        /* <DEDUP_REMOVED lines=17> */
[----:B--2---:R-:W-:-:S02]  /*0110*/  ISETP.GE.AND P0, PT, R24, RZ, PT ;  /* 0x000000ff1800720c */ /* 0x004fc40003f06270 */
[----:B---3--:R-:W-:Y:S02]  /*0120*/  IABS R2, R21 ;  /* 0x0000001500027213 */ /* 0x008fe40000000000 */
[----:B------:R-:W-:Y:S02]  /*0130*/  IABS R29, R20 ;  /* 0x00000014001d7213 */ /* 0x000fe40000000000 */
[----:B------:R-:W1:Y:S01]  /*0140*/  I2F.RP R4, R2 ;  /* 0x0000000200047306 */ /* 0x000e620000209400 */
[----:B----4-:R-:W-:Y:S02]  /*0150*/  IABS R5, R19 ;  /* 0x0000001300057213 */ /* 0x010fe40000000000 */
[----:B------:R-:W-:Y:S02]  /*0160*/  IABS R25, R18 ;  /* 0x0000001200197213 */ /* 0x000fe40000000000 */
[----:B-----5:R-:W-:-:S03]  /*0170*/  IABS R3, R17 ;  /* 0x0000001100037213 */ /* 0x020fc60000000000 */
[----:B------:R-:W2:Y:S08]  /*0180*/  I2F.RP R12, R29 ;  /* 0x0000001d000c7306 */ /* 0x000eb00000209400 */
[----:B------:R-:W-:Y:S08]  /*0190*/  I2F.RP R13, R5 ;  /* 0x00000005000d7306 */ /* 0x000ff00000209400 */
[----:B-1----:R-:W0:Y:S08]  /*01a0*/  MUFU.RCP R4, R4 ;  /* 0x0000000400047308 */ /* 0x002e300000001000 */
[----:B--2---:R-:W1:Y:S08]  /*01b0*/  MUFU.RCP R12, R12 ;  /* 0x0000000c000c7308 */ /* 0x004e700000001000 */
[----:B------:R-:W-:Y:S01]  /*01c0*/  I2F.RP R0, R25 ;  /* 0x0000001900007306 */ /* 0x000fe20000209400 */
[----:B0-----:R-:W-:-:S07]  /*01d0*/  VIADD R6, R4, 0xffffffe ;  /* 0x0ffffffe04067836 */ /* 0x001fce0000000000 */
[----:B------:R-:W0:Y:S01]  /*01e0*/  MUFU.RCP R13, R13 ;  /* 0x0000000d000d7308 */ /* 0x000e220000001000 */
[----:B-1----:R-:W-:-:S07]  /*01f0*/  IADD3 R26, R12, 0xffffffe, RZ ;  /* 0x0ffffffe0c1a7810 */ /* 0x002fce0007ffe0ff */
[----:B------:R1:W2:Y:S08]  /*0200*/  F2I.FTZ.U32.TRUNC.NTZ R7, R6 ;  /* 0x0000000600077305 */ /* 0x0002b0000021f000 */
[----:B------:R3:W4:Y:S01]  /*0210*/  F2I.FTZ.U32.TRUNC.NTZ R27, R26 ;  /* 0x0000001a001b7305 */ /* 0x000722000021f000 */
[----:B0-----:R-:W-:Y:S01]  /*0220*/  VIADD R10, R13, 0xffffffe ;  /* 0x0ffffffe0d0a7836 */ /* 0x001fe20000000000 */
[----:B-1----:R-:W-:Y:S01]  /*0230*/  HFMA2.MMA R6, -RZ, RZ, 0, 0 ;  /* 0x00000000ff067435 */ /* 0x002fe200000001ff */
[----:B--2---:R-:W-:-:S05]  /*0240*/  IMAD.MOV R4, RZ, RZ, -R7 ;  /* 0x000000ffff047224 */ /* 0x004fca00078e0a07 */
[----:B------:R-:W0:Y:S01]  /*0250*/  MUFU.RCP R0, R0 ;  /* 0x0000000000007308 */ /* 0x000e220000001000 */
[----:B---3--:R-:W-:Y:S01]  /*0260*/  MOV R26, RZ ;  /* 0x000000ff001a7202 */ /* 0x008fe20000000f00 */
[----:B------:R-:W-:Y:S01]  /*0270*/  IMAD R13, R4, R2, RZ ;  /* 0x00000002040d7224 */ /* 0x000fe200078e02ff */
[----:B----4-:R-:W-:-:S05]  /*0280*/  IADD3 R22, RZ, -R27, RZ ;  /* 0x8000001bff167210 */ /* 0x010fca0007ffe0ff */
[----:B------:R-:W1:Y:S01]  /*0290*/  I2F.RP R9, R3 ;  /* 0x0000000300097306 */ /* 0x000e620000209400 */
[----:B------:R-:W-:-:S07]  /*02a0*/  IMAD.HI.U32 R6, R7, R13, R6 ;  /* 0x0000000d07067227 */ /* 0x000fce00078e0006 */
[----:B------:R2:W3:Y:S01]  /*02b0*/  F2I.FTZ.U32.TRUNC.NTZ R11, R10 ;  /* 0x0000000a000b7305 */ /* 0x0004e2000021f000 */
[----:B0-----:R-:W-:Y:S02]  /*02c0*/  VIADD R12, R0, 0xffffffe ;  /* 0x0ffffffe000c7836 */ /* 0x001fe40000000000 */
[----:B------:R-:W-:Y:S01]  /*02d0*/  IMAD.MOV.U32 R0, RZ, RZ, R22 ;  /* 0x000000ffff007224 */ /* 0x000fe200078e0016 */
[----:B------:R-:W-:-:S03]  /*02e0*/  IABS R22, R24 ;  /* 0x0000001800167213 */ /* 0x000fc60000000000 */
[----:B------:R-:W-:Y:S01]  /*02f0*/  IMAD R7, R0, R29, RZ ;  /* 0x0000001d00077224 */ /* 0x000fe200078e02ff */
[----:B-1----:R-:W0:Y:S01]  /*0300*/  MUFU.RCP R9, R9 ;  /* 0x0000000900097308 */ /* 0x002e220000001000 */
[----:B--2---:R-:W-:Y:S01]  /*0310*/  IABS R10, R16 ;  /* 0x00000010000a7213 */ /* 0x004fe20000000000 */
[----:B---3--:R-:W-:-:S06]  /*0320*/  IMAD.MOV R4, RZ, RZ, -R11 ;  /* 0x000000ffff047224 */ /* 0x008fcc00078e0a0b */
[----:B------:R1:W2:Y:S01]  /*0330*/  F2I.FTZ.U32.TRUNC.NTZ R13, R12 ;  /* 0x0000000c000d7305 */ /* 0x0002a2000021f000 */
[----:B------:R-:W-:Y:S02]  /*0340*/  IMAD.MOV.U32 R0, RZ, RZ, R4 ;  /* 0x000000ffff007224 */ /* 0x000fe400078e0004 */
[----:B------:R-:W-:-:S04]  /*0350*/  IMAD.HI.U32 R4, R27, R7, R26 ;  /* 0x000000071b047227 */ /* 0x000fc800078e001a */
[----:B------:R-:W-:Y:S01]  /*0360*/  IMAD.MOV.U32 R7, RZ, RZ, R10 ;  /* 0x000000ffff077224 */ /* 0x000fe200078e000a */
[----:B0-----:R-:W-:Y:S01]  /*0370*/  IADD3 R9, R9, 0xffffffe, RZ ;  /* 0x0ffffffe09097810 */ /* 0x001fe20007ffe0ff */
[----:B------:R-:W-:Y:S02]  /*0380*/  IMAD R27, R0, R5, RZ ;  /* 0x00000005001b7224 */ /* 0x000fe400078e02ff */
[----:B------:R-:W0:Y:S01]  /*0390*/  I2F.RP R26, R7 ;  /* 0x00000007001a7306 */ /* 0x000e220000209400 */
[----:B------:R-:W-:Y:S02]  /*03a0*/  IMAD.MOV.U32 R10, RZ, RZ, RZ ;  /* 0x000000ffff0a7224 */ /* 0x000fe400078e00ff */
[----:B-1----:R-:W-:Y:S02]  /*03b0*/  IMAD.MOV.U32 R12, RZ, RZ, RZ ;  /* 0x000000ffff0c7224 */ /* 0x002fe400078e00ff */
[----:B------:R-:W-:-:S03]  /*03c0*/  IMAD.HI.U32 R0, R11, R27, R10 ;  /* 0x0000001b0b007227 */ /* 0x000fc600078e000a */
[----:B------:R-:W1:Y:S01]  /*03d0*/  F2I.FTZ.U32.TRUNC.NTZ R11, R9 ;  /* 0x00000009000b7305 */ /* 0x000e62000021f000 */
[----:B--2---:R-:W-:Y:S02]  /*03e0*/  IMAD.MOV R10, RZ, RZ, -R13 ;  /* 0x000000ffff0a7224 */ /* 0x004fe400078e0a0d */
[----:B------:R-:W-:-:S04]  /*03f0*/  IMAD.HI.U32 R4, R4, R22, RZ ;  /* 0x0000001604047227 */ /* 0x000fc800078e00ff */
[----:B------:R-:W-:Y:S01]  /*0400*/  IMAD R27, R10, R25, RZ ;  /* 0x000000190a1b7224 */ /* 0x000fe200078e02ff */
[----:B0-----:R-:W0:Y:S01]  /*0410*/  MUFU.RCP R26, R26 ;  /* 0x0000001a001a7308 */ /* 0x001e220000001000 */
[----:B------:R-:W-:-:S04]  /*0420*/  IMAD.HI.U32 R0, R0, R22, RZ ;  /* 0x0000001600007227 */ /* 0x000fc800078e00ff */
[----:B------:R-:W-:Y:S01]  /*0430*/  IMAD.HI.U32 R27, R13, R27, R12 ;  /* 0x0000001b0d1b7227 */ /* 0x000fe200078e000c */
[----:B------:R-:W-:Y:S02]  /*0440*/  IABS R12, R21 ;  /* 0x00000015000c7213 */ /* 0x000fe40000000000 */
[----:B-1----:R-:W-:Y:S02]  /*0450*/  IADD3 R10, RZ, -R11, RZ ;  /* 0x8000000bff0a7210 */ /* 0x002fe40007ffe0ff */
[----:B------:R-:W-:Y:S01]  /*0460*/  IADD3 R12, RZ, -R12, RZ ;  /* 0x8000000cff0c7210 */ /* 0x000fe20007ffe0ff */
[----:B------:R-:W-:-:S04]  /*0470*/  IMAD.HI.U32 R27, R27, R22, RZ ;  /* 0x000000161b1b7227 */ /* 0x000fc800078e00ff */
[----:B------:R-:W-:Y:S02]  /*0480*/  IMAD R13, R10, R3, RZ ;  /* 0x000000030a0d7224 */ /* 0x000fe400078e02ff */
[----:B------:R-:W-:-:S04]  /*0490*/  IMAD.MOV.U32 R10, RZ, RZ, RZ ;  /* 0x000000ffff0a7224 */ /* 0x000fc800078e00ff */
[----:B------:R-:W-:-:S04]  /*04a0*/  IMAD.HI.U32 R9, R11, R13, R10 ;  /* 0x0000000d0b097227 */ /* 0x000fc800078e000a */
[----:B0-----:R-:W-:Y:S02]  /*04b0*/  VIADD R10, R26, 0xffffffe ;  /* 0x0ffffffe1a0a7836 */ /* 0x001fe40000000000 */
[----:B------:R-:W-:Y:S01]  /*04c0*/  IMAD.HI.U32 R13, R6, R22, RZ ;  /* 0x00000016060d7227 */ /* 0x000fe200078e00ff */
[----:B------:R-:W-:Y:S01]  /*04d0*/  IABS R6, R20 ;  /* 0x0000001400067213 */ /* 0x000fe20000000000 */
[----:B------:R0:W1:Y:S02]  /*04e0*/  F2I.FTZ.U32.TRUNC.NTZ R11, R10 ;  /* 0x0000000a000b7305 */ /* 0x000064000021f000 */
[----:B------:R-:W-:Y:S02]  /*04f0*/  IMAD R13, R13, R12, R22 ;  /* 0x0000000c0d0d7224 */ /* 0x000fe400078e0216 */
[----:B------:R-:W-:Y:S02]  /*0500*/  IMAD.MOV R12, RZ, RZ, -R6 ;  /* 0x000000ffff0c7224 */ /* 0x000fe400078e0a06 */
[----:B------:R-:W-:Y:S01]  /*0510*/  IMAD.HI.U32 R9, R9, R22, RZ ;  /* 0x0000001609097227 */ /* 0x000fe200078e00ff */
[----:B------:R-:W-:-:S03]  /*0520*/  ISETP.GT.U32.AND P1, PT, R2, R13, PT ;  /* 0x0000000d0200720c */ /* 0x000fc60003f24070 */
[----:B0-----:R-:W-:Y:S02]  /*0530*/  IMAD.MOV.U32 R10, RZ, RZ, RZ ;  /* 0x000000ffff0a7224 */ /* 0x001fe400078e00ff */
[----:B------:R-:W-:Y:S02]  /*0540*/  IMAD R12, R4, R12, R22 ;  /* 0x0000000c040c7224 */ /* 0x000fe400078e0216 */
[----:B-1----:R-:W-:-:S03]  /*0550*/  IMAD.MOV R24, RZ, RZ, -R11 ;  /* 0x000000ffff187224 */ /* 0x002fc600078e0a0b */
[----:B------:R-:W-:Y:S02]  /*0560*/  ISETP.GT.U32.AND P2, PT, R29, R12, PT ;  /* 0x0000000c1d00720c */ /* 0x000fe40003f44070 */
[----:B------:R-:W-:Y:S01]  /*0570*/  MOV R6, R24 ;  /* 0x0000001800067202 */ /* 0x000fe20000000f00 */
[----:B------:R-:W-:-:S04]  /*0580*/  @!P1 IMAD.IADD R13, R13, 0x1, -R2 ;  /* 0x000000010d0d9824 */ /* 0x000fc800078e0a02 */
[----:B------:R-:W-:Y:S01]  /*0590*/  IMAD R6, R6, R7, RZ ;  /* 0x0000000706067224 */ /* 0x000fe200078e02ff */
[----:B------:R-:W-:-:S03]  /*05a0*/  ISETP.GT.U32.AND P1, PT, R2, R13, PT ;  /* 0x0000000d0200720c */ /* 0x000fc60003f24070 */
[----:B------:R-:W-:Y:S01]  /*05b0*/  IMAD.HI.U32 R4, R11, R6, R10 ;  /* 0x000000060b047227 */ /* 0x000fe200078e000a */
[----:B------:R-:W-:-:S03]  /*05c0*/  IABS R6, R15 ;  /* 0x0000000f00067213 */ /* 0x000fc60000000000 */
[----:B------:R-:W-:Y:S01]  /*05d0*/  @!P2 IMAD.IADD R12, R12, 0x1, -R29 ;  /* 0x000000010c0ca824 */ /* 0x000fe200078e0a1d */
[----:B------:R-:W0:Y:S01]  /*05e0*/  I2F.RP R24, R6 ;  /* 0x0000000600187306 */ /* 0x000e220000209400 */
[----:B------:R-:W-:-:S04]  /*05f0*/  ISETP.NE.AND P2, PT, R20, RZ, PT ;  /* 0x000000ff1400720c */ /* 0x000fc80003f45270 */
[----:B------:R-:W-:Y:S02]  /*0600*/  @!P1 IADD3 R13, R13, -R2, RZ ;  /* 0x800000020d0d9210 */ /* 0x000fe40007ffe0ff */
[----:B------:R-:W-:Y:S02]  /*0610*/  ISETP.GT.U32.AND P1, PT, R29, R12, PT ;  /* 0x0000000c1d00720c */ /* 0x000fe40003f24070 */
[----:B------:R-:W-:Y:S02]  /*0620*/  IABS R2, R19 ;  /* 0x0000001300027213 */ /* 0x000fe40000000000 */
[----:B------:R-:W-:Y:S02]  /*0630*/  @!P0 IADD3 R13, -R13, RZ, RZ ;  /* 0x000000ff0d0d8210 */ /* 0x000fe40007ffe1ff */
[----:B------:R-:W-:Y:S01]  /*0640*/  IADD3 R2, RZ, -R2, RZ ;  /* 0x80000002ff027210 */ /* 0x000fe20007ffe0ff */
[----:B0-----:R-:W0:Y:S04]  /*0650*/  MUFU.RCP R24, R24 ;  /* 0x0000001800187308 */ /* 0x001e280000001000 */
[----:B------:R-:W-:Y:S01]  /*0660*/  IMAD R2, R0, R2, R22 ;  /* 0x0000000200027224 */ /* 0x000fe200078e0216 */
[----:B------:R-:W-:Y:S01]  /*0670*/  IABS R0, R18 ;  /* 0x0000001200007213 */ /* 0x000fe20000000000 */
[----:B------:R-:W-:Y:S01]  /*0680*/  @!P1 IMAD.IADD R12, R12, 0x1, -R29 ;  /* 0x000000010c0c9824 */ /* 0x000fe200078e0a1d */
[----:B------:R-:W-:-:S02]  /*0690*/  ISETP.NE.AND P1, PT, R21, RZ, PT ;  /* 0x000000ff1500720c */ /* 0x000fc40003f25270 */
[----:B------:R-:W-:Y:S01]  /*06a0*/  ISETP.GT.U32.AND P3, PT, R5, R2, PT ;  /* 0x000000020500720c */ /* 0x000fe20003f64070 */
[----:B------:R-:W-:Y:S01]  /*06b0*/  @!P0 IMAD.MOV R12, RZ, RZ, -R12 ;  /* 0x000000ffff0c8224 */ /* 0x000fe200078e0a0c */
[----:B------:R-:W-:Y:S02]  /*06c0*/  IADD3 R0, RZ, -R0, RZ ;  /* 0x80000000ff007210 */ /* 0x000fe40007ffe0ff */
[----:B------:R-:W-:-:S03]  /*06d0*/  @!P2 LOP3.LUT R12, RZ, R20, RZ, 0x33, !PT ;  /* 0x00000014ff0ca212 */ /* 0x000fc600078e33ff */
[----:B------:R-:W-:Y:S02]  /*06e0*/  IMAD R0, R27, R0, R22 ;  /* 0x000000001b007224 */ /* 0x000fe400078e0216 */
[----:B0-----:R-:W-:Y:S01]  /*06f0*/  VIADD R10, R24, 0xffffffe ;  /* 0x0ffffffe180a7836 */ /* 0x001fe20000000000 */
[----:B------:R-:W-:Y:S02]  /*0700*/  IABS R24, R14 ;  /* 0x0000000e00187213 */ /* 0x000fe40000000000 */
[----:B------:R-:W-:Y:S01]  /*0710*/  @!P1 LOP3.LUT R13, RZ, R21, RZ, 0x33, !PT ;  /* 0x00000015ff0d9212 */ /* 0x000fe200078e33ff */
[----:B------:R0:W1:Y:S01]  /*0720*/  F2I.FTZ.U32.TRUNC.NTZ R11, R10 ;  /* 0x0000000a000b7305 */ /* 0x000062000021f000 */
[----:B------:R-:W-:Y:S01]  /*0730*/  @!P3 IMAD.IADD R2, R2, 0x1, -R5 ;  /* 0x000000010202b824 */ /* 0x000fe200078e0a05 */
[----:B------:R-:W-:Y:S01]  /*0740*/  ISETP.GT.U32.AND P4, PT, R25, R0, PT ;  /* 0x000000001900720c */ /* 0x000fe20003f84070 */
[----:B------:R-:W2:Y:S01]  /*0750*/  LDC.64 R20, c[0x0][0x220] ;  /* 0x00008800ff147b82 */ /* 0x000ea20000000a00 */
[----:B------:R-:W-:-:S02]  /*0760*/  ISETP.NE.AND P3, PT, R18, RZ, PT ;  /* 0x000000ff1200720c */ /* 0x000fc40003f65270 */
[----:B------:R-:W-:Y:S02]  /*0770*/  ISETP.GT.U32.AND P1, PT, R5, R2, PT ;  /* 0x000000020500720c */ /* 0x000fe40003f24070 */
[----:B------:R-:W3:Y:S01]  /*0780*/  I2F.RP R26, R24 ;  /* 0x00000018001a7306 */ /* 0x000ee20000209400 */
[----:B0-----:R-:W-:Y:S02]  /*0790*/  IMAD.MOV.U32 R10, RZ, RZ, RZ ;  /* 0x000000ffff0a7224 */ /* 0x001fe400078e00ff */
[----:B-1----:R-:W-:-:S04]  /*07a0*/  IMAD.MOV R29, RZ, RZ, -R11 ;  /* 0x000000ffff1d7224 */ /* 0x002fc800078e0a0b */
[----:B------:R-:W-:Y:S01]  /*07b0*/  @!P4 IADD3 R0, R0, -R25, RZ ;  /* 0x800000190000c210 */ /* 0x000fe20007ffe0ff */
[----:B------:R-:W-:-:S03]  /*07c0*/  IMAD R29, R29, R6, RZ ;  /* 0x000000061d1d7224 */ /* 0x000fc600078e02ff */
[----:B------:R-:W-:Y:S01]  /*07d0*/  ISETP.GT.U32.AND P2, PT, R25, R0, PT ;  /* 0x000000001900720c */ /* 0x000fe20003f44070 */
[----:B------:R-:W-:Y:S01]  /*07e0*/  @!P1 IMAD.IADD R2, R2, 0x1, -R5 ;  /* 0x0000000102029824 */ /* 0x000fe200078e0a05 */
[----:B---3--:R-:W0:Y:S01]  /*07f0*/  MUFU.RCP R26, R26 ;  /* 0x0000001a001a7308 */ /* 0x008e220000001000 */
[----:B------:R-:W-:-:S04]  /*0800*/  IMAD.HI.U32 R27, R11, R29, R10 ;  /* 0x0000001d0b1b7227 */ /* 0x000fc800078e000a */
[----:B--2---:R-:W-:-:S04]  /*0810*/  IMAD.WIDE.U32 R20, R23, 0x4, R20 ;  /* 0x0000000417147825 */ /* 0x004fc800078e0014 */
[----:B------:R-:W-:Y:S02]  /*0820*/  IMAD.HI.U32 R27, R27, R22, RZ ;  /* 0x000000161b1b7227 */ /* 0x000fe400078e00ff */
[----:B------:R-:W-:Y:S02]  /*0830*/  @!P2 IADD3 R0, R0, -R25, RZ ;  /* 0x800000190000a210 */ /* 0x000fe40007ffe0ff */
[----:B------:R-:W-:Y:S01]  /*0840*/  ISETP.NE.AND P2, PT, R19, RZ, PT ;  /* 0x000000ff1300720c */ /* 0x000fe20003f45270 */
[----:B------:R-:W-:-:S04]  /*0850*/  IMAD.WIDE R20, R8, 0x8, R20 ;  /* 0x0000000808147825 */ /* 0x000fc800078e0214 */
[----:B0-----:R-:W-:Y:S01]  /*0860*/  VIADD R10, R26, 0xffffffe ;  /* 0x0ffffffe1a0a7836 */ /* 0x001fe20000000000 */
[----:B------:R-:W-:Y:S03]  /*0870*/  STG.E.64 desc[UR4][R20.64], R12 ;  /* 0x0000000c14007986 */ /* 0x000fe6000c101b04 */
[----:B------:R0:W1:Y:S02]  /*0880*/  F2I.FTZ.U32.TRUNC.NTZ R11, R10 ;  /* 0x0000000a000b7305 */ /* 0x000064000021f000 */
[----:B0-----:R-:W-:Y:S02]  /*0890*/  IMAD.MOV.U32 R10, RZ, RZ, RZ ;  /* 0x000000ffff0a7224 */ /* 0x001fe400078e00ff */
[----:B-1----:R-:W-:-:S04]  /*08a0*/  IMAD.MOV R29, RZ, RZ, -R11 ;  /* 0x000000ffff1d7224 */ /* 0x002fc800078e0a0b */
[----:B------:R-:W-:-:S04]  /*08b0*/  IMAD R5, R29, R24, RZ ;  /* 0x000000181d057224 */ /* 0x000fc800078e02ff */
[----:B------:R-:W-:Y:S01]  /*08c0*/  IMAD.HI.U32 R11, R11, R5, R10 ;  /* 0x000000050b0b7227 */ /* 0x000fe200078e000a */
[----:B------:R-:W-:-:S05]  /*08d0*/  IABS R5, R17 ;  /* 0x0000001100057213 */ /* 0x000fca0000000000 */
[----:B------:R-:W-:Y:S01]  /*08e0*/  IMAD.MOV R10, RZ, RZ, -R5 ;  /* 0x000000ffff0a7224 */ /* 0x000fe200078e0a05 */
[----:B------:R-:W-:Y:S01]  /*08f0*/  IABS R5, R16 ;  /* 0x0000001000057213 */ /* 0x000fe20000000000 */
[----:B------:R-:W-:-:S03]  /*0900*/  IMAD.HI.U32 R11, R11, R22, RZ ;  /* 0x000000160b0b7227 */ /* 0x000fc600078e00ff */
[----:B------:R-:W-:Y:S01]  /*0910*/  IADD3 R26, RZ, -R5, RZ ;  /* 0x80000005ff1a7210 */ /* 0x000fe20007ffe0ff */
[----:B------:R-:W-:Y:S01]  /*0920*/  IMAD.HI.U32 R5, R4, R22, RZ ;  /* 0x0000001604057227 */ /* 0x000fe200078e00ff */
[----:B------:R-:W-:-:S03]  /*0930*/  IABS R4, R15 ;  /* 0x0000000f00047213 */ /* 0x000fc60000000000 */
[----:B------:R-:W-:Y:S02]  /*0940*/  IMAD R10, R9, R10, R22 ;  /* 0x0000000a090a7224 */ /* 0x000fe400078e0216 */
[----:B------:R-:W-:Y:S01]  /*0950*/  IMAD.MOV R9, RZ, RZ, -R4 ;  /* 0x000000ffff097224 */ /* 0x000fe200078e0a04 */
[----:B------:R-:W-:Y:S01]  /*0960*/  IABS R4, R14 ;  /* 0x0000000e00047213 */ /* 0x000fe20000000000 */
[--C-:B------:R-:W-:Y:S01]  /*0970*/  IMAD R26, R5, R26, R22.reuse ;  /* 0x0000001a051a7224 */ /* 0x100fe200078e0216 */
[----:B------:R-:W-:Y:S01]  /*0980*/  ISETP.GT.U32.AND P1, PT, R3, R10, PT ;  /* 0x0000000a0300720c */ /* 0x000fe20003f24070 */
[----:B------:R-:W-:Y:S02]  /*0990*/  IMAD R9, R27, R9, R22 ;  /* 0x000000091b097224 */ /* 0x000fe400078e0216 */
[----:B------:R-:W-:Y:S01]  /*09a0*/  IMAD.MOV R4, RZ, RZ, -R4 ;  /* 0x000000ffff047224 */ /* 0x000fe200078e0a04 */
[----:B------:R-:W-:Y:S01]  /*09b0*/  ISETP.GT.U32.AND P4, PT, R7, R26, PT ;  /* 0x0000001a0700720c */ /* 0x000fe20003f84070 */
[----:B------:R-:W-:Y:S01]  /*09c0*/  IMAD.MOV.U32 R5, RZ, RZ, R2 ;  /* 0x000000ffff057224 */ /* 0x000fe200078e0002 */
[----:B------:R-:W-:Y:S01]  /*09d0*/  ISETP.GT.U32.AND P5, PT, R6, R9, PT ;  /* 0x000000090600720c */ /* 0x000fe20003fa4070 */
[----:B------:R-:W-:-:S02]  /*09e0*/  IMAD R11, R11, R4, R22 ;  /* 0x000000040b0b7224 */ /* 0x000fc400078e0216 */
[----:B------:R-:W-:Y:S01]  /*09f0*/  IMAD.MOV.U32 R4, RZ, RZ, R0 ;  /* 0x000000ffff047224 */ /* 0x000fe200078e0000 */
[----:B------:R-:W-:Y:S02]  /*0a00*/  @!P0 IADD3 R5, -R5, RZ, RZ ;  /* 0x000000ff05058210 */ /* 0x000fe40007ffe1ff */
[----:B------:R-:W-:Y:S01]  /*0a10*/  ISETP.GT.U32.AND P6, PT, R24, R11, PT ;  /* 0x0000000b1800720c */ /* 0x000fe20003fc4070 */
[----:B------:R-:W-:Y:S01]  /*0a20*/  @!P0 IMAD.MOV R4, RZ, RZ, -R4 ;  /* 0x000000ffff048224 */ /* 0x000fe200078e0a04 */
[----:B------:R-:W-:Y:S02]  /*0a30*/  @!P1 IADD3 R10, R10, -R3, RZ ;  /* 0x800000030a0a9210 */ /* 0x000fe40007ffe0ff */
[----:B------:R-:W-:Y:S01]  /*0a40*/  @!P2 LOP3.LUT R5, RZ, R19, RZ, 0x33, !PT ;  /* 0x00000013ff05a212 */ /* 0x000fe200078e33ff */
[----:B------:R-:W-:Y:S01]  /*0a50*/  @!P4 IMAD.IADD R26, R26, 0x1, -R7 ;  /* 0x000000011a1ac824 */ /* 0x000fe200078e0a07 */
[----:B------:R-:W-:Y:S01]  /*0a60*/  ISETP.GT.U32.AND P4, PT, R3, R10, PT ;  /* 0x0000000a0300720c */ /* 0x000fe20003f84070 */
[----:B------:R-:W-:Y:S01]  /*0a70*/  @!P5 IMAD.IADD R9, R9, 0x1, -R6 ;  /* 0x000000010909d824 */ /* 0x000fe200078e0a06 */
[----:B------:R-:W-:-:S02]  /*0a80*/  @!P3 LOP3.LUT R4, RZ, R18, RZ, 0x33, !PT ;  /* 0x00000012ff04b212 */ /* 0x000fc400078e33ff */
[----:B------:R-:W-:Y:S02]  /*0a90*/  ISETP.GT.U32.AND P5, PT, R7, R26, PT ;  /* 0x0000001a0700720c */ /* 0x000fe40003fa4070 */
[----:B------:R-:W-:Y:S01]  /*0aa0*/  ISETP.NE.AND P2, PT, R17, RZ, PT ;  /* 0x000000ff1100720c */ /* 0x000fe20003f45270 */
[----:B------:R-:W-:Y:S01]  /*0ab0*/  STG.E.64 desc[UR4][R20.64+0x400], R4 ;  /* 0x0004000414007986 */ /* 0x000fe2000c101b04 */
[----:B------:R-:W-:Y:S02]  /*0ac0*/  @!P6 IADD3 R11, R11, -R24, RZ ;  /* 0x800000180b0be210 */ /* 0x000fe40007ffe0ff */
[----:B------:R-:W-:Y:S02]  /*0ad0*/  ISETP.GT.U32.AND P6, PT, R6, R9, PT ;  /* 0x000000090600720c */ /* 0x000fe40003fc4070 */
[----:B------:R-:W-:Y:S01]  /*0ae0*/  ISETP.GT.U32.AND P1, PT, R24, R11, PT ;  /* 0x0000000b1800720c */ /* 0x000fe20003f24070 */
[----:B------:R-:W-:Y:S01]  /*0af0*/  @!P4 IMAD.IADD R10, R10, 0x1, -R3 ;  /* 0x000000010a0ac824 */ /* 0x000fe200078e0a03 */
[----:B------:R-:W-:-:S02]  /*0b00*/  ISETP.NE.AND P3, PT, R16, RZ, PT ;  /* 0x000000ff1000720c */ /* 0x000fc40003f65270 */
[----:B------:R-:W-:Y:S02]  /*0b10*/  ISETP.NE.AND P4, PT, R15, RZ, PT ;  /* 0x000000ff0f00720c */ /* 0x000fe40003f85270 */
[----:B------:R-:W-:Y:S02]  /*0b20*/  @!P5 IADD3 R26, R26, -R7, RZ ;  /* 0x800000071a1ad210 */ /* 0x000fe40007ffe0ff */
[----:B------:R-:W-:Y:S02]  /*0b30*/  ISETP.NE.AND P5, PT, R14, RZ, PT ;  /* 0x000000ff0e00720c */ /* 0x000fe40003fa5270 */
[----:B------:R-:W-:Y:S01]  /*0b40*/  MOV R27, R10 ;  /* 0x0000000a001b7202 */ /* 0x000fe20000000f00 */
[----:B------:R-:W-:Y:S01]  /*0b50*/  @!P6 IMAD.IADD R9, R9, 0x1, -R6 ;  /* 0x000000010909e824 */ /* 0x000fe200078e0a06 */
[----:B------:R-:W-:Y:S01]  /*0b60*/  @!P0 IADD3 R26, -R26, RZ, RZ ;  /* 0x000000ff1a1a8210 */ /* 0x000fe20007ffe1ff */
[----:B------:R-:W-:Y:S02]  /*0b70*/  @!P1 IMAD.IADD R11, R11, 0x1, -R24 ;  /* 0x000000010b0b9824 */ /* 0x000fe400078e0a18 */
[----:B------:R-:W-:Y:S01]  /*0b80*/  @!P0 IMAD.MOV R27, RZ, RZ, -R27 ;  /* 0x000000ffff1b8224 */ /* 0x000fe200078e0a1b */
[----:B------:R-:W-:Y:S01]  /*0b90*/  @!P2 LOP3.LUT R27, RZ, R17, RZ, 0x33, !PT ;  /* 0x00000011ff1ba212 */ /* 0x000fe200078e33ff */
[----:B------:R-:W-:Y:S01]  /*0ba0*/  IMAD.MOV.U32 R8, RZ, RZ, R11 ;  /* 0x000000ffff087224 */ /* 0x000fe200078e000b */
[----:B------:R-:W-:Y:S01]  /*0bb0*/  @!P3 LOP3.LUT R26, RZ, R16, RZ, 0x33, !PT ;  /* 0x00000010ff1ab212 */ /* 0x000fe200078e33ff */
[----:B------:R-:W-:Y:S01]  /*0bc0*/  @!P0 IMAD.MOV R9, RZ, RZ, -R9 ;  /* 0x000000ffff098224 */ /* 0x000fe200078e0a09 */
[----:B------:R-:W-:Y:S01]  /*0bd0*/  @!P4 LOP3.LUT R9, RZ, R15, RZ, 0x33, !PT ;  /* 0x0000000fff09c212 */ /* 0x000fe200078e33ff */
[----:B------:R-:W-:Y:S01]  /*0be0*/  @!P0 IMAD.MOV R8, RZ, RZ, -R8 ;  /* 0x000000ffff088224 */ /* 0x000fe200078e0a08 */
[----:B------:R-:W-:Y:S01]  /*0bf0*/  @!P5 LOP3.LUT R8, RZ, R14, RZ, 0x33, !PT ;  /* 0x0000000eff08d212 */ /* 0x000fe200078e33ff */
[----:B------:R-:W-:Y:S04]  /*0c00*/  STG.E.64 desc[UR4][R20.64+0x800], R26 ;  /* 0x0008001a14007986 */ /* 0x000fe8000c101b04 */
[----:B------:R-:W-:Y:S01]  /*0c10*/  STG.E.64 desc[UR4][R20.64+0xc00], R8 ;  /* 0x000c000814007986 */ /* 0x000fe2000c101b04 */
[----:B------:R-:W-:Y:S05]  /*0c20*/  EXIT ;  /* 0x000000000000794d */ /* 0x000fea0003800000 */
.L_x_23764:
[----:B------:R-:W0:Y:S01]  /*0c30*/  S2R R7, SR_TID.X ;  /* 0x0000000000077919 */ /* 0x000e220000002100 */
[----:B------:R-:W-:Y:S01]  /*0c40*/  IMAD.MOV.U32 R16, RZ, RZ, RZ ;  /* 0x000000ffff107224 */ /* 0x000fe200078e00ff */
[----:B0-----:R-:W-:Y:S02]  /*0c50*/  ISETP.GE.AND P0, PT, R7, R0, PT ;  /* 0x000000000700720c */ /* 0x001fe40003f06270 */
[----:B------:R-:W-:-:S11]  /*0c60*/  MOV R4, R7 ;  /* 0x0000000700047202 */ /* 0x000fd60000000f00 */
        /* <DEDUP_REMOVED lines=8> */
[----:B------:R-:W-:Y:S01]  /*0cf0*/  @!P5 IADD3 R4, R4, 0x80, RZ ;  /* 0x000000800404d810 */ /* 0x000fe20007ffe0ff */
[----:B------:R-:W1:Y:S03]  /*0d00*/  @!P5 LDC.64 R14, c[0x0][0x228] ;  /* 0x00008a00ff0edb82 */ /* 0x000e660000000a00 */
[----:B------:R-:W-:Y:S01]  /*0d10*/  ISETP.GE.AND P4, PT, R4, R0, PT ;  /* 0x000000000400720c */ /* 0x000fe20003f86270 */
[----:B0-----:R-:W-:-:S05]  /*0d20*/  @!P6 IMAD.WIDE.U32 R8, R13, 0x4, R8 ;  /* 0x000000040d08e825 */ /* 0x001fca00078e0008 */
[----:B------:R0:W5:Y:S07]  /*0d30*/  @!P6 LDG.E R16, desc[UR4][R8.64] ;  /* 0x000000040810e981 */ /* 0x00016e000c1e1900 */
        /* <DEDUP_REMOVED lines=8> */
[----:B------:R-:W-:Y:S01]  /*0dc0*/  @!P2 IMAD.IADD R5, R23, 0x1, R4 ;  /* 0x000000011705a824 */ /* 0x000fe200078e0204 */
[----:B------:R-:W-:-:S04]  /*0dd0*/  @!P2 IADD3 R4, R4, 0x80, RZ ;  /* 0x000000800404a810 */ /* 0x000fc80007ffe0ff */
[----:B------:R-:W-:Y:S01]  /*0de0*/  ISETP.GE.AND P1, PT, R4, R0, PT ;  /* 0x000000000400720c */ /* 0x000fe20003f26270 */
[----:B--2---:R-:W-:-:S12]  /*0df0*/  @!P4 IMAD.WIDE.U32 R18, R25, 0x4, R18 ;  /* 0x000000041912c825 */ /* 0x004fd800078e0012 */
[----:B------:R-:W-:Y:S01]  /*0e00*/  @!P1 IMAD.IADD R17, R23, 0x1, R4 ;  /* 0x0000000117119824 */ /* 0x000fe200078e0204 */
[----:B------:R-:W-:Y:S01]  /*0e10*/  @!P1 IADD3 R4, R4, 0x80, RZ ;  /* 0x0000008004049810 */ /* 0x000fe20007ffe0ff */
[----:B-1----:R-:W-:Y:S01]  /*0e20*/  @!P5 IMAD.WIDE.U32 R14, R21, 0x4, R14 ;  /* 0x00000004150ed825 */ /* 0x002fe200078e000e */
[----:B------:R-:W1:Y:S02]  /*0e30*/  @!P1 LDC.64 R12, c[0x0][0x228] ;  /* 0x00008a00ff0c9b82 */ /* 0x000e640000000a00 */
[----:B------:R-:W-:Y:S01]  /*0e40*/  ISETP.GE.AND P6, PT, R4, R0, PT ;  /* 0x000000000400720c */ /* 0x000fe20003fc6270 */
[----:B---3--:R-:W-:Y:S01]  /*0e50*/  @!P3 IMAD.WIDE.U32 R24, R27, 0x4, R2 ;  /* 0x000000041b18b825 */ /* 0x008fe200078e0002 */
[----:B------:R-:W-:-:S04]  /*0e60*/  CS2R R2, SRZ ;  /* 0x0000000000027805 */ /* 0x000fc8000001ff00 */
[----:B------:R-:W2:Y:S02]  /*0e70*/  @!P2 LDC.64 R20, c[0x0][0x228] ;  /* 0x00008a00ff14ab82 */ /* 0x000ea40000000a00 */
[----:B------:R3:W5:Y:S01]  /*0e80*/  @!P4 LDG.E R2, desc[UR4][R18.64] ;  /* 0x000000041202c981 */ /* 0x000762000c1e1900 */
[----:B------:R-:W-:Y:S01]  /*0e90*/  IMAD.MOV.U32 R6, RZ, RZ, RZ ;  /* 0x000000ffff067224 */ /* 0x000fe200078e00ff */
[----:B------:R-:W-:Y:S02]  /*0ea0*/  HFMA2.MMA R10, -RZ, RZ, 0, 0 ;  /* 0x00000000ff0a7435 */ /* 0x000fe400000001ff */
[----:B------:R-:W5:Y:S02]  /*0eb0*/  @!P3 LDG.E R3, desc[UR4][R24.64] ;  /* 0x000000041803b981 */ /* 0x000f64000c1e1900 */
[----:B0-----:R-:W0:Y:S01]  /*0ec0*/  @!P6 LDC.64 R8, c[0x0][0x228] ;  /* 0x00008a00ff08eb82 */ /* 0x001e220000000a00 */
[----:B------:R-:W-:Y:S01]  /*0ed0*/  @!P6 IMAD.IADD R27, R23, 0x1, R4 ;  /* 0x00000001171be824 */ /* 0x000fe200078e0204 */
[----:B------:R4:W5:Y:S06]  /*0ee0*/  @!P5 LDG.E R6, desc[UR4][R14.64] ;  /* 0x000000040e06d981 */ /* 0x00096c000c1e1900 */
[----:B---3--:R-:W3:Y:S01]  /*0ef0*/  @!P0 LDC.64 R18, c[0x0][0x228] ;  /* 0x00008a00ff128b82 */ /* 0x008ee20000000a00 */
[----:B-1----:R-:W-:-:S04]  /*0f00*/  @!P1 IMAD.WIDE.U32 R12, R17, 0x4, R12 ;  /* 0x00000004110c9825 */ /* 0x002fc800078e000c */
[----:B----4-:R-:W-:Y:S02]  /*0f10*/  IMAD.MOV.U32 R14, RZ, RZ, RZ ;  /* 0x000000ffff0e7224 */ /* 0x010fe400078e00ff */
[----:B--2---:R-:W-:-:S05]  /*0f20*/  @!P2 IMAD.WIDE.U32 R4, R5, 0x4, R20 ;  /* 0x000000040504a825 */ /* 0x004fca00078e0014 */
[----:B------:R1:W5:Y:S01]  /*0f30*/  @!P2 LDG.E R10, desc[UR4][R4.64] ;  /* 0x00000004040aa981 */ /* 0x000362000c1e1900 */
[----:B0-----:R-:W-:Y:S01]  /*0f40*/  @!P6 IMAD.WIDE.U32 R20, R27, 0x4, R8 ;  /* 0x000000041b14e825 */ /* 0x001fe200078e0008 */
[----:B------:R-:W-:-:S06]  /*0f50*/  CS2R R8, SRZ ;  /* 0x0000000000087805 */ /* 0x000fcc000001ff00 */
[----:B------:R1:W5:Y:S01]  /*0f60*/  @!P1 LDG.E R8, desc[UR4][R12.64] ;  /* 0x000000040c089981 */ /* 0x000362000c1e1900 */
[----:B---3--:R-:W-:-:S03]  /*0f70*/  @!P0 IMAD.WIDE.U32 R18, R11, 0x4, R18 ;  /* 0x000000040b128825 */ /* 0x008fc600078e0012 */
[----:B------:R1:W5:Y:S04]  /*0f80*/  @!P6 LDG.E R9, desc[UR4][R20.64] ;  /* 0x000000041409e981 */ /* 0x000368000c1e1900 */
[----:B------:R1:W5:Y:S01]  /*0f90*/  @!P0 LDG.E R14, desc[UR4][R18.64] ;  /* 0x00000004120e8981 */ /* 0x000362000c1e1900 */
[----:B------:R-:W-:Y:S04]  /*0fa0*/  BSSY B0, `(.L_x_23765) ;  /* 0x0000019000007945 */ /* 0x000fe80003800000 */
[----:B------:R-:W-:Y:S05]  /*0fb0*/  @P0 BRA `(.L_x_23766) ;  /* 0x00000000005c0947 */ /* 0x000fea0003800000 */
[----:B-1---5:R-:W-:Y:S01]  /*0fc0*/  IABS R12, R14 ;  /* 0x0000000e000c7213 */ /* 0x022fe20000000000 */
[----:B------:R-:W0:Y:S03]  /*0fd0*/  LDC R15, c[0x0][0x218] ;  /* 0x00008600ff0f7b82 */ /* 0x000e260000000800 */
[----:B------:R-:W1:Y:S08]  /*0fe0*/  I2F.RP R11, R12 ;  /* 0x0000000c000b7306 */ /* 0x000e700000209400 */
[----:B-1----:R-:W1:Y:S01]  /*0ff0*/  MUFU.RCP R11, R11 ;  /* 0x0000000b000b7308 */ /* 0x002e620000001000 */
[----:B0-----:R-:W-:-:S02]  /*1000*/  IABS R18, R15 ;  /* 0x0000000f00127213 */ /* 0x001fc40000000000 */
[----:B------:R-:W-:Y:S01]  /*1010*/  ISETP.GE.AND P3, PT, R15, RZ, PT ;  /* 0x000000ff0f00720c */ /* 0x000fe20003f66270 */
[----:B-1----:R-:W-:-:S04]  /*1020*/  VIADD R4, R11, 0xffffffe ;  /* 0x0ffffffe0b047836 */ /* 0x002fc80000000000 */
        /* <DEDUP_REMOVED lines=16> */
.L_x_23766:
[----:B------:R-:W-:Y:S05]  /*1130*/  BSYNC B0 ;  /* 0x0000000000007941 */ /* 0x000fea0003800000 */
.L_x_23765:
[----:B-1----:R-:W0:Y:S01]  /*1140*/  @!P0 LDC.64 R4, c[0x0][0x220] ;  /* 0x00008800ff048b82 */ /* 0x002e220000000a00 */
        /* <DEDUP_REMOVED lines=8> */
[-C--:B-----5:R-:W-:Y:S01]  /*11d0*/  IABS R14, R16.reuse ;  /* 0x00000010000e7213 */ /* 0x0a0fe20000000000 */
[----:B------:R-:W1:Y:S01]  /*11e0*/  LDC R18, c[0x0][0x218] ;  /* 0x00008600ff127b82 */ /* 0x000e620000000800 */
[----:B------:R-:W-:Y:S02]  /*11f0*/  IABS R19, R16 ;  /* 0x0000001000137213 */ /* 0x000fe40000000000 */
[----:B------:R-:W2:Y:S03]  /*1200*/  I2F.RP R15, R14 ;  /* 0x0000000e000f7306 */ /* 0x000ea60000209400 */
[----:B------:R-:W-:-:S05]  /*1210*/  IMAD.MOV R19, RZ, RZ, -R19 ;  /* 0x000000ffff137224 */ /* 0x000fca00078e0a13 */
[----:B--2---:R-:W2:Y:S01]  /*1220*/  MUFU.RCP R15, R15 ;  /* 0x0000000f000f7308 */ /* 0x004ea20000001000 */
[----:B-1----:R-:W-:Y:S02]  /*1230*/  IABS R20, R18 ;  /* 0x0000001200147213 */ /* 0x002fe40000000000 */
[----:B------:R-:W-:Y:S02]  /*1240*/  ISETP.GE.AND P3, PT, R18, RZ, PT ;  /* 0x000000ff1200720c */ /* 0x000fe40003f66270 */
[----:B--2---:R-:W-:-:S04]  /*1250*/  IADD3 R12, R15, 0xffffffe, RZ ;  /* 0x0ffffffe0f0c7810 */ /* 0x004fc80007ffe0ff */
[----:B------:R1:W2:Y:S02]  /*1260*/  F2I.FTZ.U32.TRUNC.NTZ R13, R12 ;  /* 0x0000000c000d7305 */ /* 0x0002a4000021f000 */
[----:B-1----:R-:W-:Y:S01]  /*1270*/  MOV R12, RZ ;  /* 0x000000ff000c7202 */ /* 0x002fe20000000f00 */
[----:B--2---:R-:W-:-:S04]  /*1280*/  IMAD.MOV R17, RZ, RZ, -R13 ;  /* 0x000000ffff117224 */ /* 0x004fc800078e0a0d */
        /* <DEDUP_REMOVED lines=12> */
.L_x_23768:
[----:B------:R-:W-:Y:S05]  /*1350*/  BSYNC B0 ;  /* 0x0000000000007941 */ /* 0x000fea0003800000 */
.L_x_23767:
[C---:B------:R-:W-:Y:S01]  /*1360*/  VIADD R13, R7.reuse, 0x200 ;  /* 0x00000200070d7836 */ /* 0x040fe20000000000 */
[C---:B------:R-:W-:Y:S01]  /*1370*/  IADD3 R15, R7.reuse, 0x280, RZ ;  /* 0x00000280070f7810 */ /* 0x040fe20007ffe0ff */
[C---:B------:R-:W-:Y:S01]  /*1380*/  VIADD R17, R7.reuse, 0x300 ;  /* 0x0000030007117836 */ /* 0x040fe20000000000 */
[----:B------:R-:W-:Y:S01]  /*1390*/  BSSY B0, `(.L_x_23769) ;  /* 0x0000022000007945 */ /* 0x000fe20003800000 */
[----:B------:R-:W-:Y:S01]  /*13a0*/  VIADD R19, R7, 0x380 ;  /* 0x0000038007137836 */ /* 0x000fe20000000000 */
[-C--:B------:R-:W-:Y:S02]  /*13b0*/  ISETP.GE.AND P1, PT, R13, R0.reuse, PT ;  /* 0x000000000d00720c */ /* 0x080fe40003f26270 */
[----:B------:R-:W-:Y:S02]  /*13c0*/  @!P0 IADD3 R13, R23, R7, RZ ;  /* 0x00000007170d8210 */ /* 0x000fe40007ffe0ff */
[-C--:B------:R-:W-:Y:S02]  /*13d0*/  ISETP.GE.AND P2, PT, R15, R0.reuse, PT ;  /* 0x000000000f00720c */ /* 0x080fe40003f46270 */
[-C--:B------:R-:W-:Y:S01]  /*13e0*/  ISETP.GE.AND P3, PT, R17, R0.reuse, PT ;  /* 0x000000001100720c */ /* 0x080fe20003f66270 */
[----:B0-----:R-:W-:Y:S01]  /*13f0*/  @!P0 IMAD.WIDE.U32 R4, R13, 0x4, R4 ;  /* 0x000000040d048825 */ /* 0x001fe200078e0004 */
[----:B------:R-:W-:Y:S01]  /*1400*/  ISETP.GE.AND P4, PT, R19, R0, PT ;  /* 0x000000001300720c */ /* 0x000fe20003f86270 */
[----:B------:R-:W-:-:S12]  /*1410*/  @P5 BRA `(.L_x_23770) ;  /* 0x0000000000645947 */ /* 0x000fd80003800000 */
[-C--:B-----5:R-:W-:Y:S01]  /*1420*/  IABS R13, R6.reuse ;  /* 0x00000006000d7213 */ /* 0x0a0fe20000000000 */
[----:B------:R-:W0:Y:S01]  /*1430*/  LDC R18, c[0x0][0x218] ;  /* 0x00008600ff127b82 */ /* 0x000e220000000800 */
[----:B------:R-:W-:Y:S02]  /*1440*/  IABS R19, R6 ;  /* 0x0000000600137213 */ /* 0x000fe40000000000 */
[----:B------:R-:W1:Y:S02]  /*1450*/  I2F.RP R16, R13 ;  /* 0x0000000d00107306 */ /* 0x000e640000209400 */
[----:B------:R-:W-:-:S06]  /*1460*/  IADD3 R19, RZ, -R19, RZ ;  /* 0x80000013ff137210 */ /* 0x000fcc0007ffe0ff */
[----:B-1----:R-:W1:Y:S02]  /*1470*/  MUFU.RCP R16, R16 ;  /* 0x0000001000107308 */ /* 0x002e640000001000 */
[----:B-1----:R-:W-:Y:S01]  /*1480*/  VIADD R14, R16, 0xffffffe ;  /* 0x0ffffffe100e7836 */ /* 0x002fe20000000000 */
[----:B0-----:R-:W-:-:S05]  /*1490*/  IABS R16, R18 ;  /* 0x0000001200107213 */ /* 0x001fca0000000000 */
        /* <DEDUP_REMOVED lines=9> */
[----:B------:R-:W-:-:S04]  /*1530*/  @!P5 IADD3 R14, R14, -R13, RZ ;  /* 0x8000000d0e0ed210 */ /* 0x000fc80007ffe0ff */
[----:B------:R-:W-:-:S13]  /*1540*/  ISETP.GT.U32.AND P5, PT, R13, R14, PT ;  /* 0x0000000e0d00720c */ /* 0x000fda0003fa4070 */
[----:B------:R-:W-:Y:S01]  /*1550*/  @!P5 IMAD.IADD R14, R14, 0x1, -R13 ;  /* 0x000000010e0ed824 */ /* 0x000fe200078e0a0d */
[----:B------:R-:W-:-:S03]  /*1560*/  ISETP.GE.AND P5, PT, R18, RZ, PT ;  /* 0x000000ff1200720c */ /* 0x000fc60003fa6270 */
[----:B------:R-:W-:-:S10]  /*1570*/  IMAD.MOV.U32 R13, RZ, RZ, R14 ;  /* 0x000000ffff0d7224 */ /* 0x000fd400078e000e */
[----:B------:R-:W-:Y:S02]  /*1580*/  @!P5 IADD3 R13, -R13, RZ, RZ ;  /* 0x000000ff0d0dd210 */ /* 0x000fe40007ffe1ff */
[----:B------:R-:W-:-:S13]  /*1590*/  ISETP.NE.AND P5, PT, R6, RZ, PT ;  /* 0x000000ff0600720c */ /* 0x000fda0003fa5270 */
[----:B------:R-:W-:-:S07]  /*15a0*/  @!P5 LOP3.LUT R13, RZ, R6, RZ, 0x33, !PT ;  /* 0x00000006ff0dd212 */ /* 0x000fce00078e33ff */
.L_x_23770:
[----:B------:R-:W-:Y:S05]  /*15b0*/  BSYNC B0 ;  /* 0x0000000000007941 */ /* 0x000fea0003800000 */
.L_x_23769:
[----:B------:R-:W-:Y:S04]  /*15c0*/  BSSY B0, `(.L_x_23771) ;  /* 0x000001b000007945 */ /* 0x000fe80003800000 */
[----:B------:R-:W-:Y:S05]  /*15d0*/  @P6 BRA `(.L_x_23772) ;  /* 0x0000000000646947 */ /* 0x000fea0003800000 */
        /* <DEDUP_REMOVED lines=25> */
.L_x_23772:
[----:B------:R-:W-:Y:S05]  /*1770*/  BSYNC B0 ;  /* 0x0000000000007941 */ /* 0x000fea0003800000 */
.L_x_23771:
[----:B------:R-:W-:Y:S04]  /*1780*/  BSSY B0, `(.L_x_23773) ;  /* 0x000001a000007945 */ /* 0x000fe80003800000 */
[----:B------:R-:W-:Y:S05]  /*1790*/  @P1 BRA `(.L_x_23774) ;  /* 0x0000000000601947 */ /* 0x000fea0003800000 */
[-C--:B-----5:R-:W-:Y:S01]  /*17a0*/  IABS R2, R3.reuse ;  /* 0x0000000300027213 */ /* 0x0a0fe20000000000 */
[----:B------:R-:W0:Y:S01]  /*17b0*/  LDC R18, c[0x0][0x218] ;  /* 0x00008600ff127b82 */ /* 0x000e220000000800 */
[----:B------:R-:W-:Y:S02]  /*17c0*/  IABS R19, R3 ;  /* 0x0000000300137213 */ /* 0x000fe40000000000 */
[----:B------:R-:W1:Y:S02]  /*17d0*/  I2F.RP R16, R2 ;  /* 0x0000000200107306 */ /* 0x000e640000209400 */
[----:B------:R-:W-:-:S06]  /*17e0*/  IADD3 R19, RZ, -R19, RZ ;  /* 0x80000013ff137210 */ /* 0x000fcc0007ffe0ff */
        /* <DEDUP_REMOVED lines=19> */
.L_x_23774:
[----:B------:R-:W-:Y:S05]  /*1920*/  BSYNC B0 ;  /* 0x0000000000007941 */ /* 0x000fea0003800000 */
.L_x_23773:
[----:B------:R-:W-:Y:S04]  /*1930*/  BSSY B0, `(.L_x_23775) ;  /* 0x000001b000007945 */ /* 0x000fe80003800000 */
[----:B------:R-:W-:Y:S05]  /*1940*/  @P2 BRA `(.L_x_23776) ;  /* 0x0000000000642947 */ /* 0x000fea0003800000 */
[-C--:B-----5:R-:W-:Y:S01]  /*1950*/  IABS R15, R10.reuse ;  /* 0x0000000a000f7213 */ /* 0x0a0fe20000000000 */
        /* <DEDUP_REMOVED lines=24> */
.L_x_23776:
[----:B------:R-:W-:Y:S05]  /*1ae0*/  BSYNC B0 ;  /* 0x0000000000007941 */ /* 0x000fea0003800000 */
.L_x_23775:
        /* <DEDUP_REMOVED lines=12> */
[----:B0-----:R-:W-:Y:S01]  /*1bb0*/  MOV R2, RZ ;  /* 0x000000ff00027202 */ /* 0x001fe20000000f00 */
        /* <DEDUP_REMOVED lines=14> */
.L_x_23778:
[----:B------:R-:W-:Y:S05]  /*1ca0*/  BSYNC B0 ;  /* 0x0000000000007941 */ /* 0x000fea0003800000 */
.L_x_23777:
        /* <DEDUP_REMOVED lines=26> */
.L_x_23780:
[----:B------:R-:W-:Y:S05]  /*1e50*/  BSYNC B0 ;  /* 0x0000000000007941 */ /* 0x000fea0003800000 */
.L_x_23779:
[----:B------:R-:W-:Y:S01]  /*1e60*/  @!P0 VIADD R7, R7, 0x80 ;  /* 0x0000008007078836 */ /* 0x000fe20000000000 */
[----:B------:R0:W-:Y:S01]  /*1e70*/  @!P0 STG.E desc[UR4][R4.64], R11 ;  /* 0x0000000b04008986 */ /* 0x0001e2000c101904 */
[----:B------:R-:W-:Y:S04]  /*1e80*/  BSSY B0, `(.L_x_23781) ;  /* 0x000002d000007945 */ /* 0x000fe80003800000 */
[----:B------:R-:W-:Y:S01]  /*1e90*/  BSSY B1, `(.L_x_23782) ;  /* 0x0000025000017945 */ /* 0x000fe20003800000 */
[----:B------:R-:W-:-:S13]  /*1ea0*/  ISETP.GE.AND P0, PT, R7, R0, PT ;  /* 0x000000000700720c */ /* 0x000fda0003f06270 */
[----:B0-----:R-:W-:Y:S05]  /*1eb0*/  @P0 BRA `(.L_x_23783) ;  /* 0x0000000000300947 */ /* 0x001fea0003800000 */
[----:B------:R-:W0:Y:S01]  /*1ec0*/  LDC.64 R4, c[0x0][0x220] ;  /* 0x00008800ff047b82 */ /* 0x000e220000000a00 */
[----:B-----5:R-:W-:Y:S01]  /*1ed0*/  IADD3 R3, R23, R7, RZ ;  /* 0x0000000717037210 */ /* 0x020fe20007ffe0ff */
        /* <DEDUP_REMOVED lines=10> */
.L_x_23783:
[----:B------:R-:W-:-:S13]  /*1f80*/  ISETP.GE.AND P0, PT, R7, R0, PT ;  /* 0x000000000700720c */ /* 0x000fda0003f06270 */
[----:B------:R-:W-:Y:S05]  /*1f90*/  @P0 BRA `(.L_x_23785) ;  /* 0x0000000000300947 */ /* 0x000fea0003800000 */
[----:B0-----:R-:W0:Y:S01]  /*1fa0*/  LDC.64 R4, c[0x0][0x220] ;  /* 0x00008800ff047b82 */ /* 0x001e220000000a00 */
[----:B-----5:R-:W-:Y:S01]  /*1fb0*/  IADD3 R3, R23, R7, RZ ;  /* 0x0000000717037210 */ /* 0x020fe20007ffe0ff */
[----:B------:R-:W-:-:S04]  /*1fc0*/  VIADD R7, R7, 0x80 ;  /* 0x0000008007077836 */ /* 0x000fc80000000000 */
[----:B0-----:R-:W-:-:S05]  /*1fd0*/  IMAD.WIDE.U32 R4, R3, 0x4, R4 ;  /* 0x0000000403047825 */ /* 0x001fca00078e0004 */
[----:B------:R1:W-:Y:S02]  /*1fe0*/  STG.E desc[UR4][R4.64], R6 ;  /* 0x0000000604007986 */ /* 0x0003e4000c101904 */
.L_x_23784:
[----:B------:R-:W-:-:S13]  /*1ff0*/  ISETP.GE.AND P0, PT, R7, R0, PT ;  /* 0x000000000700720c */ /* 0x000fda0003f06270 */
[----:B------:R-:W-:Y:S05]  /*2000*/  @P0 BRA `(.L_x_23786) ;  /* 0x0000000000340947 */ /* 0x000fea0003800000 */
[----:B01----:R-:W0:Y:S01]  /*2010*/  LDC.64 R4, c[0x0][0x220] ;  /* 0x00008800ff047b82 */ /* 0x003e220000000a00 */
[----:B------:R-:W-:Y:S01]  /*2020*/  IADD3 R3, R23, R7, RZ ;  /* 0x0000000717037210 */ /* 0x000fe20007ffe0ff */
[----:B------:R-:W-:-:S04]  /*2030*/  VIADD R7, R7, 0x80 ;  /* 0x0000008007077836 */ /* 0x000fc80000000000 */
[----:B0-----:R-:W-:-:S05]  /*2040*/  IMAD.WIDE.U32 R4, R3, 0x4, R4 ;  /* 0x0000000403047825 */ /* 0x001fca00078e0004 */
[----:B------:R1:W-:Y:S02]  /*2050*/  STG.E desc[UR4][R4.64], R14 ;  /* 0x0000000e04007986 */ /* 0x0003e4000c101904 */
.L_x_23785:
[----:B------:R-:W-:-:S13]  /*2060*/  ISETP.GE.AND P0, PT, R7, R0, PT ;  /* 0x000000000700720c */ /* 0x000fda0003f06270 */
[----:B------:R-:W-:Y:S05]  /*2070*/  @P0 BREAK B1 ;  /* 0x0000000000010942 */ /* 0x000fea0003800000 */
[----:B------:R-:W-:Y:S05]  /*2080*/  @P0 BRA `(.L_x_23787) ;  /* 0x0000000000300947 */ /* 0x000fea0003800000 */
[----:B01----:R-:W0:Y:S01]  /*2090*/  LDC.64 R4, c[0x0][0x220] ;  /* 0x00008800ff047b82 */ /* 0x003e220000000a00 */
[----:B-----5:R-:W-:Y:S01]  /*20a0*/  IADD3 R3, R23, R7, RZ ;  /* 0x0000000717037210 */ /* 0x020fe20007ffe0ff */
[----:B------:R-:W-:-:S04]  /*20b0*/  VIADD R7, R7, 0x80 ;  /* 0x0000008007077836 */ /* 0x000fc80000000000 */
[----:B0-----:R-:W-:-:S05]  /*20c0*/  IMAD.WIDE.U32 R4, R3, 0x4, R4 ;  /* 0x0000000403047825 */ /* 0x001fca00078e0004 */
[----:B------:R2:W-:Y:S02]  /*20d0*/  STG.E desc[UR4][R4.64], R15 ;  /* 0x0000000f04007986 */ /* 0x0005e4000c101904 */
.L_x_23786:
[----:B------:R-:W-:Y:S05]  /*20e0*/  BSYNC B1 ;  /* 0x0000000000017941 */ /* 0x000fea0003800000 */
.L_x_23782:
[----:B------:R-:W-:-:S13]  /*20f0*/  ISETP.GE.AND P0, PT, R7, R0, PT ;  /* 0x000000000700720c */ /* 0x000fda0003f06270 */
[----:B012---:R-:W0:Y:S01]  /*2100*/  @!P0 LDC.64 R4, c[0x0][0x220] ;  /* 0x00008800ff048b82 */ /* 0x007e220000000a00 */
[----:B------:R-:W-:Y:S01]  /*2110*/  @!P0 IADD3 R3, R23, R7, RZ ;  /* 0x0000000717038210 */ /* 0x000fe20007ffe0ff */
[----:B------:R-:W-:-:S04]  /*2120*/  @!P0 VIADD R7, R7, 0x80 ;  /* 0x0000008007078836 */ /* 0x000fc80000000000 */
[----:B0-----:R-:W-:-:S05]  /*2130*/  @!P0 IMAD.WIDE.U32 R4, R3, 0x4, R4 ;  /* 0x0000000403048825 */ /* 0x001fca00078e0004 */
[----:B------:R2:W-:Y:S02]  /*2140*/  @!P0 STG.E desc[UR4][R4.64], R10 ;  /* 0x0000000a04008986 */ /* 0x0005e4000c101904 */
.L_x_23787:
[----:B------:R-:W-:Y:S05]  /*2150*/  BSYNC B0 ;  /* 0x0000000000007941 */ /* 0x000fea0003800000 */
.L_x_23781:
[----:B------:R-:W-:Y:S05]  /*2160*/  WARPSYNC.ALL ;  /* 0x0000000000007948 */ /* 0x000fea0003800000 */
[----:B------:R-:W-:-:S13]  /*2170*/  ISETP.GE.AND P0, PT, R7, R0, PT ;  /* 0x000000000700720c */ /* 0x000fda0003f06270 */
[----:B------:R-:W-:Y:S05]  /*2180*/  @P0 EXIT ;  /* 0x000000000000094d */ /* 0x000fea0003800000 */
[----:B012---:R-:W0:Y:S01]  /*2190*/  LDC.64 R4, c[0x0][0x220] ;  /* 0x00008800ff047b82 */ /* 0x007e220000000a00 */
[----:B------:R-:W-:-:S05]  /*21a0*/  IADD3 R7, R23, R7, RZ ;  /* 0x0000000717077210 */ /* 0x000fca0007ffe0ff */
[----:B0-----:R-:W-:-:S05]  /*21b0*/  IMAD.WIDE.U32 R4, R7, 0x4, R4 ;  /* 0x0000000407047825 */ /* 0x001fca00078e0004 */
[----:B-----5:R-:W-:Y:S01]  /*21c0*/  STG.E desc[UR4][R4.64], R2 ;  /* 0x0000000204007986 */ /* 0x020fe2000c101904 */
[----:B------:R-:W-:Y:S05]  /*21d0*/  EXIT ;  /* 0x000000000000794d */ /* 0x000fea0003800000 */
.L_x_23788:
        /* <DEDUP_REMOVED lines=10> */
.L_x_57441:


//--------------------- .text._ZN2at6native29vectorized_elementwise_kernelILi4ENS0_13AUnaryFunctorIiiiZZZNS0_16fmod_kernel_cudaERNS_18TensorIteratorBaseEENKUlvE_clEvENKUlvE1_clEvEUliiE_EESt5arrayIPcLm2EEEEviT0_T1_ --------------------------
	.section	.text._ZN2at6native29vectorized_elementwise_kernelILi4ENS0_13AUnaryFunctorIiiiZZZNS0_16fmod_kernel_cudaERNS_18TensorIteratorBaseEENKUlvE_clEvENKUlvE1_clEvEUliiE_EESt5arrayIPcLm2EEEEviT0_T1_,"ax",@progbits
	.align	128
        .global         _ZN2at6native29vectorized_elementwise_kernelILi4ENS0_13AUnaryFunctorIiiiZZZNS0_16fmod_kernel_cudaERNS_18TensorIteratorBaseEENKUlvE_clEvENKUlvE1_clEvEUliiE_EESt5arrayIPcLm2EEEEviT0_T1_
        .type           _ZN2at6native29vectorized_elementwise_kernelILi4ENS0_13AUnaryFunctorIiiiZZZNS0_16fmod_kernel_cudaERNS_18TensorIteratorBaseEENKUlvE_clEvENKUlvE1_clEvEUliiE_EESt5arrayIPcLm2EEEEviT0_T1_,@function
        .size           _ZN2at6native29vectorized_elementwise_kernelILi4ENS0_13AUnaryFunctorIiiiZZZNS0_16fmod_kernel_cudaERNS_18TensorIteratorBaseEENKUlvE_clEvENKUlvE1_clEvEUliiE_EESt5arrayIPcLm2EEEEviT0_T1_,(.L_x_57442 - _ZN2at6native29vectorized_elementwise_kernelILi4ENS0_13AUnaryFunctorIiiiZZZNS0_16fmod_kernel_cudaERNS_18TensorIteratorBaseEENKUlvE_clEvENKUlvE1_clEvEUliiE_EESt5arrayIPcLm2EEEEviT0_T1_)
        .other          _ZN2at6native29vectorized_elementwise_kernelILi4ENS0_13AUnaryFunctorIiiiZZZNS0_16fmod_kernel_cudaERNS_18TensorIteratorBaseEENKUlvE_clEvENKUlvE1_clEvEUliiE_EESt5arrayIPcLm2EEEEviT0_T1_,@"STO_CUDA_ENTRY STV_DEFAULT"
_ZN2at6native29vectorized_elementwise_kernelILi4ENS0_13AUnaryFunctorIiiiZZZNS0_16fmod_kernel_cudaERNS_18TensorIteratorBaseEENKUlvE_clEvENKUlvE1_clEvEUliiE_EESt5arrayIPcLm2EEEEviT0_T1_:
.text._ZN2at6native29vectorized_elementwise_kernelILi4ENS0_13AUnaryFunctorIiiiZZZNS0_16fmod_kernel_cudaERNS_18TensorIteratorBaseEENKUlvE_clEvENKUlvE1_clEvEUliiE_EESt5arrayIPcLm2EEEEviT0_T1_:
        /* <DEDUP_REMOVED lines=12> */
[----:B------:R-:W2:Y:S04]  /*00c0*/  LDG.E.128 R8, desc[UR4][R2.64] ;  /* 0x0000000402087981 */ /* 0x000ea8000c1e1d00 */
[----:B------:R-:W3:Y:S01]  /*00d0*/  LDG.E.128 R12, desc[UR4][R2.64+0x800] ;  /* 0x00080004020c7981 */ /* 0x000ee2000c1e1d00 */
[----:B--2---:R-:W-:Y:S02]  /*00e0*/  IABS R20, R11 ;  /* 0x0000000b00147213 */ /* 0x004fe40000000000 */
[----:B------:R-:W-:Y:S02]  /*00f0*/  IABS R25, R10 ;  /* 0x0000000a00197213 */ /* 0x000fe40000000000 */
[----:B------:R-:W0:Y:S01]  /*0100*/  I2F.RP R5, R20 ;  /* 0x0000001400057306 */ /* 0x000e220000209400 */
[----:B------:R-:W-:-:S02]  /*0110*/  IABS R18, R9 ;  /* 0x0000000900127213 */ /* 0x000fc40000000000 */
[----:B------:R-:W-:Y:S02]  /*0120*/  IABS R21, R8 ;  /* 0x0000000800157213 */ /* 0x000fe40000000000 */
[----:B---3--:R-:W-:Y:S02]  /*0130*/  IABS R0, R15 ;  /* 0x0000000f00007213 */ /* 0x008fe40000000000 */
[----:B------:R-:W-:Y:S01]  /*0140*/  ISETP.NE.AND P3, PT, R8, RZ, PT ;  /* 0x000000ff0800720c */ /* 0x000fe20003f65270 */
[----:B------:R-:W1:Y:S08]  /*0150*/  I2F.RP R19, R25 ;  /* 0x0000001900137306 */ /* 0x000e700000209400 */
[----:B------:R-:W2:Y:S08]  /*0160*/  I2F.RP R24, R18 ;  /* 0x0000001200187306 */ /* 0x000eb00000209400 */
[----:B------:R-:W-:Y:S08]  /*0170*/  I2F.RP R4, R21 ;  /* 0x0000001500047306 */ /* 0x000ff00000209400 */
[----:B0-----:R-:W0:Y:S08]  /*0180*/  MUFU.RCP R5, R5 ;  /* 0x0000000500057308 */ /* 0x001e300000001000 */
[----:B-1----:R-:W1:Y:S08]  /*0190*/  MUFU.RCP R19, R19 ;  /* 0x0000001300137308 */ /* 0x002e700000001000 */
[----:B--2---:R-:W2:Y:S01]  /*01a0*/  MUFU.RCP R24, R24 ;  /* 0x0000001800187308 */ /* 0x004ea20000001000 */
[----:B0-----:R-:W-:-:S07]  /*01b0*/  VIADD R22, R5, 0xffffffe ;  /* 0x0ffffffe05167836 */ /* 0x001fce0000000000 */
[----:B------:R-:W0:Y:S01]  /*01c0*/  MUFU.RCP R4, R4 ;  /* 0x0000000400047308 */ /* 0x000e220000001000 */
[----:B-1----:R-:W-:-:S07]  /*01d0*/  IADD3 R6, R19, 0xffffffe, RZ ;  /* 0x0ffffffe13067810 */ /* 0x002fce0007ffe0ff */
[----:B------:R-:W-:Y:S01]  /*01e0*/  I2F.RP R26, R0 ;  /* 0x00000000001a7306 */ /* 0x000fe20000209400 */
[----:B--2---:R-:W-:-:S07]  /*01f0*/  VIADD R3, R24, 0xffffffe ;  /* 0x0ffffffe18037836 */ /* 0x004fce0000000000 */
[----:B------:R1:W2:Y:S01]  /*0200*/  F2I.FTZ.U32.TRUNC.NTZ R23, R22 ;  /* 0x0000001600177305 */ /* 0x0002a2000021f000 */
[----:B0-----:R-:W-:-:S07]  /*0210*/  IADD3 R5, R4, 0xffffffe, RZ ;  /* 0x0ffffffe04057810 */ /* 0x001fce0007ffe0ff */
[----:B------:R0:W3:Y:S01]  /*0220*/  F2I.FTZ.U32.TRUNC.NTZ R7, R6 ;  /* 0x0000000600077305 */ /* 0x0000e2000021f000 */
[----:B-1----:R-:W-:Y:S02]  /*0230*/  IMAD.MOV.U32 R22, RZ, RZ, RZ ;  /* 0x000000ffff167224 */ /* 0x002fe400078e00ff */
[----:B--2---:R-:W-:-:S05]  /*0240*/  IMAD.MOV R27, RZ, RZ, -R23 ;  /* 0x000000ffff1b7224 */ /* 0x004fca00078e0a17 */
[----:B------:R-:W1:Y:S01]  /*0250*/  F2I.FTZ.U32.TRUNC.NTZ R3, R3 ;  /* 0x0000000300037305 */ /* 0x000e62000021f000 */
[----:B0-----:R-:W-:Y:S02]  /*0260*/  IMAD.MOV.U32 R6, RZ, RZ, RZ ;  /* 0x000000ffff067224 */ /* 0x001fe400078e00ff */
[----:B------:R-:W-:Y:S02]  /*0270*/  IMAD R27, R27, R20, RZ ;  /* 0x000000141b1b7224 */ /* 0x000fe400078e02ff */
[----:B---3--:R-:W-:-:S03]  /*0280*/  IMAD.MOV R4, RZ, RZ, -R7 ;  /* 0x000000ffff047224 */ /* 0x008fc600078e0a07 */
[----:B------:R-:W0:Y:S01]  /*0290*/  MUFU.RCP R2, R26 ;  /* 0x0000001a00027308 */ /* 0x000e220000001000 */
[----:B------:R-:W-:Y:S01]  /*02a0*/  IMAD.HI.U32 R27, R23, R27, R22 ;  /* 0x0000001b171b7227 */ /* 0x000fe200078e0016 */
[----:B------:R-:W-:-:S03]  /*02b0*/  IABS R22, R9 ;  /* 0x0000000900167213 */ /* 0x000fc60000000000 */
[----:B------:R-:W-:Y:S01]  /*02c0*/  IMAD R23, R4, R25, RZ ;  /* 0x0000001904177224 */ /* 0x000fe200078e02ff */
[----:B-1----:R-:W-:Y:S02]  /*02d0*/  IADD3 R29, RZ, -R3, RZ ;  /* 0x80000003ff1d7210 */ /* 0x002fe40007ffe0ff */
[----:B------:R-:W1:Y:S01]  /*02e0*/  F2I.FTZ.U32.TRUNC.NTZ R5, R5 ;  /* 0x0000000500057305 */ /* 0x000e62000021f000 */
[----:B------:R-:W-:-:S04]  /*02f0*/  IMAD.HI.U32 R23, R7, R23, R6 ;  /* 0x0000001707177227 */ /* 0x000fc800078e0006 */
[----:B------:R-:W-:Y:S02]  /*0300*/  IMAD R29, R29, R18, RZ ;  /* 0x000000121d1d7224 */ /* 0x000fe400078e02ff */
[----:B------:R-:W-:Y:S02]  /*0310*/  IMAD.MOV R22, RZ, RZ, -R22 ;  /* 0x000000ffff167224 */ /* 0x000fe400078e0a16 */
[----:B0-----:R-:W-:Y:S02]  /*0320*/  VIADD R4, R2, 0xffffffe ;  /* 0x0ffffffe02047836 */ /* 0x001fe40000000000 */
[----:B------:R-:W-:Y:S02]  /*0330*/  IMAD.MOV.U32 R2, RZ, RZ, RZ ;  /* 0x000000ffff027224 */ /* 0x000fe400078e00ff */
[----:B------:R0:W2:Y:S01]  /*0340*/  F2I.FTZ.U32.TRUNC.NTZ R7, R4 ;  /* 0x0000000400077305 */ /* 0x0000a2000021f000 */
[----:B-1----:R-:W-:Y:S01]  /*0350*/  IADD3 R6, RZ, -R5, RZ ;  /* 0x80000005ff067210 */ /* 0x002fe20007ffe0ff */
[----:B------:R-:W-:Y:S01]  /*0360*/  IMAD.HI.U32 R29, R3, R29, R2 ;  /* 0x0000001d031d7227 */ /* 0x000fe200078e0002 */
[----:B------:R-:W-:Y:S01]  /*0370*/  IABS R3, R14 ;  /* 0x0000000e00037213 */ /* 0x000fe20000000000 */
[----:B------:R-:W1:Y:S02]  /*0380*/  LDC R2, c[0x0][0x218] ;  /* 0x00008600ff027b82 */ /* 0x000e640000000800 */
[----:B------:R-:W-:-:S02]  /*0390*/  IMAD R19, R6, R21, RZ ;  /* 0x0000001506137224 */ /* 0x000fc400078e02ff */
[----:B0-----:R-:W-:Y:S02]  /*03a0*/  IMAD.MOV.U32 R4, RZ, RZ, RZ ;  /* 0x000000ffff047224 */ /* 0x001fe400078e00ff */
[----:B------:R-:W-:Y:S02]  /*03b0*/  IMAD.MOV.U32 R6, RZ, RZ, RZ ;  /* 0x000000ffff067224 */ /* 0x000fe400078e00ff */
[----:B------:R-:W-:Y:S02]  /*03c0*/  IMAD.HI.U32 R4, R5, R19, R4 ;  /* 0x0000001305047227 */ /* 0x000fe400078e0004 */
[----:B------:R-:W0:Y:S01]  /*03d0*/  I2F.RP R5, R3 ;  /* 0x0000000300057306 */ /* 0x000e220000209400 */
[----:B--2---:R-:W-:-:S05]  /*03e0*/  IADD3 R19, RZ, -R7, RZ ;  /* 0x80000007ff137210 */ /* 0x004fca0007ffe0ff */
[----:B------:R-:W-:-:S04]  /*03f0*/  IMAD R19, R19, R0, RZ ;  /* 0x0000000013137224 */ /* 0x000fc800078e02ff */
[----:B------:R-:W-:Y:S01]  /*0400*/  IMAD.HI.U32 R19, R7, R19, R6 ;  /* 0x0000001307137227 */ /* 0x000fe200078e0006 */
[----:B------:R-:W-:Y:S02]  /*0410*/  IABS R6, R11 ;  /* 0x0000000b00067213 */ /* 0x000fe40000000000 */
[----:B-1----:R-:W-:Y:S01]  /*0420*/  IABS R24, R2 ;  /* 0x0000000200187213 */ /* 0x002fe20000000000 */
[----:B0-----:R-:W0:Y:S01]  /*0430*/  MUFU.RCP R5, R5 ;  /* 0x0000000500057308 */ /* 0x001e220000001000 */
[----:B------:R-:W-:Y:S01]  /*0440*/  ISETP.GE.AND P0, PT, R2, RZ, PT ;  /* 0x000000ff0200720c */ /* 0x000fe20003f06270 */
[----:B------:R-:W-:Y:S01]  /*0450*/  IMAD.MOV R7, RZ, RZ, -R6 ;  /* 0x000000ffff077224 */ /* 0x000fe200078e0a06 */
[----:B------:R-:W-:Y:S01]  /*0460*/  IABS R6, R10 ;  /* 0x0000000a00067213 */ /* 0x000fe20000000000 */
[----:B------:R-:W-:-:S04]  /*0470*/  IMAD.HI.U32 R27, R27, R24, RZ ;  /* 0x000000181b1b7227 */ /* 0x000fc800078e00ff */
[----:B------:R-:W-:Y:S02]  /*0480*/  IMAD.MOV R6, RZ, RZ, -R6 ;  /* 0x000000ffff067224 */ /* 0x000fe400078e0a06 */
[----:B------:R-:W-:-:S04]  /*0490*/  IMAD.HI.U32 R23, R23, R24, RZ ;  /* 0x0000001817177227 */ /* 0x000fc800078e00ff */
[----:B------:R-:W-:Y:S01]  /*04a0*/  IMAD.HI.U32 R29, R29, R24, RZ ;  /* 0x000000181d1d7227 */ /* 0x000fe200078e00ff */
[----:B0-----:R-:W-:-:S03]  /*04b0*/  IADD3 R2, R5, 0xffffffe, RZ ;  /* 0x0ffffffe05027810 */ /* 0x001fc60007ffe0ff */
[--C-:B------:R-:W-:Y:S02]  /*04c0*/  IMAD R7, R27, R7, R24.reuse ;  /* 0x000000071b077224 */ /* 0x100fe400078e0218 */
[--C-:B------:R-:W-:Y:S01]  /*04d0*/  IMAD R6, R23, R6, R24.reuse ;  /* 0x0000000617067224 */ /* 0x100fe200078e0218 */
[----:B------:R-:W0:Y:S01]  /*04e0*/  F2I.FTZ.U32.TRUNC.NTZ R5, R2 ;  /* 0x0000000200057305 */ /* 0x000e22000021f000 */
[----:B------:R-:W-:Y:S01]  /*04f0*/  IMAD R23, R29, R22, R24 ;  /* 0x000000161d177224 */ /* 0x000fe200078e0218 */
[----:B------:R-:W-:Y:S01]  /*0500*/  ISETP.GT.U32.AND P1, PT, R20, R7, PT ;  /* 0x000000071400720c */ /* 0x000fe20003f24070 */
[----:B------:R-:W-:Y:S01]  /*0510*/  IMAD.HI.U32 R27, R4, R24, RZ ;  /* 0x00000018041b7227 */ /* 0x000fe200078e00ff */
[----:B------:R-:W-:Y:S02]  /*0520*/  ISETP.GT.U32.AND P2, PT, R25, R6, PT ;  /* 0x000000061900720c */ /* 0x000fe40003f44070 */
[----:B------:R-:W-:Y:S01]  /*0530*/  IABS R22, R8 ;  /* 0x0000000800167213 */ /* 0x000fe20000000000 */
[----:B------:R-:W-:-:S02]  /*0540*/  IMAD.MOV.U32 R4, RZ, RZ, RZ ;  /* 0x000000ffff047224 */ /* 0x000fc400078e00ff */
[----:B------:R-:W-:-:S04]  /*0550*/  IMAD.HI.U32 R19, R19, R24, RZ ;  /* 0x0000001813137227 */ /* 0x000fc800078e00ff */
[----:B------:R-:W-:Y:S01]  /*0560*/  IMAD.MOV R22, RZ, RZ, -R22 ;  /* 0x000000ffff167224 */ /* 0x000fe200078e0a16 */
[----:B0-----:R-:W-:Y:S01]  /*0570*/  IADD3 R2, RZ, -R5, RZ ;  /* 0x80000005ff027210 */ /* 0x001fe20007ffe0ff */
[----:B------:R-:W-:Y:S02]  /*0580*/  @!P1 IMAD.IADD R7, R7, 0x1, -R20 ;  /* 0x0000000107079824 */ /* 0x000fe400078e0a14 */
[----:B------:R-:W-:Y:S02]  /*0590*/  @!P2 IMAD.IADD R6, R6, 0x1, -R25 ;  /* 0x000000010606a824 */ /* 0x000fe400078e0a19 */
[----:B------:R-:W-:Y:S01]  /*05a0*/  IMAD R29, R2, R3, RZ ;  /* 0x00000003021d7224 */ /* 0x000fe200078e02ff */
[----:B------:R-:W-:Y:S01]  /*05b0*/  IABS R2, R13 ;  /* 0x0000000d00027213 */ /* 0x000fe20000000000 */
[----:B------:R-:W-:Y:S01]  /*05c0*/  IMAD R22, R27, R22, R24 ;  /* 0x000000161b167224 */ /* 0x000fe200078e0218 */
[----:B------:R-:W-:Y:S01]  /*05d0*/  ISETP.GT.U32.AND P1, PT, R20, R7, PT ;  /* 0x000000071400720c */ /* 0x000fe20003f24070 */
[----:B------:R-:W-:Y:S01]  /*05e0*/  IMAD.HI.U32 R27, R5, R29, R4 ;  /* 0x0000001d051b7227 */ /* 0x000fe200078e0004 */
[----:B------:R-:W0:Y:S01]  /*05f0*/  I2F.RP R26, R2 ;  /* 0x00000002001a7306 */ /* 0x000e220000209400 */
[----:B------:R-:W-:-:S04]  /*0600*/  ISETP.GT.U32.AND P2, PT, R25, R6, PT ;  /* 0x000000061900720c */ /* 0x000fc80003f44070 */
[----:B------:R-:W-:-:S06]  /*0610*/  IMAD.HI.U32 R27, R27, R24, RZ ;  /* 0x000000181b1b7227 */ /* 0x000fcc00078e00ff */
[----:B------:R-:W-:Y:S01]  /*0620*/  @!P1 IMAD.IADD R7, R7, 0x1, -R20 ;  /* 0x0000000107079824 */ /* 0x000fe200078e0a14 */
[----:B------:R-:W-:Y:S02]  /*0630*/  IABS R20, R12 ;  /* 0x0000000c00147213 */ /* 0x000fe40000000000 */
[----:B------:R-:W-:Y:S01]  /*0640*/  @!P2 IMAD.IADD R6, R6, 0x1, -R25 ;  /* 0x000000010606a824 */ /* 0x000fe200078e0a19 */
[----:B0-----:R-:W0:Y:S01]  /*0650*/  MUFU.RCP R26, R26 ;  /* 0x0000001a001a7308 */ /* 0x001e220000001000 */
[----:B------:R-:W-:Y:S02]  /*0660*/  ISETP.GT.U32.AND P1, PT, R18, R23, PT ;  /* 0x000000171200720c */ /* 0x000fe40003f24070 */
[----:B------:R-:W-:Y:S01]  /*0670*/  ISETP.GT.U32.AND P2, PT, R21, R22, PT ;  /* 0x000000161500720c */ /* 0x000fe20003f44070 */
[----:B------:R-:W-:Y:S01]  /*0680*/  @!P0 IMAD.MOV R6, RZ, RZ, -R6 ;  /* 0x000000ffff068224 */ /* 0x000fe200078e0a06 */
[----:B------:R-:W-:-:S09]  /*0690*/  @!P0 IADD3 R7, -R7, RZ, RZ ;  /* 0x000000ff07078210 */ /* 0x000fd20007ffe1ff */
[----:B------:R-:W-:Y:S02]  /*06a0*/  @!P1 IMAD.IADD R23, R23, 0x1, -R18 ;  /* 0x0000000117179824 */ /* 0x000fe400078e0a12 */
[----:B------:R-:W-:Y:S01]  /*06b0*/  @!P2 IMAD.IADD R22, R22, 0x1, -R21 ;  /* 0x000000011616a824 */ /* 0x000fe200078e0a15 */
[----:B0-----:R-:W-:Y:S02]  /*06c0*/  IADD3 R4, R26, 0xffffffe, RZ ;  /* 0x0ffffffe1a047810 */ /* 0x001fe40007ffe0ff */
[----:B------:R-:W0:Y:S01]  /*06d0*/  I2F.RP R26, R20 ;  /* 0x00000014001a7306 */ /* 0x000e220000209400 */
[----:B------:R-:W-:Y:S02]  /*06e0*/  ISETP.GT.U32.AND P1, PT, R18, R23, PT ;  /* 0x000000171200720c */ /* 0x000fe40003f24070 */
[----:B------:R-:W-:-:S05]  /*06f0*/  ISETP.GT.U32.AND P2, PT, R21, R22, PT ;  /* 0x000000161500720c */ /* 0x000fca0003f44070 */
[----:B------:R1:W2:Y:S06]  /*0700*/  F2I.FTZ.U32.TRUNC.NTZ R5, R4 ;  /* 0x0000000400057305 */ /* 0x0002ac000021f000 */
[----:B------:R-:W-:Y:S02]  /*0710*/  @!P1 IADD3 R23, R23, -R18, RZ ;  /* 0x8000001217179210 */ /* 0x000fe40007ffe0ff */
[----:B0-----:R-:W0:Y:S01]  /*0720*/  MUFU.RCP R26, R26 ;  /* 0x0000001a001a7308 */ /* 0x001e220000001000 */
[----:B-1----:R-:W-:Y:S01]  /*0730*/  HFMA2.MMA R4, -RZ, RZ, 0, 0 ;  /* 0x00000000ff047435 */ /* 0x002fe200000001ff */
[----:B------:R-:W-:Y:S01]  /*0740*/  @!P2 IMAD.IADD R22, R22, 0x1, -R21 ;  /* 0x000000011616a824 */ /* 0x000fe200078e0a15 */
[----:B------:R-:W-:-:S02]  /*0750*/  IABS R18, R15 ;  /* 0x0000000f00127213 */ /* 0x000fc40000000000 */
[----:B------:R-:W-:Y:S02]  /*0760*/  IABS R21, R14 ;  /* 0x0000000e00157213 */ /* 0x000fe40000000000 */
[----:B--2---:R-:W-:Y:S02]  /*0770*/  IADD3 R29, RZ, -R5, RZ ;  /* 0x80000005ff1d7210 */ /* 0x004fe40007ffe0ff */
[----:B------:R-:W-:Y:S01]  /*0780*/  IADD3 R18, RZ, -R18, RZ ;  /* 0x80000012ff127210 */ /* 0x000fe20007ffe0ff */
[----:B------:R-:W-:Y:S01]  /*0790*/  IMAD.MOV R21, RZ, RZ, -R21 ;  /* 0x000000ffff157224 */ /* 0x000fe200078e0a15 */
[----:B------:R-:W-:Y:S01]  /*07a0*/  ISETP.NE.AND P1, PT, R11, RZ, PT ;  /* 0x000000ff0b00720c */ /* 0x000fe20003f25270 */
[----:B------:R-:W-:Y:S01]  /*07b0*/  IMAD R29, R29, R2, RZ ;  /* 0x000000021d1d7224 */ /* 0x000fe200078e02ff */
[----:B------:R-:W-:Y:S01]  /*07c0*/  ISETP.NE.AND P2, PT, R10, RZ, PT ;  /* 0x000000ff0a00720c */ /* 0x000fe20003f45270 */
[----:B------:R-:W-:Y:S02]  /*07d0*/  IMAD R19, R19, R18, R24 ;  /* 0x0000001213137224 */ /* 0x000fe400078e0218 */
[----:B------:R-:W-:-:S04]  /*07e0*/  IMAD.HI.U32 R25, R5, R29, R4 ;  /* 0x0000001d05197227 */ /* 0x000fc800078e0004 */
[----:B0-----:R-:W-:Y:S02]  /*07f0*/  VIADD R4, R26, 0xffffffe ;  /* 0x0ffffffe1a047836 */ /* 0x001fe40000000000 */
[----:B------:R-:W-:Y:S01]  /*0800*/  IMAD R18, R27, R21, R24 ;  /* 0x000000151b127224 */ /* 0x000fe200078e0218 */
[----:B------:R-:W-:Y:S01]  /*0810*/  IABS R21, R13 ;  /* 0x0000000d00157213 */ /* 0x000fe20000000000 */
[----:B------:R0:W1:Y:S01]  /*0820*/  F2I.FTZ.U32.TRUNC.NTZ R5, R4 ;  /* 0x0000000400057305 */ /* 0x000062000021f000 */
[----:B------:R-:W-:Y:S01]  /*0830*/  IMAD.HI.U32 R25, R25, R24, RZ ;  /* 0x0000001819197227 */ /* 0x000fe200078e00ff */
[----:B------:R-:W-:Y:S02]  /*0840*/  @!P1 LOP3.LUT R7, RZ, R11, RZ, 0x33, !PT ;  /* 0x0000000bff079212 */ /* 0x000fe400078e33ff */
[----:B------:R-:W-:Y:S02]  /*0850*/  IADD3 R21, RZ, -R21, RZ ;  /* 0x80000015ff157210 */ /* 0x000fe40007ffe0ff */
[----:B------:R-:W-:-:S02]  /*0860*/  ISETP.GT.U32.AND P1, PT, R0, R19, PT ;  /* 0x000000130000720c */ /* 0x000fc40003f24070 */
[----:B------:R-:W-:Y:S01]  /*0870*/  ISETP.GT.U32.AND P4, PT, R3, R18, PT ;  /* 0x000000120300720c */ /* 0x000fe20003f84070 */
[----:B0-----:R-:W-:Y:S01]  /*0880*/  IMAD.MOV.U32 R4, RZ, RZ, RZ ;  /* 0x000000ffff047224 */ /* 0x001fe200078e00ff */
[----:B------:R-:W-:Y:S01]  /*0890*/  @!P2 LOP3.LUT R6, RZ, R10, RZ, 0x33, !PT ;  /* 0x0000000aff06a212 */ /* 0x000fe200078e33ff */
[----:B------:R-:W-:Y:S01]  /*08a0*/  IMAD R21, R25, R21, R24 ;  /* 0x0000001519157224 */ /* 0x000fe200078e0218 */
[----:B------:R-:W0:Y:S01]  /*08b0*/  LDC.64 R10, c[0x0][0x220] ;  /* 0x00008800ff0a7b82 */ /* 0x000e220000000a00 */
[----:B------:R-:W-:Y:S01]  /*08c0*/  ISETP.NE.AND P2, PT, R9, RZ, PT ;  /* 0x000000ff0900720c */ /* 0x000fe20003f45270 */
[----:B-1----:R-:W-:Y:S02]  /*08d0*/  IMAD.MOV R27, RZ, RZ, -R5 ;  /* 0x000000ffff1b7224 */ /* 0x002fe400078e0a05 */
[----:B------:R-:W-:Y:S02]  /*08e0*/  ISETP.GT.U32.AND P5, PT, R2, R21, PT ;  /* 0x000000150200720c */ /* 0x000fe40003fa4070 */
[----:B------:R-:W-:-:S02]  /*08f0*/  IMAD R27, R27, R20, RZ ;  /* 0x000000141b1b7224 */ /* 0x000fc400078e02ff */
[----:B------:R-:W-:Y:S01]  /*0900*/  @!P1 IMAD.IADD R19, R19, 0x1, -R0 ;  /* 0x0000000113139824 */ /* 0x000fe200078e0a00 */
[----:B------:R-:W-:Y:S01]  /*0910*/  @!P4 IADD3 R18, R18, -R3, RZ ;  /* 0x800000031212c210 */ /* 0x000fe20007ffe0ff */
[----:B------:R-:W-:Y:S01]  /*0920*/  IMAD.HI.U32 R5, R5, R27, R4 ;  /* 0x0000001b05057227 */ /* 0x000fe200078e0004 */
[----:B------:R-:W-:Y:S02]  /*0930*/  IABS R4, R12 ;  /* 0x0000000c00047213 */ /* 0x000fe40000000000 */
[----:B------:R-:W-:-:S03]  /*0940*/  ISETP.GT.U32.AND P4, PT, R0, R19, PT ;  /* 0x000000130000720c */ /* 0x000fc60003f84070 */
[----:B------:R-:W-:Y:S02]  /*0950*/  IMAD.MOV R25, RZ, RZ, -R4 ;  /* 0x000000ffff197224 */ /* 0x000fe400078e0a04 */
[----:B------:R-:W-:-:S04]  /*0960*/  IMAD.HI.U32 R5, R5, R24, RZ ;  /* 0x0000001805057227 */ /* 0x000fc800078e00ff */
[----:B------:R-:W-:Y:S01]  /*0970*/  IMAD R25, R5, R25, R24 ;  /* 0x0000001905197224 */ /* 0x000fe200078e0218 */
[----:B------:R-:W-:Y:S01]  /*0980*/  MOV R5, R23 ;  /* 0x0000001700057202 */ /* 0x000fe20000000f00 */
[----:B------:R-:W-:Y:S01]  /*0990*/  @!P5 IMAD.IADD R21, R21, 0x1, -R2 ;  /* 0x000000011515d824 */ /* 0x000fe200078e0a02 */
[----:B------:R-:W-:Y:S01]  /*09a0*/  ISETP.GT.U32.AND P5, PT, R3, R18, PT ;  /* 0x000000120300720c */ /* 0x000fe20003fa4070 */
[----:B------:R-:W-:Y:S01]  /*09b0*/  IMAD.MOV.U32 R4, RZ, RZ, R22 ;  /* 0x000000ffff047224 */ /* 0x000fe200078e0016 */
[----:B------:R-:W-:Y:S01]  /*09c0*/  ISETP.GT.U32.AND P6, PT, R20, R25, PT ;  /* 0x000000191400720c */ /* 0x000fe20003fc4070 */
[----:B------:R-:W-:Y:S01]  /*09d0*/  @!P0 IMAD.MOV R5, RZ, RZ, -R5 ;  /* 0x000000ffff058224 */ /* 0x000fe200078e0a05 */
[----:B------:R-:W-:Y:S01]  /*09e0*/  @!P2 LOP3.LUT R5, RZ, R9, RZ, 0x33, !PT ;  /* 0x00000009ff05a212 */ /* 0x000fe200078e33ff */
[----:B------:R-:W-:Y:S01]  /*09f0*/  @!P4 IMAD.IADD R19, R19, 0x1, -R0 ;  /* 0x000000011313c824 */ /* 0x000fe200078e0a00 */
[----:B------:R-:W-:Y:S01]  /*0a00*/  @!P0 IADD3 R4, -R4, RZ, RZ ;  /* 0x000000ff04048210 */ /* 0x000fe20007ffe1ff */
[----:B0-----:R-:W-:Y:S01]  /*0a10*/  IMAD.WIDE.U32 R10, R17, 0x4, R10 ;  /* 0x00000004110a7825 */ /* 0x001fe200078e000a */
[----:B------:R-:W-:-:S02]  /*0a20*/  @!P3 LOP3.LUT R4, RZ, R8, RZ, 0x33, !PT ;  /* 0x00000008ff04b212 */ /* 0x000fc400078e33ff */
[----:B------:R-:W-:Y:S01]  /*0a30*/  ISETP.NE.AND P2, PT, R15, RZ, PT ;  /* 0x000000ff0f00720c */ /* 0x000fe20003f45270 */
[----:B------:R-:W-:Y:S01]  /*0a40*/  @!P0 IMAD.MOV R19, RZ, RZ, -R19 ;  /* 0x000000ffff138224 */ /* 0x000fe200078e0a13 */
[----:B------:R-:W-:Y:S01]  /*0a50*/  ISETP.NE.AND P3, PT, R14, RZ, PT ;  /* 0x000000ff0e00720c */ /* 0x000fe20003f65270 */
[----:B------:R-:W-:Y:S01]  /*0a60*/  @!P5 IMAD.IADD R18, R18, 0x1, -R3 ;  /* 0x000000011212d824 */ /* 0x000fe200078e0a03 */
[----:B------:R-:W-:Y:S01]  /*0a70*/  ISETP.NE.AND P4, PT, R13, RZ, PT ;  /* 0x000000ff0d00720c */ /* 0x000fe20003f85270 */
[----:B------:R-:W-:Y:S01]  /*0a80*/  @!P6 IMAD.IADD R25, R25, 0x1, -R20 ;  /* 0x000000011919e824 */ /* 0x000fe200078e0a14 */
[----:B------:R-:W-:Y:S01]  /*0a90*/  ISETP.GT.U32.AND P6, PT, R2, R21, PT ;  /* 0x000000150200720c */ /* 0x000fe20003fc4070 */
[----:B------:R-:W-:Y:S01]  /*0aa0*/  IMAD.WIDE R8, R16, 0x10, R10 ;  /* 0x0000001010087825 */ /* 0x000fe200078e020a */
[----:B------:R-:W-:Y:S02]  /*0ab0*/  ISETP.NE.AND P5, PT, R12, RZ, PT ;  /* 0x000000ff0c00720c */ /* 0x000fe40003fa5270 */
[----:B------:R-:W-:Y:S01]  /*0ac0*/  ISETP.GT.U32.AND P1, PT, R20, R25, PT ;  /* 0x000000191400720c */ /* 0x000fe20003f24070 */
[----:B------:R-:W-:Y:S01]  /*0ad0*/  @!P0 IMAD.MOV R18, RZ, RZ, -R18 ;  /* 0x000000ffff128224 */ /* 0x000fe200078e0a12 */
[----:B------:R-:W-:Y:S01]  /*0ae0*/  STG.E.128 desc[UR4][R8.64], R4 ;  /* 0x0000000408007986 */ /* 0x000fe2000c101d04 */
[----:B------:R-:W-:-:S02]  /*0af0*/  @!P2 LOP3.LUT R19, RZ, R15, RZ, 0x33, !PT ;  /* 0x0000000fff13a212 */ /* 0x000fc400078e33ff */
[----:B------:R-:W-:-:S04]  /*0b00*/  @!P3 LOP3.LUT R18, RZ, R14, RZ, 0x33, !PT ;  /* 0x0000000eff12b212 */ /* 0x000fc800078e33ff */
[----:B------:R-:W-:-:S04]  /*0b10*/  @!P6 IADD3 R21, R21, -R2, RZ ;  /* 0x800000021515e210 */ /* 0x000fc80007ffe0ff */
[----:B------:R-:W-:Y:S02]  /*0b20*/  @!P1 IMAD.IADD R25, R25, 0x1, -R20 ;  /* 0x0000000119199824 */ /* 0x000fe400078e0a14 */
[----:B------:R-:W-:-:S03]  /*0b30*/  IMAD.MOV.U32 R17, RZ, RZ, R21 ;  /* 0x000000ffff117224 */ /* 0x000fc600078e0015 */
[----:B------:R-:W-:Y:S02]  /*0b40*/  MOV R16, R25 ;  /* 0x0000001900107202 */ /* 0x000fe40000000f00 */
[----:B------:R-:W-:Y:S02]  /*0b50*/  @!P0 IADD3 R17, -R17, RZ, RZ ;  /* 0x000000ff11118210 */ /* 0x000fe40007ffe1ff */
[----:B------:R-:W-:Y:S01]  /*0b60*/  @!P4 LOP3.LUT R17, RZ, R13, RZ, 0x33, !PT ;  /* 0x0000000dff11c212 */ /* 0x000fe200078e33ff */
[----:B------:R-:W-:Y:S01]  /*0b70*/  @!P0 IMAD.MOV R16, RZ, RZ, -R16 ;  /* 0x000000ffff108224 */ /* 0x000fe200078e0a10 */
[----:B------:R-:W-:-:S05]  /*0b80*/  @!P5 LOP3.LUT R16, RZ, R12, RZ, 0x33, !PT ;  /* 0x0000000cff10d212 */ /* 0x000fca00078e33ff */
[----:B------:R-:W-:Y:S01]  /*0b90*/  STG.E.128 desc[UR4][R8.64+0x800], R16 ;  /* 0x0008001008007986 */ /* 0x000fe2000c101d04 */
[----:B------:R-:W-:Y:S05]  /*0ba0*/  EXIT ;  /* 0x000000000000794d */ /* 0x000fea0003800000 */
.L_x_23789:
        /* <DEDUP_REMOVED lines=16> */
[----:B------:R0:W5:Y:S07]  /*0cb0*/  @!P6 LDG.E R16, desc[UR4][R8.64] ;  /* 0x000000040810e981 */ /* 0x00016e000c1e1900 */
[----:B------:R-:W-:Y:S01]  /*0cc0*/  @!P4 IADD3 R25, R17, R4, RZ ;  /* 0x000000041119c210 */ /* 0x000fe20007ffe0ff */
[----:B------:R-:W-:Y:S01]  /*0cd0*/  @!P4 VIADD R4, R4, 0x80 ;  /* 0x000000800404c836 */ /* 0x000fe20000000000 */
[----:B------:R-:W2:Y:S04]  /*0ce0*/  @!P4 LDC.64 R18, c[0x0][0x228] ;  /* 0x00008a00ff12cb82 */ /* 0x000ea80000000a00 */
[----:B------:R-:W-:-:S13]  /*0cf0*/  ISETP.GE.AND P3, PT, R4, R0, PT ;  /* 0x000000000400720c */ /* 0x000fda0003f66270 */
[----:B------:R-:W-:Y:S01]  /*0d00*/  @!P3 IMAD.IADD R27, R17, 0x1, R4 ;  /* 0x00000001111bb824 */ /* 0x000fe200078e0204 */
[----:B------:R-:W-:Y:S01]  /*0d10*/  @!P3 IADD3 R4, R4, 0x80, RZ ;  /* 0x000000800404b810 */ /* 0x000fe20007ffe0ff */
[----:B------:R-:W3:Y:S03]  /*0d20*/  @!P3 LDC.64 R2, c[0x0][0x228] ;  /* 0x00008a00ff02bb82 */ /* 0x000ee60000000a00 */
[----:B------:R-:W-:-:S13]  /*0d30*/  ISETP.GE.AND P2, PT, R4, R0, PT ;  /* 0x000000000400720c */ /* 0x000fda0003f46270 */
[----:B------:R-:W-:Y:S02]  /*0d40*/  @!P2 IMAD.IADD R5, R17, 0x1, R4 ;  /* 0x000000011105a824 */ /* 0x000fe400078e0204 */
[----:B------:R-:W-:-:S05]  /*0d50*/  @!P2 VIADD R4, R4, 0x80 ;  /* 0x000000800404a836 */ /* 0x000fca0000000000 */
[----:B------:R-:W-:Y:S01]  /*0d60*/  ISETP.GE.AND P1, PT, R4, R0, PT ;  /* 0x000000000400720c */ /* 0x000fe20003f26270 */
[----:B--2---:R-:W-:-:S12]  /*0d70*/  @!P4 IMAD.WIDE.U32 R18, R25, 0x4, R18 ;  /* 0x000000041912c825 */ /* 0x004fd800078e0012 */
[----:B------:R-:W-:Y:S01]  /*0d80*/  @!P1 IMAD.IADD R21, R17, 0x1, R4 ;  /* 0x0000000111159824 */ /* 0x000fe200078e0204 */
[----:B------:R-:W2:Y:S01]  /*0d90*/  @!P1 LDC.64 R12, c[0x0][0x228] ;  /* 0x00008a00ff0c9b82 */ /* 0x000ea20000000a00 */
[----:B------:R-:W-:-:S05]  /*0da0*/  @!P1 VIADD R4, R4, 0x80 ;  /* 0x0000008004049836 */ /* 0x000fca0000000000 */
[----:B------:R-:W-:Y:S01]  /*0db0*/  ISETP.GE.AND P6, PT, R4, R0, PT ;  /* 0x000000000400720c */ /* 0x000fe20003fc6270 */
[----:B---3--:R-:W-:Y:S01]  /*0dc0*/  @!P3 IMAD.WIDE.U32 R24, R27, 0x4, R2 ;  /* 0x000000041b18b825 */ /* 0x008fe200078e0002 */
[----:B------:R-:W-:-:S03]  /*0dd0*/  CS2R R2, SRZ ;  /* 0x0000000000027805 */ /* 0x000fc6000001ff00 */
[----:B-1----:R-:W-:Y:S02]  /*0de0*/  @!P5 IMAD.WIDE.U32 R14, R23, 0x4, R14 ;  /* 0x00000004170ed825 */ /* 0x002fe400078e000e */
[----:B------:R-:W1:Y:S01]  /*0df0*/  @!P2 LDC.64 R22, c[0x0][0x228] ;  /* 0x00008a00ff16ab82 */ /* 0x000e620000000a00 */
[----:B------:R3:W5:Y:S01]  /*0e00*/  @!P4 LDG.E R2, desc[UR4][R18.64] ;  /* 0x000000041202c981 */ /* 0x000762000c1e1900 */
[----:B------:R-:W-:Y:S01]  /*0e10*/  MOV R6, RZ ;  /* 0x000000ff00067202 */ /* 0x000fe20000000f00 */
[----:B------:R-:W-:Y:S02]  /*0e20*/  IMAD.MOV.U32 R10, RZ, RZ, RZ ;  /* 0x000000ffff0a7224 */ /* 0x000fe400078e00ff */
[----:B------:R-:W5:Y:S03]  /*0e30*/  @!P3 LDG.E R3, desc[UR4][R24.64] ;  /* 0x000000041803b981 */ /* 0x000f66000c1e1900 */
[----:B0-----:R-:W0:Y:S01]  /*0e40*/  @!P6 LDC.64 R8, c[0x0][0x228] ;  /* 0x00008a00ff08eb82 */ /* 0x001e220000000a00 */
[----:B------:R4:W5:Y:S07]  /*0e50*/  @!P5 LDG.E R6, desc[UR4][R14.64] ;  /* 0x000000040e06d981 */ /* 0x00096e000c1e1900 */
[----:B---3--:R-:W3:Y:S01]  /*0e60*/  @!P0 LDC.64 R18, c[0x0][0x228] ;  /* 0x00008a00ff128b82 */ /* 0x008ee20000000a00 */
[----:B------:R-:W-:Y:S01]  /*0e70*/  @!P6 IMAD.IADD R27, R17, 0x1, R4 ;  /* 0x00000001111be824 */ /* 0x000fe200078e0204 */
[----:B----4-:R-:W-:Y:S01]  /*0e80*/  HFMA2.MMA R14, -RZ, RZ, 0, 0 ;  /* 0x00000000ff0e7435 */ /* 0x010fe200000001ff */
[----:B--2---:R-:W-:-:S04]  /*0e90*/  @!P1 IMAD.WIDE.U32 R12, R21, 0x4, R12 ;  /* 0x00000004150c9825 */ /* 0x004fc800078e000c */
[----:B-1----:R-:W-:-:S05]  /*0ea0*/  @!P2 IMAD.WIDE.U32 R4, R5, 0x4, R22 ;  /* 0x000000040504a825 */ /* 0x002fca00078e0016 */
        /* <DEDUP_REMOVED lines=32> */
.L_x_23791:
[----:B------:R-:W-:Y:S05]  /*10b0*/  BSYNC B0 ;  /* 0x0000000000007941 */ /* 0x000fea0003800000 */
.L_x_23790:
[----:B-1----:R-:W0:Y:S01]  /*10c0*/  @!P0 LDC.64 R4, c[0x0][0x220] ;  /* 0x00008800ff048b82 */ /* 0x002e220000000a00 */
        /* <DEDUP_REMOVED lines=15> */
[----:B------:R-:W-:Y:S01]  /*11c0*/  ISETP.GE.AND P3, PT, R18, RZ, PT ;  /* 0x000000ff1200720c */ /* 0x000fe20003f66270 */
[----:B--2---:R-:W-:-:S04]  /*11d0*/  VIADD R12, R15, 0xffffffe ;  /* 0x0ffffffe0f0c7836 */ /* 0x004fc80000000000 */
[----:B------:R1:W2:Y:S02]  /*11e0*/  F2I.FTZ.U32.TRUNC.NTZ R13, R12 ;  /* 0x0000000c000d7305 */ /* 0x0002a4000021f000 */
[----:B-1----:R-:W-:Y:S01]  /*11f0*/  IMAD.MOV.U32 R12, RZ, RZ, RZ ;  /* 0x000000ffff0c7224 */ /* 0x002fe200078e00ff */
[----:B--2---:R-:W-:-:S05]  /*1200*/  IADD3 R19, RZ, -R13, RZ ;  /* 0x8000000dff137210 */ /* 0x004fca0007ffe0ff */
        /* <DEDUP_REMOVED lines=12> */
.L_x_23793:
[----:B------:R-:W-:Y:S05]  /*12d0*/  BSYNC B0 ;  /* 0x0000000000007941 */ /* 0x000fea0003800000 */
.L_x_23792:
        /* <DEDUP_REMOVED lines=15> */
[----:B------:R-:W1:Y:S03]  /*13d0*/  I2F.RP R16, R13 ;  /* 0x0000000d00107306 */ /* 0x000e660000209400 */
[----:B------:R-:W-:-:S05]  /*13e0*/  IMAD.MOV R21, RZ, RZ, -R21 ;  /* 0x000000ffff157224 */ /* 0x000fca00078e0a15 */
[----:B-1----:R-:W1:Y:S02]  /*13f0*/  MUFU.RCP R16, R16 ;  /* 0x0000001000107308 */ /* 0x002e640000001000 */
[----:B-1----:R-:W-:Y:S02]  /*1400*/  IADD3 R14, R16, 0xffffffe, RZ ;  /* 0x0ffffffe100e7810 */ /* 0x002fe40007ffe0ff */
[----:B0-----:R-:W-:-:S04]  /*1410*/  IABS R16, R18 ;  /* 0x0000001200107213 */ /* 0x001fc80000000000 */
        /* <DEDUP_REMOVED lines=17> */
.L_x_23795:
[----:B------:R-:W-:Y:S05]  /*1530*/  BSYNC B0 ;  /* 0x0000000000007941 */ /* 0x000fea0003800000 */
.L_x_23794:
[----:B------:R-:W-:Y:S04]  /*1540*/  BSSY B0, `(.L_x_23796) ;  /* 0x000001b000007945 */ /* 0x000fe80003800000 */
[----:B------:R-:W-:Y:S05]  /*1550*/  @P6 BRA `(.L_x_23797) ;  /* 0x0000000000646947 */ /* 0x000fea0003800000 */
        /* <DEDUP_REMOVED lines=22> */
[----:B------:R-:W-:-:S04]  /*16c0*/  IMAD.MOV.U32 R6, RZ, RZ, R15 ;  /* 0x000000ffff067224 */ /* 0x000fc800078e000f */
[----:B------:R-:W-:-:S06]  /*16d0*/  @!P5 IMAD.MOV R6, RZ, RZ, -R6 ;  /* 0x000000ffff06d224 */ /* 0x000fcc00078e0a06 */
[----:B------:R-:W-:-:S07]  /*16e0*/  @!P6 LOP3.LUT R6, RZ, R2, RZ, 0x33, !PT ;  /* 0x00000002ff06e212 */ /* 0x000fce00078e33ff */
.L_x_23797:
[----:B------:R-:W-:Y:S05]  /*16f0*/  BSYNC B0 ;  /* 0x0000000000007941 */ /* 0x000fea0003800000 */
.L_x_23796:
        /* <DEDUP_REMOVED lines=26> */
.L_x_23799:
[----:B------:R-:W-:Y:S05]  /*18a0*/  BSYNC B0 ;  /* 0x0000000000007941 */ /* 0x000fea0003800000 */
.L_x_23798:
        /* <DEDUP_REMOVED lines=27> */
.L_x_23801:
[----:B------:R-:W-:Y:S05]  /*1a60*/  BSYNC B0 ;  /* 0x0000000000007941 */ /* 0x000fea0003800000 */
.L_x_23800:
        /* <DEDUP_REMOVED lines=27> */
.L_x_23803:
[----:B------:R-:W-:Y:S05]  /*1c20*/  BSYNC B0 ;  /* 0x0000000000007941 */ /* 0x000fea0003800000 */
.L_x_23802:
        /* <DEDUP_REMOVED lines=26> */
.L_x_23805:
[----:B------:R-:W-:Y:S05]  /*1dd0*/  BSYNC B0 ;  /* 0x0000000000007941 */ /* 0x000fea0003800000 */
.L_x_23804:
[----:B------:R-:W-:Y:S01]  /*1de0*/  @!P0 VIADD R7, R7, 0x80 ;  /* 0x0000008007078836 */ /* 0x000fe20000000000 */
[----:B------:R0:W-:Y:S01]  /*1df0*/  @!P0 STG.E desc[UR4][R4.64], R11 ;  /* 0x0000000b04008986 */ /* 0x0001e2000c101904 */
[----:B------:R-:W-:Y:S04]  /*1e00*/  BSSY B0, `(.L_x_23806) ;  /* 0x000002d000007945 */ /* 0x000fe80003800000 */
[----:B------:R-:W-:Y:S01]  /*1e10*/  BSSY B1, `(.L_x_23807) ;  /* 0x0000025000017945 */ /* 0x000fe20003800000 */
[----:B------:R-:W-:-:S13]  /*1e20*/  ISETP.GE.AND P0, PT, R7, R0, PT ;  /* 0x000000000700720c */ /* 0x000fda0003f06270 */
[----:B0-----:R-:W-:Y:S05]  /*1e30*/  @P0 BRA `(.L_x_23808) ;  /* 0x0000000000300947 */ /* 0x001fea0003800000 */
[----:B------:R-:W0:Y:S01]  /*1e40*/  LDC.64 R4, c[0x0][0x220] ;  /* 0x00008800ff047b82 */ /* 0x000e220000000a00 */
[----:B-----5:R-:W-:Y:S01]  /*1e50*/  IMAD.IADD R3, R17, 0x1, R7 ;  /* 0x0000000111037824 */ /* 0x020fe200078e0207 */
        /* <DEDUP_REMOVED lines=10> */
.L_x_23808:
[----:B------:R-:W-:-:S13]  /*1f00*/  ISETP.GE.AND P0, PT, R7, R0, PT ;  /* 0x000000000700720c */ /* 0x000fda0003f06270 */
[----:B------:R-:W-:Y:S05]  /*1f10*/  @P0 BRA `(.L_x_23810) ;  /* 0x0000000000300947 */ /* 0x000fea0003800000 */
[----:B0-----:R-:W0:Y:S01]  /*1f20*/  LDC.64 R4, c[0x0][0x220] ;  /* 0x00008800ff047b82 */ /* 0x001e220000000a00 */
[----:B-----5:R-:W-:Y:S01]  /*1f30*/  IADD3 R3, R17, R7, RZ ;  /* 0x0000000711037210 */ /* 0x020fe20007ffe0ff */
[----:B------:R-:W-:-:S04]  /*1f40*/  VIADD R7, R7, 0x80 ;  /* 0x0000008007077836 */ /* 0x000fc80000000000 */
[----:B0-----:R-:W-:-:S05]  /*1f50*/  IMAD.WIDE.U32 R4, R3, 0x4, R4 ;  /* 0x0000000403047825 */ /* 0x001fca00078e0004 */
[----:B------:R1:W-:Y:S02]  /*1f60*/  STG.E desc[UR4][R4.64], R6 ;  /* 0x0000000604007986 */ /* 0x0003e4000c101904 */
.L_x_23809:
[----:B------:R-:W-:-:S13]  /*1f70*/  ISETP.GE.AND P0, PT, R7, R0, PT ;  /* 0x000000000700720c */ /* 0x000fda0003f06270 */
[----:B------:R-:W-:Y:S05]  /*1f80*/  @P0 BRA `(.L_x_23811) ;  /* 0x0000000000340947 */ /* 0x000fea0003800000 */
[----:B01----:R-:W0:Y:S01]  /*1f90*/  LDC.64 R4, c[0x0][0x220] ;  /* 0x00008800ff047b82 */ /* 0x003e220000000a00 */
[----:B------:R-:W-:Y:S01]  /*1fa0*/  IADD3 R3, R17, R7, RZ ;  /* 0x0000000711037210 */ /* 0x000fe20007ffe0ff */
[----:B------:R-:W-:-:S04]  /*1fb0*/  VIADD R7, R7, 0x80 ;  /* 0x0000008007077836 */ /* 0x000fc80000000000 */
[----:B0-----:R-:W-:-:S05]  /*1fc0*/  IMAD.WIDE.U32 R4, R3, 0x4, R4 ;  /* 0x0000000403047825 */ /* 0x001fca00078e0004 */
[----:B------:R1:W-:Y:S02]  /*1fd0*/  STG.E desc[UR4][R4.64], R14 ;  /* 0x0000000e04007986 */ /* 0x0003e4000c101904 */
.L_x_23810:
        /* <DEDUP_REMOVED lines=8> */
.L_x_23811:
[----:B------:R-:W-:Y:S05]  /*2060*/  BSYNC B1 ;  /* 0x0000000000017941 */ /* 0x000fea0003800000 */
.L_x_23807:
[----:B------:R-:W-:-:S13]  /*2070*/  ISETP.GE.AND P0, PT, R7, R0, PT ;  /* 0x000000000700720c */ /* 0x000fda0003f06270 */
[----:B012---:R-:W0:Y:S01]  /*2080*/  @!P0 LDC.64 R4, c[0x0][0x220] ;  /* 0x00008800ff048b82 */ /* 0x007e220000000a00 */
[----:B------:R-:W-:Y:S01]  /*2090*/  @!P0 IADD3 R3, R17, R7, RZ ;  /* 0x0000000711038210 */ /* 0x000fe20007ffe0ff */
[----:B------:R-:W-:-:S04]  /*20a0*/  @!P0 VIADD R7, R7, 0x80 ;  /* 0x0000008007078836 */ /* 0x000fc80000000000 */
[----:B0-----:R-:W-:-:S05]  /*20b0*/  @!P0 IMAD.WIDE.U32 R4, R3, 0x4, R4 ;  /* 0x0000000403048825 */ /* 0x001fca00078e0004 */
[----:B------:R2:W-:Y:S02]  /*20c0*/  @!P0 STG.E desc[UR4][R4.64], R10 ;  /* 0x0000000a04008986 */ /* 0x0005e4000c101904 */
.L_x_23812:
[----:B------:R-:W-:Y:S05]  /*20d0*/  BSYNC B0 ;  /* 0x0000000000007941 */ /* 0x000fea0003800000 */
.L_x_23806:
        /* <DEDUP_REMOVED lines=8> */
.L_x_23813:
        /* <DEDUP_REMOVED lines=10> */
.L_x_57442:


//--------------------- .text._ZN2at6native29vectorized_elementwise_kernelILi8ENS0_13AUnaryFunctorIiiiZZZNS0_16fmod_kernel_cudaERNS_18TensorIteratorBaseEENKUlvE_clEvENKUlvE1_clEvEUliiE_EESt5arrayIPcLm2EEEEviT0_T1_ --------------------------
	.section	.text._ZN2at6native29vectorized_elementwise_kernelILi8ENS0_13AUnaryFunctorIiiiZZZNS0_16fmod_kernel_cudaERNS_18TensorIteratorBaseEENKUlvE_clEvENKUlvE1_clEvEUliiE_EESt5arrayIPcLm2EEEEviT0_T1_,"ax",@progbits
	.align	128
        .global         _ZN2at6native29vectorized_elementwise_kernelILi8ENS0_13AUnaryFunctorIiiiZZZNS0_16fmod_kernel_cudaERNS_18TensorIteratorBaseEENKUlvE_clEvENKUlvE1_clEvEUliiE_EESt5arrayIPcLm2EEEEviT0_T1_
        .type           _ZN2at6native29vectorized_elementwise_kernelILi8ENS0_13AUnaryFunctorIiiiZZZNS0_16fmod_kernel_cudaERNS_18TensorIteratorBaseEENKUlvE_clEvENKUlvE1_clEvEUliiE_EESt5arrayIPcLm2EEEEviT0_T1_,@function
        .size           _ZN2at6native29vectorized_elementwise_kernelILi8ENS0_13AUnaryFunctorIiiiZZZNS0_16fmod_kernel_cudaERNS_18TensorIteratorBaseEENKUlvE_clEvENKUlvE1_clEvEUliiE_EESt5arrayIPcLm2EEEEviT0_T1_,(.L_x_57443 - _ZN2at6native29vectorized_elementwise_kernelILi8ENS0_13AUnaryFunctorIiiiZZZNS0_16fmod_kernel_cudaERNS_18TensorIteratorBaseEENKUlvE_clEvENKUlvE1_clEvEUliiE_EESt5arrayIPcLm2EEEEviT0_T1_)
        .other          _ZN2at6native29vectorized_elementwise_kernelILi8ENS0_13AUnaryFunctorIiiiZZZNS0_16fmod_kernel_cudaERNS_18TensorIteratorBaseEENKUlvE_clEvENKUlvE1_clEvEUliiE_EESt5arrayIPcLm2EEEEviT0_T1_,@"STO_CUDA_ENTRY STV_DEFAULT"
_ZN2at6native29vectorized_elementwise_kernelILi8ENS0_13AUnaryFunctorIiiiZZZNS0_16fmod_kernel_cudaERNS_18TensorIteratorBaseEENKUlvE_clEvENKUlvE1_clEvEUliiE_EESt5arrayIPcLm2EEEEviT0_T1_:
.text._ZN2at6native29vectorized_elementwise_kernelILi8ENS0_13AUnaryFunctorIiiiZZZNS0_16fmod_kernel_cudaERNS_18TensorIteratorBaseEENKUlvE_clEvENKUlvE1_clEvEUliiE_EESt5arrayIPcLm2EEEEviT0_T1_:
        /* <DEDUP_REMOVED lines=187> */
.L_x_23814:
        /* <DEDUP_REMOVED lines=80> */
.L_x_23816:
[----:B------:R-:W-:Y:S05]  /*10b0*/  BSYNC B0 ;  /* 0x0000000000007941 */ /* 0x000fea0003800000 */
.L_x_23815:
        /* <DEDUP_REMOVED lines=33> */
.L_x_23818:
[----:B------:R-:W-:Y:S05]  /*12d0*/  BSYNC B0 ;  /* 0x0000000000007941 */ /* 0x000fea0003800000 */
.L_x_23817:
        /* <DEDUP_REMOVED lines=37> */
.L_x_23820:
[----:B------:R-:W-:Y:S05]  /*1530*/  BSYNC B0 ;  /* 0x0000000000007941 */ /* 0x000fea0003800000 */
.L_x_23819:
        /* <DEDUP_REMOVED lines=27> */
.L_x_23822:
[----:B------:R-:W-:Y:S05]  /*16f0*/  BSYNC B0 ;  /* 0x0000000000007941 */ /* 0x000fea0003800000 */
.L_x_23821:
        /* <DEDUP_REMOVED lines=26> */
.L_x_23824:
[----:B------:R-:W-:Y:S05]  /*18a0*/  BSYNC B0 ;  /* 0x0000000000007941 */ /* 0x000fea0003800000 */
.L_x_23823:
        /* <DEDUP_REMOVED lines=27> */
.L_x_23826:
[----:B------:R-:W-:Y:S05]  /*1a60*/  BSYNC B0 ;  /* 0x0000000000007941 */ /* 0x000fea0003800000 */
.L_x_23825:
        /* <DEDUP_REMOVED lines=27> */
.L_x_23828:
[----:B------:R-:W-:Y:S05]  /*1c20*/  BSYNC B0 ;  /* 0x0000000000007941 */ /* 0x000fea0003800000 */
.L_x_23827:
        /* <DEDUP_REMOVED lines=26> */
.L_x_23830:
[----:B------:R-:W-:Y:S05]  /*1dd0*/  BSYNC B0 ;  /* 0x0000000000007941 */ /* 0x000fea0003800000 */
.L_x_23829:
        /* <DEDUP_REMOVED lines=18> */
.L_x_23833:
[----:B------:R-:W-:-:S13]  /*1f00*/  ISETP.GE.AND P0, PT, R7, R0, PT ;  /* 0x000000000700720c */ /* 0x000fda0003f06270 */
[----:B------:R-:W-:Y:S05]  /*1f10*/  @P0 BRA `(.L_x_23835) ;  /* 0x0000000000300947 */ /* 0x000fea0003800000 */
[----:B0-----:R-:W0:Y:S01]  /*1f20*/  LDC.64 R4, c[0x0][0x220] ;  /* 0x00008800ff047b82 */ /* 0x001e220000000a00 */
[----:B-----5:R-:W-:Y:S01]  /*1f30*/  IADD3 R3, R17, R7, RZ ;  /* 0x0000000711037210 */ /* 0x020fe20007ffe0ff */
[----:B------:R-:W-:-:S04]  /*1f40*/  VIADD R7, R7, 0x80 ;  /* 0x0000008007077836 */ /* 0x000fc80000000000 */
[----:B0-----:R-:W-:-:S05]  /*1f50*/  IMAD.WIDE.U32 R4, R3, 0x4, R4 ;  /* 0x0000000403047825 */ /* 0x001fca00078e0004 */
[----:B------:R1:W-:Y:S02]  /*1f60*/  STG.E desc[UR4][R4.64], R6 ;  /* 0x0000000604007986 */ /* 0x0003e4000c101904 */
.L_x_23834:
[----:B------:R-:W-:-:S13]  /*1f70*/  ISETP.GE.AND P0, PT, R7, R0, PT ;  /* 0x000000000700720c */ /* 0x000fda0003f06270 */
[----:B------:R-:W-:Y:S05]  /*1f80*/  @P0 BRA `(.L_x_23836) ;  /* 0x0000000000340947 */ /* 0x000fea0003800000 */
[----:B01----:R-:W0:Y:S01]  /*1f90*/  LDC.64 R4, c[0x0][0x220] ;  /* 0x00008800ff047b82 */ /* 0x003e220000000a00 */
[----:B------:R-:W-:Y:S01]  /*1fa0*/  IADD3 R3, R17, R7, RZ ;  /* 0x0000000711037210 */ /* 0x000fe20007ffe0ff */
[----:B------:R-:W-:-:S04]  /*1fb0*/  VIADD R7, R7, 0x80 ;  /* 0x0000008007077836 */ /* 0x000fc80000000000 */
[----:B0-----:R-:W-:-:S05]  /*1fc0*/  IMAD.WIDE.U32 R4, R3, 0x4, R4 ;  /* 0x0000000403047825 */ /* 0x001fca00078e0004 */
[----:B------:R1:W-:Y:S02]  /*1fd0*/  STG.E desc[UR4][R4.64], R14 ;  /* 0x0000000e04007986 */ /* 0x0003e4000c101904 */
.L_x_23835:
        /* <DEDUP_REMOVED lines=8> */
.L_x_23836:
[----:B------:R-:W-:Y:S05]  /*2060*/  BSYNC B1 ;  /* 0x0000000000017941 */ /* 0x000fea0003800000 */
.L_x_23832:
[----:B------:R-:W-:-:S13]  /*2070*/  ISETP.GE.AND P0, PT, R7, R0, PT ;  /* 0x000000000700720c */ /* 0x000fda0003f06270 */
[----:B012---:R-:W0:Y:S01]  /*2080*/  @!P0 LDC.64 R4, c[0x0][0x220] ;  /* 0x00008800ff048b82 */ /* 0x007e220000000a00 */
[----:B------:R-:W-:Y:S01]  /*2090*/  @!P0 IADD3 R3, R17, R7, RZ ;  /* 0x0000000711038210 */ /* 0x000fe20007ffe0ff */
[----:B------:R-:W-:-:S04]  /*20a0*/  @!P0 VIADD R7, R7, 0x80 ;  /* 0x0000008007078836 */ /* 0x000fc80000000000 */
[----:B0-----:R-:W-:-:S05]  /*20b0*/  @!P0 IMAD.WIDE.U32 R4, R3, 0x4, R4 ;  /* 0x0000000403048825 */ /* 0x001fca00078e0004 */
[----:B------:R2:W-:Y:S02]  /*20c0*/  @!P0 STG.E desc[UR4][R4.64], R10 ;  /* 0x0000000a04008986 */ /* 0x0005e4000c101904 */
.L_x_23837:
[----:B------:R-:W-:Y:S05]  /*20d0*/  BSYNC B0 ;  /* 0x0000000000007941 */ /* 0x000fea0003800000 */
.L_x_23831:
        /* <DEDUP_REMOVED lines=8> */
.L_x_23838:
        /* <DEDUP_REMOVED lines=10> */
.L_x_57443:


//--------------------- .text._ZN2at6native18elementwise_kernelILi128ELi4EZNS0_15gpu_kernel_implINS0_13BinaryFunctorIaaaZZZNS0_16fmod_kernel_cudaERNS_18TensorIteratorBaseEENKUlvE_clEvENKUlvE0_clEvEUlaaE_EEEEvS5_RKT_EUliE_EEviT1_ --------------------------
	.section	.text._ZN2at6native18elementwise_kernelILi128ELi4EZNS0_15gpu_kernel_implINS0_13BinaryFunctorIaaaZZZNS0_16fmod_kernel_cudaERNS_18TensorIteratorBaseEENKUlvE_clEvENKUlvE0_clEvEUlaaE_EEEEvS5_RKT_EUliE_EEviT1_,"ax",@progbits
	.align	128
        .global         _ZN2at6native18elementwise_kernelILi128ELi4EZNS0_15gpu_kernel_implINS0_13BinaryFunctorIaaaZZZNS0_16fmod_kernel_cudaERNS_18TensorIteratorBaseEENKUlvE_clEvENKUlvE0_clEvEUlaaE_EEEEvS5_RKT_EUliE_EEviT1_
        .type           _ZN2at6native18elementwise_kernelILi128ELi4EZNS0_15gpu_kernel_implINS0_13BinaryFunctorIaaaZZZNS0_16fmod_kernel_cudaERNS_18TensorIteratorBaseEENKUlvE_clEvENKUlvE0_clEvEUlaaE_EEEEvS5_RKT_EUliE_EEviT1_,@function
        .size           _ZN2at6native18elementwise_kernelILi128ELi4EZNS0_15gpu_kernel_implINS0_13BinaryFunctorIaaaZZZNS0_16fmod_kernel_cudaERNS_18TensorIteratorBaseEENKUlvE_clEvENKUlvE0_clEvEUlaaE_EEEEvS5_RKT_EUliE_EEviT1_,(.L_x_57444 - _ZN2at6native18elementwise_kernelILi128ELi4EZNS0_15gpu_kernel_implINS0_13BinaryFunctorIaaaZZZNS0_16fmod_kernel_cudaERNS_18TensorIteratorBaseEENKUlvE_clEvENKUlvE0_clEvEUlaaE_EEEEvS5_RKT_EUliE_EEviT1_)
        .other          _ZN2at6native18elementwise_kernelILi128ELi4EZNS0_15gpu_kernel_implINS0_13BinaryFunctorIaaaZZZNS0_16fmod_kernel_cudaERNS_18TensorIteratorBaseEENKUlvE_clEvENKUlvE0_clEvEUlaaE_EEEEvS5_RKT_EUliE_EEviT1_,@"STO_CUDA_ENTRY STV_DEFAULT"
_ZN2at6native18elementwise_kernelILi128ELi4EZNS0_15gpu_kernel_implINS0_13BinaryFunctorIaaaZZZNS0_16fmod_kernel_cudaERNS_18TensorIteratorBaseEENKUlvE_clEvENKUlvE0_clEvEUlaaE_EEEEvS5_RKT_EUliE_EEviT1_:
.text._ZN2at6native18elementwise_kernelILi128ELi4EZNS0_15gpu_kernel_implINS0_13BinaryFunctorIaaaZZZNS0_16fmod_kernel_cudaERNS_18TensorIteratorBaseEENKUlvE_clEvENKUlvE0_clEvEUlaaE_EEEEvS5_RKT_EUliE_EEviT1_:
        /* <DEDUP_REMOVED lines=365> */
.L_x_23841:
        /* <DEDUP_REMOVED lines=18> */
[----:B------:R0:W5:Y:S01]  /*17f0*/  LDG.E.U8 R19, desc[UR36][R2.64] ;  /* 0x0000002402137981 */ /* 0x000162000c1e1100 */
[----:B------:R-:W-:Y:S05]  /*1800*/  BRA `(.L_x_23847) ;  /* 0x0000000c005c7947 */ /* 0x000fea0003800000 */
.L_x_23845:
[----:B------:R0:W5:Y:S01]  /*1810*/  LDG.E.U8 R19, desc[UR36][R2.64] ;  /* 0x0000002402137981 */ /* 0x000162000c1e1100 */
[----:B------:R-:W-:Y:S05]  /*1820*/  BRA `(.L_x_23847) ;  /* 0x0000000c00547947 */ /* 0x000fea0003800000 */
.L_x_23844:
[----:B------:R-:W-:-:S13]  /*1830*/  ISETP.NE.AND P0, PT, R4, 0x2, PT ;  /* 0x000000020400780c */ /* 0x000fda0003f05270 */
[----:B------:R-:W-:Y:S05]  /*1840*/  @!P0 BRA `(.L_x_23848) ;  /* 0x0000000000208947 */ /* 0x000fea0003800000 */
[----:B------:R-:W-:-:S13]  /*1850*/  ISETP.NE.AND P0, PT, R4, 0x3, PT ;  /* 0x000000030400780c */ /* 0x000fda0003f05270 */
[----:B------:R-:W-:Y:S05]  /*1860*/  @!P0 BRA `(.L_x_23849) ;  /* 0x0000000000108947 */ /* 0x000fea0003800000 */
[----:B------:R-:W-:-:S13]  /*1870*/  ISETP.NE.AND P0, PT, R4, 0x4, PT ;  /* 0x000000040400780c */ /* 0x000fda0003f05270 */
[----:B------:R-:W-:Y:S05]  /*1880*/  @P0 BRA `(.L_x_23846) ;  /* 0x0000000800e80947 */ /* 0x000fea0003800000 */
[----:B------:R0:W5:Y:S01]  /*1890*/  LDG.E.U8 R19, desc[UR36][R2.64] ;  /* 0x0000002402137981 */ /* 0x000162000c1e1100 */
[----:B------:R-:W-:Y:S05]  /*18a0*/  BRA `(.L_x_23847) ;  /* 0x0000000c00347947 */ /* 0x000fea0003800000 */
.L_x_23849:
[----:B------:R0:W5:Y:S01]  /*18b0*/  LDG.E.U8 R19, desc[UR36][R2.64] ;  /* 0x0000002402137981 */ /* 0x000162000c1e1100 */
[----:B------:R-:W-:Y:S05]  /*18c0*/  BRA `(.L_x_23847) ;  /* 0x0000000c002c7947 */ /* 0x000fea0003800000 */
.L_x_23848:
[----:B------:R0:W5:Y:S01]  /*18d0*/  LDG.E.U16 R19, desc[UR36][R2.64] ;  /* 0x0000002402137981 */ /* 0x000162000c1e1500 */
[----:B------:R-:W-:Y:S05]  /*18e0*/  BRA `(.L_x_23847) ;  /* 0x0000000c00247947 */ /* 0x000fea0003800000 */
.L_x_23843:
        /* <DEDUP_REMOVED lines=9> */
.L_x_23851:
[----:B------:R-:W2:Y:S02]  /*1980*/  LDG.E.U16 R0, desc[UR36][R2.64] ;  /* 0x0000002402007981 */ /* 0x000ea4000c1e1500 */
[----:B--2---:R-:W-:-:S06]  /*1990*/  HADD2.F32 R0, -RZ, R0.H0_H0 ;  /* 0x20000000ff007230 */ /* 0x004fcc0000004100 */
[----:B------:R-:W0:Y:S02]  /*19a0*/  F2I.FTZ.TRUNC.NTZ R0, R0 ;  /* 0x0000000000007305 */ /* 0x000e24000021f100 */
[----:B0-----:R-:W-:Y:S01]  /*19b0*/  PRMT R19, R0, 0x7610, R19 ;  /* 0x0000761000137816 */ /* 0x001fe20000000013 */
[----:B------:R-:W-:Y:S06]  /*19c0*/  BRA `(.L_x_23847) ;  /* 0x0000000800ec7947 */ /* 0x000fec0003800000 */
.L_x_23850:
        /* <DEDUP_REMOVED lines=9> */
.L_x_23853:
[----:B------:R-:W2:Y:S02]  /*1a60*/  LDG.E.U16 R2, desc[UR36][R2.64] ;  /* 0x0000002402027981 */ /* 0x000ea4000c1e1500 */
[----:B--2---:R-:W-:-:S06]  /*1a70*/  HADD2.F32 R0, -RZ, R2.H0_H0 ;  /* 0x20000002ff007230 */ /* 0x004fcc0000004100 */
[----:B------:R-:W0:Y:S02]  /*1a80*/  F2I.FTZ.TRUNC.NTZ R0, R0 ;  /* 0x0000000000007305 */ /* 0x000e24000021f100 */
[----:B0-----:R-:W-:Y:S01]  /*1a90*/  PRMT R19, R0, 0x7610, R19 ;  /* 0x0000761000137816 */ /* 0x001fe20000000013 */
[----:B------:R-:W-:Y:S06]  /*1aa0*/  BRA `(.L_x_23847) ;  /* 0x0000000800b47947 */ /* 0x000fec0003800000 */
.L_x_23852:
[----:B------:R-:W2:Y:S02]  /*1ab0*/  LDG.E.64 R2, desc[UR36][R2.64] ;  /* 0x0000002402027981 */ /* 0x000ea4000c1e1b00 */
[----:B--2---:R0:W1:Y:S01]  /*1ac0*/  F2I.F64.TRUNC R19, R2 ;  /* 0x0000000200137311 */ /* 0x004062000030d100 */
[----:B------:R-:W-:Y:S05]  /*1ad0*/  BRA `(.L_x_23847) ;  /* 0x0000000800a87947 */ /* 0x000fea0003800000 */
.L_x_23842:
        /* <DEDUP_REMOVED lines=12> */
.L_x_23856:
[----:B------:R-:W2:Y:S02]  /*1ba0*/  LDG.E.64 R2, desc[UR36][R2.64] ;  /* 0x0000002402027981 */ /* 0x000ea4000c1e1b00 */
[----:B--2---:R3:W4:Y:S01]  /*1bb0*/  F2I.F64.TRUNC R19, R2 ;  /* 0x0000000200137311 */ /* 0x004722000030d100 */
[----:B------:R-:W-:Y:S05]  /*1bc0*/  BRA `(.L_x_23847) ;  /* 0x00000008006c7947 */ /* 0x000fea0003800000 */
.L_x_23855:
        /* <DEDUP_REMOVED lines=28> */
.L_x_23858:
        /* <DEDUP_REMOVED lines=15> */
.L_x_23857:
[----:B------:R-:W2:Y:S02]  /*1e80*/  LDG.E.U16 R0, desc[UR36][R2.64] ;  /* 0x0000002402007981 */ /* 0x000ea4000c1e1500 */
[----:B--2---:R-:W-:-:S06]  /*1e90*/  IMAD.U32 R0, R0, 0x10000, RZ ;  /* 0x0001000000007824 */ /* 0x004fcc00078e00ff */
[----:B------:R-:W0:Y:S02]  /*1ea0*/  F2I.FTZ.TRUNC.NTZ R0, R0 ;  /* 0x0000000000007305 */ /* 0x000e24000021f100 */
[----:B0-----:R-:W-:Y:S01]  /*1eb0*/  PRMT R19, R0, 0x7610, R19 ;  /* 0x0000761000137816 */ /* 0x001fe20000000013 */
[----:B------:R-:W-:Y:S06]  /*1ec0*/  BRA `(.L_x_23847) ;  /* 0x0000000400ac7947 */ /* 0x000fec0003800000 */
.L_x_23854:
        /* <DEDUP_REMOVED lines=10> */
.L_x_23861:
        /* <DEDUP_REMOVED lines=21> */
.L_x_23865:
[----:B------:R-:W-:Y:S05]  /*20c0*/  BSYNC B1 ;  /* 0x0000000000017941 */ /* 0x000fea0003800000 */
.L_x_23864:
[----:B------:R-:W-:Y:S01]  /*20d0*/  LEA R3, R0, 0x3b800000, 0x17 ;  /* 0x3b80000000037811 */ /* 0x000fe200078eb8ff */
[----:B------:R-:W-:-:S05]  /*20e0*/  IMAD.SHL.U32 R0, R2, 0x100000, RZ ;  /* 0x0010000002007824 */ /* 0x000fca00078e00ff */
[----:B------:R-:W-:-:S07]  /*20f0*/  LOP3.LUT R0, R3, R0, R4, 0xfe, !PT ;  /* 0x0000000003007212 */ /* 0x000fce00078efe04 */
.L_x_23863:
[----:B------:R-:W-:Y:S05]  /*2100*/  BSYNC B0 ;  /* 0x0000000000007941 */ /* 0x000fea0003800000 */
.L_x_23862:
[----:B------:R-:W0:Y:S02]  /*2110*/  F2I.FTZ.TRUNC.NTZ R0, R0 ;  /* 0x0000000000007305 */ /* 0x000e24000021f100 */
[----:B0-----:R-:W-:Y:S01]  /*2120*/  PRMT R19, R0, 0x7610, R19 ;  /* 0x0000761000137816 */ /* 0x001fe20000000013 */
[----:B------:R-:W-:Y:S06]  /*2130*/  BRA `(.L_x_23847) ;  /* 0x0000000400107947 */ /* 0x000fec0003800000 */
.L_x_23860:
        /* <DEDUP_REMOVED lines=21> */
.L_x_23869:
[----:B------:R-:W-:Y:S05]  /*2290*/  BSYNC B1 ;  /* 0x0000000000017941 */ /* 0x000fea0003800000 */
.L_x_23868:
[----:B------:R-:W-:Y:S01]  /*22a0*/  LEA R3, R0, 0x37800000, 0x17 ;  /* 0x3780000000037811 */ /* 0x000fe200078eb8ff */
[----:B------:R-:W-:-:S05]  /*22b0*/  IMAD.SHL.U32 R0, R2, 0x200000, RZ ;  /* 0x0020000002007824 */ /* 0x000fca00078e00ff */
[----:B------:R-:W-:-:S07]  /*22c0*/  LOP3.LUT R0, R3, R0, R4, 0xfe, !PT ;  /* 0x0000000003007212 */ /* 0x000fce00078efe04 */
.L_x_23867:
[----:B------:R-:W-:Y:S05]  /*22d0*/  BSYNC B0 ;  /* 0x0000000000007941 */ /* 0x000fea0003800000 */
.L_x_23866:
[----:B------:R-:W0:Y:S02]  /*22e0*/  F2I.FTZ.TRUNC.NTZ R0, R0 ;  /* 0x0000000000007305 */ /* 0x000e24000021f100 */
[----:B0-----:R-:W-:Y:S01]  /*22f0*/  PRMT R19, R0, 0x7610, R19 ;  /* 0x0000761000137816 */ /* 0x001fe20000000013 */
[----:B------:R-:W-:Y:S06]  /*2300*/  BRA `(.L_x_23847) ;  /* 0x00000000009c7947 */ /* 0x000fec0003800000 */
.L_x_23859:
        /* <DEDUP_REMOVED lines=14> */
.L_x_23873:
[----:B------:R-:W-:Y:S05]  /*23f0*/  BSYNC B0 ;  /* 0x0000000000007941 */ /* 0x000fea0003800000 */
.L_x_23872:
[----:B------:R-:W0:Y:S02]  /*2400*/  F2I.FTZ.TRUNC.NTZ R0, R0 ;  /* 0x0000000000007305 */ /* 0x000e24000021f100 */
[----:B0-----:R-:W-:Y:S01]  /*2410*/  PRMT R19, R0, 0x7610, R19 ;  /* 0x0000761000137816 */ /* 0x001fe20000000013 */
[----:B------:R-:W-:Y:S06]  /*2420*/  BRA `(.L_x_23847) ;  /* 0x0000000000547947 */ /* 0x000fec0003800000 */
.L_x_23846:
        /* <DEDUP_REMOVED lines=16> */
.L_x_23874:
[----:B------:R-:W-:Y:S01]  /*2530*/  PRMT R19, RZ, 0x7610, R19 ;  /* 0x00007610ff137816 */ /* 0x000fe20000000013 */
[----:B------:R-:W-:Y:S06]  /*2540*/  BRA `(.L_x_23847) ;  /* 0x00000000000c7947 */ /* 0x000fec0003800000 */
.L_x_23871:
[----:B------:R2:W5:Y:S01]  /*2550*/  LDG.E.U8 R19, desc[UR36][R2.64] ;  /* 0x0000002402137981 */ /* 0x000562000c1e1100 */
[----:B------:R-:W-:Y:S05]  /*2560*/  BRA `(.L_x_23847) ;  /* 0x0000000000047947 */ /* 0x000fea0003800000 */
.L_x_23870:
[----:B------:R1:W5:Y:S02]  /*2570*/  LDG.E.U8 R19, desc[UR36][R2.64] ;  /* 0x0000002402137981 */ /* 0x000364000c1e1100 */
.L_x_23847:
        /* <DEDUP_REMOVED lines=17> */
.L_x_23878:
[----:B------:R3:W5:Y:S01]  /*2690*/  LDG.E.U8 R0, desc[UR36][R2.64] ;  /* 0x0000002402007981 */ /* 0x000762000c1e1100 */
[----:B------:R-:W-:Y:S05]  /*26a0*/  BRA `(.L_x_23880) ;  /* 0x0000000c00547947 */ /* 0x000fea0003800000 */
.L_x_23877:
        /* <DEDUP_REMOVED lines=8> */
.L_x_23882:
[----:B------:R1:W5:Y:S01]  /*2730*/  LDG.E.U8 R0, desc[UR36][R2.64] ;  /* 0x0000002402007981 */ /* 0x000362000c1e1100 */
[----:B------:R-:W-:Y:S05]  /*2740*/  BRA `(.L_x_23880) ;  /* 0x0000000c002c7947 */ /* 0x000fea0003800000 */
.L_x_23881:
[----:B------:R2:W5:Y:S01]  /*2750*/  LDG.E.U16 R0, desc[UR36][R2.64] ;  /* 0x0000002402007981 */ /* 0x000562000c1e1500 */
[----:B------:R-:W-:Y:S05]  /*2760*/  BRA `(.L_x_23880) ;  /* 0x0000000c00247947 */ /* 0x000fea0003800000 */
.L_x_23876:
        /* <DEDUP_REMOVED lines=9> */
.L_x_23884:
[----:B------:R-:W2:Y:S02]  /*2800*/  LDG.E.U16 R4, desc[UR36][R2.64] ;  /* 0x0000002402047981 */ /* 0x000ea4000c1e1500 */
[----:B--2---:R-:W-:-:S06]  /*2810*/  HADD2.F32 R4, -RZ, R4.H0_H0 ;  /* 0x20000004ff047230 */ /* 0x004fcc0000004100 */
[----:B------:R-:W0:Y:S02]  /*2820*/  F2I.FTZ.TRUNC.NTZ R4, R4 ;  /* 0x0000000400047305 */ /* 0x000e24000021f100 */
[----:B0-----:R-:W-:Y:S01]  /*2830*/  PRMT R0, R4, 0x7610, R0 ;  /* 0x0000761004007816 */ /* 0x001fe20000000000 */
[----:B------:R-:W-:Y:S06]  /*2840*/  BRA `(.L_x_23880) ;  /* 0x0000000800ec7947 */ /* 0x000fec0003800000 */
.L_x_23883:
        /* <DEDUP_REMOVED lines=9> */
.L_x_23886:
[----:B------:R-:W2:Y:S02]  /*28e0*/  LDG.E.U16 R2, desc[UR36][R2.64] ;  /* 0x0000002402027981 */ /* 0x000ea4000c1e1500 */
[----:B--2---:R-:W-:-:S06]  /*28f0*/  HADD2.F32 R4, -RZ, R2.H0_H0 ;  /* 0x20000002ff047230 */ /* 0x004fcc0000004100 */
[----:B------:R-:W0:Y:S02]  /*2900*/  F2I.FTZ.TRUNC.NTZ R4, R4 ;  /* 0x0000000400047305 */ /* 0x000e24000021f100 */
[----:B0-----:R-:W-:Y:S01]  /*2910*/  PRMT R0, R4, 0x7610, R0 ;  /* 0x0000761004007816 */ /* 0x001fe20000000000 */
[----:B------:R-:W-:Y:S06]  /*2920*/  BRA `(.L_x_23880) ;  /* 0x0000000800b47947 */ /* 0x000fec0003800000 */
.L_x_23885:
[----:B------:R-:W2:Y:S02]  /*2930*/  LDG.E.64 R2, desc[UR36][R2.64] ;  /* 0x0000002402027981 */ /* 0x000ea4000c1e1b00 */
[----:B--2---:R0:W1:Y:S01]  /*2940*/  F2I.F64.TRUNC R0, R2 ;  /* 0x0000000200007311 */ /* 0x004062000030d100 */
[----:B------:R-:W-:Y:S05]  /*2950*/  BRA `(.L_x_23880) ;  /* 0x0000000800a87947 */ /* 0x000fea0003800000 */
.L_x_23875:
        /* <DEDUP_REMOVED lines=12> */
.L_x_23889:
[----:B------:R-:W2:Y:S02]  /*2a20*/  LDG.E.64 R2, desc[UR36][R2.64] ;  /* 0x0000002402027981 */ /* 0x000ea4000c1e1b00 */
[----:B--2---:R0:W1:Y:S01]  /*2a30*/  F2I.F64.TRUNC R0, R2 ;  /* 0x0000000200007311 */ /* 0x004062000030d100 */
[----:B------:R-:W-:Y:S05]  /*2a40*/  BRA `(.L_x_23880) ;  /* 0x00000008006c7947 */ /* 0x000fea0003800000 */
.L_x_23888:
        /* <DEDUP_REMOVED lines=28> */
.L_x_23891:
        /* <DEDUP_REMOVED lines=15> */
.L_x_23890:
[----:B------:R-:W2:Y:S02]  /*2d00*/  LDG.E.U16 R4, desc[UR36][R2.64] ;  /* 0x0000002402047981 */ /* 0x000ea4000c1e1500 */
[----:B--2---:R-:W-:-:S06]  /*2d10*/  IMAD.U32 R4, R4, 0x10000, RZ ;  /* 0x0001000004047824 */ /* 0x004fcc00078e00ff */
[----:B------:R-:W0:Y:S02]  /*2d20*/  F2I.FTZ.TRUNC.NTZ R4, R4 ;  /* 0x0000000400047305 */ /* 0x000e24000021f100 */
[----:B0-----:R-:W-:Y:S01]  /*2d30*/  PRMT R0, R4, 0x7610, R0 ;  /* 0x0000761004007816 */ /* 0x001fe20000000000 */
[----:B------:R-:W-:Y:S06]  /*2d40*/  BRA `(.L_x_23880) ;  /* 0x0000000400ac7947 */ /* 0x000fec0003800000 */
.L_x_23887:
        /* <DEDUP_REMOVED lines=10> */
.L_x_23894:
        /* <DEDUP_REMOVED lines=21> */
.L_x_23898:
[----:B------:R-:W-:Y:S05]  /*2f40*/  BSYNC B1 ;  /* 0x0000000000017941 */ /* 0x000fea0003800000 */
.L_x_23897:
[----:B------:R-:W-:Y:S01]  /*2f50*/  IMAD.SHL.U32 R2, R2, 0x100000, RZ ;  /* 0x0010000002027824 */ /* 0x000fe200078e00ff */
[----:B------:R-:W-:-:S04]  /*2f60*/  LEA R3, R0, 0x3b800000, 0x17 ;  /* 0x3b80000000037811 */ /* 0x000fc800078eb8ff */
[----:B------:R-:W-:-:S07]  /*2f70*/  LOP3.LUT R4, R3, R2, R4, 0xfe, !PT ;  /* 0x0000000203047212 */ /* 0x000fce00078efe04 */
.L_x_23896:
[----:B------:R-:W-:Y:S05]  /*2f80*/  BSYNC B0 ;  /* 0x0000000000007941 */ /* 0x000fea0003800000 */
.L_x_23895:
[----:B------:R-:W0:Y:S02]  /*2f90*/  F2I.FTZ.TRUNC.NTZ R4, R4 ;  /* 0x0000000400047305 */ /* 0x000e24000021f100 */
[----:B0-----:R-:W-:Y:S01]  /*2fa0*/  PRMT R0, R4, 0x7610, R0 ;  /* 0x0000761004007816 */ /* 0x001fe20000000000 */
[----:B------:R-:W-:Y:S06]  /*2fb0*/  BRA `(.L_x_23880) ;  /* 0x0000000400107947 */ /* 0x000fec0003800000 */
.L_x_23893:
        /* <DEDUP_REMOVED lines=21> */
.L_x_23902:
[----:B------:R-:W-:Y:S05]  /*3110*/  BSYNC B1 ;  /* 0x0000000000017941 */ /* 0x000fea0003800000 */
.L_x_23901:
[----:B------:R-:W-:Y:S01]  /*3120*/  IMAD.SHL.U32 R2, R2, 0x200000, RZ ;  /* 0x0020000002027824 */ /* 0x000fe200078e00ff */
[----:B------:R-:W-:-:S04]  /*3130*/  LEA R3, R0, 0x37800000, 0x17 ;  /* 0x3780000000037811 */ /* 0x000fc800078eb8ff */
[----:B------:R-:W-:-:S07]  /*3140*/  LOP3.LUT R4, R3, R2, R4, 0xfe, !PT ;  /* 0x0000000203047212 */ /* 0x000fce00078efe04 */
.L_x_23900:
[----:B------:R-:W-:Y:S05]  /*3150*/  BSYNC B0 ;  /* 0x0000000000007941 */ /* 0x000fea0003800000 */
.L_x_23899:
[----:B------:R-:W0:Y:S02]  /*3160*/  F2I.FTZ.TRUNC.NTZ R4, R4 ;  /* 0x0000000400047305 */ /* 0x000e24000021f100 */
[----:B0-----:R-:W-:Y:S01]  /*3170*/  PRMT R0, R4, 0x7610, R0 ;  /* 0x0000761004007816 */ /* 0x001fe20000000000 */
[----:B------:R-:W-:Y:S06]  /*3180*/  BRA `(.L_x_23880) ;  /* 0x00000000009c7947 */ /* 0x000fec0003800000 */
.L_x_23892:
        /* <DEDUP_REMOVED lines=14> */
.L_x_23906:
[----:B------:R-:W-:Y:S05]  /*3270*/  BSYNC B0 ;  /* 0x0000000000007941 */ /* 0x000fea0003800000 */
.L_x_23905:
[----:B------:R-:W0:Y:S02]  /*3280*/  F2I.FTZ.TRUNC.NTZ R4, R4 ;  /* 0x0000000400047305 */ /* 0x000e24000021f100 */
[----:B0-----:R-:W-:Y:S01]  /*3290*/  PRMT R0, R4, 0x7610, R0 ;  /* 0x0000761004007816 */ /* 0x001fe20000000000 */
[----:B------:R-:W-:Y:S06]  /*32a0*/  BRA `(.L_x_23880) ;  /* 0x0000000000547947 */ /* 0x000fec0003800000 */
.L_x_23879:
        /* <DEDUP_REMOVED lines=16> */
.L_x_23907:
[----:B------:R-:W-:Y:S01]  /*33b0*/  PRMT R0, RZ, 0x7610, R0 ;  /* 0x00007610ff007816 */ /* 0x000fe20000000000 */
[----:B------:R-:W-:Y:S06]  /*33c0*/  BRA `(.L_x_23880) ;  /* 0x00000000000c7947 */ /* 0x000fec0003800000 */
.L_x_23904:
[----:B------:R0:W5:Y:S01]  /*33d0*/  LDG.E.U8 R0, desc[UR36][R2.64] ;  /* 0x0000002402007981 */ /* 0x000162000c1e1100 */
[----:B------:R-:W-:Y:S05]  /*33e0*/  BRA `(.L_x_23880) ;  /* 0x0000000000047947 */ /* 0x000fea0003800000 */
.L_x_23903:
[----:B------:R0:W5:Y:S02]  /*33f0*/  LDG.E.U8 R0, desc[UR36][R2.64] ;  /* 0x0000002402007981 */ /* 0x000164000c1e1100 */
.L_x_23880:
[----:B-1---5:R-:W-:Y:S02]  /*3400*/  LOP3.LUT R0, R0, 0xffff, RZ, 0xc0, !PT ;  /* 0x0000ffff00007812 */ /* 0x022fe400078ec0ff */
[----:B------:R-:W-:Y:S02]  /*3410*/  LOP3.LUT R19, R19, 0xffff, RZ, 0xc0, !PT ;  /* 0x0000ffff13137812 */ /* 0x000fe400078ec0ff */
[----:B------:R-:W-:Y:S02]  /*3420*/  PRMT R0, R0, 0x8880, RZ ;  /* 0x0000888000007816 */ /* 0x000fe400000000ff */
[----:B------:R-:W-:Y:S02]  /*3430*/  PRMT R4, R19, 0x8880, RZ ;  /* 0x0000888013047816 */ /* 0x000fe400000000ff */
[-C--:B------:R-:W-:Y:S02]  /*3440*/  IABS R7, R0.reuse ;  /* 0x0000000000077213 */ /* 0x080fe40000000000 */
[----:B------:R-:W-:-:S02]  /*3450*/  IABS R8, R0 ;  /* 0x0000000000087213 */ /* 0x000fc40000000000 */
[----:B------:R-:W1:Y:S01]  /*3460*/  I2F.RP R5, R7 ;  /* 0x0000000700057306 */ /* 0x000e620000209400 */
[----:B------:R-:W-:-:S07]  /*3470*/  ISETP.GE.AND P1, PT, R4, RZ, PT ;  /* 0x000000ff0400720c */ /* 0x000fce0003f26270 */
[----:B-1----:R-:W0:Y:S02]  /*3480*/  MUFU.RCP R5, R5 ;  /* 0x0000000500057308 */ /* 0x002e240000001000 */
[----:B0-234-:R-:W-:Y:S02]  /*3490*/  VIADD R2, R5, 0xffffffe ;  /* 0x0ffffffe05027836 */ /* 0x01dfe40000000000 */
        /* <DEDUP_REMOVED lines=31> */
.L_x_23911:
[----:B------:R1:W-:Y:S01]  /*3690*/  STG.E.U8 desc[UR36][R16.64], R2 ;  /* 0x0000000210007986 */ /* 0x0003e2000c101124 */
[----:B------:R-:W-:Y:S05]  /*36a0*/  BRA `(.L_x_23913) ;  /* 0x0000000c008c7947 */ /* 0x000fea0003800000 */
.L_x_23910:
[----:B------:R-:W-:-:S13]  /*36b0*/  ISETP.NE.AND P0, PT, R3, 0x2, PT ;  /* 0x000000020300780c */ /* 0x000fda0003f05270 */
[----:B------:R-:W-:Y:S05]  /*36c0*/  @!P0 BRA `(.L_x_23914) ;  /* 0x0000000000348947 */ /* 0x000fea0003800000 */
[----:B------:R-:W-:-:S13]  /*36d0*/  ISETP.NE.AND P0, PT, R3, 0x3, PT ;  /* 0x000000030300780c */ /* 0x000fda0003f05270 */
[----:B------:R-:W-:Y:S05]  /*36e0*/  @!P0 BRA `(.L_x_23915) ;  /* 0x0000000000208947 */ /* 0x000fea0003800000 */
[----:B------:R-:W-:-:S13]  /*36f0*/  ISETP.NE.AND P0, PT, R3, 0x4, PT ;  /* 0x000000040300780c */ /* 0x000fda0003f05270 */
[----:B------:R-:W-:Y:S05]  /*3700*/  @P0 BRA `(.L_x_23912) ;  /* 0x0000000c00140947 */ /* 0x000fea0003800000 */
[----:B------:R-:W-:-:S04]  /*3710*/  LOP3.LUT R0, R2, 0xffff, RZ, 0xc0, !PT ;  /* 0x0000ffff02007812 */ /* 0x000fc800078ec0ff */
[----:B------:R-:W-:-:S05]  /*3720*/  PRMT R0, R0, 0x8880, RZ ;  /* 0x0000888000007816 */ /* 0x000fca00000000ff */
[----:B------:R-:W-:-:S05]  /*3730*/  IMAD.MOV.U32 R2, RZ, RZ, R0 ;  /* 0x000000ffff027224 */ /* 0x000fca00078e0000 */
[----:B------:R-:W-:-:S05]  /*3740*/  SHF.R.S32.HI R3, RZ, 0x1f, R2 ;  /* 0x0000001fff037819 */ /* 0x000fca0000011402 */
[----:B------:R4:W-:Y:S01]  /*3750*/  STG.E.64 desc[UR36][R16.64], R2 ;  /* 0x0000000210007986 */ /* 0x0009e2000c101b24 */
[----:B------:R-:W-:Y:S05]  /*3760*/  BRA `(.L_x_23913) ;  /* 0x0000000c005c7947 */ /* 0x000fea0003800000 */
.L_x_23915:
[----:B------:R-:W-:-:S05]  /*3770*/  PRMT R3, R2, 0x8880, RZ ;  /* 0x0000888002037816 */ /* 0x000fca00000000ff */
[----:B------:R3:W-:Y:S01]  /*3780*/  STG.E desc[UR36][R16.64], R3 ;  /* 0x0000000310007986 */ /* 0x0007e2000c101924 */
[----:B------:R-:W-:Y:S05]  /*3790*/  BRA `(.L_x_23913) ;  /* 0x0000000c00507947 */ /* 0x000fea0003800000 */
.L_x_23914:
[----:B------:R-:W-:-:S04]  /*37a0*/  PRMT R3, R2, 0x8880, RZ ;  /* 0x0000888002037816 */ /* 0x000fc800000000ff */
[----:B------:R-:W-:-:S05]  /*37b0*/  PRMT R3, R3, 0x7710, RZ ;  /* 0x0000771003037816 */ /* 0x000fca00000000ff */
[----:B------:R2:W-:Y:S01]  /*37c0*/  STG.E.U16 desc[UR36][R16.64], R3 ;  /* 0x0000000310007986 */ /* 0x0005e2000c101524 */
[----:B------:R-:W-:Y:S05]  /*37d0*/  BRA `(.L_x_23913) ;  /* 0x0000000c00407947 */ /* 0x000fea0003800000 */
.L_x_23909:
[----:B------:R-:W-:-:S13]  /*37e0*/  ISETP.GT.AND P0, PT, R3, 0x6, PT ;  /* 0x000000060300780c */ /* 0x000fda0003f04270 */
[----:B------:R-:W-:Y:S05]  /*37f0*/  @P0 BRA `(.L_x_23916) ;  /* 0x00000000002c0947 */ /* 0x000fea0003800000 */
[----:B------:R-:W-:-:S13]  /*3800*/  ISETP.NE.AND P0, PT, R3, 0x5, PT ;  /* 0x000000050300780c */ /* 0x000fda0003f05270 */
[----:B------:R-:W-:Y:S05]  /*3810*/  @!P0 BRA `(.L_x_23917) ;  /* 0x0000000000148947 */ /* 0x000fea0003800000 */
[----:B------:R-:W-:-:S13]  /*3820*/  ISETP.NE.AND P0, PT, R3, 0x6, PT ;  /* 0x000000060300780c */ /* 0x000fda0003f05270 */
[----:B------:R-:W-:Y:S05]  /*3830*/  @P0 BRA `(.L_x_23912) ;  /* 0x0000000800c80947 */ /* 0x000fea0003800000 */
[----:B------:R-:W0:Y:S02]  /*3840*/  I2F.S8 R3, R2 ;  /* 0x0000000200037306 */ /* 0x000e240000001400 */
[----:B0-----:R0:W-:Y:S01]  /*3850*/  STG.E desc[UR36][R16.64], R3 ;  /* 0x0000000310007986 */ /* 0x0011e2000c101924 */
[----:B------:R-:W-:Y:S05]  /*3860*/  BRA `(.L_x_23913) ;  /* 0x0000000c001c7947 */ /* 0x000fea0003800000 */
.L_x_23917:
[----:B------:R-:W0:Y:S02]  /*3870*/  I2F.S8 R0, R2 ;  /* 0x0000000200007306 */ /* 0x000e240000001400 */
[----:B0-----:R-:W-:-:S05]  /*3880*/  F2FP.F16.F32.PACK_AB R0, RZ, R0 ;  /* 0x00000000ff00723e */ /* 0x001fca00000000ff */
[----:B------:R0:W-:Y:S01]  /*3890*/  STG.E.U16 desc[UR36][R16.64], R0 ;  /* 0x0000000010007986 */ /* 0x0001e2000c101524 */
[----:B------:R-:W-:Y:S05]  /*38a0*/  BRA `(.L_x_23913) ;  /* 0x0000000c000c7947 */ /* 0x000fea0003800000 */
.L_x_23916:
[----:B------:R-:W-:-:S13]  /*38b0*/  ISETP.NE.AND P0, PT, R3, 0x7, PT ;  /* 0x000000070300780c */ /* 0x000fda0003f05270 */
[----:B------:R-:W-:Y:S05]  /*38c0*/  @!P0 BRA `(.L_x_23918) ;  /* 0x0000000000348947 */ /* 0x000fea0003800000 */
[----:B------:R-:W-:-:S13]  /*38d0*/  ISETP.NE.AND P0, PT, R3, 0x8, PT ;  /* 0x000000080300780c */ /* 0x000fda0003f05270 */
[----:B------:R-:W-:Y:S05]  /*38e0*/  @!P0 BRA `(.L_x_23919) ;  /* 0x0000000000188947 */ /* 0x000fea0003800000 */
[----:B------:R-:W-:-:S13]  /*38f0*/  ISETP.NE.AND P0, PT, R3, 0x9, PT ;  /* 0x000000090300780c */ /* 0x000fda0003f05270 */
[----:B------:R-:W-:Y:S05]  /*3900*/  @P0 BRA `(.L_x_23912) ;  /* 0x0000000800940947 */ /* 0x000fea0003800000 */
[----:B------:R-:W0:Y:S01]  /*3910*/  I2F.S8 R2, R2 ;  /* 0x0000000200027306 */ /* 0x000e220000001400 */
[----:B------:R-:W-:-:S05]  /*3920*/  IMAD.MOV.U32 R3, RZ, RZ, RZ ;  /* 0x000000ffff037224 */ /* 0x000fca00078e00ff */
[----:B0-----:R0:W-:Y:S01]  /*3930*/  STG.E.64 desc[UR36][R16.64], R2 ;  /* 0x0000000210007986 */ /* 0x0011e2000c101b24 */
[----:B------:R-:W-:Y:S05]  /*3940*/  BRA `(.L_x_23913) ;  /* 0x0000000800e47947 */ /* 0x000fea0003800000 */
.L_x_23919:
[----:B------:R-:W0:Y:S02]  /*3950*/  I2F.S8 R2, R2 ;  /* 0x0000000200027306 */ /* 0x000e240000001400 */
[----:B0-----:R-:W-:-:S04]  /*3960*/  F2FP.F16.F32.PACK_AB R3, RZ, R2 ;  /* 0x00000002ff03723e */ /* 0x001fc800000000ff */
[----:B------:R-:W-:-:S05]  /*3970*/  PRMT R3, R3, 0x5410, RZ ;  /* 0x0000541003037816 */ /* 0x000fca00000000ff */
[----:B------:R0:W-:Y:S01]  /*3980*/  STG.E desc[UR36][R16.64], R3 ;  /* 0x0000000310007986 */ /* 0x0001e2000c101924 */
[----:B------:R-:W-:Y:S05]  /*3990*/  BRA `(.L_x_23913) ;  /* 0x0000000800d07947 */ /* 0x000fea0003800000 */
.L_x_23918:
[----:B------:R-:W-:-:S04]  /*39a0*/  PRMT R2, R2, 0x8880, RZ ;  /* 0x0000888002027816 */ /* 0x000fc800000000ff */
[----:B------:R-:W-:-:S06]  /*39b0*/  PRMT R2, R2, 0x7710, RZ ;  /* 0x0000771002027816 */ /* 0x000fcc00000000ff */
[----:B------:R-:W0:Y:S02]  /*39c0*/  I2F.F64.S16 R2, R2 ;  /* 0x0000000200027312 */ /* 0x000e240000101c00 */
[----:B0-----:R0:W-:Y:S01]  /*39d0*/  STG.E.64 desc[UR36][R16.64], R2 ;  /* 0x0000000210007986 */ /* 0x0011e2000c101b24 */
[----:B------:R-:W-:Y:S05]  /*39e0*/  BRA `(.L_x_23913) ;  /* 0x0000000800bc7947 */ /* 0x000fea0003800000 */
.L_x_23908:
        /* <DEDUP_REMOVED lines=8> */
[----:B------:R-:W-:-:S04]  /*3a70*/  LOP3.LUT P0, RZ, R2, 0xff, RZ, 0xc0, !PT ;  /* 0x000000ff02ff7812 */ /* 0x000fc8000780c0ff */
[----:B------:R-:W-:-:S05]  /*3a80*/  SEL R3, RZ, 0x1, !P0 ;  /* 0x00000001ff037807 */ /* 0x000fca0004000000 */
[----:B------:R0:W-:Y:S01]  /*3a90*/  STG.E.U8 desc[UR36][R16.64], R3 ;  /* 0x0000000310007986 */ /* 0x0001e2000c101124 */
[----:B------:R-:W-:Y:S05]  /*3aa0*/  BRA `(.L_x_23913) ;  /* 0x00000008008c7947 */ /* 0x000fea0003800000 */
.L_x_23922:
[----:B------:R-:W-:Y:S02]  /*3ab0*/  PRMT R4, R2, 0x8880, RZ ;  /* 0x0000888002047816 */ /* 0x000fe400000000ff */
[----:B------:R-:W-:Y:S02]  /*3ac0*/  CS2R R6, SRZ ;  /* 0x0000000000067805 */ /* 0x000fe4000001ff00 */
[----:B------:R-:W-:-:S06]  /*3ad0*/  PRMT R4, R4, 0x7710, RZ ;  /* 0x0000771004047816 */ /* 0x000fcc00000000ff */
[----:B------:R-:W0:Y:S02]  /*3ae0*/  I2F.F64.S16 R4, R4 ;  /* 0x0000000400047312 */ /* 0x000e240000101c00 */
[----:B0-----:R0:W-:Y:S01]  /*3af0*/  STG.E.128 desc[UR36][R16.64], R4 ;  /* 0x0000000410007986 */ /* 0x0011e2000c101d24 */
[----:B------:R-:W-:Y:S05]  /*3b00*/  BRA `(.L_x_23913) ;  /* 0x0000000800747947 */ /* 0x000fea0003800000 */
.L_x_23921:
[----:B------:R-:W-:-:S13]  /*3b10*/  ISETP.NE.AND P0, PT, R3, 0xf, PT ;  /* 0x0000000f0300780c */ /* 0x000fda0003f05270 */
[----:B------:R-:W-:Y:S05]  /*3b20*/  @!P0 BRA `(.L_x_23923) ;  /* 0x0000000000b48947 */ /* 0x000fea0003800000 */
[----:B------:R-:W-:-:S13]  /*3b30*/  ISETP.NE.AND P0, PT, R3, 0x17, PT ;  /* 0x000000170300780c */ /* 0x000fda0003f05270 */
[----:B------:R-:W-:Y:S05]  /*3b40*/  @!P0 BRA `(.L_x_23924) ;  /* 0x0000000000548947 */ /* 0x000fea0003800000 */
[----:B------:R-:W-:-:S13]  /*3b50*/  ISETP.NE.AND P0, PT, R3, 0x18, PT ;  /* 0x000000180300780c */ /* 0x000fda0003f05270 */
[----:B------:R-:W-:Y:S05]  /*3b60*/  @P0 BRA `(.L_x_23912) ;  /* 0x0000000400fc0947 */ /* 0x000fea0003800000 */
[----:B------:R-:W0:Y:S01]  /*3b70*/  I2F.S8 R5, R2 ;  /* 0x0000000200057306 */ /* 0x000e220000001400 */
        /* <DEDUP_REMOVED lines=14> */
.L_x_23926:
[----:B------:R-:W-:Y:S05]  /*3c60*/  BSYNC B0 ;  /* 0x0000000000007941 */ /* 0x000fea0003800000 */
.L_x_23925:
[----:B------:R-:W-:-:S05]  /*3c70*/  LOP3.LUT R3, R0, R3, RZ, 0xfc, !PT ;  /* 0x0000000300037212 */ /* 0x000fca00078efcff */
[----:B------:R0:W-:Y:S01]  /*3c80*/  STG.E.U8 desc[UR36][R16.64], R3 ;  /* 0x0000000310007986 */ /* 0x0001e2000c101124 */
[----:B------:R-:W-:Y:S05]  /*3c90*/  BRA `(.L_x_23913) ;  /* 0x0000000800107947 */ /* 0x000fea0003800000 */
.L_x_23924:
[----:B------:R-:W0:Y:S01]  /*3ca0*/  I2F.S8 R5, R2 ;  /* 0x0000000200057306 */ /* 0x000e220000001400 */
        /* <DEDUP_REMOVED lines=12> */
.L_x_23928:
[----:B------:R-:W-:Y:S01]  /*3d70*/  IMAD.MOV.U32 R0, RZ, RZ, 0x7f ;  /* 0x0000007fff007424 */ /* 0x000fe200078e00ff */
[----:B------:R-:W-:-:S04]  /*3d80*/  ISETP.GT.U32.AND P0, PT, R3, 0x7f800000, PT ;  /* 0x7f8000000300780c */ /* 0x000fc80003f04070 */
[----:B------:R-:W-:-:S09]  /*3d90*/  SEL R0, R0, 0x7c, P0 ;  /* 0x0000007c00007807 */ /* 0x000fd20000000000 */
.L_x_23929:
[----:B------:R-:W-:Y:S05]  /*3da0*/  BSYNC B0 ;  /* 0x0000000000007941 */ /* 0x000fea0003800000 */
.L_x_23927:
[----:B------:R-:W-:-:S04]  /*3db0*/  LOP3.LUT R2, R5, 0x80000000, RZ, 0xc0, !PT ;  /* 0x8000000005027812 */ /* 0x000fc800078ec0ff */
[----:B------:R-:W-:-:S04]  /*3dc0*/  SHF.R.U32.HI R3, RZ, 0x18, R2 ;  /* 0x00000018ff037819 */ /* 0x000fc80000011602 */
[----:B------:R-:W-:-:S05]  /*3dd0*/  LOP3.LUT R3, R0, R3, RZ, 0xfc, !PT ;  /* 0x0000000300037212 */ /* 0x000fca00078efcff */
[----:B------:R0:W-:Y:S01]  /*3de0*/  STG.E.U8 desc[UR36][R16.64], R3 ;  /* 0x0000000310007986 */ /* 0x0001e2000c101124 */
[----:B------:R-:W-:Y:S05]  /*3df0*/  BRA `(.L_x_23913) ;  /* 0x0000000400b87947 */ /* 0x000fea0003800000 */
.L_x_23923:
[----:B------:R-:W0:Y:S02]  /*3e00*/  I2F.S8 R0, R2 ;  /* 0x0000000200007306 */ /* 0x000e240000001400 */
[----:B0-----:R-:W-:-:S05]  /*3e10*/  F2FP.BF16.F32.PACK_AB R0, RZ, R0 ;  /* 0x00000000ff00723e */ /* 0x001fca00000010ff */
[----:B------:R0:W-:Y:S01]  /*3e20*/  STG.E.U16 desc[UR36][R16.64], R0 ;  /* 0x0000000010007986 */ /* 0x0001e2000c101524 */
[----:B------:R-:W-:Y:S05]  /*3e30*/  BRA `(.L_x_23913) ;  /* 0x0000000400a87947 */ /* 0x000fea0003800000 */
.L_x_23920:
        /* <DEDUP_REMOVED lines=8> */
[----:B------:R-:W-:-:S04]  /*3ec0*/  PRMT R3, R2, 0x8880, RZ ;  /* 0x0000888002037816 */ /* 0x000fc800000000ff */
[----:B------:R-:W-:-:S05]  /*3ed0*/  PRMT R3, R3, 0x7710, RZ ;  /* 0x0000771003037816 */ /* 0x000fca00000000ff */
[----:B------:R0:W-:Y:S01]  /*3ee0*/  STG.E.U16 desc[UR36][R16.64], R3 ;  /* 0x0000000310007986 */ /* 0x0001e2000c101524 */
[----:B------:R-:W-:Y:S05]  /*3ef0*/  BRA `(.L_x_23913) ;  /* 0x0000000400787947 */ /* 0x000fea0003800000 */
.L_x_23932:
[----:B------:R-:W0:Y:S01]  /*3f00*/  I2F.S8 R5, R2 ;  /* 0x0000000200057306 */ /* 0x000e220000001400 */
        /* <DEDUP_REMOVED lines=16> */
.L_x_23935:
[----:B------:R-:W-:-:S04]  /*4010*/  LOP3.LUT R2, R5, 0x80000000, RZ, 0xc0, !PT ;  /* 0x8000000005027812 */ /* 0x000fc800078ec0ff */
[----:B------:R-:W-:-:S04]  /*4020*/  SHF.R.U32.HI R3, RZ, 0x18, R2 ;  /* 0x00000018ff037819 */ /* 0x000fc80000011602 */
[----:B------:R-:W-:-:S04]  /*4030*/  LOP3.LUT R0, R0, R3, RZ, 0xfc, !PT ;  /* 0x0000000300007212 */ /* 0x000fc800078efcff */
[----:B------:R-:W-:-:S07]  /*4040*/  PRMT R8, R0, 0x7610, R8 ;  /* 0x0000761000087816 */ /* 0x000fce0000000008 */
.L_x_23934:
[----:B------:R-:W-:Y:S05]  /*4050*/  BSYNC B0 ;  /* 0x0000000000007941 */ /* 0x000fea0003800000 */
.L_x_23933:
[----:B------:R0:W-:Y:S01]  /*4060*/  STG.E.U8 desc[UR36][R16.64], R8 ;  /* 0x0000000810007986 */ /* 0x0001e2000c101124 */
[----:B------:R-:W-:Y:S05]  /*4070*/  BRA `(.L_x_23913) ;  /* 0x0000000400187947 */ /* 0x000fea0003800000 */
.L_x_23931:
        /* <DEDUP_REMOVED lines=17> */
.L_x_23938:
[----:B------:R-:W-:-:S04]  /*4190*/  LOP3.LUT R2, R5, 0x80000000, RZ, 0xc0, !PT ;  /* 0x8000000005027812 */ /* 0x000fc800078ec0ff */
[----:B------:R-:W-:-:S04]  /*41a0*/  SHF.R.U32.HI R3, RZ, 0x18, R2 ;  /* 0x00000018ff037819 */ /* 0x000fc80000011602 */
[----:B------:R-:W-:-:S04]  /*41b0*/  LOP3.LUT R0, R0, R3, RZ, 0xfc, !PT ;  /* 0x0000000300007212 */ /* 0x000fc800078efcff */
[----:B------:R-:W-:-:S07]  /*41c0*/  PRMT R8, R0, 0x7610, R8 ;  /* 0x0000761000087816 */ /* 0x000fce0000000008 */
.L_x_23937:
[----:B------:R-:W-:Y:S05]  /*41d0*/  BSYNC B0 ;  /* 0x0000000000007941 */ /* 0x000fea0003800000 */
.L_x_23936:
[----:B------:R0:W-:Y:S01]  /*41e0*/  STG.E.U8 desc[UR36][R16.64], R8 ;  /* 0x0000000810007986 */ /* 0x0001e2000c101124 */
[----:B------:R-:W-:Y:S05]  /*41f0*/  BRA `(.L_x_23913) ;  /* 0x0000000000b87947 */ /* 0x000fea0003800000 */
.L_x_23930:
[----:B------:R-:W-:-:S13]  /*4200*/  ISETP.NE.AND P0, PT, R3, 0x1c, PT ;  /* 0x0000001c0300780c */ /* 0x000fda0003f05270 */
[----:B------:R-:W-:Y:S05]  /*4210*/  @!P0 BRA `(.L_x_23939) ;  /* 0x0000000000a88947 */ /* 0x000fea0003800000 */
[----:B------:R-:W-:-:S13]  /*4220*/  ISETP.NE.AND P0, PT, R3, 0x1d, PT ;  /* 0x0000001d0300780c */ /* 0x000fda0003f05270 */
[----:B------:R-:W-:Y:S05]  /*4230*/  @!P0 BRA `(.L_x_23940) ;  /* 0x00000000008c8947 */ /* 0x000fea0003800000 */
[----:B------:R-:W-:-:S13]  /*4240*/  ISETP.NE.AND P0, PT, R3, 0x2c, PT ;  /* 0x0000002c0300780c */ /* 0x000fda0003f05270 */
[----:B------:R-:W-:Y:S05]  /*4250*/  @P0 BRA `(.L_x_23912) ;  /* 0x0000000000400947 */ /* 0x000fea0003800000 */
[----:B------:R-:W0:Y:S02]  /*4260*/  I2F.S8 R2, R2 ;  /* 0x0000000200027306 */ /* 0x000e240000001400 */
        /* <DEDUP_REMOVED lines=15> */
.L_x_23912:
        /* <DEDUP_REMOVED lines=16> */
.L_x_23941:
[----:B------:R-:W-:Y:S05]  /*4460*/  BRA `(.L_x_23913) ;  /* 0x00000000001c7947 */ /* 0x000fea0003800000 */
.L_x_23940:
[----:B------:R-:W-:-:S04]  /*4470*/  LOP3.LUT R2, R2, 0xffff, RZ, 0xc0, !PT ;  /* 0x0000ffff02027812 */ /* 0x000fc800078ec0ff */
[----:B------:R-:W-:-:S04]  /*4480*/  PRMT R2, R2, 0x8880, RZ ;  /* 0x0000888002027816 */ /* 0x000fc800000000ff */
[----:B------:R-:W-:-:S05]  /*4490*/  SHF.R.S32.HI R3, RZ, 0x1f, R2 ;  /* 0x0000001fff037819 */ /* 0x000fca0000011402 */
[----:B------:R0:W-:Y:S01]  /*44a0*/  STG.E.64 desc[UR36][R16.64], R2 ;  /* 0x0000000210007986 */ /* 0x0001e2000c101b24 */
[----:B------:R-:W-:Y:S05]  /*44b0*/  BRA `(.L_x_23913) ;  /* 0x0000000000087947 */ /* 0x000fea0003800000 */
.L_x_23939:
[----:B------:R-:W-:-:S05]  /*44c0*/  PRMT R3, R2, 0x8880, RZ ;  /* 0x0000888002037816 */ /* 0x000fca00000000ff */
[----:B------:R0:W-:Y:S02]  /*44d0*/  STG.E desc[UR36][R16.64], R3 ;  /* 0x0000000310007986 */ /* 0x0001e4000c101924 */
.L_x_23913:
[----:B------:R-:W-:-:S04]  /*44e0*/  IMAD R18, R18, 0x200, R23 ;  /* 0x0000020012127824 */ /* 0x000fc800078e0217 */
[----:B------:R-:W-:-:S07]  /*44f0*/  VIADD R19, R18, 0x80 ;  /* 0x0000008012137836 */ /* 0x000fce0000000000 */
.L_x_23840:
[----:B------:R-:W-:Y:S05]  /*4500*/  BSYNC B6 ;  /* 0x0000000000067941 */ /* 0x000fea0003800000 */
.L_x_23839:
        /* <DEDUP_REMOVED lines=358> */
.L_x_23944:
        /* <DEDUP_REMOVED lines=20> */
.L_x_23948:
[----:B------:R0:W5:Y:S01]  /*5cb0*/  LDG.E.U8 R22, desc[UR36][R2.64] ;  /* 0x0000002402167981 */ /* 0x000162000c1e1100 */
[----:B------:R-:W-:Y:S05]  /*5cc0*/  BRA `(.L_x_23950) ;  /* 0x0000000c00547947 */ /* 0x000fea0003800000 */
.L_x_23947:
        /* <DEDUP_REMOVED lines=8> */
.L_x_23952:
[----:B------:R0:W5:Y:S01]  /*5d50*/  LDG.E.U8 R22, desc[UR36][R2.64] ;  /* 0x0000002402167981 */ /* 0x000162000c1e1100 */
[----:B------:R-:W-:Y:S05]  /*5d60*/  BRA `(.L_x_23950) ;  /* 0x0000000c002c7947 */ /* 0x000fea0003800000 */
.L_x_23951:
[----:B------:R0:W5:Y:S01]  /*5d70*/  LDG.E.U16 R22, desc[UR36][R2.64] ;  /* 0x0000002402167981 */ /* 0x000162000c1e1500 */
[----:B------:R-:W-:Y:S05]  /*5d80*/  BRA `(.L_x_23950) ;  /* 0x0000000c00247947 */ /* 0x000fea0003800000 */
.L_x_23946:
        /* <DEDUP_REMOVED lines=9> */
.L_x_23954:
[----:B------:R-:W2:Y:S02]  /*5e20*/  LDG.E.U16 R0, desc[UR36][R2.64] ;  /* 0x0000002402007981 */ /* 0x000ea4000c1e1500 */
[----:B--2---:R-:W-:-:S06]  /*5e30*/  HADD2.F32 R0, -RZ, R0.H0_H0 ;  /* 0x20000000ff007230 */ /* 0x004fcc0000004100 */
[----:B------:R-:W0:Y:S02]  /*5e40*/  F2I.FTZ.TRUNC.NTZ R0, R0 ;  /* 0x0000000000007305 */ /* 0x000e24000021f100 */
[----:B0-----:R-:W-:Y:S01]  /*5e50*/  PRMT R22, R0, 0x7610, R22 ;  /* 0x0000761000167816 */ /* 0x001fe20000000016 */
[----:B------:R-:W-:Y:S06]  /*5e60*/  BRA `(.L_x_23950) ;  /* 0x0000000800ec7947 */ /* 0x000fec0003800000 */
.L_x_23953:
        /* <DEDUP_REMOVED lines=9> */
.L_x_23956:
[----:B------:R-:W2:Y:S02]  /*5f00*/  LDG.E.U16 R2, desc[UR36][R2.64] ;  /* 0x0000002402027981 */ /* 0x000ea4000c1e1500 */
[----:B--2---:R-:W-:-:S06]  /*5f10*/  HADD2.F32 R0, -RZ, R2.H0_H0 ;  /* 0x20000002ff007230 */ /* 0x004fcc0000004100 */
[----:B------:R-:W0:Y:S02]  /*5f20*/  F2I.FTZ.TRUNC.NTZ R0, R0 ;  /* 0x0000000000007305 */ /* 0x000e24000021f100 */
[----:B0-----:R-:W-:Y:S01]  /*5f30*/  PRMT R22, R0, 0x7610, R22 ;  /* 0x0000761000167816 */ /* 0x001fe20000000016 */
[----:B------:R-:W-:Y:S06]  /*5f40*/  BRA `(.L_x_23950) ;  /* 0x0000000800b47947 */ /* 0x000fec0003800000 */
.L_x_23955:
[----:B------:R-:W2:Y:S02]  /*5f50*/  LDG.E.64 R2, desc[UR36][R2.64] ;  /* 0x0000002402027981 */ /* 0x000ea4000c1e1b00 */
[----:B--2---:R0:W1:Y:S01]  /*5f60*/  F2I.F64.TRUNC R22, R2 ;  /* 0x0000000200167311 */ /* 0x004062000030d100 */
[----:B------:R-:W-:Y:S05]  /*5f70*/  BRA `(.L_x_23950) ;  /* 0x0000000800a87947 */ /* 0x000fea0003800000 */
.L_x_23945:
        /* <DEDUP_REMOVED lines=12> */
.L_x_23959:
[----:B------:R-:W2:Y:S02]  /*6040*/  LDG.E.64 R2, desc[UR36][R2.64] ;  /* 0x0000002402027981 */ /* 0x000ea4000c1e1b00 */
[----:B--2---:R0:W1:Y:S01]  /*6050*/  F2I.F64.TRUNC R22, R2 ;  /* 0x0000000200167311 */ /* 0x004062000030d100 */
[----:B------:R-:W-:Y:S05]  /*6060*/  BRA `(.L_x_23950) ;  /* 0x00000008006c7947 */ /* 0x000fea0003800000 */
.L_x_23958:
        /* <DEDUP_REMOVED lines=28> */
.L_x_23961:
        /* <DEDUP_REMOVED lines=15> */
.L_x_23960:
[----:B------:R-:W2:Y:S02]  /*6320*/  LDG.E.U16 R0, desc[UR36][R2.64] ;  /* 0x0000002402007981 */ /* 0x000ea4000c1e1500 */
[----:B--2---:R-:W-:-:S06]  /*6330*/  IMAD.U32 R0, R0, 0x10000, RZ ;  /* 0x0001000000007824 */ /* 0x004fcc00078e00ff */
[----:B------:R-:W0:Y:S02]  /*6340*/  F2I.FTZ.TRUNC.NTZ R0, R0 ;  /* 0x0000000000007305 */ /* 0x000e24000021f100 */
[----:B0-----:R-:W-:Y:S01]  /*6350*/  PRMT R22, R0, 0x7610, R22 ;  /* 0x0000761000167816 */ /* 0x001fe20000000016 */
[----:B------:R-:W-:Y:S06]  /*6360*/  BRA `(.L_x_23950) ;  /* 0x0000000400ac7947 */ /* 0x000fec0003800000 */
.L_x_23957:
        /* <DEDUP_REMOVED lines=10> */
.L_x_23964:
        /* <DEDUP_REMOVED lines=21> */
.L_x_23968:
[----:B------:R-:W-:Y:S05]  /*6560*/  BSYNC B1 ;  /* 0x0000000000017941 */ /* 0x000fea0003800000 */
.L_x_23967:
[----:B------:R-:W-:Y:S01]  /*6570*/  LEA R3, R0, 0x3b800000, 0x17 ;  /* 0x3b80000000037811 */ /* 0x000fe200078eb8ff */
[----:B------:R-:W-:-:S05]  /*6580*/  IMAD.SHL.U32 R0, R2, 0x100000, RZ ;  /* 0x0010000002007824 */ /* 0x000fca00078e00ff */
[----:B------:R-:W-:-:S07]  /*6590*/  LOP3.LUT R0, R3, R0, R4, 0xfe, !PT ;  /* 0x0000000003007212 */ /* 0x000fce00078efe04 */
.L_x_23966:
[----:B------:R-:W-:Y:S05]  /*65a0*/  BSYNC B0 ;  /* 0x0000000000007941 */ /* 0x000fea0003800000 */
.L_x_23965:
[----:B------:R-:W0:Y:S02]  /*65b0*/  F2I.FTZ.TRUNC.NTZ R0, R0 ;  /* 0x0000000000007305 */ /* 0x000e24000021f100 */
[----:B0-----:R-:W-:Y:S01]  /*65c0*/  PRMT R22, R0, 0x7610, R22 ;  /* 0x0000761000167816 */ /* 0x001fe20000000016 */
[----:B------:R-:W-:Y:S06]  /*65d0*/  BRA `(.L_x_23950) ;  /* 0x0000000400107947 */ /* 0x000fec0003800000 */
.L_x_23963:
        /* <DEDUP_REMOVED lines=21> */
.L_x_23972:
[----:B------:R-:W-:Y:S05]  /*6730*/  BSYNC B1 ;  /* 0x0000000000017941 */ /* 0x000fea0003800000 */
.L_x_23971:
[----:B------:R-:W-:Y:S01]  /*6740*/  LEA R3, R0, 0x37800000, 0x17 ;  /* 0x3780000000037811 */ /* 0x000fe200078eb8ff */
[----:B------:R-:W-:-:S05]  /*6750*/  IMAD.SHL.U32 R0, R2, 0x200000, RZ ;  /* 0x0020000002007824 */ /* 0x000fca00078e00ff */
[----:B------:R-:W-:-:S07]  /*6760*/  LOP3.LUT R0, R3, R0, R4, 0xfe, !PT ;  /* 0x0000000003007212 */ /* 0x000fce00078efe04 */
.L_x_23970:
[----:B------:R-:W-:Y:S05]  /*6770*/  BSYNC B0 ;  /* 0x0000000000007941 */ /* 0x000fea0003800000 */
.L_x_23969:
[----:B------:R-:W0:Y:S02]  /*6780*/  F2I.FTZ.TRUNC.NTZ R0, R0 ;  /* 0x0000000000007305 */ /* 0x000e24000021f100 */
[----:B0-----:R-:W-:Y:S01]  /*6790*/  PRMT R22, R0, 0x7610, R22 ;  /* 0x0000761000167816 */ /* 0x001fe20000000016 */
[----:B------:R-:W-:Y:S06]  /*67a0*/  BRA `(.L_x_23950) ;  /* 0x00000000009c7947 */ /* 0x000fec0003800000 */
.L_x_23962:
        /* <DEDUP_REMOVED lines=14> */
.L_x_23976:
[----:B------:R-:W-:Y:S05]  /*6890*/  BSYNC B0 ;  /* 0x0000000000007941 */ /* 0x000fea0003800000 */
.L_x_23975:
[----:B------:R-:W0:Y:S02]  /*68a0*/  F2I.FTZ.TRUNC.NTZ R0, R0 ;  /* 0x0000000000007305 */ /* 0x000e24000021f100 */
[----:B0-----:R-:W-:Y:S01]  /*68b0*/  PRMT R22, R0, 0x7610, R22 ;  /* 0x0000761000167816 */ /* 0x001fe20000000016 */
[----:B------:R-:W-:Y:S06]  /*68c0*/  BRA `(.L_x_23950) ;  /* 0x0000000000547947 */ /* 0x000fec0003800000 */
.L_x_23949:
        /* <DEDUP_REMOVED lines=16> */
.L_x_23977:
[----:B------:R-:W-:Y:S01]  /*69d0*/  PRMT R22, RZ, 0x7610, R22 ;  /* 0x00007610ff167816 */ /* 0x000fe20000000016 */
[----:B------:R-:W-:Y:S06]  /*69e0*/  BRA `(.L_x_23950) ;  /* 0x00000000000c7947 */ /* 0x000fec0003800000 */
.L_x_23974:
[----:B------:R3:W5:Y:S01]  /*69f0*/  LDG.E.U8 R22, desc[UR36][R2.64] ;  /* 0x0000002402167981 */ /* 0x000762000c1e1100 */
[----:B------:R-:W-:Y:S05]  /*6a00*/  BRA `(.L_x_23950) ;  /* 0x0000000000047947 */ /* 0x000fea0003800000 */
.L_x_23973:
[----:B------:R4:W5:Y:S02]  /*6a10*/  LDG.E.U8 R22, desc[UR36][R2.64] ;  /* 0x0000002402167981 */ /* 0x000964000c1e1100 */
.L_x_23950:
        /* <DEDUP_REMOVED lines=17> */
.L_x_23981:
[----:B------:R4:W5:Y:S01]  /*6b30*/  LDG.E.U8 R0, desc[UR36][R2.64] ;  /* 0x0000002402007981 */ /* 0x000962000c1e1100 */
[----:B------:R-:W-:Y:S05]  /*6b40*/  BRA `(.L_x_23983) ;  /* 0x0000000c00547947 */ /* 0x000fea0003800000 */
.L_x_23980:
        /* <DEDUP_REMOVED lines=8> */
.L_x_23985:
[----:B------:R2:W5:Y:S01]  /*6bd0*/  LDG.E.U8 R0, desc[UR36][R2.64] ;  /* 0x0000002402007981 */ /* 0x000562000c1e1100 */
[----:B------:R-:W-:Y:S05]  /*6be0*/  BRA `(.L_x_23983) ;  /* 0x0000000c002c7947 */ /* 0x000fea0003800000 */
.L_x_23984:
[----:B------:R0:W5:Y:S01]  /*6bf0*/  LDG.E.U16 R0, desc[UR36][R2.64] ;  /* 0x0000002402007981 */ /* 0x000162000c1e1500 */
[----:B------:R-:W-:Y:S05]  /*6c00*/  BRA `(.L_x_23983) ;  /* 0x0000000c00247947 */ /* 0x000fea0003800000 */
.L_x_23979:
        /* <DEDUP_REMOVED lines=9> */
.L_x_23987:
[----:B------:R-:W2:Y:S02]  /*6ca0*/  LDG.E.U16 R4, desc[UR36][R2.64] ;  /* 0x0000002402047981 */ /* 0x000ea4000c1e1500 */
[----:B--2---:R-:W-:-:S06]  /*6cb0*/  HADD2.F32 R4, -RZ, R4.H0_H0 ;  /* 0x20000004ff047230 */ /* 0x004fcc0000004100 */
[----:B------:R-:W0:Y:S02]  /*6cc0*/  F2I.FTZ.TRUNC.NTZ R4, R4 ;  /* 0x0000000400047305 */ /* 0x000e24000021f100 */
[----:B0-----:R-:W-:Y:S01]  /*6cd0*/  PRMT R0, R4, 0x7610, R0 ;  /* 0x0000761004007816 */ /* 0x001fe20000000000 */
[----:B------:R-:W-:Y:S06]  /*6ce0*/  BRA `(.L_x_23983) ;  /* 0x0000000800ec7947 */ /* 0x000fec0003800000 */
.L_x_23986:
        /* <DEDUP_REMOVED lines=9> */
.L_x_23989:
[----:B------:R-:W2:Y:S02]  /*6d80*/  LDG.E.U16 R2, desc[UR36][R2.64] ;  /* 0x0000002402027981 */ /* 0x000ea4000c1e1500 */
[----:B--2---:R-:W-:-:S06]  /*6d90*/  HADD2.F32 R4, -RZ, R2.H0_H0 ;  /* 0x20000002ff047230 */ /* 0x004fcc0000004100 */
[----:B------:R-:W0:Y:S02]  /*6da0*/  F2I.FTZ.TRUNC.NTZ R4, R4 ;  /* 0x0000000400047305 */ /* 0x000e24000021f100 */
[----:B0-----:R-:W-:Y:S01]  /*6db0*/  PRMT R0, R4, 0x7610, R0 ;  /* 0x0000761004007816 */ /* 0x001fe20000000000 */
[----:B------:R-:W-:Y:S06]  /*6dc0*/  BRA `(.L_x_23983) ;  /* 0x0000000800b47947 */ /* 0x000fec0003800000 */
.L_x_23988:
[----:B------:R-:W2:Y:S02]  /*6dd0*/  LDG.E.64 R2, desc[UR36][R2.64] ;  /* 0x0000002402027981 */ /* 0x000ea4000c1e1b00 */
[----:B--2---:R0:W1:Y:S01]  /*6de0*/  F2I.F64.TRUNC R0, R2 ;  /* 0x0000000200007311 */ /* 0x004062000030d100 */
[----:B------:R-:W-:Y:S05]  /*6df0*/  BRA `(.L_x_23983) ;  /* 0x0000000800a87947 */ /* 0x000fea0003800000 */
.L_x_23978:
        /* <DEDUP_REMOVED lines=12> */
.L_x_23992:
[----:B------:R-:W2:Y:S02]  /*6ec0*/  LDG.E.64 R2, desc[UR36][R2.64] ;  /* 0x0000002402027981 */ /* 0x000ea4000c1e1b00 */
[----:B--2---:R0:W1:Y:S01]  /*6ed0*/  F2I.F64.TRUNC R0, R2 ;  /* 0x0000000200007311 */ /* 0x004062000030d100 */
[----:B------:R-:W-:Y:S05]  /*6ee0*/  BRA `(.L_x_23983) ;  /* 0x00000008006c7947 */ /* 0x000fea0003800000 */
.L_x_23991:
        /* <DEDUP_REMOVED lines=28> */
.L_x_23994:
        /* <DEDUP_REMOVED lines=15> */
.L_x_23993:
[----:B------:R-:W2:Y:S02]  /*71a0*/  LDG.E.U16 R4, desc[UR36][R2.64] ;  /* 0x0000002402047981 */ /* 0x000ea4000c1e1500 */
[----:B--2---:R-:W-:-:S06]  /*71b0*/  IMAD.U32 R4, R4, 0x10000, RZ ;  /* 0x0001000004047824 */ /* 0x004fcc00078e00ff */
[----:B------:R-:W0:Y:S02]  /*71c0*/  F2I.FTZ.TRUNC.NTZ R4, R4 ;  /* 0x0000000400047305 */ /* 0x000e24000021f100 */
[----:B0-----:R-:W-:Y:S01]  /*71d0*/  PRMT R0, R4, 0x7610, R0 ;  /* 0x0000761004007816 */ /* 0x001fe20000000000 */
[----:B------:R-:W-:Y:S06]  /*71e0*/  BRA `(.L_x_23983) ;  /* 0x0000000400ac7947 */ /* 0x000fec0003800000 */
.L_x_23990:
        /* <DEDUP_REMOVED lines=10> */
.L_x_23997:
        /* <DEDUP_REMOVED lines=21> */
.L_x_24001:
[----:B------:R-:W-:Y:S05]  /*73e0*/  BSYNC B1 ;  /* 0x0000000000017941 */ /* 0x000fea0003800000 */
.L_x_24000:
[----:B------:R-:W-:Y:S01]  /*73f0*/  IMAD.SHL.U32 R2, R2, 0x100000, RZ ;  /* 0x0010000002027824 */ /* 0x000fe200078e00ff */
[----:B------:R-:W-:-:S04]  /*7400*/  LEA R3, R0, 0x3b800000, 0x17 ;  /* 0x3b80000000037811 */ /* 0x000fc800078eb8ff */
[----:B------:R-:W-:-:S07]  /*7410*/  LOP3.LUT R4, R3, R2, R4, 0xfe, !PT ;  /* 0x0000000203047212 */ /* 0x000fce00078efe04 */
.L_x_23999:
[----:B------:R-:W-:Y:S05]  /*7420*/  BSYNC B0 ;  /* 0x0000000000007941 */ /* 0x000fea0003800000 */
.L_x_23998:
[----:B------:R-:W0:Y:S02]  /*7430*/  F2I.FTZ.TRUNC.NTZ R4, R4 ;  /* 0x0000000400047305 */ /* 0x000e24000021f100 */
[----:B0-----:R-:W-:Y:S01]  /*7440*/  PRMT R0, R4, 0x7610, R0 ;  /* 0x0000761004007816 */ /* 0x001fe20000000000 */
[----:B------:R-:W-:Y:S06]  /*7450*/  BRA `(.L_x_23983) ;  /* 0x0000000400107947 */ /* 0x000fec0003800000 */
.L_x_23996:
        /* <DEDUP_REMOVED lines=21> */
.L_x_24005:
[----:B------:R-:W-:Y:S05]  /*75b0*/  BSYNC B1 ;  /* 0x0000000000017941 */ /* 0x000fea0003800000 */
.L_x_24004:
[----:B------:R-:W-:Y:S01]  /*75c0*/  IMAD.SHL.U32 R2, R2, 0x200000, RZ ;  /* 0x0020000002027824 */ /* 0x000fe200078e00ff */
[----:B------:R-:W-:-:S04]  /*75d0*/  LEA R3, R0, 0x37800000, 0x17 ;  /* 0x3780000000037811 */ /* 0x000fc800078eb8ff */
[----:B------:R-:W-:-:S07]  /*75e0*/  LOP3.LUT R4, R3, R2, R4, 0xfe, !PT ;  /* 0x0000000203047212 */ /* 0x000fce00078efe04 */
.L_x_24003:
[----:B------:R-:W-:Y:S05]  /*75f0*/  BSYNC B0 ;  /* 0x0000000000007941 */ /* 0x000fea0003800000 */
.L_x_24002:
[----:B------:R-:W0:Y:S02]  /*7600*/  F2I.FTZ.TRUNC.NTZ R4, R4 ;  /* 0x0000000400047305 */ /* 0x000e24000021f100 */
[----:B0-----:R-:W-:Y:S01]  /*7610*/  PRMT R0, R4, 0x7610, R0 ;  /* 0x0000761004007816 */ /* 0x001fe20000000000 */
[----:B------:R-:W-:Y:S06]  /*7620*/  BRA `(.L_x_23983) ;  /* 0x00000000009c7947 */ /* 0x000fec0003800000 */
.L_x_23995:
        /* <DEDUP_REMOVED lines=14> */
.L_x_24009:
[----:B------:R-:W-:Y:S05]  /*7710*/  BSYNC B0 ;  /* 0x0000000000007941 */ /* 0x000fea0003800000 */
.L_x_24008:
[----:B------:R-:W0:Y:S02]  /*7720*/  F2I.FTZ.TRUNC.NTZ R4, R4 ;  /* 0x0000000400047305 */ /* 0x000e24000021f100 */
[----:B0-----:R-:W-:Y:S01]  /*7730*/  PRMT R0, R4, 0x7610, R0 ;  /* 0x0000761004007816 */ /* 0x001fe20000000000 */
[----:B------:R-:W-:Y:S06]  /*7740*/  BRA `(.L_x_23983) ;  /* 0x0000000000547947 */ /* 0x000fec0003800000 */
.L_x_23982:
        /* <DEDUP_REMOVED lines=16> */
.L_x_24010:
[----:B------:R-:W-:Y:S01]  /*7850*/  PRMT R0, RZ, 0x7610, R0 ;  /* 0x00007610ff007816 */ /* 0x000fe20000000000 */
[----:B------:R-:W-:Y:S06]  /*7860*/  BRA `(.L_x_23983) ;  /* 0x00000000000c7947 */ /* 0x000fec0003800000 */
.L_x_24007:
[----:B------:R0:W5:Y:S01]  /*7870*/  LDG.E.U8 R0, desc[UR36][R2.64] ;  /* 0x0000002402007981 */ /* 0x000162000c1e1100 */
[----:B------:R-:W-:Y:S05]  /*7880*/  BRA `(.L_x_23983) ;  /* 0x0000000000047947 */ /* 0x000fea0003800000 */
.L_x_24006:
[----:B------:R0:W5:Y:S02]  /*7890*/  LDG.E.U8 R0, desc[UR36][R2.64] ;  /* 0x0000002402007981 */ /* 0x000164000c1e1100 */
.L_x_23983:
        /* <DEDUP_REMOVED lines=41> */
.L_x_24014:
[----:B------:R0:W-:Y:S01]  /*7b30*/  STG.E.U8 desc[UR36][R16.64], R2 ;  /* 0x0000000210007986 */ /* 0x0001e2000c101124 */
[----:B------:R-:W-:Y:S05]  /*7b40*/  BRA `(.L_x_24016) ;  /* 0x0000000c008c7947 */ /* 0x000fea0003800000 */
.L_x_24013:
        /* <DEDUP_REMOVED lines=12> */
.L_x_24018:
[----:B------:R-:W-:-:S05]  /*7c10*/  PRMT R3, R2, 0x8880, RZ ;  /* 0x0000888002037816 */ /* 0x000fca00000000ff */
[----:B------:R3:W-:Y:S01]  /*7c20*/  STG.E desc[UR36][R16.64], R3 ;  /* 0x0000000310007986 */ /* 0x0007e2000c101924 */
[----:B------:R-:W-:Y:S05]  /*7c30*/  BRA `(.L_x_24016) ;  /* 0x0000000c00507947 */ /* 0x000fea0003800000 */
.L_x_24017:
[----:B------:R-:W-:-:S04]  /*7c40*/  PRMT R3, R2, 0x8880, RZ ;  /* 0x0000888002037816 */ /* 0x000fc800000000ff */
[----:B------:R-:W-:-:S05]  /*7c50*/  PRMT R3, R3, 0x7710, RZ ;  /* 0x0000771003037816 */ /* 0x000fca00000000ff */
[----:B------:R2:W-:Y:S01]  /*7c60*/  STG.E.U16 desc[UR36][R16.64], R3 ;  /* 0x0000000310007986 */ /* 0x0005e2000c101524 */
[----:B------:R-:W-:Y:S05]  /*7c70*/  BRA `(.L_x_24016) ;  /* 0x0000000c00407947 */ /* 0x000fea0003800000 */
.L_x_24012:
        /* <DEDUP_REMOVED lines=9> */
.L_x_24020:
[----:B------:R-:W0:Y:S02]  /*7d10*/  I2F.S8 R0, R2 ;  /* 0x0000000200007306 */ /* 0x000e240000001400 */
[----:B0-----:R-:W-:-:S05]  /*7d20*/  F2FP.F16.F32.PACK_AB R0, RZ, R0 ;  /* 0x00000000ff00723e */ /* 0x001fca00000000ff */
[----:B------:R0:W-:Y:S01]  /*7d30*/  STG.E.U16 desc[UR36][R16.64], R0 ;  /* 0x0000000010007986 */ /* 0x0001e2000c101524 */
[----:B------:R-:W-:Y:S05]  /*7d40*/  BRA `(.L_x_24016) ;  /* 0x0000000c000c7947 */ /* 0x000fea0003800000 */
.L_x_24019:
        /* <DEDUP_REMOVED lines=10> */
.L_x_24022:
[----:B------:R-:W0:Y:S02]  /*7df0*/  I2F.S8 R2, R2 ;  /* 0x0000000200027306 */ /* 0x000e240000001400 */
[----:B0-----:R-:W-:-:S04]  /*7e00*/  F2FP.F16.F32.PACK_AB R3, RZ, R2 ;  /* 0x00000002ff03723e */ /* 0x001fc800000000ff */
[----:B------:R-:W-:-:S05]  /*7e10*/  PRMT R3, R3, 0x5410, RZ ;  /* 0x0000541003037816 */ /* 0x000fca00000000ff */
[----:B------:R0:W-:Y:S01]  /*7e20*/  STG.E desc[UR36][R16.64], R3 ;  /* 0x0000000310007986 */ /* 0x0001e2000c101924 */
[----:B------:R-:W-:Y:S05]  /*7e30*/  BRA `(.L_x_24016) ;  /* 0x0000000800d07947 */ /* 0x000fea0003800000 */
.L_x_24021:
[----:B------:R-:W-:-:S04]  /*7e40*/  PRMT R2, R2, 0x8880, RZ ;  /* 0x0000888002027816 */ /* 0x000fc800000000ff */
[----:B------:R-:W-:-:S06]  /*7e50*/  PRMT R2, R2, 0x7710, RZ ;  /* 0x0000771002027816 */ /* 0x000fcc00000000ff */
[----:B------:R-:W0:Y:S02]  /*7e60*/  I2F.F64.S16 R2, R2 ;  /* 0x0000000200027312 */ /* 0x000e240000101c00 */
[----:B0-----:R0:W-:Y:S01]  /*7e70*/  STG.E.64 desc[UR36][R16.64], R2 ;  /* 0x0000000210007986 */ /* 0x0011e2000c101b24 */
[----:B------:R-:W-:Y:S05]  /*7e80*/  BRA `(.L_x_24016) ;  /* 0x0000000800bc7947 */ /* 0x000fea0003800000 */
.L_x_24011:
        /* <DEDUP_REMOVED lines=12> */
.L_x_24025:
[----:B------:R-:W-:Y:S02]  /*7f50*/  PRMT R4, R2, 0x8880, RZ ;  /* 0x0000888002047816 */ /* 0x000fe400000000ff */
[----:B------:R-:W-:Y:S02]  /*7f60*/  CS2R R6, SRZ ;  /* 0x0000000000067805 */ /* 0x000fe4000001ff00 */
[----:B------:R-:W-:-:S06]  /*7f70*/  PRMT R4, R4, 0x7710, RZ ;  /* 0x0000771004047816 */ /* 0x000fcc00000000ff */
[----:B------:R-:W0:Y:S02]  /*7f80*/  I2F.F64.S16 R4, R4 ;  /* 0x0000000400047312 */ /* 0x000e240000101c00 */
[----:B0-----:R0:W-:Y:S01]  /*7f90*/  STG.E.128 desc[UR36][R16.64], R4 ;  /* 0x0000000410007986 */ /* 0x0011e2000c101d24 */
[----:B------:R-:W-:Y:S05]  /*7fa0*/  BRA `(.L_x_24016) ;  /* 0x0000000800747947 */ /* 0x000fea0003800000 */
.L_x_24024:
        /* <DEDUP_REMOVED lines=21> */
.L_x_24029:
[----:B------:R-:W-:Y:S05]  /*8100*/  BSYNC B0 ;  /* 0x0000000000007941 */ /* 0x000fea0003800000 */
.L_x_24028:
[----:B------:R-:W-:-:S05]  /*8110*/  LOP3.LUT R3, R0, R3, RZ, 0xfc, !PT ;  /* 0x0000000300037212 */ /* 0x000fca00078efcff */
[----:B------:R0:W-:Y:S01]  /*8120*/  STG.E.U8 desc[UR36][R16.64], R3 ;  /* 0x0000000310007986 */ /* 0x0001e2000c101124 */
[----:B------:R-:W-:Y:S05]  /*8130*/  BRA `(.L_x_24016) ;  /* 0x0000000800107947 */ /* 0x000fea0003800000 */
.L_x_24027:
        /* <DEDUP_REMOVED lines=13> */
.L_x_24031:
[----:B------:R-:W-:Y:S01]  /*8210*/  IMAD.MOV.U32 R0, RZ, RZ, 0x7f ;  /* 0x0000007fff007424 */ /* 0x000fe200078e00ff */
[----:B------:R-:W-:-:S04]  /*8220*/  ISETP.GT.U32.AND P0, PT, R3, 0x7f800000, PT ;  /* 0x7f8000000300780c */ /* 0x000fc80003f04070 */
[----:B------:R-:W-:-:S09]  /*8230*/  SEL R0, R0, 0x7c, P0 ;  /* 0x0000007c00007807 */ /* 0x000fd20000000000 */
.L_x_24032:
[----:B------:R-:W-:Y:S05]  /*8240*/  BSYNC B0 ;  /* 0x0000000000007941 */ /* 0x000fea0003800000 */
.L_x_24030:
[----:B------:R-:W-:-:S04]  /*8250*/  LOP3.LUT R2, R5, 0x80000000, RZ, 0xc0, !PT ;  /* 0x8000000005027812 */ /* 0x000fc800078ec0ff */
[----:B------:R-:W-:-:S04]  /*8260*/  SHF.R.U32.HI R3, RZ, 0x18, R2 ;  /* 0x00000018ff037819 */ /* 0x000fc80000011602 */
[----:B------:R-:W-:-:S05]  /*8270*/  LOP3.LUT R3, R0, R3, RZ, 0xfc, !PT ;  /* 0x0000000300037212 */ /* 0x000fca00078efcff */
[----:B------:R0:W-:Y:S01]  /*8280*/  STG.E.U8 desc[UR36][R16.64], R3 ;  /* 0x0000000310007986 */ /* 0x0001e2000c101124 */
[----:B------:R-:W-:Y:S05]  /*8290*/  BRA `(.L_x_24016) ;  /* 0x0000000400b87947 */ /* 0x000fea0003800000 */
.L_x_24026:
[----:B------:R-:W0:Y:S02]  /*82a0*/  I2F.S8 R0, R2 ;  /* 0x0000000200007306 */ /* 0x000e240000001400 */
[----:B0-----:R-:W-:-:S05]  /*82b0*/  F2FP.BF16.F32.PACK_AB R0, RZ, R0 ;  /* 0x00000000ff00723e */ /* 0x001fca00000010ff */
[----:B------:R0:W-:Y:S01]  /*82c0*/  STG.E.U16 desc[UR36][R16.64], R0 ;  /* 0x0000000010007986 */ /* 0x0001e2000c101524 */
[----:B------:R-:W-:Y:S05]  /*82d0*/  BRA `(.L_x_24016) ;  /* 0x0000000400a87947 */ /* 0x000fea0003800000 */
.L_x_24023:
        /* <DEDUP_REMOVED lines=12> */
.L_x_24035:
        /* <DEDUP_REMOVED lines=17> */
.L_x_24038:
[----:B------:R-:W-:-:S04]  /*84b0*/  LOP3.LUT R2, R5, 0x80000000, RZ, 0xc0, !PT ;  /* 0x8000000005027812 */ /* 0x000fc800078ec0ff */
[----:B------:R-:W-:-:S04]  /*84c0*/  SHF.R.U32.HI R3, RZ, 0x18, R2 ;  /* 0x00000018ff037819 */ /* 0x000fc80000011602 */
[----:B------:R-:W-:-:S04]  /*84d0*/  LOP3.LUT R0, R0, R3, RZ, 0xfc, !PT ;  /* 0x0000000300007212 */ /* 0x000fc800078efcff */
[----:B------:R-:W-:-:S07]  /*84e0*/  PRMT R8, R0, 0x7610, R8 ;  /* 0x0000761000087816 */ /* 0x000fce0000000008 */
.L_x_24037:
[----:B------:R-:W-:Y:S05]  /*84f0*/  BSYNC B0 ;  /* 0x0000000000007941 */ /* 0x000fea0003800000 */
.L_x_24036:
[----:B------:R0:W-:Y:S01]  /*8500*/  STG.E.U8 desc[UR36][R16.64], R8 ;  /* 0x0000000810007986 */ /* 0x0001e2000c101124 */
[----:B------:R-:W-:Y:S05]  /*8510*/  BRA `(.L_x_24016) ;  /* 0x0000000400187947 */ /* 0x000fea0003800000 */
.L_x_24034:
        /* <DEDUP_REMOVED lines=17> */
.L_x_24041:
[----:B------:R-:W-:-:S04]  /*8630*/  LOP3.LUT R2, R5, 0x80000000, RZ, 0xc0, !PT ;  /* 0x8000000005027812 */ /* 0x000fc800078ec0ff */
[----:B------:R-:W-:-:S04]  /*8640*/  SHF.R.U32.HI R3, RZ, 0x18, R2 ;  /* 0x00000018ff037819 */ /* 0x000fc80000011602 */
[----:B------:R-:W-:-:S04]  /*8650*/  LOP3.LUT R0, R0, R3, RZ, 0xfc, !PT ;  /* 0x0000000300007212 */ /* 0x000fc800078efcff */
[----:B------:R-:W-:-:S07]  /*8660*/  PRMT R8, R0, 0x7610, R8 ;  /* 0x0000761000087816 */ /* 0x000fce0000000008 */
.L_x_24040:
[----:B------:R-:W-:Y:S05]  /*8670*/  BSYNC B0 ;  /* 0x0000000000007941 */ /* 0x000fea0003800000 */
.L_x_24039:
[----:B------:R0:W-:Y:S01]  /*8680*/  STG.E.U8 desc[UR36][R16.64], R8 ;  /* 0x0000000810007986 */ /* 0x0001e2000c101124 */
[----:B------:R-:W-:Y:S05]  /*8690*/  BRA `(.L_x_24016) ;  /* 0x0000000000b87947 */ /* 0x000fea0003800000 */
.L_x_24033:
        /* <DEDUP_REMOVED lines=22> */
.L_x_24015:
        /* <DEDUP_REMOVED lines=16> */
.L_x_24044:
[----:B------:R-:W-:Y:S05]  /*8900*/  BRA `(.L_x_24016) ;  /* 0x00000000001c7947 */ /* 0x000fea0003800000 */
.L_x_24043:
[----:B------:R-:W-:-:S04]  /*8910*/  LOP3.LUT R2, R2, 0xffff, RZ, 0xc0, !PT ;  /* 0x0000ffff02027812 */ /* 0x000fc800078ec0ff */
[----:B------:R-:W-:-:S04]  /*8920*/  PRMT R2, R2, 0x8880, RZ ;  /* 0x0000888002027816 */ /* 0x000fc800000000ff */
[----:B------:R-:W-:-:S05]  /*8930*/  SHF.R.S32.HI R3, RZ, 0x1f, R2 ;  /* 0x0000001fff037819 */ /* 0x000fca0000011402 */
[----:B------:R0:W-:Y:S01]  /*8940*/  STG.E.64 desc[UR36][R16.64], R2 ;  /* 0x0000000210007986 */ /* 0x0001e2000c101b24 */
[----:B------:R-:W-:Y:S05]  /*8950*/  BRA `(.L_x_24016) ;  /* 0x0000000000087947 */ /* 0x000fea0003800000 */
.L_x_24042:
[----:B------:R-:W-:-:S05]  /*8960*/  PRMT R3, R2, 0x8880, RZ ;  /* 0x0000888002037816 */ /* 0x000fca00000000ff */
[----:B------:R0:W-:Y:S02]  /*8970*/  STG.E desc[UR36][R16.64], R3 ;  /* 0x0000000310007986 */ /* 0x0001e4000c101924 */
.L_x_24016:
[----:B------:R-:W-:-:S07]  /*8980*/  VIADD R19, R19, 0x80 ;  /* 0x0000008013137836 */ /* 0x000fce0000000000 */
.L_x_23943:
[----:B------:R-:W-:Y:S05]  /*8990*/  BSYNC B6 ;  /* 0x0000000000067941 */ /* 0x000fea0003800000 */
.L_x_23942:
        /* <DEDUP_REMOVED lines=358> */
.L_x_24047:
        /* <DEDUP_REMOVED lines=20> */
.L_x_24051:
[----:B------:R0:W5:Y:S01]  /*a140*/  LDG.E.U8 R22, desc[UR36][R2.64] ;  /* 0x0000002402167981 */ /* 0x000162000c1e1100 */
[----:B------:R-:W-:Y:S05]  /*a150*/  BRA `(.L_x_24053) ;  /* 0x0000000c00547947 */ /* 0x000fea0003800000 */
.L_x_24050:
        /* <DEDUP_REMOVED lines=8> */
.L_x_24055:
[----:B------:R0:W5:Y:S01]  /*a1e0*/  LDG.E.U8 R22, desc[UR36][R2.64] ;  /* 0x0000002402167981 */ /* 0x000162000c1e1100 */
[----:B------:R-:W-:Y:S05]  /*a1f0*/  BRA `(.L_x_24053) ;  /* 0x0000000c002c7947 */ /* 0x000fea0003800000 */
.L_x_24054:
[----:B------:R0:W5:Y:S01]  /*a200*/  LDG.E.U16 R22, desc[UR36][R2.64] ;  /* 0x0000002402167981 */ /* 0x000162000c1e1500 */
[----:B------:R-:W-:Y:S05]  /*a210*/  BRA `(.L_x_24053) ;  /* 0x0000000c00247947 */ /* 0x000fea0003800000 */
.L_x_24049:
        /* <DEDUP_REMOVED lines=9> */
.L_x_24057:
[----:B------:R-:W2:Y:S02]  /*a2b0*/  LDG.E.U16 R0, desc[UR36][R2.64] ;  /* 0x0000002402007981 */ /* 0x000ea4000c1e1500 */
[----:B--2---:R-:W-:-:S06]  /*a2c0*/  HADD2.F32 R0, -RZ, R0.H0_H0 ;  /* 0x20000000ff007230 */ /* 0x004fcc0000004100 */
[----:B------:R-:W0:Y:S02]  /*a2d0*/  F2I.FTZ.TRUNC.NTZ R0, R0 ;  /* 0x0000000000007305 */ /* 0x000e24000021f100 */
[----:B0-----:R-:W-:Y:S01]  /*a2e0*/  PRMT R22, R0, 0x7610, R22 ;  /* 0x0000761000167816 */ /* 0x001fe20000000016 */
[----:B------:R-:W-:Y:S06]  /*a2f0*/  BRA `(.L_x_24053) ;  /* 0x0000000800ec7947 */ /* 0x000fec0003800000 */
.L_x_24056:
        /* <DEDUP_REMOVED lines=9> */
.L_x_24059:
[----:B------:R-:W2:Y:S02]  /*a390*/  LDG.E.U16 R2, desc[UR36][R2.64] ;  /* 0x0000002402027981 */ /* 0x000ea4000c1e1500 */
[----:B--2---:R-:W-:-:S06]  /*a3a0*/  HADD2.F32 R0, -RZ, R2.H0_H0 ;  /* 0x20000002ff007230 */ /* 0x004fcc0000004100 */
[----:B------:R-:W0:Y:S02]  /*a3b0*/  F2I.FTZ.TRUNC.NTZ R0, R0 ;  /* 0x0000000000007305 */ /* 0x000e24000021f100 */
[----:B0-----:R-:W-:Y:S01]  /*a3c0*/  PRMT R22, R0, 0x7610, R22 ;  /* 0x0000761000167816 */ /* 0x001fe20000000016 */
[----:B------:R-:W-:Y:S06]  /*a3d0*/  BRA `(.L_x_24053) ;  /* 0x0000000800b47947 */ /* 0x000fec0003800000 */
.L_x_24058:
[----:B------:R-:W2:Y:S02]  /*a3e0*/  LDG.E.64 R2, desc[UR36][R2.64] ;  /* 0x0000002402027981 */ /* 0x000ea4000c1e1b00 */
[----:B--2---:R2:W3:Y:S01]  /*a3f0*/  F2I.F64.TRUNC R22, R2 ;  /* 0x0000000200167311 */ /* 0x0044e2000030d100 */
[----:B------:R-:W-:Y:S05]  /*a400*/  BRA `(.L_x_24053) ;  /* 0x0000000800a87947 */ /* 0x000fea0003800000 */
.L_x_24048:
        /* <DEDUP_REMOVED lines=12> */
.L_x_24062:
[----:B------:R-:W2:Y:S02]  /*a4d0*/  LDG.E.64 R2, desc[UR36][R2.64] ;  /* 0x0000002402027981 */ /* 0x000ea4000c1e1b00 */
[----:B--2---:R0:W1:Y:S01]  /*a4e0*/  F2I.F64.TRUNC R22, R2 ;  /* 0x0000000200167311 */ /* 0x004062000030d100 */
[----:B------:R-:W-:Y:S05]  /*a4f0*/  BRA `(.L_x_24053) ;  /* 0x00000008006c7947 */ /* 0x000fea0003800000 */
.L_x_24061:
        /* <DEDUP_REMOVED lines=28> */
.L_x_24064:
        /* <DEDUP_REMOVED lines=15> */
.L_x_24063:
[----:B------:R-:W2:Y:S02]  /*a7b0*/  LDG.E.U16 R0, desc[UR36][R2.64] ;  /* 0x0000002402007981 */ /* 0x000ea4000c1e1500 */
[----:B--2---:R-:W-:-:S06]  /*a7c0*/  IMAD.U32 R0, R0, 0x10000, RZ ;  /* 0x0001000000007824 */ /* 0x004fcc00078e00ff */
[----:B------:R-:W0:Y:S02]  /*a7d0*/  F2I.FTZ.TRUNC.NTZ R0, R0 ;  /* 0x0000000000007305 */ /* 0x000e24000021f100 */
[----:B0-----:R-:W-:Y:S01]  /*a7e0*/  PRMT R22, R0, 0x7610, R22 ;  /* 0x0000761000167816 */ /* 0x001fe20000000016 */
[----:B------:R-:W-:Y:S06]  /*a7f0*/  BRA `(.L_x_24053) ;  /* 0x0000000400ac7947 */ /* 0x000fec0003800000 */
.L_x_24060:
        /* <DEDUP_REMOVED lines=10> */
.L_x_24067:
        /* <DEDUP_REMOVED lines=21> */
.L_x_24071:
[----:B------:R-:W-:Y:S05]  /*a9f0*/  BSYNC B1 ;  /* 0x0000000000017941 */ /* 0x000fea0003800000 */
.L_x_24070:
[----:B------:R-:W-:Y:S01]  /*aa00*/  LEA R3, R0, 0x3b800000, 0x17 ;  /* 0x3b80000000037811 */ /* 0x000fe200078eb8ff */
[----:B------:R-:W-:-:S05]  /*aa10*/  IMAD.SHL.U32 R0, R2, 0x100000, RZ ;  /* 0x0010000002007824 */ /* 0x000fca00078e00ff */
[----:B------:R-:W-:-:S07]  /*aa20*/  LOP3.LUT R0, R3, R0, R4, 0xfe, !PT ;  /* 0x0000000003007212 */ /* 0x000fce00078efe04 */
.L_x_24069:
[----:B------:R-:W-:Y:S05]  /*aa30*/  BSYNC B0 ;  /* 0x0000000000007941 */ /* 0x000fea0003800000 */
.L_x_24068:
[----:B------:R-:W0:Y:S02]  /*aa40*/  F2I.FTZ.TRUNC.NTZ R0, R0 ;  /* 0x0000000000007305 */ /* 0x000e24000021f100 */
[----:B0-----:R-:W-:Y:S01]  /*aa50*/  PRMT R22, R0, 0x7610, R22 ;  /* 0x0000761000167816 */ /* 0x001fe20000000016 */
[----:B------:R-:W-:Y:S06]  /*aa60*/  BRA `(.L_x_24053) ;  /* 0x0000000400107947 */ /* 0x000fec0003800000 */
.L_x_24066:
        /* <DEDUP_REMOVED lines=21> */
.L_x_24075:
[----:B------:R-:W-:Y:S05]  /*abc0*/  BSYNC B1 ;  /* 0x0000000000017941 */ /* 0x000fea0003800000 */
.L_x_24074:
[----:B------:R-:W-:Y:S01]  /*abd0*/  LEA R3, R0, 0x37800000, 0x17 ;  /* 0x3780000000037811 */ /* 0x000fe200078eb8ff */
[----:B------:R-:W-:-:S05]  /*abe0*/  IMAD.SHL.U32 R0, R2, 0x200000, RZ ;  /* 0x0020000002007824 */ /* 0x000fca00078e00ff */
[----:B------:R-:W-:-:S07]  /*abf0*/  LOP3.LUT R0, R3, R0, R4, 0xfe, !PT ;  /* 0x0000000003007212 */ /* 0x000fce00078efe04 */
.L_x_24073:
[----:B------:R-:W-:Y:S05]  /*ac00*/  BSYNC B0 ;  /* 0x0000000000007941 */ /* 0x000fea0003800000 */
.L_x_24072:
[----:B------:R-:W0:Y:S02]  /*ac10*/  F2I.FTZ.TRUNC.NTZ R0, R0 ;  /* 0x0000000000007305 */ /* 0x000e24000021f100 */
[----:B0-----:R-:W-:Y:S01]  /*ac20*/  PRMT R22, R0, 0x7610, R22 ;  /* 0x0000761000167816 */ /* 0x001fe20000000016 */
[----:B------:R-:W-:Y:S06]  /*ac30*/  BRA `(.L_x_24053) ;  /* 0x00000000009c7947 */ /* 0x000fec0003800000 */
.L_x_24065:
        /* <DEDUP_REMOVED lines=14> */
.L_x_24079:
[----:B------:R-:W-:Y:S05]  /*ad20*/  BSYNC B0 ;  /* 0x0000000000007941 */ /* 0x000fea0003800000 */
.L_x_24078:
[----:B------:R-:W0:Y:S02]  /*ad30*/  F2I.FTZ.TRUNC.NTZ R0, R0 ;  /* 0x0000000000007305 */ /* 0x000e24000021f100 */
[----:B0-----:R-:W-:Y:S01]  /*ad40*/  PRMT R22, R0, 0x7610, R22 ;  /* 0x0000761000167816 */ /* 0x001fe20000000016 */
[----:B------:R-:W-:Y:S06]  /*ad50*/  BRA `(.L_x_24053) ;  /* 0x0000000000547947 */ /* 0x000fec0003800000 */
.L_x_24052:
        /* <DEDUP_REMOVED lines=16> */
.L_x_24080:
[----:B------:R-:W-:Y:S01]  /*ae60*/  PRMT R22, RZ, 0x7610, R22 ;  /* 0x00007610ff167816 */ /* 0x000fe20000000016 */
[----:B------:R-:W-:Y:S06]  /*ae70*/  BRA `(.L_x_24053) ;  /* 0x00000000000c7947 */ /* 0x000fec0003800000 */
.L_x_24077:
[----:B------:R0:W5:Y:S01]  /*ae80*/  LDG.E.U8 R22, desc[UR36][R2.64] ;  /* 0x0000002402167981 */ /* 0x000162000c1e1100 */
[----:B------:R-:W-:Y:S05]  /*ae90*/  BRA `(.L_x_24053) ;  /* 0x0000000000047947 */ /* 0x000fea0003800000 */
.L_x_24076:
[----:B------:R0:W5:Y:S02]  /*aea0*/  LDG.E.U8 R22, desc[UR36][R2.64] ;  /* 0x0000002402167981 */ /* 0x000164000c1e1100 */
.L_x_24053:
        /* <DEDUP_REMOVED lines=17> */
.L_x_24084:
[----:B------:R0:W5:Y:S01]  /*afc0*/  LDG.E.U8 R0, desc[UR36][R2.64] ;  /* 0x0000002402007981 */ /* 0x000162000c1e1100 */
[----:B------:R-:W-:Y:S05]  /*afd0*/  BRA `(.L_x_24086) ;  /* 0x0000000c00547947 */ /* 0x000fea0003800000 */
.L_x_24083:
        /* <DEDUP_REMOVED lines=8> */
.L_x_24088:
[----:B------:R0:W5:Y:S01]  /*b060*/  LDG.E.U8 R0, desc[UR36][R2.64] ;  /* 0x0000002402007981 */ /* 0x000162000c1e1100 */
[----:B------:R-:W-:Y:S05]  /*b070*/  BRA `(.L_x_24086) ;  /* 0x0000000c002c7947 */ /* 0x000fea0003800000 */
.L_x_24087:
[----:B------:R0:W5:Y:S01]  /*b080*/  LDG.E.U16 R0, desc[UR36][R2.64] ;  /* 0x0000002402007981 */ /* 0x000162000c1e1500 */
[----:B------:R-:W-:Y:S05]  /*b090*/  BRA `(.L_x_24086) ;  /* 0x0000000c00247947 */ /* 0x000fea0003800000 */
.L_x_24082:
        /* <DEDUP_REMOVED lines=9> */
.L_x_24090:
[----:B------:R-:W2:Y:S02]  /*b130*/  LDG.E.U16 R4, desc[UR36][R2.64] ;  /* 0x0000002402047981 */ /* 0x000ea4000c1e1500 */
[----:B--2---:R-:W-:-:S06]  /*b140*/  HADD2.F32 R4, -RZ, R4.H0_H0 ;  /* 0x20000004ff047230 */ /* 0x004fcc0000004100 */
[----:B------:R-:W0:Y:S02]  /*b150*/  F2I.FTZ.TRUNC.NTZ R4, R4 ;  /* 0x0000000400047305 */ /* 0x000e24000021f100 */
[----:B0-----:R-:W-:Y:S01]  /*b160*/  PRMT R0, R4, 0x7610, R0 ;  /* 0x0000761004007816 */ /* 0x001fe20000000000 */
[----:B------:R-:W-:Y:S06]  /*b170*/  BRA `(.L_x_24086) ;  /* 0x0000000800ec7947 */ /* 0x000fec0003800000 */
.L_x_24089:
        /* <DEDUP_REMOVED lines=9> */
.L_x_24092:
[----:B------:R-:W2:Y:S02]  /*b210*/  LDG.E.U16 R2, desc[UR36][R2.64] ;  /* 0x0000002402027981 */ /* 0x000ea4000c1e1500 */
[----:B--2---:R-:W-:-:S06]  /*b220*/  HADD2.F32 R4, -RZ, R2.H0_H0 ;  /* 0x20000002ff047230 */ /* 0x004fcc0000004100 */
[----:B------:R-:W0:Y:S02]  /*b230*/  F2I.FTZ.TRUNC.NTZ R4, R4 ;  /* 0x0000000400047305 */ /* 0x000e24000021f100 */
[----:B0-----:R-:W-:Y:S01]  /*b240*/  PRMT R0, R4, 0x7610, R0 ;  /* 0x0000761004007816 */ /* 0x001fe20000000000 */
[----:B------:R-:W-:Y:S06]  /*b250*/  BRA `(.L_x_24086) ;  /* 0x0000000800b47947 */ /* 0x000fec0003800000 */
.L_x_24091:
[----:B------:R-:W2:Y:S02]  /*b260*/  LDG.E.64 R2, desc[UR36][R2.64] ;  /* 0x0000002402027981 */ /* 0x000ea4000c1e1b00 */
[----:B--2---:R0:W1:Y:S01]  /*b270*/  F2I.F64.TRUNC R0, R2 ;  /* 0x0000000200007311 */ /* 0x004062000030d100 */
[----:B------:R-:W-:Y:S05]  /*b280*/  BRA `(.L_x_24086) ;  /* 0x0000000800a87947 */ /* 0x000fea0003800000 */
.L_x_24081:
        /* <DEDUP_REMOVED lines=12> */
.L_x_24095:
[----:B------:R-:W2:Y:S02]  /*b350*/  LDG.E.64 R2, desc[UR36][R2.64] ;  /* 0x0000002402027981 */ /* 0x000ea4000c1e1b00 */
[----:B--2---:R0:W1:Y:S01]  /*b360*/  F2I.F64.TRUNC R0, R2 ;  /* 0x0000000200007311 */ /* 0x004062000030d100 */
[----:B------:R-:W-:Y:S05]  /*b370*/  BRA `(.L_x_24086) ;  /* 0x00000008006c7947 */ /* 0x000fea0003800000 */
.L_x_24094:
        /* <DEDUP_REMOVED lines=28> */
.L_x_24097:
        /* <DEDUP_REMOVED lines=15> */
.L_x_24096:
[----:B------:R-:W2:Y:S02]  /*b630*/  LDG.E.U16 R4, desc[UR36][R2.64] ;  /* 0x0000002402047981 */ /* 0x000ea4000c1e1500 */
[----:B--2---:R-:W-:-:S06]  /*b640*/  IMAD.U32 R4, R4, 0x10000, RZ ;  /* 0x0001000004047824 */ /* 0x004fcc00078e00ff */
[----:B------:R-:W0:Y:S02]  /*b650*/  F2I.FTZ.TRUNC.NTZ R4, R4 ;  /* 0x0000000400047305 */ /* 0x000e24000021f100 */
[----:B0-----:R-:W-:Y:S01]  /*b660*/  PRMT R0, R4, 0x7610, R0 ;  /* 0x0000761004007816 */ /* 0x001fe20000000000 */
[----:B------:R-:W-:Y:S06]  /*b670*/  BRA `(.L_x_24086) ;  /* 0x0000000400ac7947 */ /* 0x000fec0003800000 */
.L_x_24093:
        /* <DEDUP_REMOVED lines=10> */
.L_x_24100:
        /* <DEDUP_REMOVED lines=21> */
.L_x_24104:
[----:B------:R-:W-:Y:S05]  /*b870*/  BSYNC B1 ;  /* 0x0000000000017941 */ /* 0x000fea0003800000 */
.L_x_24103:
[----:B------:R-:W-:Y:S01]  /*b880*/  IMAD.SHL.U32 R2, R2, 0x100000, RZ ;  /* 0x0010000002027824 */ /* 0x000fe200078e00ff */
[----:B------:R-:W-:-:S04]  /*b890*/  LEA R3, R0, 0x3b800000, 0x17 ;  /* 0x3b80000000037811 */ /* 0x000fc800078eb8ff */
[----:B------:R-:W-:-:S07]  /*b8a0*/  LOP3.LUT R4, R3, R2, R4, 0xfe, !PT ;  /* 0x0000000203047212 */ /* 0x000fce00078efe04 */
.L_x_24102:
[----:B------:R-:W-:Y:S05]  /*b8b0*/  BSYNC B0 ;  /* 0x0000000000007941 */ /* 0x000fea0003800000 */
.L_x_24101:
[----:B------:R-:W0:Y:S02]  /*b8c0*/  F2I.FTZ.TRUNC.NTZ R4, R4 ;  /* 0x0000000400047305 */ /* 0x000e24000021f100 */
[----:B0-----:R-:W-:Y:S01]  /*b8d0*/  PRMT R0, R4, 0x7610, R0 ;  /* 0x0000761004007816 */ /* 0x001fe20000000000 */
[----:B------:R-:W-:Y:S06]  /*b8e0*/  BRA `(.L_x_24086) ;  /* 0x0000000400107947 */ /* 0x000fec0003800000 */
.L_x_24099:
        /* <DEDUP_REMOVED lines=21> */
.L_x_24108:
[----:B------:R-:W-:Y:S05]  /*ba40*/  BSYNC B1 ;  /* 0x0000000000017941 */ /* 0x000fea0003800000 */
.L_x_24107:
[----:B------:R-:W-:Y:S01]  /*ba50*/  IMAD.SHL.U32 R2, R2, 0x200000, RZ ;  /* 0x0020000002027824 */ /* 0x000fe200078e00ff */
[----:B------:R-:W-:-:S04]  /*ba60*/  LEA R3, R0, 0x37800000, 0x17 ;  /* 0x3780000000037811 */ /* 0x000fc800078eb8ff */
[----:B------:R-:W-:-:S07]  /*ba70*/  LOP3.LUT R4, R3, R2, R4, 0xfe, !PT ;  /* 0x0000000203047212 */ /* 0x000fce00078efe04 */
.L_x_24106:
[----:B------:R-:W-:Y:S05]  /*ba80*/  BSYNC B0 ;  /* 0x0000000000007941 */ /* 0x000fea0003800000 */
.L_x_24105:
[----:B------:R-:W0:Y:S02]  /*ba90*/  F2I.FTZ.TRUNC.NTZ R4, R4 ;  /* 0x0000000400047305 */ /* 0x000e24000021f100 */
[----:B0-----:R-:W-:Y:S01]  /*baa0*/  PRMT R0, R4, 0x7610, R0 ;  /* 0x0000761004007816 */ /* 0x001fe20000000000 */
[----:B------:R-:W-:Y:S06]  /*bab0*/  BRA `(.L_x_24086) ;  /* 0x00000000009c7947 */ /* 0x000fec0003800000 */
.L_x_24098:
        /* <DEDUP_REMOVED lines=14> */
.L_x_24112:
[----:B------:R-:W-:Y:S05]  /*bba0*/  BSYNC B0 ;  /* 0x0000000000007941 */ /* 0x000fea0003800000 */
.L_x_24111:
[----:B------:R-:W0:Y:S02]  /*bbb0*/  F2I.FTZ.TRUNC.NTZ R4, R4 ;  /* 0x0000000400047305 */ /* 0x000e24000021f100 */
[----:B0-----:R-:W-:Y:S01]  /*bbc0*/  PRMT R0, R4, 0x7610, R0 ;  /* 0x0000761004007816 */ /* 0x001fe20000000000 */
[----:B------:R-:W-:Y:S06]  /*bbd0*/  BRA `(.L_x_24086) ;  /* 0x0000000000547947 */ /* 0x000fec0003800000 */
.L_x_24085:
        /* <DEDUP_REMOVED lines=16> */
.L_x_24113:
[----:B------:R-:W-:Y:S01]  /*bce0*/  PRMT R0, RZ, 0x7610, R0 ;  /* 0x00007610ff007816 */ /* 0x000fe20000000000 */
[----:B------:R-:W-:Y:S06]  /*bcf0*/  BRA `(.L_x_24086) ;  /* 0x00000000000c7947 */ /* 0x000fec0003800000 */
.L_x_24110:
[----:B------:R0:W5:Y:S01]  /*bd00*/  LDG.E.U8 R0, desc[UR36][R2.64] ;  /* 0x0000002402007981 */ /* 0x000162000c1e1100 */
[----:B------:R-:W-:Y:S05]  /*bd10*/  BRA `(.L_x_24086) ;  /* 0x0000000000047947 */ /* 0x000fea0003800000 */
.L_x_24109:
[----:B------:R0:W5:Y:S02]  /*bd20*/  LDG.E.U8 R0, desc[UR36][R2.64] ;  /* 0x0000002402007981 */ /* 0x000164000c1e1100 */
.L_x_24086:
[----:B-1--45:R-:W-:Y:S02]  /*bd30*/  LOP3.LUT R0, R0, 0xffff, RZ, 0xc0, !PT ;  /* 0x0000ffff00007812 */ /* 0x032fe400078ec0ff */
[----:B---3--:R-:W-:Y:S02]  /*bd40*/  LOP3.LUT R22, R22, 0xffff, RZ, 0xc0, !PT ;  /* 0x0000ffff16167812 */ /* 0x008fe400078ec0ff */
[----:B------:R-:W-:Y:S02]  /*bd50*/  PRMT R0, R0, 0x8880, RZ ;  /* 0x0000888000007816 */ /* 0x000fe400000000ff */
[----:B------:R-:W-:Y:S02]  /*bd60*/  PRMT R4, R22, 0x8880, RZ ;  /* 0x0000888016047816 */ /* 0x000fe400000000ff */
[-C--:B------:R-:W-:Y:S02]  /*bd70*/  IABS R7, R0.reuse ;  /* 0x0000000000077213 */ /* 0x080fe40000000000 */
[----:B------:R-:W-:-:S02]  /*bd80*/  IABS R8, R0 ;  /* 0x0000000000087213 */ /* 0x000fc40000000000 */
[----:B------:R-:W1:Y:S01]  /*bd90*/  I2F.RP R5, R7 ;  /* 0x0000000700057306 */ /* 0x000e620000209400 */
[----:B------:R-:W-:-:S07]  /*bda0*/  ISETP.GE.AND P1, PT, R4, RZ, PT ;  /* 0x000000ff0400720c */ /* 0x000fce0003f26270 */
[----:B-1----:R-:W0:Y:S02]  /*bdb0*/  MUFU.RCP R5, R5 ;  /* 0x0000000500057308 */ /* 0x002e240000001000 */
[----:B0-2---:R-:W-:Y:S02]  /*bdc0*/  VIADD R2, R5, 0xffffffe ;  /* 0x0ffffffe05027836 */ /* 0x005fe40000000000 */
        /* <DEDUP_REMOVED lines=31> */
.L_x_24117:
[----:B------:R0:W-:Y:S01]  /*bfc0*/  STG.E.U8 desc[UR36][R16.64], R2 ;  /* 0x0000000210007986 */ /* 0x0001e2000c101124 */
[----:B------:R-:W-:Y:S05]  /*bfd0*/  BRA `(.L_x_24119) ;  /* 0x0000000c008c7947 */ /* 0x000fea0003800000 */
.L_x_24116:
        /* <DEDUP_REMOVED lines=12> */
.L_x_24121:
[----:B------:R-:W-:-:S05]  /*c0a0*/  PRMT R3, R2, 0x8880, RZ ;  /* 0x0000888002037816 */ /* 0x000fca00000000ff */
[----:B------:R0:W-:Y:S01]  /*c0b0*/  STG.E desc[UR36][R16.64], R3 ;  /* 0x0000000310007986 */ /* 0x0001e2000c101924 */
[----:B------:R-:W-:Y:S05]  /*c0c0*/  BRA `(.L_x_24119) ;  /* 0x0000000c00507947 */ /* 0x000fea0003800000 */
.L_x_24120:
[----:B------:R-:W-:-:S04]  /*c0d0*/  PRMT R3, R2, 0x8880, RZ ;  /* 0x0000888002037816 */ /* 0x000fc800000000ff */
[----:B------:R-:W-:-:S05]  /*c0e0*/  PRMT R3, R3, 0x7710, RZ ;  /* 0x0000771003037816 */ /* 0x000fca00000000ff */
[----:B------:R0:W-:Y:S01]  /*c0f0*/  STG.E.U16 desc[UR36][R16.64], R3 ;  /* 0x0000000310007986 */ /* 0x0001e2000c101524 */
[----:B------:R-:W-:Y:S05]  /*c100*/  BRA `(.L_x_24119) ;  /* 0x0000000c00407947 */ /* 0x000fea0003800000 */
.L_x_24115:
        /* <DEDUP_REMOVED lines=9> */
.L_x_24123:
[----:B------:R-:W0:Y:S02]  /*c1a0*/  I2F.S8 R0, R2 ;  /* 0x0000000200007306 */ /* 0x000e240000001400 */
[----:B0-----:R-:W-:-:S05]  /*c1b0*/  F2FP.F16.F32.PACK_AB R0, RZ, R0 ;  /* 0x00000000ff00723e */ /* 0x001fca00000000ff */
[----:B------:R0:W-:Y:S01]  /*c1c0*/  STG.E.U16 desc[UR36][R16.64], R0 ;  /* 0x0000000010007986 */ /* 0x0001e2000c101524 */
[----:B------:R-:W-:Y:S05]  /*c1d0*/  BRA `(.L_x_24119) ;  /* 0x0000000c000c7947 */ /* 0x000fea0003800000 */
.L_x_24122:
        /* <DEDUP_REMOVED lines=10> */
.L_x_24125:
[----:B------:R-:W0:Y:S02]  /*c280*/  I2F.S8 R2, R2 ;  /* 0x0000000200027306 */ /* 0x000e240000001400 */
[----:B0-----:R-:W-:-:S04]  /*c290*/  F2FP.F16.F32.PACK_AB R3, RZ, R2 ;  /* 0x00000002ff03723e */ /* 0x001fc800000000ff */
[----:B------:R-:W-:-:S05]  /*c2a0*/  PRMT R3, R3, 0x5410, RZ ;  /* 0x0000541003037816 */ /* 0x000fca00000000ff */
[----:B------:R0:W-:Y:S01]  /*c2b0*/  STG.E desc[UR36][R16.64], R3 ;  /* 0x0000000310007986 */ /* 0x0001e2000c101924 */
[----:B------:R-:W-:Y:S05]  /*c2c0*/  BRA `(.L_x_24119) ;  /* 0x0000000800d07947 */ /* 0x000fea0003800000 */
.L_x_24124:
[----:B------:R-:W-:-:S04]  /*c2d0*/  PRMT R2, R2, 0x8880, RZ ;  /* 0x0000888002027816 */ /* 0x000fc800000000ff */
[----:B------:R-:W-:-:S06]  /*c2e0*/  PRMT R2, R2, 0x7710, RZ ;  /* 0x0000771002027816 */ /* 0x000fcc00000000ff */
[----:B------:R-:W0:Y:S02]  /*c2f0*/  I2F.F64.S16 R2, R2 ;  /* 0x0000000200027312 */ /* 0x000e240000101c00 */
[----:B0-----:R0:W-:Y:S01]  /*c300*/  STG.E.64 desc[UR36][R16.64], R2 ;  /* 0x0000000210007986 */ /* 0x0011e2000c101b24 */
[----:B------:R-:W-:Y:S05]  /*c310*/  BRA `(.L_x_24119) ;  /* 0x0000000800bc7947 */ /* 0x000fea0003800000 */
.L_x_24114:
        /* <DEDUP_REMOVED lines=12> */
.L_x_24128:
[----:B------:R-:W-:Y:S02]  /*c3e0*/  PRMT R4, R2, 0x8880, RZ ;  /* 0x0000888002047816 */ /* 0x000fe400000000ff */
[----:B------:R-:W-:Y:S02]  /*c3f0*/  CS2R R6, SRZ ;  /* 0x0000000000067805 */ /* 0x000fe4000001ff00 */
[----:B------:R-:W-:-:S06]  /*c400*/  PRMT R4, R4, 0x7710, RZ ;  /* 0x0000771004047816 */ /* 0x000fcc00000000ff */
[----:B------:R-:W0:Y:S02]  /*c410*/  I2F.F64.S16 R4, R4 ;  /* 0x0000000400047312 */ /* 0x000e240000101c00 */
[----:B0-----:R0:W-:Y:S01]  /*c420*/  STG.E.128 desc[UR36][R16.64], R4 ;  /* 0x0000000410007986 */ /* 0x0011e2000c101d24 */
[----:B------:R-:W-:Y:S05]  /*c430*/  BRA `(.L_x_24119) ;  /* 0x0000000800747947 */ /* 0x000fea0003800000 */
.L_x_24127:
        /* <DEDUP_REMOVED lines=21> */
.L_x_24132:
[----:B------:R-:W-:Y:S05]  /*c590*/  BSYNC B0 ;  /* 0x0000000000007941 */ /* 0x000fea0003800000 */
.L_x_24131:
[----:B------:R-:W-:-:S05]  /*c5a0*/  LOP3.LUT R3, R0, R3, RZ, 0xfc, !PT ;  /* 0x0000000300037212 */ /* 0x000fca00078efcff */
[----:B------:R0:W-:Y:S01]  /*c5b0*/  STG.E.U8 desc[UR36][R16.64], R3 ;  /* 0x0000000310007986 */ /* 0x0001e2000c101124 */
[----:B------:R-:W-:Y:S05]  /*c5c0*/  BRA `(.L_x_24119) ;  /* 0x0000000800107947 */ /* 0x000fea0003800000 */
.L_x_24130:
        /* <DEDUP_REMOVED lines=13> */
.L_x_24134:
[----:B------:R-:W-:Y:S01]  /*c6a0*/  IMAD.MOV.U32 R0, RZ, RZ, 0x7f ;  /* 0x0000007fff007424 */ /* 0x000fe200078e00ff */
[----:B------:R-:W-:-:S04]  /*c6b0*/  ISETP.GT.U32.AND P0, PT, R3, 0x7f800000, PT ;  /* 0x7f8000000300780c */ /* 0x000fc80003f04070 */
[----:B------:R-:W-:-:S09]  /*c6c0*/  SEL R0, R0, 0x7c, P0 ;  /* 0x0000007c00007807 */ /* 0x000fd20000000000 */
.L_x_24135:
[----:B------:R-:W-:Y:S05]  /*c6d0*/  BSYNC B0 ;  /* 0x0000000000007941 */ /* 0x000fea0003800000 */
.L_x_24133:
[----:B------:R-:W-:-:S04]  /*c6e0*/  LOP3.LUT R2, R5, 0x80000000, RZ, 0xc0, !PT ;  /* 0x8000000005027812 */ /* 0x000fc800078ec0ff */
[----:B------:R-:W-:-:S04]  /*c6f0*/  SHF.R.U32.HI R3, RZ, 0x18, R2 ;  /* 0x00000018ff037819 */ /* 0x000fc80000011602 */
[----:B------:R-:W-:-:S05]  /*c700*/  LOP3.LUT R3, R0, R3, RZ, 0xfc, !PT ;  /* 0x0000000300037212 */ /* 0x000fca00078efcff */
[----:B------:R0:W-:Y:S01]  /*c710*/  STG.E.U8 desc[UR36][R16.64], R3 ;  /* 0x0000000310007986 */ /* 0x0001e2000c101124 */
[----:B------:R-:W-:Y:S05]  /*c720*/  BRA `(.L_x_24119) ;  /* 0x0000000400b87947 */ /* 0x000fea0003800000 */
.L_x_24129:
[----:B------:R-:W0:Y:S02]  /*c730*/  I2F.S8 R0, R2 ;  /* 0x0000000200007306 */ /* 0x000e240000001400 */
[----:B0-----:R-:W-:-:S05]  /*c740*/  F2FP.BF16.F32.PACK_AB R0, RZ, R0 ;  /* 0x00000000ff00723e */ /* 0x001fca00000010ff */
[----:B------:R0:W-:Y:S01]  /*c750*/  STG.E.U16 desc[UR36][R16.64], R0 ;  /* 0x0000000010007986 */ /* 0x0001e2000c101524 */
[----:B------:R-:W-:Y:S05]  /*c760*/  BRA `(.L_x_24119) ;  /* 0x0000000400a87947 */ /* 0x000fea0003800000 */
.L_x_24126:
        /* <DEDUP_REMOVED lines=12> */
.L_x_24138:
        /* <DEDUP_REMOVED lines=17> */
.L_x_24141:
[----:B------:R-:W-:-:S04]  /*c940*/  LOP3.LUT R2, R5, 0x80000000, RZ, 0xc0, !PT ;  /* 0x8000000005027812 */ /* 0x000fc800078ec0ff */
[----:B------:R-:W-:-:S04]  /*c950*/  SHF.R.U32.HI R3, RZ, 0x18, R2 ;  /* 0x00000018ff037819 */ /* 0x000fc80000011602 */
[----:B------:R-:W-:-:S04]  /*c960*/  LOP3.LUT R0, R0, R3, RZ, 0xfc, !PT ;  /* 0x0000000300007212 */ /* 0x000fc800078efcff */
[----:B------:R-:W-:-:S07]  /*c970*/  PRMT R8, R0, 0x7610, R8 ;  /* 0x0000761000087816 */ /* 0x000fce0000000008 */
.L_x_24140:
[----:B------:R-:W-:Y:S05]  /*c980*/  BSYNC B0 ;  /* 0x0000000000007941 */ /* 0x000fea0003800000 */
.L_x_24139:
[----:B------:R3:W-:Y:S01]  /*c990*/  STG.E.U8 desc[UR36][R16.64], R8 ;  /* 0x0000000810007986 */ /* 0x0007e2000c101124 */
[----:B------:R-:W-:Y:S05]  /*c9a0*/  BRA `(.L_x_24119) ;  /* 0x0000000400187947 */ /* 0x000fea0003800000 */
.L_x_24137:
        /* <DEDUP_REMOVED lines=17> */
.L_x_24144:
[----:B------:R-:W-:-:S04]  /*cac0*/  LOP3.LUT R2, R5, 0x80000000, RZ, 0xc0, !PT ;  /* 0x8000000005027812 */ /* 0x000fc800078ec0ff */
[----:B------:R-:W-:-:S04]  /*cad0*/  SHF.R.U32.HI R3, RZ, 0x18, R2 ;  /* 0x00000018ff037819 */ /* 0x000fc80000011602 */
[----:B------:R-:W-:-:S04]  /*cae0*/  LOP3.LUT R0, R0, R3, RZ, 0xfc, !PT ;  /* 0x0000000300007212 */ /* 0x000fc800078efcff */
[----:B------:R-:W-:-:S07]  /*caf0*/  PRMT R8, R0, 0x7610, R8 ;  /* 0x0000761000087816 */ /* 0x000fce0000000008 */
.L_x_24143:
[----:B------:R-:W-:Y:S05]  /*cb00*/  BSYNC B0 ;  /* 0x0000000000007941 */ /* 0x000fea0003800000 */
.L_x_24142:
[----:B------:R0:W-:Y:S01]  /*cb10*/  STG.E.U8 desc[UR36][R16.64], R8 ;  /* 0x0000000810007986 */ /* 0x0001e2000c101124 */
[----:B------:R-:W-:Y:S05]  /*cb20*/  BRA `(.L_x_24119) ;  /* 0x0000000000b87947 */ /* 0x000fea0003800000 */
.L_x_24136:
        /* <DEDUP_REMOVED lines=22> */
.L_x_24118:
        /* <DEDUP_REMOVED lines=16> */
.L_x_24147:
[----:B------:R-:W-:Y:S05]  /*cd90*/  BRA `(.L_x_24119) ;  /* 0x00000000001c7947 */ /* 0x000fea0003800000 */
.L_x_24146:
[----:B------:R-:W-:-:S04]  /*cda0*/  LOP3.LUT R2, R2, 0xffff, RZ, 0xc0, !PT ;  /* 0x0000ffff02027812 */ /* 0x000fc800078ec0ff */
[----:B------:R-:W-:-:S04]  /*cdb0*/  PRMT R2, R2, 0x8880, RZ ;  /* 0x0000888002027816 */ /* 0x000fc800000000ff */
[----:B------:R-:W-:-:S05]  /*cdc0*/  SHF.R.S32.HI R3, RZ, 0x1f, R2 ;  /* 0x0000001fff037819 */ /* 0x000fca0000011402 */
[----:B------:R1:W-:Y:S01]  /*cdd0*/  STG.E.64 desc[UR36][R16.64], R2 ;  /* 0x0000000210007986 */ /* 0x0003e2000c101b24 */
[----:B------:R-:W-:Y:S05]  /*cde0*/  BRA `(.L_x_24119) ;  /* 0x0000000000087947 */ /* 0x000fea0003800000 */
.L_x_24145:
[----:B------:R-:W-:-:S05]  /*cdf0*/  PRMT R3, R2, 0x8880, RZ ;  /* 0x0000888002037816 */ /* 0x000fca00000000ff */
[----:B------:R0:W-:Y:S02]  /*ce00*/  STG.E desc[UR36][R16.64], R3 ;  /* 0x0000000310007986 */ /* 0x0001e4000c101924 */
.L_x_24119:
[----:B------:R-:W-:-:S07]  /*ce10*/  VIADD R19, R19, 0x80 ;  /* 0x0000008013137836 */ /* 0x000fce0000000000 */
.L_x_24046:
[----:B------:R-:W-:Y:S05]  /*ce20*/  BSYNC B6 ;  /* 0x0000000000067941 */ /* 0x000fea0003800000 */
.L_x_24045:
        /* <DEDUP_REMOVED lines=357> */
.L_x_24148:
        /* <DEDUP_REMOVED lines=20> */
.L_x_24152:
[----:B------:R0:W5:Y:S01]  /*e5c0*/  LDG.E.U8 R19, desc[UR36][R2.64] ;  /* 0x0000002402137981 */ /* 0x000162000c1e1100 */
[----:B------:R-:W-:Y:S05]  /*e5d0*/  BRA `(.L_x_24154) ;  /* 0x0000000c00547947 */ /* 0x000fea0003800000 */
.L_x_24151:
        /* <DEDUP_REMOVED lines=8> */
.L_x_24156:
[----:B------:R0:W5:Y:S01]  /*e660*/  LDG.E.U8 R19, desc[UR36][R2.64] ;  /* 0x0000002402137981 */ /* 0x000162000c1e1100 */
[----:B------:R-:W-:Y:S05]  /*e670*/  BRA `(.L_x_24154) ;  /* 0x0000000c002c7947 */ /* 0x000fea0003800000 */
.L_x_24155:
[----:B------:R0:W5:Y:S01]  /*e680*/  LDG.E.U16 R19, desc[UR36][R2.64] ;  /* 0x0000002402137981 */ /* 0x000162000c1e1500 */
[----:B------:R-:W-:Y:S05]  /*e690*/  BRA `(.L_x_24154) ;  /* 0x0000000c00247947 */ /* 0x000fea0003800000 */
.L_x_24150:
        /* <DEDUP_REMOVED lines=9> */
.L_x_24158:
[----:B------:R-:W2:Y:S02]  /*e730*/  LDG.E.U16 R0, desc[UR36][R2.64] ;  /* 0x0000002402007981 */ /* 0x000ea4000c1e1500 */
[----:B--2---:R-:W-:-:S06]  /*e740*/  HADD2.F32 R0, -RZ, R0.H0_H0 ;  /* 0x20000000ff007230 */ /* 0x004fcc0000004100 */
[----:B------:R-:W0:Y:S02]  /*e750*/  F2I.FTZ.TRUNC.NTZ R0, R0 ;  /* 0x0000000000007305 */ /* 0x000e24000021f100 */
[----:B0-----:R-:W-:Y:S01]  /*e760*/  PRMT R19, R0, 0x7610, R19 ;  /* 0x0000761000137816 */ /* 0x001fe20000000013 */
[----:B------:R-:W-:Y:S06]  /*e770*/  BRA `(.L_x_24154) ;  /* 0x0000000800ec7947 */ /* 0x000fec0003800000 */
.L_x_24157:
        /* <DEDUP_REMOVED lines=9> */
.L_x_24160:
[----:B------:R-:W2:Y:S02]  /*e810*/  LDG.E.U16 R2, desc[UR36][R2.64] ;  /* 0x0000002402027981 */ /* 0x000ea4000c1e1500 */
[----:B--2---:R-:W-:-:S06]  /*e820*/  HADD2.F32 R0, -RZ, R2.H0_H0 ;  /* 0x20000002ff007230 */ /* 0x004fcc0000004100 */
[----:B------:R-:W0:Y:S02]  /*e830*/  F2I.FTZ.TRUNC.NTZ R0, R0 ;  /* 0x0000000000007305 */ /* 0x000e24000021f100 */
[----:B0-----:R-:W-:Y:S01]  /*e840*/  PRMT R19, R0, 0x7610, R19 ;  /* 0x0000761000137816 */ /* 0x001fe20000000013 */
[----:B------:R-:W-:Y:S06]  /*e850*/  BRA `(.L_x_24154) ;  /* 0x0000000800b47947 */ /* 0x000fec0003800000 */
.L_x_24159:
[----:B------:R-:W2:Y:S02]  /*e860*/  LDG.E.64 R2, desc[UR36][R2.64] ;  /* 0x0000002402027981 */ /* 0x000ea4000c1e1b00 */
[----:B--2---:R0:W1:Y:S01]  /*e870*/  F2I.F64.TRUNC R19, R2 ;  /* 0x0000000200137311 */ /* 0x004062000030d100 */
[----:B------:R-:W-:Y:S05]  /*e880*/  BRA `(.L_x_24154) ;  /* 0x0000000800a87947 */ /* 0x000fea0003800000 */
.L_x_24149:
        /* <DEDUP_REMOVED lines=12> */
.L_x_24163:
[----:B------:R-:W2:Y:S02]  /*e950*/  LDG.E.64 R2, desc[UR36][R2.64] ;  /* 0x0000002402027981 */ /* 0x000ea4000c1e1b00 */
[----:B--2---:R0:W1:Y:S01]  /*e960*/  F2I.F64.TRUNC R19, R2 ;  /* 0x0000000200137311 */ /* 0x004062000030d100 */
[----:B------:R-:W-:Y:S05]  /*e970*/  BRA `(.L_x_24154) ;  /* 0x00000008006c7947 */ /* 0x000fea0003800000 */
.L_x_24162:
        /* <DEDUP_REMOVED lines=28> */
.L_x_24165:
        /* <DEDUP_REMOVED lines=15> */
.L_x_24164:
[----:B------:R-:W2:Y:S02]  /*ec30*/  LDG.E.U16 R0, desc[UR36][R2.64] ;  /* 0x0000002402007981 */ /* 0x000ea4000c1e1500 */
[----:B--2---:R-:W-:-:S06]  /*ec40*/  IMAD.U32 R0, R0, 0x10000, RZ ;  /* 0x0001000000007824 */ /* 0x004fcc00078e00ff */
[----:B------:R-:W0:Y:S02]  /*ec50*/  F2I.FTZ.TRUNC.NTZ R0, R0 ;  /* 0x0000000000007305 */ /* 0x000e24000021f100 */
[----:B0-----:R-:W-:Y:S01]  /*ec60*/  PRMT R19, R0, 0x7610, R19 ;  /* 0x0000761000137816 */ /* 0x001fe20000000013 */
[----:B------:R-:W-:Y:S06]  /*ec70*/  BRA `(.L_x_24154) ;  /* 0x0000000400ac7947 */ /* 0x000fec0003800000 */
.L_x_24161:
        /* <DEDUP_REMOVED lines=10> */
.L_x_24168:
        /* <DEDUP_REMOVED lines=21> */
.L_x_24172:
[----:B------:R-:W-:Y:S05]  /*ee70*/  BSYNC B1 ;  /* 0x0000000000017941 */ /* 0x000fea0003800000 */
.L_x_24171:
[----:B------:R-:W-:Y:S01]  /*ee80*/  LEA R3, R0, 0x3b800000, 0x17 ;  /* 0x3b80000000037811 */ /* 0x000fe200078eb8ff */
[----:B------:R-:W-:-:S05]  /*ee90*/  IMAD.SHL.U32 R0, R2, 0x100000, RZ ;  /* 0x0010000002007824 */ /* 0x000fca00078e00ff */
[----:B------:R-:W-:-:S07]  /*eea0*/  LOP3.LUT R0, R3, R0, R4, 0xfe, !PT ;  /* 0x0000000003007212 */ /* 0x000fce00078efe04 */
.L_x_24170:
[----:B------:R-:W-:Y:S05]  /*eeb0*/  BSYNC B0 ;  /* 0x0000000000007941 */ /* 0x000fea0003800000 */
.L_x_24169:
[----:B------:R-:W0:Y:S02]  /*eec0*/  F2I.FTZ.TRUNC.NTZ R0, R0 ;  /* 0x0000000000007305 */ /* 0x000e24000021f100 */
[----:B0-----:R-:W-:Y:S01]  /*eed0*/  PRMT R19, R0, 0x7610, R19 ;  /* 0x0000761000137816 */ /* 0x001fe20000000013 */
[----:B------:R-:W-:Y:S06]  /*eee0*/  BRA `(.L_x_24154) ;  /* 0x0000000400107947 */ /* 0x000fec0003800000 */
.L_x_24167:
        /* <DEDUP_REMOVED lines=21> */
.L_x_24176:
[----:B------:R-:W-:Y:S05]  /*f040*/  BSYNC B1 ;  /* 0x0000000000017941 */ /* 0x000fea0003800000 */
.L_x_24175:
[----:B------:R-:W-:Y:S01]  /*f050*/  LEA R3, R0, 0x37800000, 0x17 ;  /* 0x3780000000037811 */ /* 0x000fe200078eb8ff */
[----:B------:R-:W-:-:S05]  /*f060*/  IMAD.SHL.U32 R0, R2, 0x200000, RZ ;  /* 0x0020000002007824 */ /* 0x000fca00078e00ff */
[----:B------:R-:W-:-:S07]  /*f070*/  LOP3.LUT R0, R3, R0, R4, 0xfe, !PT ;  /* 0x0000000003007212 */ /* 0x000fce00078efe04 */
.L_x_24174:
[----:B------:R-:W-:Y:S05]  /*f080*/  BSYNC B0 ;  /* 0x0000000000007941 */ /* 0x000fea0003800000 */
.L_x_24173:
[----:B------:R-:W0:Y:S02]  /*f090*/  F2I.FTZ.TRUNC.NTZ R0, R0 ;  /* 0x0000000000007305 */ /* 0x000e24000021f100 */
[----:B0-----:R-:W-:Y:S01]  /*f0a0*/  PRMT R19, R0, 0x7610, R19 ;  /* 0x0000761000137816 */ /* 0x001fe20000000013 */
[----:B------:R-:W-:Y:S06]  /*f0b0*/  BRA `(.L_x_24154) ;  /* 0x00000000009c7947 */ /* 0x000fec0003800000 */
.L_x_24166:
        /* <DEDUP_REMOVED lines=14> */
.L_x_24180:
[----:B------:R-:W-:Y:S05]  /*f1a0*/  BSYNC B0 ;  /* 0x0000000000007941 */ /* 0x000fea0003800000 */
.L_x_24179:
[----:B------:R-:W0:Y:S02]  /*f1b0*/  F2I.FTZ.TRUNC.NTZ R0, R0 ;  /* 0x0000000000007305 */ /* 0x000e24000021f100 */
[----:B0-----:R-:W-:Y:S01]  /*f1c0*/  PRMT R19, R0, 0x7610, R19 ;  /* 0x0000761000137816 */ /* 0x001fe20000000013 */
[----:B------:R-:W-:Y:S06]  /*f1d0*/  BRA `(.L_x_24154) ;  /* 0x0000000000547947 */ /* 0x000fec0003800000 */
.L_x_24153:
        /* <DEDUP_REMOVED lines=16> */
.L_x_24181:
[----:B------:R-:W-:Y:S01]  /*f2e0*/  PRMT R19, RZ, 0x7610, R19 ;  /* 0x00007610ff137816 */ /* 0x000fe20000000013 */
[----:B------:R-:W-:Y:S06]  /*f2f0*/  BRA `(.L_x_24154) ;  /* 0x00000000000c7947 */ /* 0x000fec0003800000 */
.L_x_24178:
[----:B------:R2:W5:Y:S01]  /*f300*/  LDG.E.U8 R19, desc[UR36][R2.64] ;  /* 0x0000002402137981 */ /* 0x000562000c1e1100 */
[----:B------:R-:W-:Y:S05]  /*f310*/  BRA `(.L_x_24154) ;  /* 0x0000000000047947 */ /* 0x000fea0003800000 */
.L_x_24177:
[----:B------:R3:W5:Y:S02]  /*f320*/  LDG.E.U8 R19, desc[UR36][R2.64] ;  /* 0x0000002402137981 */ /* 0x000764000c1e1100 */
.L_x_24154:
        /* <DEDUP_REMOVED lines=17> */
.L_x_24185:
[----:B------:R1:W5:Y:S01]  /*f440*/  LDG.E.U8 R0, desc[UR36][R2.64] ;  /* 0x0000002402007981 */ /* 0x000362000c1e1100 */
[----:B------:R-:W-:Y:S05]  /*f450*/  BRA `(.L_x_24187) ;  /* 0x0000000c00547947 */ /* 0x000fea0003800000 */
.L_x_24184:
        /* <DEDUP_REMOVED lines=8> */
.L_x_24189:
[----:B------:R3:W5:Y:S01]  /*f4e0*/  LDG.E.U8 R0, desc[UR36][R2.64] ;  /* 0x0000002402007981 */ /* 0x000762000c1e1100 */
[----:B------:R-:W-:Y:S05]  /*f4f0*/  BRA `(.L_x_24187) ;  /* 0x0000000c002c7947 */ /* 0x000fea0003800000 */
.L_x_24188:
[----:B------:R4:W5:Y:S01]  /*f500*/  LDG.E.U16 R0, desc[UR36][R2.64] ;  /* 0x0000002402007981 */ /* 0x000962000c1e1500 */
[----:B------:R-:W-:Y:S05]  /*f510*/  BRA `(.L_x_24187) ;  /* 0x0000000c00247947 */ /* 0x000fea0003800000 */
.L_x_24183:
        /* <DEDUP_REMOVED lines=9> */
.L_x_24191:
[----:B------:R-:W2:Y:S02]  /*f5b0*/  LDG.E.U16 R4, desc[UR36][R2.64] ;  /* 0x0000002402047981 */ /* 0x000ea4000c1e1500 */
[----:B--2---:R-:W-:-:S06]  /*f5c0*/  HADD2.F32 R4, -RZ, R4.H0_H0 ;  /* 0x20000004ff047230 */ /* 0x004fcc0000004100 */
[----:B------:R-:W0:Y:S02]  /*f5d0*/  F2I.FTZ.TRUNC.NTZ R4, R4 ;  /* 0x0000000400047305 */ /* 0x000e24000021f100 */
[----:B0-----:R-:W-:Y:S01]  /*f5e0*/  PRMT R0, R4, 0x7610, R0 ;  /* 0x0000761004007816 */ /* 0x001fe20000000000 */
[----:B------:R-:W-:Y:S06]  /*f5f0*/  BRA `(.L_x_24187) ;  /* 0x0000000800ec7947 */ /* 0x000fec0003800000 */
.L_x_24190:
        /* <DEDUP_REMOVED lines=9> */
.L_x_24193:
[----:B------:R-:W2:Y:S02]  /*f690*/  LDG.E.U16 R2, desc[UR36][R2.64] ;  /* 0x0000002402027981 */ /* 0x000ea4000c1e1500 */
[----:B--2---:R-:W-:-:S06]  /*f6a0*/  HADD2.F32 R4, -RZ, R2.H0_H0 ;  /* 0x20000002ff047230 */ /* 0x004fcc0000004100 */
[----:B------:R-:W0:Y:S02]  /*f6b0*/  F2I.FTZ.TRUNC.NTZ R4, R4 ;  /* 0x0000000400047305 */ /* 0x000e24000021f100 */
[----:B0-----:R-:W-:Y:S01]  /*f6c0*/  PRMT R0, R4, 0x7610, R0 ;  /* 0x0000761004007816 */ /* 0x001fe20000000000 */
[----:B------:R-:W-:Y:S06]  /*f6d0*/  BRA `(.L_x_24187) ;  /* 0x0000000800b47947 */ /* 0x000fec0003800000 */
.L_x_24192:
[----:B------:R-:W2:Y:S02]  /*f6e0*/  LDG.E.64 R2, desc[UR36][R2.64] ;  /* 0x0000002402027981 */ /* 0x000ea4000c1e1b00 */
[----:B--2---:R0:W1:Y:S01]  /*f6f0*/  F2I.F64.TRUNC R0, R2 ;  /* 0x0000000200007311 */ /* 0x004062000030d100 */
[----:B------:R-:W-:Y:S05]  /*f700*/  BRA `(.L_x_24187) ;  /* 0x0000000800a87947 */ /* 0x000fea0003800000 */
.L_x_24182:
        /* <DEDUP_REMOVED lines=12> */
.L_x_24196:
[----:B------:R-:W2:Y:S02]  /*f7d0*/  LDG.E.64 R2, desc[UR36][R2.64] ;  /* 0x0000002402027981 */ /* 0x000ea4000c1e1b00 */
[----:B--2---:R0:W1:Y:S01]  /*f7e0*/  F2I.F64.TRUNC R0, R2 ;  /* 0x0000000200007311 */ /* 0x004062000030d100 */
[----:B------:R-:W-:Y:S05]  /*f7f0*/  BRA `(.L_x_24187) ;  /* 0x00000008006c7947 */ /* 0x000fea0003800000 */
.L_x_24195:
        /* <DEDUP_REMOVED lines=28> */
.L_x_24198:
        /* <DEDUP_REMOVED lines=15> */
.L_x_24197:
[----:B------:R-:W2:Y:S02]  /*fab0*/  LDG.E.U16 R4, desc[UR36][R2.64] ;  /* 0x0000002402047981 */ /* 0x000ea4000c1e1500 */
[----:B--2---:R-:W-:-:S06]  /*fac0*/  IMAD.U32 R4, R4, 0x10000, RZ ;  /* 0x0001000004047824 */ /* 0x004fcc00078e00ff */
[----:B------:R-:W0:Y:S02]  /*fad0*/  F2I.FTZ.TRUNC.NTZ R4, R4 ;  /* 0x0000000400047305 */ /* 0x000e24000021f100 */
[----:B0-----:R-:W-:Y:S01]  /*fae0*/  PRMT R0, R4, 0x7610, R0 ;  /* 0x0000761004007816 */ /* 0x001fe20000000000 */
[----:B------:R-:W-:Y:S06]  /*faf0*/  BRA `(.L_x_24187) ;  /* 0x0000000400ac7947 */ /* 0x000fec0003800000 */
.L_x_24194:
        /* <DEDUP_REMOVED lines=10> */
.L_x_24201:
        /* <DEDUP_REMOVED lines=21> */
.L_x_24205:
[----:B------:R-:W-:Y:S05]  /*fcf0*/  BSYNC B1 ;  /* 0x0000000000017941 */ /* 0x000fea0003800000 */
.L_x_24204:
[----:B------:R-:W-:Y:S01]  /*fd00*/  IMAD.SHL.U32 R2, R2, 0x100000, RZ ;  /* 0x0010000002027824 */ /* 0x000fe200078e00ff */
[----:B------:R-:W-:-:S04]  /*fd10*/  LEA R3, R0, 0x3b800000, 0x17 ;  /* 0x3b80000000037811 */ /* 0x000fc800078eb8ff */
[----:B------:R-:W-:-:S07]  /*fd20*/  LOP3.LUT R4, R3, R2, R4, 0xfe, !PT ;  /* 0x0000000203047212 */ /* 0x000fce00078efe04 */
.L_x_24203:
[----:B------:R-:W-:Y:S05]  /*fd30*/  BSYNC B0 ;  /* 0x0000000000007941 */ /* 0x000fea0003800000 */
.L_x_24202:
[----:B------:R-:W0:Y:S02]  /*fd40*/  F2I.FTZ.TRUNC.NTZ R4, R4 ;  /* 0x0000000400047305 */ /* 0x000e24000021f100 */
[----:B0-----:R-:W-:Y:S01]  /*fd50*/  PRMT R0, R4, 0x7610, R0 ;  /* 0x0000761004007816 */ /* 0x001fe20000000000 */
[----:B------:R-:W-:Y:S06]  /*fd60*/  BRA `(.L_x_24187) ;  /* 0x0000000400107947 */ /* 0x000fec0003800000 */
.L_x_24200:
        /* <DEDUP_REMOVED lines=21> */
.L_x_24209:
[----:B------:R-:W-:Y:S05]  /*fec0*/  BSYNC B1 ;  /* 0x0000000000017941 */ /* 0x000fea0003800000 */
.L_x_24208:
[----:B------:R-:W-:Y:S01]  /*fed0*/  IMAD.SHL.U32 R2, R2, 0x200000, RZ ;  /* 0x0020000002027824 */ /* 0x000fe200078e00ff */
[----:B------:R-:W-:-:S04]  /*fee0*/  LEA R3, R0, 0x37800000, 0x17 ;  /* 0x3780000000037811 */ /* 0x000fc800078eb8ff */
[----:B------:R-:W-:-:S07]  /*fef0*/  LOP3.LUT R4, R3, R2, R4, 0xfe, !PT ;  /* 0x0000000203047212 */ /* 0x000fce00078efe04 */
.L_x_24207:
[----:B------:R-:W-:Y:S05]  /*ff00*/  BSYNC B0 ;  /* 0x0000000000007941 */ /* 0x000fea0003800000 */
.L_x_24206:
[----:B------:R-:W0:Y:S02]  /*ff10*/  F2I.FTZ.TRUNC.NTZ R4, R4 ;  /* 0x0000000400047305 */ /* 0x000e24000021f100 */
[----:B0-----:R-:W-:Y:S01]  /*ff20*/  PRMT R0, R4, 0x7610, R0 ;  /* 0x0000761004007816 */ /* 0x001fe20000000000 */
[----:B------:R-:W-:Y:S06]  /*ff30*/  BRA `(.L_x_24187) ;  /* 0x00000000009c7947 */ /* 0x000fec0003800000 */
.L_x_24199:
        /* <DEDUP_REMOVED lines=14> */
.L_x_24213:
[----:B------:R-:W-:Y:S05]  /*10020*/  BSYNC B0 ;  /* 0x0000000000007941 */ /* 0x000fea0003800000 */
.L_x_24212:
[----:B------:R-:W0:Y:S02]  /*10030*/  F2I.FTZ.TRUNC.NTZ R4, R4 ;  /* 0x0000000400047305 */ /* 0x000e24000021f100 */
[----:B0-----:R-:W-:Y:S01]  /*10040*/  PRMT R0, R4, 0x7610, R0 ;  /* 0x0000761004007816 */ /* 0x001fe20000000000 */
[----:B------:R-:W-:Y:S06]  /*10050*/  BRA `(.L_x_24187) ;  /* 0x0000000000547947 */ /* 0x000fec0003800000 */
.L_x_24186:
        /* <DEDUP_REMOVED lines=16> */
.L_x_24214:
[----:B------:R-:W-:Y:S01]  /*10160*/  PRMT R0, RZ, 0x7610, R0 ;  /* 0x00007610ff007816 */ /* 0x000fe20000000000 */
[----:B------:R-:W-:Y:S06]  /*10170*/  BRA `(.L_x_24187) ;  /* 0x00000000000c7947 */ /* 0x000fec0003800000 */
.L_x_24211:
[----:B------:R0:W5:Y:S01]  /*10180*/  LDG.E.U8 R0, desc[UR36][R2.64] ;  /* 0x0000002402007981 */ /* 0x000162000c1e1100 */
[----:B------:R-:W-:Y:S05]  /*10190*/  BRA `(.L_x_24187) ;  /* 0x0000000000047947 */ /* 0x000fea0003800000 */
.L_x_24210:
[----:B------:R0:W5:Y:S02]  /*101a0*/  LDG.E.U8 R0, desc[UR36][R2.64] ;  /* 0x0000002402007981 */ /* 0x000164000c1e1100 */
.L_x_24187:
        /* <DEDUP_REMOVED lines=41> */
.L_x_24218:
[----:B------:R-:W-:Y:S01]  /*10440*/  STG.E.U8 desc[UR36][R16.64], R2 ;  /* 0x0000000210007986 */ /* 0x000fe2000c101124 */
[----:B------:R-:W-:Y:S05]  /*10450*/  EXIT ;  /* 0x000000000000794d */ /* 0x000fea0003800000 */
.L_x_24217:
        /* <DEDUP_REMOVED lines=10> */
[----:B------:R-:W-:Y:S01]  /*10500*/  STG.E.64 desc[UR36][R16.64], R2 ;  /* 0x0000000210007986 */ /* 0x000fe2000c101b24 */
[----:B------:R-:W-:Y:S05]  /*10510*/  EXIT ;  /* 0x000000000000794d */ /* 0x000fea0003800000 */
.L_x_24221:
[----:B------:R-:W-:-:S05]  /*10520*/  PRMT R3, R2, 0x8880, RZ ;  /* 0x0000888002037816 */ /* 0x000fca00000000ff */
[----:B------:R-:W-:Y:S01]  /*10530*/  STG.E desc[UR36][R16.64], R3 ;  /* 0x0000000310007986 */ /* 0x000fe2000c101924 */
[----:B------:R-:W-:Y:S05]  /*10540*/  EXIT ;  /* 0x000000000000794d */ /* 0x000fea0003800000 */
.L_x_24220:
[----:B------:R-:W-:-:S04]  /*10550*/  PRMT R3, R2, 0x8880, RZ ;  /* 0x0000888002037816 */ /* 0x000fc800000000ff */
[----:B------:R-:W-:-:S05]  /*10560*/  PRMT R3, R3, 0x7710, RZ ;  /* 0x0000771003037816 */ /* 0x000fca00000000ff */
[----:B------:R-:W-:Y:S01]  /*10570*/  STG.E.U16 desc[UR36][R16.64], R3 ;  /* 0x0000000310007986 */ /* 0x000fe2000c101524 */
[----:B------:R-:W-:Y:S05]  /*10580*/  EXIT ;  /* 0x000000000000794d */ /* 0x000fea0003800000 */
.L_x_24216:
[----:B------:R-:W-:-:S13]  /*10590*/  ISETP.GT.AND P0, PT, R0, 0x6, PT ;  /* 0x000000060000780c */ /* 0x000fda0003f04270 */
[----:B------:R-:W-:Y:S05]  /*105a0*/  @P0 BRA `(.L_x_24222) ;  /* 0x00000000002c0947 */ /* 0x000fea0003800000 */
[----:B------:R-:W-:-:S13]  /*105b0*/  ISETP.NE.AND P0, PT, R0, 0x5, PT ;  /* 0x000000050000780c */ /* 0x000fda0003f05270 */
[----:B------:R-:W-:Y:S05]  /*105c0*/  @!P0 BRA `(.L_x_24223) ;  /* 0x0000000000148947 */ /* 0x000fea0003800000 */
[----:B------:R-:W-:-:S13]  /*105d0*/  ISETP.NE.AND P0, PT, R0, 0x6, PT ;  /* 0x000000060000780c */ /* 0x000fda0003f05270 */
[----:B------:R-:W-:Y:S05]  /*105e0*/  @P0 BRA `(.L_x_24219) ;  /* 0x0000000800c80947 */ /* 0x000fea0003800000 */
[----:B------:R-:W0:Y:S02]  /*105f0*/  I2F.S8 R3, R2 ;  /* 0x0000000200037306 */ /* 0x000e240000001400 */
[----:B0-----:R-:W-:Y:S01]  /*10600*/  STG.E desc[UR36][R16.64], R3 ;  /* 0x0000000310007986 */ /* 0x001fe2000c101924 */
[----:B------:R-:W-:Y:S05]  /*10610*/  EXIT ;  /* 0x000000000000794d */ /* 0x000fea0003800000 */
.L_x_24223:
[----:B------:R-:W0:Y:S02]  /*10620*/  I2F.S8 R0, R2 ;  /* 0x0000000200007306 */ /* 0x000e240000001400 */
[----:B0-----:R-:W-:-:S05]  /*10630*/  F2FP.F16.F32.PACK_AB R0, RZ, R0 ;  /* 0x00000000ff00723e */ /* 0x001fca00000000ff */
[----:B------:R-:W-:Y:S01]  /*10640*/  STG.E.U16 desc[UR36][R16.64], R0 ;  /* 0x0000000010007986 */ /* 0x000fe2000c101524 */
[----:B------:R-:W-:Y:S05]  /*10650*/  EXIT ;  /* 0x000000000000794d */ /* 0x000fea0003800000 */
.L_x_24222:
        /* <DEDUP_REMOVED lines=8> */
[----:B0-----:R-:W-:Y:S01]  /*106e0*/  STG.E.64 desc[UR36][R16.64], R2 ;  /* 0x0000000210007986 */ /* 0x001fe2000c101b24 */
[----:B------:R-:W-:Y:S05]  /*106f0*/  EXIT ;  /* 0x000000000000794d */ /* 0x000fea0003800000 */
.L_x_24225:
[----:B------:R-:W0:Y:S02]  /*10700*/  I2F.S8 R2, R2 ;  /* 0x0000000200027306 */ /* 0x000e240000001400 */
[----:B0-----:R-:W-:-:S04]  /*10710*/  F2FP.F16.F32.PACK_AB R3, RZ, R2 ;  /* 0x00000002ff03723e */ /* 0x001fc800000000ff */
[----:B------:R-:W-:-:S05]  /*10720*/  PRMT R3, R3, 0x5410, RZ ;  /* 0x0000541003037816 */ /* 0x000fca00000000ff */
[----:B------:R-:W-:Y:S01]  /*10730*/  STG.E desc[UR36][R16.64], R3 ;  /* 0x0000000310007986 */ /* 0x000fe2000c101924 */
[----:B------:R-:W-:Y:S05]  /*10740*/  EXIT ;  /* 0x000000000000794d */ /* 0x000fea0003800000 */
.L_x_24224:
[----:B------:R-:W-:-:S04]  /*10750*/  PRMT R2, R2, 0x8880, RZ ;  /* 0x0000888002027816 */ /* 0x000fc800000000ff */
[----:B------:R-:W-:-:S06]  /*10760*/  PRMT R2, R2, 0x7710, RZ ;  /* 0x0000771002027816 */ /* 0x000fcc00000000ff */
[----:B------:R-:W0:Y:S02]  /*10770*/  I2F.F64.S16 R2, R2 ;  /* 0x0000000200027312 */ /* 0x000e240000101c00 */
[----:B0-----:R-:W-:Y:S01]  /*10780*/  STG.E.64 desc[UR36][R16.64], R2 ;  /* 0x0000000210007986 */ /* 0x001fe2000c101b24 */
[----:B------:R-:W-:Y:S05]  /*10790*/  EXIT ;  /* 0x000000000000794d */ /* 0x000fea0003800000 */
.L_x_24215:
        /* <DEDUP_REMOVED lines=10> */
[----:B------:R-:W-:Y:S01]  /*10840*/  STG.E.U8 desc[UR36][R16.64], R3 ;  /* 0x0000000310007986 */ /* 0x000fe2000c101124 */
[----:B------:R-:W-:Y:S05]  /*10850*/  EXIT ;  /* 0x000000000000794d */ /* 0x000fea0003800000 */
.L_x_24228:
[----:B------:R-:W-:Y:S02]  /*10860*/  PRMT R4, R2, 0x8880, RZ ;  /* 0x0000888002047816 */ /* 0x000fe400000000ff */
[----:B------:R-:W-:Y:S02]  /*10870*/  CS2R R6, SRZ ;  /* 0x0000000000067805 */ /* 0x000fe4000001ff00 */
[----:B------:R-:W-:-:S06]  /*10880*/  PRMT R4, R4, 0x7710, RZ ;  /* 0x0000771004047816 */ /* 0x000fcc00000000ff */
[----:B------:R-:W0:Y:S02]  /*10890*/  I2F.F64.S16 R4, R4 ;  /* 0x0000000400047312 */ /* 0x000e240000101c00 */
[----:B0-----:R-:W-:Y:S01]  /*108a0*/  STG.E.128 desc[UR36][R16.64], R4 ;  /* 0x0000000410007986 */ /* 0x001fe2000c101d24 */
[----:B------:R-:W-:Y:S05]  /*108b0*/  EXIT ;  /* 0x000000000000794d */ /* 0x000fea0003800000 */
.L_x_24227:
        /* <DEDUP_REMOVED lines=21> */
.L_x_24232:
[----:B------:R-:W-:Y:S05]  /*10a10*/  BSYNC B0 ;  /* 0x0000000000007941 */ /* 0x000fea0003800000 */
.L_x_24231:
[----:B------:R-:W-:-:S05]  /*10a20*/  LOP3.LUT R3, R0, R3, RZ, 0xfc, !PT ;  /* 0x0000000300037212 */ /* 0x000fca00078efcff */
[----:B------:R-:W-:Y:S01]  /*10a30*/  STG.E.U8 desc[UR36][R16.64], R3 ;  /* 0x0000000310007986 */ /* 0x000fe2000c101124 */
[----:B------:R-:W-:Y:S05]  /*10a40*/  EXIT ;  /* 0x000000000000794d */ /* 0x000fea0003800000 */
.L_x_24230:
        /* <DEDUP_REMOVED lines=13> */
.L_x_24234:
[----:B------:R-:W-:Y:S01]  /*10b20*/  IMAD.MOV.U32 R0, RZ, RZ, 0x7f ;  /* 0x0000007fff007424 */ /* 0x000fe200078e00ff */
[----:B------:R-:W-:-:S04]  /*10b30*/  ISETP.GT.U32.AND P0, PT, R3, 0x7f800000, PT ;  /* 0x7f8000000300780c */ /* 0x000fc80003f04070 */
[----:B------:R-:W-:-:S09]  /*10b40*/  SEL R0, R0, 0x7c, P0 ;  /* 0x0000007c00007807 */ /* 0x000fd20000000000 */
.L_x_24235:
[----:B------:R-:W-:Y:S05]  /*10b50*/  BSYNC B0 ;  /* 0x0000000000007941 */ /* 0x000fea0003800000 */
.L_x_24233:
[----:B------:R-:W-:-:S04]  /*10b60*/  LOP3.LUT R2, R5, 0x80000000, RZ, 0xc0, !PT ;  /* 0x8000000005027812 */ /* 0x000fc800078ec0ff */
[----:B------:R-:W-:-:S04]  /*10b70*/  SHF.R.U32.HI R3, RZ, 0x18, R2 ;  /* 0x00000018ff037819 */ /* 0x000fc80000011602 */
[----:B------:R-:W-:-:S05]  /*10b80*/  LOP3.LUT R3, R0, R3, RZ, 0xfc, !PT ;  /* 0x0000000300037212 */ /* 0x000fca00078efcff */
[----:B------:R-:W-:Y:S01]  /*10b90*/  STG.E.U8 desc[UR36][R16.64], R3 ;  /* 0x0000000310007986 */ /* 0x000fe2000c101124 */
[----:B------:R-:W-:Y:S05]  /*10ba0*/  EXIT ;  /* 0x000000000000794d */ /* 0x000fea0003800000 */
.L_x_24229:
[----:B------:R-:W0:Y:S02]  /*10bb0*/  I2F.S8 R0, R2 ;  /* 0x0000000200007306 */ /* 0x000e240000001400 */
[----:B0-----:R-:W-:-:S05]  /*10bc0*/  F2FP.BF16.F32.PACK_AB R0, RZ, R0 ;  /* 0x00000000ff00723e */ /* 0x001fca00000010ff */
[----:B------:R-:W-:Y:S01]  /*10bd0*/  STG.E.U16 desc[UR36][R16.64], R0 ;  /* 0x0000000010007986 */ /* 0x000fe2000c101524 */
[----:B------:R-:W-:Y:S05]  /*10be0*/  EXIT ;  /* 0x000000000000794d */ /* 0x000fea0003800000 */
.L_x_24226:
        /* <DEDUP_REMOVED lines=10> */
[----:B------:R-:W-:Y:S01]  /*10c90*/  STG.E.U16 desc[UR36][R16.64], R3 ;  /* 0x0000000310007986 */ /* 0x000fe2000c101524 */
[----:B------:R-:W-:Y:S05]  /*10ca0*/  EXIT ;  /* 0x000000000000794d */ /* 0x000fea0003800000 */
.L_x_24238:
        /* <DEDUP_REMOVED lines=17> */
.L_x_24241:
[----:B------:R-:W-:-:S04]  /*10dc0*/  LOP3.LUT R2, R5, 0x80000000, RZ, 0xc0, !PT ;  /* 0x8000000005027812 */ /* 0x000fc800078ec0ff */
[----:B------:R-:W-:-:S04]  /*10dd0*/  SHF.R.U32.HI R3, RZ, 0x18, R2 ;  /* 0x00000018ff037819 */ /* 0x000fc80000011602 */
[----:B------:R-:W-:-:S04]  /*10de0*/  LOP3.LUT R0, R0, R3, RZ, 0xfc, !PT ;  /* 0x0000000300007212 */ /* 0x000fc800078efcff */
[----:B------:R-:W-:-:S07]  /*10df0*/  PRMT R8, R0, 0x7610, R8 ;  /* 0x0000761000087816 */ /* 0x000fce0000000008 */
.L_x_24240:
[----:B------:R-:W-:Y:S05]  /*10e00*/  BSYNC B0 ;  /* 0x0000000000007941 */ /* 0x000fea0003800000 */
.L_x_24239:
[----:B------:R-:W-:Y:S01]  /*10e10*/  STG.E.U8 desc[UR36][R16.64], R8 ;  /* 0x0000000810007986 */ /* 0x000fe2000c101124 */
[----:B------:R-:W-:Y:S05]  /*10e20*/  EXIT ;  /* 0x000000000000794d */ /* 0x000fea0003800000 */
.L_x_24237:
        /* <DEDUP_REMOVED lines=17> */
.L_x_24244:
[----:B------:R-:W-:-:S04]  /*10f40*/  LOP3.LUT R2, R5, 0x80000000, RZ, 0xc0, !PT ;  /* 0x8000000005027812 */ /* 0x000fc800078ec0ff */
[----:B------:R-:W-:-:S04]  /*10f50*/  SHF.R.U32.HI R3, RZ, 0x18, R2 ;  /* 0x00000018ff037819 */ /* 0x000fc80000011602 */
[----:B------:R-:W-:-:S04]  /*10f60*/  LOP3.LUT R0, R0, R3, RZ, 0xfc, !PT ;  /* 0x0000000300007212 */ /* 0x000fc800078efcff */
[----:B------:R-:W-:-:S07]  /*10f70*/  PRMT R8, R0, 0x7610, R8 ;  /* 0x0000761000087816 */ /* 0x000fce0000000008 */
.L_x_24243:
[----:B------:R-:W-:Y:S05]  /*10f80*/  BSYNC B0 ;  /* 0x0000000000007941 */ /* 0x000fea0003800000 */
.L_x_24242:
[----:B------:R-:W-:Y:S01]  /*10f90*/  STG.E.U8 desc[UR36][R16.64], R8 ;  /* 0x0000000810007986 */ /* 0x000fe2000c101124 */
[----:B------:R-:W-:Y:S05]  /*10fa0*/  EXIT ;  /* 0x000000000000794d */ /* 0x000fea0003800000 */
.L_x_24236:
        /* <DEDUP_REMOVED lines=22> */
.L_x_24219:
        /* <DEDUP_REMOVED lines=16> */
.L_x_24247:
[----:B------:R-:W-:Y:S05]  /*11210*/  EXIT ;  /* 0x000000000000794d */ /* 0x000fea0003800000 */
.L_x_24246:
[----:B------:R-:W-:-:S04]  /*11220*/  LOP3.LUT R2, R2, 0xffff, RZ, 0xc0, !PT ;  /* 0x0000ffff02027812 */ /* 0x000fc800078ec0ff */
[----:B------:R-:W-:-:S04]  /*11230*/  PRMT R2, R2, 0x8880, RZ ;  /* 0x0000888002027816 */ /* 0x000fc800000000ff */
[----:B------:R-:W-:-:S05]  /*11240*/  SHF.R.S32.HI R3, RZ, 0x1f, R2 ;  /* 0x0000001fff037819 */ /* 0x000fca0000011402 */
[----:B------:R-:W-:Y:S01]  /*11250*/  STG.E.64 desc[UR36][R16.64], R2 ;  /* 0x0000000210007986 */ /* 0x000fe2000c101b24 */
[----:B------:R-:W-:Y:S05]  /*11260*/  EXIT ;  /* 0x000000000000794d */ /* 0x000fea0003800000 */
.L_x_24245:
[----:B------:R-:W-:-:S05]  /*11270*/  PRMT R3, R2, 0x8880, RZ ;  /* 0x0000888002037816 */ /* 0x000fca00000000ff */
[----:B------:R-:W-:Y:S01]  /*11280*/  STG.E desc[UR36][R16.64], R3 ;  /* 0x0000000310007986 */ /* 0x000fe2000c101924 */
[----:B------:R-:W-:Y:S05]  /*11290*/  EXIT ;  /* 0x000000000000794d */ /* 0x000fea0003800000 */
.L_x_24248:
        /* <DEDUP_REMOVED lines=14> */
.L_x_57444:


//--------------------- .text._ZN2at6native27unrolled_elementwise_kernelINS0_13BinaryFunctorIaaaZZZNS0_16fmod_kernel_cudaERNS_18TensorIteratorBaseEENKUlvE_clEvENKUlvE0_clEvEUlaaE_EESt5arrayIPcLm3EELi4E23TrivialOffsetCalculatorILi2EjESC_ILi1EjENS0_6memory12LoadWithCastILi2EEENSF_13StoreWithCastILi1EEEEEviT_T0_T2_T3_T4_T5_ --------------------------
	.section	.text._ZN2at6native27unrolled_elementwise_kernelINS0_13BinaryFunctorIaaaZZZNS0_16fmod_kernel_cudaERNS_18TensorIteratorBaseEENKUlvE_clEvENKUlvE0_clEvEUlaaE_EESt5arrayIPcLm3EELi4E23TrivialOffsetCalculatorILi2EjESC_ILi1EjENS0_6memory12LoadWithCastILi2EEENSF_13StoreWithCastILi1EEEEEviT_T0_T2_T3_T4_T5_,"ax",@progbits
	.align	128
        .global         _ZN2at6native27unrolled_elementwise_kernelINS0_13BinaryFunctorIaaaZZZNS0_16fmod_kernel_cudaERNS_18TensorIteratorBaseEENKUlvE_clEvENKUlvE0_clEvEUlaaE_EESt5arrayIPcLm3EELi4E23TrivialOffsetCalculatorILi2EjESC_ILi1EjENS0_6memory12LoadWithCastILi2EEENSF_13StoreWithCastILi1EEEEEviT_T0_T2_T3_T4_T5_
        .type           _ZN2at6native27unrolled_elementwise_kernelINS0_13BinaryFunctorIaaaZZZNS0_16fmod_kernel_cudaERNS_18TensorIteratorBaseEENKUlvE_clEvENKUlvE0_clEvEUlaaE_EESt5arrayIPcLm3EELi4E23TrivialOffsetCalculatorILi2EjESC_ILi1EjENS0_6memory12LoadWithCastILi2EEENSF_13StoreWithCastILi1EEEEEviT_T0_T2_T3_T4_T5_,@function
        .size           _ZN2at6native27unrolled_elementwise_kernelINS0_13BinaryFunctorIaaaZZZNS0_16fmod_kernel_cudaERNS_18TensorIteratorBaseEENKUlvE_clEvENKUlvE0_clEvEUlaaE_EESt5arrayIPcLm3EELi4E23TrivialOffsetCalculatorILi2EjESC_ILi1EjENS0_6memory12LoadWithCastILi2EEENSF_13StoreWithCastILi1EEEEEviT_T0_T2_T3_T4_T5_,(.L_x_57445 - _ZN2at6native27unrolled_elementwise_kernelINS0_13BinaryFunctorIaaaZZZNS0_16fmod_kernel_cudaERNS_18TensorIteratorBaseEENKUlvE_clEvENKUlvE0_clEvEUlaaE_EESt5arrayIPcLm3EELi4E23TrivialOffsetCalculatorILi2EjESC_ILi1EjENS0_6memory12LoadWithCastILi2EEENSF_13StoreWithCastILi1EEEEEviT_T0_T2_T3_T4_T5_)
        .other          _ZN2at6native27unrolled_elementwise_kernelINS0_13BinaryFunctorIaaaZZZNS0_16fmod_kernel_cudaERNS_18TensorIteratorBaseEENKUlvE_clEvENKUlvE0_clEvEUlaaE_EESt5arrayIPcLm3EELi4E23TrivialOffsetCalculatorILi2EjESC_ILi1EjENS0_6memory12LoadWithCastILi2EEENSF_13StoreWithCastILi1EEEEEviT_T0_T2_T3_T4_T5_,@"STO_CUDA_ENTRY STV_DEFAULT"
_ZN2at6native27unrolled_elementwise_kernelINS0_13BinaryFunctorIaaaZZZNS0_16fmod_kernel_cudaERNS_18TensorIteratorBaseEENKUlvE_clEvENKUlvE0_clEvEUlaaE_EESt5arrayIPcLm3EELi4E23TrivialOffsetCalculatorILi2EjESC_ILi1EjENS0_6memory12LoadWithCastILi2EEENSF_13StoreWithCastILi1EEEEEviT_T0_T2_T3_T4_T5_:
.text._ZN2at6native27unrolled_elementwise_kernelINS0_13BinaryFunctorIaaaZZZNS0_16fmod_kernel_cudaERNS_18TensorIteratorBaseEENKUlvE_clEvENKUlvE0_clEvEUlaaE_EESt5arrayIPcLm3EELi4E23TrivialOffsetCalculatorILi2EjESC_ILi1EjENS0_6memory12LoadWithCastILi2EEENSF_13StoreWithCastILi1EEEEEviT_T0_T2_T3_T4_T5_:
        /* <DEDUP_REMOVED lines=33> */
.L_x_24254:
[----:B------:R3:W5:Y:S01]  /*0210*/  LDG.E.U8 R28, desc[UR36][R4.64] ;  /* 0x00000024041c7981 */ /* 0x000762000c1e1100 */
[----:B------:R-:W-:Y:S05]  /*0220*/  BRA `(.L_x_24256) ;  /* 0x0000000c00587947 */ /* 0x000fea0003800000 */
.L_x_24253:
        /* <DEDUP_REMOVED lines=8> */
.L_x_24258:
[----:B------:R1:W5:Y:S01]  /*02b0*/  LDG.E.U8 R28, desc[UR36][R4.64] ;  /* 0x00000024041c7981 */ /* 0x000362000c1e1100 */
[----:B------:R-:W-:Y:S05]  /*02c0*/  BRA `(.L_x_24256) ;  /* 0x0000000c00307947 */ /* 0x000fea0003800000 */
.L_x_24257:
[----:B------:R2:W5:Y:S01]  /*02d0*/  LDG.E.U16 R28, desc[UR36][R4.64] ;  /* 0x00000024041c7981 */ /* 0x000562000c1e1500 */
[----:B------:R-:W-:Y:S05]  /*02e0*/  BRA `(.L_x_24256) ;  /* 0x0000000c00287947 */ /* 0x000fea0003800000 */
.L_x_24252:
        /* <DEDUP_REMOVED lines=9> */
.L_x_24260:
[----:B------:R-:W2:Y:S02]  /*0380*/  LDG.E.U16 R0, desc[UR36][R4.64] ;  /* 0x0000002404007981 */ /* 0x000ea4000c1e1500 */
[----:B--2---:R-:W-:-:S06]  /*0390*/  HADD2.F32 R0, -RZ, R0.H0_H0 ;  /* 0x20000000ff007230 */ /* 0x004fcc0000004100 */
[----:B------:R-:W0:Y:S02]  /*03a0*/  F2I.FTZ.TRUNC.NTZ R0, R0 ;  /* 0x0000000000007305 */ /* 0x000e24000021f100 */
[----:B0-----:R-:W-:Y:S01]  /*03b0*/  PRMT R28, R0, 0x7610, R28 ;  /* 0x00007610001c7816 */ /* 0x001fe2000000001c */
[----:B------:R-:W-:Y:S06]  /*03c0*/  BRA `(.L_x_24256) ;  /* 0x0000000800f07947 */ /* 0x000fec0003800000 */
.L_x_24259:
        /* <DEDUP_REMOVED lines=9> */
.L_x_24262:
[----:B------:R-:W2:Y:S02]  /*0460*/  LDG.E.U16 R4, desc[UR36][R4.64] ;  /* 0x0000002404047981 */ /* 0x000ea4000c1e1500 */
[----:B--2---:R-:W-:-:S06]  /*0470*/  HADD2.F32 R0, -RZ, R4.H0_H0 ;  /* 0x20000004ff007230 */ /* 0x004fcc0000004100 */
[----:B------:R-:W0:Y:S02]  /*0480*/  F2I.FTZ.TRUNC.NTZ R0, R0 ;  /* 0x0000000000007305 */ /* 0x000e24000021f100 */
[----:B0-----:R-:W-:Y:S01]  /*0490*/  PRMT R28, R0, 0x7610, R28 ;  /* 0x00007610001c7816 */ /* 0x001fe2000000001c */
[----:B------:R-:W-:Y:S06]  /*04a0*/  BRA `(.L_x_24256) ;  /* 0x0000000800b87947 */ /* 0x000fec0003800000 */
.L_x_24261:
[----:B------:R-:W2:Y:S02]  /*04b0*/  LDG.E.64 R4, desc[UR36][R4.64] ;  /* 0x0000002404047981 */ /* 0x000ea4000c1e1b00 */
[----:B--2---:R0:W1:Y:S01]  /*04c0*/  F2I.F64.TRUNC R28, R4 ;  /* 0x00000004001c7311 */ /* 0x004062000030d100 */
[----:B------:R-:W-:Y:S05]  /*04d0*/  BRA `(.L_x_24256) ;  /* 0x0000000800ac7947 */ /* 0x000fea0003800000 */
.L_x_24251:
        /* <DEDUP_REMOVED lines=12> */
.L_x_24265:
[----:B------:R-:W2:Y:S02]  /*05a0*/  LDG.E.64 R4, desc[UR36][R4.64] ;  /* 0x0000002404047981 */ /* 0x000ea4000c1e1b00 */
[----:B--2---:R0:W1:Y:S01]  /*05b0*/  F2I.F64.TRUNC R28, R4 ;  /* 0x00000004001c7311 */ /* 0x004062000030d100 */
[----:B------:R-:W-:Y:S05]  /*05c0*/  BRA `(.L_x_24256) ;  /* 0x0000000800707947 */ /* 0x000fea0003800000 */
.L_x_24264:
        /* <DEDUP_REMOVED lines=28> */
.L_x_24267:
        /* <DEDUP_REMOVED lines=16> */
.L_x_24266:
[----:B------:R-:W2:Y:S02]  /*0890*/  LDG.E.U16 R0, desc[UR36][R4.64] ;  /* 0x0000002404007981 */ /* 0x000ea4000c1e1500 */
[----:B--2---:R-:W-:-:S06]  /*08a0*/  IMAD.U32 R0, R0, 0x10000, RZ ;  /* 0x0001000000007824 */ /* 0x004fcc00078e00ff */
[----:B------:R-:W0:Y:S02]  /*08b0*/  F2I.FTZ.TRUNC.NTZ R0, R0 ;  /* 0x0000000000007305 */ /* 0x000e24000021f100 */
[----:B0-----:R-:W-:Y:S01]  /*08c0*/  PRMT R28, R0, 0x7610, R28 ;  /* 0x00007610001c7816 */ /* 0x001fe2000000001c */
[----:B------:R-:W-:Y:S06]  /*08d0*/  BRA `(.L_x_24256) ;  /* 0x0000000400ac7947 */ /* 0x000fec0003800000 */
.L_x_24263:
        /* <DEDUP_REMOVED lines=10> */
.L_x_24270:
        /* <DEDUP_REMOVED lines=21> */
.L_x_24274:
[----:B------:R-:W-:Y:S05]  /*0ad0*/  BSYNC B1 ;  /* 0x0000000000017941 */ /* 0x000fea0003800000 */
.L_x_24273:
[----:B------:R-:W-:Y:S01]  /*0ae0*/  LEA R5, R0, 0x3b800000, 0x17 ;  /* 0x3b80000000057811 */ /* 0x000fe200078eb8ff */
[----:B------:R-:W-:-:S05]  /*0af0*/  IMAD.SHL.U32 R0, R3, 0x100000, RZ ;  /* 0x0010000003007824 */ /* 0x000fca00078e00ff */
[----:B------:R-:W-:-:S07]  /*0b00*/  LOP3.LUT R0, R5, R0, R6, 0xfe, !PT ;  /* 0x0000000005007212 */ /* 0x000fce00078efe06 */
.L_x_24272:
[----:B------:R-:W-:Y:S05]  /*0b10*/  BSYNC B0 ;  /* 0x0000000000007941 */ /* 0x000fea0003800000 */
.L_x_24271:
[----:B------:R-:W0:Y:S02]  /*0b20*/  F2I.FTZ.TRUNC.NTZ R0, R0 ;  /* 0x0000000000007305 */ /* 0x000e24000021f100 */
[----:B0-----:R-:W-:Y:S01]  /*0b30*/  PRMT R28, R0, 0x7610, R28 ;  /* 0x00007610001c7816 */ /* 0x001fe2000000001c */
[----:B------:R-:W-:Y:S06]  /*0b40*/  BRA `(.L_x_24256) ;  /* 0x0000000400107947 */ /* 0x000fec0003800000 */
.L_x_24269:
        /* <DEDUP_REMOVED lines=21> */
.L_x_24278:
[----:B------:R-:W-:Y:S05]  /*0ca0*/  BSYNC B1 ;  /* 0x0000000000017941 */ /* 0x000fea0003800000 */
.L_x_24277:
[----:B------:R-:W-:Y:S01]  /*0cb0*/  LEA R5, R0, 0x37800000, 0x17 ;  /* 0x3780000000057811 */ /* 0x000fe200078eb8ff */
[----:B------:R-:W-:-:S05]  /*0cc0*/  IMAD.SHL.U32 R0, R3, 0x200000, RZ ;  /* 0x0020000003007824 */ /* 0x000fca00078e00ff */
[----:B------:R-:W-:-:S07]  /*0cd0*/  LOP3.LUT R0, R5, R0, R6, 0xfe, !PT ;  /* 0x0000000005007212 */ /* 0x000fce00078efe06 */
.L_x_24276:
[----:B------:R-:W-:Y:S05]  /*0ce0*/  BSYNC B0 ;  /* 0x0000000000007941 */ /* 0x000fea0003800000 */
.L_x_24275:
[----:B------:R-:W0:Y:S02]  /*0cf0*/  F2I.FTZ.TRUNC.NTZ R0, R0 ;  /* 0x0000000000007305 */ /* 0x000e24000021f100 */
[----:B0-----:R-:W-:Y:S01]  /*0d00*/  PRMT R28, R0, 0x7610, R28 ;  /* 0x00007610001c7816 */ /* 0x001fe2000000001c */
[----:B------:R-:W-:Y:S06]  /*0d10*/  BRA `(.L_x_24256) ;  /* 0x00000000009c7947 */ /* 0x000fec0003800000 */
.L_x_24268:
        /* <DEDUP_REMOVED lines=14> */
.L_x_24282:
[----:B------:R-:W-:Y:S05]  /*0e00*/  BSYNC B0 ;  /* 0x0000000000007941 */ /* 0x000fea0003800000 */
.L_x_24281:
[----:B------:R-:W0:Y:S02]  /*0e10*/  F2I.FTZ.TRUNC.NTZ R0, R0 ;  /* 0x0000000000007305 */ /* 0x000e24000021f100 */
[----:B0-----:R-:W-:Y:S01]  /*0e20*/  PRMT R28, R0, 0x7610, R28 ;  /* 0x00007610001c7816 */ /* 0x001fe2000000001c */
[----:B------:R-:W-:Y:S06]  /*0e30*/  BRA `(.L_x_24256) ;  /* 0x0000000000547947 */ /* 0x000fec0003800000 */
.L_x_24255:
        /* <DEDUP_REMOVED lines=16> */
.L_x_24283:
[----:B------:R-:W-:Y:S01]  /*0f40*/  PRMT R28, RZ, 0x7610, R28 ;  /* 0x00007610ff1c7816 */ /* 0x000fe2000000001c */
[----:B------:R-:W-:Y:S06]  /*0f50*/  BRA `(.L_x_24256) ;  /* 0x00000000000c7947 */ /* 0x000fec0003800000 */
.L_x_24280:
[----:B------:R0:W5:Y:S01]  /*0f60*/  LDG.E.U8 R28, desc[UR36][R4.64] ;  /* 0x00000024041c7981 */ /* 0x000162000c1e1100 */
[----:B------:R-:W-:Y:S05]  /*0f70*/  BRA `(.L_x_24256) ;  /* 0x0000000000047947 */ /* 0x000fea0003800000 */
.L_x_24279:
[----:B------:R0:W5:Y:S02]  /*0f80*/  LDG.E.U8 R28, desc[UR36][R4.64] ;  /* 0x00000024041c7981 */ /* 0x000164000c1e1100 */
.L_x_24256:
        /* <DEDUP_REMOVED lines=18> */
.L_x_24287:
[----:B------:R1:W5:Y:S01]  /*10b0*/  LDG.E.U8 R22, desc[UR36][R4.64] ;  /* 0x0000002404167981 */ /* 0x000362000c1e1100 */
[----:B------:R-:W-:Y:S05]  /*10c0*/  BRA `(.L_x_24289) ;  /* 0x0000000c00547947 */ /* 0x000fea0003800000 */
.L_x_24286:
        /* <DEDUP_REMOVED lines=8> */
.L_x_24291:
[----:B------:R3:W5:Y:S01]  /*1150*/  LDG.E.U8 R22, desc[UR36][R4.64] ;  /* 0x0000002404167981 */ /* 0x000762000c1e1100 */
[----:B------:R-:W-:Y:S05]  /*1160*/  BRA `(.L_x_24289) ;  /* 0x0000000c002c7947 */ /* 0x000fea0003800000 */
.L_x_24290:
[----:B------:R2:W5:Y:S01]  /*1170*/  LDG.E.U16 R22, desc[UR36][R4.64] ;  /* 0x0000002404167981 */ /* 0x000562000c1e1500 */
[----:B------:R-:W-:Y:S05]  /*1180*/  BRA `(.L_x_24289) ;  /* 0x0000000c00247947 */ /* 0x000fea0003800000 */
.L_x_24285:
        /* <DEDUP_REMOVED lines=9> */
.L_x_24293:
[----:B------:R-:W2:Y:S02]  /*1220*/  LDG.E.U16 R0, desc[UR36][R4.64] ;  /* 0x0000002404007981 */ /* 0x000ea4000c1e1500 */
[----:B--2---:R-:W-:-:S06]  /*1230*/  HADD2.F32 R0, -RZ, R0.H0_H0 ;  /* 0x20000000ff007230 */ /* 0x004fcc0000004100 */
[----:B------:R-:W0:Y:S02]  /*1240*/  F2I.FTZ.TRUNC.NTZ R0, R0 ;  /* 0x0000000000007305 */ /* 0x000e24000021f100 */
[----:B0-----:R-:W-:Y:S01]  /*1250*/  PRMT R22, R0, 0x7610, R22 ;  /* 0x0000761000167816 */ /* 0x001fe20000000016 */
[----:B------:R-:W-:Y:S06]  /*1260*/  BRA `(.L_x_24289) ;  /* 0x0000000800ec7947 */ /* 0x000fec0003800000 */
.L_x_24292:
        /* <DEDUP_REMOVED lines=9> */
.L_x_24295:
[----:B------:R-:W2:Y:S02]  /*1300*/  LDG.E.U16 R4, desc[UR36][R4.64] ;  /* 0x0000002404047981 */ /* 0x000ea4000c1e1500 */
[----:B--2---:R-:W-:-:S06]  /*1310*/  HADD2.F32 R0, -RZ, R4.H0_H0 ;  /* 0x20000004ff007230 */ /* 0x004fcc0000004100 */
[----:B------:R-:W0:Y:S02]  /*1320*/  F2I.FTZ.TRUNC.NTZ R0, R0 ;  /* 0x0000000000007305 */ /* 0x000e24000021f100 */
[----:B0-----:R-:W-:Y:S01]  /*1330*/  PRMT R22, R0, 0x7610, R22 ;  /* 0x0000761000167816 */ /* 0x001fe20000000016 */
[----:B------:R-:W-:Y:S06]  /*1340*/  BRA `(.L_x_24289) ;  /* 0x0000000800b47947 */ /* 0x000fec0003800000 */
.L_x_24294:
[----:B------:R-:W2:Y:S02]  /*1350*/  LDG.E.64 R4, desc[UR36][R4.64] ;  /* 0x0000002404047981 */ /* 0x000ea4000c1e1b00 */
[----:B--2---:R0:W1:Y:S01]  /*1360*/  F2I.F64.TRUNC R22, R4 ;  /* 0x0000000400167311 */ /* 0x004062000030d100 */
[----:B------:R-:W-:Y:S05]  /*1370*/  BRA `(.L_x_24289) ;  /* 0x0000000800a87947 */ /* 0x000fea0003800000 */
.L_x_24284:
        /* <DEDUP_REMOVED lines=12> */
.L_x_24298:
[----:B------:R-:W2:Y:S02]  /*1440*/  LDG.E.64 R4, desc[UR36][R4.64] ;  /* 0x0000002404047981 */ /* 0x000ea4000c1e1b00 */
[----:B--2---:R0:W1:Y:S01]  /*1450*/  F2I.F64.TRUNC R22, R4 ;  /* 0x0000000400167311 */ /* 0x004062000030d100 */
[----:B------:R-:W-:Y:S05]  /*1460*/  BRA `(.L_x_24289) ;  /* 0x00000008006c7947 */ /* 0x000fea0003800000 */
.L_x_24297:
        /* <DEDUP_REMOVED lines=28> */
.L_x_24300:
        /* <DEDUP_REMOVED lines=15> */
.L_x_24299:
[----:B------:R-:W2:Y:S02]  /*1720*/  LDG.E.U16 R0, desc[UR36][R4.64] ;  /* 0x0000002404007981 */ /* 0x000ea4000c1e1500 */
[----:B--2---:R-:W-:-:S06]  /*1730*/  IMAD.U32 R0, R0, 0x10000, RZ ;  /* 0x0001000000007824 */ /* 0x004fcc00078e00ff */
[----:B------:R-:W0:Y:S02]  /*1740*/  F2I.FTZ.TRUNC.NTZ R0, R0 ;  /* 0x0000000000007305 */ /* 0x000e24000021f100 */
[----:B0-----:R-:W-:Y:S01]  /*1750*/  PRMT R22, R0, 0x7610, R22 ;  /* 0x0000761000167816 */ /* 0x001fe20000000016 */
[----:B------:R-:W-:Y:S06]  /*1760*/  BRA `(.L_x_24289) ;  /* 0x0000000400ac7947 */ /* 0x000fec0003800000 */
.L_x_24296:
        /* <DEDUP_REMOVED lines=10> */
.L_x_24303:
        /* <DEDUP_REMOVED lines=21> */
.L_x_24307:
[----:B------:R-:W-:Y:S05]  /*1960*/  BSYNC B1 ;  /* 0x0000000000017941 */ /* 0x000fea0003800000 */
.L_x_24306:
[----:B------:R-:W-:Y:S01]  /*1970*/  LEA R5, R0, 0x3b800000, 0x17 ;  /* 0x3b80000000057811 */ /* 0x000fe200078eb8ff */
[----:B------:R-:W-:-:S05]  /*1980*/  IMAD.SHL.U32 R0, R3, 0x100000, RZ ;  /* 0x0010000003007824 */ /* 0x000fca00078e00ff */
[----:B------:R-:W-:-:S07]  /*1990*/  LOP3.LUT R0, R5, R0, R6, 0xfe, !PT ;  /* 0x0000000005007212 */ /* 0x000fce00078efe06 */
.L_x_24305:
[----:B------:R-:W-:Y:S05]  /*19a0*/  BSYNC B0 ;  /* 0x0000000000007941 */ /* 0x000fea0003800000 */
.L_x_24304:
[----:B------:R-:W0:Y:S02]  /*19b0*/  F2I.FTZ.TRUNC.NTZ R0, R0 ;  /* 0x0000000000007305 */ /* 0x000e24000021f100 */
[----:B0-----:R-:W-:Y:S01]  /*19c0*/  PRMT R22, R0, 0x7610, R22 ;  /* 0x0000761000167816 */ /* 0x001fe20000000016 */
[----:B------:R-:W-:Y:S06]  /*19d0*/  BRA `(.L_x_24289) ;  /* 0x0000000400107947 */ /* 0x000fec0003800000 */
.L_x_24302:
        /* <DEDUP_REMOVED lines=21> */
.L_x_24311:
[----:B------:R-:W-:Y:S05]  /*1b30*/  BSYNC B1 ;  /* 0x0000000000017941 */ /* 0x000fea0003800000 */
.L_x_24310:
[----:B------:R-:W-:Y:S01]  /*1b40*/  LEA R5, R0, 0x37800000, 0x17 ;  /* 0x3780000000057811 */ /* 0x000fe200078eb8ff */
[----:B------:R-:W-:-:S05]  /*1b50*/  IMAD.SHL.U32 R0, R3, 0x200000, RZ ;  /* 0x0020000003007824 */ /* 0x000fca00078e00ff */
[----:B------:R-:W-:-:S07]  /*1b60*/  LOP3.LUT R0, R5, R0, R6, 0xfe, !PT ;  /* 0x0000000005007212 */ /* 0x000fce00078efe06 */
.L_x_24309:
[----:B------:R-:W-:Y:S05]  /*1b70*/  BSYNC B0 ;  /* 0x0000000000007941 */ /* 0x000fea0003800000 */
.L_x_24308:
[----:B------:R-:W0:Y:S02]  /*1b80*/  F2I.FTZ.TRUNC.NTZ R0, R0 ;  /* 0x0000000000007305 */ /* 0x000e24000021f100 */
[----:B0-----:R-:W-:Y:S01]  /*1b90*/  PRMT R22, R0, 0x7610, R22 ;  /* 0x0000761000167816 */ /* 0x001fe20000000016 */
[----:B------:R-:W-:Y:S06]  /*1ba0*/  BRA `(.L_x_24289) ;  /* 0x00000000009c7947 */ /* 0x000fec0003800000 */
.L_x_24301:
        /* <DEDUP_REMOVED lines=14> */
.L_x_24315:
[----:B------:R-:W-:Y:S05]  /*1c90*/  BSYNC B0 ;  /* 0x0000000000007941 */ /* 0x000fea0003800000 */
.L_x_24314:
[----:B------:R-:W0:Y:S02]  /*1ca0*/  F2I.FTZ.TRUNC.NTZ R0, R0 ;  /* 0x0000000000007305 */ /* 0x000e24000021f100 */
[----:B0-----:R-:W-:Y:S01]  /*1cb0*/  PRMT R22, R0, 0x7610, R22 ;  /* 0x0000761000167816 */ /* 0x001fe20000000016 */
[----:B------:R-:W-:Y:S06]  /*1cc0*/  BRA `(.L_x_24289) ;  /* 0x0000000000547947 */ /* 0x000fec0003800000 */
.L_x_24288:
        /* <DEDUP_REMOVED lines=16> */
.L_x_24316:
[----:B------:R-:W-:Y:S01]  /*1dd0*/  PRMT R22, RZ, 0x7610, R22 ;  /* 0x00007610ff167816 */ /* 0x000fe20000000016 */
[----:B------:R-:W-:Y:S06]  /*1de0*/  BRA `(.L_x_24289) ;  /* 0x00000000000c7947 */ /* 0x000fec0003800000 */
.L_x_24313:
[----:B------:R0:W5:Y:S01]  /*1df0*/  LDG.E.U8 R22, desc[UR36][R4.64] ;  /* 0x0000002404167981 */ /* 0x000162000c1e1100 */
[----:B------:R-:W-:Y:S05]  /*1e00*/  BRA `(.L_x_24289) ;  /* 0x0000000000047947 */ /* 0x000fea0003800000 */
.L_x_24312:
[----:B------:R0:W5:Y:S02]  /*1e10*/  LDG.E.U8 R22, desc[UR36][R4.64] ;  /* 0x0000002404167981 */ /* 0x000164000c1e1100 */
.L_x_24289:
[----:B------:R-:W2:Y:S02]  /*1e20*/  S2R R17, SR_TID.X ;  /* 0x0000000000117919 */ /* 0x000ea40000002100 */
[----:B--2---:R-:W-:-:S07]  /*1e30*/  VIADD R17, R17, 0x80 ;  /* 0x0000008011117836 */ /* 0x004fce0000000000 */
.L_x_24250:
[----:B------:R-:W-:Y:S05]  /*1e40*/  BSYNC B6 ;  /* 0x0000000000067941 */ /* 0x000fea0003800000 */
.L_x_24249:
        /* <DEDUP_REMOVED lines=23> */
.L_x_24322:
[----:B------:R0:W5:Y:S01]  /*1fc0*/  LDG.E.U8 R29, desc[UR36][R4.64] ;  /* 0x00000024041d7981 */ /* 0x000162000c1e1100 */
[----:B------:R-:W-:Y:S05]  /*1fd0*/  BRA `(.L_x_24324) ;  /* 0x0000000c00547947 */ /* 0x000fea0003800000 */
.L_x_24321:
        /* <DEDUP_REMOVED lines=8> */
.L_x_24326:
[----:B------:R0:W5:Y:S01]  /*2060*/  LDG.E.U8 R29, desc[UR36][R4.64] ;  /* 0x00000024041d7981 */ /* 0x000162000c1e1100 */
[----:B------:R-:W-:Y:S05]  /*2070*/  BRA `(.L_x_24324) ;  /* 0x0000000c002c7947 */ /* 0x000fea0003800000 */
.L_x_24325:
[----:B------:R0:W5:Y:S01]  /*2080*/  LDG.E.U16 R29, desc[UR36][R4.64] ;  /* 0x00000024041d7981 */ /* 0x000162000c1e1500 */
[----:B------:R-:W-:Y:S05]  /*2090*/  BRA `(.L_x_24324) ;  /* 0x0000000c00247947 */ /* 0x000fea0003800000 */
.L_x_24320:
        /* <DEDUP_REMOVED lines=9> */
.L_x_24328:
[----:B------:R-:W2:Y:S02]  /*2130*/  LDG.E.U16 R0, desc[UR36][R4.64] ;  /* 0x0000002404007981 */ /* 0x000ea4000c1e1500 */
[----:B--2---:R-:W-:-:S06]  /*2140*/  HADD2.F32 R0, -RZ, R0.H0_H0 ;  /* 0x20000000ff007230 */ /* 0x004fcc0000004100 */
[----:B------:R-:W0:Y:S02]  /*2150*/  F2I.FTZ.TRUNC.NTZ R0, R0 ;  /* 0x0000000000007305 */ /* 0x000e24000021f100 */
[----:B0-----:R-:W-:Y:S01]  /*2160*/  PRMT R29, R0, 0x7610, R29 ;  /* 0x00007610001d7816 */ /* 0x001fe2000000001d */
[----:B------:R-:W-:Y:S06]  /*2170*/  BRA `(.L_x_24324) ;  /* 0x0000000800ec7947 */ /* 0x000fec0003800000 */
.L_x_24327:
        /* <DEDUP_REMOVED lines=9> */
.L_x_24330:
[----:B------:R-:W2:Y:S02]  /*2210*/  LDG.E.U16 R4, desc[UR36][R4.64] ;  /* 0x0000002404047981 */ /* 0x000ea4000c1e1500 */
[----:B--2---:R-:W-:-:S06]  /*2220*/  HADD2.F32 R0, -RZ, R4.H0_H0 ;  /* 0x20000004ff007230 */ /* 0x004fcc0000004100 */
[----:B------:R-:W0:Y:S02]  /*2230*/  F2I.FTZ.TRUNC.NTZ R0, R0 ;  /* 0x0000000000007305 */ /* 0x000e24000021f100 */
[----:B0-----:R-:W-:Y:S01]  /*2240*/  PRMT R29, R0, 0x7610, R29 ;  /* 0x00007610001d7816 */ /* 0x001fe2000000001d */
[----:B------:R-:W-:Y:S06]  /*2250*/  BRA `(.L_x_24324) ;  /* 0x0000000800b47947 */ /* 0x000fec0003800000 */
.L_x_24329:
[----:B------:R-:W2:Y:S02]  /*2260*/  LDG.E.64 R4, desc[UR36][R4.64] ;  /* 0x0000002404047981 */ /* 0x000ea4000c1e1b00 */
[----:B--2---:R0:W1:Y:S01]  /*2270*/  F2I.F64.TRUNC R29, R4 ;  /* 0x00000004001d7311 */ /* 0x004062000030d100 */
[----:B------:R-:W-:Y:S05]  /*2280*/  BRA `(.L_x_24324) ;  /* 0x0000000800a87947 */ /* 0x000fea0003800000 */
.L_x_24319:
        /* <DEDUP_REMOVED lines=12> */
.L_x_24333:
[----:B------:R-:W2:Y:S02]  /*2350*/  LDG.E.64 R4, desc[UR36][R4.64] ;  /* 0x0000002404047981 */ /* 0x000ea4000c1e1b00 */
[----:B--2---:R0:W1:Y:S01]  /*2360*/  F2I.F64.TRUNC R29, R4 ;  /* 0x00000004001d7311 */ /* 0x004062000030d100 */
[----:B------:R-:W-:Y:S05]  /*2370*/  BRA `(.L_x_24324) ;  /* 0x00000008006c7947 */ /* 0x000fea0003800000 */
.L_x_24332:
        /* <DEDUP_REMOVED lines=28> */
.L_x_24335:
        /* <DEDUP_REMOVED lines=15> */
.L_x_24334:
[----:B------:R-:W2:Y:S02]  /*2630*/  LDG.E.U16 R0, desc[UR36][R4.64] ;  /* 0x0000002404007981 */ /* 0x000ea4000c1e1500 */
[----:B--2---:R-:W-:-:S06]  /*2640*/  IMAD.U32 R0, R0, 0x10000, RZ ;  /* 0x0001000000007824 */ /* 0x004fcc00078e00ff */
[----:B------:R-:W0:Y:S02]  /*2650*/  F2I.FTZ.TRUNC.NTZ R0, R0 ;  /* 0x0000000000007305 */ /* 0x000e24000021f100 */
[----:B0-----:R-:W-:Y:S01]  /*2660*/  PRMT R29, R0, 0x7610, R29 ;  /* 0x00007610001d7816 */ /* 0x001fe2000000001d */
[----:B------:R-:W-:Y:S06]  /*2670*/  BRA `(.L_x_24324) ;  /* 0x0000000400ac7947 */ /* 0x000fec0003800000 */
.L_x_24331:
        /* <DEDUP_REMOVED lines=10> */
.L_x_24338:
        /* <DEDUP_REMOVED lines=21> */
.L_x_24342:
[----:B------:R-:W-:Y:S05]  /*2870*/  BSYNC B1 ;  /* 0x0000000000017941 */ /* 0x000fea0003800000 */
.L_x_24341:
[----:B------:R-:W-:Y:S01]  /*2880*/  LEA R5, R0, 0x3b800000, 0x17 ;  /* 0x3b80000000057811 */ /* 0x000fe200078eb8ff */
[----:B------:R-:W-:-:S05]  /*2890*/  IMAD.SHL.U32 R0, R3, 0x100000, RZ ;  /* 0x0010000003007824 */ /* 0x000fca00078e00ff */
[----:B------:R-:W-:-:S07]  /*28a0*/  LOP3.LUT R0, R5, R0, R6, 0xfe, !PT ;  /* 0x0000000005007212 */ /* 0x000fce00078efe06 */
.L_x_24340:
[----:B------:R-:W-:Y:S05]  /*28b0*/  BSYNC B0 ;  /* 0x0000000000007941 */ /* 0x000fea0003800000 */
.L_x_24339:
[----:B------:R-:W0:Y:S02]  /*28c0*/  F2I.FTZ.TRUNC.NTZ R0, R0 ;  /* 0x0000000000007305 */ /* 0x000e24000021f100 */
[----:B0-----:R-:W-:Y:S01]  /*28d0*/  PRMT R29, R0, 0x7610, R29 ;  /* 0x00007610001d7816 */ /* 0x001fe2000000001d */
[----:B------:R-:W-:Y:S06]  /*28e0*/  BRA `(.L_x_24324) ;  /* 0x0000000400107947 */ /* 0x000fec0003800000 */
.L_x_24337:
        /* <DEDUP_REMOVED lines=21> */
.L_x_24346:
[----:B------:R-:W-:Y:S05]  /*2a40*/  BSYNC B1 ;  /* 0x0000000000017941 */ /* 0x000fea0003800000 */
.L_x_24345:
[----:B------:R-:W-:Y:S01]  /*2a50*/  LEA R5, R0, 0x37800000, 0x17 ;  /* 0x3780000000057811 */ /* 0x000fe200078eb8ff */
[----:B------:R-:W-:-:S05]  /*2a60*/  IMAD.SHL.U32 R0, R3, 0x200000, RZ ;  /* 0x0020000003007824 */ /* 0x000fca00078e00ff */
[----:B------:R-:W-:-:S07]  /*2a70*/  LOP3.LUT R0, R5, R0, R6, 0xfe, !PT ;  /* 0x0000000005007212 */ /* 0x000fce00078efe06 */
.L_x_24344:
[----:B------:R-:W-:Y:S05]  /*2a80*/  BSYNC B0 ;  /* 0x0000000000007941 */ /* 0x000fea0003800000 */
.L_x_24343:
[----:B------:R-:W0:Y:S02]  /*2a90*/  F2I.FTZ.TRUNC.NTZ R0, R0 ;  /* 0x0000000000007305 */ /* 0x000e24000021f100 */
[----:B0-----:R-:W-:Y:S01]  /*2aa0*/  PRMT R29, R0, 0x7610, R29 ;  /* 0x00007610001d7816 */ /* 0x001fe2000000001d */
[----:B------:R-:W-:Y:S06]  /*2ab0*/  BRA `(.L_x_24324) ;  /* 0x00000000009c7947 */ /* 0x000fec0003800000 */
.L_x_24336:
        /* <DEDUP_REMOVED lines=14> */
.L_x_24350:
[----:B------:R-:W-:Y:S05]  /*2ba0*/  BSYNC B0 ;  /* 0x0000000000007941 */ /* 0x000fea0003800000 */
.L_x_24349:
[----:B------:R-:W0:Y:S02]  /*2bb0*/  F2I.FTZ.TRUNC.NTZ R0, R0 ;  /* 0x0000000000007305 */ /* 0x000e24000021f100 */
[----:B0-----:R-:W-:Y:S01]  /*2bc0*/  PRMT R29, R0, 0x7610, R29 ;  /* 0x00007610001d7816 */ /* 0x001fe2000000001d */
[----:B------:R-:W-:Y:S06]  /*2bd0*/  BRA `(.L_x_24324) ;  /* 0x0000000000547947 */ /* 0x000fec0003800000 */
.L_x_24323:
        /* <DEDUP_REMOVED lines=16> */
.L_x_24351:
[----:B------:R-:W-:Y:S01]  /*2ce0*/  PRMT R29, RZ, 0x7610, R29 ;  /* 0x00007610ff1d7816 */ /* 0x000fe2000000001d */
[----:B------:R-:W-:Y:S06]  /*2cf0*/  BRA `(.L_x_24324) ;  /* 0x00000000000c7947 */ /* 0x000fec0003800000 */
.L_x_24348:
[----:B------:R2:W5:Y:S01]  /*2d00*/  LDG.E.U8 R29, desc[UR36][R4.64] ;  /* 0x00000024041d7981 */ /* 0x000562000c1e1100 */
[----:B------:R-:W-:Y:S05]  /*2d10*/  BRA `(.L_x_24324) ;  /* 0x0000000000047947 */ /* 0x000fea0003800000 */
.L_x_24347:
[----:B------:R3:W5:Y:S02]  /*2d20*/  LDG.E.U8 R29, desc[UR36][R4.64] ;  /* 0x00000024041d7981 */ /* 0x000764000c1e1100 */
.L_x_24324:
        /* <DEDUP_REMOVED lines=18> */
.L_x_24355:
[----:B------:R0:W5:Y:S01]  /*2e50*/  LDG.E.U8 R27, desc[UR36][R4.64] ;  /* 0x00000024041b7981 */ /* 0x000162000c1e1100 */
[----:B------:R-:W-:Y:S05]  /*2e60*/  BRA `(.L_x_24357) ;  /* 0x0000000c00547947 */ /* 0x000fea0003800000 */
.L_x_24354:
        /* <DEDUP_REMOVED lines=8> */
.L_x_24359:
[----:B------:R0:W5:Y:S01]  /*2ef0*/  LDG.E.U8 R27, desc[UR36][R4.64] ;  /* 0x00000024041b7981 */ /* 0x000162000c1e1100 */
[----:B------:R-:W-:Y:S05]  /*2f00*/  BRA `(.L_x_24357) ;  /* 0x0000000c002c7947 */ /* 0x000fea0003800000 */
.L_x_24358:
[----:B------:R0:W5:Y:S01]  /*2f10*/  LDG.E.U16 R27, desc[UR36][R4.64] ;  /* 0x00000024041b7981 */ /* 0x000162000c1e1500 */
[----:B------:R-:W-:Y:S05]  /*2f20*/  BRA `(.L_x_24357) ;  /* 0x0000000c00247947 */ /* 0x000fea0003800000 */
.L_x_24353:
        /* <DEDUP_REMOVED lines=9> */
.L_x_24361:
[----:B------:R-:W2:Y:S02]  /*2fc0*/  LDG.E.U16 R0, desc[UR36][R4.64] ;  /* 0x0000002404007981 */ /* 0x000ea4000c1e1500 */
[----:B--2---:R-:W-:-:S06]  /*2fd0*/  HADD2.F32 R0, -RZ, R0.H0_H0 ;  /* 0x20000000ff007230 */ /* 0x004fcc0000004100 */
[----:B------:R-:W0:Y:S02]  /*2fe0*/  F2I.FTZ.TRUNC.NTZ R0, R0 ;  /* 0x0000000000007305 */ /* 0x000e24000021f100 */
[----:B0-----:R-:W-:Y:S01]  /*2ff0*/  PRMT R27, R0, 0x7610, R27 ;  /* 0x00007610001b7816 */ /* 0x001fe2000000001b */
[----:B------:R-:W-:Y:S06]  /*3000*/  BRA `(.L_x_24357) ;  /* 0x0000000800ec7947 */ /* 0x000fec0003800000 */
.L_x_24360:
        /* <DEDUP_REMOVED lines=9> */
.L_x_24363:
[----:B------:R-:W2:Y:S02]  /*30a0*/  LDG.E.U16 R4, desc[UR36][R4.64] ;  /* 0x0000002404047981 */ /* 0x000ea4000c1e1500 */
[----:B--2---:R-:W-:-:S06]  /*30b0*/  HADD2.F32 R0, -RZ, R4.H0_H0 ;  /* 0x20000004ff007230 */ /* 0x004fcc0000004100 */
[----:B------:R-:W0:Y:S02]  /*30c0*/  F2I.FTZ.TRUNC.NTZ R0, R0 ;  /* 0x0000000000007305 */ /* 0x000e24000021f100 */
[----:B0-----:R-:W-:Y:S01]  /*30d0*/  PRMT R27, R0, 0x7610, R27 ;  /* 0x00007610001b7816 */ /* 0x001fe2000000001b */
[----:B------:R-:W-:Y:S06]  /*30e0*/  BRA `(.L_x_24357) ;  /* 0x0000000800b47947 */ /* 0x000fec0003800000 */
.L_x_24362:
[----:B------:R-:W2:Y:S02]  /*30f0*/  LDG.E.64 R4, desc[UR36][R4.64] ;  /* 0x0000002404047981 */ /* 0x000ea4000c1e1b00 */
[----:B--2---:R0:W2:Y:S01]  /*3100*/  F2I.F64.TRUNC R27, R4 ;  /* 0x00000004001b7311 */ /* 0x0040a2000030d100 */
[----:B------:R-:W-:Y:S05]  /*3110*/  BRA `(.L_x_24357) ;  /* 0x0000000800a87947 */ /* 0x000fea0003800000 */
.L_x_24352:
        /* <DEDUP_REMOVED lines=12> */
.L_x_24366:
[----:B------:R-:W2:Y:S02]  /*31e0*/  LDG.E.64 R4, desc[UR36][R4.64] ;  /* 0x0000002404047981 */ /* 0x000ea4000c1e1b00 */
[----:B--2---:R4:W0:Y:S01]  /*31f0*/  F2I.F64.TRUNC R27, R4 ;  /* 0x00000004001b7311 */ /* 0x004822000030d100 */
[----:B------:R-:W-:Y:S05]  /*3200*/  BRA `(.L_x_24357) ;  /* 0x00000008006c7947 */ /* 0x000fea0003800000 */
.L_x_24365:
        /* <DEDUP_REMOVED lines=28> */
.L_x_24368:
        /* <DEDUP_REMOVED lines=15> */
.L_x_24367:
[----:B------:R-:W2:Y:S02]  /*34c0*/  LDG.E.U16 R0, desc[UR36][R4.64] ;  /* 0x0000002404007981 */ /* 0x000ea4000c1e1500 */
[----:B--2---:R-:W-:-:S06]  /*34d0*/  IMAD.U32 R0, R0, 0x10000, RZ ;  /* 0x0001000000007824 */ /* 0x004fcc00078e00ff */
[----:B------:R-:W0:Y:S02]  /*34e0*/  F2I.FTZ.TRUNC.NTZ R0, R0 ;  /* 0x0000000000007305 */ /* 0x000e24000021f100 */
[----:B0-----:R-:W-:Y:S01]  /*34f0*/  PRMT R27, R0, 0x7610, R27 ;  /* 0x00007610001b7816 */ /* 0x001fe2000000001b */
[----:B------:R-:W-:Y:S06]  /*3500*/  BRA `(.L_x_24357) ;  /* 0x0000000400ac7947 */ /* 0x000fec0003800000 */
.L_x_24364:
        /* <DEDUP_REMOVED lines=10> */
.L_x_24371:
        /* <DEDUP_REMOVED lines=21> */
.L_x_24375:
[----:B------:R-:W-:Y:S05]  /*3700*/  BSYNC B1 ;  /* 0x0000000000017941 */ /* 0x000fea0003800000 */
.L_x_24374:
[----:B------:R-:W-:Y:S01]  /*3710*/  LEA R5, R0, 0x3b800000, 0x17 ;  /* 0x3b80000000057811 */ /* 0x000fe200078eb8ff */
[----:B------:R-:W-:-:S05]  /*3720*/  IMAD.SHL.U32 R0, R3, 0x100000, RZ ;  /* 0x0010000003007824 */ /* 0x000fca00078e00ff */
[----:B------:R-:W-:-:S07]  /*3730*/  LOP3.LUT R0, R5, R0, R6, 0xfe, !PT ;  /* 0x0000000005007212 */ /* 0x000fce00078efe06 */
.L_x_24373:
[----:B------:R-:W-:Y:S05]  /*3740*/  BSYNC B0 ;  /* 0x0000000000007941 */ /* 0x000fea0003800000 */
.L_x_24372:
[----:B------:R-:W0:Y:S02]  /*3750*/  F2I.FTZ.TRUNC.NTZ R0, R0 ;  /* 0x0000000000007305 */ /* 0x000e24000021f100 */
[----:B0-----:R-:W-:Y:S01]  /*3760*/  PRMT R27, R0, 0x7610, R27 ;  /* 0x00007610001b7816 */ /* 0x001fe2000000001b */
[----:B------:R-:W-:Y:S06]  /*3770*/  BRA `(.L_x_24357) ;  /* 0x0000000400107947 */ /* 0x000fec0003800000 */
.L_x_24370:
        /* <DEDUP_REMOVED lines=21> */
.L_x_24379:
[----:B------:R-:W-:Y:S05]  /*38d0*/  BSYNC B1 ;  /* 0x0000000000017941 */ /* 0x000fea0003800000 */
.L_x_24378:
[----:B------:R-:W-:Y:S01]  /*38e0*/  LEA R5, R0, 0x37800000, 0x17 ;  /* 0x3780000000057811 */ /* 0x000fe200078eb8ff */
[----:B------:R-:W-:-:S05]  /*38f0*/  IMAD.SHL.U32 R0, R3, 0x200000, RZ ;  /* 0x0020000003007824 */ /* 0x000fca00078e00ff */
[----:B------:R-:W-:-:S07]  /*3900*/  LOP3.LUT R0, R5, R0, R6, 0xfe, !PT ;  /* 0x0000000005007212 */ /* 0x000fce00078efe06 */
.L_x_24377:
[----:B------:R-:W-:Y:S05]  /*3910*/  BSYNC B0 ;  /* 0x0000000000007941 */ /* 0x000fea0003800000 */
.L_x_24376:
[----:B------:R-:W0:Y:S02]  /*3920*/  F2I.FTZ.TRUNC.NTZ R0, R0 ;  /* 0x0000000000007305 */ /* 0x000e24000021f100 */
[----:B0-----:R-:W-:Y:S01]  /*3930*/  PRMT R27, R0, 0x7610, R27 ;  /* 0x00007610001b7816 */ /* 0x001fe2000000001b */
[----:B------:R-:W-:Y:S06]  /*3940*/  BRA `(.L_x_24357) ;  /* 0x00000000009c7947 */ /* 0x000fec0003800000 */
.L_x_24369:
        /* <DEDUP_REMOVED lines=14> */
.L_x_24383:
[----:B------:R-:W-:Y:S05]  /*3a30*/  BSYNC B0 ;  /* 0x0000000000007941 */ /* 0x000fea0003800000 */
.L_x_24382:
[----:B------:R-:W0:Y:S02]  /*3a40*/  F2I.FTZ.TRUNC.NTZ R0, R0 ;  /* 0x0000000000007305 */ /* 0x000e24000021f100 */
[----:B0-----:R-:W-:Y:S01]  /*3a50*/  PRMT R27, R0, 0x7610, R27 ;  /* 0x00007610001b7816 */ /* 0x001fe2000000001b */
[----:B------:R-:W-:Y:S06]  /*3a60*/  BRA `(.L_x_24357) ;  /* 0x0000000000547947 */ /* 0x000fec0003800000 */
.L_x_24356:
        /* <DEDUP_REMOVED lines=16> */
.L_x_24384:
[----:B------:R-:W-:Y:S01]  /*3b70*/  PRMT R27, RZ, 0x7610, R27 ;  /* 0x00007610ff1b7816 */ /* 0x000fe2000000001b */
[----:B------:R-:W-:Y:S06]  /*3b80*/  BRA `(.L_x_24357) ;  /* 0x00000000000c7947 */ /* 0x000fec0003800000 */
.L_x_24381:
[----:B------:R2:W5:Y:S01]  /*3b90*/  LDG.E.U8 R27, desc[UR36][R4.64] ;  /* 0x00000024041b7981 */ /* 0x000562000c1e1100 */
[----:B------:R-:W-:Y:S05]  /*3ba0*/  BRA `(.L_x_24357) ;  /* 0x0000000000047947 */ /* 0x000fea0003800000 */
.L_x_24380:
[----:B------:R3:W5:Y:S02]  /*3bb0*/  LDG.E.U8 R27, desc[UR36][R4.64] ;  /* 0x00000024041b7981 */ /* 0x000764000c1e1100 */
.L_x_24357:
[----:B------:R-:W-:-:S07]  /*3bc0*/  VIADD R17, R17, 0x80 ;  /* 0x0000008011117836 */ /* 0x000fce0000000000 */
.L_x_24318:
[----:B------:R-:W-:Y:S05]  /*3bd0*/  BSYNC B6 ;  /* 0x0000000000067941 */ /* 0x000fea0003800000 */
.L_x_24317:
        /* <DEDUP_REMOVED lines=25> */
.L_x_24390:
[----:B------:R0:W5:Y:S01]  /*3d70*/  LDG.E.U8 R18, desc[UR36][R4.64] ;  /* 0x0000002404127981 */ /* 0x000162000c1e1100 */
[----:B------:R-:W-:Y:S05]  /*3d80*/  BRA `(.L_x_24392) ;  /* 0x0000000c00547947 */ /* 0x000fea0003800000 */
.L_x_24389:
        /* <DEDUP_REMOVED lines=8> */
.L_x_24394:
[----:B------:R0:W5:Y:S01]  /*3e10*/  LDG.E.U8 R18, desc[UR36][R4.64] ;  /* 0x0000002404127981 */ /* 0x000162000c1e1100 */
[----:B------:R-:W-:Y:S05]  /*3e20*/  BRA `(.L_x_24392) ;  /* 0x0000000c002c7947 */ /* 0x000fea0003800000 */
.L_x_24393:
[----:B------:R0:W5:Y:S01]  /*3e30*/  LDG.E.U16 R18, desc[UR36][R4.64] ;  /* 0x0000002404127981 */ /* 0x000162000c1e1500 */
[----:B------:R-:W-:Y:S05]  /*3e40*/  BRA `(.L_x_24392) ;  /* 0x0000000c00247947 */ /* 0x000fea0003800000 */
.L_x_24388:
        /* <DEDUP_REMOVED lines=9> */
.L_x_24396:
[----:B------:R-:W2:Y:S02]  /*3ee0*/  LDG.E.U16 R0, desc[UR36][R4.64] ;  /* 0x0000002404007981 */ /* 0x000ea4000c1e1500 */
[----:B--2---:R-:W-:-:S06]  /*3ef0*/  HADD2.F32 R0, -RZ, R0.H0_H0 ;  /* 0x20000000ff007230 */ /* 0x004fcc0000004100 */
[----:B------:R-:W0:Y:S02]  /*3f00*/  F2I.FTZ.TRUNC.NTZ R0, R0 ;  /* 0x0000000000007305 */ /* 0x000e24000021f100 */
[----:B0-----:R-:W-:Y:S01]  /*3f10*/  PRMT R18, R0, 0x7610, R18 ;  /* 0x0000761000127816 */ /* 0x001fe20000000012 */
[----:B------:R-:W-:Y:S06]  /*3f20*/  BRA `(.L_x_24392) ;  /* 0x0000000800ec7947 */ /* 0x000fec0003800000 */
.L_x_24395:
        /* <DEDUP_REMOVED lines=9> */
.L_x_24398:
[----:B------:R-:W2:Y:S02]  /*3fc0*/  LDG.E.U16 R4, desc[UR36][R4.64] ;  /* 0x0000002404047981 */ /* 0x000ea4000c1e1500 */
[----:B--2---:R-:W-:-:S06]  /*3fd0*/  HADD2.F32 R0, -RZ, R4.H0_H0 ;  /* 0x20000004ff007230 */ /* 0x004fcc0000004100 */
[----:B------:R-:W0:Y:S02]  /*3fe0*/  F2I.FTZ.TRUNC.NTZ R0, R0 ;  /* 0x0000000000007305 */ /* 0x000e24000021f100 */
[----:B0-----:R-:W-:Y:S01]  /*3ff0*/  PRMT R18, R0, 0x7610, R18 ;  /* 0x0000761000127816 */ /* 0x001fe20000000012 */
[----:B------:R-:W-:Y:S06]  /*4000*/  BRA `(.L_x_24392) ;  /* 0x0000000800b47947 */ /* 0x000fec0003800000 */
.L_x_24397:
[----:B------:R-:W2:Y:S02]  /*4010*/  LDG.E.64 R4, desc[UR36][R4.64] ;  /* 0x0000002404047981 */ /* 0x000ea4000c1e1b00 */
[----:B--2---:R0:W1:Y:S01]  /*4020*/  F2I.F64.TRUNC R18, R4 ;  /* 0x0000000400127311 */ /* 0x004062000030d100 */
[----:B------:R-:W-:Y:S05]  /*4030*/  BRA `(.L_x_24392) ;  /* 0x0000000800a87947 */ /* 0x000fea0003800000 */
.L_x_24387:
        /* <DEDUP_REMOVED lines=12> */
.L_x_24401:
[----:B------:R-:W2:Y:S02]  /*4100*/  LDG.E.64 R4, desc[UR36][R4.64] ;  /* 0x0000002404047981 */ /* 0x000ea4000c1e1b00 */
[----:B--2---:R0:W1:Y:S01]  /*4110*/  F2I.F64.TRUNC R18, R4 ;  /* 0x0000000400127311 */ /* 0x004062000030d100 */
[----:B------:R-:W-:Y:S05]  /*4120*/  BRA `(.L_x_24392) ;  /* 0x00000008006c7947 */ /* 0x000fea0003800000 */
.L_x_24400:
        /* <DEDUP_REMOVED lines=28> */
.L_x_24403:
        /* <DEDUP_REMOVED lines=15> */
.L_x_24402:
[----:B------:R-:W2:Y:S02]  /*43e0*/  LDG.E.U16 R0, desc[UR36][R4.64] ;  /* 0x0000002404007981 */ /* 0x000ea4000c1e1500 */
[----:B--2---:R-:W-:-:S06]  /*43f0*/  IMAD.U32 R0, R0, 0x10000, RZ ;  /* 0x0001000000007824 */ /* 0x004fcc00078e00ff */
[----:B------:R-:W0:Y:S02]  /*4400*/  F2I.FTZ.TRUNC.NTZ R0, R0 ;  /* 0x0000000000007305 */ /* 0x000e24000021f100 */
[----:B0-----:R-:W-:Y:S01]  /*4410*/  PRMT R18, R0, 0x7610, R18 ;  /* 0x0000761000127816 */ /* 0x001fe20000000012 */
[----:B------:R-:W-:Y:S06]  /*4420*/  BRA `(.L_x_24392) ;  /* 0x0000000400ac7947 */ /* 0x000fec0003800000 */
.L_x_24399:
        /* <DEDUP_REMOVED lines=10> */
.L_x_24406:
        /* <DEDUP_REMOVED lines=21> */
.L_x_24410:
[----:B------:R-:W-:Y:S05]  /*4620*/  BSYNC B1 ;  /* 0x0000000000017941 */ /* 0x000fea0003800000 */
.L_x_24409:
[----:B------:R-:W-:Y:S01]  /*4630*/  LEA R5, R0, 0x3b800000, 0x17 ;  /* 0x3b80000000057811 */ /* 0x000fe200078eb8ff */
[----:B------:R-:W-:-:S05]  /*4640*/  IMAD.SHL.U32 R0, R3, 0x100000, RZ ;  /* 0x0010000003007824 */ /* 0x000fca00078e00ff */
[----:B------:R-:W-:-:S07]  /*4650*/  LOP3.LUT R0, R5, R0, R6, 0xfe, !PT ;  /* 0x0000000005007212 */ /* 0x000fce00078efe06 */
.L_x_24408:
[----:B------:R-:W-:Y:S05]  /*4660*/  BSYNC B0 ;  /* 0x0000000000007941 */ /* 0x000fea0003800000 */
.L_x_24407:
[----:B------:R-:W0:Y:S02]  /*4670*/  F2I.FTZ.TRUNC.NTZ R0, R0 ;  /* 0x0000000000007305 */ /* 0x000e24000021f100 */
[----:B0-----:R-:W-:Y:S01]  /*4680*/  PRMT R18, R0, 0x7610, R18 ;  /* 0x0000761000127816 */ /* 0x001fe20000000012 */
[----:B------:R-:W-:Y:S06]  /*4690*/  BRA `(.L_x_24392) ;  /* 0x0000000400107947 */ /* 0x000fec0003800000 */
.L_x_24405:
        /* <DEDUP_REMOVED lines=21> */
.L_x_24414:
[----:B------:R-:W-:Y:S05]  /*47f0*/  BSYNC B1 ;  /* 0x0000000000017941 */ /* 0x000fea0003800000 */
.L_x_24413:
[----:B------:R-:W-:Y:S01]  /*4800*/  LEA R5, R0, 0x37800000, 0x17 ;  /* 0x3780000000057811 */ /* 0x000fe200078eb8ff */
[----:B------:R-:W-:-:S05]  /*4810*/  IMAD.SHL.U32 R0, R3, 0x200000, RZ ;  /* 0x0020000003007824 */ /* 0x000fca00078e00ff */
[----:B------:R-:W-:-:S07]  /*4820*/  LOP3.LUT R0, R5, R0, R6, 0xfe, !PT ;  /* 0x0000000005007212 */ /* 0x000fce00078efe06 */
.L_x_24412:
[----:B------:R-:W-:Y:S05]  /*4830*/  BSYNC B0 ;  /* 0x0000000000007941 */ /* 0x000fea0003800000 */
.L_x_24411:
[----:B------:R-:W0:Y:S02]  /*4840*/  F2I.FTZ.TRUNC.NTZ R0, R0 ;  /* 0x0000000000007305 */ /* 0x000e24000021f100 */
[----:B0-----:R-:W-:Y:S01]  /*4850*/  PRMT R18, R0, 0x7610, R18 ;  /* 0x0000761000127816 */ /* 0x001fe20000000012 */
[----:B------:R-:W-:Y:S06]  /*4860*/  BRA `(.L_x_24392) ;  /* 0x00000000009c7947 */ /* 0x000fec0003800000 */
.L_x_24404:
        /* <DEDUP_REMOVED lines=14> */
.L_x_24418:
[----:B------:R-:W-:Y:S05]  /*4950*/  BSYNC B0 ;  /* 0x0000000000007941 */ /* 0x000fea0003800000 */
.L_x_24417:
[----:B------:R-:W0:Y:S02]  /*4960*/  F2I.FTZ.TRUNC.NTZ R0, R0 ;  /* 0x0000000000007305 */ /* 0x000e24000021f100 */
[----:B0-----:R-:W-:Y:S01]  /*4970*/  PRMT R18, R0, 0x7610, R18 ;  /* 0x0000761000127816 */ /* 0x001fe20000000012 */
[----:B------:R-:W-:Y:S06]  /*4980*/  BRA `(.L_x_24392) ;  /* 0x0000000000547947 */ /* 0x000fec0003800000 */
.L_x_24391:
        /* <DEDUP_REMOVED lines=16> */
.L_x_24419:
[----:B------:R-:W-:Y:S01]  /*4a90*/  PRMT R18, RZ, 0x7610, R18 ;  /* 0x00007610ff127816 */ /* 0x000fe20000000012 */
[----:B------:R-:W-:Y:S06]  /*4aa0*/  BRA `(.L_x_24392) ;  /* 0x00000000000c7947 */ /* 0x000fec0003800000 */
.L_x_24416:
[----:B------:R3:W5:Y:S01]  /*4ab0*/  LDG.E.U8 R18, desc[UR36][R4.64] ;  /* 0x0000002404127981 */ /* 0x000762000c1e1100 */
[----:B------:R-:W-:Y:S05]  /*4ac0*/  BRA `(.L_x_24392) ;  /* 0x0000000000047947 */ /* 0x000fea0003800000 */
.L_x_24415:
[----:B------:R4:W5:Y:S02]  /*4ad0*/  LDG.E.U8 R18, desc[UR36][R4.64] ;  /* 0x0000002404127981 */ /* 0x000964000c1e1100 */
.L_x_24392:
        /* <DEDUP_REMOVED lines=19> */
.L_x_24423:
[----:B------:R0:W5:Y:S01]  /*4c10*/  LDG.E.U8 R26, desc[UR36][R4.64] ;  /* 0x00000024041a7981 */ /* 0x000162000c1e1100 */
[----:B------:R-:W-:Y:S05]  /*4c20*/  BRA `(.L_x_24425) ;  /* 0x0000000c00547947 */ /* 0x000fea0003800000 */
.L_x_24422:
        /* <DEDUP_REMOVED lines=8> */
.L_x_24427:
[----:B------:R0:W5:Y:S01]  /*4cb0*/  LDG.E.U8 R26, desc[UR36][R4.64] ;  /* 0x00000024041a7981 */ /* 0x000162000c1e1100 */
[----:B------:R-:W-:Y:S05]  /*4cc0*/  BRA `(.L_x_24425) ;  /* 0x0000000c002c7947 */ /* 0x000fea0003800000 */
.L_x_24426:
[----:B------:R0:W5:Y:S01]  /*4cd0*/  LDG.E.U16 R26, desc[UR36][R4.64] ;  /* 0x00000024041a7981 */ /* 0x000162000c1e1500 */
[----:B------:R-:W-:Y:S05]  /*4ce0*/  BRA `(.L_x_24425) ;  /* 0x0000000c00247947 */ /* 0x000fea0003800000 */
.L_x_24421:
        /* <DEDUP_REMOVED lines=9> */
.L_x_24429:
[----:B------:R-:W2:Y:S02]  /*4d80*/  LDG.E.U16 R0, desc[UR36][R4.64] ;  /* 0x0000002404007981 */ /* 0x000ea4000c1e1500 */
[----:B--2---:R-:W-:-:S06]  /*4d90*/  HADD2.F32 R0, -RZ, R0.H0_H0 ;  /* 0x20000000ff007230 */ /* 0x004fcc0000004100 */
[----:B------:R-:W0:Y:S02]  /*4da0*/  F2I.FTZ.TRUNC.NTZ R0, R0 ;  /* 0x0000000000007305 */ /* 0x000e24000021f100 */
[----:B0-----:R-:W-:Y:S01]  /*4db0*/  PRMT R26, R0, 0x7610, R26 ;  /* 0x00007610001a7816 */ /* 0x001fe2000000001a */
[----:B------:R-:W-:Y:S06]  /*4dc0*/  BRA `(.L_x_24425) ;  /* 0x0000000800ec7947 */ /* 0x000fec0003800000 */
.L_x_24428:
        /* <DEDUP_REMOVED lines=9> */
.L_x_24431:
[----:B------:R-:W2:Y:S02]  /*4e60*/  LDG.E.U16 R4, desc[UR36][R4.64] ;  /* 0x0000002404047981 */ /* 0x000ea4000c1e1500 */
[----:B--2---:R-:W-:-:S06]  /*4e70*/  HADD2.F32 R0, -RZ, R4.H0_H0 ;  /* 0x20000004ff007230 */ /* 0x004fcc0000004100 */
[----:B------:R-:W0:Y:S02]  /*4e80*/  F2I.FTZ.TRUNC.NTZ R0, R0 ;  /* 0x0000000000007305 */ /* 0x000e24000021f100 */
[----:B0-----:R-:W-:Y:S01]  /*4e90*/  PRMT R26, R0, 0x7610, R26 ;  /* 0x00007610001a7816 */ /* 0x001fe2000000001a */
[----:B------:R-:W-:Y:S06]  /*4ea0*/  BRA `(.L_x_24425) ;  /* 0x0000000800b47947 */ /* 0x000fec0003800000 */
.L_x_24430:
[----:B------:R-:W2:Y:S02]  /*4eb0*/  LDG.E.64 R4, desc[UR36][R4.64] ;  /* 0x0000002404047981 */ /* 0x000ea4000c1e1b00 */
[----:B--2---:R0:W1:Y:S01]  /*4ec0*/  F2I.F64.TRUNC R26, R4 ;  /* 0x00000004001a7311 */ /* 0x004062000030d100 */
[----:B------:R-:W-:Y:S05]  /*4ed0*/  BRA `(.L_x_24425) ;  /* 0x0000000800a87947 */ /* 0x000fea0003800000 */
.L_x_24420:
        /* <DEDUP_REMOVED lines=12> */
.L_x_24434:
[----:B------:R-:W2:Y:S02]  /*4fa0*/  LDG.E.64 R4, desc[UR36][R4.64] ;  /* 0x0000002404047981 */ /* 0x000ea4000c1e1b00 */
[----:B--2---:R3:W4:Y:S01]  /*4fb0*/  F2I.F64.TRUNC R26, R4 ;  /* 0x00000004001a7311 */ /* 0x004722000030d100 */
[----:B------:R-:W-:Y:S05]  /*4fc0*/  BRA `(.L_x_24425) ;  /* 0x00000008006c7947 */ /* 0x000fea0003800000 */
.L_x_24433:
        /* <DEDUP_REMOVED lines=28> */
.L_x_24436:
        /* <DEDUP_REMOVED lines=15> */
.L_x_24435:
[----:B------:R-:W2:Y:S02]  /*5280*/  LDG.E.U16 R0, desc[UR36][R4.64] ;  /* 0x0000002404007981 */ /* 0x000ea4000c1e1500 */
[----:B--2---:R-:W-:-:S06]  /*5290*/  IMAD.U32 R0, R0, 0x10000, RZ ;  /* 0x0001000000007824 */ /* 0x004fcc00078e00ff */
[----:B------:R-:W0:Y:S02]  /*52a0*/  F2I.FTZ.TRUNC.NTZ R0, R0 ;  /* 0x0000000000007305 */ /* 0x000e24000021f100 */
[----:B0-----:R-:W-:Y:S01]  /*52b0*/  PRMT R26, R0, 0x7610, R26 ;  /* 0x00007610001a7816 */ /* 0x001fe2000000001a */
[----:B------:R-:W-:Y:S06]  /*52c0*/  BRA `(.L_x_24425) ;  /* 0x0000000400ac7947 */ /* 0x000fec0003800000 */
.L_x_24432:
        /* <DEDUP_REMOVED lines=10> */
.L_x_24439:
        /* <DEDUP_REMOVED lines=21> */
.L_x_24443:
[----:B------:R-:W-:Y:S05]  /*54c0*/  BSYNC B1 ;  /* 0x0000000000017941 */ /* 0x000fea0003800000 */
.L_x_24442:
[----:B------:R-:W-:Y:S01]  /*54d0*/  LEA R5, R0, 0x3b800000, 0x17 ;  /* 0x3b80000000057811 */ /* 0x000fe200078eb8ff */
[----:B------:R-:W-:-:S05]  /*54e0*/  IMAD.SHL.U32 R0, R3, 0x100000, RZ ;  /* 0x0010000003007824 */ /* 0x000fca00078e00ff */
[----:B------:R-:W-:-:S07]  /*54f0*/  LOP3.LUT R0, R5, R0, R6, 0xfe, !PT ;  /* 0x0000000005007212 */ /* 0x000fce00078efe06 */
.L_x_24441:
[----:B------:R-:W-:Y:S05]  /*5500*/  BSYNC B0 ;  /* 0x0000000000007941 */ /* 0x000fea0003800000 */
.L_x_24440:
[----:B------:R-:W0:Y:S02]  /*5510*/  F2I.FTZ.TRUNC.NTZ R0, R0 ;  /* 0x0000000000007305 */ /* 0x000e24000021f100 */
[----:B0-----:R-:W-:Y:S01]  /*5520*/  PRMT R26, R0, 0x7610, R26 ;  /* 0x00007610001a7816 */ /* 0x001fe2000000001a */
[----:B------:R-:W-:Y:S06]  /*5530*/  BRA `(.L_x_24425) ;  /* 0x0000000400107947 */ /* 0x000fec0003800000 */
.L_x_24438:
        /* <DEDUP_REMOVED lines=21> */
.L_x_24447:
[----:B------:R-:W-:Y:S05]  /*5690*/  BSYNC B1 ;  /* 0x0000000000017941 */ /* 0x000fea0003800000 */
.L_x_24446:
[----:B------:R-:W-:Y:S01]  /*56a0*/  LEA R5, R0, 0x37800000, 0x17 ;  /* 0x3780000000057811 */ /* 0x000fe200078eb8ff */
[----:B------:R-:W-:-:S05]  /*56b0*/  IMAD.SHL.U32 R0, R3, 0x200000, RZ ;  /* 0x0020000003007824 */ /* 0x000fca00078e00ff */
[----:B------:R-:W-:-:S07]  /*56c0*/  LOP3.LUT R0, R5, R0, R6, 0xfe, !PT ;  /* 0x0000000005007212 */ /* 0x000fce00078efe06 */
.L_x_24445:
[----:B------:R-:W-:Y:S05]  /*56d0*/  BSYNC B0 ;  /* 0x0000000000007941 */ /* 0x000fea0003800000 */
.L_x_24444:
[----:B------:R-:W0:Y:S02]  /*56e0*/  F2I.FTZ.TRUNC.NTZ R0, R0 ;  /* 0x0000000000007305 */ /* 0x000e24000021f100 */
[----:B0-----:R-:W-:Y:S01]  /*56f0*/  PRMT R26, R0, 0x7610, R26 ;  /* 0x00007610001a7816 */ /* 0x001fe2000000001a */
[----:B------:R-:W-:Y:S06]  /*5700*/  BRA `(.L_x_24425) ;  /* 0x00000000009c7947 */ /* 0x000fec0003800000 */
.L_x_24437:
        /* <DEDUP_REMOVED lines=14> */
.L_x_24451:
[----:B------:R-:W-:Y:S05]  /*57f0*/  BSYNC B0 ;  /* 0x0000000000007941 */ /* 0x000fea0003800000 */
.L_x_24450:
[----:B------:R-:W0:Y:S02]  /*5800*/  F2I.FTZ.TRUNC.NTZ R0, R0 ;  /* 0x0000000000007305 */ /* 0x000e24000021f100 */
[----:B0-----:R-:W-:Y:S01]  /*5810*/  PRMT R26, R0, 0x7610, R26 ;  /* 0x00007610001a7816 */ /* 0x001fe2000000001a */
[----:B------:R-:W-:Y:S06]  /*5820*/  BRA `(.L_x_24425) ;  /* 0x0000000000547947 */ /* 0x000fec0003800000 */
.L_x_24424:
        /* <DEDUP_REMOVED lines=16> */
.L_x_24452:
[----:B------:R-:W-:Y:S01]  /*5930*/  PRMT R26, RZ, 0x7610, R26 ;  /* 0x00007610ff1a7816 */ /* 0x000fe2000000001a */
[----:B------:R-:W-:Y:S06]  /*5940*/  BRA `(.L_x_24425) ;  /* 0x00000000000c7947 */ /* 0x000fec0003800000 */
.L_x_24449:
[----:B------:R1:W5:Y:S01]  /*5950*/  LDG.E.U8 R26, desc[UR36][R4.64] ;  /* 0x00000024041a7981 */ /* 0x000362000c1e1100 */
[----:B------:R-:W-:Y:S05]  /*5960*/  BRA `(.L_x_24425) ;  /* 0x0000000000047947 */ /* 0x000fea0003800000 */
.L_x_24448:
[----:B------:R2:W5:Y:S02]  /*5970*/  LDG.E.U8 R26, desc[UR36][R4.64] ;  /* 0x00000024041a7981 */ /* 0x000564000c1e1100 */
.L_x_24425:
[----:B------:R-:W-:-:S07]  /*5980*/  VIADD R17, R17, 0x80 ;  /* 0x0000008011117836 */ /* 0x000fce0000000000 */
.L_x_24386:
[----:B------:R-:W-:Y:S05]  /*5990*/  BSYNC B6 ;  /* 0x0000000000067941 */ /* 0x000fea0003800000 */
.L_x_24385:
        /* <DEDUP_REMOVED lines=23> */
.L_x_24458:
[----:B------:R0:W5:Y:S01]  /*5b10*/  LDG.E.U8 R24, desc[UR36][R4.64] ;  /* 0x0000002404187981 */ /* 0x000162000c1e1100 */
[----:B------:R-:W-:Y:S05]  /*5b20*/  BRA `(.L_x_24460) ;  /* 0x0000000c00547947 */ /* 0x000fea0003800000 */
.L_x_24457:
        /* <DEDUP_REMOVED lines=8> */
.L_x_24462:
[----:B------:R3:W5:Y:S01]  /*5bb0*/  LDG.E.U8 R24, desc[UR36][R4.64] ;  /* 0x0000002404187981 */ /* 0x000762000c1e1100 */
[----:B------:R-:W-:Y:S05]  /*5bc0*/  BRA `(.L_x_24460) ;  /* 0x0000000c002c7947 */ /* 0x000fea0003800000 */
.L_x_24461:
[----:B------:R2:W5:Y:S01]  /*5bd0*/  LDG.E.U16 R24, desc[UR36][R4.64] ;  /* 0x0000002404187981 */ /* 0x000562000c1e1500 */
[----:B------:R-:W-:Y:S05]  /*5be0*/  BRA `(.L_x_24460) ;  /* 0x0000000c00247947 */ /* 0x000fea0003800000 */
.L_x_24456:
        /* <DEDUP_REMOVED lines=9> */
.L_x_24464:
[----:B------:R-:W2:Y:S02]  /*5c80*/  LDG.E.U16 R0, desc[UR36][R4.64] ;  /* 0x0000002404007981 */ /* 0x000ea4000c1e1500 */
[----:B--2---:R-:W-:-:S06]  /*5c90*/  HADD2.F32 R0, -RZ, R0.H0_H0 ;  /* 0x20000000ff007230 */ /* 0x004fcc0000004100 */
[----:B------:R-:W0:Y:S02]  /*5ca0*/  F2I.FTZ.TRUNC.NTZ R0, R0 ;  /* 0x0000000000007305 */ /* 0x000e24000021f100 */
[----:B0-----:R-:W-:Y:S01]  /*5cb0*/  PRMT R24, R0, 0x7610, R24 ;  /* 0x0000761000187816 */ /* 0x001fe20000000018 */
[----:B------:R-:W-:Y:S06]  /*5cc0*/  BRA `(.L_x_24460) ;  /* 0x0000000800ec7947 */ /* 0x000fec0003800000 */
.L_x_24463:
        /* <DEDUP_REMOVED lines=9> */
.L_x_24466:
[----:B------:R-:W2:Y:S02]  /*5d60*/  LDG.E.U16 R4, desc[UR36][R4.64] ;  /* 0x0000002404047981 */ /* 0x000ea4000c1e1500 */
[----:B--2---:R-:W-:-:S06]  /*5d70*/  HADD2.F32 R0, -RZ, R4.H0_H0 ;  /* 0x20000004ff007230 */ /* 0x004fcc0000004100 */
[----:B------:R-:W0:Y:S02]  /*5d80*/  F2I.FTZ.TRUNC.NTZ R0, R0 ;  /* 0x0000000000007305 */ /* 0x000e24000021f100 */
[----:B0-----:R-:W-:Y:S01]  /*5d90*/  PRMT R24, R0, 0x7610, R24 ;  /* 0x0000761000187816 */ /* 0x001fe20000000018 */
[----:B------:R-:W-:Y:S06]  /*5da0*/  BRA `(.L_x_24460) ;  /* 0x0000000800b47947 */ /* 0x000fec0003800000 */
.L_x_24465:
[----:B------:R-:W2:Y:S02]  /*5db0*/  LDG.E.64 R4, desc[UR36][R4.64] ;  /* 0x0000002404047981 */ /* 0x000ea4000c1e1b00 */
[----:B--2---:R0:W1:Y:S01]  /*5dc0*/  F2I.F64.TRUNC R24, R4 ;  /* 0x0000000400187311 */ /* 0x004062000030d100 */
[----:B------:R-:W-:Y:S05]  /*5dd0*/  BRA `(.L_x_24460) ;  /* 0x0000000800a87947 */ /* 0x000fea0003800000 */
.L_x_24455:
        /* <DEDUP_REMOVED lines=12> */
.L_x_24469:
[----:B------:R-:W2:Y:S02]  /*5ea0*/  LDG.E.64 R4, desc[UR36][R4.64] ;  /* 0x0000002404047981 */ /* 0x000ea4000c1e1b00 */
[----:B--2---:R0:W1:Y:S01]  /*5eb0*/  F2I.F64.TRUNC R24, R4 ;  /* 0x0000000400187311 */ /* 0x004062000030d100 */
[----:B------:R-:W-:Y:S05]  /*5ec0*/  BRA `(.L_x_24460) ;  /* 0x00000008006c7947 */ /* 0x000fea0003800000 */
.L_x_24468:
        /* <DEDUP_REMOVED lines=28> */
.L_x_24471:
        /* <DEDUP_REMOVED lines=15> */
.L_x_24470:
[----:B------:R-:W2:Y:S02]  /*6180*/  LDG.E.U16 R0, desc[UR36][R4.64] ;  /* 0x0000002404007981 */ /* 0x000ea4000c1e1500 */
[----:B--2---:R-:W-:-:S06]  /*6190*/  IMAD.U32 R0, R0, 0x10000, RZ ;  /* 0x0001000000007824 */ /* 0x004fcc00078e00ff */
[----:B------:R-:W0:Y:S02]  /*61a0*/  F2I.FTZ.TRUNC.NTZ R0, R0 ;  /* 0x0000000000007305 */ /* 0x000e24000021f100 */
[----:B0-----:R-:W-:Y:S01]  /*61b0*/  PRMT R24, R0, 0x7610, R24 ;  /* 0x0000761000187816 */ /* 0x001fe20000000018 */
[----:B------:R-:W-:Y:S06]  /*61c0*/  BRA `(.L_x_24460) ;  /* 0x0000000400ac7947 */ /* 0x000fec0003800000 */
.L_x_24467:
        /* <DEDUP_REMOVED lines=10> */
.L_x_24474:
        /* <DEDUP_REMOVED lines=21> */
.L_x_24478:
[----:B------:R-:W-:Y:S05]  /*63c0*/  BSYNC B1 ;  /* 0x0000000000017941 */ /* 0x000fea0003800000 */
.L_x_24477:
[----:B------:R-:W-:Y:S01]  /*63d0*/  LEA R5, R0, 0x3b800000, 0x17 ;  /* 0x3b80000000057811 */ /* 0x000fe200078eb8ff */
[----:B------:R-:W-:-:S05]  /*63e0*/  IMAD.SHL.U32 R0, R3, 0x100000, RZ ;  /* 0x0010000003007824 */ /* 0x000fca00078e00ff */
[----:B------:R-:W-:-:S07]  /*63f0*/  LOP3.LUT R0, R5, R0, R6, 0xfe, !PT ;  /* 0x0000000005007212 */ /* 0x000fce00078efe06 */
.L_x_24476:
[----:B------:R-:W-:Y:S05]  /*6400*/  BSYNC B0 ;  /* 0x0000000000007941 */ /* 0x000fea0003800000 */
.L_x_24475:
[----:B------:R-:W0:Y:S02]  /*6410*/  F2I.FTZ.TRUNC.NTZ R0, R0 ;  /* 0x0000000000007305 */ /* 0x000e24000021f100 */
[----:B0-----:R-:W-:Y:S01]  /*6420*/  PRMT R24, R0, 0x7610, R24 ;  /* 0x0000761000187816 */ /* 0x001fe20000000018 */
[----:B------:R-:W-:Y:S06]  /*6430*/  BRA `(.L_x_24460) ;  /* 0x0000000400107947 */ /* 0x000fec0003800000 */
.L_x_24473:
        /* <DEDUP_REMOVED lines=21> */
.L_x_24482:
[----:B------:R-:W-:Y:S05]  /*6590*/  BSYNC B1 ;  /* 0x0000000000017941 */ /* 0x000fea0003800000 */
.L_x_24481:
[----:B------:R-:W-:Y:S01]  /*65a0*/  LEA R5, R0, 0x37800000, 0x17 ;  /* 0x3780000000057811 */ /* 0x000fe200078eb8ff */
[----:B------:R-:W-:-:S05]  /*65b0*/  IMAD.SHL.U32 R0, R3, 0x200000, RZ ;  /* 0x0020000003007824 */ /* 0x000fca00078e00ff */
[----:B------:R-:W-:-:S07]  /*65c0*/  LOP3.LUT R0, R5, R0, R6, 0xfe, !PT ;  /* 0x0000000005007212 */ /* 0x000fce00078efe06 */
.L_x_24480:
[----:B------:R-:W-:Y:S05]  /*65d0*/  BSYNC B0 ;  /* 0x0000000000007941 */ /* 0x000fea0003800000 */
.L_x_24479:
[----:B------:R-:W0:Y:S02]  /*65e0*/  F2I.FTZ.TRUNC.NTZ R0, R0 ;  /* 0x0000000000007305 */ /* 0x000e24000021f100 */
[----:B0-----:R-:W-:Y:S01]  /*65f0*/  PRMT R24, R0, 0x7610, R24 ;  /* 0x0000761000187816 */ /* 0x001fe20000000018 */
[----:B------:R-:W-:Y:S06]  /*6600*/  BRA `(.L_x_24460) ;  /* 0x00000000009c7947 */ /* 0x000fec0003800000 */
.L_x_24472:
        /* <DEDUP_REMOVED lines=14> */
.L_x_24486:
[----:B------:R-:W-:Y:S05]  /*66f0*/  BSYNC B0 ;  /* 0x0000000000007941 */ /* 0x000fea0003800000 */
.L_x_24485:
[----:B------:R-:W0:Y:S02]  /*6700*/  F2I.FTZ.TRUNC.NTZ R0, R0 ;  /* 0x0000000000007305 */ /* 0x000e24000021f100 */
[----:B0-----:R-:W-:Y:S01]  /*6710*/  PRMT R24, R0, 0x7610, R24 ;  /* 0x0000761000187816 */ /* 0x001fe20000000018 */
[----:B------:R-:W-:Y:S06]  /*6720*/  BRA `(.L_x_24460) ;  /* 0x0000000000547947 */ /* 0x000fec0003800000 */
.L_x_24459:
        /* <DEDUP_REMOVED lines=16> */
.L_x_24487:
[----:B------:R-:W-:Y:S01]  /*6830*/  PRMT R24, RZ, 0x7610, R24 ;  /* 0x00007610ff187816 */ /* 0x000fe20000000018 */
[----:B------:R-:W-:Y:S06]  /*6840*/  BRA `(.L_x_24460) ;  /* 0x00000000000c7947 */ /* 0x000fec0003800000 */
.L_x_24484:
[----:B------:R0:W5:Y:S01]  /*6850*/  LDG.E.U8 R24, desc[UR36][R4.64] ;  /* 0x0000002404187981 */ /* 0x000162000c1e1100 */
[----:B------:R-:W-:Y:S05]  /*6860*/  BRA `(.L_x_24460) ;  /* 0x0000000000047947 */ /* 0x000fea0003800000 */
.L_x_24483:
[----:B------:R0:W5:Y:S02]  /*6870*/  LDG.E.U8 R24, desc[UR36][R4.64] ;  /* 0x0000002404187981 */ /* 0x000164000c1e1100 */
.L_x_24460:
        /* <DEDUP_REMOVED lines=19> */
.L_x_24491:
[----:B------:R0:W5:Y:S01]  /*69b0*/  LDG.E.U8 R19, desc[UR36][R4.64] ;  /* 0x0000002404137981 */ /* 0x000162000c1e1100 */
[----:B------:R-:W-:Y:S05]  /*69c0*/  BRA `(.L_x_24454) ;  /* 0x0000000c00507947 */ /* 0x000fea0003800000 */
.L_x_24490:
        /* <DEDUP_REMOVED lines=8> */
.L_x_24494:
[----:B------:R0:W5:Y:S01]  /*6a50*/  LDG.E.U8 R19, desc[UR36][R4.64] ;  /* 0x0000002404137981 */ /* 0x000162000c1e1100 */
[----:B------:R-:W-:Y:S05]  /*6a60*/  BRA `(.L_x_24454) ;  /* 0x0000000c00287947 */ /* 0x000fea0003800000 */
.L_x_24493:
[----:B------:R0:W5:Y:S01]  /*6a70*/  LDG.E.U16 R19, desc[UR36][R4.64] ;  /* 0x0000002404137981 */ /* 0x000162000c1e1500 */
[----:B------:R-:W-:Y:S05]  /*6a80*/  BRA `(.L_x_24454) ;  /* 0x0000000c00207947 */ /* 0x000fea0003800000 */
.L_x_24489:
        /* <DEDUP_REMOVED lines=9> */
.L_x_24496:
[----:B------:R-:W2:Y:S02]  /*6b20*/  LDG.E.U16 R0, desc[UR36][R4.64] ;  /* 0x0000002404007981 */ /* 0x000ea4000c1e1500 */
[----:B--2---:R-:W-:-:S06]  /*6b30*/  HADD2.F32 R0, -RZ, R0.H0_H0 ;  /* 0x20000000ff007230 */ /* 0x004fcc0000004100 */
[----:B------:R-:W0:Y:S02]  /*6b40*/  F2I.FTZ.TRUNC.NTZ R0, R0 ;  /* 0x0000000000007305 */ /* 0x000e24000021f100 */
[----:B0-----:R-:W-:Y:S01]  /*6b50*/  PRMT R19, R0, 0x7610, R19 ;  /* 0x0000761000137816 */ /* 0x001fe20000000013 */
[----:B------:R-:W-:Y:S06]  /*6b60*/  BRA `(.L_x_24454) ;  /* 0x0000000800e87947 */ /* 0x000fec0003800000 */
.L_x_24495:
        /* <DEDUP_REMOVED lines=9> */
.L_x_24498:
[----:B------:R-:W2:Y:S02]  /*6c00*/  LDG.E.U16 R4, desc[UR36][R4.64] ;  /* 0x0000002404047981 */ /* 0x000ea4000c1e1500 */
[----:B--2---:R-:W-:-:S06]  /*6c10*/  HADD2.F32 R0, -RZ, R4.H0_H0 ;  /* 0x20000004ff007230 */ /* 0x004fcc0000004100 */
[----:B------:R-:W0:Y:S02]  /*6c20*/  F2I.FTZ.TRUNC.NTZ R0, R0 ;  /* 0x0000000000007305 */ /* 0x000e24000021f100 */
[----:B0-----:R-:W-:Y:S01]  /*6c30*/  PRMT R19, R0, 0x7610, R19 ;  /* 0x0000761000137816 */ /* 0x001fe20000000013 */
[----:B------:R-:W-:Y:S06]  /*6c40*/  BRA `(.L_x_24454) ;  /* 0x0000000800b07947 */ /* 0x000fec0003800000 */
.L_x_24497:
[----:B------:R-:W2:Y:S02]  /*6c50*/  LDG.E.64 R4, desc[UR36][R4.64] ;  /* 0x0000002404047981 */ /* 0x000ea4000c1e1b00 */
[----:B--2---:R0:W1:Y:S01]  /*6c60*/  F2I.F64.TRUNC R19, R4 ;  /* 0x0000000400137311 */ /* 0x004062000030d100 */
[----:B------:R-:W-:Y:S05]  /*6c70*/  BRA `(.L_x_24454) ;  /* 0x0000000800a47947 */ /* 0x000fea0003800000 */
.L_x_24488:
        /* <DEDUP_REMOVED lines=12> */
.L_x_24501:
[----:B------:R-:W2:Y:S02]  /*6d40*/  LDG.E.64 R4, desc[UR36][R4.64] ;  /* 0x0000002404047981 */ /* 0x000ea4000c1e1b00 */
[----:B--2---:R0:W1:Y:S01]  /*6d50*/  F2I.F64.TRUNC R19, R4 ;  /* 0x0000000400137311 */ /* 0x004062000030d100 */
[----:B------:R-:W-:Y:S05]  /*6d60*/  BRA `(.L_x_24454) ;  /* 0x0000000800687947 */ /* 0x000fea0003800000 */
.L_x_24500:
        /* <DEDUP_REMOVED lines=28> */
.L_x_24503:
        /* <DEDUP_REMOVED lines=15> */
.L_x_24502:
[----:B------:R-:W2:Y:S02]  /*7020*/  LDG.E.U16 R0, desc[UR36][R4.64] ;  /* 0x0000002404007981 */ /* 0x000ea4000c1e1500 */
[----:B--2---:R-:W-:-:S06]  /*7030*/  IMAD.U32 R0, R0, 0x10000, RZ ;  /* 0x0001000000007824 */ /* 0x004fcc00078e00ff */
[----:B------:R-:W0:Y:S02]  /*7040*/  F2I.FTZ.TRUNC.NTZ R0, R0 ;  /* 0x0000000000007305 */ /* 0x000e24000021f100 */
[----:B0-----:R-:W-:Y:S01]  /*7050*/  PRMT R19, R0, 0x7610, R19 ;  /* 0x0000761000137816 */ /* 0x001fe20000000013 */
[----:B------:R-:W-:Y:S06]  /*7060*/  BRA `(.L_x_24454) ;  /* 0x0000000400a87947 */ /* 0x000fec0003800000 */
.L_x_24499:
        /* <DEDUP_REMOVED lines=10> */
.L_x_24506:
        /* <DEDUP_REMOVED lines=21> */
.L_x_24510:
[----:B------:R-:W-:Y:S05]  /*7260*/  BSYNC B1 ;  /* 0x0000000000017941 */ /* 0x000fea0003800000 */
.L_x_24509:
[----:B------:R-:W-:Y:S01]  /*7270*/  LEA R5, R0, 0x3b800000, 0x17 ;  /* 0x3b80000000057811 */ /* 0x000fe200078eb8ff */
[----:B------:R-:W-:-:S05]  /*7280*/  IMAD.SHL.U32 R0, R3, 0x100000, RZ ;  /* 0x0010000003007824 */ /* 0x000fca00078e00ff */
[----:B------:R-:W-:-:S07]  /*7290*/  LOP3.LUT R0, R5, R0, R6, 0xfe, !PT ;  /* 0x0000000005007212 */ /* 0x000fce00078efe06 */
.L_x_24508:
[----:B------:R-:W-:Y:S05]  /*72a0*/  BSYNC B0 ;  /* 0x0000000000007941 */ /* 0x000fea0003800000 */
.L_x_24507:
[----:B------:R-:W0:Y:S02]  /*72b0*/  F2I.FTZ.TRUNC.NTZ R0, R0 ;  /* 0x0000000000007305 */ /* 0x000e24000021f100 */
[----:B0-----:R-:W-:Y:S01]  /*72c0*/  PRMT R19, R0, 0x7610, R19 ;  /* 0x0000761000137816 */ /* 0x001fe20000000013 */
[----:B------:R-:W-:Y:S06]  /*72d0*/  BRA `(.L_x_24454) ;  /* 0x00000004000c7947 */ /* 0x000fec0003800000 */
.L_x_24505:
        /* <DEDUP_REMOVED lines=21> */
.L_x_24514:
[----:B------:R-:W-:Y:S05]  /*7430*/  BSYNC B1 ;  /* 0x0000000000017941 */ /* 0x000fea0003800000 */
.L_x_24513:
[----:B------:R-:W-:Y:S01]  /*7440*/  LEA R5, R0, 0x37800000, 0x17 ;  /* 0x3780000000057811 */ /* 0x000fe200078eb8ff */
[----:B------:R-:W-:-:S05]  /*7450*/  IMAD.SHL.U32 R0, R3, 0x200000, RZ ;  /* 0x0020000003007824 */ /* 0x000fca00078e00ff */
[----:B------:R-:W-:-:S07]  /*7460*/  LOP3.LUT R0, R5, R0, R6, 0xfe, !PT ;  /* 0x0000000005007212 */ /* 0x000fce00078efe06 */
.L_x_24512:
[----:B------:R-:W-:Y:S05]  /*7470*/  BSYNC B0 ;  /* 0x0000000000007941 */ /* 0x000fea0003800000 */
.L_x_24511:
[----:B------:R-:W0:Y:S02]  /*7480*/  F2I.FTZ.TRUNC.NTZ R0, R0 ;  /* 0x0000000000007305 */ /* 0x000e24000021f100 */
[----:B0-----:R-:W-:Y:S01]  /*7490*/  PRMT R19, R0, 0x7610, R19 ;  /* 0x0000761000137816 */ /* 0x001fe20000000013 */
[----:B------:R-:W-:Y:S06]  /*74a0*/  BRA `(.L_x_24454) ;  /* 0x0000000000987947 */ /* 0x000fec0003800000 */
.L_x_24504:
        /* <DEDUP_REMOVED lines=14> */
.L_x_24518:
[----:B------:R-:W-:Y:S05]  /*7590*/  BSYNC B0 ;  /* 0x0000000000007941 */ /* 0x000fea0003800000 */
.L_x_24517:
[----:B------:R-:W0:Y:S02]  /*75a0*/  F2I.FTZ.TRUNC.NTZ R0, R0 ;  /* 0x0000000000007305 */ /* 0x000e24000021f100 */
[----:B0-----:R-:W-:Y:S01]  /*75b0*/  PRMT R19, R0, 0x7610, R19 ;  /* 0x0000761000137816 */ /* 0x001fe20000000013 */
[----:B------:R-:W-:Y:S06]  /*75c0*/  BRA `(.L_x_24454) ;  /* 0x0000000000507947 */ /* 0x000fec0003800000 */
.L_x_24492:
        /* <DEDUP_REMOVED lines=16> */
.L_x_24519:
[----:B------:R-:W-:Y:S05]  /*76d0*/  BRA `(.L_x_24454) ;  /* 0x00000000000c7947 */ /* 0x000fea0003800000 */
.L_x_24516:
[----:B------:R0:W5:Y:S01]  /*76e0*/  LDG.E.U8 R19, desc[UR36][R4.64] ;  /* 0x0000002404137981 */ /* 0x000162000c1e1100 */
[----:B------:R-:W-:Y:S05]  /*76f0*/  BRA `(.L_x_24454) ;  /* 0x0000000000047947 */ /* 0x000fea0003800000 */
.L_x_24515:
[----:B------:R0:W5:Y:S02]  /*7700*/  LDG.E.U8 R19, desc[UR36][R4.64] ;  /* 0x0000002404137981 */ /* 0x000164000c1e1100 */
.L_x_24454:
[----:B------:R-:W-:Y:S05]  /*7710*/  BSYNC B6 ;  /* 0x0000000000067941 */ /* 0x000fea0003800000 */
.L_x_24453:
        /* <DEDUP_REMOVED lines=11> */
[----:B-----5:R-:W-:Y:S02]  /*77d0*/  LOP3.LUT R22, R22, 0xffff, RZ, 0xc0, !PT ;  /* 0x0000ffff16167812 */ /* 0x020fe400078ec0ff */
[----:B------:R-:W-:Y:S02]  /*77e0*/  LOP3.LUT R28, R28, 0xffff, RZ, 0xc0, !PT ;  /* 0x0000ffff1c1c7812 */ /* 0x000fe400078ec0ff */
[----:B------:R-:W-:Y:S02]  /*77f0*/  PRMT R3, R22, 0x8880, RZ ;  /* 0x0000888016037816 */ /* 0x000fe400000000ff */
[----:B------:R-:W-:Y:S02]  /*7800*/  PRMT R6, R28, 0x8880, RZ ;  /* 0x000088801c067816 */ /* 0x000fe400000000ff */
[----:B------:R-:W-:Y:S02]  /*7810*/  IABS R0, R3 ;  /* 0x0000000300007213 */ /* 0x000fe40000000000 */
[----:B------:R-:W-:-:S02]  /*7820*/  IABS R8, R6 ;  /* 0x0000000600087213 */ /* 0x000fc40000000000 */
        /* <DEDUP_REMOVED lines=22> */
.L_x_24521:
[----:B------:R-:W-:Y:S05]  /*7990*/  BSYNC B0 ;  /* 0x0000000000007941 */ /* 0x000fea0003800000 */
.L_x_24520:
[----:B------:R-:W-:Y:S04]  /*79a0*/  BSSY B0, `(.L_x_24522) ;  /* 0x000001d000007945 */ /* 0x000fe80003800000 */
[----:B------:R-:W-:Y:S05]  /*79b0*/  @P3 BRA `(.L_x_24523) ;  /* 0x00000000006c3947 */ /* 0x000fea0003800000 */
        /* <DEDUP_REMOVED lines=27> */
.L_x_24523:
[----:B------:R-:W-:Y:S05]  /*7b70*/  BSYNC B0 ;  /* 0x0000000000007941 */ /* 0x000fea0003800000 */
.L_x_24522:
        /* <DEDUP_REMOVED lines=29> */
.L_x_24525:
[----:B------:R-:W-:Y:S05]  /*7d50*/  BSYNC B0 ;  /* 0x0000000000007941 */ /* 0x000fea0003800000 */
.L_x_24524:
[----:B------:R-:W-:Y:S04]  /*7d60*/  BSSY B0, `(.L_x_24526) ;  /* 0x000001d000007945 */ /* 0x000fe80003800000 */
[----:B------:R-:W-:Y:S05]  /*7d70*/  @P1 BRA `(.L_x_24527) ;  /* 0x00000000006c1947 */ /* 0x000fea0003800000 */
[----:B-----5:R-:W-:Y:S02]  /*7d80*/  LOP3.LUT R19, R19, 0xffff, RZ, 0xc0, !PT ;  /* 0x0000ffff13137812 */ /* 0x020fe400078ec0ff */
[----:B------:R-:W-:Y:S02]  /*7d90*/  LOP3.LUT R24, R24, 0xffff, RZ, 0xc0, !PT ;  /* 0x0000ffff18187812 */ /* 0x000fe400078ec0ff */
[----:B------:R-:W-:Y:S02]  /*7da0*/  PRMT R3, R19, 0x8880, RZ ;  /* 0x0000888013037816 */ /* 0x000fe400000000ff */
[----:B------:R-:W-:Y:S02]  /*7db0*/  PRMT R7, R24, 0x8880, RZ ;  /* 0x0000888018077816 */ /* 0x000fe400000000ff */
[-C--:B------:R-:W-:Y:S02]  /*7dc0*/  IABS R6, R3.reuse ;  /* 0x0000000300067213 */ /* 0x080fe40000000000 */
[----:B------:R-:W-:-:S02]  /*7dd0*/  IABS R10, R3 ;  /* 0x00000003000a7213 */ /* 0x000fc40000000000 */
        /* <DEDUP_REMOVED lines=21> */
.L_x_24527:
[----:B------:R-:W-:Y:S05]  /*7f30*/  BSYNC B0 ;  /* 0x0000000000007941 */ /* 0x000fea0003800000 */
.L_x_24526:
        /* <DEDUP_REMOVED lines=22> */
.L_x_24533:
[----:B------:R0:W-:Y:S01]  /*80a0*/  STG.E.U8 desc[UR36][R8.64], R0 ;  /* 0x0000000008007986 */ /* 0x0001e2000c101124 */
[----:B------:R-:W-:Y:S01]  /*80b0*/  IMAD.MOV.U32 R25, RZ, RZ, R23 ;  /* 0x000000ffff197224 */ /* 0x000fe200078e0017 */
[----:B------:R-:W-:Y:S06]  /*80c0*/  BRA `(.L_x_24529) ;  /* 0x0000000c00e87947 */ /* 0x000fec0003800000 */
.L_x_24532:
[----:B------:R-:W-:-:S13]  /*80d0*/  ISETP.NE.AND P0, PT, R3, 0x2, PT ;  /* 0x000000020300780c */ /* 0x000fda0003f05270 */
[----:B------:R-:W-:Y:S05]  /*80e0*/  @!P0 BRA `(.L_x_24535) ;  /* 0x0000000000408947 */ /* 0x000fea0003800000 */
[----:B------:R-:W-:-:S13]  /*80f0*/  ISETP.NE.AND P0, PT, R3, 0x3, PT ;  /* 0x000000030300780c */ /* 0x000fda0003f05270 */
[----:B------:R-:W-:Y:S05]  /*8100*/  @!P0 BRA `(.L_x_24536) ;  /* 0x0000000000248947 */ /* 0x000fea0003800000 */
[----:B------:R-:W-:-:S13]  /*8110*/  ISETP.NE.AND P0, PT, R3, 0x4, PT ;  /* 0x000000040300780c */ /* 0x000fda0003f05270 */
[----:B------:R-:W-:Y:S05]  /*8120*/  @P0 BRA `(.L_x_24534) ;  /* 0x0000000c005c0947 */ /* 0x000fea0003800000 */
[----:B------:R-:W-:Y:S01]  /*8130*/  LOP3.LUT R0, R0, 0xffff, RZ, 0xc0, !PT ;  /* 0x0000ffff00007812 */ /* 0x000fe200078ec0ff */
[----:B------:R-:W-:-:S03]  /*8140*/  IMAD.MOV.U32 R25, RZ, RZ, R23 ;  /* 0x000000ffff197224 */ /* 0x000fc600078e0017 */
[----:B------:R-:W-:-:S05]  /*8150*/  PRMT R0, R0, 0x8880, RZ ;  /* 0x0000888000007816 */ /* 0x000fca00000000ff */
[----:B------:R-:W-:-:S05]  /*8160*/  IMAD.MOV.U32 R4, RZ, RZ, R0 ;  /* 0x000000ffff047224 */ /* 0x000fca00078e0000 */
[----:B------:R-:W-:-:S05]  /*8170*/  SHF.R.S32.HI R5, RZ, 0x1f, R4 ;  /* 0x0000001fff057819 */ /* 0x000fca0000011404 */
[----:B------:R0:W-:Y:S01]  /*8180*/  STG.E.64 desc[UR36][R8.64], R4 ;  /* 0x0000000408007986 */ /* 0x0001e2000c101b24 */
[----:B------:R-:W-:Y:S05]  /*8190*/  BRA `(.L_x_24529) ;  /* 0x0000000c00b47947 */ /* 0x000fea0003800000 */
.L_x_24536:
[----:B------:R-:W-:Y:S01]  /*81a0*/  LOP3.LUT R0, R0, 0xffff, RZ, 0xc0, !PT ;  /* 0x0000ffff00007812 */ /* 0x000fe200078ec0ff */
[----:B------:R-:W-:-:S03]  /*81b0*/  IMAD.MOV.U32 R25, RZ, RZ, R23 ;  /* 0x000000ffff197224 */ /* 0x000fc600078e0017 */
[----:B------:R-:W-:-:S05]  /*81c0*/  PRMT R3, R0, 0x8880, RZ ;  /* 0x0000888000037816 */ /* 0x000fca00000000ff */
[----:B------:R0:W-:Y:S01]  /*81d0*/  STG.E desc[UR36][R8.64], R3 ;  /* 0x0000000308007986 */ /* 0x0001e2000c101924 */
[----:B------:R-:W-:Y:S05]  /*81e0*/  BRA `(.L_x_24529) ;  /* 0x0000000c00a07947 */ /* 0x000fea0003800000 */
.L_x_24535:
[----:B------:R-:W-:Y:S01]  /*81f0*/  PRMT R3, R0, 0x8880, RZ ;  /* 0x0000888000037816 */ /* 0x000fe200000000ff */
[----:B------:R-:W-:-:S03]  /*8200*/  IMAD.MOV.U32 R25, RZ, RZ, R23 ;  /* 0x000000ffff197224 */ /* 0x000fc600078e0017 */
[----:B------:R-:W-:-:S05]  /*8210*/  PRMT R3, R3, 0x7710, RZ ;  /* 0x0000771003037816 */ /* 0x000fca00000000ff */
[----:B------:R0:W-:Y:S01]  /*8220*/  STG.E.U16 desc[UR36][R8.64], R3 ;  /* 0x0000000308007986 */ /* 0x0001e2000c101524 */
[----:B------:R-:W-:Y:S05]  /*8230*/  BRA `(.L_x_24529) ;  /* 0x0000000c008c7947 */ /* 0x000fea0003800000 */
.L_x_24531:
[----:B------:R-:W-:-:S13]  /*8240*/  ISETP.GT.AND P0, PT, R3, 0x6, PT ;  /* 0x000000060300780c */ /* 0x000fda0003f04270 */
[----:B------:R-:W-:Y:S05]  /*8250*/  @P0 BRA `(.L_x_24537) ;  /* 0x0000000000340947 */ /* 0x000fea0003800000 */
[----:B------:R-:W-:-:S13]  /*8260*/  ISETP.NE.AND P0, PT, R3, 0x5, PT ;  /* 0x000000050300780c */ /* 0x000fda0003f05270 */
[----:B------:R-:W-:Y:S05]  /*8270*/  @!P0 BRA `(.L_x_24538) ;  /* 0x0000000000188947 */ /* 0x000fea0003800000 */
[----:B------:R-:W-:-:S13]  /*8280*/  ISETP.NE.AND P0, PT, R3, 0x6, PT ;  /* 0x000000060300780c */ /* 0x000fda0003f05270 */
[----:B------:R-:W-:Y:S05]  /*8290*/  @P0 BRA `(.L_x_24534) ;  /* 0x0000000c00000947 */ /* 0x000fea0003800000 */
[----:B------:R-:W0:Y:S01]  /*82a0*/  I2F.S8 R3, R0 ;  /* 0x0000000000037306 */ /* 0x000e220000001400 */
[----:B------:R-:W-:Y:S01]  /*82b0*/  IMAD.MOV.U32 R25, RZ, RZ, R23 ;  /* 0x000000ffff197224 */ /* 0x000fe200078e0017 */
[----:B0-----:R0:W-:Y:S01]  /*82c0*/  STG.E desc[UR36][R8.64], R3 ;  /* 0x0000000308007986 */ /* 0x0011e2000c101924 */
[----:B------:R-:W-:Y:S05]  /*82d0*/  BRA `(.L_x_24529) ;  /* 0x0000000c00647947 */ /* 0x000fea0003800000 */
.L_x_24538:
[----:B------:R-:W0:Y:S01]  /*82e0*/  I2F.S8 R3, R0 ;  /* 0x0000000000037306 */ /* 0x000e220000001400 */
[----:B------:R-:W-:Y:S01]  /*82f0*/  IMAD.MOV.U32 R25, RZ, RZ, R23 ;  /* 0x000000ffff197224 */ /* 0x000fe200078e0017 */
[----:B0-----:R-:W-:-:S05]  /*8300*/  F2FP.F16.F32.PACK_AB R3, RZ, R3 ;  /* 0x00000003ff03723e */ /* 0x001fca00000000ff */
[----:B------:R0:W-:Y:S01]  /*8310*/  STG.E.U16 desc[UR36][R8.64], R3 ;  /* 0x0000000308007986 */ /* 0x0001e2000c101524 */
[----:B------:R-:W-:Y:S05]  /*8320*/  BRA `(.L_x_24529) ;  /* 0x0000000c00507947 */ /* 0x000fea0003800000 */
.L_x_24537:
[----:B------:R-:W-:-:S13]  /*8330*/  ISETP.NE.AND P0, PT, R3, 0x7, PT ;  /* 0x000000070300780c */ /* 0x000fda0003f05270 */
[----:B------:R-:W-:Y:S05]  /*8340*/  @!P0 BRA `(.L_x_24539) ;  /* 0x00000000003c8947 */ /* 0x000fea0003800000 */
[----:B------:R-:W-:-:S13]  /*8350*/  ISETP.NE.AND P0, PT, R3, 0x8, PT ;  /* 0x000000080300780c */ /* 0x000fda0003f05270 */
[----:B------:R-:W-:Y:S05]  /*8360*/  @!P0 BRA `(.L_x_24540) ;  /* 0x00000000001c8947 */ /* 0x000fea0003800000 */
[----:B------:R-:W-:-:S13]  /*8370*/  ISETP.NE.AND P0, PT, R3, 0x9, PT ;  /* 0x000000090300780c */ /* 0x000fda0003f05270 */
[----:B------:R-:W-:Y:S05]  /*8380*/  @P0 BRA `(.L_x_24534) ;  /* 0x0000000800c40947 */ /* 0x000fea0003800000 */
[----:B------:R-:W0:Y:S01]  /*8390*/  I2F.S8 R4, R0 ;  /* 0x0000000000047306 */ /* 0x000e220000001400 */
[----:B------:R-:W-:Y:S02]  /*83a0*/  IMAD.MOV.U32 R5, RZ, RZ, RZ ;  /* 0x000000ffff057224 */ /* 0x000fe400078e00ff */
[----:B------:R-:W-:-:S03]  /*83b0*/  IMAD.MOV.U32 R25, RZ, RZ, R23 ;  /* 0x000000ffff197224 */ /* 0x000fc600078e0017 */
[----:B0-----:R0:W-:Y:S01]  /*83c0*/  STG.E.64 desc[UR36][R8.64], R4 ;  /* 0x0000000408007986 */ /* 0x0011e2000c101b24 */
[----:B------:R-:W-:Y:S05]  /*83d0*/  BRA `(.L_x_24529) ;  /* 0x0000000c00247947 */ /* 0x000fea0003800000 */
.L_x_24540:
[----:B------:R-:W0:Y:S01]  /*83e0*/  I2F.S8 R0, R0 ;  /* 0x0000000000007306 */ /* 0x000e220000001400 */
[----:B------:R-:W-:Y:S01]  /*83f0*/  IMAD.MOV.U32 R25, RZ, RZ, R23 ;  /* 0x000000ffff197224 */ /* 0x000fe200078e0017 */
[----:B0-----:R-:W-:-:S04]  /*8400*/  F2FP.F16.F32.PACK_AB R3, RZ, R0 ;  /* 0x00000000ff03723e */ /* 0x001fc800000000ff */
[----:B------:R-:W-:-:S05]  /*8410*/  PRMT R3, R3, 0x5410, RZ ;  /* 0x0000541003037816 */ /* 0x000fca00000000ff */
[----:B------:R0:W-:Y:S01]  /*8420*/  STG.E desc[UR36][R8.64], R3 ;  /* 0x0000000308007986 */ /* 0x0001e2000c101924 */
[----:B------:R-:W-:Y:S05]  /*8430*/  BRA `(.L_x_24529) ;  /* 0x0000000c000c7947 */ /* 0x000fea0003800000 */
.L_x_24539:
[----:B------:R-:W-:Y:S01]  /*8440*/  PRMT R4, R0, 0x8880, RZ ;  /* 0x0000888000047816 */ /* 0x000fe200000000ff */
[----:B------:R-:W-:-:S03]  /*8450*/  IMAD.MOV.U32 R25, RZ, RZ, R23 ;  /* 0x000000ffff197224 */ /* 0x000fc600078e0017 */
[----:B------:R-:W-:-:S06]  /*8460*/  PRMT R4, R4, 0x7710, RZ ;  /* 0x0000771004047816 */ /* 0x000fcc00000000ff */
[----:B------:R-:W0:Y:S02]  /*8470*/  I2F.F64.S16 R4, R4 ;  /* 0x0000000400047312 */ /* 0x000e240000101c00 */
[----:B0-----:R0:W-:Y:S01]  /*8480*/  STG.E.64 desc[UR36][R8.64], R4 ;  /* 0x0000000408007986 */ /* 0x0011e2000c101b24 */
[----:B------:R-:W-:Y:S05]  /*8490*/  BRA `(.L_x_24529) ;  /* 0x0000000800f47947 */ /* 0x000fea0003800000 */
.L_x_24530:
        /* <DEDUP_REMOVED lines=8> */
[----:B------:R-:W-:Y:S01]  /*8520*/  LOP3.LUT P0, RZ, R0, 0xff, RZ, 0xc0, !PT ;  /* 0x000000ff00ff7812 */ /* 0x000fe2000780c0ff */
[----:B------:R-:W-:-:S03]  /*8530*/  IMAD.MOV.U32 R25, RZ, RZ, R23 ;  /* 0x000000ffff197224 */ /* 0x000fc600078e0017 */
[----:B------:R-:W-:-:S05]  /*8540*/  SEL R3, RZ, 0x1, !P0 ;  /* 0x00000001ff037807 */ /* 0x000fca0004000000 */
[----:B------:R1:W-:Y:S01]  /*8550*/  STG.E.U8 desc[UR36][R8.64], R3 ;  /* 0x0000000308007986 */ /* 0x0003e2000c101124 */
[----:B------:R-:W-:Y:S05]  /*8560*/  BRA `(.L_x_24529) ;  /* 0x0000000800c07947 */ /* 0x000fea0003800000 */
.L_x_24543:
[----:B------:R-:W-:Y:S02]  /*8570*/  PRMT R4, R0, 0x8880, RZ ;  /* 0x0000888000047816 */ /* 0x000fe400000000ff */
[----:B------:R-:W-:Y:S01]  /*8580*/  CS2R R6, SRZ ;  /* 0x0000000000067805 */ /* 0x000fe2000001ff00 */
[----:B------:R-:W-:Y:S01]  /*8590*/  IMAD.MOV.U32 R25, RZ, RZ, R23 ;  /* 0x000000ffff197224 */ /* 0x000fe200078e0017 */
[----:B------:R-:W-:-:S06]  /*85a0*/  PRMT R4, R4, 0x7710, RZ ;  /* 0x0000771004047816 */ /* 0x000fcc00000000ff */
[----:B------:R-:W0:Y:S02]  /*85b0*/  I2F.F64.S16 R4, R4 ;  /* 0x0000000400047312 */ /* 0x000e240000101c00 */
[----:B0-----:R0:W-:Y:S01]  /*85c0*/  STG.E.128 desc[UR36][R8.64], R4 ;  /* 0x0000000408007986 */ /* 0x0011e2000c101d24 */
[----:B------:R-:W-:Y:S05]  /*85d0*/  BRA `(.L_x_24529) ;  /* 0x0000000800a47947 */ /* 0x000fea0003800000 */
.L_x_24542:
        /* <DEDUP_REMOVED lines=21> */
.L_x_24547:
[----:B------:R-:W-:Y:S05]  /*8730*/  BSYNC B0 ;  /* 0x0000000000007941 */ /* 0x000fea0003800000 */
.L_x_24546:
[----:B------:R-:W-:Y:S01]  /*8740*/  LOP3.LUT R3, R3, R4, RZ, 0xfc, !PT ;  /* 0x0000000403037212 */ /* 0x000fe200078efcff */
[----:B------:R-:W-:-:S04]  /*8750*/  IMAD.MOV.U32 R25, RZ, RZ, R23 ;  /* 0x000000ffff197224 */ /* 0x000fc800078e0017 */
[----:B------:R3:W-:Y:S01]  /*8760*/  STG.E.U8 desc[UR36][R8.64], R3 ;  /* 0x0000000308007986 */ /* 0x0007e2000c101124 */
[----:B------:R-:W-:Y:S05]  /*8770*/  BRA `(.L_x_24529) ;  /* 0x00000008003c7947 */ /* 0x000fea0003800000 */
.L_x_24545:
        /* <DEDUP_REMOVED lines=13> */
.L_x_24549:
[----:B------:R-:W-:Y:S01]  /*8850*/  IMAD.MOV.U32 R0, RZ, RZ, 0x7f ;  /* 0x0000007fff007424 */ /* 0x000fe200078e00ff */
[----:B------:R-:W-:-:S04]  /*8860*/  ISETP.GT.U32.AND P0, PT, R3, 0x7f800000, PT ;  /* 0x7f8000000300780c */ /* 0x000fc80003f04070 */
[----:B------:R-:W-:-:S09]  /*8870*/  SEL R0, R0, 0x7c, P0 ;  /* 0x0000007c00007807 */ /* 0x000fd20000000000 */
.L_x_24550:
[----:B------:R-:W-:Y:S05]  /*8880*/  BSYNC B0 ;  /* 0x0000000000007941 */ /* 0x000fea0003800000 */
.L_x_24548:
[----:B------:R-:W-:Y:S01]  /*8890*/  LOP3.LUT R3, R5, 0x80000000, RZ, 0xc0, !PT ;  /* 0x8000000005037812 */ /* 0x000fe200078ec0ff */
[----:B------:R-:W-:-:S03]  /*88a0*/  IMAD.MOV.U32 R25, RZ, RZ, R23 ;  /* 0x000000ffff197224 */ /* 0x000fc600078e0017 */
[----:B------:R-:W-:-:S04]  /*88b0*/  SHF.R.U32.HI R3, RZ, 0x18, R3 ;  /* 0x00000018ff037819 */ /* 0x000fc80000011603 */
[----:B------:R-:W-:-:S05]  /*88c0*/  LOP3.LUT R3, R0, R3, RZ, 0xfc, !PT ;  /* 0x0000000300037212 */ /* 0x000fca00078efcff */
[----:B------:R4:W-:Y:S01]  /*88d0*/  STG.E.U8 desc[UR36][R8.64], R3 ;  /* 0x0000000308007986 */ /* 0x0009e2000c101124 */
[----:B------:R-:W-:Y:S05]  /*88e0*/  BRA `(.L_x_24529) ;  /* 0x0000000400e07947 */ /* 0x000fea0003800000 */
.L_x_24544:
[----:B------:R-:W0:Y:S01]  /*88f0*/  I2F.S8 R3, R0 ;  /* 0x0000000000037306 */ /* 0x000e220000001400 */
[----:B------:R-:W-:Y:S01]  /*8900*/  IMAD.MOV.U32 R25, RZ, RZ, R23 ;  /* 0x000000ffff197224 */ /* 0x000fe200078e0017 */
[----:B0-----:R-:W-:-:S05]  /*8910*/  F2FP.BF16.F32.PACK_AB R3, RZ, R3 ;  /* 0x00000003ff03723e */ /* 0x001fca00000010ff */
[----:B------:R2:W-:Y:S01]  /*8920*/  STG.E.U16 desc[UR36][R8.64], R3 ;  /* 0x0000000308007986 */ /* 0x0005e2000c101524 */
[----:B------:R-:W-:Y:S05]  /*8930*/  BRA `(.L_x_24529) ;  /* 0x0000000400cc7947 */ /* 0x000fea0003800000 */
.L_x_24541:
        /* <DEDUP_REMOVED lines=8> */
[----:B------:R-:W-:Y:S01]  /*89c0*/  PRMT R3, R0, 0x8880, RZ ;  /* 0x0000888000037816 */ /* 0x000fe200000000ff */
[----:B------:R-:W-:-:S03]  /*89d0*/  IMAD.MOV.U32 R25, RZ, RZ, R23 ;  /* 0x000000ffff197224 */ /* 0x000fc600078e0017 */
[----:B------:R-:W-:-:S05]  /*89e0*/  PRMT R3, R3, 0x7710, RZ ;  /* 0x0000771003037816 */ /* 0x000fca00000000ff */
[----:B------:R0:W-:Y:S01]  /*89f0*/  STG.E.U16 desc[UR36][R8.64], R3 ;  /* 0x0000000308007986 */ /* 0x0001e2000c101524 */
[----:B------:R-:W-:Y:S05]  /*8a00*/  BRA `(.L_x_24529) ;  /* 0x0000000400987947 */ /* 0x000fea0003800000 */
.L_x_24553:
        /* <DEDUP_REMOVED lines=17> */
.L_x_24556:
[----:B------:R-:W-:-:S04]  /*8b20*/  LOP3.LUT R3, R5, 0x80000000, RZ, 0xc0, !PT ;  /* 0x8000000005037812 */ /* 0x000fc800078ec0ff */
[----:B------:R-:W-:-:S04]  /*8b30*/  SHF.R.U32.HI R3, RZ, 0x18, R3 ;  /* 0x00000018ff037819 */ /* 0x000fc80000011603 */
[----:B------:R-:W-:-:S04]  /*8b40*/  LOP3.LUT R0, R0, R3, RZ, 0xfc, !PT ;  /* 0x0000000300007212 */ /* 0x000fc800078efcff */
[----:B------:R-:W-:-:S07]  /*8b50*/  PRMT R4, R0, 0x7610, R4 ;  /* 0x0000761000047816 */ /* 0x000fce0000000004 */
.L_x_24555:
[----:B------:R-:W-:Y:S05]  /*8b60*/  BSYNC B0 ;  /* 0x0000000000007941 */ /* 0x000fea0003800000 */
.L_x_24554:
[----:B------:R0:W-:Y:S01]  /*8b70*/  STG.E.U8 desc[UR36][R8.64], R4 ;  /* 0x0000000408007986 */ /* 0x0001e2000c101124 */
[----:B------:R-:W-:Y:S01]  /*8b80*/  IMAD.MOV.U32 R25, RZ, RZ, R23 ;  /* 0x000000ffff197224 */ /* 0x000fe200078e0017 */
[----:B------:R-:W-:Y:S06]  /*8b90*/  BRA `(.L_x_24529) ;  /* 0x0000000400347947 */ /* 0x000fec0003800000 */
.L_x_24552:
        /* <DEDUP_REMOVED lines=17> */
.L_x_24559:
[----:B------:R-:W-:-:S04]  /*8cb0*/  LOP3.LUT R3, R5, 0x80000000, RZ, 0xc0, !PT ;  /* 0x8000000005037812 */ /* 0x000fc800078ec0ff */
[----:B------:R-:W-:-:S04]  /*8cc0*/  SHF.R.U32.HI R3, RZ, 0x18, R3 ;  /* 0x00000018ff037819 */ /* 0x000fc80000011603 */
[----:B------:R-:W-:-:S04]  /*8cd0*/  LOP3.LUT R0, R0, R3, RZ, 0xfc, !PT ;  /* 0x0000000300007212 */ /* 0x000fc800078efcff */
[----:B------:R-:W-:-:S07]  /*8ce0*/  PRMT R4, R0, 0x7610, R4 ;  /* 0x0000761000047816 */ /* 0x000fce0000000004 */
.L_x_24558:
[----:B------:R-:W-:Y:S05]  /*8cf0*/  BSYNC B0 ;  /* 0x0000000000007941 */ /* 0x000fea0003800000 */
.L_x_24557:
[----:B------:R0:W-:Y:S01]  /*8d00*/  STG.E.U8 desc[UR36][R8.64], R4 ;  /* 0x0000000408007986 */ /* 0x0001e2000c101124 */
[----:B------:R-:W-:Y:S01]  /*8d10*/  IMAD.MOV.U32 R25, RZ, RZ, R23 ;  /* 0x000000ffff197224 */ /* 0x000fe200078e0017 */
[----:B------:R-:W-:Y:S06]  /*8d20*/  BRA `(.L_x_24529) ;  /* 0x0000000000d07947 */ /* 0x000fec0003800000 */
.L_x_24551:
[----:B------:R-:W-:-:S13]  /*8d30*/  ISETP.NE.AND P0, PT, R3, 0x1c, PT ;  /* 0x0000001c0300780c */ /* 0x000fda0003f05270 */
[----:B------:R-:W-:Y:S05]  /*8d40*/  @!P0 BRA `(.L_x_24560) ;  /* 0x0000000000b88947 */ /* 0x000fea0003800000 */
[----:B------:R-:W-:-:S13]  /*8d50*/  ISETP.NE.AND P0, PT, R3, 0x1d, PT ;  /* 0x0000001d0300780c */ /* 0x000fda0003f05270 */
[----:B------:R-:W-:Y:S05]  /*8d60*/  @!P0 BRA `(.L_x_24561) ;  /* 0x0000000000948947 */ /* 0x000fea0003800000 */
[----:B------:R-:W-:-:S13]  /*8d70*/  ISETP.NE.AND P0, PT, R3, 0x2c, PT ;  /* 0x0000002c0300780c */ /* 0x000fda0003f05270 */
[----:B------:R-:W-:Y:S05]  /*8d80*/  @P0 BRA `(.L_x_24534) ;  /* 0x0000000000440947 */ /* 0x000fea0003800000 */
[----:B------:R-:W0:Y:S01]  /*8d90*/  I2F.S8 R0, R0 ;  /* 0x0000000000007306 */ /* 0x000e220000001400 */
        /* <DEDUP_REMOVED lines=16> */
.L_x_24534:
        /* <DEDUP_REMOVED lines=16> */
.L_x_24562:
[----:B------:R-:W-:Y:S01]  /*8fa0*/  IMAD.MOV.U32 R25, RZ, RZ, R23 ;  /* 0x000000ffff197224 */ /* 0x000fe200078e0017 */
[----:B------:R-:W-:Y:S06]  /*8fb0*/  BRA `(.L_x_24529) ;  /* 0x00000000002c7947 */ /* 0x000fec0003800000 */
.L_x_24561:
[----:B------:R-:W-:Y:S01]  /*8fc0*/  LOP3.LUT R0, R0, 0xffff, RZ, 0xc0, !PT ;  /* 0x0000ffff00007812 */ /* 0x000fe200078ec0ff */
[----:B------:R-:W-:-:S03]  /*8fd0*/  IMAD.MOV.U32 R25, RZ, RZ, R23 ;  /* 0x000000ffff197224 */ /* 0x000fc600078e0017 */
[----:B------:R-:W-:-:S05]  /*8fe0*/  PRMT R0, R0, 0x8880, RZ ;  /* 0x0000888000007816 */ /* 0x000fca00000000ff */
[----:B------:R-:W-:-:S05]  /*8ff0*/  IMAD.MOV.U32 R4, RZ, RZ, R0 ;  /* 0x000000ffff047224 */ /* 0x000fca00078e0000 */
[----:B------:R-:W-:-:S05]  /*9000*/  SHF.R.S32.HI R5, RZ, 0x1f, R4 ;  /* 0x0000001fff057819 */ /* 0x000fca0000011404 */
[----:B------:R0:W-:Y:S01]  /*9010*/  STG.E.64 desc[UR36][R8.64], R4 ;  /* 0x0000000408007986 */ /* 0x0001e2000c101b24 */
[----:B------:R-:W-:Y:S05]  /*9020*/  BRA `(.L_x_24529) ;  /* 0x0000000000107947 */ /* 0x000fea0003800000 */
.L_x_24560:
[----:B------:R-:W-:Y:S01]  /*9030*/  LOP3.LUT R0, R0, 0xffff, RZ, 0xc0, !PT ;  /* 0x0000ffff00007812 */ /* 0x000fe200078ec0ff */
[----:B------:R-:W-:-:S03]  /*9040*/  IMAD.MOV.U32 R25, RZ, RZ, R23 ;  /* 0x000000ffff197224 */ /* 0x000fc600078e0017 */
[----:B------:R-:W-:-:S05]  /*9050*/  PRMT R3, R0, 0x8880, RZ ;  /* 0x0000888000037816 */ /* 0x000fca00000000ff */
[----:B------:R0:W-:Y:S02]  /*9060*/  STG.E desc[UR36][R8.64], R3 ;  /* 0x0000000308007986 */ /* 0x0001e4000c101924 */
.L_x_24529:
[----:B------:R-:W-:Y:S05]  /*9070*/  BSYNC B6 ;  /* 0x0000000000067941 */ /* 0x000fea0003800000 */
.L_x_24528:
        /* <DEDUP_REMOVED lines=23> */
.L_x_24568:
[----:B-----5:R0:W-:Y:S01]  /*91f0*/  STG.E.U8 desc[UR36][R8.64], R22 ;  /* 0x0000001608007986 */ /* 0x0201e2000c101124 */
[----:B------:R-:W-:Y:S05]  /*9200*/  BRA `(.L_x_24570) ;  /* 0x0000000c00987947 */ /* 0x000fea0003800000 */
.L_x_24567:
[----:B------:R-:W-:-:S13]  /*9210*/  ISETP.NE.AND P0, PT, R0, 0x2, PT ;  /* 0x000000020000780c */ /* 0x000fda0003f05270 */
[----:B------:R-:W-:Y:S05]  /*9220*/  @!P0 BRA `(.L_x_24571) ;  /* 0x0000000000388947 */ /* 0x000fea0003800000 */
[----:B------:R-:W-:-:S13]  /*9230*/  ISETP.NE.AND P0, PT, R0, 0x3, PT ;  /* 0x000000030000780c */ /* 0x000fda0003f05270 */
[----:B------:R-:W-:Y:S05]  /*9240*/  @!P0 BRA `(.L_x_24572) ;  /* 0x0000000000208947 */ /* 0x000fea0003800000 */
[----:B------:R-:W-:-:S13]  /*9250*/  ISETP.NE.AND P0, PT, R0, 0x4, PT ;  /* 0x000000040000780c */ /* 0x000fda0003f05270 */
[----:B------:R-:W-:Y:S05]  /*9260*/  @P0 BRA `(.L_x_24569) ;  /* 0x0000000c00180947 */ /* 0x000fea0003800000 */
[----:B-----5:R-:W-:-:S04]  /*9270*/  LOP3.LUT R22, R22, 0xffff, RZ, 0xc0, !PT ;  /* 0x0000ffff16167812 */ /* 0x020fc800078ec0ff */
[----:B------:R-:W-:-:S05]  /*9280*/  PRMT R22, R22, 0x8880, RZ ;  /* 0x0000888016167816 */ /* 0x000fca00000000ff */
[----:B------:R-:W-:-:S05]  /*9290*/  IMAD.MOV.U32 R4, RZ, RZ, R22 ;  /* 0x000000ffff047224 */ /* 0x000fca00078e0016 */
[----:B------:R-:W-:-:S05]  /*92a0*/  SHF.R.S32.HI R5, RZ, 0x1f, R4 ;  /* 0x0000001fff057819 */ /* 0x000fca0000011404 */
[----:B------:R0:W-:Y:S01]  /*92b0*/  STG.E.64 desc[UR36][R8.64], R4 ;  /* 0x0000000408007986 */ /* 0x0001e2000c101b24 */
[----:B------:R-:W-:Y:S05]  /*92c0*/  BRA `(.L_x_24570) ;  /* 0x0000000c00687947 */ /* 0x000fea0003800000 */
.L_x_24572:
[----:B-----5:R-:W-:-:S04]  /*92d0*/  LOP3.LUT R22, R22, 0xffff, RZ, 0xc0, !PT ;  /* 0x0000ffff16167812 */ /* 0x020fc800078ec0ff */
[----:B------:R-:W-:-:S05]  /*92e0*/  PRMT R3, R22, 0x8880, RZ ;  /* 0x0000888016037816 */ /* 0x000fca00000000ff */
[----:B------:R0:W-:Y:S01]  /*92f0*/  STG.E desc[UR36][R8.64], R3 ;  /* 0x0000000308007986 */ /* 0x0001e2000c101924 */
[----:B------:R-:W-:Y:S05]  /*9300*/  BRA `(.L_x_24570) ;  /* 0x0000000c00587947 */ /* 0x000fea0003800000 */
.L_x_24571:
[----:B-----5:R-:W-:-:S04]  /*9310*/  PRMT R3, R22, 0x8880, RZ ;  /* 0x0000888016037816 */ /* 0x020fc800000000ff */
[----:B------:R-:W-:-:S05]  /*9320*/  PRMT R3, R3, 0x7710, RZ ;  /* 0x0000771003037816 */ /* 0x000fca00000000ff */
[----:B------:R0:W-:Y:S01]  /*9330*/  STG.E.U16 desc[UR36][R8.64], R3 ;  /* 0x0000000308007986 */ /* 0x0001e2000c101524 */
[----:B------:R-:W-:Y:S05]  /*9340*/  BRA `(.L_x_24570) ;  /* 0x0000000c00487947 */ /* 0x000fea0003800000 */
.L_x_24566:
[----:B------:R-:W-:-:S13]  /*9350*/  ISETP.GT.AND P0, PT, R0, 0x6, PT ;  /* 0x000000060000780c */ /* 0x000fda0003f04270 */
[----:B------:R-:W-:Y:S05]  /*9360*/  @P0 BRA `(.L_x_24573) ;  /* 0x00000000002c0947 */ /* 0x000fea0003800000 */
[----:B------:R-:W-:-:S13]  /*9370*/  ISETP.NE.AND P0, PT, R0, 0x5, PT ;  /* 0x000000050000780c */ /* 0x000fda0003f05270 */
[----:B------:R-:W-:Y:S05]  /*9380*/  @!P0 BRA `(.L_x_24574) ;  /* 0x0000000000148947 */ /* 0x000fea0003800000 */
[----:B------:R-:W-:-:S13]  /*9390*/  ISETP.NE.AND P0, PT, R0, 0x6, PT ;  /* 0x000000060000780c */ /* 0x000fda0003f05270 */
[----:B------:R-:W-:Y:S05]  /*93a0*/  @P0 BRA `(.L_x_24569) ;  /* 0x0000000800c80947 */ /* 0x000fea0003800000 */
[----:B-----5:R-:W0:Y:S02]  /*93b0*/  I2F.S8 R3, R22 ;  /* 0x0000001600037306 */ /* 0x020e240000001400 */
[----:B0-----:R0:W-:Y:S01]  /*93c0*/  STG.E desc[UR36][R8.64], R3 ;  /* 0x0000000308007986 */ /* 0x0011e2000c101924 */
[----:B------:R-:W-:Y:S05]  /*93d0*/  BRA `(.L_x_24570) ;  /* 0x0000000c00247947 */ /* 0x000fea0003800000 */
.L_x_24574:
[----:B-----5:R-:W0:Y:S02]  /*93e0*/  I2F.S8 R0, R22 ;  /* 0x0000001600007306 */ /* 0x020e240000001400 */
[----:B0-----:R-:W-:-:S05]  /*93f0*/  F2FP.F16.F32.PACK_AB R0, RZ, R0 ;  /* 0x00000000ff00723e */ /* 0x001fca00000000ff */
[----:B------:R0:W-:Y:S01]  /*9400*/  STG.E.U16 desc[UR36][R8.64], R0 ;  /* 0x0000000008007986 */ /* 0x0001e2000c101524 */
[----:B------:R-:W-:Y:S05]  /*9410*/  BRA `(.L_x_24570) ;  /* 0x0000000c00147947 */ /* 0x000fea0003800000 */
.L_x_24573:
[----:B------:R-:W-:-:S13]  /*9420*/  ISETP.NE.AND P0, PT, R0, 0x7, PT ;  /* 0x000000070000780c */ /* 0x000fda0003f05270 */
[----:B------:R-:W-:Y:S05]  /*9430*/  @!P0 BRA `(.L_x_24575) ;  /* 0x0000000000348947 */ /* 0x000fea0003800000 */
[----:B------:R-:W-:-:S13]  /*9440*/  ISETP.NE.AND P0, PT, R0, 0x8, PT ;  /* 0x000000080000780c */ /* 0x000fda0003f05270 */
[----:B------:R-:W-:Y:S05]  /*9450*/  @!P0 BRA `(.L_x_24576) ;  /* 0x0000000000188947 */ /* 0x000fea0003800000 */
[----:B------:R-:W-:-:S13]  /*9460*/  ISETP.NE.AND P0, PT, R0, 0x9, PT ;  /* 0x000000090000780c */ /* 0x000fda0003f05270 */
[----:B------:R-:W-:Y:S05]  /*9470*/  @P0 BRA `(.L_x_24569) ;  /* 0x0000000800940947 */ /* 0x000fea0003800000 */
[----:B-----5:R-:W0:Y:S01]  /*9480*/  I2F.S8 R22, R22 ;  /* 0x0000001600167306 */ /* 0x020e220000001400 */
[----:B------:R-:W-:-:S05]  /*9490*/  IMAD.MOV.U32 R23, RZ, RZ, RZ ;  /* 0x000000ffff177224 */ /* 0x000fca00078e00ff */
[----:B0-----:R0:W-:Y:S01]  /*94a0*/  STG.E.64 desc[UR36][R8.64], R22 ;  /* 0x0000001608007986 */ /* 0x0011e2000c101b24 */
[----:B------:R-:W-:Y:S05]  /*94b0*/  BRA `(.L_x_24570) ;  /* 0x0000000800ec7947 */ /* 0x000fea0003800000 */
.L_x_24576:
[----:B-----5:R-:W0:Y:S02]  /*94c0*/  I2F.S8 R22, R22 ;  /* 0x0000001600167306 */ /* 0x020e240000001400 */
[----:B0-----:R-:W-:-:S04]  /*94d0*/  F2FP.F16.F32.PACK_AB R3, RZ, R22 ;  /* 0x00000016ff03723e */ /* 0x001fc800000000ff */
[----:B------:R-:W-:-:S05]  /*94e0*/  PRMT R3, R3, 0x5410, RZ ;  /* 0x0000541003037816 */ /* 0x000fca00000000ff */
[----:B------:R0:W-:Y:S01]  /*94f0*/  STG.E desc[UR36][R8.64], R3 ;  /* 0x0000000308007986 */ /* 0x0001e2000c101924 */
[----:B------:R-:W-:Y:S05]  /*9500*/  BRA `(.L_x_24570) ;  /* 0x0000000800d87947 */ /* 0x000fea0003800000 */
.L_x_24575:
[----:B-----5:R-:W-:-:S04]  /*9510*/  PRMT R4, R22, 0x8880, RZ ;  /* 0x0000888016047816 */ /* 0x020fc800000000ff */
[----:B------:R-:W-:-:S06]  /*9520*/  PRMT R4, R4, 0x7710, RZ ;  /* 0x0000771004047816 */ /* 0x000fcc00000000ff */
[----:B------:R-:W0:Y:S02]  /*9530*/  I2F.F64.S16 R4, R4 ;  /* 0x0000000400047312 */ /* 0x000e240000101c00 */
[----:B0-----:R0:W-:Y:S01]  /*9540*/  STG.E.64 desc[UR36][R8.64], R4 ;  /* 0x0000000408007986 */ /* 0x0011e2000c101b24 */
[----:B------:R-:W-:Y:S05]  /*9550*/  BRA `(.L_x_24570) ;  /* 0x0000000800c47947 */ /* 0x000fea0003800000 */
.L_x_24565:
        /* <DEDUP_REMOVED lines=8> */
[----:B-----5:R-:W-:-:S04]  /*95e0*/  LOP3.LUT P0, RZ, R22, 0xff, RZ, 0xc0, !PT ;  /* 0x000000ff16ff7812 */ /* 0x020fc8000780c0ff */
[----:B------:R-:W-:-:S05]  /*95f0*/  SEL R3, RZ, 0x1, !P0 ;  /* 0x00000001ff037807 */ /* 0x000fca0004000000 */
[----:B------:R1:W-:Y:S01]  /*9600*/  STG.E.U8 desc[UR36][R8.64], R3 ;  /* 0x0000000308007986 */ /* 0x0003e2000c101124 */
[----:B------:R-:W-:Y:S05]  /*9610*/  BRA `(.L_x_24570) ;  /* 0x0000000800947947 */ /* 0x000fea0003800000 */
.L_x_24579:
[----:B-----5:R-:W-:Y:S02]  /*9620*/  PRMT R4, R22, 0x8880, RZ ;  /* 0x0000888016047816 */ /* 0x020fe400000000ff */
[----:B------:R-:W-:Y:S02]  /*9630*/  CS2R R6, SRZ ;  /* 0x0000000000067805 */ /* 0x000fe4000001ff00 */
[----:B------:R-:W-:-:S06]  /*9640*/  PRMT R4, R4, 0x7710, RZ ;  /* 0x0000771004047816 */ /* 0x000fcc00000000ff */
[----:B------:R-:W0:Y:S02]  /*9650*/  I2F.F64.S16 R4, R4 ;  /* 0x0000000400047312 */ /* 0x000e240000101c00 */
[----:B0-----:R0:W-:Y:S01]  /*9660*/  STG.E.128 desc[UR36][R8.64], R4 ;  /* 0x0000000408007986 */ /* 0x0011e2000c101d24 */
[----:B------:R-:W-:Y:S05]  /*9670*/  BRA `(.L_x_24570) ;  /* 0x00000008007c7947 */ /* 0x000fea0003800000 */
.L_x_24578:
[----:B------:R-:W-:-:S13]  /*9680*/  ISETP.NE.AND P0, PT, R0, 0xf, PT ;  /* 0x0000000f0000780c */ /* 0x000fda0003f05270 */
[----:B------:R-:W-:Y:S05]  /*9690*/  @!P0 BRA `(.L_x_24580) ;  /* 0x0000000000b48947 */ /* 0x000fea0003800000 */
[----:B------:R-:W-:-:S13]  /*96a0*/  ISETP.NE.AND P0, PT, R0, 0x17, PT ;  /* 0x000000170000780c */ /* 0x000fda0003f05270 */
[----:B------:R-:W-:Y:S05]  /*96b0*/  @!P0 BRA `(.L_x_24581) ;  /* 0x0000000000548947 */ /* 0x000fea0003800000 */
[----:B------:R-:W-:-:S13]  /*96c0*/  ISETP.NE.AND P0, PT, R0, 0x18, PT ;  /* 0x000000180000780c */ /* 0x000fda0003f05270 */
[----:B------:R-:W-:Y:S05]  /*96d0*/  @P0 BRA `(.L_x_24569) ;  /* 0x0000000400fc0947 */ /* 0x000fea0003800000 */
[----:B-----5:R-:W0:Y:S01]  /*96e0*/  I2F.S8 R7, R22 ;  /* 0x0000001600077306 */ /* 0x020e220000001400 */
        /* <DEDUP_REMOVED lines=14> */
.L_x_24583:
[----:B------:R-:W-:Y:S05]  /*97d0*/  BSYNC B0 ;  /* 0x0000000000007941 */ /* 0x000fea0003800000 */
.L_x_24582:
[----:B------:R-:W-:-:S05]  /*97e0*/  LOP3.LUT R5, R0, R5, RZ, 0xfc, !PT ;  /* 0x0000000500057212 */ /* 0x000fca00078efcff */
[----:B------:R3:W-:Y:S01]  /*97f0*/  STG.E.U8 desc[UR36][R8.64], R5 ;  /* 0x0000000508007986 */ /* 0x0007e2000c101124 */
[----:B------:R-:W-:Y:S05]  /*9800*/  BRA `(.L_x_24570) ;  /* 0x0000000800187947 */ /* 0x000fea0003800000 */
.L_x_24581:
[----:B-----5:R-:W0:Y:S01]  /*9810*/  I2F.S8 R5, R22 ;  /* 0x0000001600057306 */ /* 0x020e220000001400 */
        /* <DEDUP_REMOVED lines=12> */
.L_x_24585:
[----:B------:R-:W-:Y:S01]  /*98e0*/  IMAD.MOV.U32 R0, RZ, RZ, 0x7f ;  /* 0x0000007fff007424 */ /* 0x000fe200078e00ff */
[----:B------:R-:W-:-:S04]  /*98f0*/  ISETP.GT.U32.AND P0, PT, R3, 0x7f800000, PT ;  /* 0x7f8000000300780c */ /* 0x000fc80003f04070 */
[----:B------:R-:W-:-:S09]  /*9900*/  SEL R0, R0, 0x7c, P0 ;  /* 0x0000007c00007807 */ /* 0x000fd20000000000 */
.L_x_24586:
[----:B------:R-:W-:Y:S05]  /*9910*/  BSYNC B0 ;  /* 0x0000000000007941 */ /* 0x000fea0003800000 */
.L_x_24584:
[----:B------:R-:W-:-:S04]  /*9920*/  LOP3.LUT R3, R5, 0x80000000, RZ, 0xc0, !PT ;  /* 0x8000000005037812 */ /* 0x000fc800078ec0ff */
[----:B------:R-:W-:-:S04]  /*9930*/  SHF.R.U32.HI R3, RZ, 0x18, R3 ;  /* 0x00000018ff037819 */ /* 0x000fc80000011603 */
[----:B------:R-:W-:-:S05]  /*9940*/  LOP3.LUT R3, R0, R3, RZ, 0xfc, !PT ;  /* 0x0000000300037212 */ /* 0x000fca00078efcff */
[----:B------:R4:W-:Y:S01]  /*9950*/  STG.E.U8 desc[UR36][R8.64], R3 ;  /* 0x0000000308007986 */ /* 0x0009e2000c101124 */
[----:B------:R-:W-:Y:S05]  /*9960*/  BRA `(.L_x_24570) ;  /* 0x0000000400c07947 */ /* 0x000fea0003800000 */
.L_x_24580:
[----:B-----5:R-:W0:Y:S02]  /*9970*/  I2F.S8 R0, R22 ;  /* 0x0000001600007306 */ /* 0x020e240000001400 */
[----:B0-----:R-:W-:-:S05]  /*9980*/  F2FP.BF16.F32.PACK_AB R0, RZ, R0 ;  /* 0x00000000ff00723e */ /* 0x001fca00000010ff */
[----:B------:R2:W-:Y:S01]  /*9990*/  STG.E.U16 desc[UR36][R8.64], R0 ;  /* 0x0000000008007986 */ /* 0x0005e2000c101524 */
[----:B------:R-:W-:Y:S05]  /*99a0*/  BRA `(.L_x_24570) ;  /* 0x0000000400b07947 */ /* 0x000fea0003800000 */
.L_x_24577:
        /* <DEDUP_REMOVED lines=8> */
[----:B-----5:R-:W-:-:S04]  /*9a30*/  PRMT R3, R22, 0x8880, RZ ;  /* 0x0000888016037816 */ /* 0x020fc800000000ff */
[----:B------:R-:W-:-:S05]  /*9a40*/  PRMT R3, R3, 0x7710, RZ ;  /* 0x0000771003037816 */ /* 0x000fca00000000ff */
[----:B------:R0:W-:Y:S01]  /*9a50*/  STG.E.U16 desc[UR36][R8.64], R3 ;  /* 0x0000000308007986 */ /* 0x0001e2000c101524 */
[----:B------:R-:W-:Y:S05]  /*9a60*/  BRA `(.L_x_24570) ;  /* 0x0000000400807947 */ /* 0x000fea0003800000 */
.L_x_24589:
[----:B-----5:R-:W0:Y:S01]  /*9a70*/  I2F.S8 R5, R22 ;  /* 0x0000001600057306 */ /* 0x020e220000001400 */
        /* <DEDUP_REMOVED lines=16> */
.L_x_24592:
[----:B------:R-:W-:-:S04]  /*9b80*/  LOP3.LUT R3, R5, 0x80000000, RZ, 0xc0, !PT ;  /* 0x8000000005037812 */ /* 0x000fc800078ec0ff */
[----:B------:R-:W-:-:S04]  /*9b90*/  SHF.R.U32.HI R3, RZ, 0x18, R3 ;  /* 0x00000018ff037819 */ /* 0x000fc80000011603 */
[----:B------:R-:W-:-:S04]  /*9ba0*/  LOP3.LUT R0, R0, R3, RZ, 0xfc, !PT ;  /* 0x0000000300007212 */ /* 0x000fc800078efcff */
[----:B------:R-:W-:-:S07]  /*9bb0*/  PRMT R4, R0, 0x7610, R4 ;  /* 0x0000761000047816 */ /* 0x000fce0000000004 */
.L_x_24591:
[----:B------:R-:W-:Y:S05]  /*9bc0*/  BSYNC B0 ;  /* 0x0000000000007941 */ /* 0x000fea0003800000 */
.L_x_24590:
[----:B------:R0:W-:Y:S01]  /*9bd0*/  STG.E.U8 desc[UR36][R8.64], R4 ;  /* 0x0000000408007986 */ /* 0x0001e2000c101124 */
[----:B------:R-:W-:Y:S05]  /*9be0*/  BRA `(.L_x_24570) ;  /* 0x0000000400207947 */ /* 0x000fea0003800000 */
.L_x_24588:
        /* <DEDUP_REMOVED lines=17> */
.L_x_24595:
[----:B------:R-:W-:-:S04]  /*9d00*/  LOP3.LUT R3, R5, 0x80000000, RZ, 0xc0, !PT ;  /* 0x8000000005037812 */ /* 0x000fc800078ec0ff */
[----:B------:R-:W-:-:S04]  /*9d10*/  SHF.R.U32.HI R3, RZ, 0x18, R3 ;  /* 0x00000018ff037819 */ /* 0x000fc80000011603 */
[----:B------:R-:W-:-:S04]  /*9d20*/  LOP3.LUT R0, R0, R3, RZ, 0xfc, !PT ;  /* 0x0000000300007212 */ /* 0x000fc800078efcff */
[----:B------:R-:W-:-:S07]  /*9d30*/  PRMT R4, R0, 0x7610, R4 ;  /* 0x0000761000047816 */ /* 0x000fce0000000004 */
.L_x_24594:
[----:B------:R-:W-:Y:S05]  /*9d40*/  BSYNC B0 ;  /* 0x0000000000007941 */ /* 0x000fea0003800000 */
.L_x_24593:
[----:B------:R0:W-:Y:S01]  /*9d50*/  STG.E.U8 desc[UR36][R8.64], R4 ;  /* 0x0000000408007986 */ /* 0x0001e2000c101124 */
[----:B------:R-:W-:Y:S05]  /*9d60*/  BRA `(.L_x_24570) ;  /* 0x0000000000c07947 */ /* 0x000fea0003800000 */
.L_x_24587:
[----:B------:R-:W-:-:S13]  /*9d70*/  ISETP.NE.AND P0, PT, R0, 0x1c, PT ;  /* 0x0000001c0000780c */ /* 0x000fda0003f05270 */
[----:B------:R-:W-:Y:S05]  /*9d80*/  @!P0 BRA `(.L_x_24596) ;  /* 0x0000000000ac8947 */ /* 0x000fea0003800000 */
[----:B------:R-:W-:-:S13]  /*9d90*/  ISETP.NE.AND P0, PT, R0, 0x1d, PT ;  /* 0x0000001d0000780c */ /* 0x000fda0003f05270 */
[----:B------:R-:W-:Y:S05]  /*9da0*/  @!P0 BRA `(.L_x_24597) ;  /* 0x00000000008c8947 */ /* 0x000fea0003800000 */
[----:B------:R-:W-:-:S13]  /*9db0*/  ISETP.NE.AND P0, PT, R0, 0x2c, PT ;  /* 0x0000002c0000780c */ /* 0x000fda0003f05270 */
[----:B------:R-:W-:Y:S05]  /*9dc0*/  @P0 BRA `(.L_x_24569) ;  /* 0x0000000000400947 */ /* 0x000fea0003800000 */
[----:B-----5:R-:W0:Y:S02]  /*9dd0*/  I2F.S8 R22, R22 ;  /* 0x0000001600167306 */ /* 0x020e240000001400 */
        /* <DEDUP_REMOVED lines=15> */
.L_x_24569:
        /* <DEDUP_REMOVED lines=16> */
.L_x_24598:
[----:B------:R-:W-:Y:S05]  /*9fd0*/  BRA `(.L_x_24570) ;  /* 0x0000000000247947 */ /* 0x000fea0003800000 */
.L_x_24597:
[----:B-----5:R-:W-:-:S04]  /*9fe0*/  LOP3.LUT R22, R22, 0xffff, RZ, 0xc0, !PT ;  /* 0x0000ffff16167812 */ /* 0x020fc800078ec0ff */
[----:B------:R-:W-:-:S05]  /*9ff0*/  PRMT R22, R22, 0x8880, RZ ;  /* 0x0000888016167816 */ /* 0x000fca00000000ff */
[----:B------:R-:W-:-:S05]  /*a000*/  IMAD.MOV.U32 R4, RZ, RZ, R22 ;  /* 0x000000ffff047224 */ /* 0x000fca00078e0016 */
[----:B------:R-:W-:-:S05]  /*a010*/  SHF.R.S32.HI R5, RZ, 0x1f, R4 ;  /* 0x0000001fff057819 */ /* 0x000fca0000011404 */
[----:B------:R0:W-:Y:S01]  /*a020*/  STG.E.64 desc[UR36][R8.64], R4 ;  /* 0x0000000408007986 */ /* 0x0001e2000c101b24 */
[----:B------:R-:W-:Y:S05]  /*a030*/  BRA `(.L_x_24570) ;  /* 0x00000000000c7947 */ /* 0x000fea0003800000 */
.L_x_24596:
[----:B-----5:R-:W-:-:S04]  /*a040*/  LOP3.LUT R22, R22, 0xffff, RZ, 0xc0, !PT ;  /* 0x0000ffff16167812 */ /* 0x020fc800078ec0ff */
[----:B------:R-:W-:-:S05]  /*a050*/  PRMT R3, R22, 0x8880, RZ ;  /* 0x0000888016037816 */ /* 0x000fca00000000ff */
[----:B------:R0:W-:Y:S02]  /*a060*/  STG.E desc[UR36][R8.64], R3 ;  /* 0x0000000308007986 */ /* 0x0001e4000c101924 */
.L_x_24570:
        /* <DEDUP_REMOVED lines=23> */
.L_x_24602:
[----:B------:R0:W-:Y:S01]  /*a1e0*/  STG.E.U8 desc[UR36][R8.64], R18 ;  /* 0x0000001208007986 */ /* 0x0001e2000c101124 */
[----:B------:R-:W-:Y:S05]  /*a1f0*/  BRA `(.L_x_24604) ;  /* 0x0000000c00987947 */ /* 0x000fea0003800000 */
.L_x_24601:
        /* <DEDUP_REMOVED lines=12> */
.L_x_24606:
[----:B------:R-:W-:-:S04]  /*a2c0*/  LOP3.LUT R18, R18, 0xffff, RZ, 0xc0, !PT ;  /* 0x0000ffff12127812 */ /* 0x000fc800078ec0ff */
[----:B------:R-:W-:-:S05]  /*a2d0*/  PRMT R3, R18, 0x8880, RZ ;  /* 0x0000888012037816 */ /* 0x000fca00000000ff */
[----:B------:R0:W-:Y:S01]  /*a2e0*/  STG.E desc[UR36][R8.64], R3 ;  /* 0x0000000308007986 */ /* 0x0001e2000c101924 */
[----:B------:R-:W-:Y:S05]  /*a2f0*/  BRA `(.L_x_24604) ;  /* 0x0000000c00587947 */ /* 0x000fea0003800000 */
.L_x_24605:
[----:B------:R-:W-:-:S04]  /*a300*/  PRMT R3, R18, 0x8880, RZ ;  /* 0x0000888012037816 */ /* 0x000fc800000000ff */
[----:B------:R-:W-:-:S05]  /*a310*/  PRMT R3, R3, 0x7710, RZ ;  /* 0x0000771003037816 */ /* 0x000fca00000000ff */
[----:B------:R0:W-:Y:S01]  /*a320*/  STG.E.U16 desc[UR36][R8.64], R3 ;  /* 0x0000000308007986 */ /* 0x0001e2000c101524 */
[----:B------:R-:W-:Y:S05]  /*a330*/  BRA `(.L_x_24604) ;  /* 0x0000000c00487947 */ /* 0x000fea0003800000 */
.L_x_24600:
        /* <DEDUP_REMOVED lines=9> */
.L_x_24608:
[----:B------:R-:W0:Y:S02]  /*a3d0*/  I2F.S8 R0, R18 ;  /* 0x0000001200007306 */ /* 0x000e240000001400 */
[----:B0-----:R-:W-:-:S05]  /*a3e0*/  F2FP.F16.F32.PACK_AB R0, RZ, R0 ;  /* 0x00000000ff00723e */ /* 0x001fca00000000ff */
[----:B------:R0:W-:Y:S01]  /*a3f0*/  STG.E.U16 desc[UR36][R8.64], R0 ;  /* 0x0000000008007986 */ /* 0x0001e2000c101524 */
[----:B------:R-:W-:Y:S05]  /*a400*/  BRA `(.L_x_24604) ;  /* 0x0000000c00147947 */ /* 0x000fea0003800000 */
.L_x_24607:
        /* <DEDUP_REMOVED lines=10> */
.L_x_24610:
[----:B------:R-:W0:Y:S02]  /*a4b0*/  I2F.S8 R18, R18 ;  /* 0x0000001200127306 */ /* 0x000e240000001400 */
[----:B0-----:R-:W-:-:S04]  /*a4c0*/  F2FP.F16.F32.PACK_AB R3, RZ, R18 ;  /* 0x00000012ff03723e */ /* 0x001fc800000000ff */
[----:B------:R-:W-:-:S05]  /*a4d0*/  PRMT R3, R3, 0x5410, RZ ;  /* 0x0000541003037816 */ /* 0x000fca00000000ff */
[----:B------:R2:W-:Y:S01]  /*a4e0*/  STG.E desc[UR36][R8.64], R3 ;  /* 0x0000000308007986 */ /* 0x0005e2000c101924 */
[----:B------:R-:W-:Y:S05]  /*a4f0*/  BRA `(.L_x_24604) ;  /* 0x0000000800d87947 */ /* 0x000fea0003800000 */
.L_x_24609:
[----:B------:R-:W-:-:S04]  /*a500*/  PRMT R4, R18, 0x8880, RZ ;  /* 0x0000888012047816 */ /* 0x000fc800000000ff */
[----:B------:R-:W-:-:S06]  /*a510*/  PRMT R4, R4, 0x7710, RZ ;  /* 0x0000771004047816 */ /* 0x000fcc00000000ff */
[----:B------:R-:W0:Y:S02]  /*a520*/  I2F.F64.S16 R4, R4 ;  /* 0x0000000400047312 */ /* 0x000e240000101c00 */
[----:B0-----:R4:W-:Y:S01]  /*a530*/  STG.E.64 desc[UR36][R8.64], R4 ;  /* 0x0000000408007986 */ /* 0x0019e2000c101b24 */
[----:B------:R-:W-:Y:S05]  /*a540*/  BRA `(.L_x_24604) ;  /* 0x0000000800c47947 */ /* 0x000fea0003800000 */
.L_x_24599:
        /* <DEDUP_REMOVED lines=12> */
.L_x_24613:
[----:B------:R-:W-:Y:S02]  /*a610*/  PRMT R4, R18, 0x8880, RZ ;  /* 0x0000888012047816 */ /* 0x000fe400000000ff */
[----:B------:R-:W-:Y:S02]  /*a620*/  CS2R R6, SRZ ;  /* 0x0000000000067805 */ /* 0x000fe4000001ff00 */
[----:B------:R-:W-:-:S06]  /*a630*/  PRMT R4, R4, 0x7710, RZ ;  /* 0x0000771004047816 */ /* 0x000fcc00000000ff */
[----:B------:R-:W0:Y:S02]  /*a640*/  I2F.F64.S16 R4, R4 ;  /* 0x0000000400047312 */ /* 0x000e240000101c00 */
[----:B0-----:R0:W-:Y:S01]  /*a650*/  STG.E.128 desc[UR36][R8.64], R4 ;  /* 0x0000000408007986 */ /* 0x0011e2000c101d24 */
[----:B------:R-:W-:Y:S05]  /*a660*/  BRA `(.L_x_24604) ;  /* 0x00000008007c7947 */ /* 0x000fea0003800000 */
.L_x_24612:
        /* <DEDUP_REMOVED lines=21> */
.L_x_24617:
[----:B------:R-:W-:Y:S05]  /*a7c0*/  BSYNC B0 ;  /* 0x0000000000007941 */ /* 0x000fea0003800000 */
.L_x_24616:
[----:B------:R-:W-:-:S05]  /*a7d0*/  LOP3.LUT R5, R0, R5, RZ, 0xfc, !PT ;  /* 0x0000000500057212 */ /* 0x000fca00078efcff */
[----:B------:R0:W-:Y:S01]  /*a7e0*/  STG.E.U8 desc[UR36][R8.64], R5 ;  /* 0x0000000508007986 */ /* 0x0001e2000c101124 */
[----:B------:R-:W-:Y:S05]  /*a7f0*/  BRA `(.L_x_24604) ;  /* 0x0000000800187947 */ /* 0x000fea0003800000 */
.L_x_24615:
        /* <DEDUP_REMOVED lines=13> */
.L_x_24619:
[----:B------:R-:W-:Y:S01]  /*a8d0*/  IMAD.MOV.U32 R0, RZ, RZ, 0x7f ;  /* 0x0000007fff007424 */ /* 0x000fe200078e00ff */
[----:B------:R-:W-:-:S04]  /*a8e0*/  ISETP.GT.U32.AND P0, PT, R3, 0x7f800000, PT ;  /* 0x7f8000000300780c */ /* 0x000fc80003f04070 */
[----:B------:R-:W-:-:S09]  /*a8f0*/  SEL R0, R0, 0x7c, P0 ;  /* 0x0000007c00007807 */ /* 0x000fd20000000000 */
.L_x_24620:
[----:B------:R-:W-:Y:S05]  /*a900*/  BSYNC B0 ;  /* 0x0000000000007941 */ /* 0x000fea0003800000 */
.L_x_24618:
[----:B------:R-:W-:-:S04]  /*a910*/  LOP3.LUT R3, R5, 0x80000000, RZ, 0xc0, !PT ;  /* 0x8000000005037812 */ /* 0x000fc800078ec0ff */
[----:B------:R-:W-:-:S04]  /*a920*/  SHF.R.U32.HI R3, RZ, 0x18, R3 ;  /* 0x00000018ff037819 */ /* 0x000fc80000011603 */
[----:B------:R-:W-:-:S05]  /*a930*/  LOP3.LUT R3, R0, R3, RZ, 0xfc, !PT ;  /* 0x0000000300037212 */ /* 0x000fca00078efcff */
[----:B------:R0:W-:Y:S01]  /*a940*/  STG.E.U8 desc[UR36][R8.64], R3 ;  /* 0x0000000308007986 */ /* 0x0001e2000c101124 */
[----:B------:R-:W-:Y:S05]  /*a950*/  BRA `(.L_x_24604) ;  /* 0x0000000400c07947 */ /* 0x000fea0003800000 */
.L_x_24614:
[----:B------:R-:W0:Y:S02]  /*a960*/  I2F.S8 R0, R18 ;  /* 0x0000001200007306 */ /* 0x000e240000001400 */
[----:B0-----:R-:W-:-:S05]  /*a970*/  F2FP.BF16.F32.PACK_AB R0, RZ, R0 ;  /* 0x00000000ff00723e */ /* 0x001fca00000010ff */
[----:B------:R0:W-:Y:S01]  /*a980*/  STG.E.U16 desc[UR36][R8.64], R0 ;  /* 0x0000000008007986 */ /* 0x0001e2000c101524 */
[----:B------:R-:W-:Y:S05]  /*a990*/  BRA `(.L_x_24604) ;  /* 0x0000000400b07947 */ /* 0x000fea0003800000 */
.L_x_24611:
        /* <DEDUP_REMOVED lines=12> */
.L_x_24623:
        /* <DEDUP_REMOVED lines=17> */
.L_x_24626:
[----:B------:R-:W-:-:S04]  /*ab70*/  LOP3.LUT R3, R5, 0x80000000, RZ, 0xc0, !PT ;  /* 0x8000000005037812 */ /* 0x000fc800078ec0ff */
[----:B------:R-:W-:-:S04]  /*ab80*/  SHF.R.U32.HI R3, RZ, 0x18, R3 ;  /* 0x00000018ff037819 */ /* 0x000fc80000011603 */
[----:B------:R-:W-:-:S04]  /*ab90*/  LOP3.LUT R0, R0, R3, RZ, 0xfc, !PT ;  /* 0x0000000300007212 */ /* 0x000fc800078efcff */
[----:B------:R-:W-:-:S07]  /*aba0*/  PRMT R4, R0, 0x7610, R4 ;  /* 0x0000761000047816 */ /* 0x000fce0000000004 */
.L_x_24625:
[----:B------:R-:W-:Y:S05]  /*abb0*/  BSYNC B0 ;  /* 0x0000000000007941 */ /* 0x000fea0003800000 */
.L_x_24624:
[----:B------:R0:W-:Y:S01]  /*abc0*/  STG.E.U8 desc[UR36][R8.64], R4 ;  /* 0x0000000408007986 */ /* 0x0001e2000c101124 */
[----:B------:R-:W-:Y:S05]  /*abd0*/  BRA `(.L_x_24604) ;  /* 0x0000000400207947 */ /* 0x000fea0003800000 */
.L_x_24622:
        /* <DEDUP_REMOVED lines=17> */
.L_x_24629:
[----:B------:R-:W-:-:S04]  /*acf0*/  LOP3.LUT R3, R5, 0x80000000, RZ, 0xc0, !PT ;  /* 0x8000000005037812 */ /* 0x000fc800078ec0ff */
[----:B------:R-:W-:-:S04]  /*ad00*/  SHF.R.U32.HI R3, RZ, 0x18, R3 ;  /* 0x00000018ff037819 */ /* 0x000fc80000011603 */
[----:B------:R-:W-:-:S04]  /*ad10*/  LOP3.LUT R0, R0, R3, RZ, 0xfc, !PT ;  /* 0x0000000300007212 */ /* 0x000fc800078efcff */
[----:B------:R-:W-:-:S07]  /*ad20*/  PRMT R4, R0, 0x7610, R4 ;  /* 0x0000761000047816 */ /* 0x000fce0000000004 */
.L_x_24628:
[----:B------:R-:W-:Y:S05]  /*ad30*/  BSYNC B0 ;  /* 0x0000000000007941 */ /* 0x000fea0003800000 */
.L_x_24627:
[----:B------:R0:W-:Y:S01]  /*ad40*/  STG.E.U8 desc[UR36][R8.64], R4 ;  /* 0x0000000408007986 */ /* 0x0001e2000c101124 */
[----:B------:R-:W-:Y:S05]  /*ad50*/  BRA `(.L_x_24604) ;  /* 0x0000000000c07947 */ /* 0x000fea0003800000 */
.L_x_24621:
        /* <DEDUP_REMOVED lines=22> */
.L_x_24603:
        /* <DEDUP_REMOVED lines=16> */
.L_x_24632:
[----:B------:R-:W-:Y:S05]  /*afc0*/  BRA `(.L_x_24604) ;  /* 0x0000000000247947 */ /* 0x000fea0003800000 */
.L_x_24631:
[----:B------:R-:W-:-:S04]  /*afd0*/  LOP3.LUT R18, R18, 0xffff, RZ, 0xc0, !PT ;  /* 0x0000ffff12127812 */ /* 0x000fc800078ec0ff */
[----:B------:R-:W-:-:S05]  /*afe0*/  PRMT R18, R18, 0x8880, RZ ;  /* 0x0000888012127816 */ /* 0x000fca00000000ff */
[----:B------:R-:W-:-:S05]  /*aff0*/  IMAD.MOV.U32 R4, RZ, RZ, R18 ;  /* 0x000000ffff047224 */ /* 0x000fca00078e0012 */
[----:B------:R-:W-:-:S05]  /*b000*/  SHF.R.S32.HI R5, RZ, 0x1f, R4 ;  /* 0x0000001fff057819 */ /* 0x000fca0000011404 */
[----:B------:R0:W-:Y:S01]  /*b010*/  STG.E.64 desc[UR36][R8.64], R4 ;  /* 0x0000000408007986 */ /* 0x0001e2000c101b24 */
[----:B------:R-:W-:Y:S05]  /*b020*/  BRA `(.L_x_24604) ;  /* 0x00000000000c7947 */ /* 0x000fea0003800000 */
.L_x_24630:
[----:B------:R-:W-:-:S04]  /*b030*/  LOP3.LUT R18, R18, 0xffff, RZ, 0xc0, !PT ;  /* 0x0000ffff12127812 */ /* 0x000fc800078ec0ff */
[----:B------:R-:W-:-:S05]  /*b040*/  PRMT R3, R18, 0x8880, RZ ;  /* 0x0000888012037816 */ /* 0x000fca00000000ff */
[----:B------:R0:W-:Y:S02]  /*b050*/  STG.E desc[UR36][R8.64], R3 ;  /* 0x0000000308007986 */ /* 0x0001e4000c101924 */
.L_x_24604:
[----:B------:R-:W-:-:S07]  /*b060*/  VIADD R25, R25, 0x80 ;  /* 0x0000008019197836 */ /* 0x000fce0000000000 */
.L_x_24564:
[----:B------:R-:W-:Y:S05]  /*b070*/  BSYNC B6 ;  /* 0x0000000000067941 */ /* 0x000fea0003800000 */
.L_x_24563:
        /* <DEDUP_REMOVED lines=21> */
.L_x_24636:
[----:B-----5:R-:W-:Y:S01]  /*b1d0*/  STG.E.U8 desc[UR36][R2.64], R19 ;  /* 0x0000001302007986 */ /* 0x020fe2000c101124 */
[----:B------:R-:W-:Y:S05]  /*b1e0*/  EXIT ;  /* 0x000000000000794d */ /* 0x000fea0003800000 */
.L_x_24635:
        /* <DEDUP_REMOVED lines=10> */
[----:B------:R-:W-:Y:S01]  /*b290*/  STG.E.64 desc[UR36][R2.64], R4 ;  /* 0x0000000402007986 */ /* 0x000fe2000c101b24 */
[----:B------:R-:W-:Y:S05]  /*b2a0*/  EXIT ;  /* 0x000000000000794d */ /* 0x000fea0003800000 */
.L_x_24639:
[----:B-----5:R-:W-:-:S04]  /*b2b0*/  LOP3.LUT R19, R19, 0xffff, RZ, 0xc0, !PT ;  /* 0x0000ffff13137812 */ /* 0x020fc800078ec0ff */
[----:B------:R-:W-:-:S05]  /*b2c0*/  PRMT R5, R19, 0x8880, RZ ;  /* 0x0000888013057816 */ /* 0x000fca00000000ff */
[----:B------:R-:W-:Y:S01]  /*b2d0*/  STG.E desc[UR36][R2.64], R5 ;  /* 0x0000000502007986 */ /* 0x000fe2000c101924 */
[----:B------:R-:W-:Y:S05]  /*b2e0*/  EXIT ;  /* 0x000000000000794d */ /* 0x000fea0003800000 */
.L_x_24638:
[----:B-----5:R-:W-:-:S04]  /*b2f0*/  PRMT R5, R19, 0x8880, RZ ;  /* 0x0000888013057816 */ /* 0x020fc800000000ff */
[----:B------:R-:W-:-:S05]  /*b300*/  PRMT R5, R5, 0x7710, RZ ;  /* 0x0000771005057816 */ /* 0x000fca00000000ff */
[----:B------:R-:W-:Y:S01]  /*b310*/  STG.E.U16 desc[UR36][R2.64], R5 ;  /* 0x0000000502007986 */ /* 0x000fe2000c101524 */
[----:B------:R-:W-:Y:S05]  /*b320*/  EXIT ;  /* 0x000000000000794d */ /* 0x000fea0003800000 */
.L_x_24634:
[----:B------:R-:W-:-:S13]  /*b330*/  ISETP.GT.AND P0, PT, R0, 0x6, PT ;  /* 0x000000060000780c */ /* 0x000fda0003f04270 */
[----:B------:R-:W-:Y:S05]  /*b340*/  @P0 BRA `(.L_x_24640) ;  /* 0x00000000002c0947 */ /* 0x000fea0003800000 */
[----:B------:R-:W-:-:S13]  /*b350*/  ISETP.NE.AND P0, PT, R0, 0x5, PT ;  /* 0x000000050000780c */ /* 0x000fda0003f05270 */
[----:B------:R-:W-:Y:S05]  /*b360*/  @!P0 BRA `(.L_x_24641) ;  /* 0x0000000000148947 */ /* 0x000fea0003800000 */
[----:B------:R-:W-:-:S13]  /*b370*/  ISETP.NE.AND P0, PT, R0, 0x6, PT ;  /* 0x000000060000780c */ /* 0x000fda0003f05270 */
[----:B------:R-:W-:Y:S05]  /*b380*/  @P0 BRA `(.L_x_24637) ;  /* 0x0000000800c80947 */ /* 0x000fea0003800000 */
[----:B-----5:R-:W0:Y:S02]  /*b390*/  I2F.S8 R19, R19 ;  /* 0x0000001300137306 */ /* 0x020e240000001400 */
[----:B0-----:R-:W-:Y:S01]  /*b3a0*/  STG.E desc[UR36][R2.64], R19 ;  /* 0x0000001302007986 */ /* 0x001fe2000c101924 */
[----:B------:R-:W-:Y:S05]  /*b3b0*/  EXIT ;  /* 0x000000000000794d */ /* 0x000fea0003800000 */
.L_x_24641:
[----:B-----5:R-:W0:Y:S02]  /*b3c0*/  I2F.S8 R0, R19 ;  /* 0x0000001300007306 */ /* 0x020e240000001400 */
[----:B0-----:R-:W-:-:S05]  /*b3d0*/  F2FP.F16.F32.PACK_AB R0, RZ, R0 ;  /* 0x00000000ff00723e */ /* 0x001fca00000000ff */
[----:B------:R-:W-:Y:S01]  /*b3e0*/  STG.E.U16 desc[UR36][R2.64], R0 ;  /* 0x0000000002007986 */ /* 0x000fe2000c101524 */
[----:B------:R-:W-:Y:S05]  /*b3f0*/  EXIT ;  /* 0x000000000000794d */ /* 0x000fea0003800000 */
.L_x_24640:
        /* <DEDUP_REMOVED lines=8> */
[----:B0-----:R-:W-:Y:S01]  /*b480*/  STG.E.64 desc[UR36][R2.64], R4 ;  /* 0x0000000402007986 */ /* 0x001fe2000c101b24 */
[----:B------:R-:W-:Y:S05]  /*b490*/  EXIT ;  /* 0x000000000000794d */ /* 0x000fea0003800000 */
.L_x_24643:
[----:B-----5:R-:W0:Y:S02]  /*b4a0*/  I2F.S8 R19, R19 ;  /* 0x0000001300137306 */ /* 0x020e240000001400 */
[----:B0-----:R-:W-:-:S04]  /*b4b0*/  F2FP.F16.F32.PACK_AB R5, RZ, R19 ;  /* 0x00000013ff05723e */ /* 0x001fc800000000ff */
[----:B------:R-:W-:-:S05]  /*b4c0*/  PRMT R5, R5, 0x5410, RZ ;  /* 0x0000541005057816 */ /* 0x000fca00000000ff */
[----:B------:R-:W-:Y:S01]  /*b4d0*/  STG.E desc[UR36][R2.64], R5 ;  /* 0x0000000502007986 */ /* 0x000fe2000c101924 */
[----:B------:R-:W-:Y:S05]  /*b4e0*/  EXIT ;  /* 0x000000000000794d */ /* 0x000fea0003800000 */
.L_x_24642:
[----:B-----5:R-:W-:-:S04]  /*b4f0*/  PRMT R4, R19, 0x8880, RZ ;  /* 0x0000888013047816 */ /* 0x020fc800000000ff */
[----:B------:R-:W-:-:S06]  /*b500*/  PRMT R4, R4, 0x7710, RZ ;  /* 0x0000771004047816 */ /* 0x000fcc00000000ff */
[----:B------:R-:W0:Y:S02]  /*b510*/  I2F.F64.S16 R4, R4 ;  /* 0x0000000400047312 */ /* 0x000e240000101c00 */
[----:B0-----:R-:W-:Y:S01]  /*b520*/  STG.E.64 desc[UR36][R2.64], R4 ;  /* 0x0000000402007986 */ /* 0x001fe2000c101b24 */
[----:B------:R-:W-:Y:S05]  /*b530*/  EXIT ;  /* 0x000000000000794d */ /* 0x000fea0003800000 */
.L_x_24633:
        /* <DEDUP_REMOVED lines=10> */
[----:B------:R-:W-:Y:S01]  /*b5e0*/  STG.E.U8 desc[UR36][R2.64], R5 ;  /* 0x0000000502007986 */ /* 0x000fe2000c101124 */
[----:B------:R-:W-:Y:S05]  /*b5f0*/  EXIT ;  /* 0x000000000000794d */ /* 0x000fea0003800000 */
.L_x_24646:
[----:B-----5:R-:W-:Y:S02]  /*b600*/  PRMT R4, R19, 0x8880, RZ ;  /* 0x0000888013047816 */ /* 0x020fe400000000ff */
[----:B------:R-:W-:Y:S02]  /*b610*/  CS2R R6, SRZ ;  /* 0x0000000000067805 */ /* 0x000fe4000001ff00 */
[----:B------:R-:W-:-:S06]  /*b620*/  PRMT R4, R4, 0x7710, RZ ;  /* 0x0000771004047816 */ /* 0x000fcc00000000ff */
[----:B------:R-:W0:Y:S02]  /*b630*/  I2F.F64.S16 R4, R4 ;  /* 0x0000000400047312 */ /* 0x000e240000101c00 */
[----:B0-----:R-:W-:Y:S01]  /*b640*/  STG.E.128 desc[UR36][R2.64], R4 ;  /* 0x0000000402007986 */ /* 0x001fe2000c101d24 */
[----:B------:R-:W-:Y:S05]  /*b650*/  EXIT ;  /* 0x000000000000794d */ /* 0x000fea0003800000 */
.L_x_24645:
        /* <DEDUP_REMOVED lines=21> */
.L_x_24650:
[----:B------:R-:W-:Y:S05]  /*b7b0*/  BSYNC B0 ;  /* 0x0000000000007941 */ /* 0x000fea0003800000 */
.L_x_24649:
[----:B------:R-:W-:-:S05]  /*b7c0*/  LOP3.LUT R5, R0, R5, RZ, 0xfc, !PT ;  /* 0x0000000500057212 */ /* 0x000fca00078efcff */
[----:B------:R-:W-:Y:S01]  /*b7d0*/  STG.E.U8 desc[UR36][R2.64], R5 ;  /* 0x0000000502007986 */ /* 0x000fe2000c101124 */
[----:B------:R-:W-:Y:S05]  /*b7e0*/  EXIT ;  /* 0x000000000000794d */ /* 0x000fea0003800000 */
.L_x_24648:
        /* <DEDUP_REMOVED lines=13> */
.L_x_24652:
[----:B------:R-:W-:Y:S01]  /*b8c0*/  IMAD.MOV.U32 R0, RZ, RZ, 0x7f ;  /* 0x0000007fff007424 */ /* 0x000fe200078e00ff */
[----:B------:R-:W-:-:S04]  /*b8d0*/  ISETP.GT.U32.AND P0, PT, R4, 0x7f800000, PT ;  /* 0x7f8000000400780c */ /* 0x000fc80003f04070 */
[----:B------:R-:W-:-:S09]  /*b8e0*/  SEL R0, R0, 0x7c, P0 ;  /* 0x0000007c00007807 */ /* 0x000fd20000000000 */
.L_x_24653:
[----:B------:R-:W-:Y:S05]  /*b8f0*/  BSYNC B0 ;  /* 0x0000000000007941 */ /* 0x000fea0003800000 */
.L_x_24651:
[----:B------:R-:W-:-:S04]  /*b900*/  LOP3.LUT R4, R19, 0x80000000, RZ, 0xc0, !PT ;  /* 0x8000000013047812 */ /* 0x000fc800078ec0ff */
[----:B------:R-:W-:-:S04]  /*b910*/  SHF.R.U32.HI R5, RZ, 0x18, R4 ;  /* 0x00000018ff057819 */ /* 0x000fc80000011604 */
[----:B------:R-:W-:-:S05]  /*b920*/  LOP3.LUT R5, R0, R5, RZ, 0xfc, !PT ;  /* 0x0000000500057212 */ /* 0x000fca00078efcff */
[----:B------:R-:W-:Y:S01]  /*b930*/  STG.E.U8 desc[UR36][R2.64], R5 ;  /* 0x0000000502007986 */ /* 0x000fe2000c101124 */
[----:B------:R-:W-:Y:S05]  /*b940*/  EXIT ;  /* 0x000000000000794d */ /* 0x000fea0003800000 */
.L_x_24647:
[----:B-----5:R-:W0:Y:S02]  /*b950*/  I2F.S8 R0, R19 ;  /* 0x0000001300007306 */ /* 0x020e240000001400 */
[----:B0-----:R-:W-:-:S05]  /*b960*/  F2FP.BF16.F32.PACK_AB R0, RZ, R0 ;  /* 0x00000000ff00723e */ /* 0x001fca00000010ff */
[----:B------:R-:W-:Y:S01]  /*b970*/  STG.E.U16 desc[UR36][R2.64], R0 ;  /* 0x0000000002007986 */ /* 0x000fe2000c101524 */
[----:B------:R-:W-:Y:S05]  /*b980*/  EXIT ;  /* 0x000000000000794d */ /* 0x000fea0003800000 */
.L_x_24644:
        /* <DEDUP_REMOVED lines=10> */
[----:B------:R-:W-:Y:S01]  /*ba30*/  STG.E.U16 desc[UR36][R2.64], R5 ;  /* 0x0000000502007986 */ /* 0x000fe2000c101524 */
[----:B------:R-:W-:Y:S05]  /*ba40*/  EXIT ;  /* 0x000000000000794d */ /* 0x000fea0003800000 */
.L_x_24656:
        /* <DEDUP_REMOVED lines=17> */
.L_x_24659:
[----:B------:R-:W-:-:S04]  /*bb60*/  LOP3.LUT R0, R19, 0x80000000, RZ, 0xc0, !PT ;  /* 0x8000000013007812 */ /* 0x000fc800078ec0ff */
[----:B------:R-:W-:-:S04]  /*bb70*/  SHF.R.U32.HI R5, RZ, 0x18, R0 ;  /* 0x00000018ff057819 */ /* 0x000fc80000011600 */
[----:B------:R-:W-:-:S04]  /*bb80*/  LOP3.LUT R4, R4, R5, RZ, 0xfc, !PT ;  /* 0x0000000504047212 */ /* 0x000fc800078efcff */
[----:B------:R-:W-:-:S07]  /*bb90*/  PRMT R0, R4, 0x7610, R0 ;  /* 0x0000761004007816 */ /* 0x000fce0000000000 */
.L_x_24658:
[----:B------:R-:W-:Y:S05]  /*bba0*/  BSYNC B0 ;  /* 0x0000000000007941 */ /* 0x000fea0003800000 */
.L_x_24657:
[----:B------:R-:W-:Y:S01]  /*bbb0*/  STG.E.U8 desc[UR36][R2.64], R0 ;  /* 0x0000000002007986 */ /* 0x000fe2000c101124 */
[----:B------:R-:W-:Y:S05]  /*bbc0*/  EXIT ;  /* 0x000000000000794d */ /* 0x000fea0003800000 */
.L_x_24655:
        /* <DEDUP_REMOVED lines=17> */
.L_x_24662:
[----:B------:R-:W-:-:S04]  /*bce0*/  LOP3.LUT R0, R19, 0x80000000, RZ, 0xc0, !PT ;  /* 0x8000000013007812 */ /* 0x000fc800078ec0ff */
[----:B------:R-:W-:-:S04]  /*bcf0*/  SHF.R.U32.HI R5, RZ, 0x18, R0 ;  /* 0x00000018ff057819 */ /* 0x000fc80000011600 */
[----:B------:R-:W-:-:S04]  /*bd00*/  LOP3.LUT R4, R4, R5, RZ, 0xfc, !PT ;  /* 0x0000000504047212 */ /* 0x000fc800078efcff */
[----:B------:R-:W-:-:S07]  /*bd10*/  PRMT R0, R4, 0x7610, R0 ;  /* 0x0000761004007816 */ /* 0x000fce0000000000 */
.L_x_24661:
[----:B------:R-:W-:Y:S05]  /*bd20*/  BSYNC B0 ;  /* 0x0000000000007941 */ /* 0x000fea0003800000 */
.L_x_24660:
[----:B------:R-:W-:Y:S01]  /*bd30*/  STG.E.U8 desc[UR36][R2.64], R0 ;  /* 0x0000000002007986 */ /* 0x000fe2000c101124 */
[----:B------:R-:W-:Y:S05]  /*bd40*/  EXIT ;  /* 0x000000000000794d */ /* 0x000fea0003800000 */
.L_x_24654:
        /* <DEDUP_REMOVED lines=22> */
.L_x_24637:
        /* <DEDUP_REMOVED lines=16> */
.L_x_24665:
[----:B------:R-:W-:Y:S05]  /*bfb0*/  EXIT ;  /* 0x000000000000794d */ /* 0x000fea0003800000 */
.L_x_24664:
[----:B-----5:R-:W-:-:S04]  /*bfc0*/  LOP3.LUT R19, R19, 0xffff, RZ, 0xc0, !PT ;  /* 0x0000ffff13137812 */ /* 0x020fc800078ec0ff */
[----:B------:R-:W-:-:S05]  /*bfd0*/  PRMT R19, R19, 0x8880, RZ ;  /* 0x0000888013137816 */ /* 0x000fca00000000ff */
[----:B------:R-:W-:-:S05]  /*bfe0*/  IMAD.MOV.U32 R4, RZ, RZ, R19 ;  /* 0x000000ffff047224 */ /* 0x000fca00078e0013 */
[----:B------:R-:W-:-:S05]  /*bff0*/  SHF.R.S32.HI R5, RZ, 0x1f, R4 ;  /* 0x0000001fff057819 */ /* 0x000fca0000011404 */
[----:B------:R-:W-:Y:S01]  /*c000*/  STG.E.64 desc[UR36][R2.64], R4 ;  /* 0x0000000402007986 */ /* 0x000fe2000c101b24 */
[----:B------:R-:W-:Y:S05]  /*c010*/  EXIT ;  /* 0x000000000000794d */ /* 0x000fea0003800000 */
.L_x_24663:
[----:B-----5:R-:W-:-:S04]  /*c020*/  LOP3.LUT R19, R19, 0xffff, RZ, 0xc0, !PT ;  /* 0x0000ffff13137812 */ /* 0x020fc800078ec0ff */
[----:B------:R-:W-:-:S05]  /*c030*/  PRMT R5, R19, 0x8880, RZ ;  /* 0x0000888013057816 */ /* 0x000fca00000000ff */
[----:B------:R-:W-:Y:S01]  /*c040*/  STG.E desc[UR36][R2.64], R5 ;  /* 0x0000000502007986 */ /* 0x000fe2000c101924 */
[----:B------:R-:W-:Y:S05]  /*c050*/  EXIT ;  /* 0x000000000000794d */ /* 0x000fea0003800000 */
.L_x_24666:
        /* <DEDUP_REMOVED lines=10> */
.L_x_57445:


//--------------------- .text._ZN2at6native18elementwise_kernelILi128ELi4EZNS0_22gpu_kernel_impl_nocastINS0_13BinaryFunctorIaaaZZZNS0_16fmod_kernel_cudaERNS_18TensorIteratorBaseEENKUlvE_clEvENKUlvE0_clEvEUlaaE_EEEEvS5_RKT_EUliE_EEviT1_ --------------------------
	.section	.text._ZN2at6native18elementwise_kernelILi128ELi4EZNS0_22gpu_kernel_impl_nocastINS0_13BinaryFunctorIaaaZZZNS0_16fmod_kernel_cudaERNS_18TensorIteratorBaseEENKUlvE_clEvENKUlvE0_clEvEUlaaE_EEEEvS5_RKT_EUliE_EEviT1_,"ax",@progbits
	.align	128
        .global         _ZN2at6native18elementwise_kernelILi128ELi4EZNS0_22gpu_kernel_impl_nocastINS0_13BinaryFunctorIaaaZZZNS0_16fmod_kernel_cudaERNS_18TensorIteratorBaseEENKUlvE_clEvENKUlvE0_clEvEUlaaE_EEEEvS5_RKT_EUliE_EEviT1_
        .type           _ZN2at6native18elementwise_kernelILi128ELi4EZNS0_22gpu_kernel_impl_nocastINS0_13BinaryFunctorIaaaZZZNS0_16fmod_kernel_cudaERNS_18TensorIteratorBaseEENKUlvE_clEvENKUlvE0_clEvEUlaaE_EEEEvS5_RKT_EUliE_EEviT1_,@function
        .size           _ZN2at6native18elementwise_kernelILi128ELi4EZNS0_22gpu_kernel_impl_nocastINS0_13BinaryFunctorIaaaZZZNS0_16fmod_kernel_cudaERNS_18TensorIteratorBaseEENKUlvE_clEvENKUlvE0_clEvEUlaaE_EEEEvS5_RKT_EUliE_EEviT1_,(.L_x_57446 - _ZN2at6native18elementwise_kernelILi128ELi4EZNS0_22gpu_kernel_impl_nocastINS0_13BinaryFunctorIaaaZZZNS0_16fmod_kernel_cudaERNS_18TensorIteratorBaseEENKUlvE_clEvENKUlvE0_clEvEUlaaE_EEEEvS5_RKT_EUliE_EEviT1_)
        .other          _ZN2at6native18elementwise_kernelILi128ELi4EZNS0_22gpu_kernel_impl_nocastINS0_13BinaryFunctorIaaaZZZNS0_16fmod_kernel_cudaERNS_18TensorIteratorBaseEENKUlvE_clEvENKUlvE0_clEvEUlaaE_EEEEvS5_RKT_EUliE_EEviT1_,@"STO_CUDA_ENTRY STV_DEFAULT"
_ZN2at6native18elementwise_kernelILi128ELi4EZNS0_22gpu_kernel_impl_nocastINS0_13BinaryFunctorIaaaZZZNS0_16fmod_kernel_cudaERNS_18TensorIteratorBaseEENKUlvE_clEvENKUlvE0_clEvEUlaaE_EEEEvS5_RKT_EUliE_EEviT1_:
.text._ZN2at6native18elementwise_kernelILi128ELi4EZNS0_22gpu_kernel_impl_nocastINS0_13BinaryFunctorIaaaZZZNS0_16fmod_kernel_cudaERNS_18TensorIteratorBaseEENKUlvE_clEvENKUlvE0_clEvEUlaaE_EEEEvS5_RKT_EUliE_EEviT1_:
        /* <DEDUP_REMOVED lines=363> */
.L_x_24669:
[----:B------:R-:W-:Y:S02]  /*16b0*/  ULDC.64 UR8, c[0x0][0x488] ;  /* 0x0001220000087ab9 */ /* 0x000fe40000000a00 */
[----:B------:R-:W-:-:S04]  /*16c0*/  IADD3 R8, P0, R2, UR8, RZ ;  /* 0x0000000802087c10 */ /* 0x000fc8000ff1e0ff */
[----:B------:R-:W-:Y:S01]  /*16d0*/  IADD3.X R9, RZ, UR9, RZ, P0, !PT ;  /* 0x00000009ff097c10 */ /* 0x000fe200087fe4ff */
[----:B------:R-:W-:-:S04]  /*16e0*/  ULDC.64 UR8, c[0x0][0x480] ;  /* 0x0001200000087ab9 */ /* 0x000fc80000000a00 */
[----:B------:R-:W2:Y:S01]  /*16f0*/  LDG.E.S8 R8, desc[UR4][R8.64] ;  /* 0x0000000408087981 */ /* 0x000ea2000c1e1300 */
[----:B------:R-:W-:-:S04]  /*1700*/  IADD3 R6, P0, R0, UR8, RZ ;  /* 0x0000000800067c10 */ /* 0x000fc8000ff1e0ff */
[----:B------:R-:W-:Y:S01]  /*1710*/  IADD3.X R7, RZ, UR9, RZ, P0, !PT ;  /* 0x00000009ff077c10 */ /* 0x000fe200087fe4ff */
[----:B------:R-:W-:-:S04]  /*1720*/  ULDC.64 UR8, c[0x0][0x478] ;  /* 0x00011e0000087ab9 */ /* 0x000fc80000000a00 */
[----:B------:R0:W3:Y:S01]  /*1730*/  LDG.E.S8 R6, desc[UR4][R6.64] ;  /* 0x0000000406067981 */ /* 0x0000e2000c1e1300 */
        /* <DEDUP_REMOVED lines=25> */
[----:B------:R0:W-:Y:S02]  /*18d0*/  STG.E.U8 desc[UR4][R4.64], R11 ;  /* 0x0000000b04007986 */ /* 0x0001e4000c101104 */
.L_x_24668:
[----:B------:R-:W-:Y:S05]  /*18e0*/  BSYNC B0 ;  /* 0x0000000000007941 */ /* 0x000fea0003800000 */
.L_x_24667:
        /* <DEDUP_REMOVED lines=356> */
.L_x_24672:
        /* <DEDUP_REMOVED lines=35> */
[----:B------:R1:W-:Y:S10]  /*3160*/  STG.E.U8 desc[UR4][R4.64], R11 ;  /* 0x0000000b04007986 */ /* 0x0003f4000c101104 */
        /* <DEDUP_REMOVED lines=354> */
.L_x_24673:
        /* <DEDUP_REMOVED lines=35> */
.L_x_24671:
[----:B------:R-:W-:Y:S05]  /*49c0*/  BSYNC B0 ;  /* 0x0000000000007941 */ /* 0x000fea0003800000 */
.L_x_24670:
        /* <DEDUP_REMOVED lines=355> */
.L_x_24674:
        /* <DEDUP_REMOVED lines=33> */
[----:B------:R-:W-:Y:S01]  /*6210*/  STG.E.U8 desc[UR4][R2.64], R9 ;  /* 0x0000000902007986 */ /* 0x000fe2000c101104 */
[----:B------:R-:W-:Y:S05]  /*6220*/  EXIT ;  /* 0x000000000000794d */ /* 0x000fea0003800000 */
.L_x_24675:
        /* <DEDUP_REMOVED lines=13> */
.L_x_57446:


//--------------------- .text._ZN2at6native27unrolled_elementwise_kernelINS0_13BinaryFunctorIaaaZZZNS0_16fmod_kernel_cudaERNS_18TensorIteratorBaseEENKUlvE_clEvENKUlvE0_clEvEUlaaE_EESt5arrayIPcLm3EELi4E23TrivialOffsetCalculatorILi2EjESC_ILi1EjENS0_6memory15LoadWithoutCastENSF_16StoreWithoutCastEEEviT_T0_T2_T3_T4_T5_ --------------------------
	.section	.text._ZN2at6native27unrolled_elementwise_kernelINS0_13BinaryFunctorIaaaZZZNS0_16fmod_kernel_cudaERNS_18TensorIteratorBaseEENKUlvE_clEvENKUlvE0_clEvEUlaaE_EESt5arrayIPcLm3EELi4E23TrivialOffsetCalculatorILi2EjESC_ILi1EjENS0_6memory15LoadWithoutCastENSF_16StoreWithoutCastEEEviT_T0_T2_T3_T4_T5_,"ax",@progbits
	.align	128
        .global         _ZN2at6native27unrolled_elementwise_kernelINS0_13BinaryFunctorIaaaZZZNS0_16fmod_kernel_cudaERNS_18TensorIteratorBaseEENKUlvE_clEvENKUlvE0_clEvEUlaaE_EESt5arrayIPcLm3EELi4E23TrivialOffsetCalculatorILi2EjESC_ILi1EjENS0_6memory15LoadWithoutCastENSF_16StoreWithoutCastEEEviT_T0_T2_T3_T4_T5_
        .type           _ZN2at6native27unrolled_elementwise_kernelINS0_13BinaryFunctorIaaaZZZNS0_16fmod_kernel_cudaERNS_18TensorIteratorBaseEENKUlvE_clEvENKUlvE0_clEvEUlaaE_EESt5arrayIPcLm3EELi4E23TrivialOffsetCalculatorILi2EjESC_ILi1EjENS0_6memory15LoadWithoutCastENSF_16StoreWithoutCastEEEviT_T0_T2_T3_T4_T5_,@function
        .size           _ZN2at6native27unrolled_elementwise_kernelINS0_13BinaryFunctorIaaaZZZNS0_16fmod_kernel_cudaERNS_18TensorIteratorBaseEENKUlvE_clEvENKUlvE0_clEvEUlaaE_EESt5arrayIPcLm3EELi4E23TrivialOffsetCalculatorILi2EjESC_ILi1EjENS0_6memory15LoadWithoutCastENSF_16StoreWithoutCastEEEviT_T0_T2_T3_T4_T5_,(.L_x_57447 - _ZN2at6native27unrolled_elementwise_kernelINS0_13BinaryFunctorIaaaZZZNS0_16fmod_kernel_cudaERNS_18TensorIteratorBaseEENKUlvE_clEvENKUlvE0_clEvEUlaaE_EESt5arrayIPcLm3EELi4E23TrivialOffsetCalculatorILi2EjESC_ILi1EjENS0_6memory15LoadWithoutCastENSF_16StoreWithoutCastEEEviT_T0_T2_T3_T4_T5_)
        .other          _ZN2at6native27unrolled_elementwise_kernelINS0_13BinaryFunctorIaaaZZZNS0_16fmod_kernel_cudaERNS_18TensorIteratorBaseEENKUlvE_clEvENKUlvE0_clEvEUlaaE_EESt5arrayIPcLm3EELi4E23TrivialOffsetCalculatorILi2EjESC_ILi1EjENS0_6memory15LoadWithoutCastENSF_16StoreWithoutCastEEEviT_T0_T2_T3_T4_T5_,@"STO_CUDA_ENTRY STV_DEFAULT"
_ZN2at6native27unrolled_elementwise_kernelINS0_13BinaryFunctorIaaaZZZNS0_16fmod_kernel_cudaERNS_18TensorIteratorBaseEENKUlvE_clEvENKUlvE0_clEvEUlaaE_EESt5arrayIPcLm3EELi4E23TrivialOffsetCalculatorILi2EjESC_ILi1EjENS0_6memory15LoadWithoutCastENSF_16StoreWithoutCastEEEviT_T0_T2_T3_T4_T5_:
.text._ZN2at6native27unrolled_elementwise_kernelINS0_13BinaryFunctorIaaaZZZNS0_16fmod_kernel_cudaERNS_18TensorIteratorBaseEENKUlvE_clEvENKUlvE0_clEvEUlaaE_EESt5arrayIPcLm3EELi4E23TrivialOffsetCalculatorILi2EjESC_ILi1EjENS0_6memory15LoadWithoutCastENSF_16StoreWithoutCastEEEviT_T0_T2_T3_T4_T5_:
        /* <DEDUP_REMOVED lines=9> */
[----:B------:R-:W-:Y:S02]  /*0090*/  @!P0 IMAD R11, R9, 0x200, R22 ;  /* 0x00000200090b8824 */ /* 0x000fe400078e0216 */
[----:B------:R-:W-:-:S05]  /*00a0*/  @!P0 VIADD R22, R22, 0x80 ;  /* 0x0000008016168836 */ /* 0x000fca0000000000 */
[----:B------:R-:W-:-:S13]  /*00b0*/  ISETP.GE.AND P3, PT, R22, R10, PT ;  /* 0x0000000a1600720c */ /* 0x000fda0003f66270 */
[----:B------:R-:W-:Y:S01]  /*00c0*/  @!P3 IMAD R15, R9, 0x200, R22 ;  /* 0x00000200090fb824 */ /* 0x000fe200078e0216 */
[----:B------:R-:W-:Y:S01]  /*00d0*/  @!P3 IADD3 R22, R22, 0x80, RZ ;  /* 0x000000801616b810 */ /* 0x000fe20007ffe0ff */
[----:B------:R-:W0:Y:S03]  /*00e0*/  @!P3 LDC.64 R16, c[0x0][0x220] ;  /* 0x00008800ff10bb82 */ /* 0x000e260000000a00 */
[----:B------:R-:W-:-:S05]  /*00f0*/  ISETP.GE.AND P2, PT, R22, R10, PT ;  /* 0x0000000a1600720c */ /* 0x000fca0003f46270 */
[----:B------:R-:W1:Y:S08]  /*0100*/  @!P3 LDC.64 R20, c[0x0][0x228] ;  /* 0x00008a00ff14bb82 */ /* 0x000e700000000a00 */
[----:B------:R-:W2:Y:S01]  /*0110*/  @!P2 LDC.64 R12, c[0x0][0x220] ;  /* 0x00008800ff0cab82 */ /* 0x000ea20000000a00 */
[----:B------:R-:W-:Y:S02]  /*0120*/  @!P2 IMAD R19, R9, 0x200, R22 ;  /* 0x000002000913a824 */ /* 0x000fe400078e0216 */
[----:B------:R-:W-:-:S05]  /*0130*/  @!P2 VIADD R22, R22, 0x80 ;  /* 0x000000801616a836 */ /* 0x000fca0000000000 */
[----:B------:R-:W-:Y:S01]  /*0140*/  ISETP.GE.AND P1, PT, R22, R10, PT ;  /* 0x0000000a1600720c */ /* 0x000fe20003f26270 */
[----:B------:R-:W3:Y:S01]  /*0150*/  @!P2 LDC.64 R2, c[0x0][0x228] ;  /* 0x00008a00ff02ab82 */ /* 0x000ee20000000a00 */
[----:B0-----:R-:W-:-:S05]  /*0160*/  @!P3 IADD3 R16, P4, R15, R16, RZ ;  /* 0x000000100f10b210 */ /* 0x001fca0007f9e0ff */
[----:B------:R-:W-:Y:S01]  /*0170*/  @!P3 IMAD.X R17, RZ, RZ, R17, P4 ;  /* 0x000000ffff11b224 */ /* 0x000fe200020e0611 */
[----:B-1----:R-:W-:Y:S01]  /*0180*/  @!P3 IADD3 R20, P5, R15, R20, RZ ;  /* 0x000000140f14b210 */ /* 0x002fe20007fbe0ff */
[----:B------:R-:W-:Y:S01]  /*0190*/  IMAD.MOV.U32 R8, RZ, RZ, RZ ;  /* 0x000000ffff087224 */ /* 0x000fe200078e00ff */
[----:B------:R-:W-:Y:S02]  /*01a0*/  MOV R0, RZ ;  /* 0x000000ff00007202 */ /* 0x000fe40000000f00 */
[----:B------:R-:W5:Y:S01]  /*01b0*/  @!P3 LDG.E.S8 R18, desc[UR4][R16.64] ;  /* 0x000000041012b981 */ /* 0x000f62000c1e1300 */
[----:B------:R-:W0:Y:S01]  /*01c0*/  @!P1 LDC.64 R4, c[0x0][0x220] ;  /* 0x00008800ff049b82 */ /* 0x000e220000000a00 */
[----:B------:R-:W-:Y:S01]  /*01d0*/  @!P3 IMAD.X R21, RZ, RZ, R21, P5 ;  /* 0x000000ffff15b224 */ /* 0x000fe200028e0615 */
[----:B--2---:R-:W-:-:S04]  /*01e0*/  @!P2 IADD3 R12, P4, R19, R12, RZ ;  /* 0x0000000c130ca210 */ /* 0x004fc80007f9e0ff */
[----:B------:R1:W5:Y:S02]  /*01f0*/  @!P3 LDG.E.S8 R8, desc[UR4][R20.64] ;  /* 0x000000041408b981 */ /* 0x000364000c1e1300 */
[----:B------:R-:W2:Y:S01]  /*0200*/  @!P1 LDC.64 R6, c[0x0][0x228] ;  /* 0x00008a00ff069b82 */ /* 0x000ea20000000a00 */
[----:B------:R-:W-:-:S05]  /*0210*/  @!P2 IMAD.X R13, RZ, RZ, R13, P4 ;  /* 0x000000ffff0da224 */ /* 0x000fca00020e060d */
[----:B------:R4:W5:Y:S02]  /*0220*/  @!P2 LDG.E.S8 R0, desc[UR4][R12.64] ;  /* 0x000000040c00a981 */ /* 0x000964000c1e1300 */
[----:B-1----:R-:W1:Y:S08]  /*0230*/  @!P0 LDC.64 R20, c[0x0][0x228] ;  /* 0x00008a00ff148b82 */ /* 0x002e700000000a00 */
[----:B----4-:R-:W4:Y:S01]  /*0240*/  @!P0 LDC.64 R12, c[0x0][0x220] ;  /* 0x00008800ff0c8b82 */ /* 0x010f220000000a00 */
[----:B------:R-:W-:Y:S01]  /*0250*/  @!P1 IMAD R15, R9, 0x200, R22 ;  /* 0x00000200090f9824 */ /* 0x000fe200078e0216 */
[----:B---3--:R-:W-:-:S04]  /*0260*/  @!P2 IADD3 R2, P5, R19, R2, RZ ;  /* 0x000000021302a210 */ /* 0x008fc80007fbe0ff */
[C---:B0-----:R-:W-:Y:S02]  /*0270*/  @!P1 IADD3 R4, P3, R15.reuse, R4, RZ ;  /* 0x000000040f049210 */ /* 0x041fe40007f7e0ff */
[----:B--2---:R-:W-:Y:S01]  /*0280*/  @!P1 IADD3 R6, P4, R15, R6, RZ ;  /* 0x000000060f069210 */ /* 0x004fe20007f9e0ff */
[----:B------:R-:W-:Y:S01]  /*0290*/  HFMA2.MMA R15, -RZ, RZ, 0, 0 ;  /* 0x00000000ff0f7435 */ /* 0x000fe200000001ff */
[----:B------:R-:W-:Y:S01]  /*02a0*/  CS2R R16, SRZ ;  /* 0x0000000000107805 */ /* 0x000fe2000001ff00 */
[----:B------:R-:W-:Y:S02]  /*02b0*/  @!P1 IMAD.X R5, RZ, RZ, R5, P3 ;  /* 0x000000ffff059224 */ /* 0x000fe400018e0605 */
[----:B------:R-:W-:Y:S02]  /*02c0*/  @!P1 IMAD.X R7, RZ, RZ, R7, P4 ;  /* 0x000000ffff079224 */ /* 0x000fe400020e0607 */
[----:B------:R-:W-:Y:S01]  /*02d0*/  @!P2 IMAD.X R3, RZ, RZ, R3, P5 ;  /* 0x000000ffff03a224 */ /* 0x000fe200028e0603 */
[----:B------:R-:W5:Y:S04]  /*02e0*/  @!P1 LDG.E.S8 R16, desc[UR4][R4.64] ;  /* 0x0000000404109981 */ /* 0x000f68000c1e1300 */
[----:B------:R-:W5:Y:S04]  /*02f0*/  @!P1 LDG.E.S8 R17, desc[UR4][R6.64] ;  /* 0x0000000406119981 */ /* 0x000f68000c1e1300 */
[----:B------:R0:W5:Y:S01]  /*0300*/  @!P2 LDG.E.S8 R15, desc[UR4][R2.64] ;  /* 0x00000004020fa981 */ /* 0x000162000c1e1300 */
[----:B----4-:R-:W-:-:S02]  /*0310*/  @!P0 IADD3 R12, P1, R11, R12, RZ ;  /* 0x0000000c0b0c8210 */ /* 0x010fc40007f3e0ff */
[----:B-1----:R-:W-:Y:S01]  /*0320*/  @!P0 IADD3 R20, P2, R11, R20, RZ ;  /* 0x000000140b148210 */ /* 0x002fe20007f5e0ff */
[----:B------:R-:W-:Y:S02]  /*0330*/  IMAD.MOV.U32 R19, RZ, RZ, RZ ;  /* 0x000000ffff137224 */ /* 0x000fe400078e00ff */
[----:B------:R-:W-:Y:S01]  /*0340*/  IMAD.MOV.U32 R11, RZ, RZ, RZ ;  /* 0x000000ffff0b7224 */ /* 0x000fe200078e00ff */
[----:B------:R-:W-:Y:S01]  /*0350*/  @!P0 IADD3.X R21, RZ, R21, RZ, P2, !PT ;  /* 0x00000015ff158210 */ /* 0x000fe200017fe4ff */
[----:B------:R-:W-:Y:S01]  /*0360*/  @!P0 IMAD.X R13, RZ, RZ, R13, P1 ;  /* 0x000000ffff0d8224 */ /* 0x000fe200008e060d */
[----:B0-----:R-:W0:Y:S03]  /*0370*/  @!P0 LDC.64 R2, c[0x0][0x218] ;  /* 0x00008600ff028b82 */ /* 0x001e260000000a00 */
[----:B------:R1:W5:Y:S04]  /*0380*/  @!P0 LDG.E.S8 R11, desc[UR4][R20.64] ;  /* 0x00000004140b8981 */ /* 0x000368000c1e1300 */
[----:B------:R1:W5:Y:S01]  /*0390*/  @!P0 LDG.E.S8 R19, desc[UR4][R12.64] ;  /* 0x000000040c138981 */ /* 0x000362000c1e1300 */
[----:B------:R-:W-:-:S05]  /*03a0*/  IMAD.MOV.U32 R4, RZ, RZ, R14 ;  /* 0x000000ffff047224 */ /* 0x000fca00078e000e */
[C---:B------:R-:W-:Y:S01]  /*03b0*/  IADD3 R5, R4.reuse, 0x100, RZ ;  /* 0x0000010004057810 */ /* 0x040fe20007ffe0ff */
[----:B------:R-:W-:-:S03]  /*03c0*/  VIADD R23, R4, 0x80 ;  /* 0x0000008004177836 */ /* 0x000fc60000000000 */
[----:B------:R-:W-:Y:S01]  /*03d0*/  ISETP.GE.AND P1, PT, R5, R10, PT ;  /* 0x0000000a0500720c */ /* 0x000fe20003f26270 */
[----:B------:R-:W-:Y:S02]  /*03e0*/  @!P0 IMAD R5, R9, 0x200, R14 ;  /* 0x0000020009058824 */ /* 0x000fe400078e020e */
[----:B------:R-:W-:Y:S02]  /*03f0*/  VIADD R7, R4, 0x180 ;  /* 0x0000018004077836 */ /* 0x000fe40000000000 */
[----:B------:R-:W-:Y:S01]  /*0400*/  @!P0 IMAD.MOV.U32 R4, RZ, RZ, R23 ;  /* 0x000000ffff048224 */ /* 0x000fe200078e0017 */
[----:B------:R-:W-:Y:S01]  /*0410*/  BSSY B0, `(.L_x_24676) ;  /* 0x000001f000007945 */ /* 0x000fe20003800000 */
[----:B0-----:R-:W-:Y:S02]  /*0420*/  @!P0 IADD3 R2, P5, R5, R2, RZ ;  /* 0x0000000205028210 */ /* 0x001fe40007fbe0ff */
[-C--:B------:R-:W-:Y:S02]  /*0430*/  ISETP.GE.AND P4, PT, R23, R10.reuse, PT ;  /* 0x0000000a1700720c */ /* 0x080fe40003f86270 */
[----:B------:R-:W-:-:S02]  /*0440*/  ISETP.GE.AND P2, PT, R7, R10, PT ;  /* 0x0000000a0700720c */ /* 0x000fc40003f46270 */
[----:B------:R-:W-:Y:S02]  /*0450*/  ISETP.GE.AND P3, PT, R4, R10, PT ;  /* 0x0000000a0400720c */ /* 0x000fe40003f66270 */
[----:B------:R-:W-:Y:S01]  /*0460*/  @!P0 IADD3.X R3, RZ, R3, RZ, P5, !PT ;  /* 0x00000003ff038210 */ /* 0x000fe20002ffe4ff */
[----:B-1----:R-:W-:Y:S10]  /*0470*/  @P0 BRA `(.L_x_24677) ;  /* 0x0000000000600947 */ /* 0x002ff40003800000 */
[-C--:B-----5:R-:W-:Y:S02]  /*0480*/  IABS R5, R11.reuse ;  /* 0x0000000b00057213 */ /* 0x0a0fe40000000000 */
[----:B------:R-:W-:Y:S02]  /*0490*/  IABS R20, R11 ;  /* 0x0000000b00147213 */ /* 0x000fe40000000000 */
[----:B------:R-:W0:Y:S03]  /*04a0*/  I2F.RP R12, R5 ;  /* 0x00000005000c7306 */ /* 0x000e260000209400 */
[----:B------:R-:W-:-:S05]  /*04b0*/  IMAD.MOV R20, RZ, RZ, -R20 ;  /* 0x000000ffff147224 */ /* 0x000fca00078e0a14 */
[----:B0-----:R-:W0:Y:S02]  /*04c0*/  MUFU.RCP R12, R12 ;  /* 0x0000000c000c7308 */ /* 0x001e240000001000 */
[----:B0-----:R-:W-:Y:S01]  /*04d0*/  VIADD R6, R12, 0xffffffe ;  /* 0x0ffffffe0c067836 */ /* 0x001fe20000000000 */
[----:B------:R-:W-:-:S05]  /*04e0*/  IABS R12, R19 ;  /* 0x00000013000c7213 */ /* 0x000fca0000000000 */
        /* <DEDUP_REMOVED lines=17> */
.L_x_24677:
[----:B------:R-:W-:Y:S05]  /*0600*/  BSYNC B0 ;  /* 0x0000000000007941 */ /* 0x000fea0003800000 */
.L_x_24676:
        /* <DEDUP_REMOVED lines=24> */
.L_x_24679:
[----:B------:R-:W-:Y:S05]  /*0790*/  BSYNC B0 ;  /* 0x0000000000007941 */ /* 0x000fea0003800000 */
.L_x_24678:
        /* <DEDUP_REMOVED lines=25> */
.L_x_24681:
[----:B------:R-:W-:Y:S05]  /*0930*/  BSYNC B0 ;  /* 0x0000000000007941 */ /* 0x000fea0003800000 */
.L_x_24680:
        /* <DEDUP_REMOVED lines=25> */
.L_x_24683:
[----:B------:R-:W-:Y:S05]  /*0ad0*/  BSYNC B0 ;  /* 0x0000000000007941 */ /* 0x000fea0003800000 */
.L_x_24682:
[----:B------:R0:W-:Y:S01]  /*0ae0*/  @!P0 STG.E.U8 desc[UR4][R2.64], R5 ;  /* 0x0000000502008986 */ /* 0x0001e2000c101104 */
[----:B------:R-:W-:Y:S04]  /*0af0*/  BSSY B0, `(.L_x_24684) ;  /* 0x000000e000007945 */ /* 0x000fe80003800000 */
[----:B------:R-:W-:Y:S05]  /*0b00*/  @P3 BRA `(.L_x_24685) ;  /* 0x0000000000303947 */ /* 0x000fea0003800000 */
[----:B0-----:R-:W-:Y:S01]  /*0b10*/  IMAD R2, R9, 0x200, R4 ;  /* 0x0000020009027824 */ /* 0x001fe200078e0204 */
[----:B------:R-:W-:Y:S01]  /*0b20*/  ULDC.64 UR6, c[0x0][0x218] ;  /* 0x0000860000067ab9 */ /* 0x000fe20000000a00 */
[----:B------:R-:W-:-:S03]  /*0b30*/  VIADD R4, R4, 0x80 ;  /* 0x0000008004047836 */ /* 0x000fc60000000000 */
[----:B------:R-:W-:Y:S02]  /*0b40*/  IADD3 R2, P0, R2, UR6, RZ ;  /* 0x0000000602027c10 */ /* 0x000fe4000ff1e0ff */
[----:B------:R-:W-:Y:S02]  /*0b50*/  ISETP.GE.AND P1, PT, R4, R10, PT ;  /* 0x0000000a0400720c */ /* 0x000fe40003f26270 */
[----:B------:R-:W-:-:S05]  /*0b60*/  IADD3.X R3, RZ, UR7, RZ, P0, !PT ;  /* 0x00000007ff037c10 */ /* 0x000fca00087fe4ff */
[----:B------:R1:W-:Y:S06]  /*0b70*/  STG.E.U8 desc[UR4][R2.64], R6 ;  /* 0x0000000602007986 */ /* 0x0003ec000c101104 */
[----:B------:R-:W-:Y:S02]  /*0b80*/  @!P1 IMAD R12, R9, 0x200, R4 ;  /* 0x00000200090c9824 */ /* 0x000fe400078e0204 */
[----:B------:R-:W-:-:S03]  /*0b90*/  @!P1 VIADD R4, R4, 0x80 ;  /* 0x0000008004049836 */ /* 0x000fc60000000000 */
[----:B------:R-:W-:-:S05]  /*0ba0*/  @!P1 IADD3 R12, P2, R12, UR6, RZ ;  /* 0x000000060c0c9c10 */ /* 0x000fca000ff5e0ff */
[----:B------:R-:W-:-:S05]  /*0bb0*/  @!P1 IMAD.X R13, RZ, RZ, UR7, P2 ;  /* 0x00000007ff0d9e24 */ /* 0x000fca00090e06ff */
[----:B-----5:R1:W-:Y:S03]  /*0bc0*/  @!P1 STG.E.U8 desc[UR4][R12.64], R0 ;  /* 0x000000000c009986 */ /* 0x0203e6000c101104 */
.L_x_24685:
[----:B------:R-:W-:Y:S05]  /*0bd0*/  BSYNC B0 ;  /* 0x0000000000007941 */ /* 0x000fea0003800000 */
.L_x_24684:
[----:B------:R-:W-:-:S13]  /*0be0*/  ISETP.GE.AND P0, PT, R4, R10, PT ;  /* 0x0000000a0400720c */ /* 0x000fda0003f06270 */
[----:B------:R-:W-:Y:S05]  /*0bf0*/  @P0 EXIT ;  /* 0x000000000000094d */ /* 0x000fea0003800000 */
[----:B01----:R-:W-:Y:S01]  /*0c00*/  LEA R2, R9, R4, 0x9 ;  /* 0x0000000409027211 */ /* 0x003fe200078e48ff */
[----:B------:R-:W-:-:S03]  /*0c10*/  ULDC.64 UR6, c[0x0][0x218] ;  /* 0x0000860000067ab9 */ /* 0x000fc60000000a00 */
[----:B------:R-:W-:-:S05]  /*0c20*/  IADD3 R2, P0, R2, UR6, RZ ;  /* 0x0000000602027c10 */ /* 0x000fca000ff1e0ff */
[----:B------:R-:W-:-:S05]  /*0c30*/  IMAD.X R3, RZ, RZ, UR7, P0 ;  /* 0x00000007ff037e24 */ /* 0x000fca00080e06ff */
[----:B------:R-:W-:Y:S01]  /*0c40*/  STG.E.U8 desc[UR4][R2.64], R7 ;  /* 0x0000000702007986 */ /* 0x000fe2000c101104 */
[----:B------:R-:W-:Y:S05]  /*0c50*/  EXIT ;  /* 0x000000000000794d */ /* 0x000fea0003800000 */
.L_x_24686:
        /* <DEDUP_REMOVED lines=10> */
.L_x_57447:


//--------------------- .text._ZN2at6native29vectorized_elementwise_kernelILi2ENS0_13BinaryFunctorIaaaZZZNS0_16fmod_kernel_cudaERNS_18TensorIteratorBaseEENKUlvE_clEvENKUlvE0_clEvEUlaaE_EESt5arrayIPcLm3EEEEviT0_T1_ --------------------------
	.section	.text._ZN2at6native29vectorized_elementwise_kernelILi2ENS0_13BinaryFunctorIaaaZZZNS0_16fmod_kernel_cudaERNS_18TensorIteratorBaseEENKUlvE_clEvENKUlvE0_clEvEUlaaE_EESt5arrayIPcLm3EEEEviT0_T1_,"ax",@progbits
	.align	128
        .global         _ZN2at6native29vectorized_elementwise_kernelILi2ENS0_13BinaryFunctorIaaaZZZNS0_16fmod_kernel_cudaERNS_18TensorIteratorBaseEENKUlvE_clEvENKUlvE0_clEvEUlaaE_EESt5arrayIPcLm3EEEEviT0_T1_
        .type           _ZN2at6native29vectorized_elementwise_kernelILi2ENS0_13BinaryFunctorIaaaZZZNS0_16fmod_kernel_cudaERNS_18TensorIteratorBaseEENKUlvE_clEvENKUlvE0_clEvEUlaaE_EESt5arrayIPcLm3EEEEviT0_T1_,@function
        .size           _ZN2at6native29vectorized_elementwise_kernelILi2ENS0_13BinaryFunctorIaaaZZZNS0_16fmod_kernel_cudaERNS_18TensorIteratorBaseEENKUlvE_clEvENKUlvE0_clEvEUlaaE_EESt5arrayIPcLm3EEEEviT0_T1_,(.L_x_57448 - _ZN2at6native29vectorized_elementwise_kernelILi2ENS0_13BinaryFunctorIaaaZZZNS0_16fmod_kernel_cudaERNS_18TensorIteratorBaseEENKUlvE_clEvENKUlvE0_clEvEUlaaE_EESt5arrayIPcLm3EEEEviT0_T1_)
        .other          _ZN2at6native29vectorized_elementwise_kernelILi2ENS0_13BinaryFunctorIaaaZZZNS0_16fmod_kernel_cudaERNS_18TensorIteratorBaseEENKUlvE_clEvENKUlvE0_clEvEUlaaE_EESt5arrayIPcLm3EEEEviT0_T1_,@"STO_CUDA_ENTRY STV_DEFAULT"
_ZN2at6native29vectorized_elementwise_kernelILi2ENS0_13BinaryFunctorIaaaZZZNS0_16fmod_kernel_cudaERNS_18TensorIteratorBaseEENKUlvE_clEvENKUlvE0_clEvEUlaaE_EESt5arrayIPcLm3EEEEviT0_T1_:
.text._ZN2at6native29vectorized_elementwise_kernelILi2ENS0_13BinaryFunctorIaaaZZZNS0_16fmod_kernel_cudaERNS_18TensorIteratorBaseEENKUlvE_clEvENKUlvE0_clEvEUlaaE_EESt5arrayIPcLm3EEEEviT0_T1_:
[----:B------:R-:W-:Y:S08]  /*0000*/  LDC R1, c[0x0][0x28] ;  /* 0x00000a00ff017b82 */ /* 0x000ff00000000800 */
[----:B------:R-:W0:Y:S01]  /*0010*/  S2UR UR4, SR_CTAID.X ;  /* 0x00000000000479c3 */ /* 0x000e220000002500 */
[----:B------:R-:W-:-:S07]  /*0020*/  ULDC.64 UR8, c[0x0][0x208] ;  /* 0x0000820000087ab9 */ /* 0x000fce0000000a00 */
[----:B------:R-:W1:Y:S01]  /*0030*/  LDC R0, c[0x0][0x210] ;  /* 0x00008400ff007b82 */ /* 0x000e620000000800 */
[----:B0-----:R-:W-:-:S06]  /*0040*/  USHF.L.U32 UR4, UR4, 0xa, URZ ;  /* 0x0000000a04047899 */ /* 0x001fcc000800063f */
[----:B-1----:R-:W-:-:S05]  /*0050*/  VIADD R0, R0, -UR4 ;  /* 0x8000000400007c36 */ /* 0x002fca0008000000 */
[----:B------:R-:W-:-:S13]  /*0060*/  ISETP.GE.U32.AND P0, PT, R0, 0x400, PT ;  /* 0x000004000000780c */ /* 0x000fda0003f06070 */
[----:B------:R-:W-:Y:S05]  /*0070*/  @!P0 BRA `(.L_x_24687) ;  /* 0x0000000c00cc8947 */ /* 0x000fea0003800000 */
[----:B------:R-:W0:Y:S01]  /*0080*/  S2R R9, SR_TID.X ;  /* 0x0000000000097919 */ /* 0x000e220000002100 */
[----:B------:R-:W-:Y:S01]  /*0090*/  ULDC.64 UR6, c[0x0][0x228] ;  /* 0x00008a0000067ab9 */ /* 0x000fe20000000a00 */
[----:B------:R-:W-:Y:S02]  /*00a0*/  USHF.R.S32.HI UR5, URZ, 0x1f, UR4 ;  /* 0x0000001f3f057899 */ /* 0x000fe40008011404 */
[----:B------:R-:W-:-:S04]  /*00b0*/  UIADD3 UR6, UP0, UR4, UR6, URZ ;  /* 0x0000000604067290 */ /* 0x000fc8000ff1e03f */
[----:B------:R-:W-:Y:S02]  /*00c0*/  UIADD3.X UR7, UR5, UR7, URZ, UP0, !UPT ;  /* 0x0000000705077290 */ /* 0x000fe400087fe43f */
[----:B------:R-:W-:-:S04]  /*00d0*/  IMAD.U32 R12, RZ, RZ, UR6 ;  /* 0x00000006ff0c7e24 */ /* 0x000fc8000f8e00ff */
[----:B------:R-:W-:Y:S01]  /*00e0*/  IMAD.U32 R13, RZ, RZ, UR7 ;  /* 0x00000007ff0d7e24 */ /* 0x000fe2000f8e00ff */
[----:B------:R-:W-:Y:S01]  /*00f0*/  ULDC.64 UR6, c[0x0][0x220] ;  /* 0x0000880000067ab9 */ /* 0x000fe20000000a00 */
[----:B0-----:R-:W-:-:S05]  /*0100*/  IMAD.WIDE.U32 R12, R9, 0x2, R12 ;  /* 0x00000002090c7825 */ /* 0x001fca00078e000c */
[----:B------:R-:W2:Y:S04]  /*0110*/  LDG.E.U16 R23, desc[UR8][R12.64] ;  /* 0x000000080c177981 */ /* 0x000ea8000c1e1500 */
[----:B------:R-:W3:Y:S01]  /*0120*/  LDG.E.U16 R11, desc[UR8][R12.64+0x100] ;  /* 0x000100080c0b7981 */ /* 0x000ee2000c1e1500 */
[----:B------:R-:W-:-:S04]  /*0130*/  UIADD3 UR6, UP0, UR4, UR6, URZ ;  /* 0x0000000604067290 */ /* 0x000fc8000ff1e03f */
[----:B------:R-:W-:Y:S02]  /*0140*/  UIADD3.X UR5, UR5, UR7, URZ, UP0, !UPT ;  /* 0x0000000705057290 */ /* 0x000fe400087fe43f */
[----:B------:R-:W-:Y:S01]  /*0150*/  IMAD.U32 R14, RZ, RZ, UR6 ;  /* 0x00000006ff0e7e24 */ /* 0x000fe2000f8e00ff */
[----:B------:R-:W-:-:S03]  /*0160*/  ULDC.64 UR6, c[0x0][0x218] ;  /* 0x0000860000067ab9 */ /* 0x000fc60000000a00 */
[----:B------:R-:W-:Y:S02]  /*0170*/  IMAD.U32 R15, RZ, RZ, UR5 ;  /* 0x00000005ff0f7e24 */ /* 0x000fe4000f8e00ff */
[----:B------:R-:W-:-:S05]  /*0180*/  IMAD.WIDE.U32 R14, R9, 0x2, R14 ;  /* 0x00000002090e7825 */ /* 0x000fca00078e000e */
[----:B------:R-:W4:Y:S04]  /*0190*/  LDG.E.U16 R0, desc[UR8][R14.64] ;  /* 0x000000080e007981 */ /* 0x000f28000c1e1500 */
[----:B------:R-:W5:Y:S04]  /*01a0*/  LDG.E.U16 R24, desc[UR8][R14.64+0x100] ;  /* 0x000100080e187981 */ /* 0x000f68000c1e1500 */
[----:B------:R-:W5:Y:S01]  /*01b0*/  LDG.E.U16 R29, desc[UR8][R14.64+0x300] ;  /* 0x000300080e1d7981 */ /* 0x000f62000c1e1500 */
[C---:B--2---:R-:W-:Y:S02]  /*01c0*/  PRMT R20, R23.reuse, 0x8880, RZ ;  /* 0x0000888017147816 */ /* 0x044fe400000000ff */
[----:B------:R-:W-:-:S02]  /*01d0*/  PRMT R8, R23, 0x9991, RZ ;  /* 0x0000999117087816 */ /* 0x000fc400000000ff */
[----:B------:R-:W-:Y:S02]  /*01e0*/  IABS R10, R20 ;  /* 0x00000014000a7213 */ /* 0x000fe40000000000 */
[C---:B---3--:R-:W-:Y:S02]  /*01f0*/  PRMT R4, R11.reuse, 0x8880, RZ ;  /* 0x000088800b047816 */ /* 0x048fe400000000ff */
[----:B------:R-:W-:Y:S01]  /*0200*/  IABS R7, R8 ;  /* 0x0000000800077213 */ /* 0x000fe20000000000 */
[----:B------:R-:W0:Y:S01]  /*0210*/  I2F.RP R5, R10 ;  /* 0x0000000a00057306 */ /* 0x000e220000209400 */
[----:B------:R-:W-:Y:S02]  /*0220*/  IABS R19, R4 ;  /* 0x0000000400137213 */ /* 0x000fe40000000000 */
[----:B------:R-:W-:-:S05]  /*0230*/  PRMT R21, R11, 0x9991, RZ ;  /* 0x000099910b157816 */ /* 0x000fca00000000ff */
[----:B------:R-:W1:Y:S01]  /*0240*/  I2F.RP R6, R7 ;  /* 0x0000000700067306 */ /* 0x000e620000209400 */
[----:B----4-:R-:W-:-:S07]  /*0250*/  PRMT R22, R0, 0x8880, RZ ;  /* 0x0000888000167816 */ /* 0x010fce00000000ff */
[----:B------:R-:W2:Y:S08]  /*0260*/  I2F.RP R18, R19 ;  /* 0x0000001300127306 */ /* 0x000eb00000209400 */
[----:B0-----:R-:W0:Y:S08]  /*0270*/  MUFU.RCP R5, R5 ;  /* 0x0000000500057308 */ /* 0x001e300000001000 */
[----:B-1----:R-:W1:Y:S08]  /*0280*/  MUFU.RCP R6, R6 ;  /* 0x0000000600067308 */ /* 0x002e700000001000 */
[----:B--2---:R-:W2:Y:S01]  /*0290*/  MUFU.RCP R18, R18 ;  /* 0x0000001200127308 */ /* 0x004ea20000001000 */
[----:B0-----:R-:W-:-:S07]  /*02a0*/  VIADD R26, R5, 0xffffffe ;  /* 0x0ffffffe051a7836 */ /* 0x001fce0000000000 */
[----:B------:R0:W3:Y:S01]  /*02b0*/  F2I.FTZ.U32.TRUNC.NTZ R27, R26 ;  /* 0x0000001a001b7305 */ /* 0x0000e2000021f000 */
[----:B-1----:R-:W-:-:S07]  /*02c0*/  IADD3 R16, R6, 0xffffffe, RZ ;  /* 0x0ffffffe06107810 */ /* 0x002fce0007ffe0ff */
[----:B------:R1:W4:Y:S01]  /*02d0*/  F2I.FTZ.U32.TRUNC.NTZ R17, R16 ;  /* 0x0000001000117305 */ /* 0x000322000021f000 */
[----:B--2---:R-:W-:Y:S02]  /*02e0*/  VIADD R2, R18, 0xffffffe ;  /* 0x0ffffffe12027836 */ /* 0x004fe40000000000 */
[----:B0-----:R-:W-:Y:S02]  /*02f0*/  IMAD.MOV.U32 R26, RZ, RZ, RZ ;  /* 0x000000ffff1a7224 */ /* 0x001fe400078e00ff */
[----:B---3--:R-:W-:-:S03]  /*0300*/  IMAD.MOV R5, RZ, RZ, -R27 ;  /* 0x000000ffff057224 */ /* 0x008fc600078e0a1b */
[----:B------:R0:W2:Y:S01]  /*0310*/  F2I.FTZ.U32.TRUNC.NTZ R3, R2 ;  /* 0x0000000200037305 */ /* 0x0000a2000021f000 */
[----:B-1----:R-:W-:Y:S02]  /*0320*/  IMAD.MOV.U32 R16, RZ, RZ, RZ ;  /* 0x000000ffff107224 */ /* 0x002fe400078e00ff */
[----:B------:R-:W-:Y:S02]  /*0330*/  IMAD R5, R5, R10, RZ ;  /* 0x0000000a05057224 */ /* 0x000fe400078e02ff */
[----:B----4-:R-:W-:Y:S02]  /*0340*/  IMAD.MOV R6, RZ, RZ, -R17 ;  /* 0x000000ffff067224 */ /* 0x010fe400078e0a11 */
[----:B------:R-:W-:Y:S01]  /*0350*/  IMAD.HI.U32 R26, R27, R5, R26 ;  /* 0x000000051b1a7227 */ /* 0x000fe200078e001a */
[----:B------:R-:W-:Y:S01]  /*0360*/  IABS R5, R21 ;  /* 0x0000001500057213 */ /* 0x000fe20000000000 */
[----:B0-----:R-:W-:Y:S01]  /*0370*/  HFMA2.MMA R2, -RZ, RZ, 0, 0 ;  /* 0x00000000ff027435 */ /* 0x001fe200000001ff */
[----:B------:R0:W3:Y:S01]  /*0380*/  LDG.E.U16 R27, desc[UR8][R14.64+0x200] ;  /* 0x000200080e1b7981 */ /* 0x0000e2000c1e1500 */
[----:B------:R-:W-:Y:S01]  /*0390*/  IMAD R25, R6, R7, RZ ;  /* 0x0000000706197224 */ /* 0x000fe200078e02ff */
[----:B------:R-:W-:Y:S01]  /*03a0*/  PRMT R6, R0, 0x9991, RZ ;  /* 0x0000999100067816 */ /* 0x000fe200000000ff */
[----:B--2---:R-:W-:-:S02]  /*03b0*/  IMAD.MOV R18, RZ, RZ, -R3 ;  /* 0x000000ffff127224 */ /* 0x004fc400078e0a03 */
[----:B------:R-:W-:-:S04]  /*03c0*/  IMAD.HI.U32 R17, R17, R25, R16 ;  /* 0x0000001911117227 */ /* 0x000fc800078e0010 */
[----:B------:R-:W-:Y:S02]  /*03d0*/  IMAD R25, R18, R19, RZ ;  /* 0x0000001312197224 */ /* 0x000fe400078e02ff */
[----:B------:R-:W1:Y:S02]  /*03e0*/  I2F.RP R18, R5 ;  /* 0x0000000500127306 */ /* 0x000e640000209400 */
[----:B------:R-:W-:Y:S01]  /*03f0*/  IMAD.HI.U32 R16, R3, R25, R2 ;  /* 0x0000001903107227 */ /* 0x000fe200078e0002 */
[----:B------:R-:W-:Y:S02]  /*0400*/  IABS R2, R20 ;  /* 0x0000001400027213 */ /* 0x000fe40000000000 */
[----:B------:R-:W-:Y:S02]  /*0410*/  IABS R3, R22 ;  /* 0x0000001600037213 */ /* 0x000fe40000000000 */
[----:B-----5:R-:W-:Y:S01]  /*0420*/  PRMT R25, R24, 0x8880, RZ ;  /* 0x0000888018197816 */ /* 0x020fe200000000ff */
[----:B------:R-:W-:-:S02]  /*0430*/  IMAD.MOV R2, RZ, RZ, -R2 ;  /* 0x000000ffff027224 */ /* 0x000fc400078e0a02 */
[----:B------:R-:W-:-:S04]  /*0440*/  IMAD.HI.U32 R26, R26, R3, RZ ;  /* 0x000000031a1a7227 */ /* 0x000fc800078e00ff */
[----:B------:R-:W-:Y:S01]  /*0450*/  IMAD.MOV.U32 R0, RZ, RZ, R2 ;  /* 0x000000ffff007224 */ /* 0x000fe200078e0002 */
[----:B-1----:R-:W1:Y:S01]  /*0460*/  MUFU.RCP R18, R18 ;  /* 0x0000001200127308 */ /* 0x002e620000001000 */
[----:B------:R-:W-:Y:S02]  /*0470*/  IABS R2, R6 ;  /* 0x0000000600027213 */ /* 0x000fe40000000000 */
[----:B------:R-:W-:Y:S01]  /*0480*/  IMAD R3, R26, R0, R3 ;  /* 0x000000001a037224 */ /* 0x000fe200078e0203 */
[----:B------:R-:W-:Y:S02]  /*0490*/  IABS R0, R8 ;  /* 0x0000000800007213 */ /* 0x000fe40000000000 */
[----:B------:R-:W-:-:S04]  /*04a0*/  IMAD.HI.U32 R17, R17, R2, RZ ;  /* 0x0000000211117227 */ /* 0x000fc800078e00ff */
[----:B------:R-:W-:-:S04]  /*04b0*/  IMAD.MOV R0, RZ, RZ, -R0 ;  /* 0x000000ffff007224 */ /* 0x000fc800078e0a00 */
[----:B------:R-:W-:Y:S01]  /*04c0*/  IMAD R2, R17, R0, R2 ;  /* 0x0000000011027224 */ /* 0x000fe200078e0202 */
[----:B------:R-:W-:Y:S01]  /*04d0*/  IABS R0, R4 ;  /* 0x0000000400007213 */ /* 0x000fe20000000000 */
[----:B-1----:R-:W-:Y:S02]  /*04e0*/  VIADD R17, R18, 0xffffffe ;  /* 0x0ffffffe12117836 */ /* 0x002fe40000000000 */
[----:B------:R-:W-:Y:S02]  /*04f0*/  IMAD.MOV.U32 R18, RZ, RZ, R25 ;  /* 0x000000ffff127224 */ /* 0x000fe400078e0019 */
[----:B------:R-:W-:Y:S02]  /*0500*/  IMAD.MOV R0, RZ, RZ, -R0 ;  /* 0x000000ffff007224 */ /* 0x000fe400078e0a00 */
[----:B------:R-:W1:Y:S01]  /*0510*/  F2I.FTZ.U32.TRUNC.NTZ R17, R17 ;  /* 0x0000001100117305 */ /* 0x000e62000021f000 */
[----:B------:R-:W-:-:S05]  /*0520*/  IABS R25, R18 ;  /* 0x0000001200197213 */ /* 0x000fca0000000000 */
[----:B------:R-:W-:-:S04]  /*0530*/  IMAD.HI.U32 R16, R16, R25, RZ ;  /* 0x0000001910107227 */ /* 0x000fc800078e00ff */
[----:B------:R-:W-:Y:S01]  /*0540*/  IMAD R0, R16, R0, R25 ;  /* 0x0000000010007224 */ /* 0x000fe200078e0219 */
[----:B------:R-:W-:Y:S02]  /*0550*/  PRMT R16, R23, 0x7770, RZ ;  /* 0x0000777017107816 */ /* 0x000fe400000000ff */
[----:B-1----:R-:W-:Y:S02]  /*0560*/  IADD3 R26, RZ, -R17, RZ ;  /* 0x80000011ff1a7210 */ /* 0x002fe40007ffe0ff */
[----:B------:R-:W-:Y:S01]  /*0570*/  ISETP.NE.AND P2, PT, R16, RZ, PT ;  /* 0x000000ff1000720c */ /* 0x000fe20003f45270 */
[----:B------:R-:W-:Y:S02]  /*0580*/  IMAD.MOV.U32 R16, RZ, RZ, RZ ;  /* 0x000000ffff107224 */ /* 0x000fe400078e00ff */
[----:B------:R-:W-:Y:S02]  /*0590*/  IMAD R25, R26, R5, RZ ;  /* 0x000000051a197224 */ /* 0x000fe400078e02ff */
[----:B------:R1:W2:Y:S02]  /*05a0*/  LDG.E.U16 R26, desc[UR8][R12.64+0x300] ;  /* 0x000300080c1a7981 */ /* 0x0002a4000c1e1500 */
[----:B------:R-:W-:-:S02]  /*05b0*/  IMAD.HI.U32 R17, R17, R25, R16 ;  /* 0x0000001911117227 */ /* 0x000fc400078e0010 */
[----:B------:R-:W4:Y:S01]  /*05c0*/  LDG.E.U16 R16, desc[UR8][R12.64+0x200] ;  /* 0x000200080c107981 */ /* 0x000f22000c1e1500 */
[----:B------:R-:W-:Y:S02]  /*05d0*/  PRMT R23, R23, 0x7771, RZ ;  /* 0x0000777117177816 */ /* 0x000fe400000000ff */
[----:B------:R-:W-:Y:S02]  /*05e0*/  ISETP.GE.AND P3, PT, R22, RZ, PT ;  /* 0x000000ff1600720c */ /* 0x000fe40003f66270 */
[----:B------:R-:W-:Y:S02]  /*05f0*/  PRMT R22, R24, 0x9991, RZ ;  /* 0x0000999118167816 */ /* 0x000fe400000000ff */
[----:B------:R-:W-:Y:S02]  /*0600*/  ISETP.NE.AND P1, PT, R23, RZ, PT ;  /* 0x000000ff1700720c */ /* 0x000fe40003f25270 */
[----:B------:R-:W-:-:S05]  /*0610*/  IABS R23, R21 ;  /* 0x0000001500177213 */ /* 0x000fca0000000000 */
[----:B0-----:R-:W-:Y:S01]  /*0620*/  IMAD.MOV R15, RZ, RZ, -R23 ;  /* 0x000000ffff0f7224 */ /* 0x001fe200078e0a17 */
[----:B------:R-:W-:Y:S02]  /*0630*/  ISETP.GE.AND P0, PT, R6, RZ, PT ;  /* 0x000000ff0600720c */ /* 0x000fe40003f06270 */
[----:B------:R-:W-:Y:S02]  /*0640*/  ISETP.GT.U32.AND P4, PT, R10, R3, PT ;  /* 0x000000030a00720c */ /* 0x000fe40003f84070 */
[----:B------:R-:W-:-:S11]  /*0650*/  ISETP.GT.U32.AND P5, PT, R7, R2, PT ;  /* 0x000000020700720c */ /* 0x000fd60003fa4070 */
[----:B------:R-:W-:Y:S02]  /*0660*/  @!P4 IADD3 R3, R3, -R10, RZ ;  /* 0x8000000a0303c210 */ /* 0x000fe40007ffe0ff */
[----:B------:R-:W-:Y:S02]  /*0670*/  @!P5 IMAD.IADD R2, R2, 0x1, -R7 ;  /* 0x000000010202d824 */ /* 0x000fe400078e0a07 */
[----:B------:R-:W-:-:S03]  /*0680*/  ISETP.GT.U32.AND P4, PT, R10, R3, PT ;  /* 0x000000030a00720c */ /* 0x000fc60003f84070 */
[----:B------:R-:W-:-:S10]  /*0690*/  ISETP.GT.U32.AND P5, PT, R7, R2, PT ;  /* 0x000000020700720c */ /* 0x000fd40003fa4070 */
[----:B------:R-:W-:-:S03]  /*06a0*/  @!P4 IMAD.IADD R3, R3, 0x1, -R10 ;  /* 0x000000010303c824 */ /* 0x000fc600078e0a0a */
[----:B------:R-:W-:Y:S02]  /*06b0*/  @!P5 IMAD.IADD R2, R2, 0x1, -R7 ;  /* 0x000000010202d824 */ /* 0x000fe400078e0a07 */
[----:B------:R-:W-:-:S04]  /*06c0*/  IMAD.MOV.U32 R7, RZ, RZ, R3 ;  /* 0x000000ffff077224 */ /* 0x000fc800078e0003 */
[----:B------:R-:W-:Y:S01]  /*06d0*/  @!P3 IMAD.MOV R7, RZ, RZ, -R7 ;  /* 0x000000ffff07b224 */ /* 0x000fe200078e0a07 */
[----:B------:R-:W-:Y:S02]  /*06e0*/  @!P2 LOP3.LUT R7, RZ, R20, RZ, 0x33, !PT ;  /* 0x00000014ff07a212 */ /* 0x000fe400078e33ff */
[----:B------:R-:W-:Y:S01]  /*06f0*/  ISETP.GT.U32.AND P2, PT, R19, R0, PT ;  /* 0x000000001300720c */ /* 0x000fe20003f44070 */
[----:B------:R-:W-:-:S12]  /*0700*/  IMAD.MOV.U32 R20, RZ, RZ, R2 ;  /* 0x000000ffff147224 */ /* 0x000fd800078e0002 */
[----:B------:R-:W-:-:S05]  /*0710*/  @!P2 IMAD.IADD R0, R0, 0x1, -R19 ;  /* 0x000000010000a824 */ /* 0x000fca00078e0a13 */
[----:B------:R-:W-:Y:S01]  /*0720*/  ISETP.GT.U32.AND P2, PT, R19, R0, PT ;  /* 0x000000001300720c */ /* 0x000fe20003f44070 */
[----:B------:R-:W-:Y:S01]  /*0730*/  @!P0 IMAD.MOV R20, RZ, RZ, -R20 ;  /* 0x000000ffff148224 */ /* 0x000fe200078e0a14 */
[----:B------:R-:W-:Y:S02]  /*0740*/  PRMT R2, R11, 0x7770, RZ ;  /* 0x000077700b027816 */ /* 0x000fe400000000ff */
[----:B------:R-:W-:Y:S02]  /*0750*/  @!P1 LOP3.LUT R20, RZ, R8, RZ, 0x33, !PT ;  /* 0x00000008ff149212 */ /* 0x000fe400078e33ff */
[----:B------:R-:W-:Y:S01]  /*0760*/  ISETP.NE.AND P0, PT, R2, RZ, PT ;  /* 0x000000ff0200720c */ /* 0x000fe20003f05270 */
[----:B------:R-:W-:Y:S01]  /*0770*/  HFMA2.MMA R2, -RZ, RZ, 0, 0 ;  /* 0x00000000ff027435 */ /* 0x000fe200000001ff */
[----:B------:R-:W-:-:S05]  /*0780*/  ISETP.GE.AND P3, PT, R18, RZ, PT ;  /* 0x000000ff1200720c */ /* 0x000fca0003f66270 */
[----:B------:R-:W-:Y:S01]  /*0790*/  @!P2 IMAD.IADD R0, R0, 0x1, -R19 ;  /* 0x000000010000a824 */ /* 0x000fe200078e0a13 */
[----:B----4-:R-:W-:-:S04]  /*07a0*/  PRMT R25, R16, 0x8880, RZ ;  /* 0x0000888010197816 */ /* 0x010fc800000000ff */
[----:B------:R-:W-:-:S04]  /*07b0*/  IABS R28, R25 ;  /* 0x00000019001c7213 */ /* 0x000fc80000000000 */
[----:B------:R-:W0:Y:S08]  /*07c0*/  I2F.RP R14, R28 ;  /* 0x0000001c000e7306 */ /* 0x000e300000209400 */
[----:B0-----:R-:W1:Y:S02]  /*07d0*/  MUFU.RCP R14, R14 ;  /* 0x0000000e000e7308 */ /* 0x001e640000001000 */
[----:B-1----:R-:W-:-:S06]  /*07e0*/  VIADD R12, R14, 0xffffffe ;  /* 0x0ffffffe0e0c7836 */ /* 0x002fcc0000000000 */
[----:B------:R-:W0:Y:S01]  /*07f0*/  F2I.FTZ.U32.TRUNC.NTZ R13, R12 ;  /* 0x0000000c000d7305 */ /* 0x000e22000021f000 */
[----:B------:R-:W-:-:S05]  /*0800*/  IABS R14, R22 ;  /* 0x00000016000e7213 */ /* 0x000fca0000000000 */
[----:B------:R-:W-:-:S04]  /*0810*/  IMAD.HI.U32 R17, R17, R14, RZ ;  /* 0x0000000e11117227 */ /* 0x000fc800078e00ff */
[----:B------:R-:W-:Y:S02]  /*0820*/  IMAD R14, R17, R15, R14 ;  /* 0x0000000f110e7224 */ /* 0x000fe400078e020e */
[----:B0-----:R-:W-:Y:S02]  /*0830*/  IMAD.MOV R15, RZ, RZ, -R13 ;  /* 0x000000ffff0f7224 */ /* 0x001fe400078e0a0d */
[----:B------:R-:W-:Y:S02]  /*0840*/  IMAD.MOV.U32 R12, RZ, RZ, RZ ;  /* 0x000000ffff0c7224 */ /* 0x000fe400078e00ff */
[----:B------:R-:W-:-:S04]  /*0850*/  IMAD R15, R15, R28, RZ ;  /* 0x0000001c0f0f7224 */ /* 0x000fc800078e02ff */
[----:B------:R-:W-:Y:S01]  /*0860*/  IMAD.HI.U32 R6, R13, R15, R12 ;  /* 0x0000000f0d067227 */ /* 0x000fe200078e000c */
[----:B------:R-:W-:-:S04]  /*0870*/  PRMT R15, R16, 0x9991, RZ ;  /* 0x00009991100f7816 */ /* 0x000fc800000000ff */
[----:B------:R-:W-:-:S04]  /*0880*/  IABS R17, R15 ;  /* 0x0000000f00117213 */ /* 0x000fc80000000000 */
[----:B------:R-:W0:Y:S08]  /*0890*/  I2F.RP R23, R17 ;  /* 0x0000001100177306 */ /* 0x000e300000209400 */
[----:B0-----:R-:W0:Y:S02]  /*08a0*/  MUFU.RCP R23, R23 ;  /* 0x0000001700177308 */ /* 0x001e240000001000 */
[----:B0-----:R-:W-:-:S06]  /*08b0*/  VIADD R12, R23, 0xffffffe ;  /* 0x0ffffffe170c7836 */ /* 0x001fcc0000000000 */
[----:B------:R0:W1:Y:S02]  /*08c0*/  F2I.FTZ.U32.TRUNC.NTZ R13, R12 ;  /* 0x0000000c000d7305 */ /* 0x000064000021f000 */
[----:B0-----:R-:W-:Y:S01]  /*08d0*/  MOV R12, RZ ;  /* 0x000000ff000c7202 */ /* 0x001fe20000000f00 */
[----:B-1----:R-:W-:-:S04]  /*08e0*/  IMAD.MOV R10, RZ, RZ, -R13 ;  /* 0x000000ffff0a7224 */ /* 0x002fc800078e0a0d */
[----:B------:R-:W-:Y:S01]  /*08f0*/  IMAD R3, R10, R17, RZ ;  /* 0x000000110a037224 */ /* 0x000fe200078e02ff */
[----:B--2---:R-:W-:-:S03]  /*0900*/  PRMT R10, R26, 0x8880, RZ ;  /* 0x000088801a0a7816 */ /* 0x004fc600000000ff */
[----:B------:R-:W-:Y:S01]  /*0910*/  IMAD.HI.U32 R12, R13, R3, R12 ;  /* 0x000000030d0c7227 */ /* 0x000fe200078e000c */
[----:B------:R-:W-:-:S04]  /*0920*/  IABS R13, R10 ;  /* 0x0000000a000d7213 */ /* 0x000fc80000000000 */
[----:B------:R-:W0:Y:S08]  /*0930*/  I2F.RP R23, R13 ;  /* 0x0000000d00177306 */ /* 0x000e300000209400 */
[----:B0-----:R-:W0:Y:S02]  /*0940*/  MUFU.RCP R23, R23 ;  /* 0x0000001700177308 */ /* 0x001e240000001000 */
[----:B0-----:R-:W-:-:S06]  /*0950*/  VIADD R3, R23, 0xffffffe ;  /* 0x0ffffffe17037836 */ /* 0x001fcc0000000000 */
[----:B------:R-:W0:Y:S02]  /*0960*/  F2I.FTZ.U32.TRUNC.NTZ R3, R3 ;  /* 0x0000000300037305 */ /* 0x000e24000021f000 */
[----:B0-----:R-:W-:-:S04]  /*0970*/  IMAD.MOV R8, RZ, RZ, -R3 ;  /* 0x000000ffff087224 */ /* 0x001fc800078e0a03 */
[----:B------:R-:W-:Y:S01]  /*0980*/  IMAD R19, R8, R13, RZ ;  /* 0x0000000d08137224 */ /* 0x000fe200078e02ff */
[----:B------:R-:W-:-:S04]  /*0990*/  PRMT R8, R26, 0x9991, RZ ;  /* 0x000099911a087816 */ /* 0x000fc800000000ff */
[----:B------:R-:W-:Y:S01]  /*09a0*/  IABS R18, R8 ;  /* 0x0000000800127213 */ /* 0x000fe20000000000 */
[----:B------:R-:W-:-:S03]  /*09b0*/  IMAD.HI.U32 R19, R3, R19, R2 ;  /* 0x0000001303137227 */ /* 0x000fc600078e0002 */
[----:B------:R-:W0:Y:S01]  /*09c0*/  I2F.RP R3, R18 ;  /* 0x0000001200037306 */ /* 0x000e220000209400 */
[----:B------:R-:W-:-:S07]  /*09d0*/  ISETP.GT.U32.AND P1, PT, R5, R14, PT ;  /* 0x0000000e0500720c */ /* 0x000fce0003f24070 */
[----:B0-----:R-:W0:Y:S06]  /*09e0*/  MUFU.RCP R3, R3 ;  /* 0x0000000300037308 */ /* 0x001e2c0000001000 */
[----:B------:R-:W-:-:S05]  /*09f0*/  @!P1 IMAD.IADD R14, R14, 0x1, -R5 ;  /* 0x000000010e0e9824 */ /* 0x000fca00078e0a05 */
[----:B------:R-:W-:Y:S02]  /*0a00*/  ISETP.GT.U32.AND P2, PT, R5, R14, PT ;  /* 0x0000000e0500720c */ /* 0x000fe40003f44070 */
[----:B---3--:R-:W-:Y:S01]  /*0a10*/  PRMT R2, R27, 0x8880, RZ ;  /* 0x000088801b027816 */ /* 0x008fe200000000ff */
[----:B------:R-:W-:Y:S01]  /*0a20*/  @!P3 IMAD.MOV R0, RZ, RZ, -R0 ;  /* 0x000000ffff00b224 */ /* 0x000fe200078e0a00 */
[----:B------:R-:W-:Y:S02]  /*0a30*/  PRMT R11, R11, 0x7771, RZ ;  /* 0x000077710b0b7816 */ /* 0x000fe400000000ff */
[----:B------:R-:W-:Y:S01]  /*0a40*/  @!P0 LOP3.LUT R0, RZ, R4, RZ, 0x33, !PT ;  /* 0x00000004ff008212 */ /* 0x000fe200078e33ff */
[----:B0-----:R-:W-:Y:S01]  /*0a50*/  VIADD R3, R3, 0xffffffe ;  /* 0x0ffffffe03037836 */ /* 0x001fe20000000000 */
[----:B------:R-:W-:-:S05]  /*0a60*/  IABS R4, R25 ;  /* 0x0000001900047213 */ /* 0x000fca0000000000 */
[----:B------:R-:W-:Y:S01]  /*0a70*/  @!P2 IMAD.IADD R14, R14, 0x1, -R5 ;  /* 0x000000010e0ea824 */ /* 0x000fe200078e0a05 */
[----:B------:R-:W-:Y:S02]  /*0a80*/  IABS R5, R2 ;  /* 0x0000000200057213 */ /* 0x000fe40000000000 */
[----:B------:R-:W-:Y:S01]  /*0a90*/  ISETP.GE.AND P4, PT, R22, RZ, PT ;  /* 0x000000ff1600720c */ /* 0x000fe20003f86270 */
[----:B------:R-:W0:Y:S01]  /*0aa0*/  F2I.FTZ.U32.TRUNC.NTZ R3, R3 ;  /* 0x0000000300037305 */ /* 0x000e22000021f000 */
[----:B------:R-:W-:Y:S01]  /*0ab0*/  ISETP.NE.AND P1, PT, R11, RZ, PT ;  /* 0x000000ff0b00720c */ /* 0x000fe20003f25270 */
[----:B------:R-:W-:Y:S02]  /*0ac0*/  IMAD.MOV R11, RZ, RZ, -R4 ;  /* 0x000000ffff0b7224 */ /* 0x000fe400078e0a04 */
[----:B------:R-:W-:Y:S01]  /*0ad0*/  IMAD.HI.U32 R6, R6, R5, RZ ;  /* 0x0000000506067227 */ /* 0x000fe200078e00ff */
[----:B------:R-:W-:-:S03]  /*0ae0*/  PRMT R4, R27, 0x9991, RZ ;  /* 0x000099911b047816 */ /* 0x000fc600000000ff */
[----:B------:R-:W-:Y:S01]  /*0af0*/  IMAD R5, R6, R11, R5 ;  /* 0x0000000b06057224 */ /* 0x000fe200078e0205 */
[----:B------:R-:W-:Y:S02]  /*0b00*/  IABS R6, R15 ;  /* 0x0000000f00067213 */ /* 0x000fe40000000000 */
[----:B------:R-:W-:Y:S01]  /*0b10*/  ISETP.GE.AND P6, PT, R2, RZ, PT ;  /* 0x000000ff0200720c */ /* 0x000fe20003fc6270 */
[----:B------:R-:W-:Y:S01]  /*0b20*/  @!P4 IMAD.MOV R14, RZ, RZ, -R14 ;  /* 0x000000ffff0ec224 */ /* 0x000fe200078e0a0e */
[----:B------:R-:W-:Y:S01]  /*0b30*/  PRMT R2, R29, 0x8880, RZ ;  /* 0x000088801d027816 */ /* 0x000fe200000000ff */
[----:B------:R-:W-:Y:S01]  /*0b40*/  IMAD.MOV R6, RZ, RZ, -R6 ;  /* 0x000000ffff067224 */ /* 0x000fe200078e0a06 */
[----:B------:R-:W-:Y:S02]  /*0b50*/  @!P1 LOP3.LUT R14, RZ, R21, RZ, 0x33, !PT ;  /* 0x00000015ff0e9212 */ /* 0x000fe400078e33ff */
[----:B------:R-:W-:Y:S02]  /*0b60*/  IABS R11, R4 ;  /* 0x00000004000b7213 */ /* 0x000fe40000000000 */
[----:B0-----:R-:W-:-:S02]  /*0b70*/  IADD3 R21, RZ, -R3, RZ ;  /* 0x80000003ff157210 */ /* 0x001fc40007ffe0ff */
[----:B------:R-:W-:Y:S01]  /*0b80*/  ISETP.GE.AND P0, PT, R4, RZ, PT ;  /* 0x000000ff0400720c */ /* 0x000fe20003f06270 */
[----:B------:R-:W-:Y:S02]  /*0b90*/  IMAD.MOV.U32 R4, RZ, RZ, R6 ;  /* 0x000000ffff047224 */ /* 0x000fe400078e0006 */
[----:B------:R-:W-:Y:S02]  /*0ba0*/  IMAD.MOV.U32 R6, RZ, RZ, R2 ;  /* 0x000000ffff067224 */ /* 0x000fe400078e0002 */
[----:B------:R-:W-:-:S04]  /*0bb0*/  IMAD.HI.U32 R12, R12, R11, RZ ;  /* 0x0000000b0c0c7227 */ /* 0x000fc800078e00ff */
[----:B------:R-:W-:Y:S02]  /*0bc0*/  IMAD R21, R21, R18, RZ ;  /* 0x0000001215157224 */ /* 0x000fe400078e02ff */
[----:B------:R-:W-:Y:S02]  /*0bd0*/  IMAD.MOV.U32 R2, RZ, RZ, RZ ;  /* 0x000000ffff027224 */ /* 0x000fe400078e00ff */
[----:B------:R-:W-:Y:S01]  /*0be0*/  IMAD R4, R12, R4, R11 ;  /* 0x000000040c047224 */ /* 0x000fe200078e020b */
[----:B------:R-:W-:Y:S01]  /*0bf0*/  IABS R12, R6 ;  /* 0x00000006000c7213 */ /* 0x000fe20000000000 */
[----:B------:R-:W-:Y:S01]  /*0c00*/  IMAD.HI.U32 R2, R3, R21, R2 ;  /* 0x0000001503027227 */ /* 0x000fe200078e0002 */
[----:B------:R-:W-:-:S03]  /*0c10*/  IABS R3, R10 ;  /* 0x0000000a00037213 */ /* 0x000fc60000000000 */
[----:B------:R-:W-:-:S04]  /*0c20*/  IMAD.HI.U32 R19, R19, R12, RZ ;  /* 0x0000000c13137227 */ /* 0x000fc800078e00ff */
[----:B------:R-:W-:Y:S01]  /*0c30*/  IMAD.MOV R11, RZ, RZ, -R3 ;  /* 0x000000ffff0b7224 */ /* 0x000fe200078e0a03 */
[----:B------:R-:W-:-:S03]  /*0c40*/  PRMT R3, R29, 0x9991, RZ ;  /* 0x000099911d037816 */ /* 0x000fc600000000ff */
[----:B------:R-:W-:Y:S01]  /*0c50*/  IMAD R12, R19, R11, R12 ;  /* 0x0000000b130c7224 */ /* 0x000fe200078e020c */
[----:B------:R-:W-:Y:S02]  /*0c60*/  IABS R11, R3 ;  /* 0x00000003000b7213 */ /* 0x000fe40000000000 */
[----:B------:R-:W-:-:S03]  /*0c70*/  IABS R19, R8 ;  /* 0x0000000800137213 */ /* 0x000fc60000000000 */
[----:B------:R-:W-:-:S04]  /*0c80*/  IMAD.HI.U32 R2, R2, R11, RZ ;  /* 0x0000000b02027227 */ /* 0x000fc800078e00ff */
[----:B------:R-:W-:Y:S01]  /*0c90*/  IMAD.MOV R19, RZ, RZ, -R19 ;  /* 0x000000ffff137224 */ /* 0x000fe200078e0a13 */
[----:B------:R-:W-:-:S03]  /*0ca0*/  ISETP.GT.U32.AND P1, PT, R28, R5, PT ;  /* 0x000000051c00720c */ /* 0x000fc60003f24070 */
[----:B------:R-:W-:Y:S01]  /*0cb0*/  IMAD R11, R2, R19, R11 ;  /* 0x00000013020b7224 */ /* 0x000fe200078e020b */
[----:B------:R-:W-:Y:S02]  /*0cc0*/  ISETP.GT.U32.AND P2, PT, R17, R4, PT ;  /* 0x000000041100720c */ /* 0x000fe40003f44070 */
[----:B------:R-:W-:Y:S02]  /*0cd0*/  ISETP.GT.U32.AND P4, PT, R13, R12, PT ;  /* 0x0000000c0d00720c */ /* 0x000fe40003f84070 */
[----:B------:R-:W-:-:S05]  /*0ce0*/  ISETP.GT.U32.AND P5, PT, R18, R11, PT ;  /* 0x0000000b1200720c */ /* 0x000fca0003fa4070 */
[----:B------:R-:W-:-:S04]  /*0cf0*/  @!P1 IADD3 R5, R5, -R28, RZ ;  /* 0x8000001c05059210 */ /* 0x000fc80007ffe0ff */
[----:B------:R-:W-:Y:S01]  /*0d00*/  @!P2 IMAD.IADD R4, R4, 0x1, -R17 ;  /* 0x000000010404a824 */ /* 0x000fe200078e0a11 */
[----:B------:R-:W-:Y:S01]  /*0d10*/  ISETP.GT.U32.AND P3, PT, R28, R5, PT ;  /* 0x000000051c00720c */ /* 0x000fe20003f64070 */
[----:B------:R-:W-:Y:S02]  /*0d20*/  @!P4 IMAD.IADD R12, R12, 0x1, -R13 ;  /* 0x000000010c0cc824 */ /* 0x000fe400078e0a0d */
[----:B------:R-:W-:Y:S01]  /*0d30*/  @!P5 IMAD.IADD R11, R11, 0x1, -R18 ;  /* 0x000000010b0bd824 */ /* 0x000fe200078e0a12 */
[----:B------:R-:W-:Y:S02]  /*0d40*/  ISETP.GT.U32.AND P2, PT, R17, R4, PT ;  /* 0x000000041100720c */ /* 0x000fe40003f44070 */
[----:B------:R-:W-:Y:S02]  /*0d50*/  ISETP.GT.U32.AND P4, PT, R13, R12, PT ;  /* 0x0000000c0d00720c */ /* 0x000fe40003f84070 */
[----:B------:R-:W-:Y:S02]  /*0d60*/  ISETP.GT.U32.AND P5, PT, R18, R11, PT ;  /* 0x0000000b1200720c */ /* 0x000fe40003fa4070 */
[----:B------:R-:W-:-:S02]  /*0d70*/  ISETP.GE.AND P1, PT, R6, RZ, PT ;  /* 0x000000ff0600720c */ /* 0x000fc40003f26270 */
[----:B------:R-:W-:Y:S01]  /*0d80*/  PRMT R2, R16, 0x7770, RZ ;  /* 0x0000777010027816 */ /* 0x000fe200000000ff */
[----:B------:R-:W-:Y:S01]  /*0d90*/  @!P3 IMAD.IADD R5, R5, 0x1, -R28 ;  /* 0x000000010505b824 */ /* 0x000fe200078e0a1c */
[----:B------:R-:W-:Y:S02]  /*0da0*/  PRMT R6, R26, 0x7770, RZ ;  /* 0x000077701a067816 */ /* 0x000fe400000000ff */
[----:B------:R-:W-:Y:S02]  /*0db0*/  PRMT R16, R16, 0x7771, RZ ;  /* 0x0000777110107816 */ /* 0x000fe400000000ff */
[----:B------:R-:W-:Y:S01]  /*0dc0*/  PRMT R26, R26, 0x7771, RZ ;  /* 0x000077711a1a7816 */ /* 0x000fe200000000ff */
[----:B------:R-:W-:Y:S01]  /*0dd0*/  @!P6 IMAD.MOV R5, RZ, RZ, -R5 ;  /* 0x000000ffff05e224 */ /* 0x000fe200078e0a05 */
[----:B------:R-:W-:Y:S01]  /*0de0*/  ISETP.GE.AND P3, PT, R3, RZ, PT ;  /* 0x000000ff0300720c */ /* 0x000fe20003f66270 */
[----:B------:R-:W-:Y:S01]  /*0df0*/  @!P2 IMAD.IADD R4, R4, 0x1, -R17 ;  /* 0x000000010404a824 */ /* 0x000fe200078e0a11 */
[----:B------:R-:W-:Y:S01]  /*0e00*/  @!P4 IADD3 R12, R12, -R13, RZ ;  /* 0x8000000d0c0cc210 */ /* 0x000fe20007ffe0ff */
[----:B------:R-:W-:Y:S01]  /*0e10*/  @!P5 IMAD.IADD R11, R11, 0x1, -R18 ;  /* 0x000000010b0bd824 */ /* 0x000fe200078e0a12 */
[----:B------:R-:W-:-:S02]  /*0e20*/  ISETP.NE.AND P6, PT, R2, RZ, PT ;  /* 0x000000ff0200720c */ /* 0x000fc40003fc5270 */
[----:B------:R-:W-:Y:S02]  /*0e30*/  ISETP.NE.AND P2, PT, R16, RZ, PT ;  /* 0x000000ff1000720c */ /* 0x000fe40003f45270 */
[----:B------:R-:W-:Y:S02]  /*0e40*/  ISETP.NE.AND P4, PT, R6, RZ, PT ;  /* 0x000000ff0600720c */ /* 0x000fe40003f85270 */
[----:B------:R-:W-:Y:S01]  /*0e50*/  ISETP.NE.AND P5, PT, R26, RZ, PT ;  /* 0x000000ff1a00720c */ /* 0x000fe20003fa5270 */
[----:B------:R-:W-:-:S04]  /*0e60*/  UIADD3 UR5, UP0, UR4, UR6, URZ ;  /* 0x0000000604057290 */ /* 0x000fc8000ff1e03f */
[----:B------:R-:W-:Y:S01]  /*0e70*/  UIADD3.X UR6, URZ, UR7, URZ, UP0, !UPT ;  /* 0x000000073f067290 */ /* 0x000fe200087fe43f */
[----:B------:R-:W-:Y:S01]  /*0e80*/  @!P0 IMAD.MOV R4, RZ, RZ, -R4 ;  /* 0x000000ffff048224 */ /* 0x000fe200078e0a04 */
[----:B------:R-:W-:Y:S01]  /*0e90*/  @!P6 LOP3.LUT R5, RZ, R25, RZ, 0x33, !PT ;  /* 0x00000019ff05e212 */ /* 0x000fe200078e33ff */
[----:B------:R-:W-:Y:S01]  /*0ea0*/  IMAD.U32 R2, RZ, RZ, UR5 ;  /* 0x00000005ff027e24 */ /* 0x000fe2000f8e00ff */
[----:B------:R-:W-:Y:S01]  /*0eb0*/  @!P2 LOP3.LUT R4, RZ, R15, RZ, 0x33, !PT ;  /* 0x0000000fff04a212 */ /* 0x000fe200078e33ff */
[----:B------:R-:W-:Y:S01]  /*0ec0*/  @!P1 IMAD.MOV R12, RZ, RZ, -R12 ;  /* 0x000000ffff0c9224 */ /* 0x000fe200078e0a0c */
[----:B------:R-:W-:Y:S01]  /*0ed0*/  @!P4 LOP3.LUT R12, RZ, R10, RZ, 0x33, !PT ;  /* 0x0000000aff0cc212 */ /* 0x000fe200078e33ff */
[----:B------:R-:W-:Y:S02]  /*0ee0*/  IMAD.U32 R3, RZ, RZ, UR6 ;  /* 0x00000006ff037e24 */ /* 0x000fe4000f8e00ff */
[----:B------:R-:W-:Y:S01]  /*0ef0*/  @!P3 IMAD.MOV R11, RZ, RZ, -R11 ;  /* 0x000000ffff0bb224 */ /* 0x000fe200078e0a0b */
[----:B------:R-:W-:Y:S01]  /*0f00*/  @!P5 LOP3.LUT R11, RZ, R8, RZ, 0x33, !PT ;  /* 0x00000008ff0bd212 */ /* 0x000fe200078e33ff */
[----:B------:R-:W-:Y:S01]  /*0f10*/  IMAD.WIDE R2, R9, 0x2, R2 ;  /* 0x0000000209027825 */ /* 0x000fe200078e0202 */
[----:B------:R-:W-:-:S02]  /*0f20*/  PRMT R7, R20, 0x7604, R7 ;  /* 0x0000760414077816 */ /* 0x000fc40000000007 */
[----:B------:R-:W-:Y:S02]  /*0f30*/  PRMT R9, R14, 0x7604, R0 ;  /* 0x000076040e097816 */ /* 0x000fe40000000000 */
[----:B------:R-:W-:Y:S02]  /*0f40*/  PRMT R5, R4, 0x7604, R5 ;  /* 0x0000760404057816 */ /* 0x000fe40000000005 */
[----:B------:R-:W-:Y:S01]  /*0f50*/  PRMT R11, R11, 0x7604, R12 ;  /* 0x000076040b0b7816 */ /* 0x000fe2000000000c */
[----:B------:R-:W-:Y:S04]  /*0f60*/  STG.E.U16 desc[UR8][R2.64], R7 ;  /* 0x0000000702007986 */ /* 0x000fe8000c101508 */
[----:B------:R-:W-:Y:S04]  /*0f70*/  STG.E.U16 desc[UR8][R2.64+0x100], R9 ;  /* 0x0001000902007986 */ /* 0x000fe8000c101508 */
[----:B------:R-:W-:Y:S04]  /*0f80*/  STG.E.U16 desc[UR8][R2.64+0x200], R5 ;  /* 0x0002000502007986 */ /* 0x000fe8000c101508 */
[----:B------:R-:W-:Y:S01]  /*0f90*/  STG.E.U16 desc[UR8][R2.64+0x300], R11 ;  /* 0x0003000b02007986 */ /* 0x000fe2000c101508 */
[----:B------:R-:W-:Y:S05]  /*0fa0*/  EXIT ;  /* 0x000000000000794d */ /* 0x000fea0003800000 */
.L_x_24687:
[----:B------:R-:W0:Y:S01]  /*0fb0*/  S2R R3, SR_TID.X ;  /* 0x0000000000037919 */ /* 0x000e220000002100 */
[----:B------:R-:W-:Y:S02]  /*0fc0*/  PRMT R2, RZ, 0x7610, R2 ;  /* 0x00007610ff027816 */ /* 0x000fe40000000002 */
[----:B0-----:R-:W-:Y:S02]  /*0fd0*/  ISETP.GE.AND P0, PT, R3, R0, PT ;  /* 0x000000000300720c */ /* 0x001fe40003f06270 */
[----:B------:R-:W-:-:S11]  /*0fe0*/  MOV R11, R3 ;  /* 0x00000003000b7202 */ /* 0x000fd60000000f00 */
[C---:B------:R-:W-:Y:S01]  /*0ff0*/  @!P0 VIADD R25, R11.reuse, UR4 ;  /* 0x000000040b198c36 */ /* 0x040fe20008000000 */
[----:B------:R-:W0:Y:S01]  /*1000*/  @!P0 LDC.64 R18, c[0x0][0x220] ;  /* 0x00008800ff128b82 */ /* 0x000e220000000a00 */
[----:B------:R-:W-:-:S05]  /*1010*/  @!P0 VIADD R11, R11, 0x80 ;  /* 0x000000800b0b8836 */ /* 0x000fca0000000000 */
[C---:B------:R-:W-:Y:S02]  /*1020*/  ISETP.GE.AND P2, PT, R11.reuse, R0, PT ;  /* 0x000000000b00720c */ /* 0x040fe40003f46270 */
[----:B------:R-:W1:Y:S11]  /*1030*/  @!P0 LDC.64 R4, c[0x0][0x228] ;  /* 0x00008a00ff048b82 */ /* 0x000e760000000a00 */
[C---:B------:R-:W-:Y:S01]  /*1040*/  @!P2 VIADD R21, R11.reuse, UR4 ;  /* 0x000000040b15ac36 */ /* 0x040fe20008000000 */
[----:B------:R-:W2:Y:S01]  /*1050*/  @!P2 LDC.64 R14, c[0x0][0x220] ;  /* 0x00008800ff0eab82 */ /* 0x000ea20000000a00 */
[----:B------:R-:W-:Y:S01]  /*1060*/  @!P2 VIADD R11, R11, 0x80 ;  /* 0x000000800b0ba836 */ /* 0x000fe20000000000 */
[----:B0-----:R-:W-:-:S04]  /*1070*/  @!P0 IADD3 R18, P3, R25, R18, RZ ;  /* 0x0000001219128210 */ /* 0x001fc80007f7e0ff */
[----:B------:R-:W-:Y:S02]  /*1080*/  ISETP.GE.AND P1, PT, R11, R0, PT ;  /* 0x000000000b00720c */ /* 0x000fe40003f26270 */
[----:B------:R-:W0:Y:S01]  /*1090*/  @!P2 LDC.64 R12, c[0x0][0x228] ;  /* 0x00008a00ff0cab82 */ /* 0x000e220000000a00 */
[----:B------:R-:W-:Y:S01]  /*10a0*/  @!P0 IMAD.X R19, RZ, RZ, R19, P3 ;  /* 0x000000ffff138224 */ /* 0x000fe200018e0613 */
[----:B-1----:R-:W-:Y:S01]  /*10b0*/  @!P0 IADD3 R24, P3, R25, R4, RZ ;  /* 0x0000000419188210 */ /* 0x002fe20007f7e0ff */
[----:B------:R-:W-:-:S03]  /*10c0*/  IMAD.MOV.U32 R6, RZ, RZ, RZ ;  /* 0x000000ffff067224 */ /* 0x000fc600078e00ff */
[----:B------:R-:W5:Y:S01]  /*10d0*/  @!P0 LDG.E.U8 R2, desc[UR8][R18.64] ;  /* 0x0000000812028981 */ /* 0x000f62000c1e1100 */
[----:B------:R-:W-:Y:S01]  /*10e0*/  PRMT R4, RZ, 0x7610, R4 ;  /* 0x00007610ff047816 */ /* 0x000fe20000000004 */
[----:B------:R-:W-:-:S03]  /*10f0*/  @!P0 IMAD.X R25, RZ, RZ, R5, P3 ;  /* 0x000000ffff198224 */ /* 0x000fc600018e0605 */
[----:B------:R-:W1:Y:S01]  /*1100*/  @!P1 LDC.64 R8, c[0x0][0x220] ;  /* 0x00008800ff089b82 */ /* 0x000e620000000a00 */
[C---:B------:R-:W-:Y:S01]  /*1110*/  @!P1 VIADD R7, R11.reuse, UR4 ;  /* 0x000000040b079c36 */ /* 0x040fe20008000000 */
[----:B------:R-:W-:Y:S02]  /*1120*/  @!P1 IADD3 R11, R11, 0x80, RZ ;  /* 0x000000800b0b9810 */ /* 0x000fe40007ffe0ff */
[----:B--2---:R-:W-:Y:S01]  /*1130*/  @!P2 IADD3 R14, P4, R21, R14, RZ ;  /* 0x0000000e150ea210 */ /* 0x004fe20007f9e0ff */
[----:B------:R-:W-:Y:S01]  /*1140*/  IMAD.MOV.U32 R5, RZ, RZ, RZ ;  /* 0x000000ffff057224 */ /* 0x000fe200078e00ff */
[----:B------:R-:W-:Y:S02]  /*1150*/  ISETP.GE.AND P3, PT, R11, R0, PT ;  /* 0x000000000b00720c */ /* 0x000fe40003f66270 */
[----:B------:R-:W2:Y:S01]  /*1160*/  @!P1 LDC.64 R16, c[0x0][0x228] ;  /* 0x00008a00ff109b82 */ /* 0x000ea20000000a00 */
[----:B------:R3:W5:Y:S01]  /*1170*/  @!P0 LDG.E.U8 R4, desc[UR8][R24.64] ;  /* 0x0000000818048981 */ /* 0x000762000c1e1100 */
[----:B------:R-:W-:Y:S01]  /*1180*/  @!P2 IMAD.X R15, RZ, RZ, R15, P4 ;  /* 0x000000ffff0fa224 */ /* 0x000fe200020e060f */
[----:B0-----:R-:W-:-:S04]  /*1190*/  @!P2 IADD3 R12, P5, R21, R12, RZ ;  /* 0x0000000c150ca210 */ /* 0x001fc80007fbe0ff */
[----:B------:R-:W5:Y:S01]  /*11a0*/  @!P2 LDG.E.S8 R5, desc[UR8][R14.64] ;  /* 0x000000080e05a981 */ /* 0x000f62000c1e1300 */
[----:B------:R-:W-:-:S03]  /*11b0*/  @!P2 IMAD.X R13, RZ, RZ, R13, P5 ;  /* 0x000000ffff0da224 */ /* 0x000fc600028e060d */
[----:B---3--:R-:W-:Y:S01]  /*11c0*/  @!P3 VIADD R25, R11, UR4 ;  /* 0x000000040b19bc36 */ /* 0x008fe20008000000 */
[----:B------:R-:W0:Y:S01]  /*11d0*/  @!P3 LDC.64 R18, c[0x0][0x228] ;  /* 0x00008a00ff12bb82 */ /* 0x000e220000000a00 */
[----:B------:R3:W5:Y:S01]  /*11e0*/  @!P2 LDG.E.S8 R6, desc[UR8][R12.64] ;  /* 0x000000080c06a981 */ /* 0x000762000c1e1300 */
[----:B-1----:R-:W-:Y:S02]  /*11f0*/  @!P1 IADD3 R20, P2, R7, R8, RZ ;  /* 0x0000000807149210 */ /* 0x002fe40007f5e0ff */
[----:B------:R-:W-:-:S03]  /*1200*/  @!P3 IADD3 R11, R11, 0x80, RZ ;  /* 0x000000800b0bb810 */ /* 0x000fc60007ffe0ff */
[----:B------:R-:W-:Y:S01]  /*1210*/  @!P1 IMAD.X R21, RZ, RZ, R9, P2 ;  /* 0x000000ffff159224 */ /* 0x000fe200010e0609 */
[----:B------:R-:W-:Y:S01]  /*1220*/  ISETP.GE.AND P2, PT, R11, R0, PT ;  /* 0x000000000b00720c */ /* 0x000fe20003f46270 */
[----:B------:R-:W1:Y:S01]  /*1230*/  @!P3 LDC.64 R22, c[0x0][0x220] ;  /* 0x00008800ff16bb82 */ /* 0x000e620000000a00 */
[----:B--2---:R-:W-:Y:S01]  /*1240*/  @!P1 IADD3 R16, P4, R7, R16, RZ ;  /* 0x0000001007109210 */ /* 0x004fe20007f9e0ff */
[----:B------:R-:W-:Y:S01]  /*1250*/  IMAD.MOV.U32 R7, RZ, RZ, RZ ;  /* 0x000000ffff077224 */ /* 0x000fe200078e00ff */
[----:B------:R-:W-:-:S03]  /*1260*/  CS2R R8, SRZ ;  /* 0x0000000000087805 */ /* 0x000fc6000001ff00 */
[----:B------:R-:W-:Y:S02]  /*1270*/  @!P1 IMAD.X R17, RZ, RZ, R17, P4 ;  /* 0x000000ffff119224 */ /* 0x000fe400020e0611 */
[----:B------:R2:W5:Y:S04]  /*1280*/  @!P1 LDG.E.S8 R7, desc[UR8][R20.64] ;  /* 0x0000000814079981 */ /* 0x000568000c1e1300 */
[----:B---3--:R-:W3:Y:S01]  /*1290*/  @!P2 LDC.64 R12, c[0x0][0x220] ;  /* 0x00008800ff0cab82 */ /* 0x008ee20000000a00 */
[----:B------:R3:W5:Y:S07]  /*12a0*/  @!P1 LDG.E.S8 R8, desc[UR8][R16.64] ;  /* 0x0000000810089981 */ /* 0x00076e000c1e1300 */
[----:B------:R-:W4:Y:S01]  /*12b0*/  @!P2 LDC.64 R14, c[0x0][0x228] ;  /* 0x00008a00ff0eab82 */ /* 0x000f220000000a00 */
[----:B0-----:R-:W-:-:S02]  /*12c0*/  @!P3 IADD3 R18, P1, R25, R18, RZ ;  /* 0x000000121912b210 */ /* 0x001fc40007f3e0ff */
[C---:B--2---:R-:W-:Y:S01]  /*12d0*/  @!P2 IADD3 R21, R11.reuse, UR4, RZ ;  /* 0x000000040b15ac10 */ /* 0x044fe2000fffe0ff */
[----:B------:R-:W-:Y:S01]  /*12e0*/  @!P2 VIADD R11, R11, 0x80 ;  /* 0x000000800b0ba836 */ /* 0x000fe20000000000 */
[----:B-1----:R-:W-:Y:S01]  /*12f0*/  @!P3 IADD3 R22, P4, R25, R22, RZ ;  /* 0x000000161916b210 */ /* 0x002fe20007f9e0ff */
[----:B------:R-:W-:Y:S02]  /*1300*/  @!P3 IMAD.X R19, RZ, RZ, R19, P1 ;  /* 0x000000ffff13b224 */ /* 0x000fe400008e0613 */
[----:B------:R-:W-:Y:S01]  /*1310*/  IMAD.MOV.U32 R10, RZ, RZ, RZ ;  /* 0x000000ffff0a7224 */ /* 0x000fe200078e00ff */
[----:B------:R-:W-:Y:S01]  /*1320*/  ISETP.GE.AND P1, PT, R11, R0, PT ;  /* 0x000000000b00720c */ /* 0x000fe20003f26270 */
[----:B------:R-:W-:-:S04]  /*1330*/  @!P3 IMAD.X R23, RZ, RZ, R23, P4 ;  /* 0x000000ffff17b224 */ /* 0x000fc800020e0617 */
[----:B------:R0:W5:Y:S04]  /*1340*/  @!P3 LDG.E.S8 R10, desc[UR8][R18.64] ;  /* 0x00000008120ab981 */ /* 0x000168000c1e1300 */
[----:B------:R1:W5:Y:S01]  /*1350*/  @!P3 LDG.E.S8 R9, desc[UR8][R22.64] ;  /* 0x000000081609b981 */ /* 0x000362000c1e1300 */
[C---:B---3--:R-:W-:Y:S02]  /*1360*/  @!P2 IADD3 R16, P3, R21.reuse, R12, RZ ;  /* 0x0000000c1510a210 */ /* 0x048fe40007f7e0ff */
[----:B----4-:R-:W-:-:S03]  /*1370*/  @!P2 IADD3 R12, P4, R21, R14, RZ ;  /* 0x0000000e150ca210 */ /* 0x010fc60007f9e0ff */
[----:B------:R-:W-:Y:S01]  /*1380*/  @!P2 IMAD.X R17, RZ, RZ, R13, P3 ;  /* 0x000000ffff11a224 */ /* 0x000fe200018e060d */
[----:B0-----:R-:W0:Y:S01]  /*1390*/  @!P1 LDC.64 R18, c[0x0][0x228] ;  /* 0x00008a00ff129b82 */ /* 0x001e220000000a00 */
[----:B------:R-:W-:-:S07]  /*13a0*/  @!P2 IMAD.X R13, RZ, RZ, R15, P4 ;  /* 0x000000ffff0da224 */ /* 0x000fce00020e060f */
[----:B------:R-:W2:Y:S01]  /*13b0*/  @!P1 LDC.64 R14, c[0x0][0x220] ;  /* 0x00008800ff0e9b82 */ /* 0x000ea20000000a00 */
[----:B------:R-:W-:Y:S01]  /*13c0*/  CS2R R20, SRZ ;  /* 0x0000000000147805 */ /* 0x000fe2000001ff00 */
[C---:B-1----:R-:W-:Y:S02]  /*13d0*/  @!P1 VIADD R23, R11.reuse, UR4 ;  /* 0x000000040b179c36 */ /* 0x042fe40008000000 */
[----:B------:R-:W-:-:S03]  /*13e0*/  @!P1 VIADD R11, R11, 0x80 ;  /* 0x000000800b0b9836 */ /* 0x000fc60000000000 */
[----:B------:R-:W5:Y:S04]  /*13f0*/  @!P2 LDG.E.S8 R20, desc[UR8][R16.64] ;  /* 0x000000081014a981 */ /* 0x000f68000c1e1300 */
[----:B------:R1:W5:Y:S01]  /*1400*/  @!P2 LDG.E.S8 R21, desc[UR8][R12.64] ;  /* 0x000000080c15a981 */ /* 0x000362000c1e1300 */
[----:B--2---:R-:W-:-:S05]  /*1410*/  @!P1 IADD3 R14, P2, R23, R14, RZ ;  /* 0x0000000e170e9210 */ /* 0x004fca0007f5e0ff */
[----:B------:R-:W-:Y:S01]  /*1420*/  @!P1 IMAD.X R15, RZ, RZ, R15, P2 ;  /* 0x000000ffff0f9224 */ /* 0x000fe200010e060f */
[----:B------:R-:W-:-:S13]  /*1430*/  ISETP.GE.AND P2, PT, R11, R0, PT ;  /* 0x000000000b00720c */ /* 0x000fda0003f46270 */
[----:B-1----:R-:W1:Y:S01]  /*1440*/  @!P2 LDC.64 R12, c[0x0][0x220] ;  /* 0x00008800ff0cab82 */ /* 0x002e620000000a00 */
[----:B0-----:R-:W-:Y:S02]  /*1450*/  @!P1 IADD3 R18, P3, R23, R18, RZ ;  /* 0x0000001217129210 */ /* 0x001fe40007f7e0ff */
[----:B------:R-:W-:Y:S01]  /*1460*/  CS2R R22, SRZ ;  /* 0x0000000000167805 */ /* 0x000fe2000001ff00 */
[----:B------:R-:W-:Y:S01]  /*1470*/  @!P2 VIADD R25, R11, UR4 ;  /* 0x000000040b19ac36 */ /* 0x000fe20008000000 */
[----:B------:R-:W-:-:S04]  /*1480*/  @!P1 IADD3.X R19, RZ, R19, RZ, P3, !PT ;  /* 0x00000013ff139210 */ /* 0x000fc80001ffe4ff */
[----:B------:R0:W5:Y:S04]  /*1490*/  @!P1 LDG.E.S8 R22, desc[UR8][R14.64] ;  /* 0x000000080e169981 */ /* 0x000168000c1e1300 */
[----:B------:R2:W5:Y:S01]  /*14a0*/  @!P1 LDG.E.S8 R23, desc[UR8][R18.64] ;  /* 0x0000000812179981 */ /* 0x000562000c1e1300 */
[----:B-1----:R-:W-:-:S05]  /*14b0*/  @!P2 IADD3 R16, P1, R25, R12, RZ ;  /* 0x0000000c1910a210 */ /* 0x002fca0007f3e0ff */
[----:B------:R-:W-:Y:S02]  /*14c0*/  @!P2 IMAD.X R17, RZ, RZ, R13, P1 ;  /* 0x000000ffff11a224 */ /* 0x000fe400008e060d */
[----:B------:R-:W1:Y:S01]  /*14d0*/  @!P2 LDC.64 R12, c[0x0][0x228] ;  /* 0x00008a00ff0cab82 */ /* 0x000e620000000a00 */
[----:B------:R-:W-:Y:S01]  /*14e0*/  @!P2 VIADD R11, R11, 0x80 ;  /* 0x000000800b0ba836 */ /* 0x000fe20000000000 */
[----:B-1----:R-:W-:-:S05]  /*14f0*/  @!P2 IADD3 R12, P1, R25, R12, RZ ;  /* 0x0000000c190ca210 */ /* 0x002fca0007f3e0ff */
[----:B------:R-:W-:Y:S01]  /*1500*/  @!P2 IMAD.X R13, RZ, RZ, R13, P1 ;  /* 0x000000ffff0da224 */ /* 0x000fe200008e060d */
[----:B------:R-:W-:-:S13]  /*1510*/  ISETP.GE.AND P1, PT, R11, R0, PT ;  /* 0x000000000b00720c */ /* 0x000fda0003f26270 */
[----:B0-----:R-:W2:Y:S01]  /*1520*/  @!P1 LDC.64 R14, c[0x0][0x220] ;  /* 0x00008800ff0e9b82 */ /* 0x001ea20000000a00 */
[----:B------:R-:W-:Y:S02]  /*1530*/  IMAD.MOV.U32 R24, RZ, RZ, RZ ;  /* 0x000000ffff187224 */ /* 0x000fe400078e00ff */
[----:B------:R-:W-:Y:S01]  /*1540*/  IMAD.MOV.U32 R25, RZ, RZ, RZ ;  /* 0x000000ffff197224 */ /* 0x000fe200078e00ff */
[----:B------:R-:W-:-:S03]  /*1550*/  @!P1 IADD3 R27, R11, UR4, RZ ;  /* 0x000000040b1b9c10 */ /* 0x000fc6000fffe0ff */
[----:B------:R0:W5:Y:S04]  /*1560*/  @!P2 LDG.E.S8 R24, desc[UR8][R16.64] ;  /* 0x000000081018a981 */ /* 0x000168000c1e1300 */
[----:B------:R1:W5:Y:S01]  /*1570*/  @!P2 LDG.E.S8 R25, desc[UR8][R12.64] ;  /* 0x000000080c19a981 */ /* 0x000362000c1e1300 */
[----:B--2---:R-:W-:-:S05]  /*1580*/  @!P1 IADD3 R18, P2, R27, R14, RZ ;  /* 0x0000000e1b129210 */ /* 0x004fca0007f5e0ff */
[----:B------:R-:W-:Y:S02]  /*1590*/  @!P1 IMAD.X R19, RZ, RZ, R15, P2 ;  /* 0x000000ffff139224 */ /* 0x000fe400010e060f */
[----:B------:R-:W2:Y:S01]  /*15a0*/  @!P1 LDC.64 R14, c[0x0][0x228] ;  /* 0x00008a00ff0e9b82 */ /* 0x000ea20000000a00 */
[----:B------:R-:W-:Y:S02]  /*15b0*/  IMAD.MOV.U32 R11, RZ, RZ, RZ ;  /* 0x000000ffff0b7224 */ /* 0x000fe400078e00ff */
[----:B0-----:R-:W-:-:S04]  /*15c0*/  IMAD.MOV.U32 R16, RZ, RZ, RZ ;  /* 0x000000ffff107224 */ /* 0x001fc800078e00ff */
[----:B------:R1:W5:Y:S01]  /*15d0*/  @!P1 LDG.E.S8 R11, desc[UR8][R18.64] ;  /* 0x00000008120b9981 */ /* 0x000362000c1e1300 */
[----:B--2---:R-:W-:-:S05]  /*15e0*/  @!P1 IADD3 R14, P2, R27, R14, RZ ;  /* 0x0000000e1b0e9210 */ /* 0x004fca0007f5e0ff */
[----:B------:R-:W-:-:S05]  /*15f0*/  @!P1 IMAD.X R15, RZ, RZ, R15, P2 ;  /* 0x000000ffff0f9224 */ /* 0x000fca00010e060f */
[----:B------:R1:W5:Y:S01]  /*1600*/  @!P1 LDG.E.S8 R16, desc[UR8][R14.64] ;  /* 0x000000080e109981 */ /* 0x000362000c1e1300 */
[----:B------:R-:W-:Y:S04]  /*1610*/  BSSY B0, `(.L_x_24688) ;  /* 0x000001d000007945 */ /* 0x000fe80003800000 */
[----:B------:R-:W-:Y:S05]  /*1620*/  @P0 BRA `(.L_x_24689) ;  /* 0x00000000006c0947 */ /* 0x000fea0003800000 */
[----:B-----5:R-:W-:Y:S02]  /*1630*/  LOP3.LUT R4, R4, 0xffff, RZ, 0xc0, !PT ;  /* 0x0000ffff04047812 */ /* 0x020fe400078ec0ff */
[----:B------:R-:W-:Y:S02]  /*1640*/  LOP3.LUT R2, R2, 0xffff, RZ, 0xc0, !PT ;  /* 0x0000ffff02027812 */ /* 0x000fe400078ec0ff */
[----:B------:R-:W-:Y:S02]  /*1650*/  PRMT R4, R4, 0x8880, RZ ;  /* 0x0000888004047816 */ /* 0x000fe400000000ff */
[----:B------:R-:W-:Y:S02]  /*1660*/  PRMT R2, R2, 0x8880, RZ ;  /* 0x0000888002027816 */ /* 0x000fe400000000ff */
[----:B-1----:R-:W-:Y:S02]  /*1670*/  IABS R14, R4 ;  /* 0x00000004000e7213 */ /* 0x002fe40000000000 */
[----:B------:R-:W-:-:S02]  /*1680*/  ISETP.GE.AND P2, PT, R2, RZ, PT ;  /* 0x000000ff0200720c */ /* 0x000fc40003f46270 */
[----:B------:R-:W0:Y:S08]  /*1690*/  I2F.RP R15, R14 ;  /* 0x0000000e000f7306 */ /* 0x000e300000209400 */
[----:B0-----:R-:W0:Y:S02]  /*16a0*/  MUFU.RCP R15, R15 ;  /* 0x0000000f000f7308 */ /* 0x001e240000001000 */
[----:B0-----:R-:W-:Y:S01]  /*16b0*/  VIADD R12, R15, 0xffffffe ;  /* 0x0ffffffe0f0c7836 */ /* 0x001fe20000000000 */
[----:B------:R-:W-:-:S05]  /*16c0*/  IABS R15, R4 ;  /* 0x00000004000f7213 */ /* 0x000fca0000000000 */
[----:B------:R0:W1:Y:S01]  /*16d0*/  F2I.FTZ.U32.TRUNC.NTZ R13, R12 ;  /* 0x0000000c000d7305 */ /* 0x000062000021f000 */
[----:B------:R-:W-:Y:S01]  /*16e0*/  IMAD.MOV R15, RZ, RZ, -R15 ;  /* 0x000000ffff0f7224 */ /* 0x000fe200078e0a0f */
[----:B0-----:R-:W-:Y:S01]  /*16f0*/  HFMA2.MMA R12, -RZ, RZ, 0, 0 ;  /* 0x00000000ff0c7435 */ /* 0x001fe200000001ff */
[----:B-1----:R-:W-:-:S04]  /*1700*/  IMAD.MOV R17, RZ, RZ, -R13 ;  /* 0x000000ffff117224 */ /* 0x002fc800078e0a0d */
[----:B------:R-:W-:-:S05]  /*1710*/  IMAD R17, R17, R14, RZ ;  /* 0x0000000e11117224 */ /* 0x000fca00078e02ff */
        /* <DEDUP_REMOVED lines=8> */
[----:B------:R-:W-:-:S03]  /*17a0*/  ISETP.NE.AND P1, PT, R4, RZ, PT ;  /* 0x000000ff0400720c */ /* 0x000fc60003f25270 */
[----:B------:R-:W-:-:S04]  /*17b0*/  IMAD.MOV.U32 R2, RZ, RZ, R13 ;  /* 0x000000ffff027224 */ /* 0x000fc800078e000d */
[----:B------:R-:W-:-:S06]  /*17c0*/  @!P2 IMAD.MOV R2, RZ, RZ, -R2 ;  /* 0x000000ffff02a224 */ /* 0x000fcc00078e0a02 */
[----:B------:R-:W-:-:S07]  /*17d0*/  @!P1 LOP3.LUT R2, RZ, R4, RZ, 0x33, !PT ;  /* 0x00000004ff029212 */ /* 0x000fce00078e33ff */
.L_x_24689:
[----:B------:R-:W-:Y:S05]  /*17e0*/  BSYNC B0 ;  /* 0x0000000000007941 */ /* 0x000fea0003800000 */
.L_x_24688:
[----:B-1----:R-:W-:Y:S01]  /*17f0*/  VIADD R15, R3, 0x80 ;  /* 0x00000080030f7836 */ /* 0x002fe20000000000 */
[----:B------:R-:W-:Y:S04]  /*1800*/  BSSY B0, `(.L_x_24690) ;  /* 0x0000019000007945 */ /* 0x000fe80003800000 */
[----:B------:R-:W-:-:S13]  /*1810*/  ISETP.GE.AND P1, PT, R15, R0, PT ;  /* 0x000000000f00720c */ /* 0x000fda0003f26270 */
[----:B------:R-:W-:Y:S05]  /*1820*/  @P1 BRA `(.L_x_24691) ;  /* 0x0000000000581947 */ /* 0x000fea0003800000 */
[----:B-----5:R-:W-:Y:S02]  /*1830*/  IABS R4, R6 ;  /* 0x0000000600047213 */ /* 0x020fe40000000000 */
        /* <DEDUP_REMOVED lines=21> */
.L_x_24691:
[----:B------:R-:W-:Y:S05]  /*1990*/  BSYNC B0 ;  /* 0x0000000000007941 */ /* 0x000fea0003800000 */
.L_x_24690:
[----:B-----5:R-:W-:Y:S01]  /*19a0*/  IADD3 R5, R3, 0x100, RZ ;  /* 0x0000010003057810 */ /* 0x020fe20007ffe0ff */
        /* <DEDUP_REMOVED lines=25> */
.L_x_24693:
[----:B------:R-:W-:Y:S05]  /*1b40*/  BSYNC B0 ;  /* 0x0000000000007941 */ /* 0x000fea0003800000 */
.L_x_24692:
        /* <DEDUP_REMOVED lines=26> */
.L_x_24695:
[----:B------:R-:W-:Y:S05]  /*1cf0*/  BSYNC B0 ;  /* 0x0000000000007941 */ /* 0x000fea0003800000 */
.L_x_24694:
[----:B------:R-:W0:Y:S01]  /*1d00*/  @!P0 LDC.64 R4, c[0x0][0x218] ;  /* 0x00008600ff048b82 */ /* 0x000e220000000a00 */
[C---:B------:R-:W-:Y:S01]  /*1d10*/  VIADD R7, R3.reuse, 0x200 ;  /* 0x0000020003077836 */ /* 0x040fe20000000000 */
[----:B------:R-:W-:Y:S01]  /*1d20*/  BSSY B0, `(.L_x_24696) ;  /* 0x0000023000007945 */ /* 0x000fe20003800000 */
[C---:B------:R-:W-:Y:S02]  /*1d30*/  VIADD R9, R3.reuse, 0x280 ;  /* 0x0000028003097836 */ /* 0x040fe40000000000 */
[----:B------:R-:W-:Y:S01]  /*1d40*/  VIADD R17, R3, 0x380 ;  /* 0x0000038003117836 */ /* 0x000fe20000000000 */
[-C--:B------:R-:W-:Y:S01]  /*1d50*/  ISETP.GE.AND P4, PT, R7, R0.reuse, PT ;  /* 0x000000000700720c */ /* 0x080fe20003f86270 */
[----:B------:R-:W-:Y:S01]  /*1d60*/  VIADD R7, R3, 0x300 ;  /* 0x0000030003077836 */ /* 0x000fe20000000000 */
[-C--:B------:R-:W-:Y:S01]  /*1d70*/  ISETP.GE.AND P3, PT, R9, R0.reuse, PT ;  /* 0x000000000900720c */ /* 0x080fe20003f66270 */
[----:B------:R-:W-:Y:S01]  /*1d80*/  @!P0 VIADD R9, R3, UR4 ;  /* 0x0000000403098c36 */ /* 0x000fe20008000000 */
[----:B------:R-:W-:-:S02]  /*1d90*/  ISETP.GE.AND P1, PT, R17, R0, PT ;  /* 0x000000001100720c */ /* 0x000fc40003f26270 */
[----:B------:R-:W-:Y:S02]  /*1da0*/  ISETP.GE.AND P2, PT, R7, R0, PT ;  /* 0x000000000700720c */ /* 0x000fe40003f46270 */
[----:B0-----:R-:W-:-:S04]  /*1db0*/  @!P0 IADD3 R4, P5, R9, R4, RZ ;  /* 0x0000000409048210 */ /* 0x001fc80007fbe0ff */
[----:B------:R-:W-:Y:S01]  /*1dc0*/  @!P0 IADD3.X R5, RZ, R5, RZ, P5, !PT ;  /* 0x00000005ff058210 */ /* 0x000fe20002ffe4ff */
        /* <DEDUP_REMOVED lines=24> */
.L_x_24697:
[----:B------:R-:W-:Y:S05]  /*1f50*/  BSYNC B0 ;  /* 0x0000000000007941 */ /* 0x000fea0003800000 */
.L_x_24696:
[----:B------:R-:W-:Y:S04]  /*1f60*/  BSSY B0, `(.L_x_24698) ;  /* 0x0000019000007945 */ /* 0x000fe80003800000 */
[----:B------:R-:W-:Y:S05]  /*1f70*/  @P3 BRA `(.L_x_24699) ;  /* 0x00000000005c3947 */ /* 0x000fea0003800000 */
[-C--:B------:R-:W-:Y:S02]  /*1f80*/  IABS R10, R23.reuse ;  /* 0x00000017000a7213 */ /* 0x080fe40000000000 */
        /* <DEDUP_REMOVED lines=22> */
.L_x_24699:
[----:B------:R-:W-:Y:S05]  /*20f0*/  BSYNC B0 ;  /* 0x0000000000007941 */ /* 0x000fea0003800000 */
.L_x_24698:
        /* <DEDUP_REMOVED lines=25> */
.L_x_24701:
[----:B------:R-:W-:Y:S05]  /*2290*/  BSYNC B0 ;  /* 0x0000000000007941 */ /* 0x000fea0003800000 */
.L_x_24700:
        /* <DEDUP_REMOVED lines=25> */
.L_x_24703:
[----:B------:R-:W-:Y:S05]  /*2430*/  BSYNC B0 ;  /* 0x0000000000007941 */ /* 0x000fea0003800000 */
.L_x_24702:
[----:B------:R-:W-:Y:S01]  /*2440*/  @!P0 IMAD.MOV.U32 R3, RZ, RZ, R15 ;  /* 0x000000ffff038224 */ /* 0x000fe200078e000f */
[----:B------:R0:W-:Y:S01]  /*2450*/  @!P0 STG.E.U8 desc[UR8][R4.64], R2 ;  /* 0x0000000204008986 */ /* 0x0001e2000c101108 */
[----:B------:R-:W-:Y:S04]  /*2460*/  BSSY B0, `(.L_x_24704) ;  /* 0x0000033000007945 */ /* 0x000fe80003800000 */
[----:B------:R-:W-:Y:S01]  /*2470*/  BSSY B1, `(.L_x_24705) ;  /* 0x000002a000017945 */ /* 0x000fe20003800000 */
[----:B------:R-:W-:-:S13]  /*2480*/  ISETP.GE.AND P0, PT, R3, R0, PT ;  /* 0x000000000300720c */ /* 0x000fda0003f06270 */
[----:B0-----:R-:W-:Y:S05]  /*2490*/  @P0 BRA `(.L_x_24706) ;  /* 0x0000000000380947 */ /* 0x001fea0003800000 */
[C---:B------:R-:W-:Y:S01]  /*24a0*/  VIADD R4, R3.reuse, UR4 ;  /* 0x0000000403047c36 */ /* 0x040fe20008000000 */
[----:B------:R-:W-:Y:S01]  /*24b0*/  ULDC.64 UR6, c[0x0][0x218] ;  /* 0x0000860000067ab9 */ /* 0x000fe20000000a00 */
[----:B------:R-:W-:-:S03]  /*24c0*/  VIADD R3, R3, 0x80 ;  /* 0x0000008003037836 */ /* 0x000fc60000000000 */
[----:B------:R-:W-:-:S05]  /*24d0*/  IADD3 R4, P0, R4, UR6, RZ ;  /* 0x0000000604047c10 */ /* 0x000fca000ff1e0ff */
[----:B------:R-:W-:Y:S01]  /*24e0*/  IMAD.X R5, RZ, RZ, UR7, P0 ;  /* 0x00000007ff057e24 */ /* 0x000fe200080e06ff */
[----:B------:R-:W-:-:S04]  /*24f0*/  ISETP.GE.AND P0, PT, R3, R0, PT ;  /* 0x000000000300720c */ /* 0x000fc80003f06270 */
[----:B------:R0:W-:Y:S09]  /*2500*/  STG.E.U8 desc[UR8][R4.64], R12 ;  /* 0x0000000c04007986 */ /* 0x0001f2000c101108 */
[----:B------:R-:W-:Y:S05]  /*2510*/  @P0 BRA `(.L_x_24707) ;  /* 0x0000000000380947 */ /* 0x000fea0003800000 */
[C---:B0-----:R-:W-:Y:S01]  /*2520*/  IADD3 R4, R3.reuse, UR4, RZ ;  /* 0x0000000403047c10 */ /* 0x041fe2000fffe0ff */
[----:B------:R-:W-:Y:S01]  /*2530*/  ULDC.64 UR6, c[0x0][0x218] ;  /* 0x0000860000067ab9 */ /* 0x000fe20000000a00 */
[----:B------:R-:W-:Y:S02]  /*2540*/  VIADD R3, R3, 0x80 ;  /* 0x0000008003037836 */ /* 0x000fe40000000000 */
[----:B------:R-:W-:-:S05]  /*2550*/  IADD3 R4, P0, R4, UR6, RZ ;  /* 0x0000000604047c10 */ /* 0x000fca000ff1e0ff */
[----:B------:R-:W-:-:S05]  /*2560*/  IMAD.X R5, RZ, RZ, UR7, P0 ;  /* 0x00000007ff057e24 */ /* 0x000fca00080e06ff */
[----:B------:R0:W-:Y:S03]  /*2570*/  STG.E.U8 desc[UR8][R4.64], R13 ;  /* 0x0000000d04007986 */ /* 0x0001e6000c101108 */
.L_x_24706:
[----:B------:R-:W-:-:S13]  /*2580*/  ISETP.GE.AND P0, PT, R3, R0, PT ;  /* 0x000000000300720c */ /* 0x000fda0003f06270 */
[----:B------:R-:W-:Y:S05]  /*2590*/  @P0 BRA `(.L_x_24708) ;  /* 0x0000000000380947 */ /* 0x000fea0003800000 */
[C---:B0-----:R-:W-:Y:S01]  /*25a0*/  VIADD R4, R3.reuse, UR4 ;  /* 0x0000000403047c36 */ /* 0x041fe20008000000 */
[----:B------:R-:W-:Y:S01]  /*25b0*/  ULDC.64 UR6, c[0x0][0x218] ;  /* 0x0000860000067ab9 */ /* 0x000fe20000000a00 */
[----:B------:R-:W-:-:S03]  /*25c0*/  VIADD R3, R3, 0x80 ;  /* 0x0000008003037836 */ /* 0x000fc60000000000 */
[----:B------:R-:W-:-:S05]  /*25d0*/  IADD3 R4, P0, R4, UR6, RZ ;  /* 0x0000000604047c10 */ /* 0x000fca000ff1e0ff */
[----:B------:R-:W-:-:S05]  /*25e0*/  IMAD.X R5, RZ, RZ, UR7, P0 ;  /* 0x00000007ff057e24 */ /* 0x000fca00080e06ff */
[----:B------:R1:W-:Y:S03]  /*25f0*/  STG.E.U8 desc[UR8][R4.64], R8 ;  /* 0x0000000804007986 */ /* 0x0003e6000c101108 */
.L_x_24707:
[----:B------:R-:W-:-:S13]  /*2600*/  ISETP.GE.AND P0, PT, R3, R0, PT ;  /* 0x000000000300720c */ /* 0x000fda0003f06270 */
[----:B------:R-:W-:Y:S05]  /*2610*/  @P0 BRA `(.L_x_24709) ;  /* 0x00000000003c0947 */ /* 0x000fea0003800000 */
[C---:B01----:R-:W-:Y:S01]  /*2620*/  IADD3 R4, R3.reuse, UR4, RZ ;  /* 0x0000000403047c10 */ /* 0x043fe2000fffe0ff */
[----:B------:R-:W-:Y:S01]  /*2630*/  ULDC.64 UR6, c[0x0][0x218] ;  /* 0x0000860000067ab9 */ /* 0x000fe20000000a00 */
[----:B------:R-:W-:Y:S02]  /*2640*/  VIADD R3, R3, 0x80 ;  /* 0x0000008003037836 */ /* 0x000fe40000000000 */
[----:B------:R-:W-:-:S05]  /*2650*/  IADD3 R4, P0, R4, UR6, RZ ;  /* 0x0000000604047c10 */ /* 0x000fca000ff1e0ff */
[----:B------:R-:W-:-:S05]  /*2660*/  IMAD.X R5, RZ, RZ, UR7, P0 ;  /* 0x00000007ff057e24 */ /* 0x000fca00080e06ff */
[----:B------:R1:W-:Y:S03]  /*2670*/  STG.E.U8 desc[UR8][R4.64], R9 ;  /* 0x0000000904007986 */ /* 0x0003e6000c101108 */
.L_x_24708:
[----:B------:R-:W-:-:S13]  /*2680*/  ISETP.GE.AND P0, PT, R3, R0, PT ;  /* 0x000000000300720c */ /* 0x000fda0003f06270 */
[----:B------:R-:W-:Y:S05]  /*2690*/  @P0 BREAK B1 ;  /* 0x0000000000010942 */ /* 0x000fea0003800000 */
[----:B------:R-:W-:Y:S05]  /*26a0*/  @P0 BRA `(.L_x_24710) ;  /* 0x0000000000380947 */ /* 0x000fea0003800000 */
[C---:B01----:R-:W-:Y:S01]  /*26b0*/  VIADD R4, R3.reuse, UR4 ;  /* 0x0000000403047c36 */ /* 0x043fe20008000000 */
[----:B------:R-:W-:Y:S01]  /*26c0*/  ULDC.64 UR6, c[0x0][0x218] ;  /* 0x0000860000067ab9 */ /* 0x000fe20000000a00 */
[----:B------:R-:W-:-:S03]  /*26d0*/  VIADD R3, R3, 0x80 ;  /* 0x0000008003037836 */ /* 0x000fc60000000000 */
[----:B------:R-:W-:-:S05]  /*26e0*/  IADD3 R4, P0, R4, UR6, RZ ;  /* 0x0000000604047c10 */ /* 0x000fca000ff1e0ff */
[----:B------:R-:W-:-:S05]  /*26f0*/  IMAD.X R5, RZ, RZ, UR7, P0 ;  /* 0x00000007ff057e24 */ /* 0x000fca00080e06ff */
[----:B------:R2:W-:Y:S03]  /*2700*/  STG.E.U8 desc[UR8][R4.64], R10 ;  /* 0x0000000a04007986 */ /* 0x0005e6000c101108 */
.L_x_24709:
[----:B------:R-:W-:Y:S05]  /*2710*/  BSYNC B1 ;  /* 0x0000000000017941 */ /* 0x000fea0003800000 */
.L_x_24705:
[----:B------:R-:W-:-:S13]  /*2720*/  ISETP.GE.AND P0, PT, R3, R0, PT ;  /* 0x000000000300720c */ /* 0x000fda0003f06270 */
[----:B-1----:R-:W1:Y:S01]  /*2730*/  @!P0 LDC.64 R8, c[0x0][0x218] ;  /* 0x00008600ff088b82 */ /* 0x002e620000000a00 */
[C---:B0-2---:R-:W-:Y:S01]  /*2740*/  @!P0 IADD3 R5, R3.reuse, UR4, RZ ;  /* 0x0000000403058c10 */ /* 0x045fe2000fffe0ff */
[----:B------:R-:W-:-:S03]  /*2750*/  @!P0 VIADD R3, R3, 0x80 ;  /* 0x0000008003038836 */ /* 0x000fc60000000000 */
[----:B-1----:R-:W-:-:S05]  /*2760*/  @!P0 IADD3 R4, P1, R5, R8, RZ ;  /* 0x0000000805048210 */ /* 0x002fca0007f3e0ff */
[----:B------:R-:W-:-:S05]  /*2770*/  @!P0 IMAD.X R5, RZ, RZ, R9, P1 ;  /* 0x000000ffff058224 */ /* 0x000fca00008e0609 */
[----:B------:R2:W-:Y:S03]  /*2780*/  @!P0 STG.E.U8 desc[UR8][R4.64], R14 ;  /* 0x0000000e04008986 */ /* 0x0005e6000c101108 */
.L_x_24710:
[----:B------:R-:W-:Y:S05]  /*2790*/  BSYNC B0 ;  /* 0x0000000000007941 */ /* 0x000fea0003800000 */
.L_x_24704:
[----:B------:R-:W-:Y:S05]  /*27a0*/  WARPSYNC.ALL ;  /* 0x0000000000007948 */ /* 0x000fea0003800000 */
[----:B------:R-:W-:-:S13]  /*27b0*/  ISETP.GE.AND P0, PT, R3, R0, PT ;  /* 0x000000000300720c */ /* 0x000fda0003f06270 */
[----:B------:R-:W-:Y:S05]  /*27c0*/  @P0 EXIT ;  /* 0x000000000000094d */ /* 0x000fea0003800000 */
[----:B------:R-:W-:Y:S01]  /*27d0*/  VIADD R3, R3, UR4 ;  /* 0x0000000403037c36 */ /* 0x000fe20008000000 */
[----:B------:R-:W-:-:S04]  /*27e0*/  ULDC.64 UR6, c[0x0][0x218] ;  /* 0x0000860000067ab9 */ /* 0x000fc80000000a00 */
[----:B------:R-:W-:-:S05]  /*27f0*/  IADD3 R2, P0, R3, UR6, RZ ;  /* 0x0000000603027c10 */ /* 0x000fca000ff1e0ff */
[----:B------:R-:W-:-:S05]  /*2800*/  IMAD.X R3, RZ, RZ, UR7, P0 ;  /* 0x00000007ff037e24 */ /* 0x000fca00080e06ff */
[----:B------:R-:W-:Y:S01]  /*2810*/  STG.E.U8 desc[UR8][R2.64], R6 ;  /* 0x0000000602007986 */ /* 0x000fe2000c101108 */
[----:B------:R-:W-:Y:S05]  /*2820*/  EXIT ;  /* 0x000000000000794d */ /* 0x000fea0003800000 */
.L_x_24711:
        /* <DEDUP_REMOVED lines=13> */
.L_x_57448:


//--------------------- .text._ZN2at6native29vectorized_elementwise_kernelILi4ENS0_13BinaryFunctorIaaaZZZNS0_16fmod_kernel_cudaERNS_18TensorIteratorBaseEENKUlvE_clEvENKUlvE0_clEvEUlaaE_EESt5arrayIPcLm3EEEEviT0_T1_ --------------------------
	.section	.text._ZN2at6native29vectorized_elementwise_kernelILi4ENS0_13BinaryFunctorIaaaZZZNS0_16fmod_kernel_cudaERNS_18TensorIteratorBaseEENKUlvE_clEvENKUlvE0_clEvEUlaaE_EESt5arrayIPcLm3EEEEviT0_T1_,"ax",@progbits
	.align	128
        .global         _ZN2at6native29vectorized_elementwise_kernelILi4ENS0_13BinaryFunctorIaaaZZZNS0_16fmod_kernel_cudaERNS_18TensorIteratorBaseEENKUlvE_clEvENKUlvE0_clEvEUlaaE_EESt5arrayIPcLm3EEEEviT0_T1_
        .type           _ZN2at6native29vectorized_elementwise_kernelILi4ENS0_13BinaryFunctorIaaaZZZNS0_16fmod_kernel_cudaERNS_18TensorIteratorBaseEENKUlvE_clEvENKUlvE0_clEvEUlaaE_EESt5arrayIPcLm3EEEEviT0_T1_,@function
        .size           _ZN2at6native29vectorized_elementwise_kernelILi4ENS0_13BinaryFunctorIaaaZZZNS0_16fmod_kernel_cudaERNS_18TensorIteratorBaseEENKUlvE_clEvENKUlvE0_clEvEUlaaE_EESt5arrayIPcLm3EEEEviT0_T1_,(.L_x_57449 - _ZN2at6native29vectorized_elementwise_kernelILi4ENS0_13BinaryFunctorIaaaZZZNS0_16fmod_kernel_cudaERNS_18TensorIteratorBaseEENKUlvE_clEvENKUlvE0_clEvEUlaaE_EESt5arrayIPcLm3EEEEviT0_T1_)
        .other          _ZN2at6native29vectorized_elementwise_kernelILi4ENS0_13BinaryFunctorIaaaZZZNS0_16fmod_kernel_cudaERNS_18TensorIteratorBaseEENKUlvE_clEvENKUlvE0_clEvEUlaaE_EESt5arrayIPcLm3EEEEviT0_T1_,@"STO_CUDA_ENTRY STV_DEFAULT"
_ZN2at6native29vectorized_elementwise_kernelILi4ENS0_13BinaryFunctorIaaaZZZNS0_16fmod_kernel_cudaERNS_18TensorIteratorBaseEENKUlvE_clEvENKUlvE0_clEvEUlaaE_EESt5arrayIPcLm3EEEEviT0_T1_:
.text._ZN2at6native29vectorized_elementwise_kernelILi4ENS0_13BinaryFunctorIaaaZZZNS0_16fmod_kernel_cudaERNS_18TensorIteratorBaseEENKUlvE_clEvENKUlvE0_clEvEUlaaE_EESt5arrayIPcLm3EEEEviT0_T1_:
        /* <DEDUP_REMOVED lines=17> */
[----:B------:R-:W2:Y:S01]  /*0110*/  LDG.E R18, desc[UR8][R4.64] ;  /* 0x0000000804127981 */ /* 0x000ea2000c1e1900 */
[----:B------:R-:W-:-:S03]  /*0120*/  UIADD3 UR6, UP0, UR4, UR6, URZ ;  /* 0x0000000604067290 */ /* 0x000fc6000ff1e03f */
[----:B------:R0:W3:Y:S01]  /*0130*/  LDG.E R17, desc[UR8][R4.64+0x200] ;  /* 0x0002000804117981 */ /* 0x0000e2000c1e1900 */
[----:B------:R-:W-:Y:S02]  /*0140*/  UIADD3.X UR5, UR5, UR7, URZ, UP0, !UPT ;  /* 0x0000000705057290 */ /* 0x000fe400087fe43f */
[----:B------:R-:W-:Y:S01]  /*0150*/  IMAD.U32 R2, RZ, RZ, UR6 ;  /* 0x00000006ff027e24 */ /* 0x000fe2000f8e00ff */
[----:B------:R-:W-:-:S03]  /*0160*/  ULDC.64 UR6, c[0x0][0x218] ;  /* 0x0000860000067ab9 */ /* 0x000fc60000000a00 */
[----:B------:R-:W-:Y:S02]  /*0170*/  IMAD.U32 R3, RZ, RZ, UR5 ;  /* 0x00000005ff037e24 */ /* 0x000fe4000f8e00ff */
[----:B------:R-:W-:-:S05]  /*0180*/  IMAD.WIDE.U32 R2, R8, 0x4, R2 ;  /* 0x0000000408027825 */ /* 0x000fca00078e0002 */
[----:B------:R-:W4:Y:S04]  /*0190*/  LDG.E R0, desc[UR8][R2.64] ;  /* 0x0000000802007981 */ /* 0x000f28000c1e1900 */
[----:B------:R1:W5:Y:S01]  /*01a0*/  LDG.E R19, desc[UR8][R2.64+0x200] ;  /* 0x0002000802137981 */ /* 0x000362000c1e1900 */
[C---:B--2---:R-:W-:Y:S02]  /*01b0*/  PRMT R11, R18.reuse, 0x8880, RZ ;  /* 0x00008880120b7816 */ /* 0x044fe400000000ff */
[----:B------:R-:W-:Y:S02]  /*01c0*/  PRMT R6, R18, 0x9991, RZ ;  /* 0x0000999112067816 */ /* 0x000fe400000000ff */
[----:B------:R-:W-:Y:S02]  /*01d0*/  IABS R23, R11 ;  /* 0x0000000b00177213 */ /* 0x000fe40000000000 */
[----:B------:R-:W-:-:S02]  /*01e0*/  IABS R20, R6 ;  /* 0x0000000600147213 */ /* 0x000fc40000000000 */
[----:B0-----:R-:W0:Y:S01]  /*01f0*/  I2F.RP R4, R23 ;  /* 0x0000001700047306 */ /* 0x001e220000209400 */
[C---:B------:R-:W-:Y:S02]  /*0200*/  PRMT R9, R18.reuse, 0xaaa2, RZ ;  /* 0x0000aaa212097816 */ /* 0x040fe400000000ff */
[----:B------:R-:W-:Y:S02]  /*0210*/  PRMT R5, R18, 0xbbb3, RZ ;  /* 0x0000bbb312057816 */ /* 0x000fe400000000ff */
[----:B------:R-:W-:-:S03]  /*0220*/  IABS R13, R9 ;  /* 0x00000009000d7213 */ /* 0x000fc60000000000 */
[----:B-1----:R-:W1:Y:S01]  /*0230*/  I2F.RP R2, R20 ;  /* 0x0000001400027306 */ /* 0x002e620000209400 */
[----:B------:R-:W-:-:S07]  /*0240*/  IABS R7, R5 ;  /* 0x0000000500077213 */ /* 0x000fce0000000000 */
[----:B------:R-:W2:Y:S08]  /*0250*/  I2F.RP R10, R13 ;  /* 0x0000000d000a7306 */ /* 0x000eb00000209400 */
[----:B------:R-:W-:Y:S08]  /*0260*/  I2F.RP R12, R7 ;  /* 0x00000007000c7306 */ /* 0x000ff00000209400 */
[----:B0-----:R-:W0:Y:S08]  /*0270*/  MUFU.RCP R4, R4 ;  /* 0x0000000400047308 */ /* 0x001e300000001000 */
[----:B-1----:R-:W1:Y:S08]  /*0280*/  MUFU.RCP R2, R2 ;  /* 0x0000000200027308 */ /* 0x002e700000001000 */
[----:B--2---:R-:W2:Y:S01]  /*0290*/  MUFU.RCP R10, R10 ;  /* 0x0000000a000a7308 */ /* 0x004ea20000001000 */
[----:B0-----:R-:W-:-:S07]  /*02a0*/  VIADD R26, R4, 0xffffffe ;  /* 0x0ffffffe041a7836 */ /* 0x001fce0000000000 */
[----:B------:R-:W0:Y:S01]  /*02b0*/  MUFU.RCP R12, R12 ;  /* 0x0000000c000c7308 */ /* 0x000e220000001000 */
[----:B-1----:R-:W-:-:S07]  /*02c0*/  VIADD R24, R2, 0xffffffe ;  /* 0x0ffffffe02187836 */ /* 0x002fce0000000000 */
[----:B------:R-:W1:Y:S01]  /*02d0*/  F2I.FTZ.U32.TRUNC.NTZ R27, R26 ;  /* 0x0000001a001b7305 */ /* 0x000e62000021f000 */
[----:B--2---:R-:W-:-:S07]  /*02e0*/  IADD3 R14, R10, 0xffffffe, RZ ;  /* 0x0ffffffe0a0e7810 */ /* 0x004fce0007ffe0ff */
[----:B------:R2:W3:Y:S01]  /*02f0*/  F2I.FTZ.U32.TRUNC.NTZ R25, R24 ;  /* 0x0000001800197305 */ /* 0x0004e2000021f000 */
[----:B0-----:R-:W-:-:S07]  /*0300*/  VIADD R3, R12, 0xffffffe ;  /* 0x0ffffffe0c037836 */ /* 0x001fce0000000000 */
[----:B------:R-:W0:Y:S01]  /*0310*/  F2I.FTZ.U32.TRUNC.NTZ R15, R14 ;  /* 0x0000000e000f7305 */ /* 0x000e22000021f000 */
[----:B-1----:R-:W-:Y:S01]  /*0320*/  IMAD.MOV R2, RZ, RZ, -R27 ;  /* 0x000000ffff027224 */ /* 0x002fe200078e0a1b */
[----:B--2---:R-:W-:Y:S01]  /*0330*/  HFMA2.MMA R24, -RZ, RZ, 0, 0 ;  /* 0x00000000ff187435 */ /* 0x004fe200000001ff */
[----:B------:R-:W-:-:S05]  /*0340*/  IMAD.MOV.U32 R26, RZ, RZ, RZ ;  /* 0x000000ffff1a7224 */ /* 0x000fca00078e00ff */
[----:B------:R-:W1:Y:S01]  /*0350*/  F2I.FTZ.U32.TRUNC.NTZ R3, R3 ;  /* 0x0000000300037305 */ /* 0x000e62000021f000 */
[----:B------:R-:W-:Y:S02]  /*0360*/  IMAD R21, R2, R23, RZ ;  /* 0x0000001702157224 */ /* 0x000fe400078e02ff */
[----:B---3--:R-:W-:Y:S02]  /*0370*/  IMAD.MOV R29, RZ, RZ, -R25 ;  /* 0x000000ffff1d7224 */ /* 0x008fe400078e0a19 */
[----:B------:R-:W-:-:S04]  /*0380*/  IMAD.HI.U32 R26, R27, R21, R26 ;  /* 0x000000151b1a7227 */ /* 0x000fc800078e001a */
[----:B------:R-:W-:Y:S02]  /*0390*/  IMAD R21, R29, R20, RZ ;  /* 0x000000141d157224 */ /* 0x000fe400078e02ff */
[----:B0-----:R-:W-:Y:S02]  /*03a0*/  IMAD.MOV R2, RZ, RZ, -R15 ;  /* 0x000000ffff027224 */ /* 0x001fe400078e0a0f */
[----:B------:R-:W-:Y:S01]  /*03b0*/  IMAD.HI.U32 R24, R25, R21, R24 ;  /* 0x0000001519187227 */ /* 0x000fe200078e0018 */
[----:B------:R-:W-:-:S03]  /*03c0*/  PRMT R10, R17, 0x8880, RZ ;  /* 0x00008880110a7816 */ /* 0x000fc600000000ff */
[----:B------:R-:W-:Y:S02]  /*03d0*/  IMAD R21, R2, R13, RZ ;  /* 0x0000000d02157224 */ /* 0x000fe400078e02ff */
[----:B------:R-:W-:Y:S02]  /*03e0*/  IMAD.MOV.U32 R14, RZ, RZ, RZ ;  /* 0x000000ffff0e7224 */ /* 0x000fe400078e00ff */
[----:B-1----:R-:W-:Y:S02]  /*03f0*/  IMAD.MOV R4, RZ, RZ, -R3 ;  /* 0x000000ffff047224 */ /* 0x002fe400078e0a03 */
[----:B------:R-:W-:Y:S01]  /*0400*/  IMAD.HI.U32 R16, R15, R21, R14 ;  /* 0x000000150f107227 */ /* 0x000fe200078e000e */
[----:B------:R-:W-:-:S03]  /*0410*/  IABS R12, R10 ;  /* 0x0000000a000c7213 */ /* 0x000fc60000000000 */
[----:B------:R-:W-:Y:S02]  /*0420*/  IMAD.MOV.U32 R2, RZ, RZ, RZ ;  /* 0x000000ffff027224 */ /* 0x000fe400078e00ff */
[----:B------:R-:W-:Y:S01]  /*0430*/  IMAD R15, R4, R7, RZ ;  /* 0x00000007040f7224 */ /* 0x000fe200078e02ff */
[----:B----4-:R-:W-:-:S03]  /*0440*/  PRMT R28, R0, 0x8880, RZ ;  /* 0x00008880001c7816 */ /* 0x010fc600000000ff */
[----:B------:R-:W-:Y:S02]  /*0450*/  IMAD.HI.U32 R14, R3, R15, R2 ;  /* 0x0000000f030e7227 */ /* 0x000fe400078e0002 */
[----:B------:R-:W0:Y:S01]  /*0460*/  I2F.RP R2, R12 ;  /* 0x0000000c00027306 */ /* 0x000e220000209400 */
[----:B------:R-:W-:Y:S02]  /*0470*/  IABS R4, R11 ;  /* 0x0000000b00047213 */ /* 0x000fe40000000000 */
[----:B------:R-:W-:-:S03]  /*0480*/  IABS R3, R28 ;  /* 0x0000001c00037213 */ /* 0x000fc60000000000 */
[----:B------:R-:W-:Y:S02]  /*0490*/  IMAD.MOV R4, RZ, RZ, -R4 ;  /* 0x000000ffff047224 */ /* 0x000fe400078e0a04 */
[----:B------:R-:W-:Y:S01]  /*04a0*/  IMAD.HI.U32 R26, R26, R3, RZ ;  /* 0x000000031a1a7227 */ /* 0x000fe200078e00ff */
[----:B------:R-:W-:-:S03]  /*04b0*/  PRMT R22, R0, 0x9991, RZ ;  /* 0x0000999100167816 */ /* 0x000fc600000000ff */
[----:B------:R-:W-:Y:S01]  /*04c0*/  IMAD R4, R26, R4, R3 ;  /* 0x000000041a047224 */ /* 0x000fe200078e0203 */
[----:B------:R-:W-:Y:S01]  /*04d0*/  IABS R3, R6 ;  /* 0x0000000600037213 */ /* 0x000fe20000000000 */
[----:B0-----:R-:W0:Y:S01]  /*04e0*/  MUFU.RCP R2, R2 ;  /* 0x0000000200027308 */ /* 0x001e220000001000 */
[----:B------:R-:W-:Y:S02]  /*04f0*/  IABS R15, R22 ;  /* 0x00000016000f7213 */ /* 0x000fe40000000000 */
[----:B------:R-:W-:Y:S01]  /*0500*/  PRMT R21, R0, 0xaaa2, RZ ;  /* 0x0000aaa200157816 */ /* 0x000fe200000000ff */
[----:B------:R-:W-:Y:S01]  /*0510*/  IMAD.MOV R26, RZ, RZ, -R3 ;  /* 0x000000ffff1a7224 */ /* 0x000fe200078e0a03 */
[----:B------:R-:W-:Y:S01]  /*0520*/  ISETP.GT.U32.AND P0, PT, R23, R4, PT ;  /* 0x000000041700720c */ /* 0x000fe20003f04070 */
[----:B------:R-:W-:-:S04]  /*0530*/  IMAD.HI.U32 R3, R24, R15, RZ ;  /* 0x0000000f18037227 */ /* 0x000fc800078e00ff */
[----:B------:R-:W-:Y:S02]  /*0540*/  IMAD.MOV.U32 R24, RZ, RZ, R21 ;  /* 0x000000ffff187224 */ /* 0x000fe400078e0015 */
[----:B------:R-:W-:Y:S01]  /*0550*/  IMAD R3, R3, R26, R15 ;  /* 0x0000001a03037224 */ /* 0x000fe200078e020f */
[----:B------:R-:W-:Y:S02]  /*0560*/  PRMT R26, R0, 0xbbb3, RZ ;  /* 0x0000bbb3001a7816 */ /* 0x000fe400000000ff */
[----:B------:R-:W-:Y:S01]  /*0570*/  IABS R21, R24 ;  /* 0x0000001800157213 */ /* 0x000fe20000000000 */
[----:B0-----:R-:W-:Y:S02]  /*0580*/  VIADD R15, R2, 0xffffffe ;  /* 0x0ffffffe020f7836 */ /* 0x001fe40000000000 */
[----:B------:R-:W-:Y:S02]  /*0590*/  @!P0 IMAD.IADD R4, R4, 0x1, -R23 ;  /* 0x0000000104048824 */ /* 0x000fe400078e0a17 */
[----:B------:R-:W-:Y:S01]  /*05a0*/  IMAD.HI.U32 R2, R16, R21, RZ ;  /* 0x0000001510027227 */ /* 0x000fe200078e00ff */
[----:B------:R-:W-:-:S03]  /*05b0*/  IABS R25, R9 ;  /* 0x0000000900197213 */ /* 0x000fc60000000000 */
[----:B------:R-:W-:Y:S01]  /*05c0*/  IMAD.MOV.U32 R16, RZ, RZ, R26 ;  /* 0x000000ffff107224 */ /* 0x000fe200078e001a */
[----:B------:R-:W-:Y:S02]  /*05d0*/  PRMT R26, R17, 0x9991, RZ ;  /* 0x00009991111a7816 */ /* 0x000fe400000000ff */
[----:B------:R-:W-:Y:S02]  /*05e0*/  ISETP.GT.U32.AND P3, PT, R23, R4, PT ;  /* 0x000000041700720c */ /* 0x000fe40003f64070 */
[----:B------:R-:W-:Y:S01]  /*05f0*/  IABS R27, R26 ;  /* 0x0000001a001b7213 */ /* 0x000fe20000000000 */
[----:B------:R-:W0:Y:S01]  /*0600*/  F2I.FTZ.U32.TRUNC.NTZ R15, R15 ;  /* 0x0000000f000f7305 */ /* 0x000e22000021f000 */
[----:B------:R-:W-:Y:S02]  /*0610*/  IADD3 R25, RZ, -R25, RZ ;  /* 0x80000019ff197210 */ /* 0x000fe40007ffe0ff */
[----:B------:R-:W-:-:S03]  /*0620*/  ISETP.GE.AND P2, PT, R28, RZ, PT ;  /* 0x000000ff1c00720c */ /* 0x000fc60003f46270 */
[----:B------:R-:W-:Y:S02]  /*0630*/  IMAD.MOV.U32 R0, RZ, RZ, R25 ;  /* 0x000000ffff007224 */ /* 0x000fe400078e0019 */
[----:B------:R-:W1:Y:S02]  /*0640*/  I2F.RP R28, R27 ;  /* 0x0000001b001c7306 */ /* 0x000e640000209400 */
[----:B------:R-:W-:Y:S01]  /*0650*/  IMAD R2, R2, R0, R21 ;  /* 0x0000000002027224 */ /* 0x000fe200078e0215 */
[----:B------:R-:W-:Y:S02]  /*0660*/  IABS R0, R5 ;  /* 0x0000000500007213 */ /* 0x000fe40000000000 */
[----:B------:R-:W-:Y:S01]  /*0670*/  IABS R21, R16 ;  /* 0x0000001000157213 */ /* 0x000fe20000000000 */
[----:B------:R-:W-:Y:S01]  /*0680*/  @!P3 IMAD.IADD R4, R4, 0x1, -R23 ;  /* 0x000000010404b824 */ /* 0x000fe200078e0a17 */
[----:B------:R-:W-:Y:S01]  /*0690*/  ISETP.GT.U32.AND P3, PT, R20, R3, PT ;  /* 0x000000031400720c */ /* 0x000fe20003f64070 */
[----:B------:R-:W-:-:S02]  /*06a0*/  IMAD.MOV R0, RZ, RZ, -R0 ;  /* 0x000000ffff007224 */ /* 0x000fc400078e0a00 */
[----:B------:R-:W-:-:S04]  /*06b0*/  IMAD.HI.U32 R14, R14, R21, RZ ;  /* 0x000000150e0e7227 */ /* 0x000fc800078e00ff */
[----:B0-----:R-:W-:Y:S01]  /*06c0*/  IMAD.MOV R25, RZ, RZ, -R15 ;  /* 0x000000ffff197224 */ /* 0x001fe200078e0a0f */
[----:B-1----:R-:W0:Y:S01]  /*06d0*/  MUFU.RCP R28, R28 ;  /* 0x0000001c001c7308 */ /* 0x002e220000001000 */
[----:B------:R-:W-:Y:S02]  /*06e0*/  IMAD R0, R14, R0, R21 ;  /* 0x000000000e007224 */ /* 0x000fe400078e0215 */
[----:B------:R-:W-:Y:S01]  /*06f0*/  IMAD R21, R25, R12, RZ ;  /* 0x0000000c19157224 */ /* 0x000fe200078e02ff */
[----:B-----5:R-:W-:Y:S01]  /*0700*/  PRMT R25, R19, 0x8880, RZ ;  /* 0x0000888013197816 */ /* 0x020fe200000000ff */
[----:B------:R-:W-:Y:S02]  /*0710*/  IMAD.MOV.U32 R14, RZ, RZ, RZ ;  /* 0x000000ffff0e7224 */ /* 0x000fe400078e00ff */
[----:B------:R-:W-:Y:S02]  /*0720*/  @!P3 IMAD.IADD R3, R3, 0x1, -R20 ;  /* 0x000000010303b824 */ /* 0x000fe400078e0a14 */
[----:B------:R-:W-:Y:S01]  /*0730*/  IMAD.HI.U32 R14, R15, R21, R14 ;  /* 0x000000150f0e7227 */ /* 0x000fe200078e000e */
[----:B------:R-:W-:-:S02]  /*0740*/  IABS R15, R10 ;  /* 0x0000000a000f7213 */ /* 0x000fc40000000000 */
[----:B------:R-:W-:Y:S02]  /*0750*/  IABS R21, R25 ;  /* 0x0000001900157213 */ /* 0x000fe40000000000 */
[----:B------:R-:W-:Y:S01]  /*0760*/  ISETP.GT.U32.AND P3, PT, R20, R3, PT ;  /* 0x000000031400720c */ /* 0x000fe20003f64070 */
[----:B------:R-:W-:Y:S02]  /*0770*/  IMAD.MOV R15, RZ, RZ, -R15 ;  /* 0x000000ffff0f7224 */ /* 0x000fe400078e0a0f */
[----:B------:R-:W-:-:S04]  /*0780*/  IMAD.HI.U32 R14, R14, R21, RZ ;  /* 0x000000150e0e7227 */ /* 0x000fc800078e00ff */
[----:B------:R-:W-:Y:S01]  /*0790*/  IMAD R21, R14, R15, R21 ;  /* 0x0000000f0e157224 */ /* 0x000fe200078e0215 */
[----:B0-----:R-:W-:Y:S02]  /*07a0*/  IADD3 R15, R28, 0xffffffe, RZ ;  /* 0x0ffffffe1c0f7810 */ /* 0x001fe40007ffe0ff */
[----:B------:R-:W-:-:S04]  /*07b0*/  PRMT R23, R17, 0xaaa2, RZ ;  /* 0x0000aaa211177816 */ /* 0x000fc800000000ff */
[----:B------:R-:W0:Y:S01]  /*07c0*/  F2I.FTZ.U32.TRUNC.NTZ R15, R15 ;  /* 0x0000000f000f7305 */ /* 0x000e22000021f000 */
[----:B------:R-:W-:Y:S02]  /*07d0*/  @!P3 IADD3 R3, R3, -R20, RZ ;  /* 0x800000140303b210 */ /* 0x000fe40007ffe0ff */
[----:B------:R-:W-:-:S05]  /*07e0*/  IABS R20, R23 ;  /* 0x0000001700147213 */ /* 0x000fca0000000000 */
[----:B------:R-:W1:Y:S01]  /*07f0*/  I2F.RP R28, R20 ;  /* 0x00000014001c7306 */ /* 0x000e620000209400 */
[----:B------:R-:W-:Y:S01]  /*0800*/  ISETP.GE.AND P0, PT, R24, RZ, PT ;  /* 0x000000ff1800720c */ /* 0x000fe20003f06270 */
[----:B0-----:R-:W-:Y:S01]  /*0810*/  IMAD.MOV R14, RZ, RZ, -R15 ;  /* 0x000000ffff0e7224 */ /* 0x001fe200078e0a0f */
[----:B------:R-:W-:-:S03]  /*0820*/  PRMT R24, R19, 0x9991, RZ ;  /* 0x0000999113187816 */ /* 0x000fc600000000ff */
[----:B------:R-:W-:Y:S02]  /*0830*/  IMAD R29, R14, R27, RZ ;  /* 0x0000001b0e1d7224 */ /* 0x000fe400078e02ff */
[----:B------:R-:W-:Y:S01]  /*0840*/  IMAD.MOV.U32 R14, RZ, RZ, RZ ;  /* 0x000000ffff0e7224 */ /* 0x000fe200078e00ff */
[----:B------:R-:W-:Y:S01]  /*0850*/  ISETP.GE.AND P1, PT, R22, RZ, PT ;  /* 0x000000ff1600720c */ /* 0x000fe20003f26270 */
[----:B-1----:R-:W0:Y:S01]  /*0860*/  MUFU.RCP R28, R28 ;  /* 0x0000001c001c7308 */ /* 0x002e220000001000 */
[----:B------:R-:W-:Y:S01]  /*0870*/  IABS R22, R26 ;  /* 0x0000001a00167213 */ /* 0x000fe20000000000 */
[----:B------:R-:W-:Y:S01]  /*0880*/  IMAD.HI.U32 R14, R15, R29, R14 ;  /* 0x0000001d0f0e7227 */ /* 0x000fe200078e000e */
[----:B------:R-:W-:Y:S02]  /*0890*/  IABS R15, R24 ;  /* 0x00000018000f7213 */ /* 0x000fe40000000000 */
[----:B------:R-:W-:Y:S01]  /*08a0*/  ISETP.GT.U32.AND P4, PT, R13, R2, PT ;  /* 0x000000020d00720c */ /* 0x000fe20003f84070 */
[----:B------:R-:W-:-:S02]  /*08b0*/  IMAD.MOV R22, RZ, RZ, -R22 ;  /* 0x000000ffff167224 */ /* 0x000fc400078e0a16 */
[----:B------:R-:W-:Y:S01]  /*08c0*/  IMAD.HI.U32 R14, R14, R15, RZ ;  /* 0x0000000f0e0e7227 */ /* 0x000fe200078e00ff */
[----:B------:R-:W-:-:S03]  /*08d0*/  ISETP.GT.U32.AND P5, PT, R7, R0, PT ;  /* 0x000000000700720c */ /* 0x000fc60003fa4070 */
[----:B------:R-:W-:Y:S01]  /*08e0*/  IMAD R22, R14, R22, R15 ;  /* 0x000000160e167224 */ /* 0x000fe200078e020f */
[----:B------:R-:W-:-:S04]  /*08f0*/  PRMT R14, R18, 0x7770, RZ ;  /* 0x00007770120e7816 */ /* 0x000fc800000000ff */
[----:B------:R-:W-:Y:S01]  /*0900*/  ISETP.NE.AND P3, PT, R14, RZ, PT ;  /* 0x000000ff0e00720c */ /* 0x000fe20003f65270 */
[----:B------:R-:W-:Y:S02]  /*0910*/  @!P4 IMAD.IADD R2, R2, 0x1, -R13 ;  /* 0x000000010202c824 */ /* 0x000fe400078e0a0d */
[----:B0-----:R-:W-:-:S03]  /*0920*/  VIADD R14, R28, 0xffffffe ;  /* 0x0ffffffe1c0e7836 */ /* 0x001fc60000000000 */
[----:B------:R-:W-:Y:S01]  /*0930*/  ISETP.GT.U32.AND P4, PT, R13, R2, PT ;  /* 0x000000020d00720c */ /* 0x000fe20003f84070 */
[----:B------:R-:W0:Y:S01]  /*0940*/  F2I.FTZ.U32.TRUNC.NTZ R15, R14 ;  /* 0x0000000e000f7305 */ /* 0x000e22000021f000 */
[----:B------:R-:W-:-:S05]  /*0950*/  @!P5 IMAD.IADD R0, R0, 0x1, -R7 ;  /* 0x000000010000d824 */ /* 0x000fca00078e0a07 */
[----:B------:R-:W-:Y:S02]  /*0960*/  ISETP.GT.U32.AND P5, PT, R7, R0, PT ;  /* 0x000000000700720c */ /* 0x000fe40003fa4070 */
[----:B------:R-:W-:-:S04]  /*0970*/  @!P2 IADD3 R4, -R4, RZ, RZ ;  /* 0x000000ff0404a210 */ /* 0x000fc80007ffe1ff */
[----:B------:R-:W-:Y:S02]  /*0980*/  @!P4 IMAD.IADD R2, R2, 0x1, -R13 ;  /* 0x000000010202c824 */ /* 0x000fe400078e0a0d */
[----:B0-----:R-:W-:Y:S01]  /*0990*/  IMAD.MOV R13, RZ, RZ, -R15 ;  /* 0x000000ffff0d7224 */ /* 0x001fe200078e0a0f */
[----:B------:R-:W-:Y:S01]  /*09a0*/  @!P3 LOP3.LUT R4, RZ, R11, RZ, 0x33, !PT ;  /* 0x0000000bff04b212 */ /* 0x000fe200078e33ff */
[----:B------:R-:W-:Y:S02]  /*09b0*/  IMAD.MOV.U32 R14, RZ, RZ, RZ ;  /* 0x000000ffff0e7224 */ /* 0x000fe400078e00ff */
[----:B------:R-:W-:Y:S02]  /*09c0*/  IMAD R11, R13, R20, RZ ;  /* 0x000000140d0b7224 */ /* 0x000fe400078e02ff */
[----:B------:R-:W-:Y:S01]  /*09d0*/  @!P5 IMAD.IADD R0, R0, 0x1, -R7 ;  /* 0x000000010000d824 */ /* 0x000fe200078e0a07 */
[----:B------:R-:W-:Y:S01]  /*09e0*/  PRMT R7, R18, 0x7771, RZ ;  /* 0x0000777112077816 */ /* 0x000fe200000000ff */
[----:B------:R-:W-:Y:S01]  /*09f0*/  IMAD.HI.U32 R14, R15, R11, R14 ;  /* 0x0000000b0f0e7227 */ /* 0x000fe200078e000e */
[----:B------:R-:W-:-:S02]  /*0a00*/  PRMT R11, R19, 0xaaa2, RZ ;  /* 0x0000aaa2130b7816 */ /* 0x000fc400000000ff */
[----:B------:R-:W-:Y:S02]  /*0a10*/  ISETP.NE.AND P2, PT, R7, RZ, PT ;  /* 0x000000ff0700720c */ /* 0x000fe40003f45270 */
[----:B------:R-:W-:Y:S02]  /*0a20*/  IABS R13, R23 ;  /* 0x00000017000d7213 */ /* 0x000fe40000000000 */
[----:B------:R-:W-:-:S03]  /*0a30*/  IABS R7, R11 ;  /* 0x0000000b00077213 */ /* 0x000fc60000000000 */
[----:B------:R-:W-:Y:S02]  /*0a40*/  IMAD.MOV R13, RZ, RZ, -R13 ;  /* 0x000000ffff0d7224 */ /* 0x000fe400078e0a0d */
[----:B------:R-:W-:-:S04]  /*0a50*/  IMAD.HI.U32 R14, R14, R7, RZ ;  /* 0x000000070e0e7227 */ /* 0x000fc800078e00ff */
[----:B------:R-:W-:Y:S02]  /*0a60*/  IMAD.MOV.U32 R15, RZ, RZ, R3 ;  /* 0x000000ffff0f7224 */ /* 0x000fe400078e0003 */
[----:B------:R-:W-:Y:S01]  /*0a70*/  IMAD R7, R14, R13, R7 ;  /* 0x0000000d0e077224 */ /* 0x000fe200078e0207 */
[----:B------:R-:W-:Y:S01]  /*0a80*/  PRMT R13, R17, 0xbbb3, RZ ;  /* 0x0000bbb3110d7816 */ /* 0x000fe200000000ff */
[----:B------:R-:W-:Y:S01]  /*0a90*/  @!P1 IMAD.MOV R15, RZ, RZ, -R15 ;  /* 0x000000ffff0f9224 */ /* 0x000fe200078e0a0f */
[----:B------:R-:W-:Y:S02]  /*0aa0*/  @!P2 LOP3.LUT R15, RZ, R6, RZ, 0x33, !PT ;  /* 0x00000006ff0fa212 */ /* 0x000fe400078e33ff */
[----:B------:R-:W-:-:S04]  /*0ab0*/  IABS R6, R13 ;  /* 0x0000000d00067213 */ /* 0x000fc80000000000 */
[----:B------:R-:W0:Y:S01]  /*0ac0*/  I2F.RP R28, R6 ;  /* 0x00000006001c7306 */ /* 0x000e220000209400 */
[----:B------:R-:W-:-:S07]  /*0ad0*/  PRMT R3, R18, 0x7772, RZ ;  /* 0x0000777212037816 */ /* 0x000fce00000000ff */
[----:B0-----:R-:W0:Y:S01]  /*0ae0*/  MUFU.RCP R28, R28 ;  /* 0x0000001c001c7308 */ /* 0x001e220000001000 */
[----:B------:R-:W-:Y:S02]  /*0af0*/  ISETP.NE.AND P1, PT, R3, RZ, PT ;  /* 0x000000ff0300720c */ /* 0x000fe40003f25270 */
[----:B------:R-:W-:Y:S01]  /*0b00*/  ISETP.GT.U32.AND P2, PT, R12, R21, PT ;  /* 0x000000150c00720c */ /* 0x000fe20003f44070 */
[----:B0-----:R-:W-:-:S06]  /*0b10*/  VIADD R3, R28, 0xffffffe ;  /* 0x0ffffffe1c037836 */ /* 0x001fcc0000000000 */
[----:B------:R-:W0:Y:S01]  /*0b20*/  F2I.FTZ.U32.TRUNC.NTZ R3, R3 ;  /* 0x0000000300037305 */ /* 0x000e22000021f000 */
[----:B------:R-:W-:Y:S01]  /*0b30*/  IMAD.MOV.U32 R14, RZ, RZ, R2 ;  /* 0x000000ffff0e7224 */ /* 0x000fe200078e0002 */
[----:B------:R-:W-:-:S04]  /*0b40*/  PRMT R2, R17, 0x7770, RZ ;  /* 0x0000777011027816 */ /* 0x000fc800000000ff */
[----:B------:R-:W-:Y:S01]  /*0b50*/  @!P2 IMAD.IADD R21, R21, 0x1, -R12 ;  /* 0x000000011515a824 */ /* 0x000fe200078e0a0c */
[----:B------:R-:W-:Y:S02]  /*0b60*/  ISETP.GT.U32.AND P3, PT, R27, R22, PT ;  /* 0x000000161b00720c */ /* 0x000fe40003f64070 */
[----:B------:R-:W-:Y:S02]  /*0b70*/  @!P0 IADD3 R14, -R14, RZ, RZ ;  /* 0x000000ff0e0e8210 */ /* 0x000fe40007ffe1ff */
[----:B------:R-:W-:Y:S02]  /*0b80*/  ISETP.NE.AND P5, PT, R2, RZ, PT ;  /* 0x000000ff0200720c */ /* 0x000fe40003fa5270 */
[----:B------:R-:W-:Y:S02]  /*0b90*/  @!P1 LOP3.LUT R14, RZ, R9, RZ, 0x33, !PT ;  /* 0x00000009ff0e9212 */ /* 0x000fe400078e33ff */
[----:B------:R-:W-:Y:S02]  /*0ba0*/  ISETP.GT.U32.AND P2, PT, R12, R21, PT ;  /* 0x000000150c00720c */ /* 0x000fe40003f44070 */
[----:B------:R-:W-:Y:S01]  /*0bb0*/  PRMT R2, R17, 0x7771, RZ ;  /* 0x0000777111027816 */ /* 0x000fe200000000ff */
[----:B0-----:R-:W-:-:S03]  /*0bc0*/  IMAD.MOV R9, RZ, RZ, -R3 ;  /* 0x000000ffff097224 */ /* 0x001fc600078e0a03 */
[----:B------:R-:W-:Y:S01]  /*0bd0*/  ISETP.NE.AND P4, PT, R2, RZ, PT ;  /* 0x000000ff0200720c */ /* 0x000fe20003f85270 */
[----:B------:R-:W-:Y:S02]  /*0be0*/  IMAD R9, R9, R6, RZ ;  /* 0x0000000609097224 */ /* 0x000fe400078e02ff */
[----:B------:R-:W-:Y:S02]  /*0bf0*/  IMAD.MOV.U32 R2, RZ, RZ, RZ ;  /* 0x000000ffff027224 */ /* 0x000fe400078e00ff */
[----:B------:R-:W-:Y:S02]  /*0c00*/  @!P3 IMAD.IADD R22, R22, 0x1, -R27 ;  /* 0x000000011616b824 */ /* 0x000fe400078e0a1b */
[----:B------:R-:W-:Y:S01]  /*0c10*/  IMAD.HI.U32 R3, R3, R9, R2 ;  /* 0x0000000903037227 */ /* 0x000fe200078e0002 */
[----:B------:R-:W-:Y:S02]  /*0c20*/  PRMT R2, R19, 0xbbb3, RZ ;  /* 0x0000bbb313027816 */ /* 0x000fe400000000ff */
[----:B------:R-:W-:Y:S01]  /*0c30*/  ISETP.GT.U32.AND P3, PT, R27, R22, PT ;  /* 0x000000161b00720c */ /* 0x000fe20003f64070 */
[----:B------:R-:W-:Y:S01]  /*0c40*/  @!P2 IMAD.IADD R21, R21, 0x1, -R12 ;  /* 0x000000011515a824 */ /* 0x000fe200078e0a0c */
[----:B------:R-:W-:-:S02]  /*0c50*/  IABS R9, R13 ;  /* 0x0000000d00097213 */ /* 0x000fc40000000000 */
[----:B------:R-:W-:Y:S02]  /*0c60*/  IABS R12, R2 ;  /* 0x00000002000c7213 */ /* 0x000fe40000000000 */
[----:B------:R-:W-:Y:S02]  /*0c70*/  IADD3 R9, RZ, -R9, RZ ;  /* 0x80000009ff097210 */ /* 0x000fe40007ffe0ff */
[----:B------:R-:W-:Y:S01]  /*0c80*/  ISETP.GT.U32.AND P2, PT, R20, R7, PT ;  /* 0x000000071400720c */ /* 0x000fe20003f44070 */
[----:B------:R-:W-:-:S04]  /*0c90*/  IMAD.HI.U32 R3, R3, R12, RZ ;  /* 0x0000000c03037227 */ /* 0x000fc800078e00ff */
[----:B------:R-:W-:Y:S02]  /*0ca0*/  IMAD R3, R3, R9, R12 ;  /* 0x0000000903037224 */ /* 0x000fe400078e020c */
[----:B------:R-:W-:-:S03]  /*0cb0*/  @!P3 IMAD.IADD R22, R22, 0x1, -R27 ;  /* 0x000000011616b824 */ /* 0x000fc600078e0a1b */
[----:B------:R-:W-:Y:S02]  /*0cc0*/  ISETP.GT.U32.AND P3, PT, R6, R3, PT ;  /* 0x000000030600720c */ /* 0x000fe40003f64070 */
[----:B------:R-:W-:Y:S01]  /*0cd0*/  ISETP.GE.AND P1, PT, R25, RZ, PT ;  /* 0x000000ff1900720c */ /* 0x000fe20003f26270 */
[----:B------:R-:W-:Y:S01]  /*0ce0*/  @!P2 IMAD.IADD R7, R7, 0x1, -R20 ;  /* 0x000000010707a824 */ /* 0x000fe200078e0a14 */
[----:B------:R-:W-:-:S04]  /*0cf0*/  ISETP.GE.AND P0, PT, R24, RZ, PT ;  /* 0x000000ff1800720c */ /* 0x000fc80003f06270 */
[----:B------:R-:W-:Y:S02]  /*0d00*/  ISETP.GT.U32.AND P6, PT, R20, R7, PT ;  /* 0x000000071400720c */ /* 0x000fe40003fc4070 */
[----:B------:R-:W-:-:S03]  /*0d10*/  ISETP.GE.AND P2, PT, R11, RZ, PT ;  /* 0x000000ff0b00720c */ /* 0x000fc60003f46270 */
[----:B------:R-:W-:Y:S02]  /*0d20*/  @!P3 IMAD.IADD R3, R3, 0x1, -R6 ;  /* 0x000000010303b824 */ /* 0x000fe400078e0a06 */
[----:B------:R-:W-:Y:S01]  /*0d30*/  @!P1 IMAD.MOV R21, RZ, RZ, -R21 ;  /* 0x000000ffff159224 */ /* 0x000fe200078e0a15 */
[----:B------:R-:W-:Y:S02]  /*0d40*/  PRMT R9, R17, 0x7772, RZ ;  /* 0x0000777211097816 */ /* 0x000fe400000000ff */
[----:B------:R-:W-:Y:S02]  /*0d50*/  ISETP.GT.U32.AND P1, PT, R6, R3, PT ;  /* 0x000000030600720c */ /* 0x000fe40003f24070 */
[----:B------:R-:W-:Y:S01]  /*0d60*/  PRMT R18, R18, 0x7773, RZ ;  /* 0x0000777312127816 */ /* 0x000fe200000000ff */
[----:B------:R-:W-:Y:S01]  /*0d70*/  @!P6 IMAD.IADD R7, R7, 0x1, -R20 ;  /* 0x000000010707e824 */ /* 0x000fe200078e0a14 */
[----:B------:R-:W-:Y:S01]  /*0d80*/  ISETP.NE.AND P3, PT, R9, RZ, PT ;  /* 0x000000ff0900720c */ /* 0x000fe20003f65270 */
[----:B------:R-:W-:Y:S01]  /*0d90*/  @!P0 IMAD.MOV R22, RZ, RZ, -R22 ;  /* 0x000000ffff168224 */ /* 0x000fe200078e0a16 */
[----:B------:R-:W-:Y:S01]  /*0da0*/  PRMT R17, R17, 0x7773, RZ ;  /* 0x0000777311117816 */ /* 0x000fe200000000ff */
[----:B------:R-:W-:Y:S01]  /*0db0*/  @!P2 IMAD.MOV R7, RZ, RZ, -R7 ;  /* 0x000000ffff07a224 */ /* 0x000fe200078e0a07 */
[----:B------:R-:W-:-:S02]  /*0dc0*/  ISETP.GE.AND P0, PT, R16, RZ, PT ;  /* 0x000000ff1000720c */ /* 0x000fc40003f06270 */
[----:B------:R-:W-:Y:S02]  /*0dd0*/  @!P5 LOP3.LUT R21, RZ, R10, RZ, 0x33, !PT ;  /* 0x0000000aff15d212 */ /* 0x000fe400078e33ff */
[----:B------:R-:W-:Y:S02]  /*0de0*/  ISETP.NE.AND P6, PT, R18, RZ, PT ;  /* 0x000000ff1200720c */ /* 0x000fe40003fc5270 */
[----:B------:R-:W-:Y:S02]  /*0df0*/  ISETP.GE.AND P2, PT, R2, RZ, PT ;  /* 0x000000ff0200720c */ /* 0x000fe40003f46270 */
[----:B------:R-:W-:Y:S01]  /*0e00*/  ISETP.NE.AND P5, PT, R17, RZ, PT ;  /* 0x000000ff1100720c */ /* 0x000fe20003fa5270 */
[----:B------:R-:W-:Y:S01]  /*0e10*/  UIADD3 UR5, UP0, UR4, UR6, URZ ;  /* 0x0000000604057290 */ /* 0x000fe2000ff1e03f */
[----:B------:R-:W-:Y:S02]  /*0e20*/  @!P1 IADD3 R3, R3, -R6, RZ ;  /* 0x8000000603039210 */ /* 0x000fe40007ffe0ff */
[----:B------:R-:W-:Y:S01]  /*0e30*/  @!P4 LOP3.LUT R22, RZ, R26, RZ, 0x33, !PT ;  /* 0x0000001aff16c212 */ /* 0x000fe200078e33ff */
[----:B------:R-:W-:Y:S01]  /*0e40*/  IMAD.MOV.U32 R6, RZ, RZ, R0 ;  /* 0x000000ffff067224 */ /* 0x000fe200078e0000 */
[----:B------:R-:W-:Y:S01]  /*0e50*/  UIADD3.X UR6, URZ, UR7, URZ, UP0, !UPT ;  /* 0x000000073f067290 */ /* 0x000fe200087fe43f */
[----:B------:R-:W-:Y:S01]  /*0e60*/  PRMT R15, R15, 0x7604, R4 ;  /* 0x000076040f0f7816 */ /* 0x000fe20000000004 */
[----:B------:R-:W-:Y:S01]  /*0e70*/  IMAD.MOV.U32 R0, RZ, RZ, R3 ;  /* 0x000000ffff007224 */ /* 0x000fe200078e0003 */
[----:B------:R-:W-:-:S02]  /*0e80*/  @!P3 LOP3.LUT R7, RZ, R23, RZ, 0x33, !PT ;  /* 0x00000017ff07b212 */ /* 0x000fc400078e33ff */
[----:B------:R-:W-:Y:S01]  /*0e90*/  PRMT R4, R22, 0x7604, R21 ;  /* 0x0000760416047816 */ /* 0x000fe20000000015 */
[----:B------:R-:W-:Y:S01]  /*0ea0*/  @!P0 IMAD.MOV R6, RZ, RZ, -R6 ;  /* 0x000000ffff068224 */ /* 0x000fe200078e0a06 */
[----:B------:R-:W-:Y:S01]  /*0eb0*/  @!P6 LOP3.LUT R6, RZ, R5, RZ, 0x33, !PT ;  /* 0x00000005ff06e212 */ /* 0x000fe200078e33ff */
[----:B------:R-:W-:Y:S01]  /*0ec0*/  @!P2 IMAD.MOV R0, RZ, RZ, -R0 ;  /* 0x000000ffff00a224 */ /* 0x000fe200078e0a00 */
[----:B------:R-:W-:Y:S01]  /*0ed0*/  PRMT R15, R14, 0x7054, R15 ;  /* 0x000070540e0f7816 */ /* 0x000fe2000000000f */
[----:B------:R-:W-:Y:S01]  /*0ee0*/  IMAD.U32 R2, RZ, RZ, UR5 ;  /* 0x00000005ff027e24 */ /* 0x000fe2000f8e00ff */
[----:B------:R-:W-:Y:S01]  /*0ef0*/  @!P5 LOP3.LUT R0, RZ, R13, RZ, 0x33, !PT ;  /* 0x0000000dff00d212 */ /* 0x000fe200078e33ff */
[----:B------:R-:W-:Y:S01]  /*0f00*/  IMAD.U32 R3, RZ, RZ, UR6 ;  /* 0x00000006ff037e24 */ /* 0x000fe2000f8e00ff */
[----:B------:R-:W-:Y:S02]  /*0f10*/  PRMT R5, R7, 0x7054, R4 ;  /* 0x0000705407057816 */ /* 0x000fe40000000004 */
[----:B------:R-:W-:Y:S01]  /*0f20*/  PRMT R15, R6, 0x654, R15 ;  /* 0x00000654060f7816 */ /* 0x000fe2000000000f */
[----:B------:R-:W-:Y:S01]  /*0f30*/  IMAD.WIDE R8, R8, 0x4, R2 ;  /* 0x0000000408087825 */ /* 0x000fe200078e0202 */
[----:B------:R-:W-:-:S04]  /*0f40*/  PRMT R5, R0, 0x654, R5 ;  /* 0x0000065400057816 */ /* 0x000fc80000000005 */
[----:B------:R-:W-:Y:S04]  /*0f50*/  STG.E desc[UR8][R8.64], R15 ;  /* 0x0000000f08007986 */ /* 0x000fe8000c101908 */
[----:B------:R-:W-:Y:S01]  /*0f60*/  STG.E desc[UR8][R8.64+0x200], R5 ;  /* 0x0002000508007986 */ /* 0x000fe2000c101908 */
[----:B------:R-:W-:Y:S05]  /*0f70*/  EXIT ;  /* 0x000000000000794d */ /* 0x000fea0003800000 */
.L_x_24712:
        /* <DEDUP_REMOVED lines=131> */
.L_x_24714:
[----:B------:R-:W-:Y:S05]  /*17b0*/  BSYNC B0 ;  /* 0x0000000000007941 */ /* 0x000fea0003800000 */
.L_x_24713:
        /* <DEDUP_REMOVED lines=26> */
.L_x_24716:
[----:B------:R-:W-:Y:S05]  /*1960*/  BSYNC B0 ;  /* 0x0000000000007941 */ /* 0x000fea0003800000 */
.L_x_24715:
        /* <DEDUP_REMOVED lines=26> */
.L_x_24718:
[----:B------:R-:W-:Y:S05]  /*1b10*/  BSYNC B0 ;  /* 0x0000000000007941 */ /* 0x000fea0003800000 */
.L_x_24717:
        /* <DEDUP_REMOVED lines=26> */
.L_x_24720:
[----:B------:R-:W-:Y:S05]  /*1cc0*/  BSYNC B0 ;  /* 0x0000000000007941 */ /* 0x000fea0003800000 */
.L_x_24719:
        /* <DEDUP_REMOVED lines=37> */
.L_x_24722:
[----:B------:R-:W-:Y:S05]  /*1f20*/  BSYNC B0 ;  /* 0x0000000000007941 */ /* 0x000fea0003800000 */
.L_x_24721:
        /* <DEDUP_REMOVED lines=25> */
.L_x_24724:
[----:B------:R-:W-:Y:S05]  /*20c0*/  BSYNC B0 ;  /* 0x0000000000007941 */ /* 0x000fea0003800000 */
.L_x_24723:
        /* <DEDUP_REMOVED lines=25> */
.L_x_24726:
[----:B------:R-:W-:Y:S05]  /*2260*/  BSYNC B0 ;  /* 0x0000000000007941 */ /* 0x000fea0003800000 */
.L_x_24725:
        /* <DEDUP_REMOVED lines=25> */
.L_x_24728:
[----:B------:R-:W-:Y:S05]  /*2400*/  BSYNC B0 ;  /* 0x0000000000007941 */ /* 0x000fea0003800000 */
.L_x_24727:
        /* <DEDUP_REMOVED lines=9> */
[----:B------:R-:W-:-:S04]  /*24a0*/  IADD3 R4, P0, R4, UR6, RZ ;  /* 0x0000000604047c10 */ /* 0x000fc8000ff1e0ff */
[----:B------:R-:W-:Y:S02]  /*24b0*/  IADD3.X R5, RZ, UR7, RZ, P0, !PT ;  /* 0x00000007ff057c10 */ /* 0x000fe400087fe4ff */
[----:B------:R-:W-:-:S03]  /*24c0*/  ISETP.GE.AND P0, PT, R3, R0, PT ;  /* 0x000000000300720c */ /* 0x000fc60003f06270 */
[----:B------:R0:W-:Y:S10]  /*24d0*/  STG.E.U8 desc[UR8][R4.64], R12 ;  /* 0x0000000c04007986 */ /* 0x0001f4000c101108 */
[----:B------:R-:W-:Y:S05]  /*24e0*/  @P0 BRA `(.L_x_24732) ;  /* 0x0000000000380947 */ /* 0x000fea0003800000 */
[C---:B0-----:R-:W-:Y:S01]  /*24f0*/  VIADD R4, R3.reuse, UR4 ;  /* 0x0000000403047c36 */ /* 0x041fe20008000000 */
[----:B------:R-:W-:Y:S01]  /*2500*/  ULDC.64 UR6, c[0x0][0x218] ;  /* 0x0000860000067ab9 */ /* 0x000fe20000000a00 */
[----:B------:R-:W-:-:S03]  /*2510*/  VIADD R3, R3, 0x80 ;  /* 0x0000008003037836 */ /* 0x000fc60000000000 */
[----:B------:R-:W-:-:S05]  /*2520*/  IADD3 R4, P0, R4, UR6, RZ ;  /* 0x0000000604047c10 */ /* 0x000fca000ff1e0ff */
[----:B------:R-:W-:-:S05]  /*2530*/  IMAD.X R5, RZ, RZ, UR7, P0 ;  /* 0x00000007ff057e24 */ /* 0x000fca00080e06ff */
[----:B------:R0:W-:Y:S03]  /*2540*/  STG.E.U8 desc[UR8][R4.64], R13 ;  /* 0x0000000d04007986 */ /* 0x0001e6000c101108 */
.L_x_24731:
[----:B------:R-:W-:-:S13]  /*2550*/  ISETP.GE.AND P0, PT, R3, R0, PT ;  /* 0x000000000300720c */ /* 0x000fda0003f06270 */
[----:B------:R-:W-:Y:S05]  /*2560*/  @P0 BRA `(.L_x_24733) ;  /* 0x0000000000380947 */ /* 0x000fea0003800000 */
[C---:B0-----:R-:W-:Y:S01]  /*2570*/  VIADD R4, R3.reuse, UR4 ;  /* 0x0000000403047c36 */ /* 0x041fe20008000000 */
[----:B------:R-:W-:Y:S01]  /*2580*/  ULDC.64 UR6, c[0x0][0x218] ;  /* 0x0000860000067ab9 */ /* 0x000fe20000000a00 */
[----:B------:R-:W-:-:S03]  /*2590*/  IADD3 R3, R3, 0x80, RZ ;  /* 0x0000008003037810 */ /* 0x000fc60007ffe0ff */
[----:B------:R-:W-:-:S05]  /*25a0*/  IADD3 R4, P0, R4, UR6, RZ ;  /* 0x0000000604047c10 */ /* 0x000fca000ff1e0ff */
[----:B------:R-:W-:-:S05]  /*25b0*/  IMAD.X R5, RZ, RZ, UR7, P0 ;  /* 0x00000007ff057e24 */ /* 0x000fca00080e06ff */
[----:B------:R1:W-:Y:S03]  /*25c0*/  STG.E.U8 desc[UR8][R4.64], R8 ;  /* 0x0000000804007986 */ /* 0x0003e6000c101108 */
.L_x_24732:
[----:B------:R-:W-:-:S13]  /*25d0*/  ISETP.GE.AND P0, PT, R3, R0, PT ;  /* 0x000000000300720c */ /* 0x000fda0003f06270 */
[----:B------:R-:W-:Y:S05]  /*25e0*/  @P0 BRA `(.L_x_24734) ;  /* 0x00000000003c0947 */ /* 0x000fea0003800000 */
[C---:B01----:R-:W-:Y:S01]  /*25f0*/  VIADD R4, R3.reuse, UR4 ;  /* 0x0000000403047c36 */ /* 0x043fe20008000000 */
[----:B------:R-:W-:Y:S01]  /*2600*/  ULDC.64 UR6, c[0x0][0x218] ;  /* 0x0000860000067ab9 */ /* 0x000fe20000000a00 */
[----:B------:R-:W-:-:S03]  /*2610*/  VIADD R3, R3, 0x80 ;  /* 0x0000008003037836 */ /* 0x000fc60000000000 */
[----:B------:R-:W-:-:S05]  /*2620*/  IADD3 R4, P0, R4, UR6, RZ ;  /* 0x0000000604047c10 */ /* 0x000fca000ff1e0ff */
[----:B------:R-:W-:-:S05]  /*2630*/  IMAD.X R5, RZ, RZ, UR7, P0 ;  /* 0x00000007ff057e24 */ /* 0x000fca00080e06ff */
[----:B------:R1:W-:Y:S03]  /*2640*/  STG.E.U8 desc[UR8][R4.64], R9 ;  /* 0x0000000904007986 */ /* 0x0003e6000c101108 */
.L_x_24733:
        /* <DEDUP_REMOVED lines=9> */
.L_x_24734:
[----:B------:R-:W-:Y:S05]  /*26e0*/  BSYNC B1 ;  /* 0x0000000000017941 */ /* 0x000fea0003800000 */
.L_x_24730:
[----:B------:R-:W-:-:S13]  /*26f0*/  ISETP.GE.AND P0, PT, R3, R0, PT ;  /* 0x000000000300720c */ /* 0x000fda0003f06270 */
[----:B-1----:R-:W1:Y:S01]  /*2700*/  @!P0 LDC.64 R8, c[0x0][0x218] ;  /* 0x00008600ff088b82 */ /* 0x002e620000000a00 */
[C---:B0-2---:R-:W-:Y:S01]  /*2710*/  @!P0 IADD3 R5, R3.reuse, UR4, RZ ;  /* 0x0000000403058c10 */ /* 0x045fe2000fffe0ff */
[----:B------:R-:W-:-:S03]  /*2720*/  @!P0 VIADD R3, R3, 0x80 ;  /* 0x0000008003038836 */ /* 0x000fc60000000000 */
[----:B-1----:R-:W-:-:S05]  /*2730*/  @!P0 IADD3 R4, P1, R5, R8, RZ ;  /* 0x0000000805048210 */ /* 0x002fca0007f3e0ff */
[----:B------:R-:W-:-:S05]  /*2740*/  @!P0 IMAD.X R5, RZ, RZ, R9, P1 ;  /* 0x000000ffff058224 */ /* 0x000fca00008e0609 */
[----:B------:R2:W-:Y:S03]  /*2750*/  @!P0 STG.E.U8 desc[UR8][R4.64], R14 ;  /* 0x0000000e04008986 */ /* 0x0005e6000c101108 */
.L_x_24735:
[----:B------:R-:W-:Y:S05]  /*2760*/  BSYNC B0 ;  /* 0x0000000000007941 */ /* 0x000fea0003800000 */
.L_x_24729:
        /* <DEDUP_REMOVED lines=9> */
.L_x_24736:
        /* <DEDUP_REMOVED lines=16> */
.L_x_57449:


//--------------------- .text._ZN2at6native29vectorized_elementwise_kernelILi8ENS0_13BinaryFunctorIaaaZZZNS0_16fmod_kernel_cudaERNS_18TensorIteratorBaseEENKUlvE_clEvENKUlvE0_clEvEUlaaE_EESt5arrayIPcLm3EEEEviT0_T1_ --------------------------
	.section	.text._ZN2at6native29vectorized_elementwise_kernelILi8ENS0_13BinaryFunctorIaaaZZZNS0_16fmod_kernel_cudaERNS_18TensorIteratorBaseEENKUlvE_clEvENKUlvE0_clEvEUlaaE_EESt5arrayIPcLm3EEEEviT0_T1_,"ax",@progbits
	.align	128
        .global         _ZN2at6native29vectorized_elementwise_kernelILi8ENS0_13BinaryFunctorIaaaZZZNS0_16fmod_kernel_cudaERNS_18TensorIteratorBaseEENKUlvE_clEvENKUlvE0_clEvEUlaaE_EESt5arrayIPcLm3EEEEviT0_T1_
        .type           _ZN2at6native29vectorized_elementwise_kernelILi8ENS0_13BinaryFunctorIaaaZZZNS0_16fmod_kernel_cudaERNS_18TensorIteratorBaseEENKUlvE_clEvENKUlvE0_clEvEUlaaE_EESt5arrayIPcLm3EEEEviT0_T1_,@function
        .size           _ZN2at6native29vectorized_elementwise_kernelILi8ENS0_13BinaryFunctorIaaaZZZNS0_16fmod_kernel_cudaERNS_18TensorIteratorBaseEENKUlvE_clEvENKUlvE0_clEvEUlaaE_EESt5arrayIPcLm3EEEEviT0_T1_,(.L_x_57450 - _ZN2at6native29vectorized_elementwise_kernelILi8ENS0_13BinaryFunctorIaaaZZZNS0_16fmod_kernel_cudaERNS_18TensorIteratorBaseEENKUlvE_clEvENKUlvE0_clEvEUlaaE_EESt5arrayIPcLm3EEEEviT0_T1_)
        .other          _ZN2at6native29vectorized_elementwise_kernelILi8ENS0_13BinaryFunctorIaaaZZZNS0_16fmod_kernel_cudaERNS_18TensorIteratorBaseEENKUlvE_clEvENKUlvE0_clEvEUlaaE_EESt5arrayIPcLm3EEEEviT0_T1_,@"STO_CUDA_ENTRY STV_DEFAULT"
_ZN2at6native29vectorized_elementwise_kernelILi8ENS0_13BinaryFunctorIaaaZZZNS0_16fmod_kernel_cudaERNS_18TensorIteratorBaseEENKUlvE_clEvENKUlvE0_clEvEUlaaE_EESt5arrayIPcLm3EEEEviT0_T1_:
.text._ZN2at6native29vectorized_elementwise_kernelILi8ENS0_13BinaryFunctorIaaaZZZNS0_16fmod_kernel_cudaERNS_18TensorIteratorBaseEENKUlvE_clEvENKUlvE0_clEvEUlaaE_EESt5arrayIPcLm3EEEEviT0_T1_:
        /* <DEDUP_REMOVED lines=16> */
[----:B0-----:R-:W-:-:S06]  /*0100*/  IMAD.WIDE.U32 R2, R0, 0x8, R2 ;  /* 0x0000000800027825 */ /* 0x001fcc00078e0002 */
[----:B------:R-:W2:Y:S01]  /*0110*/  LDG.E.64 R2, desc[UR8][R2.64] ;  /* 0x0000000802027981 */ /* 0x000ea2000c1e1b00 */
[----:B------:R-:W-:-:S04]  /*0120*/  UIADD3 UR6, UP0, UR4, UR6, URZ ;  /* 0x0000000604067290 */ /* 0x000fc8000ff1e03f */
[----:B------:R-:W-:Y:S02]  /*0130*/  UIADD3.X UR5, UR5, UR7, URZ, UP0, !UPT ;  /* 0x0000000705057290 */ /* 0x000fe400087fe43f */
[----:B------:R-:W-:Y:S01]  /*0140*/  IMAD.U32 R4, RZ, RZ, UR6 ;  /* 0x00000006ff047e24 */ /* 0x000fe2000f8e00ff */
[----:B------:R-:W-:-:S03]  /*0150*/  ULDC.64 UR6, c[0x0][0x218] ;  /* 0x0000860000067ab9 */ /* 0x000fc60000000a00 */
[----:B------:R-:W-:Y:S02]  /*0160*/  IMAD.U32 R5, RZ, RZ, UR5 ;  /* 0x00000005ff057e24 */ /* 0x000fe4000f8e00ff */
[----:B------:R-:W-:-:S06]  /*0170*/  IMAD.WIDE.U32 R4, R0, 0x8, R4 ;  /* 0x0000000800047825 */ /* 0x000fcc00078e0004 */
[----:B------:R-:W3:Y:S01]  /*0180*/  LDG.E.64 R4, desc[UR8][R4.64] ;  /* 0x0000000804047981 */ /* 0x000ee2000c1e1b00 */
[----:B------:R-:W-:-:S04]  /*0190*/  UIADD3 UR5, UP0, UR4, UR6, URZ ;  /* 0x0000000604057290 */ /* 0x000fc8000ff1e03f */
[----:B------:R-:W-:Y:S01]  /*01a0*/  UIADD3.X UR6, URZ, UR7, URZ, UP0, !UPT ;  /* 0x000000073f067290 */ /* 0x000fe200087fe43f */
[C---:B--2---:R-:W-:Y:S02]  /*01b0*/  LOP3.LUT R7, R2.reuse, 0xffff, RZ, 0xc0, !PT ;  /* 0x0000ffff02077812 */ /* 0x044fe400078ec0ff */
[----:B------:R-:W-:Y:S02]  /*01c0*/  PRMT R8, R2, 0x7732, RZ ;  /* 0x0000773202087816 */ /* 0x000fe400000000ff */
[----:B------:R-:W-:Y:S02]  /*01d0*/  SHF.R.U32.HI R2, RZ, 0x8, R7 ;  /* 0x00000008ff027819 */ /* 0x000fe40000011607 */
[----:B------:R-:W-:Y:S02]  /*01e0*/  PRMT R9, R8, 0x8880, RZ ;  /* 0x0000888008097816 */ /* 0x000fe400000000ff */
[----:B------:R-:W-:Y:S02]  /*01f0*/  PRMT R14, R7, 0x8880, RZ ;  /* 0x00008880070e7816 */ /* 0x000fe400000000ff */
[----:B------:R-:W-:Y:S01]  /*0200*/  LOP3.LUT R7, R2, 0xffff, RZ, 0xc0, !PT ;  /* 0x0000ffff02077812 */ /* 0x000fe200078ec0ff */
[----:B------:R-:W-:Y:S01]  /*0210*/  IMAD.MOV.U32 R2, RZ, RZ, R9 ;  /* 0x000000ffff027224 */ /* 0x000fe200078e0009 */
[----:B------:R-:W-:-:S02]  /*0220*/  IABS R19, R14 ;  /* 0x0000000e00137213 */ /* 0x000fc40000000000 */
[----:B------:R-:W-:Y:S02]  /*0230*/  SHF.R.U32.HI R8, RZ, 0x8, R8 ;  /* 0x00000008ff087819 */ /* 0x000fe40000011608 */
[----:B------:R-:W0:Y:S01]  /*0240*/  I2F.RP R6, R19 ;  /* 0x0000001300067306 */ /* 0x000e220000209400 */
[----:B------:R-:W-:Y:S02]  /*0250*/  PRMT R15, R7, 0x8880, RZ ;  /* 0x00008880070f7816 */ /* 0x000fe400000000ff */
[----:B------:R-:W-:Y:S02]  /*0260*/  IABS R20, R2 ;  /* 0x0000000200147213 */ /* 0x000fe40000000000 */
[----:B------:R-:W-:Y:S02]  /*0270*/  LOP3.LUT R7, R8, 0xffff, RZ, 0xc0, !PT ;  /* 0x0000ffff08077812 */ /* 0x000fe400078ec0ff */
[----:B------:R-:W-:Y:S01]  /*0280*/  IABS R18, R15 ;  /* 0x0000000f00127213 */ /* 0x000fe20000000000 */
[----:B------:R-:W1:Y:S01]  /*0290*/  I2F.RP R12, R20 ;  /* 0x00000014000c7306 */ /* 0x000e620000209400 */
[----:B------:R-:W-:-:S04]  /*02a0*/  PRMT R16, R7, 0x8880, RZ ;  /* 0x0000888007107816 */ /* 0x000fc800000000ff */
[----:B------:R-:W-:-:S03]  /*02b0*/  IABS R17, R16 ;  /* 0x0000001000117213 */ /* 0x000fc60000000000 */
        /* <DEDUP_REMOVED lines=8> */
[----:B------:R1:W4:Y:S01]  /*0340*/  F2I.FTZ.U32.TRUNC.NTZ R7, R6 ;  /* 0x0000000600077305 */ /* 0x000322000021f000 */
[----:B--2---:R-:W-:Y:S01]  /*0350*/  VIADD R10, R21, 0xffffffe ;  /* 0x0ffffffe150a7836 */ /* 0x004fe20000000000 */
[----:B------:R-:W-:-:S06]  /*0360*/  LOP3.LUT R21, R3, 0xffff, RZ, 0xc0, !PT ;  /* 0x0000ffff03157812 */ /* 0x000fcc00078ec0ff */
[----:B------:R2:W5:Y:S01]  /*0370*/  F2I.FTZ.U32.TRUNC.NTZ R9, R8 ;  /* 0x0000000800097305 */ /* 0x000562000021f000 */
[----:B0-----:R-:W-:Y:S02]  /*0380*/  VIADD R13, R22, 0xffffffe ;  /* 0x0ffffffe160d7836 */ /* 0x001fe40000000000 */
[----:B-1----:R-:W-:Y:S02]  /*0390*/  IMAD.MOV.U32 R6, RZ, RZ, RZ ;  /* 0x000000ffff067224 */ /* 0x002fe400078e00ff */
[----:B----4-:R-:W-:-:S03]  /*03a0*/  IMAD.MOV R12, RZ, RZ, -R7 ;  /* 0x000000ffff0c7224 */ /* 0x010fc600078e0a07 */
[----:B------:R-:W0:Y:S01]  /*03b0*/  F2I.FTZ.U32.TRUNC.NTZ R11, R10 ;  /* 0x0000000a000b7305 */ /* 0x000e22000021f000 */
[----:B--2---:R-:W-:Y:S02]  /*03c0*/  IMAD.MOV.U32 R8, RZ, RZ, RZ ;  /* 0x000000ffff087224 */ /* 0x004fe400078e00ff */
[----:B------:R-:W-:Y:S02]  /*03d0*/  IMAD R23, R12, R19, RZ ;  /* 0x000000130c177224 */ /* 0x000fe400078e02ff */
[----:B-----5:R-:W-:-:S03]  /*03e0*/  IMAD.MOV R27, RZ, RZ, -R9 ;  /* 0x000000ffff1b7224 */ /* 0x020fc600078e0a09 */
[----:B------:R-:W1:Y:S01]  /*03f0*/  F2I.FTZ.U32.TRUNC.NTZ R13, R13 ;  /* 0x0000000d000d7305 */ /* 0x000e62000021f000 */
[----:B------:R-:W-:-:S04]  /*0400*/  IMAD.HI.U32 R23, R7, R23, R6 ;  /* 0x0000001707177227 */ /* 0x000fc800078e0006 */
[----:B------:R-:W-:Y:S01]  /*0410*/  IMAD R7, R27, R20, RZ ;  /* 0x000000141b077224 */ /* 0x000fe200078e02ff */
[----:B0-----:R-:W-:Y:S01]  /*0420*/  IADD3 R25, RZ, -R11, RZ ;  /* 0x8000000bff197210 */ /* 0x001fe20007ffe0ff */
[----:B------:R-:W-:Y:S02]  /*0430*/  IMAD.MOV.U32 R10, RZ, RZ, RZ ;  /* 0x000000ffff0a7224 */ /* 0x000fe400078e00ff */
[----:B------:R-:W-:Y:S01]  /*0440*/  IMAD.HI.U32 R9, R9, R7, R8 ;  /* 0x0000000709097227 */ /* 0x000fe200078e0008 */
[----:B------:R-:W-:Y:S02]  /*0450*/  PRMT R8, R21, 0x8880, RZ ;  /* 0x0000888015087816 */ /* 0x000fe400000000ff */
[----:B---3--:R-:W-:Y:S01]  /*0460*/  LOP3.LUT R7, R4, 0xffff, RZ, 0xc0, !PT ;  /* 0x0000ffff04077812 */ /* 0x008fe200078ec0ff */
[----:B------:R-:W-:Y:S02]  /*0470*/  IMAD R25, R25, R18, RZ ;  /* 0x0000001219197224 */ /* 0x000fe400078e02ff */
[----:B-1----:R-:W-:Y:S01]  /*0480*/  IMAD.MOV R12, RZ, RZ, -R13 ;  /* 0x000000ffff0c7224 */ /* 0x002fe200078e0a0d */
[----:B------:R-:W-:Y:S01]  /*0490*/  PRMT R22, R7, 0x8880, RZ ;  /* 0x0000888007167816 */ /* 0x000fe200000000ff */
[----:B------:R-:W-:Y:S01]  /*04a0*/  IMAD.HI.U32 R6, R11, R25, R10 ;  /* 0x000000190b067227 */ /* 0x000fe200078e000a */
[----:B------:R-:W-:-:S02]  /*04b0*/  IABS R25, R8 ;  /* 0x0000000800197213 */ /* 0x000fc40000000000 */
[----:B------:R-:W-:Y:S01]  /*04c0*/  IABS R10, R22 ;  /* 0x00000016000a7213 */ /* 0x000fe20000000000 */
[----:B------:R-:W-:Y:S01]  /*04d0*/  IMAD R11, R12, R17, RZ ;  /* 0x000000110c0b7224 */ /* 0x000fe200078e02ff */
[----:B------:R-:W0:Y:S01]  /*04e0*/  I2F.RP R26, R25 ;  /* 0x00000019001a7306 */ /* 0x000e220000209400 */
[----:B------:R-:W-:Y:S01]  /*04f0*/  IMAD.MOV.U32 R12, RZ, RZ, RZ ;  /* 0x000000ffff0c7224 */ /* 0x000fe200078e00ff */
[----:B------:R-:W-:Y:S01]  /*0500*/  ISETP.GE.AND P1, PT, R22, RZ, PT ;  /* 0x000000ff1600720c */ /* 0x000fe20003f26270 */
[----:B------:R-:W-:-:S04]  /*0510*/  IMAD.HI.U32 R23, R23, R10, RZ ;  /* 0x0000000a17177227 */ /* 0x000fc800078e00ff */
[----:B------:R-:W-:Y:S01]  /*0520*/  IMAD.HI.U32 R12, R13, R11, R12 ;  /* 0x0000000b0d0c7227 */ /* 0x000fe200078e000c */
[----:B------:R-:W-:Y:S02]  /*0530*/  PRMT R13, R4, 0x7732, RZ ;  /* 0x00007732040d7816 */ /* 0x000fe400000000ff */
[----:B------:R-:W-:Y:S02]  /*0540*/  IABS R4, R14 ;  /* 0x0000000e00047213 */ /* 0x000fe40000000000 */
[----:B------:R-:W-:Y:S02]  /*0550*/  PRMT R24, R13, 0x8880, RZ ;  /* 0x000088800d187816 */ /* 0x000fe400000000ff */
[----:B------:R-:W-:Y:S01]  /*0560*/  IABS R11, R2 ;  /* 0x00000002000b7213 */ /* 0x000fe20000000000 */
[----:B------:R-:W-:Y:S01]  /*0570*/  IMAD.MOV R4, RZ, RZ, -R4 ;  /* 0x000000ffff047224 */ /* 0x000fe200078e0a04 */
[----:B------:R-:W-:Y:S02]  /*0580*/  IABS R28, R24 ;  /* 0x00000018001c7213 */ /* 0x000fe40000000000 */
[----:B------:R-:W-:Y:S01]  /*0590*/  SHF.R.U32.HI R13, RZ, 0x8, R13 ;  /* 0x00000008ff0d7819 */ /* 0x000fe2000001160d */
[----:B------:R-:W-:Y:S01]  /*05a0*/  IMAD R10, R23, R4, R10 ;  /* 0x00000004170a7224 */ /* 0x000fe200078e020a */
[----:B------:R-:W-:Y:S01]  /*05b0*/  SHF.R.U32.HI R4, RZ, 0x8, R7 ;  /* 0x00000008ff047819 */ /* 0x000fe20000011607 */
[----:B------:R-:W-:Y:S01]  /*05c0*/  IMAD.MOV R11, RZ, RZ, -R11 ;  /* 0x000000ffff0b7224 */ /* 0x000fe200078e0a0b */
[----:B0-----:R-:W0:Y:S01]  /*05d0*/  MUFU.RCP R7, R26 ;  /* 0x0000001a00077308 */ /* 0x001e220000001000 */
[----:B------:R-:W-:Y:S01]  /*05e0*/  IMAD.HI.U32 R9, R9, R28, RZ ;  /* 0x0000001c09097227 */ /* 0x000fe200078e00ff */
[----:B------:R-:W-:-:S02]  /*05f0*/  LOP3.LUT R4, R4, 0xffff, RZ, 0xc0, !PT ;  /* 0x0000ffff04047812 */ /* 0x000fc400078ec0ff */
[----:B------:R-:W-:Y:S01]  /*0600*/  IABS R23, R15 ;  /* 0x0000000f00177213 */ /* 0x000fe20000000000 */
[----:B------:R-:W-:Y:S01]  /*0610*/  IMAD R11, R9, R11, R28 ;  /* 0x0000000b090b7224 */ /* 0x000fe200078e021c */
[----:B------:R-:W-:Y:S02]  /*0620*/  PRMT R4, R4, 0x8880, RZ ;  /* 0x0000888004047816 */ /* 0x000fe400000000ff */
[----:B------:R-:W-:Y:S01]  /*0630*/  LOP3.LUT R13, R13, 0xffff, RZ, 0xc0, !PT ;  /* 0x0000ffff0d0d7812 */ /* 0x000fe200078ec0ff */
[----:B------:R-:W-:Y:S01]  /*0640*/  IMAD.MOV R23, RZ, RZ, -R23 ;  /* 0x000000ffff177224 */ /* 0x000fe200078e0a17 */
[----:B------:R-:W-:Y:S02]  /*0650*/  IABS R9, R4 ;  /* 0x0000000400097213 */ /* 0x000fe40000000000 */
[----:B------:R-:W-:Y:S02]  /*0660*/  PRMT R13, R13, 0x8880, RZ ;  /* 0x000088800d0d7816 */ /* 0x000fe400000000ff */
[----:B------:R-:W-:Y:S01]  /*0670*/  ISETP.GT.U32.AND P0, PT, R19, R10, PT ;  /* 0x0000000a1300720c */ /* 0x000fe20003f04070 */
[----:B------:R-:W-:Y:S01]  /*0680*/  IMAD.HI.U32 R6, R6, R9, RZ ;  /* 0x0000000906067227 */ /* 0x000fe200078e00ff */
[----:B------:R-:W-:-:S03]  /*0690*/  ISETP.GE.AND P2, PT, R24, RZ, PT ;  /* 0x000000ff1800720c */ /* 0x000fc60003f46270 */
[----:B0-----:R-:W-:Y:S02]  /*06a0*/  VIADD R7, R7, 0xffffffe ;  /* 0x0ffffffe07077836 */ /* 0x001fe40000000000 */
[----:B------:R-:W-:Y:S01]  /*06b0*/  IMAD R9, R6, R23, R9 ;  /* 0x0000001706097224 */ /* 0x000fe200078e0209 */
[----:B------:R-:W-:Y:S02]  /*06c0*/  IABS R6, R16 ;  /* 0x0000001000067213 */ /* 0x000fe40000000000 */
[----:B------:R-:W-:Y:S01]  /*06d0*/  IABS R23, R13 ;  /* 0x0000000d00177213 */ /* 0x000fe20000000000 */
[----:B------:R-:W0:Y:S02]  /*06e0*/  F2I.FTZ.U32.TRUNC.NTZ R7, R7 ;  /* 0x0000000700077305 */ /* 0x000e24000021f000 */
[----:B------:R-:W-:Y:S02]  /*06f0*/  IMAD.MOV R6, RZ, RZ, -R6 ;  /* 0x000000ffff067224 */ /* 0x000fe400078e0a06 */
[----:B------:R-:W-:-:S04]  /*0700*/  IMAD.HI.U32 R12, R12, R23, RZ ;  /* 0x000000170c0c7227 */ /* 0x000fc800078e00ff */
[----:B------:R-:W-:Y:S02]  /*0710*/  IMAD R12, R12, R6, R23 ;  /* 0x000000060c0c7224 */ /* 0x000fe400078e0217 */
[----:B------:R-:W-:Y:S02]  /*0720*/  IMAD.MOV.U32 R6, RZ, RZ, RZ ;  /* 0x000000ffff067224 */ /* 0x000fe400078e00ff */
[----:B------:R-:W-:Y:S01]  /*0730*/  @!P0 IMAD.IADD R10, R10, 0x1, -R19 ;  /* 0x000000010a0a8824 */ /* 0x000fe200078e0a13 */
[----:B------:R-:W-:Y:S01]  /*0740*/  ISETP.GT.U32.AND P5, PT, R17, R12, PT ;  /* 0x0000000c1100720c */ /* 0x000fe20003fa4070 */
[----:B0-----:R-:W-:-:S03]  /*0750*/  IMAD.MOV R26, RZ, RZ, -R7 ;  /* 0x000000ffff1a7224 */ /* 0x001fc600078e0a07 */
[----:B------:R-:W-:Y:S01]  /*0760*/  ISETP.GT.U32.AND P0, PT, R19, R10, PT ;  /* 0x0000000a1300720c */ /* 0x000fe20003f04070 */
[----:B------:R-:W-:Y:S01]  /*0770*/  IMAD R23, R26, R25, RZ ;  /* 0x000000191a177224 */ /* 0x000fe200078e02ff */
[----:B------:R-:W-:-:S03]  /*0780*/  LOP3.LUT R26, R5, 0xffff, RZ, 0xc0, !PT ;  /* 0x0000ffff051a7812 */ /* 0x000fc600078ec0ff */
[----:B------:R-:W-:Y:S01]  /*0790*/  IMAD.HI.U32 R7, R7, R23, R6 ;  /* 0x0000001707077227 */ /* 0x000fe200078e0006 */
[----:B------:R-:W-:Y:S02]  /*07a0*/  PRMT R6, R26, 0x8880, RZ ;  /* 0x000088801a067816 */ /* 0x000fe400000000ff */
[----:B------:R-:W-:Y:S01]  /*07b0*/  IABS R23, R8 ;  /* 0x0000000800177213 */ /* 0x000fe20000000000 */
[----:B------:R-:W-:Y:S01]  /*07c0*/  @!P5 IMAD.IADD R12, R12, 0x1, -R17 ;  /* 0x000000010c0cd824 */ /* 0x000fe200078e0a11 */
[----:B------:R-:W-:Y:S02]  /*07d0*/  IABS R22, R6 ;  /* 0x0000000600167213 */ /* 0x000fe40000000000 */
[----:B------:R-:W-:Y:S01]  /*07e0*/  ISETP.GE.AND P4, PT, R6, RZ, PT ;  /* 0x000000ff0600720c */ /* 0x000fe20003f86270 */
[----:B------:R-:W-:Y:S01]  /*07f0*/  IMAD.MOV R23, RZ, RZ, -R23 ;  /* 0x000000ffff177224 */ /* 0x000fe200078e0a17 */
[----:B------:R-:W-:Y:S01]  /*0800*/  SHF.R.U32.HI R24, RZ, 0x8, R26 ;  /* 0x00000008ff187819 */ /* 0x000fe2000001161a */
[----:B------:R-:W-:Y:S01]  /*0810*/  IMAD.HI.U32 R7, R7, R22, RZ ;  /* 0x0000001607077227 */ /* 0x000fe200078e00ff */
[----:B------:R-:W-:-:S02]  /*0820*/  ISETP.NE.AND P5, PT, R14, RZ, PT ;  /* 0x000000ff0e00720c */ /* 0x000fc40003fa5270 */
[----:B------:R-:W-:Y:S01]  /*0830*/  LOP3.LUT R24, R24, 0xffff, RZ, 0xc0, !PT ;  /* 0x0000ffff18187812 */ /* 0x000fe200078ec0ff */
[----:B------:R-:W-:Y:S01]  /*0840*/  IMAD R22, R7, R23, R22 ;  /* 0x0000001707167224 */ /* 0x000fe200078e0216 */
[----:B------:R-:W-:Y:S01]  /*0850*/  SHF.R.U32.HI R7, RZ, 0x8, R21 ;  /* 0x00000008ff077819 */ /* 0x000fe20000011615 */
[----:B------:R-:W-:Y:S01]  /*0860*/  @!P0 IMAD.IADD R10, R10, 0x1, -R19 ;  /* 0x000000010a0a8824 */ /* 0x000fe200078e0a13 */
[----:B------:R-:W-:Y:S02]  /*0870*/  ISETP.GT.U32.AND P0, PT, R20, R11, PT ;  /* 0x0000000b1400720c */ /* 0x000fe40003f04070 */
[----:B------:R-:W-:Y:S01]  /*0880*/  LOP3.LUT R7, R7, 0xffff, RZ, 0xc0, !PT ;  /* 0x0000ffff07077812 */ /* 0x000fe200078ec0ff */
[----:B------:R-:W-:Y:S01]  /*0890*/  @!P1 IMAD.MOV R10, RZ, RZ, -R10 ;  /* 0x000000ffff0a9224 */ /* 0x000fe200078e0a0a */
[----:B------:R-:W-:Y:S02]  /*08a0*/  ISETP.GT.U32.AND P3, PT, R25, R22, PT ;  /* 0x000000161900720c */ /* 0x000fe40003f64070 */
[----:B------:R-:W-:-:S02]  /*08b0*/  PRMT R21, R7, 0x8880, RZ ;  /* 0x0000888007157816 */ /* 0x000fc400000000ff */
[----:B------:R-:W-:Y:S02]  /*08c0*/  PRMT R24, R24, 0x8880, RZ ;  /* 0x0000888018187816 */ /* 0x000fe400000000ff */
[----:B------:R-:W-:Y:S02]  /*08d0*/  IABS R23, R21 ;  /* 0x0000001500177213 */ /* 0x000fe40000000000 */
[----:B------:R-:W-:Y:S01]  /*08e0*/  ISETP.GT.U32.AND P1, PT, R17, R12, PT ;  /* 0x0000000c1100720c */ /* 0x000fe20003f24070 */
[----:B------:R-:W-:Y:S01]  /*08f0*/  @!P0 IMAD.IADD R11, R11, 0x1, -R20 ;  /* 0x000000010b0b8824 */ /* 0x000fe200078e0a14 */
[----:B------:R-:W0:Y:S01]  /*0900*/  I2F.RP R27, R23 ;  /* 0x00000017001b7306 */ /* 0x000e220000209400 */
[----:B------:R-:W-:Y:S02]  /*0910*/  @!P5 LOP3.LUT R10, RZ, R14, RZ, 0x33, !PT ;  /* 0x0000000eff0ad212 */ /* 0x000fe400078e33ff */
[----:B------:R-:W-:Y:S01]  /*0920*/  @!P3 IMAD.IADD R22, R22, 0x1, -R25 ;  /* 0x000000011616b824 */ /* 0x000fe200078e0a19 */
[----:B------:R-:W-:-:S02]  /*0930*/  ISETP.GT.U32.AND P0, PT, R20, R11, PT ;  /* 0x0000000b1400720c */ /* 0x000fc40003f04070 */
[----:B------:R-:W-:Y:S02]  /*0940*/  LOP3.LUT R10, R10, 0xff, RZ, 0xc0, !PT ;  /* 0x000000ff0a0a7812 */ /* 0x000fe400078ec0ff */
[----:B------:R-:W-:-:S03]  /*0950*/  ISETP.GT.U32.AND P3, PT, R25, R22, PT ;  /* 0x000000161900720c */ /* 0x000fc60003f64070 */
[----:B------:R-:W-:Y:S01]  /*0960*/  @!P1 IMAD.IADD R12, R12, 0x1, -R17 ;  /* 0x000000010c0c9824 */ /* 0x000fe200078e0a11 */
[----:B------:R-:W-:Y:S01]  /*0970*/  ISETP.NE.AND P1, PT, R8, RZ, PT ;  /* 0x000000ff0800720c */ /* 0x000fe20003f25270 */
[----:B0-----:R-:W0:Y:S04]  /*0980*/  MUFU.RCP R27, R27 ;  /* 0x0000001b001b7308 */ /* 0x001e280000001000 */
[----:B------:R-:W-:Y:S01]  /*0990*/  @!P0 IMAD.IADD R11, R11, 0x1, -R20 ;  /* 0x000000010b0b8824 */ /* 0x000fe200078e0a14 */
[----:B------:R-:W-:Y:S02]  /*09a0*/  IABS R20, R21 ;  /* 0x0000001500147213 */ /* 0x000fe40000000000 */
[----:B------:R-:W-:Y:S01]  /*09b0*/  ISETP.GT.U32.AND P0, PT, R18, R9, PT ;  /* 0x000000091200720c */ /* 0x000fe20003f04070 */
[----:B------:R-:W-:Y:S01]  /*09c0*/  @!P3 IMAD.IADD R22, R22, 0x1, -R25 ;  /* 0x000000011616b824 */ /* 0x000fe200078e0a19 */
[----:B------:R-:W-:Y:S01]  /*09d0*/  IABS R25, R24 ;  /* 0x0000001800197213 */ /* 0x000fe20000000000 */
[----:B------:R-:W-:Y:S01]  /*09e0*/  IMAD.MOV R20, RZ, RZ, -R20 ;  /* 0x000000ffff147224 */ /* 0x000fe200078e0a14 */
[----:B------:R-:W-:Y:S01]  /*09f0*/  ISETP.GE.AND P3, PT, R4, RZ, PT ;  /* 0x000000ff0400720c */ /* 0x000fe20003f66270 */
[----:B------:R-:W-:-:S02]  /*0a00*/  IMAD.MOV.U32 R4, RZ, RZ, RZ ;  /* 0x000000ffff047224 */ /* 0x000fc400078e00ff */
[----:B------:R-:W-:Y:S01]  /*0a10*/  @!P4 IMAD.MOV R22, RZ, RZ, -R22 ;  /* 0x000000ffff16c224 */ /* 0x000fe200078e0a16 */
[----:B------:R-:W-:Y:S01]  /*0a20*/  ISETP.NE.AND P4, PT, R2, RZ, PT ;  /* 0x000000ff0200720c */ /* 0x000fe20003f85270 */
[----:B------:R-:W-:Y:S01]  /*0a30*/  @!P2 IMAD.MOV R11, RZ, RZ, -R11 ;  /* 0x000000ffff0ba224 */ /* 0x000fe200078e0a0b */
[----:B------:R-:W-:Y:S02]  /*0a40*/  ISETP.GE.AND P2, PT, R24, RZ, PT ;  /* 0x000000ff1800720c */ /* 0x000fe40003f46270 */
[----:B0-----:R-:W-:Y:S01]  /*0a50*/  IADD3 R7, R27, 0xffffffe, RZ ;  /* 0x0ffffffe1b077810 */ /* 0x001fe20007ffe0ff */
[----:B------:R-:W-:Y:S01]  /*0a60*/  @!P0 IMAD.IADD R9, R9, 0x1, -R18 ;  /* 0x0000000109098824 */ /* 0x000fe200078e0a12 */
[----:B------:R-:W-:Y:S02]  /*0a70*/  PRMT R27, R3, 0x7732, RZ ;  /* 0x00007732031b7816 */ /* 0x000fe400000000ff */
[----:B------:R-:W-:Y:S02]  /*0a80*/  @!P1 LOP3.LUT R22, RZ, R8, RZ, 0x33, !PT ;  /* 0x00000008ff169212 */ /* 0x000fe400078e33ff */
[----:B------:R-:W0:Y:S01]  /*0a90*/  F2I.FTZ.U32.TRUNC.NTZ R7, R7 ;  /* 0x0000000700077305 */ /* 0x000e22000021f000 */
[----:B------:R-:W-:-:S02]  /*0aa0*/  PRMT R3, R27, 0x8880, RZ ;  /* 0x000088801b037816 */ /* 0x000fc400000000ff */
[----:B------:R-:W-:Y:S02]  /*0ab0*/  ISETP.GT.U32.AND P0, PT, R18, R9, PT ;  /* 0x000000091200720c */ /* 0x000fe40003f04070 */
[----:B------:R-:W-:Y:S02]  /*0ac0*/  IABS R19, R3 ;  /* 0x0000000300137213 */ /* 0x000fe40000000000 */
[----:B------:R-:W-:Y:S01]  /*0ad0*/  @!P4 LOP3.LUT R11, RZ, R2, RZ, 0x33, !PT ;  /* 0x00000002ff0bc212 */ /* 0x000fe200078e33ff */
[----:B------:R-:W-:Y:S01]  /*0ae0*/  IMAD.U32 R2, RZ, RZ, UR5 ;  /* 0x00000005ff027e24 */ /* 0x000fe2000f8e00ff */
[----:B------:R-:W-:Y:S02]  /*0af0*/  ISETP.NE.AND P4, PT, R3, RZ, PT ;  /* 0x000000ff0300720c */ /* 0x000fe40003f85270 */
[----:B------:R-:W-:Y:S02]  /*0b00*/  ISETP.GE.AND P1, PT, R13, RZ, PT ;  /* 0x000000ff0d00720c */ /* 0x000fe40003f26270 */
[----:B------:R-:W-:Y:S01]  /*0b10*/  LOP3.LUT R11, R11, 0xff, RZ, 0xc0, !PT ;  /* 0x000000ff0b0b7812 */ /* 0x000fe200078ec0ff */
[----:B0-----:R-:W-:-:S02]  /*0b20*/  IMAD.MOV R6, RZ, RZ, -R7 ;  /* 0x000000ffff067224 */ /* 0x001fc400078e0a07 */
[----:B------:R-:W-:Y:S02]  /*0b30*/  @!P0 IADD3 R9, R9, -R18, RZ ;  /* 0x8000001209098210 */ /* 0x000fe40007ffe0ff */
[----:B------:R-:W-:Y:S01]  /*0b40*/  LOP3.LUT R22, R22, 0xff, RZ, 0xc0, !PT ;  /* 0x000000ff16167812 */ /* 0x000fe200078ec0ff */
[----:B------:R-:W-:Y:S02]  /*0b50*/  IMAD R29, R6, R23, RZ ;  /* 0x00000017061d7224 */ /* 0x000fe400078e02ff */
[----:B------:R-:W-:Y:S02]  /*0b60*/  IMAD.MOV.U32 R6, RZ, RZ, RZ ;  /* 0x000000ffff067224 */ /* 0x000fe400078e00ff */
[----:B------:R-:W-:Y:S01]  /*0b70*/  @!P3 IMAD.MOV R9, RZ, RZ, -R9 ;  /* 0x000000ffff09b224 */ /* 0x000fe200078e0a09 */
[----:B------:R-:W-:Y:S01]  /*0b80*/  ISETP.NE.AND P3, PT, R21, RZ, PT ;  /* 0x000000ff1500720c */ /* 0x000fe20003f65270 */
[----:B------:R-:W-:Y:S02]  /*0b90*/  IMAD.HI.U32 R6, R7, R29, R6 ;  /* 0x0000001d07067227 */ /* 0x000fe400078e0006 */
[----:B------:R-:W0:Y:S02]  /*0ba0*/  I2F.RP R7, R19 ;  /* 0x0000001300077306 */ /* 0x000e240000209400 */
[----:B------:R-:W-:-:S02]  /*0bb0*/  @!P1 IMAD.MOV R12, RZ, RZ, -R12 ;  /* 0x000000ffff0c9224 */ /* 0x000fc400078e0a0c */
[----:B------:R-:W-:-:S04]  /*0bc0*/  IMAD.HI.U32 R6, R6, R25, RZ ;  /* 0x0000001906067227 */ /* 0x000fc800078e00ff */
[----:B------:R-:W-:-:S05]  /*0bd0*/  IMAD R20, R6, R20, R25 ;  /* 0x0000001406147224 */ /* 0x000fca00078e0219 */
[----:B------:R-:W-:Y:S01]  /*0be0*/  ISETP.GT.U32.AND P0, PT, R23, R20, PT ;  /* 0x000000141700720c */ /* 0x000fe20003f04070 */
[----:B0-----:R-:W0:-:S12]  /*0bf0*/  MUFU.RCP R7, R7 ;  /* 0x0000000700077308 */ /* 0x001e180000001000 */
[----:B------:R-:W-:-:S05]  /*0c00*/  @!P0 IMAD.IADD R20, R20, 0x1, -R23 ;  /* 0x0000000114148824 */ /* 0x000fca00078e0a17 */
[----:B------:R-:W-:Y:S01]  /*0c10*/  ISETP.GT.U32.AND P6, PT, R23, R20, PT ;  /* 0x000000141700720c */ /* 0x000fe20003fc4070 */
[----:B0-----:R-:W-:-:S04]  /*0c20*/  VIADD R26, R7, 0xffffffe ;  /* 0x0ffffffe071a7836 */ /* 0x001fc80000000000 */
[----:B------:R-:W0:Y:S08]  /*0c30*/  F2I.FTZ.U32.TRUNC.NTZ R7, R26 ;  /* 0x0000001a00077305 */ /* 0x000e30000021f000 */
[----:B------:R-:W-:-:S04]  /*0c40*/  @!P6 IMAD.IADD R20, R20, 0x1, -R23 ;  /* 0x000000011414e824 */ /* 0x000fc800078e0a17 */
[----:B------:R-:W-:Y:S01]  /*0c50*/  @!P2 IMAD.MOV R20, RZ, RZ, -R20 ;  /* 0x000000ffff14a224 */ /* 0x000fe200078e0a14 */
[----:B------:R-:W-:Y:S01]  /*0c60*/  ISETP.NE.AND P2, PT, R16, RZ, PT ;  /* 0x000000ff1000720c */ /* 0x000fe20003f45270 */
[----:B0-----:R-:W-:Y:S01]  /*0c70*/  IMAD.MOV R6, RZ, RZ, -R7 ;  /* 0x000000ffff067224 */ /* 0x001fe200078e0a07 */
[----:B------:R-:W-:-:S03]  /*0c80*/  @!P3 LOP3.LUT R20, RZ, R21, RZ, 0x33, !PT ;  /* 0x00000015ff14b212 */ /* 0x000fc600078e33ff */
[----:B------:R-:W-:Y:S02]  /*0c90*/  IMAD R25, R6, R19, RZ ;  /* 0x0000001306197224 */ /* 0x000fe400078e02ff */
[----:B------:R-:W-:-:S04]  /*0ca0*/  IMAD.MOV.U32 R6, RZ, RZ, RZ ;  /* 0x000000ffff067224 */ /* 0x000fc800078e00ff */
[----:B------:R-:W-:Y:S01]  /*0cb0*/  IMAD.HI.U32 R6, R7, R25, R6 ;  /* 0x0000001907067227 */ /* 0x000fe200078e0006 */
[----:B------:R-:W-:Y:S02]  /*0cc0*/  PRMT R25, R5, 0x7732, RZ ;  /* 0x0000773205197816 */ /* 0x000fe400000000ff */
[----:B------:R-:W-:Y:S02]  /*0cd0*/  IABS R7, R3 ;  /* 0x0000000300077213 */ /* 0x000fe40000000000 */
[----:B------:R-:W-:Y:S02]  /*0ce0*/  PRMT R26, R25, 0x8880, RZ ;  /* 0x00008880191a7816 */ /* 0x000fe400000000ff */
[----:B------:R-:W-:Y:S01]  /*0cf0*/  @!P2 LOP3.LUT R12, RZ, R16, RZ, 0x33, !PT ;  /* 0x00000010ff0ca212 */ /* 0x000fe200078e33ff */
[----:B------:R-:W-:Y:S01]  /*0d00*/  IMAD.MOV R7, RZ, RZ, -R7 ;  /* 0x000000ffff077224 */ /* 0x000fe200078e0a07 */
[----:B------:R-:W-:Y:S02]  /*0d10*/  IABS R5, R26 ;  /* 0x0000001a00057213 */ /* 0x000fe40000000000 */
[----:B------:R-:W-:-:S02]  /*0d20*/  ISETP.GE.AND P0, PT, R26, RZ, PT ;  /* 0x000000ff1a00720c */ /* 0x000fc40003f06270 */
[----:B------:R-:W-:Y:S01]  /*0d30*/  PRMT R11, R12, 0x7604, R11 ;  /* 0x000076040c0b7816 */ /* 0x000fe2000000000b */
[----:B------:R-:W-:-:S04]  /*0d40*/  IMAD.HI.U32 R6, R6, R5, RZ ;  /* 0x0000000506067227 */ /* 0x000fc800078e00ff */
[----:B------:R-:W-:Y:S01]  /*0d50*/  IMAD R6, R6, R7, R5 ;  /* 0x0000000706067224 */ /* 0x000fe200078e0205 */
[----:B------:R-:W-:-:S04]  /*0d60*/  SHF.R.U32.HI R5, RZ, 0x8, R27 ;  /* 0x00000008ff057819 */ /* 0x000fc8000001161b */
[----:B------:R-:W-:Y:S02]  /*0d70*/  LOP3.LUT R5, R5, 0xffff, RZ, 0xc0, !PT ;  /* 0x0000ffff05057812 */ /* 0x000fe400078ec0ff */
[----:B------:R-:W-:Y:S02]  /*0d80*/  ISETP.GT.U32.AND P5, PT, R19, R6, PT ;  /* 0x000000061300720c */ /* 0x000fe40003fa4070 */
[----:B------:R-:W-:-:S04]  /*0d90*/  PRMT R7, R5, 0x8880, RZ ;  /* 0x0000888005077816 */ /* 0x000fc800000000ff */
[-C--:B------:R-:W-:Y:S02]  /*0da0*/  IABS R18, R7.reuse ;  /* 0x0000000700127213 */ /* 0x080fe40000000000 */
[----:B------:R-:W-:Y:S02]  /*0db0*/  IABS R14, R7 ;  /* 0x00000007000e7213 */ /* 0x000fe40000000000 */
[----:B------:R-:W0:Y:S03]  /*0dc0*/  I2F.RP R27, R18 ;  /* 0x00000012001b7306 */ /* 0x000e260000209400 */
[----:B------:R-:W-:Y:S02]  /*0dd0*/  IMAD.MOV R14, RZ, RZ, -R14 ;  /* 0x000000ffff0e7224 */ /* 0x000fe400078e0a0e */
[----:B------:R-:W-:-:S03]  /*0de0*/  @!P5 IMAD.IADD R6, R6, 0x1, -R19 ;  /* 0x000000010606d824 */ /* 0x000fc600078e0a13 */
[----:B0-----:R-:W0:Y:S02]  /*0df0*/  MUFU.RCP R27, R27 ;  /* 0x0000001b001b7308 */ /* 0x001e240000001000 */
[----:B0-----:R-:W-:-:S06]  /*0e00*/  VIADD R5, R27, 0xffffffe ;  /* 0x0ffffffe1b057836 */ /* 0x001fcc0000000000 */
[----:B------:R-:W0:Y:S02]  /*0e10*/  F2I.FTZ.U32.TRUNC.NTZ R5, R5 ;  /* 0x0000000500057305 */ /* 0x000e24000021f000 */
[----:B0-----:R-:W-:-:S04]  /*0e20*/  IMAD.MOV R29, RZ, RZ, -R5 ;  /* 0x000000ffff1d7224 */ /* 0x001fc800078e0a05 */
[----:B------:R-:W-:-:S04]  /*0e30*/  IMAD R27, R29, R18, RZ ;  /* 0x000000121d1b7224 */ /* 0x000fc800078e02ff */
[----:B------:R-:W-:Y:S01]  /*0e40*/  IMAD.HI.U32 R4, R5, R27, R4 ;  /* 0x0000001b05047227 */ /* 0x000fe200078e0004 */
[----:B------:R-:W-:-:S04]  /*0e50*/  SHF.R.U32.HI R5, RZ, 0x8, R25 ;  /* 0x00000008ff057819 */ /* 0x000fc80000011619 */
[----:B------:R-:W-:-:S04]  /*0e60*/  LOP3.LUT R5, R5, 0xffff, RZ, 0xc0, !PT ;  /* 0x0000ffff05057812 */ /* 0x000fc800078ec0ff */
[----:B------:R-:W-:-:S04]  /*0e70*/  PRMT R5, R5, 0x8880, RZ ;  /* 0x0000888005057816 */ /* 0x000fc800000000ff */
[----:B------:R-:W-:-:S05]  /*0e80*/  IABS R17, R5 ;  /* 0x0000000500117213 */ /* 0x000fca0000000000 */
[----:B------:R-:W-:-:S04]  /*0e90*/  IMAD.HI.U32 R4, R4, R17, RZ ;  /* 0x0000001104047227 */ /* 0x000fc800078e00ff */
[----:B------:R-:W-:-:S05]  /*0ea0*/  IMAD R17, R4, R14, R17 ;  /* 0x0000000e04117224 */ /* 0x000fca00078e0211 */
[----:B------:R-:W-:-:S13]  /*0eb0*/  ISETP.GT.U32.AND P6, PT, R18, R17, PT ;  /* 0x000000111200720c */ /* 0x000fda0003fc4070 */
[----:B------:R-:W-:Y:S02]  /*0ec0*/  @!P6 IADD3 R17, R17, -R18, RZ ;  /* 0x800000121111e210 */ /* 0x000fe40007ffe0ff */
[----:B------:R-:W-:Y:S02]  /*0ed0*/  ISETP.GT.U32.AND P6, PT, R19, R6, PT ;  /* 0x000000061300720c */ /* 0x000fe40003fc4070 */
[----:B------:R-:W-:-:S11]  /*0ee0*/  ISETP.GT.U32.AND P5, PT, R18, R17, PT ;  /* 0x000000111200720c */ /* 0x000fd60003fa4070 */
[----:B------:R-:W-:Y:S01]  /*0ef0*/  @!P6 IMAD.IADD R6, R6, 0x1, -R19 ;  /* 0x000000010606e824 */ /* 0x000fe200078e0a13 */
[----:B------:R-:W-:Y:S01]  /*0f00*/  ISETP.GE.AND P6, PT, R5, RZ, PT ;  /* 0x000000ff0500720c */ /* 0x000fe20003fc6270 */
[----:B------:R-:W-:Y:S01]  /*0f10*/  @!P5 IMAD.IADD R17, R17, 0x1, -R18 ;  /* 0x000000011111d824 */ /* 0x000fe200078e0a12 */
[----:B------:R-:W-:Y:S01]  /*0f20*/  ISETP.NE.AND P5, PT, R7, RZ, PT ;  /* 0x000000ff0700720c */ /* 0x000fe20003fa5270 */
[----:B------:R-:W-:Y:S01]  /*0f30*/  @!P0 IMAD.MOV R6, RZ, RZ, -R6 ;  /* 0x000000ffff068224 */ /* 0x000fe200078e0a06 */
[----:B------:R-:W-:Y:S02]  /*0f40*/  ISETP.NE.AND P0, PT, R15, RZ, PT ;  /* 0x000000ff0f00720c */ /* 0x000fe40003f05270 */
[----:B------:R-:W-:Y:S01]  /*0f50*/  @!P4 LOP3.LUT R6, RZ, R3, RZ, 0x33, !PT ;  /* 0x00000003ff06c212 */ /* 0x000fe200078e33ff */
[----:B------:R-:W-:Y:S01]  /*0f60*/  IMAD.U32 R3, RZ, RZ, UR6 ;  /* 0x00000006ff037e24 */ /* 0x000fe2000f8e00ff */
[----:B------:R-:W-:Y:S02]  /*0f70*/  PRMT R5, R20, 0x7604, R22 ;  /* 0x0000760414057816 */ /* 0x000fe40000000016 */
[----:B------:R-:W-:Y:S01]  /*0f80*/  LOP3.LUT R4, R6, 0xff, RZ, 0xc0, !PT ;  /* 0x000000ff06047812 */ /* 0x000fe200078ec0ff */
[----:B------:R-:W-:-:S04]  /*0f90*/  IMAD.WIDE R2, R0, 0x8, R2 ;  /* 0x0000000800027825 */ /* 0x000fc800078e0202 */
[----:B------:R-:W-:Y:S01]  /*0fa0*/  @!P6 IMAD.MOV R17, RZ, RZ, -R17 ;  /* 0x000000ffff11e224 */ /* 0x000fe200078e0a11 */
[----:B------:R-:W-:Y:S02]  /*0fb0*/  @!P5 LOP3.LUT R17, RZ, R7, RZ, 0x33, !PT ;  /* 0x00000007ff11d212 */ /* 0x000fe400078e33ff */
[----:B------:R-:W-:Y:S02]  /*0fc0*/  @!P0 LOP3.LUT R9, RZ, R15, RZ, 0x33, !PT ;  /* 0x0000000fff098212 */ /* 0x000fe400078e33ff */
[----:B------:R-:W-:Y:S02]  /*0fd0*/  PRMT R4, R17, 0x7604, R4 ;  /* 0x0000760411047816 */ /* 0x000fe40000000004 */
[----:B------:R-:W-:-:S04]  /*0fe0*/  PRMT R10, R9, 0x7604, R10 ;  /* 0x00007604090a7816 */ /* 0x000fc8000000000a */
[----:B------:R-:W-:Y:S02]  /*0ff0*/  PRMT R10, R10, 0x5410, R11 ;  /* 0x000054100a0a7816 */ /* 0x000fe4000000000b */
[----:B------:R-:W-:-:S05]  /*1000*/  PRMT R11, R5, 0x5410, R4 ;  /* 0x00005410050b7816 */ /* 0x000fca0000000004 */
[----:B------:R-:W-:Y:S01]  /*1010*/  STG.E.64 desc[UR8][R2.64], R10 ;  /* 0x0000000a02007986 */ /* 0x000fe2000c101b08 */
[----:B------:R-:W-:Y:S05]  /*1020*/  EXIT ;  /* 0x000000000000794d */ /* 0x000fea0003800000 */
.L_x_24737:
        /* <DEDUP_REMOVED lines=17> */
[----:B------:R-:W-:-:S03]  /*1140*/  HFMA2.MMA R6, -RZ, RZ, 0, 0 ;  /* 0x00000000ff067435 */ /* 0x000fc600000001ff */
[----:B------:R-:W5:Y:S01]  /*1150*/  @!P0 LDG.E.U8 R2, desc[UR8][R18.64] ;  /* 0x0000000812028981 */ /* 0x000f62000c1e1100 */
[----:B------:R-:W-:Y:S01]  /*1160*/  PRMT R4, RZ, 0x7610, R4 ;  /* 0x00007610ff047816 */ /* 0x000fe20000000004 */
[----:B------:R-:W-:-:S03]  /*1170*/  @!P0 IMAD.X R25, RZ, RZ, R5, P3 ;  /* 0x000000ffff198224 */ /* 0x000fc600018e0605 */
[----:B------:R-:W1:Y:S01]  /*1180*/  @!P1 LDC.64 R8, c[0x0][0x220] ;  /* 0x00008800ff089b82 */ /* 0x000e620000000a00 */
[C---:B------:R-:W-:Y:S02]  /*1190*/  @!P1 VIADD R7, R11.reuse, UR4 ;  /* 0x000000040b079c36 */ /* 0x040fe40008000000 */
[----:B------:R-:W-:Y:S01]  /*11a0*/  @!P1 VIADD R11, R11, 0x80 ;  /* 0x000000800b0b9836 */ /* 0x000fe20000000000 */
[----:B------:R3:W5:Y:S01]  /*11b0*/  @!P0 LDG.E.U8 R4, desc[UR8][R24.64] ;  /* 0x0000000818048981 */ /* 0x000762000c1e1100 */
[----:B--2---:R-:W-:-:S03]  /*11c0*/  @!P2 IADD3 R14, P4, R21, R14, RZ ;  /* 0x0000000e150ea210 */ /* 0x004fc60007f9e0ff */
[----:B------:R-:W-:Y:S01]  /*11d0*/  ISETP.GE.AND P3, PT, R11, R0, PT ;  /* 0x000000000b00720c */ /* 0x000fe20003f66270 */
[----:B------:R-:W-:Y:S01]  /*11e0*/  IMAD.MOV.U32 R5, RZ, RZ, RZ ;  /* 0x000000ffff057224 */ /* 0x000fe200078e00ff */
[----:B------:R-:W2:Y:S01]  /*11f0*/  @!P1 LDC.64 R16, c[0x0][0x228] ;  /* 0x00008a00ff109b82 */ /* 0x000ea20000000a00 */
[----:B0-----:R-:W-:Y:S01]  /*1200*/  @!P2 IADD3 R12, P5, R21, R12, RZ ;  /* 0x0000000c150ca210 */ /* 0x001fe20007fbe0ff */
[----:B------:R-:W-:-:S04]  /*1210*/  @!P2 IMAD.X R15, RZ, RZ, R15, P4 ;  /* 0x000000ffff0fa224 */ /* 0x000fc800020e060f */
[----:B------:R-:W-:Y:S01]  /*1220*/  @!P2 IMAD.X R13, RZ, RZ, R13, P5 ;  /* 0x000000ffff0da224 */ /* 0x000fe200028e060d */
[----:B------:R-:W5:Y:S04]  /*1230*/  @!P2 LDG.E.S8 R5, desc[UR8][R14.64] ;  /* 0x000000080e05a981 */ /* 0x000f68000c1e1300 */
[----:B---3--:R-:W-:Y:S01]  /*1240*/  @!P3 VIADD R25, R11, UR4 ;  /* 0x000000040b19bc36 */ /* 0x008fe20008000000 */
[----:B------:R-:W0:Y:S01]  /*1250*/  @!P3 LDC.64 R18, c[0x0][0x228] ;  /* 0x00008a00ff12bb82 */ /* 0x000e220000000a00 */
[----:B------:R3:W5:Y:S01]  /*1260*/  @!P2 LDG.E.S8 R6, desc[UR8][R12.64] ;  /* 0x000000080c06a981 */ /* 0x000762000c1e1300 */
[----:B-1----:R-:W-:Y:S01]  /*1270*/  @!P1 IADD3 R20, P2, R7, R8, RZ ;  /* 0x0000000807149210 */ /* 0x002fe20007f5e0ff */
[----:B------:R-:W-:-:S04]  /*1280*/  @!P3 VIADD R11, R11, 0x80 ;  /* 0x000000800b0bb836 */ /* 0x000fc80000000000 */
[----:B------:R-:W-:Y:S01]  /*1290*/  @!P1 IMAD.X R21, RZ, RZ, R9, P2 ;  /* 0x000000ffff159224 */ /* 0x000fe200010e0609 */
[----:B------:R-:W-:Y:S01]  /*12a0*/  ISETP.GE.AND P2, PT, R11, R0, PT ;  /* 0x000000000b00720c */ /* 0x000fe20003f46270 */
[----:B------:R-:W1:Y:S01]  /*12b0*/  @!P3 LDC.64 R22, c[0x0][0x220] ;  /* 0x00008800ff16bb82 */ /* 0x000e620000000a00 */
[----:B--2---:R-:W-:Y:S01]  /*12c0*/  @!P1 IADD3 R16, P4, R7, R16, RZ ;  /* 0x0000001007109210 */ /* 0x004fe20007f9e0ff */
[----:B------:R-:W-:Y:S01]  /*12d0*/  IMAD.MOV.U32 R7, RZ, RZ, RZ ;  /* 0x000000ffff077224 */ /* 0x000fe200078e00ff */
[----:B------:R-:W-:-:S09]  /*12e0*/  CS2R R8, SRZ ;  /* 0x0000000000087805 */ /* 0x000fd2000001ff00 */
[----:B---3--:R-:W2:Y:S01]  /*12f0*/  @!P2 LDC.64 R12, c[0x0][0x220] ;  /* 0x00008800ff0cab82 */ /* 0x008ea20000000a00 */
[----:B------:R-:W-:Y:S01]  /*1300*/  @!P1 IMAD.X R17, RZ, RZ, R17, P4 ;  /* 0x000000ffff119224 */ /* 0x000fe200020e0611 */
[----:B------:R3:W5:Y:S04]  /*1310*/  @!P1 LDG.E.S8 R7, desc[UR8][R20.64] ;  /* 0x0000000814079981 */ /* 0x000768000c1e1300 */
[----:B------:R2:W5:Y:S02]  /*1320*/  @!P1 LDG.E.S8 R8, desc[UR8][R16.64] ;  /* 0x0000000810089981 */ /* 0x000564000c1e1300 */
[----:B------:R-:W4:Y:S01]  /*1330*/  @!P2 LDC.64 R14, c[0x0][0x228] ;  /* 0x00008a00ff0eab82 */ /* 0x000f220000000a00 */
[----:B0-----:R-:W-:Y:S01]  /*1340*/  @!P3 IADD3 R18, P1, R25, R18, RZ ;  /* 0x000000121912b210 */ /* 0x001fe20007f3e0ff */
[----:B---3--:R-:W-:Y:S01]  /*1350*/  @!P2 VIADD R21, R11, UR4 ;  /* 0x000000040b15ac36 */ /* 0x008fe20008000000 */
[----:B-1----:R-:W-:Y:S01]  /*1360*/  @!P3 IADD3 R22, P4, R25, R22, RZ ;  /* 0x000000161916b210 */ /* 0x002fe20007f9e0ff */
[----:B------:R-:W-:-:S02]  /*1370*/  @!P2 VIADD R11, R11, 0x80 ;  /* 0x000000800b0ba836 */ /* 0x000fc40000000000 */
[----:B------:R-:W-:Y:S02]  /*1380*/  @!P3 IMAD.X R19, RZ, RZ, R19, P1 ;  /* 0x000000ffff13b224 */ /* 0x000fe400008e0613 */
[----:B------:R-:W-:Y:S01]  /*1390*/  IMAD.MOV.U32 R10, RZ, RZ, RZ ;  /* 0x000000ffff0a7224 */ /* 0x000fe200078e00ff */
[----:B------:R-:W-:Y:S01]  /*13a0*/  ISETP.GE.AND P1, PT, R11, R0, PT ;  /* 0x000000000b00720c */ /* 0x000fe20003f26270 */
[----:B------:R-:W-:-:S04]  /*13b0*/  @!P3 IMAD.X R23, RZ, RZ, R23, P4 ;  /* 0x000000ffff17b224 */ /* 0x000fc800020e0617 */
[----:B------:R0:W5:Y:S04]  /*13c0*/  @!P3 LDG.E.S8 R10, desc[UR8][R18.64] ;  /* 0x00000008120ab981 */ /* 0x000168000c1e1300 */
[----:B------:R1:W5:Y:S01]  /*13d0*/  @!P3 LDG.E.S8 R9, desc[UR8][R22.64] ;  /* 0x000000081609b981 */ /* 0x000362000c1e1300 */
[C---:B--2---:R-:W-:Y:S02]  /*13e0*/  @!P2 IADD3 R16, P3, R21.reuse, R12, RZ ;  /* 0x0000000c1510a210 */ /* 0x044fe40007f7e0ff */
[----:B----4-:R-:W-:-:S03]  /*13f0*/  @!P2 IADD3 R12, P4, R21, R14, RZ ;  /* 0x0000000e150ca210 */ /* 0x010fc60007f9e0ff */
[----:B------:R-:W-:Y:S01]  /*1400*/  @!P2 IMAD.X R17, RZ, RZ, R13, P3 ;  /* 0x000000ffff11a224 */ /* 0x000fe200018e060d */
[----:B0-----:R-:W0:Y:S01]  /*1410*/  @!P1 LDC.64 R18, c[0x0][0x228] ;  /* 0x00008a00ff129b82 */ /* 0x001e220000000a00 */
[----:B------:R-:W-:-:S07]  /*1420*/  @!P2 IADD3.X R13, RZ, R15, RZ, P4, !PT ;  /* 0x0000000fff0da210 */ /* 0x000fce00027fe4ff */
        /* <DEDUP_REMOVED lines=12> */
[----:B------:R-:W-:Y:S02]  /*14f0*/  @!P2 VIADD R25, R11, UR4 ;  /* 0x000000040b19ac36 */ /* 0x000fe40008000000 */
[----:B------:R-:W-:-:S03]  /*1500*/  @!P1 IMAD.X R19, RZ, RZ, R19, P3 ;  /* 0x000000ffff139224 */ /* 0x000fc600018e0613 */
        /* <DEDUP_REMOVED lines=11> */
[----:B------:R-:W-:Y:S02]  /*15c0*/  IMAD.MOV.U32 R25, RZ, RZ, RZ ;  /* 0x000000ffff197224 */ /* 0x000fe400078e00ff */
[----:B------:R-:W-:Y:S02]  /*15d0*/  @!P1 VIADD R27, R11, UR4 ;  /* 0x000000040b1b9c36 */ /* 0x000fe40008000000 */
[----:B------:R0:W5:Y:S04]  /*15e0*/  @!P2 LDG.E.S8 R24, desc[UR8][R16.64] ;  /* 0x000000081018a981 */ /* 0x000168000c1e1300 */
[----:B------:R1:W5:Y:S01]  /*15f0*/  @!P2 LDG.E.S8 R25, desc[UR8][R12.64] ;  /* 0x000000080c19a981 */ /* 0x000362000c1e1300 */
[----:B--2---:R-:W-:-:S04]  /*1600*/  @!P1 IADD3 R18, P2, R27, R14, RZ ;  /* 0x0000000e1b129210 */ /* 0x004fc80007f5e0ff */
[----:B------:R-:W-:Y:S02]  /*1610*/  @!P1 IADD3.X R19, RZ, R15, RZ, P2, !PT ;  /* 0x0000000fff139210 */ /* 0x000fe400017fe4ff */
        /* <DEDUP_REMOVED lines=20> */
[----:B------:R-:W-:Y:S02]  /*1760*/  IMAD.MOV R15, RZ, RZ, -R15 ;  /* 0x000000ffff0f7224 */ /* 0x000fe400078e0a0f */
        /* <DEDUP_REMOVED lines=15> */
.L_x_24739:
[----:B------:R-:W-:Y:S05]  /*1860*/  BSYNC B0 ;  /* 0x0000000000007941 */ /* 0x000fea0003800000 */
.L_x_24738:
[----:B-1----:R-:W-:Y:S01]  /*1870*/  IADD3 R15, R3, 0x80, RZ ;  /* 0x00000080030f7810 */ /* 0x002fe20007ffe0ff */
[----:B------:R-:W-:Y:S03]  /*1880*/  BSSY B0, `(.L_x_24740) ;  /* 0x0000019000007945 */ /* 0x000fe60003800000 */
[----:B------:R-:W-:-:S13]  /*1890*/  ISETP.GE.AND P1, PT, R15, R0, PT ;  /* 0x000000000f00720c */ /* 0x000fda0003f26270 */
[----:B------:R-:W-:Y:S05]  /*18a0*/  @P1 BRA `(.L_x_24741) ;  /* 0x0000000000581947 */ /* 0x000fea0003800000 */
[----:B-----5:R-:W-:Y:S02]  /*18b0*/  IABS R4, R6 ;  /* 0x0000000600047213 */ /* 0x020fe40000000000 */
        /* <DEDUP_REMOVED lines=21> */
.L_x_24741:
[----:B------:R-:W-:Y:S05]  /*1a10*/  BSYNC B0 ;  /* 0x0000000000007941 */ /* 0x000fea0003800000 */
.L_x_24740:
[----:B-----5:R-:W-:Y:S01]  /*1a20*/  VIADD R5, R3, 0x100 ;  /* 0x0000010003057836 */ /* 0x020fe20000000000 */
        /* <DEDUP_REMOVED lines=25> */
.L_x_24743:
[----:B------:R-:W-:Y:S05]  /*1bc0*/  BSYNC B0 ;  /* 0x0000000000007941 */ /* 0x000fea0003800000 */
.L_x_24742:
        /* <DEDUP_REMOVED lines=26> */
.L_x_24745:
[----:B------:R-:W-:Y:S05]  /*1d70*/  BSYNC B0 ;  /* 0x0000000000007941 */ /* 0x000fea0003800000 */
.L_x_24744:
[----:B------:R-:W0:Y:S01]  /*1d80*/  @!P0 LDC.64 R4, c[0x0][0x218] ;  /* 0x00008600ff048b82 */ /* 0x000e220000000a00 */
[C---:B------:R-:W-:Y:S01]  /*1d90*/  IADD3 R7, R3.reuse, 0x200, RZ ;  /* 0x0000020003077810 */ /* 0x040fe20007ffe0ff */
[C---:B------:R-:W-:Y:S01]  /*1da0*/  VIADD R9, R3.reuse, 0x280 ;  /* 0x0000028003097836 */ /* 0x040fe20000000000 */
[----:B------:R-:W-:Y:S01]  /*1db0*/  BSSY B0, `(.L_x_24746) ;  /* 0x0000022000007945 */ /* 0x000fe20003800000 */
[----:B------:R-:W-:Y:S01]  /*1dc0*/  VIADD R17, R3, 0x380 ;  /* 0x0000038003117836 */ /* 0x000fe20000000000 */
[-C--:B------:R-:W-:Y:S01]  /*1dd0*/  ISETP.GE.AND P4, PT, R7, R0.reuse, PT ;  /* 0x000000000700720c */ /* 0x080fe20003f86270 */
[----:B------:R-:W-:Y:S01]  /*1de0*/  VIADD R7, R3, 0x300 ;  /* 0x0000030003077836 */ /* 0x000fe20000000000 */
[-C--:B------:R-:W-:Y:S01]  /*1df0*/  ISETP.GE.AND P3, PT, R9, R0.reuse, PT ;  /* 0x000000000900720c */ /* 0x080fe20003f66270 */
[----:B------:R-:W-:Y:S01]  /*1e00*/  @!P0 VIADD R9, R3, UR4 ;  /* 0x0000000403098c36 */ /* 0x000fe20008000000 */
[-C--:B------:R-:W-:Y:S02]  /*1e10*/  ISETP.GE.AND P1, PT, R17, R0.reuse, PT ;  /* 0x000000001100720c */ /* 0x080fe40003f26270 */
[----:B------:R-:W-:-:S02]  /*1e20*/  ISETP.GE.AND P2, PT, R7, R0, PT ;  /* 0x000000000700720c */ /* 0x000fc40003f46270 */
[----:B0-----:R-:W-:-:S05]  /*1e30*/  @!P0 IADD3 R4, P5, R9, R4, RZ ;  /* 0x0000000409048210 */ /* 0x001fca0007fbe0ff */
[----:B------:R-:W-:Y:S01]  /*1e40*/  @!P0 IMAD.X R5, RZ, RZ, R5, P5 ;  /* 0x000000ffff058224 */ /* 0x000fe200028e0605 */
[----:B------:R-:W-:Y:S07]  /*1e50*/  @P4 BRA `(.L_x_24747) ;  /* 0x00000000005c4947 */ /* 0x000fee0003800000 */
        /* <DEDUP_REMOVED lines=23> */
.L_x_24747:
[----:B------:R-:W-:Y:S05]  /*1fd0*/  BSYNC B0 ;  /* 0x0000000000007941 */ /* 0x000fea0003800000 */
.L_x_24746:
        /* <DEDUP_REMOVED lines=25> */
.L_x_24749:
[----:B------:R-:W-:Y:S05]  /*2170*/  BSYNC B0 ;  /* 0x0000000000007941 */ /* 0x000fea0003800000 */
.L_x_24748:
        /* <DEDUP_REMOVED lines=25> */
.L_x_24751:
[----:B------:R-:W-:Y:S05]  /*2310*/  BSYNC B0 ;  /* 0x0000000000007941 */ /* 0x000fea0003800000 */
.L_x_24750:
        /* <DEDUP_REMOVED lines=25> */
.L_x_24753:
[----:B------:R-:W-:Y:S05]  /*24b0*/  BSYNC B0 ;  /* 0x0000000000007941 */ /* 0x000fea0003800000 */
.L_x_24752:
        /* <DEDUP_REMOVED lines=14> */
[C---:B0-----:R-:W-:Y:S01]  /*25a0*/  VIADD R4, R3.reuse, UR4 ;  /* 0x0000000403047c36 */ /* 0x041fe20008000000 */
[----:B------:R-:W-:Y:S01]  /*25b0*/  ULDC.64 UR6, c[0x0][0x218] ;  /* 0x0000860000067ab9 */ /* 0x000fe20000000a00 */
[----:B------:R-:W-:-:S03]  /*25c0*/  VIADD R3, R3, 0x80 ;  /* 0x0000008003037836 */ /* 0x000fc60000000000 */
[----:B------:R-:W-:-:S05]  /*25d0*/  IADD3 R4, P0, R4, UR6, RZ ;  /* 0x0000000604047c10 */ /* 0x000fca000ff1e0ff */
[----:B------:R-:W-:-:S05]  /*25e0*/  IMAD.X R5, RZ, RZ, UR7, P0 ;  /* 0x00000007ff057e24 */ /* 0x000fca00080e06ff */
[----:B------:R0:W-:Y:S03]  /*25f0*/  STG.E.U8 desc[UR8][R4.64], R13 ;  /* 0x0000000d04007986 */ /* 0x0001e6000c101108 */
.L_x_24756:
        /* <DEDUP_REMOVED lines=8> */
.L_x_24757:
        /* <DEDUP_REMOVED lines=8> */
.L_x_24758:
        /* <DEDUP_REMOVED lines=9> */
.L_x_24759:
[----:B------:R-:W-:Y:S05]  /*2790*/  BSYNC B1 ;  /* 0x0000000000017941 */ /* 0x000fea0003800000 */
.L_x_24755:
[----:B------:R-:W-:-:S13]  /*27a0*/  ISETP.GE.AND P0, PT, R3, R0, PT ;  /* 0x000000000300720c */ /* 0x000fda0003f06270 */
[----:B-1----:R-:W1:Y:S01]  /*27b0*/  @!P0 LDC.64 R8, c[0x0][0x218] ;  /* 0x00008600ff088b82 */ /* 0x002e620000000a00 */
[C---:B0-2---:R-:W-:Y:S02]  /*27c0*/  @!P0 VIADD R5, R3.reuse, UR4 ;  /* 0x0000000403058c36 */ /* 0x045fe40008000000 */
[----:B------:R-:W-:-:S03]  /*27d0*/  @!P0 VIADD R3, R3, 0x80 ;  /* 0x0000008003038836 */ /* 0x000fc60000000000 */
[----:B-1----:R-:W-:-:S05]  /*27e0*/  @!P0 IADD3 R4, P1, R5, R8, RZ ;  /* 0x0000000805048210 */ /* 0x002fca0007f3e0ff */
[----:B------:R-:W-:-:S05]  /*27f0*/  @!P0 IMAD.X R5, RZ, RZ, R9, P1 ;  /* 0x000000ffff058224 */ /* 0x000fca00008e0609 */
[----:B------:R2:W-:Y:S03]  /*2800*/  @!P0 STG.E.U8 desc[UR8][R4.64], R14 ;  /* 0x0000000e04008986 */ /* 0x0005e6000c101108 */
.L_x_24760:
[----:B------:R-:W-:Y:S05]  /*2810*/  BSYNC B0 ;  /* 0x0000000000007941 */ /* 0x000fea0003800000 */
.L_x_24754:
        /* <DEDUP_REMOVED lines=9> */
.L_x_24761:
        /* <DEDUP_REMOVED lines=13> */
.L_x_57450:


//--------------------- .text._ZN2at6native18elementwise_kernelILi128ELi4EZNS0_15gpu_kernel_implINS0_13BUnaryFunctorIaaaZZZNS0_16fmod_kernel_cudaERNS_18TensorIteratorBaseEENKUlvE_clEvENKUlvE0_clEvEUlaaE_EEEEvS5_RKT_EUliE_EEviT1_ --------------------------
	.section	.text._ZN2at6native18elementwise_kernelILi128ELi4EZNS0_15gpu_kernel_implINS0_13BUnaryFunctorIaaaZZZNS0_16fmod_kernel_cudaERNS_18TensorIteratorBaseEENKUlvE_clEvENKUlvE0_clEvEUlaaE_EEEEvS5_RKT_EUliE_EEviT1_,"ax",@progbits
	.align	128
        .global         _ZN2at6native18elementwise_kernelILi128ELi4EZNS0_15gpu_kernel_implINS0_13BUnaryFunctorIaaaZZZNS0_16fmod_kernel_cudaERNS_18TensorIteratorBaseEENKUlvE_clEvENKUlvE0_clEvEUlaaE_EEEEvS5_RKT_EUliE_EEviT1_
        .type           _ZN2at6native18elementwise_kernelILi128ELi4EZNS0_15gpu_kernel_implINS0_13BUnaryFunctorIaaaZZZNS0_16fmod_kernel_cudaERNS_18TensorIteratorBaseEENKUlvE_clEvENKUlvE0_clEvEUlaaE_EEEEvS5_RKT_EUliE_EEviT1_,@function
        .size           _ZN2at6native18elementwise_kernelILi128ELi4EZNS0_15gpu_kernel_implINS0_13BUnaryFunctorIaaaZZZNS0_16fmod_kernel_cudaERNS_18TensorIteratorBaseEENKUlvE_clEvENKUlvE0_clEvEUlaaE_EEEEvS5_RKT_EUliE_EEviT1_,(.L_x_57451 - _ZN2at6native18elementwise_kernelILi128ELi4EZNS0_15gpu_kernel_implINS0_13BUnaryFunctorIaaaZZZNS0_16fmod_kernel_cudaERNS_18TensorIteratorBaseEENKUlvE_clEvENKUlvE0_clEvEUlaaE_EEEEvS5_RKT_EUliE_EEviT1_)
        .other          _ZN2at6native18elementwise_kernelILi128ELi4EZNS0_15gpu_kernel_implINS0_13BUnaryFunctorIaaaZZZNS0_16fmod_kernel_cudaERNS_18TensorIteratorBaseEENKUlvE_clEvENKUlvE0_clEvEUlaaE_EEEEvS5_RKT_EUliE_EEviT1_,@"STO_CUDA_ENTRY STV_DEFAULT"
_ZN2at6native18elementwise_kernelILi128ELi4EZNS0_15gpu_kernel_implINS0_13BUnaryFunctorIaaaZZZNS0_16fmod_kernel_cudaERNS_18TensorIteratorBaseEENKUlvE_clEvENKUlvE0_clEvEUlaaE_EEEEvS5_RKT_EUliE_EEviT1_:
.text._ZN2at6native18elementwise_kernelILi128ELi4EZNS0_15gpu_kernel_implINS0_13BUnaryFunctorIaaaZZZNS0_16fmod_kernel_cudaERNS_18TensorIteratorBaseEENKUlvE_clEvENKUlvE0_clEvEUlaaE_EEEEvS5_RKT_EUliE_EEviT1_:
        /* <DEDUP_REMOVED lines=314> */
.L_x_24764:
        /* <DEDUP_REMOVED lines=20> */
.L_x_24768:
[----:B------:R0:W5:Y:S01]  /*14e0*/  LDG.E.U8 R4, desc[UR36][R2.64] ;  /* 0x0000002402047981 */ /* 0x000162000c1e1100 */
[----:B------:R-:W-:Y:S05]  /*14f0*/  BRA `(.L_x_24770) ;  /* 0x0000000c00547947 */ /* 0x000fea0003800000 */
.L_x_24767:
        /* <DEDUP_REMOVED lines=8> */
.L_x_24772:
[----:B------:R0:W5:Y:S01]  /*1580*/  LDG.E.U8 R4, desc[UR36][R2.64] ;  /* 0x0000002402047981 */ /* 0x000162000c1e1100 */
[----:B------:R-:W-:Y:S05]  /*1590*/  BRA `(.L_x_24770) ;  /* 0x0000000c002c7947 */ /* 0x000fea0003800000 */
.L_x_24771:
[----:B------:R0:W5:Y:S01]  /*15a0*/  LDG.E.U16 R4, desc[UR36][R2.64] ;  /* 0x0000002402047981 */ /* 0x000162000c1e1500 */
[----:B------:R-:W-:Y:S05]  /*15b0*/  BRA `(.L_x_24770) ;  /* 0x0000000c00247947 */ /* 0x000fea0003800000 */
.L_x_24766:
        /* <DEDUP_REMOVED lines=9> */
.L_x_24774:
[----:B------:R-:W2:Y:S02]  /*1650*/  LDG.E.U16 R0, desc[UR36][R2.64] ;  /* 0x0000002402007981 */ /* 0x000ea4000c1e1500 */
[----:B--2---:R-:W-:-:S06]  /*1660*/  HADD2.F32 R0, -RZ, R0.H0_H0 ;  /* 0x20000000ff007230 */ /* 0x004fcc0000004100 */
[----:B------:R-:W0:Y:S02]  /*1670*/  F2I.FTZ.TRUNC.NTZ R0, R0 ;  /* 0x0000000000007305 */ /* 0x000e24000021f100 */
[----:B0-----:R-:W-:Y:S01]  /*1680*/  PRMT R4, R0, 0x7610, R4 ;  /* 0x0000761000047816 */ /* 0x001fe20000000004 */
[----:B------:R-:W-:Y:S06]  /*1690*/  BRA `(.L_x_24770) ;  /* 0x0000000800ec7947 */ /* 0x000fec0003800000 */
.L_x_24773:
        /* <DEDUP_REMOVED lines=9> */
.L_x_24776:
[----:B------:R-:W2:Y:S02]  /*1730*/  LDG.E.U16 R2, desc[UR36][R2.64] ;  /* 0x0000002402027981 */ /* 0x000ea4000c1e1500 */
[----:B--2---:R-:W-:-:S06]  /*1740*/  HADD2.F32 R0, -RZ, R2.H0_H0 ;  /* 0x20000002ff007230 */ /* 0x004fcc0000004100 */
[----:B------:R-:W0:Y:S02]  /*1750*/  F2I.FTZ.TRUNC.NTZ R0, R0 ;  /* 0x0000000000007305 */ /* 0x000e24000021f100 */
[----:B0-----:R-:W-:Y:S01]  /*1760*/  PRMT R4, R0, 0x7610, R4 ;  /* 0x0000761000047816 */ /* 0x001fe20000000004 */
[----:B------:R-:W-:Y:S06]  /*1770*/  BRA `(.L_x_24770) ;  /* 0x0000000800b47947 */ /* 0x000fec0003800000 */
.L_x_24775:
[----:B------:R-:W2:Y:S02]  /*1780*/  LDG.E.64 R2, desc[UR36][R2.64] ;  /* 0x0000002402027981 */ /* 0x000ea4000c1e1b00 */
[----:B--2---:R0:W1:Y:S01]  /*1790*/  F2I.F64.TRUNC R4, R2 ;  /* 0x0000000200047311 */ /* 0x004062000030d100 */
[----:B------:R-:W-:Y:S05]  /*17a0*/  BRA `(.L_x_24770) ;  /* 0x0000000800a87947 */ /* 0x000fea0003800000 */
.L_x_24765:
        /* <DEDUP_REMOVED lines=12> */
.L_x_24779:
[----:B------:R-:W2:Y:S02]  /*1870*/  LDG.E.64 R2, desc[UR36][R2.64] ;  /* 0x0000002402027981 */ /* 0x000ea4000c1e1b00 */
[----:B--2---:R3:W4:Y:S01]  /*1880*/  F2I.F64.TRUNC R4, R2 ;  /* 0x0000000200047311 */ /* 0x004722000030d100 */
[----:B------:R-:W-:Y:S05]  /*1890*/  BRA `(.L_x_24770) ;  /* 0x00000008006c7947 */ /* 0x000fea0003800000 */
.L_x_24778:
        /* <DEDUP_REMOVED lines=28> */
.L_x_24781:
        /* <DEDUP_REMOVED lines=15> */
.L_x_24780:
[----:B------:R-:W2:Y:S02]  /*1b50*/  LDG.E.U16 R0, desc[UR36][R2.64] ;  /* 0x0000002402007981 */ /* 0x000ea4000c1e1500 */
[----:B--2---:R-:W-:-:S06]  /*1b60*/  IMAD.U32 R0, R0, 0x10000, RZ ;  /* 0x0001000000007824 */ /* 0x004fcc00078e00ff */
[----:B------:R-:W0:Y:S02]  /*1b70*/  F2I.FTZ.TRUNC.NTZ R0, R0 ;  /* 0x0000000000007305 */ /* 0x000e24000021f100 */
[----:B0-----:R-:W-:Y:S01]  /*1b80*/  PRMT R4, R0, 0x7610, R4 ;  /* 0x0000761000047816 */ /* 0x001fe20000000004 */
[----:B------:R-:W-:Y:S06]  /*1b90*/  BRA `(.L_x_24770) ;  /* 0x0000000400ac7947 */ /* 0x000fec0003800000 */
.L_x_24777:
        /* <DEDUP_REMOVED lines=10> */
.L_x_24784:
        /* <DEDUP_REMOVED lines=21> */
.L_x_24788:
[----:B------:R-:W-:Y:S05]  /*1d90*/  BSYNC B1 ;  /* 0x0000000000017941 */ /* 0x000fea0003800000 */
.L_x_24787:
[----:B------:R-:W-:Y:S01]  /*1da0*/  LEA R3, R0, 0x3b800000, 0x17 ;  /* 0x3b80000000037811 */ /* 0x000fe200078eb8ff */
[----:B------:R-:W-:-:S05]  /*1db0*/  IMAD.SHL.U32 R0, R2, 0x100000, RZ ;  /* 0x0010000002007824 */ /* 0x000fca00078e00ff */
[----:B------:R-:W-:-:S07]  /*1dc0*/  LOP3.LUT R0, R3, R0, R4, 0xfe, !PT ;  /* 0x0000000003007212 */ /* 0x000fce00078efe04 */
.L_x_24786:
[----:B------:R-:W-:Y:S05]  /*1dd0*/  BSYNC B0 ;  /* 0x0000000000007941 */ /* 0x000fea0003800000 */
.L_x_24785:
[----:B------:R-:W0:Y:S02]  /*1de0*/  F2I.FTZ.TRUNC.NTZ R0, R0 ;  /* 0x0000000000007305 */ /* 0x000e24000021f100 */
[----:B0-----:R-:W-:Y:S01]  /*1df0*/  PRMT R4, R0, 0x7610, R4 ;  /* 0x0000761000047816 */ /* 0x001fe20000000004 */
[----:B------:R-:W-:Y:S06]  /*1e00*/  BRA `(.L_x_24770) ;  /* 0x0000000400107947 */ /* 0x000fec0003800000 */
.L_x_24783:
        /* <DEDUP_REMOVED lines=21> */
.L_x_24792:
[----:B------:R-:W-:Y:S05]  /*1f60*/  BSYNC B1 ;  /* 0x0000000000017941 */ /* 0x000fea0003800000 */
.L_x_24791:
[----:B------:R-:W-:Y:S01]  /*1f70*/  LEA R3, R0, 0x37800000, 0x17 ;  /* 0x3780000000037811 */ /* 0x000fe200078eb8ff */
[----:B------:R-:W-:-:S05]  /*1f80*/  IMAD.SHL.U32 R0, R2, 0x200000, RZ ;  /* 0x0020000002007824 */ /* 0x000fca00078e00ff */
[----:B------:R-:W-:-:S07]  /*1f90*/  LOP3.LUT R0, R3, R0, R4, 0xfe, !PT ;  /* 0x0000000003007212 */ /* 0x000fce00078efe04 */
.L_x_24790:
[----:B------:R-:W-:Y:S05]  /*1fa0*/  BSYNC B0 ;  /* 0x0000000000007941 */ /* 0x000fea0003800000 */
.L_x_24789:
[----:B------:R-:W0:Y:S02]  /*1fb0*/  F2I.FTZ.TRUNC.NTZ R0, R0 ;  /* 0x0000000000007305 */ /* 0x000e24000021f100 */
[----:B0-----:R-:W-:Y:S01]  /*1fc0*/  PRMT R4, R0, 0x7610, R4 ;  /* 0x0000761000047816 */ /* 0x001fe20000000004 */
[----:B------:R-:W-:Y:S06]  /*1fd0*/  BRA `(.L_x_24770) ;  /* 0x00000000009c7947 */ /* 0x000fec0003800000 */
.L_x_24782:
        /* <DEDUP_REMOVED lines=14> */
.L_x_24796:
[----:B------:R-:W-:Y:S05]  /*20c0*/  BSYNC B0 ;  /* 0x0000000000007941 */ /* 0x000fea0003800000 */
.L_x_24795:
[----:B------:R-:W0:Y:S02]  /*20d0*/  F2I.FTZ.TRUNC.NTZ R0, R0 ;  /* 0x0000000000007305 */ /* 0x000e24000021f100 */
[----:B0-----:R-:W-:Y:S01]  /*20e0*/  PRMT R4, R0, 0x7610, R4 ;  /* 0x0000761000047816 */ /* 0x001fe20000000004 */
[----:B------:R-:W-:Y:S06]  /*20f0*/  BRA `(.L_x_24770) ;  /* 0x0000000000547947 */ /* 0x000fec0003800000 */
.L_x_24769:
        /* <DEDUP_REMOVED lines=16> */
.L_x_24797:
[----:B------:R-:W-:Y:S01]  /*2200*/  PRMT R4, RZ, 0x7610, R4 ;  /* 0x00007610ff047816 */ /* 0x000fe20000000004 */
[----:B------:R-:W-:Y:S06]  /*2210*/  BRA `(.L_x_24770) ;  /* 0x00000000000c7947 */ /* 0x000fec0003800000 */
.L_x_24794:
[----:B------:R2:W5:Y:S01]  /*2220*/  LDG.E.U8 R4, desc[UR36][R2.64] ;  /* 0x0000002402047981 */ /* 0x000562000c1e1100 */
[----:B------:R-:W-:Y:S05]  /*2230*/  BRA `(.L_x_24770) ;  /* 0x0000000000047947 */ /* 0x000fea0003800000 */
.L_x_24793:
[----:B------:R1:W5:Y:S02]  /*2240*/  LDG.E.U8 R4, desc[UR36][R2.64] ;  /* 0x0000002402047981 */ /* 0x000364000c1e1100 */
.L_x_24770:
[----:B------:R-:W0:Y:S01]  /*2250*/  LDC.S8 R0, c[0x0][0x421] ;  /* 0x00010840ff007b82 */ /* 0x000e220000000200 */
[----:B-1--45:R-:W-:-:S04]  /*2260*/  LOP3.LUT R4, R4, 0xffff, RZ, 0xc0, !PT ;  /* 0x0000ffff04047812 */ /* 0x032fc800078ec0ff */
[----:B------:R-:W-:-:S04]  /*2270*/  PRMT R4, R4, 0x8880, RZ ;  /* 0x0000888004047816 */ /* 0x000fc800000000ff */
[----:B------:R-:W-:Y:S02]  /*2280*/  ISETP.GE.AND P1, PT, R4, RZ, PT ;  /* 0x000000ff0400720c */ /* 0x000fe40003f26270 */
[-C--:B0-----:R-:W-:Y:S02]  /*2290*/  IABS R7, R0.reuse ;  /* 0x0000000000077213 */ /* 0x081fe40000000000 */
[----:B------:R-:W-:Y:S02]  /*22a0*/  IABS R8, R0 ;  /* 0x0000000000087213 */ /* 0x000fe40000000000 */
[----:B------:R-:W0:Y:S08]  /*22b0*/  I2F.RP R5, R7 ;  /* 0x0000000700057306 */ /* 0x000e300000209400 */
[----:B0-----:R-:W2:Y:S02]  /*22c0*/  MUFU.RCP R5, R5 ;  /* 0x0000000500057308 */ /* 0x001ea40000001000 */
[----:B--23--:R-:W-:-:S02]  /*22d0*/  VIADD R2, R5, 0xffffffe ;  /* 0x0ffffffe05027836 */ /* 0x00cfc40000000000 */
        /* <DEDUP_REMOVED lines=31> */
.L_x_24801:
[----:B------:R3:W-:Y:S01]  /*24d0*/  STG.E.U8 desc[UR36][R16.64], R2 ;  /* 0x0000000210007986 */ /* 0x0007e2000c101124 */
[----:B------:R-:W-:Y:S05]  /*24e0*/  BRA `(.L_x_24803) ;  /* 0x0000000c008c7947 */ /* 0x000fea0003800000 */
.L_x_24800:
        /* <DEDUP_REMOVED lines=12> */
.L_x_24805:
[----:B------:R-:W-:-:S05]  /*25b0*/  PRMT R3, R2, 0x8880, RZ ;  /* 0x0000888002037816 */ /* 0x000fca00000000ff */
[----:B------:R1:W-:Y:S01]  /*25c0*/  STG.E desc[UR36][R16.64], R3 ;  /* 0x0000000310007986 */ /* 0x0003e2000c101924 */
[----:B------:R-:W-:Y:S05]  /*25d0*/  BRA `(.L_x_24803) ;  /* 0x0000000c00507947 */ /* 0x000fea0003800000 */
.L_x_24804:
[----:B------:R-:W-:-:S04]  /*25e0*/  PRMT R3, R2, 0x8880, RZ ;  /* 0x0000888002037816 */ /* 0x000fc800000000ff */
[----:B------:R-:W-:-:S05]  /*25f0*/  PRMT R3, R3, 0x7710, RZ ;  /* 0x0000771003037816 */ /* 0x000fca00000000ff */
[----:B------:R2:W-:Y:S01]  /*2600*/  STG.E.U16 desc[UR36][R16.64], R3 ;  /* 0x0000000310007986 */ /* 0x0005e2000c101524 */
[----:B------:R-:W-:Y:S05]  /*2610*/  BRA `(.L_x_24803) ;  /* 0x0000000c00407947 */ /* 0x000fea0003800000 */
.L_x_24799:
        /* <DEDUP_REMOVED lines=9> */
.L_x_24807:
[----:B------:R-:W0:Y:S02]  /*26b0*/  I2F.S8 R0, R2 ;  /* 0x0000000200007306 */ /* 0x000e240000001400 */
[----:B0-----:R-:W-:-:S05]  /*26c0*/  F2FP.F16.F32.PACK_AB R0, RZ, R0 ;  /* 0x00000000ff00723e */ /* 0x001fca00000000ff */
[----:B------:R0:W-:Y:S01]  /*26d0*/  STG.E.U16 desc[UR36][R16.64], R0 ;  /* 0x0000000010007986 */ /* 0x0001e2000c101524 */
[----:B------:R-:W-:Y:S05]  /*26e0*/  BRA `(.L_x_24803) ;  /* 0x0000000c000c7947 */ /* 0x000fea0003800000 */
.L_x_24806:
        /* <DEDUP_REMOVED lines=10> */
.L_x_24809:
[----:B------:R-:W0:Y:S02]  /*2790*/  I2F.S8 R2, R2 ;  /* 0x0000000200027306 */ /* 0x000e240000001400 */
[----:B0-----:R-:W-:-:S04]  /*27a0*/  F2FP.F16.F32.PACK_AB R3, RZ, R2 ;  /* 0x00000002ff03723e */ /* 0x001fc800000000ff */
[----:B------:R-:W-:-:S05]  /*27b0*/  PRMT R3, R3, 0x5410, RZ ;  /* 0x0000541003037816 */ /* 0x000fca00000000ff */
[----:B------:R0:W-:Y:S01]  /*27c0*/  STG.E desc[UR36][R16.64], R3 ;  /* 0x0000000310007986 */ /* 0x0001e2000c101924 */
[----:B------:R-:W-:Y:S05]  /*27d0*/  BRA `(.L_x_24803) ;  /* 0x0000000800d07947 */ /* 0x000fea0003800000 */
.L_x_24808:
[----:B------:R-:W-:-:S04]  /*27e0*/  PRMT R2, R2, 0x8880, RZ ;  /* 0x0000888002027816 */ /* 0x000fc800000000ff */
[----:B------:R-:W-:-:S06]  /*27f0*/  PRMT R2, R2, 0x7710, RZ ;  /* 0x0000771002027816 */ /* 0x000fcc00000000ff */
[----:B------:R-:W0:Y:S02]  /*2800*/  I2F.F64.S16 R2, R2 ;  /* 0x0000000200027312 */ /* 0x000e240000101c00 */
[----:B0-----:R0:W-:Y:S01]  /*2810*/  STG.E.64 desc[UR36][R16.64], R2 ;  /* 0x0000000210007986 */ /* 0x0011e2000c101b24 */
[----:B------:R-:W-:Y:S05]  /*2820*/  BRA `(.L_x_24803) ;  /* 0x0000000800bc7947 */ /* 0x000fea0003800000 */
.L_x_24798:
        /* <DEDUP_REMOVED lines=12> */
.L_x_24812:
[----:B------:R-:W-:Y:S02]  /*28f0*/  PRMT R4, R2, 0x8880, RZ ;  /* 0x0000888002047816 */ /* 0x000fe400000000ff */
[----:B------:R-:W-:Y:S02]  /*2900*/  CS2R R6, SRZ ;  /* 0x0000000000067805 */ /* 0x000fe4000001ff00 */
[----:B------:R-:W-:-:S06]  /*2910*/  PRMT R4, R4, 0x7710, RZ ;  /* 0x0000771004047816 */ /* 0x000fcc00000000ff */
[----:B------:R-:W0:Y:S02]  /*2920*/  I2F.F64.S16 R4, R4 ;  /* 0x0000000400047312 */ /* 0x000e240000101c00 */
[----:B0-----:R0:W-:Y:S01]  /*2930*/  STG.E.128 desc[UR36][R16.64], R4 ;  /* 0x0000000410007986 */ /* 0x0011e2000c101d24 */
[----:B------:R-:W-:Y:S05]  /*2940*/  BRA `(.L_x_24803) ;  /* 0x0000000800747947 */ /* 0x000fea0003800000 */
.L_x_24811:
        /* <DEDUP_REMOVED lines=21> */
.L_x_24816:
[----:B------:R-:W-:Y:S05]  /*2aa0*/  BSYNC B0 ;  /* 0x0000000000007941 */ /* 0x000fea0003800000 */
.L_x_24815:
[----:B------:R-:W-:-:S05]  /*2ab0*/  LOP3.LUT R3, R0, R3, RZ, 0xfc, !PT ;  /* 0x0000000300037212 */ /* 0x000fca00078efcff */
[----:B------:R0:W-:Y:S01]  /*2ac0*/  STG.E.U8 desc[UR36][R16.64], R3 ;  /* 0x0000000310007986 */ /* 0x0001e2000c101124 */
[----:B------:R-:W-:Y:S05]  /*2ad0*/  BRA `(.L_x_24803) ;  /* 0x0000000800107947 */ /* 0x000fea0003800000 */
.L_x_24814:
        /* <DEDUP_REMOVED lines=13> */
.L_x_24818:
[----:B------:R-:W-:Y:S01]  /*2bb0*/  IMAD.MOV.U32 R0, RZ, RZ, 0x7f ;  /* 0x0000007fff007424 */ /* 0x000fe200078e00ff */
[----:B------:R-:W-:-:S04]  /*2bc0*/  ISETP.GT.U32.AND P0, PT, R3, 0x7f800000, PT ;  /* 0x7f8000000300780c */ /* 0x000fc80003f04070 */
[----:B------:R-:W-:-:S09]  /*2bd0*/  SEL R0, R0, 0x7c, P0 ;  /* 0x0000007c00007807 */ /* 0x000fd20000000000 */
.L_x_24819:
[----:B------:R-:W-:Y:S05]  /*2be0*/  BSYNC B0 ;  /* 0x0000000000007941 */ /* 0x000fea0003800000 */
.L_x_24817:
[----:B------:R-:W-:-:S04]  /*2bf0*/  LOP3.LUT R2, R5, 0x80000000, RZ, 0xc0, !PT ;  /* 0x8000000005027812 */ /* 0x000fc800078ec0ff */
[----:B------:R-:W-:-:S04]  /*2c00*/  SHF.R.U32.HI R3, RZ, 0x18, R2 ;  /* 0x00000018ff037819 */ /* 0x000fc80000011602 */
[----:B------:R-:W-:-:S05]  /*2c10*/  LOP3.LUT R3, R0, R3, RZ, 0xfc, !PT ;  /* 0x0000000300037212 */ /* 0x000fca00078efcff */
[----:B------:R0:W-:Y:S01]  /*2c20*/  STG.E.U8 desc[UR36][R16.64], R3 ;  /* 0x0000000310007986 */ /* 0x0001e2000c101124 */
[----:B------:R-:W-:Y:S05]  /*2c30*/  BRA `(.L_x_24803) ;  /* 0x0000000400b87947 */ /* 0x000fea0003800000 */
.L_x_24813:
[----:B------:R-:W0:Y:S02]  /*2c40*/  I2F.S8 R0, R2 ;  /* 0x0000000200007306 */ /* 0x000e240000001400 */
[----:B0-----:R-:W-:-:S05]  /*2c50*/  F2FP.BF16.F32.PACK_AB R0, RZ, R0 ;  /* 0x00000000ff00723e */ /* 0x001fca00000010ff */
[----:B------:R0:W-:Y:S01]  /*2c60*/  STG.E.U16 desc[UR36][R16.64], R0 ;  /* 0x0000000010007986 */ /* 0x0001e2000c101524 */
[----:B------:R-:W-:Y:S05]  /*2c70*/  BRA `(.L_x_24803) ;  /* 0x0000000400a87947 */ /* 0x000fea0003800000 */
.L_x_24810:
        /* <DEDUP_REMOVED lines=12> */
.L_x_24822:
        /* <DEDUP_REMOVED lines=17> */
.L_x_24825:
[----:B------:R-:W-:-:S04]  /*2e50*/  LOP3.LUT R2, R5, 0x80000000, RZ, 0xc0, !PT ;  /* 0x8000000005027812 */ /* 0x000fc800078ec0ff */
[----:B------:R-:W-:-:S04]  /*2e60*/  SHF.R.U32.HI R3, RZ, 0x18, R2 ;  /* 0x00000018ff037819 */ /* 0x000fc80000011602 */
[----:B------:R-:W-:-:S04]  /*2e70*/  LOP3.LUT R0, R0, R3, RZ, 0xfc, !PT ;  /* 0x0000000300007212 */ /* 0x000fc800078efcff */
[----:B------:R-:W-:-:S07]  /*2e80*/  PRMT R8, R0, 0x7610, R8 ;  /* 0x0000761000087816 */ /* 0x000fce0000000008 */
.L_x_24824:
[----:B------:R-:W-:Y:S05]  /*2e90*/  BSYNC B0 ;  /* 0x0000000000007941 */ /* 0x000fea0003800000 */
.L_x_24823:
[----:B------:R0:W-:Y:S01]  /*2ea0*/  STG.E.U8 desc[UR36][R16.64], R8 ;  /* 0x0000000810007986 */ /* 0x0001e2000c101124 */
[----:B------:R-:W-:Y:S05]  /*2eb0*/  BRA `(.L_x_24803) ;  /* 0x0000000400187947 */ /* 0x000fea0003800000 */
.L_x_24821:
        /* <DEDUP_REMOVED lines=17> */
.L_x_24828:
[----:B------:R-:W-:-:S04]  /*2fd0*/  LOP3.LUT R2, R5, 0x80000000, RZ, 0xc0, !PT ;  /* 0x8000000005027812 */ /* 0x000fc800078ec0ff */
[----:B------:R-:W-:-:S04]  /*2fe0*/  SHF.R.U32.HI R3, RZ, 0x18, R2 ;  /* 0x00000018ff037819 */ /* 0x000fc80000011602 */
[----:B------:R-:W-:-:S04]  /*2ff0*/  LOP3.LUT R0, R0, R3, RZ, 0xfc, !PT ;  /* 0x0000000300007212 */ /* 0x000fc800078efcff */
[----:B------:R-:W-:-:S07]  /*3000*/  PRMT R8, R0, 0x7610, R8 ;  /* 0x0000761000087816 */ /* 0x000fce0000000008 */
.L_x_24827:
[----:B------:R-:W-:Y:S05]  /*3010*/  BSYNC B0 ;  /* 0x0000000000007941 */ /* 0x000fea0003800000 */
.L_x_24826:
[----:B------:R0:W-:Y:S01]  /*3020*/  STG.E.U8 desc[UR36][R16.64], R8 ;  /* 0x0000000810007986 */ /* 0x0001e2000c101124 */
[----:B------:R-:W-:Y:S05]  /*3030*/  BRA `(.L_x_24803) ;  /* 0x0000000000b87947 */ /* 0x000fea0003800000 */
.L_x_24820:
        /* <DEDUP_REMOVED lines=22> */
.L_x_24802:
        /* <DEDUP_REMOVED lines=16> */
.L_x_24831:
[----:B------:R-:W-:Y:S05]  /*32a0*/  BRA `(.L_x_24803) ;  /* 0x00000000001c7947 */ /* 0x000fea0003800000 */
.L_x_24830:
[----:B------:R-:W-:-:S04]  /*32b0*/  LOP3.LUT R2, R2, 0xffff, RZ, 0xc0, !PT ;  /* 0x0000ffff02027812 */ /* 0x000fc800078ec0ff */
[----:B------:R-:W-:-:S04]  /*32c0*/  PRMT R2, R2, 0x8880, RZ ;  /* 0x0000888002027816 */ /* 0x000fc800000000ff */
[----:B------:R-:W-:-:S05]  /*32d0*/  SHF.R.S32.HI R3, RZ, 0x1f, R2 ;  /* 0x0000001fff037819 */ /* 0x000fca0000011402 */
[----:B------:R0:W-:Y:S01]  /*32e0*/  STG.E.64 desc[UR36][R16.64], R2 ;  /* 0x0000000210007986 */ /* 0x0001e2000c101b24 */
[----:B------:R-:W-:Y:S05]  /*32f0*/  BRA `(.L_x_24803) ;  /* 0x0000000000087947 */ /* 0x000fea0003800000 */
.L_x_24829:
[----:B------:R-:W-:-:S05]  /*3300*/  PRMT R3, R2, 0x8880, RZ ;  /* 0x0000888002037816 */ /* 0x000fca00000000ff */
[----:B------:R0:W-:Y:S02]  /*3310*/  STG.E desc[UR36][R16.64], R3 ;  /* 0x0000000310007986 */ /* 0x0001e4000c101924 */
.L_x_24803:
[----:B------:R-:W-:-:S04]  /*3320*/  IMAD R18, R23, 0x200, R18 ;  /* 0x0000020017127824 */ /* 0x000fc800078e0212 */
[----:B------:R-:W-:-:S07]  /*3330*/  VIADD R19, R18, 0x80 ;  /* 0x0000008012137836 */ /* 0x000fce0000000000 */
.L_x_24763:
[----:B------:R-:W-:Y:S05]  /*3340*/  BSYNC B6 ;  /* 0x0000000000067941 */ /* 0x000fea0003800000 */
.L_x_24762:
        /* <DEDUP_REMOVED lines=307> */
.L_x_24834:
        /* <DEDUP_REMOVED lines=20> */
.L_x_24838:
[----:B------:R0:W5:Y:S01]  /*47c0*/  LDG.E.U8 R4, desc[UR36][R2.64] ;  /* 0x0000002402047981 */ /* 0x000162000c1e1100 */
[----:B------:R-:W-:Y:S05]  /*47d0*/  BRA `(.L_x_24840) ;  /* 0x0000000c00547947 */ /* 0x000fea0003800000 */
.L_x_24837:
        /* <DEDUP_REMOVED lines=8> */
.L_x_24842:
[----:B------:R0:W5:Y:S01]  /*4860*/  LDG.E.U8 R4, desc[UR36][R2.64] ;  /* 0x0000002402047981 */ /* 0x000162000c1e1100 */
[----:B------:R-:W-:Y:S05]  /*4870*/  BRA `(.L_x_24840) ;  /* 0x0000000c002c7947 */ /* 0x000fea0003800000 */
.L_x_24841:
[----:B------:R0:W5:Y:S01]  /*4880*/  LDG.E.U16 R4, desc[UR36][R2.64] ;  /* 0x0000002402047981 */ /* 0x000162000c1e1500 */
[----:B------:R-:W-:Y:S05]  /*4890*/  BRA `(.L_x_24840) ;  /* 0x0000000c00247947 */ /* 0x000fea0003800000 */
.L_x_24836:
        /* <DEDUP_REMOVED lines=9> */
.L_x_24844:
[----:B------:R-:W2:Y:S02]  /*4930*/  LDG.E.U16 R0, desc[UR36][R2.64] ;  /* 0x0000002402007981 */ /* 0x000ea4000c1e1500 */
[----:B--2---:R-:W-:-:S06]  /*4940*/  HADD2.F32 R0, -RZ, R0.H0_H0 ;  /* 0x20000000ff007230 */ /* 0x004fcc0000004100 */
[----:B------:R-:W0:Y:S02]  /*4950*/  F2I.FTZ.TRUNC.NTZ R0, R0 ;  /* 0x0000000000007305 */ /* 0x000e24000021f100 */
[----:B0-----:R-:W-:Y:S01]  /*4960*/  PRMT R4, R0, 0x7610, R4 ;  /* 0x0000761000047816 */ /* 0x001fe20000000004 */
[----:B------:R-:W-:Y:S06]  /*4970*/  BRA `(.L_x_24840) ;  /* 0x0000000800ec7947 */ /* 0x000fec0003800000 */
.L_x_24843:
        /* <DEDUP_REMOVED lines=9> */
.L_x_24846:
[----:B------:R-:W2:Y:S02]  /*4a10*/  LDG.E.U16 R2, desc[UR36][R2.64] ;  /* 0x0000002402027981 */ /* 0x000ea4000c1e1500 */
[----:B--2---:R-:W-:-:S06]  /*4a20*/  HADD2.F32 R0, -RZ, R2.H0_H0 ;  /* 0x20000002ff007230 */ /* 0x004fcc0000004100 */
[----:B------:R-:W0:Y:S02]  /*4a30*/  F2I.FTZ.TRUNC.NTZ R0, R0 ;  /* 0x0000000000007305 */ /* 0x000e24000021f100 */
[----:B0-----:R-:W-:Y:S01]  /*4a40*/  PRMT R4, R0, 0x7610, R4 ;  /* 0x0000761000047816 */ /* 0x001fe20000000004 */
[----:B------:R-:W-:Y:S06]  /*4a50*/  BRA `(.L_x_24840) ;  /* 0x0000000800b47947 */ /* 0x000fec0003800000 */
.L_x_24845:
[----:B------:R-:W2:Y:S02]  /*4a60*/  LDG.E.64 R2, desc[UR36][R2.64] ;  /* 0x0000002402027981 */ /* 0x000ea4000c1e1b00 */
[----:B--2---:R0:W1:Y:S01]  /*4a70*/  F2I.F64.TRUNC R4, R2 ;  /* 0x0000000200047311 */ /* 0x004062000030d100 */
[----:B------:R-:W-:Y:S05]  /*4a80*/  BRA `(.L_x_24840) ;  /* 0x0000000800a87947 */ /* 0x000fea0003800000 */
.L_x_24835:
        /* <DEDUP_REMOVED lines=12> */
.L_x_24849:
[----:B------:R-:W2:Y:S02]  /*4b50*/  LDG.E.64 R2, desc[UR36][R2.64] ;  /* 0x0000002402027981 */ /* 0x000ea4000c1e1b00 */
[----:B--2---:R3:W4:Y:S01]  /*4b60*/  F2I.F64.TRUNC R4, R2 ;  /* 0x0000000200047311 */ /* 0x004722000030d100 */
[----:B------:R-:W-:Y:S05]  /*4b70*/  BRA `(.L_x_24840) ;  /* 0x00000008006c7947 */ /* 0x000fea0003800000 */
.L_x_24848:
        /* <DEDUP_REMOVED lines=28> */
.L_x_24851:
        /* <DEDUP_REMOVED lines=15> */
.L_x_24850:
[----:B------:R-:W2:Y:S02]  /*4e30*/  LDG.E.U16 R0, desc[UR36][R2.64] ;  /* 0x0000002402007981 */ /* 0x000ea4000c1e1500 */
[----:B--2---:R-:W-:-:S06]  /*4e40*/  IMAD.U32 R0, R0, 0x10000, RZ ;  /* 0x0001000000007824 */ /* 0x004fcc00078e00ff */
[----:B------:R-:W0:Y:S02]  /*4e50*/  F2I.FTZ.TRUNC.NTZ R0, R0 ;  /* 0x0000000000007305 */ /* 0x000e24000021f100 */
[----:B0-----:R-:W-:Y:S01]  /*4e60*/  PRMT R4, R0, 0x7610, R4 ;  /* 0x0000761000047816 */ /* 0x001fe20000000004 */
[----:B------:R-:W-:Y:S06]  /*4e70*/  BRA `(.L_x_24840) ;  /* 0x0000000400ac7947 */ /* 0x000fec0003800000 */
.L_x_24847:
        /* <DEDUP_REMOVED lines=10> */
.L_x_24854:
        /* <DEDUP_REMOVED lines=21> */
.L_x_24858:
[----:B------:R-:W-:Y:S05]  /*5070*/  BSYNC B1 ;  /* 0x0000000000017941 */ /* 0x000fea0003800000 */
.L_x_24857:
[----:B------:R-:W-:Y:S01]  /*5080*/  LEA R3, R0, 0x3b800000, 0x17 ;  /* 0x3b80000000037811 */ /* 0x000fe200078eb8ff */
[----:B------:R-:W-:-:S05]  /*5090*/  IMAD.SHL.U32 R0, R2, 0x100000, RZ ;  /* 0x0010000002007824 */ /* 0x000fca00078e00ff */
[----:B------:R-:W-:-:S07]  /*50a0*/  LOP3.LUT R0, R3, R0, R4, 0xfe, !PT ;  /* 0x0000000003007212 */ /* 0x000fce00078efe04 */
.L_x_24856:
[----:B------:R-:W-:Y:S05]  /*50b0*/  BSYNC B0 ;  /* 0x0000000000007941 */ /* 0x000fea0003800000 */
.L_x_24855:
[----:B------:R-:W0:Y:S02]  /*50c0*/  F2I.FTZ.TRUNC.NTZ R0, R0 ;  /* 0x0000000000007305 */ /* 0x000e24000021f100 */
[----:B0-----:R-:W-:Y:S01]  /*50d0*/  PRMT R4, R0, 0x7610, R4 ;  /* 0x0000761000047816 */ /* 0x001fe20000000004 */
[----:B------:R-:W-:Y:S06]  /*50e0*/  BRA `(.L_x_24840) ;  /* 0x0000000400107947 */ /* 0x000fec0003800000 */
.L_x_24853:
        /* <DEDUP_REMOVED lines=21> */
.L_x_24862:
[----:B------:R-:W-:Y:S05]  /*5240*/  BSYNC B1 ;  /* 0x0000000000017941 */ /* 0x000fea0003800000 */
.L_x_24861:
[----:B------:R-:W-:Y:S01]  /*5250*/  LEA R3, R0, 0x37800000, 0x17 ;  /* 0x3780000000037811 */ /* 0x000fe200078eb8ff */
[----:B------:R-:W-:-:S05]  /*5260*/  IMAD.SHL.U32 R0, R2, 0x200000, RZ ;  /* 0x0020000002007824 */ /* 0x000fca00078e00ff */
[----:B------:R-:W-:-:S07]  /*5270*/  LOP3.LUT R0, R3, R0, R4, 0xfe, !PT ;  /* 0x0000000003007212 */ /* 0x000fce00078efe04 */
.L_x_24860:
[----:B------:R-:W-:Y:S05]  /*5280*/  BSYNC B0 ;  /* 0x0000000000007941 */ /* 0x000fea0003800000 */
.L_x_24859:
[----:B------:R-:W0:Y:S02]  /*5290*/  F2I.FTZ.TRUNC.NTZ R0, R0 ;  /* 0x0000000000007305 */ /* 0x000e24000021f100 */
[----:B0-----:R-:W-:Y:S01]  /*52a0*/  PRMT R4, R0, 0x7610, R4 ;  /* 0x0000761000047816 */ /* 0x001fe20000000004 */
[----:B------:R-:W-:Y:S06]  /*52b0*/  BRA `(.L_x_24840) ;  /* 0x00000000009c7947 */ /* 0x000fec0003800000 */
.L_x_24852:
        /* <DEDUP_REMOVED lines=14> */
.L_x_24866:
[----:B------:R-:W-:Y:S05]  /*53a0*/  BSYNC B0 ;  /* 0x0000000000007941 */ /* 0x000fea0003800000 */
.L_x_24865:
[----:B------:R-:W0:Y:S02]  /*53b0*/  F2I.FTZ.TRUNC.NTZ R0, R0 ;  /* 0x0000000000007305 */ /* 0x000e24000021f100 */
[----:B0-----:R-:W-:Y:S01]  /*53c0*/  PRMT R4, R0, 0x7610, R4 ;  /* 0x0000761000047816 */ /* 0x001fe20000000004 */
[----:B------:R-:W-:Y:S06]  /*53d0*/  BRA `(.L_x_24840) ;  /* 0x0000000000547947 */ /* 0x000fec0003800000 */
.L_x_24839:
        /* <DEDUP_REMOVED lines=16> */
.L_x_24867:
[----:B------:R-:W-:Y:S01]  /*54e0*/  PRMT R4, RZ, 0x7610, R4 ;  /* 0x00007610ff047816 */ /* 0x000fe20000000004 */
[----:B------:R-:W-:Y:S06]  /*54f0*/  BRA `(.L_x_24840) ;  /* 0x00000000000c7947 */ /* 0x000fec0003800000 */
.L_x_24864:
[----:B------:R2:W5:Y:S01]  /*5500*/  LDG.E.U8 R4, desc[UR36][R2.64] ;  /* 0x0000002402047981 */ /* 0x000562000c1e1100 */
[----:B------:R-:W-:Y:S05]  /*5510*/  BRA `(.L_x_24840) ;  /* 0x0000000000047947 */ /* 0x000fea0003800000 */
.L_x_24863:
[----:B------:R1:W5:Y:S02]  /*5520*/  LDG.E.U8 R4, desc[UR36][R2.64] ;  /* 0x0000002402047981 */ /* 0x000364000c1e1100 */
.L_x_24840:
        /* <DEDUP_REMOVED lines=40> */
.L_x_24871:
[----:B------:R0:W-:Y:S01]  /*57b0*/  STG.E.U8 desc[UR36][R16.64], R2 ;  /* 0x0000000210007986 */ /* 0x0001e2000c101124 */
[----:B------:R-:W-:Y:S05]  /*57c0*/  BRA `(.L_x_24873) ;  /* 0x0000000c008c7947 */ /* 0x000fea0003800000 */
.L_x_24870:
        /* <DEDUP_REMOVED lines=12> */
.L_x_24875:
[----:B------:R-:W-:-:S05]  /*5890*/  PRMT R3, R2, 0x8880, RZ ;  /* 0x0000888002037816 */ /* 0x000fca00000000ff */
[----:B------:R0:W-:Y:S01]  /*58a0*/  STG.E desc[UR36][R16.64], R3 ;  /* 0x0000000310007986 */ /* 0x0001e2000c101924 */
[----:B------:R-:W-:Y:S05]  /*58b0*/  BRA `(.L_x_24873) ;  /* 0x0000000c00507947 */ /* 0x000fea0003800000 */
.L_x_24874:
[----:B------:R-:W-:-:S04]  /*58c0*/  PRMT R3, R2, 0x8880, RZ ;  /* 0x0000888002037816 */ /* 0x000fc800000000ff */
[----:B------:R-:W-:-:S05]  /*58d0*/  PRMT R3, R3, 0x7710, RZ ;  /* 0x0000771003037816 */ /* 0x000fca00000000ff */
[----:B------:R0:W-:Y:S01]  /*58e0*/  STG.E.U16 desc[UR36][R16.64], R3 ;  /* 0x0000000310007986 */ /* 0x0001e2000c101524 */
[----:B------:R-:W-:Y:S05]  /*58f0*/  BRA `(.L_x_24873) ;  /* 0x0000000c00407947 */ /* 0x000fea0003800000 */
.L_x_24869:
        /* <DEDUP_REMOVED lines=9> */
.L_x_24877:
[----:B------:R-:W0:Y:S02]  /*5990*/  I2F.S8 R0, R2 ;  /* 0x0000000200007306 */ /* 0x000e240000001400 */
[----:B0-----:R-:W-:-:S05]  /*59a0*/  F2FP.F16.F32.PACK_AB R0, RZ, R0 ;  /* 0x00000000ff00723e */ /* 0x001fca00000000ff */
[----:B------:R0:W-:Y:S01]  /*59b0*/  STG.E.U16 desc[UR36][R16.64], R0 ;  /* 0x0000000010007986 */ /* 0x0001e2000c101524 */
[----:B------:R-:W-:Y:S05]  /*59c0*/  BRA `(.L_x_24873) ;  /* 0x0000000c000c7947 */ /* 0x000fea0003800000 */
.L_x_24876:
        /* <DEDUP_REMOVED lines=10> */
.L_x_24879:
[----:B------:R-:W0:Y:S02]  /*5a70*/  I2F.S8 R2, R2 ;  /* 0x0000000200027306 */ /* 0x000e240000001400 */
[----:B0-----:R-:W-:-:S04]  /*5a80*/  F2FP.F16.F32.PACK_AB R3, RZ, R2 ;  /* 0x00000002ff03723e */ /* 0x001fc800000000ff */
[----:B------:R-:W-:-:S05]  /*5a90*/  PRMT R3, R3, 0x5410, RZ ;  /* 0x0000541003037816 */ /* 0x000fca00000000ff */
[----:B------:R0:W-:Y:S01]  /*5aa0*/  STG.E desc[UR36][R16.64], R3 ;  /* 0x0000000310007986 */ /* 0x0001e2000c101924 */
[----:B------:R-:W-:Y:S05]  /*5ab0*/  BRA `(.L_x_24873) ;  /* 0x0000000800d07947 */ /* 0x000fea0003800000 */
.L_x_24878:
[----:B------:R-:W-:-:S04]  /*5ac0*/  PRMT R2, R2, 0x8880, RZ ;  /* 0x0000888002027816 */ /* 0x000fc800000000ff */
[----:B------:R-:W-:-:S06]  /*5ad0*/  PRMT R2, R2, 0x7710, RZ ;  /* 0x0000771002027816 */ /* 0x000fcc00000000ff */
[----:B------:R-:W0:Y:S02]  /*5ae0*/  I2F.F64.S16 R2, R2 ;  /* 0x0000000200027312 */ /* 0x000e240000101c00 */
[----:B0-----:R0:W-:Y:S01]  /*5af0*/  STG.E.64 desc[UR36][R16.64], R2 ;  /* 0x0000000210007986 */ /* 0x0011e2000c101b24 */
[----:B------:R-:W-:Y:S05]  /*5b00*/  BRA `(.L_x_24873) ;  /* 0x0000000800bc7947 */ /* 0x000fea0003800000 */
.L_x_24868:
        /* <DEDUP_REMOVED lines=12> */
.L_x_24882:
[----:B------:R-:W-:Y:S02]  /*5bd0*/  PRMT R4, R2, 0x8880, RZ ;  /* 0x0000888002047816 */ /* 0x000fe400000000ff */
[----:B------:R-:W-:Y:S02]  /*5be0*/  CS2R R6, SRZ ;  /* 0x0000000000067805 */ /* 0x000fe4000001ff00 */
[----:B------:R-:W-:-:S06]  /*5bf0*/  PRMT R4, R4, 0x7710, RZ ;  /* 0x0000771004047816 */ /* 0x000fcc00000000ff */
[----:B------:R-:W0:Y:S02]  /*5c00*/  I2F.F64.S16 R4, R4 ;  /* 0x0000000400047312 */ /* 0x000e240000101c00 */
[----:B0-----:R0:W-:Y:S01]  /*5c10*/  STG.E.128 desc[UR36][R16.64], R4 ;  /* 0x0000000410007986 */ /* 0x0011e2000c101d24 */
[----:B------:R-:W-:Y:S05]  /*5c20*/  BRA `(.L_x_24873) ;  /* 0x0000000800747947 */ /* 0x000fea0003800000 */
.L_x_24881:
        /* <DEDUP_REMOVED lines=21> */
.L_x_24886:
[----:B------:R-:W-:Y:S05]  /*5d80*/  BSYNC B0 ;  /* 0x0000000000007941 */ /* 0x000fea0003800000 */
.L_x_24885:
[----:B------:R-:W-:-:S05]  /*5d90*/  LOP3.LUT R3, R0, R3, RZ, 0xfc, !PT ;  /* 0x0000000300037212 */ /* 0x000fca00078efcff */
[----:B------:R0:W-:Y:S01]  /*5da0*/  STG.E.U8 desc[UR36][R16.64], R3 ;  /* 0x0000000310007986 */ /* 0x0001e2000c101124 */
[----:B------:R-:W-:Y:S05]  /*5db0*/  BRA `(.L_x_24873) ;  /* 0x0000000800107947 */ /* 0x000fea0003800000 */
.L_x_24884:
        /* <DEDUP_REMOVED lines=13> */
.L_x_24888:
[----:B------:R-:W-:Y:S01]  /*5e90*/  IMAD.MOV.U32 R0, RZ, RZ, 0x7f ;  /* 0x0000007fff007424 */ /* 0x000fe200078e00ff */
[----:B------:R-:W-:-:S04]  /*5ea0*/  ISETP.GT.U32.AND P0, PT, R3, 0x7f800000, PT ;  /* 0x7f8000000300780c */ /* 0x000fc80003f04070 */
[----:B------:R-:W-:-:S09]  /*5eb0*/  SEL R0, R0, 0x7c, P0 ;  /* 0x0000007c00007807 */ /* 0x000fd20000000000 */
.L_x_24889:
[----:B------:R-:W-:Y:S05]  /*5ec0*/  BSYNC B0 ;  /* 0x0000000000007941 */ /* 0x000fea0003800000 */
.L_x_24887:
[----:B------:R-:W-:-:S04]  /*5ed0*/  LOP3.LUT R2, R5, 0x80000000, RZ, 0xc0, !PT ;  /* 0x8000000005027812 */ /* 0x000fc800078ec0ff */
[----:B------:R-:W-:-:S04]  /*5ee0*/  SHF.R.U32.HI R3, RZ, 0x18, R2 ;  /* 0x00000018ff037819 */ /* 0x000fc80000011602 */
[----:B------:R-:W-:-:S05]  /*5ef0*/  LOP3.LUT R3, R0, R3, RZ, 0xfc, !PT ;  /* 0x0000000300037212 */ /* 0x000fca00078efcff */
[----:B------:R0:W-:Y:S01]  /*5f00*/  STG.E.U8 desc[UR36][R16.64], R3 ;  /* 0x0000000310007986 */ /* 0x0001e2000c101124 */
[----:B------:R-:W-:Y:S05]  /*5f10*/  BRA `(.L_x_24873) ;  /* 0x0000000400b87947 */ /* 0x000fea0003800000 */
.L_x_24883:
[----:B------:R-:W0:Y:S02]  /*5f20*/  I2F.S8 R0, R2 ;  /* 0x0000000200007306 */ /* 0x000e240000001400 */
[----:B0-----:R-:W-:-:S05]  /*5f30*/  F2FP.BF16.F32.PACK_AB R0, RZ, R0 ;  /* 0x00000000ff00723e */ /* 0x001fca00000010ff */
[----:B------:R0:W-:Y:S01]  /*5f40*/  STG.E.U16 desc[UR36][R16.64], R0 ;  /* 0x0000000010007986 */ /* 0x0001e2000c101524 */
[----:B------:R-:W-:Y:S05]  /*5f50*/  BRA `(.L_x_24873) ;  /* 0x0000000400a87947 */ /* 0x000fea0003800000 */
.L_x_24880:
        /* <DEDUP_REMOVED lines=12> */
.L_x_24892:
        /* <DEDUP_REMOVED lines=17> */
.L_x_24895:
[----:B------:R-:W-:-:S04]  /*6130*/  LOP3.LUT R2, R5, 0x80000000, RZ, 0xc0, !PT ;  /* 0x8000000005027812 */ /* 0x000fc800078ec0ff */
[----:B------:R-:W-:-:S04]  /*6140*/  SHF.R.U32.HI R3, RZ, 0x18, R2 ;  /* 0x00000018ff037819 */ /* 0x000fc80000011602 */
[----:B------:R-:W-:-:S04]  /*6150*/  LOP3.LUT R0, R0, R3, RZ, 0xfc, !PT ;  /* 0x0000000300007212 */ /* 0x000fc800078efcff */
[----:B------:R-:W-:-:S07]  /*6160*/  PRMT R8, R0, 0x7610, R8 ;  /* 0x0000761000087816 */ /* 0x000fce0000000008 */
.L_x_24894:
[----:B------:R-:W-:Y:S05]  /*6170*/  BSYNC B0 ;  /* 0x0000000000007941 */ /* 0x000fea0003800000 */
.L_x_24893:
[----:B------:R3:W-:Y:S01]  /*6180*/  STG.E.U8 desc[UR36][R16.64], R8 ;  /* 0x0000000810007986 */ /* 0x0007e2000c101124 */
[----:B------:R-:W-:Y:S05]  /*6190*/  BRA `(.L_x_24873) ;  /* 0x0000000400187947 */ /* 0x000fea0003800000 */
.L_x_24891:
        /* <DEDUP_REMOVED lines=17> */
.L_x_24898:
[----:B------:R-:W-:-:S04]  /*62b0*/  LOP3.LUT R2, R5, 0x80000000, RZ, 0xc0, !PT ;  /* 0x8000000005027812 */ /* 0x000fc800078ec0ff */
[----:B------:R-:W-:-:S04]  /*62c0*/  SHF.R.U32.HI R3, RZ, 0x18, R2 ;  /* 0x00000018ff037819 */ /* 0x000fc80000011602 */
[----:B------:R-:W-:-:S04]  /*62d0*/  LOP3.LUT R0, R0, R3, RZ, 0xfc, !PT ;  /* 0x0000000300007212 */ /* 0x000fc800078efcff */
[----:B------:R-:W-:-:S07]  /*62e0*/  PRMT R8, R0, 0x7610, R8 ;  /* 0x0000761000087816 */ /* 0x000fce0000000008 */
.L_x_24897:
[----:B------:R-:W-:Y:S05]  /*62f0*/  BSYNC B0 ;  /* 0x0000000000007941 */ /* 0x000fea0003800000 */
.L_x_24896:
[----:B------:R0:W-:Y:S01]  /*6300*/  STG.E.U8 desc[UR36][R16.64], R8 ;  /* 0x0000000810007986 */ /* 0x0001e2000c101124 */
[----:B------:R-:W-:Y:S05]  /*6310*/  BRA `(.L_x_24873) ;  /* 0x0000000000b87947 */ /* 0x000fea0003800000 */
.L_x_24890:
        /* <DEDUP_REMOVED lines=22> */
.L_x_24872:
        /* <DEDUP_REMOVED lines=16> */
.L_x_24901:
[----:B------:R-:W-:Y:S05]  /*6580*/  BRA `(.L_x_24873) ;  /* 0x00000000001c7947 */ /* 0x000fea0003800000 */
.L_x_24900:
[----:B------:R-:W-:-:S04]  /*6590*/  LOP3.LUT R2, R2, 0xffff, RZ, 0xc0, !PT ;  /* 0x0000ffff02027812 */ /* 0x000fc800078ec0ff */
[----:B------:R-:W-:-:S04]  /*65a0*/  PRMT R2, R2, 0x8880, RZ ;  /* 0x0000888002027816 */ /* 0x000fc800000000ff */
[----:B------:R-:W-:-:S05]  /*65b0*/  SHF.R.S32.HI R3, RZ, 0x1f, R2 ;  /* 0x0000001fff037819 */ /* 0x000fca0000011402 */
[----:B------:R2:W-:Y:S01]  /*65c0*/  STG.E.64 desc[UR36][R16.64], R2 ;  /* 0x0000000210007986 */ /* 0x0005e2000c101b24 */
[----:B------:R-:W-:Y:S05]  /*65d0*/  BRA `(.L_x_24873) ;  /* 0x0000000000087947 */ /* 0x000fea0003800000 */
.L_x_24899:
[----:B------:R-:W-:-:S05]  /*65e0*/  PRMT R3, R2, 0x8880, RZ ;  /* 0x0000888002037816 */ /* 0x000fca00000000ff */
[----:B------:R0:W-:Y:S02]  /*65f0*/  STG.E desc[UR36][R16.64], R3 ;  /* 0x0000000310007986 */ /* 0x0001e4000c101924 */
.L_x_24873:
[----:B------:R-:W-:-:S07]  /*6600*/  VIADD R19, R19, 0x80 ;  /* 0x0000008013137836 */ /* 0x000fce0000000000 */
.L_x_24833:
[----:B------:R-:W-:Y:S05]  /*6610*/  BSYNC B6 ;  /* 0x0000000000067941 */ /* 0x000fea0003800000 */
.L_x_24832:
        /* <DEDUP_REMOVED lines=307> */
.L_x_24904:
        /* <DEDUP_REMOVED lines=20> */
.L_x_24908:
[----:B------:R0:W5:Y:S01]  /*7a90*/  LDG.E.U8 R4, desc[UR36][R2.64] ;  /* 0x0000002402047981 */ /* 0x000162000c1e1100 */
[----:B------:R-:W-:Y:S05]  /*7aa0*/  BRA `(.L_x_24910) ;  /* 0x0000000c00547947 */ /* 0x000fea0003800000 */
.L_x_24907:
        /* <DEDUP_REMOVED lines=8> */
.L_x_24912:
[----:B------:R0:W5:Y:S01]  /*7b30*/  LDG.E.U8 R4, desc[UR36][R2.64] ;  /* 0x0000002402047981 */ /* 0x000162000c1e1100 */
[----:B------:R-:W-:Y:S05]  /*7b40*/  BRA `(.L_x_24910) ;  /* 0x0000000c002c7947 */ /* 0x000fea0003800000 */
.L_x_24911:
[----:B------:R0:W5:Y:S01]  /*7b50*/  LDG.E.U16 R4, desc[UR36][R2.64] ;  /* 0x0000002402047981 */ /* 0x000162000c1e1500 */
[----:B------:R-:W-:Y:S05]  /*7b60*/  BRA `(.L_x_24910) ;  /* 0x0000000c00247947 */ /* 0x000fea0003800000 */
.L_x_24906:
        /* <DEDUP_REMOVED lines=9> */
.L_x_24914:
[----:B------:R-:W2:Y:S02]  /*7c00*/  LDG.E.U16 R0, desc[UR36][R2.64] ;  /* 0x0000002402007981 */ /* 0x000ea4000c1e1500 */
[----:B--2---:R-:W-:-:S06]  /*7c10*/  HADD2.F32 R0, -RZ, R0.H0_H0 ;  /* 0x20000000ff007230 */ /* 0x004fcc0000004100 */
[----:B------:R-:W0:Y:S02]  /*7c20*/  F2I.FTZ.TRUNC.NTZ R0, R0 ;  /* 0x0000000000007305 */ /* 0x000e24000021f100 */
[----:B0-----:R-:W-:Y:S01]  /*7c30*/  PRMT R4, R0, 0x7610, R4 ;  /* 0x0000761000047816 */ /* 0x001fe20000000004 */
[----:B------:R-:W-:Y:S06]  /*7c40*/  BRA `(.L_x_24910) ;  /* 0x0000000800ec7947 */ /* 0x000fec0003800000 */
.L_x_24913:
        /* <DEDUP_REMOVED lines=9> */
.L_x_24916:
[----:B------:R-:W2:Y:S02]  /*7ce0*/  LDG.E.U16 R2, desc[UR36][R2.64] ;  /* 0x0000002402027981 */ /* 0x000ea4000c1e1500 */
[----:B--2---:R-:W-:-:S06]  /*7cf0*/  HADD2.F32 R0, -RZ, R2.H0_H0 ;  /* 0x20000002ff007230 */ /* 0x004fcc0000004100 */
[----:B------:R-:W0:Y:S02]  /*7d00*/  F2I.FTZ.TRUNC.NTZ R0, R0 ;  /* 0x0000000000007305 */ /* 0x000e24000021f100 */
[----:B0-----:R-:W-:Y:S01]  /*7d10*/  PRMT R4, R0, 0x7610, R4 ;  /* 0x0000761000047816 */ /* 0x001fe20000000004 */
[----:B------:R-:W-:Y:S06]  /*7d20*/  BRA `(.L_x_24910) ;  /* 0x0000000800b47947 */ /* 0x000fec0003800000 */
.L_x_24915:
[----:B------:R-:W2:Y:S02]  /*7d30*/  LDG.E.64 R2, desc[UR36][R2.64] ;  /* 0x0000002402027981 */ /* 0x000ea4000c1e1b00 */
[----:B--2---:R0:W1:Y:S01]  /*7d40*/  F2I.F64.TRUNC R4, R2 ;  /* 0x0000000200047311 */ /* 0x004062000030d100 */
[----:B------:R-:W-:Y:S05]  /*7d50*/  BRA `(.L_x_24910) ;  /* 0x0000000800a87947 */ /* 0x000fea0003800000 */
.L_x_24905:
        /* <DEDUP_REMOVED lines=12> */
.L_x_24919:
[----:B------:R-:W2:Y:S02]  /*7e20*/  LDG.E.64 R2, desc[UR36][R2.64] ;  /* 0x0000002402027981 */ /* 0x000ea4000c1e1b00 */
[----:B--2---:R3:W4:Y:S01]  /*7e30*/  F2I.F64.TRUNC R4, R2 ;  /* 0x0000000200047311 */ /* 0x004722000030d100 */
[----:B------:R-:W-:Y:S05]  /*7e40*/  BRA `(.L_x_24910) ;  /* 0x00000008006c7947 */ /* 0x000fea0003800000 */
.L_x_24918:
        /* <DEDUP_REMOVED lines=28> */
.L_x_24921:
        /* <DEDUP_REMOVED lines=15> */
.L_x_24920:
[----:B------:R-:W2:Y:S02]  /*8100*/  LDG.E.U16 R0, desc[UR36][R2.64] ;  /* 0x0000002402007981 */ /* 0x000ea4000c1e1500 */
[----:B--2---:R-:W-:-:S06]  /*8110*/  IMAD.U32 R0, R0, 0x10000, RZ ;  /* 0x0001000000007824 */ /* 0x004fcc00078e00ff */
[----:B------:R-:W0:Y:S02]  /*8120*/  F2I.FTZ.TRUNC.NTZ R0, R0 ;  /* 0x0000000000007305 */ /* 0x000e24000021f100 */
[----:B0-----:R-:W-:Y:S01]  /*8130*/  PRMT R4, R0, 0x7610, R4 ;  /* 0x0000761000047816 */ /* 0x001fe20000000004 */
[----:B------:R-:W-:Y:S06]  /*8140*/  BRA `(.L_x_24910) ;  /* 0x0000000400ac7947 */ /* 0x000fec0003800000 */
.L_x_24917:
        /* <DEDUP_REMOVED lines=10> */
.L_x_24924:
        /* <DEDUP_REMOVED lines=21> */
.L_x_24928:
[----:B------:R-:W-:Y:S05]  /*8340*/  BSYNC B1 ;  /* 0x0000000000017941 */ /* 0x000fea0003800000 */
.L_x_24927:
[----:B------:R-:W-:Y:S01]  /*8350*/  LEA R3, R0, 0x3b800000, 0x17 ;  /* 0x3b80000000037811 */ /* 0x000fe200078eb8ff */
[----:B------:R-:W-:-:S05]  /*8360*/  IMAD.SHL.U32 R0, R2, 0x100000, RZ ;  /* 0x0010000002007824 */ /* 0x000fca00078e00ff */
[----:B------:R-:W-:-:S07]  /*8370*/  LOP3.LUT R0, R3, R0, R4, 0xfe, !PT ;  /* 0x0000000003007212 */ /* 0x000fce00078efe04 */
.L_x_24926:
[----:B------:R-:W-:Y:S05]  /*8380*/  BSYNC B0 ;  /* 0x0000000000007941 */ /* 0x000fea0003800000 */
.L_x_24925:
[----:B------:R-:W0:Y:S02]  /*8390*/  F2I.FTZ.TRUNC.NTZ R0, R0 ;  /* 0x0000000000007305 */ /* 0x000e24000021f100 */
[----:B0-----:R-:W-:Y:S01]  /*83a0*/  PRMT R4, R0, 0x7610, R4 ;  /* 0x0000761000047816 */ /* 0x001fe20000000004 */
[----:B------:R-:W-:Y:S06]  /*83b0*/  BRA `(.L_x_24910) ;  /* 0x0000000400107947 */ /* 0x000fec0003800000 */
.L_x_24923:
        /* <DEDUP_REMOVED lines=21> */
.L_x_24932:
[----:B------:R-:W-:Y:S05]  /*8510*/  BSYNC B1 ;  /* 0x0000000000017941 */ /* 0x000fea0003800000 */
.L_x_24931:
[----:B------:R-:W-:Y:S01]  /*8520*/  LEA R3, R0, 0x37800000, 0x17 ;  /* 0x3780000000037811 */ /* 0x000fe200078eb8ff */
[----:B------:R-:W-:-:S05]  /*8530*/  IMAD.SHL.U32 R0, R2, 0x200000, RZ ;  /* 0x0020000002007824 */ /* 0x000fca00078e00ff */
[----:B------:R-:W-:-:S07]  /*8540*/  LOP3.LUT R0, R3, R0, R4, 0xfe, !PT ;  /* 0x0000000003007212 */ /* 0x000fce00078efe04 */
.L_x_24930:
[----:B------:R-:W-:Y:S05]  /*8550*/  BSYNC B0 ;  /* 0x0000000000007941 */ /* 0x000fea0003800000 */
.L_x_24929:
[----:B------:R-:W0:Y:S02]  /*8560*/  F2I.FTZ.TRUNC.NTZ R0, R0 ;  /* 0x0000000000007305 */ /* 0x000e24000021f100 */
[----:B0-----:R-:W-:Y:S01]  /*8570*/  PRMT R4, R0, 0x7610, R4 ;  /* 0x0000761000047816 */ /* 0x001fe20000000004 */
[----:B------:R-:W-:Y:S06]  /*8580*/  BRA `(.L_x_24910) ;  /* 0x00000000009c7947 */ /* 0x000fec0003800000 */
.L_x_24922:
        /* <DEDUP_REMOVED lines=14> */
.L_x_24936:
[----:B------:R-:W-:Y:S05]  /*8670*/  BSYNC B0 ;  /* 0x0000000000007941 */ /* 0x000fea0003800000 */
.L_x_24935:
[----:B------:R-:W0:Y:S02]  /*8680*/  F2I.FTZ.TRUNC.NTZ R0, R0 ;  /* 0x0000000000007305 */ /* 0x000e24000021f100 */
[----:B0-----:R-:W-:Y:S01]  /*8690*/  PRMT R4, R0, 0x7610, R4 ;  /* 0x0000761000047816 */ /* 0x001fe20000000004 */
[----:B------:R-:W-:Y:S06]  /*86a0*/  BRA `(.L_x_24910) ;  /* 0x0000000000547947 */ /* 0x000fec0003800000 */
.L_x_24909:
        /* <DEDUP_REMOVED lines=16> */
.L_x_24937:
[----:B------:R-:W-:Y:S01]  /*87b0*/  PRMT R4, RZ, 0x7610, R4 ;  /* 0x00007610ff047816 */ /* 0x000fe20000000004 */
[----:B------:R-:W-:Y:S06]  /*87c0*/  BRA `(.L_x_24910) ;  /* 0x00000000000c7947 */ /* 0x000fec0003800000 */
.L_x_24934:
[----:B------:R1:W5:Y:S01]  /*87d0*/  LDG.E.U8 R4, desc[UR36][R2.64] ;  /* 0x0000002402047981 */ /* 0x000362000c1e1100 */
[----:B------:R-:W-:Y:S05]  /*87e0*/  BRA `(.L_x_24910) ;  /* 0x0000000000047947 */ /* 0x000fea0003800000 */
.L_x_24933:
[----:B------:R2:W5:Y:S02]  /*87f0*/  LDG.E.U8 R4, desc[UR36][R2.64] ;  /* 0x0000002402047981 */ /* 0x000564000c1e1100 */
.L_x_24910:
        /* <DEDUP_REMOVED lines=40> */
.L_x_24941:
[----:B------:R3:W-:Y:S01]  /*8a80*/  STG.E.U8 desc[UR36][R16.64], R2 ;  /* 0x0000000210007986 */ /* 0x0007e2000c101124 */
[----:B------:R-:W-:Y:S05]  /*8a90*/  BRA `(.L_x_24943) ;  /* 0x0000000c008c7947 */ /* 0x000fea0003800000 */
.L_x_24940:
        /* <DEDUP_REMOVED lines=12> */
.L_x_24945:
[----:B------:R-:W-:-:S05]  /*8b60*/  PRMT R3, R2, 0x8880, RZ ;  /* 0x0000888002037816 */ /* 0x000fca00000000ff */
[----:B------:R2:W-:Y:S01]  /*8b70*/  STG.E desc[UR36][R16.64], R3 ;  /* 0x0000000310007986 */ /* 0x0005e2000c101924 */
[----:B------:R-:W-:Y:S05]  /*8b80*/  BRA `(.L_x_24943) ;  /* 0x0000000c00507947 */ /* 0x000fea0003800000 */
.L_x_24944:
[----:B------:R-:W-:-:S04]  /*8b90*/  PRMT R3, R2, 0x8880, RZ ;  /* 0x0000888002037816 */ /* 0x000fc800000000ff */
[----:B------:R-:W-:-:S05]  /*8ba0*/  PRMT R3, R3, 0x7710, RZ ;  /* 0x0000771003037816 */ /* 0x000fca00000000ff */
[----:B------:R0:W-:Y:S01]  /*8bb0*/  STG.E.U16 desc[UR36][R16.64], R3 ;  /* 0x0000000310007986 */ /* 0x0001e2000c101524 */
[----:B------:R-:W-:Y:S05]  /*8bc0*/  BRA `(.L_x_24943) ;  /* 0x0000000c00407947 */ /* 0x000fea0003800000 */
.L_x_24939:
        /* <DEDUP_REMOVED lines=9> */
.L_x_24947:
[----:B------:R-:W0:Y:S02]  /*8c60*/  I2F.S8 R0, R2 ;  /* 0x0000000200007306 */ /* 0x000e240000001400 */
[----:B0-----:R-:W-:-:S05]  /*8c70*/  F2FP.F16.F32.PACK_AB R0, RZ, R0 ;  /* 0x00000000ff00723e */ /* 0x001fca00000000ff */
[----:B------:R0:W-:Y:S01]  /*8c80*/  STG.E.U16 desc[UR36][R16.64], R0 ;  /* 0x0000000010007986 */ /* 0x0001e2000c101524 */
[----:B------:R-:W-:Y:S05]  /*8c90*/  BRA `(.L_x_24943) ;  /* 0x0000000c000c7947 */ /* 0x000fea0003800000 */
.L_x_24946:
        /* <DEDUP_REMOVED lines=10> */
.L_x_24949:
[----:B------:R-:W0:Y:S02]  /*8d40*/  I2F.S8 R2, R2 ;  /* 0x0000000200027306 */ /* 0x000e240000001400 */
[----:B0-----:R-:W-:-:S04]  /*8d50*/  F2FP.F16.F32.PACK_AB R3, RZ, R2 ;  /* 0x00000002ff03723e */ /* 0x001fc800000000ff */
[----:B------:R-:W-:-:S05]  /*8d60*/  PRMT R3, R3, 0x5410, RZ ;  /* 0x0000541003037816 */ /* 0x000fca00000000ff */
[----:B------:R0:W-:Y:S01]  /*8d70*/  STG.E desc[UR36][R16.64], R3 ;  /* 0x0000000310007986 */ /* 0x0001e2000c101924 */
[----:B------:R-:W-:Y:S05]  /*8d80*/  BRA `(.L_x_24943) ;  /* 0x0000000800d07947 */ /* 0x000fea0003800000 */
.L_x_24948:
[----:B------:R-:W-:-:S04]  /*8d90*/  PRMT R2, R2, 0x8880, RZ ;  /* 0x0000888002027816 */ /* 0x000fc800000000ff */
[----:B------:R-:W-:-:S06]  /*8da0*/  PRMT R2, R2, 0x7710, RZ ;  /* 0x0000771002027816 */ /* 0x000fcc00000000ff */
[----:B------:R-:W0:Y:S02]  /*8db0*/  I2F.F64.S16 R2, R2 ;  /* 0x0000000200027312 */ /* 0x000e240000101c00 */
[----:B0-----:R0:W-:Y:S01]  /*8dc0*/  STG.E.64 desc[UR36][R16.64], R2 ;  /* 0x0000000210007986 */ /* 0x0011e2000c101b24 */
[----:B------:R-:W-:Y:S05]  /*8dd0*/  BRA `(.L_x_24943) ;  /* 0x0000000800bc7947 */ /* 0x000fea0003800000 */
.L_x_24938:
        /* <DEDUP_REMOVED lines=12> */
.L_x_24952:
[----:B------:R-:W-:Y:S02]  /*8ea0*/  PRMT R4, R2, 0x8880, RZ ;  /* 0x0000888002047816 */ /* 0x000fe400000000ff */
[----:B------:R-:W-:Y:S02]  /*8eb0*/  CS2R R6, SRZ ;  /* 0x0000000000067805 */ /* 0x000fe4000001ff00 */
[----:B------:R-:W-:-:S06]  /*8ec0*/  PRMT R4, R4, 0x7710, RZ ;  /* 0x0000771004047816 */ /* 0x000fcc00000000ff */
[----:B------:R-:W0:Y:S02]  /*8ed0*/  I2F.F64.S16 R4, R4 ;  /* 0x0000000400047312 */ /* 0x000e240000101c00 */
[----:B0-----:R0:W-:Y:S01]  /*8ee0*/  STG.E.128 desc[UR36][R16.64], R4 ;  /* 0x0000000410007986 */ /* 0x0011e2000c101d24 */
[----:B------:R-:W-:Y:S05]  /*8ef0*/  BRA `(.L_x_24943) ;  /* 0x0000000800747947 */ /* 0x000fea0003800000 */
.L_x_24951:
        /* <DEDUP_REMOVED lines=21> */
.L_x_24956:
[----:B------:R-:W-:Y:S05]  /*9050*/  BSYNC B0 ;  /* 0x0000000000007941 */ /* 0x000fea0003800000 */
.L_x_24955:
[----:B------:R-:W-:-:S05]  /*9060*/  LOP3.LUT R3, R0, R3, RZ, 0xfc, !PT ;  /* 0x0000000300037212 */ /* 0x000fca00078efcff */
[----:B------:R0:W-:Y:S01]  /*9070*/  STG.E.U8 desc[UR36][R16.64], R3 ;  /* 0x0000000310007986 */ /* 0x0001e2000c101124 */
[----:B------:R-:W-:Y:S05]  /*9080*/  BRA `(.L_x_24943) ;  /* 0x0000000800107947 */ /* 0x000fea0003800000 */
.L_x_24954:
        /* <DEDUP_REMOVED lines=13> */
.L_x_24958:
[----:B------:R-:W-:Y:S01]  /*9160*/  IMAD.MOV.U32 R0, RZ, RZ, 0x7f ;  /* 0x0000007fff007424 */ /* 0x000fe200078e00ff */
[----:B------:R-:W-:-:S04]  /*9170*/  ISETP.GT.U32.AND P0, PT, R3, 0x7f800000, PT ;  /* 0x7f8000000300780c */ /* 0x000fc80003f04070 */
[----:B------:R-:W-:-:S09]  /*9180*/  SEL R0, R0, 0x7c, P0 ;  /* 0x0000007c00007807 */ /* 0x000fd20000000000 */
.L_x_24959:
[----:B------:R-:W-:Y:S05]  /*9190*/  BSYNC B0 ;  /* 0x0000000000007941 */ /* 0x000fea0003800000 */
.L_x_24957:
[----:B------:R-:W-:-:S04]  /*91a0*/  LOP3.LUT R2, R5, 0x80000000, RZ, 0xc0, !PT ;  /* 0x8000000005027812 */ /* 0x000fc800078ec0ff */
[----:B------:R-:W-:-:S04]  /*91b0*/  SHF.R.U32.HI R3, RZ, 0x18, R2 ;  /* 0x00000018ff037819 */ /* 0x000fc80000011602 */
[----:B------:R-:W-:-:S05]  /*91c0*/  LOP3.LUT R3, R0, R3, RZ, 0xfc, !PT ;  /* 0x0000000300037212 */ /* 0x000fca00078efcff */
[----:B------:R0:W-:Y:S01]  /*91d0*/  STG.E.U8 desc[UR36][R16.64], R3 ;  /* 0x0000000310007986 */ /* 0x0001e2000c101124 */
[----:B------:R-:W-:Y:S05]  /*91e0*/  BRA `(.L_x_24943) ;  /* 0x0000000400b87947 */ /* 0x000fea0003800000 */
.L_x_24953:
[----:B------:R-:W0:Y:S02]  /*91f0*/  I2F.S8 R0, R2 ;  /* 0x0000000200007306 */ /* 0x000e240000001400 */
[----:B0-----:R-:W-:-:S05]  /*9200*/  F2FP.BF16.F32.PACK_AB R0, RZ, R0 ;  /* 0x00000000ff00723e */ /* 0x001fca00000010ff */
[----:B------:R0:W-:Y:S01]  /*9210*/  STG.E.U16 desc[UR36][R16.64], R0 ;  /* 0x0000000010007986 */ /* 0x0001e2000c101524 */
[----:B------:R-:W-:Y:S05]  /*9220*/  BRA `(.L_x_24943) ;  /* 0x0000000400a87947 */ /* 0x000fea0003800000 */
.L_x_24950:
        /* <DEDUP_REMOVED lines=12> */
.L_x_24962:
        /* <DEDUP_REMOVED lines=17> */
.L_x_24965:
[----:B------:R-:W-:-:S04]  /*9400*/  LOP3.LUT R2, R5, 0x80000000, RZ, 0xc0, !PT ;  /* 0x8000000005027812 */ /* 0x000fc800078ec0ff */
[----:B------:R-:W-:-:S04]  /*9410*/  SHF.R.U32.HI R3, RZ, 0x18, R2 ;  /* 0x00000018ff037819 */ /* 0x000fc80000011602 */
[----:B------:R-:W-:-:S04]  /*9420*/  LOP3.LUT R0, R0, R3, RZ, 0xfc, !PT ;  /* 0x0000000300007212 */ /* 0x000fc800078efcff */
[----:B------:R-:W-:-:S07]  /*9430*/  PRMT R8, R0, 0x7610, R8 ;  /* 0x0000761000087816 */ /* 0x000fce0000000008 */
.L_x_24964:
[----:B------:R-:W-:Y:S05]  /*9440*/  BSYNC B0 ;  /* 0x0000000000007941 */ /* 0x000fea0003800000 */
.L_x_24963:
[----:B------:R0:W-:Y:S01]  /*9450*/  STG.E.U8 desc[UR36][R16.64], R8 ;  /* 0x0000000810007986 */ /* 0x0001e2000c101124 */
[----:B------:R-:W-:Y:S05]  /*9460*/  BRA `(.L_x_24943) ;  /* 0x0000000400187947 */ /* 0x000fea0003800000 */
.L_x_24961:
        /* <DEDUP_REMOVED lines=17> */
.L_x_24968:
[----:B------:R-:W-:-:S04]  /*9580*/  LOP3.LUT R2, R5, 0x80000000, RZ, 0xc0, !PT ;  /* 0x8000000005027812 */ /* 0x000fc800078ec0ff */
[----:B------:R-:W-:-:S04]  /*9590*/  SHF.R.U32.HI R3, RZ, 0x18, R2 ;  /* 0x00000018ff037819 */ /* 0x000fc80000011602 */
[----:B------:R-:W-:-:S04]  /*95a0*/  LOP3.LUT R0, R0, R3, RZ, 0xfc, !PT ;  /* 0x0000000300007212 */ /* 0x000fc800078efcff */
[----:B------:R-:W-:-:S07]  /*95b0*/  PRMT R8, R0, 0x7610, R8 ;  /* 0x0000761000087816 */ /* 0x000fce0000000008 */
.L_x_24967:
[----:B------:R-:W-:Y:S05]  /*95c0*/  BSYNC B0 ;  /* 0x0000000000007941 */ /* 0x000fea0003800000 */
.L_x_24966:
[----:B------:R0:W-:Y:S01]  /*95d0*/  STG.E.U8 desc[UR36][R16.64], R8 ;  /* 0x0000000810007986 */ /* 0x0001e2000c101124 */
[----:B------:R-:W-:Y:S05]  /*95e0*/  BRA `(.L_x_24943) ;  /* 0x0000000000b87947 */ /* 0x000fea0003800000 */
.L_x_24960:
        /* <DEDUP_REMOVED lines=22> */
.L_x_24942:
        /* <DEDUP_REMOVED lines=16> */
.L_x_24971:
[----:B------:R-:W-:Y:S05]  /*9850*/  BRA `(.L_x_24943) ;  /* 0x00000000001c7947 */ /* 0x000fea0003800000 */
.L_x_24970:
[----:B------:R-:W-:-:S04]  /*9860*/  LOP3.LUT R2, R2, 0xffff, RZ, 0xc0, !PT ;  /* 0x0000ffff02027812 */ /* 0x000fc800078ec0ff */
[----:B------:R-:W-:-:S04]  /*9870*/  PRMT R2, R2, 0x8880, RZ ;  /* 0x0000888002027816 */ /* 0x000fc800000000ff */
[----:B------:R-:W-:-:S05]  /*9880*/  SHF.R.S32.HI R3, RZ, 0x1f, R2 ;  /* 0x0000001fff037819 */ /* 0x000fca0000011402 */
[----:B------:R0:W-:Y:S01]  /*9890*/  STG.E.64 desc[UR36][R16.64], R2 ;  /* 0x0000000210007986 */ /* 0x0001e2000c101b24 */
[----:B------:R-:W-:Y:S05]  /*98a0*/  BRA `(.L_x_24943) ;  /* 0x0000000000087947 */ /* 0x000fea0003800000 */
.L_x_24969:
[----:B------:R-:W-:-:S05]  /*98b0*/  PRMT R3, R2, 0x8880, RZ ;  /* 0x0000888002037816 */ /* 0x000fca00000000ff */
[----:B------:R0:W-:Y:S02]  /*98c0*/  STG.E desc[UR36][R16.64], R3 ;  /* 0x0000000310007986 */ /* 0x0001e4000c101924 */
.L_x_24943:
[----:B------:R-:W-:-:S07]  /*98d0*/  VIADD R19, R19, 0x80 ;  /* 0x0000008013137836 */ /* 0x000fce0000000000 */
.L_x_24903:
[----:B------:R-:W-:Y:S05]  /*98e0*/  BSYNC B6 ;  /* 0x0000000000067941 */ /* 0x000fea0003800000 */
.L_x_24902:
        /* <DEDUP_REMOVED lines=306> */
.L_x_24972:
        /* <DEDUP_REMOVED lines=20> */
.L_x_24976:
[----:B------:R4:W5:Y:S01]  /*ad50*/  LDG.E.U8 R0, desc[UR36][R2.64] ;  /* 0x0000002402007981 */ /* 0x000962000c1e1100 */
[----:B------:R-:W-:Y:S05]  /*ad60*/  BRA `(.L_x_24978) ;  /* 0x0000000c00547947 */ /* 0x000fea0003800000 */
.L_x_24975:
        /* <DEDUP_REMOVED lines=8> */
.L_x_24980:
[----:B------:R2:W5:Y:S01]  /*adf0*/  LDG.E.U8 R0, desc[UR36][R2.64] ;  /* 0x0000002402007981 */ /* 0x000562000c1e1100 */
[----:B------:R-:W-:Y:S05]  /*ae00*/  BRA `(.L_x_24978) ;  /* 0x0000000c002c7947 */ /* 0x000fea0003800000 */
.L_x_24979:
[----:B------:R0:W5:Y:S01]  /*ae10*/  LDG.E.U16 R0, desc[UR36][R2.64] ;  /* 0x0000002402007981 */ /* 0x000162000c1e1500 */
[----:B------:R-:W-:Y:S05]  /*ae20*/  BRA `(.L_x_24978) ;  /* 0x0000000c00247947 */ /* 0x000fea0003800000 */
.L_x_24974:
        /* <DEDUP_REMOVED lines=9> */
.L_x_24982:
[----:B------:R-:W2:Y:S02]  /*aec0*/  LDG.E.U16 R4, desc[UR36][R2.64] ;  /* 0x0000002402047981 */ /* 0x000ea4000c1e1500 */
[----:B--2---:R-:W-:-:S06]  /*aed0*/  HADD2.F32 R4, -RZ, R4.H0_H0 ;  /* 0x20000004ff047230 */ /* 0x004fcc0000004100 */
[----:B------:R-:W0:Y:S02]  /*aee0*/  F2I.FTZ.TRUNC.NTZ R4, R4 ;  /* 0x0000000400047305 */ /* 0x000e24000021f100 */
[----:B0-----:R-:W-:Y:S01]  /*aef0*/  PRMT R0, R4, 0x7610, R0 ;  /* 0x0000761004007816 */ /* 0x001fe20000000000 */
[----:B------:R-:W-:Y:S06]  /*af00*/  BRA `(.L_x_24978) ;  /* 0x0000000800ec7947 */ /* 0x000fec0003800000 */
.L_x_24981:
        /* <DEDUP_REMOVED lines=9> */
.L_x_24984:
[----:B------:R-:W2:Y:S02]  /*afa0*/  LDG.E.U16 R2, desc[UR36][R2.64] ;  /* 0x0000002402027981 */ /* 0x000ea4000c1e1500 */
[----:B--2---:R-:W-:-:S06]  /*afb0*/  HADD2.F32 R4, -RZ, R2.H0_H0 ;  /* 0x20000002ff047230 */ /* 0x004fcc0000004100 */
[----:B------:R-:W0:Y:S02]  /*afc0*/  F2I.FTZ.TRUNC.NTZ R4, R4 ;  /* 0x0000000400047305 */ /* 0x000e24000021f100 */
[----:B0-----:R-:W-:Y:S01]  /*afd0*/  PRMT R0, R4, 0x7610, R0 ;  /* 0x0000761004007816 */ /* 0x001fe20000000000 */
[----:B------:R-:W-:Y:S06]  /*afe0*/  BRA `(.L_x_24978) ;  /* 0x0000000800b47947 */ /* 0x000fec0003800000 */
.L_x_24983:
[----:B------:R-:W2:Y:S02]  /*aff0*/  LDG.E.64 R2, desc[UR36][R2.64] ;  /* 0x0000002402027981 */ /* 0x000ea4000c1e1b00 */
[----:B--2---:R0:W1:Y:S01]  /*b000*/  F2I.F64.TRUNC R0, R2 ;  /* 0x0000000200007311 */ /* 0x004062000030d100 */
[----:B------:R-:W-:Y:S05]  /*b010*/  BRA `(.L_x_24978) ;  /* 0x0000000800a87947 */ /* 0x000fea0003800000 */
.L_x_24973:
        /* <DEDUP_REMOVED lines=12> */
.L_x_24987:
[----:B------:R-:W2:Y:S02]  /*b0e0*/  LDG.E.64 R2, desc[UR36][R2.64] ;  /* 0x0000002402027981 */ /* 0x000ea4000c1e1b00 */
[----:B--2---:R0:W1:Y:S01]  /*b0f0*/  F2I.F64.TRUNC R0, R2 ;  /* 0x0000000200007311 */ /* 0x004062000030d100 */
[----:B------:R-:W-:Y:S05]  /*b100*/  BRA `(.L_x_24978) ;  /* 0x00000008006c7947 */ /* 0x000fea0003800000 */
.L_x_24986:
        /* <DEDUP_REMOVED lines=28> */
.L_x_24989:
        /* <DEDUP_REMOVED lines=15> */
.L_x_24988:
[----:B------:R-:W2:Y:S02]  /*b3c0*/  LDG.E.U16 R4, desc[UR36][R2.64] ;  /* 0x0000002402047981 */ /* 0x000ea4000c1e1500 */
[----:B--2---:R-:W-:-:S06]  /*b3d0*/  IMAD.U32 R4, R4, 0x10000, RZ ;  /* 0x0001000004047824 */ /* 0x004fcc00078e00ff */
[----:B------:R-:W0:Y:S02]  /*b3e0*/  F2I.FTZ.TRUNC.NTZ R4, R4 ;  /* 0x0000000400047305 */ /* 0x000e24000021f100 */
[----:B0-----:R-:W-:Y:S01]  /*b3f0*/  PRMT R0, R4, 0x7610, R0 ;  /* 0x0000761004007816 */ /* 0x001fe20000000000 */
[----:B------:R-:W-:Y:S06]  /*b400*/  BRA `(.L_x_24978) ;  /* 0x0000000400ac7947 */ /* 0x000fec0003800000 */
.L_x_24985:
        /* <DEDUP_REMOVED lines=10> */
.L_x_24992:
        /* <DEDUP_REMOVED lines=21> */
.L_x_24996:
[----:B------:R-:W-:Y:S05]  /*b600*/  BSYNC B1 ;  /* 0x0000000000017941 */ /* 0x000fea0003800000 */
.L_x_24995:
[----:B------:R-:W-:Y:S01]  /*b610*/  IMAD.SHL.U32 R2, R2, 0x100000, RZ ;  /* 0x0010000002027824 */ /* 0x000fe200078e00ff */
[----:B------:R-:W-:-:S04]  /*b620*/  LEA R3, R0, 0x3b800000, 0x17 ;  /* 0x3b80000000037811 */ /* 0x000fc800078eb8ff */
[----:B------:R-:W-:-:S07]  /*b630*/  LOP3.LUT R4, R3, R2, R4, 0xfe, !PT ;  /* 0x0000000203047212 */ /* 0x000fce00078efe04 */
.L_x_24994:
[----:B------:R-:W-:Y:S05]  /*b640*/  BSYNC B0 ;  /* 0x0000000000007941 */ /* 0x000fea0003800000 */
.L_x_24993:
[----:B------:R-:W0:Y:S02]  /*b650*/  F2I.FTZ.TRUNC.NTZ R4, R4 ;  /* 0x0000000400047305 */ /* 0x000e24000021f100 */
[----:B0-----:R-:W-:Y:S01]  /*b660*/  PRMT R0, R4, 0x7610, R0 ;  /* 0x0000761004007816 */ /* 0x001fe20000000000 */
[----:B------:R-:W-:Y:S06]  /*b670*/  BRA `(.L_x_24978) ;  /* 0x0000000400107947 */ /* 0x000fec0003800000 */
.L_x_24991:
        /* <DEDUP_REMOVED lines=21> */
.L_x_25000:
[----:B------:R-:W-:Y:S05]  /*b7d0*/  BSYNC B1 ;  /* 0x0000000000017941 */ /* 0x000fea0003800000 */
.L_x_24999:
[----:B------:R-:W-:Y:S01]  /*b7e0*/  IMAD.SHL.U32 R2, R2, 0x200000, RZ ;  /* 0x0020000002027824 */ /* 0x000fe200078e00ff */
[----:B------:R-:W-:-:S04]  /*b7f0*/  LEA R3, R0, 0x37800000, 0x17 ;  /* 0x3780000000037811 */ /* 0x000fc800078eb8ff */
[----:B------:R-:W-:-:S07]  /*b800*/  LOP3.LUT R4, R3, R2, R4, 0xfe, !PT ;  /* 0x0000000203047212 */ /* 0x000fce00078efe04 */
.L_x_24998:
[----:B------:R-:W-:Y:S05]  /*b810*/  BSYNC B0 ;  /* 0x0000000000007941 */ /* 0x000fea0003800000 */
.L_x_24997:
[----:B------:R-:W0:Y:S02]  /*b820*/  F2I.FTZ.TRUNC.NTZ R4, R4 ;  /* 0x0000000400047305 */ /* 0x000e24000021f100 */
[----:B0-----:R-:W-:Y:S01]  /*b830*/  PRMT R0, R4, 0x7610, R0 ;  /* 0x0000761004007816 */ /* 0x001fe20000000000 */
[----:B------:R-:W-:Y:S06]  /*b840*/  BRA `(.L_x_24978) ;  /* 0x00000000009c7947 */ /* 0x000fec0003800000 */
.L_x_24990:
        /* <DEDUP_REMOVED lines=14> */
.L_x_25004:
[----:B------:R-:W-:Y:S05]  /*b930*/  BSYNC B0 ;  /* 0x0000000000007941 */ /* 0x000fea0003800000 */
.L_x_25003:
[----:B------:R-:W0:Y:S02]  /*b940*/  F2I.FTZ.TRUNC.NTZ R4, R4 ;  /* 0x0000000400047305 */ /* 0x000e24000021f100 */
[----:B0-----:R-:W-:Y:S01]  /*b950*/  PRMT R0, R4, 0x7610, R0 ;  /* 0x0000761004007816 */ /* 0x001fe20000000000 */
[----:B------:R-:W-:Y:S06]  /*b960*/  BRA `(.L_x_24978) ;  /* 0x0000000000547947 */ /* 0x000fec0003800000 */
.L_x_24977:
        /* <DEDUP_REMOVED lines=16> */
.L_x_25005:
[----:B------:R-:W-:Y:S01]  /*ba70*/  PRMT R0, RZ, 0x7610, R0 ;  /* 0x00007610ff007816 */ /* 0x000fe20000000000 */
[----:B------:R-:W-:Y:S06]  /*ba80*/  BRA `(.L_x_24978) ;  /* 0x00000000000c7947 */ /* 0x000fec0003800000 */
.L_x_25002:
[----:B------:R0:W5:Y:S01]  /*ba90*/  LDG.E.U8 R0, desc[UR36][R2.64] ;  /* 0x0000002402007981 */ /* 0x000162000c1e1100 */
[----:B------:R-:W-:Y:S05]  /*baa0*/  BRA `(.L_x_24978) ;  /* 0x0000000000047947 */ /* 0x000fea0003800000 */
.L_x_25001:
[----:B------:R0:W5:Y:S02]  /*bab0*/  LDG.E.U8 R0, desc[UR36][R2.64] ;  /* 0x0000002402007981 */ /* 0x000164000c1e1100 */
.L_x_24978:
[----:B01234-:R-:W0:Y:S01]  /*bac0*/  LDC.S8 R2, c[0x0][0x421] ;  /* 0x00010840ff027b82 */ /* 0x01fe220000000200 */
[----:B-----5:R-:W-:-:S04]  /*bad0*/  LOP3.LUT R0, R0, 0xffff, RZ, 0xc0, !PT ;  /* 0x0000ffff00007812 */ /* 0x020fc800078ec0ff */
[----:B------:R-:W-:-:S04]  /*bae0*/  PRMT R0, R0, 0x8880, RZ ;  /* 0x0000888000007816 */ /* 0x000fc800000000ff */
[----:B------:R-:W-:Y:S01]  /*baf0*/  ISETP.GE.AND P1, PT, R0, RZ, PT ;  /* 0x000000ff0000720c */ /* 0x000fe20003f26270 */
[----:B0-----:R-:W-:-:S05]  /*bb00*/  IMAD.MOV.U32 R4, RZ, RZ, R2 ;  /* 0x000000ffff047224 */ /* 0x001fca00078e0002 */
[-C--:B------:R-:W-:Y:S02]  /*bb10*/  IABS R5, R4.reuse ;  /* 0x0000000400057213 */ /* 0x080fe40000000000 */
[----:B------:R-:W-:Y:S02]  /*bb20*/  IABS R9, R4 ;  /* 0x0000000400097213 */ /* 0x000fe40000000000 */
[----:B------:R-:W0:Y:S08]  /*bb30*/  I2F.RP R6, R5 ;  /* 0x0000000500067306 */ /* 0x000e300000209400 */
[----:B0-----:R-:W0:Y:S02]  /*bb40*/  MUFU.RCP R6, R6 ;  /* 0x0000000600067308 */ /* 0x001e240000001000 */
[----:B0-----:R-:W-:-:S02]  /*bb50*/  VIADD R2, R6, 0xffffffe ;  /* 0x0ffffffe06027836 */ /* 0x001fc40000000000 */
        /* <DEDUP_REMOVED lines=31> */
.L_x_25009:
[----:B------:R-:W-:Y:S01]  /*bd50*/  STG.E.U8 desc[UR36][R16.64], R2 ;  /* 0x0000000210007986 */ /* 0x000fe2000c101124 */
[----:B------:R-:W-:Y:S05]  /*bd60*/  EXIT ;  /* 0x000000000000794d */ /* 0x000fea0003800000 */
.L_x_25008:
        /* <DEDUP_REMOVED lines=12> */
.L_x_25012:
[----:B------:R-:W-:-:S05]  /*be30*/  PRMT R3, R2, 0x8880, RZ ;  /* 0x0000888002037816 */ /* 0x000fca00000000ff */
[----:B------:R-:W-:Y:S01]  /*be40*/  STG.E desc[UR36][R16.64], R3 ;  /* 0x0000000310007986 */ /* 0x000fe2000c101924 */
[----:B------:R-:W-:Y:S05]  /*be50*/  EXIT ;  /* 0x000000000000794d */ /* 0x000fea0003800000 */
.L_x_25011:
[----:B------:R-:W-:-:S04]  /*be60*/  PRMT R3, R2, 0x8880, RZ ;  /* 0x0000888002037816 */ /* 0x000fc800000000ff */
[----:B------:R-:W-:-:S05]  /*be70*/  PRMT R3, R3, 0x7710, RZ ;  /* 0x0000771003037816 */ /* 0x000fca00000000ff */
[----:B------:R-:W-:Y:S01]  /*be80*/  STG.E.U16 desc[UR36][R16.64], R3 ;  /* 0x0000000310007986 */ /* 0x000fe2000c101524 */
[----:B------:R-:W-:Y:S05]  /*be90*/  EXIT ;  /* 0x000000000000794d */ /* 0x000fea0003800000 */
.L_x_25007:
        /* <DEDUP_REMOVED lines=9> */
.L_x_25014:
[----:B------:R-:W0:Y:S02]  /*bf30*/  I2F.S8 R0, R2 ;  /* 0x0000000200007306 */ /* 0x000e240000001400 */
[----:B0-----:R-:W-:-:S05]  /*bf40*/  F2FP.F16.F32.PACK_AB R0, RZ, R0 ;  /* 0x00000000ff00723e */ /* 0x001fca00000000ff */
[----:B------:R-:W-:Y:S01]  /*bf50*/  STG.E.U16 desc[UR36][R16.64], R0 ;  /* 0x0000000010007986 */ /* 0x000fe2000c101524 */
[----:B------:R-:W-:Y:S05]  /*bf60*/  EXIT ;  /* 0x000000000000794d */ /* 0x000fea0003800000 */
.L_x_25013:
        /* <DEDUP_REMOVED lines=10> */
.L_x_25016:
[----:B------:R-:W0:Y:S02]  /*c010*/  I2F.S8 R2, R2 ;  /* 0x0000000200027306 */ /* 0x000e240000001400 */
[----:B0-----:R-:W-:-:S04]  /*c020*/  F2FP.F16.F32.PACK_AB R3, RZ, R2 ;  /* 0x00000002ff03723e */ /* 0x001fc800000000ff */
[----:B------:R-:W-:-:S05]  /*c030*/  PRMT R3, R3, 0x5410, RZ ;  /* 0x0000541003037816 */ /* 0x000fca00000000ff */
[----:B------:R-:W-:Y:S01]  /*c040*/  STG.E desc[UR36][R16.64], R3 ;  /* 0x0000000310007986 */ /* 0x000fe2000c101924 */
[----:B------:R-:W-:Y:S05]  /*c050*/  EXIT ;  /* 0x000000000000794d */ /* 0x000fea0003800000 */
.L_x_25015:
[----:B------:R-:W-:-:S04]  /*c060*/  PRMT R2, R2, 0x8880, RZ ;  /* 0x0000888002027816 */ /* 0x000fc800000000ff */
[----:B------:R-:W-:-:S06]  /*c070*/  PRMT R2, R2, 0x7710, RZ ;  /* 0x0000771002027816 */ /* 0x000fcc00000000ff */
[----:B------:R-:W0:Y:S02]  /*c080*/  I2F.F64.S16 R2, R2 ;  /* 0x0000000200027312 */ /* 0x000e240000101c00 */
[----:B0-----:R-:W-:Y:S01]  /*c090*/  STG.E.64 desc[UR36][R16.64], R2 ;  /* 0x0000000210007986 */ /* 0x001fe2000c101b24 */
[----:B------:R-:W-:Y:S05]  /*c0a0*/  EXIT ;  /* 0x000000000000794d */ /* 0x000fea0003800000 */
.L_x_25006:
        /* <DEDUP_REMOVED lines=12> */
.L_x_25019:
[----:B------:R-:W-:Y:S02]  /*c170*/  PRMT R4, R2, 0x8880, RZ ;  /* 0x0000888002047816 */ /* 0x000fe400000000ff */
[----:B------:R-:W-:Y:S02]  /*c180*/  CS2R R6, SRZ ;  /* 0x0000000000067805 */ /* 0x000fe4000001ff00 */
[----:B------:R-:W-:-:S06]  /*c190*/  PRMT R4, R4, 0x7710, RZ ;  /* 0x0000771004047816 */ /* 0x000fcc00000000ff */
[----:B------:R-:W0:Y:S02]  /*c1a0*/  I2F.F64.S16 R4, R4 ;  /* 0x0000000400047312 */ /* 0x000e240000101c00 */
[----:B0-----:R-:W-:Y:S01]  /*c1b0*/  STG.E.128 desc[UR36][R16.64], R4 ;  /* 0x0000000410007986 */ /* 0x001fe2000c101d24 */
[----:B------:R-:W-:Y:S05]  /*c1c0*/  EXIT ;  /* 0x000000000000794d */ /* 0x000fea0003800000 */
.L_x_25018:
        /* <DEDUP_REMOVED lines=21> */
.L_x_25023:
[----:B------:R-:W-:Y:S05]  /*c320*/  BSYNC B0 ;  /* 0x0000000000007941 */ /* 0x000fea0003800000 */
.L_x_25022:
[----:B------:R-:W-:-:S05]  /*c330*/  LOP3.LUT R3, R0, R3, RZ, 0xfc, !PT ;  /* 0x0000000300037212 */ /* 0x000fca00078efcff */
[----:B------:R-:W-:Y:S01]  /*c340*/  STG.E.U8 desc[UR36][R16.64], R3 ;  /* 0x0000000310007986 */ /* 0x000fe2000c101124 */
[----:B------:R-:W-:Y:S05]  /*c350*/  EXIT ;  /* 0x000000000000794d */ /* 0x000fea0003800000 */
.L_x_25021:
        /* <DEDUP_REMOVED lines=13> */
.L_x_25025:
[----:B------:R-:W-:Y:S01]  /*c430*/  IMAD.MOV.U32 R0, RZ, RZ, 0x7f ;  /* 0x0000007fff007424 */ /* 0x000fe200078e00ff */
[----:B------:R-:W-:-:S04]  /*c440*/  ISETP.GT.U32.AND P0, PT, R3, 0x7f800000, PT ;  /* 0x7f8000000300780c */ /* 0x000fc80003f04070 */
[----:B------:R-:W-:-:S09]  /*c450*/  SEL R0, R0, 0x7c, P0 ;  /* 0x0000007c00007807 */ /* 0x000fd20000000000 */
.L_x_25026:
[----:B------:R-:W-:Y:S05]  /*c460*/  BSYNC B0 ;  /* 0x0000000000007941 */ /* 0x000fea0003800000 */
.L_x_25024:
[----:B------:R-:W-:-:S04]  /*c470*/  LOP3.LUT R2, R5, 0x80000000, RZ, 0xc0, !PT ;  /* 0x8000000005027812 */ /* 0x000fc800078ec0ff */
[----:B------:R-:W-:-:S04]  /*c480*/  SHF.R.U32.HI R3, RZ, 0x18, R2 ;  /* 0x00000018ff037819 */ /* 0x000fc80000011602 */
[----:B------:R-:W-:-:S05]  /*c490*/  LOP3.LUT R3, R0, R3, RZ, 0xfc, !PT ;  /* 0x0000000300037212 */ /* 0x000fca00078efcff */
[----:B------:R-:W-:Y:S01]  /*c4a0*/  STG.E.U8 desc[UR36][R16.64], R3 ;  /* 0x0000000310007986 */ /* 0x000fe2000c101124 */
[----:B------:R-:W-:Y:S05]  /*c4b0*/  EXIT ;  /* 0x000000000000794d */ /* 0x000fea0003800000 */
.L_x_25020:
[----:B------:R-:W0:Y:S02]  /*c4c0*/  I2F.S8 R0, R2 ;  /* 0x0000000200007306 */ /* 0x000e240000001400 */
[----:B0-----:R-:W-:-:S05]  /*c4d0*/  F2FP.BF16.F32.PACK_AB R0, RZ, R0 ;  /* 0x00000000ff00723e */ /* 0x001fca00000010ff */
[----:B------:R-:W-:Y:S01]  /*c4e0*/  STG.E.U16 desc[UR36][R16.64], R0 ;  /* 0x0000000010007986 */ /* 0x000fe2000c101524 */
[----:B------:R-:W-:Y:S05]  /*c4f0*/  EXIT ;  /* 0x000000000000794d */ /* 0x000fea0003800000 */
.L_x_25017:
        /* <DEDUP_REMOVED lines=12> */
.L_x_25029:
        /* <DEDUP_REMOVED lines=17> */
.L_x_25032:
[----:B------:R-:W-:-:S04]  /*c6d0*/  LOP3.LUT R2, R5, 0x80000000, RZ, 0xc0, !PT ;  /* 0x8000000005027812 */ /* 0x000fc800078ec0ff */
[----:B------:R-:W-:-:S04]  /*c6e0*/  SHF.R.U32.HI R3, RZ, 0x18, R2 ;  /* 0x00000018ff037819 */ /* 0x000fc80000011602 */
[----:B------:R-:W-:-:S04]  /*c6f0*/  LOP3.LUT R0, R0, R3, RZ, 0xfc, !PT ;  /* 0x0000000300007212 */ /* 0x000fc800078efcff */
[----:B------:R-:W-:-:S07]  /*c700*/  PRMT R8, R0, 0x7610, R8 ;  /* 0x0000761000087816 */ /* 0x000fce0000000008 */
.L_x_25031:
[----:B------:R-:W-:Y:S05]  /*c710*/  BSYNC B0 ;  /* 0x0000000000007941 */ /* 0x000fea0003800000 */
.L_x_25030:
[----:B------:R-:W-:Y:S01]  /*c720*/  STG.E.U8 desc[UR36][R16.64], R8 ;  /* 0x0000000810007986 */ /* 0x000fe2000c101124 */
[----:B------:R-:W-:Y:S05]  /*c730*/  EXIT ;  /* 0x000000000000794d */ /* 0x000fea0003800000 */
.L_x_25028:
        /* <DEDUP_REMOVED lines=17> */
.L_x_25035:
[----:B------:R-:W-:-:S04]  /*c850*/  LOP3.LUT R2, R5, 0x80000000, RZ, 0xc0, !PT ;  /* 0x8000000005027812 */ /* 0x000fc800078ec0ff */
[----:B------:R-:W-:-:S04]  /*c860*/  SHF.R.U32.HI R3, RZ, 0x18, R2 ;  /* 0x00000018ff037819 */ /* 0x000fc80000011602 */
[----:B------:R-:W-:-:S04]  /*c870*/  LOP3.LUT R0, R0, R3, RZ, 0xfc, !PT ;  /* 0x0000000300007212 */ /* 0x000fc800078efcff */
[----:B------:R-:W-:-:S07]  /*c880*/  PRMT R8, R0, 0x7610, R8 ;  /* 0x0000761000087816 */ /* 0x000fce0000000008 */
.L_x_25034:
[----:B------:R-:W-:Y:S05]  /*c890*/  BSYNC B0 ;  /* 0x0000000000007941 */ /* 0x000fea0003800000 */
.L_x_25033:
[----:B------:R-:W-:Y:S01]  /*c8a0*/  STG.E.U8 desc[UR36][R16.64], R8 ;  /* 0x0000000810007986 */ /* 0x000fe2000c101124 */
[----:B------:R-:W-:Y:S05]  /*c8b0*/  EXIT ;  /* 0x000000000000794d */ /* 0x000fea0003800000 */
.L_x_25027:
        /* <DEDUP_REMOVED lines=22> */
.L_x_25010:
        /* <DEDUP_REMOVED lines=16> */
.L_x_25038:
[----:B------:R-:W-:Y:S05]  /*cb20*/  EXIT ;  /* 0x000000000000794d */ /* 0x000fea0003800000 */
.L_x_25037:
[----:B------:R-:W-:-:S04]  /*cb30*/  LOP3.LUT R2, R2, 0xffff, RZ, 0xc0, !PT ;  /* 0x0000ffff02027812 */ /* 0x000fc800078ec0ff */
[----:B------:R-:W-:-:S04]  /*cb40*/  PRMT R2, R2, 0x8880, RZ ;  /* 0x0000888002027816 */ /* 0x000fc800000000ff */
[----:B------:R-:W-:-:S05]  /*cb50*/  SHF.R.S32.HI R3, RZ, 0x1f, R2 ;  /* 0x0000001fff037819 */ /* 0x000fca0000011402 */
[----:B------:R-:W-:Y:S01]  /*cb60*/  STG.E.64 desc[UR36][R16.64], R2 ;  /* 0x0000000210007986 */ /* 0x000fe2000c101b24 */
[----:B------:R-:W-:Y:S05]  /*cb70*/  EXIT ;  /* 0x000000000000794d */ /* 0x000fea0003800000 */
.L_x_25036:
[----:B------:R-:W-:-:S05]  /*cb80*/  PRMT R3, R2, 0x8880, RZ ;  /* 0x0000888002037816 */ /* 0x000fca00000000ff */
[----:B------:R-:W-:Y:S01]  /*cb90*/  STG.E desc[UR36][R16.64], R3 ;  /* 0x0000000310007986 */ /* 0x000fe2000c101924 */
[----:B------:R-:W-:Y:S05]  /*cba0*/  EXIT ;  /* 0x000000000000794d */ /* 0x000fea0003800000 */
.L_x_25039:
        /* <DEDUP_REMOVED lines=13> */
.L_x_57451:


//--------------------- .text._ZN2at6native27unrolled_elementwise_kernelINS0_13BUnaryFunctorIaaaZZZNS0_16fmod_kernel_cudaERNS_18TensorIteratorBaseEENKUlvE_clEvENKUlvE0_clEvEUlaaE_EESt5arrayIPcLm2EELi4E23TrivialOffsetCalculatorILi1EjESD_NS0_6memory12LoadWithCastILi1EEENSE_13StoreWithCastILi1EEEEEviT_T0_T2_T3_T4_T5_ --------------------------
	.section	.text._ZN2at6native27unrolled_elementwise_kernelINS0_13BUnaryFunctorIaaaZZZNS0_16fmod_kernel_cudaERNS_18TensorIteratorBaseEENKUlvE_clEvENKUlvE0_clEvEUlaaE_EESt5arrayIPcLm2EELi4E23TrivialOffsetCalculatorILi1EjESD_NS0_6memory12LoadWithCastILi1EEENSE_13StoreWithCastILi1EEEEEviT_T0_T2_T3_T4_T5_,"ax",@progbits
	.align	128
        .global         _ZN2at6native27unrolled_elementwise_kernelINS0_13BUnaryFunctorIaaaZZZNS0_16fmod_kernel_cudaERNS_18TensorIteratorBaseEENKUlvE_clEvENKUlvE0_clEvEUlaaE_EESt5arrayIPcLm2EELi4E23TrivialOffsetCalculatorILi1EjESD_NS0_6memory12LoadWithCastILi1EEENSE_13StoreWithCastILi1EEEEEviT_T0_T2_T3_T4_T5_
        .type           _ZN2at6native27unrolled_elementwise_kernelINS0_13BUnaryFunctorIaaaZZZNS0_16fmod_kernel_cudaERNS_18TensorIteratorBaseEENKUlvE_clEvENKUlvE0_clEvEUlaaE_EESt5arrayIPcLm2EELi4E23TrivialOffsetCalculatorILi1EjESD_NS0_6memory12LoadWithCastILi1EEENSE_13StoreWithCastILi1EEEEEviT_T0_T2_T3_T4_T5_,@function
        .size           _ZN2at6native27unrolled_elementwise_kernelINS0_13BUnaryFunctorIaaaZZZNS0_16fmod_kernel_cudaERNS_18TensorIteratorBaseEENKUlvE_clEvENKUlvE0_clEvEUlaaE_EESt5arrayIPcLm2EELi4E23TrivialOffsetCalculatorILi1EjESD_NS0_6memory12LoadWithCastILi1EEENSE_13StoreWithCastILi1EEEEEviT_T0_T2_T3_T4_T5_,(.L_x_57452 - _ZN2at6native27unrolled_elementwise_kernelINS0_13BUnaryFunctorIaaaZZZNS0_16fmod_kernel_cudaERNS_18TensorIteratorBaseEENKUlvE_clEvENKUlvE0_clEvEUlaaE_EESt5arrayIPcLm2EELi4E23TrivialOffsetCalculatorILi1EjESD_NS0_6memory12LoadWithCastILi1EEENSE_13StoreWithCastILi1EEEEEviT_T0_T2_T3_T4_T5_)
        .other          _ZN2at6native27unrolled_elementwise_kernelINS0_13BUnaryFunctorIaaaZZZNS0_16fmod_kernel_cudaERNS_18TensorIteratorBaseEENKUlvE_clEvENKUlvE0_clEvEUlaaE_EESt5arrayIPcLm2EELi4E23TrivialOffsetCalculatorILi1EjESD_NS0_6memory12LoadWithCastILi1EEENSE_13StoreWithCastILi1EEEEEviT_T0_T2_T3_T4_T5_,@"STO_CUDA_ENTRY STV_DEFAULT"
_ZN2at6native27unrolled_elementwise_kernelINS0_13BUnaryFunctorIaaaZZZNS0_16fmod_kernel_cudaERNS_18TensorIteratorBaseEENKUlvE_clEvENKUlvE0_clEvEUlaaE_EESt5arrayIPcLm2EELi4E23TrivialOffsetCalculatorILi1EjESD_NS0_6memory12LoadWithCastILi1EEENSE_13StoreWithCastILi1EEEEEviT_T0_T2_T3_T4_T5_:
.text._ZN2at6native27unrolled_elementwise_kernelINS0_13BUnaryFunctorIaaaZZZNS0_16fmod_kernel_cudaERNS_18TensorIteratorBaseEENKUlvE_clEvENKUlvE0_clEvEUlaaE_EESt5arrayIPcLm2EELi4E23TrivialOffsetCalculatorILi1EjESD_NS0_6memory12LoadWithCastILi1EEENSE_13StoreWithCastILi1EEEEEviT_T0_T2_T3_T4_T5_:
        /* <DEDUP_REMOVED lines=31> */
.L_x_25045:
[----:B------:R3:W5:Y:S01]  /*01f0*/  LDG.E.U8 R22, desc[UR36][R4.64] ;  /* 0x0000002404167981 */ /* 0x000762000c1e1100 */
[----:B------:R-:W-:Y:S05]  /*0200*/  BRA `(.L_x_25047) ;  /* 0x0000000c00587947 */ /* 0x000fea0003800000 */
.L_x_25044:
        /* <DEDUP_REMOVED lines=8> */
.L_x_25049:
[----:B------:R1:W5:Y:S01]  /*0290*/  LDG.E.U8 R22, desc[UR36][R4.64] ;  /* 0x0000002404167981 */ /* 0x000362000c1e1100 */
[----:B------:R-:W-:Y:S05]  /*02a0*/  BRA `(.L_x_25047) ;  /* 0x0000000c00307947 */ /* 0x000fea0003800000 */
.L_x_25048:
[----:B------:R2:W5:Y:S01]  /*02b0*/  LDG.E.U16 R22, desc[UR36][R4.64] ;  /* 0x0000002404167981 */ /* 0x000562000c1e1500 */
[----:B------:R-:W-:Y:S05]  /*02c0*/  BRA `(.L_x_25047) ;  /* 0x0000000c00287947 */ /* 0x000fea0003800000 */
.L_x_25043:
        /* <DEDUP_REMOVED lines=9> */
.L_x_25051:
[----:B------:R-:W2:Y:S02]  /*0360*/  LDG.E.U16 R0, desc[UR36][R4.64] ;  /* 0x0000002404007981 */ /* 0x000ea4000c1e1500 */
[----:B--2---:R-:W-:-:S06]  /*0370*/  HADD2.F32 R0, -RZ, R0.H0_H0 ;  /* 0x20000000ff007230 */ /* 0x004fcc0000004100 */
[----:B------:R-:W0:Y:S02]  /*0380*/  F2I.FTZ.TRUNC.NTZ R0, R0 ;  /* 0x0000000000007305 */ /* 0x000e24000021f100 */
[----:B0-----:R-:W-:Y:S01]  /*0390*/  PRMT R22, R0, 0x7610, R22 ;  /* 0x0000761000167816 */ /* 0x001fe20000000016 */
[----:B------:R-:W-:Y:S06]  /*03a0*/  BRA `(.L_x_25047) ;  /* 0x0000000800f07947 */ /* 0x000fec0003800000 */
.L_x_25050:
        /* <DEDUP_REMOVED lines=9> */
.L_x_25053:
[----:B------:R-:W2:Y:S02]  /*0440*/  LDG.E.U16 R4, desc[UR36][R4.64] ;  /* 0x0000002404047981 */ /* 0x000ea4000c1e1500 */
[----:B--2---:R-:W-:-:S06]  /*0450*/  HADD2.F32 R0, -RZ, R4.H0_H0 ;  /* 0x20000004ff007230 */ /* 0x004fcc0000004100 */
[----:B------:R-:W0:Y:S02]  /*0460*/  F2I.FTZ.TRUNC.NTZ R0, R0 ;  /* 0x0000000000007305 */ /* 0x000e24000021f100 */
[----:B0-----:R-:W-:Y:S01]  /*0470*/  PRMT R22, R0, 0x7610, R22 ;  /* 0x0000761000167816 */ /* 0x001fe20000000016 */
[----:B------:R-:W-:Y:S06]  /*0480*/  BRA `(.L_x_25047) ;  /* 0x0000000800b87947 */ /* 0x000fec0003800000 */
.L_x_25052:
[----:B------:R-:W2:Y:S02]  /*0490*/  LDG.E.64 R4, desc[UR36][R4.64] ;  /* 0x0000002404047981 */ /* 0x000ea4000c1e1b00 */
[----:B--2---:R0:W1:Y:S01]  /*04a0*/  F2I.F64.TRUNC R22, R4 ;  /* 0x0000000400167311 */ /* 0x004062000030d100 */
[----:B------:R-:W-:Y:S05]  /*04b0*/  BRA `(.L_x_25047) ;  /* 0x0000000800ac7947 */ /* 0x000fea0003800000 */
.L_x_25042:
        /* <DEDUP_REMOVED lines=12> */
.L_x_25056:
[----:B------:R-:W2:Y:S02]  /*0580*/  LDG.E.64 R4, desc[UR36][R4.64] ;  /* 0x0000002404047981 */ /* 0x000ea4000c1e1b00 */
[----:B--2---:R0:W1:Y:S01]  /*0590*/  F2I.F64.TRUNC R22, R4 ;  /* 0x0000000400167311 */ /* 0x004062000030d100 */
[----:B------:R-:W-:Y:S05]  /*05a0*/  BRA `(.L_x_25047) ;  /* 0x0000000800707947 */ /* 0x000fea0003800000 */
.L_x_25055:
        /* <DEDUP_REMOVED lines=28> */
.L_x_25058:
        /* <DEDUP_REMOVED lines=16> */
.L_x_25057:
[----:B------:R-:W2:Y:S02]  /*0870*/  LDG.E.U16 R0, desc[UR36][R4.64] ;  /* 0x0000002404007981 */ /* 0x000ea4000c1e1500 */
[----:B--2---:R-:W-:-:S06]  /*0880*/  IMAD.U32 R0, R0, 0x10000, RZ ;  /* 0x0001000000007824 */ /* 0x004fcc00078e00ff */
[----:B------:R-:W0:Y:S02]  /*0890*/  F2I.FTZ.TRUNC.NTZ R0, R0 ;  /* 0x0000000000007305 */ /* 0x000e24000021f100 */
[----:B0-----:R-:W-:Y:S01]  /*08a0*/  PRMT R22, R0, 0x7610, R22 ;  /* 0x0000761000167816 */ /* 0x001fe20000000016 */
[----:B------:R-:W-:Y:S06]  /*08b0*/  BRA `(.L_x_25047) ;  /* 0x0000000400ac7947 */ /* 0x000fec0003800000 */
.L_x_25054:
        /* <DEDUP_REMOVED lines=10> */
.L_x_25061:
        /* <DEDUP_REMOVED lines=21> */
.L_x_25065:
[----:B------:R-:W-:Y:S05]  /*0ab0*/  BSYNC B1 ;  /* 0x0000000000017941 */ /* 0x000fea0003800000 */
.L_x_25064:
[----:B------:R-:W-:Y:S01]  /*0ac0*/  LEA R5, R0, 0x3b800000, 0x17 ;  /* 0x3b80000000057811 */ /* 0x000fe200078eb8ff */
[----:B------:R-:W-:-:S05]  /*0ad0*/  IMAD.SHL.U32 R0, R3, 0x100000, RZ ;  /* 0x0010000003007824 */ /* 0x000fca00078e00ff */
[----:B------:R-:W-:-:S07]  /*0ae0*/  LOP3.LUT R0, R5, R0, R6, 0xfe, !PT ;  /* 0x0000000005007212 */ /* 0x000fce00078efe06 */
.L_x_25063:
[----:B------:R-:W-:Y:S05]  /*0af0*/  BSYNC B0 ;  /* 0x0000000000007941 */ /* 0x000fea0003800000 */
.L_x_25062:
[----:B------:R-:W0:Y:S02]  /*0b00*/  F2I.FTZ.TRUNC.NTZ R0, R0 ;  /* 0x0000000000007305 */ /* 0x000e24000021f100 */
[----:B0-----:R-:W-:Y:S01]  /*0b10*/  PRMT R22, R0, 0x7610, R22 ;  /* 0x0000761000167816 */ /* 0x001fe20000000016 */
[----:B------:R-:W-:Y:S06]  /*0b20*/  BRA `(.L_x_25047) ;  /* 0x0000000400107947 */ /* 0x000fec0003800000 */
.L_x_25060:
        /* <DEDUP_REMOVED lines=21> */
.L_x_25069:
[----:B------:R-:W-:Y:S05]  /*0c80*/  BSYNC B1 ;  /* 0x0000000000017941 */ /* 0x000fea0003800000 */
.L_x_25068:
[----:B------:R-:W-:Y:S01]  /*0c90*/  LEA R5, R0, 0x37800000, 0x17 ;  /* 0x3780000000057811 */ /* 0x000fe200078eb8ff */
[----:B------:R-:W-:-:S05]  /*0ca0*/  IMAD.SHL.U32 R0, R3, 0x200000, RZ ;  /* 0x0020000003007824 */ /* 0x000fca00078e00ff */
[----:B------:R-:W-:-:S07]  /*0cb0*/  LOP3.LUT R0, R5, R0, R6, 0xfe, !PT ;  /* 0x0000000005007212 */ /* 0x000fce00078efe06 */
.L_x_25067:
[----:B------:R-:W-:Y:S05]  /*0cc0*/  BSYNC B0 ;  /* 0x0000000000007941 */ /* 0x000fea0003800000 */
.L_x_25066:
[----:B------:R-:W0:Y:S02]  /*0cd0*/  F2I.FTZ.TRUNC.NTZ R0, R0 ;  /* 0x0000000000007305 */ /* 0x000e24000021f100 */
[----:B0-----:R-:W-:Y:S01]  /*0ce0*/  PRMT R22, R0, 0x7610, R22 ;  /* 0x0000761000167816 */ /* 0x001fe20000000016 */
[----:B------:R-:W-:Y:S06]  /*0cf0*/  BRA `(.L_x_25047) ;  /* 0x00000000009c7947 */ /* 0x000fec0003800000 */
.L_x_25059:
        /* <DEDUP_REMOVED lines=14> */
.L_x_25073:
[----:B------:R-:W-:Y:S05]  /*0de0*/  BSYNC B0 ;  /* 0x0000000000007941 */ /* 0x000fea0003800000 */
.L_x_25072:
[----:B------:R-:W0:Y:S02]  /*0df0*/  F2I.FTZ.TRUNC.NTZ R0, R0 ;  /* 0x0000000000007305 */ /* 0x000e24000021f100 */
[----:B0-----:R-:W-:Y:S01]  /*0e00*/  PRMT R22, R0, 0x7610, R22 ;  /* 0x0000761000167816 */ /* 0x001fe20000000016 */
[----:B------:R-:W-:Y:S06]  /*0e10*/  BRA `(.L_x_25047) ;  /* 0x0000000000547947 */ /* 0x000fec0003800000 */
.L_x_25046:
        /* <DEDUP_REMOVED lines=16> */
.L_x_25074:
[----:B------:R-:W-:Y:S01]  /*0f20*/  PRMT R22, RZ, 0x7610, R22 ;  /* 0x00007610ff167816 */ /* 0x000fe20000000016 */
[----:B------:R-:W-:Y:S06]  /*0f30*/  BRA `(.L_x_25047) ;  /* 0x00000000000c7947 */ /* 0x000fec0003800000 */
.L_x_25071:
[----:B------:R0:W5:Y:S01]  /*0f40*/  LDG.E.U8 R22, desc[UR36][R4.64] ;  /* 0x0000002404167981 */ /* 0x000162000c1e1100 */
[----:B------:R-:W-:Y:S05]  /*0f50*/  BRA `(.L_x_25047) ;  /* 0x0000000000047947 */ /* 0x000fea0003800000 */
.L_x_25070:
[----:B------:R0:W5:Y:S02]  /*0f60*/  LDG.E.U8 R22, desc[UR36][R4.64] ;  /* 0x0000002404167981 */ /* 0x000164000c1e1100 */
.L_x_25047:
[----:B------:R-:W2:Y:S02]  /*0f70*/  S2R R17, SR_TID.X ;  /* 0x0000000000117919 */ /* 0x000ea40000002100 */
[----:B--2---:R-:W-:-:S07]  /*0f80*/  VIADD R17, R17, 0x80 ;  /* 0x0000008011117836 */ /* 0x004fce0000000000 */
.L_x_25041:
[----:B------:R-:W-:Y:S05]  /*0f90*/  BSYNC B6 ;  /* 0x0000000000067941 */ /* 0x000fea0003800000 */
.L_x_25040:
        /* <DEDUP_REMOVED lines=23> */
.L_x_25080:
[----:B------:R0:W5:Y:S01]  /*1110*/  LDG.E.U8 R26, desc[UR36][R4.64] ;  /* 0x00000024041a7981 */ /* 0x000162000c1e1100 */
[----:B------:R-:W-:Y:S05]  /*1120*/  BRA `(.L_x_25082) ;  /* 0x0000000c00547947 */ /* 0x000fea0003800000 */
.L_x_25079:
        /* <DEDUP_REMOVED lines=8> */
.L_x_25084:
[----:B------:R0:W5:Y:S01]  /*11b0*/  LDG.E.U8 R26, desc[UR36][R4.64] ;  /* 0x00000024041a7981 */ /* 0x000162000c1e1100 */
[----:B------:R-:W-:Y:S05]  /*11c0*/  BRA `(.L_x_25082) ;  /* 0x0000000c002c7947 */ /* 0x000fea0003800000 */
.L_x_25083:
[----:B------:R0:W5:Y:S01]  /*11d0*/  LDG.E.U16 R26, desc[UR36][R4.64] ;  /* 0x00000024041a7981 */ /* 0x000162000c1e1500 */
[----:B------:R-:W-:Y:S05]  /*11e0*/  BRA `(.L_x_25082) ;  /* 0x0000000c00247947 */ /* 0x000fea0003800000 */
.L_x_25078:
        /* <DEDUP_REMOVED lines=9> */
.L_x_25086:
[----:B------:R-:W2:Y:S02]  /*1280*/  LDG.E.U16 R0, desc[UR36][R4.64] ;  /* 0x0000002404007981 */ /* 0x000ea4000c1e1500 */
[----:B--2---:R-:W-:-:S06]  /*1290*/  HADD2.F32 R0, -RZ, R0.H0_H0 ;  /* 0x20000000ff007230 */ /* 0x004fcc0000004100 */
[----:B------:R-:W0:Y:S02]  /*12a0*/  F2I.FTZ.TRUNC.NTZ R0, R0 ;  /* 0x0000000000007305 */ /* 0x000e24000021f100 */
[----:B0-----:R-:W-:Y:S01]  /*12b0*/  PRMT R26, R0, 0x7610, R26 ;  /* 0x00007610001a7816 */ /* 0x001fe2000000001a */
[----:B------:R-:W-:Y:S06]  /*12c0*/  BRA `(.L_x_25082) ;  /* 0x0000000800ec7947 */ /* 0x000fec0003800000 */
.L_x_25085:
        /* <DEDUP_REMOVED lines=9> */
.L_x_25088:
[----:B------:R-:W2:Y:S02]  /*1360*/  LDG.E.U16 R4, desc[UR36][R4.64] ;  /* 0x0000002404047981 */ /* 0x000ea4000c1e1500 */
[----:B--2---:R-:W-:-:S06]  /*1370*/  HADD2.F32 R0, -RZ, R4.H0_H0 ;  /* 0x20000004ff007230 */ /* 0x004fcc0000004100 */
[----:B------:R-:W0:Y:S02]  /*1380*/  F2I.FTZ.TRUNC.NTZ R0, R0 ;  /* 0x0000000000007305 */ /* 0x000e24000021f100 */
[----:B0-----:R-:W-:Y:S01]  /*1390*/  PRMT R26, R0, 0x7610, R26 ;  /* 0x00007610001a7816 */ /* 0x001fe2000000001a */
[----:B------:R-:W-:Y:S06]  /*13a0*/  BRA `(.L_x_25082) ;  /* 0x0000000800b47947 */ /* 0x000fec0003800000 */
.L_x_25087:
[----:B------:R-:W2:Y:S02]  /*13b0*/  LDG.E.64 R4, desc[UR36][R4.64] ;  /* 0x0000002404047981 */ /* 0x000ea4000c1e1b00 */
[----:B--2---:R0:W1:Y:S01]  /*13c0*/  F2I.F64.TRUNC R26, R4 ;  /* 0x00000004001a7311 */ /* 0x004062000030d100 */
[----:B------:R-:W-:Y:S05]  /*13d0*/  BRA `(.L_x_25082) ;  /* 0x0000000800a87947 */ /* 0x000fea0003800000 */
.L_x_25077:
        /* <DEDUP_REMOVED lines=12> */
.L_x_25091:
[----:B------:R-:W2:Y:S02]  /*14a0*/  LDG.E.64 R4, desc[UR36][R4.64] ;  /* 0x0000002404047981 */ /* 0x000ea4000c1e1b00 */
[----:B--2---:R0:W1:Y:S01]  /*14b0*/  F2I.F64.TRUNC R26, R4 ;  /* 0x00000004001a7311 */ /* 0x004062000030d100 */
[----:B------:R-:W-:Y:S05]  /*14c0*/  BRA `(.L_x_25082) ;  /* 0x00000008006c7947 */ /* 0x000fea0003800000 */
.L_x_25090:
        /* <DEDUP_REMOVED lines=28> */
.L_x_25093:
        /* <DEDUP_REMOVED lines=15> */
.L_x_25092:
[----:B------:R-:W2:Y:S02]  /*1780*/  LDG.E.U16 R0, desc[UR36][R4.64] ;  /* 0x0000002404007981 */ /* 0x000ea4000c1e1500 */
[----:B--2---:R-:W-:-:S06]  /*1790*/  IMAD.U32 R0, R0, 0x10000, RZ ;  /* 0x0001000000007824 */ /* 0x004fcc00078e00ff */
[----:B------:R-:W0:Y:S02]  /*17a0*/  F2I.FTZ.TRUNC.NTZ R0, R0 ;  /* 0x0000000000007305 */ /* 0x000e24000021f100 */
[----:B0-----:R-:W-:Y:S01]  /*17b0*/  PRMT R26, R0, 0x7610, R26 ;  /* 0x00007610001a7816 */ /* 0x001fe2000000001a */
[----:B------:R-:W-:Y:S06]  /*17c0*/  BRA `(.L_x_25082) ;  /* 0x0000000400ac7947 */ /* 0x000fec0003800000 */
.L_x_25089:
        /* <DEDUP_REMOVED lines=10> */
.L_x_25096:
        /* <DEDUP_REMOVED lines=21> */
.L_x_25100:
[----:B------:R-:W-:Y:S05]  /*19c0*/  BSYNC B1 ;  /* 0x0000000000017941 */ /* 0x000fea0003800000 */
.L_x_25099:
[----:B------:R-:W-:Y:S01]  /*19d0*/  LEA R5, R0, 0x3b800000, 0x17 ;  /* 0x3b80000000057811 */ /* 0x000fe200078eb8ff */
[----:B------:R-:W-:-:S05]  /*19e0*/  IMAD.SHL.U32 R0, R3, 0x100000, RZ ;  /* 0x0010000003007824 */ /* 0x000fca00078e00ff */
[----:B------:R-:W-:-:S07]  /*19f0*/  LOP3.LUT R0, R5, R0, R6, 0xfe, !PT ;  /* 0x0000000005007212 */ /* 0x000fce00078efe06 */
.L_x_25098:
[----:B------:R-:W-:Y:S05]  /*1a00*/  BSYNC B0 ;  /* 0x0000000000007941 */ /* 0x000fea0003800000 */
.L_x_25097:
[----:B------:R-:W0:Y:S02]  /*1a10*/  F2I.FTZ.TRUNC.NTZ R0, R0 ;  /* 0x0000000000007305 */ /* 0x000e24000021f100 */
[----:B0-----:R-:W-:Y:S01]  /*1a20*/  PRMT R26, R0, 0x7610, R26 ;  /* 0x00007610001a7816 */ /* 0x001fe2000000001a */
[----:B------:R-:W-:Y:S06]  /*1a30*/  BRA `(.L_x_25082) ;  /* 0x0000000400107947 */ /* 0x000fec0003800000 */
.L_x_25095:
        /* <DEDUP_REMOVED lines=21> */
.L_x_25104:
[----:B------:R-:W-:Y:S05]  /*1b90*/  BSYNC B1 ;  /* 0x0000000000017941 */ /* 0x000fea0003800000 */
.L_x_25103:
[----:B------:R-:W-:Y:S01]  /*1ba0*/  LEA R5, R0, 0x37800000, 0x17 ;  /* 0x3780000000057811 */ /* 0x000fe200078eb8ff */
[----:B------:R-:W-:-:S05]  /*1bb0*/  IMAD.SHL.U32 R0, R3, 0x200000, RZ ;  /* 0x0020000003007824 */ /* 0x000fca00078e00ff */
[----:B------:R-:W-:-:S07]  /*1bc0*/  LOP3.LUT R0, R5, R0, R6, 0xfe, !PT ;  /* 0x0000000005007212 */ /* 0x000fce00078efe06 */
.L_x_25102:
[----:B------:R-:W-:Y:S05]  /*1bd0*/  BSYNC B0 ;  /* 0x0000000000007941 */ /* 0x000fea0003800000 */
.L_x_25101:
[----:B------:R-:W0:Y:S02]  /*1be0*/  F2I.FTZ.TRUNC.NTZ R0, R0 ;  /* 0x0000000000007305 */ /* 0x000e24000021f100 */
[----:B0-----:R-:W-:Y:S01]  /*1bf0*/  PRMT R26, R0, 0x7610, R26 ;  /* 0x00007610001a7816 */ /* 0x001fe2000000001a */
[----:B------:R-:W-:Y:S06]  /*1c00*/  BRA `(.L_x_25082) ;  /* 0x00000000009c7947 */ /* 0x000fec0003800000 */
.L_x_25094:
        /* <DEDUP_REMOVED lines=14> */
.L_x_25108:
[----:B------:R-:W-:Y:S05]  /*1cf0*/  BSYNC B0 ;  /* 0x0000000000007941 */ /* 0x000fea0003800000 */
.L_x_25107:
[----:B------:R-:W0:Y:S02]  /*1d00*/  F2I.FTZ.TRUNC.NTZ R0, R0 ;  /* 0x0000000000007305 */ /* 0x000e24000021f100 */
[----:B0-----:R-:W-:Y:S01]  /*1d10*/  PRMT R26, R0, 0x7610, R26 ;  /* 0x00007610001a7816 */ /* 0x001fe2000000001a */
[----:B------:R-:W-:Y:S06]  /*1d20*/  BRA `(.L_x_25082) ;  /* 0x0000000000547947 */ /* 0x000fec0003800000 */
.L_x_25081:
        /* <DEDUP_REMOVED lines=16> */
.L_x_25109:
[----:B------:R-:W-:Y:S01]  /*1e30*/  PRMT R26, RZ, 0x7610, R26 ;  /* 0x00007610ff1a7816 */ /* 0x000fe2000000001a */
[----:B------:R-:W-:Y:S06]  /*1e40*/  BRA `(.L_x_25082) ;  /* 0x00000000000c7947 */ /* 0x000fec0003800000 */
.L_x_25106:
[----:B------:R3:W5:Y:S01]  /*1e50*/  LDG.E.U8 R26, desc[UR36][R4.64] ;  /* 0x00000024041a7981 */ /* 0x000762000c1e1100 */
[----:B------:R-:W-:Y:S05]  /*1e60*/  BRA `(.L_x_25082) ;  /* 0x0000000000047947 */ /* 0x000fea0003800000 */
.L_x_25105:
[----:B------:R2:W5:Y:S02]  /*1e70*/  LDG.E.U8 R26, desc[UR36][R4.64] ;  /* 0x00000024041a7981 */ /* 0x000564000c1e1100 */
.L_x_25082:
[----:B------:R-:W-:-:S07]  /*1e80*/  VIADD R17, R17, 0x80 ;  /* 0x0000008011117836 */ /* 0x000fce0000000000 */
.L_x_25076:
[----:B------:R-:W-:Y:S05]  /*1e90*/  BSYNC B6 ;  /* 0x0000000000067941 */ /* 0x000fea0003800000 */
.L_x_25075:
        /* <DEDUP_REMOVED lines=25> */
.L_x_25115:
[----:B------:R0:W5:Y:S01]  /*2030*/  LDG.E.U8 R18, desc[UR36][R4.64] ;  /* 0x0000002404127981 */ /* 0x000162000c1e1100 */
[----:B------:R-:W-:Y:S05]  /*2040*/  BRA `(.L_x_25117) ;  /* 0x0000000c00547947 */ /* 0x000fea0003800000 */
.L_x_25114:
        /* <DEDUP_REMOVED lines=8> */
.L_x_25119:
[----:B------:R0:W5:Y:S01]  /*20d0*/  LDG.E.U8 R18, desc[UR36][R4.64] ;  /* 0x0000002404127981 */ /* 0x000162000c1e1100 */
[----:B------:R-:W-:Y:S05]  /*20e0*/  BRA `(.L_x_25117) ;  /* 0x0000000c002c7947 */ /* 0x000fea0003800000 */
.L_x_25118:
[----:B------:R0:W5:Y:S01]  /*20f0*/  LDG.E.U16 R18, desc[UR36][R4.64] ;  /* 0x0000002404127981 */ /* 0x000162000c1e1500 */
[----:B------:R-:W-:Y:S05]  /*2100*/  BRA `(.L_x_25117) ;  /* 0x0000000c00247947 */ /* 0x000fea0003800000 */
.L_x_25113:
        /* <DEDUP_REMOVED lines=9> */
.L_x_25121:
[----:B------:R-:W2:Y:S02]  /*21a0*/  LDG.E.U16 R0, desc[UR36][R4.64] ;  /* 0x0000002404007981 */ /* 0x000ea4000c1e1500 */
[----:B--2---:R-:W-:-:S06]  /*21b0*/  HADD2.F32 R0, -RZ, R0.H0_H0 ;  /* 0x20000000ff007230 */ /* 0x004fcc0000004100 */
[----:B------:R-:W0:Y:S02]  /*21c0*/  F2I.FTZ.TRUNC.NTZ R0, R0 ;  /* 0x0000000000007305 */ /* 0x000e24000021f100 */
[----:B0-----:R-:W-:Y:S01]  /*21d0*/  PRMT R18, R0, 0x7610, R18 ;  /* 0x0000761000127816 */ /* 0x001fe20000000012 */
[----:B------:R-:W-:Y:S06]  /*21e0*/  BRA `(.L_x_25117) ;  /* 0x0000000800ec7947 */ /* 0x000fec0003800000 */
.L_x_25120:
        /* <DEDUP_REMOVED lines=9> */
.L_x_25123:
[----:B------:R-:W2:Y:S02]  /*2280*/  LDG.E.U16 R4, desc[UR36][R4.64] ;  /* 0x0000002404047981 */ /* 0x000ea4000c1e1500 */
[----:B--2---:R-:W-:-:S06]  /*2290*/  HADD2.F32 R0, -RZ, R4.H0_H0 ;  /* 0x20000004ff007230 */ /* 0x004fcc0000004100 */
[----:B------:R-:W0:Y:S02]  /*22a0*/  F2I.FTZ.TRUNC.NTZ R0, R0 ;  /* 0x0000000000007305 */ /* 0x000e24000021f100 */
[----:B0-----:R-:W-:Y:S01]  /*22b0*/  PRMT R18, R0, 0x7610, R18 ;  /* 0x0000761000127816 */ /* 0x001fe20000000012 */
[----:B------:R-:W-:Y:S06]  /*22c0*/  BRA `(.L_x_25117) ;  /* 0x0000000800b47947 */ /* 0x000fec0003800000 */
.L_x_25122:
[----:B------:R-:W2:Y:S02]  /*22d0*/  LDG.E.64 R4, desc[UR36][R4.64] ;  /* 0x0000002404047981 */ /* 0x000ea4000c1e1b00 */
[----:B--2---:R0:W1:Y:S01]  /*22e0*/  F2I.F64.TRUNC R18, R4 ;  /* 0x0000000400127311 */ /* 0x004062000030d100 */
[----:B------:R-:W-:Y:S05]  /*22f0*/  BRA `(.L_x_25117) ;  /* 0x0000000800a87947 */ /* 0x000fea0003800000 */
.L_x_25112:
        /* <DEDUP_REMOVED lines=12> */
.L_x_25126:
[----:B------:R-:W2:Y:S02]  /*23c0*/  LDG.E.64 R4, desc[UR36][R4.64] ;  /* 0x0000002404047981 */ /* 0x000ea4000c1e1b00 */
[----:B--2---:R3:W4:Y:S01]  /*23d0*/  F2I.F64.TRUNC R18, R4 ;  /* 0x0000000400127311 */ /* 0x004722000030d100 */
[----:B------:R-:W-:Y:S05]  /*23e0*/  BRA `(.L_x_25117) ;  /* 0x00000008006c7947 */ /* 0x000fea0003800000 */
.L_x_25125:
        /* <DEDUP_REMOVED lines=28> */
.L_x_25128:
        /* <DEDUP_REMOVED lines=15> */
.L_x_25127:
[----:B------:R-:W2:Y:S02]  /*26a0*/  LDG.E.U16 R0, desc[UR36][R4.64] ;  /* 0x0000002404007981 */ /* 0x000ea4000c1e1500 */
[----:B--2---:R-:W-:-:S06]  /*26b0*/  IMAD.U32 R0, R0, 0x10000, RZ ;  /* 0x0001000000007824 */ /* 0x004fcc00078e00ff */
[----:B------:R-:W0:Y:S02]  /*26c0*/  F2I.FTZ.TRUNC.NTZ R0, R0 ;  /* 0x0000000000007305 */ /* 0x000e24000021f100 */
[----:B0-----:R-:W-:Y:S01]  /*26d0*/  PRMT R18, R0, 0x7610, R18 ;  /* 0x0000761000127816 */ /* 0x001fe20000000012 */
[----:B------:R-:W-:Y:S06]  /*26e0*/  BRA `(.L_x_25117) ;  /* 0x0000000400ac7947 */ /* 0x000fec0003800000 */
.L_x_25124:
        /* <DEDUP_REMOVED lines=10> */
.L_x_25131:
        /* <DEDUP_REMOVED lines=21> */
.L_x_25135:
[----:B------:R-:W-:Y:S05]  /*28e0*/  BSYNC B1 ;  /* 0x0000000000017941 */ /* 0x000fea0003800000 */
.L_x_25134:
[----:B------:R-:W-:Y:S01]  /*28f0*/  LEA R5, R0, 0x3b800000, 0x17 ;  /* 0x3b80000000057811 */ /* 0x000fe200078eb8ff */
[----:B------:R-:W-:-:S05]  /*2900*/  IMAD.SHL.U32 R0, R3, 0x100000, RZ ;  /* 0x0010000003007824 */ /* 0x000fca00078e00ff */
[----:B------:R-:W-:-:S07]  /*2910*/  LOP3.LUT R0, R5, R0, R6, 0xfe, !PT ;  /* 0x0000000005007212 */ /* 0x000fce00078efe06 */
.L_x_25133:
[----:B------:R-:W-:Y:S05]  /*2920*/  BSYNC B0 ;  /* 0x0000000000007941 */ /* 0x000fea0003800000 */
.L_x_25132:
[----:B------:R-:W0:Y:S02]  /*2930*/  F2I.FTZ.TRUNC.NTZ R0, R0 ;  /* 0x0000000000007305 */ /* 0x000e24000021f100 */
[----:B0-----:R-:W-:Y:S01]  /*2940*/  PRMT R18, R0, 0x7610, R18 ;  /* 0x0000761000127816 */ /* 0x001fe20000000012 */
[----:B------:R-:W-:Y:S06]  /*2950*/  BRA `(.L_x_25117) ;  /* 0x0000000400107947 */ /* 0x000fec0003800000 */
.L_x_25130:
        /* <DEDUP_REMOVED lines=21> */
.L_x_25139:
[----:B------:R-:W-:Y:S05]  /*2ab0*/  BSYNC B1 ;  /* 0x0000000000017941 */ /* 0x000fea0003800000 */
.L_x_25138:
[----:B------:R-:W-:Y:S01]  /*2ac0*/  LEA R5, R0, 0x37800000, 0x17 ;  /* 0x3780000000057811 */ /* 0x000fe200078eb8ff */
[----:B------:R-:W-:-:S05]  /*2ad0*/  IMAD.SHL.U32 R0, R3, 0x200000, RZ ;  /* 0x0020000003007824 */ /* 0x000fca00078e00ff */
[----:B------:R-:W-:-:S07]  /*2ae0*/  LOP3.LUT R0, R5, R0, R6, 0xfe, !PT ;  /* 0x0000000005007212 */ /* 0x000fce00078efe06 */
.L_x_25137:
[----:B------:R-:W-:Y:S05]  /*2af0*/  BSYNC B0 ;  /* 0x0000000000007941 */ /* 0x000fea0003800000 */
.L_x_25136:
[----:B------:R-:W0:Y:S02]  /*2b00*/  F2I.FTZ.TRUNC.NTZ R0, R0 ;  /* 0x0000000000007305 */ /* 0x000e24000021f100 */
[----:B0-----:R-:W-:Y:S01]  /*2b10*/  PRMT R18, R0, 0x7610, R18 ;  /* 0x0000761000127816 */ /* 0x001fe20000000012 */
[----:B------:R-:W-:Y:S06]  /*2b20*/  BRA `(.L_x_25117) ;  /* 0x00000000009c7947 */ /* 0x000fec0003800000 */
.L_x_25129:
        /* <DEDUP_REMOVED lines=14> */
.L_x_25143:
[----:B------:R-:W-:Y:S05]  /*2c10*/  BSYNC B0 ;  /* 0x0000000000007941 */ /* 0x000fea0003800000 */
.L_x_25142:
[----:B------:R-:W0:Y:S02]  /*2c20*/  F2I.FTZ.TRUNC.NTZ R0, R0 ;  /* 0x0000000000007305 */ /* 0x000e24000021f100 */
[----:B0-----:R-:W-:Y:S01]  /*2c30*/  PRMT R18, R0, 0x7610, R18 ;  /* 0x0000761000127816 */ /* 0x001fe20000000012 */
[----:B------:R-:W-:Y:S06]  /*2c40*/  BRA `(.L_x_25117) ;  /* 0x0000000000547947 */ /* 0x000fec0003800000 */
.L_x_25116:
        /* <DEDUP_REMOVED lines=16> */
.L_x_25144:
[----:B------:R-:W-:Y:S01]  /*2d50*/  PRMT R18, RZ, 0x7610, R18 ;  /* 0x00007610ff127816 */ /* 0x000fe20000000012 */
[----:B------:R-:W-:Y:S06]  /*2d60*/  BRA `(.L_x_25117) ;  /* 0x00000000000c7947 */ /* 0x000fec0003800000 */
.L_x_25141:
[----:B------:R2:W5:Y:S01]  /*2d70*/  LDG.E.U8 R18, desc[UR36][R4.64] ;  /* 0x0000002404127981 */ /* 0x000562000c1e1100 */
[----:B------:R-:W-:Y:S05]  /*2d80*/  BRA `(.L_x_25117) ;  /* 0x0000000000047947 */ /* 0x000fea0003800000 */
.L_x_25140:
[----:B------:R1:W5:Y:S02]  /*2d90*/  LDG.E.U8 R18, desc[UR36][R4.64] ;  /* 0x0000002404127981 */ /* 0x000364000c1e1100 */
.L_x_25117:
[----:B------:R-:W-:-:S07]  /*2da0*/  VIADD R17, R17, 0x80 ;  /* 0x0000008011117836 */ /* 0x000fce0000000000 */
.L_x_25111:
[----:B------:R-:W-:Y:S05]  /*2db0*/  BSYNC B6 ;  /* 0x0000000000067941 */ /* 0x000fea0003800000 */
.L_x_25110:
[----:B------:R-:W0:Y:S01]  /*2dc0*/  LDC.U8 R24, c[0x0][0x215] ;  /* 0x00008540ff187b82 */ /* 0x000e220000000000 */
        /* <DEDUP_REMOVED lines=22> */
.L_x_25150:
[----:B------:R0:W5:Y:S01]  /*2f30*/  LDG.E.U8 R19, desc[UR36][R4.64] ;  /* 0x0000002404137981 */ /* 0x000162000c1e1100 */
[----:B------:R-:W-:Y:S05]  /*2f40*/  BRA `(.L_x_25146) ;  /* 0x0000000c00507947 */ /* 0x000fea0003800000 */
.L_x_25149:
        /* <DEDUP_REMOVED lines=8> */
.L_x_25153:
[----:B------:R0:W5:Y:S01]  /*2fd0*/  LDG.E.U8 R19, desc[UR36][R4.64] ;  /* 0x0000002404137981 */ /* 0x000162000c1e1100 */
[----:B------:R-:W-:Y:S05]  /*2fe0*/  BRA `(.L_x_25146) ;  /* 0x0000000c00287947 */ /* 0x000fea0003800000 */
.L_x_25152:
[----:B------:R0:W5:Y:S01]  /*2ff0*/  LDG.E.U16 R19, desc[UR36][R4.64] ;  /* 0x0000002404137981 */ /* 0x000162000c1e1500 */
[----:B------:R-:W-:Y:S05]  /*3000*/  BRA `(.L_x_25146) ;  /* 0x0000000c00207947 */ /* 0x000fea0003800000 */
.L_x_25148:
        /* <DEDUP_REMOVED lines=9> */
.L_x_25155:
[----:B------:R-:W2:Y:S02]  /*30a0*/  LDG.E.U16 R0, desc[UR36][R4.64] ;  /* 0x0000002404007981 */ /* 0x000ea4000c1e1500 */
[----:B--2---:R-:W-:-:S06]  /*30b0*/  HADD2.F32 R0, -RZ, R0.H0_H0 ;  /* 0x20000000ff007230 */ /* 0x004fcc0000004100 */
[----:B------:R-:W0:Y:S02]  /*30c0*/  F2I.FTZ.TRUNC.NTZ R0, R0 ;  /* 0x0000000000007305 */ /* 0x000e24000021f100 */
[----:B0-----:R-:W-:Y:S01]  /*30d0*/  PRMT R19, R0, 0x7610, R19 ;  /* 0x0000761000137816 */ /* 0x001fe20000000013 */
[----:B------:R-:W-:Y:S06]  /*30e0*/  BRA `(.L_x_25146) ;  /* 0x0000000800e87947 */ /* 0x000fec0003800000 */
.L_x_25154:
        /* <DEDUP_REMOVED lines=9> */
.L_x_25157:
[----:B------:R-:W2:Y:S02]  /*3180*/  LDG.E.U16 R4, desc[UR36][R4.64] ;  /* 0x0000002404047981 */ /* 0x000ea4000c1e1500 */
[----:B--2---:R-:W-:-:S06]  /*3190*/  HADD2.F32 R0, -RZ, R4.H0_H0 ;  /* 0x20000004ff007230 */ /* 0x004fcc0000004100 */
[----:B------:R-:W0:Y:S02]  /*31a0*/  F2I.FTZ.TRUNC.NTZ R0, R0 ;  /* 0x0000000000007305 */ /* 0x000e24000021f100 */
[----:B0-----:R-:W-:Y:S01]  /*31b0*/  PRMT R19, R0, 0x7610, R19 ;  /* 0x0000761000137816 */ /* 0x001fe20000000013 */
[----:B------:R-:W-:Y:S06]  /*31c0*/  BRA `(.L_x_25146) ;  /* 0x0000000800b07947 */ /* 0x000fec0003800000 */
.L_x_25156:
[----:B------:R-:W2:Y:S02]  /*31d0*/  LDG.E.64 R4, desc[UR36][R4.64] ;  /* 0x0000002404047981 */ /* 0x000ea4000c1e1b00 */
[----:B--2---:R0:W1:Y:S01]  /*31e0*/  F2I.F64.TRUNC R19, R4 ;  /* 0x0000000400137311 */ /* 0x004062000030d100 */
[----:B------:R-:W-:Y:S05]  /*31f0*/  BRA `(.L_x_25146) ;  /* 0x0000000800a47947 */ /* 0x000fea0003800000 */
.L_x_25147:
        /* <DEDUP_REMOVED lines=12> */
.L_x_25160:
[----:B------:R-:W2:Y:S02]  /*32c0*/  LDG.E.64 R4, desc[UR36][R4.64] ;  /* 0x0000002404047981 */ /* 0x000ea4000c1e1b00 */
[----:B--2---:R0:W1:Y:S01]  /*32d0*/  F2I.F64.TRUNC R19, R4 ;  /* 0x0000000400137311 */ /* 0x004062000030d100 */
[----:B------:R-:W-:Y:S05]  /*32e0*/  BRA `(.L_x_25146) ;  /* 0x0000000800687947 */ /* 0x000fea0003800000 */
.L_x_25159:
        /* <DEDUP_REMOVED lines=28> */
.L_x_25162:
        /* <DEDUP_REMOVED lines=15> */
.L_x_25161:
[----:B------:R-:W2:Y:S02]  /*35a0*/  LDG.E.U16 R0, desc[UR36][R4.64] ;  /* 0x0000002404007981 */ /* 0x000ea4000c1e1500 */
[----:B--2---:R-:W-:-:S06]  /*35b0*/  IMAD.U32 R0, R0, 0x10000, RZ ;  /* 0x0001000000007824 */ /* 0x004fcc00078e00ff */
[----:B------:R-:W0:Y:S02]  /*35c0*/  F2I.FTZ.TRUNC.NTZ R0, R0 ;  /* 0x0000000000007305 */ /* 0x000e24000021f100 */
[----:B0-----:R-:W-:Y:S01]  /*35d0*/  PRMT R19, R0, 0x7610, R19 ;  /* 0x0000761000137816 */ /* 0x001fe20000000013 */
[----:B------:R-:W-:Y:S06]  /*35e0*/  BRA `(.L_x_25146) ;  /* 0x0000000400a87947 */ /* 0x000fec0003800000 */
.L_x_25158:
        /* <DEDUP_REMOVED lines=10> */
.L_x_25165:
        /* <DEDUP_REMOVED lines=21> */
.L_x_25169:
[----:B------:R-:W-:Y:S05]  /*37e0*/  BSYNC B1 ;  /* 0x0000000000017941 */ /* 0x000fea0003800000 */
.L_x_25168:
[----:B------:R-:W-:Y:S01]  /*37f0*/  LEA R5, R0, 0x3b800000, 0x17 ;  /* 0x3b80000000057811 */ /* 0x000fe200078eb8ff */
[----:B------:R-:W-:-:S05]  /*3800*/  IMAD.SHL.U32 R0, R3, 0x100000, RZ ;  /* 0x0010000003007824 */ /* 0x000fca00078e00ff */
[----:B------:R-:W-:-:S07]  /*3810*/  LOP3.LUT R0, R5, R0, R6, 0xfe, !PT ;  /* 0x0000000005007212 */ /* 0x000fce00078efe06 */
.L_x_25167:
[----:B------:R-:W-:Y:S05]  /*3820*/  BSYNC B0 ;  /* 0x0000000000007941 */ /* 0x000fea0003800000 */
.L_x_25166:
[----:B------:R-:W0:Y:S02]  /*3830*/  F2I.FTZ.TRUNC.NTZ R0, R0 ;  /* 0x0000000000007305 */ /* 0x000e24000021f100 */
[----:B0-----:R-:W-:Y:S01]  /*3840*/  PRMT R19, R0, 0x7610, R19 ;  /* 0x0000761000137816 */ /* 0x001fe20000000013 */
[----:B------:R-:W-:Y:S06]  /*3850*/  BRA `(.L_x_25146) ;  /* 0x00000004000c7947 */ /* 0x000fec0003800000 */
.L_x_25164:
        /* <DEDUP_REMOVED lines=21> */
.L_x_25173:
[----:B------:R-:W-:Y:S05]  /*39b0*/  BSYNC B1 ;  /* 0x0000000000017941 */ /* 0x000fea0003800000 */
.L_x_25172:
[----:B------:R-:W-:Y:S01]  /*39c0*/  LEA R5, R0, 0x37800000, 0x17 ;  /* 0x3780000000057811 */ /* 0x000fe200078eb8ff */
[----:B------:R-:W-:-:S05]  /*39d0*/  IMAD.SHL.U32 R0, R3, 0x200000, RZ ;  /* 0x0020000003007824 */ /* 0x000fca00078e00ff */
[----:B------:R-:W-:-:S07]  /*39e0*/  LOP3.LUT R0, R5, R0, R6, 0xfe, !PT ;  /* 0x0000000005007212 */ /* 0x000fce00078efe06 */
.L_x_25171:
[----:B------:R-:W-:Y:S05]  /*39f0*/  BSYNC B0 ;  /* 0x0000000000007941 */ /* 0x000fea0003800000 */
.L_x_25170:
[----:B------:R-:W0:Y:S02]  /*3a00*/  F2I.FTZ.TRUNC.NTZ R0, R0 ;  /* 0x0000000000007305 */ /* 0x000e24000021f100 */
[----:B0-----:R-:W-:Y:S01]  /*3a10*/  PRMT R19, R0, 0x7610, R19 ;  /* 0x0000761000137816 */ /* 0x001fe20000000013 */
[----:B------:R-:W-:Y:S06]  /*3a20*/  BRA `(.L_x_25146) ;  /* 0x0000000000987947 */ /* 0x000fec0003800000 */
.L_x_25163:
        /* <DEDUP_REMOVED lines=14> */
.L_x_25177:
[----:B------:R-:W-:Y:S05]  /*3b10*/  BSYNC B0 ;  /* 0x0000000000007941 */ /* 0x000fea0003800000 */
.L_x_25176:
[----:B------:R-:W0:Y:S02]  /*3b20*/  F2I.FTZ.TRUNC.NTZ R0, R0 ;  /* 0x0000000000007305 */ /* 0x000e24000021f100 */
[----:B0-----:R-:W-:Y:S01]  /*3b30*/  PRMT R19, R0, 0x7610, R19 ;  /* 0x0000761000137816 */ /* 0x001fe20000000013 */
[----:B------:R-:W-:Y:S06]  /*3b40*/  BRA `(.L_x_25146) ;  /* 0x0000000000507947 */ /* 0x000fec0003800000 */
.L_x_25151:
        /* <DEDUP_REMOVED lines=16> */
.L_x_25178:
[----:B------:R-:W-:Y:S05]  /*3c50*/  BRA `(.L_x_25146) ;  /* 0x00000000000c7947 */ /* 0x000fea0003800000 */
.L_x_25175:
[----:B------:R0:W5:Y:S01]  /*3c60*/  LDG.E.U8 R19, desc[UR36][R4.64] ;  /* 0x0000002404137981 */ /* 0x000162000c1e1100 */
[----:B------:R-:W-:Y:S05]  /*3c70*/  BRA `(.L_x_25146) ;  /* 0x0000000000047947 */ /* 0x000fea0003800000 */
.L_x_25174:
[----:B------:R0:W5:Y:S02]  /*3c80*/  LDG.E.U8 R19, desc[UR36][R4.64] ;  /* 0x0000002404137981 */ /* 0x000164000c1e1100 */
.L_x_25146:
[----:B------:R-:W-:Y:S05]  /*3c90*/  BSYNC B6 ;  /* 0x0000000000067941 */ /* 0x000fea0003800000 */
.L_x_25145:
[----:B------:R-:W2:Y:S01]  /*3ca0*/  S2R R25, SR_TID.X ;  /* 0x0000000000197919 */ /* 0x000ea20000002100 */
[----:B------:R-:W1:Y:S01]  /*3cb0*/  LDC.U8 R17, c[0x0][0x234] ;  /* 0x00008d00ff117b82 */ /* 0x000e620000000000 */
[----:B------:R-:W-:Y:S01]  /*3cc0*/  BSSY B0, `(.L_x_25179) ;  /* 0x0000024000007945 */ /* 0x000fe20003800000 */
[----:B0-----:R-:W-:Y:S02]  /*3cd0*/  PRMT R0, R24, 0x8880, RZ ;  /* 0x0000888018007816 */ /* 0x001fe400000000ff */
[CC--:B--2---:R-:W-:Y:S01]  /*3ce0*/  ISETP.GE.AND P2, PT, R25.reuse, R16.reuse, PT ;  /* 0x000000101900720c */ /* 0x0c4fe20003f46270 */
[C---:B------:R-:W-:Y:S02]  /*3cf0*/  VIADD R3, R25.reuse, 0x100 ;  /* 0x0000010019037836 */ /* 0x040fe40000000000 */
[C---:B-1-34-:R-:W-:Y:S02]  /*3d00*/  VIADD R5, R25.reuse, 0x180 ;  /* 0x0000018019057836 */ /* 0x05afe40000000000 */
[----:B------:R-:W-:Y:S01]  /*3d10*/  VIADD R23, R25, 0x80 ;  /* 0x0000008019177836 */ /* 0x000fe20000000000 */
[----:B------:R-:W-:-:S02]  /*3d20*/  ISETP.GE.AND P0, PT, R3, R16, PT ;  /* 0x000000100300720c */ /* 0x000fc40003f06270 */
[-C--:B------:R-:W-:Y:S02]  /*3d30*/  ISETP.GE.AND P1, PT, R5, R16.reuse, PT ;  /* 0x000000100500720c */ /* 0x080fe40003f26270 */
[----:B------:R-:W-:-:S03]  /*3d40*/  ISETP.GE.AND P3, PT, R23, R16, PT ;  /* 0x000000101700720c */ /* 0x000fc60003f66270 */
[----:B------:R-:W-:Y:S10]  /*3d50*/  @P2 BRA `(.L_x_25180) ;  /* 0x0000000000682947 */ /* 0x000ff40003800000 */
[-C--:B------:R-:W-:Y:S02]  /*3d60*/  IABS R3, R0.reuse ;  /* 0x0000000000037213 */ /* 0x080fe40000000000 */
[----:B-----5:R-:W-:Y:S02]  /*3d70*/  LOP3.LUT R22, R22, 0xffff, RZ, 0xc0, !PT ;  /* 0x0000ffff16167812 */ /* 0x020fe400078ec0ff */
[----:B------:R-:W0:Y:S01]  /*3d80*/  I2F.RP R7, R3 ;  /* 0x0000000300077306 */ /* 0x000e220000209400 */
[----:B------:R-:W-:Y:S02]  /*3d90*/  IABS R10, R0 ;  /* 0x00000000000a7213 */ /* 0x000fe40000000000 */
[----:B------:R-:W-:-:S04]  /*3da0*/  PRMT R6, R22, 0x8880, RZ ;  /* 0x0000888016067816 */ /* 0x000fc800000000ff */
[----:B------:R-:W-:Y:S01]  /*3db0*/  ISETP.GE.AND P6, PT, R6, RZ, PT ;  /* 0x000000ff0600720c */ /* 0x000fe20003fc6270 */
        /* <DEDUP_REMOVED lines=20> */
.L_x_25180:
[----:B------:R-:W-:Y:S05]  /*3f00*/  BSYNC B0 ;  /* 0x0000000000007941 */ /* 0x000fea0003800000 */
.L_x_25179:
[----:B------:R-:W-:Y:S04]  /*3f10*/  BSSY B0, `(.L_x_25181) ;  /* 0x000001b000007945 */ /* 0x000fe80003800000 */
[----:B------:R-:W-:Y:S05]  /*3f20*/  @P3 BRA `(.L_x_25182) ;  /* 0x0000000000643947 */ /* 0x000fea0003800000 */
[-C--:B------:R-:W-:Y:S02]  /*3f30*/  IABS R6, R0.reuse ;  /* 0x0000000000067213 */ /* 0x080fe40000000000 */
[----:B-----5:R-:W-:Y:S02]  /*3f40*/  LOP3.LUT R26, R26, 0xffff, RZ, 0xc0, !PT ;  /* 0x0000ffff1a1a7812 */ /* 0x020fe400078ec0ff */
[----:B------:R-:W0:Y:S01]  /*3f50*/  I2F.RP R8, R6 ;  /* 0x0000000600087306 */ /* 0x000e220000209400 */
[----:B------:R-:W-:Y:S02]  /*3f60*/  IABS R11, R0 ;  /* 0x00000000000b7213 */ /* 0x000fe40000000000 */
[----:B------:R-:W-:Y:S02]  /*3f70*/  PRMT R7, R26, 0x8880, RZ ;  /* 0x000088801a077816 */ /* 0x000fe400000000ff */
[----:B------:R-:W-:Y:S01]  /*3f80*/  ISETP.NE.AND P5, PT, R24, RZ, PT ;  /* 0x000000ff1800720c */ /* 0x000fe20003fa5270 */
[----:B------:R-:W-:Y:S01]  /*3f90*/  IMAD.MOV R22, RZ, RZ, -R11 ;  /* 0x000000ffff167224 */ /* 0x000fe200078e0a0b */
[----:B------:R-:W-:-:S02]  /*3fa0*/  IABS R10, R7 ;  /* 0x00000007000a7213 */ /* 0x000fc40000000000 */
[----:B------:R-:W-:Y:S01]  /*3fb0*/  ISETP.GE.AND P4, PT, R7, RZ, PT ;  /* 0x000000ff0700720c */ /* 0x000fe20003f86270 */
        /* <DEDUP_REMOVED lines=16> */
.L_x_25182:
[----:B------:R-:W-:Y:S05]  /*40c0*/  BSYNC B0 ;  /* 0x0000000000007941 */ /* 0x000fea0003800000 */
.L_x_25181:
        /* <DEDUP_REMOVED lines=27> */
.L_x_25184:
[----:B------:R-:W-:Y:S05]  /*4280*/  BSYNC B0 ;  /* 0x0000000000007941 */ /* 0x000fea0003800000 */
.L_x_25183:
        /* <DEDUP_REMOVED lines=27> */
.L_x_25186:
[----:B------:R-:W-:Y:S05]  /*4440*/  BSYNC B0 ;  /* 0x0000000000007941 */ /* 0x000fea0003800000 */
.L_x_25185:
        /* <DEDUP_REMOVED lines=22> */
.L_x_25192:
[----:B------:R4:W-:Y:S01]  /*45b0*/  STG.E.U8 desc[UR36][R8.64], R3 ;  /* 0x0000000308007986 */ /* 0x0009e2000c101124 */
[----:B------:R-:W-:Y:S01]  /*45c0*/  IMAD.MOV.U32 R25, RZ, RZ, R23 ;  /* 0x000000ffff197224 */ /* 0x000fe200078e0017 */
[----:B------:R-:W-:Y:S06]  /*45d0*/  BRA `(.L_x_25188) ;  /* 0x0000000c00ec7947 */ /* 0x000fec0003800000 */
.L_x_25191:
        /* <DEDUP_REMOVED lines=13> */
.L_x_25195:
[----:B------:R-:W-:Y:S01]  /*46b0*/  LOP3.LUT R3, R3, 0xffff, RZ, 0xc0, !PT ;  /* 0x0000ffff03037812 */ /* 0x000fe200078ec0ff */
[----:B------:R-:W-:-:S03]  /*46c0*/  IMAD.MOV.U32 R25, RZ, RZ, R23 ;  /* 0x000000ffff197224 */ /* 0x000fc600078e0017 */
[----:B------:R-:W-:-:S05]  /*46d0*/  PRMT R3, R3, 0x8880, RZ ;  /* 0x0000888003037816 */ /* 0x000fca00000000ff */
[----:B------:R2:W-:Y:S01]  /*46e0*/  STG.E desc[UR36][R8.64], R3 ;  /* 0x0000000308007986 */ /* 0x0005e2000c101924 */
[----:B------:R-:W-:Y:S05]  /*46f0*/  BRA `(.L_x_25188) ;  /* 0x0000000c00a47947 */ /* 0x000fea0003800000 */
.L_x_25194:
[----:B------:R-:W-:Y:S01]  /*4700*/  PRMT R3, R3, 0x8880, RZ ;  /* 0x0000888003037816 */ /* 0x000fe200000000ff */
[----:B------:R-:W-:-:S03]  /*4710*/  IMAD.MOV.U32 R25, RZ, RZ, R23 ;  /* 0x000000ffff197224 */ /* 0x000fc600078e0017 */
[----:B------:R-:W-:-:S05]  /*4720*/  PRMT R3, R3, 0x7710, RZ ;  /* 0x0000771003037816 */ /* 0x000fca00000000ff */
[----:B------:R0:W-:Y:S01]  /*4730*/  STG.E.U16 desc[UR36][R8.64], R3 ;  /* 0x0000000308007986 */ /* 0x0001e2000c101524 */
[----:B------:R-:W-:Y:S05]  /*4740*/  BRA `(.L_x_25188) ;  /* 0x0000000c00907947 */ /* 0x000fea0003800000 */
.L_x_25190:
        /* <DEDUP_REMOVED lines=10> */
.L_x_25197:
[----:B------:R-:W0:Y:S01]  /*47f0*/  I2F.S8 R0, R3 ;  /* 0x0000000300007306 */ /* 0x000e220000001400 */
[----:B------:R-:W-:Y:S01]  /*4800*/  IMAD.MOV.U32 R25, RZ, RZ, R23 ;  /* 0x000000ffff197224 */ /* 0x000fe200078e0017 */
[----:B0-----:R-:W-:-:S05]  /*4810*/  F2FP.F16.F32.PACK_AB R0, RZ, R0 ;  /* 0x00000000ff00723e */ /* 0x001fca00000000ff */
[----:B------:R0:W-:Y:S01]  /*4820*/  STG.E.U16 desc[UR36][R8.64], R0 ;  /* 0x0000000008007986 */ /* 0x0001e2000c101524 */
[----:B------:R-:W-:Y:S05]  /*4830*/  BRA `(.L_x_25188) ;  /* 0x0000000c00547947 */ /* 0x000fea0003800000 */
.L_x_25196:
        /* <DEDUP_REMOVED lines=11> */
.L_x_25199:
[----:B------:R-:W0:Y:S01]  /*48f0*/  I2F.S8 R3, R3 ;  /* 0x0000000300037306 */ /* 0x000e220000001400 */
[----:B------:R-:W-:Y:S01]  /*4900*/  IMAD.MOV.U32 R25, RZ, RZ, R23 ;  /* 0x000000ffff197224 */ /* 0x000fe200078e0017 */
[----:B0-----:R-:W-:-:S04]  /*4910*/  F2FP.F16.F32.PACK_AB R3, RZ, R3 ;  /* 0x00000003ff03723e */ /* 0x001fc800000000ff */
[----:B------:R-:W-:-:S05]  /*4920*/  PRMT R3, R3, 0x5410, RZ ;  /* 0x0000541003037816 */ /* 0x000fca00000000ff */
[----:B------:R0:W-:Y:S01]  /*4930*/  STG.E desc[UR36][R8.64], R3 ;  /* 0x0000000308007986 */ /* 0x0001e2000c101924 */
[----:B------:R-:W-:Y:S05]  /*4940*/  BRA `(.L_x_25188) ;  /* 0x0000000c00107947 */ /* 0x000fea0003800000 */
.L_x_25198:
[----:B------:R-:W-:Y:S01]  /*4950*/  PRMT R4, R3, 0x8880, RZ ;  /* 0x0000888003047816 */ /* 0x000fe200000000ff */
[----:B------:R-:W-:-:S03]  /*4960*/  IMAD.MOV.U32 R25, RZ, RZ, R23 ;  /* 0x000000ffff197224 */ /* 0x000fc600078e0017 */
[----:B------:R-:W-:-:S06]  /*4970*/  PRMT R4, R4, 0x7710, RZ ;  /* 0x0000771004047816 */ /* 0x000fcc00000000ff */
[----:B------:R-:W0:Y:S02]  /*4980*/  I2F.F64.S16 R4, R4 ;  /* 0x0000000400047312 */ /* 0x000e240000101c00 */
[----:B0-----:R0:W-:Y:S01]  /*4990*/  STG.E.64 desc[UR36][R8.64], R4 ;  /* 0x0000000408007986 */ /* 0x0011e2000c101b24 */
[----:B------:R-:W-:Y:S05]  /*49a0*/  BRA `(.L_x_25188) ;  /* 0x0000000800f87947 */ /* 0x000fea0003800000 */
.L_x_25189:
        /* <DEDUP_REMOVED lines=13> */
.L_x_25202:
[----:B------:R-:W-:Y:S02]  /*4a80*/  PRMT R4, R3, 0x8880, RZ ;  /* 0x0000888003047816 */ /* 0x000fe400000000ff */
[----:B------:R-:W-:Y:S01]  /*4a90*/  CS2R R6, SRZ ;  /* 0x0000000000067805 */ /* 0x000fe2000001ff00 */
[----:B------:R-:W-:Y:S01]  /*4aa0*/  IMAD.MOV.U32 R25, RZ, RZ, R23 ;  /* 0x000000ffff197224 */ /* 0x000fe200078e0017 */
[----:B------:R-:W-:-:S06]  /*4ab0*/  PRMT R4, R4, 0x7710, RZ ;  /* 0x0000771004047816 */ /* 0x000fcc00000000ff */
[----:B------:R-:W0:Y:S02]  /*4ac0*/  I2F.F64.S16 R4, R4 ;  /* 0x0000000400047312 */ /* 0x000e240000101c00 */
[----:B0-----:R0:W-:Y:S01]  /*4ad0*/  STG.E.128 desc[UR36][R8.64], R4 ;  /* 0x0000000408007986 */ /* 0x0011e2000c101d24 */
[----:B------:R-:W-:Y:S05]  /*4ae0*/  BRA `(.L_x_25188) ;  /* 0x0000000800a87947 */ /* 0x000fea0003800000 */
.L_x_25201:
        /* <DEDUP_REMOVED lines=21> */
.L_x_25206:
[----:B------:R-:W-:Y:S05]  /*4c40*/  BSYNC B0 ;  /* 0x0000000000007941 */ /* 0x000fea0003800000 */
.L_x_25205:
[----:B------:R-:W-:Y:S01]  /*4c50*/  LOP3.LUT R5, R0, R5, RZ, 0xfc, !PT ;  /* 0x0000000500057212 */ /* 0x000fe200078efcff */
[----:B------:R-:W-:-:S04]  /*4c60*/  IMAD.MOV.U32 R25, RZ, RZ, R23 ;  /* 0x000000ffff197224 */ /* 0x000fc800078e0017 */
[----:B------:R0:W-:Y:S01]  /*4c70*/  STG.E.U8 desc[UR36][R8.64], R5 ;  /* 0x0000000508007986 */ /* 0x0001e2000c101124 */
[----:B------:R-:W-:Y:S05]  /*4c80*/  BRA `(.L_x_25188) ;  /* 0x0000000800407947 */ /* 0x000fea0003800000 */
.L_x_25204:
        /* <DEDUP_REMOVED lines=13> */
.L_x_25208:
[----:B------:R-:W-:Y:S01]  /*4d60*/  IMAD.MOV.U32 R0, RZ, RZ, 0x7f ;  /* 0x0000007fff007424 */ /* 0x000fe200078e00ff */
[----:B------:R-:W-:-:S04]  /*4d70*/  ISETP.GT.U32.AND P0, PT, R4, 0x7f800000, PT ;  /* 0x7f8000000400780c */ /* 0x000fc80003f04070 */
[----:B------:R-:W-:-:S09]  /*4d80*/  SEL R0, R0, 0x7c, P0 ;  /* 0x0000007c00007807 */ /* 0x000fd20000000000 */
.L_x_25209:
[----:B------:R-:W-:Y:S05]  /*4d90*/  BSYNC B0 ;  /* 0x0000000000007941 */ /* 0x000fea0003800000 */
.L_x_25207:
[----:B------:R-:W-:Y:S01]  /*4da0*/  LOP3.LUT R3, R5, 0x80000000, RZ, 0xc0, !PT ;  /* 0x8000000005037812 */ /* 0x000fe200078ec0ff */
[----:B------:R-:W-:-:S03]  /*4db0*/  IMAD.MOV.U32 R25, RZ, RZ, R23 ;  /* 0x000000ffff197224 */ /* 0x000fc600078e0017 */
[----:B------:R-:W-:-:S04]  /*4dc0*/  SHF.R.U32.HI R3, RZ, 0x18, R3 ;  /* 0x00000018ff037819 */ /* 0x000fc80000011603 */
[----:B------:R-:W-:-:S05]  /*4dd0*/  LOP3.LUT R3, R0, R3, RZ, 0xfc, !PT ;  /* 0x0000000300037212 */ /* 0x000fca00078efcff */
[----:B------:R0:W-:Y:S01]  /*4de0*/  STG.E.U8 desc[UR36][R8.64], R3 ;  /* 0x0000000308007986 */ /* 0x0001e2000c101124 */
[----:B------:R-:W-:Y:S05]  /*4df0*/  BRA `(.L_x_25188) ;  /* 0x0000000400e47947 */ /* 0x000fea0003800000 */
.L_x_25203:
[----:B------:R-:W0:Y:S01]  /*4e00*/  I2F.S8 R0, R3 ;  /* 0x0000000300007306 */ /* 0x000e220000001400 */
[----:B------:R-:W-:Y:S01]  /*4e10*/  IMAD.MOV.U32 R25, RZ, RZ, R23 ;  /* 0x000000ffff197224 */ /* 0x000fe200078e0017 */
[----:B0-----:R-:W-:-:S05]  /*4e20*/  F2FP.BF16.F32.PACK_AB R0, RZ, R0 ;  /* 0x00000000ff00723e */ /* 0x001fca00000010ff */
[----:B------:R0:W-:Y:S01]  /*4e30*/  STG.E.U16 desc[UR36][R8.64], R0 ;  /* 0x0000000008007986 */ /* 0x0001e2000c101524 */
[----:B------:R-:W-:Y:S05]  /*4e40*/  BRA `(.L_x_25188) ;  /* 0x0000000400d07947 */ /* 0x000fea0003800000 */
.L_x_25200:
        /* <DEDUP_REMOVED lines=13> */
.L_x_25212:
        /* <DEDUP_REMOVED lines=17> */
.L_x_25215:
[----:B------:R-:W-:-:S04]  /*5030*/  LOP3.LUT R3, R3, 0x80000000, RZ, 0xc0, !PT ;  /* 0x8000000003037812 */ /* 0x000fc800078ec0ff */
[----:B------:R-:W-:-:S04]  /*5040*/  SHF.R.U32.HI R3, RZ, 0x18, R3 ;  /* 0x00000018ff037819 */ /* 0x000fc80000011603 */
[----:B------:R-:W-:-:S04]  /*5050*/  LOP3.LUT R0, R0, R3, RZ, 0xfc, !PT ;  /* 0x0000000300007212 */ /* 0x000fc800078efcff */
[----:B------:R-:W-:-:S07]  /*5060*/  PRMT R4, R0, 0x7610, R4 ;  /* 0x0000761000047816 */ /* 0x000fce0000000004 */
.L_x_25214:
[----:B------:R-:W-:Y:S05]  /*5070*/  BSYNC B0 ;  /* 0x0000000000007941 */ /* 0x000fea0003800000 */
.L_x_25213:
[----:B------:R0:W-:Y:S01]  /*5080*/  STG.E.U8 desc[UR36][R8.64], R4 ;  /* 0x0000000408007986 */ /* 0x0001e2000c101124 */
[----:B------:R-:W-:Y:S01]  /*5090*/  IMAD.MOV.U32 R25, RZ, RZ, R23 ;  /* 0x000000ffff197224 */ /* 0x000fe200078e0017 */
[----:B------:R-:W-:Y:S06]  /*50a0*/  BRA `(.L_x_25188) ;  /* 0x0000000400387947 */ /* 0x000fec0003800000 */
.L_x_25211:
        /* <DEDUP_REMOVED lines=17> */
.L_x_25218:
[----:B------:R-:W-:-:S04]  /*51c0*/  LOP3.LUT R3, R3, 0x80000000, RZ, 0xc0, !PT ;  /* 0x8000000003037812 */ /* 0x000fc800078ec0ff */
[----:B------:R-:W-:-:S04]  /*51d0*/  SHF.R.U32.HI R3, RZ, 0x18, R3 ;  /* 0x00000018ff037819 */ /* 0x000fc80000011603 */
[----:B------:R-:W-:-:S04]  /*51e0*/  LOP3.LUT R0, R0, R3, RZ, 0xfc, !PT ;  /* 0x0000000300007212 */ /* 0x000fc800078efcff */
[----:B------:R-:W-:-:S07]  /*51f0*/  PRMT R4, R0, 0x7610, R4 ;  /* 0x0000761000047816 */ /* 0x000fce0000000004 */
.L_x_25217:
[----:B------:R-:W-:Y:S05]  /*5200*/  BSYNC B0 ;  /* 0x0000000000007941 */ /* 0x000fea0003800000 */
.L_x_25216:
[----:B------:R0:W-:Y:S01]  /*5210*/  STG.E.U8 desc[UR36][R8.64], R4 ;  /* 0x0000000408007986 */ /* 0x0001e2000c101124 */
[----:B------:R-:W-:Y:S01]  /*5220*/  IMAD.MOV.U32 R25, RZ, RZ, R23 ;  /* 0x000000ffff197224 */ /* 0x000fe200078e0017 */
[----:B------:R-:W-:Y:S06]  /*5230*/  BRA `(.L_x_25188) ;  /* 0x0000000000d47947 */ /* 0x000fec0003800000 */
.L_x_25210:
        /* <DEDUP_REMOVED lines=24> */
.L_x_25193:
        /* <DEDUP_REMOVED lines=16> */
.L_x_25221:
[----:B------:R-:W-:Y:S01]  /*54c0*/  IMAD.MOV.U32 R25, RZ, RZ, R23 ;  /* 0x000000ffff197224 */ /* 0x000fe200078e0017 */
[----:B------:R-:W-:Y:S06]  /*54d0*/  BRA `(.L_x_25188) ;  /* 0x00000000002c7947 */ /* 0x000fec0003800000 */
.L_x_25220:
[----:B------:R-:W-:Y:S01]  /*54e0*/  LOP3.LUT R3, R3, 0xffff, RZ, 0xc0, !PT ;  /* 0x0000ffff03037812 */ /* 0x000fe200078ec0ff */
[----:B------:R-:W-:-:S03]  /*54f0*/  IMAD.MOV.U32 R25, RZ, RZ, R23 ;  /* 0x000000ffff197224 */ /* 0x000fc600078e0017 */
[----:B------:R-:W-:-:S05]  /*5500*/  PRMT R3, R3, 0x8880, RZ ;  /* 0x0000888003037816 */ /* 0x000fca00000000ff */
[----:B------:R-:W-:-:S05]  /*5510*/  IMAD.MOV.U32 R4, RZ, RZ, R3 ;  /* 0x000000ffff047224 */ /* 0x000fca00078e0003 */
[----:B------:R-:W-:-:S05]  /*5520*/  SHF.R.S32.HI R5, RZ, 0x1f, R4 ;  /* 0x0000001fff057819 */ /* 0x000fca0000011404 */
[----:B------:R0:W-:Y:S01]  /*5530*/  STG.E.64 desc[UR36][R8.64], R4 ;  /* 0x0000000408007986 */ /* 0x0001e2000c101b24 */
[----:B------:R-:W-:Y:S05]  /*5540*/  BRA `(.L_x_25188) ;  /* 0x0000000000107947 */ /* 0x000fea0003800000 */
.L_x_25219:
[----:B------:R-:W-:Y:S01]  /*5550*/  LOP3.LUT R3, R3, 0xffff, RZ, 0xc0, !PT ;  /* 0x0000ffff03037812 */ /* 0x000fe200078ec0ff */
[----:B------:R-:W-:-:S03]  /*5560*/  IMAD.MOV.U32 R25, RZ, RZ, R23 ;  /* 0x000000ffff197224 */ /* 0x000fc600078e0017 */
[----:B------:R-:W-:-:S05]  /*5570*/  PRMT R3, R3, 0x8880, RZ ;  /* 0x0000888003037816 */ /* 0x000fca00000000ff */
[----:B------:R0:W-:Y:S02]  /*5580*/  STG.E desc[UR36][R8.64], R3 ;  /* 0x0000000308007986 */ /* 0x0001e4000c101924 */
.L_x_25188:
[----:B------:R-:W-:Y:S05]  /*5590*/  BSYNC B6 ;  /* 0x0000000000067941 */ /* 0x000fea0003800000 */
.L_x_25187:
        /* <DEDUP_REMOVED lines=23> */
.L_x_25227:
[----:B-----5:R4:W-:Y:S01]  /*5710*/  STG.E.U8 desc[UR36][R8.64], R22 ;  /* 0x0000001608007986 */ /* 0x0209e2000c101124 */
[----:B------:R-:W-:Y:S05]  /*5720*/  BRA `(.L_x_25229) ;  /* 0x0000000c00987947 */ /* 0x000fea0003800000 */
.L_x_25226:
        /* <DEDUP_REMOVED lines=12> */
.L_x_25231:
[----:B-----5:R-:W-:-:S04]  /*57f0*/  LOP3.LUT R22, R22, 0xffff, RZ, 0xc0, !PT ;  /* 0x0000ffff16167812 */ /* 0x020fc800078ec0ff */
[----:B------:R-:W-:-:S05]  /*5800*/  PRMT R3, R22, 0x8880, RZ ;  /* 0x0000888016037816 */ /* 0x000fca00000000ff */
[----:B------:R2:W-:Y:S01]  /*5810*/  STG.E desc[UR36][R8.64], R3 ;  /* 0x0000000308007986 */ /* 0x0005e2000c101924 */
[----:B------:R-:W-:Y:S05]  /*5820*/  BRA `(.L_x_25229) ;  /* 0x0000000c00587947 */ /* 0x000fea0003800000 */
.L_x_25230:
[----:B-----5:R-:W-:-:S04]  /*5830*/  PRMT R3, R22, 0x8880, RZ ;  /* 0x0000888016037816 */ /* 0x020fc800000000ff */
[----:B------:R-:W-:-:S05]  /*5840*/  PRMT R3, R3, 0x7710, RZ ;  /* 0x0000771003037816 */ /* 0x000fca00000000ff */
[----:B------:R0:W-:Y:S01]  /*5850*/  STG.E.U16 desc[UR36][R8.64], R3 ;  /* 0x0000000308007986 */ /* 0x0001e2000c101524 */
[----:B------:R-:W-:Y:S05]  /*5860*/  BRA `(.L_x_25229) ;  /* 0x0000000c00487947 */ /* 0x000fea0003800000 */
.L_x_25225:
        /* <DEDUP_REMOVED lines=9> */
.L_x_25233:
[----:B-----5:R-:W0:Y:S02]  /*5900*/  I2F.S8 R0, R22 ;  /* 0x0000001600007306 */ /* 0x020e240000001400 */
[----:B0-----:R-:W-:-:S05]  /*5910*/  F2FP.F16.F32.PACK_AB R0, RZ, R0 ;  /* 0x00000000ff00723e */ /* 0x001fca00000000ff */
[----:B------:R0:W-:Y:S01]  /*5920*/  STG.E.U16 desc[UR36][R8.64], R0 ;  /* 0x0000000008007986 */ /* 0x0001e2000c101524 */
[----:B------:R-:W-:Y:S05]  /*5930*/  BRA `(.L_x_25229) ;  /* 0x0000000c00147947 */ /* 0x000fea0003800000 */
.L_x_25232:
        /* <DEDUP_REMOVED lines=10> */
.L_x_25235:
[----:B-----5:R-:W0:Y:S02]  /*59e0*/  I2F.S8 R22, R22 ;  /* 0x0000001600167306 */ /* 0x020e240000001400 */
[----:B0-----:R-:W-:-:S04]  /*59f0*/  F2FP.F16.F32.PACK_AB R3, RZ, R22 ;  /* 0x00000016ff03723e */ /* 0x001fc800000000ff */
[----:B------:R-:W-:-:S05]  /*5a00*/  PRMT R3, R3, 0x5410, RZ ;  /* 0x0000541003037816 */ /* 0x000fca00000000ff */
[----:B------:R0:W-:Y:S01]  /*5a10*/  STG.E desc[UR36][R8.64], R3 ;  /* 0x0000000308007986 */ /* 0x0001e2000c101924 */
[----:B------:R-:W-:Y:S05]  /*5a20*/  BRA `(.L_x_25229) ;  /* 0x0000000800d87947 */ /* 0x000fea0003800000 */
.L_x_25234:
[----:B-----5:R-:W-:-:S04]  /*5a30*/  PRMT R4, R22, 0x8880, RZ ;  /* 0x0000888016047816 */ /* 0x020fc800000000ff */
[----:B------:R-:W-:-:S06]  /*5a40*/  PRMT R4, R4, 0x7710, RZ ;  /* 0x0000771004047816 */ /* 0x000fcc00000000ff */
[----:B------:R-:W0:Y:S02]  /*5a50*/  I2F.F64.S16 R4, R4 ;  /* 0x0000000400047312 */ /* 0x000e240000101c00 */
[----:B0-----:R0:W-:Y:S01]  /*5a60*/  STG.E.64 desc[UR36][R8.64], R4 ;  /* 0x0000000408007986 */ /* 0x0011e2000c101b24 */
[----:B------:R-:W-:Y:S05]  /*5a70*/  BRA `(.L_x_25229) ;  /* 0x0000000800c47947 */ /* 0x000fea0003800000 */
.L_x_25224:
        /* <DEDUP_REMOVED lines=12> */
.L_x_25238:
[----:B-----5:R-:W-:Y:S02]  /*5b40*/  PRMT R4, R22, 0x8880, RZ ;  /* 0x0000888016047816 */ /* 0x020fe400000000ff */
[----:B------:R-:W-:Y:S02]  /*5b50*/  CS2R R6, SRZ ;  /* 0x0000000000067805 */ /* 0x000fe4000001ff00 */
[----:B------:R-:W-:-:S06]  /*5b60*/  PRMT R4, R4, 0x7710, RZ ;  /* 0x0000771004047816 */ /* 0x000fcc00000000ff */
[----:B------:R-:W0:Y:S02]  /*5b70*/  I2F.F64.S16 R4, R4 ;  /* 0x0000000400047312 */ /* 0x000e240000101c00 */
[----:B0-----:R0:W-:Y:S01]  /*5b80*/  STG.E.128 desc[UR36][R8.64], R4 ;  /* 0x0000000408007986 */ /* 0x0011e2000c101d24 */
[----:B------:R-:W-:Y:S05]  /*5b90*/  BRA `(.L_x_25229) ;  /* 0x00000008007c7947 */ /* 0x000fea0003800000 */
.L_x_25237:
        /* <DEDUP_REMOVED lines=21> */
.L_x_25242:
[----:B------:R-:W-:Y:S05]  /*5cf0*/  BSYNC B0 ;  /* 0x0000000000007941 */ /* 0x000fea0003800000 */
.L_x_25241:
[----:B------:R-:W-:-:S05]  /*5d00*/  LOP3.LUT R5, R0, R5, RZ, 0xfc, !PT ;  /* 0x0000000500057212 */ /* 0x000fca00078efcff */
[----:B------:R0:W-:Y:S01]  /*5d10*/  STG.E.U8 desc[UR36][R8.64], R5 ;  /* 0x0000000508007986 */ /* 0x0001e2000c101124 */
[----:B------:R-:W-:Y:S05]  /*5d20*/  BRA `(.L_x_25229) ;  /* 0x0000000800187947 */ /* 0x000fea0003800000 */
.L_x_25240:
        /* <DEDUP_REMOVED lines=13> */
.L_x_25244:
[----:B------:R-:W-:Y:S01]  /*5e00*/  IMAD.MOV.U32 R0, RZ, RZ, 0x7f ;  /* 0x0000007fff007424 */ /* 0x000fe200078e00ff */
[----:B------:R-:W-:-:S04]  /*5e10*/  ISETP.GT.U32.AND P0, PT, R3, 0x7f800000, PT ;  /* 0x7f8000000300780c */ /* 0x000fc80003f04070 */
[----:B------:R-:W-:-:S09]  /*5e20*/  SEL R0, R0, 0x7c, P0 ;  /* 0x0000007c00007807 */ /* 0x000fd20000000000 */
.L_x_25245:
[----:B------:R-:W-:Y:S05]  /*5e30*/  BSYNC B0 ;  /* 0x0000000000007941 */ /* 0x000fea0003800000 */
.L_x_25243:
[----:B------:R-:W-:-:S04]  /*5e40*/  LOP3.LUT R3, R5, 0x80000000, RZ, 0xc0, !PT ;  /* 0x8000000005037812 */ /* 0x000fc800078ec0ff */
[----:B------:R-:W-:-:S04]  /*5e50*/  SHF.R.U32.HI R3, RZ, 0x18, R3 ;  /* 0x00000018ff037819 */ /* 0x000fc80000011603 */
[----:B------:R-:W-:-:S05]  /*5e60*/  LOP3.LUT R3, R0, R3, RZ, 0xfc, !PT ;  /* 0x0000000300037212 */ /* 0x000fca00078efcff */
[----:B------:R0:W-:Y:S01]  /*5e70*/  STG.E.U8 desc[UR36][R8.64], R3 ;  /* 0x0000000308007986 */ /* 0x0001e2000c101124 */
[----:B------:R-:W-:Y:S05]  /*5e80*/  BRA `(.L_x_25229) ;  /* 0x0000000400c07947 */ /* 0x000fea0003800000 */
.L_x_25239:
[----:B-----5:R-:W0:Y:S02]  /*5e90*/  I2F.S8 R0, R22 ;  /* 0x0000001600007306 */ /* 0x020e240000001400 */
[----:B0-----:R-:W-:-:S05]  /*5ea0*/  F2FP.BF16.F32.PACK_AB R0, RZ, R0 ;  /* 0x00000000ff00723e */ /* 0x001fca00000010ff */
[----:B------:R0:W-:Y:S01]  /*5eb0*/  STG.E.U16 desc[UR36][R8.64], R0 ;  /* 0x0000000008007986 */ /* 0x0001e2000c101524 */
[----:B------:R-:W-:Y:S05]  /*5ec0*/  BRA `(.L_x_25229) ;  /* 0x0000000400b07947 */ /* 0x000fea0003800000 */
.L_x_25236:
        /* <DEDUP_REMOVED lines=12> */
.L_x_25248:
        /* <DEDUP_REMOVED lines=17> */
.L_x_25251:
[----:B------:R-:W-:-:S04]  /*60a0*/  LOP3.LUT R3, R5, 0x80000000, RZ, 0xc0, !PT ;  /* 0x8000000005037812 */ /* 0x000fc800078ec0ff */
[----:B------:R-:W-:-:S04]  /*60b0*/  SHF.R.U32.HI R3, RZ, 0x18, R3 ;  /* 0x00000018ff037819 */ /* 0x000fc80000011603 */
[----:B------:R-:W-:-:S04]  /*60c0*/  LOP3.LUT R0, R0, R3, RZ, 0xfc, !PT ;  /* 0x0000000300007212 */ /* 0x000fc800078efcff */
[----:B------:R-:W-:-:S07]  /*60d0*/  PRMT R4, R0, 0x7610, R4 ;  /* 0x0000761000047816 */ /* 0x000fce0000000004 */
.L_x_25250:
[----:B------:R-:W-:Y:S05]  /*60e0*/  BSYNC B0 ;  /* 0x0000000000007941 */ /* 0x000fea0003800000 */
.L_x_25249:
[----:B------:R0:W-:Y:S01]  /*60f0*/  STG.E.U8 desc[UR36][R8.64], R4 ;  /* 0x0000000408007986 */ /* 0x0001e2000c101124 */
[----:B------:R-:W-:Y:S05]  /*6100*/  BRA `(.L_x_25229) ;  /* 0x0000000400207947 */ /* 0x000fea0003800000 */
.L_x_25247:
        /* <DEDUP_REMOVED lines=17> */
.L_x_25254:
[----:B------:R-:W-:-:S04]  /*6220*/  LOP3.LUT R3, R5, 0x80000000, RZ, 0xc0, !PT ;  /* 0x8000000005037812 */ /* 0x000fc800078ec0ff */
[----:B------:R-:W-:-:S04]  /*6230*/  SHF.R.U32.HI R3, RZ, 0x18, R3 ;  /* 0x00000018ff037819 */ /* 0x000fc80000011603 */
[----:B------:R-:W-:-:S04]  /*6240*/  LOP3.LUT R0, R0, R3, RZ, 0xfc, !PT ;  /* 0x0000000300007212 */ /* 0x000fc800078efcff */
[----:B------:R-:W-:-:S07]  /*6250*/  PRMT R4, R0, 0x7610, R4 ;  /* 0x0000761000047816 */ /* 0x000fce0000000004 */
.L_x_25253:
[----:B------:R-:W-:Y:S05]  /*6260*/  BSYNC B0 ;  /* 0x0000000000007941 */ /* 0x000fea0003800000 */
.L_x_25252:
[----:B------:R0:W-:Y:S01]  /*6270*/  STG.E.U8 desc[UR36][R8.64], R4 ;  /* 0x0000000408007986 */ /* 0x0001e2000c101124 */
[----:B------:R-:W-:Y:S05]  /*6280*/  BRA `(.L_x_25229) ;  /* 0x0000000000c07947 */ /* 0x000fea0003800000 */
.L_x_25246:
        /* <DEDUP_REMOVED lines=22> */
.L_x_25228:
        /* <DEDUP_REMOVED lines=16> */
.L_x_25257:
[----:B------:R-:W-:Y:S05]  /*64f0*/  BRA `(.L_x_25229) ;  /* 0x0000000000247947 */ /* 0x000fea0003800000 */
.L_x_25256:
[----:B-----5:R-:W-:-:S04]  /*6500*/  LOP3.LUT R22, R22, 0xffff, RZ, 0xc0, !PT ;  /* 0x0000ffff16167812 */ /* 0x020fc800078ec0ff */
[----:B------:R-:W-:-:S05]  /*6510*/  PRMT R22, R22, 0x8880, RZ ;  /* 0x0000888016167816 */ /* 0x000fca00000000ff */
[----:B------:R-:W-:-:S05]  /*6520*/  IMAD.MOV.U32 R4, RZ, RZ, R22 ;  /* 0x000000ffff047224 */ /* 0x000fca00078e0016 */
[----:B------:R-:W-:-:S05]  /*6530*/  SHF.R.S32.HI R5, RZ, 0x1f, R4 ;  /* 0x0000001fff057819 */ /* 0x000fca0000011404 */
[----:B------:R0:W-:Y:S01]  /*6540*/  STG.E.64 desc[UR36][R8.64], R4 ;  /* 0x0000000408007986 */ /* 0x0001e2000c101b24 */
[----:B------:R-:W-:Y:S05]  /*6550*/  BRA `(.L_x_25229) ;  /* 0x00000000000c7947 */ /* 0x000fea0003800000 */
.L_x_25255:
[----:B-----5:R-:W-:-:S04]  /*6560*/  LOP3.LUT R22, R22, 0xffff, RZ, 0xc0, !PT ;  /* 0x0000ffff16167812 */ /* 0x020fc800078ec0ff */
[----:B------:R-:W-:-:S05]  /*6570*/  PRMT R3, R22, 0x8880, RZ ;  /* 0x0000888016037816 */ /* 0x000fca00000000ff */
[----:B------:R0:W-:Y:S02]  /*6580*/  STG.E desc[UR36][R8.64], R3 ;  /* 0x0000000308007986 */ /* 0x0001e4000c101924 */
.L_x_25229:
        /* <DEDUP_REMOVED lines=23> */
.L_x_25261:
[----:B------:R0:W-:Y:S01]  /*6700*/  STG.E.U8 desc[UR36][R8.64], R18 ;  /* 0x0000001208007986 */ /* 0x0001e2000c101124 */
[----:B------:R-:W-:Y:S05]  /*6710*/  BRA `(.L_x_25263) ;  /* 0x0000000c00987947 */ /* 0x000fea0003800000 */
.L_x_25260:
        /* <DEDUP_REMOVED lines=12> */
.L_x_25265:
[----:B------:R-:W-:-:S04]  /*67e0*/  LOP3.LUT R18, R18, 0xffff, RZ, 0xc0, !PT ;  /* 0x0000ffff12127812 */ /* 0x000fc800078ec0ff */
[----:B------:R-:W-:-:S05]  /*67f0*/  PRMT R3, R18, 0x8880, RZ ;  /* 0x0000888012037816 */ /* 0x000fca00000000ff */
[----:B------:R0:W-:Y:S01]  /*6800*/  STG.E desc[UR36][R8.64], R3 ;  /* 0x0000000308007986 */ /* 0x0001e2000c101924 */
[----:B------:R-:W-:Y:S05]  /*6810*/  BRA `(.L_x_25263) ;  /* 0x0000000c00587947 */ /* 0x000fea0003800000 */
.L_x_25264:
[----:B------:R-:W-:-:S04]  /*6820*/  PRMT R3, R18, 0x8880, RZ ;  /* 0x0000888012037816 */ /* 0x000fc800000000ff */
[----:B------:R-:W-:-:S05]  /*6830*/  PRMT R3, R3, 0x7710, RZ ;  /* 0x0000771003037816 */ /* 0x000fca00000000ff */
[----:B------:R0:W-:Y:S01]  /*6840*/  STG.E.U16 desc[UR36][R8.64], R3 ;  /* 0x0000000308007986 */ /* 0x0001e2000c101524 */
[----:B------:R-:W-:Y:S05]  /*6850*/  BRA `(.L_x_25263) ;  /* 0x0000000c00487947 */ /* 0x000fea0003800000 */
.L_x_25259:
        /* <DEDUP_REMOVED lines=9> */
.L_x_25267:
[----:B------:R-:W0:Y:S02]  /*68f0*/  I2F.S8 R0, R18 ;  /* 0x0000001200007306 */ /* 0x000e240000001400 */
[----:B0-----:R-:W-:-:S05]  /*6900*/  F2FP.F16.F32.PACK_AB R0, RZ, R0 ;  /* 0x00000000ff00723e */ /* 0x001fca00000000ff */
[----:B------:R0:W-:Y:S01]  /*6910*/  STG.E.U16 desc[UR36][R8.64], R0 ;  /* 0x0000000008007986 */ /* 0x0001e2000c101524 */
[----:B------:R-:W-:Y:S05]  /*6920*/  BRA `(.L_x_25263) ;  /* 0x0000000c00147947 */ /* 0x000fea0003800000 */
.L_x_25266:
        /* <DEDUP_REMOVED lines=10> */
.L_x_25269:
[----:B------:R-:W0:Y:S02]  /*69d0*/  I2F.S8 R18, R18 ;  /* 0x0000001200127306 */ /* 0x000e240000001400 */
[----:B0-----:R-:W-:-:S04]  /*69e0*/  F2FP.F16.F32.PACK_AB R3, RZ, R18 ;  /* 0x00000012ff03723e */ /* 0x001fc800000000ff */
[----:B------:R-:W-:-:S05]  /*69f0*/  PRMT R3, R3, 0x5410, RZ ;  /* 0x0000541003037816 */ /* 0x000fca00000000ff */
[----:B------:R0:W-:Y:S01]  /*6a00*/  STG.E desc[UR36][R8.64], R3 ;  /* 0x0000000308007986 */ /* 0x0001e2000c101924 */
[----:B------:R-:W-:Y:S05]  /*6a10*/  BRA `(.L_x_25263) ;  /* 0x0000000800d87947 */ /* 0x000fea0003800000 */
.L_x_25268:
[----:B------:R-:W-:-:S04]  /*6a20*/  PRMT R4, R18, 0x8880, RZ ;  /* 0x0000888012047816 */ /* 0x000fc800000000ff */
[----:B------:R-:W-:-:S06]  /*6a30*/  PRMT R4, R4, 0x7710, RZ ;  /* 0x0000771004047816 */ /* 0x000fcc00000000ff */
[----:B------:R-:W0:Y:S02]  /*6a40*/  I2F.F64.S16 R4, R4 ;  /* 0x0000000400047312 */ /* 0x000e240000101c00 */
[----:B0-----:R0:W-:Y:S01]  /*6a50*/  STG.E.64 desc[UR36][R8.64], R4 ;  /* 0x0000000408007986 */ /* 0x0011e2000c101b24 */
[----:B------:R-:W-:Y:S05]  /*6a60*/  BRA `(.L_x_25263) ;  /* 0x0000000800c47947 */ /* 0x000fea0003800000 */
.L_x_25258:
        /* <DEDUP_REMOVED lines=12> */
.L_x_25272:
[----:B------:R-:W-:Y:S02]  /*6b30*/  PRMT R4, R18, 0x8880, RZ ;  /* 0x0000888012047816 */ /* 0x000fe400000000ff */
[----:B------:R-:W-:Y:S02]  /*6b40*/  CS2R R6, SRZ ;  /* 0x0000000000067805 */ /* 0x000fe4000001ff00 */
[----:B------:R-:W-:-:S06]  /*6b50*/  PRMT R4, R4, 0x7710, RZ ;  /* 0x0000771004047816 */ /* 0x000fcc00000000ff */
[----:B------:R-:W0:Y:S02]  /*6b60*/  I2F.F64.S16 R4, R4 ;  /* 0x0000000400047312 */ /* 0x000e240000101c00 */
[----:B0-----:R0:W-:Y:S01]  /*6b70*/  STG.E.128 desc[UR36][R8.64], R4 ;  /* 0x0000000408007986 */ /* 0x0011e2000c101d24 */
[----:B------:R-:W-:Y:S05]  /*6b80*/  BRA `(.L_x_25263) ;  /* 0x00000008007c7947 */ /* 0x000fea0003800000 */
.L_x_25271:
        /* <DEDUP_REMOVED lines=21> */
.L_x_25276:
[----:B------:R-:W-:Y:S05]  /*6ce0*/  BSYNC B0 ;  /* 0x0000000000007941 */ /* 0x000fea0003800000 */
.L_x_25275:
[----:B------:R-:W-:-:S05]  /*6cf0*/  LOP3.LUT R5, R0, R5, RZ, 0xfc, !PT ;  /* 0x0000000500057212 */ /* 0x000fca00078efcff */
[----:B------:R0:W-:Y:S01]  /*6d00*/  STG.E.U8 desc[UR36][R8.64], R5 ;  /* 0x0000000508007986 */ /* 0x0001e2000c101124 */
[----:B------:R-:W-:Y:S05]  /*6d10*/  BRA `(.L_x_25263) ;  /* 0x0000000800187947 */ /* 0x000fea0003800000 */
.L_x_25274:
        /* <DEDUP_REMOVED lines=13> */
.L_x_25278:
[----:B------:R-:W-:Y:S01]  /*6df0*/  IMAD.MOV.U32 R0, RZ, RZ, 0x7f ;  /* 0x0000007fff007424 */ /* 0x000fe200078e00ff */
[----:B------:R-:W-:-:S04]  /*6e00*/  ISETP.GT.U32.AND P0, PT, R3, 0x7f800000, PT ;  /* 0x7f8000000300780c */ /* 0x000fc80003f04070 */
[----:B------:R-:W-:-:S09]  /*6e10*/  SEL R0, R0, 0x7c, P0 ;  /* 0x0000007c00007807 */ /* 0x000fd20000000000 */
.L_x_25279:
[----:B------:R-:W-:Y:S05]  /*6e20*/  BSYNC B0 ;  /* 0x0000000000007941 */ /* 0x000fea0003800000 */
.L_x_25277:
[----:B------:R-:W-:-:S04]  /*6e30*/  LOP3.LUT R3, R5, 0x80000000, RZ, 0xc0, !PT ;  /* 0x8000000005037812 */ /* 0x000fc800078ec0ff */
[----:B------:R-:W-:-:S04]  /*6e40*/  SHF.R.U32.HI R3, RZ, 0x18, R3 ;  /* 0x00000018ff037819 */ /* 0x000fc80000011603 */
[----:B------:R-:W-:-:S05]  /*6e50*/  LOP3.LUT R3, R0, R3, RZ, 0xfc, !PT ;  /* 0x0000000300037212 */ /* 0x000fca00078efcff */
[----:B------:R0:W-:Y:S01]  /*6e60*/  STG.E.U8 desc[UR36][R8.64], R3 ;  /* 0x0000000308007986 */ /* 0x0001e2000c101124 */
[----:B------:R-:W-:Y:S05]  /*6e70*/  BRA `(.L_x_25263) ;  /* 0x0000000400c07947 */ /* 0x000fea0003800000 */
.L_x_25273:
[----:B------:R-:W0:Y:S02]  /*6e80*/  I2F.S8 R0, R18 ;  /* 0x0000001200007306 */ /* 0x000e240000001400 */
[----:B0-----:R-:W-:-:S05]  /*6e90*/  F2FP.BF16.F32.PACK_AB R0, RZ, R0 ;  /* 0x00000000ff00723e */ /* 0x001fca00000010ff */
[----:B------:R0:W-:Y:S01]  /*6ea0*/  STG.E.U16 desc[UR36][R8.64], R0 ;  /* 0x0000000008007986 */ /* 0x0001e2000c101524 */
[----:B------:R-:W-:Y:S05]  /*6eb0*/  BRA `(.L_x_25263) ;  /* 0x0000000400b07947 */ /* 0x000fea0003800000 */
.L_x_25270:
        /* <DEDUP_REMOVED lines=12> */
.L_x_25282:
        /* <DEDUP_REMOVED lines=17> */
.L_x_25285:
[----:B------:R-:W-:-:S04]  /*7090*/  LOP3.LUT R3, R5, 0x80000000, RZ, 0xc0, !PT ;  /* 0x8000000005037812 */ /* 0x000fc800078ec0ff */
[----:B------:R-:W-:-:S04]  /*70a0*/  SHF.R.U32.HI R3, RZ, 0x18, R3 ;  /* 0x00000018ff037819 */ /* 0x000fc80000011603 */
[----:B------:R-:W-:-:S04]  /*70b0*/  LOP3.LUT R0, R0, R3, RZ, 0xfc, !PT ;  /* 0x0000000300007212 */ /* 0x000fc800078efcff */
[----:B------:R-:W-:-:S07]  /*70c0*/  PRMT R4, R0, 0x7610, R4 ;  /* 0x0000761000047816 */ /* 0x000fce0000000004 */
.L_x_25284:
[----:B------:R-:W-:Y:S05]  /*70d0*/  BSYNC B0 ;  /* 0x0000000000007941 */ /* 0x000fea0003800000 */
.L_x_25283:
[----:B------:R3:W-:Y:S01]  /*70e0*/  STG.E.U8 desc[UR36][R8.64], R4 ;  /* 0x0000000408007986 */ /* 0x0007e2000c101124 */
[----:B------:R-:W-:Y:S05]  /*70f0*/  BRA `(.L_x_25263) ;  /* 0x0000000400207947 */ /* 0x000fea0003800000 */
.L_x_25281:
        /* <DEDUP_REMOVED lines=17> */
.L_x_25288:
[----:B------:R-:W-:-:S04]  /*7210*/  LOP3.LUT R3, R5, 0x80000000, RZ, 0xc0, !PT ;  /* 0x8000000005037812 */ /* 0x000fc800078ec0ff */
[----:B------:R-:W-:-:S04]  /*7220*/  SHF.R.U32.HI R3, RZ, 0x18, R3 ;  /* 0x00000018ff037819 */ /* 0x000fc80000011603 */
[----:B------:R-:W-:-:S04]  /*7230*/  LOP3.LUT R0, R0, R3, RZ, 0xfc, !PT ;  /* 0x0000000300007212 */ /* 0x000fc800078efcff */
[----:B------:R-:W-:-:S07]  /*7240*/  PRMT R4, R0, 0x7610, R4 ;  /* 0x0000761000047816 */ /* 0x000fce0000000004 */
.L_x_25287:
[----:B------:R-:W-:Y:S05]  /*7250*/  BSYNC B0 ;  /* 0x0000000000007941 */ /* 0x000fea0003800000 */
.L_x_25286:
[----:B------:R0:W-:Y:S01]  /*7260*/  STG.E.U8 desc[UR36][R8.64], R4 ;  /* 0x0000000408007986 */ /* 0x0001e2000c101124 */
[----:B------:R-:W-:Y:S05]  /*7270*/  BRA `(.L_x_25263) ;  /* 0x0000000000c07947 */ /* 0x000fea0003800000 */
.L_x_25280:
        /* <DEDUP_REMOVED lines=22> */
.L_x_25262:
        /* <DEDUP_REMOVED lines=16> */
.L_x_25291:
[----:B------:R-:W-:Y:S05]  /*74e0*/  BRA `(.L_x_25263) ;  /* 0x0000000000247947 */ /* 0x000fea0003800000 */
.L_x_25290:
[----:B------:R-:W-:-:S04]  /*74f0*/  LOP3.LUT R18, R18, 0xffff, RZ, 0xc0, !PT ;  /* 0x0000ffff12127812 */ /* 0x000fc800078ec0ff */
[----:B------:R-:W-:-:S05]  /*7500*/  PRMT R18, R18, 0x8880, RZ ;  /* 0x0000888012127816 */ /* 0x000fca00000000ff */
[----:B------:R-:W-:-:S05]  /*7510*/  IMAD.MOV.U32 R4, RZ, RZ, R18 ;  /* 0x000000ffff047224 */ /* 0x000fca00078e0012 */
[----:B------:R-:W-:-:S05]  /*7520*/  SHF.R.S32.HI R5, RZ, 0x1f, R4 ;  /* 0x0000001fff057819 */ /* 0x000fca0000011404 */
[----:B------:R1:W-:Y:S01]  /*7530*/  STG.E.64 desc[UR36][R8.64], R4 ;  /* 0x0000000408007986 */ /* 0x0003e2000c101b24 */
[----:B------:R-:W-:Y:S05]  /*7540*/  BRA `(.L_x_25263) ;  /* 0x00000000000c7947 */ /* 0x000fea0003800000 */
.L_x_25289:
[----:B------:R-:W-:-:S04]  /*7550*/  LOP3.LUT R18, R18, 0xffff, RZ, 0xc0, !PT ;  /* 0x0000ffff12127812 */ /* 0x000fc800078ec0ff */
[----:B------:R-:W-:-:S05]  /*7560*/  PRMT R3, R18, 0x8880, RZ ;  /* 0x0000888012037816 */ /* 0x000fca00000000ff */
[----:B------:R2:W-:Y:S02]  /*7570*/  STG.E desc[UR36][R8.64], R3 ;  /* 0x0000000308007986 */ /* 0x0005e4000c101924 */
.L_x_25263:
[----:B------:R-:W-:-:S07]  /*7580*/  VIADD R25, R25, 0x80 ;  /* 0x0000008019197836 */ /* 0x000fce0000000000 */
.L_x_25223:
[----:B------:R-:W-:Y:S05]  /*7590*/  BSYNC B6 ;  /* 0x0000000000067941 */ /* 0x000fea0003800000 */
.L_x_25222:
[----:B------:R-:W-:-:S13]  /*75a0*/  ISETP.GE.AND P0, PT, R25, R16, PT ;  /* 0x000000101900720c */ /* 0x000fda0003f06270 */
[----:B------:R-:W-:Y:S05]  /*75b0*/  @P0 EXIT ;  /* 0x000000000000094d */ /* 0x000fea0003800000 */
[----:B01-3--:R-:W0:Y:S01]  /*75c0*/  LDC.64 R4, c[0x0][0x218] ;  /* 0x00008600ff047b82 */ /* 0x00be220000000a00 */
[----:B------:R-:W-:Y:S01]  /*75d0*/  PRMT R0, R17, 0x9910, RZ ;  /* 0x0000991011007816 */ /* 0x000fe200000000ff */
[----:B------:R-:W-:Y:S01]  /*75e0*/  IMAD R2, R2, 0x200, R25 ;  /* 0x0000020002027824 */ /* 0x000fe200078e0219 */
[----:B------:R-:W-:Y:S02]  /*75f0*/  ULDC UR4, c[0x0][0x238] ;  /* 0x00008e0000047ab9 */ /* 0x000fe40000000800 */
[----:B------:R-:W-:Y:S01]  /*7600*/  ISETP.GT.AND P1, PT, R0, 0x9, PT ;  /* 0x000000090000780c */ /* 0x000fe20003f24270 */
[----:B--2-4-:R-:W-:-:S05]  /*7610*/  IMAD R3, R2, UR4, RZ ;  /* 0x0000000402037c24 */ /* 0x014fca000f8e02ff */
        /* <DEDUP_REMOVED lines=13> */
.L_x_25295:
[----:B-----5:R-:W-:Y:S01]  /*76f0*/  STG.E.U8 desc[UR36][R2.64], R19 ;  /* 0x0000001302007986 */ /* 0x020fe2000c101124 */
[----:B------:R-:W-:Y:S05]  /*7700*/  EXIT ;  /* 0x000000000000794d */ /* 0x000fea0003800000 */
.L_x_25294:
        /* <DEDUP_REMOVED lines=12> */
.L_x_25298:
[----:B-----5:R-:W-:-:S04]  /*77d0*/  LOP3.LUT R19, R19, 0xffff, RZ, 0xc0, !PT ;  /* 0x0000ffff13137812 */ /* 0x020fc800078ec0ff */
[----:B------:R-:W-:-:S05]  /*77e0*/  PRMT R5, R19, 0x8880, RZ ;  /* 0x0000888013057816 */ /* 0x000fca00000000ff */
[----:B------:R-:W-:Y:S01]  /*77f0*/  STG.E desc[UR36][R2.64], R5 ;  /* 0x0000000502007986 */ /* 0x000fe2000c101924 */
[----:B------:R-:W-:Y:S05]  /*7800*/  EXIT ;  /* 0x000000000000794d */ /* 0x000fea0003800000 */
.L_x_25297:
[----:B-----5:R-:W-:-:S04]  /*7810*/  PRMT R5, R19, 0x8880, RZ ;  /* 0x0000888013057816 */ /* 0x020fc800000000ff */
[----:B------:R-:W-:-:S05]  /*7820*/  PRMT R5, R5, 0x7710, RZ ;  /* 0x0000771005057816 */ /* 0x000fca00000000ff */
[----:B------:R-:W-:Y:S01]  /*7830*/  STG.E.U16 desc[UR36][R2.64], R5 ;  /* 0x0000000502007986 */ /* 0x000fe2000c101524 */
[----:B------:R-:W-:Y:S05]  /*7840*/  EXIT ;  /* 0x000000000000794d */ /* 0x000fea0003800000 */
.L_x_25293:
        /* <DEDUP_REMOVED lines=9> */
.L_x_25300:
[----:B-----5:R-:W0:Y:S02]  /*78e0*/  I2F.S8 R0, R19 ;  /* 0x0000001300007306 */ /* 0x020e240000001400 */
[----:B0-----:R-:W-:-:S05]  /*78f0*/  F2FP.F16.F32.PACK_AB R0, RZ, R0 ;  /* 0x00000000ff00723e */ /* 0x001fca00000000ff */
[----:B------:R-:W-:Y:S01]  /*7900*/  STG.E.U16 desc[UR36][R2.64], R0 ;  /* 0x0000000002007986 */ /* 0x000fe2000c101524 */
[----:B------:R-:W-:Y:S05]  /*7910*/  EXIT ;  /* 0x000000000000794d */ /* 0x000fea0003800000 */
.L_x_25299:
        /* <DEDUP_REMOVED lines=10> */
.L_x_25302:
[----:B-----5:R-:W0:Y:S02]  /*79c0*/  I2F.S8 R19, R19 ;  /* 0x0000001300137306 */ /* 0x020e240000001400 */
[----:B0-----:R-:W-:-:S04]  /*79d0*/  F2FP.F16.F32.PACK_AB R5, RZ, R19 ;  /* 0x00000013ff05723e */ /* 0x001fc800000000ff */
[----:B------:R-:W-:-:S05]  /*79e0*/  PRMT R5, R5, 0x5410, RZ ;  /* 0x0000541005057816 */ /* 0x000fca00000000ff */
[----:B------:R-:W-:Y:S01]  /*79f0*/  STG.E desc[UR36][R2.64], R5 ;  /* 0x0000000502007986 */ /* 0x000fe2000c101924 */
[----:B------:R-:W-:Y:S05]  /*7a00*/  EXIT ;  /* 0x000000000000794d */ /* 0x000fea0003800000 */
.L_x_25301:
[----:B-----5:R-:W-:-:S04]  /*7a10*/  PRMT R4, R19, 0x8880, RZ ;  /* 0x0000888013047816 */ /* 0x020fc800000000ff */
[----:B------:R-:W-:-:S06]  /*7a20*/  PRMT R4, R4, 0x7710, RZ ;  /* 0x0000771004047816 */ /* 0x000fcc00000000ff */
[----:B------:R-:W0:Y:S02]  /*7a30*/  I2F.F64.S16 R4, R4 ;  /* 0x0000000400047312 */ /* 0x000e240000101c00 */
[----:B0-----:R-:W-:Y:S01]  /*7a40*/  STG.E.64 desc[UR36][R2.64], R4 ;  /* 0x0000000402007986 */ /* 0x001fe2000c101b24 */
[----:B------:R-:W-:Y:S05]  /*7a50*/  EXIT ;  /* 0x000000000000794d */ /* 0x000fea0003800000 */
.L_x_25292:
        /* <DEDUP_REMOVED lines=12> */
.L_x_25305:
[----:B-----5:R-:W-:Y:S02]  /*7b20*/  PRMT R4, R19, 0x8880, RZ ;  /* 0x0000888013047816 */ /* 0x020fe400000000ff */
[----:B------:R-:W-:Y:S02]  /*7b30*/  CS2R R6, SRZ ;  /* 0x0000000000067805 */ /* 0x000fe4000001ff00 */
[----:B------:R-:W-:-:S06]  /*7b40*/  PRMT R4, R4, 0x7710, RZ ;  /* 0x0000771004047816 */ /* 0x000fcc00000000ff */
[----:B------:R-:W0:Y:S02]  /*7b50*/  I2F.F64.S16 R4, R4 ;  /* 0x0000000400047312 */ /* 0x000e240000101c00 */
[----:B0-----:R-:W-:Y:S01]  /*7b60*/  STG.E.128 desc[UR36][R2.64], R4 ;  /* 0x0000000402007986 */ /* 0x001fe2000c101d24 */
[----:B------:R-:W-:Y:S05]  /*7b70*/  EXIT ;  /* 0x000000000000794d */ /* 0x000fea0003800000 */
.L_x_25304:
        /* <DEDUP_REMOVED lines=21> */
.L_x_25309:
[----:B------:R-:W-:Y:S05]  /*7cd0*/  BSYNC B0 ;  /* 0x0000000000007941 */ /* 0x000fea0003800000 */
.L_x_25308:
[----:B------:R-:W-:-:S05]  /*7ce0*/  LOP3.LUT R5, R0, R5, RZ, 0xfc, !PT ;  /* 0x0000000500057212 */ /* 0x000fca00078efcff */
[----:B------:R-:W-:Y:S01]  /*7cf0*/  STG.E.U8 desc[UR36][R2.64], R5 ;  /* 0x0000000502007986 */ /* 0x000fe2000c101124 */
[----:B------:R-:W-:Y:S05]  /*7d00*/  EXIT ;  /* 0x000000000000794d */ /* 0x000fea0003800000 */
.L_x_25307:
        /* <DEDUP_REMOVED lines=13> */
.L_x_25311:
[----:B------:R-:W-:Y:S01]  /*7de0*/  IMAD.MOV.U32 R0, RZ, RZ, 0x7f ;  /* 0x0000007fff007424 */ /* 0x000fe200078e00ff */
[----:B------:R-:W-:-:S04]  /*7df0*/  ISETP.GT.U32.AND P0, PT, R4, 0x7f800000, PT ;  /* 0x7f8000000400780c */ /* 0x000fc80003f04070 */
[----:B------:R-:W-:-:S09]  /*7e00*/  SEL R0, R0, 0x7c, P0 ;  /* 0x0000007c00007807 */ /* 0x000fd20000000000 */
.L_x_25312:
[----:B------:R-:W-:Y:S05]  /*7e10*/  BSYNC B0 ;  /* 0x0000000000007941 */ /* 0x000fea0003800000 */
.L_x_25310:
[----:B------:R-:W-:-:S04]  /*7e20*/  LOP3.LUT R4, R19, 0x80000000, RZ, 0xc0, !PT ;  /* 0x8000000013047812 */ /* 0x000fc800078ec0ff */
[----:B------:R-:W-:-:S04]  /*7e30*/  SHF.R.U32.HI R5, RZ, 0x18, R4 ;  /* 0x00000018ff057819 */ /* 0x000fc80000011604 */
[----:B------:R-:W-:-:S05]  /*7e40*/  LOP3.LUT R5, R0, R5, RZ, 0xfc, !PT ;  /* 0x0000000500057212 */ /* 0x000fca00078efcff */
[----:B------:R-:W-:Y:S01]  /*7e50*/  STG.E.U8 desc[UR36][R2.64], R5 ;  /* 0x0000000502007986 */ /* 0x000fe2000c101124 */
[----:B------:R-:W-:Y:S05]  /*7e60*/  EXIT ;  /* 0x000000000000794d */ /* 0x000fea0003800000 */
.L_x_25306:
[----:B-----5:R-:W0:Y:S02]  /*7e70*/  I2F.S8 R0, R19 ;  /* 0x0000001300007306 */ /* 0x020e240000001400 */
[----:B0-----:R-:W-:-:S05]  /*7e80*/  F2FP.BF16.F32.PACK_AB R0, RZ, R0 ;  /* 0x00000000ff00723e */ /* 0x001fca00000010ff */
[----:B------:R-:W-:Y:S01]  /*7e90*/  STG.E.U16 desc[UR36][R2.64], R0 ;  /* 0x0000000002007986 */ /* 0x000fe2000c101524 */
[----:B------:R-:W-:Y:S05]  /*7ea0*/  EXIT ;  /* 0x000000000000794d */ /* 0x000fea0003800000 */
.L_x_25303:
        /* <DEDUP_REMOVED lines=12> */
.L_x_25315:
        /* <DEDUP_REMOVED lines=17> */
.L_x_25318:
[----:B------:R-:W-:-:S04]  /*8080*/  LOP3.LUT R0, R19, 0x80000000, RZ, 0xc0, !PT ;  /* 0x8000000013007812 */ /* 0x000fc800078ec0ff */
[----:B------:R-:W-:-:S04]  /*8090*/  SHF.R.U32.HI R5, RZ, 0x18, R0 ;  /* 0x00000018ff057819 */ /* 0x000fc80000011600 */
[----:B------:R-:W-:-:S04]  /*80a0*/  LOP3.LUT R4, R4, R5, RZ, 0xfc, !PT ;  /* 0x0000000504047212 */ /* 0x000fc800078efcff */
[----:B------:R-:W-:-:S07]  /*80b0*/  PRMT R0, R4, 0x7610, R0 ;  /* 0x0000761004007816 */ /* 0x000fce0000000000 */
.L_x_25317:
[----:B------:R-:W-:Y:S05]  /*80c0*/  BSYNC B0 ;  /* 0x0000000000007941 */ /* 0x000fea0003800000 */
.L_x_25316:
[----:B------:R-:W-:Y:S01]  /*80d0*/  STG.E.U8 desc[UR36][R2.64], R0 ;  /* 0x0000000002007986 */ /* 0x000fe2000c101124 */
[----:B------:R-:W-:Y:S05]  /*80e0*/  EXIT ;  /* 0x000000000000794d */ /* 0x000fea0003800000 */
.L_x_25314:
        /* <DEDUP_REMOVED lines=17> */
.L_x_25321:
[----:B------:R-:W-:-:S04]  /*8200*/  LOP3.LUT R0, R19, 0x80000000, RZ, 0xc0, !PT ;  /* 0x8000000013007812 */ /* 0x000fc800078ec0ff */
[----:B------:R-:W-:-:S04]  /*8210*/  SHF.R.U32.HI R5, RZ, 0x18, R0 ;  /* 0x00000018ff057819 */ /* 0x000fc80000011600 */
[----:B------:R-:W-:-:S04]  /*8220*/  LOP3.LUT R4, R4, R5, RZ, 0xfc, !PT ;  /* 0x0000000504047212 */ /* 0x000fc800078efcff */
[----:B------:R-:W-:-:S07]  /*8230*/  PRMT R0, R4, 0x7610, R0 ;  /* 0x0000761004007816 */ /* 0x000fce0000000000 */
.L_x_25320:
[----:B------:R-:W-:Y:S05]  /*8240*/  BSYNC B0 ;  /* 0x0000000000007941 */ /* 0x000fea0003800000 */
.L_x_25319:
[----:B------:R-:W-:Y:S01]  /*8250*/  STG.E.U8 desc[UR36][R2.64], R0 ;  /* 0x0000000002007986 */ /* 0x000fe2000c101124 */
[----:B------:R-:W-:Y:S05]  /*8260*/  EXIT ;  /* 0x000000000000794d */ /* 0x000fea0003800000 */
.L_x_25313:
        /* <DEDUP_REMOVED lines=22> */
.L_x_25296:
        /* <DEDUP_REMOVED lines=16> */
.L_x_25324:
[----:B------:R-:W-:Y:S05]  /*84d0*/  EXIT ;  /* 0x000000000000794d */ /* 0x000fea0003800000 */
.L_x_25323:
[----:B-----5:R-:W-:-:S04]  /*84e0*/  LOP3.LUT R19, R19, 0xffff, RZ, 0xc0, !PT ;  /* 0x0000ffff13137812 */ /* 0x020fc800078ec0ff */
[----:B------:R-:W-:-:S05]  /*84f0*/  PRMT R19, R19, 0x8880, RZ ;  /* 0x0000888013137816 */ /* 0x000fca00000000ff */
[----:B------:R-:W-:-:S05]  /*8500*/  IMAD.MOV.U32 R4, RZ, RZ, R19 ;  /* 0x000000ffff047224 */ /* 0x000fca00078e0013 */
[----:B------:R-:W-:-:S05]  /*8510*/  SHF.R.S32.HI R5, RZ, 0x1f, R4 ;  /* 0x0000001fff057819 */ /* 0x000fca0000011404 */
[----:B------:R-:W-:Y:S01]  /*8520*/  STG.E.64 desc[UR36][R2.64], R4 ;  /* 0x0000000402007986 */ /* 0x000fe2000c101b24 */
[----:B------:R-:W-:Y:S05]  /*8530*/  EXIT ;  /* 0x000000000000794d */ /* 0x000fea0003800000 */
.L_x_25322:
[----:B-----5:R-:W-:-:S04]  /*8540*/  LOP3.LUT R19, R19, 0xffff, RZ, 0xc0, !PT ;  /* 0x0000ffff13137812 */ /* 0x020fc800078ec0ff */
[----:B------:R-:W-:-:S05]  /*8550*/  PRMT R5, R19, 0x8880, RZ ;  /* 0x0000888013057816 */ /* 0x000fca00000000ff */
[----:B------:R-:W-:Y:S01]  /*8560*/  STG.E desc[UR36][R2.64], R5 ;  /* 0x0000000502007986 */ /* 0x000fe2000c101924 */
[----:B------:R-:W-:Y:S05]  /*8570*/  EXIT ;  /* 0x000000000000794d */ /* 0x000fea0003800000 */
.L_x_25325:
        /* <DEDUP_REMOVED lines=16> */
.L_x_57452:


//--------------------- .text._ZN2at6native18elementwise_kernelILi128ELi4EZNS0_22gpu_kernel_impl_nocastINS0_13BUnaryFunctorIaaaZZZNS0_16fmod_kernel_cudaERNS_18TensorIteratorBaseEENKUlvE_clEvENKUlvE0_clEvEUlaaE_EEEEvS5_RKT_EUliE_EEviT1_ --------------------------
	.section	.text._ZN2at6native18elementwise_kernelILi128ELi4EZNS0_22gpu_kernel_impl_nocastINS0_13BUnaryFunctorIaaaZZZNS0_16fmod_kernel_cudaERNS_18TensorIteratorBaseEENKUlvE_clEvENKUlvE0_clEvEUlaaE_EEEEvS5_RKT_EUliE_EEviT1_,"ax",@progbits
	.align	128
        .global         _ZN2at6native18elementwise_kernelILi128ELi4EZNS0_22gpu_kernel_impl_nocastINS0_13BUnaryFunctorIaaaZZZNS0_16fmod_kernel_cudaERNS_18TensorIteratorBaseEENKUlvE_clEvENKUlvE0_clEvEUlaaE_EEEEvS5_RKT_EUliE_EEviT1_
        .type           _ZN2at6native18elementwise_kernelILi128ELi4EZNS0_22gpu_kernel_impl_nocastINS0_13BUnaryFunctorIaaaZZZNS0_16fmod_kernel_cudaERNS_18TensorIteratorBaseEENKUlvE_clEvENKUlvE0_clEvEUlaaE_EEEEvS5_RKT_EUliE_EEviT1_,@function
        .size           _ZN2at6native18elementwise_kernelILi128ELi4EZNS0_22gpu_kernel_impl_nocastINS0_13BUnaryFunctorIaaaZZZNS0_16fmod_kernel_cudaERNS_18TensorIteratorBaseEENKUlvE_clEvENKUlvE0_clEvEUlaaE_EEEEvS5_RKT_EUliE_EEviT1_,(.L_x_57453 - _ZN2at6native18elementwise_kernelILi128ELi4EZNS0_22gpu_kernel_impl_nocastINS0_13BUnaryFunctorIaaaZZZNS0_16fmod_kernel_cudaERNS_18TensorIteratorBaseEENKUlvE_clEvENKUlvE0_clEvEUlaaE_EEEEvS5_RKT_EUliE_EEviT1_)
        .other          _ZN2at6native18elementwise_kernelILi128ELi4EZNS0_22gpu_kernel_impl_nocastINS0_13BUnaryFunctorIaaaZZZNS0_16fmod_kernel_cudaERNS_18TensorIteratorBaseEENKUlvE_clEvENKUlvE0_clEvEUlaaE_EEEEvS5_RKT_EUliE_EEviT1_,@"STO_CUDA_ENTRY STV_DEFAULT"
_ZN2at6native18elementwise_kernelILi128ELi4EZNS0_22gpu_kernel_impl_nocastINS0_13BUnaryFunctorIaaaZZZNS0_16fmod_kernel_cudaERNS_18TensorIteratorBaseEENKUlvE_clEvENKUlvE0_clEvEUlaaE_EEEEvS5_RKT_EUliE_EEviT1_:
.text._ZN2at6native18elementwise_kernelILi128ELi4EZNS0_22gpu_kernel_impl_nocastINS0_13BUnaryFunctorIaaaZZZNS0_16fmod_kernel_cudaERNS_18TensorIteratorBaseEENKUlvE_clEvENKUlvE0_clEvEUlaaE_EEEEvS5_RKT_EUliE_EEviT1_:
[----:B------:R-:W-:Y:S01]  /*0000*/  LDC R1, c[0x0][0x28] ;  /* 0x00000a00ff017b82 */ /* 0x000fe20000000800 */
[----:B------:R-:W0:Y:S07]  /*0010*/  S2R R3, SR_CTAID.X ;  /* 0x0000000000037919 */ /* 0x000e2e0000002500 */
[----:B------:R-:W1:Y:S01]  /*0020*/  LDC.U8 R4, c[0x0][0x421] ;  /* 0x00010840ff047b82 */ /* 0x000e620000000000 */
[----:B------:R-:W-:Y:S01]  /*0030*/  ULDC UR6, c[0x0][0x210] ;  /* 0x0000840000067ab9 */ /* 0x000fe20000000800 */
[----:B------:R-:W-:Y:S01]  /*0040*/  ULDC.64 UR4, c[0x0][0x208] ;  /* 0x0000820000047ab9 */ /* 0x000fe20000000a00 */
[----:B------:R-:W0:Y:S01]  /*0050*/  S2R R0, SR_TID.X ;  /* 0x0000000000007919 */ /* 0x000e220000002100 */
[----:B------:R-:W-:Y:S01]  /*0060*/  BSSY B0, `(.L_x_25326) ;  /* 0x0000154000007945 */ /* 0x000fe20003800000 */
[----:B0-----:R-:W-:-:S04]  /*0070*/  LEA R3, R3, R0, 0x9 ;  /* 0x0000000003037211 */ /* 0x001fc800078e48ff */
[----:B------:R-:W-:-:S13]  /*0080*/  ISETP.GE.AND P0, PT, R3, UR6, PT ;  /* 0x0000000603007c0c */ /* 0x000fda000bf06270 */
[----:B-1----:R-:W-:Y:S05]  /*0090*/  @P0 BRA `(.L_x_25327) ;  /* 0x0000001400400947 */ /* 0x002fea0003800000 */
[----:B------:R-:W0:Y:S01]  /*00a0*/  LDC R2, c[0x0][0x218] ;  /* 0x00008600ff027b82 */ /* 0x000e220000000800 */
[----:B------:R-:W-:Y:S01]  /*00b0*/  HFMA2.MMA R0, -RZ, RZ, 0, 0 ;  /* 0x00000000ff007435 */ /* 0x000fe200000001ff */
[----:B------:R-:W-:Y:S02]  /*00c0*/  MOV R5, RZ ;  /* 0x000000ff00057202 */ /* 0x000fe40000000f00 */
[----:B0-----:R-:W-:-:S13]  /*00d0*/  ISETP.NE.AND P0, PT, R2, RZ, PT ;  /* 0x000000ff0200720c */ /* 0x001fda0003f05270 */
        /* <DEDUP_REMOVED lines=299> */
.L_x_25328:
[----:B------:R-:W-:Y:S02]  /*1390*/  ULDC.64 UR8, c[0x0][0x418] ;  /* 0x0001060000087ab9 */ /* 0x000fe40000000a00 */
[----:B------:R-:W-:-:S05]  /*13a0*/  IADD3 R6, P0, R0, UR8, RZ ;  /* 0x0000000800067c10 */ /* 0x000fca000ff1e0ff */
[----:B------:R-:W-:Y:S01]  /*13b0*/  IMAD.X R7, RZ, RZ, UR9, P0 ;  /* 0x00000009ff077e24 */ /* 0x000fe200080e06ff */
[----:B------:R-:W-:Y:S01]  /*13c0*/  PRMT R0, R4, 0x8880, RZ ;  /* 0x0000888004007816 */ /* 0x000fe200000000ff */
[----:B------:R-:W-:-:S03]  /*13d0*/  ULDC.64 UR8, c[0x0][0x410] ;  /* 0x0001040000087ab9 */ /* 0x000fc60000000a00 */
[----:B------:R0:W2:Y:S01]  /*13e0*/  LDG.E.S8 R6, desc[UR4][R6.64] ;  /* 0x0000000406067981 */ /* 0x0000a2000c1e1300 */
[-C--:B------:R-:W-:Y:S01]  /*13f0*/  IABS R10, R0.reuse ;  /* 0x00000000000a7213 */ /* 0x080fe20000000000 */
[----:B------:R-:W-:Y:S01]  /*1400*/  VIADD R3, R3, 0x80 ;  /* 0x0000008003037836 */ /* 0x000fe20000000000 */
[----:B------:R-:W-:Y:S02]  /*1410*/  IABS R12, R0 ;  /* 0x00000000000c7213 */ /* 0x000fe40000000000 */
[----:B------:R-:W1:Y:S02]  /*1420*/  I2F.RP R2, R10 ;  /* 0x0000000a00027306 */ /* 0x000e640000209400 */
[----:B------:R-:W-:-:S06]  /*1430*/  IADD3 R12, RZ, -R12, RZ ;  /* 0x8000000cff0c7210 */ /* 0x000fcc0007ffe0ff */
[----:B-1----:R-:W1:Y:S02]  /*1440*/  MUFU.RCP R2, R2 ;  /* 0x0000000200027308 */ /* 0x002e640000001000 */
[----:B-1----:R-:W-:-:S06]  /*1450*/  IADD3 R8, R2, 0xffffffe, RZ ;  /* 0x0ffffffe02087810 */ /* 0x002fcc0007ffe0ff */
[----:B------:R1:W3:Y:S02]  /*1460*/  F2I.FTZ.U32.TRUNC.NTZ R9, R8 ;  /* 0x0000000800097305 */ /* 0x0002e4000021f000 */
[----:B-1----:R-:W-:Y:S02]  /*1470*/  MOV R8, RZ ;  /* 0x000000ff00087202 */ /* 0x002fe40000000f00 */
[----:B---3--:R-:W-:-:S05]  /*1480*/  IADD3 R11, RZ, -R9, RZ ;  /* 0x80000009ff0b7210 */ /* 0x008fca0007ffe0ff */
[----:B0-----:R-:W-:-:S04]  /*1490*/  IMAD R7, R11, R10, RZ ;  /* 0x0000000a0b077224 */ /* 0x001fc800078e02ff */
[----:B------:R-:W-:-:S04]  /*14a0*/  IMAD.HI.U32 R9, R9, R7, R8 ;  /* 0x0000000709097227 */ /* 0x000fc800078e0008 */
[----:B------:R-:W-:Y:S01]  /*14b0*/  IMAD.MOV.U32 R7, RZ, RZ, R12 ;  /* 0x000000ffff077224 */ /* 0x000fe200078e000c */
        /* <DEDUP_REMOVED lines=14> */
.L_x_25327:
[----:B------:R-:W-:Y:S05]  /*15a0*/  BSYNC B0 ;  /* 0x0000000000007941 */ /* 0x000fea0003800000 */
.L_x_25326:
[----:B------:R-:W-:Y:S01]  /*15b0*/  ISETP.GE.AND P0, PT, R3, UR6, PT ;  /* 0x0000000603007c0c */ /* 0x000fe2000bf06270 */
[----:B------:R-:W-:-:S12]  /*15c0*/  BSSY B0, `(.L_x_25329) ;  /* 0x00002a4000007945 */ /* 0x000fd80003800000 */
[----:B------:R-:W-:Y:S05]  /*15d0*/  @P0 BRA `(.L_x_25330) ;  /* 0x0000002800880947 */ /* 0x000fea0003800000 */
[----:B------:R-:W1:Y:S01]  /*15e0*/  LDC R10, c[0x0][0x218] ;  /* 0x00008600ff0a7b82 */ /* 0x000e620000000800 */
        /* <DEDUP_REMOVED lines=8> */
[----:B0-----:R-:W-:-:S05]  /*1670*/  IMAD.HI.U32 R6, R3, UR8, R2 ;  /* 0x0000000803067c27 */ /* 0x001fca000f8e0002 */
        /* <DEDUP_REMOVED lines=292> */
.L_x_25331:
[----:B------:R-:W-:Y:S02]  /*28c0*/  ULDC.64 UR8, c[0x0][0x418] ;  /* 0x0001060000087ab9 */ /* 0x000fe40000000a00 */
[----:B0-----:R-:W-:-:S04]  /*28d0*/  IADD3 R6, P0, R0, UR8, RZ ;  /* 0x0000000800067c10 */ /* 0x001fc8000ff1e0ff */
[----:B------:R-:W-:Y:S01]  /*28e0*/  IADD3.X R7, RZ, UR9, RZ, P0, !PT ;  /* 0x00000009ff077c10 */ /* 0x000fe200087fe4ff */
[----:B------:R-:W-:-:S04]  /*28f0*/  ULDC.64 UR8, c[0x0][0x410] ;  /* 0x0001040000087ab9 */ /* 0x000fc80000000a00 */
[----:B------:R0:W2:Y:S01]  /*2900*/  LDG.E.S8 R6, desc[UR4][R6.64] ;  /* 0x0000000406067981 */ /* 0x0000a2000c1e1300 */
[----:B------:R-:W-:Y:S02]  /*2910*/  PRMT R2, R4, 0x8880, RZ ;  /* 0x0000888004027816 */ /* 0x000fe400000000ff */
[----:B------:R-:W-:Y:S02]  /*2920*/  IADD3 R3, R3, 0x80, RZ ;  /* 0x0000008003037810 */ /* 0x000fe40007ffe0ff */
[-C--:B------:R-:W-:Y:S02]  /*2930*/  IABS R11, R2.reuse ;  /* 0x00000002000b7213 */ /* 0x080fe40000000000 */
[----:B------:R-:W-:Y:S02]  /*2940*/  IABS R13, R2 ;  /* 0x00000002000d7213 */ /* 0x000fe40000000000 */
[----:B------:R-:W1:Y:S02]  /*2950*/  I2F.RP R0, R11 ;  /* 0x0000000b00007306 */ /* 0x000e640000209400 */
[----:B------:R-:W-:-:S06]  /*2960*/  IADD3 R13, RZ, -R13, RZ ;  /* 0x8000000dff0d7210 */ /* 0x000fcc0007ffe0ff */
[----:B-1----:R-:W1:Y:S02]  /*2970*/  MUFU.RCP R0, R0 ;  /* 0x0000000000007308 */ /* 0x002e640000001000 */
[----:B-1----:R-:W-:-:S06]  /*2980*/  VIADD R8, R0, 0xffffffe ;  /* 0x0ffffffe00087836 */ /* 0x002fcc0000000000 */
[----:B------:R1:W3:Y:S02]  /*2990*/  F2I.FTZ.U32.TRUNC.NTZ R9, R8 ;  /* 0x0000000800097305 */ /* 0x0002e4000021f000 */
[----:B-1----:R-:W-:Y:S02]  /*29a0*/  MOV R8, RZ ;  /* 0x000000ff00087202 */ /* 0x002fe40000000f00 */
[----:B---3--:R-:W-:-:S05]  /*29b0*/  IADD3 R10, RZ, -R9, RZ ;  /* 0x80000009ff0a7210 */ /* 0x008fca0007ffe0ff */
[----:B0-----:R-:W-:-:S04]  /*29c0*/  IMAD R7, R10, R11, RZ ;  /* 0x0000000b0a077224 */ /* 0x001fc800078e02ff */
        /* <DEDUP_REMOVED lines=19> */
[----:B------:R-:W0:Y:S01]  /*2b00*/  LDC R10, c[0x0][0x218] ;  /* 0x00008600ff0a7b82 */ /* 0x000e220000000800 */
[----:B-1----:R-:W-:Y:S01]  /*2b10*/  MOV R0, RZ ;  /* 0x000000ff00007202 */ /* 0x002fe20000000f00 */
[----:B------:R-:W-:Y:S01]  /*2b20*/  IMAD.MOV.U32 R5, RZ, RZ, RZ ;  /* 0x000000ffff057224 */ /* 0x000fe200078e00ff */
[----:B0-----:R-:W-:-:S13]  /*2b30*/  ISETP.NE.AND P0, PT, R10, RZ, PT ;  /* 0x000000ff0a00720c */ /* 0x001fda0003f05270 */
        /* <DEDUP_REMOVED lines=298> */
.L_x_25332:
[----:B------:R-:W-:Y:S02]  /*3de0*/  ULDC.64 UR8, c[0x0][0x418] ;  /* 0x0001060000087ab9 */ /* 0x000fe40000000a00 */
[----:B------:R-:W-:-:S04]  /*3df0*/  IADD3 R6, P0, R0, UR8, RZ ;  /* 0x0000000800067c10 */ /* 0x000fc8000ff1e0ff */
[----:B------:R-:W-:Y:S01]  /*3e00*/  IADD3.X R7, RZ, UR9, RZ, P0, !PT ;  /* 0x00000009ff077c10 */ /* 0x000fe200087fe4ff */
[----:B------:R-:W-:-:S04]  /*3e10*/  ULDC.64 UR8, c[0x0][0x410] ;  /* 0x0001040000087ab9 */ /* 0x000fc80000000a00 */
[----:B------:R0:W2:Y:S01]  /*3e20*/  LDG.E.S8 R6, desc[UR4][R6.64] ;  /* 0x0000000406067981 */ /* 0x0000a2000c1e1300 */
[----:B------:R-:W-:Y:S02]  /*3e30*/  PRMT R2, R4, 0x8880, RZ ;  /* 0x0000888004027816 */ /* 0x000fe400000000ff */
[----:B------:R-:W-:Y:S02]  /*3e40*/  IADD3 R3, R3, 0x80, RZ ;  /* 0x0000008003037810 */ /* 0x000fe40007ffe0ff */
[-C--:B------:R-:W-:Y:S02]  /*3e50*/  IABS R11, R2.reuse ;  /* 0x00000002000b7213 */ /* 0x080fe40000000000 */
[----:B------:R-:W-:Y:S02]  /*3e60*/  IABS R13, R2 ;  /* 0x00000002000d7213 */ /* 0x000fe40000000000 */
[----:B------:R-:W1:Y:S03]  /*3e70*/  I2F.RP R0, R11 ;  /* 0x0000000b00007306 */ /* 0x000e660000209400 */
[----:B------:R-:W-:-:S05]  /*3e80*/  IMAD.MOV R13, RZ, RZ, -R13 ;  /* 0x000000ffff0d7224 */ /* 0x000fca00078e0a0d */
[----:B-1----:R-:W1:Y:S02]  /*3e90*/  MUFU.RCP R0, R0 ;  /* 0x0000000000007308 */ /* 0x002e640000001000 */
[----:B-1----:R-:W-:-:S06]  /*3ea0*/  IADD3 R8, R0, 0xffffffe, RZ ;  /* 0x0ffffffe00087810 */ /* 0x002fcc0007ffe0ff */
        /* <DEDUP_REMOVED lines=15> */
[----:B------:R-:W-:Y:S02]  /*3fa0*/  @!P2 IADD3 R0, R0, -R11, RZ ;  /* 0x8000000b0000a210 */ /* 0x000fe40007ffe0ff */
[----:B------:R-:W-:-:S03]  /*3fb0*/  IADD3 R6, P2, R5, UR8, RZ ;  /* 0x0000000805067c10 */ /* 0x000fc6000ff5e0ff */
[----:B------:R-:W-:Y:S01]  /*3fc0*/  @!P1 IMAD.MOV R0, RZ, RZ, -R0 ;  /* 0x000000ffff009224 */ /* 0x000fe200078e0a00 */
[----:B------:R-:W-:Y:S02]  /*3fd0*/  IADD3.X R7, RZ, UR9, RZ, P2, !PT ;  /* 0x00000009ff077c10 */ /* 0x000fe400097fe4ff */
[----:B------:R-:W-:-:S05]  /*3fe0*/  @!P0 LOP3.LUT R0, RZ, R2, RZ, 0x33, !PT ;  /* 0x00000002ff008212 */ /* 0x000fca00078e33ff */
[----:B------:R2:W-:Y:S02]  /*3ff0*/  STG.E.U8 desc[UR4][R6.64], R0 ;  /* 0x0000000006007986 */ /* 0x0005e4000c101104 */
.L_x_25330:
[----:B------:R-:W-:Y:S05]  /*4000*/  BSYNC B0 ;  /* 0x0000000000007941 */ /* 0x000fea0003800000 */
.L_x_25329:
[----:B------:R-:W-:-:S13]  /*4010*/  ISETP.GE.AND P0, PT, R3, UR6, PT ;  /* 0x0000000603007c0c */ /* 0x000fda000bf06270 */
[----:B------:R-:W-:Y:S05]  /*4020*/  @P0 EXIT ;  /* 0x000000000000094d */ /* 0x000fea0003800000 */
[----:B------:R-:W3:Y:S01]  /*4030*/  LDC R8, c[0x0][0x218] ;  /* 0x00008600ff087b82 */ /* 0x000ee20000000800 */
[----:B-12---:R-:W-:Y:S01]  /*4040*/  HFMA2.MMA R0, -RZ, RZ, 0, 0 ;  /* 0x00000000ff007435 */ /* 0x006fe200000001ff */
[----:B------:R-:W-:Y:S02]  /*4050*/  MOV R5, RZ ;  /* 0x000000ff00057202 */ /* 0x000fe40000000f00 */
[----:B---3--:R-:W-:-:S13]  /*4060*/  ISETP.NE.AND P0, PT, R8, RZ, PT ;  /* 0x000000ff0800720c */ /* 0x008fda0003f05270 */
[----:B------:R-:W-:Y:S05]  /*4070*/  @!P0 BRA `(.L_x_25333) ;  /* 0x0000001000a48947 */ /* 0x000fea0003800000 */
[----:B------:R-:W-:Y:S01]  /*4080*/  MOV R2, RZ ;  /* 0x000000ff00027202 */ /* 0x000fe20000000f00 */
[----:B------:R-:W-:Y:S01]  /*4090*/  ULDC.64 UR6, c[0x0][0x220] ;  /* 0x0000880000067ab9 */ /* 0x000fe20000000a00 */
[----:B------:R-:W-:-:S03]  /*40a0*/  ISETP.NE.AND P0, PT, R8, 0x1, PT ;  /* 0x000000010800780c */ /* 0x000fc60003f05270 */
[----:B0-----:R-:W-:Y:S01]  /*40b0*/  IMAD.HI.U32 R6, R3, UR6, R2 ;  /* 0x0000000603067c27 */ /* 0x001fe2000f8e0002 */
        /* <DEDUP_REMOVED lines=293> */
.L_x_25333:
[----:B------:R-:W-:Y:S02]  /*5310*/  ULDC.64 UR6, c[0x0][0x418] ;  /* 0x0001060000067ab9 */ /* 0x000fe40000000a00 */
[----:B------:R-:W-:-:S04]  /*5320*/  IADD3 R2, P0, R0, UR6, RZ ;  /* 0x0000000600027c10 */ /* 0x000fc8000ff1e0ff */
[----:B------:R-:W-:Y:S01]  /*5330*/  IADD3.X R3, RZ, UR7, RZ, P0, !PT ;  /* 0x00000007ff037c10 */ /* 0x000fe200087fe4ff */
[----:B------:R-:W-:-:S04]  /*5340*/  ULDC.64 UR6, c[0x0][0x410] ;  /* 0x0001040000067ab9 */ /* 0x000fc80000000a00 */
[----:B------:R1:W2:Y:S01]  /*5350*/  LDG.E.S8 R2, desc[UR4][R2.64] ;  /* 0x0000000402027981 */ /* 0x0002a2000c1e1300 */
[----:B------:R-:W-:-:S04]  /*5360*/  PRMT R8, R4, 0x8880, RZ ;  /* 0x0000888004087816 */ /* 0x000fc800000000ff */
[-C--:B0-----:R-:W-:Y:S02]  /*5370*/  IABS R9, R8.reuse ;  /* 0x0000000800097213 */ /* 0x081fe40000000000 */
        /* <DEDUP_REMOVED lines=27> */
.L_x_25334:
        /* <DEDUP_REMOVED lines=13> */
.L_x_57453:


//--------------------- .text._ZN2at6native27unrolled_elementwise_kernelINS0_13BUnaryFunctorIaaaZZZNS0_16fmod_kernel_cudaERNS_18TensorIteratorBaseEENKUlvE_clEvENKUlvE0_clEvEUlaaE_EESt5arrayIPcLm2EELi4E23TrivialOffsetCalculatorILi1EjESD_NS0_6memory15LoadWithoutCastENSE_16StoreWithoutCastEEEviT_T0_T2_T3_T4_T5_ --------------------------
	.section	.text._ZN2at6native27unrolled_elementwise_kernelINS0_13BUnaryFunctorIaaaZZZNS0_16fmod_kernel_cudaERNS_18TensorIteratorBaseEENKUlvE_clEvENKUlvE0_clEvEUlaaE_EESt5arrayIPcLm2EELi4E23TrivialOffsetCalculatorILi1EjESD_NS0_6memory15LoadWithoutCastENSE_16StoreWithoutCastEEEviT_T0_T2_T3_T4_T5_,"ax",@progbits
	.align	128
        .global         _ZN2at6native27unrolled_elementwise_kernelINS0_13BUnaryFunctorIaaaZZZNS0_16fmod_kernel_cudaERNS_18TensorIteratorBaseEENKUlvE_clEvENKUlvE0_clEvEUlaaE_EESt5arrayIPcLm2EELi4E23TrivialOffsetCalculatorILi1EjESD_NS0_6memory15LoadWithoutCastENSE_16StoreWithoutCastEEEviT_T0_T2_T3_T4_T5_
        .type           _ZN2at6native27unrolled_elementwise_kernelINS0_13BUnaryFunctorIaaaZZZNS0_16fmod_kernel_cudaERNS_18TensorIteratorBaseEENKUlvE_clEvENKUlvE0_clEvEUlaaE_EESt5arrayIPcLm2EELi4E23TrivialOffsetCalculatorILi1EjESD_NS0_6memory15LoadWithoutCastENSE_16StoreWithoutCastEEEviT_T0_T2_T3_T4_T5_,@function
        .size           _ZN2at6native27unrolled_elementwise_kernelINS0_13BUnaryFunctorIaaaZZZNS0_16fmod_kernel_cudaERNS_18TensorIteratorBaseEENKUlvE_clEvENKUlvE0_clEvEUlaaE_EESt5arrayIPcLm2EELi4E23TrivialOffsetCalculatorILi1EjESD_NS0_6memory15LoadWithoutCastENSE_16StoreWithoutCastEEEviT_T0_T2_T3_T4_T5_,(.L_x_57454 - _ZN2at6native27unrolled_elementwise_kernelINS0_13BUnaryFunctorIaaaZZZNS0_16fmod_kernel_cudaERNS_18TensorIteratorBaseEENKUlvE_clEvENKUlvE0_clEvEUlaaE_EESt5arrayIPcLm2EELi4E23TrivialOffsetCalculatorILi1EjESD_NS0_6memory15LoadWithoutCastENSE_16StoreWithoutCastEEEviT_T0_T2_T3_T4_T5_)
        .other          _ZN2at6native27unrolled_elementwise_kernelINS0_13BUnaryFunctorIaaaZZZNS0_16fmod_kernel_cudaERNS_18TensorIteratorBaseEENKUlvE_clEvENKUlvE0_clEvEUlaaE_EESt5arrayIPcLm2EELi4E23TrivialOffsetCalculatorILi1EjESD_NS0_6memory15LoadWithoutCastENSE_16StoreWithoutCastEEEviT_T0_T2_T3_T4_T5_,@"STO_CUDA_ENTRY STV_DEFAULT"
_ZN2at6native27unrolled_elementwise_kernelINS0_13BUnaryFunctorIaaaZZZNS0_16fmod_kernel_cudaERNS_18TensorIteratorBaseEENKUlvE_clEvENKUlvE0_clEvEUlaaE_EESt5arrayIPcLm2EELi4E23TrivialOffsetCalculatorILi1EjESD_NS0_6memory15LoadWithoutCastENSE_16StoreWithoutCastEEEviT_T0_T2_T3_T4_T5_:
.text._ZN2at6native27unrolled_elementwise_kernelINS0_13BUnaryFunctorIaaaZZZNS0_16fmod_kernel_cudaERNS_18TensorIteratorBaseEENKUlvE_clEvENKUlvE0_clEvEUlaaE_EESt5arrayIPcLm2EELi4E23TrivialOffsetCalculatorILi1EjESD_NS0_6memory15LoadWithoutCastENSE_16StoreWithoutCastEEEviT_T0_T2_T3_T4_T5_:
[----:B------:R-:W-:Y:S01]  /*0000*/  LDC R1, c[0x0][0x28] ;  /* 0x00000a00ff017b82 */ /* 0x000fe20000000800 */
[----:B------:R-:W0:Y:S07]  /*0010*/  S2R R4, SR_CTAID.X ;  /* 0x0000000000047919 */ /* 0x000e2e0000002500 */
[----:B------:R-:W0:Y:S01]  /*0020*/  LDC R5, c[0x0][0x210] ;  /* 0x00008400ff057b82 */ /* 0x000e220000000800 */
[----:B------:R-:W-:Y:S01]  /*0030*/  ULDC.64 UR4, c[0x0][0x208] ;  /* 0x0000820000047ab9 */ /* 0x000fe20000000a00 */
[----:B------:R-:W-:Y:S01]  /*0040*/  IMAD.MOV.U32 R0, RZ, RZ, RZ ;  /* 0x000000ffff007224 */ /* 0x000fe200078e00ff */
        /* <DEDUP_REMOVED lines=14> */
[----:B------:R-:W-:Y:S02]  /*0130*/  ISETP.GE.AND P2, PT, R3, R5, PT ;  /* 0x000000050300720c */ /* 0x000fe40003f46270 */
[----:B0-----:R-:W-:Y:S01]  /*0140*/  @!P1 IADD3 R12, P4, R13, R6, RZ ;  /* 0x000000060d0c9210 */ /* 0x001fe20007f9e0ff */
[----:B------:R-:W0:Y:S01]  /*0150*/  LDC.U8 R8, c[0x0][0x215] ;  /* 0x00008540ff087b82 */ /* 0x000e220000000000 */
[----:B------:R-:W-:Y:S02]  /*0160*/  HFMA2.MMA R6, -RZ, RZ, 0, 0 ;  /* 0x00000000ff067435 */ /* 0x000fe400000001ff */
[----:B------:R-:W-:-:S07]  /*0170*/  @!P1 IADD3.X R13, RZ, R7, RZ, P4, !PT ;  /* 0x00000007ff0d9210 */ /* 0x000fce00027fe4ff */
[----:B------:R-:W2:Y:S01]  /*0180*/  @!P2 LDC.64 R20, c[0x0][0x220] ;  /* 0x00008800ff14ab82 */ /* 0x000ea20000000a00 */
[----:B------:R-:W-:Y:S01]  /*0190*/  @!P2 IMAD R17, R4, 0x200, R3 ;  /* 0x000002000411a824 */ /* 0x000fe200078e0203 */
[----:B-1----:R-:W-:-:S06]  /*01a0*/  @!P5 IADD3 R18, P6, R19, R10, RZ ;  /* 0x0000000a1312d210 */ /* 0x002fcc0007fde0ff */
[----:B------:R-:W1:Y:S01]  /*01b0*/  @!P0 LDC.64 R2, c[0x0][0x220] ;  /* 0x00008800ff028b82 */ /* 0x000e620000000a00 */
[----:B------:R-:W-:Y:S01]  /*01c0*/  IMAD.MOV.U32 R10, RZ, RZ, RZ ;  /* 0x000000ffff0a7224 */ /* 0x000fe200078e00ff */
[----:B------:R-:W-:Y:S01]  /*01d0*/  MOV R7, R9 ;  /* 0x0000000900077202 */ /* 0x000fe20000000f00 */
[----:B------:R-:W-:-:S05]  /*01e0*/  @!P5 IMAD.X R19, RZ, RZ, R11, P6 ;  /* 0x000000ffff13d224 */ /* 0x000fca00030e060b */
[----:B------:R3:W5:Y:S01]  /*01f0*/  @!P5 LDG.E.S8 R6, desc[UR4][R18.64] ;  /* 0x000000041206d981 */ /* 0x000762000c1e1300 */
[----:B--2---:R-:W-:Y:S01]  /*0200*/  @!P2 IADD3 R16, P3, R17, R20, RZ ;  /* 0x000000141110a210 */ /* 0x004fe20007f7e0ff */
[----:B------:R-:W-:Y:S02]  /*0210*/  IMAD.MOV.U32 R20, RZ, RZ, RZ ;  /* 0x000000ffff147224 */ /* 0x000fe400078e00ff */
[----:B---3--:R-:W-:Y:S02]  /*0220*/  VIADD R18, R7, 0x100 ;  /* 0x0000010007127836 */ /* 0x008fe40000000000 */
[----:B------:R-:W-:Y:S02]  /*0230*/  @!P2 IMAD.X R17, RZ, RZ, R21, P3 ;  /* 0x000000ffff11a224 */ /* 0x000fe400018e0615 */
[----:B------:R2:W5:Y:S01]  /*0240*/  @!P1 LDG.E.S8 R20, desc[UR4][R12.64] ;  /* 0x000000040c149981 */ /* 0x000562000c1e1300 */
[----:B-1----:R-:W-:Y:S01]  /*0250*/  @!P0 IADD3 R14, P1, R15, R2, RZ ;  /* 0x000000020f0e8210 */ /* 0x002fe20007f3e0ff */
[----:B------:R-:W-:Y:S02]  /*0260*/  BSSY B0, `(.L_x_25335) ;  /* 0x0000027000007945 */ /* 0x000fe40003800000 */
[----:B------:R1:W5:Y:S02]  /*0270*/  @!P2 LDG.E.S8 R0, desc[UR4][R16.64] ;  /* 0x000000041000a981 */ /* 0x000364000c1e1300 */
[----:B------:R-:W-:-:S02]  /*0280*/  @!P0 IMAD.X R15, RZ, RZ, R3, P1 ;  /* 0x000000ffff0f8224 */ /* 0x000fc400008e0603 */
[----:B------:R-:W3:Y:S03]  /*0290*/  @!P0 LDC.64 R2, c[0x0][0x218] ;  /* 0x00008600ff028b82 */ /* 0x000ee60000000a00 */
[----:B------:R1:W5:Y:S01]  /*02a0*/  @!P0 LDG.E.S8 R10, desc[UR4][R14.64] ;  /* 0x000000040e0a8981 */ /* 0x000362000c1e1300 */
[----:B--2---:R-:W-:-:S05]  /*02b0*/  VIADD R12, R7, 0x80 ;  /* 0x00000080070c7836 */ /* 0x004fca0000000000 */
[-C--:B------:R-:W-:Y:S01]  /*02c0*/  ISETP.GE.AND P1, PT, R12, R5.reuse, PT ;  /* 0x000000050c00720c */ /* 0x080fe20003f26270 */
[----:B------:R-:W-:Y:S01]  /*02d0*/  VIADD R12, R7, 0x180 ;  /* 0x00000180070c7836 */ /* 0x000fe20000000000 */
[----:B------:R-:W-:Y:S01]  /*02e0*/  @!P0 IADD3 R7, R9, 0x80, RZ ;  /* 0x0000008009078810 */ /* 0x000fe20007ffe0ff */
[----:B------:R-:W-:Y:S01]  /*02f0*/  @!P0 IMAD R9, R4, 0x200, R9 ;  /* 0x0000020004098824 */ /* 0x000fe200078e0209 */
[-C--:B------:R-:W-:Y:S02]  /*0300*/  ISETP.GE.AND P2, PT, R18, R5.reuse, PT ;  /* 0x000000051200720c */ /* 0x080fe40003f46270 */
[-C--:B------:R-:W-:Y:S02]  /*0310*/  ISETP.GE.AND P3, PT, R12, R5.reuse, PT ;  /* 0x000000050c00720c */ /* 0x080fe40003f66270 */
[----:B------:R-:W-:Y:S02]  /*0320*/  ISETP.GE.AND P4, PT, R7, R5, PT ;  /* 0x000000050700720c */ /* 0x000fe40003f86270 */
[----:B---3--:R-:W-:-:S02]  /*0330*/  @!P0 IADD3 R2, P5, R9, R2, RZ ;  /* 0x0000000209028210 */ /* 0x008fc40007fbe0ff */
[----:B0-----:R-:W-:-:S03]  /*0340*/  PRMT R9, R8, 0x8880, RZ ;  /* 0x0000888008097816 */ /* 0x001fc600000000ff */
[----:B------:R-:W-:Y:S01]  /*0350*/  @!P0 IMAD.X R3, RZ, RZ, R3, P5 ;  /* 0x000000ffff038224 */ /* 0x000fe200028e0603 */
[----:B-1----:R-:W-:Y:S07]  /*0360*/  @P0 BRA `(.L_x_25336) ;  /* 0x0000000000580947 */ /* 0x002fee0003800000 */
[-C--:B------:R-:W-:Y:S02]  /*0370*/  IABS R14, R9.reuse ;  /* 0x00000009000e7213 */ /* 0x080fe40000000000 */
[----:B------:R-:W-:Y:S02]  /*0380*/  IABS R17, R9 ;  /* 0x0000000900117213 */ /* 0x000fe40000000000 */
[----:B------:R-:W0:Y:S01]  /*0390*/  I2F.RP R11, R14 ;  /* 0x0000000e000b7306 */ /* 0x000e220000209400 */
[----:B-----5:R-:W-:-:S07]  /*03a0*/  IABS R16, R10 ;  /* 0x0000000a00107213 */ /* 0x020fce0000000000 */
        /* <DEDUP_REMOVED lines=18> */
.L_x_25336:
[----:B------:R-:W-:Y:S05]  /*04d0*/  BSYNC B0 ;  /* 0x0000000000007941 */ /* 0x000fea0003800000 */
.L_x_25335:
[----:B------:R-:W-:Y:S04]  /*04e0*/  BSSY B0, `(.L_x_25337) ;  /* 0x000001a000007945 */ /* 0x000fe80003800000 */
[----:B------:R-:W-:Y:S05]  /*04f0*/  @P1 BRA `(.L_x_25338) ;  /* 0x0000000000601947 */ /* 0x000fea0003800000 */
[-C--:B------:R-:W-:Y:S02]  /*0500*/  IABS R15, R9.reuse ;  /* 0x00000009000f7213 */ /* 0x080fe40000000000 */
[----:B------:R-:W-:Y:S02]  /*0510*/  IABS R18, R9 ;  /* 0x0000000900127213 */ /* 0x000fe40000000000 */
[----:B-----5:R-:W0:Y:S01]  /*0520*/  I2F.RP R10, R15 ;  /* 0x0000000f000a7306 */ /* 0x020e220000209400 */
[----:B------:R-:W-:Y:S02]  /*0530*/  IABS R16, R20 ;  /* 0x0000001400107213 */ /* 0x000fe40000000000 */
[----:B------:R-:W-:Y:S02]  /*0540*/  IADD3 R18, RZ, -R18, RZ ;  /* 0x80000012ff127210 */ /* 0x000fe40007ffe0ff */
[----:B------:R-:W-:Y:S02]  /*0550*/  ISETP.GE.AND P5, PT, R20, RZ, PT ;  /* 0x000000ff1400720c */ /* 0x000fe40003fa6270 */
        /* <DEDUP_REMOVED lines=18> */
.L_x_25338:
[----:B------:R-:W-:Y:S05]  /*0680*/  BSYNC B0 ;  /* 0x0000000000007941 */ /* 0x000fea0003800000 */
.L_x_25337:
        /* <DEDUP_REMOVED lines=26> */
.L_x_25340:
[----:B------:R-:W-:Y:S05]  /*0830*/  BSYNC B0 ;  /* 0x0000000000007941 */ /* 0x000fea0003800000 */
.L_x_25339:
        /* <DEDUP_REMOVED lines=25> */
.L_x_25342:
[----:B------:R-:W-:Y:S05]  /*09d0*/  BSYNC B0 ;  /* 0x0000000000007941 */ /* 0x000fea0003800000 */
.L_x_25341:
[----:B------:R0:W-:Y:S01]  /*09e0*/  @!P0 STG.E.U8 desc[UR4][R2.64], R11 ;  /* 0x0000000b02008986 */ /* 0x0001e2000c101104 */
[----:B------:R-:W-:Y:S04]  /*09f0*/  BSSY B0, `(.L_x_25343) ;  /* 0x000000e000007945 */ /* 0x000fe80003800000 */
[----:B------:R-:W-:Y:S05]  /*0a00*/  @P4 BRA `(.L_x_25344) ;  /* 0x0000000000304947 */ /* 0x000fea0003800000 */
[----:B0-----:R-:W-:Y:S01]  /*0a10*/  LEA R2, R4, R7, 0x9 ;  /* 0x0000000704027211 */ /* 0x001fe200078e48ff */
[----:B------:R-:W-:Y:S01]  /*0a20*/  VIADD R7, R7, 0x80 ;  /* 0x0000008007077836 */ /* 0x000fe20000000000 */
[----:B------:R-:W-:Y:S02]  /*0a30*/  ULDC.64 UR6, c[0x0][0x218] ;  /* 0x0000860000067ab9 */ /* 0x000fe40000000a00 */
[----:B------:R-:W-:Y:S02]  /*0a40*/  IADD3 R2, P0, R2, UR6, RZ ;  /* 0x0000000602027c10 */ /* 0x000fe4000ff1e0ff */
[----:B------:R-:W-:Y:S02]  /*0a50*/  ISETP.GE.AND P1, PT, R7, R5, PT ;  /* 0x000000050700720c */ /* 0x000fe40003f26270 */
[----:B------:R-:W-:-:S05]  /*0a60*/  IADD3.X R3, RZ, UR7, RZ, P0, !PT ;  /* 0x00000007ff037c10 */ /* 0x000fca00087fe4ff */
[----:B-----5:R1:W-:Y:S06]  /*0a70*/  STG.E.U8 desc[UR4][R2.64], R10 ;  /* 0x0000000a02007986 */ /* 0x0203ec000c101104 */
[----:B------:R-:W-:Y:S02]  /*0a80*/  @!P1 IMAD R8, R4, 0x200, R7 ;  /* 0x0000020004089824 */ /* 0x000fe400078e0207 */
[----:B------:R-:W-:-:S03]  /*0a90*/  @!P1 VIADD R7, R7, 0x80 ;  /* 0x0000008007079836 */ /* 0x000fc60000000000 */
[----:B------:R-:W-:-:S05]  /*0aa0*/  @!P1 IADD3 R8, P2, R8, UR6, RZ ;  /* 0x0000000608089c10 */ /* 0x000fca000ff5e0ff */
[----:B------:R-:W-:-:S05]  /*0ab0*/  @!P1 IMAD.X R9, RZ, RZ, UR7, P2 ;  /* 0x00000007ff099e24 */ /* 0x000fca00090e06ff */
[----:B------:R1:W-:Y:S03]  /*0ac0*/  @!P1 STG.E.U8 desc[UR4][R8.64], R6 ;  /* 0x0000000608009986 */ /* 0x0003e6000c101104 */
.L_x_25344:
[----:B------:R-:W-:Y:S05]  /*0ad0*/  BSYNC B0 ;  /* 0x0000000000007941 */ /* 0x000fea0003800000 */
.L_x_25343:
        /* <DEDUP_REMOVED lines=8> */
.L_x_25345:
        /* <DEDUP_REMOVED lines=10> */
.L_x_57454:


//--------------------- .text._ZN2at6native29vectorized_elementwise_kernelILi2ENS0_13BUnaryFunctorIaaaZZZNS0_16fmod_kernel_cudaERNS_18TensorIteratorBaseEENKUlvE_clEvENKUlvE0_clEvEUlaaE_EESt5arrayIPcLm2EEEEviT0_T1_ --------------------------
	.section	.text._ZN2at6native29vectorized_elementwise_kernelILi2ENS0_13BUnaryFunctorIaaaZZZNS0_16fmod_kernel_cudaERNS_18TensorIteratorBaseEENKUlvE_clEvENKUlvE0_clEvEUlaaE_EESt5arrayIPcLm2EEEEviT0_T1_,"ax",@progbits
	.align	128
        .global         _ZN2at6native29vectorized_elementwise_kernelILi2ENS0_13BUnaryFunctorIaaaZZZNS0_16fmod_kernel_cudaERNS_18TensorIteratorBaseEENKUlvE_clEvENKUlvE0_clEvEUlaaE_EESt5arrayIPcLm2EEEEviT0_T1_
        .type           _ZN2at6native29vectorized_elementwise_kernelILi2ENS0_13BUnaryFunctorIaaaZZZNS0_16fmod_kernel_cudaERNS_18TensorIteratorBaseEENKUlvE_clEvENKUlvE0_clEvEUlaaE_EESt5arrayIPcLm2EEEEviT0_T1_,@function
        .size           _ZN2at6native29vectorized_elementwise_kernelILi2ENS0_13BUnaryFunctorIaaaZZZNS0_16fmod_kernel_cudaERNS_18TensorIteratorBaseEENKUlvE_clEvENKUlvE0_clEvEUlaaE_EESt5arrayIPcLm2EEEEviT0_T1_,(.L_x_57455 - _ZN2at6native29vectorized_elementwise_kernelILi2ENS0_13BUnaryFunctorIaaaZZZNS0_16fmod_kernel_cudaERNS_18TensorIteratorBaseEENKUlvE_clEvENKUlvE0_clEvEUlaaE_EESt5arrayIPcLm2EEEEviT0_T1_)
        .other          _ZN2at6native29vectorized_elementwise_kernelILi2ENS0_13BUnaryFunctorIaaaZZZNS0_16fmod_kernel_cudaERNS_18TensorIteratorBaseEENKUlvE_clEvENKUlvE0_clEvEUlaaE_EESt5arrayIPcLm2EEEEviT0_T1_,@"STO_CUDA_ENTRY STV_DEFAULT"
_ZN2at6native29vectorized_elementwise_kernelILi2ENS0_13BUnaryFunctorIaaaZZZNS0_16fmod_kernel_cudaERNS_18TensorIteratorBaseEENKUlvE_clEvENKUlvE0_clEvEUlaaE_EESt5arrayIPcLm2EEEEviT0_T1_:
.text._ZN2at6native29vectorized_elementwise_kernelILi2ENS0_13BUnaryFunctorIaaaZZZNS0_16fmod_kernel_cudaERNS_18TensorIteratorBaseEENKUlvE_clEvENKUlvE0_clEvEUlaaE_EESt5arrayIPcLm2EEEEviT0_T1_:
[----:B------:R-:W-:Y:S08]  /*0000*/  LDC R1, c[0x0][0x28] ;  /* 0x00000a00ff017b82 */ /* 0x000ff00000000800 */
[----:B------:R-:W0:Y:S01]  /*0010*/  S2UR UR4, SR_CTAID.X ;  /* 0x00000000000479c3 */ /* 0x000e220000002500 */
[----:B------:R-:W-:-:S07]  /*0020*/  ULDC.64 UR8, c[0x0][0x208] ;  /* 0x0000820000087ab9 */ /* 0x000fce0000000a00 */
[----:B------:R-:W1:Y:S08]  /*0030*/  LDC R7, c[0x0][0x210] ;  /* 0x00008400ff077b82 */ /* 0x000e700000000800 */
[----:B------:R-:W2:Y:S01]  /*0040*/  LDC.U8 R17, c[0x0][0x215] ;  /* 0x00008540ff117b82 */ /* 0x000ea20000000000 */
[----:B0-----:R-:W-:-:S06]  /*0050*/  USHF.L.U32 UR4, UR4, 0xa, URZ ;  /* 0x0000000a04047899 */ /* 0x001fcc000800063f */
[----:B-1----:R-:W-:-:S05]  /*0060*/  VIADD R7, R7, -UR4 ;  /* 0x8000000407077c36 */ /* 0x002fca0008000000 */
[----:B------:R-:W-:-:S13]  /*0070*/  ISETP.GE.U32.AND P0, PT, R7, 0x400, PT ;  /* 0x000004000700780c */ /* 0x000fda0003f06070 */
[----:B--2---:R-:W-:Y:S05]  /*0080*/  @!P0 BRA `(.L_x_25346) ;  /* 0x0000000800108947 */ /* 0x004fea0003800000 */
[----:B------:R-:W0:Y:S01]  /*0090*/  S2R R9, SR_TID.X ;  /* 0x0000000000097919 */ /* 0x000e220000002100 */
[----:B------:R-:W-:Y:S02]  /*00a0*/  ULDC.64 UR6, c[0x0][0x220] ;  /* 0x0000880000067ab9 */ /* 0x000fe40000000a00 */
[----:B------:R-:W-:-:S04]  /*00b0*/  UIADD3 UR5, UP0, UR4, UR6, URZ ;  /* 0x0000000604057290 */ /* 0x000fc8000ff1e03f */
[----:B------:R-:W-:Y:S02]  /*00c0*/  ULEA.HI.X.SX32 UR6, UR4, UR7, 0x1, UP0 ;  /* 0x0000000704067291 */ /* 0x000fe400080f0e3f */
[----:B------:R-:W-:-:S04]  /*00d0*/  IMAD.U32 R2, RZ, RZ, UR5 ;  /* 0x00000005ff027e24 */ /* 0x000fc8000f8e00ff */
[----:B------:R-:W-:Y:S01]  /*00e0*/  IMAD.U32 R3, RZ, RZ, UR6 ;  /* 0x00000006ff037e24 */ /* 0x000fe2000f8e00ff */
[----:B------:R-:W-:Y:S01]  /*00f0*/  PRMT R5, R17, 0x8880, RZ ;  /* 0x0000888011057816 */ /* 0x000fe200000000ff */
[----:B------:R-:W-:Y:S01]  /*0100*/  IMAD.MOV.U32 R18, RZ, RZ, RZ ;  /* 0x000000ffff127224 */ /* 0x000fe200078e00ff */
[----:B------:R-:W-:Y:S01]  /*0110*/  ULDC.64 UR6, c[0x0][0x218] ;  /* 0x0000860000067ab9 */ /* 0x000fe20000000a00 */
[----:B0-----:R-:W-:-:S05]  /*0120*/  IMAD.WIDE.U32 R2, R9, 0x2, R2 ;  /* 0x0000000209027825 */ /* 0x001fca00078e0002 */
[----:B------:R-:W2:Y:S04]  /*0130*/  LDG.E.U16 R8, desc[UR8][R2.64] ;  /* 0x0000000802087981 */ /* 0x000ea8000c1e1500 */
[----:B------:R-:W3:Y:S04]  /*0140*/  LDG.E.U16 R0, desc[UR8][R2.64+0x100] ;  /* 0x0001000802007981 */ /* 0x000ee8000c1e1500 */
[----:B------:R-:W4:Y:S04]  /*0150*/  LDG.E.U16 R6, desc[UR8][R2.64+0x200] ;  /* 0x0002000802067981 */ /* 0x000f28000c1e1500 */
[----:B------:R0:W5:Y:S01]  /*0160*/  LDG.E.U16 R10, desc[UR8][R2.64+0x300] ;  /* 0x00030008020a7981 */ /* 0x000162000c1e1500 */
[----:B------:R-:W-:Y:S01]  /*0170*/  IABS R7, R5 ;  /* 0x0000000500077213 */ /* 0x000fe20000000000 */
[----:B------:R-:W-:-:S03]  /*0180*/  UIADD3 UR5, UP0, UR4, UR6, URZ ;  /* 0x0000000604057290 */ /* 0x000fc6000ff1e03f */
[----:B------:R-:W1:Y:S01]  /*0190*/  I2F.RP R4, R7 ;  /* 0x0000000700047306 */ /* 0x000e620000209400 */
[----:B------:R-:W-:-:S07]  /*01a0*/  UIADD3.X UR6, URZ, UR7, URZ, UP0, !UPT ;  /* 0x000000073f067290 */ /* 0x000fce00087fe43f */
[----:B-1----:R-:W1:Y:S02]  /*01b0*/  MUFU.RCP R4, R4 ;  /* 0x0000000400047308 */ /* 0x002e640000001000 */
[----:B-1----:R-:W-:-:S06]  /*01c0*/  VIADD R19, R4, 0xffffffe ;  /* 0x0ffffffe04137836 */ /* 0x002fcc0000000000 */
[----:B------:R-:W1:Y:S02]  /*01d0*/  F2I.FTZ.U32.TRUNC.NTZ R19, R19 ;  /* 0x0000001300137305 */ /* 0x000e64000021f000 */
[----:B-1----:R-:W-:-:S04]  /*01e0*/  IMAD.MOV R12, RZ, RZ, -R19 ;  /* 0x000000ffff0c7224 */ /* 0x002fc800078e0a13 */
[----:B0-----:R-:W-:-:S04]  /*01f0*/  IMAD R3, R12, R7, RZ ;  /* 0x000000070c037224 */ /* 0x001fc800078e02ff */
[----:B------:R-:W-:Y:S01]  /*0200*/  IMAD.HI.U32 R18, R19, R3, R18 ;  /* 0x0000000313127227 */ /* 0x000fe200078e0012 */
[C---:B--2---:R-:W-:Y:S02]  /*0210*/  PRMT R2, R8.reuse, 0x8880, RZ ;  /* 0x0000888008027816 */ /* 0x044fe400000000ff */
[----:B------:R-:W-:Y:S02]  /*0220*/  PRMT R8, R8, 0x9991, RZ ;  /* 0x0000999108087816 */ /* 0x000fe400000000ff */
[----:B------:R-:W-:Y:S02]  /*0230*/  IABS R11, R2 ;  /* 0x00000002000b7213 */ /* 0x000fe40000000000 */
[----:B------:R-:W-:Y:S02]  /*0240*/  MOV R3, R8 ;  /* 0x0000000800037202 */ /* 0x000fe40000000f00 */
[----:B------:R-:W-:Y:S01]  /*0250*/  IABS R8, R5 ;  /* 0x0000000500087213 */ /* 0x000fe20000000000 */
[----:B------:R-:W-:Y:S01]  /*0260*/  IMAD.HI.U32 R16, R18, R11, RZ ;  /* 0x0000000b12107227 */ /* 0x000fe200078e00ff */
[----:B---3--:R-:W-:-:S02]  /*0270*/  PRMT R4, R0, 0x8880, RZ ;  /* 0x0000888000047816 */ /* 0x008fc400000000ff */
[----:B----4-:R-:W-:Y:S01]  /*0280*/  PRMT R12, R6, 0x8880, RZ ;  /* 0x00008880060c7816 */ /* 0x010fe200000000ff */
[----:B------:R-:W-:Y:S01]  /*0290*/  IMAD.MOV R19, RZ, RZ, -R8 ;  /* 0x000000ffff137224 */ /* 0x000fe200078e0a08 */
[----:B------:R-:W-:Y:S02]  /*02a0*/  IABS R15, R4 ;  /* 0x00000004000f7213 */ /* 0x000fe40000000000 */
[----:B------:R-:W-:Y:S01]  /*02b0*/  IABS R13, R3 ;  /* 0x00000003000d7213 */ /* 0x000fe20000000000 */
[----:B------:R-:W-:Y:S01]  /*02c0*/  IMAD R16, R16, R19, R11 ;  /* 0x0000001310107224 */ /* 0x000fe200078e020b */
[----:B------:R-:W-:Y:S01]  /*02d0*/  PRMT R11, R0, 0x9991, RZ ;  /* 0x00009991000b7816 */ /* 0x000fe200000000ff */
[----:B------:R-:W-:Y:S01]  /*02e0*/  IMAD.HI.U32 R8, R18, R15, RZ ;  /* 0x0000000f12087227 */ /* 0x000fe200078e00ff */
[----:B------:R-:W-:Y:S02]  /*02f0*/  LOP3.LUT R5, RZ, R5, RZ, 0x33, !PT ;  /* 0x00000005ff057212 */ /* 0x000fe400078e33ff */
[----:B------:R-:W-:Y:S01]  /*0300*/  ISETP.GT.U32.AND P3, PT, R7, R16, PT ;  /* 0x000000100700720c */ /* 0x000fe20003f64070 */
[----:B------:R-:W-:Y:S01]  /*0310*/  IMAD R0, R8, R19, R15 ;  /* 0x0000001308007224 */ /* 0x000fe200078e020f */
[----:B------:R-:W-:Y:S01]  /*0320*/  PRMT R15, R6, 0x9991, RZ ;  /* 0x00009991060f7816 */ /* 0x000fe200000000ff */
[----:B------:R-:W-:Y:S01]  /*0330*/  IMAD.MOV.U32 R8, RZ, RZ, R11 ;  /* 0x000000ffff087224 */ /* 0x000fe200078e000b */
[----:B-----5:R-:W-:Y:S01]  /*0340*/  PRMT R11, R10, 0x9991, RZ ;  /* 0x000099910a0b7816 */ /* 0x020fe200000000ff */
[----:B------:R-:W-:Y:S01]  /*0350*/  IMAD.MOV.U32 R6, RZ, RZ, R12 ;  /* 0x000000ffff067224 */ /* 0x000fe200078e000c */
[----:B------:R-:W-:Y:S01]  /*0360*/  IABS R20, R15 ;  /* 0x0000000f00147213 */ /* 0x000fe20000000000 */
[----:B------:R-:W-:Y:S01]  /*0370*/  IMAD.HI.U32 R14, R18, R13, RZ ;  /* 0x0000000d120e7227 */ /* 0x000fe200078e00ff */
[----:B------:R-:W-:-:S02]  /*0380*/  IABS R21, R8 ;  /* 0x0000000800157213 */ /* 0x000fc40000000000 */
[----:B------:R-:W-:Y:S01]  /*0390*/  IABS R23, R6 ;  /* 0x0000000600177213 */ /* 0x000fe20000000000 */
[----:B------:R-:W-:Y:S01]  /*03a0*/  IMAD R14, R14, R19, R13 ;  /* 0x000000130e0e7224 */ /* 0x000fe200078e020d */
[----:B------:R-:W-:Y:S01]  /*03b0*/  PRMT R13, R10, 0x8880, RZ ;  /* 0x000088800a0d7816 */ /* 0x000fe200000000ff */
[C---:B------:R-:W-:Y:S01]  /*03c0*/  IMAD.HI.U32 R12, R18.reuse, R21, RZ ;  /* 0x00000015120c7227 */ /* 0x040fe200078e00ff */
[----:B------:R-:W-:Y:S02]  /*03d0*/  IABS R22, R11 ;  /* 0x0000000b00167213 */ /* 0x000fe40000000000 */
[----:B------:R-:W-:Y:S01]  /*03e0*/  IABS R25, R13 ;  /* 0x0000000d00197213 */ /* 0x000fe20000000000 */
[----:B------:R-:W-:Y:S01]  /*03f0*/  IMAD.HI.U32 R10, R18, R23, RZ ;  /* 0x00000017120a7227 */ /* 0x000fe200078e00ff */
[C---:B------:R-:W-:Y:S02]  /*0400*/  ISETP.GT.U32.AND P4, PT, R7.reuse, R14, PT ;  /* 0x0000000e0700720c */ /* 0x040fe40003f84070 */
[----:B------:R-:W-:Y:S01]  /*0410*/  ISETP.GT.U32.AND P0, PT, R7, R0, PT ;  /* 0x000000000700720c */ /* 0x000fe20003f04070 */
[----:B------:R-:W-:-:S02]  /*0420*/  IMAD R12, R12, R19, R21 ;  /* 0x000000130c0c7224 */ /* 0x000fc400078e0215 */
[----:B------:R-:W-:Y:S02]  /*0430*/  IMAD R10, R10, R19, R23 ;  /* 0x000000130a0a7224 */ /* 0x000fe400078e0217 */
[----:B------:R-:W-:Y:S01]  /*0440*/  IMAD.MOV.U32 R23, RZ, RZ, R22 ;  /* 0x000000ffff177224 */ /* 0x000fe200078e0016 */
[C---:B------:R-:W-:Y:S01]  /*0450*/  ISETP.GT.U32.AND P1, PT, R7.reuse, R12, PT ;  /* 0x0000000c0700720c */ /* 0x040fe20003f24070 */
[----:B------:R-:W-:Y:S01]  /*0460*/  IMAD.HI.U32 R22, R18, R25, RZ ;  /* 0x0000001912167227 */ /* 0x000fe200078e00ff */
[----:B------:R-:W-:-:S03]  /*0470*/  ISETP.GT.U32.AND P5, PT, R7, R10, PT ;  /* 0x0000000a0700720c */ /* 0x000fc60003fa4070 */
[----:B------:R-:W-:Y:S01]  /*0480*/  IMAD.HI.U32 R21, R18, R20, RZ ;  /* 0x0000001412157227 */ /* 0x000fe200078e00ff */
[----:B------:R-:W-:-:S03]  /*0490*/  @!P4 IADD3 R14, R14, -R7, RZ ;  /* 0x800000070e0ec210 */ /* 0x000fc60007ffe0ff */
[----:B------:R-:W-:-:S04]  /*04a0*/  IMAD.HI.U32 R24, R18, R23, RZ ;  /* 0x0000001712187227 */ /* 0x000fc800078e00ff */
[-C--:B------:R-:W-:Y:S02]  /*04b0*/  IMAD R18, R22, R19.reuse, R25 ;  /* 0x0000001316127224 */ /* 0x080fe400078e0219 */
[----:B------:R-:W-:Y:S02]  /*04c0*/  @!P3 IMAD.IADD R16, R16, 0x1, -R7 ;  /* 0x000000011010b824 */ /* 0x000fe400078e0a07 */
[-C--:B------:R-:W-:Y:S01]  /*04d0*/  IMAD R20, R21, R19.reuse, R20 ;  /* 0x0000001315147224 */ /* 0x080fe200078e0214 */
[C---:B------:R-:W-:Y:S01]  /*04e0*/  ISETP.GT.U32.AND P3, PT, R7.reuse, R18, PT ;  /* 0x000000120700720c */ /* 0x040fe20003f64070 */
[----:B------:R-:W-:Y:S01]  /*04f0*/  IMAD R22, R24, R19, R23 ;  /* 0x0000001318167224 */ /* 0x000fe200078e0217 */
[C---:B------:R-:W-:Y:S01]  /*0500*/  ISETP.GT.U32.AND P6, PT, R7.reuse, R16, PT ;  /* 0x000000100700720c */ /* 0x040fe20003fc4070 */
[--C-:B------:R-:W-:Y:S01]  /*0510*/  @!P0 IMAD.IADD R0, R0, 0x1, -R7.reuse ;  /* 0x0000000100008824 */ /* 0x100fe200078e0a07 */
[C---:B------:R-:W-:Y:S01]  /*0520*/  ISETP.GT.U32.AND P2, PT, R7.reuse, R20, PT ;  /* 0x000000140700720c */ /* 0x040fe20003f44070 */
[--C-:B------:R-:W-:Y:S01]  /*0530*/  @!P1 IMAD.IADD R12, R12, 0x1, -R7.reuse ;  /* 0x000000010c0c9824 */ /* 0x100fe200078e0a07 */
[C---:B------:R-:W-:Y:S01]  /*0540*/  ISETP.GT.U32.AND P4, PT, R7.reuse, R22, PT ;  /* 0x000000160700720c */ /* 0x040fe20003f84070 */
[----:B------:R-:W-:Y:S01]  /*0550*/  @!P5 IMAD.IADD R10, R10, 0x1, -R7 ;  /* 0x000000010a0ad824 */ /* 0x000fe200078e0a07 */
[----:B------:R-:W-:-:S02]  /*0560*/  ISETP.GT.U32.AND P0, PT, R7, R14, PT ;  /* 0x0000000e0700720c */ /* 0x000fc40003f04070 */
[----:B------:R-:W-:Y:S01]  /*0570*/  ISETP.GE.AND P1, PT, R2, RZ, PT ;  /* 0x000000ff0200720c */ /* 0x000fe20003f26270 */
[----:B------:R-:W-:Y:S01]  /*0580*/  IMAD.U32 R2, RZ, RZ, UR5 ;  /* 0x00000005ff027e24 */ /* 0x000fe2000f8e00ff */
[----:B------:R-:W-:Y:S01]  /*0590*/  ISETP.GE.AND P5, PT, R3, RZ, PT ;  /* 0x000000ff0300720c */ /* 0x000fe20003fa6270 */
[--C-:B------:R-:W-:Y:S01]  /*05a0*/  @!P3 IMAD.IADD R18, R18, 0x1, -R7.reuse ;  /* 0x000000011212b824 */ /* 0x100fe200078e0a07 */
[C---:B------:R-:W-:Y:S01]  /*05b0*/  ISETP.GT.U32.AND P3, PT, R7.reuse, R10, PT ;  /* 0x0000000a0700720c */ /* 0x040fe20003f64070 */
[--C-:B------:R-:W-:Y:S02]  /*05c0*/  @!P6 IMAD.IADD R16, R16, 0x1, -R7.reuse ;  /* 0x000000011010e824 */ /* 0x100fe400078e0a07 */
[----:B------:R-:W-:Y:S01]  /*05d0*/  @!P2 IADD3 R20, R20, -R7, RZ ;  /* 0x800000071414a210 */ /* 0x000fe20007ffe0ff */
[----:B------:R-:W-:Y:S02]  /*05e0*/  IMAD.U32 R3, RZ, RZ, UR6 ;  /* 0x00000006ff037e24 */ /* 0x000fe4000f8e00ff */
[--C-:B------:R-:W-:Y:S01]  /*05f0*/  @!P4 IMAD.IADD R22, R22, 0x1, -R7.reuse ;  /* 0x000000011616c824 */ /* 0x100fe200078e0a07 */
[C---:B------:R-:W-:Y:S01]  /*0600*/  ISETP.GT.U32.AND P4, PT, R7.reuse, R0, PT ;  /* 0x000000000700720c */ /* 0x040fe20003f84070 */
[----:B------:R-:W-:Y:S01]  /*0610*/  @!P0 IMAD.IADD R14, R14, 0x1, -R7 ;  /* 0x000000010e0e8824 */ /* 0x000fe200078e0a07 */
[C---:B------:R-:W-:Y:S01]  /*0620*/  ISETP.GT.U32.AND P0, PT, R7.reuse, R12, PT ;  /* 0x0000000c0700720c */ /* 0x040fe20003f04070 */
[----:B------:R-:W-:Y:S01]  /*0630*/  @!P1 IMAD.MOV R16, RZ, RZ, -R16 ;  /* 0x000000ffff109224 */ /* 0x000fe200078e0a10 */
[----:B------:R-:W-:Y:S01]  /*0640*/  ISETP.GT.U32.AND P2, PT, R7, R20, PT ;  /* 0x000000140700720c */ /* 0x000fe20003f44070 */
[----:B------:R-:W-:Y:S01]  /*0650*/  IMAD.WIDE R2, R9, 0x2, R2 ;  /* 0x0000000209027825 */ /* 0x000fe200078e0202 */
[----:B------:R-:W-:-:S02]  /*0660*/  ISETP.GT.U32.AND P1, PT, R7, R18, PT ;  /* 0x000000120700720c */ /* 0x000fc40003f24070 */
[----:B------:R-:W-:Y:S01]  /*0670*/  ISETP.GT.U32.AND P6, PT, R7, R22, PT ;  /* 0x000000160700720c */ /* 0x000fe20003fc4070 */
[--C-:B------:R-:W-:Y:S01]  /*0680*/  @!P3 IMAD.IADD R10, R10, 0x1, -R7.reuse ;  /* 0x000000010a0ab824 */ /* 0x100fe200078e0a07 */
[----:B------:R-:W-:Y:S02]  /*0690*/  ISETP.GE.AND P3, PT, R6, RZ, PT ;  /* 0x000000ff0600720c */ /* 0x000fe40003f66270 */
[----:B------:R-:W-:Y:S01]  /*06a0*/  @!P5 IADD3 R14, -R14, RZ, RZ ;  /* 0x000000ff0e0ed210 */ /* 0x000fe20007ffe1ff */
[--C-:B------:R-:W-:Y:S01]  /*06b0*/  @!P4 IMAD.IADD R0, R0, 0x1, -R7.reuse ;  /* 0x000000010000c824 */ /* 0x100fe200078e0a07 */
[----:B------:R-:W-:Y:S01]  /*06c0*/  ISETP.GE.AND P4, PT, R4, RZ, PT ;  /* 0x000000ff0400720c */ /* 0x000fe20003f86270 */
[--C-:B------:R-:W-:Y:S01]  /*06d0*/  @!P0 IMAD.IADD R12, R12, 0x1, -R7.reuse ;  /* 0x000000010c0c8824 */ /* 0x100fe200078e0a07 */
[----:B------:R-:W-:Y:S01]  /*06e0*/  ISETP.GE.AND P0, PT, R8, RZ, PT ;  /* 0x000000ff0800720c */ /* 0x000fe20003f06270 */
[--C-:B------:R-:W-:Y:S01]  /*06f0*/  @!P2 IMAD.IADD R20, R20, 0x1, -R7.reuse ;  /* 0x000000011414a824 */ /* 0x100fe200078e0a07 */
[----:B------:R-:W-:Y:S01]  /*0700*/  ISETP.GE.AND P2, PT, R15, RZ, PT ;  /* 0x000000ff0f00720c */ /* 0x000fe20003f46270 */
[----:B------:R-:W-:Y:S01]  /*0710*/  @!P1 IMAD.IADD R18, R18, 0x1, -R7 ;  /* 0x0000000112129824 */ /* 0x000fe200078e0a07 */
[----:B------:R-:W-:-:S02]  /*0720*/  ISETP.GE.AND P1, PT, R13, RZ, PT ;  /* 0x000000ff0d00720c */ /* 0x000fc40003f26270 */
[----:B------:R-:W-:Y:S01]  /*0730*/  @!P6 IADD3 R22, R22, -R7, RZ ;  /* 0x800000071616e210 */ /* 0x000fe20007ffe0ff */
[----:B------:R-:W-:Y:S01]  /*0740*/  @!P3 IMAD.MOV R10, RZ, RZ, -R10 ;  /* 0x000000ffff0ab224 */ /* 0x000fe200078e0a0a */
[----:B------:R-:W-:Y:S02]  /*0750*/  ISETP.GE.AND P6, PT, R11, RZ, PT ;  /* 0x000000ff0b00720c */ /* 0x000fe40003fc6270 */
[----:B------:R-:W-:Y:S01]  /*0760*/  ISETP.NE.AND P5, PT, R17, RZ, PT ;  /* 0x000000ff1100720c */ /* 0x000fe20003fa5270 */
[----:B------:R-:W-:Y:S02]  /*0770*/  @!P4 IMAD.MOV R0, RZ, RZ, -R0 ;  /* 0x000000ffff00c224 */ /* 0x000fe400078e0a00 */
[----:B------:R-:W-:Y:S01]  /*0780*/  @!P0 IMAD.MOV R12, RZ, RZ, -R12 ;  /* 0x000000ffff0c8224 */ /* 0x000fe200078e0a0c */
[C---:B------:R-:W-:Y:S01]  /*0790*/  SEL R7, R5.reuse, R16, !P5 ;  /* 0x0000001005077207 */ /* 0x040fe20006800000 */
[----:B------:R-:W-:Y:S01]  /*07a0*/  @!P2 IMAD.MOV R20, RZ, RZ, -R20 ;  /* 0x000000ffff14a224 */ /* 0x000fe200078e0a14 */
[C---:B------:R-:W-:Y:S01]  /*07b0*/  SEL R14, R5.reuse, R14, !P5 ;  /* 0x0000000e050e7207 */ /* 0x040fe20006800000 */
[----:B------:R-:W-:Y:S01]  /*07c0*/  @!P1 IMAD.MOV R18, RZ, RZ, -R18 ;  /* 0x000000ffff129224 */ /* 0x000fe200078e0a12 */
[----:B------:R-:W-:-:S02]  /*07d0*/  SEL R9, R5, R0, !P5 ;  /* 0x0000000005097207 */ /* 0x000fc40006800000 */
[C---:B------:R-:W-:Y:S02]  /*07e0*/  SEL R12, R5.reuse, R12, !P5 ;  /* 0x0000000c050c7207 */ /* 0x040fe40006800000 */
[----:B------:R-:W-:Y:S02]  /*07f0*/  @!P6 IADD3 R22, -R22, RZ, RZ ;  /* 0x000000ff1616e210 */ /* 0x000fe40007ffe1ff */
[C---:B------:R-:W-:Y:S02]  /*0800*/  SEL R11, R5.reuse, R10, !P5 ;  /* 0x0000000a050b7207 */ /* 0x040fe40006800000 */
[C---:B------:R-:W-:Y:S02]  /*0810*/  SEL R20, R5.reuse, R20, !P5 ;  /* 0x0000001405147207 */ /* 0x040fe40006800000 */
[C---:B------:R-:W-:Y:S02]  /*0820*/  SEL R18, R5.reuse, R18, !P5 ;  /* 0x0000001205127207 */ /* 0x040fe40006800000 */
[----:B------:R-:W-:-:S02]  /*0830*/  SEL R5, R5, R22, !P5 ;  /* 0x0000001605057207 */ /* 0x000fc40006800000 */
[----:B------:R-:W-:Y:S02]  /*0840*/  PRMT R7, R14, 0x7604, R7 ;  /* 0x000076040e077816 */ /* 0x000fe40000000007 */
[----:B------:R-:W-:Y:S02]  /*0850*/  PRMT R9, R12, 0x7604, R9 ;  /* 0x000076040c097816 */ /* 0x000fe40000000009 */
[----:B------:R-:W-:Y:S01]  /*0860*/  PRMT R11, R20, 0x7604, R11 ;  /* 0x00007604140b7816 */ /* 0x000fe2000000000b */
[----:B------:R-:W-:Y:S01]  /*0870*/  STG.E.U16 desc[UR8][R2.64], R7 ;  /* 0x0000000702007986 */ /* 0x000fe2000c101508 */
[----:B------:R-:W-:-:S03]  /*0880*/  PRMT R5, R5, 0x7604, R18 ;  /* 0x0000760405057816 */ /* 0x000fc60000000012 */
[----:B------:R-:W-:Y:S04]  /*0890*/  STG.E.U16 desc[UR8][R2.64+0x100], R9 ;  /* 0x0001000902007986 */ /* 0x000fe8000c101508 */
[----:B------:R-:W-:Y:S04]  /*08a0*/  STG.E.U16 desc[UR8][R2.64+0x200], R11 ;  /* 0x0002000b02007986 */ /* 0x000fe8000c101508 */
[----:B------:R-:W-:Y:S01]  /*08b0*/  STG.E.U16 desc[UR8][R2.64+0x300], R5 ;  /* 0x0003000502007986 */ /* 0x000fe2000c101508 */
[----:B------:R-:W-:Y:S05]  /*08c0*/  EXIT ;  /* 0x000000000000794d */ /* 0x000fea0003800000 */
.L_x_25346:
[----:B------:R-:W0:Y:S01]  /*08d0*/  S2R R8, SR_TID.X ;  /* 0x0000000000087919 */ /* 0x000e220000002100 */
[----:B------:R-:W-:Y:S01]  /*08e0*/  IMAD.MOV.U32 R18, RZ, RZ, RZ ;  /* 0x000000ffff127224 */ /* 0x000fe200078e00ff */
[----:B0-----:R-:W-:Y:S01]  /*08f0*/  ISETP.GE.AND P0, PT, R8, R7, PT ;  /* 0x000000070800720c */ /* 0x001fe20003f06270 */
[----:B------:R-:W-:-:S12]  /*0900*/  IMAD.MOV.U32 R0, RZ, RZ, R8 ;  /* 0x000000ffff007224 */ /* 0x000fd800078e0008 */
[C---:B------:R-:W-:Y:S02]  /*0910*/  @!P0 VIADD R19, R0.reuse, UR4 ;  /* 0x0000000400138c36 */ /* 0x040fe40008000000 */
[----:B------:R-:W-:-:S05]  /*0920*/  @!P0 VIADD R0, R0, 0x80 ;  /* 0x0000008000008836 */ /* 0x000fca0000000000 */
[----:B------:R-:W-:-:S13]  /*0930*/  ISETP.GE.AND P5, PT, R0, R7, PT ;  /* 0x000000070000720c */ /* 0x000fda0003fa6270 */
[C---:B------:R-:W-:Y:S01]  /*0940*/  @!P5 VIADD R25, R0.reuse, UR4 ;  /* 0x000000040019dc36 */ /* 0x040fe20008000000 */
[----:B------:R-:W0:Y:S01]  /*0950*/  @!P5 LDC.64 R12, c[0x0][0x220] ;  /* 0x00008800ff0cdb82 */ /* 0x000e220000000a00 */
[----:B------:R-:W-:-:S05]  /*0960*/  @!P5 VIADD R0, R0, 0x80 ;  /* 0x000000800000d836 */ /* 0x000fca0000000000 */
[----:B------:R-:W-:-:S13]  /*0970*/  ISETP.GE.AND P6, PT, R0, R7, PT ;  /* 0x000000070000720c */ /* 0x000fda0003fc6270 */
[C---:B------:R-:W-:Y:S01]  /*0980*/  @!P6 IADD3 R27, R0.reuse, UR4, RZ ;  /* 0x00000004001bec10 */ /* 0x040fe2000fffe0ff */
[----:B------:R-:W-:Y:S01]  /*0990*/  @!P6 VIADD R0, R0, 0x80 ;  /* 0x000000800000e836 */ /* 0x000fe20000000000 */
[----:B------:R-:W1:Y:S01]  /*09a0*/  @!P6 LDC.64 R4, c[0x0][0x220] ;  /* 0x00008800ff04eb82 */ /* 0x000e620000000a00 */
[----:B0-----:R-:W-:-:S03]  /*09b0*/  @!P5 IADD3 R24, P1, R25, R12, RZ ;  /* 0x0000000c1918d210 */ /* 0x001fc60007f3e0ff */
[----:B------:R-:W-:Y:S02]  /*09c0*/  ISETP.GE.AND P4, PT, R0, R7, PT ;  /* 0x000000070000720c */ /* 0x000fe40003f86270 */
[----:B------:R-:W-:-:S05]  /*09d0*/  @!P5 IADD3.X R25, RZ, R13, RZ, P1, !PT ;  /* 0x0000000dff19d210 */ /* 0x000fca0000ffe4ff */
[----:B------:R-:W5:Y:S06]  /*09e0*/  @!P5 LDG.E.S8 R18, desc[UR8][R24.64] ;  /* 0x000000081812d981 */ /* 0x000f6c000c1e1300 */
[C---:B------:R-:W-:Y:S01]  /*09f0*/  @!P4 VIADD R15, R0.reuse, UR4 ;  /* 0x00000004000fcc36 */ /* 0x040fe20008000000 */
[----:B------:R-:W0:Y:S01]  /*0a00*/  @!P4 LDC.64 R2, c[0x0][0x220] ;  /* 0x00008800ff02cb82 */ /* 0x000e220000000a00 */
[----:B------:R-:W-:-:S05]  /*0a10*/  @!P4 VIADD R0, R0, 0x80 ;  /* 0x000000800000c836 */ /* 0x000fca0000000000 */
[----:B------:R-:W-:-:S13]  /*0a20*/  ISETP.GE.AND P3, PT, R0, R7, PT ;  /* 0x000000070000720c */ /* 0x000fda0003f66270 */
[C---:B------:R-:W-:Y:S01]  /*0a30*/  @!P3 VIADD R11, R0.reuse, UR4 ;  /* 0x00000004000bbc36 */ /* 0x040fe20008000000 */
[----:B------:R-:W2:Y:S01]  /*0a40*/  @!P3 LDC.64 R20, c[0x0][0x220] ;  /* 0x00008800ff14bb82 */ /* 0x000ea20000000a00 */
[----:B------:R-:W-:-:S05]  /*0a50*/  @!P3 VIADD R0, R0, 0x80 ;  /* 0x000000800000b836 */ /* 0x000fca0000000000 */
[----:B------:R-:W-:-:S13]  /*0a60*/  ISETP.GE.AND P2, PT, R0, R7, PT ;  /* 0x000000070000720c */ /* 0x000fda0003f46270 */
[C---:B------:R-:W-:Y:S02]  /*0a70*/  @!P2 VIADD R9, R0.reuse, UR4 ;  /* 0x000000040009ac36 */ /* 0x040fe40008000000 */
[----:B------:R-:W-:-:S05]  /*0a80*/  @!P2 VIADD R0, R0, 0x80 ;  /* 0x000000800000a836 */ /* 0x000fca0000000000 */
[----:B------:R-:W-:Y:S02]  /*0a90*/  ISETP.GE.AND P1, PT, R0, R7, PT ;  /* 0x000000070000720c */ /* 0x000fe40003f26270 */
[----:B-1----:R-:W-:Y:S01]  /*0aa0*/  @!P6 IADD3 R26, P5, R27, R4, RZ ;  /* 0x000000041b1ae210 */ /* 0x002fe20007fbe0ff */
[----:B------:R-:W-:-:S04]  /*0ab0*/  IMAD.MOV.U32 R6, RZ, RZ, RZ ;  /* 0x000000ffff067224 */ /* 0x000fc800078e00ff */
[----:B------:R-:W-:-:S05]  /*0ac0*/  @!P6 IMAD.X R27, RZ, RZ, R5, P5 ;  /* 0x000000ffff1be224 */ /* 0x000fca00028e0605 */
[----:B------:R-:W5:Y:S01]  /*0ad0*/  @!P6 LDG.E.S8 R6, desc[UR8][R26.64] ;  /* 0x000000081a06e981 */ /* 0x000f62000c1e1300 */
[C---:B------:R-:W-:Y:S01]  /*0ae0*/  @!P1 IADD3 R23, R0.reuse, UR4, RZ ;  /* 0x0000000400179c10 */ /* 0x040fe2000fffe0ff */
[----:B------:R-:W-:Y:S01]  /*0af0*/  @!P1 VIADD R0, R0, 0x80 ;  /* 0x0000008000009836 */ /* 0x000fe20000000000 */
[----:B0-----:R-:W-:Y:S02]  /*0b00*/  @!P4 IADD3 R12, P6, R15, R2, RZ ;  /* 0x000000020f0cc210 */ /* 0x001fe40007fde0ff */
[----:B------:R-:W-:Y:S01]  /*0b10*/  CS2R R4, SRZ ;  /* 0x0000000000047805 */ /* 0x000fe2000001ff00 */
[----:B------:R-:W0:Y:S01]  /*0b20*/  @!P2 LDC.64 R14, c[0x0][0x220] ;  /* 0x00008800ff0eab82 */ /* 0x000e220000000a00 */
[----:B------:R-:W-:Y:S01]  /*0b30*/  ISETP.GE.AND P5, PT, R0, R7, PT ;  /* 0x000000070000720c */ /* 0x000fe20003fa6270 */
[----:B------:R-:W-:-:S05]  /*0b40*/  @!P4 IMAD.X R13, RZ, RZ, R3, P6 ;  /* 0x000000ffff0dc224 */ /* 0x000fca00030e0603 */
[----:B------:R-:W5:Y:S01]  /*0b50*/  @!P4 LDG.E.S8 R5, desc[UR8][R12.64] ;  /* 0x000000080c05c981 */ /* 0x000f62000c1e1300 */
[----:B--2---:R-:W-:Y:S02]  /*0b60*/  @!P3 IADD3 R20, P4, R11, R20, RZ ;  /* 0x000000140b14b210 */ /* 0x004fe40007f9e0ff */
[----:B------:R-:W1:Y:S03]  /*0b70*/  @!P1 LDC.64 R10, c[0x0][0x220] ;  /* 0x00008800ff0a9b82 */ /* 0x000e660000000a00 */
[----:B------:R-:W-:-:S05]  /*0b80*/  @!P3 IMAD.X R21, RZ, RZ, R21, P4 ;  /* 0x000000ffff15b224 */ /* 0x000fca00020e0615 */
[----:B------:R-:W2:Y:S01]  /*0b90*/  @!P5 LDC.64 R2, c[0x0][0x220] ;  /* 0x00008800ff02db82 */ /* 0x000ea20000000a00 */
[----:B------:R3:W5:Y:S07]  /*0ba0*/  @!P3 LDG.E.S8 R4, desc[UR8][R20.64] ;  /* 0x000000081404b981 */ /* 0x00076e000c1e1300 */
[----:B---3--:R-:W3:Y:S01]  /*0bb0*/  @!P0 LDC.64 R20, c[0x0][0x220] ;  /* 0x00008800ff148b82 */ /* 0x008ee20000000a00 */
[----:B0-----:R-:W-:Y:S01]  /*0bc0*/  @!P2 IADD3 R14, P6, R9, R14, RZ ;  /* 0x0000000e090ea210 */ /* 0x001fe20007fde0ff */
[----:B------:R-:W-:Y:S01]  /*0bd0*/  @!P5 VIADD R9, R0, UR4 ;  /* 0x000000040009dc36 */ /* 0x000fe20008000000 */
[----:B-1----:R-:W-:-:S05]  /*0be0*/  @!P1 IADD3 R10, P4, R23, R10, RZ ;  /* 0x0000000a170a9210 */ /* 0x002fca0007f9e0ff */
[----:B------:R-:W-:Y:S01]  /*0bf0*/  @!P1 IMAD.X R11, RZ, RZ, R11, P4 ;  /* 0x000000ffff0b9224 */ /* 0x000fe200020e060b */
[----:B--2---:R-:W-:Y:S01]  /*0c00*/  @!P5 IADD3 R12, P3, R9, R2, RZ ;  /* 0x00000002090cd210 */ /* 0x004fe20007f7e0ff */
[----:B------:R-:W-:-:S06]  /*0c10*/  IMAD.MOV.U32 R9, RZ, RZ, RZ ;  /* 0x000000ffff097224 */ /* 0x000fcc00078e00ff */
[----:B------:R-:W5:Y:S01]  /*0c20*/  @!P1 LDG.E.S8 R9, desc[UR8][R10.64] ;  /* 0x000000080a099981 */ /* 0x000f62000c1e1300 */
[----:B---3--:R-:W-:Y:S01]  /*0c30*/  @!P0 IADD3 R20, P1, R19, R20, RZ ;  /* 0x0000001413148210 */ /* 0x008fe20007f3e0ff */
[----:B------:R-:W-:Y:S01]  /*0c40*/  IMAD.MOV.U32 R16, RZ, RZ, RZ ;  /* 0x000000ffff107224 */ /* 0x000fe200078e00ff */
[----:B------:R-:W-:Y:S01]  /*0c50*/  PRMT R19, RZ, 0x7610, R19 ;  /* 0x00007610ff137816 */ /* 0x000fe20000000013 */
[----:B------:R-:W-:Y:S02]  /*0c60*/  @!P5 IMAD.X R13, RZ, RZ, R3, P3 ;  /* 0x000000ffff0dd224 */ /* 0x000fe400018e0603 */
[----:B------:R-:W-:Y:S01]  /*0c70*/  @!P0 IMAD.X R21, RZ, RZ, R21, P1 ;  /* 0x000000ffff158224 */ /* 0x000fe200008e0615 */
[----:B------:R-:W0:Y:S02]  /*0c80*/  @!P0 LDC.64 R2, c[0x0][0x218] ;  /* 0x00008600ff028b82 */ /* 0x000e240000000a00 */
[----:B------:R-:W5:Y:S04]  /*0c90*/  @!P5 LDG.E.S8 R16, desc[UR8][R12.64] ;  /* 0x000000080c10d981 */ /* 0x000f68000c1e1300 */
[----:B------:R-:W5:Y:S01]  /*0ca0*/  @!P0 LDG.E.U8 R19, desc[UR8][R20.64] ;  /* 0x0000000814138981 */ /* 0x000f62000c1e1100 */
[----:B------:R-:W-:Y:S01]  /*0cb0*/  HFMA2.MMA R0, -RZ, RZ, 0, 0 ;  /* 0x00000000ff007435 */ /* 0x000fe200000001ff */
[----:B------:R-:W-:Y:S01]  /*0cc0*/  @!P2 IMAD.X R15, RZ, RZ, R15, P6 ;  /* 0x000000ffff0fa224 */ /* 0x000fe200030e060f */
[----:B------:R-:W-:Y:S08]  /*0cd0*/  BSSY B0, `(.L_x_25347) ;  /* 0x000001c000007945 */ /* 0x000ff00003800000 */
[----:B------:R1:W5:Y:S02]  /*0ce0*/  @!P2 LDG.E.S8 R0, desc[UR8][R14.64] ;  /* 0x000000080e00a981 */ /* 0x000364000c1e1300 */
[----:B-1----:R-:W-:Y:S01]  /*0cf0*/  PRMT R14, R17, 0x8880, RZ ;  /* 0x00008880110e7816 */ /* 0x002fe200000000ff */
[----:B------:R-:W-:Y:S06]  /*0d00*/  @P0 BRA `(.L_x_25348) ;  /* 0x0000000000600947 */ /* 0x000fec0003800000 */
[----:B------:R-:W-:Y:S01]  /*0d10*/  IABS R12, R14 ;  /* 0x0000000e000c7213 */ /* 0x000fe20000000000 */
[----:B------:R-:W-:Y:S01]  /*0d20*/  IMAD.MOV.U32 R10, RZ, RZ, RZ ;  /* 0x000000ffff0a7224 */ /* 0x000fe200078e00ff */
[----:B-----5:R-:W-:Y:S02]  /*0d30*/  LOP3.LUT R19, R19, 0xffff, RZ, 0xc0, !PT ;  /* 0x0000ffff13137812 */ /* 0x020fe400078ec0ff */
[----:B------:R-:W1:Y:S01]  /*0d40*/  I2F.RP R13, R12 ;  /* 0x0000000c000d7306 */ /* 0x000e620000209400 */
[----:B------:R-:W-:-:S07]  /*0d50*/  ISETP.NE.AND P3, PT, R17, RZ, PT ;  /* 0x000000ff1100720c */ /* 0x000fce0003f65270 */
[----:B-1----:R-:W1:Y:S02]  /*0d60*/  MUFU.RCP R13, R13 ;  /* 0x0000000d000d7308 */ /* 0x002e640000001000 */
[----:B-1----:R-:W-:Y:S02]  /*0d70*/  IADD3 R11, R13, 0xffffffe, RZ ;  /* 0x0ffffffe0d0b7810 */ /* 0x002fe40007ffe0ff */
[----:B------:R-:W-:-:S04]  /*0d80*/  IABS R13, R14 ;  /* 0x0000000e000d7213 */ /* 0x000fc80000000000 */
[----:B------:R-:W1:Y:S01]  /*0d90*/  F2I.FTZ.U32.TRUNC.NTZ R11, R11 ;  /* 0x0000000b000b7305 */ /* 0x000e62000021f000 */
[----:B------:R-:W-:Y:S02]  /*0da0*/  IMAD.MOV R13, RZ, RZ, -R13 ;  /* 0x000000ffff0d7224 */ /* 0x000fe400078e0a0d */
[----:B-1----:R-:W-:-:S04]  /*0db0*/  IMAD.MOV R15, RZ, RZ, -R11 ;  /* 0x000000ffff0f7224 */ /* 0x002fc800078e0a0b */
[----:B------:R-:W-:-:S04]  /*0dc0*/  IMAD R15, R15, R12, RZ ;  /* 0x0000000c0f0f7224 */ /* 0x000fc800078e02ff */
[----:B------:R-:W-:Y:S01]  /*0dd0*/  IMAD.HI.U32 R15, R11, R15, R10 ;  /* 0x0000000f0b0f7227 */ /* 0x000fe200078e000a */
[----:B------:R-:W-:-:S04]  /*0de0*/  PRMT R10, R19, 0x8880, RZ ;  /* 0x00008880130a7816 */ /* 0x000fc800000000ff */
[----:B------:R-:W-:Y:S02]  /*0df0*/  IABS R20, R10 ;  /* 0x0000000a00147213 */ /* 0x000fe40000000000 */
[----:B------:R-:W-:-:S03]  /*0e00*/  ISETP.GE.AND P2, PT, R10, RZ, PT ;  /* 0x000000ff0a00720c */ /* 0x000fc60003f46270 */
        /* <DEDUP_REMOVED lines=8> */
.L_x_25348:
[----:B------:R-:W-:Y:S05]  /*0e90*/  BSYNC B0 ;  /* 0x0000000000007941 */ /* 0x000fea0003800000 */
.L_x_25347:
[----:B------:R-:W-:Y:S01]  /*0ea0*/  VIADD R10, R8, 0x80 ;  /* 0x00000080080a7836 */ /* 0x000fe20000000000 */
[----:B------:R-:W-:Y:S04]  /*0eb0*/  BSSY B0, `(.L_x_25349) ;  /* 0x000001b000007945 */ /* 0x000fe80003800000 */
[----:B------:R-:W-:-:S13]  /*0ec0*/  ISETP.GE.AND P1, PT, R10, R7, PT ;  /* 0x000000070a00720c */ /* 0x000fda0003f26270 */
[----:B------:R-:W-:Y:S05]  /*0ed0*/  @P1 BRA `(.L_x_25350) ;  /* 0x0000000000601947 */ /* 0x000fea0003800000 */
[-C--:B------:R-:W-:Y:S02]  /*0ee0*/  IABS R12, R14.reuse ;  /* 0x0000000e000c7213 */ /* 0x080fe40000000000 */
[----:B------:R-:W-:Y:S02]  /*0ef0*/  IABS R20, R14 ;  /* 0x0000000e00147213 */ /* 0x000fe40000000000 */
[----:B------:R-:W1:Y:S01]  /*0f00*/  I2F.RP R15, R12 ;  /* 0x0000000c000f7306 */ /* 0x000e620000209400 */
[----:B-----5:R-:W-:Y:S02]  /*0f10*/  IABS R21, R18 ;  /* 0x0000001200157213 */ /* 0x020fe40000000000 */
[----:B------:R-:W-:Y:S02]  /*0f20*/  ISETP.GE.AND P2, PT, R18, RZ, PT ;  /* 0x000000ff1200720c */ /* 0x000fe40003f46270 */
[----:B------:R-:W-:-:S03]  /*0f30*/  ISETP.NE.AND P3, PT, R17, RZ, PT ;  /* 0x000000ff1100720c */ /* 0x000fc60003f65270 */
[----:B-1----:R-:W1:Y:S02]  /*0f40*/  MUFU.RCP R15, R15 ;  /* 0x0000000f000f7308 */ /* 0x002e640000001000 */
[----:B-1----:R-:W-:Y:S02]  /*0f50*/  VIADD R10, R15, 0xffffffe ;  /* 0x0ffffffe0f0a7836 */ /* 0x002fe40000000000 */
[----:B------:R-:W-:-:S04]  /*0f60*/  IMAD.MOV R15, RZ, RZ, -R20 ;  /* 0x000000ffff0f7224 */ /* 0x000fc800078e0a14 */
[----:B------:R1:W2:Y:S02]  /*0f70*/  F2I.FTZ.U32.TRUNC.NTZ R11, R10 ;  /* 0x0000000a000b7305 */ /* 0x0002a4000021f000 */
[----:B-1----:R-:W-:Y:S02]  /*0f80*/  IMAD.MOV.U32 R10, RZ, RZ, RZ ;  /* 0x000000ffff0a7224 */ /* 0x002fe400078e00ff */
[----:B--2---:R-:W-:-:S04]  /*0f90*/  IMAD.MOV R19, RZ, RZ, -R11 ;  /* 0x000000ffff137224 */ /* 0x004fc800078e0a0b */
        /* <DEDUP_REMOVED lines=12> */
.L_x_25350:
[----:B------:R-:W-:Y:S05]  /*1060*/  BSYNC B0 ;  /* 0x0000000000007941 */ /* 0x000fea0003800000 */
.L_x_25349:
[C---:B------:R-:W-:Y:S01]  /*1070*/  VIADD R10, R8.reuse, 0x100 ;  /* 0x00000100080a7836 */ /* 0x040fe20000000000 */
[C---:B-----5:R-:W-:Y:S01]  /*1080*/  IADD3 R18, R8.reuse, 0x180, RZ ;  /* 0x0000018008127810 */ /* 0x060fe20007ffe0ff */
[C---:B------:R-:W-:Y:S01]  /*1090*/  VIADD R20, R8.reuse, 0x200 ;  /* 0x0000020008147836 */ /* 0x040fe20000000000 */
[----:B------:R-:W-:Y:S01]  /*10a0*/  BSSY B0, `(.L_x_25351) ;  /* 0x0000026000007945 */ /* 0x000fe20003800000 */
[----:B------:R-:W-:Y:S01]  /*10b0*/  @!P0 VIADD R11, R8, UR4 ;  /* 0x00000004080b8c36 */ /* 0x000fe20008000000 */
[-C--:B------:R-:W-:Y:S01]  /*10c0*/  ISETP.GE.AND P6, PT, R10, R7.reuse, PT ;  /* 0x000000070a00720c */ /* 0x080fe20003fc6270 */
[----:B------:R-:W-:Y:S01]  /*10d0*/  VIADD R10, R8, 0x280 ;  /* 0x00000280080a7836 */ /* 0x000fe20000000000 */
[-C--:B------:R-:W-:Y:S01]  /*10e0*/  ISETP.GE.AND P5, PT, R18, R7.reuse, PT ;  /* 0x000000071200720c */ /* 0x080fe20003fa6270 */
[----:B------:R-:W-:Y:S01]  /*10f0*/  VIADD R18, R8, 0x300 ;  /* 0x0000030008127836 */ /* 0x000fe20000000000 */
[----:B------:R-:W-:Y:S01]  /*1100*/  ISETP.GE.AND P1, PT, R20, R7, PT ;  /* 0x000000071400720c */ /* 0x000fe20003f26270 */
[----:B------:R-:W-:Y:S01]  /*1110*/  VIADD R20, R8, 0x380 ;  /* 0x0000038008147836 */ /* 0x000fe20000000000 */
[----:B0-----:R-:W-:-:S02]  /*1120*/  @!P0 IADD3 R2, P4, R11, R2, RZ ;  /* 0x000000020b028210 */ /* 0x001fc40007f9e0ff */
[----:B------:R-:W-:Y:S02]  /*1130*/  ISETP.GE.AND P2, PT, R10, R7, PT ;  /* 0x000000070a00720c */ /* 0x000fe40003f46270 */
[----:B------:R-:W-:Y:S02]  /*1140*/  @!P0 IADD3.X R3, RZ, R3, RZ, P4, !PT ;  /* 0x00000003ff038210 */ /* 0x000fe400027fe4ff */
[-C--:B------:R-:W-:Y:S02]  /*1150*/  ISETP.GE.AND P3, PT, R18, R7.reuse, PT ;  /* 0x000000071200720c */ /* 0x080fe40003f66270 */
[----:B------:R-:W-:Y:S01]  /*1160*/  ISETP.GE.AND P4, PT, R20, R7, PT ;  /* 0x000000071400720c */ /* 0x000fe20003f86270 */
[----:B------:R-:W-:-:S12]  /*1170*/  @P6 BRA `(.L_x_25352) ;  /* 0x0000000000606947 */ /* 0x000fd80003800000 */
[----:B------:R-:W-:Y:S02]  /*1180*/  IABS R15, R14 ;  /* 0x0000000e000f7213 */ /* 0x000fe40000000000 */
[----:B------:R-:W-:Y:S02]  /*1190*/  IABS R21, R6 ;  /* 0x0000000600157213 */ /* 0x000fe40000000000 */
[----:B------:R-:W0:Y:S01]  /*11a0*/  I2F.RP R18, R15 ;  /* 0x0000000f00127306 */ /* 0x000e220000209400 */
[----:B------:R-:W-:-:S07]  /*11b0*/  IABS R22, R14 ;  /* 0x0000000e00167213 */ /* 0x000fce0000000000 */
        /* <DEDUP_REMOVED lines=17> */
[----:B------:R-:W-:Y:S01]  /*12d0*/  @!P6 IMAD.MOV R6, RZ, RZ, -R6 ;  /* 0x000000ffff06e224 */ /* 0x000fe200078e0a06 */
[----:B------:R-:W-:-:S13]  /*12e0*/  ISETP.NE.AND P6, PT, R17, RZ, PT ;  /* 0x000000ff1100720c */ /* 0x000fda0003fc5270 */
[----:B------:R-:W-:-:S07]  /*12f0*/  @!P6 LOP3.LUT R6, RZ, R14, RZ, 0x33, !PT ;  /* 0x0000000eff06e212 */ /* 0x000fce00078e33ff */
.L_x_25352:
[----:B------:R-:W-:Y:S05]  /*1300*/  BSYNC B0 ;  /* 0x0000000000007941 */ /* 0x000fea0003800000 */
.L_x_25351:
[----:B------:R-:W-:Y:S04]  /*1310*/  BSSY B0, `(.L_x_25353) ;  /* 0x000001a000007945 */ /* 0x000fe80003800000 */
[----:B------:R-:W-:Y:S05]  /*1320*/  @P5 BRA `(.L_x_25354) ;  /* 0x0000000000605947 */ /* 0x000fea0003800000 */
[-C--:B------:R-:W-:Y:S02]  /*1330*/  IABS R15, R14.reuse ;  /* 0x0000000e000f7213 */ /* 0x080fe40000000000 */
[----:B------:R-:W-:Y:S02]  /*1340*/  IABS R21, R5 ;  /* 0x0000000500157213 */ /* 0x000fe40000000000 */
[----:B------:R-:W0:Y:S01]  /*1350*/  I2F.RP R18, R15 ;  /* 0x0000000f00127306 */ /* 0x000e220000209400 */
[----:B------:R-:W-:-:S07]  /*1360*/  IABS R22, R14 ;  /* 0x0000000e00167213 */ /* 0x000fce0000000000 */
        /* <DEDUP_REMOVED lines=16> */
[----:B------:R-:W-:-:S03]  /*1470*/  ISETP.NE.AND P6, PT, R17, RZ, PT ;  /* 0x000000ff1100720c */ /* 0x000fc60003fc5270 */
[----:B------:R-:W-:-:S05]  /*1480*/  IMAD.MOV.U32 R15, RZ, RZ, R10 ;  /* 0x000000ffff0f7224 */ /* 0x000fca00078e000a */
[----:B------:R-:W-:-:S05]  /*1490*/  @!P5 IADD3 R15, -R15, RZ, RZ ;  /* 0x000000ff0f0fd210 */ /* 0x000fca0007ffe1ff */
[----:B------:R-:W-:-:S07]  /*14a0*/  @!P6 LOP3.LUT R15, RZ, R14, RZ, 0x33, !PT ;  /* 0x0000000eff0fe212 */ /* 0x000fce00078e33ff */
.L_x_25354:
[----:B------:R-:W-:Y:S05]  /*14b0*/  BSYNC B0 ;  /* 0x0000000000007941 */ /* 0x000fea0003800000 */
.L_x_25353:
[----:B------:R-:W-:Y:S04]  /*14c0*/  BSSY B0, `(.L_x_25355) ;  /* 0x0000019000007945 */ /* 0x000fe80003800000 */
[----:B------:R-:W-:Y:S05]  /*14d0*/  @P1 BRA `(.L_x_25356) ;  /* 0x00000000005c1947 */ /* 0x000fea0003800000 */
[----:B------:R-:W-:Y:S02]  /*14e0*/  IABS R5, R14 ;  /* 0x0000000e00057213 */ /* 0x000fe40000000000 */
[----:B------:R-:W-:Y:S02]  /*14f0*/  IABS R21, R4 ;  /* 0x0000000400157213 */ /* 0x000fe40000000000 */
        /* <DEDUP_REMOVED lines=21> */
.L_x_25356:
[----:B------:R-:W-:Y:S05]  /*1650*/  BSYNC B0 ;  /* 0x0000000000007941 */ /* 0x000fea0003800000 */
.L_x_25355:
        /* <DEDUP_REMOVED lines=26> */
.L_x_25358:
[----:B------:R-:W-:Y:S05]  /*1800*/  BSYNC B0 ;  /* 0x0000000000007941 */ /* 0x000fea0003800000 */
.L_x_25357:
[----:B------:R-:W-:Y:S04]  /*1810*/  BSSY B0, `(.L_x_25359) ;  /* 0x000001a000007945 */ /* 0x000fe80003800000 */
[----:B------:R-:W-:Y:S05]  /*1820*/  @P3 BRA `(.L_x_25360) ;  /* 0x0000000000603947 */ /* 0x000fea0003800000 */
[-C--:B------:R-:W-:Y:S02]  /*1830*/  IABS R11, R14.reuse ;  /* 0x0000000e000b7213 */ /* 0x080fe40000000000 */
[----:B------:R-:W-:Y:S02]  /*1840*/  IABS R21, R9 ;  /* 0x0000000900157213 */ /* 0x000fe40000000000 */
        /* <DEDUP_REMOVED lines=22> */
.L_x_25360:
[----:B------:R-:W-:Y:S05]  /*19b0*/  BSYNC B0 ;  /* 0x0000000000007941 */ /* 0x000fea0003800000 */
.L_x_25359:
        /* <DEDUP_REMOVED lines=12> */
[----:B0-----:R-:W-:Y:S01]  /*1a80*/  MOV R4, RZ ;  /* 0x000000ff00047202 */ /* 0x001fe20000000f00 */
        /* <DEDUP_REMOVED lines=12> */
.L_x_25362:
[----:B------:R-:W-:Y:S05]  /*1b50*/  BSYNC B0 ;  /* 0x0000000000007941 */ /* 0x000fea0003800000 */
.L_x_25361:
[----:B------:R-:W-:Y:S01]  /*1b60*/  @!P0 VIADD R8, R8, 0x80 ;  /* 0x0000008008088836 */ /* 0x000fe20000000000 */
[----:B------:R0:W-:Y:S01]  /*1b70*/  @!P0 STG.E.U8 desc[UR8][R2.64], R13 ;  /* 0x0000000d02008986 */ /* 0x0001e2000c101108 */
[----:B------:R-:W-:Y:S04]  /*1b80*/  BSSY B0, `(.L_x_25363) ;  /* 0x0000033000007945 */ /* 0x000fe80003800000 */
[----:B------:R-:W-:Y:S01]  /*1b90*/  BSSY B1, `(.L_x_25364) ;  /* 0x000002a000017945 */ /* 0x000fe20003800000 */
[----:B------:R-:W-:-:S13]  /*1ba0*/  ISETP.GE.AND P0, PT, R8, R7, PT ;  /* 0x000000070800720c */ /* 0x000fda0003f06270 */
[----:B0-----:R-:W-:Y:S05]  /*1bb0*/  @P0 BRA `(.L_x_25365) ;  /* 0x0000000000380947 */ /* 0x001fea0003800000 */
[C---:B------:R-:W-:Y:S01]  /*1bc0*/  IADD3 R2, R8.reuse, UR4, RZ ;  /* 0x0000000408027c10 */ /* 0x040fe2000fffe0ff */
[----:B------:R-:W-:Y:S01]  /*1bd0*/  ULDC.64 UR6, c[0x0][0x218] ;  /* 0x0000860000067ab9 */ /* 0x000fe20000000a00 */
[----:B------:R-:W-:Y:S02]  /*1be0*/  VIADD R8, R8, 0x80 ;  /* 0x0000008008087836 */ /* 0x000fe40000000000 */
        /* <DEDUP_REMOVED lines=11> */
.L_x_25365:
[----:B------:R-:W-:-:S13]  /*1ca0*/  ISETP.GE.AND P0, PT, R8, R7, PT ;  /* 0x000000070800720c */ /* 0x000fda0003f06270 */
[----:B------:R-:W-:Y:S05]  /*1cb0*/  @P0 BRA `(.L_x_25367) ;  /* 0x0000000000380947 */ /* 0x000fea0003800000 */
[C---:B0-----:R-:W-:Y:S01]  /*1cc0*/  IADD3 R2, R8.reuse, UR4, RZ ;  /* 0x0000000408027c10 */ /* 0x041fe2000fffe0ff */
[----:B------:R-:W-:Y:S01]  /*1cd0*/  ULDC.64 UR6, c[0x0][0x218] ;  /* 0x0000860000067ab9 */ /* 0x000fe20000000a00 */
[----:B------:R-:W-:Y:S02]  /*1ce0*/  VIADD R8, R8, 0x80 ;  /* 0x0000008008087836 */ /* 0x000fe40000000000 */
[----:B------:R-:W-:-:S05]  /*1cf0*/  IADD3 R2, P0, R2, UR6, RZ ;  /* 0x0000000602027c10 */ /* 0x000fca000ff1e0ff */
[----:B------:R-:W-:-:S05]  /*1d00*/  IMAD.X R3, RZ, RZ, UR7, P0 ;  /* 0x00000007ff037e24 */ /* 0x000fca00080e06ff */
[----:B------:R1:W-:Y:S03]  /*1d10*/  STG.E.U8 desc[UR8][R2.64], R15 ;  /* 0x0000000f02007986 */ /* 0x0003e6000c101108 */
.L_x_25366:
[----:B------:R-:W-:-:S13]  /*1d20*/  ISETP.GE.AND P0, PT, R8, R7, PT ;  /* 0x000000070800720c */ /* 0x000fda0003f06270 */
[----:B------:R-:W-:Y:S05]  /*1d30*/  @P0 BRA `(.L_x_25368) ;  /* 0x00000000003c0947 */ /* 0x000fea0003800000 */
[C---:B01----:R-:W-:Y:S01]  /*1d40*/  VIADD R2, R8.reuse, UR4 ;  /* 0x0000000408027c36 */ /* 0x043fe20008000000 */
[----:B------:R-:W-:Y:S01]  /*1d50*/  ULDC.64 UR6, c[0x0][0x218] ;  /* 0x0000860000067ab9 */ /* 0x000fe20000000a00 */
[----:B------:R-:W-:-:S03]  /*1d60*/  IADD3 R8, R8, 0x80, RZ ;  /* 0x0000008008087810 */ /* 0x000fc60007ffe0ff */
[----:B------:R-:W-:-:S05]  /*1d70*/  IADD3 R2, P0, R2, UR6, RZ ;  /* 0x0000000602027c10 */ /* 0x000fca000ff1e0ff */
[----:B------:R-:W-:-:S05]  /*1d80*/  IMAD.X R3, RZ, RZ, UR7, P0 ;  /* 0x00000007ff037e24 */ /* 0x000fca00080e06ff */
[----:B------:R1:W-:Y:S03]  /*1d90*/  STG.E.U8 desc[UR8][R2.64], R10 ;  /* 0x0000000a02007986 */ /* 0x0003e6000c101108 */
.L_x_25367:
        /* <DEDUP_REMOVED lines=9> */
.L_x_25368:
[----:B------:R-:W-:Y:S05]  /*1e30*/  BSYNC B1 ;  /* 0x0000000000017941 */ /* 0x000fea0003800000 */
.L_x_25364:
[----:B------:R-:W-:-:S13]  /*1e40*/  ISETP.GE.AND P0, PT, R8, R7, PT ;  /* 0x000000070800720c */ /* 0x000fda0003f06270 */
[----:B------:R-:W3:Y:S01]  /*1e50*/  @!P0 LDC.64 R10, c[0x0][0x218] ;  /* 0x00008600ff0a8b82 */ /* 0x000ee20000000a00 */
[C---:B012---:R-:W-:Y:S02]  /*1e60*/  @!P0 VIADD R3, R8.reuse, UR4 ;  /* 0x0000000408038c36 */ /* 0x047fe40008000000 */
[----:B------:R-:W-:-:S03]  /*1e70*/  @!P0 VIADD R8, R8, 0x80 ;  /* 0x0000008008088836 */ /* 0x000fc60000000000 */
[----:B---3--:R-:W-:-:S04]  /*1e80*/  @!P0 IADD3 R2, P1, R3, R10, RZ ;  /* 0x0000000a03028210 */ /* 0x008fc80007f3e0ff */
[----:B------:R-:W-:-:S05]  /*1e90*/  @!P0 IADD3.X R3, RZ, R11, RZ, P1, !PT ;  /* 0x0000000bff038210 */ /* 0x000fca0000ffe4ff */
[----:B------:R2:W-:Y:S04]  /*1ea0*/  @!P0 STG.E.U8 desc[UR8][R2.64], R9 ;  /* 0x0000000902008986 */ /* 0x0005e8000c101108 */
.L_x_25369:
[----:B------:R-:W-:Y:S05]  /*1eb0*/  BSYNC B0 ;  /* 0x0000000000007941 */ /* 0x000fea0003800000 */
.L_x_25363:
[----:B------:R-:W-:Y:S05]  /*1ec0*/  WARPSYNC.ALL ;  /* 0x0000000000007948 */ /* 0x000fea0003800000 */
[----:B------:R-:W-:-:S13]  /*1ed0*/  ISETP.GE.AND P0, PT, R8, R7, PT ;  /* 0x000000070800720c */ /* 0x000fda0003f06270 */
[----:B------:R-:W-:Y:S05]  /*1ee0*/  @P0 EXIT ;  /* 0x000000000000094d */ /* 0x000fea0003800000 */
[----:B012---:R-:W-:Y:S01]  /*1ef0*/  VIADD R2, R8, UR4 ;  /* 0x0000000408027c36 */ /* 0x007fe20008000000 */
[----:B------:R-:W-:-:S04]  /*1f00*/  ULDC.64 UR6, c[0x0][0x218] ;  /* 0x0000860000067ab9 */ /* 0x000fc80000000a00 */
[----:B------:R-:W-:-:S05]  /*1f10*/  IADD3 R2, P0, R2, UR6, RZ ;  /* 0x0000000602027c10 */ /* 0x000fca000ff1e0ff */
[----:B------:R-:W-:-:S05]  /*1f20*/  IMAD.X R3, RZ, RZ, UR7, P0 ;  /* 0x00000007ff037e24 */ /* 0x000fca00080e06ff */
[----:B------:R-:W-:Y:S01]  /*1f30*/  STG.E.U8 desc[UR8][R2.64], R4 ;  /* 0x0000000402007986 */ /* 0x000fe2000c101108 */
[----:B------:R-:W-:Y:S05]  /*1f40*/  EXIT ;  /* 0x000000000000794d */ /* 0x000fea0003800000 */
.L_x_25370:
        /* <DEDUP_REMOVED lines=11> */
.L_x_57455:


//--------------------- .text._ZN2at6native29vectorized_elementwise_kernelILi4ENS0_13BUnaryFunctorIaaaZZZNS0_16fmod_kernel_cudaERNS_18TensorIteratorBaseEENKUlvE_clEvENKUlvE0_clEvEUlaaE_EESt5arrayIPcLm2EEEEviT0_T1_ --------------------------
	.section	.text._ZN2at6native29vectorized_elementwise_kernelILi4ENS0_13BUnaryFunctorIaaaZZZNS0_16fmod_kernel_cudaERNS_18TensorIteratorBaseEENKUlvE_clEvENKUlvE0_clEvEUlaaE_EESt5arrayIPcLm2EEEEviT0_T1_,"ax",@progbits
	.align	128
        .global         _ZN2at6native29vectorized_elementwise_kernelILi4ENS0_13BUnaryFunctorIaaaZZZNS0_16fmod_kernel_cudaERNS_18TensorIteratorBaseEENKUlvE_clEvENKUlvE0_clEvEUlaaE_EESt5arrayIPcLm2EEEEviT0_T1_
        .type           _ZN2at6native29vectorized_elementwise_kernelILi4ENS0_13BUnaryFunctorIaaaZZZNS0_16fmod_kernel_cudaERNS_18TensorIteratorBaseEENKUlvE_clEvENKUlvE0_clEvEUlaaE_EESt5arrayIPcLm2EEEEviT0_T1_,@function
        .size           _ZN2at6native29vectorized_elementwise_kernelILi4ENS0_13BUnaryFunctorIaaaZZZNS0_16fmod_kernel_cudaERNS_18TensorIteratorBaseEENKUlvE_clEvENKUlvE0_clEvEUlaaE_EESt5arrayIPcLm2EEEEviT0_T1_,(.L_x_57456 - _ZN2at6native29vectorized_elementwise_kernelILi4ENS0_13BUnaryFunctorIaaaZZZNS0_16fmod_kernel_cudaERNS_18TensorIteratorBaseEENKUlvE_clEvENKUlvE0_clEvEUlaaE_EESt5arrayIPcLm2EEEEviT0_T1_)
        .other          _ZN2at6native29vectorized_elementwise_kernelILi4ENS0_13BUnaryFunctorIaaaZZZNS0_16fmod_kernel_cudaERNS_18TensorIteratorBaseEENKUlvE_clEvENKUlvE0_clEvEUlaaE_EESt5arrayIPcLm2EEEEviT0_T1_,@"STO_CUDA_ENTRY STV_DEFAULT"
_ZN2at6native29vectorized_elementwise_kernelILi4ENS0_13BUnaryFunctorIaaaZZZNS0_16fmod_kernel_cudaERNS_18TensorIteratorBaseEENKUlvE_clEvENKUlvE0_clEvEUlaaE_EESt5arrayIPcLm2EEEEviT0_T1_:
.text._ZN2at6native29vectorized_elementwise_kernelILi4ENS0_13BUnaryFunctorIaaaZZZNS0_16fmod_kernel_cudaERNS_18TensorIteratorBaseEENKUlvE_clEvENKUlvE0_clEvEUlaaE_EESt5arrayIPcLm2EEEEviT0_T1_:
        /* <DEDUP_REMOVED lines=19> */
[----:B------:R-:W2:Y:S04]  /*0130*/  LDG.E R7, desc[UR8][R4.64] ;  /* 0x0000000804077981 */ /* 0x000ea8000c1e1900 */
[----:B------:R0:W3:Y:S01]  /*0140*/  LDG.E R9, desc[UR8][R4.64+0x200] ;  /* 0x0002000804097981 */ /* 0x0000e2000c1e1900 */
[----:B------:R-:W-:Y:S01]  /*0150*/  IABS R2, R3 ;  /* 0x0000000300027213 */ /* 0x000fe20000000000 */
[----:B------:R-:W-:-:S03]  /*0160*/  UIADD3 UR5, UP0, UR4, UR6, URZ ;  /* 0x0000000604057290 */ /* 0x000fc6000ff1e03f */
[----:B------:R-:W1:Y:S01]  /*0170*/  I2F.RP R6, R2 ;  /* 0x0000000200067306 */ /* 0x000e620000209400 */
[----:B------:R-:W-:Y:S01]  /*0180*/  UIADD3.X UR6, URZ, UR7, URZ, UP0, !UPT ;  /* 0x000000073f067290 */ /* 0x000fe200087fe43f */
[----:B0-----:R-:W-:-:S04]  /*0190*/  IABS R4, R3 ;  /* 0x0000000300047213 */ /* 0x001fc80000000000 */
[----:B------:R-:W-:Y:S02]  /*01a0*/  IADD3 R12, RZ, -R4, RZ ;  /* 0x80000004ff0c7210 */ /* 0x000fe40007ffe0ff */
[----:B-1----:R-:W0:Y:S02]  /*01b0*/  MUFU.RCP R6, R6 ;  /* 0x0000000600067308 */ /* 0x002e240000001000 */
[----:B0-----:R-:W-:-:S06]  /*01c0*/  VIADD R19, R6, 0xffffffe ;  /* 0x0ffffffe06137836 */ /* 0x001fcc0000000000 */
[----:B------:R-:W0:Y:S02]  /*01d0*/  F2I.FTZ.U32.TRUNC.NTZ R19, R19 ;  /* 0x0000001300137305 */ /* 0x000e24000021f000 */
[----:B0-----:R-:W-:-:S04]  /*01e0*/  IMAD.MOV R11, RZ, RZ, -R19 ;  /* 0x000000ffff0b7224 */ /* 0x001fc800078e0a13 */
[----:B------:R-:W-:-:S04]  /*01f0*/  IMAD R5, R11, R2, RZ ;  /* 0x000000020b057224 */ /* 0x000fc800078e02ff */
[----:B------:R-:W-:Y:S01]  /*0200*/  IMAD.HI.U32 R18, R19, R5, R18 ;  /* 0x0000000513127227 */ /* 0x000fe200078e0012 */
[C---:B--2---:R-:W-:Y:S02]  /*0210*/  PRMT R16, R7.reuse, 0x9991, RZ ;  /* 0x0000999107107816 */ /* 0x044fe400000000ff */
[C---:B------:R-:W-:Y:S02]  /*0220*/  PRMT R14, R7.reuse, 0x8880, RZ ;  /* 0x00008880070e7816 */ /* 0x040fe400000000ff */
[C---:B------:R-:W-:Y:S02]  /*0230*/  PRMT R6, R7.reuse, 0xaaa2, RZ ;  /* 0x0000aaa207067816 */ /* 0x040fe400000000ff */
[----:B------:R-:W-:Y:S02]  /*0240*/  PRMT R4, R7, 0xbbb3, RZ ;  /* 0x0000bbb307047816 */ /* 0x000fe400000000ff */
[----:B------:R-:W-:Y:S02]  /*0250*/  IABS R7, R16 ;  /* 0x0000001000077213 */ /* 0x000fe40000000000 */
[----:B------:R-:W-:-:S02]  /*0260*/  IABS R5, R14 ;  /* 0x0000000e00057213 */ /* 0x000fc40000000000 */
[----:B------:R-:W-:Y:S01]  /*0270*/  IABS R19, R6 ;  /* 0x0000000600137213 */ /* 0x000fe20000000000 */
[C---:B------:R-:W-:Y:S01]  /*0280*/  IMAD.HI.U32 R15, R18.reuse, R7, RZ ;  /* 0x00000007120f7227 */ /* 0x040fe200078e00ff */
[----:B---3--:R-:W-:Y:S02]  /*0290*/  PRMT R11, R9, 0x8880, RZ ;  /* 0x00008880090b7816 */ /* 0x008fe400000000ff */
[----:B------:R-:W-:Y:S01]  /*02a0*/  IABS R21, R4 ;  /* 0x0000000400157213 */ /* 0x000fe20000000000 */
[----:B------:R-:W-:Y:S01]  /*02b0*/  IMAD R15, R15, R12, R7 ;  /* 0x0000000c0f0f7224 */ /* 0x000fe200078e0207 */
[C---:B------:R-:W-:Y:S01]  /*02c0*/  PRMT R8, R9.reuse, 0x9991, RZ ;  /* 0x0000999109087816 */ /* 0x040fe200000000ff */
[----:B------:R-:W-:Y:S01]  /*02d0*/  IMAD.HI.U32 R13, R18, R5, RZ ;  /* 0x00000005120d7227 */ /* 0x000fe200078e00ff */
[C---:B------:R-:W-:Y:S02]  /*02e0*/  PRMT R10, R9.reuse, 0xaaa2, RZ ;  /* 0x0000aaa2090a7816 */ /* 0x040fe400000000ff */
[----:B------:R-:W-:Y:S01]  /*02f0*/  ISETP.GT.U32.AND P1, PT, R2, R15, PT ;  /* 0x0000000f0200720c */ /* 0x000fe20003f24070 */
[----:B------:R-:W-:Y:S01]  /*0300*/  IMAD.HI.U32 R7, R18, R19, RZ ;  /* 0x0000001312077227 */ /* 0x000fe200078e00ff */
[----:B------:R-:W-:-:S02]  /*0310*/  PRMT R20, R9, 0xbbb3, RZ ;  /* 0x0000bbb309147816 */ /* 0x000fc400000000ff */
[----:B------:R-:W-:Y:S01]  /*0320*/  ISETP.GE.AND P4, PT, R14, RZ, PT ;  /* 0x000000ff0e00720c */ /* 0x000fe20003f86270 */
[-C--:B------:R-:W-:Y:S02]  /*0330*/  IMAD R13, R13, R12.reuse, R5 ;  /* 0x0000000c0d0d7224 */ /* 0x080fe400078e0205 */
[----:B------:R-:W-:Y:S01]  /*0340*/  IMAD R7, R7, R12, R19 ;  /* 0x0000000c07077224 */ /* 0x000fe200078e0213 */
[----:B------:R-:W-:Y:S01]  /*0350*/  IABS R19, R11 ;  /* 0x0000000b00137213 */ /* 0x000fe20000000000 */
[----:B------:R-:W-:Y:S01]  /*0360*/  IMAD.HI.U32 R5, R18, R21, RZ ;  /* 0x0000001512057227 */ /* 0x000fe200078e00ff */
[C---:B------:R-:W-:Y:S02]  /*0370*/  ISETP.GT.U32.AND P0, PT, R2.reuse, R13, PT ;  /* 0x0000000d0200720c */ /* 0x040fe40003f04070 */
[----:B------:R-:W-:Y:S01]  /*0380*/  ISETP.GT.U32.AND P6, PT, R2, R7, PT ;  /* 0x000000070200720c */ /* 0x000fe20003fc4070 */
[----:B------:R-:W-:-:S04]  /*0390*/  IMAD.HI.U32 R25, R18, R19, RZ ;  /* 0x0000001312197227 */ /* 0x000fc800078e00ff */
[-C--:B------:R-:W-:Y:S02]  /*03a0*/  IMAD R25, R25, R12.reuse, R19 ;  /* 0x0000000c19197224 */ /* 0x080fe400078e0213 */
[----:B------:R-:W-:Y:S01]  /*03b0*/  IMAD R5, R5, R12, R21 ;  /* 0x0000000c05057224 */ /* 0x000fe200078e0215 */
[----:B------:R-:W-:Y:S01]  /*03c0*/  IABS R21, R8 ;  /* 0x0000000800157213 */ /* 0x000fe20000000000 */
[----:B------:R-:W-:Y:S01]  /*03d0*/  IMAD.MOV.U32 R9, RZ, RZ, R10 ;  /* 0x000000ffff097224 */ /* 0x000fe200078e000a */
[C---:B------:R-:W-:Y:S01]  /*03e0*/  ISETP.GT.U32.AND P2, PT, R2.reuse, R25, PT ;  /* 0x000000190200720c */ /* 0x040fe20003f44070 */
[--C-:B------:R-:W-:Y:S01]  /*03f0*/  @!P0 IMAD.IADD R13, R13, 0x1, -R2.reuse ;  /* 0x000000010d0d8824 */ /* 0x100fe200078e0a02 */
[----:B------:R-:W-:Y:S01]  /*0400*/  ISETP.GT.U32.AND P0, PT, R2, R5, PT ;  /* 0x000000050200720c */ /* 0x000fe20003f04070 */
[----:B------:R-:W-:Y:S01]  /*0410*/  @!P1 IMAD.IADD R15, R15, 0x1, -R2 ;  /* 0x000000010f0f9824 */ /* 0x000fe200078e0a02 */
[----:B------:R-:W-:Y:S01]  /*0420*/  IABS R27, R9 ;  /* 0x00000009001b7213 */ /* 0x000fe20000000000 */
[----:B------:R-:W-:Y:S01]  /*0430*/  IMAD.HI.U32 R23, R18, R21, RZ ;  /* 0x0000001512177227 */ /* 0x000fe200078e00ff */
[----:B------:R-:W-:-:S02]  /*0440*/  ISETP.GT.U32.AND P1, PT, R2, R13, PT ;  /* 0x0000000d0200720c */ /* 0x000fc40003f24070 */
[----:B------:R-:W-:Y:S01]  /*0450*/  ISETP.GT.U32.AND P3, PT, R2, R15, PT ;  /* 0x0000000f0200720c */ /* 0x000fe20003f64070 */
[----:B------:R-:W-:Y:S02]  /*0460*/  IMAD.MOV.U32 R10, RZ, RZ, R20 ;  /* 0x000000ffff0a7224 */ /* 0x000fe400078e0014 */
[----:B------:R-:W-:Y:S02]  /*0470*/  IMAD R23, R23, R12, R21 ;  /* 0x0000000c17177224 */ /* 0x000fe400078e0215 */
[----:B------:R-:W-:Y:S01]  /*0480*/  IMAD.HI.U32 R19, R18, R27, RZ ;  /* 0x0000001b12137227 */ /* 0x000fe200078e00ff */
[----:B------:R-:W-:Y:S02]  /*0490*/  IABS R29, R10 ;  /* 0x0000000a001d7213 */ /* 0x000fe40000000000 */
[----:B------:R-:W-:Y:S01]  /*04a0*/  ISETP.GT.U32.AND P5, PT, R2, R23, PT ;  /* 0x000000170200720c */ /* 0x000fe20003fa4070 */
[----:B------:R-:W-:Y:S01]  /*04b0*/  IMAD R19, R19, R12, R27 ;  /* 0x0000000c13137224 */ /* 0x000fe200078e021b */
[----:B------:R-:W-:Y:S01]  /*04c0*/  @!P2 IADD3 R25, R25, -R2, RZ ;  /* 0x800000021919a210 */ /* 0x000fe20007ffe0ff */
[----:B------:R-:W-:-:S03]  /*04d0*/  IMAD.HI.U32 R21, R18, R29, RZ ;  /* 0x0000001d12157227 */ /* 0x000fc600078e00ff */
[C---:B------:R-:W-:Y:S01]  /*04e0*/  ISETP.GT.U32.AND P2, PT, R2.reuse, R25, PT ;  /* 0x000000190200720c */ /* 0x040fe20003f44070 */
[----:B------:R-:W-:Y:S02]  /*04f0*/  IMAD R21, R21, R12, R29 ;  /* 0x0000000c15157224 */ /* 0x000fe400078e021d */
[--C-:B------:R-:W-:Y:S02]  /*0500*/  @!P1 IMAD.IADD R13, R13, 0x1, -R2.reuse ;  /* 0x000000010d0d9824 */ /* 0x100fe400078e0a02 */
[--C-:B------:R-:W-:Y:S01]  /*0510*/  @!P3 IMAD.IADD R15, R15, 0x1, -R2.reuse ;  /* 0x000000010f0fb824 */ /* 0x100fe200078e0a02 */
[----:B------:R-:W-:Y:S01]  /*0520*/  ISETP.GT.U32.AND P3, PT, R2, R19, PT ;  /* 0x000000130200720c */ /* 0x000fe20003f64070 */
[--C-:B------:R-:W-:Y:S01]  /*0530*/  @!P6 IMAD.IADD R7, R7, 0x1, -R2.reuse ;  /* 0x000000010707e824 */ /* 0x100fe200078e0a02 */
[----:B------:R-:W-:Y:S01]  /*0540*/  ISETP.GE.AND P6, PT, R16, RZ, PT ;  /* 0x000000ff1000720c */ /* 0x000fe20003fc6270 */
[----:B------:R-:W-:Y:S01]  /*0550*/  @!P4 IMAD.MOV R13, RZ, RZ, -R13 ;  /* 0x000000ffff0dc224 */ /* 0x000fe200078e0a0d */
[----:B------:R-:W-:Y:S01]  /*0560*/  ISETP.GT.U32.AND P4, PT, R2, R21, PT ;  /* 0x000000150200720c */ /* 0x000fe20003f84070 */
[----:B------:R-:W-:-:S02]  /*0570*/  @!P5 IMAD.IADD R23, R23, 0x1, -R2 ;  /* 0x000000011717d824 */ /* 0x000fc400078e0a02 */
[--C-:B------:R-:W-:Y:S01]  /*0580*/  @!P0 IMAD.IADD R5, R5, 0x1, -R2.reuse ;  /* 0x0000000105058824 */ /* 0x100fe200078e0a02 */
[C---:B------:R-:W-:Y:S01]  /*0590*/  ISETP.GT.U32.AND P0, PT, R2.reuse, R7, PT ;  /* 0x000000070200720c */ /* 0x040fe20003f04070 */
[--C-:B------:R-:W-:Y:S01]  /*05a0*/  @!P2 IMAD.IADD R25, R25, 0x1, -R2.reuse ;  /* 0x000000011919a824 */ /* 0x100fe200078e0a02 */
[C---:B------:R-:W-:Y:S02]  /*05b0*/  ISETP.GT.U32.AND P5, PT, R2.reuse, R23, PT ;  /* 0x000000170200720c */ /* 0x040fe40003fa4070 */
[----:B------:R-:W-:Y:S01]  /*05c0*/  ISETP.GE.AND P2, PT, R11, RZ, PT ;  /* 0x000000ff0b00720c */ /* 0x000fe20003f46270 */
[--C-:B------:R-:W-:Y:S01]  /*05d0*/  @!P3 IMAD.IADD R19, R19, 0x1, -R2.reuse ;  /* 0x000000011313b824 */ /* 0x100fe200078e0a02 */
[----:B------:R-:W-:Y:S01]  /*05e0*/  ISETP.GT.U32.AND P1, PT, R2, R5, PT ;  /* 0x000000050200720c */ /* 0x000fe20003f24070 */
[----:B------:R-:W-:Y:S01]  /*05f0*/  @!P6 IMAD.MOV R15, RZ, RZ, -R15 ;  /* 0x000000ffff0fe224 */ /* 0x000fe200078e0a0f */
[----:B------:R-:W-:Y:S01]  /*0600*/  ISETP.GE.AND P3, PT, R8, RZ, PT ;  /* 0x000000ff0800720c */ /* 0x000fe20003f66270 */
[----:B------:R-:W-:Y:S01]  /*0610*/  @!P4 IMAD.IADD R21, R21, 0x1, -R2 ;  /* 0x000000011515c824 */ /* 0x000fe200078e0a02 */
[----:B------:R-:W-:-:S02]  /*0620*/  ISETP.GT.U32.AND P4, PT, R2, R19, PT ;  /* 0x000000130200720c */ /* 0x000fc40003f84070 */
[----:B------:R-:W-:Y:S01]  /*0630*/  ISETP.NE.AND P6, PT, R17, RZ, PT ;  /* 0x000000ff1100720c */ /* 0x000fe20003fc5270 */
[--C-:B------:R-:W-:Y:S01]  /*0640*/  @!P0 IMAD.IADD R7, R7, 0x1, -R2.reuse ;  /* 0x0000000107078824 */ /* 0x100fe200078e0a02 */
[----:B------:R-:W-:Y:S01]  /*0650*/  ISETP.GE.AND P0, PT, R6, RZ, PT ;  /* 0x000000ff0600720c */ /* 0x000fe20003f06270 */
[----:B------:R-:W-:Y:S01]  /*0660*/  @!P5 IMAD.IADD R23, R23, 0x1, -R2 ;  /* 0x000000011717d824 */ /* 0x000fe200078e0a02 */
[----:B------:R-:W-:Y:S01]  /*0670*/  ISETP.GT.U32.AND P5, PT, R2, R21, PT ;  /* 0x000000150200720c */ /* 0x000fe20003fa4070 */
[----:B------:R-:W-:Y:S01]  /*0680*/  @!P2 IMAD.MOV R25, RZ, RZ, -R25 ;  /* 0x000000ffff19a224 */ /* 0x000fe200078e0a19 */
[----:B------:R-:W-:Y:S02]  /*0690*/  ISETP.GE.AND P2, PT, R9, RZ, PT ;  /* 0x000000ff0900720c */ /* 0x000fe40003f46270 */
[----:B------:R-:W-:Y:S01]  /*06a0*/  @!P1 IADD3 R5, R5, -R2, RZ ;  /* 0x8000000205059210 */ /* 0x000fe20007ffe0ff */
[----:B------:R-:W-:Y:S01]  /*06b0*/  @!P3 IMAD.MOV R23, RZ, RZ, -R23 ;  /* 0x000000ffff17b224 */ /* 0x000fe200078e0a17 */
[----:B------:R-:W-:-:S02]  /*06c0*/  ISETP.GE.AND P1, PT, R4, RZ, PT ;  /* 0x000000ff0400720c */ /* 0x000fc40003f26270 */
[----:B------:R-:W-:Y:S02]  /*06d0*/  ISETP.GE.AND P3, PT, R10, RZ, PT ;  /* 0x000000ff0a00720c */ /* 0x000fe40003f66270 */
[----:B------:R-:W-:Y:S01]  /*06e0*/  @!P4 IADD3 R19, R19, -R2, RZ ;  /* 0x800000021313c210 */ /* 0x000fe20007ffe0ff */
[----:B------:R-:W-:Y:S01]  /*06f0*/  @!P0 IMAD.MOV R7, RZ, RZ, -R7 ;  /* 0x000000ffff078224 */ /* 0x000fe200078e0a07 */
[----:B------:R-:W-:Y:S01]  /*0700*/  LOP3.LUT R4, RZ, R3, RZ, 0x33, !PT ;  /* 0x00000003ff047212 */ /* 0x000fe200078e33ff */
[----:B------:R-:W-:Y:S02]  /*0710*/  @!P5 IMAD.IADD R21, R21, 0x1, -R2 ;  /* 0x000000011515d824 */ /* 0x000fe400078e0a02 */
[----:B------:R-:W-:Y:S01]  /*0720*/  @!P2 IMAD.MOV R19, RZ, RZ, -R19 ;  /* 0x000000ffff13a224 */ /* 0x000fe200078e0a13 */
[C---:B------:R-:W-:Y:S01]  /*0730*/  SEL R6, R4.reuse, R13, !P6 ;  /* 0x0000000d04067207 */ /* 0x040fe20007000000 */
[----:B------:R-:W-:Y:S01]  /*0740*/  IMAD.U32 R2, RZ, RZ, UR5 ;  /* 0x00000005ff027e24 */ /* 0x000fe2000f8e00ff */
[C---:B------:R-:W-:Y:S01]  /*0750*/  SEL R15, R4.reuse, R15, !P6 ;  /* 0x0000000f040f7207 */ /* 0x040fe20007000000 */
[----:B------:R-:W-:Y:S01]  /*0760*/  @!P1 IMAD.MOV R5, RZ, RZ, -R5 ;  /* 0x000000ffff059224 */ /* 0x000fe200078e0a05 */
[C---:B------:R-:W-:Y:S01]  /*0770*/  SEL R8, R4.reuse, R25, !P6 ;  /* 0x0000001904087207 */ /* 0x040fe20007000000 */
[----:B------:R-:W-:Y:S01]  /*0780*/  IMAD.U32 R3, RZ, RZ, UR6 ;  /* 0x00000006ff037e24 */ /* 0x000fe2000f8e00ff */
[----:B------:R-:W-:-:S02]  /*0790*/  SEL R23, R4, R23, !P6 ;  /* 0x0000001704177207 */ /* 0x000fc40007000000 */
[----:B------:R-:W-:Y:S01]  /*07a0*/  PRMT R6, R15, 0x7604, R6 ;  /* 0x000076040f067816 */ /* 0x000fe20000000006 */
[----:B------:R-:W-:Y:S01]  /*07b0*/  IMAD.WIDE R2, R0, 0x4, R2 ;  /* 0x0000000400027825 */ /* 0x000fe200078e0202 */
[C---:B------:R-:W-:Y:S02]  /*07c0*/  SEL R7, R4.reuse, R7, !P6 ;  /* 0x0000000704077207 */ /* 0x040fe40007000000 */
[----:B------:R-:W-:Y:S02]  /*07d0*/  PRMT R8, R23, 0x7604, R8 ;  /* 0x0000760417087816 */ /* 0x000fe40000000008 */
[----:B------:R-:W-:Y:S02]  /*07e0*/  @!P3 IADD3 R21, -R21, RZ, RZ ;  /* 0x000000ff1515b210 */ /* 0x000fe40007ffe1ff */
[----:B------:R-:W-:Y:S02]  /*07f0*/  SEL R19, R4, R19, !P6 ;  /* 0x0000001304137207 */ /* 0x000fe40007000000 */
[----:B------:R-:W-:-:S02]  /*0800*/  PRMT R6, R7, 0x7054, R6 ;  /* 0x0000705407067816 */ /* 0x000fc40000000006 */
[C---:B------:R-:W-:Y:S02]  /*0810*/  SEL R5, R4.reuse, R5, !P6 ;  /* 0x0000000504057207 */ /* 0x040fe40007000000 */
[----:B------:R-:W-:Y:S02]  /*0820*/  SEL R4, R4, R21, !P6 ;  /* 0x0000001504047207 */ /* 0x000fe40007000000 */
[----:B------:R-:W-:Y:S02]  /*0830*/  PRMT R7, R19, 0x7054, R8 ;  /* 0x0000705413077816 */ /* 0x000fe40000000008 */
[----:B------:R-:W-:Y:S02]  /*0840*/  PRMT R5, R5, 0x654, R6 ;  /* 0x0000065405057816 */ /* 0x000fe40000000006 */
[----:B------:R-:W-:-:S03]  /*0850*/  PRMT R7, R4, 0x654, R7 ;  /* 0x0000065404077816 */ /* 0x000fc60000000007 */
[----:B------:R-:W-:Y:S04]  /*0860*/  STG.E desc[UR8][R2.64], R5 ;  /* 0x0000000502007986 */ /* 0x000fe8000c101908 */
[----:B------:R-:W-:Y:S01]  /*0870*/  STG.E desc[UR8][R2.64+0x200], R7 ;  /* 0x0002000702007986 */ /* 0x000fe2000c101908 */
[----:B------:R-:W-:Y:S05]  /*0880*/  EXIT ;  /* 0x000000000000794d */ /* 0x000fea0003800000 */
.L_x_25371:
        /* <DEDUP_REMOVED lines=11> */
[C---:B------:R-:W-:Y:S01]  /*0940*/  @!P6 VIADD R27, R0.reuse, UR4 ;  /* 0x00000004001bec36 */ /* 0x040fe20008000000 */
[----:B------:R-:W-:Y:S01]  /*0950*/  @!P6 IADD3 R0, R0, 0x80, RZ ;  /* 0x000000800000e810 */ /* 0x000fe20007ffe0ff */
[----:B------:R-:W1:Y:S03]  /*0960*/  @!P6 LDC.64 R4, c[0x0][0x220] ;  /* 0x00008800ff04eb82 */ /* 0x000e660000000a00 */
[----:B------:R-:W-:Y:S02]  /*0970*/  ISETP.GE.AND P4, PT, R0, R7, PT ;  /* 0x000000070000720c */ /* 0x000fe40003f86270 */
[----:B0-----:R-:W-:-:S05]  /*0980*/  @!P5 IADD3 R24, P1, R25, R12, RZ ;  /* 0x0000000c1918d210 */ /* 0x001fca0007f3e0ff */
[----:B------:R-:W-:-:S05]  /*0990*/  @!P5 IMAD.X R25, RZ, RZ, R13, P1 ;  /* 0x000000ffff19d224 */ /* 0x000fca00008e060d */
[----:B------:R-:W5:Y:S01]  /*09a0*/  @!P5 LDG.E.S8 R18, desc[UR8][R24.64] ;  /* 0x000000081812d981 */ /* 0x000f62000c1e1300 */
        /* <DEDUP_REMOVED lines=8> */
[C---:B------:R-:W-:Y:S01]  /*0a30*/  @!P2 IADD3 R9, R0.reuse, UR4, RZ ;  /* 0x000000040009ac10 */ /* 0x040fe2000fffe0ff */
[----:B------:R-:W-:-:S05]  /*0a40*/  @!P2 VIADD R0, R0, 0x80 ;  /* 0x000000800000a836 */ /* 0x000fca0000000000 */
[----:B------:R-:W-:Y:S02]  /*0a50*/  ISETP.GE.AND P1, PT, R0, R7, PT ;  /* 0x000000070000720c */ /* 0x000fe40003f26270 */
[----:B-1----:R-:W-:Y:S01]  /*0a60*/  @!P6 IADD3 R26, P5, R27, R4, RZ ;  /* 0x000000041b1ae210 */ /* 0x002fe20007fbe0ff */
[----:B------:R-:W-:-:S04]  /*0a70*/  IMAD.MOV.U32 R6, RZ, RZ, RZ ;  /* 0x000000ffff067224 */ /* 0x000fc800078e00ff */
[----:B------:R-:W-:-:S05]  /*0a80*/  @!P6 IMAD.X R27, RZ, RZ, R5, P5 ;  /* 0x000000ffff1be224 */ /* 0x000fca00028e0605 */
[----:B------:R-:W5:Y:S01]  /*0a90*/  @!P6 LDG.E.S8 R6, desc[UR8][R26.64] ;  /* 0x000000081a06e981 */ /* 0x000f62000c1e1300 */
[C---:B------:R-:W-:Y:S02]  /*0aa0*/  @!P1 VIADD R23, R0.reuse, UR4 ;  /* 0x0000000400179c36 */ /* 0x040fe40008000000 */
        /* <DEDUP_REMOVED lines=8> */
[----:B------:R-:W1:Y:S02]  /*0b30*/  @!P1 LDC.64 R10, c[0x0][0x220] ;  /* 0x00008800ff0a9b82 */ /* 0x000e640000000a00 */
[----:B------:R-:W-:-:S05]  /*0b40*/  @!P3 IADD3.X R21, RZ, R21, RZ, P4, !PT ;  /* 0x00000015ff15b210 */ /* 0x000fca00027fe4ff */
[----:B------:R2:W5:Y:S01]  /*0b50*/  @!P3 LDG.E.S8 R4, desc[UR8][R20.64] ;  /* 0x000000081404b981 */ /* 0x000562000c1e1300 */
[----:B------:R-:W3:Y:S08]  /*0b60*/  @!P5 LDC.64 R2, c[0x0][0x220] ;  /* 0x00008800ff02db82 */ /* 0x000ef00000000a00 */
[----:B--2---:R-:W2:Y:S01]  /*0b70*/  @!P0 LDC.64 R20, c[0x0][0x220] ;  /* 0x00008800ff148b82 */ /* 0x004ea20000000a00 */
[----:B0-----:R-:W-:Y:S01]  /*0b80*/  @!P2 IADD3 R14, P6, R9, R14, RZ ;  /* 0x0000000e090ea210 */ /* 0x001fe20007fde0ff */
[----:B------:R-:W-:Y:S01]  /*0b90*/  @!P5 VIADD R9, R0, UR4 ;  /* 0x000000040009dc36 */ /* 0x000fe20008000000 */
[----:B-1----:R-:W-:-:S05]  /*0ba0*/  @!P1 IADD3 R10, P4, R23, R10, RZ ;  /* 0x0000000a170a9210 */ /* 0x002fca0007f9e0ff */
[----:B------:R-:W-:Y:S01]  /*0bb0*/  @!P1 IMAD.X R11, RZ, RZ, R11, P4 ;  /* 0x000000ffff0b9224 */ /* 0x000fe200020e060b */
[----:B---3--:R-:W-:Y:S01]  /*0bc0*/  @!P5 IADD3 R12, P3, R9, R2, RZ ;  /* 0x00000002090cd210 */ /* 0x008fe20007f7e0ff */
[----:B------:R-:W-:-:S06]  /*0bd0*/  IMAD.MOV.U32 R9, RZ, RZ, RZ ;  /* 0x000000ffff097224 */ /* 0x000fcc00078e00ff */
[----:B------:R-:W5:Y:S01]  /*0be0*/  @!P1 LDG.E.S8 R9, desc[UR8][R10.64] ;  /* 0x000000080a099981 */ /* 0x000f62000c1e1300 */
[----:B--2---:R-:W-:Y:S01]  /*0bf0*/  @!P0 IADD3 R20, P1, R19, R20, RZ ;  /* 0x0000001413148210 */ /* 0x004fe20007f3e0ff */
[----:B------:R-:W-:Y:S01]  /*0c00*/  IMAD.MOV.U32 R16, RZ, RZ, RZ ;  /* 0x000000ffff107224 */ /* 0x000fe200078e00ff */
[----:B------:R-:W-:Y:S02]  /*0c10*/  PRMT R19, RZ, 0x7610, R19 ;  /* 0x00007610ff137816 */ /* 0x000fe40000000013 */
[----:B------:R-:W-:Y:S01]  /*0c20*/  @!P5 IADD3.X R13, RZ, R3, RZ, P3, !PT ;  /* 0x00000003ff0dd210 */ /* 0x000fe20001ffe4ff */
[----:B------:R-:W-:Y:S01]  /*0c30*/  @!P0 IMAD.X R21, RZ, RZ, R21, P1 ;  /* 0x000000ffff158224 */ /* 0x000fe200008e0615 */
[----:B------:R-:W0:Y:S03]  /*0c40*/  @!P0 LDC.64 R2, c[0x0][0x218] ;  /* 0x00008600ff028b82 */ /* 0x000e260000000a00 */
[----:B------:R-:W5:Y:S04]  /*0c50*/  @!P5 LDG.E.S8 R16, desc[UR8][R12.64] ;  /* 0x000000080c10d981 */ /* 0x000f68000c1e1300 */
[----:B------:R-:W5:Y:S01]  /*0c60*/  @!P0 LDG.E.U8 R19, desc[UR8][R20.64] ;  /* 0x0000000814138981 */ /* 0x000f62000c1e1100 */
[----:B------:R-:W-:-:S02]  /*0c70*/  IMAD.MOV.U32 R0, RZ, RZ, RZ ;  /* 0x000000ffff007224 */ /* 0x000fc400078e00ff */
[----:B------:R-:W-:Y:S01]  /*0c80*/  @!P2 IMAD.X R15, RZ, RZ, R15, P6 ;  /* 0x000000ffff0fa224 */ /* 0x000fe200030e060f */
[----:B------:R-:W-:Y:S04]  /*0c90*/  BSSY B0, `(.L_x_25372) ;  /* 0x000001c000007945 */ /* 0x000fe80003800000 */
        /* <DEDUP_REMOVED lines=9> */
[----:B-1----:R-:W-:Y:S01]  /*0d30*/  VIADD R11, R13, 0xffffffe ;  /* 0x0ffffffe0d0b7836 */ /* 0x002fe20000000000 */
[----:B------:R-:W-:-:S04]  /*0d40*/  IABS R13, R14 ;  /* 0x0000000e000d7213 */ /* 0x000fc80000000000 */
[----:B------:R-:W-:Y:S01]  /*0d50*/  IADD3 R13, RZ, -R13, RZ ;  /* 0x8000000dff0d7210 */ /* 0x000fe20007ffe0ff */
[----:B------:R-:W1:Y:S02]  /*0d60*/  F2I.FTZ.U32.TRUNC.NTZ R11, R11 ;  /* 0x0000000b000b7305 */ /* 0x000e64000021f000 */
        /* <DEDUP_REMOVED lines=14> */
.L_x_25373:
[----:B------:R-:W-:Y:S05]  /*0e50*/  BSYNC B0 ;  /* 0x0000000000007941 */ /* 0x000fea0003800000 */
.L_x_25372:
        /* <DEDUP_REMOVED lines=14> */
[----:B-1----:R-:W-:Y:S01]  /*0f40*/  IMAD.MOV.U32 R10, RZ, RZ, RZ ;  /* 0x000000ffff0a7224 */ /* 0x002fe200078e00ff */
[----:B--2---:R-:W-:-:S05]  /*0f50*/  IADD3 R19, RZ, -R11, RZ ;  /* 0x8000000bff137210 */ /* 0x004fca0007ffe0ff */
        /* <DEDUP_REMOVED lines=12> */
.L_x_25375:
[----:B------:R-:W-:Y:S05]  /*1020*/  BSYNC B0 ;  /* 0x0000000000007941 */ /* 0x000fea0003800000 */
.L_x_25374:
[C---:B------:R-:W-:Y:S01]  /*1030*/  VIADD R10, R8.reuse, 0x100 ;  /* 0x00000100080a7836 */ /* 0x040fe20000000000 */
[----:B------:R-:W-:Y:S01]  /*1040*/  BSSY B0, `(.L_x_25376) ;  /* 0x0000028000007945 */ /* 0x000fe20003800000 */
[C---:B-----5:R-:W-:Y:S02]  /*1050*/  VIADD R18, R8.reuse, 0x180 ;  /* 0x0000018008127836 */ /* 0x060fe40000000000 */
[----:B------:R-:W-:Y:S01]  /*1060*/  VIADD R20, R8, 0x200 ;  /* 0x0000020008147836 */ /* 0x000fe20000000000 */
[-C--:B------:R-:W-:Y:S01]  /*1070*/  ISETP.GE.AND P6, PT, R10, R7.reuse, PT ;  /* 0x000000070a00720c */ /* 0x080fe20003fc6270 */
[----:B------:R-:W-:Y:S01]  /*1080*/  @!P0 VIADD R11, R8, UR4 ;  /* 0x00000004080b8c36 */ /* 0x000fe20008000000 */
[-C--:B------:R-:W-:Y:S01]  /*1090*/  ISETP.GE.AND P5, PT, R18, R7.reuse, PT ;  /* 0x000000071200720c */ /* 0x080fe20003fa6270 */
[----:B------:R-:W-:Y:S01]  /*10a0*/  VIADD R18, R8, 0x300 ;  /* 0x0000030008127836 */ /* 0x000fe20000000000 */
[----:B------:R-:W-:Y:S01]  /*10b0*/  ISETP.GE.AND P1, PT, R20, R7, PT ;  /* 0x000000071400720c */ /* 0x000fe20003f26270 */
[----:B------:R-:W-:Y:S01]  /*10c0*/  VIADD R20, R8, 0x380 ;  /* 0x0000038008147836 */ /* 0x000fe20000000000 */
[----:B0-----:R-:W-:-:S02]  /*10d0*/  @!P0 IADD3 R2, P4, R11, R2, RZ ;  /* 0x000000020b028210 */ /* 0x001fc40007f9e0ff */
[----:B------:R-:W-:Y:S02]  /*10e0*/  IADD3 R10, R8, 0x280, RZ ;  /* 0x00000280080a7810 */ /* 0x000fe40007ffe0ff */
[-C--:B------:R-:W-:Y:S01]  /*10f0*/  ISETP.GE.AND P3, PT, R18, R7.reuse, PT ;  /* 0x000000071200720c */ /* 0x080fe20003f66270 */
[----:B------:R-:W-:Y:S01]  /*1100*/  @!P0 IMAD.X R3, RZ, RZ, R3, P4 ;  /* 0x000000ffff038224 */ /* 0x000fe200020e0603 */
        /* <DEDUP_REMOVED lines=27> */
.L_x_25377:
[----:B------:R-:W-:Y:S05]  /*12c0*/  BSYNC B0 ;  /* 0x0000000000007941 */ /* 0x000fea0003800000 */
.L_x_25376:
[----:B------:R-:W-:Y:S04]  /*12d0*/  BSSY B0, `(.L_x_25378) ;  /* 0x000001a000007945 */ /* 0x000fe80003800000 */
[----:B------:R-:W-:Y:S05]  /*12e0*/  @P5 BRA `(.L_x_25379) ;  /* 0x0000000000605947 */ /* 0x000fea0003800000 */
[-C--:B------:R-:W-:Y:S02]  /*12f0*/  IABS R15, R14.reuse ;  /* 0x0000000e000f7213 */ /* 0x080fe40000000000 */
        /* <DEDUP_REMOVED lines=20> */
[----:B------:R-:W-:-:S04]  /*1440*/  IMAD.MOV.U32 R15, RZ, RZ, R10 ;  /* 0x000000ffff0f7224 */ /* 0x000fc800078e000a */
[----:B------:R-:W-:-:S06]  /*1450*/  @!P5 IMAD.MOV R15, RZ, RZ, -R15 ;  /* 0x000000ffff0fd224 */ /* 0x000fcc00078e0a0f */
[----:B------:R-:W-:-:S07]  /*1460*/  @!P6 LOP3.LUT R15, RZ, R14, RZ, 0x33, !PT ;  /* 0x0000000eff0fe212 */ /* 0x000fce00078e33ff */
.L_x_25379:
[----:B------:R-:W-:Y:S05]  /*1470*/  BSYNC B0 ;  /* 0x0000000000007941 */ /* 0x000fea0003800000 */
.L_x_25378:
        /* <DEDUP_REMOVED lines=25> */
.L_x_25381:
[----:B------:R-:W-:Y:S05]  /*1610*/  BSYNC B0 ;  /* 0x0000000000007941 */ /* 0x000fea0003800000 */
.L_x_25380:
        /* <DEDUP_REMOVED lines=26> */
.L_x_25383:
[----:B------:R-:W-:Y:S05]  /*17c0*/  BSYNC B0 ;  /* 0x0000000000007941 */ /* 0x000fea0003800000 */
.L_x_25382:
        /* <DEDUP_REMOVED lines=26> */
.L_x_25385:
[----:B------:R-:W-:Y:S05]  /*1970*/  BSYNC B0 ;  /* 0x0000000000007941 */ /* 0x000fea0003800000 */
.L_x_25384:
        /* <DEDUP_REMOVED lines=25> */
.L_x_25387:
[----:B------:R-:W-:Y:S05]  /*1b10*/  BSYNC B0 ;  /* 0x0000000000007941 */ /* 0x000fea0003800000 */
.L_x_25386:
[----:B------:R-:W-:Y:S01]  /*1b20*/  @!P0 VIADD R8, R8, 0x80 ;  /* 0x0000008008088836 */ /* 0x000fe20000000000 */
        /* <DEDUP_REMOVED lines=19> */
.L_x_25390:
        /* <DEDUP_REMOVED lines=8> */
.L_x_25391:
        /* <DEDUP_REMOVED lines=8> */
.L_x_25392:
        /* <DEDUP_REMOVED lines=9> */
.L_x_25393:
[----:B------:R-:W-:Y:S05]  /*1df0*/  BSYNC B1 ;  /* 0x0000000000017941 */ /* 0x000fea0003800000 */
.L_x_25389:
[----:B------:R-:W-:-:S13]  /*1e00*/  ISETP.GE.AND P0, PT, R8, R7, PT ;  /* 0x000000070800720c */ /* 0x000fda0003f06270 */
[----:B------:R-:W3:Y:S01]  /*1e10*/  @!P0 LDC.64 R10, c[0x0][0x218] ;  /* 0x00008600ff0a8b82 */ /* 0x000ee20000000a00 */
[C---:B012---:R-:W-:Y:S01]  /*1e20*/  @!P0 IADD3 R3, R8.reuse, UR4, RZ ;  /* 0x0000000408038c10 */ /* 0x047fe2000fffe0ff */
[----:B------:R-:W-:-:S03]  /*1e30*/  @!P0 VIADD R8, R8, 0x80 ;  /* 0x0000008008088836 */ /* 0x000fc60000000000 */
[----:B---3--:R-:W-:-:S05]  /*1e40*/  @!P0 IADD3 R2, P1, R3, R10, RZ ;  /* 0x0000000a03028210 */ /* 0x008fca0007f3e0ff */
[----:B------:R-:W-:-:S05]  /*1e50*/  @!P0 IMAD.X R3, RZ, RZ, R11, P1 ;  /* 0x000000ffff038224 */ /* 0x000fca00008e060b */
[----:B------:R2:W-:Y:S03]  /*1e60*/  @!P0 STG.E.U8 desc[UR8][R2.64], R9 ;  /* 0x0000000902008986 */ /* 0x0005e6000c101108 */
.L_x_25394:
[----:B------:R-:W-:Y:S05]  /*1e70*/  BSYNC B0 ;  /* 0x0000000000007941 */ /* 0x000fea0003800000 */
.L_x_25388:
        /* <DEDUP_REMOVED lines=9> */
.L_x_25395:
        /* <DEDUP_REMOVED lines=15> */
.L_x_57456:


//--------------------- .text._ZN2at6native29vectorized_elementwise_kernelILi8ENS0_13BUnaryFunctorIaaaZZZNS0_16fmod_kernel_cudaERNS_18TensorIteratorBaseEENKUlvE_clEvENKUlvE0_clEvEUlaaE_EESt5arrayIPcLm2EEEEviT0_T1_ --------------------------
	.section	.text._ZN2at6native29vectorized_elementwise_kernelILi8ENS0_13BUnaryFunctorIaaaZZZNS0_16fmod_kernel_cudaERNS_18TensorIteratorBaseEENKUlvE_clEvENKUlvE0_clEvEUlaaE_EESt5arrayIPcLm2EEEEviT0_T1_,"ax",@progbits
	.align	128
        .global         _ZN2at6native29vectorized_elementwise_kernelILi8ENS0_13BUnaryFunctorIaaaZZZNS0_16fmod_kernel_cudaERNS_18TensorIteratorBaseEENKUlvE_clEvENKUlvE0_clEvEUlaaE_EESt5arrayIPcLm2EEEEviT0_T1_
        .type           _ZN2at6native29vectorized_elementwise_kernelILi8ENS0_13BUnaryFunctorIaaaZZZNS0_16fmod_kernel_cudaERNS_18TensorIteratorBaseEENKUlvE_clEvENKUlvE0_clEvEUlaaE_EESt5arrayIPcLm2EEEEviT0_T1_,@function
        .size           _ZN2at6native29vectorized_elementwise_kernelILi8ENS0_13BUnaryFunctorIaaaZZZNS0_16fmod_kernel_cudaERNS_18TensorIteratorBaseEENKUlvE_clEvENKUlvE0_clEvEUlaaE_EESt5arrayIPcLm2EEEEviT0_T1_,(.L_x_57457 - _ZN2at6native29vectorized_elementwise_kernelILi8ENS0_13BUnaryFunctorIaaaZZZNS0_16fmod_kernel_cudaERNS_18TensorIteratorBaseEENKUlvE_clEvENKUlvE0_clEvEUlaaE_EESt5arrayIPcLm2EEEEviT0_T1_)
        .other          _ZN2at6native29vectorized_elementwise_kernelILi8ENS0_13BUnaryFunctorIaaaZZZNS0_16fmod_kernel_cudaERNS_18TensorIteratorBaseEENKUlvE_clEvENKUlvE0_clEvEUlaaE_EESt5arrayIPcLm2EEEEviT0_T1_,@"STO_CUDA_ENTRY STV_DEFAULT"
_ZN2at6native29vectorized_elementwise_kernelILi8ENS0_13BUnaryFunctorIaaaZZZNS0_16fmod_kernel_cudaERNS_18TensorIteratorBaseEENKUlvE_clEvENKUlvE0_clEvEUlaaE_EESt5arrayIPcLm2EEEEviT0_T1_:
.text._ZN2at6native29vectorized_elementwise_kernelILi8ENS0_13BUnaryFunctorIaaaZZZNS0_16fmod_kernel_cudaERNS_18TensorIteratorBaseEENKUlvE_clEvENKUlvE0_clEvEUlaaE_EESt5arrayIPcLm2EEEEviT0_T1_:
        /* <DEDUP_REMOVED lines=16> */
[----:B------:R-:W-:Y:S01]  /*0100*/  ULDC.64 UR6, c[0x0][0x218] ;  /* 0x0000860000067ab9 */ /* 0x000fe20000000a00 */
[----:B0-----:R-:W-:-:S06]  /*0110*/  IMAD.WIDE.U32 R2, R0, 0x8, R2 ;  /* 0x0000000800027825 */ /* 0x001fcc00078e0002 */
[----:B------:R-:W2:Y:S01]  /*0120*/  LDG.E.64 R2, desc[UR8][R2.64] ;  /* 0x0000000802027981 */ /* 0x000ea2000c1e1b00 */
[-C--:B------:R-:W-:Y:S01]  /*0130*/  IABS R4, R5.reuse ;  /* 0x0000000500047213 */ /* 0x080fe20000000000 */
[----:B------:R-:W-:Y:S01]  /*0140*/  UIADD3 UR5, UP0, UR4, UR6, URZ ;  /* 0x0000000604057290 */ /* 0x000fe2000ff1e03f */
[----:B------:R-:W-:Y:S02]  /*0150*/  IABS R14, R5 ;  /* 0x00000005000e7213 */ /* 0x000fe40000000000 */
[----:B------:R-:W0:Y:S01]  /*0160*/  I2F.RP R6, R4 ;  /* 0x0000000400067306 */ /* 0x000e220000209400 */
[----:B------:R-:W-:-:S07]  /*0170*/  UIADD3.X UR6, URZ, UR7, URZ, UP0, !UPT ;  /* 0x000000073f067290 */ /* 0x000fce00087fe43f */
[----:B0-----:R-:W0:Y:S02]  /*0180*/  MUFU.RCP R6, R6 ;  /* 0x0000000600067308 */ /* 0x001e240000001000 */
[----:B0-----:R-:W-:-:S06]  /*0190*/  VIADD R8, R6, 0xffffffe ;  /* 0x0ffffffe06087836 */ /* 0x001fcc0000000000 */
[----:B------:R0:W1:Y:S02]  /*01a0*/  F2I.FTZ.U32.TRUNC.NTZ R9, R8 ;  /* 0x0000000800097305 */ /* 0x000064000021f000 */
[----:B0-----:R-:W-:Y:S02]  /*01b0*/  IMAD.MOV.U32 R8, RZ, RZ, RZ ;  /* 0x000000ffff087224 */ /* 0x001fe400078e00ff */
[----:B-1----:R-:W-:-:S04]  /*01c0*/  IMAD.MOV R7, RZ, RZ, -R9 ;  /* 0x000000ffff077224 */ /* 0x002fc800078e0a09 */
[----:B------:R-:W-:-:S04]  /*01d0*/  IMAD R7, R7, R4, RZ ;  /* 0x0000000407077224 */ /* 0x000fc800078e02ff */
[----:B------:R-:W-:-:S04]  /*01e0*/  IMAD.HI.U32 R8, R9, R7, R8 ;  /* 0x0000000709087227 */ /* 0x000fc800078e0008 */
[----:B------:R-:W-:Y:S01]  /*01f0*/  IMAD.MOV R7, RZ, RZ, -R14 ;  /* 0x000000ffff077224 */ /* 0x000fe200078e0a0e */
[C---:B--2---:R-:W-:Y:S02]  /*0200*/  LOP3.LUT R13, R2.reuse, 0xffff, RZ, 0xc0, !PT ;  /* 0x0000ffff020d7812 */ /* 0x044fe400078ec0ff */
[----:B------:R-:W-:Y:S02]  /*0210*/  PRMT R14, R2, 0x7732, RZ ;  /* 0x00007732020e7816 */ /* 0x000fe400000000ff */
[----:B------:R-:W-:Y:S02]  /*0220*/  PRMT R11, R13, 0x8880, RZ ;  /* 0x000088800d0b7816 */ /* 0x000fe400000000ff */
[----:B------:R-:W-:Y:S02]  /*0230*/  LOP3.LUT R10, R3, 0xffff, RZ, 0xc0, !PT ;  /* 0x0000ffff030a7812 */ /* 0x000fe400078ec0ff */
[----:B------:R-:W-:Y:S02]  /*0240*/  IABS R12, R11 ;  /* 0x0000000b000c7213 */ /* 0x000fe40000000000 */
[----:B------:R-:W-:-:S02]  /*0250*/  SHF.R.U32.HI R2, RZ, 0x8, R13 ;  /* 0x00000008ff027819 */ /* 0x000fc4000001160d */
[----:B------:R-:W-:Y:S01]  /*0260*/  SHF.R.U32.HI R13, RZ, 0x8, R10 ;  /* 0x00000008ff0d7819 */ /* 0x000fe2000001160a */
[----:B------:R-:W-:Y:S01]  /*0270*/  IMAD.MOV.U32 R9, RZ, RZ, R12 ;  /* 0x000000ffff097224 */ /* 0x000fe200078e000c */
[----:B------:R-:W-:Y:S02]  /*0280*/  LOP3.LUT R2, R2, 0xffff, RZ, 0xc0, !PT ;  /* 0x0000ffff02027812 */ /* 0x000fe400078ec0ff */
[----:B------:R-:W-:Y:S01]  /*0290*/  PRMT R6, R10, 0x8880, RZ ;  /* 0x000088800a067816 */ /* 0x000fe200000000ff */
[----:B------:R-:W-:Y:S01]  /*02a0*/  IMAD.HI.U32 R12, R8, R9, RZ ;  /* 0x00000009080c7227 */ /* 0x000fe200078e00ff */
[----:B------:R-:W-:Y:S02]  /*02b0*/  LOP3.LUT R13, R13, 0xffff, RZ, 0xc0, !PT ;  /* 0x0000ffff0d0d7812 */ /* 0x000fe400078ec0ff */
[----:B------:R-:W-:Y:S01]  /*02c0*/  PRMT R2, R2, 0x8880, RZ ;  /* 0x0000888002027816 */ /* 0x000fe200000000ff */
[----:B------:R-:W-:Y:S01]  /*02d0*/  IMAD R9, R12, R7, R9 ;  /* 0x000000070c097224 */ /* 0x000fe200078e0209 */
[----:B------:R-:W-:Y:S01]  /*02e0*/  IABS R15, R6 ;  /* 0x00000006000f7213 */ /* 0x000fe20000000000 */
[----:B------:R-:W-:Y:S01]  /*02f0*/  IMAD.MOV.U32 R12, RZ, RZ, R14 ;  /* 0x000000ffff0c7224 */ /* 0x000fe200078e000e */
[----:B------:R-:W-:-:S02]  /*0300*/  PRMT R16, R3, 0x7732, RZ ;  /* 0x0000773203107816 */ /* 0x000fc400000000ff */
[----:B------:R-:W-:Y:S01]  /*0310*/  PRMT R3, R13, 0x8880, RZ ;  /* 0x000088800d037816 */ /* 0x000fe200000000ff */
[----:B------:R-:W-:Y:S01]  /*0320*/  IMAD.HI.U32 R14, R8, R15, RZ ;  /* 0x0000000f080e7227 */ /* 0x000fe200078e00ff */
[----:B------:R-:W-:Y:S02]  /*0330*/  PRMT R10, R12, 0x8880, RZ ;  /* 0x000088800c0a7816 */ /* 0x000fe400000000ff */
[----:B------:R-:W-:Y:S02]  /*0340*/  SHF.R.U32.HI R12, RZ, 0x8, R12 ;  /* 0x00000008ff0c7819 */ /* 0x000fe4000001160c */
[----:B------:R-:W-:Y:S02]  /*0350*/  IABS R13, R2 ;  /* 0x00000002000d7213 */ /* 0x000fe40000000000 */
[----:B------:R-:W-:Y:S02]  /*0360*/  LOP3.LUT R12, R12, 0xffff, RZ, 0xc0, !PT ;  /* 0x0000ffff0c0c7812 */ /* 0x000fe400078ec0ff */
[----:B------:R-:W-:-:S02]  /*0370*/  IABS R21, R10 ;  /* 0x0000000a00157213 */ /* 0x000fc40000000000 */
[----:B------:R-:W-:Y:S01]  /*0380*/  PRMT R19, R12, 0x8880, RZ ;  /* 0x000088800c137816 */ /* 0x000fe200000000ff */
[----:B------:R-:W-:Y:S01]  /*0390*/  IMAD.HI.U32 R12, R8, R13, RZ ;  /* 0x0000000d080c7227 */ /* 0x000fe200078e00ff */
[----:B------:R-:W-:Y:S02]  /*03a0*/  ISETP.GE.AND P3, PT, R11, RZ, PT ;  /* 0x000000ff0b00720c */ /* 0x000fe40003f66270 */
[----:B------:R-:W-:Y:S01]  /*03b0*/  SHF.R.U32.HI R18, RZ, 0x8, R16 ;  /* 0x00000008ff127819 */ /* 0x000fe20000011610 */
[----:B------:R-:W-:Y:S01]  /*03c0*/  IMAD R11, R14, R7, R15 ;  /* 0x000000070e0b7224 */ /* 0x000fe200078e020f */
[----:B------:R-:W-:Y:S01]  /*03d0*/  IABS R15, R3 ;  /* 0x00000003000f7213 */ /* 0x000fe20000000000 */
[----:B------:R-:W-:Y:S01]  /*03e0*/  IMAD.HI.U32 R14, R8, R21, RZ ;  /* 0x00000015080e7227 */ /* 0x000fe200078e00ff */
[----:B------:R-:W-:Y:S02]  /*03f0*/  LOP3.LUT R18, R18, 0xffff, RZ, 0xc0, !PT ;  /* 0x0000ffff12127812 */ /* 0x000fe400078ec0ff */
[----:B------:R-:W-:Y:S01]  /*0400*/  ISETP.GT.U32.AND P1, PT, R4, R11, PT ;  /* 0x0000000b0400720c */ /* 0x000fe20003f24070 */
[----:B------:R-:W-:Y:S01]  /*0410*/  IMAD R13, R12, R7, R13 ;  /* 0x000000070c0d7224 */ /* 0x000fe200078e020d */
[----:B------:R-:W-:Y:S01]  /*0420*/  MOV R12, R19 ;  /* 0x00000013000c7202 */ /* 0x000fe20000000f00 */
[----:B------:R-:W-:Y:S01]  /*0430*/  IMAD R21, R14, R7, R21 ;  /* 0x000000070e157224 */ /* 0x000fe200078e0215 */
[----:B------:R-:W-:Y:S01]  /*0440*/  ISETP.GT.U32.AND P0, PT, R4, R9, PT ;  /* 0x000000090400720c */ /* 0x000fe20003f04070 */
[----:B------:R-:W-:Y:S01]  /*0450*/  IMAD.HI.U32 R14, R8, R15, RZ ;  /* 0x0000000f080e7227 */ /* 0x000fe200078e00ff */
[----:B------:R-:W-:-:S02]  /*0460*/  IABS R19, R12 ;  /* 0x0000000c00137213 */ /* 0x000fc40000000000 */
[----:B------:R-:W-:Y:S01]  /*0470*/  ISETP.GT.U32.AND P2, PT, R4, R21, PT ;  /* 0x000000150400720c */ /* 0x000fe20003f44070 */
[----:B------:R-:W-:Y:S01]  /*0480*/  IMAD R15, R14, R7, R15 ;  /* 0x000000070e0f7224 */ /* 0x000fe200078e020f */
[----:B------:R-:W-:Y:S02]  /*0490*/  PRMT R14, R16, 0x8880, RZ ;  /* 0x00008880100e7816 */ /* 0x000fe400000000ff */
[----:B------:R-:W-:Y:S01]  /*04a0*/  PRMT R16, R18, 0x8880, RZ ;  /* 0x0000888012107816 */ /* 0x000fe200000000ff */
[----:B------:R-:W-:Y:S01]  /*04b0*/  IMAD.HI.U32 R18, R8, R19, RZ ;  /* 0x0000001308127227 */ /* 0x000fe200078e00ff */
[----:B------:R-:W-:Y:S02]  /*04c0*/  IABS R23, R14 ;  /* 0x0000000e00177213 */ /* 0x000fe40000000000 */
[----:B------:R-:W-:Y:S01]  /*04d0*/  ISETP.GT.U32.AND P6, PT, R4, R13, PT ;  /* 0x0000000d0400720c */ /* 0x000fe20003fc4070 */
[----:B------:R-:W-:Y:S01]  /*04e0*/  IMAD R19, R18, R7, R19 ;  /* 0x0000000712137224 */ /* 0x000fe200078e0213 */
[----:B------:R-:W-:Y:S01]  /*04f0*/  IABS R25, R16 ;  /* 0x0000001000197213 */ /* 0x000fe20000000000 */
[--C-:B------:R-:W-:Y:S01]  /*0500*/  @!P1 IMAD.IADD R11, R11, 0x1, -R4.reuse ;  /* 0x000000010b0b9824 */ /* 0x100fe200078e0a04 */
[C---:B------:R-:W-:Y:S01]  /*0510*/  ISETP.GT.U32.AND P4, PT, R4.reuse, R15, PT ;  /* 0x0000000f0400720c */ /* 0x040fe20003f84070 */
[----:B------:R-:W-:Y:S01]  /*0520*/  @!P0 IMAD.IADD R9, R9, 0x1, -R4 ;  /* 0x0000000109098824 */ /* 0x000fe200078e0a04 */
[----:B------:R-:W-:Y:S01]  /*0530*/  ISETP.GT.U32.AND P1, PT, R4, R19, PT ;  /* 0x000000130400720c */ /* 0x000fe20003f24070 */
[----:B------:R-:W-:-:S03]  /*0540*/  IMAD.HI.U32 R18, R8, R23, RZ ;  /* 0x0000001708127227 */ /* 0x000fc600078e00ff */
[----:B------:R-:W-:Y:S01]  /*0550*/  ISETP.GT.U32.AND P0, PT, R4, R9, PT ;  /* 0x000000090400720c */ /* 0x000fe20003f04070 */
[----:B------:R-:W-:Y:S02]  /*0560*/  IMAD R23, R18, R7, R23 ;  /* 0x0000000712177224 */ /* 0x000fe400078e0217 */
[--C-:B------:R-:W-:Y:S01]  /*0570*/  @!P2 IMAD.IADD R21, R21, 0x1, -R4.reuse ;  /* 0x000000011515a824 */ /* 0x100fe200078e0a04 */
[C---:B------:R-:W-:Y:S01]  /*0580*/  ISETP.GT.U32.AND P2, PT, R4.reuse, R11, PT ;  /* 0x0000000b0400720c */ /* 0x040fe20003f44070 */
[----:B------:R-:W-:Y:S01]  /*0590*/  @!P6 IMAD.IADD R13, R13, 0x1, -R4 ;  /* 0x000000010d0de824 */ /* 0x000fe200078e0a04 */
[----:B------:R-:W-:Y:S01]  /*05a0*/  ISETP.GT.U32.AND P6, PT, R4, R23, PT ;  /* 0x000000170400720c */ /* 0x000fe20003fc4070 */
[----:B------:R-:W-:Y:S01]  /*05b0*/  IMAD.HI.U32 R8, R8, R25, RZ ;  /* 0x0000001908087227 */ /* 0x000fe200078e00ff */
[----:B------:R-:W-:-:S03]  /*05c0*/  ISETP.GT.U32.AND P5, PT, R4, R21, PT ;  /* 0x000000150400720c */ /* 0x000fc60003fa4070 */
[--C-:B------:R-:W-:Y:S01]  /*05d0*/  @!P1 IMAD.IADD R19, R19, 0x1, -R4.reuse ;  /* 0x0000000113139824 */ /* 0x100fe200078e0a04 */
[----:B------:R-:W-:Y:S01]  /*05e0*/  ISETP.GT.U32.AND P1, PT, R4, R13, PT ;  /* 0x0000000d0400720c */ /* 0x000fe20003f24070 */
[----:B------:R-:W-:Y:S02]  /*05f0*/  IMAD R7, R8, R7, R25 ;  /* 0x0000000708077224 */ /* 0x000fe400078e0219 */
[--C-:B------:R-:W-:Y:S02]  /*0600*/  @!P0 IMAD.IADD R9, R9, 0x1, -R4.reuse ;  /* 0x0000000109098824 */ /* 0x100fe400078e0a04 */
[--C-:B------:R-:W-:Y:S01]  /*0610*/  @!P4 IMAD.IADD R15, R15, 0x1, -R4.reuse ;  /* 0x000000010f0fc824 */ /* 0x100fe200078e0a04 */
[----:B------:R-:W-:Y:S01]  /*0620*/  ISETP.GT.U32.AND P0, PT, R4, R7, PT ;  /* 0x000000070400720c */ /* 0x000fe20003f04070 */
[--C-:B------:R-:W-:Y:S01]  /*0630*/  @!P6 IMAD.IADD R23, R23, 0x1, -R4.reuse ;  /* 0x000000011717e824 */ /* 0x100fe200078e0a04 */
[----:B------:R-:W-:Y:S01]  /*0640*/  @!P3 IADD3 R9, -R9, RZ, RZ ;  /* 0x000000ff0909b210 */ /* 0x000fe20007ffe1ff */
[--C-:B------:R-:W-:Y:S01]  /*0650*/  @!P2 IMAD.IADD R11, R11, 0x1, -R4.reuse ;  /* 0x000000010b0ba824 */ /* 0x100fe200078e0a04 */
[----:B------:R-:W-:Y:S01]  /*0660*/  ISETP.GE.AND P2, PT, R10, RZ, PT ;  /* 0x000000ff0a00720c */ /* 0x000fe20003f46270 */
[--C-:B------:R-:W-:Y:S01]  /*0670*/  @!P5 IMAD.IADD R21, R21, 0x1, -R4.reuse ;  /* 0x000000011515d824 */ /* 0x100fe200078e0a04 */
[----:B------:R-:W-:Y:S01]  /*0680*/  ISETP.GT.U32.AND P3, PT, R4, R19, PT ;  /* 0x000000130400720c */ /* 0x000fe20003f64070 */
[----:B------:R-:W-:Y:S01]  /*0690*/  @!P1 IMAD.IADD R13, R13, 0x1, -R4 ;  /* 0x000000010d0d9824 */ /* 0x000fe200078e0a04 */
[----:B------:R-:W-:-:S02]  /*06a0*/  ISETP.GE.AND P5, PT, R6, RZ, PT ;  /* 0x000000ff0600720c */ /* 0x000fc40003fa6270 */
[C---:B------:R-:W-:Y:S02]  /*06b0*/  ISETP.GT.U32.AND P6, PT, R4.reuse, R15, PT ;  /* 0x0000000f0400720c */ /* 0x040fe40003fc4070 */
[----:B------:R-:W-:Y:S01]  /*06c0*/  ISETP.GT.U32.AND P1, PT, R4, R23, PT ;  /* 0x000000170400720c */ /* 0x000fe20003f24070 */
[----:B------:R-:W-:Y:S01]  /*06d0*/  @!P0 IMAD.IADD R7, R7, 0x1, -R4 ;  /* 0x0000000107078824 */ /* 0x000fe200078e0a04 */
[----:B------:R-:W-:-:S03]  /*06e0*/  ISETP.NE.AND P4, PT, R17, RZ, PT ;  /* 0x000000ff1100720c */ /* 0x000fc60003f85270 */
[----:B------:R-:W-:Y:S01]  /*06f0*/  @!P2 IMAD.MOV R21, RZ, RZ, -R21 ;  /* 0x000000ffff15a224 */ /* 0x000fe200078e0a15 */
[----:B------:R-:W-:Y:S01]  /*0700*/  ISETP.GT.U32.AND P0, PT, R4, R7, PT ;  /* 0x000000070400720c */ /* 0x000fe20003f04070 */
[--C-:B------:R-:W-:Y:S01]  /*0710*/  @!P3 IMAD.IADD R19, R19, 0x1, -R4.reuse ;  /* 0x000000011313b824 */ /* 0x100fe200078e0a04 */
[----:B------:R-:W-:Y:S01]  /*0720*/  ISETP.GE.AND P2, PT, R14, RZ, PT ;  /* 0x000000ff0e00720c */ /* 0x000fe20003f46270 */
[----:B------:R-:W-:Y:S01]  /*0730*/  @!P5 IMAD.MOV R11, RZ, RZ, -R11 ;  /* 0x000000ffff0bd224 */ /* 0x000fe200078e0a0b */
[----:B------:R-:W-:Y:S01]  /*0740*/  ISETP.GE.AND P3, PT, R2, RZ, PT ;  /* 0x000000ff0200720c */ /* 0x000fe20003f66270 */
[--C-:B------:R-:W-:Y:S01]  /*0750*/  @!P6 IMAD.IADD R15, R15, 0x1, -R4.reuse ;  /* 0x000000010f0fe824 */ /* 0x100fe200078e0a04 */
[----:B------:R-:W-:Y:S01]  /*0760*/  ISETP.GE.AND P5, PT, R3, RZ, PT ;  /* 0x000000ff0300720c */ /* 0x000fe20003fa6270 */
[----:B------:R-:W-:Y:S01]  /*0770*/  @!P1 IMAD.IADD R23, R23, 0x1, -R4 ;  /* 0x0000000117179824 */ /* 0x000fe200078e0a04 */
[----:B------:R-:W-:Y:S01]  /*0780*/  ISETP.GE.AND P6, PT, R12, RZ, PT ;  /* 0x000000ff0c00720c */ /* 0x000fe20003fc6270 */
[----:B------:R-:W-:Y:S01]  /*0790*/  IMAD.U32 R3, RZ, RZ, UR6 ;  /* 0x00000006ff037e24 */ /* 0x000fe2000f8e00ff */
[----:B------:R-:W-:-:S02]  /*07a0*/  ISETP.GE.AND P1, PT, R16, RZ, PT ;  /* 0x000000ff1000720c */ /* 0x000fc40003f26270 */
[----:B------:R-:W-:Y:S01]  /*07b0*/  LOP3.LUT R2, RZ, R5, RZ, 0x33, !PT ;  /* 0x00000005ff027212 */ /* 0x000fe200078e33ff */
[----:B------:R-:W-:Y:S02]  /*07c0*/  @!P0 IMAD.IADD R7, R7, 0x1, -R4 ;  /* 0x0000000107078824 */ /* 0x000fe400078e0a04 */
[----:B------:R-:W-:Y:S02]  /*07d0*/  @!P2 IADD3 R23, -R23, RZ, RZ ;  /* 0x000000ff1717a210 */ /* 0x000fe40007ffe1ff */
[----:B------:R-:W-:Y:S01]  /*07e0*/  @!P3 IMAD.MOV R13, RZ, RZ, -R13 ;  /* 0x000000ffff0db224 */ /* 0x000fe200078e0a0d */
[C---:B------:R-:W-:Y:S01]  /*07f0*/  SEL R8, R2.reuse, R9, !P4 ;  /* 0x0000000902087207 */ /* 0x040fe20006000000 */
[----:B------:R-:W-:Y:S01]  /*0800*/  @!P5 IMAD.MOV R15, RZ, RZ, -R15 ;  /* 0x000000ffff0fd224 */ /* 0x000fe200078e0a0f */
[C---:B------:R-:W-:Y:S01]  /*0810*/  SEL R5, R2.reuse, R11, !P4 ;  /* 0x0000000b02057207 */ /* 0x040fe20006000000 */
[----:B------:R-:W-:Y:S01]  /*0820*/  @!P6 IMAD.MOV R19, RZ, RZ, -R19 ;  /* 0x000000ffff13e224 */ /* 0x000fe200078e0a13 */
[C---:B------:R-:W-:Y:S01]  /*0830*/  SEL R6, R2.reuse, R21, !P4 ;  /* 0x0000001502067207 */ /* 0x040fe20006000000 */
[----:B------:R-:W-:Y:S01]  /*0840*/  @!P1 IMAD.MOV R7, RZ, RZ, -R7 ;  /* 0x000000ffff079224 */ /* 0x000fe200078e0a07 */
[----:B------:R-:W-:-:S02]  /*0850*/  SEL R4, R2, R23, !P4 ;  /* 0x0000001702047207 */ /* 0x000fc40006000000 */
[C---:B------:R-:W-:Y:S02]  /*0860*/  SEL R9, R2.reuse, R13, !P4 ;  /* 0x0000000d02097207 */ /* 0x040fe40006000000 */
[C---:B------:R-:W-:Y:S02]  /*0870*/  SEL R10, R2.reuse, R15, !P4 ;  /* 0x0000000f020a7207 */ /* 0x040fe40006000000 */
[C---:B------:R-:W-:Y:S02]  /*0880*/  SEL R19, R2.reuse, R19, !P4 ;  /* 0x0000001302137207 */ /* 0x040fe40006000000 */
[----:B------:R-:W-:Y:S01]  /*0890*/  SEL R7, R2, R7, !P4 ;  /* 0x0000000702077207 */ /* 0x000fe20006000000 */
[----:B------:R-:W-:Y:S01]  /*08a0*/  IMAD.U32 R2, RZ, RZ, UR5 ;  /* 0x00000005ff027e24 */ /* 0x000fe2000f8e00ff */
[----:B------:R-:W-:Y:S02]  /*08b0*/  LOP3.LUT R8, R8, 0xff, RZ, 0xc0, !PT ;  /* 0x000000ff08087812 */ /* 0x000fe400078ec0ff */
[----:B------:R-:W-:Y:S01]  /*08c0*/  LOP3.LUT R5, R5, 0xff, RZ, 0xc0, !PT ;  /* 0x000000ff05057812 */ /* 0x000fe200078ec0ff */
[----:B------:R-:W-:Y:S01]  /*08d0*/  IMAD.WIDE R2, R0, 0x8, R2 ;  /* 0x0000000800027825 */ /* 0x000fe200078e0202 */
[----:B------:R-:W-:-:S02]  /*08e0*/  LOP3.LUT R6, R6, 0xff, RZ, 0xc0, !PT ;  /* 0x000000ff06067812 */ /* 0x000fc400078ec0ff */
[----:B------:R-:W-:Y:S02]  /*08f0*/  LOP3.LUT R4, R4, 0xff, RZ, 0xc0, !PT ;  /* 0x000000ff04047812 */ /* 0x000fe400078ec0ff */
[----:B------:R-:W-:Y:S02]  /*0900*/  PRMT R9, R9, 0x7604, R8 ;  /* 0x0000760409097816 */ /* 0x000fe40000000008 */
[----:B------:R-:W-:Y:S02]  /*0910*/  PRMT R5, R10, 0x7604, R5 ;  /* 0x000076040a057816 */ /* 0x000fe40000000005 */
[----:B------:R-:W-:Y:S02]  /*0920*/  PRMT R6, R19, 0x7604, R6 ;  /* 0x0000760413067816 */ /* 0x000fe40000000006 */
[----:B------:R-:W-:Y:S02]  /*0930*/  PRMT R4, R7, 0x7604, R4 ;  /* 0x0000760407047816 */ /* 0x000fe40000000004 */
[----:B------:R-:W-:-:S02]  /*0940*/  PRMT R6, R9, 0x5410, R6 ;  /* 0x0000541009067816 */ /* 0x000fc40000000006 */
[----:B------:R-:W-:-:S05]  /*0950*/  PRMT R7, R5, 0x5410, R4 ;  /* 0x0000541005077816 */ /* 0x000fca0000000004 */
[----:B------:R-:W-:Y:S01]  /*0960*/  STG.E.64 desc[UR8][R2.64], R6 ;  /* 0x0000000602007986 */ /* 0x000fe2000c101b08 */
[----:B------:R-:W-:Y:S05]  /*0970*/  EXIT ;  /* 0x000000000000794d */ /* 0x000fea0003800000 */
.L_x_25396:
[----:B------:R-:W0:Y:S01]  /*0980*/  S2R R8, SR_TID.X ;  /* 0x0000000000087919 */ /* 0x000e220000002100 */
[----:B------:R-:W-:Y:S01]  /*0990*/  IMAD.MOV.U32 R18, RZ, RZ, RZ ;  /* 0x000000ffff127224 */ /* 0x000fe200078e00ff */
[----:B0-----:R-:W-:Y:S01]  /*09a0*/  ISETP.GE.AND P0, PT, R8, R7, PT ;  /* 0x000000070800720c */ /* 0x001fe20003f06270 */
[----:B------:R-:W-:-:S12]  /*09b0*/  IMAD.MOV.U32 R0, RZ, RZ, R8 ;  /* 0x000000ffff007224 */ /* 0x000fd800078e0008 */
[C---:B------:R-:W-:Y:S01]  /*09c0*/  @!P0 VIADD R19, R0.reuse, UR4 ;  /* 0x0000000400138c36 */ /* 0x040fe20008000000 */
[----:B------:R-:W-:-:S04]  /*09d0*/  @!P0 IADD3 R0, R0, 0x80, RZ ;  /* 0x0000008000008810 */ /* 0x000fc80007ffe0ff */
[----:B------:R-:W-:-:S13]  /*09e0*/  ISETP.GE.AND P5, PT, R0, R7, PT ;  /* 0x000000070000720c */ /* 0x000fda0003fa6270 */
[C---:B------:R-:W-:Y:S01]  /*09f0*/  @!P5 VIADD R25, R0.reuse, UR4 ;  /* 0x000000040019dc36 */ /* 0x040fe20008000000 */
[----:B------:R-:W0:Y:S01]  /*0a00*/  @!P5 LDC.64 R12, c[0x0][0x220] ;  /* 0x00008800ff0cdb82 */ /* 0x000e220000000a00 */
[----:B------:R-:W-:-:S05]  /*0a10*/  @!P5 VIADD R0, R0, 0x80 ;  /* 0x000000800000d836 */ /* 0x000fca0000000000 */
[----:B------:R-:W-:-:S13]  /*0a20*/  ISETP.GE.AND P6, PT, R0, R7, PT ;  /* 0x000000070000720c */ /* 0x000fda0003fc6270 */
[C---:B------:R-:W-:Y:S01]  /*0a30*/  @!P6 VIADD R27, R0.reuse, UR4 ;  /* 0x00000004001bec36 */ /* 0x040fe20008000000 */
[----:B------:R-:W1:Y:S01]  /*0a40*/  @!P6 LDC.64 R4, c[0x0][0x220] ;  /* 0x00008800ff04eb82 */ /* 0x000e620000000a00 */
[----:B------:R-:W-:Y:S01]  /*0a50*/  @!P6 VIADD R0, R0, 0x80 ;  /* 0x000000800000e836 */ /* 0x000fe20000000000 */
[----:B0-----:R-:W-:-:S04]  /*0a60*/  @!P5 IADD3 R24, P1, R25, R12, RZ ;  /* 0x0000000c1918d210 */ /* 0x001fc80007f3e0ff */
        /* <DEDUP_REMOVED lines=41> */
[----:B------:R-:W-:Y:S01]  /*0d00*/  PRMT R19, RZ, 0x7610, R19 ;  /* 0x00007610ff137816 */ /* 0x000fe20000000013 */
[----:B------:R-:W-:Y:S02]  /*0d10*/  @!P5 IMAD.X R13, RZ, RZ, R3, P3 ;  /* 0x000000ffff0dd224 */ /* 0x000fe400018e0603 */
[----:B------:R-:W-:Y:S01]  /*0d20*/  @!P0 IMAD.X R21, RZ, RZ, R21, P1 ;  /* 0x000000ffff158224 */ /* 0x000fe200008e0615 */
[----:B------:R-:W0:Y:S02]  /*0d30*/  @!P0 LDC.64 R2, c[0x0][0x218] ;  /* 0x00008600ff028b82 */ /* 0x000e240000000a00 */
        /* <DEDUP_REMOVED lines=32> */
.L_x_25398:
[----:B------:R-:W-:Y:S05]  /*0f40*/  BSYNC B0 ;  /* 0x0000000000007941 */ /* 0x000fea0003800000 */
.L_x_25397:
        /* <DEDUP_REMOVED lines=28> */
.L_x_25400:
[----:B------:R-:W-:Y:S05]  /*1110*/  BSYNC B0 ;  /* 0x0000000000007941 */ /* 0x000fea0003800000 */
.L_x_25399:
        /* <DEDUP_REMOVED lines=12> */
[-C--:B------:R-:W-:Y:S02]  /*11e0*/  ISETP.GE.AND P2, PT, R10, R7.reuse, PT ;  /* 0x000000070a00720c */ /* 0x080fe40003f46270 */
[-C--:B------:R-:W-:Y:S01]  /*11f0*/  ISETP.GE.AND P3, PT, R18, R7.reuse, PT ;  /* 0x000000071200720c */ /* 0x080fe20003f66270 */
[----:B------:R-:W-:Y:S01]  /*1200*/  @!P0 IMAD.X R3, RZ, RZ, R3, P4 ;  /* 0x000000ffff038224 */ /* 0x000fe200020e0603 */
        /* <DEDUP_REMOVED lines=23> */
[----:B------:R-:W-:Y:S01]  /*1380*/  @!P6 IMAD.MOV R6, RZ, RZ, -R6 ;  /* 0x000000ffff06e224 */ /* 0x000fe200078e0a06 */
[----:B------:R-:W-:-:S13]  /*1390*/  ISETP.NE.AND P6, PT, R17, RZ, PT ;  /* 0x000000ff1100720c */ /* 0x000fda0003fc5270 */
[----:B------:R-:W-:-:S07]  /*13a0*/  @!P6 LOP3.LUT R6, RZ, R14, RZ, 0x33, !PT ;  /* 0x0000000eff06e212 */ /* 0x000fce00078e33ff */
.L_x_25402:
[----:B------:R-:W-:Y:S05]  /*13b0*/  BSYNC B0 ;  /* 0x0000000000007941 */ /* 0x000fea0003800000 */
.L_x_25401:
        /* <DEDUP_REMOVED lines=23> */
[----:B------:R-:W-:-:S04]  /*1530*/  IMAD.MOV.U32 R15, RZ, RZ, R10 ;  /* 0x000000ffff0f7224 */ /* 0x000fc800078e000a */
[----:B------:R-:W-:-:S06]  /*1540*/  @!P5 IMAD.MOV R15, RZ, RZ, -R15 ;  /* 0x000000ffff0fd224 */ /* 0x000fcc00078e0a0f */
[----:B------:R-:W-:-:S07]  /*1550*/  @!P6 LOP3.LUT R15, RZ, R14, RZ, 0x33, !PT ;  /* 0x0000000eff0fe212 */ /* 0x000fce00078e33ff */
.L_x_25404:
[----:B------:R-:W-:Y:S05]  /*1560*/  BSYNC B0 ;  /* 0x0000000000007941 */ /* 0x000fea0003800000 */
.L_x_25403:
        /* <DEDUP_REMOVED lines=25> */
.L_x_25406:
[----:B------:R-:W-:Y:S05]  /*1700*/  BSYNC B0 ;  /* 0x0000000000007941 */ /* 0x000fea0003800000 */
.L_x_25405:
        /* <DEDUP_REMOVED lines=26> */
.L_x_25408:
[----:B------:R-:W-:Y:S05]  /*18b0*/  BSYNC B0 ;  /* 0x0000000000007941 */ /* 0x000fea0003800000 */
.L_x_25407:
        /* <DEDUP_REMOVED lines=26> */
.L_x_25410:
[----:B------:R-:W-:Y:S05]  /*1a60*/  BSYNC B0 ;  /* 0x0000000000007941 */ /* 0x000fea0003800000 */
.L_x_25409:
        /* <DEDUP_REMOVED lines=25> */
.L_x_25412:
[----:B------:R-:W-:Y:S05]  /*1c00*/  BSYNC B0 ;  /* 0x0000000000007941 */ /* 0x000fea0003800000 */
.L_x_25411:
        /* <DEDUP_REMOVED lines=20> */
.L_x_25415:
        /* <DEDUP_REMOVED lines=8> */
.L_x_25416:
        /* <DEDUP_REMOVED lines=8> */
.L_x_25417:
[----:B------:R-:W-:-:S13]  /*1e50*/  ISETP.GE.AND P0, PT, R8, R7, PT ;  /* 0x000000070800720c */ /* 0x000fda0003f06270 */
[----:B------:R-:W-:Y:S05]  /*1e60*/  @P0 BREAK B1 ;  /* 0x0000000000010942 */ /* 0x000fea0003800000 */
[----:B------:R-:W-:Y:S05]  /*1e70*/  @P0 BRA `(.L_x_25419) ;  /* 0x0000000000380947 */ /* 0x000fea0003800000 */
[C---:B01----:R-:W-:Y:S01]  /*1e80*/  IADD3 R2, R8.reuse, UR4, RZ ;  /* 0x0000000408027c10 */ /* 0x043fe2000fffe0ff */
[----:B------:R-:W-:Y:S01]  /*1e90*/  ULDC.64 UR6, c[0x0][0x218] ;  /* 0x0000860000067ab9 */ /* 0x000fe20000000a00 */
[----:B------:R-:W-:Y:S02]  /*1ea0*/  VIADD R8, R8, 0x80 ;  /* 0x0000008008087836 */ /* 0x000fe40000000000 */
[----:B------:R-:W-:-:S05]  /*1eb0*/  IADD3 R2, P0, R2, UR6, RZ ;  /* 0x0000000602027c10 */ /* 0x000fca000ff1e0ff */
[----:B------:R-:W-:-:S05]  /*1ec0*/  IMAD.X R3, RZ, RZ, UR7, P0 ;  /* 0x00000007ff037e24 */ /* 0x000fca00080e06ff */
[----:B------:R2:W-:Y:S03]  /*1ed0*/  STG.E.U8 desc[UR8][R2.64], R0 ;  /* 0x0000000002007986 */ /* 0x0005e6000c101108 */
.L_x_25418:
[----:B------:R-:W-:Y:S05]  /*1ee0*/  BSYNC B1 ;  /* 0x0000000000017941 */ /* 0x000fea0003800000 */
.L_x_25414:
[----:B------:R-:W-:-:S13]  /*1ef0*/  ISETP.GE.AND P0, PT, R8, R7, PT ;  /* 0x000000070800720c */ /* 0x000fda0003f06270 */
[----:B------:R-:W3:Y:S01]  /*1f00*/  @!P0 LDC.64 R10, c[0x0][0x218] ;  /* 0x00008600ff0a8b82 */ /* 0x000ee20000000a00 */
[C---:B012---:R-:W-:Y:S02]  /*1f10*/  @!P0 VIADD R3, R8.reuse, UR4 ;  /* 0x0000000408038c36 */ /* 0x047fe40008000000 */
[----:B------:R-:W-:-:S03]  /*1f20*/  @!P0 VIADD R8, R8, 0x80 ;  /* 0x0000008008088836 */ /* 0x000fc60000000000 */
[----:B---3--:R-:W-:-:S05]  /*1f30*/  @!P0 IADD3 R2, P1, R3, R10, RZ ;  /* 0x0000000a03028210 */ /* 0x008fca0007f3e0ff */
[----:B------:R-:W-:-:S05]  /*1f40*/  @!P0 IMAD.X R3, RZ, RZ, R11, P1 ;  /* 0x000000ffff038224 */ /* 0x000fca00008e060b */
[----:B------:R2:W-:Y:S03]  /*1f50*/  @!P0 STG.E.U8 desc[UR8][R2.64], R9 ;  /* 0x0000000902008986 */ /* 0x0005e6000c101108 */
.L_x_25419:
[----:B------:R-:W-:Y:S05]  /*1f60*/  BSYNC B0 ;  /* 0x0000000000007941 */ /* 0x000fea0003800000 */
.L_x_25413:
        /* <DEDUP_REMOVED lines=9> */
.L_x_25420:
        /* <DEDUP_REMOVED lines=16> */
.L_x_57457:


//--------------------- .text._ZN2at6native18elementwise_kernelILi128ELi4EZNS0_15gpu_kernel_implINS0_13AUnaryFunctorIaaaZZZNS0_16fmod_kernel_cudaERNS_18TensorIteratorBaseEENKUlvE_clEvENKUlvE0_clEvEUlaaE_EEEEvS5_RKT_EUliE_EEviT1_ --------------------------
	.section	.text._ZN2at6native18elementwise_kernelILi128ELi4EZNS0_15gpu_kernel_implINS0_13AUnaryFunctorIaaaZZZNS0_16fmod_kernel_cudaERNS_18TensorIteratorBaseEENKUlvE_clEvENKUlvE0_clEvEUlaaE_EEEEvS5_RKT_EUliE_EEviT1_,"ax",@progbits
	.align	128
        .global         _ZN2at6native18elementwise_kernelILi128ELi4EZNS0_15gpu_kernel_implINS0_13AUnaryFunctorIaaaZZZNS0_16fmod_kernel_cudaERNS_18TensorIteratorBaseEENKUlvE_clEvENKUlvE0_clEvEUlaaE_EEEEvS5_RKT_EUliE_EEviT1_
        .type           _ZN2at6native18elementwise_kernelILi128ELi4EZNS0_15gpu_kernel_implINS0_13AUnaryFunctorIaaaZZZNS0_16fmod_kernel_cudaERNS_18TensorIteratorBaseEENKUlvE_clEvENKUlvE0_clEvEUlaaE_EEEEvS5_RKT_EUliE_EEviT1_,@function
        .size           _ZN2at6native18elementwise_kernelILi128ELi4EZNS0_15gpu_kernel_implINS0_13AUnaryFunctorIaaaZZZNS0_16fmod_kernel_cudaERNS_18TensorIteratorBaseEENKUlvE_clEvENKUlvE0_clEvEUlaaE_EEEEvS5_RKT_EUliE_EEviT1_,(.L_x_57458 - _ZN2at6native18elementwise_kernelILi128ELi4EZNS0_15gpu_kernel_implINS0_13AUnaryFunctorIaaaZZZNS0_16fmod_kernel_cudaERNS_18TensorIteratorBaseEENKUlvE_clEvENKUlvE0_clEvEUlaaE_EEEEvS5_RKT_EUliE_EEviT1_)
        .other          _ZN2at6native18elementwise_kernelILi128ELi4EZNS0_15gpu_kernel_implINS0_13AUnaryFunctorIaaaZZZNS0_16fmod_kernel_cudaERNS_18TensorIteratorBaseEENKUlvE_clEvENKUlvE0_clEvEUlaaE_EEEEvS5_RKT_EUliE_EEviT1_,@"STO_CUDA_ENTRY STV_DEFAULT"
_ZN2at6native18elementwise_kernelILi128ELi4EZNS0_15gpu_kernel_implINS0_13AUnaryFunctorIaaaZZZNS0_16fmod_kernel_cudaERNS_18TensorIteratorBaseEENKUlvE_clEvENKUlvE0_clEvEUlaaE_EEEEvS5_RKT_EUliE_EEviT1_:
.text._ZN2at6native18elementwise_kernelILi128ELi4EZNS0_15gpu_kernel_implINS0_13AUnaryFunctorIaaaZZZNS0_16fmod_kernel_cudaERNS_18TensorIteratorBaseEENKUlvE_clEvENKUlvE0_clEvEUlaaE_EEEEvS5_RKT_EUliE_EEviT1_:
        /* <DEDUP_REMOVED lines=314> */
.L_x_25423:
        /* <DEDUP_REMOVED lines=20> */
.L_x_25427:
[----:B------:R0:W5:Y:S01]  /*14e0*/  LDG.E.U8 R0, desc[UR36][R2.64] ;  /* 0x0000002402007981 */ /* 0x000162000c1e1100 */
[----:B------:R-:W-:Y:S05]  /*14f0*/  BRA `(.L_x_25429) ;  /* 0x0000000c00547947 */ /* 0x000fea0003800000 */
.L_x_25426:
        /* <DEDUP_REMOVED lines=8> */
.L_x_25431:
[----:B------:R0:W5:Y:S01]  /*1580*/  LDG.E.U8 R0, desc[UR36][R2.64] ;  /* 0x0000002402007981 */ /* 0x000162000c1e1100 */
[----:B------:R-:W-:Y:S05]  /*1590*/  BRA `(.L_x_25429) ;  /* 0x0000000c002c7947 */ /* 0x000fea0003800000 */
.L_x_25430:
[----:B------:R0:W5:Y:S01]  /*15a0*/  LDG.E.U16 R0, desc[UR36][R2.64] ;  /* 0x0000002402007981 */ /* 0x000162000c1e1500 */
[----:B------:R-:W-:Y:S05]  /*15b0*/  BRA `(.L_x_25429) ;  /* 0x0000000c00247947 */ /* 0x000fea0003800000 */
.L_x_25425:
        /* <DEDUP_REMOVED lines=9> */
.L_x_25433:
[----:B------:R-:W2:Y:S02]  /*1650*/  LDG.E.U16 R4, desc[UR36][R2.64] ;  /* 0x0000002402047981 */ /* 0x000ea4000c1e1500 */
[----:B--2---:R-:W-:-:S06]  /*1660*/  HADD2.F32 R4, -RZ, R4.H0_H0 ;  /* 0x20000004ff047230 */ /* 0x004fcc0000004100 */
[----:B------:R-:W0:Y:S02]  /*1670*/  F2I.FTZ.TRUNC.NTZ R4, R4 ;  /* 0x0000000400047305 */ /* 0x000e24000021f100 */
[----:B0-----:R-:W-:Y:S01]  /*1680*/  PRMT R0, R4, 0x7610, R0 ;  /* 0x0000761004007816 */ /* 0x001fe20000000000 */
[----:B------:R-:W-:Y:S06]  /*1690*/  BRA `(.L_x_25429) ;  /* 0x0000000800ec7947 */ /* 0x000fec0003800000 */
.L_x_25432:
        /* <DEDUP_REMOVED lines=9> */
.L_x_25435:
[----:B------:R-:W2:Y:S02]  /*1730*/  LDG.E.U16 R2, desc[UR36][R2.64] ;  /* 0x0000002402027981 */ /* 0x000ea4000c1e1500 */
[----:B--2---:R-:W-:-:S06]  /*1740*/  HADD2.F32 R4, -RZ, R2.H0_H0 ;  /* 0x20000002ff047230 */ /* 0x004fcc0000004100 */
[----:B------:R-:W0:Y:S02]  /*1750*/  F2I.FTZ.TRUNC.NTZ R4, R4 ;  /* 0x0000000400047305 */ /* 0x000e24000021f100 */
[----:B0-----:R-:W-:Y:S01]  /*1760*/  PRMT R0, R4, 0x7610, R0 ;  /* 0x0000761004007816 */ /* 0x001fe20000000000 */
[----:B------:R-:W-:Y:S06]  /*1770*/  BRA `(.L_x_25429) ;  /* 0x0000000800b47947 */ /* 0x000fec0003800000 */
.L_x_25434:
[----:B------:R-:W2:Y:S02]  /*1780*/  LDG.E.64 R2, desc[UR36][R2.64] ;  /* 0x0000002402027981 */ /* 0x000ea4000c1e1b00 */
[----:B--2---:R0:W1:Y:S01]  /*1790*/  F2I.F64.TRUNC R0, R2 ;  /* 0x0000000200007311 */ /* 0x004062000030d100 */
[----:B------:R-:W-:Y:S05]  /*17a0*/  BRA `(.L_x_25429) ;  /* 0x0000000800a87947 */ /* 0x000fea0003800000 */
.L_x_25424:
        /* <DEDUP_REMOVED lines=12> */
.L_x_25438:
[----:B------:R-:W2:Y:S02]  /*1870*/  LDG.E.64 R2, desc[UR36][R2.64] ;  /* 0x0000002402027981 */ /* 0x000ea4000c1e1b00 */
[----:B--2---:R3:W4:Y:S01]  /*1880*/  F2I.F64.TRUNC R0, R2 ;  /* 0x0000000200007311 */ /* 0x004722000030d100 */
[----:B------:R-:W-:Y:S05]  /*1890*/  BRA `(.L_x_25429) ;  /* 0x00000008006c7947 */ /* 0x000fea0003800000 */
.L_x_25437:
        /* <DEDUP_REMOVED lines=28> */
.L_x_25440:
        /* <DEDUP_REMOVED lines=15> */
.L_x_25439:
[----:B------:R-:W2:Y:S02]  /*1b50*/  LDG.E.U16 R4, desc[UR36][R2.64] ;  /* 0x0000002402047981 */ /* 0x000ea4000c1e1500 */
[----:B--2---:R-:W-:-:S06]  /*1b60*/  IMAD.U32 R4, R4, 0x10000, RZ ;  /* 0x0001000004047824 */ /* 0x004fcc00078e00ff */
[----:B------:R-:W0:Y:S02]  /*1b70*/  F2I.FTZ.TRUNC.NTZ R4, R4 ;  /* 0x0000000400047305 */ /* 0x000e24000021f100 */
[----:B0-----:R-:W-:Y:S01]  /*1b80*/  PRMT R0, R4, 0x7610, R0 ;  /* 0x0000761004007816 */ /* 0x001fe20000000000 */
[----:B------:R-:W-:Y:S06]  /*1b90*/  BRA `(.L_x_25429) ;  /* 0x0000000400ac7947 */ /* 0x000fec0003800000 */
.L_x_25436:
        /* <DEDUP_REMOVED lines=10> */
.L_x_25443:
        /* <DEDUP_REMOVED lines=21> */
.L_x_25447:
[----:B------:R-:W-:Y:S05]  /*1d90*/  BSYNC B1 ;  /* 0x0000000000017941 */ /* 0x000fea0003800000 */
.L_x_25446:
[----:B------:R-:W-:Y:S01]  /*1da0*/  IMAD.SHL.U32 R2, R2, 0x100000, RZ ;  /* 0x0010000002027824 */ /* 0x000fe200078e00ff */
[----:B------:R-:W-:-:S04]  /*1db0*/  LEA R3, R0, 0x3b800000, 0x17 ;  /* 0x3b80000000037811 */ /* 0x000fc800078eb8ff */
[----:B------:R-:W-:-:S07]  /*1dc0*/  LOP3.LUT R4, R3, R2, R4, 0xfe, !PT ;  /* 0x0000000203047212 */ /* 0x000fce00078efe04 */
.L_x_25445:
[----:B------:R-:W-:Y:S05]  /*1dd0*/  BSYNC B0 ;  /* 0x0000000000007941 */ /* 0x000fea0003800000 */
.L_x_25444:
[----:B------:R-:W0:Y:S02]  /*1de0*/  F2I.FTZ.TRUNC.NTZ R4, R4 ;  /* 0x0000000400047305 */ /* 0x000e24000021f100 */
[----:B0-----:R-:W-:Y:S01]  /*1df0*/  PRMT R0, R4, 0x7610, R0 ;  /* 0x0000761004007816 */ /* 0x001fe20000000000 */
[----:B------:R-:W-:Y:S06]  /*1e00*/  BRA `(.L_x_25429) ;  /* 0x0000000400107947 */ /* 0x000fec0003800000 */
.L_x_25442:
        /* <DEDUP_REMOVED lines=21> */
.L_x_25451:
[----:B------:R-:W-:Y:S05]  /*1f60*/  BSYNC B1 ;  /* 0x0000000000017941 */ /* 0x000fea0003800000 */
.L_x_25450:
[----:B------:R-:W-:Y:S01]  /*1f70*/  IMAD.SHL.U32 R2, R2, 0x200000, RZ ;  /* 0x0020000002027824 */ /* 0x000fe200078e00ff */
[----:B------:R-:W-:-:S04]  /*1f80*/  LEA R3, R0, 0x37800000, 0x17 ;  /* 0x3780000000037811 */ /* 0x000fc800078eb8ff */
[----:B------:R-:W-:-:S07]  /*1f90*/  LOP3.LUT R4, R3, R2, R4, 0xfe, !PT ;  /* 0x0000000203047212 */ /* 0x000fce00078efe04 */
.L_x_25449:
[----:B------:R-:W-:Y:S05]  /*1fa0*/  BSYNC B0 ;  /* 0x0000000000007941 */ /* 0x000fea0003800000 */
.L_x_25448:
[----:B------:R-:W0:Y:S02]  /*1fb0*/  F2I.FTZ.TRUNC.NTZ R4, R4 ;  /* 0x0000000400047305 */ /* 0x000e24000021f100 */
[----:B0-----:R-:W-:Y:S01]  /*1fc0*/  PRMT R0, R4, 0x7610, R0 ;  /* 0x0000761004007816 */ /* 0x001fe20000000000 */
[----:B------:R-:W-:Y:S06]  /*1fd0*/  BRA `(.L_x_25429) ;  /* 0x00000000009c7947 */ /* 0x000fec0003800000 */
.L_x_25441:
        /* <DEDUP_REMOVED lines=14> */
.L_x_25455:
[----:B------:R-:W-:Y:S05]  /*20c0*/  BSYNC B0 ;  /* 0x0000000000007941 */ /* 0x000fea0003800000 */
.L_x_25454:
[----:B------:R-:W0:Y:S02]  /*20d0*/  F2I.FTZ.TRUNC.NTZ R4, R4 ;  /* 0x0000000400047305 */ /* 0x000e24000021f100 */
[----:B0-----:R-:W-:Y:S01]  /*20e0*/  PRMT R0, R4, 0x7610, R0 ;  /* 0x0000761004007816 */ /* 0x001fe20000000000 */
[----:B------:R-:W-:Y:S06]  /*20f0*/  BRA `(.L_x_25429) ;  /* 0x0000000000547947 */ /* 0x000fec0003800000 */
.L_x_25428:
        /* <DEDUP_REMOVED lines=16> */
.L_x_25456:
[----:B------:R-:W-:Y:S01]  /*2200*/  PRMT R0, RZ, 0x7610, R0 ;  /* 0x00007610ff007816 */ /* 0x000fe20000000000 */
[----:B------:R-:W-:Y:S06]  /*2210*/  BRA `(.L_x_25429) ;  /* 0x00000000000c7947 */ /* 0x000fec0003800000 */
.L_x_25453:
[----:B------:R2:W5:Y:S01]  /*2220*/  LDG.E.U8 R0, desc[UR36][R2.64] ;  /* 0x0000002402007981 */ /* 0x000562000c1e1100 */
[----:B------:R-:W-:Y:S05]  /*2230*/  BRA `(.L_x_25429) ;  /* 0x0000000000047947 */ /* 0x000fea0003800000 */
.L_x_25452:
[----:B------:R1:W5:Y:S02]  /*2240*/  LDG.E.U8 R0, desc[UR36][R2.64] ;  /* 0x0000002402007981 */ /* 0x000364000c1e1100 */
.L_x_25429:
[----:B-1--45:R-:W-:-:S04]  /*2250*/  LOP3.LUT R0, R0, 0xffff, RZ, 0xc0, !PT ;  /* 0x0000ffff00007812 */ /* 0x032fc800078ec0ff */
[----:B------:R-:W-:Y:S02]  /*2260*/  PRMT R7, R0, 0x8880, RZ ;  /* 0x0000888000077816 */ /* 0x000fe400000000ff */
[----:B------:R-:W1:Y:S02]  /*2270*/  LDC.S8 R0, c[0x0][0x421] ;  /* 0x00010840ff007b82 */ /* 0x000e640000000200 */
[-C--:B------:R-:W-:Y:S02]  /*2280*/  IABS R6, R7.reuse ;  /* 0x0000000700067213 */ /* 0x080fe40000000000 */
[----:B------:R-:W-:Y:S02]  /*2290*/  IABS R9, R7 ;  /* 0x0000000700097213 */ /* 0x000fe40000000000 */
[----:B------:R-:W4:Y:S08]  /*22a0*/  I2F.RP R4, R6 ;  /* 0x0000000600047306 */ /* 0x000f300000209400 */
[----:B----4-:R-:W0:Y:S01]  /*22b0*/  MUFU.RCP R4, R4 ;  /* 0x0000000400047308 */ /* 0x010e220000001000 */
[----:B-1----:R-:W-:-:S02]  /*22c0*/  IABS R8, R0 ;  /* 0x0000000000087213 */ /* 0x002fc40000000000 */
[----:B------:R-:W-:Y:S01]  /*22d0*/  ISETP.GE.AND P1, PT, R0, RZ, PT ;  /* 0x000000ff0000720c */ /* 0x000fe20003f26270 */
[----:B0-23--:R-:W-:-:S04]  /*22e0*/  VIADD R2, R4, 0xffffffe ;  /* 0x0ffffffe04027836 */ /* 0x00dfc80000000000 */
[----:B------:R0:W1:Y:S02]  /*22f0*/  F2I.FTZ.U32.TRUNC.NTZ R3, R2 ;  /* 0x0000000200037305 */ /* 0x000064000021f000 */
[----:B0-----:R-:W-:Y:S02]  /*2300*/  IMAD.MOV.U32 R2, RZ, RZ, RZ ;  /* 0x000000ffff027224 */ /* 0x001fe400078e00ff */
[----:B-1----:R-:W-:-:S04]  /*2310*/  IMAD.MOV R5, RZ, RZ, -R3 ;  /* 0x000000ffff057224 */ /* 0x002fc800078e0a03 */
[----:B------:R-:W-:-:S04]  /*2320*/  IMAD R5, R5, R6, RZ ;  /* 0x0000000605057224 */ /* 0x000fc800078e02ff */
        /* <DEDUP_REMOVED lines=25> */
.L_x_25460:
[----:B------:R3:W-:Y:S01]  /*24c0*/  STG.E.U8 desc[UR36][R16.64], R3 ;  /* 0x0000000310007986 */ /* 0x0007e2000c101124 */
[----:B------:R-:W-:Y:S05]  /*24d0*/  BRA `(.L_x_25462) ;  /* 0x0000000c00947947 */ /* 0x000fea0003800000 */
.L_x_25459:
        /* <DEDUP_REMOVED lines=12> */
.L_x_25464:
[----:B------:R-:W-:-:S05]  /*25a0*/  PRMT R3, R3, 0x8880, RZ ;  /* 0x0000888003037816 */ /* 0x000fca00000000ff */
[----:B------:R1:W-:Y:S01]  /*25b0*/  STG.E desc[UR36][R16.64], R3 ;  /* 0x0000000310007986 */ /* 0x0003e2000c101924 */
[----:B------:R-:W-:Y:S05]  /*25c0*/  BRA `(.L_x_25462) ;  /* 0x0000000c00587947 */ /* 0x000fea0003800000 */
.L_x_25463:
[----:B------:R-:W-:-:S04]  /*25d0*/  PRMT R3, R3, 0x8880, RZ ;  /* 0x0000888003037816 */ /* 0x000fc800000000ff */
[----:B------:R-:W-:-:S05]  /*25e0*/  PRMT R3, R3, 0x7710, RZ ;  /* 0x0000771003037816 */ /* 0x000fca00000000ff */
[----:B------:R2:W-:Y:S01]  /*25f0*/  STG.E.U16 desc[UR36][R16.64], R3 ;  /* 0x0000000310007986 */ /* 0x0005e2000c101524 */
[----:B------:R-:W-:Y:S05]  /*2600*/  BRA `(.L_x_25462) ;  /* 0x0000000c00487947 */ /* 0x000fea0003800000 */
.L_x_25458:
        /* <DEDUP_REMOVED lines=9> */
.L_x_25466:
[----:B------:R-:W0:Y:S02]  /*26a0*/  I2F.S8 R0, R3 ;  /* 0x0000000300007306 */ /* 0x000e240000001400 */
[----:B0-----:R-:W-:-:S05]  /*26b0*/  F2FP.F16.F32.PACK_AB R0, RZ, R0 ;  /* 0x00000000ff00723e */ /* 0x001fca00000000ff */
[----:B------:R0:W-:Y:S01]  /*26c0*/  STG.E.U16 desc[UR36][R16.64], R0 ;  /* 0x0000000010007986 */ /* 0x0001e2000c101524 */
[----:B------:R-:W-:Y:S05]  /*26d0*/  BRA `(.L_x_25462) ;  /* 0x0000000c00147947 */ /* 0x000fea0003800000 */
.L_x_25465:
        /* <DEDUP_REMOVED lines=10> */
.L_x_25468:
[----:B------:R-:W0:Y:S02]  /*2780*/  I2F.S8 R3, R3 ;  /* 0x0000000300037306 */ /* 0x000e240000001400 */
[----:B0-----:R-:W-:-:S04]  /*2790*/  F2FP.F16.F32.PACK_AB R3, RZ, R3 ;  /* 0x00000003ff03723e */ /* 0x001fc800000000ff */
[----:B------:R-:W-:-:S05]  /*27a0*/  PRMT R3, R3, 0x5410, RZ ;  /* 0x0000541003037816 */ /* 0x000fca00000000ff */
[----:B------:R0:W-:Y:S01]  /*27b0*/  STG.E desc[UR36][R16.64], R3 ;  /* 0x0000000310007986 */ /* 0x0001e2000c101924 */
[----:B------:R-:W-:Y:S05]  /*27c0*/  BRA `(.L_x_25462) ;  /* 0x0000000800d87947 */ /* 0x000fea0003800000 */
.L_x_25467:
[----:B------:R-:W-:-:S04]  /*27d0*/  PRMT R2, R3, 0x8880, RZ ;  /* 0x0000888003027816 */ /* 0x000fc800000000ff */
[----:B------:R-:W-:-:S06]  /*27e0*/  PRMT R2, R2, 0x7710, RZ ;  /* 0x0000771002027816 */ /* 0x000fcc00000000ff */
[----:B------:R-:W0:Y:S02]  /*27f0*/  I2F.F64.S16 R2, R2 ;  /* 0x0000000200027312 */ /* 0x000e240000101c00 */
[----:B0-----:R0:W-:Y:S01]  /*2800*/  STG.E.64 desc[UR36][R16.64], R2 ;  /* 0x0000000210007986 */ /* 0x0011e2000c101b24 */
[----:B------:R-:W-:Y:S05]  /*2810*/  BRA `(.L_x_25462) ;  /* 0x0000000800c47947 */ /* 0x000fea0003800000 */
.L_x_25457:
        /* <DEDUP_REMOVED lines=12> */
.L_x_25471:
[----:B------:R-:W-:Y:S02]  /*28e0*/  PRMT R4, R3, 0x8880, RZ ;  /* 0x0000888003047816 */ /* 0x000fe400000000ff */
[----:B------:R-:W-:Y:S02]  /*28f0*/  CS2R R6, SRZ ;  /* 0x0000000000067805 */ /* 0x000fe4000001ff00 */
[----:B------:R-:W-:-:S06]  /*2900*/  PRMT R4, R4, 0x7710, RZ ;  /* 0x0000771004047816 */ /* 0x000fcc00000000ff */
[----:B------:R-:W0:Y:S02]  /*2910*/  I2F.F64.S16 R4, R4 ;  /* 0x0000000400047312 */ /* 0x000e240000101c00 */
[----:B0-----:R0:W-:Y:S01]  /*2920*/  STG.E.128 desc[UR36][R16.64], R4 ;  /* 0x0000000410007986 */ /* 0x0011e2000c101d24 */
[----:B------:R-:W-:Y:S05]  /*2930*/  BRA `(.L_x_25462) ;  /* 0x00000008007c7947 */ /* 0x000fea0003800000 */
.L_x_25470:
        /* <DEDUP_REMOVED lines=21> */
.L_x_25475:
[----:B------:R-:W-:Y:S05]  /*2a90*/  BSYNC B0 ;  /* 0x0000000000007941 */ /* 0x000fea0003800000 */
.L_x_25474:
[----:B------:R-:W-:-:S05]  /*2aa0*/  LOP3.LUT R3, R0, R3, RZ, 0xfc, !PT ;  /* 0x0000000300037212 */ /* 0x000fca00078efcff */
[----:B------:R0:W-:Y:S01]  /*2ab0*/  STG.E.U8 desc[UR36][R16.64], R3 ;  /* 0x0000000310007986 */ /* 0x0001e2000c101124 */
[----:B------:R-:W-:Y:S05]  /*2ac0*/  BRA `(.L_x_25462) ;  /* 0x0000000800187947 */ /* 0x000fea0003800000 */
.L_x_25473:
        /* <DEDUP_REMOVED lines=13> */
.L_x_25477:
[----:B------:R-:W-:Y:S01]  /*2ba0*/  IMAD.MOV.U32 R0, RZ, RZ, 0x7f ;  /* 0x0000007fff007424 */ /* 0x000fe200078e00ff */
[----:B------:R-:W-:-:S04]  /*2bb0*/  ISETP.GT.U32.AND P0, PT, R2, 0x7f800000, PT ;  /* 0x7f8000000200780c */ /* 0x000fc80003f04070 */
[----:B------:R-:W-:-:S09]  /*2bc0*/  SEL R0, R0, 0x7c, P0 ;  /* 0x0000007c00007807 */ /* 0x000fd20000000000 */
.L_x_25478:
[----:B------:R-:W-:Y:S05]  /*2bd0*/  BSYNC B0 ;  /* 0x0000000000007941 */ /* 0x000fea0003800000 */
.L_x_25476:
[----:B------:R-:W-:-:S04]  /*2be0*/  LOP3.LUT R2, R3, 0x80000000, RZ, 0xc0, !PT ;  /* 0x8000000003027812 */ /* 0x000fc800078ec0ff */
[----:B------:R-:W-:-:S04]  /*2bf0*/  SHF.R.U32.HI R3, RZ, 0x18, R2 ;  /* 0x00000018ff037819 */ /* 0x000fc80000011602 */
[----:B------:R-:W-:-:S05]  /*2c00*/  LOP3.LUT R3, R0, R3, RZ, 0xfc, !PT ;  /* 0x0000000300037212 */ /* 0x000fca00078efcff */
[----:B------:R0:W-:Y:S01]  /*2c10*/  STG.E.U8 desc[UR36][R16.64], R3 ;  /* 0x0000000310007986 */ /* 0x0001e2000c101124 */
[----:B------:R-:W-:Y:S05]  /*2c20*/  BRA `(.L_x_25462) ;  /* 0x0000000400c07947 */ /* 0x000fea0003800000 */
.L_x_25472:
[----:B------:R-:W0:Y:S02]  /*2c30*/  I2F.S8 R0, R3 ;  /* 0x0000000300007306 */ /* 0x000e240000001400 */
[----:B0-----:R-:W-:-:S05]  /*2c40*/  F2FP.BF16.F32.PACK_AB R0, RZ, R0 ;  /* 0x00000000ff00723e */ /* 0x001fca00000010ff */
[----:B------:R0:W-:Y:S01]  /*2c50*/  STG.E.U16 desc[UR36][R16.64], R0 ;  /* 0x0000000010007986 */ /* 0x0001e2000c101524 */
[----:B------:R-:W-:Y:S05]  /*2c60*/  BRA `(.L_x_25462) ;  /* 0x0000000400b07947 */ /* 0x000fea0003800000 */
.L_x_25469:
        /* <DEDUP_REMOVED lines=12> */
.L_x_25481:
        /* <DEDUP_REMOVED lines=17> */
.L_x_25484:
[----:B------:R-:W-:-:S04]  /*2e40*/  LOP3.LUT R2, R3, 0x80000000, RZ, 0xc0, !PT ;  /* 0x8000000003027812 */ /* 0x000fc800078ec0ff */
[----:B------:R-:W-:-:S04]  /*2e50*/  SHF.R.U32.HI R3, RZ, 0x18, R2 ;  /* 0x00000018ff037819 */ /* 0x000fc80000011602 */
[----:B------:R-:W-:-:S04]  /*2e60*/  LOP3.LUT R0, R0, R3, RZ, 0xfc, !PT ;  /* 0x0000000300007212 */ /* 0x000fc800078efcff */
[----:B------:R-:W-:-:S07]  /*2e70*/  PRMT R8, R0, 0x7610, R8 ;  /* 0x0000761000087816 */ /* 0x000fce0000000008 */
.L_x_25483:
[----:B------:R-:W-:Y:S05]  /*2e80*/  BSYNC B0 ;  /* 0x0000000000007941 */ /* 0x000fea0003800000 */
.L_x_25482:
[----:B------:R0:W-:Y:S01]  /*2e90*/  STG.E.U8 desc[UR36][R16.64], R8 ;  /* 0x0000000810007986 */ /* 0x0001e2000c101124 */
[----:B------:R-:W-:Y:S05]  /*2ea0*/  BRA `(.L_x_25462) ;  /* 0x0000000400207947 */ /* 0x000fea0003800000 */
.L_x_25480:
        /* <DEDUP_REMOVED lines=17> */
.L_x_25487:
[----:B------:R-:W-:-:S04]  /*2fc0*/  LOP3.LUT R2, R3, 0x80000000, RZ, 0xc0, !PT ;  /* 0x8000000003027812 */ /* 0x000fc800078ec0ff */
[----:B------:R-:W-:-:S04]  /*2fd0*/  SHF.R.U32.HI R3, RZ, 0x18, R2 ;  /* 0x00000018ff037819 */ /* 0x000fc80000011602 */
[----:B------:R-:W-:-:S04]  /*2fe0*/  LOP3.LUT R0, R0, R3, RZ, 0xfc, !PT ;  /* 0x0000000300007212 */ /* 0x000fc800078efcff */
[----:B------:R-:W-:-:S07]  /*2ff0*/  PRMT R8, R0, 0x7610, R8 ;  /* 0x0000761000087816 */ /* 0x000fce0000000008 */
.L_x_25486:
[----:B------:R-:W-:Y:S05]  /*3000*/  BSYNC B0 ;  /* 0x0000000000007941 */ /* 0x000fea0003800000 */
.L_x_25485:
[----:B------:R0:W-:Y:S01]  /*3010*/  STG.E.U8 desc[UR36][R16.64], R8 ;  /* 0x0000000810007986 */ /* 0x0001e2000c101124 */
[----:B------:R-:W-:Y:S05]  /*3020*/  BRA `(.L_x_25462) ;  /* 0x0000000000c07947 */ /* 0x000fea0003800000 */
.L_x_25479:
        /* <DEDUP_REMOVED lines=23> */
.L_x_25461:
        /* <DEDUP_REMOVED lines=16> */
.L_x_25490:
[----:B------:R-:W-:Y:S05]  /*32a0*/  BRA `(.L_x_25462) ;  /* 0x0000000000207947 */ /* 0x000fea0003800000 */
.L_x_25489:
[----:B------:R-:W-:-:S04]  /*32b0*/  LOP3.LUT R3, R3, 0xffff, RZ, 0xc0, !PT ;  /* 0x0000ffff03037812 */ /* 0x000fc800078ec0ff */
[----:B------:R-:W-:-:S05]  /*32c0*/  PRMT R3, R3, 0x8880, RZ ;  /* 0x0000888003037816 */ /* 0x000fca00000000ff */
[----:B------:R-:W-:-:S05]  /*32d0*/  IMAD.MOV.U32 R2, RZ, RZ, R3 ;  /* 0x000000ffff027224 */ /* 0x000fca00078e0003 */
[----:B------:R-:W-:-:S05]  /*32e0*/  SHF.R.S32.HI R3, RZ, 0x1f, R2 ;  /* 0x0000001fff037819 */ /* 0x000fca0000011402 */
[----:B------:R0:W-:Y:S01]  /*32f0*/  STG.E.64 desc[UR36][R16.64], R2 ;  /* 0x0000000210007986 */ /* 0x0001e2000c101b24 */
[----:B------:R-:W-:Y:S05]  /*3300*/  BRA `(.L_x_25462) ;  /* 0x0000000000087947 */ /* 0x000fea0003800000 */
.L_x_25488:
[----:B------:R-:W-:-:S05]  /*3310*/  PRMT R3, R3, 0x8880, RZ ;  /* 0x0000888003037816 */ /* 0x000fca00000000ff */
[----:B------:R0:W-:Y:S02]  /*3320*/  STG.E desc[UR36][R16.64], R3 ;  /* 0x0000000310007986 */ /* 0x0001e4000c101924 */
.L_x_25462:
[----:B------:R-:W-:-:S04]  /*3330*/  IMAD R18, R23, 0x200, R18 ;  /* 0x0000020017127824 */ /* 0x000fc800078e0212 */
[----:B------:R-:W-:-:S07]  /*3340*/  VIADD R19, R18, 0x80 ;  /* 0x0000008012137836 */ /* 0x000fce0000000000 */
.L_x_25422:
[----:B------:R-:W-:Y:S05]  /*3350*/  BSYNC B6 ;  /* 0x0000000000067941 */ /* 0x000fea0003800000 */
.L_x_25421:
        /* <DEDUP_REMOVED lines=307> */
.L_x_25493:
        /* <DEDUP_REMOVED lines=20> */
.L_x_25497:
[----:B------:R0:W5:Y:S01]  /*47d0*/  LDG.E.U8 R0, desc[UR36][R2.64] ;  /* 0x0000002402007981 */ /* 0x000162000c1e1100 */
[----:B------:R-:W-:Y:S05]  /*47e0*/  BRA `(.L_x_25499) ;  /* 0x0000000c00547947 */ /* 0x000fea0003800000 */
.L_x_25496:
        /* <DEDUP_REMOVED lines=8> */
.L_x_25501:
[----:B------:R0:W5:Y:S01]  /*4870*/  LDG.E.U8 R0, desc[UR36][R2.64] ;  /* 0x0000002402007981 */ /* 0x000162000c1e1100 */
[----:B------:R-:W-:Y:S05]  /*4880*/  BRA `(.L_x_25499) ;  /* 0x0000000c002c7947 */ /* 0x000fea0003800000 */
.L_x_25500:
[----:B------:R0:W5:Y:S01]  /*4890*/  LDG.E.U16 R0, desc[UR36][R2.64] ;  /* 0x0000002402007981 */ /* 0x000162000c1e1500 */
[----:B------:R-:W-:Y:S05]  /*48a0*/  BRA `(.L_x_25499) ;  /* 0x0000000c00247947 */ /* 0x000fea0003800000 */
.L_x_25495:
        /* <DEDUP_REMOVED lines=9> */
.L_x_25503:
[----:B------:R-:W2:Y:S02]  /*4940*/  LDG.E.U16 R4, desc[UR36][R2.64] ;  /* 0x0000002402047981 */ /* 0x000ea4000c1e1500 */
[----:B--2---:R-:W-:-:S06]  /*4950*/  HADD2.F32 R4, -RZ, R4.H0_H0 ;  /* 0x20000004ff047230 */ /* 0x004fcc0000004100 */
[----:B------:R-:W0:Y:S02]  /*4960*/  F2I.FTZ.TRUNC.NTZ R4, R4 ;  /* 0x0000000400047305 */ /* 0x000e24000021f100 */
[----:B0-----:R-:W-:Y:S01]  /*4970*/  PRMT R0, R4, 0x7610, R0 ;  /* 0x0000761004007816 */ /* 0x001fe20000000000 */
[----:B------:R-:W-:Y:S06]  /*4980*/  BRA `(.L_x_25499) ;  /* 0x0000000800ec7947 */ /* 0x000fec0003800000 */
.L_x_25502:
        /* <DEDUP_REMOVED lines=9> */
.L_x_25505:
[----:B------:R-:W2:Y:S02]  /*4a20*/  LDG.E.U16 R2, desc[UR36][R2.64] ;  /* 0x0000002402027981 */ /* 0x000ea4000c1e1500 */
[----:B--2---:R-:W-:-:S06]  /*4a30*/  HADD2.F32 R4, -RZ, R2.H0_H0 ;  /* 0x20000002ff047230 */ /* 0x004fcc0000004100 */
[----:B------:R-:W0:Y:S02]  /*4a40*/  F2I.FTZ.TRUNC.NTZ R4, R4 ;  /* 0x0000000400047305 */ /* 0x000e24000021f100 */
[----:B0-----:R-:W-:Y:S01]  /*4a50*/  PRMT R0, R4, 0x7610, R0 ;  /* 0x0000761004007816 */ /* 0x001fe20000000000 */
[----:B------:R-:W-:Y:S06]  /*4a60*/  BRA `(.L_x_25499) ;  /* 0x0000000800b47947 */ /* 0x000fec0003800000 */
.L_x_25504:
[----:B------:R-:W2:Y:S02]  /*4a70*/  LDG.E.64 R2, desc[UR36][R2.64] ;  /* 0x0000002402027981 */ /* 0x000ea4000c1e1b00 */
[----:B--2---:R0:W1:Y:S01]  /*4a80*/  F2I.F64.TRUNC R0, R2 ;  /* 0x0000000200007311 */ /* 0x004062000030d100 */
[----:B------:R-:W-:Y:S05]  /*4a90*/  BRA `(.L_x_25499) ;  /* 0x0000000800a87947 */ /* 0x000fea0003800000 */
.L_x_25494:
        /* <DEDUP_REMOVED lines=12> */
.L_x_25508:
[----:B------:R-:W2:Y:S02]  /*4b60*/  LDG.E.64 R2, desc[UR36][R2.64] ;  /* 0x0000002402027981 */ /* 0x000ea4000c1e1b00 */
[----:B--2---:R3:W4:Y:S01]  /*4b70*/  F2I.F64.TRUNC R0, R2 ;  /* 0x0000000200007311 */ /* 0x004722000030d100 */
[----:B------:R-:W-:Y:S05]  /*4b80*/  BRA `(.L_x_25499) ;  /* 0x00000008006c7947 */ /* 0x000fea0003800000 */
.L_x_25507:
        /* <DEDUP_REMOVED lines=28> */
.L_x_25510:
        /* <DEDUP_REMOVED lines=15> */
.L_x_25509:
[----:B------:R-:W2:Y:S02]  /*4e40*/  LDG.E.U16 R4, desc[UR36][R2.64] ;  /* 0x0000002402047981 */ /* 0x000ea4000c1e1500 */
[----:B--2---:R-:W-:-:S06]  /*4e50*/  IMAD.U32 R4, R4, 0x10000, RZ ;  /* 0x0001000004047824 */ /* 0x004fcc00078e00ff */
[----:B------:R-:W0:Y:S02]  /*4e60*/  F2I.FTZ.TRUNC.NTZ R4, R4 ;  /* 0x0000000400047305 */ /* 0x000e24000021f100 */
[----:B0-----:R-:W-:Y:S01]  /*4e70*/  PRMT R0, R4, 0x7610, R0 ;  /* 0x0000761004007816 */ /* 0x001fe20000000000 */
[----:B------:R-:W-:Y:S06]  /*4e80*/  BRA `(.L_x_25499) ;  /* 0x0000000400ac7947 */ /* 0x000fec0003800000 */
.L_x_25506:
        /* <DEDUP_REMOVED lines=10> */
.L_x_25513:
        /* <DEDUP_REMOVED lines=21> */
.L_x_25517:
[----:B------:R-:W-:Y:S05]  /*5080*/  BSYNC B1 ;  /* 0x0000000000017941 */ /* 0x000fea0003800000 */
.L_x_25516:
[----:B------:R-:W-:Y:S01]  /*5090*/  IMAD.SHL.U32 R2, R2, 0x100000, RZ ;  /* 0x0010000002027824 */ /* 0x000fe200078e00ff */
[----:B------:R-:W-:-:S04]  /*50a0*/  LEA R3, R0, 0x3b800000, 0x17 ;  /* 0x3b80000000037811 */ /* 0x000fc800078eb8ff */
[----:B------:R-:W-:-:S07]  /*50b0*/  LOP3.LUT R4, R3, R2, R4, 0xfe, !PT ;  /* 0x0000000203047212 */ /* 0x000fce00078efe04 */
.L_x_25515:
[----:B------:R-:W-:Y:S05]  /*50c0*/  BSYNC B0 ;  /* 0x0000000000007941 */ /* 0x000fea0003800000 */
.L_x_25514:
[----:B------:R-:W0:Y:S02]  /*50d0*/  F2I.FTZ.TRUNC.NTZ R4, R4 ;  /* 0x0000000400047305 */ /* 0x000e24000021f100 */
[----:B0-----:R-:W-:Y:S01]  /*50e0*/  PRMT R0, R4, 0x7610, R0 ;  /* 0x0000761004007816 */ /* 0x001fe20000000000 */
[----:B------:R-:W-:Y:S06]  /*50f0*/  BRA `(.L_x_25499) ;  /* 0x0000000400107947 */ /* 0x000fec0003800000 */
.L_x_25512:
        /* <DEDUP_REMOVED lines=21> */
.L_x_25521:
[----:B------:R-:W-:Y:S05]  /*5250*/  BSYNC B1 ;  /* 0x0000000000017941 */ /* 0x000fea0003800000 */
.L_x_25520:
[----:B------:R-:W-:Y:S01]  /*5260*/  IMAD.SHL.U32 R2, R2, 0x200000, RZ ;  /* 0x0020000002027824 */ /* 0x000fe200078e00ff */
[----:B------:R-:W-:-:S04]  /*5270*/  LEA R3, R0, 0x37800000, 0x17 ;  /* 0x3780000000037811 */ /* 0x000fc800078eb8ff */
[----:B------:R-:W-:-:S07]  /*5280*/  LOP3.LUT R4, R3, R2, R4, 0xfe, !PT ;  /* 0x0000000203047212 */ /* 0x000fce00078efe04 */
.L_x_25519:
[----:B------:R-:W-:Y:S05]  /*5290*/  BSYNC B0 ;  /* 0x0000000000007941 */ /* 0x000fea0003800000 */
.L_x_25518:
[----:B------:R-:W0:Y:S02]  /*52a0*/  F2I.FTZ.TRUNC.NTZ R4, R4 ;  /* 0x0000000400047305 */ /* 0x000e24000021f100 */
[----:B0-----:R-:W-:Y:S01]  /*52b0*/  PRMT R0, R4, 0x7610, R0 ;  /* 0x0000761004007816 */ /* 0x001fe20000000000 */
[----:B------:R-:W-:Y:S06]  /*52c0*/  BRA `(.L_x_25499) ;  /* 0x00000000009c7947 */ /* 0x000fec0003800000 */
.L_x_25511:
        /* <DEDUP_REMOVED lines=14> */
.L_x_25525:
[----:B------:R-:W-:Y:S05]  /*53b0*/  BSYNC B0 ;  /* 0x0000000000007941 */ /* 0x000fea0003800000 */
.L_x_25524:
[----:B------:R-:W0:Y:S02]  /*53c0*/  F2I.FTZ.TRUNC.NTZ R4, R4 ;  /* 0x0000000400047305 */ /* 0x000e24000021f100 */
[----:B0-----:R-:W-:Y:S01]  /*53d0*/  PRMT R0, R4, 0x7610, R0 ;  /* 0x0000761004007816 */ /* 0x001fe20000000000 */
[----:B------:R-:W-:Y:S06]  /*53e0*/  BRA `(.L_x_25499) ;  /* 0x0000000000547947 */ /* 0x000fec0003800000 */
.L_x_25498:
        /* <DEDUP_REMOVED lines=16> */
.L_x_25526:
[----:B------:R-:W-:Y:S01]  /*54f0*/  PRMT R0, RZ, 0x7610, R0 ;  /* 0x00007610ff007816 */ /* 0x000fe20000000000 */
[----:B------:R-:W-:Y:S06]  /*5500*/  BRA `(.L_x_25499) ;  /* 0x00000000000c7947 */ /* 0x000fec0003800000 */
.L_x_25523:
[----:B------:R2:W5:Y:S01]  /*5510*/  LDG.E.U8 R0, desc[UR36][R2.64] ;  /* 0x0000002402007981 */ /* 0x000562000c1e1100 */
[----:B------:R-:W-:Y:S05]  /*5520*/  BRA `(.L_x_25499) ;  /* 0x0000000000047947 */ /* 0x000fea0003800000 */
.L_x_25522:
[----:B------:R1:W5:Y:S02]  /*5530*/  LDG.E.U8 R0, desc[UR36][R2.64] ;  /* 0x0000002402007981 */ /* 0x000364000c1e1100 */
.L_x_25499:
[----:B-1--45:R-:W-:Y:S01]  /*5540*/  LOP3.LUT R0, R0, 0xffff, RZ, 0xc0, !PT ;  /* 0x0000ffff00007812 */ /* 0x032fe200078ec0ff */
[----:B------:R-:W1:Y:S03]  /*5550*/  LDC.S8 R5, c[0x0][0x421] ;  /* 0x00010840ff057b82 */ /* 0x000e660000000200 */
[----:B------:R-:W-:-:S04]  /*5560*/  PRMT R6, R0, 0x8880, RZ ;  /* 0x0000888000067816 */ /* 0x000fc800000000ff */
[-C--:B------:R-:W-:Y:S02]  /*5570*/  IABS R4, R6.reuse ;  /* 0x0000000600047213 */ /* 0x080fe40000000000 */
[----:B------:R-:W-:Y:S02]  /*5580*/  IABS R9, R6 ;  /* 0x0000000600097213 */ /* 0x000fe40000000000 */
[----:B------:R-:W4:Y:S01]  /*5590*/  I2F.RP R0, R4 ;  /* 0x0000000400007306 */ /* 0x000f220000209400 */
[----:B-1----:R-:W-:-:S07]  /*55a0*/  IMAD.MOV.U32 R7, RZ, RZ, R5 ;  /* 0x000000ffff077224 */ /* 0x002fce00078e0005 */
[----:B----4-:R-:W0:Y:S01]  /*55b0*/  MUFU.RCP R0, R0 ;  /* 0x0000000000007308 */ /* 0x010e220000001000 */
[----:B------:R-:W-:Y:S01]  /*55c0*/  ISETP.GE.AND P1, PT, R7, RZ, PT ;  /* 0x000000ff0700720c */ /* 0x000fe20003f26270 */
[----:B0-23--:R-:W-:Y:S02]  /*55d0*/  VIADD R2, R0, 0xffffffe ;  /* 0x0ffffffe00027836 */ /* 0x00dfe40000000000 */
[----:B------:R-:W-:-:S04]  /*55e0*/  IMAD.MOV R0, RZ, RZ, -R9 ;  /* 0x000000ffff007224 */ /* 0x000fc800078e0a09 */
[----:B------:R0:W1:Y:S02]  /*55f0*/  F2I.FTZ.U32.TRUNC.NTZ R3, R2 ;  /* 0x0000000200037305 */ /* 0x000064000021f000 */
[----:B0-----:R-:W-:Y:S02]  /*5600*/  IMAD.MOV.U32 R2, RZ, RZ, RZ ;  /* 0x000000ffff027224 */ /* 0x001fe400078e00ff */
[----:B-1----:R-:W-:-:S04]  /*5610*/  IMAD.MOV R8, RZ, RZ, -R3 ;  /* 0x000000ffff087224 */ /* 0x002fc800078e0a03 */
[----:B------:R-:W-:Y:S01]  /*5620*/  IMAD.MOV.U32 R5, RZ, RZ, R8 ;  /* 0x000000ffff057224 */ /* 0x000fe200078e0008 */
[----:B------:R-:W-:-:S03]  /*5630*/  IABS R8, R7 ;  /* 0x0000000700087213 */ /* 0x000fc60000000000 */
        /* <DEDUP_REMOVED lines=25> */
.L_x_25530:
[----:B------:R0:W-:Y:S01]  /*57d0*/  STG.E.U8 desc[UR36][R16.64], R3 ;  /* 0x0000000310007986 */ /* 0x0001e2000c101124 */
[----:B------:R-:W-:Y:S05]  /*57e0*/  BRA `(.L_x_25532) ;  /* 0x0000000c00947947 */ /* 0x000fea0003800000 */
.L_x_25529:
        /* <DEDUP_REMOVED lines=12> */
.L_x_25534:
[----:B------:R-:W-:-:S05]  /*58b0*/  PRMT R3, R3, 0x8880, RZ ;  /* 0x0000888003037816 */ /* 0x000fca00000000ff */
[----:B------:R0:W-:Y:S01]  /*58c0*/  STG.E desc[UR36][R16.64], R3 ;  /* 0x0000000310007986 */ /* 0x0001e2000c101924 */
[----:B------:R-:W-:Y:S05]  /*58d0*/  BRA `(.L_x_25532) ;  /* 0x0000000c00587947 */ /* 0x000fea0003800000 */
.L_x_25533:
[----:B------:R-:W-:-:S04]  /*58e0*/  PRMT R3, R3, 0x8880, RZ ;  /* 0x0000888003037816 */ /* 0x000fc800000000ff */
[----:B------:R-:W-:-:S05]  /*58f0*/  PRMT R3, R3, 0x7710, RZ ;  /* 0x0000771003037816 */ /* 0x000fca00000000ff */
[----:B------:R0:W-:Y:S01]  /*5900*/  STG.E.U16 desc[UR36][R16.64], R3 ;  /* 0x0000000310007986 */ /* 0x0001e2000c101524 */
[----:B------:R-:W-:Y:S05]  /*5910*/  BRA `(.L_x_25532) ;  /* 0x0000000c00487947 */ /* 0x000fea0003800000 */
.L_x_25528:
        /* <DEDUP_REMOVED lines=9> */
.L_x_25536:
[----:B------:R-:W0:Y:S02]  /*59b0*/  I2F.S8 R0, R3 ;  /* 0x0000000300007306 */ /* 0x000e240000001400 */
[----:B0-----:R-:W-:-:S05]  /*59c0*/  F2FP.F16.F32.PACK_AB R0, RZ, R0 ;  /* 0x00000000ff00723e */ /* 0x001fca00000000ff */
[----:B------:R0:W-:Y:S01]  /*59d0*/  STG.E.U16 desc[UR36][R16.64], R0 ;  /* 0x0000000010007986 */ /* 0x0001e2000c101524 */
[----:B------:R-:W-:Y:S05]  /*59e0*/  BRA `(.L_x_25532) ;  /* 0x0000000c00147947 */ /* 0x000fea0003800000 */
.L_x_25535:
        /* <DEDUP_REMOVED lines=10> */
.L_x_25538:
[----:B------:R-:W0:Y:S02]  /*5a90*/  I2F.S8 R3, R3 ;  /* 0x0000000300037306 */ /* 0x000e240000001400 */
[----:B0-----:R-:W-:-:S04]  /*5aa0*/  F2FP.F16.F32.PACK_AB R3, RZ, R3 ;  /* 0x00000003ff03723e */ /* 0x001fc800000000ff */
[----:B------:R-:W-:-:S05]  /*5ab0*/  PRMT R3, R3, 0x5410, RZ ;  /* 0x0000541003037816 */ /* 0x000fca00000000ff */
[----:B------:R0:W-:Y:S01]  /*5ac0*/  STG.E desc[UR36][R16.64], R3 ;  /* 0x0000000310007986 */ /* 0x0001e2000c101924 */
[----:B------:R-:W-:Y:S05]  /*5ad0*/  BRA `(.L_x_25532) ;  /* 0x0000000800d87947 */ /* 0x000fea0003800000 */
.L_x_25537:
[----:B------:R-:W-:-:S04]  /*5ae0*/  PRMT R2, R3, 0x8880, RZ ;  /* 0x0000888003027816 */ /* 0x000fc800000000ff */
[----:B------:R-:W-:-:S06]  /*5af0*/  PRMT R2, R2, 0x7710, RZ ;  /* 0x0000771002027816 */ /* 0x000fcc00000000ff */
[----:B------:R-:W0:Y:S02]  /*5b00*/  I2F.F64.S16 R2, R2 ;  /* 0x0000000200027312 */ /* 0x000e240000101c00 */
[----:B0-----:R0:W-:Y:S01]  /*5b10*/  STG.E.64 desc[UR36][R16.64], R2 ;  /* 0x0000000210007986 */ /* 0x0011e2000c101b24 */
[----:B------:R-:W-:Y:S05]  /*5b20*/  BRA `(.L_x_25532) ;  /* 0x0000000800c47947 */ /* 0x000fea0003800000 */
.L_x_25527:
        /* <DEDUP_REMOVED lines=12> */
.L_x_25541:
[----:B------:R-:W-:Y:S02]  /*5bf0*/  PRMT R4, R3, 0x8880, RZ ;  /* 0x0000888003047816 */ /* 0x000fe400000000ff */
[----:B------:R-:W-:Y:S02]  /*5c00*/  CS2R R6, SRZ ;  /* 0x0000000000067805 */ /* 0x000fe4000001ff00 */
[----:B------:R-:W-:-:S06]  /*5c10*/  PRMT R4, R4, 0x7710, RZ ;  /* 0x0000771004047816 */ /* 0x000fcc00000000ff */
[----:B------:R-:W0:Y:S02]  /*5c20*/  I2F.F64.S16 R4, R4 ;  /* 0x0000000400047312 */ /* 0x000e240000101c00 */
[----:B0-----:R0:W-:Y:S01]  /*5c30*/  STG.E.128 desc[UR36][R16.64], R4 ;  /* 0x0000000410007986 */ /* 0x0011e2000c101d24 */
[----:B------:R-:W-:Y:S05]  /*5c40*/  BRA `(.L_x_25532) ;  /* 0x00000008007c7947 */ /* 0x000fea0003800000 */
.L_x_25540:
        /* <DEDUP_REMOVED lines=21> */
.L_x_25545:
[----:B------:R-:W-:Y:S05]  /*5da0*/  BSYNC B0 ;  /* 0x0000000000007941 */ /* 0x000fea0003800000 */
.L_x_25544:
[----:B------:R-:W-:-:S05]  /*5db0*/  LOP3.LUT R3, R0, R3, RZ, 0xfc, !PT ;  /* 0x0000000300037212 */ /* 0x000fca00078efcff */
[----:B------:R0:W-:Y:S01]  /*5dc0*/  STG.E.U8 desc[UR36][R16.64], R3 ;  /* 0x0000000310007986 */ /* 0x0001e2000c101124 */
[----:B------:R-:W-:Y:S05]  /*5dd0*/  BRA `(.L_x_25532) ;  /* 0x0000000800187947 */ /* 0x000fea0003800000 */
.L_x_25543:
        /* <DEDUP_REMOVED lines=13> */
.L_x_25547:
[----:B------:R-:W-:Y:S01]  /*5eb0*/  IMAD.MOV.U32 R0, RZ, RZ, 0x7f ;  /* 0x0000007fff007424 */ /* 0x000fe200078e00ff */
[----:B------:R-:W-:-:S04]  /*5ec0*/  ISETP.GT.U32.AND P0, PT, R2, 0x7f800000, PT ;  /* 0x7f8000000200780c */ /* 0x000fc80003f04070 */
[----:B------:R-:W-:-:S09]  /*5ed0*/  SEL R0, R0, 0x7c, P0 ;  /* 0x0000007c00007807 */ /* 0x000fd20000000000 */
.L_x_25548:
[----:B------:R-:W-:Y:S05]  /*5ee0*/  BSYNC B0 ;  /* 0x0000000000007941 */ /* 0x000fea0003800000 */
.L_x_25546:
[----:B------:R-:W-:-:S04]  /*5ef0*/  LOP3.LUT R2, R3, 0x80000000, RZ, 0xc0, !PT ;  /* 0x8000000003027812 */ /* 0x000fc800078ec0ff */
[----:B------:R-:W-:-:S04]  /*5f00*/  SHF.R.U32.HI R3, RZ, 0x18, R2 ;  /* 0x00000018ff037819 */ /* 0x000fc80000011602 */
[----:B------:R-:W-:-:S05]  /*5f10*/  LOP3.LUT R3, R0, R3, RZ, 0xfc, !PT ;  /* 0x0000000300037212 */ /* 0x000fca00078efcff */
[----:B------:R0:W-:Y:S01]  /*5f20*/  STG.E.U8 desc[UR36][R16.64], R3 ;  /* 0x0000000310007986 */ /* 0x0001e2000c101124 */
[----:B------:R-:W-:Y:S05]  /*5f30*/  BRA `(.L_x_25532) ;  /* 0x0000000400c07947 */ /* 0x000fea0003800000 */
.L_x_25542:
[----:B------:R-:W0:Y:S02]  /*5f40*/  I2F.S8 R0, R3 ;  /* 0x0000000300007306 */ /* 0x000e240000001400 */
[----:B0-----:R-:W-:-:S05]  /*5f50*/  F2FP.BF16.F32.PACK_AB R0, RZ, R0 ;  /* 0x00000000ff00723e */ /* 0x001fca00000010ff */
[----:B------:R0:W-:Y:S01]  /*5f60*/  STG.E.U16 desc[UR36][R16.64], R0 ;  /* 0x0000000010007986 */ /* 0x0001e2000c101524 */
[----:B------:R-:W-:Y:S05]  /*5f70*/  BRA `(.L_x_25532) ;  /* 0x0000000400b07947 */ /* 0x000fea0003800000 */
.L_x_25539:
        /* <DEDUP_REMOVED lines=12> */
.L_x_25551:
        /* <DEDUP_REMOVED lines=17> */
.L_x_25554:
[----:B------:R-:W-:-:S04]  /*6150*/  LOP3.LUT R2, R3, 0x80000000, RZ, 0xc0, !PT ;  /* 0x8000000003027812 */ /* 0x000fc800078ec0ff */
[----:B------:R-:W-:-:S04]  /*6160*/  SHF.R.U32.HI R3, RZ, 0x18, R2 ;  /* 0x00000018ff037819 */ /* 0x000fc80000011602 */
[----:B------:R-:W-:-:S04]  /*6170*/  LOP3.LUT R0, R0, R3, RZ, 0xfc, !PT ;  /* 0x0000000300007212 */ /* 0x000fc800078efcff */
[----:B------:R-:W-:-:S07]  /*6180*/  PRMT R8, R0, 0x7610, R8 ;  /* 0x0000761000087816 */ /* 0x000fce0000000008 */
.L_x_25553:
[----:B------:R-:W-:Y:S05]  /*6190*/  BSYNC B0 ;  /* 0x0000000000007941 */ /* 0x000fea0003800000 */
.L_x_25552:
[----:B------:R3:W-:Y:S01]  /*61a0*/  STG.E.U8 desc[UR36][R16.64], R8 ;  /* 0x0000000810007986 */ /* 0x0007e2000c101124 */
[----:B------:R-:W-:Y:S05]  /*61b0*/  BRA `(.L_x_25532) ;  /* 0x0000000400207947 */ /* 0x000fea0003800000 */
.L_x_25550:
        /* <DEDUP_REMOVED lines=17> */
.L_x_25557:
[----:B------:R-:W-:-:S04]  /*62d0*/  LOP3.LUT R2, R3, 0x80000000, RZ, 0xc0, !PT ;  /* 0x8000000003027812 */ /* 0x000fc800078ec0ff */
[----:B------:R-:W-:-:S04]  /*62e0*/  SHF.R.U32.HI R3, RZ, 0x18, R2 ;  /* 0x00000018ff037819 */ /* 0x000fc80000011602 */
[----:B------:R-:W-:-:S04]  /*62f0*/  LOP3.LUT R0, R0, R3, RZ, 0xfc, !PT ;  /* 0x0000000300007212 */ /* 0x000fc800078efcff */
[----:B------:R-:W-:-:S07]  /*6300*/  PRMT R8, R0, 0x7610, R8 ;  /* 0x0000761000087816 */ /* 0x000fce0000000008 */
.L_x_25556:
[----:B------:R-:W-:Y:S05]  /*6310*/  BSYNC B0 ;  /* 0x0000000000007941 */ /* 0x000fea0003800000 */
.L_x_25555:
[----:B------:R0:W-:Y:S01]  /*6320*/  STG.E.U8 desc[UR36][R16.64], R8 ;  /* 0x0000000810007986 */ /* 0x0001e2000c101124 */
[----:B------:R-:W-:Y:S05]  /*6330*/  BRA `(.L_x_25532) ;  /* 0x0000000000c07947 */ /* 0x000fea0003800000 */
.L_x_25549:
        /* <DEDUP_REMOVED lines=23> */
.L_x_25531:
        /* <DEDUP_REMOVED lines=16> */
.L_x_25560:
[----:B------:R-:W-:Y:S05]  /*65b0*/  BRA `(.L_x_25532) ;  /* 0x0000000000207947 */ /* 0x000fea0003800000 */
.L_x_25559:
[----:B------:R-:W-:-:S04]  /*65c0*/  LOP3.LUT R3, R3, 0xffff, RZ, 0xc0, !PT ;  /* 0x0000ffff03037812 */ /* 0x000fc800078ec0ff */
[----:B------:R-:W-:-:S05]  /*65d0*/  PRMT R3, R3, 0x8880, RZ ;  /* 0x0000888003037816 */ /* 0x000fca00000000ff */
[----:B------:R-:W-:-:S05]  /*65e0*/  IMAD.MOV.U32 R2, RZ, RZ, R3 ;  /* 0x000000ffff027224 */ /* 0x000fca00078e0003 */
[----:B------:R-:W-:-:S05]  /*65f0*/  SHF.R.S32.HI R3, RZ, 0x1f, R2 ;  /* 0x0000001fff037819 */ /* 0x000fca0000011402 */
[----:B------:R2:W-:Y:S01]  /*6600*/  STG.E.64 desc[UR36][R16.64], R2 ;  /* 0x0000000210007986 */ /* 0x0005e2000c101b24 */
[----:B------:R-:W-:Y:S05]  /*6610*/  BRA `(.L_x_25532) ;  /* 0x0000000000087947 */ /* 0x000fea0003800000 */
.L_x_25558:
[----:B------:R-:W-:-:S05]  /*6620*/  PRMT R3, R3, 0x8880, RZ ;  /* 0x0000888003037816 */ /* 0x000fca00000000ff */
[----:B------:R0:W-:Y:S02]  /*6630*/  STG.E desc[UR36][R16.64], R3 ;  /* 0x0000000310007986 */ /* 0x0001e4000c101924 */
.L_x_25532:
[----:B------:R-:W-:-:S07]  /*6640*/  VIADD R19, R19, 0x80 ;  /* 0x0000008013137836 */ /* 0x000fce0000000000 */
.L_x_25492:
[----:B------:R-:W-:Y:S05]  /*6650*/  BSYNC B6 ;  /* 0x0000000000067941 */ /* 0x000fea0003800000 */
.L_x_25491:
        /* <DEDUP_REMOVED lines=307> */
.L_x_25563:
        /* <DEDUP_REMOVED lines=20> */
.L_x_25567:
[----:B------:R0:W5:Y:S01]  /*7ad0*/  LDG.E.U8 R0, desc[UR36][R2.64] ;  /* 0x0000002402007981 */ /* 0x000162000c1e1100 */
[----:B------:R-:W-:Y:S05]  /*7ae0*/  BRA `(.L_x_25569) ;  /* 0x0000000c00547947 */ /* 0x000fea0003800000 */
.L_x_25566:
        /* <DEDUP_REMOVED lines=8> */
.L_x_25571:
[----:B------:R0:W5:Y:S01]  /*7b70*/  LDG.E.U8 R0, desc[UR36][R2.64] ;  /* 0x0000002402007981 */ /* 0x000162000c1e1100 */
[----:B------:R-:W-:Y:S05]  /*7b80*/  BRA `(.L_x_25569) ;  /* 0x0000000c002c7947 */ /* 0x000fea0003800000 */
.L_x_25570:
[----:B------:R0:W5:Y:S01]  /*7b90*/  LDG.E.U16 R0, desc[UR36][R2.64] ;  /* 0x0000002402007981 */ /* 0x000162000c1e1500 */
[----:B------:R-:W-:Y:S05]  /*7ba0*/  BRA `(.L_x_25569) ;  /* 0x0000000c00247947 */ /* 0x000fea0003800000 */
.L_x_25565:
        /* <DEDUP_REMOVED lines=9> */
.L_x_25573:
[----:B------:R-:W2:Y:S02]  /*7c40*/  LDG.E.U16 R4, desc[UR36][R2.64] ;  /* 0x0000002402047981 */ /* 0x000ea4000c1e1500 */
[----:B--2---:R-:W-:-:S06]  /*7c50*/  HADD2.F32 R4, -RZ, R4.H0_H0 ;  /* 0x20000004ff047230 */ /* 0x004fcc0000004100 */
[----:B------:R-:W0:Y:S02]  /*7c60*/  F2I.FTZ.TRUNC.NTZ R4, R4 ;  /* 0x0000000400047305 */ /* 0x000e24000021f100 */
[----:B0-----:R-:W-:Y:S01]  /*7c70*/  PRMT R0, R4, 0x7610, R0 ;  /* 0x0000761004007816 */ /* 0x001fe20000000000 */
[----:B------:R-:W-:Y:S06]  /*7c80*/  BRA `(.L_x_25569) ;  /* 0x0000000800ec7947 */ /* 0x000fec0003800000 */
.L_x_25572:
        /* <DEDUP_REMOVED lines=9> */
.L_x_25575:
[----:B------:R-:W2:Y:S02]  /*7d20*/  LDG.E.U16 R2, desc[UR36][R2.64] ;  /* 0x0000002402027981 */ /* 0x000ea4000c1e1500 */
[----:B--2---:R-:W-:-:S06]  /*7d30*/  HADD2.F32 R4, -RZ, R2.H0_H0 ;  /* 0x20000002ff047230 */ /* 0x004fcc0000004100 */
[----:B------:R-:W0:Y:S02]  /*7d40*/  F2I.FTZ.TRUNC.NTZ R4, R4 ;  /* 0x0000000400047305 */ /* 0x000e24000021f100 */
[----:B0-----:R-:W-:Y:S01]  /*7d50*/  PRMT R0, R4, 0x7610, R0 ;  /* 0x0000761004007816 */ /* 0x001fe20000000000 */
[----:B------:R-:W-:Y:S06]  /*7d60*/  BRA `(.L_x_25569) ;  /* 0x0000000800b47947 */ /* 0x000fec0003800000 */
.L_x_25574:
[----:B------:R-:W2:Y:S02]  /*7d70*/  LDG.E.64 R2, desc[UR36][R2.64] ;  /* 0x0000002402027981 */ /* 0x000ea4000c1e1b00 */
[----:B--2---:R0:W1:Y:S01]  /*7d80*/  F2I.F64.TRUNC R0, R2 ;  /* 0x0000000200007311 */ /* 0x004062000030d100 */
[----:B------:R-:W-:Y:S05]  /*7d90*/  BRA `(.L_x_25569) ;  /* 0x0000000800a87947 */ /* 0x000fea0003800000 */
.L_x_25564:
        /* <DEDUP_REMOVED lines=12> */
.L_x_25578:
[----:B------:R-:W2:Y:S02]  /*7e60*/  LDG.E.64 R2, desc[UR36][R2.64] ;  /* 0x0000002402027981 */ /* 0x000ea4000c1e1b00 */
[----:B--2---:R3:W4:Y:S01]  /*7e70*/  F2I.F64.TRUNC R0, R2 ;  /* 0x0000000200007311 */ /* 0x004722000030d100 */
[----:B------:R-:W-:Y:S05]  /*7e80*/  BRA `(.L_x_25569) ;  /* 0x00000008006c7947 */ /* 0x000fea0003800000 */
.L_x_25577:
        /* <DEDUP_REMOVED lines=28> */
.L_x_25580:
        /* <DEDUP_REMOVED lines=15> */
.L_x_25579:
[----:B------:R-:W2:Y:S02]  /*8140*/  LDG.E.U16 R4, desc[UR36][R2.64] ;  /* 0x0000002402047981 */ /* 0x000ea4000c1e1500 */
[----:B--2---:R-:W-:-:S06]  /*8150*/  IMAD.U32 R4, R4, 0x10000, RZ ;  /* 0x0001000004047824 */ /* 0x004fcc00078e00ff */
[----:B------:R-:W0:Y:S02]  /*8160*/  F2I.FTZ.TRUNC.NTZ R4, R4 ;  /* 0x0000000400047305 */ /* 0x000e24000021f100 */
[----:B0-----:R-:W-:Y:S01]  /*8170*/  PRMT R0, R4, 0x7610, R0 ;  /* 0x0000761004007816 */ /* 0x001fe20000000000 */
[----:B------:R-:W-:Y:S06]  /*8180*/  BRA `(.L_x_25569) ;  /* 0x0000000400ac7947 */ /* 0x000fec0003800000 */
.L_x_25576:
        /* <DEDUP_REMOVED lines=10> */
.L_x_25583:
        /* <DEDUP_REMOVED lines=21> */
.L_x_25587:
[----:B------:R-:W-:Y:S05]  /*8380*/  BSYNC B1 ;  /* 0x0000000000017941 */ /* 0x000fea0003800000 */
.L_x_25586:
[----:B------:R-:W-:Y:S01]  /*8390*/  IMAD.SHL.U32 R2, R2, 0x100000, RZ ;  /* 0x0010000002027824 */ /* 0x000fe200078e00ff */
[----:B------:R-:W-:-:S04]  /*83a0*/  LEA R3, R0, 0x3b800000, 0x17 ;  /* 0x3b80000000037811 */ /* 0x000fc800078eb8ff */
[----:B------:R-:W-:-:S07]  /*83b0*/  LOP3.LUT R4, R3, R2, R4, 0xfe, !PT ;  /* 0x0000000203047212 */ /* 0x000fce00078efe04 */
.L_x_25585:
[----:B------:R-:W-:Y:S05]  /*83c0*/  BSYNC B0 ;  /* 0x0000000000007941 */ /* 0x000fea0003800000 */
.L_x_25584:
[----:B------:R-:W0:Y:S02]  /*83d0*/  F2I.FTZ.TRUNC.NTZ R4, R4 ;  /* 0x0000000400047305 */ /* 0x000e24000021f100 */
[----:B0-----:R-:W-:Y:S01]  /*83e0*/  PRMT R0, R4, 0x7610, R0 ;  /* 0x0000761004007816 */ /* 0x001fe20000000000 */
[----:B------:R-:W-:Y:S06]  /*83f0*/  BRA `(.L_x_25569) ;  /* 0x0000000400107947 */ /* 0x000fec0003800000 */
.L_x_25582:
        /* <DEDUP_REMOVED lines=21> */
.L_x_25591:
[----:B------:R-:W-:Y:S05]  /*8550*/  BSYNC B1 ;  /* 0x0000000000017941 */ /* 0x000fea0003800000 */
.L_x_25590:
[----:B------:R-:W-:Y:S01]  /*8560*/  IMAD.SHL.U32 R2, R2, 0x200000, RZ ;  /* 0x0020000002027824 */ /* 0x000fe200078e00ff */
[----:B------:R-:W-:-:S04]  /*8570*/  LEA R3, R0, 0x37800000, 0x17 ;  /* 0x3780000000037811 */ /* 0x000fc800078eb8ff */
[----:B------:R-:W-:-:S07]  /*8580*/  LOP3.LUT R4, R3, R2, R4, 0xfe, !PT ;  /* 0x0000000203047212 */ /* 0x000fce00078efe04 */
.L_x_25589:
[----:B------:R-:W-:Y:S05]  /*8590*/  BSYNC B0 ;  /* 0x0000000000007941 */ /* 0x000fea0003800000 */
.L_x_25588:
[----:B------:R-:W0:Y:S02]  /*85a0*/  F2I.FTZ.TRUNC.NTZ R4, R4 ;  /* 0x0000000400047305 */ /* 0x000e24000021f100 */
[----:B0-----:R-:W-:Y:S01]  /*85b0*/  PRMT R0, R4, 0x7610, R0 ;  /* 0x0000761004007816 */ /* 0x001fe20000000000 */
[----:B------:R-:W-:Y:S06]  /*85c0*/  BRA `(.L_x_25569) ;  /* 0x00000000009c7947 */ /* 0x000fec0003800000 */
.L_x_25581:
        /* <DEDUP_REMOVED lines=14> */
.L_x_25595:
[----:B------:R-:W-:Y:S05]  /*86b0*/  BSYNC B0 ;  /* 0x0000000000007941 */ /* 0x000fea0003800000 */
.L_x_25594:
[----:B------:R-:W0:Y:S02]  /*86c0*/  F2I.FTZ.TRUNC.NTZ R4, R4 ;  /* 0x0000000400047305 */ /* 0x000e24000021f100 */
[----:B0-----:R-:W-:Y:S01]  /*86d0*/  PRMT R0, R4, 0x7610, R0 ;  /* 0x0000761004007816 */ /* 0x001fe20000000000 */
[----:B------:R-:W-:Y:S06]  /*86e0*/  BRA `(.L_x_25569) ;  /* 0x0000000000547947 */ /* 0x000fec0003800000 */
.L_x_25568:
        /* <DEDUP_REMOVED lines=16> */
.L_x_25596:
[----:B------:R-:W-:Y:S01]  /*87f0*/  PRMT R0, RZ, 0x7610, R0 ;  /* 0x00007610ff007816 */ /* 0x000fe20000000000 */
[----:B------:R-:W-:Y:S06]  /*8800*/  BRA `(.L_x_25569) ;  /* 0x00000000000c7947 */ /* 0x000fec0003800000 */
.L_x_25593:
[----:B------:R1:W5:Y:S01]  /*8810*/  LDG.E.U8 R0, desc[UR36][R2.64] ;  /* 0x0000002402007981 */ /* 0x000362000c1e1100 */
[----:B------:R-:W-:Y:S05]  /*8820*/  BRA `(.L_x_25569) ;  /* 0x0000000000047947 */ /* 0x000fea0003800000 */
.L_x_25592:
[----:B------:R2:W5:Y:S02]  /*8830*/  LDG.E.U8 R0, desc[UR36][R2.64] ;  /* 0x0000002402007981 */ /* 0x000564000c1e1100 */
.L_x_25569:
        /* <DEDUP_REMOVED lines=41> */
.L_x_25600:
[----:B------:R3:W-:Y:S01]  /*8ad0*/  STG.E.U8 desc[UR36][R16.64], R3 ;  /* 0x0000000310007986 */ /* 0x0007e2000c101124 */
[----:B------:R-:W-:Y:S05]  /*8ae0*/  BRA `(.L_x_25602) ;  /* 0x0000000c00947947 */ /* 0x000fea0003800000 */
.L_x_25599:
        /* <DEDUP_REMOVED lines=12> */
.L_x_25604:
[----:B------:R-:W-:-:S05]  /*8bb0*/  PRMT R3, R3, 0x8880, RZ ;  /* 0x0000888003037816 */ /* 0x000fca00000000ff */
[----:B------:R2:W-:Y:S01]  /*8bc0*/  STG.E desc[UR36][R16.64], R3 ;  /* 0x0000000310007986 */ /* 0x0005e2000c101924 */
[----:B------:R-:W-:Y:S05]  /*8bd0*/  BRA `(.L_x_25602) ;  /* 0x0000000c00587947 */ /* 0x000fea0003800000 */
.L_x_25603:
[----:B------:R-:W-:-:S04]  /*8be0*/  PRMT R3, R3, 0x8880, RZ ;  /* 0x0000888003037816 */ /* 0x000fc800000000ff */
[----:B------:R-:W-:-:S05]  /*8bf0*/  PRMT R3, R3, 0x7710, RZ ;  /* 0x0000771003037816 */ /* 0x000fca00000000ff */
[----:B------:R0:W-:Y:S01]  /*8c00*/  STG.E.U16 desc[UR36][R16.64], R3 ;  /* 0x0000000310007986 */ /* 0x0001e2000c101524 */
[----:B------:R-:W-:Y:S05]  /*8c10*/  BRA `(.L_x_25602) ;  /* 0x0000000c00487947 */ /* 0x000fea0003800000 */
.L_x_25598:
        /* <DEDUP_REMOVED lines=9> */
.L_x_25606:
[----:B------:R-:W0:Y:S02]  /*8cb0*/  I2F.S8 R0, R3 ;  /* 0x0000000300007306 */ /* 0x000e240000001400 */
[----:B0-----:R-:W-:-:S05]  /*8cc0*/  F2FP.F16.F32.PACK_AB R0, RZ, R0 ;  /* 0x00000000ff00723e */ /* 0x001fca00000000ff */
[----:B------:R0:W-:Y:S01]  /*8cd0*/  STG.E.U16 desc[UR36][R16.64], R0 ;  /* 0x0000000010007986 */ /* 0x0001e2000c101524 */
[----:B------:R-:W-:Y:S05]  /*8ce0*/  BRA `(.L_x_25602) ;  /* 0x0000000c00147947 */ /* 0x000fea0003800000 */
.L_x_25605:
        /* <DEDUP_REMOVED lines=10> */
.L_x_25608:
[----:B------:R-:W0:Y:S02]  /*8d90*/  I2F.S8 R3, R3 ;  /* 0x0000000300037306 */ /* 0x000e240000001400 */
[----:B0-----:R-:W-:-:S04]  /*8da0*/  F2FP.F16.F32.PACK_AB R3, RZ, R3 ;  /* 0x00000003ff03723e */ /* 0x001fc800000000ff */
[----:B------:R-:W-:-:S05]  /*8db0*/  PRMT R3, R3, 0x5410, RZ ;  /* 0x0000541003037816 */ /* 0x000fca00000000ff */
[----:B------:R0:W-:Y:S01]  /*8dc0*/  STG.E desc[UR36][R16.64], R3 ;  /* 0x0000000310007986 */ /* 0x0001e2000c101924 */
[----:B------:R-:W-:Y:S05]  /*8dd0*/  BRA `(.L_x_25602) ;  /* 0x0000000800d87947 */ /* 0x000fea0003800000 */
.L_x_25607:
[----:B------:R-:W-:-:S04]  /*8de0*/  PRMT R2, R3, 0x8880, RZ ;  /* 0x0000888003027816 */ /* 0x000fc800000000ff */
[----:B------:R-:W-:-:S06]  /*8df0*/  PRMT R2, R2, 0x7710, RZ ;  /* 0x0000771002027816 */ /* 0x000fcc00000000ff */
[----:B------:R-:W0:Y:S02]  /*8e00*/  I2F.F64.S16 R2, R2 ;  /* 0x0000000200027312 */ /* 0x000e240000101c00 */
[----:B0-----:R0:W-:Y:S01]  /*8e10*/  STG.E.64 desc[UR36][R16.64], R2 ;  /* 0x0000000210007986 */ /* 0x0011e2000c101b24 */
[----:B------:R-:W-:Y:S05]  /*8e20*/  BRA `(.L_x_25602) ;  /* 0x0000000800c47947 */ /* 0x000fea0003800000 */
.L_x_25597:
        /* <DEDUP_REMOVED lines=12> */
.L_x_25611:
[----:B------:R-:W-:Y:S02]  /*8ef0*/  PRMT R4, R3, 0x8880, RZ ;  /* 0x0000888003047816 */ /* 0x000fe400000000ff */
[----:B------:R-:W-:Y:S02]  /*8f00*/  CS2R R6, SRZ ;  /* 0x0000000000067805 */ /* 0x000fe4000001ff00 */
[----:B------:R-:W-:-:S06]  /*8f10*/  PRMT R4, R4, 0x7710, RZ ;  /* 0x0000771004047816 */ /* 0x000fcc00000000ff */
[----:B------:R-:W0:Y:S02]  /*8f20*/  I2F.F64.S16 R4, R4 ;  /* 0x0000000400047312 */ /* 0x000e240000101c00 */
[----:B0-----:R0:W-:Y:S01]  /*8f30*/  STG.E.128 desc[UR36][R16.64], R4 ;  /* 0x0000000410007986 */ /* 0x0011e2000c101d24 */
[----:B------:R-:W-:Y:S05]  /*8f40*/  BRA `(.L_x_25602) ;  /* 0x00000008007c7947 */ /* 0x000fea0003800000 */
.L_x_25610:
        /* <DEDUP_REMOVED lines=21> */
.L_x_25615:
[----:B------:R-:W-:Y:S05]  /*90a0*/  BSYNC B0 ;  /* 0x0000000000007941 */ /* 0x000fea0003800000 */
.L_x_25614:
[----:B------:R-:W-:-:S05]  /*90b0*/  LOP3.LUT R3, R0, R3, RZ, 0xfc, !PT ;  /* 0x0000000300037212 */ /* 0x000fca00078efcff */
[----:B------:R0:W-:Y:S01]  /*90c0*/  STG.E.U8 desc[UR36][R16.64], R3 ;  /* 0x0000000310007986 */ /* 0x0001e2000c101124 */
[----:B------:R-:W-:Y:S05]  /*90d0*/  BRA `(.L_x_25602) ;  /* 0x0000000800187947 */ /* 0x000fea0003800000 */
.L_x_25613:
        /* <DEDUP_REMOVED lines=13> */
.L_x_25617:
[----:B------:R-:W-:Y:S01]  /*91b0*/  IMAD.MOV.U32 R0, RZ, RZ, 0x7f ;  /* 0x0000007fff007424 */ /* 0x000fe200078e00ff */
[----:B------:R-:W-:-:S04]  /*91c0*/  ISETP.GT.U32.AND P0, PT, R2, 0x7f800000, PT ;  /* 0x7f8000000200780c */ /* 0x000fc80003f04070 */
[----:B------:R-:W-:-:S09]  /*91d0*/  SEL R0, R0, 0x7c, P0 ;  /* 0x0000007c00007807 */ /* 0x000fd20000000000 */
.L_x_25618:
[----:B------:R-:W-:Y:S05]  /*91e0*/  BSYNC B0 ;  /* 0x0000000000007941 */ /* 0x000fea0003800000 */
.L_x_25616:
[----:B------:R-:W-:-:S04]  /*91f0*/  LOP3.LUT R2, R3, 0x80000000, RZ, 0xc0, !PT ;  /* 0x8000000003027812 */ /* 0x000fc800078ec0ff */
[----:B------:R-:W-:-:S04]  /*9200*/  SHF.R.U32.HI R3, RZ, 0x18, R2 ;  /* 0x00000018ff037819 */ /* 0x000fc80000011602 */
[----:B------:R-:W-:-:S05]  /*9210*/  LOP3.LUT R3, R0, R3, RZ, 0xfc, !PT ;  /* 0x0000000300037212 */ /* 0x000fca00078efcff */
[----:B------:R0:W-:Y:S01]  /*9220*/  STG.E.U8 desc[UR36][R16.64], R3 ;  /* 0x0000000310007986 */ /* 0x0001e2000c101124 */
[----:B------:R-:W-:Y:S05]  /*9230*/  BRA `(.L_x_25602) ;  /* 0x0000000400c07947 */ /* 0x000fea0003800000 */
.L_x_25612:
[----:B------:R-:W0:Y:S02]  /*9240*/  I2F.S8 R0, R3 ;  /* 0x0000000300007306 */ /* 0x000e240000001400 */
[----:B0-----:R-:W-:-:S05]  /*9250*/  F2FP.BF16.F32.PACK_AB R0, RZ, R0 ;  /* 0x00000000ff00723e */ /* 0x001fca00000010ff */
[----:B------:R0:W-:Y:S01]  /*9260*/  STG.E.U16 desc[UR36][R16.64], R0 ;  /* 0x0000000010007986 */ /* 0x0001e2000c101524 */
[----:B------:R-:W-:Y:S05]  /*9270*/  BRA `(.L_x_25602) ;  /* 0x0000000400b07947 */ /* 0x000fea0003800000 */
.L_x_25609:
        /* <DEDUP_REMOVED lines=12> */
.L_x_25621:
        /* <DEDUP_REMOVED lines=17> */
.L_x_25624:
[----:B------:R-:W-:-:S04]  /*9450*/  LOP3.LUT R2, R3, 0x80000000, RZ, 0xc0, !PT ;  /* 0x8000000003027812 */ /* 0x000fc800078ec0ff */
[----:B------:R-:W-:-:S04]  /*9460*/  SHF.R.U32.HI R3, RZ, 0x18, R2 ;  /* 0x00000018ff037819 */ /* 0x000fc80000011602 */
[----:B------:R-:W-:-:S04]  /*9470*/  LOP3.LUT R0, R0, R3, RZ, 0xfc, !PT ;  /* 0x0000000300007212 */ /* 0x000fc800078efcff */
[----:B------:R-:W-:-:S07]  /*9480*/  PRMT R8, R0, 0x7610, R8 ;  /* 0x0000761000087816 */ /* 0x000fce0000000008 */
.L_x_25623:
[----:B------:R-:W-:Y:S05]  /*9490*/  BSYNC B0 ;  /* 0x0000000000007941 */ /* 0x000fea0003800000 */
.L_x_25622:
[----:B------:R0:W-:Y:S01]  /*94a0*/  STG.E.U8 desc[UR36][R16.64], R8 ;  /* 0x0000000810007986 */ /* 0x0001e2000c101124 */
[----:B------:R-:W-:Y:S05]  /*94b0*/  BRA `(.L_x_25602) ;  /* 0x0000000400207947 */ /* 0x000fea0003800000 */
.L_x_25620:
        /* <DEDUP_REMOVED lines=17> */
.L_x_25627:
[----:B------:R-:W-:-:S04]  /*95d0*/  LOP3.LUT R2, R3, 0x80000000, RZ, 0xc0, !PT ;  /* 0x8000000003027812 */ /* 0x000fc800078ec0ff */
[----:B------:R-:W-:-:S04]  /*95e0*/  SHF.R.U32.HI R3, RZ, 0x18, R2 ;  /* 0x00000018ff037819 */ /* 0x000fc80000011602 */
[----:B------:R-:W-:-:S04]  /*95f0*/  LOP3.LUT R0, R0, R3, RZ, 0xfc, !PT ;  /* 0x0000000300007212 */ /* 0x000fc800078efcff */
[----:B------:R-:W-:-:S07]  /*9600*/  PRMT R8, R0, 0x7610, R8 ;  /* 0x0000761000087816 */ /* 0x000fce0000000008 */
.L_x_25626:
[----:B------:R-:W-:Y:S05]  /*9610*/  BSYNC B0 ;  /* 0x0000000000007941 */ /* 0x000fea0003800000 */
.L_x_25625:
[----:B------:R0:W-:Y:S01]  /*9620*/  STG.E.U8 desc[UR36][R16.64], R8 ;  /* 0x0000000810007986 */ /* 0x0001e2000c101124 */
[----:B------:R-:W-:Y:S05]  /*9630*/  BRA `(.L_x_25602) ;  /* 0x0000000000c07947 */ /* 0x000fea0003800000 */
.L_x_25619:
        /* <DEDUP_REMOVED lines=23> */
.L_x_25601:
        /* <DEDUP_REMOVED lines=16> */
.L_x_25630:
[----:B------:R-:W-:Y:S05]  /*98b0*/  BRA `(.L_x_25602) ;  /* 0x0000000000207947 */ /* 0x000fea0003800000 */
.L_x_25629:
[----:B------:R-:W-:-:S04]  /*98c0*/  LOP3.LUT R3, R3, 0xffff, RZ, 0xc0, !PT ;  /* 0x0000ffff03037812 */ /* 0x000fc800078ec0ff */
[----:B------:R-:W-:-:S05]  /*98d0*/  PRMT R3, R3, 0x8880, RZ ;  /* 0x0000888003037816 */ /* 0x000fca00000000ff */
[----:B------:R-:W-:-:S05]  /*98e0*/  IMAD.MOV.U32 R2, RZ, RZ, R3 ;  /* 0x000000ffff027224 */ /* 0x000fca00078e0003 */
[----:B------:R-:W-:-:S05]  /*98f0*/  SHF.R.S32.HI R3, RZ, 0x1f, R2 ;  /* 0x0000001fff037819 */ /* 0x000fca0000011402 */
[----:B------:R0:W-:Y:S01]  /*9900*/  STG.E.64 desc[UR36][R16.64], R2 ;  /* 0x0000000210007986 */ /* 0x0001e2000c101b24 */
[----:B------:R-:W-:Y:S05]  /*9910*/  BRA `(.L_x_25602) ;  /* 0x0000000000087947 */ /* 0x000fea0003800000 */
.L_x_25628:
[----:B------:R-:W-:-:S05]  /*9920*/  PRMT R3, R3, 0x8880, RZ ;  /* 0x0000888003037816 */ /* 0x000fca00000000ff */
[----:B------:R0:W-:Y:S02]  /*9930*/  STG.E desc[UR36][R16.64], R3 ;  /* 0x0000000310007986 */ /* 0x0001e4000c101924 */
.L_x_25602:
[----:B------:R-:W-:-:S07]  /*9940*/  VIADD R19, R19, 0x80 ;  /* 0x0000008013137836 */ /* 0x000fce0000000000 */
.L_x_25562:
[----:B------:R-:W-:Y:S05]  /*9950*/  BSYNC B6 ;  /* 0x0000000000067941 */ /* 0x000fea0003800000 */
.L_x_25561:
        /* <DEDUP_REMOVED lines=306> */
.L_x_25631:
        /* <DEDUP_REMOVED lines=20> */
.L_x_25635:
[----:B------:R4:W5:Y:S01]  /*adc0*/  LDG.E.U8 R0, desc[UR36][R2.64] ;  /* 0x0000002402007981 */ /* 0x000962000c1e1100 */
[----:B------:R-:W-:Y:S05]  /*add0*/  BRA `(.L_x_25637) ;  /* 0x0000000c00547947 */ /* 0x000fea0003800000 */
.L_x_25634:
        /* <DEDUP_REMOVED lines=8> */
.L_x_25639:
[----:B------:R2:W5:Y:S01]  /*ae60*/  LDG.E.U8 R0, desc[UR36][R2.64] ;  /* 0x0000002402007981 */ /* 0x000562000c1e1100 */
[----:B------:R-:W-:Y:S05]  /*ae70*/  BRA `(.L_x_25637) ;  /* 0x0000000c002c7947 */ /* 0x000fea0003800000 */
.L_x_25638:
[----:B------:R0:W5:Y:S01]  /*ae80*/  LDG.E.U16 R0, desc[UR36][R2.64] ;  /* 0x0000002402007981 */ /* 0x000162000c1e1500 */
[----:B------:R-:W-:Y:S05]  /*ae90*/  BRA `(.L_x_25637) ;  /* 0x0000000c00247947 */ /* 0x000fea0003800000 */
.L_x_25633:
        /* <DEDUP_REMOVED lines=9> */
.L_x_25641:
[----:B------:R-:W2:Y:S02]  /*af30*/  LDG.E.U16 R4, desc[UR36][R2.64] ;  /* 0x0000002402047981 */ /* 0x000ea4000c1e1500 */
[----:B--2---:R-:W-:-:S06]  /*af40*/  HADD2.F32 R4, -RZ, R4.H0_H0 ;  /* 0x20000004ff047230 */ /* 0x004fcc0000004100 */
[----:B------:R-:W0:Y:S02]  /*af50*/  F2I.FTZ.TRUNC.NTZ R4, R4 ;  /* 0x0000000400047305 */ /* 0x000e24000021f100 */
[----:B0-----:R-:W-:Y:S01]  /*af60*/  PRMT R0, R4, 0x7610, R0 ;  /* 0x0000761004007816 */ /* 0x001fe20000000000 */
[----:B------:R-:W-:Y:S06]  /*af70*/  BRA `(.L_x_25637) ;  /* 0x0000000800ec7947 */ /* 0x000fec0003800000 */
.L_x_25640:
        /* <DEDUP_REMOVED lines=9> */
.L_x_25643:
[----:B------:R-:W2:Y:S02]  /*b010*/  LDG.E.U16 R2, desc[UR36][R2.64] ;  /* 0x0000002402027981 */ /* 0x000ea4000c1e1500 */
[----:B--2---:R-:W-:-:S06]  /*b020*/  HADD2.F32 R4, -RZ, R2.H0_H0 ;  /* 0x20000002ff047230 */ /* 0x004fcc0000004100 */
[----:B------:R-:W0:Y:S02]  /*b030*/  F2I.FTZ.TRUNC.NTZ R4, R4 ;  /* 0x0000000400047305 */ /* 0x000e24000021f100 */
[----:B0-----:R-:W-:Y:S01]  /*b040*/  PRMT R0, R4, 0x7610, R0 ;  /* 0x0000761004007816 */ /* 0x001fe20000000000 */
[----:B------:R-:W-:Y:S06]  /*b050*/  BRA `(.L_x_25637) ;  /* 0x0000000800b47947 */ /* 0x000fec0003800000 */
.L_x_25642:
[----:B------:R-:W2:Y:S02]  /*b060*/  LDG.E.64 R2, desc[UR36][R2.64] ;  /* 0x0000002402027981 */ /* 0x000ea4000c1e1b00 */
[----:B--2---:R0:W1:Y:S01]  /*b070*/  F2I.F64.TRUNC R0, R2 ;  /* 0x0000000200007311 */ /* 0x004062000030d100 */
[----:B------:R-:W-:Y:S05]  /*b080*/  BRA `(.L_x_25637) ;  /* 0x0000000800a87947 */ /* 0x000fea0003800000 */
.L_x_25632:
        /* <DEDUP_REMOVED lines=12> */
.L_x_25646:
[----:B------:R-:W2:Y:S02]  /*b150*/  LDG.E.64 R2, desc[UR36][R2.64] ;  /* 0x0000002402027981 */ /* 0x000ea4000c1e1b00 */
[----:B--2---:R0:W1:Y:S01]  /*b160*/  F2I.F64.TRUNC R0, R2 ;  /* 0x0000000200007311 */ /* 0x004062000030d100 */
[----:B------:R-:W-:Y:S05]  /*b170*/  BRA `(.L_x_25637) ;  /* 0x00000008006c7947 */ /* 0x000fea0003800000 */
.L_x_25645:
        /* <DEDUP_REMOVED lines=28> */
.L_x_25648:
        /* <DEDUP_REMOVED lines=15> */
.L_x_25647:
[----:B------:R-:W2:Y:S02]  /*b430*/  LDG.E.U16 R4, desc[UR36][R2.64] ;  /* 0x0000002402047981 */ /* 0x000ea4000c1e1500 */
[----:B--2---:R-:W-:-:S06]  /*b440*/  IMAD.U32 R4, R4, 0x10000, RZ ;  /* 0x0001000004047824 */ /* 0x004fcc00078e00ff */
[----:B------:R-:W0:Y:S02]  /*b450*/  F2I.FTZ.TRUNC.NTZ R4, R4 ;  /* 0x0000000400047305 */ /* 0x000e24000021f100 */
[----:B0-----:R-:W-:Y:S01]  /*b460*/  PRMT R0, R4, 0x7610, R0 ;  /* 0x0000761004007816 */ /* 0x001fe20000000000 */
[----:B------:R-:W-:Y:S06]  /*b470*/  BRA `(.L_x_25637) ;  /* 0x0000000400ac7947 */ /* 0x000fec0003800000 */
.L_x_25644:
        /* <DEDUP_REMOVED lines=10> */
.L_x_25651:
        /* <DEDUP_REMOVED lines=21> */
.L_x_25655:
[----:B------:R-:W-:Y:S05]  /*b670*/  BSYNC B1 ;  /* 0x0000000000017941 */ /* 0x000fea0003800000 */
.L_x_25654:
[----:B------:R-:W-:Y:S01]  /*b680*/  IMAD.SHL.U32 R2, R2, 0x100000, RZ ;  /* 0x0010000002027824 */ /* 0x000fe200078e00ff */
[----:B------:R-:W-:-:S04]  /*b690*/  LEA R3, R0, 0x3b800000, 0x17 ;  /* 0x3b80000000037811 */ /* 0x000fc800078eb8ff */
[----:B------:R-:W-:-:S07]  /*b6a0*/  LOP3.LUT R4, R3, R2, R4, 0xfe, !PT ;  /* 0x0000000203047212 */ /* 0x000fce00078efe04 */
.L_x_25653:
[----:B------:R-:W-:Y:S05]  /*b6b0*/  BSYNC B0 ;  /* 0x0000000000007941 */ /* 0x000fea0003800000 */
.L_x_25652:
[----:B------:R-:W0:Y:S02]  /*b6c0*/  F2I.FTZ.TRUNC.NTZ R4, R4 ;  /* 0x0000000400047305 */ /* 0x000e24000021f100 */
[----:B0-----:R-:W-:Y:S01]  /*b6d0*/  PRMT R0, R4, 0x7610, R0 ;  /* 0x0000761004007816 */ /* 0x001fe20000000000 */
[----:B------:R-:W-:Y:S06]  /*b6e0*/  BRA `(.L_x_25637) ;  /* 0x0000000400107947 */ /* 0x000fec0003800000 */
.L_x_25650:
        /* <DEDUP_REMOVED lines=21> */
.L_x_25659:
[----:B------:R-:W-:Y:S05]  /*b840*/  BSYNC B1 ;  /* 0x0000000000017941 */ /* 0x000fea0003800000 */
.L_x_25658:
[----:B------:R-:W-:Y:S01]  /*b850*/  IMAD.SHL.U32 R2, R2, 0x200000, RZ ;  /* 0x0020000002027824 */ /* 0x000fe200078e00ff */
[----:B------:R-:W-:-:S04]  /*b860*/  LEA R3, R0, 0x37800000, 0x17 ;  /* 0x3780000000037811 */ /* 0x000fc800078eb8ff */
[----:B------:R-:W-:-:S07]  /*b870*/  LOP3.LUT R4, R3, R2, R4, 0xfe, !PT ;  /* 0x0000000203047212 */ /* 0x000fce00078efe04 */
.L_x_25657:
[----:B------:R-:W-:Y:S05]  /*b880*/  BSYNC B0 ;  /* 0x0000000000007941 */ /* 0x000fea0003800000 */
.L_x_25656:
[----:B------:R-:W0:Y:S02]  /*b890*/  F2I.FTZ.TRUNC.NTZ R4, R4 ;  /* 0x0000000400047305 */ /* 0x000e24000021f100 */
[----:B0-----:R-:W-:Y:S01]  /*b8a0*/  PRMT R0, R4, 0x7610, R0 ;  /* 0x0000761004007816 */ /* 0x001fe20000000000 */
[----:B------:R-:W-:Y:S06]  /*b8b0*/  BRA `(.L_x_25637) ;  /* 0x00000000009c7947 */ /* 0x000fec0003800000 */
.L_x_25649:
        /* <DEDUP_REMOVED lines=14> */
.L_x_25663:
[----:B------:R-:W-:Y:S05]  /*b9a0*/  BSYNC B0 ;  /* 0x0000000000007941 */ /* 0x000fea0003800000 */
.L_x_25662:
[----:B------:R-:W0:Y:S02]  /*b9b0*/  F2I.FTZ.TRUNC.NTZ R4, R4 ;  /* 0x0000000400047305 */ /* 0x000e24000021f100 */
[----:B0-----:R-:W-:Y:S01]  /*b9c0*/  PRMT R0, R4, 0x7610, R0 ;  /* 0x0000761004007816 */ /* 0x001fe20000000000 */
[----:B------:R-:W-:Y:S06]  /*b9d0*/  BRA `(.L_x_25637) ;  /* 0x0000000000547947 */ /* 0x000fec0003800000 */
.L_x_25636:
        /* <DEDUP_REMOVED lines=16> */
.L_x_25664:
[----:B------:R-:W-:Y:S01]  /*bae0*/  PRMT R0, RZ, 0x7610, R0 ;  /* 0x00007610ff007816 */ /* 0x000fe20000000000 */
[----:B------:R-:W-:Y:S06]  /*baf0*/  BRA `(.L_x_25637) ;  /* 0x00000000000c7947 */ /* 0x000fec0003800000 */
.L_x_25661:
[----:B------:R0:W5:Y:S01]  /*bb00*/  LDG.E.U8 R0, desc[UR36][R2.64] ;  /* 0x0000002402007981 */ /* 0x000162000c1e1100 */
[----:B------:R-:W-:Y:S05]  /*bb10*/  BRA `(.L_x_25637) ;  /* 0x0000000000047947 */ /* 0x000fea0003800000 */
.L_x_25660:
[----:B------:R0:W5:Y:S02]  /*bb20*/  LDG.E.U8 R0, desc[UR36][R2.64] ;  /* 0x0000002402007981 */ /* 0x000164000c1e1100 */
.L_x_25637:
[----:B-1---5:R-:W-:Y:S01]  /*bb30*/  LOP3.LUT R0, R0, 0xffff, RZ, 0xc0, !PT ;  /* 0x0000ffff00007812 */ /* 0x022fe200078ec0ff */
[----:B------:R-:W1:Y:S03]  /*bb40*/  LDC.S8 R5, c[0x0][0x421] ;  /* 0x00010840ff057b82 */ /* 0x000e660000000200 */
[----:B------:R-:W-:-:S04]  /*bb50*/  PRMT R6, R0, 0x8880, RZ ;  /* 0x0000888000067816 */ /* 0x000fc800000000ff */
[-C--:B------:R-:W-:Y:S02]  /*bb60*/  IABS R4, R6.reuse ;  /* 0x0000000600047213 */ /* 0x080fe40000000000 */
[----:B------:R-:W-:Y:S02]  /*bb70*/  IABS R9, R6 ;  /* 0x0000000600097213 */ /* 0x000fe40000000000 */
[----:B------:R-:W2:Y:S01]  /*bb80*/  I2F.RP R0, R4 ;  /* 0x0000000400007306 */ /* 0x000ea20000209400 */
[----:B-1----:R-:W-:-:S07]  /*bb90*/  IMAD.MOV.U32 R7, RZ, RZ, R5 ;  /* 0x000000ffff077224 */ /* 0x002fce00078e0005 */
[----:B--2---:R-:W0:Y:S01]  /*bba0*/  MUFU.RCP R0, R0 ;  /* 0x0000000000007308 */ /* 0x004e220000001000 */
[----:B------:R-:W-:Y:S01]  /*bbb0*/  ISETP.GE.AND P1, PT, R7, RZ, PT ;  /* 0x000000ff0700720c */ /* 0x000fe20003f26270 */
[----:B0--34-:R-:W-:Y:S02]  /*bbc0*/  VIADD R2, R0, 0xffffffe ;  /* 0x0ffffffe00027836 */ /* 0x019fe40000000000 */
        /* <DEDUP_REMOVED lines=31> */
.L_x_25668:
[----:B------:R-:W-:Y:S01]  /*bdc0*/  STG.E.U8 desc[UR36][R16.64], R3 ;  /* 0x0000000310007986 */ /* 0x000fe2000c101124 */
[----:B------:R-:W-:Y:S05]  /*bdd0*/  EXIT ;  /* 0x000000000000794d */ /* 0x000fea0003800000 */
.L_x_25667:
        /* <DEDUP_REMOVED lines=12> */
.L_x_25671:
[----:B------:R-:W-:-:S05]  /*bea0*/  PRMT R3, R3, 0x8880, RZ ;  /* 0x0000888003037816 */ /* 0x000fca00000000ff */
[----:B------:R-:W-:Y:S01]  /*beb0*/  STG.E desc[UR36][R16.64], R3 ;  /* 0x0000000310007986 */ /* 0x000fe2000c101924 */
[----:B------:R-:W-:Y:S05]  /*bec0*/  EXIT ;  /* 0x000000000000794d */ /* 0x000fea0003800000 */
.L_x_25670:
[----:B------:R-:W-:-:S04]  /*bed0*/  PRMT R3, R3, 0x8880, RZ ;  /* 0x0000888003037816 */ /* 0x000fc800000000ff */
[----:B------:R-:W-:-:S05]  /*bee0*/  PRMT R3, R3, 0x7710, RZ ;  /* 0x0000771003037816 */ /* 0x000fca00000000ff */
[----:B------:R-:W-:Y:S01]  /*bef0*/  STG.E.U16 desc[UR36][R16.64], R3 ;  /* 0x0000000310007986 */ /* 0x000fe2000c101524 */
[----:B------:R-:W-:Y:S05]  /*bf00*/  EXIT ;  /* 0x000000000000794d */ /* 0x000fea0003800000 */
.L_x_25666:
        /* <DEDUP_REMOVED lines=9> */
.L_x_25673:
[----:B------:R-:W0:Y:S02]  /*bfa0*/  I2F.S8 R0, R3 ;  /* 0x0000000300007306 */ /* 0x000e240000001400 */
[----:B0-----:R-:W-:-:S05]  /*bfb0*/  F2FP.F16.F32.PACK_AB R0, RZ, R0 ;  /* 0x00000000ff00723e */ /* 0x001fca00000000ff */
[----:B------:R-:W-:Y:S01]  /*bfc0*/  STG.E.U16 desc[UR36][R16.64], R0 ;  /* 0x0000000010007986 */ /* 0x000fe2000c101524 */
[----:B------:R-:W-:Y:S05]  /*bfd0*/  EXIT ;  /* 0x000000000000794d */ /* 0x000fea0003800000 */
.L_x_25672:
        /* <DEDUP_REMOVED lines=10> */
.L_x_25675:
[----:B------:R-:W0:Y:S02]  /*c080*/  I2F.S8 R3, R3 ;  /* 0x0000000300037306 */ /* 0x000e240000001400 */
[----:B0-----:R-:W-:-:S04]  /*c090*/  F2FP.F16.F32.PACK_AB R3, RZ, R3 ;  /* 0x00000003ff03723e */ /* 0x001fc800000000ff */
[----:B------:R-:W-:-:S05]  /*c0a0*/  PRMT R3, R3, 0x5410, RZ ;  /* 0x0000541003037816 */ /* 0x000fca00000000ff */
[----:B------:R-:W-:Y:S01]  /*c0b0*/  STG.E desc[UR36][R16.64], R3 ;  /* 0x0000000310007986 */ /* 0x000fe2000c101924 */
[----:B------:R-:W-:Y:S05]  /*c0c0*/  EXIT ;  /* 0x000000000000794d */ /* 0x000fea0003800000 */
.L_x_25674:
[----:B------:R-:W-:-:S04]  /*c0d0*/  PRMT R2, R3, 0x8880, RZ ;  /* 0x0000888003027816 */ /* 0x000fc800000000ff */
[----:B------:R-:W-:-:S06]  /*c0e0*/  PRMT R2, R2, 0x7710, RZ ;  /* 0x0000771002027816 */ /* 0x000fcc00000000ff */
[----:B------:R-:W0:Y:S02]  /*c0f0*/  I2F.F64.S16 R2, R2 ;  /* 0x0000000200027312 */ /* 0x000e240000101c00 */
[----:B0-----:R-:W-:Y:S01]  /*c100*/  STG.E.64 desc[UR36][R16.64], R2 ;  /* 0x0000000210007986 */ /* 0x001fe2000c101b24 */
[----:B------:R-:W-:Y:S05]  /*c110*/  EXIT ;  /* 0x000000000000794d */ /* 0x000fea0003800000 */
.L_x_25665:
        /* <DEDUP_REMOVED lines=12> */
.L_x_25678:
[----:B------:R-:W-:Y:S02]  /*c1e0*/  PRMT R4, R3, 0x8880, RZ ;  /* 0x0000888003047816 */ /* 0x000fe400000000ff */
[----:B------:R-:W-:Y:S02]  /*c1f0*/  CS2R R6, SRZ ;  /* 0x0000000000067805 */ /* 0x000fe4000001ff00 */
[----:B------:R-:W-:-:S06]  /*c200*/  PRMT R4, R4, 0x7710, RZ ;  /* 0x0000771004047816 */ /* 0x000fcc00000000ff */
[----:B------:R-:W0:Y:S02]  /*c210*/  I2F.F64.S16 R4, R4 ;  /* 0x0000000400047312 */ /* 0x000e240000101c00 */
[----:B0-----:R-:W-:Y:S01]  /*c220*/  STG.E.128 desc[UR36][R16.64], R4 ;  /* 0x0000000410007986 */ /* 0x001fe2000c101d24 */
[----:B------:R-:W-:Y:S05]  /*c230*/  EXIT ;  /* 0x000000000000794d */ /* 0x000fea0003800000 */
.L_x_25677:
        /* <DEDUP_REMOVED lines=21> */
.L_x_25682:
[----:B------:R-:W-:Y:S05]  /*c390*/  BSYNC B0 ;  /* 0x0000000000007941 */ /* 0x000fea0003800000 */
.L_x_25681:
[----:B------:R-:W-:-:S05]  /*c3a0*/  LOP3.LUT R3, R0, R3, RZ, 0xfc, !PT ;  /* 0x0000000300037212 */ /* 0x000fca00078efcff */
[----:B------:R-:W-:Y:S01]  /*c3b0*/  STG.E.U8 desc[UR36][R16.64], R3 ;  /* 0x0000000310007986 */ /* 0x000fe2000c101124 */
[----:B------:R-:W-:Y:S05]  /*c3c0*/  EXIT ;  /* 0x000000000000794d */ /* 0x000fea0003800000 */
.L_x_25680:
        /* <DEDUP_REMOVED lines=13> */
.L_x_25684:
[----:B------:R-:W-:Y:S01]  /*c4a0*/  IMAD.MOV.U32 R0, RZ, RZ, 0x7f ;  /* 0x0000007fff007424 */ /* 0x000fe200078e00ff */
[----:B------:R-:W-:-:S04]  /*c4b0*/  ISETP.GT.U32.AND P0, PT, R2, 0x7f800000, PT ;  /* 0x7f8000000200780c */ /* 0x000fc80003f04070 */
[----:B------:R-:W-:-:S09]  /*c4c0*/  SEL R0, R0, 0x7c, P0 ;  /* 0x0000007c00007807 */ /* 0x000fd20000000000 */
.L_x_25685:
[----:B------:R-:W-:Y:S05]  /*c4d0*/  BSYNC B0 ;  /* 0x0000000000007941 */ /* 0x000fea0003800000 */
.L_x_25683:
[----:B------:R-:W-:-:S04]  /*c4e0*/  LOP3.LUT R2, R3, 0x80000000, RZ, 0xc0, !PT ;  /* 0x8000000003027812 */ /* 0x000fc800078ec0ff */
[----:B------:R-:W-:-:S04]  /*c4f0*/  SHF.R.U32.HI R3, RZ, 0x18, R2 ;  /* 0x00000018ff037819 */ /* 0x000fc80000011602 */
[----:B------:R-:W-:-:S05]  /*c500*/  LOP3.LUT R3, R0, R3, RZ, 0xfc, !PT ;  /* 0x0000000300037212 */ /* 0x000fca00078efcff */
[----:B------:R-:W-:Y:S01]  /*c510*/  STG.E.U8 desc[UR36][R16.64], R3 ;  /* 0x0000000310007986 */ /* 0x000fe2000c101124 */
[----:B------:R-:W-:Y:S05]  /*c520*/  EXIT ;  /* 0x000000000000794d */ /* 0x000fea0003800000 */
.L_x_25679:
[----:B------:R-:W0:Y:S02]  /*c530*/  I2F.S8 R0, R3 ;  /* 0x0000000300007306 */ /* 0x000e240000001400 */
[----:B0-----:R-:W-:-:S05]  /*c540*/  F2FP.BF16.F32.PACK_AB R0, RZ, R0 ;  /* 0x00000000ff00723e */ /* 0x001fca00000010ff */
[----:B------:R-:W-:Y:S01]  /*c550*/  STG.E.U16 desc[UR36][R16.64], R0 ;  /* 0x0000000010007986 */ /* 0x000fe2000c101524 */
[----:B------:R-:W-:Y:S05]  /*c560*/  EXIT ;  /* 0x000000000000794d */ /* 0x000fea0003800000 */
.L_x_25676:
        /* <DEDUP_REMOVED lines=12> */
.L_x_25688:
        /* <DEDUP_REMOVED lines=17> */
.L_x_25691:
[----:B------:R-:W-:-:S04]  /*c740*/  LOP3.LUT R2, R3, 0x80000000, RZ, 0xc0, !PT ;  /* 0x8000000003027812 */ /* 0x000fc800078ec0ff */
[----:B------:R-:W-:-:S04]  /*c750*/  SHF.R.U32.HI R3, RZ, 0x18, R2 ;  /* 0x00000018ff037819 */ /* 0x000fc80000011602 */
[----:B------:R-:W-:-:S04]  /*c760*/  LOP3.LUT R0, R0, R3, RZ, 0xfc, !PT ;  /* 0x0000000300007212 */ /* 0x000fc800078efcff */
[----:B------:R-:W-:-:S07]  /*c770*/  PRMT R8, R0, 0x7610, R8 ;  /* 0x0000761000087816 */ /* 0x000fce0000000008 */
.L_x_25690:
[----:B------:R-:W-:Y:S05]  /*c780*/  BSYNC B0 ;  /* 0x0000000000007941 */ /* 0x000fea0003800000 */
.L_x_25689:
[----:B------:R-:W-:Y:S01]  /*c790*/  STG.E.U8 desc[UR36][R16.64], R8 ;  /* 0x0000000810007986 */ /* 0x000fe2000c101124 */
[----:B------:R-:W-:Y:S05]  /*c7a0*/  EXIT ;  /* 0x000000000000794d */ /* 0x000fea0003800000 */
.L_x_25687:
        /* <DEDUP_REMOVED lines=17> */
.L_x_25694:
[----:B------:R-:W-:-:S04]  /*c8c0*/  LOP3.LUT R2, R3, 0x80000000, RZ, 0xc0, !PT ;  /* 0x8000000003027812 */ /* 0x000fc800078ec0ff */
[----:B------:R-:W-:-:S04]  /*c8d0*/  SHF.R.U32.HI R3, RZ, 0x18, R2 ;  /* 0x00000018ff037819 */ /* 0x000fc80000011602 */
[----:B------:R-:W-:-:S04]  /*c8e0*/  LOP3.LUT R0, R0, R3, RZ, 0xfc, !PT ;  /* 0x0000000300007212 */ /* 0x000fc800078efcff */
[----:B------:R-:W-:-:S07]  /*c8f0*/  PRMT R8, R0, 0x7610, R8 ;  /* 0x0000761000087816 */ /* 0x000fce0000000008 */
.L_x_25693:
[----:B------:R-:W-:Y:S05]  /*c900*/  BSYNC B0 ;  /* 0x0000000000007941 */ /* 0x000fea0003800000 */
.L_x_25692:
[----:B------:R-:W-:Y:S01]  /*c910*/  STG.E.U8 desc[UR36][R16.64], R8 ;  /* 0x0000000810007986 */ /* 0x000fe2000c101124 */
[----:B------:R-:W-:Y:S05]  /*c920*/  EXIT ;  /* 0x000000000000794d */ /* 0x000fea0003800000 */
.L_x_25686:
        /* <DEDUP_REMOVED lines=23> */
.L_x_25669:
        /* <DEDUP_REMOVED lines=16> */
.L_x_25697:
[----:B------:R-:W-:Y:S05]  /*cba0*/  EXIT ;  /* 0x000000000000794d */ /* 0x000fea0003800000 */
.L_x_25696:
[----:B------:R-:W-:-:S04]  /*cbb0*/  LOP3.LUT R3, R3, 0xffff, RZ, 0xc0, !PT ;  /* 0x0000ffff03037812 */ /* 0x000fc800078ec0ff */
[----:B------:R-:W-:-:S05]  /*cbc0*/  PRMT R3, R3, 0x8880, RZ ;  /* 0x0000888003037816 */ /* 0x000fca00000000ff */
[----:B------:R-:W-:-:S05]  /*cbd0*/  IMAD.MOV.U32 R2, RZ, RZ, R3 ;  /* 0x000000ffff027224 */ /* 0x000fca00078e0003 */
[----:B------:R-:W-:-:S05]  /*cbe0*/  SHF.R.S32.HI R3, RZ, 0x1f, R2 ;  /* 0x0000001fff037819 */ /* 0x000fca0000011402 */
[----:B------:R-:W-:Y:S01]  /*cbf0*/  STG.E.64 desc[UR36][R16.64], R2 ;  /* 0x0000000210007986 */ /* 0x000fe2000c101b24 */
[----:B------:R-:W-:Y:S05]  /*cc00*/  EXIT ;  /* 0x000000000000794d */ /* 0x000fea0003800000 */
.L_x_25695:
[----:B------:R-:W-:-:S05]  /*cc10*/  PRMT R3, R3, 0x8880, RZ ;  /* 0x0000888003037816 */ /* 0x000fca00000000ff */
[----:B------:R-:W-:Y:S01]  /*cc20*/  STG.E desc[UR36][R16.64], R3 ;  /* 0x0000000310007986 */ /* 0x000fe2000c101924 */
[----:B------:R-:W-:Y:S05]  /*cc30*/  EXIT ;  /* 0x000000000000794d */ /* 0x000fea0003800000 */
.L_x_25698:
        /* <DEDUP_REMOVED lines=12> */
.L_x_57458:


//--------------------- .text._ZN2at6native27unrolled_elementwise_kernelINS0_13AUnaryFunctorIaaaZZZNS0_16fmod_kernel_cudaERNS_18TensorIteratorBaseEENKUlvE_clEvENKUlvE0_clEvEUlaaE_EESt5arrayIPcLm2EELi4E23TrivialOffsetCalculatorILi1EjESD_NS0_6memory12LoadWithCastILi1EEENSE_13StoreWithCastILi1EEEEEviT_T0_T2_T3_T4_T5_ --------------------------
	.section	.text._ZN2at6native27unrolled_elementwise_kernelINS0_13AUnaryFunctorIaaaZZZNS0_16fmod_kernel_cudaERNS_18TensorIteratorBaseEENKUlvE_clEvENKUlvE0_clEvEUlaaE_EESt5arrayIPcLm2EELi4E23TrivialOffsetCalculatorILi1EjESD_NS0_6memory12LoadWithCastILi1EEENSE_13StoreWithCastILi1EEEEEviT_T0_T2_T3_T4_T5_,"ax",@progbits
	.align	128
        .global         _ZN2at6native27unrolled_elementwise_kernelINS0_13AUnaryFunctorIaaaZZZNS0_16fmod_kernel_cudaERNS_18TensorIteratorBaseEENKUlvE_clEvENKUlvE0_clEvEUlaaE_EESt5arrayIPcLm2EELi4E23TrivialOffsetCalculatorILi1EjESD_NS0_6memory12LoadWithCastILi1EEENSE_13StoreWithCastILi1EEEEEviT_T0_T2_T3_T4_T5_
        .type           _ZN2at6native27unrolled_elementwise_kernelINS0_13AUnaryFunctorIaaaZZZNS0_16fmod_kernel_cudaERNS_18TensorIteratorBaseEENKUlvE_clEvENKUlvE0_clEvEUlaaE_EESt5arrayIPcLm2EELi4E23TrivialOffsetCalculatorILi1EjESD_NS0_6memory12LoadWithCastILi1EEENSE_13StoreWithCastILi1EEEEEviT_T0_T2_T3_T4_T5_,@function
        .size           _ZN2at6native27unrolled_elementwise_kernelINS0_13AUnaryFunctorIaaaZZZNS0_16fmod_kernel_cudaERNS_18TensorIteratorBaseEENKUlvE_clEvENKUlvE0_clEvEUlaaE_EESt5arrayIPcLm2EELi4E23TrivialOffsetCalculatorILi1EjESD_NS0_6memory12LoadWithCastILi1EEENSE_13StoreWithCastILi1EEEEEviT_T0_T2_T3_T4_T5_,(.L_x_57459 - _ZN2at6native27unrolled_elementwise_kernelINS0_13AUnaryFunctorIaaaZZZNS0_16fmod_kernel_cudaERNS_18TensorIteratorBaseEENKUlvE_clEvENKUlvE0_clEvEUlaaE_EESt5arrayIPcLm2EELi4E23TrivialOffsetCalculatorILi1EjESD_NS0_6memory12LoadWithCastILi1EEENSE_13StoreWithCastILi1EEEEEviT_T0_T2_T3_T4_T5_)
        .other          _ZN2at6native27unrolled_elementwise_kernelINS0_13AUnaryFunctorIaaaZZZNS0_16fmod_kernel_cudaERNS_18TensorIteratorBaseEENKUlvE_clEvENKUlvE0_clEvEUlaaE_EESt5arrayIPcLm2EELi4E23TrivialOffsetCalculatorILi1EjESD_NS0_6memory12LoadWithCastILi1EEENSE_13StoreWithCastILi1EEEEEviT_T0_T2_T3_T4_T5_,@"STO_CUDA_ENTRY STV_DEFAULT"
_ZN2at6native27unrolled_elementwise_kernelINS0_13AUnaryFunctorIaaaZZZNS0_16fmod_kernel_cudaERNS_18TensorIteratorBaseEENKUlvE_clEvENKUlvE0_clEvEUlaaE_EESt5arrayIPcLm2EELi4E23TrivialOffsetCalculatorILi1EjESD_NS0_6memory12LoadWithCastILi1EEENSE_13StoreWithCastILi1EEEEEviT_T0_T2_T3_T4_T5_:
.text._ZN2at6native27unrolled_elementwise_kernelINS0_13AUnaryFunctorIaaaZZZNS0_16fmod_kernel_cudaERNS_18TensorIteratorBaseEENKUlvE_clEvENKUlvE0_clEvEUlaaE_EESt5arrayIPcLm2EELi4E23TrivialOffsetCalculatorILi1EjESD_NS0_6memory12LoadWithCastILi1EEENSE_13StoreWithCastILi1EEEEEviT_T0_T2_T3_T4_T5_:
        /* <DEDUP_REMOVED lines=31> */
.L_x_25704:
[----:B------:R3:W5:Y:S01]  /*01f0*/  LDG.E.U8 R24, desc[UR36][R4.64] ;  /* 0x0000002404187981 */ /* 0x000762000c1e1100 */
[----:B------:R-:W-:Y:S05]  /*0200*/  BRA `(.L_x_25706) ;  /* 0x0000000c00587947 */ /* 0x000fea0003800000 */
.L_x_25703:
        /* <DEDUP_REMOVED lines=8> */
.L_x_25708:
[----:B------:R1:W5:Y:S01]  /*0290*/  LDG.E.U8 R24, desc[UR36][R4.64] ;  /* 0x0000002404187981 */ /* 0x000362000c1e1100 */
[----:B------:R-:W-:Y:S05]  /*02a0*/  BRA `(.L_x_25706) ;  /* 0x0000000c00307947 */ /* 0x000fea0003800000 */
.L_x_25707:
[----:B------:R2:W5:Y:S01]  /*02b0*/  LDG.E.U16 R24, desc[UR36][R4.64] ;  /* 0x0000002404187981 */ /* 0x000562000c1e1500 */
[----:B------:R-:W-:Y:S05]  /*02c0*/  BRA `(.L_x_25706) ;  /* 0x0000000c00287947 */ /* 0x000fea0003800000 */
.L_x_25702:
        /* <DEDUP_REMOVED lines=9> */
.L_x_25710:
[----:B------:R-:W2:Y:S02]  /*0360*/  LDG.E.U16 R0, desc[UR36][R4.64] ;  /* 0x0000002404007981 */ /* 0x000ea4000c1e1500 */
[----:B--2---:R-:W-:-:S06]  /*0370*/  HADD2.F32 R0, -RZ, R0.H0_H0 ;  /* 0x20000000ff007230 */ /* 0x004fcc0000004100 */
[----:B------:R-:W0:Y:S02]  /*0380*/  F2I.FTZ.TRUNC.NTZ R0, R0 ;  /* 0x0000000000007305 */ /* 0x000e24000021f100 */
[----:B0-----:R-:W-:Y:S01]  /*0390*/  PRMT R24, R0, 0x7610, R24 ;  /* 0x0000761000187816 */ /* 0x001fe20000000018 */
[----:B------:R-:W-:Y:S06]  /*03a0*/  BRA `(.L_x_25706) ;  /* 0x0000000800f07947 */ /* 0x000fec0003800000 */
.L_x_25709:
        /* <DEDUP_REMOVED lines=9> */
.L_x_25712:
[----:B------:R-:W2:Y:S02]  /*0440*/  LDG.E.U16 R4, desc[UR36][R4.64] ;  /* 0x0000002404047981 */ /* 0x000ea4000c1e1500 */
[----:B--2---:R-:W-:-:S06]  /*0450*/  HADD2.F32 R0, -RZ, R4.H0_H0 ;  /* 0x20000004ff007230 */ /* 0x004fcc0000004100 */
[----:B------:R-:W0:Y:S02]  /*0460*/  F2I.FTZ.TRUNC.NTZ R0, R0 ;  /* 0x0000000000007305 */ /* 0x000e24000021f100 */
[----:B0-----:R-:W-:Y:S01]  /*0470*/  PRMT R24, R0, 0x7610, R24 ;  /* 0x0000761000187816 */ /* 0x001fe20000000018 */
[----:B------:R-:W-:Y:S06]  /*0480*/  BRA `(.L_x_25706) ;  /* 0x0000000800b87947 */ /* 0x000fec0003800000 */
.L_x_25711:
[----:B------:R-:W2:Y:S02]  /*0490*/  LDG.E.64 R4, desc[UR36][R4.64] ;  /* 0x0000002404047981 */ /* 0x000ea4000c1e1b00 */
[----:B--2---:R0:W1:Y:S01]  /*04a0*/  F2I.F64.TRUNC R24, R4 ;  /* 0x0000000400187311 */ /* 0x004062000030d100 */
[----:B------:R-:W-:Y:S05]  /*04b0*/  BRA `(.L_x_25706) ;  /* 0x0000000800ac7947 */ /* 0x000fea0003800000 */
.L_x_25701:
        /* <DEDUP_REMOVED lines=12> */
.L_x_25715:
[----:B------:R-:W2:Y:S02]  /*0580*/  LDG.E.64 R4, desc[UR36][R4.64] ;  /* 0x0000002404047981 */ /* 0x000ea4000c1e1b00 */
[----:B--2---:R0:W1:Y:S01]  /*0590*/  F2I.F64.TRUNC R24, R4 ;  /* 0x0000000400187311 */ /* 0x004062000030d100 */
[----:B------:R-:W-:Y:S05]  /*05a0*/  BRA `(.L_x_25706) ;  /* 0x0000000800707947 */ /* 0x000fea0003800000 */
.L_x_25714:
        /* <DEDUP_REMOVED lines=28> */
.L_x_25717:
        /* <DEDUP_REMOVED lines=16> */
.L_x_25716:
[----:B------:R-:W2:Y:S02]  /*0870*/  LDG.E.U16 R0, desc[UR36][R4.64] ;  /* 0x0000002404007981 */ /* 0x000ea4000c1e1500 */
[----:B--2---:R-:W-:-:S06]  /*0880*/  IMAD.U32 R0, R0, 0x10000, RZ ;  /* 0x0001000000007824 */ /* 0x004fcc00078e00ff */
[----:B------:R-:W0:Y:S02]  /*0890*/  F2I.FTZ.TRUNC.NTZ R0, R0 ;  /* 0x0000000000007305 */ /* 0x000e24000021f100 */
[----:B0-----:R-:W-:Y:S01]  /*08a0*/  PRMT R24, R0, 0x7610, R24 ;  /* 0x0000761000187816 */ /* 0x001fe20000000018 */
[----:B------:R-:W-:Y:S06]  /*08b0*/  BRA `(.L_x_25706) ;  /* 0x0000000400ac7947 */ /* 0x000fec0003800000 */
.L_x_25713:
        /* <DEDUP_REMOVED lines=10> */
.L_x_25720:
        /* <DEDUP_REMOVED lines=21> */
.L_x_25724:
[----:B------:R-:W-:Y:S05]  /*0ab0*/  BSYNC B1 ;  /* 0x0000000000017941 */ /* 0x000fea0003800000 */
.L_x_25723:
[----:B------:R-:W-:Y:S01]  /*0ac0*/  LEA R5, R0, 0x3b800000, 0x17 ;  /* 0x3b80000000057811 */ /* 0x000fe200078eb8ff */
[----:B------:R-:W-:-:S05]  /*0ad0*/  IMAD.SHL.U32 R0, R3, 0x100000, RZ ;  /* 0x0010000003007824 */ /* 0x000fca00078e00ff */
[----:B------:R-:W-:-:S07]  /*0ae0*/  LOP3.LUT R0, R5, R0, R6, 0xfe, !PT ;  /* 0x0000000005007212 */ /* 0x000fce00078efe06 */
.L_x_25722:
[----:B------:R-:W-:Y:S05]  /*0af0*/  BSYNC B0 ;  /* 0x0000000000007941 */ /* 0x000fea0003800000 */
.L_x_25721:
[----:B------:R-:W0:Y:S02]  /*0b00*/  F2I.FTZ.TRUNC.NTZ R0, R0 ;  /* 0x0000000000007305 */ /* 0x000e24000021f100 */
[----:B0-----:R-:W-:Y:S01]  /*0b10*/  PRMT R24, R0, 0x7610, R24 ;  /* 0x0000761000187816 */ /* 0x001fe20000000018 */
[----:B------:R-:W-:Y:S06]  /*0b20*/  BRA `(.L_x_25706) ;  /* 0x0000000400107947 */ /* 0x000fec0003800000 */
.L_x_25719:
        /* <DEDUP_REMOVED lines=21> */
.L_x_25728:
[----:B------:R-:W-:Y:S05]  /*0c80*/  BSYNC B1 ;  /* 0x0000000000017941 */ /* 0x000fea0003800000 */
.L_x_25727:
[----:B------:R-:W-:Y:S01]  /*0c90*/  LEA R5, R0, 0x37800000, 0x17 ;  /* 0x3780000000057811 */ /* 0x000fe200078eb8ff */
[----:B------:R-:W-:-:S05]  /*0ca0*/  IMAD.SHL.U32 R0, R3, 0x200000, RZ ;  /* 0x0020000003007824 */ /* 0x000fca00078e00ff */
[----:B------:R-:W-:-:S07]  /*0cb0*/  LOP3.LUT R0, R5, R0, R6, 0xfe, !PT ;  /* 0x0000000005007212 */ /* 0x000fce00078efe06 */
.L_x_25726:
[----:B------:R-:W-:Y:S05]  /*0cc0*/  BSYNC B0 ;  /* 0x0000000000007941 */ /* 0x000fea0003800000 */
.L_x_25725:
[----:B------:R-:W0:Y:S02]  /*0cd0*/  F2I.FTZ.TRUNC.NTZ R0, R0 ;  /* 0x0000000000007305 */ /* 0x000e24000021f100 */
[----:B0-----:R-:W-:Y:S01]  /*0ce0*/  PRMT R24, R0, 0x7610, R24 ;  /* 0x0000761000187816 */ /* 0x001fe20000000018 */
[----:B------:R-:W-:Y:S06]  /*0cf0*/  BRA `(.L_x_25706) ;  /* 0x00000000009c7947 */ /* 0x000fec0003800000 */
.L_x_25718:
        /* <DEDUP_REMOVED lines=14> */
.L_x_25732:
[----:B------:R-:W-:Y:S05]  /*0de0*/  BSYNC B0 ;  /* 0x0000000000007941 */ /* 0x000fea0003800000 */
.L_x_25731:
[----:B------:R-:W0:Y:S02]  /*0df0*/  F2I.FTZ.TRUNC.NTZ R0, R0 ;  /* 0x0000000000007305 */ /* 0x000e24000021f100 */
[----:B0-----:R-:W-:Y:S01]  /*0e00*/  PRMT R24, R0, 0x7610, R24 ;  /* 0x0000761000187816 */ /* 0x001fe20000000018 */
[----:B------:R-:W-:Y:S06]  /*0e10*/  BRA `(.L_x_25706) ;  /* 0x0000000000547947 */ /* 0x000fec0003800000 */
.L_x_25705:
        /* <DEDUP_REMOVED lines=16> */
.L_x_25733:
[----:B------:R-:W-:Y:S01]  /*0f20*/  PRMT R24, RZ, 0x7610, R24 ;  /* 0x00007610ff187816 */ /* 0x000fe20000000018 */
[----:B------:R-:W-:Y:S06]  /*0f30*/  BRA `(.L_x_25706) ;  /* 0x00000000000c7947 */ /* 0x000fec0003800000 */
.L_x_25730:
[----:B------:R0:W5:Y:S01]  /*0f40*/  LDG.E.U8 R24, desc[UR36][R4.64] ;  /* 0x0000002404187981 */ /* 0x000162000c1e1100 */
[----:B------:R-:W-:Y:S05]  /*0f50*/  BRA `(.L_x_25706) ;  /* 0x0000000000047947 */ /* 0x000fea0003800000 */
.L_x_25729:
[----:B------:R0:W5:Y:S02]  /*0f60*/  LDG.E.U8 R24, desc[UR36][R4.64] ;  /* 0x0000002404187981 */ /* 0x000164000c1e1100 */
.L_x_25706:
[----:B------:R-:W2:Y:S02]  /*0f70*/  S2R R17, SR_TID.X ;  /* 0x0000000000117919 */ /* 0x000ea40000002100 */
[----:B--2---:R-:W-:-:S07]  /*0f80*/  VIADD R17, R17, 0x80 ;  /* 0x0000008011117836 */ /* 0x004fce0000000000 */
.L_x_25700:
[----:B------:R-:W-:Y:S05]  /*0f90*/  BSYNC B6 ;  /* 0x0000000000067941 */ /* 0x000fea0003800000 */
.L_x_25699:
        /* <DEDUP_REMOVED lines=23> */
.L_x_25739:
[----:B------:R0:W5:Y:S01]  /*1110*/  LDG.E.U8 R26, desc[UR36][R4.64] ;  /* 0x00000024041a7981 */ /* 0x000162000c1e1100 */
[----:B------:R-:W-:Y:S05]  /*1120*/  BRA `(.L_x_25741) ;  /* 0x0000000c00547947 */ /* 0x000fea0003800000 */
.L_x_25738:
        /* <DEDUP_REMOVED lines=8> */
.L_x_25743:
[----:B------:R0:W5:Y:S01]  /*11b0*/  LDG.E.U8 R26, desc[UR36][R4.64] ;  /* 0x00000024041a7981 */ /* 0x000162000c1e1100 */
[----:B------:R-:W-:Y:S05]  /*11c0*/  BRA `(.L_x_25741) ;  /* 0x0000000c002c7947 */ /* 0x000fea0003800000 */
.L_x_25742:
[----:B------:R0:W5:Y:S01]  /*11d0*/  LDG.E.U16 R26, desc[UR36][R4.64] ;  /* 0x00000024041a7981 */ /* 0x000162000c1e1500 */
[----:B------:R-:W-:Y:S05]  /*11e0*/  BRA `(.L_x_25741) ;  /* 0x0000000c00247947 */ /* 0x000fea0003800000 */
.L_x_25737:
        /* <DEDUP_REMOVED lines=9> */
.L_x_25745:
[----:B------:R-:W2:Y:S02]  /*1280*/  LDG.E.U16 R0, desc[UR36][R4.64] ;  /* 0x0000002404007981 */ /* 0x000ea4000c1e1500 */
[----:B--2---:R-:W-:-:S06]  /*1290*/  HADD2.F32 R0, -RZ, R0.H0_H0 ;  /* 0x20000000ff007230 */ /* 0x004fcc0000004100 */
[----:B------:R-:W0:Y:S02]  /*12a0*/  F2I.FTZ.TRUNC.NTZ R0, R0 ;  /* 0x0000000000007305 */ /* 0x000e24000021f100 */
[----:B0-----:R-:W-:Y:S01]  /*12b0*/  PRMT R26, R0, 0x7610, R26 ;  /* 0x00007610001a7816 */ /* 0x001fe2000000001a */
[----:B------:R-:W-:Y:S06]  /*12c0*/  BRA `(.L_x_25741) ;  /* 0x0000000800ec7947 */ /* 0x000fec0003800000 */
.L_x_25744:
        /* <DEDUP_REMOVED lines=9> */
.L_x_25747:
[----:B------:R-:W2:Y:S02]  /*1360*/  LDG.E.U16 R4, desc[UR36][R4.64] ;  /* 0x0000002404047981 */ /* 0x000ea4000c1e1500 */
[----:B--2---:R-:W-:-:S06]  /*1370*/  HADD2.F32 R0, -RZ, R4.H0_H0 ;  /* 0x20000004ff007230 */ /* 0x004fcc0000004100 */
[----:B------:R-:W0:Y:S02]  /*1380*/  F2I.FTZ.TRUNC.NTZ R0, R0 ;  /* 0x0000000000007305 */ /* 0x000e24000021f100 */
[----:B0-----:R-:W-:Y:S01]  /*1390*/  PRMT R26, R0, 0x7610, R26 ;  /* 0x00007610001a7816 */ /* 0x001fe2000000001a */
[----:B------:R-:W-:Y:S06]  /*13a0*/  BRA `(.L_x_25741) ;  /* 0x0000000800b47947 */ /* 0x000fec0003800000 */
.L_x_25746:
[----:B------:R-:W2:Y:S02]  /*13b0*/  LDG.E.64 R4, desc[UR36][R4.64] ;  /* 0x0000002404047981 */ /* 0x000ea4000c1e1b00 */
[----:B--2---:R0:W1:Y:S01]  /*13c0*/  F2I.F64.TRUNC R26, R4 ;  /* 0x00000004001a7311 */ /* 0x004062000030d100 */
[----:B------:R-:W-:Y:S05]  /*13d0*/  BRA `(.L_x_25741) ;  /* 0x0000000800a87947 */ /* 0x000fea0003800000 */
.L_x_25736:
        /* <DEDUP_REMOVED lines=12> */
.L_x_25750:
[----:B------:R-:W2:Y:S02]  /*14a0*/  LDG.E.64 R4, desc[UR36][R4.64] ;  /* 0x0000002404047981 */ /* 0x000ea4000c1e1b00 */
[----:B--2---:R0:W1:Y:S01]  /*14b0*/  F2I.F64.TRUNC R26, R4 ;  /* 0x00000004001a7311 */ /* 0x004062000030d100 */
[----:B------:R-:W-:Y:S05]  /*14c0*/  BRA `(.L_x_25741) ;  /* 0x00000008006c7947 */ /* 0x000fea0003800000 */
.L_x_25749:
        /* <DEDUP_REMOVED lines=28> */
.L_x_25752:
        /* <DEDUP_REMOVED lines=15> */
.L_x_25751:
[----:B------:R-:W2:Y:S02]  /*1780*/  LDG.E.U16 R0, desc[UR36][R4.64] ;  /* 0x0000002404007981 */ /* 0x000ea4000c1e1500 */
[----:B--2---:R-:W-:-:S06]  /*1790*/  IMAD.U32 R0, R0, 0x10000, RZ ;  /* 0x0001000000007824 */ /* 0x004fcc00078e00ff */
[----:B------:R-:W0:Y:S02]  /*17a0*/  F2I.FTZ.TRUNC.NTZ R0, R0 ;  /* 0x0000000000007305 */ /* 0x000e24000021f100 */
[----:B0-----:R-:W-:Y:S01]  /*17b0*/  PRMT R26, R0, 0x7610, R26 ;  /* 0x00007610001a7816 */ /* 0x001fe2000000001a */
[----:B------:R-:W-:Y:S06]  /*17c0*/  BRA `(.L_x_25741) ;  /* 0x0000000400ac7947 */ /* 0x000fec0003800000 */
.L_x_25748:
        /* <DEDUP_REMOVED lines=10> */
.L_x_25755:
        /* <DEDUP_REMOVED lines=21> */
.L_x_25759:
[----:B------:R-:W-:Y:S05]  /*19c0*/  BSYNC B1 ;  /* 0x0000000000017941 */ /* 0x000fea0003800000 */
.L_x_25758:
[----:B------:R-:W-:Y:S01]  /*19d0*/  LEA R5, R0, 0x3b800000, 0x17 ;  /* 0x3b80000000057811 */ /* 0x000fe200078eb8ff */
[----:B------:R-:W-:-:S05]  /*19e0*/  IMAD.SHL.U32 R0, R3, 0x100000, RZ ;  /* 0x0010000003007824 */ /* 0x000fca00078e00ff */
[----:B------:R-:W-:-:S07]  /*19f0*/  LOP3.LUT R0, R5, R0, R6, 0xfe, !PT ;  /* 0x0000000005007212 */ /* 0x000fce00078efe06 */
.L_x_25757:
[----:B------:R-:W-:Y:S05]  /*1a00*/  BSYNC B0 ;  /* 0x0000000000007941 */ /* 0x000fea0003800000 */
.L_x_25756:
[----:B------:R-:W0:Y:S02]  /*1a10*/  F2I.FTZ.TRUNC.NTZ R0, R0 ;  /* 0x0000000000007305 */ /* 0x000e24000021f100 */
[----:B0-----:R-:W-:Y:S01]  /*1a20*/  PRMT R26, R0, 0x7610, R26 ;  /* 0x00007610001a7816 */ /* 0x001fe2000000001a */
[----:B------:R-:W-:Y:S06]  /*1a30*/  BRA `(.L_x_25741) ;  /* 0x0000000400107947 */ /* 0x000fec0003800000 */
.L_x_25754:
        /* <DEDUP_REMOVED lines=21> */
.L_x_25763:
[----:B------:R-:W-:Y:S05]  /*1b90*/  BSYNC B1 ;  /* 0x0000000000017941 */ /* 0x000fea0003800000 */
.L_x_25762:
[----:B------:R-:W-:Y:S01]  /*1ba0*/  LEA R5, R0, 0x37800000, 0x17 ;  /* 0x3780000000057811 */ /* 0x000fe200078eb8ff */
[----:B------:R-:W-:-:S05]  /*1bb0*/  IMAD.SHL.U32 R0, R3, 0x200000, RZ ;  /* 0x0020000003007824 */ /* 0x000fca00078e00ff */
[----:B------:R-:W-:-:S07]  /*1bc0*/  LOP3.LUT R0, R5, R0, R6, 0xfe, !PT ;  /* 0x0000000005007212 */ /* 0x000fce00078efe06 */
.L_x_25761:
[----:B------:R-:W-:Y:S05]  /*1bd0*/  BSYNC B0 ;  /* 0x0000000000007941 */ /* 0x000fea0003800000 */
.L_x_25760:
[----:B------:R-:W0:Y:S02]  /*1be0*/  F2I.FTZ.TRUNC.NTZ R0, R0 ;  /* 0x0000000000007305 */ /* 0x000e24000021f100 */
[----:B0-----:R-:W-:Y:S01]  /*1bf0*/  PRMT R26, R0, 0x7610, R26 ;  /* 0x00007610001a7816 */ /* 0x001fe2000000001a */
[----:B------:R-:W-:Y:S06]  /*1c00*/  BRA `(.L_x_25741) ;  /* 0x00000000009c7947 */ /* 0x000fec0003800000 */
.L_x_25753:
        /* <DEDUP_REMOVED lines=14> */
.L_x_25767:
[----:B------:R-:W-:Y:S05]  /*1cf0*/  BSYNC B0 ;  /* 0x0000000000007941 */ /* 0x000fea0003800000 */
.L_x_25766:
[----:B------:R-:W0:Y:S02]  /*1d00*/  F2I.FTZ.TRUNC.NTZ R0, R0 ;  /* 0x0000000000007305 */ /* 0x000e24000021f100 */
[----:B0-----:R-:W-:Y:S01]  /*1d10*/  PRMT R26, R0, 0x7610, R26 ;  /* 0x00007610001a7816 */ /* 0x001fe2000000001a */
[----:B------:R-:W-:Y:S06]  /*1d20*/  BRA `(.L_x_25741) ;  /* 0x0000000000547947 */ /* 0x000fec0003800000 */
.L_x_25740:
        /* <DEDUP_REMOVED lines=16> */
.L_x_25768:
[----:B------:R-:W-:Y:S01]  /*1e30*/  PRMT R26, RZ, 0x7610, R26 ;  /* 0x00007610ff1a7816 */ /* 0x000fe2000000001a */
[----:B------:R-:W-:Y:S06]  /*1e40*/  BRA `(.L_x_25741) ;  /* 0x00000000000c7947 */ /* 0x000fec0003800000 */
.L_x_25765:
[----:B------:R3:W5:Y:S01]  /*1e50*/  LDG.E.U8 R26, desc[UR36][R4.64] ;  /* 0x00000024041a7981 */ /* 0x000762000c1e1100 */
[----:B------:R-:W-:Y:S05]  /*1e60*/  BRA `(.L_x_25741) ;  /* 0x0000000000047947 */ /* 0x000fea0003800000 */
.L_x_25764:
[----:B------:R2:W5:Y:S02]  /*1e70*/  LDG.E.U8 R26, desc[UR36][R4.64] ;  /* 0x00000024041a7981 */ /* 0x000564000c1e1100 */
.L_x_25741:
[----:B------:R-:W-:-:S07]  /*1e80*/  VIADD R17, R17, 0x80 ;  /* 0x0000008011117836 */ /* 0x000fce0000000000 */
.L_x_25735:
[----:B------:R-:W-:Y:S05]  /*1e90*/  BSYNC B6 ;  /* 0x0000000000067941 */ /* 0x000fea0003800000 */
.L_x_25734:
        /* <DEDUP_REMOVED lines=25> */
.L_x_25774:
[----:B------:R0:W5:Y:S01]  /*2030*/  LDG.E.U8 R18, desc[UR36][R4.64] ;  /* 0x0000002404127981 */ /* 0x000162000c1e1100 */
[----:B------:R-:W-:Y:S05]  /*2040*/  BRA `(.L_x_25776) ;  /* 0x0000000c00547947 */ /* 0x000fea0003800000 */
.L_x_25773:
        /* <DEDUP_REMOVED lines=8> */
.L_x_25778:
[----:B------:R0:W5:Y:S01]  /*20d0*/  LDG.E.U8 R18, desc[UR36][R4.64] ;  /* 0x0000002404127981 */ /* 0x000162000c1e1100 */
[----:B------:R-:W-:Y:S05]  /*20e0*/  BRA `(.L_x_25776) ;  /* 0x0000000c002c7947 */ /* 0x000fea0003800000 */
.L_x_25777:
[----:B------:R0:W5:Y:S01]  /*20f0*/  LDG.E.U16 R18, desc[UR36][R4.64] ;  /* 0x0000002404127981 */ /* 0x000162000c1e1500 */
[----:B------:R-:W-:Y:S05]  /*2100*/  BRA `(.L_x_25776) ;  /* 0x0000000c00247947 */ /* 0x000fea0003800000 */
.L_x_25772:
        /* <DEDUP_REMOVED lines=9> */
.L_x_25780:
[----:B------:R-:W2:Y:S02]  /*21a0*/  LDG.E.U16 R0, desc[UR36][R4.64] ;  /* 0x0000002404007981 */ /* 0x000ea4000c1e1500 */
[----:B--2---:R-:W-:-:S06]  /*21b0*/  HADD2.F32 R0, -RZ, R0.H0_H0 ;  /* 0x20000000ff007230 */ /* 0x004fcc0000004100 */
[----:B------:R-:W0:Y:S02]  /*21c0*/  F2I.FTZ.TRUNC.NTZ R0, R0 ;  /* 0x0000000000007305 */ /* 0x000e24000021f100 */
[----:B0-----:R-:W-:Y:S01]  /*21d0*/  PRMT R18, R0, 0x7610, R18 ;  /* 0x0000761000127816 */ /* 0x001fe20000000012 */
[----:B------:R-:W-:Y:S06]  /*21e0*/  BRA `(.L_x_25776) ;  /* 0x0000000800ec7947 */ /* 0x000fec0003800000 */
.L_x_25779:
        /* <DEDUP_REMOVED lines=9> */
.L_x_25782:
[----:B------:R-:W2:Y:S02]  /*2280*/  LDG.E.U16 R4, desc[UR36][R4.64] ;  /* 0x0000002404047981 */ /* 0x000ea4000c1e1500 */
[----:B--2---:R-:W-:-:S06]  /*2290*/  HADD2.F32 R0, -RZ, R4.H0_H0 ;  /* 0x20000004ff007230 */ /* 0x004fcc0000004100 */
[----:B------:R-:W0:Y:S02]  /*22a0*/  F2I.FTZ.TRUNC.NTZ R0, R0 ;  /* 0x0000000000007305 */ /* 0x000e24000021f100 */
[----:B0-----:R-:W-:Y:S01]  /*22b0*/  PRMT R18, R0, 0x7610, R18 ;  /* 0x0000761000127816 */ /* 0x001fe20000000012 */
[----:B------:R-:W-:Y:S06]  /*22c0*/  BRA `(.L_x_25776) ;  /* 0x0000000800b47947 */ /* 0x000fec0003800000 */
.L_x_25781:
[----:B------:R-:W2:Y:S02]  /*22d0*/  LDG.E.64 R4, desc[UR36][R4.64] ;  /* 0x0000002404047981 */ /* 0x000ea4000c1e1b00 */
[----:B--2---:R0:W1:Y:S01]  /*22e0*/  F2I.F64.TRUNC R18, R4 ;  /* 0x0000000400127311 */ /* 0x004062000030d100 */
[----:B------:R-:W-:Y:S05]  /*22f0*/  BRA `(.L_x_25776) ;  /* 0x0000000800a87947 */ /* 0x000fea0003800000 */
.L_x_25771:
        /* <DEDUP_REMOVED lines=12> */
.L_x_25785:
[----:B------:R-:W2:Y:S02]  /*23c0*/  LDG.E.64 R4, desc[UR36][R4.64] ;  /* 0x0000002404047981 */ /* 0x000ea4000c1e1b00 */
[----:B--2---:R3:W4:Y:S01]  /*23d0*/  F2I.F64.TRUNC R18, R4 ;  /* 0x0000000400127311 */ /* 0x004722000030d100 */
[----:B------:R-:W-:Y:S05]  /*23e0*/  BRA `(.L_x_25776) ;  /* 0x00000008006c7947 */ /* 0x000fea0003800000 */
.L_x_25784:
        /* <DEDUP_REMOVED lines=28> */
.L_x_25787:
        /* <DEDUP_REMOVED lines=15> */
.L_x_25786:
[----:B------:R-:W2:Y:S02]  /*26a0*/  LDG.E.U16 R0, desc[UR36][R4.64] ;  /* 0x0000002404007981 */ /* 0x000ea4000c1e1500 */
[----:B--2---:R-:W-:-:S06]  /*26b0*/  IMAD.U32 R0, R0, 0x10000, RZ ;  /* 0x0001000000007824 */ /* 0x004fcc00078e00ff */
[----:B------:R-:W0:Y:S02]  /*26c0*/  F2I.FTZ.TRUNC.NTZ R0, R0 ;  /* 0x0000000000007305 */ /* 0x000e24000021f100 */
[----:B0-----:R-:W-:Y:S01]  /*26d0*/  PRMT R18, R0, 0x7610, R18 ;  /* 0x0000761000127816 */ /* 0x001fe20000000012 */
[----:B------:R-:W-:Y:S06]  /*26e0*/  BRA `(.L_x_25776) ;  /* 0x0000000400ac7947 */ /* 0x000fec0003800000 */
.L_x_25783:
        /* <DEDUP_REMOVED lines=10> */
.L_x_25790:
        /* <DEDUP_REMOVED lines=21> */
.L_x_25794:
[----:B------:R-:W-:Y:S05]  /*28e0*/  BSYNC B1 ;  /* 0x0000000000017941 */ /* 0x000fea0003800000 */
.L_x_25793:
[----:B------:R-:W-:Y:S01]  /*28f0*/  LEA R5, R0, 0x3b800000, 0x17 ;  /* 0x3b80000000057811 */ /* 0x000fe200078eb8ff */
[----:B------:R-:W-:-:S05]  /*2900*/  IMAD.SHL.U32 R0, R3, 0x100000, RZ ;  /* 0x0010000003007824 */ /* 0x000fca00078e00ff */
[----:B------:R-:W-:-:S07]  /*2910*/  LOP3.LUT R0, R5, R0, R6, 0xfe, !PT ;  /* 0x0000000005007212 */ /* 0x000fce00078efe06 */
.L_x_25792:
[----:B------:R-:W-:Y:S05]  /*2920*/  BSYNC B0 ;  /* 0x0000000000007941 */ /* 0x000fea0003800000 */
.L_x_25791:
[----:B------:R-:W0:Y:S02]  /*2930*/  F2I.FTZ.TRUNC.NTZ R0, R0 ;  /* 0x0000000000007305 */ /* 0x000e24000021f100 */
[----:B0-----:R-:W-:Y:S01]  /*2940*/  PRMT R18, R0, 0x7610, R18 ;  /* 0x0000761000127816 */ /* 0x001fe20000000012 */
[----:B------:R-:W-:Y:S06]  /*2950*/  BRA `(.L_x_25776) ;  /* 0x0000000400107947 */ /* 0x000fec0003800000 */
.L_x_25789:
        /* <DEDUP_REMOVED lines=21> */
.L_x_25798:
[----:B------:R-:W-:Y:S05]  /*2ab0*/  BSYNC B1 ;  /* 0x0000000000017941 */ /* 0x000fea0003800000 */
.L_x_25797:
[----:B------:R-:W-:Y:S01]  /*2ac0*/  LEA R5, R0, 0x37800000, 0x17 ;  /* 0x3780000000057811 */ /* 0x000fe200078eb8ff */
[----:B------:R-:W-:-:S05]  /*2ad0*/  IMAD.SHL.U32 R0, R3, 0x200000, RZ ;  /* 0x0020000003007824 */ /* 0x000fca00078e00ff */
[----:B------:R-:W-:-:S07]  /*2ae0*/  LOP3.LUT R0, R5, R0, R6, 0xfe, !PT ;  /* 0x0000000005007212 */ /* 0x000fce00078efe06 */
.L_x_25796:
[----:B------:R-:W-:Y:S05]  /*2af0*/  BSYNC B0 ;  /* 0x0000000000007941 */ /* 0x000fea0003800000 */
.L_x_25795:
[----:B------:R-:W0:Y:S02]  /*2b00*/  F2I.FTZ.TRUNC.NTZ R0, R0 ;  /* 0x0000000000007305 */ /* 0x000e24000021f100 */
[----:B0-----:R-:W-:Y:S01]  /*2b10*/  PRMT R18, R0, 0x7610, R18 ;  /* 0x0000761000127816 */ /* 0x001fe20000000012 */
[----:B------:R-:W-:Y:S06]  /*2b20*/  BRA `(.L_x_25776) ;  /* 0x00000000009c7947 */ /* 0x000fec0003800000 */
.L_x_25788:
        /* <DEDUP_REMOVED lines=14> */
.L_x_25802:
[----:B------:R-:W-:Y:S05]  /*2c10*/  BSYNC B0 ;  /* 0x0000000000007941 */ /* 0x000fea0003800000 */
.L_x_25801:
[----:B------:R-:W0:Y:S02]  /*2c20*/  F2I.FTZ.TRUNC.NTZ R0, R0 ;  /* 0x0000000000007305 */ /* 0x000e24000021f100 */
[----:B0-----:R-:W-:Y:S01]  /*2c30*/  PRMT R18, R0, 0x7610, R18 ;  /* 0x0000761000127816 */ /* 0x001fe20000000012 */
[----:B------:R-:W-:Y:S06]  /*2c40*/  BRA `(.L_x_25776) ;  /* 0x0000000000547947 */ /* 0x000fec0003800000 */
.L_x_25775:
        /* <DEDUP_REMOVED lines=16> */
.L_x_25803:
[----:B------:R-:W-:Y:S01]  /*2d50*/  PRMT R18, RZ, 0x7610, R18 ;  /* 0x00007610ff127816 */ /* 0x000fe20000000012 */
[----:B------:R-:W-:Y:S06]  /*2d60*/  BRA `(.L_x_25776) ;  /* 0x00000000000c7947 */ /* 0x000fec0003800000 */
.L_x_25800:
[----:B------:R2:W5:Y:S01]  /*2d70*/  LDG.E.U8 R18, desc[UR36][R4.64] ;  /* 0x0000002404127981 */ /* 0x000562000c1e1100 */
[----:B------:R-:W-:Y:S05]  /*2d80*/  BRA `(.L_x_25776) ;  /* 0x0000000000047947 */ /* 0x000fea0003800000 */
.L_x_25799:
[----:B------:R1:W5:Y:S02]  /*2d90*/  LDG.E.U8 R18, desc[UR36][R4.64] ;  /* 0x0000002404127981 */ /* 0x000364000c1e1100 */
.L_x_25776:
[----:B------:R-:W-:-:S07]  /*2da0*/  VIADD R17, R17, 0x80 ;  /* 0x0000008011117836 */ /* 0x000fce0000000000 */
.L_x_25770:
[----:B------:R-:W-:Y:S05]  /*2db0*/  BSYNC B6 ;  /* 0x0000000000067941 */ /* 0x000fea0003800000 */
.L_x_25769:
[----:B------:R-:W0:Y:S01]  /*2dc0*/  LDC.S8 R22, c[0x0][0x215] ;  /* 0x00008540ff167b82 */ /* 0x000e220000000200 */
        /* <DEDUP_REMOVED lines=22> */
.L_x_25809:
[----:B------:R0:W5:Y:S01]  /*2f30*/  LDG.E.U8 R19, desc[UR36][R4.64] ;  /* 0x0000002404137981 */ /* 0x000162000c1e1100 */
[----:B------:R-:W-:Y:S05]  /*2f40*/  BRA `(.L_x_25805) ;  /* 0x0000000c00507947 */ /* 0x000fea0003800000 */
.L_x_25808:
        /* <DEDUP_REMOVED lines=8> */
.L_x_25812:
[----:B------:R0:W5:Y:S01]  /*2fd0*/  LDG.E.U8 R19, desc[UR36][R4.64] ;  /* 0x0000002404137981 */ /* 0x000162000c1e1100 */
[----:B------:R-:W-:Y:S05]  /*2fe0*/  BRA `(.L_x_25805) ;  /* 0x0000000c00287947 */ /* 0x000fea0003800000 */
.L_x_25811:
[----:B------:R0:W5:Y:S01]  /*2ff0*/  LDG.E.U16 R19, desc[UR36][R4.64] ;  /* 0x0000002404137981 */ /* 0x000162000c1e1500 */
[----:B------:R-:W-:Y:S05]  /*3000*/  BRA `(.L_x_25805) ;  /* 0x0000000c00207947 */ /* 0x000fea0003800000 */
.L_x_25807:
        /* <DEDUP_REMOVED lines=9> */
.L_x_25814:
[----:B------:R-:W2:Y:S02]  /*30a0*/  LDG.E.U16 R0, desc[UR36][R4.64] ;  /* 0x0000002404007981 */ /* 0x000ea4000c1e1500 */
[----:B--2---:R-:W-:-:S06]  /*30b0*/  HADD2.F32 R0, -RZ, R0.H0_H0 ;  /* 0x20000000ff007230 */ /* 0x004fcc0000004100 */
[----:B------:R-:W0:Y:S02]  /*30c0*/  F2I.FTZ.TRUNC.NTZ R0, R0 ;  /* 0x0000000000007305 */ /* 0x000e24000021f100 */
[----:B0-----:R-:W-:Y:S01]  /*30d0*/  PRMT R19, R0, 0x7610, R19 ;  /* 0x0000761000137816 */ /* 0x001fe20000000013 */
[----:B------:R-:W-:Y:S06]  /*30e0*/  BRA `(.L_x_25805) ;  /* 0x0000000800e87947 */ /* 0x000fec0003800000 */
.L_x_25813:
        /* <DEDUP_REMOVED lines=9> */
.L_x_25816:
[----:B------:R-:W2:Y:S02]  /*3180*/  LDG.E.U16 R4, desc[UR36][R4.64] ;  /* 0x0000002404047981 */ /* 0x000ea4000c1e1500 */
[----:B--2---:R-:W-:-:S06]  /*3190*/  HADD2.F32 R0, -RZ, R4.H0_H0 ;  /* 0x20000004ff007230 */ /* 0x004fcc0000004100 */
[----:B------:R-:W0:Y:S02]  /*31a0*/  F2I.FTZ.TRUNC.NTZ R0, R0 ;  /* 0x0000000000007305 */ /* 0x000e24000021f100 */
[----:B0-----:R-:W-:Y:S01]  /*31b0*/  PRMT R19, R0, 0x7610, R19 ;  /* 0x0000761000137816 */ /* 0x001fe20000000013 */
[----:B------:R-:W-:Y:S06]  /*31c0*/  BRA `(.L_x_25805) ;  /* 0x0000000800b07947 */ /* 0x000fec0003800000 */
.L_x_25815:
[----:B------:R-:W2:Y:S02]  /*31d0*/  LDG.E.64 R4, desc[UR36][R4.64] ;  /* 0x0000002404047981 */ /* 0x000ea4000c1e1b00 */
[----:B--2---:R0:W1:Y:S01]  /*31e0*/  F2I.F64.TRUNC R19, R4 ;  /* 0x0000000400137311 */ /* 0x004062000030d100 */
[----:B------:R-:W-:Y:S05]  /*31f0*/  BRA `(.L_x_25805) ;  /* 0x0000000800a47947 */ /* 0x000fea0003800000 */
.L_x_25806:
        /* <DEDUP_REMOVED lines=12> */
.L_x_25819:
[----:B------:R-:W2:Y:S02]  /*32c0*/  LDG.E.64 R4, desc[UR36][R4.64] ;  /* 0x0000002404047981 */ /* 0x000ea4000c1e1b00 */
[----:B--2---:R0:W1:Y:S01]  /*32d0*/  F2I.F64.TRUNC R19, R4 ;  /* 0x0000000400137311 */ /* 0x004062000030d100 */
[----:B------:R-:W-:Y:S05]  /*32e0*/  BRA `(.L_x_25805) ;  /* 0x0000000800687947 */ /* 0x000fea0003800000 */
.L_x_25818:
        /* <DEDUP_REMOVED lines=28> */
.L_x_25821:
        /* <DEDUP_REMOVED lines=15> */
.L_x_25820:
[----:B------:R-:W2:Y:S02]  /*35a0*/  LDG.E.U16 R0, desc[UR36][R4.64] ;  /* 0x0000002404007981 */ /* 0x000ea4000c1e1500 */
[----:B--2---:R-:W-:-:S06]  /*35b0*/  IMAD.U32 R0, R0, 0x10000, RZ ;  /* 0x0001000000007824 */ /* 0x004fcc00078e00ff */
[----:B------:R-:W0:Y:S02]  /*35c0*/  F2I.FTZ.TRUNC.NTZ R0, R0 ;  /* 0x0000000000007305 */ /* 0x000e24000021f100 */
[----:B0-----:R-:W-:Y:S01]  /*35d0*/  PRMT R19, R0, 0x7610, R19 ;  /* 0x0000761000137816 */ /* 0x001fe20000000013 */
[----:B------:R-:W-:Y:S06]  /*35e0*/  BRA `(.L_x_25805) ;  /* 0x0000000400a87947 */ /* 0x000fec0003800000 */
.L_x_25817:
        /* <DEDUP_REMOVED lines=10> */
.L_x_25824:
        /* <DEDUP_REMOVED lines=21> */
.L_x_25828:
[----:B------:R-:W-:Y:S05]  /*37e0*/  BSYNC B1 ;  /* 0x0000000000017941 */ /* 0x000fea0003800000 */
.L_x_25827:
[----:B------:R-:W-:Y:S01]  /*37f0*/  LEA R5, R0, 0x3b800000, 0x17 ;  /* 0x3b80000000057811 */ /* 0x000fe200078eb8ff */
[----:B------:R-:W-:-:S05]  /*3800*/  IMAD.SHL.U32 R0, R3, 0x100000, RZ ;  /* 0x0010000003007824 */ /* 0x000fca00078e00ff */
[----:B------:R-:W-:-:S07]  /*3810*/  LOP3.LUT R0, R5, R0, R6, 0xfe, !PT ;  /* 0x0000000005007212 */ /* 0x000fce00078efe06 */
.L_x_25826:
[----:B------:R-:W-:Y:S05]  /*3820*/  BSYNC B0 ;  /* 0x0000000000007941 */ /* 0x000fea0003800000 */
.L_x_25825:
[----:B------:R-:W0:Y:S02]  /*3830*/  F2I.FTZ.TRUNC.NTZ R0, R0 ;  /* 0x0000000000007305 */ /* 0x000e24000021f100 */
[----:B0-----:R-:W-:Y:S01]  /*3840*/  PRMT R19, R0, 0x7610, R19 ;  /* 0x0000761000137816 */ /* 0x001fe20000000013 */
[----:B------:R-:W-:Y:S06]  /*3850*/  BRA `(.L_x_25805) ;  /* 0x00000004000c7947 */ /* 0x000fec0003800000 */
.L_x_25823:
        /* <DEDUP_REMOVED lines=21> */
.L_x_25832:
[----:B------:R-:W-:Y:S05]  /*39b0*/  BSYNC B1 ;  /* 0x0000000000017941 */ /* 0x000fea0003800000 */
.L_x_25831:
[----:B------:R-:W-:Y:S01]  /*39c0*/  LEA R5, R0, 0x37800000, 0x17 ;  /* 0x3780000000057811 */ /* 0x000fe200078eb8ff */
[----:B------:R-:W-:-:S05]  /*39d0*/  IMAD.SHL.U32 R0, R3, 0x200000, RZ ;  /* 0x0020000003007824 */ /* 0x000fca00078e00ff */
[----:B------:R-:W-:-:S07]  /*39e0*/  LOP3.LUT R0, R5, R0, R6, 0xfe, !PT ;  /* 0x0000000005007212 */ /* 0x000fce00078efe06 */
.L_x_25830:
[----:B------:R-:W-:Y:S05]  /*39f0*/  BSYNC B0 ;  /* 0x0000000000007941 */ /* 0x000fea0003800000 */
.L_x_25829:
[----:B------:R-:W0:Y:S02]  /*3a00*/  F2I.FTZ.TRUNC.NTZ R0, R0 ;  /* 0x0000000000007305 */ /* 0x000e24000021f100 */
[----:B0-----:R-:W-:Y:S01]  /*3a10*/  PRMT R19, R0, 0x7610, R19 ;  /* 0x0000761000137816 */ /* 0x001fe20000000013 */
[----:B------:R-:W-:Y:S06]  /*3a20*/  BRA `(.L_x_25805) ;  /* 0x0000000000987947 */ /* 0x000fec0003800000 */
.L_x_25822:
        /* <DEDUP_REMOVED lines=14> */
.L_x_25836:
[----:B------:R-:W-:Y:S05]  /*3b10*/  BSYNC B0 ;  /* 0x0000000000007941 */ /* 0x000fea0003800000 */
.L_x_25835:
[----:B------:R-:W0:Y:S02]  /*3b20*/  F2I.FTZ.TRUNC.NTZ R0, R0 ;  /* 0x0000000000007305 */ /* 0x000e24000021f100 */
[----:B0-----:R-:W-:Y:S01]  /*3b30*/  PRMT R19, R0, 0x7610, R19 ;  /* 0x0000761000137816 */ /* 0x001fe20000000013 */
[----:B------:R-:W-:Y:S06]  /*3b40*/  BRA `(.L_x_25805) ;  /* 0x0000000000507947 */ /* 0x000fec0003800000 */
.L_x_25810:
        /* <DEDUP_REMOVED lines=16> */
.L_x_25837:
[----:B------:R-:W-:Y:S05]  /*3c50*/  BRA `(.L_x_25805) ;  /* 0x00000000000c7947 */ /* 0x000fea0003800000 */
.L_x_25834:
[----:B------:R0:W5:Y:S01]  /*3c60*/  LDG.E.U8 R19, desc[UR36][R4.64] ;  /* 0x0000002404137981 */ /* 0x000162000c1e1100 */
[----:B------:R-:W-:Y:S05]  /*3c70*/  BRA `(.L_x_25805) ;  /* 0x0000000000047947 */ /* 0x000fea0003800000 */
.L_x_25833:
[----:B------:R0:W5:Y:S02]  /*3c80*/  LDG.E.U8 R19, desc[UR36][R4.64] ;  /* 0x0000002404137981 */ /* 0x000164000c1e1100 */
.L_x_25805:
[----:B------:R-:W-:Y:S05]  /*3c90*/  BSYNC B6 ;  /* 0x0000000000067941 */ /* 0x000fea0003800000 */
.L_x_25804:
[----:B------:R-:W2:Y:S01]  /*3ca0*/  S2R R25, SR_TID.X ;  /* 0x0000000000197919 */ /* 0x000ea20000002100 */
[----:B------:R-:W1:Y:S01]  /*3cb0*/  LDC.U8 R17, c[0x0][0x234] ;  /* 0x00008d00ff117b82 */ /* 0x000e620000000000 */
[----:B------:R-:W-:Y:S01]  /*3cc0*/  BSSY B0, `(.L_x_25838) ;  /* 0x0000022000007945 */ /* 0x000fe20003800000 */
[----:B0-----:R-:W-:Y:S01]  /*3cd0*/  IMAD.MOV.U32 R0, RZ, RZ, R22 ;  /* 0x000000ffff007224 */ /* 0x001fe200078e0016 */
        /* <DEDUP_REMOVED lines=8> */
[----:B-----5:R-:W-:Y:S02]  /*3d60*/  LOP3.LUT R24, R24, 0xffff, RZ, 0xc0, !PT ;  /* 0x0000ffff18187812 */ /* 0x020fe400078ec0ff */
[----:B------:R-:W-:Y:S02]  /*3d70*/  IABS R10, R0 ;  /* 0x00000000000a7213 */ /* 0x000fe40000000000 */
[----:B------:R-:W-:Y:S02]  /*3d80*/  PRMT R6, R24, 0x8880, RZ ;  /* 0x0000888018067816 */ /* 0x000fe400000000ff */
[----:B------:R-:W-:Y:S02]  /*3d90*/  ISETP.GE.AND P6, PT, R0, RZ, PT ;  /* 0x000000ff0000720c */ /* 0x000fe40003fc6270 */
[-C--:B------:R-:W-:Y:S02]  /*3da0*/  IABS R8, R6.reuse ;  /* 0x0000000600087213 */ /* 0x080fe40000000000 */
[----:B------:R-:W-:-:S02]  /*3db0*/  IABS R9, R6 ;  /* 0x0000000600097213 */ /* 0x000fc40000000000 */
[----:B------:R-:W0:Y:S08]  /*3dc0*/  I2F.RP R3, R8 ;  /* 0x0000000800037306 */ /* 0x000e300000209400 */
[----:B0-----:R-:W0:Y:S02]  /*3dd0*/  MUFU.RCP R3, R3 ;  /* 0x0000000300037308 */ /* 0x001e240000001000 */
[----:B0-----:R-:W-:-:S02]  /*3de0*/  VIADD R4, R3, 0xffffffe ;  /* 0x0ffffffe03047836 */ /* 0x001fc40000000000 */
        /* <DEDUP_REMOVED lines=15> */
.L_x_25839:
[----:B------:R-:W-:Y:S05]  /*3ee0*/  BSYNC B0 ;  /* 0x0000000000007941 */ /* 0x000fea0003800000 */
.L_x_25838:
[----:B------:R-:W-:Y:S04]  /*3ef0*/  BSSY B0, `(.L_x_25840) ;  /* 0x000001b000007945 */ /* 0x000fe80003800000 */
[----:B------:R-:W-:Y:S05]  /*3f00*/  @P3 BRA `(.L_x_25841) ;  /* 0x0000000000643947 */ /* 0x000fea0003800000 */
[----:B-----5:R-:W-:Y:S02]  /*3f10*/  LOP3.LUT R26, R26, 0xffff, RZ, 0xc0, !PT ;  /* 0x0000ffff1a1a7812 */ /* 0x020fe400078ec0ff */
[----:B------:R-:W-:Y:S02]  /*3f20*/  IABS R10, R0 ;  /* 0x00000000000a7213 */ /* 0x000fe40000000000 */
[----:B------:R-:W-:Y:S02]  /*3f30*/  PRMT R6, R26, 0x8880, RZ ;  /* 0x000088801a067816 */ /* 0x000fe400000000ff */
[----:B------:R-:W-:Y:S02]  /*3f40*/  ISETP.GE.AND P5, PT, R0, RZ, PT ;  /* 0x000000ff0000720c */ /* 0x000fe40003fa6270 */
[-C--:B------:R-:W-:Y:S02]  /*3f50*/  IABS R9, R6.reuse ;  /* 0x0000000600097213 */ /* 0x080fe40000000000 */
[----:B------:R-:W-:-:S02]  /*3f60*/  IABS R12, R6 ;  /* 0x00000006000c7213 */ /* 0x000fc40000000000 */
[----:B------:R-:W0:Y:S03]  /*3f70*/  I2F.RP R7, R9 ;  /* 0x0000000900077306 */ /* 0x000e260000209400 */
        /* <DEDUP_REMOVED lines=18> */
.L_x_25841:
[----:B------:R-:W-:Y:S05]  /*40a0*/  BSYNC B0 ;  /* 0x0000000000007941 */ /* 0x000fea0003800000 */
.L_x_25840:
        /* <DEDUP_REMOVED lines=27> */
.L_x_25843:
[----:B------:R-:W-:Y:S05]  /*4260*/  BSYNC B0 ;  /* 0x0000000000007941 */ /* 0x000fea0003800000 */
.L_x_25842:
        /* <DEDUP_REMOVED lines=26> */
.L_x_25845:
[----:B------:R-:W-:Y:S05]  /*4410*/  BSYNC B0 ;  /* 0x0000000000007941 */ /* 0x000fea0003800000 */
.L_x_25844:
        /* <DEDUP_REMOVED lines=22> */
.L_x_25851:
[----:B------:R4:W-:Y:S01]  /*4580*/  STG.E.U8 desc[UR36][R8.64], R3 ;  /* 0x0000000308007986 */ /* 0x0009e2000c101124 */
[----:B------:R-:W-:Y:S01]  /*4590*/  IMAD.MOV.U32 R25, RZ, RZ, R23 ;  /* 0x000000ffff197224 */ /* 0x000fe200078e0017 */
[----:B------:R-:W-:Y:S06]  /*45a0*/  BRA `(.L_x_25847) ;  /* 0x0000000c00ec7947 */ /* 0x000fec0003800000 */
.L_x_25850:
        /* <DEDUP_REMOVED lines=13> */
.L_x_25854:
[----:B------:R-:W-:Y:S01]  /*4680*/  LOP3.LUT R3, R3, 0xffff, RZ, 0xc0, !PT ;  /* 0x0000ffff03037812 */ /* 0x000fe200078ec0ff */
[----:B------:R-:W-:-:S03]  /*4690*/  IMAD.MOV.U32 R25, RZ, RZ, R23 ;  /* 0x000000ffff197224 */ /* 0x000fc600078e0017 */
[----:B------:R-:W-:-:S05]  /*46a0*/  PRMT R3, R3, 0x8880, RZ ;  /* 0x0000888003037816 */ /* 0x000fca00000000ff */
[----:B------:R2:W-:Y:S01]  /*46b0*/  STG.E desc[UR36][R8.64], R3 ;  /* 0x0000000308007986 */ /* 0x0005e2000c101924 */
[----:B------:R-:W-:Y:S05]  /*46c0*/  BRA `(.L_x_25847) ;  /* 0x0000000c00a47947 */ /* 0x000fea0003800000 */
.L_x_25853:
[----:B------:R-:W-:Y:S01]  /*46d0*/  PRMT R3, R3, 0x8880, RZ ;  /* 0x0000888003037816 */ /* 0x000fe200000000ff */
[----:B------:R-:W-:-:S03]  /*46e0*/  IMAD.MOV.U32 R25, RZ, RZ, R23 ;  /* 0x000000ffff197224 */ /* 0x000fc600078e0017 */
[----:B------:R-:W-:-:S05]  /*46f0*/  PRMT R3, R3, 0x7710, RZ ;  /* 0x0000771003037816 */ /* 0x000fca00000000ff */
[----:B------:R0:W-:Y:S01]  /*4700*/  STG.E.U16 desc[UR36][R8.64], R3 ;  /* 0x0000000308007986 */ /* 0x0001e2000c101524 */
[----:B------:R-:W-:Y:S05]  /*4710*/  BRA `(.L_x_25847) ;  /* 0x0000000c00907947 */ /* 0x000fea0003800000 */
.L_x_25849:
        /* <DEDUP_REMOVED lines=10> */
.L_x_25856:
[----:B------:R-:W0:Y:S01]  /*47c0*/  I2F.S8 R0, R3 ;  /* 0x0000000300007306 */ /* 0x000e220000001400 */
[----:B------:R-:W-:Y:S01]  /*47d0*/  IMAD.MOV.U32 R25, RZ, RZ, R23 ;  /* 0x000000ffff197224 */ /* 0x000fe200078e0017 */
[----:B0-----:R-:W-:-:S05]  /*47e0*/  F2FP.F16.F32.PACK_AB R0, RZ, R0 ;  /* 0x00000000ff00723e */ /* 0x001fca00000000ff */
[----:B------:R0:W-:Y:S01]  /*47f0*/  STG.E.U16 desc[UR36][R8.64], R0 ;  /* 0x0000000008007986 */ /* 0x0001e2000c101524 */
[----:B------:R-:W-:Y:S05]  /*4800*/  BRA `(.L_x_25847) ;  /* 0x0000000c00547947 */ /* 0x000fea0003800000 */
.L_x_25855:
        /* <DEDUP_REMOVED lines=11> */
.L_x_25858:
[----:B------:R-:W0:Y:S01]  /*48c0*/  I2F.S8 R3, R3 ;  /* 0x0000000300037306 */ /* 0x000e220000001400 */
[----:B------:R-:W-:Y:S01]  /*48d0*/  IMAD.MOV.U32 R25, RZ, RZ, R23 ;  /* 0x000000ffff197224 */ /* 0x000fe200078e0017 */
[----:B0-----:R-:W-:-:S04]  /*48e0*/  F2FP.F16.F32.PACK_AB R3, RZ, R3 ;  /* 0x00000003ff03723e */ /* 0x001fc800000000ff */
[----:B------:R-:W-:-:S05]  /*48f0*/  PRMT R3, R3, 0x5410, RZ ;  /* 0x0000541003037816 */ /* 0x000fca00000000ff */
[----:B------:R0:W-:Y:S01]  /*4900*/  STG.E desc[UR36][R8.64], R3 ;  /* 0x0000000308007986 */ /* 0x0001e2000c101924 */
[----:B------:R-:W-:Y:S05]  /*4910*/  BRA `(.L_x_25847) ;  /* 0x0000000c00107947 */ /* 0x000fea0003800000 */
.L_x_25857:
[----:B------:R-:W-:Y:S01]  /*4920*/  PRMT R4, R3, 0x8880, RZ ;  /* 0x0000888003047816 */ /* 0x000fe200000000ff */
[----:B------:R-:W-:-:S03]  /*4930*/  IMAD.MOV.U32 R25, RZ, RZ, R23 ;  /* 0x000000ffff197224 */ /* 0x000fc600078e0017 */
[----:B------:R-:W-:-:S06]  /*4940*/  PRMT R4, R4, 0x7710, RZ ;  /* 0x0000771004047816 */ /* 0x000fcc00000000ff */
[----:B------:R-:W0:Y:S02]  /*4950*/  I2F.F64.S16 R4, R4 ;  /* 0x0000000400047312 */ /* 0x000e240000101c00 */
[----:B0-----:R0:W-:Y:S01]  /*4960*/  STG.E.64 desc[UR36][R8.64], R4 ;  /* 0x0000000408007986 */ /* 0x0011e2000c101b24 */
[----:B------:R-:W-:Y:S05]  /*4970*/  BRA `(.L_x_25847) ;  /* 0x0000000800f87947 */ /* 0x000fea0003800000 */
.L_x_25848:
        /* <DEDUP_REMOVED lines=13> */
.L_x_25861:
[----:B------:R-:W-:Y:S02]  /*4a50*/  PRMT R4, R3, 0x8880, RZ ;  /* 0x0000888003047816 */ /* 0x000fe400000000ff */
[----:B------:R-:W-:Y:S01]  /*4a60*/  CS2R R6, SRZ ;  /* 0x0000000000067805 */ /* 0x000fe2000001ff00 */
[----:B------:R-:W-:Y:S01]  /*4a70*/  IMAD.MOV.U32 R25, RZ, RZ, R23 ;  /* 0x000000ffff197224 */ /* 0x000fe200078e0017 */
[----:B------:R-:W-:-:S06]  /*4a80*/  PRMT R4, R4, 0x7710, RZ ;  /* 0x0000771004047816 */ /* 0x000fcc00000000ff */
[----:B------:R-:W0:Y:S02]  /*4a90*/  I2F.F64.S16 R4, R4 ;  /* 0x0000000400047312 */ /* 0x000e240000101c00 */
[----:B0-----:R0:W-:Y:S01]  /*4aa0*/  STG.E.128 desc[UR36][R8.64], R4 ;  /* 0x0000000408007986 */ /* 0x0011e2000c101d24 */
[----:B------:R-:W-:Y:S05]  /*4ab0*/  BRA `(.L_x_25847) ;  /* 0x0000000800a87947 */ /* 0x000fea0003800000 */
.L_x_25860:
        /* <DEDUP_REMOVED lines=21> */
.L_x_25865:
[----:B------:R-:W-:Y:S05]  /*4c10*/  BSYNC B0 ;  /* 0x0000000000007941 */ /* 0x000fea0003800000 */
.L_x_25864:
[----:B------:R-:W-:Y:S01]  /*4c20*/  LOP3.LUT R5, R0, R5, RZ, 0xfc, !PT ;  /* 0x0000000500057212 */ /* 0x000fe200078efcff */
[----:B------:R-:W-:-:S04]  /*4c30*/  IMAD.MOV.U32 R25, RZ, RZ, R23 ;  /* 0x000000ffff197224 */ /* 0x000fc800078e0017 */
[----:B------:R0:W-:Y:S01]  /*4c40*/  STG.E.U8 desc[UR36][R8.64], R5 ;  /* 0x0000000508007986 */ /* 0x0001e2000c101124 */
[----:B------:R-:W-:Y:S05]  /*4c50*/  BRA `(.L_x_25847) ;  /* 0x0000000800407947 */ /* 0x000fea0003800000 */
.L_x_25863:
        /* <DEDUP_REMOVED lines=13> */
.L_x_25867:
[----:B------:R-:W-:Y:S01]  /*4d30*/  IMAD.MOV.U32 R0, RZ, RZ, 0x7f ;  /* 0x0000007fff007424 */ /* 0x000fe200078e00ff */
[----:B------:R-:W-:-:S04]  /*4d40*/  ISETP.GT.U32.AND P0, PT, R4, 0x7f800000, PT ;  /* 0x7f8000000400780c */ /* 0x000fc80003f04070 */
[----:B------:R-:W-:-:S09]  /*4d50*/  SEL R0, R0, 0x7c, P0 ;  /* 0x0000007c00007807 */ /* 0x000fd20000000000 */
.L_x_25868:
[----:B------:R-:W-:Y:S05]  /*4d60*/  BSYNC B0 ;  /* 0x0000000000007941 */ /* 0x000fea0003800000 */
.L_x_25866:
[----:B------:R-:W-:Y:S01]  /*4d70*/  LOP3.LUT R3, R5, 0x80000000, RZ, 0xc0, !PT ;  /* 0x8000000005037812 */ /* 0x000fe200078ec0ff */
[----:B------:R-:W-:-:S03]  /*4d80*/  IMAD.MOV.U32 R25, RZ, RZ, R23 ;  /* 0x000000ffff197224 */ /* 0x000fc600078e0017 */
[----:B------:R-:W-:-:S04]  /*4d90*/  SHF.R.U32.HI R3, RZ, 0x18, R3 ;  /* 0x00000018ff037819 */ /* 0x000fc80000011603 */
[----:B------:R-:W-:-:S05]  /*4da0*/  LOP3.LUT R3, R0, R3, RZ, 0xfc, !PT ;  /* 0x0000000300037212 */ /* 0x000fca00078efcff */
[----:B------:R0:W-:Y:S01]  /*4db0*/  STG.E.U8 desc[UR36][R8.64], R3 ;  /* 0x0000000308007986 */ /* 0x0001e2000c101124 */
[----:B------:R-:W-:Y:S05]  /*4dc0*/  BRA `(.L_x_25847) ;  /* 0x0000000400e47947 */ /* 0x000fea0003800000 */
.L_x_25862:
[----:B------:R-:W0:Y:S01]  /*4dd0*/  I2F.S8 R0, R3 ;  /* 0x0000000300007306 */ /* 0x000e220000001400 */
[----:B------:R-:W-:Y:S01]  /*4de0*/  IMAD.MOV.U32 R25, RZ, RZ, R23 ;  /* 0x000000ffff197224 */ /* 0x000fe200078e0017 */
[----:B0-----:R-:W-:-:S05]  /*4df0*/  F2FP.BF16.F32.PACK_AB R0, RZ, R0 ;  /* 0x00000000ff00723e */ /* 0x001fca00000010ff */
[----:B------:R0:W-:Y:S01]  /*4e00*/  STG.E.U16 desc[UR36][R8.64], R0 ;  /* 0x0000000008007986 */ /* 0x0001e2000c101524 */
[----:B------:R-:W-:Y:S05]  /*4e10*/  BRA `(.L_x_25847) ;  /* 0x0000000400d07947 */ /* 0x000fea0003800000 */
.L_x_25859:
        /* <DEDUP_REMOVED lines=13> */
.L_x_25871:
        /* <DEDUP_REMOVED lines=17> */
.L_x_25874:
[----:B------:R-:W-:-:S04]  /*5000*/  LOP3.LUT R3, R3, 0x80000000, RZ, 0xc0, !PT ;  /* 0x8000000003037812 */ /* 0x000fc800078ec0ff */
[----:B------:R-:W-:-:S04]  /*5010*/  SHF.R.U32.HI R3, RZ, 0x18, R3 ;  /* 0x00000018ff037819 */ /* 0x000fc80000011603 */
[----:B------:R-:W-:-:S04]  /*5020*/  LOP3.LUT R0, R0, R3, RZ, 0xfc, !PT ;  /* 0x0000000300007212 */ /* 0x000fc800078efcff */
[----:B------:R-:W-:-:S07]  /*5030*/  PRMT R4, R0, 0x7610, R4 ;  /* 0x0000761000047816 */ /* 0x000fce0000000004 */
.L_x_25873:
[----:B------:R-:W-:Y:S05]  /*5040*/  BSYNC B0 ;  /* 0x0000000000007941 */ /* 0x000fea0003800000 */
.L_x_25872:
[----:B------:R0:W-:Y:S01]  /*5050*/  STG.E.U8 desc[UR36][R8.64], R4 ;  /* 0x0000000408007986 */ /* 0x0001e2000c101124 */
[----:B------:R-:W-:Y:S01]  /*5060*/  IMAD.MOV.U32 R25, RZ, RZ, R23 ;  /* 0x000000ffff197224 */ /* 0x000fe200078e0017 */
[----:B------:R-:W-:Y:S06]  /*5070*/  BRA `(.L_x_25847) ;  /* 0x0000000400387947 */ /* 0x000fec0003800000 */
.L_x_25870:
        /* <DEDUP_REMOVED lines=17> */
.L_x_25877:
[----:B------:R-:W-:-:S04]  /*5190*/  LOP3.LUT R3, R3, 0x80000000, RZ, 0xc0, !PT ;  /* 0x8000000003037812 */ /* 0x000fc800078ec0ff */
[----:B------:R-:W-:-:S04]  /*51a0*/  SHF.R.U32.HI R3, RZ, 0x18, R3 ;  /* 0x00000018ff037819 */ /* 0x000fc80000011603 */
[----:B------:R-:W-:-:S04]  /*51b0*/  LOP3.LUT R0, R0, R3, RZ, 0xfc, !PT ;  /* 0x0000000300007212 */ /* 0x000fc800078efcff */
[----:B------:R-:W-:-:S07]  /*51c0*/  PRMT R4, R0, 0x7610, R4 ;  /* 0x0000761000047816 */ /* 0x000fce0000000004 */
.L_x_25876:
[----:B------:R-:W-:Y:S05]  /*51d0*/  BSYNC B0 ;  /* 0x0000000000007941 */ /* 0x000fea0003800000 */
.L_x_25875:
[----:B------:R0:W-:Y:S01]  /*51e0*/  STG.E.U8 desc[UR36][R8.64], R4 ;  /* 0x0000000408007986 */ /* 0x0001e2000c101124 */
[----:B------:R-:W-:Y:S01]  /*51f0*/  IMAD.MOV.U32 R25, RZ, RZ, R23 ;  /* 0x000000ffff197224 */ /* 0x000fe200078e0017 */
[----:B------:R-:W-:Y:S06]  /*5200*/  BRA `(.L_x_25847) ;  /* 0x0000000000d47947 */ /* 0x000fec0003800000 */
.L_x_25869:
        /* <DEDUP_REMOVED lines=24> */
.L_x_25852:
        /* <DEDUP_REMOVED lines=16> */
.L_x_25880:
[----:B------:R-:W-:Y:S01]  /*5490*/  IMAD.MOV.U32 R25, RZ, RZ, R23 ;  /* 0x000000ffff197224 */ /* 0x000fe200078e0017 */
[----:B------:R-:W-:Y:S06]  /*54a0*/  BRA `(.L_x_25847) ;  /* 0x00000000002c7947 */ /* 0x000fec0003800000 */
.L_x_25879:
[----:B------:R-:W-:Y:S01]  /*54b0*/  LOP3.LUT R3, R3, 0xffff, RZ, 0xc0, !PT ;  /* 0x0000ffff03037812 */ /* 0x000fe200078ec0ff */
[----:B------:R-:W-:-:S03]  /*54c0*/  IMAD.MOV.U32 R25, RZ, RZ, R23 ;  /* 0x000000ffff197224 */ /* 0x000fc600078e0017 */
[----:B------:R-:W-:-:S05]  /*54d0*/  PRMT R3, R3, 0x8880, RZ ;  /* 0x0000888003037816 */ /* 0x000fca00000000ff */
[----:B------:R-:W-:-:S05]  /*54e0*/  IMAD.MOV.U32 R4, RZ, RZ, R3 ;  /* 0x000000ffff047224 */ /* 0x000fca00078e0003 */
[----:B------:R-:W-:-:S05]  /*54f0*/  SHF.R.S32.HI R5, RZ, 0x1f, R4 ;  /* 0x0000001fff057819 */ /* 0x000fca0000011404 */
[----:B------:R0:W-:Y:S01]  /*5500*/  STG.E.64 desc[UR36][R8.64], R4 ;  /* 0x0000000408007986 */ /* 0x0001e2000c101b24 */
[----:B------:R-:W-:Y:S05]  /*5510*/  BRA `(.L_x_25847) ;  /* 0x0000000000107947 */ /* 0x000fea0003800000 */
.L_x_25878:
[----:B------:R-:W-:Y:S01]  /*5520*/  LOP3.LUT R3, R3, 0xffff, RZ, 0xc0, !PT ;  /* 0x0000ffff03037812 */ /* 0x000fe200078ec0ff */
[----:B------:R-:W-:-:S03]  /*5530*/  IMAD.MOV.U32 R25, RZ, RZ, R23 ;  /* 0x000000ffff197224 */ /* 0x000fc600078e0017 */
[----:B------:R-:W-:-:S05]  /*5540*/  PRMT R3, R3, 0x8880, RZ ;  /* 0x0000888003037816 */ /* 0x000fca00000000ff */
[----:B------:R0:W-:Y:S02]  /*5550*/  STG.E desc[UR36][R8.64], R3 ;  /* 0x0000000308007986 */ /* 0x0001e4000c101924 */
.L_x_25847:
[----:B------:R-:W-:Y:S05]  /*5560*/  BSYNC B6 ;  /* 0x0000000000067941 */ /* 0x000fea0003800000 */
.L_x_25846:
        /* <DEDUP_REMOVED lines=23> */
.L_x_25886:
[----:B------:R4:W-:Y:S01]  /*56e0*/  STG.E.U8 desc[UR36][R8.64], R22 ;  /* 0x0000001608007986 */ /* 0x0009e2000c101124 */
[----:B------:R-:W-:Y:S05]  /*56f0*/  BRA `(.L_x_25888) ;  /* 0x0000000c00987947 */ /* 0x000fea0003800000 */
.L_x_25885:
        /* <DEDUP_REMOVED lines=12> */
.L_x_25890:
[----:B------:R-:W-:-:S04]  /*57c0*/  LOP3.LUT R22, R22, 0xffff, RZ, 0xc0, !PT ;  /* 0x0000ffff16167812 */ /* 0x000fc800078ec0ff */
[----:B------:R-:W-:-:S05]  /*57d0*/  PRMT R3, R22, 0x8880, RZ ;  /* 0x0000888016037816 */ /* 0x000fca00000000ff */
[----:B------:R2:W-:Y:S01]  /*57e0*/  STG.E desc[UR36][R8.64], R3 ;  /* 0x0000000308007986 */ /* 0x0005e2000c101924 */
[----:B------:R-:W-:Y:S05]  /*57f0*/  BRA `(.L_x_25888) ;  /* 0x0000000c00587947 */ /* 0x000fea0003800000 */
.L_x_25889:
[----:B------:R-:W-:-:S04]  /*5800*/  PRMT R3, R22, 0x8880, RZ ;  /* 0x0000888016037816 */ /* 0x000fc800000000ff */
[----:B------:R-:W-:-:S05]  /*5810*/  PRMT R3, R3, 0x7710, RZ ;  /* 0x0000771003037816 */ /* 0x000fca00000000ff */
[----:B------:R0:W-:Y:S01]  /*5820*/  STG.E.U16 desc[UR36][R8.64], R3 ;  /* 0x0000000308007986 */ /* 0x0001e2000c101524 */
[----:B------:R-:W-:Y:S05]  /*5830*/  BRA `(.L_x_25888) ;  /* 0x0000000c00487947 */ /* 0x000fea0003800000 */
.L_x_25884:
        /* <DEDUP_REMOVED lines=9> */
.L_x_25892:
[----:B------:R-:W0:Y:S02]  /*58d0*/  I2F.S8 R0, R22 ;  /* 0x0000001600007306 */ /* 0x000e240000001400 */
[----:B0-----:R-:W-:-:S05]  /*58e0*/  F2FP.F16.F32.PACK_AB R0, RZ, R0 ;  /* 0x00000000ff00723e */ /* 0x001fca00000000ff */
[----:B------:R0:W-:Y:S01]  /*58f0*/  STG.E.U16 desc[UR36][R8.64], R0 ;  /* 0x0000000008007986 */ /* 0x0001e2000c101524 */
[----:B------:R-:W-:Y:S05]  /*5900*/  BRA `(.L_x_25888) ;  /* 0x0000000c00147947 */ /* 0x000fea0003800000 */
.L_x_25891:
        /* <DEDUP_REMOVED lines=10> */
.L_x_25894:
[----:B------:R-:W0:Y:S02]  /*59b0*/  I2F.S8 R22, R22 ;  /* 0x0000001600167306 */ /* 0x000e240000001400 */
[----:B0-----:R-:W-:-:S04]  /*59c0*/  F2FP.F16.F32.PACK_AB R3, RZ, R22 ;  /* 0x00000016ff03723e */ /* 0x001fc800000000ff */
[----:B------:R-:W-:-:S05]  /*59d0*/  PRMT R3, R3, 0x5410, RZ ;  /* 0x0000541003037816 */ /* 0x000fca00000000ff */
[----:B------:R0:W-:Y:S01]  /*59e0*/  STG.E desc[UR36][R8.64], R3 ;  /* 0x0000000308007986 */ /* 0x0001e2000c101924 */
[----:B------:R-:W-:Y:S05]  /*59f0*/  BRA `(.L_x_25888) ;  /* 0x0000000800d87947 */ /* 0x000fea0003800000 */
.L_x_25893:
[----:B------:R-:W-:-:S04]  /*5a00*/  PRMT R4, R22, 0x8880, RZ ;  /* 0x0000888016047816 */ /* 0x000fc800000000ff */
[----:B------:R-:W-:-:S06]  /*5a10*/  PRMT R4, R4, 0x7710, RZ ;  /* 0x0000771004047816 */ /* 0x000fcc00000000ff */
[----:B------:R-:W0:Y:S02]  /*5a20*/  I2F.F64.S16 R4, R4 ;  /* 0x0000000400047312 */ /* 0x000e240000101c00 */
[----:B0-----:R0:W-:Y:S01]  /*5a30*/  STG.E.64 desc[UR36][R8.64], R4 ;  /* 0x0000000408007986 */ /* 0x0011e2000c101b24 */
[----:B------:R-:W-:Y:S05]  /*5a40*/  BRA `(.L_x_25888) ;  /* 0x0000000800c47947 */ /* 0x000fea0003800000 */
.L_x_25883:
        /* <DEDUP_REMOVED lines=12> */
.L_x_25897:
[----:B------:R-:W-:Y:S02]  /*5b10*/  PRMT R4, R22, 0x8880, RZ ;  /* 0x0000888016047816 */ /* 0x000fe400000000ff */
[----:B------:R-:W-:Y:S02]  /*5b20*/  CS2R R6, SRZ ;  /* 0x0000000000067805 */ /* 0x000fe4000001ff00 */
[----:B------:R-:W-:-:S06]  /*5b30*/  PRMT R4, R4, 0x7710, RZ ;  /* 0x0000771004047816 */ /* 0x000fcc00000000ff */
[----:B------:R-:W0:Y:S02]  /*5b40*/  I2F.F64.S16 R4, R4 ;  /* 0x0000000400047312 */ /* 0x000e240000101c00 */
[----:B0-----:R0:W-:Y:S01]  /*5b50*/  STG.E.128 desc[UR36][R8.64], R4 ;  /* 0x0000000408007986 */ /* 0x0011e2000c101d24 */
[----:B------:R-:W-:Y:S05]  /*5b60*/  BRA `(.L_x_25888) ;  /* 0x00000008007c7947 */ /* 0x000fea0003800000 */
.L_x_25896:
        /* <DEDUP_REMOVED lines=21> */
.L_x_25901:
[----:B------:R-:W-:Y:S05]  /*5cc0*/  BSYNC B0 ;  /* 0x0000000000007941 */ /* 0x000fea0003800000 */
.L_x_25900:
[----:B------:R-:W-:-:S05]  /*5cd0*/  LOP3.LUT R5, R0, R5, RZ, 0xfc, !PT ;  /* 0x0000000500057212 */ /* 0x000fca00078efcff */
[----:B------:R0:W-:Y:S01]  /*5ce0*/  STG.E.U8 desc[UR36][R8.64], R5 ;  /* 0x0000000508007986 */ /* 0x0001e2000c101124 */
[----:B------:R-:W-:Y:S05]  /*5cf0*/  BRA `(.L_x_25888) ;  /* 0x0000000800187947 */ /* 0x000fea0003800000 */
.L_x_25899:
        /* <DEDUP_REMOVED lines=13> */
.L_x_25903:
[----:B------:R-:W-:Y:S01]  /*5dd0*/  IMAD.MOV.U32 R0, RZ, RZ, 0x7f ;  /* 0x0000007fff007424 */ /* 0x000fe200078e00ff */
[----:B------:R-:W-:-:S04]  /*5de0*/  ISETP.GT.U32.AND P0, PT, R3, 0x7f800000, PT ;  /* 0x7f8000000300780c */ /* 0x000fc80003f04070 */
[----:B------:R-:W-:-:S09]  /*5df0*/  SEL R0, R0, 0x7c, P0 ;  /* 0x0000007c00007807 */ /* 0x000fd20000000000 */
.L_x_25904:
[----:B------:R-:W-:Y:S05]  /*5e00*/  BSYNC B0 ;  /* 0x0000000000007941 */ /* 0x000fea0003800000 */
.L_x_25902:
[----:B------:R-:W-:-:S04]  /*5e10*/  LOP3.LUT R3, R5, 0x80000000, RZ, 0xc0, !PT ;  /* 0x8000000005037812 */ /* 0x000fc800078ec0ff */
[----:B------:R-:W-:-:S04]  /*5e20*/  SHF.R.U32.HI R3, RZ, 0x18, R3 ;  /* 0x00000018ff037819 */ /* 0x000fc80000011603 */
[----:B------:R-:W-:-:S05]  /*5e30*/  LOP3.LUT R3, R0, R3, RZ, 0xfc, !PT ;  /* 0x0000000300037212 */ /* 0x000fca00078efcff */
[----:B------:R0:W-:Y:S01]  /*5e40*/  STG.E.U8 desc[UR36][R8.64], R3 ;  /* 0x0000000308007986 */ /* 0x0001e2000c101124 */
[----:B------:R-:W-:Y:S05]  /*5e50*/  BRA `(.L_x_25888) ;  /* 0x0000000400c07947 */ /* 0x000fea0003800000 */
.L_x_25898:
[----:B------:R-:W0:Y:S02]  /*5e60*/  I2F.S8 R0, R22 ;  /* 0x0000001600007306 */ /* 0x000e240000001400 */
[----:B0-----:R-:W-:-:S05]  /*5e70*/  F2FP.BF16.F32.PACK_AB R0, RZ, R0 ;  /* 0x00000000ff00723e */ /* 0x001fca00000010ff */
[----:B------:R0:W-:Y:S01]  /*5e80*/  STG.E.U16 desc[UR36][R8.64], R0 ;  /* 0x0000000008007986 */ /* 0x0001e2000c101524 */
[----:B------:R-:W-:Y:S05]  /*5e90*/  BRA `(.L_x_25888) ;  /* 0x0000000400b07947 */ /* 0x000fea0003800000 */
.L_x_25895:
        /* <DEDUP_REMOVED lines=12> */
.L_x_25907:
        /* <DEDUP_REMOVED lines=17> */
.L_x_25910:
[----:B------:R-:W-:-:S04]  /*6070*/  LOP3.LUT R3, R5, 0x80000000, RZ, 0xc0, !PT ;  /* 0x8000000005037812 */ /* 0x000fc800078ec0ff */
[----:B------:R-:W-:-:S04]  /*6080*/  SHF.R.U32.HI R3, RZ, 0x18, R3 ;  /* 0x00000018ff037819 */ /* 0x000fc80000011603 */
[----:B------:R-:W-:-:S04]  /*6090*/  LOP3.LUT R0, R0, R3, RZ, 0xfc, !PT ;  /* 0x0000000300007212 */ /* 0x000fc800078efcff */
[----:B------:R-:W-:-:S07]  /*60a0*/  PRMT R4, R0, 0x7610, R4 ;  /* 0x0000761000047816 */ /* 0x000fce0000000004 */
.L_x_25909:
[----:B------:R-:W-:Y:S05]  /*60b0*/  BSYNC B0 ;  /* 0x0000000000007941 */ /* 0x000fea0003800000 */
.L_x_25908:
[----:B------:R0:W-:Y:S01]  /*60c0*/  STG.E.U8 desc[UR36][R8.64], R4 ;  /* 0x0000000408007986 */ /* 0x0001e2000c101124 */
[----:B------:R-:W-:Y:S05]  /*60d0*/  BRA `(.L_x_25888) ;  /* 0x0000000400207947 */ /* 0x000fea0003800000 */
.L_x_25906:
        /* <DEDUP_REMOVED lines=17> */
.L_x_25913:
[----:B------:R-:W-:-:S04]  /*61f0*/  LOP3.LUT R3, R5, 0x80000000, RZ, 0xc0, !PT ;  /* 0x8000000005037812 */ /* 0x000fc800078ec0ff */
[----:B------:R-:W-:-:S04]  /*6200*/  SHF.R.U32.HI R3, RZ, 0x18, R3 ;  /* 0x00000018ff037819 */ /* 0x000fc80000011603 */
[----:B------:R-:W-:-:S04]  /*6210*/  LOP3.LUT R0, R0, R3, RZ, 0xfc, !PT ;  /* 0x0000000300007212 */ /* 0x000fc800078efcff */
[----:B------:R-:W-:-:S07]  /*6220*/  PRMT R4, R0, 0x7610, R4 ;  /* 0x0000761000047816 */ /* 0x000fce0000000004 */
.L_x_25912:
[----:B------:R-:W-:Y:S05]  /*6230*/  BSYNC B0 ;  /* 0x0000000000007941 */ /* 0x000fea0003800000 */
.L_x_25911:
[----:B------:R0:W-:Y:S01]  /*6240*/  STG.E.U8 desc[UR36][R8.64], R4 ;  /* 0x0000000408007986 */ /* 0x0001e2000c101124 */
[----:B------:R-:W-:Y:S05]  /*6250*/  BRA `(.L_x_25888) ;  /* 0x0000000000c07947 */ /* 0x000fea0003800000 */
.L_x_25905:
        /* <DEDUP_REMOVED lines=22> */
.L_x_25887:
        /* <DEDUP_REMOVED lines=16> */
.L_x_25916:
[----:B------:R-:W-:Y:S05]  /*64c0*/  BRA `(.L_x_25888) ;  /* 0x0000000000247947 */ /* 0x000fea0003800000 */
.L_x_25915:
[----:B------:R-:W-:-:S04]  /*64d0*/  LOP3.LUT R22, R22, 0xffff, RZ, 0xc0, !PT ;  /* 0x0000ffff16167812 */ /* 0x000fc800078ec0ff */
[----:B------:R-:W-:-:S05]  /*64e0*/  PRMT R22, R22, 0x8880, RZ ;  /* 0x0000888016167816 */ /* 0x000fca00000000ff */
[----:B------:R-:W-:-:S05]  /*64f0*/  IMAD.MOV.U32 R4, RZ, RZ, R22 ;  /* 0x000000ffff047224 */ /* 0x000fca00078e0016 */
[----:B------:R-:W-:-:S05]  /*6500*/  SHF.R.S32.HI R5, RZ, 0x1f, R4 ;  /* 0x0000001fff057819 */ /* 0x000fca0000011404 */
[----:B------:R0:W-:Y:S01]  /*6510*/  STG.E.64 desc[UR36][R8.64], R4 ;  /* 0x0000000408007986 */ /* 0x0001e2000c101b24 */
[----:B------:R-:W-:Y:S05]  /*6520*/  BRA `(.L_x_25888) ;  /* 0x00000000000c7947 */ /* 0x000fea0003800000 */
.L_x_25914:
[----:B------:R-:W-:-:S04]  /*6530*/  LOP3.LUT R22, R22, 0xffff, RZ, 0xc0, !PT ;  /* 0x0000ffff16167812 */ /* 0x000fc800078ec0ff */
[----:B------:R-:W-:-:S05]  /*6540*/  PRMT R3, R22, 0x8880, RZ ;  /* 0x0000888016037816 */ /* 0x000fca00000000ff */
[----:B------:R0:W-:Y:S02]  /*6550*/  STG.E desc[UR36][R8.64], R3 ;  /* 0x0000000308007986 */ /* 0x0001e4000c101924 */
.L_x_25888:
        /* <DEDUP_REMOVED lines=23> */
.L_x_25920:
[----:B-----5:R0:W-:Y:S01]  /*66d0*/  STG.E.U8 desc[UR36][R8.64], R18 ;  /* 0x0000001208007986 */ /* 0x0201e2000c101124 */
[----:B------:R-:W-:Y:S05]  /*66e0*/  BRA `(.L_x_25922) ;  /* 0x0000000c00987947 */ /* 0x000fea0003800000 */
.L_x_25919:
        /* <DEDUP_REMOVED lines=12> */
.L_x_25924:
[----:B-----5:R-:W-:-:S04]  /*67b0*/  LOP3.LUT R18, R18, 0xffff, RZ, 0xc0, !PT ;  /* 0x0000ffff12127812 */ /* 0x020fc800078ec0ff */
[----:B------:R-:W-:-:S05]  /*67c0*/  PRMT R3, R18, 0x8880, RZ ;  /* 0x0000888012037816 */ /* 0x000fca00000000ff */
[----:B------:R0:W-:Y:S01]  /*67d0*/  STG.E desc[UR36][R8.64], R3 ;  /* 0x0000000308007986 */ /* 0x0001e2000c101924 */
[----:B------:R-:W-:Y:S05]  /*67e0*/  BRA `(.L_x_25922) ;  /* 0x0000000c00587947 */ /* 0x000fea0003800000 */
.L_x_25923:
[----:B-----5:R-:W-:-:S04]  /*67f0*/  PRMT R3, R18, 0x8880, RZ ;  /* 0x0000888012037816 */ /* 0x020fc800000000ff */
[----:B------:R-:W-:-:S05]  /*6800*/  PRMT R3, R3, 0x7710, RZ ;  /* 0x0000771003037816 */ /* 0x000fca00000000ff */
[----:B------:R0:W-:Y:S01]  /*6810*/  STG.E.U16 desc[UR36][R8.64], R3 ;  /* 0x0000000308007986 */ /* 0x0001e2000c101524 */
[----:B------:R-:W-:Y:S05]  /*6820*/  BRA `(.L_x_25922) ;  /* 0x0000000c00487947 */ /* 0x000fea0003800000 */
.L_x_25918:
        /* <DEDUP_REMOVED lines=9> */
.L_x_25926:
[----:B-----5:R-:W0:Y:S02]  /*68c0*/  I2F.S8 R0, R18 ;  /* 0x0000001200007306 */ /* 0x020e240000001400 */
[----:B0-----:R-:W-:-:S05]  /*68d0*/  F2FP.F16.F32.PACK_AB R0, RZ, R0 ;  /* 0x00000000ff00723e */ /* 0x001fca00000000ff */
[----:B------:R0:W-:Y:S01]  /*68e0*/  STG.E.U16 desc[UR36][R8.64], R0 ;  /* 0x0000000008007986 */ /* 0x0001e2000c101524 */
[----:B------:R-:W-:Y:S05]  /*68f0*/  BRA `(.L_x_25922) ;  /* 0x0000000c00147947 */ /* 0x000fea0003800000 */
.L_x_25925:
        /* <DEDUP_REMOVED lines=10> */
.L_x_25928:
[----:B-----5:R-:W0:Y:S02]  /*69a0*/  I2F.S8 R18, R18 ;  /* 0x0000001200127306 */ /* 0x020e240000001400 */
[----:B0-----:R-:W-:-:S04]  /*69b0*/  F2FP.F16.F32.PACK_AB R3, RZ, R18 ;  /* 0x00000012ff03723e */ /* 0x001fc800000000ff */
[----:B------:R-:W-:-:S05]  /*69c0*/  PRMT R3, R3, 0x5410, RZ ;  /* 0x0000541003037816 */ /* 0x000fca00000000ff */
[----:B------:R0:W-:Y:S01]  /*69d0*/  STG.E desc[UR36][R8.64], R3 ;  /* 0x0000000308007986 */ /* 0x0001e2000c101924 */
[----:B------:R-:W-:Y:S05]  /*69e0*/  BRA `(.L_x_25922) ;  /* 0x0000000800d87947 */ /* 0x000fea0003800000 */
.L_x_25927:
[----:B-----5:R-:W-:-:S04]  /*69f0*/  PRMT R4, R18, 0x8880, RZ ;  /* 0x0000888012047816 */ /* 0x020fc800000000ff */
[----:B------:R-:W-:-:S06]  /*6a00*/  PRMT R4, R4, 0x7710, RZ ;  /* 0x0000771004047816 */ /* 0x000fcc00000000ff */
[----:B------:R-:W0:Y:S02]  /*6a10*/  I2F.F64.S16 R4, R4 ;  /* 0x0000000400047312 */ /* 0x000e240000101c00 */
[----:B0-----:R0:W-:Y:S01]  /*6a20*/  STG.E.64 desc[UR36][R8.64], R4 ;  /* 0x0000000408007986 */ /* 0x0011e2000c101b24 */
[----:B------:R-:W-:Y:S05]  /*6a30*/  BRA `(.L_x_25922) ;  /* 0x0000000800c47947 */ /* 0x000fea0003800000 */
.L_x_25917:
        /* <DEDUP_REMOVED lines=12> */
.L_x_25931:
[----:B-----5:R-:W-:Y:S02]  /*6b00*/  PRMT R4, R18, 0x8880, RZ ;  /* 0x0000888012047816 */ /* 0x020fe400000000ff */
[----:B------:R-:W-:Y:S02]  /*6b10*/  CS2R R6, SRZ ;  /* 0x0000000000067805 */ /* 0x000fe4000001ff00 */
[----:B------:R-:W-:-:S06]  /*6b20*/  PRMT R4, R4, 0x7710, RZ ;  /* 0x0000771004047816 */ /* 0x000fcc00000000ff */
[----:B------:R-:W0:Y:S02]  /*6b30*/  I2F.F64.S16 R4, R4 ;  /* 0x0000000400047312 */ /* 0x000e240000101c00 */
[----:B0-----:R0:W-:Y:S01]  /*6b40*/  STG.E.128 desc[UR36][R8.64], R4 ;  /* 0x0000000408007986 */ /* 0x0011e2000c101d24 */
[----:B------:R-:W-:Y:S05]  /*6b50*/  BRA `(.L_x_25922) ;  /* 0x00000008007c7947 */ /* 0x000fea0003800000 */
.L_x_25930:
        /* <DEDUP_REMOVED lines=21> */
.L_x_25935:
[----:B------:R-:W-:Y:S05]  /*6cb0*/  BSYNC B0 ;  /* 0x0000000000007941 */ /* 0x000fea0003800000 */
.L_x_25934:
[----:B------:R-:W-:-:S05]  /*6cc0*/  LOP3.LUT R5, R0, R5, RZ, 0xfc, !PT ;  /* 0x0000000500057212 */ /* 0x000fca00078efcff */
[----:B------:R0:W-:Y:S01]  /*6cd0*/  STG.E.U8 desc[UR36][R8.64], R5 ;  /* 0x0000000508007986 */ /* 0x0001e2000c101124 */
[----:B------:R-:W-:Y:S05]  /*6ce0*/  BRA `(.L_x_25922) ;  /* 0x0000000800187947 */ /* 0x000fea0003800000 */
.L_x_25933:
        /* <DEDUP_REMOVED lines=13> */
.L_x_25937:
[----:B------:R-:W-:Y:S01]  /*6dc0*/  IMAD.MOV.U32 R0, RZ, RZ, 0x7f ;  /* 0x0000007fff007424 */ /* 0x000fe200078e00ff */
[----:B------:R-:W-:-:S04]  /*6dd0*/  ISETP.GT.U32.AND P0, PT, R3, 0x7f800000, PT ;  /* 0x7f8000000300780c */ /* 0x000fc80003f04070 */
[----:B------:R-:W-:-:S09]  /*6de0*/  SEL R0, R0, 0x7c, P0 ;  /* 0x0000007c00007807 */ /* 0x000fd20000000000 */
.L_x_25938:
[----:B------:R-:W-:Y:S05]  /*6df0*/  BSYNC B0 ;  /* 0x0000000000007941 */ /* 0x000fea0003800000 */
.L_x_25936:
[----:B------:R-:W-:-:S04]  /*6e00*/  LOP3.LUT R3, R5, 0x80000000, RZ, 0xc0, !PT ;  /* 0x8000000005037812 */ /* 0x000fc800078ec0ff */
[----:B------:R-:W-:-:S04]  /*6e10*/  SHF.R.U32.HI R3, RZ, 0x18, R3 ;  /* 0x00000018ff037819 */ /* 0x000fc80000011603 */
[----:B------:R-:W-:-:S05]  /*6e20*/  LOP3.LUT R3, R0, R3, RZ, 0xfc, !PT ;  /* 0x0000000300037212 */ /* 0x000fca00078efcff */
[----:B------:R0:W-:Y:S01]  /*6e30*/  STG.E.U8 desc[UR36][R8.64], R3 ;  /* 0x0000000308007986 */ /* 0x0001e2000c101124 */
[----:B------:R-:W-:Y:S05]  /*6e40*/  BRA `(.L_x_25922) ;  /* 0x0000000400c07947 */ /* 0x000fea0003800000 */
.L_x_25932:
[----:B-----5:R-:W0:Y:S02]  /*6e50*/  I2F.S8 R0, R18 ;  /* 0x0000001200007306 */ /* 0x020e240000001400 */
[----:B0-----:R-:W-:-:S05]  /*6e60*/  F2FP.BF16.F32.PACK_AB R0, RZ, R0 ;  /* 0x00000000ff00723e */ /* 0x001fca00000010ff */
[----:B------:R0:W-:Y:S01]  /*6e70*/  STG.E.U16 desc[UR36][R8.64], R0 ;  /* 0x0000000008007986 */ /* 0x0001e2000c101524 */
[----:B------:R-:W-:Y:S05]  /*6e80*/  BRA `(.L_x_25922) ;  /* 0x0000000400b07947 */ /* 0x000fea0003800000 */
.L_x_25929:
        /* <DEDUP_REMOVED lines=12> */
.L_x_25941:
        /* <DEDUP_REMOVED lines=17> */
.L_x_25944:
[----:B------:R-:W-:-:S04]  /*7060*/  LOP3.LUT R3, R5, 0x80000000, RZ, 0xc0, !PT ;  /* 0x8000000005037812 */ /* 0x000fc800078ec0ff */
[----:B------:R-:W-:-:S04]  /*7070*/  SHF.R.U32.HI R3, RZ, 0x18, R3 ;  /* 0x00000018ff037819 */ /* 0x000fc80000011603 */
[----:B------:R-:W-:-:S04]  /*7080*/  LOP3.LUT R0, R0, R3, RZ, 0xfc, !PT ;  /* 0x0000000300007212 */ /* 0x000fc800078efcff */
[----:B------:R-:W-:-:S07]  /*7090*/  PRMT R4, R0, 0x7610, R4 ;  /* 0x0000761000047816 */ /* 0x000fce0000000004 */
.L_x_25943:
[----:B------:R-:W-:Y:S05]  /*70a0*/  BSYNC B0 ;  /* 0x0000000000007941 */ /* 0x000fea0003800000 */
.L_x_25942:
[----:B------:R3:W-:Y:S01]  /*70b0*/  STG.E.U8 desc[UR36][R8.64], R4 ;  /* 0x0000000408007986 */ /* 0x0007e2000c101124 */
[----:B------:R-:W-:Y:S05]  /*70c0*/  BRA `(.L_x_25922) ;  /* 0x0000000400207947 */ /* 0x000fea0003800000 */
.L_x_25940:
        /* <DEDUP_REMOVED lines=17> */
.L_x_25947:
[----:B------:R-:W-:-:S04]  /*71e0*/  LOP3.LUT R3, R5, 0x80000000, RZ, 0xc0, !PT ;  /* 0x8000000005037812 */ /* 0x000fc800078ec0ff */
[----:B------:R-:W-:-:S04]  /*71f0*/  SHF.R.U32.HI R3, RZ, 0x18, R3 ;  /* 0x00000018ff037819 */ /* 0x000fc80000011603 */
[----:B------:R-:W-:-:S04]  /*7200*/  LOP3.LUT R0, R0, R3, RZ, 0xfc, !PT ;  /* 0x0000000300007212 */ /* 0x000fc800078efcff */
[----:B------:R-:W-:-:S07]  /*7210*/  PRMT R4, R0, 0x7610, R4 ;  /* 0x0000761000047816 */ /* 0x000fce0000000004 */
.L_x_25946:
[----:B------:R-:W-:Y:S05]  /*7220*/  BSYNC B0 ;  /* 0x0000000000007941 */ /* 0x000fea0003800000 */
.L_x_25945:
[----:B------:R0:W-:Y:S01]  /*7230*/  STG.E.U8 desc[UR36][R8.64], R4 ;  /* 0x0000000408007986 */ /* 0x0001e2000c101124 */
[----:B------:R-:W-:Y:S05]  /*7240*/  BRA `(.L_x_25922) ;  /* 0x0000000000c07947 */ /* 0x000fea0003800000 */
.L_x_25939:
        /* <DEDUP_REMOVED lines=22> */
.L_x_25921:
        /* <DEDUP_REMOVED lines=16> */
.L_x_25950:
[----:B------:R-:W-:Y:S05]  /*74b0*/  BRA `(.L_x_25922) ;  /* 0x0000000000247947 */ /* 0x000fea0003800000 */
.L_x_25949:
[----:B-----5:R-:W-:-:S04]  /*74c0*/  LOP3.LUT R18, R18, 0xffff, RZ, 0xc0, !PT ;  /* 0x0000ffff12127812 */ /* 0x020fc800078ec0ff */
[----:B------:R-:W-:-:S05]  /*74d0*/  PRMT R18, R18, 0x8880, RZ ;  /* 0x0000888012127816 */ /* 0x000fca00000000ff */
[----:B------:R-:W-:-:S05]  /*74e0*/  IMAD.MOV.U32 R4, RZ, RZ, R18 ;  /* 0x000000ffff047224 */ /* 0x000fca00078e0012 */
[----:B------:R-:W-:-:S05]  /*74f0*/  SHF.R.S32.HI R5, RZ, 0x1f, R4 ;  /* 0x0000001fff057819 */ /* 0x000fca0000011404 */
[----:B------:R1:W-:Y:S01]  /*7500*/  STG.E.64 desc[UR36][R8.64], R4 ;  /* 0x0000000408007986 */ /* 0x0003e2000c101b24 */
[----:B------:R-:W-:Y:S05]  /*7510*/  BRA `(.L_x_25922) ;  /* 0x00000000000c7947 */ /* 0x000fea0003800000 */
.L_x_25948:
[----:B-----5:R-:W-:-:S04]  /*7520*/  LOP3.LUT R18, R18, 0xffff, RZ, 0xc0, !PT ;  /* 0x0000ffff12127812 */ /* 0x020fc800078ec0ff */
[----:B------:R-:W-:-:S05]  /*7530*/  PRMT R3, R18, 0x8880, RZ ;  /* 0x0000888012037816 */ /* 0x000fca00000000ff */
[----:B------:R2:W-:Y:S02]  /*7540*/  STG.E desc[UR36][R8.64], R3 ;  /* 0x0000000308007986 */ /* 0x0005e4000c101924 */
.L_x_25922:
[----:B------:R-:W-:-:S07]  /*7550*/  VIADD R25, R25, 0x80 ;  /* 0x0000008019197836 */ /* 0x000fce0000000000 */
.L_x_25882:
[----:B------:R-:W-:Y:S05]  /*7560*/  BSYNC B6 ;  /* 0x0000000000067941 */ /* 0x000fea0003800000 */
.L_x_25881:
        /* <DEDUP_REMOVED lines=21> */
.L_x_25954:
[----:B-----5:R-:W-:Y:S01]  /*76c0*/  STG.E.U8 desc[UR36][R2.64], R19 ;  /* 0x0000001302007986 */ /* 0x020fe2000c101124 */
[----:B------:R-:W-:Y:S05]  /*76d0*/  EXIT ;  /* 0x000000000000794d */ /* 0x000fea0003800000 */
.L_x_25953:
        /* <DEDUP_REMOVED lines=12> */
.L_x_25957:
[----:B-----5:R-:W-:-:S04]  /*77a0*/  LOP3.LUT R19, R19, 0xffff, RZ, 0xc0, !PT ;  /* 0x0000ffff13137812 */ /* 0x020fc800078ec0ff */
[----:B------:R-:W-:-:S05]  /*77b0*/  PRMT R5, R19, 0x8880, RZ ;  /* 0x0000888013057816 */ /* 0x000fca00000000ff */
[----:B------:R-:W-:Y:S01]  /*77c0*/  STG.E desc[UR36][R2.64], R5 ;  /* 0x0000000502007986 */ /* 0x000fe2000c101924 */
[----:B------:R-:W-:Y:S05]  /*77d0*/  EXIT ;  /* 0x000000000000794d */ /* 0x000fea0003800000 */
.L_x_25956:
[----:B-----5:R-:W-:-:S04]  /*77e0*/  PRMT R5, R19, 0x8880, RZ ;  /* 0x0000888013057816 */ /* 0x020fc800000000ff */
[----:B------:R-:W-:-:S05]  /*77f0*/  PRMT R5, R5, 0x7710, RZ ;  /* 0x0000771005057816 */ /* 0x000fca00000000ff */
[----:B------:R-:W-:Y:S01]  /*7800*/  STG.E.U16 desc[UR36][R2.64], R5 ;  /* 0x0000000502007986 */ /* 0x000fe2000c101524 */
[----:B------:R-:W-:Y:S05]  /*7810*/  EXIT ;  /* 0x000000000000794d */ /* 0x000fea0003800000 */
.L_x_25952:
        /* <DEDUP_REMOVED lines=9> */
.L_x_25959:
[----:B-----5:R-:W0:Y:S02]  /*78b0*/  I2F.S8 R0, R19 ;  /* 0x0000001300007306 */ /* 0x020e240000001400 */
[----:B0-----:R-:W-:-:S05]  /*78c0*/  F2FP.F16.F32.PACK_AB R0, RZ, R0 ;  /* 0x00000000ff00723e */ /* 0x001fca00000000ff */
[----:B------:R-:W-:Y:S01]  /*78d0*/  STG.E.U16 desc[UR36][R2.64], R0 ;  /* 0x0000000002007986 */ /* 0x000fe2000c101524 */
[----:B------:R-:W-:Y:S05]  /*78e0*/  EXIT ;  /* 0x000000000000794d */ /* 0x000fea0003800000 */
.L_x_25958:
        /* <DEDUP_REMOVED lines=10> */
.L_x_25961:
[----:B-----5:R-:W0:Y:S02]  /*7990*/  I2F.S8 R19, R19 ;  /* 0x0000001300137306 */ /* 0x020e240000001400 */
[----:B0-----:R-:W-:-:S04]  /*79a0*/  F2FP.F16.F32.PACK_AB R5, RZ, R19 ;  /* 0x00000013ff05723e */ /* 0x001fc800000000ff */
[----:B------:R-:W-:-:S05]  /*79b0*/  PRMT R5, R5, 0x5410, RZ ;  /* 0x0000541005057816 */ /* 0x000fca00000000ff */
[----:B------:R-:W-:Y:S01]  /*79c0*/  STG.E desc[UR36][R2.64], R5 ;  /* 0x0000000502007986 */ /* 0x000fe2000c101924 */
[----:B------:R-:W-:Y:S05]  /*79d0*/  EXIT ;  /* 0x000000000000794d */ /* 0x000fea0003800000 */
.L_x_25960:
[----:B-----5:R-:W-:-:S04]  /*79e0*/  PRMT R4, R19, 0x8880, RZ ;  /* 0x0000888013047816 */ /* 0x020fc800000000ff */
[----:B------:R-:W-:-:S06]  /*79f0*/  PRMT R4, R4, 0x7710, RZ ;  /* 0x0000771004047816 */ /* 0x000fcc00000000ff */
[----:B------:R-:W0:Y:S02]  /*7a00*/  I2F.F64.S16 R4, R4 ;  /* 0x0000000400047312 */ /* 0x000e240000101c00 */
[----:B0-----:R-:W-:Y:S01]  /*7a10*/  STG.E.64 desc[UR36][R2.64], R4 ;  /* 0x0000000402007986 */ /* 0x001fe2000c101b24 */
[----:B------:R-:W-:Y:S05]  /*7a20*/  EXIT ;  /* 0x000000000000794d */ /* 0x000fea0003800000 */
.L_x_25951:
        /* <DEDUP_REMOVED lines=12> */
.L_x_25964:
[----:B-----5:R-:W-:Y:S02]  /*7af0*/  PRMT R4, R19, 0x8880, RZ ;  /* 0x0000888013047816 */ /* 0x020fe400000000ff */
[----:B------:R-:W-:Y:S02]  /*7b00*/  CS2R R6, SRZ ;  /* 0x0000000000067805 */ /* 0x000fe4000001ff00 */
[----:B------:R-:W-:-:S06]  /*7b10*/  PRMT R4, R4, 0x7710, RZ ;  /* 0x0000771004047816 */ /* 0x000fcc00000000ff */
[----:B------:R-:W0:Y:S02]  /*7b20*/  I2F.F64.S16 R4, R4 ;  /* 0x0000000400047312 */ /* 0x000e240000101c00 */
[----:B0-----:R-:W-:Y:S01]  /*7b30*/  STG.E.128 desc[UR36][R2.64], R4 ;  /* 0x0000000402007986 */ /* 0x001fe2000c101d24 */
[----:B------:R-:W-:Y:S05]  /*7b40*/  EXIT ;  /* 0x000000000000794d */ /* 0x000fea0003800000 */
.L_x_25963:
        /* <DEDUP_REMOVED lines=21> */
.L_x_25968:
[----:B------:R-:W-:Y:S05]  /*7ca0*/  BSYNC B0 ;  /* 0x0000000000007941 */ /* 0x000fea0003800000 */
.L_x_25967:
[----:B------:R-:W-:-:S05]  /*7cb0*/  LOP3.LUT R5, R0, R5, RZ, 0xfc, !PT ;  /* 0x0000000500057212 */ /* 0x000fca00078efcff */
[----:B------:R-:W-:Y:S01]  /*7cc0*/  STG.E.U8 desc[UR36][R2.64], R5 ;  /* 0x0000000502007986 */ /* 0x000fe2000c101124 */
[----:B------:R-:W-:Y:S05]  /*7cd0*/  EXIT ;  /* 0x000000000000794d */ /* 0x000fea0003800000 */
.L_x_25966:
        /* <DEDUP_REMOVED lines=13> */
.L_x_25970:
[----:B------:R-:W-:Y:S01]  /*7db0*/  IMAD.MOV.U32 R0, RZ, RZ, 0x7f ;  /* 0x0000007fff007424 */ /* 0x000fe200078e00ff */
[----:B------:R-:W-:-:S04]  /*7dc0*/  ISETP.GT.U32.AND P0, PT, R4, 0x7f800000, PT ;  /* 0x7f8000000400780c */ /* 0x000fc80003f04070 */
[----:B------:R-:W-:-:S09]  /*7dd0*/  SEL R0, R0, 0x7c, P0 ;  /* 0x0000007c00007807 */ /* 0x000fd20000000000 */
.L_x_25971:
[----:B------:R-:W-:Y:S05]  /*7de0*/  BSYNC B0 ;  /* 0x0000000000007941 */ /* 0x000fea0003800000 */
.L_x_25969:
[----:B------:R-:W-:-:S04]  /*7df0*/  LOP3.LUT R4, R19, 0x80000000, RZ, 0xc0, !PT ;  /* 0x8000000013047812 */ /* 0x000fc800078ec0ff */
[----:B------:R-:W-:-:S04]  /*7e00*/  SHF.R.U32.HI R5, RZ, 0x18, R4 ;  /* 0x00000018ff057819 */ /* 0x000fc80000011604 */
[----:B------:R-:W-:-:S05]  /*7e10*/  LOP3.LUT R5, R0, R5, RZ, 0xfc, !PT ;  /* 0x0000000500057212 */ /* 0x000fca00078efcff */
[----:B------:R-:W-:Y:S01]  /*7e20*/  STG.E.U8 desc[UR36][R2.64], R5 ;  /* 0x0000000502007986 */ /* 0x000fe2000c101124 */
[----:B------:R-:W-:Y:S05]  /*7e30*/  EXIT ;  /* 0x000000000000794d */ /* 0x000fea0003800000 */
.L_x_25965:
[----:B-----5:R-:W0:Y:S02]  /*7e40*/  I2F.S8 R0, R19 ;  /* 0x0000001300007306 */ /* 0x020e240000001400 */
[----:B0-----:R-:W-:-:S05]  /*7e50*/  F2FP.BF16.F32.PACK_AB R0, RZ, R0 ;  /* 0x00000000ff00723e */ /* 0x001fca00000010ff */
[----:B------:R-:W-:Y:S01]  /*7e60*/  STG.E.U16 desc[UR36][R2.64], R0 ;  /* 0x0000000002007986 */ /* 0x000fe2000c101524 */
[----:B------:R-:W-:Y:S05]  /*7e70*/  EXIT ;  /* 0x000000000000794d */ /* 0x000fea0003800000 */
.L_x_25962:
        /* <DEDUP_REMOVED lines=12> */
.L_x_25974:
        /* <DEDUP_REMOVED lines=17> */
.L_x_25977:
[----:B------:R-:W-:-:S04]  /*8050*/  LOP3.LUT R0, R19, 0x80000000, RZ, 0xc0, !PT ;  /* 0x8000000013007812 */ /* 0x000fc800078ec0ff */
[----:B------:R-:W-:-:S04]  /*8060*/  SHF.R.U32.HI R5, RZ, 0x18, R0 ;  /* 0x00000018ff057819 */ /* 0x000fc80000011600 */
[----:B------:R-:W-:-:S04]  /*8070*/  LOP3.LUT R4, R4, R5, RZ, 0xfc, !PT ;  /* 0x0000000504047212 */ /* 0x000fc800078efcff */
[----:B------:R-:W-:-:S07]  /*8080*/  PRMT R0, R4, 0x7610, R0 ;  /* 0x0000761004007816 */ /* 0x000fce0000000000 */
.L_x_25976:
[----:B------:R-:W-:Y:S05]  /*8090*/  BSYNC B0 ;  /* 0x0000000000007941 */ /* 0x000fea0003800000 */
.L_x_25975:
[----:B------:R-:W-:Y:S01]  /*80a0*/  STG.E.U8 desc[UR36][R2.64], R0 ;  /* 0x0000000002007986 */ /* 0x000fe2000c101124 */
[----:B------:R-:W-:Y:S05]  /*80b0*/  EXIT ;  /* 0x000000000000794d */ /* 0x000fea0003800000 */
.L_x_25973:
        /* <DEDUP_REMOVED lines=17> */
.L_x_25980:
[----:B------:R-:W-:-:S04]  /*81d0*/  LOP3.LUT R0, R19, 0x80000000, RZ, 0xc0, !PT ;  /* 0x8000000013007812 */ /* 0x000fc800078ec0ff */
[----:B------:R-:W-:-:S04]  /*81e0*/  SHF.R.U32.HI R5, RZ, 0x18, R0 ;  /* 0x00000018ff057819 */ /* 0x000fc80000011600 */
[----:B------:R-:W-:-:S04]  /*81f0*/  LOP3.LUT R4, R4, R5, RZ, 0xfc, !PT ;  /* 0x0000000504047212 */ /* 0x000fc800078efcff */
[----:B------:R-:W-:-:S07]  /*8200*/  PRMT R0, R4, 0x7610, R0 ;  /* 0x0000761004007816 */ /* 0x000fce0000000000 */
.L_x_25979:
[----:B------:R-:W-:Y:S05]  /*8210*/  BSYNC B0 ;  /* 0x0000000000007941 */ /* 0x000fea0003800000 */
.L_x_25978:
[----:B------:R-:W-:Y:S01]  /*8220*/  STG.E.U8 desc[UR36][R2.64], R0 ;  /* 0x0000000002007986 */ /* 0x000fe2000c101124 */
[----:B------:R-:W-:Y:S05]  /*8230*/  EXIT ;  /* 0x000000000000794d */ /* 0x000fea0003800000 */
.L_x_25972:
        /* <DEDUP_REMOVED lines=22> */
.L_x_25955:
        /* <DEDUP_REMOVED lines=16> */
.L_x_25983:
[----:B------:R-:W-:Y:S05]  /*84a0*/  EXIT ;  /* 0x000000000000794d */ /* 0x000fea0003800000 */
.L_x_25982:
[----:B-----5:R-:W-:-:S04]  /*84b0*/  LOP3.LUT R19, R19, 0xffff, RZ, 0xc0, !PT ;  /* 0x0000ffff13137812 */ /* 0x020fc800078ec0ff */
[----:B------:R-:W-:-:S05]  /*84c0*/  PRMT R19, R19, 0x8880, RZ ;  /* 0x0000888013137816 */ /* 0x000fca00000000ff */
[----:B------:R-:W-:-:S05]  /*84d0*/  IMAD.MOV.U32 R4, RZ, RZ, R19 ;  /* 0x000000ffff047224 */ /* 0x000fca00078e0013 */
[----:B------:R-:W-:-:S05]  /*84e0*/  SHF.R.S32.HI R5, RZ, 0x1f, R4 ;  /* 0x0000001fff057819 */ /* 0x000fca0000011404 */
[----:B------:R-:W-:Y:S01]  /*84f0*/  STG.E.64 desc[UR36][R2.64], R4 ;  /* 0x0000000402007986 */ /* 0x000fe2000c101b24 */
[----:B------:R-:W-:Y:S05]  /*8500*/  EXIT ;  /* 0x000000000000794d */ /* 0x000fea0003800000 */
.L_x_25981:
[----:B-----5:R-:W-:-:S04]  /*8510*/  LOP3.LUT R19, R19, 0xffff, RZ, 0xc0, !PT ;  /* 0x0000ffff13137812 */ /* 0x020fc800078ec0ff */
[----:B------:R-:W-:-:S05]  /*8520*/  PRMT R5, R19, 0x8880, RZ ;  /* 0x0000888013057816 */ /* 0x000fca00000000ff */
[----:B------:R-:W-:Y:S01]  /*8530*/  STG.E desc[UR36][R2.64], R5 ;  /* 0x0000000502007986 */ /* 0x000fe2000c101924 */
[----:B------:R-:W-:Y:S05]  /*8540*/  EXIT ;  /* 0x000000000000794d */ /* 0x000fea0003800000 */
.L_x_25984:
        /* <DEDUP_REMOVED lines=11> */
.L_x_57459:


//--------------------- .text._ZN2at6native18elementwise_kernelILi128ELi4EZNS0_22gpu_kernel_impl_nocastINS0_13AUnaryFunctorIaaaZZZNS0_16fmod_kernel_cudaERNS_18TensorIteratorBaseEENKUlvE_clEvENKUlvE0_clEvEUlaaE_EEEEvS5_RKT_EUliE_EEviT1_ --------------------------
	.section	.text._ZN2at6native18elementwise_kernelILi128ELi4EZNS0_22gpu_kernel_impl_nocastINS0_13AUnaryFunctorIaaaZZZNS0_16fmod_kernel_cudaERNS_18TensorIteratorBaseEENKUlvE_clEvENKUlvE0_clEvEUlaaE_EEEEvS5_RKT_EUliE_EEviT1_,"ax",@progbits
	.align	128
        .global         _ZN2at6native18elementwise_kernelILi128ELi4EZNS0_22gpu_kernel_impl_nocastINS0_13AUnaryFunctorIaaaZZZNS0_16fmod_kernel_cudaERNS_18TensorIteratorBaseEENKUlvE_clEvENKUlvE0_clEvEUlaaE_EEEEvS5_RKT_EUliE_EEviT1_
        .type           _ZN2at6native18elementwise_kernelILi128ELi4EZNS0_22gpu_kernel_impl_nocastINS0_13AUnaryFunctorIaaaZZZNS0_16fmod_kernel_cudaERNS_18TensorIteratorBaseEENKUlvE_clEvENKUlvE0_clEvEUlaaE_EEEEvS5_RKT_EUliE_EEviT1_,@function
        .size           _ZN2at6native18elementwise_kernelILi128ELi4EZNS0_22gpu_kernel_impl_nocastINS0_13AUnaryFunctorIaaaZZZNS0_16fmod_kernel_cudaERNS_18TensorIteratorBaseEENKUlvE_clEvENKUlvE0_clEvEUlaaE_EEEEvS5_RKT_EUliE_EEviT1_,(.L_x_57460 - _ZN2at6native18elementwise_kernelILi128ELi4EZNS0_22gpu_kernel_impl_nocastINS0_13AUnaryFunctorIaaaZZZNS0_16fmod_kernel_cudaERNS_18TensorIteratorBaseEENKUlvE_clEvENKUlvE0_clEvEUlaaE_EEEEvS5_RKT_EUliE_EEviT1_)
        .other          _ZN2at6native18elementwise_kernelILi128ELi4EZNS0_22gpu_kernel_impl_nocastINS0_13AUnaryFunctorIaaaZZZNS0_16fmod_kernel_cudaERNS_18TensorIteratorBaseEENKUlvE_clEvENKUlvE0_clEvEUlaaE_EEEEvS5_RKT_EUliE_EEviT1_,@"STO_CUDA_ENTRY STV_DEFAULT"
_ZN2at6native18elementwise_kernelILi128ELi4EZNS0_22gpu_kernel_impl_nocastINS0_13AUnaryFunctorIaaaZZZNS0_16fmod_kernel_cudaERNS_18TensorIteratorBaseEENKUlvE_clEvENKUlvE0_clEvEUlaaE_EEEEvS5_RKT_EUliE_EEviT1_:
.text._ZN2at6native18elementwise_kernelILi128ELi4EZNS0_22gpu_kernel_impl_nocastINS0_13AUnaryFunctorIaaaZZZNS0_16fmod_kernel_cudaERNS_18TensorIteratorBaseEENKUlvE_clEvENKUlvE0_clEvEUlaaE_EEEEvS5_RKT_EUliE_EEviT1_:
        /* <DEDUP_REMOVED lines=313> */
.L_x_25987:
[----:B------:R-:W-:Y:S02]  /*1390*/  ULDC.64 UR8, c[0x0][0x418] ;  /* 0x0001060000087ab9 */ /* 0x000fe40000000a00 */
[----:B------:R-:W-:-:S04]  /*13a0*/  IADD3 R6, P0, R2, UR8, RZ ;  /* 0x0000000802067c10 */ /* 0x000fc8000ff1e0ff */
[----:B------:R-:W-:Y:S01]  /*13b0*/  IADD3.X R7, RZ, UR9, RZ, P0, !PT ;  /* 0x00000009ff077c10 */ /* 0x000fe200087fe4ff */
[----:B------:R-:W-:-:S04]  /*13c0*/  ULDC.64 UR8, c[0x0][0x410] ;  /* 0x0001040000087ab9 */ /* 0x000fc80000000a00 */
[----:B------:R0:W2:Y:S01]  /*13d0*/  LDG.E.S8 R11, desc[UR4][R6.64] ;  /* 0x00000004060b7981 */ /* 0x0000a2000c1e1300 */
[----:B------:R-:W-:Y:S02]  /*13e0*/  PRMT R2, R0, 0x8880, RZ ;  /* 0x0000888000027816 */ /* 0x000fe400000000ff */
[----:B------:R-:W-:Y:S02]  /*13f0*/  IADD3 R3, R3, 0x80, RZ ;  /* 0x0000008003037810 */ /* 0x000fe40007ffe0ff */
[----:B------:R-:W-:Y:S02]  /*1400*/  ISETP.GE.AND P1, PT, R2, RZ, PT ;  /* 0x000000ff0200720c */ /* 0x000fe40003f26270 */
[----:B0-----:R-:W-:Y:S02]  /*1410*/  IABS R6, R2 ;  /* 0x0000000200067213 */ /* 0x001fe40000000000 */
[-C--:B--2---:R-:W-:Y:S02]  /*1420*/  IABS R10, R11.reuse ;  /* 0x0000000b000a7213 */ /* 0x084fe40000000000 */
[----:B------:R-:W-:-:S02]  /*1430*/  IABS R12, R11 ;  /* 0x0000000b000c7213 */ /* 0x000fc40000000000 */
        /* <DEDUP_REMOVED lines=19> */
[----:B------:R-:W-:-:S05]  /*1570*/  @!P0 LOP3.LUT R9, RZ, R11, RZ, 0x33, !PT ;  /* 0x0000000bff098212 */ /* 0x000fca00078e33ff */
[----:B------:R0:W-:Y:S02]  /*1580*/  STG.E.U8 desc[UR4][R4.64], R9 ;  /* 0x0000000904007986 */ /* 0x0001e4000c101104 */
.L_x_25986:
[----:B------:R-:W-:Y:S05]  /*1590*/  BSYNC B0 ;  /* 0x0000000000007941 */ /* 0x000fea0003800000 */
.L_x_25985:
[----:B------:R-:W-:Y:S01]  /*15a0*/  ISETP.GE.AND P0, PT, R3, UR6, PT ;  /* 0x0000000603007c0c */ /* 0x000fe2000bf06270 */
[----:B------:R-:W-:-:S12]  /*15b0*/  BSSY B0, `(.L_x_25988) ;  /* 0x00002a0000007945 */ /* 0x000fd80003800000 */
[----:B------:R-:W-:Y:S05]  /*15c0*/  @P0 BRA `(.L_x_25989) ;  /* 0x0000002800780947 */ /* 0x000fea0003800000 */
[----:B0-----:R-:W0:Y:S01]  /*15d0*/  LDC R4, c[0x0][0x218] ;  /* 0x00008600ff047b82 */ /* 0x001e220000000800 */
[----:B------:R-:W-:Y:S01]  /*15e0*/  MOV R2, RZ ;  /* 0x000000ff00027202 */ /* 0x000fe20000000f00 */
        /* <DEDUP_REMOVED lines=300> */
.L_x_25990:
[----:B------:R-:W-:Y:S02]  /*28b0*/  ULDC.64 UR8, c[0x0][0x418] ;  /* 0x0001060000087ab9 */ /* 0x000fe40000000a00 */
[----:B------:R-:W-:-:S04]  /*28c0*/  IADD3 R6, P0, R2, UR8, RZ ;  /* 0x0000000802067c10 */ /* 0x000fc8000ff1e0ff */
[----:B------:R-:W-:Y:S01]  /*28d0*/  IADD3.X R7, RZ, UR9, RZ, P0, !PT ;  /* 0x00000009ff077c10 */ /* 0x000fe200087fe4ff */
[----:B------:R-:W-:-:S04]  /*28e0*/  ULDC.64 UR8, c[0x0][0x410] ;  /* 0x0001040000087ab9 */ /* 0x000fc80000000a00 */
[----:B------:R-:W2:Y:S01]  /*28f0*/  LDG.E.S8 R6, desc[UR4][R6.64] ;  /* 0x0000000406067981 */ /* 0x000ea2000c1e1300 */
[----:B------:R-:W-:Y:S01]  /*2900*/  PRMT R10, R0, 0x8880, RZ ;  /* 0x00008880000a7816 */ /* 0x000fe200000000ff */
[----:B------:R-:W-:-:S03]  /*2910*/  VIADD R3, R3, 0x80 ;  /* 0x0000008003037836 */ /* 0x000fc60000000000 */
[----:B------:R-:W-:Y:S02]  /*2920*/  IABS R12, R10 ;  /* 0x0000000a000c7213 */ /* 0x000fe40000000000 */
[----:B------:R-:W-:Y:S02]  /*2930*/  ISETP.GE.AND P1, PT, R10, RZ, PT ;  /* 0x000000ff0a00720c */ /* 0x000fe40003f26270 */
[----:B--2---:R-:W-:-:S04]  /*2940*/  IABS R4, R6 ;  /* 0x0000000600047213 */ /* 0x004fc80000000000 */
[----:B------:R-:W0:Y:S08]  /*2950*/  I2F.RP R2, R4 ;  /* 0x0000000400027306 */ /* 0x000e300000209400 */
[----:B0-----:R-:W0:Y:S02]  /*2960*/  MUFU.RCP R2, R2 ;  /* 0x0000000200027308 */ /* 0x001e240000001000 */
[----:B0-----:R-:W-:-:S06]  /*2970*/  IADD3 R8, R2, 0xffffffe, RZ ;  /* 0x0ffffffe02087810 */ /* 0x001fcc0007ffe0ff */
[----:B------:R0:W1:Y:S02]  /*2980*/  F2I.FTZ.U32.TRUNC.NTZ R9, R8 ;  /* 0x0000000800097305 */ /* 0x000064000021f000 */
[----:B0-----:R-:W-:Y:S01]  /*2990*/  IMAD.MOV.U32 R8, RZ, RZ, RZ ;  /* 0x000000ffff087224 */ /* 0x001fe200078e00ff */
        /* <DEDUP_REMOVED lines=21> */
[----:B------:R-:W-:Y:S02]  /*2af0*/  MOV R5, RZ ;  /* 0x000000ff00057202 */ /* 0x000fe40000000f00 */
        /* <DEDUP_REMOVED lines=299> */
.L_x_25991:
[----:B------:R-:W-:Y:S02]  /*3db0*/  ULDC.64 UR8, c[0x0][0x418] ;  /* 0x0001060000087ab9 */ /* 0x000fe40000000a00 */
[----:B------:R-:W-:-:S04]  /*3dc0*/  IADD3 R6, P0, R2, UR8, RZ ;  /* 0x0000000802067c10 */ /* 0x000fc8000ff1e0ff */
[----:B------:R-:W-:Y:S01]  /*3dd0*/  IADD3.X R7, RZ, UR9, RZ, P0, !PT ;  /* 0x00000009ff077c10 */ /* 0x000fe200087fe4ff */
[----:B------:R-:W-:-:S04]  /*3de0*/  ULDC.64 UR8, c[0x0][0x410] ;  /* 0x0001040000087ab9 */ /* 0x000fc80000000a00 */
[----:B------:R-:W2:Y:S01]  /*3df0*/  LDG.E.S8 R6, desc[UR4][R6.64] ;  /* 0x0000000406067981 */ /* 0x000ea2000c1e1300 */
[----:B------:R-:W-:Y:S02]  /*3e00*/  PRMT R10, R0, 0x8880, RZ ;  /* 0x00008880000a7816 */ /* 0x000fe400000000ff */
[----:B------:R-:W-:Y:S02]  /*3e10*/  IADD3 R3, R3, 0x80, RZ ;  /* 0x0000008003037810 */ /* 0x000fe40007ffe0ff */
[----:B------:R-:W-:Y:S02]  /*3e20*/  IABS R12, R10 ;  /* 0x0000000a000c7213 */ /* 0x000fe40000000000 */
[----:B------:R-:W-:Y:S02]  /*3e30*/  ISETP.GE.AND P1, PT, R10, RZ, PT ;  /* 0x000000ff0a00720c */ /* 0x000fe40003f26270 */
[----:B--2---:R-:W-:-:S04]  /*3e40*/  IABS R4, R6 ;  /* 0x0000000600047213 */ /* 0x004fc80000000000 */
[----:B------:R-:W0:Y:S08]  /*3e50*/  I2F.RP R2, R4 ;  /* 0x0000000400027306 */ /* 0x000e300000209400 */
[----:B0-----:R-:W0:Y:S02]  /*3e60*/  MUFU.RCP R2, R2 ;  /* 0x0000000200027308 */ /* 0x001e240000001000 */
[----:B0-----:R-:W-:-:S06]  /*3e70*/  VIADD R8, R2, 0xffffffe ;  /* 0x0ffffffe02087836 */ /* 0x001fcc0000000000 */
        /* <DEDUP_REMOVED lines=19> */
.L_x_25989:
[----:B------:R-:W-:Y:S05]  /*3fb0*/  BSYNC B0 ;  /* 0x0000000000007941 */ /* 0x000fea0003800000 */
.L_x_25988:
[----:B------:R-:W-:-:S13]  /*3fc0*/  ISETP.GE.AND P0, PT, R3, UR6, PT ;  /* 0x0000000603007c0c */ /* 0x000fda000bf06270 */
[----:B------:R-:W-:Y:S05]  /*3fd0*/  @P0 EXIT ;  /* 0x000000000000094d */ /* 0x000fea0003800000 */
[----:B012---:R-:W0:Y:S01]  /*3fe0*/  LDC R4, c[0x0][0x218] ;  /* 0x00008600ff047b82 */ /* 0x007e220000000800 */
[----:B------:R-:W-:Y:S01]  /*3ff0*/  HFMA2.MMA R5, -RZ, RZ, 0, 0 ;  /* 0x00000000ff057435 */ /* 0x000fe200000001ff */
[----:B------:R-:W-:Y:S02]  /*4000*/  MOV R2, RZ ;  /* 0x000000ff00027202 */ /* 0x000fe40000000f00 */
[----:B0-----:R-:W-:-:S13]  /*4010*/  ISETP.NE.AND P0, PT, R4, RZ, PT ;  /* 0x000000ff0400720c */ /* 0x001fda0003f05270 */
[----:B------:R-:W-:Y:S05]  /*4020*/  @!P0 BRA `(.L_x_25992) ;  /* 0x0000001000a48947 */ /* 0x000fea0003800000 */
        /* <DEDUP_REMOVED lines=297> */
.L_x_25992:
[----:B------:R-:W-:Y:S02]  /*52c0*/  ULDC.64 UR6, c[0x0][0x418] ;  /* 0x0001060000067ab9 */ /* 0x000fe40000000a00 */
[----:B------:R-:W-:-:S04]  /*52d0*/  IADD3 R2, P0, R2, UR6, RZ ;  /* 0x0000000602027c10 */ /* 0x000fc8000ff1e0ff */
[----:B------:R-:W-:Y:S01]  /*52e0*/  IADD3.X R3, RZ, UR7, RZ, P0, !PT ;  /* 0x00000007ff037c10 */ /* 0x000fe200087fe4ff */
[----:B------:R-:W-:-:S04]  /*52f0*/  ULDC.64 UR6, c[0x0][0x410] ;  /* 0x0001040000067ab9 */ /* 0x000fc80000000a00 */
[----:B------:R0:W2:Y:S01]  /*5300*/  LDG.E.S8 R9, desc[UR4][R2.64] ;  /* 0x0000000402097981 */ /* 0x0000a2000c1e1300 */
[----:B------:R-:W-:-:S04]  /*5310*/  PRMT R10, R0, 0x8880, RZ ;  /* 0x00008880000a7816 */ /* 0x000fc800000000ff */
[----:B------:R-:W-:Y:S02]  /*5320*/  ISETP.GE.AND P1, PT, R10, RZ, PT ;  /* 0x000000ff0a00720c */ /* 0x000fe40003f26270 */
[----:B0-----:R-:W-:Y:S02]  /*5330*/  IABS R2, R10 ;  /* 0x0000000a00027213 */ /* 0x001fe40000000000 */
[-C--:B--2---:R-:W-:Y:S02]  /*5340*/  IABS R8, R9.reuse ;  /* 0x0000000900087213 */ /* 0x084fe40000000000 */
        /* <DEDUP_REMOVED lines=23> */
.L_x_25993:
        /* <DEDUP_REMOVED lines=12> */
.L_x_57460:


//--------------------- .text._ZN2at6native27unrolled_elementwise_kernelINS0_13AUnaryFunctorIaaaZZZNS0_16fmod_kernel_cudaERNS_18TensorIteratorBaseEENKUlvE_clEvENKUlvE0_clEvEUlaaE_EESt5arrayIPcLm2EELi4E23TrivialOffsetCalculatorILi1EjESD_NS0_6memory15LoadWithoutCastENSE_16StoreWithoutCastEEEviT_T0_T2_T3_T4_T5_ --------------------------
	.section	.text._ZN2at6native27unrolled_elementwise_kernelINS0_13AUnaryFunctorIaaaZZZNS0_16fmod_kernel_cudaERNS_18TensorIteratorBaseEENKUlvE_clEvENKUlvE0_clEvEUlaaE_EESt5arrayIPcLm2EELi4E23TrivialOffsetCalculatorILi1EjESD_NS0_6memory15LoadWithoutCastENSE_16StoreWithoutCastEEEviT_T0_T2_T3_T4_T5_,"ax",@progbits
	.align	128
        .global         _ZN2at6native27unrolled_elementwise_kernelINS0_13AUnaryFunctorIaaaZZZNS0_16fmod_kernel_cudaERNS_18TensorIteratorBaseEENKUlvE_clEvENKUlvE0_clEvEUlaaE_EESt5arrayIPcLm2EELi4E23TrivialOffsetCalculatorILi1EjESD_NS0_6memory15LoadWithoutCastENSE_16StoreWithoutCastEEEviT_T0_T2_T3_T4_T5_
        .type           _ZN2at6native27unrolled_elementwise_kernelINS0_13AUnaryFunctorIaaaZZZNS0_16fmod_kernel_cudaERNS_18TensorIteratorBaseEENKUlvE_clEvENKUlvE0_clEvEUlaaE_EESt5arrayIPcLm2EELi4E23TrivialOffsetCalculatorILi1EjESD_NS0_6memory15LoadWithoutCastENSE_16StoreWithoutCastEEEviT_T0_T2_T3_T4_T5_,@function
        .size           _ZN2at6native27unrolled_elementwise_kernelINS0_13AUnaryFunctorIaaaZZZNS0_16fmod_kernel_cudaERNS_18TensorIteratorBaseEENKUlvE_clEvENKUlvE0_clEvEUlaaE_EESt5arrayIPcLm2EELi4E23TrivialOffsetCalculatorILi1EjESD_NS0_6memory15LoadWithoutCastENSE_16StoreWithoutCastEEEviT_T0_T2_T3_T4_T5_,(.L_x_57461 - _ZN2at6native27unrolled_elementwise_kernelINS0_13AUnaryFunctorIaaaZZZNS0_16fmod_kernel_cudaERNS_18TensorIteratorBaseEENKUlvE_clEvENKUlvE0_clEvEUlaaE_EESt5arrayIPcLm2EELi4E23TrivialOffsetCalculatorILi1EjESD_NS0_6memory15LoadWithoutCastENSE_16StoreWithoutCastEEEviT_T0_T2_T3_T4_T5_)
        .other          _ZN2at6native27unrolled_elementwise_kernelINS0_13AUnaryFunctorIaaaZZZNS0_16fmod_kernel_cudaERNS_18TensorIteratorBaseEENKUlvE_clEvENKUlvE0_clEvEUlaaE_EESt5arrayIPcLm2EELi4E23TrivialOffsetCalculatorILi1EjESD_NS0_6memory15LoadWithoutCastENSE_16StoreWithoutCastEEEviT_T0_T2_T3_T4_T5_,@"STO_CUDA_ENTRY STV_DEFAULT"
_ZN2at6native27unrolled_elementwise_kernelINS0_13AUnaryFunctorIaaaZZZNS0_16fmod_kernel_cudaERNS_18TensorIteratorBaseEENKUlvE_clEvENKUlvE0_clEvEUlaaE_EESt5arrayIPcLm2EELi4E23TrivialOffsetCalculatorILi1EjESD_NS0_6memory15LoadWithoutCastENSE_16StoreWithoutCastEEEviT_T0_T2_T3_T4_T5_:
.text._ZN2at6native27unrolled_elementwise_kernelINS0_13AUnaryFunctorIaaaZZZNS0_16fmod_kernel_cudaERNS_18TensorIteratorBaseEENKUlvE_clEvENKUlvE0_clEvEUlaaE_EESt5arrayIPcLm2EELi4E23TrivialOffsetCalculatorILi1EjESD_NS0_6memory15LoadWithoutCastENSE_16StoreWithoutCastEEEviT_T0_T2_T3_T4_T5_:
        /* <DEDUP_REMOVED lines=21> */
[----:B------:R-:W0:Y:S01]  /*0150*/  LDC.S8 R8, c[0x0][0x215] ;  /* 0x00008540ff087b82 */ /* 0x000e220000000200 */
        /* <DEDUP_REMOVED lines=8> */
[----:B------:R-:W-:Y:S01]  /*01e0*/  @!P5 IMAD.X R19, RZ, RZ, R11, P6 ;  /* 0x000000ffff13d224 */ /* 0x000fe200030e060b */
[----:B--2---:R-:W-:Y:S01]  /*01f0*/  @!P2 IADD3 R16, P3, R17, R20, RZ ;  /* 0x000000141110a210 */ /* 0x004fe20007f7e0ff */
[----:B------:R-:W-:-:S03]  /*0200*/  IMAD.MOV.U32 R20, RZ, RZ, RZ ;  /* 0x000000ffff147224 */ /* 0x000fc600078e00ff */
[----:B------:R-:W5:Y:S01]  /*0210*/  @!P5 LDG.E.S8 R6, desc[UR4][R18.64] ;  /* 0x000000041206d981 */ /* 0x000f62000c1e1300 */
[----:B------:R-:W-:Y:S02]  /*0220*/  VIADD R11, R7, 0x80 ;  /* 0x00000080070b7836 */ /* 0x000fe40000000000 */
[----:B------:R-:W-:Y:S01]  /*0230*/  @!P2 IMAD.X R17, RZ, RZ, R21, P3 ;  /* 0x000000ffff11a224 */ /* 0x000fe200018e0615 */
[----:B------:R2:W5:Y:S01]  /*0240*/  @!P1 LDG.E.S8 R20, desc[UR4][R12.64] ;  /* 0x000000040c149981 */ /* 0x000562000c1e1300 */
[----:B-1----:R-:W-:Y:S02]  /*0250*/  @!P0 IADD3 R14, P1, R15, R2, RZ ;  /* 0x000000020f0e8210 */ /* 0x002fe40007f3e0ff */
[----:B------:R-:W-:Y:S01]  /*0260*/  ISETP.GE.AND P4, PT, R11, R4, PT ;  /* 0x000000040b00720c */ /* 0x000fe20003f86270 */
[----:B------:R-:W-:Y:S01]  /*0270*/  BSSY B0, `(.L_x_25994) ;  /* 0x0000025000007945 */ /* 0x000fe20003800000 */
[----:B------:R1:W5:Y:S01]  /*0280*/  @!P2 LDG.E.S8 R5, desc[UR4][R16.64] ;  /* 0x000000041005a981 */ /* 0x000362000c1e1300 */
[----:B------:R-:W-:-:S02]  /*0290*/  @!P0 IMAD.X R15, RZ, RZ, R3, P1 ;  /* 0x000000ffff0f8224 */ /* 0x000fc400008e0603 */
[----:B------:R-:W3:Y:S03]  /*02a0*/  @!P0 LDC.64 R2, c[0x0][0x218] ;  /* 0x00008600ff028b82 */ /* 0x000ee60000000a00 */
[----:B------:R1:W5:Y:S01]  /*02b0*/  @!P0 LDG.E.S8 R10, desc[UR4][R14.64] ;  /* 0x000000040e0a8981 */ /* 0x000362000c1e1300 */
[C---:B--2---:R-:W-:Y:S02]  /*02c0*/  VIADD R13, R7.reuse, 0x100 ;  /* 0x00000100070d7836 */ /* 0x044fe40000000000 */
[----:B------:R-:W-:Y:S01]  /*02d0*/  VIADD R11, R7, 0x180 ;  /* 0x00000180070b7836 */ /* 0x000fe20000000000 */
[----:B------:R-:W-:Y:S01]  /*02e0*/  @!P0 IADD3 R7, R9, 0x80, RZ ;  /* 0x0000008009078810 */ /* 0x000fe20007ffe0ff */
[----:B------:R-:W-:Y:S01]  /*02f0*/  @!P0 IMAD R9, R0, 0x200, R9 ;  /* 0x0000020000098824 */ /* 0x000fe200078e0209 */
[-C--:B------:R-:W-:Y:S02]  /*0300*/  ISETP.GE.AND P1, PT, R13, R4.reuse, PT ;  /* 0x000000040d00720c */ /* 0x080fe40003f26270 */
[----:B------:R-:W-:-:S02]  /*0310*/  ISETP.GE.AND P2, PT, R11, R4, PT ;  /* 0x000000040b00720c */ /* 0x000fc40003f46270 */
[----:B------:R-:W-:Y:S02]  /*0320*/  ISETP.GE.AND P3, PT, R7, R4, PT ;  /* 0x000000040700720c */ /* 0x000fe40003f66270 */
[----:B---3--:R-:W-:-:S05]  /*0330*/  @!P0 IADD3 R2, P5, R9, R2, RZ ;  /* 0x0000000209028210 */ /* 0x008fca0007fbe0ff */
[----:B------:R-:W-:Y:S01]  /*0340*/  @!P0 IMAD.X R3, RZ, RZ, R3, P5 ;  /* 0x000000ffff038224 */ /* 0x000fe200028e0603 */
[----:B01----:R-:W-:Y:S07]  /*0350*/  @P0 BRA `(.L_x_25995) ;  /* 0x0000000000580947 */ /* 0x003fee0003800000 */
        /* <DEDUP_REMOVED lines=22> */
.L_x_25995:
[----:B------:R-:W-:Y:S05]  /*04c0*/  BSYNC B0 ;  /* 0x0000000000007941 */ /* 0x000fea0003800000 */
.L_x_25994:
        /* <DEDUP_REMOVED lines=24> */
.L_x_25997:
[----:B------:R-:W-:Y:S05]  /*0650*/  BSYNC B0 ;  /* 0x0000000000007941 */ /* 0x000fea0003800000 */
.L_x_25996:
        /* <DEDUP_REMOVED lines=24> */
.L_x_25999:
[----:B------:R-:W-:Y:S05]  /*07e0*/  BSYNC B0 ;  /* 0x0000000000007941 */ /* 0x000fea0003800000 */
.L_x_25998:
        /* <DEDUP_REMOVED lines=24> */
.L_x_26001:
[----:B------:R-:W-:Y:S05]  /*0970*/  BSYNC B0 ;  /* 0x0000000000007941 */ /* 0x000fea0003800000 */
.L_x_26000:
[----:B------:R0:W-:Y:S01]  /*0980*/  @!P0 STG.E.U8 desc[UR4][R2.64], R9 ;  /* 0x0000000902008986 */ /* 0x0001e2000c101104 */
[----:B------:R-:W-:Y:S04]  /*0990*/  BSSY B0, `(.L_x_26002) ;  /* 0x000000e000007945 */ /* 0x000fe80003800000 */
[----:B------:R-:W-:Y:S05]  /*09a0*/  @P3 BRA `(.L_x_26003) ;  /* 0x0000000000303947 */ /* 0x000fea0003800000 */
[----:B0-----:R-:W-:Y:S01]  /*09b0*/  IMAD R2, R0, 0x200, R7 ;  /* 0x0000020000027824 */ /* 0x001fe200078e0207 */
[----:B------:R-:W-:Y:S01]  /*09c0*/  IADD3 R7, R7, 0x80, RZ ;  /* 0x0000008007077810 */ /* 0x000fe20007ffe0ff */
[----:B------:R-:W-:-:S03]  /*09d0*/  ULDC.64 UR6, c[0x0][0x218] ;  /* 0x0000860000067ab9 */ /* 0x000fc60000000a00 */
[----:B------:R-:W-:Y:S02]  /*09e0*/  ISETP.GE.AND P1, PT, R7, R4, PT ;  /* 0x000000040700720c */ /* 0x000fe40003f26270 */
[----:B------:R-:W-:-:S05]  /*09f0*/  IADD3 R2, P0, R2, UR6, RZ ;  /* 0x0000000602027c10 */ /* 0x000fca000ff1e0ff */
[----:B------:R-:W-:-:S05]  /*0a00*/  IMAD.X R3, RZ, RZ, UR7, P0 ;  /* 0x00000007ff037e24 */ /* 0x000fca00080e06ff */
[----:B-----5:R1:W-:Y:S01]  /*0a10*/  STG.E.U8 desc[UR4][R2.64], R10 ;  /* 0x0000000a02007986 */ /* 0x0203e2000c101104 */
[----:B------:R-:W-:Y:S01]  /*0a20*/  @!P1 IMAD R8, R0, 0x200, R7 ;  /* 0x0000020000089824 */ /* 0x000fe200078e0207 */
[----:B------:R-:W-:-:S04]  /*0a30*/  @!P1 IADD3 R7, R7, 0x80, RZ ;  /* 0x0000008007079810 */ /* 0x000fc80007ffe0ff */
[----:B------:R-:W-:-:S05]  /*0a40*/  @!P1 IADD3 R8, P2, R8, UR6, RZ ;  /* 0x0000000608089c10 */ /* 0x000fca000ff5e0ff */
[----:B------:R-:W-:-:S05]  /*0a50*/  @!P1 IMAD.X R9, RZ, RZ, UR7, P2 ;  /* 0x00000007ff099e24 */ /* 0x000fca00090e06ff */
[----:B------:R1:W-:Y:S03]  /*0a60*/  @!P1 STG.E.U8 desc[UR4][R8.64], R11 ;  /* 0x0000000b08009986 */ /* 0x0003e6000c101104 */
.L_x_26003:
[----:B------:R-:W-:Y:S05]  /*0a70*/  BSYNC B0 ;  /* 0x0000000000007941 */ /* 0x000fea0003800000 */
.L_x_26002:
[----:B------:R-:W-:-:S13]  /*0a80*/  ISETP.GE.AND P0, PT, R7, R4, PT ;  /* 0x000000040700720c */ /* 0x000fda0003f06270 */
[----:B------:R-:W-:Y:S05]  /*0a90*/  @P0 EXIT ;  /* 0x000000000000094d */ /* 0x000fea0003800000 */
[----:B------:R-:W-:Y:S01]  /*0aa0*/  IMAD R0, R0, 0x200, R7 ;  /* 0x0000020000007824 */ /* 0x000fe200078e0207 */
[----:B------:R-:W-:-:S04]  /*0ab0*/  ULDC.64 UR6, c[0x0][0x218] ;  /* 0x0000860000067ab9 */ /* 0x000fc80000000a00 */
[----:B01----:R-:W-:-:S05]  /*0ac0*/  IADD3 R2, P0, R0, UR6, RZ ;  /* 0x0000000600027c10 */ /* 0x003fca000ff1e0ff */
[----:B------:R-:W-:-:S05]  /*0ad0*/  IMAD.X R3, RZ, RZ, UR7, P0 ;  /* 0x00000007ff037e24 */ /* 0x000fca00080e06ff */
[----:B------:R-:W-:Y:S01]  /*0ae0*/  STG.E.U8 desc[UR4][R2.64], R13 ;  /* 0x0000000d02007986 */ /* 0x000fe2000c101104 */
[----:B------:R-:W-:Y:S05]  /*0af0*/  EXIT ;  /* 0x000000000000794d */ /* 0x000fea0003800000 */
.L_x_26004:
        /* <DEDUP_REMOVED lines=16> */
.L_x_57461:


//--------------------- .text._ZN2at6native29vectorized_elementwise_kernelILi2ENS0_13AUnaryFunctorIaaaZZZNS0_16fmod_kernel_cudaERNS_18TensorIteratorBaseEENKUlvE_clEvENKUlvE0_clEvEUlaaE_EESt5arrayIPcLm2EEEEviT0_T1_ --------------------------
	.section	.text._ZN2at6native29vectorized_elementwise_kernelILi2ENS0_13AUnaryFunctorIaaaZZZNS0_16fmod_kernel_cudaERNS_18TensorIteratorBaseEENKUlvE_clEvENKUlvE0_clEvEUlaaE_EESt5arrayIPcLm2EEEEviT0_T1_,"ax",@progbits
	.align	128
        .global         _ZN2at6native29vectorized_elementwise_kernelILi2ENS0_13AUnaryFunctorIaaaZZZNS0_16fmod_kernel_cudaERNS_18TensorIteratorBaseEENKUlvE_clEvENKUlvE0_clEvEUlaaE_EESt5arrayIPcLm2EEEEviT0_T1_
        .type           _ZN2at6native29vectorized_elementwise_kernelILi2ENS0_13AUnaryFunctorIaaaZZZNS0_16fmod_kernel_cudaERNS_18TensorIteratorBaseEENKUlvE_clEvENKUlvE0_clEvEUlaaE_EESt5arrayIPcLm2EEEEviT0_T1_,@function
        .size           _ZN2at6native29vectorized_elementwise_kernelILi2ENS0_13AUnaryFunctorIaaaZZZNS0_16fmod_kernel_cudaERNS_18TensorIteratorBaseEENKUlvE_clEvENKUlvE0_clEvEUlaaE_EESt5arrayIPcLm2EEEEviT0_T1_,(.L_x_57462 - _ZN2at6native29vectorized_elementwise_kernelILi2ENS0_13AUnaryFunctorIaaaZZZNS0_16fmod_kernel_cudaERNS_18TensorIteratorBaseEENKUlvE_clEvENKUlvE0_clEvEUlaaE_EESt5arrayIPcLm2EEEEviT0_T1_)
        .other          _ZN2at6native29vectorized_elementwise_kernelILi2ENS0_13AUnaryFunctorIaaaZZZNS0_16fmod_kernel_cudaERNS_18TensorIteratorBaseEENKUlvE_clEvENKUlvE0_clEvEUlaaE_EESt5arrayIPcLm2EEEEviT0_T1_,@"STO_CUDA_ENTRY STV_DEFAULT"
_ZN2at6native29vectorized_elementwise_kernelILi2ENS0_13AUnaryFunctorIaaaZZZNS0_16fmod_kernel_cudaERNS_18TensorIteratorBaseEENKUlvE_clEvENKUlvE0_clEvEUlaaE_EESt5arrayIPcLm2EEEEviT0_T1_:
.text._ZN2at6native29vectorized_elementwise_kernelILi2ENS0_13AUnaryFunctorIaaaZZZNS0_16fmod_kernel_cudaERNS_18TensorIteratorBaseEENKUlvE_clEvENKUlvE0_clEvEUlaaE_EESt5arrayIPcLm2EEEEviT0_T1_:
        /* <DEDUP_REMOVED lines=15> */
[----:B------:R-:W-:Y:S01]  /*00f0*/  ULDC.64 UR6, c[0x0][0x218] ;  /* 0x0000860000067ab9 */ /* 0x000fe20000000a00 */
[----:B0-----:R-:W-:-:S05]  /*0100*/  IMAD.WIDE.U32 R4, R23, 0x2, R4 ;  /* 0x0000000217047825 */ /* 0x001fca00078e0004 */
[----:B------:R-:W2:Y:S04]  /*0110*/  LDG.E.U16 R22, desc[UR8][R4.64] ;  /* 0x0000000804167981 */ /* 0x000ea8000c1e1500 */
[----:B------:R-:W3:Y:S04]  /*0120*/  LDG.E.U16 R8, desc[UR8][R4.64+0x100] ;  /* 0x0001000804087981 */ /* 0x000ee8000c1e1500 */
[----:B------:R-:W4:Y:S04]  /*0130*/  LDG.E.U16 R20, desc[UR8][R4.64+0x200] ;  /* 0x0002000804147981 */ /* 0x000f28000c1e1500 */
[----:B------:R0:W5:Y:S01]  /*0140*/  LDG.E.U16 R11, desc[UR8][R4.64+0x300] ;  /* 0x00030008040b7981 */ /* 0x000162000c1e1500 */
[----:B------:R-:W-:-:S04]  /*0150*/  UIADD3 UR5, UP0, UR4, UR6, URZ ;  /* 0x0000000604057290 */ /* 0x000fc8000ff1e03f */
[----:B------:R-:W-:Y:S01]  /*0160*/  UIADD3.X UR6, URZ, UR7, URZ, UP0, !UPT ;  /* 0x000000073f067290 */ /* 0x000fe200087fe43f */
[C---:B--2---:R-:W-:Y:S02]  /*0170*/  PRMT R6, R22.reuse, 0x8880, RZ ;  /* 0x0000888016067816 */ /* 0x044fe400000000ff */
[----:B------:R-:W-:Y:S02]  /*0180*/  PRMT R2, R22, 0x9991, RZ ;  /* 0x0000999116027816 */ /* 0x000fe400000000ff */
[----:B------:R-:W-:Y:S02]  /*0190*/  IABS R21, R6 ;  /* 0x0000000600157213 */ /* 0x000fe40000000000 */
[----:B------:R-:W-:Y:S02]  /*01a0*/  IABS R7, R2 ;  /* 0x0000000200077213 */ /* 0x000fe40000000000 */
[----:B------:R-:W1:Y:S01]  /*01b0*/  I2F.RP R13, R21 ;  /* 0x00000015000d7306 */ /* 0x000e620000209400 */
[----:B---3--:R-:W-:-:S02]  /*01c0*/  PRMT R0, R8, 0x8880, RZ ;  /* 0x0000888008007816 */ /* 0x008fc400000000ff */
[----:B0-----:R-:W-:Y:S02]  /*01d0*/  PRMT R5, R8, 0x9991, RZ ;  /* 0x0000999108057816 */ /* 0x001fe400000000ff */
[----:B------:R-:W-:Y:S02]  /*01e0*/  IABS R9, R0 ;  /* 0x0000000000097213 */ /* 0x000fe40000000000 */
[----:B------:R-:W-:Y:S01]  /*01f0*/  IABS R3, R5 ;  /* 0x0000000500037213 */ /* 0x000fe20000000000 */
[----:B------:R-:W0:Y:S01]  /*0200*/  I2F.RP R15, R7 ;  /* 0x00000007000f7306 */ /* 0x000e220000209400 */
[----:B----4-:R-:W-:-:S04]  /*0210*/  PRMT R4, R20, 0x8880, RZ ;  /* 0x0000888014047816 */ /* 0x010fc800000000ff */
[----:B------:R-:W-:-:S03]  /*0220*/  IABS R10, R4 ;  /* 0x00000004000a7213 */ /* 0x000fc60000000000 */
[----:B------:R-:W-:Y:S08]  /*0230*/  I2F.RP R25, R9 ;  /* 0x0000000900197306 */ /* 0x000ff00000209400 */
[----:B-1----:R-:W1:Y:S08]  /*0240*/  MUFU.RCP R13, R13 ;  /* 0x0000000d000d7308 */ /* 0x002e700000001000 */
[----:B------:R-:W-:Y:S08]  /*0250*/  I2F.RP R27, R3 ;  /* 0x00000003001b7306 */ /* 0x000ff00000209400 */
[----:B0-----:R-:W0:Y:S01]  /*0260*/  MUFU.RCP R15, R15 ;  /* 0x0000000f000f7308 */ /* 0x001e220000001000 */
[----:B-1----:R-:W-:-:S07]  /*0270*/  VIADD R18, R13, 0xffffffe ;  /* 0x0ffffffe0d127836 */ /* 0x002fce0000000000 */
[----:B------:R-:W-:Y:S08]  /*0280*/  I2F.RP R28, R10 ;  /* 0x0000000a001c7306 */ /* 0x000ff00000209400 */
[----:B------:R-:W1:Y:S01]  /*0290*/  MUFU.RCP R25, R25 ;  /* 0x0000001900197308 */ /* 0x000e620000001000 */
[----:B0-----:R-:W-:-:S07]  /*02a0*/  IADD3 R16, R15, 0xffffffe, RZ ;  /* 0x0ffffffe0f107810 */ /* 0x001fce0007ffe0ff */
[----:B------:R-:W0:Y:S08]  /*02b0*/  MUFU.RCP R12, R27 ;  /* 0x0000001b000c7308 */ /* 0x000e300000001000 */
[----:B------:R2:W3:Y:S01]  /*02c0*/  F2I.FTZ.U32.TRUNC.NTZ R19, R18 ;  /* 0x0000001200137305 */ /* 0x0004e2000021f000 */
[----:B-1----:R-:W-:-:S07]  /*02d0*/  VIADD R26, R25, 0xffffffe ;  /* 0x0ffffffe191a7836 */ /* 0x002fce0000000000 */
[----:B------:R-:W1:Y:S01]  /*02e0*/  MUFU.RCP R14, R28 ;  /* 0x0000001c000e7308 */ /* 0x000e620000001000 */
[----:B0-----:R-:W-:Y:S02]  /*02f0*/  VIADD R13, R12, 0xffffffe ;  /* 0x0ffffffe0c0d7836 */ /* 0x001fe40000000000 */
[----:B--2---:R-:W-:Y:S02]  /*0300*/  IMAD.MOV.U32 R18, RZ, RZ, RZ ;  /* 0x000000ffff127224 */ /* 0x004fe400078e00ff */
[----:B---3--:R-:W-:-:S03]  /*0310*/  IMAD.MOV R27, RZ, RZ, -R19 ;  /* 0x000000ffff1b7224 */ /* 0x008fc600078e0a13 */
[----:B------:R0:W2:Y:S01]  /*0320*/  F2I.FTZ.U32.TRUNC.NTZ R17, R16 ;  /* 0x0000001000117305 */ /* 0x0000a2000021f000 */
[----:B------:R-:W-:-:S04]  /*0330*/  IMAD R27, R27, R21, RZ ;  /* 0x000000151b1b7224 */ /* 0x000fc800078e02ff */
[----:B------:R-:W-:-:S03]  /*0340*/  IMAD.HI.U32 R27, R19, R27, R18 ;  /* 0x0000001b131b7227 */ /* 0x000fc600078e0012 */
[----:B------:R-:W3:Y:S01]  /*0350*/  F2I.FTZ.U32.TRUNC.NTZ R15, R26 ;  /* 0x0000001a000f7305 */ /* 0x000ee2000021f000 */
[----:B-1----:R-:W-:Y:S01]  /*0360*/  IADD3 R14, R14, 0xffffffe, RZ ;  /* 0x0ffffffe0e0e7810 */ /* 0x002fe20007ffe0ff */
[----:B0-----:R-:W-:Y:S02]  /*0370*/  IMAD.MOV.U32 R16, RZ, RZ, RZ ;  /* 0x000000ffff107224 */ /* 0x001fe400078e00ff */
[----:B--2---:R-:W-:-:S04]  /*0380*/  IMAD.MOV R12, RZ, RZ, -R17 ;  /* 0x000000ffff0c7224 */ /* 0x004fc800078e0a11 */
[----:B------:R-:W0:Y:S01]  /*0390*/  F2I.FTZ.U32.TRUNC.NTZ R13, R13 ;  /* 0x0000000d000d7305 */ /* 0x000e22000021f000 */
[----:B------:R-:W-:Y:S02]  /*03a0*/  IMAD R25, R12, R7, RZ ;  /* 0x000000070c197224 */ /* 0x000fe400078e02ff */
[----:B---3--:R-:W-:-:S05]  /*03b0*/  IMAD.MOV R12, RZ, RZ, -R15 ;  /* 0x000000ffff0c7224 */ /* 0x008fca00078e0a0f */
[----:B------:R1:W2:Y:S01]  /*03c0*/  F2I.FTZ.U32.TRUNC.NTZ R19, R14 ;  /* 0x0000000e00137305 */ /* 0x0002a2000021f000 */
[----:B------:R-:W-:Y:S01]  /*03d0*/  IMAD.HI.U32 R16, R17, R25, R16 ;  /* 0x0000001911107227 */ /* 0x000fe200078e0010 */
[----:B------:R-:W-:-:S03]  /*03e0*/  PRMT R25, R20, 0x9991, RZ ;  /* 0x0000999114197816 */ /* 0x000fc600000000ff */
[----:B------:R-:W-:Y:S02]  /*03f0*/  IMAD R17, R12, R9, RZ ;  /* 0x000000090c117224 */ /* 0x000fe400078e02ff */
[----:B0-----:R-:W-:Y:S01]  /*0400*/  IMAD.MOV R18, RZ, RZ, -R13 ;  /* 0x000000ffff127224 */ /* 0x001fe200078e0a0d */
[----:B-1----:R-:W-:Y:S01]  /*0410*/  HFMA2.MMA R14, -RZ, RZ, 0, 0 ;  /* 0x00000000ff0e7435 */ /* 0x002fe200000001ff */
[----:B------:R-:W-:-:S09]  /*0420*/  IMAD.MOV.U32 R12, RZ, RZ, RZ ;  /* 0x000000ffff0c7224 */ /* 0x000fd200078e00ff */
[----:B------:R-:W-:-:S04]  /*0430*/  IMAD.HI.U32 R17, R15, R17, R14 ;  /* 0x000000110f117227 */ /* 0x000fc800078e000e */
[----:B------:R-:W-:Y:S02]  /*0440*/  IMAD R15, R18, R3, RZ ;  /* 0x00000003120f7224 */ /* 0x000fe400078e02ff */
[----:B--2---:R-:W-:Y:S02]  /*0450*/  IMAD.MOV R14, RZ, RZ, -R19 ;  /* 0x000000ffff0e7224 */ /* 0x004fe400078e0a13 */
[----:B------:R-:W-:Y:S01]  /*0460*/  IMAD.HI.U32 R26, R13, R15, R12 ;  /* 0x0000000f0d1a7227 */ /* 0x000fe200078e000c */
[----:B------:R-:W-:-:S03]  /*0470*/  PRMT R12, R24, 0x8880, RZ ;  /* 0x00008880180c7816 */ /* 0x000fc600000000ff */
[----:B------:R-:W-:Y:S01]  /*0480*/  IMAD.MOV.U32 R13, RZ, RZ, R14 ;  /* 0x000000ffff0d7224 */ /* 0x000fe200078e000e */
[----:B------:R-:W-:Y:S01]  /*0490*/  IABS R24, R12 ;  /* 0x0000000c00187213 */ /* 0x000fe20000000000 */
[----:B------:R-:W-:Y:S01]  /*04a0*/  IMAD.MOV.U32 R18, RZ, RZ, RZ ;  /* 0x000000ffff127224 */ /* 0x000fe200078e00ff */
[----:B------:R-:W-:Y:S01]  /*04b0*/  ISETP.GE.AND P0, PT, R12, RZ, PT ;  /* 0x000000ff0c00720c */ /* 0x000fe20003f06270 */
[----:B------:R-:W-:Y:S02]  /*04c0*/  IMAD R13, R13, R10, RZ ;  /* 0x0000000a0d0d7224 */ /* 0x000fe400078e02ff */
[----:B------:R-:W-:-:S04]  /*04d0*/  IMAD.HI.U32 R27, R27, R24, RZ ;  /* 0x000000181b1b7227 */ /* 0x000fc800078e00ff */
[----:B------:R-:W-:Y:S01]  /*04e0*/  IMAD.HI.U32 R19, R19, R13, R18 ;  /* 0x0000000d13137227 */ /* 0x000fe200078e0012 */
[----:B------:R-:W-:Y:S02]  /*04f0*/  IABS R18, R25 ;  /* 0x0000001900127213 */ /* 0x000fe40000000000 */
[----:B------:R-:W-:Y:S01]  /*0500*/  IABS R13, R6 ;  /* 0x00000006000d7213 */ /* 0x000fe20000000000 */
[----:B------:R-:W-:Y:S01]  /*0510*/  IMAD.U32 R12, RZ, RZ, UR5 ;  /* 0x00000005ff0c7e24 */ /* 0x000fe2000f8e00ff */
[----:B------:R-:W0:Y:S01]  /*0520*/  I2F.RP R14, R18 ;  /* 0x00000012000e7306 */ /* 0x000e220000209400 */
[----:B------:R-:W-:Y:S01]  /*0530*/  IMAD.HI.U32 R17, R17, R24, RZ ;  /* 0x0000001811117227 */ /* 0x000fe200078e00ff */
[----:B------:R-:W-:-:S03]  /*0540*/  IADD3 R28, RZ, -R13, RZ ;  /* 0x8000000dff1c7210 */ /* 0x000fc60007ffe0ff */
[----:B------:R-:W-:Y:S02]  /*0550*/  IMAD.U32 R13, RZ, RZ, UR6 ;  /* 0x00000006ff0d7e24 */ /* 0x000fe4000f8e00ff */
[----:B------:R-:W-:Y:S02]  /*0560*/  IMAD R28, R27, R28, R24 ;  /* 0x0000001c1b1c7224 */ /* 0x000fe400078e0218 */
[----:B------:R-:W-:-:S03]  /*0570*/  IMAD.WIDE R12, R23, 0x2, R12 ;  /* 0x00000002170c7825 */ /* 0x000fc600078e020c */
[----:B------:R-:W-:Y:S01]  /*0580*/  ISETP.GT.U32.AND P3, PT, R21, R28, PT ;  /* 0x0000001c1500720c */ /* 0x000fe20003f64070 */
[-C--:B------:R-:W-:Y:S01]  /*0590*/  IMAD.HI.U32 R23, R16, R24.reuse, RZ ;  /* 0x0000001810177227 */ /* 0x080fe200078e00ff */
[----:B0-----:R-:W0:Y:S03]  /*05a0*/  MUFU.RCP R14, R14 ;  /* 0x0000000e000e7308 */ /* 0x001e260000001000 */
[----:B------:R-:W-:-:S08]  /*05b0*/  IMAD.HI.U32 R19, R19, R24, RZ ;  /* 0x0000001813137227 */ /* 0x000fd000078e00ff */
[----:B------:R-:W-:-:S05]  /*05c0*/  @!P3 IMAD.IADD R28, R28, 0x1, -R21 ;  /* 0x000000011c1cb824 */ /* 0x000fca00078e0a15 */
[----:B------:R-:W-:Y:S01]  /*05d0*/  ISETP.GT.U32.AND P3, PT, R21, R28, PT ;  /* 0x0000001c1500720c */ /* 0x000fe20003f64070 */
[----:B0-----:R-:W-:Y:S01]  /*05e0*/  VIADD R15, R14, 0xffffffe ;  /* 0x0ffffffe0e0f7836 */ /* 0x001fe20000000000 */
[C---:B------:R-:W-:Y:S02]  /*05f0*/  PRMT R14, R22.reuse, 0x7770, RZ ;  /* 0x00007770160e7816 */ /* 0x040fe400000000ff */
[----:B------:R-:W-:Y:S02]  /*0600*/  PRMT R22, R22, 0x7771, RZ ;  /* 0x0000777116167816 */ /* 0x000fe400000000ff */
[----:B------:R-:W-:Y:S01]  /*0610*/  ISETP.NE.AND P1, PT, R14, RZ, PT ;  /* 0x000000ff0e00720c */ /* 0x000fe20003f25270 */
[----:B------:R-:W0:Y:S01]  /*0620*/  F2I.FTZ.U32.TRUNC.NTZ R15, R15 ;  /* 0x0000000f000f7305 */ /* 0x000e22000021f000 */
[----:B------:R-:W-:Y:S02]  /*0630*/  IABS R14, R2 ;  /* 0x00000002000e7213 */ /* 0x000fe40000000000 */
[----:B------:R-:W-:-:S02]  /*0640*/  ISETP.NE.AND P2, PT, R22, RZ, PT ;  /* 0x000000ff1600720c */ /* 0x000fc40003f45270 */
[----:B------:R-:W-:Y:S01]  /*0650*/  IADD3 R22, RZ, -R14, RZ ;  /* 0x8000000eff167210 */ /* 0x000fe20007ffe0ff */
[----:B------:R-:W-:Y:S02]  /*0660*/  IMAD.MOV.U32 R14, RZ, RZ, RZ ;  /* 0x000000ffff0e7224 */ /* 0x000fe400078e00ff */
[----:B------:R-:W-:Y:S02]  /*0670*/  @!P3 IMAD.IADD R28, R28, 0x1, -R21 ;  /* 0x000000011c1cb824 */ /* 0x000fe400078e0a15 */
[----:B------:R-:W-:Y:S02]  /*0680*/  IMAD R22, R23, R22, R24 ;  /* 0x0000001617167224 */ /* 0x000fe400078e0218 */
[----:B------:R-:W-:Y:S01]  /*0690*/  @!P0 IMAD.MOV R28, RZ, RZ, -R28 ;  /* 0x000000ffff1c8224 */ /* 0x000fe200078e0a1c */
[----:B------:R-:W-:Y:S01]  /*06a0*/  @!P1 LOP3.LUT R28, RZ, R6, RZ, 0x33, !PT ;  /* 0x00000006ff1c9212 */ /* 0x000fe200078e33ff */
[----:B0-----:R-:W-:Y:S01]  /*06b0*/  IMAD.MOV R27, RZ, RZ, -R15 ;  /* 0x000000ffff1b7224 */ /* 0x001fe200078e0a0f */
[----:B------:R-:W-:-:S02]  /*06c0*/  ISETP.GT.U32.AND P3, PT, R7, R22, PT ;  /* 0x000000160700720c */ /* 0x000fc40003f64070 */
[----:B------:R-:W-:Y:S01]  /*06d0*/  IABS R6, R0 ;  /* 0x0000000000067213 */ /* 0x000fe20000000000 */
[----:B------:R-:W-:-:S03]  /*06e0*/  IMAD R23, R27, R18, RZ ;  /* 0x000000121b177224 */ /* 0x000fc600078e02ff */
[----:B------:R-:W-:Y:S01]  /*06f0*/  IADD3 R6, RZ, -R6, RZ ;  /* 0x80000006ff067210 */ /* 0x000fe20007ffe0ff */
[----:B------:R-:W-:Y:S01]  /*0700*/  IMAD.HI.U32 R15, R15, R23, R14 ;  /* 0x000000170f0f7227 */ /* 0x000fe200078e000e */
[----:B-----5:R-:W-:-:S04]  /*0710*/  PRMT R14, R11, 0x8880, RZ ;  /* 0x000088800b0e7816 */ /* 0x020fc800000000ff */
[----:B------:R-:W-:Y:S01]  /*0720*/  IABS R16, R14 ;  /* 0x0000000e00107213 */ /* 0x000fe20000000000 */
[----:B------:R-:W-:Y:S02]  /*0730*/  @!P3 IMAD.IADD R22, R22, 0x1, -R7 ;  /* 0x000000011616b824 */ /* 0x000fe400078e0a07 */
[----:B------:R-:W-:Y:S01]  /*0740*/  IMAD.HI.U32 R15, R15, R24, RZ ;  /* 0x000000180f0f7227 */ /* 0x000fe200078e00ff */
[----:B------:R-:W0:Y:S02]  /*0750*/  I2F.RP R23, R16 ;  /* 0x0000001000177306 */ /* 0x000e240000209400 */
[----:B------:R-:W-:-:S06]  /*0760*/  ISETP.GT.U32.AND P3, PT, R7, R22, PT ;  /* 0x000000160700720c */ /* 0x000fcc0003f64070 */
[----:B0-----:R-:W0:Y:S07]  /*0770*/  MUFU.RCP R23, R23 ;  /* 0x0000001700177308 */ /* 0x001e2e0000001000 */
[----:B------:R-:W-:-:S05]  /*0780*/  @!P3 IADD3 R22, R22, -R7, RZ ;  /* 0x800000071616b210 */ /* 0x000fca0007ffe0ff */
[----:B------:R-:W-:Y:S01]  /*0790*/  IMAD.MOV.U32 R21, RZ, RZ, R22 ;  /* 0x000000ffff157224 */ /* 0x000fe200078e0016 */
[----:B------:R-:W-:-:S03]  /*07a0*/  IABS R22, R5 ;  /* 0x0000000500167213 */ /* 0x000fc60000000000 */
[----:B------:R-:W-:Y:S01]  /*07b0*/  @!P0 IMAD.MOV R21, RZ, RZ, -R21 ;  /* 0x000000ffff158224 */ /* 0x000fe200078e0a15 */
[----:B------:R-:W-:Y:S01]  /*07c0*/  @!P2 LOP3.LUT R21, RZ, R2, RZ, 0x33, !PT ;  /* 0x00000002ff15a212 */ /* 0x000fe200078e33ff */
[----:B------:R-:W-:Y:S01]  /*07d0*/  IMAD.MOV.U32 R2, RZ, RZ, R6 ;  /* 0x000000ffff027224 */ /* 0x000fe200078e0006 */
[C---:B------:R-:W-:Y:S01]  /*07e0*/  PRMT R6, R8.reuse, 0x7770, RZ ;  /* 0x0000777008067816 */ /* 0x040fe200000000ff */
[----:B------:R-:W-:Y:S01]  /*07f0*/  IMAD.MOV R22, RZ, RZ, -R22 ;  /* 0x000000ffff167224 */ /* 0x000fe200078e0a16 */
[----:B------:R-:W-:Y:S01]  /*0800*/  PRMT R8, R8, 0x7771, RZ ;  /* 0x0000777108087816 */ /* 0x000fe200000000ff */
[----:B------:R-:W-:Y:S01]  /*0810*/  IMAD R2, R17, R2, R24 ;  /* 0x0000000211027224 */ /* 0x000fe200078e0218 */
[----:B------:R-:W-:Y:S01]  /*0820*/  ISETP.NE.AND P1, PT, R6, RZ, PT ;  /* 0x000000ff0600720c */ /* 0x000fe20003f25270 */
[----:B0-----:R-:W-:Y:S01]  /*0830*/  VIADD R7, R23, 0xffffffe ;  /* 0x0ffffffe17077836 */ /* 0x001fe20000000000 */
[----:B------:R-:W-:Y:S01]  /*0840*/  ISETP.NE.AND P3, PT, R8, RZ, PT ;  /* 0x000000ff0800720c */ /* 0x000fe20003f65270 */
[----:B------:R-:W-:Y:S01]  /*0850*/  IMAD.HI.U32 R17, R26, R24, RZ ;  /* 0x000000181a117227 */ /* 0x000fe200078e00ff */
[----:B------:R-:W-:-:S02]  /*0860*/  ISETP.GT.U32.AND P2, PT, R9, R2, PT ;  /* 0x000000020900720c */ /* 0x000fc40003f44070 */
[----:B------:R-:W-:Y:S01]  /*0870*/  PRMT R21, R21, 0x7604, R28 ;  /* 0x0000760415157816 */ /* 0x000fe2000000001c */
[----:B------:R-:W0:Y:S01]  /*0880*/  F2I.FTZ.U32.TRUNC.NTZ R7, R7 ;  /* 0x0000000700077305 */ /* 0x000e22000021f000 */
[----:B------:R-:W-:Y:S02]  /*0890*/  IMAD R22, R17, R22, R24 ;  /* 0x0000001611167224 */ /* 0x000fe400078e0218 */
[----:B------:R-:W-:Y:S01]  /*08a0*/  IMAD.MOV.U32 R6, RZ, RZ, RZ ;  /* 0x000000ffff067224 */ /* 0x000fe200078e00ff */
[----:B------:R-:W-:Y:S02]  /*08b0*/  STG.E.U16 desc[UR8][R12.64], R21 ;  /* 0x000000150c007986 */ /* 0x000fe4000c101508 */
[----:B------:R-:W-:-:S04]  /*08c0*/  ISETP.GT.U32.AND P4, PT, R3, R22, PT ;  /* 0x000000160300720c */ /* 0x000fc80003f84070 */
[----:B------:R-:W-:Y:S02]  /*08d0*/  @!P2 IMAD.IADD R2, R2, 0x1, -R9 ;  /* 0x000000010202a824 */ /* 0x000fe400078e0a09 */
[----:B0-----:R-:W-:-:S03]  /*08e0*/  IMAD.MOV R23, RZ, RZ, -R7 ;  /* 0x000000ffff177224 */ /* 0x001fc600078e0a07 */
[----:B------:R-:W-:Y:S01]  /*08f0*/  ISETP.GT.U32.AND P2, PT, R9, R2, PT ;  /* 0x000000020900720c */ /* 0x000fe20003f44070 */
[----:B------:R-:W-:Y:S01]  /*0900*/  IMAD R17, R23, R16, RZ ;  /* 0x0000001017117224 */ /* 0x000fe200078e02ff */
[----:B------:R-:W-:Y:S02]  /*0910*/  PRMT R23, R11, 0x9991, RZ ;  /* 0x000099910b177816 */ /* 0x000fe400000000ff */
[----:B------:R-:W-:Y:S02]  /*0920*/  @!P4 IMAD.IADD R22, R22, 0x1, -R3 ;  /* 0x000000011616c824 */ /* 0x000fe400078e0a03 */
[----:B------:R-:W-:Y:S01]  /*0930*/  IMAD.HI.U32 R17, R7, R17, R6 ;  /* 0x0000001107117227 */ /* 0x000fe200078e0006 */
[----:B------:R-:W-:Y:S02]  /*0940*/  IABS R26, R23 ;  /* 0x00000017001a7213 */ /* 0x000fe40000000000 */
[----:B------:R-:W-:Y:S02]  /*0950*/  ISETP.GT.U32.AND P4, PT, R3, R22, PT ;  /* 0x000000160300720c */ /* 0x000fe40003f84070 */
[----:B------:R-:W0:Y:S02]  /*0960*/  I2F.RP R27, R26 ;  /* 0x0000001a001b7306 */ /* 0x000e240000209400 */
[----:B------:R-:W-:-:S02]  /*0970*/  @!P2 IMAD.IADD R2, R2, 0x1, -R9 ;  /* 0x000000010202a824 */ /* 0x000fc400078e0a09 */
[----:B------:R-:W-:-:S04]  /*0980*/  IMAD.HI.U32 R17, R17, R24, RZ ;  /* 0x0000001811117227 */ /* 0x000fc800078e00ff */
[----:B------:R-:W-:Y:S01]  /*0990*/  @!P0 IMAD.MOV R2, RZ, RZ, -R2 ;  /* 0x000000ffff028224 */ /* 0x000fe200078e0a02 */
[----:B------:R-:W-:Y:S02]  /*09a0*/  @!P1 LOP3.LUT R2, RZ, R0, RZ, 0x33, !PT ;  /* 0x00000000ff029212 */ /* 0x000fe400078e33ff */
[----:B------:R-:W-:Y:S02]  /*09b0*/  IABS R0, R4 ;  /* 0x0000000400007213 */ /* 0x000fe40000000000 */
[----:B------:R-:W-:Y:S01]  /*09c0*/  @!P4 IADD3 R22, R22, -R3, RZ ;  /* 0x800000031616c210 */ /* 0x000fe20007ffe0ff */
[----:B0-----:R-:W0:Y:S02]  /*09d0*/  MUFU.RCP R27, R27 ;  /* 0x0000001b001b7308 */ /* 0x001e240000001000 */
[----:B------:R-:W-:Y:S01]  /*09e0*/  IMAD.MOV R3, RZ, RZ, -R0 ;  /* 0x000000ffff037224 */ /* 0x000fe200078e0a00 */
[----:B------:R-:W-:Y:S02]  /*09f0*/  IABS R0, R25 ;  /* 0x0000001900007213 */ /* 0x000fe40000000000 */
[----:B------:R-:W-:Y:S01]  /*0a00*/  @!P0 IADD3 R22, -R22, RZ, RZ ;  /* 0x000000ff16168210 */ /* 0x000fe20007ffe1ff */
[----:B------:R-:W-:Y:S01]  /*0a10*/  IMAD R3, R19, R3, R24 ;  /* 0x0000000313037224 */ /* 0x000fe200078e0218 */
[----:B------:R-:W-:-:S04]  /*0a20*/  @!P3 LOP3.LUT R22, RZ, R5, RZ, 0x33, !PT ;  /* 0x00000005ff16b212 */ /* 0x000fc800078e33ff */
[----:B------:R-:W-:Y:S02]  /*0a30*/  ISETP.GT.U32.AND P1, PT, R10, R3, PT ;  /* 0x000000030a00720c */ /* 0x000fe40003f24070 */
[----:B0-----:R-:W-:-:S04]  /*0a40*/  IADD3 R6, R27, 0xffffffe, RZ ;  /* 0x0ffffffe1b067810 */ /* 0x001fc80007ffe0ff */
[----:B------:R0:W1:Y:S07]  /*0a50*/  F2I.FTZ.U32.TRUNC.NTZ R7, R6 ;  /* 0x0000000600077305 */ /* 0x00006e000021f000 */
[----:B------:R-:W-:-:S05]  /*0a60*/  @!P1 IMAD.IADD R3, R3, 0x1, -R10 ;  /* 0x0000000103039824 */ /* 0x000fca00078e0a0a */
[----:B------:R-:W-:Y:S01]  /*0a70*/  ISETP.GT.U32.AND P1, PT, R10, R3, PT ;  /* 0x000000030a00720c */ /* 0x000fe20003f24070 */
[----:B0-----:R-:W-:Y:S02]  /*0a80*/  IMAD.MOV.U32 R6, RZ, RZ, RZ ;  /* 0x000000ffff067224 */ /* 0x001fe400078e00ff */
[----:B-1----:R-:W-:-:S04]  /*0a90*/  IMAD.MOV R27, RZ, RZ, -R7 ;  /* 0x000000ffff1b7224 */ /* 0x002fc800078e0a07 */
[----:B------:R-:W-:-:S06]  /*0aa0*/  IMAD R9, R27, R26, RZ ;  /* 0x0000001a1b097224 */ /* 0x000fcc00078e02ff */
[----:B------:R-:W-:Y:S02]  /*0ab0*/  @!P1 IMAD.IADD R3, R3, 0x1, -R10 ;  /* 0x0000000103039824 */ /* 0x000fe400078e0a0a */
[----:B------:R-:W-:-:S04]  /*0ac0*/  IMAD.HI.U32 R7, R7, R9, R6 ;  /* 0x0000000907077227 */ /* 0x000fc800078e0006 */
[----:B------:R-:W-:Y:S01]  /*0ad0*/  IMAD.MOV R9, RZ, RZ, -R0 ;  /* 0x000000ffff097224 */ /* 0x000fe200078e0a00 */
[----:B------:R-:W-:Y:S01]  /*0ae0*/  IABS R0, R14 ;  /* 0x0000000e00007213 */ /* 0x000fe20000000000 */
[----:B------:R-:W-:-:S04]  /*0af0*/  IMAD.HI.U32 R7, R7, R24, RZ ;  /* 0x0000001807077227 */ /* 0x000fc800078e00ff */
[--C-:B------:R-:W-:Y:S01]  /*0b00*/  IMAD R9, R15, R9, R24.reuse ;  /* 0x000000090f097224 */ /* 0x100fe200078e0218 */
[----:B------:R-:W-:Y:S01]  /*0b10*/  IADD3 R15, RZ, -R0, RZ ;  /* 0x80000000ff0f7210 */ /* 0x000fe20007ffe0ff */
[----:B------:R-:W-:Y:S01]  /*0b20*/  IMAD.MOV.U32 R5, RZ, RZ, R3 ;  /* 0x000000ffff057224 */ /* 0x000fe200078e0003 */
[----:B------:R-:W-:Y:S02]  /*0b30*/  IABS R0, R23 ;  /* 0x0000001700007213 */ /* 0x000fe40000000000 */
[----:B------:R-:W-:Y:S01]  /*0b40*/  ISETP.GT.U32.AND P2, PT, R18, R9, PT ;  /* 0x000000091200720c */ /* 0x000fe20003f44070 */
[----:B------:R-:W-:Y:S01]  /*0b50*/  IMAD R15, R17, R15, R24 ;  /* 0x0000000f110f7224 */ /* 0x000fe200078e0218 */
[----:B------:R-:W-:Y:S01]  /*0b60*/  PRMT R3, R22, 0x7604, R2 ;  /* 0x0000760416037816 */ /* 0x000fe20000000002 */
[----:B------:R-:W-:Y:S02]  /*0b70*/  IMAD.MOV R0, RZ, RZ, -R0 ;  /* 0x000000ffff007224 */ /* 0x000fe400078e0a00 */
[----:B------:R-:W-:Y:S01]  /*0b80*/  @!P0 IMAD.MOV R5, RZ, RZ, -R5 ;  /* 0x000000ffff058224 */ /* 0x000fe200078e0a05 */
[----:B------:R-:W-:Y:S01]  /*0b90*/  ISETP.GT.U32.AND P4, PT, R16, R15, PT ;  /* 0x0000000f1000720c */ /* 0x000fe20003f84070 */
[----:B------:R-:W-:Y:S01]  /*0ba0*/  IMAD R7, R7, R0, R24 ;  /* 0x0000000007077224 */ /* 0x000fe200078e0218 */
[C---:B------:R-:W-:Y:S01]  /*0bb0*/  PRMT R0, R20.reuse, 0x7770, RZ ;  /* 0x0000777014007816 */ /* 0x040fe200000000ff */
[----:B------:R-:W-:Y:S01]  /*0bc0*/  STG.E.U16 desc[UR8][R12.64+0x100], R3 ;  /* 0x000100030c007986 */ /* 0x000fe2000c101508 */
[----:B------:R-:W-:-:S02]  /*0bd0*/  PRMT R20, R20, 0x7771, RZ ;  /* 0x0000777114147816 */ /* 0x000fc400000000ff */
[----:B------:R-:W-:Y:S01]  /*0be0*/  ISETP.GT.U32.AND P5, PT, R26, R7, PT ;  /* 0x000000071a00720c */ /* 0x000fe20003fa4070 */
[----:B------:R-:W-:-:S05]  /*0bf0*/  @!P2 IMAD.IADD R9, R9, 0x1, -R18 ;  /* 0x000000010909a824 */ /* 0x000fca00078e0a12 */
[----:B------:R-:W-:Y:S01]  /*0c00*/  ISETP.GT.U32.AND P2, PT, R18, R9, PT ;  /* 0x000000091200720c */ /* 0x000fe20003f44070 */
[----:B------:R-:W-:Y:S01]  /*0c10*/  @!P4 IMAD.IADD R15, R15, 0x1, -R16 ;  /* 0x000000010f0fc824 */ /* 0x000fe200078e0a10 */
[----:B------:R-:W-:-:S04]  /*0c20*/  ISETP.NE.AND P4, PT, R20, RZ, PT ;  /* 0x000000ff1400720c */ /* 0x000fc80003f85270 */
[----:B------:R-:W-:Y:S01]  /*0c30*/  ISETP.GT.U32.AND P3, PT, R16, R15, PT ;  /* 0x0000000f1000720c */ /* 0x000fe20003f64070 */
[----:B------:R-:W-:Y:S01]  /*0c40*/  @!P5 IMAD.IADD R7, R7, 0x1, -R26 ;  /* 0x000000010707d824 */ /* 0x000fe200078e0a1a */
[----:B------:R-:W-:Y:S02]  /*0c50*/  ISETP.NE.AND P5, PT, R0, RZ, PT ;  /* 0x000000ff0000720c */ /* 0x000fe40003fa5270 */
[----:B------:R-:W-:Y:S02]  /*0c60*/  PRMT R0, R11, 0x7770, RZ ;  /* 0x000077700b007816 */ /* 0x000fe400000000ff */
[----:B------:R-:W-:Y:S01]  /*0c70*/  ISETP.GT.U32.AND P6, PT, R26, R7, PT ;  /* 0x000000071a00720c */ /* 0x000fe20003fc4070 */
[----:B------:R-:W-:Y:S01]  /*0c80*/  @!P2 IMAD.IADD R9, R9, 0x1, -R18 ;  /* 0x000000010909a824 */ /* 0x000fe200078e0a12 */
[----:B------:R-:W-:Y:S02]  /*0c90*/  PRMT R11, R11, 0x7771, RZ ;  /* 0x000077710b0b7816 */ /* 0x000fe400000000ff */
[----:B------:R-:W-:Y:S01]  /*0ca0*/  ISETP.NE.AND P1, PT, R0, RZ, PT ;  /* 0x000000ff0000720c */ /* 0x000fe20003f25270 */
[----:B------:R-:W-:Y:S01]  /*0cb0*/  @!P0 IMAD.MOV R9, RZ, RZ, -R9 ;  /* 0x000000ffff098224 */ /* 0x000fe200078e0a09 */
[----:B------:R-:W-:Y:S01]  /*0cc0*/  ISETP.NE.AND P2, PT, R11, RZ, PT ;  /* 0x000000ff0b00720c */ /* 0x000fe20003f45270 */
[----:B------:R-:W-:Y:S01]  /*0cd0*/  @!P3 IMAD.IADD R15, R15, 0x1, -R16 ;  /* 0x000000010f0fb824 */ /* 0x000fe200078e0a10 */
[----:B------:R-:W-:-:S02]  /*0ce0*/  @!P4 LOP3.LUT R9, RZ, R25, RZ, 0x33, !PT ;  /* 0x00000019ff09c212 */ /* 0x000fc400078e33ff */
[----:B------:R-:W-:Y:S01]  /*0cf0*/  @!P5 LOP3.LUT R5, RZ, R4, RZ, 0x33, !PT ;  /* 0x00000004ff05d212 */ /* 0x000fe200078e33ff */
[----:B------:R-:W-:Y:S02]  /*0d00*/  @!P0 IMAD.MOV R15, RZ, RZ, -R15 ;  /* 0x000000ffff0f8224 */ /* 0x000fe400078e0a0f */
[----:B------:R-:W-:Y:S02]  /*0d10*/  @!P6 IADD3 R7, R7, -R26, RZ ;  /* 0x8000001a0707e210 */ /* 0x000fe40007ffe0ff */
[----:B------:R-:W-:Y:S02]  /*0d20*/  PRMT R5, R9, 0x7604, R5 ;  /* 0x0000760409057816 */ /* 0x000fe40000000005 */
[----:B------:R-:W-:Y:S02]  /*0d30*/  @!P0 IADD3 R7, -R7, RZ, RZ ;  /* 0x000000ff07078210 */ /* 0x000fe40007ffe1ff */
[----:B------:R-:W-:Y:S01]  /*0d40*/  @!P1 LOP3.LUT R15, RZ, R14, RZ, 0x33, !PT ;  /* 0x0000000eff0f9212 */ /* 0x000fe200078e33ff */
[----:B------:R-:W-:Y:S01]  /*0d50*/  STG.E.U16 desc[UR8][R12.64+0x200], R5 ;  /* 0x000200050c007986 */ /* 0x000fe2000c101508 */
[----:B------:R-:W-:-:S04]  /*0d60*/  @!P2 LOP3.LUT R7, RZ, R23, RZ, 0x33, !PT ;  /* 0x00000017ff07a212 */ /* 0x000fc800078e33ff */
[----:B------:R-:W-:-:S05]  /*0d70*/  PRMT R7, R7, 0x7604, R15 ;  /* 0x0000760407077816 */ /* 0x000fca000000000f */
[----:B------:R-:W-:Y:S01]  /*0d80*/  STG.E.U16 desc[UR8][R12.64+0x300], R7 ;  /* 0x000300070c007986 */ /* 0x000fe2000c101508 */
[----:B------:R-:W-:Y:S05]  /*0d90*/  EXIT ;  /* 0x000000000000794d */ /* 0x000fea0003800000 */
.L_x_26005:
        /* <DEDUP_REMOVED lines=8> */
[----:B------:R-:W-:Y:S01]  /*0e20*/  @!P5 IADD3 R17, R17, 0x80, RZ ;  /* 0x000000801111d810 */ /* 0x000fe20007ffe0ff */
[----:B------:R-:W0:Y:S03]  /*0e30*/  @!P5 LDC.64 R6, c[0x0][0x220] ;  /* 0x00008800ff06db82 */ /* 0x000e260000000a00 */
[----:B------:R-:W-:-:S13]  /*0e40*/  ISETP.GE.AND P6, PT, R17, R10, PT ;  /* 0x0000000a1100720c */ /* 0x000fda0003fc6270 */
[C---:B------:R-:W-:Y:S01]  /*0e50*/  @!P6 VIADD R15, R17.reuse, UR4 ;  /* 0x00000004110fec36 */ /* 0x040fe20008000000 */
[----:B------:R-:W1:Y:S01]  /*0e60*/  @!P6 LDC.64 R4, c[0x0][0x220] ;  /* 0x00008800ff04eb82 */ /* 0x000e620000000a00 */
[----:B------:R-:W-:-:S05]  /*0e70*/  @!P6 VIADD R17, R17, 0x80 ;  /* 0x000000801111e836 */ /* 0x000fca0000000000 */
        /* <DEDUP_REMOVED lines=8> */
[C---:B------:R-:W-:Y:S01]  /*0f00*/  @!P3 IADD3 R23, R17.reuse, UR4, RZ ;  /* 0x000000041117bc10 */ /* 0x040fe2000fffe0ff */
[----:B------:R-:W-:-:S05]  /*0f10*/  @!P3 VIADD R17, R17, 0x80 ;  /* 0x000000801111b836 */ /* 0x000fca0000000000 */
[----:B------:R-:W-:Y:S02]  /*0f20*/  ISETP.GE.AND P2, PT, R17, R10, PT ;  /* 0x0000000a1100720c */ /* 0x000fe40003f46270 */
[----:B-1----:R-:W-:Y:S02]  /*0f30*/  @!P6 IADD3 R4, P5, R15, R4, RZ ;  /* 0x000000040f04e210 */ /* 0x002fe40007fbe0ff */
[----:B------:R-:W1:Y:S09]  /*0f40*/  @!P3 LDC.64 R14, c[0x0][0x220] ;  /* 0x00008800ff0ebb82 */ /* 0x000e720000000a00 */
[C---:B------:R-:W-:Y:S01]  /*0f50*/  @!P2 VIADD R11, R17.reuse, UR4 ;  /* 0x00000004110bac36 */ /* 0x040fe20008000000 */
[----:B------:R-:W-:Y:S01]  /*0f60*/  @!P2 IADD3 R17, R17, 0x80, RZ ;  /* 0x000000801111a810 */ /* 0x000fe20007ffe0ff */
[----:B------:R-:W2:Y:S03]  /*0f70*/  @!P2 LDC.64 R6, c[0x0][0x220] ;  /* 0x00008800ff06ab82 */ /* 0x000ea60000000a00 */
[----:B------:R-:W-:Y:S01]  /*0f80*/  ISETP.GE.AND P1, PT, R17, R10, PT ;  /* 0x0000000a1100720c */ /* 0x000fe20003f26270 */
[----:B------:R-:W-:-:S02]  /*0f90*/  IMAD.MOV.U32 R8, RZ, RZ, RZ ;  /* 0x000000ffff087224 */ /* 0x000fc400078e00ff */
[----:B------:R-:W-:-:S05]  /*0fa0*/  @!P6 IMAD.X R5, RZ, RZ, R5, P5 ;  /* 0x000000ffff05e224 */ /* 0x000fca00028e0605 */
[----:B------:R3:W5:Y:S05]  /*0fb0*/  @!P6 LDG.E.S8 R8, desc[UR8][R4.64] ;  /* 0x000000080408e981 */ /* 0x00076a000c1e1300 */
[C---:B------:R-:W-:Y:S02]  /*0fc0*/  @!P1 VIADD R19, R17.reuse, UR4 ;  /* 0x0000000411139c36 */ /* 0x040fe40008000000 */
[----:B------:R-:W-:Y:S01]  /*0fd0*/  @!P1 VIADD R17, R17, 0x80 ;  /* 0x0000008011119836 */ /* 0x000fe20000000000 */
[----:B0-----:R-:W-:Y:S01]  /*0fe0*/  @!P4 IADD3 R20, P6, R21, R2, RZ ;  /* 0x000000021514c210 */ /* 0x001fe20007fde0ff */
[----:B------:R-:W-:-:S03]  /*0ff0*/  IMAD.MOV.U32 R0, RZ, RZ, RZ ;  /* 0x000000ffff007224 */ /* 0x000fc600078e00ff */
[----:B------:R-:W-:Y:S02]  /*1000*/  ISETP.GE.AND P5, PT, R17, R10, PT ;  /* 0x0000000a1100720c */ /* 0x000fe40003fa6270 */
[----:B------:R-:W-:Y:S02]  /*1010*/  @!P4 IADD3.X R21, RZ, R3, RZ, P6, !PT ;  /* 0x00000003ff15c210 */ /* 0x000fe400037fe4ff */
[----:B------:R-:W0:Y:S03]  /*1020*/  @!P1 LDC.64 R2, c[0x0][0x220] ;  /* 0x00008800ff029b82 */ /* 0x000e260000000a00 */
[----:B------:R-:W5:Y:S01]  /*1030*/  @!P4 LDG.E.S8 R0, desc[UR8][R20.64] ;  /* 0x000000081400c981 */ /* 0x000f62000c1e1300 */
[----:B-1----:R-:W-:Y:S02]  /*1040*/  @!P3 IADD3 R14, P4, R23, R14, RZ ;  /* 0x0000000e170eb210 */ /* 0x002fe40007f9e0ff */
[----:B--2---:R-:W-:Y:S01]  /*1050*/  @!P2 IADD3 R6, P6, R11, R6, RZ ;  /* 0x000000060b06a210 */ /* 0x004fe20007fde0ff */
[----:B------:R-:W-:-:S02]  /*1060*/  IMAD.MOV.U32 R11, RZ, RZ, RZ ;  /* 0x000000ffff0b7224 */ /* 0x000fc400078e00ff */
[----:B---3--:R-:W1:Y:S01]  /*1070*/  @!P5 LDC.64 R4, c[0x0][0x220] ;  /* 0x00008800ff04db82 */ /* 0x008e620000000a00 */
[----:B------:R-:W-:-:S05]  /*1080*/  @!P3 IMAD.X R15, RZ, RZ, R15, P4 ;  /* 0x000000ffff0fb224 */ /* 0x000fca00020e060f */
[----:B------:R2:W5:Y:S02]  /*1090*/  @!P3 LDG.E.S8 R11, desc[UR8][R14.64] ;  /* 0x000000080e0bb981 */ /* 0x000564000c1e1300 */
[----:B--2---:R-:W2:Y:S01]  /*10a0*/  @!P0 LDC.64 R14, c[0x0][0x220] ;  /* 0x00008800ff0e8b82 */ /* 0x004ea20000000a00 */
[----:B------:R-:W-:Y:S02]  /*10b0*/  @!P5 IADD3 R17, R17, UR4, RZ ;  /* 0x000000041111dc10 */ /* 0x000fe4000fffe0ff */
[----:B0-----:R-:W-:Y:S02]  /*10c0*/  @!P1 IADD3 R2, P4, R19, R2, RZ ;  /* 0x0000000213029210 */ /* 0x001fe40007f9e0ff */
[----:B-1----:R-:W-:Y:S02]  /*10d0*/  @!P5 IADD3 R4, P3, R17, R4, RZ ;  /* 0x000000041104d210 */ /* 0x002fe40007f7e0ff */
[----:B------:R-:W-:Y:S01]  /*10e0*/  CS2R R16, SRZ ;  /* 0x0000000000107805 */ /* 0x000fe2000001ff00 */
[----:B------:R-:W-:-:S05]  /*10f0*/  @!P1 IMAD.X R3, RZ, RZ, R3, P4 ;  /* 0x000000ffff039224 */ /* 0x000fca00020e0603 */
[----:B------:R0:W5:Y:S01]  /*1100*/  @!P1 LDG.E.S8 R16, desc[UR8][R2.64] ;  /* 0x0000000802109981 */ /* 0x000162000c1e1300 */
[----:B--2---:R-:W-:Y:S02]  /*1110*/  @!P0 IADD3 R14, P1, R13, R14, RZ ;  /* 0x0000000e0d0e8210 */ /* 0x004fe40007f3e0ff */
[----:B------:R-:W-:-:S03]  /*1120*/  PRMT R13, RZ, 0x7610, R13 ;  /* 0x00007610ff0d7816 */ /* 0x000fc6000000000d */
[----:B------:R-:W-:-:S05]  /*1130*/  @!P0 IMAD.X R15, RZ, RZ, R15, P1 ;  /* 0x000000ffff0f8224 */ /* 0x000fca00008e060f */
[----:B------:R-:W5:Y:S01]  /*1140*/  @!P0 LDG.E.U8 R13, desc[UR8][R14.64] ;  /* 0x000000080e0d8981 */ /* 0x000f62000c1e1100 */
[----:B------:R-:W-:Y:S02]  /*1150*/  IMAD.MOV.U32 R12, RZ, RZ, RZ ;  /* 0x000000ffff0c7224 */ /* 0x000fe400078e00ff */
[----:B------:R-:W-:-:S05]  /*1160*/  @!P2 IMAD.X R7, RZ, RZ, R7, P6 ;  /* 0x000000ffff07a224 */ /* 0x000fca00030e0607 */
[----:B------:R1:W5:Y:S01]  /*1170*/  @!P2 LDG.E.S8 R12, desc[UR8][R6.64] ;  /* 0x00000008060ca981 */ /* 0x000362000c1e1300 */
[----:B------:R-:W-:Y:S01]  /*1180*/  @!P5 IMAD.X R5, RZ, RZ, R5, P3 ;  /* 0x000000ffff05d224 */ /* 0x000fe200018e0605 */
[C---:B------:R-:W-:Y:S01]  /*1190*/  IADD3 R19, R9.reuse, 0x80, RZ ;  /* 0x0000008009137810 */ /* 0x040fe20007ffe0ff */
[----:B0-----:R-:W-:-:S03]  /*11a0*/  VIADD R3, R9, 0x100 ;  /* 0x0000010009037836 */ /* 0x001fc60000000000 */
[----:B------:R0:W5:Y:S01]  /*11b0*/  @!P5 LDG.E.S8 R17, desc[UR8][R4.64] ;  /* 0x000000080411d981 */ /* 0x000162000c1e1300 */
[----:B-1----:R-:W1:Y:S01]  /*11c0*/  @!P0 LDC.64 R6, c[0x0][0x218] ;  /* 0x00008600ff068b82 */ /* 0x002e620000000a00 */
[-C--:B------:R-:W-:Y:S01]  /*11d0*/  ISETP.GE.AND P4, PT, R19, R10.reuse, PT ;  /* 0x0000000a1300720c */ /* 0x080fe20003f86270 */
[C---:B------:R-:W-:Y:S01]  /*11e0*/  VIADD R19, R9.reuse, 0x200 ;  /* 0x0000020009137836 */ /* 0x040fe20000000000 */
[----:B------:R-:W-:Y:S01]  /*11f0*/  BSSY B0, `(.L_x_26006) ;  /* 0x0000021000007945 */ /* 0x000fe20003800000 */
[----:B0-----:R-:W-:Y:S01]  /*1200*/  VIADD R5, R9, 0x180 ;  /* 0x0000018009057836 */ /* 0x001fe20000000000 */
[-C--:B------:R-:W-:Y:S02]  /*1210*/  ISETP.GE.AND P1, PT, R3, R10.reuse, PT ;  /* 0x0000000a0300720c */ /* 0x080fe40003f26270 */
[-C--:B------:R-:W-:Y:S02]  /*1220*/  ISETP.GE.AND P3, PT, R19, R10.reuse, PT ;  /* 0x0000000a1300720c */ /* 0x080fe40003f66270 */
[----:B------:R-:W-:-:S02]  /*1230*/  ISETP.GE.AND P2, PT, R5, R10, PT ;  /* 0x0000000a0500720c */ /* 0x000fc40003f46270 */
[----:B------:R-:W-:Y:S01]  /*1240*/  PRMT R2, R24, 0x8880, RZ ;  /* 0x0000888018027816 */ /* 0x000fe200000000ff */
[----:B------:R-:W-:Y:S10]  /*1250*/  @P0 BRA `(.L_x_26007) ;  /* 0x0000000000680947 */ /* 0x000ff40003800000 */
[----:B-----5:R-:W-:Y:S02]  /*1260*/  LOP3.LUT R13, R13, 0xffff, RZ, 0xc0, !PT ;  /* 0x0000ffff0d0d7812 */ /* 0x020fe400078ec0ff */
[----:B------:R-:W-:Y:S02]  /*1270*/  IABS R19, R2 ;  /* 0x0000000200137213 */ /* 0x000fe40000000000 */
[----:B------:R-:W-:-:S04]  /*1280*/  PRMT R13, R13, 0x8880, RZ ;  /* 0x000088800d0d7816 */ /* 0x000fc800000000ff */
[-C--:B------:R-:W-:Y:S02]  /*1290*/  IABS R3, R13.reuse ;  /* 0x0000000d00037213 */ /* 0x080fe40000000000 */
[----:B------:R-:W-:Y:S02]  /*12a0*/  IABS R21, R13 ;  /* 0x0000000d00157213 */ /* 0x000fe40000000000 */
[----:B------:R-:W0:Y:S08]  /*12b0*/  I2F.RP R14, R3 ;  /* 0x00000003000e7306 */ /* 0x000e300000209400 */
[----:B0-----:R-:W0:Y:S02]  /*12c0*/  MUFU.RCP R14, R14 ;  /* 0x0000000e000e7308 */ /* 0x001e240000001000 */
[----:B0-----:R-:W-:-:S02]  /*12d0*/  VIADD R4, R14, 0xffffffe ;  /* 0x0ffffffe0e047836 */ /* 0x001fc40000000000 */
[----:B------:R-:W-:-:S04]  /*12e0*/  IMAD.MOV R14, RZ, RZ, -R21 ;  /* 0x000000ffff0e7224 */ /* 0x000fc800078e0a15 */
[----:B------:R0:W2:Y:S02]  /*12f0*/  F2I.FTZ.U32.TRUNC.NTZ R5, R4 ;  /* 0x0000000400057305 */ /* 0x0000a4000021f000 */
[----:B0-----:R-:W-:Y:S01]  /*1300*/  IMAD.MOV.U32 R4, RZ, RZ, RZ ;  /* 0x000000ffff047224 */ /* 0x001fe200078e00ff */
[----:B--2---:R-:W-:-:S05]  /*1310*/  IADD3 R20, RZ, -R5, RZ ;  /* 0x80000005ff147210 */ /* 0x004fca0007ffe0ff */
[----:B------:R-:W-:Y:S02]  /*1320*/  IMAD R15, R20, R3, RZ ;  /* 0x00000003140f7224 */ /* 0x000fe400078e02ff */
[----:B------:R-:W-:Y:S02]  /*1330*/  IMAD.MOV.U32 R20, RZ, RZ, R19 ;  /* 0x000000ffff147224 */ /* 0x000fe400078e0013 */
        /* <DEDUP_REMOVED lines=12> */
.L_x_26007:
[----:B------:R-:W-:Y:S05]  /*1400*/  BSYNC B0 ;  /* 0x0000000000007941 */ /* 0x000fea0003800000 */
.L_x_26006:
[----:B------:R-:W-:Y:S01]  /*1410*/  BSSY B0, `(.L_x_26008) ;  /* 0x0000019000007945 */ /* 0x000fe20003800000 */
[----:B-----5:R-:W-:-:S03]  /*1420*/  @!P0 VIADD R13, R9, UR4 ;  /* 0x00000004090d8c36 */ /* 0x020fc60008000000 */
[----:B------:R-:W-:Y:S05]  /*1430*/  @P4 BRA `(.L_x_26009) ;  /* 0x0000000000584947 */ /* 0x000fea0003800000 */
        /* <DEDUP_REMOVED lines=8> */
[----:B------:R0:W2:Y:S02]  /*14c0*/  F2I.FTZ.U32.TRUNC.NTZ R5, R4 ;  /* 0x0000000400057305 */ /* 0x0000a4000021f000 */
[----:B0-----:R-:W-:Y:S01]  /*14d0*/  IMAD.MOV.U32 R4, RZ, RZ, RZ ;  /* 0x000000ffff047224 */ /* 0x001fe200078e00ff */
[----:B--2---:R-:W-:-:S05]  /*14e0*/  IADD3 R19, RZ, -R5, RZ ;  /* 0x80000005ff137210 */ /* 0x004fca0007ffe0ff */
        /* <DEDUP_REMOVED lines=11> */
.L_x_26009:
[----:B------:R-:W-:Y:S05]  /*15a0*/  BSYNC B0 ;  /* 0x0000000000007941 */ /* 0x000fea0003800000 */
.L_x_26008:
[----:B-1----:R-:W-:Y:S01]  /*15b0*/  @!P0 IADD3 R6, P6, R13, R6, RZ ;  /* 0x000000060d068210 */ /* 0x002fe20007fde0ff */
[C---:B------:R-:W-:Y:S01]  /*15c0*/  VIADD R5, R9.reuse, 0x280 ;  /* 0x0000028009057836 */ /* 0x040fe20000000000 */
[----:B------:R-:W-:Y:S01]  /*15d0*/  BSSY B0, `(.L_x_26010) ;  /* 0x000001f000007945 */ /* 0x000fe20003800000 */
[C---:B------:R-:W-:Y:S02]  /*15e0*/  VIADD R15, R9.reuse, 0x300 ;  /* 0x00000300090f7836 */ /* 0x040fe40000000000 */
[----:B------:R-:W-:Y:S01]  /*15f0*/  VIADD R13, R9, 0x380 ;  /* 0x00000380090d7836 */ /* 0x000fe20000000000 */
[-C--:B------:R-:W-:Y:S01]  /*1600*/  ISETP.GE.AND P4, PT, R5, R10.reuse, PT ;  /* 0x0000000a0500720c */ /* 0x080fe20003f86270 */
[----:B------:R-:W-:Y:S01]  /*1610*/  @!P0 IMAD.X R7, RZ, RZ, R7, P6 ;  /* 0x000000ffff078224 */ /* 0x000fe200030e0607 */
[-C--:B------:R-:W-:Y:S02]  /*1620*/  ISETP.GE.AND P5, PT, R15, R10.reuse, PT ;  /* 0x0000000a0f00720c */ /* 0x080fe40003fa6270 */
[----:B------:R-:W-:Y:S01]  /*1630*/  ISETP.GE.AND P6, PT, R13, R10, PT ;  /* 0x0000000a0d00720c */ /* 0x000fe20003fc6270 */
[----:B------:R-:W-:-:S12]  /*1640*/  @P1 BRA `(.L_x_26011) ;  /* 0x00000000005c1947 */ /* 0x000fd80003800000 */
[-C--:B------:R-:W-:Y:S02]  /*1650*/  IABS R5, R8.reuse ;  /* 0x0000000800057213 */ /* 0x080fe40000000000 */
[----:B------:R-:W-:Y:S02]  /*1660*/  IABS R21, R8 ;  /* 0x0000000800157213 */ /* 0x000fe40000000000 */
[----:B------:R-:W0:Y:S01]  /*1670*/  I2F.RP R13, R5 ;  /* 0x00000005000d7306 */ /* 0x000e220000209400 */
[----:B------:R-:W-:-:S07]  /*1680*/  IABS R20, R2 ;  /* 0x0000000200147213 */ /* 0x000fce0000000000 */
[----:B0-----:R-:W0:Y:S02]  /*1690*/  MUFU.RCP R13, R13 ;  /* 0x0000000d000d7308 */ /* 0x001e240000001000 */
[----:B0-----:R-:W-:-:S06]  /*16a0*/  IADD3 R14, R13, 0xffffffe, RZ ;  /* 0x0ffffffe0d0e7810 */ /* 0x001fcc0007ffe0ff */
[----:B------:R0:W1:Y:S02]  /*16b0*/  F2I.FTZ.U32.TRUNC.NTZ R15, R14 ;  /* 0x0000000e000f7305 */ /* 0x000064000021f000 */
[----:B0-----:R-:W-:Y:S02]  /*16c0*/  IMAD.MOV.U32 R14, RZ, RZ, RZ ;  /* 0x000000ffff0e7224 */ /* 0x001fe400078e00ff */
[----:B-1----:R-:W-:-:S04]  /*16d0*/  IMAD.MOV R18, RZ, RZ, -R15 ;  /* 0x000000ffff127224 */ /* 0x002fc800078e0a0f */
[----:B------:R-:W-:Y:S02]  /*16e0*/  IMAD R19, R18, R5, RZ ;  /* 0x0000000512137224 */ /* 0x000fe400078e02ff */
[----:B------:R-:W-:Y:S02]  /*16f0*/  IMAD.MOV R18, RZ, RZ, -R21 ;  /* 0x000000ffff127224 */ /* 0x000fe400078e0a15 */
        /* <DEDUP_REMOVED lines=12> */
.L_x_26011:
[----:B------:R-:W-:Y:S05]  /*17c0*/  BSYNC B0 ;  /* 0x0000000000007941 */ /* 0x000fea0003800000 */
.L_x_26010:
[----:B------:R-:W-:Y:S04]  /*17d0*/  BSSY B0, `(.L_x_26012) ;  /* 0x0000019000007945 */ /* 0x000fe80003800000 */
[----:B------:R-:W-:Y:S05]  /*17e0*/  @P2 BRA `(.L_x_26013) ;  /* 0x00000000005c2947 */ /* 0x000fea0003800000 */
[-C--:B------:R-:W-:Y:S02]  /*17f0*/  IABS R8, R0.reuse ;  /* 0x0000000000087213 */ /* 0x080fe40000000000 */
        /* <DEDUP_REMOVED lines=22> */
.L_x_26013:
[----:B------:R-:W-:Y:S05]  /*1960*/  BSYNC B0 ;  /* 0x0000000000007941 */ /* 0x000fea0003800000 */
.L_x_26012:
[----:B------:R-:W-:Y:S04]  /*1970*/  BSSY B0, `(.L_x_26014) ;  /* 0x0000019000007945 */ /* 0x000fe80003800000 */
        /* <DEDUP_REMOVED lines=24> */
.L_x_26015:
[----:B------:R-:W-:Y:S05]  /*1b00*/  BSYNC B0 ;  /* 0x0000000000007941 */ /* 0x000fea0003800000 */
.L_x_26014:
        /* <DEDUP_REMOVED lines=8> */
[----:B0-----:R-:W-:-:S06]  /*1b90*/  VIADD R14, R13, 0xffffffe ;  /* 0x0ffffffe0d0e7836 */ /* 0x001fcc0000000000 */
        /* <DEDUP_REMOVED lines=16> */
.L_x_26017:
[----:B------:R-:W-:Y:S05]  /*1ca0*/  BSYNC B0 ;  /* 0x0000000000007941 */ /* 0x000fea0003800000 */
.L_x_26016:
[----:B------:R-:W-:Y:S04]  /*1cb0*/  BSSY B0, `(.L_x_26018) ;  /* 0x0000019000007945 */ /* 0x000fe80003800000 */
[----:B------:R-:W-:Y:S05]  /*1cc0*/  @P5 BRA `(.L_x_26019) ;  /* 0x00000000005c5947 */ /* 0x000fea0003800000 */
[-C--:B------:R-:W-:Y:S02]  /*1cd0*/  IABS R14, R16.reuse ;  /* 0x00000010000e7213 */ /* 0x080fe40000000000 */
        /* <DEDUP_REMOVED lines=22> */
.L_x_26019:
[----:B------:R-:W-:Y:S05]  /*1e40*/  BSYNC B0 ;  /* 0x0000000000007941 */ /* 0x000fea0003800000 */
.L_x_26018:
        /* <DEDUP_REMOVED lines=25> */
.L_x_26021:
[----:B------:R-:W-:Y:S05]  /*1fe0*/  BSYNC B0 ;  /* 0x0000000000007941 */ /* 0x000fea0003800000 */
.L_x_26020:
        /* <DEDUP_REMOVED lines=16> */
[----:B------:R-:W-:-:S03]  /*20f0*/  IADD3 R9, R9, 0x80, RZ ;  /* 0x0000008009097810 */ /* 0x000fc60007ffe0ff */
[----:B------:R-:W-:-:S05]  /*2100*/  IADD3 R6, P0, R6, UR6, RZ ;  /* 0x0000000606067c10 */ /* 0x000fca000ff1e0ff */
[----:B------:R-:W-:-:S05]  /*2110*/  IMAD.X R7, RZ, RZ, UR7, P0 ;  /* 0x00000007ff077e24 */ /* 0x000fca00080e06ff */
[----:B------:R0:W-:Y:S03]  /*2120*/  STG.E.U8 desc[UR8][R6.64], R5 ;  /* 0x0000000506007986 */ /* 0x0001e6000c101108 */
.L_x_26024:
[----:B------:R-:W-:-:S13]  /*2130*/  ISETP.GE.AND P0, PT, R9, R10, PT ;  /* 0x0000000a0900720c */ /* 0x000fda0003f06270 */
[----:B------:R-:W-:Y:S05]  /*2140*/  @P0 BRA `(.L_x_26026) ;  /* 0x0000000000380947 */ /* 0x000fea0003800000 */
[C---:B------:R-:W-:Y:S01]  /*2150*/  VIADD R4, R9.reuse, UR4 ;  /* 0x0000000409047c36 */ /* 0x040fe20008000000 */
[----:B------:R-:W-:Y:S01]  /*2160*/  ULDC.64 UR6, c[0x0][0x218] ;  /* 0x0000860000067ab9 */ /* 0x000fe20000000a00 */
[----:B------:R-:W-:-:S03]  /*2170*/  VIADD R9, R9, 0x80 ;  /* 0x0000008009097836 */ /* 0x000fc60000000000 */
[----:B------:R-:W-:-:S05]  /*2180*/  IADD3 R4, P0, R4, UR6, RZ ;  /* 0x0000000604047c10 */ /* 0x000fca000ff1e0ff */
[----:B0-----:R-:W-:-:S05]  /*2190*/  IMAD.X R5, RZ, RZ, UR7, P0 ;  /* 0x00000007ff057e24 */ /* 0x001fca00080e06ff */
[----:B------:R1:W-:Y:S03]  /*21a0*/  STG.E.U8 desc[UR8][R4.64], R8 ;  /* 0x0000000804007986 */ /* 0x0003e6000c101108 */
.L_x_26025:
        /* <DEDUP_REMOVED lines=8> */
.L_x_26026:
[----:B------:R-:W-:-:S13]  /*2230*/  ISETP.GE.AND P0, PT, R9, R10, PT ;  /* 0x0000000a0900720c */ /* 0x000fda0003f06270 */
[----:B------:R-:W-:Y:S05]  /*2240*/  @P0 BREAK B1 ;  /* 0x0000000000010942 */ /* 0x000fea0003800000 */
[----:B------:R-:W-:Y:S05]  /*2250*/  @P0 BRA `(.L_x_26028) ;  /* 0x0000000000380947 */ /* 0x000fea0003800000 */
[C---:B-1----:R-:W-:Y:S01]  /*2260*/  VIADD R4, R9.reuse, UR4 ;  /* 0x0000000409047c36 */ /* 0x042fe20008000000 */
[----:B------:R-:W-:Y:S01]  /*2270*/  ULDC.64 UR6, c[0x0][0x218] ;  /* 0x0000860000067ab9 */ /* 0x000fe20000000a00 */
[----:B------:R-:W-:-:S03]  /*2280*/  VIADD R9, R9, 0x80 ;  /* 0x0000008009097836 */ /* 0x000fc60000000000 */
[----:B------:R-:W-:-:S04]  /*2290*/  IADD3 R4, P0, R4, UR6, RZ ;  /* 0x0000000604047c10 */ /* 0x000fc8000ff1e0ff */
[----:B0-----:R-:W-:-:S05]  /*22a0*/  IADD3.X R5, RZ, UR7, RZ, P0, !PT ;  /* 0x00000007ff057c10 */ /* 0x001fca00087fe4ff */
[----:B------:R2:W-:Y:S04]  /*22b0*/  STG.E.U8 desc[UR8][R4.64], R11 ;  /* 0x0000000b04007986 */ /* 0x0005e8000c101108 */
.L_x_26027:
[----:B------:R-:W-:Y:S05]  /*22c0*/  BSYNC B1 ;  /* 0x0000000000017941 */ /* 0x000fea0003800000 */
.L_x_26023:
[----:B------:R-:W-:-:S13]  /*22d0*/  ISETP.GE.AND P0, PT, R9, R10, PT ;  /* 0x0000000a0900720c */ /* 0x000fda0003f06270 */
[----:B0-----:R-:W0:Y:S01]  /*22e0*/  @!P0 LDC.64 R6, c[0x0][0x218] ;  /* 0x00008600ff068b82 */ /* 0x001e220000000a00 */
[C---:B-12---:R-:W-:Y:S01]  /*22f0*/  @!P0 VIADD R5, R9.reuse, UR4 ;  /* 0x0000000409058c36 */ /* 0x046fe20008000000 */
[----:B------:R-:W-:-:S04]  /*2300*/  @!P0 IADD3 R9, R9, 0x80, RZ ;  /* 0x0000008009098810 */ /* 0x000fc80007ffe0ff */
[----:B0-----:R-:W-:-:S05]  /*2310*/  @!P0 IADD3 R4, P1, R5, R6, RZ ;  /* 0x0000000605048210 */ /* 0x001fca0007f3e0ff */
[----:B------:R-:W-:-:S05]  /*2320*/  @!P0 IMAD.X R5, RZ, RZ, R7, P1 ;  /* 0x000000ffff058224 */ /* 0x000fca00008e0607 */
[----:B------:R2:W-:Y:S03]  /*2330*/  @!P0 STG.E.U8 desc[UR8][R4.64], R14 ;  /* 0x0000000e04008986 */ /* 0x0005e6000c101108 */
.L_x_26028:
[----:B------:R-:W-:Y:S05]  /*2340*/  BSYNC B0 ;  /* 0x0000000000007941 */ /* 0x000fea0003800000 */
.L_x_26022:
[----:B------:R-:W-:Y:S05]  /*2350*/  WARPSYNC.ALL ;  /* 0x0000000000007948 */ /* 0x000fea0003800000 */
[----:B------:R-:W-:-:S13]  /*2360*/  ISETP.GE.AND P0, PT, R9, R10, PT ;  /* 0x0000000a0900720c */ /* 0x000fda0003f06270 */
[----:B------:R-:W-:Y:S05]  /*2370*/  @P0 EXIT ;  /* 0x000000000000094d */ /* 0x000fea0003800000 */
[----:B-12---:R-:W-:Y:S01]  /*2380*/  VIADD R4, R9, UR4 ;  /* 0x0000000409047c36 */ /* 0x006fe20008000000 */
[----:B------:R-:W-:-:S04]  /*2390*/  ULDC.64 UR6, c[0x0][0x218] ;  /* 0x0000860000067ab9 */ /* 0x000fc80000000a00 */
[----:B------:R-:W-:-:S05]  /*23a0*/  IADD3 R4, P0, R4, UR6, RZ ;  /* 0x0000000604047c10 */ /* 0x000fca000ff1e0ff */
[----:B0-----:R-:W-:-:S05]  /*23b0*/  IMAD.X R5, RZ, RZ, UR7, P0 ;  /* 0x00000007ff057e24 */ /* 0x001fca00080e06ff */
[----:B------:R-:W-:Y:S01]  /*23c0*/  STG.E.U8 desc[UR8][R4.64], R2 ;  /* 0x0000000204007986 */ /* 0x000fe2000c101108 */
[----:B------:R-:W-:Y:S05]  /*23d0*/  EXIT ;  /* 0x000000000000794d */ /* 0x000fea0003800000 */
.L_x_26029:
        /* <DEDUP_REMOVED lines=10> */
.L_x_57462:


//--------------------- .text._ZN2at6native29vectorized_elementwise_kernelILi4ENS0_13AUnaryFunctorIaaaZZZNS0_16fmod_kernel_cudaERNS_18TensorIteratorBaseEENKUlvE_clEvENKUlvE0_clEvEUlaaE_EESt5arrayIPcLm2EEEEviT0_T1_ --------------------------
	.section	.text._ZN2at6native29vectorized_elementwise_kernelILi4ENS0_13AUnaryFunctorIaaaZZZNS0_16fmod_kernel_cudaERNS_18TensorIteratorBaseEENKUlvE_clEvENKUlvE0_clEvEUlaaE_EESt5arrayIPcLm2EEEEviT0_T1_,"ax",@progbits
	.align	128
        .global         _ZN2at6native29vectorized_elementwise_kernelILi4ENS0_13AUnaryFunctorIaaaZZZNS0_16fmod_kernel_cudaERNS_18TensorIteratorBaseEENKUlvE_clEvENKUlvE0_clEvEUlaaE_EESt5arrayIPcLm2EEEEviT0_T1_
        .type           _ZN2at6native29vectorized_elementwise_kernelILi4ENS0_13AUnaryFunctorIaaaZZZNS0_16fmod_kernel_cudaERNS_18TensorIteratorBaseEENKUlvE_clEvENKUlvE0_clEvEUlaaE_EESt5arrayIPcLm2EEEEviT0_T1_,@function
        .size           _ZN2at6native29vectorized_elementwise_kernelILi4ENS0_13AUnaryFunctorIaaaZZZNS0_16fmod_kernel_cudaERNS_18TensorIteratorBaseEENKUlvE_clEvENKUlvE0_clEvEUlaaE_EESt5arrayIPcLm2EEEEviT0_T1_,(.L_x_57463 - _ZN2at6native29vectorized_elementwise_kernelILi4ENS0_13AUnaryFunctorIaaaZZZNS0_16fmod_kernel_cudaERNS_18TensorIteratorBaseEENKUlvE_clEvENKUlvE0_clEvEUlaaE_EESt5arrayIPcLm2EEEEviT0_T1_)
        .other          _ZN2at6native29vectorized_elementwise_kernelILi4ENS0_13AUnaryFunctorIaaaZZZNS0_16fmod_kernel_cudaERNS_18TensorIteratorBaseEENKUlvE_clEvENKUlvE0_clEvEUlaaE_EESt5arrayIPcLm2EEEEviT0_T1_,@"STO_CUDA_ENTRY STV_DEFAULT"
_ZN2at6native29vectorized_elementwise_kernelILi4ENS0_13AUnaryFunctorIaaaZZZNS0_16fmod_kernel_cudaERNS_18TensorIteratorBaseEENKUlvE_clEvENKUlvE0_clEvEUlaaE_EESt5arrayIPcLm2EEEEviT0_T1_:
.text._ZN2at6native29vectorized_elementwise_kernelILi4ENS0_13AUnaryFunctorIaaaZZZNS0_16fmod_kernel_cudaERNS_18TensorIteratorBaseEENKUlvE_clEvENKUlvE0_clEvEUlaaE_EESt5arrayIPcLm2EEEEviT0_T1_:
        /* <DEDUP_REMOVED lines=17> */
[----:B------:R-:W2:Y:S04]  /*0110*/  LDG.E R10, desc[UR8][R2.64] ;  /* 0x00000008020a7981 */ /* 0x000ea8000c1e1900 */
[----:B------:R-:W3:Y:S01]  /*0120*/  LDG.E R11, desc[UR8][R2.64+0x200] ;  /* 0x00020008020b7981 */ /* 0x000ee2000c1e1900 */
[----:B------:R-:W-:-:S04]  /*0130*/  UIADD3 UR5, UP0, UR4, UR6, URZ ;  /* 0x0000000604057290 */ /* 0x000fc8000ff1e03f */
[----:B------:R-:W-:Y:S01]  /*0140*/  UIADD3.X UR6, URZ, UR7, URZ, UP0, !UPT ;  /* 0x000000073f067290 */ /* 0x000fe200087fe43f */
[C---:B--2---:R-:W-:Y:S02]  /*0150*/  PRMT R12, R10.reuse, 0x8880, RZ ;  /* 0x000088800a0c7816 */ /* 0x044fe400000000ff */
[C---:B------:R-:W-:Y:S02]  /*0160*/  PRMT R13, R10.reuse, 0x9991, RZ ;  /* 0x000099910a0d7816 */ /* 0x040fe400000000ff */
[----:B------:R-:W-:Y:S02]  /*0170*/  IABS R14, R12 ;  /* 0x0000000c000e7213 */ /* 0x000fe40000000000 */
[----:B------:R-:W-:Y:S02]  /*0180*/  IABS R16, R13 ;  /* 0x0000000d00107213 */ /* 0x000fe40000000000 */
[----:B------:R-:W0:Y:S01]  /*0190*/  I2F.RP R25, R14 ;  /* 0x0000000e00197306 */ /* 0x000e220000209400 */
[----:B------:R-:W-:-:S02]  /*01a0*/  PRMT R15, R10, 0xaaa2, RZ ;  /* 0x0000aaa20a0f7816 */ /* 0x000fc400000000ff */
[----:B------:R-:W-:Y:S02]  /*01b0*/  PRMT R17, R10, 0xbbb3, RZ ;  /* 0x0000bbb30a117816 */ /* 0x000fe400000000ff */
[----:B------:R-:W-:Y:S02]  /*01c0*/  IABS R18, R15 ;  /* 0x0000000f00127213 */ /* 0x000fe40000000000 */
[----:B------:R-:W-:Y:S01]  /*01d0*/  IABS R20, R17 ;  /* 0x0000001100147213 */ /* 0x000fe20000000000 */
[----:B------:R-:W1:Y:S01]  /*01e0*/  I2F.RP R8, R16 ;  /* 0x0000001000087306 */ /* 0x000e620000209400 */
[C---:B---3--:R-:W-:Y:S02]  /*01f0*/  PRMT R19, R11.reuse, 0x8880, RZ ;  /* 0x000088800b137816 */ /* 0x048fe400000000ff */
[----:B------:R-:W-:Y:S02]  /*0200*/  PRMT R22, R11, 0x9991, RZ ;  /* 0x000099910b167816 */ /* 0x000fe400000000ff */
[----:B------:R-:W-:-:S02]  /*0210*/  IABS R21, R19 ;  /* 0x0000001300157213 */ /* 0x000fc40000000000 */
[----:B------:R-:W-:Y:S01]  /*0220*/  IABS R23, R22 ;  /* 0x0000001600177213 */ /* 0x000fe20000000000 */
[----:B------:R-:W-:Y:S08]  /*0230*/  I2F.RP R26, R18 ;  /* 0x00000012001a7306 */ /* 0x000ff00000209400 */
[----:B0-----:R-:W0:Y:S08]  /*0240*/  MUFU.RCP R25, R25 ;  /* 0x0000001900197308 */ /* 0x001e300000001000 */
[----:B-1----:R-:W1:Y:S08]  /*0250*/  MUFU.RCP R8, R8 ;  /* 0x0000000800087308 */ /* 0x002e700000001000 */
[----:B------:R-:W-:Y:S01]  /*0260*/  I2F.RP R27, R20 ;  /* 0x00000014001b7306 */ /* 0x000fe20000209400 */
[----:B0-----:R-:W-:-:S07]  /*0270*/  VIADD R7, R25, 0xffffffe ;  /* 0x0ffffffe19077836 */ /* 0x001fce0000000000 */
[----:B------:R-:W-:Y:S01]  /*0280*/  I2F.RP R9, R21 ;  /* 0x0000001500097306 */ /* 0x000fe20000209400 */
[----:B-1----:R-:W-:-:S07]  /*0290*/  VIADD R3, R8, 0xffffffe ;  /* 0x0ffffffe08037836 */ /* 0x002fce0000000000 */
[----:B------:R-:W0:Y:S08]  /*02a0*/  MUFU.RCP R5, R26 ;  /* 0x0000001a00057308 */ /* 0x000e300000001000 */
[----:B------:R-:W-:Y:S08]  /*02b0*/  I2F.RP R4, R23 ;  /* 0x0000001700047306 */ /* 0x000ff00000209400 */
[----:B------:R-:W1:Y:S01]  /*02c0*/  F2I.FTZ.U32.TRUNC.NTZ R7, R7 ;  /* 0x0000000700077305 */ /* 0x000e62000021f000 */
[----:B0-----:R-:W-:-:S07]  /*02d0*/  IADD3 R5, R5, 0xffffffe, RZ ;  /* 0x0ffffffe05057810 */ /* 0x001fce0007ffe0ff */
[----:B------:R-:W0:Y:S01]  /*02e0*/  MUFU.RCP R6, R27 ;  /* 0x0000001b00067308 */ /* 0x000e220000001000 */
[----:B-1----:R-:W-:-:S07]  /*02f0*/  IMAD.MOV R25, RZ, RZ, -R7 ;  /* 0x000000ffff197224 */ /* 0x002fce00078e0a07 */
[----:B------:R-:W1:Y:S01]  /*0300*/  MUFU.RCP R2, R9 ;  /* 0x0000000900027308 */ /* 0x000e620000001000 */
[----:B------:R-:W-:-:S07]  /*0310*/  IMAD R25, R25, R14, RZ ;  /* 0x0000000e19197224 */ /* 0x000fce00078e02ff */
[----:B------:R-:W2:Y:S01]  /*0320*/  F2I.FTZ.U32.TRUNC.NTZ R3, R3 ;  /* 0x0000000300037305 */ /* 0x000ea2000021f000 */
[----:B0-----:R-:W-:Y:S02]  /*0330*/  VIADD R28, R6, 0xffffffe ;  /* 0x0ffffffe061c7836 */ /* 0x001fe40000000000 */
[----:B------:R-:W-:-:S04]  /*0340*/  IMAD.MOV.U32 R6, RZ, RZ, RZ ;  /* 0x000000ffff067224 */ /* 0x000fc800078e00ff */
[----:B------:R-:W-:Y:S01]  /*0350*/  IMAD.HI.U32 R25, R7, R25, R6 ;  /* 0x0000001907197227 */ /* 0x000fe200078e0006 */
[----:B------:R-:W0:Y:S01]  /*0360*/  F2I.FTZ.U32.TRUNC.NTZ R5, R5 ;  /* 0x0000000500057305 */ /* 0x000e22000021f000 */
[----:B-1----:R-:W-:Y:S02]  /*0370*/  IADD3 R9, R2, 0xffffffe, RZ ;  /* 0x0ffffffe02097810 */ /* 0x002fe40007ffe0ff */
[----:B------:R-:W-:Y:S02]  /*0380*/  IMAD.MOV.U32 R2, RZ, RZ, RZ ;  /* 0x000000ffff027224 */ /* 0x000fe400078e00ff */
[----:B--2---:R-:W-:-:S03]  /*0390*/  IMAD.MOV R27, RZ, RZ, -R3 ;  /* 0x000000ffff1b7224 */ /* 0x004fc600078e0a03 */
[----:B------:R1:W2:Y:S01]  /*03a0*/  MUFU.RCP R8, R4 ;  /* 0x0000000400087308 */ /* 0x0002a20000001000 */
[----:B------:R-:W-:Y:S02]  /*03b0*/  IMAD R27, R27, R16, RZ ;  /* 0x000000101b1b7224 */ /* 0x000fe400078e02ff */
[----:B0-----:R-:W-:-:S05]  /*03c0*/  IMAD.MOV R29, RZ, RZ, -R5 ;  /* 0x000000ffff1d7224 */ /* 0x001fca00078e0a05 */
[----:B------:R-:W0:Y:S01]  /*03d0*/  F2I.FTZ.U32.TRUNC.NTZ R7, R28 ;  /* 0x0000001c00077305 */ /* 0x000e22000021f000 */
[----:B------:R-:W-:-:S04]  /*03e0*/  IMAD.HI.U32 R26, R3, R27, R2 ;  /* 0x0000001b031a7227 */ /* 0x000fc800078e0002 */
[----:B------:R-:W-:Y:S02]  /*03f0*/  IMAD R29, R29, R18, RZ ;  /* 0x000000121d1d7224 */ /* 0x000fe400078e02ff */
[----:B-1----:R-:W-:Y:S01]  /*0400*/  IMAD.MOV.U32 R4, RZ, RZ, RZ ;  /* 0x000000ffff047224 */ /* 0x002fe200078e00ff */
[----:B------:R-:W1:Y:S01]  /*0410*/  F2I.FTZ.U32.TRUNC.NTZ R9, R9 ;  /* 0x0000000900097305 */ /* 0x000e62000021f000 */
[----:B--2---:R-:W-:Y:S02]  /*0420*/  VIADD R2, R8, 0xffffffe ;  /* 0x0ffffffe08027836 */ /* 0x004fe40000000000 */
[----:B------:R-:W-:Y:S01]  /*0430*/  IMAD.HI.U32 R4, R5, R29, R4 ;  /* 0x0000001d05047227 */ /* 0x000fe200078e0004 */
[----:B0-----:R-:W-:-:S04]  /*0440*/  IADD3 R5, RZ, -R7, RZ ;  /* 0x80000007ff057210 */ /* 0x001fc80007ffe0ff */
[----:B------:R-:W0:Y:S01]  /*0450*/  F2I.FTZ.U32.TRUNC.NTZ R3, R2 ;  /* 0x0000000200037305 */ /* 0x000e22000021f000 */
[----:B------:R-:W-:Y:S02]  /*0460*/  IMAD R5, R5, R20, RZ ;  /* 0x0000001405057224 */ /* 0x000fe400078e02ff */
[----:B-1----:R-:W-:Y:S02]  /*0470*/  IMAD.MOV R8, RZ, RZ, -R9 ;  /* 0x000000ffff087224 */ /* 0x002fe400078e0a09 */
[----:B------:R-:W-:Y:S01]  /*0480*/  IMAD.HI.U32 R6, R7, R5, R6 ;  /* 0x0000000507067227 */ /* 0x000fe200078e0006 */
[----:B------:R-:W-:-:S03]  /*0490*/  PRMT R7, R24, 0x8880, RZ ;  /* 0x0000888018077816 */ /* 0x000fc600000000ff */
[----:B------:R-:W-:Y:S01]  /*04a0*/  IMAD R5, R8, R21, RZ ;  /* 0x0000001508057224 */ /* 0x000fe200078e02ff */
[----:B------:R-:W-:Y:S01]  /*04b0*/  ISETP.GE.AND P2, PT, R7, RZ, PT ;  /* 0x000000ff0700720c */ /* 0x000fe20003f46270 */
[----:B------:R-:W-:Y:S02]  /*04c0*/  IMAD.MOV.U32 R8, RZ, RZ, RZ ;  /* 0x000000ffff087224 */ /* 0x000fe400078e00ff */
[----:B0-----:R-:W-:Y:S02]  /*04d0*/  IMAD.MOV R2, RZ, RZ, -R3 ;  /* 0x000000ffff027224 */ /* 0x001fe400078e0a03 */
[----:B------:R-:W-:Y:S01]  /*04e0*/  IMAD.HI.U32 R8, R9, R5, R8 ;  /* 0x0000000509087227 */ /* 0x000fe200078e0008 */
[----:B------:R-:W-:-:S03]  /*04f0*/  IABS R9, R7 ;  /* 0x0000000700097213 */ /* 0x000fc60000000000 */
[----:B------:R-:W-:Y:S02]  /*0500*/  IMAD R5, R2, R23, RZ ;  /* 0x0000001702057224 */ /* 0x000fe400078e02ff */
[----:B------:R-:W-:Y:S02]  /*0510*/  IMAD.MOV.U32 R2, RZ, RZ, RZ ;  /* 0x000000ffff027224 */ /* 0x000fe400078e00ff */
[----:B------:R-:W-:-:S04]  /*0520*/  IMAD.HI.U32 R26, R26, R9, RZ ;  /* 0x000000091a1a7227 */ /* 0x000fc800078e00ff */
[----:B------:R-:W-:Y:S01]  /*0530*/  IMAD.HI.U32 R5, R3, R5, R2 ;  /* 0x0000000503057227 */ /* 0x000fe200078e0002 */
[----:B------:R-:W-:Y:S02]  /*0540*/  PRMT R3, R11, 0xaaa2, RZ ;  /* 0x0000aaa20b037816 */ /* 0x000fe400000000ff */
[----:B------:R-:W-:Y:S01]  /*0550*/  IABS R2, R12 ;  /* 0x0000000c00027213 */ /* 0x000fe20000000000 */
[----:B------:R-:W-:Y:S01]  /*0560*/  IMAD.HI.U32 R4, R4, R9, RZ ;  /* 0x0000000904047227 */ /* 0x000fe200078e00ff */
[----:B------:R-:W-:-:S03]  /*0570*/  MOV R7, R3 ;  /* 0x0000000300077202 */ /* 0x000fc60000000f00 */
[----:B------:R-:W-:Y:S01]  /*0580*/  IMAD.MOV R3, RZ, RZ, -R2 ;  /* 0x000000ffff037224 */ /* 0x000fe200078e0a02 */
[----:B------:R-:W-:Y:S01]  /*0590*/  IABS R24, R7 ;  /* 0x0000000700187213 */ /* 0x000fe20000000000 */
[----:B------:R-:W-:-:S03]  /*05a0*/  IMAD.HI.U32 R2, R25, R9, RZ ;  /* 0x0000000919027227 */ /* 0x000fc600078e00ff */
[----:B------:R-:W0:Y:S01]  /*05b0*/  I2F.RP R28, R24 ;  /* 0x00000018001c7306 */ /* 0x000e220000209400 */
[----:B------:R-:W-:Y:S01]  /*05c0*/  IMAD R25, R2, R3, R9 ;  /* 0x0000000302197224 */ /* 0x000fe200078e0209 */
[----:B------:R-:W-:Y:S01]  /*05d0*/  IABS R2, R13 ;  /* 0x0000000d00027213 */ /* 0x000fe20000000000 */
[----:B------:R-:W-:-:S03]  /*05e0*/  IMAD.HI.U32 R6, R6, R9, RZ ;  /* 0x0000000906067227 */ /* 0x000fc600078e00ff */
[----:B------:R-:W-:Y:S01]  /*05f0*/  ISETP.GT.U32.AND P0, PT, R14, R25, PT ;  /* 0x000000190e00720c */ /* 0x000fe20003f04070 */
[----:B------:R-:W-:Y:S01]  /*0600*/  IMAD.MOV R27, RZ, RZ, -R2 ;  /* 0x000000ffff1b7224 */ /* 0x000fe200078e0a02 */
[----:B------:R-:W-:Y:S01]  /*0610*/  IABS R2, R15 ;  /* 0x0000000f00027213 */ /* 0x000fe20000000000 */
[----:B------:R-:W-:-:S04]  /*0620*/  IMAD.HI.U32 R8, R8, R9, RZ ;  /* 0x0000000908087227 */ /* 0x000fc800078e00ff */
[----:B------:R-:W-:Y:S01]  /*0630*/  IMAD R27, R26, R27, R9 ;  /* 0x0000001b1a1b7224 */ /* 0x000fe200078e0209 */
[----:B0-----:R-:W0:Y:S01]  /*0640*/  MUFU.RCP R28, R28 ;  /* 0x0000001c001c7308 */ /* 0x001e220000001000 */
[----:B------:R-:W-:-:S03]  /*0650*/  IMAD.MOV R29, RZ, RZ, -R2 ;  /* 0x000000ffff1d7224 */ /* 0x000fc600078e0a02 */
[----:B------:R-:W-:Y:S02]  /*0660*/  ISETP.GT.U32.AND P1, PT, R16, R27, PT ;  /* 0x0000001b1000720c */ /* 0x000fe40003f24070 */
[----:B------:R-:W-:Y:S01]  /*0670*/  @!P0 IADD3 R25, R25, -R14, RZ ;  /* 0x8000000e19198210 */ /* 0x000fe20007ffe0ff */
[----:B------:R-:W-:Y:S01]  /*0680*/  IMAD R29, R4, R29, R9 ;  /* 0x0000001d041d7224 */ /* 0x000fe200078e0209 */
[----:B------:R-:W-:Y:S02]  /*0690*/  IABS R4, R17 ;  /* 0x0000001100047213 */ /* 0x000fe40000000000 */
[----:B------:R-:W-:-:S03]  /*06a0*/  ISETP.GT.U32.AND P0, PT, R14, R25, PT ;  /* 0x000000190e00720c */ /* 0x000fc60003f04070 */
[----:B------:R-:W-:-:S04]  /*06b0*/  IMAD.MOV R4, RZ, RZ, -R4 ;  /* 0x000000ffff047224 */ /* 0x000fc800078e0a04 */
[----:B------:R-:W-:Y:S02]  /*06c0*/  @!P1 IMAD.IADD R27, R27, 0x1, -R16 ;  /* 0x000000011b1b9824 */ /* 0x000fe400078e0a10 */
[----:B0-----:R-:W-:Y:S02]  /*06d0*/  VIADD R2, R28, 0xffffffe ;  /* 0x0ffffffe1c027836 */ /* 0x001fe40000000000 */
[----:B------:R-:W-:Y:S01]  /*06e0*/  IMAD R4, R6, R4, R9 ;  /* 0x0000000406047224 */ /* 0x000fe200078e0209 */
[----:B------:R-:W-:Y:S01]  /*06f0*/  ISETP.GT.U32.AND P1, PT, R16, R27, PT ;  /* 0x0000001b1000720c */ /* 0x000fe20003f24070 */
[----:B------:R-:W-:Y:S01]  /*0700*/  @!P0 IMAD.IADD R25, R25, 0x1, -R14 ;  /* 0x0000000119198824 */ /* 0x000fe200078e0a0e */
[----:B------:R-:W-:Y:S01]  /*0710*/  PRMT R14, R11, 0xbbb3, RZ ;  /* 0x0000bbb30b0e7816 */ /* 0x000fe200000000ff */
[----:B------:R0:W1:Y:S01]  /*0720*/  F2I.FTZ.U32.TRUNC.NTZ R3, R2 ;  /* 0x0000000200037305 */ /* 0x000062000021f000 */
[----:B------:R-:W-:Y:S01]  /*0730*/  ISETP.GT.U32.AND P3, PT, R20, R4, PT ;  /* 0x000000041400720c */ /* 0x000fe20003f64070 */
[----:B------:R-:W-:Y:S01]  /*0740*/  @!P2 IMAD.MOV R25, RZ, RZ, -R25 ;  /* 0x000000ffff19a224 */ /* 0x000fe200078e0a19 */
[----:B0-----:R-:W-:-:S07]  /*0750*/  PRMT R2, R10, 0x7770, RZ ;  /* 0x000077700a027816 */ /* 0x001fce00000000ff */
[----:B------:R-:W-:Y:S02]  /*0760*/  @!P1 IADD3 R27, R27, -R16, RZ ;  /* 0x800000101b1b9210 */ /* 0x000fe40007ffe0ff */
[----:B------:R-:W-:Y:S02]  /*0770*/  IABS R16, R14 ;  /* 0x0000000e00107213 */ /* 0x000fe40000000000 */
[----:B------:R-:W-:Y:S01]  /*0780*/  @!P3 IMAD.IADD R4, R4, 0x1, -R20 ;  /* 0x000000010404b824 */ /* 0x000fe200078e0a14 */
[----:B------:R-:W-:Y:S01]  /*0790*/  ISETP.GT.U32.AND P1, PT, R18, R29, PT ;  /* 0x0000001d1200720c */ /* 0x000fe20003f24070 */
[----:B-1----:R-:W-:Y:S01]  /*07a0*/  IMAD.MOV R6, RZ, RZ, -R3 ;  /* 0x000000ffff067224 */ /* 0x002fe200078e0a03 */
[----:B------:R-:W0:Y:S01]  /*07b0*/  I2F.RP R26, R16 ;  /* 0x00000010001a7306 */ /* 0x000e220000209400 */
[----:B------:R-:W-:Y:S01]  /*07c0*/  ISETP.NE.AND P0, PT, R2, RZ, PT ;  /* 0x000000ff0200720c */ /* 0x000fe20003f05270 */
[----:B------:R-:W-:Y:S01]  /*07d0*/  IMAD.MOV.U32 R2, RZ, RZ, RZ ;  /* 0x000000ffff027224 */ /* 0x000fe200078e00ff */
[----:B------:R-:W-:Y:S01]  /*07e0*/  ISETP.GT.U32.AND P3, PT, R20, R4, PT ;  /* 0x000000041400720c */ /* 0x000fe20003f64070 */
[----:B------:R-:W-:Y:S01]  /*07f0*/  IMAD R6, R6, R24, RZ ;  /* 0x0000001806067224 */ /* 0x000fe200078e02ff */
[----:B------:R-:W-:-:S03]  /*0800*/  @!P2 IADD3 R27, -R27, RZ, RZ ;  /* 0x000000ff1b1ba210 */ /* 0x000fc60007ffe1ff */
[----:B------:R-:W-:Y:S01]  /*0810*/  IMAD.HI.U32 R6, R3, R6, R2 ;  /* 0x0000000603067227 */ /* 0x000fe200078e0002 */
[----:B------:R-:W-:-:S03]  /*0820*/  PRMT R2, R10, 0x7771, RZ ;  /* 0x000077710a027816 */ /* 0x000fc600000000ff */
[----:B------:R-:W-:Y:S02]  /*0830*/  @!P1 IMAD.IADD R29, R29, 0x1, -R18 ;  /* 0x000000011d1d9824 */ /* 0x000fe400078e0a12 */
[----:B------:R-:W-:Y:S01]  /*0840*/  @!P0 LOP3.LUT R25, RZ, R12, RZ, 0x33, !PT ;  /* 0x0000000cff198212 */ /* 0x000fe200078e33ff */
[----:B0-----:R-:W0:Y:S01]  /*0850*/  MUFU.RCP R26, R26 ;  /* 0x0000001a001a7308 */ /* 0x001e220000001000 */
[----:B------:R-:W-:Y:S01]  /*0860*/  IMAD.HI.U32 R6, R6, R9, RZ ;  /* 0x0000000906067227 */ /* 0x000fe200078e00ff */
[----:B------:R-:W-:-:S03]  /*0870*/  ISETP.GT.U32.AND P1, PT, R18, R29, PT ;  /* 0x0000001d1200720c */ /* 0x000fc60003f24070 */
[----:B------:R-:W-:-:S10]  /*0880*/  @!P3 IMAD.IADD R4, R4, 0x1, -R20 ;  /* 0x000000010404b824 */ /* 0x000fd400078e0a14 */
[----:B------:R-:W-:Y:S01]  /*0890*/  @!P1 IADD3 R29, R29, -R18, RZ ;  /* 0x800000121d1d9210 */ /* 0x000fe20007ffe0ff */
[----:B0-----:R-:W-:Y:S01]  /*08a0*/  VIADD R3, R26, 0xffffffe ;  /* 0x0ffffffe1a037836 */ /* 0x001fe20000000000 */
[----:B------:R-:W-:Y:S02]  /*08b0*/  ISETP.NE.AND P1, PT, R2, RZ, PT ;  /* 0x000000ff0200720c */ /* 0x000fe40003f25270 */
[C---:B------:R-:W-:Y:S01]  /*08c0*/  PRMT R2, R10.reuse, 0x7772, RZ ;  /* 0x000077720a027816 */ /* 0x040fe200000000ff */
[----:B------:R-:W-:Y:S01]  /*08d0*/  @!P2 IMAD.MOV R29, RZ, RZ, -R29 ;  /* 0x000000ffff1da224 */ /* 0x000fe200078e0a1d */
[----:B------:R-:W-:Y:S01]  /*08e0*/  PRMT R10, R10, 0x7773, RZ ;  /* 0x000077730a0a7816 */ /* 0x000fe200000000ff */
[----:B------:R-:W0:Y:S01]  /*08f0*/  F2I.FTZ.U32.TRUNC.NTZ R3, R3 ;  /* 0x0000000300037305 */ /* 0x000e22000021f000 */
[----:B------:R-:W-:Y:S01]  /*0900*/  ISETP.NE.AND P0, PT, R2, RZ, PT ;  /* 0x000000ff0200720c */ /* 0x000fe20003f05270 */
[----:B------:R-:W-:-:S06]  /*0910*/  IMAD.MOV.U32 R2, RZ, RZ, RZ ;  /* 0x000000ffff027224 */ /* 0x000fcc00078e00ff */
[----:B------:R-:W-:-:S06]  /*0920*/  @!P1 LOP3.LUT R27, RZ, R13, RZ, 0x33, !PT ;  /* 0x0000000dff1b9212 */ /* 0x000fcc00078e33ff */
[----:B------:R-:W-:Y:S01]  /*0930*/  @!P0 LOP3.LUT R29, RZ, R15, RZ, 0x33, !PT ;  /* 0x0000000fff1d8212 */ /* 0x000fe200078e33ff */
[----:B0-----:R-:W-:-:S04]  /*0940*/  IMAD.MOV R12, RZ, RZ, -R3 ;  /* 0x000000ffff0c7224 */ /* 0x001fc800078e0a03 */
[----:B------:R-:W-:-:S04]  /*0950*/  IMAD R12, R12, R16, RZ ;  /* 0x000000100c0c7224 */ /* 0x000fc800078e02ff */
[----:B------:R-:W-:Y:S01]  /*0960*/  IMAD.HI.U32 R12, R3, R12, R2 ;  /* 0x0000000c030c7227 */ /* 0x000fe200078e0002 */
[----:B------:R-:W-:Y:S02]  /*0970*/  IABS R2, R19 ;  /* 0x0000001300027213 */ /* 0x000fe40000000000 */
[----:B------:R-:W-:-:S03]  /*0980*/  IABS R3, R22 ;  /* 0x0000001600037213 */ /* 0x000fc60000000000 */
[----:B------:R-:W-:Y:S02]  /*0990*/  IMAD.MOV R2, RZ, RZ, -R2 ;  /* 0x000000ffff027224 */ /* 0x000fe400078e0a02 */
[----:B------:R-:W-:Y:S02]  /*09a0*/  IMAD.MOV R3, RZ, RZ, -R3 ;  /* 0x000000ffff037224 */ /* 0x000fe400078e0a03 */
[--C-:B------:R-:W-:Y:S02]  /*09b0*/  IMAD R2, R8, R2, R9.reuse ;  /* 0x0000000208027224 */ /* 0x100fe400078e0209 */
[----:B------:R-:W-:Y:S01]  /*09c0*/  IMAD.HI.U32 R8, R5, R9, RZ ;  /* 0x0000000905087227 */ /* 0x000fe200078e00ff */
[----:B------:R-:W-:Y:S02]  /*09d0*/  IABS R5, R14 ;  /* 0x0000000e00057213 */ /* 0x000fe40000000000 */
[----:B------:R-:W-:Y:S01]  /*09e0*/  ISETP.GT.U32.AND P1, PT, R21, R2, PT ;  /* 0x000000021500720c */ /* 0x000fe20003f24070 */
[----:B------:R-:W-:Y:S01]  /*09f0*/  IMAD R8, R8, R3, R9 ;  /* 0x0000000308087224 */ /* 0x000fe200078e0209 */
[----:B------:R-:W-:Y:S01]  /*0a00*/  IABS R3, R7 ;  /* 0x0000000700037213 */ /* 0x000fe20000000000 */
[----:B------:R-:W-:-:S02]  /*0a10*/  IMAD.MOV R5, RZ, RZ, -R5 ;  /* 0x000000ffff057224 */ /* 0x000fc400078e0a05 */
[----:B------:R-:W-:Y:S01]  /*0a20*/  IMAD.HI.U32 R12, R12, R9, RZ ;  /* 0x000000090c0c7227 */ /* 0x000fe200078e00ff */
[----:B------:R-:W-:-:S03]  /*0a30*/  ISETP.GT.U32.AND P5, PT, R23, R8, PT ;  /* 0x000000081700720c */ /* 0x000fc60003fa4070 */
[----:B------:R-:W-:-:S04]  /*0a40*/  IMAD.MOV R3, RZ, RZ, -R3 ;  /* 0x000000ffff037224 */ /* 0x000fc800078e0a03 */
[--C-:B------:R-:W-:Y:S01]  /*0a50*/  IMAD R3, R6, R3, R9.reuse ;  /* 0x0000000306037224 */ /* 0x100fe200078e0209 */
[----:B------:R-:W-:Y:S01]  /*0a60*/  @!P1 IADD3 R2, R2, -R21, RZ ;  /* 0x8000001502029210 */ /* 0x000fe20007ffe0ff */
[----:B------:R-:W-:Y:S01]  /*0a70*/  IMAD R9, R12, R5, R9 ;  /* 0x000000050c097224 */ /* 0x000fe200078e0209 */
[----:B------:R-:W-:Y:S02]  /*0a80*/  ISETP.NE.AND P1, PT, R10, RZ, PT ;  /* 0x000000ff0a00720c */ /* 0x000fe40003f25270 */
[----:B------:R-:W-:Y:S01]  /*0a90*/  ISETP.GT.U32.AND P4, PT, R24, R3, PT ;  /* 0x000000031800720c */ /* 0x000fe20003f84070 */
[----:B------:R-:W-:Y:S01]  /*0aa0*/  @!P5 IMAD.IADD R8, R8, 0x1, -R23 ;  /* 0x000000010808d824 */ /* 0x000fe200078e0a17 */
[----:B------:R-:W-:Y:S02]  /*0ab0*/  ISETP.GT.U32.AND P3, PT, R16, R9, PT ;  /* 0x000000091000720c */ /* 0x000fe40003f64070 */
[----:B------:R-:W-:Y:S02]  /*0ac0*/  ISETP.GT.U32.AND P6, PT, R21, R2, PT ;  /* 0x000000021500720c */ /* 0x000fe40003fc4070 */
[----:B------:R-:W-:-:S02]  /*0ad0*/  ISETP.GT.U32.AND P5, PT, R23, R8, PT ;  /* 0x000000081700720c */ /* 0x000fc40003fa4070 */
[C---:B------:R-:W-:Y:S02]  /*0ae0*/  PRMT R5, R11.reuse, 0x7770, RZ ;  /* 0x000077700b057816 */ /* 0x040fe400000000ff */
[----:B------:R-:W-:Y:S02]  /*0af0*/  PRMT R10, R11, 0x7771, RZ ;  /* 0x000077710b0a7816 */ /* 0x000fe400000000ff */
[----:B------:R-:W-:Y:S01]  /*0b00*/  PRMT R6, R27, 0x7604, R25 ;  /* 0x000076041b067816 */ /* 0x000fe20000000019 */
[----:B------:R-:W-:Y:S01]  /*0b10*/  @!P4 IMAD.IADD R3, R3, 0x1, -R24 ;  /* 0x000000010303c824 */ /* 0x000fe200078e0a18 */
[----:B------:R-:W-:Y:S01]  /*0b20*/  ISETP.NE.AND P4, PT, R5, RZ, PT ;  /* 0x000000ff0500720c */ /* 0x000fe20003f85270 */
[----:B------:R-:W-:Y:S01]  /*0b30*/  @!P3 IMAD.IADD R9, R9, 0x1, -R16 ;  /* 0x000000010909b824 */ /* 0x000fe200078e0a10 */
[----:B------:R-:W-:Y:S02]  /*0b40*/  PRMT R5, R11, 0x7772, RZ ;  /* 0x000077720b057816 */ /* 0x000fe400000000ff */
[----:B------:R-:W-:Y:S01]  /*0b50*/  ISETP.GT.U32.AND P3, PT, R24, R3, PT ;  /* 0x000000031800720c */ /* 0x000fe20003f64070 */
[----:B------:R-:W-:Y:S01]  /*0b60*/  @!P5 IMAD.IADD R8, R8, 0x1, -R23 ;  /* 0x000000010808d824 */ /* 0x000fe200078e0a17 */
[----:B------:R-:W-:-:S02]  /*0b70*/  @!P6 IADD3 R2, R2, -R21, RZ ;  /* 0x800000150202e210 */ /* 0x000fc40007ffe0ff */
[----:B------:R-:W-:Y:S01]  /*0b80*/  ISETP.NE.AND P6, PT, R10, RZ, PT ;  /* 0x000000ff0a00720c */ /* 0x000fe20003fc5270 */
[----:B------:R-:W-:Y:S01]  /*0b90*/  @!P2 IMAD.MOV R8, RZ, RZ, -R8 ;  /* 0x000000ffff08a224 */ /* 0x000fe200078e0a08 */
[----:B------:R-:W-:Y:S02]  /*0ba0*/  ISETP.GT.U32.AND P0, PT, R16, R9, PT ;  /* 0x000000091000720c */ /* 0x000fe40003f04070 */
[----:B------:R-:W-:Y:S02]  /*0bb0*/  PRMT R11, R11, 0x7773, RZ ;  /* 0x000077730b0b7816 */ /* 0x000fe400000000ff */
[----:B------:R-:W-:Y:S01]  /*0bc0*/  ISETP.NE.AND P5, PT, R5, RZ, PT ;  /* 0x000000ff0500720c */ /* 0x000fe20003fa5270 */
[----:B------:R-:W-:Y:S01]  /*0bd0*/  IMAD.MOV.U32 R5, RZ, RZ, R4 ;  /* 0x000000ffff057224 */ /* 0x000fe200078e0004 */
[----:B------:R-:W-:Y:S01]  /*0be0*/  @!P2 IADD3 R2, -R2, RZ, RZ ;  /* 0x000000ff0202a210 */ /* 0x000fe20007ffe1ff */
[----:B------:R-:W-:Y:S01]  /*0bf0*/  @!P3 IMAD.IADD R3, R3, 0x1, -R24 ;  /* 0x000000010303b824 */ /* 0x000fe200078e0a18 */
[----:B------:R-:W-:Y:S01]  /*0c00*/  ISETP.NE.AND P3, PT, R11, RZ, PT ;  /* 0x000000ff0b00720c */ /* 0x000fe20003f65270 */
[----:B------:R-:W-:Y:S01]  /*0c10*/  @!P2 IMAD.MOV R5, RZ, RZ, -R5 ;  /* 0x000000ffff05a224 */ /* 0x000fe200078e0a05 */
[----:B------:R-:W-:Y:S01]  /*0c20*/  @!P4 LOP3.LUT R2, RZ, R19, RZ, 0x33, !PT ;  /* 0x00000013ff02c212 */ /* 0x000fe200078e33ff */
[----:B------:R-:W-:Y:S01]  /*0c30*/  IMAD.MOV.U32 R11, RZ, RZ, R3 ;  /* 0x000000ffff0b7224 */ /* 0x000fe200078e0003 */
[----:B------:R-:W-:Y:S01]  /*0c40*/  @!P6 LOP3.LUT R8, RZ, R22, RZ, 0x33, !PT ;  /* 0x00000016ff08e212 */ /* 0x000fe200078e33ff */
[----:B------:R-:W-:Y:S01]  /*0c50*/  @!P0 IMAD.IADD R9, R9, 0x1, -R16 ;  /* 0x0000000109098824 */ /* 0x000fe200078e0a10 */
[----:B------:R-:W-:Y:S01]  /*0c60*/  @!P1 LOP3.LUT R5, RZ, R17, RZ, 0x33, !PT ;  /* 0x00000011ff059212 */ /* 0x000fe200078e33ff */
[----:B------:R-:W-:Y:S01]  /*0c70*/  @!P2 IMAD.MOV R11, RZ, RZ, -R11 ;  /* 0x000000ffff0ba224 */ /* 0x000fe200078e0a0b */
[----:B------:R-:W-:Y:S01]  /*0c80*/  PRMT R4, R8, 0x7604, R2 ;  /* 0x0000760408047816 */ /* 0x000fe20000000002 */
[----:B------:R-:W-:Y:S01]  /*0c90*/  @!P2 IMAD.MOV R9, RZ, RZ, -R9 ;  /* 0x000000ffff09a224 */ /* 0x000fe200078e0a09 */
[----:B------:R-:W-:Y:S01]  /*0ca0*/  @!P5 LOP3.LUT R11, RZ, R7, RZ, 0x33, !PT ;  /* 0x00000007ff0bd212 */ /* 0x000fe200078e33ff */
[----:B------:R-:W-:Y:S01]  /*0cb0*/  IMAD.U32 R3, RZ, RZ, UR6 ;  /* 0x00000006ff037e24 */ /* 0x000fe2000f8e00ff */
[----:B------:R-:W-:-:S02]  /*0cc0*/  MOV R2, UR5 ;  /* 0x0000000500027c02 */ /* 0x000fc40008000f00 */
[----:B------:R-:W-:Y:S02]  /*0cd0*/  PRMT R6, R29, 0x7054, R6 ;  /* 0x000070541d067816 */ /* 0x000fe40000000006 */
[----:B------:R-:W-:Y:S01]  /*0ce0*/  @!P3 LOP3.LUT R9, RZ, R14, RZ, 0x33, !PT ;  /* 0x0000000eff09b212 */ /* 0x000fe200078e33ff */
[----:B------:R-:W-:Y:S01]  /*0cf0*/  IMAD.WIDE R2, R0, 0x4, R2 ;  /* 0x0000000400027825 */ /* 0x000fe200078e0202 */
[----:B------:R-:W-:Y:S02]  /*0d00*/  PRMT R4, R11, 0x7054, R4 ;  /* 0x000070540b047816 */ /* 0x000fe40000000004 */
[----:B------:R-:W-:Y:S02]  /*0d10*/  PRMT R5, R5, 0x654, R6 ;  /* 0x0000065405057816 */ /* 0x000fe40000000006 */
[----:B------:R-:W-:-:S03]  /*0d20*/  PRMT R9, R9, 0x654, R4 ;  /* 0x0000065409097816 */ /* 0x000fc60000000004 */
[----:B------:R-:W-:Y:S04]  /*0d30*/  STG.E desc[UR8][R2.64], R5 ;  /* 0x0000000502007986 */ /* 0x000fe8000c101908 */
[----:B------:R-:W-:Y:S01]  /*0d40*/  STG.E desc[UR8][R2.64+0x200], R9 ;  /* 0x0002000902007986 */ /* 0x000fe2000c101908 */
[----:B------:R-:W-:Y:S05]  /*0d50*/  EXIT ;  /* 0x000000000000794d */ /* 0x000fea0003800000 */
.L_x_26030:
[----:B------:R-:W0:Y:S01]  /*0d60*/  S2R R9, SR_TID.X ;  /* 0x0000000000097919 */ /* 0x000e220000002100 */
[----:B------:R-:W-:Y:S01]  /*0d70*/  HFMA2.MMA R18, -RZ, RZ, 0, 0 ;  /* 0x00000000ff127435 */ /* 0x000fe200000001ff */
        /* <DEDUP_REMOVED lines=13> */
[----:B------:R-:W-:Y:S01]  /*0e50*/  ISETP.GE.AND P4, PT, R17, R10, PT ;  /* 0x0000000a1100720c */ /* 0x000fe20003f86270 */
[----:B------:R-:W-:-:S05]  /*0e60*/  @!P5 IMAD.X R27, RZ, RZ, R7, P1 ;  /* 0x000000ffff1bd224 */ /* 0x000fca00008e0607 */
[----:B------:R-:W5:Y:S07]  /*0e70*/  @!P5 LDG.E.S8 R18, desc[UR8][R26.64] ;  /* 0x000000081a12d981 */ /* 0x000f6e000c1e1300 */
[C---:B------:R-:W-:Y:S01]  /*0e80*/  @!P4 IADD3 R21, R17.reuse, UR4, RZ ;  /* 0x000000041115cc10 */ /* 0x040fe2000fffe0ff */
[----:B------:R-:W-:Y:S01]  /*0e90*/  @!P4 VIADD R17, R17, 0x80 ;  /* 0x000000801111c836 */ /* 0x000fe20000000000 */
[----:B------:R-:W0:Y:S04]  /*0ea0*/  @!P4 LDC.64 R2, c[0x0][0x220] ;  /* 0x00008800ff02cb82 */ /* 0x000e280000000a00 */
[----:B------:R-:W-:-:S13]  /*0eb0*/  ISETP.GE.AND P3, PT, R17, R10, PT ;  /* 0x0000000a1100720c */ /* 0x000fda0003f66270 */
[C---:B------:R-:W-:Y:S02]  /*0ec0*/  @!P3 VIADD R23, R17.reuse, UR4 ;  /* 0x000000041117bc36 */ /* 0x040fe40008000000 */
[----:B------:R-:W-:-:S05]  /*0ed0*/  @!P3 VIADD R17, R17, 0x80 ;  /* 0x000000801111b836 */ /* 0x000fca0000000000 */
[----:B------:R-:W-:Y:S02]  /*0ee0*/  ISETP.GE.AND P2, PT, R17, R10, PT ;  /* 0x0000000a1100720c */ /* 0x000fe40003f46270 */
[----:B-1----:R-:W-:Y:S02]  /*0ef0*/  @!P6 IADD3 R4, P5, R15, R4, RZ ;  /* 0x000000040f04e210 */ /* 0x002fe40007fbe0ff */
[----:B------:R-:W1:Y:S09]  /*0f00*/  @!P3 LDC.64 R14, c[0x0][0x220] ;  /* 0x00008800ff0ebb82 */ /* 0x000e720000000a00 */
[C---:B------:R-:W-:Y:S01]  /*0f10*/  @!P2 VIADD R11, R17.reuse, UR4 ;  /* 0x00000004110bac36 */ /* 0x040fe20008000000 */
[----:B------:R-:W2:Y:S01]  /*0f20*/  @!P2 LDC.64 R6, c[0x0][0x220] ;  /* 0x00008800ff06ab82 */ /* 0x000ea20000000a00 */
[----:B------:R-:W-:-:S05]  /*0f30*/  @!P2 VIADD R17, R17, 0x80 ;  /* 0x000000801111a836 */ /* 0x000fca0000000000 */
[----:B------:R-:W-:Y:S01]  /*0f40*/  ISETP.GE.AND P1, PT, R17, R10, PT ;  /* 0x0000000a1100720c */ /* 0x000fe20003f26270 */
[----:B------:R-:W-:Y:S02]  /*0f50*/  IMAD.MOV.U32 R8, RZ, RZ, RZ ;  /* 0x000000ffff087224 */ /* 0x000fe400078e00ff */
[----:B------:R-:W-:-:S05]  /*0f60*/  @!P6 IMAD.X R5, RZ, RZ, R5, P5 ;  /* 0x000000ffff05e224 */ /* 0x000fca00028e0605 */
[----:B------:R3:W5:Y:S05]  /*0f70*/  @!P6 LDG.E.S8 R8, desc[UR8][R4.64] ;  /* 0x000000080408e981 */ /* 0x00076a000c1e1300 */
[C---:B------:R-:W-:Y:S01]  /*0f80*/  @!P1 IADD3 R19, R17.reuse, UR4, RZ ;  /* 0x0000000411139c10 */ /* 0x040fe2000fffe0ff */
[----:B------:R-:W-:Y:S01]  /*0f90*/  @!P1 VIADD R17, R17, 0x80 ;  /* 0x0000008011119836 */ /* 0x000fe20000000000 */
[----:B0-----:R-:W-:Y:S01]  /*0fa0*/  @!P4 IADD3 R20, P6, R21, R2, RZ ;  /* 0x000000021514c210 */ /* 0x001fe20007fde0ff */
[----:B------:R-:W-:-:S03]  /*0fb0*/  IMAD.MOV.U32 R0, RZ, RZ, RZ ;  /* 0x000000ffff007224 */ /* 0x000fc600078e00ff */
[----:B------:R-:W-:Y:S01]  /*0fc0*/  ISETP.GE.AND P5, PT, R17, R10, PT ;  /* 0x0000000a1100720c */ /* 0x000fe20003fa6270 */
[----:B------:R-:W-:Y:S02]  /*0fd0*/  @!P4 IMAD.X R21, RZ, RZ, R3, P6 ;  /* 0x000000ffff15c224 */ /* 0x000fe400030e0603 */
[----:B------:R-:W0:Y:S03]  /*0fe0*/  @!P1 LDC.64 R2, c[0x0][0x220] ;  /* 0x00008800ff029b82 */ /* 0x000e260000000a00 */
[----:B------:R-:W5:Y:S01]  /*0ff0*/  @!P4 LDG.E.S8 R0, desc[UR8][R20.64] ;  /* 0x000000081400c981 */ /* 0x000f62000c1e1300 */
[----:B-1----:R-:W-:Y:S02]  /*1000*/  @!P3 IADD3 R14, P4, R23, R14, RZ ;  /* 0x0000000e170eb210 */ /* 0x002fe40007f9e0ff */
[----:B--2---:R-:W-:Y:S02]  /*1010*/  @!P2 IADD3 R6, P6, R11, R6, RZ ;  /* 0x000000060b06a210 */ /* 0x004fe40007fde0ff */
[----:B------:R-:W-:-:S02]  /*1020*/  MOV R11, RZ ;  /* 0x000000ff000b7202 */ /* 0x000fc40000000f00 */
[----:B---3--:R-:W1:Y:S01]  /*1030*/  @!P5 LDC.64 R4, c[0x0][0x220] ;  /* 0x00008800ff04db82 */ /* 0x008e620000000a00 */
[----:B------:R-:W-:-:S05]  /*1040*/  @!P3 IMAD.X R15, RZ, RZ, R15, P4 ;  /* 0x000000ffff0fb224 */ /* 0x000fca00020e060f */
[----:B------:R2:W5:Y:S02]  /*1050*/  @!P3 LDG.E.S8 R11, desc[UR8][R14.64] ;  /* 0x000000080e0bb981 */ /* 0x000564000c1e1300 */
[----:B--2---:R-:W2:Y:S01]  /*1060*/  @!P0 LDC.64 R14, c[0x0][0x220] ;  /* 0x00008800ff0e8b82 */ /* 0x004ea20000000a00 */
[----:B------:R-:W-:Y:S01]  /*1070*/  @!P5 VIADD R17, R17, UR4 ;  /* 0x000000041111dc36 */ /* 0x000fe20008000000 */
[----:B0-----:R-:W-:-:S04]  /*1080*/  @!P1 IADD3 R2, P4, R19, R2, RZ ;  /* 0x0000000213029210 */ /* 0x001fc80007f9e0ff */
        /* <DEDUP_REMOVED lines=11> */
[----:B------:R-:W-:Y:S01]  /*1140*/  @!P5 IADD3.X R5, RZ, R5, RZ, P3, !PT ;  /* 0x00000005ff05d210 */ /* 0x000fe20001ffe4ff */
[C---:B------:R-:W-:Y:S02]  /*1150*/  VIADD R19, R9.reuse, 0x80 ;  /* 0x0000008009137836 */ /* 0x040fe40000000000 */
[----:B0-----:R-:W-:Y:S02]  /*1160*/  VIADD R3, R9, 0x100 ;  /* 0x0000010009037836 */ /* 0x001fe40000000000 */
[----:B------:R0:W5:Y:S01]  /*1170*/  @!P5 LDG.E.S8 R17, desc[UR8][R4.64] ;  /* 0x000000080411d981 */ /* 0x000162000c1e1300 */
[----:B-1----:R-:W1:Y:S01]  /*1180*/  @!P0 LDC.64 R6, c[0x0][0x218] ;  /* 0x00008600ff068b82 */ /* 0x002e620000000a00 */
[-C--:B------:R-:W-:Y:S01]  /*1190*/  ISETP.GE.AND P4, PT, R19, R10.reuse, PT ;  /* 0x0000000a1300720c */ /* 0x080fe20003f86270 */
[----:B------:R-:W-:Y:S01]  /*11a0*/  BSSY B0, `(.L_x_26031) ;  /* 0x0000022000007945 */ /* 0x000fe20003800000 */
[C---:B------:R-:W-:Y:S01]  /*11b0*/  IADD3 R19, R9.reuse, 0x200, RZ ;  /* 0x0000020009137810 */ /* 0x040fe20007ffe0ff */
[----:B0-----:R-:W-:Y:S01]  /*11c0*/  VIADD R5, R9, 0x180 ;  /* 0x0000018009057836 */ /* 0x001fe20000000000 */
[----:B------:R-:W-:-:S02]  /*11d0*/  ISETP.GE.AND P1, PT, R3, R10, PT ;  /* 0x0000000a0300720c */ /* 0x000fc40003f26270 */
[-C--:B------:R-:W-:Y:S02]  /*11e0*/  ISETP.GE.AND P3, PT, R19, R10.reuse, PT ;  /* 0x0000000a1300720c */ /* 0x080fe40003f66270 */
[----:B------:R-:W-:Y:S02]  /*11f0*/  ISETP.GE.AND P2, PT, R5, R10, PT ;  /* 0x0000000a0500720c */ /* 0x000fe40003f46270 */
        /* <DEDUP_REMOVED lines=9> */
[----:B0-----:R-:W-:Y:S01]  /*1290*/  VIADD R4, R14, 0xffffffe ;  /* 0x0ffffffe0e047836 */ /* 0x001fe20000000000 */
[----:B------:R-:W-:-:S05]  /*12a0*/  IADD3 R14, RZ, -R21, RZ ;  /* 0x80000015ff0e7210 */ /* 0x000fca0007ffe0ff */
[----:B------:R0:W2:Y:S02]  /*12b0*/  F2I.FTZ.U32.TRUNC.NTZ R5, R4 ;  /* 0x0000000400057305 */ /* 0x0000a4000021f000 */
[----:B0-----:R-:W-:Y:S02]  /*12c0*/  IMAD.MOV.U32 R4, RZ, RZ, RZ ;  /* 0x000000ffff047224 */ /* 0x001fe400078e00ff */
[----:B--2---:R-:W-:-:S04]  /*12d0*/  IMAD.MOV R20, RZ, RZ, -R5 ;  /* 0x000000ffff147224 */ /* 0x004fc800078e0a05 */
        /* <DEDUP_REMOVED lines=14> */
.L_x_26032:
[----:B------:R-:W-:Y:S05]  /*13c0*/  BSYNC B0 ;  /* 0x0000000000007941 */ /* 0x000fea0003800000 */
.L_x_26031:
[----:B------:R-:W-:Y:S01]  /*13d0*/  BSSY B0, `(.L_x_26033) ;  /* 0x0000019000007945 */ /* 0x000fe20003800000 */
[----:B-----5:R-:W-:-:S03]  /*13e0*/  @!P0 IADD3 R13, R9, UR4, RZ ;  /* 0x00000004090d8c10 */ /* 0x020fc6000fffe0ff */
        /* <DEDUP_REMOVED lines=10> */
[----:B0-----:R-:W-:Y:S02]  /*1490*/  IMAD.MOV.U32 R4, RZ, RZ, RZ ;  /* 0x000000ffff047224 */ /* 0x001fe400078e00ff */
[----:B--2---:R-:W-:-:S04]  /*14a0*/  IMAD.MOV R19, RZ, RZ, -R5 ;  /* 0x000000ffff137224 */ /* 0x004fc800078e0a05 */
        /* <DEDUP_REMOVED lines=11> */
.L_x_26034:
[----:B------:R-:W-:Y:S05]  /*1560*/  BSYNC B0 ;  /* 0x0000000000007941 */ /* 0x000fea0003800000 */
.L_x_26033:
[----:B-1----:R-:W-:Y:S01]  /*1570*/  @!P0 IADD3 R6, P6, R13, R6, RZ ;  /* 0x000000060d068210 */ /* 0x002fe20007fde0ff */
[C---:B------:R-:W-:Y:S01]  /*1580*/  VIADD R5, R9.reuse, 0x280 ;  /* 0x0000028009057836 */ /* 0x040fe20000000000 */
[C---:B------:R-:W-:Y:S01]  /*1590*/  IADD3 R13, R9.reuse, 0x380, RZ ;  /* 0x00000380090d7810 */ /* 0x040fe20007ffe0ff */
[----:B------:R-:W-:Y:S01]  /*15a0*/  VIADD R15, R9, 0x300 ;  /* 0x00000300090f7836 */ /* 0x000fe20000000000 */
[----:B------:R-:W-:Y:S01]  /*15b0*/  BSSY B0, `(.L_x_26035) ;  /* 0x000001d000007945 */ /* 0x000fe20003800000 */
[----:B------:R-:W-:Y:S01]  /*15c0*/  @!P0 IMAD.X R7, RZ, RZ, R7, P6 ;  /* 0x000000ffff078224 */ /* 0x000fe200030e0607 */
[-C--:B------:R-:W-:Y:S02]  /*15d0*/  ISETP.GE.AND P4, PT, R5, R10.reuse, PT ;  /* 0x0000000a0500720c */ /* 0x080fe40003f86270 */
        /* <DEDUP_REMOVED lines=8> */
[----:B0-----:R-:W-:-:S06]  /*1660*/  VIADD R14, R13, 0xffffffe ;  /* 0x0ffffffe0d0e7836 */ /* 0x001fcc0000000000 */
        /* <DEDUP_REMOVED lines=17> */
.L_x_26036:
[----:B------:R-:W-:Y:S05]  /*1780*/  BSYNC B0 ;  /* 0x0000000000007941 */ /* 0x000fea0003800000 */
.L_x_26035:
[----:B------:R-:W-:Y:S04]  /*1790*/  BSSY B0, `(.L_x_26037) ;  /* 0x0000019000007945 */ /* 0x000fe80003800000 */
[----:B------:R-:W-:Y:S05]  /*17a0*/  @P2 BRA `(.L_x_26038) ;  /* 0x00000000005c2947 */ /* 0x000fea0003800000 */
[-C--:B------:R-:W-:Y:S02]  /*17b0*/  IABS R8, R0.reuse ;  /* 0x0000000000087213 */ /* 0x080fe40000000000 */
[----:B------:R-:W-:Y:S02]  /*17c0*/  IABS R18, R0 ;  /* 0x0000000000127213 */ /* 0x000fe40000000000 */
[----:B------:R-:W0:Y:S01]  /*17d0*/  I2F.RP R13, R8 ;  /* 0x00000008000d7306 */ /* 0x000e220000209400 */
[----:B------:R-:W-:Y:S02]  /*17e0*/  IABS R20, R2 ;  /* 0x0000000200147213 */ /* 0x000fe40000000000 */
[----:B------:R-:W-:-:S05]  /*17f0*/  IMAD.MOV R18, RZ, RZ, -R18 ;  /* 0x000000ffff127224 */ /* 0x000fca00078e0a12 */
[----:B0-----:R-:W0:Y:S02]  /*1800*/  MUFU.RCP R13, R13 ;  /* 0x0000000d000d7308 */ /* 0x001e240000001000 */
[----:B0-----:R-:W-:-:S06]  /*1810*/  IADD3 R14, R13, 0xffffffe, RZ ;  /* 0x0ffffffe0d0e7810 */ /* 0x001fcc0007ffe0ff */
        /* <DEDUP_REMOVED lines=16> */
.L_x_26038:
[----:B------:R-:W-:Y:S05]  /*1920*/  BSYNC B0 ;  /* 0x0000000000007941 */ /* 0x000fea0003800000 */
.L_x_26037:
        /* <DEDUP_REMOVED lines=25> */
.L_x_26040:
[----:B------:R-:W-:Y:S05]  /*1ac0*/  BSYNC B0 ;  /* 0x0000000000007941 */ /* 0x000fea0003800000 */
.L_x_26039:
        /* <DEDUP_REMOVED lines=25> */
.L_x_26042:
[----:B------:R-:W-:Y:S05]  /*1c60*/  BSYNC B0 ;  /* 0x0000000000007941 */ /* 0x000fea0003800000 */
.L_x_26041:
        /* <DEDUP_REMOVED lines=25> */
.L_x_26044:
[----:B------:R-:W-:Y:S05]  /*1e00*/  BSYNC B0 ;  /* 0x0000000000007941 */ /* 0x000fea0003800000 */
.L_x_26043:
        /* <DEDUP_REMOVED lines=25> */
.L_x_26046:
[----:B------:R-:W-:Y:S05]  /*1fa0*/  BSYNC B0 ;  /* 0x0000000000007941 */ /* 0x000fea0003800000 */
.L_x_26045:
[----:B------:R-:W-:Y:S01]  /*1fb0*/  @!P0 IADD3 R9, R9, 0x80, RZ ;  /* 0x0000008009098810 */ /* 0x000fe20007ffe0ff */
        /* <DEDUP_REMOVED lines=16> */
[----:B------:R-:W-:-:S04]  /*20c0*/  IADD3 R6, P0, R6, UR6, RZ ;  /* 0x0000000606067c10 */ /* 0x000fc8000ff1e0ff */
[----:B------:R-:W-:-:S05]  /*20d0*/  IADD3.X R7, RZ, UR7, RZ, P0, !PT ;  /* 0x00000007ff077c10 */ /* 0x000fca00087fe4ff */
[----:B------:R0:W-:Y:S04]  /*20e0*/  STG.E.U8 desc[UR8][R6.64], R5 ;  /* 0x0000000506007986 */ /* 0x0001e8000c101108 */
.L_x_26049:
        /* <DEDUP_REMOVED lines=8> */
.L_x_26050:
        /* <DEDUP_REMOVED lines=8> */
.L_x_26051:
        /* <DEDUP_REMOVED lines=9> */
.L_x_26052:
[----:B------:R-:W-:Y:S05]  /*2280*/  BSYNC B1 ;  /* 0x0000000000017941 */ /* 0x000fea0003800000 */
.L_x_26048:
[----:B------:R-:W-:-:S13]  /*2290*/  ISETP.GE.AND P0, PT, R9, R10, PT ;  /* 0x0000000a0900720c */ /* 0x000fda0003f06270 */
[----:B0-----:R-:W0:Y:S01]  /*22a0*/  @!P0 LDC.64 R6, c[0x0][0x218] ;  /* 0x00008600ff068b82 */ /* 0x001e220000000a00 */
[C---:B-12---:R-:W-:Y:S01]  /*22b0*/  @!P0 VIADD R5, R9.reuse, UR4 ;  /* 0x0000000409058c36 */ /* 0x046fe20008000000 */
[----:B------:R-:W-:-:S04]  /*22c0*/  @!P0 IADD3 R9, R9, 0x80, RZ ;  /* 0x0000008009098810 */ /* 0x000fc80007ffe0ff */
[----:B0-----:R-:W-:-:S05]  /*22d0*/  @!P0 IADD3 R4, P1, R5, R6, RZ ;  /* 0x0000000605048210 */ /* 0x001fca0007f3e0ff */
[----:B------:R-:W-:-:S05]  /*22e0*/  @!P0 IMAD.X R5, RZ, RZ, R7, P1 ;  /* 0x000000ffff058224 */ /* 0x000fca00008e0607 */
[----:B------:R2:W-:Y:S03]  /*22f0*/  @!P0 STG.E.U8 desc[UR8][R4.64], R14 ;  /* 0x0000000e04008986 */ /* 0x0005e6000c101108 */
.L_x_26053:
[----:B------:R-:W-:Y:S05]  /*2300*/  BSYNC B0 ;  /* 0x0000000000007941 */ /* 0x000fea0003800000 */
.L_x_26047:
        /* <DEDUP_REMOVED lines=9> */
.L_x_26054:
        /* <DEDUP_REMOVED lines=14> */
.L_x_57463:


//--------------------- .text._ZN2at6native29vectorized_elementwise_kernelILi8ENS0_13AUnaryFunctorIaaaZZZNS0_16fmod_kernel_cudaERNS_18TensorIteratorBaseEENKUlvE_clEvENKUlvE0_clEvEUlaaE_EESt5arrayIPcLm2EEEEviT0_T1_ --------------------------
	.section	.text._ZN2at6native29vectorized_elementwise_kernelILi8ENS0_13AUnaryFunctorIaaaZZZNS0_16fmod_kernel_cudaERNS_18TensorIteratorBaseEENKUlvE_clEvENKUlvE0_clEvEUlaaE_EESt5arrayIPcLm2EEEEviT0_T1_,"ax",@progbits
	.align	128
        .global         _ZN2at6native29vectorized_elementwise_kernelILi8ENS0_13AUnaryFunctorIaaaZZZNS0_16fmod_kernel_cudaERNS_18TensorIteratorBaseEENKUlvE_clEvENKUlvE0_clEvEUlaaE_EESt5arrayIPcLm2EEEEviT0_T1_
        .type           _ZN2at6native29vectorized_elementwise_kernelILi8ENS0_13AUnaryFunctorIaaaZZZNS0_16fmod_kernel_cudaERNS_18TensorIteratorBaseEENKUlvE_clEvENKUlvE0_clEvEUlaaE_EESt5arrayIPcLm2EEEEviT0_T1_,@function
        .size           _ZN2at6native29vectorized_elementwise_kernelILi8ENS0_13AUnaryFunctorIaaaZZZNS0_16fmod_kernel_cudaERNS_18TensorIteratorBaseEENKUlvE_clEvENKUlvE0_clEvEUlaaE_EESt5arrayIPcLm2EEEEviT0_T1_,(.L_x_57464 - _ZN2at6native29vectorized_elementwise_kernelILi8ENS0_13AUnaryFunctorIaaaZZZNS0_16fmod_kernel_cudaERNS_18TensorIteratorBaseEENKUlvE_clEvENKUlvE0_clEvEUlaaE_EESt5arrayIPcLm2EEEEviT0_T1_)
        .other          _ZN2at6native29vectorized_elementwise_kernelILi8ENS0_13AUnaryFunctorIaaaZZZNS0_16fmod_kernel_cudaERNS_18TensorIteratorBaseEENKUlvE_clEvENKUlvE0_clEvEUlaaE_EESt5arrayIPcLm2EEEEviT0_T1_,@"STO_CUDA_ENTRY STV_DEFAULT"
_ZN2at6native29vectorized_elementwise_kernelILi8ENS0_13AUnaryFunctorIaaaZZZNS0_16fmod_kernel_cudaERNS_18TensorIteratorBaseEENKUlvE_clEvENKUlvE0_clEvEUlaaE_EESt5arrayIPcLm2EEEEviT0_T1_:
.text._ZN2at6native29vectorized_elementwise_kernelILi8ENS0_13AUnaryFunctorIaaaZZZNS0_16fmod_kernel_cudaERNS_18TensorIteratorBaseEENKUlvE_clEvENKUlvE0_clEvEUlaaE_EESt5arrayIPcLm2EEEEviT0_T1_:
        /* <DEDUP_REMOVED lines=16> */
[----:B0-----:R-:W-:-:S06]  /*0100*/  IMAD.WIDE.U32 R2, R0, 0x8, R2 ;  /* 0x0000000800027825 */ /* 0x001fcc00078e0002 */
[----:B------:R-:W2:Y:S01]  /*0110*/  LDG.E.64 R2, desc[UR8][R2.64] ;  /* 0x0000000802027981 */ /* 0x000ea2000c1e1b00 */
[----:B------:R-:W-:-:S04]  /*0120*/  UIADD3 UR5, UP0, UR4, UR6, URZ ;  /* 0x0000000604057290 */ /* 0x000fc8000ff1e03f */
[----:B------:R-:W-:Y:S01]  /*0130*/  UIADD3.X UR6, URZ, UR7, URZ, UP0, !UPT ;  /* 0x000000073f067290 */ /* 0x000fe200087fe43f */
[----:B--2---:R-:W-:Y:S02]  /*0140*/  LOP3.LUT R7, R3, 0xffff, RZ, 0xc0, !PT ;  /* 0x0000ffff03077812 */ /* 0x004fe400078ec0ff */
[----:B------:R-:W-:Y:S02]  /*0150*/  LOP3.LUT R4, R2, 0xffff, RZ, 0xc0, !PT ;  /* 0x0000ffff02047812 */ /* 0x000fe400078ec0ff */
[----:B------:R-:W-:Y:S02]  /*0160*/  PRMT R14, R7, 0x8880, RZ ;  /* 0x00008880070e7816 */ /* 0x000fe400000000ff */
[----:B------:R-:W-:Y:S02]  /*0170*/  PRMT R15, R4, 0x8880, RZ ;  /* 0x00008880040f7816 */ /* 0x000fe400000000ff */
[----:B------:R-:W-:Y:S02]  /*0180*/  IABS R19, R14 ;  /* 0x0000000e00137213 */ /* 0x000fe40000000000 */
[----:B------:R-:W-:-:S02]  /*0190*/  IABS R16, R15 ;  /* 0x0000000f00107213 */ /* 0x000fc40000000000 */
[----:B------:R-:W-:Y:S01]  /*01a0*/  PRMT R2, R2, 0x7732, RZ ;  /* 0x0000773202027816 */ /* 0x000fe200000000ff */
[----:B------:R-:W0:Y:S01]  /*01b0*/  I2F.RP R8, R19 ;  /* 0x0000001300087306 */ /* 0x000e220000209400 */
[----:B------:R-:W-:Y:S02]  /*01c0*/  SHF.R.U32.HI R7, RZ, 0x8, R7 ;  /* 0x00000008ff077819 */ /* 0x000fe40000011607 */
[----:B------:R-:W-:Y:S02]  /*01d0*/  SHF.R.U32.HI R4, RZ, 0x8, R4 ;  /* 0x00000008ff047819 */ /* 0x000fe40000011604 */
[----:B------:R-:W-:Y:S02]  /*01e0*/  PRMT R24, R2, 0x8880, RZ ;  /* 0x0000888002187816 */ /* 0x000fe400000000ff */
[----:B------:R-:W-:Y:S01]  /*01f0*/  LOP3.LUT R7, R7, 0xffff, RZ, 0xc0, !PT ;  /* 0x0000ffff07077812 */ /* 0x000fe200078ec0ff */
[----:B------:R-:W1:Y:S01]  /*0200*/  I2F.RP R6, R16 ;  /* 0x0000001000067306 */ /* 0x000e620000209400 */
[----:B------:R-:W-:-:S02]  /*0210*/  LOP3.LUT R4, R4, 0xffff, RZ, 0xc0, !PT ;  /* 0x0000ffff04047812 */ /* 0x000fc400078ec0ff */
[----:B------:R-:W-:Y:S02]  /*0220*/  IABS R21, R24 ;  /* 0x0000001800157213 */ /* 0x000fe40000000000 */
[----:B------:R-:W-:Y:S02]  /*0230*/  PRMT R23, R7, 0x8880, RZ ;  /* 0x0000888007177816 */ /* 0x000fe400000000ff */
[----:B------:R-:W-:Y:S01]  /*0240*/  SHF.R.U32.HI R7, RZ, 0x8, R2 ;  /* 0x00000008ff077819 */ /* 0x000fe20000011602 */
[----:B------:R-:W-:Y:S01]  /*0250*/  I2F.RP R5, R21 ;  /* 0x0000001500057306 */ /* 0x000fe20000209400 */
[----:B------:R-:W-:Y:S02]  /*0260*/  PRMT R20, R4, 0x8880, RZ ;  /* 0x0000888004147816 */ /* 0x000fe400000000ff */
[----:B------:R-:W-:Y:S02]  /*0270*/  LOP3.LUT R7, R7, 0xffff, RZ, 0xc0, !PT ;  /* 0x0000ffff07077812 */ /* 0x000fe400078ec0ff */
[----:B------:R-:W-:-:S02]  /*0280*/  IABS R17, R20 ;  /* 0x0000001400117213 */ /* 0x000fc40000000000 */
[----:B------:R-:W-:Y:S01]  /*0290*/  PRMT R22, R7, 0x8880, RZ ;  /* 0x0000888007167816 */ /* 0x000fe200000000ff */
[----:B0-----:R-:W0:Y:S01]  /*02a0*/  MUFU.RCP R4, R8 ;  /* 0x0000000800047308 */ /* 0x001e220000001000 */
[----:B------:R-:W-:Y:S02]  /*02b0*/  IABS R2, R23 ;  /* 0x0000001700027213 */ /* 0x000fe40000000000 */
[----:B------:R-:W-:Y:S02]  /*02c0*/  IABS R18, R22 ;  /* 0x0000001600127213 */ /* 0x000fe40000000000 */
[----:B------:R-:W-:-:S03]  /*02d0*/  PRMT R3, R3, 0x7732, RZ ;  /* 0x0000773203037816 */ /* 0x000fc600000000ff */
[----:B------:R-:W-:Y:S08]  /*02e0*/  I2F.RP R26, R17 ;  /* 0x00000011001a7306 */ /* 0x000ff00000209400 */
[----:B-1----:R-:W1:Y:S01]  /*02f0*/  MUFU.RCP R6, R6 ;  /* 0x0000000600067308 */ /* 0x002e620000001000 */
[----:B0-----:R-:W-:-:S07]  /*0300*/  VIADD R13, R4, 0xffffffe ;  /* 0x0ffffffe040d7836 */ /* 0x001fce0000000000 */
[----:B------:R-:W-:Y:S08]  /*0310*/  I2F.RP R12, R18 ;  /* 0x00000012000c7306 */ /* 0x000ff00000209400 */
[----:B------:R-:W0:Y:S01]  /*0320*/  MUFU.RCP R5, R5 ;  /* 0x0000000500057308 */ /* 0x000e220000001000 */
[----:B-1----:R-:W-:-:S07]  /*0330*/  VIADD R10, R6, 0xffffffe ;  /* 0x0ffffffe060a7836 */ /* 0x002fce0000000000 */
[----:B------:R-:W-:Y:S08]  /*0340*/  I2F.RP R9, R2 ;  /* 0x0000000200097306 */ /* 0x000ff00000209400 */
[----:B------:R-:W1:Y:S01]  /*0350*/  MUFU.RCP R7, R26 ;  /* 0x0000001a00077308 */ /* 0x000e620000001000 */
[----:B0-----:R-:W-:-:S07]  /*0360*/  IADD3 R5, R5, 0xffffffe, RZ ;  /* 0x0ffffffe05057810 */ /* 0x001fce0007ffe0ff */
[----:B------:R0:W2:Y:S08]  /*0370*/  F2I.FTZ.U32.TRUNC.NTZ R11, R10 ;  /* 0x0000000a000b7305 */ /* 0x0000b0000021f000 */
[----:B------:R3:W4:Y:S01]  /*0380*/  MUFU.RCP R6, R12 ;  /* 0x0000000c00067308 */ /* 0x0007220000001000 */
[----:B-1----:R-:W-:Y:S01]  /*0390*/  VIADD R7, R7, 0xffffffe ;  /* 0x0ffffffe07077836 */ /* 0x002fe20000000000 */
[----:B0-----:R-:W-:Y:S01]  /*03a0*/  HFMA2.MMA R10, -RZ, RZ, 0, 0 ;  /* 0x00000000ff0a7435 */ /* 0x001fe200000001ff */
[----:B--2---:R-:W-:-:S05]  /*03b0*/  IMAD.MOV R29, RZ, RZ, -R11 ;  /* 0x000000ffff1d7224 */ /* 0x004fca00078e0a0b */
[----:B------:R-:W0:Y:S01]  /*03c0*/  F2I.FTZ.U32.TRUNC.NTZ R13, R13 ;  /* 0x0000000d000d7305 */ /* 0x000e22000021f000 */
[----:B---3--:R-:W-:Y:S02]  /*03d0*/  IMAD.MOV.U32 R12, RZ, RZ, RZ ;  /* 0x000000ffff0c7224 */ /* 0x008fe400078e00ff */
[----:B------:R-:W-:-:S04]  /*03e0*/  IMAD R29, R29, R16, RZ ;  /* 0x000000101d1d7224 */ /* 0x000fc800078e02ff */
[----:B------:R-:W-:Y:S01]  /*03f0*/  IMAD.HI.U32 R26, R11, R29, R10 ;  /* 0x0000001d0b1a7227 */ /* 0x000fe200078e000a */
[----:B------:R-:W1:Y:S03]  /*0400*/  MUFU.RCP R4, R9 ;  /* 0x0000000900047308 */ /* 0x000e660000001000 */
[----:B----4-:R-:W-:Y:S02]  /*0410*/  VIADD R27, R6, 0xffffffe ;  /* 0x0ffffffe061b7836 */ /* 0x010fe40000000000 */
[----:B0-----:R-:W-:-:S03]  /*0420*/  IMAD.MOV R8, RZ, RZ, -R13 ;  /* 0x000000ffff087224 */ /* 0x001fc600078e0a0d */
[----:B------:R-:W0:Y:S01]  /*0430*/  F2I.FTZ.U32.TRUNC.NTZ R5, R5 ;  /* 0x0000000500057305 */ /* 0x000e22000021f000 */
[----:B------:R-:W-:-:S04]  /*0440*/  IMAD.MOV.U32 R6, RZ, RZ, R8 ;  /* 0x000000ffff067224 */ /* 0x000fc800078e0008 */
[----:B------:R-:W-:-:S03]  /*0450*/  IMAD R11, R6, R19, RZ ;  /* 0x00000013060b7224 */ /* 0x000fc600078e02ff */
[----:B------:R-:W2:Y:S01]  /*0460*/  F2I.FTZ.U32.TRUNC.NTZ R7, R7 ;  /* 0x0000000700077305 */ /* 0x000ea2000021f000 */
[----:B-1----:R-:W-:Y:S02]  /*0470*/  VIADD R10, R4, 0xffffffe ;  /* 0x0ffffffe040a7836 */ /* 0x002fe40000000000 */
[----:B------:R-:W-:-:S04]  /*0480*/  IMAD.HI.U32 R12, R13, R11, R12 ;  /* 0x0000000b0d0c7227 */ /* 0x000fc800078e000c */
[----:B0-----:R-:W-:Y:S01]  /*0490*/  IMAD.MOV R4, RZ, RZ, -R5 ;  /* 0x000000ffff047224 */ /* 0x001fe200078e0a05 */
[----:B------:R-:W0:Y:S03]  /*04a0*/  F2I.FTZ.U32.TRUNC.NTZ R9, R27 ;  /* 0x0000001b00097305 */ /* 0x000e26000021f000 */
[----:B------:R-:W-:Y:S02]  /*04b0*/  IMAD R13, R4, R21, RZ ;  /* 0x00000015040d7224 */ /* 0x000fe400078e02ff */
[----:B------:R-:W-:Y:S02]  /*04c0*/  IMAD.MOV.U32 R4, RZ, RZ, RZ ;  /* 0x000000ffff047224 */ /* 0x000fe400078e00ff */
[----:B--2---:R-:W-:Y:S01]  /*04d0*/  IMAD.MOV R6, RZ, RZ, -R7 ;  /* 0x000000ffff067224 */ /* 0x004fe200078e0a07 */
[----:B------:R1:W2:Y:S01]  /*04e0*/  F2I.FTZ.U32.TRUNC.NTZ R11, R10 ;  /* 0x0000000a000b7305 */ /* 0x0002a2000021f000 */
[----:B------:R-:W-:-:S04]  /*04f0*/  IMAD.HI.U32 R4, R5, R13, R4 ;  /* 0x0000000d05047227 */ /* 0x000fc800078e0004 */
[----:B------:R-:W-:Y:S01]  /*0500*/  IMAD R5, R6, R17, RZ ;  /* 0x0000001106057224 */ /* 0x000fe200078e02ff */
[----:B0-----:R-:W-:Y:S01]  /*0510*/  IADD3 R8, RZ, -R9, RZ ;  /* 0x80000009ff087210 */ /* 0x001fe20007ffe0ff */
[----:B------:R-:W-:Y:S02]  /*0520*/  IMAD.MOV.U32 R6, RZ, RZ, RZ ;  /* 0x000000ffff067224 */ /* 0x000fe400078e00ff */
[----:B-1----:R-:W-:Y:S02]  /*0530*/  IMAD.MOV.U32 R10, RZ, RZ, RZ ;  /* 0x000000ffff0a7224 */ /* 0x002fe400078e00ff */
[----:B------:R-:W-:-:S04]  /*0540*/  IMAD.HI.U32 R6, R7, R5, R6 ;  /* 0x0000000507067227 */ /* 0x000fc800078e0006 */
[----:B------:R-:W-:Y:S02]  /*0550*/  IMAD.MOV.U32 R5, RZ, RZ, R8 ;  /* 0x000000ffff057224 */ /* 0x000fe400078e0008 */
[----:B------:R-:W-:Y:S02]  /*0560*/  IMAD.MOV.U32 R8, RZ, RZ, RZ ;  /* 0x000000ffff087224 */ /* 0x000fe400078e00ff */
[----:B------:R-:W-:Y:S02]  /*0570*/  IMAD R5, R5, R18, RZ ;  /* 0x0000001205057224 */ /* 0x000fe400078e02ff */
[----:B--2---:R-:W-:Y:S02]  /*0580*/  IMAD.MOV R7, RZ, RZ, -R11 ;  /* 0x000000ffff077224 */ /* 0x004fe400078e0a0b */
[----:B------:R-:W-:-:S04]  /*0590*/  IMAD.HI.U32 R8, R9, R5, R8 ;  /* 0x0000000509087227 */ /* 0x000fc800078e0008 */
[----:B------:R-:W-:Y:S01]  /*05a0*/  IMAD R5, R7, R2, RZ ;  /* 0x0000000207057224 */ /* 0x000fe200078e02ff */
[----:B------:R-:W-:Y:S02]  /*05b0*/  PRMT R7, R3, 0x8880, RZ ;  /* 0x0000888003077816 */ /* 0x000fe400000000ff */
[----:B------:R-:W-:Y:S01]  /*05c0*/  SHF.R.U32.HI R3, RZ, 0x8, R3 ;  /* 0x00000008ff037819 */ /* 0x000fe20000011603 */
[----:B------:R-:W-:Y:S01]  /*05d0*/  IMAD.HI.U32 R28, R11, R5, R10 ;  /* 0x000000050b1c7227 */ /* 0x000fe200078e000a */
[----:B------:R-:W-:Y:S02]  /*05e0*/  PRMT R5, R25, 0x8880, RZ ;  /* 0x0000888019057816 */ /* 0x000fe400000000ff */
[----:B------:R-:W-:Y:S02]  /*05f0*/  IABS R9, R7 ;  /* 0x0000000700097213 */ /* 0x000fe40000000000 */
[----:B------:R-:W-:Y:S02]  /*0600*/  IABS R11, R5 ;  /* 0x00000005000b7213 */ /* 0x000fe40000000000 */
[----:B------:R-:W-:Y:S01]  /*0610*/  IABS R10, R15 ;  /* 0x0000000f000a7213 */ /* 0x000fe20000000000 */
[----:B------:R-:W0:Y:S01]  /*0620*/  I2F.RP R25, R9 ;  /* 0x0000000900197306 */ /* 0x000e220000209400 */
[----:B------:R-:W-:Y:S01]  /*0630*/  ISETP.GE.AND P0, PT, R5, RZ, PT ;  /* 0x000000ff0500720c */ /* 0x000fe20003f06270 */
[----:B------:R-:W-:Y:S01]  /*0640*/  IMAD.HI.U32 R26, R26, R11, RZ ;  /* 0x0000000b1a1a7227 */ /* 0x000fe200078e00ff */
[----:B------:R-:W-:-:S02]  /*0650*/  IADD3 R13, RZ, -R10, RZ ;  /* 0x8000000aff0d7210 */ /* 0x000fc40007ffe0ff */
[----:B------:R-:W-:Y:S01]  /*0660*/  IABS R10, R14 ;  /* 0x0000000e000a7213 */ /* 0x000fe20000000000 */
[----:B------:R-:W-:Y:S01]  /*0670*/  IMAD.HI.U32 R4, R4, R11, RZ ;  /* 0x0000000b04047227 */ /* 0x000fe200078e00ff */
[----:B------:R-:W-:Y:S02]  /*0680*/  IABS R5, R24 ;  /* 0x0000001800057213 */ /* 0x000fe40000000000 */
[----:B------:R-:W-:Y:S01]  /*0690*/  LOP3.LUT R3, R3, 0xffff, RZ, 0xc0, !PT ;  /* 0x0000ffff03037812 */ /* 0x000fe200078ec0ff */
[----:B------:R-:W-:Y:S02]  /*06a0*/  IMAD R13, R26, R13, R11 ;  /* 0x0000000d1a0d7224 */ /* 0x000fe400078e020b */
[----:B------:R-:W-:Y:S01]  /*06b0*/  IMAD.MOV R26, RZ, RZ, -R10 ;  /* 0x000000ffff1a7224 */ /* 0x000fe200078e0a0a */
[----:B------:R-:W-:Y:S01]  /*06c0*/  PRMT R3, R3, 0x8880, RZ ;  /* 0x0000888003037816 */ /* 0x000fe200000000ff */
[----:B------:R-:W-:Y:S01]  /*06d0*/  IMAD.MOV R10, RZ, RZ, -R5 ;  /* 0x000000ffff0a7224 */ /* 0x000fe200078e0a05 */
[----:B------:R-:W-:Y:S01]  /*06e0*/  ISETP.GT.U32.AND P1, PT, R16, R13, PT ;  /* 0x0000000d1000720c */ /* 0x000fe20003f24070 */
[----:B------:R-:W-:Y:S01]  /*06f0*/  IMAD.HI.U32 R12, R12, R11, RZ ;  /* 0x0000000b0c0c7227 */ /* 0x000fe200078e00ff */
[----:B0-----:R0:W1:Y:S03]  /*0700*/  MUFU.RCP R5, R25 ;  /* 0x0000001900057308 */ /* 0x0010660000001000 */
[--C-:B------:R-:W-:Y:S01]  /*0710*/  IMAD R10, R4, R10, R11.reuse ;  /* 0x0000000a040a7224 */ /* 0x100fe200078e020b */
[----:B------:R-:W-:Y:S01]  /*0720*/  IABS R4, R20 ;  /* 0x0000001400047213 */ /* 0x000fe20000000000 */
[----:B------:R-:W-:Y:S01]  /*0730*/  IMAD R12, R12, R26, R11 ;  /* 0x0000001a0c0c7224 */ /* 0x000fe200078e020b */
[----:B------:R-:W-:Y:S01]  /*0740*/  IABS R26, R23 ;  /* 0x00000017001a7213 */ /* 0x000fe20000000000 */
[----:B------:R-:W-:Y:S01]  /*0750*/  IMAD.HI.U32 R28, R28, R11, RZ ;  /* 0x0000000b1c1c7227 */ /* 0x000fe200078e00ff */
[----:B------:R-:W-:-:S02]  /*0760*/  ISETP.GT.U32.AND P2, PT, R21, R10, PT ;  /* 0x0000000a1500720c */ /* 0x000fc40003f44070 */
[----:B------:R-:W-:Y:S01]  /*0770*/  ISETP.GT.U32.AND P3, PT, R19, R12, PT ;  /* 0x0000000c1300720c */ /* 0x000fe20003f64070 */
[----:B------:R-:W-:Y:S02]  /*0780*/  IMAD.MOV R4, RZ, RZ, -R4 ;  /* 0x000000ffff047224 */ /* 0x000fe400078e0a04 */
[----:B0-----:R-:W-:Y:S02]  /*0790*/  IMAD.MOV R25, RZ, RZ, -R26 ;  /* 0x000000ffff197224 */ /* 0x001fe400078e0a1a */
[----:B------:R-:W-:Y:S01]  /*07a0*/  IMAD.HI.U32 R8, R8, R11, RZ ;  /* 0x0000000b08087227 */ /* 0x000fe200078e00ff */
[----:B------:R-:W-:-:S03]  /*07b0*/  MOV R26, R4 ;  /* 0x00000004001a7202 */ /* 0x000fc60000000f00 */
[----:B------:R-:W-:Y:S02]  /*07c0*/  IMAD.MOV.U32 R4, RZ, RZ, R25 ;  /* 0x000000ffff047224 */ /* 0x000fe400078e0019 */
[----:B-1----:R-:W-:Y:S02]  /*07d0*/  VIADD R5, R5, 0xffffffe ;  /* 0x0ffffffe05057836 */ /* 0x002fe40000000000 */
[----:B------:R-:W-:Y:S01]  /*07e0*/  IMAD R25, R28, R4, R11 ;  /* 0x000000041c197224 */ /* 0x000fe200078e020b */
[----:B------:R-:W-:Y:S01]  /*07f0*/  IABS R4, R22 ;  /* 0x0000001600047213 */ /* 0x000fe20000000000 */
[----:B------:R-:W-:Y:S02]  /*0800*/  IMAD.HI.U32 R6, R6, R11, RZ ;  /* 0x0000000b06067227 */ /* 0x000fe400078e00ff */
[----:B------:R-:W0:Y:S02]  /*0810*/  F2I.FTZ.U32.TRUNC.NTZ R5, R5 ;  /* 0x0000000500057305 */ /* 0x000e24000021f000 */
[----:B------:R-:W-:-:S02]  /*0820*/  IMAD.MOV R27, RZ, RZ, -R4 ;  /* 0x000000ffff1b7224 */ /* 0x000fc400078e0a04 */
[--C-:B------:R-:W-:Y:S02]  /*0830*/  IMAD R6, R6, R26, R11.reuse ;  /* 0x0000001a06067224 */ /* 0x100fe400078e020b */
[----:B------:R-:W-:Y:S01]  /*0840*/  IMAD R27, R8, R27, R11 ;  /* 0x0000001b081b7224 */ /* 0x000fe200078e020b */
[----:B------:R-:W-:Y:S01]  /*0850*/  IABS R8, R3 ;  /* 0x0000000300087213 */ /* 0x000fe20000000000 */
[----:B------:R-:W-:Y:S02]  /*0860*/  @!P1 IMAD.IADD R13, R13, 0x1, -R16 ;  /* 0x000000010d0d9824 */ /* 0x000fe400078e0a10 */
[----:B------:R-:W-:Y:S01]  /*0870*/  @!P3 IMAD.IADD R12, R12, 0x1, -R19 ;  /* 0x000000010c0cb824 */ /* 0x000fe200078e0a13 */
[----:B------:R-:W1:Y:S01]  /*0880*/  I2F.RP R26, R8 ;  /* 0x00000008001a7306 */ /* 0x000e620000209400 */
[----:B------:R-:W-:Y:S01]  /*0890*/  @!P2 IMAD.IADD R10, R10, 0x1, -R21 ;  /* 0x000000010a0aa824 */ /* 0x000fe200078e0a15 */
[----:B------:R-:W-:Y:S01]  /*08a0*/  ISETP.GT.U32.AND P1, PT, R16, R13, PT ;  /* 0x0000000d1000720c */ /* 0x000fe20003f24070 */
[----:B0-----:R-:W-:Y:S01]  /*08b0*/  IMAD.MOV R4, RZ, RZ, -R5 ;  /* 0x000000ffff047224 */ /* 0x001fe200078e0a05 */
[----:B------:R-:W-:-:S02]  /*08c0*/  ISETP.GT.U32.AND P3, PT, R19, R12, PT ;  /* 0x0000000c1300720c */ /* 0x000fc40003f64070 */
[----:B------:R-:W-:Y:S01]  /*08d0*/  ISETP.GT.U32.AND P2, PT, R21, R10, PT ;  /* 0x0000000a1500720c */ /* 0x000fe20003f44070 */
[----:B------:R-:W-:Y:S01]  /*08e0*/  IMAD R29, R4, R9, RZ ;  /* 0x00000009041d7224 */ /* 0x000fe200078e02ff */
[----:B------:R-:W-:Y:S01]  /*08f0*/  HFMA2.MMA R4, -RZ, RZ, 0, 0 ;  /* 0x00000000ff047435 */ /* 0x000fe200000001ff */
[----:B-1----:R-:W0:Y:S06]  /*0900*/  MUFU.RCP R26, R26 ;  /* 0x0000001a001a7308 */ /* 0x002e2c0000001000 */
[----:B------:R-:W-:Y:S01]  /*0910*/  @!P1 IMAD.IADD R13, R13, 0x1, -R16 ;  /* 0x000000010d0d9824 */ /* 0x000fe200078e0a10 */
[----:B------:R-:W-:Y:S01]  /*0920*/  ISETP.GT.U32.AND P1, PT, R17, R6, PT ;  /* 0x000000061100720c */ /* 0x000fe20003f24070 */
[----:B------:R-:W-:Y:S01]  /*0930*/  @!P3 IMAD.IADD R12, R12, 0x1, -R19 ;  /* 0x000000010c0cb824 */ /* 0x000fe200078e0a13 */
[----:B------:R-:W-:Y:S01]  /*0940*/  ISETP.NE.AND P3, PT, R15, RZ, PT ;  /* 0x000000ff0f00720c */ /* 0x000fe20003f65270 */
[----:B------:R-:W-:Y:S01]  /*0950*/  IMAD.HI.U32 R4, R5, R29, R4 ;  /* 0x0000001d05047227 */ /* 0x000fe200078e0004 */
[----:B------:R-:W-:-:S03]  /*0960*/  IABS R5, R7 ;  /* 0x0000000700057213 */ /* 0x000fc60000000000 */
[----:B------:R-:W-:Y:S01]  /*0970*/  @!P2 IMAD.IADD R10, R10, 0x1, -R21 ;  /* 0x000000010a0aa824 */ /* 0x000fe200078e0a15 */
[----:B------:R-:W-:Y:S01]  /*0980*/  ISETP.GT.U32.AND P2, PT, R18, R27, PT ;  /* 0x0000001b1200720c */ /* 0x000fe20003f44070 */
[----:B------:R-:W-:Y:S02]  /*0990*/  IMAD.MOV R16, RZ, RZ, -R5 ;  /* 0x000000ffff107224 */ /* 0x000fe400078e0a05 */
[----:B------:R-:W-:-:S04]  /*09a0*/  IMAD.HI.U32 R4, R4, R11, RZ ;  /* 0x0000000b04047227 */ /* 0x000fc800078e00ff */
[----:B0-----:R-:W-:Y:S02]  /*09b0*/  VIADD R5, R26, 0xffffffe ;  /* 0x0ffffffe1a057836 */ /* 0x001fe40000000000 */
[----:B------:R-:W-:Y:S02]  /*09c0*/  @!P1 IMAD.IADD R6, R6, 0x1, -R17 ;  /* 0x0000000106069824 */ /* 0x000fe400078e0a11 */
[----:B------:R-:W-:Y:S02]  /*09d0*/  IMAD R16, R4, R16, R11 ;  /* 0x0000001004107224 */ /* 0x000fe400078e020b */
[----:B------:R-:W0:Y:S01]  /*09e0*/  F2I.FTZ.U32.TRUNC.NTZ R5, R5 ;  /* 0x0000000500057305 */ /* 0x000e22000021f000 */
[----:B------:R-:W-:Y:S01]  /*09f0*/  ISETP.GT.U32.AND P1, PT, R17, R6, PT ;  /* 0x000000061100720c */ /* 0x000fe20003f24070 */
[----:B------:R-:W-:Y:S01]  /*0a00*/  IMAD.MOV.U32 R4, RZ, RZ, RZ ;  /* 0x000000ffff047224 */ /* 0x000fe200078e00ff */
[----:B------:R-:W-:Y:S01]  /*0a10*/  ISETP.GT.U32.AND P5, PT, R9, R16, PT ;  /* 0x000000100900720c */ /* 0x000fe20003fa4070 */
[----:B------:R-:W-:-:S02]  /*0a20*/  @!P2 IMAD.IADD R27, R27, 0x1, -R18 ;  /* 0x000000011b1ba824 */ /* 0x000fc400078e0a12 */
[----:B------:R-:W-:Y:S01]  /*0a30*/  @!P0 IMAD.MOV R13, RZ, RZ, -R13 ;  /* 0x000000ffff0d8224 */ /* 0x000fe200078e0a0d */
[----:B------:R-:W-:Y:S01]  /*0a40*/  @!P3 LOP3.LUT R13, RZ, R15, RZ, 0x33, !PT ;  /* 0x0000000fff0db212 */ /* 0x000fe200078e33ff */
[----:B------:R-:W-:Y:S01]  /*0a50*/  @!P0 IMAD.MOV R12, RZ, RZ, -R12 ;  /* 0x000000ffff0c8224 */ /* 0x000fe200078e0a0c */
[----:B------:R-:W-:Y:S01]  /*0a60*/  ISETP.GT.U32.AND P2, PT, R18, R27, PT ;  /* 0x0000001b1200720c */ /* 0x000fe20003f44070 */
[----:B------:R-:W-:Y:S01]  /*0a70*/  @!P0 IMAD.MOV R10, RZ, RZ, -R10 ;  /* 0x000000ffff0a8224 */ /* 0x000fe200078e0a0a */
[----:B------:R-:W-:Y:S02]  /*0a80*/  ISETP.NE.AND P3, PT, R24, RZ, PT ;  /* 0x000000ff1800720c */ /* 0x000fe40003f65270 */
[----:B------:R-:W-:Y:S01]  /*0a90*/  LOP3.LUT R13, R13, 0xff, RZ, 0xc0, !PT ;  /* 0x000000ff0d0d7812 */ /* 0x000fe200078ec0ff */
[----:B------:R-:W-:Y:S01]  /*0aa0*/  @!P1 IMAD.IADD R6, R6, 0x1, -R17 ;  /* 0x0000000106069824 */ /* 0x000fe200078e0a11 */
[----:B0-----:R-:W-:Y:S01]  /*0ab0*/  IADD3 R29, RZ, -R5, RZ ;  /* 0x80000005ff1d7210 */ /* 0x001fe20007ffe0ff */
[----:B------:R-:W-:Y:S01]  /*0ac0*/  @!P5 IMAD.IADD R16, R16, 0x1, -R9 ;  /* 0x000000011010d824 */ /* 0x000fe200078e0a09 */
[----:B------:R-:W-:-:S02]  /*0ad0*/  ISETP.GT.U32.AND P1, PT, R2, R25, PT ;  /* 0x000000190200720c */ /* 0x000fc40003f24070 */
[----:B------:R-:W-:Y:S01]  /*0ae0*/  ISETP.NE.AND P5, PT, R7, RZ, PT ;  /* 0x000000ff0700720c */ /* 0x000fe20003fa5270 */
[----:B------:R-:W-:Y:S02]  /*0af0*/  IMAD R19, R29, R8, RZ ;  /* 0x000000081d137224 */ /* 0x000fe400078e02ff */
[----:B------:R-:W-:Y:S01]  /*0b00*/  @!P2 IMAD.IADD R27, R27, 0x1, -R18 ;  /* 0x000000011b1ba824 */ /* 0x000fe200078e0a12 */
[----:B------:R-:W-:Y:S01]  /*0b10*/  ISETP.NE.AND P2, PT, R22, RZ, PT ;  /* 0x000000ff1600720c */ /* 0x000fe20003f45270 */
[----:B------:R-:W-:Y:S01]  /*0b20*/  IMAD.HI.U32 R4, R5, R19, R4 ;  /* 0x0000001305047227 */ /* 0x000fe200078e0004 */
[----:B------:R-:W-:Y:S02]  /*0b30*/  IABS R5, R3 ;  /* 0x0000000300057213 */ /* 0x000fe40000000000 */
[----:B------:R-:W-:Y:S01]  /*0b40*/  @!P3 LOP3.LUT R10, RZ, R24, RZ, 0x33, !PT ;  /* 0x00000018ff0ab212 */ /* 0x000fe200078e33ff */
[----:B------:R-:W-:Y:S01]  /*0b50*/  @!P0 IMAD.MOV R27, RZ, RZ, -R27 ;  /* 0x000000ffff1b8224 */ /* 0x000fe200078e0a1b */
[----:B------:R-:W-:Y:S01]  /*0b60*/  ISETP.NE.AND P3, PT, R23, RZ, PT ;  /* 0x000000ff1700720c */ /* 0x000fe20003f65270 */
[----:B------:R-:W-:Y:S01]  /*0b70*/  IMAD.MOV R5, RZ, RZ, -R5 ;  /* 0x000000ffff057224 */ /* 0x000fe200078e0a05 */
[----:B------:R-:W-:Y:S01]  /*0b80*/  @!P1 IADD3 R25, R25, -R2, RZ ;  /* 0x8000000219199210 */ /* 0x000fe20007ffe0ff */
[----:B------:R-:W-:Y:S01]  /*0b90*/  IMAD.HI.U32 R4, R4, R11, RZ ;  /* 0x0000000b04047227 */ /* 0x000fe200078e00ff */
[----:B------:R-:W-:-:S02]  /*0ba0*/  ISETP.GT.U32.AND P1, PT, R9, R16, PT ;  /* 0x000000100900720c */ /* 0x000fc40003f24070 */
[----:B------:R-:W-:Y:S01]  /*0bb0*/  ISETP.GT.U32.AND P4, PT, R2, R25, PT ;  /* 0x000000190200720c */ /* 0x000fe20003f84070 */
[----:B------:R-:W-:Y:S01]  /*0bc0*/  IMAD R11, R4, R5, R11 ;  /* 0x00000005040b7224 */ /* 0x000fe200078e020b */
[----:B------:R-:W-:-:S04]  /*0bd0*/  @!P2 LOP3.LUT R27, RZ, R22, RZ, 0x33, !PT ;  /* 0x00000016ff1ba212 */ /* 0x000fc800078e33ff */
[----:B------:R-:W-:-:S05]  /*0be0*/  ISETP.GT.U32.AND P6, PT, R8, R11, PT ;  /* 0x0000000b0800720c */ /* 0x000fca0003fc4070 */
[----:B------:R-:W-:Y:S02]  /*0bf0*/  @!P1 IADD3 R16, R16, -R9, RZ ;  /* 0x8000000910109210 */ /* 0x000fe40007ffe0ff */
[----:B------:R-:W-:Y:S01]  /*0c00*/  @!P4 IMAD.IADD R25, R25, 0x1, -R2 ;  /* 0x000000011919c824 */ /* 0x000fe200078e0a02 */
[----:B------:R-:W-:Y:S01]  /*0c10*/  ISETP.NE.AND P4, PT, R14, RZ, PT ;  /* 0x000000ff0e00720c */ /* 0x000fe20003f85270 */
[----:B------:R-:W-:Y:S01]  /*0c20*/  IMAD.U32 R2, RZ, RZ, UR5 ;  /* 0x00000005ff027e24 */ /* 0x000fe2000f8e00ff */
[----:B------:R-:W-:Y:S01]  /*0c30*/  ISETP.NE.AND P1, PT, R20, RZ, PT ;  /* 0x000000ff1400720c */ /* 0x000fe20003f25270 */
[----:B------:R-:W-:Y:S01]  /*0c40*/  @!P0 IMAD.MOV R16, RZ, RZ, -R16 ;  /* 0x000000ffff108224 */ /* 0x000fe200078e0a10 */
[----:B------:R-:W-:Y:S01]  /*0c50*/  @!P5 LOP3.LUT R16, RZ, R7, RZ, 0x33, !PT ;  /* 0x00000007ff10d212 */ /* 0x000fe200078e33ff */
[----:B------:R-:W-:Y:S02]  /*0c60*/  @!P6 IMAD.IADD R11, R11, 0x1, -R8 ;  /* 0x000000010b0be824 */ /* 0x000fe400078e0a08 */
[----:B------:R-:W-:Y:S01]  /*0c70*/  @!P0 IMAD.MOV R25, RZ, RZ, -R25 ;  /* 0x000000ffff198224 */ /* 0x000fe200078e0a19 */
[----:B------:R-:W-:-:S02]  /*0c80*/  @!P3 LOP3.LUT R25, RZ, R23, RZ, 0x33, !PT ;  /* 0x00000017ff19b212 */ /* 0x000fc400078e33ff */
[----:B------:R-:W-:Y:S02]  /*0c90*/  ISETP.GT.U32.AND P6, PT, R8, R11, PT ;  /* 0x0000000b0800720c */ /* 0x000fe40003fc4070 */
[----:B------:R-:W-:Y:S02]  /*0ca0*/  LOP3.LUT R4, R16, 0xff, RZ, 0xc0, !PT ;  /* 0x000000ff10047812 */ /* 0x000fe400078ec0ff */
[----:B------:R-:W-:Y:S02]  /*0cb0*/  @!P4 LOP3.LUT R12, RZ, R14, RZ, 0x33, !PT ;  /* 0x0000000eff0cc212 */ /* 0x000fe400078e33ff */
[----:B------:R-:W-:Y:S02]  /*0cc0*/  ISETP.NE.AND P4, PT, R3, RZ, PT ;  /* 0x000000ff0300720c */ /* 0x000fe40003f85270 */
[----:B------:R-:W-:-:S04]  /*0cd0*/  LOP3.LUT R5, R12, 0xff, RZ, 0xc0, !PT ;  /* 0x000000ff0c057812 */ /* 0x000fc800078ec0ff */
[----:B------:R-:W-:Y:S01]  /*0ce0*/  PRMT R5, R25, 0x7604, R5 ;  /* 0x0000760419057816 */ /* 0x000fe20000000005 */
[----:B------:R-:W-:Y:S01]  /*0cf0*/  @!P6 IMAD.IADD R11, R11, 0x1, -R8 ;  /* 0x000000010b0be824 */ /* 0x000fe200078e0a08 */
[----:B------:R-:W-:Y:S02]  /*0d00*/  MOV R8, R6 ;  /* 0x0000000600087202 */ /* 0x000fe40000000f00 */
[----:B------:R-:W-:Y:S01]  /*0d10*/  LOP3.LUT R6, R10, 0xff, RZ, 0xc0, !PT ;  /* 0x000000ff0a067812 */ /* 0x000fe200078ec0ff */
[----:B------:R-:W-:Y:S02]  /*0d20*/  @!P0 IMAD.MOV R11, RZ, RZ, -R11 ;  /* 0x000000ffff0b8224 */ /* 0x000fe400078e0a0b */
[----:B------:R-:W-:Y:S01]  /*0d30*/  @!P0 IMAD.MOV R8, RZ, RZ, -R8 ;  /* 0x000000ffff088224 */ /* 0x000fe200078e0a08 */
[----:B------:R-:W-:Y:S02]  /*0d40*/  @!P1 LOP3.LUT R8, RZ, R20, RZ, 0x33, !PT ;  /* 0x00000014ff089212 */ /* 0x000fe400078e33ff */
[----:B------:R-:W-:-:S02]  /*0d50*/  @!P4 LOP3.LUT R11, RZ, R3, RZ, 0x33, !PT ;  /* 0x00000003ff0bc212 */ /* 0x000fc400078e33ff */
[----:B------:R-:W-:Y:S02]  /*0d60*/  MOV R3, UR6 ;  /* 0x0000000600037c02 */ /* 0x000fe40008000f00 */
[----:B------:R-:W-:Y:S02]  /*0d70*/  PRMT R13, R8, 0x7604, R13 ;  /* 0x00007604080d7816 */ /* 0x000fe4000000000d */
[----:B------:R-:W-:Y:S01]  /*0d80*/  PRMT R6, R27, 0x7604, R6 ;  /* 0x000076041b067816 */ /* 0x000fe20000000006 */
[----:B------:R-:W-:Y:S01]  /*0d90*/  IMAD.WIDE R2, R0, 0x8, R2 ;  /* 0x0000000800027825 */ /* 0x000fe200078e0202 */
[----:B------:R-:W-:Y:S02]  /*0da0*/  PRMT R4, R11, 0x7604, R4 ;  /* 0x000076040b047816 */ /* 0x000fe40000000004 */
[----:B------:R-:W-:Y:S02]  /*0db0*/  PRMT R6, R13, 0x5410, R6 ;  /* 0x000054100d067816 */ /* 0x000fe40000000006 */
[----:B------:R-:W-:-:S05]  /*0dc0*/  PRMT R7, R5, 0x5410, R4 ;  /* 0x0000541005077816 */ /* 0x000fca0000000004 */
[----:B------:R-:W-:Y:S01]  /*0dd0*/  STG.E.64 desc[UR8][R2.64], R6 ;  /* 0x0000000602007986 */ /* 0x000fe2000c101b08 */
[----:B------:R-:W-:Y:S05]  /*0de0*/  EXIT ;  /* 0x000000000000794d */ /* 0x000fea0003800000 */
.L_x_26055:
        /* <DEDUP_REMOVED lines=43> */
[----:B--2---:R-:W-:Y:S01]  /*10a0*/  @!P2 IADD3 R6, P6, R11, R6, RZ ;  /* 0x000000060b06a210 */ /* 0x004fe20007fde0ff */
[----:B------:R-:W-:-:S03]  /*10b0*/  IMAD.MOV.U32 R11, RZ, RZ, RZ ;  /* 0x000000ffff0b7224 */ /* 0x000fc600078e00ff */
        /* <DEDUP_REMOVED lines=14> */
[----:B------:R-:W-:Y:S01]  /*11a0*/  IMAD.MOV.U32 R12, RZ, RZ, RZ ;  /* 0x000000ffff0c7224 */ /* 0x000fe200078e00ff */
[----:B------:R-:W-:-:S05]  /*11b0*/  @!P2 IADD3.X R7, RZ, R7, RZ, P6, !PT ;  /* 0x00000007ff07a210 */ /* 0x000fca00037fe4ff */
        /* <DEDUP_REMOVED lines=41> */
.L_x_26057:
[----:B------:R-:W-:Y:S05]  /*1450*/  BSYNC B0 ;  /* 0x0000000000007941 */ /* 0x000fea0003800000 */
.L_x_26056:
        /* <DEDUP_REMOVED lines=25> */
.L_x_26059:
[----:B------:R-:W-:Y:S05]  /*15f0*/  BSYNC B0 ;  /* 0x0000000000007941 */ /* 0x000fea0003800000 */
.L_x_26058:
        /* <DEDUP_REMOVED lines=33> */
.L_x_26061:
[----:B------:R-:W-:Y:S05]  /*1810*/  BSYNC B0 ;  /* 0x0000000000007941 */ /* 0x000fea0003800000 */
.L_x_26060:
        /* <DEDUP_REMOVED lines=25> */
.L_x_26063:
[----:B------:R-:W-:Y:S05]  /*19b0*/  BSYNC B0 ;  /* 0x0000000000007941 */ /* 0x000fea0003800000 */
.L_x_26062:
        /* <DEDUP_REMOVED lines=25> */
.L_x_26065:
[----:B------:R-:W-:Y:S05]  /*1b50*/  BSYNC B0 ;  /* 0x0000000000007941 */ /* 0x000fea0003800000 */
.L_x_26064:
        /* <DEDUP_REMOVED lines=25> */
.L_x_26067:
[----:B------:R-:W-:Y:S05]  /*1cf0*/  BSYNC B0 ;  /* 0x0000000000007941 */ /* 0x000fea0003800000 */
.L_x_26066:
        /* <DEDUP_REMOVED lines=25> */
.L_x_26069:
[----:B------:R-:W-:Y:S05]  /*1e90*/  BSYNC B0 ;  /* 0x0000000000007941 */ /* 0x000fea0003800000 */
.L_x_26068:
        /* <DEDUP_REMOVED lines=25> */
.L_x_26071:
[----:B------:R-:W-:Y:S05]  /*2030*/  BSYNC B0 ;  /* 0x0000000000007941 */ /* 0x000fea0003800000 */
.L_x_26070:
        /* <DEDUP_REMOVED lines=20> */
.L_x_26074:
[----:B------:R-:W-:-:S13]  /*2180*/  ISETP.GE.AND P0, PT, R9, R10, PT ;  /* 0x0000000a0900720c */ /* 0x000fda0003f06270 */
[----:B------:R-:W-:Y:S05]  /*2190*/  @P0 BRA `(.L_x_26076) ;  /* 0x0000000000380947 */ /* 0x000fea0003800000 */
[C---:B------:R-:W-:Y:S01]  /*21a0*/  IADD3 R4, R9.reuse, UR4, RZ ;  /* 0x0000000409047c10 */ /* 0x040fe2000fffe0ff */
[----:B------:R-:W-:Y:S01]  /*21b0*/  ULDC.64 UR6, c[0x0][0x218] ;  /* 0x0000860000067ab9 */ /* 0x000fe20000000a00 */
[----:B------:R-:W-:Y:S02]  /*21c0*/  VIADD R9, R9, 0x80 ;  /* 0x0000008009097836 */ /* 0x000fe40000000000 */
[----:B------:R-:W-:-:S05]  /*21d0*/  IADD3 R4, P0, R4, UR6, RZ ;  /* 0x0000000604047c10 */ /* 0x000fca000ff1e0ff */
[----:B0-----:R-:W-:-:S05]  /*21e0*/  IMAD.X R5, RZ, RZ, UR7, P0 ;  /* 0x00000007ff057e24 */ /* 0x001fca00080e06ff */
[----:B------:R1:W-:Y:S03]  /*21f0*/  STG.E.U8 desc[UR8][R4.64], R8 ;  /* 0x0000000804007986 */ /* 0x0003e6000c101108 */
.L_x_26075:
        /* <DEDUP_REMOVED lines=8> */
.L_x_26076:
[----:B------:R-:W-:-:S13]  /*2280*/  ISETP.GE.AND P0, PT, R9, R10, PT ;  /* 0x0000000a0900720c */ /* 0x000fda0003f06270 */
[----:B------:R-:W-:Y:S05]  /*2290*/  @P0 BREAK B1 ;  /* 0x0000000000010942 */ /* 0x000fea0003800000 */
[----:B------:R-:W-:Y:S05]  /*22a0*/  @P0 BRA `(.L_x_26078) ;  /* 0x0000000000380947 */ /* 0x000fea0003800000 */
[C---:B-1----:R-:W-:Y:S01]  /*22b0*/  VIADD R4, R9.reuse, UR4 ;  /* 0x0000000409047c36 */ /* 0x042fe20008000000 */
[----:B------:R-:W-:Y:S01]  /*22c0*/  ULDC.64 UR6, c[0x0][0x218] ;  /* 0x0000860000067ab9 */ /* 0x000fe20000000a00 */
[----:B------:R-:W-:-:S03]  /*22d0*/  VIADD R9, R9, 0x80 ;  /* 0x0000008009097836 */ /* 0x000fc60000000000 */
[----:B------:R-:W-:-:S05]  /*22e0*/  IADD3 R4, P0, R4, UR6, RZ ;  /* 0x0000000604047c10 */ /* 0x000fca000ff1e0ff */
[----:B0-----:R-:W-:-:S05]  /*22f0*/  IMAD.X R5, RZ, RZ, UR7, P0 ;  /* 0x00000007ff057e24 */ /* 0x001fca00080e06ff */
[----:B------:R2:W-:Y:S03]  /*2300*/  STG.E.U8 desc[UR8][R4.64], R11 ;  /* 0x0000000b04007986 */ /* 0x0005e6000c101108 */
.L_x_26077:
[----:B------:R-:W-:Y:S05]  /*2310*/  BSYNC B1 ;  /* 0x0000000000017941 */ /* 0x000fea0003800000 */
.L_x_26073:
[----:B------:R-:W-:-:S13]  /*2320*/  ISETP.GE.AND P0, PT, R9, R10, PT ;  /* 0x0000000a0900720c */ /* 0x000fda0003f06270 */
[----:B0-----:R-:W0:Y:S01]  /*2330*/  @!P0 LDC.64 R6, c[0x0][0x218] ;  /* 0x00008600ff068b82 */ /* 0x001e220000000a00 */
[C---:B-12---:R-:W-:Y:S02]  /*2340*/  @!P0 VIADD R5, R9.reuse, UR4 ;  /* 0x0000000409058c36 */ /* 0x046fe40008000000 */
[----:B------:R-:W-:-:S03]  /*2350*/  @!P0 VIADD R9, R9, 0x80 ;  /* 0x0000008009098836 */ /* 0x000fc60000000000 */
[----:B0-----:R-:W-:-:S04]  /*2360*/  @!P0 IADD3 R4, P1, R5, R6, RZ ;  /* 0x0000000605048210 */ /* 0x001fc80007f3e0ff */
[----:B------:R-:W-:-:S05]  /*2370*/  @!P0 IADD3.X R5, RZ, R7, RZ, P1, !PT ;  /* 0x00000007ff058210 */ /* 0x000fca0000ffe4ff */
[----:B------:R2:W-:Y:S04]  /*2380*/  @!P0 STG.E.U8 desc[UR8][R4.64], R14 ;  /* 0x0000000e04008986 */ /* 0x0005e8000c101108 */
.L_x_26078:
[----:B------:R-:W-:Y:S05]  /*2390*/  BSYNC B0 ;  /* 0x0000000000007941 */ /* 0x000fea0003800000 */
.L_x_26072:
        /* <DEDUP_REMOVED lines=9> */
.L_x_26079:
        /* <DEDUP_REMOVED lines=13> */
.L_x_57464:


//--------------------- .text._ZN2at6native18elementwise_kernelILi128ELi4EZNS0_15gpu_kernel_implINS0_13BinaryFunctorIhhhZZZNS0_16fmod_kernel_cudaERNS_18TensorIteratorBaseEENKUlvE_clEvENKUlvE_clEvEUlhhE_EEEEvS5_RKT_EUliE_EEviT1_ --------------------------
	.section	.text._ZN2at6native18elementwise_kernelILi128ELi4EZNS0_15gpu_kernel_implINS0_13BinaryFunctorIhhhZZZNS0_16fmod_kernel_cudaERNS_18TensorIteratorBaseEENKUlvE_clEvENKUlvE_clEvEUlhhE_EEEEvS5_RKT_EUliE_EEviT1_,"ax",@progbits
	.align	128
        .global         _ZN2at6native18elementwise_kernelILi128ELi4EZNS0_15gpu_kernel_implINS0_13BinaryFunctorIhhhZZZNS0_16fmod_kernel_cudaERNS_18TensorIteratorBaseEENKUlvE_clEvENKUlvE_clEvEUlhhE_EEEEvS5_RKT_EUliE_EEviT1_
        .type           _ZN2at6native18elementwise_kernelILi128ELi4EZNS0_15gpu_kernel_implINS0_13BinaryFunctorIhhhZZZNS0_16fmod_kernel_cudaERNS_18TensorIteratorBaseEENKUlvE_clEvENKUlvE_clEvEUlhhE_EEEEvS5_RKT_EUliE_EEviT1_,@function
        .size           _ZN2at6native18elementwise_kernelILi128ELi4EZNS0_15gpu_kernel_implINS0_13BinaryFunctorIhhhZZZNS0_16fmod_kernel_cudaERNS_18TensorIteratorBaseEENKUlvE_clEvENKUlvE_clEvEUlhhE_EEEEvS5_RKT_EUliE_EEviT1_,(.L_x_57234 - _ZN2at6native18elementwise_kernelILi128ELi4EZNS0_15gpu_kernel_implINS0_13BinaryFunctorIhhhZZZNS0_16fmod_kernel_cudaERNS_18TensorIteratorBaseEENKUlvE_clEvENKUlvE_clEvEUlhhE_EEEEvS5_RKT_EUliE_EEviT1_)
        .other          _ZN2at6native18elementwise_kernelILi128ELi4EZNS0_15gpu_kernel_implINS0_13BinaryFunctorIhhhZZZNS0_16fmod_kernel_cudaERNS_18TensorIteratorBaseEENKUlvE_clEvENKUlvE_clEvEUlhhE_EEEEvS5_RKT_EUliE_EEviT1_,@"STO_CUDA_ENTRY STV_DEFAULT"
_ZN2at6native18elementwise_kernelILi128ELi4EZNS0_15gpu_kernel_implINS0_13BinaryFunctorIhhhZZZNS0_16fmod_kernel_cudaERNS_18TensorIteratorBaseEENKUlvE_clEvENKUlvE_clEvEUlhhE_EEEEvS5_RKT_EUliE_EEviT1_:
.text._ZN2at6native18elementwise_kernelILi128ELi4EZNS0_15gpu_kernel_implINS0_13BinaryFunctorIhhhZZZNS0_16fmod_kernel_cudaERNS_18TensorIteratorBaseEENKUlvE_clEvENKUlvE_clEvEUlhhE_EEEEvS5_RKT_EUliE_EEviT1_:
        /* <DEDUP_REMOVED lines=365> */
.L_x_26082:
        /* <DEDUP_REMOVED lines=20> */
.L_x_26086:
[----:B------:R0:W5:Y:S01]  /*1810*/  LDG.E.U8 R19, desc[UR36][R4.64] ;  /* 0x0000002404137981 */ /* 0x000162000c1e1100 */
[----:B------:R-:W-:Y:S05]  /*1820*/  BRA `(.L_x_26088) ;  /* 0x0000000c00647947 */ /* 0x000fea0003800000 */
.L_x_26085:
        /* <DEDUP_REMOVED lines=8> */
.L_x_26090:
[----:B------:R3:W5:Y:S01]  /*18b0*/  LDG.E.U8 R19, desc[UR36][R4.64] ;  /* 0x0000002404137981 */ /* 0x000762000c1e1100 */
[----:B------:R-:W-:Y:S05]  /*18c0*/  BRA `(.L_x_26088) ;  /* 0x0000000c003c7947 */ /* 0x000fea0003800000 */
.L_x_26089:
[----:B------:R0:W5:Y:S01]  /*18d0*/  LDG.E.U16 R19, desc[UR36][R4.64] ;  /* 0x0000002404137981 */ /* 0x000162000c1e1500 */
[----:B------:R-:W-:Y:S05]  /*18e0*/  BRA `(.L_x_26088) ;  /* 0x0000000c00347947 */ /* 0x000fea0003800000 */
.L_x_26084:
[----:B------:R-:W-:-:S13]  /*18f0*/  ISETP.GT.AND P0, PT, R2, 0x6, PT ;  /* 0x000000060200780c */ /* 0x000fda0003f04270 */
[----:B------:R-:W-:Y:S05]  /*1900*/  @P0 BRA `(.L_x_26091) ;  /* 0x0000000000340947 */ /* 0x000fea0003800000 */
[----:B------:R-:W-:-:S13]  /*1910*/  ISETP.NE.AND P0, PT, R2, 0x5, PT ;  /* 0x000000050200780c */ /* 0x000fda0003f05270 */
[----:B------:R-:W-:Y:S05]  /*1920*/  @!P0 BRA `(.L_x_26092) ;  /* 0x0000000000188947 */ /* 0x000fea0003800000 */
[----:B------:R-:W-:-:S13]  /*1930*/  ISETP.NE.AND P0, PT, R2, 0x6, PT ;  /* 0x000000060200780c */ /* 0x000fda0003f05270 */
[----:B------:R-:W-:Y:S05]  /*1940*/  @P0 BRA `(.L_x_26087) ;  /* 0x0000000800c80947 */ /* 0x000fea0003800000 */
[----:B------:R-:W2:Y:S02]  /*1950*/  LDG.E R2, desc[UR36][R4.64] ;  /* 0x0000002404027981 */ /* 0x000ea4000c1e1900 */
[----:B--2---:R-:W0:Y:S02]  /*1960*/  F2I.S64.TRUNC R2, R2 ;  /* 0x0000000200027311 */ /* 0x004e24000020d900 */
[----:B0-----:R-:W-:Y:S01]  /*1970*/  PRMT R19, R2, 0x7610, R19 ;  /* 0x0000761002137816 */ /* 0x001fe20000000013 */
[----:B------:R-:W-:Y:S06]  /*1980*/  BRA `(.L_x_26088) ;  /* 0x0000000c000c7947 */ /* 0x000fec0003800000 */
.L_x_26092:
[----:B------:R-:W2:Y:S02]  /*1990*/  LDG.E.U16 R2, desc[UR36][R4.64] ;  /* 0x0000002404027981 */ /* 0x000ea4000c1e1500 */
[----:B--2---:R-:W-:-:S06]  /*19a0*/  HADD2.F32 R2, -RZ, R2.H0_H0 ;  /* 0x20000002ff027230 */ /* 0x004fcc0000004100 */
[----:B------:R-:W0:Y:S02]  /*19b0*/  F2I.S64.TRUNC R2, R2 ;  /* 0x0000000200027311 */ /* 0x000e24000020d900 */
[----:B0-----:R-:W-:Y:S01]  /*19c0*/  PRMT R19, R2, 0x7610, R19 ;  /* 0x0000761002137816 */ /* 0x001fe20000000013 */
[----:B------:R-:W-:Y:S06]  /*19d0*/  BRA `(.L_x_26088) ;  /* 0x0000000800f87947 */ /* 0x000fec0003800000 */
.L_x_26091:
[----:B------:R-:W-:-:S13]  /*19e0*/  ISETP.NE.AND P0, PT, R2, 0x7, PT ;  /* 0x000000070200780c */ /* 0x000fda0003f05270 */
[----:B------:R-:W-:Y:S05]  /*19f0*/  @!P0 BRA `(.L_x_26093) ;  /* 0x0000000000348947 */ /* 0x000fea0003800000 */
        /* <DEDUP_REMOVED lines=8> */
.L_x_26094:
[----:B------:R-:W2:Y:S02]  /*1a80*/  LDG.E.U16 R4, desc[UR36][R4.64] ;  /* 0x0000002404047981 */ /* 0x000ea4000c1e1500 */
[----:B--2---:R-:W-:-:S06]  /*1a90*/  HADD2.F32 R2, -RZ, R4.H0_H0 ;  /* 0x20000004ff027230 */ /* 0x004fcc0000004100 */
[----:B------:R-:W0:Y:S02]  /*1aa0*/  F2I.S64.TRUNC R2, R2 ;  /* 0x0000000200027311 */ /* 0x000e24000020d900 */
[----:B0-----:R-:W-:Y:S01]  /*1ab0*/  PRMT R19, R2, 0x7610, R19 ;  /* 0x0000761002137816 */ /* 0x001fe20000000013 */
[----:B------:R-:W-:Y:S06]  /*1ac0*/  BRA `(.L_x_26088) ;  /* 0x0000000800bc7947 */ /* 0x000fec0003800000 */
.L_x_26093:
[----:B------:R-:W2:Y:S02]  /*1ad0*/  LDG.E.64 R2, desc[UR36][R4.64] ;  /* 0x0000002404027981 */ /* 0x000ea4000c1e1b00 */
[----:B--2---:R-:W0:Y:S02]  /*1ae0*/  F2I.S64.F64.TRUNC R2, R2 ;  /* 0x0000000200027311 */ /* 0x004e24000030d900 */
[----:B0-----:R-:W-:Y:S01]  /*1af0*/  PRMT R19, R2, 0x7610, R19 ;  /* 0x0000761002137816 */ /* 0x001fe20000000013 */
[----:B------:R-:W-:Y:S06]  /*1b00*/  BRA `(.L_x_26088) ;  /* 0x0000000800ac7947 */ /* 0x000fec0003800000 */
.L_x_26083:
        /* <DEDUP_REMOVED lines=12> */
.L_x_26097:
[----:B------:R-:W2:Y:S02]  /*1bd0*/  LDG.E.64 R4, desc[UR36][R4.64] ;  /* 0x0000002404047981 */ /* 0x000ea4000c1e1b00 */
[----:B--2---:R-:W0:Y:S02]  /*1be0*/  F2I.S64.F64.TRUNC R2, R4 ;  /* 0x0000000400027311 */ /* 0x004e24000030d900 */
[----:B0-----:R-:W-:Y:S01]  /*1bf0*/  PRMT R19, R2, 0x7610, R19 ;  /* 0x0000761002137816 */ /* 0x001fe20000000013 */
[----:B------:R-:W-:Y:S06]  /*1c00*/  BRA `(.L_x_26088) ;  /* 0x00000008006c7947 */ /* 0x000fec0003800000 */
.L_x_26096:
        /* <DEDUP_REMOVED lines=25> */
[----:B------:R-:W0:Y:S02]  /*1da0*/  F2I.S64.TRUNC R2, R3 ;  /* 0x0000000300027311 */ /* 0x000e24000020d900 */
[----:B0-----:R-:W-:Y:S01]  /*1db0*/  PRMT R19, R2, 0x7610, R19 ;  /* 0x0000761002137816 */ /* 0x001fe20000000013 */
[----:B------:R-:W-:Y:S06]  /*1dc0*/  BRA `(.L_x_26088) ;  /* 0x0000000400fc7947 */ /* 0x000fec0003800000 */
.L_x_26099:
        /* <DEDUP_REMOVED lines=12> */
[----:B------:R-:W0:Y:S02]  /*1e90*/  F2I.S64.TRUNC R2, R2 ;  /* 0x0000000200027311 */ /* 0x000e24000020d900 */
[----:B0-----:R-:W-:Y:S01]  /*1ea0*/  PRMT R19, R2, 0x7610, R19 ;  /* 0x0000761002137816 */ /* 0x001fe20000000013 */
[----:B------:R-:W-:Y:S06]  /*1eb0*/  BRA `(.L_x_26088) ;  /* 0x0000000400c07947 */ /* 0x000fec0003800000 */
.L_x_26098:
[----:B------:R-:W2:Y:S02]  /*1ec0*/  LDG.E.U16 R2, desc[UR36][R4.64] ;  /* 0x0000002404027981 */ /* 0x000ea4000c1e1500 */
[----:B--2---:R-:W-:-:S06]  /*1ed0*/  IMAD.U32 R2, R2, 0x10000, RZ ;  /* 0x0001000002027824 */ /* 0x004fcc00078e00ff */
[----:B------:R-:W0:Y:S02]  /*1ee0*/  F2I.S64.TRUNC R2, R2 ;  /* 0x0000000200027311 */ /* 0x000e24000020d900 */
[----:B0-----:R-:W-:Y:S01]  /*1ef0*/  PRMT R19, R2, 0x7610, R19 ;  /* 0x0000761002137816 */ /* 0x001fe20000000013 */
[----:B------:R-:W-:Y:S06]  /*1f00*/  BRA `(.L_x_26088) ;  /* 0x0000000400ac7947 */ /* 0x000fec0003800000 */
.L_x_26095:
        /* <DEDUP_REMOVED lines=10> */
.L_x_26102:
        /* <DEDUP_REMOVED lines=21> */
.L_x_26106:
[----:B------:R-:W-:Y:S05]  /*2100*/  BSYNC B1 ;  /* 0x0000000000017941 */ /* 0x000fea0003800000 */
.L_x_26105:
[----:B------:R-:W-:Y:S01]  /*2110*/  IMAD.SHL.U32 R2, R2, 0x100000, RZ ;  /* 0x0010000002027824 */ /* 0x000fe200078e00ff */
[----:B------:R-:W-:-:S04]  /*2120*/  LEA R3, R0, 0x3b800000, 0x17 ;  /* 0x3b80000000037811 */ /* 0x000fc800078eb8ff */
[----:B------:R-:W-:-:S07]  /*2130*/  LOP3.LUT R2, R3, R2, R4, 0xfe, !PT ;  /* 0x0000000203027212 */ /* 0x000fce00078efe04 */
.L_x_26104:
[----:B------:R-:W-:Y:S05]  /*2140*/  BSYNC B0 ;  /* 0x0000000000007941 */ /* 0x000fea0003800000 */
.L_x_26103:
[----:B------:R-:W0:Y:S02]  /*2150*/  F2I.S64.TRUNC R2, R2 ;  /* 0x0000000200027311 */ /* 0x000e24000020d900 */
[----:B0-----:R-:W-:Y:S01]  /*2160*/  PRMT R19, R2, 0x7610, R19 ;  /* 0x0000761002137816 */ /* 0x001fe20000000013 */
[----:B------:R-:W-:Y:S06]  /*2170*/  BRA `(.L_x_26088) ;  /* 0x0000000400107947 */ /* 0x000fec0003800000 */
.L_x_26101:
        /* <DEDUP_REMOVED lines=21> */
.L_x_26110:
[----:B------:R-:W-:Y:S05]  /*22d0*/  BSYNC B1 ;  /* 0x0000000000017941 */ /* 0x000fea0003800000 */
.L_x_26109:
[----:B------:R-:W-:Y:S01]  /*22e0*/  IMAD.SHL.U32 R2, R2, 0x200000, RZ ;  /* 0x0020000002027824 */ /* 0x000fe200078e00ff */
[----:B------:R-:W-:-:S04]  /*22f0*/  LEA R3, R0, 0x37800000, 0x17 ;  /* 0x3780000000037811 */ /* 0x000fc800078eb8ff */
[----:B------:R-:W-:-:S07]  /*2300*/  LOP3.LUT R2, R3, R2, R4, 0xfe, !PT ;  /* 0x0000000203027212 */ /* 0x000fce00078efe04 */
.L_x_26108:
[----:B------:R-:W-:Y:S05]  /*2310*/  BSYNC B0 ;  /* 0x0000000000007941 */ /* 0x000fea0003800000 */
.L_x_26107:
[----:B------:R-:W0:Y:S02]  /*2320*/  F2I.S64.TRUNC R2, R2 ;  /* 0x0000000200027311 */ /* 0x000e24000020d900 */
[----:B0-----:R-:W-:Y:S01]  /*2330*/  PRMT R19, R2, 0x7610, R19 ;  /* 0x0000761002137816 */ /* 0x001fe20000000013 */
[----:B------:R-:W-:Y:S06]  /*2340*/  BRA `(.L_x_26088) ;  /* 0x00000000009c7947 */ /* 0x000fec0003800000 */
.L_x_26100:
        /* <DEDUP_REMOVED lines=14> */
.L_x_26114:
[----:B------:R-:W-:Y:S05]  /*2430*/  BSYNC B0 ;  /* 0x0000000000007941 */ /* 0x000fea0003800000 */
.L_x_26113:
[----:B------:R-:W0:Y:S02]  /*2440*/  F2I.S64.TRUNC R2, R2 ;  /* 0x0000000200027311 */ /* 0x000e24000020d900 */
[----:B0-----:R-:W-:Y:S01]  /*2450*/  PRMT R19, R2, 0x7610, R19 ;  /* 0x0000761002137816 */ /* 0x001fe20000000013 */
[----:B------:R-:W-:Y:S06]  /*2460*/  BRA `(.L_x_26088) ;  /* 0x0000000000547947 */ /* 0x000fec0003800000 */
.L_x_26087:
        /* <DEDUP_REMOVED lines=16> */
.L_x_26115:
[----:B------:R-:W-:Y:S01]  /*2570*/  PRMT R19, RZ, 0x7610, R19 ;  /* 0x00007610ff137816 */ /* 0x000fe20000000013 */
[----:B------:R-:W-:Y:S06]  /*2580*/  BRA `(.L_x_26088) ;  /* 0x00000000000c7947 */ /* 0x000fec0003800000 */
.L_x_26112:
[----:B------:R2:W5:Y:S01]  /*2590*/  LDG.E.U8 R19, desc[UR36][R4.64] ;  /* 0x0000002404137981 */ /* 0x000562000c1e1100 */
[----:B------:R-:W-:Y:S05]  /*25a0*/  BRA `(.L_x_26088) ;  /* 0x0000000000047947 */ /* 0x000fea0003800000 */
.L_x_26111:
[----:B------:R1:W5:Y:S02]  /*25b0*/  LDG.E.U8 R19, desc[UR36][R4.64] ;  /* 0x0000002404137981 */ /* 0x000364000c1e1100 */
.L_x_26088:
[----:B------:R-:W0:Y:S01]  /*25c0*/  LDC.U8 R2, c[0x0][0x493] ;  /* 0x000124c0ff027b82 */ /* 0x000e220000000000 */
[----:B------:R-:W-:Y:S02]  /*25d0*/  ULDC.64 UR4, c[0x0][0x488] ;  /* 0x0001220000047ab9 */ /* 0x000fe40000000a00 */
[----:B01234-:R-:W-:-:S05]  /*25e0*/  IADD3 R4, P1, R22, UR4, RZ ;  /* 0x0000000416047c10 */ /* 0x01ffca000ff3e0ff */
[----:B------:R-:W-:Y:S01]  /*25f0*/  IMAD.X R5, RZ, RZ, UR5, P1 ;  /* 0x00000005ff057e24 */ /* 0x000fe200088e06ff */
[----:B------:R-:W-:-:S04]  /*2600*/  PRMT R0, R2, 0x9910, RZ ;  /* 0x0000991002007816 */ /* 0x000fc800000000ff */
        /* <DEDUP_REMOVED lines=12> */
.L_x_26119:
[----:B------:R3:W5:Y:S01]  /*26d0*/  LDG.E.U8 R0, desc[UR36][R4.64] ;  /* 0x0000002404007981 */ /* 0x000762000c1e1100 */
[----:B------:R-:W-:Y:S05]  /*26e0*/  BRA `(.L_x_26121) ;  /* 0x0000000c00647947 */ /* 0x000fea0003800000 */
.L_x_26118:
        /* <DEDUP_REMOVED lines=8> */
.L_x_26123:
[----:B------:R1:W5:Y:S01]  /*2770*/  LDG.E.U8 R0, desc[UR36][R4.64] ;  /* 0x0000002404007981 */ /* 0x000362000c1e1100 */
[----:B------:R-:W-:Y:S05]  /*2780*/  BRA `(.L_x_26121) ;  /* 0x0000000c003c7947 */ /* 0x000fea0003800000 */
.L_x_26122:
[----:B------:R2:W5:Y:S01]  /*2790*/  LDG.E.U16 R0, desc[UR36][R4.64] ;  /* 0x0000002404007981 */ /* 0x000562000c1e1500 */
[----:B------:R-:W-:Y:S05]  /*27a0*/  BRA `(.L_x_26121) ;  /* 0x0000000c00347947 */ /* 0x000fea0003800000 */
.L_x_26117:
        /* <DEDUP_REMOVED lines=10> */
.L_x_26125:
[----:B------:R-:W2:Y:S02]  /*2850*/  LDG.E.U16 R2, desc[UR36][R4.64] ;  /* 0x0000002404027981 */ /* 0x000ea4000c1e1500 */
[----:B--2---:R-:W-:-:S06]  /*2860*/  HADD2.F32 R2, -RZ, R2.H0_H0 ;  /* 0x20000002ff027230 */ /* 0x004fcc0000004100 */
[----:B------:R-:W0:Y:S02]  /*2870*/  F2I.S64.TRUNC R2, R2 ;  /* 0x0000000200027311 */ /* 0x000e24000020d900 */
[----:B0-----:R-:W-:Y:S01]  /*2880*/  PRMT R0, R2, 0x7610, R0 ;  /* 0x0000761002007816 */ /* 0x001fe20000000000 */
[----:B------:R-:W-:Y:S06]  /*2890*/  BRA `(.L_x_26121) ;  /* 0x0000000800f87947 */ /* 0x000fec0003800000 */
.L_x_26124:
        /* <DEDUP_REMOVED lines=10> */
.L_x_26127:
[----:B------:R-:W2:Y:S02]  /*2940*/  LDG.E.U16 R4, desc[UR36][R4.64] ;  /* 0x0000002404047981 */ /* 0x000ea4000c1e1500 */
[----:B--2---:R-:W-:-:S06]  /*2950*/  HADD2.F32 R2, -RZ, R4.H0_H0 ;  /* 0x20000004ff027230 */ /* 0x004fcc0000004100 */
[----:B------:R-:W0:Y:S02]  /*2960*/  F2I.S64.TRUNC R2, R2 ;  /* 0x0000000200027311 */ /* 0x000e24000020d900 */
[----:B0-----:R-:W-:Y:S01]  /*2970*/  PRMT R0, R2, 0x7610, R0 ;  /* 0x0000761002007816 */ /* 0x001fe20000000000 */
[----:B------:R-:W-:Y:S06]  /*2980*/  BRA `(.L_x_26121) ;  /* 0x0000000800bc7947 */ /* 0x000fec0003800000 */
.L_x_26126:
[----:B------:R-:W2:Y:S02]  /*2990*/  LDG.E.64 R2, desc[UR36][R4.64] ;  /* 0x0000002404027981 */ /* 0x000ea4000c1e1b00 */
[----:B--2---:R-:W0:Y:S02]  /*29a0*/  F2I.S64.F64.TRUNC R2, R2 ;  /* 0x0000000200027311 */ /* 0x004e24000030d900 */
[----:B0-----:R-:W-:Y:S01]  /*29b0*/  PRMT R0, R2, 0x7610, R0 ;  /* 0x0000761002007816 */ /* 0x001fe20000000000 */
[----:B------:R-:W-:Y:S06]  /*29c0*/  BRA `(.L_x_26121) ;  /* 0x0000000800ac7947 */ /* 0x000fec0003800000 */
.L_x_26116:
        /* <DEDUP_REMOVED lines=12> */
.L_x_26130:
[----:B------:R-:W2:Y:S02]  /*2a90*/  LDG.E.64 R4, desc[UR36][R4.64] ;  /* 0x0000002404047981 */ /* 0x000ea4000c1e1b00 */
[----:B--2---:R-:W0:Y:S02]  /*2aa0*/  F2I.S64.F64.TRUNC R2, R4 ;  /* 0x0000000400027311 */ /* 0x004e24000030d900 */
[----:B0-----:R-:W-:Y:S01]  /*2ab0*/  PRMT R0, R2, 0x7610, R0 ;  /* 0x0000761002007816 */ /* 0x001fe20000000000 */
[----:B------:R-:W-:Y:S06]  /*2ac0*/  BRA `(.L_x_26121) ;  /* 0x00000008006c7947 */ /* 0x000fec0003800000 */
.L_x_26129:
        /* <DEDUP_REMOVED lines=28> */
.L_x_26132:
        /* <DEDUP_REMOVED lines=15> */
.L_x_26131:
[----:B------:R-:W2:Y:S02]  /*2d80*/  LDG.E.U16 R2, desc[UR36][R4.64] ;  /* 0x0000002404027981 */ /* 0x000ea4000c1e1500 */
[----:B--2---:R-:W-:-:S06]  /*2d90*/  IMAD.U32 R2, R2, 0x10000, RZ ;  /* 0x0001000002027824 */ /* 0x004fcc00078e00ff */
[----:B------:R-:W0:Y:S02]  /*2da0*/  F2I.S64.TRUNC R2, R2 ;  /* 0x0000000200027311 */ /* 0x000e24000020d900 */
[----:B0-----:R-:W-:Y:S01]  /*2db0*/  PRMT R0, R2, 0x7610, R0 ;  /* 0x0000761002007816 */ /* 0x001fe20000000000 */
[----:B------:R-:W-:Y:S06]  /*2dc0*/  BRA `(.L_x_26121) ;  /* 0x0000000400ac7947 */ /* 0x000fec0003800000 */
.L_x_26128:
        /* <DEDUP_REMOVED lines=10> */
.L_x_26135:
        /* <DEDUP_REMOVED lines=21> */
.L_x_26139:
[----:B------:R-:W-:Y:S05]  /*2fc0*/  BSYNC B1 ;  /* 0x0000000000017941 */ /* 0x000fea0003800000 */
.L_x_26138:
[----:B------:R-:W-:Y:S01]  /*2fd0*/  IMAD.SHL.U32 R2, R2, 0x100000, RZ ;  /* 0x0010000002027824 */ /* 0x000fe200078e00ff */
[----:B------:R-:W-:-:S04]  /*2fe0*/  LEA R3, R0, 0x3b800000, 0x17 ;  /* 0x3b80000000037811 */ /* 0x000fc800078eb8ff */
[----:B------:R-:W-:-:S07]  /*2ff0*/  LOP3.LUT R2, R3, R2, R4, 0xfe, !PT ;  /* 0x0000000203027212 */ /* 0x000fce00078efe04 */
.L_x_26137:
[----:B------:R-:W-:Y:S05]  /*3000*/  BSYNC B0 ;  /* 0x0000000000007941 */ /* 0x000fea0003800000 */
.L_x_26136:
[----:B------:R-:W0:Y:S02]  /*3010*/  F2I.S64.TRUNC R2, R2 ;  /* 0x0000000200027311 */ /* 0x000e24000020d900 */
[----:B0-----:R-:W-:Y:S01]  /*3020*/  PRMT R0, R2, 0x7610, R0 ;  /* 0x0000761002007816 */ /* 0x001fe20000000000 */
[----:B------:R-:W-:Y:S06]  /*3030*/  BRA `(.L_x_26121) ;  /* 0x0000000400107947 */ /* 0x000fec0003800000 */
.L_x_26134:
        /* <DEDUP_REMOVED lines=21> */
.L_x_26143:
[----:B------:R-:W-:Y:S05]  /*3190*/  BSYNC B1 ;  /* 0x0000000000017941 */ /* 0x000fea0003800000 */
.L_x_26142:
[----:B------:R-:W-:Y:S01]  /*31a0*/  IMAD.SHL.U32 R2, R2, 0x200000, RZ ;  /* 0x0020000002027824 */ /* 0x000fe200078e00ff */
[----:B------:R-:W-:-:S04]  /*31b0*/  LEA R3, R0, 0x37800000, 0x17 ;  /* 0x3780000000037811 */ /* 0x000fc800078eb8ff */
[----:B------:R-:W-:-:S07]  /*31c0*/  LOP3.LUT R2, R3, R2, R4, 0xfe, !PT ;  /* 0x0000000203027212 */ /* 0x000fce00078efe04 */
.L_x_26141:
[----:B------:R-:W-:Y:S05]  /*31d0*/  BSYNC B0 ;  /* 0x0000000000007941 */ /* 0x000fea0003800000 */
.L_x_26140:
[----:B------:R-:W0:Y:S02]  /*31e0*/  F2I.S64.TRUNC R2, R2 ;  /* 0x0000000200027311 */ /* 0x000e24000020d900 */
[----:B0-----:R-:W-:Y:S01]  /*31f0*/  PRMT R0, R2, 0x7610, R0 ;  /* 0x0000761002007816 */ /* 0x001fe20000000000 */
[----:B------:R-:W-:Y:S06]  /*3200*/  BRA `(.L_x_26121) ;  /* 0x00000000009c7947 */ /* 0x000fec0003800000 */
.L_x_26133:
        /* <DEDUP_REMOVED lines=14> */
.L_x_26147:
[----:B------:R-:W-:Y:S05]  /*32f0*/  BSYNC B0 ;  /* 0x0000000000007941 */ /* 0x000fea0003800000 */
.L_x_26146:
[----:B------:R-:W0:Y:S02]  /*3300*/  F2I.S64.TRUNC R2, R2 ;  /* 0x0000000200027311 */ /* 0x000e24000020d900 */
[----:B0-----:R-:W-:Y:S01]  /*3310*/  PRMT R0, R2, 0x7610, R0 ;  /* 0x0000761002007816 */ /* 0x001fe20000000000 */
[----:B------:R-:W-:Y:S06]  /*3320*/  BRA `(.L_x_26121) ;  /* 0x0000000000547947 */ /* 0x000fec0003800000 */
.L_x_26120:
        /* <DEDUP_REMOVED lines=16> */
.L_x_26148:
[----:B------:R-:W-:Y:S01]  /*3430*/  PRMT R0, RZ, 0x7610, R0 ;  /* 0x00007610ff007816 */ /* 0x000fe20000000000 */
[----:B------:R-:W-:Y:S06]  /*3440*/  BRA `(.L_x_26121) ;  /* 0x00000000000c7947 */ /* 0x000fec0003800000 */
.L_x_26145:
[----:B------:R0:W5:Y:S01]  /*3450*/  LDG.E.U8 R0, desc[UR36][R4.64] ;  /* 0x0000002404007981 */ /* 0x000162000c1e1100 */
[----:B------:R-:W-:Y:S05]  /*3460*/  BRA `(.L_x_26121) ;  /* 0x0000000000047947 */ /* 0x000fea0003800000 */
.L_x_26144:
[----:B------:R0:W5:Y:S02]  /*3470*/  LDG.E.U8 R0, desc[UR36][R4.64] ;  /* 0x0000002404007981 */ /* 0x000164000c1e1100 */
.L_x_26121:
[----:B-----5:R-:W-:Y:S02]  /*3480*/  LOP3.LUT R0, R0, 0xff, RZ, 0xc0, !PT ;  /* 0x000000ff00007812 */ /* 0x020fe400078ec0ff */
[----:B------:R-:W-:Y:S02]  /*3490*/  LOP3.LUT R7, R19, 0xff, RZ, 0xc0, !PT ;  /* 0x000000ff13077812 */ /* 0x000fe400078ec0ff */
[----:B------:R-:W-:-:S07]  /*34a0*/  MOV R6, 0x34c0 ;  /* 0x000034c000067802 */ /* 0x000fce0000000f00 */
[----:B01234-:R-:W-:Y:S05]  /*34b0*/  CALL.REL.NOINC `($__internal_21_$__cuda_sm20_rem_u16) ;  /* 0x000000d400e87944 */ /* 0x01ffea0003c00000 */
        /* <DEDUP_REMOVED lines=14> */
.L_x_26152:
[----:B------:R3:W-:Y:S01]  /*35a0*/  STG.E.U8 desc[UR36][R16.64], R9 ;  /* 0x0000000910007986 */ /* 0x0007e2000c101124 */
[----:B------:R-:W-:Y:S05]  /*35b0*/  BRA `(.L_x_26154) ;  /* 0x0000000c00647947 */ /* 0x000fea0003800000 */
.L_x_26151:
[----:B------:R-:W-:-:S13]  /*35c0*/  ISETP.NE.AND P0, PT, R0, 0x2, PT ;  /* 0x000000020000780c */ /* 0x000fda0003f05270 */
[----:B------:R-:W-:Y:S05]  /*35d0*/  @!P0 BRA `(.L_x_26155) ;  /* 0x00000000002c8947 */ /* 0x000fea0003800000 */
[----:B------:R-:W-:-:S13]  /*35e0*/  ISETP.NE.AND P0, PT, R0, 0x3, PT ;  /* 0x000000030000780c */ /* 0x000fda0003f05270 */
[----:B------:R-:W-:Y:S05]  /*35f0*/  @!P0 BRA `(.L_x_26156) ;  /* 0x0000000000188947 */ /* 0x000fea0003800000 */
[----:B------:R-:W-:-:S13]  /*3600*/  ISETP.NE.AND P0, PT, R0, 0x4, PT ;  /* 0x000000040000780c */ /* 0x000fda0003f05270 */
[----:B------:R-:W-:Y:S05]  /*3610*/  @P0 BRA `(.L_x_26153) ;  /* 0x0000000800f00947 */ /* 0x000fea0003800000 */
[----:B------:R-:W-:Y:S01]  /*3620*/  LOP3.LUT R2, R9, 0xffff, RZ, 0xc0, !PT ;  /* 0x0000ffff09027812 */ /* 0x000fe200078ec0ff */
[----:B------:R-:W-:-:S05]  /*3630*/  IMAD.MOV.U32 R3, RZ, RZ, RZ ;  /* 0x000000ffff037224 */ /* 0x000fca00078e00ff */
[----:B------:R0:W-:Y:S01]  /*3640*/  STG.E.64 desc[UR36][R16.64], R2 ;  /* 0x0000000210007986 */ /* 0x0001e2000c101b24 */
[----:B------:R-:W-:Y:S05]  /*3650*/  BRA `(.L_x_26154) ;  /* 0x0000000c003c7947 */ /* 0x000fea0003800000 */
.L_x_26156:
[----:B------:R-:W-:-:S05]  /*3660*/  LOP3.LUT R9, R9, 0xffff, RZ, 0xc0, !PT ;  /* 0x0000ffff09097812 */ /* 0x000fca00078ec0ff */
[----:B------:R1:W-:Y:S01]  /*3670*/  STG.E desc[UR36][R16.64], R9 ;  /* 0x0000000910007986 */ /* 0x0003e2000c101924 */
[----:B------:R-:W-:Y:S05]  /*3680*/  BRA `(.L_x_26154) ;  /* 0x0000000c00307947 */ /* 0x000fea0003800000 */
.L_x_26155:
[----:B------:R2:W-:Y:S01]  /*3690*/  STG.E.U16 desc[UR36][R16.64], R9 ;  /* 0x0000000910007986 */ /* 0x0005e2000c101524 */
[----:B------:R-:W-:Y:S05]  /*36a0*/  BRA `(.L_x_26154) ;  /* 0x0000000c00287947 */ /* 0x000fea0003800000 */
.L_x_26150:
[----:B------:R-:W-:-:S13]  /*36b0*/  ISETP.GT.AND P0, PT, R0, 0x6, PT ;  /* 0x000000060000780c */ /* 0x000fda0003f04270 */
[----:B------:R-:W-:Y:S05]  /*36c0*/  @P0 BRA `(.L_x_26157) ;  /* 0x00000000002c0947 */ /* 0x000fea0003800000 */
[----:B------:R-:W-:-:S13]  /*36d0*/  ISETP.NE.AND P0, PT, R0, 0x5, PT ;  /* 0x000000050000780c */ /* 0x000fda0003f05270 */
[----:B------:R-:W-:Y:S05]  /*36e0*/  @!P0 BRA `(.L_x_26158) ;  /* 0x0000000000148947 */ /* 0x000fea0003800000 */
[----:B------:R-:W-:-:S13]  /*36f0*/  ISETP.NE.AND P0, PT, R0, 0x6, PT ;  /* 0x000000060000780c */ /* 0x000fda0003f05270 */
[----:B------:R-:W-:Y:S05]  /*3700*/  @P0 BRA `(.L_x_26153) ;  /* 0x0000000800b40947 */ /* 0x000fea0003800000 */
[----:B------:R-:W0:Y:S02]  /*3710*/  I2F.U16 R3, R9 ;  /* 0x0000000900037306 */ /* 0x000e240000101000 */
[----:B0-----:R0:W-:Y:S01]  /*3720*/  STG.E desc[UR36][R16.64], R3 ;  /* 0x0000000310007986 */ /* 0x0011e2000c101924 */
[----:B------:R-:W-:Y:S05]  /*3730*/  BRA `(.L_x_26154) ;  /* 0x0000000c00047947 */ /* 0x000fea0003800000 */
.L_x_26158:
[----:B------:R-:W0:Y:S02]  /*3740*/  I2F.U16 R0, R9 ;  /* 0x0000000900007306 */ /* 0x000e240000101000 */
[----:B0-----:R-:W-:-:S05]  /*3750*/  F2FP.F16.F32.PACK_AB R0, RZ, R0 ;  /* 0x00000000ff00723e */ /* 0x001fca00000000ff */
[----:B------:R0:W-:Y:S01]  /*3760*/  STG.E.U16 desc[UR36][R16.64], R0 ;  /* 0x0000000010007986 */ /* 0x0001e2000c101524 */
[----:B------:R-:W-:Y:S05]  /*3770*/  BRA `(.L_x_26154) ;  /* 0x0000000800f47947 */ /* 0x000fea0003800000 */
.L_x_26157:
[----:B------:R-:W-:-:S13]  /*3780*/  ISETP.NE.AND P0, PT, R0, 0x7, PT ;  /* 0x000000070000780c */ /* 0x000fda0003f05270 */
[----:B------:R-:W-:Y:S05]  /*3790*/  @!P0 BRA `(.L_x_26159) ;  /* 0x0000000000348947 */ /* 0x000fea0003800000 */
[----:B------:R-:W-:-:S13]  /*37a0*/  ISETP.NE.AND P0, PT, R0, 0x8, PT ;  /* 0x000000080000780c */ /* 0x000fda0003f05270 */
[----:B------:R-:W-:Y:S05]  /*37b0*/  @!P0 BRA `(.L_x_26160) ;  /* 0x0000000000188947 */ /* 0x000fea0003800000 */
[----:B------:R-:W-:-:S13]  /*37c0*/  ISETP.NE.AND P0, PT, R0, 0x9, PT ;  /* 0x000000090000780c */ /* 0x000fda0003f05270 */
[----:B------:R-:W-:Y:S05]  /*37d0*/  @P0 BRA `(.L_x_26153) ;  /* 0x0000000800800947 */ /* 0x000fea0003800000 */
[----:B------:R-:W0:Y:S01]  /*37e0*/  I2F.U16 R2, R9 ;  /* 0x0000000900027306 */ /* 0x000e220000101000 */
[----:B------:R-:W-:-:S05]  /*37f0*/  IMAD.MOV.U32 R3, RZ, RZ, RZ ;  /* 0x000000ffff037224 */ /* 0x000fca00078e00ff */
[----:B0-----:R0:W-:Y:S01]  /*3800*/  STG.E.64 desc[UR36][R16.64], R2 ;  /* 0x0000000210007986 */ /* 0x0011e2000c101b24 */
[----:B------:R-:W-:Y:S05]  /*3810*/  BRA `(.L_x_26154) ;  /* 0x0000000800cc7947 */ /* 0x000fea0003800000 */
.L_x_26160:
[----:B------:R-:W0:Y:S02]  /*3820*/  I2F.U16 R9, R9 ;  /* 0x0000000900097306 */ /* 0x000e240000101000 */
[----:B0-----:R-:W-:-:S04]  /*3830*/  F2FP.F16.F32.PACK_AB R3, RZ, R9 ;  /* 0x00000009ff03723e */ /* 0x001fc800000000ff */
[----:B------:R-:W-:-:S05]  /*3840*/  PRMT R3, R3, 0x5410, RZ ;  /* 0x0000541003037816 */ /* 0x000fca00000000ff */
[----:B------:R0:W-:Y:S01]  /*3850*/  STG.E desc[UR36][R16.64], R3 ;  /* 0x0000000310007986 */ /* 0x0001e2000c101924 */
[----:B------:R-:W-:Y:S05]  /*3860*/  BRA `(.L_x_26154) ;  /* 0x0000000800b87947 */ /* 0x000fea0003800000 */
.L_x_26159:
[----:B------:R-:W0:Y:S02]  /*3870*/  I2F.F64.U16 R2, R9 ;  /* 0x0000000900027312 */ /* 0x000e240000101800 */
[----:B0-----:R0:W-:Y:S01]  /*3880*/  STG.E.64 desc[UR36][R16.64], R2 ;  /* 0x0000000210007986 */ /* 0x0011e2000c101b24 */
[----:B------:R-:W-:Y:S05]  /*3890*/  BRA `(.L_x_26154) ;  /* 0x0000000800ac7947 */ /* 0x000fea0003800000 */
.L_x_26149:
        /* <DEDUP_REMOVED lines=13> */
.L_x_26163:
[----:B------:R-:W0:Y:S01]  /*3970*/  I2F.F64.U16 R4, R9 ;  /* 0x0000000900047312 */ /* 0x000e220000101800 */
[----:B------:R-:W-:-:S05]  /*3980*/  CS2R R6, SRZ ;  /* 0x0000000000067805 */ /* 0x000fca000001ff00 */
[----:B0-----:R0:W-:Y:S01]  /*3990*/  STG.E.128 desc[UR36][R16.64], R4 ;  /* 0x0000000410007986 */ /* 0x0011e2000c101d24 */
[----:B------:R-:W-:Y:S05]  /*39a0*/  BRA `(.L_x_26154) ;  /* 0x0000000800687947 */ /* 0x000fea0003800000 */
.L_x_26162:
[----:B------:R-:W-:-:S13]  /*39b0*/  ISETP.NE.AND P0, PT, R0, 0xf, PT ;  /* 0x0000000f0000780c */ /* 0x000fda0003f05270 */
[----:B------:R-:W-:Y:S05]  /*39c0*/  @!P0 BRA `(.L_x_26164) ;  /* 0x0000000000b48947 */ /* 0x000fea0003800000 */
[----:B------:R-:W-:-:S13]  /*39d0*/  ISETP.NE.AND P0, PT, R0, 0x17, PT ;  /* 0x000000170000780c */ /* 0x000fda0003f05270 */
[----:B------:R-:W-:Y:S05]  /*39e0*/  @!P0 BRA `(.L_x_26165) ;  /* 0x0000000000548947 */ /* 0x000fea0003800000 */
[----:B------:R-:W-:-:S13]  /*39f0*/  ISETP.NE.AND P0, PT, R0, 0x18, PT ;  /* 0x000000180000780c */ /* 0x000fda0003f05270 */
[----:B------:R-:W-:Y:S05]  /*3a00*/  @P0 BRA `(.L_x_26153) ;  /* 0x0000000400f40947 */ /* 0x000fea0003800000 */
[----:B------:R-:W0:Y:S01]  /*3a10*/  I2F.U16 R9, R9 ;  /* 0x0000000900097306 */ /* 0x000e220000101000 */
        /* <DEDUP_REMOVED lines=14> */
.L_x_26167:
[----:B------:R-:W-:Y:S05]  /*3b00*/  BSYNC B0 ;  /* 0x0000000000007941 */ /* 0x000fea0003800000 */
.L_x_26166:
[----:B------:R-:W-:-:S05]  /*3b10*/  LOP3.LUT R3, R0, R3, RZ, 0xfc, !PT ;  /* 0x0000000300037212 */ /* 0x000fca00078efcff */
[----:B------:R0:W-:Y:S01]  /*3b20*/  STG.E.U8 desc[UR36][R16.64], R3 ;  /* 0x0000000310007986 */ /* 0x0001e2000c101124 */
[----:B------:R-:W-:Y:S05]  /*3b30*/  BRA `(.L_x_26154) ;  /* 0x0000000800047947 */ /* 0x000fea0003800000 */
.L_x_26165:
[----:B------:R-:W0:Y:S01]  /*3b40*/  I2F.U16 R9, R9 ;  /* 0x0000000900097306 */ /* 0x000e220000101000 */
        /* <DEDUP_REMOVED lines=12> */
.L_x_26169:
[----:B------:R-:W-:Y:S01]  /*3c10*/  IMAD.MOV.U32 R0, RZ, RZ, 0x7f ;  /* 0x0000007fff007424 */ /* 0x000fe200078e00ff */
[----:B------:R-:W-:-:S04]  /*3c20*/  ISETP.GT.U32.AND P0, PT, R2, 0x7f800000, PT ;  /* 0x7f8000000200780c */ /* 0x000fc80003f04070 */
[----:B------:R-:W-:-:S09]  /*3c30*/  SEL R0, R0, 0x7c, P0 ;  /* 0x0000007c00007807 */ /* 0x000fd20000000000 */
.L_x_26170:
[----:B------:R-:W-:Y:S05]  /*3c40*/  BSYNC B0 ;  /* 0x0000000000007941 */ /* 0x000fea0003800000 */
.L_x_26168:
[----:B------:R-:W-:-:S04]  /*3c50*/  LOP3.LUT R2, R9, 0x80000000, RZ, 0xc0, !PT ;  /* 0x8000000009027812 */ /* 0x000fc800078ec0ff */
[----:B------:R-:W-:-:S04]  /*3c60*/  SHF.R.U32.HI R3, RZ, 0x18, R2 ;  /* 0x00000018ff037819 */ /* 0x000fc80000011602 */
[----:B------:R-:W-:-:S05]  /*3c70*/  LOP3.LUT R3, R0, R3, RZ, 0xfc, !PT ;  /* 0x0000000300037212 */ /* 0x000fca00078efcff */
[----:B------:R0:W-:Y:S01]  /*3c80*/  STG.E.U8 desc[UR36][R16.64], R3 ;  /* 0x0000000310007986 */ /* 0x0001e2000c101124 */
[----:B------:R-:W-:Y:S05]  /*3c90*/  BRA `(.L_x_26154) ;  /* 0x0000000400ac7947 */ /* 0x000fea0003800000 */
.L_x_26164:
[----:B------:R-:W0:Y:S02]  /*3ca0*/  I2F.U16 R0, R9 ;  /* 0x0000000900007306 */ /* 0x000e240000101000 */
[----:B0-----:R-:W-:-:S05]  /*3cb0*/  F2FP.BF16.F32.PACK_AB R0, RZ, R0 ;  /* 0x00000000ff00723e */ /* 0x001fca00000010ff */
[----:B------:R0:W-:Y:S01]  /*3cc0*/  STG.E.U16 desc[UR36][R16.64], R0 ;  /* 0x0000000010007986 */ /* 0x0001e2000c101524 */
[----:B------:R-:W-:Y:S05]  /*3cd0*/  BRA `(.L_x_26154) ;  /* 0x00000004009c7947 */ /* 0x000fea0003800000 */
.L_x_26161:
        /* <DEDUP_REMOVED lines=10> */
.L_x_26173:
[----:B------:R-:W0:Y:S01]  /*3d80*/  I2F.U16 R9, R9 ;  /* 0x0000000900097306 */ /* 0x000e220000101000 */
        /* <DEDUP_REMOVED lines=16> */
.L_x_26176:
[----:B------:R-:W-:-:S04]  /*3e90*/  LOP3.LUT R2, R9, 0x80000000, RZ, 0xc0, !PT ;  /* 0x8000000009027812 */ /* 0x000fc800078ec0ff */
[----:B------:R-:W-:-:S04]  /*3ea0*/  SHF.R.U32.HI R3, RZ, 0x18, R2 ;  /* 0x00000018ff037819 */ /* 0x000fc80000011602 */
[----:B------:R-:W-:-:S04]  /*3eb0*/  LOP3.LUT R0, R0, R3, RZ, 0xfc, !PT ;  /* 0x0000000300007212 */ /* 0x000fc800078efcff */
[----:B------:R-:W-:-:S07]  /*3ec0*/  PRMT R8, R0, 0x7610, R8 ;  /* 0x0000761000087816 */ /* 0x000fce0000000008 */
.L_x_26175:
[----:B------:R-:W-:Y:S05]  /*3ed0*/  BSYNC B0 ;  /* 0x0000000000007941 */ /* 0x000fea0003800000 */
.L_x_26174:
[----:B------:R0:W-:Y:S01]  /*3ee0*/  STG.E.U8 desc[UR36][R16.64], R8 ;  /* 0x0000000810007986 */ /* 0x0001e2000c101124 */
[----:B------:R-:W-:Y:S05]  /*3ef0*/  BRA `(.L_x_26154) ;  /* 0x0000000400147947 */ /* 0x000fea0003800000 */
.L_x_26172:
        /* <DEDUP_REMOVED lines=17> */
.L_x_26179:
[----:B------:R-:W-:-:S04]  /*4010*/  LOP3.LUT R2, R9, 0x80000000, RZ, 0xc0, !PT ;  /* 0x8000000009027812 */ /* 0x000fc800078ec0ff */
[----:B------:R-:W-:-:S04]  /*4020*/  SHF.R.U32.HI R3, RZ, 0x18, R2 ;  /* 0x00000018ff037819 */ /* 0x000fc80000011602 */
[----:B------:R-:W-:-:S04]  /*4030*/  LOP3.LUT R0, R0, R3, RZ, 0xfc, !PT ;  /* 0x0000000300007212 */ /* 0x000fc800078efcff */
[----:B------:R-:W-:-:S07]  /*4040*/  PRMT R8, R0, 0x7610, R8 ;  /* 0x0000761000087816 */ /* 0x000fce0000000008 */
.L_x_26178:
[----:B------:R-:W-:Y:S05]  /*4050*/  BSYNC B0 ;  /* 0x0000000000007941 */ /* 0x000fea0003800000 */
.L_x_26177:
[----:B------:R0:W-:Y:S01]  /*4060*/  STG.E.U8 desc[UR36][R16.64], R8 ;  /* 0x0000000810007986 */ /* 0x0001e2000c101124 */
[----:B------:R-:W-:Y:S05]  /*4070*/  BRA `(.L_x_26154) ;  /* 0x0000000000b47947 */ /* 0x000fea0003800000 */
.L_x_26171:
[----:B------:R-:W-:-:S13]  /*4080*/  ISETP.NE.AND P0, PT, R0, 0x1c, PT ;  /* 0x0000001c0000780c */ /* 0x000fda0003f05270 */
[----:B------:R-:W-:Y:S05]  /*4090*/  @!P0 BRA `(.L_x_26180) ;  /* 0x0000000000a48947 */ /* 0x000fea0003800000 */
[----:B------:R-:W-:-:S13]  /*40a0*/  ISETP.NE.AND P0, PT, R0, 0x1d, PT ;  /* 0x0000001d0000780c */ /* 0x000fda0003f05270 */
[----:B------:R-:W-:Y:S05]  /*40b0*/  @!P0 BRA `(.L_x_26181) ;  /* 0x00000000008c8947 */ /* 0x000fea0003800000 */
[----:B------:R-:W-:-:S13]  /*40c0*/  ISETP.NE.AND P0, PT, R0, 0x2c, PT ;  /* 0x0000002c0000780c */ /* 0x000fda0003f05270 */
[----:B------:R-:W-:Y:S05]  /*40d0*/  @P0 BRA `(.L_x_26153) ;  /* 0x0000000000400947 */ /* 0x000fea0003800000 */
[----:B------:R-:W0:Y:S02]  /*40e0*/  I2F.U16 R4, R9 ;  /* 0x0000000900047306 */ /* 0x000e240000101000 */
        /* <DEDUP_REMOVED lines=15> */
.L_x_26153:
        /* <DEDUP_REMOVED lines=16> */
.L_x_26182:
[----:B------:R-:W-:Y:S05]  /*42e0*/  BRA `(.L_x_26154) ;  /* 0x0000000000187947 */ /* 0x000fea0003800000 */
.L_x_26181:
[----:B------:R-:W-:Y:S01]  /*42f0*/  LOP3.LUT R2, R9, 0xffff, RZ, 0xc0, !PT ;  /* 0x0000ffff09027812 */ /* 0x000fe200078ec0ff */
[----:B------:R-:W-:-:S05]  /*4300*/  IMAD.MOV.U32 R3, RZ, RZ, RZ ;  /* 0x000000ffff037224 */ /* 0x000fca00078e00ff */
[----:B------:R0:W-:Y:S01]  /*4310*/  STG.E.64 desc[UR36][R16.64], R2 ;  /* 0x0000000210007986 */ /* 0x0001e2000c101b24 */
[----:B------:R-:W-:Y:S05]  /*4320*/  BRA `(.L_x_26154) ;  /* 0x0000000000087947 */ /* 0x000fea0003800000 */
.L_x_26180:
[----:B------:R-:W-:-:S05]  /*4330*/  LOP3.LUT R9, R9, 0xffff, RZ, 0xc0, !PT ;  /* 0x0000ffff09097812 */ /* 0x000fca00078ec0ff */
[----:B------:R0:W-:Y:S02]  /*4340*/  STG.E desc[UR36][R16.64], R9 ;  /* 0x0000000910007986 */ /* 0x0001e4000c101924 */
.L_x_26154:
[----:B------:R-:W-:-:S04]  /*4350*/  IMAD R18, R18, 0x200, R23 ;  /* 0x0000020012127824 */ /* 0x000fc800078e0217 */
[----:B------:R-:W-:-:S07]  /*4360*/  VIADD R19, R18, 0x80 ;  /* 0x0000008012137836 */ /* 0x000fce0000000000 */
.L_x_26081:
[----:B------:R-:W-:Y:S05]  /*4370*/  BSYNC B6 ;  /* 0x0000000000067941 */ /* 0x000fea0003800000 */
.L_x_26080:
        /* <DEDUP_REMOVED lines=358> */
.L_x_26185:
        /* <DEDUP_REMOVED lines=20> */
.L_x_26189:
[----:B------:R3:W5:Y:S01]  /*5b20*/  LDG.E.U8 R22, desc[UR36][R4.64] ;  /* 0x0000002404167981 */ /* 0x000762000c1e1100 */
[----:B------:R-:W-:Y:S05]  /*5b30*/  BRA `(.L_x_26191) ;  /* 0x0000000c00647947 */ /* 0x000fea0003800000 */
.L_x_26188:
        /* <DEDUP_REMOVED lines=8> */
.L_x_26193:
[----:B------:R0:W5:Y:S01]  /*5bc0*/  LDG.E.U8 R22, desc[UR36][R4.64] ;  /* 0x0000002404167981 */ /* 0x000162000c1e1100 */
[----:B------:R-:W-:Y:S05]  /*5bd0*/  BRA `(.L_x_26191) ;  /* 0x0000000c003c7947 */ /* 0x000fea0003800000 */
.L_x_26192:
[----:B------:R0:W5:Y:S01]  /*5be0*/  LDG.E.U16 R22, desc[UR36][R4.64] ;  /* 0x0000002404167981 */ /* 0x000162000c1e1500 */
[----:B------:R-:W-:Y:S05]  /*5bf0*/  BRA `(.L_x_26191) ;  /* 0x0000000c00347947 */ /* 0x000fea0003800000 */
.L_x_26187:
        /* <DEDUP_REMOVED lines=10> */
.L_x_26195:
[----:B------:R-:W2:Y:S02]  /*5ca0*/  LDG.E.U16 R2, desc[UR36][R4.64] ;  /* 0x0000002404027981 */ /* 0x000ea4000c1e1500 */
[----:B--2---:R-:W-:-:S06]  /*5cb0*/  HADD2.F32 R2, -RZ, R2.H0_H0 ;  /* 0x20000002ff027230 */ /* 0x004fcc0000004100 */
[----:B------:R-:W0:Y:S02]  /*5cc0*/  F2I.S64.TRUNC R2, R2 ;  /* 0x0000000200027311 */ /* 0x000e24000020d900 */
[----:B0-----:R-:W-:Y:S01]  /*5cd0*/  PRMT R22, R2, 0x7610, R22 ;  /* 0x0000761002167816 */ /* 0x001fe20000000016 */
[----:B------:R-:W-:Y:S06]  /*5ce0*/  BRA `(.L_x_26191) ;  /* 0x0000000800f87947 */ /* 0x000fec0003800000 */
.L_x_26194:
        /* <DEDUP_REMOVED lines=10> */
.L_x_26197:
[----:B------:R-:W2:Y:S02]  /*5d90*/  LDG.E.U16 R4, desc[UR36][R4.64] ;  /* 0x0000002404047981 */ /* 0x000ea4000c1e1500 */
[----:B--2---:R-:W-:-:S06]  /*5da0*/  HADD2.F32 R2, -RZ, R4.H0_H0 ;  /* 0x20000004ff027230 */ /* 0x004fcc0000004100 */
[----:B------:R-:W0:Y:S02]  /*5db0*/  F2I.S64.TRUNC R2, R2 ;  /* 0x0000000200027311 */ /* 0x000e24000020d900 */
[----:B0-----:R-:W-:Y:S01]  /*5dc0*/  PRMT R22, R2, 0x7610, R22 ;  /* 0x0000761002167816 */ /* 0x001fe20000000016 */
[----:B------:R-:W-:Y:S06]  /*5dd0*/  BRA `(.L_x_26191) ;  /* 0x0000000800bc7947 */ /* 0x000fec0003800000 */
.L_x_26196:
[----:B------:R-:W2:Y:S02]  /*5de0*/  LDG.E.64 R2, desc[UR36][R4.64] ;  /* 0x0000002404027981 */ /* 0x000ea4000c1e1b00 */
[----:B--2---:R-:W0:Y:S02]  /*5df0*/  F2I.S64.F64.TRUNC R2, R2 ;  /* 0x0000000200027311 */ /* 0x004e24000030d900 */
[----:B0-----:R-:W-:Y:S01]  /*5e00*/  PRMT R22, R2, 0x7610, R22 ;  /* 0x0000761002167816 */ /* 0x001fe20000000016 */
[----:B------:R-:W-:Y:S06]  /*5e10*/  BRA `(.L_x_26191) ;  /* 0x0000000800ac7947 */ /* 0x000fec0003800000 */
.L_x_26186:
        /* <DEDUP_REMOVED lines=12> */
.L_x_26200:
[----:B------:R-:W2:Y:S02]  /*5ee0*/  LDG.E.64 R4, desc[UR36][R4.64] ;  /* 0x0000002404047981 */ /* 0x000ea4000c1e1b00 */
[----:B--2---:R-:W0:Y:S02]  /*5ef0*/  F2I.S64.F64.TRUNC R2, R4 ;  /* 0x0000000400027311 */ /* 0x004e24000030d900 */
[----:B0-----:R-:W-:Y:S01]  /*5f00*/  PRMT R22, R2, 0x7610, R22 ;  /* 0x0000761002167816 */ /* 0x001fe20000000016 */
[----:B------:R-:W-:Y:S06]  /*5f10*/  BRA `(.L_x_26191) ;  /* 0x00000008006c7947 */ /* 0x000fec0003800000 */
.L_x_26199:
        /* <DEDUP_REMOVED lines=28> */
.L_x_26202:
        /* <DEDUP_REMOVED lines=15> */
.L_x_26201:
[----:B------:R-:W2:Y:S02]  /*61d0*/  LDG.E.U16 R2, desc[UR36][R4.64] ;  /* 0x0000002404027981 */ /* 0x000ea4000c1e1500 */
[----:B--2---:R-:W-:-:S06]  /*61e0*/  IMAD.U32 R2, R2, 0x10000, RZ ;  /* 0x0001000002027824 */ /* 0x004fcc00078e00ff */
[----:B------:R-:W0:Y:S02]  /*61f0*/  F2I.S64.TRUNC R2, R2 ;  /* 0x0000000200027311 */ /* 0x000e24000020d900 */
[----:B0-----:R-:W-:Y:S01]  /*6200*/  PRMT R22, R2, 0x7610, R22 ;  /* 0x0000761002167816 */ /* 0x001fe20000000016 */
[----:B------:R-:W-:Y:S06]  /*6210*/  BRA `(.L_x_26191) ;  /* 0x0000000400ac7947 */ /* 0x000fec0003800000 */
.L_x_26198:
        /* <DEDUP_REMOVED lines=10> */
.L_x_26205:
        /* <DEDUP_REMOVED lines=21> */
.L_x_26209:
[----:B------:R-:W-:Y:S05]  /*6410*/  BSYNC B1 ;  /* 0x0000000000017941 */ /* 0x000fea0003800000 */
.L_x_26208:
[----:B------:R-:W-:Y:S01]  /*6420*/  IMAD.SHL.U32 R2, R2, 0x100000, RZ ;  /* 0x0010000002027824 */ /* 0x000fe200078e00ff */
[----:B------:R-:W-:-:S04]  /*6430*/  LEA R3, R0, 0x3b800000, 0x17 ;  /* 0x3b80000000037811 */ /* 0x000fc800078eb8ff */
[----:B------:R-:W-:-:S07]  /*6440*/  LOP3.LUT R2, R3, R2, R4, 0xfe, !PT ;  /* 0x0000000203027212 */ /* 0x000fce00078efe04 */
.L_x_26207:
[----:B------:R-:W-:Y:S05]  /*6450*/  BSYNC B0 ;  /* 0x0000000000007941 */ /* 0x000fea0003800000 */
.L_x_26206:
[----:B------:R-:W0:Y:S02]  /*6460*/  F2I.S64.TRUNC R2, R2 ;  /* 0x0000000200027311 */ /* 0x000e24000020d900 */
[----:B0-----:R-:W-:Y:S01]  /*6470*/  PRMT R22, R2, 0x7610, R22 ;  /* 0x0000761002167816 */ /* 0x001fe20000000016 */
[----:B------:R-:W-:Y:S06]  /*6480*/  BRA `(.L_x_26191) ;  /* 0x0000000400107947 */ /* 0x000fec0003800000 */
.L_x_26204:
        /* <DEDUP_REMOVED lines=21> */
.L_x_26213:
[----:B------:R-:W-:Y:S05]  /*65e0*/  BSYNC B1 ;  /* 0x0000000000017941 */ /* 0x000fea0003800000 */
.L_x_26212:
[----:B------:R-:W-:Y:S01]  /*65f0*/  IMAD.SHL.U32 R2, R2, 0x200000, RZ ;  /* 0x0020000002027824 */ /* 0x000fe200078e00ff */
[----:B------:R-:W-:-:S04]  /*6600*/  LEA R3, R0, 0x37800000, 0x17 ;  /* 0x3780000000037811 */ /* 0x000fc800078eb8ff */
[----:B------:R-:W-:-:S07]  /*6610*/  LOP3.LUT R2, R3, R2, R4, 0xfe, !PT ;  /* 0x0000000203027212 */ /* 0x000fce00078efe04 */
.L_x_26211:
[----:B------:R-:W-:Y:S05]  /*6620*/  BSYNC B0 ;  /* 0x0000000000007941 */ /* 0x000fea0003800000 */
.L_x_26210:
[----:B------:R-:W0:Y:S02]  /*6630*/  F2I.S64.TRUNC R2, R2 ;  /* 0x0000000200027311 */ /* 0x000e24000020d900 */
[----:B0-----:R-:W-:Y:S01]  /*6640*/  PRMT R22, R2, 0x7610, R22 ;  /* 0x0000761002167816 */ /* 0x001fe20000000016 */
[----:B------:R-:W-:Y:S06]  /*6650*/  BRA `(.L_x_26191) ;  /* 0x00000000009c7947 */ /* 0x000fec0003800000 */
.L_x_26203:
        /* <DEDUP_REMOVED lines=14> */
.L_x_26217:
[----:B------:R-:W-:Y:S05]  /*6740*/  BSYNC B0 ;  /* 0x0000000000007941 */ /* 0x000fea0003800000 */
.L_x_26216:
[----:B------:R-:W0:Y:S02]  /*6750*/  F2I.S64.TRUNC R2, R2 ;  /* 0x0000000200027311 */ /* 0x000e24000020d900 */
[----:B0-----:R-:W-:Y:S01]  /*6760*/  PRMT R22, R2, 0x7610, R22 ;  /* 0x0000761002167816 */ /* 0x001fe20000000016 */
[----:B------:R-:W-:Y:S06]  /*6770*/  BRA `(.L_x_26191) ;  /* 0x0000000000547947 */ /* 0x000fec0003800000 */
.L_x_26190:
        /* <DEDUP_REMOVED lines=16> */
.L_x_26218:
[----:B------:R-:W-:Y:S01]  /*6880*/  PRMT R22, RZ, 0x7610, R22 ;  /* 0x00007610ff167816 */ /* 0x000fe20000000016 */
[----:B------:R-:W-:Y:S06]  /*6890*/  BRA `(.L_x_26191) ;  /* 0x00000000000c7947 */ /* 0x000fec0003800000 */
.L_x_26215:
[----:B------:R2:W5:Y:S01]  /*68a0*/  LDG.E.U8 R22, desc[UR36][R4.64] ;  /* 0x0000002404167981 */ /* 0x000562000c1e1100 */
[----:B------:R-:W-:Y:S05]  /*68b0*/  BRA `(.L_x_26191) ;  /* 0x0000000000047947 */ /* 0x000fea0003800000 */
.L_x_26214:
[----:B------:R1:W5:Y:S02]  /*68c0*/  LDG.E.U8 R22, desc[UR36][R4.64] ;  /* 0x0000002404167981 */ /* 0x000364000c1e1100 */
.L_x_26191:
        /* <DEDUP_REMOVED lines=17> */
.L_x_26222:
[----:B------:R0:W5:Y:S01]  /*69e0*/  LDG.E.U8 R0, desc[UR36][R4.64] ;  /* 0x0000002404007981 */ /* 0x000162000c1e1100 */
[----:B------:R-:W-:Y:S05]  /*69f0*/  BRA `(.L_x_26224) ;  /* 0x0000000c00647947 */ /* 0x000fea0003800000 */
.L_x_26221:
        /* <DEDUP_REMOVED lines=8> */
.L_x_26226:
[----:B------:R3:W5:Y:S01]  /*6a80*/  LDG.E.U8 R0, desc[UR36][R4.64] ;  /* 0x0000002404007981 */ /* 0x000762000c1e1100 */
[----:B------:R-:W-:Y:S05]  /*6a90*/  BRA `(.L_x_26224) ;  /* 0x0000000c003c7947 */ /* 0x000fea0003800000 */
.L_x_26225:
[----:B------:R0:W5:Y:S01]  /*6aa0*/  LDG.E.U16 R0, desc[UR36][R4.64] ;  /* 0x0000002404007981 */ /* 0x000162000c1e1500 */
[----:B------:R-:W-:Y:S05]  /*6ab0*/  BRA `(.L_x_26224) ;  /* 0x0000000c00347947 */ /* 0x000fea0003800000 */
.L_x_26220:
        /* <DEDUP_REMOVED lines=10> */
.L_x_26228:
[----:B------:R-:W2:Y:S02]  /*6b60*/  LDG.E.U16 R2, desc[UR36][R4.64] ;  /* 0x0000002404027981 */ /* 0x000ea4000c1e1500 */
[----:B--2---:R-:W-:-:S06]  /*6b70*/  HADD2.F32 R2, -RZ, R2.H0_H0 ;  /* 0x20000002ff027230 */ /* 0x004fcc0000004100 */
[----:B------:R-:W0:Y:S02]  /*6b80*/  F2I.S64.TRUNC R2, R2 ;  /* 0x0000000200027311 */ /* 0x000e24000020d900 */
[----:B0-----:R-:W-:Y:S01]  /*6b90*/  PRMT R0, R2, 0x7610, R0 ;  /* 0x0000761002007816 */ /* 0x001fe20000000000 */
[----:B------:R-:W-:Y:S06]  /*6ba0*/  BRA `(.L_x_26224) ;  /* 0x0000000800f87947 */ /* 0x000fec0003800000 */
.L_x_26227:
        /* <DEDUP_REMOVED lines=10> */
.L_x_26230:
[----:B------:R-:W2:Y:S02]  /*6c50*/  LDG.E.U16 R4, desc[UR36][R4.64] ;  /* 0x0000002404047981 */ /* 0x000ea4000c1e1500 */
[----:B--2---:R-:W-:-:S06]  /*6c60*/  HADD2.F32 R2, -RZ, R4.H0_H0 ;  /* 0x20000004ff027230 */ /* 0x004fcc0000004100 */
[----:B------:R-:W0:Y:S02]  /*6c70*/  F2I.S64.TRUNC R2, R2 ;  /* 0x0000000200027311 */ /* 0x000e24000020d900 */
[----:B0-----:R-:W-:Y:S01]  /*6c80*/  PRMT R0, R2, 0x7610, R0 ;  /* 0x0000761002007816 */ /* 0x001fe20000000000 */
[----:B------:R-:W-:Y:S06]  /*6c90*/  BRA `(.L_x_26224) ;  /* 0x0000000800bc7947 */ /* 0x000fec0003800000 */
.L_x_26229:
[----:B------:R-:W2:Y:S02]  /*6ca0*/  LDG.E.64 R2, desc[UR36][R4.64] ;  /* 0x0000002404027981 */ /* 0x000ea4000c1e1b00 */
[----:B--2---:R-:W0:Y:S02]  /*6cb0*/  F2I.S64.F64.TRUNC R2, R2 ;  /* 0x0000000200027311 */ /* 0x004e24000030d900 */
[----:B0-----:R-:W-:Y:S01]  /*6cc0*/  PRMT R0, R2, 0x7610, R0 ;  /* 0x0000761002007816 */ /* 0x001fe20000000000 */
[----:B------:R-:W-:Y:S06]  /*6cd0*/  BRA `(.L_x_26224) ;  /* 0x0000000800ac7947 */ /* 0x000fec0003800000 */
.L_x_26219:
        /* <DEDUP_REMOVED lines=12> */
.L_x_26233:
[----:B------:R-:W2:Y:S02]  /*6da0*/  LDG.E.64 R4, desc[UR36][R4.64] ;  /* 0x0000002404047981 */ /* 0x000ea4000c1e1b00 */
[----:B--2---:R-:W0:Y:S02]  /*6db0*/  F2I.S64.F64.TRUNC R2, R4 ;  /* 0x0000000400027311 */ /* 0x004e24000030d900 */
[----:B0-----:R-:W-:Y:S01]  /*6dc0*/  PRMT R0, R2, 0x7610, R0 ;  /* 0x0000761002007816 */ /* 0x001fe20000000000 */
[----:B------:R-:W-:Y:S06]  /*6dd0*/  BRA `(.L_x_26224) ;  /* 0x00000008006c7947 */ /* 0x000fec0003800000 */
.L_x_26232:
        /* <DEDUP_REMOVED lines=28> */
.L_x_26235:
        /* <DEDUP_REMOVED lines=15> */
.L_x_26234:
[----:B------:R-:W2:Y:S02]  /*7090*/  LDG.E.U16 R2, desc[UR36][R4.64] ;  /* 0x0000002404027981 */ /* 0x000ea4000c1e1500 */
[----:B--2---:R-:W-:-:S06]  /*70a0*/  IMAD.U32 R2, R2, 0x10000, RZ ;  /* 0x0001000002027824 */ /* 0x004fcc00078e00ff */
[----:B------:R-:W0:Y:S02]  /*70b0*/  F2I.S64.TRUNC R2, R2 ;  /* 0x0000000200027311 */ /* 0x000e24000020d900 */
[----:B0-----:R-:W-:Y:S01]  /*70c0*/  PRMT R0, R2, 0x7610, R0 ;  /* 0x0000761002007816 */ /* 0x001fe20000000000 */
[----:B------:R-:W-:Y:S06]  /*70d0*/  BRA `(.L_x_26224) ;  /* 0x0000000400ac7947 */ /* 0x000fec0003800000 */
.L_x_26231:
        /* <DEDUP_REMOVED lines=10> */
.L_x_26238:
        /* <DEDUP_REMOVED lines=21> */
.L_x_26242:
[----:B------:R-:W-:Y:S05]  /*72d0*/  BSYNC B1 ;  /* 0x0000000000017941 */ /* 0x000fea0003800000 */
.L_x_26241:
[----:B------:R-:W-:Y:S01]  /*72e0*/  IMAD.SHL.U32 R2, R2, 0x100000, RZ ;  /* 0x0010000002027824 */ /* 0x000fe200078e00ff */
[----:B------:R-:W-:-:S04]  /*72f0*/  LEA R3, R0, 0x3b800000, 0x17 ;  /* 0x3b80000000037811 */ /* 0x000fc800078eb8ff */
[----:B------:R-:W-:-:S07]  /*7300*/  LOP3.LUT R2, R3, R2, R4, 0xfe, !PT ;  /* 0x0000000203027212 */ /* 0x000fce00078efe04 */
.L_x_26240:
[----:B------:R-:W-:Y:S05]  /*7310*/  BSYNC B0 ;  /* 0x0000000000007941 */ /* 0x000fea0003800000 */
.L_x_26239:
[----:B------:R-:W0:Y:S02]  /*7320*/  F2I.S64.TRUNC R2, R2 ;  /* 0x0000000200027311 */ /* 0x000e24000020d900 */
[----:B0-----:R-:W-:Y:S01]  /*7330*/  PRMT R0, R2, 0x7610, R0 ;  /* 0x0000761002007816 */ /* 0x001fe20000000000 */
[----:B------:R-:W-:Y:S06]  /*7340*/  BRA `(.L_x_26224) ;  /* 0x0000000400107947 */ /* 0x000fec0003800000 */
.L_x_26237:
        /* <DEDUP_REMOVED lines=21> */
.L_x_26246:
[----:B------:R-:W-:Y:S05]  /*74a0*/  BSYNC B1 ;  /* 0x0000000000017941 */ /* 0x000fea0003800000 */
.L_x_26245:
[----:B------:R-:W-:Y:S01]  /*74b0*/  IMAD.SHL.U32 R2, R2, 0x200000, RZ ;  /* 0x0020000002027824 */ /* 0x000fe200078e00ff */
[----:B------:R-:W-:-:S04]  /*74c0*/  LEA R3, R0, 0x37800000, 0x17 ;  /* 0x3780000000037811 */ /* 0x000fc800078eb8ff */
[----:B------:R-:W-:-:S07]  /*74d0*/  LOP3.LUT R2, R3, R2, R4, 0xfe, !PT ;  /* 0x0000000203027212 */ /* 0x000fce00078efe04 */
.L_x_26244:
[----:B------:R-:W-:Y:S05]  /*74e0*/  BSYNC B0 ;  /* 0x0000000000007941 */ /* 0x000fea0003800000 */
.L_x_26243:
[----:B------:R-:W0:Y:S02]  /*74f0*/  F2I.S64.TRUNC R2, R2 ;  /* 0x0000000200027311 */ /* 0x000e24000020d900 */
[----:B0-----:R-:W-:Y:S01]  /*7500*/  PRMT R0, R2, 0x7610, R0 ;  /* 0x0000761002007816 */ /* 0x001fe20000000000 */
[----:B------:R-:W-:Y:S06]  /*7510*/  BRA `(.L_x_26224) ;  /* 0x00000000009c7947 */ /* 0x000fec0003800000 */
.L_x_26236:
        /* <DEDUP_REMOVED lines=14> */
.L_x_26250:
[----:B------:R-:W-:Y:S05]  /*7600*/  BSYNC B0 ;  /* 0x0000000000007941 */ /* 0x000fea0003800000 */
.L_x_26249:
[----:B------:R-:W0:Y:S02]  /*7610*/  F2I.S64.TRUNC R2, R2 ;  /* 0x0000000200027311 */ /* 0x000e24000020d900 */
[----:B0-----:R-:W-:Y:S01]  /*7620*/  PRMT R0, R2, 0x7610, R0 ;  /* 0x0000761002007816 */ /* 0x001fe20000000000 */
[----:B------:R-:W-:Y:S06]  /*7630*/  BRA `(.L_x_26224) ;  /* 0x0000000000547947 */ /* 0x000fec0003800000 */
.L_x_26223:
        /* <DEDUP_REMOVED lines=16> */
.L_x_26251:
[----:B------:R-:W-:Y:S01]  /*7740*/  PRMT R0, RZ, 0x7610, R0 ;  /* 0x00007610ff007816 */ /* 0x000fe20000000000 */
[----:B------:R-:W-:Y:S06]  /*7750*/  BRA `(.L_x_26224) ;  /* 0x00000000000c7947 */ /* 0x000fec0003800000 */
.L_x_26248:
[----:B------:R1:W5:Y:S01]  /*7760*/  LDG.E.U8 R0, desc[UR36][R4.64] ;  /* 0x0000002404007981 */ /* 0x000362000c1e1100 */
[----:B------:R-:W-:Y:S05]  /*7770*/  BRA `(.L_x_26224) ;  /* 0x0000000000047947 */ /* 0x000fea0003800000 */
.L_x_26247:
[----:B------:R2:W5:Y:S02]  /*7780*/  LDG.E.U8 R0, desc[UR36][R4.64] ;  /* 0x0000002404007981 */ /* 0x000564000c1e1100 */
.L_x_26224:
        /* <DEDUP_REMOVED lines=18> */
.L_x_26255:
[----:B------:R0:W-:Y:S01]  /*78b0*/  STG.E.U8 desc[UR36][R16.64], R9 ;  /* 0x0000000910007986 */ /* 0x0001e2000c101124 */
[----:B------:R-:W-:Y:S05]  /*78c0*/  BRA `(.L_x_26257) ;  /* 0x0000000c00647947 */ /* 0x000fea0003800000 */
.L_x_26254:
        /* <DEDUP_REMOVED lines=10> */
.L_x_26259:
[----:B------:R-:W-:-:S05]  /*7970*/  LOP3.LUT R9, R9, 0xffff, RZ, 0xc0, !PT ;  /* 0x0000ffff09097812 */ /* 0x000fca00078ec0ff */
[----:B------:R0:W-:Y:S01]  /*7980*/  STG.E desc[UR36][R16.64], R9 ;  /* 0x0000000910007986 */ /* 0x0001e2000c101924 */
[----:B------:R-:W-:Y:S05]  /*7990*/  BRA `(.L_x_26257) ;  /* 0x0000000c00307947 */ /* 0x000fea0003800000 */
.L_x_26258:
[----:B------:R0:W-:Y:S01]  /*79a0*/  STG.E.U16 desc[UR36][R16.64], R9 ;  /* 0x0000000910007986 */ /* 0x0001e2000c101524 */
[----:B------:R-:W-:Y:S05]  /*79b0*/  BRA `(.L_x_26257) ;  /* 0x0000000c00287947 */ /* 0x000fea0003800000 */
.L_x_26253:
        /* <DEDUP_REMOVED lines=9> */
.L_x_26261:
[----:B------:R-:W0:Y:S02]  /*7a50*/  I2F.U16 R0, R9 ;  /* 0x0000000900007306 */ /* 0x000e240000101000 */
[----:B0-----:R-:W-:-:S05]  /*7a60*/  F2FP.F16.F32.PACK_AB R0, RZ, R0 ;  /* 0x00000000ff00723e */ /* 0x001fca00000000ff */
[----:B------:R0:W-:Y:S01]  /*7a70*/  STG.E.U16 desc[UR36][R16.64], R0 ;  /* 0x0000000010007986 */ /* 0x0001e2000c101524 */
[----:B------:R-:W-:Y:S05]  /*7a80*/  BRA `(.L_x_26257) ;  /* 0x0000000800f47947 */ /* 0x000fea0003800000 */
.L_x_26260:
        /* <DEDUP_REMOVED lines=10> */
.L_x_26263:
[----:B------:R-:W0:Y:S02]  /*7b30*/  I2F.U16 R9, R9 ;  /* 0x0000000900097306 */ /* 0x000e240000101000 */
[----:B0-----:R-:W-:-:S04]  /*7b40*/  F2FP.F16.F32.PACK_AB R3, RZ, R9 ;  /* 0x00000009ff03723e */ /* 0x001fc800000000ff */
[----:B------:R-:W-:-:S05]  /*7b50*/  PRMT R3, R3, 0x5410, RZ ;  /* 0x0000541003037816 */ /* 0x000fca00000000ff */
[----:B------:R0:W-:Y:S01]  /*7b60*/  STG.E desc[UR36][R16.64], R3 ;  /* 0x0000000310007986 */ /* 0x0001e2000c101924 */
[----:B------:R-:W-:Y:S05]  /*7b70*/  BRA `(.L_x_26257) ;  /* 0x0000000800b87947 */ /* 0x000fea0003800000 */
.L_x_26262:
[----:B------:R-:W0:Y:S02]  /*7b80*/  I2F.F64.U16 R2, R9 ;  /* 0x0000000900027312 */ /* 0x000e240000101800 */
[----:B0-----:R0:W-:Y:S01]  /*7b90*/  STG.E.64 desc[UR36][R16.64], R2 ;  /* 0x0000000210007986 */ /* 0x0011e2000c101b24 */
[----:B------:R-:W-:Y:S05]  /*7ba0*/  BRA `(.L_x_26257) ;  /* 0x0000000800ac7947 */ /* 0x000fea0003800000 */
.L_x_26252:
        /* <DEDUP_REMOVED lines=13> */
.L_x_26266:
[----:B------:R-:W0:Y:S01]  /*7c80*/  I2F.F64.U16 R4, R9 ;  /* 0x0000000900047312 */ /* 0x000e220000101800 */
[----:B------:R-:W-:-:S05]  /*7c90*/  CS2R R6, SRZ ;  /* 0x0000000000067805 */ /* 0x000fca000001ff00 */
[----:B0-----:R0:W-:Y:S01]  /*7ca0*/  STG.E.128 desc[UR36][R16.64], R4 ;  /* 0x0000000410007986 */ /* 0x0011e2000c101d24 */
[----:B------:R-:W-:Y:S05]  /*7cb0*/  BRA `(.L_x_26257) ;  /* 0x0000000800687947 */ /* 0x000fea0003800000 */
.L_x_26265:
        /* <DEDUP_REMOVED lines=21> */
.L_x_26270:
[----:B------:R-:W-:Y:S05]  /*7e10*/  BSYNC B0 ;  /* 0x0000000000007941 */ /* 0x000fea0003800000 */
.L_x_26269:
[----:B------:R-:W-:-:S05]  /*7e20*/  LOP3.LUT R3, R0, R3, RZ, 0xfc, !PT ;  /* 0x0000000300037212 */ /* 0x000fca00078efcff */
[----:B------:R0:W-:Y:S01]  /*7e30*/  STG.E.U8 desc[UR36][R16.64], R3 ;  /* 0x0000000310007986 */ /* 0x0001e2000c101124 */
[----:B------:R-:W-:Y:S05]  /*7e40*/  BRA `(.L_x_26257) ;  /* 0x0000000800047947 */ /* 0x000fea0003800000 */
.L_x_26268:
        /* <DEDUP_REMOVED lines=13> */
.L_x_26272:
[----:B------:R-:W-:Y:S01]  /*7f20*/  IMAD.MOV.U32 R0, RZ, RZ, 0x7f ;  /* 0x0000007fff007424 */ /* 0x000fe200078e00ff */
[----:B------:R-:W-:-:S04]  /*7f30*/  ISETP.GT.U32.AND P0, PT, R2, 0x7f800000, PT ;  /* 0x7f8000000200780c */ /* 0x000fc80003f04070 */
[----:B------:R-:W-:-:S09]  /*7f40*/  SEL R0, R0, 0x7c, P0 ;  /* 0x0000007c00007807 */ /* 0x000fd20000000000 */
.L_x_26273:
[----:B------:R-:W-:Y:S05]  /*7f50*/  BSYNC B0 ;  /* 0x0000000000007941 */ /* 0x000fea0003800000 */
.L_x_26271:
[----:B------:R-:W-:-:S04]  /*7f60*/  LOP3.LUT R2, R9, 0x80000000, RZ, 0xc0, !PT ;  /* 0x8000000009027812 */ /* 0x000fc800078ec0ff */
[----:B------:R-:W-:-:S04]  /*7f70*/  SHF.R.U32.HI R3, RZ, 0x18, R2 ;  /* 0x00000018ff037819 */ /* 0x000fc80000011602 */
[----:B------:R-:W-:-:S05]  /*7f80*/  LOP3.LUT R3, R0, R3, RZ, 0xfc, !PT ;  /* 0x0000000300037212 */ /* 0x000fca00078efcff */
[----:B------:R0:W-:Y:S01]  /*7f90*/  STG.E.U8 desc[UR36][R16.64], R3 ;  /* 0x0000000310007986 */ /* 0x0001e2000c101124 */
[----:B------:R-:W-:Y:S05]  /*7fa0*/  BRA `(.L_x_26257) ;  /* 0x0000000400ac7947 */ /* 0x000fea0003800000 */
.L_x_26267:
[----:B------:R-:W0:Y:S02]  /*7fb0*/  I2F.U16 R0, R9 ;  /* 0x0000000900007306 */ /* 0x000e240000101000 */
[----:B0-----:R-:W-:-:S05]  /*7fc0*/  F2FP.BF16.F32.PACK_AB R0, RZ, R0 ;  /* 0x00000000ff00723e */ /* 0x001fca00000010ff */
[----:B------:R0:W-:Y:S01]  /*7fd0*/  STG.E.U16 desc[UR36][R16.64], R0 ;  /* 0x0000000010007986 */ /* 0x0001e2000c101524 */
[----:B------:R-:W-:Y:S05]  /*7fe0*/  BRA `(.L_x_26257) ;  /* 0x00000004009c7947 */ /* 0x000fea0003800000 */
.L_x_26264:
        /* <DEDUP_REMOVED lines=10> */
.L_x_26276:
        /* <DEDUP_REMOVED lines=17> */
.L_x_26279:
[----:B------:R-:W-:-:S04]  /*81a0*/  LOP3.LUT R2, R9, 0x80000000, RZ, 0xc0, !PT ;  /* 0x8000000009027812 */ /* 0x000fc800078ec0ff */
[----:B------:R-:W-:-:S04]  /*81b0*/  SHF.R.U32.HI R3, RZ, 0x18, R2 ;  /* 0x00000018ff037819 */ /* 0x000fc80000011602 */
[----:B------:R-:W-:-:S04]  /*81c0*/  LOP3.LUT R0, R0, R3, RZ, 0xfc, !PT ;  /* 0x0000000300007212 */ /* 0x000fc800078efcff */
[----:B------:R-:W-:-:S07]  /*81d0*/  PRMT R8, R0, 0x7610, R8 ;  /* 0x0000761000087816 */ /* 0x000fce0000000008 */
.L_x_26278:
[----:B------:R-:W-:Y:S05]  /*81e0*/  BSYNC B0 ;  /* 0x0000000000007941 */ /* 0x000fea0003800000 */
.L_x_26277:
[----:B------:R3:W-:Y:S01]  /*81f0*/  STG.E.U8 desc[UR36][R16.64], R8 ;  /* 0x0000000810007986 */ /* 0x0007e2000c101124 */
[----:B------:R-:W-:Y:S05]  /*8200*/  BRA `(.L_x_26257) ;  /* 0x0000000400147947 */ /* 0x000fea0003800000 */
.L_x_26275:
        /* <DEDUP_REMOVED lines=17> */
.L_x_26282:
[----:B------:R-:W-:-:S04]  /*8320*/  LOP3.LUT R2, R9, 0x80000000, RZ, 0xc0, !PT ;  /* 0x8000000009027812 */ /* 0x000fc800078ec0ff */
[----:B------:R-:W-:-:S04]  /*8330*/  SHF.R.U32.HI R3, RZ, 0x18, R2 ;  /* 0x00000018ff037819 */ /* 0x000fc80000011602 */
[----:B------:R-:W-:-:S04]  /*8340*/  LOP3.LUT R0, R0, R3, RZ, 0xfc, !PT ;  /* 0x0000000300007212 */ /* 0x000fc800078efcff */
[----:B------:R-:W-:-:S07]  /*8350*/  PRMT R8, R0, 0x7610, R8 ;  /* 0x0000761000087816 */ /* 0x000fce0000000008 */
.L_x_26281:
[----:B------:R-:W-:Y:S05]  /*8360*/  BSYNC B0 ;  /* 0x0000000000007941 */ /* 0x000fea0003800000 */
.L_x_26280:
[----:B------:R0:W-:Y:S01]  /*8370*/  STG.E.U8 desc[UR36][R16.64], R8 ;  /* 0x0000000810007986 */ /* 0x0001e2000c101124 */
[----:B------:R-:W-:Y:S05]  /*8380*/  BRA `(.L_x_26257) ;  /* 0x0000000000b47947 */ /* 0x000fea0003800000 */
.L_x_26274:
        /* <DEDUP_REMOVED lines=22> */
.L_x_26256:
        /* <DEDUP_REMOVED lines=16> */
.L_x_26285:
[----:B------:R-:W-:Y:S05]  /*85f0*/  BRA `(.L_x_26257) ;  /* 0x0000000000187947 */ /* 0x000fea0003800000 */
.L_x_26284:
[----:B------:R-:W-:Y:S01]  /*8600*/  LOP3.LUT R2, R9, 0xffff, RZ, 0xc0, !PT ;  /* 0x0000ffff09027812 */ /* 0x000fe200078ec0ff */
[----:B------:R-:W-:-:S05]  /*8610*/  IMAD.MOV.U32 R3, RZ, RZ, RZ ;  /* 0x000000ffff037224 */ /* 0x000fca00078e00ff */
[----:B------:R2:W-:Y:S01]  /*8620*/  STG.E.64 desc[UR36][R16.64], R2 ;  /* 0x0000000210007986 */ /* 0x0005e2000c101b24 */
[----:B------:R-:W-:Y:S05]  /*8630*/  BRA `(.L_x_26257) ;  /* 0x0000000000087947 */ /* 0x000fea0003800000 */
.L_x_26283:
[----:B------:R-:W-:-:S05]  /*8640*/  LOP3.LUT R9, R9, 0xffff, RZ, 0xc0, !PT ;  /* 0x0000ffff09097812 */ /* 0x000fca00078ec0ff */
[----:B------:R0:W-:Y:S02]  /*8650*/  STG.E desc[UR36][R16.64], R9 ;  /* 0x0000000910007986 */ /* 0x0001e4000c101924 */
.L_x_26257:
[----:B------:R-:W-:-:S07]  /*8660*/  VIADD R19, R19, 0x80 ;  /* 0x0000008013137836 */ /* 0x000fce0000000000 */
.L_x_26184:
[----:B------:R-:W-:Y:S05]  /*8670*/  BSYNC B6 ;  /* 0x0000000000067941 */ /* 0x000fea0003800000 */
.L_x_26183:
        /* <DEDUP_REMOVED lines=358> */
.L_x_26288:
        /* <DEDUP_REMOVED lines=20> */
.L_x_26292:
[----:B------:R4:W5:Y:S01]  /*9e20*/  LDG.E.U8 R22, desc[UR36][R4.64] ;  /* 0x0000002404167981 */ /* 0x000962000c1e1100 */
[----:B------:R-:W-:Y:S05]  /*9e30*/  BRA `(.L_x_26294) ;  /* 0x0000000c00647947 */ /* 0x000fea0003800000 */
.L_x_26291:
        /* <DEDUP_REMOVED lines=8> */
.L_x_26296:
[----:B------:R0:W5:Y:S01]  /*9ec0*/  LDG.E.U8 R22, desc[UR36][R4.64] ;  /* 0x0000002404167981 */ /* 0x000162000c1e1100 */
[----:B------:R-:W-:Y:S05]  /*9ed0*/  BRA `(.L_x_26294) ;  /* 0x0000000c003c7947 */ /* 0x000fea0003800000 */
.L_x_26295:
[----:B------:R0:W5:Y:S01]  /*9ee0*/  LDG.E.U16 R22, desc[UR36][R4.64] ;  /* 0x0000002404167981 */ /* 0x000162000c1e1500 */
[----:B------:R-:W-:Y:S05]  /*9ef0*/  BRA `(.L_x_26294) ;  /* 0x0000000c00347947 */ /* 0x000fea0003800000 */
.L_x_26290:
        /* <DEDUP_REMOVED lines=10> */
.L_x_26298:
[----:B------:R-:W2:Y:S02]  /*9fa0*/  LDG.E.U16 R2, desc[UR36][R4.64] ;  /* 0x0000002404027981 */ /* 0x000ea4000c1e1500 */
[----:B--2---:R-:W-:-:S06]  /*9fb0*/  HADD2.F32 R2, -RZ, R2.H0_H0 ;  /* 0x20000002ff027230 */ /* 0x004fcc0000004100 */
[----:B------:R-:W0:Y:S02]  /*9fc0*/  F2I.S64.TRUNC R2, R2 ;  /* 0x0000000200027311 */ /* 0x000e24000020d900 */
[----:B0-----:R-:W-:Y:S01]  /*9fd0*/  PRMT R22, R2, 0x7610, R22 ;  /* 0x0000761002167816 */ /* 0x001fe20000000016 */
[----:B------:R-:W-:Y:S06]  /*9fe0*/  BRA `(.L_x_26294) ;  /* 0x0000000800f87947 */ /* 0x000fec0003800000 */
.L_x_26297:
        /* <DEDUP_REMOVED lines=10> */
.L_x_26300:
[----:B------:R-:W2:Y:S02]  /*a090*/  LDG.E.U16 R4, desc[UR36][R4.64] ;  /* 0x0000002404047981 */ /* 0x000ea4000c1e1500 */
[----:B--2---:R-:W-:-:S06]  /*a0a0*/  HADD2.F32 R2, -RZ, R4.H0_H0 ;  /* 0x20000004ff027230 */ /* 0x004fcc0000004100 */
[----:B------:R-:W0:Y:S02]  /*a0b0*/  F2I.S64.TRUNC R2, R2 ;  /* 0x0000000200027311 */ /* 0x000e24000020d900 */
[----:B0-----:R-:W-:Y:S01]  /*a0c0*/  PRMT R22, R2, 0x7610, R22 ;  /* 0x0000761002167816 */ /* 0x001fe20000000016 */
[----:B------:R-:W-:Y:S06]  /*a0d0*/  BRA `(.L_x_26294) ;  /* 0x0000000800bc7947 */ /* 0x000fec0003800000 */
.L_x_26299:
[----:B------:R-:W2:Y:S02]  /*a0e0*/  LDG.E.64 R2, desc[UR36][R4.64] ;  /* 0x0000002404027981 */ /* 0x000ea4000c1e1b00 */
[----:B--2---:R-:W0:Y:S02]  /*a0f0*/  F2I.S64.F64.TRUNC R2, R2 ;  /* 0x0000000200027311 */ /* 0x004e24000030d900 */
[----:B0-----:R-:W-:Y:S01]  /*a100*/  PRMT R22, R2, 0x7610, R22 ;  /* 0x0000761002167816 */ /* 0x001fe20000000016 */
[----:B------:R-:W-:Y:S06]  /*a110*/  BRA `(.L_x_26294) ;  /* 0x0000000800ac7947 */ /* 0x000fec0003800000 */
.L_x_26289:
        /* <DEDUP_REMOVED lines=12> */
.L_x_26303:
[----:B------:R-:W2:Y:S02]  /*a1e0*/  LDG.E.64 R4, desc[UR36][R4.64] ;  /* 0x0000002404047981 */ /* 0x000ea4000c1e1b00 */
[----:B--2---:R-:W0:Y:S02]  /*a1f0*/  F2I.S64.F64.TRUNC R2, R4 ;  /* 0x0000000400027311 */ /* 0x004e24000030d900 */
[----:B0-----:R-:W-:Y:S01]  /*a200*/  PRMT R22, R2, 0x7610, R22 ;  /* 0x0000761002167816 */ /* 0x001fe20000000016 */
[----:B------:R-:W-:Y:S06]  /*a210*/  BRA `(.L_x_26294) ;  /* 0x00000008006c7947 */ /* 0x000fec0003800000 */
.L_x_26302:
        /* <DEDUP_REMOVED lines=28> */
.L_x_26305:
        /* <DEDUP_REMOVED lines=15> */
.L_x_26304:
[----:B------:R-:W2:Y:S02]  /*a4d0*/  LDG.E.U16 R2, desc[UR36][R4.64] ;  /* 0x0000002404027981 */ /* 0x000ea4000c1e1500 */
[----:B--2---:R-:W-:-:S06]  /*a4e0*/  IMAD.U32 R2, R2, 0x10000, RZ ;  /* 0x0001000002027824 */ /* 0x004fcc00078e00ff */
[----:B------:R-:W0:Y:S02]  /*a4f0*/  F2I.S64.TRUNC R2, R2 ;  /* 0x0000000200027311 */ /* 0x000e24000020d900 */
[----:B0-----:R-:W-:Y:S01]  /*a500*/  PRMT R22, R2, 0x7610, R22 ;  /* 0x0000761002167816 */ /* 0x001fe20000000016 */
[----:B------:R-:W-:Y:S06]  /*a510*/  BRA `(.L_x_26294) ;  /* 0x0000000400ac7947 */ /* 0x000fec0003800000 */
.L_x_26301:
        /* <DEDUP_REMOVED lines=10> */
.L_x_26308:
        /* <DEDUP_REMOVED lines=21> */
.L_x_26312:
[----:B------:R-:W-:Y:S05]  /*a710*/  BSYNC B1 ;  /* 0x0000000000017941 */ /* 0x000fea0003800000 */
.L_x_26311:
[----:B------:R-:W-:Y:S01]  /*a720*/  IMAD.SHL.U32 R2, R2, 0x100000, RZ ;  /* 0x0010000002027824 */ /* 0x000fe200078e00ff */
[----:B------:R-:W-:-:S04]  /*a730*/  LEA R3, R0, 0x3b800000, 0x17 ;  /* 0x3b80000000037811 */ /* 0x000fc800078eb8ff */
[----:B------:R-:W-:-:S07]  /*a740*/  LOP3.LUT R2, R3, R2, R4, 0xfe, !PT ;  /* 0x0000000203027212 */ /* 0x000fce00078efe04 */
.L_x_26310:
[----:B------:R-:W-:Y:S05]  /*a750*/  BSYNC B0 ;  /* 0x0000000000007941 */ /* 0x000fea0003800000 */
.L_x_26309:
[----:B------:R-:W0:Y:S02]  /*a760*/  F2I.S64.TRUNC R2, R2 ;  /* 0x0000000200027311 */ /* 0x000e24000020d900 */
[----:B0-----:R-:W-:Y:S01]  /*a770*/  PRMT R22, R2, 0x7610, R22 ;  /* 0x0000761002167816 */ /* 0x001fe20000000016 */
[----:B------:R-:W-:Y:S06]  /*a780*/  BRA `(.L_x_26294) ;  /* 0x0000000400107947 */ /* 0x000fec0003800000 */
.L_x_26307:
        /* <DEDUP_REMOVED lines=21> */
.L_x_26316:
[----:B------:R-:W-:Y:S05]  /*a8e0*/  BSYNC B1 ;  /* 0x0000000000017941 */ /* 0x000fea0003800000 */
.L_x_26315:
[----:B------:R-:W-:Y:S01]  /*a8f0*/  IMAD.SHL.U32 R2, R2, 0x200000, RZ ;  /* 0x0020000002027824 */ /* 0x000fe200078e00ff */
[----:B------:R-:W-:-:S04]  /*a900*/  LEA R3, R0, 0x37800000, 0x17 ;  /* 0x3780000000037811 */ /* 0x000fc800078eb8ff */
[----:B------:R-:W-:-:S07]  /*a910*/  LOP3.LUT R2, R3, R2, R4, 0xfe, !PT ;  /* 0x0000000203027212 */ /* 0x000fce00078efe04 */
.L_x_26314:
[----:B------:R-:W-:Y:S05]  /*a920*/  BSYNC B0 ;  /* 0x0000000000007941 */ /* 0x000fea0003800000 */
.L_x_26313:
[----:B------:R-:W0:Y:S02]  /*a930*/  F2I.S64.TRUNC R2, R2 ;  /* 0x0000000200027311 */ /* 0x000e24000020d900 */
[----:B0-----:R-:W-:Y:S01]  /*a940*/  PRMT R22, R2, 0x7610, R22 ;  /* 0x0000761002167816 */ /* 0x001fe20000000016 */
[----:B------:R-:W-:Y:S06]  /*a950*/  BRA `(.L_x_26294) ;  /* 0x00000000009c7947 */ /* 0x000fec0003800000 */
.L_x_26306:
        /* <DEDUP_REMOVED lines=14> */
.L_x_26320:
[----:B------:R-:W-:Y:S05]  /*aa40*/  BSYNC B0 ;  /* 0x0000000000007941 */ /* 0x000fea0003800000 */
.L_x_26319:
[----:B------:R-:W0:Y:S02]  /*aa50*/  F2I.S64.TRUNC R2, R2 ;  /* 0x0000000200027311 */ /* 0x000e24000020d900 */
[----:B0-----:R-:W-:Y:S01]  /*aa60*/  PRMT R22, R2, 0x7610, R22 ;  /* 0x0000761002167816 */ /* 0x001fe20000000016 */
[----:B------:R-:W-:Y:S06]  /*aa70*/  BRA `(.L_x_26294) ;  /* 0x0000000000547947 */ /* 0x000fec0003800000 */
.L_x_26293:
        /* <DEDUP_REMOVED lines=16> */
.L_x_26321:
[----:B------:R-:W-:Y:S01]  /*ab80*/  PRMT R22, RZ, 0x7610, R22 ;  /* 0x00007610ff167816 */ /* 0x000fe20000000016 */
[----:B------:R-:W-:Y:S06]  /*ab90*/  BRA `(.L_x_26294) ;  /* 0x00000000000c7947 */ /* 0x000fec0003800000 */
.L_x_26318:
[----:B------:R2:W5:Y:S01]  /*aba0*/  LDG.E.U8 R22, desc[UR36][R4.64] ;  /* 0x0000002404167981 */ /* 0x000562000c1e1100 */
[----:B------:R-:W-:Y:S05]  /*abb0*/  BRA `(.L_x_26294) ;  /* 0x0000000000047947 */ /* 0x000fea0003800000 */
.L_x_26317:
[----:B------:R1:W5:Y:S02]  /*abc0*/  LDG.E.U8 R22, desc[UR36][R4.64] ;  /* 0x0000002404167981 */ /* 0x000364000c1e1100 */
.L_x_26294:
        /* <DEDUP_REMOVED lines=17> */
.L_x_26325:
[----:B------:R4:W5:Y:S01]  /*ace0*/  LDG.E.U8 R0, desc[UR36][R4.64] ;  /* 0x0000002404007981 */ /* 0x000962000c1e1100 */
[----:B------:R-:W-:Y:S05]  /*acf0*/  BRA `(.L_x_26327) ;  /* 0x0000000c00647947 */ /* 0x000fea0003800000 */
.L_x_26324:
        /* <DEDUP_REMOVED lines=8> */
.L_x_26329:
[----:B------:R2:W5:Y:S01]  /*ad80*/  LDG.E.U8 R0, desc[UR36][R4.64] ;  /* 0x0000002404007981 */ /* 0x000562000c1e1100 */
[----:B------:R-:W-:Y:S05]  /*ad90*/  BRA `(.L_x_26327) ;  /* 0x0000000c003c7947 */ /* 0x000fea0003800000 */
.L_x_26328:
[----:B------:R0:W5:Y:S01]  /*ada0*/  LDG.E.U16 R0, desc[UR36][R4.64] ;  /* 0x0000002404007981 */ /* 0x000162000c1e1500 */
[----:B------:R-:W-:Y:S05]  /*adb0*/  BRA `(.L_x_26327) ;  /* 0x0000000c00347947 */ /* 0x000fea0003800000 */
.L_x_26323:
        /* <DEDUP_REMOVED lines=10> */
.L_x_26331:
[----:B------:R-:W2:Y:S02]  /*ae60*/  LDG.E.U16 R2, desc[UR36][R4.64] ;  /* 0x0000002404027981 */ /* 0x000ea4000c1e1500 */
[----:B--2---:R-:W-:-:S06]  /*ae70*/  HADD2.F32 R2, -RZ, R2.H0_H0 ;  /* 0x20000002ff027230 */ /* 0x004fcc0000004100 */
[----:B------:R-:W0:Y:S02]  /*ae80*/  F2I.S64.TRUNC R2, R2 ;  /* 0x0000000200027311 */ /* 0x000e24000020d900 */
[----:B0-----:R-:W-:Y:S01]  /*ae90*/  PRMT R0, R2, 0x7610, R0 ;  /* 0x0000761002007816 */ /* 0x001fe20000000000 */
[----:B------:R-:W-:Y:S06]  /*aea0*/  BRA `(.L_x_26327) ;  /* 0x0000000800f87947 */ /* 0x000fec0003800000 */
.L_x_26330:
        /* <DEDUP_REMOVED lines=10> */
.L_x_26333:
[----:B------:R-:W2:Y:S02]  /*af50*/  LDG.E.U16 R4, desc[UR36][R4.64] ;  /* 0x0000002404047981 */ /* 0x000ea4000c1e1500 */
[----:B--2---:R-:W-:-:S06]  /*af60*/  HADD2.F32 R2, -RZ, R4.H0_H0 ;  /* 0x20000004ff027230 */ /* 0x004fcc0000004100 */
[----:B------:R-:W0:Y:S02]  /*af70*/  F2I.S64.TRUNC R2, R2 ;  /* 0x0000000200027311 */ /* 0x000e24000020d900 */
[----:B0-----:R-:W-:Y:S01]  /*af80*/  PRMT R0, R2, 0x7610, R0 ;  /* 0x0000761002007816 */ /* 0x001fe20000000000 */
[----:B------:R-:W-:Y:S06]  /*af90*/  BRA `(.L_x_26327) ;  /* 0x0000000800bc7947 */ /* 0x000fec0003800000 */
.L_x_26332:
[----:B------:R-:W2:Y:S02]  /*afa0*/  LDG.E.64 R2, desc[UR36][R4.64] ;  /* 0x0000002404027981 */ /* 0x000ea4000c1e1b00 */
[----:B--2---:R-:W0:Y:S02]  /*afb0*/  F2I.S64.F64.TRUNC R2, R2 ;  /* 0x0000000200027311 */ /* 0x004e24000030d900 */
[----:B0-----:R-:W-:Y:S01]  /*afc0*/  PRMT R0, R2, 0x7610, R0 ;  /* 0x0000761002007816 */ /* 0x001fe20000000000 */
[----:B------:R-:W-:Y:S06]  /*afd0*/  BRA `(.L_x_26327) ;  /* 0x0000000800ac7947 */ /* 0x000fec0003800000 */
.L_x_26322:
        /* <DEDUP_REMOVED lines=12> */
.L_x_26336:
[----:B------:R-:W2:Y:S02]  /*b0a0*/  LDG.E.64 R4, desc[UR36][R4.64] ;  /* 0x0000002404047981 */ /* 0x000ea4000c1e1b00 */
[----:B--2---:R-:W0:Y:S02]  /*b0b0*/  F2I.S64.F64.TRUNC R2, R4 ;  /* 0x0000000400027311 */ /* 0x004e24000030d900 */
[----:B0-----:R-:W-:Y:S01]  /*b0c0*/  PRMT R0, R2, 0x7610, R0 ;  /* 0x0000761002007816 */ /* 0x001fe20000000000 */
[----:B------:R-:W-:Y:S06]  /*b0d0*/  BRA `(.L_x_26327) ;  /* 0x00000008006c7947 */ /* 0x000fec0003800000 */
.L_x_26335:
        /* <DEDUP_REMOVED lines=28> */
.L_x_26338:
        /* <DEDUP_REMOVED lines=15> */
.L_x_26337:
[----:B------:R-:W2:Y:S02]  /*b390*/  LDG.E.U16 R2, desc[UR36][R4.64] ;  /* 0x0000002404027981 */ /* 0x000ea4000c1e1500 */
[----:B--2---:R-:W-:-:S06]  /*b3a0*/  IMAD.U32 R2, R2, 0x10000, RZ ;  /* 0x0001000002027824 */ /* 0x004fcc00078e00ff */
[----:B------:R-:W0:Y:S02]  /*b3b0*/  F2I.S64.TRUNC R2, R2 ;  /* 0x0000000200027311 */ /* 0x000e24000020d900 */
[----:B0-----:R-:W-:Y:S01]  /*b3c0*/  PRMT R0, R2, 0x7610, R0 ;  /* 0x0000761002007816 */ /* 0x001fe20000000000 */
[----:B------:R-:W-:Y:S06]  /*b3d0*/  BRA `(.L_x_26327) ;  /* 0x0000000400ac7947 */ /* 0x000fec0003800000 */
.L_x_26334:
        /* <DEDUP_REMOVED lines=10> */
.L_x_26341:
        /* <DEDUP_REMOVED lines=21> */
.L_x_26345:
[----:B------:R-:W-:Y:S05]  /*b5d0*/  BSYNC B1 ;  /* 0x0000000000017941 */ /* 0x000fea0003800000 */
.L_x_26344:
[----:B------:R-:W-:Y:S01]  /*b5e0*/  IMAD.SHL.U32 R2, R2, 0x100000, RZ ;  /* 0x0010000002027824 */ /* 0x000fe200078e00ff */
[----:B------:R-:W-:-:S04]  /*b5f0*/  LEA R3, R0, 0x3b800000, 0x17 ;  /* 0x3b80000000037811 */ /* 0x000fc800078eb8ff */
[----:B------:R-:W-:-:S07]  /*b600*/  LOP3.LUT R2, R3, R2, R4, 0xfe, !PT ;  /* 0x0000000203027212 */ /* 0x000fce00078efe04 */
.L_x_26343:
[----:B------:R-:W-:Y:S05]  /*b610*/  BSYNC B0 ;  /* 0x0000000000007941 */ /* 0x000fea0003800000 */
.L_x_26342:
[----:B------:R-:W0:Y:S02]  /*b620*/  F2I.S64.TRUNC R2, R2 ;  /* 0x0000000200027311 */ /* 0x000e24000020d900 */
[----:B0-----:R-:W-:Y:S01]  /*b630*/  PRMT R0, R2, 0x7610, R0 ;  /* 0x0000761002007816 */ /* 0x001fe20000000000 */
[----:B------:R-:W-:Y:S06]  /*b640*/  BRA `(.L_x_26327) ;  /* 0x0000000400107947 */ /* 0x000fec0003800000 */
.L_x_26340:
        /* <DEDUP_REMOVED lines=21> */
.L_x_26349:
[----:B------:R-:W-:Y:S05]  /*b7a0*/  BSYNC B1 ;  /* 0x0000000000017941 */ /* 0x000fea0003800000 */
.L_x_26348:
[----:B------:R-:W-:Y:S01]  /*b7b0*/  IMAD.SHL.U32 R2, R2, 0x200000, RZ ;  /* 0x0020000002027824 */ /* 0x000fe200078e00ff */
[----:B------:R-:W-:-:S04]  /*b7c0*/  LEA R3, R0, 0x37800000, 0x17 ;  /* 0x3780000000037811 */ /* 0x000fc800078eb8ff */
[----:B------:R-:W-:-:S07]  /*b7d0*/  LOP3.LUT R2, R3, R2, R4, 0xfe, !PT ;  /* 0x0000000203027212 */ /* 0x000fce00078efe04 */
.L_x_26347:
[----:B------:R-:W-:Y:S05]  /*b7e0*/  BSYNC B0 ;  /* 0x0000000000007941 */ /* 0x000fea0003800000 */
.L_x_26346:
[----:B------:R-:W0:Y:S02]  /*b7f0*/  F2I.S64.TRUNC R2, R2 ;  /* 0x0000000200027311 */ /* 0x000e24000020d900 */
[----:B0-----:R-:W-:Y:S01]  /*b800*/  PRMT R0, R2, 0x7610, R0 ;  /* 0x0000761002007816 */ /* 0x001fe20000000000 */
[----:B------:R-:W-:Y:S06]  /*b810*/  BRA `(.L_x_26327) ;  /* 0x00000000009c7947 */ /* 0x000fec0003800000 */
.L_x_26339:
        /* <DEDUP_REMOVED lines=14> */
.L_x_26353:
[----:B------:R-:W-:Y:S05]  /*b900*/  BSYNC B0 ;  /* 0x0000000000007941 */ /* 0x000fea0003800000 */
.L_x_26352:
[----:B------:R-:W0:Y:S02]  /*b910*/  F2I.S64.TRUNC R2, R2 ;  /* 0x0000000200027311 */ /* 0x000e24000020d900 */
[----:B0-----:R-:W-:Y:S01]  /*b920*/  PRMT R0, R2, 0x7610, R0 ;  /* 0x0000761002007816 */ /* 0x001fe20000000000 */
[----:B------:R-:W-:Y:S06]  /*b930*/  BRA `(.L_x_26327) ;  /* 0x0000000000547947 */ /* 0x000fec0003800000 */
.L_x_26326:
        /* <DEDUP_REMOVED lines=16> */
.L_x_26354:
[----:B------:R-:W-:Y:S01]  /*ba40*/  PRMT R0, RZ, 0x7610, R0 ;  /* 0x00007610ff007816 */ /* 0x000fe20000000000 */
[----:B------:R-:W-:Y:S06]  /*ba50*/  BRA `(.L_x_26327) ;  /* 0x00000000000c7947 */ /* 0x000fec0003800000 */
.L_x_26351:
[----:B------:R0:W5:Y:S01]  /*ba60*/  LDG.E.U8 R0, desc[UR36][R4.64] ;  /* 0x0000002404007981 */ /* 0x000162000c1e1100 */
[----:B------:R-:W-:Y:S05]  /*ba70*/  BRA `(.L_x_26327) ;  /* 0x0000000000047947 */ /* 0x000fea0003800000 */
.L_x_26350:
[----:B------:R0:W5:Y:S02]  /*ba80*/  LDG.E.U8 R0, desc[UR36][R4.64] ;  /* 0x0000002404007981 */ /* 0x000164000c1e1100 */
.L_x_26327:
        /* <DEDUP_REMOVED lines=18> */
.L_x_26358:
[----:B------:R0:W-:Y:S01]  /*bbb0*/  STG.E.U8 desc[UR36][R16.64], R9 ;  /* 0x0000000910007986 */ /* 0x0001e2000c101124 */
[----:B------:R-:W-:Y:S05]  /*bbc0*/  BRA `(.L_x_26360) ;  /* 0x0000000c00647947 */ /* 0x000fea0003800000 */
.L_x_26357:
        /* <DEDUP_REMOVED lines=10> */
.L_x_26362:
[----:B------:R-:W-:-:S05]  /*bc70*/  LOP3.LUT R9, R9, 0xffff, RZ, 0xc0, !PT ;  /* 0x0000ffff09097812 */ /* 0x000fca00078ec0ff */
[----:B------:R0:W-:Y:S01]  /*bc80*/  STG.E desc[UR36][R16.64], R9 ;  /* 0x0000000910007986 */ /* 0x0001e2000c101924 */
[----:B------:R-:W-:Y:S05]  /*bc90*/  BRA `(.L_x_26360) ;  /* 0x0000000c00307947 */ /* 0x000fea0003800000 */
.L_x_26361:
[----:B------:R0:W-:Y:S01]  /*bca0*/  STG.E.U16 desc[UR36][R16.64], R9 ;  /* 0x0000000910007986 */ /* 0x0001e2000c101524 */
[----:B------:R-:W-:Y:S05]  /*bcb0*/  BRA `(.L_x_26360) ;  /* 0x0000000c00287947 */ /* 0x000fea0003800000 */
.L_x_26356:
        /* <DEDUP_REMOVED lines=9> */
.L_x_26364:
[----:B------:R-:W0:Y:S02]  /*bd50*/  I2F.U16 R0, R9 ;  /* 0x0000000900007306 */ /* 0x000e240000101000 */
[----:B0-----:R-:W-:-:S05]  /*bd60*/  F2FP.F16.F32.PACK_AB R0, RZ, R0 ;  /* 0x00000000ff00723e */ /* 0x001fca00000000ff */
[----:B------:R4:W-:Y:S01]  /*bd70*/  STG.E.U16 desc[UR36][R16.64], R0 ;  /* 0x0000000010007986 */ /* 0x0009e2000c101524 */
[----:B------:R-:W-:Y:S05]  /*bd80*/  BRA `(.L_x_26360) ;  /* 0x0000000800f47947 */ /* 0x000fea0003800000 */
.L_x_26363:
        /* <DEDUP_REMOVED lines=10> */
.L_x_26366:
[----:B------:R-:W0:Y:S02]  /*be30*/  I2F.U16 R9, R9 ;  /* 0x0000000900097306 */ /* 0x000e240000101000 */
[----:B0-----:R-:W-:-:S04]  /*be40*/  F2FP.F16.F32.PACK_AB R3, RZ, R9 ;  /* 0x00000009ff03723e */ /* 0x001fc800000000ff */
[----:B------:R-:W-:-:S05]  /*be50*/  PRMT R3, R3, 0x5410, RZ ;  /* 0x0000541003037816 */ /* 0x000fca00000000ff */
[----:B------:R2:W-:Y:S01]  /*be60*/  STG.E desc[UR36][R16.64], R3 ;  /* 0x0000000310007986 */ /* 0x0005e2000c101924 */
[----:B------:R-:W-:Y:S05]  /*be70*/  BRA `(.L_x_26360) ;  /* 0x0000000800b87947 */ /* 0x000fea0003800000 */
.L_x_26365:
[----:B------:R-:W0:Y:S02]  /*be80*/  I2F.F64.U16 R2, R9 ;  /* 0x0000000900027312 */ /* 0x000e240000101800 */
[----:B0-----:R0:W-:Y:S01]  /*be90*/  STG.E.64 desc[UR36][R16.64], R2 ;  /* 0x0000000210007986 */ /* 0x0011e2000c101b24 */
[----:B------:R-:W-:Y:S05]  /*bea0*/  BRA `(.L_x_26360) ;  /* 0x0000000800ac7947 */ /* 0x000fea0003800000 */
.L_x_26355:
        /* <DEDUP_REMOVED lines=13> */
.L_x_26369:
[----:B------:R-:W0:Y:S01]  /*bf80*/  I2F.F64.U16 R4, R9 ;  /* 0x0000000900047312 */ /* 0x000e220000101800 */
[----:B------:R-:W-:-:S05]  /*bf90*/  CS2R R6, SRZ ;  /* 0x0000000000067805 */ /* 0x000fca000001ff00 */
[----:B0-----:R0:W-:Y:S01]  /*bfa0*/  STG.E.128 desc[UR36][R16.64], R4 ;  /* 0x0000000410007986 */ /* 0x0011e2000c101d24 */
[----:B------:R-:W-:Y:S05]  /*bfb0*/  BRA `(.L_x_26360) ;  /* 0x0000000800687947 */ /* 0x000fea0003800000 */
.L_x_26368:
        /* <DEDUP_REMOVED lines=21> */
.L_x_26373:
[----:B------:R-:W-:Y:S05]  /*c110*/  BSYNC B0 ;  /* 0x0000000000007941 */ /* 0x000fea0003800000 */
.L_x_26372:
[----:B------:R-:W-:-:S05]  /*c120*/  LOP3.LUT R3, R0, R3, RZ, 0xfc, !PT ;  /* 0x0000000300037212 */ /* 0x000fca00078efcff */
[----:B------:R0:W-:Y:S01]  /*c130*/  STG.E.U8 desc[UR36][R16.64], R3 ;  /* 0x0000000310007986 */ /* 0x0001e2000c101124 */
[----:B------:R-:W-:Y:S05]  /*c140*/  BRA `(.L_x_26360) ;  /* 0x0000000800047947 */ /* 0x000fea0003800000 */
.L_x_26371:
        /* <DEDUP_REMOVED lines=13> */
.L_x_26375:
[----:B------:R-:W-:Y:S01]  /*c220*/  IMAD.MOV.U32 R0, RZ, RZ, 0x7f ;  /* 0x0000007fff007424 */ /* 0x000fe200078e00ff */
[----:B------:R-:W-:-:S04]  /*c230*/  ISETP.GT.U32.AND P0, PT, R2, 0x7f800000, PT ;  /* 0x7f8000000200780c */ /* 0x000fc80003f04070 */
[----:B------:R-:W-:-:S09]  /*c240*/  SEL R0, R0, 0x7c, P0 ;  /* 0x0000007c00007807 */ /* 0x000fd20000000000 */
.L_x_26376:
[----:B------:R-:W-:Y:S05]  /*c250*/  BSYNC B0 ;  /* 0x0000000000007941 */ /* 0x000fea0003800000 */
.L_x_26374:
[----:B------:R-:W-:-:S04]  /*c260*/  LOP3.LUT R2, R9, 0x80000000, RZ, 0xc0, !PT ;  /* 0x8000000009027812 */ /* 0x000fc800078ec0ff */
[----:B------:R-:W-:-:S04]  /*c270*/  SHF.R.U32.HI R3, RZ, 0x18, R2 ;  /* 0x00000018ff037819 */ /* 0x000fc80000011602 */
[----:B------:R-:W-:-:S05]  /*c280*/  LOP3.LUT R3, R0, R3, RZ, 0xfc, !PT ;  /* 0x0000000300037212 */ /* 0x000fca00078efcff */
[----:B------:R0:W-:Y:S01]  /*c290*/  STG.E.U8 desc[UR36][R16.64], R3 ;  /* 0x0000000310007986 */ /* 0x0001e2000c101124 */
[----:B------:R-:W-:Y:S05]  /*c2a0*/  BRA `(.L_x_26360) ;  /* 0x0000000400ac7947 */ /* 0x000fea0003800000 */
.L_x_26370:
[----:B------:R-:W0:Y:S02]  /*c2b0*/  I2F.U16 R0, R9 ;  /* 0x0000000900007306 */ /* 0x000e240000101000 */
[----:B0-----:R-:W-:-:S05]  /*c2c0*/  F2FP.BF16.F32.PACK_AB R0, RZ, R0 ;  /* 0x00000000ff00723e */ /* 0x001fca00000010ff */
[----:B------:R0:W-:Y:S01]  /*c2d0*/  STG.E.U16 desc[UR36][R16.64], R0 ;  /* 0x0000000010007986 */ /* 0x0001e2000c101524 */
[----:B------:R-:W-:Y:S05]  /*c2e0*/  BRA `(.L_x_26360) ;  /* 0x00000004009c7947 */ /* 0x000fea0003800000 */
.L_x_26367:
        /* <DEDUP_REMOVED lines=10> */
.L_x_26379:
        /* <DEDUP_REMOVED lines=17> */
.L_x_26382:
[----:B------:R-:W-:-:S04]  /*c4a0*/  LOP3.LUT R2, R9, 0x80000000, RZ, 0xc0, !PT ;  /* 0x8000000009027812 */ /* 0x000fc800078ec0ff */
[----:B------:R-:W-:-:S04]  /*c4b0*/  SHF.R.U32.HI R3, RZ, 0x18, R2 ;  /* 0x00000018ff037819 */ /* 0x000fc80000011602 */
[----:B------:R-:W-:-:S04]  /*c4c0*/  LOP3.LUT R0, R0, R3, RZ, 0xfc, !PT ;  /* 0x0000000300007212 */ /* 0x000fc800078efcff */
[----:B------:R-:W-:-:S07]  /*c4d0*/  PRMT R8, R0, 0x7610, R8 ;  /* 0x0000761000087816 */ /* 0x000fce0000000008 */
.L_x_26381:
[----:B------:R-:W-:Y:S05]  /*c4e0*/  BSYNC B0 ;  /* 0x0000000000007941 */ /* 0x000fea0003800000 */
.L_x_26380:
[----:B------:R0:W-:Y:S01]  /*c4f0*/  STG.E.U8 desc[UR36][R16.64], R8 ;  /* 0x0000000810007986 */ /* 0x0001e2000c101124 */
[----:B------:R-:W-:Y:S05]  /*c500*/  BRA `(.L_x_26360) ;  /* 0x0000000400147947 */ /* 0x000fea0003800000 */
.L_x_26378:
        /* <DEDUP_REMOVED lines=17> */
.L_x_26385:
[----:B------:R-:W-:-:S04]  /*c620*/  LOP3.LUT R2, R9, 0x80000000, RZ, 0xc0, !PT ;  /* 0x8000000009027812 */ /* 0x000fc800078ec0ff */
[----:B------:R-:W-:-:S04]  /*c630*/  SHF.R.U32.HI R3, RZ, 0x18, R2 ;  /* 0x00000018ff037819 */ /* 0x000fc80000011602 */
[----:B------:R-:W-:-:S04]  /*c640*/  LOP3.LUT R0, R0, R3, RZ, 0xfc, !PT ;  /* 0x0000000300007212 */ /* 0x000fc800078efcff */
[----:B------:R-:W-:-:S07]  /*c650*/  PRMT R8, R0, 0x7610, R8 ;  /* 0x0000761000087816 */ /* 0x000fce0000000008 */
.L_x_26384:
[----:B------:R-:W-:Y:S05]  /*c660*/  BSYNC B0 ;  /* 0x0000000000007941 */ /* 0x000fea0003800000 */
.L_x_26383:
[----:B------:R0:W-:Y:S01]  /*c670*/  STG.E.U8 desc[UR36][R16.64], R8 ;  /* 0x0000000810007986 */ /* 0x0001e2000c101124 */
[----:B------:R-:W-:Y:S05]  /*c680*/  BRA `(.L_x_26360) ;  /* 0x0000000000b47947 */ /* 0x000fea0003800000 */
.L_x_26377:
        /* <DEDUP_REMOVED lines=22> */
.L_x_26359:
        /* <DEDUP_REMOVED lines=16> */
.L_x_26388:
[----:B------:R-:W-:Y:S05]  /*c8f0*/  BRA `(.L_x_26360) ;  /* 0x0000000000187947 */ /* 0x000fea0003800000 */
.L_x_26387:
[----:B------:R-:W-:Y:S01]  /*c900*/  LOP3.LUT R2, R9, 0xffff, RZ, 0xc0, !PT ;  /* 0x0000ffff09027812 */ /* 0x000fe200078ec0ff */
[----:B------:R-:W-:-:S05]  /*c910*/  IMAD.MOV.U32 R3, RZ, RZ, RZ ;  /* 0x000000ffff037224 */ /* 0x000fca00078e00ff */
[----:B------:R0:W-:Y:S01]  /*c920*/  STG.E.64 desc[UR36][R16.64], R2 ;  /* 0x0000000210007986 */ /* 0x0001e2000c101b24 */
[----:B------:R-:W-:Y:S05]  /*c930*/  BRA `(.L_x_26360) ;  /* 0x0000000000087947 */ /* 0x000fea0003800000 */
.L_x_26386:
[----:B------:R-:W-:-:S05]  /*c940*/  LOP3.LUT R9, R9, 0xffff, RZ, 0xc0, !PT ;  /* 0x0000ffff09097812 */ /* 0x000fca00078ec0ff */
[----:B------:R0:W-:Y:S02]  /*c950*/  STG.E desc[UR36][R16.64], R9 ;  /* 0x0000000910007986 */ /* 0x0001e4000c101924 */
.L_x_26360:
[----:B------:R-:W-:-:S07]  /*c960*/  VIADD R19, R19, 0x80 ;  /* 0x0000008013137836 */ /* 0x000fce0000000000 */
.L_x_26287:
[----:B------:R-:W-:Y:S05]  /*c970*/  BSYNC B6 ;  /* 0x0000000000067941 */ /* 0x000fea0003800000 */
.L_x_26286:
[----:B------:R-:W-:Y:S02]  /*c980*/  ULDC UR4, c[0x0][0x210] ;  /* 0x0000840000047ab9 */ /* 0x000fe40000000800 */
[----:B------:R-:W-:-:S13]  /*c990*/  ISETP.GE.AND P0, PT, R19, UR4, PT ;  /* 0x0000000413007c0c */ /* 0x000fda000bf06270 */
[----:B------:R-:W-:Y:S05]  /*c9a0*/  @P0 EXIT ;  /* 0x000000000000094d */ /* 0x000fea0003800000 */
[----:B0-----:R-:W0:Y:S01]  /*c9b0*/  LDC R6, c[0x0][0x218] ;  /* 0x00008600ff067b82 */ /* 0x001e220000000800 */
[----:B------:R-:W-:Y:S02]  /*c9c0*/  IMAD.MOV.U32 R18, RZ, RZ, RZ ;  /* 0x000000ffff127224 */ /* 0x000fe400078e00ff */
[----:B----4-:R-:W-:Y:S02]  /*c9d0*/  IMAD.MOV.U32 R0, RZ, RZ, RZ ;  /* 0x000000ffff007224 */ /* 0x010fe400078e00ff */
[----:B-123--:R-:W-:Y:S01]  /*c9e0*/  IMAD.MOV.U32 R16, RZ, RZ, RZ ;  /* 0x000000ffff107224 */ /* 0x00efe200078e00ff */
        /* <DEDUP_REMOVED lines=350> */
.L_x_26389:
        /* <DEDUP_REMOVED lines=20> */
.L_x_26393:
[----:B------:R0:W5:Y:S01]  /*e110*/  LDG.E.U8 R19, desc[UR36][R4.64] ;  /* 0x0000002404137981 */ /* 0x000162000c1e1100 */
[----:B------:R-:W-:Y:S05]  /*e120*/  BRA `(.L_x_26395) ;  /* 0x0000000c00647947 */ /* 0x000fea0003800000 */
.L_x_26392:
        /* <DEDUP_REMOVED lines=8> */
.L_x_26397:
[----:B------:R0:W5:Y:S01]  /*e1b0*/  LDG.E.U8 R19, desc[UR36][R4.64] ;  /* 0x0000002404137981 */ /* 0x000162000c1e1100 */
[----:B------:R-:W-:Y:S05]  /*e1c0*/  BRA `(.L_x_26395) ;  /* 0x0000000c003c7947 */ /* 0x000fea0003800000 */
.L_x_26396:
[----:B------:R3:W5:Y:S01]  /*e1d0*/  LDG.E.U16 R19, desc[UR36][R4.64] ;  /* 0x0000002404137981 */ /* 0x000762000c1e1500 */
[----:B------:R-:W-:Y:S05]  /*e1e0*/  BRA `(.L_x_26395) ;  /* 0x0000000c00347947 */ /* 0x000fea0003800000 */
.L_x_26391:
        /* <DEDUP_REMOVED lines=10> */
.L_x_26399:
[----:B------:R-:W2:Y:S02]  /*e290*/  LDG.E.U16 R2, desc[UR36][R4.64] ;  /* 0x0000002404027981 */ /* 0x000ea4000c1e1500 */
[----:B--2---:R-:W-:-:S06]  /*e2a0*/  HADD2.F32 R2, -RZ, R2.H0_H0 ;  /* 0x20000002ff027230 */ /* 0x004fcc0000004100 */
[----:B------:R-:W0:Y:S02]  /*e2b0*/  F2I.S64.TRUNC R2, R2 ;  /* 0x0000000200027311 */ /* 0x000e24000020d900 */
[----:B0-----:R-:W-:Y:S01]  /*e2c0*/  PRMT R19, R2, 0x7610, R19 ;  /* 0x0000761002137816 */ /* 0x001fe20000000013 */
[----:B------:R-:W-:Y:S06]  /*e2d0*/  BRA `(.L_x_26395) ;  /* 0x0000000800f87947 */ /* 0x000fec0003800000 */
.L_x_26398:
        /* <DEDUP_REMOVED lines=10> */
.L_x_26401:
[----:B------:R-:W2:Y:S02]  /*e380*/  LDG.E.U16 R4, desc[UR36][R4.64] ;  /* 0x0000002404047981 */ /* 0x000ea4000c1e1500 */
[----:B--2---:R-:W-:-:S06]  /*e390*/  HADD2.F32 R2, -RZ, R4.H0_H0 ;  /* 0x20000004ff027230 */ /* 0x004fcc0000004100 */
[----:B------:R-:W0:Y:S02]  /*e3a0*/  F2I.S64.TRUNC R2, R2 ;  /* 0x0000000200027311 */ /* 0x000e24000020d900 */
[----:B0-----:R-:W-:Y:S01]  /*e3b0*/  PRMT R19, R2, 0x7610, R19 ;  /* 0x0000761002137816 */ /* 0x001fe20000000013 */
[----:B------:R-:W-:Y:S06]  /*e3c0*/  BRA `(.L_x_26395) ;  /* 0x0000000800bc7947 */ /* 0x000fec0003800000 */
.L_x_26400:
[----:B------:R-:W2:Y:S02]  /*e3d0*/  LDG.E.64 R2, desc[UR36][R4.64] ;  /* 0x0000002404027981 */ /* 0x000ea4000c1e1b00 */
[----:B--2---:R-:W0:Y:S02]  /*e3e0*/  F2I.S64.F64.TRUNC R2, R2 ;  /* 0x0000000200027311 */ /* 0x004e24000030d900 */
[----:B0-----:R-:W-:Y:S01]  /*e3f0*/  PRMT R19, R2, 0x7610, R19 ;  /* 0x0000761002137816 */ /* 0x001fe20000000013 */
[----:B------:R-:W-:Y:S06]  /*e400*/  BRA `(.L_x_26395) ;  /* 0x0000000800ac7947 */ /* 0x000fec0003800000 */
.L_x_26390:
        /* <DEDUP_REMOVED lines=12> */
.L_x_26404:
[----:B------:R-:W2:Y:S02]  /*e4d0*/  LDG.E.64 R4, desc[UR36][R4.64] ;  /* 0x0000002404047981 */ /* 0x000ea4000c1e1b00 */
[----:B--2---:R-:W0:Y:S02]  /*e4e0*/  F2I.S64.F64.TRUNC R2, R4 ;  /* 0x0000000400027311 */ /* 0x004e24000030d900 */
[----:B0-----:R-:W-:Y:S01]  /*e4f0*/  PRMT R19, R2, 0x7610, R19 ;  /* 0x0000761002137816 */ /* 0x001fe20000000013 */
[----:B------:R-:W-:Y:S06]  /*e500*/  BRA `(.L_x_26395) ;  /* 0x00000008006c7947 */ /* 0x000fec0003800000 */
.L_x_26403:
        /* <DEDUP_REMOVED lines=28> */
.L_x_26406:
        /* <DEDUP_REMOVED lines=15> */
.L_x_26405:
[----:B------:R-:W2:Y:S02]  /*e7c0*/  LDG.E.U16 R2, desc[UR36][R4.64] ;  /* 0x0000002404027981 */ /* 0x000ea4000c1e1500 */
[----:B--2---:R-:W-:-:S06]  /*e7d0*/  IMAD.U32 R2, R2, 0x10000, RZ ;  /* 0x0001000002027824 */ /* 0x004fcc00078e00ff */
[----:B------:R-:W0:Y:S02]  /*e7e0*/  F2I.S64.TRUNC R2, R2 ;  /* 0x0000000200027311 */ /* 0x000e24000020d900 */
[----:B0-----:R-:W-:Y:S01]  /*e7f0*/  PRMT R19, R2, 0x7610, R19 ;  /* 0x0000761002137816 */ /* 0x001fe20000000013 */
[----:B------:R-:W-:Y:S06]  /*e800*/  BRA `(.L_x_26395) ;  /* 0x0000000400ac7947 */ /* 0x000fec0003800000 */
.L_x_26402:
        /* <DEDUP_REMOVED lines=10> */
.L_x_26409:
        /* <DEDUP_REMOVED lines=21> */
.L_x_26413:
[----:B------:R-:W-:Y:S05]  /*ea00*/  BSYNC B1 ;  /* 0x0000000000017941 */ /* 0x000fea0003800000 */
.L_x_26412:
[----:B------:R-:W-:Y:S01]  /*ea10*/  IMAD.SHL.U32 R2, R2, 0x100000, RZ ;  /* 0x0010000002027824 */ /* 0x000fe200078e00ff */
[----:B------:R-:W-:-:S04]  /*ea20*/  LEA R3, R0, 0x3b800000, 0x17 ;  /* 0x3b80000000037811 */ /* 0x000fc800078eb8ff */
[----:B------:R-:W-:-:S07]  /*ea30*/  LOP3.LUT R2, R3, R2, R4, 0xfe, !PT ;  /* 0x0000000203027212 */ /* 0x000fce00078efe04 */
.L_x_26411:
[----:B------:R-:W-:Y:S05]  /*ea40*/  BSYNC B0 ;  /* 0x0000000000007941 */ /* 0x000fea0003800000 */
.L_x_26410:
[----:B------:R-:W0:Y:S02]  /*ea50*/  F2I.S64.TRUNC R2, R2 ;  /* 0x0000000200027311 */ /* 0x000e24000020d900 */
[----:B0-----:R-:W-:Y:S01]  /*ea60*/  PRMT R19, R2, 0x7610, R19 ;  /* 0x0000761002137816 */ /* 0x001fe20000000013 */
[----:B------:R-:W-:Y:S06]  /*ea70*/  BRA `(.L_x_26395) ;  /* 0x0000000400107947 */ /* 0x000fec0003800000 */
.L_x_26408:
        /* <DEDUP_REMOVED lines=21> */
.L_x_26417:
[----:B------:R-:W-:Y:S05]  /*ebd0*/  BSYNC B1 ;  /* 0x0000000000017941 */ /* 0x000fea0003800000 */
.L_x_26416:
[----:B------:R-:W-:Y:S01]  /*ebe0*/  IMAD.SHL.U32 R2, R2, 0x200000, RZ ;  /* 0x0020000002027824 */ /* 0x000fe200078e00ff */
[----:B------:R-:W-:-:S04]  /*ebf0*/  LEA R3, R0, 0x37800000, 0x17 ;  /* 0x3780000000037811 */ /* 0x000fc800078eb8ff */
[----:B------:R-:W-:-:S07]  /*ec00*/  LOP3.LUT R2, R3, R2, R4, 0xfe, !PT ;  /* 0x0000000203027212 */ /* 0x000fce00078efe04 */
.L_x_26415:
[----:B------:R-:W-:Y:S05]  /*ec10*/  BSYNC B0 ;  /* 0x0000000000007941 */ /* 0x000fea0003800000 */
.L_x_26414:
[----:B------:R-:W0:Y:S02]  /*ec20*/  F2I.S64.TRUNC R2, R2 ;  /* 0x0000000200027311 */ /* 0x000e24000020d900 */
[----:B0-----:R-:W-:Y:S01]  /*ec30*/  PRMT R19, R2, 0x7610, R19 ;  /* 0x0000761002137816 */ /* 0x001fe20000000013 */
[----:B------:R-:W-:Y:S06]  /*ec40*/  BRA `(.L_x_26395) ;  /* 0x00000000009c7947 */ /* 0x000fec0003800000 */
.L_x_26407:
        /* <DEDUP_REMOVED lines=14> */
.L_x_26421:
[----:B------:R-:W-:Y:S05]  /*ed30*/  BSYNC B0 ;  /* 0x0000000000007941 */ /* 0x000fea0003800000 */
.L_x_26420:
[----:B------:R-:W0:Y:S02]  /*ed40*/  F2I.S64.TRUNC R2, R2 ;  /* 0x0000000200027311 */ /* 0x000e24000020d900 */
[----:B0-----:R-:W-:Y:S01]  /*ed50*/  PRMT R19, R2, 0x7610, R19 ;  /* 0x0000761002137816 */ /* 0x001fe20000000013 */
[----:B------:R-:W-:Y:S06]  /*ed60*/  BRA `(.L_x_26395) ;  /* 0x0000000000547947 */ /* 0x000fec0003800000 */
.L_x_26394:
        /* <DEDUP_REMOVED lines=16> */
.L_x_26422:
[----:B------:R-:W-:Y:S01]  /*ee70*/  PRMT R19, RZ, 0x7610, R19 ;  /* 0x00007610ff137816 */ /* 0x000fe20000000013 */
[----:B------:R-:W-:Y:S06]  /*ee80*/  BRA `(.L_x_26395) ;  /* 0x00000000000c7947 */ /* 0x000fec0003800000 */
.L_x_26419:
[----:B------:R0:W5:Y:S01]  /*ee90*/  LDG.E.U8 R19, desc[UR36][R4.64] ;  /* 0x0000002404137981 */ /* 0x000162000c1e1100 */
[----:B------:R-:W-:Y:S05]  /*eea0*/  BRA `(.L_x_26395) ;  /* 0x0000000000047947 */ /* 0x000fea0003800000 */
.L_x_26418:
[----:B------:R1:W5:Y:S02]  /*eeb0*/  LDG.E.U8 R19, desc[UR36][R4.64] ;  /* 0x0000002404137981 */ /* 0x000364000c1e1100 */
.L_x_26395:
        /* <DEDUP_REMOVED lines=17> */
.L_x_26426:
[----:B------:R1:W5:Y:S01]  /*efd0*/  LDG.E.U8 R0, desc[UR36][R4.64] ;  /* 0x0000002404007981 */ /* 0x000362000c1e1100 */
[----:B------:R-:W-:Y:S05]  /*efe0*/  BRA `(.L_x_26428) ;  /* 0x0000000c00647947 */ /* 0x000fea0003800000 */
.L_x_26425:
        /* <DEDUP_REMOVED lines=8> */
.L_x_26430:
[----:B------:R3:W5:Y:S01]  /*f070*/  LDG.E.U8 R0, desc[UR36][R4.64] ;  /* 0x0000002404007981 */ /* 0x000762000c1e1100 */
[----:B------:R-:W-:Y:S05]  /*f080*/  BRA `(.L_x_26428) ;  /* 0x0000000c003c7947 */ /* 0x000fea0003800000 */
.L_x_26429:
[----:B------:R2:W5:Y:S01]  /*f090*/  LDG.E.U16 R0, desc[UR36][R4.64] ;  /* 0x0000002404007981 */ /* 0x000562000c1e1500 */
[----:B------:R-:W-:Y:S05]  /*f0a0*/  BRA `(.L_x_26428) ;  /* 0x0000000c00347947 */ /* 0x000fea0003800000 */
.L_x_26424:
        /* <DEDUP_REMOVED lines=10> */
.L_x_26432:
[----:B------:R-:W2:Y:S02]  /*f150*/  LDG.E.U16 R2, desc[UR36][R4.64] ;  /* 0x0000002404027981 */ /* 0x000ea4000c1e1500 */
[----:B--2---:R-:W-:-:S06]  /*f160*/  HADD2.F32 R2, -RZ, R2.H0_H0 ;  /* 0x20000002ff027230 */ /* 0x004fcc0000004100 */
[----:B------:R-:W0:Y:S02]  /*f170*/  F2I.S64.TRUNC R2, R2 ;  /* 0x0000000200027311 */ /* 0x000e24000020d900 */
[----:B0-----:R-:W-:Y:S01]  /*f180*/  PRMT R0, R2, 0x7610, R0 ;  /* 0x0000761002007816 */ /* 0x001fe20000000000 */
[----:B------:R-:W-:Y:S06]  /*f190*/  BRA `(.L_x_26428) ;  /* 0x0000000800f87947 */ /* 0x000fec0003800000 */
.L_x_26431:
        /* <DEDUP_REMOVED lines=10> */
.L_x_26434:
[----:B------:R-:W2:Y:S02]  /*f240*/  LDG.E.U16 R4, desc[UR36][R4.64] ;  /* 0x0000002404047981 */ /* 0x000ea4000c1e1500 */
[----:B--2---:R-:W-:-:S06]  /*f250*/  HADD2.F32 R2, -RZ, R4.H0_H0 ;  /* 0x20000004ff027230 */ /* 0x004fcc0000004100 */
[----:B------:R-:W0:Y:S02]  /*f260*/  F2I.S64.TRUNC R2, R2 ;  /* 0x0000000200027311 */ /* 0x000e24000020d900 */
[----:B0-----:R-:W-:Y:S01]  /*f270*/  PRMT R0, R2, 0x7610, R0 ;  /* 0x0000761002007816 */ /* 0x001fe20000000000 */
[----:B------:R-:W-:Y:S06]  /*f280*/  BRA `(.L_x_26428) ;  /* 0x0000000800bc7947 */ /* 0x000fec0003800000 */
.L_x_26433:
[----:B------:R-:W2:Y:S02]  /*f290*/  LDG.E.64 R2, desc[UR36][R4.64] ;  /* 0x0000002404027981 */ /* 0x000ea4000c1e1b00 */
[----:B--2---:R-:W0:Y:S02]  /*f2a0*/  F2I.S64.F64.TRUNC R2, R2 ;  /* 0x0000000200027311 */ /* 0x004e24000030d900 */
[----:B0-----:R-:W-:Y:S01]  /*f2b0*/  PRMT R0, R2, 0x7610, R0 ;  /* 0x0000761002007816 */ /* 0x001fe20000000000 */
[----:B------:R-:W-:Y:S06]  /*f2c0*/  BRA `(.L_x_26428) ;  /* 0x0000000800ac7947 */ /* 0x000fec0003800000 */
.L_x_26423:
        /* <DEDUP_REMOVED lines=12> */
.L_x_26437:
[----:B------:R-:W2:Y:S02]  /*f390*/  LDG.E.64 R4, desc[UR36][R4.64] ;  /* 0x0000002404047981 */ /* 0x000ea4000c1e1b00 */
[----:B--2---:R-:W0:Y:S02]  /*f3a0*/  F2I.S64.F64.TRUNC R2, R4 ;  /* 0x0000000400027311 */ /* 0x004e24000030d900 */
[----:B0-----:R-:W-:Y:S01]  /*f3b0*/  PRMT R0, R2, 0x7610, R0 ;  /* 0x0000761002007816 */ /* 0x001fe20000000000 */
[----:B------:R-:W-:Y:S06]  /*f3c0*/  BRA `(.L_x_26428) ;  /* 0x00000008006c7947 */ /* 0x000fec0003800000 */
.L_x_26436:
        /* <DEDUP_REMOVED lines=28> */
.L_x_26439:
        /* <DEDUP_REMOVED lines=15> */
.L_x_26438:
[----:B------:R-:W2:Y:S02]  /*f680*/  LDG.E.U16 R2, desc[UR36][R4.64] ;  /* 0x0000002404027981 */ /* 0x000ea4000c1e1500 */
[----:B--2---:R-:W-:-:S06]  /*f690*/  IMAD.U32 R2, R2, 0x10000, RZ ;  /* 0x0001000002027824 */ /* 0x004fcc00078e00ff */
[----:B------:R-:W0:Y:S02]  /*f6a0*/  F2I.S64.TRUNC R2, R2 ;  /* 0x0000000200027311 */ /* 0x000e24000020d900 */
[----:B0-----:R-:W-:Y:S01]  /*f6b0*/  PRMT R0, R2, 0x7610, R0 ;  /* 0x0000761002007816 */ /* 0x001fe20000000000 */
[----:B------:R-:W-:Y:S06]  /*f6c0*/  BRA `(.L_x_26428) ;  /* 0x0000000400ac7947 */ /* 0x000fec0003800000 */
.L_x_26435:
        /* <DEDUP_REMOVED lines=10> */
.L_x_26442:
        /* <DEDUP_REMOVED lines=21> */
.L_x_26446:
[----:B------:R-:W-:Y:S05]  /*f8c0*/  BSYNC B1 ;  /* 0x0000000000017941 */ /* 0x000fea0003800000 */
.L_x_26445:
[----:B------:R-:W-:Y:S01]  /*f8d0*/  IMAD.SHL.U32 R2, R2, 0x100000, RZ ;  /* 0x0010000002027824 */ /* 0x000fe200078e00ff */
[----:B------:R-:W-:-:S04]  /*f8e0*/  LEA R3, R0, 0x3b800000, 0x17 ;  /* 0x3b80000000037811 */ /* 0x000fc800078eb8ff */
[----:B------:R-:W-:-:S07]  /*f8f0*/  LOP3.LUT R2, R3, R2, R4, 0xfe, !PT ;  /* 0x0000000203027212 */ /* 0x000fce00078efe04 */
.L_x_26444:
[----:B------:R-:W-:Y:S05]  /*f900*/  BSYNC B0 ;  /* 0x0000000000007941 */ /* 0x000fea0003800000 */
.L_x_26443:
[----:B------:R-:W0:Y:S02]  /*f910*/  F2I.S64.TRUNC R2, R2 ;  /* 0x0000000200027311 */ /* 0x000e24000020d900 */
[----:B0-----:R-:W-:Y:S01]  /*f920*/  PRMT R0, R2, 0x7610, R0 ;  /* 0x0000761002007816 */ /* 0x001fe20000000000 */
[----:B------:R-:W-:Y:S06]  /*f930*/  BRA `(.L_x_26428) ;  /* 0x0000000400107947 */ /* 0x000fec0003800000 */
.L_x_26441:
        /* <DEDUP_REMOVED lines=21> */
.L_x_26450:
[----:B------:R-:W-:Y:S05]  /*fa90*/  BSYNC B1 ;  /* 0x0000000000017941 */ /* 0x000fea0003800000 */
.L_x_26449:
[----:B------:R-:W-:Y:S01]  /*faa0*/  IMAD.SHL.U32 R2, R2, 0x200000, RZ ;  /* 0x0020000002027824 */ /* 0x000fe200078e00ff */
[----:B------:R-:W-:-:S04]  /*fab0*/  LEA R3, R0, 0x37800000, 0x17 ;  /* 0x3780000000037811 */ /* 0x000fc800078eb8ff */
[----:B------:R-:W-:-:S07]  /*fac0*/  LOP3.LUT R2, R3, R2, R4, 0xfe, !PT ;  /* 0x0000000203027212 */ /* 0x000fce00078efe04 */
.L_x_26448:
[----:B------:R-:W-:Y:S05]  /*fad0*/  BSYNC B0 ;  /* 0x0000000000007941 */ /* 0x000fea0003800000 */
.L_x_26447:
[----:B------:R-:W0:Y:S02]  /*fae0*/  F2I.S64.TRUNC R2, R2 ;  /* 0x0000000200027311 */ /* 0x000e24000020d900 */
[----:B0-----:R-:W-:Y:S01]  /*faf0*/  PRMT R0, R2, 0x7610, R0 ;  /* 0x0000761002007816 */ /* 0x001fe20000000000 */
[----:B------:R-:W-:Y:S06]  /*fb00*/  BRA `(.L_x_26428) ;  /* 0x00000000009c7947 */ /* 0x000fec0003800000 */
.L_x_26440:
        /* <DEDUP_REMOVED lines=14> */
.L_x_26454:
[----:B------:R-:W-:Y:S05]  /*fbf0*/  BSYNC B0 ;  /* 0x0000000000007941 */ /* 0x000fea0003800000 */
.L_x_26453:
[----:B------:R-:W0:Y:S02]  /*fc00*/  F2I.S64.TRUNC R2, R2 ;  /* 0x0000000200027311 */ /* 0x000e24000020d900 */
[----:B0-----:R-:W-:Y:S01]  /*fc10*/  PRMT R0, R2, 0x7610, R0 ;  /* 0x0000761002007816 */ /* 0x001fe20000000000 */
[----:B------:R-:W-:Y:S06]  /*fc20*/  BRA `(.L_x_26428) ;  /* 0x0000000000547947 */ /* 0x000fec0003800000 */
.L_x_26427:
        /* <DEDUP_REMOVED lines=16> */
.L_x_26455:
[----:B------:R-:W-:Y:S01]  /*fd30*/  PRMT R0, RZ, 0x7610, R0 ;  /* 0x00007610ff007816 */ /* 0x000fe20000000000 */
[----:B------:R-:W-:Y:S06]  /*fd40*/  BRA `(.L_x_26428) ;  /* 0x00000000000c7947 */ /* 0x000fec0003800000 */
.L_x_26452:
[----:B------:R0:W5:Y:S01]  /*fd50*/  LDG.E.U8 R0, desc[UR36][R4.64] ;  /* 0x0000002404007981 */ /* 0x000162000c1e1100 */
[----:B------:R-:W-:Y:S05]  /*fd60*/  BRA `(.L_x_26428) ;  /* 0x0000000000047947 */ /* 0x000fea0003800000 */
.L_x_26451:
[----:B------:R0:W5:Y:S02]  /*fd70*/  LDG.E.U8 R0, desc[UR36][R4.64] ;  /* 0x0000002404007981 */ /* 0x000164000c1e1100 */
.L_x_26428:
        /* <DEDUP_REMOVED lines=18> */
.L_x_26459:
[----:B------:R-:W-:Y:S01]  /*fea0*/  STG.E.U8 desc[UR36][R16.64], R9 ;  /* 0x0000000910007986 */ /* 0x000fe2000c101124 */
[----:B------:R-:W-:Y:S05]  /*feb0*/  EXIT ;  /* 0x000000000000794d */ /* 0x000fea0003800000 */
.L_x_26458:
        /* <DEDUP_REMOVED lines=8> */
[----:B------:R-:W-:Y:S01]  /*ff40*/  STG.E.64 desc[UR36][R16.64], R2 ;  /* 0x0000000210007986 */ /* 0x000fe2000c101b24 */
[----:B------:R-:W-:Y:S05]  /*ff50*/  EXIT ;  /* 0x000000000000794d */ /* 0x000fea0003800000 */
.L_x_26462:
[----:B------:R-:W-:-:S05]  /*ff60*/  LOP3.LUT R9, R9, 0xffff, RZ, 0xc0, !PT ;  /* 0x0000ffff09097812 */ /* 0x000fca00078ec0ff */
[----:B------:R-:W-:Y:S01]  /*ff70*/  STG.E desc[UR36][R16.64], R9 ;  /* 0x0000000910007986 */ /* 0x000fe2000c101924 */
[----:B------:R-:W-:Y:S05]  /*ff80*/  EXIT ;  /* 0x000000000000794d */ /* 0x000fea0003800000 */
.L_x_26461:
[----:B------:R-:W-:Y:S01]  /*ff90*/  STG.E.U16 desc[UR36][R16.64], R9 ;  /* 0x0000000910007986 */ /* 0x000fe2000c101524 */
[----:B------:R-:W-:Y:S05]  /*ffa0*/  EXIT ;  /* 0x000000000000794d */ /* 0x000fea0003800000 */
.L_x_26457:
[----:B------:R-:W-:-:S13]  /*ffb0*/  ISETP.GT.AND P0, PT, R0, 0x6, PT ;  /* 0x000000060000780c */ /* 0x000fda0003f04270 */
[----:B------:R-:W-:Y:S05]  /*ffc0*/  @P0 BRA `(.L_x_26463) ;  /* 0x00000000002c0947 */ /* 0x000fea0003800000 */
[----:B------:R-:W-:-:S13]  /*ffd0*/  ISETP.NE.AND P0, PT, R0, 0x5, PT ;  /* 0x000000050000780c */ /* 0x000fda0003f05270 */
[----:B------:R-:W-:Y:S05]  /*ffe0*/  @!P0 BRA `(.L_x_26464) ;  /* 0x0000000000148947 */ /* 0x000fea0003800000 */
[----:B------:R-:W-:-:S13]  /*fff0*/  ISETP.NE.AND P0, PT, R0, 0x6, PT ;  /* 0x000000060000780c */ /* 0x000fda0003f05270 */
[----:B------:R-:W-:Y:S05]  /*10000*/  @P0 BRA `(.L_x_26460) ;  /* 0x0000000800b40947 */ /* 0x000fea0003800000 */
[----:B------:R-:W0:Y:S02]  /*10010*/  I2F.U16 R3, R9 ;  /* 0x0000000900037306 */ /* 0x000e240000101000 */
[----:B0-----:R-:W-:Y:S01]  /*10020*/  STG.E desc[UR36][R16.64], R3 ;  /* 0x0000000310007986 */ /* 0x001fe2000c101924 */
[----:B------:R-:W-:Y:S05]  /*10030*/  EXIT ;  /* 0x000000000000794d */ /* 0x000fea0003800000 */
.L_x_26464:
[----:B------:R-:W0:Y:S02]  /*10040*/  I2F.U16 R0, R9 ;  /* 0x0000000900007306 */ /* 0x000e240000101000 */
[----:B0-----:R-:W-:-:S05]  /*10050*/  F2FP.F16.F32.PACK_AB R0, RZ, R0 ;  /* 0x00000000ff00723e */ /* 0x001fca00000000ff */
[----:B------:R-:W-:Y:S01]  /*10060*/  STG.E.U16 desc[UR36][R16.64], R0 ;  /* 0x0000000010007986 */ /* 0x000fe2000c101524 */
[----:B------:R-:W-:Y:S05]  /*10070*/  EXIT ;  /* 0x000000000000794d */ /* 0x000fea0003800000 */
.L_x_26463:
        /* <DEDUP_REMOVED lines=8> */
[----:B0-----:R-:W-:Y:S01]  /*10100*/  STG.E.64 desc[UR36][R16.64], R2 ;  /* 0x0000000210007986 */ /* 0x001fe2000c101b24 */
[----:B------:R-:W-:Y:S05]  /*10110*/  EXIT ;  /* 0x000000000000794d */ /* 0x000fea0003800000 */
.L_x_26466:
[----:B------:R-:W0:Y:S02]  /*10120*/  I2F.U16 R9, R9 ;  /* 0x0000000900097306 */ /* 0x000e240000101000 */
[----:B0-----:R-:W-:-:S04]  /*10130*/  F2FP.F16.F32.PACK_AB R3, RZ, R9 ;  /* 0x00000009ff03723e */ /* 0x001fc800000000ff */
[----:B------:R-:W-:-:S05]  /*10140*/  PRMT R3, R3, 0x5410, RZ ;  /* 0x0000541003037816 */ /* 0x000fca00000000ff */
[----:B------:R-:W-:Y:S01]  /*10150*/  STG.E desc[UR36][R16.64], R3 ;  /* 0x0000000310007986 */ /* 0x000fe2000c101924 */
[----:B------:R-:W-:Y:S05]  /*10160*/  EXIT ;  /* 0x000000000000794d */ /* 0x000fea0003800000 */
.L_x_26465:
[----:B------:R-:W0:Y:S02]  /*10170*/  I2F.F64.U16 R2, R9 ;  /* 0x0000000900027312 */ /* 0x000e240000101800 */
[----:B0-----:R-:W-:Y:S01]  /*10180*/  STG.E.64 desc[UR36][R16.64], R2 ;  /* 0x0000000210007986 */ /* 0x001fe2000c101b24 */
[----:B------:R-:W-:Y:S05]  /*10190*/  EXIT ;  /* 0x000000000000794d */ /* 0x000fea0003800000 */
.L_x_26456:
        /* <DEDUP_REMOVED lines=13> */
.L_x_26469:
[----:B------:R-:W0:Y:S01]  /*10270*/  I2F.F64.U16 R4, R9 ;  /* 0x0000000900047312 */ /* 0x000e220000101800 */
[----:B------:R-:W-:-:S05]  /*10280*/  CS2R R6, SRZ ;  /* 0x0000000000067805 */ /* 0x000fca000001ff00 */
[----:B0-----:R-:W-:Y:S01]  /*10290*/  STG.E.128 desc[UR36][R16.64], R4 ;  /* 0x0000000410007986 */ /* 0x001fe2000c101d24 */
[----:B------:R-:W-:Y:S05]  /*102a0*/  EXIT ;  /* 0x000000000000794d */ /* 0x000fea0003800000 */
.L_x_26468:
        /* <DEDUP_REMOVED lines=21> */
.L_x_26473:
[----:B------:R-:W-:Y:S05]  /*10400*/  BSYNC B0 ;  /* 0x0000000000007941 */ /* 0x000fea0003800000 */
.L_x_26472:
[----:B------:R-:W-:-:S05]  /*10410*/  LOP3.LUT R3, R0, R3, RZ, 0xfc, !PT ;  /* 0x0000000300037212 */ /* 0x000fca00078efcff */
[----:B------:R-:W-:Y:S01]  /*10420*/  STG.E.U8 desc[UR36][R16.64], R3 ;  /* 0x0000000310007986 */ /* 0x000fe2000c101124 */
[----:B------:R-:W-:Y:S05]  /*10430*/  EXIT ;  /* 0x000000000000794d */ /* 0x000fea0003800000 */
.L_x_26471:
        /* <DEDUP_REMOVED lines=13> */
.L_x_26475:
[----:B------:R-:W-:Y:S01]  /*10510*/  IMAD.MOV.U32 R0, RZ, RZ, 0x7f ;  /* 0x0000007fff007424 */ /* 0x000fe200078e00ff */
[----:B------:R-:W-:-:S04]  /*10520*/  ISETP.GT.U32.AND P0, PT, R2, 0x7f800000, PT ;  /* 0x7f8000000200780c */ /* 0x000fc80003f04070 */
[----:B------:R-:W-:-:S09]  /*10530*/  SEL R0, R0, 0x7c, P0 ;  /* 0x0000007c00007807 */ /* 0x000fd20000000000 */
.L_x_26476:
[----:B------:R-:W-:Y:S05]  /*10540*/  BSYNC B0 ;  /* 0x0000000000007941 */ /* 0x000fea0003800000 */
.L_x_26474:
[----:B------:R-:W-:-:S04]  /*10550*/  LOP3.LUT R2, R9, 0x80000000, RZ, 0xc0, !PT ;  /* 0x8000000009027812 */ /* 0x000fc800078ec0ff */
[----:B------:R-:W-:-:S04]  /*10560*/  SHF.R.U32.HI R3, RZ, 0x18, R2 ;  /* 0x00000018ff037819 */ /* 0x000fc80000011602 */
[----:B------:R-:W-:-:S05]  /*10570*/  LOP3.LUT R3, R0, R3, RZ, 0xfc, !PT ;  /* 0x0000000300037212 */ /* 0x000fca00078efcff */
[----:B------:R-:W-:Y:S01]  /*10580*/  STG.E.U8 desc[UR36][R16.64], R3 ;  /* 0x0000000310007986 */ /* 0x000fe2000c101124 */
[----:B------:R-:W-:Y:S05]  /*10590*/  EXIT ;  /* 0x000000000000794d */ /* 0x000fea0003800000 */
.L_x_26470:
[----:B------:R-:W0:Y:S02]  /*105a0*/  I2F.U16 R0, R9 ;  /* 0x0000000900007306 */ /* 0x000e240000101000 */
[----:B0-----:R-:W-:-:S05]  /*105b0*/  F2FP.BF16.F32.PACK_AB R0, RZ, R0 ;  /* 0x00000000ff00723e */ /* 0x001fca00000010ff */
[----:B------:R-:W-:Y:S01]  /*105c0*/  STG.E.U16 desc[UR36][R16.64], R0 ;  /* 0x0000000010007986 */ /* 0x000fe2000c101524 */
[----:B------:R-:W-:Y:S05]  /*105d0*/  EXIT ;  /* 0x000000000000794d */ /* 0x000fea0003800000 */
.L_x_26467:
        /* <DEDUP_REMOVED lines=10> */
.L_x_26479:
        /* <DEDUP_REMOVED lines=17> */
.L_x_26482:
[----:B------:R-:W-:-:S04]  /*10790*/  LOP3.LUT R2, R9, 0x80000000, RZ, 0xc0, !PT ;  /* 0x8000000009027812 */ /* 0x000fc800078ec0ff */
[----:B------:R-:W-:-:S04]  /*107a0*/  SHF.R.U32.HI R3, RZ, 0x18, R2 ;  /* 0x00000018ff037819 */ /* 0x000fc80000011602 */
[----:B------:R-:W-:-:S04]  /*107b0*/  LOP3.LUT R0, R0, R3, RZ, 0xfc, !PT ;  /* 0x0000000300007212 */ /* 0x000fc800078efcff */
[----:B------:R-:W-:-:S07]  /*107c0*/  PRMT R8, R0, 0x7610, R8 ;  /* 0x0000761000087816 */ /* 0x000fce0000000008 */
.L_x_26481:
[----:B------:R-:W-:Y:S05]  /*107d0*/  BSYNC B0 ;  /* 0x0000000000007941 */ /* 0x000fea0003800000 */
.L_x_26480:
[----:B------:R-:W-:Y:S01]  /*107e0*/  STG.E.U8 desc[UR36][R16.64], R8 ;  /* 0x0000000810007986 */ /* 0x000fe2000c101124 */
[----:B------:R-:W-:Y:S05]  /*107f0*/  EXIT ;  /* 0x000000000000794d */ /* 0x000fea0003800000 */
.L_x_26478:
        /* <DEDUP_REMOVED lines=17> */
.L_x_26485:
[----:B------:R-:W-:-:S04]  /*10910*/  LOP3.LUT R2, R9, 0x80000000, RZ, 0xc0, !PT ;  /* 0x8000000009027812 */ /* 0x000fc800078ec0ff */
[----:B------:R-:W-:-:S04]  /*10920*/  SHF.R.U32.HI R3, RZ, 0x18, R2 ;  /* 0x00000018ff037819 */ /* 0x000fc80000011602 */
[----:B------:R-:W-:-:S04]  /*10930*/  LOP3.LUT R0, R0, R3, RZ, 0xfc, !PT ;  /* 0x0000000300007212 */ /* 0x000fc800078efcff */
[----:B------:R-:W-:-:S07]  /*10940*/  PRMT R8, R0, 0x7610, R8 ;  /* 0x0000761000087816 */ /* 0x000fce0000000008 */
.L_x_26484:
[----:B------:R-:W-:Y:S05]  /*10950*/  BSYNC B0 ;  /* 0x0000000000007941 */ /* 0x000fea0003800000 */
.L_x_26483:
[----:B------:R-:W-:Y:S01]  /*10960*/  STG.E.U8 desc[UR36][R16.64], R8 ;  /* 0x0000000810007986 */ /* 0x000fe2000c101124 */
[----:B------:R-:W-:Y:S05]  /*10970*/  EXIT ;  /* 0x000000000000794d */ /* 0x000fea0003800000 */
.L_x_26477:
        /* <DEDUP_REMOVED lines=22> */
.L_x_26460:
        /* <DEDUP_REMOVED lines=16> */
.L_x_26488:
[----:B------:R-:W-:Y:S05]  /*10be0*/  EXIT ;  /* 0x000000000000794d */ /* 0x000fea0003800000 */
.L_x_26487:
[----:B------:R-:W-:Y:S01]  /*10bf0*/  LOP3.LUT R2, R9, 0xffff, RZ, 0xc0, !PT ;  /* 0x0000ffff09027812 */ /* 0x000fe200078ec0ff */
[----:B------:R-:W-:-:S05]  /*10c00*/  IMAD.MOV.U32 R3, RZ, RZ, RZ ;  /* 0x000000ffff037224 */ /* 0x000fca00078e00ff */
[----:B------:R-:W-:Y:S01]  /*10c10*/  STG.E.64 desc[UR36][R16.64], R2 ;  /* 0x0000000210007986 */ /* 0x000fe2000c101b24 */
[----:B------:R-:W-:Y:S05]  /*10c20*/  EXIT ;  /* 0x000000000000794d */ /* 0x000fea0003800000 */
.L_x_26486:
[----:B------:R-:W-:-:S05]  /*10c30*/  LOP3.LUT R9, R9, 0xffff, RZ, 0xc0, !PT ;  /* 0x0000ffff09097812 */ /* 0x000fca00078ec0ff */
[----:B------:R-:W-:Y:S01]  /*10c40*/  STG.E desc[UR36][R16.64], R9 ;  /* 0x0000000910007986 */ /* 0x000fe2000c101924 */
[----:B------:R-:W-:Y:S05]  /*10c50*/  EXIT ;  /* 0x000000000000794d */ /* 0x000fea0003800000 */
        .weak           $__internal_21_$__cuda_sm20_rem_u16
        .type           $__internal_21_$__cuda_sm20_rem_u16,@function
        .size           $__internal_21_$__cuda_sm20_rem_u16,(.L_x_57234 - $__internal_21_$__cuda_sm20_rem_u16)
$__internal_21_$__cuda_sm20_rem_u16:
[----:B------:R-:W0:Y:S01]  /*10c60*/  I2F.U16 R2, R0 ;  /* 0x0000000000027306 */ /* 0x000e220000101000 */
[----:B------:R-:W-:Y:S01]  /*10c70*/  IMAD.MOV.U32 R3, RZ, RZ, 0x4b800000 ;  /* 0x4b800000ff037424 */ /* 0x000fe200078e00ff */
[C---:B0-----:R-:W-:Y:S02]  /*10c80*/  FSETP.GEU.AND P1, PT, |R2|.reuse, 1.175494350822287508e-38, PT ;  /* 0x008000000200780b */ /* 0x041fe40003f2e200 */
[----:B------:R-:W-:Y:S02]  /*10c90*/  FSETP.GT.AND P0, PT, |R2|, 8.50705917302346158658e+37, PT ;  /* 0x7e8000000200780b */ /* 0x000fe40003f04200 */
[----:B------:R-:W-:-:S04]  /*10ca0*/  FSEL R3, R3, 1, !P1 ;  /* 0x3f80000003037808 */ /* 0x000fc80004800000 */
[----:B------:R-:W-:Y:S02]  /*10cb0*/  FSEL R3, R3, 0.25, !P0 ;  /* 0x3e80000003037808 */ /* 0x000fe40004000000 */
[----:B------:R-:W-:-:S03]  /*10cc0*/  ISETP.NE.U32.AND P0, PT, R0, RZ, PT ;  /* 0x000000ff0000720c */ /* 0x000fc60003f05070 */
[----:B------:R-:W-:Y:S02]  /*10cd0*/  FMUL R4, R2, R3 ;  /* 0x0000000302047220 */ /* 0x000fe40000400000 */
[----:B------:R-:W-:Y:S08]  /*10ce0*/  I2F.U16.RZ R2, R7 ;  /* 0x0000000700027306 */ /* 0x000ff0000010d000 */
[----:B------:R-:W0:Y:S02]  /*10cf0*/  MUFU.RCP R4, R4 ;  /* 0x0000000400047308 */ /* 0x000e240000001000 */
[----:B0-----:R-:W-:-:S04]  /*10d00*/  FMUL R3, R3, R4 ;  /* 0x0000000403037220 */ /* 0x001fc80000400000 */
[----:B------:R-:W-:-:S04]  /*10d10*/  VIADD R3, R3, 0x2 ;  /* 0x0000000203037836 */ /* 0x000fc80000000000 */
[----:B------:R-:W-:Y:S01]  /*10d20*/  FMUL.RZ R5, R2, R3 ;  /* 0x0000000302057220 */ /* 0x000fe2000040c000 */
[----:B------:R-:W-:-:S05]  /*10d30*/  IMAD.MOV.U32 R3, RZ, RZ, 0x0 ;  /* 0x00000000ff037424 */ /* 0x000fca00078e00ff */
[----:B------:R-:W0:Y:S02]  /*10d40*/  F2I.U32.TRUNC.NTZ R5, R5 ;  /* 0x0000000500057305 */ /* 0x000e24000020f000 */
[----:B0-----:R-:W-:-:S05]  /*10d50*/  LOP3.LUT R2, R5, 0xffff, RZ, 0xc0, !PT ;  /* 0x0000ffff05027812 */ /* 0x001fca00078ec0ff */
[----:B------:R-:W-:-:S04]  /*10d60*/  IMAD.MOV R2, RZ, RZ, -R2 ;  /* 0x000000ffff027224 */ /* 0x000fc800078e0a02 */
[----:B------:R-:W-:Y:S02]  /*10d70*/  IMAD R9, R0, R2, R7 ;  /* 0x0000000200097224 */ /* 0x000fe400078e0207 */
[----:B------:R-:W-:Y:S02]  /*10d80*/  IMAD.MOV.U32 R2, RZ, RZ, R6 ;  /* 0x000000ffff027224 */ /* 0x000fe400078e0006 */
[----:B------:R-:W-:Y:S02]  /*10d90*/  @!P0 IMAD.MOV.U32 R9, RZ, RZ, -0x1 ;  /* 0xffffffffff098424 */ /* 0x000fe400078e00ff */
[----:B------:R-:W-:Y:S05]  /*10da0*/  RET.REL.NODEC R2 `(_ZN2at6native18elementwise_kernelILi128ELi4EZNS0_15gpu_kernel_implINS0_13BinaryFunctorIhhhZZZNS0_16fmod_kernel_cudaERNS_18TensorIteratorBaseEENKUlvE_clEvENKUlvE_clEvEUlhhE_EEEEvS5_RKT_EUliE_EEviT1_) ;  /* 0xfffffef002947950 */ /* 0x000fea0003c3ffff */
.L_x_26489:
        /* <DEDUP_REMOVED lines=13> */
.L_x_57234:


//--------------------- .text._ZN2at6native27unrolled_elementwise_kernelINS0_13BinaryFunctorIhhhZZZNS0_16fmod_kernel_cudaERNS_18TensorIteratorBaseEENKUlvE_clEvENKUlvE_clEvEUlhhE_EESt5arrayIPcLm3EELi4E23TrivialOffsetCalculatorILi2EjESC_ILi1EjENS0_6memory12LoadWithCastILi2EEENSF_13StoreWithCastILi1EEEEEviT_T0_T2_T3_T4_T5_ --------------------------
	.section	.text._ZN2at6native27unrolled_elementwise_kernelINS0_13BinaryFunctorIhhhZZZNS0_16fmod_kernel_cudaERNS_18TensorIteratorBaseEENKUlvE_clEvENKUlvE_clEvEUlhhE_EESt5arrayIPcLm3EELi4E23TrivialOffsetCalculatorILi2EjESC_ILi1EjENS0_6memory12LoadWithCastILi2EEENSF_13StoreWithCastILi1EEEEEviT_T0_T2_T3_T4_T5_,"ax",@progbits
	.align	128
        .global         _ZN2at6native27unrolled_elementwise_kernelINS0_13BinaryFunctorIhhhZZZNS0_16fmod_kernel_cudaERNS_18TensorIteratorBaseEENKUlvE_clEvENKUlvE_clEvEUlhhE_EESt5arrayIPcLm3EELi4E23TrivialOffsetCalculatorILi2EjESC_ILi1EjENS0_6memory12LoadWithCastILi2EEENSF_13StoreWithCastILi1EEEEEviT_T0_T2_T3_T4_T5_
        .type           _ZN2at6native27unrolled_elementwise_kernelINS0_13BinaryFunctorIhhhZZZNS0_16fmod_kernel_cudaERNS_18TensorIteratorBaseEENKUlvE_clEvENKUlvE_clEvEUlhhE_EESt5arrayIPcLm3EELi4E23TrivialOffsetCalculatorILi2EjESC_ILi1EjENS0_6memory12LoadWithCastILi2EEENSF_13StoreWithCastILi1EEEEEviT_T0_T2_T3_T4_T5_,@function
        .size           _ZN2at6native27unrolled_elementwise_kernelINS0_13BinaryFunctorIhhhZZZNS0_16fmod_kernel_cudaERNS_18TensorIteratorBaseEENKUlvE_clEvENKUlvE_clEvEUlhhE_EESt5arrayIPcLm3EELi4E23TrivialOffsetCalculatorILi2EjESC_ILi1EjENS0_6memory12LoadWithCastILi2EEENSF_13StoreWithCastILi1EEEEEviT_T0_T2_T3_T4_T5_,(.L_x_57235 - _ZN2at6native27unrolled_elementwise_kernelINS0_13BinaryFunctorIhhhZZZNS0_16fmod_kernel_cudaERNS_18TensorIteratorBaseEENKUlvE_clEvENKUlvE_clEvEUlhhE_EESt5arrayIPcLm3EELi4E23TrivialOffsetCalculatorILi2EjESC_ILi1EjENS0_6memory12LoadWithCastILi2EEENSF_13StoreWithCastILi1EEEEEviT_T0_T2_T3_T4_T5_)
        .other          _ZN2at6native27unrolled_elementwise_kernelINS0_13BinaryFunctorIhhhZZZNS0_16fmod_kernel_cudaERNS_18TensorIteratorBaseEENKUlvE_clEvENKUlvE_clEvEUlhhE_EESt5arrayIPcLm3EELi4E23TrivialOffsetCalculatorILi2EjESC_ILi1EjENS0_6memory12LoadWithCastILi2EEENSF_13StoreWithCastILi1EEEEEviT_T0_T2_T3_T4_T5_,@"STO_CUDA_ENTRY STV_DEFAULT"
_ZN2at6native27unrolled_elementwise_kernelINS0_13BinaryFunctorIhhhZZZNS0_16fmod_kernel_cudaERNS_18TensorIteratorBaseEENKUlvE_clEvENKUlvE_clEvEUlhhE_EESt5arrayIPcLm3EELi4E23TrivialOffsetCalculatorILi2EjESC_ILi1EjENS0_6memory12LoadWithCastILi2EEENSF_13StoreWithCastILi1EEEEEviT_T0_T2_T3_T4_T5_:
.text._ZN2at6native27unrolled_elementwise_kernelINS0_13BinaryFunctorIhhhZZZNS0_16fmod_kernel_cudaERNS_18TensorIteratorBaseEENKUlvE_clEvENKUlvE_clEvEUlhhE_EESt5arrayIPcLm3EELi4E23TrivialOffsetCalculatorILi2EjESC_ILi1EjENS0_6memory12LoadWithCastILi2EEENSF_13StoreWithCastILi1EEEEEviT_T0_T2_T3_T4_T5_:
        /* <DEDUP_REMOVED lines=33> */
.L_x_26495:
[----:B------:R3:W5:Y:S01]  /*0210*/  LDG.E.U8 R27, desc[UR36][R6.64] ;  /* 0x00000024061b7981 */ /* 0x000762000c1e1100 */
[----:B------:R-:W-:Y:S05]  /*0220*/  BRA `(.L_x_26497) ;  /* 0x0000000c00687947 */ /* 0x000fea0003800000 */
.L_x_26494:
        /* <DEDUP_REMOVED lines=8> */
.L_x_26499:
[----:B------:R1:W5:Y:S01]  /*02b0*/  LDG.E.U8 R27, desc[UR36][R6.64] ;  /* 0x00000024061b7981 */ /* 0x000362000c1e1100 */
[----:B------:R-:W-:Y:S05]  /*02c0*/  BRA `(.L_x_26497) ;  /* 0x0000000c00407947 */ /* 0x000fea0003800000 */
.L_x_26498:
[----:B------:R2:W5:Y:S01]  /*02d0*/  LDG.E.U16 R27, desc[UR36][R6.64] ;  /* 0x00000024061b7981 */ /* 0x000562000c1e1500 */
[----:B------:R-:W-:Y:S05]  /*02e0*/  BRA `(.L_x_26497) ;  /* 0x0000000c00387947 */ /* 0x000fea0003800000 */
.L_x_26493:
        /* <DEDUP_REMOVED lines=10> */
.L_x_26501:
[----:B------:R-:W2:Y:S02]  /*0390*/  LDG.E.U16 R4, desc[UR36][R6.64] ;  /* 0x0000002406047981 */ /* 0x000ea4000c1e1500 */
[----:B--2---:R-:W-:-:S06]  /*03a0*/  HADD2.F32 R4, -RZ, R4.H0_H0 ;  /* 0x20000004ff047230 */ /* 0x004fcc0000004100 */
[----:B------:R-:W0:Y:S02]  /*03b0*/  F2I.S64.TRUNC R4, R4 ;  /* 0x0000000400047311 */ /* 0x000e24000020d900 */
[----:B0-----:R-:W-:Y:S01]  /*03c0*/  PRMT R27, R4, 0x7610, R27 ;  /* 0x00007610041b7816 */ /* 0x001fe2000000001b */
[----:B------:R-:W-:Y:S06]  /*03d0*/  BRA `(.L_x_26497) ;  /* 0x0000000800fc7947 */ /* 0x000fec0003800000 */
.L_x_26500:
        /* <DEDUP_REMOVED lines=10> */
.L_x_26503:
[----:B------:R-:W2:Y:S02]  /*0480*/  LDG.E.U16 R6, desc[UR36][R6.64] ;  /* 0x0000002406067981 */ /* 0x000ea4000c1e1500 */
[----:B--2---:R-:W-:-:S06]  /*0490*/  HADD2.F32 R4, -RZ, R6.H0_H0 ;  /* 0x20000006ff047230 */ /* 0x004fcc0000004100 */
[----:B------:R-:W0:Y:S02]  /*04a0*/  F2I.S64.TRUNC R4, R4 ;  /* 0x0000000400047311 */ /* 0x000e24000020d900 */
[----:B0-----:R-:W-:Y:S01]  /*04b0*/  PRMT R27, R4, 0x7610, R27 ;  /* 0x00007610041b7816 */ /* 0x001fe2000000001b */
[----:B------:R-:W-:Y:S06]  /*04c0*/  BRA `(.L_x_26497) ;  /* 0x0000000800c07947 */ /* 0x000fec0003800000 */
.L_x_26502:
[----:B------:R-:W2:Y:S02]  /*04d0*/  LDG.E.64 R4, desc[UR36][R6.64] ;  /* 0x0000002406047981 */ /* 0x000ea4000c1e1b00 */
[----:B--2---:R-:W0:Y:S02]  /*04e0*/  F2I.S64.F64.TRUNC R4, R4 ;  /* 0x0000000400047311 */ /* 0x004e24000030d900 */
[----:B0-----:R-:W-:Y:S01]  /*04f0*/  PRMT R27, R4, 0x7610, R27 ;  /* 0x00007610041b7816 */ /* 0x001fe2000000001b */
[----:B------:R-:W-:Y:S06]  /*0500*/  BRA `(.L_x_26497) ;  /* 0x0000000800b07947 */ /* 0x000fec0003800000 */
.L_x_26492:
        /* <DEDUP_REMOVED lines=12> */
.L_x_26506:
[----:B------:R-:W2:Y:S02]  /*05d0*/  LDG.E.64 R6, desc[UR36][R6.64] ;  /* 0x0000002406067981 */ /* 0x000ea4000c1e1b00 */
[----:B--2---:R-:W0:Y:S02]  /*05e0*/  F2I.S64.F64.TRUNC R4, R6 ;  /* 0x0000000600047311 */ /* 0x004e24000030d900 */
[----:B0-----:R-:W-:Y:S01]  /*05f0*/  PRMT R27, R4, 0x7610, R27 ;  /* 0x00007610041b7816 */ /* 0x001fe2000000001b */
[----:B------:R-:W-:Y:S06]  /*0600*/  BRA `(.L_x_26497) ;  /* 0x0000000800707947 */ /* 0x000fec0003800000 */
.L_x_26505:
        /* <DEDUP_REMOVED lines=28> */
.L_x_26508:
        /* <DEDUP_REMOVED lines=13> */
[----:B------:R-:W0:Y:S02]  /*08a0*/  F2I.S64.TRUNC R4, R0 ;  /* 0x0000000000047311 */ /* 0x000e24000020d900 */
[----:B0-----:R-:W-:Y:S01]  /*08b0*/  PRMT R27, R4, 0x7610, R27 ;  /* 0x00007610041b7816 */ /* 0x001fe2000000001b */
[----:B------:R-:W-:Y:S06]  /*08c0*/  BRA `(.L_x_26497) ;  /* 0x0000000400c07947 */ /* 0x000fec0003800000 */
.L_x_26507:
[----:B------:R-:W2:Y:S02]  /*08d0*/  LDG.E.U16 R4, desc[UR36][R6.64] ;  /* 0x0000002406047981 */ /* 0x000ea4000c1e1500 */
[----:B--2---:R-:W-:-:S06]  /*08e0*/  IMAD.U32 R4, R4, 0x10000, RZ ;  /* 0x0001000004047824 */ /* 0x004fcc00078e00ff */
[----:B------:R-:W0:Y:S02]  /*08f0*/  F2I.S64.TRUNC R4, R4 ;  /* 0x0000000400047311 */ /* 0x000e24000020d900 */
[----:B0-----:R-:W-:Y:S01]  /*0900*/  PRMT R27, R4, 0x7610, R27 ;  /* 0x00007610041b7816 */ /* 0x001fe2000000001b */
[----:B------:R-:W-:Y:S06]  /*0910*/  BRA `(.L_x_26497) ;  /* 0x0000000400ac7947 */ /* 0x000fec0003800000 */
.L_x_26504:
        /* <DEDUP_REMOVED lines=10> */
.L_x_26511:
        /* <DEDUP_REMOVED lines=21> */
.L_x_26515:
[----:B------:R-:W-:Y:S05]  /*0b10*/  BSYNC B1 ;  /* 0x0000000000017941 */ /* 0x000fea0003800000 */
.L_x_26514:
[----:B------:R-:W-:Y:S01]  /*0b20*/  IMAD.SHL.U32 R3, R3, 0x100000, RZ ;  /* 0x0010000003037824 */ /* 0x000fe200078e00ff */
[----:B------:R-:W-:-:S04]  /*0b30*/  LEA R5, R0, 0x3b800000, 0x17 ;  /* 0x3b80000000057811 */ /* 0x000fc800078eb8ff */
[----:B------:R-:W-:-:S07]  /*0b40*/  LOP3.LUT R4, R5, R3, R6, 0xfe, !PT ;  /* 0x0000000305047212 */ /* 0x000fce00078efe06 */
.L_x_26513:
[----:B------:R-:W-:Y:S05]  /*0b50*/  BSYNC B0 ;  /* 0x0000000000007941 */ /* 0x000fea0003800000 */
.L_x_26512:
[----:B------:R-:W0:Y:S02]  /*0b60*/  F2I.S64.TRUNC R4, R4 ;  /* 0x0000000400047311 */ /* 0x000e24000020d900 */
[----:B0-----:R-:W-:Y:S01]  /*0b70*/  PRMT R27, R4, 0x7610, R27 ;  /* 0x00007610041b7816 */ /* 0x001fe2000000001b */
[----:B------:R-:W-:Y:S06]  /*0b80*/  BRA `(.L_x_26497) ;  /* 0x0000000400107947 */ /* 0x000fec0003800000 */
.L_x_26510:
        /* <DEDUP_REMOVED lines=21> */
.L_x_26519:
[----:B------:R-:W-:Y:S05]  /*0ce0*/  BSYNC B1 ;  /* 0x0000000000017941 */ /* 0x000fea0003800000 */
.L_x_26518:
[----:B------:R-:W-:Y:S01]  /*0cf0*/  IMAD.SHL.U32 R3, R3, 0x200000, RZ ;  /* 0x0020000003037824 */ /* 0x000fe200078e00ff */
[----:B------:R-:W-:-:S04]  /*0d00*/  LEA R5, R0, 0x37800000, 0x17 ;  /* 0x3780000000057811 */ /* 0x000fc800078eb8ff */
[----:B------:R-:W-:-:S07]  /*0d10*/  LOP3.LUT R4, R5, R3, R6, 0xfe, !PT ;  /* 0x0000000305047212 */ /* 0x000fce00078efe06 */
.L_x_26517:
[----:B------:R-:W-:Y:S05]  /*0d20*/  BSYNC B0 ;  /* 0x0000000000007941 */ /* 0x000fea0003800000 */
.L_x_26516:
[----:B------:R-:W0:Y:S02]  /*0d30*/  F2I.S64.TRUNC R4, R4 ;  /* 0x0000000400047311 */ /* 0x000e24000020d900 */
[----:B0-----:R-:W-:Y:S01]  /*0d40*/  PRMT R27, R4, 0x7610, R27 ;  /* 0x00007610041b7816 */ /* 0x001fe2000000001b */
[----:B------:R-:W-:Y:S06]  /*0d50*/  BRA `(.L_x_26497) ;  /* 0x00000000009c7947 */ /* 0x000fec0003800000 */
.L_x_26509:
        /* <DEDUP_REMOVED lines=14> */
.L_x_26523:
[----:B------:R-:W-:Y:S05]  /*0e40*/  BSYNC B0 ;  /* 0x0000000000007941 */ /* 0x000fea0003800000 */
.L_x_26522:
[----:B------:R-:W0:Y:S02]  /*0e50*/  F2I.S64.TRUNC R4, R4 ;  /* 0x0000000400047311 */ /* 0x000e24000020d900 */
[----:B0-----:R-:W-:Y:S01]  /*0e60*/  PRMT R27, R4, 0x7610, R27 ;  /* 0x00007610041b7816 */ /* 0x001fe2000000001b */
[----:B------:R-:W-:Y:S06]  /*0e70*/  BRA `(.L_x_26497) ;  /* 0x0000000000547947 */ /* 0x000fec0003800000 */
.L_x_26496:
        /* <DEDUP_REMOVED lines=16> */
.L_x_26524:
[----:B------:R-:W-:Y:S01]  /*0f80*/  PRMT R27, RZ, 0x7610, R27 ;  /* 0x00007610ff1b7816 */ /* 0x000fe2000000001b */
[----:B------:R-:W-:Y:S06]  /*0f90*/  BRA `(.L_x_26497) ;  /* 0x00000000000c7947 */ /* 0x000fec0003800000 */
.L_x_26521:
[----:B------:R0:W5:Y:S01]  /*0fa0*/  LDG.E.U8 R27, desc[UR36][R6.64] ;  /* 0x00000024061b7981 */ /* 0x000162000c1e1100 */
[----:B------:R-:W-:Y:S05]  /*0fb0*/  BRA `(.L_x_26497) ;  /* 0x0000000000047947 */ /* 0x000fea0003800000 */
.L_x_26520:
[----:B------:R0:W5:Y:S02]  /*0fc0*/  LDG.E.U8 R27, desc[UR36][R6.64] ;  /* 0x00000024061b7981 */ /* 0x000164000c1e1100 */
.L_x_26497:
        /* <DEDUP_REMOVED lines=18> */
.L_x_26528:
[----:B------:R1:W5:Y:S01]  /*10f0*/  LDG.E.U8 R23, desc[UR36][R6.64] ;  /* 0x0000002406177981 */ /* 0x000362000c1e1100 */
[----:B------:R-:W-:Y:S05]  /*1100*/  BRA `(.L_x_26530) ;  /* 0x0000000c00647947 */ /* 0x000fea0003800000 */
.L_x_26527:
        /* <DEDUP_REMOVED lines=8> */
.L_x_26532:
[----:B------:R3:W5:Y:S01]  /*1190*/  LDG.E.U8 R23, desc[UR36][R6.64] ;  /* 0x0000002406177981 */ /* 0x000762000c1e1100 */
[----:B------:R-:W-:Y:S05]  /*11a0*/  BRA `(.L_x_26530) ;  /* 0x0000000c003c7947 */ /* 0x000fea0003800000 */
.L_x_26531:
[----:B------:R2:W5:Y:S01]  /*11b0*/  LDG.E.U16 R23, desc[UR36][R6.64] ;  /* 0x0000002406177981 */ /* 0x000562000c1e1500 */
[----:B------:R-:W-:Y:S05]  /*11c0*/  BRA `(.L_x_26530) ;  /* 0x0000000c00347947 */ /* 0x000fea0003800000 */
.L_x_26526:
        /* <DEDUP_REMOVED lines=10> */
.L_x_26534:
[----:B------:R-:W2:Y:S02]  /*1270*/  LDG.E.U16 R4, desc[UR36][R6.64] ;  /* 0x0000002406047981 */ /* 0x000ea4000c1e1500 */
[----:B--2---:R-:W-:-:S06]  /*1280*/  HADD2.F32 R4, -RZ, R4.H0_H0 ;  /* 0x20000004ff047230 */ /* 0x004fcc0000004100 */
[----:B------:R-:W0:Y:S02]  /*1290*/  F2I.S64.TRUNC R4, R4 ;  /* 0x0000000400047311 */ /* 0x000e24000020d900 */
[----:B0-----:R-:W-:Y:S01]  /*12a0*/  PRMT R23, R4, 0x7610, R23 ;  /* 0x0000761004177816 */ /* 0x001fe20000000017 */
[----:B------:R-:W-:Y:S06]  /*12b0*/  BRA `(.L_x_26530) ;  /* 0x0000000800f87947 */ /* 0x000fec0003800000 */
.L_x_26533:
        /* <DEDUP_REMOVED lines=10> */
.L_x_26536:
[----:B------:R-:W2:Y:S02]  /*1360*/  LDG.E.U16 R6, desc[UR36][R6.64] ;  /* 0x0000002406067981 */ /* 0x000ea4000c1e1500 */
[----:B--2---:R-:W-:-:S06]  /*1370*/  HADD2.F32 R4, -RZ, R6.H0_H0 ;  /* 0x20000006ff047230 */ /* 0x004fcc0000004100 */
[----:B------:R-:W0:Y:S02]  /*1380*/  F2I.S64.TRUNC R4, R4 ;  /* 0x0000000400047311 */ /* 0x000e24000020d900 */
[----:B0-----:R-:W-:Y:S01]  /*1390*/  PRMT R23, R4, 0x7610, R23 ;  /* 0x0000761004177816 */ /* 0x001fe20000000017 */
[----:B------:R-:W-:Y:S06]  /*13a0*/  BRA `(.L_x_26530) ;  /* 0x0000000800bc7947 */ /* 0x000fec0003800000 */
.L_x_26535:
[----:B------:R-:W2:Y:S02]  /*13b0*/  LDG.E.64 R4, desc[UR36][R6.64] ;  /* 0x0000002406047981 */ /* 0x000ea4000c1e1b00 */
[----:B--2---:R-:W0:Y:S02]  /*13c0*/  F2I.S64.F64.TRUNC R4, R4 ;  /* 0x0000000400047311 */ /* 0x004e24000030d900 */
[----:B0-----:R-:W-:Y:S01]  /*13d0*/  PRMT R23, R4, 0x7610, R23 ;  /* 0x0000761004177816 */ /* 0x001fe20000000017 */
[----:B------:R-:W-:Y:S06]  /*13e0*/  BRA `(.L_x_26530) ;  /* 0x0000000800ac7947 */ /* 0x000fec0003800000 */
.L_x_26525:
        /* <DEDUP_REMOVED lines=12> */
.L_x_26539:
[----:B------:R-:W2:Y:S02]  /*14b0*/  LDG.E.64 R6, desc[UR36][R6.64] ;  /* 0x0000002406067981 */ /* 0x000ea4000c1e1b00 */
[----:B--2---:R-:W0:Y:S02]  /*14c0*/  F2I.S64.F64.TRUNC R4, R6 ;  /* 0x0000000600047311 */ /* 0x004e24000030d900 */
[----:B0-----:R-:W-:Y:S01]  /*14d0*/  PRMT R23, R4, 0x7610, R23 ;  /* 0x0000761004177816 */ /* 0x001fe20000000017 */
[----:B------:R-:W-:Y:S06]  /*14e0*/  BRA `(.L_x_26530) ;  /* 0x00000008006c7947 */ /* 0x000fec0003800000 */
.L_x_26538:
        /* <DEDUP_REMOVED lines=28> */
.L_x_26541:
        /* <DEDUP_REMOVED lines=15> */
.L_x_26540:
[----:B------:R-:W2:Y:S02]  /*17a0*/  LDG.E.U16 R4, desc[UR36][R6.64] ;  /* 0x0000002406047981 */ /* 0x000ea4000c1e1500 */
[----:B--2---:R-:W-:-:S06]  /*17b0*/  IMAD.U32 R4, R4, 0x10000, RZ ;  /* 0x0001000004047824 */ /* 0x004fcc00078e00ff */
[----:B------:R-:W0:Y:S02]  /*17c0*/  F2I.S64.TRUNC R4, R4 ;  /* 0x0000000400047311 */ /* 0x000e24000020d900 */
[----:B0-----:R-:W-:Y:S01]  /*17d0*/  PRMT R23, R4, 0x7610, R23 ;  /* 0x0000761004177816 */ /* 0x001fe20000000017 */
[----:B------:R-:W-:Y:S06]  /*17e0*/  BRA `(.L_x_26530) ;  /* 0x0000000400ac7947 */ /* 0x000fec0003800000 */
.L_x_26537:
        /* <DEDUP_REMOVED lines=10> */
.L_x_26544:
        /* <DEDUP_REMOVED lines=21> */
.L_x_26548:
[----:B------:R-:W-:Y:S05]  /*19e0*/  BSYNC B1 ;  /* 0x0000000000017941 */ /* 0x000fea0003800000 */
.L_x_26547:
[----:B------:R-:W-:Y:S01]  /*19f0*/  IMAD.SHL.U32 R3, R3, 0x100000, RZ ;  /* 0x0010000003037824 */ /* 0x000fe200078e00ff */
[----:B------:R-:W-:-:S04]  /*1a00*/  LEA R5, R0, 0x3b800000, 0x17 ;  /* 0x3b80000000057811 */ /* 0x000fc800078eb8ff */
[----:B------:R-:W-:-:S07]  /*1a10*/  LOP3.LUT R4, R5, R3, R6, 0xfe, !PT ;  /* 0x0000000305047212 */ /* 0x000fce00078efe06 */
.L_x_26546:
[----:B------:R-:W-:Y:S05]  /*1a20*/  BSYNC B0 ;  /* 0x0000000000007941 */ /* 0x000fea0003800000 */
.L_x_26545:
[----:B------:R-:W0:Y:S02]  /*1a30*/  F2I.S64.TRUNC R4, R4 ;  /* 0x0000000400047311 */ /* 0x000e24000020d900 */
[----:B0-----:R-:W-:Y:S01]  /*1a40*/  PRMT R23, R4, 0x7610, R23 ;  /* 0x0000761004177816 */ /* 0x001fe20000000017 */
[----:B------:R-:W-:Y:S06]  /*1a50*/  BRA `(.L_x_26530) ;  /* 0x0000000400107947 */ /* 0x000fec0003800000 */
.L_x_26543:
        /* <DEDUP_REMOVED lines=21> */
.L_x_26552:
[----:B------:R-:W-:Y:S05]  /*1bb0*/  BSYNC B1 ;  /* 0x0000000000017941 */ /* 0x000fea0003800000 */
.L_x_26551:
[----:B------:R-:W-:Y:S01]  /*1bc0*/  IMAD.SHL.U32 R3, R3, 0x200000, RZ ;  /* 0x0020000003037824 */ /* 0x000fe200078e00ff */
[----:B------:R-:W-:-:S04]  /*1bd0*/  LEA R5, R0, 0x37800000, 0x17 ;  /* 0x3780000000057811 */ /* 0x000fc800078eb8ff */
[----:B------:R-:W-:-:S07]  /*1be0*/  LOP3.LUT R4, R5, R3, R6, 0xfe, !PT ;  /* 0x0000000305047212 */ /* 0x000fce00078efe06 */
.L_x_26550:
[----:B------:R-:W-:Y:S05]  /*1bf0*/  BSYNC B0 ;  /* 0x0000000000007941 */ /* 0x000fea0003800000 */
.L_x_26549:
[----:B------:R-:W0:Y:S02]  /*1c00*/  F2I.S64.TRUNC R4, R4 ;  /* 0x0000000400047311 */ /* 0x000e24000020d900 */
[----:B0-----:R-:W-:Y:S01]  /*1c10*/  PRMT R23, R4, 0x7610, R23 ;  /* 0x0000761004177816 */ /* 0x001fe20000000017 */
[----:B------:R-:W-:Y:S06]  /*1c20*/  BRA `(.L_x_26530) ;  /* 0x00000000009c7947 */ /* 0x000fec0003800000 */
.L_x_26542:
        /* <DEDUP_REMOVED lines=14> */
.L_x_26556:
[----:B------:R-:W-:Y:S05]  /*1d10*/  BSYNC B0 ;  /* 0x0000000000007941 */ /* 0x000fea0003800000 */
.L_x_26555:
[----:B------:R-:W0:Y:S02]  /*1d20*/  F2I.S64.TRUNC R4, R4 ;  /* 0x0000000400047311 */ /* 0x000e24000020d900 */
[----:B0-----:R-:W-:Y:S01]  /*1d30*/  PRMT R23, R4, 0x7610, R23 ;  /* 0x0000761004177816 */ /* 0x001fe20000000017 */
[----:B------:R-:W-:Y:S06]  /*1d40*/  BRA `(.L_x_26530) ;  /* 0x0000000000547947 */ /* 0x000fec0003800000 */
.L_x_26529:
        /* <DEDUP_REMOVED lines=16> */
.L_x_26557:
[----:B------:R-:W-:Y:S01]  /*1e50*/  PRMT R23, RZ, 0x7610, R23 ;  /* 0x00007610ff177816 */ /* 0x000fe20000000017 */
[----:B------:R-:W-:Y:S06]  /*1e60*/  BRA `(.L_x_26530) ;  /* 0x00000000000c7947 */ /* 0x000fec0003800000 */
.L_x_26554:
[----:B------:R0:W5:Y:S01]  /*1e70*/  LDG.E.U8 R23, desc[UR36][R6.64] ;  /* 0x0000002406177981 */ /* 0x000162000c1e1100 */
[----:B------:R-:W-:Y:S05]  /*1e80*/  BRA `(.L_x_26530) ;  /* 0x0000000000047947 */ /* 0x000fea0003800000 */
.L_x_26553:
[----:B------:R0:W5:Y:S02]  /*1e90*/  LDG.E.U8 R23, desc[UR36][R6.64] ;  /* 0x0000002406177981 */ /* 0x000164000c1e1100 */
.L_x_26530:
[----:B------:R-:W1:Y:S02]  /*1ea0*/  S2R R25, SR_TID.X ;  /* 0x0000000000197919 */ /* 0x000e640000002100 */
[----:B-1----:R-:W-:-:S07]  /*1eb0*/  VIADD R25, R25, 0x80 ;  /* 0x0000008019197836 */ /* 0x002fce0000000000 */
.L_x_26491:
[----:B------:R-:W-:Y:S05]  /*1ec0*/  BSYNC B6 ;  /* 0x0000000000067941 */ /* 0x000fea0003800000 */
.L_x_26490:
        /* <DEDUP_REMOVED lines=23> */
.L_x_26563:
[----:B------:R3:W5:Y:S01]  /*2040*/  LDG.E.U8 R22, desc[UR36][R6.64] ;  /* 0x0000002406167981 */ /* 0x000762000c1e1100 */
[----:B------:R-:W-:Y:S05]  /*2050*/  BRA `(.L_x_26565) ;  /* 0x0000000c00647947 */ /* 0x000fea0003800000 */
.L_x_26562:
        /* <DEDUP_REMOVED lines=8> */
.L_x_26567:
[----:B------:R0:W5:Y:S01]  /*20e0*/  LDG.E.U8 R22, desc[UR36][R6.64] ;  /* 0x0000002406167981 */ /* 0x000162000c1e1100 */
[----:B------:R-:W-:Y:S05]  /*20f0*/  BRA `(.L_x_26565) ;  /* 0x0000000c003c7947 */ /* 0x000fea0003800000 */
.L_x_26566:
[----:B------:R0:W5:Y:S01]  /*2100*/  LDG.E.U16 R22, desc[UR36][R6.64] ;  /* 0x0000002406167981 */ /* 0x000162000c1e1500 */
[----:B------:R-:W-:Y:S05]  /*2110*/  BRA `(.L_x_26565) ;  /* 0x0000000c00347947 */ /* 0x000fea0003800000 */
.L_x_26561:
        /* <DEDUP_REMOVED lines=10> */
.L_x_26569:
[----:B------:R-:W2:Y:S02]  /*21c0*/  LDG.E.U16 R4, desc[UR36][R6.64] ;  /* 0x0000002406047981 */ /* 0x000ea4000c1e1500 */
[----:B--2---:R-:W-:-:S06]  /*21d0*/  HADD2.F32 R4, -RZ, R4.H0_H0 ;  /* 0x20000004ff047230 */ /* 0x004fcc0000004100 */
[----:B------:R-:W0:Y:S02]  /*21e0*/  F2I.S64.TRUNC R4, R4 ;  /* 0x0000000400047311 */ /* 0x000e24000020d900 */
[----:B0-----:R-:W-:Y:S01]  /*21f0*/  PRMT R22, R4, 0x7610, R22 ;  /* 0x0000761004167816 */ /* 0x001fe20000000016 */
[----:B------:R-:W-:Y:S06]  /*2200*/  BRA `(.L_x_26565) ;  /* 0x0000000800f87947 */ /* 0x000fec0003800000 */
.L_x_26568:
        /* <DEDUP_REMOVED lines=10> */
.L_x_26571:
[----:B------:R-:W2:Y:S02]  /*22b0*/  LDG.E.U16 R6, desc[UR36][R6.64] ;  /* 0x0000002406067981 */ /* 0x000ea4000c1e1500 */
[----:B--2---:R-:W-:-:S06]  /*22c0*/  HADD2.F32 R4, -RZ, R6.H0_H0 ;  /* 0x20000006ff047230 */ /* 0x004fcc0000004100 */
[----:B------:R-:W0:Y:S02]  /*22d0*/  F2I.S64.TRUNC R4, R4 ;  /* 0x0000000400047311 */ /* 0x000e24000020d900 */
[----:B0-----:R-:W-:Y:S01]  /*22e0*/  PRMT R22, R4, 0x7610, R22 ;  /* 0x0000761004167816 */ /* 0x001fe20000000016 */
[----:B------:R-:W-:Y:S06]  /*22f0*/  BRA `(.L_x_26565) ;  /* 0x0000000800bc7947 */ /* 0x000fec0003800000 */
.L_x_26570:
[----:B------:R-:W2:Y:S02]  /*2300*/  LDG.E.64 R4, desc[UR36][R6.64] ;  /* 0x0000002406047981 */ /* 0x000ea4000c1e1b00 */
[----:B--2---:R-:W0:Y:S02]  /*2310*/  F2I.S64.F64.TRUNC R4, R4 ;  /* 0x0000000400047311 */ /* 0x004e24000030d900 */
[----:B0-----:R-:W-:Y:S01]  /*2320*/  PRMT R22, R4, 0x7610, R22 ;  /* 0x0000761004167816 */ /* 0x001fe20000000016 */
[----:B------:R-:W-:Y:S06]  /*2330*/  BRA `(.L_x_26565) ;  /* 0x0000000800ac7947 */ /* 0x000fec0003800000 */
.L_x_26560:
        /* <DEDUP_REMOVED lines=12> */
.L_x_26574:
[----:B------:R-:W2:Y:S02]  /*2400*/  LDG.E.64 R6, desc[UR36][R6.64] ;  /* 0x0000002406067981 */ /* 0x000ea4000c1e1b00 */
[----:B--2---:R-:W0:Y:S02]  /*2410*/  F2I.S64.F64.TRUNC R4, R6 ;  /* 0x0000000600047311 */ /* 0x004e24000030d900 */
[----:B0-----:R-:W-:Y:S01]  /*2420*/  PRMT R22, R4, 0x7610, R22 ;  /* 0x0000761004167816 */ /* 0x001fe20000000016 */
[----:B------:R-:W-:Y:S06]  /*2430*/  BRA `(.L_x_26565) ;  /* 0x00000008006c7947 */ /* 0x000fec0003800000 */
.L_x_26573:
        /* <DEDUP_REMOVED lines=28> */
.L_x_26576:
        /* <DEDUP_REMOVED lines=15> */
.L_x_26575:
[----:B------:R-:W2:Y:S02]  /*26f0*/  LDG.E.U16 R4, desc[UR36][R6.64] ;  /* 0x0000002406047981 */ /* 0x000ea4000c1e1500 */
[----:B--2---:R-:W-:-:S06]  /*2700*/  IMAD.U32 R4, R4, 0x10000, RZ ;  /* 0x0001000004047824 */ /* 0x004fcc00078e00ff */
[----:B------:R-:W0:Y:S02]  /*2710*/  F2I.S64.TRUNC R4, R4 ;  /* 0x0000000400047311 */ /* 0x000e24000020d900 */
[----:B0-----:R-:W-:Y:S01]  /*2720*/  PRMT R22, R4, 0x7610, R22 ;  /* 0x0000761004167816 */ /* 0x001fe20000000016 */
[----:B------:R-:W-:Y:S06]  /*2730*/  BRA `(.L_x_26565) ;  /* 0x0000000400ac7947 */ /* 0x000fec0003800000 */
.L_x_26572:
        /* <DEDUP_REMOVED lines=10> */
.L_x_26579:
        /* <DEDUP_REMOVED lines=21> */
.L_x_26583:
[----:B------:R-:W-:Y:S05]  /*2930*/  BSYNC B1 ;  /* 0x0000000000017941 */ /* 0x000fea0003800000 */
.L_x_26582:
[----:B------:R-:W-:Y:S01]  /*2940*/  IMAD.SHL.U32 R3, R3, 0x100000, RZ ;  /* 0x0010000003037824 */ /* 0x000fe200078e00ff */
[----:B------:R-:W-:-:S04]  /*2950*/  LEA R5, R0, 0x3b800000, 0x17 ;  /* 0x3b80000000057811 */ /* 0x000fc800078eb8ff */
[----:B------:R-:W-:-:S07]  /*2960*/  LOP3.LUT R4, R5, R3, R6, 0xfe, !PT ;  /* 0x0000000305047212 */ /* 0x000fce00078efe06 */
.L_x_26581:
[----:B------:R-:W-:Y:S05]  /*2970*/  BSYNC B0 ;  /* 0x0000000000007941 */ /* 0x000fea0003800000 */
.L_x_26580:
[----:B------:R-:W0:Y:S02]  /*2980*/  F2I.S64.TRUNC R4, R4 ;  /* 0x0000000400047311 */ /* 0x000e24000020d900 */
[----:B0-----:R-:W-:Y:S01]  /*2990*/  PRMT R22, R4, 0x7610, R22 ;  /* 0x0000761004167816 */ /* 0x001fe20000000016 */
[----:B------:R-:W-:Y:S06]  /*29a0*/  BRA `(.L_x_26565) ;  /* 0x0000000400107947 */ /* 0x000fec0003800000 */
.L_x_26578:
        /* <DEDUP_REMOVED lines=21> */
.L_x_26587:
[----:B------:R-:W-:Y:S05]  /*2b00*/  BSYNC B1 ;  /* 0x0000000000017941 */ /* 0x000fea0003800000 */
.L_x_26586:
[----:B------:R-:W-:Y:S01]  /*2b10*/  IMAD.SHL.U32 R3, R3, 0x200000, RZ ;  /* 0x0020000003037824 */ /* 0x000fe200078e00ff */
[----:B------:R-:W-:-:S04]  /*2b20*/  LEA R5, R0, 0x37800000, 0x17 ;  /* 0x3780000000057811 */ /* 0x000fc800078eb8ff */
[----:B------:R-:W-:-:S07]  /*2b30*/  LOP3.LUT R4, R5, R3, R6, 0xfe, !PT ;  /* 0x0000000305047212 */ /* 0x000fce00078efe06 */
.L_x_26585:
[----:B------:R-:W-:Y:S05]  /*2b40*/  BSYNC B0 ;  /* 0x0000000000007941 */ /* 0x000fea0003800000 */
.L_x_26584:
[----:B------:R-:W0:Y:S02]  /*2b50*/  F2I.S64.TRUNC R4, R4 ;  /* 0x0000000400047311 */ /* 0x000e24000020d900 */
[----:B0-----:R-:W-:Y:S01]  /*2b60*/  PRMT R22, R4, 0x7610, R22 ;  /* 0x0000761004167816 */ /* 0x001fe20000000016 */
[----:B------:R-:W-:Y:S06]  /*2b70*/  BRA `(.L_x_26565) ;  /* 0x00000000009c7947 */ /* 0x000fec0003800000 */
.L_x_26577:
        /* <DEDUP_REMOVED lines=14> */
.L_x_26591:
[----:B------:R-:W-:Y:S05]  /*2c60*/  BSYNC B0 ;  /* 0x0000000000007941 */ /* 0x000fea0003800000 */
.L_x_26590:
[----:B------:R-:W0:Y:S02]  /*2c70*/  F2I.S64.TRUNC R4, R4 ;  /* 0x0000000400047311 */ /* 0x000e24000020d900 */
[----:B0-----:R-:W-:Y:S01]  /*2c80*/  PRMT R22, R4, 0x7610, R22 ;  /* 0x0000761004167816 */ /* 0x001fe20000000016 */
[----:B------:R-:W-:Y:S06]  /*2c90*/  BRA `(.L_x_26565) ;  /* 0x0000000000547947 */ /* 0x000fec0003800000 */
.L_x_26564:
        /* <DEDUP_REMOVED lines=16> */
.L_x_26592:
[----:B------:R-:W-:Y:S01]  /*2da0*/  PRMT R22, RZ, 0x7610, R22 ;  /* 0x00007610ff167816 */ /* 0x000fe20000000016 */
[----:B------:R-:W-:Y:S06]  /*2db0*/  BRA `(.L_x_26565) ;  /* 0x00000000000c7947 */ /* 0x000fec0003800000 */
.L_x_26589:
[----:B------:R0:W5:Y:S01]  /*2dc0*/  LDG.E.U8 R22, desc[UR36][R6.64] ;  /* 0x0000002406167981 */ /* 0x000162000c1e1100 */
[----:B------:R-:W-:Y:S05]  /*2dd0*/  BRA `(.L_x_26565) ;  /* 0x0000000000047947 */ /* 0x000fea0003800000 */
.L_x_26588:
[----:B------:R1:W5:Y:S02]  /*2de0*/  LDG.E.U8 R22, desc[UR36][R6.64] ;  /* 0x0000002406167981 */ /* 0x000364000c1e1100 */
.L_x_26565:
        /* <DEDUP_REMOVED lines=18> */
.L_x_26596:
[----:B------:R4:W5:Y:S01]  /*2f10*/  LDG.E.U8 R26, desc[UR36][R6.64] ;  /* 0x00000024061a7981 */ /* 0x000962000c1e1100 */
[----:B------:R-:W-:Y:S05]  /*2f20*/  BRA `(.L_x_26598) ;  /* 0x0000000c00647947 */ /* 0x000fea0003800000 */
.L_x_26595:
        /* <DEDUP_REMOVED lines=8> */
.L_x_26600:
[----:B------:R0:W5:Y:S01]  /*2fb0*/  LDG.E.U8 R26, desc[UR36][R6.64] ;  /* 0x00000024061a7981 */ /* 0x000162000c1e1100 */
[----:B------:R-:W-:Y:S05]  /*2fc0*/  BRA `(.L_x_26598) ;  /* 0x0000000c003c7947 */ /* 0x000fea0003800000 */
.L_x_26599:
[----:B------:R0:W5:Y:S01]  /*2fd0*/  LDG.E.U16 R26, desc[UR36][R6.64] ;  /* 0x00000024061a7981 */ /* 0x000162000c1e1500 */
[----:B------:R-:W-:Y:S05]  /*2fe0*/  BRA `(.L_x_26598) ;  /* 0x0000000c00347947 */ /* 0x000fea0003800000 */
.L_x_26594:
        /* <DEDUP_REMOVED lines=10> */
.L_x_26602:
[----:B------:R-:W2:Y:S02]  /*3090*/  LDG.E.U16 R4, desc[UR36][R6.64] ;  /* 0x0000002406047981 */ /* 0x000ea4000c1e1500 */
[----:B--2---:R-:W-:-:S06]  /*30a0*/  HADD2.F32 R4, -RZ, R4.H0_H0 ;  /* 0x20000004ff047230 */ /* 0x004fcc0000004100 */
[----:B------:R-:W0:Y:S02]  /*30b0*/  F2I.S64.TRUNC R4, R4 ;  /* 0x0000000400047311 */ /* 0x000e24000020d900 */
[----:B0-----:R-:W-:Y:S01]  /*30c0*/  PRMT R26, R4, 0x7610, R26 ;  /* 0x00007610041a7816 */ /* 0x001fe2000000001a */
[----:B------:R-:W-:Y:S06]  /*30d0*/  BRA `(.L_x_26598) ;  /* 0x0000000800f87947 */ /* 0x000fec0003800000 */
.L_x_26601:
        /* <DEDUP_REMOVED lines=10> */
.L_x_26604:
[----:B------:R-:W2:Y:S02]  /*3180*/  LDG.E.U16 R6, desc[UR36][R6.64] ;  /* 0x0000002406067981 */ /* 0x000ea4000c1e1500 */
[----:B--2---:R-:W-:-:S06]  /*3190*/  HADD2.F32 R4, -RZ, R6.H0_H0 ;  /* 0x20000006ff047230 */ /* 0x004fcc0000004100 */
[----:B------:R-:W0:Y:S02]  /*31a0*/  F2I.S64.TRUNC R4, R4 ;  /* 0x0000000400047311 */ /* 0x000e24000020d900 */
[----:B0-----:R-:W-:Y:S01]  /*31b0*/  PRMT R26, R4, 0x7610, R26 ;  /* 0x00007610041a7816 */ /* 0x001fe2000000001a */
[----:B------:R-:W-:Y:S06]  /*31c0*/  BRA `(.L_x_26598) ;  /* 0x0000000800bc7947 */ /* 0x000fec0003800000 */
.L_x_26603:
[----:B------:R-:W2:Y:S02]  /*31d0*/  LDG.E.64 R4, desc[UR36][R6.64] ;  /* 0x0000002406047981 */ /* 0x000ea4000c1e1b00 */
[----:B--2---:R-:W0:Y:S02]  /*31e0*/  F2I.S64.F64.TRUNC R4, R4 ;  /* 0x0000000400047311 */ /* 0x004e24000030d900 */
[----:B0-----:R-:W-:Y:S01]  /*31f0*/  PRMT R26, R4, 0x7610, R26 ;  /* 0x00007610041a7816 */ /* 0x001fe2000000001a */
[----:B------:R-:W-:Y:S06]  /*3200*/  BRA `(.L_x_26598) ;  /* 0x0000000800ac7947 */ /* 0x000fec0003800000 */
.L_x_26593:
        /* <DEDUP_REMOVED lines=12> */
.L_x_26607:
[----:B------:R-:W2:Y:S02]  /*32d0*/  LDG.E.64 R6, desc[UR36][R6.64] ;  /* 0x0000002406067981 */ /* 0x000ea4000c1e1b00 */
[----:B--2---:R-:W0:Y:S02]  /*32e0*/  F2I.S64.F64.TRUNC R4, R6 ;  /* 0x0000000600047311 */ /* 0x004e24000030d900 */
[----:B0-----:R-:W-:Y:S01]  /*32f0*/  PRMT R26, R4, 0x7610, R26 ;  /* 0x00007610041a7816 */ /* 0x001fe2000000001a */
[----:B------:R-:W-:Y:S06]  /*3300*/  BRA `(.L_x_26598) ;  /* 0x00000008006c7947 */ /* 0x000fec0003800000 */
.L_x_26606:
        /* <DEDUP_REMOVED lines=28> */
.L_x_26609:
        /* <DEDUP_REMOVED lines=15> */
.L_x_26608:
[----:B------:R-:W2:Y:S02]  /*35c0*/  LDG.E.U16 R4, desc[UR36][R6.64] ;  /* 0x0000002406047981 */ /* 0x000ea4000c1e1500 */
[----:B--2---:R-:W-:-:S06]  /*35d0*/  IMAD.U32 R4, R4, 0x10000, RZ ;  /* 0x0001000004047824 */ /* 0x004fcc00078e00ff */
[----:B------:R-:W0:Y:S02]  /*35e0*/  F2I.S64.TRUNC R4, R4 ;  /* 0x0000000400047311 */ /* 0x000e24000020d900 */
[----:B0-----:R-:W-:Y:S01]  /*35f0*/  PRMT R26, R4, 0x7610, R26 ;  /* 0x00007610041a7816 */ /* 0x001fe2000000001a */
[----:B------:R-:W-:Y:S06]  /*3600*/  BRA `(.L_x_26598) ;  /* 0x0000000400ac7947 */ /* 0x000fec0003800000 */
.L_x_26605:
        /* <DEDUP_REMOVED lines=10> */
.L_x_26612:
        /* <DEDUP_REMOVED lines=21> */
.L_x_26616:
[----:B------:R-:W-:Y:S05]  /*3800*/  BSYNC B1 ;  /* 0x0000000000017941 */ /* 0x000fea0003800000 */
.L_x_26615:
[----:B------:R-:W-:Y:S01]  /*3810*/  IMAD.SHL.U32 R3, R3, 0x100000, RZ ;  /* 0x0010000003037824 */ /* 0x000fe200078e00ff */
[----:B------:R-:W-:-:S04]  /*3820*/  LEA R5, R0, 0x3b800000, 0x17 ;  /* 0x3b80000000057811 */ /* 0x000fc800078eb8ff */
[----:B------:R-:W-:-:S07]  /*3830*/  LOP3.LUT R4, R5, R3, R6, 0xfe, !PT ;  /* 0x0000000305047212 */ /* 0x000fce00078efe06 */
.L_x_26614:
[----:B------:R-:W-:Y:S05]  /*3840*/  BSYNC B0 ;  /* 0x0000000000007941 */ /* 0x000fea0003800000 */
.L_x_26613:
[----:B------:R-:W0:Y:S02]  /*3850*/  F2I.S64.TRUNC R4, R4 ;  /* 0x0000000400047311 */ /* 0x000e24000020d900 */
[----:B0-----:R-:W-:Y:S01]  /*3860*/  PRMT R26, R4, 0x7610, R26 ;  /* 0x00007610041a7816 */ /* 0x001fe2000000001a */
[----:B------:R-:W-:Y:S06]  /*3870*/  BRA `(.L_x_26598) ;  /* 0x0000000400107947 */ /* 0x000fec0003800000 */
.L_x_26611:
        /* <DEDUP_REMOVED lines=21> */
.L_x_26620:
[----:B------:R-:W-:Y:S05]  /*39d0*/  BSYNC B1 ;  /* 0x0000000000017941 */ /* 0x000fea0003800000 */
.L_x_26619:
[----:B------:R-:W-:Y:S01]  /*39e0*/  IMAD.SHL.U32 R3, R3, 0x200000, RZ ;  /* 0x0020000003037824 */ /* 0x000fe200078e00ff */
[----:B------:R-:W-:-:S04]  /*39f0*/  LEA R5, R0, 0x37800000, 0x17 ;  /* 0x3780000000057811 */ /* 0x000fc800078eb8ff */
[----:B------:R-:W-:-:S07]  /*3a00*/  LOP3.LUT R4, R5, R3, R6, 0xfe, !PT ;  /* 0x0000000305047212 */ /* 0x000fce00078efe06 */
.L_x_26618:
[----:B------:R-:W-:Y:S05]  /*3a10*/  BSYNC B0 ;  /* 0x0000000000007941 */ /* 0x000fea0003800000 */
.L_x_26617:
[----:B------:R-:W0:Y:S02]  /*3a20*/  F2I.S64.TRUNC R4, R4 ;  /* 0x0000000400047311 */ /* 0x000e24000020d900 */
[----:B0-----:R-:W-:Y:S01]  /*3a30*/  PRMT R26, R4, 0x7610, R26 ;  /* 0x00007610041a7816 */ /* 0x001fe2000000001a */
[----:B------:R-:W-:Y:S06]  /*3a40*/  BRA `(.L_x_26598) ;  /* 0x00000000009c7947 */ /* 0x000fec0003800000 */
.L_x_26610:
        /* <DEDUP_REMOVED lines=14> */
.L_x_26624:
[----:B------:R-:W-:Y:S05]  /*3b30*/  BSYNC B0 ;  /* 0x0000000000007941 */ /* 0x000fea0003800000 */
.L_x_26623:
[----:B------:R-:W0:Y:S02]  /*3b40*/  F2I.S64.TRUNC R4, R4 ;  /* 0x0000000400047311 */ /* 0x000e24000020d900 */
[----:B0-----:R-:W-:Y:S01]  /*3b50*/  PRMT R26, R4, 0x7610, R26 ;  /* 0x00007610041a7816 */ /* 0x001fe2000000001a */
[----:B------:R-:W-:Y:S06]  /*3b60*/  BRA `(.L_x_26598) ;  /* 0x0000000000547947 */ /* 0x000fec0003800000 */
.L_x_26597:
        /* <DEDUP_REMOVED lines=16> */
.L_x_26625:
[----:B------:R-:W-:Y:S01]  /*3c70*/  PRMT R26, RZ, 0x7610, R26 ;  /* 0x00007610ff1a7816 */ /* 0x000fe2000000001a */
[----:B------:R-:W-:Y:S06]  /*3c80*/  BRA `(.L_x_26598) ;  /* 0x00000000000c7947 */ /* 0x000fec0003800000 */
.L_x_26622:
[----:B------:R1:W5:Y:S01]  /*3c90*/  LDG.E.U8 R26, desc[UR36][R6.64] ;  /* 0x00000024061a7981 */ /* 0x000362000c1e1100 */
[----:B------:R-:W-:Y:S05]  /*3ca0*/  BRA `(.L_x_26598) ;  /* 0x0000000000047947 */ /* 0x000fea0003800000 */
.L_x_26621:
[----:B------:R2:W5:Y:S02]  /*3cb0*/  LDG.E.U8 R26, desc[UR36][R6.64] ;  /* 0x00000024061a7981 */ /* 0x000564000c1e1100 */
.L_x_26598:
[----:B------:R-:W-:-:S07]  /*3cc0*/  VIADD R25, R25, 0x80 ;  /* 0x0000008019197836 */ /* 0x000fce0000000000 */
.L_x_26559:
[----:B------:R-:W-:Y:S05]  /*3cd0*/  BSYNC B6 ;  /* 0x0000000000067941 */ /* 0x000fea0003800000 */
.L_x_26558:
[----:B------:R-:W-:Y:S01]  /*3ce0*/  ISETP.GE.AND P0, PT, R25, R16, PT ;  /* 0x000000101900720c */ /* 0x000fe20003f06270 */
[----:B------:R-:W-:Y:S01]  /*3cf0*/  BSSY B6, `(.L_x_26626) ;  /* 0x00001e2000067945 */ /* 0x000fe20003800000 */
[----:B------:R-:W-:Y:S02]  /*3d00*/  PRMT R18, RZ, 0x7610, R18 ;  /* 0x00007610ff127816 */ /* 0x000fe40000000012 */
[----:B------:R-:W-:Y:S02]  /*3d10*/  PRMT R17, RZ, 0x7610, R17 ;  /* 0x00007610ff117816 */ /* 0x000fe40000000011 */
[----:B------:R-:W-:-:S07]  /*3d20*/  PRMT R24, RZ, 0x7610, R24 ;  /* 0x00007610ff187816 */ /* 0x000fce0000000018 */
[----:B------:R-:W-:Y:S05]  /*3d30*/  @P0 BRA `(.L_x_26627) ;  /* 0x0000001c00740947 */ /* 0x000fea0003800000 */
[----:B------:R-:W0:Y:S01]  /*3d40*/  LDC.64 R4, c[0x0][0x220] ;  /* 0x00008800ff047b82 */ /* 0x000e220000000a00 */
[----:B------:R-:W-:Y:S01]  /*3d50*/  PRMT R0, R28, 0x9910, RZ ;  /* 0x000099101c007816 */ /* 0x000fe200000000ff */
[----:B------:R-:W-:Y:S01]  /*3d60*/  IMAD R19, R2, 0x200, R25 ;  /* 0x0000020002137824 */ /* 0x000fe200078e0219 */
[----:B------:R-:W-:Y:S02]  /*3d70*/  ULDC UR4, c[0x0][0x238] ;  /* 0x00008e0000047ab9 */ /* 0x000fe40000000800 */
[----:B------:R-:W-:Y:S01]  /*3d80*/  ISETP.GT.AND P1, PT, R0, 0x9, PT ;  /* 0x000000090000780c */ /* 0x000fe20003f24270 */
[----:B01234-:R-:W-:-:S05]  /*3d90*/  IMAD R7, R19, UR4, RZ ;  /* 0x0000000413077c24 */ /* 0x01ffca000f8e02ff */
[----:B------:R-:W-:-:S05]  /*3da0*/  IADD3 R6, P0, R7, R4, RZ ;  /* 0x0000000407067210 */ /* 0x000fca0007f1e0ff */
        /* <DEDUP_REMOVED lines=12> */
.L_x_26631:
[----:B------:R3:W5:Y:S01]  /*3e70*/  LDG.E.U8 R17, desc[UR36][R6.64] ;  /* 0x0000002406117981 */ /* 0x000762000c1e1100 */
[----:B------:R-:W-:Y:S05]  /*3e80*/  BRA `(.L_x_26633) ;  /* 0x0000000c00647947 */ /* 0x000fea0003800000 */
.L_x_26630:
        /* <DEDUP_REMOVED lines=8> */
.L_x_26635:
[----:B------:R0:W5:Y:S01]  /*3f10*/  LDG.E.U8 R17, desc[UR36][R6.64] ;  /* 0x0000002406117981 */ /* 0x000162000c1e1100 */
[----:B------:R-:W-:Y:S05]  /*3f20*/  BRA `(.L_x_26633) ;  /* 0x0000000c003c7947 */ /* 0x000fea0003800000 */
.L_x_26634:
[----:B------:R0:W5:Y:S01]  /*3f30*/  LDG.E.U16 R17, desc[UR36][R6.64] ;  /* 0x0000002406117981 */ /* 0x000162000c1e1500 */
[----:B------:R-:W-:Y:S05]  /*3f40*/  BRA `(.L_x_26633) ;  /* 0x0000000c00347947 */ /* 0x000fea0003800000 */
.L_x_26629:
        /* <DEDUP_REMOVED lines=10> */
.L_x_26637:
[----:B------:R-:W2:Y:S02]  /*3ff0*/  LDG.E.U16 R4, desc[UR36][R6.64] ;  /* 0x0000002406047981 */ /* 0x000ea4000c1e1500 */
[----:B--2---:R-:W-:-:S06]  /*4000*/  HADD2.F32 R4, -RZ, R4.H0_H0 ;  /* 0x20000004ff047230 */ /* 0x004fcc0000004100 */
[----:B------:R-:W0:Y:S02]  /*4010*/  F2I.S64.TRUNC R4, R4 ;  /* 0x0000000400047311 */ /* 0x000e24000020d900 */
[----:B0-----:R-:W-:Y:S01]  /*4020*/  PRMT R17, R4, 0x7610, R17 ;  /* 0x0000761004117816 */ /* 0x001fe20000000011 */
[----:B------:R-:W-:Y:S06]  /*4030*/  BRA `(.L_x_26633) ;  /* 0x0000000800f87947 */ /* 0x000fec0003800000 */
.L_x_26636:
        /* <DEDUP_REMOVED lines=10> */
.L_x_26639:
[----:B------:R-:W2:Y:S02]  /*40e0*/  LDG.E.U16 R6, desc[UR36][R6.64] ;  /* 0x0000002406067981 */ /* 0x000ea4000c1e1500 */
[----:B--2---:R-:W-:-:S06]  /*40f0*/  HADD2.F32 R4, -RZ, R6.H0_H0 ;  /* 0x20000006ff047230 */ /* 0x004fcc0000004100 */
[----:B------:R-:W0:Y:S02]  /*4100*/  F2I.S64.TRUNC R4, R4 ;  /* 0x0000000400047311 */ /* 0x000e24000020d900 */
[----:B0-----:R-:W-:Y:S01]  /*4110*/  PRMT R17, R4, 0x7610, R17 ;  /* 0x0000761004117816 */ /* 0x001fe20000000011 */
[----:B------:R-:W-:Y:S06]  /*4120*/  BRA `(.L_x_26633) ;  /* 0x0000000800bc7947 */ /* 0x000fec0003800000 */
.L_x_26638:
[----:B------:R-:W2:Y:S02]  /*4130*/  LDG.E.64 R4, desc[UR36][R6.64] ;  /* 0x0000002406047981 */ /* 0x000ea4000c1e1b00 */
[----:B--2---:R-:W0:Y:S02]  /*4140*/  F2I.S64.F64.TRUNC R4, R4 ;  /* 0x0000000400047311 */ /* 0x004e24000030d900 */
[----:B0-----:R-:W-:Y:S01]  /*4150*/  PRMT R17, R4, 0x7610, R17 ;  /* 0x0000761004117816 */ /* 0x001fe20000000011 */
[----:B------:R-:W-:Y:S06]  /*4160*/  BRA `(.L_x_26633) ;  /* 0x0000000800ac7947 */ /* 0x000fec0003800000 */
.L_x_26628:
        /* <DEDUP_REMOVED lines=12> */
.L_x_26642:
[----:B------:R-:W2:Y:S02]  /*4230*/  LDG.E.64 R6, desc[UR36][R6.64] ;  /* 0x0000002406067981 */ /* 0x000ea4000c1e1b00 */
[----:B--2---:R-:W0:Y:S02]  /*4240*/  F2I.S64.F64.TRUNC R4, R6 ;  /* 0x0000000600047311 */ /* 0x004e24000030d900 */
[----:B0-----:R-:W-:Y:S01]  /*4250*/  PRMT R17, R4, 0x7610, R17 ;  /* 0x0000761004117816 */ /* 0x001fe20000000011 */
[----:B------:R-:W-:Y:S06]  /*4260*/  BRA `(.L_x_26633) ;  /* 0x00000008006c7947 */ /* 0x000fec0003800000 */
.L_x_26641:
        /* <DEDUP_REMOVED lines=28> */
.L_x_26644:
        /* <DEDUP_REMOVED lines=15> */
.L_x_26643:
[----:B------:R-:W2:Y:S02]  /*4520*/  LDG.E.U16 R4, desc[UR36][R6.64] ;  /* 0x0000002406047981 */ /* 0x000ea4000c1e1500 */
[----:B--2---:R-:W-:-:S06]  /*4530*/  IMAD.U32 R4, R4, 0x10000, RZ ;  /* 0x0001000004047824 */ /* 0x004fcc00078e00ff */
[----:B------:R-:W0:Y:S02]  /*4540*/  F2I.S64.TRUNC R4, R4 ;  /* 0x0000000400047311 */ /* 0x000e24000020d900 */
[----:B0-----:R-:W-:Y:S01]  /*4550*/  PRMT R17, R4, 0x7610, R17 ;  /* 0x0000761004117816 */ /* 0x001fe20000000011 */
[----:B------:R-:W-:Y:S06]  /*4560*/  BRA `(.L_x_26633) ;  /* 0x0000000400ac7947 */ /* 0x000fec0003800000 */
.L_x_26640:
        /* <DEDUP_REMOVED lines=10> */
.L_x_26647:
        /* <DEDUP_REMOVED lines=21> */
.L_x_26651:
[----:B------:R-:W-:Y:S05]  /*4760*/  BSYNC B1 ;  /* 0x0000000000017941 */ /* 0x000fea0003800000 */
.L_x_26650:
[----:B------:R-:W-:Y:S01]  /*4770*/  IMAD.SHL.U32 R3, R3, 0x100000, RZ ;  /* 0x0010000003037824 */ /* 0x000fe200078e00ff */
[----:B------:R-:W-:-:S04]  /*4780*/  LEA R5, R0, 0x3b800000, 0x17 ;  /* 0x3b80000000057811 */ /* 0x000fc800078eb8ff */
[----:B------:R-:W-:-:S07]  /*4790*/  LOP3.LUT R4, R5, R3, R6, 0xfe, !PT ;  /* 0x0000000305047212 */ /* 0x000fce00078efe06 */
.L_x_26649:
[----:B------:R-:W-:Y:S05]  /*47a0*/  BSYNC B0 ;  /* 0x0000000000007941 */ /* 0x000fea0003800000 */
.L_x_26648:
[----:B------:R-:W0:Y:S02]  /*47b0*/  F2I.S64.TRUNC R4, R4 ;  /* 0x0000000400047311 */ /* 0x000e24000020d900 */
[----:B0-----:R-:W-:Y:S01]  /*47c0*/  PRMT R17, R4, 0x7610, R17 ;  /* 0x0000761004117816 */ /* 0x001fe20000000011 */
[----:B------:R-:W-:Y:S06]  /*47d0*/  BRA `(.L_x_26633) ;  /* 0x0000000400107947 */ /* 0x000fec0003800000 */
.L_x_26646:
        /* <DEDUP_REMOVED lines=21> */
.L_x_26655:
[----:B------:R-:W-:Y:S05]  /*4930*/  BSYNC B1 ;  /* 0x0000000000017941 */ /* 0x000fea0003800000 */
.L_x_26654:
[----:B------:R-:W-:Y:S01]  /*4940*/  IMAD.SHL.U32 R3, R3, 0x200000, RZ ;  /* 0x0020000003037824 */ /* 0x000fe200078e00ff */
[----:B------:R-:W-:-:S04]  /*4950*/  LEA R5, R0, 0x37800000, 0x17 ;  /* 0x3780000000057811 */ /* 0x000fc800078eb8ff */
[----:B------:R-:W-:-:S07]  /*4960*/  LOP3.LUT R4, R5, R3, R6, 0xfe, !PT ;  /* 0x0000000305047212 */ /* 0x000fce00078efe06 */
.L_x_26653:
[----:B------:R-:W-:Y:S05]  /*4970*/  BSYNC B0 ;  /* 0x0000000000007941 */ /* 0x000fea0003800000 */
.L_x_26652:
[----:B------:R-:W0:Y:S02]  /*4980*/  F2I.S64.TRUNC R4, R4 ;  /* 0x0000000400047311 */ /* 0x000e24000020d900 */
[----:B0-----:R-:W-:Y:S01]  /*4990*/  PRMT R17, R4, 0x7610, R17 ;  /* 0x0000761004117816 */ /* 0x001fe20000000011 */
[----:B------:R-:W-:Y:S06]  /*49a0*/  BRA `(.L_x_26633) ;  /* 0x00000000009c7947 */ /* 0x000fec0003800000 */
.L_x_26645:
        /* <DEDUP_REMOVED lines=14> */
.L_x_26659:
[----:B------:R-:W-:Y:S05]  /*4a90*/  BSYNC B0 ;  /* 0x0000000000007941 */ /* 0x000fea0003800000 */
.L_x_26658:
[----:B------:R-:W0:Y:S02]  /*4aa0*/  F2I.S64.TRUNC R4, R4 ;  /* 0x0000000400047311 */ /* 0x000e24000020d900 */
[----:B0-----:R-:W-:Y:S01]  /*4ab0*/  PRMT R17, R4, 0x7610, R17 ;  /* 0x0000761004117816 */ /* 0x001fe20000000011 */
[----:B------:R-:W-:Y:S06]  /*4ac0*/  BRA `(.L_x_26633) ;  /* 0x0000000000547947 */ /* 0x000fec0003800000 */
.L_x_26632:
        /* <DEDUP_REMOVED lines=16> */
.L_x_26660:
[----:B------:R-:W-:Y:S01]  /*4bd0*/  PRMT R17, RZ, 0x7610, R17 ;  /* 0x00007610ff117816 */ /* 0x000fe20000000011 */
[----:B------:R-:W-:Y:S06]  /*4be0*/  BRA `(.L_x_26633) ;  /* 0x00000000000c7947 */ /* 0x000fec0003800000 */
.L_x_26657:
[----:B------:R1:W5:Y:S01]  /*4bf0*/  LDG.E.U8 R17, desc[UR36][R6.64] ;  /* 0x0000002406117981 */ /* 0x000362000c1e1100 */
[----:B------:R-:W-:Y:S05]  /*4c00*/  BRA `(.L_x_26633) ;  /* 0x0000000000047947 */ /* 0x000fea0003800000 */
.L_x_26656:
[----:B------:R2:W5:Y:S02]  /*4c10*/  LDG.E.U8 R17, desc[UR36][R6.64] ;  /* 0x0000002406117981 */ /* 0x000564000c1e1100 */
.L_x_26633:
[----:B------:R-:W0:Y:S01]  /*4c20*/  LDC.U8 R3, c[0x0][0x235] ;  /* 0x00008d40ff037b82 */ /* 0x000e220000000000 */
[----:B------:R-:W-:Y:S02]  /*4c30*/  ULDC UR4, c[0x0][0x23c] ;  /* 0x00008f0000047ab9 */ /* 0x000fe40000000800 */
[----:B01234-:R-:W-:-:S05]  /*4c40*/  IMAD R7, R19, UR4, RZ ;  /* 0x0000000413077c24 */ /* 0x01ffca000f8e02ff */
[----:B------:R-:W0:Y:S01]  /*4c50*/  LDC.64 R4, c[0x0][0x228] ;  /* 0x00008a00ff047b82 */ /* 0x000e220000000a00 */
        /* <DEDUP_REMOVED lines=15> */
.L_x_26664:
[----:B------:R0:W5:Y:S01]  /*4d50*/  LDG.E.U8 R24, desc[UR36][R6.64] ;  /* 0x0000002406187981 */ /* 0x000162000c1e1100 */
[----:B------:R-:W-:Y:S05]  /*4d60*/  BRA `(.L_x_26666) ;  /* 0x0000000c00647947 */ /* 0x000fea0003800000 */
.L_x_26663:
        /* <DEDUP_REMOVED lines=8> */
.L_x_26668:
[----:B------:R4:W5:Y:S01]  /*4df0*/  LDG.E.U8 R24, desc[UR36][R6.64] ;  /* 0x0000002406187981 */ /* 0x000962000c1e1100 */
[----:B------:R-:W-:Y:S05]  /*4e00*/  BRA `(.L_x_26666) ;  /* 0x0000000c003c7947 */ /* 0x000fea0003800000 */
.L_x_26667:
[----:B------:R3:W5:Y:S01]  /*4e10*/  LDG.E.U16 R24, desc[UR36][R6.64] ;  /* 0x0000002406187981 */ /* 0x000762000c1e1500 */
[----:B------:R-:W-:Y:S05]  /*4e20*/  BRA `(.L_x_26666) ;  /* 0x0000000c00347947 */ /* 0x000fea0003800000 */
.L_x_26662:
        /* <DEDUP_REMOVED lines=10> */
.L_x_26670:
[----:B------:R-:W2:Y:S02]  /*4ed0*/  LDG.E.U16 R4, desc[UR36][R6.64] ;  /* 0x0000002406047981 */ /* 0x000ea4000c1e1500 */
[----:B--2---:R-:W-:-:S06]  /*4ee0*/  HADD2.F32 R4, -RZ, R4.H0_H0 ;  /* 0x20000004ff047230 */ /* 0x004fcc0000004100 */
[----:B------:R-:W0:Y:S02]  /*4ef0*/  F2I.S64.TRUNC R4, R4 ;  /* 0x0000000400047311 */ /* 0x000e24000020d900 */
[----:B0-----:R-:W-:Y:S01]  /*4f00*/  PRMT R24, R4, 0x7610, R24 ;  /* 0x0000761004187816 */ /* 0x001fe20000000018 */
[----:B------:R-:W-:Y:S06]  /*4f10*/  BRA `(.L_x_26666) ;  /* 0x0000000800f87947 */ /* 0x000fec0003800000 */
.L_x_26669:
        /* <DEDUP_REMOVED lines=10> */
.L_x_26672:
[----:B------:R-:W2:Y:S02]  /*4fc0*/  LDG.E.U16 R6, desc[UR36][R6.64] ;  /* 0x0000002406067981 */ /* 0x000ea4000c1e1500 */
[----:B--2---:R-:W-:-:S06]  /*4fd0*/  HADD2.F32 R4, -RZ, R6.H0_H0 ;  /* 0x20000006ff047230 */ /* 0x004fcc0000004100 */
[----:B------:R-:W0:Y:S02]  /*4fe0*/  F2I.S64.TRUNC R4, R4 ;  /* 0x0000000400047311 */ /* 0x000e24000020d900 */
[----:B0-----:R-:W-:Y:S01]  /*4ff0*/  PRMT R24, R4, 0x7610, R24 ;  /* 0x0000761004187816 */ /* 0x001fe20000000018 */
[----:B------:R-:W-:Y:S06]  /*5000*/  BRA `(.L_x_26666) ;  /* 0x0000000800bc7947 */ /* 0x000fec0003800000 */
.L_x_26671:
[----:B------:R-:W2:Y:S02]  /*5010*/  LDG.E.64 R4, desc[UR36][R6.64] ;  /* 0x0000002406047981 */ /* 0x000ea4000c1e1b00 */
[----:B--2---:R-:W0:Y:S02]  /*5020*/  F2I.S64.F64.TRUNC R4, R4 ;  /* 0x0000000400047311 */ /* 0x004e24000030d900 */
[----:B0-----:R-:W-:Y:S01]  /*5030*/  PRMT R24, R4, 0x7610, R24 ;  /* 0x0000761004187816 */ /* 0x001fe20000000018 */
[----:B------:R-:W-:Y:S06]  /*5040*/  BRA `(.L_x_26666) ;  /* 0x0000000800ac7947 */ /* 0x000fec0003800000 */
.L_x_26661:
        /* <DEDUP_REMOVED lines=12> */
.L_x_26675:
[----:B------:R-:W2:Y:S02]  /*5110*/  LDG.E.64 R6, desc[UR36][R6.64] ;  /* 0x0000002406067981 */ /* 0x000ea4000c1e1b00 */
[----:B--2---:R-:W0:Y:S02]  /*5120*/  F2I.S64.F64.TRUNC R4, R6 ;  /* 0x0000000600047311 */ /* 0x004e24000030d900 */
[----:B0-----:R-:W-:Y:S01]  /*5130*/  PRMT R24, R4, 0x7610, R24 ;  /* 0x0000761004187816 */ /* 0x001fe20000000018 */
[----:B------:R-:W-:Y:S06]  /*5140*/  BRA `(.L_x_26666) ;  /* 0x00000008006c7947 */ /* 0x000fec0003800000 */
.L_x_26674:
        /* <DEDUP_REMOVED lines=28> */
.L_x_26677:
        /* <DEDUP_REMOVED lines=15> */
.L_x_26676:
[----:B------:R-:W2:Y:S02]  /*5400*/  LDG.E.U16 R4, desc[UR36][R6.64] ;  /* 0x0000002406047981 */ /* 0x000ea4000c1e1500 */
[----:B--2---:R-:W-:-:S06]  /*5410*/  IMAD.U32 R4, R4, 0x10000, RZ ;  /* 0x0001000004047824 */ /* 0x004fcc00078e00ff */
[----:B------:R-:W0:Y:S02]  /*5420*/  F2I.S64.TRUNC R4, R4 ;  /* 0x0000000400047311 */ /* 0x000e24000020d900 */
[----:B0-----:R-:W-:Y:S01]  /*5430*/  PRMT R24, R4, 0x7610, R24 ;  /* 0x0000761004187816 */ /* 0x001fe20000000018 */
[----:B------:R-:W-:Y:S06]  /*5440*/  BRA `(.L_x_26666) ;  /* 0x0000000400ac7947 */ /* 0x000fec0003800000 */
.L_x_26673:
        /* <DEDUP_REMOVED lines=10> */
.L_x_26680:
        /* <DEDUP_REMOVED lines=21> */
.L_x_26684:
[----:B------:R-:W-:Y:S05]  /*5640*/  BSYNC B1 ;  /* 0x0000000000017941 */ /* 0x000fea0003800000 */
.L_x_26683:
[----:B------:R-:W-:Y:S01]  /*5650*/  IMAD.SHL.U32 R3, R3, 0x100000, RZ ;  /* 0x0010000003037824 */ /* 0x000fe200078e00ff */
[----:B------:R-:W-:-:S04]  /*5660*/  LEA R5, R0, 0x3b800000, 0x17 ;  /* 0x3b80000000057811 */ /* 0x000fc800078eb8ff */
[----:B------:R-:W-:-:S07]  /*5670*/  LOP3.LUT R4, R5, R3, R6, 0xfe, !PT ;  /* 0x0000000305047212 */ /* 0x000fce00078efe06 */
.L_x_26682:
[----:B------:R-:W-:Y:S05]  /*5680*/  BSYNC B0 ;  /* 0x0000000000007941 */ /* 0x000fea0003800000 */
.L_x_26681:
[----:B------:R-:W0:Y:S02]  /*5690*/  F2I.S64.TRUNC R4, R4 ;  /* 0x0000000400047311 */ /* 0x000e24000020d900 */
[----:B0-----:R-:W-:Y:S01]  /*56a0*/  PRMT R24, R4, 0x7610, R24 ;  /* 0x0000761004187816 */ /* 0x001fe20000000018 */
[----:B------:R-:W-:Y:S06]  /*56b0*/  BRA `(.L_x_26666) ;  /* 0x0000000400107947 */ /* 0x000fec0003800000 */
.L_x_26679:
        /* <DEDUP_REMOVED lines=21> */
.L_x_26688:
[----:B------:R-:W-:Y:S05]  /*5810*/  BSYNC B1 ;  /* 0x0000000000017941 */ /* 0x000fea0003800000 */
.L_x_26687:
[----:B------:R-:W-:Y:S01]  /*5820*/  IMAD.SHL.U32 R3, R3, 0x200000, RZ ;  /* 0x0020000003037824 */ /* 0x000fe200078e00ff */
[----:B------:R-:W-:-:S04]  /*5830*/  LEA R5, R0, 0x37800000, 0x17 ;  /* 0x3780000000057811 */ /* 0x000fc800078eb8ff */
[----:B------:R-:W-:-:S07]  /*5840*/  LOP3.LUT R4, R5, R3, R6, 0xfe, !PT ;  /* 0x0000000305047212 */ /* 0x000fce00078efe06 */
.L_x_26686:
[----:B------:R-:W-:Y:S05]  /*5850*/  BSYNC B0 ;  /* 0x0000000000007941 */ /* 0x000fea0003800000 */
.L_x_26685:
[----:B------:R-:W0:Y:S02]  /*5860*/  F2I.S64.TRUNC R4, R4 ;  /* 0x0000000400047311 */ /* 0x000e24000020d900 */
[----:B0-----:R-:W-:Y:S01]  /*5870*/  PRMT R24, R4, 0x7610, R24 ;  /* 0x0000761004187816 */ /* 0x001fe20000000018 */
[----:B------:R-:W-:Y:S06]  /*5880*/  BRA `(.L_x_26666) ;  /* 0x00000000009c7947 */ /* 0x000fec0003800000 */
.L_x_26678:
        /* <DEDUP_REMOVED lines=14> */
.L_x_26692:
[----:B------:R-:W-:Y:S05]  /*5970*/  BSYNC B0 ;  /* 0x0000000000007941 */ /* 0x000fea0003800000 */
.L_x_26691:
[----:B------:R-:W0:Y:S02]  /*5980*/  F2I.S64.TRUNC R4, R4 ;  /* 0x0000000400047311 */ /* 0x000e24000020d900 */
[----:B0-----:R-:W-:Y:S01]  /*5990*/  PRMT R24, R4, 0x7610, R24 ;  /* 0x0000761004187816 */ /* 0x001fe20000000018 */
[----:B------:R-:W-:Y:S06]  /*59a0*/  BRA `(.L_x_26666) ;  /* 0x0000000000547947 */ /* 0x000fec0003800000 */
.L_x_26665:
        /* <DEDUP_REMOVED lines=16> */
.L_x_26693:
[----:B------:R-:W-:Y:S01]  /*5ab0*/  PRMT R24, RZ, 0x7610, R24 ;  /* 0x00007610ff187816 */ /* 0x000fe20000000018 */
[----:B------:R-:W-:Y:S06]  /*5ac0*/  BRA `(.L_x_26666) ;  /* 0x00000000000c7947 */ /* 0x000fec0003800000 */
.L_x_26690:
[----:B------:R1:W5:Y:S01]  /*5ad0*/  LDG.E.U8 R24, desc[UR36][R6.64] ;  /* 0x0000002406187981 */ /* 0x000362000c1e1100 */
[----:B------:R-:W-:Y:S05]  /*5ae0*/  BRA `(.L_x_26666) ;  /* 0x0000000000047947 */ /* 0x000fea0003800000 */
.L_x_26689:
[----:B------:R2:W5:Y:S02]  /*5af0*/  LDG.E.U8 R24, desc[UR36][R6.64] ;  /* 0x0000002406187981 */ /* 0x000564000c1e1100 */
.L_x_26666:
[----:B------:R-:W-:-:S07]  /*5b00*/  VIADD R25, R25, 0x80 ;  /* 0x0000008019197836 */ /* 0x000fce0000000000 */
.L_x_26627:
[----:B------:R-:W-:Y:S05]  /*5b10*/  BSYNC B6 ;  /* 0x0000000000067941 */ /* 0x000fea0003800000 */
.L_x_26626:
[----:B------:R-:W-:Y:S01]  /*5b20*/  ISETP.GE.AND P0, PT, R25, R16, PT ;  /* 0x000000101900720c */ /* 0x000fe20003f06270 */
[----:B------:R-:W-:Y:S01]  /*5b30*/  BSSY B6, `(.L_x_26694) ;  /* 0x00001de000067945 */ /* 0x000fe20003800000 */
[----:B------:R-:W-:-:S11]  /*5b40*/  PRMT R19, RZ, 0x7610, R19 ;  /* 0x00007610ff137816 */ /* 0x000fd60000000013 */
        /* <DEDUP_REMOVED lines=20> */
.L_x_26699:
[----:B------:R0:W5:Y:S01]  /*5c90*/  LDG.E.U8 R19, desc[UR36][R6.64] ;  /* 0x0000002406137981 */ /* 0x000162000c1e1100 */
[----:B------:R-:W-:Y:S05]  /*5ca0*/  BRA `(.L_x_26701) ;  /* 0x0000000c00647947 */ /* 0x000fea0003800000 */
.L_x_26698:
        /* <DEDUP_REMOVED lines=8> */
.L_x_26703:
[----:B------:R3:W5:Y:S01]  /*5d30*/  LDG.E.U8 R19, desc[UR36][R6.64] ;  /* 0x0000002406137981 */ /* 0x000762000c1e1100 */
[----:B------:R-:W-:Y:S05]  /*5d40*/  BRA `(.L_x_26701) ;  /* 0x0000000c003c7947 */ /* 0x000fea0003800000 */
.L_x_26702:
[----:B------:R2:W5:Y:S01]  /*5d50*/  LDG.E.U16 R19, desc[UR36][R6.64] ;  /* 0x0000002406137981 */ /* 0x000562000c1e1500 */
[----:B------:R-:W-:Y:S05]  /*5d60*/  BRA `(.L_x_26701) ;  /* 0x0000000c00347947 */ /* 0x000fea0003800000 */
.L_x_26697:
        /* <DEDUP_REMOVED lines=10> */
.L_x_26705:
[----:B------:R-:W2:Y:S02]  /*5e10*/  LDG.E.U16 R4, desc[UR36][R6.64] ;  /* 0x0000002406047981 */ /* 0x000ea4000c1e1500 */
[----:B--2---:R-:W-:-:S06]  /*5e20*/  HADD2.F32 R4, -RZ, R4.H0_H0 ;  /* 0x20000004ff047230 */ /* 0x004fcc0000004100 */
[----:B------:R-:W0:Y:S02]  /*5e30*/  F2I.S64.TRUNC R4, R4 ;  /* 0x0000000400047311 */ /* 0x000e24000020d900 */
[----:B0-----:R-:W-:Y:S01]  /*5e40*/  PRMT R19, R4, 0x7610, R19 ;  /* 0x0000761004137816 */ /* 0x001fe20000000013 */
[----:B------:R-:W-:Y:S06]  /*5e50*/  BRA `(.L_x_26701) ;  /* 0x0000000800f87947 */ /* 0x000fec0003800000 */
.L_x_26704:
        /* <DEDUP_REMOVED lines=10> */
.L_x_26707:
[----:B------:R-:W2:Y:S02]  /*5f00*/  LDG.E.U16 R6, desc[UR36][R6.64] ;  /* 0x0000002406067981 */ /* 0x000ea4000c1e1500 */
[----:B--2---:R-:W-:-:S06]  /*5f10*/  HADD2.F32 R4, -RZ, R6.H0_H0 ;  /* 0x20000006ff047230 */ /* 0x004fcc0000004100 */
[----:B------:R-:W0:Y:S02]  /*5f20*/  F2I.S64.TRUNC R4, R4 ;  /* 0x0000000400047311 */ /* 0x000e24000020d900 */
[----:B0-----:R-:W-:Y:S01]  /*5f30*/  PRMT R19, R4, 0x7610, R19 ;  /* 0x0000761004137816 */ /* 0x001fe20000000013 */
[----:B------:R-:W-:Y:S06]  /*5f40*/  BRA `(.L_x_26701) ;  /* 0x0000000800bc7947 */ /* 0x000fec0003800000 */
.L_x_26706:
[----:B------:R-:W2:Y:S02]  /*5f50*/  LDG.E.64 R4, desc[UR36][R6.64] ;  /* 0x0000002406047981 */ /* 0x000ea4000c1e1b00 */
[----:B--2---:R-:W0:Y:S02]  /*5f60*/  F2I.S64.F64.TRUNC R4, R4 ;  /* 0x0000000400047311 */ /* 0x004e24000030d900 */
[----:B0-----:R-:W-:Y:S01]  /*5f70*/  PRMT R19, R4, 0x7610, R19 ;  /* 0x0000761004137816 */ /* 0x001fe20000000013 */
[----:B------:R-:W-:Y:S06]  /*5f80*/  BRA `(.L_x_26701) ;  /* 0x0000000800ac7947 */ /* 0x000fec0003800000 */
.L_x_26696:
        /* <DEDUP_REMOVED lines=12> */
.L_x_26710:
[----:B------:R-:W2:Y:S02]  /*6050*/  LDG.E.64 R6, desc[UR36][R6.64] ;  /* 0x0000002406067981 */ /* 0x000ea4000c1e1b00 */
[----:B--2---:R-:W0:Y:S02]  /*6060*/  F2I.S64.F64.TRUNC R4, R6 ;  /* 0x0000000600047311 */ /* 0x004e24000030d900 */
[----:B0-----:R-:W-:Y:S01]  /*6070*/  PRMT R19, R4, 0x7610, R19 ;  /* 0x0000761004137816 */ /* 0x001fe20000000013 */
[----:B------:R-:W-:Y:S06]  /*6080*/  BRA `(.L_x_26701) ;  /* 0x00000008006c7947 */ /* 0x000fec0003800000 */
.L_x_26709:
        /* <DEDUP_REMOVED lines=28> */
.L_x_26712:
        /* <DEDUP_REMOVED lines=15> */
.L_x_26711:
[----:B------:R-:W2:Y:S02]  /*6340*/  LDG.E.U16 R4, desc[UR36][R6.64] ;  /* 0x0000002406047981 */ /* 0x000ea4000c1e1500 */
[----:B--2---:R-:W-:-:S06]  /*6350*/  IMAD.U32 R4, R4, 0x10000, RZ ;  /* 0x0001000004047824 */ /* 0x004fcc00078e00ff */
[----:B------:R-:W0:Y:S02]  /*6360*/  F2I.S64.TRUNC R4, R4 ;  /* 0x0000000400047311 */ /* 0x000e24000020d900 */
[----:B0-----:R-:W-:Y:S01]  /*6370*/  PRMT R19, R4, 0x7610, R19 ;  /* 0x0000761004137816 */ /* 0x001fe20000000013 */
[----:B------:R-:W-:Y:S06]  /*6380*/  BRA `(.L_x_26701) ;  /* 0x0000000400ac7947 */ /* 0x000fec0003800000 */
.L_x_26708:
        /* <DEDUP_REMOVED lines=10> */
.L_x_26715:
        /* <DEDUP_REMOVED lines=21> */
.L_x_26719:
[----:B------:R-:W-:Y:S05]  /*6580*/  BSYNC B1 ;  /* 0x0000000000017941 */ /* 0x000fea0003800000 */
.L_x_26718:
[----:B------:R-:W-:Y:S01]  /*6590*/  IMAD.SHL.U32 R3, R3, 0x100000, RZ ;  /* 0x0010000003037824 */ /* 0x000fe200078e00ff */
[----:B------:R-:W-:-:S04]  /*65a0*/  LEA R5, R0, 0x3b800000, 0x17 ;  /* 0x3b80000000057811 */ /* 0x000fc800078eb8ff */
[----:B------:R-:W-:-:S07]  /*65b0*/  LOP3.LUT R4, R5, R3, R6, 0xfe, !PT ;  /* 0x0000000305047212 */ /* 0x000fce00078efe06 */
.L_x_26717:
[----:B------:R-:W-:Y:S05]  /*65c0*/  BSYNC B0 ;  /* 0x0000000000007941 */ /* 0x000fea0003800000 */
.L_x_26716:
[----:B------:R-:W0:Y:S02]  /*65d0*/  F2I.S64.TRUNC R4, R4 ;  /* 0x0000000400047311 */ /* 0x000e24000020d900 */
[----:B0-----:R-:W-:Y:S01]  /*65e0*/  PRMT R19, R4, 0x7610, R19 ;  /* 0x0000761004137816 */ /* 0x001fe20000000013 */
[----:B------:R-:W-:Y:S06]  /*65f0*/  BRA `(.L_x_26701) ;  /* 0x0000000400107947 */ /* 0x000fec0003800000 */
.L_x_26714:
        /* <DEDUP_REMOVED lines=21> */
.L_x_26723:
[----:B------:R-:W-:Y:S05]  /*6750*/  BSYNC B1 ;  /* 0x0000000000017941 */ /* 0x000fea0003800000 */
.L_x_26722:
[----:B------:R-:W-:Y:S01]  /*6760*/  IMAD.SHL.U32 R3, R3, 0x200000, RZ ;  /* 0x0020000003037824 */ /* 0x000fe200078e00ff */
[----:B------:R-:W-:-:S04]  /*6770*/  LEA R5, R0, 0x37800000, 0x17 ;  /* 0x3780000000057811 */ /* 0x000fc800078eb8ff */
[----:B------:R-:W-:-:S07]  /*6780*/  LOP3.LUT R4, R5, R3, R6, 0xfe, !PT ;  /* 0x0000000305047212 */ /* 0x000fce00078efe06 */
.L_x_26721:
[----:B------:R-:W-:Y:S05]  /*6790*/  BSYNC B0 ;  /* 0x0000000000007941 */ /* 0x000fea0003800000 */
.L_x_26720:
[----:B------:R-:W0:Y:S02]  /*67a0*/  F2I.S64.TRUNC R4, R4 ;  /* 0x0000000400047311 */ /* 0x000e24000020d900 */
[----:B0-----:R-:W-:Y:S01]  /*67b0*/  PRMT R19, R4, 0x7610, R19 ;  /* 0x0000761004137816 */ /* 0x001fe20000000013 */
[----:B------:R-:W-:Y:S06]  /*67c0*/  BRA `(.L_x_26701) ;  /* 0x00000000009c7947 */ /* 0x000fec0003800000 */
.L_x_26713:
        /* <DEDUP_REMOVED lines=14> */
.L_x_26727:
[----:B------:R-:W-:Y:S05]  /*68b0*/  BSYNC B0 ;  /* 0x0000000000007941 */ /* 0x000fea0003800000 */
.L_x_26726:
[----:B------:R-:W0:Y:S02]  /*68c0*/  F2I.S64.TRUNC R4, R4 ;  /* 0x0000000400047311 */ /* 0x000e24000020d900 */
[----:B0-----:R-:W-:Y:S01]  /*68d0*/  PRMT R19, R4, 0x7610, R19 ;  /* 0x0000761004137816 */ /* 0x001fe20000000013 */
[----:B------:R-:W-:Y:S06]  /*68e0*/  BRA `(.L_x_26701) ;  /* 0x0000000000547947 */ /* 0x000fec0003800000 */
.L_x_26700:
        /* <DEDUP_REMOVED lines=16> */
.L_x_26728:
[----:B------:R-:W-:Y:S01]  /*69f0*/  PRMT R19, RZ, 0x7610, R19 ;  /* 0x00007610ff137816 */ /* 0x000fe20000000013 */
[----:B------:R-:W-:Y:S06]  /*6a00*/  BRA `(.L_x_26701) ;  /* 0x00000000000c7947 */ /* 0x000fec0003800000 */
.L_x_26725:
[----:B------:R0:W5:Y:S01]  /*6a10*/  LDG.E.U8 R19, desc[UR36][R6.64] ;  /* 0x0000002406137981 */ /* 0x000162000c1e1100 */
[----:B------:R-:W-:Y:S05]  /*6a20*/  BRA `(.L_x_26701) ;  /* 0x0000000000047947 */ /* 0x000fea0003800000 */
.L_x_26724:
[----:B------:R0:W5:Y:S02]  /*6a30*/  LDG.E.U8 R19, desc[UR36][R6.64] ;  /* 0x0000002406137981 */ /* 0x000164000c1e1100 */
.L_x_26701:
        /* <DEDUP_REMOVED lines=19> */
.L_x_26732:
[----:B------:R0:W5:Y:S01]  /*6b70*/  LDG.E.U8 R18, desc[UR36][R6.64] ;  /* 0x0000002406127981 */ /* 0x000162000c1e1100 */
[----:B------:R-:W-:Y:S05]  /*6b80*/  BRA `(.L_x_26695) ;  /* 0x0000000c00607947 */ /* 0x000fea0003800000 */
.L_x_26731:
        /* <DEDUP_REMOVED lines=8> */
.L_x_26735:
[----:B------:R0:W5:Y:S01]  /*6c10*/  LDG.E.U8 R18, desc[UR36][R6.64] ;  /* 0x0000002406127981 */ /* 0x000162000c1e1100 */
[----:B------:R-:W-:Y:S05]  /*6c20*/  BRA `(.L_x_26695) ;  /* 0x0000000c00387947 */ /* 0x000fea0003800000 */
.L_x_26734:
[----:B------:R0:W5:Y:S01]  /*6c30*/  LDG.E.U16 R18, desc[UR36][R6.64] ;  /* 0x0000002406127981 */ /* 0x000162000c1e1500 */
[----:B------:R-:W-:Y:S05]  /*6c40*/  BRA `(.L_x_26695) ;  /* 0x0000000c00307947 */ /* 0x000fea0003800000 */
.L_x_26730:
        /* <DEDUP_REMOVED lines=10> */
.L_x_26737:
[----:B------:R-:W2:Y:S02]  /*6cf0*/  LDG.E.U16 R4, desc[UR36][R6.64] ;  /* 0x0000002406047981 */ /* 0x000ea4000c1e1500 */
[----:B--2---:R-:W-:-:S06]  /*6d00*/  HADD2.F32 R4, -RZ, R4.H0_H0 ;  /* 0x20000004ff047230 */ /* 0x004fcc0000004100 */
[----:B------:R-:W0:Y:S02]  /*6d10*/  F2I.S64.TRUNC R4, R4 ;  /* 0x0000000400047311 */ /* 0x000e24000020d900 */
[----:B0-----:R-:W-:Y:S01]  /*6d20*/  PRMT R18, R4, 0x7610, R18 ;  /* 0x0000761004127816 */ /* 0x001fe20000000012 */
[----:B------:R-:W-:Y:S06]  /*6d30*/  BRA `(.L_x_26695) ;  /* 0x0000000800f47947 */ /* 0x000fec0003800000 */
.L_x_26736:
        /* <DEDUP_REMOVED lines=10> */
.L_x_26739:
[----:B------:R-:W2:Y:S02]  /*6de0*/  LDG.E.U16 R6, desc[UR36][R6.64] ;  /* 0x0000002406067981 */ /* 0x000ea4000c1e1500 */
[----:B--2---:R-:W-:-:S06]  /*6df0*/  HADD2.F32 R4, -RZ, R6.H0_H0 ;  /* 0x20000006ff047230 */ /* 0x004fcc0000004100 */
[----:B------:R-:W0:Y:S02]  /*6e00*/  F2I.S64.TRUNC R4, R4 ;  /* 0x0000000400047311 */ /* 0x000e24000020d900 */
[----:B0-----:R-:W-:Y:S01]  /*6e10*/  PRMT R18, R4, 0x7610, R18 ;  /* 0x0000761004127816 */ /* 0x001fe20000000012 */
[----:B------:R-:W-:Y:S06]  /*6e20*/  BRA `(.L_x_26695) ;  /* 0x0000000800b87947 */ /* 0x000fec0003800000 */
.L_x_26738:
[----:B------:R-:W2:Y:S02]  /*6e30*/  LDG.E.64 R4, desc[UR36][R6.64] ;  /* 0x0000002406047981 */ /* 0x000ea4000c1e1b00 */
[----:B--2---:R-:W0:Y:S02]  /*6e40*/  F2I.S64.F64.TRUNC R4, R4 ;  /* 0x0000000400047311 */ /* 0x004e24000030d900 */
[----:B0-----:R-:W-:Y:S01]  /*6e50*/  PRMT R18, R4, 0x7610, R18 ;  /* 0x0000761004127816 */ /* 0x001fe20000000012 */
[----:B------:R-:W-:Y:S06]  /*6e60*/  BRA `(.L_x_26695) ;  /* 0x0000000800a87947 */ /* 0x000fec0003800000 */
.L_x_26729:
        /* <DEDUP_REMOVED lines=12> */
.L_x_26742:
[----:B------:R-:W2:Y:S02]  /*6f30*/  LDG.E.64 R6, desc[UR36][R6.64] ;  /* 0x0000002406067981 */ /* 0x000ea4000c1e1b00 */
[----:B--2---:R-:W0:Y:S02]  /*6f40*/  F2I.S64.F64.TRUNC R4, R6 ;  /* 0x0000000600047311 */ /* 0x004e24000030d900 */
[----:B0-----:R-:W-:Y:S01]  /*6f50*/  PRMT R18, R4, 0x7610, R18 ;  /* 0x0000761004127816 */ /* 0x001fe20000000012 */
[----:B------:R-:W-:Y:S06]  /*6f60*/  BRA `(.L_x_26695) ;  /* 0x0000000800687947 */ /* 0x000fec0003800000 */
.L_x_26741:
        /* <DEDUP_REMOVED lines=28> */
.L_x_26744:
        /* <DEDUP_REMOVED lines=15> */
.L_x_26743:
[----:B------:R-:W2:Y:S02]  /*7220*/  LDG.E.U16 R4, desc[UR36][R6.64] ;  /* 0x0000002406047981 */ /* 0x000ea4000c1e1500 */
[----:B--2---:R-:W-:-:S06]  /*7230*/  IMAD.U32 R4, R4, 0x10000, RZ ;  /* 0x0001000004047824 */ /* 0x004fcc00078e00ff */
[----:B------:R-:W0:Y:S02]  /*7240*/  F2I.S64.TRUNC R4, R4 ;  /* 0x0000000400047311 */ /* 0x000e24000020d900 */
[----:B0-----:R-:W-:Y:S01]  /*7250*/  PRMT R18, R4, 0x7610, R18 ;  /* 0x0000761004127816 */ /* 0x001fe20000000012 */
[----:B------:R-:W-:Y:S06]  /*7260*/  BRA `(.L_x_26695) ;  /* 0x0000000400a87947 */ /* 0x000fec0003800000 */
.L_x_26740:
        /* <DEDUP_REMOVED lines=10> */
.L_x_26747:
        /* <DEDUP_REMOVED lines=21> */
.L_x_26751:
[----:B------:R-:W-:Y:S05]  /*7460*/  BSYNC B1 ;  /* 0x0000000000017941 */ /* 0x000fea0003800000 */
.L_x_26750:
[----:B------:R-:W-:Y:S01]  /*7470*/  IMAD.SHL.U32 R3, R3, 0x100000, RZ ;  /* 0x0010000003037824 */ /* 0x000fe200078e00ff */
[----:B------:R-:W-:-:S04]  /*7480*/  LEA R5, R0, 0x3b800000, 0x17 ;  /* 0x3b80000000057811 */ /* 0x000fc800078eb8ff */
[----:B------:R-:W-:-:S07]  /*7490*/  LOP3.LUT R4, R5, R3, R6, 0xfe, !PT ;  /* 0x0000000305047212 */ /* 0x000fce00078efe06 */
.L_x_26749:
[----:B------:R-:W-:Y:S05]  /*74a0*/  BSYNC B0 ;  /* 0x0000000000007941 */ /* 0x000fea0003800000 */
.L_x_26748:
[----:B------:R-:W0:Y:S02]  /*74b0*/  F2I.S64.TRUNC R4, R4 ;  /* 0x0000000400047311 */ /* 0x000e24000020d900 */
[----:B0-----:R-:W-:Y:S01]  /*74c0*/  PRMT R18, R4, 0x7610, R18 ;  /* 0x0000761004127816 */ /* 0x001fe20000000012 */
[----:B------:R-:W-:Y:S06]  /*74d0*/  BRA `(.L_x_26695) ;  /* 0x00000004000c7947 */ /* 0x000fec0003800000 */
.L_x_26746:
        /* <DEDUP_REMOVED lines=21> */
.L_x_26755:
[----:B------:R-:W-:Y:S05]  /*7630*/  BSYNC B1 ;  /* 0x0000000000017941 */ /* 0x000fea0003800000 */
.L_x_26754:
[----:B------:R-:W-:Y:S01]  /*7640*/  IMAD.SHL.U32 R3, R3, 0x200000, RZ ;  /* 0x0020000003037824 */ /* 0x000fe200078e00ff */
[----:B------:R-:W-:-:S04]  /*7650*/  LEA R5, R0, 0x37800000, 0x17 ;  /* 0x3780000000057811 */ /* 0x000fc800078eb8ff */
[----:B------:R-:W-:-:S07]  /*7660*/  LOP3.LUT R4, R5, R3, R6, 0xfe, !PT ;  /* 0x0000000305047212 */ /* 0x000fce00078efe06 */
.L_x_26753:
[----:B------:R-:W-:Y:S05]  /*7670*/  BSYNC B0 ;  /* 0x0000000000007941 */ /* 0x000fea0003800000 */
.L_x_26752:
[----:B------:R-:W0:Y:S02]  /*7680*/  F2I.S64.TRUNC R4, R4 ;  /* 0x0000000400047311 */ /* 0x000e24000020d900 */
[----:B0-----:R-:W-:Y:S01]  /*7690*/  PRMT R18, R4, 0x7610, R18 ;  /* 0x0000761004127816 */ /* 0x001fe20000000012 */
[----:B------:R-:W-:Y:S06]  /*76a0*/  BRA `(.L_x_26695) ;  /* 0x0000000000987947 */ /* 0x000fec0003800000 */
.L_x_26745:
        /* <DEDUP_REMOVED lines=14> */
.L_x_26759:
[----:B------:R-:W-:Y:S05]  /*7790*/  BSYNC B0 ;  /* 0x0000000000007941 */ /* 0x000fea0003800000 */
.L_x_26758:
[----:B------:R-:W0:Y:S02]  /*77a0*/  F2I.S64.TRUNC R4, R4 ;  /* 0x0000000400047311 */ /* 0x000e24000020d900 */
[----:B0-----:R-:W-:Y:S01]  /*77b0*/  PRMT R18, R4, 0x7610, R18 ;  /* 0x0000761004127816 */ /* 0x001fe20000000012 */
[----:B------:R-:W-:Y:S06]  /*77c0*/  BRA `(.L_x_26695) ;  /* 0x0000000000507947 */ /* 0x000fec0003800000 */
.L_x_26733:
        /* <DEDUP_REMOVED lines=16> */
.L_x_26760:
[----:B------:R-:W-:Y:S05]  /*78d0*/  BRA `(.L_x_26695) ;  /* 0x00000000000c7947 */ /* 0x000fea0003800000 */
.L_x_26757:
[----:B------:R0:W5:Y:S01]  /*78e0*/  LDG.E.U8 R18, desc[UR36][R6.64] ;  /* 0x0000002406127981 */ /* 0x000162000c1e1100 */
[----:B------:R-:W-:Y:S05]  /*78f0*/  BRA `(.L_x_26695) ;  /* 0x0000000000047947 */ /* 0x000fea0003800000 */
.L_x_26756:
[----:B------:R0:W5:Y:S02]  /*7900*/  LDG.E.U8 R18, desc[UR36][R6.64] ;  /* 0x0000002406127981 */ /* 0x000164000c1e1100 */
.L_x_26695:
[----:B------:R-:W-:Y:S05]  /*7910*/  BSYNC B6 ;  /* 0x0000000000067941 */ /* 0x000fea0003800000 */
.L_x_26694:
[----:B------:R-:W1:Y:S01]  /*7920*/  S2R R25, SR_TID.X ;  /* 0x0000000000197919 */ /* 0x000e620000002100 */
[----:B------:R-:W-:Y:S01]  /*7930*/  BSSY B0, `(.L_x_26761) ;  /* 0x0000008000007945 */ /* 0x000fe20003800000 */
[----:B-1----:R-:W-:-:S13]  /*7940*/  ISETP.GE.AND P0, PT, R25, R16, PT ;  /* 0x000000101900720c */ /* 0x002fda0003f06270 */
[----:B------:R-:W-:Y:S05]  /*7950*/  @P0 BRA `(.L_x_26762) ;  /* 0x0000000000140947 */ /* 0x000fea0003800000 */
[----:B-----5:R-:W-:Y:S02]  /*7960*/  LOP3.LUT R0, R23, 0xff, RZ, 0xc0, !PT ;  /* 0x000000ff17007812 */ /* 0x020fe400078ec0ff */
[----:B------:R-:W-:Y:S02]  /*7970*/  LOP3.LUT R27, R27, 0xff, RZ, 0xc0, !PT ;  /* 0x000000ff1b1b7812 */ /* 0x000fe400078ec0ff */
[----:B------:R-:W-:-:S07]  /*7980*/  MOV R4, 0x79a0 ;  /* 0x000079a000047802 */ /* 0x000fce0000000f00 */
[----:B0-234-:R-:W-:Y:S05]  /*7990*/  CALL.REL.NOINC `($__internal_22_$__cuda_sm20_rem_u16) ;  /* 0x0000004000d47944 */ /* 0x01dfea0003c00000 */
[----:B------:R-:W-:-:S07]  /*79a0*/  IMAD.MOV.U32 R3, RZ, RZ, R0 ;  /* 0x000000ffff037224 */ /* 0x000fce00078e0000 */
.L_x_26762:
[----:B------:R-:W-:Y:S05]  /*79b0*/  BSYNC B0 ;  /* 0x0000000000007941 */ /* 0x000fea0003800000 */
.L_x_26761:
[----:B-----5:R-:W-:Y:S01]  /*79c0*/  VIADD R23, R25, 0x80 ;  /* 0x0000008019177836 */ /* 0x020fe20000000000 */
[----:B------:R-:W-:Y:S04]  /*79d0*/  BSSY B0, `(.L_x_26763) ;  /* 0x0000008000007945 */ /* 0x000fe80003800000 */
[----:B------:R-:W-:-:S13]  /*79e0*/  ISETP.GE.AND P1, PT, R23, R16, PT ;  /* 0x000000101700720c */ /* 0x000fda0003f26270 */
[----:B------:R-:W-:Y:S05]  /*79f0*/  @P1 BRA `(.L_x_26764) ;  /* 0x0000000000141947 */ /* 0x000fea0003800000 */
[----:B------:R-:W-:Y:S02]  /*7a00*/  LOP3.LUT R0, R26, 0xff, RZ, 0xc0, !PT ;  /* 0x000000ff1a007812 */ /* 0x000fe400078ec0ff */
[----:B------:R-:W-:Y:S02]  /*7a10*/  LOP3.LUT R27, R22, 0xff, RZ, 0xc0, !PT ;  /* 0x000000ff161b7812 */ /* 0x000fe400078ec0ff */
[----:B------:R-:W-:-:S07]  /*7a20*/  MOV R4, 0x7a40 ;  /* 0x00007a4000047802 */ /* 0x000fce0000000f00 */
[----:B0-234-:R-:W-:Y:S05]  /*7a30*/  CALL.REL.NOINC `($__internal_22_$__cuda_sm20_rem_u16) ;  /* 0x0000004000ac7944 */ /* 0x01dfea0003c00000 */
[----:B------:R-:W-:-:S07]  /*7a40*/  IMAD.MOV.U32 R22, RZ, RZ, R0 ;  /* 0x000000ffff167224 */ /* 0x000fce00078e0000 */
.L_x_26764:
[----:B------:R-:W-:Y:S05]  /*7a50*/  BSYNC B0 ;  /* 0x0000000000007941 */ /* 0x000fea0003800000 */
.L_x_26763:
[----:B------:R-:W-:Y:S01]  /*7a60*/  VIADD R5, R25, 0x100 ;  /* 0x0000010019057836 */ /* 0x000fe20000000000 */
        /* <DEDUP_REMOVED lines=8> */
.L_x_26766:
[----:B------:R-:W-:Y:S05]  /*7af0*/  BSYNC B0 ;  /* 0x0000000000007941 */ /* 0x000fea0003800000 */
.L_x_26765:
        /* <DEDUP_REMOVED lines=9> */
.L_x_26768:
[----:B------:R-:W-:Y:S05]  /*7b90*/  BSYNC B0 ;  /* 0x0000000000007941 */ /* 0x000fea0003800000 */
.L_x_26767:
[----:B------:R-:W1:Y:S01]  /*7ba0*/  LDC.U8 R19, c[0x0][0x240] ;  /* 0x00009000ff137b82 */ /* 0x000e620000000000 */
[----:B------:R-:W-:Y:S04]  /*7bb0*/  BSSY B6, `(.L_x_26769) ;  /* 0x0000115000067945 */ /* 0x000fe80003800000 */
[----:B------:R-:W-:Y:S05]  /*7bc0*/  @P0 BRA `(.L_x_26770) ;  /* 0x00000010004c0947 */ /* 0x000fea0003800000 */
[----:B------:R-:W5:Y:S01]  /*7bd0*/  S2R R5, SR_TID.X ;  /* 0x0000000000057919 */ /* 0x000f620000002100 */
[----:B------:R-:W0:Y:S01]  /*7be0*/  LDC.64 R8, c[0x0][0x218] ;  /* 0x00008600ff087b82 */ /* 0x000e220000000a00 */
[----:B-1----:R-:W-:Y:S01]  /*7bf0*/  PRMT R4, R19, 0x9910, RZ ;  /* 0x0000991013047816 */ /* 0x002fe200000000ff */
[----:B------:R-:W-:Y:S01]  /*7c00*/  ULDC UR4, c[0x0][0x244] ;  /* 0x0000910000047ab9 */ /* 0x000fe20000000800 */
[----:B-----5:R-:W-:-:S04]  /*7c10*/  IMAD R0, R2, 0x200, R5 ;  /* 0x0000020002007824 */ /* 0x020fc800078e0205 */
[----:B------:R-:W-:Y:S02]  /*7c20*/  IMAD R5, R0, UR4, RZ ;  /* 0x0000000400057c24 */ /* 0x000fe4000f8e02ff */
[----:B------:R-:W-:-:S03]  /*7c30*/  IMAD.MOV.U32 R0, RZ, RZ, R4 ;  /* 0x000000ffff007224 */ /* 0x000fc600078e0004 */
[----:B0-----:R-:W-:Y:S02]  /*7c40*/  IADD3 R8, P1, R5, R8, RZ ;  /* 0x0000000805087210 */ /* 0x001fe40007f3e0ff */
        /* <DEDUP_REMOVED lines=14> */
.L_x_26774:
[----:B------:R0:W-:Y:S01]  /*7d30*/  STG.E.U8 desc[UR36][R8.64], R3 ;  /* 0x0000000308007986 */ /* 0x0001e2000c101124 */
[----:B------:R-:W-:Y:S01]  /*7d40*/  IMAD.MOV.U32 R25, RZ, RZ, R23 ;  /* 0x000000ffff197224 */ /* 0x000fe200078e0017 */
[----:B------:R-:W-:Y:S06]  /*7d50*/  BRA `(.L_x_26770) ;  /* 0x0000000c00e87947 */ /* 0x000fec0003800000 */
.L_x_26773:
[----:B------:R-:W-:-:S13]  /*7d60*/  ISETP.NE.AND P0, PT, R0, 0x2, PT ;  /* 0x000000020000780c */ /* 0x000fda0003f05270 */
[----:B------:R-:W-:Y:S05]  /*7d70*/  @!P0 BRA `(.L_x_26776) ;  /* 0x0000000000348947 */ /* 0x000fea0003800000 */
[----:B------:R-:W-:-:S13]  /*7d80*/  ISETP.NE.AND P0, PT, R0, 0x3, PT ;  /* 0x000000030000780c */ /* 0x000fda0003f05270 */
[----:B------:R-:W-:Y:S05]  /*7d90*/  @!P0 BRA `(.L_x_26777) ;  /* 0x00000000001c8947 */ /* 0x000fea0003800000 */
[----:B------:R-:W-:-:S13]  /*7da0*/  ISETP.NE.AND P0, PT, R0, 0x4, PT ;  /* 0x000000040000780c */ /* 0x000fda0003f05270 */
[----:B------:R-:W-:Y:S05]  /*7db0*/  @P0 BRA `(.L_x_26775) ;  /* 0x0000000c00680947 */ /* 0x000fea0003800000 */
[----:B------:R-:W-:Y:S01]  /*7dc0*/  LOP3.LUT R4, R3, 0xff, RZ, 0xc0, !PT ;  /* 0x000000ff03047812 */ /* 0x000fe200078ec0ff */
[----:B------:R-:W-:Y:S02]  /*7dd0*/  IMAD.MOV.U32 R5, RZ, RZ, RZ ;  /* 0x000000ffff057224 */ /* 0x000fe400078e00ff */
[----:B------:R-:W-:-:S03]  /*7de0*/  IMAD.MOV.U32 R25, RZ, RZ, R23 ;  /* 0x000000ffff197224 */ /* 0x000fc600078e0017 */
[----:B------:R0:W-:Y:S01]  /*7df0*/  STG.E.64 desc[UR36][R8.64], R4 ;  /* 0x0000000408007986 */ /* 0x0001e2000c101b24 */
[----:B------:R-:W-:Y:S05]  /*7e00*/  BRA `(.L_x_26770) ;  /* 0x0000000c00bc7947 */ /* 0x000fea0003800000 */
.L_x_26777:
[----:B------:R-:W-:Y:S01]  /*7e10*/  LOP3.LUT R3, R3, 0xff, RZ, 0xc0, !PT ;  /* 0x000000ff03037812 */ /* 0x000fe200078ec0ff */
[----:B------:R-:W-:-:S04]  /*7e20*/  IMAD.MOV.U32 R25, RZ, RZ, R23 ;  /* 0x000000ffff197224 */ /* 0x000fc800078e0017 */
[----:B------:R0:W-:Y:S01]  /*7e30*/  STG.E desc[UR36][R8.64], R3 ;  /* 0x0000000308007986 */ /* 0x0001e2000c101924 */
[----:B------:R-:W-:Y:S05]  /*7e40*/  BRA `(.L_x_26770) ;  /* 0x0000000c00ac7947 */ /* 0x000fea0003800000 */
.L_x_26776:
[----:B------:R-:W-:Y:S01]  /*7e50*/  LOP3.LUT R3, R3, 0xff, RZ, 0xc0, !PT ;  /* 0x000000ff03037812 */ /* 0x000fe200078ec0ff */
[----:B------:R-:W-:-:S04]  /*7e60*/  IMAD.MOV.U32 R25, RZ, RZ, R23 ;  /* 0x000000ffff197224 */ /* 0x000fc800078e0017 */
[----:B------:R0:W-:Y:S01]  /*7e70*/  STG.E.U16 desc[UR36][R8.64], R3 ;  /* 0x0000000308007986 */ /* 0x0001e2000c101524 */
[----:B------:R-:W-:Y:S05]  /*7e80*/  BRA `(.L_x_26770) ;  /* 0x0000000c009c7947 */ /* 0x000fea0003800000 */
.L_x_26772:
[----:B------:R-:W-:-:S13]  /*7e90*/  ISETP.GT.AND P0, PT, R0, 0x6, PT ;  /* 0x000000060000780c */ /* 0x000fda0003f04270 */
[----:B------:R-:W-:Y:S05]  /*7ea0*/  @P0 BRA `(.L_x_26778) ;  /* 0x00000000003c0947 */ /* 0x000fea0003800000 */
[----:B------:R-:W-:-:S13]  /*7eb0*/  ISETP.NE.AND P0, PT, R0, 0x5, PT ;  /* 0x000000050000780c */ /* 0x000fda0003f05270 */
[----:B------:R-:W-:Y:S05]  /*7ec0*/  @!P0 BRA `(.L_x_26779) ;  /* 0x00000000001c8947 */ /* 0x000fea0003800000 */
[----:B------:R-:W-:-:S13]  /*7ed0*/  ISETP.NE.AND P0, PT, R0, 0x6, PT ;  /* 0x000000060000780c */ /* 0x000fda0003f05270 */
[----:B------:R-:W-:Y:S05]  /*7ee0*/  @P0 BRA `(.L_x_26775) ;  /* 0x0000000c001c0947 */ /* 0x000fea0003800000 */
[----:B------:R-:W-:Y:S01]  /*7ef0*/  LOP3.LUT R3, R3, 0xff, RZ, 0xc0, !PT ;  /* 0x000000ff03037812 */ /* 0x000fe200078ec0ff */
[----:B------:R-:W-:-:S05]  /*7f00*/  IMAD.MOV.U32 R25, RZ, RZ, R23 ;  /* 0x000000ffff197224 */ /* 0x000fca00078e0017 */
[----:B------:R-:W0:Y:S02]  /*7f10*/  I2F.U16 R3, R3 ;  /* 0x0000000300037306 */ /* 0x000e240000101000 */
[----:B0-----:R0:W-:Y:S01]  /*7f20*/  STG.E desc[UR36][R8.64], R3 ;  /* 0x0000000308007986 */ /* 0x0011e2000c101924 */
[----:B------:R-:W-:Y:S05]  /*7f30*/  BRA `(.L_x_26770) ;  /* 0x0000000c00707947 */ /* 0x000fea0003800000 */
.L_x_26779:
[----:B------:R-:W-:Y:S01]  /*7f40*/  LOP3.LUT R3, R3, 0xff, RZ, 0xc0, !PT ;  /* 0x000000ff03037812 */ /* 0x000fe200078ec0ff */
[----:B------:R-:W-:-:S03]  /*7f50*/  IMAD.MOV.U32 R25, RZ, RZ, R23 ;  /* 0x000000ffff197224 */ /* 0x000fc600078e0017 */
[----:B------:R-:W0:Y:S02]  /*7f60*/  I2F.U16 R0, R3 ;  /* 0x0000000300007306 */ /* 0x000e240000101000 */
[----:B0-----:R-:W-:-:S05]  /*7f70*/  F2FP.F16.F32.PACK_AB R0, RZ, R0 ;  /* 0x00000000ff00723e */ /* 0x001fca00000000ff */
[----:B------:R0:W-:Y:S01]  /*7f80*/  STG.E.U16 desc[UR36][R8.64], R0 ;  /* 0x0000000008007986 */ /* 0x0001e2000c101524 */
[----:B------:R-:W-:Y:S05]  /*7f90*/  BRA `(.L_x_26770) ;  /* 0x0000000c00587947 */ /* 0x000fea0003800000 */
.L_x_26778:
        /* <DEDUP_REMOVED lines=8> */
[----:B------:R-:W-:Y:S01]  /*8020*/  IMAD.MOV.U32 R25, RZ, RZ, R23 ;  /* 0x000000ffff197224 */ /* 0x000fe200078e0017 */
[----:B------:R-:W0:Y:S02]  /*8030*/  I2F.U16 R4, R3 ;  /* 0x0000000300047306 */ /* 0x000e240000101000 */
[----:B0-----:R0:W-:Y:S01]  /*8040*/  STG.E.64 desc[UR36][R8.64], R4 ;  /* 0x0000000408007986 */ /* 0x0011e2000c101b24 */
[----:B------:R-:W-:Y:S05]  /*8050*/  BRA `(.L_x_26770) ;  /* 0x0000000c00287947 */ /* 0x000fea0003800000 */
.L_x_26781:
[----:B------:R-:W-:Y:S01]  /*8060*/  LOP3.LUT R3, R3, 0xff, RZ, 0xc0, !PT ;  /* 0x000000ff03037812 */ /* 0x000fe200078ec0ff */
[----:B------:R-:W-:-:S05]  /*8070*/  IMAD.MOV.U32 R25, RZ, RZ, R23 ;  /* 0x000000ffff197224 */ /* 0x000fca00078e0017 */
[----:B------:R-:W0:Y:S02]  /*8080*/  I2F.U16 R3, R3 ;  /* 0x0000000300037306 */ /* 0x000e240000101000 */
[----:B0-----:R-:W-:-:S04]  /*8090*/  F2FP.F16.F32.PACK_AB R3, RZ, R3 ;  /* 0x00000003ff03723e */ /* 0x001fc800000000ff */
[----:B------:R-:W-:-:S05]  /*80a0*/  PRMT R3, R3, 0x5410, RZ ;  /* 0x0000541003037816 */ /* 0x000fca00000000ff */
[----:B------:R0:W-:Y:S01]  /*80b0*/  STG.E desc[UR36][R8.64], R3 ;  /* 0x0000000308007986 */ /* 0x0001e2000c101924 */
[----:B------:R-:W-:Y:S05]  /*80c0*/  BRA `(.L_x_26770) ;  /* 0x0000000c000c7947 */ /* 0x000fea0003800000 */
.L_x_26780:
[----:B------:R-:W-:Y:S01]  /*80d0*/  LOP3.LUT R4, R3, 0xff, RZ, 0xc0, !PT ;  /* 0x000000ff03047812 */ /* 0x000fe200078ec0ff */
[----:B------:R-:W-:-:S05]  /*80e0*/  IMAD.MOV.U32 R25, RZ, RZ, R23 ;  /* 0x000000ffff197224 */ /* 0x000fca00078e0017 */
[----:B------:R-:W0:Y:S02]  /*80f0*/  I2F.F64.U16 R4, R4 ;  /* 0x0000000400047312 */ /* 0x000e240000101800 */
[----:B0-----:R0:W-:Y:S01]  /*8100*/  STG.E.64 desc[UR36][R8.64], R4 ;  /* 0x0000000408007986 */ /* 0x0011e2000c101b24 */
[----:B------:R-:W-:Y:S05]  /*8110*/  BRA `(.L_x_26770) ;  /* 0x0000000800f87947 */ /* 0x000fea0003800000 */
.L_x_26771:
        /* <DEDUP_REMOVED lines=13> */
.L_x_26784:
[----:B------:R-:W-:Y:S02]  /*81f0*/  LOP3.LUT R4, R3, 0xff, RZ, 0xc0, !PT ;  /* 0x000000ff03047812 */ /* 0x000fe400078ec0ff */
[----:B--234-:R-:W-:Y:S01]  /*8200*/  CS2R R6, SRZ ;  /* 0x0000000000067805 */ /* 0x01cfe2000001ff00 */
[----:B------:R-:W-:-:S03]  /*8210*/  IMAD.MOV.U32 R25, RZ, RZ, R23 ;  /* 0x000000ffff197224 */ /* 0x000fc600078e0017 */
[----:B------:R-:W0:Y:S02]  /*8220*/  I2F.F64.U16 R4, R4 ;  /* 0x0000000400047312 */ /* 0x000e240000101800 */
[----:B0-----:R0:W-:Y:S01]  /*8230*/  STG.E.128 desc[UR36][R8.64], R4 ;  /* 0x0000000408007986 */ /* 0x0011e2000c101d24 */
[----:B------:R-:W-:Y:S05]  /*8240*/  BRA `(.L_x_26770) ;  /* 0x0000000800ac7947 */ /* 0x000fea0003800000 */
.L_x_26783:
[----:B------:R-:W-:-:S13]  /*8250*/  ISETP.NE.AND P0, PT, R0, 0xf, PT ;  /* 0x0000000f0000780c */ /* 0x000fda0003f05270 */
[----:B------:R-:W-:Y:S05]  /*8260*/  @!P0 BRA `(.L_x_26785) ;  /* 0x0000000000c48947 */ /* 0x000fea0003800000 */
[----:B------:R-:W-:-:S13]  /*8270*/  ISETP.NE.AND P0, PT, R0, 0x17, PT ;  /* 0x000000170000780c */ /* 0x000fda0003f05270 */
[----:B------:R-:W-:Y:S05]  /*8280*/  @!P0 BRA `(.L_x_26786) ;  /* 0x00000000005c8947 */ /* 0x000fea0003800000 */
[----:B------:R-:W-:-:S13]  /*8290*/  ISETP.NE.AND P0, PT, R0, 0x18, PT ;  /* 0x000000180000780c */ /* 0x000fda0003f05270 */
[----:B------:R-:W-:Y:S05]  /*82a0*/  @P0 BRA `(.L_x_26775) ;  /* 0x00000008002c0947 */ /* 0x000fea0003800000 */
[----:B------:R-:W-:Y:S01]  /*82b0*/  LOP3.LUT R4, R3, 0xff, RZ, 0xc0, !PT ;  /* 0x000000ff03047812 */ /* 0x000fe200078ec0ff */
[----:B------:R-:W-:Y:S03]  /*82c0*/  BSSY B0, `(.L_x_26787) ;  /* 0x000000f000007945 */ /* 0x000fe60003800000 */
[----:B--234-:R-:W0:Y:S02]  /*82d0*/  I2F.U16 R7, R4 ;  /* 0x0000000400077306 */ /* 0x01ce240000101000 */
[C---:B0-----:R-:W-:Y:S02]  /*82e0*/  LOP3.LUT R3, R7.reuse, 0x7fffffff, RZ, 0xc0, !PT ;  /* 0x7fffffff07037812 */ /* 0x041fe400078ec0ff */
[----:B------:R-:W-:Y:S02]  /*82f0*/  LOP3.LUT R0, R7, 0x80000000, RZ, 0xc0, !PT ;  /* 0x8000000007007812 */ /* 0x000fe400078ec0ff */
[----:B------:R-:W-:-:S02]  /*8300*/  ISETP.GT.U32.AND P0, PT, R3, 0x43efffff, PT ;  /* 0x43efffff0300780c */ /* 0x000fc40003f04070 */
        /* <DEDUP_REMOVED lines=10> */
.L_x_26788:
[----:B------:R-:W-:Y:S05]  /*83b0*/  BSYNC B0 ;  /* 0x0000000000007941 */ /* 0x000fea0003800000 */
.L_x_26787:
[----:B------:R-:W-:Y:S01]  /*83c0*/  LOP3.LUT R5, R0, R5, RZ, 0xfc, !PT ;  /* 0x0000000500057212 */ /* 0x000fe200078efcff */
[----:B------:R-:W-:-:S04]  /*83d0*/  IMAD.MOV.U32 R25, RZ, RZ, R23 ;  /* 0x000000ffff197224 */ /* 0x000fc800078e0017 */
[----:B------:R0:W-:Y:S01]  /*83e0*/  STG.E.U8 desc[UR36][R8.64], R5 ;  /* 0x0000000508007986 */ /* 0x0001e2000c101124 */
[----:B------:R-:W-:Y:S05]  /*83f0*/  BRA `(.L_x_26770) ;  /* 0x0000000800407947 */ /* 0x000fea0003800000 */
.L_x_26786:
[----:B------:R-:W-:Y:S01]  /*8400*/  LOP3.LUT R0, R3, 0xff, RZ, 0xc0, !PT ;  /* 0x000000ff03007812 */ /* 0x000fe200078ec0ff */
[----:B------:R-:W-:Y:S03]  /*8410*/  BSSY B0, `(.L_x_26789) ;  /* 0x0000010000007945 */ /* 0x000fe60003800000 */
[----:B------:R-:W0:Y:S02]  /*8420*/  I2F.U16 R5, R0 ;  /* 0x0000000000057306 */ /* 0x000e240000101000 */
        /* <DEDUP_REMOVED lines=11> */
.L_x_26790:
[----:B------:R-:W-:Y:S01]  /*84e0*/  IMAD.MOV.U32 R0, RZ, RZ, 0x7f ;  /* 0x0000007fff007424 */ /* 0x000fe200078e00ff */
[----:B------:R-:W-:-:S04]  /*84f0*/  ISETP.GT.U32.AND P0, PT, R3, 0x7f800000, PT ;  /* 0x7f8000000300780c */ /* 0x000fc80003f04070 */
[----:B------:R-:W-:-:S09]  /*8500*/  SEL R0, R0, 0x7c, P0 ;  /* 0x0000007c00007807 */ /* 0x000fd20000000000 */
.L_x_26791:
[----:B------:R-:W-:Y:S05]  /*8510*/  BSYNC B0 ;  /* 0x0000000000007941 */ /* 0x000fea0003800000 */
.L_x_26789:
[----:B------:R-:W-:Y:S01]  /*8520*/  LOP3.LUT R3, R5, 0x80000000, RZ, 0xc0, !PT ;  /* 0x8000000005037812 */ /* 0x000fe200078ec0ff */
[----:B------:R-:W-:-:S03]  /*8530*/  IMAD.MOV.U32 R25, RZ, RZ, R23 ;  /* 0x000000ffff197224 */ /* 0x000fc600078e0017 */
[----:B------:R-:W-:-:S04]  /*8540*/  SHF.R.U32.HI R3, RZ, 0x18, R3 ;  /* 0x00000018ff037819 */ /* 0x000fc80000011603 */
[----:B------:R-:W-:-:S05]  /*8550*/  LOP3.LUT R3, R0, R3, RZ, 0xfc, !PT ;  /* 0x0000000300037212 */ /* 0x000fca00078efcff */
[----:B------:R0:W-:Y:S01]  /*8560*/  STG.E.U8 desc[UR36][R8.64], R3 ;  /* 0x0000000308007986 */ /* 0x0001e2000c101124 */
[----:B------:R-:W-:Y:S05]  /*8570*/  BRA `(.L_x_26770) ;  /* 0x0000000400e07947 */ /* 0x000fea0003800000 */
.L_x_26785:
[----:B------:R-:W-:Y:S01]  /*8580*/  LOP3.LUT R3, R3, 0xff, RZ, 0xc0, !PT ;  /* 0x000000ff03037812 */ /* 0x000fe200078ec0ff */
[----:B------:R-:W-:-:S03]  /*8590*/  IMAD.MOV.U32 R25, RZ, RZ, R23 ;  /* 0x000000ffff197224 */ /* 0x000fc600078e0017 */
[----:B------:R-:W0:Y:S02]  /*85a0*/  I2F.U16 R0, R3 ;  /* 0x0000000300007306 */ /* 0x000e240000101000 */
[----:B0-----:R-:W-:-:S05]  /*85b0*/  F2FP.BF16.F32.PACK_AB R0, RZ, R0 ;  /* 0x00000000ff00723e */ /* 0x001fca00000010ff */
[----:B------:R0:W-:Y:S01]  /*85c0*/  STG.E.U16 desc[UR36][R8.64], R0 ;  /* 0x0000000008007986 */ /* 0x0001e2000c101524 */
[----:B------:R-:W-:Y:S05]  /*85d0*/  BRA `(.L_x_26770) ;  /* 0x0000000400c87947 */ /* 0x000fea0003800000 */
.L_x_26782:
        /* <DEDUP_REMOVED lines=8> */
[----:B------:R-:W-:Y:S01]  /*8660*/  LOP3.LUT R3, R3, 0xff, RZ, 0xc0, !PT ;  /* 0x000000ff03037812 */ /* 0x000fe200078ec0ff */
[----:B------:R-:W-:-:S04]  /*8670*/  IMAD.MOV.U32 R25, RZ, RZ, R23 ;  /* 0x000000ffff197224 */ /* 0x000fc800078e0017 */
[----:B------:R0:W-:Y:S01]  /*8680*/  STG.E.U16 desc[UR36][R8.64], R3 ;  /* 0x0000000308007986 */ /* 0x0001e2000c101524 */
[----:B------:R-:W-:Y:S05]  /*8690*/  BRA `(.L_x_26770) ;  /* 0x0000000400987947 */ /* 0x000fea0003800000 */
.L_x_26794:
[----:B------:R-:W-:Y:S01]  /*86a0*/  LOP3.LUT R0, R3, 0xff, RZ, 0xc0, !PT ;  /* 0x000000ff03007812 */ /* 0x000fe200078ec0ff */
[----:B------:R-:W-:Y:S01]  /*86b0*/  BSSY B0, `(.L_x_26795) ;  /* 0x0000015000007945 */ /* 0x000fe20003800000 */
[----:B------:R-:W-:Y:S02]  /*86c0*/  IMAD.MOV.U32 R4, RZ, RZ, 0x80 ;  /* 0x00000080ff047424 */ /* 0x000fe400078e00ff */
[----:B------:R-:W0:Y:S02]  /*86d0*/  I2F.U16 R5, R0 ;  /* 0x0000000000057306 */ /* 0x000e240000101000 */
        /* <DEDUP_REMOVED lines=14> */
.L_x_26797:
[----:B------:R-:W-:-:S04]  /*87c0*/  LOP3.LUT R3, R5, 0x80000000, RZ, 0xc0, !PT ;  /* 0x8000000005037812 */ /* 0x000fc800078ec0ff */
[----:B------:R-:W-:-:S04]  /*87d0*/  SHF.R.U32.HI R3, RZ, 0x18, R3 ;  /* 0x00000018ff037819 */ /* 0x000fc80000011603 */
[----:B------:R-:W-:-:S04]  /*87e0*/  LOP3.LUT R0, R0, R3, RZ, 0xfc, !PT ;  /* 0x0000000300007212 */ /* 0x000fc800078efcff */
[----:B------:R-:W-:-:S07]  /*87f0*/  PRMT R4, R0, 0x7610, R4 ;  /* 0x0000761000047816 */ /* 0x000fce0000000004 */
.L_x_26796:
[----:B------:R-:W-:Y:S05]  /*8800*/  BSYNC B0 ;  /* 0x0000000000007941 */ /* 0x000fea0003800000 */
.L_x_26795:
[----:B------:R0:W-:Y:S01]  /*8810*/  STG.E.U8 desc[UR36][R8.64], R4 ;  /* 0x0000000408007986 */ /* 0x0001e2000c101124 */
[----:B------:R-:W-:Y:S01]  /*8820*/  IMAD.MOV.U32 R25, RZ, RZ, R23 ;  /* 0x000000ffff197224 */ /* 0x000fe200078e0017 */
[----:B------:R-:W-:Y:S06]  /*8830*/  BRA `(.L_x_26770) ;  /* 0x0000000400307947 */ /* 0x000fec0003800000 */
.L_x_26793:
        /* <DEDUP_REMOVED lines=18> */
.L_x_26800:
[----:B------:R-:W-:-:S04]  /*8960*/  LOP3.LUT R3, R5, 0x80000000, RZ, 0xc0, !PT ;  /* 0x8000000005037812 */ /* 0x000fc800078ec0ff */
[----:B------:R-:W-:-:S04]  /*8970*/  SHF.R.U32.HI R3, RZ, 0x18, R3 ;  /* 0x00000018ff037819 */ /* 0x000fc80000011603 */
[----:B------:R-:W-:-:S04]  /*8980*/  LOP3.LUT R0, R0, R3, RZ, 0xfc, !PT ;  /* 0x0000000300007212 */ /* 0x000fc800078efcff */
[----:B------:R-:W-:-:S07]  /*8990*/  PRMT R4, R0, 0x7610, R4 ;  /* 0x0000761000047816 */ /* 0x000fce0000000004 */
.L_x_26799:
[----:B------:R-:W-:Y:S05]  /*89a0*/  BSYNC B0 ;  /* 0x0000000000007941 */ /* 0x000fea0003800000 */
.L_x_26798:
[----:B------:R0:W-:Y:S01]  /*89b0*/  STG.E.U8 desc[UR36][R8.64], R4 ;  /* 0x0000000408007986 */ /* 0x0001e2000c101124 */
[----:B------:R-:W-:Y:S01]  /*89c0*/  IMAD.MOV.U32 R25, RZ, RZ, R23 ;  /* 0x000000ffff197224 */ /* 0x000fe200078e0017 */
[----:B------:R-:W-:Y:S06]  /*89d0*/  BRA `(.L_x_26770) ;  /* 0x0000000000c87947 */ /* 0x000fec0003800000 */
.L_x_26792:
        /* <DEDUP_REMOVED lines=8> */
[----:B--234-:R-:W0:Y:S02]  /*8a60*/  I2F.U16 R6, R5 ;  /* 0x0000000500067306 */ /* 0x01ce240000101000 */
        /* <DEDUP_REMOVED lines=15> */
.L_x_26775:
[----:B------:R-:W-:Y:S01]  /*8b60*/  MOV R14, 0x0 ;  /* 0x00000000000e7802 */ /* 0x000fe20000000f00 */
[----:B------:R-:W-:Y:S01]  /*8b70*/  ULDC.64 UR4, c[0x4][0x178] ;  /* 0x01005e0000047ab9 */ /* 0x000fe20000000a00 */
[----:B------:R-:W-:Y:S01]  /*8b80*/  ULDC.64 UR6, c[0x4][0x180] ;  /* 0x0100600000067ab9 */ /* 0x000fe20000000a00 */
[----:B------:R-:W-:Y:S02]  /*8b90*/  IMAD.U32 R4, RZ, RZ, UR4 ;  /* 0x00000004ff047e24 */ /* 0x000fe4000f8e00ff */
[----:B------:R-:W-:Y:S01]  /*8ba0*/  IMAD.U32 R5, RZ, RZ, UR5 ;  /* 0x00000005ff057e24 */ /* 0x000fe2000f8e00ff */
[----:B------:R-:W0:Y:S01]  /*8bb0*/  LDC.64 R14, c[0x4][R14] ;  /* 0x010000000e0e7b82 */ /* 0x000e220000000a00 */
[----:B------:R-:W-:Y:S01]  /*8bc0*/  ULDC.64 UR4, c[0x4][0x10] ;  /* 0x0100040000047ab9 */ /* 0x000fe20000000a00 */
[----:B--234-:R-:W-:Y:S02]  /*8bd0*/  IMAD.U32 R6, RZ, RZ, UR6 ;  /* 0x00000006ff067e24 */ /* 0x01cfe4000f8e00ff */
        /* <DEDUP_REMOVED lines=8> */
.L_x_26803:
[----:B------:R-:W-:Y:S01]  /*8c60*/  IMAD.MOV.U32 R25, RZ, RZ, R23 ;  /* 0x000000ffff197224 */ /* 0x000fe200078e0017 */
[----:B------:R-:W-:Y:S06]  /*8c70*/  BRA `(.L_x_26770) ;  /* 0x0000000000207947 */ /* 0x000fec0003800000 */
.L_x_26802:
[----:B------:R-:W-:Y:S01]  /*8c80*/  LOP3.LUT R4, R3, 0xff, RZ, 0xc0, !PT ;  /* 0x000000ff03047812 */ /* 0x000fe200078ec0ff */
[----:B------:R-:W-:Y:S02]  /*8c90*/  IMAD.MOV.U32 R5, RZ, RZ, RZ ;  /* 0x000000ffff057224 */ /* 0x000fe400078e00ff */
[----:B------:R-:W-:-:S03]  /*8ca0*/  IMAD.MOV.U32 R25, RZ, RZ, R23 ;  /* 0x000000ffff197224 */ /* 0x000fc600078e0017 */
[----:B------:R0:W-:Y:S01]  /*8cb0*/  STG.E.64 desc[UR36][R8.64], R4 ;  /* 0x0000000408007986 */ /* 0x0001e2000c101b24 */
[----:B------:R-:W-:Y:S05]  /*8cc0*/  BRA `(.L_x_26770) ;  /* 0x00000000000c7947 */ /* 0x000fea0003800000 */
.L_x_26801:
[----:B------:R-:W-:Y:S01]  /*8cd0*/  LOP3.LUT R3, R3, 0xff, RZ, 0xc0, !PT ;  /* 0x000000ff03037812 */ /* 0x000fe200078ec0ff */
[----:B------:R-:W-:-:S04]  /*8ce0*/  IMAD.MOV.U32 R25, RZ, RZ, R23 ;  /* 0x000000ffff197224 */ /* 0x000fc800078e0017 */
[----:B------:R0:W-:Y:S03]  /*8cf0*/  STG.E desc[UR36][R8.64], R3 ;  /* 0x0000000308007986 */ /* 0x0001e6000c101924 */
.L_x_26770:
[----:B------:R-:W-:Y:S05]  /*8d00*/  BSYNC B6 ;  /* 0x0000000000067941 */ /* 0x000fea0003800000 */
.L_x_26769:
        /* <DEDUP_REMOVED lines=23> */
.L_x_26809:
[----:B------:R0:W-:Y:S01]  /*8e80*/  STG.E.U8 desc[UR36][R8.64], R22 ;  /* 0x0000001608007986 */ /* 0x0001e2000c101124 */
[----:B------:R-:W-:Y:S05]  /*8e90*/  BRA `(.L_x_26811) ;  /* 0x0000000c00987947 */ /* 0x000fea0003800000 */
.L_x_26808:
        /* <DEDUP_REMOVED lines=10> */
.L_x_26813:
[----:B------:R-:W-:-:S05]  /*8f40*/  LOP3.LUT R3, R22, 0xff, RZ, 0xc0, !PT ;  /* 0x000000ff16037812 */ /* 0x000fca00078ec0ff */
[----:B------:R0:W-:Y:S01]  /*8f50*/  STG.E desc[UR36][R8.64], R3 ;  /* 0x0000000308007986 */ /* 0x0001e2000c101924 */
[----:B------:R-:W-:Y:S05]  /*8f60*/  BRA `(.L_x_26811) ;  /* 0x0000000c00647947 */ /* 0x000fea0003800000 */
.L_x_26812:
[----:B------:R-:W-:-:S05]  /*8f70*/  LOP3.LUT R3, R22, 0xff, RZ, 0xc0, !PT ;  /* 0x000000ff16037812 */ /* 0x000fca00078ec0ff */
[----:B------:R0:W-:Y:S01]  /*8f80*/  STG.E.U16 desc[UR36][R8.64], R3 ;  /* 0x0000000308007986 */ /* 0x0001e2000c101524 */
[----:B------:R-:W-:Y:S05]  /*8f90*/  BRA `(.L_x_26811) ;  /* 0x0000000c00587947 */ /* 0x000fea0003800000 */
.L_x_26807:
[----:B------:R-:W-:-:S13]  /*8fa0*/  ISETP.GT.AND P0, PT, R0, 0x6, PT ;  /* 0x000000060000780c */ /* 0x000fda0003f04270 */
[----:B------:R-:W-:Y:S05]  /*8fb0*/  @P0 BRA `(.L_x_26814) ;  /* 0x0000000000340947 */ /* 0x000fea0003800000 */
[----:B------:R-:W-:-:S13]  /*8fc0*/  ISETP.NE.AND P0, PT, R0, 0x5, PT ;  /* 0x000000050000780c */ /* 0x000fda0003f05270 */
[----:B------:R-:W-:Y:S05]  /*8fd0*/  @!P0 BRA `(.L_x_26815) ;  /* 0x0000000000188947 */ /* 0x000fea0003800000 */
[----:B------:R-:W-:-:S13]  /*8fe0*/  ISETP.NE.AND P0, PT, R0, 0x6, PT ;  /* 0x000000060000780c */ /* 0x000fda0003f05270 */
[----:B------:R-:W-:Y:S05]  /*8ff0*/  @P0 BRA `(.L_x_26810) ;  /* 0x0000000800e40947 */ /* 0x000fea0003800000 */
[----:B------:R-:W-:-:S06]  /*9000*/  LOP3.LUT R3, R22, 0xff, RZ, 0xc0, !PT ;  /* 0x000000ff16037812 */ /* 0x000fcc00078ec0ff */
[----:B------:R-:W0:Y:S02]  /*9010*/  I2F.U16 R3, R3 ;  /* 0x0000000300037306 */ /* 0x000e240000101000 */
[----:B0-----:R0:W-:Y:S01]  /*9020*/  STG.E desc[UR36][R8.64], R3 ;  /* 0x0000000308007986 */ /* 0x0011e2000c101924 */
[----:B------:R-:W-:Y:S05]  /*9030*/  BRA `(.L_x_26811) ;  /* 0x0000000c00307947 */ /* 0x000fea0003800000 */
.L_x_26815:
[----:B------:R-:W-:-:S04]  /*9040*/  LOP3.LUT R22, R22, 0xff, RZ, 0xc0, !PT ;  /* 0x000000ff16167812 */ /* 0x000fc800078ec0ff */
[----:B------:R-:W0:Y:S02]  /*9050*/  I2F.U16 R0, R22 ;  /* 0x0000001600007306 */ /* 0x000e240000101000 */
[----:B0-----:R-:W-:-:S05]  /*9060*/  F2FP.F16.F32.PACK_AB R0, RZ, R0 ;  /* 0x00000000ff00723e */ /* 0x001fca00000000ff */
[----:B------:R0:W-:Y:S01]  /*9070*/  STG.E.U16 desc[UR36][R8.64], R0 ;  /* 0x0000000008007986 */ /* 0x0001e2000c101524 */
[----:B------:R-:W-:Y:S05]  /*9080*/  BRA `(.L_x_26811) ;  /* 0x0000000c001c7947 */ /* 0x000fea0003800000 */
.L_x_26814:
        /* <DEDUP_REMOVED lines=8> */
[----:B------:R-:W0:Y:S02]  /*9110*/  I2F.U16 R22, R22 ;  /* 0x0000001600167306 */ /* 0x000e240000101000 */
[----:B0-----:R0:W-:Y:S01]  /*9120*/  STG.E.64 desc[UR36][R8.64], R22 ;  /* 0x0000001608007986 */ /* 0x0011e2000c101b24 */
[----:B------:R-:W-:Y:S05]  /*9130*/  BRA `(.L_x_26811) ;  /* 0x0000000800f07947 */ /* 0x000fea0003800000 */
.L_x_26817:
[----:B------:R-:W-:-:S06]  /*9140*/  LOP3.LUT R22, R22, 0xff, RZ, 0xc0, !PT ;  /* 0x000000ff16167812 */ /* 0x000fcc00078ec0ff */
[----:B------:R-:W0:Y:S02]  /*9150*/  I2F.U16 R22, R22 ;  /* 0x0000001600167306 */ /* 0x000e240000101000 */
[----:B0-----:R-:W-:-:S04]  /*9160*/  F2FP.F16.F32.PACK_AB R3, RZ, R22 ;  /* 0x00000016ff03723e */ /* 0x001fc800000000ff */
[----:B------:R-:W-:-:S05]  /*9170*/  PRMT R3, R3, 0x5410, RZ ;  /* 0x0000541003037816 */ /* 0x000fca00000000ff */
[----:B------:R0:W-:Y:S01]  /*9180*/  STG.E desc[UR36][R8.64], R3 ;  /* 0x0000000308007986 */ /* 0x0001e2000c101924 */
[----:B------:R-:W-:Y:S05]  /*9190*/  BRA `(.L_x_26811) ;  /* 0x0000000800d87947 */ /* 0x000fea0003800000 */
.L_x_26816:
[----:B------:R-:W-:-:S06]  /*91a0*/  LOP3.LUT R4, R22, 0xff, RZ, 0xc0, !PT ;  /* 0x000000ff16047812 */ /* 0x000fcc00078ec0ff */
[----:B------:R-:W0:Y:S02]  /*91b0*/  I2F.F64.U16 R4, R4 ;  /* 0x0000000400047312 */ /* 0x000e240000101800 */
[----:B0-----:R0:W-:Y:S01]  /*91c0*/  STG.E.64 desc[UR36][R8.64], R4 ;  /* 0x0000000408007986 */ /* 0x0011e2000c101b24 */
[----:B------:R-:W-:Y:S05]  /*91d0*/  BRA `(.L_x_26811) ;  /* 0x0000000800c87947 */ /* 0x000fea0003800000 */
.L_x_26806:
        /* <DEDUP_REMOVED lines=12> */
.L_x_26820:
[----:B------:R-:W-:Y:S02]  /*92a0*/  LOP3.LUT R4, R22, 0xff, RZ, 0xc0, !PT ;  /* 0x000000ff16047812 */ /* 0x000fe400078ec0ff */
[----:B--234-:R-:W-:-:S04]  /*92b0*/  CS2R R6, SRZ ;  /* 0x0000000000067805 */ /* 0x01cfc8000001ff00 */
[----:B------:R-:W0:Y:S02]  /*92c0*/  I2F.F64.U16 R4, R4 ;  /* 0x0000000400047312 */ /* 0x000e240000101800 */
[----:B0-----:R0:W-:Y:S01]  /*92d0*/  STG.E.128 desc[UR36][R8.64], R4 ;  /* 0x0000000408007986 */ /* 0x0011e2000c101d24 */
[----:B------:R-:W-:Y:S05]  /*92e0*/  BRA `(.L_x_26811) ;  /* 0x0000000800847947 */ /* 0x000fea0003800000 */
.L_x_26819:
        /* <DEDUP_REMOVED lines=22> */
.L_x_26824:
[----:B------:R-:W-:Y:S05]  /*9450*/  BSYNC B0 ;  /* 0x0000000000007941 */ /* 0x000fea0003800000 */
.L_x_26823:
[----:B------:R-:W-:-:S05]  /*9460*/  LOP3.LUT R5, R0, R5, RZ, 0xfc, !PT ;  /* 0x0000000500057212 */ /* 0x000fca00078efcff */
[----:B------:R0:W-:Y:S01]  /*9470*/  STG.E.U8 desc[UR36][R8.64], R5 ;  /* 0x0000000508007986 */ /* 0x0001e2000c101124 */
[----:B------:R-:W-:Y:S05]  /*9480*/  BRA `(.L_x_26811) ;  /* 0x00000008001c7947 */ /* 0x000fea0003800000 */
.L_x_26822:
        /* <DEDUP_REMOVED lines=14> */
.L_x_26826:
[----:B------:R-:W-:Y:S01]  /*9570*/  IMAD.MOV.U32 R0, RZ, RZ, 0x7f ;  /* 0x0000007fff007424 */ /* 0x000fe200078e00ff */
[----:B------:R-:W-:-:S04]  /*9580*/  ISETP.GT.U32.AND P0, PT, R3, 0x7f800000, PT ;  /* 0x7f8000000300780c */ /* 0x000fc80003f04070 */
[----:B------:R-:W-:-:S09]  /*9590*/  SEL R0, R0, 0x7c, P0 ;  /* 0x0000007c00007807 */ /* 0x000fd20000000000 */
.L_x_26827:
[----:B------:R-:W-:Y:S05]  /*95a0*/  BSYNC B0 ;  /* 0x0000000000007941 */ /* 0x000fea0003800000 */
.L_x_26825:
[----:B------:R-:W-:-:S04]  /*95b0*/  LOP3.LUT R3, R5, 0x80000000, RZ, 0xc0, !PT ;  /* 0x8000000005037812 */ /* 0x000fc800078ec0ff */
[----:B------:R-:W-:-:S04]  /*95c0*/  SHF.R.U32.HI R3, RZ, 0x18, R3 ;  /* 0x00000018ff037819 */ /* 0x000fc80000011603 */
[----:B------:R-:W-:-:S05]  /*95d0*/  LOP3.LUT R3, R0, R3, RZ, 0xfc, !PT ;  /* 0x0000000300037212 */ /* 0x000fca00078efcff */
[----:B------:R0:W-:Y:S01]  /*95e0*/  STG.E.U8 desc[UR36][R8.64], R3 ;  /* 0x0000000308007986 */ /* 0x0001e2000c101124 */
[----:B------:R-:W-:Y:S05]  /*95f0*/  BRA `(.L_x_26811) ;  /* 0x0000000400c07947 */ /* 0x000fea0003800000 */
.L_x_26821:
[----:B------:R-:W-:-:S04]  /*9600*/  LOP3.LUT R22, R22, 0xff, RZ, 0xc0, !PT ;  /* 0x000000ff16167812 */ /* 0x000fc800078ec0ff */
[----:B------:R-:W0:Y:S02]  /*9610*/  I2F.U16 R0, R22 ;  /* 0x0000001600007306 */ /* 0x000e240000101000 */
[----:B0-----:R-:W-:-:S05]  /*9620*/  F2FP.BF16.F32.PACK_AB R0, RZ, R0 ;  /* 0x00000000ff00723e */ /* 0x001fca00000010ff */
[----:B------:R0:W-:Y:S01]  /*9630*/  STG.E.U16 desc[UR36][R8.64], R0 ;  /* 0x0000000008007986 */ /* 0x0001e2000c101524 */
[----:B------:R-:W-:Y:S05]  /*9640*/  BRA `(.L_x_26811) ;  /* 0x0000000400ac7947 */ /* 0x000fea0003800000 */
.L_x_26818:
        /* <DEDUP_REMOVED lines=8> */
[----:B------:R-:W-:-:S05]  /*96d0*/  LOP3.LUT R3, R22, 0xff, RZ, 0xc0, !PT ;  /* 0x000000ff16037812 */ /* 0x000fca00078ec0ff */
[----:B------:R0:W-:Y:S01]  /*96e0*/  STG.E.U16 desc[UR36][R8.64], R3 ;  /* 0x0000000308007986 */ /* 0x0001e2000c101524 */
[----:B------:R-:W-:Y:S05]  /*96f0*/  BRA `(.L_x_26811) ;  /* 0x0000000400807947 */ /* 0x000fea0003800000 */
.L_x_26830:
        /* <DEDUP_REMOVED lines=18> */
.L_x_26833:
[----:B------:R-:W-:-:S04]  /*9820*/  LOP3.LUT R3, R5, 0x80000000, RZ, 0xc0, !PT ;  /* 0x8000000005037812 */ /* 0x000fc800078ec0ff */
[----:B------:R-:W-:-:S04]  /*9830*/  SHF.R.U32.HI R3, RZ, 0x18, R3 ;  /* 0x00000018ff037819 */ /* 0x000fc80000011603 */
[----:B------:R-:W-:-:S04]  /*9840*/  LOP3.LUT R0, R0, R3, RZ, 0xfc, !PT ;  /* 0x0000000300007212 */ /* 0x000fc800078efcff */
[----:B------:R-:W-:-:S07]  /*9850*/  PRMT R4, R0, 0x7610, R4 ;  /* 0x0000761000047816 */ /* 0x000fce0000000004 */
.L_x_26832:
[----:B------:R-:W-:Y:S05]  /*9860*/  BSYNC B0 ;  /* 0x0000000000007941 */ /* 0x000fea0003800000 */
.L_x_26831:
[----:B------:R0:W-:Y:S01]  /*9870*/  STG.E.U8 desc[UR36][R8.64], R4 ;  /* 0x0000000408007986 */ /* 0x0001e2000c101124 */
[----:B------:R-:W-:Y:S05]  /*9880*/  BRA `(.L_x_26811) ;  /* 0x00000004001c7947 */ /* 0x000fea0003800000 */
.L_x_26829:
        /* <DEDUP_REMOVED lines=18> */
.L_x_26836:
[----:B------:R-:W-:-:S04]  /*99b0*/  LOP3.LUT R3, R5, 0x80000000, RZ, 0xc0, !PT ;  /* 0x8000000005037812 */ /* 0x000fc800078ec0ff */
[----:B------:R-:W-:-:S04]  /*99c0*/  SHF.R.U32.HI R3, RZ, 0x18, R3 ;  /* 0x00000018ff037819 */ /* 0x000fc80000011603 */
[----:B------:R-:W-:-:S04]  /*99d0*/  LOP3.LUT R0, R0, R3, RZ, 0xfc, !PT ;  /* 0x0000000300007212 */ /* 0x000fc800078efcff */
[----:B------:R-:W-:-:S07]  /*99e0*/  PRMT R4, R0, 0x7610, R4 ;  /* 0x0000761000047816 */ /* 0x000fce0000000004 */
.L_x_26835:
[----:B------:R-:W-:Y:S05]  /*99f0*/  BSYNC B0 ;  /* 0x0000000000007941 */ /* 0x000fea0003800000 */
.L_x_26834:
[----:B------:R0:W-:Y:S01]  /*9a00*/  STG.E.U8 desc[UR36][R8.64], R4 ;  /* 0x0000000408007986 */ /* 0x0001e2000c101124 */
[----:B------:R-:W-:Y:S05]  /*9a10*/  BRA `(.L_x_26811) ;  /* 0x0000000000b87947 */ /* 0x000fea0003800000 */
.L_x_26828:
[----:B------:R-:W-:-:S13]  /*9a20*/  ISETP.NE.AND P0, PT, R0, 0x1c, PT ;  /* 0x0000001c0000780c */ /* 0x000fda0003f05270 */
[----:B------:R-:W-:Y:S05]  /*9a30*/  @!P0 BRA `(.L_x_26837) ;  /* 0x0000000000a88947 */ /* 0x000fea0003800000 */
[----:B------:R-:W-:-:S13]  /*9a40*/  ISETP.NE.AND P0, PT, R0, 0x1d, PT ;  /* 0x0000001d0000780c */ /* 0x000fda0003f05270 */
[----:B------:R-:W-:Y:S05]  /*9a50*/  @!P0 BRA `(.L_x_26838) ;  /* 0x0000000000908947 */ /* 0x000fea0003800000 */
[----:B------:R-:W-:-:S13]  /*9a60*/  ISETP.NE.AND P0, PT, R0, 0x2c, PT ;  /* 0x0000002c0000780c */ /* 0x000fda0003f05270 */
[----:B------:R-:W-:Y:S05]  /*9a70*/  @P0 BRA `(.L_x_26810) ;  /* 0x0000000000440947 */ /* 0x000fea0003800000 */
[----:B------:R-:W-:-:S06]  /*9a80*/  LOP3.LUT R22, R22, 0xff, RZ, 0xc0, !PT ;  /* 0x000000ff16167812 */ /* 0x000fcc00078ec0ff */
        /* <DEDUP_REMOVED lines=16> */
.L_x_26810:
        /* <DEDUP_REMOVED lines=8> */
[----:B--234-:R-:W-:-:S02]  /*9c10*/  IMAD.U32 R6, RZ, RZ, UR4 ;  /* 0x00000004ff067e24 */ /* 0x01cfc4000f8e00ff */
[----:B------:R-:W-:Y:S02]  /*9c20*/  IMAD.U32 R7, RZ, RZ, UR5 ;  /* 0x00000005ff077e24 */ /* 0x000fe4000f8e00ff */
[----:B------:R-:W-:Y:S02]  /*9c30*/  IMAD.U32 R11, RZ, RZ, UR7 ;  /* 0x00000007ff0b7e24 */ /* 0x000fe4000f8e00ff */
[----:B------:R-:W-:Y:S02]  /*9c40*/  IMAD.MOV.U32 R8, RZ, RZ, 0x65 ;  /* 0x00000065ff087424 */ /* 0x000fe400078e00ff */
[----:B------:R-:W-:Y:S02]  /*9c50*/  IMAD.MOV.U32 R12, RZ, RZ, 0x1 ;  /* 0x00000001ff0c7424 */ /* 0x000fe400078e00ff */
[----:B------:R-:W-:-:S07]  /*9c60*/  IMAD.MOV.U32 R13, RZ, RZ, RZ ;  /* 0x000000ffff0d7224 */ /* 0x000fce00078e00ff */
[----:B------:R-:W-:-:S07]  /*9c70*/  LEPC R20, `(.L_x_26839) ;  /* 0x000000001014794e */ /* 0x000fce0000000000 */
[----:B0-----:R-:W-:Y:S05]  /*9c80*/  CALL.ABS.NOINC R14 ;  /* 0x000000000e007343 */ /* 0x001fea0003c00000 */
.L_x_26839:
[----:B------:R-:W-:Y:S05]  /*9c90*/  BRA `(.L_x_26811) ;  /* 0x0000000000187947 */ /* 0x000fea0003800000 */
.L_x_26838:
[----:B------:R-:W-:Y:S01]  /*9ca0*/  LOP3.LUT R22, R22, 0xff, RZ, 0xc0, !PT ;  /* 0x000000ff16167812 */ /* 0x000fe200078ec0ff */
[----:B------:R-:W-:-:S05]  /*9cb0*/  IMAD.MOV.U32 R23, RZ, RZ, RZ ;  /* 0x000000ffff177224 */ /* 0x000fca00078e00ff */
[----:B------:R0:W-:Y:S01]  /*9cc0*/  STG.E.64 desc[UR36][R8.64], R22 ;  /* 0x0000001608007986 */ /* 0x0001e2000c101b24 */
[----:B------:R-:W-:Y:S05]  /*9cd0*/  BRA `(.L_x_26811) ;  /* 0x0000000000087947 */ /* 0x000fea0003800000 */
.L_x_26837:
[----:B------:R-:W-:-:S05]  /*9ce0*/  LOP3.LUT R3, R22, 0xff, RZ, 0xc0, !PT ;  /* 0x000000ff16037812 */ /* 0x000fca00078ec0ff */
[----:B------:R0:W-:Y:S02]  /*9cf0*/  STG.E desc[UR36][R8.64], R3 ;  /* 0x0000000308007986 */ /* 0x0001e4000c101924 */
.L_x_26811:
[----:B------:R-:W-:-:S05]  /*9d00*/  VIADD R25, R25, 0x80 ;  /* 0x0000008019197836 */ /* 0x000fca0000000000 */
[----:B------:R-:W-:-:S13]  /*9d10*/  ISETP.GE.AND P0, PT, R25, R16, PT ;  /* 0x000000101900720c */ /* 0x000fda0003f06270 */
        /* <DEDUP_REMOVED lines=21> */
.L_x_26843:
[----:B------:R0:W-:Y:S01]  /*9e70*/  STG.E.U8 desc[UR36][R8.64], R17 ;  /* 0x0000001108007986 */ /* 0x0001e2000c101124 */
[----:B------:R-:W-:Y:S05]  /*9e80*/  BRA `(.L_x_26845) ;  /* 0x0000000c00987947 */ /* 0x000fea0003800000 */
.L_x_26842:
        /* <DEDUP_REMOVED lines=10> */
.L_x_26847:
[----:B------:R-:W-:-:S05]  /*9f30*/  LOP3.LUT R17, R17, 0xff, RZ, 0xc0, !PT ;  /* 0x000000ff11117812 */ /* 0x000fca00078ec0ff */
[----:B------:R0:W-:Y:S01]  /*9f40*/  STG.E desc[UR36][R8.64], R17 ;  /* 0x0000001108007986 */ /* 0x0001e2000c101924 */
[----:B------:R-:W-:Y:S05]  /*9f50*/  BRA `(.L_x_26845) ;  /* 0x0000000c00647947 */ /* 0x000fea0003800000 */
.L_x_26846:
[----:B------:R-:W-:-:S05]  /*9f60*/  LOP3.LUT R17, R17, 0xff, RZ, 0xc0, !PT ;  /* 0x000000ff11117812 */ /* 0x000fca00078ec0ff */
[----:B------:R0:W-:Y:S01]  /*9f70*/  STG.E.U16 desc[UR36][R8.64], R17 ;  /* 0x0000001108007986 */ /* 0x0001e2000c101524 */
[----:B------:R-:W-:Y:S05]  /*9f80*/  BRA `(.L_x_26845) ;  /* 0x0000000c00587947 */ /* 0x000fea0003800000 */
.L_x_26841:
        /* <DEDUP_REMOVED lines=10> */
.L_x_26849:
[----:B------:R-:W-:-:S04]  /*a030*/  LOP3.LUT R17, R17, 0xff, RZ, 0xc0, !PT ;  /* 0x000000ff11117812 */ /* 0x000fc800078ec0ff */
[----:B------:R-:W0:Y:S02]  /*a040*/  I2F.U16 R0, R17 ;  /* 0x0000001100007306 */ /* 0x000e240000101000 */
[----:B0-----:R-:W-:-:S05]  /*a050*/  F2FP.F16.F32.PACK_AB R0, RZ, R0 ;  /* 0x00000000ff00723e */ /* 0x001fca00000000ff */
[----:B------:R0:W-:Y:S01]  /*a060*/  STG.E.U16 desc[UR36][R8.64], R0 ;  /* 0x0000000008007986 */ /* 0x0001e2000c101524 */
[----:B------:R-:W-:Y:S05]  /*a070*/  BRA `(.L_x_26845) ;  /* 0x0000000c001c7947 */ /* 0x000fea0003800000 */
.L_x_26848:
[----:B------:R-:W-:-:S13]  /*a080*/  ISETP.NE.AND P0, PT, R0, 0x7, PT ;  /* 0x000000070000780c */ /* 0x000fda0003f05270 */
[----:B------:R-:W-:Y:S05]  /*a090*/  @!P0 BRA `(.L_x_26850) ;  /* 0x00000000003c8947 */ /* 0x000fea0003800000 */
[----:B------:R-:W-:-:S13]  /*a0a0*/  ISETP.NE.AND P0, PT, R0, 0x8, PT ;  /* 0x000000080000780c */ /* 0x000fda0003f05270 */
[----:B------:R-:W-:Y:S05]  /*a0b0*/  @!P0 BRA `(.L_x_26851) ;  /* 0x00000000001c8947 */ /* 0x000fea0003800000 */
[----:B------:R-:W-:-:S13]  /*a0c0*/  ISETP.NE.AND P0, PT, R0, 0x9, PT ;  /* 0x000000090000780c */ /* 0x000fda0003f05270 */
[----:B------:R-:W-:Y:S05]  /*a0d0*/  @P0 BRA `(.L_x_26844) ;  /* 0x0000000800a80947 */ /* 0x000fea0003800000 */
[----:B------:R-:W-:Y:S01]  /*a0e0*/  LOP3.LUT R17, R17, 0xff, RZ, 0xc0, !PT ;  /* 0x000000ff11117812 */ /* 0x000fe200078ec0ff */
[----:B------:R-:W-:-:S03]  /*a0f0*/  IMAD.MOV.U32 R5, RZ, RZ, RZ ;  /* 0x000000ffff057224 */ /* 0x000fc600078e00ff */
[----:B------:R-:W0:Y:S02]  /*a100*/  I2F.U16 R4, R17 ;  /* 0x0000001100047306 */ /* 0x000e240000101000 */
[----:B0-----:R0:W-:Y:S01]  /*a110*/  STG.E.64 desc[UR36][R8.64], R4 ;  /* 0x0000000408007986 */ /* 0x0011e2000c101b24 */
[----:B------:R-:W-:Y:S05]  /*a120*/  BRA `(.L_x_26845) ;  /* 0x0000000800f07947 */ /* 0x000fea0003800000 */
.L_x_26851:
[----:B------:R-:W-:-:S06]  /*a130*/  LOP3.LUT R17, R17, 0xff, RZ, 0xc0, !PT ;  /* 0x000000ff11117812 */ /* 0x000fcc00078ec0ff */
[----:B------:R-:W0:Y:S02]  /*a140*/  I2F.U16 R17, R17 ;  /* 0x0000001100117306 */ /* 0x000e240000101000 */
[----:B0-----:R-:W-:-:S04]  /*a150*/  F2FP.F16.F32.PACK_AB R3, RZ, R17 ;  /* 0x00000011ff03723e */ /* 0x001fc800000000ff */
[----:B------:R-:W-:-:S05]  /*a160*/  PRMT R3, R3, 0x5410, RZ ;  /* 0x0000541003037816 */ /* 0x000fca00000000ff */
[----:B------:R0:W-:Y:S01]  /*a170*/  STG.E desc[UR36][R8.64], R3 ;  /* 0x0000000308007986 */ /* 0x0001e2000c101924 */
[----:B------:R-:W-:Y:S05]  /*a180*/  BRA `(.L_x_26845) ;  /* 0x0000000800d87947 */ /* 0x000fea0003800000 */
.L_x_26850:
[----:B------:R-:W-:-:S06]  /*a190*/  LOP3.LUT R4, R17, 0xff, RZ, 0xc0, !PT ;  /* 0x000000ff11047812 */ /* 0x000fcc00078ec0ff */
[----:B------:R-:W0:Y:S02]  /*a1a0*/  I2F.F64.U16 R4, R4 ;  /* 0x0000000400047312 */ /* 0x000e240000101800 */
[----:B0-----:R0:W-:Y:S01]  /*a1b0*/  STG.E.64 desc[UR36][R8.64], R4 ;  /* 0x0000000408007986 */ /* 0x0011e2000c101b24 */
[----:B------:R-:W-:Y:S05]  /*a1c0*/  BRA `(.L_x_26845) ;  /* 0x0000000800c87947 */ /* 0x000fea0003800000 */
.L_x_26840:
        /* <DEDUP_REMOVED lines=12> */
.L_x_26854:
[----:B------:R-:W-:Y:S02]  /*a290*/  LOP3.LUT R4, R17, 0xff, RZ, 0xc0, !PT ;  /* 0x000000ff11047812 */ /* 0x000fe400078ec0ff */
[----:B--234-:R-:W-:-:S04]  /*a2a0*/  CS2R R6, SRZ ;  /* 0x0000000000067805 */ /* 0x01cfc8000001ff00 */
[----:B------:R-:W0:Y:S02]  /*a2b0*/  I2F.F64.U16 R4, R4 ;  /* 0x0000000400047312 */ /* 0x000e240000101800 */
[----:B0-----:R0:W-:Y:S01]  /*a2c0*/  STG.E.128 desc[UR36][R8.64], R4 ;  /* 0x0000000408007986 */ /* 0x0011e2000c101d24 */
[----:B------:R-:W-:Y:S05]  /*a2d0*/  BRA `(.L_x_26845) ;  /* 0x0000000800847947 */ /* 0x000fea0003800000 */
.L_x_26853:
[----:B------:R-:W-:-:S13]  /*a2e0*/  ISETP.NE.AND P0, PT, R0, 0xf, PT ;  /* 0x0000000f0000780c */ /* 0x000fda0003f05270 */
[----:B------:R-:W-:Y:S05]  /*a2f0*/  @!P0 BRA `(.L_x_26855) ;  /* 0x0000000000bc8947 */ /* 0x000fea0003800000 */
[----:B------:R-:W-:-:S13]  /*a300*/  ISETP.NE.AND P0, PT, R0, 0x17, PT ;  /* 0x000000170000780c */ /* 0x000fda0003f05270 */
[----:B------:R-:W-:Y:S05]  /*a310*/  @!P0 BRA `(.L_x_26856) ;  /* 0x0000000000588947 */ /* 0x000fea0003800000 */
[----:B------:R-:W-:-:S13]  /*a320*/  ISETP.NE.AND P0, PT, R0, 0x18, PT ;  /* 0x000000180000780c */ /* 0x000fda0003f05270 */
[----:B------:R-:W-:Y:S05]  /*a330*/  @P0 BRA `(.L_x_26844) ;  /* 0x0000000800100947 */ /* 0x000fea0003800000 */
[----:B------:R-:W-:Y:S01]  /*a340*/  LOP3.LUT R17, R17, 0xff, RZ, 0xc0, !PT ;  /* 0x000000ff11117812 */ /* 0x000fe200078ec0ff */
[----:B------:R-:W-:Y:S05]  /*a350*/  BSSY B0, `(.L_x_26857) ;  /* 0x000000f000007945 */ /* 0x000fea0003800000 */
[----:B------:R-:W0:Y:S02]  /*a360*/  I2F.U16 R17, R17 ;  /* 0x0000001100117306 */ /* 0x000e240000101000 */
[C---:B0-----:R-:W-:Y:S02]  /*a370*/  LOP3.LUT R3, R17.reuse, 0x7fffffff, RZ, 0xc0, !PT ;  /* 0x7fffffff11037812 */ /* 0x041fe400078ec0ff */
[----:B------:R-:W-:-:S02]  /*a380*/  LOP3.LUT R0, R17, 0x80000000, RZ, 0xc0, !PT ;  /* 0x8000000011007812 */ /* 0x000fc400078ec0ff */
        /* <DEDUP_REMOVED lines=11> */
.L_x_26858:
[----:B------:R-:W-:Y:S05]  /*a440*/  BSYNC B0 ;  /* 0x0000000000007941 */ /* 0x000fea0003800000 */
.L_x_26857:
[----:B------:R-:W-:-:S05]  /*a450*/  LOP3.LUT R5, R0, R5, RZ, 0xfc, !PT ;  /* 0x0000000500057212 */ /* 0x000fca00078efcff */
[----:B------:R0:W-:Y:S01]  /*a460*/  STG.E.U8 desc[UR36][R8.64], R5 ;  /* 0x0000000508007986 */ /* 0x0001e2000c101124 */
[----:B------:R-:W-:Y:S05]  /*a470*/  BRA `(.L_x_26845) ;  /* 0x00000008001c7947 */ /* 0x000fea0003800000 */
.L_x_26856:
[----:B------:R-:W-:Y:S01]  /*a480*/  LOP3.LUT R17, R17, 0xff, RZ, 0xc0, !PT ;  /* 0x000000ff11117812 */ /* 0x000fe200078ec0ff */
[----:B------:R-:W-:Y:S05]  /*a490*/  BSSY B0, `(.L_x_26859) ;  /* 0x0000010000007945 */ /* 0x000fea0003800000 */
        /* <DEDUP_REMOVED lines=12> */
.L_x_26860:
[----:B------:R-:W-:Y:S01]  /*a560*/  IMAD.MOV.U32 R0, RZ, RZ, 0x7f ;  /* 0x0000007fff007424 */ /* 0x000fe200078e00ff */
[----:B------:R-:W-:-:S04]  /*a570*/  ISETP.GT.U32.AND P0, PT, R3, 0x7f800000, PT ;  /* 0x7f8000000300780c */ /* 0x000fc80003f04070 */
[----:B------:R-:W-:-:S09]  /*a580*/  SEL R0, R0, 0x7c, P0 ;  /* 0x0000007c00007807 */ /* 0x000fd20000000000 */
.L_x_26861:
[----:B------:R-:W-:Y:S05]  /*a590*/  BSYNC B0 ;  /* 0x0000000000007941 */ /* 0x000fea0003800000 */
.L_x_26859:
[----:B------:R-:W-:-:S04]  /*a5a0*/  LOP3.LUT R3, R17, 0x80000000, RZ, 0xc0, !PT ;  /* 0x8000000011037812 */ /* 0x000fc800078ec0ff */
[----:B------:R-:W-:-:S04]  /*a5b0*/  SHF.R.U32.HI R3, RZ, 0x18, R3 ;  /* 0x00000018ff037819 */ /* 0x000fc80000011603 */
[----:B------:R-:W-:-:S05]  /*a5c0*/  LOP3.LUT R3, R0, R3, RZ, 0xfc, !PT ;  /* 0x0000000300037212 */ /* 0x000fca00078efcff */
[----:B------:R0:W-:Y:S01]  /*a5d0*/  STG.E.U8 desc[UR36][R8.64], R3 ;  /* 0x0000000308007986 */ /* 0x0001e2000c101124 */
[----:B------:R-:W-:Y:S05]  /*a5e0*/  BRA `(.L_x_26845) ;  /* 0x0000000400c07947 */ /* 0x000fea0003800000 */
.L_x_26855:
[----:B------:R-:W-:-:S04]  /*a5f0*/  LOP3.LUT R17, R17, 0xff, RZ, 0xc0, !PT ;  /* 0x000000ff11117812 */ /* 0x000fc800078ec0ff */
[----:B------:R-:W0:Y:S02]  /*a600*/  I2F.U16 R0, R17 ;  /* 0x0000001100007306 */ /* 0x000e240000101000 */
[----:B0-----:R-:W-:-:S05]  /*a610*/  F2FP.BF16.F32.PACK_AB R0, RZ, R0 ;  /* 0x00000000ff00723e */ /* 0x001fca00000010ff */
[----:B------:R0:W-:Y:S01]  /*a620*/  STG.E.U16 desc[UR36][R8.64], R0 ;  /* 0x0000000008007986 */ /* 0x0001e2000c101524 */
[----:B------:R-:W-:Y:S05]  /*a630*/  BRA `(.L_x_26845) ;  /* 0x0000000400ac7947 */ /* 0x000fea0003800000 */
.L_x_26852:
        /* <DEDUP_REMOVED lines=11> */
.L_x_26864:
[----:B------:R-:W-:Y:S01]  /*a6f0*/  LOP3.LUT R17, R17, 0xff, RZ, 0xc0, !PT ;  /* 0x000000ff11117812 */ /* 0x000fe200078ec0ff */
[----:B------:R-:W-:Y:S01]  /*a700*/  BSSY B0, `(.L_x_26865) ;  /* 0x0000015000007945 */ /* 0x000fe20003800000 */
[----:B------:R-:W-:-:S04]  /*a710*/  IMAD.MOV.U32 R4, RZ, RZ, 0x80 ;  /* 0x00000080ff047424 */ /* 0x000fc800078e00ff */
        /* <DEDUP_REMOVED lines=15> */
.L_x_26867:
[----:B------:R-:W-:-:S04]  /*a810*/  LOP3.LUT R3, R17, 0x80000000, RZ, 0xc0, !PT ;  /* 0x8000000011037812 */ /* 0x000fc800078ec0ff */
[----:B------:R-:W-:-:S04]  /*a820*/  SHF.R.U32.HI R3, RZ, 0x18, R3 ;  /* 0x00000018ff037819 */ /* 0x000fc80000011603 */
[----:B------:R-:W-:-:S04]  /*a830*/  LOP3.LUT R0, R0, R3, RZ, 0xfc, !PT ;  /* 0x0000000300007212 */ /* 0x000fc800078efcff */
[----:B------:R-:W-:-:S07]  /*a840*/  PRMT R4, R0, 0x7610, R4 ;  /* 0x0000761000047816 */ /* 0x000fce0000000004 */
.L_x_26866:
[----:B------:R-:W-:Y:S05]  /*a850*/  BSYNC B0 ;  /* 0x0000000000007941 */ /* 0x000fea0003800000 */
.L_x_26865:
[----:B------:R0:W-:Y:S01]  /*a860*/  STG.E.U8 desc[UR36][R8.64], R4 ;  /* 0x0000000408007986 */ /* 0x0001e2000c101124 */
[----:B------:R-:W-:Y:S05]  /*a870*/  BRA `(.L_x_26845) ;  /* 0x00000004001c7947 */ /* 0x000fea0003800000 */
.L_x_26863:
        /* <DEDUP_REMOVED lines=18> */
.L_x_26870:
[----:B------:R-:W-:-:S04]  /*a9a0*/  LOP3.LUT R3, R17, 0x80000000, RZ, 0xc0, !PT ;  /* 0x8000000011037812 */ /* 0x000fc800078ec0ff */
[----:B------:R-:W-:-:S04]  /*a9b0*/  SHF.R.U32.HI R3, RZ, 0x18, R3 ;  /* 0x00000018ff037819 */ /* 0x000fc80000011603 */
[----:B------:R-:W-:-:S04]  /*a9c0*/  LOP3.LUT R0, R0, R3, RZ, 0xfc, !PT ;  /* 0x0000000300007212 */ /* 0x000fc800078efcff */
[----:B------:R-:W-:-:S07]  /*a9d0*/  PRMT R4, R0, 0x7610, R4 ;  /* 0x0000761000047816 */ /* 0x000fce0000000004 */
.L_x_26869:
[----:B------:R-:W-:Y:S05]  /*a9e0*/  BSYNC B0 ;  /* 0x0000000000007941 */ /* 0x000fea0003800000 */
.L_x_26868:
[----:B------:R0:W-:Y:S01]  /*a9f0*/  STG.E.U8 desc[UR36][R8.64], R4 ;  /* 0x0000000408007986 */ /* 0x0001e2000c101124 */
[----:B------:R-:W-:Y:S05]  /*aa00*/  BRA `(.L_x_26845) ;  /* 0x0000000000b87947 */ /* 0x000fea0003800000 */
.L_x_26862:
[----:B------:R-:W-:-:S13]  /*aa10*/  ISETP.NE.AND P0, PT, R0, 0x1c, PT ;  /* 0x0000001c0000780c */ /* 0x000fda0003f05270 */
[----:B------:R-:W-:Y:S05]  /*aa20*/  @!P0 BRA `(.L_x_26871) ;  /* 0x0000000000a88947 */ /* 0x000fea0003800000 */
[----:B------:R-:W-:-:S13]  /*aa30*/  ISETP.NE.AND P0, PT, R0, 0x1d, PT ;  /* 0x0000001d0000780c */ /* 0x000fda0003f05270 */
[----:B------:R-:W-:Y:S05]  /*aa40*/  @!P0 BRA `(.L_x_26872) ;  /* 0x0000000000908947 */ /* 0x000fea0003800000 */
[----:B------:R-:W-:-:S13]  /*aa50*/  ISETP.NE.AND P0, PT, R0, 0x2c, PT ;  /* 0x0000002c0000780c */ /* 0x000fda0003f05270 */
[----:B------:R-:W-:Y:S05]  /*aa60*/  @P0 BRA `(.L_x_26844) ;  /* 0x0000000000440947 */ /* 0x000fea0003800000 */
[----:B------:R-:W-:-:S04]  /*aa70*/  LOP3.LUT R17, R17, 0xff, RZ, 0xc0, !PT ;  /* 0x000000ff11117812 */ /* 0x000fc800078ec0ff */
        /* <DEDUP_REMOVED lines=16> */
.L_x_26844:
        /* <DEDUP_REMOVED lines=16> */
.L_x_26873:
[----:B------:R-:W-:Y:S05]  /*ac80*/  BRA `(.L_x_26845) ;  /* 0x0000000000187947 */ /* 0x000fea0003800000 */
.L_x_26872:
[----:B------:R-:W-:Y:S01]  /*ac90*/  LOP3.LUT R4, R17, 0xff, RZ, 0xc0, !PT ;  /* 0x000000ff11047812 */ /* 0x000fe200078ec0ff */
[----:B------:R-:W-:-:S05]  /*aca0*/  IMAD.MOV.U32 R5, RZ, RZ, RZ ;  /* 0x000000ffff057224 */ /* 0x000fca00078e00ff */
[----:B------:R0:W-:Y:S01]  /*acb0*/  STG.E.64 desc[UR36][R8.64], R4 ;  /* 0x0000000408007986 */ /* 0x0001e2000c101b24 */
[----:B------:R-:W-:Y:S05]  /*acc0*/  BRA `(.L_x_26845) ;  /* 0x0000000000087947 */ /* 0x000fea0003800000 */
.L_x_26871:
[----:B------:R-:W-:-:S05]  /*acd0*/  LOP3.LUT R17, R17, 0xff, RZ, 0xc0, !PT ;  /* 0x000000ff11117812 */ /* 0x000fca00078ec0ff */
[----:B------:R0:W-:Y:S02]  /*ace0*/  STG.E desc[UR36][R8.64], R17 ;  /* 0x0000001108007986 */ /* 0x0001e4000c101924 */
.L_x_26845:
[----:B------:R-:W-:-:S07]  /*acf0*/  VIADD R25, R25, 0x80 ;  /* 0x0000008019197836 */ /* 0x000fce0000000000 */
.L_x_26805:
[----:B------:R-:W-:Y:S05]  /*ad00*/  BSYNC B6 ;  /* 0x0000000000067941 */ /* 0x000fea0003800000 */
.L_x_26804:
[----:B------:R-:W-:-:S13]  /*ad10*/  ISETP.GE.AND P0, PT, R25, R16, PT ;  /* 0x000000101900720c */ /* 0x000fda0003f06270 */
[----:B------:R-:W-:Y:S05]  /*ad20*/  @P0 EXIT ;  /* 0x000000000000094d */ /* 0x000fea0003800000 */
[----:B0-----:R-:W0:Y:S01]  /*ad30*/  LDC.64 R4, c[0x0][0x218] ;  /* 0x00008600ff047b82 */ /* 0x001e220000000a00 */
[----:B-1----:R-:W-:Y:S01]  /*ad40*/  PRMT R0, R19, 0x9910, RZ ;  /* 0x0000991013007816 */ /* 0x002fe200000000ff */
        /* <DEDUP_REMOVED lines=17> */
.L_x_26877:
[----:B------:R-:W-:Y:S01]  /*ae60*/  STG.E.U8 desc[UR36][R2.64], R18 ;  /* 0x0000001202007986 */ /* 0x000fe2000c101124 */
[----:B------:R-:W-:Y:S05]  /*ae70*/  EXIT ;  /* 0x000000000000794d */ /* 0x000fea0003800000 */
.L_x_26876:
        /* <DEDUP_REMOVED lines=10> */
.L_x_26880:
[----:B------:R-:W-:-:S05]  /*af20*/  LOP3.LUT R5, R18, 0xff, RZ, 0xc0, !PT ;  /* 0x000000ff12057812 */ /* 0x000fca00078ec0ff */
[----:B------:R-:W-:Y:S01]  /*af30*/  STG.E desc[UR36][R2.64], R5 ;  /* 0x0000000502007986 */ /* 0x000fe2000c101924 */
[----:B------:R-:W-:Y:S05]  /*af40*/  EXIT ;  /* 0x000000000000794d */ /* 0x000fea0003800000 */
.L_x_26879:
[----:B------:R-:W-:-:S05]  /*af50*/  LOP3.LUT R5, R18, 0xff, RZ, 0xc0, !PT ;  /* 0x000000ff12057812 */ /* 0x000fca00078ec0ff */
[----:B------:R-:W-:Y:S01]  /*af60*/  STG.E.U16 desc[UR36][R2.64], R5 ;  /* 0x0000000502007986 */ /* 0x000fe2000c101524 */
[----:B------:R-:W-:Y:S05]  /*af70*/  EXIT ;  /* 0x000000000000794d */ /* 0x000fea0003800000 */
.L_x_26875:
        /* <DEDUP_REMOVED lines=8> */
[----:B0-----:R-:W-:Y:S01]  /*b000*/  STG.E desc[UR36][R2.64], R5 ;  /* 0x0000000502007986 */ /* 0x001fe2000c101924 */
[----:B------:R-:W-:Y:S05]  /*b010*/  EXIT ;  /* 0x000000000000794d */ /* 0x000fea0003800000 */
.L_x_26882:
[----:B------:R-:W-:-:S04]  /*b020*/  LOP3.LUT R18, R18, 0xff, RZ, 0xc0, !PT ;  /* 0x000000ff12127812 */ /* 0x000fc800078ec0ff */
[----:B------:R-:W0:Y:S02]  /*b030*/  I2F.U16 R0, R18 ;  /* 0x0000001200007306 */ /* 0x000e240000101000 */
[----:B0-----:R-:W-:-:S05]  /*b040*/  F2FP.F16.F32.PACK_AB R0, RZ, R0 ;  /* 0x00000000ff00723e */ /* 0x001fca00000000ff */
[----:B------:R-:W-:Y:S01]  /*b050*/  STG.E.U16 desc[UR36][R2.64], R0 ;  /* 0x0000000002007986 */ /* 0x000fe2000c101524 */
[----:B------:R-:W-:Y:S05]  /*b060*/  EXIT ;  /* 0x000000000000794d */ /* 0x000fea0003800000 */
.L_x_26881:
        /* <DEDUP_REMOVED lines=9> */
[----:B0-----:R-:W-:Y:S01]  /*b100*/  STG.E.64 desc[UR36][R2.64], R18 ;  /* 0x0000001202007986 */ /* 0x001fe2000c101b24 */
[----:B------:R-:W-:Y:S05]  /*b110*/  EXIT ;  /* 0x000000000000794d */ /* 0x000fea0003800000 */
.L_x_26884:
[----:B------:R-:W-:-:S06]  /*b120*/  LOP3.LUT R18, R18, 0xff, RZ, 0xc0, !PT ;  /* 0x000000ff12127812 */ /* 0x000fcc00078ec0ff */
[----:B------:R-:W0:Y:S02]  /*b130*/  I2F.U16 R18, R18 ;  /* 0x0000001200127306 */ /* 0x000e240000101000 */
[----:B0-----:R-:W-:-:S04]  /*b140*/  F2FP.F16.F32.PACK_AB R5, RZ, R18 ;  /* 0x00000012ff05723e */ /* 0x001fc800000000ff */
[----:B------:R-:W-:-:S05]  /*b150*/  PRMT R5, R5, 0x5410, RZ ;  /* 0x0000541005057816 */ /* 0x000fca00000000ff */
[----:B------:R-:W-:Y:S01]  /*b160*/  STG.E desc[UR36][R2.64], R5 ;  /* 0x0000000502007986 */ /* 0x000fe2000c101924 */
[----:B------:R-:W-:Y:S05]  /*b170*/  EXIT ;  /* 0x000000000000794d */ /* 0x000fea0003800000 */
.L_x_26883:
[----:B------:R-:W-:-:S06]  /*b180*/  LOP3.LUT R4, R18, 0xff, RZ, 0xc0, !PT ;  /* 0x000000ff12047812 */ /* 0x000fcc00078ec0ff */
[----:B------:R-:W0:Y:S02]  /*b190*/  I2F.F64.U16 R4, R4 ;  /* 0x0000000400047312 */ /* 0x000e240000101800 */
[----:B0-----:R-:W-:Y:S01]  /*b1a0*/  STG.E.64 desc[UR36][R2.64], R4 ;  /* 0x0000000402007986 */ /* 0x001fe2000c101b24 */
[----:B------:R-:W-:Y:S05]  /*b1b0*/  EXIT ;  /* 0x000000000000794d */ /* 0x000fea0003800000 */
.L_x_26874:
        /* <DEDUP_REMOVED lines=12> */
.L_x_26887:
[----:B------:R-:W-:Y:S02]  /*b280*/  LOP3.LUT R4, R18, 0xff, RZ, 0xc0, !PT ;  /* 0x000000ff12047812 */ /* 0x000fe400078ec0ff */
[----:B--234-:R-:W-:-:S04]  /*b290*/  CS2R R6, SRZ ;  /* 0x0000000000067805 */ /* 0x01cfc8000001ff00 */
[----:B------:R-:W0:Y:S02]  /*b2a0*/  I2F.F64.U16 R4, R4 ;  /* 0x0000000400047312 */ /* 0x000e240000101800 */
[----:B0-----:R-:W-:Y:S01]  /*b2b0*/  STG.E.128 desc[UR36][R2.64], R4 ;  /* 0x0000000402007986 */ /* 0x001fe2000c101d24 */
[----:B------:R-:W-:Y:S05]  /*b2c0*/  EXIT ;  /* 0x000000000000794d */ /* 0x000fea0003800000 */
.L_x_26886:
        /* <DEDUP_REMOVED lines=22> */
.L_x_26891:
[----:B------:R-:W-:Y:S05]  /*b430*/  BSYNC B0 ;  /* 0x0000000000007941 */ /* 0x000fea0003800000 */
.L_x_26890:
[----:B------:R-:W-:-:S05]  /*b440*/  LOP3.LUT R5, R0, R5, RZ, 0xfc, !PT ;  /* 0x0000000500057212 */ /* 0x000fca00078efcff */
[----:B------:R-:W-:Y:S01]  /*b450*/  STG.E.U8 desc[UR36][R2.64], R5 ;  /* 0x0000000502007986 */ /* 0x000fe2000c101124 */
[----:B------:R-:W-:Y:S05]  /*b460*/  EXIT ;  /* 0x000000000000794d */ /* 0x000fea0003800000 */
.L_x_26889:
        /* <DEDUP_REMOVED lines=14> */
.L_x_26893:
[----:B------:R-:W-:Y:S01]  /*b550*/  IMAD.MOV.U32 R0, RZ, RZ, 0x7f ;  /* 0x0000007fff007424 */ /* 0x000fe200078e00ff */
[----:B------:R-:W-:-:S04]  /*b560*/  ISETP.GT.U32.AND P0, PT, R4, 0x7f800000, PT ;  /* 0x7f8000000400780c */ /* 0x000fc80003f04070 */
[----:B------:R-:W-:-:S09]  /*b570*/  SEL R0, R0, 0x7c, P0 ;  /* 0x0000007c00007807 */ /* 0x000fd20000000000 */
.L_x_26894:
[----:B------:R-:W-:Y:S05]  /*b580*/  BSYNC B0 ;  /* 0x0000000000007941 */ /* 0x000fea0003800000 */
.L_x_26892:
[----:B------:R-:W-:-:S04]  /*b590*/  LOP3.LUT R4, R5, 0x80000000, RZ, 0xc0, !PT ;  /* 0x8000000005047812 */ /* 0x000fc800078ec0ff */
[----:B------:R-:W-:-:S04]  /*b5a0*/  SHF.R.U32.HI R5, RZ, 0x18, R4 ;  /* 0x00000018ff057819 */ /* 0x000fc80000011604 */
[----:B------:R-:W-:-:S05]  /*b5b0*/  LOP3.LUT R5, R0, R5, RZ, 0xfc, !PT ;  /* 0x0000000500057212 */ /* 0x000fca00078efcff */
[----:B------:R-:W-:Y:S01]  /*b5c0*/  STG.E.U8 desc[UR36][R2.64], R5 ;  /* 0x0000000502007986 */ /* 0x000fe2000c101124 */
[----:B------:R-:W-:Y:S05]  /*b5d0*/  EXIT ;  /* 0x000000000000794d */ /* 0x000fea0003800000 */
.L_x_26888:
[----:B------:R-:W-:-:S04]  /*b5e0*/  LOP3.LUT R18, R18, 0xff, RZ, 0xc0, !PT ;  /* 0x000000ff12127812 */ /* 0x000fc800078ec0ff */
[----:B------:R-:W0:Y:S02]  /*b5f0*/  I2F.U16 R0, R18 ;  /* 0x0000001200007306 */ /* 0x000e240000101000 */
[----:B0-----:R-:W-:-:S05]  /*b600*/  F2FP.BF16.F32.PACK_AB R0, RZ, R0 ;  /* 0x00000000ff00723e */ /* 0x001fca00000010ff */
[----:B------:R-:W-:Y:S01]  /*b610*/  STG.E.U16 desc[UR36][R2.64], R0 ;  /* 0x0000000002007986 */ /* 0x000fe2000c101524 */
[----:B------:R-:W-:Y:S05]  /*b620*/  EXIT ;  /* 0x000000000000794d */ /* 0x000fea0003800000 */
.L_x_26885:
        /* <DEDUP_REMOVED lines=9> */
[----:B------:R-:W-:Y:S01]  /*b6c0*/  STG.E.U16 desc[UR36][R2.64], R5 ;  /* 0x0000000502007986 */ /* 0x000fe2000c101524 */
[----:B------:R-:W-:Y:S05]  /*b6d0*/  EXIT ;  /* 0x000000000000794d */ /* 0x000fea0003800000 */
.L_x_26897:
[----:B------:R-:W-:Y:S01]  /*b6e0*/  LOP3.LUT R18, R18, 0xff, RZ, 0xc0, !PT ;  /* 0x000000ff12127812 */ /* 0x000fe200078ec0ff */
[----:B------:R-:W-:Y:S01]  /*b6f0*/  BSSY B0, `(.L_x_26898) ;  /* 0x0000015000007945 */ /* 0x000fe20003800000 */
[----:B------:R-:W-:Y:S02]  /*b700*/  IMAD.MOV.U32 R0, RZ, RZ, 0x80 ;  /* 0x00000080ff007424 */ /* 0x000fe400078e00ff */
[----:B--234-:R-:W0:Y:S02]  /*b710*/  I2F.U16 R7, R18 ;  /* 0x0000001200077306 */ /* 0x01ce240000101000 */
        /* <DEDUP_REMOVED lines=14> */
.L_x_26900:
[----:B------:R-:W-:-:S04]  /*b800*/  LOP3.LUT R0, R7, 0x80000000, RZ, 0xc0, !PT ;  /* 0x8000000007007812 */ /* 0x000fc800078ec0ff */
[----:B------:R-:W-:-:S04]  /*b810*/  SHF.R.U32.HI R5, RZ, 0x18, R0 ;  /* 0x00000018ff057819 */ /* 0x000fc80000011600 */
[----:B------:R-:W-:-:S04]  /*b820*/  LOP3.LUT R4, R4, R5, RZ, 0xfc, !PT ;  /* 0x0000000504047212 */ /* 0x000fc800078efcff */
[----:B------:R-:W-:-:S07]  /*b830*/  PRMT R0, R4, 0x7610, R0 ;  /* 0x0000761004007816 */ /* 0x000fce0000000000 */
.L_x_26899:
[----:B------:R-:W-:Y:S05]  /*b840*/  BSYNC B0 ;  /* 0x0000000000007941 */ /* 0x000fea0003800000 */
.L_x_26898:
[----:B------:R-:W-:Y:S01]  /*b850*/  STG.E.U8 desc[UR36][R2.64], R0 ;  /* 0x0000000002007986 */ /* 0x000fe2000c101124 */
[----:B------:R-:W-:Y:S05]  /*b860*/  EXIT ;  /* 0x000000000000794d */ /* 0x000fea0003800000 */
.L_x_26896:
        /* <DEDUP_REMOVED lines=18> */
.L_x_26903:
[----:B------:R-:W-:-:S04]  /*b990*/  LOP3.LUT R0, R7, 0x80000000, RZ, 0xc0, !PT ;  /* 0x8000000007007812 */ /* 0x000fc800078ec0ff */
[----:B------:R-:W-:-:S04]  /*b9a0*/  SHF.R.U32.HI R5, RZ, 0x18, R0 ;  /* 0x00000018ff057819 */ /* 0x000fc80000011600 */
[----:B------:R-:W-:-:S04]  /*b9b0*/  LOP3.LUT R4, R4, R5, RZ, 0xfc, !PT ;  /* 0x0000000504047212 */ /* 0x000fc800078efcff */
[----:B------:R-:W-:-:S07]  /*b9c0*/  PRMT R0, R4, 0x7610, R0 ;  /* 0x0000761004007816 */ /* 0x000fce0000000000 */
.L_x_26902:
[----:B------:R-:W-:Y:S05]  /*b9d0*/  BSYNC B0 ;  /* 0x0000000000007941 */ /* 0x000fea0003800000 */
.L_x_26901:
[----:B------:R-:W-:Y:S01]  /*b9e0*/  STG.E.U8 desc[UR36][R2.64], R0 ;  /* 0x0000000002007986 */ /* 0x000fe2000c101124 */
[----:B------:R-:W-:Y:S05]  /*b9f0*/  EXIT ;  /* 0x000000000000794d */ /* 0x000fea0003800000 */
.L_x_26895:
        /* <DEDUP_REMOVED lines=23> */
.L_x_26878:
        /* <DEDUP_REMOVED lines=8> */
[----:B--234-:R-:W-:Y:S02]  /*bbf0*/  IMAD.U32 R6, RZ, RZ, UR4 ;  /* 0x00000004ff067e24 */ /* 0x01cfe4000f8e00ff */
[----:B------:R-:W-:-:S02]  /*bc00*/  IMAD.U32 R7, RZ, RZ, UR5 ;  /* 0x00000005ff077e24 */ /* 0x000fc4000f8e00ff */
[----:B------:R-:W-:Y:S02]  /*bc10*/  IMAD.U32 R11, RZ, RZ, UR7 ;  /* 0x00000007ff0b7e24 */ /* 0x000fe4000f8e00ff */
[----:B------:R-:W-:Y:S02]  /*bc20*/  IMAD.MOV.U32 R8, RZ, RZ, 0x65 ;  /* 0x00000065ff087424 */ /* 0x000fe400078e00ff */
[----:B------:R-:W-:Y:S02]  /*bc30*/  IMAD.MOV.U32 R12, RZ, RZ, 0x1 ;  /* 0x00000001ff0c7424 */ /* 0x000fe400078e00ff */
[----:B0-----:R-:W-:-:S07]  /*bc40*/  IMAD.MOV.U32 R13, RZ, RZ, RZ ;  /* 0x000000ffff0d7224 */ /* 0x001fce00078e00ff */
[----:B------:R-:W-:-:S07]  /*bc50*/  LEPC R20, `(.L_x_26906) ;  /* 0x000000001014794e */ /* 0x000fce0000000000 */
[----:B-1----:R-:W-:Y:S05]  /*bc60*/  CALL.ABS.NOINC R2 ;  /* 0x0000000002007343 */ /* 0x002fea0003c00000 */
.L_x_26906:
[----:B------:R-:W-:Y:S05]  /*bc70*/  EXIT ;  /* 0x000000000000794d */ /* 0x000fea0003800000 */
.L_x_26905:
[----:B------:R-:W-:Y:S01]  /*bc80*/  LOP3.LUT R18, R18, 0xff, RZ, 0xc0, !PT ;  /* 0x000000ff12127812 */ /* 0x000fe200078ec0ff */
[----:B------:R-:W-:-:S05]  /*bc90*/  IMAD.MOV.U32 R19, RZ, RZ, RZ ;  /* 0x000000ffff137224 */ /* 0x000fca00078e00ff */
[----:B------:R-:W-:Y:S01]  /*bca0*/  STG.E.64 desc[UR36][R2.64], R18 ;  /* 0x0000001202007986 */ /* 0x000fe2000c101b24 */
[----:B------:R-:W-:Y:S05]  /*bcb0*/  EXIT ;  /* 0x000000000000794d */ /* 0x000fea0003800000 */
.L_x_26904:
[----:B------:R-:W-:-:S05]  /*bcc0*/  LOP3.LUT R5, R18, 0xff, RZ, 0xc0, !PT ;  /* 0x000000ff12057812 */ /* 0x000fca00078ec0ff */
[----:B------:R-:W-:Y:S01]  /*bcd0*/  STG.E desc[UR36][R2.64], R5 ;  /* 0x0000000502007986 */ /* 0x000fe2000c101924 */
[----:B------:R-:W-:Y:S05]  /*bce0*/  EXIT ;  /* 0x000000000000794d */ /* 0x000fea0003800000 */
        .weak           $__internal_22_$__cuda_sm20_rem_u16
        .type           $__internal_22_$__cuda_sm20_rem_u16,@function
        .size           $__internal_22_$__cuda_sm20_rem_u16,(.L_x_57235 - $__internal_22_$__cuda_sm20_rem_u16)
$__internal_22_$__cuda_sm20_rem_u16:
        /* <DEDUP_REMOVED lines=12> */
[----:B------:R-:W-:-:S06]  /*bdb0*/  FMUL.RZ R6, R5, R6 ;  /* 0x0000000605067220 */ /* 0x000fcc000040c000 */
[----:B------:R-:W0:Y:S02]  /*bdc0*/  F2I.U32.TRUNC.NTZ R6, R6 ;  /* 0x0000000600067305 */ /* 0x000e24000020f000 */
[----:B0-----:R-:W-:-:S05]  /*bdd0*/  LOP3.LUT R5, R6, 0xffff, RZ, 0xc0, !PT ;  /* 0x0000ffff06057812 */ /* 0x001fca00078ec0ff */
[----:B------:R-:W-:-:S04]  /*bde0*/  IMAD.MOV R5, RZ, RZ, -R5 ;  /* 0x000000ffff057224 */ /* 0x000fc800078e0a05 */
[----:B------:R-:W-:Y:S02]  /*bdf0*/  IMAD R0, R0, R5, R27 ;  /* 0x0000000500007224 */ /* 0x000fe400078e021b */
[----:B------:R-:W-:Y:S02]  /*be00*/  IMAD.MOV.U32 R5, RZ, RZ, 0x0 ;  /* 0x00000000ff057424 */ /* 0x000fe400078e00ff */
[----:B------:R-:W-:Y:S02]  /*be10*/  @!P1 IMAD.MOV.U32 R0, RZ, RZ, -0x1 ;  /* 0xffffffffff009424 */ /* 0x000fe400078e00ff */
[----:B------:R-:W-:Y:S05]  /*be20*/  RET.REL.NODEC R4 `(_ZN2at6native27unrolled_elementwise_kernelINS0_13BinaryFunctorIhhhZZZNS0_16fmod_kernel_cudaERNS_18TensorIteratorBaseEENKUlvE_clEvENKUlvE_clEvEUlhhE_EESt5arrayIPcLm3EELi4E23TrivialOffsetCalculatorILi2EjESC_ILi1EjENS0_6memory12LoadWithCastILi2EEENSF_13StoreWithCastILi1EEEEEviT_T0_T2_T3_T4_T5_) ;  /* 0xffffff4004747950 */ /* 0x000fea0003c3ffff */
.L_x_26907:
        /* <DEDUP_REMOVED lines=13> */
.L_x_57235:


//--------------------- .text._ZN2at6native18elementwise_kernelILi128ELi4EZNS0_22gpu_kernel_impl_nocastINS0_13BinaryFunctorIhhhZZZNS0_16fmod_kernel_cudaERNS_18TensorIteratorBaseEENKUlvE_clEvENKUlvE_clEvEUlhhE_EEEEvS5_RKT_EUliE_EEviT1_ --------------------------
	.section	.text._ZN2at6native18elementwise_kernelILi128ELi4EZNS0_22gpu_kernel_impl_nocastINS0_13BinaryFunctorIhhhZZZNS0_16fmod_kernel_cudaERNS_18TensorIteratorBaseEENKUlvE_clEvENKUlvE_clEvEUlhhE_EEEEvS5_RKT_EUliE_EEviT1_,"ax",@progbits
	.align	128
        .global         _ZN2at6native18elementwise_kernelILi128ELi4EZNS0_22gpu_kernel_impl_nocastINS0_13BinaryFunctorIhhhZZZNS0_16fmod_kernel_cudaERNS_18TensorIteratorBaseEENKUlvE_clEvENKUlvE_clEvEUlhhE_EEEEvS5_RKT_EUliE_EEviT1_
        .type           _ZN2at6native18elementwise_kernelILi128ELi4EZNS0_22gpu_kernel_impl_nocastINS0_13BinaryFunctorIhhhZZZNS0_16fmod_kernel_cudaERNS_18TensorIteratorBaseEENKUlvE_clEvENKUlvE_clEvEUlhhE_EEEEvS5_RKT_EUliE_EEviT1_,@function
        .size           _ZN2at6native18elementwise_kernelILi128ELi4EZNS0_22gpu_kernel_impl_nocastINS0_13BinaryFunctorIhhhZZZNS0_16fmod_kernel_cudaERNS_18TensorIteratorBaseEENKUlvE_clEvENKUlvE_clEvEUlhhE_EEEEvS5_RKT_EUliE_EEviT1_,(.L_x_57236 - _ZN2at6native18elementwise_kernelILi128ELi4EZNS0_22gpu_kernel_impl_nocastINS0_13BinaryFunctorIhhhZZZNS0_16fmod_kernel_cudaERNS_18TensorIteratorBaseEENKUlvE_clEvENKUlvE_clEvEUlhhE_EEEEvS5_RKT_EUliE_EEviT1_)
        .other          _ZN2at6native18elementwise_kernelILi128ELi4EZNS0_22gpu_kernel_impl_nocastINS0_13BinaryFunctorIhhhZZZNS0_16fmod_kernel_cudaERNS_18TensorIteratorBaseEENKUlvE_clEvENKUlvE_clEvEUlhhE_EEEEvS5_RKT_EUliE_EEviT1_,@"STO_CUDA_ENTRY STV_DEFAULT"
_ZN2at6native18elementwise_kernelILi128ELi4EZNS0_22gpu_kernel_impl_nocastINS0_13BinaryFunctorIhhhZZZNS0_16fmod_kernel_cudaERNS_18TensorIteratorBaseEENKUlvE_clEvENKUlvE_clEvEUlhhE_EEEEvS5_RKT_EUliE_EEviT1_:
.text._ZN2at6native18elementwise_kernelILi128ELi4EZNS0_22gpu_kernel_impl_nocastINS0_13BinaryFunctorIhhhZZZNS0_16fmod_kernel_cudaERNS_18TensorIteratorBaseEENKUlvE_clEvENKUlvE_clEvEUlhhE_EEEEvS5_RKT_EUliE_EEviT1_:
        /* <DEDUP_REMOVED lines=362> */
.L_x_26910:
[----:B------:R-:W-:Y:S01]  /*16a0*/  ULDC.64 UR6, c[0x0][0x480] ;  /* 0x0001200000067ab9 */ /* 0x000fe20000000a00 */
[----:B------:R-:W-:Y:S01]  /*16b0*/  ULDC.64 UR8, c[0x0][0x488] ;  /* 0x0001220000087ab9 */ /* 0x000fe20000000a00 */
[----:B------:R-:W-:Y:S02]  /*16c0*/  IADD3 R8, P0, R2, UR6, RZ ;  /* 0x0000000602087c10 */ /* 0x000fe4000ff1e0ff */
[----:B------:R-:W-:Y:S02]  /*16d0*/  IADD3 R10, P1, R4, UR8, RZ ;  /* 0x00000008040a7c10 */ /* 0x000fe4000ff3e0ff */
[----:B------:R-:W-:Y:S01]  /*16e0*/  IADD3.X R9, RZ, UR7, RZ, P0, !PT ;  /* 0x00000007ff097c10 */ /* 0x000fe200087fe4ff */
[----:B------:R-:W-:Y:S01]  /*16f0*/  ULDC.64 UR6, c[0x0][0x478] ;  /* 0x00011e0000067ab9 */ /* 0x000fe20000000a00 */
[----:B------:R-:W-:-:S04]  /*1700*/  IADD3.X R11, RZ, UR9, RZ, P1, !PT ;  /* 0x00000009ff0b7c10 */ /* 0x000fc80008ffe4ff */
[----:B------:R0:W5:Y:S04]  /*1710*/  LDG.E.U8 R9, desc[UR4][R8.64] ;  /* 0x0000000408097981 */ /* 0x000168000c1e1100 */
[----:B------:R0:W5:Y:S01]  /*1720*/  LDG.E.U8 R2, desc[UR4][R10.64] ;  /* 0x000000040a027981 */ /* 0x000162000c1e1100 */
[----:B------:R-:W-:Y:S02]  /*1730*/  IADD3 R6, P0, R7, UR6, RZ ;  /* 0x0000000607067c10 */ /* 0x000fe4000ff1e0ff */
[----:B------:R-:W-:Y:S02]  /*1740*/  MOV R12, 0x1770 ;  /* 0x00001770000c7802 */ /* 0x000fe40000000f00 */
[----:B------:R-:W-:-:S09]  /*1750*/  IADD3.X R7, RZ, UR7, RZ, P0, !PT ;  /* 0x00000007ff077c10 */ /* 0x000fd200087fe4ff */
[----:B0----5:R-:W-:Y:S05]  /*1760*/  CALL.REL.NOINC `($__internal_23_$__cuda_sm20_rem_u16) ;  /* 0x0000004400847944 */ /* 0x021fea0003c00000 */
[----:B------:R0:W-:Y:S01]  /*1770*/  STG.E.U8 desc[UR4][R6.64], R13 ;  /* 0x0000000d06007986 */ /* 0x0001e2000c101104 */
[----:B------:R-:W-:-:S04]  /*1780*/  LEA R0, R5, R0, 0x9 ;  /* 0x0000000005007211 */ /* 0x000fc800078e48ff */
[----:B------:R-:W-:-:S07]  /*1790*/  IADD3 R3, R0, 0x80, RZ ;  /* 0x0000008000037810 */ /* 0x000fce0007ffe0ff */
.L_x_26909:
[----:B------:R-:W-:Y:S05]  /*17a0*/  BSYNC B0 ;  /* 0x0000000000007941 */ /* 0x000fea0003800000 */
.L_x_26908:
[----:B------:R-:W-:Y:S01]  /*17b0*/  ULDC UR6, c[0x0][0x210] ;  /* 0x0000840000067ab9 */ /* 0x000fe20000000800 */
[----:B------:R-:W-:Y:S01]  /*17c0*/  BSSY B0, `(.L_x_26911) ;  /* 0x0000173000007945 */ /* 0x000fe20003800000 */
[----:B------:R-:W-:-:S13]  /*17d0*/  ISETP.GE.AND P0, PT, R3, UR6, PT ;  /* 0x0000000603007c0c */ /* 0x000fda000bf06270 */
[----:B------:R-:W-:Y:S05]  /*17e0*/  @P0 BRA `(.L_x_26912) ;  /* 0x0000001400c00947 */ /* 0x000fea0003800000 */
[----:B------:R-:W1:Y:S01]  /*17f0*/  LDC R4, c[0x0][0x218] ;  /* 0x00008600ff047b82 */ /* 0x000e620000000800 */
        /* <DEDUP_REMOVED lines=9> */
[----:B0-----:R-:W-:Y:S01]  /*1890*/  IMAD.HI.U32 R6, R3, UR6, R2 ;  /* 0x0000000603067c27 */ /* 0x001fe2000f8e0002 */
        /* <DEDUP_REMOVED lines=342> */
.L_x_26913:
[----:B------:R-:W-:Y:S01]  /*2e00*/  ULDC.64 UR6, c[0x0][0x480] ;  /* 0x0001200000067ab9 */ /* 0x000fe20000000a00 */
[----:B------:R-:W-:Y:S01]  /*2e10*/  ULDC.64 UR8, c[0x0][0x488] ;  /* 0x0001220000087ab9 */ /* 0x000fe20000000a00 */
[----:B------:R-:W-:Y:S02]  /*2e20*/  IADD3 R8, P0, R0, UR6, RZ ;  /* 0x0000000600087c10 */ /* 0x000fe4000ff1e0ff */
[----:B0-----:R-:W-:Y:S02]  /*2e30*/  IADD3 R6, P1, R2, UR8, RZ ;  /* 0x0000000802067c10 */ /* 0x001fe4000ff3e0ff */
        /* <DEDUP_REMOVED lines=10> */
[----:B------:R-:W-:-:S07]  /*2ee0*/  IADD3 R3, R3, 0x80, RZ ;  /* 0x0000008003037810 */ /* 0x000fce0007ffe0ff */
.L_x_26912:
[----:B------:R-:W-:Y:S05]  /*2ef0*/  BSYNC B0 ;  /* 0x0000000000007941 */ /* 0x000fea0003800000 */
.L_x_26911:
[----:B------:R-:W-:Y:S01]  /*2f00*/  ULDC UR6, c[0x0][0x210] ;  /* 0x0000840000067ab9 */ /* 0x000fe20000000800 */
[----:B------:R-:W-:Y:S01]  /*2f10*/  BSSY B0, `(.L_x_26914) ;  /* 0x0000173000007945 */ /* 0x000fe20003800000 */
[----:B------:R-:W-:-:S13]  /*2f20*/  ISETP.GE.AND P0, PT, R3, UR6, PT ;  /* 0x0000000603007c0c */ /* 0x000fda000bf06270 */
        /* <DEDUP_REMOVED lines=354> */
.L_x_26916:
        /* <DEDUP_REMOVED lines=15> */
.L_x_26915:
[----:B------:R-:W-:Y:S05]  /*4640*/  BSYNC B0 ;  /* 0x0000000000007941 */ /* 0x000fea0003800000 */
.L_x_26914:
[----:B------:R-:W-:Y:S02]  /*4650*/  ULDC UR6, c[0x0][0x210] ;  /* 0x0000840000067ab9 */ /* 0x000fe40000000800 */
[----:B------:R-:W-:-:S13]  /*4660*/  ISETP.GE.AND P0, PT, R3, UR6, PT ;  /* 0x0000000603007c0c */ /* 0x000fda000bf06270 */
[----:B------:R-:W-:Y:S05]  /*4670*/  @P0 EXIT ;  /* 0x000000000000094d */ /* 0x000fea0003800000 */
[----:B-12---:R-:W1:Y:S01]  /*4680*/  LDC R4, c[0x0][0x218] ;  /* 0x00008600ff047b82 */ /* 0x006e620000000800 */
        /* <DEDUP_REMOVED lines=352> */
.L_x_26917:
[----:B------:R-:W-:Y:S01]  /*5c90*/  ULDC.64 UR8, c[0x0][0x488] ;  /* 0x0001220000087ab9 */ /* 0x000fe20000000a00 */
[----:B------:R-:W-:Y:S01]  /*5ca0*/  ULDC.64 UR6, c[0x0][0x480] ;  /* 0x0001200000067ab9 */ /* 0x000fe20000000a00 */
[----:B------:R-:W-:Y:S02]  /*5cb0*/  IADD3 R2, P1, R2, UR8, RZ ;  /* 0x0000000802027c10 */ /* 0x000fe4000ff3e0ff */
[----:B0-----:R-:W-:Y:S02]  /*5cc0*/  IADD3 R6, P0, R0, UR6, RZ ;  /* 0x0000000600067c10 */ /* 0x001fe4000ff1e0ff */
[----:B------:R-:W-:Y:S02]  /*5cd0*/  IADD3.X R3, RZ, UR9, RZ, P1, !PT ;  /* 0x00000009ff037c10 */ /* 0x000fe40008ffe4ff */
[----:B------:R-:W-:Y:S01]  /*5ce0*/  IADD3.X R7, RZ, UR7, RZ, P0, !PT ;  /* 0x00000007ff077c10 */ /* 0x000fe200087fe4ff */
[----:B------:R-:W-:Y:S02]  /*5cf0*/  ULDC.64 UR6, c[0x0][0x478] ;  /* 0x00011e0000067ab9 */ /* 0x000fe40000000a00 */
[----:B------:R0:W5:Y:S04]  /*5d00*/  LDG.E.U8 R2, desc[UR4][R2.64] ;  /* 0x0000000402027981 */ /* 0x000168000c1e1100 */
[----:B------:R0:W5:Y:S01]  /*5d10*/  LDG.E.U8 R9, desc[UR4][R6.64] ;  /* 0x0000000406097981 */ /* 0x000162000c1e1100 */
[----:B------:R-:W-:-:S02]  /*5d20*/  IADD3 R4, P0, R5, UR6, RZ ;  /* 0x0000000605047c10 */ /* 0x000fc4000ff1e0ff */
[----:B------:R-:W-:Y:S02]  /*5d30*/  MOV R12, 0x5d60 ;  /* 0x00005d60000c7802 */ /* 0x000fe40000000f00 */
[----:B------:R-:W-:-:S09]  /*5d40*/  IADD3.X R5, RZ, UR7, RZ, P0, !PT ;  /* 0x00000007ff057c10 */ /* 0x000fd200087fe4ff */
[----:B0----5:R-:W-:Y:S05]  /*5d50*/  CALL.REL.NOINC `($__internal_23_$__cuda_sm20_rem_u16) ;  /* 0x0000000000087944 */ /* 0x021fea0003c00000 */
[----:B------:R-:W-:Y:S01]  /*5d60*/  STG.E.U8 desc[UR4][R4.64], R13 ;  /* 0x0000000d04007986 */ /* 0x000fe2000c101104 */
[----:B------:R-:W-:Y:S05]  /*5d70*/  EXIT ;  /* 0x000000000000794d */ /* 0x000fea0003800000 */
        .weak           $__internal_23_$__cuda_sm20_rem_u16
        .type           $__internal_23_$__cuda_sm20_rem_u16,@function
        .size           $__internal_23_$__cuda_sm20_rem_u16,(.L_x_57236 - $__internal_23_$__cuda_sm20_rem_u16)
$__internal_23_$__cuda_sm20_rem_u16:
[----:B------:R-:W0:Y:S01]  /*5d80*/  I2F.U16 R8, R2 ;  /* 0x0000000200087306 */ /* 0x000e220000101000 */
[----:B------:R-:W-:Y:S01]  /*5d90*/  HFMA2.MMA R10, -RZ, RZ, 15, 0 ;  /* 0x4b800000ff0a7435 */ /* 0x000fe200000001ff */
[C---:B0-----:R-:W-:Y:S02]  /*5da0*/  FSETP.GEU.AND P1, PT, |R8|.reuse, 1.175494350822287508e-38, PT ;  /* 0x008000000800780b */ /* 0x041fe40003f2e200 */
[----:B------:R-:W-:-:S07]  /*5db0*/  FSETP.GT.AND P0, PT, |R8|, 8.50705917302346158658e+37, PT ;  /* 0x7e8000000800780b */ /* 0x000fce0003f04200 */
[----:B------:R-:W-:-:S04]  /*5dc0*/  FSEL R10, R10, 1, !P1 ;  /* 0x3f8000000a0a7808 */ /* 0x000fc80004800000 */
[----:B------:R-:W-:Y:S02]  /*5dd0*/  FSEL R11, R10, 0.25, !P0 ;  /* 0x3e8000000a0b7808 */ /* 0x000fe40004000000 */
[----:B------:R-:W-:-:S03]  /*5de0*/  ISETP.NE.U32.AND P0, PT, R2, RZ, PT ;  /* 0x000000ff0200720c */ /* 0x000fc60003f05070 */
[----:B------:R-:W-:Y:S02]  /*5df0*/  FMUL R10, R8, R11 ;  /* 0x0000000b080a7220 */ /* 0x000fe40000400000 */
[----:B------:R-:W-:Y:S08]  /*5e00*/  I2F.U16.RZ R8, R9 ;  /* 0x0000000900087306 */ /* 0x000ff0000010d000 */
[----:B------:R-:W0:Y:S02]  /*5e10*/  MUFU.RCP R10, R10 ;  /* 0x0000000a000a7308 */ /* 0x000e240000001000 */
[----:B0-----:R-:W-:Y:S01]  /*5e20*/  FMUL R11, R11, R10 ;  /* 0x0000000a0b0b7220 */ /* 0x001fe20000400000 */
[----:B------:R-:W-:-:S04]  /*5e30*/  MOV R10, R12 ;  /* 0x0000000c000a7202 */ /* 0x000fc80000000f00 */
[----:B------:R-:W-:-:S05]  /*5e40*/  IADD3 R11, R11, 0x2, RZ ;  /* 0x000000020b0b7810 */ /* 0x000fca0007ffe0ff */
[----:B------:R-:W-:-:S06]  /*5e50*/  FMUL.RZ R8, R8, R11 ;  /* 0x0000000b08087220 */ /* 0x000fcc000040c000 */
[----:B------:R-:W0:Y:S02]  /*5e60*/  F2I.U32.TRUNC.NTZ R8, R8 ;  /* 0x0000000800087305 */ /* 0x000e24000020f000 */
[----:B0-----:R-:W-:-:S04]  /*5e70*/  LOP3.LUT R11, R8, 0xffff, RZ, 0xc0, !PT ;  /* 0x0000ffff080b7812 */ /* 0x001fc800078ec0ff */
[----:B------:R-:W-:-:S05]  /*5e80*/  IADD3 R11, -R11, RZ, RZ ;  /* 0x000000ff0b0b7210 */ /* 0x000fca0007ffe1ff */
[----:B------:R-:W-:Y:S01]  /*5e90*/  IMAD R13, R2, R11, R9 ;  /* 0x0000000b020d7224 */ /* 0x000fe200078e0209 */
[----:B------:R-:W-:Y:S01]  /*5ea0*/  HFMA2.MMA R11, -RZ, RZ, 0, 0 ;  /* 0x00000000ff0b7435 */ /* 0x000fe200000001ff */
[----:B------:R-:W-:-:S05]  /*5eb0*/  @!P0 MOV R13, 0xffffffff ;  /* 0xffffffff000d8802 */ /* 0x000fca0000000f00 */
[----:B------:R-:W-:Y:S05]  /*5ec0*/  RET.REL.NODEC R10 `(_ZN2at6native18elementwise_kernelILi128ELi4EZNS0_22gpu_kernel_impl_nocastINS0_13BinaryFunctorIhhhZZZNS0_16fmod_kernel_cudaERNS_18TensorIteratorBaseEENKUlvE_clEvENKUlvE_clEvEUlhhE_EEEEvS5_RKT_EUliE_EEviT1_) ;  /* 0xffffffa00a4c7950 */ /* 0x000fea0003c3ffff */
.L_x_26918:
        /* <DEDUP_REMOVED lines=11> */
.L_x_57236:


//--------------------- .text._ZN2at6native27unrolled_elementwise_kernelINS0_13BinaryFunctorIhhhZZZNS0_16fmod_kernel_cudaERNS_18TensorIteratorBaseEENKUlvE_clEvENKUlvE_clEvEUlhhE_EESt5arrayIPcLm3EELi4E23TrivialOffsetCalculatorILi2EjESC_ILi1EjENS0_6memory15LoadWithoutCastENSF_16StoreWithoutCastEEEviT_T0_T2_T3_T4_T5_ --------------------------
	.section	.text._ZN2at6native27unrolled_elementwise_kernelINS0_13BinaryFunctorIhhhZZZNS0_16fmod_kernel_cudaERNS_18TensorIteratorBaseEENKUlvE_clEvENKUlvE_clEvEUlhhE_EESt5arrayIPcLm3EELi4E23TrivialOffsetCalculatorILi2EjESC_ILi1EjENS0_6memory15LoadWithoutCastENSF_16StoreWithoutCastEEEviT_T0_T2_T3_T4_T5_,"ax",@progbits
	.align	128
        .global         _ZN2at6native27unrolled_elementwise_kernelINS0_13BinaryFunctorIhhhZZZNS0_16fmod_kernel_cudaERNS_18TensorIteratorBaseEENKUlvE_clEvENKUlvE_clEvEUlhhE_EESt5arrayIPcLm3EELi4E23TrivialOffsetCalculatorILi2EjESC_ILi1EjENS0_6memory15LoadWithoutCastENSF_16StoreWithoutCastEEEviT_T0_T2_T3_T4_T5_
        .type           _ZN2at6native27unrolled_elementwise_kernelINS0_13BinaryFunctorIhhhZZZNS0_16fmod_kernel_cudaERNS_18TensorIteratorBaseEENKUlvE_clEvENKUlvE_clEvEUlhhE_EESt5arrayIPcLm3EELi4E23TrivialOffsetCalculatorILi2EjESC_ILi1EjENS0_6memory15LoadWithoutCastENSF_16StoreWithoutCastEEEviT_T0_T2_T3_T4_T5_,@function
        .size           _ZN2at6native27unrolled_elementwise_kernelINS0_13BinaryFunctorIhhhZZZNS0_16fmod_kernel_cudaERNS_18TensorIteratorBaseEENKUlvE_clEvENKUlvE_clEvEUlhhE_EESt5arrayIPcLm3EELi4E23TrivialOffsetCalculatorILi2EjESC_ILi1EjENS0_6memory15LoadWithoutCastENSF_16StoreWithoutCastEEEviT_T0_T2_T3_T4_T5_,(.L_x_57237 - _ZN2at6native27unrolled_elementwise_kernelINS0_13BinaryFunctorIhhhZZZNS0_16fmod_kernel_cudaERNS_18TensorIteratorBaseEENKUlvE_clEvENKUlvE_clEvEUlhhE_EESt5arrayIPcLm3EELi4E23TrivialOffsetCalculatorILi2EjESC_ILi1EjENS0_6memory15LoadWithoutCastENSF_16StoreWithoutCastEEEviT_T0_T2_T3_T4_T5_)
        .other          _ZN2at6native27unrolled_elementwise_kernelINS0_13BinaryFunctorIhhhZZZNS0_16fmod_kernel_cudaERNS_18TensorIteratorBaseEENKUlvE_clEvENKUlvE_clEvEUlhhE_EESt5arrayIPcLm3EELi4E23TrivialOffsetCalculatorILi2EjESC_ILi1EjENS0_6memory15LoadWithoutCastENSF_16StoreWithoutCastEEEviT_T0_T2_T3_T4_T5_,@"STO_CUDA_ENTRY STV_DEFAULT"
_ZN2at6native27unrolled_elementwise_kernelINS0_13BinaryFunctorIhhhZZZNS0_16fmod_kernel_cudaERNS_18TensorIteratorBaseEENKUlvE_clEvENKUlvE_clEvEUlhhE_EESt5arrayIPcLm3EELi4E23TrivialOffsetCalculatorILi2EjESC_ILi1EjENS0_6memory15LoadWithoutCastENSF_16StoreWithoutCastEEEviT_T0_T2_T3_T4_T5_:
.text._ZN2at6native27unrolled_elementwise_kernelINS0_13BinaryFunctorIhhhZZZNS0_16fmod_kernel_cudaERNS_18TensorIteratorBaseEENKUlvE_clEvENKUlvE_clEvEUlhhE_EESt5arrayIPcLm3EELi4E23TrivialOffsetCalculatorILi2EjESC_ILi1EjENS0_6memory15LoadWithoutCastENSF_16StoreWithoutCastEEEviT_T0_T2_T3_T4_T5_:
        /* <DEDUP_REMOVED lines=12> */
[C---:B------:R-:W-:Y:S02]  /*00c0*/  ISETP.GE.AND P3, PT, R21.reuse, R18, PT ;  /* 0x000000121500720c */ /* 0x040fe40003f66270 */
[----:B------:R-:W1:Y:S11]  /*00d0*/  @!P0 LDC.64 R8, c[0x0][0x228] ;  /* 0x00008a00ff088b82 */ /* 0x000e760000000a00 */
[----:B------:R-:W-:Y:S01]  /*00e0*/  @!P3 IMAD R25, R0, 0x200, R21 ;  /* 0x000002000019b824 */ /* 0x000fe200078e0215 */
[----:B------:R-:W2:Y:S01]  /*00f0*/  @!P3 LDC.64 R4, c[0x0][0x228] ;  /* 0x00008a00ff04bb82 */ /* 0x000ea20000000a00 */
[----:B------:R-:W-:Y:S01]  /*0100*/  @!P3 VIADD R21, R21, 0x80 ;  /* 0x000000801515b836 */ /* 0x000fe20000000000 */
[----:B0-----:R-:W-:-:S04]  /*0110*/  @!P0 IADD3 R16, P5, R11, R16, RZ ;  /* 0x000000100b108210 */ /* 0x001fc80007fbe0ff */
[----:B------:R-:W-:Y:S02]  /*0120*/  ISETP.GE.AND P2, PT, R21, R18, PT ;  /* 0x000000121500720c */ /* 0x000fe40003f46270 */
[----:B------:R-:W0:Y:S01]  /*0130*/  @!P3 LDC.64 R2, c[0x0][0x220] ;  /* 0x00008800ff02bb82 */ /* 0x000e220000000a00 */
[----:B------:R-:W-:Y:S01]  /*0140*/  @!P0 IMAD.X R17, RZ, RZ, R17, P5 ;  /* 0x000000ffff118224 */ /* 0x000fe200028e0611 */
[----:B-1----:R-:W-:-:S04]  /*0150*/  @!P0 IADD3 R8, P4, R11, R8, RZ ;  /* 0x000000080b088210 */ /* 0x002fc80007f9e0ff */
[----:B------:R1:W5:Y:S05]  /*0160*/  @!P0 LDG.E.U8 R20, desc[UR4][R16.64] ;  /* 0x0000000410148981 */ /* 0x00036a000c1e1100 */
[----:B------:R-:W-:Y:S01]  /*0170*/  @!P2 IMAD R23, R0, 0x200, R21 ;  /* 0x000002000017a824 */ /* 0x000fe200078e0215 */
[----:B------:R-:W3:Y:S01]  /*0180*/  @!P2 LDC.64 R6, c[0x0][0x220] ;  /* 0x00008800ff06ab82 */ /* 0x000ee20000000a00 */
[----:B------:R-:W-:-:S05]  /*0190*/  @!P2 VIADD R21, R21, 0x80 ;  /* 0x000000801515a836 */ /* 0x000fca0000000000 */
[----:B------:R-:W-:Y:S02]  /*01a0*/  ISETP.GE.AND P1, PT, R21, R18, PT ;  /* 0x000000121500720c */ /* 0x000fe40003f26270 */
[----:B------:R-:W4:Y:S11]  /*01b0*/  @!P2 LDC.64 R10, c[0x0][0x228] ;  /* 0x00008a00ff0aab82 */ /* 0x000f360000000a00 */
[----:B------:R-:W4:Y:S08]  /*01c0*/  @!P1 LDC.64 R12, c[0x0][0x220] ;  /* 0x00008800ff0c9b82 */ /* 0x000f300000000a00 */
[----:B------:R-:W4:Y:S01]  /*01d0*/  @!P1 LDC.64 R14, c[0x0][0x228] ;  /* 0x00008a00ff0e9b82 */ /* 0x000f220000000a00 */
[----:B------:R-:W-:Y:S01]  /*01e0*/  @!P0 IMAD.X R9, RZ, RZ, R9, P4 ;  /* 0x000000ffff098224 */ /* 0x000fe200020e0609 */
[----:B--2---:R-:W-:-:S02]  /*01f0*/  @!P3 IADD3 R4, P4, R25, R4, RZ ;  /* 0x000000041904b210 */ /* 0x004fc40007f9e0ff */
[----:B0-----:R-:W-:Y:S02]  /*0200*/  @!P3 IADD3 R2, P5, R25, R2, RZ ;  /* 0x000000021902b210 */ /* 0x001fe40007fbe0ff */
[----:B------:R-:W-:Y:S01]  /*0210*/  PRMT R24, RZ, 0x7610, R24 ;  /* 0x00007610ff187816 */ /* 0x000fe20000000018 */
[----:B------:R-:W-:Y:S01]  /*0220*/  @!P3 IMAD.X R5, RZ, RZ, R5, P4 ;  /* 0x000000ffff05b224 */ /* 0x000fe200020e0605 */
[----:B-1----:R-:W-:Y:S01]  /*0230*/  PRMT R16, RZ, 0x7610, R16 ;  /* 0x00007610ff107816 */ /* 0x002fe20000000010 */
[----:B------:R-:W-:Y:S01]  /*0240*/  @!P3 IMAD.X R3, RZ, RZ, R3, P5 ;  /* 0x000000ffff03b224 */ /* 0x000fe200028e0603 */
[C---:B---3--:R-:W-:Y:S01]  /*0250*/  @!P2 IADD3 R6, P4, R23.reuse, R6, RZ ;  /* 0x000000061706a210 */ /* 0x048fe20007f9e0ff */
[----:B------:R-:W-:Y:S01]  /*0260*/  @!P1 IMAD R21, R0, 0x200, R21 ;  /* 0x0000020000159824 */ /* 0x000fe200078e0215 */
[----:B------:R-:W-:Y:S02]  /*0270*/  PRMT R22, RZ, 0x7610, R22 ;  /* 0x00007610ff167816 */ /* 0x000fe40000000016 */
[----:B------:R0:W5:Y:S01]  /*0280*/  @!P3 LDG.E.U8 R24, desc[UR4][R2.64] ;  /* 0x000000040218b981 */ /* 0x000162000c1e1100 */
[----:B------:R-:W-:Y:S01]  /*0290*/  @!P2 IMAD.X R7, RZ, RZ, R7, P4 ;  /* 0x000000ffff07a224 */ /* 0x000fe200020e0607 */
[----:B----4-:R-:W-:-:S02]  /*02a0*/  @!P2 IADD3 R10, P5, R23, R10, RZ ;  /* 0x0000000a170aa210 */ /* 0x010fc40007fbe0ff */
[----:B------:R-:W5:Y:S01]  /*02b0*/  @!P3 LDG.E.U8 R16, desc[UR4][R4.64] ;  /* 0x000000040410b981 */ /* 0x000f62000c1e1100 */
[C---:B------:R-:W-:Y:S02]  /*02c0*/  @!P1 IADD3 R12, P3, R21.reuse, R12, RZ ;  /* 0x0000000c150c9210 */ /* 0x040fe40007f7e0ff */
[----:B------:R-:W-:Y:S01]  /*02d0*/  PRMT R17, RZ, 0x7610, R17 ;  /* 0x00007610ff117816 */ /* 0x000fe20000000011 */
[----:B------:R1:W5:Y:S01]  /*02e0*/  @!P0 LDG.E.U8 R22, desc[UR4][R8.64] ;  /* 0x0000000408168981 */ /* 0x000362000c1e1100 */
[----:B------:R-:W-:Y:S01]  /*02f0*/  @!P1 IADD3 R14, P4, R21, R14, RZ ;  /* 0x0000000e150e9210 */ /* 0x000fe20007f9e0ff */
[----:B------:R-:W-:Y:S01]  /*0300*/  @!P2 IMAD.X R11, RZ, RZ, R11, P5 ;  /* 0x000000ffff0ba224 */ /* 0x000fe200028e060b */
[----:B0-----:R-:W-:Y:S01]  /*0310*/  PRMT R2, RZ, 0x7610, R2 ;  /* 0x00007610ff027816 */ /* 0x001fe20000000002 */
[----:B------:R-:W-:Y:S01]  /*0320*/  @!P1 IMAD.X R13, RZ, RZ, R13, P3 ;  /* 0x000000ffff0d9224 */ /* 0x000fe200018e060d */
[----:B------:R-:W-:Y:S01]  /*0330*/  PRMT R3, RZ, 0x7610, R3 ;  /* 0x00007610ff037816 */ /* 0x000fe20000000003 */
[----:B------:R-:W-:Y:S01]  /*0340*/  @!P1 IMAD.X R15, RZ, RZ, R15, P4 ;  /* 0x000000ffff0f9224 */ /* 0x000fe200020e060f */
[----:B------:R0:W5:Y:S01]  /*0350*/  @!P2 LDG.E.U8 R17, desc[UR4][R6.64] ;  /* 0x000000040611a981 */ /* 0x000162000c1e1100 */
[----:B-1----:R-:W-:-:S03]  /*0360*/  PRMT R8, RZ, 0x7610, R8 ;  /* 0x00007610ff087816 */ /* 0x002fc60000000008 */
[----:B------:R0:W5:Y:S04]  /*0370*/  @!P1 LDG.E.U8 R2, desc[UR4][R12.64] ;  /* 0x000000040c029981 */ /* 0x000168000c1e1100 */
[----:B------:R0:W5:Y:S04]  /*0380*/  @!P2 LDG.E.U8 R8, desc[UR4][R10.64] ;  /* 0x000000040a08a981 */ /* 0x000168000c1e1100 */
[----:B------:R0:W5:Y:S01]  /*0390*/  @!P1 LDG.E.U8 R3, desc[UR4][R14.64] ;  /* 0x000000040e039981 */ /* 0x000162000c1e1100 */
[----:B------:R-:W-:Y:S04]  /*03a0*/  BSSY B0, `(.L_x_26919) ;  /* 0x0000007000007945 */ /* 0x000fe80003800000 */
[----:B------:R-:W-:Y:S05]  /*03b0*/  @P0 BRA `(.L_x_26920) ;  /* 0x0000000000140947 */ /* 0x000fea0003800000 */
[----:B-----5:R-:W-:Y:S02]  /*03c0*/  LOP3.LUT R22, R22, 0xff, RZ, 0xc0, !PT ;  /* 0x000000ff16167812 */ /* 0x020fe400078ec0ff */
[----:B0-----:R-:W-:Y:S02]  /*03d0*/  LOP3.LUT R13, R20, 0xff, RZ, 0xc0, !PT ;  /* 0x000000ff140d7812 */ /* 0x001fe400078ec0ff */
[----:B------:R-:W-:-:S07]  /*03e0*/  MOV R10, 0x400 ;  /* 0x00000400000a7802 */ /* 0x000fce0000000f00 */
[----:B------:R-:W-:Y:S05]  /*03f0*/  CALL.REL.NOINC `($__internal_24_$__cuda_sm20_rem_u16) ;  /* 0x0000000000fc7944 */ /* 0x000fea0003c00000 */
[----:B------:R-:W-:-:S07]  /*0400*/  IMAD.MOV.U32 R5, RZ, RZ, R22 ;  /* 0x000000ffff057224 */ /* 0x000fce00078e0016 */
.L_x_26920:
[----:B------:R-:W-:Y:S05]  /*0410*/  BSYNC B0 ;  /* 0x0000000000007941 */ /* 0x000fea0003800000 */
.L_x_26919:
[----:B0-----:R-:W-:Y:S01]  /*0420*/  VIADD R7, R19, 0x80 ;  /* 0x0000008013077836 */ /* 0x001fe20000000000 */
[----:B------:R-:W-:Y:S04]  /*0430*/  BSSY B0, `(.L_x_26921) ;  /* 0x0000008000007945 */ /* 0x000fe80003800000 */
[----:B------:R-:W-:-:S13]  /*0440*/  ISETP.GE.AND P1, PT, R7, R18, PT ;  /* 0x000000120700720c */ /* 0x000fda0003f26270 */
[----:B------:R-:W-:Y:S05]  /*0450*/  @P1 BRA `(.L_x_26922) ;  /* 0x0000000000141947 */ /* 0x000fea0003800000 */
[----:B-----5:R-:W-:Y:S02]  /*0460*/  LOP3.LUT R22, R16, 0xff, RZ, 0xc0, !PT ;  /* 0x000000ff10167812 */ /* 0x020fe400078ec0ff */
[----:B------:R-:W-:Y:S02]  /*0470*/  LOP3.LUT R13, R24, 0xff, RZ, 0xc0, !PT ;  /* 0x000000ff180d7812 */ /* 0x000fe400078ec0ff */
[----:B------:R-:W-:-:S07]  /*0480*/  MOV R10, 0x4a0 ;  /* 0x000004a0000a7802 */ /* 0x000fce0000000f00 */
[----:B------:R-:W-:Y:S05]  /*0490*/  CALL.REL.NOINC `($__internal_24_$__cuda_sm20_rem_u16) ;  /* 0x0000000000d47944 */ /* 0x000fea0003c00000 */
[----:B------:R-:W-:-:S07]  /*04a0*/  IMAD.MOV.U32 R4, RZ, RZ, R22 ;  /* 0x000000ffff047224 */ /* 0x000fce00078e0016 */
.L_x_26922:
[----:B------:R-:W-:Y:S05]  /*04b0*/  BSYNC B0 ;  /* 0x0000000000007941 */ /* 0x000fea0003800000 */
.L_x_26921:
[----:B------:R-:W-:Y:S01]  /*04c0*/  VIADD R9, R19, 0x100 ;  /* 0x0000010013097836 */ /* 0x000fe20000000000 */
        /* <DEDUP_REMOVED lines=8> */
.L_x_26924:
[----:B------:R-:W-:Y:S05]  /*0550*/  BSYNC B0 ;  /* 0x0000000000007941 */ /* 0x000fea0003800000 */
.L_x_26923:
        /* <DEDUP_REMOVED lines=9> */
.L_x_26926:
[----:B------:R-:W-:Y:S05]  /*05f0*/  BSYNC B0 ;  /* 0x0000000000007941 */ /* 0x000fea0003800000 */
.L_x_26925:
[----:B-----5:R-:W0:Y:S01]  /*0600*/  @!P0 S2R R3, SR_TID.X ;  /* 0x0000000000038919 */ /* 0x020e220000002100 */
[----:B------:R-:W1:Y:S01]  /*0610*/  @!P0 LDC.64 R8, c[0x0][0x218] ;  /* 0x00008600ff088b82 */ /* 0x000e620000000a00 */
[----:B------:R-:W-:Y:S01]  /*0620*/  @!P0 IMAD.MOV.U32 R19, RZ, RZ, R7 ;  /* 0x000000ffff138224 */ /* 0x000fe200078e0007 */
[----:B------:R-:W-:Y:S04]  /*0630*/  BSSY B0, `(.L_x_26927) ;  /* 0x0000013000007945 */ /* 0x000fe80003800000 */
[----:B------:R-:W-:Y:S01]  /*0640*/  ISETP.GE.AND P1, PT, R19, R18, PT ;  /* 0x000000121300720c */ /* 0x000fe20003f26270 */
[----:B0-----:R-:W-:-:S05]  /*0650*/  @!P0 IMAD R3, R0, 0x200, R3 ;  /* 0x0000020000038824 */ /* 0x001fca00078e0203 */
[----:B-1----:R-:W-:-:S05]  /*0660*/  @!P0 IADD3 R2, P2, R3, R8, RZ ;  /* 0x0000000803028210 */ /* 0x002fca0007f5e0ff */
[----:B------:R-:W-:-:S05]  /*0670*/  @!P0 IMAD.X R3, RZ, RZ, R9, P2 ;  /* 0x000000ffff038224 */ /* 0x000fca00010e0609 */
[----:B------:R0:W-:Y:S01]  /*0680*/  @!P0 STG.E.U8 desc[UR4][R2.64], R5 ;  /* 0x0000000502008986 */ /* 0x0001e2000c101104 */
[----:B------:R-:W-:Y:S05]  /*0690*/  @P1 BRA `(.L_x_26928) ;  /* 0x0000000000301947 */ /* 0x000fea0003800000 */
[----:B0-----:R-:W-:Y:S01]  /*06a0*/  IMAD R2, R0, 0x200, R19 ;  /* 0x0000020000027824 */ /* 0x001fe200078e0213 */
[----:B------:R-:W-:Y:S01]  /*06b0*/  ULDC.64 UR6, c[0x0][0x218] ;  /* 0x0000860000067ab9 */ /* 0x000fe20000000a00 */
[----:B------:R-:W-:-:S03]  /*06c0*/  VIADD R19, R19, 0x80 ;  /* 0x0000008013137836 */ /* 0x000fc60000000000 */
[----:B------:R-:W-:Y:S02]  /*06d0*/  IADD3 R2, P0, R2, UR6, RZ ;  /* 0x0000000602027c10 */ /* 0x000fe4000ff1e0ff */
[----:B------:R-:W-:-:S03]  /*06e0*/  ISETP.GE.AND P1, PT, R19, R18, PT ;  /* 0x000000121300720c */ /* 0x000fc60003f26270 */
[----:B------:R-:W-:-:S05]  /*06f0*/  IMAD.X R3, RZ, RZ, UR7, P0 ;  /* 0x00000007ff037e24 */ /* 0x000fca00080e06ff */
[----:B------:R1:W-:Y:S05]  /*0700*/  STG.E.U8 desc[UR4][R2.64], R4 ;  /* 0x0000000402007986 */ /* 0x0003ea000c101104 */
[----:B------:R-:W-:Y:S02]  /*0710*/  @!P1 IMAD R8, R0, 0x200, R19 ;  /* 0x0000020000089824 */ /* 0x000fe400078e0213 */
[----:B------:R-:W-:-:S03]  /*0720*/  @!P1 VIADD R19, R19, 0x80 ;  /* 0x0000008013139836 */ /* 0x000fc60000000000 */
[----:B------:R-:W-:-:S05]  /*0730*/  @!P1 IADD3 R8, P2, R8, UR6, RZ ;  /* 0x0000000608089c10 */ /* 0x000fca000ff5e0ff */
[----:B------:R-:W-:-:S05]  /*0740*/  @!P1 IMAD.X R9, RZ, RZ, UR7, P2 ;  /* 0x00000007ff099e24 */ /* 0x000fca00090e06ff */
[----:B------:R1:W-:Y:S03]  /*0750*/  @!P1 STG.E.U8 desc[UR4][R8.64], R6 ;  /* 0x0000000608009986 */ /* 0x0003e6000c101104 */
.L_x_26928:
[----:B------:R-:W-:Y:S05]  /*0760*/  BSYNC B0 ;  /* 0x0000000000007941 */ /* 0x000fea0003800000 */
.L_x_26927:
        /* <DEDUP_REMOVED lines=8> */
        .weak           $__internal_24_$__cuda_sm20_rem_u16
        .type           $__internal_24_$__cuda_sm20_rem_u16,@function
        .size           $__internal_24_$__cuda_sm20_rem_u16,(.L_x_57237 - $__internal_24_$__cuda_sm20_rem_u16)
$__internal_24_$__cuda_sm20_rem_u16:
        /* <DEDUP_REMOVED lines=10> */
[----:B0-----:R-:W-:Y:S01]  /*0890*/  FMUL R12, R12, R11 ;  /* 0x0000000b0c0c7220 */ /* 0x001fe20000400000 */
[----:B------:R-:W-:-:S03]  /*08a0*/  IMAD.MOV.U32 R11, RZ, RZ, 0x0 ;  /* 0x00000000ff0b7424 */ /* 0x000fc600078e00ff */
[----:B------:R-:W-:-:S04]  /*08b0*/  VIADD R12, R12, 0x2 ;  /* 0x000000020c0c7836 */ /* 0x000fc80000000000 */
[----:B------:R-:W-:-:S06]  /*08c0*/  FMUL.RZ R9, R9, R12 ;  /* 0x0000000c09097220 */ /* 0x000fcc000040c000 */
[----:B------:R-:W0:Y:S02]  /*08d0*/  F2I.U32.TRUNC.NTZ R9, R9 ;  /* 0x0000000900097305 */ /* 0x000e24000020f000 */
[----:B0-----:R-:W-:-:S05]  /*08e0*/  LOP3.LUT R12, R9, 0xffff, RZ, 0xc0, !PT ;  /* 0x0000ffff090c7812 */ /* 0x001fca00078ec0ff */
[----:B------:R-:W-:-:S04]  /*08f0*/  IMAD.MOV R12, RZ, RZ, -R12 ;  /* 0x000000ffff0c7224 */ /* 0x000fc800078e0a0c */
[----:B------:R-:W-:Y:S02]  /*0900*/  IMAD R22, R22, R12, R13 ;  /* 0x0000000c16167224 */ /* 0x000fe400078e020d */
[----:B------:R-:W-:Y:S01]  /*0910*/  @!P1 IMAD.MOV.U32 R22, RZ, RZ, -0x1 ;  /* 0xffffffffff169424 */ /* 0x000fe200078e00ff */
[----:B------:R-:W-:Y:S06]  /*0920*/  RET.REL.NODEC R10 `(_ZN2at6native27unrolled_elementwise_kernelINS0_13BinaryFunctorIhhhZZZNS0_16fmod_kernel_cudaERNS_18TensorIteratorBaseEENKUlvE_clEvENKUlvE_clEvEUlhhE_EESt5arrayIPcLm3EELi4E23TrivialOffsetCalculatorILi2EjESC_ILi1EjENS0_6memory15LoadWithoutCastENSF_16StoreWithoutCastEEEviT_T0_T2_T3_T4_T5_) ;  /* 0xfffffff40ab47950 */ /* 0x000fec0003c3ffff */
.L_x_26929:
        /* <DEDUP_REMOVED lines=13> */
.L_x_57237:


//--------------------- .text._ZN2at6native29vectorized_elementwise_kernelILi2ENS0_13BinaryFunctorIhhhZZZNS0_16fmod_kernel_cudaERNS_18TensorIteratorBaseEENKUlvE_clEvENKUlvE_clEvEUlhhE_EESt5arrayIPcLm3EEEEviT0_T1_ --------------------------
	.section	.text._ZN2at6native29vectorized_elementwise_kernelILi2ENS0_13BinaryFunctorIhhhZZZNS0_16fmod_kernel_cudaERNS_18TensorIteratorBaseEENKUlvE_clEvENKUlvE_clEvEUlhhE_EESt5arrayIPcLm3EEEEviT0_T1_,"ax",@progbits
	.align	128
        .global         _ZN2at6native29vectorized_elementwise_kernelILi2ENS0_13BinaryFunctorIhhhZZZNS0_16fmod_kernel_cudaERNS_18TensorIteratorBaseEENKUlvE_clEvENKUlvE_clEvEUlhhE_EESt5arrayIPcLm3EEEEviT0_T1_
        .type           _ZN2at6native29vectorized_elementwise_kernelILi2ENS0_13BinaryFunctorIhhhZZZNS0_16fmod_kernel_cudaERNS_18TensorIteratorBaseEENKUlvE_clEvENKUlvE_clEvEUlhhE_EESt5arrayIPcLm3EEEEviT0_T1_,@function
        .size           _ZN2at6native29vectorized_elementwise_kernelILi2ENS0_13BinaryFunctorIhhhZZZNS0_16fmod_kernel_cudaERNS_18TensorIteratorBaseEENKUlvE_clEvENKUlvE_clEvEUlhhE_EESt5arrayIPcLm3EEEEviT0_T1_,(.L_x_57238 - _ZN2at6native29vectorized_elementwise_kernelILi2ENS0_13BinaryFunctorIhhhZZZNS0_16fmod_kernel_cudaERNS_18TensorIteratorBaseEENKUlvE_clEvENKUlvE_clEvEUlhhE_EESt5arrayIPcLm3EEEEviT0_T1_)
        .other          _ZN2at6native29vectorized_elementwise_kernelILi2ENS0_13BinaryFunctorIhhhZZZNS0_16fmod_kernel_cudaERNS_18TensorIteratorBaseEENKUlvE_clEvENKUlvE_clEvEUlhhE_EESt5arrayIPcLm3EEEEviT0_T1_,@"STO_CUDA_ENTRY STV_DEFAULT"
_ZN2at6native29vectorized_elementwise_kernelILi2ENS0_13BinaryFunctorIhhhZZZNS0_16fmod_kernel_cudaERNS_18TensorIteratorBaseEENKUlvE_clEvENKUlvE_clEvEUlhhE_EESt5arrayIPcLm3EEEEviT0_T1_:
.text._ZN2at6native29vectorized_elementwise_kernelILi2ENS0_13BinaryFunctorIhhhZZZNS0_16fmod_kernel_cudaERNS_18TensorIteratorBaseEENKUlvE_clEvENKUlvE_clEvEUlhhE_EESt5arrayIPcLm3EEEEviT0_T1_:
        /* <DEDUP_REMOVED lines=11> */
[----:B------:R-:W-:Y:S01]  /*00b0*/  UIADD3 UR7, UP0, UR4, UR8, URZ ;  /* 0x0000000804077290 */ /* 0x000fe2000ff1e03f */
[----:B------:R-:W-:-:S03]  /*00c0*/  ULDC.64 UR10, c[0x0][0x228] ;  /* 0x00008a00000a7ab9 */ /* 0x000fc60000000a00 */
[----:B------:R-:W-:Y:S02]  /*00d0*/  UIADD3.X UR8, UR5, UR9, URZ, UP0, !UPT ;  /* 0x0000000905087290 */ /* 0x000fe400087fe43f */
[----:B------:R-:W-:Y:S01]  /*00e0*/  UIADD3 UR6, UP0, UR4, UR10, URZ ;  /* 0x0000000a04067290 */ /* 0x000fe2000ff1e03f */
[----:B------:R-:W-:-:S03]  /*00f0*/  IMAD.U32 R2, RZ, RZ, UR7 ;  /* 0x00000007ff027e24 */ /* 0x000fc6000f8e00ff */
[----:B------:R-:W-:Y:S01]  /*0100*/  UIADD3.X UR5, UR5, UR11, URZ, UP0, !UPT ;  /* 0x0000000b05057290 */ /* 0x000fe200087fe43f */
[----:B------:R-:W-:Y:S02]  /*0110*/  IMAD.U32 R3, RZ, RZ, UR8 ;  /* 0x00000008ff037e24 */ /* 0x000fe4000f8e00ff */
[----:B------:R-:W-:Y:S01]  /*0120*/  IMAD.U32 R4, RZ, RZ, UR6 ;  /* 0x00000006ff047e24 */ /* 0x000fe2000f8e00ff */
[----:B------:R-:W-:Y:S02]  /*0130*/  ULDC.64 UR6, c[0x0][0x218] ;  /* 0x0000860000067ab9 */ /* 0x000fe40000000a00 */
[----:B------:R-:W-:Y:S02]  /*0140*/  IMAD.U32 R5, RZ, RZ, UR5 ;  /* 0x00000005ff057e24 */ /* 0x000fe4000f8e00ff */
[----:B0-----:R-:W-:-:S04]  /*0150*/  IMAD.WIDE.U32 R2, R17, 0x2, R2 ;  /* 0x0000000211027825 */ /* 0x001fc800078e0002 */
[----:B------:R-:W-:Y:S01]  /*0160*/  IMAD.WIDE.U32 R4, R17, 0x2, R4 ;  /* 0x0000000211047825 */ /* 0x000fe200078e0004 */
[----:B------:R-:W2:Y:S04]  /*0170*/  LDG.E.U16 R19, desc[UR12][R2.64] ;  /* 0x0000000c02137981 */ /* 0x000ea8000c1e1500 */
[----:B------:R-:W3:Y:S04]  /*0180*/  LDG.E.U16 R15, desc[UR12][R2.64+0x100] ;  /* 0x0001000c020f7981 */ /* 0x000ee8000c1e1500 */
[----:B------:R-:W4:Y:S04]  /*0190*/  LDG.E.U16 R11, desc[UR12][R2.64+0x200] ;  /* 0x0002000c020b7981 */ /* 0x000f28000c1e1500 */
[----:B------:R-:W5:Y:S04]  /*01a0*/  LDG.E.U16 R9, desc[UR12][R2.64+0x300] ;  /* 0x0003000c02097981 */ /* 0x000f68000c1e1500 */
[----:B------:R-:W5:Y:S04]  /*01b0*/  LDG.E.U16 R13, desc[UR12][R4.64] ;  /* 0x0000000c040d7981 */ /* 0x000f68000c1e1500 */
[----:B------:R-:W5:Y:S04]  /*01c0*/  LDG.E.U16 R6, desc[UR12][R4.64+0x100] ;  /* 0x0001000c04067981 */ /* 0x000f68000c1e1500 */
[----:B------:R-:W5:Y:S04]  /*01d0*/  LDG.E.U16 R7, desc[UR12][R4.64+0x200] ;  /* 0x0002000c04077981 */ /* 0x000f68000c1e1500 */
[----:B------:R0:W5:Y:S01]  /*01e0*/  LDG.E.U16 R8, desc[UR12][R4.64+0x300] ;  /* 0x0003000c04087981 */ /* 0x000162000c1e1500 */
[----:B------:R-:W-:Y:S01]  /*01f0*/  UIADD3 UR4, UP0, UR4, UR6, URZ ;  /* 0x0000000604047290 */ /* 0x000fe2000ff1e03f */
[----:B------:R-:W-:-:S03]  /*0200*/  MOV R12, 0x360 ;  /* 0x00000360000c7802 */ /* 0x000fc60000000f00 */
[----:B------:R-:W-:Y:S02]  /*0210*/  UIADD3.X UR5, URZ, UR7, URZ, UP0, !UPT ;  /* 0x000000073f057290 */ /* 0x000fe400087fe43f */
[----:B------:R-:W-:-:S04]  /*0220*/  IMAD.U32 R20, RZ, RZ, UR4 ;  /* 0x00000004ff147e24 */ /* 0x000fc8000f8e00ff */
[----:B------:R-:W-:Y:S02]  /*0230*/  IMAD.U32 R21, RZ, RZ, UR5 ;  /* 0x00000005ff157e24 */ /* 0x000fe4000f8e00ff */
[----:B------:R-:W-:Y:S01]  /*0240*/  IMAD.WIDE R20, R17, 0x2, R20 ;  /* 0x0000000211147825 */ /* 0x000fe200078e0214 */
[C---:B--2---:R-:W-:Y:S02]  /*0250*/  PRMT R17, R19.reuse, 0x7770, RZ ;  /* 0x0000777013117816 */ /* 0x044fe400000000ff */
[----:B------:R-:W-:Y:S02]  /*0260*/  PRMT R19, R19, 0x7771, RZ ;  /* 0x0000777113137816 */ /* 0x000fe400000000ff */
[C---:B---3--:R-:W-:Y:S02]  /*0270*/  PRMT R16, R15.reuse, 0x7770, RZ ;  /* 0x000077700f107816 */ /* 0x048fe400000000ff */
[----:B------:R-:W-:Y:S02]  /*0280*/  PRMT R15, R15, 0x7771, RZ ;  /* 0x000077710f0f7816 */ /* 0x000fe400000000ff */
[----:B----4-:R-:W-:-:S02]  /*0290*/  PRMT R14, R11, 0x7770, RZ ;  /* 0x000077700b0e7816 */ /* 0x010fc400000000ff */
[----:B------:R-:W-:Y:S02]  /*02a0*/  PRMT R11, R11, 0x7771, RZ ;  /* 0x000077710b0b7816 */ /* 0x000fe400000000ff */
[C---:B-----5:R-:W-:Y:S02]  /*02b0*/  PRMT R10, R9.reuse, 0x7770, RZ ;  /* 0x00007770090a7816 */ /* 0x060fe400000000ff */
[----:B------:R-:W-:Y:S02]  /*02c0*/  PRMT R9, R9, 0x7771, RZ ;  /* 0x0000777109097816 */ /* 0x000fe400000000ff */
[C---:B------:R-:W-:Y:S02]  /*02d0*/  PRMT R0, R13.reuse, 0x7770, RZ ;  /* 0x000077700d007816 */ /* 0x040fe400000000ff */
[----:B------:R-:W-:Y:S02]  /*02e0*/  PRMT R13, R13, 0x7771, RZ ;  /* 0x000077710d0d7816 */ /* 0x000fe400000000ff */
[----:B------:R-:W-:-:S02]  /*02f0*/  PRMT R2, R6, 0x7770, RZ ;  /* 0x0000777006027816 */ /* 0x000fc400000000ff */
[----:B------:R-:W-:Y:S02]  /*0300*/  PRMT R3, R6, 0x7771, RZ ;  /* 0x0000777106037816 */ /* 0x000fe400000000ff */
[C---:B0-----:R-:W-:Y:S02]  /*0310*/  PRMT R4, R7.reuse, 0x7770, RZ ;  /* 0x0000777007047816 */ /* 0x041fe400000000ff */
[----:B------:R-:W-:Y:S02]  /*0320*/  PRMT R5, R7, 0x7771, RZ ;  /* 0x0000777107057816 */ /* 0x000fe400000000ff */
[C---:B------:R-:W-:Y:S02]  /*0330*/  PRMT R6, R8.reuse, 0x7770, RZ ;  /* 0x0000777008067816 */ /* 0x040fe400000000ff */
[----:B------:R-:W-:-:S07]  /*0340*/  PRMT R7, R8, 0x7771, RZ ;  /* 0x0000777108077816 */ /* 0x000fce00000000ff */
[----:B------:R-:W-:Y:S05]  /*0350*/  CALL.REL.NOINC `($__internal_25_$__cuda_sm20_rem_u16) ;  /* 0x00000010008c7944 */ /* 0x000fea0003c00000 */
[----:B------:R-:W-:Y:S01]  /*0360*/  IMAD.MOV.U32 R8, RZ, RZ, R19 ;  /* 0x000000ffff087224 */ /* 0x000fe200078e0013 */
[----:B------:R-:W-:Y:S01]  /*0370*/  MOV R12, 0x3b0 ;  /* 0x000003b0000c7802 */ /* 0x000fe20000000f00 */
[----:B------:R-:W-:Y:S02]  /*0380*/  IMAD.MOV.U32 R19, RZ, RZ, R17 ;  /* 0x000000ffff137224 */ /* 0x000fe400078e0011 */
[----:B------:R-:W-:-:S07]  /*0390*/  IMAD.MOV.U32 R13, RZ, RZ, R0 ;  /* 0x000000ffff0d7224 */ /* 0x000fce00078e0000 */
[----:B------:R-:W-:Y:S05]  /*03a0*/  CALL.REL.NOINC `($__internal_25_$__cuda_sm20_rem_u16) ;  /* 0x0000001000787944 */ /* 0x000fea0003c00000 */
[----:B------:R-:W-:Y:S01]  /*03b0*/  PRMT R17, R8, 0x7604, R19 ;  /* 0x0000760408117816 */ /* 0x000fe20000000013 */
[----:B------:R-:W-:Y:S01]  /*03c0*/  IMAD.MOV.U32 R19, RZ, RZ, R15 ;  /* 0x000000ffff137224 */ /* 0x000fe200078e000f */
[----:B------:R-:W-:Y:S01]  /*03d0*/  MOV R12, 0x410 ;  /* 0x00000410000c7802 */ /* 0x000fe20000000f00 */
[----:B------:R-:W-:Y:S02]  /*03e0*/  IMAD.MOV.U32 R13, RZ, RZ, R3 ;  /* 0x000000ffff0d7224 */ /* 0x000fe400078e0003 */
[----:B------:R0:W-:Y:S05]  /*03f0*/  STG.E.U16 desc[UR12][R20.64], R17 ;  /* 0x0000001114007986 */ /* 0x0001ea000c10150c */
[----:B0-----:R-:W-:Y:S05]  /*0400*/  CALL.REL.NOINC `($__internal_25_$__cuda_sm20_rem_u16) ;  /* 0x0000001000607944 */ /* 0x001fea0003c00000 */
        /* <DEDUP_REMOVED lines=27> */
[----:B------:R-:W-:-:S05]  /*05c0*/  PRMT R3, R0, 0x7604, R19 ;  /* 0x0000760400037816 */ /* 0x000fca0000000013 */
[----:B------:R-:W-:Y:S01]  /*05d0*/  STG.E.U16 desc[UR12][R20.64+0x300], R3 ;  /* 0x0003000314007986 */ /* 0x000fe2000c10150c */
[----:B------:R-:W-:Y:S05]  /*05e0*/  EXIT ;  /* 0x000000000000794d */ /* 0x000fea0003800000 */
.L_x_26930:
[----:B------:R-:W0:Y:S01]  /*05f0*/  S2R R20, SR_TID.X ;  /* 0x0000000000147919 */ /* 0x000e220000002100 */
[----:B------:R-:W-:Y:S02]  /*0600*/  PRMT R22, RZ, 0x7610, R22 ;  /* 0x00007610ff167816 */ /* 0x000fe40000000016 */
[----:B0-----:R-:W-:Y:S01]  /*0610*/  ISETP.GE.AND P0, PT, R20, R21, PT ;  /* 0x000000151400720c */ /* 0x001fe20003f06270 */
[----:B------:R-:W-:-:S12]  /*0620*/  IMAD.MOV.U32 R24, RZ, RZ, R20 ;  /* 0x000000ffff187224 */ /* 0x000fd800078e0014 */
        /* <DEDUP_REMOVED lines=9> */
[C---:B------:R-:W-:Y:S02]  /*06c0*/  ISETP.GE.AND P4, PT, R24.reuse, R21, PT ;  /* 0x000000151800720c */ /* 0x040fe40003f86270 */
[----:B------:R-:W0:Y:S01]  /*06d0*/  @!P3 LDC.64 R6, c[0x0][0x228] ;  /* 0x00008a00ff06bb82 */ /* 0x000e220000000a00 */
[----:B------:R-:W-:Y:S01]  /*06e0*/  @!P0 IMAD.X R19, RZ, RZ, R19, P1 ;  /* 0x000000ffff138224 */ /* 0x000fe200008e0613 */
[----:B------:R-:W-:Y:S02]  /*06f0*/  PRMT R9, RZ, 0x7610, R9 ;  /* 0x00007610ff097816 */ /* 0x000fe40000000009 */
[----:B------:R-:W-:Y:S02]  /*0700*/  PRMT R8, RZ, 0x7610, R8 ;  /* 0x00007610ff087816 */ /* 0x000fe40000000008 */
[----:B------:R-:W5:Y:S05]  /*0710*/  @!P0 LDG.E.U8 R22, desc[UR12][R18.64] ;  /* 0x0000000c12168981 */ /* 0x000f6a000c1e1100 */
[C---:B------:R-:W-:Y:S01]  /*0720*/  @!P4 VIADD R16, R24.reuse, UR4 ;  /* 0x000000041810cc36 */ /* 0x040fe20008000000 */
[----:B------:R-:W3:Y:S01]  /*0730*/  @!P4 LDC.64 R2, c[0x0][0x220] ;  /* 0x00008800ff02cb82 */ /* 0x000ee20000000a00 */
[----:B------:R-:W-:Y:S01]  /*0740*/  @!P4 VIADD R24, R24, 0x80 ;  /* 0x000000801818c836 */ /* 0x000fe20000000000 */
[----:B--2---:R-:W-:-:S04]  /*0750*/  @!P3 IADD3 R14, P5, R5, R14, RZ ;  /* 0x0000000e050eb210 */ /* 0x004fc80007fbe0ff */
[----:B------:R-:W-:Y:S02]  /*0760*/  ISETP.GE.AND P2, PT, R24, R21, PT ;  /* 0x000000151800720c */ /* 0x000fe40003f46270 */
[----:B------:R-:W2:Y:S01]  /*0770*/  @!P4 LDC.64 R12, c[0x0][0x228] ;  /* 0x00008a00ff0ccb82 */ /* 0x000ea20000000a00 */
[----:B0-----:R-:W-:-:S10]  /*0780*/  @!P3 IADD3 R6, P6, R5, R6, RZ ;  /* 0x000000060506b210 */ /* 0x001fd40007fde0ff */
[C---:B------:R-:W-:Y:S01]  /*0790*/  @!P2 VIADD R28, R24.reuse, UR4 ;  /* 0x00000004181cac36 */ /* 0x040fe20008000000 */
[----:B------:R-:W0:Y:S01]  /*07a0*/  @!P2 LDC.64 R4, c[0x0][0x220] ;  /* 0x00008800ff04ab82 */ /* 0x000e220000000a00 */
[----:B------:R-:W-:-:S05]  /*07b0*/  @!P2 VIADD R24, R24, 0x80 ;  /* 0x000000801818a836 */ /* 0x000fca0000000000 */
[----:B------:R-:W-:Y:S01]  /*07c0*/  ISETP.GE.AND P1, PT, R24, R21, PT ;  /* 0x000000151800720c */ /* 0x000fe20003f26270 */
[----:B------:R-:W-:Y:S01]  /*07d0*/  @!P3 IMAD.X R15, RZ, RZ, R15, P5 ;  /* 0x000000ffff0fb224 */ /* 0x000fe200028e060f */
[----:B------:R-:W4:Y:S01]  /*07e0*/  @!P2 LDC.64 R10, c[0x0][0x228] ;  /* 0x00008a00ff0aab82 */ /* 0x000f220000000a00 */
[----:B------:R-:W-:-:S03]  /*07f0*/  @!P3 IMAD.X R7, RZ, RZ, R7, P6 ;  /* 0x000000ffff07b224 */ /* 0x000fc600030e0607 */
[----:B------:R3:W5:Y:S01]  /*0800*/  @!P3 LDG.E.U8 R9, desc[UR12][R14.64] ;  /* 0x0000000c0e09b981 */ /* 0x000762000c1e1100 */
[----:B--2---:R-:W-:-:S03]  /*0810*/  @!P4 IADD3 R12, P6, R16, R12, RZ ;  /* 0x0000000c100cc210 */ /* 0x004fc60007fde0ff */
[----:B------:R2:W5:Y:S03]  /*0820*/  @!P3 LDG.E.U8 R8, desc[UR12][R6.64] ;  /* 0x0000000c0608b981 */ /* 0x000566000c1e1100 */
[C---:B------:R-:W-:Y:S02]  /*0830*/  @!P1 VIADD R26, R24.reuse, UR4 ;  /* 0x00000004181a9c36 */ /* 0x040fe40008000000 */
[----:B------:R-:W-:Y:S01]  /*0840*/  @!P1 VIADD R24, R24, 0x80 ;  /* 0x0000008018189836 */ /* 0x000fe20000000000 */
[----:B---3--:R-:W-:-:S04]  /*0850*/  @!P4 IADD3 R14, P5, R16, R2, RZ ;  /* 0x00000002100ec210 */ /* 0x008fc80007fbe0ff */
[----:B------:R-:W-:Y:S01]  /*0860*/  ISETP.GE.AND P3, PT, R24, R21, PT ;  /* 0x000000151800720c */ /* 0x000fe20003f66270 */
[----:B------:R-:W-:Y:S01]  /*0870*/  @!P4 IMAD.X R15, RZ, RZ, R3, P5 ;  /* 0x000000ffff0fc224 */ /* 0x000fe200028e0603 */
[----:B--2---:R-:W-:Y:S01]  /*0880*/  PRMT R6, RZ, 0x7610, R6 ;  /* 0x00007610ff067816 */ /* 0x004fe20000000006 */
[----:B------:R-:W2:Y:S01]  /*0890*/  @!P1 LDC.64 R2, c[0x0][0x220] ;  /* 0x00008800ff029b82 */ /* 0x000ea20000000a00 */
[----:B------:R-:W-:Y:S01]  /*08a0*/  @!P4 IMAD.X R13, RZ, RZ, R13, P6 ;  /* 0x000000ffff0dc224 */ /* 0x000fe200030e060d */
[----:B------:R-:W-:-:S04]  /*08b0*/  PRMT R7, RZ, 0x7610, R7 ;  /* 0x00007610ff077816 */ /* 0x000fc80000000007 */
[----:B------:R3:W5:Y:S01]  /*08c0*/  @!P4 LDG.E.U8 R6, desc[UR12][R12.64] ;  /* 0x0000000c0c06c981 */ /* 0x000762000c1e1100 */
[----:B-1----:R-:W-:-:S03]  /*08d0*/  @!P0 IADD3 R30, P5, R0, R30, RZ ;  /* 0x0000001e001e8210 */ /* 0x002fc60007fbe0ff */
[----:B------:R1:W5:Y:S01]  /*08e0*/  @!P4 LDG.E.U8 R7, desc[UR12][R14.64] ;  /* 0x0000000c0e07c981 */ /* 0x000362000c1e1100 */
[----:B0-----:R-:W-:Y:S01]  /*08f0*/  @!P2 IADD3 R16, P4, R28, R4, RZ ;  /* 0x000000041c10a210 */ /* 0x001fe20007f9e0ff */
[C---:B------:R-:W-:Y:S01]  /*0900*/  @!P3 VIADD R18, R24.reuse, UR4 ;  /* 0x000000041812bc36 */ /* 0x040fe20008000000 */
[----:B---3--:R-:W0:Y:S01]  /*0910*/  @!P1 LDC.64 R12, c[0x0][0x228] ;  /* 0x00008a00ff0c9b82 */ /* 0x008e220000000a00 */
[----:B------:R-:W-:Y:S02]  /*0920*/  @!P3 VIADD R24, R24, 0x80 ;  /* 0x000000801818b836 */ /* 0x000fe40000000000 */
[--C-:B------:R-:W-:Y:S01]  /*0930*/  @!P2 IMAD.X R17, RZ, RZ, R5.reuse, P4 ;  /* 0x000000ffff11a224 */ /* 0x100fe200020e0605 */
[----:B------:R-:W-:Y:S01]  /*0940*/  PRMT R5, RZ, 0x7610, R5 ;  /* 0x00007610ff057816 */ /* 0x000fe20000000005 */
[----:B------:R-:W-:-:S03]  /*0950*/  @!P0 IMAD.X R31, RZ, RZ, R31, P5 ;  /* 0x000000ffff1f8224 */ /* 0x000fc600028e061f */
[----:B-1----:R-:W1:Y:S01]  /*0960*/  @!P3 LDC.64 R14, c[0x0][0x220] ;  /* 0x00008800ff0ebb82 */ /* 0x002e620000000a00 */
[----:B------:R-:W-:Y:S01]  /*0970*/  ISETP.GE.AND P4, PT, R24, R21, PT ;  /* 0x000000151800720c */ /* 0x000fe20003f86270 */
[----:B------:R2:W5:Y:S01]  /*0980*/  @!P2 LDG.E.U8 R5, desc[UR12][R16.64] ;  /* 0x0000000c1005a981 */ /* 0x000562000c1e1100 */
[----:B----4-:R-:W-:-:S05]  /*0990*/  @!P2 IADD3 R28, P5, R28, R10, RZ ;  /* 0x0000000a1c1ca210 */ /* 0x010fca0007fbe0ff */
[----:B------:R-:W-:Y:S02]  /*09a0*/  @!P2 IMAD.X R29, RZ, RZ, R11, P5 ;  /* 0x000000ffff1da224 */ /* 0x000fe400028e060b */
[----:B------:R-:W3:Y:S01]  /*09b0*/  @!P3 LDC.64 R10, c[0x0][0x228] ;  /* 0x00008a00ff0abb82 */ /* 0x000ee20000000a00 */
[----:B--2---:R-:W-:Y:S02]  /*09c0*/  @!P1 IADD3 R16, P5, R26, R2, RZ ;  /* 0x000000021a109210 */ /* 0x004fe40007fbe0ff */
[----:B------:R-:W-:Y:S01]  /*09d0*/  PRMT R4, RZ, 0x7610, R4 ;  /* 0x00007610ff047816 */ /* 0x000fe20000000004 */
[C---:B------:R-:W-:Y:S02]  /*09e0*/  @!P4 VIADD R25, R24.reuse, UR4 ;  /* 0x000000041819cc36 */ /* 0x040fe40008000000 */
[--C-:B------:R-:W-:Y:S01]  /*09f0*/  @!P1 IMAD.X R17, RZ, RZ, R3.reuse, P5 ;  /* 0x000000ffff119224 */ /* 0x100fe200028e0603 */
[----:B------:R-:W-:Y:S01]  /*0a00*/  PRMT R3, RZ, 0x7610, R3 ;  /* 0x00007610ff037816 */ /* 0x000fe20000000003 */
[----:B------:R-:W-:Y:S01]  /*0a10*/  @!P4 VIADD R24, R24, 0x80 ;  /* 0x000000801818c836 */ /* 0x000fe20000000000 */
[----:B0-----:R-:W-:Y:S01]  /*0a20*/  @!P1 IADD3 R26, P5, R26, R12, RZ ;  /* 0x0000000c1a1a9210 */ /* 0x001fe20007fbe0ff */
[----:B------:R-:W5:Y:S03]  /*0a30*/  @!P2 LDG.E.U8 R4, desc[UR12][R28.64] ;  /* 0x0000000c1c04a981 */ /* 0x000f66000c1e1100 */
[----:B------:R-:W-:Y:S01]  /*0a40*/  ISETP.GE.AND P2, PT, R24, R21, PT ;  /* 0x000000151800720c */ /* 0x000fe20003f46270 */
[----:B------:R1:W5:Y:S01]  /*0a50*/  @!P1 LDG.E.U8 R3, desc[UR12][R16.64] ;  /* 0x0000000c10039981 */ /* 0x000362000c1e1100 */
[----:B------:R-:W-:-:S02]  /*0a60*/  @!P1 IMAD.X R27, RZ, RZ, R13, P5 ;  /* 0x000000ffff1b9224 */ /* 0x000fc400028e060d */
[----:B------:R-:W0:Y:S01]  /*0a70*/  @!P4 LDC.64 R12, c[0x0][0x220] ;  /* 0x00008800ff0ccb82 */ /* 0x000e220000000a00 */
[----:B------:R-:W-:Y:S02]  /*0a80*/  PRMT R2, RZ, 0x7610, R2 ;  /* 0x00007610ff027816 */ /* 0x000fe40000000002 */
[----:B------:R-:W-:Y:S02]  /*0a90*/  PRMT R0, RZ, 0x7610, R0 ;  /* 0x00007610ff007816 */ /* 0x000fe40000000000 */
[----:B-1----:R-:W-:Y:S02]  /*0aa0*/  @!P3 IADD3 R16, P6, R18, R14, RZ ;  /* 0x0000000e1210b210 */ /* 0x002fe40007fde0ff */
[----:B------:R3:W5:Y:S03]  /*0ab0*/  @!P1 LDG.E.U8 R2, desc[UR12][R26.64] ;  /* 0x0000000c1a029981 */ /* 0x000766000c1e1100 */
[----:B------:R-:W-:-:S02]  /*0ac0*/  @!P3 IMAD.X R17, RZ, RZ, R15, P6 ;  /* 0x000000ffff11b224 */ /* 0x000fc400030e060f */
[----:B------:R-:W1:Y:S03]  /*0ad0*/  @!P4 LDC.64 R14, c[0x0][0x228] ;  /* 0x00008a00ff0ecb82 */ /* 0x000e660000000a00 */
[----:B------:R2:W5:Y:S01]  /*0ae0*/  @!P3 LDG.E.U8 R0, desc[UR12][R16.64] ;  /* 0x0000000c1000b981 */ /* 0x000562000c1e1100 */
[----:B---3--:R-:W-:-:S04]  /*0af0*/  @!P3 IADD3 R26, P1, R18, R10, RZ ;  /* 0x0000000a121ab210 */ /* 0x008fc80007f3e0ff */
[----:B------:R-:W3:Y:S01]  /*0b00*/  @!P2 LDC.64 R18, c[0x0][0x228] ;  /* 0x00008a00ff12ab82 */ /* 0x000ee20000000a00 */
[----:B------:R-:W-:-:S07]  /*0b10*/  PRMT R10, RZ, 0x7610, R10 ;  /* 0x00007610ff0a7816 */ /* 0x000fce000000000a */
[----:B--2---:R-:W2:Y:S01]  /*0b20*/  @!P2 LDC.64 R16, c[0x0][0x220] ;  /* 0x00008800ff10ab82 */ /* 0x004ea20000000a00 */
[----:B------:R-:W-:-:S05]  /*0b30*/  @!P3 IMAD.X R27, RZ, RZ, R11, P1 ;  /* 0x000000ffff1bb224 */ /* 0x000fca00008e060b */
[----:B------:R0:W5:Y:S02]  /*0b40*/  @!P3 LDG.E.U8 R10, desc[UR12][R26.64] ;  /* 0x0000000c1a0ab981 */ /* 0x000164000c1e1100 */
[----:B0-----:R-:W-:-:S05]  /*0b50*/  @!P4 IADD3 R26, P1, R25, R12, RZ ;  /* 0x0000000c191ac210 */ /* 0x001fca0007f3e0ff */
[----:B------:R-:W-:Y:S02]  /*0b60*/  @!P4 IMAD.X R27, RZ, RZ, R13, P1 ;  /* 0x000000ffff1bc224 */ /* 0x000fe400008e060d */
[----:B------:R-:W-:Y:S01]  /*0b70*/  @!P2 VIADD R13, R24, UR4 ;  /* 0x00000004180dac36 */ /* 0x000fe20008000000 */
[----:B-1----:R-:W-:-:S04]  /*0b80*/  @!P4 IADD3 R12, P5, R25, R14, RZ ;  /* 0x0000000e190cc210 */ /* 0x002fc80007fbe0ff */
[C---:B--2---:R-:W-:Y:S02]  /*0b90*/  @!P2 IADD3 R24, P1, R13.reuse, R16, RZ ;  /* 0x000000100d18a210 */ /* 0x044fe40007f3e0ff */
[----:B---3--:R-:W-:Y:S01]  /*0ba0*/  @!P2 IADD3 R18, P3, R13, R18, RZ ;  /* 0x000000120d12a210 */ /* 0x008fe20007f7e0ff */
[----:B------:R-:W-:Y:S01]  /*0bb0*/  @!P4 IMAD.X R13, RZ, RZ, R15, P5 ;  /* 0x000000ffff0dc224 */ /* 0x000fe200028e060f */
[----:B------:R-:W-:Y:S01]  /*0bc0*/  PRMT R23, RZ, 0x7610, R23 ;  /* 0x00007610ff177816 */ /* 0x000fe20000000017 */
[----:B------:R-:W-:Y:S01]  /*0bd0*/  @!P2 IMAD.X R25, RZ, RZ, R17, P1 ;  /* 0x000000ffff19a224 */ /* 0x000fe200008e0611 */
[----:B------:R-:W-:Y:S01]  /*0be0*/  PRMT R11, RZ, 0x7610, R11 ;  /* 0x00007610ff0b7816 */ /* 0x000fe2000000000b */
[----:B------:R-:W-:Y:S01]  /*0bf0*/  @!P2 IMAD.X R19, RZ, RZ, R19, P3 ;  /* 0x000000ffff13a224 */ /* 0x000fe200018e0613 */
[----:B------:R-:W-:Y:S02]  /*0c00*/  PRMT R14, RZ, 0x7610, R14 ;  /* 0x00007610ff0e7816 */ /* 0x000fe4000000000e */
[----:B------:R-:W-:Y:S01]  /*0c10*/  PRMT R15, RZ, 0x7610, R15 ;  /* 0x00007610ff0f7816 */ /* 0x000fe2000000000f */
[----:B------:R0:W5:Y:S01]  /*0c20*/  @!P0 LDG.E.U8 R23, desc[UR12][R30.64] ;  /* 0x0000000c1e178981 */ /* 0x000162000c1e1100 */
[----:B------:R-:W-:-:S03]  /*0c30*/  PRMT R16, RZ, 0x7610, R16 ;  /* 0x00007610ff107816 */ /* 0x000fc60000000010 */
[----:B------:R0:W5:Y:S04]  /*0c40*/  @!P4 LDG.E.U8 R11, desc[UR12][R26.64] ;  /* 0x0000000c1a0bc981 */ /* 0x000168000c1e1100 */
[----:B------:R0:W5:Y:S04]  /*0c50*/  @!P4 LDG.E.U8 R14, desc[UR12][R12.64] ;  /* 0x0000000c0c0ec981 */ /* 0x000168000c1e1100 */
[----:B------:R0:W5:Y:S04]  /*0c60*/  @!P2 LDG.E.U8 R15, desc[UR12][R24.64] ;  /* 0x0000000c180fa981 */ /* 0x000168000c1e1100 */
[----:B------:R0:W5:Y:S01]  /*0c70*/  @!P2 LDG.E.U8 R16, desc[UR12][R18.64] ;  /* 0x0000000c1210a981 */ /* 0x000162000c1e1100 */
[----:B------:R-:W-:Y:S04]  /*0c80*/  BSSY B0, `(.L_x_26931) ;  /* 0x0000007000007945 */ /* 0x000fe80003800000 */
[----:B------:R-:W-:Y:S05]  /*0c90*/  @P0 BRA `(.L_x_26932) ;  /* 0x0000000000140947 */ /* 0x000fea0003800000 */
[----:B0----5:R-:W-:Y:S02]  /*0ca0*/  LOP3.LUT R13, R23, 0xff, RZ, 0xc0, !PT ;  /* 0x000000ff170d7812 */ /* 0x021fe400078ec0ff */
[----:B------:R-:W-:Y:S02]  /*0cb0*/  LOP3.LUT R19, R22, 0xff, RZ, 0xc0, !PT ;  /* 0x000000ff16137812 */ /* 0x000fe400078ec0ff */
[----:B------:R-:W-:-:S07]  /*0cc0*/  MOV R12, 0xce0 ;  /* 0x00000ce0000c7802 */ /* 0x000fce0000000f00 */
[----:B------:R-:W-:Y:S05]  /*0cd0*/  CALL.REL.NOINC `($__internal_25_$__cuda_sm20_rem_u16) ;  /* 0x00000008002c7944 */ /* 0x000fea0003c00000 */
[----:B------:R-:W-:-:S07]  /*0ce0*/  IMAD.MOV.U32 R17, RZ, RZ, R19 ;  /* 0x000000ffff117224 */ /* 0x000fce00078e0013 */
.L_x_26932:
[----:B------:R-:W-:Y:S05]  /*0cf0*/  BSYNC B0 ;  /* 0x0000000000007941 */ /* 0x000fea0003800000 */
.L_x_26931:
[----:B0-----:R-:W-:Y:S01]  /*0d00*/  VIADD R18, R20, 0x80 ;  /* 0x0000008014127836 */ /* 0x001fe20000000000 */
[----:B------:R-:W-:Y:S04]  /*0d10*/  BSSY B0, `(.L_x_26933) ;  /* 0x0000008000007945 */ /* 0x000fe80003800000 */
[----:B------:R-:W-:-:S13]  /*0d20*/  ISETP.GE.AND P1, PT, R18, R21, PT ;  /* 0x000000151200720c */ /* 0x000fda0003f26270 */
[----:B------:R-:W-:Y:S05]  /*0d30*/  @P1 BRA `(.L_x_26934) ;  /* 0x0000000000141947 */ /* 0x000fea0003800000 */
[----:B-----5:R-:W-:Y:S02]  /*0d40*/  LOP3.LUT R13, R8, 0xff, RZ, 0xc0, !PT ;  /* 0x000000ff080d7812 */ /* 0x020fe400078ec0ff */
[----:B------:R-:W-:Y:S02]  /*0d50*/  LOP3.LUT R19, R9, 0xff, RZ, 0xc0, !PT ;  /* 0x000000ff09137812 */ /* 0x000fe400078ec0ff */
[----:B------:R-:W-:-:S07]  /*0d60*/  MOV R12, 0xd80 ;  /* 0x00000d80000c7802 */ /* 0x000fce0000000f00 */
[----:B------:R-:W-:Y:S05]  /*0d70*/  CALL.REL.NOINC `($__internal_25_$__cuda_sm20_rem_u16) ;  /* 0x0000000800047944 */ /* 0x000fea0003c00000 */
[----:B------:R-:W-:-:S07]  /*0d80*/  IMAD.MOV.U32 R8, RZ, RZ, R19 ;  /* 0x000000ffff087224 */ /* 0x000fce00078e0013 */
.L_x_26934:
[----:B------:R-:W-:Y:S05]  /*0d90*/  BSYNC B0 ;  /* 0x0000000000007941 */ /* 0x000fea0003800000 */
.L_x_26933:
[----:B------:R-:W-:Y:S01]  /*0da0*/  VIADD R12, R20, 0x100 ;  /* 0x00000100140c7836 */ /* 0x000fe20000000000 */
        /* <DEDUP_REMOVED lines=8> */
.L_x_26936:
[----:B------:R-:W-:Y:S05]  /*0e30*/  BSYNC B0 ;  /* 0x0000000000007941 */ /* 0x000fea0003800000 */
.L_x_26935:
        /* <DEDUP_REMOVED lines=9> */
.L_x_26938:
[----:B------:R-:W-:Y:S05]  /*0ed0*/  BSYNC B0 ;  /* 0x0000000000007941 */ /* 0x000fea0003800000 */
.L_x_26937:
        /* <DEDUP_REMOVED lines=9> */
.L_x_26940:
[----:B------:R-:W-:Y:S05]  /*0f70*/  BSYNC B0 ;  /* 0x0000000000007941 */ /* 0x000fea0003800000 */
.L_x_26939:
        /* <DEDUP_REMOVED lines=9> */
.L_x_26942:
[----:B------:R-:W-:Y:S05]  /*1010*/  BSYNC B0 ;  /* 0x0000000000007941 */ /* 0x000fea0003800000 */
.L_x_26941:
[----:B-----5:R-:W-:Y:S01]  /*1020*/  VIADD R10, R20, 0x300 ;  /* 0x00000300140a7836 */ /* 0x020fe20000000000 */
[----:B------:R-:W-:Y:S04]  /*1030*/  BSSY B0, `(.L_x_26943) ;  /* 0x0000008000007945 */ /* 0x000fe80003800000 */
[----:B------:R-:W-:-:S13]  /*1040*/  ISETP.GE.AND P1, PT, R10, R21, PT ;  /* 0x000000150a00720c */ /* 0x000fda0003f26270 */
[----:B------:R-:W-:Y:S05]  /*1050*/  @P1 BRA `(.L_x_26944) ;  /* 0x0000000000141947 */ /* 0x000fea0003800000 */
[----:B------:R-:W-:Y:S02]  /*1060*/  LOP3.LUT R13, R14, 0xff, RZ, 0xc0, !PT ;  /* 0x000000ff0e0d7812 */ /* 0x000fe400078ec0ff */
[----:B------:R-:W-:Y:S02]  /*1070*/  LOP3.LUT R19, R11, 0xff, RZ, 0xc0, !PT ;  /* 0x000000ff0b137812 */ /* 0x000fe400078ec0ff */
[----:B------:R-:W-:-:S07]  /*1080*/  MOV R12, 0x10a0 ;  /* 0x000010a0000c7802 */ /* 0x000fce0000000f00 */
[----:B------:R-:W-:Y:S05]  /*1090*/  CALL.REL.NOINC `($__internal_25_$__cuda_sm20_rem_u16) ;  /* 0x00000004003c7944 */ /* 0x000fea0003c00000 */
[----:B------:R-:W-:-:S07]  /*10a0*/  IMAD.MOV.U32 R3, RZ, RZ, R19 ;  /* 0x000000ffff037224 */ /* 0x000fce00078e0013 */
.L_x_26944:
[----:B------:R-:W-:Y:S05]  /*10b0*/  BSYNC B0 ;  /* 0x0000000000007941 */ /* 0x000fea0003800000 */
.L_x_26943:
[----:B------:R-:W-:Y:S01]  /*10c0*/  VIADD R10, R20, 0x380 ;  /* 0x00000380140a7836 */ /* 0x000fe20000000000 */
[----:B------:R-:W-:Y:S04]  /*10d0*/  BSSY B0, `(.L_x_26945) ;  /* 0x0000007000007945 */ /* 0x000fe80003800000 */
[----:B------:R-:W-:-:S13]  /*10e0*/  ISETP.GE.AND P1, PT, R10, R21, PT ;  /* 0x000000150a00720c */ /* 0x000fda0003f26270 */
[----:B------:R-:W-:Y:S05]  /*10f0*/  @P1 BRA `(.L_x_26946) ;  /* 0x0000000000101947 */ /* 0x000fea0003800000 */
[----:B------:R-:W-:Y:S02]  /*1100*/  LOP3.LUT R13, R16, 0xff, RZ, 0xc0, !PT ;  /* 0x000000ff100d7812 */ /* 0x000fe400078ec0ff */
[----:B------:R-:W-:Y:S02]  /*1110*/  LOP3.LUT R19, R15, 0xff, RZ, 0xc0, !PT ;  /* 0x000000ff0f137812 */ /* 0x000fe400078ec0ff */
[----:B------:R-:W-:-:S07]  /*1120*/  MOV R12, 0x1140 ;  /* 0x00001140000c7802 */ /* 0x000fce0000000f00 */
[----:B------:R-:W-:Y:S05]  /*1130*/  CALL.REL.NOINC `($__internal_25_$__cuda_sm20_rem_u16) ;  /* 0x0000000400147944 */ /* 0x000fea0003c00000 */
.L_x_26946:
[----:B------:R-:W-:Y:S05]  /*1140*/  BSYNC B0 ;  /* 0x0000000000007941 */ /* 0x000fea0003800000 */
.L_x_26945:
[----:B------:R-:W0:Y:S01]  /*1150*/  @!P0 S2R R5, SR_TID.X ;  /* 0x0000000000058919 */ /* 0x000e220000002100 */
[----:B------:R-:W1:Y:S01]  /*1160*/  @!P0 LDC.64 R10, c[0x0][0x218] ;  /* 0x00008600ff0a8b82 */ /* 0x000e620000000a00 */
[----:B------:R-:W-:Y:S01]  /*1170*/  @!P0 IMAD.MOV.U32 R20, RZ, RZ, R18 ;  /* 0x000000ffff148224 */ /* 0x000fe200078e0012 */
[----:B------:R-:W-:Y:S04]  /*1180*/  BSSY B0, `(.L_x_26947) ;  /* 0x0000037000007945 */ /* 0x000fe80003800000 */
[----:B------:R-:W-:Y:S01]  /*1190*/  BSSY B1, `(.L_x_26948) ;  /* 0x000002e000017945 */ /* 0x000fe20003800000 */
[----:B0-----:R-:W-:-:S05]  /*11a0*/  @!P0 VIADD R5, R5, UR4 ;  /* 0x0000000405058c36 */ /* 0x001fca0008000000 */
[----:B-1----:R-:W-:-:S05]  /*11b0*/  @!P0 IADD3 R10, P1, R5, R10, RZ ;  /* 0x0000000a050a8210 */ /* 0x002fca0007f3e0ff */
[----:B------:R-:W-:-:S05]  /*11c0*/  @!P0 IMAD.X R11, RZ, RZ, R11, P1 ;  /* 0x000000ffff0b8224 */ /* 0x000fca00008e060b */
[----:B------:R0:W-:Y:S01]  /*11d0*/  @!P0 STG.E.U8 desc[UR12][R10.64], R17 ;  /* 0x000000110a008986 */ /* 0x0001e2000c10110c */
        /* <DEDUP_REMOVED lines=16> */
.L_x_26949:
        /* <DEDUP_REMOVED lines=8> */
.L_x_26950:
[----:B------:R-:W-:-:S13]  /*1360*/  ISETP.GE.AND P0, PT, R20, R21, PT ;  /* 0x000000151400720c */ /* 0x000fda0003f06270 */
[----:B------:R-:W-:Y:S05]  /*1370*/  @P0 BRA `(.L_x_26952) ;  /* 0x00000000003c0947 */ /* 0x000fea0003800000 */
[C---:B-1----:R-:W-:Y:S01]  /*1380*/  VIADD R4, R20.reuse, UR4 ;  /* 0x0000000414047c36 */ /* 0x042fe20008000000 */
[----:B------:R-:W-:Y:S01]  /*1390*/  ULDC.64 UR6, c[0x0][0x218] ;  /* 0x0000860000067ab9 */ /* 0x000fe20000000a00 */
[----:B------:R-:W-:-:S03]  /*13a0*/  VIADD R20, R20, 0x80 ;  /* 0x0000008014147836 */ /* 0x000fc60000000000 */
[----:B------:R-:W-:-:S05]  /*13b0*/  IADD3 R4, P0, R4, UR6, RZ ;  /* 0x0000000604047c10 */ /* 0x000fca000ff1e0ff */
[----:B------:R-:W-:-:S05]  /*13c0*/  IMAD.X R5, RZ, RZ, UR7, P0 ;  /* 0x00000007ff057e24 */ /* 0x000fca00080e06ff */
[----:B------:R1:W-:Y:S03]  /*13d0*/  STG.E.U8 desc[UR12][R4.64], R2 ;  /* 0x0000000204007986 */ /* 0x0003e6000c10110c */
.L_x_26951:
[----:B------:R-:W-:-:S13]  /*13e0*/  ISETP.GE.AND P0, PT, R20, R21, PT ;  /* 0x000000151400720c */ /* 0x000fda0003f06270 */
[----:B------:R-:W-:Y:S05]  /*13f0*/  @P0 BREAK B1 ;  /* 0x0000000000010942 */ /* 0x000fea0003800000 */
[----:B------:R-:W-:Y:S05]  /*1400*/  @P0 BRA `(.L_x_26953) ;  /* 0x0000000000380947 */ /* 0x000fea0003800000 */
[C---:B-1----:R-:W-:Y:S01]  /*1410*/  VIADD R4, R20.reuse, UR4 ;  /* 0x0000000414047c36 */ /* 0x042fe20008000000 */
[----:B------:R-:W-:Y:S01]  /*1420*/  ULDC.64 UR6, c[0x0][0x218] ;  /* 0x0000860000067ab9 */ /* 0x000fe20000000a00 */
[----:B------:R-:W-:-:S03]  /*1430*/  VIADD R20, R20, 0x80 ;  /* 0x0000008014147836 */ /* 0x000fc60000000000 */
[----:B------:R-:W-:-:S05]  /*1440*/  IADD3 R4, P0, R4, UR6, RZ ;  /* 0x0000000604047c10 */ /* 0x000fca000ff1e0ff */
[----:B------:R-:W-:-:S05]  /*1450*/  IMAD.X R5, RZ, RZ, UR7, P0 ;  /* 0x00000007ff057e24 */ /* 0x000fca00080e06ff */
[----:B------:R2:W-:Y:S03]  /*1460*/  STG.E.U8 desc[UR12][R4.64], R0 ;  /* 0x0000000004007986 */ /* 0x0005e6000c10110c */
.L_x_26952:
[----:B------:R-:W-:Y:S05]  /*1470*/  BSYNC B1 ;  /* 0x0000000000017941 */ /* 0x000fea0003800000 */
.L_x_26948:
[----:B------:R-:W-:-:S13]  /*1480*/  ISETP.GE.AND P0, PT, R20, R21, PT ;  /* 0x000000151400720c */ /* 0x000fda0003f06270 */
[----:B01----:R-:W0:Y:S01]  /*1490*/  @!P0 LDC.64 R6, c[0x0][0x218] ;  /* 0x00008600ff068b82 */ /* 0x003e220000000a00 */
[C---:B--2---:R-:W-:Y:S02]  /*14a0*/  @!P0 VIADD R5, R20.reuse, UR4 ;  /* 0x0000000414058c36 */ /* 0x044fe40008000000 */
[----:B------:R-:W-:-:S03]  /*14b0*/  @!P0 VIADD R20, R20, 0x80 ;  /* 0x0000008014148836 */ /* 0x000fc60000000000 */
[----:B0-----:R-:W-:-:S05]  /*14c0*/  @!P0 IADD3 R4, P1, R5, R6, RZ ;  /* 0x0000000605048210 */ /* 0x001fca0007f3e0ff */
[----:B------:R-:W-:-:S05]  /*14d0*/  @!P0 IMAD.X R5, RZ, RZ, R7, P1 ;  /* 0x000000ffff058224 */ /* 0x000fca00008e0607 */
[----:B------:R2:W-:Y:S03]  /*14e0*/  @!P0 STG.E.U8 desc[UR12][R4.64], R3 ;  /* 0x0000000304008986 */ /* 0x0005e6000c10110c */
.L_x_26953:
[----:B------:R-:W-:Y:S05]  /*14f0*/  BSYNC B0 ;  /* 0x0000000000007941 */ /* 0x000fea0003800000 */
.L_x_26947:
[----:B------:R-:W-:Y:S05]  /*1500*/  WARPSYNC.ALL ;  /* 0x0000000000007948 */ /* 0x000fea0003800000 */
[----:B------:R-:W-:-:S13]  /*1510*/  ISETP.GE.AND P0, PT, R20, R21, PT ;  /* 0x000000151400720c */ /* 0x000fda0003f06270 */
[----:B------:R-:W-:Y:S05]  /*1520*/  @P0 EXIT ;  /* 0x000000000000094d */ /* 0x000fea0003800000 */
[----:B-1----:R-:W-:Y:S01]  /*1530*/  VIADD R2, R20, UR4 ;  /* 0x0000000414027c36 */ /* 0x002fe20008000000 */
[----:B------:R-:W-:-:S04]  /*1540*/  ULDC.64 UR6, c[0x0][0x218] ;  /* 0x0000860000067ab9 */ /* 0x000fc80000000a00 */
[----:B------:R-:W-:-:S05]  /*1550*/  IADD3 R2, P0, R2, UR6, RZ ;  /* 0x0000000602027c10 */ /* 0x000fca000ff1e0ff */
[----:B--2---:R-:W-:-:S05]  /*1560*/  IMAD.X R3, RZ, RZ, UR7, P0 ;  /* 0x00000007ff037e24 */ /* 0x004fca00080e06ff */
[----:B------:R-:W-:Y:S01]  /*1570*/  STG.E.U8 desc[UR12][R2.64], R19 ;  /* 0x0000001302007986 */ /* 0x000fe2000c10110c */
[----:B------:R-:W-:Y:S05]  /*1580*/  EXIT ;  /* 0x000000000000794d */ /* 0x000fea0003800000 */
        .weak           $__internal_25_$__cuda_sm20_rem_u16
        .type           $__internal_25_$__cuda_sm20_rem_u16,@function
        .size           $__internal_25_$__cuda_sm20_rem_u16,(.L_x_57238 - $__internal_25_$__cuda_sm20_rem_u16)
$__internal_25_$__cuda_sm20_rem_u16:
[----:B------:R-:W0:Y:S01]  /*1590*/  I2F.U16 R22, R13 ;  /* 0x0000000d00167306 */ /* 0x000e220000101000 */
[----:B------:R-:W-:Y:S01]  /*15a0*/  IMAD.MOV.U32 R23, RZ, RZ, 0x4b800000 ;  /* 0x4b800000ff177424 */ /* 0x000fe200078e00ff */
[C---:B0-----:R-:W-:Y:S02]  /*15b0*/  FSETP.GEU.AND P2, PT, |R22|.reuse, 1.175494350822287508e-38, PT ;  /* 0x008000001600780b */ /* 0x041fe40003f4e200 */
[----:B------:R-:W-:Y:S02]  /*15c0*/  FSETP.GT.AND P1, PT, |R22|, 8.50705917302346158658e+37, PT ;  /* 0x7e8000001600780b */ /* 0x000fe40003f24200 */
[----:B------:R-:W-:-:S04]  /*15d0*/  FSEL R23, R23, 1, !P2 ;  /* 0x3f80000017177808 */ /* 0x000fc80005000000 */
[----:B------:R-:W-:Y:S02]  /*15e0*/  FSEL R23, R23, 0.25, !P1 ;  /* 0x3e80000017177808 */ /* 0x000fe40004800000 */
[----:B------:R-:W-:-:S03]  /*15f0*/  ISETP.NE.U32.AND P1, PT, R13, RZ, PT ;  /* 0x000000ff0d00720c */ /* 0x000fc60003f25070 */
[----:B------:R-:W-:-:S06]  /*1600*/  FMUL R22, R22, R23 ;  /* 0x0000001716167220 */ /* 0x000fcc0000400000 */
[----:B------:R-:W0:Y:S02]  /*1610*/  MUFU.RCP R22, R22 ;  /* 0x0000001600167308 */ /* 0x000e240000001000 */
[----:B0-----:R-:W-:-:S06]  /*1620*/  FMUL R23, R23, R22 ;  /* 0x0000001617177220 */ /* 0x001fcc0000400000 */
[----:B------:R-:W0:Y:S01]  /*1630*/  I2F.U16.RZ R22, R19 ;  /* 0x0000001300167306 */ /* 0x000e22000010d000 */
[----:B------:R-:W-:-:S04]  /*1640*/  VIADD R23, R23, 0x2 ;  /* 0x0000000217177836 */ /* 0x000fc80000000000 */
[----:B0-----:R-:W-:-:S06]  /*1650*/  FMUL.RZ R22, R22, R23 ;  /* 0x0000001716167220 */ /* 0x001fcc000040c000 */
[----:B------:R-:W0:Y:S02]  /*1660*/  F2I.U32.TRUNC.NTZ R22, R22 ;  /* 0x0000001600167305 */ /* 0x000e24000020f000 */
[----:B0-----:R-:W-:-:S05]  /*1670*/  LOP3.LUT R22, R22, 0xffff, RZ, 0xc0, !PT ;  /* 0x0000ffff16167812 */ /* 0x001fca00078ec0ff */
[----:B------:R-:W-:-:S04]  /*1680*/  IMAD.MOV R22, RZ, RZ, -R22 ;  /* 0x000000ffff167224 */ /* 0x000fc800078e0a16 */
[----:B------:R-:W-:Y:S02]  /*1690*/  IMAD R19, R13, R22, R19 ;  /* 0x000000160d137224 */ /* 0x000fe400078e0213 */
[----:B------:R-:W-:Y:S02]  /*16a0*/  IMAD.MOV.U32 R13, RZ, RZ, 0x0 ;  /* 0x00000000ff0d7424 */ /* 0x000fe400078e00ff */
[----:B------:R-:W-:Y:S02]  /*16b0*/  @!P1 IMAD.MOV.U32 R19, RZ, RZ, -0x1 ;  /* 0xffffffffff139424 */ /* 0x000fe400078e00ff */
[----:B------:R-:W-:Y:S05]  /*16c0*/  RET.REL.NODEC R12 `(_ZN2at6native29vectorized_elementwise_kernelILi2ENS0_13BinaryFunctorIhhhZZZNS0_16fmod_kernel_cudaERNS_18TensorIteratorBaseEENKUlvE_clEvENKUlvE_clEvEUlhhE_EESt5arrayIPcLm3EEEEviT0_T1_) ;  /* 0xffffffe80c4c7950 */ /* 0x000fea0003c3ffff */
.L_x_26954:
        /* <DEDUP_REMOVED lines=11> */
.L_x_57238:


//--------------------- .text._ZN2at6native29vectorized_elementwise_kernelILi4ENS0_13BinaryFunctorIhhhZZZNS0_16fmod_kernel_cudaERNS_18TensorIteratorBaseEENKUlvE_clEvENKUlvE_clEvEUlhhE_EESt5arrayIPcLm3EEEEviT0_T1_ --------------------------
	.section	.text._ZN2at6native29vectorized_elementwise_kernelILi4ENS0_13BinaryFunctorIhhhZZZNS0_16fmod_kernel_cudaERNS_18TensorIteratorBaseEENKUlvE_clEvENKUlvE_clEvEUlhhE_EESt5arrayIPcLm3EEEEviT0_T1_,"ax",@progbits
	.align	128
        .global         _ZN2at6native29vectorized_elementwise_kernelILi4ENS0_13BinaryFunctorIhhhZZZNS0_16fmod_kernel_cudaERNS_18TensorIteratorBaseEENKUlvE_clEvENKUlvE_clEvEUlhhE_EESt5arrayIPcLm3EEEEviT0_T1_
        .type           _ZN2at6native29vectorized_elementwise_kernelILi4ENS0_13BinaryFunctorIhhhZZZNS0_16fmod_kernel_cudaERNS_18TensorIteratorBaseEENKUlvE_clEvENKUlvE_clEvEUlhhE_EESt5arrayIPcLm3EEEEviT0_T1_,@function
        .size           _ZN2at6native29vectorized_elementwise_kernelILi4ENS0_13BinaryFunctorIhhhZZZNS0_16fmod_kernel_cudaERNS_18TensorIteratorBaseEENKUlvE_clEvENKUlvE_clEvEUlhhE_EESt5arrayIPcLm3EEEEviT0_T1_,(.L_x_57239 - _ZN2at6native29vectorized_elementwise_kernelILi4ENS0_13BinaryFunctorIhhhZZZNS0_16fmod_kernel_cudaERNS_18TensorIteratorBaseEENKUlvE_clEvENKUlvE_clEvEUlhhE_EESt5arrayIPcLm3EEEEviT0_T1_)
        .other          _ZN2at6native29vectorized_elementwise_kernelILi4ENS0_13BinaryFunctorIhhhZZZNS0_16fmod_kernel_cudaERNS_18TensorIteratorBaseEENKUlvE_clEvENKUlvE_clEvEUlhhE_EESt5arrayIPcLm3EEEEviT0_T1_,@"STO_CUDA_ENTRY STV_DEFAULT"
_ZN2at6native29vectorized_elementwise_kernelILi4ENS0_13BinaryFunctorIhhhZZZNS0_16fmod_kernel_cudaERNS_18TensorIteratorBaseEENKUlvE_clEvENKUlvE_clEvEUlhhE_EESt5arrayIPcLm3EEEEviT0_T1_:
.text._ZN2at6native29vectorized_elementwise_kernelILi4ENS0_13BinaryFunctorIhhhZZZNS0_16fmod_kernel_cudaERNS_18TensorIteratorBaseEENKUlvE_clEvENKUlvE_clEvEUlhhE_EESt5arrayIPcLm3EEEEviT0_T1_:
        /* <DEDUP_REMOVED lines=23> */
[----:B------:R-:W2:Y:S04]  /*0170*/  LDG.E R19, desc[UR12][R2.64] ;  /* 0x0000000c02137981 */ /* 0x000ea8000c1e1900 */
[----:B------:R-:W3:Y:S04]  /*0180*/  LDG.E R9, desc[UR12][R2.64+0x200] ;  /* 0x0002000c02097981 */ /* 0x000ee8000c1e1900 */
[----:B------:R-:W4:Y:S04]  /*0190*/  LDG.E R13, desc[UR12][R4.64] ;  /* 0x0000000c040d7981 */ /* 0x000f28000c1e1900 */
[----:B------:R-:W5:Y:S01]  /*01a0*/  LDG.E R7, desc[UR12][R4.64+0x200] ;  /* 0x0002000c04077981 */ /* 0x000f62000c1e1900 */
[----:B------:R-:W-:Y:S01]  /*01b0*/  UIADD3 UR4, UP0, UR4, UR6, URZ ;  /* 0x0000000604047290 */ /* 0x000fe2000ff1e03f */
[----:B------:R-:W-:-:S03]  /*01c0*/  MOV R12, 0x320 ;  /* 0x00000320000c7802 */ /* 0x000fc60000000f00 */
[----:B------:R-:W-:Y:S02]  /*01d0*/  UIADD3.X UR5, URZ, UR7, URZ, UP0, !UPT ;  /* 0x000000073f057290 */ /* 0x000fe400087fe43f */
[----:B------:R-:W-:-:S04]  /*01e0*/  IMAD.U32 R20, RZ, RZ, UR4 ;  /* 0x00000004ff147e24 */ /* 0x000fc8000f8e00ff */
[----:B------:R-:W-:Y:S02]  /*01f0*/  IMAD.U32 R21, RZ, RZ, UR5 ;  /* 0x00000005ff157e24 */ /* 0x000fe4000f8e00ff */
[----:B------:R-:W-:Y:S01]  /*0200*/  IMAD.WIDE R20, R11, 0x4, R20 ;  /* 0x000000040b147825 */ /* 0x000fe200078e0214 */
[C---:B--2---:R-:W-:Y:S02]  /*0210*/  PRMT R17, R19.reuse, 0x7770, RZ ;  /* 0x0000777013117816 */ /* 0x044fe400000000ff */
[C---:B------:R-:W-:Y:S02]  /*0220*/  PRMT R16, R19.reuse, 0x7771, RZ ;  /* 0x0000777113107816 */ /* 0x040fe400000000ff */
[----:B------:R-:W-:Y:S02]  /*0230*/  PRMT R15, R19, 0x7772, RZ ;  /* 0x00007772130f7816 */ /* 0x000fe400000000ff */
[C---:B---3--:R-:W-:Y:S02]  /*0240*/  PRMT R14, R9.reuse, 0x7770, RZ ;  /* 0x00007770090e7816 */ /* 0x048fe400000000ff */
[----:B------:R-:W-:-:S02]  /*0250*/  PRMT R11, R9, 0x7771, RZ ;  /* 0x00007771090b7816 */ /* 0x000fc400000000ff */
[----:B------:R-:W-:Y:S02]  /*0260*/  PRMT R10, R9, 0x7772, RZ ;  /* 0x00007772090a7816 */ /* 0x000fe400000000ff */
[C---:B----4-:R-:W-:Y:S02]  /*0270*/  PRMT R0, R13.reuse, 0x7770, RZ ;  /* 0x000077700d007816 */ /* 0x050fe400000000ff */
[C---:B------:R-:W-:Y:S02]  /*0280*/  PRMT R2, R13.reuse, 0x7771, RZ ;  /* 0x000077710d027816 */ /* 0x040fe400000000ff */
[----:B------:R-:W-:Y:S02]  /*0290*/  PRMT R3, R13, 0x7772, RZ ;  /* 0x000077720d037816 */ /* 0x000fe400000000ff */
[C---:B-----5:R-:W-:Y:S02]  /*02a0*/  PRMT R4, R7.reuse, 0x7770, RZ ;  /* 0x0000777007047816 */ /* 0x060fe400000000ff */
[----:B------:R-:W-:-:S02]  /*02b0*/  PRMT R5, R7, 0x7771, RZ ;  /* 0x0000777107057816 */ /* 0x000fc400000000ff */
[----:B------:R-:W-:Y:S02]  /*02c0*/  PRMT R6, R7, 0x7772, RZ ;  /* 0x0000777207067816 */ /* 0x000fe400000000ff */
[----:B------:R-:W-:Y:S02]  /*02d0*/  PRMT R19, R19, 0x7773, RZ ;  /* 0x0000777313137816 */ /* 0x000fe400000000ff */
[----:B------:R-:W-:Y:S02]  /*02e0*/  PRMT R9, R9, 0x7773, RZ ;  /* 0x0000777309097816 */ /* 0x000fe400000000ff */
[----:B------:R-:W-:Y:S02]  /*02f0*/  PRMT R13, R13, 0x7773, RZ ;  /* 0x000077730d0d7816 */ /* 0x000fe400000000ff */
[----:B------:R-:W-:-:S07]  /*0300*/  PRMT R7, R7, 0x7773, RZ ;  /* 0x0000777307077816 */ /* 0x000fce00000000ff */
[----:B------:R-:W-:Y:S05]  /*0310*/  CALL.REL.NOINC `($__internal_26_$__cuda_sm20_rem_u16) ;  /* 0x0000001000947944 */ /* 0x000fea0003c00000 */
[----:B------:R-:W-:Y:S01]  /*0320*/  IMAD.MOV.U32 R8, RZ, RZ, R19 ;  /* 0x000000ffff087224 */ /* 0x000fe200078e0013 */
[----:B------:R-:W-:Y:S01]  /*0330*/  MOV R12, 0x370 ;  /* 0x00000370000c7802 */ /* 0x000fe20000000f00 */
[----:B------:R-:W-:Y:S02]  /*0340*/  IMAD.MOV.U32 R19, RZ, RZ, R15 ;  /* 0x000000ffff137224 */ /* 0x000fe400078e000f */
[----:B------:R-:W-:-:S07]  /*0350*/  IMAD.MOV.U32 R13, RZ, RZ, R3 ;  /* 0x000000ffff0d7224 */ /* 0x000fce00078e0003 */
        /* <DEDUP_REMOVED lines=11> */
[----:B------:R-:W-:Y:S01]  /*0410*/  PRMT R2, R2, 0x7604, R19 ;  /* 0x0000760402027816 */ /* 0x000fe20000000013 */
[----:B------:R-:W-:Y:S01]  /*0420*/  IMAD.MOV.U32 R19, RZ, RZ, R9 ;  /* 0x000000ffff137224 */ /* 0x000fe200078e0009 */
[----:B------:R-:W-:Y:S01]  /*0430*/  MOV R12, 0x490 ;  /* 0x00000490000c7802 */ /* 0x000fe20000000f00 */
[----:B------:R-:W-:Y:S01]  /*0440*/  IMAD.MOV.U32 R13, RZ, RZ, R7 ;  /* 0x000000ffff0d7224 */ /* 0x000fe200078e0007 */
[----:B------:R-:W-:-:S04]  /*0450*/  PRMT R3, R3, 0x7054, R2 ;  /* 0x0000705403037816 */ /* 0x000fc80000000002 */
[----:B------:R-:W-:-:S05]  /*0460*/  PRMT R3, R8, 0x654, R3 ;  /* 0x0000065408037816 */ /* 0x000fca0000000003 */
[----:B------:R0:W-:Y:S02]  /*0470*/  STG.E desc[UR12][R20.64], R3 ;  /* 0x0000000314007986 */ /* 0x0001e4000c10190c */
[----:B0-----:R-:W-:Y:S05]  /*0480*/  CALL.REL.NOINC `($__internal_26_$__cuda_sm20_rem_u16) ;  /* 0x0000001000387944 */ /* 0x001fea0003c00000 */
        /* <DEDUP_REMOVED lines=15> */
[----:B------:R-:W-:-:S04]  /*0580*/  PRMT R3, R6, 0x7604, R19 ;  /* 0x0000760406037816 */ /* 0x000fc80000000013 */
[----:B------:R-:W-:-:S04]  /*0590*/  PRMT R3, R2, 0x7054, R3 ;  /* 0x0000705402037816 */ /* 0x000fc80000000003 */
[----:B------:R-:W-:-:S05]  /*05a0*/  PRMT R3, R0, 0x654, R3 ;  /* 0x0000065400037816 */ /* 0x000fca0000000003 */
[----:B------:R-:W-:Y:S01]  /*05b0*/  STG.E desc[UR12][R20.64+0x200], R3 ;  /* 0x0002000314007986 */ /* 0x000fe2000c10190c */
[----:B------:R-:W-:Y:S05]  /*05c0*/  EXIT ;  /* 0x000000000000794d */ /* 0x000fea0003800000 */
.L_x_26955:
        /* <DEDUP_REMOVED lines=110> */
[----:B------:R-:W-:Y:S05]  /*0cb0*/  CALL.REL.NOINC `($__internal_26_$__cuda_sm20_rem_u16) ;  /* 0x00000008002c7944 */ /* 0x000fea0003c00000 */
[----:B------:R-:W-:-:S07]  /*0cc0*/  IMAD.MOV.U32 R17, RZ, RZ, R19 ;  /* 0x000000ffff117224 */ /* 0x000fce00078e0013 */
.L_x_26957:
[----:B------:R-:W-:Y:S05]  /*0cd0*/  BSYNC B0 ;  /* 0x0000000000007941 */ /* 0x000fea0003800000 */
.L_x_26956:
[----:B0-----:R-:W-:Y:S01]  /*0ce0*/  VIADD R18, R20, 0x80 ;  /* 0x0000008014127836 */ /* 0x001fe20000000000 */
[----:B------:R-:W-:Y:S04]  /*0cf0*/  BSSY B0, `(.L_x_26958) ;  /* 0x0000008000007945 */ /* 0x000fe80003800000 */
[----:B------:R-:W-:-:S13]  /*0d00*/  ISETP.GE.AND P1, PT, R18, R21, PT ;  /* 0x000000151200720c */ /* 0x000fda0003f26270 */
[----:B------:R-:W-:Y:S05]  /*0d10*/  @P1 BRA `(.L_x_26959) ;  /* 0x0000000000141947 */ /* 0x000fea0003800000 */
[----:B-----5:R-:W-:Y:S02]  /*0d20*/  LOP3.LUT R13, R8, 0xff, RZ, 0xc0, !PT ;  /* 0x000000ff080d7812 */ /* 0x020fe400078ec0ff */
[----:B------:R-:W-:Y:S02]  /*0d30*/  LOP3.LUT R19, R9, 0xff, RZ, 0xc0, !PT ;  /* 0x000000ff09137812 */ /* 0x000fe400078ec0ff */
[----:B------:R-:W-:-:S07]  /*0d40*/  MOV R12, 0xd60 ;  /* 0x00000d60000c7802 */ /* 0x000fce0000000f00 */
[----:B------:R-:W-:Y:S05]  /*0d50*/  CALL.REL.NOINC `($__internal_26_$__cuda_sm20_rem_u16) ;  /* 0x0000000800047944 */ /* 0x000fea0003c00000 */
[----:B------:R-:W-:-:S07]  /*0d60*/  IMAD.MOV.U32 R8, RZ, RZ, R19 ;  /* 0x000000ffff087224 */ /* 0x000fce00078e0013 */
.L_x_26959:
[----:B------:R-:W-:Y:S05]  /*0d70*/  BSYNC B0 ;  /* 0x0000000000007941 */ /* 0x000fea0003800000 */
.L_x_26958:
[----:B------:R-:W-:Y:S01]  /*0d80*/  VIADD R12, R20, 0x100 ;  /* 0x00000100140c7836 */ /* 0x000fe20000000000 */
        /* <DEDUP_REMOVED lines=8> */
.L_x_26961:
[----:B------:R-:W-:Y:S05]  /*0e10*/  BSYNC B0 ;  /* 0x0000000000007941 */ /* 0x000fea0003800000 */
.L_x_26960:
        /* <DEDUP_REMOVED lines=9> */
.L_x_26963:
[----:B------:R-:W-:Y:S05]  /*0eb0*/  BSYNC B0 ;  /* 0x0000000000007941 */ /* 0x000fea0003800000 */
.L_x_26962:
        /* <DEDUP_REMOVED lines=9> */
.L_x_26965:
[----:B------:R-:W-:Y:S05]  /*0f50*/  BSYNC B0 ;  /* 0x0000000000007941 */ /* 0x000fea0003800000 */
.L_x_26964:
        /* <DEDUP_REMOVED lines=9> */
.L_x_26967:
[----:B------:R-:W-:Y:S05]  /*0ff0*/  BSYNC B0 ;  /* 0x0000000000007941 */ /* 0x000fea0003800000 */
.L_x_26966:
[----:B-----5:R-:W-:Y:S01]  /*1000*/  VIADD R10, R20, 0x300 ;  /* 0x00000300140a7836 */ /* 0x020fe20000000000 */
[----:B------:R-:W-:Y:S04]  /*1010*/  BSSY B0, `(.L_x_26968) ;  /* 0x0000008000007945 */ /* 0x000fe80003800000 */
[----:B------:R-:W-:-:S13]  /*1020*/  ISETP.GE.AND P1, PT, R10, R21, PT ;  /* 0x000000150a00720c */ /* 0x000fda0003f26270 */
[----:B------:R-:W-:Y:S05]  /*1030*/  @P1 BRA `(.L_x_26969) ;  /* 0x0000000000141947 */ /* 0x000fea0003800000 */
[----:B------:R-:W-:Y:S02]  /*1040*/  LOP3.LUT R13, R14, 0xff, RZ, 0xc0, !PT ;  /* 0x000000ff0e0d7812 */ /* 0x000fe400078ec0ff */
[----:B------:R-:W-:Y:S02]  /*1050*/  LOP3.LUT R19, R11, 0xff, RZ, 0xc0, !PT ;  /* 0x000000ff0b137812 */ /* 0x000fe400078ec0ff */
[----:B------:R-:W-:-:S07]  /*1060*/  MOV R12, 0x1080 ;  /* 0x00001080000c7802 */ /* 0x000fce0000000f00 */
[----:B------:R-:W-:Y:S05]  /*1070*/  CALL.REL.NOINC `($__internal_26_$__cuda_sm20_rem_u16) ;  /* 0x00000004003c7944 */ /* 0x000fea0003c00000 */
[----:B------:R-:W-:-:S07]  /*1080*/  IMAD.MOV.U32 R3, RZ, RZ, R19 ;  /* 0x000000ffff037224 */ /* 0x000fce00078e0013 */
.L_x_26969:
[----:B------:R-:W-:Y:S05]  /*1090*/  BSYNC B0 ;  /* 0x0000000000007941 */ /* 0x000fea0003800000 */
.L_x_26968:
[----:B------:R-:W-:Y:S01]  /*10a0*/  VIADD R10, R20, 0x380 ;  /* 0x00000380140a7836 */ /* 0x000fe20000000000 */
[----:B------:R-:W-:Y:S04]  /*10b0*/  BSSY B0, `(.L_x_26970) ;  /* 0x0000007000007945 */ /* 0x000fe80003800000 */
[----:B------:R-:W-:-:S13]  /*10c0*/  ISETP.GE.AND P1, PT, R10, R21, PT ;  /* 0x000000150a00720c */ /* 0x000fda0003f26270 */
[----:B------:R-:W-:Y:S05]  /*10d0*/  @P1 BRA `(.L_x_26971) ;  /* 0x0000000000101947 */ /* 0x000fea0003800000 */
[----:B------:R-:W-:Y:S02]  /*10e0*/  LOP3.LUT R13, R16, 0xff, RZ, 0xc0, !PT ;  /* 0x000000ff100d7812 */ /* 0x000fe400078ec0ff */
[----:B------:R-:W-:Y:S02]  /*10f0*/  LOP3.LUT R19, R15, 0xff, RZ, 0xc0, !PT ;  /* 0x000000ff0f137812 */ /* 0x000fe400078ec0ff */
[----:B------:R-:W-:-:S07]  /*1100*/  MOV R12, 0x1120 ;  /* 0x00001120000c7802 */ /* 0x000fce0000000f00 */
[----:B------:R-:W-:Y:S05]  /*1110*/  CALL.REL.NOINC `($__internal_26_$__cuda_sm20_rem_u16) ;  /* 0x0000000400147944 */ /* 0x000fea0003c00000 */
.L_x_26971:
[----:B------:R-:W-:Y:S05]  /*1120*/  BSYNC B0 ;  /* 0x0000000000007941 */ /* 0x000fea0003800000 */
.L_x_26970:
        /* <DEDUP_REMOVED lines=25> */
.L_x_26974:
        /* <DEDUP_REMOVED lines=8> */
.L_x_26975:
        /* <DEDUP_REMOVED lines=8> */
.L_x_26976:
        /* <DEDUP_REMOVED lines=9> */
.L_x_26977:
[----:B------:R-:W-:Y:S05]  /*1450*/  BSYNC B1 ;  /* 0x0000000000017941 */ /* 0x000fea0003800000 */
.L_x_26973:
[----:B------:R-:W-:-:S13]  /*1460*/  ISETP.GE.AND P0, PT, R20, R21, PT ;  /* 0x000000151400720c */ /* 0x000fda0003f06270 */
[----:B01----:R-:W0:Y:S01]  /*1470*/  @!P0 LDC.64 R6, c[0x0][0x218] ;  /* 0x00008600ff068b82 */ /* 0x003e220000000a00 */
[C---:B--2---:R-:W-:Y:S02]  /*1480*/  @!P0 VIADD R5, R20.reuse, UR4 ;  /* 0x0000000414058c36 */ /* 0x044fe40008000000 */
[----:B------:R-:W-:-:S03]  /*1490*/  @!P0 VIADD R20, R20, 0x80 ;  /* 0x0000008014148836 */ /* 0x000fc60000000000 */
[----:B0-----:R-:W-:-:S05]  /*14a0*/  @!P0 IADD3 R4, P1, R5, R6, RZ ;  /* 0x0000000605048210 */ /* 0x001fca0007f3e0ff */
[----:B------:R-:W-:-:S05]  /*14b0*/  @!P0 IMAD.X R5, RZ, RZ, R7, P1 ;  /* 0x000000ffff058224 */ /* 0x000fca00008e0607 */
[----:B------:R2:W-:Y:S03]  /*14c0*/  @!P0 STG.E.U8 desc[UR12][R4.64], R3 ;  /* 0x0000000304008986 */ /* 0x0005e6000c10110c */
.L_x_26978:
[----:B------:R-:W-:Y:S05]  /*14d0*/  BSYNC B0 ;  /* 0x0000000000007941 */ /* 0x000fea0003800000 */
.L_x_26972:
        /* <DEDUP_REMOVED lines=9> */
        .weak           $__internal_26_$__cuda_sm20_rem_u16
        .type           $__internal_26_$__cuda_sm20_rem_u16,@function
        .size           $__internal_26_$__cuda_sm20_rem_u16,(.L_x_57239 - $__internal_26_$__cuda_sm20_rem_u16)
$__internal_26_$__cuda_sm20_rem_u16:
        /* <DEDUP_REMOVED lines=19> */
[----:B------:R-:W-:Y:S05]  /*16a0*/  RET.REL.NODEC R12 `(_ZN2at6native29vectorized_elementwise_kernelILi4ENS0_13BinaryFunctorIhhhZZZNS0_16fmod_kernel_cudaERNS_18TensorIteratorBaseEENKUlvE_clEvENKUlvE_clEvEUlhhE_EESt5arrayIPcLm3EEEEviT0_T1_) ;  /* 0xffffffe80c547950 */ /* 0x000fea0003c3ffff */
.L_x_26979:
        /* <DEDUP_REMOVED lines=13> */
.L_x_57239:


//--------------------- .text._ZN2at6native29vectorized_elementwise_kernelILi8ENS0_13BinaryFunctorIhhhZZZNS0_16fmod_kernel_cudaERNS_18TensorIteratorBaseEENKUlvE_clEvENKUlvE_clEvEUlhhE_EESt5arrayIPcLm3EEEEviT0_T1_ --------------------------
	.section	.text._ZN2at6native29vectorized_elementwise_kernelILi8ENS0_13BinaryFunctorIhhhZZZNS0_16fmod_kernel_cudaERNS_18TensorIteratorBaseEENKUlvE_clEvENKUlvE_clEvEUlhhE_EESt5arrayIPcLm3EEEEviT0_T1_,"ax",@progbits
	.align	128
        .global         _ZN2at6native29vectorized_elementwise_kernelILi8ENS0_13BinaryFunctorIhhhZZZNS0_16fmod_kernel_cudaERNS_18TensorIteratorBaseEENKUlvE_clEvENKUlvE_clEvEUlhhE_EESt5arrayIPcLm3EEEEviT0_T1_
        .type           _ZN2at6native29vectorized_elementwise_kernelILi8ENS0_13BinaryFunctorIhhhZZZNS0_16fmod_kernel_cudaERNS_18TensorIteratorBaseEENKUlvE_clEvENKUlvE_clEvEUlhhE_EESt5arrayIPcLm3EEEEviT0_T1_,@function
        .size           _ZN2at6native29vectorized_elementwise_kernelILi8ENS0_13BinaryFunctorIhhhZZZNS0_16fmod_kernel_cudaERNS_18TensorIteratorBaseEENKUlvE_clEvENKUlvE_clEvEUlhhE_EESt5arrayIPcLm3EEEEviT0_T1_,(.L_x_57240 - _ZN2at6native29vectorized_elementwise_kernelILi8ENS0_13BinaryFunctorIhhhZZZNS0_16fmod_kernel_cudaERNS_18TensorIteratorBaseEENKUlvE_clEvENKUlvE_clEvEUlhhE_EESt5arrayIPcLm3EEEEviT0_T1_)
        .other          _ZN2at6native29vectorized_elementwise_kernelILi8ENS0_13BinaryFunctorIhhhZZZNS0_16fmod_kernel_cudaERNS_18TensorIteratorBaseEENKUlvE_clEvENKUlvE_clEvEUlhhE_EESt5arrayIPcLm3EEEEviT0_T1_,@"STO_CUDA_ENTRY STV_DEFAULT"
_ZN2at6native29vectorized_elementwise_kernelILi8ENS0_13BinaryFunctorIhhhZZZNS0_16fmod_kernel_cudaERNS_18TensorIteratorBaseEENKUlvE_clEvENKUlvE_clEvEUlhhE_EESt5arrayIPcLm3EEEEviT0_T1_:
.text._ZN2at6native29vectorized_elementwise_kernelILi8ENS0_13BinaryFunctorIhhhZZZNS0_16fmod_kernel_cudaERNS_18TensorIteratorBaseEENKUlvE_clEvENKUlvE_clEvEUlhhE_EESt5arrayIPcLm3EEEEviT0_T1_:
        /* <DEDUP_REMOVED lines=22> */
[----:B------:R-:W-:Y:S02]  /*0160*/  IMAD.WIDE.U32 R4, R7, 0x8, R4 ;  /* 0x0000000807047825 */ /* 0x000fe400078e0004 */
[----:B------:R-:W2:Y:S04]  /*0170*/  LDG.E.64 R2, desc[UR12][R2.64] ;  /* 0x0000000c02027981 */ /* 0x000ea8000c1e1b00 */
[----:B------:R-:W3:Y:S01]  /*0180*/  LDG.E.64 R4, desc[UR12][R4.64] ;  /* 0x0000000c04047981 */ /* 0x000ee2000c1e1b00 */
[----:B------:R-:W-:-:S04]  /*0190*/  UIADD3 UR4, UP0, UR4, UR6, URZ ;  /* 0x0000000604047290 */ /* 0x000fc8000ff1e03f */
[----:B------:R-:W-:Y:S02]  /*01a0*/  UIADD3.X UR5, URZ, UR7, URZ, UP0, !UPT ;  /* 0x000000073f057290 */ /* 0x000fe400087fe43f */
[----:B------:R-:W-:-:S04]  /*01b0*/  IMAD.U32 R20, RZ, RZ, UR4 ;  /* 0x00000004ff147e24 */ /* 0x000fc8000f8e00ff */
[----:B------:R-:W-:Y:S02]  /*01c0*/  IMAD.U32 R21, RZ, RZ, UR5 ;  /* 0x00000005ff157e24 */ /* 0x000fe4000f8e00ff */
[----:B------:R-:W-:Y:S01]  /*01d0*/  IMAD.WIDE R20, R7, 0x8, R20 ;  /* 0x0000000807147825 */ /* 0x000fe200078e0214 */
[----:B------:R-:W-:Y:S02]  /*01e0*/  MOV R12, 0x3c0 ;  /* 0x000003c0000c7802 */ /* 0x000fe40000000f00 */
[----:B--2---:R-:W-:Y:S02]  /*01f0*/  PRMT R0, R2, 0x7632, R0 ;  /* 0x0000763202007816 */ /* 0x004fe40000000000 */
[----:B------:R-:W-:Y:S02]  /*0200*/  PRMT R6, R3, 0x7632, R6 ;  /* 0x0000763203067816 */ /* 0x000fe40000000006 */
[C---:B---3--:R-:W-:Y:S02]  /*0210*/  LOP3.LUT R17, R4.reuse, 0xffff, RZ, 0xc0, !PT ;  /* 0x0000ffff04117812 */ /* 0x048fe400078ec0ff */
[----:B------:R-:W-:-:S02]  /*0220*/  PRMT R16, R4, 0x7632, R16 ;  /* 0x0000763204107816 */ /* 0x000fc40000000010 */
[C---:B------:R-:W-:Y:S02]  /*0230*/  LOP3.LUT R19, R4.reuse, 0xff, RZ, 0xc0, !PT ;  /* 0x000000ff04137812 */ /* 0x040fe400078ec0ff */
[----:B------:R-:W-:Y:S02]  /*0240*/  PRMT R15, R4, 0x7732, RZ ;  /* 0x00007732040f7816 */ /* 0x000fe400000000ff */
[C---:B------:R-:W-:Y:S02]  /*0250*/  LOP3.LUT R11, R5.reuse, 0xffff, RZ, 0xc0, !PT ;  /* 0x0000ffff050b7812 */ /* 0x040fe400078ec0ff */
[C---:B------:R-:W-:Y:S02]  /*0260*/  PRMT R10, R5.reuse, 0x7632, R10 ;  /* 0x00007632050a7816 */ /* 0x040fe4000000000a */
[C---:B------:R-:W-:Y:S02]  /*0270*/  LOP3.LUT R14, R5.reuse, 0xff, RZ, 0xc0, !PT ;  /* 0x000000ff050e7812 */ /* 0x040fe400078ec0ff */
[----:B------:R-:W-:-:S02]  /*0280*/  PRMT R9, R5, 0x7732, RZ ;  /* 0x0000773205097816 */ /* 0x000fc400000000ff */
[C---:B------:R-:W-:Y:S02]  /*0290*/  LOP3.LUT R4, R2.reuse, 0xffff, RZ, 0xc0, !PT ;  /* 0x0000ffff02047812 */ /* 0x040fe400078ec0ff */
[C---:B------:R-:W-:Y:S02]  /*02a0*/  LOP3.LUT R13, R2.reuse, 0xff, RZ, 0xc0, !PT ;  /* 0x000000ff020d7812 */ /* 0x040fe400078ec0ff */
[----:B------:R-:W-:Y:S02]  /*02b0*/  PRMT R7, R2, 0x7732, RZ ;  /* 0x0000773202077816 */ /* 0x000fe400000000ff */
[C---:B------:R-:W-:Y:S02]  /*02c0*/  LOP3.LUT R2, R3.reuse, 0xffff, RZ, 0xc0, !PT ;  /* 0x0000ffff03027812 */ /* 0x040fe400078ec0ff */
[C---:B------:R-:W-:Y:S02]  /*02d0*/  LOP3.LUT R5, R3.reuse, 0xff, RZ, 0xc0, !PT ;  /* 0x000000ff03057812 */ /* 0x040fe400078ec0ff */
[----:B------:R-:W-:-:S02]  /*02e0*/  PRMT R8, R3, 0x7732, RZ ;  /* 0x0000773203087816 */ /* 0x000fc400000000ff */
[----:B------:R-:W-:Y:S02]  /*02f0*/  LOP3.LUT R3, R0, 0xff, RZ, 0xc0, !PT ;  /* 0x000000ff00037812 */ /* 0x000fe400078ec0ff */
[----:B------:R-:W-:Y:S02]  /*0300*/  LOP3.LUT R0, R6, 0xff, RZ, 0xc0, !PT ;  /* 0x000000ff06007812 */ /* 0x000fe400078ec0ff */
[----:B------:R-:W-:Y:S02]  /*0310*/  SHF.R.U32.HI R6, RZ, 0x8, R7 ;  /* 0x00000008ff067819 */ /* 0x000fe40000011607 */
[----:B------:R-:W-:Y:S02]  /*0320*/  SHF.R.U32.HI R17, RZ, 0x8, R17 ;  /* 0x00000008ff117819 */ /* 0x000fe40000011611 */
[----:B------:R-:W-:Y:S02]  /*0330*/  LOP3.LUT R16, R16, 0xff, RZ, 0xc0, !PT ;  /* 0x000000ff10107812 */ /* 0x000fe400078ec0ff */
[----:B------:R-:W-:-:S02]  /*0340*/  SHF.R.U32.HI R11, RZ, 0x8, R11 ;  /* 0x00000008ff0b7819 */ /* 0x000fc4000001160b */
[----:B------:R-:W-:Y:S02]  /*0350*/  LOP3.LUT R10, R10, 0xff, RZ, 0xc0, !PT ;  /* 0x000000ff0a0a7812 */ /* 0x000fe400078ec0ff */
[----:B------:R-:W-:Y:S02]  /*0360*/  SHF.R.U32.HI R4, RZ, 0x8, R4 ;  /* 0x00000008ff047819 */ /* 0x000fe40000011604 */
[----:B------:R-:W-:Y:S02]  /*0370*/  SHF.R.U32.HI R2, RZ, 0x8, R2 ;  /* 0x00000008ff027819 */ /* 0x000fe40000011602 */
[----:B------:R-:W-:Y:S02]  /*0380*/  SHF.R.U32.HI R15, RZ, 0x8, R15 ;  /* 0x00000008ff0f7819 */ /* 0x000fe4000001160f */
[----:B------:R-:W-:Y:S02]  /*0390*/  SHF.R.U32.HI R9, RZ, 0x8, R9 ;  /* 0x00000008ff097819 */ /* 0x000fe40000011609 */
[----:B------:R-:W-:-:S07]  /*03a0*/  SHF.R.U32.HI R7, RZ, 0x8, R8 ;  /* 0x00000008ff077819 */ /* 0x000fce0000011608 */
[----:B------:R-:W-:Y:S05]  /*03b0*/  CALL.REL.NOINC `($__internal_27_$__cuda_sm20_rem_u16) ;  /* 0x0000001000987944 */ /* 0x000fea0003c00000 */
[----:B------:R-:W-:Y:S01]  /*03c0*/  IMAD.MOV.U32 R8, RZ, RZ, R19 ;  /* 0x000000ffff087224 */ /* 0x000fe200078e0013 */
[----:B------:R-:W-:Y:S02]  /*03d0*/  LOP3.LUT R19, R17, 0xffff, RZ, 0xc0, !PT ;  /* 0x0000ffff11137812 */ /* 0x000fe400078ec0ff */
[----:B------:R-:W-:Y:S02]  /*03e0*/  LOP3.LUT R13, R4, 0xffff, RZ, 0xc0, !PT ;  /* 0x0000ffff040d7812 */ /* 0x000fe400078ec0ff */
[----:B------:R-:W-:-:S07]  /*03f0*/  MOV R12, 0x410 ;  /* 0x00000410000c7802 */ /* 0x000fce0000000f00 */
[----:B------:R-:W-:Y:S05]  /*0400*/  CALL.REL.NOINC `($__internal_27_$__cuda_sm20_rem_u16) ;  /* 0x0000001000847944 */ /* 0x000fea0003c00000 */
[----:B------:R-:W-:Y:S01]  /*0410*/  IMAD.SHL.U32 R4, R19, 0x100, RZ ;  /* 0x0000010013047824 */ /* 0x000fe200078e00ff */
[----:B------:R-:W-:Y:S01]  /*0420*/  MOV R12, 0x460 ;  /* 0x00000460000c7802 */ /* 0x000fe20000000f00 */
[----:B------:R-:W-:Y:S02]  /*0430*/  IMAD.MOV.U32 R19, RZ, RZ, R16 ;  /* 0x000000ffff137224 */ /* 0x000fe400078e0010 */
[----:B------:R-:W-:-:S07]  /*0440*/  IMAD.MOV.U32 R13, RZ, RZ, R3 ;  /* 0x000000ffff0d7224 */ /* 0x000fce00078e0003 */
        /* <DEDUP_REMOVED lines=27> */
[----:B------:R-:W-:Y:S02]  /*0600*/  LOP3.LUT R5, R5, R2, RZ, 0xfc, !PT ;  /* 0x0000000205057212 */ /* 0x000fe400078efcff */
[----:B------:R-:W-:Y:S02]  /*0610*/  LOP3.LUT R3, R3, R6, RZ, 0xfc, !PT ;  /* 0x0000000603037212 */ /* 0x000fe400078efcff */
[----:B------:R-:W-:Y:S02]  /*0620*/  LOP3.LUT R4, R8, R4, RZ, 0xfc, !PT ;  /* 0x0000000408047212 */ /* 0x000fe400078efcff */
[----:B------:R-:W-:Y:S02]  /*0630*/  LOP3.LUT R0, R0, R7, RZ, 0xfc, !PT ;  /* 0x0000000700007212 */ /* 0x000fe400078efcff */
[----:B------:R-:W-:Y:S02]  /*0640*/  PRMT R4, R4, 0x5410, R3 ;  /* 0x0000541004047816 */ /* 0x000fe40000000003 */
[----:B------:R-:W-:-:S05]  /*0650*/  PRMT R5, R5, 0x5410, R0 ;  /* 0x0000541005057816 */ /* 0x000fca0000000000 */
[----:B------:R-:W-:Y:S01]  /*0660*/  STG.E.64 desc[UR12][R20.64], R4 ;  /* 0x0000000414007986 */ /* 0x000fe2000c101b0c */
[----:B------:R-:W-:Y:S05]  /*0670*/  EXIT ;  /* 0x000000000000794d */ /* 0x000fea0003800000 */
.L_x_26980:
        /* <DEDUP_REMOVED lines=110> */
[----:B------:R-:W-:Y:S05]  /*0d60*/  CALL.REL.NOINC `($__internal_27_$__cuda_sm20_rem_u16) ;  /* 0x00000008002c7944 */ /* 0x000fea0003c00000 */
[----:B------:R-:W-:-:S07]  /*0d70*/  IMAD.MOV.U32 R17, RZ, RZ, R19 ;  /* 0x000000ffff117224 */ /* 0x000fce00078e0013 */
.L_x_26982:
[----:B------:R-:W-:Y:S05]  /*0d80*/  BSYNC B0 ;  /* 0x0000000000007941 */ /* 0x000fea0003800000 */
.L_x_26981:
[----:B0-----:R-:W-:Y:S01]  /*0d90*/  VIADD R18, R20, 0x80 ;  /* 0x0000008014127836 */ /* 0x001fe20000000000 */
[----:B------:R-:W-:Y:S04]  /*0da0*/  BSSY B0, `(.L_x_26983) ;  /* 0x0000008000007945 */ /* 0x000fe80003800000 */
[----:B------:R-:W-:-:S13]  /*0db0*/  ISETP.GE.AND P1, PT, R18, R21, PT ;  /* 0x000000151200720c */ /* 0x000fda0003f26270 */
[----:B------:R-:W-:Y:S05]  /*0dc0*/  @P1 BRA `(.L_x_26984) ;  /* 0x0000000000141947 */ /* 0x000fea0003800000 */
[----:B-----5:R-:W-:Y:S02]  /*0dd0*/  LOP3.LUT R13, R8, 0xff, RZ, 0xc0, !PT ;  /* 0x000000ff080d7812 */ /* 0x020fe400078ec0ff */
[----:B------:R-:W-:Y:S02]  /*0de0*/  LOP3.LUT R19, R9, 0xff, RZ, 0xc0, !PT ;  /* 0x000000ff09137812 */ /* 0x000fe400078ec0ff */
[----:B------:R-:W-:-:S07]  /*0df0*/  MOV R12, 0xe10 ;  /* 0x00000e10000c7802 */ /* 0x000fce0000000f00 */
[----:B------:R-:W-:Y:S05]  /*0e00*/  CALL.REL.NOINC `($__internal_27_$__cuda_sm20_rem_u16) ;  /* 0x0000000800047944 */ /* 0x000fea0003c00000 */
[----:B------:R-:W-:-:S07]  /*0e10*/  IMAD.MOV.U32 R8, RZ, RZ, R19 ;  /* 0x000000ffff087224 */ /* 0x000fce00078e0013 */
.L_x_26984:
[----:B------:R-:W-:Y:S05]  /*0e20*/  BSYNC B0 ;  /* 0x0000000000007941 */ /* 0x000fea0003800000 */
.L_x_26983:
[----:B------:R-:W-:Y:S01]  /*0e30*/  VIADD R12, R20, 0x100 ;  /* 0x00000100140c7836 */ /* 0x000fe20000000000 */
        /* <DEDUP_REMOVED lines=8> */
.L_x_26986:
[----:B------:R-:W-:Y:S05]  /*0ec0*/  BSYNC B0 ;  /* 0x0000000000007941 */ /* 0x000fea0003800000 */
.L_x_26985:
        /* <DEDUP_REMOVED lines=9> */
.L_x_26988:
[----:B------:R-:W-:Y:S05]  /*0f60*/  BSYNC B0 ;  /* 0x0000000000007941 */ /* 0x000fea0003800000 */
.L_x_26987:
        /* <DEDUP_REMOVED lines=9> */
.L_x_26990:
[----:B------:R-:W-:Y:S05]  /*1000*/  BSYNC B0 ;  /* 0x0000000000007941 */ /* 0x000fea0003800000 */
.L_x_26989:
        /* <DEDUP_REMOVED lines=9> */
.L_x_26992:
[----:B------:R-:W-:Y:S05]  /*10a0*/  BSYNC B0 ;  /* 0x0000000000007941 */ /* 0x000fea0003800000 */
.L_x_26991:
[----:B-----5:R-:W-:Y:S01]  /*10b0*/  VIADD R10, R20, 0x300 ;  /* 0x00000300140a7836 */ /* 0x020fe20000000000 */
[----:B------:R-:W-:Y:S04]  /*10c0*/  BSSY B0, `(.L_x_26993) ;  /* 0x0000008000007945 */ /* 0x000fe80003800000 */
[----:B------:R-:W-:-:S13]  /*10d0*/  ISETP.GE.AND P1, PT, R10, R21, PT ;  /* 0x000000150a00720c */ /* 0x000fda0003f26270 */
[----:B------:R-:W-:Y:S05]  /*10e0*/  @P1 BRA `(.L_x_26994) ;  /* 0x0000000000141947 */ /* 0x000fea0003800000 */
[----:B------:R-:W-:Y:S02]  /*10f0*/  LOP3.LUT R13, R14, 0xff, RZ, 0xc0, !PT ;  /* 0x000000ff0e0d7812 */ /* 0x000fe400078ec0ff */
[----:B------:R-:W-:Y:S02]  /*1100*/  LOP3.LUT R19, R11, 0xff, RZ, 0xc0, !PT ;  /* 0x000000ff0b137812 */ /* 0x000fe400078ec0ff */
[----:B------:R-:W-:-:S07]  /*1110*/  MOV R12, 0x1130 ;  /* 0x00001130000c7802 */ /* 0x000fce0000000f00 */
[----:B------:R-:W-:Y:S05]  /*1120*/  CALL.REL.NOINC `($__internal_27_$__cuda_sm20_rem_u16) ;  /* 0x00000004003c7944 */ /* 0x000fea0003c00000 */
[----:B------:R-:W-:-:S07]  /*1130*/  IMAD.MOV.U32 R3, RZ, RZ, R19 ;  /* 0x000000ffff037224 */ /* 0x000fce00078e0013 */
.L_x_26994:
[----:B------:R-:W-:Y:S05]  /*1140*/  BSYNC B0 ;  /* 0x0000000000007941 */ /* 0x000fea0003800000 */
.L_x_26993:
[----:B------:R-:W-:Y:S01]  /*1150*/  VIADD R10, R20, 0x380 ;  /* 0x00000380140a7836 */ /* 0x000fe20000000000 */
[----:B------:R-:W-:Y:S04]  /*1160*/  BSSY B0, `(.L_x_26995) ;  /* 0x0000007000007945 */ /* 0x000fe80003800000 */
[----:B------:R-:W-:-:S13]  /*1170*/  ISETP.GE.AND P1, PT, R10, R21, PT ;  /* 0x000000150a00720c */ /* 0x000fda0003f26270 */
[----:B------:R-:W-:Y:S05]  /*1180*/  @P1 BRA `(.L_x_26996) ;  /* 0x0000000000101947 */ /* 0x000fea0003800000 */
[----:B------:R-:W-:Y:S02]  /*1190*/  LOP3.LUT R13, R16, 0xff, RZ, 0xc0, !PT ;  /* 0x000000ff100d7812 */ /* 0x000fe400078ec0ff */
[----:B------:R-:W-:Y:S02]  /*11a0*/  LOP3.LUT R19, R15, 0xff, RZ, 0xc0, !PT ;  /* 0x000000ff0f137812 */ /* 0x000fe400078ec0ff */
[----:B------:R-:W-:-:S07]  /*11b0*/  MOV R12, 0x11d0 ;  /* 0x000011d0000c7802 */ /* 0x000fce0000000f00 */
[----:B------:R-:W-:Y:S05]  /*11c0*/  CALL.REL.NOINC `($__internal_27_$__cuda_sm20_rem_u16) ;  /* 0x0000000400147944 */ /* 0x000fea0003c00000 */
.L_x_26996:
[----:B------:R-:W-:Y:S05]  /*11d0*/  BSYNC B0 ;  /* 0x0000000000007941 */ /* 0x000fea0003800000 */
.L_x_26995:
        /* <DEDUP_REMOVED lines=25> */
.L_x_26999:
        /* <DEDUP_REMOVED lines=8> */
.L_x_27000:
        /* <DEDUP_REMOVED lines=8> */
.L_x_27001:
        /* <DEDUP_REMOVED lines=9> */
.L_x_27002:
[----:B------:R-:W-:Y:S05]  /*1500*/  BSYNC B1 ;  /* 0x0000000000017941 */ /* 0x000fea0003800000 */
.L_x_26998:
[----:B------:R-:W-:-:S13]  /*1510*/  ISETP.GE.AND P0, PT, R20, R21, PT ;  /* 0x000000151400720c */ /* 0x000fda0003f06270 */
[----:B01----:R-:W0:Y:S01]  /*1520*/  @!P0 LDC.64 R6, c[0x0][0x218] ;  /* 0x00008600ff068b82 */ /* 0x003e220000000a00 */
[C---:B--2---:R-:W-:Y:S02]  /*1530*/  @!P0 VIADD R5, R20.reuse, UR4 ;  /* 0x0000000414058c36 */ /* 0x044fe40008000000 */
[----:B------:R-:W-:-:S03]  /*1540*/  @!P0 VIADD R20, R20, 0x80 ;  /* 0x0000008014148836 */ /* 0x000fc60000000000 */
[----:B0-----:R-:W-:-:S05]  /*1550*/  @!P0 IADD3 R4, P1, R5, R6, RZ ;  /* 0x0000000605048210 */ /* 0x001fca0007f3e0ff */
[----:B------:R-:W-:-:S05]  /*1560*/  @!P0 IMAD.X R5, RZ, RZ, R7, P1 ;  /* 0x000000ffff058224 */ /* 0x000fca00008e0607 */
[----:B------:R2:W-:Y:S03]  /*1570*/  @!P0 STG.E.U8 desc[UR12][R4.64], R3 ;  /* 0x0000000304008986 */ /* 0x0005e6000c10110c */
.L_x_27003:
[----:B------:R-:W-:Y:S05]  /*1580*/  BSYNC B0 ;  /* 0x0000000000007941 */ /* 0x000fea0003800000 */
.L_x_26997:
        /* <DEDUP_REMOVED lines=9> */
        .weak           $__internal_27_$__cuda_sm20_rem_u16
        .type           $__internal_27_$__cuda_sm20_rem_u16,@function
        .size           $__internal_27_$__cuda_sm20_rem_u16,(.L_x_57240 - $__internal_27_$__cuda_sm20_rem_u16)
$__internal_27_$__cuda_sm20_rem_u16:
        /* <DEDUP_REMOVED lines=19> */
[----:B------:R-:W-:Y:S05]  /*1750*/  RET.REL.NODEC R12 `(_ZN2at6native29vectorized_elementwise_kernelILi8ENS0_13BinaryFunctorIhhhZZZNS0_16fmod_kernel_cudaERNS_18TensorIteratorBaseEENKUlvE_clEvENKUlvE_clEvEUlhhE_EESt5arrayIPcLm3EEEEviT0_T1_) ;  /* 0xffffffe80c287950 */ /* 0x000fea0003c3ffff */
.L_x_27004:
        /* <DEDUP_REMOVED lines=10> */
.L_x_57240:


//--------------------- .text._ZN2at6native18elementwise_kernelILi128ELi4EZNS0_15gpu_kernel_implINS0_13BUnaryFunctorIhhhZZZNS0_16fmod_kernel_cudaERNS_18TensorIteratorBaseEENKUlvE_clEvENKUlvE_clEvEUlhhE_EEEEvS5_RKT_EUliE_EEviT1_ --------------------------
	.section	.text._ZN2at6native18elementwise_kernelILi128ELi4EZNS0_15gpu_kernel_implINS0_13BUnaryFunctorIhhhZZZNS0_16fmod_kernel_cudaERNS_18TensorIteratorBaseEENKUlvE_clEvENKUlvE_clEvEUlhhE_EEEEvS5_RKT_EUliE_EEviT1_,"ax",@progbits
	.align	128
        .global         _ZN2at6native18elementwise_kernelILi128ELi4EZNS0_15gpu_kernel_implINS0_13BUnaryFunctorIhhhZZZNS0_16fmod_kernel_cudaERNS_18TensorIteratorBaseEENKUlvE_clEvENKUlvE_clEvEUlhhE_EEEEvS5_RKT_EUliE_EEviT1_
        .type           _ZN2at6native18elementwise_kernelILi128ELi4EZNS0_15gpu_kernel_implINS0_13BUnaryFunctorIhhhZZZNS0_16fmod_kernel_cudaERNS_18TensorIteratorBaseEENKUlvE_clEvENKUlvE_clEvEUlhhE_EEEEvS5_RKT_EUliE_EEviT1_,@function
        .size           _ZN2at6native18elementwise_kernelILi128ELi4EZNS0_15gpu_kernel_implINS0_13BUnaryFunctorIhhhZZZNS0_16fmod_kernel_cudaERNS_18TensorIteratorBaseEENKUlvE_clEvENKUlvE_clEvEUlhhE_EEEEvS5_RKT_EUliE_EEviT1_,(.L_x_57241 - _ZN2at6native18elementwise_kernelILi128ELi4EZNS0_15gpu_kernel_implINS0_13BUnaryFunctorIhhhZZZNS0_16fmod_kernel_cudaERNS_18TensorIteratorBaseEENKUlvE_clEvENKUlvE_clEvEUlhhE_EEEEvS5_RKT_EUliE_EEviT1_)
        .other          _ZN2at6native18elementwise_kernelILi128ELi4EZNS0_15gpu_kernel_implINS0_13BUnaryFunctorIhhhZZZNS0_16fmod_kernel_cudaERNS_18TensorIteratorBaseEENKUlvE_clEvENKUlvE_clEvEUlhhE_EEEEvS5_RKT_EUliE_EEviT1_,@"STO_CUDA_ENTRY STV_DEFAULT"
_ZN2at6native18elementwise_kernelILi128ELi4EZNS0_15gpu_kernel_implINS0_13BUnaryFunctorIhhhZZZNS0_16fmod_kernel_cudaERNS_18TensorIteratorBaseEENKUlvE_clEvENKUlvE_clEvEUlhhE_EEEEvS5_RKT_EUliE_EEviT1_:
.text._ZN2at6native18elementwise_kernelILi128ELi4EZNS0_15gpu_kernel_implINS0_13BUnaryFunctorIhhhZZZNS0_16fmod_kernel_cudaERNS_18TensorIteratorBaseEENKUlvE_clEvENKUlvE_clEvEUlhhE_EEEEvS5_RKT_EUliE_EEviT1_:
        /* <DEDUP_REMOVED lines=314> */
.L_x_27007:
        /* <DEDUP_REMOVED lines=20> */
.L_x_27011:
[----:B------:R0:W5:Y:S01]  /*14e0*/  LDG.E.U8 R0, desc[UR36][R4.64] ;  /* 0x0000002404007981 */ /* 0x000162000c1e1100 */
[----:B------:R-:W-:Y:S05]  /*14f0*/  BRA `(.L_x_27013) ;  /* 0x0000000c00647947 */ /* 0x000fea0003800000 */
.L_x_27010:
        /* <DEDUP_REMOVED lines=8> */
.L_x_27015:
[----:B------:R3:W5:Y:S01]  /*1580*/  LDG.E.U8 R0, desc[UR36][R4.64] ;  /* 0x0000002404007981 */ /* 0x000762000c1e1100 */
[----:B------:R-:W-:Y:S05]  /*1590*/  BRA `(.L_x_27013) ;  /* 0x0000000c003c7947 */ /* 0x000fea0003800000 */
.L_x_27014:
[----:B------:R0:W5:Y:S01]  /*15a0*/  LDG.E.U16 R0, desc[UR36][R4.64] ;  /* 0x0000002404007981 */ /* 0x000162000c1e1500 */
[----:B------:R-:W-:Y:S05]  /*15b0*/  BRA `(.L_x_27013) ;  /* 0x0000000c00347947 */ /* 0x000fea0003800000 */
.L_x_27009:
        /* <DEDUP_REMOVED lines=10> */
.L_x_27017:
[----:B------:R-:W2:Y:S02]  /*1660*/  LDG.E.U16 R2, desc[UR36][R4.64] ;  /* 0x0000002404027981 */ /* 0x000ea4000c1e1500 */
[----:B--2---:R-:W-:-:S06]  /*1670*/  HADD2.F32 R2, -RZ, R2.H0_H0 ;  /* 0x20000002ff027230 */ /* 0x004fcc0000004100 */
[----:B------:R-:W0:Y:S02]  /*1680*/  F2I.S64.TRUNC R2, R2 ;  /* 0x0000000200027311 */ /* 0x000e24000020d900 */
[----:B0-----:R-:W-:Y:S01]  /*1690*/  PRMT R0, R2, 0x7610, R0 ;  /* 0x0000761002007816 */ /* 0x001fe20000000000 */
[----:B------:R-:W-:Y:S06]  /*16a0*/  BRA `(.L_x_27013) ;  /* 0x0000000800f87947 */ /* 0x000fec0003800000 */
.L_x_27016:
        /* <DEDUP_REMOVED lines=10> */
.L_x_27019:
[----:B------:R-:W2:Y:S02]  /*1750*/  LDG.E.U16 R4, desc[UR36][R4.64] ;  /* 0x0000002404047981 */ /* 0x000ea4000c1e1500 */
[----:B--2---:R-:W-:-:S06]  /*1760*/  HADD2.F32 R2, -RZ, R4.H0_H0 ;  /* 0x20000004ff027230 */ /* 0x004fcc0000004100 */
[----:B------:R-:W0:Y:S02]  /*1770*/  F2I.S64.TRUNC R2, R2 ;  /* 0x0000000200027311 */ /* 0x000e24000020d900 */
[----:B0-----:R-:W-:Y:S01]  /*1780*/  PRMT R0, R2, 0x7610, R0 ;  /* 0x0000761002007816 */ /* 0x001fe20000000000 */
[----:B------:R-:W-:Y:S06]  /*1790*/  BRA `(.L_x_27013) ;  /* 0x0000000800bc7947 */ /* 0x000fec0003800000 */
.L_x_27018:
[----:B------:R-:W2:Y:S02]  /*17a0*/  LDG.E.64 R2, desc[UR36][R4.64] ;  /* 0x0000002404027981 */ /* 0x000ea4000c1e1b00 */
[----:B--2---:R-:W0:Y:S02]  /*17b0*/  F2I.S64.F64.TRUNC R2, R2 ;  /* 0x0000000200027311 */ /* 0x004e24000030d900 */
[----:B0-----:R-:W-:Y:S01]  /*17c0*/  PRMT R0, R2, 0x7610, R0 ;  /* 0x0000761002007816 */ /* 0x001fe20000000000 */
[----:B------:R-:W-:Y:S06]  /*17d0*/  BRA `(.L_x_27013) ;  /* 0x0000000800ac7947 */ /* 0x000fec0003800000 */
.L_x_27008:
        /* <DEDUP_REMOVED lines=12> */
.L_x_27022:
[----:B------:R-:W2:Y:S02]  /*18a0*/  LDG.E.64 R4, desc[UR36][R4.64] ;  /* 0x0000002404047981 */ /* 0x000ea4000c1e1b00 */
[----:B--2---:R-:W0:Y:S02]  /*18b0*/  F2I.S64.F64.TRUNC R2, R4 ;  /* 0x0000000400027311 */ /* 0x004e24000030d900 */
[----:B0-----:R-:W-:Y:S01]  /*18c0*/  PRMT R0, R2, 0x7610, R0 ;  /* 0x0000761002007816 */ /* 0x001fe20000000000 */
[----:B------:R-:W-:Y:S06]  /*18d0*/  BRA `(.L_x_27013) ;  /* 0x00000008006c7947 */ /* 0x000fec0003800000 */
.L_x_27021:
        /* <DEDUP_REMOVED lines=28> */
.L_x_27024:
        /* <DEDUP_REMOVED lines=15> */
.L_x_27023:
[----:B------:R-:W2:Y:S02]  /*1b90*/  LDG.E.U16 R2, desc[UR36][R4.64] ;  /* 0x0000002404027981 */ /* 0x000ea4000c1e1500 */
[----:B--2---:R-:W-:-:S06]  /*1ba0*/  IMAD.U32 R2, R2, 0x10000, RZ ;  /* 0x0001000002027824 */ /* 0x004fcc00078e00ff */
[----:B------:R-:W0:Y:S02]  /*1bb0*/  F2I.S64.TRUNC R2, R2 ;  /* 0x0000000200027311 */ /* 0x000e24000020d900 */
[----:B0-----:R-:W-:Y:S01]  /*1bc0*/  PRMT R0, R2, 0x7610, R0 ;  /* 0x0000761002007816 */ /* 0x001fe20000000000 */
[----:B------:R-:W-:Y:S06]  /*1bd0*/  BRA `(.L_x_27013) ;  /* 0x0000000400ac7947 */ /* 0x000fec0003800000 */
.L_x_27020:
        /* <DEDUP_REMOVED lines=10> */
.L_x_27027:
        /* <DEDUP_REMOVED lines=21> */
.L_x_27031:
[----:B------:R-:W-:Y:S05]  /*1dd0*/  BSYNC B1 ;  /* 0x0000000000017941 */ /* 0x000fea0003800000 */
.L_x_27030:
[----:B------:R-:W-:Y:S01]  /*1de0*/  IMAD.SHL.U32 R2, R2, 0x100000, RZ ;  /* 0x0010000002027824 */ /* 0x000fe200078e00ff */
[----:B------:R-:W-:-:S04]  /*1df0*/  LEA R3, R0, 0x3b800000, 0x17 ;  /* 0x3b80000000037811 */ /* 0x000fc800078eb8ff */
[----:B------:R-:W-:-:S07]  /*1e00*/  LOP3.LUT R2, R3, R2, R4, 0xfe, !PT ;  /* 0x0000000203027212 */ /* 0x000fce00078efe04 */
.L_x_27029:
[----:B------:R-:W-:Y:S05]  /*1e10*/  BSYNC B0 ;  /* 0x0000000000007941 */ /* 0x000fea0003800000 */
.L_x_27028:
[----:B------:R-:W0:Y:S02]  /*1e20*/  F2I.S64.TRUNC R2, R2 ;  /* 0x0000000200027311 */ /* 0x000e24000020d900 */
[----:B0-----:R-:W-:Y:S01]  /*1e30*/  PRMT R0, R2, 0x7610, R0 ;  /* 0x0000761002007816 */ /* 0x001fe20000000000 */
[----:B------:R-:W-:Y:S06]  /*1e40*/  BRA `(.L_x_27013) ;  /* 0x0000000400107947 */ /* 0x000fec0003800000 */
.L_x_27026:
        /* <DEDUP_REMOVED lines=21> */
.L_x_27035:
[----:B------:R-:W-:Y:S05]  /*1fa0*/  BSYNC B1 ;  /* 0x0000000000017941 */ /* 0x000fea0003800000 */
.L_x_27034:
[----:B------:R-:W-:Y:S01]  /*1fb0*/  IMAD.SHL.U32 R2, R2, 0x200000, RZ ;  /* 0x0020000002027824 */ /* 0x000fe200078e00ff */
[----:B------:R-:W-:-:S04]  /*1fc0*/  LEA R3, R0, 0x37800000, 0x17 ;  /* 0x3780000000037811 */ /* 0x000fc800078eb8ff */
[----:B------:R-:W-:-:S07]  /*1fd0*/  LOP3.LUT R2, R3, R2, R4, 0xfe, !PT ;  /* 0x0000000203027212 */ /* 0x000fce00078efe04 */
.L_x_27033:
[----:B------:R-:W-:Y:S05]  /*1fe0*/  BSYNC B0 ;  /* 0x0000000000007941 */ /* 0x000fea0003800000 */
.L_x_27032:
[----:B------:R-:W0:Y:S02]  /*1ff0*/  F2I.S64.TRUNC R2, R2 ;  /* 0x0000000200027311 */ /* 0x000e24000020d900 */
[----:B0-----:R-:W-:Y:S01]  /*2000*/  PRMT R0, R2, 0x7610, R0 ;  /* 0x0000761002007816 */ /* 0x001fe20000000000 */
[----:B------:R-:W-:Y:S06]  /*2010*/  BRA `(.L_x_27013) ;  /* 0x00000000009c7947 */ /* 0x000fec0003800000 */
.L_x_27025:
        /* <DEDUP_REMOVED lines=14> */
.L_x_27039:
[----:B------:R-:W-:Y:S05]  /*2100*/  BSYNC B0 ;  /* 0x0000000000007941 */ /* 0x000fea0003800000 */
.L_x_27038:
[----:B------:R-:W0:Y:S02]  /*2110*/  F2I.S64.TRUNC R2, R2 ;  /* 0x0000000200027311 */ /* 0x000e24000020d900 */
[----:B0-----:R-:W-:Y:S01]  /*2120*/  PRMT R0, R2, 0x7610, R0 ;  /* 0x0000761002007816 */ /* 0x001fe20000000000 */
[----:B------:R-:W-:Y:S06]  /*2130*/  BRA `(.L_x_27013) ;  /* 0x0000000000547947 */ /* 0x000fec0003800000 */
.L_x_27012:
        /* <DEDUP_REMOVED lines=16> */
.L_x_27040:
[----:B------:R-:W-:Y:S01]  /*2240*/  PRMT R0, RZ, 0x7610, R0 ;  /* 0x00007610ff007816 */ /* 0x000fe20000000000 */
[----:B------:R-:W-:Y:S06]  /*2250*/  BRA `(.L_x_27013) ;  /* 0x00000000000c7947 */ /* 0x000fec0003800000 */
.L_x_27037:
[----:B------:R2:W5:Y:S01]  /*2260*/  LDG.E.U8 R0, desc[UR36][R4.64] ;  /* 0x0000002404007981 */ /* 0x000562000c1e1100 */
[----:B------:R-:W-:Y:S05]  /*2270*/  BRA `(.L_x_27013) ;  /* 0x0000000000047947 */ /* 0x000fea0003800000 */
.L_x_27036:
[----:B------:R1:W5:Y:S02]  /*2280*/  LDG.E.U8 R0, desc[UR36][R4.64] ;  /* 0x0000002404007981 */ /* 0x000364000c1e1100 */
.L_x_27013:
[----:B------:R-:W-:Y:S01]  /*2290*/  ULDC.U8 UR4, c[0x0][0x421] ;  /* 0x0001084000047ab9 */ /* 0x000fe20000000000 */
[----:B012345:R-:W-:Y:S01]  /*22a0*/  LOP3.LUT R4, R0, 0xff, RZ, 0xc0, !PT ;  /* 0x000000ff00047812 */ /* 0x03ffe200078ec0ff */
[----:B------:R-:W-:Y:S01]  /*22b0*/  IMAD.U32 R5, RZ, RZ, UR4 ;  /* 0x00000004ff057e24 */ /* 0x000fe2000f8e00ff */
[----:B------:R-:W-:-:S07]  /*22c0*/  MOV R6, 0x22e0 ;  /* 0x000022e000067802 */ /* 0x000fce0000000f00 */
[----:B------:R-:W-:Y:S05]  /*22d0*/  CALL.REL.NOINC `($__internal_28_$__cuda_sm20_rem_u16) ;  /* 0x000000a000807944 */ /* 0x000fea0003c00000 */
        /* <DEDUP_REMOVED lines=14> */
.L_x_27044:
[----:B------:R0:W-:Y:S01]  /*23c0*/  STG.E.U8 desc[UR36][R16.64], R5 ;  /* 0x0000000510007986 */ /* 0x0001e2000c101124 */
[----:B------:R-:W-:Y:S05]  /*23d0*/  BRA `(.L_x_27046) ;  /* 0x0000000c00647947 */ /* 0x000fea0003800000 */
.L_x_27043:
        /* <DEDUP_REMOVED lines=10> */
.L_x_27048:
[----:B------:R-:W-:-:S05]  /*2480*/  LOP3.LUT R5, R5, 0xffff, RZ, 0xc0, !PT ;  /* 0x0000ffff05057812 */ /* 0x000fca00078ec0ff */
[----:B------:R0:W-:Y:S01]  /*2490*/  STG.E desc[UR36][R16.64], R5 ;  /* 0x0000000510007986 */ /* 0x0001e2000c101924 */
[----:B------:R-:W-:Y:S05]  /*24a0*/  BRA `(.L_x_27046) ;  /* 0x0000000c00307947 */ /* 0x000fea0003800000 */
.L_x_27047:
[----:B------:R0:W-:Y:S01]  /*24b0*/  STG.E.U16 desc[UR36][R16.64], R5 ;  /* 0x0000000510007986 */ /* 0x0001e2000c101524 */
[----:B------:R-:W-:Y:S05]  /*24c0*/  BRA `(.L_x_27046) ;  /* 0x0000000c00287947 */ /* 0x000fea0003800000 */
.L_x_27042:
        /* <DEDUP_REMOVED lines=9> */
.L_x_27050:
[----:B------:R-:W0:Y:S02]  /*2560*/  I2F.U16 R0, R5 ;  /* 0x0000000500007306 */ /* 0x000e240000101000 */
[----:B0-----:R-:W-:-:S05]  /*2570*/  F2FP.F16.F32.PACK_AB R0, RZ, R0 ;  /* 0x00000000ff00723e */ /* 0x001fca00000000ff */
[----:B------:R0:W-:Y:S01]  /*2580*/  STG.E.U16 desc[UR36][R16.64], R0 ;  /* 0x0000000010007986 */ /* 0x0001e2000c101524 */
[----:B------:R-:W-:Y:S05]  /*2590*/  BRA `(.L_x_27046) ;  /* 0x0000000800f47947 */ /* 0x000fea0003800000 */
.L_x_27049:
        /* <DEDUP_REMOVED lines=10> */
.L_x_27052:
[----:B------:R-:W0:Y:S02]  /*2640*/  I2F.U16 R5, R5 ;  /* 0x0000000500057306 */ /* 0x000e240000101000 */
[----:B0-----:R-:W-:-:S04]  /*2650*/  F2FP.F16.F32.PACK_AB R3, RZ, R5 ;  /* 0x00000005ff03723e */ /* 0x001fc800000000ff */
[----:B------:R-:W-:-:S05]  /*2660*/  PRMT R3, R3, 0x5410, RZ ;  /* 0x0000541003037816 */ /* 0x000fca00000000ff */
[----:B------:R0:W-:Y:S01]  /*2670*/  STG.E desc[UR36][R16.64], R3 ;  /* 0x0000000310007986 */ /* 0x0001e2000c101924 */
[----:B------:R-:W-:Y:S05]  /*2680*/  BRA `(.L_x_27046) ;  /* 0x0000000800b87947 */ /* 0x000fea0003800000 */
.L_x_27051:
[----:B------:R-:W0:Y:S02]  /*2690*/  I2F.F64.U16 R2, R5 ;  /* 0x0000000500027312 */ /* 0x000e240000101800 */
[----:B0-----:R0:W-:Y:S01]  /*26a0*/  STG.E.64 desc[UR36][R16.64], R2 ;  /* 0x0000000210007986 */ /* 0x0011e2000c101b24 */
[----:B------:R-:W-:Y:S05]  /*26b0*/  BRA `(.L_x_27046) ;  /* 0x0000000800ac7947 */ /* 0x000fea0003800000 */
.L_x_27041:
        /* <DEDUP_REMOVED lines=13> */
.L_x_27055:
[----:B------:R-:W0:Y:S01]  /*2790*/  I2F.F64.U16 R4, R5 ;  /* 0x0000000500047312 */ /* 0x000e220000101800 */
[----:B------:R-:W-:-:S05]  /*27a0*/  CS2R R6, SRZ ;  /* 0x0000000000067805 */ /* 0x000fca000001ff00 */
[----:B0-----:R0:W-:Y:S01]  /*27b0*/  STG.E.128 desc[UR36][R16.64], R4 ;  /* 0x0000000410007986 */ /* 0x0011e2000c101d24 */
[----:B------:R-:W-:Y:S05]  /*27c0*/  BRA `(.L_x_27046) ;  /* 0x0000000800687947 */ /* 0x000fea0003800000 */
.L_x_27054:
        /* <DEDUP_REMOVED lines=21> */
.L_x_27059:
[----:B------:R-:W-:Y:S05]  /*2920*/  BSYNC B0 ;  /* 0x0000000000007941 */ /* 0x000fea0003800000 */
.L_x_27058:
[----:B------:R-:W-:-:S05]  /*2930*/  LOP3.LUT R3, R0, R3, RZ, 0xfc, !PT ;  /* 0x0000000300037212 */ /* 0x000fca00078efcff */
[----:B------:R0:W-:Y:S01]  /*2940*/  STG.E.U8 desc[UR36][R16.64], R3 ;  /* 0x0000000310007986 */ /* 0x0001e2000c101124 */
[----:B------:R-:W-:Y:S05]  /*2950*/  BRA `(.L_x_27046) ;  /* 0x0000000800047947 */ /* 0x000fea0003800000 */
.L_x_27057:
        /* <DEDUP_REMOVED lines=13> */
.L_x_27061:
[----:B------:R-:W-:Y:S01]  /*2a30*/  IMAD.MOV.U32 R0, RZ, RZ, 0x7f ;  /* 0x0000007fff007424 */ /* 0x000fe200078e00ff */
[----:B------:R-:W-:-:S04]  /*2a40*/  ISETP.GT.U32.AND P0, PT, R2, 0x7f800000, PT ;  /* 0x7f8000000200780c */ /* 0x000fc80003f04070 */
[----:B------:R-:W-:-:S09]  /*2a50*/  SEL R0, R0, 0x7c, P0 ;  /* 0x0000007c00007807 */ /* 0x000fd20000000000 */
.L_x_27062:
[----:B------:R-:W-:Y:S05]  /*2a60*/  BSYNC B0 ;  /* 0x0000000000007941 */ /* 0x000fea0003800000 */
.L_x_27060:
[----:B------:R-:W-:-:S04]  /*2a70*/  LOP3.LUT R2, R5, 0x80000000, RZ, 0xc0, !PT ;  /* 0x8000000005027812 */ /* 0x000fc800078ec0ff */
[----:B------:R-:W-:-:S04]  /*2a80*/  SHF.R.U32.HI R3, RZ, 0x18, R2 ;  /* 0x00000018ff037819 */ /* 0x000fc80000011602 */
[----:B------:R-:W-:-:S05]  /*2a90*/  LOP3.LUT R3, R0, R3, RZ, 0xfc, !PT ;  /* 0x0000000300037212 */ /* 0x000fca00078efcff */
[----:B------:R0:W-:Y:S01]  /*2aa0*/  STG.E.U8 desc[UR36][R16.64], R3 ;  /* 0x0000000310007986 */ /* 0x0001e2000c101124 */
[----:B------:R-:W-:Y:S05]  /*2ab0*/  BRA `(.L_x_27046) ;  /* 0x0000000400ac7947 */ /* 0x000fea0003800000 */
.L_x_27056:
[----:B------:R-:W0:Y:S02]  /*2ac0*/  I2F.U16 R0, R5 ;  /* 0x0000000500007306 */ /* 0x000e240000101000 */
[----:B0-----:R-:W-:-:S05]  /*2ad0*/  F2FP.BF16.F32.PACK_AB R0, RZ, R0 ;  /* 0x00000000ff00723e */ /* 0x001fca00000010ff */
[----:B------:R0:W-:Y:S01]  /*2ae0*/  STG.E.U16 desc[UR36][R16.64], R0 ;  /* 0x0000000010007986 */ /* 0x0001e2000c101524 */
[----:B------:R-:W-:Y:S05]  /*2af0*/  BRA `(.L_x_27046) ;  /* 0x00000004009c7947 */ /* 0x000fea0003800000 */
.L_x_27053:
        /* <DEDUP_REMOVED lines=10> */
.L_x_27065:
        /* <DEDUP_REMOVED lines=17> */
.L_x_27068:
[----:B------:R-:W-:-:S04]  /*2cb0*/  LOP3.LUT R2, R5, 0x80000000, RZ, 0xc0, !PT ;  /* 0x8000000005027812 */ /* 0x000fc800078ec0ff */
[----:B------:R-:W-:-:S04]  /*2cc0*/  SHF.R.U32.HI R3, RZ, 0x18, R2 ;  /* 0x00000018ff037819 */ /* 0x000fc80000011602 */
[----:B------:R-:W-:-:S04]  /*2cd0*/  LOP3.LUT R0, R0, R3, RZ, 0xfc, !PT ;  /* 0x0000000300007212 */ /* 0x000fc800078efcff */
[----:B------:R-:W-:-:S07]  /*2ce0*/  PRMT R8, R0, 0x7610, R8 ;  /* 0x0000761000087816 */ /* 0x000fce0000000008 */
.L_x_27067:
[----:B------:R-:W-:Y:S05]  /*2cf0*/  BSYNC B0 ;  /* 0x0000000000007941 */ /* 0x000fea0003800000 */
.L_x_27066:
[----:B------:R3:W-:Y:S01]  /*2d00*/  STG.E.U8 desc[UR36][R16.64], R8 ;  /* 0x0000000810007986 */ /* 0x0007e2000c101124 */
[----:B------:R-:W-:Y:S05]  /*2d10*/  BRA `(.L_x_27046) ;  /* 0x0000000400147947 */ /* 0x000fea0003800000 */
.L_x_27064:
        /* <DEDUP_REMOVED lines=17> */
.L_x_27071:
[----:B------:R-:W-:-:S04]  /*2e30*/  LOP3.LUT R2, R5, 0x80000000, RZ, 0xc0, !PT ;  /* 0x8000000005027812 */ /* 0x000fc800078ec0ff */
[----:B------:R-:W-:-:S04]  /*2e40*/  SHF.R.U32.HI R3, RZ, 0x18, R2 ;  /* 0x00000018ff037819 */ /* 0x000fc80000011602 */
[----:B------:R-:W-:-:S04]  /*2e50*/  LOP3.LUT R0, R0, R3, RZ, 0xfc, !PT ;  /* 0x0000000300007212 */ /* 0x000fc800078efcff */
[----:B------:R-:W-:-:S07]  /*2e60*/  PRMT R8, R0, 0x7610, R8 ;  /* 0x0000761000087816 */ /* 0x000fce0000000008 */
.L_x_27070:
[----:B------:R-:W-:Y:S05]  /*2e70*/  BSYNC B0 ;  /* 0x0000000000007941 */ /* 0x000fea0003800000 */
.L_x_27069:
[----:B------:R0:W-:Y:S01]  /*2e80*/  STG.E.U8 desc[UR36][R16.64], R8 ;  /* 0x0000000810007986 */ /* 0x0001e2000c101124 */
[----:B------:R-:W-:Y:S05]  /*2e90*/  BRA `(.L_x_27046) ;  /* 0x0000000000b47947 */ /* 0x000fea0003800000 */
.L_x_27063:
        /* <DEDUP_REMOVED lines=22> */
.L_x_27045:
        /* <DEDUP_REMOVED lines=16> */
.L_x_27074:
[----:B------:R-:W-:Y:S05]  /*3100*/  BRA `(.L_x_27046) ;  /* 0x0000000000187947 */ /* 0x000fea0003800000 */
.L_x_27073:
[----:B------:R-:W-:Y:S01]  /*3110*/  LOP3.LUT R2, R5, 0xffff, RZ, 0xc0, !PT ;  /* 0x0000ffff05027812 */ /* 0x000fe200078ec0ff */
[----:B------:R-:W-:-:S05]  /*3120*/  IMAD.MOV.U32 R3, RZ, RZ, RZ ;  /* 0x000000ffff037224 */ /* 0x000fca00078e00ff */
[----:B------:R2:W-:Y:S01]  /*3130*/  STG.E.64 desc[UR36][R16.64], R2 ;  /* 0x0000000210007986 */ /* 0x0005e2000c101b24 */
[----:B------:R-:W-:Y:S05]  /*3140*/  BRA `(.L_x_27046) ;  /* 0x0000000000087947 */ /* 0x000fea0003800000 */
.L_x_27072:
[----:B------:R-:W-:-:S05]  /*3150*/  LOP3.LUT R5, R5, 0xffff, RZ, 0xc0, !PT ;  /* 0x0000ffff05057812 */ /* 0x000fca00078ec0ff */
[----:B------:R0:W-:Y:S02]  /*3160*/  STG.E desc[UR36][R16.64], R5 ;  /* 0x0000000510007986 */ /* 0x0001e4000c101924 */
.L_x_27046:
[----:B------:R-:W-:-:S04]  /*3170*/  IMAD R18, R23, 0x200, R18 ;  /* 0x0000020017127824 */ /* 0x000fc800078e0212 */
[----:B------:R-:W-:-:S07]  /*3180*/  VIADD R19, R18, 0x80 ;  /* 0x0000008012137836 */ /* 0x000fce0000000000 */
.L_x_27006:
[----:B------:R-:W-:Y:S05]  /*3190*/  BSYNC B6 ;  /* 0x0000000000067941 */ /* 0x000fea0003800000 */
.L_x_27005:
        /* <DEDUP_REMOVED lines=307> */
.L_x_27077:
        /* <DEDUP_REMOVED lines=20> */
.L_x_27081:
[----:B------:R4:W5:Y:S01]  /*4610*/  LDG.E.U8 R0, desc[UR36][R4.64] ;  /* 0x0000002404007981 */ /* 0x000962000c1e1100 */
[----:B------:R-:W-:Y:S05]  /*4620*/  BRA `(.L_x_27083) ;  /* 0x0000000c00647947 */ /* 0x000fea0003800000 */
.L_x_27080:
        /* <DEDUP_REMOVED lines=8> */
.L_x_27085:
[----:B------:R0:W5:Y:S01]  /*46b0*/  LDG.E.U8 R0, desc[UR36][R4.64] ;  /* 0x0000002404007981 */ /* 0x000162000c1e1100 */
[----:B------:R-:W-:Y:S05]  /*46c0*/  BRA `(.L_x_27083) ;  /* 0x0000000c003c7947 */ /* 0x000fea0003800000 */
.L_x_27084:
[----:B------:R0:W5:Y:S01]  /*46d0*/  LDG.E.U16 R0, desc[UR36][R4.64] ;  /* 0x0000002404007981 */ /* 0x000162000c1e1500 */
[----:B------:R-:W-:Y:S05]  /*46e0*/  BRA `(.L_x_27083) ;  /* 0x0000000c00347947 */ /* 0x000fea0003800000 */
.L_x_27079:
        /* <DEDUP_REMOVED lines=10> */
.L_x_27087:
[----:B------:R-:W2:Y:S02]  /*4790*/  LDG.E.U16 R2, desc[UR36][R4.64] ;  /* 0x0000002404027981 */ /* 0x000ea4000c1e1500 */
[----:B--2---:R-:W-:-:S06]  /*47a0*/  HADD2.F32 R2, -RZ, R2.H0_H0 ;  /* 0x20000002ff027230 */ /* 0x004fcc0000004100 */
[----:B------:R-:W0:Y:S02]  /*47b0*/  F2I.S64.TRUNC R2, R2 ;  /* 0x0000000200027311 */ /* 0x000e24000020d900 */
[----:B0-----:R-:W-:Y:S01]  /*47c0*/  PRMT R0, R2, 0x7610, R0 ;  /* 0x0000761002007816 */ /* 0x001fe20000000000 */
[----:B------:R-:W-:Y:S06]  /*47d0*/  BRA `(.L_x_27083) ;  /* 0x0000000800f87947 */ /* 0x000fec0003800000 */
.L_x_27086:
        /* <DEDUP_REMOVED lines=10> */
.L_x_27089:
[----:B------:R-:W2:Y:S02]  /*4880*/  LDG.E.U16 R4, desc[UR36][R4.64] ;  /* 0x0000002404047981 */ /* 0x000ea4000c1e1500 */
[----:B--2---:R-:W-:-:S06]  /*4890*/  HADD2.F32 R2, -RZ, R4.H0_H0 ;  /* 0x20000004ff027230 */ /* 0x004fcc0000004100 */
[----:B------:R-:W0:Y:S02]  /*48a0*/  F2I.S64.TRUNC R2, R2 ;  /* 0x0000000200027311 */ /* 0x000e24000020d900 */
[----:B0-----:R-:W-:Y:S01]  /*48b0*/  PRMT R0, R2, 0x7610, R0 ;  /* 0x0000761002007816 */ /* 0x001fe20000000000 */
[----:B------:R-:W-:Y:S06]  /*48c0*/  BRA `(.L_x_27083) ;  /* 0x0000000800bc7947 */ /* 0x000fec0003800000 */
.L_x_27088:
[----:B------:R-:W2:Y:S02]  /*48d0*/  LDG.E.64 R2, desc[UR36][R4.64] ;  /* 0x0000002404027981 */ /* 0x000ea4000c1e1b00 */
[----:B--2---:R-:W0:Y:S02]  /*48e0*/  F2I.S64.F64.TRUNC R2, R2 ;  /* 0x0000000200027311 */ /* 0x004e24000030d900 */
[----:B0-----:R-:W-:Y:S01]  /*48f0*/  PRMT R0, R2, 0x7610, R0 ;  /* 0x0000761002007816 */ /* 0x001fe20000000000 */
[----:B------:R-:W-:Y:S06]  /*4900*/  BRA `(.L_x_27083) ;  /* 0x0000000800ac7947 */ /* 0x000fec0003800000 */
.L_x_27078:
        /* <DEDUP_REMOVED lines=12> */
.L_x_27092:
[----:B------:R-:W2:Y:S02]  /*49d0*/  LDG.E.64 R4, desc[UR36][R4.64] ;  /* 0x0000002404047981 */ /* 0x000ea4000c1e1b00 */
[----:B--2---:R-:W0:Y:S02]  /*49e0*/  F2I.S64.F64.TRUNC R2, R4 ;  /* 0x0000000400027311 */ /* 0x004e24000030d900 */
[----:B0-----:R-:W-:Y:S01]  /*49f0*/  PRMT R0, R2, 0x7610, R0 ;  /* 0x0000761002007816 */ /* 0x001fe20000000000 */
[----:B------:R-:W-:Y:S06]  /*4a00*/  BRA `(.L_x_27083) ;  /* 0x00000008006c7947 */ /* 0x000fec0003800000 */
.L_x_27091:
        /* <DEDUP_REMOVED lines=28> */
.L_x_27094:
        /* <DEDUP_REMOVED lines=15> */
.L_x_27093:
[----:B------:R-:W2:Y:S02]  /*4cc0*/  LDG.E.U16 R2, desc[UR36][R4.64] ;  /* 0x0000002404027981 */ /* 0x000ea4000c1e1500 */
[----:B--2---:R-:W-:-:S06]  /*4cd0*/  IMAD.U32 R2, R2, 0x10000, RZ ;  /* 0x0001000002027824 */ /* 0x004fcc00078e00ff */
[----:B------:R-:W0:Y:S02]  /*4ce0*/  F2I.S64.TRUNC R2, R2 ;  /* 0x0000000200027311 */ /* 0x000e24000020d900 */
[----:B0-----:R-:W-:Y:S01]  /*4cf0*/  PRMT R0, R2, 0x7610, R0 ;  /* 0x0000761002007816 */ /* 0x001fe20000000000 */
[----:B------:R-:W-:Y:S06]  /*4d00*/  BRA `(.L_x_27083) ;  /* 0x0000000400ac7947 */ /* 0x000fec0003800000 */
.L_x_27090:
        /* <DEDUP_REMOVED lines=10> */
.L_x_27097:
        /* <DEDUP_REMOVED lines=21> */
.L_x_27101:
[----:B------:R-:W-:Y:S05]  /*4f00*/  BSYNC B1 ;  /* 0x0000000000017941 */ /* 0x000fea0003800000 */
.L_x_27100:
[----:B------:R-:W-:Y:S01]  /*4f10*/  IMAD.SHL.U32 R2, R2, 0x100000, RZ ;  /* 0x0010000002027824 */ /* 0x000fe200078e00ff */
[----:B------:R-:W-:-:S04]  /*4f20*/  LEA R3, R0, 0x3b800000, 0x17 ;  /* 0x3b80000000037811 */ /* 0x000fc800078eb8ff */
[----:B------:R-:W-:-:S07]  /*4f30*/  LOP3.LUT R2, R3, R2, R4, 0xfe, !PT ;  /* 0x0000000203027212 */ /* 0x000fce00078efe04 */
.L_x_27099:
[----:B------:R-:W-:Y:S05]  /*4f40*/  BSYNC B0 ;  /* 0x0000000000007941 */ /* 0x000fea0003800000 */
.L_x_27098:
[----:B------:R-:W0:Y:S02]  /*4f50*/  F2I.S64.TRUNC R2, R2 ;  /* 0x0000000200027311 */ /* 0x000e24000020d900 */
[----:B0-----:R-:W-:Y:S01]  /*4f60*/  PRMT R0, R2, 0x7610, R0 ;  /* 0x0000761002007816 */ /* 0x001fe20000000000 */
[----:B------:R-:W-:Y:S06]  /*4f70*/  BRA `(.L_x_27083) ;  /* 0x0000000400107947 */ /* 0x000fec0003800000 */
.L_x_27096:
        /* <DEDUP_REMOVED lines=21> */
.L_x_27105:
[----:B------:R-:W-:Y:S05]  /*50d0*/  BSYNC B1 ;  /* 0x0000000000017941 */ /* 0x000fea0003800000 */
.L_x_27104:
[----:B------:R-:W-:Y:S01]  /*50e0*/  IMAD.SHL.U32 R2, R2, 0x200000, RZ ;  /* 0x0020000002027824 */ /* 0x000fe200078e00ff */
[----:B------:R-:W-:-:S04]  /*50f0*/  LEA R3, R0, 0x37800000, 0x17 ;  /* 0x3780000000037811 */ /* 0x000fc800078eb8ff */
[----:B------:R-:W-:-:S07]  /*5100*/  LOP3.LUT R2, R3, R2, R4, 0xfe, !PT ;  /* 0x0000000203027212 */ /* 0x000fce00078efe04 */
.L_x_27103:
[----:B------:R-:W-:Y:S05]  /*5110*/  BSYNC B0 ;  /* 0x0000000000007941 */ /* 0x000fea0003800000 */
.L_x_27102:
[----:B------:R-:W0:Y:S02]  /*5120*/  F2I.S64.TRUNC R2, R2 ;  /* 0x0000000200027311 */ /* 0x000e24000020d900 */
[----:B0-----:R-:W-:Y:S01]  /*5130*/  PRMT R0, R2, 0x7610, R0 ;  /* 0x0000761002007816 */ /* 0x001fe20000000000 */
[----:B------:R-:W-:Y:S06]  /*5140*/  BRA `(.L_x_27083) ;  /* 0x00000000009c7947 */ /* 0x000fec0003800000 */
.L_x_27095:
        /* <DEDUP_REMOVED lines=14> */
.L_x_27109:
[----:B------:R-:W-:Y:S05]  /*5230*/  BSYNC B0 ;  /* 0x0000000000007941 */ /* 0x000fea0003800000 */
.L_x_27108:
[----:B------:R-:W0:Y:S02]  /*5240*/  F2I.S64.TRUNC R2, R2 ;  /* 0x0000000200027311 */ /* 0x000e24000020d900 */
[----:B0-----:R-:W-:Y:S01]  /*5250*/  PRMT R0, R2, 0x7610, R0 ;  /* 0x0000761002007816 */ /* 0x001fe20000000000 */
[----:B------:R-:W-:Y:S06]  /*5260*/  BRA `(.L_x_27083) ;  /* 0x0000000000547947 */ /* 0x000fec0003800000 */
.L_x_27082:
        /* <DEDUP_REMOVED lines=16> */
.L_x_27110:
[----:B------:R-:W-:Y:S01]  /*5370*/  PRMT R0, RZ, 0x7610, R0 ;  /* 0x00007610ff007816 */ /* 0x000fe20000000000 */
[----:B------:R-:W-:Y:S06]  /*5380*/  BRA `(.L_x_27083) ;  /* 0x00000000000c7947 */ /* 0x000fec0003800000 */
.L_x_27107:
[----:B------:R1:W5:Y:S01]  /*5390*/  LDG.E.U8 R0, desc[UR36][R4.64] ;  /* 0x0000002404007981 */ /* 0x000362000c1e1100 */
[----:B------:R-:W-:Y:S05]  /*53a0*/  BRA `(.L_x_27083) ;  /* 0x0000000000047947 */ /* 0x000fea0003800000 */
.L_x_27106:
[----:B------:R2:W5:Y:S02]  /*53b0*/  LDG.E.U8 R0, desc[UR36][R4.64] ;  /* 0x0000002404007981 */ /* 0x000564000c1e1100 */
.L_x_27083:
        /* <DEDUP_REMOVED lines=19> */
.L_x_27114:
[----:B------:R0:W-:Y:S01]  /*54f0*/  STG.E.U8 desc[UR36][R16.64], R5 ;  /* 0x0000000510007986 */ /* 0x0001e2000c101124 */
[----:B------:R-:W-:Y:S05]  /*5500*/  BRA `(.L_x_27116) ;  /* 0x0000000c00647947 */ /* 0x000fea0003800000 */
.L_x_27113:
        /* <DEDUP_REMOVED lines=10> */
.L_x_27118:
[----:B------:R-:W-:-:S05]  /*55b0*/  LOP3.LUT R5, R5, 0xffff, RZ, 0xc0, !PT ;  /* 0x0000ffff05057812 */ /* 0x000fca00078ec0ff */
[----:B------:R3:W-:Y:S01]  /*55c0*/  STG.E desc[UR36][R16.64], R5 ;  /* 0x0000000510007986 */ /* 0x0007e2000c101924 */
[----:B------:R-:W-:Y:S05]  /*55d0*/  BRA `(.L_x_27116) ;  /* 0x0000000c00307947 */ /* 0x000fea0003800000 */
.L_x_27117:
[----:B------:R2:W-:Y:S01]  /*55e0*/  STG.E.U16 desc[UR36][R16.64], R5 ;  /* 0x0000000510007986 */ /* 0x0005e2000c101524 */
[----:B------:R-:W-:Y:S05]  /*55f0*/  BRA `(.L_x_27116) ;  /* 0x0000000c00287947 */ /* 0x000fea0003800000 */
.L_x_27112:
        /* <DEDUP_REMOVED lines=9> */
.L_x_27120:
[----:B------:R-:W0:Y:S02]  /*5690*/  I2F.U16 R0, R5 ;  /* 0x0000000500007306 */ /* 0x000e240000101000 */
[----:B0-----:R-:W-:-:S05]  /*56a0*/  F2FP.F16.F32.PACK_AB R0, RZ, R0 ;  /* 0x00000000ff00723e */ /* 0x001fca00000000ff */
[----:B------:R0:W-:Y:S01]  /*56b0*/  STG.E.U16 desc[UR36][R16.64], R0 ;  /* 0x0000000010007986 */ /* 0x0001e2000c101524 */
[----:B------:R-:W-:Y:S05]  /*56c0*/  BRA `(.L_x_27116) ;  /* 0x0000000800f47947 */ /* 0x000fea0003800000 */
.L_x_27119:
        /* <DEDUP_REMOVED lines=10> */
.L_x_27122:
[----:B------:R-:W0:Y:S02]  /*5770*/  I2F.U16 R5, R5 ;  /* 0x0000000500057306 */ /* 0x000e240000101000 */
[----:B0-----:R-:W-:-:S04]  /*5780*/  F2FP.F16.F32.PACK_AB R3, RZ, R5 ;  /* 0x00000005ff03723e */ /* 0x001fc800000000ff */
[----:B------:R-:W-:-:S05]  /*5790*/  PRMT R3, R3, 0x5410, RZ ;  /* 0x0000541003037816 */ /* 0x000fca00000000ff */
[----:B------:R0:W-:Y:S01]  /*57a0*/  STG.E desc[UR36][R16.64], R3 ;  /* 0x0000000310007986 */ /* 0x0001e2000c101924 */
[----:B------:R-:W-:Y:S05]  /*57b0*/  BRA `(.L_x_27116) ;  /* 0x0000000800b87947 */ /* 0x000fea0003800000 */
.L_x_27121:
[----:B------:R-:W0:Y:S02]  /*57c0*/  I2F.F64.U16 R2, R5 ;  /* 0x0000000500027312 */ /* 0x000e240000101800 */
[----:B0-----:R0:W-:Y:S01]  /*57d0*/  STG.E.64 desc[UR36][R16.64], R2 ;  /* 0x0000000210007986 */ /* 0x0011e2000c101b24 */
[----:B------:R-:W-:Y:S05]  /*57e0*/  BRA `(.L_x_27116) ;  /* 0x0000000800ac7947 */ /* 0x000fea0003800000 */
.L_x_27111:
        /* <DEDUP_REMOVED lines=13> */
.L_x_27125:
[----:B------:R-:W0:Y:S01]  /*58c0*/  I2F.F64.U16 R4, R5 ;  /* 0x0000000500047312 */ /* 0x000e220000101800 */
[----:B------:R-:W-:-:S05]  /*58d0*/  CS2R R6, SRZ ;  /* 0x0000000000067805 */ /* 0x000fca000001ff00 */
[----:B0-----:R0:W-:Y:S01]  /*58e0*/  STG.E.128 desc[UR36][R16.64], R4 ;  /* 0x0000000410007986 */ /* 0x0011e2000c101d24 */
[----:B------:R-:W-:Y:S05]  /*58f0*/  BRA `(.L_x_27116) ;  /* 0x0000000800687947 */ /* 0x000fea0003800000 */
.L_x_27124:
        /* <DEDUP_REMOVED lines=21> */
.L_x_27129:
[----:B------:R-:W-:Y:S05]  /*5a50*/  BSYNC B0 ;  /* 0x0000000000007941 */ /* 0x000fea0003800000 */
.L_x_27128:
[----:B------:R-:W-:-:S05]  /*5a60*/  LOP3.LUT R3, R0, R3, RZ, 0xfc, !PT ;  /* 0x0000000300037212 */ /* 0x000fca00078efcff */
[----:B------:R0:W-:Y:S01]  /*5a70*/  STG.E.U8 desc[UR36][R16.64], R3 ;  /* 0x0000000310007986 */ /* 0x0001e2000c101124 */
[----:B------:R-:W-:Y:S05]  /*5a80*/  BRA `(.L_x_27116) ;  /* 0x0000000800047947 */ /* 0x000fea0003800000 */
.L_x_27127:
        /* <DEDUP_REMOVED lines=13> */
.L_x_27131:
[----:B------:R-:W-:Y:S01]  /*5b60*/  IMAD.MOV.U32 R0, RZ, RZ, 0x7f ;  /* 0x0000007fff007424 */ /* 0x000fe200078e00ff */
[----:B------:R-:W-:-:S04]  /*5b70*/  ISETP.GT.U32.AND P0, PT, R2, 0x7f800000, PT ;  /* 0x7f8000000200780c */ /* 0x000fc80003f04070 */
[----:B------:R-:W-:-:S09]  /*5b80*/  SEL R0, R0, 0x7c, P0 ;  /* 0x0000007c00007807 */ /* 0x000fd20000000000 */
.L_x_27132:
[----:B------:R-:W-:Y:S05]  /*5b90*/  BSYNC B0 ;  /* 0x0000000000007941 */ /* 0x000fea0003800000 */
.L_x_27130:
[----:B------:R-:W-:-:S04]  /*5ba0*/  LOP3.LUT R2, R5, 0x80000000, RZ, 0xc0, !PT ;  /* 0x8000000005027812 */ /* 0x000fc800078ec0ff */
[----:B------:R-:W-:-:S04]  /*5bb0*/  SHF.R.U32.HI R3, RZ, 0x18, R2 ;  /* 0x00000018ff037819 */ /* 0x000fc80000011602 */
[----:B------:R-:W-:-:S05]  /*5bc0*/  LOP3.LUT R3, R0, R3, RZ, 0xfc, !PT ;  /* 0x0000000300037212 */ /* 0x000fca00078efcff */
[----:B------:R0:W-:Y:S01]  /*5bd0*/  STG.E.U8 desc[UR36][R16.64], R3 ;  /* 0x0000000310007986 */ /* 0x0001e2000c101124 */
[----:B------:R-:W-:Y:S05]  /*5be0*/  BRA `(.L_x_27116) ;  /* 0x0000000400ac7947 */ /* 0x000fea0003800000 */
.L_x_27126:
[----:B------:R-:W0:Y:S02]  /*5bf0*/  I2F.U16 R0, R5 ;  /* 0x0000000500007306 */ /* 0x000e240000101000 */
[----:B0-----:R-:W-:-:S05]  /*5c00*/  F2FP.BF16.F32.PACK_AB R0, RZ, R0 ;  /* 0x00000000ff00723e */ /* 0x001fca00000010ff */
[----:B------:R0:W-:Y:S01]  /*5c10*/  STG.E.U16 desc[UR36][R16.64], R0 ;  /* 0x0000000010007986 */ /* 0x0001e2000c101524 */
[----:B------:R-:W-:Y:S05]  /*5c20*/  BRA `(.L_x_27116) ;  /* 0x00000004009c7947 */ /* 0x000fea0003800000 */
.L_x_27123:
        /* <DEDUP_REMOVED lines=10> */
.L_x_27135:
        /* <DEDUP_REMOVED lines=17> */
.L_x_27138:
[----:B------:R-:W-:-:S04]  /*5de0*/  LOP3.LUT R2, R5, 0x80000000, RZ, 0xc0, !PT ;  /* 0x8000000005027812 */ /* 0x000fc800078ec0ff */
[----:B------:R-:W-:-:S04]  /*5df0*/  SHF.R.U32.HI R3, RZ, 0x18, R2 ;  /* 0x00000018ff037819 */ /* 0x000fc80000011602 */
[----:B------:R-:W-:-:S04]  /*5e00*/  LOP3.LUT R0, R0, R3, RZ, 0xfc, !PT ;  /* 0x0000000300007212 */ /* 0x000fc800078efcff */
[----:B------:R-:W-:-:S07]  /*5e10*/  PRMT R8, R0, 0x7610, R8 ;  /* 0x0000761000087816 */ /* 0x000fce0000000008 */
.L_x_27137:
[----:B------:R-:W-:Y:S05]  /*5e20*/  BSYNC B0 ;  /* 0x0000000000007941 */ /* 0x000fea0003800000 */
.L_x_27136:
[----:B------:R0:W-:Y:S01]  /*5e30*/  STG.E.U8 desc[UR36][R16.64], R8 ;  /* 0x0000000810007986 */ /* 0x0001e2000c101124 */
[----:B------:R-:W-:Y:S05]  /*5e40*/  BRA `(.L_x_27116) ;  /* 0x0000000400147947 */ /* 0x000fea0003800000 */
.L_x_27134:
        /* <DEDUP_REMOVED lines=17> */
.L_x_27141:
[----:B------:R-:W-:-:S04]  /*5f60*/  LOP3.LUT R2, R5, 0x80000000, RZ, 0xc0, !PT ;  /* 0x8000000005027812 */ /* 0x000fc800078ec0ff */
[----:B------:R-:W-:-:S04]  /*5f70*/  SHF.R.U32.HI R3, RZ, 0x18, R2 ;  /* 0x00000018ff037819 */ /* 0x000fc80000011602 */
[----:B------:R-:W-:-:S04]  /*5f80*/  LOP3.LUT R0, R0, R3, RZ, 0xfc, !PT ;  /* 0x0000000300007212 */ /* 0x000fc800078efcff */
[----:B------:R-:W-:-:S07]  /*5f90*/  PRMT R8, R0, 0x7610, R8 ;  /* 0x0000761000087816 */ /* 0x000fce0000000008 */
.L_x_27140:
[----:B------:R-:W-:Y:S05]  /*5fa0*/  BSYNC B0 ;  /* 0x0000000000007941 */ /* 0x000fea0003800000 */
.L_x_27139:
[----:B------:R0:W-:Y:S01]  /*5fb0*/  STG.E.U8 desc[UR36][R16.64], R8 ;  /* 0x0000000810007986 */ /* 0x0001e2000c101124 */
[----:B------:R-:W-:Y:S05]  /*5fc0*/  BRA `(.L_x_27116) ;  /* 0x0000000000b47947 */ /* 0x000fea0003800000 */
.L_x_27133:
        /* <DEDUP_REMOVED lines=22> */
.L_x_27115:
        /* <DEDUP_REMOVED lines=16> */
.L_x_27144:
[----:B------:R-:W-:Y:S05]  /*6230*/  BRA `(.L_x_27116) ;  /* 0x0000000000187947 */ /* 0x000fea0003800000 */
.L_x_27143:
[----:B------:R-:W-:Y:S01]  /*6240*/  LOP3.LUT R2, R5, 0xffff, RZ, 0xc0, !PT ;  /* 0x0000ffff05027812 */ /* 0x000fe200078ec0ff */
[----:B------:R-:W-:-:S05]  /*6250*/  IMAD.MOV.U32 R3, RZ, RZ, RZ ;  /* 0x000000ffff037224 */ /* 0x000fca00078e00ff */
[----:B------:R0:W-:Y:S01]  /*6260*/  STG.E.64 desc[UR36][R16.64], R2 ;  /* 0x0000000210007986 */ /* 0x0001e2000c101b24 */
[----:B------:R-:W-:Y:S05]  /*6270*/  BRA `(.L_x_27116) ;  /* 0x0000000000087947 */ /* 0x000fea0003800000 */
.L_x_27142:
[----:B------:R-:W-:-:S05]  /*6280*/  LOP3.LUT R5, R5, 0xffff, RZ, 0xc0, !PT ;  /* 0x0000ffff05057812 */ /* 0x000fca00078ec0ff */
[----:B------:R0:W-:Y:S02]  /*6290*/  STG.E desc[UR36][R16.64], R5 ;  /* 0x0000000510007986 */ /* 0x0001e4000c101924 */
.L_x_27116:
[----:B------:R-:W-:-:S07]  /*62a0*/  VIADD R19, R19, 0x80 ;  /* 0x0000008013137836 */ /* 0x000fce0000000000 */
.L_x_27076:
[----:B------:R-:W-:Y:S05]  /*62b0*/  BSYNC B6 ;  /* 0x0000000000067941 */ /* 0x000fea0003800000 */
.L_x_27075:
        /* <DEDUP_REMOVED lines=307> */
.L_x_27147:
        /* <DEDUP_REMOVED lines=20> */
.L_x_27151:
[----:B------:R3:W5:Y:S01]  /*7730*/  LDG.E.U8 R0, desc[UR36][R4.64] ;  /* 0x0000002404007981 */ /* 0x000762000c1e1100 */
[----:B------:R-:W-:Y:S05]  /*7740*/  BRA `(.L_x_27153) ;  /* 0x0000000c00647947 */ /* 0x000fea0003800000 */
.L_x_27150:
        /* <DEDUP_REMOVED lines=8> */
.L_x_27155:
[----:B------:R0:W5:Y:S01]  /*77d0*/  LDG.E.U8 R0, desc[UR36][R4.64] ;  /* 0x0000002404007981 */ /* 0x000162000c1e1100 */
[----:B------:R-:W-:Y:S05]  /*77e0*/  BRA `(.L_x_27153) ;  /* 0x0000000c003c7947 */ /* 0x000fea0003800000 */
.L_x_27154:
[----:B------:R0:W5:Y:S01]  /*77f0*/  LDG.E.U16 R0, desc[UR36][R4.64] ;  /* 0x0000002404007981 */ /* 0x000162000c1e1500 */
[----:B------:R-:W-:Y:S05]  /*7800*/  BRA `(.L_x_27153) ;  /* 0x0000000c00347947 */ /* 0x000fea0003800000 */
.L_x_27149:
        /* <DEDUP_REMOVED lines=10> */
.L_x_27157:
[----:B------:R-:W2:Y:S02]  /*78b0*/  LDG.E.U16 R2, desc[UR36][R4.64] ;  /* 0x0000002404027981 */ /* 0x000ea4000c1e1500 */
[----:B--2---:R-:W-:-:S06]  /*78c0*/  HADD2.F32 R2, -RZ, R2.H0_H0 ;  /* 0x20000002ff027230 */ /* 0x004fcc0000004100 */
[----:B------:R-:W0:Y:S02]  /*78d0*/  F2I.S64.TRUNC R2, R2 ;  /* 0x0000000200027311 */ /* 0x000e24000020d900 */
[----:B0-----:R-:W-:Y:S01]  /*78e0*/  PRMT R0, R2, 0x7610, R0 ;  /* 0x0000761002007816 */ /* 0x001fe20000000000 */
[----:B------:R-:W-:Y:S06]  /*78f0*/  BRA `(.L_x_27153) ;  /* 0x0000000800f87947 */ /* 0x000fec0003800000 */
.L_x_27156:
        /* <DEDUP_REMOVED lines=10> */
.L_x_27159:
[----:B------:R-:W2:Y:S02]  /*79a0*/  LDG.E.U16 R4, desc[UR36][R4.64] ;  /* 0x0000002404047981 */ /* 0x000ea4000c1e1500 */
[----:B--2---:R-:W-:-:S06]  /*79b0*/  HADD2.F32 R2, -RZ, R4.H0_H0 ;  /* 0x20000004ff027230 */ /* 0x004fcc0000004100 */
[----:B------:R-:W0:Y:S02]  /*79c0*/  F2I.S64.TRUNC R2, R2 ;  /* 0x0000000200027311 */ /* 0x000e24000020d900 */
[----:B0-----:R-:W-:Y:S01]  /*79d0*/  PRMT R0, R2, 0x7610, R0 ;  /* 0x0000761002007816 */ /* 0x001fe20000000000 */
[----:B------:R-:W-:Y:S06]  /*79e0*/  BRA `(.L_x_27153) ;  /* 0x0000000800bc7947 */ /* 0x000fec0003800000 */
.L_x_27158:
[----:B------:R-:W2:Y:S02]  /*79f0*/  LDG.E.64 R2, desc[UR36][R4.64] ;  /* 0x0000002404027981 */ /* 0x000ea4000c1e1b00 */
[----:B--2---:R-:W0:Y:S02]  /*7a00*/  F2I.S64.F64.TRUNC R2, R2 ;  /* 0x0000000200027311 */ /* 0x004e24000030d900 */
[----:B0-----:R-:W-:Y:S01]  /*7a10*/  PRMT R0, R2, 0x7610, R0 ;  /* 0x0000761002007816 */ /* 0x001fe20000000000 */
[----:B------:R-:W-:Y:S06]  /*7a20*/  BRA `(.L_x_27153) ;  /* 0x0000000800ac7947 */ /* 0x000fec0003800000 */
.L_x_27148:
        /* <DEDUP_REMOVED lines=12> */
.L_x_27162:
[----:B------:R-:W2:Y:S02]  /*7af0*/  LDG.E.64 R4, desc[UR36][R4.64] ;  /* 0x0000002404047981 */ /* 0x000ea4000c1e1b00 */
[----:B--2---:R-:W0:Y:S02]  /*7b00*/  F2I.S64.F64.TRUNC R2, R4 ;  /* 0x0000000400027311 */ /* 0x004e24000030d900 */
[----:B0-----:R-:W-:Y:S01]  /*7b10*/  PRMT R0, R2, 0x7610, R0 ;  /* 0x0000761002007816 */ /* 0x001fe20000000000 */
[----:B------:R-:W-:Y:S06]  /*7b20*/  BRA `(.L_x_27153) ;  /* 0x00000008006c7947 */ /* 0x000fec0003800000 */
.L_x_27161:
        /* <DEDUP_REMOVED lines=28> */
.L_x_27164:
        /* <DEDUP_REMOVED lines=15> */
.L_x_27163:
[----:B------:R-:W2:Y:S02]  /*7de0*/  LDG.E.U16 R2, desc[UR36][R4.64] ;  /* 0x0000002404027981 */ /* 0x000ea4000c1e1500 */
[----:B--2---:R-:W-:-:S06]  /*7df0*/  IMAD.U32 R2, R2, 0x10000, RZ ;  /* 0x0001000002027824 */ /* 0x004fcc00078e00ff */
[----:B------:R-:W0:Y:S02]  /*7e00*/  F2I.S64.TRUNC R2, R2 ;  /* 0x0000000200027311 */ /* 0x000e24000020d900 */
[----:B0-----:R-:W-:Y:S01]  /*7e10*/  PRMT R0, R2, 0x7610, R0 ;  /* 0x0000761002007816 */ /* 0x001fe20000000000 */
[----:B------:R-:W-:Y:S06]  /*7e20*/  BRA `(.L_x_27153) ;  /* 0x0000000400ac7947 */ /* 0x000fec0003800000 */
.L_x_27160:
        /* <DEDUP_REMOVED lines=10> */
.L_x_27167:
        /* <DEDUP_REMOVED lines=21> */
.L_x_27171:
[----:B------:R-:W-:Y:S05]  /*8020*/  BSYNC B1 ;  /* 0x0000000000017941 */ /* 0x000fea0003800000 */
.L_x_27170:
[----:B------:R-:W-:Y:S01]  /*8030*/  IMAD.SHL.U32 R2, R2, 0x100000, RZ ;  /* 0x0010000002027824 */ /* 0x000fe200078e00ff */
[----:B------:R-:W-:-:S04]  /*8040*/  LEA R3, R0, 0x3b800000, 0x17 ;  /* 0x3b80000000037811 */ /* 0x000fc800078eb8ff */
[----:B------:R-:W-:-:S07]  /*8050*/  LOP3.LUT R2, R3, R2, R4, 0xfe, !PT ;  /* 0x0000000203027212 */ /* 0x000fce00078efe04 */
.L_x_27169:
[----:B------:R-:W-:Y:S05]  /*8060*/  BSYNC B0 ;  /* 0x0000000000007941 */ /* 0x000fea0003800000 */
.L_x_27168:
[----:B------:R-:W0:Y:S02]  /*8070*/  F2I.S64.TRUNC R2, R2 ;  /* 0x0000000200027311 */ /* 0x000e24000020d900 */
[----:B0-----:R-:W-:Y:S01]  /*8080*/  PRMT R0, R2, 0x7610, R0 ;  /* 0x0000761002007816 */ /* 0x001fe20000000000 */
[----:B------:R-:W-:Y:S06]  /*8090*/  BRA `(.L_x_27153) ;  /* 0x0000000400107947 */ /* 0x000fec0003800000 */
.L_x_27166:
        /* <DEDUP_REMOVED lines=21> */
.L_x_27175:
[----:B------:R-:W-:Y:S05]  /*81f0*/  BSYNC B1 ;  /* 0x0000000000017941 */ /* 0x000fea0003800000 */
.L_x_27174:
[----:B------:R-:W-:Y:S01]  /*8200*/  IMAD.SHL.U32 R2, R2, 0x200000, RZ ;  /* 0x0020000002027824 */ /* 0x000fe200078e00ff */
[----:B------:R-:W-:-:S04]  /*8210*/  LEA R3, R0, 0x37800000, 0x17 ;  /* 0x3780000000037811 */ /* 0x000fc800078eb8ff */
[----:B------:R-:W-:-:S07]  /*8220*/  LOP3.LUT R2, R3, R2, R4, 0xfe, !PT ;  /* 0x0000000203027212 */ /* 0x000fce00078efe04 */
.L_x_27173:
[----:B------:R-:W-:Y:S05]  /*8230*/  BSYNC B0 ;  /* 0x0000000000007941 */ /* 0x000fea0003800000 */
.L_x_27172:
[----:B------:R-:W0:Y:S02]  /*8240*/  F2I.S64.TRUNC R2, R2 ;  /* 0x0000000200027311 */ /* 0x000e24000020d900 */
[----:B0-----:R-:W-:Y:S01]  /*8250*/  PRMT R0, R2, 0x7610, R0 ;  /* 0x0000761002007816 */ /* 0x001fe20000000000 */
[----:B------:R-:W-:Y:S06]  /*8260*/  BRA `(.L_x_27153) ;  /* 0x00000000009c7947 */ /* 0x000fec0003800000 */
.L_x_27165:
        /* <DEDUP_REMOVED lines=14> */
.L_x_27179:
[----:B------:R-:W-:Y:S05]  /*8350*/  BSYNC B0 ;  /* 0x0000000000007941 */ /* 0x000fea0003800000 */
.L_x_27178:
[----:B------:R-:W0:Y:S02]  /*8360*/  F2I.S64.TRUNC R2, R2 ;  /* 0x0000000200027311 */ /* 0x000e24000020d900 */
[----:B0-----:R-:W-:Y:S01]  /*8370*/  PRMT R0, R2, 0x7610, R0 ;  /* 0x0000761002007816 */ /* 0x001fe20000000000 */
[----:B------:R-:W-:Y:S06]  /*8380*/  BRA `(.L_x_27153) ;  /* 0x0000000000547947 */ /* 0x000fec0003800000 */
.L_x_27152:
        /* <DEDUP_REMOVED lines=16> */
.L_x_27180:
[----:B------:R-:W-:Y:S01]  /*8490*/  PRMT R0, RZ, 0x7610, R0 ;  /* 0x00007610ff007816 */ /* 0x000fe20000000000 */
[----:B------:R-:W-:Y:S06]  /*84a0*/  BRA `(.L_x_27153) ;  /* 0x00000000000c7947 */ /* 0x000fec0003800000 */
.L_x_27177:
[----:B------:R0:W5:Y:S01]  /*84b0*/  LDG.E.U8 R0, desc[UR36][R4.64] ;  /* 0x0000002404007981 */ /* 0x000162000c1e1100 */
[----:B------:R-:W-:Y:S05]  /*84c0*/  BRA `(.L_x_27153) ;  /* 0x0000000000047947 */ /* 0x000fea0003800000 */
.L_x_27176:
[----:B------:R1:W5:Y:S02]  /*84d0*/  LDG.E.U8 R0, desc[UR36][R4.64] ;  /* 0x0000002404007981 */ /* 0x000364000c1e1100 */
.L_x_27153:
        /* <DEDUP_REMOVED lines=19> */
.L_x_27184:
[----:B------:R0:W-:Y:S01]  /*8610*/  STG.E.U8 desc[UR36][R16.64], R5 ;  /* 0x0000000510007986 */ /* 0x0001e2000c101124 */
[----:B------:R-:W-:Y:S05]  /*8620*/  BRA `(.L_x_27186) ;  /* 0x0000000c00647947 */ /* 0x000fea0003800000 */
.L_x_27183:
        /* <DEDUP_REMOVED lines=10> */
.L_x_27188:
[----:B------:R-:W-:-:S05]  /*86d0*/  LOP3.LUT R5, R5, 0xffff, RZ, 0xc0, !PT ;  /* 0x0000ffff05057812 */ /* 0x000fca00078ec0ff */
[----:B------:R0:W-:Y:S01]  /*86e0*/  STG.E desc[UR36][R16.64], R5 ;  /* 0x0000000510007986 */ /* 0x0001e2000c101924 */
[----:B------:R-:W-:Y:S05]  /*86f0*/  BRA `(.L_x_27186) ;  /* 0x0000000c00307947 */ /* 0x000fea0003800000 */
.L_x_27187:
[----:B------:R0:W-:Y:S01]  /*8700*/  STG.E.U16 desc[UR36][R16.64], R5 ;  /* 0x0000000510007986 */ /* 0x0001e2000c101524 */
[----:B------:R-:W-:Y:S05]  /*8710*/  BRA `(.L_x_27186) ;  /* 0x0000000c00287947 */ /* 0x000fea0003800000 */
.L_x_27182:
        /* <DEDUP_REMOVED lines=9> */
.L_x_27190:
[----:B------:R-:W0:Y:S02]  /*87b0*/  I2F.U16 R0, R5 ;  /* 0x0000000500007306 */ /* 0x000e240000101000 */
[----:B0-----:R-:W-:-:S05]  /*87c0*/  F2FP.F16.F32.PACK_AB R0, RZ, R0 ;  /* 0x00000000ff00723e */ /* 0x001fca00000000ff */
[----:B------:R0:W-:Y:S01]  /*87d0*/  STG.E.U16 desc[UR36][R16.64], R0 ;  /* 0x0000000010007986 */ /* 0x0001e2000c101524 */
[----:B------:R-:W-:Y:S05]  /*87e0*/  BRA `(.L_x_27186) ;  /* 0x0000000800f47947 */ /* 0x000fea0003800000 */
.L_x_27189:
        /* <DEDUP_REMOVED lines=10> */
.L_x_27192:
[----:B------:R-:W0:Y:S02]  /*8890*/  I2F.U16 R5, R5 ;  /* 0x0000000500057306 */ /* 0x000e240000101000 */
[----:B0-----:R-:W-:-:S04]  /*88a0*/  F2FP.F16.F32.PACK_AB R3, RZ, R5 ;  /* 0x00000005ff03723e */ /* 0x001fc800000000ff */
[----:B------:R-:W-:-:S05]  /*88b0*/  PRMT R3, R3, 0x5410, RZ ;  /* 0x0000541003037816 */ /* 0x000fca00000000ff */
[----:B------:R0:W-:Y:S01]  /*88c0*/  STG.E desc[UR36][R16.64], R3 ;  /* 0x0000000310007986 */ /* 0x0001e2000c101924 */
[----:B------:R-:W-:Y:S05]  /*88d0*/  BRA `(.L_x_27186) ;  /* 0x0000000800b87947 */ /* 0x000fea0003800000 */
.L_x_27191:
[----:B------:R-:W0:Y:S02]  /*88e0*/  I2F.F64.U16 R2, R5 ;  /* 0x0000000500027312 */ /* 0x000e240000101800 */
[----:B0-----:R0:W-:Y:S01]  /*88f0*/  STG.E.64 desc[UR36][R16.64], R2 ;  /* 0x0000000210007986 */ /* 0x0011e2000c101b24 */
[----:B------:R-:W-:Y:S05]  /*8900*/  BRA `(.L_x_27186) ;  /* 0x0000000800ac7947 */ /* 0x000fea0003800000 */
.L_x_27181:
        /* <DEDUP_REMOVED lines=13> */
.L_x_27195:
[----:B------:R-:W0:Y:S01]  /*89e0*/  I2F.F64.U16 R4, R5 ;  /* 0x0000000500047312 */ /* 0x000e220000101800 */
[----:B------:R-:W-:-:S05]  /*89f0*/  CS2R R6, SRZ ;  /* 0x0000000000067805 */ /* 0x000fca000001ff00 */
[----:B0-----:R0:W-:Y:S01]  /*8a00*/  STG.E.128 desc[UR36][R16.64], R4 ;  /* 0x0000000410007986 */ /* 0x0011e2000c101d24 */
[----:B------:R-:W-:Y:S05]  /*8a10*/  BRA `(.L_x_27186) ;  /* 0x0000000800687947 */ /* 0x000fea0003800000 */
.L_x_27194:
        /* <DEDUP_REMOVED lines=21> */
.L_x_27199:
[----:B------:R-:W-:Y:S05]  /*8b70*/  BSYNC B0 ;  /* 0x0000000000007941 */ /* 0x000fea0003800000 */
.L_x_27198:
[----:B------:R-:W-:-:S05]  /*8b80*/  LOP3.LUT R3, R0, R3, RZ, 0xfc, !PT ;  /* 0x0000000300037212 */ /* 0x000fca00078efcff */
[----:B------:R0:W-:Y:S01]  /*8b90*/  STG.E.U8 desc[UR36][R16.64], R3 ;  /* 0x0000000310007986 */ /* 0x0001e2000c101124 */
[----:B------:R-:W-:Y:S05]  /*8ba0*/  BRA `(.L_x_27186) ;  /* 0x0000000800047947 */ /* 0x000fea0003800000 */
.L_x_27197:
        /* <DEDUP_REMOVED lines=13> */
.L_x_27201:
[----:B------:R-:W-:Y:S01]  /*8c80*/  IMAD.MOV.U32 R0, RZ, RZ, 0x7f ;  /* 0x0000007fff007424 */ /* 0x000fe200078e00ff */
[----:B------:R-:W-:-:S04]  /*8c90*/  ISETP.GT.U32.AND P0, PT, R2, 0x7f800000, PT ;  /* 0x7f8000000200780c */ /* 0x000fc80003f04070 */
[----:B------:R-:W-:-:S09]  /*8ca0*/  SEL R0, R0, 0x7c, P0 ;  /* 0x0000007c00007807 */ /* 0x000fd20000000000 */
.L_x_27202:
[----:B------:R-:W-:Y:S05]  /*8cb0*/  BSYNC B0 ;  /* 0x0000000000007941 */ /* 0x000fea0003800000 */
.L_x_27200:
[----:B------:R-:W-:-:S04]  /*8cc0*/  LOP3.LUT R2, R5, 0x80000000, RZ, 0xc0, !PT ;  /* 0x8000000005027812 */ /* 0x000fc800078ec0ff */
[----:B------:R-:W-:-:S04]  /*8cd0*/  SHF.R.U32.HI R3, RZ, 0x18, R2 ;  /* 0x00000018ff037819 */ /* 0x000fc80000011602 */
[----:B------:R-:W-:-:S05]  /*8ce0*/  LOP3.LUT R3, R0, R3, RZ, 0xfc, !PT ;  /* 0x0000000300037212 */ /* 0x000fca00078efcff */
[----:B------:R0:W-:Y:S01]  /*8cf0*/  STG.E.U8 desc[UR36][R16.64], R3 ;  /* 0x0000000310007986 */ /* 0x0001e2000c101124 */
[----:B------:R-:W-:Y:S05]  /*8d00*/  BRA `(.L_x_27186) ;  /* 0x0000000400ac7947 */ /* 0x000fea0003800000 */
.L_x_27196:
[----:B------:R-:W0:Y:S02]  /*8d10*/  I2F.U16 R0, R5 ;  /* 0x0000000500007306 */ /* 0x000e240000101000 */
[----:B0-----:R-:W-:-:S05]  /*8d20*/  F2FP.BF16.F32.PACK_AB R0, RZ, R0 ;  /* 0x00000000ff00723e */ /* 0x001fca00000010ff */
[----:B------:R0:W-:Y:S01]  /*8d30*/  STG.E.U16 desc[UR36][R16.64], R0 ;  /* 0x0000000010007986 */ /* 0x0001e2000c101524 */
[----:B------:R-:W-:Y:S05]  /*8d40*/  BRA `(.L_x_27186) ;  /* 0x00000004009c7947 */ /* 0x000fea0003800000 */
.L_x_27193:
        /* <DEDUP_REMOVED lines=10> */
.L_x_27205:
        /* <DEDUP_REMOVED lines=17> */
.L_x_27208:
[----:B------:R-:W-:-:S04]  /*8f00*/  LOP3.LUT R2, R5, 0x80000000, RZ, 0xc0, !PT ;  /* 0x8000000005027812 */ /* 0x000fc800078ec0ff */
[----:B------:R-:W-:-:S04]  /*8f10*/  SHF.R.U32.HI R3, RZ, 0x18, R2 ;  /* 0x00000018ff037819 */ /* 0x000fc80000011602 */
[----:B------:R-:W-:-:S04]  /*8f20*/  LOP3.LUT R0, R0, R3, RZ, 0xfc, !PT ;  /* 0x0000000300007212 */ /* 0x000fc800078efcff */
[----:B------:R-:W-:-:S07]  /*8f30*/  PRMT R8, R0, 0x7610, R8 ;  /* 0x0000761000087816 */ /* 0x000fce0000000008 */
.L_x_27207:
[----:B------:R-:W-:Y:S05]  /*8f40*/  BSYNC B0 ;  /* 0x0000000000007941 */ /* 0x000fea0003800000 */
.L_x_27206:
[----:B------:R4:W-:Y:S01]  /*8f50*/  STG.E.U8 desc[UR36][R16.64], R8 ;  /* 0x0000000810007986 */ /* 0x0009e2000c101124 */
[----:B------:R-:W-:Y:S05]  /*8f60*/  BRA `(.L_x_27186) ;  /* 0x0000000400147947 */ /* 0x000fea0003800000 */
.L_x_27204:
        /* <DEDUP_REMOVED lines=17> */
.L_x_27211:
[----:B------:R-:W-:-:S04]  /*9080*/  LOP3.LUT R2, R5, 0x80000000, RZ, 0xc0, !PT ;  /* 0x8000000005027812 */ /* 0x000fc800078ec0ff */
[----:B------:R-:W-:-:S04]  /*9090*/  SHF.R.U32.HI R3, RZ, 0x18, R2 ;  /* 0x00000018ff037819 */ /* 0x000fc80000011602 */
[----:B------:R-:W-:-:S04]  /*90a0*/  LOP3.LUT R0, R0, R3, RZ, 0xfc, !PT ;  /* 0x0000000300007212 */ /* 0x000fc800078efcff */
[----:B------:R-:W-:-:S07]  /*90b0*/  PRMT R8, R0, 0x7610, R8 ;  /* 0x0000761000087816 */ /* 0x000fce0000000008 */
.L_x_27210:
[----:B------:R-:W-:Y:S05]  /*90c0*/  BSYNC B0 ;  /* 0x0000000000007941 */ /* 0x000fea0003800000 */
.L_x_27209:
[----:B------:R3:W-:Y:S01]  /*90d0*/  STG.E.U8 desc[UR36][R16.64], R8 ;  /* 0x0000000810007986 */ /* 0x0007e2000c101124 */
[----:B------:R-:W-:Y:S05]  /*90e0*/  BRA `(.L_x_27186) ;  /* 0x0000000000b47947 */ /* 0x000fea0003800000 */
.L_x_27203:
        /* <DEDUP_REMOVED lines=22> */
.L_x_27185:
        /* <DEDUP_REMOVED lines=16> */
.L_x_27214:
[----:B------:R-:W-:Y:S05]  /*9350*/  BRA `(.L_x_27186) ;  /* 0x0000000000187947 */ /* 0x000fea0003800000 */
.L_x_27213:
[----:B------:R-:W-:Y:S01]  /*9360*/  LOP3.LUT R2, R5, 0xffff, RZ, 0xc0, !PT ;  /* 0x0000ffff05027812 */ /* 0x000fe200078ec0ff */
[----:B------:R-:W-:-:S05]  /*9370*/  IMAD.MOV.U32 R3, RZ, RZ, RZ ;  /* 0x000000ffff037224 */ /* 0x000fca00078e00ff */
[----:B------:R2:W-:Y:S01]  /*9380*/  STG.E.64 desc[UR36][R16.64], R2 ;  /* 0x0000000210007986 */ /* 0x0005e2000c101b24 */
[----:B------:R-:W-:Y:S05]  /*9390*/  BRA `(.L_x_27186) ;  /* 0x0000000000087947 */ /* 0x000fea0003800000 */
.L_x_27212:
[----:B------:R-:W-:-:S05]  /*93a0*/  LOP3.LUT R5, R5, 0xffff, RZ, 0xc0, !PT ;  /* 0x0000ffff05057812 */ /* 0x000fca00078ec0ff */
[----:B------:R0:W-:Y:S02]  /*93b0*/  STG.E desc[UR36][R16.64], R5 ;  /* 0x0000000510007986 */ /* 0x0001e4000c101924 */
.L_x_27186:
[----:B------:R-:W-:-:S07]  /*93c0*/  VIADD R19, R19, 0x80 ;  /* 0x0000008013137836 */ /* 0x000fce0000000000 */
.L_x_27146:
[----:B------:R-:W-:Y:S05]  /*93d0*/  BSYNC B6 ;  /* 0x0000000000067941 */ /* 0x000fea0003800000 */
.L_x_27145:
        /* <DEDUP_REMOVED lines=306> */
.L_x_27215:
        /* <DEDUP_REMOVED lines=20> */
.L_x_27219:
[----:B------:R1:W5:Y:S01]  /*a840*/  LDG.E.U8 R0, desc[UR36][R4.64] ;  /* 0x0000002404007981 */ /* 0x000362000c1e1100 */
[----:B------:R-:W-:Y:S05]  /*a850*/  BRA `(.L_x_27221) ;  /* 0x0000000c00647947 */ /* 0x000fea0003800000 */
.L_x_27218:
        /* <DEDUP_REMOVED lines=8> */
.L_x_27223:
[----:B------:R4:W5:Y:S01]  /*a8e0*/  LDG.E.U8 R0, desc[UR36][R4.64] ;  /* 0x0000002404007981 */ /* 0x000962000c1e1100 */
[----:B------:R-:W-:Y:S05]  /*a8f0*/  BRA `(.L_x_27221) ;  /* 0x0000000c003c7947 */ /* 0x000fea0003800000 */
.L_x_27222:
[----:B------:R2:W5:Y:S01]  /*a900*/  LDG.E.U16 R0, desc[UR36][R4.64] ;  /* 0x0000002404007981 */ /* 0x000562000c1e1500 */
[----:B------:R-:W-:Y:S05]  /*a910*/  BRA `(.L_x_27221) ;  /* 0x0000000c00347947 */ /* 0x000fea0003800000 */
.L_x_27217:
        /* <DEDUP_REMOVED lines=10> */
.L_x_27225:
[----:B------:R-:W2:Y:S02]  /*a9c0*/  LDG.E.U16 R2, desc[UR36][R4.64] ;  /* 0x0000002404027981 */ /* 0x000ea4000c1e1500 */
[----:B--2---:R-:W-:-:S06]  /*a9d0*/  HADD2.F32 R2, -RZ, R2.H0_H0 ;  /* 0x20000002ff027230 */ /* 0x004fcc0000004100 */
[----:B------:R-:W0:Y:S02]  /*a9e0*/  F2I.S64.TRUNC R2, R2 ;  /* 0x0000000200027311 */ /* 0x000e24000020d900 */
[----:B0-----:R-:W-:Y:S01]  /*a9f0*/  PRMT R0, R2, 0x7610, R0 ;  /* 0x0000761002007816 */ /* 0x001fe20000000000 */
[----:B------:R-:W-:Y:S06]  /*aa00*/  BRA `(.L_x_27221) ;  /* 0x0000000800f87947 */ /* 0x000fec0003800000 */
.L_x_27224:
        /* <DEDUP_REMOVED lines=10> */
.L_x_27227:
[----:B------:R-:W2:Y:S02]  /*aab0*/  LDG.E.U16 R4, desc[UR36][R4.64] ;  /* 0x0000002404047981 */ /* 0x000ea4000c1e1500 */
[----:B--2---:R-:W-:-:S06]  /*aac0*/  HADD2.F32 R2, -RZ, R4.H0_H0 ;  /* 0x20000004ff027230 */ /* 0x004fcc0000004100 */
[----:B------:R-:W0:Y:S02]  /*aad0*/  F2I.S64.TRUNC R2, R2 ;  /* 0x0000000200027311 */ /* 0x000e24000020d900 */
[----:B0-----:R-:W-:Y:S01]  /*aae0*/  PRMT R0, R2, 0x7610, R0 ;  /* 0x0000761002007816 */ /* 0x001fe20000000000 */
[----:B------:R-:W-:Y:S06]  /*aaf0*/  BRA `(.L_x_27221) ;  /* 0x0000000800bc7947 */ /* 0x000fec0003800000 */
.L_x_27226:
[----:B------:R-:W2:Y:S02]  /*ab00*/  LDG.E.64 R2, desc[UR36][R4.64] ;  /* 0x0000002404027981 */ /* 0x000ea4000c1e1b00 */
[----:B--2---:R-:W0:Y:S02]  /*ab10*/  F2I.S64.F64.TRUNC R2, R2 ;  /* 0x0000000200027311 */ /* 0x004e24000030d900 */
[----:B0-----:R-:W-:Y:S01]  /*ab20*/  PRMT R0, R2, 0x7610, R0 ;  /* 0x0000761002007816 */ /* 0x001fe20000000000 */
[----:B------:R-:W-:Y:S06]  /*ab30*/  BRA `(.L_x_27221) ;  /* 0x0000000800ac7947 */ /* 0x000fec0003800000 */
.L_x_27216:
        /* <DEDUP_REMOVED lines=12> */
.L_x_27230:
[----:B------:R-:W2:Y:S02]  /*ac00*/  LDG.E.64 R4, desc[UR36][R4.64] ;  /* 0x0000002404047981 */ /* 0x000ea4000c1e1b00 */
[----:B--2---:R-:W0:Y:S02]  /*ac10*/  F2I.S64.F64.TRUNC R2, R4 ;  /* 0x0000000400027311 */ /* 0x004e24000030d900 */
[----:B0-----:R-:W-:Y:S01]  /*ac20*/  PRMT R0, R2, 0x7610, R0 ;  /* 0x0000761002007816 */ /* 0x001fe20000000000 */
[----:B------:R-:W-:Y:S06]  /*ac30*/  BRA `(.L_x_27221) ;  /* 0x00000008006c7947 */ /* 0x000fec0003800000 */
.L_x_27229:
        /* <DEDUP_REMOVED lines=28> */
.L_x_27232:
        /* <DEDUP_REMOVED lines=15> */
.L_x_27231:
[----:B------:R-:W2:Y:S02]  /*aef0*/  LDG.E.U16 R2, desc[UR36][R4.64] ;  /* 0x0000002404027981 */ /* 0x000ea4000c1e1500 */
[----:B--2---:R-:W-:-:S06]  /*af00*/  IMAD.U32 R2, R2, 0x10000, RZ ;  /* 0x0001000002027824 */ /* 0x004fcc00078e00ff */
[----:B------:R-:W0:Y:S02]  /*af10*/  F2I.S64.TRUNC R2, R2 ;  /* 0x0000000200027311 */ /* 0x000e24000020d900 */
[----:B0-----:R-:W-:Y:S01]  /*af20*/  PRMT R0, R2, 0x7610, R0 ;  /* 0x0000761002007816 */ /* 0x001fe20000000000 */
[----:B------:R-:W-:Y:S06]  /*af30*/  BRA `(.L_x_27221) ;  /* 0x0000000400ac7947 */ /* 0x000fec0003800000 */
.L_x_27228:
        /* <DEDUP_REMOVED lines=10> */
.L_x_27235:
        /* <DEDUP_REMOVED lines=21> */
.L_x_27239:
[----:B------:R-:W-:Y:S05]  /*b130*/  BSYNC B1 ;  /* 0x0000000000017941 */ /* 0x000fea0003800000 */
.L_x_27238:
[----:B------:R-:W-:Y:S01]  /*b140*/  IMAD.SHL.U32 R2, R2, 0x100000, RZ ;  /* 0x0010000002027824 */ /* 0x000fe200078e00ff */
[----:B------:R-:W-:-:S04]  /*b150*/  LEA R3, R0, 0x3b800000, 0x17 ;  /* 0x3b80000000037811 */ /* 0x000fc800078eb8ff */
[----:B------:R-:W-:-:S07]  /*b160*/  LOP3.LUT R2, R3, R2, R4, 0xfe, !PT ;  /* 0x0000000203027212 */ /* 0x000fce00078efe04 */
.L_x_27237:
[----:B------:R-:W-:Y:S05]  /*b170*/  BSYNC B0 ;  /* 0x0000000000007941 */ /* 0x000fea0003800000 */
.L_x_27236:
[----:B------:R-:W0:Y:S02]  /*b180*/  F2I.S64.TRUNC R2, R2 ;  /* 0x0000000200027311 */ /* 0x000e24000020d900 */
[----:B0-----:R-:W-:Y:S01]  /*b190*/  PRMT R0, R2, 0x7610, R0 ;  /* 0x0000761002007816 */ /* 0x001fe20000000000 */
[----:B------:R-:W-:Y:S06]  /*b1a0*/  BRA `(.L_x_27221) ;  /* 0x0000000400107947 */ /* 0x000fec0003800000 */
.L_x_27234:
        /* <DEDUP_REMOVED lines=21> */
.L_x_27243:
[----:B------:R-:W-:Y:S05]  /*b300*/  BSYNC B1 ;  /* 0x0000000000017941 */ /* 0x000fea0003800000 */
.L_x_27242:
[----:B------:R-:W-:Y:S01]  /*b310*/  IMAD.SHL.U32 R2, R2, 0x200000, RZ ;  /* 0x0020000002027824 */ /* 0x000fe200078e00ff */
[----:B------:R-:W-:-:S04]  /*b320*/  LEA R3, R0, 0x37800000, 0x17 ;  /* 0x3780000000037811 */ /* 0x000fc800078eb8ff */
[----:B------:R-:W-:-:S07]  /*b330*/  LOP3.LUT R2, R3, R2, R4, 0xfe, !PT ;  /* 0x0000000203027212 */ /* 0x000fce00078efe04 */
.L_x_27241:
[----:B------:R-:W-:Y:S05]  /*b340*/  BSYNC B0 ;  /* 0x0000000000007941 */ /* 0x000fea0003800000 */
.L_x_27240:
[----:B------:R-:W0:Y:S02]  /*b350*/  F2I.S64.TRUNC R2, R2 ;  /* 0x0000000200027311 */ /* 0x000e24000020d900 */
[----:B0-----:R-:W-:Y:S01]  /*b360*/  PRMT R0, R2, 0x7610, R0 ;  /* 0x0000761002007816 */ /* 0x001fe20000000000 */
[----:B------:R-:W-:Y:S06]  /*b370*/  BRA `(.L_x_27221) ;  /* 0x00000000009c7947 */ /* 0x000fec0003800000 */
.L_x_27233:
        /* <DEDUP_REMOVED lines=14> */
.L_x_27247:
[----:B------:R-:W-:Y:S05]  /*b460*/  BSYNC B0 ;  /* 0x0000000000007941 */ /* 0x000fea0003800000 */
.L_x_27246:
[----:B------:R-:W0:Y:S02]  /*b470*/  F2I.S64.TRUNC R2, R2 ;  /* 0x0000000200027311 */ /* 0x000e24000020d900 */
[----:B0-----:R-:W-:Y:S01]  /*b480*/  PRMT R0, R2, 0x7610, R0 ;  /* 0x0000761002007816 */ /* 0x001fe20000000000 */
[----:B------:R-:W-:Y:S06]  /*b490*/  BRA `(.L_x_27221) ;  /* 0x0000000000547947 */ /* 0x000fec0003800000 */
.L_x_27220:
        /* <DEDUP_REMOVED lines=16> */
.L_x_27248:
[----:B------:R-:W-:Y:S01]  /*b5a0*/  PRMT R0, RZ, 0x7610, R0 ;  /* 0x00007610ff007816 */ /* 0x000fe20000000000 */
[----:B------:R-:W-:Y:S06]  /*b5b0*/  BRA `(.L_x_27221) ;  /* 0x00000000000c7947 */ /* 0x000fec0003800000 */
.L_x_27245:
[----:B------:R0:W5:Y:S01]  /*b5c0*/  LDG.E.U8 R0, desc[UR36][R4.64] ;  /* 0x0000002404007981 */ /* 0x000162000c1e1100 */
[----:B------:R-:W-:Y:S05]  /*b5d0*/  BRA `(.L_x_27221) ;  /* 0x0000000000047947 */ /* 0x000fea0003800000 */
.L_x_27244:
[----:B------:R0:W5:Y:S02]  /*b5e0*/  LDG.E.U8 R0, desc[UR36][R4.64] ;  /* 0x0000002404007981 */ /* 0x000164000c1e1100 */
.L_x_27221:
        /* <DEDUP_REMOVED lines=19> */
.L_x_27252:
[----:B------:R-:W-:Y:S01]  /*b720*/  STG.E.U8 desc[UR36][R16.64], R5 ;  /* 0x0000000510007986 */ /* 0x000fe2000c101124 */
[----:B------:R-:W-:Y:S05]  /*b730*/  EXIT ;  /* 0x000000000000794d */ /* 0x000fea0003800000 */
.L_x_27251:
        /* <DEDUP_REMOVED lines=10> */
.L_x_27255:
[----:B------:R-:W-:-:S05]  /*b7e0*/  LOP3.LUT R5, R5, 0xffff, RZ, 0xc0, !PT ;  /* 0x0000ffff05057812 */ /* 0x000fca00078ec0ff */
[----:B------:R-:W-:Y:S01]  /*b7f0*/  STG.E desc[UR36][R16.64], R5 ;  /* 0x0000000510007986 */ /* 0x000fe2000c101924 */
[----:B------:R-:W-:Y:S05]  /*b800*/  EXIT ;  /* 0x000000000000794d */ /* 0x000fea0003800000 */
.L_x_27254:
[----:B------:R-:W-:Y:S01]  /*b810*/  STG.E.U16 desc[UR36][R16.64], R5 ;  /* 0x0000000510007986 */ /* 0x000fe2000c101524 */
[----:B------:R-:W-:Y:S05]  /*b820*/  EXIT ;  /* 0x000000000000794d */ /* 0x000fea0003800000 */
.L_x_27250:
        /* <DEDUP_REMOVED lines=9> */
.L_x_27257:
[----:B------:R-:W0:Y:S02]  /*b8c0*/  I2F.U16 R0, R5 ;  /* 0x0000000500007306 */ /* 0x000e240000101000 */
[----:B0-----:R-:W-:-:S05]  /*b8d0*/  F2FP.F16.F32.PACK_AB R0, RZ, R0 ;  /* 0x00000000ff00723e */ /* 0x001fca00000000ff */
[----:B------:R-:W-:Y:S01]  /*b8e0*/  STG.E.U16 desc[UR36][R16.64], R0 ;  /* 0x0000000010007986 */ /* 0x000fe2000c101524 */
[----:B------:R-:W-:Y:S05]  /*b8f0*/  EXIT ;  /* 0x000000000000794d */ /* 0x000fea0003800000 */
.L_x_27256:
        /* <DEDUP_REMOVED lines=10> */
.L_x_27259:
[----:B------:R-:W0:Y:S02]  /*b9a0*/  I2F.U16 R5, R5 ;  /* 0x0000000500057306 */ /* 0x000e240000101000 */
[----:B0-----:R-:W-:-:S04]  /*b9b0*/  F2FP.F16.F32.PACK_AB R3, RZ, R5 ;  /* 0x00000005ff03723e */ /* 0x001fc800000000ff */
[----:B------:R-:W-:-:S05]  /*b9c0*/  PRMT R3, R3, 0x5410, RZ ;  /* 0x0000541003037816 */ /* 0x000fca00000000ff */
[----:B------:R-:W-:Y:S01]  /*b9d0*/  STG.E desc[UR36][R16.64], R3 ;  /* 0x0000000310007986 */ /* 0x000fe2000c101924 */
[----:B------:R-:W-:Y:S05]  /*b9e0*/  EXIT ;  /* 0x000000000000794d */ /* 0x000fea0003800000 */
.L_x_27258:
[----:B------:R-:W0:Y:S02]  /*b9f0*/  I2F.F64.U16 R2, R5 ;  /* 0x0000000500027312 */ /* 0x000e240000101800 */
[----:B0-----:R-:W-:Y:S01]  /*ba00*/  STG.E.64 desc[UR36][R16.64], R2 ;  /* 0x0000000210007986 */ /* 0x001fe2000c101b24 */
[----:B------:R-:W-:Y:S05]  /*ba10*/  EXIT ;  /* 0x000000000000794d */ /* 0x000fea0003800000 */
.L_x_27249:
        /* <DEDUP_REMOVED lines=13> */
.L_x_27262:
[----:B------:R-:W0:Y:S01]  /*baf0*/  I2F.F64.U16 R4, R5 ;  /* 0x0000000500047312 */ /* 0x000e220000101800 */
[----:B------:R-:W-:-:S05]  /*bb00*/  CS2R R6, SRZ ;  /* 0x0000000000067805 */ /* 0x000fca000001ff00 */
[----:B0-----:R-:W-:Y:S01]  /*bb10*/  STG.E.128 desc[UR36][R16.64], R4 ;  /* 0x0000000410007986 */ /* 0x001fe2000c101d24 */
[----:B------:R-:W-:Y:S05]  /*bb20*/  EXIT ;  /* 0x000000000000794d */ /* 0x000fea0003800000 */
.L_x_27261:
        /* <DEDUP_REMOVED lines=21> */
.L_x_27266:
[----:B------:R-:W-:Y:S05]  /*bc80*/  BSYNC B0 ;  /* 0x0000000000007941 */ /* 0x000fea0003800000 */
.L_x_27265:
[----:B------:R-:W-:-:S05]  /*bc90*/  LOP3.LUT R3, R0, R3, RZ, 0xfc, !PT ;  /* 0x0000000300037212 */ /* 0x000fca00078efcff */
[----:B------:R-:W-:Y:S01]  /*bca0*/  STG.E.U8 desc[UR36][R16.64], R3 ;  /* 0x0000000310007986 */ /* 0x000fe2000c101124 */
[----:B------:R-:W-:Y:S05]  /*bcb0*/  EXIT ;  /* 0x000000000000794d */ /* 0x000fea0003800000 */
.L_x_27264:
        /* <DEDUP_REMOVED lines=13> */
.L_x_27268:
[----:B------:R-:W-:Y:S01]  /*bd90*/  IMAD.MOV.U32 R0, RZ, RZ, 0x7f ;  /* 0x0000007fff007424 */ /* 0x000fe200078e00ff */
[----:B------:R-:W-:-:S04]  /*bda0*/  ISETP.GT.U32.AND P0, PT, R2, 0x7f800000, PT ;  /* 0x7f8000000200780c */ /* 0x000fc80003f04070 */
[----:B------:R-:W-:-:S09]  /*bdb0*/  SEL R0, R0, 0x7c, P0 ;  /* 0x0000007c00007807 */ /* 0x000fd20000000000 */
.L_x_27269:
[----:B------:R-:W-:Y:S05]  /*bdc0*/  BSYNC B0 ;  /* 0x0000000000007941 */ /* 0x000fea0003800000 */
.L_x_27267:
[----:B------:R-:W-:-:S04]  /*bdd0*/  LOP3.LUT R2, R5, 0x80000000, RZ, 0xc0, !PT ;  /* 0x8000000005027812 */ /* 0x000fc800078ec0ff */
[----:B------:R-:W-:-:S04]  /*bde0*/  SHF.R.U32.HI R3, RZ, 0x18, R2 ;  /* 0x00000018ff037819 */ /* 0x000fc80000011602 */
[----:B------:R-:W-:-:S05]  /*bdf0*/  LOP3.LUT R3, R0, R3, RZ, 0xfc, !PT ;  /* 0x0000000300037212 */ /* 0x000fca00078efcff */
[----:B------:R-:W-:Y:S01]  /*be00*/  STG.E.U8 desc[UR36][R16.64], R3 ;  /* 0x0000000310007986 */ /* 0x000fe2000c101124 */
[----:B------:R-:W-:Y:S05]  /*be10*/  EXIT ;  /* 0x000000000000794d */ /* 0x000fea0003800000 */
.L_x_27263:
[----:B------:R-:W0:Y:S02]  /*be20*/  I2F.U16 R0, R5 ;  /* 0x0000000500007306 */ /* 0x000e240000101000 */
[----:B0-----:R-:W-:-:S05]  /*be30*/  F2FP.BF16.F32.PACK_AB R0, RZ, R0 ;  /* 0x00000000ff00723e */ /* 0x001fca00000010ff */
[----:B------:R-:W-:Y:S01]  /*be40*/  STG.E.U16 desc[UR36][R16.64], R0 ;  /* 0x0000000010007986 */ /* 0x000fe2000c101524 */
[----:B------:R-:W-:Y:S05]  /*be50*/  EXIT ;  /* 0x000000000000794d */ /* 0x000fea0003800000 */
.L_x_27260:
        /* <DEDUP_REMOVED lines=10> */
.L_x_27272:
        /* <DEDUP_REMOVED lines=17> */
.L_x_27275:
[----:B------:R-:W-:-:S04]  /*c010*/  LOP3.LUT R2, R5, 0x80000000, RZ, 0xc0, !PT ;  /* 0x8000000005027812 */ /* 0x000fc800078ec0ff */
[----:B------:R-:W-:-:S04]  /*c020*/  SHF.R.U32.HI R3, RZ, 0x18, R2 ;  /* 0x00000018ff037819 */ /* 0x000fc80000011602 */
[----:B------:R-:W-:-:S04]  /*c030*/  LOP3.LUT R0, R0, R3, RZ, 0xfc, !PT ;  /* 0x0000000300007212 */ /* 0x000fc800078efcff */
[----:B------:R-:W-:-:S07]  /*c040*/  PRMT R8, R0, 0x7610, R8 ;  /* 0x0000761000087816 */ /* 0x000fce0000000008 */
.L_x_27274:
[----:B------:R-:W-:Y:S05]  /*c050*/  BSYNC B0 ;  /* 0x0000000000007941 */ /* 0x000fea0003800000 */
.L_x_27273:
[----:B------:R-:W-:Y:S01]  /*c060*/  STG.E.U8 desc[UR36][R16.64], R8 ;  /* 0x0000000810007986 */ /* 0x000fe2000c101124 */
[----:B------:R-:W-:Y:S05]  /*c070*/  EXIT ;  /* 0x000000000000794d */ /* 0x000fea0003800000 */
.L_x_27271:
        /* <DEDUP_REMOVED lines=17> */
.L_x_27278:
[----:B------:R-:W-:-:S04]  /*c190*/  LOP3.LUT R2, R5, 0x80000000, RZ, 0xc0, !PT ;  /* 0x8000000005027812 */ /* 0x000fc800078ec0ff */
[----:B------:R-:W-:-:S04]  /*c1a0*/  SHF.R.U32.HI R3, RZ, 0x18, R2 ;  /* 0x00000018ff037819 */ /* 0x000fc80000011602 */
[----:B------:R-:W-:-:S04]  /*c1b0*/  LOP3.LUT R0, R0, R3, RZ, 0xfc, !PT ;  /* 0x0000000300007212 */ /* 0x000fc800078efcff */
[----:B------:R-:W-:-:S07]  /*c1c0*/  PRMT R8, R0, 0x7610, R8 ;  /* 0x0000761000087816 */ /* 0x000fce0000000008 */
.L_x_27277:
[----:B------:R-:W-:Y:S05]  /*c1d0*/  BSYNC B0 ;  /* 0x0000000000007941 */ /* 0x000fea0003800000 */
.L_x_27276:
[----:B------:R-:W-:Y:S01]  /*c1e0*/  STG.E.U8 desc[UR36][R16.64], R8 ;  /* 0x0000000810007986 */ /* 0x000fe2000c101124 */
[----:B------:R-:W-:Y:S05]  /*c1f0*/  EXIT ;  /* 0x000000000000794d */ /* 0x000fea0003800000 */
.L_x_27270:
        /* <DEDUP_REMOVED lines=22> */
.L_x_27253:
        /* <DEDUP_REMOVED lines=16> */
.L_x_27281:
[----:B------:R-:W-:Y:S05]  /*c460*/  EXIT ;  /* 0x000000000000794d */ /* 0x000fea0003800000 */
.L_x_27280:
[----:B------:R-:W-:Y:S01]  /*c470*/  LOP3.LUT R2, R5, 0xffff, RZ, 0xc0, !PT ;  /* 0x0000ffff05027812 */ /* 0x000fe200078ec0ff */
[----:B------:R-:W-:-:S05]  /*c480*/  IMAD.MOV.U32 R3, RZ, RZ, RZ ;  /* 0x000000ffff037224 */ /* 0x000fca00078e00ff */
[----:B------:R-:W-:Y:S01]  /*c490*/  STG.E.64 desc[UR36][R16.64], R2 ;  /* 0x0000000210007986 */ /* 0x000fe2000c101b24 */
[----:B------:R-:W-:Y:S05]  /*c4a0*/  EXIT ;  /* 0x000000000000794d */ /* 0x000fea0003800000 */
.L_x_27279:
[----:B------:R-:W-:-:S05]  /*c4b0*/  LOP3.LUT R5, R5, 0xffff, RZ, 0xc0, !PT ;  /* 0x0000ffff05057812 */ /* 0x000fca00078ec0ff */
[----:B------:R-:W-:Y:S01]  /*c4c0*/  STG.E desc[UR36][R16.64], R5 ;  /* 0x0000000510007986 */ /* 0x000fe2000c101924 */
[----:B------:R-:W-:Y:S05]  /*c4d0*/  EXIT ;  /* 0x000000000000794d */ /* 0x000fea0003800000 */
        .weak           $__internal_28_$__cuda_sm20_rem_u16
        .type           $__internal_28_$__cuda_sm20_rem_u16,@function
        .size           $__internal_28_$__cuda_sm20_rem_u16,(.L_x_57241 - $__internal_28_$__cuda_sm20_rem_u16)
$__internal_28_$__cuda_sm20_rem_u16:
        /* <DEDUP_REMOVED lines=11> */
[----:B------:R-:W-:-:S03]  /*c590*/  IMAD.MOV.U32 R2, RZ, RZ, R6 ;  /* 0x000000ffff027224 */ /* 0x000fc600078e0006 */
        /* <DEDUP_REMOVED lines=8> */
[----:B------:R-:W-:Y:S05]  /*c620*/  RET.REL.NODEC R2 `(_ZN2at6native18elementwise_kernelILi128ELi4EZNS0_15gpu_kernel_implINS0_13BUnaryFunctorIhhhZZZNS0_16fmod_kernel_cudaERNS_18TensorIteratorBaseEENKUlvE_clEvENKUlvE_clEvEUlhhE_EEEEvS5_RKT_EUliE_EEviT1_) ;  /* 0xffffff3802747950 */ /* 0x000fea0003c3ffff */
.L_x_27282:
        /* <DEDUP_REMOVED lines=13> */
.L_x_57241:


//--------------------- .text._ZN2at6native27unrolled_elementwise_kernelINS0_13BUnaryFunctorIhhhZZZNS0_16fmod_kernel_cudaERNS_18TensorIteratorBaseEENKUlvE_clEvENKUlvE_clEvEUlhhE_EESt5arrayIPcLm2EELi4E23TrivialOffsetCalculatorILi1EjESD_NS0_6memory12LoadWithCastILi1EEENSE_13StoreWithCastILi1EEEEEviT_T0_T2_T3_T4_T5_ --------------------------
	.section	.text._ZN2at6native27unrolled_elementwise_kernelINS0_13BUnaryFunctorIhhhZZZNS0_16fmod_kernel_cudaERNS_18TensorIteratorBaseEENKUlvE_clEvENKUlvE_clEvEUlhhE_EESt5arrayIPcLm2EELi4E23TrivialOffsetCalculatorILi1EjESD_NS0_6memory12LoadWithCastILi1EEENSE_13StoreWithCastILi1EEEEEviT_T0_T2_T3_T4_T5_,"ax",@progbits
	.align	128
        .global         _ZN2at6native27unrolled_elementwise_kernelINS0_13BUnaryFunctorIhhhZZZNS0_16fmod_kernel_cudaERNS_18TensorIteratorBaseEENKUlvE_clEvENKUlvE_clEvEUlhhE_EESt5arrayIPcLm2EELi4E23TrivialOffsetCalculatorILi1EjESD_NS0_6memory12LoadWithCastILi1EEENSE_13StoreWithCastILi1EEEEEviT_T0_T2_T3_T4_T5_
        .type           _ZN2at6native27unrolled_elementwise_kernelINS0_13BUnaryFunctorIhhhZZZNS0_16fmod_kernel_cudaERNS_18TensorIteratorBaseEENKUlvE_clEvENKUlvE_clEvEUlhhE_EESt5arrayIPcLm2EELi4E23TrivialOffsetCalculatorILi1EjESD_NS0_6memory12LoadWithCastILi1EEENSE_13StoreWithCastILi1EEEEEviT_T0_T2_T3_T4_T5_,@function
        .size           _ZN2at6native27unrolled_elementwise_kernelINS0_13BUnaryFunctorIhhhZZZNS0_16fmod_kernel_cudaERNS_18TensorIteratorBaseEENKUlvE_clEvENKUlvE_clEvEUlhhE_EESt5arrayIPcLm2EELi4E23TrivialOffsetCalculatorILi1EjESD_NS0_6memory12LoadWithCastILi1EEENSE_13StoreWithCastILi1EEEEEviT_T0_T2_T3_T4_T5_,(.L_x_57242 - _ZN2at6native27unrolled_elementwise_kernelINS0_13BUnaryFunctorIhhhZZZNS0_16fmod_kernel_cudaERNS_18TensorIteratorBaseEENKUlvE_clEvENKUlvE_clEvEUlhhE_EESt5arrayIPcLm2EELi4E23TrivialOffsetCalculatorILi1EjESD_NS0_6memory12LoadWithCastILi1EEENSE_13StoreWithCastILi1EEEEEviT_T0_T2_T3_T4_T5_)
        .other          _ZN2at6native27unrolled_elementwise_kernelINS0_13BUnaryFunctorIhhhZZZNS0_16fmod_kernel_cudaERNS_18TensorIteratorBaseEENKUlvE_clEvENKUlvE_clEvEUlhhE_EESt5arrayIPcLm2EELi4E23TrivialOffsetCalculatorILi1EjESD_NS0_6memory12LoadWithCastILi1EEENSE_13StoreWithCastILi1EEEEEviT_T0_T2_T3_T4_T5_,@"STO_CUDA_ENTRY STV_DEFAULT"
_ZN2at6native27unrolled_elementwise_kernelINS0_13BUnaryFunctorIhhhZZZNS0_16fmod_kernel_cudaERNS_18TensorIteratorBaseEENKUlvE_clEvENKUlvE_clEvEUlhhE_EESt5arrayIPcLm2EELi4E23TrivialOffsetCalculatorILi1EjESD_NS0_6memory12LoadWithCastILi1EEENSE_13StoreWithCastILi1EEEEEviT_T0_T2_T3_T4_T5_:
.text._ZN2at6native27unrolled_elementwise_kernelINS0_13BUnaryFunctorIhhhZZZNS0_16fmod_kernel_cudaERNS_18TensorIteratorBaseEENKUlvE_clEvENKUlvE_clEvEUlhhE_EESt5arrayIPcLm2EELi4E23TrivialOffsetCalculatorILi1EjESD_NS0_6memory12LoadWithCastILi1EEENSE_13StoreWithCastILi1EEEEEviT_T0_T2_T3_T4_T5_:
        /* <DEDUP_REMOVED lines=31> */
.L_x_27288:
[----:B------:R3:W5:Y:S01]  /*01f0*/  LDG.E.U8 R19, desc[UR36][R6.64] ;  /* 0x0000002406137981 */ /* 0x000762000c1e1100 */
[----:B------:R-:W-:Y:S05]  /*0200*/  BRA `(.L_x_27290) ;  /* 0x0000000c00687947 */ /* 0x000fea0003800000 */
.L_x_27287:
        /* <DEDUP_REMOVED lines=8> */
.L_x_27292:
[----:B------:R1:W5:Y:S01]  /*0290*/  LDG.E.U8 R19, desc[UR36][R6.64] ;  /* 0x0000002406137981 */ /* 0x000362000c1e1100 */
[----:B------:R-:W-:Y:S05]  /*02a0*/  BRA `(.L_x_27290) ;  /* 0x0000000c00407947 */ /* 0x000fea0003800000 */
.L_x_27291:
[----:B------:R2:W5:Y:S01]  /*02b0*/  LDG.E.U16 R19, desc[UR36][R6.64] ;  /* 0x0000002406137981 */ /* 0x000562000c1e1500 */
[----:B------:R-:W-:Y:S05]  /*02c0*/  BRA `(.L_x_27290) ;  /* 0x0000000c00387947 */ /* 0x000fea0003800000 */
.L_x_27286:
        /* <DEDUP_REMOVED lines=10> */
.L_x_27294:
[----:B------:R-:W2:Y:S02]  /*0370*/  LDG.E.U16 R4, desc[UR36][R6.64] ;  /* 0x0000002406047981 */ /* 0x000ea4000c1e1500 */
[----:B--2---:R-:W-:-:S06]  /*0380*/  HADD2.F32 R4, -RZ, R4.H0_H0 ;  /* 0x20000004ff047230 */ /* 0x004fcc0000004100 */
[----:B------:R-:W0:Y:S02]  /*0390*/  F2I.S64.TRUNC R4, R4 ;  /* 0x0000000400047311 */ /* 0x000e24000020d900 */
[----:B0-----:R-:W-:Y:S01]  /*03a0*/  PRMT R19, R4, 0x7610, R19 ;  /* 0x0000761004137816 */ /* 0x001fe20000000013 */
[----:B------:R-:W-:Y:S06]  /*03b0*/  BRA `(.L_x_27290) ;  /* 0x0000000800fc7947 */ /* 0x000fec0003800000 */
.L_x_27293:
        /* <DEDUP_REMOVED lines=10> */
.L_x_27296:
[----:B------:R-:W2:Y:S02]  /*0460*/  LDG.E.U16 R6, desc[UR36][R6.64] ;  /* 0x0000002406067981 */ /* 0x000ea4000c1e1500 */
[----:B--2---:R-:W-:-:S06]  /*0470*/  HADD2.F32 R4, -RZ, R6.H0_H0 ;  /* 0x20000006ff047230 */ /* 0x004fcc0000004100 */
[----:B------:R-:W0:Y:S02]  /*0480*/  F2I.S64.TRUNC R4, R4 ;  /* 0x0000000400047311 */ /* 0x000e24000020d900 */
[----:B0-----:R-:W-:Y:S01]  /*0490*/  PRMT R19, R4, 0x7610, R19 ;  /* 0x0000761004137816 */ /* 0x001fe20000000013 */
[----:B------:R-:W-:Y:S06]  /*04a0*/  BRA `(.L_x_27290) ;  /* 0x0000000800c07947 */ /* 0x000fec0003800000 */
.L_x_27295:
[----:B------:R-:W2:Y:S02]  /*04b0*/  LDG.E.64 R4, desc[UR36][R6.64] ;  /* 0x0000002406047981 */ /* 0x000ea4000c1e1b00 */
[----:B--2---:R-:W0:Y:S02]  /*04c0*/  F2I.S64.F64.TRUNC R4, R4 ;  /* 0x0000000400047311 */ /* 0x004e24000030d900 */
[----:B0-----:R-:W-:Y:S01]  /*04d0*/  PRMT R19, R4, 0x7610, R19 ;  /* 0x0000761004137816 */ /* 0x001fe20000000013 */
[----:B------:R-:W-:Y:S06]  /*04e0*/  BRA `(.L_x_27290) ;  /* 0x0000000800b07947 */ /* 0x000fec0003800000 */
.L_x_27285:
        /* <DEDUP_REMOVED lines=12> */
.L_x_27299:
[----:B------:R-:W2:Y:S02]  /*05b0*/  LDG.E.64 R6, desc[UR36][R6.64] ;  /* 0x0000002406067981 */ /* 0x000ea4000c1e1b00 */
[----:B--2---:R-:W0:Y:S02]  /*05c0*/  F2I.S64.F64.TRUNC R4, R6 ;  /* 0x0000000600047311 */ /* 0x004e24000030d900 */
[----:B0-----:R-:W-:Y:S01]  /*05d0*/  PRMT R19, R4, 0x7610, R19 ;  /* 0x0000761004137816 */ /* 0x001fe20000000013 */
[----:B------:R-:W-:Y:S06]  /*05e0*/  BRA `(.L_x_27290) ;  /* 0x0000000800707947 */ /* 0x000fec0003800000 */
.L_x_27298:
        /* <DEDUP_REMOVED lines=28> */
.L_x_27301:
        /* <DEDUP_REMOVED lines=16> */
.L_x_27300:
[----:B------:R-:W2:Y:S02]  /*08b0*/  LDG.E.U16 R4, desc[UR36][R6.64] ;  /* 0x0000002406047981 */ /* 0x000ea4000c1e1500 */
[----:B--2---:R-:W-:-:S06]  /*08c0*/  IMAD.U32 R4, R4, 0x10000, RZ ;  /* 0x0001000004047824 */ /* 0x004fcc00078e00ff */
[----:B------:R-:W0:Y:S02]  /*08d0*/  F2I.S64.TRUNC R4, R4 ;  /* 0x0000000400047311 */ /* 0x000e24000020d900 */
[----:B0-----:R-:W-:Y:S01]  /*08e0*/  PRMT R19, R4, 0x7610, R19 ;  /* 0x0000761004137816 */ /* 0x001fe20000000013 */
[----:B------:R-:W-:Y:S06]  /*08f0*/  BRA `(.L_x_27290) ;  /* 0x0000000400ac7947 */ /* 0x000fec0003800000 */
.L_x_27297:
        /* <DEDUP_REMOVED lines=10> */
.L_x_27304:
        /* <DEDUP_REMOVED lines=21> */
.L_x_27308:
[----:B------:R-:W-:Y:S05]  /*0af0*/  BSYNC B1 ;  /* 0x0000000000017941 */ /* 0x000fea0003800000 */
.L_x_27307:
[----:B------:R-:W-:Y:S01]  /*0b00*/  IMAD.SHL.U32 R3, R3, 0x100000, RZ ;  /* 0x0010000003037824 */ /* 0x000fe200078e00ff */
[----:B------:R-:W-:-:S04]  /*0b10*/  LEA R5, R0, 0x3b800000, 0x17 ;  /* 0x3b80000000057811 */ /* 0x000fc800078eb8ff */
[----:B------:R-:W-:-:S07]  /*0b20*/  LOP3.LUT R4, R5, R3, R6, 0xfe, !PT ;  /* 0x0000000305047212 */ /* 0x000fce00078efe06 */
.L_x_27306:
[----:B------:R-:W-:Y:S05]  /*0b30*/  BSYNC B0 ;  /* 0x0000000000007941 */ /* 0x000fea0003800000 */
.L_x_27305:
[----:B------:R-:W0:Y:S02]  /*0b40*/  F2I.S64.TRUNC R4, R4 ;  /* 0x0000000400047311 */ /* 0x000e24000020d900 */
[----:B0-----:R-:W-:Y:S01]  /*0b50*/  PRMT R19, R4, 0x7610, R19 ;  /* 0x0000761004137816 */ /* 0x001fe20000000013 */
[----:B------:R-:W-:Y:S06]  /*0b60*/  BRA `(.L_x_27290) ;  /* 0x0000000400107947 */ /* 0x000fec0003800000 */
.L_x_27303:
        /* <DEDUP_REMOVED lines=21> */
.L_x_27312:
[----:B------:R-:W-:Y:S05]  /*0cc0*/  BSYNC B1 ;  /* 0x0000000000017941 */ /* 0x000fea0003800000 */
.L_x_27311:
[----:B------:R-:W-:Y:S01]  /*0cd0*/  IMAD.SHL.U32 R3, R3, 0x200000, RZ ;  /* 0x0020000003037824 */ /* 0x000fe200078e00ff */
[----:B------:R-:W-:-:S04]  /*0ce0*/  LEA R5, R0, 0x37800000, 0x17 ;  /* 0x3780000000057811 */ /* 0x000fc800078eb8ff */
[----:B------:R-:W-:-:S07]  /*0cf0*/  LOP3.LUT R4, R5, R3, R6, 0xfe, !PT ;  /* 0x0000000305047212 */ /* 0x000fce00078efe06 */
.L_x_27310:
[----:B------:R-:W-:Y:S05]  /*0d00*/  BSYNC B0 ;  /* 0x0000000000007941 */ /* 0x000fea0003800000 */
.L_x_27309:
[----:B------:R-:W0:Y:S02]  /*0d10*/  F2I.S64.TRUNC R4, R4 ;  /* 0x0000000400047311 */ /* 0x000e24000020d900 */
[----:B0-----:R-:W-:Y:S01]  /*0d20*/  PRMT R19, R4, 0x7610, R19 ;  /* 0x0000761004137816 */ /* 0x001fe20000000013 */
[----:B------:R-:W-:Y:S06]  /*0d30*/  BRA `(.L_x_27290) ;  /* 0x00000000009c7947 */ /* 0x000fec0003800000 */
.L_x_27302:
        /* <DEDUP_REMOVED lines=14> */
.L_x_27316:
[----:B------:R-:W-:Y:S05]  /*0e20*/  BSYNC B0 ;  /* 0x0000000000007941 */ /* 0x000fea0003800000 */
.L_x_27315:
[----:B------:R-:W0:Y:S02]  /*0e30*/  F2I.S64.TRUNC R4, R4 ;  /* 0x0000000400047311 */ /* 0x000e24000020d900 */
[----:B0-----:R-:W-:Y:S01]  /*0e40*/  PRMT R19, R4, 0x7610, R19 ;  /* 0x0000761004137816 */ /* 0x001fe20000000013 */
[----:B------:R-:W-:Y:S06]  /*0e50*/  BRA `(.L_x_27290) ;  /* 0x0000000000547947 */ /* 0x000fec0003800000 */
.L_x_27289:
        /* <DEDUP_REMOVED lines=16> */
.L_x_27317:
[----:B------:R-:W-:Y:S01]  /*0f60*/  PRMT R19, RZ, 0x7610, R19 ;  /* 0x00007610ff137816 */ /* 0x000fe20000000013 */
[----:B------:R-:W-:Y:S06]  /*0f70*/  BRA `(.L_x_27290) ;  /* 0x00000000000c7947 */ /* 0x000fec0003800000 */
.L_x_27314:
[----:B------:R0:W5:Y:S01]  /*0f80*/  LDG.E.U8 R19, desc[UR36][R6.64] ;  /* 0x0000002406137981 */ /* 0x000162000c1e1100 */
[----:B------:R-:W-:Y:S05]  /*0f90*/  BRA `(.L_x_27290) ;  /* 0x0000000000047947 */ /* 0x000fea0003800000 */
.L_x_27313:
[----:B------:R0:W5:Y:S02]  /*0fa0*/  LDG.E.U8 R19, desc[UR36][R6.64] ;  /* 0x0000002406137981 */ /* 0x000164000c1e1100 */
.L_x_27290:
[----:B------:R-:W1:Y:S02]  /*0fb0*/  S2R R23, SR_TID.X ;  /* 0x0000000000177919 */ /* 0x000e640000002100 */
[----:B-1----:R-:W-:-:S07]  /*0fc0*/  VIADD R23, R23, 0x80 ;  /* 0x0000008017177836 */ /* 0x002fce0000000000 */
.L_x_27284:
[----:B------:R-:W-:Y:S05]  /*0fd0*/  BSYNC B6 ;  /* 0x0000000000067941 */ /* 0x000fea0003800000 */
.L_x_27283:
        /* <DEDUP_REMOVED lines=23> */
.L_x_27323:
[----:B------:R0:W5:Y:S01]  /*1150*/  LDG.E.U8 R17, desc[UR36][R6.64] ;  /* 0x0000002406117981 */ /* 0x000162000c1e1100 */
[----:B------:R-:W-:Y:S05]  /*1160*/  BRA `(.L_x_27325) ;  /* 0x0000000c00647947 */ /* 0x000fea0003800000 */
.L_x_27322:
        /* <DEDUP_REMOVED lines=8> */
.L_x_27327:
[----:B------:R4:W5:Y:S01]  /*11f0*/  LDG.E.U8 R17, desc[UR36][R6.64] ;  /* 0x0000002406117981 */ /* 0x000962000c1e1100 */
[----:B------:R-:W-:Y:S05]  /*1200*/  BRA `(.L_x_27325) ;  /* 0x0000000c003c7947 */ /* 0x000fea0003800000 */
.L_x_27326:
[----:B------:R0:W5:Y:S01]  /*1210*/  LDG.E.U16 R17, desc[UR36][R6.64] ;  /* 0x0000002406117981 */ /* 0x000162000c1e1500 */
[----:B------:R-:W-:Y:S05]  /*1220*/  BRA `(.L_x_27325) ;  /* 0x0000000c00347947 */ /* 0x000fea0003800000 */
.L_x_27321:
        /* <DEDUP_REMOVED lines=10> */
.L_x_27329:
[----:B------:R-:W2:Y:S02]  /*12d0*/  LDG.E.U16 R4, desc[UR36][R6.64] ;  /* 0x0000002406047981 */ /* 0x000ea4000c1e1500 */
[----:B--2---:R-:W-:-:S06]  /*12e0*/  HADD2.F32 R4, -RZ, R4.H0_H0 ;  /* 0x20000004ff047230 */ /* 0x004fcc0000004100 */
[----:B------:R-:W0:Y:S02]  /*12f0*/  F2I.S64.TRUNC R4, R4 ;  /* 0x0000000400047311 */ /* 0x000e24000020d900 */
[----:B0-----:R-:W-:Y:S01]  /*1300*/  PRMT R17, R4, 0x7610, R17 ;  /* 0x0000761004117816 */ /* 0x001fe20000000011 */
[----:B------:R-:W-:Y:S06]  /*1310*/  BRA `(.L_x_27325) ;  /* 0x0000000800f87947 */ /* 0x000fec0003800000 */
.L_x_27328:
        /* <DEDUP_REMOVED lines=10> */
.L_x_27331:
[----:B------:R-:W2:Y:S02]  /*13c0*/  LDG.E.U16 R6, desc[UR36][R6.64] ;  /* 0x0000002406067981 */ /* 0x000ea4000c1e1500 */
[----:B--2---:R-:W-:-:S06]  /*13d0*/  HADD2.F32 R4, -RZ, R6.H0_H0 ;  /* 0x20000006ff047230 */ /* 0x004fcc0000004100 */
[----:B------:R-:W0:Y:S02]  /*13e0*/  F2I.S64.TRUNC R4, R4 ;  /* 0x0000000400047311 */ /* 0x000e24000020d900 */
[----:B0-----:R-:W-:Y:S01]  /*13f0*/  PRMT R17, R4, 0x7610, R17 ;  /* 0x0000761004117816 */ /* 0x001fe20000000011 */
[----:B------:R-:W-:Y:S06]  /*1400*/  BRA `(.L_x_27325) ;  /* 0x0000000800bc7947 */ /* 0x000fec0003800000 */
.L_x_27330:
[----:B------:R-:W2:Y:S02]  /*1410*/  LDG.E.64 R4, desc[UR36][R6.64] ;  /* 0x0000002406047981 */ /* 0x000ea4000c1e1b00 */
[----:B--2---:R-:W0:Y:S02]  /*1420*/  F2I.S64.F64.TRUNC R4, R4 ;  /* 0x0000000400047311 */ /* 0x004e24000030d900 */
[----:B0-----:R-:W-:Y:S01]  /*1430*/  PRMT R17, R4, 0x7610, R17 ;  /* 0x0000761004117816 */ /* 0x001fe20000000011 */
[----:B------:R-:W-:Y:S06]  /*1440*/  BRA `(.L_x_27325) ;  /* 0x0000000800ac7947 */ /* 0x000fec0003800000 */
.L_x_27320:
        /* <DEDUP_REMOVED lines=12> */
.L_x_27334:
[----:B------:R-:W2:Y:S02]  /*1510*/  LDG.E.64 R6, desc[UR36][R6.64] ;  /* 0x0000002406067981 */ /* 0x000ea4000c1e1b00 */
[----:B--2---:R-:W0:Y:S02]  /*1520*/  F2I.S64.F64.TRUNC R4, R6 ;  /* 0x0000000600047311 */ /* 0x004e24000030d900 */
[----:B0-----:R-:W-:Y:S01]  /*1530*/  PRMT R17, R4, 0x7610, R17 ;  /* 0x0000761004117816 */ /* 0x001fe20000000011 */
[----:B------:R-:W-:Y:S06]  /*1540*/  BRA `(.L_x_27325) ;  /* 0x00000008006c7947 */ /* 0x000fec0003800000 */
.L_x_27333:
        /* <DEDUP_REMOVED lines=28> */
.L_x_27336:
        /* <DEDUP_REMOVED lines=15> */
.L_x_27335:
[----:B------:R-:W2:Y:S02]  /*1800*/  LDG.E.U16 R4, desc[UR36][R6.64] ;  /* 0x0000002406047981 */ /* 0x000ea4000c1e1500 */
[----:B--2---:R-:W-:-:S06]  /*1810*/  IMAD.U32 R4, R4, 0x10000, RZ ;  /* 0x0001000004047824 */ /* 0x004fcc00078e00ff */
[----:B------:R-:W0:Y:S02]  /*1820*/  F2I.S64.TRUNC R4, R4 ;  /* 0x0000000400047311 */ /* 0x000e24000020d900 */
[----:B0-----:R-:W-:Y:S01]  /*1830*/  PRMT R17, R4, 0x7610, R17 ;  /* 0x0000761004117816 */ /* 0x001fe20000000011 */
[----:B------:R-:W-:Y:S06]  /*1840*/  BRA `(.L_x_27325) ;  /* 0x0000000400ac7947 */ /* 0x000fec0003800000 */
.L_x_27332:
        /* <DEDUP_REMOVED lines=10> */
.L_x_27339:
        /* <DEDUP_REMOVED lines=21> */
.L_x_27343:
[----:B------:R-:W-:Y:S05]  /*1a40*/  BSYNC B1 ;  /* 0x0000000000017941 */ /* 0x000fea0003800000 */
.L_x_27342:
[----:B------:R-:W-:Y:S01]  /*1a50*/  IMAD.SHL.U32 R3, R3, 0x100000, RZ ;  /* 0x0010000003037824 */ /* 0x000fe200078e00ff */
[----:B------:R-:W-:-:S04]  /*1a60*/  LEA R5, R0, 0x3b800000, 0x17 ;  /* 0x3b80000000057811 */ /* 0x000fc800078eb8ff */
[----:B------:R-:W-:-:S07]  /*1a70*/  LOP3.LUT R4, R5, R3, R6, 0xfe, !PT ;  /* 0x0000000305047212 */ /* 0x000fce00078efe06 */
.L_x_27341:
[----:B------:R-:W-:Y:S05]  /*1a80*/  BSYNC B0 ;  /* 0x0000000000007941 */ /* 0x000fea0003800000 */
.L_x_27340:
[----:B------:R-:W0:Y:S02]  /*1a90*/  F2I.S64.TRUNC R4, R4 ;  /* 0x0000000400047311 */ /* 0x000e24000020d900 */
[----:B0-----:R-:W-:Y:S01]  /*1aa0*/  PRMT R17, R4, 0x7610, R17 ;  /* 0x0000761004117816 */ /* 0x001fe20000000011 */
[----:B------:R-:W-:Y:S06]  /*1ab0*/  BRA `(.L_x_27325) ;  /* 0x0000000400107947 */ /* 0x000fec0003800000 */
.L_x_27338:
        /* <DEDUP_REMOVED lines=21> */
.L_x_27347:
[----:B------:R-:W-:Y:S05]  /*1c10*/  BSYNC B1 ;  /* 0x0000000000017941 */ /* 0x000fea0003800000 */
.L_x_27346:
[----:B------:R-:W-:Y:S01]  /*1c20*/  IMAD.SHL.U32 R3, R3, 0x200000, RZ ;  /* 0x0020000003037824 */ /* 0x000fe200078e00ff */
[----:B------:R-:W-:-:S04]  /*1c30*/  LEA R5, R0, 0x37800000, 0x17 ;  /* 0x3780000000057811 */ /* 0x000fc800078eb8ff */
[----:B------:R-:W-:-:S07]  /*1c40*/  LOP3.LUT R4, R5, R3, R6, 0xfe, !PT ;  /* 0x0000000305047212 */ /* 0x000fce00078efe06 */
.L_x_27345:
[----:B------:R-:W-:Y:S05]  /*1c50*/  BSYNC B0 ;  /* 0x0000000000007941 */ /* 0x000fea0003800000 */
.L_x_27344:
[----:B------:R-:W0:Y:S02]  /*1c60*/  F2I.S64.TRUNC R4, R4 ;  /* 0x0000000400047311 */ /* 0x000e24000020d900 */
[----:B0-----:R-:W-:Y:S01]  /*1c70*/  PRMT R17, R4, 0x7610, R17 ;  /* 0x0000761004117816 */ /* 0x001fe20000000011 */
[----:B------:R-:W-:Y:S06]  /*1c80*/  BRA `(.L_x_27325) ;  /* 0x00000000009c7947 */ /* 0x000fec0003800000 */
.L_x_27337:
        /* <DEDUP_REMOVED lines=14> */
.L_x_27351:
[----:B------:R-:W-:Y:S05]  /*1d70*/  BSYNC B0 ;  /* 0x0000000000007941 */ /* 0x000fea0003800000 */
.L_x_27350:
[----:B------:R-:W0:Y:S02]  /*1d80*/  F2I.S64.TRUNC R4, R4 ;  /* 0x0000000400047311 */ /* 0x000e24000020d900 */
[----:B0-----:R-:W-:Y:S01]  /*1d90*/  PRMT R17, R4, 0x7610, R17 ;  /* 0x0000761004117816 */ /* 0x001fe20000000011 */
[----:B------:R-:W-:Y:S06]  /*1da0*/  BRA `(.L_x_27325) ;  /* 0x0000000000547947 */ /* 0x000fec0003800000 */
.L_x_27324:
        /* <DEDUP_REMOVED lines=16> */
.L_x_27352:
[----:B------:R-:W-:Y:S01]  /*1eb0*/  PRMT R17, RZ, 0x7610, R17 ;  /* 0x00007610ff117816 */ /* 0x000fe20000000011 */
[----:B------:R-:W-:Y:S06]  /*1ec0*/  BRA `(.L_x_27325) ;  /* 0x00000000000c7947 */ /* 0x000fec0003800000 */
.L_x_27349:
[----:B------:R1:W5:Y:S01]  /*1ed0*/  LDG.E.U8 R17, desc[UR36][R6.64] ;  /* 0x0000002406117981 */ /* 0x000362000c1e1100 */
[----:B------:R-:W-:Y:S05]  /*1ee0*/  BRA `(.L_x_27325) ;  /* 0x0000000000047947 */ /* 0x000fea0003800000 */
.L_x_27348:
[----:B------:R0:W5:Y:S02]  /*1ef0*/  LDG.E.U8 R17, desc[UR36][R6.64] ;  /* 0x0000002406117981 */ /* 0x000164000c1e1100 */
.L_x_27325:
[----:B------:R-:W-:-:S07]  /*1f00*/  VIADD R23, R23, 0x80 ;  /* 0x0000008017177836 */ /* 0x000fce0000000000 */
.L_x_27319:
[----:B------:R-:W-:Y:S05]  /*1f10*/  BSYNC B6 ;  /* 0x0000000000067941 */ /* 0x000fea0003800000 */
.L_x_27318:
        /* <DEDUP_REMOVED lines=25> */
.L_x_27358:
[----:B------:R0:W5:Y:S01]  /*20b0*/  LDG.E.U8 R24, desc[UR36][R6.64] ;  /* 0x0000002406187981 */ /* 0x000162000c1e1100 */
[----:B------:R-:W-:Y:S05]  /*20c0*/  BRA `(.L_x_27360) ;  /* 0x0000000c00647947 */ /* 0x000fea0003800000 */
.L_x_27357:
        /* <DEDUP_REMOVED lines=8> */
.L_x_27362:
[----:B------:R3:W5:Y:S01]  /*2150*/  LDG.E.U8 R24, desc[UR36][R6.64] ;  /* 0x0000002406187981 */ /* 0x000762000c1e1100 */
[----:B------:R-:W-:Y:S05]  /*2160*/  BRA `(.L_x_27360) ;  /* 0x0000000c003c7947 */ /* 0x000fea0003800000 */
.L_x_27361:
[----:B------:R0:W5:Y:S01]  /*2170*/  LDG.E.U16 R24, desc[UR36][R6.64] ;  /* 0x0000002406187981 */ /* 0x000162000c1e1500 */
[----:B------:R-:W-:Y:S05]  /*2180*/  BRA `(.L_x_27360) ;  /* 0x0000000c00347947 */ /* 0x000fea0003800000 */
.L_x_27356:
        /* <DEDUP_REMOVED lines=10> */
.L_x_27364:
[----:B------:R-:W2:Y:S02]  /*2230*/  LDG.E.U16 R4, desc[UR36][R6.64] ;  /* 0x0000002406047981 */ /* 0x000ea4000c1e1500 */
[----:B--2---:R-:W-:-:S06]  /*2240*/  HADD2.F32 R4, -RZ, R4.H0_H0 ;  /* 0x20000004ff047230 */ /* 0x004fcc0000004100 */
[----:B------:R-:W0:Y:S02]  /*2250*/  F2I.S64.TRUNC R4, R4 ;  /* 0x0000000400047311 */ /* 0x000e24000020d900 */
[----:B0-----:R-:W-:Y:S01]  /*2260*/  PRMT R24, R4, 0x7610, R24 ;  /* 0x0000761004187816 */ /* 0x001fe20000000018 */
[----:B------:R-:W-:Y:S06]  /*2270*/  BRA `(.L_x_27360) ;  /* 0x0000000800f87947 */ /* 0x000fec0003800000 */
.L_x_27363:
        /* <DEDUP_REMOVED lines=10> */
.L_x_27366:
[----:B------:R-:W2:Y:S02]  /*2320*/  LDG.E.U16 R6, desc[UR36][R6.64] ;  /* 0x0000002406067981 */ /* 0x000ea4000c1e1500 */
[----:B--2---:R-:W-:-:S06]  /*2330*/  HADD2.F32 R4, -RZ, R6.H0_H0 ;  /* 0x20000006ff047230 */ /* 0x004fcc0000004100 */
[----:B------:R-:W0:Y:S02]  /*2340*/  F2I.S64.TRUNC R4, R4 ;  /* 0x0000000400047311 */ /* 0x000e24000020d900 */
[----:B0-----:R-:W-:Y:S01]  /*2350*/  PRMT R24, R4, 0x7610, R24 ;  /* 0x0000761004187816 */ /* 0x001fe20000000018 */
[----:B------:R-:W-:Y:S06]  /*2360*/  BRA `(.L_x_27360) ;  /* 0x0000000800bc7947 */ /* 0x000fec0003800000 */
.L_x_27365:
[----:B------:R-:W2:Y:S02]  /*2370*/  LDG.E.64 R4, desc[UR36][R6.64] ;  /* 0x0000002406047981 */ /* 0x000ea4000c1e1b00 */
[----:B--2---:R-:W0:Y:S02]  /*2380*/  F2I.S64.F64.TRUNC R4, R4 ;  /* 0x0000000400047311 */ /* 0x004e24000030d900 */
[----:B0-----:R-:W-:Y:S01]  /*2390*/  PRMT R24, R4, 0x7610, R24 ;  /* 0x0000761004187816 */ /* 0x001fe20000000018 */
[----:B------:R-:W-:Y:S06]  /*23a0*/  BRA `(.L_x_27360) ;  /* 0x0000000800ac7947 */ /* 0x000fec0003800000 */
.L_x_27355:
        /* <DEDUP_REMOVED lines=12> */
.L_x_27369:
[----:B------:R-:W2:Y:S02]  /*2470*/  LDG.E.64 R6, desc[UR36][R6.64] ;  /* 0x0000002406067981 */ /* 0x000ea4000c1e1b00 */
[----:B--2---:R-:W0:Y:S02]  /*2480*/  F2I.S64.F64.TRUNC R4, R6 ;  /* 0x0000000600047311 */ /* 0x004e24000030d900 */
[----:B0-----:R-:W-:Y:S01]  /*2490*/  PRMT R24, R4, 0x7610, R24 ;  /* 0x0000761004187816 */ /* 0x001fe20000000018 */
[----:B------:R-:W-:Y:S06]  /*24a0*/  BRA `(.L_x_27360) ;  /* 0x00000008006c7947 */ /* 0x000fec0003800000 */
.L_x_27368:
        /* <DEDUP_REMOVED lines=28> */
.L_x_27371:
        /* <DEDUP_REMOVED lines=15> */
.L_x_27370:
[----:B------:R-:W2:Y:S02]  /*2760*/  LDG.E.U16 R4, desc[UR36][R6.64] ;  /* 0x0000002406047981 */ /* 0x000ea4000c1e1500 */
[----:B--2---:R-:W-:-:S06]  /*2770*/  IMAD.U32 R4, R4, 0x10000, RZ ;  /* 0x0001000004047824 */ /* 0x004fcc00078e00ff */
[----:B------:R-:W0:Y:S02]  /*2780*/  F2I.S64.TRUNC R4, R4 ;  /* 0x0000000400047311 */ /* 0x000e24000020d900 */
[----:B0-----:R-:W-:Y:S01]  /*2790*/  PRMT R24, R4, 0x7610, R24 ;  /* 0x0000761004187816 */ /* 0x001fe20000000018 */
[----:B------:R-:W-:Y:S06]  /*27a0*/  BRA `(.L_x_27360) ;  /* 0x0000000400ac7947 */ /* 0x000fec0003800000 */
.L_x_27367:
        /* <DEDUP_REMOVED lines=10> */
.L_x_27374:
        /* <DEDUP_REMOVED lines=21> */
.L_x_27378:
[----:B------:R-:W-:Y:S05]  /*29a0*/  BSYNC B1 ;  /* 0x0000000000017941 */ /* 0x000fea0003800000 */
.L_x_27377:
[----:B------:R-:W-:Y:S01]  /*29b0*/  IMAD.SHL.U32 R3, R3, 0x100000, RZ ;  /* 0x0010000003037824 */ /* 0x000fe200078e00ff */
[----:B------:R-:W-:-:S04]  /*29c0*/  LEA R5, R0, 0x3b800000, 0x17 ;  /* 0x3b80000000057811 */ /* 0x000fc800078eb8ff */
[----:B------:R-:W-:-:S07]  /*29d0*/  LOP3.LUT R4, R5, R3, R6, 0xfe, !PT ;  /* 0x0000000305047212 */ /* 0x000fce00078efe06 */
.L_x_27376:
[----:B------:R-:W-:Y:S05]  /*29e0*/  BSYNC B0 ;  /* 0x0000000000007941 */ /* 0x000fea0003800000 */
.L_x_27375:
[----:B------:R-:W0:Y:S02]  /*29f0*/  F2I.S64.TRUNC R4, R4 ;  /* 0x0000000400047311 */ /* 0x000e24000020d900 */
[----:B0-----:R-:W-:Y:S01]  /*2a00*/  PRMT R24, R4, 0x7610, R24 ;  /* 0x0000761004187816 */ /* 0x001fe20000000018 */
[----:B------:R-:W-:Y:S06]  /*2a10*/  BRA `(.L_x_27360) ;  /* 0x0000000400107947 */ /* 0x000fec0003800000 */
.L_x_27373:
        /* <DEDUP_REMOVED lines=21> */
.L_x_27382:
[----:B------:R-:W-:Y:S05]  /*2b70*/  BSYNC B1 ;  /* 0x0000000000017941 */ /* 0x000fea0003800000 */
.L_x_27381:
[----:B------:R-:W-:Y:S01]  /*2b80*/  IMAD.SHL.U32 R3, R3, 0x200000, RZ ;  /* 0x0020000003037824 */ /* 0x000fe200078e00ff */
[----:B------:R-:W-:-:S04]  /*2b90*/  LEA R5, R0, 0x37800000, 0x17 ;  /* 0x3780000000057811 */ /* 0x000fc800078eb8ff */
[----:B------:R-:W-:-:S07]  /*2ba0*/  LOP3.LUT R4, R5, R3, R6, 0xfe, !PT ;  /* 0x0000000305047212 */ /* 0x000fce00078efe06 */
.L_x_27380:
[----:B------:R-:W-:Y:S05]  /*2bb0*/  BSYNC B0 ;  /* 0x0000000000007941 */ /* 0x000fea0003800000 */
.L_x_27379:
[----:B------:R-:W0:Y:S02]  /*2bc0*/  F2I.S64.TRUNC R4, R4 ;  /* 0x0000000400047311 */ /* 0x000e24000020d900 */
[----:B0-----:R-:W-:Y:S01]  /*2bd0*/  PRMT R24, R4, 0x7610, R24 ;  /* 0x0000761004187816 */ /* 0x001fe20000000018 */
[----:B------:R-:W-:Y:S06]  /*2be0*/  BRA `(.L_x_27360) ;  /* 0x00000000009c7947 */ /* 0x000fec0003800000 */
.L_x_27372:
        /* <DEDUP_REMOVED lines=14> */
.L_x_27386:
[----:B------:R-:W-:Y:S05]  /*2cd0*/  BSYNC B0 ;  /* 0x0000000000007941 */ /* 0x000fea0003800000 */
.L_x_27385:
[----:B------:R-:W0:Y:S02]  /*2ce0*/  F2I.S64.TRUNC R4, R4 ;  /* 0x0000000400047311 */ /* 0x000e24000020d900 */
[----:B0-----:R-:W-:Y:S01]  /*2cf0*/  PRMT R24, R4, 0x7610, R24 ;  /* 0x0000761004187816 */ /* 0x001fe20000000018 */
[----:B------:R-:W-:Y:S06]  /*2d00*/  BRA `(.L_x_27360) ;  /* 0x0000000000547947 */ /* 0x000fec0003800000 */
.L_x_27359:
        /* <DEDUP_REMOVED lines=16> */
.L_x_27387:
[----:B------:R-:W-:Y:S01]  /*2e10*/  PRMT R24, RZ, 0x7610, R24 ;  /* 0x00007610ff187816 */ /* 0x000fe20000000018 */
[----:B------:R-:W-:Y:S06]  /*2e20*/  BRA `(.L_x_27360) ;  /* 0x00000000000c7947 */ /* 0x000fec0003800000 */
.L_x_27384:
[----:B------:R2:W5:Y:S01]  /*2e30*/  LDG.E.U8 R24, desc[UR36][R6.64] ;  /* 0x0000002406187981 */ /* 0x000562000c1e1100 */
[----:B------:R-:W-:Y:S05]  /*2e40*/  BRA `(.L_x_27360) ;  /* 0x0000000000047947 */ /* 0x000fea0003800000 */
.L_x_27383:
[----:B------:R1:W5:Y:S02]  /*2e50*/  LDG.E.U8 R24, desc[UR36][R6.64] ;  /* 0x0000002406187981 */ /* 0x000364000c1e1100 */
.L_x_27360:
[----:B------:R-:W-:-:S07]  /*2e60*/  VIADD R23, R23, 0x80 ;  /* 0x0000008017177836 */ /* 0x000fce0000000000 */
.L_x_27354:
[----:B------:R-:W-:Y:S05]  /*2e70*/  BSYNC B6 ;  /* 0x0000000000067941 */ /* 0x000fea0003800000 */
.L_x_27353:
        /* <DEDUP_REMOVED lines=22> */
.L_x_27393:
[----:B------:R0:W5:Y:S01]  /*2fe0*/  LDG.E.U8 R18, desc[UR36][R6.64] ;  /* 0x0000002406127981 */ /* 0x000162000c1e1100 */
[----:B------:R-:W-:Y:S05]  /*2ff0*/  BRA `(.L_x_27389) ;  /* 0x0000000c00607947 */ /* 0x000fea0003800000 */
.L_x_27392:
        /* <DEDUP_REMOVED lines=8> */
.L_x_27396:
[----:B------:R0:W5:Y:S01]  /*3080*/  LDG.E.U8 R18, desc[UR36][R6.64] ;  /* 0x0000002406127981 */ /* 0x000162000c1e1100 */
[----:B------:R-:W-:Y:S05]  /*3090*/  BRA `(.L_x_27389) ;  /* 0x0000000c00387947 */ /* 0x000fea0003800000 */
.L_x_27395:
[----:B------:R0:W5:Y:S01]  /*30a0*/  LDG.E.U16 R18, desc[UR36][R6.64] ;  /* 0x0000002406127981 */ /* 0x000162000c1e1500 */
[----:B------:R-:W-:Y:S05]  /*30b0*/  BRA `(.L_x_27389) ;  /* 0x0000000c00307947 */ /* 0x000fea0003800000 */
.L_x_27391:
        /* <DEDUP_REMOVED lines=10> */
.L_x_27398:
[----:B------:R-:W2:Y:S02]  /*3160*/  LDG.E.U16 R4, desc[UR36][R6.64] ;  /* 0x0000002406047981 */ /* 0x000ea4000c1e1500 */
[----:B--2---:R-:W-:-:S06]  /*3170*/  HADD2.F32 R4, -RZ, R4.H0_H0 ;  /* 0x20000004ff047230 */ /* 0x004fcc0000004100 */
[----:B------:R-:W0:Y:S02]  /*3180*/  F2I.S64.TRUNC R4, R4 ;  /* 0x0000000400047311 */ /* 0x000e24000020d900 */
[----:B0-----:R-:W-:Y:S01]  /*3190*/  PRMT R18, R4, 0x7610, R18 ;  /* 0x0000761004127816 */ /* 0x001fe20000000012 */
[----:B------:R-:W-:Y:S06]  /*31a0*/  BRA `(.L_x_27389) ;  /* 0x0000000800f47947 */ /* 0x000fec0003800000 */
.L_x_27397:
        /* <DEDUP_REMOVED lines=10> */
.L_x_27400:
[----:B------:R-:W2:Y:S02]  /*3250*/  LDG.E.U16 R6, desc[UR36][R6.64] ;  /* 0x0000002406067981 */ /* 0x000ea4000c1e1500 */
[----:B--2---:R-:W-:-:S06]  /*3260*/  HADD2.F32 R4, -RZ, R6.H0_H0 ;  /* 0x20000006ff047230 */ /* 0x004fcc0000004100 */
[----:B------:R-:W0:Y:S02]  /*3270*/  F2I.S64.TRUNC R4, R4 ;  /* 0x0000000400047311 */ /* 0x000e24000020d900 */
[----:B0-----:R-:W-:Y:S01]  /*3280*/  PRMT R18, R4, 0x7610, R18 ;  /* 0x0000761004127816 */ /* 0x001fe20000000012 */
[----:B------:R-:W-:Y:S06]  /*3290*/  BRA `(.L_x_27389) ;  /* 0x0000000800b87947 */ /* 0x000fec0003800000 */
.L_x_27399:
[----:B------:R-:W2:Y:S02]  /*32a0*/  LDG.E.64 R4, desc[UR36][R6.64] ;  /* 0x0000002406047981 */ /* 0x000ea4000c1e1b00 */
[----:B--2---:R-:W0:Y:S02]  /*32b0*/  F2I.S64.F64.TRUNC R4, R4 ;  /* 0x0000000400047311 */ /* 0x004e24000030d900 */
[----:B0-----:R-:W-:Y:S01]  /*32c0*/  PRMT R18, R4, 0x7610, R18 ;  /* 0x0000761004127816 */ /* 0x001fe20000000012 */
[----:B------:R-:W-:Y:S06]  /*32d0*/  BRA `(.L_x_27389) ;  /* 0x0000000800a87947 */ /* 0x000fec0003800000 */
.L_x_27390:
        /* <DEDUP_REMOVED lines=12> */
.L_x_27403:
[----:B------:R-:W2:Y:S02]  /*33a0*/  LDG.E.64 R6, desc[UR36][R6.64] ;  /* 0x0000002406067981 */ /* 0x000ea4000c1e1b00 */
[----:B--2---:R-:W0:Y:S02]  /*33b0*/  F2I.S64.F64.TRUNC R4, R6 ;  /* 0x0000000600047311 */ /* 0x004e24000030d900 */
[----:B0-----:R-:W-:Y:S01]  /*33c0*/  PRMT R18, R4, 0x7610, R18 ;  /* 0x0000761004127816 */ /* 0x001fe20000000012 */
[----:B------:R-:W-:Y:S06]  /*33d0*/  BRA `(.L_x_27389) ;  /* 0x0000000800687947 */ /* 0x000fec0003800000 */
.L_x_27402:
        /* <DEDUP_REMOVED lines=28> */
.L_x_27405:
        /* <DEDUP_REMOVED lines=15> */
.L_x_27404:
[----:B------:R-:W2:Y:S02]  /*3690*/  LDG.E.U16 R4, desc[UR36][R6.64] ;  /* 0x0000002406047981 */ /* 0x000ea4000c1e1500 */
[----:B--2---:R-:W-:-:S06]  /*36a0*/  IMAD.U32 R4, R4, 0x10000, RZ ;  /* 0x0001000004047824 */ /* 0x004fcc00078e00ff */
[----:B------:R-:W0:Y:S02]  /*36b0*/  F2I.S64.TRUNC R4, R4 ;  /* 0x0000000400047311 */ /* 0x000e24000020d900 */
[----:B0-----:R-:W-:Y:S01]  /*36c0*/  PRMT R18, R4, 0x7610, R18 ;  /* 0x0000761004127816 */ /* 0x001fe20000000012 */
[----:B------:R-:W-:Y:S06]  /*36d0*/  BRA `(.L_x_27389) ;  /* 0x0000000400a87947 */ /* 0x000fec0003800000 */
.L_x_27401:
        /* <DEDUP_REMOVED lines=10> */
.L_x_27408:
        /* <DEDUP_REMOVED lines=21> */
.L_x_27412:
[----:B------:R-:W-:Y:S05]  /*38d0*/  BSYNC B1 ;  /* 0x0000000000017941 */ /* 0x000fea0003800000 */
.L_x_27411:
[----:B------:R-:W-:Y:S01]  /*38e0*/  IMAD.SHL.U32 R3, R3, 0x100000, RZ ;  /* 0x0010000003037824 */ /* 0x000fe200078e00ff */
[----:B------:R-:W-:-:S04]  /*38f0*/  LEA R5, R0, 0x3b800000, 0x17 ;  /* 0x3b80000000057811 */ /* 0x000fc800078eb8ff */
[----:B------:R-:W-:-:S07]  /*3900*/  LOP3.LUT R4, R5, R3, R6, 0xfe, !PT ;  /* 0x0000000305047212 */ /* 0x000fce00078efe06 */
.L_x_27410:
[----:B------:R-:W-:Y:S05]  /*3910*/  BSYNC B0 ;  /* 0x0000000000007941 */ /* 0x000fea0003800000 */
.L_x_27409:
[----:B------:R-:W0:Y:S02]  /*3920*/  F2I.S64.TRUNC R4, R4 ;  /* 0x0000000400047311 */ /* 0x000e24000020d900 */
[----:B0-----:R-:W-:Y:S01]  /*3930*/  PRMT R18, R4, 0x7610, R18 ;  /* 0x0000761004127816 */ /* 0x001fe20000000012 */
[----:B------:R-:W-:Y:S06]  /*3940*/  BRA `(.L_x_27389) ;  /* 0x00000004000c7947 */ /* 0x000fec0003800000 */
.L_x_27407:
        /* <DEDUP_REMOVED lines=21> */
.L_x_27416:
[----:B------:R-:W-:Y:S05]  /*3aa0*/  BSYNC B1 ;  /* 0x0000000000017941 */ /* 0x000fea0003800000 */
.L_x_27415:
[----:B------:R-:W-:Y:S01]  /*3ab0*/  IMAD.SHL.U32 R3, R3, 0x200000, RZ ;  /* 0x0020000003037824 */ /* 0x000fe200078e00ff */
[----:B------:R-:W-:-:S04]  /*3ac0*/  LEA R5, R0, 0x37800000, 0x17 ;  /* 0x3780000000057811 */ /* 0x000fc800078eb8ff */
[----:B------:R-:W-:-:S07]  /*3ad0*/  LOP3.LUT R4, R5, R3, R6, 0xfe, !PT ;  /* 0x0000000305047212 */ /* 0x000fce00078efe06 */
.L_x_27414:
[----:B------:R-:W-:Y:S05]  /*3ae0*/  BSYNC B0 ;  /* 0x0000000000007941 */ /* 0x000fea0003800000 */
.L_x_27413:
[----:B------:R-:W0:Y:S02]  /*3af0*/  F2I.S64.TRUNC R4, R4 ;  /* 0x0000000400047311 */ /* 0x000e24000020d900 */
[----:B0-----:R-:W-:Y:S01]  /*3b00*/  PRMT R18, R4, 0x7610, R18 ;  /* 0x0000761004127816 */ /* 0x001fe20000000012 */
[----:B------:R-:W-:Y:S06]  /*3b10*/  BRA `(.L_x_27389) ;  /* 0x0000000000987947 */ /* 0x000fec0003800000 */
.L_x_27406:
        /* <DEDUP_REMOVED lines=14> */
.L_x_27420:
[----:B------:R-:W-:Y:S05]  /*3c00*/  BSYNC B0 ;  /* 0x0000000000007941 */ /* 0x000fea0003800000 */
.L_x_27419:
[----:B------:R-:W0:Y:S02]  /*3c10*/  F2I.S64.TRUNC R4, R4 ;  /* 0x0000000400047311 */ /* 0x000e24000020d900 */
[----:B0-----:R-:W-:Y:S01]  /*3c20*/  PRMT R18, R4, 0x7610, R18 ;  /* 0x0000761004127816 */ /* 0x001fe20000000012 */
[----:B------:R-:W-:Y:S06]  /*3c30*/  BRA `(.L_x_27389) ;  /* 0x0000000000507947 */ /* 0x000fec0003800000 */
.L_x_27394:
        /* <DEDUP_REMOVED lines=16> */
.L_x_27421:
[----:B------:R-:W-:Y:S05]  /*3d40*/  BRA `(.L_x_27389) ;  /* 0x00000000000c7947 */ /* 0x000fea0003800000 */
.L_x_27418:
[----:B------:R0:W5:Y:S01]  /*3d50*/  LDG.E.U8 R18, desc[UR36][R6.64] ;  /* 0x0000002406127981 */ /* 0x000162000c1e1100 */
[----:B------:R-:W-:Y:S05]  /*3d60*/  BRA `(.L_x_27389) ;  /* 0x0000000000047947 */ /* 0x000fea0003800000 */
.L_x_27417:
[----:B------:R0:W5:Y:S02]  /*3d70*/  LDG.E.U8 R18, desc[UR36][R6.64] ;  /* 0x0000002406127981 */ /* 0x000164000c1e1100 */
.L_x_27389:
[----:B------:R-:W-:Y:S05]  /*3d80*/  BSYNC B6 ;  /* 0x0000000000067941 */ /* 0x000fea0003800000 */
.L_x_27388:
[----:B------:R-:W1:Y:S01]  /*3d90*/  S2R R25, SR_TID.X ;  /* 0x0000000000197919 */ /* 0x000e620000002100 */
[----:B------:R-:W0:Y:S01]  /*3da0*/  LDC.U8 R0, c[0x0][0x215] ;  /* 0x00008540ff007b82 */ /* 0x000e220000000000 */
[----:B------:R-:W-:Y:S01]  /*3db0*/  BSSY B0, `(.L_x_27422) ;  /* 0x0000007000007945 */ /* 0x000fe20003800000 */
[----:B-1----:R-:W-:-:S13]  /*3dc0*/  ISETP.GE.AND P0, PT, R25, R16, PT ;  /* 0x000000101900720c */ /* 0x002fda0003f06270 */
[----:B------:R-:W-:Y:S05]  /*3dd0*/  @P0 BRA `(.L_x_27423) ;  /* 0x0000000000100947 */ /* 0x000fea0003800000 */
[----:B-----5:R-:W-:Y:S02]  /*3de0*/  LOP3.LUT R19, R19, 0xff, RZ, 0xc0, !PT ;  /* 0x000000ff13137812 */ /* 0x020fe400078ec0ff */
[----:B------:R-:W-:-:S07]  /*3df0*/  MOV R9, 0x3e10 ;  /* 0x00003e1000097802 */ /* 0x000fce0000000f00 */
[----:B0-234-:R-:W-:Y:S05]  /*3e00*/  CALL.REL.NOINC `($__internal_29_$__cuda_sm20_rem_u16) ;  /* 0x0000004000c87944 */ /* 0x01dfea0003c00000 */
[----:B------:R-:W-:-:S07]  /*3e10*/  IMAD.MOV.U32 R3, RZ, RZ, R8 ;  /* 0x000000ffff037224 */ /* 0x000fce00078e0008 */
.L_x_27423:
[----:B------:R-:W-:Y:S05]  /*3e20*/  BSYNC B0 ;  /* 0x0000000000007941 */ /* 0x000fea0003800000 */
.L_x_27422:
[----:B------:R-:W-:Y:S01]  /*3e30*/  VIADD R23, R25, 0x80 ;  /* 0x0000008019177836 */ /* 0x000fe20000000000 */
[----:B------:R-:W-:Y:S04]  /*3e40*/  BSSY B0, `(.L_x_27424) ;  /* 0x0000007000007945 */ /* 0x000fe80003800000 */
[----:B------:R-:W-:-:S13]  /*3e50*/  ISETP.GE.AND P1, PT, R23, R16, PT ;  /* 0x000000101700720c */ /* 0x000fda0003f26270 */
[----:B------:R-:W-:Y:S05]  /*3e60*/  @P1 BRA `(.L_x_27425) ;  /* 0x0000000000101947 */ /* 0x000fea0003800000 */
[----:B-----5:R-:W-:Y:S02]  /*3e70*/  LOP3.LUT R19, R17, 0xff, RZ, 0xc0, !PT ;  /* 0x000000ff11137812 */ /* 0x020fe400078ec0ff */
[----:B------:R-:W-:-:S07]  /*3e80*/  MOV R9, 0x3ea0 ;  /* 0x00003ea000097802 */ /* 0x000fce0000000f00 */
[----:B0-234-:R-:W-:Y:S05]  /*3e90*/  CALL.REL.NOINC `($__internal_29_$__cuda_sm20_rem_u16) ;  /* 0x0000004000a47944 */ /* 0x01dfea0003c00000 */
[----:B------:R-:W-:-:S07]  /*3ea0*/  IMAD.MOV.U32 R22, RZ, RZ, R8 ;  /* 0x000000ffff167224 */ /* 0x000fce00078e0008 */
.L_x_27425:
[----:B------:R-:W-:Y:S05]  /*3eb0*/  BSYNC B0 ;  /* 0x0000000000007941 */ /* 0x000fea0003800000 */
.L_x_27424:
        /* <DEDUP_REMOVED lines=8> */
.L_x_27427:
[----:B------:R-:W-:Y:S05]  /*3f40*/  BSYNC B0 ;  /* 0x0000000000007941 */ /* 0x000fea0003800000 */
.L_x_27426:
        /* <DEDUP_REMOVED lines=8> */
.L_x_27429:
[----:B------:R-:W-:Y:S05]  /*3fd0*/  BSYNC B0 ;  /* 0x0000000000007941 */ /* 0x000fea0003800000 */
.L_x_27428:
[----:B-----5:R-:W1:Y:S01]  /*3fe0*/  LDC.U8 R19, c[0x0][0x234] ;  /* 0x00008d00ff137b82 */ /* 0x020e620000000000 */
[----:B------:R-:W-:Y:S04]  /*3ff0*/  BSSY B6, `(.L_x_27430) ;  /* 0x0000115000067945 */ /* 0x000fe80003800000 */
[----:B------:R-:W-:Y:S05]  /*4000*/  @P0 BRA `(.L_x_27431) ;  /* 0x00000010004c0947 */ /* 0x000fea0003800000 */
[----:B------:R-:W0:Y:S01]  /*4010*/  S2R R5, SR_TID.X ;  /* 0x0000000000057919 */ /* 0x000e220000002100 */
[----:B------:R-:W5:Y:S01]  /*4020*/  LDC.64 R8, c[0x0][0x218] ;  /* 0x00008600ff087b82 */ /* 0x000f620000000a00 */
[----:B-1----:R-:W-:Y:S01]  /*4030*/  PRMT R4, R19, 0x9910, RZ ;  /* 0x0000991013047816 */ /* 0x002fe200000000ff */
        /* <DEDUP_REMOVED lines=19> */
.L_x_27435:
[----:B------:R0:W-:Y:S01]  /*4170*/  STG.E.U8 desc[UR36][R8.64], R3 ;  /* 0x0000000308007986 */ /* 0x0001e2000c101124 */
[----:B------:R-:W-:Y:S01]  /*4180*/  IMAD.MOV.U32 R25, RZ, RZ, R23 ;  /* 0x000000ffff197224 */ /* 0x000fe200078e0017 */
[----:B------:R-:W-:Y:S06]  /*4190*/  BRA `(.L_x_27431) ;  /* 0x0000000c00e87947 */ /* 0x000fec0003800000 */
.L_x_27434:
        /* <DEDUP_REMOVED lines=11> */
.L_x_27438:
[----:B------:R-:W-:Y:S01]  /*4250*/  LOP3.LUT R3, R3, 0xff, RZ, 0xc0, !PT ;  /* 0x000000ff03037812 */ /* 0x000fe200078ec0ff */
[----:B------:R-:W-:-:S04]  /*4260*/  IMAD.MOV.U32 R25, RZ, RZ, R23 ;  /* 0x000000ffff197224 */ /* 0x000fc800078e0017 */
[----:B------:R0:W-:Y:S01]  /*4270*/  STG.E desc[UR36][R8.64], R3 ;  /* 0x0000000308007986 */ /* 0x0001e2000c101924 */
[----:B------:R-:W-:Y:S05]  /*4280*/  BRA `(.L_x_27431) ;  /* 0x0000000c00ac7947 */ /* 0x000fea0003800000 */
.L_x_27437:
[----:B------:R-:W-:Y:S01]  /*4290*/  LOP3.LUT R3, R3, 0xff, RZ, 0xc0, !PT ;  /* 0x000000ff03037812 */ /* 0x000fe200078ec0ff */
[----:B------:R-:W-:-:S04]  /*42a0*/  IMAD.MOV.U32 R25, RZ, RZ, R23 ;  /* 0x000000ffff197224 */ /* 0x000fc800078e0017 */
[----:B------:R0:W-:Y:S01]  /*42b0*/  STG.E.U16 desc[UR36][R8.64], R3 ;  /* 0x0000000308007986 */ /* 0x0001e2000c101524 */
[----:B------:R-:W-:Y:S05]  /*42c0*/  BRA `(.L_x_27431) ;  /* 0x0000000c009c7947 */ /* 0x000fea0003800000 */
.L_x_27433:
        /* <DEDUP_REMOVED lines=11> */
.L_x_27440:
[----:B------:R-:W-:Y:S01]  /*4380*/  LOP3.LUT R3, R3, 0xff, RZ, 0xc0, !PT ;  /* 0x000000ff03037812 */ /* 0x000fe200078ec0ff */
[----:B------:R-:W-:-:S03]  /*4390*/  IMAD.MOV.U32 R25, RZ, RZ, R23 ;  /* 0x000000ffff197224 */ /* 0x000fc600078e0017 */
[----:B------:R-:W0:Y:S02]  /*43a0*/  I2F.U16 R0, R3 ;  /* 0x0000000300007306 */ /* 0x000e240000101000 */
[----:B0-----:R-:W-:-:S05]  /*43b0*/  F2FP.F16.F32.PACK_AB R0, RZ, R0 ;  /* 0x00000000ff00723e */ /* 0x001fca00000000ff */
[----:B------:R0:W-:Y:S01]  /*43c0*/  STG.E.U16 desc[UR36][R8.64], R0 ;  /* 0x0000000008007986 */ /* 0x0001e2000c101524 */
[----:B------:R-:W-:Y:S05]  /*43d0*/  BRA `(.L_x_27431) ;  /* 0x0000000c00587947 */ /* 0x000fea0003800000 */
.L_x_27439:
        /* <DEDUP_REMOVED lines=12> */
.L_x_27442:
[----:B------:R-:W-:Y:S01]  /*44a0*/  LOP3.LUT R3, R3, 0xff, RZ, 0xc0, !PT ;  /* 0x000000ff03037812 */ /* 0x000fe200078ec0ff */
[----:B------:R-:W-:-:S05]  /*44b0*/  IMAD.MOV.U32 R25, RZ, RZ, R23 ;  /* 0x000000ffff197224 */ /* 0x000fca00078e0017 */
[----:B------:R-:W0:Y:S02]  /*44c0*/  I2F.U16 R3, R3 ;  /* 0x0000000300037306 */ /* 0x000e240000101000 */
[----:B0-----:R-:W-:-:S04]  /*44d0*/  F2FP.F16.F32.PACK_AB R3, RZ, R3 ;  /* 0x00000003ff03723e */ /* 0x001fc800000000ff */
[----:B------:R-:W-:-:S05]  /*44e0*/  PRMT R3, R3, 0x5410, RZ ;  /* 0x0000541003037816 */ /* 0x000fca00000000ff */
[----:B------:R0:W-:Y:S01]  /*44f0*/  STG.E desc[UR36][R8.64], R3 ;  /* 0x0000000308007986 */ /* 0x0001e2000c101924 */
[----:B------:R-:W-:Y:S05]  /*4500*/  BRA `(.L_x_27431) ;  /* 0x0000000c000c7947 */ /* 0x000fea0003800000 */
.L_x_27441:
[----:B------:R-:W-:Y:S01]  /*4510*/  LOP3.LUT R4, R3, 0xff, RZ, 0xc0, !PT ;  /* 0x000000ff03047812 */ /* 0x000fe200078ec0ff */
[----:B------:R-:W-:-:S05]  /*4520*/  IMAD.MOV.U32 R25, RZ, RZ, R23 ;  /* 0x000000ffff197224 */ /* 0x000fca00078e0017 */
[----:B------:R-:W0:Y:S02]  /*4530*/  I2F.F64.U16 R4, R4 ;  /* 0x0000000400047312 */ /* 0x000e240000101800 */
[----:B0-----:R0:W-:Y:S01]  /*4540*/  STG.E.64 desc[UR36][R8.64], R4 ;  /* 0x0000000408007986 */ /* 0x0011e2000c101b24 */
[----:B------:R-:W-:Y:S05]  /*4550*/  BRA `(.L_x_27431) ;  /* 0x0000000800f87947 */ /* 0x000fea0003800000 */
.L_x_27432:
        /* <DEDUP_REMOVED lines=13> */
.L_x_27445:
[----:B------:R-:W-:Y:S02]  /*4630*/  LOP3.LUT R4, R3, 0xff, RZ, 0xc0, !PT ;  /* 0x000000ff03047812 */ /* 0x000fe400078ec0ff */
[----:B--234-:R-:W-:Y:S01]  /*4640*/  CS2R R6, SRZ ;  /* 0x0000000000067805 */ /* 0x01cfe2000001ff00 */
[----:B------:R-:W-:-:S03]  /*4650*/  IMAD.MOV.U32 R25, RZ, RZ, R23 ;  /* 0x000000ffff197224 */ /* 0x000fc600078e0017 */
[----:B------:R-:W0:Y:S02]  /*4660*/  I2F.F64.U16 R4, R4 ;  /* 0x0000000400047312 */ /* 0x000e240000101800 */
[----:B0-----:R0:W-:Y:S01]  /*4670*/  STG.E.128 desc[UR36][R8.64], R4 ;  /* 0x0000000408007986 */ /* 0x0011e2000c101d24 */
[----:B------:R-:W-:Y:S05]  /*4680*/  BRA `(.L_x_27431) ;  /* 0x0000000800ac7947 */ /* 0x000fea0003800000 */
.L_x_27444:
        /* <DEDUP_REMOVED lines=22> */
.L_x_27449:
[----:B------:R-:W-:Y:S05]  /*47f0*/  BSYNC B0 ;  /* 0x0000000000007941 */ /* 0x000fea0003800000 */
.L_x_27448:
[----:B------:R-:W-:Y:S01]  /*4800*/  LOP3.LUT R5, R0, R5, RZ, 0xfc, !PT ;  /* 0x0000000500057212 */ /* 0x000fe200078efcff */
[----:B------:R-:W-:-:S04]  /*4810*/  IMAD.MOV.U32 R25, RZ, RZ, R23 ;  /* 0x000000ffff197224 */ /* 0x000fc800078e0017 */
[----:B------:R0:W-:Y:S01]  /*4820*/  STG.E.U8 desc[UR36][R8.64], R5 ;  /* 0x0000000508007986 */ /* 0x0001e2000c101124 */
[----:B------:R-:W-:Y:S05]  /*4830*/  BRA `(.L_x_27431) ;  /* 0x0000000800407947 */ /* 0x000fea0003800000 */
.L_x_27447:
        /* <DEDUP_REMOVED lines=14> */
.L_x_27451:
[----:B------:R-:W-:Y:S01]  /*4920*/  IMAD.MOV.U32 R0, RZ, RZ, 0x7f ;  /* 0x0000007fff007424 */ /* 0x000fe200078e00ff */
[----:B------:R-:W-:-:S04]  /*4930*/  ISETP.GT.U32.AND P0, PT, R3, 0x7f800000, PT ;  /* 0x7f8000000300780c */ /* 0x000fc80003f04070 */
[----:B------:R-:W-:-:S09]  /*4940*/  SEL R0, R0, 0x7c, P0 ;  /* 0x0000007c00007807 */ /* 0x000fd20000000000 */
.L_x_27452:
[----:B------:R-:W-:Y:S05]  /*4950*/  BSYNC B0 ;  /* 0x0000000000007941 */ /* 0x000fea0003800000 */
.L_x_27450:
[----:B------:R-:W-:Y:S01]  /*4960*/  LOP3.LUT R3, R5, 0x80000000, RZ, 0xc0, !PT ;  /* 0x8000000005037812 */ /* 0x000fe200078ec0ff */
[----:B------:R-:W-:-:S03]  /*4970*/  IMAD.MOV.U32 R25, RZ, RZ, R23 ;  /* 0x000000ffff197224 */ /* 0x000fc600078e0017 */
[----:B------:R-:W-:-:S04]  /*4980*/  SHF.R.U32.HI R3, RZ, 0x18, R3 ;  /* 0x00000018ff037819 */ /* 0x000fc80000011603 */
[----:B------:R-:W-:-:S05]  /*4990*/  LOP3.LUT R3, R0, R3, RZ, 0xfc, !PT ;  /* 0x0000000300037212 */ /* 0x000fca00078efcff */
[----:B------:R0:W-:Y:S01]  /*49a0*/  STG.E.U8 desc[UR36][R8.64], R3 ;  /* 0x0000000308007986 */ /* 0x0001e2000c101124 */
[----:B------:R-:W-:Y:S05]  /*49b0*/  BRA `(.L_x_27431) ;  /* 0x0000000400e07947 */ /* 0x000fea0003800000 */
.L_x_27446:
[----:B------:R-:W-:Y:S01]  /*49c0*/  LOP3.LUT R3, R3, 0xff, RZ, 0xc0, !PT ;  /* 0x000000ff03037812 */ /* 0x000fe200078ec0ff */
[----:B------:R-:W-:-:S03]  /*49d0*/  IMAD.MOV.U32 R25, RZ, RZ, R23 ;  /* 0x000000ffff197224 */ /* 0x000fc600078e0017 */
[----:B------:R-:W0:Y:S02]  /*49e0*/  I2F.U16 R0, R3 ;  /* 0x0000000300007306 */ /* 0x000e240000101000 */
[----:B0-----:R-:W-:-:S05]  /*49f0*/  F2FP.BF16.F32.PACK_AB R0, RZ, R0 ;  /* 0x00000000ff00723e */ /* 0x001fca00000010ff */
[----:B------:R0:W-:Y:S01]  /*4a00*/  STG.E.U16 desc[UR36][R8.64], R0 ;  /* 0x0000000008007986 */ /* 0x0001e2000c101524 */
[----:B------:R-:W-:Y:S05]  /*4a10*/  BRA `(.L_x_27431) ;  /* 0x0000000400c87947 */ /* 0x000fea0003800000 */
.L_x_27443:
        /* <DEDUP_REMOVED lines=12> */
.L_x_27455:
        /* <DEDUP_REMOVED lines=18> */
.L_x_27458:
[----:B------:R-:W-:-:S04]  /*4c00*/  LOP3.LUT R3, R5, 0x80000000, RZ, 0xc0, !PT ;  /* 0x8000000005037812 */ /* 0x000fc800078ec0ff */
[----:B------:R-:W-:-:S04]  /*4c10*/  SHF.R.U32.HI R3, RZ, 0x18, R3 ;  /* 0x00000018ff037819 */ /* 0x000fc80000011603 */
[----:B------:R-:W-:-:S04]  /*4c20*/  LOP3.LUT R0, R0, R3, RZ, 0xfc, !PT ;  /* 0x0000000300007212 */ /* 0x000fc800078efcff */
[----:B------:R-:W-:-:S07]  /*4c30*/  PRMT R4, R0, 0x7610, R4 ;  /* 0x0000761000047816 */ /* 0x000fce0000000004 */
.L_x_27457:
[----:B------:R-:W-:Y:S05]  /*4c40*/  BSYNC B0 ;  /* 0x0000000000007941 */ /* 0x000fea0003800000 */
.L_x_27456:
[----:B------:R0:W-:Y:S01]  /*4c50*/  STG.E.U8 desc[UR36][R8.64], R4 ;  /* 0x0000000408007986 */ /* 0x0001e2000c101124 */
[----:B------:R-:W-:Y:S01]  /*4c60*/  IMAD.MOV.U32 R25, RZ, RZ, R23 ;  /* 0x000000ffff197224 */ /* 0x000fe200078e0017 */
[----:B------:R-:W-:Y:S06]  /*4c70*/  BRA `(.L_x_27431) ;  /* 0x0000000400307947 */ /* 0x000fec0003800000 */
.L_x_27454:
        /* <DEDUP_REMOVED lines=18> */
.L_x_27461:
[----:B------:R-:W-:-:S04]  /*4da0*/  LOP3.LUT R3, R5, 0x80000000, RZ, 0xc0, !PT ;  /* 0x8000000005037812 */ /* 0x000fc800078ec0ff */
[----:B------:R-:W-:-:S04]  /*4db0*/  SHF.R.U32.HI R3, RZ, 0x18, R3 ;  /* 0x00000018ff037819 */ /* 0x000fc80000011603 */
[----:B------:R-:W-:-:S04]  /*4dc0*/  LOP3.LUT R0, R0, R3, RZ, 0xfc, !PT ;  /* 0x0000000300007212 */ /* 0x000fc800078efcff */
[----:B------:R-:W-:-:S07]  /*4dd0*/  PRMT R4, R0, 0x7610, R4 ;  /* 0x0000761000047816 */ /* 0x000fce0000000004 */
.L_x_27460:
[----:B------:R-:W-:Y:S05]  /*4de0*/  BSYNC B0 ;  /* 0x0000000000007941 */ /* 0x000fea0003800000 */
.L_x_27459:
[----:B------:R0:W-:Y:S01]  /*4df0*/  STG.E.U8 desc[UR36][R8.64], R4 ;  /* 0x0000000408007986 */ /* 0x0001e2000c101124 */
[----:B------:R-:W-:Y:S01]  /*4e00*/  IMAD.MOV.U32 R25, RZ, RZ, R23 ;  /* 0x000000ffff197224 */ /* 0x000fe200078e0017 */
[----:B------:R-:W-:Y:S06]  /*4e10*/  BRA `(.L_x_27431) ;  /* 0x0000000000c87947 */ /* 0x000fec0003800000 */
.L_x_27453:
        /* <DEDUP_REMOVED lines=24> */
.L_x_27436:
        /* <DEDUP_REMOVED lines=16> */
.L_x_27464:
[----:B------:R-:W-:Y:S01]  /*50a0*/  IMAD.MOV.U32 R25, RZ, RZ, R23 ;  /* 0x000000ffff197224 */ /* 0x000fe200078e0017 */
[----:B------:R-:W-:Y:S06]  /*50b0*/  BRA `(.L_x_27431) ;  /* 0x0000000000207947 */ /* 0x000fec0003800000 */
.L_x_27463:
[----:B------:R-:W-:Y:S01]  /*50c0*/  LOP3.LUT R4, R3, 0xff, RZ, 0xc0, !PT ;  /* 0x000000ff03047812 */ /* 0x000fe200078ec0ff */
[----:B------:R-:W-:Y:S02]  /*50d0*/  IMAD.MOV.U32 R5, RZ, RZ, RZ ;  /* 0x000000ffff057224 */ /* 0x000fe400078e00ff */
[----:B------:R-:W-:-:S03]  /*50e0*/  IMAD.MOV.U32 R25, RZ, RZ, R23 ;  /* 0x000000ffff197224 */ /* 0x000fc600078e0017 */
[----:B------:R0:W-:Y:S01]  /*50f0*/  STG.E.64 desc[UR36][R8.64], R4 ;  /* 0x0000000408007986 */ /* 0x0001e2000c101b24 */
[----:B------:R-:W-:Y:S05]  /*5100*/  BRA `(.L_x_27431) ;  /* 0x00000000000c7947 */ /* 0x000fea0003800000 */
.L_x_27462:
[----:B------:R-:W-:Y:S01]  /*5110*/  LOP3.LUT R3, R3, 0xff, RZ, 0xc0, !PT ;  /* 0x000000ff03037812 */ /* 0x000fe200078ec0ff */
[----:B------:R-:W-:-:S04]  /*5120*/  IMAD.MOV.U32 R25, RZ, RZ, R23 ;  /* 0x000000ffff197224 */ /* 0x000fc800078e0017 */
[----:B------:R0:W-:Y:S03]  /*5130*/  STG.E desc[UR36][R8.64], R3 ;  /* 0x0000000308007986 */ /* 0x0001e6000c101924 */
.L_x_27431:
[----:B------:R-:W-:Y:S05]  /*5140*/  BSYNC B6 ;  /* 0x0000000000067941 */ /* 0x000fea0003800000 */
.L_x_27430:
        /* <DEDUP_REMOVED lines=23> */
.L_x_27470:
[----:B------:R0:W-:Y:S01]  /*52c0*/  STG.E.U8 desc[UR36][R8.64], R22 ;  /* 0x0000001608007986 */ /* 0x0001e2000c101124 */
[----:B------:R-:W-:Y:S05]  /*52d0*/  BRA `(.L_x_27472) ;  /* 0x0000000c00987947 */ /* 0x000fea0003800000 */
.L_x_27469:
        /* <DEDUP_REMOVED lines=10> */
.L_x_27474:
[----:B------:R-:W-:-:S05]  /*5380*/  LOP3.LUT R3, R22, 0xff, RZ, 0xc0, !PT ;  /* 0x000000ff16037812 */ /* 0x000fca00078ec0ff */
[----:B------:R0:W-:Y:S01]  /*5390*/  STG.E desc[UR36][R8.64], R3 ;  /* 0x0000000308007986 */ /* 0x0001e2000c101924 */
[----:B------:R-:W-:Y:S05]  /*53a0*/  BRA `(.L_x_27472) ;  /* 0x0000000c00647947 */ /* 0x000fea0003800000 */
.L_x_27473:
[----:B------:R-:W-:-:S05]  /*53b0*/  LOP3.LUT R3, R22, 0xff, RZ, 0xc0, !PT ;  /* 0x000000ff16037812 */ /* 0x000fca00078ec0ff */
[----:B------:R0:W-:Y:S01]  /*53c0*/  STG.E.U16 desc[UR36][R8.64], R3 ;  /* 0x0000000308007986 */ /* 0x0001e2000c101524 */
[----:B------:R-:W-:Y:S05]  /*53d0*/  BRA `(.L_x_27472) ;  /* 0x0000000c00587947 */ /* 0x000fea0003800000 */
.L_x_27468:
        /* <DEDUP_REMOVED lines=10> */
.L_x_27476:
[----:B------:R-:W-:-:S04]  /*5480*/  LOP3.LUT R22, R22, 0xff, RZ, 0xc0, !PT ;  /* 0x000000ff16167812 */ /* 0x000fc800078ec0ff */
[----:B------:R-:W0:Y:S02]  /*5490*/  I2F.U16 R0, R22 ;  /* 0x0000001600007306 */ /* 0x000e240000101000 */
[----:B0-----:R-:W-:-:S05]  /*54a0*/  F2FP.F16.F32.PACK_AB R0, RZ, R0 ;  /* 0x00000000ff00723e */ /* 0x001fca00000000ff */
[----:B------:R0:W-:Y:S01]  /*54b0*/  STG.E.U16 desc[UR36][R8.64], R0 ;  /* 0x0000000008007986 */ /* 0x0001e2000c101524 */
[----:B------:R-:W-:Y:S05]  /*54c0*/  BRA `(.L_x_27472) ;  /* 0x0000000c001c7947 */ /* 0x000fea0003800000 */
.L_x_27475:
        /* <DEDUP_REMOVED lines=11> */
.L_x_27478:
[----:B------:R-:W-:-:S06]  /*5580*/  LOP3.LUT R22, R22, 0xff, RZ, 0xc0, !PT ;  /* 0x000000ff16167812 */ /* 0x000fcc00078ec0ff */
[----:B------:R-:W0:Y:S02]  /*5590*/  I2F.U16 R22, R22 ;  /* 0x0000001600167306 */ /* 0x000e240000101000 */
[----:B0-----:R-:W-:-:S04]  /*55a0*/  F2FP.F16.F32.PACK_AB R3, RZ, R22 ;  /* 0x00000016ff03723e */ /* 0x001fc800000000ff */
[----:B------:R-:W-:-:S05]  /*55b0*/  PRMT R3, R3, 0x5410, RZ ;  /* 0x0000541003037816 */ /* 0x000fca00000000ff */
[----:B------:R0:W-:Y:S01]  /*55c0*/  STG.E desc[UR36][R8.64], R3 ;  /* 0x0000000308007986 */ /* 0x0001e2000c101924 */
[----:B------:R-:W-:Y:S05]  /*55d0*/  BRA `(.L_x_27472) ;  /* 0x0000000800d87947 */ /* 0x000fea0003800000 */
.L_x_27477:
[----:B------:R-:W-:-:S06]  /*55e0*/  LOP3.LUT R4, R22, 0xff, RZ, 0xc0, !PT ;  /* 0x000000ff16047812 */ /* 0x000fcc00078ec0ff */
[----:B------:R-:W0:Y:S02]  /*55f0*/  I2F.F64.U16 R4, R4 ;  /* 0x0000000400047312 */ /* 0x000e240000101800 */
[----:B0-----:R0:W-:Y:S01]  /*5600*/  STG.E.64 desc[UR36][R8.64], R4 ;  /* 0x0000000408007986 */ /* 0x0011e2000c101b24 */
[----:B------:R-:W-:Y:S05]  /*5610*/  BRA `(.L_x_27472) ;  /* 0x0000000800c87947 */ /* 0x000fea0003800000 */
.L_x_27467:
        /* <DEDUP_REMOVED lines=12> */
.L_x_27481:
[----:B------:R-:W-:Y:S02]  /*56e0*/  LOP3.LUT R4, R22, 0xff, RZ, 0xc0, !PT ;  /* 0x000000ff16047812 */ /* 0x000fe400078ec0ff */
[----:B--234-:R-:W-:-:S04]  /*56f0*/  CS2R R6, SRZ ;  /* 0x0000000000067805 */ /* 0x01cfc8000001ff00 */
[----:B------:R-:W0:Y:S02]  /*5700*/  I2F.F64.U16 R4, R4 ;  /* 0x0000000400047312 */ /* 0x000e240000101800 */
[----:B0-----:R0:W-:Y:S01]  /*5710*/  STG.E.128 desc[UR36][R8.64], R4 ;  /* 0x0000000408007986 */ /* 0x0011e2000c101d24 */
[----:B------:R-:W-:Y:S05]  /*5720*/  BRA `(.L_x_27472) ;  /* 0x0000000800847947 */ /* 0x000fea0003800000 */
.L_x_27480:
        /* <DEDUP_REMOVED lines=22> */
.L_x_27485:
[----:B------:R-:W-:Y:S05]  /*5890*/  BSYNC B0 ;  /* 0x0000000000007941 */ /* 0x000fea0003800000 */
.L_x_27484:
[----:B------:R-:W-:-:S05]  /*58a0*/  LOP3.LUT R5, R0, R5, RZ, 0xfc, !PT ;  /* 0x0000000500057212 */ /* 0x000fca00078efcff */
[----:B------:R0:W-:Y:S01]  /*58b0*/  STG.E.U8 desc[UR36][R8.64], R5 ;  /* 0x0000000508007986 */ /* 0x0001e2000c101124 */
[----:B------:R-:W-:Y:S05]  /*58c0*/  BRA `(.L_x_27472) ;  /* 0x00000008001c7947 */ /* 0x000fea0003800000 */
.L_x_27483:
        /* <DEDUP_REMOVED lines=14> */
.L_x_27487:
[----:B------:R-:W-:Y:S01]  /*59b0*/  IMAD.MOV.U32 R0, RZ, RZ, 0x7f ;  /* 0x0000007fff007424 */ /* 0x000fe200078e00ff */
[----:B------:R-:W-:-:S04]  /*59c0*/  ISETP.GT.U32.AND P0, PT, R3, 0x7f800000, PT ;  /* 0x7f8000000300780c */ /* 0x000fc80003f04070 */
[----:B------:R-:W-:-:S09]  /*59d0*/  SEL R0, R0, 0x7c, P0 ;  /* 0x0000007c00007807 */ /* 0x000fd20000000000 */
.L_x_27488:
[----:B------:R-:W-:Y:S05]  /*59e0*/  BSYNC B0 ;  /* 0x0000000000007941 */ /* 0x000fea0003800000 */
.L_x_27486:
[----:B------:R-:W-:-:S04]  /*59f0*/  LOP3.LUT R3, R5, 0x80000000, RZ, 0xc0, !PT ;  /* 0x8000000005037812 */ /* 0x000fc800078ec0ff */
[----:B------:R-:W-:-:S04]  /*5a00*/  SHF.R.U32.HI R3, RZ, 0x18, R3 ;  /* 0x00000018ff037819 */ /* 0x000fc80000011603 */
[----:B------:R-:W-:-:S05]  /*5a10*/  LOP3.LUT R3, R0, R3, RZ, 0xfc, !PT ;  /* 0x0000000300037212 */ /* 0x000fca00078efcff */
[----:B------:R0:W-:Y:S01]  /*5a20*/  STG.E.U8 desc[UR36][R8.64], R3 ;  /* 0x0000000308007986 */ /* 0x0001e2000c101124 */
[----:B------:R-:W-:Y:S05]  /*5a30*/  BRA `(.L_x_27472) ;  /* 0x0000000400c07947 */ /* 0x000fea0003800000 */
.L_x_27482:
[----:B------:R-:W-:-:S04]  /*5a40*/  LOP3.LUT R22, R22, 0xff, RZ, 0xc0, !PT ;  /* 0x000000ff16167812 */ /* 0x000fc800078ec0ff */
[----:B------:R-:W0:Y:S02]  /*5a50*/  I2F.U16 R0, R22 ;  /* 0x0000001600007306 */ /* 0x000e240000101000 */
[----:B0-----:R-:W-:-:S05]  /*5a60*/  F2FP.BF16.F32.PACK_AB R0, RZ, R0 ;  /* 0x00000000ff00723e */ /* 0x001fca00000010ff */
[----:B------:R0:W-:Y:S01]  /*5a70*/  STG.E.U16 desc[UR36][R8.64], R0 ;  /* 0x0000000008007986 */ /* 0x0001e2000c101524 */
[----:B------:R-:W-:Y:S05]  /*5a80*/  BRA `(.L_x_27472) ;  /* 0x0000000400ac7947 */ /* 0x000fea0003800000 */
.L_x_27479:
        /* <DEDUP_REMOVED lines=11> */
.L_x_27491:
        /* <DEDUP_REMOVED lines=18> */
.L_x_27494:
[----:B------:R-:W-:-:S04]  /*5c60*/  LOP3.LUT R3, R5, 0x80000000, RZ, 0xc0, !PT ;  /* 0x8000000005037812 */ /* 0x000fc800078ec0ff */
[----:B------:R-:W-:-:S04]  /*5c70*/  SHF.R.U32.HI R3, RZ, 0x18, R3 ;  /* 0x00000018ff037819 */ /* 0x000fc80000011603 */
[----:B------:R-:W-:-:S04]  /*5c80*/  LOP3.LUT R0, R0, R3, RZ, 0xfc, !PT ;  /* 0x0000000300007212 */ /* 0x000fc800078efcff */
[----:B------:R-:W-:-:S07]  /*5c90*/  PRMT R4, R0, 0x7610, R4 ;  /* 0x0000761000047816 */ /* 0x000fce0000000004 */
.L_x_27493:
[----:B------:R-:W-:Y:S05]  /*5ca0*/  BSYNC B0 ;  /* 0x0000000000007941 */ /* 0x000fea0003800000 */
.L_x_27492:
[----:B------:R0:W-:Y:S01]  /*5cb0*/  STG.E.U8 desc[UR36][R8.64], R4 ;  /* 0x0000000408007986 */ /* 0x0001e2000c101124 */
[----:B------:R-:W-:Y:S05]  /*5cc0*/  BRA `(.L_x_27472) ;  /* 0x00000004001c7947 */ /* 0x000fea0003800000 */
.L_x_27490:
        /* <DEDUP_REMOVED lines=18> */
.L_x_27497:
[----:B------:R-:W-:-:S04]  /*5df0*/  LOP3.LUT R3, R5, 0x80000000, RZ, 0xc0, !PT ;  /* 0x8000000005037812 */ /* 0x000fc800078ec0ff */
[----:B------:R-:W-:-:S04]  /*5e00*/  SHF.R.U32.HI R3, RZ, 0x18, R3 ;  /* 0x00000018ff037819 */ /* 0x000fc80000011603 */
[----:B------:R-:W-:-:S04]  /*5e10*/  LOP3.LUT R0, R0, R3, RZ, 0xfc, !PT ;  /* 0x0000000300007212 */ /* 0x000fc800078efcff */
[----:B------:R-:W-:-:S07]  /*5e20*/  PRMT R4, R0, 0x7610, R4 ;  /* 0x0000761000047816 */ /* 0x000fce0000000004 */
.L_x_27496:
[----:B------:R-:W-:Y:S05]  /*5e30*/  BSYNC B0 ;  /* 0x0000000000007941 */ /* 0x000fea0003800000 */
.L_x_27495:
[----:B------:R0:W-:Y:S01]  /*5e40*/  STG.E.U8 desc[UR36][R8.64], R4 ;  /* 0x0000000408007986 */ /* 0x0001e2000c101124 */
[----:B------:R-:W-:Y:S05]  /*5e50*/  BRA `(.L_x_27472) ;  /* 0x0000000000b87947 */ /* 0x000fea0003800000 */
.L_x_27489:
        /* <DEDUP_REMOVED lines=23> */
.L_x_27471:
        /* <DEDUP_REMOVED lines=16> */
.L_x_27500:
[----:B------:R-:W-:Y:S05]  /*60d0*/  BRA `(.L_x_27472) ;  /* 0x0000000000187947 */ /* 0x000fea0003800000 */
.L_x_27499:
[----:B------:R-:W-:Y:S01]  /*60e0*/  LOP3.LUT R22, R22, 0xff, RZ, 0xc0, !PT ;  /* 0x000000ff16167812 */ /* 0x000fe200078ec0ff */
[----:B------:R-:W-:-:S05]  /*60f0*/  IMAD.MOV.U32 R23, RZ, RZ, RZ ;  /* 0x000000ffff177224 */ /* 0x000fca00078e00ff */
[----:B------:R0:W-:Y:S01]  /*6100*/  STG.E.64 desc[UR36][R8.64], R22 ;  /* 0x0000001608007986 */ /* 0x0001e2000c101b24 */
[----:B------:R-:W-:Y:S05]  /*6110*/  BRA `(.L_x_27472) ;  /* 0x0000000000087947 */ /* 0x000fea0003800000 */
.L_x_27498:
[----:B------:R-:W-:-:S05]  /*6120*/  LOP3.LUT R3, R22, 0xff, RZ, 0xc0, !PT ;  /* 0x000000ff16037812 */ /* 0x000fca00078ec0ff */
[----:B------:R0:W-:Y:S02]  /*6130*/  STG.E desc[UR36][R8.64], R3 ;  /* 0x0000000308007986 */ /* 0x0001e4000c101924 */
.L_x_27472:
        /* <DEDUP_REMOVED lines=23> */
.L_x_27504:
[----:B------:R0:W-:Y:S01]  /*62b0*/  STG.E.U8 desc[UR36][R8.64], R17 ;  /* 0x0000001108007986 */ /* 0x0001e2000c101124 */
[----:B------:R-:W-:Y:S05]  /*62c0*/  BRA `(.L_x_27506) ;  /* 0x0000000c00987947 */ /* 0x000fea0003800000 */
.L_x_27503:
        /* <DEDUP_REMOVED lines=10> */
.L_x_27508:
[----:B------:R-:W-:-:S05]  /*6370*/  LOP3.LUT R17, R17, 0xff, RZ, 0xc0, !PT ;  /* 0x000000ff11117812 */ /* 0x000fca00078ec0ff */
[----:B------:R0:W-:Y:S01]  /*6380*/  STG.E desc[UR36][R8.64], R17 ;  /* 0x0000001108007986 */ /* 0x0001e2000c101924 */
[----:B------:R-:W-:Y:S05]  /*6390*/  BRA `(.L_x_27506) ;  /* 0x0000000c00647947 */ /* 0x000fea0003800000 */
.L_x_27507:
[----:B------:R-:W-:-:S05]  /*63a0*/  LOP3.LUT R17, R17, 0xff, RZ, 0xc0, !PT ;  /* 0x000000ff11117812 */ /* 0x000fca00078ec0ff */
[----:B------:R0:W-:Y:S01]  /*63b0*/  STG.E.U16 desc[UR36][R8.64], R17 ;  /* 0x0000001108007986 */ /* 0x0001e2000c101524 */
[----:B------:R-:W-:Y:S05]  /*63c0*/  BRA `(.L_x_27506) ;  /* 0x0000000c00587947 */ /* 0x000fea0003800000 */
.L_x_27502:
        /* <DEDUP_REMOVED lines=10> */
.L_x_27510:
[----:B------:R-:W-:-:S04]  /*6470*/  LOP3.LUT R17, R17, 0xff, RZ, 0xc0, !PT ;  /* 0x000000ff11117812 */ /* 0x000fc800078ec0ff */
[----:B------:R-:W0:Y:S02]  /*6480*/  I2F.U16 R0, R17 ;  /* 0x0000001100007306 */ /* 0x000e240000101000 */
[----:B0-----:R-:W-:-:S05]  /*6490*/  F2FP.F16.F32.PACK_AB R0, RZ, R0 ;  /* 0x00000000ff00723e */ /* 0x001fca00000000ff */
[----:B------:R0:W-:Y:S01]  /*64a0*/  STG.E.U16 desc[UR36][R8.64], R0 ;  /* 0x0000000008007986 */ /* 0x0001e2000c101524 */
[----:B------:R-:W-:Y:S05]  /*64b0*/  BRA `(.L_x_27506) ;  /* 0x0000000c001c7947 */ /* 0x000fea0003800000 */
.L_x_27509:
        /* <DEDUP_REMOVED lines=11> */
.L_x_27512:
[----:B------:R-:W-:-:S06]  /*6570*/  LOP3.LUT R17, R17, 0xff, RZ, 0xc0, !PT ;  /* 0x000000ff11117812 */ /* 0x000fcc00078ec0ff */
[----:B------:R-:W0:Y:S02]  /*6580*/  I2F.U16 R17, R17 ;  /* 0x0000001100117306 */ /* 0x000e240000101000 */
[----:B0-----:R-:W-:-:S04]  /*6590*/  F2FP.F16.F32.PACK_AB R3, RZ, R17 ;  /* 0x00000011ff03723e */ /* 0x001fc800000000ff */
[----:B------:R-:W-:-:S05]  /*65a0*/  PRMT R3, R3, 0x5410, RZ ;  /* 0x0000541003037816 */ /* 0x000fca00000000ff */
[----:B------:R0:W-:Y:S01]  /*65b0*/  STG.E desc[UR36][R8.64], R3 ;  /* 0x0000000308007986 */ /* 0x0001e2000c101924 */
[----:B------:R-:W-:Y:S05]  /*65c0*/  BRA `(.L_x_27506) ;  /* 0x0000000800d87947 */ /* 0x000fea0003800000 */
.L_x_27511:
[----:B------:R-:W-:-:S06]  /*65d0*/  LOP3.LUT R4, R17, 0xff, RZ, 0xc0, !PT ;  /* 0x000000ff11047812 */ /* 0x000fcc00078ec0ff */
[----:B------:R-:W0:Y:S02]  /*65e0*/  I2F.F64.U16 R4, R4 ;  /* 0x0000000400047312 */ /* 0x000e240000101800 */
[----:B0-----:R0:W-:Y:S01]  /*65f0*/  STG.E.64 desc[UR36][R8.64], R4 ;  /* 0x0000000408007986 */ /* 0x0011e2000c101b24 */
[----:B------:R-:W-:Y:S05]  /*6600*/  BRA `(.L_x_27506) ;  /* 0x0000000800c87947 */ /* 0x000fea0003800000 */
.L_x_27501:
        /* <DEDUP_REMOVED lines=12> */
.L_x_27515:
[----:B------:R-:W-:Y:S02]  /*66d0*/  LOP3.LUT R4, R17, 0xff, RZ, 0xc0, !PT ;  /* 0x000000ff11047812 */ /* 0x000fe400078ec0ff */
[----:B--234-:R-:W-:-:S04]  /*66e0*/  CS2R R6, SRZ ;  /* 0x0000000000067805 */ /* 0x01cfc8000001ff00 */
[----:B------:R-:W0:Y:S02]  /*66f0*/  I2F.F64.U16 R4, R4 ;  /* 0x0000000400047312 */ /* 0x000e240000101800 */
[----:B0-----:R0:W-:Y:S01]  /*6700*/  STG.E.128 desc[UR36][R8.64], R4 ;  /* 0x0000000408007986 */ /* 0x0011e2000c101d24 */
[----:B------:R-:W-:Y:S05]  /*6710*/  BRA `(.L_x_27506) ;  /* 0x0000000800847947 */ /* 0x000fea0003800000 */
.L_x_27514:
        /* <DEDUP_REMOVED lines=22> */
.L_x_27519:
[----:B------:R-:W-:Y:S05]  /*6880*/  BSYNC B0 ;  /* 0x0000000000007941 */ /* 0x000fea0003800000 */
.L_x_27518:
[----:B------:R-:W-:-:S05]  /*6890*/  LOP3.LUT R5, R0, R5, RZ, 0xfc, !PT ;  /* 0x0000000500057212 */ /* 0x000fca00078efcff */
[----:B------:R0:W-:Y:S01]  /*68a0*/  STG.E.U8 desc[UR36][R8.64], R5 ;  /* 0x0000000508007986 */ /* 0x0001e2000c101124 */
[----:B------:R-:W-:Y:S05]  /*68b0*/  BRA `(.L_x_27506) ;  /* 0x00000008001c7947 */ /* 0x000fea0003800000 */
.L_x_27517:
        /* <DEDUP_REMOVED lines=14> */
.L_x_27521:
[----:B------:R-:W-:Y:S01]  /*69a0*/  IMAD.MOV.U32 R0, RZ, RZ, 0x7f ;  /* 0x0000007fff007424 */ /* 0x000fe200078e00ff */
[----:B------:R-:W-:-:S04]  /*69b0*/  ISETP.GT.U32.AND P0, PT, R3, 0x7f800000, PT ;  /* 0x7f8000000300780c */ /* 0x000fc80003f04070 */
[----:B------:R-:W-:-:S09]  /*69c0*/  SEL R0, R0, 0x7c, P0 ;  /* 0x0000007c00007807 */ /* 0x000fd20000000000 */
.L_x_27522:
[----:B------:R-:W-:Y:S05]  /*69d0*/  BSYNC B0 ;  /* 0x0000000000007941 */ /* 0x000fea0003800000 */
.L_x_27520:
[----:B------:R-:W-:-:S04]  /*69e0*/  LOP3.LUT R3, R17, 0x80000000, RZ, 0xc0, !PT ;  /* 0x8000000011037812 */ /* 0x000fc800078ec0ff */
[----:B------:R-:W-:-:S04]  /*69f0*/  SHF.R.U32.HI R3, RZ, 0x18, R3 ;  /* 0x00000018ff037819 */ /* 0x000fc80000011603 */
[----:B------:R-:W-:-:S05]  /*6a00*/  LOP3.LUT R3, R0, R3, RZ, 0xfc, !PT ;  /* 0x0000000300037212 */ /* 0x000fca00078efcff */
[----:B------:R0:W-:Y:S01]  /*6a10*/  STG.E.U8 desc[UR36][R8.64], R3 ;  /* 0x0000000308007986 */ /* 0x0001e2000c101124 */
[----:B------:R-:W-:Y:S05]  /*6a20*/  BRA `(.L_x_27506) ;  /* 0x0000000400c07947 */ /* 0x000fea0003800000 */
.L_x_27516:
[----:B------:R-:W-:-:S04]  /*6a30*/  LOP3.LUT R17, R17, 0xff, RZ, 0xc0, !PT ;  /* 0x000000ff11117812 */ /* 0x000fc800078ec0ff */
[----:B------:R-:W0:Y:S02]  /*6a40*/  I2F.U16 R0, R17 ;  /* 0x0000001100007306 */ /* 0x000e240000101000 */
[----:B0-----:R-:W-:-:S05]  /*6a50*/  F2FP.BF16.F32.PACK_AB R0, RZ, R0 ;  /* 0x00000000ff00723e */ /* 0x001fca00000010ff */
[----:B------:R0:W-:Y:S01]  /*6a60*/  STG.E.U16 desc[UR36][R8.64], R0 ;  /* 0x0000000008007986 */ /* 0x0001e2000c101524 */
[----:B------:R-:W-:Y:S05]  /*6a70*/  BRA `(.L_x_27506) ;  /* 0x0000000400ac7947 */ /* 0x000fea0003800000 */
.L_x_27513:
        /* <DEDUP_REMOVED lines=11> */
.L_x_27525:
        /* <DEDUP_REMOVED lines=18> */
.L_x_27528:
[----:B------:R-:W-:-:S04]  /*6c50*/  LOP3.LUT R3, R17, 0x80000000, RZ, 0xc0, !PT ;  /* 0x8000000011037812 */ /* 0x000fc800078ec0ff */
[----:B------:R-:W-:-:S04]  /*6c60*/  SHF.R.U32.HI R3, RZ, 0x18, R3 ;  /* 0x00000018ff037819 */ /* 0x000fc80000011603 */
[----:B------:R-:W-:-:S04]  /*6c70*/  LOP3.LUT R0, R0, R3, RZ, 0xfc, !PT ;  /* 0x0000000300007212 */ /* 0x000fc800078efcff */
[----:B------:R-:W-:-:S07]  /*6c80*/  PRMT R4, R0, 0x7610, R4 ;  /* 0x0000761000047816 */ /* 0x000fce0000000004 */
.L_x_27527:
[----:B------:R-:W-:Y:S05]  /*6c90*/  BSYNC B0 ;  /* 0x0000000000007941 */ /* 0x000fea0003800000 */
.L_x_27526:
[----:B------:R0:W-:Y:S01]  /*6ca0*/  STG.E.U8 desc[UR36][R8.64], R4 ;  /* 0x0000000408007986 */ /* 0x0001e2000c101124 */
[----:B------:R-:W-:Y:S05]  /*6cb0*/  BRA `(.L_x_27506) ;  /* 0x00000004001c7947 */ /* 0x000fea0003800000 */
.L_x_27524:
        /* <DEDUP_REMOVED lines=18> */
.L_x_27531:
[----:B------:R-:W-:-:S04]  /*6de0*/  LOP3.LUT R3, R17, 0x80000000, RZ, 0xc0, !PT ;  /* 0x8000000011037812 */ /* 0x000fc800078ec0ff */
[----:B------:R-:W-:-:S04]  /*6df0*/  SHF.R.U32.HI R3, RZ, 0x18, R3 ;  /* 0x00000018ff037819 */ /* 0x000fc80000011603 */
[----:B------:R-:W-:-:S04]  /*6e00*/  LOP3.LUT R0, R0, R3, RZ, 0xfc, !PT ;  /* 0x0000000300007212 */ /* 0x000fc800078efcff */
[----:B------:R-:W-:-:S07]  /*6e10*/  PRMT R4, R0, 0x7610, R4 ;  /* 0x0000761000047816 */ /* 0x000fce0000000004 */
.L_x_27530:
[----:B------:R-:W-:Y:S05]  /*6e20*/  BSYNC B0 ;  /* 0x0000000000007941 */ /* 0x000fea0003800000 */
.L_x_27529:
[----:B------:R0:W-:Y:S01]  /*6e30*/  STG.E.U8 desc[UR36][R8.64], R4 ;  /* 0x0000000408007986 */ /* 0x0001e2000c101124 */
[----:B------:R-:W-:Y:S05]  /*6e40*/  BRA `(.L_x_27506) ;  /* 0x0000000000b87947 */ /* 0x000fea0003800000 */
.L_x_27523:
        /* <DEDUP_REMOVED lines=23> */
.L_x_27505:
        /* <DEDUP_REMOVED lines=16> */
.L_x_27534:
[----:B------:R-:W-:Y:S05]  /*70c0*/  BRA `(.L_x_27506) ;  /* 0x0000000000187947 */ /* 0x000fea0003800000 */
.L_x_27533:
[----:B------:R-:W-:Y:S01]  /*70d0*/  LOP3.LUT R4, R17, 0xff, RZ, 0xc0, !PT ;  /* 0x000000ff11047812 */ /* 0x000fe200078ec0ff */
[----:B------:R-:W-:-:S05]  /*70e0*/  IMAD.MOV.U32 R5, RZ, RZ, RZ ;  /* 0x000000ffff057224 */ /* 0x000fca00078e00ff */
[----:B------:R0:W-:Y:S01]  /*70f0*/  STG.E.64 desc[UR36][R8.64], R4 ;  /* 0x0000000408007986 */ /* 0x0001e2000c101b24 */
[----:B------:R-:W-:Y:S05]  /*7100*/  BRA `(.L_x_27506) ;  /* 0x0000000000087947 */ /* 0x000fea0003800000 */
.L_x_27532:
[----:B------:R-:W-:-:S05]  /*7110*/  LOP3.LUT R17, R17, 0xff, RZ, 0xc0, !PT ;  /* 0x000000ff11117812 */ /* 0x000fca00078ec0ff */
[----:B------:R0:W-:Y:S02]  /*7120*/  STG.E desc[UR36][R8.64], R17 ;  /* 0x0000001108007986 */ /* 0x0001e4000c101924 */
.L_x_27506:
[----:B------:R-:W-:-:S07]  /*7130*/  VIADD R25, R25, 0x80 ;  /* 0x0000008019197836 */ /* 0x000fce0000000000 */
.L_x_27466:
[----:B------:R-:W-:Y:S05]  /*7140*/  BSYNC B6 ;  /* 0x0000000000067941 */ /* 0x000fea0003800000 */
.L_x_27465:
        /* <DEDUP_REMOVED lines=21> */
.L_x_27538:
[----:B------:R-:W-:Y:S01]  /*72a0*/  STG.E.U8 desc[UR36][R2.64], R18 ;  /* 0x0000001202007986 */ /* 0x000fe2000c101124 */
[----:B------:R-:W-:Y:S05]  /*72b0*/  EXIT ;  /* 0x000000000000794d */ /* 0x000fea0003800000 */
.L_x_27537:
        /* <DEDUP_REMOVED lines=10> */
.L_x_27541:
[----:B------:R-:W-:-:S05]  /*7360*/  LOP3.LUT R5, R18, 0xff, RZ, 0xc0, !PT ;  /* 0x000000ff12057812 */ /* 0x000fca00078ec0ff */
[----:B------:R-:W-:Y:S01]  /*7370*/  STG.E desc[UR36][R2.64], R5 ;  /* 0x0000000502007986 */ /* 0x000fe2000c101924 */
[----:B------:R-:W-:Y:S05]  /*7380*/  EXIT ;  /* 0x000000000000794d */ /* 0x000fea0003800000 */
.L_x_27540:
[----:B------:R-:W-:-:S05]  /*7390*/  LOP3.LUT R5, R18, 0xff, RZ, 0xc0, !PT ;  /* 0x000000ff12057812 */ /* 0x000fca00078ec0ff */
[----:B------:R-:W-:Y:S01]  /*73a0*/  STG.E.U16 desc[UR36][R2.64], R5 ;  /* 0x0000000502007986 */ /* 0x000fe2000c101524 */
[----:B------:R-:W-:Y:S05]  /*73b0*/  EXIT ;  /* 0x000000000000794d */ /* 0x000fea0003800000 */
.L_x_27536:
        /* <DEDUP_REMOVED lines=10> */
.L_x_27543:
[----:B------:R-:W-:-:S04]  /*7460*/  LOP3.LUT R18, R18, 0xff, RZ, 0xc0, !PT ;  /* 0x000000ff12127812 */ /* 0x000fc800078ec0ff */
[----:B------:R-:W0:Y:S02]  /*7470*/  I2F.U16 R0, R18 ;  /* 0x0000001200007306 */ /* 0x000e240000101000 */
[----:B0-----:R-:W-:-:S05]  /*7480*/  F2FP.F16.F32.PACK_AB R0, RZ, R0 ;  /* 0x00000000ff00723e */ /* 0x001fca00000000ff */
[----:B------:R-:W-:Y:S01]  /*7490*/  STG.E.U16 desc[UR36][R2.64], R0 ;  /* 0x0000000002007986 */ /* 0x000fe2000c101524 */
[----:B------:R-:W-:Y:S05]  /*74a0*/  EXIT ;  /* 0x000000000000794d */ /* 0x000fea0003800000 */
.L_x_27542:
        /* <DEDUP_REMOVED lines=11> */
.L_x_27545:
[----:B------:R-:W-:-:S06]  /*7560*/  LOP3.LUT R18, R18, 0xff, RZ, 0xc0, !PT ;  /* 0x000000ff12127812 */ /* 0x000fcc00078ec0ff */
[----:B------:R-:W0:Y:S02]  /*7570*/  I2F.U16 R18, R18 ;  /* 0x0000001200127306 */ /* 0x000e240000101000 */
[----:B0-----:R-:W-:-:S04]  /*7580*/  F2FP.F16.F32.PACK_AB R5, RZ, R18 ;  /* 0x00000012ff05723e */ /* 0x001fc800000000ff */
[----:B------:R-:W-:-:S05]  /*7590*/  PRMT R5, R5, 0x5410, RZ ;  /* 0x0000541005057816 */ /* 0x000fca00000000ff */
[----:B------:R-:W-:Y:S01]  /*75a0*/  STG.E desc[UR36][R2.64], R5 ;  /* 0x0000000502007986 */ /* 0x000fe2000c101924 */
[----:B------:R-:W-:Y:S05]  /*75b0*/  EXIT ;  /* 0x000000000000794d */ /* 0x000fea0003800000 */
.L_x_27544:
[----:B------:R-:W-:-:S06]  /*75c0*/  LOP3.LUT R4, R18, 0xff, RZ, 0xc0, !PT ;  /* 0x000000ff12047812 */ /* 0x000fcc00078ec0ff */
[----:B------:R-:W0:Y:S02]  /*75d0*/  I2F.F64.U16 R4, R4 ;  /* 0x0000000400047312 */ /* 0x000e240000101800 */
[----:B0-----:R-:W-:Y:S01]  /*75e0*/  STG.E.64 desc[UR36][R2.64], R4 ;  /* 0x0000000402007986 */ /* 0x001fe2000c101b24 */
[----:B------:R-:W-:Y:S05]  /*75f0*/  EXIT ;  /* 0x000000000000794d */ /* 0x000fea0003800000 */
.L_x_27535:
        /* <DEDUP_REMOVED lines=12> */
.L_x_27548:
[----:B------:R-:W-:Y:S02]  /*76c0*/  LOP3.LUT R4, R18, 0xff, RZ, 0xc0, !PT ;  /* 0x000000ff12047812 */ /* 0x000fe400078ec0ff */
[----:B--234-:R-:W-:-:S04]  /*76d0*/  CS2R R6, SRZ ;  /* 0x0000000000067805 */ /* 0x01cfc8000001ff00 */
[----:B------:R-:W0:Y:S02]  /*76e0*/  I2F.F64.U16 R4, R4 ;  /* 0x0000000400047312 */ /* 0x000e240000101800 */
[----:B0-----:R-:W-:Y:S01]  /*76f0*/  STG.E.128 desc[UR36][R2.64], R4 ;  /* 0x0000000402007986 */ /* 0x001fe2000c101d24 */
[----:B------:R-:W-:Y:S05]  /*7700*/  EXIT ;  /* 0x000000000000794d */ /* 0x000fea0003800000 */
.L_x_27547:
        /* <DEDUP_REMOVED lines=22> */
.L_x_27552:
[----:B------:R-:W-:Y:S05]  /*7870*/  BSYNC B0 ;  /* 0x0000000000007941 */ /* 0x000fea0003800000 */
.L_x_27551:
[----:B------:R-:W-:-:S05]  /*7880*/  LOP3.LUT R5, R0, R5, RZ, 0xfc, !PT ;  /* 0x0000000500057212 */ /* 0x000fca00078efcff */
[----:B------:R-:W-:Y:S01]  /*7890*/  STG.E.U8 desc[UR36][R2.64], R5 ;  /* 0x0000000502007986 */ /* 0x000fe2000c101124 */
[----:B------:R-:W-:Y:S05]  /*78a0*/  EXIT ;  /* 0x000000000000794d */ /* 0x000fea0003800000 */
.L_x_27550:
        /* <DEDUP_REMOVED lines=14> */
.L_x_27554:
[----:B------:R-:W-:Y:S01]  /*7990*/  IMAD.MOV.U32 R0, RZ, RZ, 0x7f ;  /* 0x0000007fff007424 */ /* 0x000fe200078e00ff */
[----:B------:R-:W-:-:S04]  /*79a0*/  ISETP.GT.U32.AND P0, PT, R4, 0x7f800000, PT ;  /* 0x7f8000000400780c */ /* 0x000fc80003f04070 */
[----:B------:R-:W-:-:S09]  /*79b0*/  SEL R0, R0, 0x7c, P0 ;  /* 0x0000007c00007807 */ /* 0x000fd20000000000 */
.L_x_27555:
[----:B------:R-:W-:Y:S05]  /*79c0*/  BSYNC B0 ;  /* 0x0000000000007941 */ /* 0x000fea0003800000 */
.L_x_27553:
[----:B------:R-:W-:-:S04]  /*79d0*/  LOP3.LUT R4, R5, 0x80000000, RZ, 0xc0, !PT ;  /* 0x8000000005047812 */ /* 0x000fc800078ec0ff */
[----:B------:R-:W-:-:S04]  /*79e0*/  SHF.R.U32.HI R5, RZ, 0x18, R4 ;  /* 0x00000018ff057819 */ /* 0x000fc80000011604 */
[----:B------:R-:W-:-:S05]  /*79f0*/  LOP3.LUT R5, R0, R5, RZ, 0xfc, !PT ;  /* 0x0000000500057212 */ /* 0x000fca00078efcff */
[----:B------:R-:W-:Y:S01]  /*7a00*/  STG.E.U8 desc[UR36][R2.64], R5 ;  /* 0x0000000502007986 */ /* 0x000fe2000c101124 */
[----:B------:R-:W-:Y:S05]  /*7a10*/  EXIT ;  /* 0x000000000000794d */ /* 0x000fea0003800000 */
.L_x_27549:
[----:B------:R-:W-:-:S04]  /*7a20*/  LOP3.LUT R18, R18, 0xff, RZ, 0xc0, !PT ;  /* 0x000000ff12127812 */ /* 0x000fc800078ec0ff */
[----:B------:R-:W0:Y:S02]  /*7a30*/  I2F.U16 R0, R18 ;  /* 0x0000001200007306 */ /* 0x000e240000101000 */
[----:B0-----:R-:W-:-:S05]  /*7a40*/  F2FP.BF16.F32.PACK_AB R0, RZ, R0 ;  /* 0x00000000ff00723e */ /* 0x001fca00000010ff */
[----:B------:R-:W-:Y:S01]  /*7a50*/  STG.E.U16 desc[UR36][R2.64], R0 ;  /* 0x0000000002007986 */ /* 0x000fe2000c101524 */
[----:B------:R-:W-:Y:S05]  /*7a60*/  EXIT ;  /* 0x000000000000794d */ /* 0x000fea0003800000 */
.L_x_27546:
        /* <DEDUP_REMOVED lines=11> */
.L_x_27558:
        /* <DEDUP_REMOVED lines=18> */
.L_x_27561:
[----:B------:R-:W-:-:S04]  /*7c40*/  LOP3.LUT R0, R7, 0x80000000, RZ, 0xc0, !PT ;  /* 0x8000000007007812 */ /* 0x000fc800078ec0ff */
[----:B------:R-:W-:-:S04]  /*7c50*/  SHF.R.U32.HI R5, RZ, 0x18, R0 ;  /* 0x00000018ff057819 */ /* 0x000fc80000011600 */
[----:B------:R-:W-:-:S04]  /*7c60*/  LOP3.LUT R4, R4, R5, RZ, 0xfc, !PT ;  /* 0x0000000504047212 */ /* 0x000fc800078efcff */
[----:B------:R-:W-:-:S07]  /*7c70*/  PRMT R0, R4, 0x7610, R0 ;  /* 0x0000761004007816 */ /* 0x000fce0000000000 */
.L_x_27560:
[----:B------:R-:W-:Y:S05]  /*7c80*/  BSYNC B0 ;  /* 0x0000000000007941 */ /* 0x000fea0003800000 */
.L_x_27559:
[----:B------:R-:W-:Y:S01]  /*7c90*/  STG.E.U8 desc[UR36][R2.64], R0 ;  /* 0x0000000002007986 */ /* 0x000fe2000c101124 */
[----:B------:R-:W-:Y:S05]  /*7ca0*/  EXIT ;  /* 0x000000000000794d */ /* 0x000fea0003800000 */
.L_x_27557:
        /* <DEDUP_REMOVED lines=18> */
.L_x_27564:
[----:B------:R-:W-:-:S04]  /*7dd0*/  LOP3.LUT R0, R7, 0x80000000, RZ, 0xc0, !PT ;  /* 0x8000000007007812 */ /* 0x000fc800078ec0ff */
[----:B------:R-:W-:-:S04]  /*7de0*/  SHF.R.U32.HI R5, RZ, 0x18, R0 ;  /* 0x00000018ff057819 */ /* 0x000fc80000011600 */
[----:B------:R-:W-:-:S04]  /*7df0*/  LOP3.LUT R4, R4, R5, RZ, 0xfc, !PT ;  /* 0x0000000504047212 */ /* 0x000fc800078efcff */
[----:B------:R-:W-:-:S07]  /*7e00*/  PRMT R0, R4, 0x7610, R0 ;  /* 0x0000761004007816 */ /* 0x000fce0000000000 */
.L_x_27563:
[----:B------:R-:W-:Y:S05]  /*7e10*/  BSYNC B0 ;  /* 0x0000000000007941 */ /* 0x000fea0003800000 */
.L_x_27562:
[----:B------:R-:W-:Y:S01]  /*7e20*/  STG.E.U8 desc[UR36][R2.64], R0 ;  /* 0x0000000002007986 */ /* 0x000fe2000c101124 */
[----:B------:R-:W-:Y:S05]  /*7e30*/  EXIT ;  /* 0x000000000000794d */ /* 0x000fea0003800000 */
.L_x_27556:
        /* <DEDUP_REMOVED lines=23> */
.L_x_27539:
        /* <DEDUP_REMOVED lines=16> */
.L_x_27567:
[----:B------:R-:W-:Y:S05]  /*80b0*/  EXIT ;  /* 0x000000000000794d */ /* 0x000fea0003800000 */
.L_x_27566:
[----:B------:R-:W-:Y:S01]  /*80c0*/  LOP3.LUT R18, R18, 0xff, RZ, 0xc0, !PT ;  /* 0x000000ff12127812 */ /* 0x000fe200078ec0ff */
[----:B------:R-:W-:-:S05]  /*80d0*/  IMAD.MOV.U32 R19, RZ, RZ, RZ ;  /* 0x000000ffff137224 */ /* 0x000fca00078e00ff */
[----:B------:R-:W-:Y:S01]  /*80e0*/  STG.E.64 desc[UR36][R2.64], R18 ;  /* 0x0000001202007986 */ /* 0x000fe2000c101b24 */
[----:B------:R-:W-:Y:S05]  /*80f0*/  EXIT ;  /* 0x000000000000794d */ /* 0x000fea0003800000 */
.L_x_27565:
[----:B------:R-:W-:-:S05]  /*8100*/  LOP3.LUT R5, R18, 0xff, RZ, 0xc0, !PT ;  /* 0x000000ff12057812 */ /* 0x000fca00078ec0ff */
[----:B------:R-:W-:Y:S01]  /*8110*/  STG.E desc[UR36][R2.64], R5 ;  /* 0x0000000502007986 */ /* 0x000fe2000c101924 */
[----:B------:R-:W-:Y:S05]  /*8120*/  EXIT ;  /* 0x000000000000794d */ /* 0x000fea0003800000 */
        .weak           $__internal_29_$__cuda_sm20_rem_u16
        .type           $__internal_29_$__cuda_sm20_rem_u16,@function
        .size           $__internal_29_$__cuda_sm20_rem_u16,(.L_x_57242 - $__internal_29_$__cuda_sm20_rem_u16)
$__internal_29_$__cuda_sm20_rem_u16:
        /* <DEDUP_REMOVED lines=20> */
[----:B------:R-:W-:Y:S05]  /*8270*/  RET.REL.NODEC R4 `(_ZN2at6native27unrolled_elementwise_kernelINS0_13BUnaryFunctorIhhhZZZNS0_16fmod_kernel_cudaERNS_18TensorIteratorBaseEENKUlvE_clEvENKUlvE_clEvEUlhhE_EESt5arrayIPcLm2EELi4E23TrivialOffsetCalculatorILi1EjESD_NS0_6memory12LoadWithCastILi1EEENSE_13StoreWithCastILi1EEEEEviT_T0_T2_T3_T4_T5_) ;  /* 0xffffff7c04607950 */ /* 0x000fea0003c3ffff */
.L_x_27568:
        /* <DEDUP_REMOVED lines=16> */
.L_x_57242:


//--------------------- .text._ZN2at6native18elementwise_kernelILi128ELi4EZNS0_22gpu_kernel_impl_nocastINS0_13BUnaryFunctorIhhhZZZNS0_16fmod_kernel_cudaERNS_18TensorIteratorBaseEENKUlvE_clEvENKUlvE_clEvEUlhhE_EEEEvS5_RKT_EUliE_EEviT1_ --------------------------
	.section	.text._ZN2at6native18elementwise_kernelILi128ELi4EZNS0_22gpu_kernel_impl_nocastINS0_13BUnaryFunctorIhhhZZZNS0_16fmod_kernel_cudaERNS_18TensorIteratorBaseEENKUlvE_clEvENKUlvE_clEvEUlhhE_EEEEvS5_RKT_EUliE_EEviT1_,"ax",@progbits
	.align	128
        .global         _ZN2at6native18elementwise_kernelILi128ELi4EZNS0_22gpu_kernel_impl_nocastINS0_13BUnaryFunctorIhhhZZZNS0_16fmod_kernel_cudaERNS_18TensorIteratorBaseEENKUlvE_clEvENKUlvE_clEvEUlhhE_EEEEvS5_RKT_EUliE_EEviT1_
        .type           _ZN2at6native18elementwise_kernelILi128ELi4EZNS0_22gpu_kernel_impl_nocastINS0_13BUnaryFunctorIhhhZZZNS0_16fmod_kernel_cudaERNS_18TensorIteratorBaseEENKUlvE_clEvENKUlvE_clEvEUlhhE_EEEEvS5_RKT_EUliE_EEviT1_,@function
        .size           _ZN2at6native18elementwise_kernelILi128ELi4EZNS0_22gpu_kernel_impl_nocastINS0_13BUnaryFunctorIhhhZZZNS0_16fmod_kernel_cudaERNS_18TensorIteratorBaseEENKUlvE_clEvENKUlvE_clEvEUlhhE_EEEEvS5_RKT_EUliE_EEviT1_,(.L_x_57243 - _ZN2at6native18elementwise_kernelILi128ELi4EZNS0_22gpu_kernel_impl_nocastINS0_13BUnaryFunctorIhhhZZZNS0_16fmod_kernel_cudaERNS_18TensorIteratorBaseEENKUlvE_clEvENKUlvE_clEvEUlhhE_EEEEvS5_RKT_EUliE_EEviT1_)
        .other          _ZN2at6native18elementwise_kernelILi128ELi4EZNS0_22gpu_kernel_impl_nocastINS0_13BUnaryFunctorIhhhZZZNS0_16fmod_kernel_cudaERNS_18TensorIteratorBaseEENKUlvE_clEvENKUlvE_clEvEUlhhE_EEEEvS5_RKT_EUliE_EEviT1_,@"STO_CUDA_ENTRY STV_DEFAULT"
_ZN2at6native18elementwise_kernelILi128ELi4EZNS0_22gpu_kernel_impl_nocastINS0_13BUnaryFunctorIhhhZZZNS0_16fmod_kernel_cudaERNS_18TensorIteratorBaseEENKUlvE_clEvENKUlvE_clEvEUlhhE_EEEEvS5_RKT_EUliE_EEviT1_:
.text._ZN2at6native18elementwise_kernelILi128ELi4EZNS0_22gpu_kernel_impl_nocastINS0_13BUnaryFunctorIhhhZZZNS0_16fmod_kernel_cudaERNS_18TensorIteratorBaseEENKUlvE_clEvENKUlvE_clEvEUlhhE_EEEEvS5_RKT_EUliE_EEviT1_:
[----:B------:R-:W-:Y:S01]  /*0000*/  LDC R1, c[0x0][0x28] ;  /* 0x00000a00ff017b82 */ /* 0x000fe20000000800 */
[----:B------:R-:W0:Y:S01]  /*0010*/  S2R R5, SR_CTAID.X ;  /* 0x0000000000057919 */ /* 0x000e220000002500 */
[----:B------:R-:W-:Y:S01]  /*0020*/  ULDC UR4, c[0x0][0x210] ;  /* 0x0000840000047ab9 */ /* 0x000fe20000000800 */
[----:B------:R-:W-:Y:S01]  /*0030*/  ULDC.U8 UR6, c[0x0][0x421] ;  /* 0x0001084000067ab9 */ /* 0x000fe20000000000 */
        /* <DEDUP_REMOVED lines=308> */
.L_x_27571:
[----:B------:R-:W-:Y:S02]  /*1380*/  ULDC.64 UR8, c[0x0][0x418] ;  /* 0x0001060000087ab9 */ /* 0x000fe40000000a00 */
[----:B------:R-:W-:-:S05]  /*1390*/  IADD3 R2, P0, R2, UR8, RZ ;  /* 0x0000000802027c10 */ /* 0x000fca000ff1e0ff */
[----:B------:R-:W-:Y:S01]  /*13a0*/  IMAD.X R3, RZ, RZ, UR9, P0 ;  /* 0x00000009ff037e24 */ /* 0x000fe200080e06ff */
[----:B------:R-:W-:-:S04]  /*13b0*/  ULDC.64 UR8, c[0x0][0x410] ;  /* 0x0001040000087ab9 */ /* 0x000fc80000000a00 */
[----:B------:R0:W5:Y:S01]  /*13c0*/  LDG.E.U8 R8, desc[UR4][R2.64] ;  /* 0x0000000402087981 */ /* 0x000162000c1e1100 */
[----:B------:R-:W-:Y:S02]  /*13d0*/  IADD3 R6, P0, R7, UR8, RZ ;  /* 0x0000000807067c10 */ /* 0x000fe4000ff1e0ff */
[----:B------:R-:W-:Y:S02]  /*13e0*/  MOV R13, UR6 ;  /* 0x00000006000d7c02 */ /* 0x000fe40008000f00 */
[----:B------:R-:W-:Y:S02]  /*13f0*/  IADD3.X R7, RZ, UR9, RZ, P0, !PT ;  /* 0x00000009ff077c10 */ /* 0x000fe400087fe4ff */
[----:B------:R-:W-:-:S07]  /*1400*/  MOV R12, 0x1420 ;  /* 0x00001420000c7802 */ /* 0x000fce0000000f00 */
[----:B0----5:R-:W-:Y:S05]  /*1410*/  CALL.REL.NOINC `($__internal_30_$__cuda_sm20_rem_u16) ;  /* 0x0000003800fc7944 */ /* 0x021fea0003c00000 */
[----:B------:R0:W-:Y:S01]  /*1420*/  STG.E.U8 desc[UR4][R6.64], R13 ;  /* 0x0000000d06007986 */ /* 0x0001e2000c101104 */
[----:B------:R-:W-:-:S04]  /*1430*/  LEA R0, R5, R0, 0x9 ;  /* 0x0000000005007211 */ /* 0x000fc800078e48ff */
[----:B------:R-:W-:-:S07]  /*1440*/  IADD3 R3, R0, 0x80, RZ ;  /* 0x0000008000037810 */ /* 0x000fce0007ffe0ff */
.L_x_27570:
[----:B------:R-:W-:Y:S05]  /*1450*/  BSYNC B0 ;  /* 0x0000000000007941 */ /* 0x000fea0003800000 */
.L_x_27569:
[----:B------:R-:W-:Y:S01]  /*1460*/  ULDC UR7, c[0x0][0x210] ;  /* 0x0000840000077ab9 */ /* 0x000fe20000000800 */
[----:B------:R-:W-:Y:S01]  /*1470*/  BSSY B0, `(.L_x_27572) ;  /* 0x000013d000007945 */ /* 0x000fe20003800000 */
[----:B------:R-:W-:-:S13]  /*1480*/  ISETP.GE.AND P0, PT, R3, UR7, PT ;  /* 0x0000000703007c0c */ /* 0x000fda000bf06270 */
        /* <DEDUP_REMOVED lines=303> */
.L_x_27574:
[----:B------:R-:W-:Y:S02]  /*2780*/  ULDC.64 UR8, c[0x0][0x418] ;  /* 0x0001060000087ab9 */ /* 0x000fe40000000a00 */
[----:B------:R-:W-:-:S04]  /*2790*/  IADD3 R8, P0, R0, UR8, RZ ;  /* 0x0000000800087c10 */ /* 0x000fc8000ff1e0ff */
[----:B------:R-:W-:Y:S01]  /*27a0*/  IADD3.X R9, RZ, UR9, RZ, P0, !PT ;  /* 0x00000009ff097c10 */ /* 0x000fe200087fe4ff */
[----:B------:R-:W-:-:S04]  /*27b0*/  ULDC.64 UR8, c[0x0][0x410] ;  /* 0x0001040000087ab9 */ /* 0x000fc80000000a00 */
[----:B------:R1:W5:Y:S01]  /*27c0*/  LDG.E.U8 R8, desc[UR4][R8.64] ;  /* 0x0000000408087981 */ /* 0x000362000c1e1100 */
[----:B------:R-:W-:Y:S02]  /*27d0*/  IADD3 R4, P0, R5, UR8, RZ ;  /* 0x0000000805047c10 */ /* 0x000fe4000ff1e0ff */
[----:B0-----:R-:W-:Y:S02]  /*27e0*/  MOV R13, UR6 ;  /* 0x00000006000d7c02 */ /* 0x001fe40008000f00 */
[----:B------:R-:W-:Y:S02]  /*27f0*/  IADD3.X R5, RZ, UR9, RZ, P0, !PT ;  /* 0x00000009ff057c10 */ /* 0x000fe400087fe4ff */
[----:B------:R-:W-:-:S07]  /*2800*/  MOV R12, 0x2820 ;  /* 0x00002820000c7802 */ /* 0x000fce0000000f00 */
[----:B-1---5:R-:W-:Y:S05]  /*2810*/  CALL.REL.NOINC `($__internal_30_$__cuda_sm20_rem_u16) ;  /* 0x0000002400fc7944 */ /* 0x022fea0003c00000 */
[----:B------:R1:W-:Y:S01]  /*2820*/  STG.E.U8 desc[UR4][R4.64], R13 ;  /* 0x0000000d04007986 */ /* 0x0003e2000c101104 */
[----:B------:R-:W-:-:S07]  /*2830*/  IADD3 R3, R3, 0x80, RZ ;  /* 0x0000008003037810 */ /* 0x000fce0007ffe0ff */
.L_x_27573:
[----:B------:R-:W-:Y:S05]  /*2840*/  BSYNC B0 ;  /* 0x0000000000007941 */ /* 0x000fea0003800000 */
.L_x_27572:
[----:B------:R-:W-:Y:S01]  /*2850*/  ULDC UR7, c[0x0][0x210] ;  /* 0x0000840000077ab9 */ /* 0x000fe20000000800 */
[----:B------:R-:W-:Y:S01]  /*2860*/  BSSY B0, `(.L_x_27575) ;  /* 0x000013d000007945 */ /* 0x000fe20003800000 */
[----:B------:R-:W-:-:S13]  /*2870*/  ISETP.GE.AND P0, PT, R3, UR7, PT ;  /* 0x0000000703007c0c */ /* 0x000fda000bf06270 */
[----:B------:R-:W-:Y:S05]  /*2880*/  @P0 BRA `(.L_x_27576) ;  /* 0x0000001000e80947 */ /* 0x000fea0003800000 */
[----:B-1----:R-:W1:Y:S01]  /*2890*/  LDC R4, c[0x0][0x218] ;  /* 0x00008600ff047b82 */ /* 0x002e620000000800 */
[----:B------:R-:W-:Y:S01]  /*28a0*/  HFMA2.MMA R0, -RZ, RZ, 0, 0 ;  /* 0x00000000ff007435 */ /* 0x000fe200000001ff */
[----:B------:R-:W-:Y:S02]  /*28b0*/  MOV R5, RZ ;  /* 0x000000ff00057202 */ /* 0x000fe40000000f00 */
[----:B-1----:R-:W-:-:S13]  /*28c0*/  ISETP.NE.AND P0, PT, R4, RZ, PT ;  /* 0x000000ff0400720c */ /* 0x002fda0003f05270 */
[----:B------:R-:W-:Y:S05]  /*28d0*/  @!P0 BRA `(.L_x_27577) ;  /* 0x0000001000a48947 */ /* 0x000fea0003800000 */
[----:B------:R-:W-:Y:S01]  /*28e0*/  IMAD.MOV.U32 R2, RZ, RZ, RZ ;  /* 0x000000ffff027224 */ /* 0x000fe200078e00ff */
[----:B------:R-:W-:Y:S01]  /*28f0*/  ULDC.64 UR8, c[0x0][0x220] ;  /* 0x0000880000087ab9 */ /* 0x000fe20000000a00 */
[----:B------:R-:W-:Y:S01]  /*2900*/  ISETP.NE.AND P0, PT, R4, 0x1, PT ;  /* 0x000000010400780c */ /* 0x000fe20003f05270 */
[----:B------:R-:W-:Y:S01]  /*2910*/  ULDC UR7, c[0x0][0x21c] ;  /* 0x0000870000077ab9 */ /* 0x000fe20000000800 */
        /* <DEDUP_REMOVED lines=293> */
.L_x_27577:
        /* <DEDUP_REMOVED lines=12> */
.L_x_27576:
[----:B------:R-:W-:Y:S05]  /*3c30*/  BSYNC B0 ;  /* 0x0000000000007941 */ /* 0x000fea0003800000 */
.L_x_27575:
[----:B------:R-:W-:Y:S02]  /*3c40*/  ULDC UR7, c[0x0][0x210] ;  /* 0x0000840000077ab9 */ /* 0x000fe40000000800 */
[----:B------:R-:W-:-:S13]  /*3c50*/  ISETP.GE.AND P0, PT, R3, UR7, PT ;  /* 0x0000000703007c0c */ /* 0x000fda000bf06270 */
[----:B------:R-:W-:Y:S05]  /*3c60*/  @P0 EXIT ;  /* 0x000000000000094d */ /* 0x000fea0003800000 */
[----:B-12---:R-:W1:Y:S01]  /*3c70*/  LDC R4, c[0x0][0x218] ;  /* 0x00008600ff047b82 */ /* 0x006e620000000800 */
        /* <DEDUP_REMOVED lines=301> */
.L_x_27578:
        /* <DEDUP_REMOVED lines=10> */
[----:B------:R-:W-:Y:S01]  /*4ff0*/  STG.E.U8 desc[UR4][R2.64], R13 ;  /* 0x0000000d02007986 */ /* 0x000fe2000c101104 */
[----:B------:R-:W-:Y:S05]  /*5000*/  EXIT ;  /* 0x000000000000794d */ /* 0x000fea0003800000 */
        .weak           $__internal_30_$__cuda_sm20_rem_u16
        .type           $__internal_30_$__cuda_sm20_rem_u16,@function
        .size           $__internal_30_$__cuda_sm20_rem_u16,(.L_x_57243 - $__internal_30_$__cuda_sm20_rem_u16)
$__internal_30_$__cuda_sm20_rem_u16:
        /* <DEDUP_REMOVED lines=11> */
[----:B------:R-:W-:-:S04]  /*50c0*/  HFMA2.MMA R11, -RZ, RZ, 0, 0 ;  /* 0x00000000ff0b7435 */ /* 0x000fc800000001ff */
[----:B------:R-:W-:-:S05]  /*50d0*/  IADD3 R10, R10, 0x2, RZ ;  /* 0x000000020a0a7810 */ /* 0x000fca0007ffe0ff */
[----:B------:R-:W-:-:S06]  /*50e0*/  FMUL.RZ R9, R9, R10 ;  /* 0x0000000a09097220 */ /* 0x000fcc000040c000 */
[----:B------:R-:W0:Y:S02]  /*50f0*/  F2I.U32.TRUNC.NTZ R9, R9 ;  /* 0x0000000900097305 */ /* 0x000e24000020f000 */
[----:B0-----:R-:W-:-:S04]  /*5100*/  LOP3.LUT R10, R9, 0xffff, RZ, 0xc0, !PT ;  /* 0x0000ffff090a7812 */ /* 0x001fc800078ec0ff */
[----:B------:R-:W-:-:S05]  /*5110*/  IADD3 R10, -R10, RZ, RZ ;  /* 0x000000ff0a0a7210 */ /* 0x000fca0007ffe1ff */
[----:B------:R-:W-:Y:S01]  /*5120*/  IMAD R13, R13, R10, R8 ;  /* 0x0000000a0d0d7224 */ /* 0x000fe200078e0208 */
[----:B------:R-:W-:Y:S02]  /*5130*/  MOV R10, R12 ;  /* 0x0000000c000a7202 */ /* 0x000fe40000000f00 */
[----:B------:R-:W-:Y:S02]  /*5140*/  @!P0 MOV R13, 0xffffffff ;  /* 0xffffffff000d8802 */ /* 0x000fe40000000f00 */
[----:B------:R-:W-:Y:S05]  /*5150*/  RET.REL.NODEC R10 `(_ZN2at6native18elementwise_kernelILi128ELi4EZNS0_22gpu_kernel_impl_nocastINS0_13BUnaryFunctorIhhhZZZNS0_16fmod_kernel_cudaERNS_18TensorIteratorBaseEENKUlvE_clEvENKUlvE_clEvEUlhhE_EEEEvS5_RKT_EUliE_EEviT1_) ;  /* 0xffffffac0aa87950 */ /* 0x000fea0003c3ffff */
.L_x_27579:
        /* <DEDUP_REMOVED lines=10> */
.L_x_57243:


//--------------------- .text._ZN2at6native27unrolled_elementwise_kernelINS0_13BUnaryFunctorIhhhZZZNS0_16fmod_kernel_cudaERNS_18TensorIteratorBaseEENKUlvE_clEvENKUlvE_clEvEUlhhE_EESt5arrayIPcLm2EELi4E23TrivialOffsetCalculatorILi1EjESD_NS0_6memory15LoadWithoutCastENSE_16StoreWithoutCastEEEviT_T0_T2_T3_T4_T5_ --------------------------
	.section	.text._ZN2at6native27unrolled_elementwise_kernelINS0_13BUnaryFunctorIhhhZZZNS0_16fmod_kernel_cudaERNS_18TensorIteratorBaseEENKUlvE_clEvENKUlvE_clEvEUlhhE_EESt5arrayIPcLm2EELi4E23TrivialOffsetCalculatorILi1EjESD_NS0_6memory15LoadWithoutCastENSE_16StoreWithoutCastEEEviT_T0_T2_T3_T4_T5_,"ax",@progbits
	.align	128
        .global         _ZN2at6native27unrolled_elementwise_kernelINS0_13BUnaryFunctorIhhhZZZNS0_16fmod_kernel_cudaERNS_18TensorIteratorBaseEENKUlvE_clEvENKUlvE_clEvEUlhhE_EESt5arrayIPcLm2EELi4E23TrivialOffsetCalculatorILi1EjESD_NS0_6memory15LoadWithoutCastENSE_16StoreWithoutCastEEEviT_T0_T2_T3_T4_T5_
        .type           _ZN2at6native27unrolled_elementwise_kernelINS0_13BUnaryFunctorIhhhZZZNS0_16fmod_kernel_cudaERNS_18TensorIteratorBaseEENKUlvE_clEvENKUlvE_clEvEUlhhE_EESt5arrayIPcLm2EELi4E23TrivialOffsetCalculatorILi1EjESD_NS0_6memory15LoadWithoutCastENSE_16StoreWithoutCastEEEviT_T0_T2_T3_T4_T5_,@function
        .size           _ZN2at6native27unrolled_elementwise_kernelINS0_13BUnaryFunctorIhhhZZZNS0_16fmod_kernel_cudaERNS_18TensorIteratorBaseEENKUlvE_clEvENKUlvE_clEvEUlhhE_EESt5arrayIPcLm2EELi4E23TrivialOffsetCalculatorILi1EjESD_NS0_6memory15LoadWithoutCastENSE_16StoreWithoutCastEEEviT_T0_T2_T3_T4_T5_,(.L_x_57244 - _ZN2at6native27unrolled_elementwise_kernelINS0_13BUnaryFunctorIhhhZZZNS0_16fmod_kernel_cudaERNS_18TensorIteratorBaseEENKUlvE_clEvENKUlvE_clEvEUlhhE_EESt5arrayIPcLm2EELi4E23TrivialOffsetCalculatorILi1EjESD_NS0_6memory15LoadWithoutCastENSE_16StoreWithoutCastEEEviT_T0_T2_T3_T4_T5_)
        .other          _ZN2at6native27unrolled_elementwise_kernelINS0_13BUnaryFunctorIhhhZZZNS0_16fmod_kernel_cudaERNS_18TensorIteratorBaseEENKUlvE_clEvENKUlvE_clEvEUlhhE_EESt5arrayIPcLm2EELi4E23TrivialOffsetCalculatorILi1EjESD_NS0_6memory15LoadWithoutCastENSE_16StoreWithoutCastEEEviT_T0_T2_T3_T4_T5_,@"STO_CUDA_ENTRY STV_DEFAULT"
_ZN2at6native27unrolled_elementwise_kernelINS0_13BUnaryFunctorIhhhZZZNS0_16fmod_kernel_cudaERNS_18TensorIteratorBaseEENKUlvE_clEvENKUlvE_clEvEUlhhE_EESt5arrayIPcLm2EELi4E23TrivialOffsetCalculatorILi1EjESD_NS0_6memory15LoadWithoutCastENSE_16StoreWithoutCastEEEviT_T0_T2_T3_T4_T5_:
.text._ZN2at6native27unrolled_elementwise_kernelINS0_13BUnaryFunctorIhhhZZZNS0_16fmod_kernel_cudaERNS_18TensorIteratorBaseEENKUlvE_clEvENKUlvE_clEvEUlhhE_EESt5arrayIPcLm2EELi4E23TrivialOffsetCalculatorILi1EjESD_NS0_6memory15LoadWithoutCastENSE_16StoreWithoutCastEEEviT_T0_T2_T3_T4_T5_:
        /* <DEDUP_REMOVED lines=15> */
[----:B------:R-:W-:Y:S01]  /*00f0*/  @!P3 VIADD R11, R11, 0x80 ;  /* 0x000000800b0bb836 */ /* 0x000fe20000000000 */
[----:B0-----:R-:W-:-:S04]  /*0100*/  @!P0 IADD3 R12, P5, R13, R14, RZ ;  /* 0x0000000e0d0c8210 */ /* 0x001fc80007fbe0ff */
[----:B------:R-:W-:Y:S01]  /*0110*/  ISETP.GE.AND P2, PT, R11, R2, PT ;  /* 0x000000020b00720c */ /* 0x000fe20003f46270 */
[----:B------:R-:W-:Y:S01]  /*0120*/  @!P0 IMAD.X R13, RZ, RZ, R15, P5 ;  /* 0x000000ffff0d8224 */ /* 0x000fe200028e060f */
[----:B------:R-:W-:-:S04]  /*0130*/  PRMT R10, RZ, 0x7610, R10 ;  /* 0x00007610ff0a7816 */ /* 0x000fc8000000000a */
[----:B------:R0:W5:Y:S07]  /*0140*/  @!P0 LDG.E.U8 R16, desc[UR4][R12.64] ;  /* 0x000000040c108981 */ /* 0x00016e000c1e1100 */
[----:B------:R-:W-:Y:S01]  /*0150*/  @!P2 IMAD R19, R0, 0x200, R11 ;  /* 0x000002000013a824 */ /* 0x000fe200078e020b */
[----:B------:R-:W-:Y:S01]  /*0160*/  @!P2 IADD3 R11, R11, 0x80, RZ ;  /* 0x000000800b0ba810 */ /* 0x000fe20007ffe0ff */
[----:B------:R-:W2:Y:S03]  /*0170*/  @!P2 LDC.64 R6, c[0x0][0x220] ;  /* 0x00008800ff06ab82 */ /* 0x000ea60000000a00 */
[----:B------:R-:W-:-:S02]  /*0180*/  ISETP.GE.AND P1, PT, R11, R2, PT ;  /* 0x000000020b00720c */ /* 0x000fc40003f26270 */
[----:B-1----:R-:W-:-:S11]  /*0190*/  @!P3 IADD3 R4, P4, R17, R4, RZ ;  /* 0x000000041104b210 */ /* 0x002fd60007f9e0ff */
[----:B------:R-:W1:Y:S01]  /*01a0*/  @!P1 LDC.64 R8, c[0x0][0x220] ;  /* 0x00008800ff089b82 */ /* 0x000e620000000a00 */
[----:B------:R-:W-:Y:S02]  /*01b0*/  @!P1 IMAD R15, R0, 0x200, R11 ;  /* 0x00000200000f9824 */ /* 0x000fe400078e020b */
[----:B------:R-:W-:Y:S01]  /*01c0*/  @!P3 IMAD.X R5, RZ, RZ, R5, P4 ;  /* 0x000000ffff05b224 */ /* 0x000fe200020e0605 */
[----:B--2---:R-:W-:-:S04]  /*01d0*/  @!P2 IADD3 R6, P6, R19, R6, RZ ;  /* 0x000000061306a210 */ /* 0x004fc80007fde0ff */
[----:B------:R0:W5:Y:S01]  /*01e0*/  @!P3 LDG.E.U8 R10, desc[UR4][R4.64] ;  /* 0x00000004040ab981 */ /* 0x000162000c1e1100 */
[----:B------:R-:W-:Y:S01]  /*01f0*/  @!P2 IMAD.X R7, RZ, RZ, R7, P6 ;  /* 0x000000ffff07a224 */ /* 0x000fe200030e0607 */
[----:B-1----:R-:W-:Y:S02]  /*0200*/  @!P1 IADD3 R14, P5, R15, R8, RZ ;  /* 0x000000080f0e9210 */ /* 0x002fe40007fbe0ff */
[----:B------:R-:W-:-:S03]  /*0210*/  PRMT R8, RZ, 0x7610, R8 ;  /* 0x00007610ff087816 */ /* 0x000fc60000000008 */
[--C-:B------:R-:W-:Y:S01]  /*0220*/  @!P1 IMAD.X R15, RZ, RZ, R9.reuse, P5 ;  /* 0x000000ffff0f9224 */ /* 0x100fe200028e0609 */
[----:B------:R-:W-:-:S04]  /*0230*/  PRMT R9, RZ, 0x7610, R9 ;  /* 0x00007610ff097816 */ /* 0x000fc80000000009 */
[----:B------:R0:W5:Y:S04]  /*0240*/  @!P1 LDG.E.U8 R8, desc[UR4][R14.64] ;  /* 0x000000040e089981 */ /* 0x000168000c1e1100 */
[----:B------:R0:W5:Y:S01]  /*0250*/  @!P2 LDG.E.U8 R9, desc[UR4][R6.64] ;  /* 0x000000040609a981 */ /* 0x000162000c1e1100 */
[----:B------:R-:W-:Y:S01]  /*0260*/  ULDC.U8 UR6, c[0x0][0x215] ;  /* 0x0000854000067ab9 */ /* 0x000fe20000000000 */
[----:B------:R-:W-:Y:S04]  /*0270*/  BSSY B0, `(.L_x_27580) ;  /* 0x0000007000007945 */ /* 0x000fe80003800000 */
[----:B------:R-:W-:Y:S05]  /*0280*/  @P0 BRA `(.L_x_27581) ;  /* 0x0000000000140947 */ /* 0x000fea0003800000 */
[----:B-----5:R-:W-:Y:S02]  /*0290*/  LOP3.LUT R16, R16, 0xff, RZ, 0xc0, !PT ;  /* 0x000000ff10107812 */ /* 0x020fe400078ec0ff */
[----:B0-----:R-:W-:Y:S02]  /*02a0*/  MOV R13, UR6 ;  /* 0x00000006000d7c02 */ /* 0x001fe40008000f00 */
[----:B------:R-:W-:-:S07]  /*02b0*/  MOV R15, 0x2d0 ;  /* 0x000002d0000f7802 */ /* 0x000fce0000000f00 */
[----:B------:R-:W-:Y:S05]  /*02c0*/  CALL.REL.NOINC `($__internal_31_$__cuda_sm20_rem_u16) ;  /* 0x0000000000fc7944 */ /* 0x000fea0003c00000 */
[----:B------:R-:W-:-:S07]  /*02d0*/  IMAD.MOV.U32 R6, RZ, RZ, R14 ;  /* 0x000000ffff067224 */ /* 0x000fce00078e000e */
.L_x_27581:
[----:B------:R-:W-:Y:S05]  /*02e0*/  BSYNC B0 ;  /* 0x0000000000007941 */ /* 0x000fea0003800000 */
.L_x_27580:
[----:B0-----:R-:W-:Y:S01]  /*02f0*/  VIADD R5, R3, 0x80 ;  /* 0x0000008003057836 */ /* 0x001fe20000000000 */
[----:B------:R-:W-:Y:S04]  /*0300*/  BSSY B0, `(.L_x_27582) ;  /* 0x0000008000007945 */ /* 0x000fe80003800000 */
[----:B------:R-:W-:-:S13]  /*0310*/  ISETP.GE.AND P1, PT, R5, R2, PT ;  /* 0x000000020500720c */ /* 0x000fda0003f26270 */
[----:B------:R-:W-:Y:S05]  /*0320*/  @P1 BRA `(.L_x_27583) ;  /* 0x0000000000141947 */ /* 0x000fea0003800000 */
[----:B-----5:R-:W-:Y:S01]  /*0330*/  LOP3.LUT R16, R10, 0xff, RZ, 0xc0, !PT ;  /* 0x000000ff0a107812 */ /* 0x020fe200078ec0ff */
[----:B------:R-:W-:Y:S01]  /*0340*/  IMAD.U32 R13, RZ, RZ, UR6 ;  /* 0x00000006ff0d7e24 */ /* 0x000fe2000f8e00ff */
[----:B------:R-:W-:-:S07]  /*0350*/  MOV R15, 0x370 ;  /* 0x00000370000f7802 */ /* 0x000fce0000000f00 */
[----:B------:R-:W-:Y:S05]  /*0360*/  CALL.REL.NOINC `($__internal_31_$__cuda_sm20_rem_u16) ;  /* 0x0000000000d47944 */ /* 0x000fea0003c00000 */
[----:B------:R-:W-:-:S07]  /*0370*/  IMAD.MOV.U32 R4, RZ, RZ, R14 ;  /* 0x000000ffff047224 */ /* 0x000fce00078e000e */
.L_x_27583:
[----:B------:R-:W-:Y:S05]  /*0380*/  BSYNC B0 ;  /* 0x0000000000007941 */ /* 0x000fea0003800000 */
.L_x_27582:
[----:B------:R-:W-:Y:S01]  /*0390*/  VIADD R5, R3, 0x100 ;  /* 0x0000010003057836 */ /* 0x000fe20000000000 */
[----:B------:R-:W-:Y:S04]  /*03a0*/  BSSY B0, `(.L_x_27584) ;  /* 0x0000008000007945 */ /* 0x000fe80003800000 */
[----:B------:R-:W-:-:S13]  /*03b0*/  ISETP.GE.AND P1, PT, R5, R2, PT ;  /* 0x000000020500720c */ /* 0x000fda0003f26270 */
[----:B------:R-:W-:Y:S05]  /*03c0*/  @P1 BRA `(.L_x_27585) ;  /* 0x0000000000141947 */ /* 0x000fea0003800000 */
[----:B-----5:R-:W-:Y:S02]  /*03d0*/  LOP3.LUT R16, R9, 0xff, RZ, 0xc0, !PT ;  /* 0x000000ff09107812 */ /* 0x020fe400078ec0ff */
[----:B------:R-:W-:Y:S02]  /*03e0*/  MOV R13, UR6 ;  /* 0x00000006000d7c02 */ /* 0x000fe40008000f00 */
[----:B------:R-:W-:-:S07]  /*03f0*/  MOV R15, 0x410 ;  /* 0x00000410000f7802 */ /* 0x000fce0000000f00 */
[----:B------:R-:W-:Y:S05]  /*0400*/  CALL.REL.NOINC `($__internal_31_$__cuda_sm20_rem_u16) ;  /* 0x0000000000ac7944 */ /* 0x000fea0003c00000 */
[----:B------:R-:W-:-:S07]  /*0410*/  IMAD.MOV.U32 R5, RZ, RZ, R14 ;  /* 0x000000ffff057224 */ /* 0x000fce00078e000e */
.L_x_27585:
[----:B------:R-:W-:Y:S05]  /*0420*/  BSYNC B0 ;  /* 0x0000000000007941 */ /* 0x000fea0003800000 */
.L_x_27584:
[----:B------:R-:W-:Y:S01]  /*0430*/  VIADD R7, R3, 0x180 ;  /* 0x0000018003077836 */ /* 0x000fe20000000000 */
        /* <DEDUP_REMOVED lines=8> */
.L_x_27587:
[----:B------:R-:W-:Y:S05]  /*04c0*/  BSYNC B0 ;  /* 0x0000000000007941 */ /* 0x000fea0003800000 */
.L_x_27586:
[----:B------:R-:W0:Y:S01]  /*04d0*/  @!P0 S2R R7, SR_TID.X ;  /* 0x0000000000078919 */ /* 0x000e220000002100 */
[----:B------:R-:W1:Y:S01]  /*04e0*/  @!P0 LDC.64 R12, c[0x0][0x218] ;  /* 0x00008600ff0c8b82 */ /* 0x000e620000000a00 */
[----:B------:R-:W-:Y:S01]  /*04f0*/  BSSY B0, `(.L_x_27588) ;  /* 0x0000014000007945 */ /* 0x000fe20003800000 */
[----:B0----5:R-:W-:Y:S01]  /*0500*/  @!P0 IMAD R9, R0, 0x200, R7 ;  /* 0x0000020000098824 */ /* 0x021fe200078e0207 */
[----:B------:R-:W-:-:S04]  /*0510*/  @!P0 IADD3 R3, R7, 0x80, RZ ;  /* 0x0000008007038810 */ /* 0x000fc80007ffe0ff */
[----:B-1----:R-:W-:Y:S02]  /*0520*/  @!P0 IADD3 R8, P2, R9, R12, RZ ;  /* 0x0000000c09088210 */ /* 0x002fe40007f5e0ff */
[----:B------:R-:W-:-:S03]  /*0530*/  ISETP.GE.AND P1, PT, R3, R2, PT ;  /* 0x000000020300720c */ /* 0x000fc60003f26270 */
[----:B------:R-:W-:-:S05]  /*0540*/  @!P0 IMAD.X R9, RZ, RZ, R13, P2 ;  /* 0x000000ffff098224 */ /* 0x000fca00010e060d */
[----:B------:R0:W-:Y:S05]  /*0550*/  @!P0 STG.E.U8 desc[UR4][R8.64], R6 ;  /* 0x0000000608008986 */ /* 0x0001ea000c101104 */
        /* <DEDUP_REMOVED lines=10> */
[----:B------:R-:W-:-:S04]  /*0600*/  @!P1 IADD3 R8, P2, R8, UR6, RZ ;  /* 0x0000000608089c10 */ /* 0x000fc8000ff5e0ff */
[----:B------:R-:W-:-:S05]  /*0610*/  @!P1 IADD3.X R9, RZ, UR7, RZ, P2, !PT ;  /* 0x00000007ff099c10 */ /* 0x000fca00097fe4ff */
[----:B------:R1:W-:Y:S04]  /*0620*/  @!P1 STG.E.U8 desc[UR4][R8.64], R5 ;  /* 0x0000000508009986 */ /* 0x0003e8000c101104 */
.L_x_27589:
[----:B------:R-:W-:Y:S05]  /*0630*/  BSYNC B0 ;  /* 0x0000000000007941 */ /* 0x000fea0003800000 */
.L_x_27588:
[----:B------:R-:W-:-:S13]  /*0640*/  ISETP.GE.AND P0, PT, R3, R2, PT ;  /* 0x000000020300720c */ /* 0x000fda0003f06270 */
[----:B------:R-:W-:Y:S05]  /*0650*/  @P0 EXIT ;  /* 0x000000000000094d */ /* 0x000fea0003800000 */
[----:B------:R-:W-:Y:S01]  /*0660*/  IMAD R3, R0, 0x200, R3 ;  /* 0x0000020000037824 */ /* 0x000fe200078e0203 */
[----:B------:R-:W-:-:S04]  /*0670*/  ULDC.64 UR6, c[0x0][0x218] ;  /* 0x0000860000067ab9 */ /* 0x000fc80000000a00 */
[----:B------:R-:W-:-:S05]  /*0680*/  IADD3 R2, P0, R3, UR6, RZ ;  /* 0x0000000603027c10 */ /* 0x000fca000ff1e0ff */
[----:B------:R-:W-:-:S05]  /*0690*/  IMAD.X R3, RZ, RZ, UR7, P0 ;  /* 0x00000007ff037e24 */ /* 0x000fca00080e06ff */
[----:B------:R-:W-:Y:S01]  /*06a0*/  STG.E.U8 desc[UR4][R2.64], R11 ;  /* 0x0000000b02007986 */ /* 0x000fe2000c101104 */
[----:B------:R-:W-:Y:S05]  /*06b0*/  EXIT ;  /* 0x000000000000794d */ /* 0x000fea0003800000 */
        .weak           $__internal_31_$__cuda_sm20_rem_u16
        .type           $__internal_31_$__cuda_sm20_rem_u16,@function
        .size           $__internal_31_$__cuda_sm20_rem_u16,(.L_x_57244 - $__internal_31_$__cuda_sm20_rem_u16)
$__internal_31_$__cuda_sm20_rem_u16:
        /* <DEDUP_REMOVED lines=14> */
[----:B0-----:R-:W-:-:S04]  /*07a0*/  LOP3.LUT R12, R7, 0xffff, RZ, 0xc0, !PT ;  /* 0x0000ffff070c7812 */ /* 0x001fc800078ec0ff */
[----:B------:R-:W-:-:S05]  /*07b0*/  IADD3 R12, -R12, RZ, RZ ;  /* 0x000000ff0c0c7210 */ /* 0x000fca0007ffe1ff */
[----:B------:R-:W-:Y:S02]  /*07c0*/  IMAD R14, R13, R12, R16 ;  /* 0x0000000c0d0e7224 */ /* 0x000fe400078e0210 */
[----:B------:R-:W-:Y:S02]  /*07d0*/  IMAD.MOV.U32 R12, RZ, RZ, R15 ;  /* 0x000000ffff0c7224 */ /* 0x000fe400078e000f */
[----:B------:R-:W-:Y:S02]  /*07e0*/  IMAD.MOV.U32 R13, RZ, RZ, 0x0 ;  /* 0x00000000ff0d7424 */ /* 0x000fe400078e00ff */
[----:B------:R-:W-:Y:S02]  /*07f0*/  @!P1 IMAD.MOV.U32 R14, RZ, RZ, -0x1 ;  /* 0xffffffffff0e9424 */ /* 0x000fe400078e00ff */
[----:B------:R-:W-:Y:S05]  /*0800*/  RET.REL.NODEC R12 `(_ZN2at6native27unrolled_elementwise_kernelINS0_13BUnaryFunctorIhhhZZZNS0_16fmod_kernel_cudaERNS_18TensorIteratorBaseEENKUlvE_clEvENKUlvE_clEvEUlhhE_EESt5arrayIPcLm2EELi4E23TrivialOffsetCalculatorILi1EjESD_NS0_6memory15LoadWithoutCastENSE_16StoreWithoutCastEEEviT_T0_T2_T3_T4_T5_) ;  /* 0xfffffff40cfc7950 */ /* 0x000fea0003c3ffff */
.L_x_27590:
        /* <DEDUP_REMOVED lines=15> */
.L_x_57244:


//--------------------- .text._ZN2at6native29vectorized_elementwise_kernelILi2ENS0_13BUnaryFunctorIhhhZZZNS0_16fmod_kernel_cudaERNS_18TensorIteratorBaseEENKUlvE_clEvENKUlvE_clEvEUlhhE_EESt5arrayIPcLm2EEEEviT0_T1_ --------------------------
	.section	.text._ZN2at6native29vectorized_elementwise_kernelILi2ENS0_13BUnaryFunctorIhhhZZZNS0_16fmod_kernel_cudaERNS_18TensorIteratorBaseEENKUlvE_clEvENKUlvE_clEvEUlhhE_EESt5arrayIPcLm2EEEEviT0_T1_,"ax",@progbits
	.align	128
        .global         _ZN2at6native29vectorized_elementwise_kernelILi2ENS0_13BUnaryFunctorIhhhZZZNS0_16fmod_kernel_cudaERNS_18TensorIteratorBaseEENKUlvE_clEvENKUlvE_clEvEUlhhE_EESt5arrayIPcLm2EEEEviT0_T1_
        .type           _ZN2at6native29vectorized_elementwise_kernelILi2ENS0_13BUnaryFunctorIhhhZZZNS0_16fmod_kernel_cudaERNS_18TensorIteratorBaseEENKUlvE_clEvENKUlvE_clEvEUlhhE_EESt5arrayIPcLm2EEEEviT0_T1_,@function
        .size           _ZN2at6native29vectorized_elementwise_kernelILi2ENS0_13BUnaryFunctorIhhhZZZNS0_16fmod_kernel_cudaERNS_18TensorIteratorBaseEENKUlvE_clEvENKUlvE_clEvEUlhhE_EESt5arrayIPcLm2EEEEviT0_T1_,(.L_x_57245 - _ZN2at6native29vectorized_elementwise_kernelILi2ENS0_13BUnaryFunctorIhhhZZZNS0_16fmod_kernel_cudaERNS_18TensorIteratorBaseEENKUlvE_clEvENKUlvE_clEvEUlhhE_EESt5arrayIPcLm2EEEEviT0_T1_)
        .other          _ZN2at6native29vectorized_elementwise_kernelILi2ENS0_13BUnaryFunctorIhhhZZZNS0_16fmod_kernel_cudaERNS_18TensorIteratorBaseEENKUlvE_clEvENKUlvE_clEvEUlhhE_EESt5arrayIPcLm2EEEEviT0_T1_,@"STO_CUDA_ENTRY STV_DEFAULT"
_ZN2at6native29vectorized_elementwise_kernelILi2ENS0_13BUnaryFunctorIhhhZZZNS0_16fmod_kernel_cudaERNS_18TensorIteratorBaseEENKUlvE_clEvENKUlvE_clEvEUlhhE_EESt5arrayIPcLm2EEEEviT0_T1_:
.text._ZN2at6native29vectorized_elementwise_kernelILi2ENS0_13BUnaryFunctorIhhhZZZNS0_16fmod_kernel_cudaERNS_18TensorIteratorBaseEENKUlvE_clEvENKUlvE_clEvEUlhhE_EESt5arrayIPcLm2EEEEviT0_T1_:
[----:B------:R-:W-:Y:S08]  /*0000*/  LDC R1, c[0x0][0x28] ;  /* 0x00000a00ff017b82 */ /* 0x000ff00000000800 */
[----:B------:R-:W0:Y:S01]  /*0010*/  S2UR UR4, SR_CTAID.X ;  /* 0x00000000000479c3 */ /* 0x000e220000002500 */
[----:B------:R-:W-:Y:S01]  /*0020*/  ULDC.64 UR8, c[0x0][0x208] ;  /* 0x0000820000087ab9 */ /* 0x000fe20000000a00 */
[----:B------:R-:W-:-:S06]  /*0030*/  ULDC.U8 UR10, c[0x0][0x215] ;  /* 0x00008540000a7ab9 */ /* 0x000fcc0000000000 */
[----:B------:R-:W1:Y:S01]  /*0040*/  LDC R2, c[0x0][0x210] ;  /* 0x00008400ff027b82 */ /* 0x000e620000000800 */
[----:B0-----:R-:W-:-:S06]  /*0050*/  USHF.L.U32 UR4, UR4, 0xa, URZ ;  /* 0x0000000a04047899 */ /* 0x001fcc000800063f */
[----:B-1----:R-:W-:-:S05]  /*0060*/  VIADD R2, R2, -UR4 ;  /* 0x8000000402027c36 */ /* 0x002fca0008000000 */
[----:B------:R-:W-:-:S13]  /*0070*/  ISETP.GE.U32.AND P0, PT, R2, 0x400, PT ;  /* 0x000004000200780c */ /* 0x000fda0003f06070 */
[----:B------:R-:W-:Y:S05]  /*0080*/  @!P0 BRA `(.L_x_27591) ;  /* 0x0000000400148947 */ /* 0x000fea0003800000 */
        /* <DEDUP_REMOVED lines=13> */
[----:B------:R-:W-:Y:S02]  /*0160*/  UIADD3.X UR5, URZ, UR7, URZ, UP0, !UPT ;  /* 0x000000073f057290 */ /* 0x000fe400087fe43f */
[----:B------:R-:W-:-:S04]  /*0170*/  IMAD.U32 R10, RZ, RZ, UR4 ;  /* 0x00000004ff0a7e24 */ /* 0x000fc8000f8e00ff */
[----:B------:R-:W-:Y:S01]  /*0180*/  IMAD.U32 R11, RZ, RZ, UR5 ;  /* 0x00000005ff0b7e24 */ /* 0x000fe2000f8e00ff */
[----:B------:R-:W-:Y:S01]  /*0190*/  MOV R14, 0x250 ;  /* 0x00000250000e7802 */ /* 0x000fe20000000f00 */
[----:B------:R-:W-:Y:S02]  /*01a0*/  IMAD.U32 R12, RZ, RZ, UR10 ;  /* 0x0000000aff0c7e24 */ /* 0x000fe4000f8e00ff */
[----:B------:R-:W-:Y:S01]  /*01b0*/  IMAD.WIDE R10, R13, 0x2, R10 ;  /* 0x000000020d0a7825 */ /* 0x000fe200078e020a */
[C---:B--2---:R-:W-:Y:S02]  /*01c0*/  PRMT R4, R6.reuse, 0x7770, RZ ;  /* 0x0000777006047816 */ /* 0x044fe400000000ff */
[----:B------:R-:W-:Y:S02]  /*01d0*/  PRMT R5, R6, 0x7771, RZ ;  /* 0x0000777106057816 */ /* 0x000fe400000000ff */
[C---:B---3--:R-:W-:Y:S02]  /*01e0*/  PRMT R0, R9.reuse, 0x7770, RZ ;  /* 0x0000777009007816 */ /* 0x048fe400000000ff */
[----:B------:R-:W-:-:S02]  /*01f0*/  PRMT R9, R9, 0x7771, RZ ;  /* 0x0000777109097816 */ /* 0x000fc400000000ff */
[C---:B----4-:R-:W-:Y:S02]  /*0200*/  PRMT R2, R3.reuse, 0x7770, RZ ;  /* 0x0000777003027816 */ /* 0x050fe400000000ff */
[----:B------:R-:W-:Y:S02]  /*0210*/  PRMT R3, R3, 0x7771, RZ ;  /* 0x0000777103037816 */ /* 0x000fe400000000ff */
[C---:B-----5:R-:W-:Y:S02]  /*0220*/  PRMT R6, R7.reuse, 0x7770, RZ ;  /* 0x0000777007067816 */ /* 0x060fe400000000ff */
[----:B------:R-:W-:-:S07]  /*0230*/  PRMT R7, R7, 0x7771, RZ ;  /* 0x0000777107077816 */ /* 0x000fce00000000ff */
[----:B------:R-:W-:Y:S05]  /*0240*/  CALL.REL.NOINC `($__internal_32_$__cuda_sm20_rem_u16) ;  /* 0x0000000c00ec7944 */ /* 0x000fea0003c00000 */
[----:B------:R-:W-:Y:S01]  /*0250*/  IMAD.MOV.U32 R8, RZ, RZ, R15 ;  /* 0x000000ffff087224 */ /* 0x000fe200078e000f */
[----:B------:R-:W-:Y:S01]  /*0260*/  MOV R14, 0x2a0 ;  /* 0x000002a0000e7802 */ /* 0x000fe20000000f00 */
[----:B------:R-:W-:Y:S02]  /*0270*/  IMAD.MOV.U32 R9, RZ, RZ, R0 ;  /* 0x000000ffff097224 */ /* 0x000fe400078e0000 */
[----:B------:R-:W-:-:S07]  /*0280*/  IMAD.U32 R12, RZ, RZ, UR10 ;  /* 0x0000000aff0c7e24 */ /* 0x000fce000f8e00ff */
[----:B------:R-:W-:Y:S05]  /*0290*/  CALL.REL.NOINC `($__internal_32_$__cuda_sm20_rem_u16) ;  /* 0x0000000c00d87944 */ /* 0x000fea0003c00000 */
[----:B------:R-:W-:Y:S01]  /*02a0*/  PRMT R13, R8, 0x7604, R15 ;  /* 0x00007604080d7816 */ /* 0x000fe2000000000f */
[----:B------:R-:W-:Y:S01]  /*02b0*/  IMAD.MOV.U32 R9, RZ, RZ, R3 ;  /* 0x000000ffff097224 */ /* 0x000fe200078e0003 */
[----:B------:R-:W-:Y:S01]  /*02c0*/  MOV R14, 0x300 ;  /* 0x00000300000e7802 */ /* 0x000fe20000000f00 */
[----:B------:R-:W-:Y:S02]  /*02d0*/  IMAD.U32 R12, RZ, RZ, UR10 ;  /* 0x0000000aff0c7e24 */ /* 0x000fe4000f8e00ff */
[----:B------:R0:W-:Y:S05]  /*02e0*/  STG.E.U16 desc[UR8][R10.64], R13 ;  /* 0x0000000d0a007986 */ /* 0x0001ea000c101508 */
[----:B0-----:R-:W-:Y:S05]  /*02f0*/  CALL.REL.NOINC `($__internal_32_$__cuda_sm20_rem_u16) ;  /* 0x0000000c00c07944 */ /* 0x001fea0003c00000 */
[----:B------:R-:W-:Y:S01]  /*0300*/  MOV R0, R15 ;  /* 0x0000000f00007202 */ /* 0x000fe20000000f00 */
[----:B------:R-:W-:Y:S01]  /*0310*/  IMAD.MOV.U32 R9, RZ, RZ, R2 ;  /* 0x000000ffff097224 */ /* 0x000fe200078e0002 */
[----:B------:R-:W-:Y:S01]  /*0320*/  MOV R14, 0x350 ;  /* 0x00000350000e7802 */ /* 0x000fe20000000f00 */
        /* <DEDUP_REMOVED lines=24> */
[----:B------:R-:W-:-:S05]  /*04b0*/  PRMT R3, R0, 0x7604, R15 ;  /* 0x0000760400037816 */ /* 0x000fca000000000f */
[----:B------:R-:W-:Y:S01]  /*04c0*/  STG.E.U16 desc[UR8][R10.64+0x300], R3 ;  /* 0x000300030a007986 */ /* 0x000fe2000c101508 */
[----:B------:R-:W-:Y:S05]  /*04d0*/  EXIT ;  /* 0x000000000000794d */ /* 0x000fea0003800000 */
.L_x_27591:
[----:B------:R-:W0:Y:S01]  /*04e0*/  S2R R3, SR_TID.X ;  /* 0x0000000000037919 */ /* 0x000e220000002100 */
[----:B------:R-:W-:Y:S02]  /*04f0*/  PRMT R0, RZ, 0x7610, R0 ;  /* 0x00007610ff007816 */ /* 0x000fe40000000000 */
[----:B0-----:R-:W-:Y:S01]  /*0500*/  ISETP.GE.AND P0, PT, R3, R2, PT ;  /* 0x000000020300720c */ /* 0x001fe20003f06270 */
[----:B------:R-:W-:-:S12]  /*0510*/  IMAD.MOV.U32 R7, RZ, RZ, R3 ;  /* 0x000000ffff077224 */ /* 0x000fd800078e0003 */
        /* <DEDUP_REMOVED lines=9> */
[----:B------:R-:W-:-:S12]  /*05b0*/  @!P0 IMAD.X R5, RZ, RZ, R11, P5 ;  /* 0x000000ffff058224 */ /* 0x000fd800028e060b */
[C---:B------:R-:W-:Y:S01]  /*05c0*/  @!P1 VIADD R17, R7.reuse, UR4 ;  /* 0x0000000407119c36 */ /* 0x040fe20008000000 */
[----:B------:R-:W0:Y:S01]  /*05d0*/  @!P1 LDC.64 R24, c[0x0][0x220] ;  /* 0x00008800ff189b82 */ /* 0x000e220000000a00 */
[----:B------:R-:W-:Y:S01]  /*05e0*/  @!P1 VIADD R7, R7, 0x80 ;  /* 0x0000008007079836 */ /* 0x000fe20000000000 */
[----:B-1----:R-:W-:-:S04]  /*05f0*/  @!P6 IADD3 R14, P5, R15, R12, RZ ;  /* 0x0000000c0f0ee210 */ /* 0x002fc80007fbe0ff */
[----:B------:R-:W-:Y:S01]  /*0600*/  ISETP.GE.AND P2, PT, R7, R2, PT ;  /* 0x000000020700720c */ /* 0x000fe20003f46270 */
[----:B------:R-:W-:-:S05]  /*0610*/  @!P6 IMAD.X R15, RZ, RZ, R13, P5 ;  /* 0x000000ffff0fe224 */ /* 0x000fca00028e060d */
[----:B------:R1:W5:Y:S07]  /*0620*/  @!P6 LDG.E.U8 R0, desc[UR8][R14.64] ;  /* 0x000000080e00e981 */ /* 0x00036e000c1e1100 */
[C---:B------:R-:W-:Y:S01]  /*0630*/  @!P2 IADD3 R9, R7.reuse, UR4, RZ ;  /* 0x000000040709ac10 */ /* 0x040fe2000fffe0ff */
[----:B------:R-:W-:Y:S01]  /*0640*/  @!P2 VIADD R7, R7, 0x80 ;  /* 0x000000800707a836 */ /* 0x000fe20000000000 */
[----:B------:R-:W2:Y:S04]  /*0650*/  @!P2 LDC.64 R20, c[0x0][0x220] ;  /* 0x00008800ff14ab82 */ /* 0x000ea80000000a00 */
[----:B------:R-:W-:-:S13]  /*0660*/  ISETP.GE.AND P3, PT, R7, R2, PT ;  /* 0x000000020700720c */ /* 0x000fda0003f66270 */
[----:B------:R-:W-:Y:S01]  /*0670*/  @!P3 VIADD R29, R7, UR4 ;  /* 0x00000004071dbc36 */ /* 0x000fe20008000000 */
[----:B0-----:R-:W-:Y:S01]  /*0680*/  @!P1 IADD3 R24, P6, R17, R24, RZ ;  /* 0x0000001811189210 */ /* 0x001fe20007fde0ff */
[----:B------:R-:W-:Y:S01]  /*0690*/  @!P3 VIADD R7, R7, 0x80 ;  /* 0x000000800707b836 */ /* 0x000fe20000000000 */
[----:B------:R-:W0:Y:S04]  /*06a0*/  @!P3 LDC.64 R18, c[0x0][0x220] ;  /* 0x00008800ff12bb82 */ /* 0x000e280000000a00 */
[----:B------:R-:W-:-:S13]  /*06b0*/  ISETP.GE.AND P4, PT, R7, R2, PT ;  /* 0x000000020700720c */ /* 0x000fda0003f86270 */
[C---:B------:R-:W-:Y:S01]  /*06c0*/  @!P4 VIADD R27, R7.reuse, UR4 ;  /* 0x00000004071bcc36 */ /* 0x040fe20008000000 */
[----:B------:R-:W-:Y:S01]  /*06d0*/  @!P1 IADD3.X R25, RZ, R25, RZ, P6, !PT ;  /* 0x00000019ff199210 */ /* 0x000fe200037fe4ff */
[----:B------:R-:W-:Y:S01]  /*06e0*/  @!P4 VIADD R7, R7, 0x80 ;  /* 0x000000800707c836 */ /* 0x000fe20000000000 */
[----:B------:R-:W3:Y:S04]  /*06f0*/  @!P4 LDC.64 R16, c[0x0][0x220] ;  /* 0x00008800ff10cb82 */ /* 0x000ee80000000a00 */
[----:B------:R-:W-:-:S13]  /*0700*/  ISETP.GE.AND P5, PT, R7, R2, PT ;  /* 0x000000020700720c */ /* 0x000fda0003fa6270 */
[C---:B------:R-:W-:Y:S01]  /*0710*/  @!P5 VIADD R23, R7.reuse, UR4 ;  /* 0x000000040717dc36 */ /* 0x040fe20008000000 */
[----:B------:R-:W4:Y:S01]  /*0720*/  @!P5 LDC.64 R12, c[0x0][0x220] ;  /* 0x00008800ff0cdb82 */ /* 0x000f220000000a00 */
[----:B------:R-:W-:-:S05]  /*0730*/  @!P5 VIADD R7, R7, 0x80 ;  /* 0x000000800707d836 */ /* 0x000fca0000000000 */
[----:B------:R-:W-:Y:S02]  /*0740*/  ISETP.GE.AND P6, PT, R7, R2, PT ;  /* 0x000000020700720c */ /* 0x000fe40003fc6270 */
[----:B------:R-:W-:-:S06]  /*0750*/  PRMT R10, RZ, 0x7610, R10 ;  /* 0x00007610ff0a7816 */ /* 0x000fcc000000000a */
[----:B------:R-:W5:Y:S05]  /*0760*/  @!P1 LDG.E.U8 R10, desc[UR8][R24.64] ;  /* 0x00000008180a9981 */ /* 0x000f6a000c1e1100 */
[----:B-1----:R-:W1:Y:S01]  /*0770*/  @!P6 LDC.64 R14, c[0x0][0x220] ;  /* 0x00008800ff0eeb82 */ /* 0x002e620000000a00 */
[----:B--2---:R-:W-:-:S05]  /*0780*/  @!P2 IADD3 R20, P1, R9, R20, RZ ;  /* 0x000000140914a210 */ /* 0x004fca0007f3e0ff */
[----:B------:R-:W-:Y:S01]  /*0790*/  @!P2 IMAD.X R21, RZ, RZ, R21, P1 ;  /* 0x000000ffff15a224 */ /* 0x000fe200008e0615 */
[----:B0-----:R-:W-:Y:S02]  /*07a0*/  @!P3 IADD3 R18, P1, R29, R18, RZ ;  /* 0x000000121d12b210 */ /* 0x001fe40007f3e0ff */
[----:B------:R-:W-:Y:S02]  /*07b0*/  PRMT R11, RZ, 0x7610, R11 ;  /* 0x00007610ff0b7816 */ /* 0x000fe4000000000b */
[----:B------:R-:W-:Y:S01]  /*07c0*/  PRMT R8, RZ, 0x7610, R8 ;  /* 0x00007610ff087816 */ /* 0x000fe20000000008 */
[----:B------:R-:W-:Y:S02]  /*07d0*/  @!P3 IMAD.X R19, RZ, RZ, R19, P1 ;  /* 0x000000ffff13b224 */ /* 0x000fe400008e0613 */
[----:B------:R-:W-:Y:S01]  /*07e0*/  @!P6 VIADD R7, R7, UR4 ;  /* 0x000000040707ec36 */ /* 0x000fe20008000000 */
[----:B------:R-:W-:Y:S01]  /*07f0*/  PRMT R9, RZ, 0x7610, R9 ;  /* 0x00007610ff097816 */ /* 0x000fe20000000009 */
[----:B------:R-:W5:Y:S01]  /*0800*/  @!P2 LDG.E.U8 R11, desc[UR8][R20.64] ;  /* 0x00000008140ba981 */ /* 0x000f62000c1e1100 */
[----:B---3--:R-:W-:-:S02]  /*0810*/  @!P4 IADD3 R16, P2, R27, R16, RZ ;  /* 0x000000101b10c210 */ /* 0x008fc40007f5e0ff */
[----:B----4-:R-:W-:Y:S01]  /*0820*/  @!P5 IADD3 R12, P1, R23, R12, RZ ;  /* 0x0000000c170cd210 */ /* 0x010fe20007f3e0ff */
[----:B------:R-:W5:Y:S01]  /*0830*/  @!P3 LDG.E.U8 R8, desc[UR8][R18.64] ;  /* 0x000000081208b981 */ /* 0x000f62000c1e1100 */
[----:B-1----:R-:W-:-:S03]  /*0840*/  @!P6 IADD3 R14, P3, R7, R14, RZ ;  /* 0x0000000e070ee210 */ /* 0x002fc60007f7e0ff */
[----:B------:R0:W5:Y:S01]  /*0850*/  @!P0 LDG.E.U8 R9, desc[UR8][R4.64] ;  /* 0x0000000804098981 */ /* 0x000162000c1e1100 */
[----:B------:R-:W-:Y:S01]  /*0860*/  PRMT R7, RZ, 0x7610, R7 ;  /* 0x00007610ff077816 */ /* 0x000fe20000000007 */
[----:B------:R-:W-:Y:S02]  /*0870*/  @!P4 IMAD.X R17, RZ, RZ, R17, P2 ;  /* 0x000000ffff11c224 */ /* 0x000fe400010e0611 */
[----:B------:R-:W-:Y:S02]  /*0880*/  @!P5 IMAD.X R13, RZ, RZ, R13, P1 ;  /* 0x000000ffff0dd224 */ /* 0x000fe400008e060d */
[----:B------:R-:W-:Y:S01]  /*0890*/  @!P6 IMAD.X R15, RZ, RZ, R15, P3 ;  /* 0x000000ffff0fe224 */ /* 0x000fe200018e060f */
[----:B------:R1:W5:Y:S01]  /*08a0*/  @!P4 LDG.E.U8 R7, desc[UR8][R16.64] ;  /* 0x000000081007c981 */ /* 0x000362000c1e1100 */
[----:B0-----:R-:W-:Y:S02]  /*08b0*/  PRMT R4, RZ, 0x7610, R4 ;  /* 0x00007610ff047816 */ /* 0x001fe40000000004 */
[----:B------:R-:W-:-:S04]  /*08c0*/  PRMT R5, RZ, 0x7610, R5 ;  /* 0x00007610ff057816 */ /* 0x000fc80000000005 */
[----:B------:R1:W5:Y:S04]  /*08d0*/  @!P5 LDG.E.U8 R4, desc[UR8][R12.64] ;  /* 0x000000080c04d981 */ /* 0x000368000c1e1100 */
[----:B------:R1:W5:Y:S01]  /*08e0*/  @!P6 LDG.E.U8 R5, desc[UR8][R14.64] ;  /* 0x000000080e05e981 */ /* 0x000362000c1e1100 */
[----:B------:R-:W-:Y:S04]  /*08f0*/  BSSY B0, `(.L_x_27592) ;  /* 0x0000007000007945 */ /* 0x000fe80003800000 */
[----:B------:R-:W-:Y:S05]  /*0900*/  @P0 BRA `(.L_x_27593) ;  /* 0x0000000000140947 */ /* 0x000fea0003800000 */
[----:B-----5:R-:W-:Y:S01]  /*0910*/  LOP3.LUT R9, R9, 0xff, RZ, 0xc0, !PT ;  /* 0x000000ff09097812 */ /* 0x020fe200078ec0ff */
[----:B-1----:R-:W-:Y:S01]  /*0920*/  IMAD.U32 R12, RZ, RZ, UR10 ;  /* 0x0000000aff0c7e24 */ /* 0x002fe2000f8e00ff */
[----:B------:R-:W-:-:S07]  /*0930*/  MOV R14, 0x950 ;  /* 0x00000950000e7802 */ /* 0x000fce0000000f00 */
[----:B------:R-:W-:Y:S05]  /*0940*/  CALL.REL.NOINC `($__internal_32_$__cuda_sm20_rem_u16) ;  /* 0x00000008002c7944 */ /* 0x000fea0003c00000 */
[----:B------:R-:W-:-:S07]  /*0950*/  IMAD.MOV.U32 R6, RZ, RZ, R15 ;  /* 0x000000ffff067224 */ /* 0x000fce00078e000f */
.L_x_27593:
[----:B------:R-:W-:Y:S05]  /*0960*/  BSYNC B0 ;  /* 0x0000000000007941 */ /* 0x000fea0003800000 */
.L_x_27592:
[----:B-----5:R-:W-:Y:S01]  /*0970*/  VIADD R9, R3, 0x80 ;  /* 0x0000008003097836 */ /* 0x020fe20000000000 */
[----:B------:R-:W-:Y:S04]  /*0980*/  BSSY B0, `(.L_x_27594) ;  /* 0x0000008000007945 */ /* 0x000fe80003800000 */
[----:B------:R-:W-:-:S13]  /*0990*/  ISETP.GE.AND P1, PT, R9, R2, PT ;  /* 0x000000020900720c */ /* 0x000fda0003f26270 */
[----:B------:R-:W-:Y:S05]  /*09a0*/  @P1 BRA `(.L_x_27595) ;  /* 0x0000000000141947 */ /* 0x000fea0003800000 */
[----:B------:R-:W-:Y:S02]  /*09b0*/  LOP3.LUT R9, R0, 0xff, RZ, 0xc0, !PT ;  /* 0x000000ff00097812 */ /* 0x000fe400078ec0ff */
[----:B-1----:R-:W-:Y:S02]  /*09c0*/  MOV R12, UR10 ;  /* 0x0000000a000c7c02 */ /* 0x002fe40008000f00 */
[----:B------:R-:W-:-:S07]  /*09d0*/  MOV R14, 0x9f0 ;  /* 0x000009f0000e7802 */ /* 0x000fce0000000f00 */
[----:B------:R-:W-:Y:S05]  /*09e0*/  CALL.REL.NOINC `($__internal_32_$__cuda_sm20_rem_u16) ;  /* 0x0000000800047944 */ /* 0x000fea0003c00000 */
[----:B------:R-:W-:-:S07]  /*09f0*/  IMAD.MOV.U32 R0, RZ, RZ, R15 ;  /* 0x000000ffff007224 */ /* 0x000fce00078e000f */
.L_x_27595:
[----:B------:R-:W-:Y:S05]  /*0a00*/  BSYNC B0 ;  /* 0x0000000000007941 */ /* 0x000fea0003800000 */
.L_x_27594:
[----:B------:R-:W-:Y:S01]  /*0a10*/  VIADD R9, R3, 0x100 ;  /* 0x0000010003097836 */ /* 0x000fe20000000000 */
[----:B------:R-:W-:Y:S04]  /*0a20*/  BSSY B0, `(.L_x_27596) ;  /* 0x0000008000007945 */ /* 0x000fe80003800000 */
[----:B------:R-:W-:-:S13]  /*0a30*/  ISETP.GE.AND P1, PT, R9, R2, PT ;  /* 0x000000020900720c */ /* 0x000fda0003f26270 */
[----:B------:R-:W-:Y:S05]  /*0a40*/  @P1 BRA `(.L_x_27597) ;  /* 0x0000000000141947 */ /* 0x000fea0003800000 */
[----:B------:R-:W-:Y:S01]  /*0a50*/  LOP3.LUT R9, R10, 0xff, RZ, 0xc0, !PT ;  /* 0x000000ff0a097812 */ /* 0x000fe200078ec0ff */
[----:B-1----:R-:W-:Y:S01]  /*0a60*/  IMAD.U32 R12, RZ, RZ, UR10 ;  /* 0x0000000aff0c7e24 */ /* 0x002fe2000f8e00ff */
[----:B------:R-:W-:-:S07]  /*0a70*/  MOV R14, 0xa90 ;  /* 0x00000a90000e7802 */ /* 0x000fce0000000f00 */
[----:B------:R-:W-:Y:S05]  /*0a80*/  CALL.REL.NOINC `($__internal_32_$__cuda_sm20_rem_u16) ;  /* 0x0000000400dc7944 */ /* 0x000fea0003c00000 */
[----:B------:R-:W-:-:S07]  /*0a90*/  IMAD.MOV.U32 R10, RZ, RZ, R15 ;  /* 0x000000ffff0a7224 */ /* 0x000fce00078e000f */
.L_x_27597:
[----:B------:R-:W-:Y:S05]  /*0aa0*/  BSYNC B0 ;  /* 0x0000000000007941 */ /* 0x000fea0003800000 */
.L_x_27596:
        /* <DEDUP_REMOVED lines=9> */
.L_x_27599:
[----:B------:R-:W-:Y:S05]  /*0b40*/  BSYNC B0 ;  /* 0x0000000000007941 */ /* 0x000fea0003800000 */
.L_x_27598:
        /* <DEDUP_REMOVED lines=8> */
[----:B------:R-:W-:-:S07]  /*0bd0*/  MOV R8, R15 ;  /* 0x0000000f00087202 */ /* 0x000fce0000000f00 */
.L_x_27601:
[----:B------:R-:W-:Y:S05]  /*0be0*/  BSYNC B0 ;  /* 0x0000000000007941 */ /* 0x000fea0003800000 */
.L_x_27600:
        /* <DEDUP_REMOVED lines=9> */
.L_x_27603:
[----:B------:R-:W-:Y:S05]  /*0c80*/  BSYNC B0 ;  /* 0x0000000000007941 */ /* 0x000fea0003800000 */
.L_x_27602:
        /* <DEDUP_REMOVED lines=9> */
.L_x_27605:
[----:B------:R-:W-:Y:S05]  /*0d20*/  BSYNC B0 ;  /* 0x0000000000007941 */ /* 0x000fea0003800000 */
.L_x_27604:
        /* <DEDUP_REMOVED lines=8> */
.L_x_27607:
[----:B------:R-:W-:Y:S05]  /*0db0*/  BSYNC B0 ;  /* 0x0000000000007941 */ /* 0x000fea0003800000 */
.L_x_27606:
[----:B------:R-:W0:Y:S01]  /*0dc0*/  @!P0 S2R R5, SR_TID.X ;  /* 0x0000000000058919 */ /* 0x000e220000002100 */
[----:B-1----:R-:W1:Y:S01]  /*0dd0*/  @!P0 LDC.64 R16, c[0x0][0x218] ;  /* 0x00008600ff108b82 */ /* 0x002e620000000a00 */
[----:B------:R-:W-:Y:S04]  /*0de0*/  BSSY B0, `(.L_x_27608) ;  /* 0x0000038000007945 */ /* 0x000fe80003800000 */
[----:B------:R-:W-:Y:S01]  /*0df0*/  BSSY B1, `(.L_x_27609) ;  /* 0x000002f000017945 */ /* 0x000fe20003800000 */
[C---:B0-----:R-:W-:Y:S02]  /*0e00*/  @!P0 VIADD R13, R5.reuse, UR4 ;  /* 0x00000004050d8c36 */ /* 0x041fe40008000000 */
[----:B------:R-:W-:-:S03]  /*0e10*/  @!P0 VIADD R3, R5, 0x80 ;  /* 0x0000008005038836 */ /* 0x000fc60000000000 */
[----:B-1----:R-:W-:-:S04]  /*0e20*/  @!P0 IADD3 R12, P1, R13, R16, RZ ;  /* 0x000000100d0c8210 */ /* 0x002fc80007f3e0ff */
[----:B------:R-:W-:-:S05]  /*0e30*/  @!P0 IADD3.X R13, RZ, R17, RZ, P1, !PT ;  /* 0x00000011ff0d8210 */ /* 0x000fca0000ffe4ff */
        /* <DEDUP_REMOVED lines=17> */
.L_x_27610:
        /* <DEDUP_REMOVED lines=8> */
.L_x_27611:
[----:B------:R-:W-:-:S13]  /*0fd0*/  ISETP.GE.AND P0, PT, R3, R2, PT ;  /* 0x000000020300720c */ /* 0x000fda0003f06270 */
[----:B------:R-:W-:Y:S05]  /*0fe0*/  @P0 BRA `(.L_x_27613) ;  /* 0x00000000003c0947 */ /* 0x000fea0003800000 */
[C---:B------:R-:W-:Y:S01]  /*0ff0*/  VIADD R10, R3.reuse, UR4 ;  /* 0x00000004030a7c36 */ /* 0x040fe20008000000 */
[----:B------:R-:W-:Y:S01]  /*1000*/  ULDC.64 UR6, c[0x0][0x218] ;  /* 0x0000860000067ab9 */ /* 0x000fe20000000a00 */
[----:B------:R-:W-:-:S03]  /*1010*/  VIADD R3, R3, 0x80 ;  /* 0x0000008003037836 */ /* 0x000fc60000000000 */
[----:B------:R-:W-:-:S05]  /*1020*/  IADD3 R10, P0, R10, UR6, RZ ;  /* 0x000000060a0a7c10 */ /* 0x000fca000ff1e0ff */
[----:B-1----:R-:W-:-:S05]  /*1030*/  IMAD.X R11, RZ, RZ, UR7, P0 ;  /* 0x00000007ff0b7e24 */ /* 0x002fca00080e06ff */
[----:B------:R1:W-:Y:S03]  /*1040*/  STG.E.U8 desc[UR8][R10.64], R8 ;  /* 0x000000080a007986 */ /* 0x0003e6000c101108 */
.L_x_27612:
        /* <DEDUP_REMOVED lines=9> */
.L_x_27613:
[----:B------:R-:W-:Y:S05]  /*10e0*/  BSYNC B1 ;  /* 0x0000000000017941 */ /* 0x000fea0003800000 */
.L_x_27609:
[----:B------:R-:W-:-:S13]  /*10f0*/  ISETP.GE.AND P0, PT, R3, R2, PT ;  /* 0x000000020300720c */ /* 0x000fda0003f06270 */
[----:B--2---:R-:W2:Y:S01]  /*1100*/  @!P0 LDC.64 R8, c[0x0][0x218] ;  /* 0x00008600ff088b82 */ /* 0x004ea20000000a00 */
[C---:B------:R-:W-:Y:S02]  /*1110*/  @!P0 VIADD R7, R3.reuse, UR4 ;  /* 0x0000000403078c36 */ /* 0x040fe40008000000 */
[----:B------:R-:W-:-:S03]  /*1120*/  @!P0 VIADD R3, R3, 0x80 ;  /* 0x0000008003038836 */ /* 0x000fc60000000000 */
[----:B--2---:R-:W-:-:S05]  /*1130*/  @!P0 IADD3 R6, P1, R7, R8, RZ ;  /* 0x0000000807068210 */ /* 0x004fca0007f3e0ff */
[----:B------:R-:W-:-:S05]  /*1140*/  @!P0 IMAD.X R7, RZ, RZ, R9, P1 ;  /* 0x000000ffff078224 */ /* 0x000fca00008e0609 */
[----:B------:R2:W-:Y:S03]  /*1150*/  @!P0 STG.E.U8 desc[UR8][R6.64], R4 ;  /* 0x0000000406008986 */ /* 0x0005e6000c101108 */
.L_x_27614:
[----:B------:R-:W-:Y:S05]  /*1160*/  BSYNC B0 ;  /* 0x0000000000007941 */ /* 0x000fea0003800000 */
.L_x_27608:
[----:B------:R-:W-:Y:S05]  /*1170*/  WARPSYNC.ALL ;  /* 0x0000000000007948 */ /* 0x000fea0003800000 */
[----:B------:R-:W-:-:S13]  /*1180*/  ISETP.GE.AND P0, PT, R3, R2, PT ;  /* 0x000000020300720c */ /* 0x000fda0003f06270 */
[----:B------:R-:W-:Y:S05]  /*1190*/  @P0 EXIT ;  /* 0x000000000000094d */ /* 0x000fea0003800000 */
[----:B------:R-:W-:Y:S01]  /*11a0*/  IADD3 R3, R3, UR4, RZ ;  /* 0x0000000403037c10 */ /* 0x000fe2000fffe0ff */
[----:B------:R-:W-:-:S03]  /*11b0*/  ULDC.64 UR6, c[0x0][0x218] ;  /* 0x0000860000067ab9 */ /* 0x000fc60000000a00 */
[----:B------:R-:W-:-:S05]  /*11c0*/  IADD3 R2, P0, R3, UR6, RZ ;  /* 0x0000000603027c10 */ /* 0x000fca000ff1e0ff */
[----:B------:R-:W-:-:S05]  /*11d0*/  IMAD.X R3, RZ, RZ, UR7, P0 ;  /* 0x00000007ff037e24 */ /* 0x000fca00080e06ff */
[----:B------:R-:W-:Y:S01]  /*11e0*/  STG.E.U8 desc[UR8][R2.64], R15 ;  /* 0x0000000f02007986 */ /* 0x000fe2000c101108 */
[----:B------:R-:W-:Y:S05]  /*11f0*/  EXIT ;  /* 0x000000000000794d */ /* 0x000fea0003800000 */
        .weak           $__internal_32_$__cuda_sm20_rem_u16
        .type           $__internal_32_$__cuda_sm20_rem_u16,@function
        .size           $__internal_32_$__cuda_sm20_rem_u16,(.L_x_57245 - $__internal_32_$__cuda_sm20_rem_u16)
$__internal_32_$__cuda_sm20_rem_u16:
[----:B------:R-:W0:Y:S01]  /*1200*/  I2F.U16 R16, R12 ;  /* 0x0000000c00107306 */ /* 0x000e220000101000 */
[----:B------:R-:W-:-:S07]  /*1210*/  IMAD.MOV.U32 R13, RZ, RZ, 0x4b800000 ;  /* 0x4b800000ff0d7424 */ /* 0x000fce00078e00ff */
[----:B------:R-:W-:Y:S01]  /*1220*/  I2F.U16.RZ R15, R9 ;  /* 0x00000009000f7306 */ /* 0x000fe2000010d000 */
[C---:B0-----:R-:W-:Y:S02]  /*1230*/  FSETP.GEU.AND P2, PT, |R16|.reuse, 1.175494350822287508e-38, PT ;  /* 0x008000001000780b */ /* 0x041fe40003f4e200 */
[----:B------:R-:W-:Y:S02]  /*1240*/  FSETP.GT.AND P1, PT, |R16|, 8.50705917302346158658e+37, PT ;  /* 0x7e8000001000780b */ /* 0x000fe40003f24200 */
[----:B------:R-:W-:-:S04]  /*1250*/  FSEL R13, R13, 1, !P2 ;  /* 0x3f8000000d0d7808 */ /* 0x000fc80005000000 */
[----:B------:R-:W-:Y:S02]  /*1260*/  FSEL R13, R13, 0.25, !P1 ;  /* 0x3e8000000d0d7808 */ /* 0x000fe40004800000 */
[----:B------:R-:W-:-:S03]  /*1270*/  ISETP.NE.U32.AND P1, PT, R12, RZ, PT ;  /* 0x000000ff0c00720c */ /* 0x000fc60003f25070 */
[----:B------:R-:W-:-:S06]  /*1280*/  FMUL R16, R16, R13 ;  /* 0x0000000d10107220 */ /* 0x000fcc0000400000 */
        /* <DEDUP_REMOVED lines=8> */
[----:B------:R-:W-:Y:S02]  /*1310*/  IMAD.MOV.U32 R12, RZ, RZ, R14 ;  /* 0x000000ffff0c7224 */ /* 0x000fe400078e000e */
[----:B------:R-:W-:Y:S02]  /*1320*/  IMAD.MOV.U32 R13, RZ, RZ, 0x0 ;  /* 0x00000000ff0d7424 */ /* 0x000fe400078e00ff */
[----:B------:R-:W-:Y:S02]  /*1330*/  @!P1 IMAD.MOV.U32 R15, RZ, RZ, -0x1 ;  /* 0xffffffffff0f9424 */ /* 0x000fe400078e00ff */
[----:B------:R-:W-:Y:S05]  /*1340*/  RET.REL.NODEC R12 `(_ZN2at6native29vectorized_elementwise_kernelILi2ENS0_13BUnaryFunctorIhhhZZZNS0_16fmod_kernel_cudaERNS_18TensorIteratorBaseEENKUlvE_clEvENKUlvE_clEvEUlhhE_EESt5arrayIPcLm2EEEEviT0_T1_) ;  /* 0xffffffec0c2c7950 */ /* 0x000fea0003c3ffff */
.L_x_27615:
        /* <DEDUP_REMOVED lines=11> */
.L_x_57245:


//--------------------- .text._ZN2at6native29vectorized_elementwise_kernelILi4ENS0_13BUnaryFunctorIhhhZZZNS0_16fmod_kernel_cudaERNS_18TensorIteratorBaseEENKUlvE_clEvENKUlvE_clEvEUlhhE_EESt5arrayIPcLm2EEEEviT0_T1_ --------------------------
	.section	.text._ZN2at6native29vectorized_elementwise_kernelILi4ENS0_13BUnaryFunctorIhhhZZZNS0_16fmod_kernel_cudaERNS_18TensorIteratorBaseEENKUlvE_clEvENKUlvE_clEvEUlhhE_EESt5arrayIPcLm2EEEEviT0_T1_,"ax",@progbits
	.align	128
        .global         _ZN2at6native29vectorized_elementwise_kernelILi4ENS0_13BUnaryFunctorIhhhZZZNS0_16fmod_kernel_cudaERNS_18TensorIteratorBaseEENKUlvE_clEvENKUlvE_clEvEUlhhE_EESt5arrayIPcLm2EEEEviT0_T1_
        .type           _ZN2at6native29vectorized_elementwise_kernelILi4ENS0_13BUnaryFunctorIhhhZZZNS0_16fmod_kernel_cudaERNS_18TensorIteratorBaseEENKUlvE_clEvENKUlvE_clEvEUlhhE_EESt5arrayIPcLm2EEEEviT0_T1_,@function
        .size           _ZN2at6native29vectorized_elementwise_kernelILi4ENS0_13BUnaryFunctorIhhhZZZNS0_16fmod_kernel_cudaERNS_18TensorIteratorBaseEENKUlvE_clEvENKUlvE_clEvEUlhhE_EESt5arrayIPcLm2EEEEviT0_T1_,(.L_x_57246 - _ZN2at6native29vectorized_elementwise_kernelILi4ENS0_13BUnaryFunctorIhhhZZZNS0_16fmod_kernel_cudaERNS_18TensorIteratorBaseEENKUlvE_clEvENKUlvE_clEvEUlhhE_EESt5arrayIPcLm2EEEEviT0_T1_)
        .other          _ZN2at6native29vectorized_elementwise_kernelILi4ENS0_13BUnaryFunctorIhhhZZZNS0_16fmod_kernel_cudaERNS_18TensorIteratorBaseEENKUlvE_clEvENKUlvE_clEvEUlhhE_EESt5arrayIPcLm2EEEEviT0_T1_,@"STO_CUDA_ENTRY STV_DEFAULT"
_ZN2at6native29vectorized_elementwise_kernelILi4ENS0_13BUnaryFunctorIhhhZZZNS0_16fmod_kernel_cudaERNS_18TensorIteratorBaseEENKUlvE_clEvENKUlvE_clEvEUlhhE_EESt5arrayIPcLm2EEEEviT0_T1_:
.text._ZN2at6native29vectorized_elementwise_kernelILi4ENS0_13BUnaryFunctorIhhhZZZNS0_16fmod_kernel_cudaERNS_18TensorIteratorBaseEENKUlvE_clEvENKUlvE_clEvEUlhhE_EESt5arrayIPcLm2EEEEviT0_T1_:
        /* <DEDUP_REMOVED lines=18> */
[----:B------:R0:W3:Y:S01]  /*0120*/  LDG.E R14, desc[UR8][R6.64+0x200] ;  /* 0x00020008060e7981 */ /* 0x0000e2000c1e1900 */
[----:B------:R-:W-:-:S04]  /*0130*/  UIADD3 UR4, UP0, UR4, UR6, URZ ;  /* 0x0000000604047290 */ /* 0x000fc8000ff1e03f */
[----:B------:R-:W-:Y:S02]  /*0140*/  UIADD3.X UR5, URZ, UR7, URZ, UP0, !UPT ;  /* 0x000000073f057290 */ /* 0x000fe400087fe43f */
[----:B------:R-:W-:-:S04]  /*0150*/  IMAD.U32 R2, RZ, RZ, UR4 ;  /* 0x00000004ff027e24 */ /* 0x000fc8000f8e00ff */
[----:B------:R-:W-:Y:S02]  /*0160*/  IMAD.U32 R3, RZ, RZ, UR5 ;  /* 0x00000005ff037e24 */ /* 0x000fe4000f8e00ff */
[----:B------:R-:W-:-:S04]  /*0170*/  IMAD.WIDE R2, R5, 0x4, R2 ;  /* 0x0000000405027825 */ /* 0x000fc800078e0202 */
[----:B------:R-:W-:Y:S01]  /*0180*/  IMAD.U32 R5, RZ, RZ, UR10 ;  /* 0x0000000aff057e24 */ /* 0x000fe2000f8e00ff */
[C---:B--2---:R-:W-:Y:S02]  /*0190*/  PRMT R9, R4.reuse, 0x7770, RZ ;  /* 0x0000777004097816 */ /* 0x044fe400000000ff */
[C---:B------:R-:W-:Y:S02]  /*01a0*/  PRMT R16, R4.reuse, 0x7771, RZ ;  /* 0x0000777104107816 */ /* 0x040fe400000000ff */
[C---:B------:R-:W-:Y:S02]  /*01b0*/  PRMT R0, R4.reuse, 0x7772, RZ ;  /* 0x0000777204007816 */ /* 0x040fe400000000ff */
[----:B0-----:R-:W-:Y:S02]  /*01c0*/  PRMT R6, R4, 0x7773, RZ ;  /* 0x0000777304067816 */ /* 0x001fe400000000ff */
[C---:B---3--:R-:W-:Y:S02]  /*01d0*/  PRMT R11, R14.reuse, 0x7770, RZ ;  /* 0x000077700e0b7816 */ /* 0x048fe400000000ff */
[----:B------:R-:W-:-:S02]  /*01e0*/  PRMT R12, R14, 0x7771, RZ ;  /* 0x000077710e0c7816 */ /* 0x000fc400000000ff */
[C---:B------:R-:W-:Y:S02]  /*01f0*/  PRMT R13, R14.reuse, 0x7772, RZ ;  /* 0x000077720e0d7816 */ /* 0x040fe400000000ff */
[----:B------:R-:W-:Y:S02]  /*0200*/  PRMT R14, R14, 0x7773, RZ ;  /* 0x000077730e0e7816 */ /* 0x000fe400000000ff */
[----:B------:R-:W-:-:S07]  /*0210*/  MOV R4, 0x230 ;  /* 0x0000023000047802 */ /* 0x000fce0000000f00 */
[----:B------:R-:W-:Y:S05]  /*0220*/  CALL.REL.NOINC `($__internal_33_$__cuda_sm20_rem_u16) ;  /* 0x0000000c00f47944 */ /* 0x000fea0003c00000 */
[----:B------:R-:W-:Y:S01]  /*0230*/  IMAD.MOV.U32 R15, RZ, RZ, R7 ;  /* 0x000000ffff0f7224 */ /* 0x000fe200078e0007 */
[----:B------:R-:W-:Y:S01]  /*0240*/  MOV R4, 0x280 ;  /* 0x0000028000047802 */ /* 0x000fe20000000f00 */
[----:B------:R-:W-:Y:S02]  /*0250*/  IMAD.MOV.U32 R6, RZ, RZ, R0 ;  /* 0x000000ffff067224 */ /* 0x000fe400078e0000 */
[----:B------:R-:W-:-:S07]  /*0260*/  IMAD.U32 R5, RZ, RZ, UR10 ;  /* 0x0000000aff057e24 */ /* 0x000fce000f8e00ff */
[----:B------:R-:W-:Y:S05]  /*0270*/  CALL.REL.NOINC `($__internal_33_$__cuda_sm20_rem_u16) ;  /* 0x0000000c00e07944 */ /* 0x000fea0003c00000 */
[----:B------:R-:W-:Y:S01]  /*0280*/  IMAD.MOV.U32 R17, RZ, RZ, R7 ;  /* 0x000000ffff117224 */ /* 0x000fe200078e0007 */
[----:B------:R-:W-:Y:S01]  /*0290*/  MOV R5, UR10 ;  /* 0x0000000a00057c02 */ /* 0x000fe20008000f00 */
[----:B------:R-:W-:Y:S01]  /*02a0*/  IMAD.MOV.U32 R6, RZ, RZ, R16 ;  /* 0x000000ffff067224 */ /* 0x000fe200078e0010 */
[----:B------:R-:W-:-:S07]  /*02b0*/  MOV R4, 0x2d0 ;  /* 0x000002d000047802 */ /* 0x000fce0000000f00 */
[----:B------:R-:W-:Y:S05]  /*02c0*/  CALL.REL.NOINC `($__internal_33_$__cuda_sm20_rem_u16) ;  /* 0x0000000c00cc7944 */ /* 0x000fea0003c00000 */
[----:B------:R-:W-:Y:S01]  /*02d0*/  IMAD.MOV.U32 R0, RZ, RZ, R7 ;  /* 0x000000ffff007224 */ /* 0x000fe200078e0007 */
[----:B------:R-:W-:Y:S01]  /*02e0*/  MOV R4, 0x320 ;  /* 0x0000032000047802 */ /* 0x000fe20000000f00 */
[----:B------:R-:W-:Y:S02]  /*02f0*/  IMAD.MOV.U32 R6, RZ, RZ, R9 ;  /* 0x000000ffff067224 */ /* 0x000fe400078e0009 */
[----:B------:R-:W-:-:S07]  /*0300*/  IMAD.U32 R5, RZ, RZ, UR10 ;  /* 0x0000000aff057e24 */ /* 0x000fce000f8e00ff */
[----:B------:R-:W-:Y:S05]  /*0310*/  CALL.REL.NOINC `($__internal_33_$__cuda_sm20_rem_u16) ;  /* 0x0000000c00b87944 */ /* 0x000fea0003c00000 */
[----:B------:R-:W-:Y:S01]  /*0320*/  PRMT R0, R0, 0x7604, R7 ;  /* 0x0000760400007816 */ /* 0x000fe20000000007 */
[----:B------:R-:W-:Y:S01]  /*0330*/  IMAD.MOV.U32 R6, RZ, RZ, R14 ;  /* 0x000000ffff067224 */ /* 0x000fe200078e000e */
[----:B------:R-:W-:Y:S01]  /*0340*/  MOV R4, 0x3a0 ;  /* 0x000003a000047802 */ /* 0x000fe20000000f00 */
[----:B------:R-:W-:Y:S01]  /*0350*/  IMAD.U32 R5, RZ, RZ, UR10 ;  /* 0x0000000aff057e24 */ /* 0x000fe2000f8e00ff */
[----:B------:R-:W-:-:S04]  /*0360*/  PRMT R0, R17, 0x7054, R0 ;  /* 0x0000705411007816 */ /* 0x000fc80000000000 */
[----:B------:R-:W-:-:S05]  /*0370*/  PRMT R15, R15, 0x654, R0 ;  /* 0x000006540f0f7816 */ /* 0x000fca0000000000 */
[----:B------:R0:W-:Y:S02]  /*0380*/  STG.E desc[UR8][R2.64], R15 ;  /* 0x0000000f02007986 */ /* 0x0001e4000c101908 */
[----:B0-----:R-:W-:Y:S05]  /*0390*/  CALL.REL.NOINC `($__internal_33_$__cuda_sm20_rem_u16) ;  /* 0x0000000c00987944 */ /* 0x001fea0003c00000 */
[----:B------:R-:W-:Y:S01]  /*03a0*/  IMAD.MOV.U32 R0, RZ, RZ, R7 ;  /* 0x000000ffff007224 */ /* 0x000fe200078e0007 */
[----:B------:R-:W-:Y:S01]  /*03b0*/  MOV R4, 0x3f0 ;  /* 0x000003f000047802 */ /* 0x000fe20000000f00 */
[----:B------:R-:W-:Y:S02]  /*03c0*/  IMAD.MOV.U32 R6, RZ, RZ, R13 ;  /* 0x000000ffff067224 */ /* 0x000fe400078e000d */
[----:B------:R-:W-:-:S07]  /*03d0*/  IMAD.U32 R5, RZ, RZ, UR10 ;  /* 0x0000000aff057e24 */ /* 0x000fce000f8e00ff */
[----:B------:R-:W-:Y:S05]  /*03e0*/  CALL.REL.NOINC `($__internal_33_$__cuda_sm20_rem_u16) ;  /* 0x0000000c00847944 */ /* 0x000fea0003c00000 */
[----:B------:R-:W-:Y:S01]  /*03f0*/  IMAD.MOV.U32 R9, RZ, RZ, R7 ;  /* 0x000000ffff097224 */ /* 0x000fe200078e0007 */
[----:B------:R-:W-:Y:S01]  /*0400*/  MOV R6, R12 ;  /* 0x0000000c00067202 */ /* 0x000fe20000000f00 */
[----:B------:R-:W-:Y:S01]  /*0410*/  IMAD.U32 R5, RZ, RZ, UR10 ;  /* 0x0000000aff057e24 */ /* 0x000fe2000f8e00ff */
[----:B------:R-:W-:-:S07]  /*0420*/  MOV R4, 0x440 ;  /* 0x0000044000047802 */ /* 0x000fce0000000f00 */
[----:B------:R-:W-:Y:S05]  /*0430*/  CALL.REL.NOINC `($__internal_33_$__cuda_sm20_rem_u16) ;  /* 0x0000000c00707944 */ /* 0x000fea0003c00000 */
[----:B------:R-:W-:Y:S01]  /*0440*/  IMAD.MOV.U32 R12, RZ, RZ, R7 ;  /* 0x000000ffff0c7224 */ /* 0x000fe200078e0007 */
[----:B------:R-:W-:Y:S01]  /*0450*/  MOV R4, 0x490 ;  /* 0x0000049000047802 */ /* 0x000fe20000000f00 */
[----:B------:R-:W-:Y:S02]  /*0460*/  IMAD.MOV.U32 R6, RZ, RZ, R11 ;  /* 0x000000ffff067224 */ /* 0x000fe400078e000b */
[----:B------:R-:W-:-:S07]  /*0470*/  IMAD.U32 R5, RZ, RZ, UR10 ;  /* 0x0000000aff057e24 */ /* 0x000fce000f8e00ff */
[----:B------:R-:W-:Y:S05]  /*0480*/  CALL.REL.NOINC `($__internal_33_$__cuda_sm20_rem_u16) ;  /* 0x0000000c005c7944 */ /* 0x000fea0003c00000 */
[----:B------:R-:W-:-:S04]  /*0490*/  PRMT R12, R12, 0x7604, R7 ;  /* 0x000076040c0c7816 */ /* 0x000fc80000000007 */
[----:B------:R-:W-:-:S04]  /*04a0*/  PRMT R9, R9, 0x7054, R12 ;  /* 0x0000705409097816 */ /* 0x000fc8000000000c */
[----:B------:R-:W-:-:S05]  /*04b0*/  PRMT R9, R0, 0x654, R9 ;  /* 0x0000065400097816 */ /* 0x000fca0000000009 */
[----:B------:R-:W-:Y:S01]  /*04c0*/  STG.E desc[UR8][R2.64+0x200], R9 ;  /* 0x0002000902007986 */ /* 0x000fe2000c101908 */
[----:B------:R-:W-:Y:S05]  /*04d0*/  EXIT ;  /* 0x000000000000794d */ /* 0x000fea0003800000 */
.L_x_27616:
        /* <DEDUP_REMOVED lines=14> */
[C---:B------:R-:W-:Y:S01]  /*05c0*/  @!P1 IADD3 R19, R17.reuse, UR4, RZ ;  /* 0x0000000411139c10 */ /* 0x040fe2000fffe0ff */
[----:B------:R-:W-:Y:S01]  /*05d0*/  @!P1 VIADD R17, R17, 0x80 ;  /* 0x0000008011119836 */ /* 0x000fe20000000000 */
[----:B------:R-:W0:Y:S01]  /*05e0*/  @!P1 LDC.64 R24, c[0x0][0x220] ;  /* 0x00008800ff189b82 */ /* 0x000e220000000a00 */
[----:B-1----:R-:W-:-:S03]  /*05f0*/  @!P6 IADD3 R6, P5, R7, R12, RZ ;  /* 0x0000000c0706e210 */ /* 0x002fc60007fbe0ff */
[----:B------:R-:W-:Y:S02]  /*0600*/  ISETP.GE.AND P2, PT, R17, R2, PT ;  /* 0x000000021100720c */ /* 0x000fe40003f46270 */
[----:B------:R-:W-:-:S05]  /*0610*/  @!P6 IMAD.X R7, RZ, RZ, R13, P5 ;  /* 0x000000ffff07e224 */ /* 0x000fca00028e060d */
[----:B------:R1:W5:Y:S06]  /*0620*/  @!P6 LDG.E.U8 R0, desc[UR8][R6.64] ;  /* 0x000000080600e981 */ /* 0x00036c000c1e1100 */
[C---:B------:R-:W-:Y:S01]  /*0630*/  @!P2 VIADD R15, R17.reuse, UR4 ;  /* 0x00000004110fac36 */ /* 0x040fe20008000000 */
[----:B------:R-:W2:Y:S01]  /*0640*/  @!P2 LDC.64 R12, c[0x0][0x220] ;  /* 0x00008800ff0cab82 */ /* 0x000ea20000000a00 */
[----:B------:R-:W-:-:S05]  /*0650*/  @!P2 VIADD R17, R17, 0x80 ;  /* 0x000000801111a836 */ /* 0x000fca0000000000 */
[----:B------:R-:W-:-:S13]  /*0660*/  ISETP.GE.AND P3, PT, R17, R2, PT ;  /* 0x000000021100720c */ /* 0x000fda0003f66270 */
[----:B------:R-:W-:Y:S01]  /*0670*/  @!P3 VIADD R9, R17, UR4 ;  /* 0x000000041109bc36 */ /* 0x000fe20008000000 */
[----:B0-----:R-:W-:Y:S01]  /*0680*/  @!P1 IADD3 R24, P6, R19, R24, RZ ;  /* 0x0000001813189210 */ /* 0x001fe20007fde0ff */
[----:B------:R-:W-:Y:S01]  /*0690*/  @!P3 VIADD R17, R17, 0x80 ;  /* 0x000000801111b836 */ /* 0x000fe20000000000 */
[----:B------:R-:W0:Y:S04]  /*06a0*/  @!P3 LDC.64 R20, c[0x0][0x220] ;  /* 0x00008800ff14bb82 */ /* 0x000e280000000a00 */
[----:B------:R-:W-:-:S13]  /*06b0*/  ISETP.GE.AND P4, PT, R17, R2, PT ;  /* 0x000000021100720c */ /* 0x000fda0003f86270 */
[C---:B------:R-:W-:Y:S01]  /*06c0*/  @!P4 VIADD R27, R17.reuse, UR4 ;  /* 0x00000004111bcc36 */ /* 0x040fe20008000000 */
[----:B------:R-:W3:Y:S01]  /*06d0*/  @!P4 LDC.64 R18, c[0x0][0x220] ;  /* 0x00008800ff12cb82 */ /* 0x000ee20000000a00 */
[----:B------:R-:W-:-:S05]  /*06e0*/  @!P4 VIADD R17, R17, 0x80 ;  /* 0x000000801111c836 */ /* 0x000fca0000000000 */
[----:B------:R-:W-:Y:S01]  /*06f0*/  ISETP.GE.AND P5, PT, R17, R2, PT ;  /* 0x000000021100720c */ /* 0x000fe20003fa6270 */
[----:B------:R-:W-:-:S12]  /*0700*/  @!P1 IMAD.X R25, RZ, RZ, R25, P6 ;  /* 0x000000ffff199224 */ /* 0x000fd800030e0619 */
[C---:B------:R-:W-:Y:S01]  /*0710*/  @!P5 IADD3 R23, R17.reuse, UR4, RZ ;  /* 0x000000041117dc10 */ /* 0x040fe2000fffe0ff */
[----:B------:R-:W-:Y:S01]  /*0720*/  @!P5 VIADD R17, R17, 0x80 ;  /* 0x000000801111d836 */ /* 0x000fe20000000000 */
[----:B------:R-:W4:Y:S04]  /*0730*/  @!P5 LDC.64 R4, c[0x0][0x220] ;  /* 0x00008800ff04db82 */ /* 0x000f280000000a00 */
        /* <DEDUP_REMOVED lines=12> */
[----:B------:R0:W5:Y:S01]  /*0800*/  @!P2 LDG.E.U8 R15, desc[UR8][R12.64] ;  /* 0x000000080c0fa981 */ /* 0x000162000c1e1100 */
[----:B---3--:R-:W-:-:S02]  /*0810*/  @!P4 IADD3 R18, P2, R27, R18, RZ ;  /* 0x000000121b12c210 */ /* 0x008fc40007f5e0ff */
[----:B----4-:R-:W-:Y:S01]  /*0820*/  @!P5 IADD3 R4, P1, R23, R4, RZ ;  /* 0x000000041704d210 */ /* 0x010fe20007f3e0ff */
[----:B------:R-:W5:Y:S01]  /*0830*/  @!P3 LDG.E.U8 R9, desc[UR8][R20.64] ;  /* 0x000000081409b981 */ /* 0x000f62000c1e1100 */
[----:B-1----:R-:W-:-:S03]  /*0840*/  @!P6 IADD3 R6, P3, R17, R6, RZ ;  /* 0x000000061106e210 */ /* 0x002fc60007f7e0ff */
[----:B------:R1:W5:Y:S01]  /*0850*/  @!P0 LDG.E.U8 R8, desc[UR8][R10.64] ;  /* 0x000000080a088981 */ /* 0x000362000c1e1100 */
[----:B0-----:R-:W-:Y:S01]  /*0860*/  PRMT R12, RZ, 0x7610, R12 ;  /* 0x00007610ff0c7816 */ /* 0x001fe2000000000c */
[----:B------:R-:W-:Y:S01]  /*0870*/  @!P4 IMAD.X R19, RZ, RZ, R19, P2 ;  /* 0x000000ffff13c224 */ /* 0x000fe200010e0613 */
[----:B------:R-:W-:Y:S01]  /*0880*/  PRMT R13, RZ, 0x7610, R13 ;  /* 0x00007610ff0d7816 */ /* 0x000fe2000000000d */
[----:B------:R-:W-:Y:S02]  /*0890*/  @!P5 IMAD.X R5, RZ, RZ, R5, P1 ;  /* 0x000000ffff05d224 */ /* 0x000fe400008e0605 */
[----:B------:R-:W-:-:S03]  /*08a0*/  @!P6 IMAD.X R7, RZ, RZ, R7, P3 ;  /* 0x000000ffff07e224 */ /* 0x000fc600018e0607 */
[----:B------:R0:W5:Y:S01]  /*08b0*/  @!P5 LDG.E.U8 R12, desc[UR8][R4.64] ;  /* 0x00000008040cd981 */ /* 0x000162000c1e1100 */
[----:B-1----:R-:W-:-:S03]  /*08c0*/  PRMT R11, RZ, 0x7610, R11 ;  /* 0x00007610ff0b7816 */ /* 0x002fc6000000000b */
[----:B------:R0:W5:Y:S04]  /*08d0*/  @!P6 LDG.E.U8 R13, desc[UR8][R6.64] ;  /* 0x00000008060de981 */ /* 0x000168000c1e1100 */
[----:B------:R0:W5:Y:S01]  /*08e0*/  @!P4 LDG.E.U8 R11, desc[UR8][R18.64] ;  /* 0x00000008120bc981 */ /* 0x000162000c1e1100 */
[----:B------:R-:W-:Y:S04]  /*08f0*/  BSSY B0, `(.L_x_27617) ;  /* 0x0000007000007945 */ /* 0x000fe80003800000 */
[----:B------:R-:W-:Y:S05]  /*0900*/  @P0 BRA `(.L_x_27618) ;  /* 0x0000000000140947 */ /* 0x000fea0003800000 */
[----:B0----5:R-:W-:Y:S01]  /*0910*/  LOP3.LUT R6, R8, 0xff, RZ, 0xc0, !PT ;  /* 0x000000ff08067812 */ /* 0x021fe200078ec0ff */
[----:B------:R-:W-:Y:S01]  /*0920*/  IMAD.U32 R5, RZ, RZ, UR10 ;  /* 0x0000000aff057e24 */ /* 0x000fe2000f8e00ff */
[----:B------:R-:W-:-:S07]  /*0930*/  MOV R4, 0x950 ;  /* 0x0000095000047802 */ /* 0x000fce0000000f00 */
[----:B------:R-:W-:Y:S05]  /*0940*/  CALL.REL.NOINC `($__internal_33_$__cuda_sm20_rem_u16) ;  /* 0x00000008002c7944 */ /* 0x000fea0003c00000 */
[----:B------:R-:W-:-:S07]  /*0950*/  MOV R14, R7 ;  /* 0x00000007000e7202 */ /* 0x000fce0000000f00 */
.L_x_27618:
[----:B------:R-:W-:Y:S05]  /*0960*/  BSYNC B0 ;  /* 0x0000000000007941 */ /* 0x000fea0003800000 */
.L_x_27617:
[----:B0-----:R-:W-:Y:S01]  /*0970*/  VIADD R5, R3, 0x80 ;  /* 0x0000008003057836 */ /* 0x001fe20000000000 */
[----:B------:R-:W-:Y:S04]  /*0980*/  BSSY B0, `(.L_x_27619) ;  /* 0x0000008000007945 */ /* 0x000fe80003800000 */
[----:B------:R-:W-:-:S13]  /*0990*/  ISETP.GE.AND P1, PT, R5, R2, PT ;  /* 0x000000020500720c */ /* 0x000fda0003f26270 */
[----:B------:R-:W-:Y:S05]  /*09a0*/  @P1 BRA `(.L_x_27620) ;  /* 0x0000000000141947 */ /* 0x000fea0003800000 */
[----:B-----5:R-:W-:Y:S01]  /*09b0*/  LOP3.LUT R6, R0, 0xff, RZ, 0xc0, !PT ;  /* 0x000000ff00067812 */ /* 0x020fe200078ec0ff */
[----:B------:R-:W-:Y:S01]  /*09c0*/  IMAD.U32 R5, RZ, RZ, UR10 ;  /* 0x0000000aff057e24 */ /* 0x000fe2000f8e00ff */
[----:B------:R-:W-:-:S07]  /*09d0*/  MOV R4, 0x9f0 ;  /* 0x000009f000047802 */ /* 0x000fce0000000f00 */
[----:B------:R-:W-:Y:S05]  /*09e0*/  CALL.REL.NOINC `($__internal_33_$__cuda_sm20_rem_u16) ;  /* 0x0000000800047944 */ /* 0x000fea0003c00000 */
[----:B------:R-:W-:-:S07]  /*09f0*/  IMAD.MOV.U32 R0, RZ, RZ, R7 ;  /* 0x000000ffff007224 */ /* 0x000fce00078e0007 */
.L_x_27620:
[----:B------:R-:W-:Y:S05]  /*0a00*/  BSYNC B0 ;  /* 0x0000000000007941 */ /* 0x000fea0003800000 */
.L_x_27619:
[----:B------:R-:W-:Y:S01]  /*0a10*/  VIADD R5, R3, 0x100 ;  /* 0x0000010003057836 */ /* 0x000fe20000000000 */
        /* <DEDUP_REMOVED lines=8> */
.L_x_27622:
[----:B------:R-:W-:Y:S05]  /*0aa0*/  BSYNC B0 ;  /* 0x0000000000007941 */ /* 0x000fea0003800000 */
.L_x_27621:
        /* <DEDUP_REMOVED lines=9> */
.L_x_27624:
[----:B------:R-:W-:Y:S05]  /*0b40*/  BSYNC B0 ;  /* 0x0000000000007941 */ /* 0x000fea0003800000 */
.L_x_27623:
[----:B------:R-:W-:Y:S01]  /*0b50*/  IADD3 R5, R3, 0x200, RZ ;  /* 0x0000020003057810 */ /* 0x000fe20007ffe0ff */
[----:B------:R-:W-:Y:S03]  /*0b60*/  BSSY B0, `(.L_x_27625) ;  /* 0x0000008000007945 */ /* 0x000fe60003800000 */
[----:B------:R-:W-:-:S13]  /*0b70*/  ISETP.GE.AND P1, PT, R5, R2, PT ;  /* 0x000000020500720c */ /* 0x000fda0003f26270 */
[----:B------:R-:W-:Y:S05]  /*0b80*/  @P1 BRA `(.L_x_27626) ;  /* 0x0000000000141947 */ /* 0x000fea0003800000 */
[----:B-----5:R-:W-:Y:S01]  /*0b90*/  LOP3.LUT R6, R9, 0xff, RZ, 0xc0, !PT ;  /* 0x000000ff09067812 */ /* 0x020fe200078ec0ff */
[----:B------:R-:W-:Y:S01]  /*0ba0*/  IMAD.U32 R5, RZ, RZ, UR10 ;  /* 0x0000000aff057e24 */ /* 0x000fe2000f8e00ff */
[----:B------:R-:W-:-:S07]  /*0bb0*/  MOV R4, 0xbd0 ;  /* 0x00000bd000047802 */ /* 0x000fce0000000f00 */
[----:B------:R-:W-:Y:S05]  /*0bc0*/  CALL.REL.NOINC `($__internal_33_$__cuda_sm20_rem_u16) ;  /* 0x00000004008c7944 */ /* 0x000fea0003c00000 */
[----:B------:R-:W-:-:S07]  /*0bd0*/  IMAD.MOV.U32 R9, RZ, RZ, R7 ;  /* 0x000000ffff097224 */ /* 0x000fce00078e0007 */
.L_x_27626:
[----:B------:R-:W-:Y:S05]  /*0be0*/  BSYNC B0 ;  /* 0x0000000000007941 */ /* 0x000fea0003800000 */
.L_x_27625:
        /* <DEDUP_REMOVED lines=9> */
.L_x_27628:
[----:B------:R-:W-:Y:S05]  /*0c80*/  BSYNC B0 ;  /* 0x0000000000007941 */ /* 0x000fea0003800000 */
.L_x_27627:
        /* <DEDUP_REMOVED lines=9> */
.L_x_27630:
[----:B------:R-:W-:Y:S05]  /*0d20*/  BSYNC B0 ;  /* 0x0000000000007941 */ /* 0x000fea0003800000 */
.L_x_27629:
[----:B------:R-:W-:Y:S01]  /*0d30*/  VIADD R5, R3, 0x380 ;  /* 0x0000038003057836 */ /* 0x000fe20000000000 */
[----:B------:R-:W-:Y:S04]  /*0d40*/  BSSY B0, `(.L_x_27631) ;  /* 0x0000007000007945 */ /* 0x000fe80003800000 */
[----:B------:R-:W-:-:S13]  /*0d50*/  ISETP.GE.AND P1, PT, R5, R2, PT ;  /* 0x000000020500720c */ /* 0x000fda0003f26270 */
[----:B------:R-:W-:Y:S05]  /*0d60*/  @P1 BRA `(.L_x_27632) ;  /* 0x0000000000101947 */ /* 0x000fea0003800000 */
[----:B-----5:R-:W-:Y:S02]  /*0d70*/  LOP3.LUT R6, R13, 0xff, RZ, 0xc0, !PT ;  /* 0x000000ff0d067812 */ /* 0x020fe400078ec0ff */
[----:B------:R-:W-:Y:S02]  /*0d80*/  MOV R5, UR10 ;  /* 0x0000000a00057c02 */ /* 0x000fe40008000f00 */
[----:B------:R-:W-:-:S07]  /*0d90*/  MOV R4, 0xdb0 ;  /* 0x00000db000047802 */ /* 0x000fce0000000f00 */
[----:B------:R-:W-:Y:S05]  /*0da0*/  CALL.REL.NOINC `($__internal_33_$__cuda_sm20_rem_u16) ;  /* 0x0000000400147944 */ /* 0x000fea0003c00000 */
.L_x_27632:
[----:B------:R-:W-:Y:S05]  /*0db0*/  BSYNC B0 ;  /* 0x0000000000007941 */ /* 0x000fea0003800000 */
.L_x_27631:
[----:B------:R-:W0:Y:S01]  /*0dc0*/  @!P0 S2R R6, SR_TID.X ;  /* 0x0000000000068919 */ /* 0x000e220000002100 */
[----:B------:R-:W1:Y:S01]  /*0dd0*/  @!P0 LDC.64 R18, c[0x0][0x218] ;  /* 0x00008600ff128b82 */ /* 0x000e620000000a00 */
[----:B------:R-:W-:Y:S04]  /*0de0*/  BSSY B0, `(.L_x_27633) ;  /* 0x0000038000007945 */ /* 0x000fe80003800000 */
[----:B------:R-:W-:Y:S01]  /*0df0*/  BSSY B1, `(.L_x_27634) ;  /* 0x000002f000017945 */ /* 0x000fe20003800000 */
[C---:B0-----:R-:W-:Y:S02]  /*0e00*/  @!P0 VIADD R5, R6.reuse, UR4 ;  /* 0x0000000406058c36 */ /* 0x041fe40008000000 */
[----:B------:R-:W-:-:S03]  /*0e10*/  @!P0 VIADD R3, R6, 0x80 ;  /* 0x0000008006038836 */ /* 0x000fc60000000000 */
        /* <DEDUP_REMOVED lines=11> */
[----:B-----5:R0:W-:Y:S09]  /*0ed0*/  STG.E.U8 desc[UR8][R4.64], R0 ;  /* 0x0000000004007986 */ /* 0x0201f2000c101108 */
[----:B------:R-:W-:Y:S05]  /*0ee0*/  @P0 BRA `(.L_x_27636) ;  /* 0x0000000000380947 */ /* 0x000fea0003800000 */
[C---:B0-----:R-:W-:Y:S01]  /*0ef0*/  VIADD R4, R3.reuse, UR4 ;  /* 0x0000000403047c36 */ /* 0x041fe20008000000 */
[----:B------:R-:W-:Y:S01]  /*0f00*/  ULDC.64 UR6, c[0x0][0x218] ;  /* 0x0000860000067ab9 */ /* 0x000fe20000000a00 */
[----:B------:R-:W-:-:S03]  /*0f10*/  VIADD R3, R3, 0x80 ;  /* 0x0000008003037836 */ /* 0x000fc60000000000 */
[----:B------:R-:W-:-:S05]  /*0f20*/  IADD3 R4, P0, R4, UR6, RZ ;  /* 0x0000000604047c10 */ /* 0x000fca000ff1e0ff */
[----:B------:R-:W-:-:S05]  /*0f30*/  IMAD.X R5, RZ, RZ, UR7, P0 ;  /* 0x00000007ff057e24 */ /* 0x000fca00080e06ff */
[----:B------:R0:W-:Y:S03]  /*0f40*/  STG.E.U8 desc[UR8][R4.64], R16 ;  /* 0x0000001004007986 */ /* 0x0001e6000c101108 */
.L_x_27635:
[----:B------:R-:W-:-:S13]  /*0f50*/  ISETP.GE.AND P0, PT, R3, R2, PT ;  /* 0x000000020300720c */ /* 0x000fda0003f06270 */
[----:B------:R-:W-:Y:S05]  /*0f60*/  @P0 BRA `(.L_x_27637) ;  /* 0x0000000000380947 */ /* 0x000fea0003800000 */
[C---:B0-----:R-:W-:Y:S01]  /*0f70*/  IADD3 R4, R3.reuse, UR4, RZ ;  /* 0x0000000403047c10 */ /* 0x041fe2000fffe0ff */
[----:B------:R-:W-:Y:S01]  /*0f80*/  ULDC.64 UR6, c[0x0][0x218] ;  /* 0x0000860000067ab9 */ /* 0x000fe20000000a00 */
[----:B------:R-:W-:Y:S02]  /*0f90*/  VIADD R3, R3, 0x80 ;  /* 0x0000008003037836 */ /* 0x000fe40000000000 */
[----:B------:R-:W-:-:S05]  /*0fa0*/  IADD3 R4, P0, R4, UR6, RZ ;  /* 0x0000000604047c10 */ /* 0x000fca000ff1e0ff */
[----:B------:R-:W-:-:S05]  /*0fb0*/  IMAD.X R5, RZ, RZ, UR7, P0 ;  /* 0x00000007ff057e24 */ /* 0x000fca00080e06ff */
[----:B-----5:R1:W-:Y:S03]  /*0fc0*/  STG.E.U8 desc[UR8][R4.64], R15 ;  /* 0x0000000f04007986 */ /* 0x0203e6000c101108 */
.L_x_27636:
        /* <DEDUP_REMOVED lines=8> */
.L_x_27637:
        /* <DEDUP_REMOVED lines=8> */
[----:B-----5:R2:W-:Y:S03]  /*10d0*/  STG.E.U8 desc[UR8][R4.64], R11 ;  /* 0x0000000b04007986 */ /* 0x0205e6000c101108 */
.L_x_27638:
[----:B------:R-:W-:Y:S05]  /*10e0*/  BSYNC B1 ;  /* 0x0000000000017941 */ /* 0x000fea0003800000 */
.L_x_27634:
[----:B------:R-:W-:-:S13]  /*10f0*/  ISETP.GE.AND P0, PT, R3, R2, PT ;  /* 0x000000020300720c */ /* 0x000fda0003f06270 */
[----:B------:R-:W3:Y:S01]  /*1100*/  @!P0 LDC.64 R8, c[0x0][0x218] ;  /* 0x00008600ff088b82 */ /* 0x000ee20000000a00 */
[C---:B012---:R-:W-:Y:S02]  /*1110*/  @!P0 VIADD R5, R3.reuse, UR4 ;  /* 0x0000000403058c36 */ /* 0x047fe40008000000 */
[----:B------:R-:W-:-:S03]  /*1120*/  @!P0 VIADD R3, R3, 0x80 ;  /* 0x0000008003038836 */ /* 0x000fc60000000000 */
[----:B---3--:R-:W-:-:S04]  /*1130*/  @!P0 IADD3 R4, P1, R5, R8, RZ ;  /* 0x0000000805048210 */ /* 0x008fc80007f3e0ff */
[----:B------:R-:W-:-:S05]  /*1140*/  @!P0 IADD3.X R5, RZ, R9, RZ, P1, !PT ;  /* 0x00000009ff058210 */ /* 0x000fca0000ffe4ff */
[----:B------:R2:W-:Y:S04]  /*1150*/  @!P0 STG.E.U8 desc[UR8][R4.64], R12 ;  /* 0x0000000c04008986 */ /* 0x0005e8000c101108 */
.L_x_27639:
[----:B------:R-:W-:Y:S05]  /*1160*/  BSYNC B0 ;  /* 0x0000000000007941 */ /* 0x000fea0003800000 */
.L_x_27633:
        /* <DEDUP_REMOVED lines=9> */
        .weak           $__internal_33_$__cuda_sm20_rem_u16
        .type           $__internal_33_$__cuda_sm20_rem_u16,@function
        .size           $__internal_33_$__cuda_sm20_rem_u16,(.L_x_57246 - $__internal_33_$__cuda_sm20_rem_u16)
$__internal_33_$__cuda_sm20_rem_u16:
        /* <DEDUP_REMOVED lines=19> */
[----:B------:R-:W-:Y:S05]  /*1330*/  RET.REL.NODEC R4 `(_ZN2at6native29vectorized_elementwise_kernelILi4ENS0_13BUnaryFunctorIhhhZZZNS0_16fmod_kernel_cudaERNS_18TensorIteratorBaseEENKUlvE_clEvENKUlvE_clEvEUlhhE_EESt5arrayIPcLm2EEEEviT0_T1_) ;  /* 0xffffffec04307950 */ /* 0x000fea0003c3ffff */
.L_x_27640:
        /* <DEDUP_REMOVED lines=12> */
.L_x_57246:


//--------------------- .text._ZN2at6native29vectorized_elementwise_kernelILi8ENS0_13BUnaryFunctorIhhhZZZNS0_16fmod_kernel_cudaERNS_18TensorIteratorBaseEENKUlvE_clEvENKUlvE_clEvEUlhhE_EESt5arrayIPcLm2EEEEviT0_T1_ --------------------------
	.section	.text._ZN2at6native29vectorized_elementwise_kernelILi8ENS0_13BUnaryFunctorIhhhZZZNS0_16fmod_kernel_cudaERNS_18TensorIteratorBaseEENKUlvE_clEvENKUlvE_clEvEUlhhE_EESt5arrayIPcLm2EEEEviT0_T1_,"ax",@progbits
	.align	128
        .global         _ZN2at6native29vectorized_elementwise_kernelILi8ENS0_13BUnaryFunctorIhhhZZZNS0_16fmod_kernel_cudaERNS_18TensorIteratorBaseEENKUlvE_clEvENKUlvE_clEvEUlhhE_EESt5arrayIPcLm2EEEEviT0_T1_
        .type           _ZN2at6native29vectorized_elementwise_kernelILi8ENS0_13BUnaryFunctorIhhhZZZNS0_16fmod_kernel_cudaERNS_18TensorIteratorBaseEENKUlvE_clEvENKUlvE_clEvEUlhhE_EESt5arrayIPcLm2EEEEviT0_T1_,@function
        .size           _ZN2at6native29vectorized_elementwise_kernelILi8ENS0_13BUnaryFunctorIhhhZZZNS0_16fmod_kernel_cudaERNS_18TensorIteratorBaseEENKUlvE_clEvENKUlvE_clEvEUlhhE_EESt5arrayIPcLm2EEEEviT0_T1_,(.L_x_57247 - _ZN2at6native29vectorized_elementwise_kernelILi8ENS0_13BUnaryFunctorIhhhZZZNS0_16fmod_kernel_cudaERNS_18TensorIteratorBaseEENKUlvE_clEvENKUlvE_clEvEUlhhE_EESt5arrayIPcLm2EEEEviT0_T1_)
        .other          _ZN2at6native29vectorized_elementwise_kernelILi8ENS0_13BUnaryFunctorIhhhZZZNS0_16fmod_kernel_cudaERNS_18TensorIteratorBaseEENKUlvE_clEvENKUlvE_clEvEUlhhE_EESt5arrayIPcLm2EEEEviT0_T1_,@"STO_CUDA_ENTRY STV_DEFAULT"
_ZN2at6native29vectorized_elementwise_kernelILi8ENS0_13BUnaryFunctorIhhhZZZNS0_16fmod_kernel_cudaERNS_18TensorIteratorBaseEENKUlvE_clEvENKUlvE_clEvEUlhhE_EESt5arrayIPcLm2EEEEviT0_T1_:
.text._ZN2at6native29vectorized_elementwise_kernelILi8ENS0_13BUnaryFunctorIhhhZZZNS0_16fmod_kernel_cudaERNS_18TensorIteratorBaseEENKUlvE_clEvENKUlvE_clEvEUlhhE_EESt5arrayIPcLm2EEEEviT0_T1_:
        /* <DEDUP_REMOVED lines=18> */
[----:B------:R-:W-:Y:S01]  /*0120*/  UIADD3 UR4, UP0, UR4, UR6, URZ ;  /* 0x0000000604047290 */ /* 0x000fe2000ff1e03f */
[----:B------:R-:W-:Y:S01]  /*0130*/  IMAD.U32 R2, RZ, RZ, UR10 ;  /* 0x0000000aff027e24 */ /* 0x000fe2000f8e00ff */
[----:B------:R-:W-:Y:S02]  /*0140*/  MOV R0, 0x280 ;  /* 0x0000028000007802 */ /* 0x000fe40000000f00 */
[----:B------:R-:W-:Y:S02]  /*0150*/  UIADD3.X UR5, URZ, UR7, URZ, UP0, !UPT ;  /* 0x000000073f057290 */ /* 0x000fe400087fe43f */
[----:B------:R-:W-:-:S04]  /*0160*/  IMAD.U32 R14, RZ, RZ, UR4 ;  /* 0x00000004ff0e7e24 */ /* 0x000fc8000f8e00ff */
[----:B------:R-:W-:Y:S02]  /*0170*/  IMAD.U32 R15, RZ, RZ, UR5 ;  /* 0x00000005ff0f7e24 */ /* 0x000fe4000f8e00ff */
[----:B------:R-:W-:Y:S01]  /*0180*/  IMAD.WIDE R14, R3, 0x8, R14 ;  /* 0x00000008030e7825 */ /* 0x000fe200078e020e */
[C---:B--2---:R-:W-:Y:S02]  /*0190*/  LOP3.LUT R10, R4.reuse, 0xffff, RZ, 0xc0, !PT ;  /* 0x0000ffff040a7812 */ /* 0x044fe400078ec0ff */
[C---:B------:R-:W-:Y:S02]  /*01a0*/  PRMT R12, R4.reuse, 0x7632, R12 ;  /* 0x00007632040c7816 */ /* 0x040fe4000000000c */
[----:B------:R-:W-:Y:S02]  /*01b0*/  PRMT R13, R4, 0x7732, RZ ;  /* 0x00007732040d7816 */ /* 0x000fe400000000ff */
[C---:B------:R-:W-:Y:S02]  /*01c0*/  LOP3.LUT R6, R5.reuse, 0xffff, RZ, 0xc0, !PT ;  /* 0x0000ffff05067812 */ /* 0x040fe400078ec0ff */
[----:B------:R-:W-:-:S02]  /*01d0*/  PRMT R7, R5, 0x7632, R7 ;  /* 0x0000763205077816 */ /* 0x000fc40000000007 */
[C---:B------:R-:W-:Y:S02]  /*01e0*/  PRMT R8, R5.reuse, 0x7732, RZ ;  /* 0x0000773205087816 */ /* 0x040fe400000000ff */
[----:B------:R-:W-:Y:S02]  /*01f0*/  LOP3.LUT R3, R4, 0xff, RZ, 0xc0, !PT ;  /* 0x000000ff04037812 */ /* 0x000fe400078ec0ff */
[----:B------:R-:W-:Y:S02]  /*0200*/  LOP3.LUT R11, R5, 0xff, RZ, 0xc0, !PT ;  /* 0x000000ff050b7812 */ /* 0x000fe400078ec0ff */
[----:B------:R-:W-:Y:S02]  /*0210*/  SHF.R.U32.HI R10, RZ, 0x8, R10 ;  /* 0x00000008ff0a7819 */ /* 0x000fe4000001160a */
[----:B------:R-:W-:Y:S02]  /*0220*/  LOP3.LUT R12, R12, 0xff, RZ, 0xc0, !PT ;  /* 0x000000ff0c0c7812 */ /* 0x000fe400078ec0ff */
[----:B------:R-:W-:-:S02]  /*0230*/  SHF.R.U32.HI R6, RZ, 0x8, R6 ;  /* 0x00000008ff067819 */ /* 0x000fc40000011606 */
[----:B------:R-:W-:Y:S02]  /*0240*/  LOP3.LUT R7, R7, 0xff, RZ, 0xc0, !PT ;  /* 0x000000ff07077812 */ /* 0x000fe400078ec0ff */
[----:B------:R-:W-:Y:S02]  /*0250*/  SHF.R.U32.HI R13, RZ, 0x8, R13 ;  /* 0x00000008ff0d7819 */ /* 0x000fe4000001160d */
[----:B------:R-:W-:-:S07]  /*0260*/  SHF.R.U32.HI R8, RZ, 0x8, R8 ;  /* 0x00000008ff087819 */ /* 0x000fce0000011608 */
[----:B------:R-:W-:Y:S05]  /*0270*/  CALL.REL.NOINC `($__internal_34_$__cuda_sm20_rem_u16) ;  /* 0x0000000c00f87944 */ /* 0x000fea0003c00000 */
[----:B------:R-:W-:Y:S01]  /*0280*/  IMAD.MOV.U32 R9, RZ, RZ, R2 ;  /* 0x000000ffff097224 */ /* 0x000fe200078e0002 */
[----:B------:R-:W-:Y:S01]  /*0290*/  LOP3.LUT R3, R10, 0xffff, RZ, 0xc0, !PT ;  /* 0x0000ffff0a037812 */ /* 0x000fe200078ec0ff */
[----:B------:R-:W-:Y:S01]  /*02a0*/  IMAD.U32 R2, RZ, RZ, UR10 ;  /* 0x0000000aff027e24 */ /* 0x000fe2000f8e00ff */
[----:B------:R-:W-:-:S07]  /*02b0*/  MOV R0, 0x2d0 ;  /* 0x000002d000007802 */ /* 0x000fce0000000f00 */
[----:B------:R-:W-:Y:S05]  /*02c0*/  CALL.REL.NOINC `($__internal_34_$__cuda_sm20_rem_u16) ;  /* 0x0000000c00e47944 */ /* 0x000fea0003c00000 */
[----:B------:R-:W-:Y:S01]  /*02d0*/  IMAD.SHL.U32 R10, R2, 0x100, RZ ;  /* 0x00000100020a7824 */ /* 0x000fe200078e00ff */
[----:B------:R-:W-:Y:S01]  /*02e0*/  MOV R0, 0x320 ;  /* 0x0000032000007802 */ /* 0x000fe20000000f00 */
[----:B------:R-:W-:Y:S02]  /*02f0*/  IMAD.MOV.U32 R3, RZ, RZ, R12 ;  /* 0x000000ffff037224 */ /* 0x000fe400078e000c */
[----:B------:R-:W-:-:S07]  /*0300*/  IMAD.U32 R2, RZ, RZ, UR10 ;  /* 0x0000000aff027e24 */ /* 0x000fce000f8e00ff */
        /* <DEDUP_REMOVED lines=35> */
.L_x_27641:
        /* <DEDUP_REMOVED lines=21> */
[C---:B------:R-:W-:Y:S01]  /*0690*/  @!P2 VIADD R27, R20.reuse, UR4 ;  /* 0x00000004141bac36 */ /* 0x040fe20008000000 */
[----:B------:R-:W2:Y:S01]  /*06a0*/  @!P2 LDC.64 R10, c[0x0][0x220] ;  /* 0x00008800ff0aab82 */ /* 0x000ea20000000a00 */
[----:B------:R-:W-:-:S05]  /*06b0*/  @!P2 VIADD R20, R20, 0x80 ;  /* 0x000000801414a836 */ /* 0x000fca0000000000 */
[----:B------:R-:W-:-:S13]  /*06c0*/  ISETP.GE.AND P3, PT, R20, R7, PT ;  /* 0x000000071400720c */ /* 0x000fda0003f66270 */
[C---:B------:R-:W-:Y:S01]  /*06d0*/  @!P3 IADD3 R15, R20.reuse, UR4, RZ ;  /* 0x00000004140fbc10 */ /* 0x040fe2000fffe0ff */
[----:B------:R-:W-:Y:S01]  /*06e0*/  @!P3 VIADD R20, R20, 0x80 ;  /* 0x000000801414b836 */ /* 0x000fe20000000000 */
[----:B0-----:R-:W-:Y:S01]  /*06f0*/  @!P1 IADD3 R22, P6, R13, R22, RZ ;  /* 0x000000160d169210 */ /* 0x001fe20007fde0ff */
[----:B------:R-:W0:Y:S03]  /*0700*/  @!P3 LDC.64 R18, c[0x0][0x220] ;  /* 0x00008800ff12bb82 */ /* 0x000e260000000a00 */
[----:B------:R-:W-:-:S13]  /*0710*/  ISETP.GE.AND P4, PT, R20, R7, PT ;  /* 0x000000071400720c */ /* 0x000fda0003f86270 */
[C---:B------:R-:W-:Y:S01]  /*0720*/  @!P4 VIADD R25, R20.reuse, UR4 ;  /* 0x000000041419cc36 */ /* 0x040fe20008000000 */
[----:B------:R-:W3:Y:S01]  /*0730*/  @!P4 LDC.64 R16, c[0x0][0x220] ;  /* 0x00008800ff10cb82 */ /* 0x000ee20000000a00 */
[----:B------:R-:W-:-:S05]  /*0740*/  @!P4 VIADD R20, R20, 0x80 ;  /* 0x000000801414c836 */ /* 0x000fca0000000000 */
[----:B------:R-:W-:Y:S01]  /*0750*/  ISETP.GE.AND P5, PT, R20, R7, PT ;  /* 0x000000071400720c */ /* 0x000fe20003fa6270 */
[----:B------:R-:W-:-:S12]  /*0760*/  @!P1 IMAD.X R23, RZ, RZ, R23, P6 ;  /* 0x000000ffff179224 */ /* 0x000fd800030e0617 */
[C---:B------:R-:W-:Y:S01]  /*0770*/  @!P5 VIADD R21, R20.reuse, UR4 ;  /* 0x000000041415dc36 */ /* 0x040fe20008000000 */
[----:B------:R-:W4:Y:S01]  /*0780*/  @!P5 LDC.64 R2, c[0x0][0x220] ;  /* 0x00008800ff02db82 */ /* 0x000f220000000a00 */
[----:B------:R-:W-:-:S05]  /*0790*/  @!P5 VIADD R20, R20, 0x80 ;  /* 0x000000801414d836 */ /* 0x000fca0000000000 */
[----:B------:R-:W-:Y:S02]  /*07a0*/  ISETP.GE.AND P6, PT, R20, R7, PT ;  /* 0x000000071400720c */ /* 0x000fe40003fc6270 */
[----:B------:R-:W-:-:S06]  /*07b0*/  PRMT R13, RZ, 0x7610, R13 ;  /* 0x00007610ff0d7816 */ /* 0x000fcc000000000d */
[----:B------:R3:W5:Y:S05]  /*07c0*/  @!P1 LDG.E.U8 R13, desc[UR8][R22.64] ;  /* 0x00000008160d9981 */ /* 0x00076a000c1e1100 */
[----:B-1----:R-:W1:Y:S01]  /*07d0*/  @!P6 LDC.64 R4, c[0x0][0x220] ;  /* 0x00008800ff04eb82 */ /* 0x002e620000000a00 */
[----:B--2---:R-:W-:-:S05]  /*07e0*/  @!P2 IADD3 R10, P1, R27, R10, RZ ;  /* 0x0000000a1b0aa210 */ /* 0x004fca0007f3e0ff */
[----:B------:R-:W-:Y:S01]  /*07f0*/  @!P2 IMAD.X R11, RZ, RZ, R11, P1 ;  /* 0x000000ffff0ba224 */ /* 0x000fe200008e060b */
[----:B0-----:R-:W-:Y:S02]  /*0800*/  @!P3 IADD3 R18, P1, R15, R18, RZ ;  /* 0x000000120f12b210 */ /* 0x001fe40007f3e0ff */
[----:B------:R-:W-:Y:S02]  /*0810*/  PRMT R14, RZ, 0x7610, R14 ;  /* 0x00007610ff0e7816 */ /* 0x000fe4000000000e */
[----:B------:R-:W-:Y:S01]  /*0820*/  PRMT R15, RZ, 0x7610, R15 ;  /* 0x00007610ff0f7816 */ /* 0x000fe2000000000f */
[----:B------:R-:W-:Y:S02]  /*0830*/  @!P3 IMAD.X R19, RZ, RZ, R19, P1 ;  /* 0x000000ffff13b224 */ /* 0x000fe400008e0613 */
[----:B---3--:R-:W-:Y:S01]  /*0840*/  @!P6 VIADD R23, R20, UR4 ;  /* 0x000000041417ec36 */ /* 0x008fe20008000000 */
[----:B------:R-:W-:Y:S01]  /*0850*/  PRMT R0, RZ, 0x7610, R0 ;  /* 0x00007610ff007816 */ /* 0x000fe20000000000 */
[----:B------:R0:W5:Y:S01]  /*0860*/  @!P2 LDG.E.U8 R14, desc[UR8][R10.64] ;  /* 0x000000080a0ea981 */ /* 0x000162000c1e1100 */
[----:B------:R-:W-:-:S02]  /*0870*/  @!P4 IADD3 R16, P2, R25, R16, RZ ;  /* 0x000000101910c210 */ /* 0x000fc40007f5e0ff */
[----:B----4-:R-:W-:Y:S01]  /*0880*/  @!P5 IADD3 R2, P1, R21, R2, RZ ;  /* 0x000000021502d210 */ /* 0x010fe20007f3e0ff */
[----:B------:R-:W5:Y:S01]  /*0890*/  @!P3 LDG.E.U8 R15, desc[UR8][R18.64] ;  /* 0x00000008120fb981 */ /* 0x000f62000c1e1100 */
[----:B-1----:R-:W-:-:S03]  /*08a0*/  @!P6 IADD3 R4, P3, R23, R4, RZ ;  /* 0x000000041704e210 */ /* 0x002fc60007f7e0ff */
[----:B------:R1:W5:Y:S01]  /*08b0*/  @!P0 LDG.E.U8 R0, desc[UR8][R8.64] ;  /* 0x0000000808008981 */ /* 0x000362000c1e1100 */
[----:B0-----:R-:W-:Y:S01]  /*08c0*/  PRMT R10, RZ, 0x7610, R10 ;  /* 0x00007610ff0a7816 */ /* 0x001fe2000000000a */
[----:B------:R-:W-:Y:S02]  /*08d0*/  @!P4 IMAD.X R17, RZ, RZ, R17, P2 ;  /* 0x000000ffff11c224 */ /* 0x000fe400010e0611 */
[----:B------:R-:W-:Y:S02]  /*08e0*/  @!P5 IMAD.X R3, RZ, RZ, R3, P1 ;  /* 0x000000ffff03d224 */ /* 0x000fe400008e0603 */
[----:B------:R-:W-:Y:S01]  /*08f0*/  @!P6 IMAD.X R5, RZ, RZ, R5, P3 ;  /* 0x000000ffff05e224 */ /* 0x000fe200018e0605 */
[----:B-1----:R-:W-:-:S04]  /*0900*/  PRMT R8, RZ, 0x7610, R8 ;  /* 0x00007610ff087816 */ /* 0x002fc80000000008 */
[----:B------:R0:W5:Y:S01]  /*0910*/  @!P6 LDG.E.U8 R10, desc[UR8][R4.64] ;  /* 0x00000008040ae981 */ /* 0x000162000c1e1100 */
[----:B------:R-:W-:-:S03]  /*0920*/  PRMT R9, RZ, 0x7610, R9 ;  /* 0x00007610ff097816 */ /* 0x000fc60000000009 */
[----:B------:R0:W5:Y:S04]  /*0930*/  @!P4 LDG.E.U8 R8, desc[UR8][R16.64] ;  /* 0x000000081008c981 */ /* 0x000168000c1e1100 */
[----:B------:R0:W5:Y:S01]  /*0940*/  @!P5 LDG.E.U8 R9, desc[UR8][R2.64] ;  /* 0x000000080209d981 */ /* 0x000162000c1e1100 */
[----:B------:R-:W-:Y:S04]  /*0950*/  BSSY B0, `(.L_x_27642) ;  /* 0x0000007000007945 */ /* 0x000fe80003800000 */
[----:B------:R-:W-:Y:S05]  /*0960*/  @P0 BRA `(.L_x_27643) ;  /* 0x0000000000140947 */ /* 0x000fea0003800000 */
[----:B0----5:R-:W-:Y:S01]  /*0970*/  LOP3.LUT R3, R0, 0xff, RZ, 0xc0, !PT ;  /* 0x000000ff00037812 */ /* 0x021fe200078ec0ff */
[----:B------:R-:W-:Y:S01]  /*0980*/  IMAD.U32 R2, RZ, RZ, UR10 ;  /* 0x0000000aff027e24 */ /* 0x000fe2000f8e00ff */
[----:B------:R-:W-:-:S07]  /*0990*/  MOV R0, 0x9b0 ;  /* 0x000009b000007802 */ /* 0x000fce0000000f00 */
[----:B------:R-:W-:Y:S05]  /*09a0*/  CALL.REL.NOINC `($__internal_34_$__cuda_sm20_rem_u16) ;  /* 0x00000008002c7944 */ /* 0x000fea0003c00000 */
[----:B------:R-:W-:-:S07]  /*09b0*/  IMAD.MOV.U32 R11, RZ, RZ, R2 ;  /* 0x000000ffff0b7224 */ /* 0x000fce00078e0002 */
.L_x_27643:
[----:B------:R-:W-:Y:S05]  /*09c0*/  BSYNC B0 ;  /* 0x0000000000007941 */ /* 0x000fea0003800000 */
.L_x_27642:
[----:B-----5:R-:W-:Y:S01]  /*09d0*/  VIADD R0, R6, 0x80 ;  /* 0x0000008006007836 */ /* 0x020fe20000000000 */
[----:B------:R-:W-:Y:S04]  /*09e0*/  BSSY B0, `(.L_x_27644) ;  /* 0x0000008000007945 */ /* 0x000fe80003800000 */
[----:B------:R-:W-:-:S13]  /*09f0*/  ISETP.GE.AND P1, PT, R0, R7, PT ;  /* 0x000000070000720c */ /* 0x000fda0003f26270 */
[----:B------:R-:W-:Y:S05]  /*0a00*/  @P1 BRA `(.L_x_27645) ;  /* 0x0000000000141947 */ /* 0x000fea0003800000 */
[----:B0-----:R-:W-:Y:S01]  /*0a10*/  LOP3.LUT R3, R12, 0xff, RZ, 0xc0, !PT ;  /* 0x000000ff0c037812 */ /* 0x001fe200078ec0ff */
[----:B------:R-:W-:Y:S01]  /*0a20*/  IMAD.U32 R2, RZ, RZ, UR10 ;  /* 0x0000000aff027e24 */ /* 0x000fe2000f8e00ff */
[----:B------:R-:W-:-:S07]  /*0a30*/  MOV R0, 0xa50 ;  /* 0x00000a5000007802 */ /* 0x000fce0000000f00 */
[----:B------:R-:W-:Y:S05]  /*0a40*/  CALL.REL.NOINC `($__internal_34_$__cuda_sm20_rem_u16) ;  /* 0x0000000800047944 */ /* 0x000fea0003c00000 */
[----:B------:R-:W-:-:S07]  /*0a50*/  IMAD.MOV.U32 R12, RZ, RZ, R2 ;  /* 0x000000ffff0c7224 */ /* 0x000fce00078e0002 */
.L_x_27645:
[----:B------:R-:W-:Y:S05]  /*0a60*/  BSYNC B0 ;  /* 0x0000000000007941 */ /* 0x000fea0003800000 */
.L_x_27644:
[----:B------:R-:W-:Y:S01]  /*0a70*/  VIADD R0, R6, 0x100 ;  /* 0x0000010006007836 */ /* 0x000fe20000000000 */
        /* <DEDUP_REMOVED lines=8> */
.L_x_27647:
[----:B------:R-:W-:Y:S05]  /*0b00*/  BSYNC B0 ;  /* 0x0000000000007941 */ /* 0x000fea0003800000 */
.L_x_27646:
[----:B------:R-:W-:Y:S01]  /*0b10*/  IADD3 R0, R6, 0x180, RZ ;  /* 0x0000018006007810 */ /* 0x000fe20007ffe0ff */
[----:B------:R-:W-:Y:S03]  /*0b20*/  BSSY B0, `(.L_x_27648) ;  /* 0x0000008000007945 */ /* 0x000fe60003800000 */
[----:B------:R-:W-:-:S13]  /*0b30*/  ISETP.GE.AND P1, PT, R0, R7, PT ;  /* 0x000000070000720c */ /* 0x000fda0003f26270 */
[----:B------:R-:W-:Y:S05]  /*0b40*/  @P1 BRA `(.L_x_27649) ;  /* 0x0000000000141947 */ /* 0x000fea0003800000 */
[----:B0-----:R-:W-:Y:S01]  /*0b50*/  LOP3.LUT R3, R14, 0xff, RZ, 0xc0, !PT ;  /* 0x000000ff0e037812 */ /* 0x001fe200078ec0ff */
[----:B------:R-:W-:Y:S01]  /*0b60*/  IMAD.U32 R2, RZ, RZ, UR10 ;  /* 0x0000000aff027e24 */ /* 0x000fe2000f8e00ff */
[----:B------:R-:W-:-:S07]  /*0b70*/  MOV R0, 0xb90 ;  /* 0x00000b9000007802 */ /* 0x000fce0000000f00 */
[----:B------:R-:W-:Y:S05]  /*0b80*/  CALL.REL.NOINC `($__internal_34_$__cuda_sm20_rem_u16) ;  /* 0x0000000400b47944 */ /* 0x000fea0003c00000 */
[----:B------:R-:W-:-:S07]  /*0b90*/  IMAD.MOV.U32 R14, RZ, RZ, R2 ;  /* 0x000000ffff0e7224 */ /* 0x000fce00078e0002 */
.L_x_27649:
[----:B------:R-:W-:Y:S05]  /*0ba0*/  BSYNC B0 ;  /* 0x0000000000007941 */ /* 0x000fea0003800000 */
.L_x_27648:
        /* <DEDUP_REMOVED lines=9> */
.L_x_27651:
[----:B------:R-:W-:Y:S05]  /*0c40*/  BSYNC B0 ;  /* 0x0000000000007941 */ /* 0x000fea0003800000 */
.L_x_27650:
        /* <DEDUP_REMOVED lines=9> */
.L_x_27653:
[----:B------:R-:W-:Y:S05]  /*0ce0*/  BSYNC B0 ;  /* 0x0000000000007941 */ /* 0x000fea0003800000 */
.L_x_27652:
        /* <DEDUP_REMOVED lines=9> */
.L_x_27655:
[----:B------:R-:W-:Y:S05]  /*0d80*/  BSYNC B0 ;  /* 0x0000000000007941 */ /* 0x000fea0003800000 */
.L_x_27654:
        /* <DEDUP_REMOVED lines=8> */
.L_x_27657:
[----:B------:R-:W-:Y:S05]  /*0e10*/  BSYNC B0 ;  /* 0x0000000000007941 */ /* 0x000fea0003800000 */
.L_x_27656:
[----:B------:R-:W1:Y:S01]  /*0e20*/  @!P0 S2R R0, SR_TID.X ;  /* 0x0000000000008919 */ /* 0x000e620000002100 */
[----:B0-----:R-:W0:Y:S01]  /*0e30*/  @!P0 LDC.64 R16, c[0x0][0x218] ;  /* 0x00008600ff108b82 */ /* 0x001e220000000a00 */
[----:B------:R-:W-:Y:S04]  /*0e40*/  BSSY B0, `(.L_x_27658) ;  /* 0x0000038000007945 */ /* 0x000fe80003800000 */
[----:B------:R-:W-:Y:S01]  /*0e50*/  BSSY B1, `(.L_x_27659) ;  /* 0x000002f000017945 */ /* 0x000fe20003800000 */
[C---:B-1----:R-:W-:Y:S02]  /*0e60*/  @!P0 VIADD R5, R0.reuse, UR4 ;  /* 0x0000000400058c36 */ /* 0x042fe40008000000 */
[----:B------:R-:W-:-:S03]  /*0e70*/  @!P0 VIADD R6, R0, 0x80 ;  /* 0x0000008000068836 */ /* 0x000fc60000000000 */
[----:B0-----:R-:W-:-:S05]  /*0e80*/  @!P0 IADD3 R4, P1, R5, R16, RZ ;  /* 0x0000001005048210 */ /* 0x001fca0007f3e0ff */
        /* <DEDUP_REMOVED lines=14> */
[----:B------:R-:W-:-:S03]  /*0f70*/  IADD3 R6, R6, 0x80, RZ ;  /* 0x0000008006067810 */ /* 0x000fc60007ffe0ff */
[----:B------:R-:W-:-:S05]  /*0f80*/  IADD3 R4, P0, R4, UR6, RZ ;  /* 0x0000000604047c10 */ /* 0x000fca000ff1e0ff */
[----:B------:R-:W-:-:S05]  /*0f90*/  IMAD.X R5, RZ, RZ, UR7, P0 ;  /* 0x00000007ff057e24 */ /* 0x000fca00080e06ff */
[----:B------:R0:W-:Y:S03]  /*0fa0*/  STG.E.U8 desc[UR8][R4.64], R13 ;  /* 0x0000000d04007986 */ /* 0x0001e6000c101108 */
.L_x_27660:
        /* <DEDUP_REMOVED lines=8> */
.L_x_27661:
        /* <DEDUP_REMOVED lines=8> */
.L_x_27662:
        /* <DEDUP_REMOVED lines=9> */
.L_x_27663:
[----:B------:R-:W-:Y:S05]  /*1140*/  BSYNC B1 ;  /* 0x0000000000017941 */ /* 0x000fea0003800000 */
.L_x_27659:
[----:B------:R-:W-:-:S13]  /*1150*/  ISETP.GE.AND P0, PT, R6, R7, PT ;  /* 0x000000070600720c */ /* 0x000fda0003f06270 */
[----:B------:R-:W3:Y:S01]  /*1160*/  @!P0 LDC.64 R10, c[0x0][0x218] ;  /* 0x00008600ff0a8b82 */ /* 0x000ee20000000a00 */
[C---:B012---:R-:W-:Y:S02]  /*1170*/  @!P0 VIADD R5, R6.reuse, UR4 ;  /* 0x0000000406058c36 */ /* 0x047fe40008000000 */
[----:B------:R-:W-:-:S03]  /*1180*/  @!P0 VIADD R6, R6, 0x80 ;  /* 0x0000008006068836 */ /* 0x000fc60000000000 */
[----:B---3--:R-:W-:-:S05]  /*1190*/  @!P0 IADD3 R4, P1, R5, R10, RZ ;  /* 0x0000000a05048210 */ /* 0x008fca0007f3e0ff */
[----:B------:R-:W-:-:S05]  /*11a0*/  @!P0 IMAD.X R5, RZ, RZ, R11, P1 ;  /* 0x000000ffff058224 */ /* 0x000fca00008e060b */
[----:B------:R2:W-:Y:S03]  /*11b0*/  @!P0 STG.E.U8 desc[UR8][R4.64], R9 ;  /* 0x0000000904008986 */ /* 0x0005e6000c101108 */
.L_x_27664:
[----:B------:R-:W-:Y:S05]  /*11c0*/  BSYNC B0 ;  /* 0x0000000000007941 */ /* 0x000fea0003800000 */
.L_x_27658:
        /* <DEDUP_REMOVED lines=9> */
        .weak           $__internal_34_$__cuda_sm20_rem_u16
        .type           $__internal_34_$__cuda_sm20_rem_u16,@function
        .size           $__internal_34_$__cuda_sm20_rem_u16,(.L_x_57247 - $__internal_34_$__cuda_sm20_rem_u16)
$__internal_34_$__cuda_sm20_rem_u16:
        /* <DEDUP_REMOVED lines=20> */
[----:B------:R-:W-:Y:S05]  /*13a0*/  RET.REL.NODEC R4 `(_ZN2at6native29vectorized_elementwise_kernelILi8ENS0_13BUnaryFunctorIhhhZZZNS0_16fmod_kernel_cudaERNS_18TensorIteratorBaseEENKUlvE_clEvENKUlvE_clEvEUlhhE_EESt5arrayIPcLm2EEEEviT0_T1_) ;  /* 0xffffffec04147950 */ /* 0x000fea0003c3ffff */
.L_x_27665:
        /* <DEDUP_REMOVED lines=13> */
.L_x_57247:


//--------------------- .text._ZN2at6native18elementwise_kernelILi128ELi4EZNS0_15gpu_kernel_implINS0_13AUnaryFunctorIhhhZZZNS0_16fmod_kernel_cudaERNS_18TensorIteratorBaseEENKUlvE_clEvENKUlvE_clEvEUlhhE_EEEEvS5_RKT_EUliE_EEviT1_ --------------------------
	.section	.text._ZN2at6native18elementwise_kernelILi128ELi4EZNS0_15gpu_kernel_implINS0_13AUnaryFunctorIhhhZZZNS0_16fmod_kernel_cudaERNS_18TensorIteratorBaseEENKUlvE_clEvENKUlvE_clEvEUlhhE_EEEEvS5_RKT_EUliE_EEviT1_,"ax",@progbits
	.align	128
        .global         _ZN2at6native18elementwise_kernelILi128ELi4EZNS0_15gpu_kernel_implINS0_13AUnaryFunctorIhhhZZZNS0_16fmod_kernel_cudaERNS_18TensorIteratorBaseEENKUlvE_clEvENKUlvE_clEvEUlhhE_EEEEvS5_RKT_EUliE_EEviT1_
        .type           _ZN2at6native18elementwise_kernelILi128ELi4EZNS0_15gpu_kernel_implINS0_13AUnaryFunctorIhhhZZZNS0_16fmod_kernel_cudaERNS_18TensorIteratorBaseEENKUlvE_clEvENKUlvE_clEvEUlhhE_EEEEvS5_RKT_EUliE_EEviT1_,@function
        .size           _ZN2at6native18elementwise_kernelILi128ELi4EZNS0_15gpu_kernel_implINS0_13AUnaryFunctorIhhhZZZNS0_16fmod_kernel_cudaERNS_18TensorIteratorBaseEENKUlvE_clEvENKUlvE_clEvEUlhhE_EEEEvS5_RKT_EUliE_EEviT1_,(.L_x_57248 - _ZN2at6native18elementwise_kernelILi128ELi4EZNS0_15gpu_kernel_implINS0_13AUnaryFunctorIhhhZZZNS0_16fmod_kernel_cudaERNS_18TensorIteratorBaseEENKUlvE_clEvENKUlvE_clEvEUlhhE_EEEEvS5_RKT_EUliE_EEviT1_)
        .other          _ZN2at6native18elementwise_kernelILi128ELi4EZNS0_15gpu_kernel_implINS0_13AUnaryFunctorIhhhZZZNS0_16fmod_kernel_cudaERNS_18TensorIteratorBaseEENKUlvE_clEvENKUlvE_clEvEUlhhE_EEEEvS5_RKT_EUliE_EEviT1_,@"STO_CUDA_ENTRY STV_DEFAULT"
_ZN2at6native18elementwise_kernelILi128ELi4EZNS0_15gpu_kernel_implINS0_13AUnaryFunctorIhhhZZZNS0_16fmod_kernel_cudaERNS_18TensorIteratorBaseEENKUlvE_clEvENKUlvE_clEvEUlhhE_EEEEvS5_RKT_EUliE_EEviT1_:
.text._ZN2at6native18elementwise_kernelILi128ELi4EZNS0_15gpu_kernel_implINS0_13AUnaryFunctorIhhhZZZNS0_16fmod_kernel_cudaERNS_18TensorIteratorBaseEENKUlvE_clEvENKUlvE_clEvEUlhhE_EEEEvS5_RKT_EUliE_EEviT1_:
        /* <DEDUP_REMOVED lines=314> */
.L_x_27668:
        /* <DEDUP_REMOVED lines=20> */
.L_x_27672:
[----:B------:R0:W5:Y:S01]  /*14e0*/  LDG.E.U8 R0, desc[UR36][R4.64] ;  /* 0x0000002404007981 */ /* 0x000162000c1e1100 */
[----:B------:R-:W-:Y:S05]  /*14f0*/  BRA `(.L_x_27674) ;  /* 0x0000000c00647947 */ /* 0x000fea0003800000 */
.L_x_27671:
        /* <DEDUP_REMOVED lines=8> */
.L_x_27676:
[----:B------:R3:W5:Y:S01]  /*1580*/  LDG.E.U8 R0, desc[UR36][R4.64] ;  /* 0x0000002404007981 */ /* 0x000762000c1e1100 */
[----:B------:R-:W-:Y:S05]  /*1590*/  BRA `(.L_x_27674) ;  /* 0x0000000c003c7947 */ /* 0x000fea0003800000 */
.L_x_27675:
[----:B------:R0:W5:Y:S01]  /*15a0*/  LDG.E.U16 R0, desc[UR36][R4.64] ;  /* 0x0000002404007981 */ /* 0x000162000c1e1500 */
[----:B------:R-:W-:Y:S05]  /*15b0*/  BRA `(.L_x_27674) ;  /* 0x0000000c00347947 */ /* 0x000fea0003800000 */
.L_x_27670:
        /* <DEDUP_REMOVED lines=10> */
.L_x_27678:
[----:B------:R-:W2:Y:S02]  /*1660*/  LDG.E.U16 R2, desc[UR36][R4.64] ;  /* 0x0000002404027981 */ /* 0x000ea4000c1e1500 */
[----:B--2---:R-:W-:-:S06]  /*1670*/  HADD2.F32 R2, -RZ, R2.H0_H0 ;  /* 0x20000002ff027230 */ /* 0x004fcc0000004100 */
[----:B------:R-:W0:Y:S02]  /*1680*/  F2I.S64.TRUNC R2, R2 ;  /* 0x0000000200027311 */ /* 0x000e24000020d900 */
[----:B0-----:R-:W-:Y:S01]  /*1690*/  PRMT R0, R2, 0x7610, R0 ;  /* 0x0000761002007816 */ /* 0x001fe20000000000 */
[----:B------:R-:W-:Y:S06]  /*16a0*/  BRA `(.L_x_27674) ;  /* 0x0000000800f87947 */ /* 0x000fec0003800000 */
.L_x_27677:
        /* <DEDUP_REMOVED lines=10> */
.L_x_27680:
[----:B------:R-:W2:Y:S02]  /*1750*/  LDG.E.U16 R4, desc[UR36][R4.64] ;  /* 0x0000002404047981 */ /* 0x000ea4000c1e1500 */
[----:B--2---:R-:W-:-:S06]  /*1760*/  HADD2.F32 R2, -RZ, R4.H0_H0 ;  /* 0x20000004ff027230 */ /* 0x004fcc0000004100 */
[----:B------:R-:W0:Y:S02]  /*1770*/  F2I.S64.TRUNC R2, R2 ;  /* 0x0000000200027311 */ /* 0x000e24000020d900 */
[----:B0-----:R-:W-:Y:S01]  /*1780*/  PRMT R0, R2, 0x7610, R0 ;  /* 0x0000761002007816 */ /* 0x001fe20000000000 */
[----:B------:R-:W-:Y:S06]  /*1790*/  BRA `(.L_x_27674) ;  /* 0x0000000800bc7947 */ /* 0x000fec0003800000 */
.L_x_27679:
[----:B------:R-:W2:Y:S02]  /*17a0*/  LDG.E.64 R2, desc[UR36][R4.64] ;  /* 0x0000002404027981 */ /* 0x000ea4000c1e1b00 */
[----:B--2---:R-:W0:Y:S02]  /*17b0*/  F2I.S64.F64.TRUNC R2, R2 ;  /* 0x0000000200027311 */ /* 0x004e24000030d900 */
[----:B0-----:R-:W-:Y:S01]  /*17c0*/  PRMT R0, R2, 0x7610, R0 ;  /* 0x0000761002007816 */ /* 0x001fe20000000000 */
[----:B------:R-:W-:Y:S06]  /*17d0*/  BRA `(.L_x_27674) ;  /* 0x0000000800ac7947 */ /* 0x000fec0003800000 */
.L_x_27669:
        /* <DEDUP_REMOVED lines=12> */
.L_x_27683:
[----:B------:R-:W2:Y:S02]  /*18a0*/  LDG.E.64 R4, desc[UR36][R4.64] ;  /* 0x0000002404047981 */ /* 0x000ea4000c1e1b00 */
[----:B--2---:R-:W0:Y:S02]  /*18b0*/  F2I.S64.F64.TRUNC R2, R4 ;  /* 0x0000000400027311 */ /* 0x004e24000030d900 */
[----:B0-----:R-:W-:Y:S01]  /*18c0*/  PRMT R0, R2, 0x7610, R0 ;  /* 0x0000761002007816 */ /* 0x001fe20000000000 */
[----:B------:R-:W-:Y:S06]  /*18d0*/  BRA `(.L_x_27674) ;  /* 0x00000008006c7947 */ /* 0x000fec0003800000 */
.L_x_27682:
        /* <DEDUP_REMOVED lines=28> */
.L_x_27685:
        /* <DEDUP_REMOVED lines=15> */
.L_x_27684:
[----:B------:R-:W2:Y:S02]  /*1b90*/  LDG.E.U16 R2, desc[UR36][R4.64] ;  /* 0x0000002404027981 */ /* 0x000ea4000c1e1500 */
[----:B--2---:R-:W-:-:S06]  /*1ba0*/  IMAD.U32 R2, R2, 0x10000, RZ ;  /* 0x0001000002027824 */ /* 0x004fcc00078e00ff */
[----:B------:R-:W0:Y:S02]  /*1bb0*/  F2I.S64.TRUNC R2, R2 ;  /* 0x0000000200027311 */ /* 0x000e24000020d900 */
[----:B0-----:R-:W-:Y:S01]  /*1bc0*/  PRMT R0, R2, 0x7610, R0 ;  /* 0x0000761002007816 */ /* 0x001fe20000000000 */
[----:B------:R-:W-:Y:S06]  /*1bd0*/  BRA `(.L_x_27674) ;  /* 0x0000000400ac7947 */ /* 0x000fec0003800000 */
.L_x_27681:
        /* <DEDUP_REMOVED lines=10> */
.L_x_27688:
        /* <DEDUP_REMOVED lines=21> */
.L_x_27692:
[----:B------:R-:W-:Y:S05]  /*1dd0*/  BSYNC B1 ;  /* 0x0000000000017941 */ /* 0x000fea0003800000 */
.L_x_27691:
[----:B------:R-:W-:Y:S01]  /*1de0*/  IMAD.SHL.U32 R2, R2, 0x100000, RZ ;  /* 0x0010000002027824 */ /* 0x000fe200078e00ff */
[----:B------:R-:W-:-:S04]  /*1df0*/  LEA R3, R0, 0x3b800000, 0x17 ;  /* 0x3b80000000037811 */ /* 0x000fc800078eb8ff */
[----:B------:R-:W-:-:S07]  /*1e00*/  LOP3.LUT R2, R3, R2, R4, 0xfe, !PT ;  /* 0x0000000203027212 */ /* 0x000fce00078efe04 */
.L_x_27690:
[----:B------:R-:W-:Y:S05]  /*1e10*/  BSYNC B0 ;  /* 0x0000000000007941 */ /* 0x000fea0003800000 */
.L_x_27689:
[----:B------:R-:W0:Y:S02]  /*1e20*/  F2I.S64.TRUNC R2, R2 ;  /* 0x0000000200027311 */ /* 0x000e24000020d900 */
[----:B0-----:R-:W-:Y:S01]  /*1e30*/  PRMT R0, R2, 0x7610, R0 ;  /* 0x0000761002007816 */ /* 0x001fe20000000000 */
[----:B------:R-:W-:Y:S06]  /*1e40*/  BRA `(.L_x_27674) ;  /* 0x0000000400107947 */ /* 0x000fec0003800000 */
.L_x_27687:
        /* <DEDUP_REMOVED lines=21> */
.L_x_27696:
[----:B------:R-:W-:Y:S05]  /*1fa0*/  BSYNC B1 ;  /* 0x0000000000017941 */ /* 0x000fea0003800000 */
.L_x_27695:
[----:B------:R-:W-:Y:S01]  /*1fb0*/  IMAD.SHL.U32 R2, R2, 0x200000, RZ ;  /* 0x0020000002027824 */ /* 0x000fe200078e00ff */
[----:B------:R-:W-:-:S04]  /*1fc0*/  LEA R3, R0, 0x37800000, 0x17 ;  /* 0x3780000000037811 */ /* 0x000fc800078eb8ff */
[----:B------:R-:W-:-:S07]  /*1fd0*/  LOP3.LUT R2, R3, R2, R4, 0xfe, !PT ;  /* 0x0000000203027212 */ /* 0x000fce00078efe04 */
.L_x_27694:
[----:B------:R-:W-:Y:S05]  /*1fe0*/  BSYNC B0 ;  /* 0x0000000000007941 */ /* 0x000fea0003800000 */
.L_x_27693:
[----:B------:R-:W0:Y:S02]  /*1ff0*/  F2I.S64.TRUNC R2, R2 ;  /* 0x0000000200027311 */ /* 0x000e24000020d900 */
[----:B0-----:R-:W-:Y:S01]  /*2000*/  PRMT R0, R2, 0x7610, R0 ;  /* 0x0000761002007816 */ /* 0x001fe20000000000 */
[----:B------:R-:W-:Y:S06]  /*2010*/  BRA `(.L_x_27674) ;  /* 0x00000000009c7947 */ /* 0x000fec0003800000 */
.L_x_27686:
        /* <DEDUP_REMOVED lines=14> */
.L_x_27700:
[----:B------:R-:W-:Y:S05]  /*2100*/  BSYNC B0 ;  /* 0x0000000000007941 */ /* 0x000fea0003800000 */
.L_x_27699:
[----:B------:R-:W0:Y:S02]  /*2110*/  F2I.S64.TRUNC R2, R2 ;  /* 0x0000000200027311 */ /* 0x000e24000020d900 */
[----:B0-----:R-:W-:Y:S01]  /*2120*/  PRMT R0, R2, 0x7610, R0 ;  /* 0x0000761002007816 */ /* 0x001fe20000000000 */
[----:B------:R-:W-:Y:S06]  /*2130*/  BRA `(.L_x_27674) ;  /* 0x0000000000547947 */ /* 0x000fec0003800000 */
.L_x_27673:
        /* <DEDUP_REMOVED lines=16> */
.L_x_27701:
[----:B------:R-:W-:Y:S01]  /*2240*/  PRMT R0, RZ, 0x7610, R0 ;  /* 0x00007610ff007816 */ /* 0x000fe20000000000 */
[----:B------:R-:W-:Y:S06]  /*2250*/  BRA `(.L_x_27674) ;  /* 0x00000000000c7947 */ /* 0x000fec0003800000 */
.L_x_27698:
[----:B------:R2:W5:Y:S01]  /*2260*/  LDG.E.U8 R0, desc[UR36][R4.64] ;  /* 0x0000002404007981 */ /* 0x000562000c1e1100 */
[----:B------:R-:W-:Y:S05]  /*2270*/  BRA `(.L_x_27674) ;  /* 0x0000000000047947 */ /* 0x000fea0003800000 */
.L_x_27697:
[----:B------:R1:W5:Y:S02]  /*2280*/  LDG.E.U8 R0, desc[UR36][R4.64] ;  /* 0x0000002404007981 */ /* 0x000364000c1e1100 */
.L_x_27674:
[----:B------:R-:W-:Y:S01]  /*2290*/  ULDC.U8 UR4, c[0x0][0x421] ;  /* 0x0001084000047ab9 */ /* 0x000fe20000000000 */
[----:B012345:R-:W-:Y:S01]  /*22a0*/  LOP3.LUT R5, R0, 0xff, RZ, 0xc0, !PT ;  /* 0x000000ff00057812 */ /* 0x03ffe200078ec0ff */
[----:B------:R-:W-:Y:S01]  /*22b0*/  IMAD.U32 R4, RZ, RZ, UR4 ;  /* 0x00000004ff047e24 */ /* 0x000fe2000f8e00ff */
[----:B------:R-:W-:-:S07]  /*22c0*/  MOV R6, 0x22e0 ;  /* 0x000022e000067802 */ /* 0x000fce0000000f00 */
[----:B------:R-:W-:Y:S05]  /*22d0*/  CALL.REL.NOINC `($__internal_35_$__cuda_sm20_rem_u16) ;  /* 0x000000a000807944 */ /* 0x000fea0003c00000 */
        /* <DEDUP_REMOVED lines=14> */
.L_x_27705:
[----:B------:R0:W-:Y:S01]  /*23c0*/  STG.E.U8 desc[UR36][R16.64], R5 ;  /* 0x0000000510007986 */ /* 0x0001e2000c101124 */
[----:B------:R-:W-:Y:S05]  /*23d0*/  BRA `(.L_x_27707) ;  /* 0x0000000c00647947 */ /* 0x000fea0003800000 */
.L_x_27704:
        /* <DEDUP_REMOVED lines=10> */
.L_x_27709:
[----:B------:R-:W-:-:S05]  /*2480*/  LOP3.LUT R5, R5, 0xffff, RZ, 0xc0, !PT ;  /* 0x0000ffff05057812 */ /* 0x000fca00078ec0ff */
[----:B------:R0:W-:Y:S01]  /*2490*/  STG.E desc[UR36][R16.64], R5 ;  /* 0x0000000510007986 */ /* 0x0001e2000c101924 */
[----:B------:R-:W-:Y:S05]  /*24a0*/  BRA `(.L_x_27707) ;  /* 0x0000000c00307947 */ /* 0x000fea0003800000 */
.L_x_27708:
[----:B------:R0:W-:Y:S01]  /*24b0*/  STG.E.U16 desc[UR36][R16.64], R5 ;  /* 0x0000000510007986 */ /* 0x0001e2000c101524 */
[----:B------:R-:W-:Y:S05]  /*24c0*/  BRA `(.L_x_27707) ;  /* 0x0000000c00287947 */ /* 0x000fea0003800000 */
.L_x_27703:
        /* <DEDUP_REMOVED lines=9> */
.L_x_27711:
[----:B------:R-:W0:Y:S02]  /*2560*/  I2F.U16 R0, R5 ;  /* 0x0000000500007306 */ /* 0x000e240000101000 */
[----:B0-----:R-:W-:-:S05]  /*2570*/  F2FP.F16.F32.PACK_AB R0, RZ, R0 ;  /* 0x00000000ff00723e */ /* 0x001fca00000000ff */
[----:B------:R0:W-:Y:S01]  /*2580*/  STG.E.U16 desc[UR36][R16.64], R0 ;  /* 0x0000000010007986 */ /* 0x0001e2000c101524 */
[----:B------:R-:W-:Y:S05]  /*2590*/  BRA `(.L_x_27707) ;  /* 0x0000000800f47947 */ /* 0x000fea0003800000 */
.L_x_27710:
        /* <DEDUP_REMOVED lines=10> */
.L_x_27713:
[----:B------:R-:W0:Y:S02]  /*2640*/  I2F.U16 R5, R5 ;  /* 0x0000000500057306 */ /* 0x000e240000101000 */
[----:B0-----:R-:W-:-:S04]  /*2650*/  F2FP.F16.F32.PACK_AB R3, RZ, R5 ;  /* 0x00000005ff03723e */ /* 0x001fc800000000ff */
[----:B------:R-:W-:-:S05]  /*2660*/  PRMT R3, R3, 0x5410, RZ ;  /* 0x0000541003037816 */ /* 0x000fca00000000ff */
[----:B------:R0:W-:Y:S01]  /*2670*/  STG.E desc[UR36][R16.64], R3 ;  /* 0x0000000310007986 */ /* 0x0001e2000c101924 */
[----:B------:R-:W-:Y:S05]  /*2680*/  BRA `(.L_x_27707) ;  /* 0x0000000800b87947 */ /* 0x000fea0003800000 */
.L_x_27712:
[----:B------:R-:W0:Y:S02]  /*2690*/  I2F.F64.U16 R2, R5 ;  /* 0x0000000500027312 */ /* 0x000e240000101800 */
[----:B0-----:R0:W-:Y:S01]  /*26a0*/  STG.E.64 desc[UR36][R16.64], R2 ;  /* 0x0000000210007986 */ /* 0x0011e2000c101b24 */
[----:B------:R-:W-:Y:S05]  /*26b0*/  BRA `(.L_x_27707) ;  /* 0x0000000800ac7947 */ /* 0x000fea0003800000 */
.L_x_27702:
        /* <DEDUP_REMOVED lines=13> */
.L_x_27716:
[----:B------:R-:W0:Y:S01]  /*2790*/  I2F.F64.U16 R4, R5 ;  /* 0x0000000500047312 */ /* 0x000e220000101800 */
[----:B------:R-:W-:-:S05]  /*27a0*/  CS2R R6, SRZ ;  /* 0x0000000000067805 */ /* 0x000fca000001ff00 */
[----:B0-----:R0:W-:Y:S01]  /*27b0*/  STG.E.128 desc[UR36][R16.64], R4 ;  /* 0x0000000410007986 */ /* 0x0011e2000c101d24 */
[----:B------:R-:W-:Y:S05]  /*27c0*/  BRA `(.L_x_27707) ;  /* 0x0000000800687947 */ /* 0x000fea0003800000 */
.L_x_27715:
        /* <DEDUP_REMOVED lines=21> */
.L_x_27720:
[----:B------:R-:W-:Y:S05]  /*2920*/  BSYNC B0 ;  /* 0x0000000000007941 */ /* 0x000fea0003800000 */
.L_x_27719:
[----:B------:R-:W-:-:S05]  /*2930*/  LOP3.LUT R3, R0, R3, RZ, 0xfc, !PT ;  /* 0x0000000300037212 */ /* 0x000fca00078efcff */
[----:B------:R0:W-:Y:S01]  /*2940*/  STG.E.U8 desc[UR36][R16.64], R3 ;  /* 0x0000000310007986 */ /* 0x0001e2000c101124 */
[----:B------:R-:W-:Y:S05]  /*2950*/  BRA `(.L_x_27707) ;  /* 0x0000000800047947 */ /* 0x000fea0003800000 */
.L_x_27718:
        /* <DEDUP_REMOVED lines=13> */
.L_x_27722:
[----:B------:R-:W-:Y:S01]  /*2a30*/  IMAD.MOV.U32 R0, RZ, RZ, 0x7f ;  /* 0x0000007fff007424 */ /* 0x000fe200078e00ff */
[----:B------:R-:W-:-:S04]  /*2a40*/  ISETP.GT.U32.AND P0, PT, R2, 0x7f800000, PT ;  /* 0x7f8000000200780c */ /* 0x000fc80003f04070 */
[----:B------:R-:W-:-:S09]  /*2a50*/  SEL R0, R0, 0x7c, P0 ;  /* 0x0000007c00007807 */ /* 0x000fd20000000000 */
.L_x_27723:
[----:B------:R-:W-:Y:S05]  /*2a60*/  BSYNC B0 ;  /* 0x0000000000007941 */ /* 0x000fea0003800000 */
.L_x_27721:
[----:B------:R-:W-:-:S04]  /*2a70*/  LOP3.LUT R2, R5, 0x80000000, RZ, 0xc0, !PT ;  /* 0x8000000005027812 */ /* 0x000fc800078ec0ff */
[----:B------:R-:W-:-:S04]  /*2a80*/  SHF.R.U32.HI R3, RZ, 0x18, R2 ;  /* 0x00000018ff037819 */ /* 0x000fc80000011602 */
[----:B------:R-:W-:-:S05]  /*2a90*/  LOP3.LUT R3, R0, R3, RZ, 0xfc, !PT ;  /* 0x0000000300037212 */ /* 0x000fca00078efcff */
[----:B------:R0:W-:Y:S01]  /*2aa0*/  STG.E.U8 desc[UR36][R16.64], R3 ;  /* 0x0000000310007986 */ /* 0x0001e2000c101124 */
[----:B------:R-:W-:Y:S05]  /*2ab0*/  BRA `(.L_x_27707) ;  /* 0x0000000400ac7947 */ /* 0x000fea0003800000 */
.L_x_27717:
[----:B------:R-:W0:Y:S02]  /*2ac0*/  I2F.U16 R0, R5 ;  /* 0x0000000500007306 */ /* 0x000e240000101000 */
[----:B0-----:R-:W-:-:S05]  /*2ad0*/  F2FP.BF16.F32.PACK_AB R0, RZ, R0 ;  /* 0x00000000ff00723e */ /* 0x001fca00000010ff */
[----:B------:R0:W-:Y:S01]  /*2ae0*/  STG.E.U16 desc[UR36][R16.64], R0 ;  /* 0x0000000010007986 */ /* 0x0001e2000c101524 */
[----:B------:R-:W-:Y:S05]  /*2af0*/  BRA `(.L_x_27707) ;  /* 0x00000004009c7947 */ /* 0x000fea0003800000 */
.L_x_27714:
        /* <DEDUP_REMOVED lines=10> */
.L_x_27726:
        /* <DEDUP_REMOVED lines=17> */
.L_x_27729:
[----:B------:R-:W-:-:S04]  /*2cb0*/  LOP3.LUT R2, R5, 0x80000000, RZ, 0xc0, !PT ;  /* 0x8000000005027812 */ /* 0x000fc800078ec0ff */
[----:B------:R-:W-:-:S04]  /*2cc0*/  SHF.R.U32.HI R3, RZ, 0x18, R2 ;  /* 0x00000018ff037819 */ /* 0x000fc80000011602 */
[----:B------:R-:W-:-:S04]  /*2cd0*/  LOP3.LUT R0, R0, R3, RZ, 0xfc, !PT ;  /* 0x0000000300007212 */ /* 0x000fc800078efcff */
[----:B------:R-:W-:-:S07]  /*2ce0*/  PRMT R8, R0, 0x7610, R8 ;  /* 0x0000761000087816 */ /* 0x000fce0000000008 */
.L_x_27728:
[----:B------:R-:W-:Y:S05]  /*2cf0*/  BSYNC B0 ;  /* 0x0000000000007941 */ /* 0x000fea0003800000 */
.L_x_27727:
[----:B------:R3:W-:Y:S01]  /*2d00*/  STG.E.U8 desc[UR36][R16.64], R8 ;  /* 0x0000000810007986 */ /* 0x0007e2000c101124 */
[----:B------:R-:W-:Y:S05]  /*2d10*/  BRA `(.L_x_27707) ;  /* 0x0000000400147947 */ /* 0x000fea0003800000 */
.L_x_27725:
        /* <DEDUP_REMOVED lines=17> */
.L_x_27732:
[----:B------:R-:W-:-:S04]  /*2e30*/  LOP3.LUT R2, R5, 0x80000000, RZ, 0xc0, !PT ;  /* 0x8000000005027812 */ /* 0x000fc800078ec0ff */
[----:B------:R-:W-:-:S04]  /*2e40*/  SHF.R.U32.HI R3, RZ, 0x18, R2 ;  /* 0x00000018ff037819 */ /* 0x000fc80000011602 */
[----:B------:R-:W-:-:S04]  /*2e50*/  LOP3.LUT R0, R0, R3, RZ, 0xfc, !PT ;  /* 0x0000000300007212 */ /* 0x000fc800078efcff */
[----:B------:R-:W-:-:S07]  /*2e60*/  PRMT R8, R0, 0x7610, R8 ;  /* 0x0000761000087816 */ /* 0x000fce0000000008 */
.L_x_27731:
[----:B------:R-:W-:Y:S05]  /*2e70*/  BSYNC B0 ;  /* 0x0000000000007941 */ /* 0x000fea0003800000 */
.L_x_27730:
[----:B------:R0:W-:Y:S01]  /*2e80*/  STG.E.U8 desc[UR36][R16.64], R8 ;  /* 0x0000000810007986 */ /* 0x0001e2000c101124 */
[----:B------:R-:W-:Y:S05]  /*2e90*/  BRA `(.L_x_27707) ;  /* 0x0000000000b47947 */ /* 0x000fea0003800000 */
.L_x_27724:
        /* <DEDUP_REMOVED lines=22> */
.L_x_27706:
        /* <DEDUP_REMOVED lines=16> */
.L_x_27735:
[----:B------:R-:W-:Y:S05]  /*3100*/  BRA `(.L_x_27707) ;  /* 0x0000000000187947 */ /* 0x000fea0003800000 */
.L_x_27734:
[----:B------:R-:W-:Y:S01]  /*3110*/  LOP3.LUT R2, R5, 0xffff, RZ, 0xc0, !PT ;  /* 0x0000ffff05027812 */ /* 0x000fe200078ec0ff */
[----:B------:R-:W-:-:S05]  /*3120*/  IMAD.MOV.U32 R3, RZ, RZ, RZ ;  /* 0x000000ffff037224 */ /* 0x000fca00078e00ff */
[----:B------:R2:W-:Y:S01]  /*3130*/  STG.E.64 desc[UR36][R16.64], R2 ;  /* 0x0000000210007986 */ /* 0x0005e2000c101b24 */
[----:B------:R-:W-:Y:S05]  /*3140*/  BRA `(.L_x_27707) ;  /* 0x0000000000087947 */ /* 0x000fea0003800000 */
.L_x_27733:
[----:B------:R-:W-:-:S05]  /*3150*/  LOP3.LUT R5, R5, 0xffff, RZ, 0xc0, !PT ;  /* 0x0000ffff05057812 */ /* 0x000fca00078ec0ff */
[----:B------:R0:W-:Y:S02]  /*3160*/  STG.E desc[UR36][R16.64], R5 ;  /* 0x0000000510007986 */ /* 0x0001e4000c101924 */
.L_x_27707:
[----:B------:R-:W-:-:S04]  /*3170*/  IMAD R18, R23, 0x200, R18 ;  /* 0x0000020017127824 */ /* 0x000fc800078e0212 */
[----:B------:R-:W-:-:S07]  /*3180*/  VIADD R19, R18, 0x80 ;  /* 0x0000008012137836 */ /* 0x000fce0000000000 */
.L_x_27667:
[----:B------:R-:W-:Y:S05]  /*3190*/  BSYNC B6 ;  /* 0x0000000000067941 */ /* 0x000fea0003800000 */
.L_x_27666:
        /* <DEDUP_REMOVED lines=307> */
.L_x_27738:
        /* <DEDUP_REMOVED lines=20> */
.L_x_27742:
[----:B------:R4:W5:Y:S01]  /*4610*/  LDG.E.U8 R0, desc[UR36][R4.64] ;  /* 0x0000002404007981 */ /* 0x000962000c1e1100 */
[----:B------:R-:W-:Y:S05]  /*4620*/  BRA `(.L_x_27744) ;  /* 0x0000000c00647947 */ /* 0x000fea0003800000 */
.L_x_27741:
        /* <DEDUP_REMOVED lines=8> */
.L_x_27746:
[----:B------:R0:W5:Y:S01]  /*46b0*/  LDG.E.U8 R0, desc[UR36][R4.64] ;  /* 0x0000002404007981 */ /* 0x000162000c1e1100 */
[----:B------:R-:W-:Y:S05]  /*46c0*/  BRA `(.L_x_27744) ;  /* 0x0000000c003c7947 */ /* 0x000fea0003800000 */
.L_x_27745:
[----:B------:R0:W5:Y:S01]  /*46d0*/  LDG.E.U16 R0, desc[UR36][R4.64] ;  /* 0x0000002404007981 */ /* 0x000162000c1e1500 */
[----:B------:R-:W-:Y:S05]  /*46e0*/  BRA `(.L_x_27744) ;  /* 0x0000000c00347947 */ /* 0x000fea0003800000 */
.L_x_27740:
        /* <DEDUP_REMOVED lines=10> */
.L_x_27748:
[----:B------:R-:W2:Y:S02]  /*4790*/  LDG.E.U16 R2, desc[UR36][R4.64] ;  /* 0x0000002404027981 */ /* 0x000ea4000c1e1500 */
[----:B--2---:R-:W-:-:S06]  /*47a0*/  HADD2.F32 R2, -RZ, R2.H0_H0 ;  /* 0x20000002ff027230 */ /* 0x004fcc0000004100 */
[----:B------:R-:W0:Y:S02]  /*47b0*/  F2I.S64.TRUNC R2, R2 ;  /* 0x0000000200027311 */ /* 0x000e24000020d900 */
[----:B0-----:R-:W-:Y:S01]  /*47c0*/  PRMT R0, R2, 0x7610, R0 ;  /* 0x0000761002007816 */ /* 0x001fe20000000000 */
[----:B------:R-:W-:Y:S06]  /*47d0*/  BRA `(.L_x_27744) ;  /* 0x0000000800f87947 */ /* 0x000fec0003800000 */
.L_x_27747:
        /* <DEDUP_REMOVED lines=10> */
.L_x_27750:
[----:B------:R-:W2:Y:S02]  /*4880*/  LDG.E.U16 R4, desc[UR36][R4.64] ;  /* 0x0000002404047981 */ /* 0x000ea4000c1e1500 */
[----:B--2---:R-:W-:-:S06]  /*4890*/  HADD2.F32 R2, -RZ, R4.H0_H0 ;  /* 0x20000004ff027230 */ /* 0x004fcc0000004100 */
[----:B------:R-:W0:Y:S02]  /*48a0*/  F2I.S64.TRUNC R2, R2 ;  /* 0x0000000200027311 */ /* 0x000e24000020d900 */
[----:B0-----:R-:W-:Y:S01]  /*48b0*/  PRMT R0, R2, 0x7610, R0 ;  /* 0x0000761002007816 */ /* 0x001fe20000000000 */
[----:B------:R-:W-:Y:S06]  /*48c0*/  BRA `(.L_x_27744) ;  /* 0x0000000800bc7947 */ /* 0x000fec0003800000 */
.L_x_27749:
[----:B------:R-:W2:Y:S02]  /*48d0*/  LDG.E.64 R2, desc[UR36][R4.64] ;  /* 0x0000002404027981 */ /* 0x000ea4000c1e1b00 */
[----:B--2---:R-:W0:Y:S02]  /*48e0*/  F2I.S64.F64.TRUNC R2, R2 ;  /* 0x0000000200027311 */ /* 0x004e24000030d900 */
[----:B0-----:R-:W-:Y:S01]  /*48f0*/  PRMT R0, R2, 0x7610, R0 ;  /* 0x0000761002007816 */ /* 0x001fe20000000000 */
[----:B------:R-:W-:Y:S06]  /*4900*/  BRA `(.L_x_27744) ;  /* 0x0000000800ac7947 */ /* 0x000fec0003800000 */
.L_x_27739:
        /* <DEDUP_REMOVED lines=12> */
.L_x_27753:
[----:B------:R-:W2:Y:S02]  /*49d0*/  LDG.E.64 R4, desc[UR36][R4.64] ;  /* 0x0000002404047981 */ /* 0x000ea4000c1e1b00 */
[----:B--2---:R-:W0:Y:S02]  /*49e0*/  F2I.S64.F64.TRUNC R2, R4 ;  /* 0x0000000400027311 */ /* 0x004e24000030d900 */
[----:B0-----:R-:W-:Y:S01]  /*49f0*/  PRMT R0, R2, 0x7610, R0 ;  /* 0x0000761002007816 */ /* 0x001fe20000000000 */
[----:B------:R-:W-:Y:S06]  /*4a00*/  BRA `(.L_x_27744) ;  /* 0x00000008006c7947 */ /* 0x000fec0003800000 */
.L_x_27752:
        /* <DEDUP_REMOVED lines=28> */
.L_x_27755:
        /* <DEDUP_REMOVED lines=15> */
.L_x_27754:
[----:B------:R-:W2:Y:S02]  /*4cc0*/  LDG.E.U16 R2, desc[UR36][R4.64] ;  /* 0x0000002404027981 */ /* 0x000ea4000c1e1500 */
[----:B--2---:R-:W-:-:S06]  /*4cd0*/  IMAD.U32 R2, R2, 0x10000, RZ ;  /* 0x0001000002027824 */ /* 0x004fcc00078e00ff */
[----:B------:R-:W0:Y:S02]  /*4ce0*/  F2I.S64.TRUNC R2, R2 ;  /* 0x0000000200027311 */ /* 0x000e24000020d900 */
[----:B0-----:R-:W-:Y:S01]  /*4cf0*/  PRMT R0, R2, 0x7610, R0 ;  /* 0x0000761002007816 */ /* 0x001fe20000000000 */
[----:B------:R-:W-:Y:S06]  /*4d00*/  BRA `(.L_x_27744) ;  /* 0x0000000400ac7947 */ /* 0x000fec0003800000 */
.L_x_27751:
        /* <DEDUP_REMOVED lines=10> */
.L_x_27758:
        /* <DEDUP_REMOVED lines=21> */
.L_x_27762:
[----:B------:R-:W-:Y:S05]  /*4f00*/  BSYNC B1 ;  /* 0x0000000000017941 */ /* 0x000fea0003800000 */
.L_x_27761:
[----:B------:R-:W-:Y:S01]  /*4f10*/  IMAD.SHL.U32 R2, R2, 0x100000, RZ ;  /* 0x0010000002027824 */ /* 0x000fe200078e00ff */
[----:B------:R-:W-:-:S04]  /*4f20*/  LEA R3, R0, 0x3b800000, 0x17 ;  /* 0x3b80000000037811 */ /* 0x000fc800078eb8ff */
[----:B------:R-:W-:-:S07]  /*4f30*/  LOP3.LUT R2, R3, R2, R4, 0xfe, !PT ;  /* 0x0000000203027212 */ /* 0x000fce00078efe04 */
.L_x_27760:
[----:B------:R-:W-:Y:S05]  /*4f40*/  BSYNC B0 ;  /* 0x0000000000007941 */ /* 0x000fea0003800000 */
.L_x_27759:
[----:B------:R-:W0:Y:S02]  /*4f50*/  F2I.S64.TRUNC R2, R2 ;  /* 0x0000000200027311 */ /* 0x000e24000020d900 */
[----:B0-----:R-:W-:Y:S01]  /*4f60*/  PRMT R0, R2, 0x7610, R0 ;  /* 0x0000761002007816 */ /* 0x001fe20000000000 */
[----:B------:R-:W-:Y:S06]  /*4f70*/  BRA `(.L_x_27744) ;  /* 0x0000000400107947 */ /* 0x000fec0003800000 */
.L_x_27757:
        /* <DEDUP_REMOVED lines=21> */
.L_x_27766:
[----:B------:R-:W-:Y:S05]  /*50d0*/  BSYNC B1 ;  /* 0x0000000000017941 */ /* 0x000fea0003800000 */
.L_x_27765:
[----:B------:R-:W-:Y:S01]  /*50e0*/  IMAD.SHL.U32 R2, R2, 0x200000, RZ ;  /* 0x0020000002027824 */ /* 0x000fe200078e00ff */
[----:B------:R-:W-:-:S04]  /*50f0*/  LEA R3, R0, 0x37800000, 0x17 ;  /* 0x3780000000037811 */ /* 0x000fc800078eb8ff */
[----:B------:R-:W-:-:S07]  /*5100*/  LOP3.LUT R2, R3, R2, R4, 0xfe, !PT ;  /* 0x0000000203027212 */ /* 0x000fce00078efe04 */
.L_x_27764:
[----:B------:R-:W-:Y:S05]  /*5110*/  BSYNC B0 ;  /* 0x0000000000007941 */ /* 0x000fea0003800000 */
.L_x_27763:
[----:B------:R-:W0:Y:S02]  /*5120*/  F2I.S64.TRUNC R2, R2 ;  /* 0x0000000200027311 */ /* 0x000e24000020d900 */
[----:B0-----:R-:W-:Y:S01]  /*5130*/  PRMT R0, R2, 0x7610, R0 ;  /* 0x0000761002007816 */ /* 0x001fe20000000000 */
[----:B------:R-:W-:Y:S06]  /*5140*/  BRA `(.L_x_27744) ;  /* 0x00000000009c7947 */ /* 0x000fec0003800000 */
.L_x_27756:
        /* <DEDUP_REMOVED lines=14> */
.L_x_27770:
[----:B------:R-:W-:Y:S05]  /*5230*/  BSYNC B0 ;  /* 0x0000000000007941 */ /* 0x000fea0003800000 */
.L_x_27769:
[----:B------:R-:W0:Y:S02]  /*5240*/  F2I.S64.TRUNC R2, R2 ;  /* 0x0000000200027311 */ /* 0x000e24000020d900 */
[----:B0-----:R-:W-:Y:S01]  /*5250*/  PRMT R0, R2, 0x7610, R0 ;  /* 0x0000761002007816 */ /* 0x001fe20000000000 */
[----:B------:R-:W-:Y:S06]  /*5260*/  BRA `(.L_x_27744) ;  /* 0x0000000000547947 */ /* 0x000fec0003800000 */
.L_x_27743:
        /* <DEDUP_REMOVED lines=16> */
.L_x_27771:
[----:B------:R-:W-:Y:S01]  /*5370*/  PRMT R0, RZ, 0x7610, R0 ;  /* 0x00007610ff007816 */ /* 0x000fe20000000000 */
[----:B------:R-:W-:Y:S06]  /*5380*/  BRA `(.L_x_27744) ;  /* 0x00000000000c7947 */ /* 0x000fec0003800000 */
.L_x_27768:
[----:B------:R1:W5:Y:S01]  /*5390*/  LDG.E.U8 R0, desc[UR36][R4.64] ;  /* 0x0000002404007981 */ /* 0x000362000c1e1100 */
[----:B------:R-:W-:Y:S05]  /*53a0*/  BRA `(.L_x_27744) ;  /* 0x0000000000047947 */ /* 0x000fea0003800000 */
.L_x_27767:
[----:B------:R2:W5:Y:S02]  /*53b0*/  LDG.E.U8 R0, desc[UR36][R4.64] ;  /* 0x0000002404007981 */ /* 0x000564000c1e1100 */
.L_x_27744:
        /* <DEDUP_REMOVED lines=19> */
.L_x_27775:
[----:B------:R0:W-:Y:S01]  /*54f0*/  STG.E.U8 desc[UR36][R16.64], R5 ;  /* 0x0000000510007986 */ /* 0x0001e2000c101124 */
[----:B------:R-:W-:Y:S05]  /*5500*/  BRA `(.L_x_27777) ;  /* 0x0000000c00647947 */ /* 0x000fea0003800000 */
.L_x_27774:
        /* <DEDUP_REMOVED lines=10> */
.L_x_27779:
[----:B------:R-:W-:-:S05]  /*55b0*/  LOP3.LUT R5, R5, 0xffff, RZ, 0xc0, !PT ;  /* 0x0000ffff05057812 */ /* 0x000fca00078ec0ff */
[----:B------:R3:W-:Y:S01]  /*55c0*/  STG.E desc[UR36][R16.64], R5 ;  /* 0x0000000510007986 */ /* 0x0007e2000c101924 */
[----:B------:R-:W-:Y:S05]  /*55d0*/  BRA `(.L_x_27777) ;  /* 0x0000000c00307947 */ /* 0x000fea0003800000 */
.L_x_27778:
[----:B------:R2:W-:Y:S01]  /*55e0*/  STG.E.U16 desc[UR36][R16.64], R5 ;  /* 0x0000000510007986 */ /* 0x0005e2000c101524 */
[----:B------:R-:W-:Y:S05]  /*55f0*/  BRA `(.L_x_27777) ;  /* 0x0000000c00287947 */ /* 0x000fea0003800000 */
.L_x_27773:
        /* <DEDUP_REMOVED lines=9> */
.L_x_27781:
[----:B------:R-:W0:Y:S02]  /*5690*/  I2F.U16 R0, R5 ;  /* 0x0000000500007306 */ /* 0x000e240000101000 */
[----:B0-----:R-:W-:-:S05]  /*56a0*/  F2FP.F16.F32.PACK_AB R0, RZ, R0 ;  /* 0x00000000ff00723e */ /* 0x001fca00000000ff */
[----:B------:R0:W-:Y:S01]  /*56b0*/  STG.E.U16 desc[UR36][R16.64], R0 ;  /* 0x0000000010007986 */ /* 0x0001e2000c101524 */
[----:B------:R-:W-:Y:S05]  /*56c0*/  BRA `(.L_x_27777) ;  /* 0x0000000800f47947 */ /* 0x000fea0003800000 */
.L_x_27780:
        /* <DEDUP_REMOVED lines=10> */
.L_x_27783:
[----:B------:R-:W0:Y:S02]  /*5770*/  I2F.U16 R5, R5 ;  /* 0x0000000500057306 */ /* 0x000e240000101000 */
[----:B0-----:R-:W-:-:S04]  /*5780*/  F2FP.F16.F32.PACK_AB R3, RZ, R5 ;  /* 0x00000005ff03723e */ /* 0x001fc800000000ff */
[----:B------:R-:W-:-:S05]  /*5790*/  PRMT R3, R3, 0x5410, RZ ;  /* 0x0000541003037816 */ /* 0x000fca00000000ff */
[----:B------:R0:W-:Y:S01]  /*57a0*/  STG.E desc[UR36][R16.64], R3 ;  /* 0x0000000310007986 */ /* 0x0001e2000c101924 */
[----:B------:R-:W-:Y:S05]  /*57b0*/  BRA `(.L_x_27777) ;  /* 0x0000000800b87947 */ /* 0x000fea0003800000 */
.L_x_27782:
[----:B------:R-:W0:Y:S02]  /*57c0*/  I2F.F64.U16 R2, R5 ;  /* 0x0000000500027312 */ /* 0x000e240000101800 */
[----:B0-----:R0:W-:Y:S01]  /*57d0*/  STG.E.64 desc[UR36][R16.64], R2 ;  /* 0x0000000210007986 */ /* 0x0011e2000c101b24 */
[----:B------:R-:W-:Y:S05]  /*57e0*/  BRA `(.L_x_27777) ;  /* 0x0000000800ac7947 */ /* 0x000fea0003800000 */
.L_x_27772:
        /* <DEDUP_REMOVED lines=13> */
.L_x_27786:
[----:B------:R-:W0:Y:S01]  /*58c0*/  I2F.F64.U16 R4, R5 ;  /* 0x0000000500047312 */ /* 0x000e220000101800 */
[----:B------:R-:W-:-:S05]  /*58d0*/  CS2R R6, SRZ ;  /* 0x0000000000067805 */ /* 0x000fca000001ff00 */
[----:B0-----:R0:W-:Y:S01]  /*58e0*/  STG.E.128 desc[UR36][R16.64], R4 ;  /* 0x0000000410007986 */ /* 0x0011e2000c101d24 */
[----:B------:R-:W-:Y:S05]  /*58f0*/  BRA `(.L_x_27777) ;  /* 0x0000000800687947 */ /* 0x000fea0003800000 */
.L_x_27785:
        /* <DEDUP_REMOVED lines=21> */
.L_x_27790:
[----:B------:R-:W-:Y:S05]  /*5a50*/  BSYNC B0 ;  /* 0x0000000000007941 */ /* 0x000fea0003800000 */
.L_x_27789:
[----:B------:R-:W-:-:S05]  /*5a60*/  LOP3.LUT R3, R0, R3, RZ, 0xfc, !PT ;  /* 0x0000000300037212 */ /* 0x000fca00078efcff */
[----:B------:R0:W-:Y:S01]  /*5a70*/  STG.E.U8 desc[UR36][R16.64], R3 ;  /* 0x0000000310007986 */ /* 0x0001e2000c101124 */
[----:B------:R-:W-:Y:S05]  /*5a80*/  BRA `(.L_x_27777) ;  /* 0x0000000800047947 */ /* 0x000fea0003800000 */
.L_x_27788:
        /* <DEDUP_REMOVED lines=13> */
.L_x_27792:
[----:B------:R-:W-:Y:S01]  /*5b60*/  IMAD.MOV.U32 R0, RZ, RZ, 0x7f ;  /* 0x0000007fff007424 */ /* 0x000fe200078e00ff */
[----:B------:R-:W-:-:S04]  /*5b70*/  ISETP.GT.U32.AND P0, PT, R2, 0x7f800000, PT ;  /* 0x7f8000000200780c */ /* 0x000fc80003f04070 */
[----:B------:R-:W-:-:S09]  /*5b80*/  SEL R0, R0, 0x7c, P0 ;  /* 0x0000007c00007807 */ /* 0x000fd20000000000 */
.L_x_27793:
[----:B------:R-:W-:Y:S05]  /*5b90*/  BSYNC B0 ;  /* 0x0000000000007941 */ /* 0x000fea0003800000 */
.L_x_27791:
[----:B------:R-:W-:-:S04]  /*5ba0*/  LOP3.LUT R2, R5, 0x80000000, RZ, 0xc0, !PT ;  /* 0x8000000005027812 */ /* 0x000fc800078ec0ff */
[----:B------:R-:W-:-:S04]  /*5bb0*/  SHF.R.U32.HI R3, RZ, 0x18, R2 ;  /* 0x00000018ff037819 */ /* 0x000fc80000011602 */
[----:B------:R-:W-:-:S05]  /*5bc0*/  LOP3.LUT R3, R0, R3, RZ, 0xfc, !PT ;  /* 0x0000000300037212 */ /* 0x000fca00078efcff */
[----:B------:R0:W-:Y:S01]  /*5bd0*/  STG.E.U8 desc[UR36][R16.64], R3 ;  /* 0x0000000310007986 */ /* 0x0001e2000c101124 */
[----:B------:R-:W-:Y:S05]  /*5be0*/  BRA `(.L_x_27777) ;  /* 0x0000000400ac7947 */ /* 0x000fea0003800000 */
.L_x_27787:
[----:B------:R-:W0:Y:S02]  /*5bf0*/  I2F.U16 R0, R5 ;  /* 0x0000000500007306 */ /* 0x000e240000101000 */
[----:B0-----:R-:W-:-:S05]  /*5c00*/  F2FP.BF16.F32.PACK_AB R0, RZ, R0 ;  /* 0x00000000ff00723e */ /* 0x001fca00000010ff */
[----:B------:R0:W-:Y:S01]  /*5c10*/  STG.E.U16 desc[UR36][R16.64], R0 ;  /* 0x0000000010007986 */ /* 0x0001e2000c101524 */
[----:B------:R-:W-:Y:S05]  /*5c20*/  BRA `(.L_x_27777) ;  /* 0x00000004009c7947 */ /* 0x000fea0003800000 */
.L_x_27784:
        /* <DEDUP_REMOVED lines=10> */
.L_x_27796:
        /* <DEDUP_REMOVED lines=17> */
.L_x_27799:
[----:B------:R-:W-:-:S04]  /*5de0*/  LOP3.LUT R2, R5, 0x80000000, RZ, 0xc0, !PT ;  /* 0x8000000005027812 */ /* 0x000fc800078ec0ff */
[----:B------:R-:W-:-:S04]  /*5df0*/  SHF.R.U32.HI R3, RZ, 0x18, R2 ;  /* 0x00000018ff037819 */ /* 0x000fc80000011602 */
[----:B------:R-:W-:-:S04]  /*5e00*/  LOP3.LUT R0, R0, R3, RZ, 0xfc, !PT ;  /* 0x0000000300007212 */ /* 0x000fc800078efcff */
[----:B------:R-:W-:-:S07]  /*5e10*/  PRMT R8, R0, 0x7610, R8 ;  /* 0x0000761000087816 */ /* 0x000fce0000000008 */
.L_x_27798:
[----:B------:R-:W-:Y:S05]  /*5e20*/  BSYNC B0 ;  /* 0x0000000000007941 */ /* 0x000fea0003800000 */
.L_x_27797:
[----:B------:R0:W-:Y:S01]  /*5e30*/  STG.E.U8 desc[UR36][R16.64], R8 ;  /* 0x0000000810007986 */ /* 0x0001e2000c101124 */
[----:B------:R-:W-:Y:S05]  /*5e40*/  BRA `(.L_x_27777) ;  /* 0x0000000400147947 */ /* 0x000fea0003800000 */
.L_x_27795:
        /* <DEDUP_REMOVED lines=17> */
.L_x_27802:
[----:B------:R-:W-:-:S04]  /*5f60*/  LOP3.LUT R2, R5, 0x80000000, RZ, 0xc0, !PT ;  /* 0x8000000005027812 */ /* 0x000fc800078ec0ff */
[----:B------:R-:W-:-:S04]  /*5f70*/  SHF.R.U32.HI R3, RZ, 0x18, R2 ;  /* 0x00000018ff037819 */ /* 0x000fc80000011602 */
[----:B------:R-:W-:-:S04]  /*5f80*/  LOP3.LUT R0, R0, R3, RZ, 0xfc, !PT ;  /* 0x0000000300007212 */ /* 0x000fc800078efcff */
[----:B------:R-:W-:-:S07]  /*5f90*/  PRMT R8, R0, 0x7610, R8 ;  /* 0x0000761000087816 */ /* 0x000fce0000000008 */
.L_x_27801:
[----:B------:R-:W-:Y:S05]  /*5fa0*/  BSYNC B0 ;  /* 0x0000000000007941 */ /* 0x000fea0003800000 */
.L_x_27800:
[----:B------:R0:W-:Y:S01]  /*5fb0*/  STG.E.U8 desc[UR36][R16.64], R8 ;  /* 0x0000000810007986 */ /* 0x0001e2000c101124 */
[----:B------:R-:W-:Y:S05]  /*5fc0*/  BRA `(.L_x_27777) ;  /* 0x0000000000b47947 */ /* 0x000fea0003800000 */
.L_x_27794:
        /* <DEDUP_REMOVED lines=22> */
.L_x_27776:
        /* <DEDUP_REMOVED lines=16> */
.L_x_27805:
[----:B------:R-:W-:Y:S05]  /*6230*/  BRA `(.L_x_27777) ;  /* 0x0000000000187947 */ /* 0x000fea0003800000 */
.L_x_27804:
[----:B------:R-:W-:Y:S01]  /*6240*/  LOP3.LUT R2, R5, 0xffff, RZ, 0xc0, !PT ;  /* 0x0000ffff05027812 */ /* 0x000fe200078ec0ff */
[----:B------:R-:W-:-:S05]  /*6250*/  IMAD.MOV.U32 R3, RZ, RZ, RZ ;  /* 0x000000ffff037224 */ /* 0x000fca00078e00ff */
[----:B------:R0:W-:Y:S01]  /*6260*/  STG.E.64 desc[UR36][R16.64], R2 ;  /* 0x0000000210007986 */ /* 0x0001e2000c101b24 */
[----:B------:R-:W-:Y:S05]  /*6270*/  BRA `(.L_x_27777) ;  /* 0x0000000000087947 */ /* 0x000fea0003800000 */
.L_x_27803:
[----:B------:R-:W-:-:S05]  /*6280*/  LOP3.LUT R5, R5, 0xffff, RZ, 0xc0, !PT ;  /* 0x0000ffff05057812 */ /* 0x000fca00078ec0ff */
[----:B------:R0:W-:Y:S02]  /*6290*/  STG.E desc[UR36][R16.64], R5 ;  /* 0x0000000510007986 */ /* 0x0001e4000c101924 */
.L_x_27777:
[----:B------:R-:W-:-:S07]  /*62a0*/  VIADD R19, R19, 0x80 ;  /* 0x0000008013137836 */ /* 0x000fce0000000000 */
.L_x_27737:
[----:B------:R-:W-:Y:S05]  /*62b0*/  BSYNC B6 ;  /* 0x0000000000067941 */ /* 0x000fea0003800000 */
.L_x_27736:
        /* <DEDUP_REMOVED lines=307> */
.L_x_27808:
        /* <DEDUP_REMOVED lines=20> */
.L_x_27812:
[----:B------:R3:W5:Y:S01]  /*7730*/  LDG.E.U8 R0, desc[UR36][R4.64] ;  /* 0x0000002404007981 */ /* 0x000762000c1e1100 */
[----:B------:R-:W-:Y:S05]  /*7740*/  BRA `(.L_x_27814) ;  /* 0x0000000c00647947 */ /* 0x000fea0003800000 */
.L_x_27811:
        /* <DEDUP_REMOVED lines=8> */
.L_x_27816:
[----:B------:R0:W5:Y:S01]  /*77d0*/  LDG.E.U8 R0, desc[UR36][R4.64] ;  /* 0x0000002404007981 */ /* 0x000162000c1e1100 */
[----:B------:R-:W-:Y:S05]  /*77e0*/  BRA `(.L_x_27814) ;  /* 0x0000000c003c7947 */ /* 0x000fea0003800000 */
.L_x_27815:
[----:B------:R0:W5:Y:S01]  /*77f0*/  LDG.E.U16 R0, desc[UR36][R4.64] ;  /* 0x0000002404007981 */ /* 0x000162000c1e1500 */
[----:B------:R-:W-:Y:S05]  /*7800*/  BRA `(.L_x_27814) ;  /* 0x0000000c00347947 */ /* 0x000fea0003800000 */
.L_x_27810:
        /* <DEDUP_REMOVED lines=10> */
.L_x_27818:
[----:B------:R-:W2:Y:S02]  /*78b0*/  LDG.E.U16 R2, desc[UR36][R4.64] ;  /* 0x0000002404027981 */ /* 0x000ea4000c1e1500 */
[----:B--2---:R-:W-:-:S06]  /*78c0*/  HADD2.F32 R2, -RZ, R2.H0_H0 ;  /* 0x20000002ff027230 */ /* 0x004fcc0000004100 */
[----:B------:R-:W0:Y:S02]  /*78d0*/  F2I.S64.TRUNC R2, R2 ;  /* 0x0000000200027311 */ /* 0x000e24000020d900 */
[----:B0-----:R-:W-:Y:S01]  /*78e0*/  PRMT R0, R2, 0x7610, R0 ;  /* 0x0000761002007816 */ /* 0x001fe20000000000 */
[----:B------:R-:W-:Y:S06]  /*78f0*/  BRA `(.L_x_27814) ;  /* 0x0000000800f87947 */ /* 0x000fec0003800000 */
.L_x_27817:
        /* <DEDUP_REMOVED lines=10> */
.L_x_27820:
[----:B------:R-:W2:Y:S02]  /*79a0*/  LDG.E.U16 R4, desc[UR36][R4.64] ;  /* 0x0000002404047981 */ /* 0x000ea4000c1e1500 */
[----:B--2---:R-:W-:-:S06]  /*79b0*/  HADD2.F32 R2, -RZ, R4.H0_H0 ;  /* 0x20000004ff027230 */ /* 0x004fcc0000004100 */
[----:B------:R-:W0:Y:S02]  /*79c0*/  F2I.S64.TRUNC R2, R2 ;  /* 0x0000000200027311 */ /* 0x000e24000020d900 */
[----:B0-----:R-:W-:Y:S01]  /*79d0*/  PRMT R0, R2, 0x7610, R0 ;  /* 0x0000761002007816 */ /* 0x001fe20000000000 */
[----:B------:R-:W-:Y:S06]  /*79e0*/  BRA `(.L_x_27814) ;  /* 0x0000000800bc7947 */ /* 0x000fec0003800000 */
.L_x_27819:
[----:B------:R-:W2:Y:S02]  /*79f0*/  LDG.E.64 R2, desc[UR36][R4.64] ;  /* 0x0000002404027981 */ /* 0x000ea4000c1e1b00 */
[----:B--2---:R-:W0:Y:S02]  /*7a00*/  F2I.S64.F64.TRUNC R2, R2 ;  /* 0x0000000200027311 */ /* 0x004e24000030d900 */
[----:B0-----:R-:W-:Y:S01]  /*7a10*/  PRMT R0, R2, 0x7610, R0 ;  /* 0x0000761002007816 */ /* 0x001fe20000000000 */
[----:B------:R-:W-:Y:S06]  /*7a20*/  BRA `(.L_x_27814) ;  /* 0x0000000800ac7947 */ /* 0x000fec0003800000 */
.L_x_27809:
        /* <DEDUP_REMOVED lines=12> */
.L_x_27823:
[----:B------:R-:W2:Y:S02]  /*7af0*/  LDG.E.64 R4, desc[UR36][R4.64] ;  /* 0x0000002404047981 */ /* 0x000ea4000c1e1b00 */
[----:B--2---:R-:W0:Y:S02]  /*7b00*/  F2I.S64.F64.TRUNC R2, R4 ;  /* 0x0000000400027311 */ /* 0x004e24000030d900 */
[----:B0-----:R-:W-:Y:S01]  /*7b10*/  PRMT R0, R2, 0x7610, R0 ;  /* 0x0000761002007816 */ /* 0x001fe20000000000 */
[----:B------:R-:W-:Y:S06]  /*7b20*/  BRA `(.L_x_27814) ;  /* 0x00000008006c7947 */ /* 0x000fec0003800000 */
.L_x_27822:
        /* <DEDUP_REMOVED lines=28> */
.L_x_27825:
        /* <DEDUP_REMOVED lines=15> */
.L_x_27824:
[----:B------:R-:W2:Y:S02]  /*7de0*/  LDG.E.U16 R2, desc[UR36][R4.64] ;  /* 0x0000002404027981 */ /* 0x000ea4000c1e1500 */
[----:B--2---:R-:W-:-:S06]  /*7df0*/  IMAD.U32 R2, R2, 0x10000, RZ ;  /* 0x0001000002027824 */ /* 0x004fcc00078e00ff */
[----:B------:R-:W0:Y:S02]  /*7e00*/  F2I.S64.TRUNC R2, R2 ;  /* 0x0000000200027311 */ /* 0x000e24000020d900 */
[----:B0-----:R-:W-:Y:S01]  /*7e10*/  PRMT R0, R2, 0x7610, R0 ;  /* 0x0000761002007816 */ /* 0x001fe20000000000 */
[----:B------:R-:W-:Y:S06]  /*7e20*/  BRA `(.L_x_27814) ;  /* 0x0000000400ac7947 */ /* 0x000fec0003800000 */
.L_x_27821:
        /* <DEDUP_REMOVED lines=10> */
.L_x_27828:
        /* <DEDUP_REMOVED lines=21> */
.L_x_27832:
[----:B------:R-:W-:Y:S05]  /*8020*/  BSYNC B1 ;  /* 0x0000000000017941 */ /* 0x000fea0003800000 */
.L_x_27831:
[----:B------:R-:W-:Y:S01]  /*8030*/  IMAD.SHL.U32 R2, R2, 0x100000, RZ ;  /* 0x0010000002027824 */ /* 0x000fe200078e00ff */
[----:B------:R-:W-:-:S04]  /*8040*/  LEA R3, R0, 0x3b800000, 0x17 ;  /* 0x3b80000000037811 */ /* 0x000fc800078eb8ff */
[----:B------:R-:W-:-:S07]  /*8050*/  LOP3.LUT R2, R3, R2, R4, 0xfe, !PT ;  /* 0x0000000203027212 */ /* 0x000fce00078efe04 */
.L_x_27830:
[----:B------:R-:W-:Y:S05]  /*8060*/  BSYNC B0 ;  /* 0x0000000000007941 */ /* 0x000fea0003800000 */
.L_x_27829:
[----:B------:R-:W0:Y:S02]  /*8070*/  F2I.S64.TRUNC R2, R2 ;  /* 0x0000000200027311 */ /* 0x000e24000020d900 */
[----:B0-----:R-:W-:Y:S01]  /*8080*/  PRMT R0, R2, 0x7610, R0 ;  /* 0x0000761002007816 */ /* 0x001fe20000000000 */
[----:B------:R-:W-:Y:S06]  /*8090*/  BRA `(.L_x_27814) ;  /* 0x0000000400107947 */ /* 0x000fec0003800000 */
.L_x_27827:
        /* <DEDUP_REMOVED lines=21> */
.L_x_27836:
[----:B------:R-:W-:Y:S05]  /*81f0*/  BSYNC B1 ;  /* 0x0000000000017941 */ /* 0x000fea0003800000 */
.L_x_27835:
[----:B------:R-:W-:Y:S01]  /*8200*/  IMAD.SHL.U32 R2, R2, 0x200000, RZ ;  /* 0x0020000002027824 */ /* 0x000fe200078e00ff */
[----:B------:R-:W-:-:S04]  /*8210*/  LEA R3, R0, 0x37800000, 0x17 ;  /* 0x3780000000037811 */ /* 0x000fc800078eb8ff */
[----:B------:R-:W-:-:S07]  /*8220*/  LOP3.LUT R2, R3, R2, R4, 0xfe, !PT ;  /* 0x0000000203027212 */ /* 0x000fce00078efe04 */
.L_x_27834:
[----:B------:R-:W-:Y:S05]  /*8230*/  BSYNC B0 ;  /* 0x0000000000007941 */ /* 0x000fea0003800000 */
.L_x_27833:
[----:B------:R-:W0:Y:S02]  /*8240*/  F2I.S64.TRUNC R2, R2 ;  /* 0x0000000200027311 */ /* 0x000e24000020d900 */
[----:B0-----:R-:W-:Y:S01]  /*8250*/  PRMT R0, R2, 0x7610, R0 ;  /* 0x0000761002007816 */ /* 0x001fe20000000000 */
[----:B------:R-:W-:Y:S06]  /*8260*/  BRA `(.L_x_27814) ;  /* 0x00000000009c7947 */ /* 0x000fec0003800000 */
.L_x_27826:
        /* <DEDUP_REMOVED lines=14> */
.L_x_27840:
[----:B------:R-:W-:Y:S05]  /*8350*/  BSYNC B0 ;  /* 0x0000000000007941 */ /* 0x000fea0003800000 */
.L_x_27839:
[----:B------:R-:W0:Y:S02]  /*8360*/  F2I.S64.TRUNC R2, R2 ;  /* 0x0000000200027311 */ /* 0x000e24000020d900 */
[----:B0-----:R-:W-:Y:S01]  /*8370*/  PRMT R0, R2, 0x7610, R0 ;  /* 0x0000761002007816 */ /* 0x001fe20000000000 */
[----:B------:R-:W-:Y:S06]  /*8380*/  BRA `(.L_x_27814) ;  /* 0x0000000000547947 */ /* 0x000fec0003800000 */
.L_x_27813:
        /* <DEDUP_REMOVED lines=16> */
.L_x_27841:
[----:B------:R-:W-:Y:S01]  /*8490*/  PRMT R0, RZ, 0x7610, R0 ;  /* 0x00007610ff007816 */ /* 0x000fe20000000000 */
[----:B------:R-:W-:Y:S06]  /*84a0*/  BRA `(.L_x_27814) ;  /* 0x00000000000c7947 */ /* 0x000fec0003800000 */
.L_x_27838:
[----:B------:R0:W5:Y:S01]  /*84b0*/  LDG.E.U8 R0, desc[UR36][R4.64] ;  /* 0x0000002404007981 */ /* 0x000162000c1e1100 */
[----:B------:R-:W-:Y:S05]  /*84c0*/  BRA `(.L_x_27814) ;  /* 0x0000000000047947 */ /* 0x000fea0003800000 */
.L_x_27837:
[----:B------:R1:W5:Y:S02]  /*84d0*/  LDG.E.U8 R0, desc[UR36][R4.64] ;  /* 0x0000002404007981 */ /* 0x000364000c1e1100 */
.L_x_27814:
        /* <DEDUP_REMOVED lines=19> */
.L_x_27845:
[----:B------:R0:W-:Y:S01]  /*8610*/  STG.E.U8 desc[UR36][R16.64], R5 ;  /* 0x0000000510007986 */ /* 0x0001e2000c101124 */
[----:B------:R-:W-:Y:S05]  /*8620*/  BRA `(.L_x_27847) ;  /* 0x0000000c00647947 */ /* 0x000fea0003800000 */
.L_x_27844:
        /* <DEDUP_REMOVED lines=10> */
.L_x_27849:
[----:B------:R-:W-:-:S05]  /*86d0*/  LOP3.LUT R5, R5, 0xffff, RZ, 0xc0, !PT ;  /* 0x0000ffff05057812 */ /* 0x000fca00078ec0ff */
[----:B------:R0:W-:Y:S01]  /*86e0*/  STG.E desc[UR36][R16.64], R5 ;  /* 0x0000000510007986 */ /* 0x0001e2000c101924 */
[----:B------:R-:W-:Y:S05]  /*86f0*/  BRA `(.L_x_27847) ;  /* 0x0000000c00307947 */ /* 0x000fea0003800000 */
.L_x_27848:
[----:B------:R0:W-:Y:S01]  /*8700*/  STG.E.U16 desc[UR36][R16.64], R5 ;  /* 0x0000000510007986 */ /* 0x0001e2000c101524 */
[----:B------:R-:W-:Y:S05]  /*8710*/  BRA `(.L_x_27847) ;  /* 0x0000000c00287947 */ /* 0x000fea0003800000 */
.L_x_27843:
        /* <DEDUP_REMOVED lines=9> */
.L_x_27851:
[----:B------:R-:W0:Y:S02]  /*87b0*/  I2F.U16 R0, R5 ;  /* 0x0000000500007306 */ /* 0x000e240000101000 */
[----:B0-----:R-:W-:-:S05]  /*87c0*/  F2FP.F16.F32.PACK_AB R0, RZ, R0 ;  /* 0x00000000ff00723e */ /* 0x001fca00000000ff */
[----:B------:R0:W-:Y:S01]  /*87d0*/  STG.E.U16 desc[UR36][R16.64], R0 ;  /* 0x0000000010007986 */ /* 0x0001e2000c101524 */
[----:B------:R-:W-:Y:S05]  /*87e0*/  BRA `(.L_x_27847) ;  /* 0x0000000800f47947 */ /* 0x000fea0003800000 */
.L_x_27850:
        /* <DEDUP_REMOVED lines=10> */
.L_x_27853:
[----:B------:R-:W0:Y:S02]  /*8890*/  I2F.U16 R5, R5 ;  /* 0x0000000500057306 */ /* 0x000e240000101000 */
[----:B0-----:R-:W-:-:S04]  /*88a0*/  F2FP.F16.F32.PACK_AB R3, RZ, R5 ;  /* 0x00000005ff03723e */ /* 0x001fc800000000ff */
[----:B------:R-:W-:-:S05]  /*88b0*/  PRMT R3, R3, 0x5410, RZ ;  /* 0x0000541003037816 */ /* 0x000fca00000000ff */
[----:B------:R0:W-:Y:S01]  /*88c0*/  STG.E desc[UR36][R16.64], R3 ;  /* 0x0000000310007986 */ /* 0x0001e2000c101924 */
[----:B------:R-:W-:Y:S05]  /*88d0*/  BRA `(.L_x_27847) ;  /* 0x0000000800b87947 */ /* 0x000fea0003800000 */
.L_x_27852:
[----:B------:R-:W0:Y:S02]  /*88e0*/  I2F.F64.U16 R2, R5 ;  /* 0x0000000500027312 */ /* 0x000e240000101800 */
[----:B0-----:R0:W-:Y:S01]  /*88f0*/  STG.E.64 desc[UR36][R16.64], R2 ;  /* 0x0000000210007986 */ /* 0x0011e2000c101b24 */
[----:B------:R-:W-:Y:S05]  /*8900*/  BRA `(.L_x_27847) ;  /* 0x0000000800ac7947 */ /* 0x000fea0003800000 */
.L_x_27842:
        /* <DEDUP_REMOVED lines=13> */
.L_x_27856:
[----:B------:R-:W0:Y:S01]  /*89e0*/  I2F.F64.U16 R4, R5 ;  /* 0x0000000500047312 */ /* 0x000e220000101800 */
[----:B------:R-:W-:-:S05]  /*89f0*/  CS2R R6, SRZ ;  /* 0x0000000000067805 */ /* 0x000fca000001ff00 */
[----:B0-----:R0:W-:Y:S01]  /*8a00*/  STG.E.128 desc[UR36][R16.64], R4 ;  /* 0x0000000410007986 */ /* 0x0011e2000c101d24 */
[----:B------:R-:W-:Y:S05]  /*8a10*/  BRA `(.L_x_27847) ;  /* 0x0000000800687947 */ /* 0x000fea0003800000 */
.L_x_27855:
        /* <DEDUP_REMOVED lines=21> */
.L_x_27860:
[----:B------:R-:W-:Y:S05]  /*8b70*/  BSYNC B0 ;  /* 0x0000000000007941 */ /* 0x000fea0003800000 */
.L_x_27859:
[----:B------:R-:W-:-:S05]  /*8b80*/  LOP3.LUT R3, R0, R3, RZ, 0xfc, !PT ;  /* 0x0000000300037212 */ /* 0x000fca00078efcff */
[----:B------:R0:W-:Y:S01]  /*8b90*/  STG.E.U8 desc[UR36][R16.64], R3 ;  /* 0x0000000310007986 */ /* 0x0001e2000c101124 */
[----:B------:R-:W-:Y:S05]  /*8ba0*/  BRA `(.L_x_27847) ;  /* 0x0000000800047947 */ /* 0x000fea0003800000 */
.L_x_27858:
        /* <DEDUP_REMOVED lines=13> */
.L_x_27862:
[----:B------:R-:W-:Y:S01]  /*8c80*/  IMAD.MOV.U32 R0, RZ, RZ, 0x7f ;  /* 0x0000007fff007424 */ /* 0x000fe200078e00ff */
[----:B------:R-:W-:-:S04]  /*8c90*/  ISETP.GT.U32.AND P0, PT, R2, 0x7f800000, PT ;  /* 0x7f8000000200780c */ /* 0x000fc80003f04070 */
[----:B------:R-:W-:-:S09]  /*8ca0*/  SEL R0, R0, 0x7c, P0 ;  /* 0x0000007c00007807 */ /* 0x000fd20000000000 */
.L_x_27863:
[----:B------:R-:W-:Y:S05]  /*8cb0*/  BSYNC B0 ;  /* 0x0000000000007941 */ /* 0x000fea0003800000 */
.L_x_27861:
[----:B------:R-:W-:-:S04]  /*8cc0*/  LOP3.LUT R2, R5, 0x80000000, RZ, 0xc0, !PT ;  /* 0x8000000005027812 */ /* 0x000fc800078ec0ff */
[----:B------:R-:W-:-:S04]  /*8cd0*/  SHF.R.U32.HI R3, RZ, 0x18, R2 ;  /* 0x00000018ff037819 */ /* 0x000fc80000011602 */
[----:B------:R-:W-:-:S05]  /*8ce0*/  LOP3.LUT R3, R0, R3, RZ, 0xfc, !PT ;  /* 0x0000000300037212 */ /* 0x000fca00078efcff */
[----:B------:R0:W-:Y:S01]  /*8cf0*/  STG.E.U8 desc[UR36][R16.64], R3 ;  /* 0x0000000310007986 */ /* 0x0001e2000c101124 */
[----:B------:R-:W-:Y:S05]  /*8d00*/  BRA `(.L_x_27847) ;  /* 0x0000000400ac7947 */ /* 0x000fea0003800000 */
.L_x_27857:
[----:B------:R-:W0:Y:S02]  /*8d10*/  I2F.U16 R0, R5 ;  /* 0x0000000500007306 */ /* 0x000e240000101000 */
[----:B0-----:R-:W-:-:S05]  /*8d20*/  F2FP.BF16.F32.PACK_AB R0, RZ, R0 ;  /* 0x00000000ff00723e */ /* 0x001fca00000010ff */
[----:B------:R0:W-:Y:S01]  /*8d30*/  STG.E.U16 desc[UR36][R16.64], R0 ;  /* 0x0000000010007986 */ /* 0x0001e2000c101524 */
[----:B------:R-:W-:Y:S05]  /*8d40*/  BRA `(.L_x_27847) ;  /* 0x00000004009c7947 */ /* 0x000fea0003800000 */
.L_x_27854:
        /* <DEDUP_REMOVED lines=10> */
.L_x_27866:
        /* <DEDUP_REMOVED lines=17> */
.L_x_27869:
[----:B------:R-:W-:-:S04]  /*8f00*/  LOP3.LUT R2, R5, 0x80000000, RZ, 0xc0, !PT ;  /* 0x8000000005027812 */ /* 0x000fc800078ec0ff */
[----:B------:R-:W-:-:S04]  /*8f10*/  SHF.R.U32.HI R3, RZ, 0x18, R2 ;  /* 0x00000018ff037819 */ /* 0x000fc80000011602 */
[----:B------:R-:W-:-:S04]  /*8f20*/  LOP3.LUT R0, R0, R3, RZ, 0xfc, !PT ;  /* 0x0000000300007212 */ /* 0x000fc800078efcff */
[----:B------:R-:W-:-:S07]  /*8f30*/  PRMT R8, R0, 0x7610, R8 ;  /* 0x0000761000087816 */ /* 0x000fce0000000008 */
.L_x_27868:
[----:B------:R-:W-:Y:S05]  /*8f40*/  BSYNC B0 ;  /* 0x0000000000007941 */ /* 0x000fea0003800000 */
.L_x_27867:
[----:B------:R4:W-:Y:S01]  /*8f50*/  STG.E.U8 desc[UR36][R16.64], R8 ;  /* 0x0000000810007986 */ /* 0x0009e2000c101124 */
[----:B------:R-:W-:Y:S05]  /*8f60*/  BRA `(.L_x_27847) ;  /* 0x0000000400147947 */ /* 0x000fea0003800000 */
.L_x_27865:
        /* <DEDUP_REMOVED lines=17> */
.L_x_27872:
[----:B------:R-:W-:-:S04]  /*9080*/  LOP3.LUT R2, R5, 0x80000000, RZ, 0xc0, !PT ;  /* 0x8000000005027812 */ /* 0x000fc800078ec0ff */
[----:B------:R-:W-:-:S04]  /*9090*/  SHF.R.U32.HI R3, RZ, 0x18, R2 ;  /* 0x00000018ff037819 */ /* 0x000fc80000011602 */
[----:B------:R-:W-:-:S04]  /*90a0*/  LOP3.LUT R0, R0, R3, RZ, 0xfc, !PT ;  /* 0x0000000300007212 */ /* 0x000fc800078efcff */
[----:B------:R-:W-:-:S07]  /*90b0*/  PRMT R8, R0, 0x7610, R8 ;  /* 0x0000761000087816 */ /* 0x000fce0000000008 */
.L_x_27871:
[----:B------:R-:W-:Y:S05]  /*90c0*/  BSYNC B0 ;  /* 0x0000000000007941 */ /* 0x000fea0003800000 */
.L_x_27870:
[----:B------:R3:W-:Y:S01]  /*90d0*/  STG.E.U8 desc[UR36][R16.64], R8 ;  /* 0x0000000810007986 */ /* 0x0007e2000c101124 */
[----:B------:R-:W-:Y:S05]  /*90e0*/  BRA `(.L_x_27847) ;  /* 0x0000000000b47947 */ /* 0x000fea0003800000 */
.L_x_27864:
        /* <DEDUP_REMOVED lines=22> */
.L_x_27846:
        /* <DEDUP_REMOVED lines=16> */
.L_x_27875:
[----:B------:R-:W-:Y:S05]  /*9350*/  BRA `(.L_x_27847) ;  /* 0x0000000000187947 */ /* 0x000fea0003800000 */
.L_x_27874:
[----:B------:R-:W-:Y:S01]  /*9360*/  LOP3.LUT R2, R5, 0xffff, RZ, 0xc0, !PT ;  /* 0x0000ffff05027812 */ /* 0x000fe200078ec0ff */
[----:B------:R-:W-:-:S05]  /*9370*/  IMAD.MOV.U32 R3, RZ, RZ, RZ ;  /* 0x000000ffff037224 */ /* 0x000fca00078e00ff */
[----:B------:R2:W-:Y:S01]  /*9380*/  STG.E.64 desc[UR36][R16.64], R2 ;  /* 0x0000000210007986 */ /* 0x0005e2000c101b24 */
[----:B------:R-:W-:Y:S05]  /*9390*/  BRA `(.L_x_27847) ;  /* 0x0000000000087947 */ /* 0x000fea0003800000 */
.L_x_27873:
[----:B------:R-:W-:-:S05]  /*93a0*/  LOP3.LUT R5, R5, 0xffff, RZ, 0xc0, !PT ;  /* 0x0000ffff05057812 */ /* 0x000fca00078ec0ff */
[----:B------:R0:W-:Y:S02]  /*93b0*/  STG.E desc[UR36][R16.64], R5 ;  /* 0x0000000510007986 */ /* 0x0001e4000c101924 */
.L_x_27847:
[----:B------:R-:W-:-:S07]  /*93c0*/  VIADD R19, R19, 0x80 ;  /* 0x0000008013137836 */ /* 0x000fce0000000000 */
.L_x_27807:
[----:B------:R-:W-:Y:S05]  /*93d0*/  BSYNC B6 ;  /* 0x0000000000067941 */ /* 0x000fea0003800000 */
.L_x_27806:
        /* <DEDUP_REMOVED lines=306> */
.L_x_27876:
        /* <DEDUP_REMOVED lines=20> */
.L_x_27880:
[----:B------:R1:W5:Y:S01]  /*a840*/  LDG.E.U8 R0, desc[UR36][R4.64] ;  /* 0x0000002404007981 */ /* 0x000362000c1e1100 */
[----:B------:R-:W-:Y:S05]  /*a850*/  BRA `(.L_x_27882) ;  /* 0x0000000c00647947 */ /* 0x000fea0003800000 */
.L_x_27879:
        /* <DEDUP_REMOVED lines=8> */
.L_x_27884:
[----:B------:R4:W5:Y:S01]  /*a8e0*/  LDG.E.U8 R0, desc[UR36][R4.64] ;  /* 0x0000002404007981 */ /* 0x000962000c1e1100 */
[----:B------:R-:W-:Y:S05]  /*a8f0*/  BRA `(.L_x_27882) ;  /* 0x0000000c003c7947 */ /* 0x000fea0003800000 */
.L_x_27883:
[----:B------:R2:W5:Y:S01]  /*a900*/  LDG.E.U16 R0, desc[UR36][R4.64] ;  /* 0x0000002404007981 */ /* 0x000562000c1e1500 */
[----:B------:R-:W-:Y:S05]  /*a910*/  BRA `(.L_x_27882) ;  /* 0x0000000c00347947 */ /* 0x000fea0003800000 */
.L_x_27878:
        /* <DEDUP_REMOVED lines=10> */
.L_x_27886:
[----:B------:R-:W2:Y:S02]  /*a9c0*/  LDG.E.U16 R2, desc[UR36][R4.64] ;  /* 0x0000002404027981 */ /* 0x000ea4000c1e1500 */
[----:B--2---:R-:W-:-:S06]  /*a9d0*/  HADD2.F32 R2, -RZ, R2.H0_H0 ;  /* 0x20000002ff027230 */ /* 0x004fcc0000004100 */
[----:B------:R-:W0:Y:S02]  /*a9e0*/  F2I.S64.TRUNC R2, R2 ;  /* 0x0000000200027311 */ /* 0x000e24000020d900 */
[----:B0-----:R-:W-:Y:S01]  /*a9f0*/  PRMT R0, R2, 0x7610, R0 ;  /* 0x0000761002007816 */ /* 0x001fe20000000000 */
[----:B------:R-:W-:Y:S06]  /*aa00*/  BRA `(.L_x_27882) ;  /* 0x0000000800f87947 */ /* 0x000fec0003800000 */
.L_x_27885:
        /* <DEDUP_REMOVED lines=10> */
.L_x_27888:
[----:B------:R-:W2:Y:S02]  /*aab0*/  LDG.E.U16 R4, desc[UR36][R4.64] ;  /* 0x0000002404047981 */ /* 0x000ea4000c1e1500 */
[----:B--2---:R-:W-:-:S06]  /*aac0*/  HADD2.F32 R2, -RZ, R4.H0_H0 ;  /* 0x20000004ff027230 */ /* 0x004fcc0000004100 */
[----:B------:R-:W0:Y:S02]  /*aad0*/  F2I.S64.TRUNC R2, R2 ;  /* 0x0000000200027311 */ /* 0x000e24000020d900 */
[----:B0-----:R-:W-:Y:S01]  /*aae0*/  PRMT R0, R2, 0x7610, R0 ;  /* 0x0000761002007816 */ /* 0x001fe20000000000 */
[----:B------:R-:W-:Y:S06]  /*aaf0*/  BRA `(.L_x_27882) ;  /* 0x0000000800bc7947 */ /* 0x000fec0003800000 */
.L_x_27887:
[----:B------:R-:W2:Y:S02]  /*ab00*/  LDG.E.64 R2, desc[UR36][R4.64] ;  /* 0x0000002404027981 */ /* 0x000ea4000c1e1b00 */
[----:B--2---:R-:W0:Y:S02]  /*ab10*/  F2I.S64.F64.TRUNC R2, R2 ;  /* 0x0000000200027311 */ /* 0x004e24000030d900 */
[----:B0-----:R-:W-:Y:S01]  /*ab20*/  PRMT R0, R2, 0x7610, R0 ;  /* 0x0000761002007816 */ /* 0x001fe20000000000 */
[----:B------:R-:W-:Y:S06]  /*ab30*/  BRA `(.L_x_27882) ;  /* 0x0000000800ac7947 */ /* 0x000fec0003800000 */
.L_x_27877:
        /* <DEDUP_REMOVED lines=12> */
.L_x_27891:
[----:B------:R-:W2:Y:S02]  /*ac00*/  LDG.E.64 R4, desc[UR36][R4.64] ;  /* 0x0000002404047981 */ /* 0x000ea4000c1e1b00 */
[----:B--2---:R-:W0:Y:S02]  /*ac10*/  F2I.S64.F64.TRUNC R2, R4 ;  /* 0x0000000400027311 */ /* 0x004e24000030d900 */
[----:B0-----:R-:W-:Y:S01]  /*ac20*/  PRMT R0, R2, 0x7610, R0 ;  /* 0x0000761002007816 */ /* 0x001fe20000000000 */
[----:B------:R-:W-:Y:S06]  /*ac30*/  BRA `(.L_x_27882) ;  /* 0x00000008006c7947 */ /* 0x000fec0003800000 */
.L_x_27890:
        /* <DEDUP_REMOVED lines=28> */
.L_x_27893:
        /* <DEDUP_REMOVED lines=15> */
.L_x_27892:
[----:B------:R-:W2:Y:S02]  /*aef0*/  LDG.E.U16 R2, desc[UR36][R4.64] ;  /* 0x0000002404027981 */ /* 0x000ea4000c1e1500 */
[----:B--2---:R-:W-:-:S06]  /*af00*/  IMAD.U32 R2, R2, 0x10000, RZ ;  /* 0x0001000002027824 */ /* 0x004fcc00078e00ff */
[----:B------:R-:W0:Y:S02]  /*af10*/  F2I.S64.TRUNC R2, R2 ;  /* 0x0000000200027311 */ /* 0x000e24000020d900 */
[----:B0-----:R-:W-:Y:S01]  /*af20*/  PRMT R0, R2, 0x7610, R0 ;  /* 0x0000761002007816 */ /* 0x001fe20000000000 */
[----:B------:R-:W-:Y:S06]  /*af30*/  BRA `(.L_x_27882) ;  /* 0x0000000400ac7947 */ /* 0x000fec0003800000 */
.L_x_27889:
        /* <DEDUP_REMOVED lines=10> */
.L_x_27896:
        /* <DEDUP_REMOVED lines=21> */
.L_x_27900:
[----:B------:R-:W-:Y:S05]  /*b130*/  BSYNC B1 ;  /* 0x0000000000017941 */ /* 0x000fea0003800000 */
.L_x_27899:
[----:B------:R-:W-:Y:S01]  /*b140*/  IMAD.SHL.U32 R2, R2, 0x100000, RZ ;  /* 0x0010000002027824 */ /* 0x000fe200078e00ff */
[----:B------:R-:W-:-:S04]  /*b150*/  LEA R3, R0, 0x3b800000, 0x17 ;  /* 0x3b80000000037811 */ /* 0x000fc800078eb8ff */
[----:B------:R-:W-:-:S07]  /*b160*/  LOP3.LUT R2, R3, R2, R4, 0xfe, !PT ;  /* 0x0000000203027212 */ /* 0x000fce00078efe04 */
.L_x_27898:
[----:B------:R-:W-:Y:S05]  /*b170*/  BSYNC B0 ;  /* 0x0000000000007941 */ /* 0x000fea0003800000 */
.L_x_27897:
[----:B------:R-:W0:Y:S02]  /*b180*/  F2I.S64.TRUNC R2, R2 ;  /* 0x0000000200027311 */ /* 0x000e24000020d900 */
[----:B0-----:R-:W-:Y:S01]  /*b190*/  PRMT R0, R2, 0x7610, R0 ;  /* 0x0000761002007816 */ /* 0x001fe20000000000 */
[----:B------:R-:W-:Y:S06]  /*b1a0*/  BRA `(.L_x_27882) ;  /* 0x0000000400107947 */ /* 0x000fec0003800000 */
.L_x_27895:
        /* <DEDUP_REMOVED lines=21> */
.L_x_27904:
[----:B------:R-:W-:Y:S05]  /*b300*/  BSYNC B1 ;  /* 0x0000000000017941 */ /* 0x000fea0003800000 */
.L_x_27903:
[----:B------:R-:W-:Y:S01]  /*b310*/  IMAD.SHL.U32 R2, R2, 0x200000, RZ ;  /* 0x0020000002027824 */ /* 0x000fe200078e00ff */
[----:B------:R-:W-:-:S04]  /*b320*/  LEA R3, R0, 0x37800000, 0x17 ;  /* 0x3780000000037811 */ /* 0x000fc800078eb8ff */
[----:B------:R-:W-:-:S07]  /*b330*/  LOP3.LUT R2, R3, R2, R4, 0xfe, !PT ;  /* 0x0000000203027212 */ /* 0x000fce00078efe04 */
.L_x_27902:
[----:B------:R-:W-:Y:S05]  /*b340*/  BSYNC B0 ;  /* 0x0000000000007941 */ /* 0x000fea0003800000 */
.L_x_27901:
[----:B------:R-:W0:Y:S02]  /*b350*/  F2I.S64.TRUNC R2, R2 ;  /* 0x0000000200027311 */ /* 0x000e24000020d900 */
[----:B0-----:R-:W-:Y:S01]  /*b360*/  PRMT R0, R2, 0x7610, R0 ;  /* 0x0000761002007816 */ /* 0x001fe20000000000 */
[----:B------:R-:W-:Y:S06]  /*b370*/  BRA `(.L_x_27882) ;  /* 0x00000000009c7947 */ /* 0x000fec0003800000 */
.L_x_27894:
        /* <DEDUP_REMOVED lines=14> */
.L_x_27908:
[----:B------:R-:W-:Y:S05]  /*b460*/  BSYNC B0 ;  /* 0x0000000000007941 */ /* 0x000fea0003800000 */
.L_x_27907:
[----:B------:R-:W0:Y:S02]  /*b470*/  F2I.S64.TRUNC R2, R2 ;  /* 0x0000000200027311 */ /* 0x000e24000020d900 */
[----:B0-----:R-:W-:Y:S01]  /*b480*/  PRMT R0, R2, 0x7610, R0 ;  /* 0x0000761002007816 */ /* 0x001fe20000000000 */
[----:B------:R-:W-:Y:S06]  /*b490*/  BRA `(.L_x_27882) ;  /* 0x0000000000547947 */ /* 0x000fec0003800000 */
.L_x_27881:
        /* <DEDUP_REMOVED lines=16> */
.L_x_27909:
[----:B------:R-:W-:Y:S01]  /*b5a0*/  PRMT R0, RZ, 0x7610, R0 ;  /* 0x00007610ff007816 */ /* 0x000fe20000000000 */
[----:B------:R-:W-:Y:S06]  /*b5b0*/  BRA `(.L_x_27882) ;  /* 0x00000000000c7947 */ /* 0x000fec0003800000 */
.L_x_27906:
[----:B------:R0:W5:Y:S01]  /*b5c0*/  LDG.E.U8 R0, desc[UR36][R4.64] ;  /* 0x0000002404007981 */ /* 0x000162000c1e1100 */
[----:B------:R-:W-:Y:S05]  /*b5d0*/  BRA `(.L_x_27882) ;  /* 0x0000000000047947 */ /* 0x000fea0003800000 */
.L_x_27905:
[----:B------:R0:W5:Y:S02]  /*b5e0*/  LDG.E.U8 R0, desc[UR36][R4.64] ;  /* 0x0000002404007981 */ /* 0x000164000c1e1100 */
.L_x_27882:
        /* <DEDUP_REMOVED lines=19> */
.L_x_27913:
[----:B------:R-:W-:Y:S01]  /*b720*/  STG.E.U8 desc[UR36][R16.64], R5 ;  /* 0x0000000510007986 */ /* 0x000fe2000c101124 */
[----:B------:R-:W-:Y:S05]  /*b730*/  EXIT ;  /* 0x000000000000794d */ /* 0x000fea0003800000 */
.L_x_27912:
        /* <DEDUP_REMOVED lines=10> */
.L_x_27916:
[----:B------:R-:W-:-:S05]  /*b7e0*/  LOP3.LUT R5, R5, 0xffff, RZ, 0xc0, !PT ;  /* 0x0000ffff05057812 */ /* 0x000fca00078ec0ff */
[----:B------:R-:W-:Y:S01]  /*b7f0*/  STG.E desc[UR36][R16.64], R5 ;  /* 0x0000000510007986 */ /* 0x000fe2000c101924 */
[----:B------:R-:W-:Y:S05]  /*b800*/  EXIT ;  /* 0x000000000000794d */ /* 0x000fea0003800000 */
.L_x_27915:
[----:B------:R-:W-:Y:S01]  /*b810*/  STG.E.U16 desc[UR36][R16.64], R5 ;  /* 0x0000000510007986 */ /* 0x000fe2000c101524 */
[----:B------:R-:W-:Y:S05]  /*b820*/  EXIT ;  /* 0x000000000000794d */ /* 0x000fea0003800000 */
.L_x_27911:
        /* <DEDUP_REMOVED lines=9> */
.L_x_27918:
[----:B------:R-:W0:Y:S02]  /*b8c0*/  I2F.U16 R0, R5 ;  /* 0x0000000500007306 */ /* 0x000e240000101000 */
[----:B0-----:R-:W-:-:S05]  /*b8d0*/  F2FP.F16.F32.PACK_AB R0, RZ, R0 ;  /* 0x00000000ff00723e */ /* 0x001fca00000000ff */
[----:B------:R-:W-:Y:S01]  /*b8e0*/  STG.E.U16 desc[UR36][R16.64], R0 ;  /* 0x0000000010007986 */ /* 0x000fe2000c101524 */
[----:B------:R-:W-:Y:S05]  /*b8f0*/  EXIT ;  /* 0x000000000000794d */ /* 0x000fea0003800000 */
.L_x_27917:
        /* <DEDUP_REMOVED lines=10> */
.L_x_27920:
[----:B------:R-:W0:Y:S02]  /*b9a0*/  I2F.U16 R5, R5 ;  /* 0x0000000500057306 */ /* 0x000e240000101000 */
[----:B0-----:R-:W-:-:S04]  /*b9b0*/  F2FP.F16.F32.PACK_AB R3, RZ, R5 ;  /* 0x00000005ff03723e */ /* 0x001fc800000000ff */
[----:B------:R-:W-:-:S05]  /*b9c0*/  PRMT R3, R3, 0x5410, RZ ;  /* 0x0000541003037816 */ /* 0x000fca00000000ff */
[----:B------:R-:W-:Y:S01]  /*b9d0*/  STG.E desc[UR36][R16.64], R3 ;  /* 0x0000000310007986 */ /* 0x000fe2000c101924 */
[----:B------:R-:W-:Y:S05]  /*b9e0*/  EXIT ;  /* 0x000000000000794d */ /* 0x000fea0003800000 */
.L_x_27919:
[----:B------:R-:W0:Y:S02]  /*b9f0*/  I2F.F64.U16 R2, R5 ;  /* 0x0000000500027312 */ /* 0x000e240000101800 */
[----:B0-----:R-:W-:Y:S01]  /*ba00*/  STG.E.64 desc[UR36][R16.64], R2 ;  /* 0x0000000210007986 */ /* 0x001fe2000c101b24 */
[----:B------:R-:W-:Y:S05]  /*ba10*/  EXIT ;  /* 0x000000000000794d */ /* 0x000fea0003800000 */
.L_x_27910:
        /* <DEDUP_REMOVED lines=13> */
.L_x_27923:
[----:B------:R-:W0:Y:S01]  /*baf0*/  I2F.F64.U16 R4, R5 ;  /* 0x0000000500047312 */ /* 0x000e220000101800 */
[----:B------:R-:W-:-:S05]  /*bb00*/  CS2R R6, SRZ ;  /* 0x0000000000067805 */ /* 0x000fca000001ff00 */
[----:B0-----:R-:W-:Y:S01]  /*bb10*/  STG.E.128 desc[UR36][R16.64], R4 ;  /* 0x0000000410007986 */ /* 0x001fe2000c101d24 */
[----:B------:R-:W-:Y:S05]  /*bb20*/  EXIT ;  /* 0x000000000000794d */ /* 0x000fea0003800000 */
.L_x_27922:
        /* <DEDUP_REMOVED lines=21> */
.L_x_27927:
[----:B------:R-:W-:Y:S05]  /*bc80*/  BSYNC B0 ;  /* 0x0000000000007941 */ /* 0x000fea0003800000 */
.L_x_27926:
[----:B------:R-:W-:-:S05]  /*bc90*/  LOP3.LUT R3, R0, R3, RZ, 0xfc, !PT ;  /* 0x0000000300037212 */ /* 0x000fca00078efcff */
[----:B------:R-:W-:Y:S01]  /*bca0*/  STG.E.U8 desc[UR36][R16.64], R3 ;  /* 0x0000000310007986 */ /* 0x000fe2000c101124 */
[----:B------:R-:W-:Y:S05]  /*bcb0*/  EXIT ;  /* 0x000000000000794d */ /* 0x000fea0003800000 */
.L_x_27925:
        /* <DEDUP_REMOVED lines=13> */
.L_x_27929:
[----:B------:R-:W-:Y:S01]  /*bd90*/  IMAD.MOV.U32 R0, RZ, RZ, 0x7f ;  /* 0x0000007fff007424 */ /* 0x000fe200078e00ff */
[----:B------:R-:W-:-:S04]  /*bda0*/  ISETP.GT.U32.AND P0, PT, R2, 0x7f800000, PT ;  /* 0x7f8000000200780c */ /* 0x000fc80003f04070 */
[----:B------:R-:W-:-:S09]  /*bdb0*/  SEL R0, R0, 0x7c, P0 ;  /* 0x0000007c00007807 */ /* 0x000fd20000000000 */
.L_x_27930:
[----:B------:R-:W-:Y:S05]  /*bdc0*/  BSYNC B0 ;  /* 0x0000000000007941 */ /* 0x000fea0003800000 */
.L_x_27928:
[----:B------:R-:W-:-:S04]  /*bdd0*/  LOP3.LUT R2, R5, 0x80000000, RZ, 0xc0, !PT ;  /* 0x8000000005027812 */ /* 0x000fc800078ec0ff */
[----:B------:R-:W-:-:S04]  /*bde0*/  SHF.R.U32.HI R3, RZ, 0x18, R2 ;  /* 0x00000018ff037819 */ /* 0x000fc80000011602 */
[----:B------:R-:W-:-:S05]  /*bdf0*/  LOP3.LUT R3, R0, R3, RZ, 0xfc, !PT ;  /* 0x0000000300037212 */ /* 0x000fca00078efcff */
[----:B------:R-:W-:Y:S01]  /*be00*/  STG.E.U8 desc[UR36][R16.64], R3 ;  /* 0x0000000310007986 */ /* 0x000fe2000c101124 */
[----:B------:R-:W-:Y:S05]  /*be10*/  EXIT ;  /* 0x000000000000794d */ /* 0x000fea0003800000 */
.L_x_27924:
[----:B------:R-:W0:Y:S02]  /*be20*/  I2F.U16 R0, R5 ;  /* 0x0000000500007306 */ /* 0x000e240000101000 */
[----:B0-----:R-:W-:-:S05]  /*be30*/  F2FP.BF16.F32.PACK_AB R0, RZ, R0 ;  /* 0x00000000ff00723e */ /* 0x001fca00000010ff */
[----:B------:R-:W-:Y:S01]  /*be40*/  STG.E.U16 desc[UR36][R16.64], R0 ;  /* 0x0000000010007986 */ /* 0x000fe2000c101524 */
[----:B------:R-:W-:Y:S05]  /*be50*/  EXIT ;  /* 0x000000000000794d */ /* 0x000fea0003800000 */
.L_x_27921:
        /* <DEDUP_REMOVED lines=10> */
.L_x_27933:
        /* <DEDUP_REMOVED lines=17> */
.L_x_27936:
[----:B------:R-:W-:-:S04]  /*c010*/  LOP3.LUT R2, R5, 0x80000000, RZ, 0xc0, !PT ;  /* 0x8000000005027812 */ /* 0x000fc800078ec0ff */
[----:B------:R-:W-:-:S04]  /*c020*/  SHF.R.U32.HI R3, RZ, 0x18, R2 ;  /* 0x00000018ff037819 */ /* 0x000fc80000011602 */
[----:B------:R-:W-:-:S04]  /*c030*/  LOP3.LUT R0, R0, R3, RZ, 0xfc, !PT ;  /* 0x0000000300007212 */ /* 0x000fc800078efcff */
[----:B------:R-:W-:-:S07]  /*c040*/  PRMT R8, R0, 0x7610, R8 ;  /* 0x0000761000087816 */ /* 0x000fce0000000008 */
.L_x_27935:
[----:B------:R-:W-:Y:S05]  /*c050*/  BSYNC B0 ;  /* 0x0000000000007941 */ /* 0x000fea0003800000 */
.L_x_27934:
[----:B------:R-:W-:Y:S01]  /*c060*/  STG.E.U8 desc[UR36][R16.64], R8 ;  /* 0x0000000810007986 */ /* 0x000fe2000c101124 */
[----:B------:R-:W-:Y:S05]  /*c070*/  EXIT ;  /* 0x000000000000794d */ /* 0x000fea0003800000 */
.L_x_27932:
        /* <DEDUP_REMOVED lines=17> */
.L_x_27939:
[----:B------:R-:W-:-:S04]  /*c190*/  LOP3.LUT R2, R5, 0x80000000, RZ, 0xc0, !PT ;  /* 0x8000000005027812 */ /* 0x000fc800078ec0ff */
[----:B------:R-:W-:-:S04]  /*c1a0*/  SHF.R.U32.HI R3, RZ, 0x18, R2 ;  /* 0x00000018ff037819 */ /* 0x000fc80000011602 */
[----:B------:R-:W-:-:S04]  /*c1b0*/  LOP3.LUT R0, R0, R3, RZ, 0xfc, !PT ;  /* 0x0000000300007212 */ /* 0x000fc800078efcff */
[----:B------:R-:W-:-:S07]  /*c1c0*/  PRMT R8, R0, 0x7610, R8 ;  /* 0x0000761000087816 */ /* 0x000fce0000000008 */
.L_x_27938:
[----:B------:R-:W-:Y:S05]  /*c1d0*/  BSYNC B0 ;  /* 0x0000000000007941 */ /* 0x000fea0003800000 */
.L_x_27937:
[----:B------:R-:W-:Y:S01]  /*c1e0*/  STG.E.U8 desc[UR36][R16.64], R8 ;  /* 0x0000000810007986 */ /* 0x000fe2000c101124 */
[----:B------:R-:W-:Y:S05]  /*c1f0*/  EXIT ;  /* 0x000000000000794d */ /* 0x000fea0003800000 */
.L_x_27931:
        /* <DEDUP_REMOVED lines=22> */
.L_x_27914:
        /* <DEDUP_REMOVED lines=16> */
.L_x_27942:
[----:B------:R-:W-:Y:S05]  /*c460*/  EXIT ;  /* 0x000000000000794d */ /* 0x000fea0003800000 */
.L_x_27941:
[----:B------:R-:W-:Y:S01]  /*c470*/  LOP3.LUT R2, R5, 0xffff, RZ, 0xc0, !PT ;  /* 0x0000ffff05027812 */ /* 0x000fe200078ec0ff */
[----:B------:R-:W-:-:S05]  /*c480*/  IMAD.MOV.U32 R3, RZ, RZ, RZ ;  /* 0x000000ffff037224 */ /* 0x000fca00078e00ff */
[----:B------:R-:W-:Y:S01]  /*c490*/  STG.E.64 desc[UR36][R16.64], R2 ;  /* 0x0000000210007986 */ /* 0x000fe2000c101b24 */
[----:B------:R-:W-:Y:S05]  /*c4a0*/  EXIT ;  /* 0x000000000000794d */ /* 0x000fea0003800000 */
.L_x_27940:
[----:B------:R-:W-:-:S05]  /*c4b0*/  LOP3.LUT R5, R5, 0xffff, RZ, 0xc0, !PT ;  /* 0x0000ffff05057812 */ /* 0x000fca00078ec0ff */
[----:B------:R-:W-:Y:S01]  /*c4c0*/  STG.E desc[UR36][R16.64], R5 ;  /* 0x0000000510007986 */ /* 0x000fe2000c101924 */
[----:B------:R-:W-:Y:S05]  /*c4d0*/  EXIT ;  /* 0x000000000000794d */ /* 0x000fea0003800000 */
        .weak           $__internal_35_$__cuda_sm20_rem_u16
        .type           $__internal_35_$__cuda_sm20_rem_u16,@function
        .size           $__internal_35_$__cuda_sm20_rem_u16,(.L_x_57248 - $__internal_35_$__cuda_sm20_rem_u16)
$__internal_35_$__cuda_sm20_rem_u16:
        /* <DEDUP_REMOVED lines=20> */
[----:B------:R-:W-:Y:S05]  /*c620*/  RET.REL.NODEC R2 `(_ZN2at6native18elementwise_kernelILi128ELi4EZNS0_15gpu_kernel_implINS0_13AUnaryFunctorIhhhZZZNS0_16fmod_kernel_cudaERNS_18TensorIteratorBaseEENKUlvE_clEvENKUlvE_clEvEUlhhE_EEEEvS5_RKT_EUliE_EEviT1_) ;  /* 0xffffff3802747950 */ /* 0x000fea0003c3ffff */
.L_x_27943:
        /* <DEDUP_REMOVED lines=13> */
.L_x_57248:


//--------------------- .text._ZN2at6native27unrolled_elementwise_kernelINS0_13AUnaryFunctorIhhhZZZNS0_16fmod_kernel_cudaERNS_18TensorIteratorBaseEENKUlvE_clEvENKUlvE_clEvEUlhhE_EESt5arrayIPcLm2EELi4E23TrivialOffsetCalculatorILi1EjESD_NS0_6memory12LoadWithCastILi1EEENSE_13StoreWithCastILi1EEEEEviT_T0_T2_T3_T4_T5_ --------------------------
	.section	.text._ZN2at6native27unrolled_elementwise_kernelINS0_13AUnaryFunctorIhhhZZZNS0_16fmod_kernel_cudaERNS_18TensorIteratorBaseEENKUlvE_clEvENKUlvE_clEvEUlhhE_EESt5arrayIPcLm2EELi4E23TrivialOffsetCalculatorILi1EjESD_NS0_6memory12LoadWithCastILi1EEENSE_13StoreWithCastILi1EEEEEviT_T0_T2_T3_T4_T5_,"ax",@progbits
	.align	128
        .global         _ZN2at6native27unrolled_elementwise_kernelINS0_13AUnaryFunctorIhhhZZZNS0_16fmod_kernel_cudaERNS_18TensorIteratorBaseEENKUlvE_clEvENKUlvE_clEvEUlhhE_EESt5arrayIPcLm2EELi4E23TrivialOffsetCalculatorILi1EjESD_NS0_6memory12LoadWithCastILi1EEENSE_13StoreWithCastILi1EEEEEviT_T0_T2_T3_T4_T5_
        .type           _ZN2at6native27unrolled_elementwise_kernelINS0_13AUnaryFunctorIhhhZZZNS0_16fmod_kernel_cudaERNS_18TensorIteratorBaseEENKUlvE_clEvENKUlvE_clEvEUlhhE_EESt5arrayIPcLm2EELi4E23TrivialOffsetCalculatorILi1EjESD_NS0_6memory12LoadWithCastILi1EEENSE_13StoreWithCastILi1EEEEEviT_T0_T2_T3_T4_T5_,@function
        .size           _ZN2at6native27unrolled_elementwise_kernelINS0_13AUnaryFunctorIhhhZZZNS0_16fmod_kernel_cudaERNS_18TensorIteratorBaseEENKUlvE_clEvENKUlvE_clEvEUlhhE_EESt5arrayIPcLm2EELi4E23TrivialOffsetCalculatorILi1EjESD_NS0_6memory12LoadWithCastILi1EEENSE_13StoreWithCastILi1EEEEEviT_T0_T2_T3_T4_T5_,(.L_x_57249 - _ZN2at6native27unrolled_elementwise_kernelINS0_13AUnaryFunctorIhhhZZZNS0_16fmod_kernel_cudaERNS_18TensorIteratorBaseEENKUlvE_clEvENKUlvE_clEvEUlhhE_EESt5arrayIPcLm2EELi4E23TrivialOffsetCalculatorILi1EjESD_NS0_6memory12LoadWithCastILi1EEENSE_13StoreWithCastILi1EEEEEviT_T0_T2_T3_T4_T5_)
        .other          _ZN2at6native27unrolled_elementwise_kernelINS0_13AUnaryFunctorIhhhZZZNS0_16fmod_kernel_cudaERNS_18TensorIteratorBaseEENKUlvE_clEvENKUlvE_clEvEUlhhE_EESt5arrayIPcLm2EELi4E23TrivialOffsetCalculatorILi1EjESD_NS0_6memory12LoadWithCastILi1EEENSE_13StoreWithCastILi1EEEEEviT_T0_T2_T3_T4_T5_,@"STO_CUDA_ENTRY STV_DEFAULT"
_ZN2at6native27unrolled_elementwise_kernelINS0_13AUnaryFunctorIhhhZZZNS0_16fmod_kernel_cudaERNS_18TensorIteratorBaseEENKUlvE_clEvENKUlvE_clEvEUlhhE_EESt5arrayIPcLm2EELi4E23TrivialOffsetCalculatorILi1EjESD_NS0_6memory12LoadWithCastILi1EEENSE_13StoreWithCastILi1EEEEEviT_T0_T2_T3_T4_T5_:
.text._ZN2at6native27unrolled_elementwise_kernelINS0_13AUnaryFunctorIhhhZZZNS0_16fmod_kernel_cudaERNS_18TensorIteratorBaseEENKUlvE_clEvENKUlvE_clEvEUlhhE_EESt5arrayIPcLm2EELi4E23TrivialOffsetCalculatorILi1EjESD_NS0_6memory12LoadWithCastILi1EEENSE_13StoreWithCastILi1EEEEEviT_T0_T2_T3_T4_T5_:
        /* <DEDUP_REMOVED lines=31> */
.L_x_27949:
[----:B------:R3:W5:Y:S01]  /*01f0*/  LDG.E.U8 R19, desc[UR36][R6.64] ;  /* 0x0000002406137981 */ /* 0x000762000c1e1100 */
[----:B------:R-:W-:Y:S05]  /*0200*/  BRA `(.L_x_27951) ;  /* 0x0000000c00687947 */ /* 0x000fea0003800000 */
.L_x_27948:
        /* <DEDUP_REMOVED lines=8> */
.L_x_27953:
[----:B------:R1:W5:Y:S01]  /*0290*/  LDG.E.U8 R19, desc[UR36][R6.64] ;  /* 0x0000002406137981 */ /* 0x000362000c1e1100 */
[----:B------:R-:W-:Y:S05]  /*02a0*/  BRA `(.L_x_27951) ;  /* 0x0000000c00407947 */ /* 0x000fea0003800000 */
.L_x_27952:
[----:B------:R2:W5:Y:S01]  /*02b0*/  LDG.E.U16 R19, desc[UR36][R6.64] ;  /* 0x0000002406137981 */ /* 0x000562000c1e1500 */
[----:B------:R-:W-:Y:S05]  /*02c0*/  BRA `(.L_x_27951) ;  /* 0x0000000c00387947 */ /* 0x000fea0003800000 */
.L_x_27947:
        /* <DEDUP_REMOVED lines=10> */
.L_x_27955:
[----:B------:R-:W2:Y:S02]  /*0370*/  LDG.E.U16 R4, desc[UR36][R6.64] ;  /* 0x0000002406047981 */ /* 0x000ea4000c1e1500 */
[----:B--2---:R-:W-:-:S06]  /*0380*/  HADD2.F32 R4, -RZ, R4.H0_H0 ;  /* 0x20000004ff047230 */ /* 0x004fcc0000004100 */
[----:B------:R-:W0:Y:S02]  /*0390*/  F2I.S64.TRUNC R4, R4 ;  /* 0x0000000400047311 */ /* 0x000e24000020d900 */
[----:B0-----:R-:W-:Y:S01]  /*03a0*/  PRMT R19, R4, 0x7610, R19 ;  /* 0x0000761004137816 */ /* 0x001fe20000000013 */
[----:B------:R-:W-:Y:S06]  /*03b0*/  BRA `(.L_x_27951) ;  /* 0x0000000800fc7947 */ /* 0x000fec0003800000 */
.L_x_27954:
        /* <DEDUP_REMOVED lines=10> */
.L_x_27957:
[----:B------:R-:W2:Y:S02]  /*0460*/  LDG.E.U16 R6, desc[UR36][R6.64] ;  /* 0x0000002406067981 */ /* 0x000ea4000c1e1500 */
[----:B--2---:R-:W-:-:S06]  /*0470*/  HADD2.F32 R4, -RZ, R6.H0_H0 ;  /* 0x20000006ff047230 */ /* 0x004fcc0000004100 */
[----:B------:R-:W0:Y:S02]  /*0480*/  F2I.S64.TRUNC R4, R4 ;  /* 0x0000000400047311 */ /* 0x000e24000020d900 */
[----:B0-----:R-:W-:Y:S01]  /*0490*/  PRMT R19, R4, 0x7610, R19 ;  /* 0x0000761004137816 */ /* 0x001fe20000000013 */
[----:B------:R-:W-:Y:S06]  /*04a0*/  BRA `(.L_x_27951) ;  /* 0x0000000800c07947 */ /* 0x000fec0003800000 */
.L_x_27956:
[----:B------:R-:W2:Y:S02]  /*04b0*/  LDG.E.64 R4, desc[UR36][R6.64] ;  /* 0x0000002406047981 */ /* 0x000ea4000c1e1b00 */
[----:B--2---:R-:W0:Y:S02]  /*04c0*/  F2I.S64.F64.TRUNC R4, R4 ;  /* 0x0000000400047311 */ /* 0x004e24000030d900 */
[----:B0-----:R-:W-:Y:S01]  /*04d0*/  PRMT R19, R4, 0x7610, R19 ;  /* 0x0000761004137816 */ /* 0x001fe20000000013 */
[----:B------:R-:W-:Y:S06]  /*04e0*/  BRA `(.L_x_27951) ;  /* 0x0000000800b07947 */ /* 0x000fec0003800000 */
.L_x_27946:
        /* <DEDUP_REMOVED lines=12> */
.L_x_27960:
[----:B------:R-:W2:Y:S02]  /*05b0*/  LDG.E.64 R6, desc[UR36][R6.64] ;  /* 0x0000002406067981 */ /* 0x000ea4000c1e1b00 */
[----:B--2---:R-:W0:Y:S02]  /*05c0*/  F2I.S64.F64.TRUNC R4, R6 ;  /* 0x0000000600047311 */ /* 0x004e24000030d900 */
[----:B0-----:R-:W-:Y:S01]  /*05d0*/  PRMT R19, R4, 0x7610, R19 ;  /* 0x0000761004137816 */ /* 0x001fe20000000013 */
[----:B------:R-:W-:Y:S06]  /*05e0*/  BRA `(.L_x_27951) ;  /* 0x0000000800707947 */ /* 0x000fec0003800000 */
.L_x_27959:
        /* <DEDUP_REMOVED lines=28> */
.L_x_27962:
        /* <DEDUP_REMOVED lines=16> */
.L_x_27961:
[----:B------:R-:W2:Y:S02]  /*08b0*/  LDG.E.U16 R4, desc[UR36][R6.64] ;  /* 0x0000002406047981 */ /* 0x000ea4000c1e1500 */
[----:B--2---:R-:W-:-:S06]  /*08c0*/  IMAD.U32 R4, R4, 0x10000, RZ ;  /* 0x0001000004047824 */ /* 0x004fcc00078e00ff */
[----:B------:R-:W0:Y:S02]  /*08d0*/  F2I.S64.TRUNC R4, R4 ;  /* 0x0000000400047311 */ /* 0x000e24000020d900 */
[----:B0-----:R-:W-:Y:S01]  /*08e0*/  PRMT R19, R4, 0x7610, R19 ;  /* 0x0000761004137816 */ /* 0x001fe20000000013 */
[----:B------:R-:W-:Y:S06]  /*08f0*/  BRA `(.L_x_27951) ;  /* 0x0000000400ac7947 */ /* 0x000fec0003800000 */
.L_x_27958:
        /* <DEDUP_REMOVED lines=10> */
.L_x_27965:
        /* <DEDUP_REMOVED lines=21> */
.L_x_27969:
[----:B------:R-:W-:Y:S05]  /*0af0*/  BSYNC B1 ;  /* 0x0000000000017941 */ /* 0x000fea0003800000 */
.L_x_27968:
[----:B------:R-:W-:Y:S01]  /*0b00*/  IMAD.SHL.U32 R3, R3, 0x100000, RZ ;  /* 0x0010000003037824 */ /* 0x000fe200078e00ff */
[----:B------:R-:W-:-:S04]  /*0b10*/  LEA R5, R0, 0x3b800000, 0x17 ;  /* 0x3b80000000057811 */ /* 0x000fc800078eb8ff */
[----:B------:R-:W-:-:S07]  /*0b20*/  LOP3.LUT R4, R5, R3, R6, 0xfe, !PT ;  /* 0x0000000305047212 */ /* 0x000fce00078efe06 */
.L_x_27967:
[----:B------:R-:W-:Y:S05]  /*0b30*/  BSYNC B0 ;  /* 0x0000000000007941 */ /* 0x000fea0003800000 */
.L_x_27966:
[----:B------:R-:W0:Y:S02]  /*0b40*/  F2I.S64.TRUNC R4, R4 ;  /* 0x0000000400047311 */ /* 0x000e24000020d900 */
[----:B0-----:R-:W-:Y:S01]  /*0b50*/  PRMT R19, R4, 0x7610, R19 ;  /* 0x0000761004137816 */ /* 0x001fe20000000013 */
[----:B------:R-:W-:Y:S06]  /*0b60*/  BRA `(.L_x_27951) ;  /* 0x0000000400107947 */ /* 0x000fec0003800000 */
.L_x_27964:
        /* <DEDUP_REMOVED lines=21> */
.L_x_27973:
[----:B------:R-:W-:Y:S05]  /*0cc0*/  BSYNC B1 ;  /* 0x0000000000017941 */ /* 0x000fea0003800000 */
.L_x_27972:
[----:B------:R-:W-:Y:S01]  /*0cd0*/  IMAD.SHL.U32 R3, R3, 0x200000, RZ ;  /* 0x0020000003037824 */ /* 0x000fe200078e00ff */
[----:B------:R-:W-:-:S04]  /*0ce0*/  LEA R5, R0, 0x37800000, 0x17 ;  /* 0x3780000000057811 */ /* 0x000fc800078eb8ff */
[----:B------:R-:W-:-:S07]  /*0cf0*/  LOP3.LUT R4, R5, R3, R6, 0xfe, !PT ;  /* 0x0000000305047212 */ /* 0x000fce00078efe06 */
.L_x_27971:
[----:B------:R-:W-:Y:S05]  /*0d00*/  BSYNC B0 ;  /* 0x0000000000007941 */ /* 0x000fea0003800000 */
.L_x_27970:
[----:B------:R-:W0:Y:S02]  /*0d10*/  F2I.S64.TRUNC R4, R4 ;  /* 0x0000000400047311 */ /* 0x000e24000020d900 */
[----:B0-----:R-:W-:Y:S01]  /*0d20*/  PRMT R19, R4, 0x7610, R19 ;  /* 0x0000761004137816 */ /* 0x001fe20000000013 */
[----:B------:R-:W-:Y:S06]  /*0d30*/  BRA `(.L_x_27951) ;  /* 0x00000000009c7947 */ /* 0x000fec0003800000 */
.L_x_27963:
        /* <DEDUP_REMOVED lines=14> */
.L_x_27977:
[----:B------:R-:W-:Y:S05]  /*0e20*/  BSYNC B0 ;  /* 0x0000000000007941 */ /* 0x000fea0003800000 */
.L_x_27976:
[----:B------:R-:W0:Y:S02]  /*0e30*/  F2I.S64.TRUNC R4, R4 ;  /* 0x0000000400047311 */ /* 0x000e24000020d900 */
[----:B0-----:R-:W-:Y:S01]  /*0e40*/  PRMT R19, R4, 0x7610, R19 ;  /* 0x0000761004137816 */ /* 0x001fe20000000013 */
[----:B------:R-:W-:Y:S06]  /*0e50*/  BRA `(.L_x_27951) ;  /* 0x0000000000547947 */ /* 0x000fec0003800000 */
.L_x_27950:
        /* <DEDUP_REMOVED lines=16> */
.L_x_27978:
[----:B------:R-:W-:Y:S01]  /*0f60*/  PRMT R19, RZ, 0x7610, R19 ;  /* 0x00007610ff137816 */ /* 0x000fe20000000013 */
[----:B------:R-:W-:Y:S06]  /*0f70*/  BRA `(.L_x_27951) ;  /* 0x00000000000c7947 */ /* 0x000fec0003800000 */
.L_x_27975:
[----:B------:R0:W5:Y:S01]  /*0f80*/  LDG.E.U8 R19, desc[UR36][R6.64] ;  /* 0x0000002406137981 */ /* 0x000162000c1e1100 */
[----:B------:R-:W-:Y:S05]  /*0f90*/  BRA `(.L_x_27951) ;  /* 0x0000000000047947 */ /* 0x000fea0003800000 */
.L_x_27974:
[----:B------:R0:W5:Y:S02]  /*0fa0*/  LDG.E.U8 R19, desc[UR36][R6.64] ;  /* 0x0000002406137981 */ /* 0x000164000c1e1100 */
.L_x_27951:
[----:B------:R-:W1:Y:S02]  /*0fb0*/  S2R R23, SR_TID.X ;  /* 0x0000000000177919 */ /* 0x000e640000002100 */
[----:B-1----:R-:W-:-:S07]  /*0fc0*/  VIADD R23, R23, 0x80 ;  /* 0x0000008017177836 */ /* 0x002fce0000000000 */
.L_x_27945:
[----:B------:R-:W-:Y:S05]  /*0fd0*/  BSYNC B6 ;  /* 0x0000000000067941 */ /* 0x000fea0003800000 */
.L_x_27944:
        /* <DEDUP_REMOVED lines=23> */
.L_x_27984:
[----:B------:R0:W5:Y:S01]  /*1150*/  LDG.E.U8 R17, desc[UR36][R6.64] ;  /* 0x0000002406117981 */ /* 0x000162000c1e1100 */
[----:B------:R-:W-:Y:S05]  /*1160*/  BRA `(.L_x_27986) ;  /* 0x0000000c00647947 */ /* 0x000fea0003800000 */
.L_x_27983:
        /* <DEDUP_REMOVED lines=8> */
.L_x_27988:
[----:B------:R4:W5:Y:S01]  /*11f0*/  LDG.E.U8 R17, desc[UR36][R6.64] ;  /* 0x0000002406117981 */ /* 0x000962000c1e1100 */
[----:B------:R-:W-:Y:S05]  /*1200*/  BRA `(.L_x_27986) ;  /* 0x0000000c003c7947 */ /* 0x000fea0003800000 */
.L_x_27987:
[----:B------:R0:W5:Y:S01]  /*1210*/  LDG.E.U16 R17, desc[UR36][R6.64] ;  /* 0x0000002406117981 */ /* 0x000162000c1e1500 */
[----:B------:R-:W-:Y:S05]  /*1220*/  BRA `(.L_x_27986) ;  /* 0x0000000c00347947 */ /* 0x000fea0003800000 */
.L_x_27982:
        /* <DEDUP_REMOVED lines=10> */
.L_x_27990:
[----:B------:R-:W2:Y:S02]  /*12d0*/  LDG.E.U16 R4, desc[UR36][R6.64] ;  /* 0x0000002406047981 */ /* 0x000ea4000c1e1500 */
[----:B--2---:R-:W-:-:S06]  /*12e0*/  HADD2.F32 R4, -RZ, R4.H0_H0 ;  /* 0x20000004ff047230 */ /* 0x004fcc0000004100 */
[----:B------:R-:W0:Y:S02]  /*12f0*/  F2I.S64.TRUNC R4, R4 ;  /* 0x0000000400047311 */ /* 0x000e24000020d900 */
[----:B0-----:R-:W-:Y:S01]  /*1300*/  PRMT R17, R4, 0x7610, R17 ;  /* 0x0000761004117816 */ /* 0x001fe20000000011 */
[----:B------:R-:W-:Y:S06]  /*1310*/  BRA `(.L_x_27986) ;  /* 0x0000000800f87947 */ /* 0x000fec0003800000 */
.L_x_27989:
        /* <DEDUP_REMOVED lines=10> */
.L_x_27992:
[----:B------:R-:W2:Y:S02]  /*13c0*/  LDG.E.U16 R6, desc[UR36][R6.64] ;  /* 0x0000002406067981 */ /* 0x000ea4000c1e1500 */
[----:B--2---:R-:W-:-:S06]  /*13d0*/  HADD2.F32 R4, -RZ, R6.H0_H0 ;  /* 0x20000006ff047230 */ /* 0x004fcc0000004100 */
[----:B------:R-:W0:Y:S02]  /*13e0*/  F2I.S64.TRUNC R4, R4 ;  /* 0x0000000400047311 */ /* 0x000e24000020d900 */
[----:B0-----:R-:W-:Y:S01]  /*13f0*/  PRMT R17, R4, 0x7610, R17 ;  /* 0x0000761004117816 */ /* 0x001fe20000000011 */
[----:B------:R-:W-:Y:S06]  /*1400*/  BRA `(.L_x_27986) ;  /* 0x0000000800bc7947 */ /* 0x000fec0003800000 */
.L_x_27991:
[----:B------:R-:W2:Y:S02]  /*1410*/  LDG.E.64 R4, desc[UR36][R6.64] ;  /* 0x0000002406047981 */ /* 0x000ea4000c1e1b00 */
[----:B--2---:R-:W0:Y:S02]  /*1420*/  F2I.S64.F64.TRUNC R4, R4 ;  /* 0x0000000400047311 */ /* 0x004e24000030d900 */
[----:B0-----:R-:W-:Y:S01]  /*1430*/  PRMT R17, R4, 0x7610, R17 ;  /* 0x0000761004117816 */ /* 0x001fe20000000011 */
[----:B------:R-:W-:Y:S06]  /*1440*/  BRA `(.L_x_27986) ;  /* 0x0000000800ac7947 */ /* 0x000fec0003800000 */
.L_x_27981:
        /* <DEDUP_REMOVED lines=12> */
.L_x_27995:
[----:B------:R-:W2:Y:S02]  /*1510*/  LDG.E.64 R6, desc[UR36][R6.64] ;  /* 0x0000002406067981 */ /* 0x000ea4000c1e1b00 */
[----:B--2---:R-:W0:Y:S02]  /*1520*/  F2I.S64.F64.TRUNC R4, R6 ;  /* 0x0000000600047311 */ /* 0x004e24000030d900 */
[----:B0-----:R-:W-:Y:S01]  /*1530*/  PRMT R17, R4, 0x7610, R17 ;  /* 0x0000761004117816 */ /* 0x001fe20000000011 */
[----:B------:R-:W-:Y:S06]  /*1540*/  BRA `(.L_x_27986) ;  /* 0x00000008006c7947 */ /* 0x000fec0003800000 */
.L_x_27994:
        /* <DEDUP_REMOVED lines=28> */
.L_x_27997:
        /* <DEDUP_REMOVED lines=15> */
.L_x_27996:
[----:B------:R-:W2:Y:S02]  /*1800*/  LDG.E.U16 R4, desc[UR36][R6.64] ;  /* 0x0000002406047981 */ /* 0x000ea4000c1e1500 */
[----:B--2---:R-:W-:-:S06]  /*1810*/  IMAD.U32 R4, R4, 0x10000, RZ ;  /* 0x0001000004047824 */ /* 0x004fcc00078e00ff */
[----:B------:R-:W0:Y:S02]  /*1820*/  F2I.S64.TRUNC R4, R4 ;  /* 0x0000000400047311 */ /* 0x000e24000020d900 */
[----:B0-----:R-:W-:Y:S01]  /*1830*/  PRMT R17, R4, 0x7610, R17 ;  /* 0x0000761004117816 */ /* 0x001fe20000000011 */
[----:B------:R-:W-:Y:S06]  /*1840*/  BRA `(.L_x_27986) ;  /* 0x0000000400ac7947 */ /* 0x000fec0003800000 */
.L_x_27993:
        /* <DEDUP_REMOVED lines=10> */
.L_x_28000:
        /* <DEDUP_REMOVED lines=21> */
.L_x_28004:
[----:B------:R-:W-:Y:S05]  /*1a40*/  BSYNC B1 ;  /* 0x0000000000017941 */ /* 0x000fea0003800000 */
.L_x_28003:
[----:B------:R-:W-:Y:S01]  /*1a50*/  IMAD.SHL.U32 R3, R3, 0x100000, RZ ;  /* 0x0010000003037824 */ /* 0x000fe200078e00ff */
[----:B------:R-:W-:-:S04]  /*1a60*/  LEA R5, R0, 0x3b800000, 0x17 ;  /* 0x3b80000000057811 */ /* 0x000fc800078eb8ff */
[----:B------:R-:W-:-:S07]  /*1a70*/  LOP3.LUT R4, R5, R3, R6, 0xfe, !PT ;  /* 0x0000000305047212 */ /* 0x000fce00078efe06 */
.L_x_28002:
[----:B------:R-:W-:Y:S05]  /*1a80*/  BSYNC B0 ;  /* 0x0000000000007941 */ /* 0x000fea0003800000 */
.L_x_28001:
[----:B------:R-:W0:Y:S02]  /*1a90*/  F2I.S64.TRUNC R4, R4 ;  /* 0x0000000400047311 */ /* 0x000e24000020d900 */
[----:B0-----:R-:W-:Y:S01]  /*1aa0*/  PRMT R17, R4, 0x7610, R17 ;  /* 0x0000761004117816 */ /* 0x001fe20000000011 */
[----:B------:R-:W-:Y:S06]  /*1ab0*/  BRA `(.L_x_27986) ;  /* 0x0000000400107947 */ /* 0x000fec0003800000 */
.L_x_27999:
        /* <DEDUP_REMOVED lines=21> */
.L_x_28008:
[----:B------:R-:W-:Y:S05]  /*1c10*/  BSYNC B1 ;  /* 0x0000000000017941 */ /* 0x000fea0003800000 */
.L_x_28007:
[----:B------:R-:W-:Y:S01]  /*1c20*/  IMAD.SHL.U32 R3, R3, 0x200000, RZ ;  /* 0x0020000003037824 */ /* 0x000fe200078e00ff */
[----:B------:R-:W-:-:S04]  /*1c30*/  LEA R5, R0, 0x37800000, 0x17 ;  /* 0x3780000000057811 */ /* 0x000fc800078eb8ff */
[----:B------:R-:W-:-:S07]  /*1c40*/  LOP3.LUT R4, R5, R3, R6, 0xfe, !PT ;  /* 0x0000000305047212 */ /* 0x000fce00078efe06 */
.L_x_28006:
[----:B------:R-:W-:Y:S05]  /*1c50*/  BSYNC B0 ;  /* 0x0000000000007941 */ /* 0x000fea0003800000 */
.L_x_28005:
[----:B------:R-:W0:Y:S02]  /*1c60*/  F2I.S64.TRUNC R4, R4 ;  /* 0x0000000400047311 */ /* 0x000e24000020d900 */
[----:B0-----:R-:W-:Y:S01]  /*1c70*/  PRMT R17, R4, 0x7610, R17 ;  /* 0x0000761004117816 */ /* 0x001fe20000000011 */
[----:B------:R-:W-:Y:S06]  /*1c80*/  BRA `(.L_x_27986) ;  /* 0x00000000009c7947 */ /* 0x000fec0003800000 */
.L_x_27998:
        /* <DEDUP_REMOVED lines=14> */
.L_x_28012:
[----:B------:R-:W-:Y:S05]  /*1d70*/  BSYNC B0 ;  /* 0x0000000000007941 */ /* 0x000fea0003800000 */
.L_x_28011:
[----:B------:R-:W0:Y:S02]  /*1d80*/  F2I.S64.TRUNC R4, R4 ;  /* 0x0000000400047311 */ /* 0x000e24000020d900 */
[----:B0-----:R-:W-:Y:S01]  /*1d90*/  PRMT R17, R4, 0x7610, R17 ;  /* 0x0000761004117816 */ /* 0x001fe20000000011 */
[----:B------:R-:W-:Y:S06]  /*1da0*/  BRA `(.L_x_27986) ;  /* 0x0000000000547947 */ /* 0x000fec0003800000 */
.L_x_27985:
        /* <DEDUP_REMOVED lines=16> */
.L_x_28013:
[----:B------:R-:W-:Y:S01]  /*1eb0*/  PRMT R17, RZ, 0x7610, R17 ;  /* 0x00007610ff117816 */ /* 0x000fe20000000011 */
[----:B------:R-:W-:Y:S06]  /*1ec0*/  BRA `(.L_x_27986) ;  /* 0x00000000000c7947 */ /* 0x000fec0003800000 */
.L_x_28010:
[----:B------:R1:W5:Y:S01]  /*1ed0*/  LDG.E.U8 R17, desc[UR36][R6.64] ;  /* 0x0000002406117981 */ /* 0x000362000c1e1100 */
[----:B------:R-:W-:Y:S05]  /*1ee0*/  BRA `(.L_x_27986) ;  /* 0x0000000000047947 */ /* 0x000fea0003800000 */
.L_x_28009:
[----:B------:R0:W5:Y:S02]  /*1ef0*/  LDG.E.U8 R17, desc[UR36][R6.64] ;  /* 0x0000002406117981 */ /* 0x000164000c1e1100 */
.L_x_27986:
[----:B------:R-:W-:-:S07]  /*1f00*/  VIADD R23, R23, 0x80 ;  /* 0x0000008017177836 */ /* 0x000fce0000000000 */
.L_x_27980:
[----:B------:R-:W-:Y:S05]  /*1f10*/  BSYNC B6 ;  /* 0x0000000000067941 */ /* 0x000fea0003800000 */
.L_x_27979:
        /* <DEDUP_REMOVED lines=25> */
.L_x_28019:
[----:B------:R0:W5:Y:S01]  /*20b0*/  LDG.E.U8 R24, desc[UR36][R6.64] ;  /* 0x0000002406187981 */ /* 0x000162000c1e1100 */
[----:B------:R-:W-:Y:S05]  /*20c0*/  BRA `(.L_x_28021) ;  /* 0x0000000c00647947 */ /* 0x000fea0003800000 */
.L_x_28018:
        /* <DEDUP_REMOVED lines=8> */
.L_x_28023:
[----:B------:R3:W5:Y:S01]  /*2150*/  LDG.E.U8 R24, desc[UR36][R6.64] ;  /* 0x0000002406187981 */ /* 0x000762000c1e1100 */
[----:B------:R-:W-:Y:S05]  /*2160*/  BRA `(.L_x_28021) ;  /* 0x0000000c003c7947 */ /* 0x000fea0003800000 */
.L_x_28022:
[----:B------:R0:W5:Y:S01]  /*2170*/  LDG.E.U16 R24, desc[UR36][R6.64] ;  /* 0x0000002406187981 */ /* 0x000162000c1e1500 */
[----:B------:R-:W-:Y:S05]  /*2180*/  BRA `(.L_x_28021) ;  /* 0x0000000c00347947 */ /* 0x000fea0003800000 */
.L_x_28017:
        /* <DEDUP_REMOVED lines=10> */
.L_x_28025:
[----:B------:R-:W2:Y:S02]  /*2230*/  LDG.E.U16 R4, desc[UR36][R6.64] ;  /* 0x0000002406047981 */ /* 0x000ea4000c1e1500 */
[----:B--2---:R-:W-:-:S06]  /*2240*/  HADD2.F32 R4, -RZ, R4.H0_H0 ;  /* 0x20000004ff047230 */ /* 0x004fcc0000004100 */
[----:B------:R-:W0:Y:S02]  /*2250*/  F2I.S64.TRUNC R4, R4 ;  /* 0x0000000400047311 */ /* 0x000e24000020d900 */
[----:B0-----:R-:W-:Y:S01]  /*2260*/  PRMT R24, R4, 0x7610, R24 ;  /* 0x0000761004187816 */ /* 0x001fe20000000018 */
[----:B------:R-:W-:Y:S06]  /*2270*/  BRA `(.L_x_28021) ;  /* 0x0000000800f87947 */ /* 0x000fec0003800000 */
.L_x_28024:
        /* <DEDUP_REMOVED lines=10> */
.L_x_28027:
[----:B------:R-:W2:Y:S02]  /*2320*/  LDG.E.U16 R6, desc[UR36][R6.64] ;  /* 0x0000002406067981 */ /* 0x000ea4000c1e1500 */
[----:B--2---:R-:W-:-:S06]  /*2330*/  HADD2.F32 R4, -RZ, R6.H0_H0 ;  /* 0x20000006ff047230 */ /* 0x004fcc0000004100 */
[----:B------:R-:W0:Y:S02]  /*2340*/  F2I.S64.TRUNC R4, R4 ;  /* 0x0000000400047311 */ /* 0x000e24000020d900 */
[----:B0-----:R-:W-:Y:S01]  /*2350*/  PRMT R24, R4, 0x7610, R24 ;  /* 0x0000761004187816 */ /* 0x001fe20000000018 */
[----:B------:R-:W-:Y:S06]  /*2360*/  BRA `(.L_x_28021) ;  /* 0x0000000800bc7947 */ /* 0x000fec0003800000 */
.L_x_28026:
[----:B------:R-:W2:Y:S02]  /*2370*/  LDG.E.64 R4, desc[UR36][R6.64] ;  /* 0x0000002406047981 */ /* 0x000ea4000c1e1b00 */
[----:B--2---:R-:W0:Y:S02]  /*2380*/  F2I.S64.F64.TRUNC R4, R4 ;  /* 0x0000000400047311 */ /* 0x004e24000030d900 */
[----:B0-----:R-:W-:Y:S01]  /*2390*/  PRMT R24, R4, 0x7610, R24 ;  /* 0x0000761004187816 */ /* 0x001fe20000000018 */
[----:B------:R-:W-:Y:S06]  /*23a0*/  BRA `(.L_x_28021) ;  /* 0x0000000800ac7947 */ /* 0x000fec0003800000 */
.L_x_28016:
        /* <DEDUP_REMOVED lines=12> */
.L_x_28030:
[----:B------:R-:W2:Y:S02]  /*2470*/  LDG.E.64 R6, desc[UR36][R6.64] ;  /* 0x0000002406067981 */ /* 0x000ea4000c1e1b00 */
[----:B--2---:R-:W0:Y:S02]  /*2480*/  F2I.S64.F64.TRUNC R4, R6 ;  /* 0x0000000600047311 */ /* 0x004e24000030d900 */
[----:B0-----:R-:W-:Y:S01]  /*2490*/  PRMT R24, R4, 0x7610, R24 ;  /* 0x0000761004187816 */ /* 0x001fe20000000018 */
[----:B------:R-:W-:Y:S06]  /*24a0*/  BRA `(.L_x_28021) ;  /* 0x00000008006c7947 */ /* 0x000fec0003800000 */
.L_x_28029:
        /* <DEDUP_REMOVED lines=28> */
.L_x_28032:
        /* <DEDUP_REMOVED lines=15> */
.L_x_28031:
[----:B------:R-:W2:Y:S02]  /*2760*/  LDG.E.U16 R4, desc[UR36][R6.64] ;  /* 0x0000002406047981 */ /* 0x000ea4000c1e1500 */
[----:B--2---:R-:W-:-:S06]  /*2770*/  IMAD.U32 R4, R4, 0x10000, RZ ;  /* 0x0001000004047824 */ /* 0x004fcc00078e00ff */
[----:B------:R-:W0:Y:S02]  /*2780*/  F2I.S64.TRUNC R4, R4 ;  /* 0x0000000400047311 */ /* 0x000e24000020d900 */
[----:B0-----:R-:W-:Y:S01]  /*2790*/  PRMT R24, R4, 0x7610, R24 ;  /* 0x0000761004187816 */ /* 0x001fe20000000018 */
[----:B------:R-:W-:Y:S06]  /*27a0*/  BRA `(.L_x_28021) ;  /* 0x0000000400ac7947 */ /* 0x000fec0003800000 */
.L_x_28028:
        /* <DEDUP_REMOVED lines=10> */
.L_x_28035:
        /* <DEDUP_REMOVED lines=21> */
.L_x_28039:
[----:B------:R-:W-:Y:S05]  /*29a0*/  BSYNC B1 ;  /* 0x0000000000017941 */ /* 0x000fea0003800000 */
.L_x_28038:
[----:B------:R-:W-:Y:S01]  /*29b0*/  IMAD.SHL.U32 R3, R3, 0x100000, RZ ;  /* 0x0010000003037824 */ /* 0x000fe200078e00ff */
[----:B------:R-:W-:-:S04]  /*29c0*/  LEA R5, R0, 0x3b800000, 0x17 ;  /* 0x3b80000000057811 */ /* 0x000fc800078eb8ff */
[----:B------:R-:W-:-:S07]  /*29d0*/  LOP3.LUT R4, R5, R3, R6, 0xfe, !PT ;  /* 0x0000000305047212 */ /* 0x000fce00078efe06 */
.L_x_28037:
[----:B------:R-:W-:Y:S05]  /*29e0*/  BSYNC B0 ;  /* 0x0000000000007941 */ /* 0x000fea0003800000 */
.L_x_28036:
[----:B------:R-:W0:Y:S02]  /*29f0*/  F2I.S64.TRUNC R4, R4 ;  /* 0x0000000400047311 */ /* 0x000e24000020d900 */
[----:B0-----:R-:W-:Y:S01]  /*2a00*/  PRMT R24, R4, 0x7610, R24 ;  /* 0x0000761004187816 */ /* 0x001fe20000000018 */
[----:B------:R-:W-:Y:S06]  /*2a10*/  BRA `(.L_x_28021) ;  /* 0x0000000400107947 */ /* 0x000fec0003800000 */
.L_x_28034:
        /* <DEDUP_REMOVED lines=21> */
.L_x_28043:
[----:B------:R-:W-:Y:S05]  /*2b70*/  BSYNC B1 ;  /* 0x0000000000017941 */ /* 0x000fea0003800000 */
.L_x_28042:
[----:B------:R-:W-:Y:S01]  /*2b80*/  IMAD.SHL.U32 R3, R3, 0x200000, RZ ;  /* 0x0020000003037824 */ /* 0x000fe200078e00ff */
[----:B------:R-:W-:-:S04]  /*2b90*/  LEA R5, R0, 0x37800000, 0x17 ;  /* 0x3780000000057811 */ /* 0x000fc800078eb8ff */
[----:B------:R-:W-:-:S07]  /*2ba0*/  LOP3.LUT R4, R5, R3, R6, 0xfe, !PT ;  /* 0x0000000305047212 */ /* 0x000fce00078efe06 */
.L_x_28041:
[----:B------:R-:W-:Y:S05]  /*2bb0*/  BSYNC B0 ;  /* 0x0000000000007941 */ /* 0x000fea0003800000 */
.L_x_28040:
[----:B------:R-:W0:Y:S02]  /*2bc0*/  F2I.S64.TRUNC R4, R4 ;  /* 0x0000000400047311 */ /* 0x000e24000020d900 */
[----:B0-----:R-:W-:Y:S01]  /*2bd0*/  PRMT R24, R4, 0x7610, R24 ;  /* 0x0000761004187816 */ /* 0x001fe20000000018 */
[----:B------:R-:W-:Y:S06]  /*2be0*/  BRA `(.L_x_28021) ;  /* 0x00000000009c7947 */ /* 0x000fec0003800000 */
.L_x_28033:
        /* <DEDUP_REMOVED lines=14> */
.L_x_28047:
[----:B------:R-:W-:Y:S05]  /*2cd0*/  BSYNC B0 ;  /* 0x0000000000007941 */ /* 0x000fea0003800000 */
.L_x_28046:
[----:B------:R-:W0:Y:S02]  /*2ce0*/  F2I.S64.TRUNC R4, R4 ;  /* 0x0000000400047311 */ /* 0x000e24000020d900 */
[----:B0-----:R-:W-:Y:S01]  /*2cf0*/  PRMT R24, R4, 0x7610, R24 ;  /* 0x0000761004187816 */ /* 0x001fe20000000018 */
[----:B------:R-:W-:Y:S06]  /*2d00*/  BRA `(.L_x_28021) ;  /* 0x0000000000547947 */ /* 0x000fec0003800000 */
.L_x_28020:
        /* <DEDUP_REMOVED lines=16> */
.L_x_28048:
[----:B------:R-:W-:Y:S01]  /*2e10*/  PRMT R24, RZ, 0x7610, R24 ;  /* 0x00007610ff187816 */ /* 0x000fe20000000018 */
[----:B------:R-:W-:Y:S06]  /*2e20*/  BRA `(.L_x_28021) ;  /* 0x00000000000c7947 */ /* 0x000fec0003800000 */
.L_x_28045:
[----:B------:R2:W5:Y:S01]  /*2e30*/  LDG.E.U8 R24, desc[UR36][R6.64] ;  /* 0x0000002406187981 */ /* 0x000562000c1e1100 */
[----:B------:R-:W-:Y:S05]  /*2e40*/  BRA `(.L_x_28021) ;  /* 0x0000000000047947 */ /* 0x000fea0003800000 */
.L_x_28044:
[----:B------:R1:W5:Y:S02]  /*2e50*/  LDG.E.U8 R24, desc[UR36][R6.64] ;  /* 0x0000002406187981 */ /* 0x000364000c1e1100 */
.L_x_28021:
[----:B------:R-:W-:-:S07]  /*2e60*/  VIADD R23, R23, 0x80 ;  /* 0x0000008017177836 */ /* 0x000fce0000000000 */
.L_x_28015:
[----:B------:R-:W-:Y:S05]  /*2e70*/  BSYNC B6 ;  /* 0x0000000000067941 */ /* 0x000fea0003800000 */
.L_x_28014:
        /* <DEDUP_REMOVED lines=22> */
.L_x_28054:
[----:B------:R0:W5:Y:S01]  /*2fe0*/  LDG.E.U8 R18, desc[UR36][R6.64] ;  /* 0x0000002406127981 */ /* 0x000162000c1e1100 */
[----:B------:R-:W-:Y:S05]  /*2ff0*/  BRA `(.L_x_28050) ;  /* 0x0000000c00607947 */ /* 0x000fea0003800000 */
.L_x_28053:
        /* <DEDUP_REMOVED lines=8> */
.L_x_28057:
[----:B------:R0:W5:Y:S01]  /*3080*/  LDG.E.U8 R18, desc[UR36][R6.64] ;  /* 0x0000002406127981 */ /* 0x000162000c1e1100 */
[----:B------:R-:W-:Y:S05]  /*3090*/  BRA `(.L_x_28050) ;  /* 0x0000000c00387947 */ /* 0x000fea0003800000 */
.L_x_28056:
[----:B------:R0:W5:Y:S01]  /*30a0*/  LDG.E.U16 R18, desc[UR36][R6.64] ;  /* 0x0000002406127981 */ /* 0x000162000c1e1500 */
[----:B------:R-:W-:Y:S05]  /*30b0*/  BRA `(.L_x_28050) ;  /* 0x0000000c00307947 */ /* 0x000fea0003800000 */
.L_x_28052:
        /* <DEDUP_REMOVED lines=10> */
.L_x_28059:
[----:B------:R-:W2:Y:S02]  /*3160*/  LDG.E.U16 R4, desc[UR36][R6.64] ;  /* 0x0000002406047981 */ /* 0x000ea4000c1e1500 */
[----:B--2---:R-:W-:-:S06]  /*3170*/  HADD2.F32 R4, -RZ, R4.H0_H0 ;  /* 0x20000004ff047230 */ /* 0x004fcc0000004100 */
[----:B------:R-:W0:Y:S02]  /*3180*/  F2I.S64.TRUNC R4, R4 ;  /* 0x0000000400047311 */ /* 0x000e24000020d900 */
[----:B0-----:R-:W-:Y:S01]  /*3190*/  PRMT R18, R4, 0x7610, R18 ;  /* 0x0000761004127816 */ /* 0x001fe20000000012 */
[----:B------:R-:W-:Y:S06]  /*31a0*/  BRA `(.L_x_28050) ;  /* 0x0000000800f47947 */ /* 0x000fec0003800000 */
.L_x_28058:
        /* <DEDUP_REMOVED lines=10> */
.L_x_28061:
[----:B------:R-:W2:Y:S02]  /*3250*/  LDG.E.U16 R6, desc[UR36][R6.64] ;  /* 0x0000002406067981 */ /* 0x000ea4000c1e1500 */
[----:B--2---:R-:W-:-:S06]  /*3260*/  HADD2.F32 R4, -RZ, R6.H0_H0 ;  /* 0x20000006ff047230 */ /* 0x004fcc0000004100 */
[----:B------:R-:W0:Y:S02]  /*3270*/  F2I.S64.TRUNC R4, R4 ;  /* 0x0000000400047311 */ /* 0x000e24000020d900 */
[----:B0-----:R-:W-:Y:S01]  /*3280*/  PRMT R18, R4, 0x7610, R18 ;  /* 0x0000761004127816 */ /* 0x001fe20000000012 */
[----:B------:R-:W-:Y:S06]  /*3290*/  BRA `(.L_x_28050) ;  /* 0x0000000800b87947 */ /* 0x000fec0003800000 */
.L_x_28060:
[----:B------:R-:W2:Y:S02]  /*32a0*/  LDG.E.64 R4, desc[UR36][R6.64] ;  /* 0x0000002406047981 */ /* 0x000ea4000c1e1b00 */
[----:B--2---:R-:W0:Y:S02]  /*32b0*/  F2I.S64.F64.TRUNC R4, R4 ;  /* 0x0000000400047311 */ /* 0x004e24000030d900 */
[----:B0-----:R-:W-:Y:S01]  /*32c0*/  PRMT R18, R4, 0x7610, R18 ;  /* 0x0000761004127816 */ /* 0x001fe20000000012 */
[----:B------:R-:W-:Y:S06]  /*32d0*/  BRA `(.L_x_28050) ;  /* 0x0000000800a87947 */ /* 0x000fec0003800000 */
.L_x_28051:
        /* <DEDUP_REMOVED lines=12> */
.L_x_28064:
[----:B------:R-:W2:Y:S02]  /*33a0*/  LDG.E.64 R6, desc[UR36][R6.64] ;  /* 0x0000002406067981 */ /* 0x000ea4000c1e1b00 */
[----:B--2---:R-:W0:Y:S02]  /*33b0*/  F2I.S64.F64.TRUNC R4, R6 ;  /* 0x0000000600047311 */ /* 0x004e24000030d900 */
[----:B0-----:R-:W-:Y:S01]  /*33c0*/  PRMT R18, R4, 0x7610, R18 ;  /* 0x0000761004127816 */ /* 0x001fe20000000012 */
[----:B------:R-:W-:Y:S06]  /*33d0*/  BRA `(.L_x_28050) ;  /* 0x0000000800687947 */ /* 0x000fec0003800000 */
.L_x_28063:
        /* <DEDUP_REMOVED lines=28> */
.L_x_28066:
        /* <DEDUP_REMOVED lines=15> */
.L_x_28065:
[----:B------:R-:W2:Y:S02]  /*3690*/  LDG.E.U16 R4, desc[UR36][R6.64] ;  /* 0x0000002406047981 */ /* 0x000ea4000c1e1500 */
[----:B--2---:R-:W-:-:S06]  /*36a0*/  IMAD.U32 R4, R4, 0x10000, RZ ;  /* 0x0001000004047824 */ /* 0x004fcc00078e00ff */
[----:B------:R-:W0:Y:S02]  /*36b0*/  F2I.S64.TRUNC R4, R4 ;  /* 0x0000000400047311 */ /* 0x000e24000020d900 */
[----:B0-----:R-:W-:Y:S01]  /*36c0*/  PRMT R18, R4, 0x7610, R18 ;  /* 0x0000761004127816 */ /* 0x001fe20000000012 */
[----:B------:R-:W-:Y:S06]  /*36d0*/  BRA `(.L_x_28050) ;  /* 0x0000000400a87947 */ /* 0x000fec0003800000 */
.L_x_28062:
        /* <DEDUP_REMOVED lines=10> */
.L_x_28069:
        /* <DEDUP_REMOVED lines=21> */
.L_x_28073:
[----:B------:R-:W-:Y:S05]  /*38d0*/  BSYNC B1 ;  /* 0x0000000000017941 */ /* 0x000fea0003800000 */
.L_x_28072:
[----:B------:R-:W-:Y:S01]  /*38e0*/  IMAD.SHL.U32 R3, R3, 0x100000, RZ ;  /* 0x0010000003037824 */ /* 0x000fe200078e00ff */
[----:B------:R-:W-:-:S04]  /*38f0*/  LEA R5, R0, 0x3b800000, 0x17 ;  /* 0x3b80000000057811 */ /* 0x000fc800078eb8ff */
[----:B------:R-:W-:-:S07]  /*3900*/  LOP3.LUT R4, R5, R3, R6, 0xfe, !PT ;  /* 0x0000000305047212 */ /* 0x000fce00078efe06 */
.L_x_28071:
[----:B------:R-:W-:Y:S05]  /*3910*/  BSYNC B0 ;  /* 0x0000000000007941 */ /* 0x000fea0003800000 */
.L_x_28070:
[----:B------:R-:W0:Y:S02]  /*3920*/  F2I.S64.TRUNC R4, R4 ;  /* 0x0000000400047311 */ /* 0x000e24000020d900 */
[----:B0-----:R-:W-:Y:S01]  /*3930*/  PRMT R18, R4, 0x7610, R18 ;  /* 0x0000761004127816 */ /* 0x001fe20000000012 */
[----:B------:R-:W-:Y:S06]  /*3940*/  BRA `(.L_x_28050) ;  /* 0x00000004000c7947 */ /* 0x000fec0003800000 */
.L_x_28068:
        /* <DEDUP_REMOVED lines=21> */
.L_x_28077:
[----:B------:R-:W-:Y:S05]  /*3aa0*/  BSYNC B1 ;  /* 0x0000000000017941 */ /* 0x000fea0003800000 */
.L_x_28076:
[----:B------:R-:W-:Y:S01]  /*3ab0*/  IMAD.SHL.U32 R3, R3, 0x200000, RZ ;  /* 0x0020000003037824 */ /* 0x000fe200078e00ff */
[----:B------:R-:W-:-:S04]  /*3ac0*/  LEA R5, R0, 0x37800000, 0x17 ;  /* 0x3780000000057811 */ /* 0x000fc800078eb8ff */
[----:B------:R-:W-:-:S07]  /*3ad0*/  LOP3.LUT R4, R5, R3, R6, 0xfe, !PT ;  /* 0x0000000305047212 */ /* 0x000fce00078efe06 */
.L_x_28075:
[----:B------:R-:W-:Y:S05]  /*3ae0*/  BSYNC B0 ;  /* 0x0000000000007941 */ /* 0x000fea0003800000 */
.L_x_28074:
[----:B------:R-:W0:Y:S02]  /*3af0*/  F2I.S64.TRUNC R4, R4 ;  /* 0x0000000400047311 */ /* 0x000e24000020d900 */
[----:B0-----:R-:W-:Y:S01]  /*3b00*/  PRMT R18, R4, 0x7610, R18 ;  /* 0x0000761004127816 */ /* 0x001fe20000000012 */
[----:B------:R-:W-:Y:S06]  /*3b10*/  BRA `(.L_x_28050) ;  /* 0x0000000000987947 */ /* 0x000fec0003800000 */
.L_x_28067:
        /* <DEDUP_REMOVED lines=14> */
.L_x_28081:
[----:B------:R-:W-:Y:S05]  /*3c00*/  BSYNC B0 ;  /* 0x0000000000007941 */ /* 0x000fea0003800000 */
.L_x_28080:
[----:B------:R-:W0:Y:S02]  /*3c10*/  F2I.S64.TRUNC R4, R4 ;  /* 0x0000000400047311 */ /* 0x000e24000020d900 */
[----:B0-----:R-:W-:Y:S01]  /*3c20*/  PRMT R18, R4, 0x7610, R18 ;  /* 0x0000761004127816 */ /* 0x001fe20000000012 */
[----:B------:R-:W-:Y:S06]  /*3c30*/  BRA `(.L_x_28050) ;  /* 0x0000000000507947 */ /* 0x000fec0003800000 */
.L_x_28055:
        /* <DEDUP_REMOVED lines=16> */
.L_x_28082:
[----:B------:R-:W-:Y:S05]  /*3d40*/  BRA `(.L_x_28050) ;  /* 0x00000000000c7947 */ /* 0x000fea0003800000 */
.L_x_28079:
[----:B------:R0:W5:Y:S01]  /*3d50*/  LDG.E.U8 R18, desc[UR36][R6.64] ;  /* 0x0000002406127981 */ /* 0x000162000c1e1100 */
[----:B------:R-:W-:Y:S05]  /*3d60*/  BRA `(.L_x_28050) ;  /* 0x0000000000047947 */ /* 0x000fea0003800000 */
.L_x_28078:
[----:B------:R0:W5:Y:S02]  /*3d70*/  LDG.E.U8 R18, desc[UR36][R6.64] ;  /* 0x0000002406127981 */ /* 0x000164000c1e1100 */
.L_x_28050:
[----:B------:R-:W-:Y:S05]  /*3d80*/  BSYNC B6 ;  /* 0x0000000000067941 */ /* 0x000fea0003800000 */
.L_x_28049:
[----:B------:R-:W1:Y:S01]  /*3d90*/  S2R R25, SR_TID.X ;  /* 0x0000000000197919 */ /* 0x000e620000002100 */
[----:B------:R-:W0:Y:S01]  /*3da0*/  LDC.U8 R0, c[0x0][0x215] ;  /* 0x00008540ff007b82 */ /* 0x000e220000000000 */
[----:B------:R-:W-:Y:S01]  /*3db0*/  BSSY B0, `(.L_x_28083) ;  /* 0x0000007000007945 */ /* 0x000fe20003800000 */
[----:B-1----:R-:W-:-:S13]  /*3dc0*/  ISETP.GE.AND P0, PT, R25, R16, PT ;  /* 0x000000101900720c */ /* 0x002fda0003f06270 */
[----:B------:R-:W-:Y:S05]  /*3dd0*/  @P0 BRA `(.L_x_28084) ;  /* 0x0000000000100947 */ /* 0x000fea0003800000 */
[----:B-----5:R-:W-:Y:S02]  /*3de0*/  LOP3.LUT R19, R19, 0xff, RZ, 0xc0, !PT ;  /* 0x000000ff13137812 */ /* 0x020fe400078ec0ff */
[----:B------:R-:W-:-:S07]  /*3df0*/  MOV R8, 0x3e10 ;  /* 0x00003e1000087802 */ /* 0x000fce0000000f00 */
[----:B0-234-:R-:W-:Y:S05]  /*3e00*/  CALL.REL.NOINC `($__internal_36_$__cuda_sm20_rem_u16) ;  /* 0x0000004000c87944 */ /* 0x01dfea0003c00000 */
[----:B------:R-:W-:-:S07]  /*3e10*/  IMAD.MOV.U32 R3, RZ, RZ, R19 ;  /* 0x000000ffff037224 */ /* 0x000fce00078e0013 */
.L_x_28084:
[----:B------:R-:W-:Y:S05]  /*3e20*/  BSYNC B0 ;  /* 0x0000000000007941 */ /* 0x000fea0003800000 */
.L_x_28083:
[----:B------:R-:W-:Y:S01]  /*3e30*/  VIADD R23, R25, 0x80 ;  /* 0x0000008019177836 */ /* 0x000fe20000000000 */
[----:B------:R-:W-:Y:S04]  /*3e40*/  BSSY B0, `(.L_x_28085) ;  /* 0x0000007000007945 */ /* 0x000fe80003800000 */
[----:B------:R-:W-:-:S13]  /*3e50*/  ISETP.GE.AND P1, PT, R23, R16, PT ;  /* 0x000000101700720c */ /* 0x000fda0003f26270 */
[----:B------:R-:W-:Y:S05]  /*3e60*/  @P1 BRA `(.L_x_28086) ;  /* 0x0000000000101947 */ /* 0x000fea0003800000 */
[----:B-----5:R-:W-:Y:S02]  /*3e70*/  LOP3.LUT R19, R17, 0xff, RZ, 0xc0, !PT ;  /* 0x000000ff11137812 */ /* 0x020fe400078ec0ff */
[----:B------:R-:W-:-:S07]  /*3e80*/  MOV R8, 0x3ea0 ;  /* 0x00003ea000087802 */ /* 0x000fce0000000f00 */
[----:B0-234-:R-:W-:Y:S05]  /*3e90*/  CALL.REL.NOINC `($__internal_36_$__cuda_sm20_rem_u16) ;  /* 0x0000004000a47944 */ /* 0x01dfea0003c00000 */
[----:B------:R-:W-:-:S07]  /*3ea0*/  IMAD.MOV.U32 R22, RZ, RZ, R19 ;  /* 0x000000ffff167224 */ /* 0x000fce00078e0013 */
.L_x_28086:
[----:B------:R-:W-:Y:S05]  /*3eb0*/  BSYNC B0 ;  /* 0x0000000000007941 */ /* 0x000fea0003800000 */
.L_x_28085:
        /* <DEDUP_REMOVED lines=8> */
.L_x_28088:
[----:B------:R-:W-:Y:S05]  /*3f40*/  BSYNC B0 ;  /* 0x0000000000007941 */ /* 0x000fea0003800000 */
.L_x_28087:
        /* <DEDUP_REMOVED lines=8> */
.L_x_28090:
[----:B------:R-:W-:Y:S05]  /*3fd0*/  BSYNC B0 ;  /* 0x0000000000007941 */ /* 0x000fea0003800000 */
.L_x_28089:
        /* <DEDUP_REMOVED lines=25> */
.L_x_28096:
[----:B------:R0:W-:Y:S01]  /*4170*/  STG.E.U8 desc[UR36][R8.64], R3 ;  /* 0x0000000308007986 */ /* 0x0001e2000c101124 */
[----:B------:R-:W-:Y:S01]  /*4180*/  IMAD.MOV.U32 R25, RZ, RZ, R23 ;  /* 0x000000ffff197224 */ /* 0x000fe200078e0017 */
[----:B------:R-:W-:Y:S06]  /*4190*/  BRA `(.L_x_28092) ;  /* 0x0000000c00e87947 */ /* 0x000fec0003800000 */
.L_x_28095:
        /* <DEDUP_REMOVED lines=11> */
.L_x_28099:
[----:B------:R-:W-:Y:S01]  /*4250*/  LOP3.LUT R3, R3, 0xff, RZ, 0xc0, !PT ;  /* 0x000000ff03037812 */ /* 0x000fe200078ec0ff */
[----:B------:R-:W-:-:S04]  /*4260*/  IMAD.MOV.U32 R25, RZ, RZ, R23 ;  /* 0x000000ffff197224 */ /* 0x000fc800078e0017 */
[----:B------:R0:W-:Y:S01]  /*4270*/  STG.E desc[UR36][R8.64], R3 ;  /* 0x0000000308007986 */ /* 0x0001e2000c101924 */
[----:B------:R-:W-:Y:S05]  /*4280*/  BRA `(.L_x_28092) ;  /* 0x0000000c00ac7947 */ /* 0x000fea0003800000 */
.L_x_28098:
[----:B------:R-:W-:Y:S01]  /*4290*/  LOP3.LUT R3, R3, 0xff, RZ, 0xc0, !PT ;  /* 0x000000ff03037812 */ /* 0x000fe200078ec0ff */
[----:B------:R-:W-:-:S04]  /*42a0*/  IMAD.MOV.U32 R25, RZ, RZ, R23 ;  /* 0x000000ffff197224 */ /* 0x000fc800078e0017 */
[----:B------:R0:W-:Y:S01]  /*42b0*/  STG.E.U16 desc[UR36][R8.64], R3 ;  /* 0x0000000308007986 */ /* 0x0001e2000c101524 */
[----:B------:R-:W-:Y:S05]  /*42c0*/  BRA `(.L_x_28092) ;  /* 0x0000000c009c7947 */ /* 0x000fea0003800000 */
.L_x_28094:
        /* <DEDUP_REMOVED lines=11> */
.L_x_28101:
[----:B------:R-:W-:Y:S01]  /*4380*/  LOP3.LUT R3, R3, 0xff, RZ, 0xc0, !PT ;  /* 0x000000ff03037812 */ /* 0x000fe200078ec0ff */
[----:B------:R-:W-:-:S03]  /*4390*/  IMAD.MOV.U32 R25, RZ, RZ, R23 ;  /* 0x000000ffff197224 */ /* 0x000fc600078e0017 */
[----:B------:R-:W0:Y:S02]  /*43a0*/  I2F.U16 R0, R3 ;  /* 0x0000000300007306 */ /* 0x000e240000101000 */
[----:B0-----:R-:W-:-:S05]  /*43b0*/  F2FP.F16.F32.PACK_AB R0, RZ, R0 ;  /* 0x00000000ff00723e */ /* 0x001fca00000000ff */
[----:B------:R0:W-:Y:S01]  /*43c0*/  STG.E.U16 desc[UR36][R8.64], R0 ;  /* 0x0000000008007986 */ /* 0x0001e2000c101524 */
[----:B------:R-:W-:Y:S05]  /*43d0*/  BRA `(.L_x_28092) ;  /* 0x0000000c00587947 */ /* 0x000fea0003800000 */
.L_x_28100:
        /* <DEDUP_REMOVED lines=12> */
.L_x_28103:
[----:B------:R-:W-:Y:S01]  /*44a0*/  LOP3.LUT R3, R3, 0xff, RZ, 0xc0, !PT ;  /* 0x000000ff03037812 */ /* 0x000fe200078ec0ff */
[----:B------:R-:W-:-:S05]  /*44b0*/  IMAD.MOV.U32 R25, RZ, RZ, R23 ;  /* 0x000000ffff197224 */ /* 0x000fca00078e0017 */
[----:B------:R-:W0:Y:S02]  /*44c0*/  I2F.U16 R3, R3 ;  /* 0x0000000300037306 */ /* 0x000e240000101000 */
[----:B0-----:R-:W-:-:S04]  /*44d0*/  F2FP.F16.F32.PACK_AB R3, RZ, R3 ;  /* 0x00000003ff03723e */ /* 0x001fc800000000ff */
[----:B------:R-:W-:-:S05]  /*44e0*/  PRMT R3, R3, 0x5410, RZ ;  /* 0x0000541003037816 */ /* 0x000fca00000000ff */
[----:B------:R0:W-:Y:S01]  /*44f0*/  STG.E desc[UR36][R8.64], R3 ;  /* 0x0000000308007986 */ /* 0x0001e2000c101924 */
[----:B------:R-:W-:Y:S05]  /*4500*/  BRA `(.L_x_28092) ;  /* 0x0000000c000c7947 */ /* 0x000fea0003800000 */
.L_x_28102:
[----:B------:R-:W-:Y:S01]  /*4510*/  LOP3.LUT R4, R3, 0xff, RZ, 0xc0, !PT ;  /* 0x000000ff03047812 */ /* 0x000fe200078ec0ff */
[----:B------:R-:W-:-:S05]  /*4520*/  IMAD.MOV.U32 R25, RZ, RZ, R23 ;  /* 0x000000ffff197224 */ /* 0x000fca00078e0017 */
[----:B------:R-:W0:Y:S02]  /*4530*/  I2F.F64.U16 R4, R4 ;  /* 0x0000000400047312 */ /* 0x000e240000101800 */
[----:B0-----:R0:W-:Y:S01]  /*4540*/  STG.E.64 desc[UR36][R8.64], R4 ;  /* 0x0000000408007986 */ /* 0x0011e2000c101b24 */
[----:B------:R-:W-:Y:S05]  /*4550*/  BRA `(.L_x_28092) ;  /* 0x0000000800f87947 */ /* 0x000fea0003800000 */
.L_x_28093:
        /* <DEDUP_REMOVED lines=13> */
.L_x_28106:
[----:B------:R-:W-:Y:S02]  /*4630*/  LOP3.LUT R4, R3, 0xff, RZ, 0xc0, !PT ;  /* 0x000000ff03047812 */ /* 0x000fe400078ec0ff */
[----:B--234-:R-:W-:Y:S01]  /*4640*/  CS2R R6, SRZ ;  /* 0x0000000000067805 */ /* 0x01cfe2000001ff00 */
[----:B------:R-:W-:-:S03]  /*4650*/  IMAD.MOV.U32 R25, RZ, RZ, R23 ;  /* 0x000000ffff197224 */ /* 0x000fc600078e0017 */
[----:B------:R-:W0:Y:S02]  /*4660*/  I2F.F64.U16 R4, R4 ;  /* 0x0000000400047312 */ /* 0x000e240000101800 */
[----:B0-----:R0:W-:Y:S01]  /*4670*/  STG.E.128 desc[UR36][R8.64], R4 ;  /* 0x0000000408007986 */ /* 0x0011e2000c101d24 */
[----:B------:R-:W-:Y:S05]  /*4680*/  BRA `(.L_x_28092) ;  /* 0x0000000800ac7947 */ /* 0x000fea0003800000 */
.L_x_28105:
        /* <DEDUP_REMOVED lines=22> */
.L_x_28110:
[----:B------:R-:W-:Y:S05]  /*47f0*/  BSYNC B0 ;  /* 0x0000000000007941 */ /* 0x000fea0003800000 */
.L_x_28109:
[----:B------:R-:W-:Y:S01]  /*4800*/  LOP3.LUT R5, R0, R5, RZ, 0xfc, !PT ;  /* 0x0000000500057212 */ /* 0x000fe200078efcff */
[----:B------:R-:W-:-:S04]  /*4810*/  IMAD.MOV.U32 R25, RZ, RZ, R23 ;  /* 0x000000ffff197224 */ /* 0x000fc800078e0017 */
[----:B------:R0:W-:Y:S01]  /*4820*/  STG.E.U8 desc[UR36][R8.64], R5 ;  /* 0x0000000508007986 */ /* 0x0001e2000c101124 */
[----:B------:R-:W-:Y:S05]  /*4830*/  BRA `(.L_x_28092) ;  /* 0x0000000800407947 */ /* 0x000fea0003800000 */
.L_x_28108:
        /* <DEDUP_REMOVED lines=14> */
.L_x_28112:
[----:B------:R-:W-:Y:S01]  /*4920*/  IMAD.MOV.U32 R0, RZ, RZ, 0x7f ;  /* 0x0000007fff007424 */ /* 0x000fe200078e00ff */
[----:B------:R-:W-:-:S04]  /*4930*/  ISETP.GT.U32.AND P0, PT, R3, 0x7f800000, PT ;  /* 0x7f8000000300780c */ /* 0x000fc80003f04070 */
[----:B------:R-:W-:-:S09]  /*4940*/  SEL R0, R0, 0x7c, P0 ;  /* 0x0000007c00007807 */ /* 0x000fd20000000000 */
.L_x_28113:
[----:B------:R-:W-:Y:S05]  /*4950*/  BSYNC B0 ;  /* 0x0000000000007941 */ /* 0x000fea0003800000 */
.L_x_28111:
[----:B------:R-:W-:Y:S01]  /*4960*/  LOP3.LUT R3, R5, 0x80000000, RZ, 0xc0, !PT ;  /* 0x8000000005037812 */ /* 0x000fe200078ec0ff */
[----:B------:R-:W-:-:S03]  /*4970*/  IMAD.MOV.U32 R25, RZ, RZ, R23 ;  /* 0x000000ffff197224 */ /* 0x000fc600078e0017 */
[----:B------:R-:W-:-:S04]  /*4980*/  SHF.R.U32.HI R3, RZ, 0x18, R3 ;  /* 0x00000018ff037819 */ /* 0x000fc80000011603 */
[----:B------:R-:W-:-:S05]  /*4990*/  LOP3.LUT R3, R0, R3, RZ, 0xfc, !PT ;  /* 0x0000000300037212 */ /* 0x000fca00078efcff */
[----:B------:R0:W-:Y:S01]  /*49a0*/  STG.E.U8 desc[UR36][R8.64], R3 ;  /* 0x0000000308007986 */ /* 0x0001e2000c101124 */
[----:B------:R-:W-:Y:S05]  /*49b0*/  BRA `(.L_x_28092) ;  /* 0x0000000400e07947 */ /* 0x000fea0003800000 */
.L_x_28107:
[----:B------:R-:W-:Y:S01]  /*49c0*/  LOP3.LUT R3, R3, 0xff, RZ, 0xc0, !PT ;  /* 0x000000ff03037812 */ /* 0x000fe200078ec0ff */
[----:B------:R-:W-:-:S03]  /*49d0*/  IMAD.MOV.U32 R25, RZ, RZ, R23 ;  /* 0x000000ffff197224 */ /* 0x000fc600078e0017 */
[----:B------:R-:W0:Y:S02]  /*49e0*/  I2F.U16 R0, R3 ;  /* 0x0000000300007306 */ /* 0x000e240000101000 */
[----:B0-----:R-:W-:-:S05]  /*49f0*/  F2FP.BF16.F32.PACK_AB R0, RZ, R0 ;  /* 0x00000000ff00723e */ /* 0x001fca00000010ff */
[----:B------:R0:W-:Y:S01]  /*4a00*/  STG.E.U16 desc[UR36][R8.64], R0 ;  /* 0x0000000008007986 */ /* 0x0001e2000c101524 */
[----:B------:R-:W-:Y:S05]  /*4a10*/  BRA `(.L_x_28092) ;  /* 0x0000000400c87947 */ /* 0x000fea0003800000 */
.L_x_28104:
        /* <DEDUP_REMOVED lines=12> */
.L_x_28116:
        /* <DEDUP_REMOVED lines=18> */
.L_x_28119:
[----:B------:R-:W-:-:S04]  /*4c00*/  LOP3.LUT R3, R5, 0x80000000, RZ, 0xc0, !PT ;  /* 0x8000000005037812 */ /* 0x000fc800078ec0ff */
[----:B------:R-:W-:-:S04]  /*4c10*/  SHF.R.U32.HI R3, RZ, 0x18, R3 ;  /* 0x00000018ff037819 */ /* 0x000fc80000011603 */
[----:B------:R-:W-:-:S04]  /*4c20*/  LOP3.LUT R0, R0, R3, RZ, 0xfc, !PT ;  /* 0x0000000300007212 */ /* 0x000fc800078efcff */
[----:B------:R-:W-:-:S07]  /*4c30*/  PRMT R4, R0, 0x7610, R4 ;  /* 0x0000761000047816 */ /* 0x000fce0000000004 */
.L_x_28118:
[----:B------:R-:W-:Y:S05]  /*4c40*/  BSYNC B0 ;  /* 0x0000000000007941 */ /* 0x000fea0003800000 */
.L_x_28117:
[----:B------:R0:W-:Y:S01]  /*4c50*/  STG.E.U8 desc[UR36][R8.64], R4 ;  /* 0x0000000408007986 */ /* 0x0001e2000c101124 */
[----:B------:R-:W-:Y:S01]  /*4c60*/  IMAD.MOV.U32 R25, RZ, RZ, R23 ;  /* 0x000000ffff197224 */ /* 0x000fe200078e0017 */
[----:B------:R-:W-:Y:S06]  /*4c70*/  BRA `(.L_x_28092) ;  /* 0x0000000400307947 */ /* 0x000fec0003800000 */
.L_x_28115:
        /* <DEDUP_REMOVED lines=18> */
.L_x_28122:
[----:B------:R-:W-:-:S04]  /*4da0*/  LOP3.LUT R3, R5, 0x80000000, RZ, 0xc0, !PT ;  /* 0x8000000005037812 */ /* 0x000fc800078ec0ff */
[----:B------:R-:W-:-:S04]  /*4db0*/  SHF.R.U32.HI R3, RZ, 0x18, R3 ;  /* 0x00000018ff037819 */ /* 0x000fc80000011603 */
[----:B------:R-:W-:-:S04]  /*4dc0*/  LOP3.LUT R0, R0, R3, RZ, 0xfc, !PT ;  /* 0x0000000300007212 */ /* 0x000fc800078efcff */
[----:B------:R-:W-:-:S07]  /*4dd0*/  PRMT R4, R0, 0x7610, R4 ;  /* 0x0000761000047816 */ /* 0x000fce0000000004 */
.L_x_28121:
[----:B------:R-:W-:Y:S05]  /*4de0*/  BSYNC B0 ;  /* 0x0000000000007941 */ /* 0x000fea0003800000 */
.L_x_28120:
[----:B------:R0:W-:Y:S01]  /*4df0*/  STG.E.U8 desc[UR36][R8.64], R4 ;  /* 0x0000000408007986 */ /* 0x0001e2000c101124 */
[----:B------:R-:W-:Y:S01]  /*4e00*/  IMAD.MOV.U32 R25, RZ, RZ, R23 ;  /* 0x000000ffff197224 */ /* 0x000fe200078e0017 */
[----:B------:R-:W-:Y:S06]  /*4e10*/  BRA `(.L_x_28092) ;  /* 0x0000000000c87947 */ /* 0x000fec0003800000 */
.L_x_28114:
        /* <DEDUP_REMOVED lines=24> */
.L_x_28097:
        /* <DEDUP_REMOVED lines=16> */
.L_x_28125:
[----:B------:R-:W-:Y:S01]  /*50a0*/  IMAD.MOV.U32 R25, RZ, RZ, R23 ;  /* 0x000000ffff197224 */ /* 0x000fe200078e0017 */
[----:B------:R-:W-:Y:S06]  /*50b0*/  BRA `(.L_x_28092) ;  /* 0x0000000000207947 */ /* 0x000fec0003800000 */
.L_x_28124:
[----:B------:R-:W-:Y:S01]  /*50c0*/  LOP3.LUT R4, R3, 0xff, RZ, 0xc0, !PT ;  /* 0x000000ff03047812 */ /* 0x000fe200078ec0ff */
[----:B------:R-:W-:Y:S02]  /*50d0*/  IMAD.MOV.U32 R5, RZ, RZ, RZ ;  /* 0x000000ffff057224 */ /* 0x000fe400078e00ff */
[----:B------:R-:W-:-:S03]  /*50e0*/  IMAD.MOV.U32 R25, RZ, RZ, R23 ;  /* 0x000000ffff197224 */ /* 0x000fc600078e0017 */
[----:B------:R0:W-:Y:S01]  /*50f0*/  STG.E.64 desc[UR36][R8.64], R4 ;  /* 0x0000000408007986 */ /* 0x0001e2000c101b24 */
[----:B------:R-:W-:Y:S05]  /*5100*/  BRA `(.L_x_28092) ;  /* 0x00000000000c7947 */ /* 0x000fea0003800000 */
.L_x_28123:
[----:B------:R-:W-:Y:S01]  /*5110*/  LOP3.LUT R3, R3, 0xff, RZ, 0xc0, !PT ;  /* 0x000000ff03037812 */ /* 0x000fe200078ec0ff */
[----:B------:R-:W-:-:S04]  /*5120*/  IMAD.MOV.U32 R25, RZ, RZ, R23 ;  /* 0x000000ffff197224 */ /* 0x000fc800078e0017 */
[----:B------:R0:W-:Y:S03]  /*5130*/  STG.E desc[UR36][R8.64], R3 ;  /* 0x0000000308007986 */ /* 0x0001e6000c101924 */
.L_x_28092:
[----:B------:R-:W-:Y:S05]  /*5140*/  BSYNC B6 ;  /* 0x0000000000067941 */ /* 0x000fea0003800000 */
.L_x_28091:
        /* <DEDUP_REMOVED lines=23> */
.L_x_28131:
[----:B------:R0:W-:Y:S01]  /*52c0*/  STG.E.U8 desc[UR36][R8.64], R22 ;  /* 0x0000001608007986 */ /* 0x0001e2000c101124 */
[----:B------:R-:W-:Y:S05]  /*52d0*/  BRA `(.L_x_28133) ;  /* 0x0000000c00987947 */ /* 0x000fea0003800000 */
.L_x_28130:
        /* <DEDUP_REMOVED lines=10> */
.L_x_28135:
[----:B------:R-:W-:-:S05]  /*5380*/  LOP3.LUT R3, R22, 0xff, RZ, 0xc0, !PT ;  /* 0x000000ff16037812 */ /* 0x000fca00078ec0ff */
[----:B------:R0:W-:Y:S01]  /*5390*/  STG.E desc[UR36][R8.64], R3 ;  /* 0x0000000308007986 */ /* 0x0001e2000c101924 */
[----:B------:R-:W-:Y:S05]  /*53a0*/  BRA `(.L_x_28133) ;  /* 0x0000000c00647947 */ /* 0x000fea0003800000 */
.L_x_28134:
[----:B------:R-:W-:-:S05]  /*53b0*/  LOP3.LUT R3, R22, 0xff, RZ, 0xc0, !PT ;  /* 0x000000ff16037812 */ /* 0x000fca00078ec0ff */
[----:B------:R0:W-:Y:S01]  /*53c0*/  STG.E.U16 desc[UR36][R8.64], R3 ;  /* 0x0000000308007986 */ /* 0x0001e2000c101524 */
[----:B------:R-:W-:Y:S05]  /*53d0*/  BRA `(.L_x_28133) ;  /* 0x0000000c00587947 */ /* 0x000fea0003800000 */
.L_x_28129:
        /* <DEDUP_REMOVED lines=10> */
.L_x_28137:
[----:B------:R-:W-:-:S04]  /*5480*/  LOP3.LUT R22, R22, 0xff, RZ, 0xc0, !PT ;  /* 0x000000ff16167812 */ /* 0x000fc800078ec0ff */
[----:B------:R-:W0:Y:S02]  /*5490*/  I2F.U16 R0, R22 ;  /* 0x0000001600007306 */ /* 0x000e240000101000 */
[----:B0-----:R-:W-:-:S05]  /*54a0*/  F2FP.F16.F32.PACK_AB R0, RZ, R0 ;  /* 0x00000000ff00723e */ /* 0x001fca00000000ff */
[----:B------:R0:W-:Y:S01]  /*54b0*/  STG.E.U16 desc[UR36][R8.64], R0 ;  /* 0x0000000008007986 */ /* 0x0001e2000c101524 */
[----:B------:R-:W-:Y:S05]  /*54c0*/  BRA `(.L_x_28133) ;  /* 0x0000000c001c7947 */ /* 0x000fea0003800000 */
.L_x_28136:
        /* <DEDUP_REMOVED lines=11> */
.L_x_28139:
[----:B------:R-:W-:-:S06]  /*5580*/  LOP3.LUT R22, R22, 0xff, RZ, 0xc0, !PT ;  /* 0x000000ff16167812 */ /* 0x000fcc00078ec0ff */
[----:B------:R-:W0:Y:S02]  /*5590*/  I2F.U16 R22, R22 ;  /* 0x0000001600167306 */ /* 0x000e240000101000 */
[----:B0-----:R-:W-:-:S04]  /*55a0*/  F2FP.F16.F32.PACK_AB R3, RZ, R22 ;  /* 0x00000016ff03723e */ /* 0x001fc800000000ff */
[----:B------:R-:W-:-:S05]  /*55b0*/  PRMT R3, R3, 0x5410, RZ ;  /* 0x0000541003037816 */ /* 0x000fca00000000ff */
[----:B------:R0:W-:Y:S01]  /*55c0*/  STG.E desc[UR36][R8.64], R3 ;  /* 0x0000000308007986 */ /* 0x0001e2000c101924 */
[----:B------:R-:W-:Y:S05]  /*55d0*/  BRA `(.L_x_28133) ;  /* 0x0000000800d87947 */ /* 0x000fea0003800000 */
.L_x_28138:
[----:B------:R-:W-:-:S06]  /*55e0*/  LOP3.LUT R4, R22, 0xff, RZ, 0xc0, !PT ;  /* 0x000000ff16047812 */ /* 0x000fcc00078ec0ff */
[----:B------:R-:W0:Y:S02]  /*55f0*/  I2F.F64.U16 R4, R4 ;  /* 0x0000000400047312 */ /* 0x000e240000101800 */
[----:B0-----:R0:W-:Y:S01]  /*5600*/  STG.E.64 desc[UR36][R8.64], R4 ;  /* 0x0000000408007986 */ /* 0x0011e2000c101b24 */
[----:B------:R-:W-:Y:S05]  /*5610*/  BRA `(.L_x_28133) ;  /* 0x0000000800c87947 */ /* 0x000fea0003800000 */
.L_x_28128:
        /* <DEDUP_REMOVED lines=12> */
.L_x_28142:
[----:B------:R-:W-:Y:S02]  /*56e0*/  LOP3.LUT R4, R22, 0xff, RZ, 0xc0, !PT ;  /* 0x000000ff16047812 */ /* 0x000fe400078ec0ff */
[----:B--234-:R-:W-:-:S04]  /*56f0*/  CS2R R6, SRZ ;  /* 0x0000000000067805 */ /* 0x01cfc8000001ff00 */
[----:B------:R-:W0:Y:S02]  /*5700*/  I2F.F64.U16 R4, R4 ;  /* 0x0000000400047312 */ /* 0x000e240000101800 */
[----:B0-----:R0:W-:Y:S01]  /*5710*/  STG.E.128 desc[UR36][R8.64], R4 ;  /* 0x0000000408007986 */ /* 0x0011e2000c101d24 */
[----:B------:R-:W-:Y:S05]  /*5720*/  BRA `(.L_x_28133) ;  /* 0x0000000800847947 */ /* 0x000fea0003800000 */
.L_x_28141:
        /* <DEDUP_REMOVED lines=22> */
.L_x_28146:
[----:B------:R-:W-:Y:S05]  /*5890*/  BSYNC B0 ;  /* 0x0000000000007941 */ /* 0x000fea0003800000 */
.L_x_28145:
[----:B------:R-:W-:-:S05]  /*58a0*/  LOP3.LUT R5, R0, R5, RZ, 0xfc, !PT ;  /* 0x0000000500057212 */ /* 0x000fca00078efcff */
[----:B------:R0:W-:Y:S01]  /*58b0*/  STG.E.U8 desc[UR36][R8.64], R5 ;  /* 0x0000000508007986 */ /* 0x0001e2000c101124 */
[----:B------:R-:W-:Y:S05]  /*58c0*/  BRA `(.L_x_28133) ;  /* 0x00000008001c7947 */ /* 0x000fea0003800000 */
.L_x_28144:
        /* <DEDUP_REMOVED lines=14> */
.L_x_28148:
[----:B------:R-:W-:Y:S01]  /*59b0*/  IMAD.MOV.U32 R0, RZ, RZ, 0x7f ;  /* 0x0000007fff007424 */ /* 0x000fe200078e00ff */
[----:B------:R-:W-:-:S04]  /*59c0*/  ISETP.GT.U32.AND P0, PT, R3, 0x7f800000, PT ;  /* 0x7f8000000300780c */ /* 0x000fc80003f04070 */
[----:B------:R-:W-:-:S09]  /*59d0*/  SEL R0, R0, 0x7c, P0 ;  /* 0x0000007c00007807 */ /* 0x000fd20000000000 */
.L_x_28149:
[----:B------:R-:W-:Y:S05]  /*59e0*/  BSYNC B0 ;  /* 0x0000000000007941 */ /* 0x000fea0003800000 */
.L_x_28147:
[----:B------:R-:W-:-:S04]  /*59f0*/  LOP3.LUT R3, R5, 0x80000000, RZ, 0xc0, !PT ;  /* 0x8000000005037812 */ /* 0x000fc800078ec0ff */
[----:B------:R-:W-:-:S04]  /*5a00*/  SHF.R.U32.HI R3, RZ, 0x18, R3 ;  /* 0x00000018ff037819 */ /* 0x000fc80000011603 */
[----:B------:R-:W-:-:S05]  /*5a10*/  LOP3.LUT R3, R0, R3, RZ, 0xfc, !PT ;  /* 0x0000000300037212 */ /* 0x000fca00078efcff */
[----:B------:R0:W-:Y:S01]  /*5a20*/  STG.E.U8 desc[UR36][R8.64], R3 ;  /* 0x0000000308007986 */ /* 0x0001e2000c101124 */
[----:B------:R-:W-:Y:S05]  /*5a30*/  BRA `(.L_x_28133) ;  /* 0x0000000400c07947 */ /* 0x000fea0003800000 */
.L_x_28143:
[----:B------:R-:W-:-:S04]  /*5a40*/  LOP3.LUT R22, R22, 0xff, RZ, 0xc0, !PT ;  /* 0x000000ff16167812 */ /* 0x000fc800078ec0ff */
[----:B------:R-:W0:Y:S02]  /*5a50*/  I2F.U16 R0, R22 ;  /* 0x0000001600007306 */ /* 0x000e240000101000 */
[----:B0-----:R-:W-:-:S05]  /*5a60*/  F2FP.BF16.F32.PACK_AB R0, RZ, R0 ;  /* 0x00000000ff00723e */ /* 0x001fca00000010ff */
[----:B------:R0:W-:Y:S01]  /*5a70*/  STG.E.U16 desc[UR36][R8.64], R0 ;  /* 0x0000000008007986 */ /* 0x0001e2000c101524 */
[----:B------:R-:W-:Y:S05]  /*5a80*/  BRA `(.L_x_28133) ;  /* 0x0000000400ac7947 */ /* 0x000fea0003800000 */
.L_x_28140:
        /* <DEDUP_REMOVED lines=11> */
.L_x_28152:
        /* <DEDUP_REMOVED lines=18> */
.L_x_28155:
[----:B------:R-:W-:-:S04]  /*5c60*/  LOP3.LUT R3, R5, 0x80000000, RZ, 0xc0, !PT ;  /* 0x8000000005037812 */ /* 0x000fc800078ec0ff */
[----:B------:R-:W-:-:S04]  /*5c70*/  SHF.R.U32.HI R3, RZ, 0x18, R3 ;  /* 0x00000018ff037819 */ /* 0x000fc80000011603 */
[----:B------:R-:W-:-:S04]  /*5c80*/  LOP3.LUT R0, R0, R3, RZ, 0xfc, !PT ;  /* 0x0000000300007212 */ /* 0x000fc800078efcff */
[----:B------:R-:W-:-:S07]  /*5c90*/  PRMT R4, R0, 0x7610, R4 ;  /* 0x0000761000047816 */ /* 0x000fce0000000004 */
.L_x_28154:
[----:B------:R-:W-:Y:S05]  /*5ca0*/  BSYNC B0 ;  /* 0x0000000000007941 */ /* 0x000fea0003800000 */
.L_x_28153:
[----:B------:R0:W-:Y:S01]  /*5cb0*/  STG.E.U8 desc[UR36][R8.64], R4 ;  /* 0x0000000408007986 */ /* 0x0001e2000c101124 */
[----:B------:R-:W-:Y:S05]  /*5cc0*/  BRA `(.L_x_28133) ;  /* 0x00000004001c7947 */ /* 0x000fea0003800000 */
.L_x_28151:
        /* <DEDUP_REMOVED lines=18> */
.L_x_28158:
[----:B------:R-:W-:-:S04]  /*5df0*/  LOP3.LUT R3, R5, 0x80000000, RZ, 0xc0, !PT ;  /* 0x8000000005037812 */ /* 0x000fc800078ec0ff */
[----:B------:R-:W-:-:S04]  /*5e00*/  SHF.R.U32.HI R3, RZ, 0x18, R3 ;  /* 0x00000018ff037819 */ /* 0x000fc80000011603 */
[----:B------:R-:W-:-:S04]  /*5e10*/  LOP3.LUT R0, R0, R3, RZ, 0xfc, !PT ;  /* 0x0000000300007212 */ /* 0x000fc800078efcff */
[----:B------:R-:W-:-:S07]  /*5e20*/  PRMT R4, R0, 0x7610, R4 ;  /* 0x0000761000047816 */ /* 0x000fce0000000004 */
.L_x_28157:
[----:B------:R-:W-:Y:S05]  /*5e30*/  BSYNC B0 ;  /* 0x0000000000007941 */ /* 0x000fea0003800000 */
.L_x_28156:
[----:B------:R0:W-:Y:S01]  /*5e40*/  STG.E.U8 desc[UR36][R8.64], R4 ;  /* 0x0000000408007986 */ /* 0x0001e2000c101124 */
[----:B------:R-:W-:Y:S05]  /*5e50*/  BRA `(.L_x_28133) ;  /* 0x0000000000b87947 */ /* 0x000fea0003800000 */
.L_x_28150:
        /* <DEDUP_REMOVED lines=23> */
.L_x_28132:
        /* <DEDUP_REMOVED lines=16> */
.L_x_28161:
[----:B------:R-:W-:Y:S05]  /*60d0*/  BRA `(.L_x_28133) ;  /* 0x0000000000187947 */ /* 0x000fea0003800000 */
.L_x_28160:
[----:B------:R-:W-:Y:S01]  /*60e0*/  LOP3.LUT R22, R22, 0xff, RZ, 0xc0, !PT ;  /* 0x000000ff16167812 */ /* 0x000fe200078ec0ff */
[----:B------:R-:W-:-:S05]  /*60f0*/  IMAD.MOV.U32 R23, RZ, RZ, RZ ;  /* 0x000000ffff177224 */ /* 0x000fca00078e00ff */
[----:B------:R0:W-:Y:S01]  /*6100*/  STG.E.64 desc[UR36][R8.64], R22 ;  /* 0x0000001608007986 */ /* 0x0001e2000c101b24 */
[----:B------:R-:W-:Y:S05]  /*6110*/  BRA `(.L_x_28133) ;  /* 0x0000000000087947 */ /* 0x000fea0003800000 */
.L_x_28159:
[----:B------:R-:W-:-:S05]  /*6120*/  LOP3.LUT R3, R22, 0xff, RZ, 0xc0, !PT ;  /* 0x000000ff16037812 */ /* 0x000fca00078ec0ff */
[----:B------:R0:W-:Y:S02]  /*6130*/  STG.E desc[UR36][R8.64], R3 ;  /* 0x0000000308007986 */ /* 0x0001e4000c101924 */
.L_x_28133:
        /* <DEDUP_REMOVED lines=23> */
.L_x_28165:
[----:B------:R0:W-:Y:S01]  /*62b0*/  STG.E.U8 desc[UR36][R8.64], R17 ;  /* 0x0000001108007986 */ /* 0x0001e2000c101124 */
[----:B------:R-:W-:Y:S05]  /*62c0*/  BRA `(.L_x_28167) ;  /* 0x0000000c00987947 */ /* 0x000fea0003800000 */
.L_x_28164:
        /* <DEDUP_REMOVED lines=10> */
.L_x_28169:
[----:B------:R-:W-:-:S05]  /*6370*/  LOP3.LUT R17, R17, 0xff, RZ, 0xc0, !PT ;  /* 0x000000ff11117812 */ /* 0x000fca00078ec0ff */
[----:B------:R0:W-:Y:S01]  /*6380*/  STG.E desc[UR36][R8.64], R17 ;  /* 0x0000001108007986 */ /* 0x0001e2000c101924 */
[----:B------:R-:W-:Y:S05]  /*6390*/  BRA `(.L_x_28167) ;  /* 0x0000000c00647947 */ /* 0x000fea0003800000 */
.L_x_28168:
[----:B------:R-:W-:-:S05]  /*63a0*/  LOP3.LUT R17, R17, 0xff, RZ, 0xc0, !PT ;  /* 0x000000ff11117812 */ /* 0x000fca00078ec0ff */
[----:B------:R0:W-:Y:S01]  /*63b0*/  STG.E.U16 desc[UR36][R8.64], R17 ;  /* 0x0000001108007986 */ /* 0x0001e2000c101524 */
[----:B------:R-:W-:Y:S05]  /*63c0*/  BRA `(.L_x_28167) ;  /* 0x0000000c00587947 */ /* 0x000fea0003800000 */
.L_x_28163:
        /* <DEDUP_REMOVED lines=10> */
.L_x_28171:
[----:B------:R-:W-:-:S04]  /*6470*/  LOP3.LUT R17, R17, 0xff, RZ, 0xc0, !PT ;  /* 0x000000ff11117812 */ /* 0x000fc800078ec0ff */
[----:B------:R-:W0:Y:S02]  /*6480*/  I2F.U16 R0, R17 ;  /* 0x0000001100007306 */ /* 0x000e240000101000 */
[----:B0-----:R-:W-:-:S05]  /*6490*/  F2FP.F16.F32.PACK_AB R0, RZ, R0 ;  /* 0x00000000ff00723e */ /* 0x001fca00000000ff */
[----:B------:R0:W-:Y:S01]  /*64a0*/  STG.E.U16 desc[UR36][R8.64], R0 ;  /* 0x0000000008007986 */ /* 0x0001e2000c101524 */
[----:B------:R-:W-:Y:S05]  /*64b0*/  BRA `(.L_x_28167) ;  /* 0x0000000c001c7947 */ /* 0x000fea0003800000 */
.L_x_28170:
        /* <DEDUP_REMOVED lines=11> */
.L_x_28173:
[----:B------:R-:W-:-:S06]  /*6570*/  LOP3.LUT R17, R17, 0xff, RZ, 0xc0, !PT ;  /* 0x000000ff11117812 */ /* 0x000fcc00078ec0ff */
[----:B------:R-:W0:Y:S02]  /*6580*/  I2F.U16 R17, R17 ;  /* 0x0000001100117306 */ /* 0x000e240000101000 */
[----:B0-----:R-:W-:-:S04]  /*6590*/  F2FP.F16.F32.PACK_AB R3, RZ, R17 ;  /* 0x00000011ff03723e */ /* 0x001fc800000000ff */
[----:B------:R-:W-:-:S05]  /*65a0*/  PRMT R3, R3, 0x5410, RZ ;  /* 0x0000541003037816 */ /* 0x000fca00000000ff */
[----:B------:R0:W-:Y:S01]  /*65b0*/  STG.E desc[UR36][R8.64], R3 ;  /* 0x0000000308007986 */ /* 0x0001e2000c101924 */
[----:B------:R-:W-:Y:S05]  /*65c0*/  BRA `(.L_x_28167) ;  /* 0x0000000800d87947 */ /* 0x000fea0003800000 */
.L_x_28172:
[----:B------:R-:W-:-:S06]  /*65d0*/  LOP3.LUT R4, R17, 0xff, RZ, 0xc0, !PT ;  /* 0x000000ff11047812 */ /* 0x000fcc00078ec0ff */
[----:B------:R-:W0:Y:S02]  /*65e0*/  I2F.F64.U16 R4, R4 ;  /* 0x0000000400047312 */ /* 0x000e240000101800 */
[----:B0-----:R0:W-:Y:S01]  /*65f0*/  STG.E.64 desc[UR36][R8.64], R4 ;  /* 0x0000000408007986 */ /* 0x0011e2000c101b24 */
[----:B------:R-:W-:Y:S05]  /*6600*/  BRA `(.L_x_28167) ;  /* 0x0000000800c87947 */ /* 0x000fea0003800000 */
.L_x_28162:
        /* <DEDUP_REMOVED lines=12> */
.L_x_28176:
[----:B------:R-:W-:Y:S02]  /*66d0*/  LOP3.LUT R4, R17, 0xff, RZ, 0xc0, !PT ;  /* 0x000000ff11047812 */ /* 0x000fe400078ec0ff */
[----:B--234-:R-:W-:-:S04]  /*66e0*/  CS2R R6, SRZ ;  /* 0x0000000000067805 */ /* 0x01cfc8000001ff00 */
[----:B------:R-:W0:Y:S02]  /*66f0*/  I2F.F64.U16 R4, R4 ;  /* 0x0000000400047312 */ /* 0x000e240000101800 */
[----:B0-----:R0:W-:Y:S01]  /*6700*/  STG.E.128 desc[UR36][R8.64], R4 ;  /* 0x0000000408007986 */ /* 0x0011e2000c101d24 */
[----:B------:R-:W-:Y:S05]  /*6710*/  BRA `(.L_x_28167) ;  /* 0x0000000800847947 */ /* 0x000fea0003800000 */
.L_x_28175:
        /* <DEDUP_REMOVED lines=22> */
.L_x_28180:
[----:B------:R-:W-:Y:S05]  /*6880*/  BSYNC B0 ;  /* 0x0000000000007941 */ /* 0x000fea0003800000 */
.L_x_28179:
[----:B------:R-:W-:-:S05]  /*6890*/  LOP3.LUT R5, R0, R5, RZ, 0xfc, !PT ;  /* 0x0000000500057212 */ /* 0x000fca00078efcff */
[----:B------:R0:W-:Y:S01]  /*68a0*/  STG.E.U8 desc[UR36][R8.64], R5 ;  /* 0x0000000508007986 */ /* 0x0001e2000c101124 */
[----:B------:R-:W-:Y:S05]  /*68b0*/  BRA `(.L_x_28167) ;  /* 0x00000008001c7947 */ /* 0x000fea0003800000 */
.L_x_28178:
        /* <DEDUP_REMOVED lines=14> */
.L_x_28182:
[----:B------:R-:W-:Y:S01]  /*69a0*/  IMAD.MOV.U32 R0, RZ, RZ, 0x7f ;  /* 0x0000007fff007424 */ /* 0x000fe200078e00ff */
[----:B------:R-:W-:-:S04]  /*69b0*/  ISETP.GT.U32.AND P0, PT, R3, 0x7f800000, PT ;  /* 0x7f8000000300780c */ /* 0x000fc80003f04070 */
[----:B------:R-:W-:-:S09]  /*69c0*/  SEL R0, R0, 0x7c, P0 ;  /* 0x0000007c00007807 */ /* 0x000fd20000000000 */
.L_x_28183:
[----:B------:R-:W-:Y:S05]  /*69d0*/  BSYNC B0 ;  /* 0x0000000000007941 */ /* 0x000fea0003800000 */
.L_x_28181:
[----:B------:R-:W-:-:S04]  /*69e0*/  LOP3.LUT R3, R17, 0x80000000, RZ, 0xc0, !PT ;  /* 0x8000000011037812 */ /* 0x000fc800078ec0ff */
[----:B------:R-:W-:-:S04]  /*69f0*/  SHF.R.U32.HI R3, RZ, 0x18, R3 ;  /* 0x00000018ff037819 */ /* 0x000fc80000011603 */
[----:B------:R-:W-:-:S05]  /*6a00*/  LOP3.LUT R3, R0, R3, RZ, 0xfc, !PT ;  /* 0x0000000300037212 */ /* 0x000fca00078efcff */
[----:B------:R0:W-:Y:S01]  /*6a10*/  STG.E.U8 desc[UR36][R8.64], R3 ;  /* 0x0000000308007986 */ /* 0x0001e2000c101124 */
[----:B------:R-:W-:Y:S05]  /*6a20*/  BRA `(.L_x_28167) ;  /* 0x0000000400c07947 */ /* 0x000fea0003800000 */
.L_x_28177:
[----:B------:R-:W-:-:S04]  /*6a30*/  LOP3.LUT R17, R17, 0xff, RZ, 0xc0, !PT ;  /* 0x000000ff11117812 */ /* 0x000fc800078ec0ff */
[----:B------:R-:W0:Y:S02]  /*6a40*/  I2F.U16 R0, R17 ;  /* 0x0000001100007306 */ /* 0x000e240000101000 */
[----:B0-----:R-:W-:-:S05]  /*6a50*/  F2FP.BF16.F32.PACK_AB R0, RZ, R0 ;  /* 0x00000000ff00723e */ /* 0x001fca00000010ff */
[----:B------:R0:W-:Y:S01]  /*6a60*/  STG.E.U16 desc[UR36][R8.64], R0 ;  /* 0x0000000008007986 */ /* 0x0001e2000c101524 */
[----:B------:R-:W-:Y:S05]  /*6a70*/  BRA `(.L_x_28167) ;  /* 0x0000000400ac7947 */ /* 0x000fea0003800000 */
.L_x_28174:
        /* <DEDUP_REMOVED lines=11> */
.L_x_28186:
        /* <DEDUP_REMOVED lines=18> */
.L_x_28189:
[----:B------:R-:W-:-:S04]  /*6c50*/  LOP3.LUT R3, R17, 0x80000000, RZ, 0xc0, !PT ;  /* 0x8000000011037812 */ /* 0x000fc800078ec0ff */
[----:B------:R-:W-:-:S04]  /*6c60*/  SHF.R.U32.HI R3, RZ, 0x18, R3 ;  /* 0x00000018ff037819 */ /* 0x000fc80000011603 */
[----:B------:R-:W-:-:S04]  /*6c70*/  LOP3.LUT R0, R0, R3, RZ, 0xfc, !PT ;  /* 0x0000000300007212 */ /* 0x000fc800078efcff */
[----:B------:R-:W-:-:S07]  /*6c80*/  PRMT R4, R0, 0x7610, R4 ;  /* 0x0000761000047816 */ /* 0x000fce0000000004 */
.L_x_28188:
[----:B------:R-:W-:Y:S05]  /*6c90*/  BSYNC B0 ;  /* 0x0000000000007941 */ /* 0x000fea0003800000 */
.L_x_28187:
[----:B------:R0:W-:Y:S01]  /*6ca0*/  STG.E.U8 desc[UR36][R8.64], R4 ;  /* 0x0000000408007986 */ /* 0x0001e2000c101124 */
[----:B------:R-:W-:Y:S05]  /*6cb0*/  BRA `(.L_x_28167) ;  /* 0x00000004001c7947 */ /* 0x000fea0003800000 */
.L_x_28185:
        /* <DEDUP_REMOVED lines=18> */
.L_x_28192:
[----:B------:R-:W-:-:S04]  /*6de0*/  LOP3.LUT R3, R17, 0x80000000, RZ, 0xc0, !PT ;  /* 0x8000000011037812 */ /* 0x000fc800078ec0ff */
[----:B------:R-:W-:-:S04]  /*6df0*/  SHF.R.U32.HI R3, RZ, 0x18, R3 ;  /* 0x00000018ff037819 */ /* 0x000fc80000011603 */
[----:B------:R-:W-:-:S04]  /*6e00*/  LOP3.LUT R0, R0, R3, RZ, 0xfc, !PT ;  /* 0x0000000300007212 */ /* 0x000fc800078efcff */
[----:B------:R-:W-:-:S07]  /*6e10*/  PRMT R4, R0, 0x7610, R4 ;  /* 0x0000761000047816 */ /* 0x000fce0000000004 */
.L_x_28191:
[----:B------:R-:W-:Y:S05]  /*6e20*/  BSYNC B0 ;  /* 0x0000000000007941 */ /* 0x000fea0003800000 */
.L_x_28190:
[----:B------:R0:W-:Y:S01]  /*6e30*/  STG.E.U8 desc[UR36][R8.64], R4 ;  /* 0x0000000408007986 */ /* 0x0001e2000c101124 */
[----:B------:R-:W-:Y:S05]  /*6e40*/  BRA `(.L_x_28167) ;  /* 0x0000000000b87947 */ /* 0x000fea0003800000 */
.L_x_28184:
        /* <DEDUP_REMOVED lines=23> */
.L_x_28166:
        /* <DEDUP_REMOVED lines=16> */
.L_x_28195:
[----:B------:R-:W-:Y:S05]  /*70c0*/  BRA `(.L_x_28167) ;  /* 0x0000000000187947 */ /* 0x000fea0003800000 */
.L_x_28194:
[----:B------:R-:W-:Y:S01]  /*70d0*/  LOP3.LUT R4, R17, 0xff, RZ, 0xc0, !PT ;  /* 0x000000ff11047812 */ /* 0x000fe200078ec0ff */
[----:B------:R-:W-:-:S05]  /*70e0*/  IMAD.MOV.U32 R5, RZ, RZ, RZ ;  /* 0x000000ffff057224 */ /* 0x000fca00078e00ff */
[----:B------:R0:W-:Y:S01]  /*70f0*/  STG.E.64 desc[UR36][R8.64], R4 ;  /* 0x0000000408007986 */ /* 0x0001e2000c101b24 */
[----:B------:R-:W-:Y:S05]  /*7100*/  BRA `(.L_x_28167) ;  /* 0x0000000000087947 */ /* 0x000fea0003800000 */
.L_x_28193:
[----:B------:R-:W-:-:S05]  /*7110*/  LOP3.LUT R17, R17, 0xff, RZ, 0xc0, !PT ;  /* 0x000000ff11117812 */ /* 0x000fca00078ec0ff */
[----:B------:R0:W-:Y:S02]  /*7120*/  STG.E desc[UR36][R8.64], R17 ;  /* 0x0000001108007986 */ /* 0x0001e4000c101924 */
.L_x_28167:
[----:B------:R-:W-:-:S07]  /*7130*/  VIADD R25, R25, 0x80 ;  /* 0x0000008019197836 */ /* 0x000fce0000000000 */
.L_x_28127:
[----:B------:R-:W-:Y:S05]  /*7140*/  BSYNC B6 ;  /* 0x0000000000067941 */ /* 0x000fea0003800000 */
.L_x_28126:
        /* <DEDUP_REMOVED lines=21> */
.L_x_28199:
[----:B------:R-:W-:Y:S01]  /*72a0*/  STG.E.U8 desc[UR36][R2.64], R18 ;  /* 0x0000001202007986 */ /* 0x000fe2000c101124 */
[----:B------:R-:W-:Y:S05]  /*72b0*/  EXIT ;  /* 0x000000000000794d */ /* 0x000fea0003800000 */
.L_x_28198:
        /* <DEDUP_REMOVED lines=10> */
.L_x_28202:
[----:B------:R-:W-:-:S05]  /*7360*/  LOP3.LUT R5, R18, 0xff, RZ, 0xc0, !PT ;  /* 0x000000ff12057812 */ /* 0x000fca00078ec0ff */
[----:B------:R-:W-:Y:S01]  /*7370*/  STG.E desc[UR36][R2.64], R5 ;  /* 0x0000000502007986 */ /* 0x000fe2000c101924 */
[----:B------:R-:W-:Y:S05]  /*7380*/  EXIT ;  /* 0x000000000000794d */ /* 0x000fea0003800000 */
.L_x_28201:
[----:B------:R-:W-:-:S05]  /*7390*/  LOP3.LUT R5, R18, 0xff, RZ, 0xc0, !PT ;  /* 0x000000ff12057812 */ /* 0x000fca00078ec0ff */
[----:B------:R-:W-:Y:S01]  /*73a0*/  STG.E.U16 desc[UR36][R2.64], R5 ;  /* 0x0000000502007986 */ /* 0x000fe2000c101524 */
[----:B------:R-:W-:Y:S05]  /*73b0*/  EXIT ;  /* 0x000000000000794d */ /* 0x000fea0003800000 */
.L_x_28197:
        /* <DEDUP_REMOVED lines=10> */
.L_x_28204:
[----:B------:R-:W-:-:S04]  /*7460*/  LOP3.LUT R18, R18, 0xff, RZ, 0xc0, !PT ;  /* 0x000000ff12127812 */ /* 0x000fc800078ec0ff */
[----:B------:R-:W0:Y:S02]  /*7470*/  I2F.U16 R0, R18 ;  /* 0x0000001200007306 */ /* 0x000e240000101000 */
[----:B0-----:R-:W-:-:S05]  /*7480*/  F2FP.F16.F32.PACK_AB R0, RZ, R0 ;  /* 0x00000000ff00723e */ /* 0x001fca00000000ff */
[----:B------:R-:W-:Y:S01]  /*7490*/  STG.E.U16 desc[UR36][R2.64], R0 ;  /* 0x0000000002007986 */ /* 0x000fe2000c101524 */
[----:B------:R-:W-:Y:S05]  /*74a0*/  EXIT ;  /* 0x000000000000794d */ /* 0x000fea0003800000 */
.L_x_28203:
        /* <DEDUP_REMOVED lines=11> */
.L_x_28206:
[----:B------:R-:W-:-:S06]  /*7560*/  LOP3.LUT R18, R18, 0xff, RZ, 0xc0, !PT ;  /* 0x000000ff12127812 */ /* 0x000fcc00078ec0ff */
[----:B------:R-:W0:Y:S02]  /*7570*/  I2F.U16 R18, R18 ;  /* 0x0000001200127306 */ /* 0x000e240000101000 */
[----:B0-----:R-:W-:-:S04]  /*7580*/  F2FP.F16.F32.PACK_AB R5, RZ, R18 ;  /* 0x00000012ff05723e */ /* 0x001fc800000000ff */
[----:B------:R-:W-:-:S05]  /*7590*/  PRMT R5, R5, 0x5410, RZ ;  /* 0x0000541005057816 */ /* 0x000fca00000000ff */
[----:B------:R-:W-:Y:S01]  /*75a0*/  STG.E desc[UR36][R2.64], R5 ;  /* 0x0000000502007986 */ /* 0x000fe2000c101924 */
[----:B------:R-:W-:Y:S05]  /*75b0*/  EXIT ;  /* 0x000000000000794d */ /* 0x000fea0003800000 */
.L_x_28205:
[----:B------:R-:W-:-:S06]  /*75c0*/  LOP3.LUT R4, R18, 0xff, RZ, 0xc0, !PT ;  /* 0x000000ff12047812 */ /* 0x000fcc00078ec0ff */
[----:B------:R-:W0:Y:S02]  /*75d0*/  I2F.F64.U16 R4, R4 ;  /* 0x0000000400047312 */ /* 0x000e240000101800 */
[----:B0-----:R-:W-:Y:S01]  /*75e0*/  STG.E.64 desc[UR36][R2.64], R4 ;  /* 0x0000000402007986 */ /* 0x001fe2000c101b24 */
[----:B------:R-:W-:Y:S05]  /*75f0*/  EXIT ;  /* 0x000000000000794d */ /* 0x000fea0003800000 */
.L_x_28196:
        /* <DEDUP_REMOVED lines=12> */
.L_x_28209:
[----:B------:R-:W-:Y:S02]  /*76c0*/  LOP3.LUT R4, R18, 0xff, RZ, 0xc0, !PT ;  /* 0x000000ff12047812 */ /* 0x000fe400078ec0ff */
[----:B--234-:R-:W-:-:S04]  /*76d0*/  CS2R R6, SRZ ;  /* 0x0000000000067805 */ /* 0x01cfc8000001ff00 */
[----:B------:R-:W0:Y:S02]  /*76e0*/  I2F.F64.U16 R4, R4 ;  /* 0x0000000400047312 */ /* 0x000e240000101800 */
[----:B0-----:R-:W-:Y:S01]  /*76f0*/  STG.E.128 desc[UR36][R2.64], R4 ;  /* 0x0000000402007986 */ /* 0x001fe2000c101d24 */
[----:B------:R-:W-:Y:S05]  /*7700*/  EXIT ;  /* 0x000000000000794d */ /* 0x000fea0003800000 */
.L_x_28208:
        /* <DEDUP_REMOVED lines=22> */
.L_x_28213:
[----:B------:R-:W-:Y:S05]  /*7870*/  BSYNC B0 ;  /* 0x0000000000007941 */ /* 0x000fea0003800000 */
.L_x_28212:
[----:B------:R-:W-:-:S05]  /*7880*/  LOP3.LUT R5, R0, R5, RZ, 0xfc, !PT ;  /* 0x0000000500057212 */ /* 0x000fca00078efcff */
[----:B------:R-:W-:Y:S01]  /*7890*/  STG.E.U8 desc[UR36][R2.64], R5 ;  /* 0x0000000502007986 */ /* 0x000fe2000c101124 */
[----:B------:R-:W-:Y:S05]  /*78a0*/  EXIT ;  /* 0x000000000000794d */ /* 0x000fea0003800000 */
.L_x_28211:
        /* <DEDUP_REMOVED lines=14> */
.L_x_28215:
[----:B------:R-:W-:Y:S01]  /*7990*/  IMAD.MOV.U32 R0, RZ, RZ, 0x7f ;  /* 0x0000007fff007424 */ /* 0x000fe200078e00ff */
[----:B------:R-:W-:-:S04]  /*79a0*/  ISETP.GT.U32.AND P0, PT, R4, 0x7f800000, PT ;  /* 0x7f8000000400780c */ /* 0x000fc80003f04070 */
[----:B------:R-:W-:-:S09]  /*79b0*/  SEL R0, R0, 0x7c, P0 ;  /* 0x0000007c00007807 */ /* 0x000fd20000000000 */
.L_x_28216:
[----:B------:R-:W-:Y:S05]  /*79c0*/  BSYNC B0 ;  /* 0x0000000000007941 */ /* 0x000fea0003800000 */
.L_x_28214:
[----:B------:R-:W-:-:S04]  /*79d0*/  LOP3.LUT R4, R5, 0x80000000, RZ, 0xc0, !PT ;  /* 0x8000000005047812 */ /* 0x000fc800078ec0ff */
[----:B------:R-:W-:-:S04]  /*79e0*/  SHF.R.U32.HI R5, RZ, 0x18, R4 ;  /* 0x00000018ff057819 */ /* 0x000fc80000011604 */
[----:B------:R-:W-:-:S05]  /*79f0*/  LOP3.LUT R5, R0, R5, RZ, 0xfc, !PT ;  /* 0x0000000500057212 */ /* 0x000fca00078efcff */
[----:B------:R-:W-:Y:S01]  /*7a00*/  STG.E.U8 desc[UR36][R2.64], R5 ;  /* 0x0000000502007986 */ /* 0x000fe2000c101124 */
[----:B------:R-:W-:Y:S05]  /*7a10*/  EXIT ;  /* 0x000000000000794d */ /* 0x000fea0003800000 */
.L_x_28210:
[----:B------:R-:W-:-:S04]  /*7a20*/  LOP3.LUT R18, R18, 0xff, RZ, 0xc0, !PT ;  /* 0x000000ff12127812 */ /* 0x000fc800078ec0ff */
[----:B------:R-:W0:Y:S02]  /*7a30*/  I2F.U16 R0, R18 ;  /* 0x0000001200007306 */ /* 0x000e240000101000 */
[----:B0-----:R-:W-:-:S05]  /*7a40*/  F2FP.BF16.F32.PACK_AB R0, RZ, R0 ;  /* 0x00000000ff00723e */ /* 0x001fca00000010ff */
[----:B------:R-:W-:Y:S01]  /*7a50*/  STG.E.U16 desc[UR36][R2.64], R0 ;  /* 0x0000000002007986 */ /* 0x000fe2000c101524 */
[----:B------:R-:W-:Y:S05]  /*7a60*/  EXIT ;  /* 0x000000000000794d */ /* 0x000fea0003800000 */
.L_x_28207:
        /* <DEDUP_REMOVED lines=11> */
.L_x_28219:
        /* <DEDUP_REMOVED lines=18> */
.L_x_28222:
[----:B------:R-:W-:-:S04]  /*7c40*/  LOP3.LUT R0, R7, 0x80000000, RZ, 0xc0, !PT ;  /* 0x8000000007007812 */ /* 0x000fc800078ec0ff */
[----:B------:R-:W-:-:S04]  /*7c50*/  SHF.R.U32.HI R5, RZ, 0x18, R0 ;  /* 0x00000018ff057819 */ /* 0x000fc80000011600 */
[----:B------:R-:W-:-:S04]  /*7c60*/  LOP3.LUT R4, R4, R5, RZ, 0xfc, !PT ;  /* 0x0000000504047212 */ /* 0x000fc800078efcff */
[----:B------:R-:W-:-:S07]  /*7c70*/  PRMT R0, R4, 0x7610, R0 ;  /* 0x0000761004007816 */ /* 0x000fce0000000000 */
.L_x_28221:
[----:B------:R-:W-:Y:S05]  /*7c80*/  BSYNC B0 ;  /* 0x0000000000007941 */ /* 0x000fea0003800000 */
.L_x_28220:
[----:B------:R-:W-:Y:S01]  /*7c90*/  STG.E.U8 desc[UR36][R2.64], R0 ;  /* 0x0000000002007986 */ /* 0x000fe2000c101124 */
[----:B------:R-:W-:Y:S05]  /*7ca0*/  EXIT ;  /* 0x000000000000794d */ /* 0x000fea0003800000 */
.L_x_28218:
        /* <DEDUP_REMOVED lines=18> */
.L_x_28225:
[----:B------:R-:W-:-:S04]  /*7dd0*/  LOP3.LUT R0, R7, 0x80000000, RZ, 0xc0, !PT ;  /* 0x8000000007007812 */ /* 0x000fc800078ec0ff */
[----:B------:R-:W-:-:S04]  /*7de0*/  SHF.R.U32.HI R5, RZ, 0x18, R0 ;  /* 0x00000018ff057819 */ /* 0x000fc80000011600 */
[----:B------:R-:W-:-:S04]  /*7df0*/  LOP3.LUT R4, R4, R5, RZ, 0xfc, !PT ;  /* 0x0000000504047212 */ /* 0x000fc800078efcff */
[----:B------:R-:W-:-:S07]  /*7e00*/  PRMT R0, R4, 0x7610, R0 ;  /* 0x0000761004007816 */ /* 0x000fce0000000000 */
.L_x_28224:
[----:B------:R-:W-:Y:S05]  /*7e10*/  BSYNC B0 ;  /* 0x0000000000007941 */ /* 0x000fea0003800000 */
.L_x_28223:
[----:B------:R-:W-:Y:S01]  /*7e20*/  STG.E.U8 desc[UR36][R2.64], R0 ;  /* 0x0000000002007986 */ /* 0x000fe2000c101124 */
[----:B------:R-:W-:Y:S05]  /*7e30*/  EXIT ;  /* 0x000000000000794d */ /* 0x000fea0003800000 */
.L_x_28217:
        /* <DEDUP_REMOVED lines=23> */
.L_x_28200:
        /* <DEDUP_REMOVED lines=16> */
.L_x_28228:
[----:B------:R-:W-:Y:S05]  /*80b0*/  EXIT ;  /* 0x000000000000794d */ /* 0x000fea0003800000 */
.L_x_28227:
[----:B------:R-:W-:Y:S01]  /*80c0*/  LOP3.LUT R18, R18, 0xff, RZ, 0xc0, !PT ;  /* 0x000000ff12127812 */ /* 0x000fe200078ec0ff */
[----:B------:R-:W-:-:S05]  /*80d0*/  IMAD.MOV.U32 R19, RZ, RZ, RZ ;  /* 0x000000ffff137224 */ /* 0x000fca00078e00ff */
[----:B------:R-:W-:Y:S01]  /*80e0*/  STG.E.64 desc[UR36][R2.64], R18 ;  /* 0x0000001202007986 */ /* 0x000fe2000c101b24 */
[----:B------:R-:W-:Y:S05]  /*80f0*/  EXIT ;  /* 0x000000000000794d */ /* 0x000fea0003800000 */
.L_x_28226:
[----:B------:R-:W-:-:S05]  /*8100*/  LOP3.LUT R5, R18, 0xff, RZ, 0xc0, !PT ;  /* 0x000000ff12057812 */ /* 0x000fca00078ec0ff */
[----:B------:R-:W-:Y:S01]  /*8110*/  STG.E desc[UR36][R2.64], R5 ;  /* 0x0000000502007986 */ /* 0x000fe2000c101924 */
[----:B------:R-:W-:Y:S05]  /*8120*/  EXIT ;  /* 0x000000000000794d */ /* 0x000fea0003800000 */
        .weak           $__internal_36_$__cuda_sm20_rem_u16
        .type           $__internal_36_$__cuda_sm20_rem_u16,@function
        .size           $__internal_36_$__cuda_sm20_rem_u16,(.L_x_57249 - $__internal_36_$__cuda_sm20_rem_u16)
$__internal_36_$__cuda_sm20_rem_u16:
        /* <DEDUP_REMOVED lines=20> */
[----:B------:R-:W-:Y:S05]  /*8270*/  RET.REL.NODEC R4 `(_ZN2at6native27unrolled_elementwise_kernelINS0_13AUnaryFunctorIhhhZZZNS0_16fmod_kernel_cudaERNS_18TensorIteratorBaseEENKUlvE_clEvENKUlvE_clEvEUlhhE_EESt5arrayIPcLm2EELi4E23TrivialOffsetCalculatorILi1EjESD_NS0_6memory12LoadWithCastILi1EEENSE_13StoreWithCastILi1EEEEEviT_T0_T2_T3_T4_T5_) ;  /* 0xffffff7c04607950 */ /* 0x000fea0003c3ffff */
.L_x_28229:
        /* <DEDUP_REMOVED lines=16> */
.L_x_57249:


//--------------------- .text._ZN2at6native18elementwise_kernelILi128ELi4EZNS0_22gpu_kernel_impl_nocastINS0_13AUnaryFunctorIhhhZZZNS0_16fmod_kernel_cudaERNS_18TensorIteratorBaseEENKUlvE_clEvENKUlvE_clEvEUlhhE_EEEEvS5_RKT_EUliE_EEviT1_ --------------------------
	.section	.text._ZN2at6native18elementwise_kernelILi128ELi4EZNS0_22gpu_kernel_impl_nocastINS0_13AUnaryFunctorIhhhZZZNS0_16fmod_kernel_cudaERNS_18TensorIteratorBaseEENKUlvE_clEvENKUlvE_clEvEUlhhE_EEEEvS5_RKT_EUliE_EEviT1_,"ax",@progbits
	.align	128
        .global         _ZN2at6native18elementwise_kernelILi128ELi4EZNS0_22gpu_kernel_impl_nocastINS0_13AUnaryFunctorIhhhZZZNS0_16fmod_kernel_cudaERNS_18TensorIteratorBaseEENKUlvE_clEvENKUlvE_clEvEUlhhE_EEEEvS5_RKT_EUliE_EEviT1_
        .type           _ZN2at6native18elementwise_kernelILi128ELi4EZNS0_22gpu_kernel_impl_nocastINS0_13AUnaryFunctorIhhhZZZNS0_16fmod_kernel_cudaERNS_18TensorIteratorBaseEENKUlvE_clEvENKUlvE_clEvEUlhhE_EEEEvS5_RKT_EUliE_EEviT1_,@function
        .size           _ZN2at6native18elementwise_kernelILi128ELi4EZNS0_22gpu_kernel_impl_nocastINS0_13AUnaryFunctorIhhhZZZNS0_16fmod_kernel_cudaERNS_18TensorIteratorBaseEENKUlvE_clEvENKUlvE_clEvEUlhhE_EEEEvS5_RKT_EUliE_EEviT1_,(.L_x_57250 - _ZN2at6native18elementwise_kernelILi128ELi4EZNS0_22gpu_kernel_impl_nocastINS0_13AUnaryFunctorIhhhZZZNS0_16fmod_kernel_cudaERNS_18TensorIteratorBaseEENKUlvE_clEvENKUlvE_clEvEUlhhE_EEEEvS5_RKT_EUliE_EEviT1_)
        .other          _ZN2at6native18elementwise_kernelILi128ELi4EZNS0_22gpu_kernel_impl_nocastINS0_13AUnaryFunctorIhhhZZZNS0_16fmod_kernel_cudaERNS_18TensorIteratorBaseEENKUlvE_clEvENKUlvE_clEvEUlhhE_EEEEvS5_RKT_EUliE_EEviT1_,@"STO_CUDA_ENTRY STV_DEFAULT"
_ZN2at6native18elementwise_kernelILi128ELi4EZNS0_22gpu_kernel_impl_nocastINS0_13AUnaryFunctorIhhhZZZNS0_16fmod_kernel_cudaERNS_18TensorIteratorBaseEENKUlvE_clEvENKUlvE_clEvEUlhhE_EEEEvS5_RKT_EUliE_EEviT1_:
.text._ZN2at6native18elementwise_kernelILi128ELi4EZNS0_22gpu_kernel_impl_nocastINS0_13AUnaryFunctorIhhhZZZNS0_16fmod_kernel_cudaERNS_18TensorIteratorBaseEENKUlvE_clEvENKUlvE_clEvEUlhhE_EEEEvS5_RKT_EUliE_EEviT1_:
        /* <DEDUP_REMOVED lines=312> */
.L_x_28232:
        /* <DEDUP_REMOVED lines=9> */
[----:B0----5:R-:W-:Y:S05]  /*1410*/  CALL.REL.NOINC `($__internal_37_$__cuda_sm20_rem_u16) ;  /* 0x0000003800fc7944 */ /* 0x021fea0003c00000 */
[----:B------:R0:W-:Y:S01]  /*1420*/  STG.E.U8 desc[UR4][R6.64], R15 ;  /* 0x0000000f06007986 */ /* 0x0001e2000c101104 */
[----:B------:R-:W-:-:S04]  /*1430*/  LEA R0, R5, R0, 0x9 ;  /* 0x0000000005007211 */ /* 0x000fc800078e48ff */
[----:B------:R-:W-:-:S07]  /*1440*/  IADD3 R3, R0, 0x80, RZ ;  /* 0x0000008000037810 */ /* 0x000fce0007ffe0ff */
.L_x_28231:
[----:B------:R-:W-:Y:S05]  /*1450*/  BSYNC B0 ;  /* 0x0000000000007941 */ /* 0x000fea0003800000 */
.L_x_28230:
        /* <DEDUP_REMOVED lines=306> */
.L_x_28235:
[----:B------:R-:W-:Y:S02]  /*2780*/  ULDC.64 UR8, c[0x0][0x418] ;  /* 0x0001060000087ab9 */ /* 0x000fe40000000a00 */
[----:B------:R-:W-:-:S04]  /*2790*/  IADD3 R8, P0, R0, UR8, RZ ;  /* 0x0000000800087c10 */ /* 0x000fc8000ff1e0ff */
[----:B------:R-:W-:Y:S01]  /*27a0*/  IADD3.X R9, RZ, UR9, RZ, P0, !PT ;  /* 0x00000009ff097c10 */ /* 0x000fe200087fe4ff */
[----:B------:R-:W-:-:S04]  /*27b0*/  ULDC.64 UR8, c[0x0][0x410] ;  /* 0x0001040000087ab9 */ /* 0x000fc80000000a00 */
[----:B------:R1:W5:Y:S01]  /*27c0*/  LDG.E.U8 R8, desc[UR4][R8.64] ;  /* 0x0000000408087981 */ /* 0x000362000c1e1100 */
[----:B------:R-:W-:Y:S02]  /*27d0*/  IADD3 R4, P0, R5, UR8, RZ ;  /* 0x0000000805047c10 */ /* 0x000fe4000ff1e0ff */
[----:B------:R-:W-:Y:S02]  /*27e0*/  MOV R13, UR6 ;  /* 0x00000006000d7c02 */ /* 0x000fe40008000f00 */
[----:B------:R-:W-:Y:S02]  /*27f0*/  IADD3.X R5, RZ, UR9, RZ, P0, !PT ;  /* 0x00000009ff057c10 */ /* 0x000fe400087fe4ff */
[----:B------:R-:W-:-:S07]  /*2800*/  MOV R12, 0x2820 ;  /* 0x00002820000c7802 */ /* 0x000fce0000000f00 */
[----:B01---5:R-:W-:Y:S05]  /*2810*/  CALL.REL.NOINC `($__internal_37_$__cuda_sm20_rem_u16) ;  /* 0x0000002400fc7944 */ /* 0x023fea0003c00000 */
[----:B------:R1:W-:Y:S01]  /*2820*/  STG.E.U8 desc[UR4][R4.64], R15 ;  /* 0x0000000f04007986 */ /* 0x0003e2000c101104 */
[----:B------:R-:W-:-:S07]  /*2830*/  IADD3 R3, R3, 0x80, RZ ;  /* 0x0000008003037810 */ /* 0x000fce0007ffe0ff */
.L_x_28234:
[----:B------:R-:W-:Y:S05]  /*2840*/  BSYNC B0 ;  /* 0x0000000000007941 */ /* 0x000fea0003800000 */
.L_x_28233:
        /* <DEDUP_REMOVED lines=306> */
.L_x_28238:
        /* <DEDUP_REMOVED lines=12> */
.L_x_28237:
[----:B------:R-:W-:Y:S05]  /*3c30*/  BSYNC B0 ;  /* 0x0000000000007941 */ /* 0x000fea0003800000 */
.L_x_28236:
        /* <DEDUP_REMOVED lines=305> */
.L_x_28239:
        /* <DEDUP_REMOVED lines=10> */
[----:B------:R-:W-:Y:S01]  /*4ff0*/  STG.E.U8 desc[UR4][R2.64], R15 ;  /* 0x0000000f02007986 */ /* 0x000fe2000c101104 */
[----:B------:R-:W-:Y:S05]  /*5000*/  EXIT ;  /* 0x000000000000794d */ /* 0x000fea0003800000 */
        .weak           $__internal_37_$__cuda_sm20_rem_u16
        .type           $__internal_37_$__cuda_sm20_rem_u16,@function
        .size           $__internal_37_$__cuda_sm20_rem_u16,(.L_x_57250 - $__internal_37_$__cuda_sm20_rem_u16)
$__internal_37_$__cuda_sm20_rem_u16:
        /* <DEDUP_REMOVED lines=10> */
[----:B0-----:R-:W-:-:S05]  /*50b0*/  FMUL R10, R10, R11 ;  /* 0x0000000b0a0a7220 */ /* 0x001fca0000400000 */
[----:B------:R-:W-:-:S05]  /*50c0*/  IADD3 R10, R10, 0x2, RZ ;  /* 0x000000020a0a7810 */ /* 0x000fca0007ffe0ff */
[----:B------:R-:W-:-:S06]  /*50d0*/  FMUL.RZ R10, R9, R10 ;  /* 0x0000000a090a7220 */ /* 0x000fcc000040c000 */
[----:B------:R-:W0:Y:S02]  /*50e0*/  F2I.U32.TRUNC.NTZ R10, R10 ;  /* 0x0000000a000a7305 */ /* 0x000e24000020f000 */
[----:B0-----:R-:W-:-:S04]  /*50f0*/  LOP3.LUT R9, R10, 0xffff, RZ, 0xc0, !PT ;  /* 0x0000ffff0a097812 */ /* 0x001fc800078ec0ff */
[----:B------:R-:W-:-:S05]  /*5100*/  IADD3 R9, -R9, RZ, RZ ;  /* 0x000000ff09097210 */ /* 0x000fca0007ffe1ff */
[----:B------:R-:W-:Y:S01]  /*5110*/  IMAD R15, R8, R9, R13 ;  /* 0x00000009080f7224 */ /* 0x000fe200078e020d */
[----:B------:R-:W-:Y:S01]  /*5120*/  HFMA2.MMA R9, -RZ, RZ, 0, 0 ;  /* 0x00000000ff097435 */ /* 0x000fe200000001ff */
[----:B------:R-:W-:Y:S02]  /*5130*/  MOV R8, R12 ;  /* 0x0000000c00087202 */ /* 0x000fe40000000f00 */
[----:B------:R-:W-:-:S03]  /*5140*/  @!P0 MOV R15, 0xffffffff ;  /* 0xffffffff000f8802 */ /* 0x000fc60000000f00 */
[----:B------:R-:W-:Y:S05]  /*5150*/  RET.REL.NODEC R8 `(_ZN2at6native18elementwise_kernelILi128ELi4EZNS0_22gpu_kernel_impl_nocastINS0_13AUnaryFunctorIhhhZZZNS0_16fmod_kernel_cudaERNS_18TensorIteratorBaseEENKUlvE_clEvENKUlvE_clEvEUlhhE_EEEEvS5_RKT_EUliE_EEviT1_) ;  /* 0xffffffac08a87950 */ /* 0x000fea0003c3ffff */
.L_x_28240:
        /* <DEDUP_REMOVED lines=10> */
.L_x_57250:


//--------------------- .text._ZN2at6native27unrolled_elementwise_kernelINS0_13AUnaryFunctorIhhhZZZNS0_16fmod_kernel_cudaERNS_18TensorIteratorBaseEENKUlvE_clEvENKUlvE_clEvEUlhhE_EESt5arrayIPcLm2EELi4E23TrivialOffsetCalculatorILi1EjESD_NS0_6memory15LoadWithoutCastENSE_16StoreWithoutCastEEEviT_T0_T2_T3_T4_T5_ --------------------------
	.section	.text._ZN2at6native27unrolled_elementwise_kernelINS0_13AUnaryFunctorIhhhZZZNS0_16fmod_kernel_cudaERNS_18TensorIteratorBaseEENKUlvE_clEvENKUlvE_clEvEUlhhE_EESt5arrayIPcLm2EELi4E23TrivialOffsetCalculatorILi1EjESD_NS0_6memory15LoadWithoutCastENSE_16StoreWithoutCastEEEviT_T0_T2_T3_T4_T5_,"ax",@progbits
	.align	128
        .global         _ZN2at6native27unrolled_elementwise_kernelINS0_13AUnaryFunctorIhhhZZZNS0_16fmod_kernel_cudaERNS_18TensorIteratorBaseEENKUlvE_clEvENKUlvE_clEvEUlhhE_EESt5arrayIPcLm2EELi4E23TrivialOffsetCalculatorILi1EjESD_NS0_6memory15LoadWithoutCastENSE_16StoreWithoutCastEEEviT_T0_T2_T3_T4_T5_
        .type           _ZN2at6native27unrolled_elementwise_kernelINS0_13AUnaryFunctorIhhhZZZNS0_16fmod_kernel_cudaERNS_18TensorIteratorBaseEENKUlvE_clEvENKUlvE_clEvEUlhhE_EESt5arrayIPcLm2EELi4E23TrivialOffsetCalculatorILi1EjESD_NS0_6memory15LoadWithoutCastENSE_16StoreWithoutCastEEEviT_T0_T2_T3_T4_T5_,@function
        .size           _ZN2at6native27unrolled_elementwise_kernelINS0_13AUnaryFunctorIhhhZZZNS0_16fmod_kernel_cudaERNS_18TensorIteratorBaseEENKUlvE_clEvENKUlvE_clEvEUlhhE_EESt5arrayIPcLm2EELi4E23TrivialOffsetCalculatorILi1EjESD_NS0_6memory15LoadWithoutCastENSE_16StoreWithoutCastEEEviT_T0_T2_T3_T4_T5_,(.L_x_57251 - _ZN2at6native27unrolled_elementwise_kernelINS0_13AUnaryFunctorIhhhZZZNS0_16fmod_kernel_cudaERNS_18TensorIteratorBaseEENKUlvE_clEvENKUlvE_clEvEUlhhE_EESt5arrayIPcLm2EELi4E23TrivialOffsetCalculatorILi1EjESD_NS0_6memory15LoadWithoutCastENSE_16StoreWithoutCastEEEviT_T0_T2_T3_T4_T5_)
        .other          _ZN2at6native27unrolled_elementwise_kernelINS0_13AUnaryFunctorIhhhZZZNS0_16fmod_kernel_cudaERNS_18TensorIteratorBaseEENKUlvE_clEvENKUlvE_clEvEUlhhE_EESt5arrayIPcLm2EELi4E23TrivialOffsetCalculatorILi1EjESD_NS0_6memory15LoadWithoutCastENSE_16StoreWithoutCastEEEviT_T0_T2_T3_T4_T5_,@"STO_CUDA_ENTRY STV_DEFAULT"
_ZN2at6native27unrolled_elementwise_kernelINS0_13AUnaryFunctorIhhhZZZNS0_16fmod_kernel_cudaERNS_18TensorIteratorBaseEENKUlvE_clEvENKUlvE_clEvEUlhhE_EESt5arrayIPcLm2EELi4E23TrivialOffsetCalculatorILi1EjESD_NS0_6memory15LoadWithoutCastENSE_16StoreWithoutCastEEEviT_T0_T2_T3_T4_T5_:
.text._ZN2at6native27unrolled_elementwise_kernelINS0_13AUnaryFunctorIhhhZZZNS0_16fmod_kernel_cudaERNS_18TensorIteratorBaseEENKUlvE_clEvENKUlvE_clEvEUlhhE_EESt5arrayIPcLm2EELi4E23TrivialOffsetCalculatorILi1EjESD_NS0_6memory15LoadWithoutCastENSE_16StoreWithoutCastEEEviT_T0_T2_T3_T4_T5_:
        /* <DEDUP_REMOVED lines=41> */
[----:B0----5:R-:W-:Y:S02]  /*0290*/  LOP3.LUT R13, R16, 0xff, RZ, 0xc0, !PT ;  /* 0x000000ff100d7812 */ /* 0x021fe400078ec0ff */
[----:B------:R-:W-:Y:S02]  /*02a0*/  MOV R14, UR6 ;  /* 0x00000006000e7c02 */ /* 0x000fe40008000f00 */
[----:B------:R-:W-:-:S07]  /*02b0*/  MOV R16, 0x2d0 ;  /* 0x000002d000107802 */ /* 0x000fce0000000f00 */
[----:B------:R-:W-:Y:S05]  /*02c0*/  CALL.REL.NOINC `($__internal_38_$__cuda_sm20_rem_u16) ;  /* 0x0000000000fc7944 */ /* 0x000fea0003c00000 */
[----:B------:R-:W-:-:S07]  /*02d0*/  IMAD.MOV.U32 R6, RZ, RZ, R15 ;  /* 0x000000ffff067224 */ /* 0x000fce00078e000f */
.L_x_28242:
[----:B------:R-:W-:Y:S05]  /*02e0*/  BSYNC B0 ;  /* 0x0000000000007941 */ /* 0x000fea0003800000 */
.L_x_28241:
[----:B0-----:R-:W-:Y:S01]  /*02f0*/  VIADD R5, R3, 0x80 ;  /* 0x0000008003057836 */ /* 0x001fe20000000000 */
[----:B------:R-:W-:Y:S04]  /*0300*/  BSSY B0, `(.L_x_28243) ;  /* 0x0000008000007945 */ /* 0x000fe80003800000 */
[----:B------:R-:W-:-:S13]  /*0310*/  ISETP.GE.AND P1, PT, R5, R2, PT ;  /* 0x000000020500720c */ /* 0x000fda0003f26270 */
[----:B------:R-:W-:Y:S05]  /*0320*/  @P1 BRA `(.L_x_28244) ;  /* 0x0000000000141947 */ /* 0x000fea0003800000 */
[----:B-----5:R-:W-:Y:S01]  /*0330*/  LOP3.LUT R13, R10, 0xff, RZ, 0xc0, !PT ;  /* 0x000000ff0a0d7812 */ /* 0x020fe200078ec0ff */
[----:B------:R-:W-:Y:S01]  /*0340*/  IMAD.U32 R14, RZ, RZ, UR6 ;  /* 0x00000006ff0e7e24 */ /* 0x000fe2000f8e00ff */
[----:B------:R-:W-:-:S07]  /*0350*/  MOV R16, 0x370 ;  /* 0x0000037000107802 */ /* 0x000fce0000000f00 */
[----:B------:R-:W-:Y:S05]  /*0360*/  CALL.REL.NOINC `($__internal_38_$__cuda_sm20_rem_u16) ;  /* 0x0000000000d47944 */ /* 0x000fea0003c00000 */
[----:B------:R-:W-:-:S07]  /*0370*/  IMAD.MOV.U32 R4, RZ, RZ, R15 ;  /* 0x000000ffff047224 */ /* 0x000fce00078e000f */
.L_x_28244:
[----:B------:R-:W-:Y:S05]  /*0380*/  BSYNC B0 ;  /* 0x0000000000007941 */ /* 0x000fea0003800000 */
.L_x_28243:
[----:B------:R-:W-:Y:S01]  /*0390*/  VIADD R5, R3, 0x100 ;  /* 0x0000010003057836 */ /* 0x000fe20000000000 */
[----:B------:R-:W-:Y:S04]  /*03a0*/  BSSY B0, `(.L_x_28245) ;  /* 0x0000008000007945 */ /* 0x000fe80003800000 */
[----:B------:R-:W-:-:S13]  /*03b0*/  ISETP.GE.AND P1, PT, R5, R2, PT ;  /* 0x000000020500720c */ /* 0x000fda0003f26270 */
[----:B------:R-:W-:Y:S05]  /*03c0*/  @P1 BRA `(.L_x_28246) ;  /* 0x0000000000141947 */ /* 0x000fea0003800000 */
[----:B-----5:R-:W-:Y:S02]  /*03d0*/  LOP3.LUT R13, R9, 0xff, RZ, 0xc0, !PT ;  /* 0x000000ff090d7812 */ /* 0x020fe400078ec0ff */
[----:B------:R-:W-:Y:S02]  /*03e0*/  MOV R14, UR6 ;  /* 0x00000006000e7c02 */ /* 0x000fe40008000f00 */
[----:B------:R-:W-:-:S07]  /*03f0*/  MOV R16, 0x410 ;  /* 0x0000041000107802 */ /* 0x000fce0000000f00 */
[----:B------:R-:W-:Y:S05]  /*0400*/  CALL.REL.NOINC `($__internal_38_$__cuda_sm20_rem_u16) ;  /* 0x0000000000ac7944 */ /* 0x000fea0003c00000 */
[----:B------:R-:W-:-:S07]  /*0410*/  IMAD.MOV.U32 R5, RZ, RZ, R15 ;  /* 0x000000ffff057224 */ /* 0x000fce00078e000f */
.L_x_28246:
[----:B------:R-:W-:Y:S05]  /*0420*/  BSYNC B0 ;  /* 0x0000000000007941 */ /* 0x000fea0003800000 */
.L_x_28245:
[----:B------:R-:W-:Y:S01]  /*0430*/  VIADD R7, R3, 0x180 ;  /* 0x0000018003077836 */ /* 0x000fe20000000000 */
        /* <DEDUP_REMOVED lines=8> */
.L_x_28248:
[----:B------:R-:W-:Y:S05]  /*04c0*/  BSYNC B0 ;  /* 0x0000000000007941 */ /* 0x000fea0003800000 */
.L_x_28247:
        /* <DEDUP_REMOVED lines=22> */
.L_x_28250:
[----:B------:R-:W-:Y:S05]  /*0630*/  BSYNC B0 ;  /* 0x0000000000007941 */ /* 0x000fea0003800000 */
.L_x_28249:
        /* <DEDUP_REMOVED lines=8> */
        .weak           $__internal_38_$__cuda_sm20_rem_u16
        .type           $__internal_38_$__cuda_sm20_rem_u16,@function
        .size           $__internal_38_$__cuda_sm20_rem_u16,(.L_x_57251 - $__internal_38_$__cuda_sm20_rem_u16)
$__internal_38_$__cuda_sm20_rem_u16:
        /* <DEDUP_REMOVED lines=20> */
[----:B------:R-:W-:Y:S05]  /*0800*/  RET.REL.NODEC R12 `(_ZN2at6native27unrolled_elementwise_kernelINS0_13AUnaryFunctorIhhhZZZNS0_16fmod_kernel_cudaERNS_18TensorIteratorBaseEENKUlvE_clEvENKUlvE_clEvEUlhhE_EESt5arrayIPcLm2EELi4E23TrivialOffsetCalculatorILi1EjESD_NS0_6memory15LoadWithoutCastENSE_16StoreWithoutCastEEEviT_T0_T2_T3_T4_T5_) ;  /* 0xfffffff40cfc7950 */ /* 0x000fea0003c3ffff */
.L_x_28251:
        /* <DEDUP_REMOVED lines=15> */
.L_x_57251:


//--------------------- .text._ZN2at6native29vectorized_elementwise_kernelILi2ENS0_13AUnaryFunctorIhhhZZZNS0_16fmod_kernel_cudaERNS_18TensorIteratorBaseEENKUlvE_clEvENKUlvE_clEvEUlhhE_EESt5arrayIPcLm2EEEEviT0_T1_ --------------------------
	.section	.text._ZN2at6native29vectorized_elementwise_kernelILi2ENS0_13AUnaryFunctorIhhhZZZNS0_16fmod_kernel_cudaERNS_18TensorIteratorBaseEENKUlvE_clEvENKUlvE_clEvEUlhhE_EESt5arrayIPcLm2EEEEviT0_T1_,"ax",@progbits
	.align	128
        .global         _ZN2at6native29vectorized_elementwise_kernelILi2ENS0_13AUnaryFunctorIhhhZZZNS0_16fmod_kernel_cudaERNS_18TensorIteratorBaseEENKUlvE_clEvENKUlvE_clEvEUlhhE_EESt5arrayIPcLm2EEEEviT0_T1_
        .type           _ZN2at6native29vectorized_elementwise_kernelILi2ENS0_13AUnaryFunctorIhhhZZZNS0_16fmod_kernel_cudaERNS_18TensorIteratorBaseEENKUlvE_clEvENKUlvE_clEvEUlhhE_EESt5arrayIPcLm2EEEEviT0_T1_,@function
        .size           _ZN2at6native29vectorized_elementwise_kernelILi2ENS0_13AUnaryFunctorIhhhZZZNS0_16fmod_kernel_cudaERNS_18TensorIteratorBaseEENKUlvE_clEvENKUlvE_clEvEUlhhE_EESt5arrayIPcLm2EEEEviT0_T1_,(.L_x_57252 - _ZN2at6native29vectorized_elementwise_kernelILi2ENS0_13AUnaryFunctorIhhhZZZNS0_16fmod_kernel_cudaERNS_18TensorIteratorBaseEENKUlvE_clEvENKUlvE_clEvEUlhhE_EESt5arrayIPcLm2EEEEviT0_T1_)
        .other          _ZN2at6native29vectorized_elementwise_kernelILi2ENS0_13AUnaryFunctorIhhhZZZNS0_16fmod_kernel_cudaERNS_18TensorIteratorBaseEENKUlvE_clEvENKUlvE_clEvEUlhhE_EESt5arrayIPcLm2EEEEviT0_T1_,@"STO_CUDA_ENTRY STV_DEFAULT"
_ZN2at6native29vectorized_elementwise_kernelILi2ENS0_13AUnaryFunctorIhhhZZZNS0_16fmod_kernel_cudaERNS_18TensorIteratorBaseEENKUlvE_clEvENKUlvE_clEvEUlhhE_EESt5arrayIPcLm2EEEEviT0_T1_:
.text._ZN2at6native29vectorized_elementwise_kernelILi2ENS0_13AUnaryFunctorIhhhZZZNS0_16fmod_kernel_cudaERNS_18TensorIteratorBaseEENKUlvE_clEvENKUlvE_clEvEUlhhE_EESt5arrayIPcLm2EEEEviT0_T1_:
        /* <DEDUP_REMOVED lines=36> */
[----:B------:R-:W-:Y:S05]  /*0240*/  CALL.REL.NOINC `($__internal_39_$__cuda_sm20_rem_u16) ;  /* 0x0000000c00ec7944 */ /* 0x000fea0003c00000 */
[----:B------:R-:W-:Y:S01]  /*0250*/  IMAD.MOV.U32 R8, RZ, RZ, R9 ;  /* 0x000000ffff087224 */ /* 0x000fe200078e0009 */
[----:B------:R-:W-:Y:S01]  /*0260*/  MOV R12, 0x2a0 ;  /* 0x000002a0000c7802 */ /* 0x000fe20000000f00 */
[----:B------:R-:W-:Y:S02]  /*0270*/  IMAD.MOV.U32 R9, RZ, RZ, R0 ;  /* 0x000000ffff097224 */ /* 0x000fe400078e0000 */
[----:B------:R-:W-:-:S07]  /*0280*/  IMAD.U32 R14, RZ, RZ, UR10 ;  /* 0x0000000aff0e7e24 */ /* 0x000fce000f8e00ff */
[----:B------:R-:W-:Y:S05]  /*0290*/  CALL.REL.NOINC `($__internal_39_$__cuda_sm20_rem_u16) ;  /* 0x0000000c00d87944 */ /* 0x000fea0003c00000 */
[----:B------:R-:W-:Y:S01]  /*02a0*/  PRMT R13, R8, 0x7604, R9 ;  /* 0x00007604080d7816 */ /* 0x000fe20000000009 */
[----:B------:R-:W-:Y:S01]  /*02b0*/  IMAD.MOV.U32 R9, RZ, RZ, R3 ;  /* 0x000000ffff097224 */ /* 0x000fe200078e0003 */
[----:B------:R-:W-:Y:S02]  /*02c0*/  MOV R14, UR10 ;  /* 0x0000000a000e7c02 */ /* 0x000fe40008000f00 */
[----:B------:R-:W-:Y:S01]  /*02d0*/  MOV R12, 0x300 ;  /* 0x00000300000c7802 */ /* 0x000fe20000000f00 */
[----:B------:R0:W-:Y:S06]  /*02e0*/  STG.E.U16 desc[UR8][R10.64], R13 ;  /* 0x0000000d0a007986 */ /* 0x0001ec000c101508 */
[----:B0-----:R-:W-:Y:S05]  /*02f0*/  CALL.REL.NOINC `($__internal_39_$__cuda_sm20_rem_u16) ;  /* 0x0000000c00c07944 */ /* 0x001fea0003c00000 */
[----:B------:R-:W-:Y:S01]  /*0300*/  IMAD.MOV.U32 R0, RZ, RZ, R9 ;  /* 0x000000ffff007224 */ /* 0x000fe200078e0009 */
[----:B------:R-:W-:Y:S01]  /*0310*/  MOV R12, 0x350 ;  /* 0x00000350000c7802 */ /* 0x000fe20000000f00 */
[----:B------:R-:W-:Y:S02]  /*0320*/  IMAD.MOV.U32 R9, RZ, RZ, R2 ;  /* 0x000000ffff097224 */ /* 0x000fe400078e0002 */
[----:B------:R-:W-:-:S07]  /*0330*/  IMAD.U32 R14, RZ, RZ, UR10 ;  /* 0x0000000aff0e7e24 */ /* 0x000fce000f8e00ff */
[----:B------:R-:W-:Y:S05]  /*0340*/  CALL.REL.NOINC `($__internal_39_$__cuda_sm20_rem_u16) ;  /* 0x0000000c00ac7944 */ /* 0x000fea0003c00000 */
[----:B------:R-:W-:Y:S01]  /*0350*/  PRMT R3, R0, 0x7604, R9 ;  /* 0x0000760400037816 */ /* 0x000fe20000000009 */
[----:B------:R-:W-:Y:S01]  /*0360*/  IMAD.MOV.U32 R9, RZ, RZ, R5 ;  /* 0x000000ffff097224 */ /* 0x000fe200078e0005 */
[----:B------:R-:W-:Y:S01]  /*0370*/  MOV R12, 0x3b0 ;  /* 0x000003b0000c7802 */ /* 0x000fe20000000f00 */
[----:B------:R-:W-:Y:S02]  /*0380*/  IMAD.U32 R14, RZ, RZ, UR10 ;  /* 0x0000000aff0e7e24 */ /* 0x000fe4000f8e00ff */
[----:B------:R0:W-:Y:S05]  /*0390*/  STG.E.U16 desc[UR8][R10.64+0x100], R3 ;  /* 0x000100030a007986 */ /* 0x0001ea000c101508 */
        /* <DEDUP_REMOVED lines=17> */
[----:B------:R-:W-:-:S05]  /*04b0*/  PRMT R3, R0, 0x7604, R9 ;  /* 0x0000760400037816 */ /* 0x000fca0000000009 */
[----:B------:R-:W-:Y:S01]  /*04c0*/  STG.E.U16 desc[UR8][R10.64+0x300], R3 ;  /* 0x000300030a007986 */ /* 0x000fe2000c101508 */
[----:B------:R-:W-:Y:S05]  /*04d0*/  EXIT ;  /* 0x000000000000794d */ /* 0x000fea0003800000 */
.L_x_28252:
        /* <DEDUP_REMOVED lines=15> */
[----:B------:R-:W-:Y:S01]  /*05d0*/  @!P1 IADD3 R7, R7, 0x80, RZ ;  /* 0x0000008007079810 */ /* 0x000fe20007ffe0ff */
[----:B------:R-:W0:Y:S03]  /*05e0*/  @!P1 LDC.64 R24, c[0x0][0x220] ;  /* 0x00008800ff189b82 */ /* 0x000e260000000a00 */
[----:B------:R-:W-:Y:S02]  /*05f0*/  ISETP.GE.AND P2, PT, R7, R2, PT ;  /* 0x000000020700720c */ /* 0x000fe40003f46270 */
[----:B-1----:R-:W-:-:S05]  /*0600*/  @!P6 IADD3 R14, P5, R15, R12, RZ ;  /* 0x0000000c0f0ee210 */ /* 0x002fca0007fbe0ff */
[----:B------:R-:W-:-:S05]  /*0610*/  @!P6 IMAD.X R15, RZ, RZ, R13, P5 ;  /* 0x000000ffff0fe224 */ /* 0x000fca00028e060d */
[----:B------:R1:W5:Y:S01]  /*0620*/  @!P6 LDG.E.U8 R0, desc[UR8][R14.64] ;  /* 0x000000080e00e981 */ /* 0x000362000c1e1100 */
        /* <DEDUP_REMOVED lines=14> */
[C---:B------:R-:W-:Y:S01]  /*0710*/  @!P5 VIADD R23, R7.reuse, UR4 ;  /* 0x000000040717dc36 */ /* 0x040fe20008000000 */
[----:B------:R-:W-:Y:S01]  /*0720*/  @!P5 IADD3 R7, R7, 0x80, RZ ;  /* 0x000000800707d810 */ /* 0x000fe20007ffe0ff */
[----:B------:R-:W4:Y:S03]  /*0730*/  @!P5 LDC.64 R12, c[0x0][0x220] ;  /* 0x00008800ff0cdb82 */ /* 0x000f260000000a00 */
        /* <DEDUP_REMOVED lines=32> */
[----:B------:R-:W-:Y:S05]  /*0940*/  CALL.REL.NOINC `($__internal_39_$__cuda_sm20_rem_u16) ;  /* 0x00000008002c7944 */ /* 0x000fea0003c00000 */
[----:B------:R-:W-:-:S07]  /*0950*/  IMAD.MOV.U32 R6, RZ, RZ, R9 ;  /* 0x000000ffff067224 */ /* 0x000fce00078e0009 */
.L_x_28254:
[----:B------:R-:W-:Y:S05]  /*0960*/  BSYNC B0 ;  /* 0x0000000000007941 */ /* 0x000fea0003800000 */
.L_x_28253:
[----:B-----5:R-:W-:Y:S01]  /*0970*/  IADD3 R9, R3, 0x80, RZ ;  /* 0x0000008003097810 */ /* 0x020fe20007ffe0ff */
[----:B------:R-:W-:Y:S03]  /*0980*/  BSSY B0, `(.L_x_28255) ;  /* 0x0000008000007945 */ /* 0x000fe60003800000 */
[----:B------:R-:W-:-:S13]  /*0990*/  ISETP.GE.AND P1, PT, R9, R2, PT ;  /* 0x000000020900720c */ /* 0x000fda0003f26270 */
[----:B------:R-:W-:Y:S05]  /*09a0*/  @P1 BRA `(.L_x_28256) ;  /* 0x0000000000141947 */ /* 0x000fea0003800000 */
[----:B------:R-:W-:Y:S01]  /*09b0*/  LOP3.LUT R9, R0, 0xff, RZ, 0xc0, !PT ;  /* 0x000000ff00097812 */ /* 0x000fe200078ec0ff */
[----:B-1----:R-:W-:Y:S01]  /*09c0*/  IMAD.U32 R14, RZ, RZ, UR10 ;  /* 0x0000000aff0e7e24 */ /* 0x002fe2000f8e00ff */
[----:B------:R-:W-:-:S07]  /*09d0*/  MOV R12, 0x9f0 ;  /* 0x000009f0000c7802 */ /* 0x000fce0000000f00 */
[----:B------:R-:W-:Y:S05]  /*09e0*/  CALL.REL.NOINC `($__internal_39_$__cuda_sm20_rem_u16) ;  /* 0x0000000800047944 */ /* 0x000fea0003c00000 */
[----:B------:R-:W-:-:S07]  /*09f0*/  IMAD.MOV.U32 R0, RZ, RZ, R9 ;  /* 0x000000ffff007224 */ /* 0x000fce00078e0009 */
.L_x_28256:
[----:B------:R-:W-:Y:S05]  /*0a00*/  BSYNC B0 ;  /* 0x0000000000007941 */ /* 0x000fea0003800000 */
.L_x_28255:
[----:B------:R-:W-:Y:S01]  /*0a10*/  VIADD R9, R3, 0x100 ;  /* 0x0000010003097836 */ /* 0x000fe20000000000 */
[----:B------:R-:W-:Y:S04]  /*0a20*/  BSSY B0, `(.L_x_28257) ;  /* 0x0000008000007945 */ /* 0x000fe80003800000 */
[----:B------:R-:W-:-:S13]  /*0a30*/  ISETP.GE.AND P1, PT, R9, R2, PT ;  /* 0x000000020900720c */ /* 0x000fda0003f26270 */
[----:B------:R-:W-:Y:S05]  /*0a40*/  @P1 BRA `(.L_x_28258) ;  /* 0x0000000000141947 */ /* 0x000fea0003800000 */
[----:B------:R-:W-:Y:S01]  /*0a50*/  LOP3.LUT R9, R10, 0xff, RZ, 0xc0, !PT ;  /* 0x000000ff0a097812 */ /* 0x000fe200078ec0ff */
[----:B-1----:R-:W-:Y:S01]  /*0a60*/  IMAD.U32 R14, RZ, RZ, UR10 ;  /* 0x0000000aff0e7e24 */ /* 0x002fe2000f8e00ff */
[----:B------:R-:W-:-:S07]  /*0a70*/  MOV R12, 0xa90 ;  /* 0x00000a90000c7802 */ /* 0x000fce0000000f00 */
[----:B------:R-:W-:Y:S05]  /*0a80*/  CALL.REL.NOINC `($__internal_39_$__cuda_sm20_rem_u16) ;  /* 0x0000000400dc7944 */ /* 0x000fea0003c00000 */
[----:B------:R-:W-:-:S07]  /*0a90*/  IMAD.MOV.U32 R10, RZ, RZ, R9 ;  /* 0x000000ffff0a7224 */ /* 0x000fce00078e0009 */
.L_x_28258:
[----:B------:R-:W-:Y:S05]  /*0aa0*/  BSYNC B0 ;  /* 0x0000000000007941 */ /* 0x000fea0003800000 */
.L_x_28257:
        /* <DEDUP_REMOVED lines=9> */
.L_x_28260:
[----:B------:R-:W-:Y:S05]  /*0b40*/  BSYNC B0 ;  /* 0x0000000000007941 */ /* 0x000fea0003800000 */
.L_x_28259:
[----:B------:R-:W-:Y:S01]  /*0b50*/  VIADD R9, R3, 0x200 ;  /* 0x0000020003097836 */ /* 0x000fe20000000000 */
[----:B------:R-:W-:Y:S04]  /*0b60*/  BSSY B0, `(.L_x_28261) ;  /* 0x0000008000007945 */ /* 0x000fe80003800000 */
[----:B------:R-:W-:-:S13]  /*0b70*/  ISETP.GE.AND P1, PT, R9, R2, PT ;  /* 0x000000020900720c */ /* 0x000fda0003f26270 */
[----:B------:R-:W-:Y:S05]  /*0b80*/  @P1 BRA `(.L_x_28262) ;  /* 0x0000000000141947 */ /* 0x000fea0003800000 */
[----:B------:R-:W-:Y:S02]  /*0b90*/  LOP3.LUT R9, R8, 0xff, RZ, 0xc0, !PT ;  /* 0x000000ff08097812 */ /* 0x000fe400078ec0ff */
[----:B-1----:R-:W-:Y:S02]  /*0ba0*/  MOV R14, UR10 ;  /* 0x0000000a000e7c02 */ /* 0x002fe40008000f00 */
[----:B------:R-:W-:-:S07]  /*0bb0*/  MOV R12, 0xbd0 ;  /* 0x00000bd0000c7802 */ /* 0x000fce0000000f00 */
[----:B------:R-:W-:Y:S05]  /*0bc0*/  CALL.REL.NOINC `($__internal_39_$__cuda_sm20_rem_u16) ;  /* 0x00000004008c7944 */ /* 0x000fea0003c00000 */
[----:B------:R-:W-:-:S07]  /*0bd0*/  IMAD.MOV.U32 R8, RZ, RZ, R9 ;  /* 0x000000ffff087224 */ /* 0x000fce00078e0009 */
.L_x_28262:
[----:B------:R-:W-:Y:S05]  /*0be0*/  BSYNC B0 ;  /* 0x0000000000007941 */ /* 0x000fea0003800000 */
.L_x_28261:
        /* <DEDUP_REMOVED lines=9> */
.L_x_28264:
[----:B------:R-:W-:Y:S05]  /*0c80*/  BSYNC B0 ;  /* 0x0000000000007941 */ /* 0x000fea0003800000 */
.L_x_28263:
        /* <DEDUP_REMOVED lines=9> */
.L_x_28266:
[----:B------:R-:W-:Y:S05]  /*0d20*/  BSYNC B0 ;  /* 0x0000000000007941 */ /* 0x000fea0003800000 */
.L_x_28265:
        /* <DEDUP_REMOVED lines=8> */
.L_x_28268:
[----:B------:R-:W-:Y:S05]  /*0db0*/  BSYNC B0 ;  /* 0x0000000000007941 */ /* 0x000fea0003800000 */
.L_x_28267:
[----:B------:R-:W0:Y:S01]  /*0dc0*/  @!P0 S2R R5, SR_TID.X ;  /* 0x0000000000058919 */ /* 0x000e220000002100 */
[----:B-1----:R-:W1:Y:S01]  /*0dd0*/  @!P0 LDC.64 R14, c[0x0][0x218] ;  /* 0x00008600ff0e8b82 */ /* 0x002e620000000a00 */
[----:B------:R-:W-:Y:S04]  /*0de0*/  BSSY B0, `(.L_x_28269) ;  /* 0x0000038000007945 */ /* 0x000fe80003800000 */
[----:B------:R-:W-:Y:S01]  /*0df0*/  BSSY B1, `(.L_x_28270) ;  /* 0x000002f000017945 */ /* 0x000fe20003800000 */
[C---:B0-----:R-:W-:Y:S01]  /*0e00*/  @!P0 IADD3 R13, R5.reuse, UR4, RZ ;  /* 0x00000004050d8c10 */ /* 0x041fe2000fffe0ff */
        /* <DEDUP_REMOVED lines=20> */
.L_x_28271:
[----:B------:R-:W-:-:S13]  /*0f50*/  ISETP.GE.AND P0, PT, R3, R2, PT ;  /* 0x000000020300720c */ /* 0x000fda0003f06270 */
[----:B------:R-:W-:Y:S05]  /*0f60*/  @P0 BRA `(.L_x_28273) ;  /* 0x0000000000380947 */ /* 0x000fea0003800000 */
[C---:B0-----:R-:W-:Y:S01]  /*0f70*/  VIADD R12, R3.reuse, UR4 ;  /* 0x00000004030c7c36 */ /* 0x041fe20008000000 */
[----:B------:R-:W-:Y:S01]  /*0f80*/  ULDC.64 UR6, c[0x0][0x218] ;  /* 0x0000860000067ab9 */ /* 0x000fe20000000a00 */
[----:B------:R-:W-:-:S03]  /*0f90*/  VIADD R3, R3, 0x80 ;  /* 0x0000008003037836 */ /* 0x000fc60000000000 */
[----:B------:R-:W-:-:S04]  /*0fa0*/  IADD3 R12, P0, R12, UR6, RZ ;  /* 0x000000060c0c7c10 */ /* 0x000fc8000ff1e0ff */
[----:B------:R-:W-:-:S05]  /*0fb0*/  IADD3.X R13, RZ, UR7, RZ, P0, !PT ;  /* 0x00000007ff0d7c10 */ /* 0x000fca00087fe4ff */
[----:B------:R1:W-:Y:S04]  /*0fc0*/  STG.E.U8 desc[UR8][R12.64], R11 ;  /* 0x0000000b0c007986 */ /* 0x0003e8000c101108 */
.L_x_28272:
        /* <DEDUP_REMOVED lines=8> */
.L_x_28273:
        /* <DEDUP_REMOVED lines=9> */
.L_x_28274:
[----:B------:R-:W-:Y:S05]  /*10e0*/  BSYNC B1 ;  /* 0x0000000000017941 */ /* 0x000fea0003800000 */
.L_x_28270:
[----:B------:R-:W-:-:S13]  /*10f0*/  ISETP.GE.AND P0, PT, R3, R2, PT ;  /* 0x000000020300720c */ /* 0x000fda0003f06270 */
[----:B-12---:R-:W1:Y:S01]  /*1100*/  @!P0 LDC.64 R10, c[0x0][0x218] ;  /* 0x00008600ff0a8b82 */ /* 0x006e620000000a00 */
[C---:B------:R-:W-:Y:S01]  /*1110*/  @!P0 VIADD R7, R3.reuse, UR4 ;  /* 0x0000000403078c36 */ /* 0x040fe20008000000 */
[----:B------:R-:W-:-:S04]  /*1120*/  @!P0 IADD3 R3, R3, 0x80, RZ ;  /* 0x0000008003038810 */ /* 0x000fc80007ffe0ff */
[----:B-1----:R-:W-:-:S05]  /*1130*/  @!P0 IADD3 R6, P1, R7, R10, RZ ;  /* 0x0000000a07068210 */ /* 0x002fca0007f3e0ff */
[----:B------:R-:W-:-:S05]  /*1140*/  @!P0 IMAD.X R7, RZ, RZ, R11, P1 ;  /* 0x000000ffff078224 */ /* 0x000fca00008e060b */
[----:B------:R2:W-:Y:S03]  /*1150*/  @!P0 STG.E.U8 desc[UR8][R6.64], R4 ;  /* 0x0000000406008986 */ /* 0x0005e6000c101108 */
.L_x_28275:
[----:B------:R-:W-:Y:S05]  /*1160*/  BSYNC B0 ;  /* 0x0000000000007941 */ /* 0x000fea0003800000 */
.L_x_28269:
        /* <DEDUP_REMOVED lines=9> */
        .weak           $__internal_39_$__cuda_sm20_rem_u16
        .type           $__internal_39_$__cuda_sm20_rem_u16,@function
        .size           $__internal_39_$__cuda_sm20_rem_u16,(.L_x_57252 - $__internal_39_$__cuda_sm20_rem_u16)
$__internal_39_$__cuda_sm20_rem_u16:
        /* <DEDUP_REMOVED lines=19> */
[----:B------:R-:W-:Y:S05]  /*1330*/  RET.REL.NODEC R12 `(_ZN2at6native29vectorized_elementwise_kernelILi2ENS0_13AUnaryFunctorIhhhZZZNS0_16fmod_kernel_cudaERNS_18TensorIteratorBaseEENKUlvE_clEvENKUlvE_clEvEUlhhE_EESt5arrayIPcLm2EEEEviT0_T1_) ;  /* 0xffffffec0c307950 */ /* 0x000fea0003c3ffff */
.L_x_28276:
        /* <DEDUP_REMOVED lines=12> */
.L_x_57252:


//--------------------- .text._ZN2at6native29vectorized_elementwise_kernelILi4ENS0_13AUnaryFunctorIhhhZZZNS0_16fmod_kernel_cudaERNS_18TensorIteratorBaseEENKUlvE_clEvENKUlvE_clEvEUlhhE_EESt5arrayIPcLm2EEEEviT0_T1_ --------------------------
	.section	.text._ZN2at6native29vectorized_elementwise_kernelILi4ENS0_13AUnaryFunctorIhhhZZZNS0_16fmod_kernel_cudaERNS_18TensorIteratorBaseEENKUlvE_clEvENKUlvE_clEvEUlhhE_EESt5arrayIPcLm2EEEEviT0_T1_,"ax",@progbits
	.align	128
        .global         _ZN2at6native29vectorized_elementwise_kernelILi4ENS0_13AUnaryFunctorIhhhZZZNS0_16fmod_kernel_cudaERNS_18TensorIteratorBaseEENKUlvE_clEvENKUlvE_clEvEUlhhE_EESt5arrayIPcLm2EEEEviT0_T1_
        .type           _ZN2at6native29vectorized_elementwise_kernelILi4ENS0_13AUnaryFunctorIhhhZZZNS0_16fmod_kernel_cudaERNS_18TensorIteratorBaseEENKUlvE_clEvENKUlvE_clEvEUlhhE_EESt5arrayIPcLm2EEEEviT0_T1_,@function
        .size           _ZN2at6native29vectorized_elementwise_kernelILi4ENS0_13AUnaryFunctorIhhhZZZNS0_16fmod_kernel_cudaERNS_18TensorIteratorBaseEENKUlvE_clEvENKUlvE_clEvEUlhhE_EESt5arrayIPcLm2EEEEviT0_T1_,(.L_x_57253 - _ZN2at6native29vectorized_elementwise_kernelILi4ENS0_13AUnaryFunctorIhhhZZZNS0_16fmod_kernel_cudaERNS_18TensorIteratorBaseEENKUlvE_clEvENKUlvE_clEvEUlhhE_EESt5arrayIPcLm2EEEEviT0_T1_)
        .other          _ZN2at6native29vectorized_elementwise_kernelILi4ENS0_13AUnaryFunctorIhhhZZZNS0_16fmod_kernel_cudaERNS_18TensorIteratorBaseEENKUlvE_clEvENKUlvE_clEvEUlhhE_EESt5arrayIPcLm2EEEEviT0_T1_,@"STO_CUDA_ENTRY STV_DEFAULT"
_ZN2at6native29vectorized_elementwise_kernelILi4ENS0_13AUnaryFunctorIhhhZZZNS0_16fmod_kernel_cudaERNS_18TensorIteratorBaseEENKUlvE_clEvENKUlvE_clEvEUlhhE_EESt5arrayIPcLm2EEEEviT0_T1_:
.text._ZN2at6native29vectorized_elementwise_kernelILi4ENS0_13AUnaryFunctorIhhhZZZNS0_16fmod_kernel_cudaERNS_18TensorIteratorBaseEENKUlvE_clEvENKUlvE_clEvEUlhhE_EESt5arrayIPcLm2EEEEviT0_T1_:
        /* <DEDUP_REMOVED lines=34> */
[----:B------:R-:W-:Y:S05]  /*0220*/  CALL.REL.NOINC `($__internal_40_$__cuda_sm20_rem_u16) ;  /* 0x0000000c00f47944 */ /* 0x000fea0003c00000 */
[----:B------:R-:W-:Y:S01]  /*0230*/  IMAD.MOV.U32 R15, RZ, RZ, R19 ;  /* 0x000000ffff0f7224 */ /* 0x000fe200078e0013 */
[----:B------:R-:W-:Y:S01]  /*0240*/  MOV R6, 0x280 ;  /* 0x0000028000067802 */ /* 0x000fe20000000f00 */
[----:B------:R-:W-:Y:S02]  /*0250*/  IMAD.MOV.U32 R4, RZ, RZ, R0 ;  /* 0x000000ffff047224 */ /* 0x000fe400078e0000 */
[----:B------:R-:W-:-:S07]  /*0260*/  IMAD.U32 R7, RZ, RZ, UR10 ;  /* 0x0000000aff077e24 */ /* 0x000fce000f8e00ff */
[----:B------:R-:W-:Y:S05]  /*0270*/  CALL.REL.NOINC `($__internal_40_$__cuda_sm20_rem_u16) ;  /* 0x0000000c00e07944 */ /* 0x000fea0003c00000 */
[----:B------:R-:W-:Y:S01]  /*0280*/  IMAD.MOV.U32 R17, RZ, RZ, R19 ;  /* 0x000000ffff117224 */ /* 0x000fe200078e0013 */
[----:B------:R-:W-:Y:S01]  /*0290*/  MOV R7, UR10 ;  /* 0x0000000a00077c02 */ /* 0x000fe20008000f00 */
[----:B------:R-:W-:Y:S01]  /*02a0*/  IMAD.MOV.U32 R4, RZ, RZ, R16 ;  /* 0x000000ffff047224 */ /* 0x000fe200078e0010 */
[----:B------:R-:W-:-:S07]  /*02b0*/  MOV R6, 0x2d0 ;  /* 0x000002d000067802 */ /* 0x000fce0000000f00 */
[----:B------:R-:W-:Y:S05]  /*02c0*/  CALL.REL.NOINC `($__internal_40_$__cuda_sm20_rem_u16) ;  /* 0x0000000c00cc7944 */ /* 0x000fea0003c00000 */
[----:B------:R-:W-:Y:S01]  /*02d0*/  IMAD.MOV.U32 R0, RZ, RZ, R19 ;  /* 0x000000ffff007224 */ /* 0x000fe200078e0013 */
[----:B------:R-:W-:Y:S01]  /*02e0*/  MOV R6, 0x320 ;  /* 0x0000032000067802 */ /* 0x000fe20000000f00 */
[----:B------:R-:W-:Y:S02]  /*02f0*/  IMAD.MOV.U32 R4, RZ, RZ, R9 ;  /* 0x000000ffff047224 */ /* 0x000fe400078e0009 */
[----:B------:R-:W-:-:S07]  /*0300*/  IMAD.U32 R7, RZ, RZ, UR10 ;  /* 0x0000000aff077e24 */ /* 0x000fce000f8e00ff */
[----:B------:R-:W-:Y:S05]  /*0310*/  CALL.REL.NOINC `($__internal_40_$__cuda_sm20_rem_u16) ;  /* 0x0000000c00b87944 */ /* 0x000fea0003c00000 */
[----:B------:R-:W-:Y:S01]  /*0320*/  PRMT R0, R0, 0x7604, R19 ;  /* 0x0000760400007816 */ /* 0x000fe20000000013 */
[----:B------:R-:W-:Y:S01]  /*0330*/  IMAD.MOV.U32 R4, RZ, RZ, R14 ;  /* 0x000000ffff047224 */ /* 0x000fe200078e000e */
[----:B------:R-:W-:Y:S01]  /*0340*/  MOV R6, 0x3a0 ;  /* 0x000003a000067802 */ /* 0x000fe20000000f00 */
[----:B------:R-:W-:Y:S01]  /*0350*/  IMAD.U32 R7, RZ, RZ, UR10 ;  /* 0x0000000aff077e24 */ /* 0x000fe2000f8e00ff */
[----:B------:R-:W-:-:S04]  /*0360*/  PRMT R0, R17, 0x7054, R0 ;  /* 0x0000705411007816 */ /* 0x000fc80000000000 */
[----:B------:R-:W-:-:S05]  /*0370*/  PRMT R15, R15, 0x654, R0 ;  /* 0x000006540f0f7816 */ /* 0x000fca0000000000 */
[----:B------:R0:W-:Y:S02]  /*0380*/  STG.E desc[UR8][R2.64], R15 ;  /* 0x0000000f02007986 */ /* 0x0001e4000c101908 */
[----:B0-----:R-:W-:Y:S05]  /*0390*/  CALL.REL.NOINC `($__internal_40_$__cuda_sm20_rem_u16) ;  /* 0x0000000c00987944 */ /* 0x001fea0003c00000 */
        /* <DEDUP_REMOVED lines=15> */
[----:B------:R-:W-:-:S04]  /*0490*/  PRMT R12, R12, 0x7604, R19 ;  /* 0x000076040c0c7816 */ /* 0x000fc80000000013 */
[----:B------:R-:W-:-:S04]  /*04a0*/  PRMT R9, R9, 0x7054, R12 ;  /* 0x0000705409097816 */ /* 0x000fc8000000000c */
[----:B------:R-:W-:-:S05]  /*04b0*/  PRMT R9, R0, 0x654, R9 ;  /* 0x0000065400097816 */ /* 0x000fca0000000009 */
[----:B------:R-:W-:Y:S01]  /*04c0*/  STG.E desc[UR8][R2.64+0x200], R9 ;  /* 0x0002000902007986 */ /* 0x000fe2000c101908 */
[----:B------:R-:W-:Y:S05]  /*04d0*/  EXIT ;  /* 0x000000000000794d */ /* 0x000fea0003800000 */
.L_x_28277:
        /* <DEDUP_REMOVED lines=70> */
[----:B------:R-:W-:Y:S05]  /*0940*/  CALL.REL.NOINC `($__internal_40_$__cuda_sm20_rem_u16) ;  /* 0x00000008002c7944 */ /* 0x000fea0003c00000 */
[----:B------:R-:W-:-:S07]  /*0950*/  IMAD.MOV.U32 R14, RZ, RZ, R19 ;  /* 0x000000ffff0e7224 */ /* 0x000fce00078e0013 */
.L_x_28279:
[----:B------:R-:W-:Y:S05]  /*0960*/  BSYNC B0 ;  /* 0x0000000000007941 */ /* 0x000fea0003800000 */
.L_x_28278:
[----:B0-----:R-:W-:Y:S01]  /*0970*/  IADD3 R5, R3, 0x80, RZ ;  /* 0x0000008003057810 */ /* 0x001fe20007ffe0ff */
[----:B------:R-:W-:Y:S03]  /*0980*/  BSSY B0, `(.L_x_28280) ;  /* 0x0000008000007945 */ /* 0x000fe60003800000 */
[----:B------:R-:W-:-:S13]  /*0990*/  ISETP.GE.AND P1, PT, R5, R2, PT ;  /* 0x000000020500720c */ /* 0x000fda0003f26270 */
[----:B------:R-:W-:Y:S05]  /*09a0*/  @P1 BRA `(.L_x_28281) ;  /* 0x0000000000141947 */ /* 0x000fea0003800000 */
[----:B-----5:R-:W-:Y:S01]  /*09b0*/  LOP3.LUT R4, R0, 0xff, RZ, 0xc0, !PT ;  /* 0x000000ff00047812 */ /* 0x020fe200078ec0ff */
[----:B------:R-:W-:Y:S01]  /*09c0*/  IMAD.U32 R7, RZ, RZ, UR10 ;  /* 0x0000000aff077e24 */ /* 0x000fe2000f8e00ff */
[----:B------:R-:W-:-:S07]  /*09d0*/  MOV R6, 0x9f0 ;  /* 0x000009f000067802 */ /* 0x000fce0000000f00 */
[----:B------:R-:W-:Y:S05]  /*09e0*/  CALL.REL.NOINC `($__internal_40_$__cuda_sm20_rem_u16) ;  /* 0x0000000800047944 */ /* 0x000fea0003c00000 */
[----:B------:R-:W-:-:S07]  /*09f0*/  IMAD.MOV.U32 R0, RZ, RZ, R19 ;  /* 0x000000ffff007224 */ /* 0x000fce00078e0013 */
.L_x_28281:
[----:B------:R-:W-:Y:S05]  /*0a00*/  BSYNC B0 ;  /* 0x0000000000007941 */ /* 0x000fea0003800000 */
.L_x_28280:
[----:B------:R-:W-:Y:S01]  /*0a10*/  VIADD R5, R3, 0x100 ;  /* 0x0000010003057836 */ /* 0x000fe20000000000 */
[----:B------:R-:W-:Y:S04]  /*0a20*/  BSSY B0, `(.L_x_28282) ;  /* 0x0000008000007945 */ /* 0x000fe80003800000 */
[----:B------:R-:W-:-:S13]  /*0a30*/  ISETP.GE.AND P1, PT, R5, R2, PT ;  /* 0x000000020500720c */ /* 0x000fda0003f26270 */
[----:B------:R-:W-:Y:S05]  /*0a40*/  @P1 BRA `(.L_x_28283) ;  /* 0x0000000000141947 */ /* 0x000fea0003800000 */
[----:B-----5:R-:W-:Y:S01]  /*0a50*/  LOP3.LUT R4, R16, 0xff, RZ, 0xc0, !PT ;  /* 0x000000ff10047812 */ /* 0x020fe200078ec0ff */
[----:B------:R-:W-:Y:S01]  /*0a60*/  IMAD.U32 R7, RZ, RZ, UR10 ;  /* 0x0000000aff077e24 */ /* 0x000fe2000f8e00ff */
[----:B------:R-:W-:-:S07]  /*0a70*/  MOV R6, 0xa90 ;  /* 0x00000a9000067802 */ /* 0x000fce0000000f00 */
[----:B------:R-:W-:Y:S05]  /*0a80*/  CALL.REL.NOINC `($__internal_40_$__cuda_sm20_rem_u16) ;  /* 0x0000000400dc7944 */ /* 0x000fea0003c00000 */
[----:B------:R-:W-:-:S07]  /*0a90*/  IMAD.MOV.U32 R16, RZ, RZ, R19 ;  /* 0x000000ffff107224 */ /* 0x000fce00078e0013 */
.L_x_28283:
[----:B------:R-:W-:Y:S05]  /*0aa0*/  BSYNC B0 ;  /* 0x0000000000007941 */ /* 0x000fea0003800000 */
.L_x_28282:
        /* <DEDUP_REMOVED lines=9> */
.L_x_28285:
[----:B------:R-:W-:Y:S05]  /*0b40*/  BSYNC B0 ;  /* 0x0000000000007941 */ /* 0x000fea0003800000 */
.L_x_28284:
[----:B------:R-:W-:Y:S01]  /*0b50*/  VIADD R5, R3, 0x200 ;  /* 0x0000020003057836 */ /* 0x000fe20000000000 */
[----:B------:R-:W-:Y:S04]  /*0b60*/  BSSY B0, `(.L_x_28286) ;  /* 0x0000008000007945 */ /* 0x000fe80003800000 */
[----:B------:R-:W-:-:S13]  /*0b70*/  ISETP.GE.AND P1, PT, R5, R2, PT ;  /* 0x000000020500720c */ /* 0x000fda0003f26270 */
[----:B------:R-:W-:Y:S05]  /*0b80*/  @P1 BRA `(.L_x_28287) ;  /* 0x0000000000141947 */ /* 0x000fea0003800000 */
[----:B-----5:R-:W-:Y:S02]  /*0b90*/  LOP3.LUT R4, R9, 0xff, RZ, 0xc0, !PT ;  /* 0x000000ff09047812 */ /* 0x020fe400078ec0ff */
[----:B------:R-:W-:Y:S02]  /*0ba0*/  MOV R7, UR10 ;  /* 0x0000000a00077c02 */ /* 0x000fe40008000f00 */
[----:B------:R-:W-:-:S07]  /*0bb0*/  MOV R6, 0xbd0 ;  /* 0x00000bd000067802 */ /* 0x000fce0000000f00 */
[----:B------:R-:W-:Y:S05]  /*0bc0*/  CALL.REL.NOINC `($__internal_40_$__cuda_sm20_rem_u16) ;  /* 0x00000004008c7944 */ /* 0x000fea0003c00000 */
[----:B------:R-:W-:-:S07]  /*0bd0*/  IMAD.MOV.U32 R9, RZ, RZ, R19 ;  /* 0x000000ffff097224 */ /* 0x000fce00078e0013 */
.L_x_28287:
[----:B------:R-:W-:Y:S05]  /*0be0*/  BSYNC B0 ;  /* 0x0000000000007941 */ /* 0x000fea0003800000 */
.L_x_28286:
        /* <DEDUP_REMOVED lines=9> */
.L_x_28289:
[----:B------:R-:W-:Y:S05]  /*0c80*/  BSYNC B0 ;  /* 0x0000000000007941 */ /* 0x000fea0003800000 */
.L_x_28288:
        /* <DEDUP_REMOVED lines=9> */
.L_x_28291:
[----:B------:R-:W-:Y:S05]  /*0d20*/  BSYNC B0 ;  /* 0x0000000000007941 */ /* 0x000fea0003800000 */
.L_x_28290:
        /* <DEDUP_REMOVED lines=8> */
.L_x_28293:
[----:B------:R-:W-:Y:S05]  /*0db0*/  BSYNC B0 ;  /* 0x0000000000007941 */ /* 0x000fea0003800000 */
.L_x_28292:
[----:B-----5:R-:W0:Y:S01]  /*0dc0*/  @!P0 S2R R8, SR_TID.X ;  /* 0x0000000000088919 */ /* 0x020e220000002100 */
[----:B------:R-:W1:Y:S01]  /*0dd0*/  @!P0 LDC.64 R6, c[0x0][0x218] ;  /* 0x00008600ff068b82 */ /* 0x000e620000000a00 */
        /* <DEDUP_REMOVED lines=23> */
.L_x_28296:
        /* <DEDUP_REMOVED lines=8> */
.L_x_28297:
        /* <DEDUP_REMOVED lines=8> */
.L_x_28298:
        /* <DEDUP_REMOVED lines=9> */
.L_x_28299:
[----:B------:R-:W-:Y:S05]  /*10e0*/  BSYNC B1 ;  /* 0x0000000000017941 */ /* 0x000fea0003800000 */
.L_x_28295:
[----:B------:R-:W-:-:S13]  /*10f0*/  ISETP.GE.AND P0, PT, R3, R2, PT ;  /* 0x000000020300720c */ /* 0x000fda0003f06270 */
[----:B------:R-:W3:Y:S01]  /*1100*/  @!P0 LDC.64 R6, c[0x0][0x218] ;  /* 0x00008600ff068b82 */ /* 0x000ee20000000a00 */
[C---:B012---:R-:W-:Y:S01]  /*1110*/  @!P0 VIADD R5, R3.reuse, UR4 ;  /* 0x0000000403058c36 */ /* 0x047fe20008000000 */
[----:B------:R-:W-:-:S04]  /*1120*/  @!P0 IADD3 R3, R3, 0x80, RZ ;  /* 0x0000008003038810 */ /* 0x000fc80007ffe0ff */
[----:B---3--:R-:W-:-:S05]  /*1130*/  @!P0 IADD3 R4, P1, R5, R6, RZ ;  /* 0x0000000605048210 */ /* 0x008fca0007f3e0ff */
[----:B------:R-:W-:-:S05]  /*1140*/  @!P0 IMAD.X R5, RZ, RZ, R7, P1 ;  /* 0x000000ffff058224 */ /* 0x000fca00008e0607 */
[----:B------:R2:W-:Y:S03]  /*1150*/  @!P0 STG.E.U8 desc[UR8][R4.64], R12 ;  /* 0x0000000c04008986 */ /* 0x0005e6000c101108 */
.L_x_28300:
[----:B------:R-:W-:Y:S05]  /*1160*/  BSYNC B0 ;  /* 0x0000000000007941 */ /* 0x000fea0003800000 */
.L_x_28294:
        /* <DEDUP_REMOVED lines=9> */
        .weak           $__internal_40_$__cuda_sm20_rem_u16
        .type           $__internal_40_$__cuda_sm20_rem_u16,@function
        .size           $__internal_40_$__cuda_sm20_rem_u16,(.L_x_57253 - $__internal_40_$__cuda_sm20_rem_u16)
$__internal_40_$__cuda_sm20_rem_u16:
        /* <DEDUP_REMOVED lines=20> */
[----:B------:R-:W-:Y:S05]  /*1340*/  RET.REL.NODEC R4 `(_ZN2at6native29vectorized_elementwise_kernelILi4ENS0_13AUnaryFunctorIhhhZZZNS0_16fmod_kernel_cudaERNS_18TensorIteratorBaseEENKUlvE_clEvENKUlvE_clEvEUlhhE_EESt5arrayIPcLm2EEEEviT0_T1_) ;  /* 0xffffffec042c7950 */ /* 0x000fea0003c3ffff */
.L_x_28301:
        /* <DEDUP_REMOVED lines=11> */
.L_x_57253:


//--------------------- .text._ZN2at6native29vectorized_elementwise_kernelILi8ENS0_13AUnaryFunctorIhhhZZZNS0_16fmod_kernel_cudaERNS_18TensorIteratorBaseEENKUlvE_clEvENKUlvE_clEvEUlhhE_EESt5arrayIPcLm2EEEEviT0_T1_ --------------------------
	.section	.text._ZN2at6native29vectorized_elementwise_kernelILi8ENS0_13AUnaryFunctorIhhhZZZNS0_16fmod_kernel_cudaERNS_18TensorIteratorBaseEENKUlvE_clEvENKUlvE_clEvEUlhhE_EESt5arrayIPcLm2EEEEviT0_T1_,"ax",@progbits
	.align	128
        .global         _ZN2at6native29vectorized_elementwise_kernelILi8ENS0_13AUnaryFunctorIhhhZZZNS0_16fmod_kernel_cudaERNS_18TensorIteratorBaseEENKUlvE_clEvENKUlvE_clEvEUlhhE_EESt5arrayIPcLm2EEEEviT0_T1_
        .type           _ZN2at6native29vectorized_elementwise_kernelILi8ENS0_13AUnaryFunctorIhhhZZZNS0_16fmod_kernel_cudaERNS_18TensorIteratorBaseEENKUlvE_clEvENKUlvE_clEvEUlhhE_EESt5arrayIPcLm2EEEEviT0_T1_,@function
        .size           _ZN2at6native29vectorized_elementwise_kernelILi8ENS0_13AUnaryFunctorIhhhZZZNS0_16fmod_kernel_cudaERNS_18TensorIteratorBaseEENKUlvE_clEvENKUlvE_clEvEUlhhE_EESt5arrayIPcLm2EEEEviT0_T1_,(.L_x_57254 - _ZN2at6native29vectorized_elementwise_kernelILi8ENS0_13AUnaryFunctorIhhhZZZNS0_16fmod_kernel_cudaERNS_18TensorIteratorBaseEENKUlvE_clEvENKUlvE_clEvEUlhhE_EESt5arrayIPcLm2EEEEviT0_T1_)
        .other          _ZN2at6native29vectorized_elementwise_kernelILi8ENS0_13AUnaryFunctorIhhhZZZNS0_16fmod_kernel_cudaERNS_18TensorIteratorBaseEENKUlvE_clEvENKUlvE_clEvEUlhhE_EESt5arrayIPcLm2EEEEviT0_T1_,@"STO_CUDA_ENTRY STV_DEFAULT"
_ZN2at6native29vectorized_elementwise_kernelILi8ENS0_13AUnaryFunctorIhhhZZZNS0_16fmod_kernel_cudaERNS_18TensorIteratorBaseEENKUlvE_clEvENKUlvE_clEvEUlhhE_EESt5arrayIPcLm2EEEEviT0_T1_:
.text._ZN2at6native29vectorized_elementwise_kernelILi8ENS0_13AUnaryFunctorIhhhZZZNS0_16fmod_kernel_cudaERNS_18TensorIteratorBaseEENKUlvE_clEvENKUlvE_clEvEUlhhE_EESt5arrayIPcLm2EEEEviT0_T1_:
        /* <DEDUP_REMOVED lines=39> */
[----:B------:R-:W-:Y:S05]  /*0270*/  CALL.REL.NOINC `($__internal_41_$__cuda_sm20_rem_u16) ;  /* 0x0000000c00f87944 */ /* 0x000fea0003c00000 */
[----:B------:R-:W-:Y:S01]  /*0280*/  IMAD.MOV.U32 R9, RZ, RZ, R3 ;  /* 0x000000ffff097224 */ /* 0x000fe200078e0003 */
[----:B------:R-:W-:Y:S01]  /*0290*/  LOP3.LUT R3, R10, 0xffff, RZ, 0xc0, !PT ;  /* 0x0000ffff0a037812 */ /* 0x000fe200078ec0ff */
[----:B------:R-:W-:Y:S01]  /*02a0*/  IMAD.U32 R2, RZ, RZ, UR10 ;  /* 0x0000000aff027e24 */ /* 0x000fe2000f8e00ff */
[----:B------:R-:W-:-:S07]  /*02b0*/  MOV R0, 0x2d0 ;  /* 0x000002d000007802 */ /* 0x000fce0000000f00 */
[----:B------:R-:W-:Y:S05]  /*02c0*/  CALL.REL.NOINC `($__internal_41_$__cuda_sm20_rem_u16) ;  /* 0x0000000c00e47944 */ /* 0x000fea0003c00000 */
[----:B------:R-:W-:Y:S01]  /*02d0*/  IMAD.SHL.U32 R10, R3, 0x100, RZ ;  /* 0x00000100030a7824 */ /* 0x000fe200078e00ff */
[----:B------:R-:W-:Y:S01]  /*02e0*/  MOV R0, 0x320 ;  /* 0x0000032000007802 */ /* 0x000fe20000000f00 */
[----:B------:R-:W-:Y:S02]  /*02f0*/  IMAD.MOV.U32 R3, RZ, RZ, R12 ;  /* 0x000000ffff037224 */ /* 0x000fe400078e000c */
[----:B------:R-:W-:-:S07]  /*0300*/  IMAD.U32 R2, RZ, RZ, UR10 ;  /* 0x0000000aff027e24 */ /* 0x000fce000f8e00ff */
        /* <DEDUP_REMOVED lines=35> */
.L_x_28302:
        /* <DEDUP_REMOVED lines=70> */
[----:B------:R-:W-:Y:S05]  /*09a0*/  CALL.REL.NOINC `($__internal_41_$__cuda_sm20_rem_u16) ;  /* 0x00000008002c7944 */ /* 0x000fea0003c00000 */
[----:B------:R-:W-:-:S07]  /*09b0*/  IMAD.MOV.U32 R11, RZ, RZ, R3 ;  /* 0x000000ffff0b7224 */ /* 0x000fce00078e0003 */
.L_x_28304:
[----:B------:R-:W-:Y:S05]  /*09c0*/  BSYNC B0 ;  /* 0x0000000000007941 */ /* 0x000fea0003800000 */
.L_x_28303:
[----:B-----5:R-:W-:Y:S01]  /*09d0*/  VIADD R0, R6, 0x80 ;  /* 0x0000008006007836 */ /* 0x020fe20000000000 */
[----:B------:R-:W-:Y:S04]  /*09e0*/  BSSY B0, `(.L_x_28305) ;  /* 0x0000008000007945 */ /* 0x000fe80003800000 */
[----:B------:R-:W-:-:S13]  /*09f0*/  ISETP.GE.AND P1, PT, R0, R7, PT ;  /* 0x000000070000720c */ /* 0x000fda0003f26270 */
[----:B------:R-:W-:Y:S05]  /*0a00*/  @P1 BRA `(.L_x_28306) ;  /* 0x0000000000141947 */ /* 0x000fea0003800000 */
[----:B0-----:R-:W-:Y:S01]  /*0a10*/  LOP3.LUT R3, R12, 0xff, RZ, 0xc0, !PT ;  /* 0x000000ff0c037812 */ /* 0x001fe200078ec0ff */
[----:B------:R-:W-:Y:S01]  /*0a20*/  IMAD.U32 R2, RZ, RZ, UR10 ;  /* 0x0000000aff027e24 */ /* 0x000fe2000f8e00ff */
[----:B------:R-:W-:-:S07]  /*0a30*/  MOV R0, 0xa50 ;  /* 0x00000a5000007802 */ /* 0x000fce0000000f00 */
[----:B------:R-:W-:Y:S05]  /*0a40*/  CALL.REL.NOINC `($__internal_41_$__cuda_sm20_rem_u16) ;  /* 0x0000000800047944 */ /* 0x000fea0003c00000 */
[----:B------:R-:W-:-:S07]  /*0a50*/  IMAD.MOV.U32 R12, RZ, RZ, R3 ;  /* 0x000000ffff0c7224 */ /* 0x000fce00078e0003 */
.L_x_28306:
[----:B------:R-:W-:Y:S05]  /*0a60*/  BSYNC B0 ;  /* 0x0000000000007941 */ /* 0x000fea0003800000 */
.L_x_28305:
[----:B------:R-:W-:Y:S01]  /*0a70*/  VIADD R0, R6, 0x100 ;  /* 0x0000010006007836 */ /* 0x000fe20000000000 */
        /* <DEDUP_REMOVED lines=8> */
.L_x_28308:
[----:B------:R-:W-:Y:S05]  /*0b00*/  BSYNC B0 ;  /* 0x0000000000007941 */ /* 0x000fea0003800000 */
.L_x_28307:
[----:B------:R-:W-:Y:S01]  /*0b10*/  IADD3 R0, R6, 0x180, RZ ;  /* 0x0000018006007810 */ /* 0x000fe20007ffe0ff */
[----:B------:R-:W-:Y:S03]  /*0b20*/  BSSY B0, `(.L_x_28309) ;  /* 0x0000008000007945 */ /* 0x000fe60003800000 */
[----:B------:R-:W-:-:S13]  /*0b30*/  ISETP.GE.AND P1, PT, R0, R7, PT ;  /* 0x000000070000720c */ /* 0x000fda0003f26270 */
[----:B------:R-:W-:Y:S05]  /*0b40*/  @P1 BRA `(.L_x_28310) ;  /* 0x0000000000141947 */ /* 0x000fea0003800000 */
[----:B0-----:R-:W-:Y:S01]  /*0b50*/  LOP3.LUT R3, R14, 0xff, RZ, 0xc0, !PT ;  /* 0x000000ff0e037812 */ /* 0x001fe200078ec0ff */
[----:B------:R-:W-:Y:S01]  /*0b60*/  IMAD.U32 R2, RZ, RZ, UR10 ;  /* 0x0000000aff027e24 */ /* 0x000fe2000f8e00ff */
[----:B------:R-:W-:-:S07]  /*0b70*/  MOV R0, 0xb90 ;  /* 0x00000b9000007802 */ /* 0x000fce0000000f00 */
[----:B------:R-:W-:Y:S05]  /*0b80*/  CALL.REL.NOINC `($__internal_41_$__cuda_sm20_rem_u16) ;  /* 0x0000000400b47944 */ /* 0x000fea0003c00000 */
[----:B------:R-:W-:-:S07]  /*0b90*/  IMAD.MOV.U32 R14, RZ, RZ, R3 ;  /* 0x000000ffff0e7224 */ /* 0x000fce00078e0003 */
.L_x_28310:
[----:B------:R-:W-:Y:S05]  /*0ba0*/  BSYNC B0 ;  /* 0x0000000000007941 */ /* 0x000fea0003800000 */
.L_x_28309:
        /* <DEDUP_REMOVED lines=9> */
.L_x_28312:
[----:B------:R-:W-:Y:S05]  /*0c40*/  BSYNC B0 ;  /* 0x0000000000007941 */ /* 0x000fea0003800000 */
.L_x_28311:
        /* <DEDUP_REMOVED lines=9> */
.L_x_28314:
[----:B------:R-:W-:Y:S05]  /*0ce0*/  BSYNC B0 ;  /* 0x0000000000007941 */ /* 0x000fea0003800000 */
.L_x_28313:
        /* <DEDUP_REMOVED lines=9> */
.L_x_28316:
[----:B------:R-:W-:Y:S05]  /*0d80*/  BSYNC B0 ;  /* 0x0000000000007941 */ /* 0x000fea0003800000 */
.L_x_28315:
        /* <DEDUP_REMOVED lines=8> */
.L_x_28318:
[----:B------:R-:W-:Y:S05]  /*0e10*/  BSYNC B0 ;  /* 0x0000000000007941 */ /* 0x000fea0003800000 */
.L_x_28317:
        /* <DEDUP_REMOVED lines=25> */
.L_x_28321:
        /* <DEDUP_REMOVED lines=8> */
.L_x_28322:
        /* <DEDUP_REMOVED lines=8> */
.L_x_28323:
        /* <DEDUP_REMOVED lines=9> */
.L_x_28324:
[----:B------:R-:W-:Y:S05]  /*1140*/  BSYNC B1 ;  /* 0x0000000000017941 */ /* 0x000fea0003800000 */
.L_x_28320:
[----:B------:R-:W-:-:S13]  /*1150*/  ISETP.GE.AND P0, PT, R6, R7, PT ;  /* 0x000000070600720c */ /* 0x000fda0003f06270 */
[----:B------:R-:W3:Y:S01]  /*1160*/  @!P0 LDC.64 R10, c[0x0][0x218] ;  /* 0x00008600ff0a8b82 */ /* 0x000ee20000000a00 */
[C---:B012---:R-:W-:Y:S02]  /*1170*/  @!P0 VIADD R5, R6.reuse, UR4 ;  /* 0x0000000406058c36 */ /* 0x047fe40008000000 */
[----:B------:R-:W-:-:S03]  /*1180*/  @!P0 VIADD R6, R6, 0x80 ;  /* 0x0000008006068836 */ /* 0x000fc60000000000 */
[----:B---3--:R-:W-:-:S05]  /*1190*/  @!P0 IADD3 R4, P1, R5, R10, RZ ;  /* 0x0000000a05048210 */ /* 0x008fca0007f3e0ff */
[----:B------:R-:W-:-:S05]  /*11a0*/  @!P0 IMAD.X R5, RZ, RZ, R11, P1 ;  /* 0x000000ffff058224 */ /* 0x000fca00008e060b */
[----:B------:R2:W-:Y:S03]  /*11b0*/  @!P0 STG.E.U8 desc[UR8][R4.64], R9 ;  /* 0x0000000904008986 */ /* 0x0005e6000c101108 */
.L_x_28325:
[----:B------:R-:W-:Y:S05]  /*11c0*/  BSYNC B0 ;  /* 0x0000000000007941 */ /* 0x000fea0003800000 */
.L_x_28319:
        /* <DEDUP_REMOVED lines=9> */
        .weak           $__internal_41_$__cuda_sm20_rem_u16
        .type           $__internal_41_$__cuda_sm20_rem_u16,@function
        .size           $__internal_41_$__cuda_sm20_rem_u16,(.L_x_57254 - $__internal_41_$__cuda_sm20_rem_u16)
$__internal_41_$__cuda_sm20_rem_u16:
        /* <DEDUP_REMOVED lines=20> */
[----:B------:R-:W-:Y:S05]  /*13a0*/  RET.REL.NODEC R4 `(_ZN2at6native29vectorized_elementwise_kernelILi8ENS0_13AUnaryFunctorIhhhZZZNS0_16fmod_kernel_cudaERNS_18TensorIteratorBaseEENKUlvE_clEvENKUlvE_clEvEUlhhE_EESt5arrayIPcLm2EEEEviT0_T1_) ;  /* 0xffffffec04147950 */ /* 0x000fea0003c3ffff */
.L_x_28326:
        /* <DEDUP_REMOVED lines=13> */
.L_x_57254:


//--------------------- .text._ZN2at6native18elementwise_kernelILi128ELi4EZNS0_15gpu_kernel_implINS0_13BinaryFunctorIN3c108BFloat16ES5_S5_ZZZNS0_21remainder_kernel_cudaERNS_18TensorIteratorBaseEENKUlvE0_clEvENKUlvE2_clEvEUlS5_S5_E_EEEEvS7_RKT_EUliE_EEviT1_ --------------------------
	.section	.text._ZN2at6native18elementwise_kernelILi128ELi4EZNS0_15gpu_kernel_implINS0_13BinaryFunctorIN3c108BFloat16ES5_S5_ZZZNS0_21remainder_kernel_cudaERNS_18TensorIteratorBaseEENKUlvE0_clEvENKUlvE2_clEvEUlS5_S5_E_EEEEvS7_RKT_EUliE_EEviT1_,"ax",@progbits
	.align	128
        .global         _ZN2at6native18elementwise_kernelILi128ELi4EZNS0_15gpu_kernel_implINS0_13BinaryFunctorIN3c108BFloat16ES5_S5_ZZZNS0_21remainder_kernel_cudaERNS_18TensorIteratorBaseEENKUlvE0_clEvENKUlvE2_clEvEUlS5_S5_E_EEEEvS7_RKT_EUliE_EEviT1_
        .type           _ZN2at6native18elementwise_kernelILi128ELi4EZNS0_15gpu_kernel_implINS0_13BinaryFunctorIN3c108BFloat16ES5_S5_ZZZNS0_21remainder_kernel_cudaERNS_18TensorIteratorBaseEENKUlvE0_clEvENKUlvE2_clEvEUlS5_S5_E_EEEEvS7_RKT_EUliE_EEviT1_,@function
        .size           _ZN2at6native18elementwise_kernelILi128ELi4EZNS0_15gpu_kernel_implINS0_13BinaryFunctorIN3c108BFloat16ES5_S5_ZZZNS0_21remainder_kernel_cudaERNS_18TensorIteratorBaseEENKUlvE0_clEvENKUlvE2_clEvEUlS5_S5_E_EEEEvS7_RKT_EUliE_EEviT1_,(.L_x_57486 - _ZN2at6native18elementwise_kernelILi128ELi4EZNS0_15gpu_kernel_implINS0_13BinaryFunctorIN3c108BFloat16ES5_S5_ZZZNS0_21remainder_kernel_cudaERNS_18TensorIteratorBaseEENKUlvE0_clEvENKUlvE2_clEvEUlS5_S5_E_EEEEvS7_RKT_EUliE_EEviT1_)
        .other          _ZN2at6native18elementwise_kernelILi128ELi4EZNS0_15gpu_kernel_implINS0_13BinaryFunctorIN3c108BFloat16ES5_S5_ZZZNS0_21remainder_kernel_cudaERNS_18TensorIteratorBaseEENKUlvE0_clEvENKUlvE2_clEvEUlS5_S5_E_EEEEvS7_RKT_EUliE_EEviT1_,@"STO_CUDA_ENTRY STV_DEFAULT"
_ZN2at6native18elementwise_kernelILi128ELi4EZNS0_15gpu_kernel_implINS0_13BinaryFunctorIN3c108BFloat16ES5_S5_ZZZNS0_21remainder_kernel_cudaERNS_18TensorIteratorBaseEENKUlvE0_clEvENKUlvE2_clEvEUlS5_S5_E_EEEEvS7_RKT_EUliE_EEviT1_:
.text._ZN2at6native18elementwise_kernelILi128ELi4EZNS0_15gpu_kernel_implINS0_13BinaryFunctorIN3c108BFloat16ES5_S5_ZZZNS0_21remainder_kernel_cudaERNS_18TensorIteratorBaseEENKUlvE0_clEvENKUlvE2_clEvEUlS5_S5_E_EEEEvS7_RKT_EUliE_EEviT1_:
        /* <DEDUP_REMOVED lines=363> */
.L_x_28329:
        /* <DEDUP_REMOVED lines=23> */
.L_x_28333:
[----:B------:R-:W2:Y:S02]  /*1820*/  LDG.E.U8 R2, desc[UR36][R2.64] ;  /* 0x0000002402027981 */ /* 0x000ea4000c1e1100 */
[----:B--2---:R-:W-:-:S04]  /*1830*/  I2FP.F32.U32 R0, R2 ;  /* 0x0000000200007245 */ /* 0x004fc80000201000 */
[----:B------:R-:W-:-:S04]  /*1840*/  F2FP.BF16.F32.PACK_AB R0, RZ, R0 ;  /* 0x00000000ff00723e */ /* 0x000fc800000010ff */
[----:B------:R-:W-:Y:S01]  /*1850*/  PRMT R22, R0, 0x7610, R22 ;  /* 0x0000761000167816 */ /* 0x000fe20000000016 */
[----:B------:R-:W-:Y:S06]  /*1860*/  BRA `(.L_x_28335) ;  /* 0x0000000c00c87947 */ /* 0x000fec0003800000 */
.L_x_28332:
        /* <DEDUP_REMOVED lines=11> */
.L_x_28337:
[----:B------:R-:W2:Y:S02]  /*1920*/  LDG.E R2, desc[UR36][R2.64] ;  /* 0x0000002402027981 */ /* 0x000ea4000c1e1900 */
[----:B--2---:R-:W-:-:S04]  /*1930*/  I2FP.F32.S32 R0, R2 ;  /* 0x0000000200007245 */ /* 0x004fc80000201400 */
[----:B------:R-:W-:-:S04]  /*1940*/  F2FP.BF16.F32.PACK_AB R0, RZ, R0 ;  /* 0x00000000ff00723e */ /* 0x000fc800000010ff */
[----:B------:R-:W-:Y:S01]  /*1950*/  PRMT R22, R0, 0x7610, R22 ;  /* 0x0000761000167816 */ /* 0x000fe20000000016 */
[----:B------:R-:W-:Y:S06]  /*1960*/  BRA `(.L_x_28335) ;  /* 0x0000000c00887947 */ /* 0x000fec0003800000 */
.L_x_28336:
[----:B------:R-:W2:Y:S02]  /*1970*/  LDG.E.U16 R2, desc[UR36][R2.64] ;  /* 0x0000002402027981 */ /* 0x000ea4000c1e1500 */
[----:B--2---:R-:W0:Y:S02]  /*1980*/  I2F.S16 R0, R2 ;  /* 0x0000000200007306 */ /* 0x004e240000101400 */
[----:B0-----:R-:W-:-:S04]  /*1990*/  F2FP.BF16.F32.PACK_AB R0, RZ, R0 ;  /* 0x00000000ff00723e */ /* 0x001fc800000010ff */
[----:B------:R-:W-:Y:S01]  /*19a0*/  PRMT R22, R0, 0x7610, R22 ;  /* 0x0000761000167816 */ /* 0x000fe20000000016 */
[----:B------:R-:W-:Y:S06]  /*19b0*/  BRA `(.L_x_28335) ;  /* 0x0000000c00747947 */ /* 0x000fec0003800000 */
.L_x_28331:
        /* <DEDUP_REMOVED lines=9> */
.L_x_28339:
[----:B------:R-:W2:Y:S02]  /*1a50*/  LDG.E.U16 R0, desc[UR36][R2.64] ;  /* 0x0000002402007981 */ /* 0x000ea4000c1e1500 */
[----:B--2---:R-:W-:-:S05]  /*1a60*/  HADD2.F32 R0, -RZ, R0.H0_H0 ;  /* 0x20000000ff007230 */ /* 0x004fca0000004100 */
[----:B------:R-:W-:-:S04]  /*1a70*/  F2FP.BF16.F32.PACK_AB R0, RZ, R0 ;  /* 0x00000000ff00723e */ /* 0x000fc800000010ff */
[----:B------:R-:W-:Y:S01]  /*1a80*/  PRMT R22, R0, 0x7610, R22 ;  /* 0x0000761000167816 */ /* 0x000fe20000000016 */
[----:B------:R-:W-:Y:S06]  /*1a90*/  BRA `(.L_x_28335) ;  /* 0x0000000c003c7947 */ /* 0x000fec0003800000 */
.L_x_28338:
        /* <DEDUP_REMOVED lines=9> */
.L_x_28341:
[----:B------:R-:W2:Y:S02]  /*1b30*/  LDG.E.U16 R2, desc[UR36][R2.64] ;  /* 0x0000002402027981 */ /* 0x000ea4000c1e1500 */
[----:B--2---:R-:W-:-:S05]  /*1b40*/  HADD2.F32 R0, -RZ, R2.H0_H0 ;  /* 0x20000002ff007230 */ /* 0x004fca0000004100 */
[----:B------:R-:W-:-:S04]  /*1b50*/  F2FP.BF16.F32.PACK_AB R0, RZ, R0 ;  /* 0x00000000ff00723e */ /* 0x000fc800000010ff */
[----:B------:R-:W-:Y:S01]  /*1b60*/  PRMT R22, R0, 0x7610, R22 ;  /* 0x0000761000167816 */ /* 0x000fe20000000016 */
[----:B------:R-:W-:Y:S06]  /*1b70*/  BRA `(.L_x_28335) ;  /* 0x0000000c00047947 */ /* 0x000fec0003800000 */
.L_x_28340:
        /* <DEDUP_REMOVED lines=9> */
.L_x_28330:
        /* <DEDUP_REMOVED lines=14> */
.L_x_28344:
        /* <DEDUP_REMOVED lines=9> */
.L_x_28343:
        /* <DEDUP_REMOVED lines=28> */
.L_x_28346:
        /* <DEDUP_REMOVED lines=15> */
.L_x_28345:
[----:B------:R0:W5:Y:S01]  /*2030*/  LDG.E.U16 R22, desc[UR36][R2.64] ;  /* 0x0000002402167981 */ /* 0x000162000c1e1500 */
[----:B------:R-:W-:Y:S05]  /*2040*/  BRA `(.L_x_28335) ;  /* 0x0000000400d07947 */ /* 0x000fea0003800000 */
.L_x_28342:
        /* <DEDUP_REMOVED lines=13> */
.L_x_28349:
        /* <DEDUP_REMOVED lines=21> */
.L_x_28353:
[----:B------:R-:W-:Y:S05]  /*2270*/  BSYNC B1 ;  /* 0x0000000000017941 */ /* 0x000fea0003800000 */
.L_x_28352:
[----:B------:R-:W-:Y:S01]  /*2280*/  LEA R3, R0, 0x3b800000, 0x17 ;  /* 0x3b80000000037811 */ /* 0x000fe200078eb8ff */
[----:B------:R-:W-:-:S05]  /*2290*/  IMAD.SHL.U32 R0, R2, 0x100000, RZ ;  /* 0x0010000002007824 */ /* 0x000fca00078e00ff */
[----:B------:R-:W-:-:S07]  /*22a0*/  LOP3.LUT R0, R3, R0, R4, 0xfe, !PT ;  /* 0x0000000003007212 */ /* 0x000fce00078efe04 */
.L_x_28351:
[----:B------:R-:W-:Y:S05]  /*22b0*/  BSYNC B0 ;  /* 0x0000000000007941 */ /* 0x000fea0003800000 */
.L_x_28350:
[----:B------:R-:W-:-:S04]  /*22c0*/  F2FP.BF16.F32.PACK_AB R0, RZ, R0 ;  /* 0x00000000ff00723e */ /* 0x000fc800000010ff */
[----:B------:R-:W-:Y:S01]  /*22d0*/  PRMT R22, R0, 0x7610, R22 ;  /* 0x0000761000167816 */ /* 0x000fe20000000016 */
[----:B------:R-:W-:Y:S06]  /*22e0*/  BRA `(.L_x_28335) ;  /* 0x0000000400287947 */ /* 0x000fec0003800000 */
.L_x_28348:
        /* <DEDUP_REMOVED lines=21> */
.L_x_28357:
[----:B------:R-:W-:Y:S05]  /*2440*/  BSYNC B1 ;  /* 0x0000000000017941 */ /* 0x000fea0003800000 */
.L_x_28356:
[----:B------:R-:W-:Y:S01]  /*2450*/  LEA R3, R0, 0x37800000, 0x17 ;  /* 0x3780000000037811 */ /* 0x000fe200078eb8ff */
[----:B------:R-:W-:-:S05]  /*2460*/  IMAD.SHL.U32 R0, R2, 0x200000, RZ ;  /* 0x0020000002007824 */ /* 0x000fca00078e00ff */
[----:B------:R-:W-:-:S07]  /*2470*/  LOP3.LUT R0, R3, R0, R4, 0xfe, !PT ;  /* 0x0000000003007212 */ /* 0x000fce00078efe04 */
.L_x_28355:
[----:B------:R-:W-:Y:S05]  /*2480*/  BSYNC B0 ;  /* 0x0000000000007941 */ /* 0x000fea0003800000 */
.L_x_28354:
[----:B------:R-:W-:-:S04]  /*2490*/  F2FP.BF16.F32.PACK_AB R0, RZ, R0 ;  /* 0x00000000ff00723e */ /* 0x000fc800000010ff */
[----:B------:R-:W-:Y:S01]  /*24a0*/  PRMT R22, R0, 0x7610, R22 ;  /* 0x0000761000167816 */ /* 0x000fe20000000016 */
[----:B------:R-:W-:Y:S06]  /*24b0*/  BRA `(.L_x_28335) ;  /* 0x0000000000b47947 */ /* 0x000fec0003800000 */
.L_x_28347:
        /* <DEDUP_REMOVED lines=14> */
.L_x_28361:
[----:B------:R-:W-:Y:S05]  /*25a0*/  BSYNC B0 ;  /* 0x0000000000007941 */ /* 0x000fea0003800000 */
.L_x_28360:
[----:B------:R-:W-:-:S04]  /*25b0*/  F2FP.BF16.F32.PACK_AB R0, RZ, R0 ;  /* 0x00000000ff00723e */ /* 0x000fc800000010ff */
[----:B------:R-:W-:Y:S01]  /*25c0*/  PRMT R22, R0, 0x7610, R22 ;  /* 0x0000761000167816 */ /* 0x000fe20000000016 */
[----:B------:R-:W-:Y:S06]  /*25d0*/  BRA `(.L_x_28335) ;  /* 0x00000000006c7947 */ /* 0x000fec0003800000 */
.L_x_28334:
        /* <DEDUP_REMOVED lines=16> */
.L_x_28362:
[----:B------:R-:W-:Y:S01]  /*26e0*/  PRMT R22, RZ, 0x7610, R22 ;  /* 0x00007610ff167816 */ /* 0x000fe20000000016 */
[----:B------:R-:W-:Y:S06]  /*26f0*/  BRA `(.L_x_28335) ;  /* 0x0000000000247947 */ /* 0x000fec0003800000 */
.L_x_28359:
[----:B------:R-:W2:Y:S02]  /*2700*/  LDG.E.64 R2, desc[UR36][R2.64] ;  /* 0x0000002402027981 */ /* 0x000ea4000c1e1b00 */
[----:B--2---:R-:W0:Y:S02]  /*2710*/  I2F.U64 R0, R2 ;  /* 0x0000000200007312 */ /* 0x004e240000301000 */
[----:B0-----:R-:W-:-:S04]  /*2720*/  F2FP.BF16.F32.PACK_AB R0, RZ, R0 ;  /* 0x00000000ff00723e */ /* 0x001fc800000010ff */
[----:B------:R-:W-:Y:S01]  /*2730*/  PRMT R22, R0, 0x7610, R22 ;  /* 0x0000761000167816 */ /* 0x000fe20000000016 */
[----:B------:R-:W-:Y:S06]  /*2740*/  BRA `(.L_x_28335) ;  /* 0x0000000000107947 */ /* 0x000fec0003800000 */
.L_x_28358:
[----:B------:R-:W2:Y:S02]  /*2750*/  LDG.E R2, desc[UR36][R2.64] ;  /* 0x0000002402027981 */ /* 0x000ea4000c1e1900 */
[----:B--2---:R-:W-:-:S04]  /*2760*/  I2FP.F32.U32 R0, R2 ;  /* 0x0000000200007245 */ /* 0x004fc80000201000 */
[----:B------:R-:W-:-:S04]  /*2770*/  F2FP.BF16.F32.PACK_AB R0, RZ, R0 ;  /* 0x00000000ff00723e */ /* 0x000fc800000010ff */
[----:B------:R-:W-:-:S07]  /*2780*/  PRMT R22, R0, 0x7610, R22 ;  /* 0x0000761000167816 */ /* 0x000fce0000000016 */
.L_x_28335:
        /* <DEDUP_REMOVED lines=20> */
.L_x_28366:
[----:B------:R-:W2:Y:S02]  /*28d0*/  LDG.E.U8 R4, desc[UR36][R4.64] ;  /* 0x0000002404047981 */ /* 0x000ea4000c1e1100 */
[----:B--2---:R-:W-:-:S04]  /*28e0*/  I2FP.F32.U32 R0, R4 ;  /* 0x0000000400007245 */ /* 0x004fc80000201000 */
[----:B------:R-:W-:-:S04]  /*28f0*/  F2FP.BF16.F32.PACK_AB R0, RZ, R0 ;  /* 0x00000000ff00723e */ /* 0x000fc800000010ff */
[----:B------:R-:W-:Y:S01]  /*2900*/  PRMT R2, R0, 0x7610, R2 ;  /* 0x0000761000027816 */ /* 0x000fe20000000002 */
[----:B------:R-:W-:Y:S06]  /*2910*/  BRA `(.L_x_28368) ;  /* 0x0000000c00c47947 */ /* 0x000fec0003800000 */
.L_x_28365:
        /* <DEDUP_REMOVED lines=11> */
.L_x_28370:
[----:B------:R-:W2:Y:S02]  /*29d0*/  LDG.E R4, desc[UR36][R4.64] ;  /* 0x0000002404047981 */ /* 0x000ea4000c1e1900 */
[----:B--2---:R-:W-:-:S04]  /*29e0*/  I2FP.F32.S32 R0, R4 ;  /* 0x0000000400007245 */ /* 0x004fc80000201400 */
[----:B------:R-:W-:-:S04]  /*29f0*/  F2FP.BF16.F32.PACK_AB R0, RZ, R0 ;  /* 0x00000000ff00723e */ /* 0x000fc800000010ff */
[----:B------:R-:W-:Y:S01]  /*2a00*/  PRMT R2, R0, 0x7610, R2 ;  /* 0x0000761000027816 */ /* 0x000fe20000000002 */
[----:B------:R-:W-:Y:S06]  /*2a10*/  BRA `(.L_x_28368) ;  /* 0x0000000c00847947 */ /* 0x000fec0003800000 */
.L_x_28369:
[----:B------:R-:W2:Y:S02]  /*2a20*/  LDG.E.U16 R4, desc[UR36][R4.64] ;  /* 0x0000002404047981 */ /* 0x000ea4000c1e1500 */
[----:B--2---:R-:W0:Y:S02]  /*2a30*/  I2F.S16 R0, R4 ;  /* 0x0000000400007306 */ /* 0x004e240000101400 */
[----:B0-----:R-:W-:-:S04]  /*2a40*/  F2FP.BF16.F32.PACK_AB R0, RZ, R0 ;  /* 0x00000000ff00723e */ /* 0x001fc800000010ff */
[----:B------:R-:W-:Y:S01]  /*2a50*/  PRMT R2, R0, 0x7610, R2 ;  /* 0x0000761000027816 */ /* 0x000fe20000000002 */
[----:B------:R-:W-:Y:S06]  /*2a60*/  BRA `(.L_x_28368) ;  /* 0x0000000c00707947 */ /* 0x000fec0003800000 */
.L_x_28364:
        /* <DEDUP_REMOVED lines=9> */
.L_x_28372:
[----:B------:R-:W2:Y:S02]  /*2b00*/  LDG.E.U16 R0, desc[UR36][R4.64] ;  /* 0x0000002404007981 */ /* 0x000ea4000c1e1500 */
[----:B--2---:R-:W-:-:S05]  /*2b10*/  HADD2.F32 R0, -RZ, R0.H0_H0 ;  /* 0x20000000ff007230 */ /* 0x004fca0000004100 */
[----:B------:R-:W-:-:S04]  /*2b20*/  F2FP.BF16.F32.PACK_AB R0, RZ, R0 ;  /* 0x00000000ff00723e */ /* 0x000fc800000010ff */
[----:B------:R-:W-:Y:S01]  /*2b30*/  PRMT R2, R0, 0x7610, R2 ;  /* 0x0000761000027816 */ /* 0x000fe20000000002 */
[----:B------:R-:W-:Y:S06]  /*2b40*/  BRA `(.L_x_28368) ;  /* 0x0000000c00387947 */ /* 0x000fec0003800000 */
.L_x_28371:
        /* <DEDUP_REMOVED lines=9> */
.L_x_28374:
[----:B------:R-:W2:Y:S02]  /*2be0*/  LDG.E.U16 R4, desc[UR36][R4.64] ;  /* 0x0000002404047981 */ /* 0x000ea4000c1e1500 */
[----:B--2---:R-:W-:-:S05]  /*2bf0*/  HADD2.F32 R0, -RZ, R4.H0_H0 ;  /* 0x20000004ff007230 */ /* 0x004fca0000004100 */
[----:B------:R-:W-:-:S04]  /*2c00*/  F2FP.BF16.F32.PACK_AB R0, RZ, R0 ;  /* 0x00000000ff00723e */ /* 0x000fc800000010ff */
[----:B------:R-:W-:Y:S01]  /*2c10*/  PRMT R2, R0, 0x7610, R2 ;  /* 0x0000761000027816 */ /* 0x000fe20000000002 */
[----:B------:R-:W-:Y:S06]  /*2c20*/  BRA `(.L_x_28368) ;  /* 0x0000000c00007947 */ /* 0x000fec0003800000 */
.L_x_28373:
        /* <DEDUP_REMOVED lines=9> */
.L_x_28363:
        /* <DEDUP_REMOVED lines=14> */
.L_x_28377:
        /* <DEDUP_REMOVED lines=9> */
.L_x_28376:
        /* <DEDUP_REMOVED lines=28> */
.L_x_28379:
        /* <DEDUP_REMOVED lines=14> */
.L_x_28378:
[----:B------:R0:W5:Y:S01]  /*30d0*/  LDG.E.U16 R2, desc[UR36][R4.64] ;  /* 0x0000002404027981 */ /* 0x000162000c1e1500 */
[----:B------:R-:W-:Y:S05]  /*30e0*/  BRA `(.L_x_28368) ;  /* 0x0000000400d07947 */ /* 0x000fea0003800000 */
.L_x_28375:
        /* <DEDUP_REMOVED lines=13> */
.L_x_28382:
        /* <DEDUP_REMOVED lines=21> */
.L_x_28386:
[----:B------:R-:W-:Y:S05]  /*3310*/  BSYNC B1 ;  /* 0x0000000000017941 */ /* 0x000fea0003800000 */
.L_x_28385:
[----:B------:R-:W-:Y:S01]  /*3320*/  LEA R3, R0, 0x3b800000, 0x17 ;  /* 0x3b80000000037811 */ /* 0x000fe200078eb8ff */
[----:B------:R-:W-:-:S05]  /*3330*/  IMAD.SHL.U32 R0, R2, 0x100000, RZ ;  /* 0x0010000002007824 */ /* 0x000fca00078e00ff */
[----:B------:R-:W-:-:S07]  /*3340*/  LOP3.LUT R0, R3, R0, R4, 0xfe, !PT ;  /* 0x0000000003007212 */ /* 0x000fce00078efe04 */
.L_x_28384:
[----:B------:R-:W-:Y:S05]  /*3350*/  BSYNC B0 ;  /* 0x0000000000007941 */ /* 0x000fea0003800000 */
.L_x_28383:
[----:B------:R-:W-:-:S04]  /*3360*/  F2FP.BF16.F32.PACK_AB R0, RZ, R0 ;  /* 0x00000000ff00723e */ /* 0x000fc800000010ff */
[----:B------:R-:W-:Y:S01]  /*3370*/  PRMT R2, R0, 0x7610, R2 ;  /* 0x0000761000027816 */ /* 0x000fe20000000002 */
[----:B------:R-:W-:Y:S06]  /*3380*/  BRA `(.L_x_28368) ;  /* 0x0000000400287947 */ /* 0x000fec0003800000 */
.L_x_28381:
        /* <DEDUP_REMOVED lines=21> */
.L_x_28390:
[----:B------:R-:W-:Y:S05]  /*34e0*/  BSYNC B1 ;  /* 0x0000000000017941 */ /* 0x000fea0003800000 */
.L_x_28389:
[----:B------:R-:W-:Y:S01]  /*34f0*/  LEA R3, R0, 0x37800000, 0x17 ;  /* 0x3780000000037811 */ /* 0x000fe200078eb8ff */
[----:B------:R-:W-:-:S05]  /*3500*/  IMAD.SHL.U32 R0, R2, 0x200000, RZ ;  /* 0x0020000002007824 */ /* 0x000fca00078e00ff */
[----:B------:R-:W-:-:S07]  /*3510*/  LOP3.LUT R0, R3, R0, R4, 0xfe, !PT ;  /* 0x0000000003007212 */ /* 0x000fce00078efe04 */
.L_x_28388:
[----:B------:R-:W-:Y:S05]  /*3520*/  BSYNC B0 ;  /* 0x0000000000007941 */ /* 0x000fea0003800000 */
.L_x_28387:
[----:B------:R-:W-:-:S04]  /*3530*/  F2FP.BF16.F32.PACK_AB R0, RZ, R0 ;  /* 0x00000000ff00723e */ /* 0x000fc800000010ff */
[----:B------:R-:W-:Y:S01]  /*3540*/  PRMT R2, R0, 0x7610, R2 ;  /* 0x0000761000027816 */ /* 0x000fe20000000002 */
[----:B------:R-:W-:Y:S06]  /*3550*/  BRA `(.L_x_28368) ;  /* 0x0000000000b47947 */ /* 0x000fec0003800000 */
.L_x_28380:
        /* <DEDUP_REMOVED lines=14> */
.L_x_28394:
[----:B------:R-:W-:Y:S05]  /*3640*/  BSYNC B0 ;  /* 0x0000000000007941 */ /* 0x000fea0003800000 */
.L_x_28393:
[----:B------:R-:W-:-:S04]  /*3650*/  F2FP.BF16.F32.PACK_AB R0, RZ, R0 ;  /* 0x00000000ff00723e */ /* 0x000fc800000010ff */
[----:B------:R-:W-:Y:S01]  /*3660*/  PRMT R2, R0, 0x7610, R2 ;  /* 0x0000761000027816 */ /* 0x000fe20000000002 */
[----:B------:R-:W-:Y:S06]  /*3670*/  BRA `(.L_x_28368) ;  /* 0x00000000006c7947 */ /* 0x000fec0003800000 */
.L_x_28367:
        /* <DEDUP_REMOVED lines=16> */
.L_x_28395:
[----:B------:R-:W-:Y:S01]  /*3780*/  PRMT R2, RZ, 0x7610, R2 ;  /* 0x00007610ff027816 */ /* 0x000fe20000000002 */
[----:B------:R-:W-:Y:S06]  /*3790*/  BRA `(.L_x_28368) ;  /* 0x0000000000247947 */ /* 0x000fec0003800000 */
.L_x_28392:
[----:B------:R-:W2:Y:S02]  /*37a0*/  LDG.E.64 R4, desc[UR36][R4.64] ;  /* 0x0000002404047981 */ /* 0x000ea4000c1e1b00 */
[----:B--2---:R-:W0:Y:S02]  /*37b0*/  I2F.U64 R0, R4 ;  /* 0x0000000400007312 */ /* 0x004e240000301000 */
[----:B0-----:R-:W-:-:S04]  /*37c0*/  F2FP.BF16.F32.PACK_AB R0, RZ, R0 ;  /* 0x00000000ff00723e */ /* 0x001fc800000010ff */
[----:B------:R-:W-:Y:S01]  /*37d0*/  PRMT R2, R0, 0x7610, R2 ;  /* 0x0000761000027816 */ /* 0x000fe20000000002 */
[----:B------:R-:W-:Y:S06]  /*37e0*/  BRA `(.L_x_28368) ;  /* 0x0000000000107947 */ /* 0x000fec0003800000 */
.L_x_28391:
[----:B------:R-:W2:Y:S02]  /*37f0*/  LDG.E R4, desc[UR36][R4.64] ;  /* 0x0000002404047981 */ /* 0x000ea4000c1e1900 */
[----:B--2---:R-:W-:-:S04]  /*3800*/  I2FP.F32.U32 R0, R4 ;  /* 0x0000000400007245 */ /* 0x004fc80000201000 */
[----:B------:R-:W-:-:S04]  /*3810*/  F2FP.BF16.F32.PACK_AB R0, RZ, R0 ;  /* 0x00000000ff00723e */ /* 0x000fc800000010ff */
[----:B------:R-:W-:-:S07]  /*3820*/  PRMT R2, R0, 0x7610, R2 ;  /* 0x0000761000027816 */ /* 0x000fce0000000002 */
.L_x_28368:
        /* <DEDUP_REMOVED lines=29> */
.L_x_28401:
[----:B------:R-:W-:Y:S01]  /*3a00*/  FSETP.GEU.FTZ.AND P0, PT, R7, -R6, PT ;  /* 0x800000060700720b */ /* 0x000fe20003f1e000 */
[----:B------:R-:W-:-:S12]  /*3a10*/  FADD.FTZ R0, R0, -1 ;  /* 0xbf80000000007421 */ /* 0x000fd80000010000 */
[----:B------:R-:W-:-:S07]  /*3a20*/  @!P0 FADD.FTZ R0, R0, -1 ;  /* 0xbf80000000008421 */ /* 0x000fce0000010000 */
.L_x_28400:
[----:B------:R-:W-:Y:S05]  /*3a30*/  BSYNC B1 ;  /* 0x0000000000017941 */ /* 0x000fea0003800000 */
.L_x_28399:
[----:B------:R-:W-:Y:S01]  /*3a40*/  FFMA.FTZ R3, -R6, R0, R3 ;  /* 0x0000000006037223 */ /* 0x000fe20000010103 */
[----:B------:R-:W-:Y:S06]  /*3a50*/  BRA `(.L_x_28397) ;  /* 0x00000000007c7947 */ /* 0x000fec0003800000 */
.L_x_28398:
        /* <DEDUP_REMOVED lines=15> */
.L_x_28404:
        /* <DEDUP_REMOVED lines=13> */
.L_x_28403:
[----:B------:R-:W-:Y:S05]  /*3c20*/  BSYNC B1 ;  /* 0x0000000000017941 */ /* 0x000fea0003800000 */
.L_x_28402:
[----:B------:R-:W-:-:S04]  /*3c30*/  FMUL.FTZ R3, R3, 1.1920928955078125e-07 ;  /* 0x3400000003037820 */ /* 0x000fc80000410000 */
[----:B------:R-:W-:-:S07]  /*3c40*/  FMUL.FTZ R3, R8, R3 ;  /* 0x0000000308037220 */ /* 0x000fce0000410000 */
.L_x_28397:
[----:B------:R-:W-:Y:S05]  /*3c50*/  BSYNC B0 ;  /* 0x0000000000007941 */ /* 0x000fea0003800000 */
.L_x_28396:
[----:B------:R-:W1:Y:S01]  /*3c60*/  LDC.U8 R4, c[0x0][0x491] ;  /* 0x00012440ff047b82 */ /* 0x000e620000000000 */
[C---:B------:R-:W-:Y:S01]  /*3c70*/  FSETP.GTU.FTZ.AND P0, PT, |R3|.reuse, +INF , PT ;  /* 0x7f8000000300780b */ /* 0x040fe20003f1c200 */
[----:B------:R-:W-:Y:S01]  /*3c80*/  IMAD.U32 R5, R2, 0x10000, RZ ;  /* 0x0001000002057824 */ /* 0x000fe200078e00ff */
[----:B------:R-:W-:-:S04]  /*3c90*/  LOP3.LUT R22, R3, 0x80000000, R22, 0xb8, !PT ;  /* 0x8000000003167812 */ /* 0x000fc800078eb816 */
[----:B------:R-:W-:Y:S02]  /*3ca0*/  FSEL R22, R3, R22, P0 ;  /* 0x0000001603167208 */ /* 0x000fe40000000000 */
[----:B------:R-:W-:Y:S02]  /*3cb0*/  FSETP.GEU.FTZ.AND P1, PT, R5, RZ, PT ;  /* 0x000000ff0500720b */ /* 0x000fe40003f3e000 */
[C---:B------:R-:W-:Y:S02]  /*3cc0*/  FSETP.NEU.FTZ.AND P0, PT, R22.reuse, RZ, PT ;  /* 0x000000ff1600720b */ /* 0x040fe40003f1d000 */
[----:B------:R-:W-:-:S04]  /*3cd0*/  FSETP.GEU.FTZ.AND P2, PT, R22, RZ, PT ;  /* 0x000000ff1600720b */ /* 0x000fc80003f5e000 */
[----:B------:R-:W-:Y:S02]  /*3ce0*/  PLOP3.LUT P0, PT, P0, P2, P1, 0x9f, 0x0 ;  /* 0x000000000000781c */ /* 0x000fe40000705317 */
[----:B-1----:R-:W-:-:S11]  /*3cf0*/  PRMT R0, R4, 0x9910, RZ ;  /* 0x0000991004007816 */ /* 0x002fd600000000ff */
[----:B------:R-:W-:Y:S01]  /*3d00*/  @!P0 FADD.FTZ R22, R22, R5 ;  /* 0x0000000516168221 */ /* 0x000fe20000010000 */
[----:B------:R-:W-:-:S03]  /*3d10*/  ISETP.GT.AND P0, PT, R0, 0x9, PT ;  /* 0x000000090000780c */ /* 0x000fc60003f04270 */
[----:B------:R1:W2:Y:S10]  /*3d20*/  F2F.BF16.F32 R3, R22 ;  /* 0x0000001600037304 */ /* 0x0002b40000202000 */
        /* <DEDUP_REMOVED lines=9> */
[----:B--2---:R-:W-:-:S04]  /*3dc0*/  IMAD.U32 R0, R3, 0x10000, RZ ;  /* 0x0001000003007824 */ /* 0x004fc800078e00ff */
[----:B------:R-:W1:Y:S02]  /*3dd0*/  F2I.FTZ.TRUNC.NTZ R3, R0 ;  /* 0x0000000000037305 */ /* 0x000e64000021f100 */
[----:B-1----:R1:W-:Y:S01]  /*3de0*/  STG.E.U8 desc[UR36][R16.64], R3 ;  /* 0x0000000310007986 */ /* 0x0023e2000c101124 */
[----:B------:R-:W-:Y:S05]  /*3df0*/  BRA `(.L_x_28410) ;  /* 0x0000000c00947947 */ /* 0x000fea0003800000 */
.L_x_28408:
[----:B--2---:R-:W-:-:S06]  /*3e00*/  IMAD.U32 R3, R3, 0x10000, RZ ;  /* 0x0001000003037824 */ /* 0x004fcc00078e00ff */
[----:B------:R-:W1:Y:S02]  /*3e10*/  F2I.S64.TRUNC R2, R3 ;  /* 0x0000000300027311 */ /* 0x000e64000020d900 */
[----:B-1----:R1:W-:Y:S01]  /*3e20*/  STG.E.U8 desc[UR36][R16.64], R2 ;  /* 0x0000000210007986 */ /* 0x0023e2000c101124 */
[----:B------:R-:W-:Y:S05]  /*3e30*/  BRA `(.L_x_28410) ;  /* 0x0000000c00847947 */ /* 0x000fea0003800000 */
.L_x_28407:
[----:B------:R-:W-:-:S13]  /*3e40*/  ISETP.NE.AND P0, PT, R0, 0x2, PT ;  /* 0x000000020000780c */ /* 0x000fda0003f05270 */
[----:B------:R-:W-:Y:S05]  /*3e50*/  @!P0 BRA `(.L_x_28411) ;  /* 0x0000000000308947 */ /* 0x000fea0003800000 */
[----:B------:R-:W-:-:S13]  /*3e60*/  ISETP.NE.AND P0, PT, R0, 0x3, PT ;  /* 0x000000030000780c */ /* 0x000fda0003f05270 */
[----:B------:R-:W-:Y:S05]  /*3e70*/  @!P0 BRA `(.L_x_28412) ;  /* 0x0000000000188947 */ /* 0x000fea0003800000 */
[----:B------:R-:W-:-:S13]  /*3e80*/  ISETP.NE.AND P0, PT, R0, 0x4, PT ;  /* 0x000000040000780c */ /* 0x000fda0003f05270 */
[----:B------:R-:W-:Y:S05]  /*3e90*/  @P0 BRA `(.L_x_28409) ;  /* 0x0000000c000c0947 */ /* 0x000fea0003800000 */
[----:B--2---:R-:W-:-:S06]  /*3ea0*/  IMAD.U32 R3, R3, 0x10000, RZ ;  /* 0x0001000003037824 */ /* 0x004fcc00078e00ff */
[----:B------:R-:W1:Y:S02]  /*3eb0*/  F2I.S64.TRUNC R2, R3 ;  /* 0x0000000300027311 */ /* 0x000e64000020d900 */
[----:B-1----:R1:W-:Y:S01]  /*3ec0*/  STG.E.64 desc[UR36][R16.64], R2 ;  /* 0x0000000210007986 */ /* 0x0023e2000c101b24 */
[----:B------:R-:W-:Y:S05]  /*3ed0*/  BRA `(.L_x_28410) ;  /* 0x0000000c005c7947 */ /* 0x000fea0003800000 */
.L_x_28412:
[----:B--2---:R-:W-:-:S06]  /*3ee0*/  IMAD.U32 R3, R3, 0x10000, RZ ;  /* 0x0001000003037824 */ /* 0x004fcc00078e00ff */
[----:B------:R-:W1:Y:S02]  /*3ef0*/  F2I.FTZ.TRUNC.NTZ R3, R3 ;  /* 0x0000000300037305 */ /* 0x000e64000021f100 */
[----:B-1----:R1:W-:Y:S01]  /*3f00*/  STG.E desc[UR36][R16.64], R3 ;  /* 0x0000000310007986 */ /* 0x0023e2000c101924 */
[----:B------:R-:W-:Y:S05]  /*3f10*/  BRA `(.L_x_28410) ;  /* 0x0000000c004c7947 */ /* 0x000fea0003800000 */
.L_x_28411:
[----:B--2---:R-:W-:-:S06]  /*3f20*/  IMAD.U32 R3, R3, 0x10000, RZ ;  /* 0x0001000003037824 */ /* 0x004fcc00078e00ff */
[----:B------:R-:W1:Y:S02]  /*3f30*/  F2I.FTZ.TRUNC.NTZ R3, R3 ;  /* 0x0000000300037305 */ /* 0x000e64000021f100 */
[----:B-1----:R1:W-:Y:S01]  /*3f40*/  STG.E.U16 desc[UR36][R16.64], R3 ;  /* 0x0000000310007986 */ /* 0x0023e2000c101524 */
[----:B------:R-:W-:Y:S05]  /*3f50*/  BRA `(.L_x_28410) ;  /* 0x0000000c003c7947 */ /* 0x000fea0003800000 */
.L_x_28406:
[----:B------:R-:W-:-:S13]  /*3f60*/  ISETP.GT.AND P0, PT, R0, 0x6, PT ;  /* 0x000000060000780c */ /* 0x000fda0003f04270 */
[----:B------:R-:W-:Y:S05]  /*3f70*/  @P0 BRA `(.L_x_28413) ;  /* 0x00000000002c0947 */ /* 0x000fea0003800000 */
[----:B------:R-:W-:-:S13]  /*3f80*/  ISETP.NE.AND P0, PT, R0, 0x5, PT ;  /* 0x000000050000780c */ /* 0x000fda0003f05270 */
[----:B------:R-:W-:Y:S05]  /*3f90*/  @!P0 BRA `(.L_x_28414) ;  /* 0x0000000000148947 */ /* 0x000fea0003800000 */
[----:B------:R-:W-:-:S13]  /*3fa0*/  ISETP.NE.AND P0, PT, R0, 0x6, PT ;  /* 0x000000060000780c */ /* 0x000fda0003f05270 */
[----:B------:R-:W-:Y:S05]  /*3fb0*/  @P0 BRA `(.L_x_28409) ;  /* 0x0000000800c40947 */ /* 0x000fea0003800000 */
[----:B--2---:R-:W-:-:S05]  /*3fc0*/  IMAD.U32 R3, R3, 0x10000, RZ ;  /* 0x0001000003037824 */ /* 0x004fca00078e00ff */
[----:B------:R1:W-:Y:S01]  /*3fd0*/  STG.E desc[UR36][R16.64], R3 ;  /* 0x0000000310007986 */ /* 0x0003e2000c101924 */
[----:B------:R-:W-:Y:S05]  /*3fe0*/  BRA `(.L_x_28410) ;  /* 0x0000000c00187947 */ /* 0x000fea0003800000 */
.L_x_28414:
[----:B--2---:R-:W-:-:S05]  /*3ff0*/  IMAD.U32 R0, R3, 0x10000, RZ ;  /* 0x0001000003007824 */ /* 0x004fca00078e00ff */
[----:B------:R-:W-:-:S05]  /*4000*/  F2FP.F16.F32.PACK_AB R0, RZ, R0 ;  /* 0x00000000ff00723e */ /* 0x000fca00000000ff */
[----:B------:R1:W-:Y:S01]  /*4010*/  STG.E.U16 desc[UR36][R16.64], R0 ;  /* 0x0000000010007986 */ /* 0x0003e2000c101524 */
[----:B------:R-:W-:Y:S05]  /*4020*/  BRA `(.L_x_28410) ;  /* 0x0000000c00087947 */ /* 0x000fea0003800000 */
.L_x_28413:
[----:B------:R-:W-:-:S13]  /*4030*/  ISETP.NE.AND P0, PT, R0, 0x7, PT ;  /* 0x000000070000780c */ /* 0x000fda0003f05270 */
[----:B------:R-:W-:Y:S05]  /*4040*/  @!P0 BRA `(.L_x_28415) ;  /* 0x0000000000348947 */ /* 0x000fea0003800000 */
[----:B------:R-:W-:-:S13]  /*4050*/  ISETP.NE.AND P0, PT, R0, 0x8, PT ;  /* 0x000000080000780c */ /* 0x000fda0003f05270 */
[----:B------:R-:W-:Y:S05]  /*4060*/  @!P0 BRA `(.L_x_28416) ;  /* 0x0000000000188947 */ /* 0x000fea0003800000 */
[----:B------:R-:W-:-:S13]  /*4070*/  ISETP.NE.AND P0, PT, R0, 0x9, PT ;  /* 0x000000090000780c */ /* 0x000fda0003f05270 */
[----:B------:R-:W-:Y:S05]  /*4080*/  @P0 BRA `(.L_x_28409) ;  /* 0x0000000800900947 */ /* 0x000fea0003800000 */
[----:B--2---:R-:W-:Y:S02]  /*4090*/  IMAD.U32 R2, R3, 0x10000, RZ ;  /* 0x0001000003027824 */ /* 0x004fe400078e00ff */
[----:B------:R-:W-:-:S05]  /*40a0*/  IMAD.MOV.U32 R3, RZ, RZ, RZ ;  /* 0x000000ffff037224 */ /* 0x000fca00078e00ff */
[----:B------:R1:W-:Y:S01]  /*40b0*/  STG.E.64 desc[UR36][R16.64], R2 ;  /* 0x0000000210007986 */ /* 0x0003e2000c101b24 */
[----:B------:R-:W-:Y:S05]  /*40c0*/  BRA `(.L_x_28410) ;  /* 0x0000000800e07947 */ /* 0x000fea0003800000 */
.L_x_28416:
[----:B--2---:R-:W-:-:S05]  /*40d0*/  IMAD.U32 R3, R3, 0x10000, RZ ;  /* 0x0001000003037824 */ /* 0x004fca00078e00ff */
[----:B------:R-:W-:-:S04]  /*40e0*/  F2FP.F16.F32.PACK_AB R3, RZ, R3 ;  /* 0x00000003ff03723e */ /* 0x000fc800000000ff */
[----:B------:R-:W-:-:S05]  /*40f0*/  PRMT R3, R3, 0x5410, RZ ;  /* 0x0000541003037816 */ /* 0x000fca00000000ff */
[----:B------:R1:W-:Y:S01]  /*4100*/  STG.E desc[UR36][R16.64], R3 ;  /* 0x0000000310007986 */ /* 0x0003e2000c101924 */
[----:B------:R-:W-:Y:S05]  /*4110*/  BRA `(.L_x_28410) ;  /* 0x0000000800cc7947 */ /* 0x000fea0003800000 */
.L_x_28415:
[----:B--2---:R-:W-:-:S04]  /*4120*/  IMAD.U32 R2, R3, 0x10000, RZ ;  /* 0x0001000003027824 */ /* 0x004fc800078e00ff */
[----:B------:R-:W-:-:S06]  /*4130*/  FMUL.FTZ R2, R2, 1 ;  /* 0x3f80000002027820 */ /* 0x000fcc0000410000 */
[----:B------:R-:W1:Y:S02]  /*4140*/  F2F.F64.F32 R2, R2 ;  /* 0x0000000200027310 */ /* 0x000e640000201800 */
[----:B-1----:R1:W-:Y:S01]  /*4150*/  STG.E.64 desc[UR36][R16.64], R2 ;  /* 0x0000000210007986 */ /* 0x0023e2000c101b24 */
[----:B------:R-:W-:Y:S05]  /*4160*/  BRA `(.L_x_28410) ;  /* 0x0000000800b87947 */ /* 0x000fea0003800000 */
.L_x_28405:
        /* <DEDUP_REMOVED lines=8> */
[----:B--2---:R-:W-:-:S05]  /*41f0*/  IMAD.U32 R3, R3, 0x10000, RZ ;  /* 0x0001000003037824 */ /* 0x004fca00078e00ff */
[----:B------:R-:W-:-:S04]  /*4200*/  FSETP.NEU.FTZ.AND P0, PT, R3, RZ, PT ;  /* 0x000000ff0300720b */ /* 0x000fc80003f1d000 */
[----:B------:R-:W-:-:S05]  /*4210*/  SEL R3, RZ, 0x1, !P0 ;  /* 0x00000001ff037807 */ /* 0x000fca0004000000 */
[----:B------:R1:W-:Y:S01]  /*4220*/  STG.E.U8 desc[UR36][R16.64], R3 ;  /* 0x0000000310007986 */ /* 0x0003e2000c101124 */
[----:B------:R-:W-:Y:S05]  /*4230*/  BRA `(.L_x_28410) ;  /* 0x0000000800847947 */ /* 0x000fea0003800000 */
.L_x_28419:
[----:B--2---:R-:W-:Y:S01]  /*4240*/  IMAD.U32 R3, R3, 0x10000, RZ ;  /* 0x0001000003037824 */ /* 0x004fe200078e00ff */
[----:B------:R-:W-:-:S03]  /*4250*/  CS2R R6, SRZ ;  /* 0x0000000000067805 */ /* 0x000fc6000001ff00 */
[----:B------:R-:W-:-:S04]  /*4260*/  FMUL.FTZ R3, R3, 1 ;  /* 0x3f80000003037820 */ /* 0x000fc80000410000 */
[----:B------:R-:W1:Y:S02]  /*4270*/  F2F.F64.F32 R4, R3 ;  /* 0x0000000300047310 */ /* 0x000e640000201800 */
[----:B-1----:R1:W-:Y:S01]  /*4280*/  STG.E.128 desc[UR36][R16.64], R4 ;  /* 0x0000000410007986 */ /* 0x0023e2000c101d24 */
[----:B------:R-:W-:Y:S05]  /*4290*/  BRA `(.L_x_28410) ;  /* 0x00000008006c7947 */ /* 0x000fea0003800000 */
.L_x_28418:
        /* <DEDUP_REMOVED lines=21> */
.L_x_28423:
[----:B------:R-:W-:Y:S05]  /*43f0*/  BSYNC B0 ;  /* 0x0000000000007941 */ /* 0x000fea0003800000 */
.L_x_28422:
[----:B------:R-:W-:-:S05]  /*4400*/  LOP3.LUT R3, R0, R3, RZ, 0xfc, !PT ;  /* 0x0000000300037212 */ /* 0x000fca00078efcff */
[----:B------:R1:W-:Y:S01]  /*4410*/  STG.E.U8 desc[UR36][R16.64], R3 ;  /* 0x0000000310007986 */ /* 0x0003e2000c101124 */
[----:B------:R-:W-:Y:S05]  /*4420*/  BRA `(.L_x_28410) ;  /* 0x0000000800087947 */ /* 0x000fea0003800000 */
.L_x_28421:
[----:B--2---:R-:W-:Y:S01]  /*4430*/  IMAD.U32 R3, R3, 0x10000, RZ ;  /* 0x0001000003037824 */ /* 0x004fe200078e00ff */
        /* <DEDUP_REMOVED lines=12> */
.L_x_28425:
[----:B------:R-:W-:Y:S01]  /*4500*/  IMAD.MOV.U32 R0, RZ, RZ, 0x7f ;  /* 0x0000007fff007424 */ /* 0x000fe200078e00ff */
[----:B------:R-:W-:-:S04]  /*4510*/  ISETP.GT.U32.AND P0, PT, R2, 0x7f800000, PT ;  /* 0x7f8000000200780c */ /* 0x000fc80003f04070 */
[----:B------:R-:W-:-:S09]  /*4520*/  SEL R0, R0, 0x7c, P0 ;  /* 0x0000007c00007807 */ /* 0x000fd20000000000 */
.L_x_28426:
[----:B------:R-:W-:Y:S05]  /*4530*/  BSYNC B0 ;  /* 0x0000000000007941 */ /* 0x000fea0003800000 */
.L_x_28424:
[----:B------:R-:W-:-:S04]  /*4540*/  LOP3.LUT R2, R3, 0x80000000, RZ, 0xc0, !PT ;  /* 0x8000000003027812 */ /* 0x000fc800078ec0ff */
[----:B------:R-:W-:-:S04]  /*4550*/  SHF.R.U32.HI R3, RZ, 0x18, R2 ;  /* 0x00000018ff037819 */ /* 0x000fc80000011602 */
[----:B------:R-:W-:-:S05]  /*4560*/  LOP3.LUT R3, R0, R3, RZ, 0xfc, !PT ;  /* 0x0000000300037212 */ /* 0x000fca00078efcff */
[----:B------:R1:W-:Y:S01]  /*4570*/  STG.E.U8 desc[UR36][R16.64], R3 ;  /* 0x0000000310007986 */ /* 0x0003e2000c101124 */
[----:B------:R-:W-:Y:S05]  /*4580*/  BRA `(.L_x_28410) ;  /* 0x0000000400b07947 */ /* 0x000fea0003800000 */
.L_x_28420:
[----:B--2---:R1:W-:Y:S01]  /*4590*/  STG.E.U16 desc[UR36][R16.64], R3 ;  /* 0x0000000310007986 */ /* 0x0043e2000c101524 */
[----:B------:R-:W-:Y:S05]  /*45a0*/  BRA `(.L_x_28410) ;  /* 0x0000000400a87947 */ /* 0x000fea0003800000 */
.L_x_28417:
        /* <DEDUP_REMOVED lines=8> */
[----:B--2---:R-:W-:-:S06]  /*4630*/  IMAD.U32 R3, R3, 0x10000, RZ ;  /* 0x0001000003037824 */ /* 0x004fcc00078e00ff */
[----:B------:R-:W1:Y:S02]  /*4640*/  F2I.FTZ.U32.TRUNC.NTZ R3, R3 ;  /* 0x0000000300037305 */ /* 0x000e64000021f000 */
[----:B-1----:R1:W-:Y:S01]  /*4650*/  STG.E.U16 desc[UR36][R16.64], R3 ;  /* 0x0000000310007986 */ /* 0x0023e2000c101524 */
[----:B------:R-:W-:Y:S05]  /*4660*/  BRA `(.L_x_28410) ;  /* 0x0000000400787947 */ /* 0x000fea0003800000 */
.L_x_28429:
[----:B--2---:R-:W-:Y:S01]  /*4670*/  IMAD.U32 R3, R3, 0x10000, RZ ;  /* 0x0001000003037824 */ /* 0x004fe200078e00ff */
        /* <DEDUP_REMOVED lines=16> */
.L_x_28432:
[----:B------:R-:W-:-:S04]  /*4780*/  LOP3.LUT R2, R3, 0x80000000, RZ, 0xc0, !PT ;  /* 0x8000000003027812 */ /* 0x000fc800078ec0ff */
[----:B------:R-:W-:-:S04]  /*4790*/  SHF.R.U32.HI R3, RZ, 0x18, R2 ;  /* 0x00000018ff037819 */ /* 0x000fc80000011602 */
[----:B------:R-:W-:-:S04]  /*47a0*/  LOP3.LUT R0, R0, R3, RZ, 0xfc, !PT ;  /* 0x0000000300007212 */ /* 0x000fc800078efcff */
[----:B------:R-:W-:-:S07]  /*47b0*/  PRMT R8, R0, 0x7610, R8 ;  /* 0x0000761000087816 */ /* 0x000fce0000000008 */
.L_x_28431:
[----:B------:R-:W-:Y:S05]  /*47c0*/  BSYNC B0 ;  /* 0x0000000000007941 */ /* 0x000fea0003800000 */
.L_x_28430:
[----:B------:R4:W-:Y:S01]  /*47d0*/  STG.E.U8 desc[UR36][R16.64], R8 ;  /* 0x0000000810007986 */ /* 0x0009e2000c101124 */
[----:B------:R-:W-:Y:S05]  /*47e0*/  BRA `(.L_x_28410) ;  /* 0x0000000400187947 */ /* 0x000fea0003800000 */
.L_x_28428:
        /* <DEDUP_REMOVED lines=17> */
.L_x_28435:
[----:B------:R-:W-:-:S04]  /*4900*/  LOP3.LUT R2, R3, 0x80000000, RZ, 0xc0, !PT ;  /* 0x8000000003027812 */ /* 0x000fc800078ec0ff */
[----:B------:R-:W-:-:S04]  /*4910*/  SHF.R.U32.HI R3, RZ, 0x18, R2 ;  /* 0x00000018ff037819 */ /* 0x000fc80000011602 */
[----:B------:R-:W-:-:S04]  /*4920*/  LOP3.LUT R0, R0, R3, RZ, 0xfc, !PT ;  /* 0x0000000300007212 */ /* 0x000fc800078efcff */
[----:B------:R-:W-:-:S07]  /*4930*/  PRMT R8, R0, 0x7610, R8 ;  /* 0x0000761000087816 */ /* 0x000fce0000000008 */
.L_x_28434:
[----:B------:R-:W-:Y:S05]  /*4940*/  BSYNC B0 ;  /* 0x0000000000007941 */ /* 0x000fea0003800000 */
.L_x_28433:
[----:B------:R1:W-:Y:S01]  /*4950*/  STG.E.U8 desc[UR36][R16.64], R8 ;  /* 0x0000000810007986 */ /* 0x0003e2000c101124 */
[----:B------:R-:W-:Y:S05]  /*4960*/  BRA `(.L_x_28410) ;  /* 0x0000000000b87947 */ /* 0x000fea0003800000 */
.L_x_28427:
[----:B------:R-:W-:-:S13]  /*4970*/  ISETP.NE.AND P0, PT, R0, 0x1c, PT ;  /* 0x0000001c0000780c */ /* 0x000fda0003f05270 */
[----:B------:R-:W-:Y:S05]  /*4980*/  @!P0 BRA `(.L_x_28436) ;  /* 0x0000000000a48947 */ /* 0x000fea0003800000 */
[----:B------:R-:W-:-:S13]  /*4990*/  ISETP.NE.AND P0, PT, R0, 0x1d, PT ;  /* 0x0000001d0000780c */ /* 0x000fda0003f05270 */
[----:B------:R-:W-:Y:S05]  /*49a0*/  @!P0 BRA `(.L_x_28437) ;  /* 0x00000000008c8947 */ /* 0x000fea0003800000 */
[----:B------:R-:W-:-:S13]  /*49b0*/  ISETP.NE.AND P0, PT, R0, 0x2c, PT ;  /* 0x0000002c0000780c */ /* 0x000fda0003f05270 */
[----:B------:R-:W-:Y:S05]  /*49c0*/  @P0 BRA `(.L_x_28409) ;  /* 0x0000000000400947 */ /* 0x000fea0003800000 */
[----:B--2---:R-:W-:-:S05]  /*49d0*/  IMAD.U32 R3, R3, 0x10000, RZ ;  /* 0x0001000003037824 */ /* 0x004fca00078e00ff */
        /* <DEDUP_REMOVED lines=15> */
.L_x_28409:
[----:B------:R-:W-:Y:S01]  /*4ad0*/  MOV R0, 0x0 ;  /* 0x0000000000007802 */ /* 0x000fe20000000f00 */
[----:B------:R-:W-:Y:S01]  /*4ae0*/  ULDC.64 UR4, c[0x4][0x178] ;  /* 0x01005e0000047ab9 */ /* 0x000fe20000000a00 */
[----:B------:R-:W-:Y:S01]  /*4af0*/  ULDC.64 UR6, c[0x4][0x180] ;  /* 0x0100600000067ab9 */ /* 0x000fe20000000a00 */
[----:B------:R-:W-:Y:S01]  /*4b00*/  IMAD.U32 R4, RZ, RZ, UR4 ;  /* 0x00000004ff047e24 */ /* 0x000fe2000f8e00ff */
[----:B--2---:R1:W2:Y:S01]  /*4b10*/  LDC.64 R2, c[0x4][R0] ;  /* 0x0100000000027b82 */ /* 0x0042a20000000a00 */
[----:B------:R-:W-:Y:S01]  /*4b20*/  IMAD.U32 R5, RZ, RZ, UR5 ;  /* 0x00000005ff057e24 */ /* 0x000fe2000f8e00ff */
[----:B------:R-:W-:Y:S01]  /*4b30*/  ULDC.64 UR4, c[0x4][0x90] ;  /* 0x0100240000047ab9 */ /* 0x000fe20000000a00 */
[----:B------:R-:W-:Y:S02]  /*4b40*/  IMAD.U32 R6, RZ, RZ, UR6 ;  /* 0x00000006ff067e24 */ /* 0x000fe4000f8e00ff */
[----:B------:R-:W-:Y:S02]  /*4b50*/  IMAD.U32 R7, RZ, RZ, UR7 ;  /* 0x00000007ff077e24 */ /* 0x000fe4000f8e00ff */
[----:B0-----:R-:W-:-:S02]  /*4b60*/  IMAD.U32 R10, RZ, RZ, UR4 ;  /* 0x00000004ff0a7e24 */ /* 0x001fc4000f8e00ff */
[----:B------:R-:W-:Y:S02]  /*4b70*/  IMAD.U32 R11, RZ, RZ, UR5 ;  /* 0x00000005ff0b7e24 */ /* 0x000fe4000f8e00ff */
[----:B------:R-:W-:Y:S02]  /*4b80*/  IMAD.MOV.U32 R8, RZ, RZ, 0x65 ;  /* 0x00000065ff087424 */ /* 0x000fe400078e00ff */
[----:B------:R-:W-:Y:S02]  /*4b90*/  IMAD.MOV.U32 R12, RZ, RZ, 0x1 ;  /* 0x00000001ff0c7424 */ /* 0x000fe400078e00ff */
[----:B-1----:R-:W-:-:S07]  /*4ba0*/  IMAD.MOV.U32 R13, RZ, RZ, RZ ;  /* 0x000000ffff0d7224 */ /* 0x002fce00078e00ff */
[----:B------:R-:W-:-:S07]  /*4bb0*/  LEPC R20, `(.L_x_28438) ;  /* 0x000000001014794e */ /* 0x000fce0000000000 */
[----:B--2---:R-:W-:Y:S05]  /*4bc0*/  CALL.ABS.NOINC R2 ;  /* 0x0000000002007343 */ /* 0x004fea0003c00000 */
.L_x_28438:
[----:B------:R-:W-:Y:S05]  /*4bd0*/  BRA `(.L_x_28410) ;  /* 0x00000000001c7947 */ /* 0x000fea0003800000 */
.L_x_28437:
[----:B--2---:R-:W-:-:S06]  /*4be0*/  IMAD.U32 R3, R3, 0x10000, RZ ;  /* 0x0001000003037824 */ /* 0x004fcc00078e00ff */
[----:B------:R-:W1:Y:S02]  /*4bf0*/  F2I.U64.TRUNC R2, R3 ;  /* 0x0000000300027311 */ /* 0x000e64000020d800 */
[----:B-1----:R2:W-:Y:S01]  /*4c00*/  STG.E.64 desc[UR36][R16.64], R2 ;  /* 0x0000000210007986 */ /* 0x0025e2000c101b24 */
[----:B------:R-:W-:Y:S05]  /*4c10*/  BRA `(.L_x_28410) ;  /* 0x00000000000c7947 */ /* 0x000fea0003800000 */
.L_x_28436:
[----:B--2---:R-:W-:-:S06]  /*4c20*/  IMAD.U32 R3, R3, 0x10000, RZ ;  /* 0x0001000003037824 */ /* 0x004fcc00078e00ff */
[----:B------:R-:W1:Y:S02]  /*4c30*/  F2I.FTZ.U32.TRUNC.NTZ R3, R3 ;  /* 0x0000000300037305 */ /* 0x000e64000021f000 */
[----:B-1----:R1:W-:Y:S02]  /*4c40*/  STG.E desc[UR36][R16.64], R3 ;  /* 0x0000000310007986 */ /* 0x0023e4000c101924 */
.L_x_28410:
[----:B------:R-:W-:-:S07]  /*4c50*/  VIADD R19, R19, 0x80 ;  /* 0x0000008013137836 */ /* 0x000fce0000000000 */
.L_x_28328:
[----:B------:R-:W-:Y:S05]  /*4c60*/  BSYNC B6 ;  /* 0x0000000000067941 */ /* 0x000fea0003800000 */
.L_x_28327:
[----:B------:R-:W-:Y:S01]  /*4c70*/  ULDC UR4, c[0x0][0x210] ;  /* 0x0000840000047ab9 */ /* 0x000fe20000000800 */
[----:B------:R-:W-:Y:S01]  /*4c80*/  BSSY B6, `(.L_x_28439) ;  /* 0x00004c0000067945 */ /* 0x000fe20003800000 */
[----:B------:R-:W-:-:S13]  /*4c90*/  ISETP.GE.AND P0, PT, R19, UR4, PT ;  /* 0x0000000413007c0c */ /* 0x000fda000bf06270 */
[----:B------:R-:W-:Y:S05]  /*4ca0*/  @P0 BRA `(.L_x_28440) ;  /* 0x0000004800f40947 */ /* 0x000fea0003800000 */
[----:B-1----:R-:W1:Y:S01]  /*4cb0*/  LDC R6, c[0x0][0x218] ;  /* 0x00008600ff067b82 */ /* 0x002e620000000800 */
[----:B------:R-:W-:Y:S02]  /*4cc0*/  IMAD.MOV.U32 R18, RZ, RZ, RZ ;  /* 0x000000ffff127224 */ /* 0x000fe400078e00ff */
[----:B------:R-:W-:Y:S02]  /*4cd0*/  IMAD.MOV.U32 R0, RZ, RZ, RZ ;  /* 0x000000ffff007224 */ /* 0x000fe400078e00ff */
[----:B--234-:R-:W-:Y:S01]  /*4ce0*/  IMAD.MOV.U32 R16, RZ, RZ, RZ ;  /* 0x000000ffff107224 */ /* 0x01cfe200078e00ff */
        /* <DEDUP_REMOVED lines=350> */
.L_x_28441:
        /* <DEDUP_REMOVED lines=20> */
[----:B-1----:R-:W-:-:S04]  /*6410*/  F2FP.BF16.F32.PACK_AB R0, RZ, R0 ;  /* 0x00000000ff00723e */ /* 0x002fc800000010ff */
[----:B------:R-:W-:Y:S01]  /*6420*/  PRMT R22, R0, 0x7610, R22 ;  /* 0x0000761000167816 */ /* 0x000fe20000000016 */
[----:B------:R-:W-:Y:S06]  /*6430*/  BRA `(.L_x_28447) ;  /* 0x0000000c00dc7947 */ /* 0x000fec0003800000 */
.L_x_28445:
[----:B------:R-:W2:Y:S02]  /*6440*/  LDG.E.U8 R2, desc[UR36][R2.64] ;  /* 0x0000002402027981 */ /* 0x000ea4000c1e1100 */
[----:B--2---:R-:W-:-:S04]  /*6450*/  I2FP.F32.U32 R0, R2 ;  /* 0x0000000200007245 */ /* 0x004fc80000201000 */
[----:B------:R-:W-:-:S04]  /*6460*/  F2FP.BF16.F32.PACK_AB R0, RZ, R0 ;  /* 0x00000000ff00723e */ /* 0x000fc800000010ff */
[----:B------:R-:W-:Y:S01]  /*6470*/  PRMT R22, R0, 0x7610, R22 ;  /* 0x0000761000167816 */ /* 0x000fe20000000016 */
[----:B------:R-:W-:Y:S06]  /*6480*/  BRA `(.L_x_28447) ;  /* 0x0000000c00c87947 */ /* 0x000fec0003800000 */
.L_x_28444:
        /* <DEDUP_REMOVED lines=8> */
[----:B-1----:R-:W-:-:S04]  /*6510*/  F2FP.BF16.F32.PACK_AB R0, RZ, R0 ;  /* 0x00000000ff00723e */ /* 0x002fc800000010ff */
[----:B------:R-:W-:Y:S01]  /*6520*/  PRMT R22, R0, 0x7610, R22 ;  /* 0x0000761000167816 */ /* 0x000fe20000000016 */
[----:B------:R-:W-:Y:S06]  /*6530*/  BRA `(.L_x_28447) ;  /* 0x0000000c009c7947 */ /* 0x000fec0003800000 */
.L_x_28449:
[----:B------:R-:W2:Y:S02]  /*6540*/  LDG.E R2, desc[UR36][R2.64] ;  /* 0x0000002402027981 */ /* 0x000ea4000c1e1900 */
[----:B--2---:R-:W-:-:S04]  /*6550*/  I2FP.F32.S32 R0, R2 ;  /* 0x0000000200007245 */ /* 0x004fc80000201400 */
[----:B------:R-:W-:-:S04]  /*6560*/  F2FP.BF16.F32.PACK_AB R0, RZ, R0 ;  /* 0x00000000ff00723e */ /* 0x000fc800000010ff */
[----:B------:R-:W-:Y:S01]  /*6570*/  PRMT R22, R0, 0x7610, R22 ;  /* 0x0000761000167816 */ /* 0x000fe20000000016 */
[----:B------:R-:W-:Y:S06]  /*6580*/  BRA `(.L_x_28447) ;  /* 0x0000000c00887947 */ /* 0x000fec0003800000 */
.L_x_28448:
[----:B------:R-:W2:Y:S02]  /*6590*/  LDG.E.U16 R2, desc[UR36][R2.64] ;  /* 0x0000002402027981 */ /* 0x000ea4000c1e1500 */
[----:B--2---:R-:W1:Y:S02]  /*65a0*/  I2F.S16 R0, R2 ;  /* 0x0000000200007306 */ /* 0x004e640000101400 */
[----:B-1----:R-:W-:-:S04]  /*65b0*/  F2FP.BF16.F32.PACK_AB R0, RZ, R0 ;  /* 0x00000000ff00723e */ /* 0x002fc800000010ff */
[----:B------:R-:W-:Y:S01]  /*65c0*/  PRMT R22, R0, 0x7610, R22 ;  /* 0x0000761000167816 */ /* 0x000fe20000000016 */
[----:B------:R-:W-:Y:S06]  /*65d0*/  BRA `(.L_x_28447) ;  /* 0x0000000c00747947 */ /* 0x000fec0003800000 */
.L_x_28443:
        /* <DEDUP_REMOVED lines=9> */
.L_x_28451:
[----:B------:R-:W2:Y:S02]  /*6670*/  LDG.E.U16 R0, desc[UR36][R2.64] ;  /* 0x0000002402007981 */ /* 0x000ea4000c1e1500 */
[----:B--2---:R-:W-:-:S05]  /*6680*/  HADD2.F32 R0, -RZ, R0.H0_H0 ;  /* 0x20000000ff007230 */ /* 0x004fca0000004100 */
[----:B------:R-:W-:-:S04]  /*6690*/  F2FP.BF16.F32.PACK_AB R0, RZ, R0 ;  /* 0x00000000ff00723e */ /* 0x000fc800000010ff */
[----:B------:R-:W-:Y:S01]  /*66a0*/  PRMT R22, R0, 0x7610, R22 ;  /* 0x0000761000167816 */ /* 0x000fe20000000016 */
[----:B------:R-:W-:Y:S06]  /*66b0*/  BRA `(.L_x_28447) ;  /* 0x0000000c003c7947 */ /* 0x000fec0003800000 */
.L_x_28450:
        /* <DEDUP_REMOVED lines=9> */
.L_x_28453:
[----:B------:R-:W2:Y:S02]  /*6750*/  LDG.E.U16 R2, desc[UR36][R2.64] ;  /* 0x0000002402027981 */ /* 0x000ea4000c1e1500 */
[----:B--2---:R-:W-:-:S05]  /*6760*/  HADD2.F32 R0, -RZ, R2.H0_H0 ;  /* 0x20000002ff007230 */ /* 0x004fca0000004100 */
[----:B------:R-:W-:-:S04]  /*6770*/  F2FP.BF16.F32.PACK_AB R0, RZ, R0 ;  /* 0x00000000ff00723e */ /* 0x000fc800000010ff */
[----:B------:R-:W-:Y:S01]  /*6780*/  PRMT R22, R0, 0x7610, R22 ;  /* 0x0000761000167816 */ /* 0x000fe20000000016 */
[----:B------:R-:W-:Y:S06]  /*6790*/  BRA `(.L_x_28447) ;  /* 0x0000000c00047947 */ /* 0x000fec0003800000 */
.L_x_28452:
[----:B------:R-:W2:Y:S01]  /*67a0*/  LDG.E.64 R2, desc[UR36][R2.64] ;  /* 0x0000002402027981 */ /* 0x000ea2000c1e1b00 */
[----:B------:R-:W-:Y:S01]  /*67b0*/  UMOV UR4, 0xf0000000 ;  /* 0xf000000000047882 */ /* 0x000fe20000000000 */
[----:B------:R-:W-:Y:S01]  /*67c0*/  UMOV UR5, 0x380fffff ;  /* 0x380fffff00057882 */ /* 0x000fe20000000000 */
[----:B--2---:R-:W1:Y:S01]  /*67d0*/  F2F.F32.F64 R0, R2 ;  /* 0x0000000200007310 */ /* 0x004e620000301000 */
[----:B------:R-:W-:-:S14]  /*67e0*/  DSETP.GEU.AND P0, PT, |R2|, UR4, PT ;  /* 0x0000000402007e2a */ /* 0x000fdc000bf0e200 */
[----:B-1----:R-:W-:-:S05]  /*67f0*/  @!P0 FMUL R0, R0, 1.175494350822287508e-38 ;  /* 0x0080000000008820 */ /* 0x002fca0000400000 */
[----:B------:R-:W-:-:S04]  /*6800*/  F2FP.BF16.F32.PACK_AB R0, RZ, R0 ;  /* 0x00000000ff00723e */ /* 0x000fc800000010ff */
[----:B------:R-:W-:Y:S01]  /*6810*/  PRMT R22, R0, 0x7610, R22 ;  /* 0x0000761000167816 */ /* 0x000fe20000000016 */
[----:B------:R-:W-:Y:S06]  /*6820*/  BRA `(.L_x_28447) ;  /* 0x0000000800e07947 */ /* 0x000fec0003800000 */
.L_x_28442:
        /* <DEDUP_REMOVED lines=14> */
.L_x_28456:
        /* <DEDUP_REMOVED lines=9> */
.L_x_28455:
        /* <DEDUP_REMOVED lines=28> */
.L_x_28458:
        /* <DEDUP_REMOVED lines=15> */
.L_x_28457:
[----:B------:R1:W5:Y:S01]  /*6c50*/  LDG.E.U16 R22, desc[UR36][R2.64] ;  /* 0x0000002402167981 */ /* 0x000362000c1e1500 */
[----:B------:R-:W-:Y:S05]  /*6c60*/  BRA `(.L_x_28447) ;  /* 0x0000000400d07947 */ /* 0x000fea0003800000 */
.L_x_28454:
        /* <DEDUP_REMOVED lines=13> */
.L_x_28461:
        /* <DEDUP_REMOVED lines=21> */
.L_x_28465:
[----:B------:R-:W-:Y:S05]  /*6e90*/  BSYNC B1 ;  /* 0x0000000000017941 */ /* 0x000fea0003800000 */
.L_x_28464:
[----:B------:R-:W-:Y:S01]  /*6ea0*/  LEA R3, R0, 0x3b800000, 0x17 ;  /* 0x3b80000000037811 */ /* 0x000fe200078eb8ff */
[----:B------:R-:W-:-:S05]  /*6eb0*/  IMAD.SHL.U32 R0, R2, 0x100000, RZ ;  /* 0x0010000002007824 */ /* 0x000fca00078e00ff */
[----:B------:R-:W-:-:S07]  /*6ec0*/  LOP3.LUT R0, R3, R0, R4, 0xfe, !PT ;  /* 0x0000000003007212 */ /* 0x000fce00078efe04 */
.L_x_28463:
[----:B------:R-:W-:Y:S05]  /*6ed0*/  BSYNC B0 ;  /* 0x0000000000007941 */ /* 0x000fea0003800000 */
.L_x_28462:
[----:B------:R-:W-:-:S04]  /*6ee0*/  F2FP.BF16.F32.PACK_AB R0, RZ, R0 ;  /* 0x00000000ff00723e */ /* 0x000fc800000010ff */
[----:B------:R-:W-:Y:S01]  /*6ef0*/  PRMT R22, R0, 0x7610, R22 ;  /* 0x0000761000167816 */ /* 0x000fe20000000016 */
[----:B------:R-:W-:Y:S06]  /*6f00*/  BRA `(.L_x_28447) ;  /* 0x0000000400287947 */ /* 0x000fec0003800000 */
.L_x_28460:
        /* <DEDUP_REMOVED lines=21> */
.L_x_28469:
[----:B------:R-:W-:Y:S05]  /*7060*/  BSYNC B1 ;  /* 0x0000000000017941 */ /* 0x000fea0003800000 */
.L_x_28468:
[----:B------:R-:W-:Y:S01]  /*7070*/  LEA R3, R0, 0x37800000, 0x17 ;  /* 0x3780000000037811 */ /* 0x000fe200078eb8ff */
[----:B------:R-:W-:-:S05]  /*7080*/  IMAD.SHL.U32 R0, R2, 0x200000, RZ ;  /* 0x0020000002007824 */ /* 0x000fca00078e00ff */
[----:B------:R-:W-:-:S07]  /*7090*/  LOP3.LUT R0, R3, R0, R4, 0xfe, !PT ;  /* 0x0000000003007212 */ /* 0x000fce00078efe04 */
.L_x_28467:
[----:B------:R-:W-:Y:S05]  /*70a0*/  BSYNC B0 ;  /* 0x0000000000007941 */ /* 0x000fea0003800000 */
.L_x_28466:
[----:B------:R-:W-:-:S04]  /*70b0*/  F2FP.BF16.F32.PACK_AB R0, RZ, R0 ;  /* 0x00000000ff00723e */ /* 0x000fc800000010ff */
[----:B------:R-:W-:Y:S01]  /*70c0*/  PRMT R22, R0, 0x7610, R22 ;  /* 0x0000761000167816 */ /* 0x000fe20000000016 */
[----:B------:R-:W-:Y:S06]  /*70d0*/  BRA `(.L_x_28447) ;  /* 0x0000000000b47947 */ /* 0x000fec0003800000 */
.L_x_28459:
        /* <DEDUP_REMOVED lines=14> */
.L_x_28473:
[----:B------:R-:W-:Y:S05]  /*71c0*/  BSYNC B0 ;  /* 0x0000000000007941 */ /* 0x000fea0003800000 */
.L_x_28472:
[----:B------:R-:W-:-:S04]  /*71d0*/  F2FP.BF16.F32.PACK_AB R0, RZ, R0 ;  /* 0x00000000ff00723e */ /* 0x000fc800000010ff */
[----:B------:R-:W-:Y:S01]  /*71e0*/  PRMT R22, R0, 0x7610, R22 ;  /* 0x0000761000167816 */ /* 0x000fe20000000016 */
[----:B------:R-:W-:Y:S06]  /*71f0*/  BRA `(.L_x_28447) ;  /* 0x00000000006c7947 */ /* 0x000fec0003800000 */
.L_x_28446:
        /* <DEDUP_REMOVED lines=16> */
.L_x_28474:
[----:B------:R-:W-:Y:S01]  /*7300*/  PRMT R22, RZ, 0x7610, R22 ;  /* 0x00007610ff167816 */ /* 0x000fe20000000016 */
[----:B------:R-:W-:Y:S06]  /*7310*/  BRA `(.L_x_28447) ;  /* 0x0000000000247947 */ /* 0x000fec0003800000 */
.L_x_28471:
[----:B------:R-:W2:Y:S02]  /*7320*/  LDG.E.64 R2, desc[UR36][R2.64] ;  /* 0x0000002402027981 */ /* 0x000ea4000c1e1b00 */
[----:B--2---:R-:W1:Y:S02]  /*7330*/  I2F.U64 R0, R2 ;  /* 0x0000000200007312 */ /* 0x004e640000301000 */
[----:B-1----:R-:W-:-:S04]  /*7340*/  F2FP.BF16.F32.PACK_AB R0, RZ, R0 ;  /* 0x00000000ff00723e */ /* 0x002fc800000010ff */
[----:B------:R-:W-:Y:S01]  /*7350*/  PRMT R22, R0, 0x7610, R22 ;  /* 0x0000761000167816 */ /* 0x000fe20000000016 */
[----:B------:R-:W-:Y:S06]  /*7360*/  BRA `(.L_x_28447) ;  /* 0x0000000000107947 */ /* 0x000fec0003800000 */
.L_x_28470:
[----:B------:R-:W2:Y:S02]  /*7370*/  LDG.E R2, desc[UR36][R2.64] ;  /* 0x0000002402027981 */ /* 0x000ea4000c1e1900 */
[----:B--2---:R-:W-:-:S04]  /*7380*/  I2FP.F32.U32 R0, R2 ;  /* 0x0000000200007245 */ /* 0x004fc80000201000 */
[----:B------:R-:W-:-:S04]  /*7390*/  F2FP.BF16.F32.PACK_AB R0, RZ, R0 ;  /* 0x00000000ff00723e */ /* 0x000fc800000010ff */
[----:B------:R-:W-:-:S07]  /*73a0*/  PRMT R22, R0, 0x7610, R22 ;  /* 0x0000761000167816 */ /* 0x000fce0000000016 */
.L_x_28447:
[----:B-1----:R-:W1:Y:S01]  /*73b0*/  LDC.U8 R2, c[0x0][0x493] ;  /* 0x000124c0ff027b82 */ /* 0x002e620000000000 */
[----:B------:R-:W-:Y:S02]  /*73c0*/  ULDC.64 UR4, c[0x0][0x488] ;  /* 0x0001220000047ab9 */ /* 0x000fe40000000a00 */
[----:B------:R-:W-:-:S05]  /*73d0*/  IADD3 R4, P0, R18, UR4, RZ ;  /* 0x0000000412047c10 */ /* 0x000fca000ff1e0ff */
        /* <DEDUP_REMOVED lines=17> */
.L_x_28478:
[----:B------:R-:W2:Y:S02]  /*74f0*/  LDG.E.U8 R4, desc[UR36][R4.64] ;  /* 0x0000002404047981 */ /* 0x000ea4000c1e1100 */
[----:B--2---:R-:W-:-:S04]  /*7500*/  I2FP.F32.U32 R0, R4 ;  /* 0x0000000400007245 */ /* 0x004fc80000201000 */
[----:B------:R-:W-:-:S04]  /*7510*/  F2FP.BF16.F32.PACK_AB R0, RZ, R0 ;  /* 0x00000000ff00723e */ /* 0x000fc800000010ff */
[----:B------:R-:W-:Y:S01]  /*7520*/  PRMT R2, R0, 0x7610, R2 ;  /* 0x0000761000027816 */ /* 0x000fe20000000002 */
[----:B------:R-:W-:Y:S06]  /*7530*/  BRA `(.L_x_28480) ;  /* 0x0000000c00c47947 */ /* 0x000fec0003800000 */
.L_x_28477:
        /* <DEDUP_REMOVED lines=11> */
.L_x_28482:
[----:B------:R-:W2:Y:S02]  /*75f0*/  LDG.E R4, desc[UR36][R4.64] ;  /* 0x0000002404047981 */ /* 0x000ea4000c1e1900 */
[----:B--2---:R-:W-:-:S04]  /*7600*/  I2FP.F32.S32 R0, R4 ;  /* 0x0000000400007245 */ /* 0x004fc80000201400 */
[----:B------:R-:W-:-:S04]  /*7610*/  F2FP.BF16.F32.PACK_AB R0, RZ, R0 ;  /* 0x00000000ff00723e */ /* 0x000fc800000010ff */
[----:B------:R-:W-:Y:S01]  /*7620*/  PRMT R2, R0, 0x7610, R2 ;  /* 0x0000761000027816 */ /* 0x000fe20000000002 */
[----:B------:R-:W-:Y:S06]  /*7630*/  BRA `(.L_x_28480) ;  /* 0x0000000c00847947 */ /* 0x000fec0003800000 */
.L_x_28481:
[----:B------:R-:W2:Y:S02]  /*7640*/  LDG.E.U16 R4, desc[UR36][R4.64] ;  /* 0x0000002404047981 */ /* 0x000ea4000c1e1500 */
[----:B--2---:R-:W1:Y:S02]  /*7650*/  I2F.S16 R0, R4 ;  /* 0x0000000400007306 */ /* 0x004e640000101400 */
[----:B-1----:R-:W-:-:S04]  /*7660*/  F2FP.BF16.F32.PACK_AB R0, RZ, R0 ;  /* 0x00000000ff00723e */ /* 0x002fc800000010ff */
[----:B------:R-:W-:Y:S01]  /*7670*/  PRMT R2, R0, 0x7610, R2 ;  /* 0x0000761000027816 */ /* 0x000fe20000000002 */
[----:B------:R-:W-:Y:S06]  /*7680*/  BRA `(.L_x_28480) ;  /* 0x0000000c00707947 */ /* 0x000fec0003800000 */
.L_x_28476:
        /* <DEDUP_REMOVED lines=9> */
.L_x_28484:
[----:B------:R-:W2:Y:S02]  /*7720*/  LDG.E.U16 R0, desc[UR36][R4.64] ;  /* 0x0000002404007981 */ /* 0x000ea4000c1e1500 */
[----:B--2---:R-:W-:-:S05]  /*7730*/  HADD2.F32 R0, -RZ, R0.H0_H0 ;  /* 0x20000000ff007230 */ /* 0x004fca0000004100 */
[----:B------:R-:W-:-:S04]  /*7740*/  F2FP.BF16.F32.PACK_AB R0, RZ, R0 ;  /* 0x00000000ff00723e */ /* 0x000fc800000010ff */
[----:B------:R-:W-:Y:S01]  /*7750*/  PRMT R2, R0, 0x7610, R2 ;  /* 0x0000761000027816 */ /* 0x000fe20000000002 */
[----:B------:R-:W-:Y:S06]  /*7760*/  BRA `(.L_x_28480) ;  /* 0x0000000c00387947 */ /* 0x000fec0003800000 */
.L_x_28483:
        /* <DEDUP_REMOVED lines=9> */
.L_x_28486:
[----:B------:R-:W2:Y:S02]  /*7800*/  LDG.E.U16 R4, desc[UR36][R4.64] ;  /* 0x0000002404047981 */ /* 0x000ea4000c1e1500 */
[----:B--2---:R-:W-:-:S05]  /*7810*/  HADD2.F32 R0, -RZ, R4.H0_H0 ;  /* 0x20000004ff007230 */ /* 0x004fca0000004100 */
[----:B------:R-:W-:-:S04]  /*7820*/  F2FP.BF16.F32.PACK_AB R0, RZ, R0 ;  /* 0x00000000ff00723e */ /* 0x000fc800000010ff */
[----:B------:R-:W-:Y:S01]  /*7830*/  PRMT R2, R0, 0x7610, R2 ;  /* 0x0000761000027816 */ /* 0x000fe20000000002 */
[----:B------:R-:W-:Y:S06]  /*7840*/  BRA `(.L_x_28480) ;  /* 0x0000000c00007947 */ /* 0x000fec0003800000 */
.L_x_28485:
        /* <DEDUP_REMOVED lines=9> */
.L_x_28475:
        /* <DEDUP_REMOVED lines=14> */
.L_x_28489:
        /* <DEDUP_REMOVED lines=9> */
.L_x_28488:
        /* <DEDUP_REMOVED lines=28> */
.L_x_28491:
        /* <DEDUP_REMOVED lines=14> */
.L_x_28490:
[----:B------:R1:W5:Y:S01]  /*7cf0*/  LDG.E.U16 R2, desc[UR36][R4.64] ;  /* 0x0000002404027981 */ /* 0x000362000c1e1500 */
[----:B------:R-:W-:Y:S05]  /*7d00*/  BRA `(.L_x_28480) ;  /* 0x0000000400d07947 */ /* 0x000fea0003800000 */
.L_x_28487:
        /* <DEDUP_REMOVED lines=13> */
.L_x_28494:
        /* <DEDUP_REMOVED lines=21> */
.L_x_28498:
[----:B------:R-:W-:Y:S05]  /*7f30*/  BSYNC B1 ;  /* 0x0000000000017941 */ /* 0x000fea0003800000 */
.L_x_28497:
[----:B------:R-:W-:Y:S01]  /*7f40*/  LEA R3, R0, 0x3b800000, 0x17 ;  /* 0x3b80000000037811 */ /* 0x000fe200078eb8ff */
[----:B------:R-:W-:-:S05]  /*7f50*/  IMAD.SHL.U32 R0, R2, 0x100000, RZ ;  /* 0x0010000002007824 */ /* 0x000fca00078e00ff */
[----:B------:R-:W-:-:S07]  /*7f60*/  LOP3.LUT R0, R3, R0, R4, 0xfe, !PT ;  /* 0x0000000003007212 */ /* 0x000fce00078efe04 */
.L_x_28496:
[----:B------:R-:W-:Y:S05]  /*7f70*/  BSYNC B0 ;  /* 0x0000000000007941 */ /* 0x000fea0003800000 */
.L_x_28495:
[----:B------:R-:W-:-:S04]  /*7f80*/  F2FP.BF16.F32.PACK_AB R0, RZ, R0 ;  /* 0x00000000ff00723e */ /* 0x000fc800000010ff */
[----:B------:R-:W-:Y:S01]  /*7f90*/  PRMT R2, R0, 0x7610, R2 ;  /* 0x0000761000027816 */ /* 0x000fe20000000002 */
[----:B------:R-:W-:Y:S06]  /*7fa0*/  BRA `(.L_x_28480) ;  /* 0x0000000400287947 */ /* 0x000fec0003800000 */
.L_x_28493:
        /* <DEDUP_REMOVED lines=21> */
.L_x_28502:
[----:B------:R-:W-:Y:S05]  /*8100*/  BSYNC B1 ;  /* 0x0000000000017941 */ /* 0x000fea0003800000 */
.L_x_28501:
[----:B------:R-:W-:Y:S01]  /*8110*/  LEA R3, R0, 0x37800000, 0x17 ;  /* 0x3780000000037811 */ /* 0x000fe200078eb8ff */
[----:B------:R-:W-:-:S05]  /*8120*/  IMAD.SHL.U32 R0, R2, 0x200000, RZ ;  /* 0x0020000002007824 */ /* 0x000fca00078e00ff */
[----:B------:R-:W-:-:S07]  /*8130*/  LOP3.LUT R0, R3, R0, R4, 0xfe, !PT ;  /* 0x0000000003007212 */ /* 0x000fce00078efe04 */
.L_x_28500:
[----:B------:R-:W-:Y:S05]  /*8140*/  BSYNC B0 ;  /* 0x0000000000007941 */ /* 0x000fea0003800000 */
.L_x_28499:
[----:B------:R-:W-:-:S04]  /*8150*/  F2FP.BF16.F32.PACK_AB R0, RZ, R0 ;  /* 0x00000000ff00723e */ /* 0x000fc800000010ff */
[----:B------:R-:W-:Y:S01]  /*8160*/  PRMT R2, R0, 0x7610, R2 ;  /* 0x0000761000027816 */ /* 0x000fe20000000002 */
[----:B------:R-:W-:Y:S06]  /*8170*/  BRA `(.L_x_28480) ;  /* 0x0000000000b47947 */ /* 0x000fec0003800000 */
.L_x_28492:
        /* <DEDUP_REMOVED lines=14> */
.L_x_28506:
[----:B------:R-:W-:Y:S05]  /*8260*/  BSYNC B0 ;  /* 0x0000000000007941 */ /* 0x000fea0003800000 */
.L_x_28505:
[----:B------:R-:W-:-:S04]  /*8270*/  F2FP.BF16.F32.PACK_AB R0, RZ, R0 ;  /* 0x00000000ff00723e */ /* 0x000fc800000010ff */
[----:B------:R-:W-:Y:S01]  /*8280*/  PRMT R2, R0, 0x7610, R2 ;  /* 0x0000761000027816 */ /* 0x000fe20000000002 */
[----:B------:R-:W-:Y:S06]  /*8290*/  BRA `(.L_x_28480) ;  /* 0x00000000006c7947 */ /* 0x000fec0003800000 */
.L_x_28479:
        /* <DEDUP_REMOVED lines=16> */
.L_x_28507:
[----:B------:R-:W-:Y:S01]  /*83a0*/  PRMT R2, RZ, 0x7610, R2 ;  /* 0x00007610ff027816 */ /* 0x000fe20000000002 */
[----:B------:R-:W-:Y:S06]  /*83b0*/  BRA `(.L_x_28480) ;  /* 0x0000000000247947 */ /* 0x000fec0003800000 */
.L_x_28504:
[----:B------:R-:W2:Y:S02]  /*83c0*/  LDG.E.64 R4, desc[UR36][R4.64] ;  /* 0x0000002404047981 */ /* 0x000ea4000c1e1b00 */
[----:B--2---:R-:W1:Y:S02]  /*83d0*/  I2F.U64 R0, R4 ;  /* 0x0000000400007312 */ /* 0x004e640000301000 */
[----:B-1----:R-:W-:-:S04]  /*83e0*/  F2FP.BF16.F32.PACK_AB R0, RZ, R0 ;  /* 0x00000000ff00723e */ /* 0x002fc800000010ff */
[----:B------:R-:W-:Y:S01]  /*83f0*/  PRMT R2, R0, 0x7610, R2 ;  /* 0x0000761000027816 */ /* 0x000fe20000000002 */
[----:B------:R-:W-:Y:S06]  /*8400*/  BRA `(.L_x_28480) ;  /* 0x0000000000107947 */ /* 0x000fec0003800000 */
.L_x_28503:
[----:B------:R-:W2:Y:S02]  /*8410*/  LDG.E R4, desc[UR36][R4.64] ;  /* 0x0000002404047981 */ /* 0x000ea4000c1e1900 */
[----:B--2---:R-:W-:-:S04]  /*8420*/  I2FP.F32.U32 R0, R4 ;  /* 0x0000000400007245 */ /* 0x004fc80000201000 */
[----:B------:R-:W-:-:S04]  /*8430*/  F2FP.BF16.F32.PACK_AB R0, RZ, R0 ;  /* 0x00000000ff00723e */ /* 0x000fc800000010ff */
[----:B------:R-:W-:-:S07]  /*8440*/  PRMT R2, R0, 0x7610, R2 ;  /* 0x0000761000027816 */ /* 0x000fce0000000002 */
.L_x_28480:
        /* <DEDUP_REMOVED lines=29> */
.L_x_28513:
[----:B------:R-:W-:Y:S01]  /*8620*/  FSETP.GEU.FTZ.AND P0, PT, R7, -R6, PT ;  /* 0x800000060700720b */ /* 0x000fe20003f1e000 */
[----:B------:R-:W-:-:S12]  /*8630*/  FADD.FTZ R0, R0, -1 ;  /* 0xbf80000000007421 */ /* 0x000fd80000010000 */
[----:B------:R-:W-:-:S07]  /*8640*/  @!P0 FADD.FTZ R0, R0, -1 ;  /* 0xbf80000000008421 */ /* 0x000fce0000010000 */
.L_x_28512:
[----:B------:R-:W-:Y:S05]  /*8650*/  BSYNC B1 ;  /* 0x0000000000017941 */ /* 0x000fea0003800000 */
.L_x_28511:
[----:B------:R-:W-:Y:S01]  /*8660*/  FFMA.FTZ R3, -R6, R0, R3 ;  /* 0x0000000006037223 */ /* 0x000fe20000010103 */
[----:B------:R-:W-:Y:S06]  /*8670*/  BRA `(.L_x_28509) ;  /* 0x00000000007c7947 */ /* 0x000fec0003800000 */
.L_x_28510:
        /* <DEDUP_REMOVED lines=15> */
.L_x_28516:
        /* <DEDUP_REMOVED lines=13> */
.L_x_28515:
[----:B------:R-:W-:Y:S05]  /*8840*/  BSYNC B1 ;  /* 0x0000000000017941 */ /* 0x000fea0003800000 */
.L_x_28514:
[----:B------:R-:W-:-:S04]  /*8850*/  FMUL.FTZ R3, R3, 1.1920928955078125e-07 ;  /* 0x3400000003037820 */ /* 0x000fc80000410000 */
[----:B------:R-:W-:-:S07]  /*8860*/  FMUL.FTZ R3, R8, R3 ;  /* 0x0000000308037220 */ /* 0x000fce0000410000 */
.L_x_28509:
[----:B------:R-:W-:Y:S05]  /*8870*/  BSYNC B0 ;  /* 0x0000000000007941 */ /* 0x000fea0003800000 */
.L_x_28508:
        /* <DEDUP_REMOVED lines=26> */
.L_x_28520:
[----:B--2---:R-:W-:-:S06]  /*8a20*/  IMAD.U32 R3, R3, 0x10000, RZ ;  /* 0x0001000003037824 */ /* 0x004fcc00078e00ff */
[----:B------:R-:W1:Y:S02]  /*8a30*/  F2I.S64.TRUNC R2, R3 ;  /* 0x0000000300027311 */ /* 0x000e64000020d900 */
[----:B-1----:R1:W-:Y:S01]  /*8a40*/  STG.E.U8 desc[UR36][R16.64], R2 ;  /* 0x0000000210007986 */ /* 0x0023e2000c101124 */
[----:B------:R-:W-:Y:S05]  /*8a50*/  BRA `(.L_x_28522) ;  /* 0x0000000c00847947 */ /* 0x000fea0003800000 */
.L_x_28519:
        /* <DEDUP_REMOVED lines=10> */
.L_x_28524:
[----:B--2---:R-:W-:-:S06]  /*8b00*/  IMAD.U32 R3, R3, 0x10000, RZ ;  /* 0x0001000003037824 */ /* 0x004fcc00078e00ff */
[----:B------:R-:W1:Y:S02]  /*8b10*/  F2I.FTZ.TRUNC.NTZ R3, R3 ;  /* 0x0000000300037305 */ /* 0x000e64000021f100 */
[----:B-1----:R1:W-:Y:S01]  /*8b20*/  STG.E desc[UR36][R16.64], R3 ;  /* 0x0000000310007986 */ /* 0x0023e2000c101924 */
[----:B------:R-:W-:Y:S05]  /*8b30*/  BRA `(.L_x_28522) ;  /* 0x0000000c004c7947 */ /* 0x000fea0003800000 */
.L_x_28523:
[----:B--2---:R-:W-:-:S06]  /*8b40*/  IMAD.U32 R3, R3, 0x10000, RZ ;  /* 0x0001000003037824 */ /* 0x004fcc00078e00ff */
[----:B------:R-:W1:Y:S02]  /*8b50*/  F2I.FTZ.TRUNC.NTZ R3, R3 ;  /* 0x0000000300037305 */ /* 0x000e64000021f100 */
[----:B-1----:R1:W-:Y:S01]  /*8b60*/  STG.E.U16 desc[UR36][R16.64], R3 ;  /* 0x0000000310007986 */ /* 0x0023e2000c101524 */
[----:B------:R-:W-:Y:S05]  /*8b70*/  BRA `(.L_x_28522) ;  /* 0x0000000c003c7947 */ /* 0x000fea0003800000 */
.L_x_28518:
        /* <DEDUP_REMOVED lines=9> */
.L_x_28526:
[----:B--2---:R-:W-:-:S05]  /*8c10*/  IMAD.U32 R0, R3, 0x10000, RZ ;  /* 0x0001000003007824 */ /* 0x004fca00078e00ff */
[----:B------:R-:W-:-:S05]  /*8c20*/  F2FP.F16.F32.PACK_AB R0, RZ, R0 ;  /* 0x00000000ff00723e */ /* 0x000fca00000000ff */
[----:B------:R1:W-:Y:S01]  /*8c30*/  STG.E.U16 desc[UR36][R16.64], R0 ;  /* 0x0000000010007986 */ /* 0x0003e2000c101524 */
[----:B------:R-:W-:Y:S05]  /*8c40*/  BRA `(.L_x_28522) ;  /* 0x0000000c00087947 */ /* 0x000fea0003800000 */
.L_x_28525:
        /* <DEDUP_REMOVED lines=10> */
.L_x_28528:
[----:B--2---:R-:W-:-:S05]  /*8cf0*/  IMAD.U32 R3, R3, 0x10000, RZ ;  /* 0x0001000003037824 */ /* 0x004fca00078e00ff */
[----:B------:R-:W-:-:S04]  /*8d00*/  F2FP.F16.F32.PACK_AB R3, RZ, R3 ;  /* 0x00000003ff03723e */ /* 0x000fc800000000ff */
[----:B------:R-:W-:-:S05]  /*8d10*/  PRMT R3, R3, 0x5410, RZ ;  /* 0x0000541003037816 */ /* 0x000fca00000000ff */
[----:B------:R1:W-:Y:S01]  /*8d20*/  STG.E desc[UR36][R16.64], R3 ;  /* 0x0000000310007986 */ /* 0x0003e2000c101924 */
[----:B------:R-:W-:Y:S05]  /*8d30*/  BRA `(.L_x_28522) ;  /* 0x0000000800cc7947 */ /* 0x000fea0003800000 */
.L_x_28527:
[----:B--2---:R-:W-:-:S04]  /*8d40*/  IMAD.U32 R2, R3, 0x10000, RZ ;  /* 0x0001000003027824 */ /* 0x004fc800078e00ff */
[----:B------:R-:W-:-:S06]  /*8d50*/  FMUL.FTZ R2, R2, 1 ;  /* 0x3f80000002027820 */ /* 0x000fcc0000410000 */
[----:B------:R-:W1:Y:S02]  /*8d60*/  F2F.F64.F32 R2, R2 ;  /* 0x0000000200027310 */ /* 0x000e640000201800 */
[----:B-1----:R1:W-:Y:S01]  /*8d70*/  STG.E.64 desc[UR36][R16.64], R2 ;  /* 0x0000000210007986 */ /* 0x0023e2000c101b24 */
[----:B------:R-:W-:Y:S05]  /*8d80*/  BRA `(.L_x_28522) ;  /* 0x0000000800b87947 */ /* 0x000fea0003800000 */
.L_x_28517:
        /* <DEDUP_REMOVED lines=13> */
.L_x_28531:
[----:B--2---:R-:W-:Y:S01]  /*8e60*/  IMAD.U32 R3, R3, 0x10000, RZ ;  /* 0x0001000003037824 */ /* 0x004fe200078e00ff */
[----:B------:R-:W-:-:S03]  /*8e70*/  CS2R R6, SRZ ;  /* 0x0000000000067805 */ /* 0x000fc6000001ff00 */
[----:B------:R-:W-:-:S04]  /*8e80*/  FMUL.FTZ R3, R3, 1 ;  /* 0x3f80000003037820 */ /* 0x000fc80000410000 */
[----:B------:R-:W1:Y:S02]  /*8e90*/  F2F.F64.F32 R4, R3 ;  /* 0x0000000300047310 */ /* 0x000e640000201800 */
[----:B-1----:R1:W-:Y:S01]  /*8ea0*/  STG.E.128 desc[UR36][R16.64], R4 ;  /* 0x0000000410007986 */ /* 0x0023e2000c101d24 */
[----:B------:R-:W-:Y:S05]  /*8eb0*/  BRA `(.L_x_28522) ;  /* 0x00000008006c7947 */ /* 0x000fea0003800000 */
.L_x_28530:
        /* <DEDUP_REMOVED lines=21> */
.L_x_28535:
[----:B------:R-:W-:Y:S05]  /*9010*/  BSYNC B0 ;  /* 0x0000000000007941 */ /* 0x000fea0003800000 */
.L_x_28534:
[----:B------:R-:W-:-:S05]  /*9020*/  LOP3.LUT R3, R0, R3, RZ, 0xfc, !PT ;  /* 0x0000000300037212 */ /* 0x000fca00078efcff */
[----:B------:R1:W-:Y:S01]  /*9030*/  STG.E.U8 desc[UR36][R16.64], R3 ;  /* 0x0000000310007986 */ /* 0x0003e2000c101124 */
[----:B------:R-:W-:Y:S05]  /*9040*/  BRA `(.L_x_28522) ;  /* 0x0000000800087947 */ /* 0x000fea0003800000 */
.L_x_28533:
        /* <DEDUP_REMOVED lines=13> */
.L_x_28537:
[----:B------:R-:W-:Y:S01]  /*9120*/  IMAD.MOV.U32 R0, RZ, RZ, 0x7f ;  /* 0x0000007fff007424 */ /* 0x000fe200078e00ff */
[----:B------:R-:W-:-:S04]  /*9130*/  ISETP.GT.U32.AND P0, PT, R2, 0x7f800000, PT ;  /* 0x7f8000000200780c */ /* 0x000fc80003f04070 */
[----:B------:R-:W-:-:S09]  /*9140*/  SEL R0, R0, 0x7c, P0 ;  /* 0x0000007c00007807 */ /* 0x000fd20000000000 */
.L_x_28538:
[----:B------:R-:W-:Y:S05]  /*9150*/  BSYNC B0 ;  /* 0x0000000000007941 */ /* 0x000fea0003800000 */
.L_x_28536:
[----:B------:R-:W-:-:S04]  /*9160*/  LOP3.LUT R2, R3, 0x80000000, RZ, 0xc0, !PT ;  /* 0x8000000003027812 */ /* 0x000fc800078ec0ff */
[----:B------:R-:W-:-:S04]  /*9170*/  SHF.R.U32.HI R3, RZ, 0x18, R2 ;  /* 0x00000018ff037819 */ /* 0x000fc80000011602 */
[----:B------:R-:W-:-:S05]  /*9180*/  LOP3.LUT R3, R0, R3, RZ, 0xfc, !PT ;  /* 0x0000000300037212 */ /* 0x000fca00078efcff */
[----:B------:R1:W-:Y:S01]  /*9190*/  STG.E.U8 desc[UR36][R16.64], R3 ;  /* 0x0000000310007986 */ /* 0x0003e2000c101124 */
[----:B------:R-:W-:Y:S05]  /*91a0*/  BRA `(.L_x_28522) ;  /* 0x0000000400b07947 */ /* 0x000fea0003800000 */
.L_x_28532:
[----:B--2---:R1:W-:Y:S01]  /*91b0*/  STG.E.U16 desc[UR36][R16.64], R3 ;  /* 0x0000000310007986 */ /* 0x0043e2000c101524 */
[----:B------:R-:W-:Y:S05]  /*91c0*/  BRA `(.L_x_28522) ;  /* 0x0000000400a87947 */ /* 0x000fea0003800000 */
.L_x_28529:
        /* <DEDUP_REMOVED lines=12> */
.L_x_28541:
        /* <DEDUP_REMOVED lines=17> */
.L_x_28544:
[----:B------:R-:W-:-:S04]  /*93a0*/  LOP3.LUT R2, R3, 0x80000000, RZ, 0xc0, !PT ;  /* 0x8000000003027812 */ /* 0x000fc800078ec0ff */
[----:B------:R-:W-:-:S04]  /*93b0*/  SHF.R.U32.HI R3, RZ, 0x18, R2 ;  /* 0x00000018ff037819 */ /* 0x000fc80000011602 */
[----:B------:R-:W-:-:S04]  /*93c0*/  LOP3.LUT R0, R0, R3, RZ, 0xfc, !PT ;  /* 0x0000000300007212 */ /* 0x000fc800078efcff */
[----:B------:R-:W-:-:S07]  /*93d0*/  PRMT R8, R0, 0x7610, R8 ;  /* 0x0000761000087816 */ /* 0x000fce0000000008 */
.L_x_28543:
[----:B------:R-:W-:Y:S05]  /*93e0*/  BSYNC B0 ;  /* 0x0000000000007941 */ /* 0x000fea0003800000 */
.L_x_28542:
[----:B------:R4:W-:Y:S01]  /*93f0*/  STG.E.U8 desc[UR36][R16.64], R8 ;  /* 0x0000000810007986 */ /* 0x0009e2000c101124 */
[----:B------:R-:W-:Y:S05]  /*9400*/  BRA `(.L_x_28522) ;  /* 0x0000000400187947 */ /* 0x000fea0003800000 */
.L_x_28540:
        /* <DEDUP_REMOVED lines=17> */
.L_x_28547:
[----:B------:R-:W-:-:S04]  /*9520*/  LOP3.LUT R2, R3, 0x80000000, RZ, 0xc0, !PT ;  /* 0x8000000003027812 */ /* 0x000fc800078ec0ff */
[----:B------:R-:W-:-:S04]  /*9530*/  SHF.R.U32.HI R3, RZ, 0x18, R2 ;  /* 0x00000018ff037819 */ /* 0x000fc80000011602 */
[----:B------:R-:W-:-:S04]  /*9540*/  LOP3.LUT R0, R0, R3, RZ, 0xfc, !PT ;  /* 0x0000000300007212 */ /* 0x000fc800078efcff */
[----:B------:R-:W-:-:S07]  /*9550*/  PRMT R8, R0, 0x7610, R8 ;  /* 0x0000761000087816 */ /* 0x000fce0000000008 */
.L_x_28546:
[----:B------:R-:W-:Y:S05]  /*9560*/  BSYNC B0 ;  /* 0x0000000000007941 */ /* 0x000fea0003800000 */
.L_x_28545:
[----:B------:R1:W-:Y:S01]  /*9570*/  STG.E.U8 desc[UR36][R16.64], R8 ;  /* 0x0000000810007986 */ /* 0x0003e2000c101124 */
[----:B------:R-:W-:Y:S05]  /*9580*/  BRA `(.L_x_28522) ;  /* 0x0000000000b87947 */ /* 0x000fea0003800000 */
.L_x_28539:
        /* <DEDUP_REMOVED lines=22> */
.L_x_28521:
[----:B------:R-:W-:Y:S01]  /*96f0*/  MOV R0, 0x0 ;  /* 0x0000000000007802 */ /* 0x000fe20000000f00 */
[----:B------:R-:W-:Y:S01]  /*9700*/  ULDC.64 UR4, c[0x4][0x178] ;  /* 0x01005e0000047ab9 */ /* 0x000fe20000000a00 */
[----:B------:R-:W-:Y:S01]  /*9710*/  ULDC.64 UR6, c[0x4][0x90] ;  /* 0x0100240000067ab9 */ /* 0x000fe20000000a00 */
[----:B------:R-:W-:Y:S01]  /*9720*/  IMAD.U32 R4, RZ, RZ, UR4 ;  /* 0x00000004ff047e24 */ /* 0x000fe2000f8e00ff */
[----:B--2---:R1:W2:Y:S01]  /*9730*/  LDC.64 R2, c[0x4][R0] ;  /* 0x0100000000027b82 */ /* 0x0042a20000000a00 */
        /* <DEDUP_REMOVED lines=11> */
.L_x_28550:
[----:B------:R-:W-:Y:S05]  /*97f0*/  BRA `(.L_x_28522) ;  /* 0x00000000001c7947 */ /* 0x000fea0003800000 */
.L_x_28549:
[----:B--2---:R-:W-:-:S06]  /*9800*/  IMAD.U32 R3, R3, 0x10000, RZ ;  /* 0x0001000003037824 */ /* 0x004fcc00078e00ff */
[----:B------:R-:W1:Y:S02]  /*9810*/  F2I.U64.TRUNC R2, R3 ;  /* 0x0000000300027311 */ /* 0x000e64000020d800 */
[----:B-1----:R3:W-:Y:S01]  /*9820*/  STG.E.64 desc[UR36][R16.64], R2 ;  /* 0x0000000210007986 */ /* 0x0027e2000c101b24 */
[----:B------:R-:W-:Y:S05]  /*9830*/  BRA `(.L_x_28522) ;  /* 0x00000000000c7947 */ /* 0x000fea0003800000 */
.L_x_28548:
[----:B--2---:R-:W-:-:S06]  /*9840*/  IMAD.U32 R3, R3, 0x10000, RZ ;  /* 0x0001000003037824 */ /* 0x004fcc00078e00ff */
[----:B------:R-:W1:Y:S02]  /*9850*/  F2I.FTZ.U32.TRUNC.NTZ R3, R3 ;  /* 0x0000000300037305 */ /* 0x000e64000021f000 */
[----:B-1----:R1:W-:Y:S02]  /*9860*/  STG.E desc[UR36][R16.64], R3 ;  /* 0x0000000310007986 */ /* 0x0023e4000c101924 */
.L_x_28522:
[----:B------:R-:W-:-:S07]  /*9870*/  VIADD R19, R19, 0x80 ;  /* 0x0000008013137836 */ /* 0x000fce0000000000 */
.L_x_28440:
[----:B------:R-:W-:Y:S05]  /*9880*/  BSYNC B6 ;  /* 0x0000000000067941 */ /* 0x000fea0003800000 */
.L_x_28439:
        /* <DEDUP_REMOVED lines=358> */
.L_x_28553:
        /* <DEDUP_REMOVED lines=23> */
.L_x_28557:
[----:B------:R-:W2:Y:S02]  /*b060*/  LDG.E.U8 R2, desc[UR36][R2.64] ;  /* 0x0000002402027981 */ /* 0x000ea4000c1e1100 */
[----:B--2---:R-:W-:-:S04]  /*b070*/  I2FP.F32.U32 R0, R2 ;  /* 0x0000000200007245 */ /* 0x004fc80000201000 */
[----:B------:R-:W-:-:S04]  /*b080*/  F2FP.BF16.F32.PACK_AB R0, RZ, R0 ;  /* 0x00000000ff00723e */ /* 0x000fc800000010ff */
[----:B------:R-:W-:Y:S01]  /*b090*/  PRMT R22, R0, 0x7610, R22 ;  /* 0x0000761000167816 */ /* 0x000fe20000000016 */
[----:B------:R-:W-:Y:S06]  /*b0a0*/  BRA `(.L_x_28559) ;  /* 0x0000000c00c87947 */ /* 0x000fec0003800000 */
.L_x_28556:
        /* <DEDUP_REMOVED lines=11> */
.L_x_28561:
[----:B------:R-:W2:Y:S02]  /*b160*/  LDG.E R2, desc[UR36][R2.64] ;  /* 0x0000002402027981 */ /* 0x000ea4000c1e1900 */
[----:B--2---:R-:W-:-:S04]  /*b170*/  I2FP.F32.S32 R0, R2 ;  /* 0x0000000200007245 */ /* 0x004fc80000201400 */
[----:B------:R-:W-:-:S04]  /*b180*/  F2FP.BF16.F32.PACK_AB R0, RZ, R0 ;  /* 0x00000000ff00723e */ /* 0x000fc800000010ff */
[----:B------:R-:W-:Y:S01]  /*b190*/  PRMT R22, R0, 0x7610, R22 ;  /* 0x0000761000167816 */ /* 0x000fe20000000016 */
[----:B------:R-:W-:Y:S06]  /*b1a0*/  BRA `(.L_x_28559) ;  /* 0x0000000c00887947 */ /* 0x000fec0003800000 */
.L_x_28560:
[----:B------:R-:W2:Y:S02]  /*b1b0*/  LDG.E.U16 R2, desc[UR36][R2.64] ;  /* 0x0000002402027981 */ /* 0x000ea4000c1e1500 */
[----:B--2---:R-:W1:Y:S02]  /*b1c0*/  I2F.S16 R0, R2 ;  /* 0x0000000200007306 */ /* 0x004e640000101400 */
[----:B-1----:R-:W-:-:S04]  /*b1d0*/  F2FP.BF16.F32.PACK_AB R0, RZ, R0 ;  /* 0x00000000ff00723e */ /* 0x002fc800000010ff */
[----:B------:R-:W-:Y:S01]  /*b1e0*/  PRMT R22, R0, 0x7610, R22 ;  /* 0x0000761000167816 */ /* 0x000fe20000000016 */
[----:B------:R-:W-:Y:S06]  /*b1f0*/  BRA `(.L_x_28559) ;  /* 0x0000000c00747947 */ /* 0x000fec0003800000 */
.L_x_28555:
        /* <DEDUP_REMOVED lines=9> */
.L_x_28563:
[----:B------:R-:W2:Y:S02]  /*b290*/  LDG.E.U16 R0, desc[UR36][R2.64] ;  /* 0x0000002402007981 */ /* 0x000ea4000c1e1500 */
[----:B--2---:R-:W-:-:S05]  /*b2a0*/  HADD2.F32 R0, -RZ, R0.H0_H0 ;  /* 0x20000000ff007230 */ /* 0x004fca0000004100 */
[----:B------:R-:W-:-:S04]  /*b2b0*/  F2FP.BF16.F32.PACK_AB R0, RZ, R0 ;  /* 0x00000000ff00723e */ /* 0x000fc800000010ff */
[----:B------:R-:W-:Y:S01]  /*b2c0*/  PRMT R22, R0, 0x7610, R22 ;  /* 0x0000761000167816 */ /* 0x000fe20000000016 */
[----:B------:R-:W-:Y:S06]  /*b2d0*/  BRA `(.L_x_28559) ;  /* 0x0000000c003c7947 */ /* 0x000fec0003800000 */
.L_x_28562:
        /* <DEDUP_REMOVED lines=9> */
.L_x_28565:
[----:B------:R-:W2:Y:S02]  /*b370*/  LDG.E.U16 R2, desc[UR36][R2.64] ;  /* 0x0000002402027981 */ /* 0x000ea4000c1e1500 */
[----:B--2---:R-:W-:-:S05]  /*b380*/  HADD2.F32 R0, -RZ, R2.H0_H0 ;  /* 0x20000002ff007230 */ /* 0x004fca0000004100 */
[----:B------:R-:W-:-:S04]  /*b390*/  F2FP.BF16.F32.PACK_AB R0, RZ, R0 ;  /* 0x00000000ff00723e */ /* 0x000fc800000010ff */
[----:B------:R-:W-:Y:S01]  /*b3a0*/  PRMT R22, R0, 0x7610, R22 ;  /* 0x0000761000167816 */ /* 0x000fe20000000016 */
[----:B------:R-:W-:Y:S06]  /*b3b0*/  BRA `(.L_x_28559) ;  /* 0x0000000c00047947 */ /* 0x000fec0003800000 */
.L_x_28564:
        /* <DEDUP_REMOVED lines=9> */
.L_x_28554:
        /* <DEDUP_REMOVED lines=14> */
.L_x_28568:
        /* <DEDUP_REMOVED lines=9> */
.L_x_28567:
        /* <DEDUP_REMOVED lines=28> */
.L_x_28570:
        /* <DEDUP_REMOVED lines=15> */
.L_x_28569:
[----:B------:R1:W5:Y:S01]  /*b870*/  LDG.E.U16 R22, desc[UR36][R2.64] ;  /* 0x0000002402167981 */ /* 0x000362000c1e1500 */
[----:B------:R-:W-:Y:S05]  /*b880*/  BRA `(.L_x_28559) ;  /* 0x0000000400d07947 */ /* 0x000fea0003800000 */
.L_x_28566:
        /* <DEDUP_REMOVED lines=13> */
.L_x_28573:
        /* <DEDUP_REMOVED lines=21> */
.L_x_28577:
[----:B------:R-:W-:Y:S05]  /*bab0*/  BSYNC B1 ;  /* 0x0000000000017941 */ /* 0x000fea0003800000 */
.L_x_28576:
[----:B------:R-:W-:Y:S01]  /*bac0*/  LEA R3, R0, 0x3b800000, 0x17 ;  /* 0x3b80000000037811 */ /* 0x000fe200078eb8ff */
[----:B------:R-:W-:-:S05]  /*bad0*/  IMAD.SHL.U32 R0, R2, 0x100000, RZ ;  /* 0x0010000002007824 */ /* 0x000fca00078e00ff */
[----:B------:R-:W-:-:S07]  /*bae0*/  LOP3.LUT R0, R3, R0, R4, 0xfe, !PT ;  /* 0x0000000003007212 */ /* 0x000fce00078efe04 */
.L_x_28575:
[----:B------:R-:W-:Y:S05]  /*baf0*/  BSYNC B0 ;  /* 0x0000000000007941 */ /* 0x000fea0003800000 */
.L_x_28574:
[----:B------:R-:W-:-:S04]  /*bb00*/  F2FP.BF16.F32.PACK_AB R0, RZ, R0 ;  /* 0x00000000ff00723e */ /* 0x000fc800000010ff */
[----:B------:R-:W-:Y:S01]  /*bb10*/  PRMT R22, R0, 0x7610, R22 ;  /* 0x0000761000167816 */ /* 0x000fe20000000016 */
[----:B------:R-:W-:Y:S06]  /*bb20*/  BRA `(.L_x_28559) ;  /* 0x0000000400287947 */ /* 0x000fec0003800000 */
.L_x_28572:
        /* <DEDUP_REMOVED lines=21> */
.L_x_28581:
[----:B------:R-:W-:Y:S05]  /*bc80*/  BSYNC B1 ;  /* 0x0000000000017941 */ /* 0x000fea0003800000 */
.L_x_28580:
[----:B------:R-:W-:Y:S01]  /*bc90*/  LEA R3, R0, 0x37800000, 0x17 ;  /* 0x3780000000037811 */ /* 0x000fe200078eb8ff */
[----:B------:R-:W-:-:S05]  /*bca0*/  IMAD.SHL.U32 R0, R2, 0x200000, RZ ;  /* 0x0020000002007824 */ /* 0x000fca00078e00ff */
[----:B------:R-:W-:-:S07]  /*bcb0*/  LOP3.LUT R0, R3, R0, R4, 0xfe, !PT ;  /* 0x0000000003007212 */ /* 0x000fce00078efe04 */
.L_x_28579:
[----:B------:R-:W-:Y:S05]  /*bcc0*/  BSYNC B0 ;  /* 0x0000000000007941 */ /* 0x000fea0003800000 */
.L_x_28578:
[----:B------:R-:W-:-:S04]  /*bcd0*/  F2FP.BF16.F32.PACK_AB R0, RZ, R0 ;  /* 0x00000000ff00723e */ /* 0x000fc800000010ff */
[----:B------:R-:W-:Y:S01]  /*bce0*/  PRMT R22, R0, 0x7610, R22 ;  /* 0x0000761000167816 */ /* 0x000fe20000000016 */
[----:B------:R-:W-:Y:S06]  /*bcf0*/  BRA `(.L_x_28559) ;  /* 0x0000000000b47947 */ /* 0x000fec0003800000 */
.L_x_28571:
        /* <DEDUP_REMOVED lines=14> */
.L_x_28585:
[----:B------:R-:W-:Y:S05]  /*bde0*/  BSYNC B0 ;  /* 0x0000000000007941 */ /* 0x000fea0003800000 */
.L_x_28584:
[----:B------:R-:W-:-:S04]  /*bdf0*/  F2FP.BF16.F32.PACK_AB R0, RZ, R0 ;  /* 0x00000000ff00723e */ /* 0x000fc800000010ff */
[----:B------:R-:W-:Y:S01]  /*be00*/  PRMT R22, R0, 0x7610, R22 ;  /* 0x0000761000167816 */ /* 0x000fe20000000016 */
[----:B------:R-:W-:Y:S06]  /*be10*/  BRA `(.L_x_28559) ;  /* 0x00000000006c7947 */ /* 0x000fec0003800000 */
.L_x_28558:
        /* <DEDUP_REMOVED lines=16> */
.L_x_28586:
[----:B------:R-:W-:Y:S01]  /*bf20*/  PRMT R22, RZ, 0x7610, R22 ;  /* 0x00007610ff167816 */ /* 0x000fe20000000016 */
[----:B------:R-:W-:Y:S06]  /*bf30*/  BRA `(.L_x_28559) ;  /* 0x0000000000247947 */ /* 0x000fec0003800000 */
.L_x_28583:
[----:B------:R-:W2:Y:S02]  /*bf40*/  LDG.E.64 R2, desc[UR36][R2.64] ;  /* 0x0000002402027981 */ /* 0x000ea4000c1e1b00 */
[----:B--2---:R-:W1:Y:S02]  /*bf50*/  I2F.U64 R0, R2 ;  /* 0x0000000200007312 */ /* 0x004e640000301000 */
[----:B-1----:R-:W-:-:S04]  /*bf60*/  F2FP.BF16.F32.PACK_AB R0, RZ, R0 ;  /* 0x00000000ff00723e */ /* 0x002fc800000010ff */
[----:B------:R-:W-:Y:S01]  /*bf70*/  PRMT R22, R0, 0x7610, R22 ;  /* 0x0000761000167816 */ /* 0x000fe20000000016 */
[----:B------:R-:W-:Y:S06]  /*bf80*/  BRA `(.L_x_28559) ;  /* 0x0000000000107947 */ /* 0x000fec0003800000 */
.L_x_28582:
[----:B------:R-:W2:Y:S02]  /*bf90*/  LDG.E R2, desc[UR36][R2.64] ;  /* 0x0000002402027981 */ /* 0x000ea4000c1e1900 */
[----:B--2---:R-:W-:-:S04]  /*bfa0*/  I2FP.F32.U32 R0, R2 ;  /* 0x0000000200007245 */ /* 0x004fc80000201000 */
[----:B------:R-:W-:-:S04]  /*bfb0*/  F2FP.BF16.F32.PACK_AB R0, RZ, R0 ;  /* 0x00000000ff00723e */ /* 0x000fc800000010ff */
[----:B------:R-:W-:-:S07]  /*bfc0*/  PRMT R22, R0, 0x7610, R22 ;  /* 0x0000761000167816 */ /* 0x000fce0000000016 */
.L_x_28559:
        /* <DEDUP_REMOVED lines=20> */
.L_x_28590:
[----:B------:R-:W2:Y:S02]  /*c110*/  LDG.E.U8 R4, desc[UR36][R4.64] ;  /* 0x0000002404047981 */ /* 0x000ea4000c1e1100 */
[----:B--2---:R-:W-:-:S04]  /*c120*/  I2FP.F32.U32 R0, R4 ;  /* 0x0000000400007245 */ /* 0x004fc80000201000 */
[----:B------:R-:W-:-:S04]  /*c130*/  F2FP.BF16.F32.PACK_AB R0, RZ, R0 ;  /* 0x00000000ff00723e */ /* 0x000fc800000010ff */
[----:B------:R-:W-:Y:S01]  /*c140*/  PRMT R2, R0, 0x7610, R2 ;  /* 0x0000761000027816 */ /* 0x000fe20000000002 */
[----:B------:R-:W-:Y:S06]  /*c150*/  BRA `(.L_x_28592) ;  /* 0x0000000c00c47947 */ /* 0x000fec0003800000 */
.L_x_28589:
        /* <DEDUP_REMOVED lines=11> */
.L_x_28594:
[----:B------:R-:W2:Y:S02]  /*c210*/  LDG.E R4, desc[UR36][R4.64] ;  /* 0x0000002404047981 */ /* 0x000ea4000c1e1900 */
[----:B--2---:R-:W-:-:S04]  /*c220*/  I2FP.F32.S32 R0, R4 ;  /* 0x0000000400007245 */ /* 0x004fc80000201400 */
[----:B------:R-:W-:-:S04]  /*c230*/  F2FP.BF16.F32.PACK_AB R0, RZ, R0 ;  /* 0x00000000ff00723e */ /* 0x000fc800000010ff */
[----:B------:R-:W-:Y:S01]  /*c240*/  PRMT R2, R0, 0x7610, R2 ;  /* 0x0000761000027816 */ /* 0x000fe20000000002 */
[----:B------:R-:W-:Y:S06]  /*c250*/  BRA `(.L_x_28592) ;  /* 0x0000000c00847947 */ /* 0x000fec0003800000 */
.L_x_28593:
[----:B------:R-:W2:Y:S02]  /*c260*/  LDG.E.U16 R4, desc[UR36][R4.64] ;  /* 0x0000002404047981 */ /* 0x000ea4000c1e1500 */
[----:B--2---:R-:W1:Y:S02]  /*c270*/  I2F.S16 R0, R4 ;  /* 0x0000000400007306 */ /* 0x004e640000101400 */
[----:B-1----:R-:W-:-:S04]  /*c280*/  F2FP.BF16.F32.PACK_AB R0, RZ, R0 ;  /* 0x00000000ff00723e */ /* 0x002fc800000010ff */
[----:B------:R-:W-:Y:S01]  /*c290*/  PRMT R2, R0, 0x7610, R2 ;  /* 0x0000761000027816 */ /* 0x000fe20000000002 */
[----:B------:R-:W-:Y:S06]  /*c2a0*/  BRA `(.L_x_28592) ;  /* 0x0000000c00707947 */ /* 0x000fec0003800000 */
.L_x_28588:
        /* <DEDUP_REMOVED lines=9> */
.L_x_28596:
[----:B------:R-:W2:Y:S02]  /*c340*/  LDG.E.U16 R0, desc[UR36][R4.64] ;  /* 0x0000002404007981 */ /* 0x000ea4000c1e1500 */
[----:B--2---:R-:W-:-:S05]  /*c350*/  HADD2.F32 R0, -RZ, R0.H0_H0 ;  /* 0x20000000ff007230 */ /* 0x004fca0000004100 */
[----:B------:R-:W-:-:S04]  /*c360*/  F2FP.BF16.F32.PACK_AB R0, RZ, R0 ;  /* 0x00000000ff00723e */ /* 0x000fc800000010ff */
[----:B------:R-:W-:Y:S01]  /*c370*/  PRMT R2, R0, 0x7610, R2 ;  /* 0x0000761000027816 */ /* 0x000fe20000000002 */
[----:B------:R-:W-:Y:S06]  /*c380*/  BRA `(.L_x_28592) ;  /* 0x0000000c00387947 */ /* 0x000fec0003800000 */
.L_x_28595:
        /* <DEDUP_REMOVED lines=9> */
.L_x_28598:
[----:B------:R-:W2:Y:S02]  /*c420*/  LDG.E.U16 R4, desc[UR36][R4.64] ;  /* 0x0000002404047981 */ /* 0x000ea4000c1e1500 */
[----:B--2---:R-:W-:-:S05]  /*c430*/  HADD2.F32 R0, -RZ, R4.H0_H0 ;  /* 0x20000004ff007230 */ /* 0x004fca0000004100 */
[----:B------:R-:W-:-:S04]  /*c440*/  F2FP.BF16.F32.PACK_AB R0, RZ, R0 ;  /* 0x00000000ff00723e */ /* 0x000fc800000010ff */
[----:B------:R-:W-:Y:S01]  /*c450*/  PRMT R2, R0, 0x7610, R2 ;  /* 0x0000761000027816 */ /* 0x000fe20000000002 */
[----:B------:R-:W-:Y:S06]  /*c460*/  BRA `(.L_x_28592) ;  /* 0x0000000c00007947 */ /* 0x000fec0003800000 */
.L_x_28597:
        /* <DEDUP_REMOVED lines=9> */
.L_x_28587:
        /* <DEDUP_REMOVED lines=14> */
.L_x_28601:
        /* <DEDUP_REMOVED lines=9> */
.L_x_28600:
        /* <DEDUP_REMOVED lines=28> */
.L_x_28603:
        /* <DEDUP_REMOVED lines=14> */
.L_x_28602:
[----:B------:R1:W5:Y:S01]  /*c910*/  LDG.E.U16 R2, desc[UR36][R4.64] ;  /* 0x0000002404027981 */ /* 0x000362000c1e1500 */
[----:B------:R-:W-:Y:S05]  /*c920*/  BRA `(.L_x_28592) ;  /* 0x0000000400d07947 */ /* 0x000fea0003800000 */
.L_x_28599:
        /* <DEDUP_REMOVED lines=13> */
.L_x_28606:
        /* <DEDUP_REMOVED lines=21> */
.L_x_28610:
[----:B------:R-:W-:Y:S05]  /*cb50*/  BSYNC B1 ;  /* 0x0000000000017941 */ /* 0x000fea0003800000 */
.L_x_28609:
[----:B------:R-:W-:Y:S01]  /*cb60*/  LEA R3, R0, 0x3b800000, 0x17 ;  /* 0x3b80000000037811 */ /* 0x000fe200078eb8ff */
[----:B------:R-:W-:-:S05]  /*cb70*/  IMAD.SHL.U32 R0, R2, 0x100000, RZ ;  /* 0x0010000002007824 */ /* 0x000fca00078e00ff */
[----:B------:R-:W-:-:S07]  /*cb80*/  LOP3.LUT R0, R3, R0, R4, 0xfe, !PT ;  /* 0x0000000003007212 */ /* 0x000fce00078efe04 */
.L_x_28608:
[----:B------:R-:W-:Y:S05]  /*cb90*/  BSYNC B0 ;  /* 0x0000000000007941 */ /* 0x000fea0003800000 */
.L_x_28607:
[----:B------:R-:W-:-:S04]  /*cba0*/  F2FP.BF16.F32.PACK_AB R0, RZ, R0 ;  /* 0x00000000ff00723e */ /* 0x000fc800000010ff */
[----:B------:R-:W-:Y:S01]  /*cbb0*/  PRMT R2, R0, 0x7610, R2 ;  /* 0x0000761000027816 */ /* 0x000fe20000000002 */
[----:B------:R-:W-:Y:S06]  /*cbc0*/  BRA `(.L_x_28592) ;  /* 0x0000000400287947 */ /* 0x000fec0003800000 */
.L_x_28605:
        /* <DEDUP_REMOVED lines=21> */
.L_x_28614:
[----:B------:R-:W-:Y:S05]  /*cd20*/  BSYNC B1 ;  /* 0x0000000000017941 */ /* 0x000fea0003800000 */
.L_x_28613:
[----:B------:R-:W-:Y:S01]  /*cd30*/  LEA R3, R0, 0x37800000, 0x17 ;  /* 0x3780000000037811 */ /* 0x000fe200078eb8ff */
[----:B------:R-:W-:-:S05]  /*cd40*/  IMAD.SHL.U32 R0, R2, 0x200000, RZ ;  /* 0x0020000002007824 */ /* 0x000fca00078e00ff */
[----:B------:R-:W-:-:S07]  /*cd50*/  LOP3.LUT R0, R3, R0, R4, 0xfe, !PT ;  /* 0x0000000003007212 */ /* 0x000fce00078efe04 */
.L_x_28612:
[----:B------:R-:W-:Y:S05]  /*cd60*/  BSYNC B0 ;  /* 0x0000000000007941 */ /* 0x000fea0003800000 */
.L_x_28611:
[----:B------:R-:W-:-:S04]  /*cd70*/  F2FP.BF16.F32.PACK_AB R0, RZ, R0 ;  /* 0x00000000ff00723e */ /* 0x000fc800000010ff */
[----:B------:R-:W-:Y:S01]  /*cd80*/  PRMT R2, R0, 0x7610, R2 ;  /* 0x0000761000027816 */ /* 0x000fe20000000002 */
[----:B------:R-:W-:Y:S06]  /*cd90*/  BRA `(.L_x_28592) ;  /* 0x0000000000b47947 */ /* 0x000fec0003800000 */
.L_x_28604:
        /* <DEDUP_REMOVED lines=14> */
.L_x_28618:
[----:B------:R-:W-:Y:S05]  /*ce80*/  BSYNC B0 ;  /* 0x0000000000007941 */ /* 0x000fea0003800000 */
.L_x_28617:
[----:B------:R-:W-:-:S04]  /*ce90*/  F2FP.BF16.F32.PACK_AB R0, RZ, R0 ;  /* 0x00000000ff00723e */ /* 0x000fc800000010ff */
[----:B------:R-:W-:Y:S01]  /*cea0*/  PRMT R2, R0, 0x7610, R2 ;  /* 0x0000761000027816 */ /* 0x000fe20000000002 */
[----:B------:R-:W-:Y:S06]  /*ceb0*/  BRA `(.L_x_28592) ;  /* 0x00000000006c7947 */ /* 0x000fec0003800000 */
.L_x_28591:
        /* <DEDUP_REMOVED lines=16> */
.L_x_28619:
[----:B------:R-:W-:Y:S01]  /*cfc0*/  PRMT R2, RZ, 0x7610, R2 ;  /* 0x00007610ff027816 */ /* 0x000fe20000000002 */
[----:B------:R-:W-:Y:S06]  /*cfd0*/  BRA `(.L_x_28592) ;  /* 0x0000000000247947 */ /* 0x000fec0003800000 */
.L_x_28616:
[----:B------:R-:W2:Y:S02]  /*cfe0*/  LDG.E.64 R4, desc[UR36][R4.64] ;  /* 0x0000002404047981 */ /* 0x000ea4000c1e1b00 */
[----:B--2---:R-:W1:Y:S02]  /*cff0*/  I2F.U64 R0, R4 ;  /* 0x0000000400007312 */ /* 0x004e640000301000 */
[----:B-1----:R-:W-:-:S04]  /*d000*/  F2FP.BF16.F32.PACK_AB R0, RZ, R0 ;  /* 0x00000000ff00723e */ /* 0x002fc800000010ff */
[----:B------:R-:W-:Y:S01]  /*d010*/  PRMT R2, R0, 0x7610, R2 ;  /* 0x0000761000027816 */ /* 0x000fe20000000002 */
[----:B------:R-:W-:Y:S06]  /*d020*/  BRA `(.L_x_28592) ;  /* 0x0000000000107947 */ /* 0x000fec0003800000 */
.L_x_28615:
[----:B------:R-:W2:Y:S02]  /*d030*/  LDG.E R4, desc[UR36][R4.64] ;  /* 0x0000002404047981 */ /* 0x000ea4000c1e1900 */
[----:B--2---:R-:W-:-:S04]  /*d040*/  I2FP.F32.U32 R0, R4 ;  /* 0x0000000400007245 */ /* 0x004fc80000201000 */
[----:B------:R-:W-:-:S04]  /*d050*/  F2FP.BF16.F32.PACK_AB R0, RZ, R0 ;  /* 0x00000000ff00723e */ /* 0x000fc800000010ff */
[----:B------:R-:W-:-:S07]  /*d060*/  PRMT R2, R0, 0x7610, R2 ;  /* 0x0000761000027816 */ /* 0x000fce0000000002 */
.L_x_28592:
        /* <DEDUP_REMOVED lines=29> */
.L_x_28625:
[----:B------:R-:W-:Y:S01]  /*d240*/  FSETP.GEU.FTZ.AND P0, PT, R7, -R6, PT ;  /* 0x800000060700720b */ /* 0x000fe20003f1e000 */
[----:B------:R-:W-:-:S12]  /*d250*/  FADD.FTZ R0, R0, -1 ;  /* 0xbf80000000007421 */ /* 0x000fd80000010000 */
[----:B------:R-:W-:-:S07]  /*d260*/  @!P0 FADD.FTZ R0, R0, -1 ;  /* 0xbf80000000008421 */ /* 0x000fce0000010000 */
.L_x_28624:
[----:B------:R-:W-:Y:S05]  /*d270*/  BSYNC B1 ;  /* 0x0000000000017941 */ /* 0x000fea0003800000 */
.L_x_28623:
[----:B------:R-:W-:Y:S01]  /*d280*/  FFMA.FTZ R3, -R6, R0, R3 ;  /* 0x0000000006037223 */ /* 0x000fe20000010103 */
[----:B------:R-:W-:Y:S06]  /*d290*/  BRA `(.L_x_28621) ;  /* 0x00000000007c7947 */ /* 0x000fec0003800000 */
.L_x_28622:
        /* <DEDUP_REMOVED lines=15> */
.L_x_28628:
        /* <DEDUP_REMOVED lines=13> */
.L_x_28627:
[----:B------:R-:W-:Y:S05]  /*d460*/  BSYNC B1 ;  /* 0x0000000000017941 */ /* 0x000fea0003800000 */
.L_x_28626:
[----:B------:R-:W-:-:S04]  /*d470*/  FMUL.FTZ R3, R3, 1.1920928955078125e-07 ;  /* 0x3400000003037820 */ /* 0x000fc80000410000 */
[----:B------:R-:W-:-:S07]  /*d480*/  FMUL.FTZ R3, R8, R3 ;  /* 0x0000000308037220 */ /* 0x000fce0000410000 */
.L_x_28621:
[----:B------:R-:W-:Y:S05]  /*d490*/  BSYNC B0 ;  /* 0x0000000000007941 */ /* 0x000fea0003800000 */
.L_x_28620:
        /* <DEDUP_REMOVED lines=26> */
.L_x_28632:
[----:B--2---:R-:W-:-:S06]  /*d640*/  IMAD.U32 R3, R3, 0x10000, RZ ;  /* 0x0001000003037824 */ /* 0x004fcc00078e00ff */
[----:B------:R-:W1:Y:S02]  /*d650*/  F2I.S64.TRUNC R2, R3 ;  /* 0x0000000300027311 */ /* 0x000e64000020d900 */
[----:B-1----:R1:W-:Y:S01]  /*d660*/  STG.E.U8 desc[UR36][R16.64], R2 ;  /* 0x0000000210007986 */ /* 0x0023e2000c101124 */
[----:B------:R-:W-:Y:S05]  /*d670*/  BRA `(.L_x_28634) ;  /* 0x0000000c00847947 */ /* 0x000fea0003800000 */
.L_x_28631:
        /* <DEDUP_REMOVED lines=10> */
.L_x_28636:
[----:B--2---:R-:W-:-:S06]  /*d720*/  IMAD.U32 R3, R3, 0x10000, RZ ;  /* 0x0001000003037824 */ /* 0x004fcc00078e00ff */
[----:B------:R-:W1:Y:S02]  /*d730*/  F2I.FTZ.TRUNC.NTZ R3, R3 ;  /* 0x0000000300037305 */ /* 0x000e64000021f100 */
[----:B-1----:R1:W-:Y:S01]  /*d740*/  STG.E desc[UR36][R16.64], R3 ;  /* 0x0000000310007986 */ /* 0x0023e2000c101924 */
[----:B------:R-:W-:Y:S05]  /*d750*/  BRA `(.L_x_28634) ;  /* 0x0000000c004c7947 */ /* 0x000fea0003800000 */
.L_x_28635:
[----:B--2---:R-:W-:-:S06]  /*d760*/  IMAD.U32 R3, R3, 0x10000, RZ ;  /* 0x0001000003037824 */ /* 0x004fcc00078e00ff */
[----:B------:R-:W1:Y:S02]  /*d770*/  F2I.FTZ.TRUNC.NTZ R3, R3 ;  /* 0x0000000300037305 */ /* 0x000e64000021f100 */
[----:B-1----:R1:W-:Y:S01]  /*d780*/  STG.E.U16 desc[UR36][R16.64], R3 ;  /* 0x0000000310007986 */ /* 0x0023e2000c101524 */
[----:B------:R-:W-:Y:S05]  /*d790*/  BRA `(.L_x_28634) ;  /* 0x0000000c003c7947 */ /* 0x000fea0003800000 */
.L_x_28630:
        /* <DEDUP_REMOVED lines=9> */
.L_x_28638:
[----:B--2---:R-:W-:-:S05]  /*d830*/  IMAD.U32 R0, R3, 0x10000, RZ ;  /* 0x0001000003007824 */ /* 0x004fca00078e00ff */
[----:B------:R-:W-:-:S05]  /*d840*/  F2FP.F16.F32.PACK_AB R0, RZ, R0 ;  /* 0x00000000ff00723e */ /* 0x000fca00000000ff */
[----:B------:R1:W-:Y:S01]  /*d850*/  STG.E.U16 desc[UR36][R16.64], R0 ;  /* 0x0000000010007986 */ /* 0x0003e2000c101524 */
[----:B------:R-:W-:Y:S05]  /*d860*/  BRA `(.L_x_28634) ;  /* 0x0000000c00087947 */ /* 0x000fea0003800000 */
.L_x_28637:
        /* <DEDUP_REMOVED lines=10> */
.L_x_28640:
[----:B--2---:R-:W-:-:S05]  /*d910*/  IMAD.U32 R3, R3, 0x10000, RZ ;  /* 0x0001000003037824 */ /* 0x004fca00078e00ff */
[----:B------:R-:W-:-:S04]  /*d920*/  F2FP.F16.F32.PACK_AB R3, RZ, R3 ;  /* 0x00000003ff03723e */ /* 0x000fc800000000ff */
[----:B------:R-:W-:-:S05]  /*d930*/  PRMT R3, R3, 0x5410, RZ ;  /* 0x0000541003037816 */ /* 0x000fca00000000ff */
[----:B------:R1:W-:Y:S01]  /*d940*/  STG.E desc[UR36][R16.64], R3 ;  /* 0x0000000310007986 */ /* 0x0003e2000c101924 */
[----:B------:R-:W-:Y:S05]  /*d950*/  BRA `(.L_x_28634) ;  /* 0x0000000800cc7947 */ /* 0x000fea0003800000 */
.L_x_28639:
[----:B--2---:R-:W-:-:S04]  /*d960*/  IMAD.U32 R2, R3, 0x10000, RZ ;  /* 0x0001000003027824 */ /* 0x004fc800078e00ff */
[----:B------:R-:W-:-:S06]  /*d970*/  FMUL.FTZ R2, R2, 1 ;  /* 0x3f80000002027820 */ /* 0x000fcc0000410000 */
[----:B------:R-:W1:Y:S02]  /*d980*/  F2F.F64.F32 R2, R2 ;  /* 0x0000000200027310 */ /* 0x000e640000201800 */
[----:B-1----:R1:W-:Y:S01]  /*d990*/  STG.E.64 desc[UR36][R16.64], R2 ;  /* 0x0000000210007986 */ /* 0x0023e2000c101b24 */
[----:B------:R-:W-:Y:S05]  /*d9a0*/  BRA `(.L_x_28634) ;  /* 0x0000000800b87947 */ /* 0x000fea0003800000 */
.L_x_28629:
        /* <DEDUP_REMOVED lines=13> */
.L_x_28643:
[----:B--2---:R-:W-:Y:S01]  /*da80*/  IMAD.U32 R3, R3, 0x10000, RZ ;  /* 0x0001000003037824 */ /* 0x004fe200078e00ff */
[----:B------:R-:W-:-:S03]  /*da90*/  CS2R R6, SRZ ;  /* 0x0000000000067805 */ /* 0x000fc6000001ff00 */
[----:B------:R-:W-:-:S04]  /*daa0*/  FMUL.FTZ R3, R3, 1 ;  /* 0x3f80000003037820 */ /* 0x000fc80000410000 */
[----:B------:R-:W1:Y:S02]  /*dab0*/  F2F.F64.F32 R4, R3 ;  /* 0x0000000300047310 */ /* 0x000e640000201800 */
[----:B-1----:R1:W-:Y:S01]  /*dac0*/  STG.E.128 desc[UR36][R16.64], R4 ;  /* 0x0000000410007986 */ /* 0x0023e2000c101d24 */
[----:B------:R-:W-:Y:S05]  /*dad0*/  BRA `(.L_x_28634) ;  /* 0x00000008006c7947 */ /* 0x000fea0003800000 */
.L_x_28642:
        /* <DEDUP_REMOVED lines=21> */
.L_x_28647:
[----:B------:R-:W-:Y:S05]  /*dc30*/  BSYNC B0 ;  /* 0x0000000000007941 */ /* 0x000fea0003800000 */
.L_x_28646:
[----:B------:R-:W-:-:S05]  /*dc40*/  LOP3.LUT R3, R0, R3, RZ, 0xfc, !PT ;  /* 0x0000000300037212 */ /* 0x000fca00078efcff */
[----:B------:R1:W-:Y:S01]  /*dc50*/  STG.E.U8 desc[UR36][R16.64], R3 ;  /* 0x0000000310007986 */ /* 0x0003e2000c101124 */
[----:B------:R-:W-:Y:S05]  /*dc60*/  BRA `(.L_x_28634) ;  /* 0x0000000800087947 */ /* 0x000fea0003800000 */
.L_x_28645:
        /* <DEDUP_REMOVED lines=13> */
.L_x_28649:
[----:B------:R-:W-:Y:S01]  /*dd40*/  IMAD.MOV.U32 R0, RZ, RZ, 0x7f ;  /* 0x0000007fff007424 */ /* 0x000fe200078e00ff */
[----:B------:R-:W-:-:S04]  /*dd50*/  ISETP.GT.U32.AND P0, PT, R2, 0x7f800000, PT ;  /* 0x7f8000000200780c */ /* 0x000fc80003f04070 */
[----:B------:R-:W-:-:S09]  /*dd60*/  SEL R0, R0, 0x7c, P0 ;  /* 0x0000007c00007807 */ /* 0x000fd20000000000 */
.L_x_28650:
[----:B------:R-:W-:Y:S05]  /*dd70*/  BSYNC B0 ;  /* 0x0000000000007941 */ /* 0x000fea0003800000 */
.L_x_28648:
[----:B------:R-:W-:-:S04]  /*dd80*/  LOP3.LUT R2, R3, 0x80000000, RZ, 0xc0, !PT ;  /* 0x8000000003027812 */ /* 0x000fc800078ec0ff */
[----:B------:R-:W-:-:S04]  /*dd90*/  SHF.R.U32.HI R3, RZ, 0x18, R2 ;  /* 0x00000018ff037819 */ /* 0x000fc80000011602 */
[----:B------:R-:W-:-:S05]  /*dda0*/  LOP3.LUT R3, R0, R3, RZ, 0xfc, !PT ;  /* 0x0000000300037212 */ /* 0x000fca00078efcff */
[----:B------:R1:W-:Y:S01]  /*ddb0*/  STG.E.U8 desc[UR36][R16.64], R3 ;  /* 0x0000000310007986 */ /* 0x0003e2000c101124 */
[----:B------:R-:W-:Y:S05]  /*ddc0*/  BRA `(.L_x_28634) ;  /* 0x0000000400b07947 */ /* 0x000fea0003800000 */
.L_x_28644:
[----:B--2---:R1:W-:Y:S01]  /*ddd0*/  STG.E.U16 desc[UR36][R16.64], R3 ;  /* 0x0000000310007986 */ /* 0x0043e2000c101524 */
[----:B------:R-:W-:Y:S05]  /*dde0*/  BRA `(.L_x_28634) ;  /* 0x0000000400a87947 */ /* 0x000fea0003800000 */
.L_x_28641:
        /* <DEDUP_REMOVED lines=12> */
.L_x_28653:
        /* <DEDUP_REMOVED lines=17> */
.L_x_28656:
[----:B------:R-:W-:-:S04]  /*dfc0*/  LOP3.LUT R2, R3, 0x80000000, RZ, 0xc0, !PT ;  /* 0x8000000003027812 */ /* 0x000fc800078ec0ff */
[----:B------:R-:W-:-:S04]  /*dfd0*/  SHF.R.U32.HI R3, RZ, 0x18, R2 ;  /* 0x00000018ff037819 */ /* 0x000fc80000011602 */
[----:B------:R-:W-:-:S04]  /*dfe0*/  LOP3.LUT R0, R0, R3, RZ, 0xfc, !PT ;  /* 0x0000000300007212 */ /* 0x000fc800078efcff */
[----:B------:R-:W-:-:S07]  /*dff0*/  PRMT R8, R0, 0x7610, R8 ;  /* 0x0000761000087816 */ /* 0x000fce0000000008 */
.L_x_28655:
[----:B------:R-:W-:Y:S05]  /*e000*/  BSYNC B0 ;  /* 0x0000000000007941 */ /* 0x000fea0003800000 */
.L_x_28654:
[----:B------:R1:W-:Y:S01]  /*e010*/  STG.E.U8 desc[UR36][R16.64], R8 ;  /* 0x0000000810007986 */ /* 0x0003e2000c101124 */
[----:B------:R-:W-:Y:S05]  /*e020*/  BRA `(.L_x_28634) ;  /* 0x0000000400187947 */ /* 0x000fea0003800000 */
.L_x_28652:
        /* <DEDUP_REMOVED lines=17> */
.L_x_28659:
[----:B------:R-:W-:-:S04]  /*e140*/  LOP3.LUT R2, R3, 0x80000000, RZ, 0xc0, !PT ;  /* 0x8000000003027812 */ /* 0x000fc800078ec0ff */
[----:B------:R-:W-:-:S04]  /*e150*/  SHF.R.U32.HI R3, RZ, 0x18, R2 ;  /* 0x00000018ff037819 */ /* 0x000fc80000011602 */
[----:B------:R-:W-:-:S04]  /*e160*/  LOP3.LUT R0, R0, R3, RZ, 0xfc, !PT ;  /* 0x0000000300007212 */ /* 0x000fc800078efcff */
[----:B------:R-:W-:-:S07]  /*e170*/  PRMT R8, R0, 0x7610, R8 ;  /* 0x0000761000087816 */ /* 0x000fce0000000008 */
.L_x_28658:
[----:B------:R-:W-:Y:S05]  /*e180*/  BSYNC B0 ;  /* 0x0000000000007941 */ /* 0x000fea0003800000 */
.L_x_28657:
[----:B------:R4:W-:Y:S01]  /*e190*/  STG.E.U8 desc[UR36][R16.64], R8 ;  /* 0x0000000810007986 */ /* 0x0009e2000c101124 */
[----:B------:R-:W-:Y:S05]  /*e1a0*/  BRA `(.L_x_28634) ;  /* 0x0000000000b87947 */ /* 0x000fea0003800000 */
.L_x_28651:
        /* <DEDUP_REMOVED lines=22> */
.L_x_28633:
        /* <DEDUP_REMOVED lines=16> */
.L_x_28662:
[----:B------:R-:W-:Y:S05]  /*e410*/  BRA `(.L_x_28634) ;  /* 0x00000000001c7947 */ /* 0x000fea0003800000 */
.L_x_28661:
[----:B--2---:R-:W-:-:S06]  /*e420*/  IMAD.U32 R3, R3, 0x10000, RZ ;  /* 0x0001000003037824 */ /* 0x004fcc00078e00ff */
[----:B------:R-:W1:Y:S02]  /*e430*/  F2I.U64.TRUNC R2, R3 ;  /* 0x0000000300027311 */ /* 0x000e64000020d800 */
[----:B-1----:R3:W-:Y:S01]  /*e440*/  STG.E.64 desc[UR36][R16.64], R2 ;  /* 0x0000000210007986 */ /* 0x0027e2000c101b24 */
[----:B------:R-:W-:Y:S05]  /*e450*/  BRA `(.L_x_28634) ;  /* 0x00000000000c7947 */ /* 0x000fea0003800000 */
.L_x_28660:
[----:B--2---:R-:W-:-:S06]  /*e460*/  IMAD.U32 R3, R3, 0x10000, RZ ;  /* 0x0001000003037824 */ /* 0x004fcc00078e00ff */
[----:B------:R-:W1:Y:S02]  /*e470*/  F2I.FTZ.U32.TRUNC.NTZ R3, R3 ;  /* 0x0000000300037305 */ /* 0x000e64000021f000 */
[----:B-1----:R1:W-:Y:S02]  /*e480*/  STG.E desc[UR36][R16.64], R3 ;  /* 0x0000000310007986 */ /* 0x0023e4000c101924 */
.L_x_28634:
[----:B------:R-:W-:-:S07]  /*e490*/  VIADD R19, R19, 0x80 ;  /* 0x0000008013137836 */ /* 0x000fce0000000000 */
.L_x_28552:
[----:B------:R-:W-:Y:S05]  /*e4a0*/  BSYNC B6 ;  /* 0x0000000000067941 */ /* 0x000fea0003800000 */
.L_x_28551:
[----:B------:R-:W-:Y:S02]  /*e4b0*/  ULDC UR4, c[0x0][0x210] ;  /* 0x0000840000047ab9 */ /* 0x000fe40000000800 */
[----:B------:R-:W-:-:S13]  /*e4c0*/  ISETP.GE.AND P0, PT, R19, UR4, PT ;  /* 0x0000000413007c0c */ /* 0x000fda000bf06270 */
[----:B------:R-:W-:Y:S05]  /*e4d0*/  @P0 EXIT ;  /* 0x000000000000094d */ /* 0x000fea0003800000 */
        /* <DEDUP_REMOVED lines=354> */
.L_x_28663:
        /* <DEDUP_REMOVED lines=23> */
.L_x_28667:
[----:B------:R-:W2:Y:S02]  /*fc70*/  LDG.E.U8 R2, desc[UR36][R2.64] ;  /* 0x0000002402027981 */ /* 0x000ea4000c1e1100 */
[----:B--2---:R-:W-:-:S04]  /*fc80*/  I2FP.F32.U32 R0, R2 ;  /* 0x0000000200007245 */ /* 0x004fc80000201000 */
[----:B------:R-:W-:-:S04]  /*fc90*/  F2FP.BF16.F32.PACK_AB R0, RZ, R0 ;  /* 0x00000000ff00723e */ /* 0x000fc800000010ff */
[----:B------:R-:W-:Y:S01]  /*fca0*/  PRMT R19, R0, 0x7610, R19 ;  /* 0x0000761000137816 */ /* 0x000fe20000000013 */
[----:B------:R-:W-:Y:S06]  /*fcb0*/  BRA `(.L_x_28669) ;  /* 0x0000000c00c87947 */ /* 0x000fec0003800000 */
.L_x_28666:
        /* <DEDUP_REMOVED lines=11> */
.L_x_28671:
[----:B------:R-:W2:Y:S02]  /*fd70*/  LDG.E R2, desc[UR36][R2.64] ;  /* 0x0000002402027981 */ /* 0x000ea4000c1e1900 */
[----:B--2---:R-:W-:-:S04]  /*fd80*/  I2FP.F32.S32 R0, R2 ;  /* 0x0000000200007245 */ /* 0x004fc80000201400 */
[----:B------:R-:W-:-:S04]  /*fd90*/  F2FP.BF16.F32.PACK_AB R0, RZ, R0 ;  /* 0x00000000ff00723e */ /* 0x000fc800000010ff */
[----:B------:R-:W-:Y:S01]  /*fda0*/  PRMT R19, R0, 0x7610, R19 ;  /* 0x0000761000137816 */ /* 0x000fe20000000013 */
[----:B------:R-:W-:Y:S06]  /*fdb0*/  BRA `(.L_x_28669) ;  /* 0x0000000c00887947 */ /* 0x000fec0003800000 */
.L_x_28670:
[----:B------:R-:W2:Y:S02]  /*fdc0*/  LDG.E.U16 R2, desc[UR36][R2.64] ;  /* 0x0000002402027981 */ /* 0x000ea4000c1e1500 */
[----:B--2---:R-:W1:Y:S02]  /*fdd0*/  I2F.S16 R0, R2 ;  /* 0x0000000200007306 */ /* 0x004e640000101400 */
[----:B-1----:R-:W-:-:S04]  /*fde0*/  F2FP.BF16.F32.PACK_AB R0, RZ, R0 ;  /* 0x00000000ff00723e */ /* 0x002fc800000010ff */
[----:B------:R-:W-:Y:S01]  /*fdf0*/  PRMT R19, R0, 0x7610, R19 ;  /* 0x0000761000137816 */ /* 0x000fe20000000013 */
[----:B------:R-:W-:Y:S06]  /*fe00*/  BRA `(.L_x_28669) ;  /* 0x0000000c00747947 */ /* 0x000fec0003800000 */
.L_x_28665:
        /* <DEDUP_REMOVED lines=9> */
.L_x_28673:
[----:B------:R-:W2:Y:S02]  /*fea0*/  LDG.E.U16 R0, desc[UR36][R2.64] ;  /* 0x0000002402007981 */ /* 0x000ea4000c1e1500 */
[----:B--2---:R-:W-:-:S05]  /*feb0*/  HADD2.F32 R0, -RZ, R0.H0_H0 ;  /* 0x20000000ff007230 */ /* 0x004fca0000004100 */
[----:B------:R-:W-:-:S04]  /*fec0*/  F2FP.BF16.F32.PACK_AB R0, RZ, R0 ;  /* 0x00000000ff00723e */ /* 0x000fc800000010ff */
[----:B------:R-:W-:Y:S01]  /*fed0*/  PRMT R19, R0, 0x7610, R19 ;  /* 0x0000761000137816 */ /* 0x000fe20000000013 */
[----:B------:R-:W-:Y:S06]  /*fee0*/  BRA `(.L_x_28669) ;  /* 0x0000000c003c7947 */ /* 0x000fec0003800000 */
.L_x_28672:
        /* <DEDUP_REMOVED lines=9> */
.L_x_28675:
[----:B------:R-:W2:Y:S02]  /*ff80*/  LDG.E.U16 R2, desc[UR36][R2.64] ;  /* 0x0000002402027981 */ /* 0x000ea4000c1e1500 */
[----:B--2---:R-:W-:-:S05]  /*ff90*/  HADD2.F32 R0, -RZ, R2.H0_H0 ;  /* 0x20000002ff007230 */ /* 0x004fca0000004100 */
[----:B------:R-:W-:-:S04]  /*ffa0*/  F2FP.BF16.F32.PACK_AB R0, RZ, R0 ;  /* 0x00000000ff00723e */ /* 0x000fc800000010ff */
[----:B------:R-:W-:Y:S01]  /*ffb0*/  PRMT R19, R0, 0x7610, R19 ;  /* 0x0000761000137816 */ /* 0x000fe20000000013 */
[----:B------:R-:W-:Y:S06]  /*ffc0*/  BRA `(.L_x_28669) ;  /* 0x0000000c00047947 */ /* 0x000fec0003800000 */
.L_x_28674:
        /* <DEDUP_REMOVED lines=9> */
.L_x_28664:
        /* <DEDUP_REMOVED lines=14> */
.L_x_28678:
        /* <DEDUP_REMOVED lines=9> */
.L_x_28677:
        /* <DEDUP_REMOVED lines=28> */
.L_x_28680:
        /* <DEDUP_REMOVED lines=15> */
.L_x_28679:
[----:B------:R1:W5:Y:S01]  /*10480*/  LDG.E.U16 R19, desc[UR36][R2.64] ;  /* 0x0000002402137981 */ /* 0x000362000c1e1500 */
[----:B------:R-:W-:Y:S05]  /*10490*/  BRA `(.L_x_28669) ;  /* 0x0000000400d07947 */ /* 0x000fea0003800000 */
.L_x_28676:
        /* <DEDUP_REMOVED lines=13> */
.L_x_28683:
        /* <DEDUP_REMOVED lines=21> */
.L_x_28687:
[----:B------:R-:W-:Y:S05]  /*106c0*/  BSYNC B1 ;  /* 0x0000000000017941 */ /* 0x000fea0003800000 */
.L_x_28686:
[----:B------:R-:W-:Y:S01]  /*106d0*/  LEA R3, R0, 0x3b800000, 0x17 ;  /* 0x3b80000000037811 */ /* 0x000fe200078eb8ff */
[----:B------:R-:W-:-:S05]  /*106e0*/  IMAD.SHL.U32 R0, R2, 0x100000, RZ ;  /* 0x0010000002007824 */ /* 0x000fca00078e00ff */
[----:B------:R-:W-:-:S07]  /*106f0*/  LOP3.LUT R0, R3, R0, R4, 0xfe, !PT ;  /* 0x0000000003007212 */ /* 0x000fce00078efe04 */
.L_x_28685:
[----:B------:R-:W-:Y:S05]  /*10700*/  BSYNC B0 ;  /* 0x0000000000007941 */ /* 0x000fea0003800000 */
.L_x_28684:
[----:B------:R-:W-:-:S04]  /*10710*/  F2FP.BF16.F32.PACK_AB R0, RZ, R0 ;  /* 0x00000000ff00723e */ /* 0x000fc800000010ff */
[----:B------:R-:W-:Y:S01]  /*10720*/  PRMT R19, R0, 0x7610, R19 ;  /* 0x0000761000137816 */ /* 0x000fe20000000013 */
[----:B------:R-:W-:Y:S06]  /*10730*/  BRA `(.L_x_28669) ;  /* 0x0000000400287947 */ /* 0x000fec0003800000 */
.L_x_28682:
        /* <DEDUP_REMOVED lines=21> */
.L_x_28691:
[----:B------:R-:W-:Y:S05]  /*10890*/  BSYNC B1 ;  /* 0x0000000000017941 */ /* 0x000fea0003800000 */
.L_x_28690:
[----:B------:R-:W-:Y:S01]  /*108a0*/  LEA R3, R0, 0x37800000, 0x17 ;  /* 0x3780000000037811 */ /* 0x000fe200078eb8ff */
[----:B------:R-:W-:-:S05]  /*108b0*/  IMAD.SHL.U32 R0, R2, 0x200000, RZ ;  /* 0x0020000002007824 */ /* 0x000fca00078e00ff */
[----:B------:R-:W-:-:S07]  /*108c0*/  LOP3.LUT R0, R3, R0, R4, 0xfe, !PT ;  /* 0x0000000003007212 */ /* 0x000fce00078efe04 */
.L_x_28689:
[----:B------:R-:W-:Y:S05]  /*108d0*/  BSYNC B0 ;  /* 0x0000000000007941 */ /* 0x000fea0003800000 */
.L_x_28688:
[----:B------:R-:W-:-:S04]  /*108e0*/  F2FP.BF16.F32.PACK_AB R0, RZ, R0 ;  /* 0x00000000ff00723e */ /* 0x000fc800000010ff */
[----:B------:R-:W-:Y:S01]  /*108f0*/  PRMT R19, R0, 0x7610, R19 ;  /* 0x0000761000137816 */ /* 0x000fe20000000013 */
[----:B------:R-:W-:Y:S06]  /*10900*/  BRA `(.L_x_28669) ;  /* 0x0000000000b47947 */ /* 0x000fec0003800000 */
.L_x_28681:
        /* <DEDUP_REMOVED lines=14> */
.L_x_28695:
[----:B------:R-:W-:Y:S05]  /*109f0*/  BSYNC B0 ;  /* 0x0000000000007941 */ /* 0x000fea0003800000 */
.L_x_28694:
[----:B------:R-:W-:-:S04]  /*10a00*/  F2FP.BF16.F32.PACK_AB R0, RZ, R0 ;  /* 0x00000000ff00723e */ /* 0x000fc800000010ff */
[----:B------:R-:W-:Y:S01]  /*10a10*/  PRMT R19, R0, 0x7610, R19 ;  /* 0x0000761000137816 */ /* 0x000fe20000000013 */
[----:B------:R-:W-:Y:S06]  /*10a20*/  BRA `(.L_x_28669) ;  /* 0x00000000006c7947 */ /* 0x000fec0003800000 */
.L_x_28668:
        /* <DEDUP_REMOVED lines=16> */
.L_x_28696:
[----:B------:R-:W-:Y:S01]  /*10b30*/  PRMT R19, RZ, 0x7610, R19 ;  /* 0x00007610ff137816 */ /* 0x000fe20000000013 */
[----:B------:R-:W-:Y:S06]  /*10b40*/  BRA `(.L_x_28669) ;  /* 0x0000000000247947 */ /* 0x000fec0003800000 */
.L_x_28693:
[----:B------:R-:W2:Y:S02]  /*10b50*/  LDG.E.64 R2, desc[UR36][R2.64] ;  /* 0x0000002402027981 */ /* 0x000ea4000c1e1b00 */
[----:B--2---:R-:W1:Y:S02]  /*10b60*/  I2F.U64 R0, R2 ;  /* 0x0000000200007312 */ /* 0x004e640000301000 */
[----:B-1----:R-:W-:-:S04]  /*10b70*/  F2FP.BF16.F32.PACK_AB R0, RZ, R0 ;  /* 0x00000000ff00723e */ /* 0x002fc800000010ff */
[----:B------:R-:W-:Y:S01]  /*10b80*/  PRMT R19, R0, 0x7610, R19 ;  /* 0x0000761000137816 */ /* 0x000fe20000000013 */
[----:B------:R-:W-:Y:S06]  /*10b90*/  BRA `(.L_x_28669) ;  /* 0x0000000000107947 */ /* 0x000fec0003800000 */
.L_x_28692:
[----:B------:R-:W2:Y:S02]  /*10ba0*/  LDG.E R2, desc[UR36][R2.64] ;  /* 0x0000002402027981 */ /* 0x000ea4000c1e1900 */
[----:B--2---:R-:W-:-:S04]  /*10bb0*/  I2FP.F32.U32 R0, R2 ;  /* 0x0000000200007245 */ /* 0x004fc80000201000 */
[----:B------:R-:W-:-:S04]  /*10bc0*/  F2FP.BF16.F32.PACK_AB R0, RZ, R0 ;  /* 0x00000000ff00723e */ /* 0x000fc800000010ff */
[----:B------:R-:W-:-:S07]  /*10bd0*/  PRMT R19, R0, 0x7610, R19 ;  /* 0x0000761000137816 */ /* 0x000fce0000000013 */
.L_x_28669:
        /* <DEDUP_REMOVED lines=20> */
.L_x_28700:
[----:B------:R-:W2:Y:S02]  /*10d20*/  LDG.E.U8 R4, desc[UR36][R4.64] ;  /* 0x0000002404047981 */ /* 0x000ea4000c1e1100 */
[----:B--2---:R-:W-:-:S04]  /*10d30*/  I2FP.F32.U32 R0, R4 ;  /* 0x0000000400007245 */ /* 0x004fc80000201000 */
[----:B------:R-:W-:-:S04]  /*10d40*/  F2FP.BF16.F32.PACK_AB R0, RZ, R0 ;  /* 0x00000000ff00723e */ /* 0x000fc800000010ff */
[----:B------:R-:W-:Y:S01]  /*10d50*/  PRMT R2, R0, 0x7610, R2 ;  /* 0x0000761000027816 */ /* 0x000fe20000000002 */
[----:B------:R-:W-:Y:S06]  /*10d60*/  BRA `(.L_x_28702) ;  /* 0x0000000c00c47947 */ /* 0x000fec0003800000 */
.L_x_28699:
        /* <DEDUP_REMOVED lines=11> */
.L_x_28704:
[----:B------:R-:W2:Y:S02]  /*10e20*/  LDG.E R4, desc[UR36][R4.64] ;  /* 0x0000002404047981 */ /* 0x000ea4000c1e1900 */
[----:B--2---:R-:W-:-:S04]  /*10e30*/  I2FP.F32.S32 R0, R4 ;  /* 0x0000000400007245 */ /* 0x004fc80000201400 */
[----:B------:R-:W-:-:S04]  /*10e40*/  F2FP.BF16.F32.PACK_AB R0, RZ, R0 ;  /* 0x00000000ff00723e */ /* 0x000fc800000010ff */
[----:B------:R-:W-:Y:S01]  /*10e50*/  PRMT R2, R0, 0x7610, R2 ;  /* 0x0000761000027816 */ /* 0x000fe20000000002 */
[----:B------:R-:W-:Y:S06]  /*10e60*/  BRA `(.L_x_28702) ;  /* 0x0000000c00847947 */ /* 0x000fec0003800000 */
.L_x_28703:
[----:B------:R-:W2:Y:S02]  /*10e70*/  LDG.E.U16 R4, desc[UR36][R4.64] ;  /* 0x0000002404047981 */ /* 0x000ea4000c1e1500 */
[----:B--2---:R-:W1:Y:S02]  /*10e80*/  I2F.S16 R0, R4 ;  /* 0x0000000400007306 */ /* 0x004e640000101400 */
[----:B-1----:R-:W-:-:S04]  /*10e90*/  F2FP.BF16.F32.PACK_AB R0, RZ, R0 ;  /* 0x00000000ff00723e */ /* 0x002fc800000010ff */
[----:B------:R-:W-:Y:S01]  /*10ea0*/  PRMT R2, R0, 0x7610, R2 ;  /* 0x0000761000027816 */ /* 0x000fe20000000002 */
[----:B------:R-:W-:Y:S06]  /*10eb0*/  BRA `(.L_x_28702) ;  /* 0x0000000c00707947 */ /* 0x000fec0003800000 */
.L_x_28698:
        /* <DEDUP_REMOVED lines=9> */
.L_x_28706:
[----:B------:R-:W2:Y:S02]  /*10f50*/  LDG.E.U16 R0, desc[UR36][R4.64] ;  /* 0x0000002404007981 */ /* 0x000ea4000c1e1500 */
[----:B--2---:R-:W-:-:S05]  /*10f60*/  HADD2.F32 R0, -RZ, R0.H0_H0 ;  /* 0x20000000ff007230 */ /* 0x004fca0000004100 */
[----:B------:R-:W-:-:S04]  /*10f70*/  F2FP.BF16.F32.PACK_AB R0, RZ, R0 ;  /* 0x00000000ff00723e */ /* 0x000fc800000010ff */
[----:B------:R-:W-:Y:S01]  /*10f80*/  PRMT R2, R0, 0x7610, R2 ;  /* 0x0000761000027816 */ /* 0x000fe20000000002 */
[----:B------:R-:W-:Y:S06]  /*10f90*/  BRA `(.L_x_28702) ;  /* 0x0000000c00387947 */ /* 0x000fec0003800000 */
.L_x_28705:
        /* <DEDUP_REMOVED lines=9> */
.L_x_28708:
[----:B------:R-:W2:Y:S02]  /*11030*/  LDG.E.U16 R4, desc[UR36][R4.64] ;  /* 0x0000002404047981 */ /* 0x000ea4000c1e1500 */
[----:B--2---:R-:W-:-:S05]  /*11040*/  HADD2.F32 R0, -RZ, R4.H0_H0 ;  /* 0x20000004ff007230 */ /* 0x004fca0000004100 */
[----:B------:R-:W-:-:S04]  /*11050*/  F2FP.BF16.F32.PACK_AB R0, RZ, R0 ;  /* 0x00000000ff00723e */ /* 0x000fc800000010ff */
[----:B------:R-:W-:Y:S01]  /*11060*/  PRMT R2, R0, 0x7610, R2 ;  /* 0x0000761000027816 */ /* 0x000fe20000000002 */
[----:B------:R-:W-:Y:S06]  /*11070*/  BRA `(.L_x_28702) ;  /* 0x0000000c00007947 */ /* 0x000fec0003800000 */
.L_x_28707:
        /* <DEDUP_REMOVED lines=9> */
.L_x_28697:
        /* <DEDUP_REMOVED lines=14> */
.L_x_28711:
        /* <DEDUP_REMOVED lines=9> */
.L_x_28710:
        /* <DEDUP_REMOVED lines=28> */
.L_x_28713:
        /* <DEDUP_REMOVED lines=14> */
.L_x_28712:
[----:B------:R1:W5:Y:S01]  /*11520*/  LDG.E.U16 R2, desc[UR36][R4.64] ;  /* 0x0000002404027981 */ /* 0x000362000c1e1500 */
[----:B------:R-:W-:Y:S05]  /*11530*/  BRA `(.L_x_28702) ;  /* 0x0000000400d07947 */ /* 0x000fea0003800000 */
.L_x_28709:
        /* <DEDUP_REMOVED lines=13> */
.L_x_28716:
        /* <DEDUP_REMOVED lines=21> */
.L_x_28720:
[----:B------:R-:W-:Y:S05]  /*11760*/  BSYNC B1 ;  /* 0x0000000000017941 */ /* 0x000fea0003800000 */
.L_x_28719:
[----:B------:R-:W-:Y:S01]  /*11770*/  LEA R3, R0, 0x3b800000, 0x17 ;  /* 0x3b80000000037811 */ /* 0x000fe200078eb8ff */
[----:B------:R-:W-:-:S05]  /*11780*/  IMAD.SHL.U32 R0, R2, 0x100000, RZ ;  /* 0x0010000002007824 */ /* 0x000fca00078e00ff */
[----:B------:R-:W-:-:S07]  /*11790*/  LOP3.LUT R0, R3, R0, R4, 0xfe, !PT ;  /* 0x0000000003007212 */ /* 0x000fce00078efe04 */
.L_x_28718:
[----:B------:R-:W-:Y:S05]  /*117a0*/  BSYNC B0 ;  /* 0x0000000000007941 */ /* 0x000fea0003800000 */
.L_x_28717:
[----:B------:R-:W-:-:S04]  /*117b0*/  F2FP.BF16.F32.PACK_AB R0, RZ, R0 ;  /* 0x00000000ff00723e */ /* 0x000fc800000010ff */
[----:B------:R-:W-:Y:S01]  /*117c0*/  PRMT R2, R0, 0x7610, R2 ;  /* 0x0000761000027816 */ /* 0x000fe20000000002 */
[----:B------:R-:W-:Y:S06]  /*117d0*/  BRA `(.L_x_28702) ;  /* 0x0000000400287947 */ /* 0x000fec0003800000 */
.L_x_28715:
        /* <DEDUP_REMOVED lines=21> */
.L_x_28724:
[----:B------:R-:W-:Y:S05]  /*11930*/  BSYNC B1 ;  /* 0x0000000000017941 */ /* 0x000fea0003800000 */
.L_x_28723:
[----:B------:R-:W-:Y:S01]  /*11940*/  LEA R3, R0, 0x37800000, 0x17 ;  /* 0x3780000000037811 */ /* 0x000fe200078eb8ff */
[----:B------:R-:W-:-:S05]  /*11950*/  IMAD.SHL.U32 R0, R2, 0x200000, RZ ;  /* 0x0020000002007824 */ /* 0x000fca00078e00ff */
[----:B------:R-:W-:-:S07]  /*11960*/  LOP3.LUT R0, R3, R0, R4, 0xfe, !PT ;  /* 0x0000000003007212 */ /* 0x000fce00078efe04 */
.L_x_28722:
[----:B------:R-:W-:Y:S05]  /*11970*/  BSYNC B0 ;  /* 0x0000000000007941 */ /* 0x000fea0003800000 */
.L_x_28721:
[----:B------:R-:W-:-:S04]  /*11980*/  F2FP.BF16.F32.PACK_AB R0, RZ, R0 ;  /* 0x00000000ff00723e */ /* 0x000fc800000010ff */
[----:B------:R-:W-:Y:S01]  /*11990*/  PRMT R2, R0, 0x7610, R2 ;  /* 0x0000761000027816 */ /* 0x000fe20000000002 */
[----:B------:R-:W-:Y:S06]  /*119a0*/  BRA `(.L_x_28702) ;  /* 0x0000000000b47947 */ /* 0x000fec0003800000 */
.L_x_28714:
        /* <DEDUP_REMOVED lines=14> */
.L_x_28728:
[----:B------:R-:W-:Y:S05]  /*11a90*/  BSYNC B0 ;  /* 0x0000000000007941 */ /* 0x000fea0003800000 */
.L_x_28727:
[----:B------:R-:W-:-:S04]  /*11aa0*/  F2FP.BF16.F32.PACK_AB R0, RZ, R0 ;  /* 0x00000000ff00723e */ /* 0x000fc800000010ff */
[----:B------:R-:W-:Y:S01]  /*11ab0*/  PRMT R2, R0, 0x7610, R2 ;  /* 0x0000761000027816 */ /* 0x000fe20000000002 */
[----:B------:R-:W-:Y:S06]  /*11ac0*/  BRA `(.L_x_28702) ;  /* 0x00000000006c7947 */ /* 0x000fec0003800000 */
.L_x_28701:
        /* <DEDUP_REMOVED lines=16> */
.L_x_28729:
[----:B------:R-:W-:Y:S01]  /*11bd0*/  PRMT R2, RZ, 0x7610, R2 ;  /* 0x00007610ff027816 */ /* 0x000fe20000000002 */
[----:B------:R-:W-:Y:S06]  /*11be0*/  BRA `(.L_x_28702) ;  /* 0x0000000000247947 */ /* 0x000fec0003800000 */
.L_x_28726:
[----:B------:R-:W2:Y:S02]  /*11bf0*/  LDG.E.64 R4, desc[UR36][R4.64] ;  /* 0x0000002404047981 */ /* 0x000ea4000c1e1b00 */
[----:B--2---:R-:W1:Y:S02]  /*11c00*/  I2F.U64 R0, R4 ;  /* 0x0000000400007312 */ /* 0x004e640000301000 */
[----:B-1----:R-:W-:-:S04]  /*11c10*/  F2FP.BF16.F32.PACK_AB R0, RZ, R0 ;  /* 0x00000000ff00723e */ /* 0x002fc800000010ff */
[----:B------:R-:W-:Y:S01]  /*11c20*/  PRMT R2, R0, 0x7610, R2 ;  /* 0x0000761000027816 */ /* 0x000fe20000000002 */
[----:B------:R-:W-:Y:S06]  /*11c30*/  BRA `(.L_x_28702) ;  /* 0x0000000000107947 */ /* 0x000fec0003800000 */
.L_x_28725:
[----:B------:R-:W2:Y:S02]  /*11c40*/  LDG.E R4, desc[UR36][R4.64] ;  /* 0x0000002404047981 */ /* 0x000ea4000c1e1900 */
[----:B--2---:R-:W-:-:S04]  /*11c50*/  I2FP.F32.U32 R0, R4 ;  /* 0x0000000400007245 */ /* 0x004fc80000201000 */
[----:B------:R-:W-:-:S04]  /*11c60*/  F2FP.BF16.F32.PACK_AB R0, RZ, R0 ;  /* 0x00000000ff00723e */ /* 0x000fc800000010ff */
[----:B------:R-:W-:-:S07]  /*11c70*/  PRMT R2, R0, 0x7610, R2 ;  /* 0x0000761000027816 */ /* 0x000fce0000000002 */
.L_x_28702:
[----:B-----5:R-:W-:Y:S01]  /*11c80*/  IMAD.U32 R19, R19, 0x10000, RZ ;  /* 0x0001000013137824 */ /* 0x020fe200078e00ff */
[----:B------:R-:W-:Y:S01]  /*11c90*/  BSSY B0, `(.L_x_28730) ;  /* 0x0000041000007945 */ /* 0x000fe20003800000 */
[----:B------:R-:W-:Y:S02]  /*11ca0*/  IMAD.U32 R6, R2, 0x10000, RZ ;  /* 0x0001000002067824 */ /* 0x000fe400078e00ff */
[----:B------:R-:W-:-:S03]  /*11cb0*/  FADD.FTZ R0, |R19|, -RZ ;  /* 0x800000ff13007221 */ /* 0x000fc60000010200 */
[----:B------:R-:W-:-:S13]  /*11cc0*/  FSETP.GEU.FTZ.AND P0, PT, |R19|, |R6|, PT ;  /* 0x400000061300720b */ /* 0x000fda0003f1e200 */
        /* <DEDUP_REMOVED lines=24> */
.L_x_28735:
[----:B------:R-:W-:Y:S01]  /*11e50*/  FSETP.GEU.FTZ.AND P0, PT, R5, -R7, PT ;  /* 0x800000070500720b */ /* 0x000fe20003f1e000 */
[----:B------:R-:W-:-:S12]  /*11e60*/  FADD.FTZ R3, R3, -1 ;  /* 0xbf80000003037421 */ /* 0x000fd80000010000 */
[----:B------:R-:W-:-:S07]  /*11e70*/  @!P0 FADD.FTZ R3, R3, -1 ;  /* 0xbf80000003038421 */ /* 0x000fce0000010000 */
.L_x_28734:
[----:B------:R-:W-:Y:S05]  /*11e80*/  BSYNC B1 ;  /* 0x0000000000017941 */ /* 0x000fea0003800000 */
.L_x_28733:
[----:B------:R-:W-:Y:S01]  /*11e90*/  FFMA.FTZ R0, -R7, R3, R0 ;  /* 0x0000000307007223 */ /* 0x000fe20000010100 */
[----:B------:R-:W-:Y:S06]  /*11ea0*/  BRA `(.L_x_28731) ;  /* 0x00000000007c7947 */ /* 0x000fec0003800000 */
.L_x_28732:
        /* <DEDUP_REMOVED lines=15> */
.L_x_28738:
        /* <DEDUP_REMOVED lines=13> */
.L_x_28737:
[----:B------:R-:W-:Y:S05]  /*12070*/  BSYNC B1 ;  /* 0x0000000000017941 */ /* 0x000fea0003800000 */
.L_x_28736:
[----:B------:R-:W-:-:S04]  /*12080*/  FMUL.FTZ R3, R3, 1.1920928955078125e-07 ;  /* 0x3400000003037820 */ /* 0x000fc80000410000 */
[----:B------:R-:W-:-:S07]  /*12090*/  FMUL.FTZ R0, R8, R3 ;  /* 0x0000000308007220 */ /* 0x000fce0000410000 */
.L_x_28731:
[----:B------:R-:W-:Y:S05]  /*120a0*/  BSYNC B0 ;  /* 0x0000000000007941 */ /* 0x000fea0003800000 */
.L_x_28730:
[C---:B------:R-:W-:Y:S01]  /*120b0*/  FSETP.GTU.FTZ.AND P0, PT, |R0|.reuse, +INF , PT ;  /* 0x7f8000000000780b */ /* 0x040fe20003f1c200 */
[----:B------:R-:W2:Y:S01]  /*120c0*/  LDC.U8 R3, c[0x0][0x491] ;  /* 0x00012440ff037b82 */ /* 0x000ea20000000000 */
[----:B------:R-:W-:Y:S01]  /*120d0*/  LOP3.LUT R19, R0, 0x80000000, R19, 0xb8, !PT ;  /* 0x8000000000137812 */ /* 0x000fe200078eb813 */
[----:B------:R-:W-:-:S03]  /*120e0*/  IMAD.U32 R2, R2, 0x10000, RZ ;  /* 0x0001000002027824 */ /* 0x000fc600078e00ff */
[----:B------:R-:W-:Y:S02]  /*120f0*/  FSEL R19, R0, R19, P0 ;  /* 0x0000001300137208 */ /* 0x000fe40000000000 */
[----:B------:R-:W-:Y:S02]  /*12100*/  FSETP.GEU.FTZ.AND P1, PT, R2, RZ, PT ;  /* 0x000000ff0200720b */ /* 0x000fe40003f3e000 */
[C---:B------:R-:W-:Y:S02]  /*12110*/  FSETP.NEU.FTZ.AND P0, PT, R19.reuse, RZ, PT ;  /* 0x000000ff1300720b */ /* 0x040fe40003f1d000 */
[----:B------:R-:W-:-:S04]  /*12120*/  FSETP.GEU.FTZ.AND P2, PT, R19, RZ, PT ;  /* 0x000000ff1300720b */ /* 0x000fc80003f5e000 */
[----:B------:R-:W-:Y:S02]  /*12130*/  PLOP3.LUT P0, PT, P0, P2, P1, 0x9f, 0x0 ;  /* 0x000000000000781c */ /* 0x000fe40000705317 */
[----:B--2---:R-:W-:-:S11]  /*12140*/  PRMT R0, R3, 0x9910, RZ ;  /* 0x0000991003007816 */ /* 0x004fd600000000ff */
[----:B------:R-:W-:Y:S01]  /*12150*/  @!P0 FADD.FTZ R19, R19, R2 ;  /* 0x0000000213138221 */ /* 0x000fe20000010000 */
[----:B------:R-:W-:-:S05]  /*12160*/  ISETP.GT.AND P0, PT, R0, 0x9, PT ;  /* 0x000000090000780c */ /* 0x000fca0003f04270 */
[----:B------:R-:W2:Y:S08]  /*12170*/  F2F.BF16.F32 R19, R19 ;  /* 0x0000001300137304 */ /* 0x000eb00000202000 */
        /* <DEDUP_REMOVED lines=10> */
[----:B------:R-:W2:Y:S02]  /*12220*/  F2I.FTZ.TRUNC.NTZ R3, R0 ;  /* 0x0000000000037305 */ /* 0x000ea4000021f100 */
[----:B--2---:R-:W-:Y:S01]  /*12230*/  STG.E.U8 desc[UR36][R16.64], R3 ;  /* 0x0000000310007986 */ /* 0x004fe2000c101124 */
[----:B------:R-:W-:Y:S05]  /*12240*/  EXIT ;  /* 0x000000000000794d */ /* 0x000fea0003800000 */
.L_x_28742:
[----:B--2---:R-:W-:-:S06]  /*12250*/  IMAD.U32 R3, R19, 0x10000, RZ ;  /* 0x0001000013037824 */ /* 0x004fcc00078e00ff */
[----:B------:R-:W2:Y:S02]  /*12260*/  F2I.S64.TRUNC R2, R3 ;  /* 0x0000000300027311 */ /* 0x000ea4000020d900 */
[----:B--2---:R-:W-:Y:S01]  /*12270*/  STG.E.U8 desc[UR36][R16.64], R2 ;  /* 0x0000000210007986 */ /* 0x004fe2000c101124 */
[----:B------:R-:W-:Y:S05]  /*12280*/  EXIT ;  /* 0x000000000000794d */ /* 0x000fea0003800000 */
.L_x_28741:
[----:B------:R-:W-:-:S13]  /*12290*/  ISETP.NE.AND P0, PT, R0, 0x2, PT ;  /* 0x000000020000780c */ /* 0x000fda0003f05270 */
[----:B------:R-:W-:Y:S05]  /*122a0*/  @!P0 BRA `(.L_x_28744) ;  /* 0x0000000000308947 */ /* 0x000fea0003800000 */
[----:B------:R-:W-:-:S13]  /*122b0*/  ISETP.NE.AND P0, PT, R0, 0x3, PT ;  /* 0x000000030000780c */ /* 0x000fda0003f05270 */
[----:B------:R-:W-:Y:S05]  /*122c0*/  @!P0 BRA `(.L_x_28745) ;  /* 0x0000000000188947 */ /* 0x000fea0003800000 */
[----:B------:R-:W-:-:S13]  /*122d0*/  ISETP.NE.AND P0, PT, R0, 0x4, PT ;  /* 0x000000040000780c */ /* 0x000fda0003f05270 */
[----:B------:R-:W-:Y:S05]  /*122e0*/  @P0 BRA `(.L_x_28743) ;  /* 0x0000000c000c0947 */ /* 0x000fea0003800000 */
[----:B--2---:R-:W-:-:S06]  /*122f0*/  IMAD.U32 R2, R19, 0x10000, RZ ;  /* 0x0001000013027824 */ /* 0x004fcc00078e00ff */
[----:B------:R-:W2:Y:S02]  /*12300*/  F2I.S64.TRUNC R2, R2 ;  /* 0x0000000200027311 */ /* 0x000ea4000020d900 */
[----:B--2---:R-:W-:Y:S01]  /*12310*/  STG.E.64 desc[UR36][R16.64], R2 ;  /* 0x0000000210007986 */ /* 0x004fe2000c101b24 */
[----:B------:R-:W-:Y:S05]  /*12320*/  EXIT ;  /* 0x000000000000794d */ /* 0x000fea0003800000 */
.L_x_28745:
[----:B--2---:R-:W-:-:S06]  /*12330*/  IMAD.U32 R19, R19, 0x10000, RZ ;  /* 0x0001000013137824 */ /* 0x004fcc00078e00ff */
[----:B------:R-:W2:Y:S02]  /*12340*/  F2I.FTZ.TRUNC.NTZ R19, R19 ;  /* 0x0000001300137305 */ /* 0x000ea4000021f100 */
[----:B--2---:R-:W-:Y:S01]  /*12350*/  STG.E desc[UR36][R16.64], R19 ;  /* 0x0000001310007986 */ /* 0x004fe2000c101924 */
[----:B------:R-:W-:Y:S05]  /*12360*/  EXIT ;  /* 0x000000000000794d */ /* 0x000fea0003800000 */
.L_x_28744:
[----:B--2---:R-:W-:-:S06]  /*12370*/  IMAD.U32 R19, R19, 0x10000, RZ ;  /* 0x0001000013137824 */ /* 0x004fcc00078e00ff */
[----:B------:R-:W2:Y:S02]  /*12380*/  F2I.FTZ.TRUNC.NTZ R19, R19 ;  /* 0x0000001300137305 */ /* 0x000ea4000021f100 */
[----:B--2---:R-:W-:Y:S01]  /*12390*/  STG.E.U16 desc[UR36][R16.64], R19 ;  /* 0x0000001310007986 */ /* 0x004fe2000c101524 */
[----:B------:R-:W-:Y:S05]  /*123a0*/  EXIT ;  /* 0x000000000000794d */ /* 0x000fea0003800000 */
.L_x_28740:
[----:B------:R-:W-:-:S13]  /*123b0*/  ISETP.GT.AND P0, PT, R0, 0x6, PT ;  /* 0x000000060000780c */ /* 0x000fda0003f04270 */
[----:B------:R-:W-:Y:S05]  /*123c0*/  @P0 BRA `(.L_x_28746) ;  /* 0x00000000002c0947 */ /* 0x000fea0003800000 */
[----:B------:R-:W-:-:S13]  /*123d0*/  ISETP.NE.AND P0, PT, R0, 0x5, PT ;  /* 0x000000050000780c */ /* 0x000fda0003f05270 */
[----:B------:R-:W-:Y:S05]  /*123e0*/  @!P0 BRA `(.L_x_28747) ;  /* 0x0000000000148947 */ /* 0x000fea0003800000 */
[----:B------:R-:W-:-:S13]  /*123f0*/  ISETP.NE.AND P0, PT, R0, 0x6, PT ;  /* 0x000000060000780c */ /* 0x000fda0003f05270 */
[----:B------:R-:W-:Y:S05]  /*12400*/  @P0 BRA `(.L_x_28743) ;  /* 0x0000000800c40947 */ /* 0x000fea0003800000 */
[----:B--2---:R-:W-:-:S05]  /*12410*/  IMAD.U32 R19, R19, 0x10000, RZ ;  /* 0x0001000013137824 */ /* 0x004fca00078e00ff */
[----:B------:R-:W-:Y:S01]  /*12420*/  STG.E desc[UR36][R16.64], R19 ;  /* 0x0000001310007986 */ /* 0x000fe2000c101924 */
[----:B------:R-:W-:Y:S05]  /*12430*/  EXIT ;  /* 0x000000000000794d */ /* 0x000fea0003800000 */
.L_x_28747:
[----:B--2---:R-:W-:-:S05]  /*12440*/  IMAD.U32 R0, R19, 0x10000, RZ ;  /* 0x0001000013007824 */ /* 0x004fca00078e00ff */
[----:B------:R-:W-:-:S05]  /*12450*/  F2FP.F16.F32.PACK_AB R0, RZ, R0 ;  /* 0x00000000ff00723e */ /* 0x000fca00000000ff */
[----:B------:R-:W-:Y:S01]  /*12460*/  STG.E.U16 desc[UR36][R16.64], R0 ;  /* 0x0000000010007986 */ /* 0x000fe2000c101524 */
[----:B------:R-:W-:Y:S05]  /*12470*/  EXIT ;  /* 0x000000000000794d */ /* 0x000fea0003800000 */
.L_x_28746:
        /* <DEDUP_REMOVED lines=8> */
[----:B------:R-:W-:Y:S01]  /*12500*/  STG.E.64 desc[UR36][R16.64], R2 ;  /* 0x0000000210007986 */ /* 0x000fe2000c101b24 */
[----:B------:R-:W-:Y:S05]  /*12510*/  EXIT ;  /* 0x000000000000794d */ /* 0x000fea0003800000 */
.L_x_28749:
[----:B--2---:R-:W-:-:S05]  /*12520*/  IMAD.U32 R19, R19, 0x10000, RZ ;  /* 0x0001000013137824 */ /* 0x004fca00078e00ff */
[----:B------:R-:W-:-:S04]  /*12530*/  F2FP.F16.F32.PACK_AB R3, RZ, R19 ;  /* 0x00000013ff03723e */ /* 0x000fc800000000ff */
[----:B------:R-:W-:-:S05]  /*12540*/  PRMT R3, R3, 0x5410, RZ ;  /* 0x0000541003037816 */ /* 0x000fca00000000ff */
[----:B------:R-:W-:Y:S01]  /*12550*/  STG.E desc[UR36][R16.64], R3 ;  /* 0x0000000310007986 */ /* 0x000fe2000c101924 */
[----:B------:R-:W-:Y:S05]  /*12560*/  EXIT ;  /* 0x000000000000794d */ /* 0x000fea0003800000 */
.L_x_28748:
[----:B--2---:R-:W-:-:S04]  /*12570*/  IMAD.U32 R2, R19, 0x10000, RZ ;  /* 0x0001000013027824 */ /* 0x004fc800078e00ff */
[----:B------:R-:W-:-:S06]  /*12580*/  FMUL.FTZ R2, R2, 1 ;  /* 0x3f80000002027820 */ /* 0x000fcc0000410000 */
[----:B------:R-:W2:Y:S02]  /*12590*/  F2F.F64.F32 R2, R2 ;  /* 0x0000000200027310 */ /* 0x000ea40000201800 */
[----:B--2---:R-:W-:Y:S01]  /*125a0*/  STG.E.64 desc[UR36][R16.64], R2 ;  /* 0x0000000210007986 */ /* 0x004fe2000c101b24 */
[----:B------:R-:W-:Y:S05]  /*125b0*/  EXIT ;  /* 0x000000000000794d */ /* 0x000fea0003800000 */
.L_x_28739:
        /* <DEDUP_REMOVED lines=11> */
[----:B------:R-:W-:Y:S01]  /*12670*/  STG.E.U8 desc[UR36][R16.64], R3 ;  /* 0x0000000310007986 */ /* 0x000fe2000c101124 */
[----:B------:R-:W-:Y:S05]  /*12680*/  EXIT ;  /* 0x000000000000794d */ /* 0x000fea0003800000 */
.L_x_28752:
[----:B--2---:R-:W-:Y:S01]  /*12690*/  IMAD.U32 R19, R19, 0x10000, RZ ;  /* 0x0001000013137824 */ /* 0x004fe200078e00ff */
[----:B------:R-:W-:-:S03]  /*126a0*/  CS2R R6, SRZ ;  /* 0x0000000000067805 */ /* 0x000fc6000001ff00 */
[----:B-1----:R-:W-:-:S06]  /*126b0*/  FMUL.FTZ R4, R19, 1 ;  /* 0x3f80000013047820 */ /* 0x002fcc0000410000 */
[----:B------:R-:W1:Y:S02]  /*126c0*/  F2F.F64.F32 R4, R4 ;  /* 0x0000000400047310 */ /* 0x000e640000201800 */
[----:B-1----:R-:W-:Y:S01]  /*126d0*/  STG.E.128 desc[UR36][R16.64], R4 ;  /* 0x0000000410007986 */ /* 0x002fe2000c101d24 */
[----:B------:R-:W-:Y:S05]  /*126e0*/  EXIT ;  /* 0x000000000000794d */ /* 0x000fea0003800000 */
.L_x_28751:
        /* <DEDUP_REMOVED lines=21> */
.L_x_28756:
[----:B------:R-:W-:Y:S05]  /*12840*/  BSYNC B0 ;  /* 0x0000000000007941 */ /* 0x000fea0003800000 */
.L_x_28755:
[----:B------:R-:W-:-:S05]  /*12850*/  LOP3.LUT R3, R0, R3, RZ, 0xfc, !PT ;  /* 0x0000000300037212 */ /* 0x000fca00078efcff */
[----:B------:R-:W-:Y:S01]  /*12860*/  STG.E.U8 desc[UR36][R16.64], R3 ;  /* 0x0000000310007986 */ /* 0x000fe2000c101124 */
[----:B------:R-:W-:Y:S05]  /*12870*/  EXIT ;  /* 0x000000000000794d */ /* 0x000fea0003800000 */
.L_x_28754:
        /* <DEDUP_REMOVED lines=13> */
.L_x_28758:
[----:B------:R-:W-:Y:S01]  /*12950*/  IMAD.MOV.U32 R0, RZ, RZ, 0x7f ;  /* 0x0000007fff007424 */ /* 0x000fe200078e00ff */
[----:B------:R-:W-:-:S04]  /*12960*/  ISETP.GT.U32.AND P0, PT, R2, 0x7f800000, PT ;  /* 0x7f8000000200780c */ /* 0x000fc80003f04070 */
[----:B------:R-:W-:-:S09]  /*12970*/  SEL R0, R0, 0x7c, P0 ;  /* 0x0000007c00007807 */ /* 0x000fd20000000000 */
.L_x_28759:
[----:B------:R-:W-:Y:S05]  /*12980*/  BSYNC B0 ;  /* 0x0000000000007941 */ /* 0x000fea0003800000 */
.L_x_28757:
[----:B------:R-:W-:-:S04]  /*12990*/  LOP3.LUT R2, R19, 0x80000000, RZ, 0xc0, !PT ;  /* 0x8000000013027812 */ /* 0x000fc800078ec0ff */
[----:B------:R-:W-:-:S04]  /*129a0*/  SHF.R.U32.HI R3, RZ, 0x18, R2 ;  /* 0x00000018ff037819 */ /* 0x000fc80000011602 */
[----:B------:R-:W-:-:S05]  /*129b0*/  LOP3.LUT R3, R0, R3, RZ, 0xfc, !PT ;  /* 0x0000000300037212 */ /* 0x000fca00078efcff */
[----:B------:R-:W-:Y:S01]  /*129c0*/  STG.E.U8 desc[UR36][R16.64], R3 ;  /* 0x0000000310007986 */ /* 0x000fe2000c101124 */
[----:B------:R-:W-:Y:S05]  /*129d0*/  EXIT ;  /* 0x000000000000794d */ /* 0x000fea0003800000 */
.L_x_28753:
[----:B--2---:R-:W-:Y:S01]  /*129e0*/  STG.E.U16 desc[UR36][R16.64], R19 ;  /* 0x0000001310007986 */ /* 0x004fe2000c101524 */
[----:B------:R-:W-:Y:S05]  /*129f0*/  EXIT ;  /* 0x000000000000794d */ /* 0x000fea0003800000 */
.L_x_28750:
        /* <DEDUP_REMOVED lines=9> */
[----:B------:R-:W2:Y:S02]  /*12a90*/  F2I.FTZ.U32.TRUNC.NTZ R3, R3 ;  /* 0x0000000300037305 */ /* 0x000ea4000021f000 */
[----:B--2---:R-:W-:Y:S01]  /*12aa0*/  STG.E.U16 desc[UR36][R16.64], R3 ;  /* 0x0000000310007986 */ /* 0x004fe2000c101524 */
[----:B------:R-:W-:Y:S05]  /*12ab0*/  EXIT ;  /* 0x000000000000794d */ /* 0x000fea0003800000 */
.L_x_28762:
        /* <DEDUP_REMOVED lines=17> */
.L_x_28765:
[----:B------:R-:W-:-:S04]  /*12bd0*/  LOP3.LUT R2, R19, 0x80000000, RZ, 0xc0, !PT ;  /* 0x8000000013027812 */ /* 0x000fc800078ec0ff */
[----:B------:R-:W-:-:S04]  /*12be0*/  SHF.R.U32.HI R3, RZ, 0x18, R2 ;  /* 0x00000018ff037819 */ /* 0x000fc80000011602 */
[----:B------:R-:W-:-:S04]  /*12bf0*/  LOP3.LUT R0, R0, R3, RZ, 0xfc, !PT ;  /* 0x0000000300007212 */ /* 0x000fc800078efcff */
[----:B------:R-:W-:-:S07]  /*12c00*/  PRMT R8, R0, 0x7610, R8 ;  /* 0x0000761000087816 */ /* 0x000fce0000000008 */
.L_x_28764:
[----:B------:R-:W-:Y:S05]  /*12c10*/  BSYNC B0 ;  /* 0x0000000000007941 */ /* 0x000fea0003800000 */
.L_x_28763:
[----:B------:R-:W-:Y:S01]  /*12c20*/  STG.E.U8 desc[UR36][R16.64], R8 ;  /* 0x0000000810007986 */ /* 0x000fe2000c101124 */
[----:B------:R-:W-:Y:S05]  /*12c30*/  EXIT ;  /* 0x000000000000794d */ /* 0x000fea0003800000 */
.L_x_28761:
        /* <DEDUP_REMOVED lines=17> */
.L_x_28768:
[----:B------:R-:W-:-:S04]  /*12d50*/  LOP3.LUT R2, R19, 0x80000000, RZ, 0xc0, !PT ;  /* 0x8000000013027812 */ /* 0x000fc800078ec0ff */
[----:B------:R-:W-:-:S04]  /*12d60*/  SHF.R.U32.HI R3, RZ, 0x18, R2 ;  /* 0x00000018ff037819 */ /* 0x000fc80000011602 */
[----:B------:R-:W-:-:S04]  /*12d70*/  LOP3.LUT R0, R0, R3, RZ, 0xfc, !PT ;  /* 0x0000000300007212 */ /* 0x000fc800078efcff */
[----:B------:R-:W-:-:S07]  /*12d80*/  PRMT R8, R0, 0x7610, R8 ;  /* 0x0000761000087816 */ /* 0x000fce0000000008 */
.L_x_28767:
[----:B------:R-:W-:Y:S05]  /*12d90*/  BSYNC B0 ;  /* 0x0000000000007941 */ /* 0x000fea0003800000 */
.L_x_28766:
[----:B------:R-:W-:Y:S01]  /*12da0*/  STG.E.U8 desc[UR36][R16.64], R8 ;  /* 0x0000000810007986 */ /* 0x000fe2000c101124 */
[----:B------:R-:W-:Y:S05]  /*12db0*/  EXIT ;  /* 0x000000000000794d */ /* 0x000fea0003800000 */
.L_x_28760:
[----:B------:R-:W-:-:S13]  /*12dc0*/  ISETP.NE.AND P0, PT, R0, 0x1c, PT ;  /* 0x0000001c0000780c */ /* 0x000fda0003f05270 */
[----:B------:R-:W-:Y:S05]  /*12dd0*/  @!P0 BRA `(.L_x_28769) ;  /* 0x0000000000a48947 */ /* 0x000fea0003800000 */
[----:B------:R-:W-:-:S13]  /*12de0*/  ISETP.NE.AND P0, PT, R0, 0x1d, PT ;  /* 0x0000001d0000780c */ /* 0x000fda0003f05270 */
[----:B------:R-:W-:Y:S05]  /*12df0*/  @!P0 BRA `(.L_x_28770) ;  /* 0x00000000008c8947 */ /* 0x000fea0003800000 */
[----:B------:R-:W-:-:S13]  /*12e00*/  ISETP.NE.AND P0, PT, R0, 0x2c, PT ;  /* 0x0000002c0000780c */ /* 0x000fda0003f05270 */
[----:B------:R-:W-:Y:S05]  /*12e10*/  @P0 BRA `(.L_x_28743) ;  /* 0x0000000000400947 */ /* 0x000fea0003800000 */
[----:B--2---:R-:W-:Y:S02]  /*12e20*/  IMAD.U32 R19, R19, 0x10000, RZ ;  /* 0x0001000013137824 */ /* 0x004fe400078e00ff */
[----:B------:R-:W-:-:S03]  /*12e30*/  IMAD.MOV.U32 R3, RZ, RZ, 0xff ;  /* 0x000000ffff037424 */ /* 0x000fc600078e00ff */
[----:B-1----:R-:W-:-:S04]  /*12e40*/  SHF.R.U32.HI R4, RZ, 0x17, R19 ;  /* 0x00000017ff047819 */ /* 0x002fc80000011613 */
        /* <DEDUP_REMOVED lines=13> */
.L_x_28743:
[----:B------:R-:W-:Y:S01]  /*12f20*/  MOV R0, 0x0 ;  /* 0x0000000000007802 */ /* 0x000fe20000000f00 */
[----:B------:R-:W-:Y:S01]  /*12f30*/  ULDC.64 UR4, c[0x4][0x178] ;  /* 0x01005e0000047ab9 */ /* 0x000fe20000000a00 */
[----:B------:R-:W-:Y:S01]  /*12f40*/  ULDC.64 UR6, c[0x4][0x90] ;  /* 0x0100240000067ab9 */ /* 0x000fe20000000a00 */
[----:B-1----:R-:W-:Y:S01]  /*12f50*/  IMAD.U32 R4, RZ, RZ, UR4 ;  /* 0x00000004ff047e24 */ /* 0x002fe2000f8e00ff */
[----:B------:R1:W3:Y:S01]  /*12f60*/  LDC.64 R2, c[0x4][R0] ;  /* 0x0100000000027b82 */ /* 0x0002e20000000a00 */
        /* <DEDUP_REMOVED lines=10> */
[----:B--23--:R-:W-:Y:S05]  /*13010*/  CALL.ABS.NOINC R2 ;  /* 0x0000000002007343 */ /* 0x00cfea0003c00000 */
.L_x_28771:
[----:B------:R-:W-:Y:S05]  /*13020*/  EXIT ;  /* 0x000000000000794d */ /* 0x000fea0003800000 */
.L_x_28770:
[----:B--2---:R-:W-:-:S06]  /*13030*/  IMAD.U32 R2, R19, 0x10000, RZ ;  /* 0x0001000013027824 */ /* 0x004fcc00078e00ff */
[----:B------:R-:W2:Y:S02]  /*13040*/  F2I.U64.TRUNC R2, R2 ;  /* 0x0000000200027311 */ /* 0x000ea4000020d800 */
[----:B--2---:R-:W-:Y:S01]  /*13050*/  STG.E.64 desc[UR36][R16.64], R2 ;  /* 0x0000000210007986 */ /* 0x004fe2000c101b24 */
[----:B------:R-:W-:Y:S05]  /*13060*/  EXIT ;  /* 0x000000000000794d */ /* 0x000fea0003800000 */
.L_x_28769:
[----:B--2---:R-:W-:-:S06]  /*13070*/  IMAD.U32 R19, R19, 0x10000, RZ ;  /* 0x0001000013137824 */ /* 0x004fcc00078e00ff */
[----:B------:R-:W2:Y:S02]  /*13080*/  F2I.FTZ.U32.TRUNC.NTZ R19, R19 ;  /* 0x0000001300137305 */ /* 0x000ea4000021f000 */
[----:B--2---:R-:W-:Y:S01]  /*13090*/  STG.E desc[UR36][R16.64], R19 ;  /* 0x0000001310007986 */ /* 0x004fe2000c101924 */
[----:B------:R-:W-:Y:S05]  /*130a0*/  EXIT ;  /* 0x000000000000794d */ /* 0x000fea0003800000 */
.L_x_28772:
        /* <DEDUP_REMOVED lines=13> */
.L_x_57486:


//--------------------- .text._ZN2at6native27unrolled_elementwise_kernelINS0_13BinaryFunctorIN3c108BFloat16ES4_S4_ZZZNS0_21remainder_kernel_cudaERNS_18TensorIteratorBaseEENKUlvE0_clEvENKUlvE2_clEvEUlS4_S4_E_EESt5arrayIPcLm3EELi4E23TrivialOffsetCalculatorILi2EjESE_ILi1EjENS0_6memory12LoadWithCastILi2EEENSH_13StoreWithCastILi1EEEEEviT_T0_T2_T3_T4_T5_ --------------------------
	.section	.text._ZN2at6native27unrolled_elementwise_kernelINS0_13BinaryFunctorIN3c108BFloat16ES4_S4_ZZZNS0_21remainder_kernel_cudaERNS_18TensorIteratorBaseEENKUlvE0_clEvENKUlvE2_clEvEUlS4_S4_E_EESt5arrayIPcLm3EELi4E23TrivialOffsetCalculatorILi2EjESE_ILi1EjENS0_6memory12LoadWithCastILi2EEENSH_13StoreWithCastILi1EEEEEviT_T0_T2_T3_T4_T5_,"ax",@progbits
	.align	128
        .global         _ZN2at6native27unrolled_elementwise_kernelINS0_13BinaryFunctorIN3c108BFloat16ES4_S4_ZZZNS0_21remainder_kernel_cudaERNS_18TensorIteratorBaseEENKUlvE0_clEvENKUlvE2_clEvEUlS4_S4_E_EESt5arrayIPcLm3EELi4E23TrivialOffsetCalculatorILi2EjESE_ILi1EjENS0_6memory12LoadWithCastILi2EEENSH_13StoreWithCastILi1EEEEEviT_T0_T2_T3_T4_T5_
        .type           _ZN2at6native27unrolled_elementwise_kernelINS0_13BinaryFunctorIN3c108BFloat16ES4_S4_ZZZNS0_21remainder_kernel_cudaERNS_18TensorIteratorBaseEENKUlvE0_clEvENKUlvE2_clEvEUlS4_S4_E_EESt5arrayIPcLm3EELi4E23TrivialOffsetCalculatorILi2EjESE_ILi1EjENS0_6memory12LoadWithCastILi2EEENSH_13StoreWithCastILi1EEEEEviT_T0_T2_T3_T4_T5_,@function
        .size           _ZN2at6native27unrolled_elementwise_kernelINS0_13BinaryFunctorIN3c108BFloat16ES4_S4_ZZZNS0_21remainder_kernel_cudaERNS_18TensorIteratorBaseEENKUlvE0_clEvENKUlvE2_clEvEUlS4_S4_E_EESt5arrayIPcLm3EELi4E23TrivialOffsetCalculatorILi2EjESE_ILi1EjENS0_6memory12LoadWithCastILi2EEENSH_13StoreWithCastILi1EEEEEviT_T0_T2_T3_T4_T5_,(.L_x_57487 - _ZN2at6native27unrolled_elementwise_kernelINS0_13BinaryFunctorIN3c108BFloat16ES4_S4_ZZZNS0_21remainder_kernel_cudaERNS_18TensorIteratorBaseEENKUlvE0_clEvENKUlvE2_clEvEUlS4_S4_E_EESt5arrayIPcLm3EELi4E23TrivialOffsetCalculatorILi2EjESE_ILi1EjENS0_6memory12LoadWithCastILi2EEENSH_13StoreWithCastILi1EEEEEviT_T0_T2_T3_T4_T5_)
        .other          _ZN2at6native27unrolled_elementwise_kernelINS0_13BinaryFunctorIN3c108BFloat16ES4_S4_ZZZNS0_21remainder_kernel_cudaERNS_18TensorIteratorBaseEENKUlvE0_clEvENKUlvE2_clEvEUlS4_S4_E_EESt5arrayIPcLm3EELi4E23TrivialOffsetCalculatorILi2EjESE_ILi1EjENS0_6memory12LoadWithCastILi2EEENSH_13StoreWithCastILi1EEEEEviT_T0_T2_T3_T4_T5_,@"STO_CUDA_ENTRY STV_DEFAULT"
_ZN2at6native27unrolled_elementwise_kernelINS0_13BinaryFunctorIN3c108BFloat16ES4_S4_ZZZNS0_21remainder_kernel_cudaERNS_18TensorIteratorBaseEENKUlvE0_clEvENKUlvE2_clEvEUlS4_S4_E_EESt5arrayIPcLm3EELi4E23TrivialOffsetCalculatorILi2EjESE_ILi1EjENS0_6memory12LoadWithCastILi2EEENSH_13StoreWithCastILi1EEEEEviT_T0_T2_T3_T4_T5_:
.text._ZN2at6native27unrolled_elementwise_kernelINS0_13BinaryFunctorIN3c108BFloat16ES4_S4_ZZZNS0_21remainder_kernel_cudaERNS_18TensorIteratorBaseEENKUlvE0_clEvENKUlvE2_clEvEUlS4_S4_E_EESt5arrayIPcLm3EELi4E23TrivialOffsetCalculatorILi2EjESE_ILi1EjENS0_6memory12LoadWithCastILi2EEENSH_13StoreWithCastILi1EEEEEviT_T0_T2_T3_T4_T5_:
        /* <DEDUP_REMOVED lines=36> */
.L_x_28778:
[----:B------:R-:W2:Y:S02]  /*0240*/  LDG.E.U8 R4, desc[UR36][R4.64] ;  /* 0x0000002404047981 */ /* 0x000ea4000c1e1100 */
[----:B--2---:R-:W-:-:S04]  /*0250*/  I2FP.F32.U32 R0, R4 ;  /* 0x0000000400007245 */ /* 0x004fc80000201000 */
[----:B------:R-:W-:-:S04]  /*0260*/  F2FP.BF16.F32.PACK_AB R0, RZ, R0 ;  /* 0x00000000ff00723e */ /* 0x000fc800000010ff */
[----:B------:R-:W-:Y:S01]  /*0270*/  PRMT R23, R0, 0x7610, R23 ;  /* 0x0000761000177816 */ /* 0x000fe20000000017 */
[----:B------:R-:W-:Y:S06]  /*0280*/  BRA `(.L_x_28780) ;  /* 0x0000000c00c87947 */ /* 0x000fec0003800000 */
.L_x_28777:
        /* <DEDUP_REMOVED lines=11> */
.L_x_28782:
[----:B------:R-:W2:Y:S02]  /*0340*/  LDG.E R4, desc[UR36][R4.64] ;  /* 0x0000002404047981 */ /* 0x000ea4000c1e1900 */
[----:B--2---:R-:W-:-:S04]  /*0350*/  I2FP.F32.S32 R0, R4 ;  /* 0x0000000400007245 */ /* 0x004fc80000201400 */
[----:B------:R-:W-:-:S04]  /*0360*/  F2FP.BF16.F32.PACK_AB R0, RZ, R0 ;  /* 0x00000000ff00723e */ /* 0x000fc800000010ff */
[----:B------:R-:W-:Y:S01]  /*0370*/  PRMT R23, R0, 0x7610, R23 ;  /* 0x0000761000177816 */ /* 0x000fe20000000017 */
[----:B------:R-:W-:Y:S06]  /*0380*/  BRA `(.L_x_28780) ;  /* 0x0000000c00887947 */ /* 0x000fec0003800000 */
.L_x_28781:
[----:B------:R-:W2:Y:S02]  /*0390*/  LDG.E.U16 R4, desc[UR36][R4.64] ;  /* 0x0000002404047981 */ /* 0x000ea4000c1e1500 */
[----:B--2---:R-:W0:Y:S02]  /*03a0*/  I2F.S16 R0, R4 ;  /* 0x0000000400007306 */ /* 0x004e240000101400 */
[----:B0-----:R-:W-:-:S04]  /*03b0*/  F2FP.BF16.F32.PACK_AB R0, RZ, R0 ;  /* 0x00000000ff00723e */ /* 0x001fc800000010ff */
[----:B------:R-:W-:Y:S01]  /*03c0*/  PRMT R23, R0, 0x7610, R23 ;  /* 0x0000761000177816 */ /* 0x000fe20000000017 */
[----:B------:R-:W-:Y:S06]  /*03d0*/  BRA `(.L_x_28780) ;  /* 0x0000000c00747947 */ /* 0x000fec0003800000 */
.L_x_28776:
        /* <DEDUP_REMOVED lines=9> */
.L_x_28784:
[----:B------:R-:W2:Y:S02]  /*0470*/  LDG.E.U16 R0, desc[UR36][R4.64] ;  /* 0x0000002404007981 */ /* 0x000ea4000c1e1500 */
[----:B--2---:R-:W-:-:S05]  /*0480*/  HADD2.F32 R0, -RZ, R0.H0_H0 ;  /* 0x20000000ff007230 */ /* 0x004fca0000004100 */
[----:B------:R-:W-:-:S04]  /*0490*/  F2FP.BF16.F32.PACK_AB R0, RZ, R0 ;  /* 0x00000000ff00723e */ /* 0x000fc800000010ff */
[----:B------:R-:W-:Y:S01]  /*04a0*/  PRMT R23, R0, 0x7610, R23 ;  /* 0x0000761000177816 */ /* 0x000fe20000000017 */
[----:B------:R-:W-:Y:S06]  /*04b0*/  BRA `(.L_x_28780) ;  /* 0x0000000c003c7947 */ /* 0x000fec0003800000 */
.L_x_28783:
        /* <DEDUP_REMOVED lines=9> */
.L_x_28786:
[----:B------:R-:W2:Y:S02]  /*0550*/  LDG.E.U16 R4, desc[UR36][R4.64] ;  /* 0x0000002404047981 */ /* 0x000ea4000c1e1500 */
[----:B--2---:R-:W-:-:S05]  /*0560*/  HADD2.F32 R0, -RZ, R4.H0_H0 ;  /* 0x20000004ff007230 */ /* 0x004fca0000004100 */
[----:B------:R-:W-:-:S04]  /*0570*/  F2FP.BF16.F32.PACK_AB R0, RZ, R0 ;  /* 0x00000000ff00723e */ /* 0x000fc800000010ff */
[----:B------:R-:W-:Y:S01]  /*0580*/  PRMT R23, R0, 0x7610, R23 ;  /* 0x0000761000177816 */ /* 0x000fe20000000017 */
[----:B------:R-:W-:Y:S06]  /*0590*/  BRA `(.L_x_28780) ;  /* 0x0000000c00047947 */ /* 0x000fec0003800000 */
.L_x_28785:
        /* <DEDUP_REMOVED lines=9> */
.L_x_28775:
        /* <DEDUP_REMOVED lines=14> */
.L_x_28789:
        /* <DEDUP_REMOVED lines=9> */
.L_x_28788:
        /* <DEDUP_REMOVED lines=28> */
.L_x_28791:
        /* <DEDUP_REMOVED lines=15> */
.L_x_28790:
[----:B------:R0:W5:Y:S01]  /*0a50*/  LDG.E.U16 R23, desc[UR36][R4.64] ;  /* 0x0000002404177981 */ /* 0x000162000c1e1500 */
[----:B------:R-:W-:Y:S05]  /*0a60*/  BRA `(.L_x_28780) ;  /* 0x0000000400d07947 */ /* 0x000fea0003800000 */
.L_x_28787:
        /* <DEDUP_REMOVED lines=13> */
.L_x_28794:
        /* <DEDUP_REMOVED lines=21> */
.L_x_28798:
[----:B------:R-:W-:Y:S05]  /*0c90*/  BSYNC B1 ;  /* 0x0000000000017941 */ /* 0x000fea0003800000 */
.L_x_28797:
[----:B------:R-:W-:Y:S01]  /*0ca0*/  LEA R5, R0, 0x3b800000, 0x17 ;  /* 0x3b80000000057811 */ /* 0x000fe200078eb8ff */
[----:B------:R-:W-:-:S05]  /*0cb0*/  IMAD.SHL.U32 R0, R3, 0x100000, RZ ;  /* 0x0010000003007824 */ /* 0x000fca00078e00ff */
[----:B------:R-:W-:-:S07]  /*0cc0*/  LOP3.LUT R0, R5, R0, R6, 0xfe, !PT ;  /* 0x0000000005007212 */ /* 0x000fce00078efe06 */
.L_x_28796:
[----:B------:R-:W-:Y:S05]  /*0cd0*/  BSYNC B0 ;  /* 0x0000000000007941 */ /* 0x000fea0003800000 */
.L_x_28795:
[----:B------:R-:W-:-:S04]  /*0ce0*/  F2FP.BF16.F32.PACK_AB R0, RZ, R0 ;  /* 0x00000000ff00723e */ /* 0x000fc800000010ff */
[----:B------:R-:W-:Y:S01]  /*0cf0*/  PRMT R23, R0, 0x7610, R23 ;  /* 0x0000761000177816 */ /* 0x000fe20000000017 */
[----:B------:R-:W-:Y:S06]  /*0d00*/  BRA `(.L_x_28780) ;  /* 0x0000000400287947 */ /* 0x000fec0003800000 */
.L_x_28793:
        /* <DEDUP_REMOVED lines=21> */
.L_x_28802:
[----:B------:R-:W-:Y:S05]  /*0e60*/  BSYNC B1 ;  /* 0x0000000000017941 */ /* 0x000fea0003800000 */
.L_x_28801:
[----:B------:R-:W-:Y:S01]  /*0e70*/  LEA R5, R0, 0x37800000, 0x17 ;  /* 0x3780000000057811 */ /* 0x000fe200078eb8ff */
[----:B------:R-:W-:-:S05]  /*0e80*/  IMAD.SHL.U32 R0, R3, 0x200000, RZ ;  /* 0x0020000003007824 */ /* 0x000fca00078e00ff */
[----:B------:R-:W-:-:S07]  /*0e90*/  LOP3.LUT R0, R5, R0, R6, 0xfe, !PT ;  /* 0x0000000005007212 */ /* 0x000fce00078efe06 */
.L_x_28800:
[----:B------:R-:W-:Y:S05]  /*0ea0*/  BSYNC B0 ;  /* 0x0000000000007941 */ /* 0x000fea0003800000 */
.L_x_28799:
[----:B------:R-:W-:-:S04]  /*0eb0*/  F2FP.BF16.F32.PACK_AB R0, RZ, R0 ;  /* 0x00000000ff00723e */ /* 0x000fc800000010ff */
[----:B------:R-:W-:Y:S01]  /*0ec0*/  PRMT R23, R0, 0x7610, R23 ;  /* 0x0000761000177816 */ /* 0x000fe20000000017 */
[----:B------:R-:W-:Y:S06]  /*0ed0*/  BRA `(.L_x_28780) ;  /* 0x0000000000b47947 */ /* 0x000fec0003800000 */
.L_x_28792:
        /* <DEDUP_REMOVED lines=14> */
.L_x_28806:
[----:B------:R-:W-:Y:S05]  /*0fc0*/  BSYNC B0 ;  /* 0x0000000000007941 */ /* 0x000fea0003800000 */
.L_x_28805:
[----:B------:R-:W-:-:S04]  /*0fd0*/  F2FP.BF16.F32.PACK_AB R0, RZ, R0 ;  /* 0x00000000ff00723e */ /* 0x000fc800000010ff */
[----:B------:R-:W-:Y:S01]  /*0fe0*/  PRMT R23, R0, 0x7610, R23 ;  /* 0x0000761000177816 */ /* 0x000fe20000000017 */
[----:B------:R-:W-:Y:S06]  /*0ff0*/  BRA `(.L_x_28780) ;  /* 0x00000000006c7947 */ /* 0x000fec0003800000 */
.L_x_28779:
        /* <DEDUP_REMOVED lines=16> */
.L_x_28807:
[----:B------:R-:W-:Y:S01]  /*1100*/  PRMT R23, RZ, 0x7610, R23 ;  /* 0x00007610ff177816 */ /* 0x000fe20000000017 */
[----:B------:R-:W-:Y:S06]  /*1110*/  BRA `(.L_x_28780) ;  /* 0x0000000000247947 */ /* 0x000fec0003800000 */
.L_x_28804:
[----:B------:R-:W2:Y:S02]  /*1120*/  LDG.E.64 R4, desc[UR36][R4.64] ;  /* 0x0000002404047981 */ /* 0x000ea4000c1e1b00 */
[----:B--2---:R-:W0:Y:S02]  /*1130*/  I2F.U64 R0, R4 ;  /* 0x0000000400007312 */ /* 0x004e240000301000 */
[----:B0-----:R-:W-:-:S04]  /*1140*/  F2FP.BF16.F32.PACK_AB R0, RZ, R0 ;  /* 0x00000000ff00723e */ /* 0x001fc800000010ff */
[----:B------:R-:W-:Y:S01]  /*1150*/  PRMT R23, R0, 0x7610, R23 ;  /* 0x0000761000177816 */ /* 0x000fe20000000017 */
[----:B------:R-:W-:Y:S06]  /*1160*/  BRA `(.L_x_28780) ;  /* 0x0000000000107947 */ /* 0x000fec0003800000 */
.L_x_28803:
[----:B------:R-:W2:Y:S02]  /*1170*/  LDG.E R4, desc[UR36][R4.64] ;  /* 0x0000002404047981 */ /* 0x000ea4000c1e1900 */
[----:B--2---:R-:W-:-:S04]  /*1180*/  I2FP.F32.U32 R0, R4 ;  /* 0x0000000400007245 */ /* 0x004fc80000201000 */
[----:B------:R-:W-:-:S04]  /*1190*/  F2FP.BF16.F32.PACK_AB R0, RZ, R0 ;  /* 0x00000000ff00723e */ /* 0x000fc800000010ff */
[----:B------:R-:W-:-:S07]  /*11a0*/  PRMT R23, R0, 0x7610, R23 ;  /* 0x0000761000177816 */ /* 0x000fce0000000017 */
.L_x_28780:
        /* <DEDUP_REMOVED lines=21> */
.L_x_28811:
[----:B------:R-:W2:Y:S02]  /*1300*/  LDG.E.U8 R4, desc[UR36][R4.64] ;  /* 0x0000002404047981 */ /* 0x000ea4000c1e1100 */
[----:B--2---:R-:W-:-:S04]  /*1310*/  I2FP.F32.U32 R0, R4 ;  /* 0x0000000400007245 */ /* 0x004fc80000201000 */
[----:B------:R-:W-:-:S04]  /*1320*/  F2FP.BF16.F32.PACK_AB R0, RZ, R0 ;  /* 0x00000000ff00723e */ /* 0x000fc800000010ff */
[----:B------:R-:W-:Y:S01]  /*1330*/  PRMT R26, R0, 0x7610, R26 ;  /* 0x00007610001a7816 */ /* 0x000fe2000000001a */
[----:B------:R-:W-:Y:S06]  /*1340*/  BRA `(.L_x_28813) ;  /* 0x0000000c00c87947 */ /* 0x000fec0003800000 */
.L_x_28810:
        /* <DEDUP_REMOVED lines=11> */
.L_x_28815:
[----:B------:R-:W2:Y:S02]  /*1400*/  LDG.E R4, desc[UR36][R4.64] ;  /* 0x0000002404047981 */ /* 0x000ea4000c1e1900 */
[----:B--2---:R-:W-:-:S04]  /*1410*/  I2FP.F32.S32 R0, R4 ;  /* 0x0000000400007245 */ /* 0x004fc80000201400 */
[----:B------:R-:W-:-:S04]  /*1420*/  F2FP.BF16.F32.PACK_AB R0, RZ, R0 ;  /* 0x00000000ff00723e */ /* 0x000fc800000010ff */
[----:B------:R-:W-:Y:S01]  /*1430*/  PRMT R26, R0, 0x7610, R26 ;  /* 0x00007610001a7816 */ /* 0x000fe2000000001a */
[----:B------:R-:W-:Y:S06]  /*1440*/  BRA `(.L_x_28813) ;  /* 0x0000000c00887947 */ /* 0x000fec0003800000 */
.L_x_28814:
[----:B------:R-:W2:Y:S02]  /*1450*/  LDG.E.U16 R4, desc[UR36][R4.64] ;  /* 0x0000002404047981 */ /* 0x000ea4000c1e1500 */
[----:B--2---:R-:W0:Y:S02]  /*1460*/  I2F.S16 R0, R4 ;  /* 0x0000000400007306 */ /* 0x004e240000101400 */
[----:B0-----:R-:W-:-:S04]  /*1470*/  F2FP.BF16.F32.PACK_AB R0, RZ, R0 ;  /* 0x00000000ff00723e */ /* 0x001fc800000010ff */
[----:B------:R-:W-:Y:S01]  /*1480*/  PRMT R26, R0, 0x7610, R26 ;  /* 0x00007610001a7816 */ /* 0x000fe2000000001a */
[----:B------:R-:W-:Y:S06]  /*1490*/  BRA `(.L_x_28813) ;  /* 0x0000000c00747947 */ /* 0x000fec0003800000 */
.L_x_28809:
        /* <DEDUP_REMOVED lines=9> */
.L_x_28817:
[----:B------:R-:W2:Y:S02]  /*1530*/  LDG.E.U16 R0, desc[UR36][R4.64] ;  /* 0x0000002404007981 */ /* 0x000ea4000c1e1500 */
[----:B--2---:R-:W-:-:S05]  /*1540*/  HADD2.F32 R0, -RZ, R0.H0_H0 ;  /* 0x20000000ff007230 */ /* 0x004fca0000004100 */
[----:B------:R-:W-:-:S04]  /*1550*/  F2FP.BF16.F32.PACK_AB R0, RZ, R0 ;  /* 0x00000000ff00723e */ /* 0x000fc800000010ff */
[----:B------:R-:W-:Y:S01]  /*1560*/  PRMT R26, R0, 0x7610, R26 ;  /* 0x00007610001a7816 */ /* 0x000fe2000000001a */
[----:B------:R-:W-:Y:S06]  /*1570*/  BRA `(.L_x_28813) ;  /* 0x0000000c003c7947 */ /* 0x000fec0003800000 */
.L_x_28816:
        /* <DEDUP_REMOVED lines=9> */
.L_x_28819:
[----:B------:R-:W2:Y:S02]  /*1610*/  LDG.E.U16 R4, desc[UR36][R4.64] ;  /* 0x0000002404047981 */ /* 0x000ea4000c1e1500 */
[----:B--2---:R-:W-:-:S05]  /*1620*/  HADD2.F32 R0, -RZ, R4.H0_H0 ;  /* 0x20000004ff007230 */ /* 0x004fca0000004100 */
[----:B------:R-:W-:-:S04]  /*1630*/  F2FP.BF16.F32.PACK_AB R0, RZ, R0 ;  /* 0x00000000ff00723e */ /* 0x000fc800000010ff */
[----:B------:R-:W-:Y:S01]  /*1640*/  PRMT R26, R0, 0x7610, R26 ;  /* 0x00007610001a7816 */ /* 0x000fe2000000001a */
[----:B------:R-:W-:Y:S06]  /*1650*/  BRA `(.L_x_28813) ;  /* 0x0000000c00047947 */ /* 0x000fec0003800000 */
.L_x_28818:
        /* <DEDUP_REMOVED lines=9> */
.L_x_28808:
        /* <DEDUP_REMOVED lines=14> */
.L_x_28822:
        /* <DEDUP_REMOVED lines=9> */
.L_x_28821:
        /* <DEDUP_REMOVED lines=28> */
.L_x_28824:
        /* <DEDUP_REMOVED lines=15> */
.L_x_28823:
[----:B------:R0:W5:Y:S01]  /*1b10*/  LDG.E.U16 R26, desc[UR36][R4.64] ;  /* 0x00000024041a7981 */ /* 0x000162000c1e1500 */
[----:B------:R-:W-:Y:S05]  /*1b20*/  BRA `(.L_x_28813) ;  /* 0x0000000400d07947 */ /* 0x000fea0003800000 */
.L_x_28820:
        /* <DEDUP_REMOVED lines=13> */
.L_x_28827:
        /* <DEDUP_REMOVED lines=21> */
.L_x_28831:
[----:B------:R-:W-:Y:S05]  /*1d50*/  BSYNC B1 ;  /* 0x0000000000017941 */ /* 0x000fea0003800000 */
.L_x_28830:
[----:B------:R-:W-:Y:S01]  /*1d60*/  LEA R5, R0, 0x3b800000, 0x17 ;  /* 0x3b80000000057811 */ /* 0x000fe200078eb8ff */
[----:B------:R-:W-:-:S05]  /*1d70*/  IMAD.SHL.U32 R0, R3, 0x100000, RZ ;  /* 0x0010000003007824 */ /* 0x000fca00078e00ff */
[----:B------:R-:W-:-:S07]  /*1d80*/  LOP3.LUT R0, R5, R0, R6, 0xfe, !PT ;  /* 0x0000000005007212 */ /* 0x000fce00078efe06 */
.L_x_28829:
[----:B------:R-:W-:Y:S05]  /*1d90*/  BSYNC B0 ;  /* 0x0000000000007941 */ /* 0x000fea0003800000 */
.L_x_28828:
[----:B------:R-:W-:-:S04]  /*1da0*/  F2FP.BF16.F32.PACK_AB R0, RZ, R0 ;  /* 0x00000000ff00723e */ /* 0x000fc800000010ff */
[----:B------:R-:W-:Y:S01]  /*1db0*/  PRMT R26, R0, 0x7610, R26 ;  /* 0x00007610001a7816 */ /* 0x000fe2000000001a */
[----:B------:R-:W-:Y:S06]  /*1dc0*/  BRA `(.L_x_28813) ;  /* 0x0000000400287947 */ /* 0x000fec0003800000 */
.L_x_28826:
        /* <DEDUP_REMOVED lines=21> */
.L_x_28835:
[----:B------:R-:W-:Y:S05]  /*1f20*/  BSYNC B1 ;  /* 0x0000000000017941 */ /* 0x000fea0003800000 */
.L_x_28834:
[----:B------:R-:W-:Y:S01]  /*1f30*/  LEA R5, R0, 0x37800000, 0x17 ;  /* 0x3780000000057811 */ /* 0x000fe200078eb8ff */
[----:B------:R-:W-:-:S05]  /*1f40*/  IMAD.SHL.U32 R0, R3, 0x200000, RZ ;  /* 0x0020000003007824 */ /* 0x000fca00078e00ff */
[----:B------:R-:W-:-:S07]  /*1f50*/  LOP3.LUT R0, R5, R0, R6, 0xfe, !PT ;  /* 0x0000000005007212 */ /* 0x000fce00078efe06 */
.L_x_28833:
[----:B------:R-:W-:Y:S05]  /*1f60*/  BSYNC B0 ;  /* 0x0000000000007941 */ /* 0x000fea0003800000 */
.L_x_28832:
[----:B------:R-:W-:-:S04]  /*1f70*/  F2FP.BF16.F32.PACK_AB R0, RZ, R0 ;  /* 0x00000000ff00723e */ /* 0x000fc800000010ff */
[----:B------:R-:W-:Y:S01]  /*1f80*/  PRMT R26, R0, 0x7610, R26 ;  /* 0x00007610001a7816 */ /* 0x000fe2000000001a */
[----:B------:R-:W-:Y:S06]  /*1f90*/  BRA `(.L_x_28813) ;  /* 0x0000000000b47947 */ /* 0x000fec0003800000 */
.L_x_28825:
        /* <DEDUP_REMOVED lines=14> */
.L_x_28839:
[----:B------:R-:W-:Y:S05]  /*2080*/  BSYNC B0 ;  /* 0x0000000000007941 */ /* 0x000fea0003800000 */
.L_x_28838:
[----:B------:R-:W-:-:S04]  /*2090*/  F2FP.BF16.F32.PACK_AB R0, RZ, R0 ;  /* 0x00000000ff00723e */ /* 0x000fc800000010ff */
[----:B------:R-:W-:Y:S01]  /*20a0*/  PRMT R26, R0, 0x7610, R26 ;  /* 0x00007610001a7816 */ /* 0x000fe2000000001a */
[----:B------:R-:W-:Y:S06]  /*20b0*/  BRA `(.L_x_28813) ;  /* 0x00000000006c7947 */ /* 0x000fec0003800000 */
.L_x_28812:
        /* <DEDUP_REMOVED lines=16> */
.L_x_28840:
[----:B------:R-:W-:Y:S01]  /*21c0*/  PRMT R26, RZ, 0x7610, R26 ;  /* 0x00007610ff1a7816 */ /* 0x000fe2000000001a */
[----:B------:R-:W-:Y:S06]  /*21d0*/  BRA `(.L_x_28813) ;  /* 0x0000000000247947 */ /* 0x000fec0003800000 */
.L_x_28837:
[----:B------:R-:W2:Y:S02]  /*21e0*/  LDG.E.64 R4, desc[UR36][R4.64] ;  /* 0x0000002404047981 */ /* 0x000ea4000c1e1b00 */
[----:B--2---:R-:W0:Y:S02]  /*21f0*/  I2F.U64 R0, R4 ;  /* 0x0000000400007312 */ /* 0x004e240000301000 */
[----:B0-----:R-:W-:-:S04]  /*2200*/  F2FP.BF16.F32.PACK_AB R0, RZ, R0 ;  /* 0x00000000ff00723e */ /* 0x001fc800000010ff */
[----:B------:R-:W-:Y:S01]  /*2210*/  PRMT R26, R0, 0x7610, R26 ;  /* 0x00007610001a7816 */ /* 0x000fe2000000001a */
[----:B------:R-:W-:Y:S06]  /*2220*/  BRA `(.L_x_28813) ;  /* 0x0000000000107947 */ /* 0x000fec0003800000 */
.L_x_28836:
[----:B------:R-:W2:Y:S02]  /*2230*/  LDG.E R4, desc[UR36][R4.64] ;  /* 0x0000002404047981 */ /* 0x000ea4000c1e1900 */
[----:B--2---:R-:W-:-:S04]  /*2240*/  I2FP.F32.U32 R0, R4 ;  /* 0x0000000400007245 */ /* 0x004fc80000201000 */
[----:B------:R-:W-:-:S04]  /*2250*/  F2FP.BF16.F32.PACK_AB R0, RZ, R0 ;  /* 0x00000000ff00723e */ /* 0x000fc800000010ff */
[----:B------:R-:W-:-:S07]  /*2260*/  PRMT R26, R0, 0x7610, R26 ;  /* 0x00007610001a7816 */ /* 0x000fce000000001a */
.L_x_28813:
[----:B------:R-:W-:-:S07]  /*2270*/  VIADD R27, R27, 0x80 ;  /* 0x000000801b1b7836 */ /* 0x000fce0000000000 */
.L_x_28774:
[----:B------:R-:W-:Y:S05]  /*2280*/  BSYNC B6 ;  /* 0x0000000000067941 */ /* 0x000fea0003800000 */
.L_x_28773:
        /* <DEDUP_REMOVED lines=26> */
.L_x_28846:
[----:B------:R-:W2:Y:S02]  /*2430*/  LDG.E.U8 R4, desc[UR36][R4.64] ;  /* 0x0000002404047981 */ /* 0x000ea4000c1e1100 */
[----:B--2---:R-:W-:-:S04]  /*2440*/  I2FP.F32.U32 R0, R4 ;  /* 0x0000000400007245 */ /* 0x004fc80000201000 */
[----:B------:R-:W-:-:S04]  /*2450*/  F2FP.BF16.F32.PACK_AB R0, RZ, R0 ;  /* 0x00000000ff00723e */ /* 0x000fc800000010ff */
[----:B------:R-:W-:Y:S01]  /*2460*/  PRMT R22, R0, 0x7610, R22 ;  /* 0x0000761000167816 */ /* 0x000fe20000000016 */
[----:B------:R-:W-:Y:S06]  /*2470*/  BRA `(.L_x_28848) ;  /* 0x0000000c00cc7947 */ /* 0x000fec0003800000 */
.L_x_28845:
        /* <DEDUP_REMOVED lines=11> */
.L_x_28850:
[----:B------:R-:W2:Y:S02]  /*2530*/  LDG.E R4, desc[UR36][R4.64] ;  /* 0x0000002404047981 */ /* 0x000ea4000c1e1900 */
[----:B--2---:R-:W-:-:S04]  /*2540*/  I2FP.F32.S32 R0, R4 ;  /* 0x0000000400007245 */ /* 0x004fc80000201400 */
[----:B------:R-:W-:-:S04]  /*2550*/  F2FP.BF16.F32.PACK_AB R0, RZ, R0 ;  /* 0x00000000ff00723e */ /* 0x000fc800000010ff */
[----:B------:R-:W-:Y:S01]  /*2560*/  PRMT R22, R0, 0x7610, R22 ;  /* 0x0000761000167816 */ /* 0x000fe20000000016 */
[----:B------:R-:W-:Y:S06]  /*2570*/  BRA `(.L_x_28848) ;  /* 0x0000000c008c7947 */ /* 0x000fec0003800000 */
.L_x_28849:
[----:B------:R-:W2:Y:S02]  /*2580*/  LDG.E.U16 R4, desc[UR36][R4.64] ;  /* 0x0000002404047981 */ /* 0x000ea4000c1e1500 */
[----:B--2---:R-:W0:Y:S02]  /*2590*/  I2F.S16 R0, R4 ;  /* 0x0000000400007306 */ /* 0x004e240000101400 */
[----:B0-----:R-:W-:-:S04]  /*25a0*/  F2FP.BF16.F32.PACK_AB R0, RZ, R0 ;  /* 0x00000000ff00723e */ /* 0x001fc800000010ff */
[----:B------:R-:W-:Y:S01]  /*25b0*/  PRMT R22, R0, 0x7610, R22 ;  /* 0x0000761000167816 */ /* 0x000fe20000000016 */
[----:B------:R-:W-:Y:S06]  /*25c0*/  BRA `(.L_x_28848) ;  /* 0x0000000c00787947 */ /* 0x000fec0003800000 */
.L_x_28844:
        /* <DEDUP_REMOVED lines=9> */
.L_x_28852:
[----:B------:R-:W2:Y:S02]  /*2660*/  LDG.E.U16 R0, desc[UR36][R4.64] ;  /* 0x0000002404007981 */ /* 0x000ea4000c1e1500 */
[----:B--2---:R-:W-:-:S05]  /*2670*/  HADD2.F32 R0, -RZ, R0.H0_H0 ;  /* 0x20000000ff007230 */ /* 0x004fca0000004100 */
[----:B------:R-:W-:-:S04]  /*2680*/  F2FP.BF16.F32.PACK_AB R0, RZ, R0 ;  /* 0x00000000ff00723e */ /* 0x000fc800000010ff */
[----:B------:R-:W-:Y:S01]  /*2690*/  PRMT R22, R0, 0x7610, R22 ;  /* 0x0000761000167816 */ /* 0x000fe20000000016 */
[----:B------:R-:W-:Y:S06]  /*26a0*/  BRA `(.L_x_28848) ;  /* 0x0000000c00407947 */ /* 0x000fec0003800000 */
.L_x_28851:
        /* <DEDUP_REMOVED lines=9> */
.L_x_28854:
[----:B------:R-:W2:Y:S02]  /*2740*/  LDG.E.U16 R4, desc[UR36][R4.64] ;  /* 0x0000002404047981 */ /* 0x000ea4000c1e1500 */
[----:B--2---:R-:W-:-:S05]  /*2750*/  HADD2.F32 R0, -RZ, R4.H0_H0 ;  /* 0x20000004ff007230 */ /* 0x004fca0000004100 */
[----:B------:R-:W-:-:S04]  /*2760*/  F2FP.BF16.F32.PACK_AB R0, RZ, R0 ;  /* 0x00000000ff00723e */ /* 0x000fc800000010ff */
[----:B------:R-:W-:Y:S01]  /*2770*/  PRMT R22, R0, 0x7610, R22 ;  /* 0x0000761000167816 */ /* 0x000fe20000000016 */
[----:B------:R-:W-:Y:S06]  /*2780*/  BRA `(.L_x_28848) ;  /* 0x0000000c00087947 */ /* 0x000fec0003800000 */
.L_x_28853:
        /* <DEDUP_REMOVED lines=9> */
.L_x_28843:
        /* <DEDUP_REMOVED lines=14> */
.L_x_28857:
        /* <DEDUP_REMOVED lines=9> */
.L_x_28856:
        /* <DEDUP_REMOVED lines=28> */
.L_x_28859:
        /* <DEDUP_REMOVED lines=16> */
.L_x_28858:
[----:B------:R0:W5:Y:S01]  /*2c50*/  LDG.E.U16 R22, desc[UR36][R4.64] ;  /* 0x0000002404167981 */ /* 0x000162000c1e1500 */
[----:B------:R-:W-:Y:S05]  /*2c60*/  BRA `(.L_x_28848) ;  /* 0x0000000400d07947 */ /* 0x000fea0003800000 */
.L_x_28855:
        /* <DEDUP_REMOVED lines=13> */
.L_x_28862:
        /* <DEDUP_REMOVED lines=21> */
.L_x_28866:
[----:B------:R-:W-:Y:S05]  /*2e90*/  BSYNC B1 ;  /* 0x0000000000017941 */ /* 0x000fea0003800000 */
.L_x_28865:
[----:B------:R-:W-:Y:S01]  /*2ea0*/  LEA R5, R0, 0x3b800000, 0x17 ;  /* 0x3b80000000057811 */ /* 0x000fe200078eb8ff */
[----:B------:R-:W-:-:S05]  /*2eb0*/  IMAD.SHL.U32 R0, R3, 0x100000, RZ ;  /* 0x0010000003007824 */ /* 0x000fca00078e00ff */
[----:B------:R-:W-:-:S07]  /*2ec0*/  LOP3.LUT R0, R5, R0, R6, 0xfe, !PT ;  /* 0x0000000005007212 */ /* 0x000fce00078efe06 */
.L_x_28864:
[----:B------:R-:W-:Y:S05]  /*2ed0*/  BSYNC B0 ;  /* 0x0000000000007941 */ /* 0x000fea0003800000 */
.L_x_28863:
[----:B------:R-:W-:-:S04]  /*2ee0*/  F2FP.BF16.F32.PACK_AB R0, RZ, R0 ;  /* 0x00000000ff00723e */ /* 0x000fc800000010ff */
[----:B------:R-:W-:Y:S01]  /*2ef0*/  PRMT R22, R0, 0x7610, R22 ;  /* 0x0000761000167816 */ /* 0x000fe20000000016 */
[----:B------:R-:W-:Y:S06]  /*2f00*/  BRA `(.L_x_28848) ;  /* 0x0000000400287947 */ /* 0x000fec0003800000 */
.L_x_28861:
        /* <DEDUP_REMOVED lines=21> */
.L_x_28870:
[----:B------:R-:W-:Y:S05]  /*3060*/  BSYNC B1 ;  /* 0x0000000000017941 */ /* 0x000fea0003800000 */
.L_x_28869:
[----:B------:R-:W-:Y:S01]  /*3070*/  LEA R5, R0, 0x37800000, 0x17 ;  /* 0x3780000000057811 */ /* 0x000fe200078eb8ff */
[----:B------:R-:W-:-:S05]  /*3080*/  IMAD.SHL.U32 R0, R3, 0x200000, RZ ;  /* 0x0020000003007824 */ /* 0x000fca00078e00ff */
[----:B------:R-:W-:-:S07]  /*3090*/  LOP3.LUT R0, R5, R0, R6, 0xfe, !PT ;  /* 0x0000000005007212 */ /* 0x000fce00078efe06 */
.L_x_28868:
[----:B------:R-:W-:Y:S05]  /*30a0*/  BSYNC B0 ;  /* 0x0000000000007941 */ /* 0x000fea0003800000 */
.L_x_28867:
[----:B------:R-:W-:-:S04]  /*30b0*/  F2FP.BF16.F32.PACK_AB R0, RZ, R0 ;  /* 0x00000000ff00723e */ /* 0x000fc800000010ff */
[----:B------:R-:W-:Y:S01]  /*30c0*/  PRMT R22, R0, 0x7610, R22 ;  /* 0x0000761000167816 */ /* 0x000fe20000000016 */
[----:B------:R-:W-:Y:S06]  /*30d0*/  BRA `(.L_x_28848) ;  /* 0x0000000000b47947 */ /* 0x000fec0003800000 */
.L_x_28860:
        /* <DEDUP_REMOVED lines=14> */
.L_x_28874:
[----:B------:R-:W-:Y:S05]  /*31c0*/  BSYNC B0 ;  /* 0x0000000000007941 */ /* 0x000fea0003800000 */
.L_x_28873:
[----:B------:R-:W-:-:S04]  /*31d0*/  F2FP.BF16.F32.PACK_AB R0, RZ, R0 ;  /* 0x00000000ff00723e */ /* 0x000fc800000010ff */
[----:B------:R-:W-:Y:S01]  /*31e0*/  PRMT R22, R0, 0x7610, R22 ;  /* 0x0000761000167816 */ /* 0x000fe20000000016 */
[----:B------:R-:W-:Y:S06]  /*31f0*/  BRA `(.L_x_28848) ;  /* 0x00000000006c7947 */ /* 0x000fec0003800000 */
.L_x_28847:
        /* <DEDUP_REMOVED lines=16> */
.L_x_28875:
[----:B------:R-:W-:Y:S01]  /*3300*/  PRMT R22, RZ, 0x7610, R22 ;  /* 0x00007610ff167816 */ /* 0x000fe20000000016 */
[----:B------:R-:W-:Y:S06]  /*3310*/  BRA `(.L_x_28848) ;  /* 0x0000000000247947 */ /* 0x000fec0003800000 */
.L_x_28872:
[----:B------:R-:W2:Y:S02]  /*3320*/  LDG.E.64 R4, desc[UR36][R4.64] ;  /* 0x0000002404047981 */ /* 0x000ea4000c1e1b00 */
[----:B--2---:R-:W0:Y:S02]  /*3330*/  I2F.U64 R0, R4 ;  /* 0x0000000400007312 */ /* 0x004e240000301000 */
[----:B0-----:R-:W-:-:S04]  /*3340*/  F2FP.BF16.F32.PACK_AB R0, RZ, R0 ;  /* 0x00000000ff00723e */ /* 0x001fc800000010ff */
[----:B------:R-:W-:Y:S01]  /*3350*/  PRMT R22, R0, 0x7610, R22 ;  /* 0x0000761000167816 */ /* 0x000fe20000000016 */
[----:B------:R-:W-:Y:S06]  /*3360*/  BRA `(.L_x_28848) ;  /* 0x0000000000107947 */ /* 0x000fec0003800000 */
.L_x_28871:
[----:B------:R-:W2:Y:S02]  /*3370*/  LDG.E R4, desc[UR36][R4.64] ;  /* 0x0000002404047981 */ /* 0x000ea4000c1e1900 */
[----:B--2---:R-:W-:-:S04]  /*3380*/  I2FP.F32.U32 R0, R4 ;  /* 0x0000000400007245 */ /* 0x004fc80000201000 */
[----:B------:R-:W-:-:S04]  /*3390*/  F2FP.BF16.F32.PACK_AB R0, RZ, R0 ;  /* 0x00000000ff00723e */ /* 0x000fc800000010ff */
[----:B------:R-:W-:-:S07]  /*33a0*/  PRMT R22, R0, 0x7610, R22 ;  /* 0x0000761000167816 */ /* 0x000fce0000000016 */
.L_x_28848:
        /* <DEDUP_REMOVED lines=21> */
.L_x_28879:
[----:B------:R-:W2:Y:S02]  /*3500*/  LDG.E.U8 R4, desc[UR36][R4.64] ;  /* 0x0000002404047981 */ /* 0x000ea4000c1e1100 */
[----:B--2---:R-:W-:-:S04]  /*3510*/  I2FP.F32.U32 R0, R4 ;  /* 0x0000000400007245 */ /* 0x004fc80000201000 */
[----:B------:R-:W-:-:S04]  /*3520*/  F2FP.BF16.F32.PACK_AB R0, RZ, R0 ;  /* 0x00000000ff00723e */ /* 0x000fc800000010ff */
[----:B------:R-:W-:Y:S01]  /*3530*/  PRMT R24, R0, 0x7610, R24 ;  /* 0x0000761000187816 */ /* 0x000fe20000000018 */
[----:B------:R-:W-:Y:S06]  /*3540*/  BRA `(.L_x_28881) ;  /* 0x0000000c00c87947 */ /* 0x000fec0003800000 */
.L_x_28878:
        /* <DEDUP_REMOVED lines=11> */
.L_x_28883:
[----:B------:R-:W2:Y:S02]  /*3600*/  LDG.E R4, desc[UR36][R4.64] ;  /* 0x0000002404047981 */ /* 0x000ea4000c1e1900 */
[----:B--2---:R-:W-:-:S04]  /*3610*/  I2FP.F32.S32 R0, R4 ;  /* 0x0000000400007245 */ /* 0x004fc80000201400 */
[----:B------:R-:W-:-:S04]  /*3620*/  F2FP.BF16.F32.PACK_AB R0, RZ, R0 ;  /* 0x00000000ff00723e */ /* 0x000fc800000010ff */
[----:B------:R-:W-:Y:S01]  /*3630*/  PRMT R24, R0, 0x7610, R24 ;  /* 0x0000761000187816 */ /* 0x000fe20000000018 */
[----:B------:R-:W-:Y:S06]  /*3640*/  BRA `(.L_x_28881) ;  /* 0x0000000c00887947 */ /* 0x000fec0003800000 */
.L_x_28882:
[----:B------:R-:W2:Y:S02]  /*3650*/  LDG.E.U16 R4, desc[UR36][R4.64] ;  /* 0x0000002404047981 */ /* 0x000ea4000c1e1500 */
[----:B--2---:R-:W0:Y:S02]  /*3660*/  I2F.S16 R0, R4 ;  /* 0x0000000400007306 */ /* 0x004e240000101400 */
[----:B0-----:R-:W-:-:S04]  /*3670*/  F2FP.BF16.F32.PACK_AB R0, RZ, R0 ;  /* 0x00000000ff00723e */ /* 0x001fc800000010ff */
[----:B------:R-:W-:Y:S01]  /*3680*/  PRMT R24, R0, 0x7610, R24 ;  /* 0x0000761000187816 */ /* 0x000fe20000000018 */
[----:B------:R-:W-:Y:S06]  /*3690*/  BRA `(.L_x_28881) ;  /* 0x0000000c00747947 */ /* 0x000fec0003800000 */
.L_x_28877:
        /* <DEDUP_REMOVED lines=9> */
.L_x_28885:
[----:B------:R-:W2:Y:S02]  /*3730*/  LDG.E.U16 R0, desc[UR36][R4.64] ;  /* 0x0000002404007981 */ /* 0x000ea4000c1e1500 */
[----:B--2---:R-:W-:-:S05]  /*3740*/  HADD2.F32 R0, -RZ, R0.H0_H0 ;  /* 0x20000000ff007230 */ /* 0x004fca0000004100 */
[----:B------:R-:W-:-:S04]  /*3750*/  F2FP.BF16.F32.PACK_AB R0, RZ, R0 ;  /* 0x00000000ff00723e */ /* 0x000fc800000010ff */
[----:B------:R-:W-:Y:S01]  /*3760*/  PRMT R24, R0, 0x7610, R24 ;  /* 0x0000761000187816 */ /* 0x000fe20000000018 */
[----:B------:R-:W-:Y:S06]  /*3770*/  BRA `(.L_x_28881) ;  /* 0x0000000c003c7947 */ /* 0x000fec0003800000 */
.L_x_28884:
        /* <DEDUP_REMOVED lines=9> */
.L_x_28887:
[----:B------:R-:W2:Y:S02]  /*3810*/  LDG.E.U16 R4, desc[UR36][R4.64] ;  /* 0x0000002404047981 */ /* 0x000ea4000c1e1500 */
[----:B--2---:R-:W-:-:S05]  /*3820*/  HADD2.F32 R0, -RZ, R4.H0_H0 ;  /* 0x20000004ff007230 */ /* 0x004fca0000004100 */
[----:B------:R-:W-:-:S04]  /*3830*/  F2FP.BF16.F32.PACK_AB R0, RZ, R0 ;  /* 0x00000000ff00723e */ /* 0x000fc800000010ff */
[----:B------:R-:W-:Y:S01]  /*3840*/  PRMT R24, R0, 0x7610, R24 ;  /* 0x0000761000187816 */ /* 0x000fe20000000018 */
[----:B------:R-:W-:Y:S06]  /*3850*/  BRA `(.L_x_28881) ;  /* 0x0000000c00047947 */ /* 0x000fec0003800000 */
.L_x_28886:
        /* <DEDUP_REMOVED lines=9> */
.L_x_28876:
        /* <DEDUP_REMOVED lines=14> */
.L_x_28890:
        /* <DEDUP_REMOVED lines=9> */
.L_x_28889:
        /* <DEDUP_REMOVED lines=28> */
.L_x_28892:
        /* <DEDUP_REMOVED lines=15> */
.L_x_28891:
[----:B------:R0:W5:Y:S01]  /*3d10*/  LDG.E.U16 R24, desc[UR36][R4.64] ;  /* 0x0000002404187981 */ /* 0x000162000c1e1500 */
[----:B------:R-:W-:Y:S05]  /*3d20*/  BRA `(.L_x_28881) ;  /* 0x0000000400d07947 */ /* 0x000fea0003800000 */
.L_x_28888:
        /* <DEDUP_REMOVED lines=13> */
.L_x_28895:
        /* <DEDUP_REMOVED lines=21> */
.L_x_28899:
[----:B------:R-:W-:Y:S05]  /*3f50*/  BSYNC B1 ;  /* 0x0000000000017941 */ /* 0x000fea0003800000 */
.L_x_28898:
[----:B------:R-:W-:Y:S01]  /*3f60*/  LEA R5, R0, 0x3b800000, 0x17 ;  /* 0x3b80000000057811 */ /* 0x000fe200078eb8ff */
[----:B------:R-:W-:-:S05]  /*3f70*/  IMAD.SHL.U32 R0, R3, 0x100000, RZ ;  /* 0x0010000003007824 */ /* 0x000fca00078e00ff */
[----:B------:R-:W-:-:S07]  /*3f80*/  LOP3.LUT R0, R5, R0, R6, 0xfe, !PT ;  /* 0x0000000005007212 */ /* 0x000fce00078efe06 */
.L_x_28897:
[----:B------:R-:W-:Y:S05]  /*3f90*/  BSYNC B0 ;  /* 0x0000000000007941 */ /* 0x000fea0003800000 */
.L_x_28896:
[----:B------:R-:W-:-:S04]  /*3fa0*/  F2FP.BF16.F32.PACK_AB R0, RZ, R0 ;  /* 0x00000000ff00723e */ /* 0x000fc800000010ff */
[----:B------:R-:W-:Y:S01]  /*3fb0*/  PRMT R24, R0, 0x7610, R24 ;  /* 0x0000761000187816 */ /* 0x000fe20000000018 */
[----:B------:R-:W-:Y:S06]  /*3fc0*/  BRA `(.L_x_28881) ;  /* 0x0000000400287947 */ /* 0x000fec0003800000 */
.L_x_28894:
        /* <DEDUP_REMOVED lines=21> */
.L_x_28903:
[----:B------:R-:W-:Y:S05]  /*4120*/  BSYNC B1 ;  /* 0x0000000000017941 */ /* 0x000fea0003800000 */
.L_x_28902:
[----:B------:R-:W-:Y:S01]  /*4130*/  LEA R5, R0, 0x37800000, 0x17 ;  /* 0x3780000000057811 */ /* 0x000fe200078eb8ff */
[----:B------:R-:W-:-:S05]  /*4140*/  IMAD.SHL.U32 R0, R3, 0x200000, RZ ;  /* 0x0020000003007824 */ /* 0x000fca00078e00ff */
[----:B------:R-:W-:-:S07]  /*4150*/  LOP3.LUT R0, R5, R0, R6, 0xfe, !PT ;  /* 0x0000000005007212 */ /* 0x000fce00078efe06 */
.L_x_28901:
[----:B------:R-:W-:Y:S05]  /*4160*/  BSYNC B0 ;  /* 0x0000000000007941 */ /* 0x000fea0003800000 */
.L_x_28900:
[----:B------:R-:W-:-:S04]  /*4170*/  F2FP.BF16.F32.PACK_AB R0, RZ, R0 ;  /* 0x00000000ff00723e */ /* 0x000fc800000010ff */
[----:B------:R-:W-:Y:S01]  /*4180*/  PRMT R24, R0, 0x7610, R24 ;  /* 0x0000761000187816 */ /* 0x000fe20000000018 */
[----:B------:R-:W-:Y:S06]  /*4190*/  BRA `(.L_x_28881) ;  /* 0x0000000000b47947 */ /* 0x000fec0003800000 */
.L_x_28893:
        /* <DEDUP_REMOVED lines=14> */
.L_x_28907:
[----:B------:R-:W-:Y:S05]  /*4280*/  BSYNC B0 ;  /* 0x0000000000007941 */ /* 0x000fea0003800000 */
.L_x_28906:
[----:B------:R-:W-:-:S04]  /*4290*/  F2FP.BF16.F32.PACK_AB R0, RZ, R0 ;  /* 0x00000000ff00723e */ /* 0x000fc800000010ff */
[----:B------:R-:W-:Y:S01]  /*42a0*/  PRMT R24, R0, 0x7610, R24 ;  /* 0x0000761000187816 */ /* 0x000fe20000000018 */
[----:B------:R-:W-:Y:S06]  /*42b0*/  BRA `(.L_x_28881) ;  /* 0x00000000006c7947 */ /* 0x000fec0003800000 */
.L_x_28880:
        /* <DEDUP_REMOVED lines=16> */
.L_x_28908:
[----:B------:R-:W-:Y:S01]  /*43c0*/  PRMT R24, RZ, 0x7610, R24 ;  /* 0x00007610ff187816 */ /* 0x000fe20000000018 */
[----:B------:R-:W-:Y:S06]  /*43d0*/  BRA `(.L_x_28881) ;  /* 0x0000000000247947 */ /* 0x000fec0003800000 */
.L_x_28905:
[----:B------:R-:W2:Y:S02]  /*43e0*/  LDG.E.64 R4, desc[UR36][R4.64] ;  /* 0x0000002404047981 */ /* 0x000ea4000c1e1b00 */
[----:B--2---:R-:W0:Y:S02]  /*43f0*/  I2F.U64 R0, R4 ;  /* 0x0000000400007312 */ /* 0x004e240000301000 */
[----:B0-----:R-:W-:-:S04]  /*4400*/  F2FP.BF16.F32.PACK_AB R0, RZ, R0 ;  /* 0x00000000ff00723e */ /* 0x001fc800000010ff */
[----:B------:R-:W-:Y:S01]  /*4410*/  PRMT R24, R0, 0x7610, R24 ;  /* 0x0000761000187816 */ /* 0x000fe20000000018 */
[----:B------:R-:W-:Y:S06]  /*4420*/  BRA `(.L_x_28881) ;  /* 0x0000000000107947 */ /* 0x000fec0003800000 */
.L_x_28904:
[----:B------:R-:W2:Y:S02]  /*4430*/  LDG.E R4, desc[UR36][R4.64] ;  /* 0x0000002404047981 */ /* 0x000ea4000c1e1900 */
[----:B--2---:R-:W-:-:S04]  /*4440*/  I2FP.F32.U32 R0, R4 ;  /* 0x0000000400007245 */ /* 0x004fc80000201000 */
[----:B------:R-:W-:-:S04]  /*4450*/  F2FP.BF16.F32.PACK_AB R0, RZ, R0 ;  /* 0x00000000ff00723e */ /* 0x000fc800000010ff */
[----:B------:R-:W-:-:S07]  /*4460*/  PRMT R24, R0, 0x7610, R24 ;  /* 0x0000761000187816 */ /* 0x000fce0000000018 */
.L_x_28881:
[----:B------:R-:W-:-:S07]  /*4470*/  VIADD R27, R27, 0x80 ;  /* 0x000000801b1b7836 */ /* 0x000fce0000000000 */
.L_x_28842:
[----:B------:R-:W-:Y:S05]  /*4480*/  BSYNC B6 ;  /* 0x0000000000067941 */ /* 0x000fea0003800000 */
.L_x_28841:
        /* <DEDUP_REMOVED lines=28> */
.L_x_28914:
[----:B------:R-:W2:Y:S02]  /*4650*/  LDG.E.U8 R4, desc[UR36][R4.64] ;  /* 0x0000002404047981 */ /* 0x000ea4000c1e1100 */
[----:B--2---:R-:W-:-:S04]  /*4660*/  I2FP.F32.U32 R0, R4 ;  /* 0x0000000400007245 */ /* 0x004fc80000201000 */
[----:B------:R-:W-:-:S04]  /*4670*/  F2FP.BF16.F32.PACK_AB R0, RZ, R0 ;  /* 0x00000000ff00723e */ /* 0x000fc800000010ff */
[----:B------:R-:W-:Y:S01]  /*4680*/  PRMT R17, R0, 0x7610, R17 ;  /* 0x0000761000117816 */ /* 0x000fe20000000011 */
[----:B------:R-:W-:Y:S06]  /*4690*/  BRA `(.L_x_28916) ;  /* 0x0000000c00c87947 */ /* 0x000fec0003800000 */
.L_x_28913:
        /* <DEDUP_REMOVED lines=11> */
.L_x_28918:
[----:B------:R-:W2:Y:S02]  /*4750*/  LDG.E R4, desc[UR36][R4.64] ;  /* 0x0000002404047981 */ /* 0x000ea4000c1e1900 */
[----:B--2---:R-:W-:-:S04]  /*4760*/  I2FP.F32.S32 R0, R4 ;  /* 0x0000000400007245 */ /* 0x004fc80000201400 */
[----:B------:R-:W-:-:S04]  /*4770*/  F2FP.BF16.F32.PACK_AB R0, RZ, R0 ;  /* 0x00000000ff00723e */ /* 0x000fc800000010ff */
[----:B------:R-:W-:Y:S01]  /*4780*/  PRMT R17, R0, 0x7610, R17 ;  /* 0x0000761000117816 */ /* 0x000fe20000000011 */
[----:B------:R-:W-:Y:S06]  /*4790*/  BRA `(.L_x_28916) ;  /* 0x0000000c00887947 */ /* 0x000fec0003800000 */
.L_x_28917:
[----:B------:R-:W2:Y:S02]  /*47a0*/  LDG.E.U16 R4, desc[UR36][R4.64] ;  /* 0x0000002404047981 */ /* 0x000ea4000c1e1500 */
[----:B--2---:R-:W0:Y:S02]  /*47b0*/  I2F.S16 R0, R4 ;  /* 0x0000000400007306 */ /* 0x004e240000101400 */
[----:B0-----:R-:W-:-:S04]  /*47c0*/  F2FP.BF16.F32.PACK_AB R0, RZ, R0 ;  /* 0x00000000ff00723e */ /* 0x001fc800000010ff */
[----:B------:R-:W-:Y:S01]  /*47d0*/  PRMT R17, R0, 0x7610, R17 ;  /* 0x0000761000117816 */ /* 0x000fe20000000011 */
[----:B------:R-:W-:Y:S06]  /*47e0*/  BRA `(.L_x_28916) ;  /* 0x0000000c00747947 */ /* 0x000fec0003800000 */
.L_x_28912:
        /* <DEDUP_REMOVED lines=9> */
.L_x_28920:
[----:B------:R-:W2:Y:S02]  /*4880*/  LDG.E.U16 R0, desc[UR36][R4.64] ;  /* 0x0000002404007981 */ /* 0x000ea4000c1e1500 */
[----:B--2---:R-:W-:-:S05]  /*4890*/  HADD2.F32 R0, -RZ, R0.H0_H0 ;  /* 0x20000000ff007230 */ /* 0x004fca0000004100 */
[----:B------:R-:W-:-:S04]  /*48a0*/  F2FP.BF16.F32.PACK_AB R0, RZ, R0 ;  /* 0x00000000ff00723e */ /* 0x000fc800000010ff */
[----:B------:R-:W-:Y:S01]  /*48b0*/  PRMT R17, R0, 0x7610, R17 ;  /* 0x0000761000117816 */ /* 0x000fe20000000011 */
[----:B------:R-:W-:Y:S06]  /*48c0*/  BRA `(.L_x_28916) ;  /* 0x0000000c003c7947 */ /* 0x000fec0003800000 */
.L_x_28919:
        /* <DEDUP_REMOVED lines=9> */
.L_x_28922:
[----:B------:R-:W2:Y:S02]  /*4960*/  LDG.E.U16 R4, desc[UR36][R4.64] ;  /* 0x0000002404047981 */ /* 0x000ea4000c1e1500 */
[----:B--2---:R-:W-:-:S05]  /*4970*/  HADD2.F32 R0, -RZ, R4.H0_H0 ;  /* 0x20000004ff007230 */ /* 0x004fca0000004100 */
[----:B------:R-:W-:-:S04]  /*4980*/  F2FP.BF16.F32.PACK_AB R0, RZ, R0 ;  /* 0x00000000ff00723e */ /* 0x000fc800000010ff */
[----:B------:R-:W-:Y:S01]  /*4990*/  PRMT R17, R0, 0x7610, R17 ;  /* 0x0000761000117816 */ /* 0x000fe20000000011 */
[----:B------:R-:W-:Y:S06]  /*49a0*/  BRA `(.L_x_28916) ;  /* 0x0000000c00047947 */ /* 0x000fec0003800000 */
.L_x_28921:
        /* <DEDUP_REMOVED lines=9> */
.L_x_28911:
        /* <DEDUP_REMOVED lines=14> */
.L_x_28925:
        /* <DEDUP_REMOVED lines=9> */
.L_x_28924:
        /* <DEDUP_REMOVED lines=28> */
.L_x_28927:
        /* <DEDUP_REMOVED lines=15> */
.L_x_28926:
[----:B------:R0:W5:Y:S01]  /*4e60*/  LDG.E.U16 R17, desc[UR36][R4.64] ;  /* 0x0000002404117981 */ /* 0x000162000c1e1500 */
[----:B------:R-:W-:Y:S05]  /*4e70*/  BRA `(.L_x_28916) ;  /* 0x0000000400d07947 */ /* 0x000fea0003800000 */
.L_x_28923:
        /* <DEDUP_REMOVED lines=13> */
.L_x_28930:
        /* <DEDUP_REMOVED lines=21> */
.L_x_28934:
[----:B------:R-:W-:Y:S05]  /*50a0*/  BSYNC B1 ;  /* 0x0000000000017941 */ /* 0x000fea0003800000 */
.L_x_28933:
[----:B------:R-:W-:Y:S01]  /*50b0*/  LEA R5, R0, 0x3b800000, 0x17 ;  /* 0x3b80000000057811 */ /* 0x000fe200078eb8ff */
[----:B------:R-:W-:-:S05]  /*50c0*/  IMAD.SHL.U32 R0, R3, 0x100000, RZ ;  /* 0x0010000003007824 */ /* 0x000fca00078e00ff */
[----:B------:R-:W-:-:S07]  /*50d0*/  LOP3.LUT R0, R5, R0, R6, 0xfe, !PT ;  /* 0x0000000005007212 */ /* 0x000fce00078efe06 */
.L_x_28932:
[----:B------:R-:W-:Y:S05]  /*50e0*/  BSYNC B0 ;  /* 0x0000000000007941 */ /* 0x000fea0003800000 */
.L_x_28931:
[----:B------:R-:W-:-:S04]  /*50f0*/  F2FP.BF16.F32.PACK_AB R0, RZ, R0 ;  /* 0x00000000ff00723e */ /* 0x000fc800000010ff */
[----:B------:R-:W-:Y:S01]  /*5100*/  PRMT R17, R0, 0x7610, R17 ;  /* 0x0000761000117816 */ /* 0x000fe20000000011 */
[----:B------:R-:W-:Y:S06]  /*5110*/  BRA `(.L_x_28916) ;  /* 0x0000000400287947 */ /* 0x000fec0003800000 */
.L_x_28929:
        /* <DEDUP_REMOVED lines=21> */
.L_x_28938:
[----:B------:R-:W-:Y:S05]  /*5270*/  BSYNC B1 ;  /* 0x0000000000017941 */ /* 0x000fea0003800000 */
.L_x_28937:
[----:B------:R-:W-:Y:S01]  /*5280*/  LEA R5, R0, 0x37800000, 0x17 ;  /* 0x3780000000057811 */ /* 0x000fe200078eb8ff */
[----:B------:R-:W-:-:S05]  /*5290*/  IMAD.SHL.U32 R0, R3, 0x200000, RZ ;  /* 0x0020000003007824 */ /* 0x000fca00078e00ff */
[----:B------:R-:W-:-:S07]  /*52a0*/  LOP3.LUT R0, R5, R0, R6, 0xfe, !PT ;  /* 0x0000000005007212 */ /* 0x000fce00078efe06 */
.L_x_28936:
[----:B------:R-:W-:Y:S05]  /*52b0*/  BSYNC B0 ;  /* 0x0000000000007941 */ /* 0x000fea0003800000 */
.L_x_28935:
[----:B------:R-:W-:-:S04]  /*52c0*/  F2FP.BF16.F32.PACK_AB R0, RZ, R0 ;  /* 0x00000000ff00723e */ /* 0x000fc800000010ff */
[----:B------:R-:W-:Y:S01]  /*52d0*/  PRMT R17, R0, 0x7610, R17 ;  /* 0x0000761000117816 */ /* 0x000fe20000000011 */
[----:B------:R-:W-:Y:S06]  /*52e0*/  BRA `(.L_x_28916) ;  /* 0x0000000000b47947 */ /* 0x000fec0003800000 */
.L_x_28928:
        /* <DEDUP_REMOVED lines=14> */
.L_x_28942:
[----:B------:R-:W-:Y:S05]  /*53d0*/  BSYNC B0 ;  /* 0x0000000000007941 */ /* 0x000fea0003800000 */
.L_x_28941:
[----:B------:R-:W-:-:S04]  /*53e0*/  F2FP.BF16.F32.PACK_AB R0, RZ, R0 ;  /* 0x00000000ff00723e */ /* 0x000fc800000010ff */
[----:B------:R-:W-:Y:S01]  /*53f0*/  PRMT R17, R0, 0x7610, R17 ;  /* 0x0000761000117816 */ /* 0x000fe20000000011 */
[----:B------:R-:W-:Y:S06]  /*5400*/  BRA `(.L_x_28916) ;  /* 0x00000000006c7947 */ /* 0x000fec0003800000 */
.L_x_28915:
        /* <DEDUP_REMOVED lines=16> */
.L_x_28943:
[----:B------:R-:W-:Y:S01]  /*5510*/  PRMT R17, RZ, 0x7610, R17 ;  /* 0x00007610ff117816 */ /* 0x000fe20000000011 */
[----:B------:R-:W-:Y:S06]  /*5520*/  BRA `(.L_x_28916) ;  /* 0x0000000000247947 */ /* 0x000fec0003800000 */
.L_x_28940:
[----:B------:R-:W2:Y:S02]  /*5530*/  LDG.E.64 R4, desc[UR36][R4.64] ;  /* 0x0000002404047981 */ /* 0x000ea4000c1e1b00 */
[----:B--2---:R-:W0:Y:S02]  /*5540*/  I2F.U64 R0, R4 ;  /* 0x0000000400007312 */ /* 0x004e240000301000 */
[----:B0-----:R-:W-:-:S04]  /*5550*/  F2FP.BF16.F32.PACK_AB R0, RZ, R0 ;  /* 0x00000000ff00723e */ /* 0x001fc800000010ff */
[----:B------:R-:W-:Y:S01]  /*5560*/  PRMT R17, R0, 0x7610, R17 ;  /* 0x0000761000117816 */ /* 0x000fe20000000011 */
[----:B------:R-:W-:Y:S06]  /*5570*/  BRA `(.L_x_28916) ;  /* 0x0000000000107947 */ /* 0x000fec0003800000 */
.L_x_28939:
[----:B------:R-:W2:Y:S02]  /*5580*/  LDG.E R4, desc[UR36][R4.64] ;  /* 0x0000002404047981 */ /* 0x000ea4000c1e1900 */
[----:B--2---:R-:W-:-:S04]  /*5590*/  I2FP.F32.U32 R0, R4 ;  /* 0x0000000400007245 */ /* 0x004fc80000201000 */
[----:B------:R-:W-:-:S04]  /*55a0*/  F2FP.BF16.F32.PACK_AB R0, RZ, R0 ;  /* 0x00000000ff00723e */ /* 0x000fc800000010ff */
[----:B------:R-:W-:-:S07]  /*55b0*/  PRMT R17, R0, 0x7610, R17 ;  /* 0x0000761000117816 */ /* 0x000fce0000000011 */
.L_x_28916:
        /* <DEDUP_REMOVED lines=22> */
.L_x_28947:
[----:B------:R-:W2:Y:S02]  /*5720*/  LDG.E.U8 R4, desc[UR36][R4.64] ;  /* 0x0000002404047981 */ /* 0x000ea4000c1e1100 */
[----:B--2---:R-:W-:-:S04]  /*5730*/  I2FP.F32.U32 R0, R4 ;  /* 0x0000000400007245 */ /* 0x004fc80000201000 */
[----:B------:R-:W-:-:S04]  /*5740*/  F2FP.BF16.F32.PACK_AB R0, RZ, R0 ;  /* 0x00000000ff00723e */ /* 0x000fc800000010ff */
[----:B------:R-:W-:Y:S01]  /*5750*/  PRMT R19, R0, 0x7610, R19 ;  /* 0x0000761000137816 */ /* 0x000fe20000000013 */
[----:B------:R-:W-:Y:S06]  /*5760*/  BRA `(.L_x_28949) ;  /* 0x0000000c00c87947 */ /* 0x000fec0003800000 */
.L_x_28946:
        /* <DEDUP_REMOVED lines=11> */
.L_x_28951:
[----:B------:R-:W2:Y:S02]  /*5820*/  LDG.E R4, desc[UR36][R4.64] ;  /* 0x0000002404047981 */ /* 0x000ea4000c1e1900 */
[----:B--2---:R-:W-:-:S04]  /*5830*/  I2FP.F32.S32 R0, R4 ;  /* 0x0000000400007245 */ /* 0x004fc80000201400 */
[----:B------:R-:W-:-:S04]  /*5840*/  F2FP.BF16.F32.PACK_AB R0, RZ, R0 ;  /* 0x00000000ff00723e */ /* 0x000fc800000010ff */
[----:B------:R-:W-:Y:S01]  /*5850*/  PRMT R19, R0, 0x7610, R19 ;  /* 0x0000761000137816 */ /* 0x000fe20000000013 */
[----:B------:R-:W-:Y:S06]  /*5860*/  BRA `(.L_x_28949) ;  /* 0x0000000c00887947 */ /* 0x000fec0003800000 */
.L_x_28950:
[----:B------:R-:W2:Y:S02]  /*5870*/  LDG.E.U16 R4, desc[UR36][R4.64] ;  /* 0x0000002404047981 */ /* 0x000ea4000c1e1500 */
[----:B--2---:R-:W0:Y:S02]  /*5880*/  I2F.S16 R0, R4 ;  /* 0x0000000400007306 */ /* 0x004e240000101400 */
[----:B0-----:R-:W-:-:S04]  /*5890*/  F2FP.BF16.F32.PACK_AB R0, RZ, R0 ;  /* 0x00000000ff00723e */ /* 0x001fc800000010ff */
[----:B------:R-:W-:Y:S01]  /*58a0*/  PRMT R19, R0, 0x7610, R19 ;  /* 0x0000761000137816 */ /* 0x000fe20000000013 */
[----:B------:R-:W-:Y:S06]  /*58b0*/  BRA `(.L_x_28949) ;  /* 0x0000000c00747947 */ /* 0x000fec0003800000 */
.L_x_28945:
        /* <DEDUP_REMOVED lines=9> */
.L_x_28953:
[----:B------:R-:W2:Y:S02]  /*5950*/  LDG.E.U16 R0, desc[UR36][R4.64] ;  /* 0x0000002404007981 */ /* 0x000ea4000c1e1500 */
[----:B--2---:R-:W-:-:S05]  /*5960*/  HADD2.F32 R0, -RZ, R0.H0_H0 ;  /* 0x20000000ff007230 */ /* 0x004fca0000004100 */
[----:B------:R-:W-:-:S04]  /*5970*/  F2FP.BF16.F32.PACK_AB R0, RZ, R0 ;  /* 0x00000000ff00723e */ /* 0x000fc800000010ff */
[----:B------:R-:W-:Y:S01]  /*5980*/  PRMT R19, R0, 0x7610, R19 ;  /* 0x0000761000137816 */ /* 0x000fe20000000013 */
[----:B------:R-:W-:Y:S06]  /*5990*/  BRA `(.L_x_28949) ;  /* 0x0000000c003c7947 */ /* 0x000fec0003800000 */
.L_x_28952:
        /* <DEDUP_REMOVED lines=9> */
.L_x_28955:
[----:B------:R-:W2:Y:S02]  /*5a30*/  LDG.E.U16 R4, desc[UR36][R4.64] ;  /* 0x0000002404047981 */ /* 0x000ea4000c1e1500 */
[----:B--2---:R-:W-:-:S05]  /*5a40*/  HADD2.F32 R0, -RZ, R4.H0_H0 ;  /* 0x20000004ff007230 */ /* 0x004fca0000004100 */
[----:B------:R-:W-:-:S04]  /*5a50*/  F2FP.BF16.F32.PACK_AB R0, RZ, R0 ;  /* 0x00000000ff00723e */ /* 0x000fc800000010ff */
[----:B------:R-:W-:Y:S01]  /*5a60*/  PRMT R19, R0, 0x7610, R19 ;  /* 0x0000761000137816 */ /* 0x000fe20000000013 */
[----:B------:R-:W-:Y:S06]  /*5a70*/  BRA `(.L_x_28949) ;  /* 0x0000000c00047947 */ /* 0x000fec0003800000 */
.L_x_28954:
        /* <DEDUP_REMOVED lines=9> */
.L_x_28944:
        /* <DEDUP_REMOVED lines=14> */
.L_x_28958:
        /* <DEDUP_REMOVED lines=9> */
.L_x_28957:
        /* <DEDUP_REMOVED lines=28> */
.L_x_28960:
        /* <DEDUP_REMOVED lines=15> */
.L_x_28959:
[----:B------:R0:W5:Y:S01]  /*5f30*/  LDG.E.U16 R19, desc[UR36][R4.64] ;  /* 0x0000002404137981 */ /* 0x000162000c1e1500 */
[----:B------:R-:W-:Y:S05]  /*5f40*/  BRA `(.L_x_28949) ;  /* 0x0000000400d07947 */ /* 0x000fea0003800000 */
.L_x_28956:
        /* <DEDUP_REMOVED lines=13> */
.L_x_28963:
        /* <DEDUP_REMOVED lines=21> */
.L_x_28967:
[----:B------:R-:W-:Y:S05]  /*6170*/  BSYNC B1 ;  /* 0x0000000000017941 */ /* 0x000fea0003800000 */
.L_x_28966:
[----:B------:R-:W-:Y:S01]  /*6180*/  LEA R5, R0, 0x3b800000, 0x17 ;  /* 0x3b80000000057811 */ /* 0x000fe200078eb8ff */
[----:B------:R-:W-:-:S05]  /*6190*/  IMAD.SHL.U32 R0, R3, 0x100000, RZ ;  /* 0x0010000003007824 */ /* 0x000fca00078e00ff */
[----:B------:R-:W-:-:S07]  /*61a0*/  LOP3.LUT R0, R5, R0, R6, 0xfe, !PT ;  /* 0x0000000005007212 */ /* 0x000fce00078efe06 */
.L_x_28965:
[----:B------:R-:W-:Y:S05]  /*61b0*/  BSYNC B0 ;  /* 0x0000000000007941 */ /* 0x000fea0003800000 */
.L_x_28964:
[----:B------:R-:W-:-:S04]  /*61c0*/  F2FP.BF16.F32.PACK_AB R0, RZ, R0 ;  /* 0x00000000ff00723e */ /* 0x000fc800000010ff */
[----:B------:R-:W-:Y:S01]  /*61d0*/  PRMT R19, R0, 0x7610, R19 ;  /* 0x0000761000137816 */ /* 0x000fe20000000013 */
[----:B------:R-:W-:Y:S06]  /*61e0*/  BRA `(.L_x_28949) ;  /* 0x0000000400287947 */ /* 0x000fec0003800000 */
.L_x_28962:
        /* <DEDUP_REMOVED lines=21> */
.L_x_28971:
[----:B------:R-:W-:Y:S05]  /*6340*/  BSYNC B1 ;  /* 0x0000000000017941 */ /* 0x000fea0003800000 */
.L_x_28970:
[----:B------:R-:W-:Y:S01]  /*6350*/  LEA R5, R0, 0x37800000, 0x17 ;  /* 0x3780000000057811 */ /* 0x000fe200078eb8ff */
[----:B------:R-:W-:-:S05]  /*6360*/  IMAD.SHL.U32 R0, R3, 0x200000, RZ ;  /* 0x0020000003007824 */ /* 0x000fca00078e00ff */
[----:B------:R-:W-:-:S07]  /*6370*/  LOP3.LUT R0, R5, R0, R6, 0xfe, !PT ;  /* 0x0000000005007212 */ /* 0x000fce00078efe06 */
.L_x_28969:
[----:B------:R-:W-:Y:S05]  /*6380*/  BSYNC B0 ;  /* 0x0000000000007941 */ /* 0x000fea0003800000 */
.L_x_28968:
[----:B------:R-:W-:-:S04]  /*6390*/  F2FP.BF16.F32.PACK_AB R0, RZ, R0 ;  /* 0x00000000ff00723e */ /* 0x000fc800000010ff */
[----:B------:R-:W-:Y:S01]  /*63a0*/  PRMT R19, R0, 0x7610, R19 ;  /* 0x0000761000137816 */ /* 0x000fe20000000013 */
[----:B------:R-:W-:Y:S06]  /*63b0*/  BRA `(.L_x_28949) ;  /* 0x0000000000b47947 */ /* 0x000fec0003800000 */
.L_x_28961:
        /* <DEDUP_REMOVED lines=14> */
.L_x_28975:
[----:B------:R-:W-:Y:S05]  /*64a0*/  BSYNC B0 ;  /* 0x0000000000007941 */ /* 0x000fea0003800000 */
.L_x_28974:
[----:B------:R-:W-:-:S04]  /*64b0*/  F2FP.BF16.F32.PACK_AB R0, RZ, R0 ;  /* 0x00000000ff00723e */ /* 0x000fc800000010ff */
[----:B------:R-:W-:Y:S01]  /*64c0*/  PRMT R19, R0, 0x7610, R19 ;  /* 0x0000761000137816 */ /* 0x000fe20000000013 */
[----:B------:R-:W-:Y:S06]  /*64d0*/  BRA `(.L_x_28949) ;  /* 0x00000000006c7947 */ /* 0x000fec0003800000 */
.L_x_28948:
        /* <DEDUP_REMOVED lines=16> */
.L_x_28976:
[----:B------:R-:W-:Y:S01]  /*65e0*/  PRMT R19, RZ, 0x7610, R19 ;  /* 0x00007610ff137816 */ /* 0x000fe20000000013 */
[----:B------:R-:W-:Y:S06]  /*65f0*/  BRA `(.L_x_28949) ;  /* 0x0000000000247947 */ /* 0x000fec0003800000 */
.L_x_28973:
[----:B------:R-:W2:Y:S02]  /*6600*/  LDG.E.64 R4, desc[UR36][R4.64] ;  /* 0x0000002404047981 */ /* 0x000ea4000c1e1b00 */
[----:B--2---:R-:W0:Y:S02]  /*6610*/  I2F.U64 R0, R4 ;  /* 0x0000000400007312 */ /* 0x004e240000301000 */
[----:B0-----:R-:W-:-:S04]  /*6620*/  F2FP.BF16.F32.PACK_AB R0, RZ, R0 ;  /* 0x00000000ff00723e */ /* 0x001fc800000010ff */
[----:B------:R-:W-:Y:S01]  /*6630*/  PRMT R19, R0, 0x7610, R19 ;  /* 0x0000761000137816 */ /* 0x000fe20000000013 */
[----:B------:R-:W-:Y:S06]  /*6640*/  BRA `(.L_x_28949) ;  /* 0x0000000000107947 */ /* 0x000fec0003800000 */
.L_x_28972:
[----:B------:R-:W2:Y:S02]  /*6650*/  LDG.E R4, desc[UR36][R4.64] ;  /* 0x0000002404047981 */ /* 0x000ea4000c1e1900 */
[----:B--2---:R-:W-:-:S04]  /*6660*/  I2FP.F32.U32 R0, R4 ;  /* 0x0000000400007245 */ /* 0x004fc80000201000 */
[----:B------:R-:W-:-:S04]  /*6670*/  F2FP.BF16.F32.PACK_AB R0, RZ, R0 ;  /* 0x00000000ff00723e */ /* 0x000fc800000010ff */
[----:B------:R-:W-:-:S07]  /*6680*/  PRMT R19, R0, 0x7610, R19 ;  /* 0x0000761000137816 */ /* 0x000fce0000000013 */
.L_x_28949:
[----:B------:R-:W-:-:S07]  /*6690*/  VIADD R27, R27, 0x80 ;  /* 0x000000801b1b7836 */ /* 0x000fce0000000000 */
.L_x_28910:
[----:B------:R-:W-:Y:S05]  /*66a0*/  BSYNC B6 ;  /* 0x0000000000067941 */ /* 0x000fea0003800000 */
.L_x_28909:
        /* <DEDUP_REMOVED lines=26> */
.L_x_28982:
[----:B------:R-:W2:Y:S02]  /*6850*/  LDG.E.U8 R4, desc[UR36][R4.64] ;  /* 0x0000002404047981 */ /* 0x000ea4000c1e1100 */
[----:B--2---:R-:W-:-:S04]  /*6860*/  I2FP.F32.U32 R0, R4 ;  /* 0x0000000400007245 */ /* 0x004fc80000201000 */
[----:B------:R-:W-:-:S04]  /*6870*/  F2FP.BF16.F32.PACK_AB R0, RZ, R0 ;  /* 0x00000000ff00723e */ /* 0x000fc800000010ff */
[----:B------:R-:W-:Y:S01]  /*6880*/  PRMT R18, R0, 0x7610, R18 ;  /* 0x0000761000127816 */ /* 0x000fe20000000012 */
[----:B------:R-:W-:Y:S06]  /*6890*/  BRA `(.L_x_28984) ;  /* 0x0000000c00c87947 */ /* 0x000fec0003800000 */
.L_x_28981:
        /* <DEDUP_REMOVED lines=11> */
.L_x_28986:
[----:B------:R-:W2:Y:S02]  /*6950*/  LDG.E R4, desc[UR36][R4.64] ;  /* 0x0000002404047981 */ /* 0x000ea4000c1e1900 */
[----:B--2---:R-:W-:-:S04]  /*6960*/  I2FP.F32.S32 R0, R4 ;  /* 0x0000000400007245 */ /* 0x004fc80000201400 */
[----:B------:R-:W-:-:S04]  /*6970*/  F2FP.BF16.F32.PACK_AB R0, RZ, R0 ;  /* 0x00000000ff00723e */ /* 0x000fc800000010ff */
[----:B------:R-:W-:Y:S01]  /*6980*/  PRMT R18, R0, 0x7610, R18 ;  /* 0x0000761000127816 */ /* 0x000fe20000000012 */
[----:B------:R-:W-:Y:S06]  /*6990*/  BRA `(.L_x_28984) ;  /* 0x0000000c00887947 */ /* 0x000fec0003800000 */
.L_x_28985:
[----:B------:R-:W2:Y:S02]  /*69a0*/  LDG.E.U16 R4, desc[UR36][R4.64] ;  /* 0x0000002404047981 */ /* 0x000ea4000c1e1500 */
[----:B--2---:R-:W0:Y:S02]  /*69b0*/  I2F.S16 R0, R4 ;  /* 0x0000000400007306 */ /* 0x004e240000101400 */
[----:B0-----:R-:W-:-:S04]  /*69c0*/  F2FP.BF16.F32.PACK_AB R0, RZ, R0 ;  /* 0x00000000ff00723e */ /* 0x001fc800000010ff */
[----:B------:R-:W-:Y:S01]  /*69d0*/  PRMT R18, R0, 0x7610, R18 ;  /* 0x0000761000127816 */ /* 0x000fe20000000012 */
[----:B------:R-:W-:Y:S06]  /*69e0*/  BRA `(.L_x_28984) ;  /* 0x0000000c00747947 */ /* 0x000fec0003800000 */
.L_x_28980:
        /* <DEDUP_REMOVED lines=9> */
.L_x_28988:
[----:B------:R-:W2:Y:S02]  /*6a80*/  LDG.E.U16 R0, desc[UR36][R4.64] ;  /* 0x0000002404007981 */ /* 0x000ea4000c1e1500 */
[----:B--2---:R-:W-:-:S05]  /*6a90*/  HADD2.F32 R0, -RZ, R0.H0_H0 ;  /* 0x20000000ff007230 */ /* 0x004fca0000004100 */
[----:B------:R-:W-:-:S04]  /*6aa0*/  F2FP.BF16.F32.PACK_AB R0, RZ, R0 ;  /* 0x00000000ff00723e */ /* 0x000fc800000010ff */
[----:B------:R-:W-:Y:S01]  /*6ab0*/  PRMT R18, R0, 0x7610, R18 ;  /* 0x0000761000127816 */ /* 0x000fe20000000012 */
[----:B------:R-:W-:Y:S06]  /*6ac0*/  BRA `(.L_x_28984) ;  /* 0x0000000c003c7947 */ /* 0x000fec0003800000 */
.L_x_28987:
        /* <DEDUP_REMOVED lines=9> */
.L_x_28990:
[----:B------:R-:W2:Y:S02]  /*6b60*/  LDG.E.U16 R4, desc[UR36][R4.64] ;  /* 0x0000002404047981 */ /* 0x000ea4000c1e1500 */
[----:B--2---:R-:W-:-:S05]  /*6b70*/  HADD2.F32 R0, -RZ, R4.H0_H0 ;  /* 0x20000004ff007230 */ /* 0x004fca0000004100 */
[----:B------:R-:W-:-:S04]  /*6b80*/  F2FP.BF16.F32.PACK_AB R0, RZ, R0 ;  /* 0x00000000ff00723e */ /* 0x000fc800000010ff */
[----:B------:R-:W-:Y:S01]  /*6b90*/  PRMT R18, R0, 0x7610, R18 ;  /* 0x0000761000127816 */ /* 0x000fe20000000012 */
[----:B------:R-:W-:Y:S06]  /*6ba0*/  BRA `(.L_x_28984) ;  /* 0x0000000c00047947 */ /* 0x000fec0003800000 */
.L_x_28989:
        /* <DEDUP_REMOVED lines=9> */
.L_x_28979:
        /* <DEDUP_REMOVED lines=14> */
.L_x_28993:
        /* <DEDUP_REMOVED lines=9> */
.L_x_28992:
        /* <DEDUP_REMOVED lines=28> */
.L_x_28995:
        /* <DEDUP_REMOVED lines=15> */
.L_x_28994:
[----:B------:R0:W5:Y:S01]  /*7060*/  LDG.E.U16 R18, desc[UR36][R4.64] ;  /* 0x0000002404127981 */ /* 0x000162000c1e1500 */
[----:B------:R-:W-:Y:S05]  /*7070*/  BRA `(.L_x_28984) ;  /* 0x0000000400d07947 */ /* 0x000fea0003800000 */
.L_x_28991:
        /* <DEDUP_REMOVED lines=13> */
.L_x_28998:
        /* <DEDUP_REMOVED lines=21> */
.L_x_29002:
[----:B------:R-:W-:Y:S05]  /*72a0*/  BSYNC B1 ;  /* 0x0000000000017941 */ /* 0x000fea0003800000 */
.L_x_29001:
[----:B------:R-:W-:Y:S01]  /*72b0*/  LEA R5, R0, 0x3b800000, 0x17 ;  /* 0x3b80000000057811 */ /* 0x000fe200078eb8ff */
[----:B------:R-:W-:-:S05]  /*72c0*/  IMAD.SHL.U32 R0, R3, 0x100000, RZ ;  /* 0x0010000003007824 */ /* 0x000fca00078e00ff */
[----:B------:R-:W-:-:S07]  /*72d0*/  LOP3.LUT R0, R5, R0, R6, 0xfe, !PT ;  /* 0x0000000005007212 */ /* 0x000fce00078efe06 */
.L_x_29000:
[----:B------:R-:W-:Y:S05]  /*72e0*/  BSYNC B0 ;  /* 0x0000000000007941 */ /* 0x000fea0003800000 */
.L_x_28999:
[----:B------:R-:W-:-:S04]  /*72f0*/  F2FP.BF16.F32.PACK_AB R0, RZ, R0 ;  /* 0x00000000ff00723e */ /* 0x000fc800000010ff */
[----:B------:R-:W-:Y:S01]  /*7300*/  PRMT R18, R0, 0x7610, R18 ;  /* 0x0000761000127816 */ /* 0x000fe20000000012 */
[----:B------:R-:W-:Y:S06]  /*7310*/  BRA `(.L_x_28984) ;  /* 0x0000000400287947 */ /* 0x000fec0003800000 */
.L_x_28997:
        /* <DEDUP_REMOVED lines=21> */
.L_x_29006:
[----:B------:R-:W-:Y:S05]  /*7470*/  BSYNC B1 ;  /* 0x0000000000017941 */ /* 0x000fea0003800000 */
.L_x_29005:
[----:B------:R-:W-:Y:S01]  /*7480*/  LEA R5, R0, 0x37800000, 0x17 ;  /* 0x3780000000057811 */ /* 0x000fe200078eb8ff */
[----:B------:R-:W-:-:S05]  /*7490*/  IMAD.SHL.U32 R0, R3, 0x200000, RZ ;  /* 0x0020000003007824 */ /* 0x000fca00078e00ff */
[----:B------:R-:W-:-:S07]  /*74a0*/  LOP3.LUT R0, R5, R0, R6, 0xfe, !PT ;  /* 0x0000000005007212 */ /* 0x000fce00078efe06 */
.L_x_29004:
[----:B------:R-:W-:Y:S05]  /*74b0*/  BSYNC B0 ;  /* 0x0000000000007941 */ /* 0x000fea0003800000 */
.L_x_29003:
[----:B------:R-:W-:-:S04]  /*74c0*/  F2FP.BF16.F32.PACK_AB R0, RZ, R0 ;  /* 0x00000000ff00723e */ /* 0x000fc800000010ff */
[----:B------:R-:W-:Y:S01]  /*74d0*/  PRMT R18, R0, 0x7610, R18 ;  /* 0x0000761000127816 */ /* 0x000fe20000000012 */
[----:B------:R-:W-:Y:S06]  /*74e0*/  BRA `(.L_x_28984) ;  /* 0x0000000000b47947 */ /* 0x000fec0003800000 */
.L_x_28996:
        /* <DEDUP_REMOVED lines=14> */
.L_x_29010:
[----:B------:R-:W-:Y:S05]  /*75d0*/  BSYNC B0 ;  /* 0x0000000000007941 */ /* 0x000fea0003800000 */
.L_x_29009:
[----:B------:R-:W-:-:S04]  /*75e0*/  F2FP.BF16.F32.PACK_AB R0, RZ, R0 ;  /* 0x00000000ff00723e */ /* 0x000fc800000010ff */
[----:B------:R-:W-:Y:S01]  /*75f0*/  PRMT R18, R0, 0x7610, R18 ;  /* 0x0000761000127816 */ /* 0x000fe20000000012 */
[----:B------:R-:W-:Y:S06]  /*7600*/  BRA `(.L_x_28984) ;  /* 0x00000000006c7947 */ /* 0x000fec0003800000 */
.L_x_28983:
        /* <DEDUP_REMOVED lines=16> */
.L_x_29011:
[----:B------:R-:W-:Y:S01]  /*7710*/  PRMT R18, RZ, 0x7610, R18 ;  /* 0x00007610ff127816 */ /* 0x000fe20000000012 */
[----:B------:R-:W-:Y:S06]  /*7720*/  BRA `(.L_x_28984) ;  /* 0x0000000000247947 */ /* 0x000fec0003800000 */
.L_x_29008:
[----:B------:R-:W2:Y:S02]  /*7730*/  LDG.E.64 R4, desc[UR36][R4.64] ;  /* 0x0000002404047981 */ /* 0x000ea4000c1e1b00 */
[----:B--2---:R-:W0:Y:S02]  /*7740*/  I2F.U64 R0, R4 ;  /* 0x0000000400007312 */ /* 0x004e240000301000 */
[----:B0-----:R-:W-:-:S04]  /*7750*/  F2FP.BF16.F32.PACK_AB R0, RZ, R0 ;  /* 0x00000000ff00723e */ /* 0x001fc800000010ff */
[----:B------:R-:W-:Y:S01]  /*7760*/  PRMT R18, R0, 0x7610, R18 ;  /* 0x0000761000127816 */ /* 0x000fe20000000012 */
[----:B------:R-:W-:Y:S06]  /*7770*/  BRA `(.L_x_28984) ;  /* 0x0000000000107947 */ /* 0x000fec0003800000 */
.L_x_29007:
[----:B------:R-:W2:Y:S02]  /*7780*/  LDG.E R4, desc[UR36][R4.64] ;  /* 0x0000002404047981 */ /* 0x000ea4000c1e1900 */
[----:B--2---:R-:W-:-:S04]  /*7790*/  I2FP.F32.U32 R0, R4 ;  /* 0x0000000400007245 */ /* 0x004fc80000201000 */
[----:B------:R-:W-:-:S04]  /*77a0*/  F2FP.BF16.F32.PACK_AB R0, RZ, R0 ;  /* 0x00000000ff00723e */ /* 0x000fc800000010ff */
[----:B------:R-:W-:-:S07]  /*77b0*/  PRMT R18, R0, 0x7610, R18 ;  /* 0x0000761000127816 */ /* 0x000fce0000000012 */
.L_x_28984:
        /* <DEDUP_REMOVED lines=22> */
.L_x_29015:
[----:B------:R-:W2:Y:S02]  /*7920*/  LDG.E.U8 R4, desc[UR36][R4.64] ;  /* 0x0000002404047981 */ /* 0x000ea4000c1e1100 */
[----:B--2---:R-:W-:-:S04]  /*7930*/  I2FP.F32.U32 R0, R4 ;  /* 0x0000000400007245 */ /* 0x004fc80000201000 */
[----:B------:R-:W-:-:S04]  /*7940*/  F2FP.BF16.F32.PACK_AB R0, RZ, R0 ;  /* 0x00000000ff00723e */ /* 0x000fc800000010ff */
[----:B------:R-:W-:Y:S01]  /*7950*/  PRMT R3, R0, 0x7610, R3 ;  /* 0x0000761000037816 */ /* 0x000fe20000000003 */
[----:B------:R-:W-:Y:S06]  /*7960*/  BRA `(.L_x_28978) ;  /* 0x0000000c00c87947 */ /* 0x000fec0003800000 */
.L_x_29014:
        /* <DEDUP_REMOVED lines=11> */
.L_x_29018:
[----:B------:R-:W2:Y:S02]  /*7a20*/  LDG.E R4, desc[UR36][R4.64] ;  /* 0x0000002404047981 */ /* 0x000ea4000c1e1900 */
[----:B--2---:R-:W-:-:S04]  /*7a30*/  I2FP.F32.S32 R0, R4 ;  /* 0x0000000400007245 */ /* 0x004fc80000201400 */
[----:B------:R-:W-:-:S04]  /*7a40*/  F2FP.BF16.F32.PACK_AB R0, RZ, R0 ;  /* 0x00000000ff00723e */ /* 0x000fc800000010ff */
[----:B------:R-:W-:Y:S01]  /*7a50*/  PRMT R3, R0, 0x7610, R3 ;  /* 0x0000761000037816 */ /* 0x000fe20000000003 */
[----:B------:R-:W-:Y:S06]  /*7a60*/  BRA `(.L_x_28978) ;  /* 0x0000000c00887947 */ /* 0x000fec0003800000 */
.L_x_29017:
[----:B------:R-:W2:Y:S02]  /*7a70*/  LDG.E.U16 R4, desc[UR36][R4.64] ;  /* 0x0000002404047981 */ /* 0x000ea4000c1e1500 */
[----:B--2---:R-:W0:Y:S02]  /*7a80*/  I2F.S16 R0, R4 ;  /* 0x0000000400007306 */ /* 0x004e240000101400 */
[----:B0-----:R-:W-:-:S04]  /*7a90*/  F2FP.BF16.F32.PACK_AB R0, RZ, R0 ;  /* 0x00000000ff00723e */ /* 0x001fc800000010ff */
[----:B------:R-:W-:Y:S01]  /*7aa0*/  PRMT R3, R0, 0x7610, R3 ;  /* 0x0000761000037816 */ /* 0x000fe20000000003 */
[----:B------:R-:W-:Y:S06]  /*7ab0*/  BRA `(.L_x_28978) ;  /* 0x0000000c00747947 */ /* 0x000fec0003800000 */
.L_x_29013:
        /* <DEDUP_REMOVED lines=9> */
.L_x_29020:
[----:B------:R-:W2:Y:S02]  /*7b50*/  LDG.E.U16 R0, desc[UR36][R4.64] ;  /* 0x0000002404007981 */ /* 0x000ea4000c1e1500 */
[----:B--2---:R-:W-:-:S05]  /*7b60*/  HADD2.F32 R0, -RZ, R0.H0_H0 ;  /* 0x20000000ff007230 */ /* 0x004fca0000004100 */
[----:B------:R-:W-:-:S04]  /*7b70*/  F2FP.BF16.F32.PACK_AB R0, RZ, R0 ;  /* 0x00000000ff00723e */ /* 0x000fc800000010ff */
[----:B------:R-:W-:Y:S01]  /*7b80*/  PRMT R3, R0, 0x7610, R3 ;  /* 0x0000761000037816 */ /* 0x000fe20000000003 */
[----:B------:R-:W-:Y:S06]  /*7b90*/  BRA `(.L_x_28978) ;  /* 0x0000000c003c7947 */ /* 0x000fec0003800000 */
.L_x_29019:
        /* <DEDUP_REMOVED lines=9> */
.L_x_29022:
[----:B------:R-:W2:Y:S02]  /*7c30*/  LDG.E.U16 R4, desc[UR36][R4.64] ;  /* 0x0000002404047981 */ /* 0x000ea4000c1e1500 */
[----:B--2---:R-:W-:-:S05]  /*7c40*/  HADD2.F32 R0, -RZ, R4.H0_H0 ;  /* 0x20000004ff007230 */ /* 0x004fca0000004100 */
[----:B------:R-:W-:-:S04]  /*7c50*/  F2FP.BF16.F32.PACK_AB R0, RZ, R0 ;  /* 0x00000000ff00723e */ /* 0x000fc800000010ff */
[----:B------:R-:W-:Y:S01]  /*7c60*/  PRMT R3, R0, 0x7610, R3 ;  /* 0x0000761000037816 */ /* 0x000fe20000000003 */
[----:B------:R-:W-:Y:S06]  /*7c70*/  BRA `(.L_x_28978) ;  /* 0x0000000c00047947 */ /* 0x000fec0003800000 */
.L_x_29021:
        /* <DEDUP_REMOVED lines=9> */
.L_x_29012:
        /* <DEDUP_REMOVED lines=14> */
.L_x_29025:
        /* <DEDUP_REMOVED lines=9> */
.L_x_29024:
        /* <DEDUP_REMOVED lines=28> */
.L_x_29027:
        /* <DEDUP_REMOVED lines=15> */
.L_x_29026:
[----:B------:R1:W5:Y:S01]  /*8130*/  LDG.E.U16 R3, desc[UR36][R4.64] ;  /* 0x0000002404037981 */ /* 0x000362000c1e1500 */
[----:B------:R-:W-:Y:S05]  /*8140*/  BRA `(.L_x_28978) ;  /* 0x0000000400d07947 */ /* 0x000fea0003800000 */
.L_x_29023:
        /* <DEDUP_REMOVED lines=13> */
.L_x_29030:
        /* <DEDUP_REMOVED lines=21> */
.L_x_29034:
[----:B------:R-:W-:Y:S05]  /*8370*/  BSYNC B1 ;  /* 0x0000000000017941 */ /* 0x000fea0003800000 */
.L_x_29033:
[----:B------:R-:W-:Y:S01]  /*8380*/  LEA R5, R0, 0x3b800000, 0x17 ;  /* 0x3b80000000057811 */ /* 0x000fe200078eb8ff */
[----:B------:R-:W-:-:S05]  /*8390*/  IMAD.SHL.U32 R0, R3, 0x100000, RZ ;  /* 0x0010000003007824 */ /* 0x000fca00078e00ff */
[----:B------:R-:W-:-:S07]  /*83a0*/  LOP3.LUT R0, R5, R0, R6, 0xfe, !PT ;  /* 0x0000000005007212 */ /* 0x000fce00078efe06 */
.L_x_29032:
[----:B------:R-:W-:Y:S05]  /*83b0*/  BSYNC B0 ;  /* 0x0000000000007941 */ /* 0x000fea0003800000 */
.L_x_29031:
[----:B------:R-:W-:-:S04]  /*83c0*/  F2FP.BF16.F32.PACK_AB R0, RZ, R0 ;  /* 0x00000000ff00723e */ /* 0x000fc800000010ff */
[----:B------:R-:W-:Y:S01]  /*83d0*/  PRMT R3, R0, 0x7610, R3 ;  /* 0x0000761000037816 */ /* 0x000fe20000000003 */
[----:B------:R-:W-:Y:S06]  /*83e0*/  BRA `(.L_x_28978) ;  /* 0x0000000400287947 */ /* 0x000fec0003800000 */
.L_x_29029:
        /* <DEDUP_REMOVED lines=21> */
.L_x_29038:
[----:B------:R-:W-:Y:S05]  /*8540*/  BSYNC B1 ;  /* 0x0000000000017941 */ /* 0x000fea0003800000 */
.L_x_29037:
[----:B------:R-:W-:Y:S01]  /*8550*/  LEA R5, R0, 0x37800000, 0x17 ;  /* 0x3780000000057811 */ /* 0x000fe200078eb8ff */
[----:B------:R-:W-:-:S05]  /*8560*/  IMAD.SHL.U32 R0, R3, 0x200000, RZ ;  /* 0x0020000003007824 */ /* 0x000fca00078e00ff */
[----:B------:R-:W-:-:S07]  /*8570*/  LOP3.LUT R0, R5, R0, R6, 0xfe, !PT ;  /* 0x0000000005007212 */ /* 0x000fce00078efe06 */
.L_x_29036:
[----:B------:R-:W-:Y:S05]  /*8580*/  BSYNC B0 ;  /* 0x0000000000007941 */ /* 0x000fea0003800000 */
.L_x_29035:
[----:B------:R-:W-:-:S04]  /*8590*/  F2FP.BF16.F32.PACK_AB R0, RZ, R0 ;  /* 0x00000000ff00723e */ /* 0x000fc800000010ff */
[----:B------:R-:W-:Y:S01]  /*85a0*/  PRMT R3, R0, 0x7610, R3 ;  /* 0x0000761000037816 */ /* 0x000fe20000000003 */
[----:B------:R-:W-:Y:S06]  /*85b0*/  BRA `(.L_x_28978) ;  /* 0x0000000000b47947 */ /* 0x000fec0003800000 */
.L_x_29028:
        /* <DEDUP_REMOVED lines=14> */
.L_x_29042:
[----:B------:R-:W-:Y:S05]  /*86a0*/  BSYNC B0 ;  /* 0x0000000000007941 */ /* 0x000fea0003800000 */
.L_x_29041:
[----:B------:R-:W-:-:S04]  /*86b0*/  F2FP.BF16.F32.PACK_AB R0, RZ, R0 ;  /* 0x00000000ff00723e */ /* 0x000fc800000010ff */
[----:B------:R-:W-:Y:S01]  /*86c0*/  PRMT R3, R0, 0x7610, R3 ;  /* 0x0000761000037816 */ /* 0x000fe20000000003 */
[----:B------:R-:W-:Y:S06]  /*86d0*/  BRA `(.L_x_28978) ;  /* 0x00000000006c7947 */ /* 0x000fec0003800000 */
.L_x_29016:
        /* <DEDUP_REMOVED lines=16> */
.L_x_29043:
[----:B------:R-:W-:Y:S01]  /*87e0*/  PRMT R3, RZ, 0x7610, R3 ;  /* 0x00007610ff037816 */ /* 0x000fe20000000003 */
[----:B------:R-:W-:Y:S06]  /*87f0*/  BRA `(.L_x_28978) ;  /* 0x0000000000247947 */ /* 0x000fec0003800000 */
.L_x_29040:
[----:B------:R-:W2:Y:S02]  /*8800*/  LDG.E.64 R4, desc[UR36][R4.64] ;  /* 0x0000002404047981 */ /* 0x000ea4000c1e1b00 */
[----:B--2---:R-:W0:Y:S02]  /*8810*/  I2F.U64 R0, R4 ;  /* 0x0000000400007312 */ /* 0x004e240000301000 */
[----:B0-----:R-:W-:-:S04]  /*8820*/  F2FP.BF16.F32.PACK_AB R0, RZ, R0 ;  /* 0x00000000ff00723e */ /* 0x001fc800000010ff */
[----:B------:R-:W-:Y:S01]  /*8830*/  PRMT R3, R0, 0x7610, R3 ;  /* 0x0000761000037816 */ /* 0x000fe20000000003 */
[----:B------:R-:W-:Y:S06]  /*8840*/  BRA `(.L_x_28978) ;  /* 0x0000000000107947 */ /* 0x000fec0003800000 */
.L_x_29039:
[----:B------:R-:W2:Y:S02]  /*8850*/  LDG.E R4, desc[UR36][R4.64] ;  /* 0x0000002404047981 */ /* 0x000ea4000c1e1900 */
[----:B--2---:R-:W-:-:S04]  /*8860*/  I2FP.F32.U32 R0, R4 ;  /* 0x0000000400007245 */ /* 0x004fc80000201000 */
[----:B------:R-:W-:-:S04]  /*8870*/  F2FP.BF16.F32.PACK_AB R0, RZ, R0 ;  /* 0x00000000ff00723e */ /* 0x000fc800000010ff */
[----:B------:R-:W-:-:S07]  /*8880*/  PRMT R3, R0, 0x7610, R3 ;  /* 0x0000761000037816 */ /* 0x000fce0000000003 */
.L_x_28978:
[----:B------:R-:W-:Y:S05]  /*8890*/  BSYNC B6 ;  /* 0x0000000000067941 */ /* 0x000fea0003800000 */
.L_x_28977:
        /* <DEDUP_REMOVED lines=33> */
.L_x_29051:
[----:B------:R-:W-:Y:S01]  /*8ab0*/  FSETP.GEU.FTZ.AND P0, PT, R5, -R9, PT ;  /* 0x800000090500720b */ /* 0x000fe20003f1e000 */
[----:B------:R-:W-:-:S12]  /*8ac0*/  FADD.FTZ R7, R7, -1 ;  /* 0xbf80000007077421 */ /* 0x000fd80000010000 */
[----:B------:R-:W-:-:S07]  /*8ad0*/  @!P0 FADD.FTZ R7, R7, -1 ;  /* 0xbf80000007078421 */ /* 0x000fce0000010000 */
.L_x_29050:
[----:B------:R-:W-:Y:S05]  /*8ae0*/  BSYNC B2 ;  /* 0x0000000000027941 */ /* 0x000fea0003800000 */
.L_x_29049:
[----:B------:R-:W-:Y:S01]  /*8af0*/  FFMA.FTZ R4, -R9, R7, R4 ;  /* 0x0000000709047223 */ /* 0x000fe20000010104 */
[----:B------:R-:W-:Y:S06]  /*8b00*/  BRA `(.L_x_29047) ;  /* 0x00000000007c7947 */ /* 0x000fec0003800000 */
.L_x_29048:
        /* <DEDUP_REMOVED lines=15> */
.L_x_29054:
        /* <DEDUP_REMOVED lines=13> */
.L_x_29053:
[----:B------:R-:W-:Y:S05]  /*8cd0*/  BSYNC B2 ;  /* 0x0000000000027941 */ /* 0x000fea0003800000 */
.L_x_29052:
[----:B------:R-:W-:-:S04]  /*8ce0*/  FMUL.FTZ R5, R5, 1.1920928955078125e-07 ;  /* 0x3400000005057820 */ /* 0x000fc80000410000 */
[----:B------:R-:W-:-:S07]  /*8cf0*/  FMUL.FTZ R4, R4, R5 ;  /* 0x0000000504047220 */ /* 0x000fce0000410000 */
.L_x_29047:
[----:B------:R-:W-:Y:S05]  /*8d00*/  BSYNC B0 ;  /* 0x0000000000007941 */ /* 0x000fea0003800000 */
.L_x_29046:
[----:B------:R-:W-:Y:S01]  /*8d10*/  FSETP.GTU.FTZ.AND P0, PT, |R4|, +INF , PT ;  /* 0x7f8000000400780b */ /* 0x000fe20003f1c200 */
[----:B------:R-:W-:Y:S01]  /*8d20*/  IMAD.U32 R26, R26, 0x10000, RZ ;  /* 0x000100001a1a7824 */ /* 0x000fe200078e00ff */
[----:B------:R-:W-:-:S04]  /*8d30*/  LOP3.LUT R23, R4, 0x80000000, R23, 0xb8, !PT ;  /* 0x8000000004177812 */ /* 0x000fc800078eb817 */
[----:B------:R-:W-:Y:S02]  /*8d40*/  FSEL R23, R4, R23, P0 ;  /* 0x0000001704177208 */ /* 0x000fe40000000000 */
[----:B------:R-:W-:Y:S02]  /*8d50*/  FSETP.GEU.FTZ.AND P2, PT, R26, RZ, PT ;  /* 0x000000ff1a00720b */ /* 0x000fe40003f5e000 */
[C---:B------:R-:W-:Y:S02]  /*8d60*/  FSETP.NEU.FTZ.AND P0, PT, R23.reuse, RZ, PT ;  /* 0x000000ff1700720b */ /* 0x040fe40003f1d000 */
[----:B------:R-:W-:-:S04]  /*8d70*/  FSETP.GEU.FTZ.AND P3, PT, R23, RZ, PT ;  /* 0x000000ff1700720b */ /* 0x000fc80003f7e000 */
[----:B------:R-:W-:-:S13]  /*8d80*/  PLOP3.LUT P0, PT, P0, P3, P2, 0x9f, 0x0 ;  /* 0x000000000000781c */ /* 0x000fda0000707327 */
[----:B------:R-:W-:-:S04]  /*8d90*/  @!P0 FADD.FTZ R23, R23, R26 ;  /* 0x0000001a17178221 */ /* 0x000fc80000010000 */
[----:B------:R2:W3:Y:S03]  /*8da0*/  F2F.BF16.F32 R5, R23 ;  /* 0x0000001700057304 */ /* 0x0004e60000202000 */
.L_x_29045:
[----:B------:R-:W-:Y:S05]  /*8db0*/  BSYNC B1 ;  /* 0x0000000000017941 */ /* 0x000fea0003800000 */
.L_x_29044:
[----:B--2--5:R-:W-:Y:S01]  /*8dc0*/  VIADD R23, R25, 0x80 ;  /* 0x0000008019177836 */ /* 0x024fe20000000000 */
        /* <DEDUP_REMOVED lines=32> */
.L_x_29062:
[----:B------:R-:W-:Y:S01]  /*8fd0*/  FSETP.GEU.FTZ.AND P0, PT, R8, -R6, PT ;  /* 0x800000060800720b */ /* 0x000fe20003f1e000 */
[----:B------:R-:W-:-:S12]  /*8fe0*/  FADD.FTZ R0, R0, -1 ;  /* 0xbf80000000007421 */ /* 0x000fd80000010000 */
[----:B------:R-:W-:-:S07]  /*8ff0*/  @!P0 FADD.FTZ R0, R0, -1 ;  /* 0xbf80000000008421 */ /* 0x000fce0000010000 */
.L_x_29061:
[----:B------:R-:W-:Y:S05]  /*9000*/  BSYNC B2 ;  /* 0x0000000000027941 */ /* 0x000fea0003800000 */
.L_x_29060:
[----:B------:R-:W-:Y:S01]  /*9010*/  FFMA.FTZ R7, -R6, R0, R7 ;  /* 0x0000000006077223 */ /* 0x000fe20000010107 */
[----:B------:R-:W-:Y:S06]  /*9020*/  BRA `(.L_x_29058) ;  /* 0x00000000007c7947 */ /* 0x000fec0003800000 */
.L_x_29059:
        /* <DEDUP_REMOVED lines=15> */
.L_x_29065:
        /* <DEDUP_REMOVED lines=13> */
.L_x_29064:
[----:B------:R-:W-:Y:S05]  /*91f0*/  BSYNC B2 ;  /* 0x0000000000027941 */ /* 0x000fea0003800000 */
.L_x_29063:
[----:B------:R-:W-:-:S04]  /*9200*/  FMUL.FTZ R7, R6, 1.1920928955078125e-07 ;  /* 0x3400000006077820 */ /* 0x000fc80000410000 */
[----:B------:R-:W-:-:S07]  /*9210*/  FMUL.FTZ R7, R4, R7 ;  /* 0x0000000704077220 */ /* 0x000fce0000410000 */
.L_x_29058:
[----:B------:R-:W-:Y:S05]  /*9220*/  BSYNC B0 ;  /* 0x0000000000007941 */ /* 0x000fea0003800000 */
.L_x_29057:
[C---:B------:R-:W-:Y:S01]  /*9230*/  FSETP.GTU.FTZ.AND P0, PT, |R7|.reuse, +INF , PT ;  /* 0x7f8000000700780b */ /* 0x040fe20003f1c200 */
[----:B------:R-:W-:Y:S01]  /*9240*/  IMAD.U32 R9, R24, 0x10000, RZ ;  /* 0x0001000018097824 */ /* 0x000fe200078e00ff */
[----:B------:R-:W-:-:S04]  /*9250*/  LOP3.LUT R22, R7, 0x80000000, R22, 0xb8, !PT ;  /* 0x8000000007167812 */ /* 0x000fc800078eb816 */
[----:B------:R-:W-:Y:S02]  /*9260*/  FSEL R22, R7, R22, P0 ;  /* 0x0000001607167208 */ /* 0x000fe40000000000 */
[----:B------:R-:W-:Y:S02]  /*9270*/  FSETP.GEU.FTZ.AND P2, PT, R9, RZ, PT ;  /* 0x000000ff0900720b */ /* 0x000fe40003f5e000 */
[C---:B------:R-:W-:Y:S02]  /*9280*/  FSETP.NEU.FTZ.AND P0, PT, R22.reuse, RZ, PT ;  /* 0x000000ff1600720b */ /* 0x040fe40003f1d000 */
[----:B------:R-:W-:-:S04]  /*9290*/  FSETP.GEU.FTZ.AND P3, PT, R22, RZ, PT ;  /* 0x000000ff1600720b */ /* 0x000fc80003f7e000 */
[----:B------:R-:W-:-:S13]  /*92a0*/  PLOP3.LUT P0, PT, P0, P3, P2, 0x9f, 0x0 ;  /* 0x000000000000781c */ /* 0x000fda0000707327 */
[----:B------:R-:W-:-:S06]  /*92b0*/  @!P0 FADD.FTZ R22, R22, R9 ;  /* 0x0000000916168221 */ /* 0x000fcc0000010000 */
[----:B------:R-:W2:Y:S02]  /*92c0*/  F2F.BF16.F32 R22, R22 ;  /* 0x0000001600167304 */ /* 0x000ea40000202000 */
.L_x_29056:
[----:B------:R-:W-:Y:S05]  /*92d0*/  BSYNC B1 ;  /* 0x0000000000017941 */ /* 0x000fea0003800000 */
.L_x_29055:
[----:B------:R-:W-:Y:S01]  /*92e0*/  VIADD R7, R25, 0x100 ;  /* 0x0000010019077836 */ /* 0x000fe20000000000 */
[----:B------:R-:W-:Y:S04]  /*92f0*/  BSSY B1, `(.L_x_29066) ;  /* 0x0000050000017945 */ /* 0x000fe80003800000 */
[----:B------:R-:W-:-:S13]  /*9300*/  ISETP.GE.AND P0, PT, R7, R16, PT ;  /* 0x000000100700720c */ /* 0x000fda0003f06270 */
[----:B------:R-:W-:Y:S05]  /*9310*/  @P0 BRA `(.L_x_29067) ;  /* 0x0000000400340947 */ /* 0x000fea0003800000 */
[----:B------:R-:W-:Y:S01]  /*9320*/  IMAD.U32 R17, R17, 0x10000, RZ ;  /* 0x0001000011117824 */ /* 0x000fe200078e00ff */
        /* <DEDUP_REMOVED lines=28> */
.L_x_29073:
[----:B------:R-:W-:Y:S01]  /*94f0*/  FSETP.GEU.FTZ.AND P0, PT, R7, -R11, PT ;  /* 0x8000000b0700720b */ /* 0x000fe20003f1e000 */
[----:B------:R-:W-:-:S12]  /*9500*/  FADD.FTZ R9, R9, -1 ;  /* 0xbf80000009097421 */ /* 0x000fd80000010000 */
[----:B------:R-:W-:-:S07]  /*9510*/  @!P0 FADD.FTZ R9, R9, -1 ;  /* 0xbf80000009098421 */ /* 0x000fce0000010000 */
.L_x_29072:
[----:B------:R-:W-:Y:S05]  /*9520*/  BSYNC B2 ;  /* 0x0000000000027941 */ /* 0x000fea0003800000 */
.L_x_29071:
[----:B------:R-:W-:Y:S01]  /*9530*/  FFMA.FTZ R4, -R11, R9, R4 ;  /* 0x000000090b047223 */ /* 0x000fe20000010104 */
[----:B------:R-:W-:Y:S06]  /*9540*/  BRA `(.L_x_29069) ;  /* 0x00000000007c7947 */ /* 0x000fec0003800000 */
.L_x_29070:
        /* <DEDUP_REMOVED lines=15> */
.L_x_29076:
        /* <DEDUP_REMOVED lines=13> */
.L_x_29075:
[----:B------:R-:W-:Y:S05]  /*9710*/  BSYNC B2 ;  /* 0x0000000000027941 */ /* 0x000fea0003800000 */
.L_x_29074:
[----:B------:R-:W-:-:S04]  /*9720*/  FMUL.FTZ R7, R6, 1.1920928955078125e-07 ;  /* 0x3400000006077820 */ /* 0x000fc80000410000 */
[----:B------:R-:W-:-:S07]  /*9730*/  FMUL.FTZ R4, R4, R7 ;  /* 0x0000000704047220 */ /* 0x000fce0000410000 */
.L_x_29069:
[----:B------:R-:W-:Y:S05]  /*9740*/  BSYNC B0 ;  /* 0x0000000000007941 */ /* 0x000fea0003800000 */
.L_x_29068:
        /* <DEDUP_REMOVED lines=9> */
[----:B------:R-:W4:Y:S02]  /*97e0*/  F2F.BF16.F32 R17, R17 ;  /* 0x0000001100117304 */ /* 0x000f240000202000 */
.L_x_29067:
[----:B------:R-:W-:Y:S05]  /*97f0*/  BSYNC B1 ;  /* 0x0000000000017941 */ /* 0x000fea0003800000 */
.L_x_29066:
        /* <DEDUP_REMOVED lines=33> */
.L_x_29084:
[----:B------:R-:W-:Y:S01]  /*9a10*/  FSETP.GEU.FTZ.AND P0, PT, R8, -R6, PT ;  /* 0x800000060800720b */ /* 0x000fe20003f1e000 */
[----:B------:R-:W-:-:S12]  /*9a20*/  FADD.FTZ R0, R0, -1 ;  /* 0xbf80000000007421 */ /* 0x000fd80000010000 */
[----:B------:R-:W-:-:S07]  /*9a30*/  @!P0 FADD.FTZ R0, R0, -1 ;  /* 0xbf80000000008421 */ /* 0x000fce0000010000 */
.L_x_29083:
[----:B------:R-:W-:Y:S05]  /*9a40*/  BSYNC B2 ;  /* 0x0000000000027941 */ /* 0x000fea0003800000 */
.L_x_29082:
[----:B------:R-:W-:Y:S01]  /*9a50*/  FFMA.FTZ R7, -R6, R0, R7 ;  /* 0x0000000006077223 */ /* 0x000fe20000010107 */
[----:B------:R-:W-:Y:S06]  /*9a60*/  BRA `(.L_x_29080) ;  /* 0x00000000007c7947 */ /* 0x000fec0003800000 */
.L_x_29081:
[----:B------:R-:W-:Y:S01]  /*9a70*/  VIADD R0, R10, 0xf4800000 ;  /* 0xf48000000a007836 */ /* 0x000fe20000000000 */
[----:B------:R-:W-:Y:S01]  /*9a80*/  FSETP.GT.FTZ.AND P0, PT, |R9|, RZ, PT ;  /* 0x000000ff0900720b */ /* 0x000fe20003f14200 */
[----:B------:R-:W-:Y:S03]  /*9a90*/  BSSY B2, `(.L_x_29085) ;  /* 0x000001a000027945 */ /* 0x000fe60003800000 */
        /* <DEDUP_REMOVED lines=12> */
.L_x_29087:
        /* <DEDUP_REMOVED lines=13> */
.L_x_29086:
[----:B------:R-:W-:Y:S05]  /*9c30*/  BSYNC B2 ;  /* 0x0000000000027941 */ /* 0x000fea0003800000 */
.L_x_29085:
[----:B------:R-:W-:-:S04]  /*9c40*/  FMUL.FTZ R7, R4, 1.1920928955078125e-07 ;  /* 0x3400000004077820 */ /* 0x000fc80000410000 */
[----:B------:R-:W-:-:S07]  /*9c50*/  FMUL.FTZ R7, R8, R7 ;  /* 0x0000000708077220 */ /* 0x000fce0000410000 */
.L_x_29080:
[----:B------:R-:W-:Y:S05]  /*9c60*/  BSYNC B0 ;  /* 0x0000000000007941 */ /* 0x000fea0003800000 */
.L_x_29079:
        /* <DEDUP_REMOVED lines=9> */
[----:B------:R-:W0:Y:S02]  /*9d00*/  F2F.BF16.F32 R18, R18 ;  /* 0x0000001200127304 */ /* 0x000e240000202000 */
.L_x_29078:
[----:B------:R-:W-:Y:S05]  /*9d10*/  BSYNC B1 ;  /* 0x0000000000017941 */ /* 0x000fea0003800000 */
.L_x_29077:
        /* <DEDUP_REMOVED lines=20> */
[----:B-1-3--:R-:W-:Y:S02]  /*9e60*/  IMAD.U32 R5, R5, 0x10000, RZ ;  /* 0x0001000005057824 */ /* 0x00afe400078e00ff */
[----:B------:R-:W-:-:S04]  /*9e70*/  IMAD.MOV.U32 R25, RZ, RZ, R23 ;  /* 0x000000ffff197224 */ /* 0x000fc800078e0017 */
[----:B------:R-:W0:Y:S02]  /*9e80*/  F2I.FTZ.TRUNC.NTZ R5, R5 ;  /* 0x0000000500057305 */ /* 0x000e24000021f100 */
[----:B0-----:R0:W-:Y:S01]  /*9e90*/  STG.E.U8 desc[UR36][R8.64], R5 ;  /* 0x0000000508007986 */ /* 0x0011e2000c101124 */
[----:B------:R-:W-:Y:S05]  /*9ea0*/  BRA `(.L_x_29089) ;  /* 0x0000000c00e87947 */ /* 0x000fea0003800000 */
.L_x_29093:
[----:B-1-3--:R-:W-:Y:S02]  /*9eb0*/  IMAD.U32 R5, R5, 0x10000, RZ ;  /* 0x0001000005057824 */ /* 0x00afe400078e00ff */
[----:B------:R-:W-:-:S04]  /*9ec0*/  IMAD.MOV.U32 R25, RZ, RZ, R23 ;  /* 0x000000ffff197224 */ /* 0x000fc800078e0017 */
[----:B------:R-:W0:Y:S02]  /*9ed0*/  F2I.S64.TRUNC R4, R5 ;  /* 0x0000000500047311 */ /* 0x000e24000020d900 */
[----:B0-----:R0:W-:Y:S01]  /*9ee0*/  STG.E.U8 desc[UR36][R8.64], R4 ;  /* 0x0000000408007986 */ /* 0x0011e2000c101124 */
[----:B------:R-:W-:Y:S05]  /*9ef0*/  BRA `(.L_x_29089) ;  /* 0x0000000c00d47947 */ /* 0x000fea0003800000 */
.L_x_29092:
[----:B------:R-:W-:-:S13]  /*9f00*/  ISETP.NE.AND P0, PT, R0, 0x2, PT ;  /* 0x000000020000780c */ /* 0x000fda0003f05270 */
[----:B------:R-:W-:Y:S05]  /*9f10*/  @!P0 BRA `(.L_x_29095) ;  /* 0x0000000000388947 */ /* 0x000fea0003800000 */
[----:B------:R-:W-:-:S13]  /*9f20*/  ISETP.NE.AND P0, PT, R0, 0x3, PT ;  /* 0x000000030000780c */ /* 0x000fda0003f05270 */
[----:B------:R-:W-:Y:S05]  /*9f30*/  @!P0 BRA `(.L_x_29096) ;  /* 0x00000000001c8947 */ /* 0x000fea0003800000 */
[----:B------:R-:W-:-:S13]  /*9f40*/  ISETP.NE.AND P0, PT, R0, 0x4, PT ;  /* 0x000000040000780c */ /* 0x000fda0003f05270 */
[----:B------:R-:W-:Y:S05]  /*9f50*/  @P0 BRA `(.L_x_29094) ;  /* 0x0000000c00500947 */ /* 0x000fea0003800000 */
[----:B-1-3--:R-:W-:Y:S02]  /*9f60*/  IMAD.U32 R5, R5, 0x10000, RZ ;  /* 0x0001000005057824 */ /* 0x00afe400078e00ff */
[----:B------:R-:W-:-:S04]  /*9f70*/  IMAD.MOV.U32 R25, RZ, RZ, R23 ;  /* 0x000000ffff197224 */ /* 0x000fc800078e0017 */
[----:B------:R-:W0:Y:S02]  /*9f80*/  F2I.S64.TRUNC R4, R5 ;  /* 0x0000000500047311 */ /* 0x000e24000020d900 */
[----:B0-----:R0:W-:Y:S01]  /*9f90*/  STG.E.64 desc[UR36][R8.64], R4 ;  /* 0x0000000408007986 */ /* 0x0011e2000c101b24 */
[----:B------:R-:W-:Y:S05]  /*9fa0*/  BRA `(.L_x_29089) ;  /* 0x0000000c00a87947 */ /* 0x000fea0003800000 */
.L_x_29096:
[----:B-1-3--:R-:W-:Y:S02]  /*9fb0*/  IMAD.U32 R5, R5, 0x10000, RZ ;  /* 0x0001000005057824 */ /* 0x00afe400078e00ff */
[----:B------:R-:W-:-:S04]  /*9fc0*/  IMAD.MOV.U32 R25, RZ, RZ, R23 ;  /* 0x000000ffff197224 */ /* 0x000fc800078e0017 */
[----:B------:R-:W0:Y:S02]  /*9fd0*/  F2I.FTZ.TRUNC.NTZ R5, R5 ;  /* 0x0000000500057305 */ /* 0x000e24000021f100 */
[----:B0-----:R0:W-:Y:S01]  /*9fe0*/  STG.E desc[UR36][R8.64], R5 ;  /* 0x0000000508007986 */ /* 0x0011e2000c101924 */
[----:B------:R-:W-:Y:S05]  /*9ff0*/  BRA `(.L_x_29089) ;  /* 0x0000000c00947947 */ /* 0x000fea0003800000 */
.L_x_29095:
[----:B-1-3--:R-:W-:Y:S02]  /*a000*/  IMAD.U32 R5, R5, 0x10000, RZ ;  /* 0x0001000005057824 */ /* 0x00afe400078e00ff */
[----:B------:R-:W-:-:S04]  /*a010*/  IMAD.MOV.U32 R25, RZ, RZ, R23 ;  /* 0x000000ffff197224 */ /* 0x000fc800078e0017 */
[----:B------:R-:W0:Y:S02]  /*a020*/  F2I.FTZ.TRUNC.NTZ R5, R5 ;  /* 0x0000000500057305 */ /* 0x000e24000021f100 */
[----:B0-----:R0:W-:Y:S01]  /*a030*/  STG.E.U16 desc[UR36][R8.64], R5 ;  /* 0x0000000508007986 */ /* 0x0011e2000c101524 */
[----:B------:R-:W-:Y:S05]  /*a040*/  BRA `(.L_x_29089) ;  /* 0x0000000c00807947 */ /* 0x000fea0003800000 */
.L_x_29091:
[----:B------:R-:W-:-:S13]  /*a050*/  ISETP.GT.AND P0, PT, R0, 0x6, PT ;  /* 0x000000060000780c */ /* 0x000fda0003f04270 */
[----:B------:R-:W-:Y:S05]  /*a060*/  @P0 BRA `(.L_x_29097) ;  /* 0x0000000000340947 */ /* 0x000fea0003800000 */
[----:B------:R-:W-:-:S13]  /*a070*/  ISETP.NE.AND P0, PT, R0, 0x5, PT ;  /* 0x000000050000780c */ /* 0x000fda0003f05270 */
[----:B------:R-:W-:Y:S05]  /*a080*/  @!P0 BRA `(.L_x_29098) ;  /* 0x0000000000188947 */ /* 0x000fea0003800000 */
[----:B------:R-:W-:-:S13]  /*a090*/  ISETP.NE.AND P0, PT, R0, 0x6, PT ;  /* 0x000000060000780c */ /* 0x000fda0003f05270 */
[----:B------:R-:W-:Y:S05]  /*a0a0*/  @P0 BRA `(.L_x_29094) ;  /* 0x0000000800fc0947 */ /* 0x000fea0003800000 */
[----:B-1-3--:R-:W-:Y:S02]  /*a0b0*/  IMAD.U32 R5, R5, 0x10000, RZ ;  /* 0x0001000005057824 */ /* 0x00afe400078e00ff */
[----:B------:R-:W-:-:S03]  /*a0c0*/  IMAD.MOV.U32 R25, RZ, RZ, R23 ;  /* 0x000000ffff197224 */ /* 0x000fc600078e0017 */
[----:B------:R0:W-:Y:S01]  /*a0d0*/  STG.E desc[UR36][R8.64], R5 ;  /* 0x0000000508007986 */ /* 0x0001e2000c101924 */
[----:B------:R-:W-:Y:S05]  /*a0e0*/  BRA `(.L_x_29089) ;  /* 0x0000000c00587947 */ /* 0x000fea0003800000 */
.L_x_29098:
[----:B---3--:R-:W-:Y:S02]  /*a0f0*/  IMAD.U32 R0, R5, 0x10000, RZ ;  /* 0x0001000005007824 */ /* 0x008fe400078e00ff */
[----:B------:R-:W-:-:S03]  /*a100*/  IMAD.MOV.U32 R25, RZ, RZ, R23 ;  /* 0x000000ffff197224 */ /* 0x000fc600078e0017 */
[----:B------:R-:W-:-:S05]  /*a110*/  F2FP.F16.F32.PACK_AB R0, RZ, R0 ;  /* 0x00000000ff00723e */ /* 0x000fca00000000ff */
[----:B------:R0:W-:Y:S01]  /*a120*/  STG.E.U16 desc[UR36][R8.64], R0 ;  /* 0x0000000008007986 */ /* 0x0001e2000c101524 */
[----:B------:R-:W-:Y:S05]  /*a130*/  BRA `(.L_x_29089) ;  /* 0x0000000c00447947 */ /* 0x000fea0003800000 */
.L_x_29097:
[----:B------:R-:W-:-:S13]  /*a140*/  ISETP.NE.AND P0, PT, R0, 0x7, PT ;  /* 0x000000070000780c */ /* 0x000fda0003f05270 */
[----:B------:R-:W-:Y:S05]  /*a150*/  @!P0 BRA `(.L_x_29099) ;  /* 0x00000000003c8947 */ /* 0x000fea0003800000 */
[----:B------:R-:W-:-:S13]  /*a160*/  ISETP.NE.AND P0, PT, R0, 0x8, PT ;  /* 0x000000080000780c */ /* 0x000fda0003f05270 */
[----:B------:R-:W-:Y:S05]  /*a170*/  @!P0 BRA `(.L_x_29100) ;  /* 0x00000000001c8947 */ /* 0x000fea0003800000 */
[----:B------:R-:W-:-:S13]  /*a180*/  ISETP.NE.AND P0, PT, R0, 0x9, PT ;  /* 0x000000090000780c */ /* 0x000fda0003f05270 */
[----:B------:R-:W-:Y:S05]  /*a190*/  @P0 BRA `(.L_x_29094) ;  /* 0x0000000800c00947 */ /* 0x000fea0003800000 */
[----:B-1-3--:R-:W-:Y:S02]  /*a1a0*/  IMAD.U32 R4, R5, 0x10000, RZ ;  /* 0x0001000005047824 */ /* 0x00afe400078e00ff */
[----:B------:R-:W-:Y:S02]  /*a1b0*/  IMAD.MOV.U32 R5, RZ, RZ, RZ ;  /* 0x000000ffff057224 */ /* 0x000fe400078e00ff */
[----:B------:R-:W-:-:S03]  /*a1c0*/  IMAD.MOV.U32 R25, RZ, RZ, R23 ;  /* 0x000000ffff197224 */ /* 0x000fc600078e0017 */
[----:B------:R0:W-:Y:S01]  /*a1d0*/  STG.E.64 desc[UR36][R8.64], R4 ;  /* 0x0000000408007986 */ /* 0x0001e2000c101b24 */
[----:B------:R-:W-:Y:S05]  /*a1e0*/  BRA `(.L_x_29089) ;  /* 0x0000000c00187947 */ /* 0x000fea0003800000 */
.L_x_29100:
[----:B-1-3--:R-:W-:Y:S02]  /*a1f0*/  IMAD.U32 R5, R5, 0x10000, RZ ;  /* 0x0001000005057824 */ /* 0x00afe400078e00ff */
[----:B------:R-:W-:-:S03]  /*a200*/  IMAD.MOV.U32 R25, RZ, RZ, R23 ;  /* 0x000000ffff197224 */ /* 0x000fc600078e0017 */
[----:B------:R-:W-:-:S04]  /*a210*/  F2FP.F16.F32.PACK_AB R3, RZ, R5 ;  /* 0x00000005ff03723e */ /* 0x000fc800000000ff */
[----:B------:R-:W-:-:S05]  /*a220*/  PRMT R3, R3, 0x5410, RZ ;  /* 0x0000541003037816 */ /* 0x000fca00000000ff */
[----:B------:R0:W-:Y:S01]  /*a230*/  STG.E desc[UR36][R8.64], R3 ;  /* 0x0000000308007986 */ /* 0x0001e2000c101924 */
[----:B------:R-:W-:Y:S05]  /*a240*/  BRA `(.L_x_29089) ;  /* 0x0000000c00007947 */ /* 0x000fea0003800000 */
.L_x_29099:
[----:B-1-3--:R-:W-:Y:S02]  /*a250*/  IMAD.U32 R4, R5, 0x10000, RZ ;  /* 0x0001000005047824 */ /* 0x00afe400078e00ff */
[----:B------:R-:W-:Y:S02]  /*a260*/  IMAD.MOV.U32 R25, RZ, RZ, R23 ;  /* 0x000000ffff197224 */ /* 0x000fe400078e0017 */
[----:B------:R-:W-:-:S06]  /*a270*/  FMUL.FTZ R4, R4, 1 ;  /* 0x3f80000004047820 */ /* 0x000fcc0000410000 */
[----:B------:R-:W0:Y:S02]  /*a280*/  F2F.F64.F32 R4, R4 ;  /* 0x0000000400047310 */ /* 0x000e240000201800 */
[----:B0-----:R0:W-:Y:S01]  /*a290*/  STG.E.64 desc[UR36][R8.64], R4 ;  /* 0x0000000408007986 */ /* 0x0011e2000c101b24 */
[----:B------:R-:W-:Y:S05]  /*a2a0*/  BRA `(.L_x_29089) ;  /* 0x0000000800e87947 */ /* 0x000fea0003800000 */
.L_x_29090:
        /* <DEDUP_REMOVED lines=10> */
[----:B------:R-:W-:-:S04]  /*a350*/  FSETP.NEU.FTZ.AND P0, PT, R5, RZ, PT ;  /* 0x000000ff0500720b */ /* 0x000fc80003f1d000 */
[----:B------:R-:W-:-:S05]  /*a360*/  SEL R3, RZ, 0x1, !P0 ;  /* 0x00000001ff037807 */ /* 0x000fca0004000000 */
[----:B------:R0:W-:Y:S01]  /*a370*/  STG.E.U8 desc[UR36][R8.64], R3 ;  /* 0x0000000308007986 */ /* 0x0001e2000c101124 */
[----:B------:R-:W-:Y:S05]  /*a380*/  BRA `(.L_x_29089) ;  /* 0x0000000800b07947 */ /* 0x000fea0003800000 */
.L_x_29103:
[----:B-1-3--:R-:W-:Y:S01]  /*a390*/  IMAD.U32 R5, R5, 0x10000, RZ ;  /* 0x0001000005057824 */ /* 0x00afe200078e00ff */
[----:B------:R-:W-:Y:S01]  /*a3a0*/  CS2R R6, SRZ ;  /* 0x0000000000067805 */ /* 0x000fe2000001ff00 */
[----:B------:R-:W-:Y:S02]  /*a3b0*/  IMAD.MOV.U32 R25, RZ, RZ, R23 ;  /* 0x000000ffff197224 */ /* 0x000fe400078e0017 */
[----:B------:R-:W-:-:S06]  /*a3c0*/  FMUL.FTZ R5, R5, 1 ;  /* 0x3f80000005057820 */ /* 0x000fcc0000410000 */
[----:B------:R-:W0:Y:S02]  /*a3d0*/  F2F.F64.F32 R4, R5 ;  /* 0x0000000500047310 */ /* 0x000e240000201800 */
[----:B0-----:R0:W-:Y:S01]  /*a3e0*/  STG.E.128 desc[UR36][R8.64], R4 ;  /* 0x0000000408007986 */ /* 0x0011e2000c101d24 */
[----:B------:R-:W-:Y:S05]  /*a3f0*/  BRA `(.L_x_29089) ;  /* 0x0000000800947947 */ /* 0x000fea0003800000 */
.L_x_29102:
        /* <DEDUP_REMOVED lines=21> */
.L_x_29107:
[----:B------:R-:W-:Y:S05]  /*a550*/  BSYNC B0 ;  /* 0x0000000000007941 */ /* 0x000fea0003800000 */
.L_x_29106:
[----:B------:R-:W-:Y:S01]  /*a560*/  LOP3.LUT R5, R0, R5, RZ, 0xfc, !PT ;  /* 0x0000000500057212 */ /* 0x000fe200078efcff */
[----:B------:R-:W-:-:S04]  /*a570*/  IMAD.MOV.U32 R25, RZ, RZ, R23 ;  /* 0x000000ffff197224 */ /* 0x000fc800078e0017 */
[----:B------:R0:W-:Y:S01]  /*a580*/  STG.E.U8 desc[UR36][R8.64], R5 ;  /* 0x0000000508007986 */ /* 0x0001e2000c101124 */
[----:B------:R-:W-:Y:S05]  /*a590*/  BRA `(.L_x_29089) ;  /* 0x00000008002c7947 */ /* 0x000fea0003800000 */
.L_x_29105:
[----:B-1-3--:R-:W-:Y:S01]  /*a5a0*/  IMAD.U32 R5, R5, 0x10000, RZ ;  /* 0x0001000005057824 */ /* 0x00afe200078e00ff */
        /* <DEDUP_REMOVED lines=12> */
.L_x_29109:
[----:B------:R-:W-:Y:S01]  /*a670*/  IMAD.MOV.U32 R0, RZ, RZ, 0x7f ;  /* 0x0000007fff007424 */ /* 0x000fe200078e00ff */
[----:B------:R-:W-:-:S04]  /*a680*/  ISETP.GT.U32.AND P0, PT, R3, 0x7f800000, PT ;  /* 0x7f8000000300780c */ /* 0x000fc80003f04070 */
[----:B------:R-:W-:-:S09]  /*a690*/  SEL R0, R0, 0x7c, P0 ;  /* 0x0000007c00007807 */ /* 0x000fd20000000000 */
.L_x_29110:
[----:B------:R-:W-:Y:S05]  /*a6a0*/  BSYNC B0 ;  /* 0x0000000000007941 */ /* 0x000fea0003800000 */
.L_x_29108:
[----:B------:R-:W-:Y:S01]  /*a6b0*/  LOP3.LUT R3, R5, 0x80000000, RZ, 0xc0, !PT ;  /* 0x8000000005037812 */ /* 0x000fe200078ec0ff */
[----:B------:R-:W-:-:S03]  /*a6c0*/  IMAD.MOV.U32 R25, RZ, RZ, R23 ;  /* 0x000000ffff197224 */ /* 0x000fc600078e0017 */
[----:B------:R-:W-:-:S04]  /*a6d0*/  SHF.R.U32.HI R3, RZ, 0x18, R3 ;  /* 0x00000018ff037819 */ /* 0x000fc80000011603 */
[----:B------:R-:W-:-:S05]  /*a6e0*/  LOP3.LUT R3, R0, R3, RZ, 0xfc, !PT ;  /* 0x0000000300037212 */ /* 0x000fca00078efcff */
[----:B------:R0:W-:Y:S01]  /*a6f0*/  STG.E.U8 desc[UR36][R8.64], R3 ;  /* 0x0000000308007986 */ /* 0x0001e2000c101124 */
[----:B------:R-:W-:Y:S05]  /*a700*/  BRA `(.L_x_29089) ;  /* 0x0000000400d07947 */ /* 0x000fea0003800000 */
.L_x_29104:
[----:B---3--:R0:W-:Y:S01]  /*a710*/  STG.E.U16 desc[UR36][R8.64], R5 ;  /* 0x0000000508007986 */ /* 0x0081e2000c101524 */
[----:B------:R-:W-:Y:S01]  /*a720*/  IMAD.MOV.U32 R25, RZ, RZ, R23 ;  /* 0x000000ffff197224 */ /* 0x000fe200078e0017 */
[----:B------:R-:W-:Y:S06]  /*a730*/  BRA `(.L_x_29089) ;  /* 0x0000000400c47947 */ /* 0x000fec0003800000 */
.L_x_29101:
        /* <DEDUP_REMOVED lines=13> */
.L_x_29113:
[----:B-1-3--:R-:W-:Y:S01]  /*a810*/  IMAD.U32 R5, R5, 0x10000, RZ ;  /* 0x0001000005057824 */ /* 0x00afe200078e00ff */
        /* <DEDUP_REMOVED lines=16> */
.L_x_29116:
[----:B------:R-:W-:-:S04]  /*a920*/  LOP3.LUT R3, R5, 0x80000000, RZ, 0xc0, !PT ;  /* 0x8000000005037812 */ /* 0x000fc800078ec0ff */
[----:B------:R-:W-:-:S04]  /*a930*/  SHF.R.U32.HI R3, RZ, 0x18, R3 ;  /* 0x00000018ff037819 */ /* 0x000fc80000011603 */
[----:B------:R-:W-:-:S04]  /*a940*/  LOP3.LUT R0, R0, R3, RZ, 0xfc, !PT ;  /* 0x0000000300007212 */ /* 0x000fc800078efcff */
[----:B------:R-:W-:-:S07]  /*a950*/  PRMT R4, R0, 0x7610, R4 ;  /* 0x0000761000047816 */ /* 0x000fce0000000004 */
.L_x_29115:
[----:B------:R-:W-:Y:S05]  /*a960*/  BSYNC B0 ;  /* 0x0000000000007941 */ /* 0x000fea0003800000 */
.L_x_29114:
[----:B------:R0:W-:Y:S01]  /*a970*/  STG.E.U8 desc[UR36][R8.64], R4 ;  /* 0x0000000408007986 */ /* 0x0001e2000c101124 */
[----:B------:R-:W-:Y:S01]  /*a980*/  IMAD.MOV.U32 R25, RZ, RZ, R23 ;  /* 0x000000ffff197224 */ /* 0x000fe200078e0017 */
[----:B------:R-:W-:Y:S06]  /*a990*/  BRA `(.L_x_29089) ;  /* 0x00000004002c7947 */ /* 0x000fec0003800000 */
.L_x_29112:
        /* <DEDUP_REMOVED lines=17> */
.L_x_29119:
[----:B------:R-:W-:-:S04]  /*aab0*/  LOP3.LUT R3, R5, 0x80000000, RZ, 0xc0, !PT ;  /* 0x8000000005037812 */ /* 0x000fc800078ec0ff */
[----:B------:R-:W-:-:S04]  /*aac0*/  SHF.R.U32.HI R3, RZ, 0x18, R3 ;  /* 0x00000018ff037819 */ /* 0x000fc80000011603 */
[----:B------:R-:W-:-:S04]  /*aad0*/  LOP3.LUT R0, R0, R3, RZ, 0xfc, !PT ;  /* 0x0000000300007212 */ /* 0x000fc800078efcff */
[----:B------:R-:W-:-:S07]  /*aae0*/  PRMT R4, R0, 0x7610, R4 ;  /* 0x0000761000047816 */ /* 0x000fce0000000004 */
.L_x_29118:
[----:B------:R-:W-:Y:S05]  /*aaf0*/  BSYNC B0 ;  /* 0x0000000000007941 */ /* 0x000fea0003800000 */
.L_x_29117:
[----:B------:R0:W-:Y:S01]  /*ab00*/  STG.E.U8 desc[UR36][R8.64], R4 ;  /* 0x0000000408007986 */ /* 0x0001e2000c101124 */
[----:B------:R-:W-:Y:S01]  /*ab10*/  IMAD.MOV.U32 R25, RZ, RZ, R23 ;  /* 0x000000ffff197224 */ /* 0x000fe200078e0017 */
[----:B------:R-:W-:Y:S06]  /*ab20*/  BRA `(.L_x_29089) ;  /* 0x0000000000c87947 */ /* 0x000fec0003800000 */
.L_x_29111:
[----:B------:R-:W-:-:S13]  /*ab30*/  ISETP.NE.AND P0, PT, R0, 0x1c, PT ;  /* 0x0000001c0000780c */ /* 0x000fda0003f05270 */
[----:B------:R-:W-:Y:S05]  /*ab40*/  @!P0 BRA `(.L_x_29120) ;  /* 0x0000000000b08947 */ /* 0x000fea0003800000 */
[----:B------:R-:W-:-:S13]  /*ab50*/  ISETP.NE.AND P0, PT, R0, 0x1d, PT ;  /* 0x0000001d0000780c */ /* 0x000fda0003f05270 */
[----:B------:R-:W-:Y:S05]  /*ab60*/  @!P0 BRA `(.L_x_29121) ;  /* 0x0000000000948947 */ /* 0x000fea0003800000 */
[----:B------:R-:W-:-:S13]  /*ab70*/  ISETP.NE.AND P0, PT, R0, 0x2c, PT ;  /* 0x0000002c0000780c */ /* 0x000fda0003f05270 */
[----:B------:R-:W-:Y:S05]  /*ab80*/  @P0 BRA `(.L_x_29094) ;  /* 0x0000000000440947 */ /* 0x000fea0003800000 */
[----:B-1-3--:R-:W-:Y:S02]  /*ab90*/  IMAD.U32 R4, R5, 0x10000, RZ ;  /* 0x0001000005047824 */ /* 0x00afe400078e00ff */
        /* <DEDUP_REMOVED lines=16> */
.L_x_29094:
[----:B------:R-:W-:Y:S01]  /*aca0*/  MOV R14, 0x0 ;  /* 0x00000000000e7802 */ /* 0x000fe20000000f00 */
[----:B------:R-:W-:Y:S01]  /*acb0*/  ULDC.64 UR4, c[0x4][0x178] ;  /* 0x01005e0000047ab9 */ /* 0x000fe20000000a00 */
[----:B------:R-:W-:Y:S01]  /*acc0*/  ULDC.64 UR6, c[0x4][0x180] ;  /* 0x0100600000067ab9 */ /* 0x000fe20000000a00 */
[----:B-1----:R-:W-:Y:S02]  /*acd0*/  IMAD.U32 R4, RZ, RZ, UR4 ;  /* 0x00000004ff047e24 */ /* 0x002fe4000f8e00ff */
        /* <DEDUP_REMOVED lines=12> */
.L_x_29122:
[----:B------:R-:W-:Y:S01]  /*ada0*/  IMAD.MOV.U32 R25, RZ, RZ, R23 ;  /* 0x000000ffff197224 */ /* 0x000fe200078e0017 */
[----:B------:R-:W-:Y:S06]  /*adb0*/  BRA `(.L_x_29089) ;  /* 0x0000000000247947 */ /* 0x000fec0003800000 */
.L_x_29121:
[----:B-1-3--:R-:W-:Y:S02]  /*adc0*/  IMAD.U32 R5, R5, 0x10000, RZ ;  /* 0x0001000005057824 */ /* 0x00afe400078e00ff */
[----:B------:R-:W-:-:S04]  /*add0*/  IMAD.MOV.U32 R25, RZ, RZ, R23 ;  /* 0x000000ffff197224 */ /* 0x000fc800078e0017 */
[----:B------:R-:W0:Y:S02]  /*ade0*/  F2I.U64.TRUNC R4, R5 ;  /* 0x0000000500047311 */ /* 0x000e24000020d800 */
[----:B0-----:R0:W-:Y:S01]  /*adf0*/  STG.E.64 desc[UR36][R8.64], R4 ;  /* 0x0000000408007986 */ /* 0x0011e2000c101b24 */
[----:B------:R-:W-:Y:S05]  /*ae00*/  BRA `(.L_x_29089) ;  /* 0x0000000000107947 */ /* 0x000fea0003800000 */
.L_x_29120:
[----:B-1-3--:R-:W-:Y:S02]  /*ae10*/  IMAD.U32 R5, R5, 0x10000, RZ ;  /* 0x0001000005057824 */ /* 0x00afe400078e00ff */
[----:B------:R-:W-:-:S04]  /*ae20*/  IMAD.MOV.U32 R25, RZ, RZ, R23 ;  /* 0x000000ffff197224 */ /* 0x000fc800078e0017 */
[----:B------:R-:W0:Y:S02]  /*ae30*/  F2I.FTZ.U32.TRUNC.NTZ R5, R5 ;  /* 0x0000000500057305 */ /* 0x000e24000021f000 */
[----:B0-----:R0:W-:Y:S02]  /*ae40*/  STG.E desc[UR36][R8.64], R5 ;  /* 0x0000000508007986 */ /* 0x0011e4000c101924 */
.L_x_29089:
[----:B------:R-:W-:Y:S05]  /*ae50*/  BSYNC B6 ;  /* 0x0000000000067941 */ /* 0x000fea0003800000 */
.L_x_29088:
        /* <DEDUP_REMOVED lines=22> */
[----:B------:R-:W0:Y:S02]  /*afc0*/  F2I.FTZ.TRUNC.NTZ R3, R22 ;  /* 0x0000001600037305 */ /* 0x000e24000021f100 */
[----:B0-----:R0:W-:Y:S01]  /*afd0*/  STG.E.U8 desc[UR36][R8.64], R3 ;  /* 0x0000000308007986 */ /* 0x0011e2000c101124 */
[----:B------:R-:W-:Y:S05]  /*afe0*/  BRA `(.L_x_29130) ;  /* 0x0000000c00947947 */ /* 0x000fea0003800000 */
.L_x_29128:
[----:B--23--:R-:W-:-:S06]  /*aff0*/  IMAD.U32 R5, R22, 0x10000, RZ ;  /* 0x0001000016057824 */ /* 0x00cfcc00078e00ff */
[----:B------:R-:W0:Y:S02]  /*b000*/  F2I.S64.TRUNC R4, R5 ;  /* 0x0000000500047311 */ /* 0x000e24000020d900 */
[----:B0-----:R0:W-:Y:S01]  /*b010*/  STG.E.U8 desc[UR36][R8.64], R4 ;  /* 0x0000000408007986 */ /* 0x0011e2000c101124 */
[----:B------:R-:W-:Y:S05]  /*b020*/  BRA `(.L_x_29130) ;  /* 0x0000000c00847947 */ /* 0x000fea0003800000 */
.L_x_29127:
[----:B------:R-:W-:-:S13]  /*b030*/  ISETP.NE.AND P0, PT, R0, 0x2, PT ;  /* 0x000000020000780c */ /* 0x000fda0003f05270 */
[----:B------:R-:W-:Y:S05]  /*b040*/  @!P0 BRA `(.L_x_29131) ;  /* 0x0000000000308947 */ /* 0x000fea0003800000 */
[----:B------:R-:W-:-:S13]  /*b050*/  ISETP.NE.AND P0, PT, R0, 0x3, PT ;  /* 0x000000030000780c */ /* 0x000fda0003f05270 */
[----:B------:R-:W-:Y:S05]  /*b060*/  @!P0 BRA `(.L_x_29132) ;  /* 0x0000000000188947 */ /* 0x000fea0003800000 */
[----:B------:R-:W-:-:S13]  /*b070*/  ISETP.NE.AND P0, PT, R0, 0x4, PT ;  /* 0x000000040000780c */ /* 0x000fda0003f05270 */
[----:B------:R-:W-:Y:S05]  /*b080*/  @P0 BRA `(.L_x_29129) ;  /* 0x0000000c000c0947 */ /* 0x000fea0003800000 */
[----:B--2---:R-:W-:-:S06]  /*b090*/  IMAD.U32 R4, R22, 0x10000, RZ ;  /* 0x0001000016047824 */ /* 0x004fcc00078e00ff */
[----:B---3--:R-:W0:Y:S02]  /*b0a0*/  F2I.S64.TRUNC R4, R4 ;  /* 0x0000000400047311 */ /* 0x008e24000020d900 */
[----:B0-----:R0:W-:Y:S01]  /*b0b0*/  STG.E.64 desc[UR36][R8.64], R4 ;  /* 0x0000000408007986 */ /* 0x0011e2000c101b24 */
[----:B------:R-:W-:Y:S05]  /*b0c0*/  BRA `(.L_x_29130) ;  /* 0x0000000c005c7947 */ /* 0x000fea0003800000 */
.L_x_29132:
[----:B--2---:R-:W-:-:S04]  /*b0d0*/  IMAD.U32 R22, R22, 0x10000, RZ ;  /* 0x0001000016167824 */ /* 0x004fc800078e00ff */
[----:B------:R-:W0:Y:S02]  /*b0e0*/  F2I.FTZ.TRUNC.NTZ R3, R22 ;  /* 0x0000001600037305 */ /* 0x000e24000021f100 */
[----:B0-----:R0:W-:Y:S01]  /*b0f0*/  STG.E desc[UR36][R8.64], R3 ;  /* 0x0000000308007986 */ /* 0x0011e2000c101924 */
[----:B------:R-:W-:Y:S05]  /*b100*/  BRA `(.L_x_29130) ;  /* 0x0000000c004c7947 */ /* 0x000fea0003800000 */
.L_x_29131:
[----:B--2---:R-:W-:-:S04]  /*b110*/  IMAD.U32 R22, R22, 0x10000, RZ ;  /* 0x0001000016167824 */ /* 0x004fc800078e00ff */
[----:B------:R-:W0:Y:S02]  /*b120*/  F2I.FTZ.TRUNC.NTZ R3, R22 ;  /* 0x0000001600037305 */ /* 0x000e24000021f100 */
[----:B0-----:R0:W-:Y:S01]  /*b130*/  STG.E.U16 desc[UR36][R8.64], R3 ;  /* 0x0000000308007986 */ /* 0x0011e2000c101524 */
[----:B------:R-:W-:Y:S05]  /*b140*/  BRA `(.L_x_29130) ;  /* 0x0000000c003c7947 */ /* 0x000fea0003800000 */
.L_x_29126:
        /* <DEDUP_REMOVED lines=9> */
.L_x_29134:
[----:B--2---:R-:W-:-:S05]  /*b1e0*/  IMAD.U32 R0, R22, 0x10000, RZ ;  /* 0x0001000016007824 */ /* 0x004fca00078e00ff */
[----:B------:R-:W-:-:S05]  /*b1f0*/  F2FP.F16.F32.PACK_AB R0, RZ, R0 ;  /* 0x00000000ff00723e */ /* 0x000fca00000000ff */
[----:B------:R0:W-:Y:S01]  /*b200*/  STG.E.U16 desc[UR36][R8.64], R0 ;  /* 0x0000000008007986 */ /* 0x0001e2000c101524 */
[----:B------:R-:W-:Y:S05]  /*b210*/  BRA `(.L_x_29130) ;  /* 0x0000000c00087947 */ /* 0x000fea0003800000 */
.L_x_29133:
        /* <DEDUP_REMOVED lines=10> */
.L_x_29136:
[----:B--2---:R-:W-:-:S05]  /*b2c0*/  IMAD.U32 R22, R22, 0x10000, RZ ;  /* 0x0001000016167824 */ /* 0x004fca00078e00ff */
[----:B------:R-:W-:-:S04]  /*b2d0*/  F2FP.F16.F32.PACK_AB R3, RZ, R22 ;  /* 0x00000016ff03723e */ /* 0x000fc800000000ff */
[----:B------:R-:W-:-:S05]  /*b2e0*/  PRMT R3, R3, 0x5410, RZ ;  /* 0x0000541003037816 */ /* 0x000fca00000000ff */
[----:B------:R0:W-:Y:S01]  /*b2f0*/  STG.E desc[UR36][R8.64], R3 ;  /* 0x0000000308007986 */ /* 0x0001e2000c101924 */
[----:B------:R-:W-:Y:S05]  /*b300*/  BRA `(.L_x_29130) ;  /* 0x0000000800cc7947 */ /* 0x000fea0003800000 */
.L_x_29135:
[----:B--2---:R-:W-:-:S04]  /*b310*/  IMAD.U32 R4, R22, 0x10000, RZ ;  /* 0x0001000016047824 */ /* 0x004fc800078e00ff */
[----:B------:R-:W-:-:S06]  /*b320*/  FMUL.FTZ R4, R4, 1 ;  /* 0x3f80000004047820 */ /* 0x000fcc0000410000 */
[----:B---3--:R-:W0:Y:S02]  /*b330*/  F2F.F64.F32 R4, R4 ;  /* 0x0000000400047310 */ /* 0x008e240000201800 */
[----:B0-----:R0:W-:Y:S01]  /*b340*/  STG.E.64 desc[UR36][R8.64], R4 ;  /* 0x0000000408007986 */ /* 0x0011e2000c101b24 */
[----:B------:R-:W-:Y:S05]  /*b350*/  BRA `(.L_x_29130) ;  /* 0x0000000800b87947 */ /* 0x000fea0003800000 */
.L_x_29125:
        /* <DEDUP_REMOVED lines=13> */
.L_x_29139:
[----:B--2---:R-:W-:Y:S01]  /*b430*/  IMAD.U32 R22, R22, 0x10000, RZ ;  /* 0x0001000016167824 */ /* 0x004fe200078e00ff */
[----:B------:R-:W-:-:S03]  /*b440*/  CS2R R6, SRZ ;  /* 0x0000000000067805 */ /* 0x000fc6000001ff00 */
[----:B------:R-:W-:-:S06]  /*b450*/  FMUL.FTZ R4, R22, 1 ;  /* 0x3f80000016047820 */ /* 0x000fcc0000410000 */
[----:B---3--:R-:W0:Y:S02]  /*b460*/  F2F.F64.F32 R4, R4 ;  /* 0x0000000400047310 */ /* 0x008e240000201800 */
[----:B0-----:R0:W-:Y:S01]  /*b470*/  STG.E.128 desc[UR36][R8.64], R4 ;  /* 0x0000000408007986 */ /* 0x0011e2000c101d24 */
[----:B------:R-:W-:Y:S05]  /*b480*/  BRA `(.L_x_29130) ;  /* 0x00000008006c7947 */ /* 0x000fea0003800000 */
.L_x_29138:
        /* <DEDUP_REMOVED lines=21> */
.L_x_29143:
[----:B------:R-:W-:Y:S05]  /*b5e0*/  BSYNC B0 ;  /* 0x0000000000007941 */ /* 0x000fea0003800000 */
.L_x_29142:
[----:B------:R-:W-:-:S05]  /*b5f0*/  LOP3.LUT R5, R0, R5, RZ, 0xfc, !PT ;  /* 0x0000000500057212 */ /* 0x000fca00078efcff */
[----:B------:R0:W-:Y:S01]  /*b600*/  STG.E.U8 desc[UR36][R8.64], R5 ;  /* 0x0000000508007986 */ /* 0x0001e2000c101124 */
[----:B------:R-:W-:Y:S05]  /*b610*/  BRA `(.L_x_29130) ;  /* 0x0000000800087947 */ /* 0x000fea0003800000 */
.L_x_29141:
        /* <DEDUP_REMOVED lines=13> */
.L_x_29145:
[----:B------:R-:W-:Y:S01]  /*b6f0*/  IMAD.MOV.U32 R0, RZ, RZ, 0x7f ;  /* 0x0000007fff007424 */ /* 0x000fe200078e00ff */
[----:B------:R-:W-:-:S04]  /*b700*/  ISETP.GT.U32.AND P0, PT, R3, 0x7f800000, PT ;  /* 0x7f8000000300780c */ /* 0x000fc80003f04070 */
[----:B------:R-:W-:-:S09]  /*b710*/  SEL R0, R0, 0x7c, P0 ;  /* 0x0000007c00007807 */ /* 0x000fd20000000000 */
.L_x_29146:
[----:B------:R-:W-:Y:S05]  /*b720*/  BSYNC B0 ;  /* 0x0000000000007941 */ /* 0x000fea0003800000 */
.L_x_29144:
[----:B------:R-:W-:-:S04]  /*b730*/  LOP3.LUT R3, R5, 0x80000000, RZ, 0xc0, !PT ;  /* 0x8000000005037812 */ /* 0x000fc800078ec0ff */
[----:B------:R-:W-:-:S04]  /*b740*/  SHF.R.U32.HI R3, RZ, 0x18, R3 ;  /* 0x00000018ff037819 */ /* 0x000fc80000011603 */
[----:B------:R-:W-:-:S05]  /*b750*/  LOP3.LUT R3, R0, R3, RZ, 0xfc, !PT ;  /* 0x0000000300037212 */ /* 0x000fca00078efcff */
[----:B------:R0:W-:Y:S01]  /*b760*/  STG.E.U8 desc[UR36][R8.64], R3 ;  /* 0x0000000308007986 */ /* 0x0001e2000c101124 */
[----:B------:R-:W-:Y:S05]  /*b770*/  BRA `(.L_x_29130) ;  /* 0x0000000400b07947 */ /* 0x000fea0003800000 */
.L_x_29140:
[----:B--2---:R0:W-:Y:S01]  /*b780*/  STG.E.U16 desc[UR36][R8.64], R22 ;  /* 0x0000001608007986 */ /* 0x0041e2000c101524 */
[----:B------:R-:W-:Y:S05]  /*b790*/  BRA `(.L_x_29130) ;  /* 0x0000000400a87947 */ /* 0x000fea0003800000 */
.L_x_29137:
        /* <DEDUP_REMOVED lines=9> */
[----:B------:R-:W0:Y:S02]  /*b830*/  F2I.FTZ.U32.TRUNC.NTZ R3, R3 ;  /* 0x0000000300037305 */ /* 0x000e24000021f000 */
[----:B0-----:R0:W-:Y:S01]  /*b840*/  STG.E.U16 desc[UR36][R8.64], R3 ;  /* 0x0000000308007986 */ /* 0x0011e2000c101524 */
[----:B------:R-:W-:Y:S05]  /*b850*/  BRA `(.L_x_29130) ;  /* 0x0000000400787947 */ /* 0x000fea0003800000 */
.L_x_29149:
        /* <DEDUP_REMOVED lines=17> */
.L_x_29152:
[----:B------:R-:W-:-:S04]  /*b970*/  LOP3.LUT R3, R5, 0x80000000, RZ, 0xc0, !PT ;  /* 0x8000000005037812 */ /* 0x000fc800078ec0ff */
[----:B------:R-:W-:-:S04]  /*b980*/  SHF.R.U32.HI R3, RZ, 0x18, R3 ;  /* 0x00000018ff037819 */ /* 0x000fc80000011603 */
[----:B------:R-:W-:-:S04]  /*b990*/  LOP3.LUT R0, R0, R3, RZ, 0xfc, !PT ;  /* 0x0000000300007212 */ /* 0x000fc800078efcff */
[----:B------:R-:W-:-:S07]  /*b9a0*/  PRMT R4, R0, 0x7610, R4 ;  /* 0x0000761000047816 */ /* 0x000fce0000000004 */
.L_x_29151:
[----:B------:R-:W-:Y:S05]  /*b9b0*/  BSYNC B0 ;  /* 0x0000000000007941 */ /* 0x000fea0003800000 */
.L_x_29150:
[----:B------:R0:W-:Y:S01]  /*b9c0*/  STG.E.U8 desc[UR36][R8.64], R4 ;  /* 0x0000000408007986 */ /* 0x0001e2000c101124 */
[----:B------:R-:W-:Y:S05]  /*b9d0*/  BRA `(.L_x_29130) ;  /* 0x0000000400187947 */ /* 0x000fea0003800000 */
.L_x_29148:
        /* <DEDUP_REMOVED lines=17> */
.L_x_29155:
[----:B------:R-:W-:-:S04]  /*baf0*/  LOP3.LUT R3, R5, 0x80000000, RZ, 0xc0, !PT ;  /* 0x8000000005037812 */ /* 0x000fc800078ec0ff */
[----:B------:R-:W-:-:S04]  /*bb00*/  SHF.R.U32.HI R3, RZ, 0x18, R3 ;  /* 0x00000018ff037819 */ /* 0x000fc80000011603 */
[----:B------:R-:W-:-:S04]  /*bb10*/  LOP3.LUT R0, R0, R3, RZ, 0xfc, !PT ;  /* 0x0000000300007212 */ /* 0x000fc800078efcff */
[----:B------:R-:W-:-:S07]  /*bb20*/  PRMT R4, R0, 0x7610, R4 ;  /* 0x0000761000047816 */ /* 0x000fce0000000004 */
.L_x_29154:
[----:B------:R-:W-:Y:S05]  /*bb30*/  BSYNC B0 ;  /* 0x0000000000007941 */ /* 0x000fea0003800000 */
.L_x_29153:
[----:B------:R0:W-:Y:S01]  /*bb40*/  STG.E.U8 desc[UR36][R8.64], R4 ;  /* 0x0000000408007986 */ /* 0x0001e2000c101124 */
[----:B------:R-:W-:Y:S05]  /*bb50*/  BRA `(.L_x_29130) ;  /* 0x0000000000b87947 */ /* 0x000fea0003800000 */
.L_x_29147:
        /* <DEDUP_REMOVED lines=22> */
.L_x_29129:
        /* <DEDUP_REMOVED lines=16> */
.L_x_29158:
[----:B------:R-:W-:Y:S05]  /*bdc0*/  BRA `(.L_x_29130) ;  /* 0x00000000001c7947 */ /* 0x000fea0003800000 */
.L_x_29157:
[----:B--2---:R-:W-:-:S06]  /*bdd0*/  IMAD.U32 R4, R22, 0x10000, RZ ;  /* 0x0001000016047824 */ /* 0x004fcc00078e00ff */
[----:B---3--:R-:W0:Y:S02]  /*bde0*/  F2I.U64.TRUNC R4, R4 ;  /* 0x0000000400047311 */ /* 0x008e24000020d800 */
[----:B0-----:R0:W-:Y:S01]  /*bdf0*/  STG.E.64 desc[UR36][R8.64], R4 ;  /* 0x0000000408007986 */ /* 0x0011e2000c101b24 */
[----:B------:R-:W-:Y:S05]  /*be00*/  BRA `(.L_x_29130) ;  /* 0x00000000000c7947 */ /* 0x000fea0003800000 */
.L_x_29156:
[----:B--2---:R-:W-:-:S04]  /*be10*/  IMAD.U32 R22, R22, 0x10000, RZ ;  /* 0x0001000016167824 */ /* 0x004fc800078e00ff */
[----:B------:R-:W0:Y:S02]  /*be20*/  F2I.FTZ.U32.TRUNC.NTZ R3, R22 ;  /* 0x0000001600037305 */ /* 0x000e24000021f000 */
[----:B0-----:R0:W-:Y:S02]  /*be30*/  STG.E desc[UR36][R8.64], R3 ;  /* 0x0000000308007986 */ /* 0x0011e4000c101924 */
.L_x_29130:
[----:B------:R-:W-:-:S05]  /*be40*/  VIADD R25, R25, 0x80 ;  /* 0x0000008019197836 */ /* 0x000fca0000000000 */
[----:B------:R-:W-:-:S13]  /*be50*/  ISETP.GE.AND P0, PT, R25, R16, PT ;  /* 0x000000101900720c */ /* 0x000fda0003f06270 */
[----:B------:R-:W-:Y:S05]  /*be60*/  @P0 BRA `(.L_x_29124) ;  /* 0x0000000c00f00947 */ /* 0x000fea0003800000 */
        /* <DEDUP_REMOVED lines=22> */
.L_x_29162:
[----:B---34-:R-:W-:-:S06]  /*bfd0*/  IMAD.U32 R5, R17, 0x10000, RZ ;  /* 0x0001000011057824 */ /* 0x018fcc00078e00ff */
[----:B------:R-:W0:Y:S02]  /*bfe0*/  F2I.S64.TRUNC R4, R5 ;  /* 0x0000000500047311 */ /* 0x000e24000020d900 */
[----:B0-----:R0:W-:Y:S01]  /*bff0*/  STG.E.U8 desc[UR36][R8.64], R4 ;  /* 0x0000000408007986 */ /* 0x0011e2000c101124 */
[----:B------:R-:W-:Y:S05]  /*c000*/  BRA `(.L_x_29164) ;  /* 0x0000000c00847947 */ /* 0x000fea0003800000 */
.L_x_29161:
        /* <DEDUP_REMOVED lines=10> */
.L_x_29166:
[----:B----4-:R-:W-:-:S06]  /*c0b0*/  IMAD.U32 R17, R17, 0x10000, RZ ;  /* 0x0001000011117824 */ /* 0x010fcc00078e00ff */
[----:B------:R-:W0:Y:S02]  /*c0c0*/  F2I.FTZ.TRUNC.NTZ R17, R17 ;  /* 0x0000001100117305 */ /* 0x000e24000021f100 */
[----:B0-----:R0:W-:Y:S01]  /*c0d0*/  STG.E desc[UR36][R8.64], R17 ;  /* 0x0000001108007986 */ /* 0x0011e2000c101924 */
[----:B------:R-:W-:Y:S05]  /*c0e0*/  BRA `(.L_x_29164) ;  /* 0x0000000c004c7947 */ /* 0x000fea0003800000 */
.L_x_29165:
[----:B----4-:R-:W-:-:S06]  /*c0f0*/  IMAD.U32 R17, R17, 0x10000, RZ ;  /* 0x0001000011117824 */ /* 0x010fcc00078e00ff */
[----:B------:R-:W0:Y:S02]  /*c100*/  F2I.FTZ.TRUNC.NTZ R17, R17 ;  /* 0x0000001100117305 */ /* 0x000e24000021f100 */
[----:B0-----:R0:W-:Y:S01]  /*c110*/  STG.E.U16 desc[UR36][R8.64], R17 ;  /* 0x0000001108007986 */ /* 0x0011e2000c101524 */
[----:B------:R-:W-:Y:S05]  /*c120*/  BRA `(.L_x_29164) ;  /* 0x0000000c003c7947 */ /* 0x000fea0003800000 */
.L_x_29160:
        /* <DEDUP_REMOVED lines=9> */
.L_x_29168:
[----:B----4-:R-:W-:-:S05]  /*c1c0*/  IMAD.U32 R0, R17, 0x10000, RZ ;  /* 0x0001000011007824 */ /* 0x010fca00078e00ff */
[----:B------:R-:W-:-:S05]  /*c1d0*/  F2FP.F16.F32.PACK_AB R0, RZ, R0 ;  /* 0x00000000ff00723e */ /* 0x000fca00000000ff */
[----:B------:R0:W-:Y:S01]  /*c1e0*/  STG.E.U16 desc[UR36][R8.64], R0 ;  /* 0x0000000008007986 */ /* 0x0001e2000c101524 */
[----:B------:R-:W-:Y:S05]  /*c1f0*/  BRA `(.L_x_29164) ;  /* 0x0000000c00087947 */ /* 0x000fea0003800000 */
.L_x_29167:
        /* <DEDUP_REMOVED lines=10> */
.L_x_29170:
[----:B----4-:R-:W-:-:S05]  /*c2a0*/  IMAD.U32 R17, R17, 0x10000, RZ ;  /* 0x0001000011117824 */ /* 0x010fca00078e00ff */
[----:B------:R-:W-:-:S04]  /*c2b0*/  F2FP.F16.F32.PACK_AB R3, RZ, R17 ;  /* 0x00000011ff03723e */ /* 0x000fc800000000ff */
[----:B------:R-:W-:-:S05]  /*c2c0*/  PRMT R3, R3, 0x5410, RZ ;  /* 0x0000541003037816 */ /* 0x000fca00000000ff */
[----:B------:R0:W-:Y:S01]  /*c2d0*/  STG.E desc[UR36][R8.64], R3 ;  /* 0x0000000308007986 */ /* 0x0001e2000c101924 */
[----:B------:R-:W-:Y:S05]  /*c2e0*/  BRA `(.L_x_29164) ;  /* 0x0000000800cc7947 */ /* 0x000fea0003800000 */
.L_x_29169:
[----:B----4-:R-:W-:-:S04]  /*c2f0*/  IMAD.U32 R4, R17, 0x10000, RZ ;  /* 0x0001000011047824 */ /* 0x010fc800078e00ff */
[----:B------:R-:W-:-:S06]  /*c300*/  FMUL.FTZ R4, R4, 1 ;  /* 0x3f80000004047820 */ /* 0x000fcc0000410000 */
[----:B---3--:R-:W0:Y:S02]  /*c310*/  F2F.F64.F32 R4, R4 ;  /* 0x0000000400047310 */ /* 0x008e240000201800 */
[----:B0-----:R0:W-:Y:S01]  /*c320*/  STG.E.64 desc[UR36][R8.64], R4 ;  /* 0x0000000408007986 */ /* 0x0011e2000c101b24 */
[----:B------:R-:W-:Y:S05]  /*c330*/  BRA `(.L_x_29164) ;  /* 0x0000000800b87947 */ /* 0x000fea0003800000 */
.L_x_29159:
        /* <DEDUP_REMOVED lines=13> */
.L_x_29173:
[----:B----4-:R-:W-:Y:S01]  /*c410*/  IMAD.U32 R17, R17, 0x10000, RZ ;  /* 0x0001000011117824 */ /* 0x010fe200078e00ff */
[----:B------:R-:W-:-:S03]  /*c420*/  CS2R R6, SRZ ;  /* 0x0000000000067805 */ /* 0x000fc6000001ff00 */
[----:B------:R-:W-:-:S06]  /*c430*/  FMUL.FTZ R4, R17, 1 ;  /* 0x3f80000011047820 */ /* 0x000fcc0000410000 */
[----:B---3--:R-:W0:Y:S02]  /*c440*/  F2F.F64.F32 R4, R4 ;  /* 0x0000000400047310 */ /* 0x008e240000201800 */
[----:B0-----:R0:W-:Y:S01]  /*c450*/  STG.E.128 desc[UR36][R8.64], R4 ;  /* 0x0000000408007986 */ /* 0x0011e2000c101d24 */
[----:B------:R-:W-:Y:S05]  /*c460*/  BRA `(.L_x_29164) ;  /* 0x00000008006c7947 */ /* 0x000fea0003800000 */
.L_x_29172:
        /* <DEDUP_REMOVED lines=21> */
.L_x_29177:
[----:B------:R-:W-:Y:S05]  /*c5c0*/  BSYNC B0 ;  /* 0x0000000000007941 */ /* 0x000fea0003800000 */
.L_x_29176:
[----:B------:R-:W-:-:S05]  /*c5d0*/  LOP3.LUT R5, R0, R5, RZ, 0xfc, !PT ;  /* 0x0000000500057212 */ /* 0x000fca00078efcff */
[----:B------:R0:W-:Y:S01]  /*c5e0*/  STG.E.U8 desc[UR36][R8.64], R5 ;  /* 0x0000000508007986 */ /* 0x0001e2000c101124 */
[----:B------:R-:W-:Y:S05]  /*c5f0*/  BRA `(.L_x_29164) ;  /* 0x0000000800087947 */ /* 0x000fea0003800000 */
.L_x_29175:
        /* <DEDUP_REMOVED lines=13> */
.L_x_29179:
[----:B------:R-:W-:Y:S01]  /*c6d0*/  IMAD.MOV.U32 R0, RZ, RZ, 0x7f ;  /* 0x0000007fff007424 */ /* 0x000fe200078e00ff */
[----:B------:R-:W-:-:S04]  /*c6e0*/  ISETP.GT.U32.AND P0, PT, R3, 0x7f800000, PT ;  /* 0x7f8000000300780c */ /* 0x000fc80003f04070 */
[----:B------:R-:W-:-:S09]  /*c6f0*/  SEL R0, R0, 0x7c, P0 ;  /* 0x0000007c00007807 */ /* 0x000fd20000000000 */
.L_x_29180:
[----:B------:R-:W-:Y:S05]  /*c700*/  BSYNC B0 ;  /* 0x0000000000007941 */ /* 0x000fea0003800000 */
.L_x_29178:
[----:B------:R-:W-:-:S04]  /*c710*/  LOP3.LUT R3, R17, 0x80000000, RZ, 0xc0, !PT ;  /* 0x8000000011037812 */ /* 0x000fc800078ec0ff */
[----:B------:R-:W-:-:S04]  /*c720*/  SHF.R.U32.HI R3, RZ, 0x18, R3 ;  /* 0x00000018ff037819 */ /* 0x000fc80000011603 */
[----:B------:R-:W-:-:S05]  /*c730*/  LOP3.LUT R3, R0, R3, RZ, 0xfc, !PT ;  /* 0x0000000300037212 */ /* 0x000fca00078efcff */
[----:B------:R0:W-:Y:S01]  /*c740*/  STG.E.U8 desc[UR36][R8.64], R3 ;  /* 0x0000000308007986 */ /* 0x0001e2000c101124 */
[----:B------:R-:W-:Y:S05]  /*c750*/  BRA `(.L_x_29164) ;  /* 0x0000000400b07947 */ /* 0x000fea0003800000 */
.L_x_29174:
[----:B----4-:R0:W-:Y:S01]  /*c760*/  STG.E.U16 desc[UR36][R8.64], R17 ;  /* 0x0000001108007986 */ /* 0x0101e2000c101524 */
[----:B------:R-:W-:Y:S05]  /*c770*/  BRA `(.L_x_29164) ;  /* 0x0000000400a87947 */ /* 0x000fea0003800000 */
.L_x_29171:
        /* <DEDUP_REMOVED lines=12> */
.L_x_29183:
        /* <DEDUP_REMOVED lines=17> */
.L_x_29186:
[----:B------:R-:W-:-:S04]  /*c950*/  LOP3.LUT R3, R17, 0x80000000, RZ, 0xc0, !PT ;  /* 0x8000000011037812 */ /* 0x000fc800078ec0ff */
[----:B------:R-:W-:-:S04]  /*c960*/  SHF.R.U32.HI R3, RZ, 0x18, R3 ;  /* 0x00000018ff037819 */ /* 0x000fc80000011603 */
[----:B------:R-:W-:-:S04]  /*c970*/  LOP3.LUT R0, R0, R3, RZ, 0xfc, !PT ;  /* 0x0000000300007212 */ /* 0x000fc800078efcff */
[----:B------:R-:W-:-:S07]  /*c980*/  PRMT R4, R0, 0x7610, R4 ;  /* 0x0000761000047816 */ /* 0x000fce0000000004 */
.L_x_29185:
[----:B------:R-:W-:Y:S05]  /*c990*/  BSYNC B0 ;  /* 0x0000000000007941 */ /* 0x000fea0003800000 */
.L_x_29184:
[----:B------:R0:W-:Y:S01]  /*c9a0*/  STG.E.U8 desc[UR36][R8.64], R4 ;  /* 0x0000000408007986 */ /* 0x0001e2000c101124 */
[----:B------:R-:W-:Y:S05]  /*c9b0*/  BRA `(.L_x_29164) ;  /* 0x0000000400187947 */ /* 0x000fea0003800000 */
.L_x_29182:
        /* <DEDUP_REMOVED lines=17> */
.L_x_29189:
[----:B------:R-:W-:-:S04]  /*cad0*/  LOP3.LUT R3, R17, 0x80000000, RZ, 0xc0, !PT ;  /* 0x8000000011037812 */ /* 0x000fc800078ec0ff */
[----:B------:R-:W-:-:S04]  /*cae0*/  SHF.R.U32.HI R3, RZ, 0x18, R3 ;  /* 0x00000018ff037819 */ /* 0x000fc80000011603 */
[----:B------:R-:W-:-:S04]  /*caf0*/  LOP3.LUT R0, R0, R3, RZ, 0xfc, !PT ;  /* 0x0000000300007212 */ /* 0x000fc800078efcff */
[----:B------:R-:W-:-:S07]  /*cb00*/  PRMT R4, R0, 0x7610, R4 ;  /* 0x0000761000047816 */ /* 0x000fce0000000004 */
.L_x_29188:
[----:B------:R-:W-:Y:S05]  /*cb10*/  BSYNC B0 ;  /* 0x0000000000007941 */ /* 0x000fea0003800000 */
.L_x_29187:
[----:B------:R4:W-:Y:S01]  /*cb20*/  STG.E.U8 desc[UR36][R8.64], R4 ;  /* 0x0000000408007986 */ /* 0x0009e2000c101124 */
[----:B------:R-:W-:Y:S05]  /*cb30*/  BRA `(.L_x_29164) ;  /* 0x0000000000b87947 */ /* 0x000fea0003800000 */
.L_x_29181:
        /* <DEDUP_REMOVED lines=22> */
.L_x_29163:
        /* <DEDUP_REMOVED lines=16> */
.L_x_29192:
[----:B------:R-:W-:Y:S05]  /*cda0*/  BRA `(.L_x_29164) ;  /* 0x00000000001c7947 */ /* 0x000fea0003800000 */
.L_x_29191:
[----:B----4-:R-:W-:-:S06]  /*cdb0*/  IMAD.U32 R4, R17, 0x10000, RZ ;  /* 0x0001000011047824 */ /* 0x010fcc00078e00ff */
[----:B---3--:R-:W0:Y:S02]  /*cdc0*/  F2I.U64.TRUNC R4, R4 ;  /* 0x0000000400047311 */ /* 0x008e24000020d800 */
[----:B0-----:R1:W-:Y:S01]  /*cdd0*/  STG.E.64 desc[UR36][R8.64], R4 ;  /* 0x0000000408007986 */ /* 0x0013e2000c101b24 */
[----:B------:R-:W-:Y:S05]  /*cde0*/  BRA `(.L_x_29164) ;  /* 0x00000000000c7947 */ /* 0x000fea0003800000 */
.L_x_29190:
[----:B----4-:R-:W-:-:S06]  /*cdf0*/  IMAD.U32 R17, R17, 0x10000, RZ ;  /* 0x0001000011117824 */ /* 0x010fcc00078e00ff */
[----:B------:R-:W0:Y:S02]  /*ce00*/  F2I.FTZ.U32.TRUNC.NTZ R17, R17 ;  /* 0x0000001100117305 */ /* 0x000e24000021f000 */
[----:B0-----:R0:W-:Y:S02]  /*ce10*/  STG.E desc[UR36][R8.64], R17 ;  /* 0x0000001108007986 */ /* 0x0011e4000c101924 */
.L_x_29164:
[----:B------:R-:W-:-:S07]  /*ce20*/  VIADD R25, R25, 0x80 ;  /* 0x0000008019197836 */ /* 0x000fce0000000000 */
.L_x_29124:
[----:B------:R-:W-:Y:S05]  /*ce30*/  BSYNC B6 ;  /* 0x0000000000067941 */ /* 0x000fea0003800000 */
.L_x_29123:
        /* <DEDUP_REMOVED lines=23> */
.L_x_29196:
[----:B------:R-:W-:-:S06]  /*cfb0*/  IMAD.U32 R5, R18, 0x10000, RZ ;  /* 0x0001000012057824 */ /* 0x000fcc00078e00ff */
[----:B------:R-:W0:Y:S02]  /*cfc0*/  F2I.S64.TRUNC R4, R5 ;  /* 0x0000000500047311 */ /* 0x000e24000020d900 */
[----:B0-----:R-:W-:Y:S01]  /*cfd0*/  STG.E.U8 desc[UR36][R2.64], R4 ;  /* 0x0000000402007986 */ /* 0x001fe2000c101124 */
[----:B------:R-:W-:Y:S05]  /*cfe0*/  EXIT ;  /* 0x000000000000794d */ /* 0x000fea0003800000 */
.L_x_29195:
        /* <DEDUP_REMOVED lines=10> */
.L_x_29199:
[----:B------:R-:W-:-:S04]  /*d090*/  IMAD.U32 R18, R18, 0x10000, RZ ;  /* 0x0001000012127824 */ /* 0x000fc800078e00ff */
[----:B------:R-:W0:Y:S02]  /*d0a0*/  F2I.FTZ.TRUNC.NTZ R5, R18 ;  /* 0x0000001200057305 */ /* 0x000e24000021f100 */
[----:B0-----:R-:W-:Y:S01]  /*d0b0*/  STG.E desc[UR36][R2.64], R5 ;  /* 0x0000000502007986 */ /* 0x001fe2000c101924 */
[----:B------:R-:W-:Y:S05]  /*d0c0*/  EXIT ;  /* 0x000000000000794d */ /* 0x000fea0003800000 */
.L_x_29198:
[----:B------:R-:W-:-:S04]  /*d0d0*/  IMAD.U32 R18, R18, 0x10000, RZ ;  /* 0x0001000012127824 */ /* 0x000fc800078e00ff */
[----:B------:R-:W0:Y:S02]  /*d0e0*/  F2I.FTZ.TRUNC.NTZ R5, R18 ;  /* 0x0000001200057305 */ /* 0x000e24000021f100 */
[----:B0-----:R-:W-:Y:S01]  /*d0f0*/  STG.E.U16 desc[UR36][R2.64], R5 ;  /* 0x0000000502007986 */ /* 0x001fe2000c101524 */
[----:B------:R-:W-:Y:S05]  /*d100*/  EXIT ;  /* 0x000000000000794d */ /* 0x000fea0003800000 */
.L_x_29194:
        /* <DEDUP_REMOVED lines=9> */
.L_x_29201:
[----:B------:R-:W-:-:S05]  /*d1a0*/  IMAD.U32 R0, R18, 0x10000, RZ ;  /* 0x0001000012007824 */ /* 0x000fca00078e00ff */
[----:B------:R-:W-:-:S05]  /*d1b0*/  F2FP.F16.F32.PACK_AB R0, RZ, R0 ;  /* 0x00000000ff00723e */ /* 0x000fca00000000ff */
[----:B------:R-:W-:Y:S01]  /*d1c0*/  STG.E.U16 desc[UR36][R2.64], R0 ;  /* 0x0000000002007986 */ /* 0x000fe2000c101524 */
[----:B------:R-:W-:Y:S05]  /*d1d0*/  EXIT ;  /* 0x000000000000794d */ /* 0x000fea0003800000 */
.L_x_29200:
        /* <DEDUP_REMOVED lines=10> */
.L_x_29203:
[----:B------:R-:W-:-:S05]  /*d280*/  IMAD.U32 R18, R18, 0x10000, RZ ;  /* 0x0001000012127824 */ /* 0x000fca00078e00ff */
[----:B------:R-:W-:-:S04]  /*d290*/  F2FP.F16.F32.PACK_AB R5, RZ, R18 ;  /* 0x00000012ff05723e */ /* 0x000fc800000000ff */
[----:B------:R-:W-:-:S05]  /*d2a0*/  PRMT R5, R5, 0x5410, RZ ;  /* 0x0000541005057816 */ /* 0x000fca00000000ff */
[----:B------:R-:W-:Y:S01]  /*d2b0*/  STG.E desc[UR36][R2.64], R5 ;  /* 0x0000000502007986 */ /* 0x000fe2000c101924 */
[----:B------:R-:W-:Y:S05]  /*d2c0*/  EXIT ;  /* 0x000000000000794d */ /* 0x000fea0003800000 */
.L_x_29202:
[----:B------:R-:W-:-:S04]  /*d2d0*/  IMAD.U32 R4, R18, 0x10000, RZ ;  /* 0x0001000012047824 */ /* 0x000fc800078e00ff */
[----:B------:R-:W-:-:S06]  /*d2e0*/  FMUL.FTZ R4, R4, 1 ;  /* 0x3f80000004047820 */ /* 0x000fcc0000410000 */
[----:B------:R-:W0:Y:S02]  /*d2f0*/  F2F.F64.F32 R4, R4 ;  /* 0x0000000400047310 */ /* 0x000e240000201800 */
[----:B0-----:R-:W-:Y:S01]  /*d300*/  STG.E.64 desc[UR36][R2.64], R4 ;  /* 0x0000000402007986 */ /* 0x001fe2000c101b24 */
[----:B------:R-:W-:Y:S05]  /*d310*/  EXIT ;  /* 0x000000000000794d */ /* 0x000fea0003800000 */
.L_x_29193:
        /* <DEDUP_REMOVED lines=13> */
.L_x_29206:
[----:B------:R-:W-:Y:S01]  /*d3f0*/  IMAD.U32 R18, R18, 0x10000, RZ ;  /* 0x0001000012127824 */ /* 0x000fe200078e00ff */
[----:B------:R-:W-:-:S03]  /*d400*/  CS2R R6, SRZ ;  /* 0x0000000000067805 */ /* 0x000fc6000001ff00 */
[----:B------:R-:W-:-:S06]  /*d410*/  FMUL.FTZ R4, R18, 1 ;  /* 0x3f80000012047820 */ /* 0x000fcc0000410000 */
[----:B------:R-:W0:Y:S02]  /*d420*/  F2F.F64.F32 R4, R4 ;  /* 0x0000000400047310 */ /* 0x000e240000201800 */
[----:B0-----:R-:W-:Y:S01]  /*d430*/  STG.E.128 desc[UR36][R2.64], R4 ;  /* 0x0000000402007986 */ /* 0x001fe2000c101d24 */
[----:B------:R-:W-:Y:S05]  /*d440*/  EXIT ;  /* 0x000000000000794d */ /* 0x000fea0003800000 */
.L_x_29205:
        /* <DEDUP_REMOVED lines=21> */
.L_x_29210:
[----:B------:R-:W-:Y:S05]  /*d5a0*/  BSYNC B0 ;  /* 0x0000000000007941 */ /* 0x000fea0003800000 */
.L_x_29209:
[----:B------:R-:W-:-:S05]  /*d5b0*/  LOP3.LUT R5, R0, R5, RZ, 0xfc, !PT ;  /* 0x0000000500057212 */ /* 0x000fca00078efcff */
[----:B------:R-:W-:Y:S01]  /*d5c0*/  STG.E.U8 desc[UR36][R2.64], R5 ;  /* 0x0000000502007986 */ /* 0x000fe2000c101124 */
[----:B------:R-:W-:Y:S05]  /*d5d0*/  EXIT ;  /* 0x000000000000794d */ /* 0x000fea0003800000 */
.L_x_29208:
        /* <DEDUP_REMOVED lines=13> */
.L_x_29212:
[----:B------:R-:W-:Y:S01]  /*d6b0*/  IMAD.MOV.U32 R0, RZ, RZ, 0x7f ;  /* 0x0000007fff007424 */ /* 0x000fe200078e00ff */
[----:B------:R-:W-:-:S04]  /*d6c0*/  ISETP.GT.U32.AND P0, PT, R4, 0x7f800000, PT ;  /* 0x7f8000000400780c */ /* 0x000fc80003f04070 */
[----:B------:R-:W-:-:S09]  /*d6d0*/  SEL R0, R0, 0x7c, P0 ;  /* 0x0000007c00007807 */ /* 0x000fd20000000000 */
.L_x_29213:
[----:B------:R-:W-:Y:S05]  /*d6e0*/  BSYNC B0 ;  /* 0x0000000000007941 */ /* 0x000fea0003800000 */
.L_x_29211:
[----:B------:R-:W-:-:S04]  /*d6f0*/  LOP3.LUT R4, R5, 0x80000000, RZ, 0xc0, !PT ;  /* 0x8000000005047812 */ /* 0x000fc800078ec0ff */
[----:B------:R-:W-:-:S04]  /*d700*/  SHF.R.U32.HI R5, RZ, 0x18, R4 ;  /* 0x00000018ff057819 */ /* 0x000fc80000011604 */
[----:B------:R-:W-:-:S05]  /*d710*/  LOP3.LUT R5, R0, R5, RZ, 0xfc, !PT ;  /* 0x0000000500057212 */ /* 0x000fca00078efcff */
[----:B------:R-:W-:Y:S01]  /*d720*/  STG.E.U8 desc[UR36][R2.64], R5 ;  /* 0x0000000502007986 */ /* 0x000fe2000c101124 */
[----:B------:R-:W-:Y:S05]  /*d730*/  EXIT ;  /* 0x000000000000794d */ /* 0x000fea0003800000 */
.L_x_29207:
[----:B------:R-:W-:Y:S01]  /*d740*/  STG.E.U16 desc[UR36][R2.64], R18 ;  /* 0x0000001202007986 */ /* 0x000fe2000c101524 */
[----:B------:R-:W-:Y:S05]  /*d750*/  EXIT ;  /* 0x000000000000794d */ /* 0x000fea0003800000 */
.L_x_29204:
        /* <DEDUP_REMOVED lines=12> */
.L_x_29216:
        /* <DEDUP_REMOVED lines=17> */
.L_x_29219:
[----:B------:R-:W-:-:S04]  /*d930*/  LOP3.LUT R0, R7, 0x80000000, RZ, 0xc0, !PT ;  /* 0x8000000007007812 */ /* 0x000fc800078ec0ff */
[----:B------:R-:W-:-:S04]  /*d940*/  SHF.R.U32.HI R5, RZ, 0x18, R0 ;  /* 0x00000018ff057819 */ /* 0x000fc80000011600 */
[----:B------:R-:W-:-:S04]  /*d950*/  LOP3.LUT R4, R4, R5, RZ, 0xfc, !PT ;  /* 0x0000000504047212 */ /* 0x000fc800078efcff */
[----:B------:R-:W-:-:S07]  /*d960*/  PRMT R0, R4, 0x7610, R0 ;  /* 0x0000761004007816 */ /* 0x000fce0000000000 */
.L_x_29218:
[----:B------:R-:W-:Y:S05]  /*d970*/  BSYNC B0 ;  /* 0x0000000000007941 */ /* 0x000fea0003800000 */
.L_x_29217:
[----:B------:R-:W-:Y:S01]  /*d980*/  STG.E.U8 desc[UR36][R2.64], R0 ;  /* 0x0000000002007986 */ /* 0x000fe2000c101124 */
[----:B------:R-:W-:Y:S05]  /*d990*/  EXIT ;  /* 0x000000000000794d */ /* 0x000fea0003800000 */
.L_x_29215:
        /* <DEDUP_REMOVED lines=17> */
.L_x_29222:
[----:B------:R-:W-:-:S04]  /*dab0*/  LOP3.LUT R0, R7, 0x80000000, RZ, 0xc0, !PT ;  /* 0x8000000007007812 */ /* 0x000fc800078ec0ff */
[----:B------:R-:W-:-:S04]  /*dac0*/  SHF.R.U32.HI R5, RZ, 0x18, R0 ;  /* 0x00000018ff057819 */ /* 0x000fc80000011600 */
[----:B------:R-:W-:-:S04]  /*dad0*/  LOP3.LUT R4, R4, R5, RZ, 0xfc, !PT ;  /* 0x0000000504047212 */ /* 0x000fc800078efcff */
[----:B------:R-:W-:-:S07]  /*dae0*/  PRMT R0, R4, 0x7610, R0 ;  /* 0x0000761004007816 */ /* 0x000fce0000000000 */
.L_x_29221:
[----:B------:R-:W-:Y:S05]  /*daf0*/  BSYNC B0 ;  /* 0x0000000000007941 */ /* 0x000fea0003800000 */
.L_x_29220:
[----:B------:R-:W-:Y:S01]  /*db00*/  STG.E.U8 desc[UR36][R2.64], R0 ;  /* 0x0000000002007986 */ /* 0x000fe2000c101124 */
[----:B------:R-:W-:Y:S05]  /*db10*/  EXIT ;  /* 0x000000000000794d */ /* 0x000fea0003800000 */
.L_x_29214:
        /* <DEDUP_REMOVED lines=22> */
.L_x_29197:
        /* <DEDUP_REMOVED lines=16> */
.L_x_29225:
[----:B------:R-:W-:Y:S05]  /*dd80*/  EXIT ;  /* 0x000000000000794d */ /* 0x000fea0003800000 */
.L_x_29224:
[----:B------:R-:W-:-:S06]  /*dd90*/  IMAD.U32 R4, R18, 0x10000, RZ ;  /* 0x0001000012047824 */ /* 0x000fcc00078e00ff */
[----:B------:R-:W0:Y:S02]  /*dda0*/  F2I.U64.TRUNC R4, R4 ;  /* 0x0000000400047311 */ /* 0x000e24000020d800 */
[----:B0-----:R-:W-:Y:S01]  /*ddb0*/  STG.E.64 desc[UR36][R2.64], R4 ;  /* 0x0000000402007986 */ /* 0x001fe2000c101b24 */
[----:B------:R-:W-:Y:S05]  /*ddc0*/  EXIT ;  /* 0x000000000000794d */ /* 0x000fea0003800000 */
.L_x_29223:
[----:B------:R-:W-:-:S04]  /*ddd0*/  IMAD.U32 R18, R18, 0x10000, RZ ;  /* 0x0001000012127824 */ /* 0x000fc800078e00ff */
[----:B------:R-:W0:Y:S02]  /*dde0*/  F2I.FTZ.U32.TRUNC.NTZ R5, R18 ;  /* 0x0000001200057305 */ /* 0x000e24000021f000 */
[----:B0-----:R-:W-:Y:S01]  /*ddf0*/  STG.E desc[UR36][R2.64], R5 ;  /* 0x0000000502007986 */ /* 0x001fe2000c101924 */
[----:B------:R-:W-:Y:S05]  /*de00*/  EXIT ;  /* 0x000000000000794d */ /* 0x000fea0003800000 */
.L_x_29226:
        /* <DEDUP_REMOVED lines=15> */
.L_x_57487:


//--------------------- .text._ZN2at6native18elementwise_kernelILi128ELi4EZNS0_22gpu_kernel_impl_nocastINS0_13BinaryFunctorIN3c108BFloat16ES5_S5_ZZZNS0_21remainder_kernel_cudaERNS_18TensorIteratorBaseEENKUlvE0_clEvENKUlvE2_clEvEUlS5_S5_E_EEEEvS7_RKT_EUliE_EEviT1_ --------------------------
	.section	.text._ZN2at6native18elementwise_kernelILi128ELi4EZNS0_22gpu_kernel_impl_nocastINS0_13BinaryFunctorIN3c108BFloat16ES5_S5_ZZZNS0_21remainder_kernel_cudaERNS_18TensorIteratorBaseEENKUlvE0_clEvENKUlvE2_clEvEUlS5_S5_E_EEEEvS7_RKT_EUliE_EEviT1_,"ax",@progbits
	.align	128
        .global         _ZN2at6native18elementwise_kernelILi128ELi4EZNS0_22gpu_kernel_impl_nocastINS0_13BinaryFunctorIN3c108BFloat16ES5_S5_ZZZNS0_21remainder_kernel_cudaERNS_18TensorIteratorBaseEENKUlvE0_clEvENKUlvE2_clEvEUlS5_S5_E_EEEEvS7_RKT_EUliE_EEviT1_
        .type           _ZN2at6native18elementwise_kernelILi128ELi4EZNS0_22gpu_kernel_impl_nocastINS0_13BinaryFunctorIN3c108BFloat16ES5_S5_ZZZNS0_21remainder_kernel_cudaERNS_18TensorIteratorBaseEENKUlvE0_clEvENKUlvE2_clEvEUlS5_S5_E_EEEEvS7_RKT_EUliE_EEviT1_,@function
        .size           _ZN2at6native18elementwise_kernelILi128ELi4EZNS0_22gpu_kernel_impl_nocastINS0_13BinaryFunctorIN3c108BFloat16ES5_S5_ZZZNS0_21remainder_kernel_cudaERNS_18TensorIteratorBaseEENKUlvE0_clEvENKUlvE2_clEvEUlS5_S5_E_EEEEvS7_RKT_EUliE_EEviT1_,(.L_x_57488 - _ZN2at6native18elementwise_kernelILi128ELi4EZNS0_22gpu_kernel_impl_nocastINS0_13BinaryFunctorIN3c108BFloat16ES5_S5_ZZZNS0_21remainder_kernel_cudaERNS_18TensorIteratorBaseEENKUlvE0_clEvENKUlvE2_clEvEUlS5_S5_E_EEEEvS7_RKT_EUliE_EEviT1_)
        .other          _ZN2at6native18elementwise_kernelILi128ELi4EZNS0_22gpu_kernel_impl_nocastINS0_13BinaryFunctorIN3c108BFloat16ES5_S5_ZZZNS0_21remainder_kernel_cudaERNS_18TensorIteratorBaseEENKUlvE0_clEvENKUlvE2_clEvEUlS5_S5_E_EEEEvS7_RKT_EUliE_EEviT1_,@"STO_CUDA_ENTRY STV_DEFAULT"
_ZN2at6native18elementwise_kernelILi128ELi4EZNS0_22gpu_kernel_impl_nocastINS0_13BinaryFunctorIN3c108BFloat16ES5_S5_ZZZNS0_21remainder_kernel_cudaERNS_18TensorIteratorBaseEENKUlvE0_clEvENKUlvE2_clEvEUlS5_S5_E_EEEEvS7_RKT_EUliE_EEviT1_:
.text._ZN2at6native18elementwise_kernelILi128ELi4EZNS0_22gpu_kernel_impl_nocastINS0_13BinaryFunctorIN3c108BFloat16ES5_S5_ZZZNS0_21remainder_kernel_cudaERNS_18TensorIteratorBaseEENKUlvE0_clEvENKUlvE2_clEvEUlS5_S5_E_EEEEvS7_RKT_EUliE_EEviT1_:
        /* <DEDUP_REMOVED lines=362> */
.L_x_29229:
        /* <DEDUP_REMOVED lines=40> */
.L_x_29235:
[----:B------:R-:W-:Y:S01]  /*1920*/  FSETP.GEU.FTZ.AND P0, PT, R9, -R10, PT ;  /* 0x8000000a0900720b */ /* 0x000fe20003f1e000 */
[----:B------:R-:W-:-:S12]  /*1930*/  FADD.FTZ R0, R0, -1 ;  /* 0xbf80000000007421 */ /* 0x000fd80000010000 */
[----:B------:R-:W-:-:S07]  /*1940*/  @!P0 FADD.FTZ R0, R0, -1 ;  /* 0xbf80000000008421 */ /* 0x000fce0000010000 */
.L_x_29234:
[----:B------:R-:W-:Y:S05]  /*1950*/  BSYNC B2 ;  /* 0x0000000000027941 */ /* 0x000fea0003800000 */
.L_x_29233:
[----:B------:R-:W-:Y:S01]  /*1960*/  FFMA.FTZ R7, -R10, R0, R7 ;  /* 0x000000000a077223 */ /* 0x000fe20000010107 */
[----:B------:R-:W-:Y:S06]  /*1970*/  BRA `(.L_x_29231) ;  /* 0x00000000007c7947 */ /* 0x000fec0003800000 */
.L_x_29232:
        /* <DEDUP_REMOVED lines=15> */
.L_x_29238:
        /* <DEDUP_REMOVED lines=13> */
.L_x_29237:
[----:B------:R-:W-:Y:S05]  /*1b40*/  BSYNC B2 ;  /* 0x0000000000027941 */ /* 0x000fea0003800000 */
.L_x_29236:
[----:B------:R-:W-:-:S04]  /*1b50*/  FMUL.FTZ R7, R7, 1.1920928955078125e-07 ;  /* 0x3400000007077820 */ /* 0x000fc80000410000 */
[----:B------:R-:W-:-:S07]  /*1b60*/  FMUL.FTZ R7, R12, R7 ;  /* 0x000000070c077220 */ /* 0x000fce0000410000 */
.L_x_29231:
[----:B------:R-:W-:Y:S05]  /*1b70*/  BSYNC B0 ;  /* 0x0000000000007941 */ /* 0x000fea0003800000 */
.L_x_29230:
[C---:B------:R-:W-:Y:S02]  /*1b80*/  FSETP.GTU.FTZ.AND P0, PT, |R7|.reuse, +INF , PT ;  /* 0x7f8000000700780b */ /* 0x040fe40003f1c200 */
[C---:B------:R-:W-:Y:S02]  /*1b90*/  LOP3.LUT R6, R7.reuse, 0x80000000, R6, 0xb8, !PT ;  /* 0x8000000007067812 */ /* 0x040fe400078eb806 */
[----:B------:R-:W-:Y:S02]  /*1ba0*/  SHF.L.U32 R9, R2, 0x10, RZ ;  /* 0x0000001002097819 */ /* 0x000fe400000006ff */
[----:B------:R-:W-:Y:S02]  /*1bb0*/  FSEL R6, R7, R6, P0 ;  /* 0x0000000607067208 */ /* 0x000fe40000000000 */
[----:B------:R-:W-:Y:S02]  /*1bc0*/  FSETP.GEU.FTZ.AND P1, PT, R9, RZ, PT ;  /* 0x000000ff0900720b */ /* 0x000fe40003f3e000 */
[----:B------:R-:W-:-:S02]  /*1bd0*/  FSETP.NEU.FTZ.AND P0, PT, R6, RZ, PT ;  /* 0x000000ff0600720b */ /* 0x000fc40003f1d000 */
[----:B------:R-:W-:Y:S02]  /*1be0*/  FSETP.GEU.FTZ.AND P2, PT, R6, RZ, PT ;  /* 0x000000ff0600720b */ /* 0x000fe40003f5e000 */
[----:B------:R-:W-:Y:S02]  /*1bf0*/  IADD3 R3, R3, 0x80, RZ ;  /* 0x0000008003037810 */ /* 0x000fe40007ffe0ff */
[----:B------:R-:W-:-:S13]  /*1c00*/  PLOP3.LUT P0, PT, P0, P2, P1, 0x9f, 0x0 ;  /* 0x000000000000781c */ /* 0x000fda0000705317 */
[----:B------:R-:W-:-:S05]  /*1c10*/  @!P0 FADD.FTZ R6, R6, R9 ;  /* 0x0000000906068221 */ /* 0x000fca0000010000 */
[----:B------:R-:W-:-:S05]  /*1c20*/  F2FP.BF16.F32.PACK_AB R6, RZ, R6 ;  /* 0x00000006ff06723e */ /* 0x000fca00000010ff */
[----:B------:R1:W-:Y:S02]  /*1c30*/  STG.E.U16 desc[UR4][R4.64], R6 ;  /* 0x0000000604007986 */ /* 0x0003e4000c101504 */
.L_x_29228:
[----:B------:R-:W-:Y:S05]  /*1c40*/  BSYNC B1 ;  /* 0x0000000000017941 */ /* 0x000fea0003800000 */
.L_x_29227:
        /* <DEDUP_REMOVED lines=338> */
[----:B------:R-:W-:Y:S01]  /*3170*/  ULDC UR7, c[0x0][0x45c] ;  /* 0x0001170000077ab9 */ /* 0x000fe20000000800 */
[----:B------:R-:W-:Y:S02]  /*3180*/  @P0 MOV R10, RZ ;  /* 0x000000ff000a0202 */ /* 0x000fe40000000f00 */
[----:B------:R-:W-:Y:S01]  /*3190*/  IADD3 R6, -R11, RZ, RZ ;  /* 0x000000ff0b067210 */ /* 0x000fe20007ffe1ff */
[----:B------:R-:W2:Y:S04]  /*31a0*/  @P0 LDC R15, c[0x0][0x33c] ;  /* 0x0000cf00ff0f0b82 */ /* 0x000ea80000000800 */
[----:B------:R-:W-:Y:S01]  /*31b0*/  IMAD R7, R6, UR8, R7 ;  /* 0x0000000806077c24 */ /* 0x000fe2000f8e0207 */
[----:B------:R-:W-:-:S03]  /*31c0*/  ULDC.64 UR8, c[0x0][0x460] ;  /* 0x0001180000087ab9 */ /* 0x000fc60000000a00 */
[----:B------:R-:W3:Y:S01]  /*31d0*/  @P0 LDC.64 R8, c[0x0][0x468] ;  /* 0x00011a00ff080b82 */ /* 0x000ee20000000a00 */
[C---:B------:R-:W-:Y:S02]  /*31e0*/  IMAD R5, R7.reuse, UR7, R5 ;  /* 0x0000000707057c24 */ /* 0x040fe4000f8e0205 */
[C---:B------:R-:W-:Y:S02]  /*31f0*/  IMAD R2, R7.reuse, UR8, R2 ;  /* 0x0000000807027c24 */ /* 0x040fe4000f8e0202 */
[----:B------:R-:W-:-:S03]  /*3200*/  IMAD R0, R7, UR9, R0 ;  /* 0x0000000907007c24 */ /* 0x000fc6000f8e0200 */
[----:B0-----:R-:W0:Y:S01]  /*3210*/  @P0 LDC R14, c[0x0][0x470] ;  /* 0x00011c00ff0e0b82 */ /* 0x001e220000000800 */
[----:B-1----:R-:W-:-:S05]  /*3220*/  @P0 IMAD.HI.U32 R4, R11, R12, R10 ;  /* 0x0000000c0b040227 */ /* 0x002fca00078e000a */
[----:B------:R-:W-:-:S04]  /*3230*/  @P0 SHF.R.U32.HI R4, RZ, R13, R4 ;  /* 0x0000000dff040219 */ /* 0x000fc80000011604 */
[----:B------:R-:W-:-:S05]  /*3240*/  @P0 IADD3 R10, -R4, RZ, RZ ;  /* 0x000000ff040a0210 */ /* 0x000fca0007ffe1ff */
[----:B--2---:R-:W-:-:S04]  /*3250*/  @P0 IMAD R11, R15, R10, R11 ;  /* 0x0000000a0f0b0224 */ /* 0x004fc800078e020b */
[C---:B---3--:R-:W-:Y:S02]  /*3260*/  @P0 IMAD R5, R11.reuse, R8, R5 ;  /* 0x000000080b050224 */ /* 0x048fe400078e0205 */
[C---:B------:R-:W-:Y:S02]  /*3270*/  @P0 IMAD R2, R11.reuse, R9, R2 ;  /* 0x000000090b020224 */ /* 0x040fe400078e0202 */
[----:B0-----:R-:W-:-:S07]  /*3280*/  @P0 IMAD R0, R11, R14, R0 ;  /* 0x0000000e0b000224 */ /* 0x001fce00078e0200 */
.L_x_29241:
        /* <DEDUP_REMOVED lines=40> */
.L_x_29247:
[----:B------:R-:W-:Y:S01]  /*3510*/  FSETP.GEU.FTZ.AND P0, PT, R9, -R10, PT ;  /* 0x8000000a0900720b */ /* 0x000fe20003f1e000 */
[----:B------:R-:W-:-:S12]  /*3520*/  FADD.FTZ R0, R0, -1 ;  /* 0xbf80000000007421 */ /* 0x000fd80000010000 */
[----:B------:R-:W-:-:S07]  /*3530*/  @!P0 FADD.FTZ R0, R0, -1 ;  /* 0xbf80000000008421 */ /* 0x000fce0000010000 */
.L_x_29246:
[----:B------:R-:W-:Y:S05]  /*3540*/  BSYNC B2 ;  /* 0x0000000000027941 */ /* 0x000fea0003800000 */
.L_x_29245:
[----:B------:R-:W-:Y:S01]  /*3550*/  FFMA.FTZ R7, -R10, R0, R7 ;  /* 0x000000000a077223 */ /* 0x000fe20000010107 */
[----:B------:R-:W-:Y:S06]  /*3560*/  BRA `(.L_x_29243) ;  /* 0x00000000007c7947 */ /* 0x000fec0003800000 */
.L_x_29244:
        /* <DEDUP_REMOVED lines=15> */
.L_x_29250:
        /* <DEDUP_REMOVED lines=13> */
.L_x_29249:
[----:B------:R-:W-:Y:S05]  /*3730*/  BSYNC B2 ;  /* 0x0000000000027941 */ /* 0x000fea0003800000 */
.L_x_29248:
[----:B------:R-:W-:-:S04]  /*3740*/  FMUL.FTZ R7, R7, 1.1920928955078125e-07 ;  /* 0x3400000007077820 */ /* 0x000fc80000410000 */
[----:B------:R-:W-:-:S07]  /*3750*/  FMUL.FTZ R7, R12, R7 ;  /* 0x000000070c077220 */ /* 0x000fce0000410000 */
.L_x_29243:
[----:B------:R-:W-:Y:S05]  /*3760*/  BSYNC B1 ;  /* 0x0000000000017941 */ /* 0x000fea0003800000 */
.L_x_29242:
        /* <DEDUP_REMOVED lines=9> */
[----:B------:R-:W-:Y:S01]  /*3800*/  @!P0 FADD.FTZ R6, R6, R9 ;  /* 0x0000000906068221 */ /* 0x000fe20000010000 */
[----:B------:R-:W-:-:S04]  /*3810*/  ISETP.GE.AND P0, PT, R3, UR6, PT ;  /* 0x0000000603007c0c */ /* 0x000fc8000bf06270 */
[----:B------:R-:W-:-:S05]  /*3820*/  F2FP.BF16.F32.PACK_AB R6, RZ, R6 ;  /* 0x00000006ff06723e */ /* 0x000fca00000010ff */
[----:B------:R2:W-:Y:S04]  /*3830*/  STG.E.U16 desc[UR4][R4.64], R6 ;  /* 0x0000000604007986 */ /* 0x0005e8000c101504 */
        /* <DEDUP_REMOVED lines=354> */
.L_x_29251:
        /* <DEDUP_REMOVED lines=40> */
.L_x_29257:
[----:B------:R-:W-:Y:S01]  /*50e0*/  FSETP.GEU.FTZ.AND P0, PT, R9, -R10, PT ;  /* 0x8000000a0900720b */ /* 0x000fe20003f1e000 */
[----:B------:R-:W-:-:S12]  /*50f0*/  FADD.FTZ R0, R0, -1 ;  /* 0xbf80000000007421 */ /* 0x000fd80000010000 */
[----:B------:R-:W-:-:S07]  /*5100*/  @!P0 FADD.FTZ R0, R0, -1 ;  /* 0xbf80000000008421 */ /* 0x000fce0000010000 */
.L_x_29256:
[----:B------:R-:W-:Y:S05]  /*5110*/  BSYNC B2 ;  /* 0x0000000000027941 */ /* 0x000fea0003800000 */
.L_x_29255:
[----:B------:R-:W-:Y:S01]  /*5120*/  FFMA.FTZ R7, -R10, R0, R7 ;  /* 0x000000000a077223 */ /* 0x000fe20000010107 */
[----:B------:R-:W-:Y:S06]  /*5130*/  BRA `(.L_x_29253) ;  /* 0x00000000007c7947 */ /* 0x000fec0003800000 */
.L_x_29254:
        /* <DEDUP_REMOVED lines=15> */
.L_x_29260:
        /* <DEDUP_REMOVED lines=13> */
.L_x_29259:
[----:B------:R-:W-:Y:S05]  /*5300*/  BSYNC B2 ;  /* 0x0000000000027941 */ /* 0x000fea0003800000 */
.L_x_29258:
[----:B------:R-:W-:-:S04]  /*5310*/  FMUL.FTZ R7, R7, 1.1920928955078125e-07 ;  /* 0x3400000007077820 */ /* 0x000fc80000410000 */
[----:B------:R-:W-:-:S07]  /*5320*/  FMUL.FTZ R7, R12, R7 ;  /* 0x000000070c077220 */ /* 0x000fce0000410000 */
.L_x_29253:
[----:B------:R-:W-:Y:S05]  /*5330*/  BSYNC B1 ;  /* 0x0000000000017941 */ /* 0x000fea0003800000 */
.L_x_29252:
        /* <DEDUP_REMOVED lines=12> */
.L_x_29240:
[----:B------:R-:W-:Y:S05]  /*5400*/  BSYNC B0 ;  /* 0x0000000000007941 */ /* 0x000fea0003800000 */
.L_x_29239:
        /* <DEDUP_REMOVED lines=347> */
[----:B------:R-:W4:Y:S01]  /*69c0*/  @P0 LDC R6, c[0x0][0x470] ;  /* 0x00011c00ff060b82 */ /* 0x000f220000000800 */
[----:B-1----:R-:W-:-:S05]  /*69d0*/  @P0 IMAD.HI.U32 R4, R11, R12, R10 ;  /* 0x0000000c0b040227 */ /* 0x002fca00078e000a */
[----:B------:R-:W-:-:S04]  /*69e0*/  @P0 SHF.R.U32.HI R4, RZ, R13, R4 ;  /* 0x0000000dff040219 */ /* 0x000fc80000011604 */
[----:B------:R-:W-:-:S05]  /*69f0*/  @P0 IADD3 R10, -R4, RZ, RZ ;  /* 0x000000ff040a0210 */ /* 0x000fca0007ffe1ff */
[----:B--2---:R-:W-:-:S04]  /*6a00*/  @P0 IMAD R11, R15, R10, R11 ;  /* 0x0000000a0f0b0224 */ /* 0x004fc800078e020b */
[C---:B---3--:R-:W-:Y:S02]  /*6a10*/  @P0 IMAD R5, R11.reuse, R8, R5 ;  /* 0x000000080b050224 */ /* 0x048fe400078e0205 */
[C---:B------:R-:W-:Y:S02]  /*6a20*/  @P0 IMAD R2, R11.reuse, R9, R2 ;  /* 0x000000090b020224 */ /* 0x040fe400078e0202 */
[----:B----4-:R-:W-:-:S07]  /*6a30*/  @P0 IMAD R0, R11, R6, R0 ;  /* 0x000000060b000224 */ /* 0x010fce00078e0200 */
.L_x_29261:
        /* <DEDUP_REMOVED lines=40> */
.L_x_29267:
[----:B------:R-:W-:Y:S01]  /*6cc0*/  FSETP.GEU.FTZ.AND P0, PT, R8, -R10, PT ;  /* 0x8000000a0800720b */ /* 0x000fe20003f1e000 */
[----:B------:R-:W-:-:S12]  /*6cd0*/  FADD.FTZ R0, R0, -1 ;  /* 0xbf80000000007421 */ /* 0x000fd80000010000 */
[----:B------:R-:W-:-:S07]  /*6ce0*/  @!P0 FADD.FTZ R0, R0, -1 ;  /* 0xbf80000000008421 */ /* 0x000fce0000010000 */
.L_x_29266:
[----:B------:R-:W-:Y:S05]  /*6cf0*/  BSYNC B1 ;  /* 0x0000000000017941 */ /* 0x000fea0003800000 */
.L_x_29265:
[----:B------:R-:W-:Y:S01]  /*6d00*/  FFMA.FTZ R5, -R10, R0, R5 ;  /* 0x000000000a057223 */ /* 0x000fe20000010105 */
[----:B------:R-:W-:Y:S06]  /*6d10*/  BRA `(.L_x_29263) ;  /* 0x00000000007c7947 */ /* 0x000fec0003800000 */
.L_x_29264:
        /* <DEDUP_REMOVED lines=15> */
.L_x_29270:
[----:B------:R-:W-:-:S04]  /*6e10*/  VIMNMX.U32 R8, R7, 0xb800000, PT ;  /* 0x0b80000007087848 */ /* 0x000fc80003fe0000 */
[C---:B------:R-:W-:Y:S02]  /*6e20*/  IADD3 R5, R8.reuse, R5, RZ ;  /* 0x0000000508057210 */ /* 0x040fe40007ffe0ff */
[----:B------:R-:W-:-:S03]  /*6e30*/  IADD3 R7, -R8, R7, RZ ;  /* 0x0000000708077210 */ /* 0x000fc60007ffe1ff */
[----:B--2---:R-:W-:Y:S01]  /*6e40*/  FFMA.FTZ R9, R0, R5, -RZ ;  /* 0x0000000500097223 */ /* 0x004fe200000108ff */
[----:B------:R-:W-:-:S03]  /*6e50*/  ISETP.NE.AND P1, PT, R7, RZ, PT ;  /* 0x000000ff0700720c */ /* 0x000fc60003f25270 */
        /* <DEDUP_REMOVED lines=8> */
.L_x_29269:
[----:B------:R-:W-:Y:S05]  /*6ee0*/  BSYNC B1 ;  /* 0x0000000000017941 */ /* 0x000fea0003800000 */
.L_x_29268:
[----:B------:R-:W-:-:S04]  /*6ef0*/  FMUL.FTZ R0, R5, 1.1920928955078125e-07 ;  /* 0x3400000005007820 */ /* 0x000fc80000410000 */
[----:B------:R-:W-:-:S07]  /*6f00*/  FMUL.FTZ R5, R11, R0 ;  /* 0x000000000b057220 */ /* 0x000fce0000410000 */
.L_x_29263:
[----:B------:R-:W-:Y:S05]  /*6f10*/  BSYNC B0 ;  /* 0x0000000000007941 */ /* 0x000fea0003800000 */
.L_x_29262:
[C---:B------:R-:W-:Y:S02]  /*6f20*/  FSETP.GTU.FTZ.AND P0, PT, |R5|.reuse, +INF , PT ;  /* 0x7f8000000500780b */ /* 0x040fe40003f1c200 */
[C---:B------:R-:W-:Y:S02]  /*6f30*/  LOP3.LUT R6, R5.reuse, 0x80000000, R6, 0xb8, !PT ;  /* 0x8000000005067812 */ /* 0x040fe400078eb806 */
[----:B------:R-:W-:Y:S02]  /*6f40*/  SHF.L.U32 R7, R4, 0x10, RZ ;  /* 0x0000001004077819 */ /* 0x000fe400000006ff */
[----:B------:R-:W-:Y:S02]  /*6f50*/  FSEL R6, R5, R6, P0 ;  /* 0x0000000605067208 */ /* 0x000fe40000000000 */
[----:B------:R-:W-:Y:S02]  /*6f60*/  FSETP.GEU.FTZ.AND P1, PT, R7, RZ, PT ;  /* 0x000000ff0700720b */ /* 0x000fe40003f3e000 */
[----:B------:R-:W-:-:S02]  /*6f70*/  FSETP.NEU.FTZ.AND P0, PT, R6, RZ, PT ;  /* 0x000000ff0600720b */ /* 0x000fc40003f1d000 */
[----:B------:R-:W-:-:S04]  /*6f80*/  FSETP.GEU.FTZ.AND P2, PT, R6, RZ, PT ;  /* 0x000000ff0600720b */ /* 0x000fc80003f5e000 */
[----:B------:R-:W-:-:S13]  /*6f90*/  PLOP3.LUT P0, PT, P0, P2, P1, 0x9f, 0x0 ;  /* 0x000000000000781c */ /* 0x000fda0000705317 */
[----:B------:R-:W-:-:S05]  /*6fa0*/  @!P0 FADD.FTZ R6, R6, R7 ;  /* 0x0000000706068221 */ /* 0x000fca0000010000 */
[----:B------:R-:W-:-:S05]  /*6fb0*/  F2FP.BF16.F32.PACK_AB R6, RZ, R6 ;  /* 0x00000006ff06723e */ /* 0x000fca00000010ff */
[----:B------:R-:W-:Y:S01]  /*6fc0*/  STG.E.U16 desc[UR4][R2.64], R6 ;  /* 0x0000000602007986 */ /* 0x000fe2000c101504 */
[----:B------:R-:W-:Y:S05]  /*6fd0*/  EXIT ;  /* 0x000000000000794d */ /* 0x000fea0003800000 */
.L_x_29271:
        /* <DEDUP_REMOVED lines=10> */
.L_x_57488:


//--------------------- .text._ZN2at6native27unrolled_elementwise_kernelINS0_13BinaryFunctorIN3c108BFloat16ES4_S4_ZZZNS0_21remainder_kernel_cudaERNS_18TensorIteratorBaseEENKUlvE0_clEvENKUlvE2_clEvEUlS4_S4_E_EESt5arrayIPcLm3EELi4E23TrivialOffsetCalculatorILi2EjESE_ILi1EjENS0_6memory15LoadWithoutCastENSH_16StoreWithoutCastEEEviT_T0_T2_T3_T4_T5_ --------------------------
	.section	.text._ZN2at6native27unrolled_elementwise_kernelINS0_13BinaryFunctorIN3c108BFloat16ES4_S4_ZZZNS0_21remainder_kernel_cudaERNS_18TensorIteratorBaseEENKUlvE0_clEvENKUlvE2_clEvEUlS4_S4_E_EESt5arrayIPcLm3EELi4E23TrivialOffsetCalculatorILi2EjESE_ILi1EjENS0_6memory15LoadWithoutCastENSH_16StoreWithoutCastEEEviT_T0_T2_T3_T4_T5_,"ax",@progbits
	.align	128
        .global         _ZN2at6native27unrolled_elementwise_kernelINS0_13BinaryFunctorIN3c108BFloat16ES4_S4_ZZZNS0_21remainder_kernel_cudaERNS_18TensorIteratorBaseEENKUlvE0_clEvENKUlvE2_clEvEUlS4_S4_E_EESt5arrayIPcLm3EELi4E23TrivialOffsetCalculatorILi2EjESE_ILi1EjENS0_6memory15LoadWithoutCastENSH_16StoreWithoutCastEEEviT_T0_T2_T3_T4_T5_
        .type           _ZN2at6native27unrolled_elementwise_kernelINS0_13BinaryFunctorIN3c108BFloat16ES4_S4_ZZZNS0_21remainder_kernel_cudaERNS_18TensorIteratorBaseEENKUlvE0_clEvENKUlvE2_clEvEUlS4_S4_E_EESt5arrayIPcLm3EELi4E23TrivialOffsetCalculatorILi2EjESE_ILi1EjENS0_6memory15LoadWithoutCastENSH_16StoreWithoutCastEEEviT_T0_T2_T3_T4_T5_,@function
        .size           _ZN2at6native27unrolled_elementwise_kernelINS0_13BinaryFunctorIN3c108BFloat16ES4_S4_ZZZNS0_21remainder_kernel_cudaERNS_18TensorIteratorBaseEENKUlvE0_clEvENKUlvE2_clEvEUlS4_S4_E_EESt5arrayIPcLm3EELi4E23TrivialOffsetCalculatorILi2EjESE_ILi1EjENS0_6memory15LoadWithoutCastENSH_16StoreWithoutCastEEEviT_T0_T2_T3_T4_T5_,(.L_x_57489 - _ZN2at6native27unrolled_elementwise_kernelINS0_13BinaryFunctorIN3c108BFloat16ES4_S4_ZZZNS0_21remainder_kernel_cudaERNS_18TensorIteratorBaseEENKUlvE0_clEvENKUlvE2_clEvEUlS4_S4_E_EESt5arrayIPcLm3EELi4E23TrivialOffsetCalculatorILi2EjESE_ILi1EjENS0_6memory15LoadWithoutCastENSH_16StoreWithoutCastEEEviT_T0_T2_T3_T4_T5_)
        .other          _ZN2at6native27unrolled_elementwise_kernelINS0_13BinaryFunctorIN3c108BFloat16ES4_S4_ZZZNS0_21remainder_kernel_cudaERNS_18TensorIteratorBaseEENKUlvE0_clEvENKUlvE2_clEvEUlS4_S4_E_EESt5arrayIPcLm3EELi4E23TrivialOffsetCalculatorILi2EjESE_ILi1EjENS0_6memory15LoadWithoutCastENSH_16StoreWithoutCastEEEviT_T0_T2_T3_T4_T5_,@"STO_CUDA_ENTRY STV_DEFAULT"
_ZN2at6native27unrolled_elementwise_kernelINS0_13BinaryFunctorIN3c108BFloat16ES4_S4_ZZZNS0_21remainder_kernel_cudaERNS_18TensorIteratorBaseEENKUlvE0_clEvENKUlvE2_clEvEUlS4_S4_E_EESt5arrayIPcLm3EELi4E23TrivialOffsetCalculatorILi2EjESE_ILi1EjENS0_6memory15LoadWithoutCastENSH_16StoreWithoutCastEEEviT_T0_T2_T3_T4_T5_:
.text._ZN2at6native27unrolled_elementwise_kernelINS0_13BinaryFunctorIN3c108BFloat16ES4_S4_ZZZNS0_21remainder_kernel_cudaERNS_18TensorIteratorBaseEENKUlvE0_clEvENKUlvE2_clEvEUlS4_S4_E_EESt5arrayIPcLm3EELi4E23TrivialOffsetCalculatorILi2EjESE_ILi1EjENS0_6memory15LoadWithoutCastENSH_16StoreWithoutCastEEEviT_T0_T2_T3_T4_T5_:
        /* <DEDUP_REMOVED lines=11> */
[----:B------:R-:W0:Y:S01]  /*00b0*/  @!P2 LDC.64 R16, c[0x0][0x220] ;  /* 0x00008800ff10ab82 */ /* 0x000e220000000a00 */
[----:B------:R-:W-:-:S05]  /*00c0*/  @!P2 VIADD R25, R25, 0x80 ;  /* 0x000000801919a836 */ /* 0x000fca0000000000 */
[CC--:B------:R-:W-:Y:S02]  /*00d0*/  ISETP.GE.AND P0, PT, R25.reuse, R12.reuse, PT ;  /* 0x0000000c1900720c */ /* 0x0c0fe40003f06270 */
[----:B------:R-:W1:Y:S11]  /*00e0*/  @!P2 LDC.64 R18, c[0x0][0x228] ;  /* 0x00008a00ff12ab82 */ /* 0x000e760000000a00 */
[----:B------:R-:W-:Y:S01]  /*00f0*/  @!P0 IMAD R27, R10, 0x200, R25 ;  /* 0x000002000a1b8824 */ /* 0x000fe200078e0219 */
[----:B------:R-:W-:Y:S01]  /*0100*/  @!P0 IADD3 R25, R25, 0x80, RZ ;  /* 0x0000008019198810 */ /* 0x000fe20007ffe0ff */
[----:B------:R-:W2:Y:S03]  /*0110*/  @!P0 LDC.64 R20, c[0x0][0x220] ;  /* 0x00008800ff148b82 */ /* 0x000ea60000000a00 */
[----:B------:R-:W-:Y:S01]  /*0120*/  ISETP.GE.AND P3, PT, R25, R12, PT ;  /* 0x0000000c1900720c */ /* 0x000fe20003f66270 */
[----:B0-----:R-:W-:-:S04]  /*0130*/  @!P2 IMAD.WIDE.U32 R16, R13, 0x2, R16 ;  /* 0x000000020d10a825 */ /* 0x001fc800078e0010 */
[----:B------:R-:W0:Y:S01]  /*0140*/  @!P0 LDC.64 R14, c[0x0][0x228] ;  /* 0x00008a00ff0e8b82 */ /* 0x000e220000000a00 */
[----:B------:R3:W5:Y:S01]  /*0150*/  @!P2 LDG.E.U16 R0, desc[UR4][R16.64] ;  /* 0x000000041000a981 */ /* 0x000762000c1e1500 */
[----:B------:R-:W-:Y:S01]  /*0160*/  PRMT R24, RZ, 0x7610, R24 ;  /* 0x00007610ff187816 */ /* 0x000fe20000000018 */
[----:B-1----:R-:W-:Y:S01]  /*0170*/  @!P2 IMAD.WIDE.U32 R18, R13, 0x2, R18 ;  /* 0x000000020d12a825 */ /* 0x002fe200078e0012 */
[----:B------:R-:W-:-:S04]  /*0180*/  PRMT R13, RZ, 0x7610, R13 ;  /* 0x00007610ff0d7816 */ /* 0x000fc8000000000d */
[----:B------:R-:W-:Y:S01]  /*0190*/  @!P3 IMAD R23, R10, 0x200, R25 ;  /* 0x000002000a17b824 */ /* 0x000fe200078e0219 */
[----:B------:R-:W1:Y:S01]  /*01a0*/  @!P3 LDC.64 R8, c[0x0][0x220] ;  /* 0x00008800ff08bb82 */ /* 0x000e620000000a00 */
[----:B------:R-:W-:Y:S02]  /*01b0*/  @!P3 VIADD R25, R25, 0x80 ;  /* 0x000000801919b836 */ /* 0x000fe40000000000 */
[----:B--2---:R-:W-:-:S03]  /*01c0*/  @!P0 IMAD.WIDE.U32 R20, R27, 0x2, R20 ;  /* 0x000000021b148825 */ /* 0x004fc600078e0014 */
[----:B------:R-:W-:Y:S02]  /*01d0*/  ISETP.GE.AND P1, PT, R25, R12, PT ;  /* 0x0000000c1900720c */ /* 0x000fe40003f26270 */
[----:B------:R-:W2:Y:S01]  /*01e0*/  @!P3 LDC.64 R6, c[0x0][0x228] ;  /* 0x00008a00ff06bb82 */ /* 0x000ea20000000a00 */
[----:B---3--:R-:W-:Y:S01]  /*01f0*/  PRMT R17, RZ, 0x7610, R17 ;  /* 0x00007610ff117816 */ /* 0x008fe20000000011 */
[----:B------:R3:W5:Y:S01]  /*0200*/  @!P2 LDG.E.U16 R13, desc[UR4][R18.64] ;  /* 0x00000004120da981 */ /* 0x000762000c1e1500 */
[----:B------:R-:W-:Y:S01]  /*0210*/  PRMT R16, RZ, 0x7610, R16 ;  /* 0x00007610ff107816 */ /* 0x000fe20000000010 */
[----:B0-----:R-:W-:Y:S02]  /*0220*/  @!P0 IMAD.WIDE.U32 R14, R27, 0x2, R14 ;  /* 0x000000021b0e8825 */ /* 0x001fe400078e000e */
[----:B------:R3:W5:Y:S05]  /*0230*/  @!P0 LDG.E.U16 R22, desc[UR4][R20.64] ;  /* 0x0000000414168981 */ /* 0x00076a000c1e1500 */
[----:B------:R-:W0:Y:S08]  /*0240*/  @!P1 LDC.64 R4, c[0x0][0x220] ;  /* 0x00008800ff049b82 */ /* 0x000e300000000a00 */
[----:B------:R-:W4:Y:S01]  /*0250*/  @!P1 LDC.64 R2, c[0x0][0x228] ;  /* 0x00008a00ff029b82 */ /* 0x000f220000000a00 */
[----:B------:R-:W-:-:S02]  /*0260*/  @!P1 IMAD R25, R10, 0x200, R25 ;  /* 0x000002000a199824 */ /* 0x000fc400078e0219 */
[----:B-1----:R-:W-:-:S04]  /*0270*/  @!P3 IMAD.WIDE.U32 R8, R23, 0x2, R8 ;  /* 0x000000021708b825 */ /* 0x002fc800078e0008 */
[----:B--2---:R-:W-:Y:S01]  /*0280*/  @!P3 IMAD.WIDE.U32 R6, R23, 0x2, R6 ;  /* 0x000000021706b825 */ /* 0x004fe200078e0006 */
[----:B------:R-:W-:Y:S01]  /*0290*/  PRMT R23, RZ, 0x7610, R23 ;  /* 0x00007610ff177816 */ /* 0x000fe20000000017 */
[----:B------:R3:W5:Y:S05]  /*02a0*/  @!P3 LDG.E.U16 R24, desc[UR4][R8.64] ;  /* 0x000000040818b981 */ /* 0x00076a000c1e1500 */
[----:B------:R3:W5:Y:S01]  /*02b0*/  @!P3 LDG.E.U16 R23, desc[UR4][R6.64] ;  /* 0x000000040617b981 */ /* 0x000762000c1e1500 */
[----:B0-----:R-:W-:-:S05]  /*02c0*/  @!P1 IMAD.WIDE.U32 R4, R25, 0x2, R4 ;  /* 0x0000000219049825 */ /* 0x001fca00078e0004 */
[----:B------:R3:W5:Y:S01]  /*02d0*/  @!P1 LDG.E.U16 R17, desc[UR4][R4.64] ;  /* 0x0000000404119981 */ /* 0x000762000c1e1500 */
[----:B----4-:R-:W-:Y:S01]  /*02e0*/  @!P1 IMAD.WIDE.U32 R2, R25, 0x2, R2 ;  /* 0x0000000219029825 */ /* 0x010fe200078e0002 */
[----:B------:R-:W-:-:S04]  /*02f0*/  PRMT R25, RZ, 0x7610, R25 ;  /* 0x00007610ff197816 */ /* 0x000fc80000000019 */
[----:B------:R3:W5:Y:S04]  /*0300*/  @!P1 LDG.E.U16 R16, desc[UR4][R2.64] ;  /* 0x0000000402109981 */ /* 0x000768000c1e1500 */
[----:B------:R3:W5:Y:S01]  /*0310*/  @!P0 LDG.E.U16 R25, desc[UR4][R14.64] ;  /* 0x000000040e198981 */ /* 0x000762000c1e1500 */
[----:B------:R-:W-:Y:S04]  /*0320*/  BSSY B1, `(.L_x_29272) ;  /* 0x000004f000017945 */ /* 0x000fe80003800000 */
[----:B------:R-:W-:Y:S05]  /*0330*/  @P2 BRA `(.L_x_29273) ;  /* 0x0000000400342947 */ /* 0x000fea0003800000 */
[----:B---3-5:R-:W-:Y:S01]  /*0340*/  IMAD.U32 R5, R13, 0x10000, RZ ;  /* 0x000100000d057824 */ /* 0x028fe200078e00ff */
        /* <DEDUP_REMOVED lines=28> */
.L_x_29279:
[----:B------:R-:W-:Y:S01]  /*0510*/  FSETP.GEU.FTZ.AND P0, PT, R7, -R6, PT ;  /* 0x800000060700720b */ /* 0x000fe20003f1e000 */
[----:B------:R-:W-:-:S12]  /*0520*/  FADD.FTZ R0, R0, -1 ;  /* 0xbf80000000007421 */ /* 0x000fd80000010000 */
[----:B------:R-:W-:-:S07]  /*0530*/  @!P0 FADD.FTZ R0, R0, -1 ;  /* 0xbf80000000008421 */ /* 0x000fce0000010000 */
.L_x_29278:
[----:B------:R-:W-:Y:S05]  /*0540*/  BSYNC B2 ;  /* 0x0000000000027941 */ /* 0x000fea0003800000 */
.L_x_29277:
[----:B------:R-:W-:Y:S01]  /*0550*/  FFMA.FTZ R3, -R6, R0, R3 ;  /* 0x0000000006037223 */ /* 0x000fe20000010103 */
[----:B------:R-:W-:Y:S06]  /*0560*/  BRA `(.L_x_29275) ;  /* 0x00000000007c7947 */ /* 0x000fec0003800000 */
.L_x_29276:
        /* <DEDUP_REMOVED lines=15> */
.L_x_29282:
        /* <DEDUP_REMOVED lines=13> */
.L_x_29281:
[----:B------:R-:W-:Y:S05]  /*0730*/  BSYNC B2 ;  /* 0x0000000000027941 */ /* 0x000fea0003800000 */
.L_x_29280:
[----:B------:R-:W-:-:S04]  /*0740*/  FMUL.FTZ R4, R4, 1.1920928955078125e-07 ;  /* 0x3400000004047820 */ /* 0x000fc80000410000 */
[----:B------:R-:W-:-:S07]  /*0750*/  FMUL.FTZ R3, R3, R4 ;  /* 0x0000000403037220 */ /* 0x000fce0000410000 */
.L_x_29275:
[----:B------:R-:W-:Y:S05]  /*0760*/  BSYNC B0 ;  /* 0x0000000000007941 */ /* 0x000fea0003800000 */
.L_x_29274:
        /* <DEDUP_REMOVED lines=8> */
[----:B------:R-:W-:-:S05]  /*07f0*/  @!P0 FADD.FTZ R2, R2, R13 ;  /* 0x0000000d02028221 */ /* 0x000fca0000010000 */
[----:B------:R-:W-:-:S07]  /*0800*/  F2FP.BF16.F32.PACK_AB R2, RZ, R2 ;  /* 0x00000002ff02723e */ /* 0x000fce00000010ff */
.L_x_29273:
[----:B------:R-:W-:Y:S05]  /*0810*/  BSYNC B1 ;  /* 0x0000000000017941 */ /* 0x000fea0003800000 */
.L_x_29272:
[----:B---3--:R-:W-:Y:S01]  /*0820*/  VIADD R3, R11, 0x80 ;  /* 0x000000800b037836 */ /* 0x008fe20000000000 */
        /* <DEDUP_REMOVED lines=32> */
.L_x_29290:
[----:B------:R-:W-:Y:S01]  /*0a30*/  FSETP.GEU.FTZ.AND P0, PT, R8, -R6, PT ;  /* 0x800000060800720b */ /* 0x000fe20003f1e000 */
[----:B------:R-:W-:-:S12]  /*0a40*/  FADD.FTZ R0, R0, -1 ;  /* 0xbf80000000007421 */ /* 0x000fd80000010000 */
[----:B------:R-:W-:-:S07]  /*0a50*/  @!P0 FADD.FTZ R0, R0, -1 ;  /* 0xbf80000000008421 */ /* 0x000fce0000010000 */
.L_x_29289:
[----:B------:R-:W-:Y:S05]  /*0a60*/  BSYNC B2 ;  /* 0x0000000000027941 */ /* 0x000fea0003800000 */
.L_x_29288:
[----:B------:R-:W-:Y:S01]  /*0a70*/  FFMA.FTZ R5, -R6, R0, R5 ;  /* 0x0000000006057223 */ /* 0x000fe20000010105 */
[----:B------:R-:W-:Y:S06]  /*0a80*/  BRA `(.L_x_29286) ;  /* 0x00000000007c7947 */ /* 0x000fec0003800000 */
.L_x_29287:
        /* <DEDUP_REMOVED lines=15> */
.L_x_29293:
        /* <DEDUP_REMOVED lines=13> */
.L_x_29292:
[----:B------:R-:W-:Y:S05]  /*0c50*/  BSYNC B2 ;  /* 0x0000000000027941 */ /* 0x000fea0003800000 */
.L_x_29291:
[----:B------:R-:W-:-:S04]  /*0c60*/  FMUL.FTZ R5, R5, 1.1920928955078125e-07 ;  /* 0x3400000005057820 */ /* 0x000fc80000410000 */
[----:B------:R-:W-:-:S07]  /*0c70*/  FMUL.FTZ R5, R4, R5 ;  /* 0x0000000504057220 */ /* 0x000fce0000410000 */
.L_x_29286:
[----:B------:R-:W-:Y:S05]  /*0c80*/  BSYNC B0 ;  /* 0x0000000000007941 */ /* 0x000fea0003800000 */
.L_x_29285:
        /* <DEDUP_REMOVED lines=10> */
.L_x_29284:
[----:B------:R-:W-:Y:S05]  /*0d30*/  BSYNC B1 ;  /* 0x0000000000017941 */ /* 0x000fea0003800000 */
.L_x_29283:
        /* <DEDUP_REMOVED lines=33> */
.L_x_29301:
[----:B------:R-:W-:Y:S01]  /*0f50*/  FSETP.GEU.FTZ.AND P0, PT, R9, -R8, PT ;  /* 0x800000080900720b */ /* 0x000fe20003f1e000 */
[----:B------:R-:W-:-:S12]  /*0f60*/  FADD.FTZ R0, R0, -1 ;  /* 0xbf80000000007421 */ /* 0x000fd80000010000 */
[----:B------:R-:W-:-:S07]  /*0f70*/  @!P0 FADD.FTZ R0, R0, -1 ;  /* 0xbf80000000008421 */ /* 0x000fce0000010000 */
.L_x_29300:
[----:B------:R-:W-:Y:S05]  /*0f80*/  BSYNC B2 ;  /* 0x0000000000027941 */ /* 0x000fea0003800000 */
.L_x_29299:
[----:B------:R-:W-:Y:S01]  /*0f90*/  FFMA.FTZ R5, -R8, R0, R5 ;  /* 0x0000000008057223 */ /* 0x000fe20000010105 */
[----:B------:R-:W-:Y:S06]  /*0fa0*/  BRA `(.L_x_29297) ;  /* 0x00000000007c7947 */ /* 0x000fec0003800000 */
.L_x_29298:
        /* <DEDUP_REMOVED lines=15> */
.L_x_29304:
        /* <DEDUP_REMOVED lines=13> */
.L_x_29303:
[----:B------:R-:W-:Y:S05]  /*1170*/  BSYNC B2 ;  /* 0x0000000000027941 */ /* 0x000fea0003800000 */
.L_x_29302:
[----:B------:R-:W-:-:S04]  /*1180*/  FMUL.FTZ R6, R6, 1.1920928955078125e-07 ;  /* 0x3400000006067820 */ /* 0x000fc80000410000 */
[----:B------:R-:W-:-:S07]  /*1190*/  FMUL.FTZ R5, R5, R6 ;  /* 0x0000000605057220 */ /* 0x000fce0000410000 */
.L_x_29297:
[----:B------:R-:W-:Y:S05]  /*11a0*/  BSYNC B0 ;  /* 0x0000000000007941 */ /* 0x000fea0003800000 */
.L_x_29296:
        /* <DEDUP_REMOVED lines=10> */
.L_x_29295:
[----:B------:R-:W-:Y:S05]  /*1250*/  BSYNC B1 ;  /* 0x0000000000017941 */ /* 0x000fea0003800000 */
.L_x_29294:
[----:B------:R-:W-:Y:S01]  /*1260*/  VIADD R7, R11, 0x180 ;  /* 0x000001800b077836 */ /* 0x000fe20000000000 */
[----:B------:R-:W-:Y:S04]  /*1270*/  BSSY B1, `(.L_x_29305) ;  /* 0x0000050000017945 */ /* 0x000fe80003800000 */
[----:B------:R-:W-:-:S13]  /*1280*/  ISETP.GE.AND P0, PT, R7, R12, PT ;  /* 0x0000000c0700720c */ /* 0x000fda0003f06270 */
[----:B------:R-:W-:Y:S05]  /*1290*/  @P0 BRA `(.L_x_29306) ;  /* 0x0000000400340947 */ /* 0x000fea0003800000 */
[----:B0----5:R-:W-:Y:S01]  /*12a0*/  IMAD.U32 R8, R16, 0x10000, RZ ;  /* 0x0001000010087824 */ /* 0x021fe200078e00ff */
        /* <DEDUP_REMOVED lines=28> */
.L_x_29312:
[----:B------:R-:W-:Y:S01]  /*1470*/  FSETP.GEU.FTZ.AND P0, PT, R7, -R13, PT ;  /* 0x8000000d0700720b */ /* 0x000fe20003f1e000 */
[----:B------:R-:W-:-:S12]  /*1480*/  FADD.FTZ R9, R9, -1 ;  /* 0xbf80000009097421 */ /* 0x000fd80000010000 */
[----:B------:R-:W-:-:S07]  /*1490*/  @!P0 FADD.FTZ R9, R9, -1 ;  /* 0xbf80000009098421 */ /* 0x000fce0000010000 */
.L_x_29311:
[----:B------:R-:W-:Y:S05]  /*14a0*/  BSYNC B2 ;  /* 0x0000000000027941 */ /* 0x000fea0003800000 */
.L_x_29310:
[----:B------:R-:W-:Y:S01]  /*14b0*/  FFMA.FTZ R0, -R13, R9, R0 ;  /* 0x000000090d007223 */ /* 0x000fe20000010100 */
[----:B------:R-:W-:Y:S06]  /*14c0*/  BRA `(.L_x_29308) ;  /* 0x00000000007c7947 */ /* 0x000fec0003800000 */
.L_x_29309:
        /* <DEDUP_REMOVED lines=15> */
.L_x_29315:
        /* <DEDUP_REMOVED lines=13> */
.L_x_29314:
[----:B------:R-:W-:Y:S05]  /*1690*/  BSYNC B2 ;  /* 0x0000000000027941 */ /* 0x000fea0003800000 */
.L_x_29313:
[----:B------:R-:W-:-:S04]  /*16a0*/  FMUL.FTZ R7, R6, 1.1920928955078125e-07 ;  /* 0x3400000006077820 */ /* 0x000fc80000410000 */
[----:B------:R-:W-:-:S07]  /*16b0*/  FMUL.FTZ R0, R14, R7 ;  /* 0x000000070e007220 */ /* 0x000fce0000410000 */
.L_x_29308:
[----:B------:R-:W-:Y:S05]  /*16c0*/  BSYNC B0 ;  /* 0x0000000000007941 */ /* 0x000fea0003800000 */
.L_x_29307:
        /* <DEDUP_REMOVED lines=10> */
.L_x_29306:
[----:B------:R-:W-:Y:S05]  /*1770*/  BSYNC B1 ;  /* 0x0000000000017941 */ /* 0x000fea0003800000 */
.L_x_29305:
[----:B------:R-:W-:Y:S01]  /*1780*/  ISETP.GE.AND P0, PT, R11, R12, PT ;  /* 0x0000000c0b00720c */ /* 0x000fe20003f06270 */
[----:B------:R-:W-:Y:S04]  /*1790*/  BSSY B0, `(.L_x_29316) ;  /* 0x0000017000007945 */ /* 0x000fe80003800000 */
[----:B------:R-:W-:Y:S08]  /*17a0*/  BSSY B1, `(.L_x_29317) ;  /* 0x000000f000017945 */ /* 0x000ff00003800000 */
[----:B------:R-:W-:Y:S05]  /*17b0*/  @P0 BRA `(.L_x_29318) ;  /* 0x0000000000340947 */ /* 0x000fea0003800000 */
[----:B------:R-:W1:Y:S01]  /*17c0*/  LDC.64 R6, c[0x0][0x218] ;  /* 0x00008600ff067b82 */ /* 0x000e620000000a00 */
[----:B------:R-:W-:-:S04]  /*17d0*/  IMAD R11, R10, 0x200, R11 ;  /* 0x000002000a0b7824 */ /* 0x000fc800078e020b */
[----:B-1----:R-:W-:Y:S01]  /*17e0*/  IMAD.WIDE.U32 R6, R11, 0x2, R6 ;  /* 0x000000020b067825 */ /* 0x002fe200078e0006 */
[----:B------:R-:W-:-:S04]  /*17f0*/  MOV R11, R3 ;  /* 0x00000003000b7202 */ /* 0x000fc80000000f00 */
[----:B------:R1:W-:Y:S01]  /*1800*/  STG.E.U16 desc[UR4][R6.64], R2 ;  /* 0x0000000206007986 */ /* 0x0003e2000c101504 */
[----:B------:R-:W-:-:S13]  /*1810*/  ISETP.GE.AND P0, PT, R11, R12, PT ;  /* 0x0000000c0b00720c */ /* 0x000fda0003f06270 */
[----:B------:R-:W-:Y:S05]  /*1820*/  @P0 BREAK B1 ;  /* 0x0000000000010942 */ /* 0x000fea0003800000 */
[----:B-1----:R-:W-:Y:S05]  /*1830*/  @P0 BRA `(.L_x_29319) ;  /* 0x0000000000300947 */ /* 0x002fea0003800000 */
[----:B------:R-:W1:Y:S01]  /*1840*/  LDC.64 R2, c[0x0][0x218] ;  /* 0x00008600ff027b82 */ /* 0x000e620000000a00 */
[----:B------:R-:W-:Y:S02]  /*1850*/  IMAD R7, R10, 0x200, R11 ;  /* 0x000002000a077824 */ /* 0x000fe400078e020b */
[----:B------:R-:W-:Y:S02]  /*1860*/  VIADD R11, R11, 0x80 ;  /* 0x000000800b0b7836 */ /* 0x000fe40000000000 */
[----:B-1----:R-:W-:-:S05]  /*1870*/  IMAD.WIDE.U32 R2, R7, 0x2, R2 ;  /* 0x0000000207027825 */ /* 0x002fca00078e0002 */
[----:B------:R1:W-:Y:S02]  /*1880*/  STG.E.U16 desc[UR4][R2.64], R4 ;  /* 0x0000000402007986 */ /* 0x0003e4000c101504 */
.L_x_29318:
[----:B------:R-:W-:Y:S05]  /*1890*/  BSYNC B1 ;  /* 0x0000000000017941 */ /* 0x000fea0003800000 */
.L_x_29317:
[----:B------:R-:W-:-:S13]  /*18a0*/  ISETP.GE.AND P0, PT, R11, R12, PT ;  /* 0x0000000c0b00720c */ /* 0x000fda0003f06270 */
[----:B-1----:R-:W1:Y:S01]  /*18b0*/  @!P0 LDC.64 R2, c[0x0][0x218] ;  /* 0x00008600ff028b82 */ /* 0x002e620000000a00 */
[----:B------:R-:W-:Y:S01]  /*18c0*/  @!P0 IMAD R7, R10, 0x200, R11 ;  /* 0x000002000a078824 */ /* 0x000fe200078e020b */
[----:B------:R-:W-:-:S03]  /*18d0*/  @!P0 IADD3 R11, R11, 0x80, RZ ;  /* 0x000000800b0b8810 */ /* 0x000fc60007ffe0ff */
[----:B-1----:R-:W-:-:S05]  /*18e0*/  @!P0 IMAD.WIDE.U32 R2, R7, 0x2, R2 ;  /* 0x0000000207028825 */ /* 0x002fca00078e0002 */
[----:B------:R1:W-:Y:S02]  /*18f0*/  @!P0 STG.E.U16 desc[UR4][R2.64], R5 ;  /* 0x0000000502008986 */ /* 0x0003e4000c101504 */
.L_x_29319:
[----:B------:R-:W-:Y:S05]  /*1900*/  BSYNC B0 ;  /* 0x0000000000007941 */ /* 0x000fea0003800000 */
.L_x_29316:
[----:B------:R-:W-:Y:S05]  /*1910*/  WARPSYNC.ALL ;  /* 0x0000000000007948 */ /* 0x000fea0003800000 */
[----:B------:R-:W-:-:S13]  /*1920*/  ISETP.GE.AND P0, PT, R11, R12, PT ;  /* 0x0000000c0b00720c */ /* 0x000fda0003f06270 */
[----:B------:R-:W-:Y:S05]  /*1930*/  @P0 EXIT ;  /* 0x000000000000094d */ /* 0x000fea0003800000 */
[----:B-1----:R-:W1:Y:S01]  /*1940*/  LDC.64 R2, c[0x0][0x218] ;  /* 0x00008600ff027b82 */ /* 0x002e620000000a00 */
[----:B------:R-:W-:-:S04]  /*1950*/  IMAD R11, R10, 0x200, R11 ;  /* 0x000002000a0b7824 */ /* 0x000fc800078e020b */
[----:B-1----:R-:W-:-:S05]  /*1960*/  IMAD.WIDE.U32 R2, R11, 0x2, R2 ;  /* 0x000000020b027825 */ /* 0x002fca00078e0002 */
[----:B-----5:R-:W-:Y:S01]  /*1970*/  STG.E.U16 desc[UR4][R2.64], R0 ;  /* 0x0000000002007986 */ /* 0x020fe2000c101504 */
[----:B------:R-:W-:Y:S05]  /*1980*/  EXIT ;  /* 0x000000000000794d */ /* 0x000fea0003800000 */
.L_x_29320:
        /* <DEDUP_REMOVED lines=15> */
.L_x_57489:


//--------------------- .text._ZN2at6native29vectorized_elementwise_kernelILi2ENS0_13BinaryFunctorIN3c108BFloat16ES4_S4_ZZZNS0_21remainder_kernel_cudaERNS_18TensorIteratorBaseEENKUlvE0_clEvENKUlvE2_clEvEUlS4_S4_E_EESt5arrayIPcLm3EEEEviT0_T1_ --------------------------
	.section	.text._ZN2at6native29vectorized_elementwise_kernelILi2ENS0_13BinaryFunctorIN3c108BFloat16ES4_S4_ZZZNS0_21remainder_kernel_cudaERNS_18TensorIteratorBaseEENKUlvE0_clEvENKUlvE2_clEvEUlS4_S4_E_EESt5arrayIPcLm3EEEEviT0_T1_,"ax",@progbits
	.align	128
        .global         _ZN2at6native29vectorized_elementwise_kernelILi2ENS0_13BinaryFunctorIN3c108BFloat16ES4_S4_ZZZNS0_21remainder_kernel_cudaERNS_18TensorIteratorBaseEENKUlvE0_clEvENKUlvE2_clEvEUlS4_S4_E_EESt5arrayIPcLm3EEEEviT0_T1_
        .type           _ZN2at6native29vectorized_elementwise_kernelILi2ENS0_13BinaryFunctorIN3c108BFloat16ES4_S4_ZZZNS0_21remainder_kernel_cudaERNS_18TensorIteratorBaseEENKUlvE0_clEvENKUlvE2_clEvEUlS4_S4_E_EESt5arrayIPcLm3EEEEviT0_T1_,@function
        .size           _ZN2at6native29vectorized_elementwise_kernelILi2ENS0_13BinaryFunctorIN3c108BFloat16ES4_S4_ZZZNS0_21remainder_kernel_cudaERNS_18TensorIteratorBaseEENKUlvE0_clEvENKUlvE2_clEvEUlS4_S4_E_EESt5arrayIPcLm3EEEEviT0_T1_,(.L_x_57490 - _ZN2at6native29vectorized_elementwise_kernelILi2ENS0_13BinaryFunctorIN3c108BFloat16ES4_S4_ZZZNS0_21remainder_kernel_cudaERNS_18TensorIteratorBaseEENKUlvE0_clEvENKUlvE2_clEvEUlS4_S4_E_EESt5arrayIPcLm3EEEEviT0_T1_)
        .other          _ZN2at6native29vectorized_elementwise_kernelILi2ENS0_13BinaryFunctorIN3c108BFloat16ES4_S4_ZZZNS0_21remainder_kernel_cudaERNS_18TensorIteratorBaseEENKUlvE0_clEvENKUlvE2_clEvEUlS4_S4_E_EESt5arrayIPcLm3EEEEviT0_T1_,@"STO_CUDA_ENTRY STV_DEFAULT"
_ZN2at6native29vectorized_elementwise_kernelILi2ENS0_13BinaryFunctorIN3c108BFloat16ES4_S4_ZZZNS0_21remainder_kernel_cudaERNS_18TensorIteratorBaseEENKUlvE0_clEvENKUlvE2_clEvEUlS4_S4_E_EESt5arrayIPcLm3EEEEviT0_T1_:
.text._ZN2at6native29vectorized_elementwise_kernelILi2ENS0_13BinaryFunctorIN3c108BFloat16ES4_S4_ZZZNS0_21remainder_kernel_cudaERNS_18TensorIteratorBaseEENKUlvE0_clEvENKUlvE2_clEvEUlS4_S4_E_EESt5arrayIPcLm3EEEEviT0_T1_:
        /* <DEDUP_REMOVED lines=14> */
[----:B------:R0:W5:Y:S04]  /*00e0*/  LDG.E R10, desc[UR4][R14.64+0x200] ;  /* 0x000200040e0a7981 */ /* 0x000168000c1e1900 */
[----:B------:R0:W5:Y:S01]  /*00f0*/  LDG.E R7, desc[UR4][R14.64+0x400] ;  /* 0x000400040e077981 */ /* 0x000162000c1e1900 */
[----:B------:R-:W-:-:S03]  /*0100*/  IMAD.WIDE.U32 R16, R2, 0x4, R8 ;  /* 0x0000000402107825 */ /* 0x000fc600078e0008 */
[----:B------:R-:W2:Y:S04]  /*0110*/  LDG.E R9, desc[UR4][R14.64] ;  /* 0x000000040e097981 */ /* 0x000ea8000c1e1900 */
[----:B------:R-:W3:Y:S04]  /*0120*/  LDG.E R8, desc[UR4][R16.64] ;  /* 0x0000000410087981 */ /* 0x000ee8000c1e1900 */
[----:B------:R0:W5:Y:S04]  /*0130*/  LDG.E R5, desc[UR4][R14.64+0x600] ;  /* 0x000600040e057981 */ /* 0x000168000c1e1900 */
[----:B------:R0:W5:Y:S04]  /*0140*/  LDG.E R11, desc[UR4][R16.64+0x200] ;  /* 0x00020004100b7981 */ /* 0x000168000c1e1900 */
[----:B------:R0:W5:Y:S04]  /*0150*/  LDG.E R6, desc[UR4][R16.64+0x400] ;  /* 0x0004000410067981 */ /* 0x000168000c1e1900 */
[----:B------:R0:W5:Y:S01]  /*0160*/  LDG.E R3, desc[UR4][R16.64+0x600] ;  /* 0x0006000410037981 */ /* 0x000162000c1e1900 */
[----:B------:R-:W-:Y:S01]  /*0170*/  BSSY B0, `(.L_x_29322) ;  /* 0x0000042000007945 */ /* 0x000fe20003800000 */
[----:B--2---:R-:W-:-:S02]  /*0180*/  IMAD.U32 R12, R9, 0x10000, RZ ;  /* 0x00010000090c7824 */ /* 0x004fc400078e00ff */
[----:B---3--:R-:W-:-:S05]  /*0190*/  IMAD.U32 R13, R8, 0x10000, RZ ;  /* 0x00010000080d7824 */ /* 0x008fca00078e00ff */
        /* <DEDUP_REMOVED lines=26> */
.L_x_29327:
[----:B------:R-:W-:Y:S01]  /*0340*/  FSETP.GEU.FTZ.AND P0, PT, R16, -R0, PT ;  /* 0x800000001000720b */ /* 0x000fe20003f1e000 */
[----:B------:R-:W-:-:S12]  /*0350*/  FADD.FTZ R14, R14, -1 ;  /* 0xbf8000000e0e7421 */ /* 0x000fd80000010000 */
[----:B------:R-:W-:-:S07]  /*0360*/  @!P0 FADD.FTZ R14, R14, -1 ;  /* 0xbf8000000e0e8421 */ /* 0x000fce0000010000 */
.L_x_29326:
[----:B------:R-:W-:Y:S05]  /*0370*/  BSYNC B1 ;  /* 0x0000000000017941 */ /* 0x000fea0003800000 */
.L_x_29325:
[----:B------:R-:W-:Y:S01]  /*0380*/  FFMA.FTZ R19, -R0, R14, R19 ;  /* 0x0000000e00137223 */ /* 0x000fe20000010113 */
[----:B------:R-:W-:Y:S06]  /*0390*/  BRA `(.L_x_29323) ;  /* 0x00000000007c7947 */ /* 0x000fec0003800000 */
.L_x_29324:
[C---:B------:R-:W-:Y:S01]  /*03a0*/  VIADD R14, R0.reuse, 0xf4800000 ;  /* 0xf4800000000e7836 */ /* 0x040fe20000000000 */
[----:B------:R-:W-:Y:S01]  /*03b0*/  FSETP.GT.FTZ.AND P0, PT, |R13|, RZ, PT ;  /* 0x000000ff0d00720b */ /* 0x000fe20003f14200 */
[----:B------:R-:W-:Y:S01]  /*03c0*/  BSSY B1, `(.L_x_29328) ;  /* 0x000001a000017945 */ /* 0x000fe20003800000 */
[----:B------:R-:W-:Y:S02]  /*03d0*/  LOP3.LUT R17, R0, 0xff800000, RZ, 0xc0, !PT ;  /* 0xff80000000117812 */ /* 0x000fe400078ec0ff */
[----:B------:R-:W-:Y:S02]  /*03e0*/  LOP3.LUT R14, R14, 0xff800000, RZ, 0xc0, !PT ;  /* 0xff8000000e0e7812 */ /* 0x000fe400078ec0ff */
[----:B------:R-:W-:-:S03]  /*03f0*/  ISETP.GT.U32.OR P0, PT, R19, 0x7f7fffff, !P0 ;  /* 0x7f7fffff1300780c */ /* 0x000fc60004704470 */
[C---:B------:R-:W-:Y:S01]  /*0400*/  IMAD.IADD R15, R19.reuse, 0x1, -R14 ;  /* 0x00000001130f7824 */ /* 0x040fe200078e0a0e */
        /* <DEDUP_REMOVED lines=8> */
.L_x_29330:
        /* <DEDUP_REMOVED lines=13> */
.L_x_29329:
[----:B------:R-:W-:Y:S05]  /*0560*/  BSYNC B1 ;  /* 0x0000000000017941 */ /* 0x000fea0003800000 */
.L_x_29328:
[----:B------:R-:W-:-:S04]  /*0570*/  FMUL.FTZ R15, R15, 1.1920928955078125e-07 ;  /* 0x340000000f0f7820 */ /* 0x000fc80000410000 */
[----:B------:R-:W-:-:S07]  /*0580*/  FMUL.FTZ R19, R14, R15 ;  /* 0x0000000f0e137220 */ /* 0x000fce0000410000 */
.L_x_29323:
[----:B------:R-:W-:Y:S05]  /*0590*/  BSYNC B0 ;  /* 0x0000000000007941 */ /* 0x000fea0003800000 */
.L_x_29322:
[C---:B------:R-:W-:Y:S01]  /*05a0*/  FSETP.GTU.FTZ.AND P0, PT, |R19|.reuse, +INF , PT ;  /* 0x7f8000001300780b */ /* 0x040fe20003f1c200 */
[----:B------:R-:W-:Y:S01]  /*05b0*/  BSSY B0, `(.L_x_29331) ;  /* 0x000004c000007945 */ /* 0x000fe20003800000 */
[----:B------:R-:W-:Y:S02]  /*05c0*/  LOP3.LUT R12, R19, 0x80000000, R12, 0xb8, !PT ;  /* 0x80000000130c7812 */ /* 0x000fe400078eb80c */
[----:B------:R-:W-:Y:S02]  /*05d0*/  PRMT R9, R9, 0x7632, R9 ;  /* 0x0000763209097816 */ /* 0x000fe40000000009 */
[----:B------:R-:W-:Y:S02]  /*05e0*/  FSEL R19, R19, R12, P0 ;  /* 0x0000000c13137208 */ /* 0x000fe40000000000 */
[----:B------:R-:W-:Y:S01]  /*05f0*/  PRMT R12, R8, 0x7632, R12 ;  /* 0x00007632080c7816 */ /* 0x000fe2000000000c */
[----:B------:R-:W-:Y:S01]  /*0600*/  IMAD.U32 R9, R9, 0x10000, RZ ;  /* 0x0001000009097824 */ /* 0x000fe200078e00ff */
[----:B------:R-:W-:Y:S01]  /*0610*/  FSETP.GEU.FTZ.AND P1, PT, R13, RZ, PT ;  /* 0x000000ff0d00720b */ /* 0x000fe20003f3e000 */
[----:B------:R-:W-:Y:S01]  /*0620*/  IMAD.MOV.U32 R8, RZ, RZ, R19 ;  /* 0x000000ffff087224 */ /* 0x000fe200078e0013 */
[C---:B------:R-:W-:Y:S01]  /*0630*/  FSETP.NEU.FTZ.AND P0, PT, R19.reuse, RZ, PT ;  /* 0x000000ff1300720b */ /* 0x040fe20003f1d000 */
[----:B------:R-:W-:Y:S01]  /*0640*/  IMAD.U32 R12, R12, 0x10000, RZ ;  /* 0x000100000c0c7824 */ /* 0x000fe200078e00ff */
[----:B------:R-:W-:Y:S01]  /*0650*/  FSETP.GEU.FTZ.AND P2, PT, R19, RZ, PT ;  /* 0x000000ff1300720b */ /* 0x000fe20003f5e000 */
[----:B------:R-:W-:-:S03]  /*0660*/  FADD.FTZ R15, |R9|, -RZ ;  /* 0x800000ff090f7221 */ /* 0x000fc60000010200 */
[----:B------:R-:W-:Y:S02]  /*0670*/  PLOP3.LUT P0, PT, P0, P2, P1, 0x9f, 0x0 ;  /* 0x000000000000781c */ /* 0x000fe40000705317 */
[----:B------:R-:W-:-:S11]  /*0680*/  FSETP.GEU.FTZ.AND P1, PT, |R9|, |R12|, PT ;  /* 0x4000000c0900720b */ /* 0x000fd60003f3e200 */
[----:B------:R-:W-:Y:S02]  /*0690*/  @!P0 FADD.FTZ R8, R13, R8 ;  /* 0x000000080d088221 */ /* 0x000fe40000010000 */
        /* <DEDUP_REMOVED lines=24> */
.L_x_29336:
[----:B------:R-:W-:Y:S01]  /*0820*/  FSETP.GEU.FTZ.AND P0, PT, R17, -R0, PT ;  /* 0x800000001100720b */ /* 0x000fe20003f1e000 */
[----:B------:R-:W-:-:S12]  /*0830*/  FADD.FTZ R16, R16, -1 ;  /* 0xbf80000010107421 */ /* 0x000fd80000010000 */
[----:B------:R-:W-:-:S07]  /*0840*/  @!P0 FADD.FTZ R16, R16, -1 ;  /* 0xbf80000010108421 */ /* 0x000fce0000010000 */
.L_x_29335:
[----:B------:R-:W-:Y:S05]  /*0850*/  BSYNC B1 ;  /* 0x0000000000017941 */ /* 0x000fea0003800000 */
.L_x_29334:
[----:B------:R-:W-:Y:S01]  /*0860*/  FFMA.FTZ R15, -R0, R16, R15 ;  /* 0x00000010000f7223 */ /* 0x000fe2000001010f */
[----:B------:R-:W-:Y:S06]  /*0870*/  BRA `(.L_x_29332) ;  /* 0x00000000007c7947 */ /* 0x000fec0003800000 */
.L_x_29333:
        /* <DEDUP_REMOVED lines=15> */
.L_x_29339:
        /* <DEDUP_REMOVED lines=13> */
.L_x_29338:
[----:B------:R-:W-:Y:S05]  /*0a40*/  BSYNC B1 ;  /* 0x0000000000017941 */ /* 0x000fea0003800000 */
.L_x_29337:
[----:B------:R-:W-:-:S04]  /*0a50*/  FMUL.FTZ R14, R14, 1.1920928955078125e-07 ;  /* 0x340000000e0e7820 */ /* 0x000fc80000410000 */
[----:B-1----:R-:W-:-:S07]  /*0a60*/  FMUL.FTZ R15, R13, R14 ;  /* 0x0000000e0d0f7220 */ /* 0x002fce0000410000 */
.L_x_29332:
[----:B------:R-:W-:Y:S05]  /*0a70*/  BSYNC B0 ;  /* 0x0000000000007941 */ /* 0x000fea0003800000 */
.L_x_29331:
[C---:B------:R-:W-:Y:S01]  /*0a80*/  FSETP.GTU.FTZ.AND P0, PT, |R15|.reuse, +INF , PT ;  /* 0x7f8000000f00780b */ /* 0x040fe20003f1c200 */
[----:B-----5:R-:W-:Y:S01]  /*0a90*/  IMAD.U32 R14, R10, 0x10000, RZ ;  /* 0x000100000a0e7824 */ /* 0x020fe200078e00ff */
[C---:B------:R-:W-:Y:S01]  /*0aa0*/  LOP3.LUT R0, R15.reuse, 0x80000000, R9, 0xb8, !PT ;  /* 0x800000000f007812 */ /* 0x040fe200078eb809 */
[----:B------:R-:W-:Y:S01]  /*0ab0*/  BSSY B0, `(.L_x_29340) ;  /* 0x0000047000007945 */ /* 0x000fe20003800000 */
[----:B------:R-:W-:Y:S02]  /*0ac0*/  FSETP.GEU.FTZ.AND P1, PT, R12, RZ, PT ;  /* 0x000000ff0c00720b */ /* 0x000fe40003f3e000 */
[----:B------:R-:W-:Y:S01]  /*0ad0*/  FSEL R9, R15, R0, P0 ;  /* 0x000000000f097208 */ /* 0x000fe20000000000 */
[----:B------:R-:W-:Y:S01]  /*0ae0*/  FADD.FTZ R15, |R14|, -RZ ;  /* 0x800000ff0e0f7221 */ /* 0x000fe20000010200 */
[----:B------:R-:W-:Y:S02]  /*0af0*/  SHF.L.U32 R13, R11, 0x10, RZ ;  /* 0x000000100b0d7819 */ /* 0x000fe400000006ff */
[----:B------:R-:W-:-:S02]  /*0b00*/  FSETP.NEU.FTZ.AND P0, PT, R9, RZ, PT ;  /* 0x000000ff0900720b */ /* 0x000fc40003f1d000 */
[----:B------:R-:W-:-:S04]  /*0b10*/  FSETP.GEU.FTZ.AND P2, PT, R9, RZ, PT ;  /* 0x000000ff0900720b */ /* 0x000fc80003f5e000 */
        /* <DEDUP_REMOVED lines=27> */
.L_x_29345:
[----:B------:R-:W-:Y:S01]  /*0cd0*/  FSETP.GEU.FTZ.AND P0, PT, R17, -R0, PT ;  /* 0x800000001100720b */ /* 0x000fe20003f1e000 */
[----:B------:R-:W-:-:S12]  /*0ce0*/  FADD.FTZ R12, R12, -1 ;  /* 0xbf8000000c0c7421 */ /* 0x000fd80000010000 */
[----:B------:R-:W-:-:S07]  /*0cf0*/  @!P0 FADD.FTZ R12, R12, -1 ;  /* 0xbf8000000c0c8421 */ /* 0x000fce0000010000 */
.L_x_29344:
[----:B------:R-:W-:Y:S05]  /*0d00*/  BSYNC B1 ;  /* 0x0000000000017941 */ /* 0x000fea0003800000 */
.L_x_29343:
[----:B------:R-:W-:Y:S01]  /*0d10*/  FFMA.FTZ R15, -R0, R12, R15 ;  /* 0x0000000c000f7223 */ /* 0x000fe2000001010f */
[----:B------:R-:W-:Y:S06]  /*0d20*/  BRA `(.L_x_29341) ;  /* 0x00000000007c7947 */ /* 0x000fec0003800000 */
.L_x_29342:
[C---:B------:R-:W-:Y:S01]  /*0d30*/  VIADD R12, R0.reuse, 0xf4800000 ;  /* 0xf4800000000c7836 */ /* 0x040fe20000000000 */
[----:B------:R-:W-:Y:S01]  /*0d40*/  FSETP.GT.FTZ.AND P0, PT, |R13|, RZ, PT ;  /* 0x000000ff0d00720b */ /* 0x000fe20003f14200 */
[----:B------:R-:W-:Y:S01]  /*0d50*/  BSSY B1, `(.L_x_29346) ;  /* 0x000001a000017945 */ /* 0x000fe20003800000 */
[----:B0-----:R-:W-:Y:S02]  /*0d60*/  LOP3.LUT R17, R0, 0xff800000, RZ, 0xc0, !PT ;  /* 0xff80000000117812 */ /* 0x001fe400078ec0ff */
        /* <DEDUP_REMOVED lines=11> */
.L_x_29348:
        /* <DEDUP_REMOVED lines=13> */
.L_x_29347:
[----:B------:R-:W-:Y:S05]  /*0ef0*/  BSYNC B1 ;  /* 0x0000000000017941 */ /* 0x000fea0003800000 */
.L_x_29346:
[----:B------:R-:W-:-:S04]  /*0f00*/  FMUL.FTZ R15, R15, 1.1920928955078125e-07 ;  /* 0x340000000f0f7820 */ /* 0x000fc80000410000 */
[----:B------:R-:W-:-:S07]  /*0f10*/  FMUL.FTZ R15, R12, R15 ;  /* 0x0000000f0c0f7220 */ /* 0x000fce0000410000 */
.L_x_29341:
[----:B------:R-:W-:Y:S05]  /*0f20*/  BSYNC B0 ;  /* 0x0000000000007941 */ /* 0x000fea0003800000 */
.L_x_29340:
[----:B------:R-:W-:Y:S01]  /*0f30*/  PRMT R11, R10, 0x7632, R11 ;  /* 0x000076320a0b7816 */ /* 0x000fe2000000000b */
[----:B------:R-:W-:Y:S01]  /*0f40*/  BSSY B0, `(.L_x_29349) ;  /* 0x000004c000007945 */ /* 0x000fe20003800000 */
[C---:B------:R-:W-:Y:S02]  /*0f50*/  FSETP.GTU.FTZ.AND P0, PT, |R15|.reuse, +INF , PT ;  /* 0x7f8000000f00780b */ /* 0x040fe40003f1c200 */
[----:B------:R-:W-:Y:S02]  /*0f60*/  LOP3.LUT R14, R15, 0x80000000, R14, 0xb8, !PT ;  /* 0x800000000f0e7812 */ /* 0x000fe400078eb80e */
[----:B------:R-:W-:Y:S02]  /*0f70*/  PRMT R12, R11, 0x7632, R12 ;  /* 0x000076320b0c7816 */ /* 0x000fe4000000000c */
[----:B------:R-:W-:Y:S02]  /*0f80*/  FSEL R14, R15, R14, P0 ;  /* 0x0000000e0f0e7208 */ /* 0x000fe40000000000 */
[----:B------:R-:W-:Y:S01]  /*0f90*/  FSETP.GEU.FTZ.AND P1, PT, R13, RZ, PT ;  /* 0x000000ff0d00720b */ /* 0x000fe20003f3e000 */
[----:B------:R-:W-:Y:S01]  /*0fa0*/  IMAD.U32 R12, R12, 0x10000, RZ ;  /* 0x000100000c0c7824 */ /* 0x000fe200078e00ff */
[C---:B------:R-:W-:Y:S01]  /*0fb0*/  FSETP.NEU.FTZ.AND P0, PT, R14.reuse, RZ, PT ;  /* 0x000000ff0e00720b */ /* 0x040fe20003f1d000 */
[----:B------:R-:W-:Y:S01]  /*0fc0*/  IMAD.MOV.U32 R10, RZ, RZ, R14 ;  /* 0x000000ffff0a7224 */ /* 0x000fe200078e000e */
[----:B------:R-:W-:-:S02]  /*0fd0*/  FSETP.GEU.FTZ.AND P2, PT, R14, RZ, PT ;  /* 0x000000ff0e00720b */ /* 0x000fc40003f5e000 */
[----:B------:R-:W-:Y:S02]  /*0fe0*/  SHF.L.U32 R11, R11, 0x10, RZ ;  /* 0x000000100b0b7819 */ /* 0x000fe400000006ff */
[----:B------:R-:W-:Y:S02]  /*0ff0*/  PLOP3.LUT P0, PT, P0, P2, P1, 0x9f, 0x0 ;  /* 0x000000000000781c */ /* 0x000fe40000705317 */
[C---:B------:R-:W-:Y:S01]  /*1000*/  FSETP.GEU.FTZ.AND P1, PT, |R11|.reuse, |R12|, PT ;  /* 0x4000000c0b00720b */ /* 0x040fe20003f3e200 */
[----:B------:R-:W-:-:S10]  /*1010*/  FADD.FTZ R15, |R11|, -RZ ;  /* 0x800000ff0b0f7221 */ /* 0x000fd40000010200 */
        /* <DEDUP_REMOVED lines=25> */
.L_x_29354:
[----:B------:R-:W-:Y:S01]  /*11b0*/  FSETP.GEU.FTZ.AND P0, PT, R17, -R0, PT ;  /* 0x800000001100720b */ /* 0x000fe20003f1e000 */
[----:B------:R-:W-:-:S12]  /*11c0*/  FADD.FTZ R16, R16, -1 ;  /* 0xbf80000010107421 */ /* 0x000fd80000010000 */
[----:B------:R-:W-:-:S07]  /*11d0*/  @!P0 FADD.FTZ R16, R16, -1 ;  /* 0xbf80000010108421 */ /* 0x000fce0000010000 */
.L_x_29353:
[----:B------:R-:W-:Y:S05]  /*11e0*/  BSYNC B1 ;  /* 0x0000000000017941 */ /* 0x000fea0003800000 */
.L_x_29352:
[----:B------:R-:W-:Y:S01]  /*11f0*/  FFMA.FTZ R15, -R0, R16, R15 ;  /* 0x00000010000f7223 */ /* 0x000fe2000001010f */
[----:B------:R-:W-:Y:S06]  /*1200*/  BRA `(.L_x_29350) ;  /* 0x00000000007c7947 */ /* 0x000fec0003800000 */
.L_x_29351:
        /* <DEDUP_REMOVED lines=15> */
.L_x_29357:
        /* <DEDUP_REMOVED lines=13> */
.L_x_29356:
[----:B------:R-:W-:Y:S05]  /*13d0*/  BSYNC B1 ;  /* 0x0000000000017941 */ /* 0x000fea0003800000 */
.L_x_29355:
[----:B------:R-:W-:-:S04]  /*13e0*/  FMUL.FTZ R14, R14, 1.1920928955078125e-07 ;  /* 0x340000000e0e7820 */ /* 0x000fc80000410000 */
[----:B-1----:R-:W-:-:S07]  /*13f0*/  FMUL.FTZ R15, R13, R14 ;  /* 0x0000000e0d0f7220 */ /* 0x002fce0000410000 */
.L_x_29350:
[----:B------:R-:W-:Y:S05]  /*1400*/  BSYNC B0 ;  /* 0x0000000000007941 */ /* 0x000fea0003800000 */
.L_x_29349:
[----:B------:R-:W-:Y:S01]  /*1410*/  FSETP.GTU.FTZ.AND P0, PT, |R15|, +INF , PT ;  /* 0x7f8000000f00780b */ /* 0x000fe20003f1c200 */
[----:B------:R-:W-:Y:S01]  /*1420*/  IMAD.U32 R14, R7, 0x10000, RZ ;  /* 0x00010000070e7824 */ /* 0x000fe200078e00ff */
[C---:B------:R-:W-:Y:S01]  /*1430*/  LOP3.LUT R0, R15.reuse, 0x80000000, R11, 0xb8, !PT ;  /* 0x800000000f007812 */ /* 0x040fe200078eb80b */
[----:B------:R-:W-:Y:S01]  /*1440*/  IMAD.U32 R13, R6, 0x10000, RZ ;  /* 0x00010000060d7824 */ /* 0x000fe200078e00ff */
[----:B------:R-:W-:Y:S01]  /*1450*/  FSETP.GEU.FTZ.AND P1, PT, R12, RZ, PT ;  /* 0x000000ff0c00720b */ /* 0x000fe20003f3e000 */
[----:B------:R-:W-:Y:S01]  /*1460*/  BSSY B0, `(.L_x_29358) ;  /* 0x0000045000007945 */ /* 0x000fe20003800000 */
[----:B------:R-:W-:Y:S01]  /*1470*/  FSEL R11, R15, R0, P0 ;  /* 0x000000000f0b7208 */ /* 0x000fe20000000000 */
[----:B------:R-:W-:-:S03]  /*1480*/  FADD.FTZ R15, |R14|, -RZ ;  /* 0x800000ff0e0f7221 */ /* 0x000fc60000010200 */
[C---:B------:R-:W-:Y:S02]  /*1490*/  FSETP.NEU.FTZ.AND P0, PT, R11.reuse, RZ, PT ;  /* 0x000000ff0b00720b */ /* 0x040fe40003f1d000 */
        /* <DEDUP_REMOVED lines=28> */
.L_x_29363:
[----:B------:R-:W-:Y:S01]  /*1660*/  FSETP.GEU.FTZ.AND P0, PT, R17, -R0, PT ;  /* 0x800000001100720b */ /* 0x000fe20003f1e000 */
[----:B------:R-:W-:-:S12]  /*1670*/  FADD.FTZ R12, R12, -1 ;  /* 0xbf8000000c0c7421 */ /* 0x000fd80000010000 */
[----:B------:R-:W-:-:S07]  /*1680*/  @!P0 FADD.FTZ R12, R12, -1 ;  /* 0xbf8000000c0c8421 */ /* 0x000fce0000010000 */
.L_x_29362:
[----:B------:R-:W-:Y:S05]  /*1690*/  BSYNC B1 ;  /* 0x0000000000017941 */ /* 0x000fea0003800000 */
.L_x_29361:
[----:B------:R-:W-:Y:S01]  /*16a0*/  FFMA.FTZ R15, -R0, R12, R15 ;  /* 0x0000000c000f7223 */ /* 0x000fe2000001010f */
[----:B------:R-:W-:Y:S06]  /*16b0*/  BRA `(.L_x_29359) ;  /* 0x00000000007c7947 */ /* 0x000fec0003800000 */
.L_x_29360:
[C---:B------:R-:W-:Y:S01]  /*16c0*/  VIADD R12, R0.reuse, 0xf4800000 ;  /* 0xf4800000000c7836 */ /* 0x040fe20000000000 */
[----:B------:R-:W-:Y:S01]  /*16d0*/  FSETP.GT.FTZ.AND P0, PT, |R13|, RZ, PT ;  /* 0x000000ff0d00720b */ /* 0x000fe20003f14200 */
[----:B------:R-:W-:Y:S01]  /*16e0*/  BSSY B1, `(.L_x_29364) ;  /* 0x000001a000017945 */ /* 0x000fe20003800000 */
[----:B0-----:R-:W-:Y:S02]  /*16f0*/  LOP3.LUT R17, R0, 0xff800000, RZ, 0xc0, !PT ;  /* 0xff80000000117812 */ /* 0x001fe400078ec0ff */
        /* <DEDUP_REMOVED lines=11> */
.L_x_29366:
        /* <DEDUP_REMOVED lines=13> */
.L_x_29365:
[----:B------:R-:W-:Y:S05]  /*1880*/  BSYNC B1 ;  /* 0x0000000000017941 */ /* 0x000fea0003800000 */
.L_x_29364:
[----:B------:R-:W-:-:S04]  /*1890*/  FMUL.FTZ R15, R15, 1.1920928955078125e-07 ;  /* 0x340000000f0f7820 */ /* 0x000fc80000410000 */
[----:B------:R-:W-:-:S07]  /*18a0*/  FMUL.FTZ R15, R12, R15 ;  /* 0x0000000f0c0f7220 */ /* 0x000fce0000410000 */
.L_x_29359:
[----:B------:R-:W-:Y:S05]  /*18b0*/  BSYNC B0 ;  /* 0x0000000000007941 */ /* 0x000fea0003800000 */
.L_x_29358:
[C---:B------:R-:W-:Y:S01]  /*18c0*/  FSETP.GTU.FTZ.AND P0, PT, |R15|.reuse, +INF , PT ;  /* 0x7f8000000f00780b */ /* 0x040fe20003f1c200 */
[----:B------:R-:W-:Y:S01]  /*18d0*/  BSSY B0, `(.L_x_29367) ;  /* 0x000004c000007945 */ /* 0x000fe20003800000 */
[----:B------:R-:W-:Y:S02]  /*18e0*/  LOP3.LUT R14, R15, 0x80000000, R14, 0xb8, !PT ;  /* 0x800000000f0e7812 */ /* 0x000fe400078eb80e */
[----:B------:R-:W-:Y:S02]  /*18f0*/  PRMT R12, R7, 0x7632, R12 ;  /* 0x00007632070c7816 */ /* 0x000fe4000000000c */
[----:B------:R-:W-:Y:S02]  /*1900*/  PRMT R7, R6, 0x7632, R7 ;  /* 0x0000763206077816 */ /* 0x000fe40000000007 */
[----:B------:R-:W-:Y:S01]  /*1910*/  FSEL R14, R15, R14, P0 ;  /* 0x0000000e0f0e7208 */ /* 0x000fe20000000000 */
[----:B------:R-:W-:Y:S01]  /*1920*/  IMAD.U32 R12, R12, 0x10000, RZ ;  /* 0x000100000c0c7824 */ /* 0x000fe200078e00ff */
[----:B------:R-:W-:Y:S01]  /*1930*/  FSETP.GEU.FTZ.AND P1, PT, R13, RZ, PT ;  /* 0x000000ff0d00720b */ /* 0x000fe20003f3e000 */
[----:B------:R-:W-:Y:S01]  /*1940*/  IMAD.U32 R7, R7, 0x10000, RZ ;  /* 0x0001000007077824 */ /* 0x000fe200078e00ff */
[----:B------:R-:W-:Y:S01]  /*1950*/  FSETP.NEU.FTZ.AND P0, PT, R14, RZ, PT ;  /* 0x000000ff0e00720b */ /* 0x000fe20003f1d000 */
[----:B------:R-:W-:Y:S01]  /*1960*/  FADD.FTZ R15, |R12|, -RZ ;  /* 0x800000ff0c0f7221 */ /* 0x000fe20000010200 */
[----:B------:R-:W-:-:S02]  /*1970*/  FSETP.GEU.FTZ.AND P2, PT, R14, RZ, PT ;  /* 0x000000ff0e00720b */ /* 0x000fc40003f5e000 */
[----:B------:R-:W-:Y:S02]  /*1980*/  MOV R6, R14 ;  /* 0x0000000e00067202 */ /* 0x000fe40000000f00 */
        /* <DEDUP_REMOVED lines=27> */
.L_x_29372:
[----:B------:R-:W-:Y:S01]  /*1b40*/  FSETP.GEU.FTZ.AND P0, PT, R14, -R0, PT ;  /* 0x800000000e00720b */ /* 0x000fe20003f1e000 */
[----:B------:R-:W-:-:S12]  /*1b50*/  FADD.FTZ R16, R16, -1 ;  /* 0xbf80000010107421 */ /* 0x000fd80000010000 */
[----:B------:R-:W-:-:S07]  /*1b60*/  @!P0 FADD.FTZ R16, R16, -1 ;  /* 0xbf80000010108421 */ /* 0x000fce0000010000 */
.L_x_29371:
[----:B------:R-:W-:Y:S05]  /*1b70*/  BSYNC B1 ;  /* 0x0000000000017941 */ /* 0x000fea0003800000 */
.L_x_29370:
[----:B------:R-:W-:Y:S01]  /*1b80*/  FFMA.FTZ R15, -R0, R16, R15 ;  /* 0x00000010000f7223 */ /* 0x000fe2000001010f */
[----:B------:R-:W-:Y:S06]  /*1b90*/  BRA `(.L_x_29368) ;  /* 0x00000000007c7947 */ /* 0x000fec0003800000 */
.L_x_29369:
        /* <DEDUP_REMOVED lines=15> */
.L_x_29375:
        /* <DEDUP_REMOVED lines=13> */
.L_x_29374:
[----:B------:R-:W-:Y:S05]  /*1d60*/  BSYNC B1 ;  /* 0x0000000000017941 */ /* 0x000fea0003800000 */
.L_x_29373:
[----:B------:R-:W-:-:S04]  /*1d70*/  FMUL.FTZ R14, R14, 1.1920928955078125e-07 ;  /* 0x340000000e0e7820 */ /* 0x000fc80000410000 */
[----:B-1----:R-:W-:-:S07]  /*1d80*/  FMUL.FTZ R15, R13, R14 ;  /* 0x0000000e0d0f7220 */ /* 0x002fce0000410000 */
.L_x_29368:
[----:B------:R-:W-:Y:S05]  /*1d90*/  BSYNC B0 ;  /* 0x0000000000007941 */ /* 0x000fea0003800000 */
.L_x_29367:
[----:B------:R-:W-:Y:S01]  /*1da0*/  FSETP.GTU.FTZ.AND P0, PT, |R15|, +INF , PT ;  /* 0x7f8000000f00780b */ /* 0x000fe20003f1c200 */
[----:B------:R-:W-:Y:S01]  /*1db0*/  IMAD.U32 R13, R3, 0x10000, RZ ;  /* 0x00010000030d7824 */ /* 0x000fe200078e00ff */
[----:B------:R-:W-:Y:S01]  /*1dc0*/  LOP3.LUT R12, R15, 0x80000000, R12, 0xb8, !PT ;  /* 0x800000000f0c7812 */ /* 0x000fe200078eb80c */
[----:B------:R-:W-:Y:S01]  /*1dd0*/  BSSY B0, `(.L_x_29376) ;  /* 0x0000047000007945 */ /* 0x000fe20003800000 */
[----:B------:R-:W-:Y:S02]  /*1de0*/  FSETP.GEU.FTZ.AND P1, PT, R7, RZ, PT ;  /* 0x000000ff0700720b */ /* 0x000fe40003f3e000 */
[----:B------:R-:W-:Y:S02]  /*1df0*/  FSEL R12, R15, R12, P0 ;  /* 0x0000000c0f0c7208 */ /* 0x000fe40000000000 */
[----:B------:R-:W-:Y:S02]  /*1e00*/  SHF.L.U32 R14, R5, 0x10, RZ ;  /* 0x00000010050e7819 */ /* 0x000fe400000006ff */
[----:B------:R-:W-:-:S02]  /*1e10*/  FSETP.NEU.FTZ.AND P0, PT, R12, RZ, PT ;  /* 0x000000ff0c00720b */ /* 0x000fc40003f1d000 */
        /* <DEDUP_REMOVED lines=29> */
.L_x_29381:
[----:B------:R-:W-:Y:S01]  /*1ff0*/  FSETP.GEU.FTZ.AND P0, PT, R16, -R0, PT ;  /* 0x800000001000720b */ /* 0x000fe20003f1e000 */
[----:B------:R-:W-:-:S12]  /*2000*/  FADD.FTZ R18, R18, -1 ;  /* 0xbf80000012127421 */ /* 0x000fd80000010000 */
[----:B------:R-:W-:-:S07]  /*2010*/  @!P0 FADD.FTZ R18, R18, -1 ;  /* 0xbf80000012128421 */ /* 0x000fce0000010000 */
.L_x_29380:
[----:B------:R-:W-:Y:S05]  /*2020*/  BSYNC B1 ;  /* 0x0000000000017941 */ /* 0x000fea0003800000 */
.L_x_29379:
[----:B------:R-:W-:Y:S01]  /*2030*/  FFMA.FTZ R15, -R0, R18, R15 ;  /* 0x00000012000f7223 */ /* 0x000fe2000001010f */
[----:B------:R-:W-:Y:S06]  /*2040*/  BRA `(.L_x_29377) ;  /* 0x00000000007c7947 */ /* 0x000fec0003800000 */
.L_x_29378:
[C---:B------:R-:W-:Y:S01]  /*2050*/  VIADD R7, R0.reuse, 0xf4800000 ;  /* 0xf480000000077836 */ /* 0x040fe20000000000 */
        /* <DEDUP_REMOVED lines=14> */
.L_x_29384:
        /* <DEDUP_REMOVED lines=13> */
.L_x_29383:
[----:B------:R-:W-:Y:S05]  /*2210*/  BSYNC B1 ;  /* 0x0000000000017941 */ /* 0x000fea0003800000 */
.L_x_29382:
[----:B------:R-:W-:-:S04]  /*2220*/  FMUL.FTZ R0, R15, 1.1920928955078125e-07 ;  /* 0x340000000f007820 */ /* 0x000fc80000410000 */
[----:B------:R-:W-:-:S07]  /*2230*/  FMUL.FTZ R15, R7, R0 ;  /* 0x00000000070f7220 */ /* 0x000fce0000410000 */
.L_x_29377:
[----:B------:R-:W-:Y:S05]  /*2240*/  BSYNC B0 ;  /* 0x0000000000007941 */ /* 0x000fea0003800000 */
.L_x_29376:
        /* <DEDUP_REMOVED lines=39> */
.L_x_29390:
[----:B------:R-:W-:Y:S01]  /*24c0*/  FSETP.GEU.FTZ.AND P0, PT, R18, -R0, PT ;  /* 0x800000001200720b */ /* 0x000fe20003f1e000 */
[----:B------:R-:W-:-:S12]  /*24d0*/  FADD.FTZ R20, R20, -1 ;  /* 0xbf80000014147421 */ /* 0x000fd80000010000 */
[----:B------:R-:W-:-:S07]  /*24e0*/  @!P0 FADD.FTZ R20, R20, -1 ;  /* 0xbf80000014148421 */ /* 0x000fce0000010000 */
.L_x_29389:
[----:B------:R-:W-:Y:S05]  /*24f0*/  BSYNC B1 ;  /* 0x0000000000017941 */ /* 0x000fea0003800000 */
.L_x_29388:
[----:B------:R-:W-:Y:S01]  /*2500*/  FFMA.FTZ R5, -R0, R20, R5 ;  /* 0x0000001400057223 */ /* 0x000fe20000010105 */
[----:B------:R-:W-:Y:S06]  /*2510*/  BRA `(.L_x_29386) ;  /* 0x00000000007c7947 */ /* 0x000fec0003800000 */
.L_x_29387:
        /* <DEDUP_REMOVED lines=15> */
.L_x_29393:
        /* <DEDUP_REMOVED lines=13> */
.L_x_29392:
[----:B------:R-:W-:Y:S05]  /*26e0*/  BSYNC B1 ;  /* 0x0000000000017941 */ /* 0x000fea0003800000 */
.L_x_29391:
[----:B------:R-:W-:-:S04]  /*26f0*/  FMUL.FTZ R0, R7, 1.1920928955078125e-07 ;  /* 0x3400000007007820 */ /* 0x000fc80000410000 */
[----:B------:R-:W-:-:S07]  /*2700*/  FMUL.FTZ R5, R5, R0 ;  /* 0x0000000005057220 */ /* 0x000fce0000410000 */
.L_x_29386:
[----:B------:R-:W-:Y:S05]  /*2710*/  BSYNC B0 ;  /* 0x0000000000007941 */ /* 0x000fea0003800000 */
.L_x_29385:
[----:B------:R-:W2:Y:S01]  /*2720*/  LDC.64 R18, c[0x0][0x218] ;  /* 0x00008600ff127b82 */ /* 0x000ea20000000a00 */
[C---:B------:R-:W-:Y:S02]  /*2730*/  FSETP.GTU.FTZ.AND P0, PT, |R5|.reuse, +INF , PT ;  /* 0x7f8000000500780b */ /* 0x040fe40003f1c200 */
[----:B------:R-:W-:Y:S02]  /*2740*/  LOP3.LUT R16, R5, 0x80000000, R16, 0xb8, !PT ;  /* 0x8000000005107812 */ /* 0x000fe400078eb810 */
[----:B------:R-:W-:Y:S02]  /*2750*/  FSETP.GEU.FTZ.AND P1, PT, R3, RZ, PT ;  /* 0x000000ff0300720b */ /* 0x000fe40003f3e000 */
[----:B------:R-:W-:Y:S02]  /*2760*/  FSEL R16, R5, R16, P0 ;  /* 0x0000001005107208 */ /* 0x000fe40000000000 */
[----:B------:R-:W-:Y:S02]  /*2770*/  F2FP.BF16.F32.PACK_AB R9, R9, R8 ;  /* 0x000000080909723e */ /* 0x000fe400000010ff */
[----:B------:R-:W-:-:S02]  /*2780*/  FSETP.NEU.FTZ.AND P0, PT, R16, RZ, PT ;  /* 0x000000ff1000720b */ /* 0x000fc40003f1d000 */
[----:B------:R-:W-:Y:S02]  /*2790*/  FSETP.GEU.FTZ.AND P2, PT, R16, RZ, PT ;  /* 0x000000ff1000720b */ /* 0x000fe40003f5e000 */
[----:B------:R-:W-:Y:S02]  /*27a0*/  F2FP.BF16.F32.PACK_AB R11, R11, R10 ;  /* 0x0000000a0b0b723e */ /* 0x000fe400000010ff */
[----:B------:R-:W-:Y:S01]  /*27b0*/  PLOP3.LUT P0, PT, P0, P2, P1, 0x9f, 0x0 ;  /* 0x000000000000781c */ /* 0x000fe20000705317 */
[----:B--2---:R-:W-:-:S12]  /*27c0*/  IMAD.WIDE.U32 R18, R4, 0x2, R18 ;  /* 0x0000000204127825 */ /* 0x004fd800078e0012 */
[----:B------:R-:W-:Y:S01]  /*27d0*/  @!P0 FADD.FTZ R16, R3, R16 ;  /* 0x0000001003108221 */ /* 0x000fe20000010000 */
[----:B------:R-:W-:Y:S01]  /*27e0*/  IMAD.WIDE R18, R2, 0x4, R18 ;  /* 0x0000000402127825 */ /* 0x000fe200078e0212 */
[----:B------:R-:W-:-:S03]  /*27f0*/  F2FP.BF16.F32.PACK_AB R3, R12, R6 ;  /* 0x000000060c03723e */ /* 0x000fc600000010ff */
[----:B------:R-:W-:Y:S01]  /*2800*/  F2FP.BF16.F32.PACK_AB R5, R16, R14 ;  /* 0x0000000e1005723e */ /* 0x000fe200000010ff */
[----:B------:R-:W-:Y:S04]  /*2810*/  STG.E desc[UR4][R18.64], R9 ;  /* 0x0000000912007986 */ /* 0x000fe8000c101904 */
[----:B------:R-:W-:Y:S04]  /*2820*/  STG.E desc[UR4][R18.64+0x200], R11 ;  /* 0x0002000b12007986 */ /* 0x000fe8000c101904 */
[----:B------:R-:W-:Y:S04]  /*2830*/  STG.E desc[UR4][R18.64+0x400], R3 ;  /* 0x0004000312007986 */ /* 0x000fe8000c101904 */
[----:B------:R-:W-:Y:S01]  /*2840*/  STG.E desc[UR4][R18.64+0x600], R5 ;  /* 0x0006000512007986 */ /* 0x000fe2000c101904 */
[----:B------:R-:W-:Y:S05]  /*2850*/  EXIT ;  /* 0x000000000000794d */ /* 0x000fea0003800000 */
.L_x_29321:
[----:B------:R-:W0:Y:S01]  /*2860*/  S2R R6, SR_TID.X ;  /* 0x0000000000067919 */ /* 0x000e220000002100 */
[----:B------:R-:W-:Y:S02]  /*2870*/  PRMT R8, RZ, 0x7610, R8 ;  /* 0x00007610ff087816 */ /* 0x000fe40000000008 */
[----:B0-----:R-:W-:Y:S01]  /*2880*/  ISETP.GE.AND P0, PT, R6, R5, PT ;  /* 0x000000050600720c */ /* 0x001fe20003f06270 */
[----:B------:R-:W-:-:S12]  /*2890*/  IMAD.MOV.U32 R27, RZ, RZ, R6 ;  /* 0x000000ffff1b7224 */ /* 0x000fd800078e0006 */
        /* <DEDUP_REMOVED lines=8> */
[----:B------:R-:W-:Y:S01]  /*2920*/  PRMT R20, RZ, 0x7610, R20 ;  /* 0x00007610ff147816 */ /* 0x000fe20000000014 */
[----:B0-----:R-:W-:-:S02]  /*2930*/  @!P0 IMAD.WIDE.U32 R16, R7, 0x2, R16 ;  /* 0x0000000207108825 */ /* 0x001fc400078e0010 */
[----:B------:R-:W-:-:S04]  /*2940*/  ISETP.GE.AND P5, PT, R27, R5, PT ;  /* 0x000000051b00720c */ /* 0x000fc80003fa6270 */
[----:B------:R-:W0:Y:S01]  /*2950*/  @!P4 LDC.64 R12, c[0x0][0x228] ;  /* 0x00008a00ff0ccb82 */ /* 0x000e220000000a00 */
[----:B------:R-:W-:Y:S01]  /*2960*/  PRMT R9, RZ, 0x7610, R9 ;  /* 0x00007610ff097816 */ /* 0x000fe20000000009 */
[----:B-1----:R-:W-:Y:S01]  /*2970*/  @!P0 IMAD.WIDE.U32 R22, R7, 0x2, R22 ;  /* 0x0000000207168825 */ /* 0x002fe200078e0016 */
[----:B------:R-:W-:-:S04]  /*2980*/  PRMT R7, RZ, 0x7610, R7 ;  /* 0x00007610ff077816 */ /* 0x000fc80000000007 */
[----:B------:R-:W5:Y:S02]  /*2990*/  @!P0 LDG.E.U16 R8, desc[UR4][R22.64] ;  /* 0x0000000416088981 */ /* 0x000f64000c1e1500 */
[C---:B------:R-:W-:Y:S01]  /*29a0*/  @!P5 IMAD.IADD R11, R4.reuse, 0x1, R27 ;  /* 0x00000001040bd824 */ /* 0x040fe200078e021b */
[----:B------:R-:W1:Y:S01]  /*29b0*/  @!P5 LDC.64 R2, c[0x0][0x228] ;  /* 0x00008a00ff02db82 */ /* 0x000e620000000a00 */
[----:B------:R-:W-:Y:S01]  /*29c0*/  @!P5 VIADD R27, R27, 0x80 ;  /* 0x000000801b1bd836 */ /* 0x000fe20000000000 */
[----:B------:R3:W5:Y:S04]  /*29d0*/  @!P0 LDG.E.U16 R7, desc[UR4][R16.64] ;  /* 0x0000000410078981 */ /* 0x000768000c1e1500 */
[CC--:B------:R-:W-:Y:S02]  /*29e0*/  ISETP.GE.AND P3, PT, R27.reuse, R5.reuse, PT ;  /* 0x000000051b00720c */ /* 0x0c0fe40003f66270 */
[----:B------:R-:W4:Y:S11]  /*29f0*/  @!P5 LDC.64 R24, c[0x0][0x220] ;  /* 0x00008800ff18db82 */ /* 0x000f360000000a00 */
[----:B------:R-:W-:Y:S01]  /*2a00*/  @!P3 IMAD.IADD R21, R4, 0x1, R27 ;  /* 0x000000010415b824 */ /* 0x000fe200078e021b */
[----:B------:R-:W-:Y:S01]  /*2a10*/  @!P3 IADD3 R27, R27, 0x80, RZ ;  /* 0x000000801b1bb810 */ /* 0x000fe20007ffe0ff */
[----:B------:R-:W4:Y:S03]  /*2a20*/  @!P3 LDC.64 R28, c[0x0][0x220] ;  /* 0x00008800ff1cbb82 */ /* 0x000f260000000a00 */
[----:B------:R-:W-:-:S05]  /*2a30*/  ISETP.GE.AND P1, PT, R27, R5, PT ;  /* 0x000000051b00720c */ /* 0x000fca0003f26270 */
[----:B------:R-:W4:Y:S08]  /*2a40*/  @!P3 LDC.64 R18, c[0x0][0x228] ;  /* 0x00008a00ff12bb82 */ /* 0x000f300000000a00 */
[----:B------:R-:W-:Y:S01]  /*2a50*/  @!P1 IMAD.IADD R0, R4, 0x1, R27 ;  /* 0x0000000104009824 */ /* 0x000fe200078e021b */
[----:B---3--:R-:W3:Y:S01]  /*2a60*/  @!P1 LDC.64 R16, c[0x0][0x220] ;  /* 0x00008800ff109b82 */ /* 0x008ee20000000a00 */
[----:B------:R-:W-:-:S05]  /*2a70*/  @!P1 VIADD R27, R27, 0x80 ;  /* 0x000000801b1b9836 */ /* 0x000fca0000000000 */
[----:B------:R-:W-:Y:S01]  /*2a80*/  ISETP.GE.AND P2, PT, R27, R5, PT ;  /* 0x000000051b00720c */ /* 0x000fe20003f46270 */
[----:B-1----:R-:W-:-:S04]  /*2a90*/  @!P5 IMAD.WIDE.U32 R2, R11, 0x2, R2 ;  /* 0x000000020b02d825 */ /* 0x002fc800078e0002 */
[C---:B--2---:R-:W-:Y:S01]  /*2aa0*/  @!P4 IMAD.WIDE.U32 R14, R10.reuse, 0x2, R14 ;  /* 0x000000020a0ec825 */ /* 0x044fe200078e000e */
[----:B------:R1:W5:Y:S03]  /*2ab0*/  @!P5 LDG.E.U16 R20, desc[UR4][R2.64] ;  /* 0x000000040214d981 */ /* 0x000366000c1e1500 */
[----:B0-----:R-:W-:Y:S01]  /*2ac0*/  @!P4 IMAD.WIDE.U32 R12, R10, 0x2, R12 ;  /* 0x000000020a0cc825 */ /* 0x001fe200078e000c */
[----:B------:R-:W-:Y:S01]  /*2ad0*/  PRMT R10, RZ, 0x7610, R10 ;  /* 0x00007610ff0a7816 */ /* 0x000fe2000000000a */
[----:B------:R0:W5:Y:S02]  /*2ae0*/  @!P4 LDG.E.U16 R9, desc[UR4][R14.64] ;  /* 0x000000040e09c981 */ /* 0x000164000c1e1500 */
[----:B------:R-:W2:Y:S01]  /*2af0*/  @!P2 LDC.64 R22, c[0x0][0x228] ;  /* 0x00008a00ff16ab82 */ /* 0x000ea20000000a00 */
[----:B-1----:R-:W-:Y:S02]  /*2b00*/  @!P2 IMAD.IADD R3, R4, 0x1, R27 ;  /* 0x000000010403a824 */ /* 0x002fe400078e021b */
[----:B------:R1:W5:Y:S01]  /*2b10*/  @!P4 LDG.E.U16 R10, desc[UR4][R12.64] ;  /* 0x000000040c0ac981 */ /* 0x000362000c1e1500 */
[----:B------:R-:W-:-:S04]  /*2b20*/  @!P2 VIADD R27, R27, 0x80 ;  /* 0x000000801b1ba836 */ /* 0x000fc80000000000 */
[----:B0-----:R-:W0:Y:S01]  /*2b30*/  @!P1 LDC.64 R14, c[0x0][0x228] ;  /* 0x00008a00ff0e9b82 */ /* 0x001e220000000a00 */
[----:B------:R-:W-:Y:S01]  /*2b40*/  ISETP.GE.AND P4, PT, R27, R5, PT ;  /* 0x000000051b00720c */ /* 0x000fe20003f86270 */
[----:B----4-:R-:W-:-:S06]  /*2b50*/  @!P5 IMAD.WIDE.U32 R24, R11, 0x2, R24 ;  /* 0x000000020b18d825 */ /* 0x010fcc00078e0018 */
[----:B-1----:R-:W1:Y:S01]  /*2b60*/  @!P2 LDC.64 R12, c[0x0][0x220] ;  /* 0x00008800ff0cab82 */ /* 0x002e620000000a00 */
[----:B------:R-:W-:Y:S01]  /*2b70*/  PRMT R11, RZ, 0x7610, R11 ;  /* 0x00007610ff0b7816 */ /* 0x000fe2000000000b */
[----:B------:R-:W-:-:S04]  /*2b80*/  @!P3 IMAD.WIDE.U32 R28, R21, 0x2, R28 ;  /* 0x00000002151cb825 */ /* 0x000fc800078e001c */
[----:B------:R-:W-:Y:S01]  /*2b90*/  @!P3 IMAD.WIDE.U32 R18, R21, 0x2, R18 ;  /* 0x000000021512b825 */ /* 0x000fe200078e0012 */
[----:B------:R-:W-:Y:S01]  /*2ba0*/  PRMT R21, RZ, 0x7610, R21 ;  /* 0x00007610ff157816 */ /* 0x000fe20000000015 */
[----:B------:R4:W5:Y:S05]  /*2bb0*/  @!P5 LDG.E.U16 R11, desc[UR4][R24.64] ;  /* 0x00000004180bd981 */ /* 0x00096a000c1e1500 */
[----:B------:R3:W5:Y:S01]  /*2bc0*/  @!P3 LDG.E.U16 R21, desc[UR4][R28.64] ;  /* 0x000000041c15b981 */ /* 0x000762000c1e1500 */
[----:B----4-:R-:W-:Y:S02]  /*2bd0*/  PRMT R24, RZ, 0x7610, R24 ;  /* 0x00007610ff187816 */ /* 0x010fe40000000018 */
[----:B---3--:R-:W-:Y:S01]  /*2be0*/  @!P4 IADD3 R29, R4, R27, RZ ;  /* 0x0000001b041dc210 */ /* 0x008fe20007ffe0ff */
[----:B------:R-:W-:-:S03]  /*2bf0*/  @!P4 VIADD R27, R27, 0x80 ;  /* 0x000000801b1bc836 */ /* 0x000fc60000000000 */
[----:B------:R3:W5:Y:S02]  /*2c00*/  @!P3 LDG.E.U16 R24, desc[UR4][R18.64] ;  /* 0x000000041218b981 */ /* 0x000764000c1e1500 */
[----:B------:R-:W-:Y:S01]  /*2c10*/  ISETP.GE.AND P3, PT, R27, R5, PT ;  /* 0x000000051b00720c */ /* 0x000fe20003f66270 */
[----:B-1----:R-:W-:Y:S01]  /*2c20*/  @!P2 IMAD.WIDE.U32 R12, R3, 0x2, R12 ;  /* 0x00000002030ca825 */ /* 0x002fe200078e000c */
[----:B------:R-:W-:-:S03]  /*2c30*/  PRMT R25, RZ, 0x7610, R25 ;  /* 0x00007610ff197816 */ /* 0x000fc60000000019 */
[----:B--2---:R-:W-:Y:S01]  /*2c40*/  @!P2 IMAD.WIDE.U32 R22, R3, 0x2, R22 ;  /* 0x000000020316a825 */ /* 0x004fe200078e0016 */
[----:B------:R-:W-:Y:S01]  /*2c50*/  PRMT R3, RZ, 0x7610, R3 ;  /* 0x00007610ff037816 */ /* 0x000fe20000000003 */
[----:B---3--:R-:W1:Y:S02]  /*2c60*/  @!P4 LDC.64 R18, c[0x0][0x220] ;  /* 0x00008800ff12cb82 */ /* 0x008e640000000a00 */
[----:B------:R-:W-:-:S03]  /*2c70*/  @!P1 IMAD.WIDE.U32 R16, R0, 0x2, R16 ;  /* 0x0000000200109825 */ /* 0x000fc600078e0010 */
[----:B------:R2:W5:Y:S01]  /*2c80*/  @!P2 LDG.E.U16 R3, desc[UR4][R12.64] ;  /* 0x000000040c03a981 */ /* 0x000562000c1e1500 */
[----:B0-----:R-:W-:Y:S01]  /*2c90*/  @!P1 IMAD.WIDE.U32 R14, R0, 0x2, R14 ;  /* 0x00000002000e9825 */ /* 0x001fe200078e000e */
[----:B------:R-:W-:Y:S02]  /*2ca0*/  PRMT R0, RZ, 0x7610, R0 ;  /* 0x00007610ff007816 */ /* 0x000fe40000000000 */
[----:B------:R0:W5:Y:S04]  /*2cb0*/  @!P1 LDG.E.U16 R25, desc[UR4][R16.64] ;  /* 0x0000000410199981 */ /* 0x000168000c1e1500 */
[----:B------:R3:W5:Y:S01]  /*2cc0*/  @!P1 LDG.E.U16 R0, desc[UR4][R14.64] ;  /* 0x000000040e009981 */ /* 0x000762000c1e1500 */
[----:B--2---:R-:W2:Y:S08]  /*2cd0*/  @!P3 LDC.64 R12, c[0x0][0x220] ;  /* 0x00008800ff0cbb82 */ /* 0x004eb00000000a00 */
[----:B0-----:R-:W0:Y:S08]  /*2ce0*/  @!P4 LDC.64 R16, c[0x0][0x228] ;  /* 0x00008a00ff10cb82 */ /* 0x001e300000000a00 */
[----:B---3--:R-:W3:Y:S01]  /*2cf0*/  @!P3 LDC.64 R14, c[0x0][0x228] ;  /* 0x00008a00ff0ebb82 */ /* 0x008ee20000000a00 */
[----:B------:R-:W-:Y:S01]  /*2d00*/  PRMT R2, RZ, 0x7610, R2 ;  /* 0x00007610ff027816 */ /* 0x000fe20000000002 */
[----:B------:R-:W-:-:S02]  /*2d10*/  @!P3 IMAD.IADD R27, R4, 0x1, R27 ;  /* 0x00000001041bb824 */ /* 0x000fc400078e021b */
[C---:B-1----:R-:W-:Y:S01]  /*2d20*/  @!P4 IMAD.WIDE.U32 R18, R29.reuse, 0x2, R18 ;  /* 0x000000021d12c825 */ /* 0x042fe200078e0012 */
[----:B------:R-:W-:Y:S02]  /*2d30*/  PRMT R26, RZ, 0x7610, R26 ;  /* 0x00007610ff1a7816 */ /* 0x000fe4000000001a */
[----:B------:R1:W5:Y:S04]  /*2d40*/  @!P2 LDG.E.U16 R2, desc[UR4][R22.64] ;  /* 0x000000041602a981 */ /* 0x000368000c1e1500 */
[----:B------:R4:W5:Y:S01]  /*2d50*/  @!P4 LDG.E.U16 R26, desc[UR4][R18.64] ;  /* 0x00000004121ac981 */ /* 0x000962000c1e1500 */
[----:B0-----:R-:W-:Y:S01]  /*2d60*/  @!P4 IMAD.WIDE.U32 R16, R29, 0x2, R16 ;  /* 0x000000021d10c825 */ /* 0x001fe200078e0010 */
[----:B-1----:R-:W-:-:S03]  /*2d70*/  PRMT R22, RZ, 0x7610, R22 ;  /* 0x00007610ff167816 */ /* 0x002fc60000000016 */
        /* <DEDUP_REMOVED lines=38> */
.L_x_29401:
[----:B------:R-:W-:Y:S01]  /*2fe0*/  FSETP.GEU.FTZ.AND P0, PT, R16, -R28, PT ;  /* 0x8000001c1000720b */ /* 0x000fe20003f1e000 */
[----:B------:R-:W-:-:S12]  /*2ff0*/  FADD.FTZ R18, R18, -1 ;  /* 0xbf80000012127421 */ /* 0x000fd80000010000 */
[----:B------:R-:W-:-:S07]  /*3000*/  @!P0 FADD.FTZ R18, R18, -1 ;  /* 0xbf80000012128421 */ /* 0x000fce0000010000 */
.L_x_29400:
[----:B------:R-:W-:Y:S05]  /*3010*/  BSYNC B2 ;  /* 0x0000000000027941 */ /* 0x000fea0003800000 */
.L_x_29399:
[----:B------:R-:W-:Y:S01]  /*3020*/  FFMA.FTZ R15, -R28, R18, R15 ;  /* 0x000000121c0f7223 */ /* 0x000fe2000001010f */
[----:B------:R-:W-:Y:S06]  /*3030*/  BRA `(.L_x_29397) ;  /* 0x00000000007c7947 */ /* 0x000fec0003800000 */
.L_x_29398:
        /* <DEDUP_REMOVED lines=15> */
.L_x_29404:
        /* <DEDUP_REMOVED lines=13> */
.L_x_29403:
[----:B------:R-:W-:Y:S05]  /*3200*/  BSYNC B2 ;  /* 0x0000000000027941 */ /* 0x000fea0003800000 */
.L_x_29402:
[----:B------:R-:W-:-:S04]  /*3210*/  FMUL.FTZ R18, R18, 1.1920928955078125e-07 ;  /* 0x3400000012127820 */ /* 0x000fc80000410000 */
[----:B------:R-:W-:-:S07]  /*3220*/  FMUL.FTZ R15, R15, R18 ;  /* 0x000000120f0f7220 */ /* 0x000fce0000410000 */
.L_x_29397:
[----:B------:R-:W-:Y:S05]  /*3230*/  BSYNC B0 ;  /* 0x0000000000007941 */ /* 0x000fea0003800000 */
.L_x_29396:
        /* <DEDUP_REMOVED lines=10> */
.L_x_29395:
[----:B------:R-:W-:Y:S05]  /*32e0*/  BSYNC B1 ;  /* 0x0000000000017941 */ /* 0x000fea0003800000 */
.L_x_29394:
[----:B-----5:R-:W-:Y:S01]  /*32f0*/  IADD3 R8, R6, 0x80, RZ ;  /* 0x0000008006087810 */ /* 0x020fe20007ffe0ff */
[----:B------:R-:W-:Y:S03]  /*3300*/  BSSY B1, `(.L_x_29405) ;  /* 0x0000051000017945 */ /* 0x000fe60003800000 */
[----:B------:R-:W-:-:S13]  /*3310*/  ISETP.GE.AND P0, PT, R8, R5, PT ;  /* 0x000000050800720c */ /* 0x000fda0003f06270 */
[----:B------:R-:W-:Y:S05]  /*3320*/  @P0 BRA `(.L_x_29406) ;  /* 0x0000000400380947 */ /* 0x000fea0003800000 */
[----:B------:R-:W-:Y:S01]  /*3330*/  IMAD.U32 R9, R9, 0x10000, RZ ;  /* 0x0001000009097824 */ /* 0x000fe200078e00ff */
[----:B------:R-:W-:Y:S01]  /*3340*/  BSSY B0, `(.L_x_29407) ;  /* 0x0000042000007945 */ /* 0x000fe20003800000 */
[----:B----4-:R-:W-:Y:S02]  /*3350*/  IMAD.U32 R18, R10, 0x10000, RZ ;  /* 0x000100000a127824 */ /* 0x010fe400078e00ff */
        /* <DEDUP_REMOVED lines=26> */
.L_x_29412:
[----:B------:R-:W-:Y:S01]  /*3500*/  FSETP.GEU.FTZ.AND P0, PT, R19, -R7, PT ;  /* 0x800000071300720b */ /* 0x000fe20003f1e000 */
[----:B------:R-:W-:-:S12]  /*3510*/  FADD.FTZ R15, R15, -1 ;  /* 0xbf8000000f0f7421 */ /* 0x000fd80000010000 */
[----:B------:R-:W-:-:S07]  /*3520*/  @!P0 FADD.FTZ R15, R15, -1 ;  /* 0xbf8000000f0f8421 */ /* 0x000fce0000010000 */
.L_x_29411:
[----:B------:R-:W-:Y:S05]  /*3530*/  BSYNC B2 ;  /* 0x0000000000027941 */ /* 0x000fea0003800000 */
.L_x_29410:
[----:B------:R-:W-:Y:S01]  /*3540*/  FFMA.FTZ R16, -R7, R15, R16 ;  /* 0x0000000f07107223 */ /* 0x000fe20000010110 */
[----:B------:R-:W-:Y:S06]  /*3550*/  BRA `(.L_x_29408) ;  /* 0x0000000000807947 */ /* 0x000fec0003800000 */
.L_x_29409:
[----:B------:R-:W-:Y:S01]  /*3560*/  VIADD R7, R15, 0xf4800000 ;  /* 0xf48000000f077836 */ /* 0x000fe20000000000 */
[----:B0-----:R-:W-:Y:S01]  /*3570*/  SHF.L.U32 R17, R10, 0x10, RZ ;  /* 0x000000100a117819 */ /* 0x001fe200000006ff */
[----:B------:R-:W-:Y:S03]  /*3580*/  BSSY B2, `(.L_x_29413) ;  /* 0x0000018000027945 */ /* 0x000fe60003800000 */
[----:B------:R-:W-:Y:S02]  /*3590*/  LOP3.LUT R7, R7, 0xff800000, RZ, 0xc0, !PT ;  /* 0xff80000007077812 */ /* 0x000fe400078ec0ff */
[----:B------:R-:W-:-:S03]  /*35a0*/  FSETP.GT.FTZ.AND P0, PT, |R17|, RZ, PT ;  /* 0x000000ff1100720b */ /* 0x000fc60003f14200 */
[----:B------:R-:W-:-:S05]  /*35b0*/  IMAD.IADD R7, R16, 0x1, -R7 ;  /* 0x0000000110077824 */ /* 0x000fca00078e0a07 */
[----:B------:R-:W-:Y:S02]  /*35c0*/  LOP3.LUT P1, R18, R7, 0xff800000, RZ, 0xc0, !PT ;  /* 0xff80000007127812 */ /* 0x000fe4000782c0ff */
[----:B------:R-:W-:-:S04]  /*35d0*/  LOP3.LUT R7, R16, 0x7fffff, RZ, 0xc0, !PT ;  /* 0x007fffff10077812 */ /* 0x000fc800078ec0ff */
[----:B------:R-:W-:-:S07]  /*35e0*/  LOP3.LUT R19, R7, 0x3f800000, RZ, 0xfc, !PT ;  /* 0x3f80000007137812 */ /* 0x000fce00078efcff */
[----:B------:R-:W-:Y:S05]  /*35f0*/  @!P1 BRA `(.L_x_29414) ;  /* 0x0000000000409947 */ /* 0x000fea0003800000 */
[----:B------:R-:W-:-:S04]  /*3600*/  LOP3.LUT R17, R15, 0x7fffff, RZ, 0xc0, !PT ;  /* 0x007fffff0f117812 */ /* 0x000fc800078ec0ff */
[----:B------:R-:W-:-:S04]  /*3610*/  LOP3.LUT R17, R17, 0x3f800000, RZ, 0xfc, !PT ;  /* 0x3f80000011117812 */ /* 0x000fc800078efcff */
[----:B------:R0:W1:Y:S03]  /*3620*/  MUFU.RCP R7, R17 ;  /* 0x0000001100077308 */ /* 0x0000660000001000 */
.L_x_29415:
        /* <DEDUP_REMOVED lines=13> */
.L_x_29414:
[----:B------:R-:W-:Y:S05]  /*3700*/  BSYNC B2 ;  /* 0x0000000000027941 */ /* 0x000fea0003800000 */
.L_x_29413:
[----:B------:R-:W-:Y:S02]  /*3710*/  LOP3.LUT R15, R15, 0xff800000, RZ, 0xc0, !PT ;  /* 0xff8000000f0f7812 */ /* 0x000fe400078ec0ff */
[----:B------:R-:W-:Y:S01]  /*3720*/  ISETP.GT.U32.OR P0, PT, R16, 0x7f7fffff, !P0 ;  /* 0x7f7fffff1000780c */ /* 0x000fe20004704470 */
[----:B------:R-:W-:-:S03]  /*3730*/  FMUL.FTZ R16, R19, 1.1920928955078125e-07 ;  /* 0x3400000013107820 */ /* 0x000fc60000410000 */
[----:B------:R-:W-:-:S05]  /*3740*/  FSEL R15, R15, +QNAN , !P0 ;  /* 0x7fffffff0f0f7808 */ /* 0x000fca0004000000 */
[----:B------:R-:W-:-:S07]  /*3750*/  FMUL.FTZ R16, R15, R16 ;  /* 0x000000100f107220 */ /* 0x000fce0000410000 */
.L_x_29408:
[----:B------:R-:W-:Y:S05]  /*3760*/  BSYNC B0 ;  /* 0x0000000000007941 */ /* 0x000fea0003800000 */
.L_x_29407:
        /* <DEDUP_REMOVED lines=10> */
.L_x_29406:
[----:B------:R-:W-:Y:S05]  /*3810*/  BSYNC B1 ;  /* 0x0000000000017941 */ /* 0x000fea0003800000 */
.L_x_29405:
[----:B------:R-:W-:Y:S01]  /*3820*/  VIADD R10, R6, 0x100 ;  /* 0x00000100060a7836 */ /* 0x000fe20000000000 */
        /* <DEDUP_REMOVED lines=32> */
.L_x_29423:
[----:B------:R-:W-:Y:S01]  /*3a30*/  FSETP.GEU.FTZ.AND P0, PT, R18, -R17, PT ;  /* 0x800000111200720b */ /* 0x000fe20003f1e000 */
[----:B------:R-:W-:-:S12]  /*3a40*/  FADD.FTZ R7, R7, -1 ;  /* 0xbf80000007077421 */ /* 0x000fd80000010000 */
[----:B------:R-:W-:-:S07]  /*3a50*/  @!P0 FADD.FTZ R7, R7, -1 ;  /* 0xbf80000007078421 */ /* 0x000fce0000010000 */
.L_x_29422:
[----:B------:R-:W-:Y:S05]  /*3a60*/  BSYNC B2 ;  /* 0x0000000000027941 */ /* 0x000fea0003800000 */
.L_x_29421:
[----:B------:R-:W-:Y:S01]  /*3a70*/  FFMA.FTZ R10, -R17, R7, R10 ;  /* 0x00000007110a7223 */ /* 0x000fe2000001010a */
[----:B------:R-:W-:Y:S06]  /*3a80*/  BRA `(.L_x_29419) ;  /* 0x00000000007c7947 */ /* 0x000fec0003800000 */
.L_x_29420:
[----:B------:R-:W-:Y:S01]  /*3a90*/  VIADD R15, R7, 0xf4800000 ;  /* 0xf4800000070f7836 */ /* 0x000fe20000000000 */
[----:B------:R-:W-:Y:S01]  /*3aa0*/  FSETP.GT.FTZ.AND P0, PT, |R16|, RZ, PT ;  /* 0x000000ff1000720b */ /* 0x000fe20003f14200 */
[----:B------:R-:W-:Y:S01]  /*3ab0*/  BSSY B2, `(.L_x_29424) ;  /* 0x000001a000027945 */ /* 0x000fe20003800000 */
[C---:B------:R-:W-:Y:S02]  /*3ac0*/  LOP3.LUT R16, R10.reuse, 0x7fffff, RZ, 0xc0, !PT ;  /* 0x007fffff0a107812 */ /* 0x040fe400078ec0ff */
[----:B------:R-:W-:Y:S02]  /*3ad0*/  LOP3.LUT R15, R15, 0xff800000, RZ, 0xc0, !PT ;  /* 0xff8000000f0f7812 */ /* 0x000fe400078ec0ff */
[----:B------:R-:W-:Y:S02]  /*3ae0*/  ISETP.GT.U32.OR P0, PT, R10, 0x7f7fffff, !P0 ;  /* 0x7f7fffff0a00780c */ /* 0x000fe40004704470 */
[----:B0-----:R-:W-:Y:S01]  /*3af0*/  LOP3.LUT R17, R16, 0x3f800000, RZ, 0xfc, !PT ;  /* 0x3f80000010117812 */ /* 0x001fe200078efcff */
        /* <DEDUP_REMOVED lines=8> */
.L_x_29426:
        /* <DEDUP_REMOVED lines=13> */
.L_x_29425:
[----:B------:R-:W-:Y:S05]  /*3c50*/  BSYNC B2 ;  /* 0x0000000000027941 */ /* 0x000fea0003800000 */
.L_x_29424:
[----:B------:R-:W-:-:S04]  /*3c60*/  FMUL.FTZ R17, R17, 1.1920928955078125e-07 ;  /* 0x3400000011117820 */ /* 0x000fc80000410000 */
[----:B------:R-:W-:-:S07]  /*3c70*/  FMUL.FTZ R10, R10, R17 ;  /* 0x000000110a0a7220 */ /* 0x000fce0000410000 */
.L_x_29419:
[----:B------:R-:W-:Y:S05]  /*3c80*/  BSYNC B0 ;  /* 0x0000000000007941 */ /* 0x000fea0003800000 */
.L_x_29418:
        /* <DEDUP_REMOVED lines=10> */
.L_x_29417:
[----:B------:R-:W-:Y:S05]  /*3d30*/  BSYNC B1 ;  /* 0x0000000000017941 */ /* 0x000fea0003800000 */
.L_x_29416:
[----:B0---4-:R-:W-:Y:S01]  /*3d40*/  VIADD R16, R6, 0x180 ;  /* 0x0000018006107836 */ /* 0x011fe20000000000 */
        /* <DEDUP_REMOVED lines=32> */
.L_x_29434:
[----:B------:R-:W-:Y:S01]  /*3f50*/  FSETP.GEU.FTZ.AND P0, PT, R17, -R15, PT ;  /* 0x8000000f1100720b */ /* 0x000fe20003f1e000 */
[----:B------:R-:W-:-:S12]  /*3f60*/  FADD.FTZ R7, R7, -1 ;  /* 0xbf80000007077421 */ /* 0x000fd80000010000 */
[----:B------:R-:W-:-:S07]  /*3f70*/  @!P0 FADD.FTZ R7, R7, -1 ;  /* 0xbf80000007078421 */ /* 0x000fce0000010000 */
.L_x_29433:
[----:B------:R-:W-:Y:S05]  /*3f80*/  BSYNC B2 ;  /* 0x0000000000027941 */ /* 0x000fea0003800000 */
.L_x_29432:
[----:B------:R-:W-:Y:S01]  /*3f90*/  FFMA.FTZ R18, -R15, R7, R18 ;  /* 0x000000070f127223 */ /* 0x000fe20000010112 */
[----:B------:R-:W-:Y:S06]  /*3fa0*/  BRA `(.L_x_29430) ;  /* 0x0000000000847947 */ /* 0x000fec0003800000 */
.L_x_29431:
        /* <DEDUP_REMOVED lines=16> */
.L_x_29437:
        /* <DEDUP_REMOVED lines=14> */
.L_x_29436:
[----:B------:R-:W-:Y:S05]  /*4190*/  BSYNC B2 ;  /* 0x0000000000027941 */ /* 0x000fea0003800000 */
.L_x_29435:
[----:B------:R-:W-:-:S04]  /*41a0*/  FMUL.FTZ R18, R17, 1.1920928955078125e-07 ;  /* 0x3400000011127820 */ /* 0x000fc80000410000 */
[----:B------:R-:W-:-:S07]  /*41b0*/  FMUL.FTZ R18, R11, R18 ;  /* 0x000000120b127220 */ /* 0x000fce0000410000 */
.L_x_29430:
[----:B------:R-:W-:Y:S05]  /*41c0*/  BSYNC B0 ;  /* 0x0000000000007941 */ /* 0x000fea0003800000 */
.L_x_29429:
        /* <DEDUP_REMOVED lines=10> */
.L_x_29428:
[----:B------:R-:W-:Y:S05]  /*4270*/  BSYNC B1 ;  /* 0x0000000000017941 */ /* 0x000fea0003800000 */
.L_x_29427:
        /* <DEDUP_REMOVED lines=33> */
.L_x_29445:
[----:B------:R-:W-:Y:S01]  /*4490*/  FSETP.GEU.FTZ.AND P0, PT, R19, -R17, PT ;  /* 0x800000111300720b */ /* 0x000fe20003f1e000 */
[----:B------:R-:W-:-:S12]  /*44a0*/  FADD.FTZ R7, R7, -1 ;  /* 0xbf80000007077421 */ /* 0x000fd80000010000 */
[----:B------:R-:W-:-:S07]  /*44b0*/  @!P0 FADD.FTZ R7, R7, -1 ;  /* 0xbf80000007078421 */ /* 0x000fce0000010000 */
.L_x_29444:
[----:B------:R-:W-:Y:S05]  /*44c0*/  BSYNC B2 ;  /* 0x0000000000027941 */ /* 0x000fea0003800000 */
.L_x_29443:
[----:B------:R-:W-:Y:S01]  /*44d0*/  FFMA.FTZ R16, -R17, R7, R16 ;  /* 0x0000000711107223 */ /* 0x000fe20000010110 */
[----:B------:R-:W-:Y:S06]  /*44e0*/  BRA `(.L_x_29441) ;  /* 0x0000000000887947 */ /* 0x000fec0003800000 */
.L_x_29442:
        /* <DEDUP_REMOVED lines=9> */
[----:B------:R-:W-:-:S03]  /*4580*/  LOP3.LUT R15, R21, 0xff800000, RZ, 0xc0, !PT ;  /* 0xff800000150f7812 */ /* 0x000fc600078ec0ff */
[----:B------:R-:W-:Y:S01]  /*4590*/  IMAD.MOV.U32 R19, RZ, RZ, R17 ;  /* 0x000000ffff137224 */ /* 0x000fe200078e0011 */
[----:B------:R-:W-:-:S05]  /*45a0*/  FSEL R15, R15, +QNAN , !P0 ;  /* 0x7fffffff0f0f7808 */ /* 0x000fca0004000000 */
[----:B------:R-:W-:Y:S05]  /*45b0*/  @!P1 BRA `(.L_x_29447) ;  /* 0x0000000000489947 */ /* 0x000fea0003800000 */
[----:B------:R-:W-:Y:S01]  /*45c0*/  LOP3.LUT R16, R21, 0x7fffff, RZ, 0xc0, !PT ;  /* 0x007fffff15107812 */ /* 0x000fe200078ec0ff */
[----:B------:R-:W-:Y:S02]  /*45d0*/  IMAD.MOV.U32 R19, RZ, RZ, R17 ;  /* 0x000000ffff137224 */ /* 0x000fe400078e0011 */
[----:B------:R-:W-:Y:S01]  /*45e0*/  IMAD.MOV.U32 R17, RZ, RZ, R18 ;  /* 0x000000ffff117224 */ /* 0x000fe200078e0012 */
[----:B------:R-:W-:-:S04]  /*45f0*/  LOP3.LUT R16, R16, 0x3f800000, RZ, 0xfc, !PT ;  /* 0x3f80000010107812 */ /* 0x000fc800078efcff */
[----:B------:R0:W1:Y:S03]  /*4600*/  MUFU.RCP R7, R16 ;  /* 0x0000001000077308 */ /* 0x0000660000001000 */
.L_x_29448:
        /* <DEDUP_REMOVED lines=13> */
.L_x_29447:
[----:B------:R-:W-:Y:S05]  /*46e0*/  BSYNC B2 ;  /* 0x0000000000027941 */ /* 0x000fea0003800000 */
.L_x_29446:
[----:B0-----:R-:W-:-:S04]  /*46f0*/  FMUL.FTZ R16, R19, 1.1920928955078125e-07 ;  /* 0x3400000013107820 */ /* 0x001fc80000410000 */
[----:B------:R-:W-:-:S07]  /*4700*/  FMUL.FTZ R16, R15, R16 ;  /* 0x000000100f107220 */ /* 0x000fce0000410000 */
.L_x_29441:
[----:B------:R-:W-:Y:S05]  /*4710*/  BSYNC B0 ;  /* 0x0000000000007941 */ /* 0x000fea0003800000 */
.L_x_29440:
        /* <DEDUP_REMOVED lines=10> */
.L_x_29439:
[----:B------:R-:W-:Y:S05]  /*47c0*/  BSYNC B1 ;  /* 0x0000000000017941 */ /* 0x000fea0003800000 */
.L_x_29438:
        /* <DEDUP_REMOVED lines=33> */
.L_x_29456:
[----:B------:R-:W-:Y:S01]  /*49e0*/  FSETP.GEU.FTZ.AND P0, PT, R17, -R19, PT ;  /* 0x800000131100720b */ /* 0x000fe20003f1e000 */
[----:B------:R-:W-:-:S12]  /*49f0*/  FADD.FTZ R15, R15, -1 ;  /* 0xbf8000000f0f7421 */ /* 0x000fd80000010000 */
[----:B------:R-:W-:-:S07]  /*4a00*/  @!P0 FADD.FTZ R15, R15, -1 ;  /* 0xbf8000000f0f8421 */ /* 0x000fce0000010000 */
.L_x_29455:
[----:B------:R-:W-:Y:S05]  /*4a10*/  BSYNC B2 ;  /* 0x0000000000027941 */ /* 0x000fea0003800000 */
.L_x_29454:
[----:B------:R-:W-:Y:S01]  /*4a20*/  FFMA.FTZ R0, -R19, R15, R0 ;  /* 0x0000000f13007223 */ /* 0x000fe20000010100 */
[----:B------:R-:W-:Y:S06]  /*4a30*/  BRA `(.L_x_29452) ;  /* 0x0000000000887947 */ /* 0x000fec0003800000 */
.L_x_29453:
[----:B0-----:R-:W-:Y:S01]  /*4a40*/  VIADD R15, R21, 0xf4800000 ;  /* 0xf4800000150f7836 */ /* 0x001fe20000000000 */
        /* <DEDUP_REMOVED lines=12> */
[----:B------:R-:W-:Y:S01]  /*4b10*/  LOP3.LUT R16, R21, 0x7fffff, RZ, 0xc0, !PT ;  /* 0x007fffff15107812 */ /* 0x000fe200078ec0ff */
[----:B------:R-:W-:Y:S01]  /*4b20*/  IMAD.MOV.U32 R19, RZ, RZ, R17 ;  /* 0x000000ffff137224 */ /* 0x000fe200078e0011 */
[----:B------:R-:W-:Y:S02]  /*4b30*/  MOV R17, R18 ;  /* 0x0000001200117202 */ /* 0x000fe40000000f00 */
[----:B------:R-:W-:-:S04]  /*4b40*/  LOP3.LUT R16, R16, 0x3f800000, RZ, 0xfc, !PT ;  /* 0x3f80000010107812 */ /* 0x000fc800078efcff */
[----:B------:R0:W1:Y:S03]  /*4b50*/  MUFU.RCP R0, R16 ;  /* 0x0000001000007308 */ /* 0x0000660000001000 */
.L_x_29459:
        /* <DEDUP_REMOVED lines=13> */
.L_x_29458:
[----:B------:R-:W-:Y:S05]  /*4c30*/  BSYNC B2 ;  /* 0x0000000000027941 */ /* 0x000fea0003800000 */
.L_x_29457:
[----:B------:R-:W-:-:S04]  /*4c40*/  FMUL.FTZ R0, R19, 1.1920928955078125e-07 ;  /* 0x3400000013007820 */ /* 0x000fc80000410000 */
[----:B------:R-:W-:-:S07]  /*4c50*/  FMUL.FTZ R0, R15, R0 ;  /* 0x000000000f007220 */ /* 0x000fce0000410000 */
.L_x_29452:
[----:B------:R-:W-:Y:S05]  /*4c60*/  BSYNC B0 ;  /* 0x0000000000007941 */ /* 0x000fea0003800000 */
.L_x_29451:
        /* <DEDUP_REMOVED lines=10> */
.L_x_29450:
[----:B------:R-:W-:Y:S05]  /*4d10*/  BSYNC B1 ;  /* 0x0000000000017941 */ /* 0x000fea0003800000 */
.L_x_29449:
        /* <DEDUP_REMOVED lines=33> */
.L_x_29467:
[----:B------:R-:W-:Y:S01]  /*4f30*/  FSETP.GEU.FTZ.AND P0, PT, R16, -R18, PT ;  /* 0x800000121000720b */ /* 0x000fe20003f1e000 */
[----:B------:R-:W-:-:S12]  /*4f40*/  FADD.FTZ R0, R0, -1 ;  /* 0xbf80000000007421 */ /* 0x000fd80000010000 */
[----:B------:R-:W-:-:S07]  /*4f50*/  @!P0 FADD.FTZ R0, R0, -1 ;  /* 0xbf80000000008421 */ /* 0x000fce0000010000 */
.L_x_29466:
[----:B------:R-:W-:Y:S05]  /*4f60*/  BSYNC B2 ;  /* 0x0000000000027941 */ /* 0x000fea0003800000 */
.L_x_29465:
[----:B------:R-:W-:Y:S01]  /*4f70*/  FFMA.FTZ R3, -R18, R0, R3 ;  /* 0x0000000012037223 */ /* 0x000fe20000010103 */
[----:B------:R-:W-:Y:S06]  /*4f80*/  BRA `(.L_x_29463) ;  /* 0x00000000007c7947 */ /* 0x000fec0003800000 */
.L_x_29464:
        /* <DEDUP_REMOVED lines=15> */
.L_x_29470:
        /* <DEDUP_REMOVED lines=13> */
.L_x_29469:
[----:B------:R-:W-:Y:S05]  /*5150*/  BSYNC B2 ;  /* 0x0000000000027941 */ /* 0x000fea0003800000 */
.L_x_29468:
[----:B------:R-:W-:-:S04]  /*5160*/  FMUL.FTZ R16, R16, 1.1920928955078125e-07 ;  /* 0x3400000010107820 */ /* 0x000fc80000410000 */
[----:B------:R-:W-:-:S07]  /*5170*/  FMUL.FTZ R3, R3, R16 ;  /* 0x0000001003037220 */ /* 0x000fce0000410000 */
.L_x_29463:
[----:B------:R-:W-:Y:S05]  /*5180*/  BSYNC B0 ;  /* 0x0000000000007941 */ /* 0x000fea0003800000 */
.L_x_29462:
[C---:B------:R-:W-:Y:S01]  /*5190*/  FSETP.GTU.FTZ.AND P0, PT, |R3|.reuse, +INF , PT ;  /* 0x7f8000000300780b */ /* 0x040fe20003f1c200 */
[----:B0-----:R-:W-:Y:S01]  /*51a0*/  IMAD.U32 R15, R22, 0x10000, RZ ;  /* 0x00010000160f7824 */ /* 0x001fe200078e00ff */
        /* <DEDUP_REMOVED lines=8> */
.L_x_29461:
[----:B------:R-:W-:Y:S05]  /*5230*/  BSYNC B1 ;  /* 0x0000000000017941 */ /* 0x000fea0003800000 */
.L_x_29460:
        /* <DEDUP_REMOVED lines=33> */
.L_x_29478:
[----:B------:R-:W-:Y:S01]  /*5450*/  FSETP.GEU.FTZ.AND P0, PT, R17, -R19, PT ;  /* 0x800000131100720b */ /* 0x000fe20003f1e000 */
[----:B------:R-:W-:-:S12]  /*5460*/  FADD.FTZ R15, R15, -1 ;  /* 0xbf8000000f0f7421 */ /* 0x000fd80000010000 */
[----:B------:R-:W-:-:S07]  /*5470*/  @!P0 FADD.FTZ R15, R15, -1 ;  /* 0xbf8000000f0f8421 */ /* 0x000fce0000010000 */
.L_x_29477:
[----:B------:R-:W-:Y:S05]  /*5480*/  BSYNC B2 ;  /* 0x0000000000027941 */ /* 0x000fea0003800000 */
.L_x_29476:
[----:B------:R-:W-:Y:S01]  /*5490*/  FFMA.FTZ R0, -R19, R15, R0 ;  /* 0x0000000f13007223 */ /* 0x000fe20000010100 */
[----:B------:R-:W-:Y:S06]  /*54a0*/  BRA `(.L_x_29474) ;  /* 0x00000000007c7947 */ /* 0x000fec0003800000 */
.L_x_29475:
        /* <DEDUP_REMOVED lines=15> */
.L_x_29481:
        /* <DEDUP_REMOVED lines=13> */
.L_x_29480:
[----:B------:R-:W-:Y:S05]  /*5670*/  BSYNC B2 ;  /* 0x0000000000027941 */ /* 0x000fea0003800000 */
.L_x_29479:
[----:B------:R-:W-:-:S04]  /*5680*/  FMUL.FTZ R0, R17, 1.1920928955078125e-07 ;  /* 0x3400000011007820 */ /* 0x000fc80000410000 */
[----:B------:R-:W-:-:S07]  /*5690*/  FMUL.FTZ R0, R15, R0 ;  /* 0x000000000f007220 */ /* 0x000fce0000410000 */
.L_x_29474:
[----:B------:R-:W-:Y:S05]  /*56a0*/  BSYNC B0 ;  /* 0x0000000000007941 */ /* 0x000fea0003800000 */
.L_x_29473:
        /* <DEDUP_REMOVED lines=10> */
.L_x_29472:
[----:B------:R-:W-:Y:S05]  /*5750*/  BSYNC B1 ;  /* 0x0000000000017941 */ /* 0x000fea0003800000 */
.L_x_29471:
        /* <DEDUP_REMOVED lines=17> */
.L_x_29484:
[----:B------:R-:W-:-:S13]  /*5870*/  ISETP.GE.AND P0, PT, R6, R5, PT ;  /* 0x000000050600720c */ /* 0x000fda0003f06270 */
[----:B------:R-:W-:Y:S05]  /*5880*/  @P0 BRA `(.L_x_29486) ;  /* 0x0000000000300947 */ /* 0x000fea0003800000 */
[----:B-1----:R-:W1:Y:S01]  /*5890*/  LDC.64 R8, c[0x0][0x218] ;  /* 0x00008600ff087b82 */ /* 0x002e620000000a00 */
[----:B------:R-:W-:Y:S01]  /*58a0*/  IADD3 R13, R4, R6, RZ ;  /* 0x00000006040d7210 */ /* 0x000fe20007ffe0ff */
[----:B------:R-:W-:-:S04]  /*58b0*/  VIADD R6, R6, 0x80 ;  /* 0x0000008006067836 */ /* 0x000fc80000000000 */
[----:B-1----:R-:W-:-:S05]  /*58c0*/  IMAD.WIDE.U32 R8, R13, 0x2, R8 ;  /* 0x000000020d087825 */ /* 0x002fca00078e0008 */
[----:B------:R1:W-:Y:S02]  /*58d0*/  STG.E.U16 desc[UR4][R8.64], R10 ;  /* 0x0000000a08007986 */ /* 0x0003e4000c101504 */
.L_x_29485:
[----:B------:R-:W-:-:S13]  /*58e0*/  ISETP.GE.AND P0, PT, R6, R5, PT ;  /* 0x000000050600720c */ /* 0x000fda0003f06270 */
[----:B------:R-:W-:Y:S05]  /*58f0*/  @P0 BRA `(.L_x_29487) ;  /* 0x0000000000300947 */ /* 0x000fea0003800000 */
[----:B-1----:R-:W1:Y:S01]  /*5900*/  LDC.64 R8, c[0x0][0x218] ;  /* 0x00008600ff087b82 */ /* 0x002e620000000a00 */
[----:B0-----:R-:W-:Y:S02]  /*5910*/  IMAD.IADD R13, R4, 0x1, R6 ;  /* 0x00000001040d7824 */ /* 0x001fe400078e0206 */
[----:B------:R-:W-:Y:S02]  /*5920*/  VIADD R6, R6, 0x80 ;  /* 0x0000008006067836 */ /* 0x000fe40000000000 */
[----:B-1----:R-:W-:-:S05]  /*5930*/  IMAD.WIDE.U32 R8, R13, 0x2, R8 ;  /* 0x000000020d087825 */ /* 0x002fca00078e0008 */
[----:B------:R2:W-:Y:S02]  /*5940*/  STG.E.U16 desc[UR4][R8.64], R11 ;  /* 0x0000000b08007986 */ /* 0x0005e4000c101504 */
.L_x_29486:
[----:B------:R-:W-:-:S13]  /*5950*/  ISETP.GE.AND P0, PT, R6, R5, PT ;  /* 0x000000050600720c */ /* 0x000fda0003f06270 */
[----:B------:R-:W-:Y:S05]  /*5960*/  @P0 BRA `(.L_x_29488) ;  /* 0x0000000000340947 */ /* 0x000fea0003800000 */
[----:B-12---:R-:W1:Y:S01]  /*5970*/  LDC.64 R8, c[0x0][0x218] ;  /* 0x00008600ff087b82 */ /* 0x006e620000000a00 */
[----:B------:R-:W-:Y:S01]  /*5980*/  IADD3 R11, R4, R6, RZ ;  /* 0x00000006040b7210 */ /* 0x000fe20007ffe0ff */
[----:B------:R-:W-:-:S04]  /*5990*/  VIADD R6, R6, 0x80 ;  /* 0x0000008006067836 */ /* 0x000fc80000000000 */
[----:B-1----:R-:W-:-:S05]  /*59a0*/  IMAD.WIDE.U32 R8, R11, 0x2, R8 ;  /* 0x000000020b087825 */ /* 0x002fca00078e0008 */
[----:B------:R2:W-:Y:S02]  /*59b0*/  STG.E.U16 desc[UR4][R8.64], R7 ;  /* 0x0000000708007986 */ /* 0x0005e4000c101504 */
.L_x_29487:
[----:B------:R-:W-:-:S13]  /*59c0*/  ISETP.GE.AND P0, PT, R6, R5, PT ;  /* 0x000000050600720c */ /* 0x000fda0003f06270 */
[----:B------:R-:W-:Y:S05]  /*59d0*/  @P0 BREAK B1 ;  /* 0x0000000000010942 */ /* 0x000fea0003800000 */
[----:B------:R-:W-:Y:S05]  /*59e0*/  @P0 BRA `(.L_x_29489) ;  /* 0x0000000000300947 */ /* 0x000fea0003800000 */
[----:B-12---:R-:W1:Y:S01]  /*59f0*/  LDC.64 R8, c[0x0][0x218] ;  /* 0x00008600ff087b82 */ /* 0x006e620000000a00 */
[----:B------:R-:W-:Y:S02]  /*5a00*/  IMAD.IADD R7, R4, 0x1, R6 ;  /* 0x0000000104077824 */ /* 0x000fe400078e0206 */
[----:B------:R-:W-:Y:S02]  /*5a10*/  VIADD R6, R6, 0x80 ;  /* 0x0000008006067836 */ /* 0x000fe40000000000 */
[----:B-1----:R-:W-:-:S05]  /*5a20*/  IMAD.WIDE.U32 R8, R7, 0x2, R8 ;  /* 0x0000000207087825 */ /* 0x002fca00078e0008 */
[----:B------:R3:W-:Y:S02]  /*5a30*/  STG.E.U16 desc[UR4][R8.64], R2 ;  /* 0x0000000208007986 */ /* 0x0007e4000c101504 */
.L_x_29488:
[----:B------:R-:W-:Y:S05]  /*5a40*/  BSYNC B1 ;  /* 0x0000000000017941 */ /* 0x000fea0003800000 */
.L_x_29483:
[----:B------:R-:W-:-:S13]  /*5a50*/  ISETP.GE.AND P0, PT, R6, R5, PT ;  /* 0x000000050600720c */ /* 0x000fda0003f06270 */
[----:B-123--:R-:W1:Y:S01]  /*5a60*/  @!P0 LDC.64 R8, c[0x0][0x218] ;  /* 0x00008600ff088b82 */ /* 0x00ee620000000a00 */
[----:B------:R-:W-:Y:S01]  /*5a70*/  @!P0 IADD3 R7, R4, R6, RZ ;  /* 0x0000000604078210 */ /* 0x000fe20007ffe0ff */
[----:B------:R-:W-:-:S04]  /*5a80*/  @!P0 VIADD R6, R6, 0x80 ;  /* 0x0000008006068836 */ /* 0x000fc80000000000 */
[----:B-1----:R-:W-:-:S05]  /*5a90*/  @!P0 IMAD.WIDE.U32 R8, R7, 0x2, R8 ;  /* 0x0000000207088825 */ /* 0x002fca00078e0008 */
[----:B------:R3:W-:Y:S02]  /*5aa0*/  @!P0 STG.E.U16 desc[UR4][R8.64], R3 ;  /* 0x0000000308008986 */ /* 0x0007e4000c101504 */
.L_x_29489:
[----:B------:R-:W-:Y:S05]  /*5ab0*/  BSYNC B0 ;  /* 0x0000000000007941 */ /* 0x000fea0003800000 */
.L_x_29482:
[----:B------:R-:W-:Y:S05]  /*5ac0*/  WARPSYNC.ALL ;  /* 0x0000000000007948 */ /* 0x000fea0003800000 */
[----:B------:R-:W-:-:S13]  /*5ad0*/  ISETP.GE.AND P0, PT, R6, R5, PT ;  /* 0x000000050600720c */ /* 0x000fda0003f06270 */
[----:B------:R-:W-:Y:S05]  /*5ae0*/  @P0 EXIT ;  /* 0x000000000000094d */ /* 0x000fea0003800000 */
[----:B---3--:R-:W3:Y:S01]  /*5af0*/  LDC.64 R2, c[0x0][0x218] ;  /* 0x00008600ff027b82 */ /* 0x008ee20000000a00 */
[----:B------:R-:W-:-:S04]  /*5b00*/  IMAD.IADD R5, R4, 0x1, R6 ;  /* 0x0000000104057824 */ /* 0x000fc800078e0206 */
[----:B---3--:R-:W-:-:S05]  /*5b10*/  IMAD.WIDE.U32 R2, R5, 0x2, R2 ;  /* 0x0000000205027825 */ /* 0x008fca00078e0002 */
[----:B------:R-:W-:Y:S01]  /*5b20*/  STG.E.U16 desc[UR4][R2.64], R0 ;  /* 0x0000000002007986 */ /* 0x000fe2000c101504 */
[----:B------:R-:W-:Y:S05]  /*5b30*/  EXIT ;  /* 0x000000000000794d */ /* 0x000fea0003800000 */
.L_x_29490:
        /* <DEDUP_REMOVED lines=12> */
.L_x_57490:


//--------------------- .text._ZN2at6native29vectorized_elementwise_kernelILi4ENS0_13BinaryFunctorIN3c108BFloat16ES4_S4_ZZZNS0_21remainder_kernel_cudaERNS_18TensorIteratorBaseEENKUlvE0_clEvENKUlvE2_clEvEUlS4_S4_E_EESt5arrayIPcLm3EEEEviT0_T1_ --------------------------
	.section	.text._ZN2at6native29vectorized_elementwise_kernelILi4ENS0_13BinaryFunctorIN3c108BFloat16ES4_S4_ZZZNS0_21remainder_kernel_cudaERNS_18TensorIteratorBaseEENKUlvE0_clEvENKUlvE2_clEvEUlS4_S4_E_EESt5arrayIPcLm3EEEEviT0_T1_,"ax",@progbits
	.align	128
        .global         _ZN2at6native29vectorized_elementwise_kernelILi4ENS0_13BinaryFunctorIN3c108BFloat16ES4_S4_ZZZNS0_21remainder_kernel_cudaERNS_18TensorIteratorBaseEENKUlvE0_clEvENKUlvE2_clEvEUlS4_S4_E_EESt5arrayIPcLm3EEEEviT0_T1_
        .type           _ZN2at6native29vectorized_elementwise_kernelILi4ENS0_13BinaryFunctorIN3c108BFloat16ES4_S4_ZZZNS0_21remainder_kernel_cudaERNS_18TensorIteratorBaseEENKUlvE0_clEvENKUlvE2_clEvEUlS4_S4_E_EESt5arrayIPcLm3EEEEviT0_T1_,@function
        .size           _ZN2at6native29vectorized_elementwise_kernelILi4ENS0_13BinaryFunctorIN3c108BFloat16ES4_S4_ZZZNS0_21remainder_kernel_cudaERNS_18TensorIteratorBaseEENKUlvE0_clEvENKUlvE2_clEvEUlS4_S4_E_EESt5arrayIPcLm3EEEEviT0_T1_,(.L_x_57491 - _ZN2at6native29vectorized_elementwise_kernelILi4ENS0_13BinaryFunctorIN3c108BFloat16ES4_S4_ZZZNS0_21remainder_kernel_cudaERNS_18TensorIteratorBaseEENKUlvE0_clEvENKUlvE2_clEvEUlS4_S4_E_EESt5arrayIPcLm3EEEEviT0_T1_)
        .other          _ZN2at6native29vectorized_elementwise_kernelILi4ENS0_13BinaryFunctorIN3c108BFloat16ES4_S4_ZZZNS0_21remainder_kernel_cudaERNS_18TensorIteratorBaseEENKUlvE0_clEvENKUlvE2_clEvEUlS4_S4_E_EESt5arrayIPcLm3EEEEviT0_T1_,@"STO_CUDA_ENTRY STV_DEFAULT"
_ZN2at6native29vectorized_elementwise_kernelILi4ENS0_13BinaryFunctorIN3c108BFloat16ES4_S4_ZZZNS0_21remainder_kernel_cudaERNS_18TensorIteratorBaseEENKUlvE0_clEvENKUlvE2_clEvEUlS4_S4_E_EESt5arrayIPcLm3EEEEviT0_T1_:
.text._ZN2at6native29vectorized_elementwise_kernelILi4ENS0_13BinaryFunctorIN3c108BFloat16ES4_S4_ZZZNS0_21remainder_kernel_cudaERNS_18TensorIteratorBaseEENKUlvE0_clEvENKUlvE2_clEvEUlS4_S4_E_EESt5arrayIPcLm3EEEEviT0_T1_:
        /* <DEDUP_REMOVED lines=20> */
[----:B--2---:R-:W-:-:S02]  /*0140*/  IMAD.U32 R12, R10, 0x10000, RZ ;  /* 0x000100000a0c7824 */ /* 0x004fc400078e00ff */
[----:B---3--:R-:W-:-:S05]  /*0150*/  IMAD.U32 R13, R8, 0x10000, RZ ;  /* 0x00010000080d7824 */ /* 0x008fca00078e00ff */
[C---:B------:R-:W-:Y:S01]  /*0160*/  FSETP.GEU.FTZ.AND P0, PT, |R12|.reuse, |R13|, PT ;  /* 0x4000000d0c00720b */ /* 0x040fe20003f1e200 */
[----:B------:R-:W-:Y:S01]  /*0170*/  FADD.FTZ R19, |R12|, -RZ ;  /* 0x800000ff0c137221 */ /* 0x000fe20000010200 */
[----:B------:R-:W-:-:S11]  /*0180*/  PRMT R10, R10, 0x7632, R10 ;  /* 0x000076320a0a7816 */ /* 0x000fd6000000000a */
        /* <DEDUP_REMOVED lines=24> */
.L_x_29497:
[----:B------:R-:W-:Y:S01]  /*0310*/  FSETP.GEU.FTZ.AND P0, PT, R16, -R0, PT ;  /* 0x800000001000720b */ /* 0x000fe20003f1e000 */
[----:B------:R-:W-:-:S12]  /*0320*/  FADD.FTZ R14, R14, -1 ;  /* 0xbf8000000e0e7421 */ /* 0x000fd80000010000 */
[----:B------:R-:W-:-:S07]  /*0330*/  @!P0 FADD.FTZ R14, R14, -1 ;  /* 0xbf8000000e0e8421 */ /* 0x000fce0000010000 */
.L_x_29496:
[----:B------:R-:W-:Y:S05]  /*0340*/  BSYNC B1 ;  /* 0x0000000000017941 */ /* 0x000fea0003800000 */
.L_x_29495:
[----:B------:R-:W-:Y:S01]  /*0350*/  FFMA.FTZ R19, -R0, R14, R19 ;  /* 0x0000000e00137223 */ /* 0x000fe20000010113 */
[----:B------:R-:W-:Y:S06]  /*0360*/  BRA `(.L_x_29493) ;  /* 0x00000000007c7947 */ /* 0x000fec0003800000 */
.L_x_29494:
        /* <DEDUP_REMOVED lines=15> */
.L_x_29500:
        /* <DEDUP_REMOVED lines=13> */
.L_x_29499:
[----:B------:R-:W-:Y:S05]  /*0530*/  BSYNC B1 ;  /* 0x0000000000017941 */ /* 0x000fea0003800000 */
.L_x_29498:
[----:B------:R-:W-:-:S04]  /*0540*/  FMUL.FTZ R15, R15, 1.1920928955078125e-07 ;  /* 0x340000000f0f7820 */ /* 0x000fc80000410000 */
[----:B------:R-:W-:-:S07]  /*0550*/  FMUL.FTZ R19, R14, R15 ;  /* 0x0000000f0e137220 */ /* 0x000fce0000410000 */
.L_x_29493:
[----:B------:R-:W-:Y:S05]  /*0560*/  BSYNC B0 ;  /* 0x0000000000007941 */ /* 0x000fea0003800000 */
.L_x_29492:
[C---:B------:R-:W-:Y:S01]  /*0570*/  FSETP.GTU.FTZ.AND P0, PT, |R19|.reuse, +INF , PT ;  /* 0x7f8000001300780b */ /* 0x040fe20003f1c200 */
[----:B------:R-:W-:Y:S01]  /*0580*/  IMAD.U32 R15, R10, 0x10000, RZ ;  /* 0x000100000a0f7824 */ /* 0x000fe200078e00ff */
[----:B------:R-:W-:Y:S01]  /*0590*/  LOP3.LUT R12, R19, 0x80000000, R12, 0xb8, !PT ;  /* 0x80000000130c7812 */ /* 0x000fe200078eb80c */
[----:B------:R-:W-:Y:S01]  /*05a0*/  BSSY B0, `(.L_x_29501) ;  /* 0x0000049000007945 */ /* 0x000fe20003800000 */
[----:B------:R-:W-:Y:S01]  /*05b0*/  PRMT R8, R8, 0x7632, R8 ;  /* 0x0000763208087816 */ /* 0x000fe20000000008 */
[----:B0-----:R-:W-:Y:S01]  /*05c0*/  FADD.FTZ R17, |R15|, -RZ ;  /* 0x800000ff0f117221 */ /* 0x001fe20000010200 */
[----:B------:R-:W-:Y:S02]  /*05d0*/  FSEL R12, R19, R12, P0 ;  /* 0x0000000c130c7208 */ /* 0x000fe40000000000 */
[----:B------:R-:W-:Y:S01]  /*05e0*/  FSETP.GEU.FTZ.AND P1, PT, R13, RZ, PT ;  /* 0x000000ff0d00720b */ /* 0x000fe20003f3e000 */
[----:B------:R-:W-:Y:S01]  /*05f0*/  IMAD.U32 R10, R8, 0x10000, RZ ;  /* 0x00010000080a7824 */ /* 0x000fe200078e00ff */
[C---:B------:R-:W-:Y:S01]  /*0600*/  FSETP.NEU.FTZ.AND P0, PT, R12.reuse, RZ, PT ;  /* 0x000000ff0c00720b */ /* 0x040fe20003f1d000 */
[----:B------:R-:W-:Y:S01]  /*0610*/  IMAD.MOV.U32 R8, RZ, RZ, R12 ;  /* 0x000000ffff087224 */ /* 0x000fe200078e000c */
        /* <DEDUP_REMOVED lines=28> */
.L_x_29506:
[----:B------:R-:W-:Y:S01]  /*07e0*/  FSETP.GEU.FTZ.AND P0, PT, R19, -R0, PT ;  /* 0x800000001300720b */ /* 0x000fe20003f1e000 */
[----:B------:R-:W-:-:S12]  /*07f0*/  FADD.FTZ R12, R12, -1 ;  /* 0xbf8000000c0c7421 */ /* 0x000fd80000010000 */
[----:B------:R-:W-:-:S07]  /*0800*/  @!P0 FADD.FTZ R12, R12, -1 ;  /* 0xbf8000000c0c8421 */ /* 0x000fce0000010000 */
.L_x_29505:
[----:B------:R-:W-:Y:S05]  /*0810*/  BSYNC B1 ;  /* 0x0000000000017941 */ /* 0x000fea0003800000 */
.L_x_29504:
[----:B------:R-:W-:Y:S01]  /*0820*/  FFMA.FTZ R17, -R0, R12, R17 ;  /* 0x0000000c00117223 */ /* 0x000fe20000010111 */
[----:B------:R-:W-:Y:S06]  /*0830*/  BRA `(.L_x_29502) ;  /* 0x00000000007c7947 */ /* 0x000fec0003800000 */
.L_x_29503:
[----:B------:R-:W-:Y:S01]  /*0840*/  IADD3 R12, R0, -0xb800000, RZ ;  /* 0xf4800000000c7810 */ /* 0x000fe20007ffe0ff */
[----:B------:R-:W-:Y:S01]  /*0850*/  BSSY B1, `(.L_x_29507) ;  /* 0x000001b000017945 */ /* 0x000fe20003800000 */
[----:B------:R-:W-:Y:S02]  /*0860*/  FSETP.GT.FTZ.AND P0, PT, |R10|, RZ, PT ;  /* 0x000000ff0a00720b */ /* 0x000fe40003f14200 */
[----:B------:R-:W-:Y:S02]  /*0870*/  LOP3.LUT R12, R12, 0xff800000, RZ, 0xc0, !PT ;  /* 0xff8000000c0c7812 */ /* 0x000fe400078ec0ff */
[C---:B------:R-:W-:Y:S02]  /*0880*/  ISETP.GT.U32.OR P0, PT, R17.reuse, 0x7f7fffff, !P0 ;  /* 0x7f7fffff1100780c */ /* 0x040fe40004704470 */
[----:B------:R-:W-:Y:S01]  /*0890*/  LOP3.LUT R16, R0, 0xff800000, RZ, 0xc0, !PT ;  /* 0xff80000000107812 */ /* 0x000fe200078ec0ff */
        /* <DEDUP_REMOVED lines=9> */
.L_x_29509:
        /* <DEDUP_REMOVED lines=13> */
.L_x_29508:
[----:B------:R-:W-:Y:S05]  /*0a00*/  BSYNC B1 ;  /* 0x0000000000017941 */ /* 0x000fea0003800000 */
.L_x_29507:
[----:B------:R-:W-:-:S04]  /*0a10*/  FMUL.FTZ R13, R13, 1.1920928955078125e-07 ;  /* 0x340000000d0d7820 */ /* 0x000fc80000410000 */
[----:B------:R-:W-:-:S07]  /*0a20*/  FMUL.FTZ R17, R12, R13 ;  /* 0x0000000d0c117220 */ /* 0x000fce0000410000 */
.L_x_29502:
[----:B------:R-:W-:Y:S05]  /*0a30*/  BSYNC B0 ;  /* 0x0000000000007941 */ /* 0x000fea0003800000 */
.L_x_29501:
[C---:B------:R-:W-:Y:S01]  /*0a40*/  FSETP.GTU.FTZ.AND P0, PT, |R17|.reuse, +INF , PT ;  /* 0x7f8000001100780b */ /* 0x040fe20003f1c200 */
[----:B------:R-:W-:Y:S01]  /*0a50*/  BSSY B0, `(.L_x_29510) ;  /* 0x0000049000007945 */ /* 0x000fe20003800000 */
[----:B------:R-:W-:Y:S01]  /*0a60*/  LOP3.LUT R0, R17, 0x80000000, R15, 0xb8, !PT ;  /* 0x8000000011007812 */ /* 0x000fe200078eb80f */
[----:B------:R-:W-:Y:S01]  /*0a70*/  IMAD.U32 R15, R11, 0x10000, RZ ;  /* 0x000100000b0f7824 */ /* 0x000fe200078e00ff */
        /* <DEDUP_REMOVED lines=33> */
.L_x_29515:
[----:B------:R-:W-:Y:S01]  /*0c90*/  FSETP.GEU.FTZ.AND P0, PT, R19, -R0, PT ;  /* 0x800000001300720b */ /* 0x000fe20003f1e000 */
[----:B------:R-:W-:-:S12]  /*0ca0*/  FADD.FTZ R10, R10, -1 ;  /* 0xbf8000000a0a7421 */ /* 0x000fd80000010000 */
[----:B------:R-:W-:-:S07]  /*0cb0*/  @!P0 FADD.FTZ R10, R10, -1 ;  /* 0xbf8000000a0a8421 */ /* 0x000fce0000010000 */
.L_x_29514:
[----:B------:R-:W-:Y:S05]  /*0cc0*/  BSYNC B1 ;  /* 0x0000000000017941 */ /* 0x000fea0003800000 */
.L_x_29513:
[----:B------:R-:W-:Y:S01]  /*0cd0*/  FFMA.FTZ R17, -R0, R10, R17 ;  /* 0x0000000a00117223 */ /* 0x000fe20000010111 */
[----:B------:R-:W-:Y:S06]  /*0ce0*/  BRA `(.L_x_29511) ;  /* 0x00000000007c7947 */ /* 0x000fec0003800000 */
.L_x_29512:
        /* <DEDUP_REMOVED lines=15> */
.L_x_29518:
        /* <DEDUP_REMOVED lines=13> */
.L_x_29517:
[----:B------:R-:W-:Y:S05]  /*0eb0*/  BSYNC B1 ;  /* 0x0000000000017941 */ /* 0x000fea0003800000 */
.L_x_29516:
[----:B0-----:R-:W-:-:S04]  /*0ec0*/  FMUL.FTZ R17, R14, 1.1920928955078125e-07 ;  /* 0x340000000e117820 */ /* 0x001fc80000410000 */
[----:B------:R-:W-:-:S07]  /*0ed0*/  FMUL.FTZ R17, R10, R17 ;  /* 0x000000110a117220 */ /* 0x000fce0000410000 */
.L_x_29511:
[----:B------:R-:W-:Y:S05]  /*0ee0*/  BSYNC B0 ;  /* 0x0000000000007941 */ /* 0x000fea0003800000 */
.L_x_29510:
[C---:B------:R-:W-:Y:S01]  /*0ef0*/  FSETP.GTU.FTZ.AND P0, PT, |R17|.reuse, +INF , PT ;  /* 0x7f8000001100780b */ /* 0x040fe20003f1c200 */
[----:B------:R-:W-:Y:S01]  /*0f00*/  BSSY B0, `(.L_x_29519) ;  /* 0x000004c000007945 */ /* 0x000fe20003800000 */
[----:B------:R-:W-:Y:S02]  /*0f10*/  LOP3.LUT R0, R17, 0x80000000, R15, 0xb8, !PT ;  /* 0x8000000011007812 */ /* 0x000fe400078eb80f */
[----:B------:R-:W-:Y:S02]  /*0f20*/  PRMT R10, R11, 0x7632, R10 ;  /* 0x000076320b0a7816 */ /* 0x000fe4000000000a */
        /* <DEDUP_REMOVED lines=36> */
.L_x_29524:
[----:B------:R-:W-:Y:S01]  /*1170*/  FSETP.GEU.FTZ.AND P0, PT, R16, -R0, PT ;  /* 0x800000001000720b */ /* 0x000fe20003f1e000 */
[----:B------:R-:W-:-:S12]  /*1180*/  FADD.FTZ R12, R12, -1 ;  /* 0xbf8000000c0c7421 */ /* 0x000fd80000010000 */
[----:B------:R-:W-:-:S07]  /*1190*/  @!P0 FADD.FTZ R12, R12, -1 ;  /* 0xbf8000000c0c8421 */ /* 0x000fce0000010000 */
.L_x_29523:
[----:B------:R-:W-:Y:S05]  /*11a0*/  BSYNC B1 ;  /* 0x0000000000017941 */ /* 0x000fea0003800000 */
.L_x_29522:
[----:B------:R-:W-:Y:S01]  /*11b0*/  FFMA.FTZ R15, -R0, R12, R15 ;  /* 0x0000000c000f7223 */ /* 0x000fe2000001010f */
[----:B------:R-:W-:Y:S06]  /*11c0*/  BRA `(.L_x_29520) ;  /* 0x00000000007c7947 */ /* 0x000fec0003800000 */
.L_x_29521:
        /* <DEDUP_REMOVED lines=15> */
.L_x_29527:
        /* <DEDUP_REMOVED lines=13> */
.L_x_29526:
[----:B------:R-:W-:Y:S05]  /*1390*/  BSYNC B1 ;  /* 0x0000000000017941 */ /* 0x000fea0003800000 */
.L_x_29525:
[----:B0-----:R-:W-:-:S04]  /*13a0*/  FMUL.FTZ R15, R14, 1.1920928955078125e-07 ;  /* 0x340000000e0f7820 */ /* 0x001fc80000410000 */
[----:B------:R-:W-:-:S07]  /*13b0*/  FMUL.FTZ R15, R12, R15 ;  /* 0x0000000f0c0f7220 */ /* 0x000fce0000410000 */
.L_x_29520:
[----:B------:R-:W-:Y:S05]  /*13c0*/  BSYNC B0 ;  /* 0x0000000000007941 */ /* 0x000fea0003800000 */
.L_x_29519:
[C---:B------:R-:W-:Y:S01]  /*13d0*/  FSETP.GTU.FTZ.AND P0, PT, |R15|.reuse, +INF , PT ;  /* 0x7f8000000f00780b */ /* 0x040fe20003f1c200 */
[----:B-----5:R-:W-:Y:S01]  /*13e0*/  IMAD.U32 R12, R6, 0x10000, RZ ;  /* 0x00010000060c7824 */ /* 0x020fe200078e00ff */
[----:B------:R-:W-:Y:S01]  /*13f0*/  LOP3.LUT R10, R15, 0x80000000, R10, 0xb8, !PT ;  /* 0x800000000f0a7812 */ /* 0x000fe200078eb80a */
[----:B------:R-:W-:Y:S01]  /*1400*/  BSSY B0, `(.L_x_29528) ;  /* 0x0000047000007945 */ /* 0x000fe20003800000 */
[----:B------:R-:W-:Y:S01]  /*1410*/  FSETP.GEU.FTZ.AND P1, PT, R11, RZ, PT ;  /* 0x000000ff0b00720b */ /* 0x000fe20003f3e000 */
[----:B------:R-:W-:Y:S01]  /*1420*/  FADD.FTZ R17, |R12|, -RZ ;  /* 0x800000ff0c117221 */ /* 0x000fe20000010200 */
[----:B------:R-:W-:Y:S01]  /*1430*/  FSEL R10, R15, R10, P0 ;  /* 0x0000000a0f0a7208 */ /* 0x000fe20000000000 */
[----:B------:R-:W-:-:S03]  /*1440*/  IMAD.U32 R15, R2, 0x10000, RZ ;  /* 0x00010000020f7824 */ /* 0x000fc600078e00ff */
        /* <DEDUP_REMOVED lines=29> */
.L_x_29533:
[----:B------:R-:W-:Y:S01]  /*1620*/  FSETP.GEU.FTZ.AND P0, PT, R14, -R0, PT ;  /* 0x800000000e00720b */ /* 0x000fe20003f1e000 */
[----:B------:R-:W-:-:S12]  /*1630*/  FADD.FTZ R16, R16, -1 ;  /* 0xbf80000010107421 */ /* 0x000fd80000010000 */
[----:B------:R-:W-:-:S07]  /*1640*/  @!P0 FADD.FTZ R16, R16, -1 ;  /* 0xbf80000010108421 */ /* 0x000fce0000010000 */
.L_x_29532:
[----:B------:R-:W-:Y:S05]  /*1650*/  BSYNC B1 ;  /* 0x0000000000017941 */ /* 0x000fea0003800000 */
.L_x_29531:
[----:B------:R-:W-:Y:S01]  /*1660*/  FFMA.FTZ R17, -R0, R16, R17 ;  /* 0x0000001000117223 */ /* 0x000fe20000010111 */
[----:B------:R-:W-:Y:S06]  /*1670*/  BRA `(.L_x_29529) ;  /* 0x00000000007c7947 */ /* 0x000fec0003800000 */
.L_x_29530:
        /* <DEDUP_REMOVED lines=15> */
.L_x_29536:
        /* <DEDUP_REMOVED lines=13> */
.L_x_29535:
[----:B------:R-:W-:Y:S05]  /*1840*/  BSYNC B1 ;  /* 0x0000000000017941 */ /* 0x000fea0003800000 */
.L_x_29534:
[----:B------:R-:W-:-:S04]  /*1850*/  FMUL.FTZ R14, R14, 1.1920928955078125e-07 ;  /* 0x340000000e0e7820 */ /* 0x000fc80000410000 */
[----:B0-----:R-:W-:-:S07]  /*1860*/  FMUL.FTZ R17, R11, R14 ;  /* 0x0000000e0b117220 */ /* 0x001fce0000410000 */
.L_x_29529:
[----:B------:R-:W-:Y:S05]  /*1870*/  BSYNC B0 ;  /* 0x0000000000007941 */ /* 0x000fea0003800000 */
.L_x_29528:
[C---:B------:R-:W-:Y:S01]  /*1880*/  FSETP.GTU.FTZ.AND P0, PT, |R17|.reuse, +INF , PT ;  /* 0x7f8000001100780b */ /* 0x040fe20003f1c200 */
[----:B------:R-:W-:Y:S01]  /*1890*/  BSSY B0, `(.L_x_29537) ;  /* 0x000004c000007945 */ /* 0x000fe20003800000 */
[C---:B------:R-:W-:Y:S02]  /*18a0*/  LOP3.LUT R12, R17.reuse, 0x80000000, R12, 0xb8, !PT ;  /* 0x80000000110c7812 */ /* 0x040fe400078eb80c */
[----:B------:R-:W-:Y:S02]  /*18b0*/  PRMT R11, R6, 0x7632, R11 ;  /* 0x00007632060b7816 */ /* 0x000fe4000000000b */
[----:B------:R-:W-:Y:S02]  /*18c0*/  PRMT R6, R2, 0x7632, R6 ;  /* 0x0000763202067816 */ /* 0x000fe40000000006 */
[----:B------:R-:W-:Y:S01]  /*18d0*/  FSEL R12, R17, R12, P0 ;  /* 0x0000000c110c7208 */ /* 0x000fe20000000000 */
[----:B------:R-:W-:Y:S01]  /*18e0*/  IMAD.U32 R11, R11, 0x10000, RZ ;  /* 0x000100000b0b7824 */ /* 0x000fe200078e00ff */
[----:B------:R-:W-:Y:S01]  /*18f0*/  FSETP.GEU.FTZ.AND P1, PT, R15, RZ, PT ;  /* 0x000000ff0f00720b */ /* 0x000fe20003f3e000 */
[----:B------:R-:W-:Y:S01]  /*1900*/  IMAD.U32 R6, R6, 0x10000, RZ ;  /* 0x0001000006067824 */ /* 0x000fe200078e00ff */
[C---:B------:R-:W-:Y:S01]  /*1910*/  FSETP.NEU.FTZ.AND P0, PT, R12.reuse, RZ, PT ;  /* 0x000000ff0c00720b */ /* 0x040fe20003f1d000 */
        /* <DEDUP_REMOVED lines=30> */
.L_x_29542:
[----:B------:R-:W-:Y:S01]  /*1b00*/  FSETP.GEU.FTZ.AND P0, PT, R15, -R0, PT ;  /* 0x800000000f00720b */ /* 0x000fe20003f1e000 */
[----:B------:R-:W-:-:S12]  /*1b10*/  FADD.FTZ R12, R12, -1 ;  /* 0xbf8000000c0c7421 */ /* 0x000fd80000010000 */
[----:B------:R-:W-:-:S07]  /*1b20*/  @!P0 FADD.FTZ R12, R12, -1 ;  /* 0xbf8000000c0c8421 */ /* 0x000fce0000010000 */
.L_x_29541:
[----:B------:R-:W-:Y:S05]  /*1b30*/  BSYNC B1 ;  /* 0x0000000000017941 */ /* 0x000fea0003800000 */
.L_x_29540:
[----:B------:R-:W-:Y:S01]  /*1b40*/  FFMA.FTZ R17, -R0, R12, R17 ;  /* 0x0000000c00117223 */ /* 0x000fe20000010111 */
[----:B------:R-:W-:Y:S06]  /*1b50*/  BRA `(.L_x_29538) ;  /* 0x00000000007c7947 */ /* 0x000fec0003800000 */
.L_x_29539:
[----:B------:R-:W-:Y:S01]  /*1b60*/  VIADD R12, R0, 0xf4800000 ;  /* 0xf4800000000c7836 */ /* 0x000fe20000000000 */
        /* <DEDUP_REMOVED lines=14> */
.L_x_29545:
        /* <DEDUP_REMOVED lines=13> */
.L_x_29544:
[----:B------:R-:W-:Y:S05]  /*1d20*/  BSYNC B1 ;  /* 0x0000000000017941 */ /* 0x000fea0003800000 */
.L_x_29543:
[----:B------:R-:W-:-:S04]  /*1d30*/  FMUL.FTZ R17, R14, 1.1920928955078125e-07 ;  /* 0x340000000e117820 */ /* 0x000fc80000410000 */
[----:B------:R-:W-:-:S07]  /*1d40*/  FMUL.FTZ R17, R12, R17 ;  /* 0x000000110c117220 */ /* 0x000fce0000410000 */
.L_x_29538:
[----:B------:R-:W-:Y:S05]  /*1d50*/  BSYNC B0 ;  /* 0x0000000000007941 */ /* 0x000fea0003800000 */
.L_x_29537:
[----:B------:R-:W-:Y:S01]  /*1d60*/  FSETP.GTU.FTZ.AND P0, PT, |R17|, +INF , PT ;  /* 0x7f8000001100780b */ /* 0x000fe20003f1c200 */
[----:B------:R-:W-:Y:S01]  /*1d70*/  IMAD.U32 R12, R3, 0x10000, RZ ;  /* 0x00010000030c7824 */ /* 0x000fe200078e00ff */
[C---:B------:R-:W-:Y:S01]  /*1d80*/  LOP3.LUT R0, R17.reuse, 0x80000000, R11, 0xb8, !PT ;  /* 0x8000000011007812 */ /* 0x040fe200078eb80b */
        /* <DEDUP_REMOVED lines=34> */
.L_x_29551:
[----:B------:R-:W-:Y:S01]  /*1fb0*/  FSETP.GEU.FTZ.AND P0, PT, R19, -R0, PT ;  /* 0x800000001300720b */ /* 0x000fe20003f1e000 */
[----:B------:R-:W-:-:S12]  /*1fc0*/  FADD.FTZ R6, R6, -1 ;  /* 0xbf80000006067421 */ /* 0x000fd80000010000 */
[----:B------:R-:W-:-:S07]  /*1fd0*/  @!P0 FADD.FTZ R6, R6, -1 ;  /* 0xbf80000006068421 */ /* 0x000fce0000010000 */
.L_x_29550:
[----:B------:R-:W-:Y:S05]  /*1fe0*/  BSYNC B1 ;  /* 0x0000000000017941 */ /* 0x000fea0003800000 */
.L_x_29549:
[----:B------:R-:W-:Y:S01]  /*1ff0*/  FFMA.FTZ R17, -R0, R6, R17 ;  /* 0x0000000600117223 */ /* 0x000fe20000010111 */
[----:B------:R-:W-:Y:S06]  /*2000*/  BRA `(.L_x_29547) ;  /* 0x00000000007c7947 */ /* 0x000fec0003800000 */
.L_x_29548:
        /* <DEDUP_REMOVED lines=15> */
.L_x_29554:
        /* <DEDUP_REMOVED lines=13> */
.L_x_29553:
[----:B------:R-:W-:Y:S05]  /*21d0*/  BSYNC B1 ;  /* 0x0000000000017941 */ /* 0x000fea0003800000 */
.L_x_29552:
[----:B0-----:R-:W-:-:S04]  /*21e0*/  FMUL.FTZ R17, R14, 1.1920928955078125e-07 ;  /* 0x340000000e117820 */ /* 0x001fc80000410000 */
[----:B------:R-:W-:-:S07]  /*21f0*/  FMUL.FTZ R17, R6, R17 ;  /* 0x0000001106117220 */ /* 0x000fce0000410000 */
.L_x_29547:
[----:B------:R-:W-:Y:S05]  /*2200*/  BSYNC B0 ;  /* 0x0000000000007941 */ /* 0x000fea0003800000 */
.L_x_29546:
        /* <DEDUP_REMOVED lines=9> */
[C---:B------:R-:W-:Y:S01]  /*22a0*/  FSETP.NEU.FTZ.AND P0, PT, R0.reuse, RZ, PT ;  /* 0x000000ff0000720b */ /* 0x040fe20003f1d000 */
[----:B------:R-:W-:Y:S01]  /*22b0*/  IMAD.MOV.U32 R3, RZ, RZ, R0 ;  /* 0x000000ffff037224 */ /* 0x000fe200078e0000 */
        /* <DEDUP_REMOVED lines=29> */
.L_x_29560:
[----:B------:R-:W-:Y:S01]  /*2490*/  FSETP.GEU.FTZ.AND P0, PT, R17, -R15, PT ;  /* 0x8000000f1100720b */ /* 0x000fe20003f1e000 */
[----:B------:R-:W-:-:S12]  /*24a0*/  FADD.FTZ R19, R19, -1 ;  /* 0xbf80000013137421 */ /* 0x000fd80000010000 */
[----:B------:R-:W-:-:S07]  /*24b0*/  @!P0 FADD.FTZ R19, R19, -1 ;  /* 0xbf80000013138421 */ /* 0x000fce0000010000 */
.L_x_29559:
[----:B------:R-:W-:Y:S05]  /*24c0*/  BSYNC B1 ;  /* 0x0000000000017941 */ /* 0x000fea0003800000 */
.L_x_29558:
[----:B------:R-:W-:Y:S01]  /*24d0*/  FFMA.FTZ R0, -R15, R19, R0 ;  /* 0x000000130f007223 */ /* 0x000fe20000010100 */
[----:B------:R-:W-:Y:S06]  /*24e0*/  BRA `(.L_x_29556) ;  /* 0x00000000007c7947 */ /* 0x000fec0003800000 */
.L_x_29557:
        /* <DEDUP_REMOVED lines=15> */
.L_x_29563:
        /* <DEDUP_REMOVED lines=13> */
.L_x_29562:
[----:B------:R-:W-:Y:S05]  /*26b0*/  BSYNC B1 ;  /* 0x0000000000017941 */ /* 0x000fea0003800000 */
.L_x_29561:
[----:B-1----:R-:W-:-:S04]  /*26c0*/  FMUL.FTZ R15, R14, 1.1920928955078125e-07 ;  /* 0x340000000e0f7820 */ /* 0x002fc80000410000 */
[----:B------:R-:W-:-:S07]  /*26d0*/  FMUL.FTZ R0, R12, R15 ;  /* 0x0000000f0c007220 */ /* 0x000fce0000410000 */
.L_x_29556:
[----:B------:R-:W-:Y:S05]  /*26e0*/  BSYNC B0 ;  /* 0x0000000000007941 */ /* 0x000fea0003800000 */
.L_x_29555:
[----:B------:R-:W1:Y:S01]  /*26f0*/  LDC.64 R14, c[0x0][0x218] ;  /* 0x00008600ff0e7b82 */ /* 0x000e620000000a00 */
        /* <DEDUP_REMOVED lines=8> */
[----:B------:R-:W-:Y:S02]  /*2780*/  PLOP3.LUT P0, PT, P0, P2, P1, 0x9f, 0x0 ;  /* 0x000000000000781c */ /* 0x000fe40000705317 */
[----:B------:R-:W-:Y:S01]  /*2790*/  F2FP.BF16.F32.PACK_AB R2, R11, R2 ;  /* 0x000000020b02723e */ /* 0x000fe200000010ff */
[----:B-1----:R-:W-:-:S10]  /*27a0*/  IMAD.WIDE.U32 R14, R4, 0x2, R14 ;  /* 0x00000002040e7825 */ /* 0x002fd400078e000e */
[----:B------:R-:W-:Y:S01]  /*27b0*/  @!P0 FADD.FTZ R7, R6, R7 ;  /* 0x0000000706078221 */ /* 0x000fe20000010000 */
[----:B------:R-:W-:-:S04]  /*27c0*/  IMAD.WIDE R14, R5, 0x8, R14 ;  /* 0x00000008050e7825 */ /* 0x000fc800078e020e */
[----:B------:R-:W-:Y:S01]  /*27d0*/  F2FP.BF16.F32.PACK_AB R3, R7, R3 ;  /* 0x000000030703723e */ /* 0x000fe200000010ff */
[----:B------:R-:W-:Y:S04]  /*27e0*/  STG.E.64 desc[UR4][R14.64], R8 ;  /* 0x000000080e007986 */ /* 0x000fe8000c101b04 */
[----:B------:R-:W-:Y:S01]  /*27f0*/  STG.E.64 desc[UR4][R14.64+0x400], R2 ;  /* 0x000400020e007986 */ /* 0x000fe2000c101b04 */
[----:B------:R-:W-:Y:S05]  /*2800*/  EXIT ;  /* 0x000000000000794d */ /* 0x000fea0003800000 */
.L_x_29491:
        /* <DEDUP_REMOVED lines=13> */
[C---:B0-----:R-:W-:Y:S01]  /*28e0*/  @!P0 IMAD.WIDE.U32 R16, R7.reuse, 0x2, R16 ;  /* 0x0000000207108825 */ /* 0x041fe200078e0010 */
[----:B------:R-:W0:Y:S01]  /*28f0*/  @!P4 LDC.64 R12, c[0x0][0x228] ;  /* 0x00008a00ff0ccb82 */ /* 0x000e220000000a00 */
[----:B------:R-:W-:Y:S02]  /*2900*/  PRMT R20, RZ, 0x7610, R20 ;  /* 0x00007610ff147816 */ /* 0x000fe40000000014 */
[----:B------:R-:W-:Y:S01]  /*2910*/  PRMT R9, RZ, 0x7610, R9 ;  /* 0x00007610ff097816 */ /* 0x000fe20000000009 */
[----:B-1----:R-:W-:Y:S01]  /*2920*/  @!P0 IMAD.WIDE.U32 R22, R7, 0x2, R22 ;  /* 0x0000000207168825 */ /* 0x002fe200078e0016 */
[----:B------:R-:W-:-:S06]  /*2930*/  PRMT R7, RZ, 0x7610, R7 ;  /* 0x00007610ff077816 */ /* 0x000fcc0000000007 */
[----:B------:R-:W-:Y:S01]  /*2940*/  @!P5 IMAD.IADD R11, R4, 0x1, R27 ;  /* 0x00000001040bd824 */ /* 0x000fe200078e021b */
[----:B------:R-:W1:Y:S01]  /*2950*/  @!P5 LDC.64 R2, c[0x0][0x228] ;  /* 0x00008a00ff02db82 */ /* 0x000e620000000a00 */
[----:B------:R-:W-:Y:S01]  /*2960*/  @!P5 VIADD R27, R27, 0x80 ;  /* 0x000000801b1bd836 */ /* 0x000fe20000000000 */
[----:B------:R-:W5:Y:S04]  /*2970*/  @!P0 LDG.E.U16 R8, desc[UR4][R22.64] ;  /* 0x0000000416088981 */ /* 0x000f68000c1e1500 */
[----:B------:R-:W-:Y:S01]  /*2980*/  ISETP.GE.AND P3, PT, R27, R5, PT ;  /* 0x000000051b00720c */ /* 0x000fe20003f66270 */
[C---:B--2---:R-:W-:Y:S01]  /*2990*/  @!P4 IMAD.WIDE.U32 R14, R10.reuse, 0x2, R14 ;  /* 0x000000020a0ec825 */ /* 0x044fe200078e000e */
[----:B------:R-:W2:Y:S01]  /*29a0*/  @!P5 LDC.64 R24, c[0x0][0x220] ;  /* 0x00008800ff18db82 */ /* 0x000ea20000000a00 */
[----:B------:R3:W5:Y:S02]  /*29b0*/  @!P0 LDG.E.U16 R7, desc[UR4][R16.64] ;  /* 0x0000000410078981 */ /* 0x000764000c1e1500 */
[----:B0-----:R-:W-:-:S08]  /*29c0*/  @!P4 IMAD.WIDE.U32 R12, R10, 0x2, R12 ;  /* 0x000000020a0cc825 */ /* 0x001fd000078e000c */
[----:B------:R-:W-:Y:S01]  /*29d0*/  @!P3 IADD3 R21, R4, R27, RZ ;  /* 0x0000001b0415b210 */ /* 0x000fe20007ffe0ff */
[----:B------:R-:W-:Y:S01]  /*29e0*/  @!P3 VIADD R27, R27, 0x80 ;  /* 0x000000801b1bb836 */ /* 0x000fe20000000000 */
[----:B------:R-:W0:Y:S01]  /*29f0*/  @!P3 LDC.64 R28, c[0x0][0x220] ;  /* 0x00008800ff1cbb82 */ /* 0x000e220000000a00 */
[----:B------:R4:W5:Y:S03]  /*2a00*/  @!P4 LDG.E.U16 R9, desc[UR4][R14.64] ;  /* 0x000000040e09c981 */ /* 0x000966000c1e1500 */
[----:B------:R-:W-:-:S04]  /*2a10*/  ISETP.GE.AND P1, PT, R27, R5, PT ;  /* 0x000000051b00720c */ /* 0x000fc80003f26270 */
[----:B------:R-:W0:Y:S09]  /*2a20*/  @!P3 LDC.64 R18, c[0x0][0x228] ;  /* 0x00008a00ff12bb82 */ /* 0x000e320000000a00 */
[----:B------:R-:W-:Y:S02]  /*2a30*/  @!P1 IMAD.IADD R0, R4, 0x1, R27 ;  /* 0x0000000104009824 */ /* 0x000fe400078e021b */
[----:B-1----:R-:W-:Y:S01]  /*2a40*/  @!P5 IMAD.WIDE.U32 R2, R11, 0x2, R2 ;  /* 0x000000020b02d825 */ /* 0x002fe200078e0002 */
[----:B------:R-:W-:Y:S01]  /*2a50*/  PRMT R10, RZ, 0x7610, R10 ;  /* 0x00007610ff0a7816 */ /* 0x000fe2000000000a */
[----:B---3--:R-:W1:Y:S02]  /*2a60*/  @!P1 LDC.64 R16, c[0x0][0x220] ;  /* 0x00008800ff109b82 */ /* 0x008e640000000a00 */
[----:B------:R-:W-:Y:S01]  /*2a70*/  @!P1 VIADD R27, R27, 0x80 ;  /* 0x000000801b1b9836 */ /* 0x000fe20000000000 */
[----:B------:R3:W5:Y:S04]  /*2a80*/  @!P5 LDG.E.U16 R20, desc[UR4][R2.64] ;  /* 0x000000040214d981 */ /* 0x000768000c1e1500 */
[----:B------:R-:W-:Y:S01]  /*2a90*/  ISETP.GE.AND P2, PT, R27, R5, PT ;  /* 0x000000051b00720c */ /* 0x000fe20003f46270 */
[----:B------:R3:W5:Y:S01]  /*2aa0*/  @!P4 LDG.E.U16 R10, desc[UR4][R12.64] ;  /* 0x000000040c0ac981 */ /* 0x000762000c1e1500 */
[----:B----4-:R-:W4:Y:S01]  /*2ab0*/  @!P1 LDC.64 R14, c[0x0][0x228] ;  /* 0x00008a00ff0e9b82 */ /* 0x010f220000000a00 */
[----:B--2---:R-:W-:-:S10]  /*2ac0*/  @!P5 IMAD.WIDE.U32 R24, R11, 0x2, R24 ;  /* 0x000000020b18d825 */ /* 0x004fd400078e0018 */
[----:B---3--:R-:W-:Y:S01]  /*2ad0*/  @!P2 IMAD.IADD R3, R4, 0x1, R27 ;  /* 0x000000010403a824 */ /* 0x008fe200078e021b */
[----:B------:R-:W-:Y:S01]  /*2ae0*/  @!P2 IADD3 R27, R27, 0x80, RZ ;  /* 0x000000801b1ba810 */ /* 0x000fe20007ffe0ff */
[----:B------:R-:W2:Y:S03]  /*2af0*/  @!P2 LDC.64 R12, c[0x0][0x220] ;  /* 0x00008800ff0cab82 */ /* 0x000ea60000000a00 */
[----:B------:R-:W-:-:S05]  /*2b00*/  ISETP.GE.AND P4, PT, R27, R5, PT ;  /* 0x000000051b00720c */ /* 0x000fca0003f86270 */
[----:B------:R-:W3:Y:S01]  /*2b10*/  @!P2 LDC.64 R22, c[0x0][0x228] ;  /* 0x00008a00ff16ab82 */ /* 0x000ee20000000a00 */
[----:B------:R-:W-:Y:S01]  /*2b20*/  PRMT R11, RZ, 0x7610, R11 ;  /* 0x00007610ff0b7816 */ /* 0x000fe2000000000b */
[----:B0-----:R-:W-:-:S04]  /*2b30*/  @!P3 IMAD.WIDE.U32 R28, R21, 0x2, R28 ;  /* 0x00000002151cb825 */ /* 0x001fc800078e001c */
[----:B------:R-:W-:Y:S01]  /*2b40*/  @!P3 IMAD.WIDE.U32 R18, R21, 0x2, R18 ;  /* 0x000000021512b825 */ /* 0x000fe200078e0012 */
[----:B------:R-:W-:Y:S01]  /*2b50*/  PRMT R21, RZ, 0x7610, R21 ;  /* 0x00007610ff157816 */ /* 0x000fe20000000015 */
[----:B------:R0:W5:Y:S05]  /*2b60*/  @!P5 LDG.E.U16 R11, desc[UR4][R24.64] ;  /* 0x00000004180bd981 */ /* 0x00016a000c1e1500 */
[----:B------:R1:W5:Y:S01]  /*2b70*/  @!P3 LDG.E.U16 R21, desc[UR4][R28.64] ;  /* 0x000000041c15b981 */ /* 0x000362000c1e1500 */
[----:B0-----:R-:W-:Y:S01]  /*2b80*/  PRMT R24, RZ, 0x7610, R24 ;  /* 0x00007610ff187816 */ /* 0x001fe20000000018 */
[----:B-1----:R-:W-:-:S05]  /*2b90*/  @!P4 IMAD.IADD R29, R4, 0x1, R27 ;  /* 0x00000001041dc824 */ /* 0x002fca00078e021b */
[----:B------:R0:W5:Y:S01]  /*2ba0*/  @!P3 LDG.E.U16 R24, desc[UR4][R18.64] ;  /* 0x000000041218b981 */ /* 0x000162000c1e1500 */
[----:B------:R-:W-:-:S05]  /*2bb0*/  @!P4 VIADD R27, R27, 0x80 ;  /* 0x000000801b1bc836 */ /* 0x000fca0000000000 */
[----:B------:R-:W-:Y:S01]  /*2bc0*/  ISETP.GE.AND P3, PT, R27, R5, PT ;  /* 0x000000051b00720c */ /* 0x000fe20003f66270 */
[C---:B--2---:R-:W-:Y:S01]  /*2bd0*/  @!P2 IMAD.WIDE.U32 R12, R3.reuse, 0x2, R12 ;  /* 0x00000002030ca825 */ /* 0x044fe200078e000c */
[----:B------:R-:W-:Y:S01]  /*2be0*/  PRMT R25, RZ, 0x7610, R25 ;  /* 0x00007610ff197816 */ /* 0x000fe20000000019 */
[----:B0-----:R-:W0:Y:S02]  /*2bf0*/  @!P4 LDC.64 R18, c[0x0][0x220] ;  /* 0x00008800ff12cb82 */ /* 0x001e240000000a00 */
[----:B---3--:R-:W-:Y:S01]  /*2c00*/  @!P2 IMAD.WIDE.U32 R22, R3, 0x2, R22 ;  /* 0x000000020316a825 */ /* 0x008fe200078e0016 */
[----:B------:R-:W-:-:S03]  /*2c10*/  PRMT R3, RZ, 0x7610, R3 ;  /* 0x00007610ff037816 */ /* 0x000fc60000000003 */
[----:B------:R-:W-:-:S03]  /*2c20*/  @!P1 IMAD.WIDE.U32 R16, R0, 0x2, R16 ;  /* 0x0000000200109825 */ /* 0x000fc600078e0010 */
[----:B------:R1:W5:Y:S01]  /*2c30*/  @!P2 LDG.E.U16 R3, desc[UR4][R12.64] ;  /* 0x000000040c03a981 */ /* 0x000362000c1e1500 */
[----:B----4-:R-:W-:Y:S01]  /*2c40*/  @!P1 IMAD.WIDE.U32 R14, R0, 0x2, R14 ;  /* 0x00000002000e9825 */ /* 0x010fe200078e000e */
        /* <DEDUP_REMOVED lines=52> */
.L_x_29571:
[----:B------:R-:W-:Y:S01]  /*2f90*/  FSETP.GEU.FTZ.AND P0, PT, R16, -R28, PT ;  /* 0x8000001c1000720b */ /* 0x000fe20003f1e000 */
[----:B------:R-:W-:-:S12]  /*2fa0*/  FADD.FTZ R18, R18, -1 ;  /* 0xbf80000012127421 */ /* 0x000fd80000010000 */
[----:B------:R-:W-:-:S07]  /*2fb0*/  @!P0 FADD.FTZ R18, R18, -1 ;  /* 0xbf80000012128421 */ /* 0x000fce0000010000 */
.L_x_29570:
[----:B------:R-:W-:Y:S05]  /*2fc0*/  BSYNC B2 ;  /* 0x0000000000027941 */ /* 0x000fea0003800000 */
.L_x_29569:
[----:B------:R-:W-:Y:S01]  /*2fd0*/  FFMA.FTZ R15, -R28, R18, R15 ;  /* 0x000000121c0f7223 */ /* 0x000fe2000001010f */
[----:B------:R-:W-:Y:S06]  /*2fe0*/  BRA `(.L_x_29567) ;  /* 0x00000000007c7947 */ /* 0x000fec0003800000 */
.L_x_29568:
        /* <DEDUP_REMOVED lines=15> */
.L_x_29574:
        /* <DEDUP_REMOVED lines=13> */
.L_x_29573:
[----:B------:R-:W-:Y:S05]  /*31b0*/  BSYNC B2 ;  /* 0x0000000000027941 */ /* 0x000fea0003800000 */
.L_x_29572:
[----:B------:R-:W-:-:S04]  /*31c0*/  FMUL.FTZ R18, R18, 1.1920928955078125e-07 ;  /* 0x3400000012127820 */ /* 0x000fc80000410000 */
[----:B------:R-:W-:-:S07]  /*31d0*/  FMUL.FTZ R15, R15, R18 ;  /* 0x000000120f0f7220 */ /* 0x000fce0000410000 */
.L_x_29567:
[----:B------:R-:W-:Y:S05]  /*31e0*/  BSYNC B0 ;  /* 0x0000000000007941 */ /* 0x000fea0003800000 */
.L_x_29566:
        /* <DEDUP_REMOVED lines=9> */
[----:B------:R-:W-:-:S07]  /*3280*/  F2FP.BF16.F32.PACK_AB R14, RZ, R14 ;  /* 0x0000000eff0e723e */ /* 0x000fce00000010ff */
.L_x_29565:
[----:B------:R-:W-:Y:S05]  /*3290*/  BSYNC B1 ;  /* 0x0000000000017941 */ /* 0x000fea0003800000 */
.L_x_29564:
[----:B-----5:R-:W-:Y:S01]  /*32a0*/  VIADD R8, R6, 0x80 ;  /* 0x0000008006087836 */ /* 0x020fe20000000000 */
[----:B------:R-:W-:Y:S04]  /*32b0*/  BSSY B1, `(.L_x_29575) ;  /* 0x0000051000017945 */ /* 0x000fe80003800000 */
        /* <DEDUP_REMOVED lines=31> */
.L_x_29582:
[----:B------:R-:W-:Y:S01]  /*34b0*/  FSETP.GEU.FTZ.AND P0, PT, R19, -R7, PT ;  /* 0x800000071300720b */ /* 0x000fe20003f1e000 */
[----:B------:R-:W-:-:S12]  /*34c0*/  FADD.FTZ R15, R15, -1 ;  /* 0xbf8000000f0f7421 */ /* 0x000fd80000010000 */
[----:B------:R-:W-:-:S07]  /*34d0*/  @!P0 FADD.FTZ R15, R15, -1 ;  /* 0xbf8000000f0f8421 */ /* 0x000fce0000010000 */
.L_x_29581:
[----:B------:R-:W-:Y:S05]  /*34e0*/  BSYNC B2 ;  /* 0x0000000000027941 */ /* 0x000fea0003800000 */
.L_x_29580:
[----:B------:R-:W-:Y:S01]  /*34f0*/  FFMA.FTZ R16, -R7, R15, R16 ;  /* 0x0000000f07107223 */ /* 0x000fe20000010110 */
[----:B------:R-:W-:Y:S06]  /*3500*/  BRA `(.L_x_29578) ;  /* 0x0000000000807947 */ /* 0x000fec0003800000 */
.L_x_29579:
[----:B------:R-:W-:Y:S01]  /*3510*/  VIADD R7, R15, 0xf4800000 ;  /* 0xf48000000f077836 */ /* 0x000fe20000000000 */
[----:B------:R-:W-:Y:S01]  /*3520*/  BSSY B2, `(.L_x_29583) ;  /* 0x0000019000027945 */ /* 0x000fe20003800000 */
[----:B0-----:R-:W-:-:S03]  /*3530*/  IMAD.U32 R17, R10, 0x10000, RZ ;  /* 0x000100000a117824 */ /* 0x001fc600078e00ff */
[----:B------:R-:W-:Y:S02]  /*3540*/  LOP3.LUT R7, R7, 0xff800000, RZ, 0xc0, !PT ;  /* 0xff80000007077812 */ /* 0x000fe400078ec0ff */
[----:B------:R-:W-:Y:S02]  /*3550*/  FSETP.GT.FTZ.AND P0, PT, |R17|, RZ, PT ;  /* 0x000000ff1100720b */ /* 0x000fe40003f14200 */
[----:B------:R-:W-:-:S04]  /*3560*/  IADD3 R7, R16, -R7, RZ ;  /* 0x8000000710077210 */ /* 0x000fc80007ffe0ff */
[----:B------:R-:W-:Y:S02]  /*3570*/  LOP3.LUT P1, R18, R7, 0xff800000, RZ, 0xc0, !PT ;  /* 0xff80000007127812 */ /* 0x000fe4000782c0ff */
[----:B------:R-:W-:-:S04]  /*3580*/  LOP3.LUT R7, R16, 0x7fffff, RZ, 0xc0, !PT ;  /* 0x007fffff10077812 */ /* 0x000fc800078ec0ff */
[----:B------:R-:W-:-:S07]  /*3590*/  LOP3.LUT R19, R7, 0x3f800000, RZ, 0xfc, !PT ;  /* 0x3f80000007137812 */ /* 0x000fce00078efcff */
[----:B------:R-:W-:Y:S05]  /*35a0*/  @!P1 BRA `(.L_x_29584) ;  /* 0x0000000000409947 */ /* 0x000fea0003800000 */
[----:B------:R-:W-:-:S04]  /*35b0*/  LOP3.LUT R17, R15, 0x7fffff, RZ, 0xc0, !PT ;  /* 0x007fffff0f117812 */ /* 0x000fc800078ec0ff */
[----:B------:R-:W-:-:S04]  /*35c0*/  LOP3.LUT R17, R17, 0x3f800000, RZ, 0xfc, !PT ;  /* 0x3f80000011117812 */ /* 0x000fc800078efcff */
[----:B------:R0:W1:Y:S03]  /*35d0*/  MUFU.RCP R7, R17 ;  /* 0x0000001100077308 */ /* 0x0000660000001000 */
.L_x_29585:
        /* <DEDUP_REMOVED lines=13> */
.L_x_29584:
[----:B------:R-:W-:Y:S05]  /*36b0*/  BSYNC B2 ;  /* 0x0000000000027941 */ /* 0x000fea0003800000 */
.L_x_29583:
[----:B------:R-:W-:Y:S02]  /*36c0*/  LOP3.LUT R15, R15, 0xff800000, RZ, 0xc0, !PT ;  /* 0xff8000000f0f7812 */ /* 0x000fe400078ec0ff */
[----:B------:R-:W-:Y:S01]  /*36d0*/  ISETP.GT.U32.OR P0, PT, R16, 0x7f7fffff, !P0 ;  /* 0x7f7fffff1000780c */ /* 0x000fe20004704470 */
[----:B------:R-:W-:-:S03]  /*36e0*/  FMUL.FTZ R16, R19, 1.1920928955078125e-07 ;  /* 0x3400000013107820 */ /* 0x000fc60000410000 */
[----:B------:R-:W-:-:S05]  /*36f0*/  FSEL R15, R15, +QNAN , !P0 ;  /* 0x7fffffff0f0f7808 */ /* 0x000fca0004000000 */
[----:B------:R-:W-:-:S07]  /*3700*/  FMUL.FTZ R16, R15, R16 ;  /* 0x000000100f107220 */ /* 0x000fce0000410000 */
.L_x_29578:
[----:B------:R-:W-:Y:S05]  /*3710*/  BSYNC B0 ;  /* 0x0000000000007941 */ /* 0x000fea0003800000 */
.L_x_29577:
        /* <DEDUP_REMOVED lines=10> */
.L_x_29576:
[----:B------:R-:W-:Y:S05]  /*37c0*/  BSYNC B1 ;  /* 0x0000000000017941 */ /* 0x000fea0003800000 */
.L_x_29575:
[----:B------:R-:W-:Y:S01]  /*37d0*/  IADD3 R10, R6, 0x100, RZ ;  /* 0x00000100060a7810 */ /* 0x000fe20007ffe0ff */
        /* <DEDUP_REMOVED lines=32> */
.L_x_29593:
[----:B------:R-:W-:Y:S01]  /*39e0*/  FSETP.GEU.FTZ.AND P0, PT, R18, -R17, PT ;  /* 0x800000111200720b */ /* 0x000fe20003f1e000 */
[----:B------:R-:W-:-:S12]  /*39f0*/  FADD.FTZ R7, R7, -1 ;  /* 0xbf80000007077421 */ /* 0x000fd80000010000 */
[----:B------:R-:W-:-:S07]  /*3a00*/  @!P0 FADD.FTZ R7, R7, -1 ;  /* 0xbf80000007078421 */ /* 0x000fce0000010000 */
.L_x_29592:
[----:B------:R-:W-:Y:S05]  /*3a10*/  BSYNC B2 ;  /* 0x0000000000027941 */ /* 0x000fea0003800000 */
.L_x_29591:
[----:B------:R-:W-:Y:S01]  /*3a20*/  FFMA.FTZ R10, -R17, R7, R10 ;  /* 0x00000007110a7223 */ /* 0x000fe2000001010a */
[----:B------:R-:W-:Y:S06]  /*3a30*/  BRA `(.L_x_29589) ;  /* 0x00000000007c7947 */ /* 0x000fec0003800000 */
.L_x_29590:
        /* <DEDUP_REMOVED lines=15> */
.L_x_29596:
        /* <DEDUP_REMOVED lines=13> */
.L_x_29595:
[----:B------:R-:W-:Y:S05]  /*3c00*/  BSYNC B2 ;  /* 0x0000000000027941 */ /* 0x000fea0003800000 */
.L_x_29594:
[----:B------:R-:W-:-:S04]  /*3c10*/  FMUL.FTZ R17, R17, 1.1920928955078125e-07 ;  /* 0x3400000011117820 */ /* 0x000fc80000410000 */
[----:B------:R-:W-:-:S07]  /*3c20*/  FMUL.FTZ R10, R10, R17 ;  /* 0x000000110a0a7220 */ /* 0x000fce0000410000 */
.L_x_29589:
[----:B------:R-:W-:Y:S05]  /*3c30*/  BSYNC B0 ;  /* 0x0000000000007941 */ /* 0x000fea0003800000 */
.L_x_29588:
        /* <DEDUP_REMOVED lines=10> */
.L_x_29587:
[----:B------:R-:W-:Y:S05]  /*3ce0*/  BSYNC B1 ;  /* 0x0000000000017941 */ /* 0x000fea0003800000 */
.L_x_29586:
[----:B0---4-:R-:W-:Y:S01]  /*3cf0*/  VIADD R16, R6, 0x180 ;  /* 0x0000018006107836 */ /* 0x011fe20000000000 */
        /* <DEDUP_REMOVED lines=32> */
.L_x_29604:
[----:B------:R-:W-:Y:S01]  /*3f00*/  FSETP.GEU.FTZ.AND P0, PT, R17, -R15, PT ;  /* 0x8000000f1100720b */ /* 0x000fe20003f1e000 */
[----:B------:R-:W-:-:S12]  /*3f10*/  FADD.FTZ R7, R7, -1 ;  /* 0xbf80000007077421 */ /* 0x000fd80000010000 */
[----:B------:R-:W-:-:S07]  /*3f20*/  @!P0 FADD.FTZ R7, R7, -1 ;  /* 0xbf80000007078421 */ /* 0x000fce0000010000 */
.L_x_29603:
[----:B------:R-:W-:Y:S05]  /*3f30*/  BSYNC B2 ;  /* 0x0000000000027941 */ /* 0x000fea0003800000 */
.L_x_29602:
[----:B------:R-:W-:Y:S01]  /*3f40*/  FFMA.FTZ R18, -R15, R7, R18 ;  /* 0x000000070f127223 */ /* 0x000fe20000010112 */
[----:B------:R-:W-:Y:S06]  /*3f50*/  BRA `(.L_x_29600) ;  /* 0x0000000000847947 */ /* 0x000fec0003800000 */
.L_x_29601:
        /* <DEDUP_REMOVED lines=16> */
.L_x_29607:
        /* <DEDUP_REMOVED lines=14> */
.L_x_29606:
[----:B------:R-:W-:Y:S05]  /*4140*/  BSYNC B2 ;  /* 0x0000000000027941 */ /* 0x000fea0003800000 */
.L_x_29605:
[----:B------:R-:W-:-:S04]  /*4150*/  FMUL.FTZ R18, R17, 1.1920928955078125e-07 ;  /* 0x3400000011127820 */ /* 0x000fc80000410000 */
[----:B------:R-:W-:-:S07]  /*4160*/  FMUL.FTZ R18, R11, R18 ;  /* 0x000000120b127220 */ /* 0x000fce0000410000 */
.L_x_29600:
[----:B------:R-:W-:Y:S05]  /*4170*/  BSYNC B0 ;  /* 0x0000000000007941 */ /* 0x000fea0003800000 */
.L_x_29599:
        /* <DEDUP_REMOVED lines=10> */
.L_x_29598:
[----:B------:R-:W-:Y:S05]  /*4220*/  BSYNC B1 ;  /* 0x0000000000017941 */ /* 0x000fea0003800000 */
.L_x_29597:
        /* <DEDUP_REMOVED lines=33> */
.L_x_29615:
[----:B------:R-:W-:Y:S01]  /*4440*/  FSETP.GEU.FTZ.AND P0, PT, R19, -R17, PT ;  /* 0x800000111300720b */ /* 0x000fe20003f1e000 */
[----:B------:R-:W-:-:S12]  /*4450*/  FADD.FTZ R7, R7, -1 ;  /* 0xbf80000007077421 */ /* 0x000fd80000010000 */
[----:B------:R-:W-:-:S07]  /*4460*/  @!P0 FADD.FTZ R7, R7, -1 ;  /* 0xbf80000007078421 */ /* 0x000fce0000010000 */
.L_x_29614:
[----:B------:R-:W-:Y:S05]  /*4470*/  BSYNC B2 ;  /* 0x0000000000027941 */ /* 0x000fea0003800000 */
.L_x_29613:
[----:B------:R-:W-:Y:S01]  /*4480*/  FFMA.FTZ R16, -R17, R7, R16 ;  /* 0x0000000711107223 */ /* 0x000fe20000010110 */
[----:B------:R-:W-:Y:S06]  /*4490*/  BRA `(.L_x_29611) ;  /* 0x0000000000887947 */ /* 0x000fec0003800000 */
.L_x_29612:
[----:B------:R-:W-:Y:S01]  /*44a0*/  VIADD R7, R21, 0xf4800000 ;  /* 0xf480000015077836 */ /* 0x000fe20000000000 */
[----:B------:R-:W-:Y:S01]  /*44b0*/  FSETP.GT.FTZ.AND P0, PT, |R18|, RZ, PT ;  /* 0x000000ff1200720b */ /* 0x000fe20003f14200 */
[----:B------:R-:W-:Y:S03]  /*44c0*/  BSSY B2, `(.L_x_29616) ;  /* 0x000001d000027945 */ /* 0x000fe60003800000 */
        /* <DEDUP_REMOVED lines=15> */
.L_x_29618:
        /* <DEDUP_REMOVED lines=13> */
.L_x_29617:
[----:B------:R-:W-:Y:S05]  /*4690*/  BSYNC B2 ;  /* 0x0000000000027941 */ /* 0x000fea0003800000 */
.L_x_29616:
[----:B0-----:R-:W-:-:S04]  /*46a0*/  FMUL.FTZ R16, R19, 1.1920928955078125e-07 ;  /* 0x3400000013107820 */ /* 0x001fc80000410000 */
[----:B------:R-:W-:-:S07]  /*46b0*/  FMUL.FTZ R16, R15, R16 ;  /* 0x000000100f107220 */ /* 0x000fce0000410000 */
.L_x_29611:
[----:B------:R-:W-:Y:S05]  /*46c0*/  BSYNC B0 ;  /* 0x0000000000007941 */ /* 0x000fea0003800000 */
.L_x_29610:
        /* <DEDUP_REMOVED lines=10> */
.L_x_29609:
[----:B------:R-:W-:Y:S05]  /*4770*/  BSYNC B1 ;  /* 0x0000000000017941 */ /* 0x000fea0003800000 */
.L_x_29608:
        /* <DEDUP_REMOVED lines=33> */
.L_x_29626:
[----:B------:R-:W-:Y:S01]  /*4990*/  FSETP.GEU.FTZ.AND P0, PT, R17, -R19, PT ;  /* 0x800000131100720b */ /* 0x000fe20003f1e000 */
[----:B------:R-:W-:-:S12]  /*49a0*/  FADD.FTZ R15, R15, -1 ;  /* 0xbf8000000f0f7421 */ /* 0x000fd80000010000 */
[----:B------:R-:W-:-:S07]  /*49b0*/  @!P0 FADD.FTZ R15, R15, -1 ;  /* 0xbf8000000f0f8421 */ /* 0x000fce0000010000 */
.L_x_29625:
[----:B------:R-:W-:Y:S05]  /*49c0*/  BSYNC B2 ;  /* 0x0000000000027941 */ /* 0x000fea0003800000 */
.L_x_29624:
[----:B------:R-:W-:Y:S01]  /*49d0*/  FFMA.FTZ R0, -R19, R15, R0 ;  /* 0x0000000f13007223 */ /* 0x000fe20000010100 */
[----:B------:R-:W-:Y:S06]  /*49e0*/  BRA `(.L_x_29622) ;  /* 0x0000000000887947 */ /* 0x000fec0003800000 */
.L_x_29623:
        /* <DEDUP_REMOVED lines=18> */
.L_x_29629:
        /* <DEDUP_REMOVED lines=13> */
.L_x_29628:
[----:B------:R-:W-:Y:S05]  /*4be0*/  BSYNC B2 ;  /* 0x0000000000027941 */ /* 0x000fea0003800000 */
.L_x_29627:
[----:B------:R-:W-:-:S04]  /*4bf0*/  FMUL.FTZ R0, R19, 1.1920928955078125e-07 ;  /* 0x3400000013007820 */ /* 0x000fc80000410000 */
[----:B------:R-:W-:-:S07]  /*4c00*/  FMUL.FTZ R0, R15, R0 ;  /* 0x000000000f007220 */ /* 0x000fce0000410000 */
.L_x_29622:
[----:B------:R-:W-:Y:S05]  /*4c10*/  BSYNC B0 ;  /* 0x0000000000007941 */ /* 0x000fea0003800000 */
.L_x_29621:
        /* <DEDUP_REMOVED lines=10> */
.L_x_29620:
[----:B------:R-:W-:Y:S05]  /*4cc0*/  BSYNC B1 ;  /* 0x0000000000017941 */ /* 0x000fea0003800000 */
.L_x_29619:
        /* <DEDUP_REMOVED lines=33> */
.L_x_29637:
[----:B------:R-:W-:Y:S01]  /*4ee0*/  FSETP.GEU.FTZ.AND P0, PT, R16, -R18, PT ;  /* 0x800000121000720b */ /* 0x000fe20003f1e000 */
[----:B------:R-:W-:-:S12]  /*4ef0*/  FADD.FTZ R0, R0, -1 ;  /* 0xbf80000000007421 */ /* 0x000fd80000010000 */
[----:B------:R-:W-:-:S07]  /*4f00*/  @!P0 FADD.FTZ R0, R0, -1 ;  /* 0xbf80000000008421 */ /* 0x000fce0000010000 */
.L_x_29636:
[----:B------:R-:W-:Y:S05]  /*4f10*/  BSYNC B2 ;  /* 0x0000000000027941 */ /* 0x000fea0003800000 */
.L_x_29635:
[----:B------:R-:W-:Y:S01]  /*4f20*/  FFMA.FTZ R3, -R18, R0, R3 ;  /* 0x0000000012037223 */ /* 0x000fe20000010103 */
[----:B------:R-:W-:Y:S06]  /*4f30*/  BRA `(.L_x_29633) ;  /* 0x00000000007c7947 */ /* 0x000fec0003800000 */
.L_x_29634:
        /* <DEDUP_REMOVED lines=15> */
.L_x_29640:
        /* <DEDUP_REMOVED lines=13> */
.L_x_29639:
[----:B------:R-:W-:Y:S05]  /*5100*/  BSYNC B2 ;  /* 0x0000000000027941 */ /* 0x000fea0003800000 */
.L_x_29638:
[----:B------:R-:W-:-:S04]  /*5110*/  FMUL.FTZ R16, R16, 1.1920928955078125e-07 ;  /* 0x3400000010107820 */ /* 0x000fc80000410000 */
[----:B------:R-:W-:-:S07]  /*5120*/  FMUL.FTZ R3, R3, R16 ;  /* 0x0000001003037220 */ /* 0x000fce0000410000 */
.L_x_29633:
[----:B------:R-:W-:Y:S05]  /*5130*/  BSYNC B0 ;  /* 0x0000000000007941 */ /* 0x000fea0003800000 */
.L_x_29632:
        /* <DEDUP_REMOVED lines=10> */
.L_x_29631:
[----:B------:R-:W-:Y:S05]  /*51e0*/  BSYNC B1 ;  /* 0x0000000000017941 */ /* 0x000fea0003800000 */
.L_x_29630:
        /* <DEDUP_REMOVED lines=33> */
.L_x_29648:
[----:B------:R-:W-:Y:S01]  /*5400*/  FSETP.GEU.FTZ.AND P0, PT, R17, -R19, PT ;  /* 0x800000131100720b */ /* 0x000fe20003f1e000 */
[----:B------:R-:W-:-:S12]  /*5410*/  FADD.FTZ R15, R15, -1 ;  /* 0xbf8000000f0f7421 */ /* 0x000fd80000010000 */
[----:B------:R-:W-:-:S07]  /*5420*/  @!P0 FADD.FTZ R15, R15, -1 ;  /* 0xbf8000000f0f8421 */ /* 0x000fce0000010000 */
.L_x_29647:
[----:B------:R-:W-:Y:S05]  /*5430*/  BSYNC B2 ;  /* 0x0000000000027941 */ /* 0x000fea0003800000 */
.L_x_29646:
[----:B------:R-:W-:Y:S01]  /*5440*/  FFMA.FTZ R0, -R19, R15, R0 ;  /* 0x0000000f13007223 */ /* 0x000fe20000010100 */
[----:B------:R-:W-:Y:S06]  /*5450*/  BRA `(.L_x_29644) ;  /* 0x00000000007c7947 */ /* 0x000fec0003800000 */
.L_x_29645:
        /* <DEDUP_REMOVED lines=15> */
.L_x_29651:
        /* <DEDUP_REMOVED lines=13> */
.L_x_29650:
[----:B------:R-:W-:Y:S05]  /*5620*/  BSYNC B2 ;  /* 0x0000000000027941 */ /* 0x000fea0003800000 */
.L_x_29649:
[----:B------:R-:W-:-:S04]  /*5630*/  FMUL.FTZ R0, R17, 1.1920928955078125e-07 ;  /* 0x3400000011007820 */ /* 0x000fc80000410000 */
[----:B------:R-:W-:-:S07]  /*5640*/  FMUL.FTZ R0, R15, R0 ;  /* 0x000000000f007220 */ /* 0x000fce0000410000 */
.L_x_29644:
[----:B------:R-:W-:Y:S05]  /*5650*/  BSYNC B0 ;  /* 0x0000000000007941 */ /* 0x000fea0003800000 */
.L_x_29643:
[C---:B------:R-:W-:Y:S02]  /*5660*/  FSETP.GTU.FTZ.AND P0, PT, |R0|.reuse, +INF , PT ;  /* 0x7f8000000000780b */ /* 0x040fe40003f1c200 */
[----:B------:R-:W-:Y:S02]  /*5670*/  LOP3.LUT R13, R0, 0x80000000, R13, 0xb8, !PT ;  /* 0x80000000000d7812 */ /* 0x000fe400078eb80d */
        /* <DEDUP_REMOVED lines=8> */
.L_x_29642:
[----:B------:R-:W-:Y:S05]  /*5700*/  BSYNC B1 ;  /* 0x0000000000017941 */ /* 0x000fea0003800000 */
.L_x_29641:
[----:B------:R-:W-:Y:S01]  /*5710*/  ISETP.GE.AND P0, PT, R6, R5, PT ;  /* 0x000000050600720c */ /* 0x000fe20003f06270 */
[----:B------:R-:W-:Y:S04]  /*5720*/  BSSY B0, `(.L_x_29652) ;  /* 0x0000034000007945 */ /* 0x000fe80003800000 */
[----:B------:R-:W-:Y:S08]  /*5730*/  BSSY B1, `(.L_x_29653) ;  /* 0x000002c000017945 */ /* 0x000ff00003800000 */
[----:B------:R-:W-:Y:S05]  /*5740*/  @P0 BRA `(.L_x_29654) ;  /* 0x0000000000340947 */ /* 0x000fea0003800000 */
[----:B------:R-:W1:Y:S01]  /*5750*/  LDC.64 R12, c[0x0][0x218] ;  /* 0x00008600ff0c7b82 */ /* 0x000e620000000a00 */
[----:B0-----:R-:W-:Y:S02]  /*5760*/  IMAD.IADD R15, R4, 0x1, R6 ;  /* 0x00000001040f7824 */ /* 0x001fe400078e0206 */
        /* <DEDUP_REMOVED lines=11> */
.L_x_29654:
[----:B------:R-:W-:-:S13]  /*5820*/  ISETP.GE.AND P0, PT, R6, R5, PT ;  /* 0x000000050600720c */ /* 0x000fda0003f06270 */
[----:B------:R-:W-:Y:S05]  /*5830*/  @P0 BRA `(.L_x_29656) ;  /* 0x0000000000300947 */ /* 0x000fea0003800000 */
[----:B-1----:R-:W1:Y:S01]  /*5840*/  LDC.64 R8, c[0x0][0x218] ;  /* 0x00008600ff087b82 */ /* 0x002e620000000a00 */
[----:B------:R-:W-:Y:S01]  /*5850*/  IADD3 R13, R4, R6, RZ ;  /* 0x00000006040d7210 */ /* 0x000fe20007ffe0ff */
[----:B------:R-:W-:-:S04]  /*5860*/  VIADD R6, R6, 0x80 ;  /* 0x0000008006067836 */ /* 0x000fc80000000000 */
[----:B-1----:R-:W-:-:S05]  /*5870*/  IMAD.WIDE.U32 R8, R13, 0x2, R8 ;  /* 0x000000020d087825 */ /* 0x002fca00078e0008 */
[----:B------:R1:W-:Y:S02]  /*5880*/  STG.E.U16 desc[UR4][R8.64], R10 ;  /* 0x0000000a08007986 */ /* 0x0003e4000c101504 */
.L_x_29655:
[----:B------:R-:W-:-:S13]  /*5890*/  ISETP.GE.AND P0, PT, R6, R5, PT ;  /* 0x000000050600720c */ /* 0x000fda0003f06270 */
[----:B------:R-:W-:Y:S05]  /*58a0*/  @P0 BRA `(.L_x_29657) ;  /* 0x0000000000300947 */ /* 0x000fea0003800000 */
[----:B-1----:R-:W1:Y:S01]  /*58b0*/  LDC.64 R8, c[0x0][0x218] ;  /* 0x00008600ff087b82 */ /* 0x002e620000000a00 */
[----:B0-----:R-:W-:Y:S02]  /*58c0*/  IMAD.IADD R13, R4, 0x1, R6 ;  /* 0x00000001040d7824 */ /* 0x001fe400078e0206 */
[----:B------:R-:W-:Y:S02]  /*58d0*/  VIADD R6, R6, 0x80 ;  /* 0x0000008006067836 */ /* 0x000fe40000000000 */
[----:B-1----:R-:W-:-:S05]  /*58e0*/  IMAD.WIDE.U32 R8, R13, 0x2, R8 ;  /* 0x000000020d087825 */ /* 0x002fca00078e0008 */
[----:B------:R2:W-:Y:S02]  /*58f0*/  STG.E.U16 desc[UR4][R8.64], R11 ;  /* 0x0000000b08007986 */ /* 0x0005e4000c101504 */
.L_x_29656:
[----:B------:R-:W-:-:S13]  /*5900*/  ISETP.GE.AND P0, PT, R6, R5, PT ;  /* 0x000000050600720c */ /* 0x000fda0003f06270 */
[----:B------:R-:W-:Y:S05]  /*5910*/  @P0 BRA `(.L_x_29658) ;  /* 0x0000000000340947 */ /* 0x000fea0003800000 */
[----:B-12---:R-:W1:Y:S01]  /*5920*/  LDC.64 R8, c[0x0][0x218] ;  /* 0x00008600ff087b82 */ /* 0x006e620000000a00 */
[----:B------:R-:W-:Y:S01]  /*5930*/  IADD3 R11, R4, R6, RZ ;  /* 0x00000006040b7210 */ /* 0x000fe20007ffe0ff */
[----:B------:R-:W-:-:S04]  /*5940*/  VIADD R6, R6, 0x80 ;  /* 0x0000008006067836 */ /* 0x000fc80000000000 */
[----:B-1----:R-:W-:-:S05]  /*5950*/  IMAD.WIDE.U32 R8, R11, 0x2, R8 ;  /* 0x000000020b087825 */ /* 0x002fca00078e0008 */
[----:B------:R2:W-:Y:S02]  /*5960*/  STG.E.U16 desc[UR4][R8.64], R7 ;  /* 0x0000000708007986 */ /* 0x0005e4000c101504 */
.L_x_29657:
        /* <DEDUP_REMOVED lines=8> */
.L_x_29658:
[----:B------:R-:W-:Y:S05]  /*59f0*/  BSYNC B1 ;  /* 0x0000000000017941 */ /* 0x000fea0003800000 */
.L_x_29653:
[----:B------:R-:W-:-:S13]  /*5a00*/  ISETP.GE.AND P0, PT, R6, R5, PT ;  /* 0x000000050600720c */ /* 0x000fda0003f06270 */
[----:B-123--:R-:W1:Y:S01]  /*5a10*/  @!P0 LDC.64 R8, c[0x0][0x218] ;  /* 0x00008600ff088b82 */ /* 0x00ee620000000a00 */
[----:B------:R-:W-:Y:S01]  /*5a20*/  @!P0 IADD3 R7, R4, R6, RZ ;  /* 0x0000000604078210 */ /* 0x000fe20007ffe0ff */
[----:B------:R-:W-:-:S04]  /*5a30*/  @!P0 VIADD R6, R6, 0x80 ;  /* 0x0000008006068836 */ /* 0x000fc80000000000 */
[----:B-1----:R-:W-:-:S05]  /*5a40*/  @!P0 IMAD.WIDE.U32 R8, R7, 0x2, R8 ;  /* 0x0000000207088825 */ /* 0x002fca00078e0008 */
[----:B------:R3:W-:Y:S02]  /*5a50*/  @!P0 STG.E.U16 desc[UR4][R8.64], R3 ;  /* 0x0000000308008986 */ /* 0x0007e4000c101504 */
.L_x_29659:
[----:B------:R-:W-:Y:S05]  /*5a60*/  BSYNC B0 ;  /* 0x0000000000007941 */ /* 0x000fea0003800000 */
.L_x_29652:
        /* <DEDUP_REMOVED lines=8> */
.L_x_29660:
        /* <DEDUP_REMOVED lines=9> */
.L_x_57491:


//--------------------- .text._ZN2at6native29vectorized_elementwise_kernelILi8ENS0_13BinaryFunctorIN3c108BFloat16ES4_S4_ZZZNS0_21remainder_kernel_cudaERNS_18TensorIteratorBaseEENKUlvE0_clEvENKUlvE2_clEvEUlS4_S4_E_EESt5arrayIPcLm3EEEEviT0_T1_ --------------------------
	.section	.text._ZN2at6native29vectorized_elementwise_kernelILi8ENS0_13BinaryFunctorIN3c108BFloat16ES4_S4_ZZZNS0_21remainder_kernel_cudaERNS_18TensorIteratorBaseEENKUlvE0_clEvENKUlvE2_clEvEUlS4_S4_E_EESt5arrayIPcLm3EEEEviT0_T1_,"ax",@progbits
	.align	128
        .global         _ZN2at6native29vectorized_elementwise_kernelILi8ENS0_13BinaryFunctorIN3c108BFloat16ES4_S4_ZZZNS0_21remainder_kernel_cudaERNS_18TensorIteratorBaseEENKUlvE0_clEvENKUlvE2_clEvEUlS4_S4_E_EESt5arrayIPcLm3EEEEviT0_T1_
        .type           _ZN2at6native29vectorized_elementwise_kernelILi8ENS0_13BinaryFunctorIN3c108BFloat16ES4_S4_ZZZNS0_21remainder_kernel_cudaERNS_18TensorIteratorBaseEENKUlvE0_clEvENKUlvE2_clEvEUlS4_S4_E_EESt5arrayIPcLm3EEEEviT0_T1_,@function
        .size           _ZN2at6native29vectorized_elementwise_kernelILi8ENS0_13BinaryFunctorIN3c108BFloat16ES4_S4_ZZZNS0_21remainder_kernel_cudaERNS_18TensorIteratorBaseEENKUlvE0_clEvENKUlvE2_clEvEUlS4_S4_E_EESt5arrayIPcLm3EEEEviT0_T1_,(.L_x_57492 - _ZN2at6native29vectorized_elementwise_kernelILi8ENS0_13BinaryFunctorIN3c108BFloat16ES4_S4_ZZZNS0_21remainder_kernel_cudaERNS_18TensorIteratorBaseEENKUlvE0_clEvENKUlvE2_clEvEUlS4_S4_E_EESt5arrayIPcLm3EEEEviT0_T1_)
        .other          _ZN2at6native29vectorized_elementwise_kernelILi8ENS0_13BinaryFunctorIN3c108BFloat16ES4_S4_ZZZNS0_21remainder_kernel_cudaERNS_18TensorIteratorBaseEENKUlvE0_clEvENKUlvE2_clEvEUlS4_S4_E_EESt5arrayIPcLm3EEEEviT0_T1_,@"STO_CUDA_ENTRY STV_DEFAULT"
_ZN2at6native29vectorized_elementwise_kernelILi8ENS0_13BinaryFunctorIN3c108BFloat16ES4_S4_ZZZNS0_21remainder_kernel_cudaERNS_18TensorIteratorBaseEENKUlvE0_clEvENKUlvE2_clEvEUlS4_S4_E_EESt5arrayIPcLm3EEEEviT0_T1_:
.text._ZN2at6native29vectorized_elementwise_kernelILi8ENS0_13BinaryFunctorIN3c108BFloat16ES4_S4_ZZZNS0_21remainder_kernel_cudaERNS_18TensorIteratorBaseEENKUlvE0_clEvENKUlvE2_clEvEUlS4_S4_E_EESt5arrayIPcLm3EEEEviT0_T1_:
        /* <DEDUP_REMOVED lines=15> */
[----:B------:R-:W-:-:S06]  /*00f0*/  IMAD.WIDE.U32 R8, R2, 0x10, R8 ;  /* 0x0000001002087825 */ /* 0x000fcc00078e0008 */
[----:B------:R-:W3:Y:S01]  /*0100*/  LDG.E.128 R8, desc[UR4][R8.64] ;  /* 0x0000000408087981 */ /* 0x000ee2000c1e1d00 */
[----:B------:R-:W-:Y:S01]  /*0110*/  BSSY B0, `(.L_x_29662) ;  /* 0x0000043000007945 */ /* 0x000fe20003800000 */
[----:B--2---:R-:W-:Y:S02]  /*0120*/  IMAD.U32 R3, R12, 0x10000, RZ ;  /* 0x000100000c037824 */ /* 0x004fe400078e00ff */
[----:B---3--:R-:W-:-:S05]  /*0130*/  IMAD.U32 R6, R8, 0x10000, RZ ;  /* 0x0001000008067824 */ /* 0x008fca00078e00ff */
[C---:B------:R-:W-:Y:S01]  /*0140*/  FSETP.GEU.FTZ.AND P0, PT, |R3|.reuse, |R6|, PT ;  /* 0x400000060300720b */ /* 0x040fe20003f1e200 */
[----:B------:R-:W-:Y:S01]  /*0150*/  FADD.FTZ R5, |R3|, -RZ ;  /* 0x800000ff03057221 */ /* 0x000fe20000010200 */
[----:B------:R-:W-:-:S11]  /*0160*/  PRMT R12, R12, 0x7632, R12 ;  /* 0x000076320c0c7816 */ /* 0x000fd6000000000c */
        /* <DEDUP_REMOVED lines=24> */
.L_x_29667:
[----:B------:R-:W-:Y:S01]  /*02f0*/  FSETP.GEU.FTZ.AND P0, PT, R17, -R0, PT ;  /* 0x800000001100720b */ /* 0x000fe20003f1e000 */
[----:B------:R-:W-:-:S12]  /*0300*/  FADD.FTZ R18, R18, -1 ;  /* 0xbf80000012127421 */ /* 0x000fd80000010000 */
[----:B------:R-:W-:-:S07]  /*0310*/  @!P0 FADD.FTZ R18, R18, -1 ;  /* 0xbf80000012128421 */ /* 0x000fce0000010000 */
.L_x_29666:
[----:B------:R-:W-:Y:S05]  /*0320*/  BSYNC B1 ;  /* 0x0000000000017941 */ /* 0x000fea0003800000 */
.L_x_29665:
[----:B------:R-:W-:Y:S01]  /*0330*/  FFMA.FTZ R5, -R0, R18, R5 ;  /* 0x0000001200057223 */ /* 0x000fe20000010105 */
[----:B------:R-:W-:Y:S06]  /*0340*/  BRA `(.L_x_29663) ;  /* 0x00000000007c7947 */ /* 0x000fec0003800000 */
.L_x_29664:
[----:B------:R-:W-:Y:S01]  /*0350*/  VIADD R7, R0, 0xf4800000 ;  /* 0xf480000000077836 */ /* 0x000fe20000000000 */
        /* <DEDUP_REMOVED lines=14> */
.L_x_29670:
        /* <DEDUP_REMOVED lines=13> */
.L_x_29669:
[----:B------:R-:W-:Y:S05]  /*0510*/  BSYNC B1 ;  /* 0x0000000000017941 */ /* 0x000fea0003800000 */
.L_x_29668:
[----:B------:R-:W-:-:S04]  /*0520*/  FMUL.FTZ R0, R7, 1.1920928955078125e-07 ;  /* 0x3400000007007820 */ /* 0x000fc80000410000 */
[----:B------:R-:W-:-:S07]  /*0530*/  FMUL.FTZ R5, R5, R0 ;  /* 0x0000000005057220 */ /* 0x000fce0000410000 */
.L_x_29663:
[----:B------:R-:W-:Y:S05]  /*0540*/  BSYNC B0 ;  /* 0x0000000000007941 */ /* 0x000fea0003800000 */
.L_x_29662:
[C---:B------:R-:W-:Y:S01]  /*0550*/  FSETP.GTU.FTZ.AND P0, PT, |R5|.reuse, +INF , PT ;  /* 0x7f8000000500780b */ /* 0x040fe20003f1c200 */
[----:B------:R-:W-:Y:S01]  /*0560*/  IMAD.U32 R12, R12, 0x10000, RZ ;  /* 0x000100000c0c7824 */ /* 0x000fe200078e00ff */
[C---:B------:R-:W-:Y:S01]  /*0570*/  LOP3.LUT R0, R5.reuse, 0x80000000, R3, 0xb8, !PT ;  /* 0x8000000005007812 */ /* 0x040fe200078eb803 */
[----:B------:R-:W-:Y:S01]  /*0580*/  BSSY B0, `(.L_x_29671) ;  /* 0x0000048000007945 */ /* 0x000fe20003800000 */
[----:B------:R-:W-:Y:S01]  /*0590*/  FSETP.GEU.FTZ.AND P1, PT, R6, RZ, PT ;  /* 0x000000ff0600720b */ /* 0x000fe20003f3e000 */
[----:B------:R-:W-:Y:S01]  /*05a0*/  FADD.FTZ R7, |R12|, -RZ ;  /* 0x800000ff0c077221 */ /* 0x000fe20000010200 */
[----:B------:R-:W-:Y:S02]  /*05b0*/  FSEL R3, R5, R0, P0 ;  /* 0x0000000005037208 */ /* 0x000fe40000000000 */
[----:B------:R-:W-:Y:S02]  /*05c0*/  PRMT R5, R8, 0x7632, R5 ;  /* 0x0000763208057816 */ /* 0x000fe40000000005 */
[----:B------:R-:W-:-:S02]  /*05d0*/  FSETP.NEU.FTZ.AND P0, PT, R3, RZ, PT ;  /* 0x000000ff0300720b */ /* 0x000fc40003f1d000 */
[----:B------:R-:W-:Y:S01]  /*05e0*/  FSETP.GEU.FTZ.AND P2, PT, R3, RZ, PT ;  /* 0x000000ff0300720b */ /* 0x000fe20003f5e000 */
[----:B------:R-:W-:-:S03]  /*05f0*/  IMAD.U32 R5, R5, 0x10000, RZ ;  /* 0x0001000005057824 */ /* 0x000fc600078e00ff */
        /* <DEDUP_REMOVED lines=27> */
.L_x_29676:
[----:B------:R-:W-:Y:S01]  /*07b0*/  FSETP.GEU.FTZ.AND P0, PT, R16, -R0, PT ;  /* 0x800000001000720b */ /* 0x000fe20003f1e000 */
[----:B------:R-:W-:-:S12]  /*07c0*/  FADD.FTZ R6, R6, -1 ;  /* 0xbf80000006067421 */ /* 0x000fd80000010000 */
[----:B------:R-:W-:-:S07]  /*07d0*/  @!P0 FADD.FTZ R6, R6, -1 ;  /* 0xbf80000006068421 */ /* 0x000fce0000010000 */
.L_x_29675:
[----:B------:R-:W-:Y:S05]  /*07e0*/  BSYNC B1 ;  /* 0x0000000000017941 */ /* 0x000fea0003800000 */
.L_x_29674:
[----:B------:R-:W-:Y:S01]  /*07f0*/  FFMA.FTZ R7, -R0, R6, R7 ;  /* 0x0000000600077223 */ /* 0x000fe20000010107 */
[----:B------:R-:W-:Y:S06]  /*0800*/  BRA `(.L_x_29672) ;  /* 0x00000000007c7947 */ /* 0x000fec0003800000 */
.L_x_29673:
        /* <DEDUP_REMOVED lines=15> */
.L_x_29679:
        /* <DEDUP_REMOVED lines=13> */
.L_x_29678:
[----:B------:R-:W-:Y:S05]  /*09d0*/  BSYNC B1 ;  /* 0x0000000000017941 */ /* 0x000fea0003800000 */
.L_x_29677:
[----:B------:R-:W-:-:S04]  /*09e0*/  FMUL.FTZ R7, R7, 1.1920928955078125e-07 ;  /* 0x3400000007077820 */ /* 0x000fc80000410000 */
[----:B------:R-:W-:-:S07]  /*09f0*/  FMUL.FTZ R7, R6, R7 ;  /* 0x0000000706077220 */ /* 0x000fce0000410000 */
.L_x_29672:
[----:B------:R-:W-:Y:S05]  /*0a00*/  BSYNC B0 ;  /* 0x0000000000007941 */ /* 0x000fea0003800000 */
.L_x_29671:
[----:B------:R-:W-:Y:S01]  /*0a10*/  FSETP.GTU.FTZ.AND P0, PT, |R7|, +INF , PT ;  /* 0x7f8000000700780b */ /* 0x000fe20003f1c200 */
[----:B------:R-:W-:Y:S01]  /*0a20*/  IMAD.U32 R8, R9, 0x10000, RZ ;  /* 0x0001000009087824 */ /* 0x000fe200078e00ff */
[----:B------:R-:W-:Y:S01]  /*0a30*/  LOP3.LUT R12, R7, 0x80000000, R12, 0xb8, !PT ;  /* 0x80000000070c7812 */ /* 0x000fe200078eb80c */
[----:B------:R-:W-:Y:S01]  /*0a40*/  BSSY B0, `(.L_x_29680) ;  /* 0x0000047000007945 */ /* 0x000fe20003800000 */
[----:B------:R-:W-:Y:S02]  /*0a50*/  FSETP.GEU.FTZ.AND P1, PT, R5, RZ, PT ;  /* 0x000000ff0500720b */ /* 0x000fe40003f3e000 */
[----:B------:R-:W-:Y:S01]  /*0a60*/  FSEL R6, R7, R12, P0 ;  /* 0x0000000c07067208 */ /* 0x000fe20000000000 */
[----:B------:R-:W-:-:S03]  /*0a70*/  IMAD.U32 R7, R13, 0x10000, RZ ;  /* 0x000100000d077824 */ /* 0x000fc600078e00ff */
[C---:B------:R-:W-:Y:S01]  /*0a80*/  FSETP.NEU.FTZ.AND P0, PT, R6.reuse, RZ, PT ;  /* 0x000000ff0600720b */ /* 0x040fe20003f1d000 */
[----:B0-----:R-:W-:Y:S01]  /*0a90*/  FADD.FTZ R17, |R7|, -RZ ;  /* 0x800000ff07117221 */ /* 0x001fe20000010200 */
        /* <DEDUP_REMOVED lines=13> */
[----:B-1----:R-:W0:Y:S02]  /*0b70*/  FRND.TRUNC R16, R5 ;  /* 0x0000000500107307 */ /* 0x002e24000020d000 */
        /* <DEDUP_REMOVED lines=14> */
.L_x_29685:
[----:B------:R-:W-:Y:S01]  /*0c60*/  FSETP.GEU.FTZ.AND P0, PT, R19, -R0, PT ;  /* 0x800000001300720b */ /* 0x000fe20003f1e000 */
[----:B------:R-:W-:-:S12]  /*0c70*/  FADD.FTZ R16, R16, -1 ;  /* 0xbf80000010107421 */ /* 0x000fd80000010000 */
[----:B------:R-:W-:-:S07]  /*0c80*/  @!P0 FADD.FTZ R16, R16, -1 ;  /* 0xbf80000010108421 */ /* 0x000fce0000010000 */
.L_x_29684:
[----:B------:R-:W-:Y:S05]  /*0c90*/  BSYNC B1 ;  /* 0x0000000000017941 */ /* 0x000fea0003800000 */
.L_x_29683:
[----:B------:R-:W-:Y:S01]  /*0ca0*/  FFMA.FTZ R17, -R0, R16, R17 ;  /* 0x0000001000117223 */ /* 0x000fe20000010111 */
[----:B------:R-:W-:Y:S06]  /*0cb0*/  BRA `(.L_x_29681) ;  /* 0x00000000007c7947 */ /* 0x000fec0003800000 */
.L_x_29682:
        /* <DEDUP_REMOVED lines=8> */
[----:B-1----:R-:W-:Y:S02]  /*0d40*/  LOP3.LUT P1, R16, R12, 0xff800000, RZ, 0xc0, !PT ;  /* 0xff8000000c107812 */ /* 0x002fe4000782c0ff */
[----:B------:R-:W-:Y:S02]  /*0d50*/  LOP3.LUT R12, R5, 0x3f800000, RZ, 0xfc, !PT ;  /* 0x3f800000050c7812 */ /* 0x000fe400078efcff */
[----:B------:R-:W-:-:S09]  /*0d60*/  FSEL R5, R17, +QNAN , !P0 ;  /* 0x7fffffff11057808 */ /* 0x000fd20004000000 */
[----:B------:R-:W-:Y:S05]  /*0d70*/  @!P1 BRA `(.L_x_29687) ;  /* 0x0000000000409947 */ /* 0x000fea0003800000 */
[----:B------:R-:W-:-:S04]  /*0d80*/  LOP3.LUT R0, R0, 0x7fffff, RZ, 0xc0, !PT ;  /* 0x007fffff00007812 */ /* 0x000fc800078ec0ff */
[----:B------:R-:W-:-:S04]  /*0d90*/  LOP3.LUT R17, R0, 0x3f800000, RZ, 0xfc, !PT ;  /* 0x3f80000000117812 */ /* 0x000fc800078efcff */
[----:B------:R0:W1:Y:S03]  /*0da0*/  MUFU.RCP R0, R17 ;  /* 0x0000001100007308 */ /* 0x0000660000001000 */
.L_x_29688:
        /* <DEDUP_REMOVED lines=13> */
.L_x_29687:
[----:B------:R-:W-:Y:S05]  /*0e80*/  BSYNC B1 ;  /* 0x0000000000017941 */ /* 0x000fea0003800000 */
.L_x_29686:
[----:B------:R-:W-:-:S04]  /*0e90*/  FMUL.FTZ R12, R12, 1.1920928955078125e-07 ;  /* 0x340000000c0c7820 */ /* 0x000fc80000410000 */
[----:B0-----:R-:W-:-:S07]  /*0ea0*/  FMUL.FTZ R17, R5, R12 ;  /* 0x0000000c05117220 */ /* 0x001fce0000410000 */
.L_x_29681:
[----:B------:R-:W-:Y:S05]  /*0eb0*/  BSYNC B0 ;  /* 0x0000000000007941 */ /* 0x000fea0003800000 */
.L_x_29680:
[C---:B------:R-:W-:Y:S01]  /*0ec0*/  FSETP.GTU.FTZ.AND P0, PT, |R17|.reuse, +INF , PT ;  /* 0x7f8000001100780b */ /* 0x040fe20003f1c200 */
[----:B------:R-:W-:Y:S01]  /*0ed0*/  BSSY B0, `(.L_x_29689) ;  /* 0x000004b000007945 */ /* 0x000fe20003800000 */
[--C-:B------:R-:W-:Y:S02]  /*0ee0*/  LOP3.LUT R0, R17, 0x80000000, R7.reuse, 0xb8, !PT ;  /* 0x8000000011007812 */ /* 0x100fe400078eb807 */
[----:B------:R-:W-:Y:S02]  /*0ef0*/  PRMT R12, R13, 0x7632, R12 ;  /* 0x000076320d0c7816 */ /* 0x000fe4000000000c */
[----:B------:R-:W-:Y:S02]  /*0f00*/  FSEL R5, R17, R0, P0 ;  /* 0x0000000011057208 */ /* 0x000fe40000000000 */
[----:B------:R-:W-:Y:S01]  /*0f10*/  PRMT R7, R9, 0x7632, R7 ;  /* 0x0000763209077816 */ /* 0x000fe20000000007 */
[----:B------:R-:W-:Y:S01]  /*0f20*/  IMAD.U32 R12, R12, 0x10000, RZ ;  /* 0x000100000c0c7824 */ /* 0x000fe200078e00ff */
[----:B------:R-:W-:-:S02]  /*0f30*/  FSETP.GEU.FTZ.AND P1, PT, R8, RZ, PT ;  /* 0x000000ff0800720b */ /* 0x000fc40003f3e000 */
[C---:B------:R-:W-:Y:S01]  /*0f40*/  FSETP.NEU.FTZ.AND P0, PT, R5.reuse, RZ, PT ;  /* 0x000000ff0500720b */ /* 0x040fe20003f1d000 */
[C---:B------:R-:W-:Y:S01]  /*0f50*/  FADD.FTZ R9, |R12|.reuse, -RZ ;  /* 0x800000ff0c097221 */ /* 0x040fe20000010200 */
[----:B------:R-:W-:Y:S02]  /*0f60*/  FSETP.GEU.FTZ.AND P2, PT, R5, RZ, PT ;  /* 0x000000ff0500720b */ /* 0x000fe40003f5e000 */
[----:B------:R-:W-:Y:S02]  /*0f70*/  SHF.L.U32 R7, R7, 0x10, RZ ;  /* 0x0000001007077819 */ /* 0x000fe400000006ff */
        /* <DEDUP_REMOVED lines=27> */
.L_x_29694:
[----:B------:R-:W-:Y:S01]  /*1130*/  FSETP.GEU.FTZ.AND P0, PT, R16, -R0, PT ;  /* 0x800000001000720b */ /* 0x000fe20003f1e000 */
[----:B------:R-:W-:-:S12]  /*1140*/  FADD.FTZ R8, R8, -1 ;  /* 0xbf80000008087421 */ /* 0x000fd80000010000 */
[----:B------:R-:W-:-:S07]  /*1150*/  @!P0 FADD.FTZ R8, R8, -1 ;  /* 0xbf80000008088421 */ /* 0x000fce0000010000 */
.L_x_29693:
[----:B------:R-:W-:Y:S05]  /*1160*/  BSYNC B1 ;  /* 0x0000000000017941 */ /* 0x000fea0003800000 */
.L_x_29692:
[----:B------:R-:W-:Y:S01]  /*1170*/  FFMA.FTZ R9, -R0, R8, R9 ;  /* 0x0000000800097223 */ /* 0x000fe20000010109 */
[----:B------:R-:W-:Y:S06]  /*1180*/  BRA `(.L_x_29690) ;  /* 0x00000000007c7947 */ /* 0x000fec0003800000 */
.L_x_29691:
[C---:B------:R-:W-:Y:S01]  /*1190*/  VIADD R8, R0.reuse, 0xf4800000 ;  /* 0xf480000000087836 */ /* 0x040fe20000000000 */
[----:B------:R-:W-:Y:S01]  /*11a0*/  FSETP.GT.FTZ.AND P0, PT, |R7|, RZ, PT ;  /* 0x000000ff0700720b */ /* 0x000fe20003f14200 */
[----:B------:R-:W-:Y:S01]  /*11b0*/  BSSY B1, `(.L_x_29695) ;  /* 0x000001a000017945 */ /* 0x000fe20003800000 */
[----:B-1----:R-:W-:Y:S02]  /*11c0*/  LOP3.LUT R16, R0, 0xff800000, RZ, 0xc0, !PT ;  /* 0xff80000000107812 */ /* 0x002fe400078ec0ff */
        /* <DEDUP_REMOVED lines=11> */
.L_x_29697:
        /* <DEDUP_REMOVED lines=13> */
.L_x_29696:
[----:B------:R-:W-:Y:S05]  /*1350*/  BSYNC B1 ;  /* 0x0000000000017941 */ /* 0x000fea0003800000 */
.L_x_29695:
[----:B------:R-:W-:-:S04]  /*1360*/  FMUL.FTZ R9, R9, 1.1920928955078125e-07 ;  /* 0x3400000009097820 */ /* 0x000fc80000410000 */
[----:B------:R-:W-:-:S07]  /*1370*/  FMUL.FTZ R9, R8, R9 ;  /* 0x0000000908097220 */ /* 0x000fce0000410000 */
.L_x_29690:
[----:B------:R-:W-:Y:S05]  /*1380*/  BSYNC B0 ;  /* 0x0000000000007941 */ /* 0x000fea0003800000 */
.L_x_29689:
[C---:B------:R-:W-:Y:S01]  /*1390*/  FSETP.GTU.FTZ.AND P0, PT, |R9|.reuse, +INF , PT ;  /* 0x7f8000000900780b */ /* 0x040fe20003f1c200 */
[----:B------:R-:W-:Y:S01]  /*13a0*/  BSSY B0, `(.L_x_29698) ;  /* 0x0000049000007945 */ /* 0x000fe20003800000 */
[----:B------:R-:W-:Y:S02]  /*13b0*/  LOP3.LUT R12, R9, 0x80000000, R12, 0xb8, !PT ;  /* 0x80000000090c7812 */ /* 0x000fe400078eb80c */
[----:B------:R-:W-:Y:S02]  /*13c0*/  FSETP.GEU.FTZ.AND P1, PT, R7, RZ, PT ;  /* 0x000000ff0700720b */ /* 0x000fe40003f3e000 */
[----:B------:R-:W-:Y:S01]  /*13d0*/  FSEL R8, R9, R12, P0 ;  /* 0x0000000c09087208 */ /* 0x000fe20000000000 */
[----:B------:R-:W-:Y:S01]  /*13e0*/  IMAD.U32 R9, R10, 0x10000, RZ ;  /* 0x000100000a097824 */ /* 0x000fe200078e00ff */
        /* <DEDUP_REMOVED lines=31> */
.L_x_29703:
[----:B------:R-:W-:Y:S01]  /*15e0*/  FSETP.GEU.FTZ.AND P0, PT, R16, -R0, PT ;  /* 0x800000001000720b */ /* 0x000fe20003f1e000 */
[----:B------:R-:W-:-:S12]  /*15f0*/  FADD.FTZ R18, R18, -1 ;  /* 0xbf80000012127421 */ /* 0x000fd80000010000 */
[----:B------:R-:W-:-:S07]  /*1600*/  @!P0 FADD.FTZ R18, R18, -1 ;  /* 0xbf80000012128421 */ /* 0x000fce0000010000 */
.L_x_29702:
[----:B------:R-:W-:Y:S05]  /*1610*/  BSYNC B1 ;  /* 0x0000000000017941 */ /* 0x000fea0003800000 */
.L_x_29701:
[----:B------:R-:W-:Y:S01]  /*1620*/  FFMA.FTZ R13, -R0, R18, R13 ;  /* 0x00000012000d7223 */ /* 0x000fe2000001010d */
[----:B------:R-:W-:Y:S06]  /*1630*/  BRA `(.L_x_29699) ;  /* 0x00000000007c7947 */ /* 0x000fec0003800000 */
.L_x_29700:
[C---:B------:R-:W-:Y:S01]  /*1640*/  VIADD R7, R0.reuse, 0xf4800000 ;  /* 0xf480000000077836 */ /* 0x040fe20000000000 */
[----:B------:R-:W-:Y:S01]  /*1650*/  FSETP.GT.FTZ.AND P0, PT, |R9|, RZ, PT ;  /* 0x000000ff0900720b */ /* 0x000fe20003f14200 */
[----:B------:R-:W-:Y:S01]  /*1660*/  BSSY B1, `(.L_x_29704) ;  /* 0x000001a000017945 */ /* 0x000fe20003800000 */
[----:B------:R-:W-:Y:S02]  /*1670*/  LOP3.LUT R17, R0, 0xff800000, RZ, 0xc0, !PT ;  /* 0xff80000000117812 */ /* 0x000fe400078ec0ff */
[----:B01----:R-:W-:Y:S02]  /*1680*/  LOP3.LUT R16, R7, 0xff800000, RZ, 0xc0, !PT ;  /* 0xff80000007107812 */ /* 0x003fe400078ec0ff */
        /* <DEDUP_REMOVED lines=10> */
.L_x_29706:
        /* <DEDUP_REMOVED lines=13> */
.L_x_29705:
[----:B------:R-:W-:Y:S05]  /*1800*/  BSYNC B1 ;  /* 0x0000000000017941 */ /* 0x000fea0003800000 */
.L_x_29704:
[----:B------:R-:W-:-:S04]  /*1810*/  FMUL.FTZ R0, R13, 1.1920928955078125e-07 ;  /* 0x340000000d007820 */ /* 0x000fc80000410000 */
[----:B------:R-:W-:-:S07]  /*1820*/  FMUL.FTZ R13, R7, R0 ;  /* 0x00000000070d7220 */ /* 0x000fce0000410000 */
.L_x_29699:
[----:B------:R-:W-:Y:S05]  /*1830*/  BSYNC B0 ;  /* 0x0000000000007941 */ /* 0x000fea0003800000 */
.L_x_29698:
[C---:B------:R-:W-:Y:S01]  /*1840*/  FSETP.GTU.FTZ.AND P0, PT, |R13|.reuse, +INF , PT ;  /* 0x7f8000000d00780b */ /* 0x040fe20003f1c200 */
[----:B------:R-:W-:Y:S01]  /*1850*/  BSSY B0, `(.L_x_29707) ;  /* 0x000004c000007945 */ /* 0x000fe20003800000 */
[C---:B------:R-:W-:Y:S02]  /*1860*/  LOP3.LUT R12, R13.reuse, 0x80000000, R12, 0xb8, !PT ;  /* 0x800000000d0c7812 */ /* 0x040fe400078eb80c */
        /* <DEDUP_REMOVED lines=8> */
[----:B------:R-:W-:-:S03]  /*18f0*/  FSETP.GEU.FTZ.AND P2, PT, R13, RZ, PT ;  /* 0x000000ff0d00720b */ /* 0x000fc60003f5e000 */
[C---:B------:R-:W-:Y:S01]  /*1900*/  FADD.FTZ R13, |R12|.reuse, -RZ ;  /* 0x800000ff0c0d7221 */ /* 0x040fe20000010200 */
        /* <DEDUP_REMOVED lines=12> */
[----:B01----:R-:W0:Y:S02]  /*19d0*/  FRND.TRUNC R16, R9 ;  /* 0x0000000900107307 */ /* 0x003e24000020d000 */
        /* <DEDUP_REMOVED lines=14> */
.L_x_29712:
[----:B------:R-:W-:Y:S01]  /*1ac0*/  FSETP.GEU.FTZ.AND P0, PT, R14, -R0, PT ;  /* 0x800000000e00720b */ /* 0x000fe20003f1e000 */
[----:B------:R-:W-:-:S12]  /*1ad0*/  FADD.FTZ R16, R16, -1 ;  /* 0xbf80000010107421 */ /* 0x000fd80000010000 */
[----:B------:R-:W-:-:S07]  /*1ae0*/  @!P0 FADD.FTZ R16, R16, -1 ;  /* 0xbf80000010108421 */ /* 0x000fce0000010000 */
.L_x_29711:
[----:B------:R-:W-:Y:S05]  /*1af0*/  BSYNC B1 ;  /* 0x0000000000017941 */ /* 0x000fea0003800000 */
.L_x_29710:
[----:B------:R-:W-:Y:S01]  /*1b00*/  FFMA.FTZ R13, -R0, R16, R13 ;  /* 0x00000010000d7223 */ /* 0x000fe2000001010d */
[----:B------:R-:W-:Y:S06]  /*1b10*/  BRA `(.L_x_29708) ;  /* 0x00000000007c7947 */ /* 0x000fec0003800000 */
.L_x_29709:
[C---:B------:R-:W-:Y:S01]  /*1b20*/  VIADD R9, R0.reuse, 0xf4800000 ;  /* 0xf480000000097836 */ /* 0x040fe20000000000 */
[----:B------:R-:W-:Y:S01]  /*1b30*/  FSETP.GT.FTZ.AND P0, PT, |R7|, RZ, PT ;  /* 0x000000ff0700720b */ /* 0x000fe20003f14200 */
[----:B------:R-:W-:Y:S01]  /*1b40*/  BSSY B1, `(.L_x_29713) ;  /* 0x000001a000017945 */ /* 0x000fe20003800000 */
[----:B01----:R-:W-:Y:S02]  /*1b50*/  LOP3.LUT R16, R0, 0xff800000, RZ, 0xc0, !PT ;  /* 0xff80000000107812 */ /* 0x003fe400078ec0ff */
        /* <DEDUP_REMOVED lines=11> */
.L_x_29715:
        /* <DEDUP_REMOVED lines=13> */
.L_x_29714:
[----:B------:R-:W-:Y:S05]  /*1ce0*/  BSYNC B1 ;  /* 0x0000000000017941 */ /* 0x000fea0003800000 */
.L_x_29713:
[----:B------:R-:W-:-:S04]  /*1cf0*/  FMUL.FTZ R0, R13, 1.1920928955078125e-07 ;  /* 0x340000000d007820 */ /* 0x000fc80000410000 */
[----:B------:R-:W-:-:S07]  /*1d00*/  FMUL.FTZ R13, R9, R0 ;  /* 0x00000000090d7220 */ /* 0x000fce0000410000 */
.L_x_29708:
[----:B------:R-:W-:Y:S05]  /*1d10*/  BSYNC B0 ;  /* 0x0000000000007941 */ /* 0x000fea0003800000 */
.L_x_29707:
[C---:B------:R-:W-:Y:S01]  /*1d20*/  FSETP.GTU.FTZ.AND P0, PT, |R13|.reuse, +INF , PT ;  /* 0x7f8000000d00780b */ /* 0x040fe20003f1c200 */
[----:B------:R-:W-:Y:S01]  /*1d30*/  BSSY B0, `(.L_x_29716) ;  /* 0x0000049000007945 */ /* 0x000fe20003800000 */
[----:B------:R-:W-:Y:S02]  /*1d40*/  LOP3.LUT R12, R13, 0x80000000, R12, 0xb8, !PT ;  /* 0x800000000d0c7812 */ /* 0x000fe400078eb80c */
[----:B------:R-:W-:Y:S02]  /*1d50*/  FSETP.GEU.FTZ.AND P1, PT, R7, RZ, PT ;  /* 0x000000ff0700720b */ /* 0x000fe40003f3e000 */
[----:B------:R-:W-:Y:S01]  /*1d60*/  FSEL R9, R13, R12, P0 ;  /* 0x0000000c0d097208 */ /* 0x000fe20000000000 */
[----:B------:R-:W-:Y:S02]  /*1d70*/  IMAD.U32 R13, R15, 0x10000, RZ ;  /* 0x000100000f0d7824 */ /* 0x000fe400078e00ff */
[----:B------:R-:W-:Y:S01]  /*1d80*/  IMAD.U32 R12, R11, 0x10000, RZ ;  /* 0x000100000b0c7824 */ /* 0x000fe200078e00ff */
[----:B------:R-:W-:Y:S01]  /*1d90*/  FSETP.NEU.FTZ.AND P0, PT, R9, RZ, PT ;  /* 0x000000ff0900720b */ /* 0x000fe20003f1d000 */
        /* <DEDUP_REMOVED lines=29> */
.L_x_29721:
[----:B------:R-:W-:Y:S01]  /*1f70*/  FSETP.GEU.FTZ.AND P0, PT, R19, -R0, PT ;  /* 0x800000001300720b */ /* 0x000fe20003f1e000 */
[----:B------:R-:W-:-:S12]  /*1f80*/  FADD.FTZ R16, R16, -1 ;  /* 0xbf80000010107421 */ /* 0x000fd80000010000 */
[----:B------:R-:W-:-:S07]  /*1f90*/  @!P0 FADD.FTZ R16, R16, -1 ;  /* 0xbf80000010108421 */ /* 0x000fce0000010000 */
.L_x_29720:
[----:B------:R-:W-:Y:S05]  /*1fa0*/  BSYNC B1 ;  /* 0x0000000000017941 */ /* 0x000fea0003800000 */
.L_x_29719:
[----:B------:R-:W-:Y:S01]  /*1fb0*/  FFMA.FTZ R17, -R0, R16, R17 ;  /* 0x0000001000117223 */ /* 0x000fe20000010111 */
[----:B------:R-:W-:Y:S06]  /*1fc0*/  BRA `(.L_x_29717) ;  /* 0x00000000007c7947 */ /* 0x000fec0003800000 */
.L_x_29718:
        /* <DEDUP_REMOVED lines=15> */
.L_x_29724:
        /* <DEDUP_REMOVED lines=13> */
.L_x_29723:
[----:B------:R-:W-:Y:S05]  /*2190*/  BSYNC B1 ;  /* 0x0000000000017941 */ /* 0x000fea0003800000 */
.L_x_29722:
[----:B------:R-:W-:-:S04]  /*21a0*/  FMUL.FTZ R14, R14, 1.1920928955078125e-07 ;  /* 0x340000000e0e7820 */ /* 0x000fc80000410000 */
[----:B0-----:R-:W-:-:S07]  /*21b0*/  FMUL.FTZ R17, R7, R14 ;  /* 0x0000000e07117220 */ /* 0x001fce0000410000 */
.L_x_29717:
[----:B------:R-:W-:Y:S05]  /*21c0*/  BSYNC B0 ;  /* 0x0000000000007941 */ /* 0x000fea0003800000 */
.L_x_29716:
        /* <DEDUP_REMOVED lines=9> */
[----:B------:R-:W-:Y:S01]  /*2260*/  FSETP.NEU.FTZ.AND P0, PT, R0, RZ, PT ;  /* 0x000000ff0000720b */ /* 0x000fe20003f1d000 */
[----:B------:R-:W-:Y:S01]  /*2270*/  FADD.FTZ R15, |R14|, -RZ ;  /* 0x800000ff0e0f7221 */ /* 0x000fe20000010200 */
[----:B------:R-:W-:-:S02]  /*2280*/  FSETP.GEU.FTZ.AND P2, PT, R0, RZ, PT ;  /* 0x000000ff0000720b */ /* 0x000fc40003f5e000 */
        /* <DEDUP_REMOVED lines=28> */
.L_x_29730:
[----:B------:R-:W-:Y:S01]  /*2450*/  FSETP.GEU.FTZ.AND P0, PT, R16, -R0, PT ;  /* 0x800000001000720b */ /* 0x000fe20003f1e000 */
[----:B------:R-:W-:-:S12]  /*2460*/  FADD.FTZ R12, R12, -1 ;  /* 0xbf8000000c0c7421 */ /* 0x000fd80000010000 */
[----:B------:R-:W-:-:S07]  /*2470*/  @!P0 FADD.FTZ R12, R12, -1 ;  /* 0xbf8000000c0c8421 */ /* 0x000fce0000010000 */
.L_x_29729:
[----:B------:R-:W-:Y:S05]  /*2480*/  BSYNC B1 ;  /* 0x0000000000017941 */ /* 0x000fea0003800000 */
.L_x_29728:
[----:B------:R-:W-:Y:S01]  /*2490*/  FFMA.FTZ R15, -R0, R12, R15 ;  /* 0x0000000c000f7223 */ /* 0x000fe2000001010f */
[----:B------:R-:W-:Y:S06]  /*24a0*/  BRA `(.L_x_29726) ;  /* 0x00000000007c7947 */ /* 0x000fec0003800000 */
.L_x_29727:
        /* <DEDUP_REMOVED lines=8> */
[----:B-1----:R-:W-:Y:S02]  /*2530*/  LOP3.LUT P1, R16, R13, 0xff800000, RZ, 0xc0, !PT ;  /* 0xff8000000d107812 */ /* 0x002fe4000782c0ff */
[----:B------:R-:W-:Y:S02]  /*2540*/  LOP3.LUT R13, R12, 0x3f800000, RZ, 0xfc, !PT ;  /* 0x3f8000000c0d7812 */ /* 0x000fe400078efcff */
[----:B------:R-:W-:-:S09]  /*2550*/  FSEL R12, R15, +QNAN , !P0 ;  /* 0x7fffffff0f0c7808 */ /* 0x000fd20004000000 */
[----:B------:R-:W-:Y:S05]  /*2560*/  @!P1 BRA `(.L_x_29732) ;  /* 0x0000000000409947 */ /* 0x000fea0003800000 */
[----:B------:R-:W-:-:S04]  /*2570*/  LOP3.LUT R0, R0, 0x7fffff, RZ, 0xc0, !PT ;  /* 0x007fffff00007812 */ /* 0x000fc800078ec0ff */
[----:B------:R-:W-:-:S04]  /*2580*/  LOP3.LUT R15, R0, 0x3f800000, RZ, 0xfc, !PT ;  /* 0x3f800000000f7812 */ /* 0x000fc800078efcff */
[----:B------:R0:W1:Y:S03]  /*2590*/  MUFU.RCP R0, R15 ;  /* 0x0000000f00007308 */ /* 0x0000660000001000 */
.L_x_29733:
        /* <DEDUP_REMOVED lines=13> */
.L_x_29732:
[----:B------:R-:W-:Y:S05]  /*2670*/  BSYNC B1 ;  /* 0x0000000000017941 */ /* 0x000fea0003800000 */
.L_x_29731:
[----:B------:R-:W-:-:S04]  /*2680*/  FMUL.FTZ R13, R13, 1.1920928955078125e-07 ;  /* 0x340000000d0d7820 */ /* 0x000fc80000410000 */
[----:B0-----:R-:W-:-:S07]  /*2690*/  FMUL.FTZ R15, R12, R13 ;  /* 0x0000000d0c0f7220 */ /* 0x001fce0000410000 */
.L_x_29726:
[----:B------:R-:W-:Y:S05]  /*26a0*/  BSYNC B0 ;  /* 0x0000000000007941 */ /* 0x000fea0003800000 */
.L_x_29725:
[----:B------:R-:W0:Y:S01]  /*26b0*/  LDC.64 R12, c[0x0][0x218] ;  /* 0x00008600ff0c7b82 */ /* 0x000e220000000a00 */
        /* <DEDUP_REMOVED lines=10> */
[----:B0-----:R-:W-:-:S10]  /*2760*/  IMAD.WIDE.U32 R12, R4, 0x2, R12 ;  /* 0x00000002040c7825 */ /* 0x001fd400078e000c */
[----:B------:R-:W-:Y:S01]  /*2770*/  @!P0 FADD.FTZ R14, R7, R14 ;  /* 0x0000000e070e8221 */ /* 0x000fe20000010000 */
[----:B------:R-:W-:-:S04]  /*2780*/  IMAD.WIDE R12, R2, 0x10, R12 ;  /* 0x00000010020c7825 */ /* 0x000fc800078e020c */
[----:B------:R-:W-:-:S05]  /*2790*/  F2FP.BF16.F32.PACK_AB R11, R14, R11 ;  /* 0x0000000b0e0b723e */ /* 0x000fca00000010ff */
[----:B------:R-:W-:Y:S01]  /*27a0*/  STG.E.128 desc[UR4][R12.64], R8 ;  /* 0x000000080c007986 */ /* 0x000fe2000c101d04 */
[----:B------:R-:W-:Y:S05]  /*27b0*/  EXIT ;  /* 0x000000000000794d */ /* 0x000fea0003800000 */
.L_x_29661:
[----:B------:R-:W0:Y:S01]  /*27c0*/  S2R R6, SR_TID.X ;  /* 0x0000000000067919 */ /* 0x000e220000002100 */
[----:B------:R-:W-:Y:S02]  /*27d0*/  PRMT R8, RZ, 0x7610, R8 ;  /* 0x00007610ff087816 */ /* 0x000fe40000000008 */
[----:B0-----:R-:W-:Y:S01]  /*27e0*/  ISETP.GE.AND P0, PT, R6, R5, PT ;  /* 0x000000050600720c */ /* 0x001fe20003f06270 */
[----:B------:R-:W-:-:S12]  /*27f0*/  IMAD.MOV.U32 R27, RZ, RZ, R6 ;  /* 0x000000ffff1b7224 */ /* 0x000fd800078e0006 */
        /* <DEDUP_REMOVED lines=11> */
[----:B------:R-:W-:Y:S01]  /*28b0*/  PRMT R20, RZ, 0x7610, R20 ;  /* 0x00007610ff147816 */ /* 0x000fe20000000014 */
[----:B-1----:R-:W-:Y:S01]  /*28c0*/  @!P0 IMAD.WIDE.U32 R22, R7, 0x2, R22 ;  /* 0x0000000207168825 */ /* 0x002fe200078e0016 */
[----:B------:R-:W-:-:S05]  /*28d0*/  PRMT R7, RZ, 0x7610, R7 ;  /* 0x00007610ff077816 */ /* 0x000fca0000000007 */
[----:B------:R-:W-:Y:S01]  /*28e0*/  @!P5 IMAD.IADD R11, R4, 0x1, R27 ;  /* 0x00000001040bd824 */ /* 0x000fe200078e021b */
[----:B------:R-:W1:Y:S01]  /*28f0*/  @!P5 LDC.64 R2, c[0x0][0x228] ;  /* 0x00008a00ff02db82 */ /* 0x000e620000000a00 */
[----:B------:R-:W-:Y:S01]  /*2900*/  @!P5 VIADD R27, R27, 0x80 ;  /* 0x000000801b1bd836 */ /* 0x000fe20000000000 */
[----:B------:R-:W-:Y:S01]  /*2910*/  PRMT R9, RZ, 0x7610, R9 ;  /* 0x00007610ff097816 */ /* 0x000fe20000000009 */
[----:B------:R-:W5:Y:S03]  /*2920*/  @!P0 LDG.E.U16 R8, desc[UR4][R22.64] ;  /* 0x0000000416088981 */ /* 0x000f66000c1e1500 */
[C---:B------:R-:W-:Y:S01]  /*2930*/  ISETP.GE.AND P3, PT, R27.reuse, R5, PT ;  /* 0x000000051b00720c */ /* 0x040fe20003f66270 */
[----:B--2---:R-:W-:Y:S01]  /*2940*/  @!P4 IMAD.WIDE.U32 R14, R10, 0x2, R14 ;  /* 0x000000020a0ec825 */ /* 0x004fe200078e000e */
[----:B------:R-:W2:Y:S01]  /*2950*/  @!P5 LDC.64 R24, c[0x0][0x220] ;  /* 0x00008800ff18db82 */ /* 0x000ea20000000a00 */
[----:B------:R3:W5:Y:S04]  /*2960*/  @!P0 LDG.E.U16 R7, desc[UR4][R16.64] ;  /* 0x0000000410078981 */ /* 0x000768000c1e1500 */
[----:B------:R4:W5:Y:S06]  /*2970*/  @!P4 LDG.E.U16 R9, desc[UR4][R14.64] ;  /* 0x000000040e09c981 */ /* 0x00096c000c1e1500 */
[----:B------:R-:W-:Y:S01]  /*2980*/  @!P3 IMAD.IADD R21, R4, 0x1, R27 ;  /* 0x000000010415b824 */ /* 0x000fe200078e021b */
[----:B------:R-:W2:Y:S01]  /*2990*/  @!P3 LDC.64 R28, c[0x0][0x220] ;  /* 0x00008800ff1cbb82 */ /* 0x000ea20000000a00 */
[----:B------:R-:W-:-:S05]  /*29a0*/  @!P3 VIADD R27, R27, 0x80 ;  /* 0x000000801b1bb836 */ /* 0x000fca0000000000 */
[C---:B------:R-:W-:Y:S02]  /*29b0*/  ISETP.GE.AND P1, PT, R27.reuse, R5, PT ;  /* 0x000000051b00720c */ /* 0x040fe40003f26270 */
[----:B------:R-:W2:Y:S11]  /*29c0*/  @!P3 LDC.64 R18, c[0x0][0x228] ;  /* 0x00008a00ff12bb82 */ /* 0x000eb60000000a00 */
[----:B------:R-:W-:Y:S01]  /*29d0*/  @!P1 IADD3 R0, R4, R27, RZ ;  /* 0x0000001b04009210 */ /* 0x000fe20007ffe0ff */
[----:B------:R-:W-:Y:S01]  /*29e0*/  @!P1 VIADD R27, R27, 0x80 ;  /* 0x000000801b1b9836 */ /* 0x000fe20000000000 */
[----:B---3--:R-:W3:Y:S04]  /*29f0*/  @!P1 LDC.64 R16, c[0x0][0x220] ;  /* 0x00008800ff109b82 */ /* 0x008ee80000000a00 */
[----:B------:R-:W-:Y:S01]  /*2a00*/  ISETP.GE.AND P2, PT, R27, R5, PT ;  /* 0x000000051b00720c */ /* 0x000fe20003f46270 */
[----:B-1----:R-:W-:-:S03]  /*2a10*/  @!P5 IMAD.WIDE.U32 R2, R11, 0x2, R2 ;  /* 0x000000020b02d825 */ /* 0x002fc600078e0002 */
[----:B----4-:R-:W1:Y:S01]  /*2a20*/  @!P1 LDC.64 R14, c[0x0][0x228] ;  /* 0x00008a00ff0e9b82 */ /* 0x010e620000000a00 */
[----:B0-----:R-:W-:Y:S01]  /*2a30*/  @!P4 IMAD.WIDE.U32 R12, R10, 0x2, R12 ;  /* 0x000000020a0cc825 */ /* 0x001fe200078e000c */
[----:B------:R-:W-:Y:S01]  /*2a40*/  PRMT R10, RZ, 0x7610, R10 ;  /* 0x00007610ff0a7816 */ /* 0x000fe2000000000a */
[----:B------:R0:W5:Y:S05]  /*2a50*/  @!P5 LDG.E.U16 R20, desc[UR4][R2.64] ;  /* 0x000000040214d981 */ /* 0x00016a000c1e1500 */
[----:B------:R4:W5:Y:S01]  /*2a60*/  @!P4 LDG.E.U16 R10, desc[UR4][R12.64] ;  /* 0x000000040c0ac981 */ /* 0x000962000c1e1500 */
[----:B------:R-:W3:Y:S01]  /*2a70*/  @!P2 LDC.64 R22, c[0x0][0x228] ;  /* 0x00008a00ff16ab82 */ /* 0x000ee20000000a00 */
[----:B0-----:R-:W-:-:S02]  /*2a80*/  @!P2 IMAD.IADD R3, R4, 0x1, R27 ;  /* 0x000000010403a824 */ /* 0x001fc400078e021b */
[----:B------:R-:W-:-:S05]  /*2a90*/  @!P2 VIADD R27, R27, 0x80 ;  /* 0x000000801b1ba836 */ /* 0x000fca0000000000 */
[----:B----4-:R-:W0:Y:S01]  /*2aa0*/  @!P2 LDC.64 R12, c[0x0][0x220] ;  /* 0x00008800ff0cab82 */ /* 0x010e220000000a00 */
[----:B------:R-:W-:Y:S01]  /*2ab0*/  ISETP.GE.AND P4, PT, R27, R5, PT ;  /* 0x000000051b00720c */ /* 0x000fe20003f86270 */
[----:B--2---:R-:W-:Y:S01]  /*2ac0*/  @!P5 IMAD.WIDE.U32 R24, R11, 0x2, R24 ;  /* 0x000000020b18d825 */ /* 0x004fe200078e0018 */
[----:B------:R-:W-:-:S03]  /*2ad0*/  PRMT R11, RZ, 0x7610, R11 ;  /* 0x00007610ff0b7816 */ /* 0x000fc6000000000b */
[----:B------:R-:W-:-:S03]  /*2ae0*/  @!P3 IMAD.WIDE.U32 R28, R21, 0x2, R28 ;  /* 0x00000002151cb825 */ /* 0x000fc600078e001c */
[----:B------:R2:W5:Y:S01]  /*2af0*/  @!P5 LDG.E.U16 R11, desc[UR4][R24.64] ;  /* 0x00000004180bd981 */ /* 0x000562000c1e1500 */
[----:B------:R-:W-:Y:S01]  /*2b00*/  @!P3 IMAD.WIDE.U32 R18, R21, 0x2, R18 ;  /* 0x000000021512b825 */ /* 0x000fe200078e0012 */
[----:B------:R-:W-:-:S06]  /*2b10*/  PRMT R21, RZ, 0x7610, R21 ;  /* 0x00007610ff157816 */ /* 0x000fcc0000000015 */
[----:B------:R4:W5:Y:S01]  /*2b20*/  @!P3 LDG.E.U16 R21, desc[UR4][R28.64] ;  /* 0x000000041c15b981 */ /* 0x000962000c1e1500 */
[----:B--2---:R-:W-:-:S06]  /*2b30*/  PRMT R24, RZ, 0x7610, R24 ;  /* 0x00007610ff187816 */ /* 0x004fcc0000000018 */
[----:B------:R2:W5:Y:S01]  /*2b40*/  @!P3 LDG.E.U16 R24, desc[UR4][R18.64] ;  /* 0x000000041218b981 */ /* 0x000562000c1e1500 */
[----:B----4-:R-:W-:Y:S01]  /*2b50*/  @!P4 IMAD.IADD R29, R4, 0x1, R27 ;  /* 0x00000001041dc824 */ /* 0x010fe200078e021b */
[----:B------:R-:W-:-:S04]  /*2b60*/  @!P4 IADD3 R27, R27, 0x80, RZ ;  /* 0x000000801b1bc810 */ /* 0x000fc80007ffe0ff */
[----:B------:R-:W-:Y:S01]  /*2b70*/  ISETP.GE.AND P3, PT, R27, R5, PT ;  /* 0x000000051b00720c */ /* 0x000fe20003f66270 */
[C---:B0-----:R-:W-:Y:S01]  /*2b80*/  @!P2 IMAD.WIDE.U32 R12, R3.reuse, 0x2, R12 ;  /* 0x00000002030ca825 */ /* 0x041fe200078e000c */
[----:B------:R-:W-:Y:S01]  /*2b90*/  PRMT R25, RZ, 0x7610, R25 ;  /* 0x00007610ff197816 */ /* 0x000fe20000000019 */
[----:B--2---:R-:W0:Y:S02]  /*2ba0*/  @!P4 LDC.64 R18, c[0x0][0x220] ;  /* 0x00008800ff12cb82 */ /* 0x004e240000000a00 */
[----:B---3--:R-:W-:Y:S01]  /*2bb0*/  @!P2 IMAD.WIDE.U32 R22, R3, 0x2, R22 ;  /* 0x000000020316a825 */ /* 0x008fe200078e0016 */
        /* <DEDUP_REMOVED lines=10> */
[----:B------:R-:W-:Y:S01]  /*2c60*/  PRMT R2, RZ, 0x7610, R2 ;  /* 0x00007610ff027816 */ /* 0x000fe20000000002 */
[----:B------:R-:W-:-:S02]  /*2c70*/  @!P3 IMAD.IADD R27, R4, 0x1, R27 ;  /* 0x00000001041bb824 */ /* 0x000fc400078e021b */
        /* <DEDUP_REMOVED lines=44> */
.L_x_29741:
[----:B------:R-:W-:Y:S01]  /*2f40*/  FSETP.GEU.FTZ.AND P0, PT, R16, -R28, PT ;  /* 0x8000001c1000720b */ /* 0x000fe20003f1e000 */
[----:B------:R-:W-:-:S12]  /*2f50*/  FADD.FTZ R18, R18, -1 ;  /* 0xbf80000012127421 */ /* 0x000fd80000010000 */
[----:B------:R-:W-:-:S07]  /*2f60*/  @!P0 FADD.FTZ R18, R18, -1 ;  /* 0xbf80000012128421 */ /* 0x000fce0000010000 */
.L_x_29740:
[----:B------:R-:W-:Y:S05]  /*2f70*/  BSYNC B2 ;  /* 0x0000000000027941 */ /* 0x000fea0003800000 */
.L_x_29739:
[----:B------:R-:W-:Y:S01]  /*2f80*/  FFMA.FTZ R15, -R28, R18, R15 ;  /* 0x000000121c0f7223 */ /* 0x000fe2000001010f */
[----:B------:R-:W-:Y:S06]  /*2f90*/  BRA `(.L_x_29737) ;  /* 0x00000000007c7947 */ /* 0x000fec0003800000 */
.L_x_29738:
        /* <DEDUP_REMOVED lines=15> */
.L_x_29744:
        /* <DEDUP_REMOVED lines=13> */
.L_x_29743:
[----:B------:R-:W-:Y:S05]  /*3160*/  BSYNC B2 ;  /* 0x0000000000027941 */ /* 0x000fea0003800000 */
.L_x_29742:
[----:B------:R-:W-:-:S04]  /*3170*/  FMUL.FTZ R18, R18, 1.1920928955078125e-07 ;  /* 0x3400000012127820 */ /* 0x000fc80000410000 */
[----:B------:R-:W-:-:S07]  /*3180*/  FMUL.FTZ R15, R15, R18 ;  /* 0x000000120f0f7220 */ /* 0x000fce0000410000 */
.L_x_29737:
[----:B------:R-:W-:Y:S05]  /*3190*/  BSYNC B0 ;  /* 0x0000000000007941 */ /* 0x000fea0003800000 */
.L_x_29736:
        /* <DEDUP_REMOVED lines=10> */
.L_x_29735:
[----:B------:R-:W-:Y:S05]  /*3240*/  BSYNC B1 ;  /* 0x0000000000017941 */ /* 0x000fea0003800000 */
.L_x_29734:
        /* <DEDUP_REMOVED lines=33> */
.L_x_29752:
[----:B------:R-:W-:Y:S01]  /*3460*/  FSETP.GEU.FTZ.AND P0, PT, R19, -R7, PT ;  /* 0x800000071300720b */ /* 0x000fe20003f1e000 */
[----:B------:R-:W-:-:S12]  /*3470*/  FADD.FTZ R15, R15, -1 ;  /* 0xbf8000000f0f7421 */ /* 0x000fd80000010000 */
[----:B------:R-:W-:-:S07]  /*3480*/  @!P0 FADD.FTZ R15, R15, -1 ;  /* 0xbf8000000f0f8421 */ /* 0x000fce0000010000 */
.L_x_29751:
[----:B------:R-:W-:Y:S05]  /*3490*/  BSYNC B2 ;  /* 0x0000000000027941 */ /* 0x000fea0003800000 */
.L_x_29750:
[----:B------:R-:W-:Y:S01]  /*34a0*/  FFMA.FTZ R16, -R7, R15, R16 ;  /* 0x0000000f07107223 */ /* 0x000fe20000010110 */
[----:B------:R-:W-:Y:S06]  /*34b0*/  BRA `(.L_x_29748) ;  /* 0x0000000000807947 */ /* 0x000fec0003800000 */
.L_x_29749:
[----:B------:R-:W-:Y:S01]  /*34c0*/  VIADD R7, R15, 0xf4800000 ;  /* 0xf48000000f077836 */ /* 0x000fe20000000000 */
[----:B------:R-:W-:Y:S01]  /*34d0*/  BSSY B2, `(.L_x_29753) ;  /* 0x0000019000027945 */ /* 0x000fe20003800000 */
[----:B0-----:R-:W-:-:S03]  /*34e0*/  IMAD.U32 R17, R10, 0x10000, RZ ;  /* 0x000100000a117824 */ /* 0x001fc600078e00ff */
        /* <DEDUP_REMOVED lines=10> */
.L_x_29755:
        /* <DEDUP_REMOVED lines=13> */
.L_x_29754:
[----:B------:R-:W-:Y:S05]  /*3660*/  BSYNC B2 ;  /* 0x0000000000027941 */ /* 0x000fea0003800000 */
.L_x_29753:
[----:B------:R-:W-:Y:S02]  /*3670*/  LOP3.LUT R15, R15, 0xff800000, RZ, 0xc0, !PT ;  /* 0xff8000000f0f7812 */ /* 0x000fe400078ec0ff */
[----:B------:R-:W-:Y:S01]  /*3680*/  ISETP.GT.U32.OR P0, PT, R16, 0x7f7fffff, !P0 ;  /* 0x7f7fffff1000780c */ /* 0x000fe20004704470 */
[----:B------:R-:W-:-:S03]  /*3690*/  FMUL.FTZ R16, R19, 1.1920928955078125e-07 ;  /* 0x3400000013107820 */ /* 0x000fc60000410000 */
[----:B------:R-:W-:-:S05]  /*36a0*/  FSEL R15, R15, +QNAN , !P0 ;  /* 0x7fffffff0f0f7808 */ /* 0x000fca0004000000 */
[----:B------:R-:W-:-:S07]  /*36b0*/  FMUL.FTZ R16, R15, R16 ;  /* 0x000000100f107220 */ /* 0x000fce0000410000 */
.L_x_29748:
[----:B------:R-:W-:Y:S05]  /*36c0*/  BSYNC B0 ;  /* 0x0000000000007941 */ /* 0x000fea0003800000 */
.L_x_29747:
        /* <DEDUP_REMOVED lines=10> */
.L_x_29746:
[----:B------:R-:W-:Y:S05]  /*3770*/  BSYNC B1 ;  /* 0x0000000000017941 */ /* 0x000fea0003800000 */
.L_x_29745:
[----:B------:R-:W-:Y:S01]  /*3780*/  VIADD R10, R6, 0x100 ;  /* 0x00000100060a7836 */ /* 0x000fe20000000000 */
[----:B------:R-:W-:Y:S04]  /*3790*/  BSSY B1, `(.L_x_29756) ;  /* 0x0000050000017945 */ /* 0x000fe80003800000 */
[----:B------:R-:W-:-:S13]  /*37a0*/  ISETP.GE.AND P0, PT, R10, R5, PT ;  /* 0x000000050a00720c */ /* 0x000fda0003f06270 */
[----:B------:R-:W-:Y:S05]  /*37b0*/  @P0 BRA `(.L_x_29757) ;  /* 0x0000000400340947 */ /* 0x000fea0003800000 */
[----:B------:R-:W-:Y:S01]  /*37c0*/  IMAD.U32 R11, R11, 0x10000, RZ ;  /* 0x000100000b0b7824 */ /* 0x000fe200078e00ff */
[----:B----4-:R-:W-:Y:S01]  /*37d0*/  SHF.L.U32 R16, R20, 0x10, RZ ;  /* 0x0000001014107819 */ /* 0x010fe200000006ff */
[----:B------:R-:W-:Y:S02]  /*37e0*/  BSSY B0, `(.L_x_29758) ;  /* 0x0000040000007945 */ /* 0x000fe40003800000 */
[C---:B------:R-:W-:Y:S01]  /*37f0*/  FADD.FTZ R10, |R11|.reuse, -RZ ;  /* 0x800000ff0b0a7221 */ /* 0x040fe20000010200 */
        /* <DEDUP_REMOVED lines=25> */
.L_x_29763:
[----:B------:R-:W-:Y:S01]  /*3990*/  FSETP.GEU.FTZ.AND P0, PT, R18, -R17, PT ;  /* 0x800000111200720b */ /* 0x000fe20003f1e000 */
[----:B------:R-:W-:-:S12]  /*39a0*/  FADD.FTZ R7, R7, -1 ;  /* 0xbf80000007077421 */ /* 0x000fd80000010000 */
[----:B------:R-:W-:-:S07]  /*39b0*/  @!P0 FADD.FTZ R7, R7, -1 ;  /* 0xbf80000007078421 */ /* 0x000fce0000010000 */
.L_x_29762:
[----:B------:R-:W-:Y:S05]  /*39c0*/  BSYNC B2 ;  /* 0x0000000000027941 */ /* 0x000fea0003800000 */
.L_x_29761:
[----:B------:R-:W-:Y:S01]  /*39d0*/  FFMA.FTZ R10, -R17, R7, R10 ;  /* 0x00000007110a7223 */ /* 0x000fe2000001010a */
[----:B------:R-:W-:Y:S06]  /*39e0*/  BRA `(.L_x_29759) ;  /* 0x00000000007c7947 */ /* 0x000fec0003800000 */
.L_x_29760:
        /* <DEDUP_REMOVED lines=15> */
.L_x_29766:
        /* <DEDUP_REMOVED lines=13> */
.L_x_29765:
[----:B------:R-:W-:Y:S05]  /*3bb0*/  BSYNC B2 ;  /* 0x0000000000027941 */ /* 0x000fea0003800000 */
.L_x_29764:
[----:B------:R-:W-:-:S04]  /*3bc0*/  FMUL.FTZ R17, R17, 1.1920928955078125e-07 ;  /* 0x3400000011117820 */ /* 0x000fc80000410000 */
[----:B------:R-:W-:-:S07]  /*3bd0*/  FMUL.FTZ R10, R10, R17 ;  /* 0x000000110a0a7220 */ /* 0x000fce0000410000 */
.L_x_29759:
[----:B------:R-:W-:Y:S05]  /*3be0*/  BSYNC B0 ;  /* 0x0000000000007941 */ /* 0x000fea0003800000 */
.L_x_29758:
        /* <DEDUP_REMOVED lines=10> */
.L_x_29757:
[----:B------:R-:W-:Y:S05]  /*3c90*/  BSYNC B1 ;  /* 0x0000000000017941 */ /* 0x000fea0003800000 */
.L_x_29756:
        /* <DEDUP_REMOVED lines=33> */
.L_x_29774:
[----:B------:R-:W-:Y:S01]  /*3eb0*/  FSETP.GEU.FTZ.AND P0, PT, R17, -R15, PT ;  /* 0x8000000f1100720b */ /* 0x000fe20003f1e000 */
[----:B------:R-:W-:-:S12]  /*3ec0*/  FADD.FTZ R7, R7, -1 ;  /* 0xbf80000007077421 */ /* 0x000fd80000010000 */
[----:B------:R-:W-:-:S07]  /*3ed0*/  @!P0 FADD.FTZ R7, R7, -1 ;  /* 0xbf80000007078421 */ /* 0x000fce0000010000 */
.L_x_29773:
[----:B------:R-:W-:Y:S05]  /*3ee0*/  BSYNC B2 ;  /* 0x0000000000027941 */ /* 0x000fea0003800000 */
.L_x_29772:
[----:B------:R-:W-:Y:S01]  /*3ef0*/  FFMA.FTZ R18, -R15, R7, R18 ;  /* 0x000000070f127223 */ /* 0x000fe20000010112 */
[----:B------:R-:W-:Y:S06]  /*3f00*/  BRA `(.L_x_29770) ;  /* 0x0000000000847947 */ /* 0x000fec0003800000 */
.L_x_29771:
        /* <DEDUP_REMOVED lines=16> */
.L_x_29777:
        /* <DEDUP_REMOVED lines=14> */
.L_x_29776:
[----:B------:R-:W-:Y:S05]  /*40f0*/  BSYNC B2 ;  /* 0x0000000000027941 */ /* 0x000fea0003800000 */
.L_x_29775:
[----:B------:R-:W-:-:S04]  /*4100*/  FMUL.FTZ R18, R17, 1.1920928955078125e-07 ;  /* 0x3400000011127820 */ /* 0x000fc80000410000 */
[----:B------:R-:W-:-:S07]  /*4110*/  FMUL.FTZ R18, R11, R18 ;  /* 0x000000120b127220 */ /* 0x000fce0000410000 */
.L_x_29770:
[----:B------:R-:W-:Y:S05]  /*4120*/  BSYNC B0 ;  /* 0x0000000000007941 */ /* 0x000fea0003800000 */
.L_x_29769:
        /* <DEDUP_REMOVED lines=10> */
.L_x_29768:
[----:B------:R-:W-:Y:S05]  /*41d0*/  BSYNC B1 ;  /* 0x0000000000017941 */ /* 0x000fea0003800000 */
.L_x_29767:
        /* <DEDUP_REMOVED lines=33> */
.L_x_29785:
[----:B------:R-:W-:Y:S01]  /*43f0*/  FSETP.GEU.FTZ.AND P0, PT, R19, -R17, PT ;  /* 0x800000111300720b */ /* 0x000fe20003f1e000 */
[----:B------:R-:W-:-:S12]  /*4400*/  FADD.FTZ R7, R7, -1 ;  /* 0xbf80000007077421 */ /* 0x000fd80000010000 */
[----:B------:R-:W-:-:S07]  /*4410*/  @!P0 FADD.FTZ R7, R7, -1 ;  /* 0xbf80000007078421 */ /* 0x000fce0000010000 */
.L_x_29784:
[----:B------:R-:W-:Y:S05]  /*4420*/  BSYNC B2 ;  /* 0x0000000000027941 */ /* 0x000fea0003800000 */
.L_x_29783:
[----:B------:R-:W-:Y:S01]  /*4430*/  FFMA.FTZ R16, -R17, R7, R16 ;  /* 0x0000000711107223 */ /* 0x000fe20000010110 */
[----:B------:R-:W-:Y:S06]  /*4440*/  BRA `(.L_x_29781) ;  /* 0x0000000000887947 */ /* 0x000fec0003800000 */
.L_x_29782:
        /* <DEDUP_REMOVED lines=18> */
.L_x_29788:
        /* <DEDUP_REMOVED lines=13> */
.L_x_29787:
[----:B------:R-:W-:Y:S05]  /*4640*/  BSYNC B2 ;  /* 0x0000000000027941 */ /* 0x000fea0003800000 */
.L_x_29786:
[----:B0-----:R-:W-:-:S04]  /*4650*/  FMUL.FTZ R16, R19, 1.1920928955078125e-07 ;  /* 0x3400000013107820 */ /* 0x001fc80000410000 */
[----:B------:R-:W-:-:S07]  /*4660*/  FMUL.FTZ R16, R15, R16 ;  /* 0x000000100f107220 */ /* 0x000fce0000410000 */
.L_x_29781:
[----:B------:R-:W-:Y:S05]  /*4670*/  BSYNC B0 ;  /* 0x0000000000007941 */ /* 0x000fea0003800000 */
.L_x_29780:
        /* <DEDUP_REMOVED lines=10> */
.L_x_29779:
[----:B------:R-:W-:Y:S05]  /*4720*/  BSYNC B1 ;  /* 0x0000000000017941 */ /* 0x000fea0003800000 */
.L_x_29778:
        /* <DEDUP_REMOVED lines=33> */
.L_x_29796:
[----:B------:R-:W-:Y:S01]  /*4940*/  FSETP.GEU.FTZ.AND P0, PT, R17, -R19, PT ;  /* 0x800000131100720b */ /* 0x000fe20003f1e000 */
[----:B------:R-:W-:-:S12]  /*4950*/  FADD.FTZ R15, R15, -1 ;  /* 0xbf8000000f0f7421 */ /* 0x000fd80000010000 */
[----:B------:R-:W-:-:S07]  /*4960*/  @!P0 FADD.FTZ R15, R15, -1 ;  /* 0xbf8000000f0f8421 */ /* 0x000fce0000010000 */
.L_x_29795:
[----:B------:R-:W-:Y:S05]  /*4970*/  BSYNC B2 ;  /* 0x0000000000027941 */ /* 0x000fea0003800000 */
.L_x_29794:
[----:B------:R-:W-:Y:S01]  /*4980*/  FFMA.FTZ R0, -R19, R15, R0 ;  /* 0x0000000f13007223 */ /* 0x000fe20000010100 */
[----:B------:R-:W-:Y:S06]  /*4990*/  BRA `(.L_x_29792) ;  /* 0x0000000000887947 */ /* 0x000fec0003800000 */
.L_x_29793:
        /* <DEDUP_REMOVED lines=14> */
[----:B------:R-:W-:Y:S02]  /*4a80*/  IMAD.MOV.U32 R19, RZ, RZ, R17 ;  /* 0x000000ffff137224 */ /* 0x000fe400078e0011 */
[----:B------:R-:W-:Y:S01]  /*4a90*/  IMAD.MOV.U32 R17, RZ, RZ, R18 ;  /* 0x000000ffff117224 */ /* 0x000fe200078e0012 */
[----:B------:R-:W-:-:S04]  /*4aa0*/  LOP3.LUT R16, R16, 0x3f800000, RZ, 0xfc, !PT ;  /* 0x3f80000010107812 */ /* 0x000fc800078efcff */
[----:B------:R0:W1:Y:S03]  /*4ab0*/  MUFU.RCP R0, R16 ;  /* 0x0000001000007308 */ /* 0x0000660000001000 */
.L_x_29799:
        /* <DEDUP_REMOVED lines=13> */
.L_x_29798:
[----:B------:R-:W-:Y:S05]  /*4b90*/  BSYNC B2 ;  /* 0x0000000000027941 */ /* 0x000fea0003800000 */
.L_x_29797:
[----:B------:R-:W-:-:S04]  /*4ba0*/  FMUL.FTZ R0, R19, 1.1920928955078125e-07 ;  /* 0x3400000013007820 */ /* 0x000fc80000410000 */
[----:B------:R-:W-:-:S07]  /*4bb0*/  FMUL.FTZ R0, R15, R0 ;  /* 0x000000000f007220 */ /* 0x000fce0000410000 */
.L_x_29792:
[----:B------:R-:W-:Y:S05]  /*4bc0*/  BSYNC B0 ;  /* 0x0000000000007941 */ /* 0x000fea0003800000 */
.L_x_29791:
        /* <DEDUP_REMOVED lines=10> */
.L_x_29790:
[----:B------:R-:W-:Y:S05]  /*4c70*/  BSYNC B1 ;  /* 0x0000000000017941 */ /* 0x000fea0003800000 */
.L_x_29789:
        /* <DEDUP_REMOVED lines=33> */
.L_x_29807:
[----:B------:R-:W-:Y:S01]  /*4e90*/  FSETP.GEU.FTZ.AND P0, PT, R16, -R18, PT ;  /* 0x800000121000720b */ /* 0x000fe20003f1e000 */
[----:B------:R-:W-:-:S12]  /*4ea0*/  FADD.FTZ R0, R0, -1 ;  /* 0xbf80000000007421 */ /* 0x000fd80000010000 */
[----:B------:R-:W-:-:S07]  /*4eb0*/  @!P0 FADD.FTZ R0, R0, -1 ;  /* 0xbf80000000008421 */ /* 0x000fce0000010000 */
.L_x_29806:
[----:B------:R-:W-:Y:S05]  /*4ec0*/  BSYNC B2 ;  /* 0x0000000000027941 */ /* 0x000fea0003800000 */
.L_x_29805:
[----:B------:R-:W-:Y:S01]  /*4ed0*/  FFMA.FTZ R3, -R18, R0, R3 ;  /* 0x0000000012037223 */ /* 0x000fe20000010103 */
[----:B------:R-:W-:Y:S06]  /*4ee0*/  BRA `(.L_x_29803) ;  /* 0x00000000007c7947 */ /* 0x000fec0003800000 */
.L_x_29804:
        /* <DEDUP_REMOVED lines=15> */
.L_x_29810:
        /* <DEDUP_REMOVED lines=13> */
.L_x_29809:
[----:B------:R-:W-:Y:S05]  /*50b0*/  BSYNC B2 ;  /* 0x0000000000027941 */ /* 0x000fea0003800000 */
.L_x_29808:
[----:B------:R-:W-:-:S04]  /*50c0*/  FMUL.FTZ R16, R16, 1.1920928955078125e-07 ;  /* 0x3400000010107820 */ /* 0x000fc80000410000 */
[----:B------:R-:W-:-:S07]  /*50d0*/  FMUL.FTZ R3, R3, R16 ;  /* 0x0000001003037220 */ /* 0x000fce0000410000 */
.L_x_29803:
[----:B------:R-:W-:Y:S05]  /*50e0*/  BSYNC B0 ;  /* 0x0000000000007941 */ /* 0x000fea0003800000 */
.L_x_29802:
[C---:B------:R-:W-:Y:S02]  /*50f0*/  FSETP.GTU.FTZ.AND P0, PT, |R3|.reuse, +INF , PT ;  /* 0x7f8000000300780b */ /* 0x040fe40003f1c200 */
[C---:B------:R-:W-:Y:S02]  /*5100*/  LOP3.LUT R26, R3.reuse, 0x80000000, R26, 0xb8, !PT ;  /* 0x80000000031a7812 */ /* 0x040fe400078eb81a */
[----:B0-----:R-:W-:Y:S02]  /*5110*/  SHF.L.U32 R15, R22, 0x10, RZ ;  /* 0x00000010160f7819 */ /* 0x001fe400000006ff */
[----:B------:R-:W-:Y:S02]  /*5120*/  FSEL R26, R3, R26, P0 ;  /* 0x0000001a031a7208 */ /* 0x000fe40000000000 */
[----:B------:R-:W-:Y:S02]  /*5130*/  FSETP.GEU.FTZ.AND P1, PT, R15, RZ, PT ;  /* 0x000000ff0f00720b */ /* 0x000fe40003f3e000 */
[----:B------:R-:W-:-:S02]  /*5140*/  FSETP.NEU.FTZ.AND P0, PT, R26, RZ, PT ;  /* 0x000000ff1a00720b */ /* 0x000fc40003f1d000 */
[----:B------:R-:W-:-:S04]  /*5150*/  FSETP.GEU.FTZ.AND P2, PT, R26, RZ, PT ;  /* 0x000000ff1a00720b */ /* 0x000fc80003f5e000 */
[----:B------:R-:W-:-:S13]  /*5160*/  PLOP3.LUT P0, PT, P0, P2, P1, 0x9f, 0x0 ;  /* 0x000000000000781c */ /* 0x000fda0000705317 */
[----:B------:R-:W-:-:S05]  /*5170*/  @!P0 FADD.FTZ R26, R26, R15 ;  /* 0x0000000f1a1a8221 */ /* 0x000fca0000010000 */
[----:B------:R-:W-:-:S07]  /*5180*/  F2FP.BF16.F32.PACK_AB R3, RZ, R26 ;  /* 0x0000001aff03723e */ /* 0x000fce00000010ff */
.L_x_29801:
[----:B------:R-:W-:Y:S05]  /*5190*/  BSYNC B1 ;  /* 0x0000000000017941 */ /* 0x000fea0003800000 */
.L_x_29800:
        /* <DEDUP_REMOVED lines=33> */
.L_x_29818:
[----:B------:R-:W-:Y:S01]  /*53b0*/  FSETP.GEU.FTZ.AND P0, PT, R17, -R19, PT ;  /* 0x800000131100720b */ /* 0x000fe20003f1e000 */
[----:B------:R-:W-:-:S12]  /*53c0*/  FADD.FTZ R15, R15, -1 ;  /* 0xbf8000000f0f7421 */ /* 0x000fd80000010000 */
[----:B------:R-:W-:-:S07]  /*53d0*/  @!P0 FADD.FTZ R15, R15, -1 ;  /* 0xbf8000000f0f8421 */ /* 0x000fce0000010000 */
.L_x_29817:
[----:B------:R-:W-:Y:S05]  /*53e0*/  BSYNC B2 ;  /* 0x0000000000027941 */ /* 0x000fea0003800000 */
.L_x_29816:
[----:B------:R-:W-:Y:S01]  /*53f0*/  FFMA.FTZ R0, -R19, R15, R0 ;  /* 0x0000000f13007223 */ /* 0x000fe20000010100 */
[----:B------:R-:W-:Y:S06]  /*5400*/  BRA `(.L_x_29814) ;  /* 0x00000000007c7947 */ /* 0x000fec0003800000 */
.L_x_29815:
        /* <DEDUP_REMOVED lines=15> */
.L_x_29821:
        /* <DEDUP_REMOVED lines=13> */
.L_x_29820:
[----:B------:R-:W-:Y:S05]  /*55d0*/  BSYNC B2 ;  /* 0x0000000000027941 */ /* 0x000fea0003800000 */
.L_x_29819:
[----:B------:R-:W-:-:S04]  /*55e0*/  FMUL.FTZ R0, R17, 1.1920928955078125e-07 ;  /* 0x3400000011007820 */ /* 0x000fc80000410000 */
[----:B------:R-:W-:-:S07]  /*55f0*/  FMUL.FTZ R0, R15, R0 ;  /* 0x000000000f007220 */ /* 0x000fce0000410000 */
.L_x_29814:
[----:B------:R-:W-:Y:S05]  /*5600*/  BSYNC B0 ;  /* 0x0000000000007941 */ /* 0x000fea0003800000 */
.L_x_29813:
        /* <DEDUP_REMOVED lines=10> */
.L_x_29812:
[----:B------:R-:W-:Y:S05]  /*56b0*/  BSYNC B1 ;  /* 0x0000000000017941 */ /* 0x000fea0003800000 */
.L_x_29811:
        /* <DEDUP_REMOVED lines=17> */
.L_x_29824:
[----:B------:R-:W-:-:S13]  /*57d0*/  ISETP.GE.AND P0, PT, R6, R5, PT ;  /* 0x000000050600720c */ /* 0x000fda0003f06270 */
[----:B------:R-:W-:Y:S05]  /*57e0*/  @P0 BRA `(.L_x_29826) ;  /* 0x0000000000300947 */ /* 0x000fea0003800000 */
[----:B-1----:R-:W1:Y:S01]  /*57f0*/  LDC.64 R8, c[0x0][0x218] ;  /* 0x00008600ff087b82 */ /* 0x002e620000000a00 */
[----:B------:R-:W-:Y:S02]  /*5800*/  IMAD.IADD R13, R4, 0x1, R6 ;  /* 0x00000001040d7824 */ /* 0x000fe400078e0206 */
[----:B------:R-:W-:Y:S02]  /*5810*/  VIADD R6, R6, 0x80 ;  /* 0x0000008006067836 */ /* 0x000fe40000000000 */
[----:B-1----:R-:W-:-:S05]  /*5820*/  IMAD.WIDE.U32 R8, R13, 0x2, R8 ;  /* 0x000000020d087825 */ /* 0x002fca00078e0008 */
[----:B------:R1:W-:Y:S02]  /*5830*/  STG.E.U16 desc[UR4][R8.64], R10 ;  /* 0x0000000a08007986 */ /* 0x0003e4000c101504 */
.L_x_29825:
[----:B------:R-:W-:-:S13]  /*5840*/  ISETP.GE.AND P0, PT, R6, R5, PT ;  /* 0x000000050600720c */ /* 0x000fda0003f06270 */
[----:B------:R-:W-:Y:S05]  /*5850*/  @P0 BRA `(.L_x_29827) ;  /* 0x0000000000300947 */ /* 0x000fea0003800000 */
[----:B-1----:R-:W1:Y:S01]  /*5860*/  LDC.64 R8, c[0x0][0x218] ;  /* 0x00008600ff087b82 */ /* 0x002e620000000a00 */
[----:B0-----:R-:W-:Y:S01]  /*5870*/  IADD3 R13, R4, R6, RZ ;  /* 0x00000006040d7210 */ /* 0x001fe20007ffe0ff */
[----:B------:R-:W-:-:S04]  /*5880*/  VIADD R6, R6, 0x80 ;  /* 0x0000008006067836 */ /* 0x000fc80000000000 */
[----:B-1----:R-:W-:-:S05]  /*5890*/  IMAD.WIDE.U32 R8, R13, 0x2, R8 ;  /* 0x000000020d087825 */ /* 0x002fca00078e0008 */
[----:B------:R2:W-:Y:S02]  /*58a0*/  STG.E.U16 desc[UR4][R8.64], R11 ;  /* 0x0000000b08007986 */ /* 0x0005e4000c101504 */
.L_x_29826:
[----:B------:R-:W-:-:S13]  /*58b0*/  ISETP.GE.AND P0, PT, R6, R5, PT ;  /* 0x000000050600720c */ /* 0x000fda0003f06270 */
[----:B------:R-:W-:Y:S05]  /*58c0*/  @P0 BRA `(.L_x_29828) ;  /* 0x0000000000340947 */ /* 0x000fea0003800000 */
[----:B-12---:R-:W1:Y:S01]  /*58d0*/  LDC.64 R8, c[0x0][0x218] ;  /* 0x00008600ff087b82 */ /* 0x006e620000000a00 */
[----:B------:R-:W-:Y:S02]  /*58e0*/  IMAD.IADD R11, R4, 0x1, R6 ;  /* 0x00000001040b7824 */ /* 0x000fe400078e0206 */
[----:B------:R-:W-:Y:S02]  /*58f0*/  VIADD R6, R6, 0x80 ;  /* 0x0000008006067836 */ /* 0x000fe40000000000 */
[----:B-1----:R-:W-:-:S05]  /*5900*/  IMAD.WIDE.U32 R8, R11, 0x2, R8 ;  /* 0x000000020b087825 */ /* 0x002fca00078e0008 */
[----:B------:R2:W-:Y:S02]  /*5910*/  STG.E.U16 desc[UR4][R8.64], R7 ;  /* 0x0000000708007986 */ /* 0x0005e4000c101504 */
.L_x_29827:
[----:B------:R-:W-:-:S13]  /*5920*/  ISETP.GE.AND P0, PT, R6, R5, PT ;  /* 0x000000050600720c */ /* 0x000fda0003f06270 */
[----:B------:R-:W-:Y:S05]  /*5930*/  @P0 BREAK B1 ;  /* 0x0000000000010942 */ /* 0x000fea0003800000 */
[----:B------:R-:W-:Y:S05]  /*5940*/  @P0 BRA `(.L_x_29829) ;  /* 0x0000000000300947 */ /* 0x000fea0003800000 */
[----:B-12---:R-:W1:Y:S01]  /*5950*/  LDC.64 R8, c[0x0][0x218] ;  /* 0x00008600ff087b82 */ /* 0x006e620000000a00 */
[----:B------:R-:W-:Y:S01]  /*5960*/  IMAD.IADD R7, R4, 0x1, R6 ;  /* 0x0000000104077824 */ /* 0x000fe200078e0206 */
[----:B------:R-:W-:-:S03]  /*5970*/  IADD3 R6, R6, 0x80, RZ ;  /* 0x0000008006067810 */ /* 0x000fc60007ffe0ff */
[----:B-1----:R-:W-:-:S05]  /*5980*/  IMAD.WIDE.U32 R8, R7, 0x2, R8 ;  /* 0x0000000207087825 */ /* 0x002fca00078e0008 */
[----:B------:R3:W-:Y:S02]  /*5990*/  STG.E.U16 desc[UR4][R8.64], R2 ;  /* 0x0000000208007986 */ /* 0x0007e4000c101504 */
.L_x_29828:
[----:B------:R-:W-:Y:S05]  /*59a0*/  BSYNC B1 ;  /* 0x0000000000017941 */ /* 0x000fea0003800000 */
.L_x_29823:
[----:B------:R-:W-:-:S13]  /*59b0*/  ISETP.GE.AND P0, PT, R6, R5, PT ;  /* 0x000000050600720c */ /* 0x000fda0003f06270 */
[----:B-123--:R-:W1:Y:S01]  /*59c0*/  @!P0 LDC.64 R8, c[0x0][0x218] ;  /* 0x00008600ff088b82 */ /* 0x00ee620000000a00 */
[----:B------:R-:W-:Y:S02]  /*59d0*/  @!P0 IMAD.IADD R7, R4, 0x1, R6 ;  /* 0x0000000104078824 */ /* 0x000fe400078e0206 */
[----:B------:R-:W-:Y:S02]  /*59e0*/  @!P0 VIADD R6, R6, 0x80 ;  /* 0x0000008006068836 */ /* 0x000fe40000000000 */
[----:B-1----:R-:W-:-:S05]  /*59f0*/  @!P0 IMAD.WIDE.U32 R8, R7, 0x2, R8 ;  /* 0x0000000207088825 */ /* 0x002fca00078e0008 */
[----:B------:R3:W-:Y:S02]  /*5a00*/  @!P0 STG.E.U16 desc[UR4][R8.64], R3 ;  /* 0x0000000308008986 */ /* 0x0007e4000c101504 */
.L_x_29829:
[----:B------:R-:W-:Y:S05]  /*5a10*/  BSYNC B0 ;  /* 0x0000000000007941 */ /* 0x000fea0003800000 */
.L_x_29822:
        /* <DEDUP_REMOVED lines=8> */
.L_x_29830:
        /* <DEDUP_REMOVED lines=14> */
.L_x_57492:


//--------------------- .text._ZN2at6native18elementwise_kernelILi128ELi4EZNS0_15gpu_kernel_implINS0_13BUnaryFunctorIN3c108BFloat16ES5_S5_ZZZNS0_21remainder_kernel_cudaERNS_18TensorIteratorBaseEENKUlvE0_clEvENKUlvE2_clEvEUlS5_S5_E_EEEEvS7_RKT_EUliE_EEviT1_ --------------------------
	.section	.text._ZN2at6native18elementwise_kernelILi128ELi4EZNS0_15gpu_kernel_implINS0_13BUnaryFunctorIN3c108BFloat16ES5_S5_ZZZNS0_21remainder_kernel_cudaERNS_18TensorIteratorBaseEENKUlvE0_clEvENKUlvE2_clEvEUlS5_S5_E_EEEEvS7_RKT_EUliE_EEviT1_,"ax",@progbits
	.align	128
        .global         _ZN2at6native18elementwise_kernelILi128ELi4EZNS0_15gpu_kernel_implINS0_13BUnaryFunctorIN3c108BFloat16ES5_S5_ZZZNS0_21remainder_kernel_cudaERNS_18TensorIteratorBaseEENKUlvE0_clEvENKUlvE2_clEvEUlS5_S5_E_EEEEvS7_RKT_EUliE_EEviT1_
        .type           _ZN2at6native18elementwise_kernelILi128ELi4EZNS0_15gpu_kernel_implINS0_13BUnaryFunctorIN3c108BFloat16ES5_S5_ZZZNS0_21remainder_kernel_cudaERNS_18TensorIteratorBaseEENKUlvE0_clEvENKUlvE2_clEvEUlS5_S5_E_EEEEvS7_RKT_EUliE_EEviT1_,@function
        .size           _ZN2at6native18elementwise_kernelILi128ELi4EZNS0_15gpu_kernel_implINS0_13BUnaryFunctorIN3c108BFloat16ES5_S5_ZZZNS0_21remainder_kernel_cudaERNS_18TensorIteratorBaseEENKUlvE0_clEvENKUlvE2_clEvEUlS5_S5_E_EEEEvS7_RKT_EUliE_EEviT1_,(.L_x_57493 - _ZN2at6native18elementwise_kernelILi128ELi4EZNS0_15gpu_kernel_implINS0_13BUnaryFunctorIN3c108BFloat16ES5_S5_ZZZNS0_21remainder_kernel_cudaERNS_18TensorIteratorBaseEENKUlvE0_clEvENKUlvE2_clEvEUlS5_S5_E_EEEEvS7_RKT_EUliE_EEviT1_)
        .other          _ZN2at6native18elementwise_kernelILi128ELi4EZNS0_15gpu_kernel_implINS0_13BUnaryFunctorIN3c108BFloat16ES5_S5_ZZZNS0_21remainder_kernel_cudaERNS_18TensorIteratorBaseEENKUlvE0_clEvENKUlvE2_clEvEUlS5_S5_E_EEEEvS7_RKT_EUliE_EEviT1_,@"STO_CUDA_ENTRY STV_DEFAULT"
_ZN2at6native18elementwise_kernelILi128ELi4EZNS0_15gpu_kernel_implINS0_13BUnaryFunctorIN3c108BFloat16ES5_S5_ZZZNS0_21remainder_kernel_cudaERNS_18TensorIteratorBaseEENKUlvE0_clEvENKUlvE2_clEvEUlS5_S5_E_EEEEvS7_RKT_EUliE_EEviT1_:
.text._ZN2at6native18elementwise_kernelILi128ELi4EZNS0_15gpu_kernel_implINS0_13BUnaryFunctorIN3c108BFloat16ES5_S5_ZZZNS0_21remainder_kernel_cudaERNS_18TensorIteratorBaseEENKUlvE0_clEvENKUlvE2_clEvEUlS5_S5_E_EEEEvS7_RKT_EUliE_EEviT1_:
        /* <DEDUP_REMOVED lines=312> */
.L_x_29833:
        /* <DEDUP_REMOVED lines=22> */
.L_x_29837:
[----:B------:R-:W2:Y:S02]  /*14e0*/  LDG.E.U8 R2, desc[UR36][R2.64] ;  /* 0x0000002402027981 */ /* 0x000ea4000c1e1100 */
[----:B--2---:R-:W-:-:S04]  /*14f0*/  I2FP.F32.U32 R0, R2 ;  /* 0x0000000200007245 */ /* 0x004fc80000201000 */
[----:B------:R-:W-:Y:S01]  /*1500*/  F2FP.BF16.F32.PACK_AB R0, RZ, R0 ;  /* 0x00000000ff00723e */ /* 0x000fe200000010ff */
[----:B------:R-:W-:Y:S06]  /*1510*/  BRA `(.L_x_29839) ;  /* 0x0000000c00907947 */ /* 0x000fec0003800000 */
.L_x_29836:
        /* <DEDUP_REMOVED lines=10> */
.L_x_29841:
[----:B------:R-:W2:Y:S02]  /*15c0*/  LDG.E R2, desc[UR36][R2.64] ;  /* 0x0000002402027981 */ /* 0x000ea4000c1e1900 */
[----:B--2---:R-:W-:-:S04]  /*15d0*/  I2FP.F32.S32 R0, R2 ;  /* 0x0000000200007245 */ /* 0x004fc80000201400 */
[----:B------:R-:W-:Y:S01]  /*15e0*/  F2FP.BF16.F32.PACK_AB R0, RZ, R0 ;  /* 0x00000000ff00723e */ /* 0x000fe200000010ff */
[----:B------:R-:W-:Y:S06]  /*15f0*/  BRA `(.L_x_29839) ;  /* 0x0000000c00587947 */ /* 0x000fec0003800000 */
.L_x_29840:
[----:B------:R-:W2:Y:S02]  /*1600*/  LDG.E.U16 R2, desc[UR36][R2.64] ;  /* 0x0000002402027981 */ /* 0x000ea4000c1e1500 */
[----:B--2---:R-:W0:Y:S02]  /*1610*/  I2F.S16 R0, R2 ;  /* 0x0000000200007306 */ /* 0x004e240000101400 */
[----:B0-----:R-:W-:Y:S01]  /*1620*/  F2FP.BF16.F32.PACK_AB R0, RZ, R0 ;  /* 0x00000000ff00723e */ /* 0x001fe200000010ff */
[----:B------:R-:W-:Y:S06]  /*1630*/  BRA `(.L_x_29839) ;  /* 0x0000000c00487947 */ /* 0x000fec0003800000 */
.L_x_29835:
        /* <DEDUP_REMOVED lines=9> */
.L_x_29843:
[----:B------:R-:W2:Y:S02]  /*16d0*/  LDG.E.U16 R0, desc[UR36][R2.64] ;  /* 0x0000002402007981 */ /* 0x000ea4000c1e1500 */
[----:B--2---:R-:W-:-:S05]  /*16e0*/  HADD2.F32 R0, -RZ, R0.H0_H0 ;  /* 0x20000000ff007230 */ /* 0x004fca0000004100 */
[----:B------:R-:W-:Y:S01]  /*16f0*/  F2FP.BF16.F32.PACK_AB R0, RZ, R0 ;  /* 0x00000000ff00723e */ /* 0x000fe200000010ff */
[----:B------:R-:W-:Y:S06]  /*1700*/  BRA `(.L_x_29839) ;  /* 0x0000000c00147947 */ /* 0x000fec0003800000 */
.L_x_29842:
        /* <DEDUP_REMOVED lines=9> */
.L_x_29845:
[----:B------:R-:W2:Y:S02]  /*17a0*/  LDG.E.U16 R2, desc[UR36][R2.64] ;  /* 0x0000002402027981 */ /* 0x000ea4000c1e1500 */
[----:B--2---:R-:W-:-:S05]  /*17b0*/  HADD2.F32 R0, -RZ, R2.H0_H0 ;  /* 0x20000002ff007230 */ /* 0x004fca0000004100 */
[----:B------:R-:W-:Y:S01]  /*17c0*/  F2FP.BF16.F32.PACK_AB R0, RZ, R0 ;  /* 0x00000000ff00723e */ /* 0x000fe200000010ff */
[----:B------:R-:W-:Y:S06]  /*17d0*/  BRA `(.L_x_29839) ;  /* 0x0000000800e07947 */ /* 0x000fec0003800000 */
.L_x_29844:
        /* <DEDUP_REMOVED lines=8> */
.L_x_29834:
        /* <DEDUP_REMOVED lines=13> */
.L_x_29848:
        /* <DEDUP_REMOVED lines=8> */
.L_x_29847:
        /* <DEDUP_REMOVED lines=28> */
.L_x_29850:
        /* <DEDUP_REMOVED lines=15> */
.L_x_29849:
[----:B------:R0:W5:Y:S01]  /*1c60*/  LDG.E.U16 R0, desc[UR36][R2.64] ;  /* 0x0000002402007981 */ /* 0x000162000c1e1500 */
[----:B------:R-:W-:Y:S05]  /*1c70*/  BRA `(.L_x_29839) ;  /* 0x0000000400b87947 */ /* 0x000fea0003800000 */
.L_x_29846:
        /* <DEDUP_REMOVED lines=12> */
.L_x_29853:
        /* <DEDUP_REMOVED lines=21> */
.L_x_29857:
[----:B------:R-:W-:Y:S05]  /*1e90*/  BSYNC B1 ;  /* 0x0000000000017941 */ /* 0x000fea0003800000 */
.L_x_29856:
[----:B------:R-:W-:Y:S01]  /*1ea0*/  LEA R3, R0, 0x3b800000, 0x17 ;  /* 0x3b80000000037811 */ /* 0x000fe200078eb8ff */
[----:B------:R-:W-:-:S05]  /*1eb0*/  IMAD.SHL.U32 R0, R2, 0x100000, RZ ;  /* 0x0010000002007824 */ /* 0x000fca00078e00ff */
[----:B------:R-:W-:-:S07]  /*1ec0*/  LOP3.LUT R0, R3, R0, R4, 0xfe, !PT ;  /* 0x0000000003007212 */ /* 0x000fce00078efe04 */
.L_x_29855:
[----:B------:R-:W-:Y:S05]  /*1ed0*/  BSYNC B0 ;  /* 0x0000000000007941 */ /* 0x000fea0003800000 */
.L_x_29854:
[----:B------:R-:W-:Y:S01]  /*1ee0*/  F2FP.BF16.F32.PACK_AB R0, RZ, R0 ;  /* 0x00000000ff00723e */ /* 0x000fe200000010ff */
[----:B------:R-:W-:Y:S06]  /*1ef0*/  BRA `(.L_x_29839) ;  /* 0x0000000400187947 */ /* 0x000fec0003800000 */
.L_x_29852:
        /* <DEDUP_REMOVED lines=21> */
.L_x_29861:
[----:B------:R-:W-:Y:S05]  /*2050*/  BSYNC B1 ;  /* 0x0000000000017941 */ /* 0x000fea0003800000 */
.L_x_29860:
[----:B------:R-:W-:Y:S01]  /*2060*/  LEA R3, R0, 0x37800000, 0x17 ;  /* 0x3780000000037811 */ /* 0x000fe200078eb8ff */
[----:B------:R-:W-:-:S05]  /*2070*/  IMAD.SHL.U32 R0, R2, 0x200000, RZ ;  /* 0x0020000002007824 */ /* 0x000fca00078e00ff */
[----:B------:R-:W-:-:S07]  /*2080*/  LOP3.LUT R0, R3, R0, R4, 0xfe, !PT ;  /* 0x0000000003007212 */ /* 0x000fce00078efe04 */
.L_x_29859:
[----:B------:R-:W-:Y:S05]  /*2090*/  BSYNC B0 ;  /* 0x0000000000007941 */ /* 0x000fea0003800000 */
.L_x_29858:
[----:B------:R-:W-:Y:S01]  /*20a0*/  F2FP.BF16.F32.PACK_AB R0, RZ, R0 ;  /* 0x00000000ff00723e */ /* 0x000fe200000010ff */
[----:B------:R-:W-:Y:S06]  /*20b0*/  BRA `(.L_x_29839) ;  /* 0x0000000000a87947 */ /* 0x000fec0003800000 */
.L_x_29851:
        /* <DEDUP_REMOVED lines=14> */
.L_x_29865:
[----:B------:R-:W-:Y:S05]  /*21a0*/  BSYNC B0 ;  /* 0x0000000000007941 */ /* 0x000fea0003800000 */
.L_x_29864:
[----:B------:R-:W-:Y:S01]  /*21b0*/  F2FP.BF16.F32.PACK_AB R0, RZ, R0 ;  /* 0x00000000ff00723e */ /* 0x000fe200000010ff */
[----:B------:R-:W-:Y:S06]  /*21c0*/  BRA `(.L_x_29839) ;  /* 0x0000000000647947 */ /* 0x000fec0003800000 */
.L_x_29838:
        /* <DEDUP_REMOVED lines=16> */
.L_x_29866:
[----:B------:R-:W-:Y:S01]  /*22d0*/  PRMT R0, RZ, 0x7610, R0 ;  /* 0x00007610ff007816 */ /* 0x000fe20000000000 */
[----:B------:R-:W-:Y:S06]  /*22e0*/  BRA `(.L_x_29839) ;  /* 0x00000000001c7947 */ /* 0x000fec0003800000 */
.L_x_29863:
[----:B------:R-:W2:Y:S02]  /*22f0*/  LDG.E.64 R2, desc[UR36][R2.64] ;  /* 0x0000002402027981 */ /* 0x000ea4000c1e1b00 */
[----:B--2---:R-:W0:Y:S02]  /*2300*/  I2F.U64 R0, R2 ;  /* 0x0000000200007312 */ /* 0x004e240000301000 */
[----:B0-----:R-:W-:Y:S01]  /*2310*/  F2FP.BF16.F32.PACK_AB R0, RZ, R0 ;  /* 0x00000000ff00723e */ /* 0x001fe200000010ff */
[----:B------:R-:W-:Y:S06]  /*2320*/  BRA `(.L_x_29839) ;  /* 0x00000000000c7947 */ /* 0x000fec0003800000 */
.L_x_29862:
[----:B------:R-:W2:Y:S02]  /*2330*/  LDG.E R2, desc[UR36][R2.64] ;  /* 0x0000002402027981 */ /* 0x000ea4000c1e1900 */
[----:B--2---:R-:W-:-:S04]  /*2340*/  I2FP.F32.U32 R0, R2 ;  /* 0x0000000200007245 */ /* 0x004fc80000201000 */
[----:B------:R-:W-:-:S07]  /*2350*/  F2FP.BF16.F32.PACK_AB R0, RZ, R0 ;  /* 0x00000000ff00723e */ /* 0x000fce00000010ff */
.L_x_29839:
        /* <DEDUP_REMOVED lines=30> */
.L_x_29872:
[----:B------:R-:W-:Y:S01]  /*2540*/  FSETP.GEU.FTZ.AND P0, PT, R7, -R0, PT ;  /* 0x800000000700720b */ /* 0x000fe20003f1e000 */
[----:B------:R-:W-:-:S12]  /*2550*/  FADD.FTZ R4, R4, -1 ;  /* 0xbf80000004047421 */ /* 0x000fd80000010000 */
[----:B------:R-:W-:-:S07]  /*2560*/  @!P0 FADD.FTZ R4, R4, -1 ;  /* 0xbf80000004048421 */ /* 0x000fce0000010000 */
.L_x_29871:
[----:B------:R-:W-:Y:S05]  /*2570*/  BSYNC B1 ;  /* 0x0000000000017941 */ /* 0x000fea0003800000 */
.L_x_29870:
[----:B------:R-:W-:Y:S01]  /*2580*/  FFMA.FTZ R5, -R0, R4, R5 ;  /* 0x0000000400057223 */ /* 0x000fe20000010105 */
[----:B------:R-:W-:Y:S06]  /*2590*/  BRA `(.L_x_29868) ;  /* 0x00000000007c7947 */ /* 0x000fec0003800000 */
.L_x_29869:
        /* <DEDUP_REMOVED lines=15> */
.L_x_29875:
        /* <DEDUP_REMOVED lines=13> */
.L_x_29874:
[----:B------:R-:W-:Y:S05]  /*2760*/  BSYNC B1 ;  /* 0x0000000000017941 */ /* 0x000fea0003800000 */
.L_x_29873:
[----:B0-----:R-:W-:-:S04]  /*2770*/  FMUL.FTZ R5, R4, 1.1920928955078125e-07 ;  /* 0x3400000004057820 */ /* 0x001fc80000410000 */
[----:B------:R-:W-:-:S07]  /*2780*/  FMUL.FTZ R5, R10, R5 ;  /* 0x000000050a057220 */ /* 0x000fce0000410000 */
.L_x_29868:
[----:B------:R-:W-:Y:S05]  /*2790*/  BSYNC B0 ;  /* 0x0000000000007941 */ /* 0x000fea0003800000 */
.L_x_29867:
[----:B------:R-:W0:Y:S01]  /*27a0*/  LDC.U8 R4, c[0x0][0x424] ;  /* 0x00010900ff047b82 */ /* 0x000e220000000000 */
[C---:B------:R-:W-:Y:S02]  /*27b0*/  FSETP.GTU.FTZ.AND P0, PT, |R5|.reuse, +INF , PT ;  /* 0x7f8000000500780b */ /* 0x040fe40003f1c200 */
[----:B------:R-:W-:Y:S02]  /*27c0*/  LOP3.LUT R2, R5, 0x80000000, R2, 0xb8, !PT ;  /* 0x8000000005027812 */ /* 0x000fe400078eb802 */
[----:B------:R-:W-:Y:S02]  /*27d0*/  FSETP.GEU.FTZ.AND P1, PT, R3, RZ, PT ;  /* 0x000000ff0300720b */ /* 0x000fe40003f3e000 */
[----:B------:R-:W-:-:S04]  /*27e0*/  FSEL R2, R5, R2, P0 ;  /* 0x0000000205027208 */ /* 0x000fc80000000000 */
[C---:B------:R-:W-:Y:S02]  /*27f0*/  FSETP.NEU.FTZ.AND P0, PT, R2.reuse, RZ, PT ;  /* 0x000000ff0200720b */ /* 0x040fe40003f1d000 */
[----:B------:R-:W-:-:S04]  /*2800*/  FSETP.GEU.FTZ.AND P2, PT, R2, RZ, PT ;  /* 0x000000ff0200720b */ /* 0x000fc80003f5e000 */
[----:B------:R-:W-:Y:S02]  /*2810*/  PLOP3.LUT P0, PT, P0, P2, P1, 0x9f, 0x0 ;  /* 0x000000000000781c */ /* 0x000fe40000705317 */
[----:B0-----:R-:W-:-:S11]  /*2820*/  PRMT R0, R4, 0x9910, RZ ;  /* 0x0000991004007816 */ /* 0x001fd600000000ff */
[----:B------:R-:W-:Y:S01]  /*2830*/  @!P0 FADD.FTZ R2, R3, R2 ;  /* 0x0000000203028221 */ /* 0x000fe20000010000 */
[----:B------:R-:W-:-:S03]  /*2840*/  ISETP.GT.AND P0, PT, R0, 0x9, PT ;  /* 0x000000090000780c */ /* 0x000fc60003f04270 */
[----:B------:R0:W1:Y:S10]  /*2850*/  F2F.BF16.F32 R3, R2 ;  /* 0x0000000200037304 */ /* 0x0000740000202000 */
[----:B0-----:R-:W-:Y:S05]  /*2860*/  @P0 BRA `(.L_x_29876) ;  /* 0x00000004000c0947 */ /* 0x001fea0003800000 */
        /* <DEDUP_REMOVED lines=8> */
[----:B-1----:R-:W-:-:S04]  /*28f0*/  IMAD.U32 R0, R3, 0x10000, RZ ;  /* 0x0001000003007824 */ /* 0x002fc800078e00ff */
[----:B------:R-:W0:Y:S02]  /*2900*/  F2I.FTZ.TRUNC.NTZ R3, R0 ;  /* 0x0000000000037305 */ /* 0x000e24000021f100 */
[----:B0-----:R0:W-:Y:S01]  /*2910*/  STG.E.U8 desc[UR36][R16.64], R3 ;  /* 0x0000000310007986 */ /* 0x0011e2000c101124 */
[----:B------:R-:W-:Y:S05]  /*2920*/  BRA `(.L_x_29881) ;  /* 0x0000000c00947947 */ /* 0x000fea0003800000 */
.L_x_29879:
[----:B-1----:R-:W-:-:S06]  /*2930*/  IMAD.U32 R3, R3, 0x10000, RZ ;  /* 0x0001000003037824 */ /* 0x002fcc00078e00ff */
[----:B------:R-:W0:Y:S02]  /*2940*/  F2I.S64.TRUNC R2, R3 ;  /* 0x0000000300027311 */ /* 0x000e24000020d900 */
[----:B0-----:R0:W-:Y:S01]  /*2950*/  STG.E.U8 desc[UR36][R16.64], R2 ;  /* 0x0000000210007986 */ /* 0x0011e2000c101124 */
[----:B------:R-:W-:Y:S05]  /*2960*/  BRA `(.L_x_29881) ;  /* 0x0000000c00847947 */ /* 0x000fea0003800000 */
.L_x_29878:
[----:B------:R-:W-:-:S13]  /*2970*/  ISETP.NE.AND P0, PT, R0, 0x2, PT ;  /* 0x000000020000780c */ /* 0x000fda0003f05270 */
[----:B------:R-:W-:Y:S05]  /*2980*/  @!P0 BRA `(.L_x_29882) ;  /* 0x0000000000308947 */ /* 0x000fea0003800000 */
[----:B------:R-:W-:-:S13]  /*2990*/  ISETP.NE.AND P0, PT, R0, 0x3, PT ;  /* 0x000000030000780c */ /* 0x000fda0003f05270 */
[----:B------:R-:W-:Y:S05]  /*29a0*/  @!P0 BRA `(.L_x_29883) ;  /* 0x0000000000188947 */ /* 0x000fea0003800000 */
[----:B------:R-:W-:-:S13]  /*29b0*/  ISETP.NE.AND P0, PT, R0, 0x4, PT ;  /* 0x000000040000780c */ /* 0x000fda0003f05270 */
[----:B------:R-:W-:Y:S05]  /*29c0*/  @P0 BRA `(.L_x_29880) ;  /* 0x0000000c000c0947 */ /* 0x000fea0003800000 */
[----:B-1----:R-:W-:-:S06]  /*29d0*/  IMAD.U32 R3, R3, 0x10000, RZ ;  /* 0x0001000003037824 */ /* 0x002fcc00078e00ff */
[----:B------:R-:W0:Y:S02]  /*29e0*/  F2I.S64.TRUNC R2, R3 ;  /* 0x0000000300027311 */ /* 0x000e24000020d900 */
[----:B0-----:R0:W-:Y:S01]  /*29f0*/  STG.E.64 desc[UR36][R16.64], R2 ;  /* 0x0000000210007986 */ /* 0x0011e2000c101b24 */
[----:B------:R-:W-:Y:S05]  /*2a00*/  BRA `(.L_x_29881) ;  /* 0x0000000c005c7947 */ /* 0x000fea0003800000 */
.L_x_29883:
[----:B-1----:R-:W-:-:S06]  /*2a10*/  IMAD.U32 R3, R3, 0x10000, RZ ;  /* 0x0001000003037824 */ /* 0x002fcc00078e00ff */
[----:B------:R-:W0:Y:S02]  /*2a20*/  F2I.FTZ.TRUNC.NTZ R3, R3 ;  /* 0x0000000300037305 */ /* 0x000e24000021f100 */
[----:B0-----:R0:W-:Y:S01]  /*2a30*/  STG.E desc[UR36][R16.64], R3 ;  /* 0x0000000310007986 */ /* 0x0011e2000c101924 */
[----:B------:R-:W-:Y:S05]  /*2a40*/  BRA `(.L_x_29881) ;  /* 0x0000000c004c7947 */ /* 0x000fea0003800000 */
.L_x_29882:
[----:B-1----:R-:W-:-:S06]  /*2a50*/  IMAD.U32 R3, R3, 0x10000, RZ ;  /* 0x0001000003037824 */ /* 0x002fcc00078e00ff */
[----:B------:R-:W0:Y:S02]  /*2a60*/  F2I.FTZ.TRUNC.NTZ R3, R3 ;  /* 0x0000000300037305 */ /* 0x000e24000021f100 */
[----:B0-----:R0:W-:Y:S01]  /*2a70*/  STG.E.U16 desc[UR36][R16.64], R3 ;  /* 0x0000000310007986 */ /* 0x0011e2000c101524 */
[----:B------:R-:W-:Y:S05]  /*2a80*/  BRA `(.L_x_29881) ;  /* 0x0000000c003c7947 */ /* 0x000fea0003800000 */
.L_x_29877:
[----:B------:R-:W-:-:S13]  /*2a90*/  ISETP.GT.AND P0, PT, R0, 0x6, PT ;  /* 0x000000060000780c */ /* 0x000fda0003f04270 */
[----:B------:R-:W-:Y:S05]  /*2aa0*/  @P0 BRA `(.L_x_29884) ;  /* 0x00000000002c0947 */ /* 0x000fea0003800000 */
[----:B------:R-:W-:-:S13]  /*2ab0*/  ISETP.NE.AND P0, PT, R0, 0x5, PT ;  /* 0x000000050000780c */ /* 0x000fda0003f05270 */
[----:B------:R-:W-:Y:S05]  /*2ac0*/  @!P0 BRA `(.L_x_29885) ;  /* 0x0000000000148947 */ /* 0x000fea0003800000 */
[----:B------:R-:W-:-:S13]  /*2ad0*/  ISETP.NE.AND P0, PT, R0, 0x6, PT ;  /* 0x000000060000780c */ /* 0x000fda0003f05270 */
[----:B------:R-:W-:Y:S05]  /*2ae0*/  @P0 BRA `(.L_x_29880) ;  /* 0x0000000800c40947 */ /* 0x000fea0003800000 */
[----:B-1----:R-:W-:-:S05]  /*2af0*/  IMAD.U32 R3, R3, 0x10000, RZ ;  /* 0x0001000003037824 */ /* 0x002fca00078e00ff */
[----:B------:R0:W-:Y:S01]  /*2b00*/  STG.E desc[UR36][R16.64], R3 ;  /* 0x0000000310007986 */ /* 0x0001e2000c101924 */
[----:B------:R-:W-:Y:S05]  /*2b10*/  BRA `(.L_x_29881) ;  /* 0x0000000c00187947 */ /* 0x000fea0003800000 */
.L_x_29885:
[----:B-1----:R-:W-:-:S05]  /*2b20*/  IMAD.U32 R0, R3, 0x10000, RZ ;  /* 0x0001000003007824 */ /* 0x002fca00078e00ff */
[----:B------:R-:W-:-:S05]  /*2b30*/  F2FP.F16.F32.PACK_AB R0, RZ, R0 ;  /* 0x00000000ff00723e */ /* 0x000fca00000000ff */
[----:B------:R0:W-:Y:S01]  /*2b40*/  STG.E.U16 desc[UR36][R16.64], R0 ;  /* 0x0000000010007986 */ /* 0x0001e2000c101524 */
[----:B------:R-:W-:Y:S05]  /*2b50*/  BRA `(.L_x_29881) ;  /* 0x0000000c00087947 */ /* 0x000fea0003800000 */
.L_x_29884:
[----:B------:R-:W-:-:S13]  /*2b60*/  ISETP.NE.AND P0, PT, R0, 0x7, PT ;  /* 0x000000070000780c */ /* 0x000fda0003f05270 */
[----:B------:R-:W-:Y:S05]  /*2b70*/  @!P0 BRA `(.L_x_29886) ;  /* 0x0000000000348947 */ /* 0x000fea0003800000 */
[----:B------:R-:W-:-:S13]  /*2b80*/  ISETP.NE.AND P0, PT, R0, 0x8, PT ;  /* 0x000000080000780c */ /* 0x000fda0003f05270 */
[----:B------:R-:W-:Y:S05]  /*2b90*/  @!P0 BRA `(.L_x_29887) ;  /* 0x0000000000188947 */ /* 0x000fea0003800000 */
[----:B------:R-:W-:-:S13]  /*2ba0*/  ISETP.NE.AND P0, PT, R0, 0x9, PT ;  /* 0x000000090000780c */ /* 0x000fda0003f05270 */
[----:B------:R-:W-:Y:S05]  /*2bb0*/  @P0 BRA `(.L_x_29880) ;  /* 0x0000000800900947 */ /* 0x000fea0003800000 */
[----:B-1----:R-:W-:Y:S02]  /*2bc0*/  IMAD.U32 R2, R3, 0x10000, RZ ;  /* 0x0001000003027824 */ /* 0x002fe400078e00ff */
[----:B------:R-:W-:-:S05]  /*2bd0*/  IMAD.MOV.U32 R3, RZ, RZ, RZ ;  /* 0x000000ffff037224 */ /* 0x000fca00078e00ff */
[----:B------:R0:W-:Y:S01]  /*2be0*/  STG.E.64 desc[UR36][R16.64], R2 ;  /* 0x0000000210007986 */ /* 0x0001e2000c101b24 */
[----:B------:R-:W-:Y:S05]  /*2bf0*/  BRA `(.L_x_29881) ;  /* 0x0000000800e07947 */ /* 0x000fea0003800000 */
.L_x_29887:
[----:B-1----:R-:W-:-:S05]  /*2c00*/  IMAD.U32 R3, R3, 0x10000, RZ ;  /* 0x0001000003037824 */ /* 0x002fca00078e00ff */
[----:B------:R-:W-:-:S04]  /*2c10*/  F2FP.F16.F32.PACK_AB R3, RZ, R3 ;  /* 0x00000003ff03723e */ /* 0x000fc800000000ff */
[----:B------:R-:W-:-:S05]  /*2c20*/  PRMT R3, R3, 0x5410, RZ ;  /* 0x0000541003037816 */ /* 0x000fca00000000ff */
[----:B------:R0:W-:Y:S01]  /*2c30*/  STG.E desc[UR36][R16.64], R3 ;  /* 0x0000000310007986 */ /* 0x0001e2000c101924 */
[----:B------:R-:W-:Y:S05]  /*2c40*/  BRA `(.L_x_29881) ;  /* 0x0000000800cc7947 */ /* 0x000fea0003800000 */
.L_x_29886:
[----:B-1----:R-:W-:-:S04]  /*2c50*/  IMAD.U32 R2, R3, 0x10000, RZ ;  /* 0x0001000003027824 */ /* 0x002fc800078e00ff */
[----:B------:R-:W-:-:S06]  /*2c60*/  FMUL.FTZ R2, R2, 1 ;  /* 0x3f80000002027820 */ /* 0x000fcc0000410000 */
[----:B------:R-:W0:Y:S02]  /*2c70*/  F2F.F64.F32 R2, R2 ;  /* 0x0000000200027310 */ /* 0x000e240000201800 */
[----:B0-----:R0:W-:Y:S01]  /*2c80*/  STG.E.64 desc[UR36][R16.64], R2 ;  /* 0x0000000210007986 */ /* 0x0011e2000c101b24 */
[----:B------:R-:W-:Y:S05]  /*2c90*/  BRA `(.L_x_29881) ;  /* 0x0000000800b87947 */ /* 0x000fea0003800000 */
.L_x_29876:
        /* <DEDUP_REMOVED lines=8> */
[----:B-1----:R-:W-:-:S05]  /*2d20*/  IMAD.U32 R3, R3, 0x10000, RZ ;  /* 0x0001000003037824 */ /* 0x002fca00078e00ff */
[----:B------:R-:W-:-:S04]  /*2d30*/  FSETP.NEU.FTZ.AND P0, PT, R3, RZ, PT ;  /* 0x000000ff0300720b */ /* 0x000fc80003f1d000 */
[----:B------:R-:W-:-:S05]  /*2d40*/  SEL R3, RZ, 0x1, !P0 ;  /* 0x00000001ff037807 */ /* 0x000fca0004000000 */
[----:B------:R0:W-:Y:S01]  /*2d50*/  STG.E.U8 desc[UR36][R16.64], R3 ;  /* 0x0000000310007986 */ /* 0x0001e2000c101124 */
[----:B------:R-:W-:Y:S05]  /*2d60*/  BRA `(.L_x_29881) ;  /* 0x0000000800847947 */ /* 0x000fea0003800000 */
.L_x_29890:
[----:B-1----:R-:W-:Y:S01]  /*2d70*/  IMAD.U32 R3, R3, 0x10000, RZ ;  /* 0x0001000003037824 */ /* 0x002fe200078e00ff */
[----:B------:R-:W-:-:S03]  /*2d80*/  CS2R R6, SRZ ;  /* 0x0000000000067805 */ /* 0x000fc6000001ff00 */
[----:B------:R-:W-:-:S04]  /*2d90*/  FMUL.FTZ R3, R3, 1 ;  /* 0x3f80000003037820 */ /* 0x000fc80000410000 */
[----:B------:R-:W0:Y:S02]  /*2da0*/  F2F.F64.F32 R4, R3 ;  /* 0x0000000300047310 */ /* 0x000e240000201800 */
[----:B0-----:R0:W-:Y:S01]  /*2db0*/  STG.E.128 desc[UR36][R16.64], R4 ;  /* 0x0000000410007986 */ /* 0x0011e2000c101d24 */
[----:B------:R-:W-:Y:S05]  /*2dc0*/  BRA `(.L_x_29881) ;  /* 0x00000008006c7947 */ /* 0x000fea0003800000 */
.L_x_29889:
[----:B------:R-:W-:-:S13]  /*2dd0*/  ISETP.NE.AND P0, PT, R0, 0xf, PT ;  /* 0x0000000f0000780c */ /* 0x000fda0003f05270 */
[----:B------:R-:W-:Y:S05]  /*2de0*/  @!P0 BRA `(.L_x_29891) ;  /* 0x0000000000b48947 */ /* 0x000fea0003800000 */
[----:B------:R-:W-:-:S13]  /*2df0*/  ISETP.NE.AND P0, PT, R0, 0x17, PT ;  /* 0x000000170000780c */ /* 0x000fda0003f05270 */
[----:B------:R-:W-:Y:S05]  /*2e00*/  @!P0 BRA `(.L_x_29892) ;  /* 0x0000000000548947 */ /* 0x000fea0003800000 */
[----:B------:R-:W-:-:S13]  /*2e10*/  ISETP.NE.AND P0, PT, R0, 0x18, PT ;  /* 0x000000180000780c */ /* 0x000fda0003f05270 */
[----:B------:R-:W-:Y:S05]  /*2e20*/  @P0 BRA `(.L_x_29880) ;  /* 0x0000000400f40947 */ /* 0x000fea0003800000 */
[----:B-1----:R-:W-:Y:S01]  /*2e30*/  IMAD.U32 R5, R3, 0x10000, RZ ;  /* 0x0001000003057824 */ /* 0x002fe200078e00ff */
        /* <DEDUP_REMOVED lines=14> */
.L_x_29894:
[----:B------:R-:W-:Y:S05]  /*2f20*/  BSYNC B0 ;  /* 0x0000000000007941 */ /* 0x000fea0003800000 */
.L_x_29893:
[----:B------:R-:W-:-:S05]  /*2f30*/  LOP3.LUT R3, R0, R3, RZ, 0xfc, !PT ;  /* 0x0000000300037212 */ /* 0x000fca00078efcff */
[----:B------:R0:W-:Y:S01]  /*2f40*/  STG.E.U8 desc[UR36][R16.64], R3 ;  /* 0x0000000310007986 */ /* 0x0001e2000c101124 */
[----:B------:R-:W-:Y:S05]  /*2f50*/  BRA `(.L_x_29881) ;  /* 0x0000000800087947 */ /* 0x000fea0003800000 */
.L_x_29892:
[----:B-1----:R-:W-:Y:S01]  /*2f60*/  IMAD.U32 R3, R3, 0x10000, RZ ;  /* 0x0001000003037824 */ /* 0x002fe200078e00ff */
        /* <DEDUP_REMOVED lines=12> */
.L_x_29896:
[----:B------:R-:W-:Y:S01]  /*3030*/  IMAD.MOV.U32 R0, RZ, RZ, 0x7f ;  /* 0x0000007fff007424 */ /* 0x000fe200078e00ff */
[----:B------:R-:W-:-:S04]  /*3040*/  ISETP.GT.U32.AND P0, PT, R2, 0x7f800000, PT ;  /* 0x7f8000000200780c */ /* 0x000fc80003f04070 */
[----:B------:R-:W-:-:S09]  /*3050*/  SEL R0, R0, 0x7c, P0 ;  /* 0x0000007c00007807 */ /* 0x000fd20000000000 */
.L_x_29897:
[----:B------:R-:W-:Y:S05]  /*3060*/  BSYNC B0 ;  /* 0x0000000000007941 */ /* 0x000fea0003800000 */
.L_x_29895:
[----:B------:R-:W-:-:S04]  /*3070*/  LOP3.LUT R2, R3, 0x80000000, RZ, 0xc0, !PT ;  /* 0x8000000003027812 */ /* 0x000fc800078ec0ff */
[----:B------:R-:W-:-:S04]  /*3080*/  SHF.R.U32.HI R3, RZ, 0x18, R2 ;  /* 0x00000018ff037819 */ /* 0x000fc80000011602 */
[----:B------:R-:W-:-:S05]  /*3090*/  LOP3.LUT R3, R0, R3, RZ, 0xfc, !PT ;  /* 0x0000000300037212 */ /* 0x000fca00078efcff */
[----:B------:R0:W-:Y:S01]  /*30a0*/  STG.E.U8 desc[UR36][R16.64], R3 ;  /* 0x0000000310007986 */ /* 0x0001e2000c101124 */
[----:B------:R-:W-:Y:S05]  /*30b0*/  BRA `(.L_x_29881) ;  /* 0x0000000400b07947 */ /* 0x000fea0003800000 */
.L_x_29891:
[----:B-1----:R0:W-:Y:S01]  /*30c0*/  STG.E.U16 desc[UR36][R16.64], R3 ;  /* 0x0000000310007986 */ /* 0x0021e2000c101524 */
[----:B------:R-:W-:Y:S05]  /*30d0*/  BRA `(.L_x_29881) ;  /* 0x0000000400a87947 */ /* 0x000fea0003800000 */
.L_x_29888:
        /* <DEDUP_REMOVED lines=8> */
[----:B-1----:R-:W-:-:S06]  /*3160*/  IMAD.U32 R3, R3, 0x10000, RZ ;  /* 0x0001000003037824 */ /* 0x002fcc00078e00ff */
[----:B------:R-:W0:Y:S02]  /*3170*/  F2I.FTZ.U32.TRUNC.NTZ R3, R3 ;  /* 0x0000000300037305 */ /* 0x000e24000021f000 */
[----:B0-----:R0:W-:Y:S01]  /*3180*/  STG.E.U16 desc[UR36][R16.64], R3 ;  /* 0x0000000310007986 */ /* 0x0011e2000c101524 */
[----:B------:R-:W-:Y:S05]  /*3190*/  BRA `(.L_x_29881) ;  /* 0x0000000400787947 */ /* 0x000fea0003800000 */
.L_x_29900:
[----:B-1----:R-:W-:Y:S01]  /*31a0*/  IMAD.U32 R3, R3, 0x10000, RZ ;  /* 0x0001000003037824 */ /* 0x002fe200078e00ff */
        /* <DEDUP_REMOVED lines=16> */
.L_x_29903:
[----:B------:R-:W-:-:S04]  /*32b0*/  LOP3.LUT R2, R3, 0x80000000, RZ, 0xc0, !PT ;  /* 0x8000000003027812 */ /* 0x000fc800078ec0ff */
[----:B------:R-:W-:-:S04]  /*32c0*/  SHF.R.U32.HI R3, RZ, 0x18, R2 ;  /* 0x00000018ff037819 */ /* 0x000fc80000011602 */
[----:B------:R-:W-:-:S04]  /*32d0*/  LOP3.LUT R0, R0, R3, RZ, 0xfc, !PT ;  /* 0x0000000300007212 */ /* 0x000fc800078efcff */
[----:B------:R-:W-:-:S07]  /*32e0*/  PRMT R8, R0, 0x7610, R8 ;  /* 0x0000761000087816 */ /* 0x000fce0000000008 */
.L_x_29902:
[----:B------:R-:W-:Y:S05]  /*32f0*/  BSYNC B0 ;  /* 0x0000000000007941 */ /* 0x000fea0003800000 */
.L_x_29901:
[----:B------:R4:W-:Y:S01]  /*3300*/  STG.E.U8 desc[UR36][R16.64], R8 ;  /* 0x0000000810007986 */ /* 0x0009e2000c101124 */
[----:B------:R-:W-:Y:S05]  /*3310*/  BRA `(.L_x_29881) ;  /* 0x0000000400187947 */ /* 0x000fea0003800000 */
.L_x_29899:
        /* <DEDUP_REMOVED lines=17> */
.L_x_29906:
[----:B------:R-:W-:-:S04]  /*3430*/  LOP3.LUT R2, R3, 0x80000000, RZ, 0xc0, !PT ;  /* 0x8000000003027812 */ /* 0x000fc800078ec0ff */
[----:B------:R-:W-:-:S04]  /*3440*/  SHF.R.U32.HI R3, RZ, 0x18, R2 ;  /* 0x00000018ff037819 */ /* 0x000fc80000011602 */
[----:B------:R-:W-:-:S04]  /*3450*/  LOP3.LUT R0, R0, R3, RZ, 0xfc, !PT ;  /* 0x0000000300007212 */ /* 0x000fc800078efcff */
[----:B------:R-:W-:-:S07]  /*3460*/  PRMT R8, R0, 0x7610, R8 ;  /* 0x0000761000087816 */ /* 0x000fce0000000008 */
.L_x_29905:
[----:B------:R-:W-:Y:S05]  /*3470*/  BSYNC B0 ;  /* 0x0000000000007941 */ /* 0x000fea0003800000 */
.L_x_29904:
[----:B------:R3:W-:Y:S01]  /*3480*/  STG.E.U8 desc[UR36][R16.64], R8 ;  /* 0x0000000810007986 */ /* 0x0007e2000c101124 */
[----:B------:R-:W-:Y:S05]  /*3490*/  BRA `(.L_x_29881) ;  /* 0x0000000000b87947 */ /* 0x000fea0003800000 */
.L_x_29898:
[----:B------:R-:W-:-:S13]  /*34a0*/  ISETP.NE.AND P0, PT, R0, 0x1c, PT ;  /* 0x0000001c0000780c */ /* 0x000fda0003f05270 */
[----:B------:R-:W-:Y:S05]  /*34b0*/  @!P0 BRA `(.L_x_29907) ;  /* 0x0000000000a48947 */ /* 0x000fea0003800000 */
[----:B------:R-:W-:-:S13]  /*34c0*/  ISETP.NE.AND P0, PT, R0, 0x1d, PT ;  /* 0x0000001d0000780c */ /* 0x000fda0003f05270 */
[----:B------:R-:W-:Y:S05]  /*34d0*/  @!P0 BRA `(.L_x_29908) ;  /* 0x00000000008c8947 */ /* 0x000fea0003800000 */
[----:B------:R-:W-:-:S13]  /*34e0*/  ISETP.NE.AND P0, PT, R0, 0x2c, PT ;  /* 0x0000002c0000780c */ /* 0x000fda0003f05270 */
[----:B------:R-:W-:Y:S05]  /*34f0*/  @P0 BRA `(.L_x_29880) ;  /* 0x0000000000400947 */ /* 0x000fea0003800000 */
[----:B-1----:R-:W-:-:S05]  /*3500*/  IMAD.U32 R3, R3, 0x10000, RZ ;  /* 0x0001000003037824 */ /* 0x002fca00078e00ff */
        /* <DEDUP_REMOVED lines=15> */
.L_x_29880:
[----:B------:R-:W-:Y:S01]  /*3600*/  MOV R2, 0x0 ;  /* 0x0000000000027802 */ /* 0x000fe20000000f00 */
[----:B------:R-:W-:Y:S01]  /*3610*/  ULDC.64 UR4, c[0x4][0x178] ;  /* 0x01005e0000047ab9 */ /* 0x000fe20000000a00 */
[----:B------:R-:W-:Y:S01]  /*3620*/  ULDC.64 UR6, c[0x4][0x180] ;  /* 0x0100600000067ab9 */ /* 0x000fe20000000a00 */
[----:B------:R-:W-:Y:S02]  /*3630*/  IMAD.U32 R4, RZ, RZ, UR4 ;  /* 0x00000004ff047e24 */ /* 0x000fe4000f8e00ff */
[----:B------:R-:W-:Y:S01]  /*3640*/  IMAD.U32 R5, RZ, RZ, UR5 ;  /* 0x00000005ff057e24 */ /* 0x000fe2000f8e00ff */
[----:B-1----:R-:W0:Y:S01]  /*3650*/  LDC.64 R2, c[0x4][R2] ;  /* 0x0100000002027b82 */ /* 0x002e220000000a00 */
        /* <DEDUP_REMOVED lines=10> */
.L_x_29909:
[----:B------:R-:W-:Y:S05]  /*3700*/  BRA `(.L_x_29881) ;  /* 0x00000000001c7947 */ /* 0x000fea0003800000 */
.L_x_29908:
[----:B-1----:R-:W-:-:S06]  /*3710*/  IMAD.U32 R3, R3, 0x10000, RZ ;  /* 0x0001000003037824 */ /* 0x002fcc00078e00ff */
[----:B------:R-:W0:Y:S02]  /*3720*/  F2I.U64.TRUNC R2, R3 ;  /* 0x0000000300027311 */ /* 0x000e24000020d800 */
[----:B0-----:R2:W-:Y:S01]  /*3730*/  STG.E.64 desc[UR36][R16.64], R2 ;  /* 0x0000000210007986 */ /* 0x0015e2000c101b24 */
[----:B------:R-:W-:Y:S05]  /*3740*/  BRA `(.L_x_29881) ;  /* 0x00000000000c7947 */ /* 0x000fea0003800000 */
.L_x_29907:
[----:B-1----:R-:W-:-:S06]  /*3750*/  IMAD.U32 R3, R3, 0x10000, RZ ;  /* 0x0001000003037824 */ /* 0x002fcc00078e00ff */
[----:B------:R-:W0:Y:S02]  /*3760*/  F2I.FTZ.U32.TRUNC.NTZ R3, R3 ;  /* 0x0000000300037305 */ /* 0x000e24000021f000 */
[----:B0-----:R0:W-:Y:S02]  /*3770*/  STG.E desc[UR36][R16.64], R3 ;  /* 0x0000000310007986 */ /* 0x0011e4000c101924 */
.L_x_29881:
[----:B------:R-:W-:-:S04]  /*3780*/  IMAD R18, R19, 0x200, R18 ;  /* 0x0000020013127824 */ /* 0x000fc800078e0212 */
[----:B------:R-:W-:-:S07]  /*3790*/  VIADD R23, R18, 0x80 ;  /* 0x0000008012177836 */ /* 0x000fce0000000000 */
.L_x_29832:
[----:B------:R-:W-:Y:S05]  /*37a0*/  BSYNC B6 ;  /* 0x0000000000067941 */ /* 0x000fea0003800000 */
.L_x_29831:
        /* <DEDUP_REMOVED lines=307> */
.L_x_29912:
        /* <DEDUP_REMOVED lines=22> */
.L_x_29916:
[----:B------:R-:W2:Y:S02]  /*4c40*/  LDG.E.U8 R2, desc[UR36][R2.64] ;  /* 0x0000002402027981 */ /* 0x000ea4000c1e1100 */
[----:B--2---:R-:W-:-:S04]  /*4c50*/  I2FP.F32.U32 R0, R2 ;  /* 0x0000000200007245 */ /* 0x004fc80000201000 */
[----:B------:R-:W-:Y:S01]  /*4c60*/  F2FP.BF16.F32.PACK_AB R0, RZ, R0 ;  /* 0x00000000ff00723e */ /* 0x000fe200000010ff */
[----:B------:R-:W-:Y:S06]  /*4c70*/  BRA `(.L_x_29918) ;  /* 0x0000000c00907947 */ /* 0x000fec0003800000 */
.L_x_29915:
        /* <DEDUP_REMOVED lines=10> */
.L_x_29920:
[----:B------:R-:W2:Y:S02]  /*4d20*/  LDG.E R2, desc[UR36][R2.64] ;  /* 0x0000002402027981 */ /* 0x000ea4000c1e1900 */
[----:B--2---:R-:W-:-:S04]  /*4d30*/  I2FP.F32.S32 R0, R2 ;  /* 0x0000000200007245 */ /* 0x004fc80000201400 */
[----:B------:R-:W-:Y:S01]  /*4d40*/  F2FP.BF16.F32.PACK_AB R0, RZ, R0 ;  /* 0x00000000ff00723e */ /* 0x000fe200000010ff */
[----:B------:R-:W-:Y:S06]  /*4d50*/  BRA `(.L_x_29918) ;  /* 0x0000000c00587947 */ /* 0x000fec0003800000 */
.L_x_29919:
[----:B------:R-:W2:Y:S02]  /*4d60*/  LDG.E.U16 R2, desc[UR36][R2.64] ;  /* 0x0000002402027981 */ /* 0x000ea4000c1e1500 */
[----:B--2---:R-:W0:Y:S02]  /*4d70*/  I2F.S16 R0, R2 ;  /* 0x0000000200007306 */ /* 0x004e240000101400 */
[----:B0-----:R-:W-:Y:S01]  /*4d80*/  F2FP.BF16.F32.PACK_AB R0, RZ, R0 ;  /* 0x00000000ff00723e */ /* 0x001fe200000010ff */
[----:B------:R-:W-:Y:S06]  /*4d90*/  BRA `(.L_x_29918) ;  /* 0x0000000c00487947 */ /* 0x000fec0003800000 */
.L_x_29914:
        /* <DEDUP_REMOVED lines=9> */
.L_x_29922:
[----:B------:R-:W2:Y:S02]  /*4e30*/  LDG.E.U16 R0, desc[UR36][R2.64] ;  /* 0x0000002402007981 */ /* 0x000ea4000c1e1500 */
[----:B--2---:R-:W-:-:S05]  /*4e40*/  HADD2.F32 R0, -RZ, R0.H0_H0 ;  /* 0x20000000ff007230 */ /* 0x004fca0000004100 */
[----:B------:R-:W-:Y:S01]  /*4e50*/  F2FP.BF16.F32.PACK_AB R0, RZ, R0 ;  /* 0x00000000ff00723e */ /* 0x000fe200000010ff */
[----:B------:R-:W-:Y:S06]  /*4e60*/  BRA `(.L_x_29918) ;  /* 0x0000000c00147947 */ /* 0x000fec0003800000 */
.L_x_29921:
        /* <DEDUP_REMOVED lines=9> */
.L_x_29924:
[----:B------:R-:W2:Y:S02]  /*4f00*/  LDG.E.U16 R2, desc[UR36][R2.64] ;  /* 0x0000002402027981 */ /* 0x000ea4000c1e1500 */
[----:B--2---:R-:W-:-:S05]  /*4f10*/  HADD2.F32 R0, -RZ, R2.H0_H0 ;  /* 0x20000002ff007230 */ /* 0x004fca0000004100 */
[----:B------:R-:W-:Y:S01]  /*4f20*/  F2FP.BF16.F32.PACK_AB R0, RZ, R0 ;  /* 0x00000000ff00723e */ /* 0x000fe200000010ff */
[----:B------:R-:W-:Y:S06]  /*4f30*/  BRA `(.L_x_29918) ;  /* 0x0000000800e07947 */ /* 0x000fec0003800000 */
.L_x_29923:
        /* <DEDUP_REMOVED lines=8> */
.L_x_29913:
        /* <DEDUP_REMOVED lines=13> */
.L_x_29927:
        /* <DEDUP_REMOVED lines=8> */
.L_x_29926:
        /* <DEDUP_REMOVED lines=28> */
.L_x_29929:
        /* <DEDUP_REMOVED lines=15> */
.L_x_29928:
[----:B------:R0:W5:Y:S01]  /*53c0*/  LDG.E.U16 R0, desc[UR36][R2.64] ;  /* 0x0000002402007981 */ /* 0x000162000c1e1500 */
[----:B------:R-:W-:Y:S05]  /*53d0*/  BRA `(.L_x_29918) ;  /* 0x0000000400b87947 */ /* 0x000fea0003800000 */
.L_x_29925:
        /* <DEDUP_REMOVED lines=12> */
.L_x_29932:
        /* <DEDUP_REMOVED lines=21> */
.L_x_29936:
[----:B------:R-:W-:Y:S05]  /*55f0*/  BSYNC B1 ;  /* 0x0000000000017941 */ /* 0x000fea0003800000 */
.L_x_29935:
[----:B------:R-:W-:Y:S01]  /*5600*/  LEA R3, R0, 0x3b800000, 0x17 ;  /* 0x3b80000000037811 */ /* 0x000fe200078eb8ff */
[----:B------:R-:W-:-:S05]  /*5610*/  IMAD.SHL.U32 R0, R2, 0x100000, RZ ;  /* 0x0010000002007824 */ /* 0x000fca00078e00ff */
[----:B------:R-:W-:-:S07]  /*5620*/  LOP3.LUT R0, R3, R0, R4, 0xfe, !PT ;  /* 0x0000000003007212 */ /* 0x000fce00078efe04 */
.L_x_29934:
[----:B------:R-:W-:Y:S05]  /*5630*/  BSYNC B0 ;  /* 0x0000000000007941 */ /* 0x000fea0003800000 */
.L_x_29933:
[----:B------:R-:W-:Y:S01]  /*5640*/  F2FP.BF16.F32.PACK_AB R0, RZ, R0 ;  /* 0x00000000ff00723e */ /* 0x000fe200000010ff */
[----:B------:R-:W-:Y:S06]  /*5650*/  BRA `(.L_x_29918) ;  /* 0x0000000400187947 */ /* 0x000fec0003800000 */
.L_x_29931:
        /* <DEDUP_REMOVED lines=21> */
.L_x_29940:
[----:B------:R-:W-:Y:S05]  /*57b0*/  BSYNC B1 ;  /* 0x0000000000017941 */ /* 0x000fea0003800000 */
.L_x_29939:
[----:B------:R-:W-:Y:S01]  /*57c0*/  LEA R3, R0, 0x37800000, 0x17 ;  /* 0x3780000000037811 */ /* 0x000fe200078eb8ff */
[----:B------:R-:W-:-:S05]  /*57d0*/  IMAD.SHL.U32 R0, R2, 0x200000, RZ ;  /* 0x0020000002007824 */ /* 0x000fca00078e00ff */
[----:B------:R-:W-:-:S07]  /*57e0*/  LOP3.LUT R0, R3, R0, R4, 0xfe, !PT ;  /* 0x0000000003007212 */ /* 0x000fce00078efe04 */
.L_x_29938:
[----:B------:R-:W-:Y:S05]  /*57f0*/  BSYNC B0 ;  /* 0x0000000000007941 */ /* 0x000fea0003800000 */
.L_x_29937:
[----:B------:R-:W-:Y:S01]  /*5800*/  F2FP.BF16.F32.PACK_AB R0, RZ, R0 ;  /* 0x00000000ff00723e */ /* 0x000fe200000010ff */
[----:B------:R-:W-:Y:S06]  /*5810*/  BRA `(.L_x_29918) ;  /* 0x0000000000a87947 */ /* 0x000fec0003800000 */
.L_x_29930:
        /* <DEDUP_REMOVED lines=14> */
.L_x_29944:
[----:B------:R-:W-:Y:S05]  /*5900*/  BSYNC B0 ;  /* 0x0000000000007941 */ /* 0x000fea0003800000 */
.L_x_29943:
[----:B------:R-:W-:Y:S01]  /*5910*/  F2FP.BF16.F32.PACK_AB R0, RZ, R0 ;  /* 0x00000000ff00723e */ /* 0x000fe200000010ff */
[----:B------:R-:W-:Y:S06]  /*5920*/  BRA `(.L_x_29918) ;  /* 0x0000000000647947 */ /* 0x000fec0003800000 */
.L_x_29917:
        /* <DEDUP_REMOVED lines=16> */
.L_x_29945:
[----:B------:R-:W-:Y:S01]  /*5a30*/  PRMT R0, RZ, 0x7610, R0 ;  /* 0x00007610ff007816 */ /* 0x000fe20000000000 */
[----:B------:R-:W-:Y:S06]  /*5a40*/  BRA `(.L_x_29918) ;  /* 0x00000000001c7947 */ /* 0x000fec0003800000 */
.L_x_29942:
[----:B------:R-:W2:Y:S02]  /*5a50*/  LDG.E.64 R2, desc[UR36][R2.64] ;  /* 0x0000002402027981 */ /* 0x000ea4000c1e1b00 */
[----:B--2---:R-:W0:Y:S02]  /*5a60*/  I2F.U64 R0, R2 ;  /* 0x0000000200007312 */ /* 0x004e240000301000 */
[----:B0-----:R-:W-:Y:S01]  /*5a70*/  F2FP.BF16.F32.PACK_AB R0, RZ, R0 ;  /* 0x00000000ff00723e */ /* 0x001fe200000010ff */
[----:B------:R-:W-:Y:S06]  /*5a80*/  BRA `(.L_x_29918) ;  /* 0x00000000000c7947 */ /* 0x000fec0003800000 */
.L_x_29941:
[----:B------:R-:W2:Y:S02]  /*5a90*/  LDG.E R2, desc[UR36][R2.64] ;  /* 0x0000002402027981 */ /* 0x000ea4000c1e1900 */
[----:B--2---:R-:W-:-:S04]  /*5aa0*/  I2FP.F32.U32 R0, R2 ;  /* 0x0000000200007245 */ /* 0x004fc80000201000 */
[----:B------:R-:W-:-:S07]  /*5ab0*/  F2FP.BF16.F32.PACK_AB R0, RZ, R0 ;  /* 0x00000000ff00723e */ /* 0x000fce00000010ff */
.L_x_29918:
        /* <DEDUP_REMOVED lines=30> */
.L_x_29951:
[----:B------:R-:W-:Y:S01]  /*5ca0*/  FSETP.GEU.FTZ.AND P0, PT, R7, -R6, PT ;  /* 0x800000060700720b */ /* 0x000fe20003f1e000 */
[----:B------:R-:W-:-:S12]  /*5cb0*/  FADD.FTZ R5, R5, -1 ;  /* 0xbf80000005057421 */ /* 0x000fd80000010000 */
[----:B------:R-:W-:-:S07]  /*5cc0*/  @!P0 FADD.FTZ R5, R5, -1 ;  /* 0xbf80000005058421 */ /* 0x000fce0000010000 */
.L_x_29950:
[----:B------:R-:W-:Y:S05]  /*5cd0*/  BSYNC B1 ;  /* 0x0000000000017941 */ /* 0x000fea0003800000 */
.L_x_29949:
[----:B------:R-:W-:Y:S01]  /*5ce0*/  FFMA.FTZ R0, -R6, R5, R0 ;  /* 0x0000000506007223 */ /* 0x000fe20000010100 */
[----:B------:R-:W-:Y:S06]  /*5cf0*/  BRA `(.L_x_29947) ;  /* 0x00000000007c7947 */ /* 0x000fec0003800000 */
.L_x_29948:
        /* <DEDUP_REMOVED lines=15> */
.L_x_29954:
        /* <DEDUP_REMOVED lines=13> */
.L_x_29953:
[----:B------:R-:W-:Y:S05]  /*5ec0*/  BSYNC B1 ;  /* 0x0000000000017941 */ /* 0x000fea0003800000 */
.L_x_29952:
[----:B------:R-:W-:-:S04]  /*5ed0*/  FMUL.FTZ R5, R4, 1.1920928955078125e-07 ;  /* 0x3400000004057820 */ /* 0x000fc80000410000 */
[----:B------:R-:W-:-:S07]  /*5ee0*/  FMUL.FTZ R0, R8, R5 ;  /* 0x0000000508007220 */ /* 0x000fce0000410000 */
.L_x_29947:
[----:B------:R-:W-:Y:S05]  /*5ef0*/  BSYNC B0 ;  /* 0x0000000000007941 */ /* 0x000fea0003800000 */
.L_x_29946:
[C---:B------:R-:W-:Y:S01]  /*5f00*/  FSETP.GTU.FTZ.AND P0, PT, |R0|.reuse, +INF , PT ;  /* 0x7f8000000000780b */ /* 0x040fe20003f1c200 */
[----:B------:R-:W1:Y:S01]  /*5f10*/  LDC.U8 R4, c[0x0][0x424] ;  /* 0x00010900ff047b82 */ /* 0x000e620000000000 */
[----:B------:R-:W-:Y:S02]  /*5f20*/  LOP3.LUT R3, R0, 0x80000000, R3, 0xb8, !PT ;  /* 0x8000000000037812 */ /* 0x000fe400078eb803 */
[----:B------:R-:W-:Y:S02]  /*5f30*/  FSETP.GEU.FTZ.AND P2, PT, R2, RZ, PT ;  /* 0x000000ff0200720b */ /* 0x000fe40003f5e000 */
[----:B------:R-:W-:-:S04]  /*5f40*/  FSEL R3, R0, R3, P0 ;  /* 0x0000000300037208 */ /* 0x000fc80000000000 */
[C---:B------:R-:W-:Y:S02]  /*5f50*/  FSETP.NEU.FTZ.AND P0, PT, R3.reuse, RZ, PT ;  /* 0x000000ff0300720b */ /* 0x040fe40003f1d000 */
[----:B------:R-:W-:-:S04]  /*5f60*/  FSETP.GEU.FTZ.AND P1, PT, R3, RZ, PT ;  /* 0x000000ff0300720b */ /* 0x000fc80003f3e000 */
[----:B------:R-:W-:Y:S02]  /*5f70*/  PLOP3.LUT P0, PT, P0, P1, P2, 0x9f, 0x0 ;  /* 0x000000000000781c */ /* 0x000fe40000703327 */
[----:B-1----:R-:W-:-:S11]  /*5f80*/  PRMT R0, R4, 0x9910, RZ ;  /* 0x0000991004007816 */ /* 0x002fd600000000ff */
[----:B------:R-:W-:Y:S01]  /*5f90*/  @!P0 FADD.FTZ R3, R2, R3 ;  /* 0x0000000302038221 */ /* 0x000fe20000010000 */
[----:B------:R-:W-:-:S05]  /*5fa0*/  ISETP.GT.AND P0, PT, R0, 0x9, PT ;  /* 0x000000090000780c */ /* 0x000fca0003f04270 */
[----:B------:R-:W1:Y:S08]  /*5fb0*/  F2F.BF16.F32 R3, R3 ;  /* 0x0000000300037304 */ /* 0x000e700000202000 */
        /* <DEDUP_REMOVED lines=10> */
[----:B------:R-:W1:Y:S02]  /*6060*/  F2I.FTZ.TRUNC.NTZ R3, R0 ;  /* 0x0000000000037305 */ /* 0x000e64000021f100 */
[----:B-1----:R4:W-:Y:S01]  /*6070*/  STG.E.U8 desc[UR36][R16.64], R3 ;  /* 0x0000000310007986 */ /* 0x0029e2000c101124 */
[----:B------:R-:W-:Y:S05]  /*6080*/  BRA `(.L_x_29960) ;  /* 0x0000000c00947947 */ /* 0x000fea0003800000 */
.L_x_29958:
[----:B-1----:R-:W-:-:S06]  /*6090*/  IMAD.U32 R3, R3, 0x10000, RZ ;  /* 0x0001000003037824 */ /* 0x002fcc00078e00ff */
[----:B------:R-:W1:Y:S02]  /*60a0*/  F2I.S64.TRUNC R2, R3 ;  /* 0x0000000300027311 */ /* 0x000e64000020d900 */
[----:B-1----:R1:W-:Y:S01]  /*60b0*/  STG.E.U8 desc[UR36][R16.64], R2 ;  /* 0x0000000210007986 */ /* 0x0023e2000c101124 */
[----:B------:R-:W-:Y:S05]  /*60c0*/  BRA `(.L_x_29960) ;  /* 0x0000000c00847947 */ /* 0x000fea0003800000 */
.L_x_29957:
[----:B------:R-:W-:-:S13]  /*60d0*/  ISETP.NE.AND P0, PT, R0, 0x2, PT ;  /* 0x000000020000780c */ /* 0x000fda0003f05270 */
[----:B------:R-:W-:Y:S05]  /*60e0*/  @!P0 BRA `(.L_x_29961) ;  /* 0x0000000000308947 */ /* 0x000fea0003800000 */
[----:B------:R-:W-:-:S13]  /*60f0*/  ISETP.NE.AND P0, PT, R0, 0x3, PT ;  /* 0x000000030000780c */ /* 0x000fda0003f05270 */
[----:B------:R-:W-:Y:S05]  /*6100*/  @!P0 BRA `(.L_x_29962) ;  /* 0x0000000000188947 */ /* 0x000fea0003800000 */
[----:B------:R-:W-:-:S13]  /*6110*/  ISETP.NE.AND P0, PT, R0, 0x4, PT ;  /* 0x000000040000780c */ /* 0x000fda0003f05270 */
[----:B------:R-:W-:Y:S05]  /*6120*/  @P0 BRA `(.L_x_29959) ;  /* 0x0000000c000c0947 */ /* 0x000fea0003800000 */
[----:B-1----:R-:W-:-:S06]  /*6130*/  IMAD.U32 R3, R3, 0x10000, RZ ;  /* 0x0001000003037824 */ /* 0x002fcc00078e00ff */
[----:B------:R-:W1:Y:S02]  /*6140*/  F2I.S64.TRUNC R2, R3 ;  /* 0x0000000300027311 */ /* 0x000e64000020d900 */
[----:B-1----:R2:W-:Y:S01]  /*6150*/  STG.E.64 desc[UR36][R16.64], R2 ;  /* 0x0000000210007986 */ /* 0x0025e2000c101b24 */
[----:B------:R-:W-:Y:S05]  /*6160*/  BRA `(.L_x_29960) ;  /* 0x0000000c005c7947 */ /* 0x000fea0003800000 */
.L_x_29962:
[----:B-1----:R-:W-:-:S06]  /*6170*/  IMAD.U32 R3, R3, 0x10000, RZ ;  /* 0x0001000003037824 */ /* 0x002fcc00078e00ff */
[----:B------:R-:W1:Y:S02]  /*6180*/  F2I.FTZ.TRUNC.NTZ R3, R3 ;  /* 0x0000000300037305 */ /* 0x000e64000021f100 */
[----:B-1----:R3:W-:Y:S01]  /*6190*/  STG.E desc[UR36][R16.64], R3 ;  /* 0x0000000310007986 */ /* 0x0027e2000c101924 */
[----:B------:R-:W-:Y:S05]  /*61a0*/  BRA `(.L_x_29960) ;  /* 0x0000000c004c7947 */ /* 0x000fea0003800000 */
.L_x_29961:
[----:B-1----:R-:W-:-:S06]  /*61b0*/  IMAD.U32 R3, R3, 0x10000, RZ ;  /* 0x0001000003037824 */ /* 0x002fcc00078e00ff */
[----:B------:R-:W1:Y:S02]  /*61c0*/  F2I.FTZ.TRUNC.NTZ R3, R3 ;  /* 0x0000000300037305 */ /* 0x000e64000021f100 */
[----:B-1----:R1:W-:Y:S01]  /*61d0*/  STG.E.U16 desc[UR36][R16.64], R3 ;  /* 0x0000000310007986 */ /* 0x0023e2000c101524 */
[----:B------:R-:W-:Y:S05]  /*61e0*/  BRA `(.L_x_29960) ;  /* 0x0000000c003c7947 */ /* 0x000fea0003800000 */
.L_x_29956:
        /* <DEDUP_REMOVED lines=9> */
.L_x_29964:
[----:B-1----:R-:W-:-:S05]  /*6280*/  IMAD.U32 R0, R3, 0x10000, RZ ;  /* 0x0001000003007824 */ /* 0x002fca00078e00ff */
[----:B------:R-:W-:-:S05]  /*6290*/  F2FP.F16.F32.PACK_AB R0, RZ, R0 ;  /* 0x00000000ff00723e */ /* 0x000fca00000000ff */
[----:B------:R1:W-:Y:S01]  /*62a0*/  STG.E.U16 desc[UR36][R16.64], R0 ;  /* 0x0000000010007986 */ /* 0x0003e2000c101524 */
[----:B------:R-:W-:Y:S05]  /*62b0*/  BRA `(.L_x_29960) ;  /* 0x0000000c00087947 */ /* 0x000fea0003800000 */
.L_x_29963:
        /* <DEDUP_REMOVED lines=10> */
.L_x_29966:
[----:B-1----:R-:W-:-:S05]  /*6360*/  IMAD.U32 R3, R3, 0x10000, RZ ;  /* 0x0001000003037824 */ /* 0x002fca00078e00ff */
[----:B------:R-:W-:-:S04]  /*6370*/  F2FP.F16.F32.PACK_AB R3, RZ, R3 ;  /* 0x00000003ff03723e */ /* 0x000fc800000000ff */
[----:B------:R-:W-:-:S05]  /*6380*/  PRMT R3, R3, 0x5410, RZ ;  /* 0x0000541003037816 */ /* 0x000fca00000000ff */
[----:B------:R1:W-:Y:S01]  /*6390*/  STG.E desc[UR36][R16.64], R3 ;  /* 0x0000000310007986 */ /* 0x0003e2000c101924 */
[----:B------:R-:W-:Y:S05]  /*63a0*/  BRA `(.L_x_29960) ;  /* 0x0000000800cc7947 */ /* 0x000fea0003800000 */
.L_x_29965:
[----:B-1----:R-:W-:-:S04]  /*63b0*/  IMAD.U32 R2, R3, 0x10000, RZ ;  /* 0x0001000003027824 */ /* 0x002fc800078e00ff */
[----:B------:R-:W-:-:S06]  /*63c0*/  FMUL.FTZ R2, R2, 1 ;  /* 0x3f80000002027820 */ /* 0x000fcc0000410000 */
[----:B------:R-:W1:Y:S02]  /*63d0*/  F2F.F64.F32 R2, R2 ;  /* 0x0000000200027310 */ /* 0x000e640000201800 */
[----:B-1----:R1:W-:Y:S01]  /*63e0*/  STG.E.64 desc[UR36][R16.64], R2 ;  /* 0x0000000210007986 */ /* 0x0023e2000c101b24 */
[----:B------:R-:W-:Y:S05]  /*63f0*/  BRA `(.L_x_29960) ;  /* 0x0000000800b87947 */ /* 0x000fea0003800000 */
.L_x_29955:
        /* <DEDUP_REMOVED lines=13> */
.L_x_29969:
[----:B-1----:R-:W-:Y:S01]  /*64d0*/  IMAD.U32 R3, R3, 0x10000, RZ ;  /* 0x0001000003037824 */ /* 0x002fe200078e00ff */
[----:B------:R-:W-:-:S03]  /*64e0*/  CS2R R6, SRZ ;  /* 0x0000000000067805 */ /* 0x000fc6000001ff00 */
[----:B------:R-:W-:-:S04]  /*64f0*/  FMUL.FTZ R3, R3, 1 ;  /* 0x3f80000003037820 */ /* 0x000fc80000410000 */
[----:B------:R-:W1:Y:S02]  /*6500*/  F2F.F64.F32 R4, R3 ;  /* 0x0000000300047310 */ /* 0x000e640000201800 */
[----:B-1----:R1:W-:Y:S01]  /*6510*/  STG.E.128 desc[UR36][R16.64], R4 ;  /* 0x0000000410007986 */ /* 0x0023e2000c101d24 */
[----:B------:R-:W-:Y:S05]  /*6520*/  BRA `(.L_x_29960) ;  /* 0x00000008006c7947 */ /* 0x000fea0003800000 */
.L_x_29968:
        /* <DEDUP_REMOVED lines=21> */
.L_x_29973:
[----:B------:R-:W-:Y:S05]  /*6680*/  BSYNC B0 ;  /* 0x0000000000007941 */ /* 0x000fea0003800000 */
.L_x_29972:
[----:B------:R-:W-:-:S05]  /*6690*/  LOP3.LUT R3, R0, R3, RZ, 0xfc, !PT ;  /* 0x0000000300037212 */ /* 0x000fca00078efcff */
[----:B------:R1:W-:Y:S01]  /*66a0*/  STG.E.U8 desc[UR36][R16.64], R3 ;  /* 0x0000000310007986 */ /* 0x0003e2000c101124 */
[----:B------:R-:W-:Y:S05]  /*66b0*/  BRA `(.L_x_29960) ;  /* 0x0000000800087947 */ /* 0x000fea0003800000 */
.L_x_29971:
        /* <DEDUP_REMOVED lines=13> */
.L_x_29975:
[----:B------:R-:W-:Y:S01]  /*6790*/  IMAD.MOV.U32 R0, RZ, RZ, 0x7f ;  /* 0x0000007fff007424 */ /* 0x000fe200078e00ff */
[----:B------:R-:W-:-:S04]  /*67a0*/  ISETP.GT.U32.AND P0, PT, R2, 0x7f800000, PT ;  /* 0x7f8000000200780c */ /* 0x000fc80003f04070 */
[----:B------:R-:W-:-:S09]  /*67b0*/  SEL R0, R0, 0x7c, P0 ;  /* 0x0000007c00007807 */ /* 0x000fd20000000000 */
.L_x_29976:
[----:B------:R-:W-:Y:S05]  /*67c0*/  BSYNC B0 ;  /* 0x0000000000007941 */ /* 0x000fea0003800000 */
.L_x_29974:
[----:B------:R-:W-:-:S04]  /*67d0*/  LOP3.LUT R2, R3, 0x80000000, RZ, 0xc0, !PT ;  /* 0x8000000003027812 */ /* 0x000fc800078ec0ff */
[----:B------:R-:W-:-:S04]  /*67e0*/  SHF.R.U32.HI R3, RZ, 0x18, R2 ;  /* 0x00000018ff037819 */ /* 0x000fc80000011602 */
[----:B------:R-:W-:-:S05]  /*67f0*/  LOP3.LUT R3, R0, R3, RZ, 0xfc, !PT ;  /* 0x0000000300037212 */ /* 0x000fca00078efcff */
[----:B------:R1:W-:Y:S01]  /*6800*/  STG.E.U8 desc[UR36][R16.64], R3 ;  /* 0x0000000310007986 */ /* 0x0003e2000c101124 */
[----:B------:R-:W-:Y:S05]  /*6810*/  BRA `(.L_x_29960) ;  /* 0x0000000400b07947 */ /* 0x000fea0003800000 */
.L_x_29970:
[----:B-1----:R1:W-:Y:S01]  /*6820*/  STG.E.U16 desc[UR36][R16.64], R3 ;  /* 0x0000000310007986 */ /* 0x0023e2000c101524 */
[----:B------:R-:W-:Y:S05]  /*6830*/  BRA `(.L_x_29960) ;  /* 0x0000000400a87947 */ /* 0x000fea0003800000 */
.L_x_29967:
        /* <DEDUP_REMOVED lines=9> */
[----:B------:R-:W1:Y:S02]  /*68d0*/  F2I.FTZ.U32.TRUNC.NTZ R3, R3 ;  /* 0x0000000300037305 */ /* 0x000e64000021f000 */
[----:B-1----:R1:W-:Y:S01]  /*68e0*/  STG.E.U16 desc[UR36][R16.64], R3 ;  /* 0x0000000310007986 */ /* 0x0023e2000c101524 */
[----:B------:R-:W-:Y:S05]  /*68f0*/  BRA `(.L_x_29960) ;  /* 0x0000000400787947 */ /* 0x000fea0003800000 */
.L_x_29979:
        /* <DEDUP_REMOVED lines=17> */
.L_x_29982:
[----:B------:R-:W-:-:S04]  /*6a10*/  LOP3.LUT R2, R3, 0x80000000, RZ, 0xc0, !PT ;  /* 0x8000000003027812 */ /* 0x000fc800078ec0ff */
[----:B------:R-:W-:-:S04]  /*6a20*/  SHF.R.U32.HI R3, RZ, 0x18, R2 ;  /* 0x00000018ff037819 */ /* 0x000fc80000011602 */
[----:B------:R-:W-:-:S04]  /*6a30*/  LOP3.LUT R0, R0, R3, RZ, 0xfc, !PT ;  /* 0x0000000300007212 */ /* 0x000fc800078efcff */
[----:B------:R-:W-:-:S07]  /*6a40*/  PRMT R8, R0, 0x7610, R8 ;  /* 0x0000761000087816 */ /* 0x000fce0000000008 */
.L_x_29981:
[----:B------:R-:W-:Y:S05]  /*6a50*/  BSYNC B0 ;  /* 0x0000000000007941 */ /* 0x000fea0003800000 */
.L_x_29980:
[----:B------:R1:W-:Y:S01]  /*6a60*/  STG.E.U8 desc[UR36][R16.64], R8 ;  /* 0x0000000810007986 */ /* 0x0003e2000c101124 */
[----:B------:R-:W-:Y:S05]  /*6a70*/  BRA `(.L_x_29960) ;  /* 0x0000000400187947 */ /* 0x000fea0003800000 */
.L_x_29978:
        /* <DEDUP_REMOVED lines=17> */
.L_x_29985:
[----:B------:R-:W-:-:S04]  /*6b90*/  LOP3.LUT R2, R3, 0x80000000, RZ, 0xc0, !PT ;  /* 0x8000000003027812 */ /* 0x000fc800078ec0ff */
[----:B------:R-:W-:-:S04]  /*6ba0*/  SHF.R.U32.HI R3, RZ, 0x18, R2 ;  /* 0x00000018ff037819 */ /* 0x000fc80000011602 */
[----:B------:R-:W-:-:S04]  /*6bb0*/  LOP3.LUT R0, R0, R3, RZ, 0xfc, !PT ;  /* 0x0000000300007212 */ /* 0x000fc800078efcff */
[----:B------:R-:W-:-:S07]  /*6bc0*/  PRMT R8, R0, 0x7610, R8 ;  /* 0x0000761000087816 */ /* 0x000fce0000000008 */
.L_x_29984:
[----:B------:R-:W-:Y:S05]  /*6bd0*/  BSYNC B0 ;  /* 0x0000000000007941 */ /* 0x000fea0003800000 */
.L_x_29983:
[----:B------:R1:W-:Y:S01]  /*6be0*/  STG.E.U8 desc[UR36][R16.64], R8 ;  /* 0x0000000810007986 */ /* 0x0003e2000c101124 */
[----:B------:R-:W-:Y:S05]  /*6bf0*/  BRA `(.L_x_29960) ;  /* 0x0000000000b87947 */ /* 0x000fea0003800000 */
.L_x_29977:
        /* <DEDUP_REMOVED lines=22> */
.L_x_29959:
[----:B------:R-:W-:Y:S01]  /*6d60*/  MOV R0, 0x0 ;  /* 0x0000000000007802 */ /* 0x000fe20000000f00 */
[----:B------:R-:W-:Y:S01]  /*6d70*/  ULDC.64 UR4, c[0x4][0x178] ;  /* 0x01005e0000047ab9 */ /* 0x000fe20000000a00 */
[----:B------:R-:W-:Y:S01]  /*6d80*/  ULDC.64 UR6, c[0x4][0x90] ;  /* 0x0100240000067ab9 */ /* 0x000fe20000000a00 */
[----:B------:R-:W-:Y:S01]  /*6d90*/  IMAD.U32 R4, RZ, RZ, UR4 ;  /* 0x00000004ff047e24 */ /* 0x000fe2000f8e00ff */
[----:B-1----:R1:W2:Y:S01]  /*6da0*/  LDC.64 R2, c[0x4][R0] ;  /* 0x0100000000027b82 */ /* 0x0022a20000000a00 */
        /* <DEDUP_REMOVED lines=11> */
.L_x_29988:
[----:B------:R-:W-:Y:S05]  /*6e60*/  BRA `(.L_x_29960) ;  /* 0x00000000001c7947 */ /* 0x000fea0003800000 */
.L_x_29987:
[----:B-1----:R-:W-:-:S06]  /*6e70*/  IMAD.U32 R3, R3, 0x10000, RZ ;  /* 0x0001000003037824 */ /* 0x002fcc00078e00ff */
[----:B------:R-:W1:Y:S02]  /*6e80*/  F2I.U64.TRUNC R2, R3 ;  /* 0x0000000300027311 */ /* 0x000e64000020d800 */
[----:B-1----:R1:W-:Y:S01]  /*6e90*/  STG.E.64 desc[UR36][R16.64], R2 ;  /* 0x0000000210007986 */ /* 0x0023e2000c101b24 */
[----:B------:R-:W-:Y:S05]  /*6ea0*/  BRA `(.L_x_29960) ;  /* 0x00000000000c7947 */ /* 0x000fea0003800000 */
.L_x_29986:
[----:B-1----:R-:W-:-:S06]  /*6eb0*/  IMAD.U32 R3, R3, 0x10000, RZ ;  /* 0x0001000003037824 */ /* 0x002fcc00078e00ff */
[----:B------:R-:W1:Y:S02]  /*6ec0*/  F2I.FTZ.U32.TRUNC.NTZ R3, R3 ;  /* 0x0000000300037305 */ /* 0x000e64000021f000 */
[----:B-1----:R1:W-:Y:S02]  /*6ed0*/  STG.E desc[UR36][R16.64], R3 ;  /* 0x0000000310007986 */ /* 0x0023e4000c101924 */
.L_x_29960:
[----:B------:R-:W-:-:S07]  /*6ee0*/  VIADD R23, R23, 0x80 ;  /* 0x0000008017177836 */ /* 0x000fce0000000000 */
.L_x_29911:
[----:B------:R-:W-:Y:S05]  /*6ef0*/  BSYNC B6 ;  /* 0x0000000000067941 */ /* 0x000fea0003800000 */
.L_x_29910:
        /* <DEDUP_REMOVED lines=307> */
.L_x_29991:
        /* <DEDUP_REMOVED lines=22> */
.L_x_29995:
[----:B------:R-:W2:Y:S02]  /*8390*/  LDG.E.U8 R2, desc[UR36][R2.64] ;  /* 0x0000002402027981 */ /* 0x000ea4000c1e1100 */
[----:B--2---:R-:W-:-:S04]  /*83a0*/  I2FP.F32.U32 R0, R2 ;  /* 0x0000000200007245 */ /* 0x004fc80000201000 */
[----:B------:R-:W-:Y:S01]  /*83b0*/  F2FP.BF16.F32.PACK_AB R0, RZ, R0 ;  /* 0x00000000ff00723e */ /* 0x000fe200000010ff */
[----:B------:R-:W-:Y:S06]  /*83c0*/  BRA `(.L_x_29997) ;  /* 0x0000000c00907947 */ /* 0x000fec0003800000 */
.L_x_29994:
        /* <DEDUP_REMOVED lines=10> */
.L_x_29999:
[----:B------:R-:W2:Y:S02]  /*8470*/  LDG.E R2, desc[UR36][R2.64] ;  /* 0x0000002402027981 */ /* 0x000ea4000c1e1900 */
[----:B--2---:R-:W-:-:S04]  /*8480*/  I2FP.F32.S32 R0, R2 ;  /* 0x0000000200007245 */ /* 0x004fc80000201400 */
[----:B------:R-:W-:Y:S01]  /*8490*/  F2FP.BF16.F32.PACK_AB R0, RZ, R0 ;  /* 0x00000000ff00723e */ /* 0x000fe200000010ff */
[----:B------:R-:W-:Y:S06]  /*84a0*/  BRA `(.L_x_29997) ;  /* 0x0000000c00587947 */ /* 0x000fec0003800000 */
.L_x_29998:
[----:B------:R-:W2:Y:S02]  /*84b0*/  LDG.E.U16 R2, desc[UR36][R2.64] ;  /* 0x0000002402027981 */ /* 0x000ea4000c1e1500 */
[----:B--2---:R-:W0:Y:S02]  /*84c0*/  I2F.S16 R0, R2 ;  /* 0x0000000200007306 */ /* 0x004e240000101400 */
[----:B0-----:R-:W-:Y:S01]  /*84d0*/  F2FP.BF16.F32.PACK_AB R0, RZ, R0 ;  /* 0x00000000ff00723e */ /* 0x001fe200000010ff */
[----:B------:R-:W-:Y:S06]  /*84e0*/  BRA `(.L_x_29997) ;  /* 0x0000000c00487947 */ /* 0x000fec0003800000 */
.L_x_29993:
        /* <DEDUP_REMOVED lines=9> */
.L_x_30001:
[----:B------:R-:W2:Y:S02]  /*8580*/  LDG.E.U16 R0, desc[UR36][R2.64] ;  /* 0x0000002402007981 */ /* 0x000ea4000c1e1500 */
[----:B--2---:R-:W-:-:S05]  /*8590*/  HADD2.F32 R0, -RZ, R0.H0_H0 ;  /* 0x20000000ff007230 */ /* 0x004fca0000004100 */
[----:B------:R-:W-:Y:S01]  /*85a0*/  F2FP.BF16.F32.PACK_AB R0, RZ, R0 ;  /* 0x00000000ff00723e */ /* 0x000fe200000010ff */
[----:B------:R-:W-:Y:S06]  /*85b0*/  BRA `(.L_x_29997) ;  /* 0x0000000c00147947 */ /* 0x000fec0003800000 */
.L_x_30000:
        /* <DEDUP_REMOVED lines=9> */
.L_x_30003:
[----:B------:R-:W2:Y:S02]  /*8650*/  LDG.E.U16 R2, desc[UR36][R2.64] ;  /* 0x0000002402027981 */ /* 0x000ea4000c1e1500 */
[----:B--2---:R-:W-:-:S05]  /*8660*/  HADD2.F32 R0, -RZ, R2.H0_H0 ;  /* 0x20000002ff007230 */ /* 0x004fca0000004100 */
[----:B------:R-:W-:Y:S01]  /*8670*/  F2FP.BF16.F32.PACK_AB R0, RZ, R0 ;  /* 0x00000000ff00723e */ /* 0x000fe200000010ff */
[----:B------:R-:W-:Y:S06]  /*8680*/  BRA `(.L_x_29997) ;  /* 0x0000000800e07947 */ /* 0x000fec0003800000 */
.L_x_30002:
        /* <DEDUP_REMOVED lines=8> */
.L_x_29992:
        /* <DEDUP_REMOVED lines=13> */
.L_x_30006:
        /* <DEDUP_REMOVED lines=8> */
.L_x_30005:
        /* <DEDUP_REMOVED lines=28> */
.L_x_30008:
        /* <DEDUP_REMOVED lines=15> */
.L_x_30007:
[----:B------:R0:W5:Y:S01]  /*8b10*/  LDG.E.U16 R0, desc[UR36][R2.64] ;  /* 0x0000002402007981 */ /* 0x000162000c1e1500 */
[----:B------:R-:W-:Y:S05]  /*8b20*/  BRA `(.L_x_29997) ;  /* 0x0000000400b87947 */ /* 0x000fea0003800000 */
.L_x_30004:
        /* <DEDUP_REMOVED lines=12> */
.L_x_30011:
        /* <DEDUP_REMOVED lines=21> */
.L_x_30015:
[----:B------:R-:W-:Y:S05]  /*8d40*/  BSYNC B1 ;  /* 0x0000000000017941 */ /* 0x000fea0003800000 */
.L_x_30014:
[----:B------:R-:W-:Y:S01]  /*8d50*/  LEA R3, R0, 0x3b800000, 0x17 ;  /* 0x3b80000000037811 */ /* 0x000fe200078eb8ff */
[----:B------:R-:W-:-:S05]  /*8d60*/  IMAD.SHL.U32 R0, R2, 0x100000, RZ ;  /* 0x0010000002007824 */ /* 0x000fca00078e00ff */
[----:B------:R-:W-:-:S07]  /*8d70*/  LOP3.LUT R0, R3, R0, R4, 0xfe, !PT ;  /* 0x0000000003007212 */ /* 0x000fce00078efe04 */
.L_x_30013:
[----:B------:R-:W-:Y:S05]  /*8d80*/  BSYNC B0 ;  /* 0x0000000000007941 */ /* 0x000fea0003800000 */
.L_x_30012:
[----:B------:R-:W-:Y:S01]  /*8d90*/  F2FP.BF16.F32.PACK_AB R0, RZ, R0 ;  /* 0x00000000ff00723e */ /* 0x000fe200000010ff */
[----:B------:R-:W-:Y:S06]  /*8da0*/  BRA `(.L_x_29997) ;  /* 0x0000000400187947 */ /* 0x000fec0003800000 */
.L_x_30010:
        /* <DEDUP_REMOVED lines=21> */
.L_x_30019:
[----:B------:R-:W-:Y:S05]  /*8f00*/  BSYNC B1 ;  /* 0x0000000000017941 */ /* 0x000fea0003800000 */
.L_x_30018:
[----:B------:R-:W-:Y:S01]  /*8f10*/  LEA R3, R0, 0x37800000, 0x17 ;  /* 0x3780000000037811 */ /* 0x000fe200078eb8ff */
[----:B------:R-:W-:-:S05]  /*8f20*/  IMAD.SHL.U32 R0, R2, 0x200000, RZ ;  /* 0x0020000002007824 */ /* 0x000fca00078e00ff */
[----:B------:R-:W-:-:S07]  /*8f30*/  LOP3.LUT R0, R3, R0, R4, 0xfe, !PT ;  /* 0x0000000003007212 */ /* 0x000fce00078efe04 */
.L_x_30017:
[----:B------:R-:W-:Y:S05]  /*8f40*/  BSYNC B0 ;  /* 0x0000000000007941 */ /* 0x000fea0003800000 */
.L_x_30016:
[----:B------:R-:W-:Y:S01]  /*8f50*/  F2FP.BF16.F32.PACK_AB R0, RZ, R0 ;  /* 0x00000000ff00723e */ /* 0x000fe200000010ff */
[----:B------:R-:W-:Y:S06]  /*8f60*/  BRA `(.L_x_29997) ;  /* 0x0000000000a87947 */ /* 0x000fec0003800000 */
.L_x_30009:
        /* <DEDUP_REMOVED lines=14> */
.L_x_30023:
[----:B------:R-:W-:Y:S05]  /*9050*/  BSYNC B0 ;  /* 0x0000000000007941 */ /* 0x000fea0003800000 */
.L_x_30022:
[----:B------:R-:W-:Y:S01]  /*9060*/  F2FP.BF16.F32.PACK_AB R0, RZ, R0 ;  /* 0x00000000ff00723e */ /* 0x000fe200000010ff */
[----:B------:R-:W-:Y:S06]  /*9070*/  BRA `(.L_x_29997) ;  /* 0x0000000000647947 */ /* 0x000fec0003800000 */
.L_x_29996:
        /* <DEDUP_REMOVED lines=16> */
.L_x_30024:
[----:B------:R-:W-:Y:S01]  /*9180*/  PRMT R0, RZ, 0x7610, R0 ;  /* 0x00007610ff007816 */ /* 0x000fe20000000000 */
[----:B------:R-:W-:Y:S06]  /*9190*/  BRA `(.L_x_29997) ;  /* 0x00000000001c7947 */ /* 0x000fec0003800000 */
.L_x_30021:
[----:B------:R-:W2:Y:S02]  /*91a0*/  LDG.E.64 R2, desc[UR36][R2.64] ;  /* 0x0000002402027981 */ /* 0x000ea4000c1e1b00 */
[----:B--2---:R-:W0:Y:S02]  /*91b0*/  I2F.U64 R0, R2 ;  /* 0x0000000200007312 */ /* 0x004e240000301000 */
[----:B0-----:R-:W-:Y:S01]  /*91c0*/  F2FP.BF16.F32.PACK_AB R0, RZ, R0 ;  /* 0x00000000ff00723e */ /* 0x001fe200000010ff */
[----:B------:R-:W-:Y:S06]  /*91d0*/  BRA `(.L_x_29997) ;  /* 0x00000000000c7947 */ /* 0x000fec0003800000 */
.L_x_30020:
[----:B------:R-:W2:Y:S02]  /*91e0*/  LDG.E R2, desc[UR36][R2.64] ;  /* 0x0000002402027981 */ /* 0x000ea4000c1e1900 */
[----:B--2---:R-:W-:-:S04]  /*91f0*/  I2FP.F32.U32 R0, R2 ;  /* 0x0000000200007245 */ /* 0x004fc80000201000 */
[----:B------:R-:W-:-:S07]  /*9200*/  F2FP.BF16.F32.PACK_AB R0, RZ, R0 ;  /* 0x00000000ff00723e */ /* 0x000fce00000010ff */
.L_x_29997:
        /* <DEDUP_REMOVED lines=30> */
.L_x_30030:
[----:B------:R-:W-:Y:S01]  /*93f0*/  FSETP.GEU.FTZ.AND P0, PT, R7, -R6, PT ;  /* 0x800000060700720b */ /* 0x000fe20003f1e000 */
[----:B------:R-:W-:-:S12]  /*9400*/  FADD.FTZ R5, R5, -1 ;  /* 0xbf80000005057421 */ /* 0x000fd80000010000 */
[----:B------:R-:W-:-:S07]  /*9410*/  @!P0 FADD.FTZ R5, R5, -1 ;  /* 0xbf80000005058421 */ /* 0x000fce0000010000 */
.L_x_30029:
[----:B------:R-:W-:Y:S05]  /*9420*/  BSYNC B1 ;  /* 0x0000000000017941 */ /* 0x000fea0003800000 */
.L_x_30028:
[----:B------:R-:W-:Y:S01]  /*9430*/  FFMA.FTZ R0, -R6, R5, R0 ;  /* 0x0000000506007223 */ /* 0x000fe20000010100 */
[----:B------:R-:W-:Y:S06]  /*9440*/  BRA `(.L_x_30026) ;  /* 0x00000000007c7947 */ /* 0x000fec0003800000 */
.L_x_30027:
        /* <DEDUP_REMOVED lines=15> */
.L_x_30033:
        /* <DEDUP_REMOVED lines=13> */
.L_x_30032:
[----:B------:R-:W-:Y:S05]  /*9610*/  BSYNC B1 ;  /* 0x0000000000017941 */ /* 0x000fea0003800000 */
.L_x_30031:
[----:B------:R-:W-:-:S04]  /*9620*/  FMUL.FTZ R5, R4, 1.1920928955078125e-07 ;  /* 0x3400000004057820 */ /* 0x000fc80000410000 */
[----:B------:R-:W-:-:S07]  /*9630*/  FMUL.FTZ R0, R8, R5 ;  /* 0x0000000508007220 */ /* 0x000fce0000410000 */
.L_x_30026:
[----:B------:R-:W-:Y:S05]  /*9640*/  BSYNC B0 ;  /* 0x0000000000007941 */ /* 0x000fea0003800000 */
.L_x_30025:
        /* <DEDUP_REMOVED lines=25> */
.L_x_30037:
[----:B-1----:R-:W-:-:S06]  /*97e0*/  IMAD.U32 R3, R3, 0x10000, RZ ;  /* 0x0001000003037824 */ /* 0x002fcc00078e00ff */
[----:B------:R-:W1:Y:S02]  /*97f0*/  F2I.S64.TRUNC R2, R3 ;  /* 0x0000000300027311 */ /* 0x000e64000020d900 */
[----:B-1----:R1:W-:Y:S01]  /*9800*/  STG.E.U8 desc[UR36][R16.64], R2 ;  /* 0x0000000210007986 */ /* 0x0023e2000c101124 */
[----:B------:R-:W-:Y:S05]  /*9810*/  BRA `(.L_x_30039) ;  /* 0x0000000c00847947 */ /* 0x000fea0003800000 */
.L_x_30036:
        /* <DEDUP_REMOVED lines=10> */
.L_x_30041:
[----:B-1----:R-:W-:-:S06]  /*98c0*/  IMAD.U32 R3, R3, 0x10000, RZ ;  /* 0x0001000003037824 */ /* 0x002fcc00078e00ff */
[----:B------:R-:W1:Y:S02]  /*98d0*/  F2I.FTZ.TRUNC.NTZ R3, R3 ;  /* 0x0000000300037305 */ /* 0x000e64000021f100 */
[----:B-1----:R3:W-:Y:S01]  /*98e0*/  STG.E desc[UR36][R16.64], R3 ;  /* 0x0000000310007986 */ /* 0x0027e2000c101924 */
[----:B------:R-:W-:Y:S05]  /*98f0*/  BRA `(.L_x_30039) ;  /* 0x0000000c004c7947 */ /* 0x000fea0003800000 */
.L_x_30040:
[----:B-1----:R-:W-:-:S06]  /*9900*/  IMAD.U32 R3, R3, 0x10000, RZ ;  /* 0x0001000003037824 */ /* 0x002fcc00078e00ff */
[----:B------:R-:W1:Y:S02]  /*9910*/  F2I.FTZ.TRUNC.NTZ R3, R3 ;  /* 0x0000000300037305 */ /* 0x000e64000021f100 */
[----:B-1----:R1:W-:Y:S01]  /*9920*/  STG.E.U16 desc[UR36][R16.64], R3 ;  /* 0x0000000310007986 */ /* 0x0023e2000c101524 */
[----:B------:R-:W-:Y:S05]  /*9930*/  BRA `(.L_x_30039) ;  /* 0x0000000c003c7947 */ /* 0x000fea0003800000 */
.L_x_30035:
        /* <DEDUP_REMOVED lines=9> */
.L_x_30043:
[----:B-1----:R-:W-:-:S05]  /*99d0*/  IMAD.U32 R0, R3, 0x10000, RZ ;  /* 0x0001000003007824 */ /* 0x002fca00078e00ff */
[----:B------:R-:W-:-:S05]  /*99e0*/  F2FP.F16.F32.PACK_AB R0, RZ, R0 ;  /* 0x00000000ff00723e */ /* 0x000fca00000000ff */
[----:B------:R1:W-:Y:S01]  /*99f0*/  STG.E.U16 desc[UR36][R16.64], R0 ;  /* 0x0000000010007986 */ /* 0x0003e2000c101524 */
[----:B------:R-:W-:Y:S05]  /*9a00*/  BRA `(.L_x_30039) ;  /* 0x0000000c00087947 */ /* 0x000fea0003800000 */
.L_x_30042:
        /* <DEDUP_REMOVED lines=10> */
.L_x_30045:
[----:B-1----:R-:W-:-:S05]  /*9ab0*/  IMAD.U32 R3, R3, 0x10000, RZ ;  /* 0x0001000003037824 */ /* 0x002fca00078e00ff */
[----:B------:R-:W-:-:S04]  /*9ac0*/  F2FP.F16.F32.PACK_AB R3, RZ, R3 ;  /* 0x00000003ff03723e */ /* 0x000fc800000000ff */
[----:B------:R-:W-:-:S05]  /*9ad0*/  PRMT R3, R3, 0x5410, RZ ;  /* 0x0000541003037816 */ /* 0x000fca00000000ff */
[----:B------:R1:W-:Y:S01]  /*9ae0*/  STG.E desc[UR36][R16.64], R3 ;  /* 0x0000000310007986 */ /* 0x0003e2000c101924 */
[----:B------:R-:W-:Y:S05]  /*9af0*/  BRA `(.L_x_30039) ;  /* 0x0000000800cc7947 */ /* 0x000fea0003800000 */
.L_x_30044:
[----:B-1----:R-:W-:-:S04]  /*9b00*/  IMAD.U32 R2, R3, 0x10000, RZ ;  /* 0x0001000003027824 */ /* 0x002fc800078e00ff */
[----:B------:R-:W-:-:S06]  /*9b10*/  FMUL.FTZ R2, R2, 1 ;  /* 0x3f80000002027820 */ /* 0x000fcc0000410000 */
[----:B------:R-:W1:Y:S02]  /*9b20*/  F2F.F64.F32 R2, R2 ;  /* 0x0000000200027310 */ /* 0x000e640000201800 */
[----:B-1----:R1:W-:Y:S01]  /*9b30*/  STG.E.64 desc[UR36][R16.64], R2 ;  /* 0x0000000210007986 */ /* 0x0023e2000c101b24 */
[----:B------:R-:W-:Y:S05]  /*9b40*/  BRA `(.L_x_30039) ;  /* 0x0000000800b87947 */ /* 0x000fea0003800000 */
.L_x_30034:
        /* <DEDUP_REMOVED lines=13> */
.L_x_30048:
[----:B-1----:R-:W-:Y:S01]  /*9c20*/  IMAD.U32 R3, R3, 0x10000, RZ ;  /* 0x0001000003037824 */ /* 0x002fe200078e00ff */
[----:B------:R-:W-:-:S03]  /*9c30*/  CS2R R6, SRZ ;  /* 0x0000000000067805 */ /* 0x000fc6000001ff00 */
[----:B------:R-:W-:-:S04]  /*9c40*/  FMUL.FTZ R3, R3, 1 ;  /* 0x3f80000003037820 */ /* 0x000fc80000410000 */
[----:B------:R-:W1:Y:S02]  /*9c50*/  F2F.F64.F32 R4, R3 ;  /* 0x0000000300047310 */ /* 0x000e640000201800 */
[----:B-1----:R1:W-:Y:S01]  /*9c60*/  STG.E.128 desc[UR36][R16.64], R4 ;  /* 0x0000000410007986 */ /* 0x0023e2000c101d24 */
[----:B------:R-:W-:Y:S05]  /*9c70*/  BRA `(.L_x_30039) ;  /* 0x00000008006c7947 */ /* 0x000fea0003800000 */
.L_x_30047:
        /* <DEDUP_REMOVED lines=21> */
.L_x_30052:
[----:B------:R-:W-:Y:S05]  /*9dd0*/  BSYNC B0 ;  /* 0x0000000000007941 */ /* 0x000fea0003800000 */
.L_x_30051:
[----:B------:R-:W-:-:S05]  /*9de0*/  LOP3.LUT R3, R0, R3, RZ, 0xfc, !PT ;  /* 0x0000000300037212 */ /* 0x000fca00078efcff */
[----:B------:R1:W-:Y:S01]  /*9df0*/  STG.E.U8 desc[UR36][R16.64], R3 ;  /* 0x0000000310007986 */ /* 0x0003e2000c101124 */
[----:B------:R-:W-:Y:S05]  /*9e00*/  BRA `(.L_x_30039) ;  /* 0x0000000800087947 */ /* 0x000fea0003800000 */
.L_x_30050:
        /* <DEDUP_REMOVED lines=13> */
.L_x_30054:
[----:B------:R-:W-:Y:S01]  /*9ee0*/  IMAD.MOV.U32 R0, RZ, RZ, 0x7f ;  /* 0x0000007fff007424 */ /* 0x000fe200078e00ff */
[----:B------:R-:W-:-:S04]  /*9ef0*/  ISETP.GT.U32.AND P0, PT, R2, 0x7f800000, PT ;  /* 0x7f8000000200780c */ /* 0x000fc80003f04070 */
[----:B------:R-:W-:-:S09]  /*9f00*/  SEL R0, R0, 0x7c, P0 ;  /* 0x0000007c00007807 */ /* 0x000fd20000000000 */
.L_x_30055:
[----:B------:R-:W-:Y:S05]  /*9f10*/  BSYNC B0 ;  /* 0x0000000000007941 */ /* 0x000fea0003800000 */
.L_x_30053:
[----:B------:R-:W-:-:S04]  /*9f20*/  LOP3.LUT R2, R3, 0x80000000, RZ, 0xc0, !PT ;  /* 0x8000000003027812 */ /* 0x000fc800078ec0ff */
[----:B------:R-:W-:-:S04]  /*9f30*/  SHF.R.U32.HI R3, RZ, 0x18, R2 ;  /* 0x00000018ff037819 */ /* 0x000fc80000011602 */
[----:B------:R-:W-:-:S05]  /*9f40*/  LOP3.LUT R3, R0, R3, RZ, 0xfc, !PT ;  /* 0x0000000300037212 */ /* 0x000fca00078efcff */
[----:B------:R1:W-:Y:S01]  /*9f50*/  STG.E.U8 desc[UR36][R16.64], R3 ;  /* 0x0000000310007986 */ /* 0x0003e2000c101124 */
[----:B------:R-:W-:Y:S05]  /*9f60*/  BRA `(.L_x_30039) ;  /* 0x0000000400b07947 */ /* 0x000fea0003800000 */
.L_x_30049:
[----:B-1----:R1:W-:Y:S01]  /*9f70*/  STG.E.U16 desc[UR36][R16.64], R3 ;  /* 0x0000000310007986 */ /* 0x0023e2000c101524 */
[----:B------:R-:W-:Y:S05]  /*9f80*/  BRA `(.L_x_30039) ;  /* 0x0000000400a87947 */ /* 0x000fea0003800000 */
.L_x_30046:
        /* <DEDUP_REMOVED lines=12> */
.L_x_30058:
        /* <DEDUP_REMOVED lines=17> */
.L_x_30061:
[----:B------:R-:W-:-:S04]  /*a160*/  LOP3.LUT R2, R3, 0x80000000, RZ, 0xc0, !PT ;  /* 0x8000000003027812 */ /* 0x000fc800078ec0ff */
[----:B------:R-:W-:-:S04]  /*a170*/  SHF.R.U32.HI R3, RZ, 0x18, R2 ;  /* 0x00000018ff037819 */ /* 0x000fc80000011602 */
[----:B------:R-:W-:-:S04]  /*a180*/  LOP3.LUT R0, R0, R3, RZ, 0xfc, !PT ;  /* 0x0000000300007212 */ /* 0x000fc800078efcff */
[----:B------:R-:W-:-:S07]  /*a190*/  PRMT R8, R0, 0x7610, R8 ;  /* 0x0000761000087816 */ /* 0x000fce0000000008 */
.L_x_30060:
[----:B------:R-:W-:Y:S05]  /*a1a0*/  BSYNC B0 ;  /* 0x0000000000007941 */ /* 0x000fea0003800000 */
.L_x_30059:
[----:B------:R1:W-:Y:S01]  /*a1b0*/  STG.E.U8 desc[UR36][R16.64], R8 ;  /* 0x0000000810007986 */ /* 0x0003e2000c101124 */
[----:B------:R-:W-:Y:S05]  /*a1c0*/  BRA `(.L_x_30039) ;  /* 0x0000000400187947 */ /* 0x000fea0003800000 */
.L_x_30057:
        /* <DEDUP_REMOVED lines=17> */
.L_x_30064:
[----:B------:R-:W-:-:S04]  /*a2e0*/  LOP3.LUT R2, R3, 0x80000000, RZ, 0xc0, !PT ;  /* 0x8000000003027812 */ /* 0x000fc800078ec0ff */
[----:B------:R-:W-:-:S04]  /*a2f0*/  SHF.R.U32.HI R3, RZ, 0x18, R2 ;  /* 0x00000018ff037819 */ /* 0x000fc80000011602 */
[----:B------:R-:W-:-:S04]  /*a300*/  LOP3.LUT R0, R0, R3, RZ, 0xfc, !PT ;  /* 0x0000000300007212 */ /* 0x000fc800078efcff */
[----:B------:R-:W-:-:S07]  /*a310*/  PRMT R8, R0, 0x7610, R8 ;  /* 0x0000761000087816 */ /* 0x000fce0000000008 */
.L_x_30063:
[----:B------:R-:W-:Y:S05]  /*a320*/  BSYNC B0 ;  /* 0x0000000000007941 */ /* 0x000fea0003800000 */
.L_x_30062:
[----:B------:R1:W-:Y:S01]  /*a330*/  STG.E.U8 desc[UR36][R16.64], R8 ;  /* 0x0000000810007986 */ /* 0x0003e2000c101124 */
[----:B------:R-:W-:Y:S05]  /*a340*/  BRA `(.L_x_30039) ;  /* 0x0000000000b87947 */ /* 0x000fea0003800000 */
.L_x_30056:
        /* <DEDUP_REMOVED lines=22> */
.L_x_30038:
        /* <DEDUP_REMOVED lines=16> */
.L_x_30067:
[----:B------:R-:W-:Y:S05]  /*a5b0*/  BRA `(.L_x_30039) ;  /* 0x00000000001c7947 */ /* 0x000fea0003800000 */
.L_x_30066:
[----:B-1----:R-:W-:-:S06]  /*a5c0*/  IMAD.U32 R3, R3, 0x10000, RZ ;  /* 0x0001000003037824 */ /* 0x002fcc00078e00ff */
[----:B------:R-:W1:Y:S02]  /*a5d0*/  F2I.U64.TRUNC R2, R3 ;  /* 0x0000000300027311 */ /* 0x000e64000020d800 */
[----:B-1----:R1:W-:Y:S01]  /*a5e0*/  STG.E.64 desc[UR36][R16.64], R2 ;  /* 0x0000000210007986 */ /* 0x0023e2000c101b24 */
[----:B------:R-:W-:Y:S05]  /*a5f0*/  BRA `(.L_x_30039) ;  /* 0x00000000000c7947 */ /* 0x000fea0003800000 */
.L_x_30065:
[----:B-1----:R-:W-:-:S06]  /*a600*/  IMAD.U32 R3, R3, 0x10000, RZ ;  /* 0x0001000003037824 */ /* 0x002fcc00078e00ff */
[----:B------:R-:W1:Y:S02]  /*a610*/  F2I.FTZ.U32.TRUNC.NTZ R3, R3 ;  /* 0x0000000300037305 */ /* 0x000e64000021f000 */
[----:B-1----:R1:W-:Y:S02]  /*a620*/  STG.E desc[UR36][R16.64], R3 ;  /* 0x0000000310007986 */ /* 0x0023e4000c101924 */
.L_x_30039:
[----:B------:R-:W-:-:S07]  /*a630*/  VIADD R23, R23, 0x80 ;  /* 0x0000008017177836 */ /* 0x000fce0000000000 */
.L_x_29990:
[----:B------:R-:W-:Y:S05]  /*a640*/  BSYNC B6 ;  /* 0x0000000000067941 */ /* 0x000fea0003800000 */
.L_x_29989:
        /* <DEDUP_REMOVED lines=306> */
.L_x_30068:
        /* <DEDUP_REMOVED lines=22> */
.L_x_30072:
[----:B------:R-:W2:Y:S02]  /*bad0*/  LDG.E.U8 R2, desc[UR36][R2.64] ;  /* 0x0000002402027981 */ /* 0x000ea4000c1e1100 */
[----:B--2---:R-:W-:-:S04]  /*bae0*/  I2FP.F32.U32 R0, R2 ;  /* 0x0000000200007245 */ /* 0x004fc80000201000 */
[----:B------:R-:W-:Y:S01]  /*baf0*/  F2FP.BF16.F32.PACK_AB R0, RZ, R0 ;  /* 0x00000000ff00723e */ /* 0x000fe200000010ff */
[----:B------:R-:W-:Y:S06]  /*bb00*/  BRA `(.L_x_30074) ;  /* 0x0000000c00907947 */ /* 0x000fec0003800000 */
.L_x_30071:
        /* <DEDUP_REMOVED lines=10> */
.L_x_30076:
[----:B------:R-:W2:Y:S02]  /*bbb0*/  LDG.E R2, desc[UR36][R2.64] ;  /* 0x0000002402027981 */ /* 0x000ea4000c1e1900 */
[----:B--2---:R-:W-:-:S04]  /*bbc0*/  I2FP.F32.S32 R0, R2 ;  /* 0x0000000200007245 */ /* 0x004fc80000201400 */
[----:B------:R-:W-:Y:S01]  /*bbd0*/  F2FP.BF16.F32.PACK_AB R0, RZ, R0 ;  /* 0x00000000ff00723e */ /* 0x000fe200000010ff */
[----:B------:R-:W-:Y:S06]  /*bbe0*/  BRA `(.L_x_30074) ;  /* 0x0000000c00587947 */ /* 0x000fec0003800000 */
.L_x_30075:
[----:B------:R-:W2:Y:S02]  /*bbf0*/  LDG.E.U16 R2, desc[UR36][R2.64] ;  /* 0x0000002402027981 */ /* 0x000ea4000c1e1500 */
[----:B--2---:R-:W0:Y:S02]  /*bc00*/  I2F.S16 R0, R2 ;  /* 0x0000000200007306 */ /* 0x004e240000101400 */
[----:B0-----:R-:W-:Y:S01]  /*bc10*/  F2FP.BF16.F32.PACK_AB R0, RZ, R0 ;  /* 0x00000000ff00723e */ /* 0x001fe200000010ff */
[----:B------:R-:W-:Y:S06]  /*bc20*/  BRA `(.L_x_30074) ;  /* 0x0000000c00487947 */ /* 0x000fec0003800000 */
.L_x_30070:
        /* <DEDUP_REMOVED lines=9> */
.L_x_30078:
[----:B------:R-:W2:Y:S02]  /*bcc0*/  LDG.E.U16 R0, desc[UR36][R2.64] ;  /* 0x0000002402007981 */ /* 0x000ea4000c1e1500 */
[----:B--2---:R-:W-:-:S05]  /*bcd0*/  HADD2.F32 R0, -RZ, R0.H0_H0 ;  /* 0x20000000ff007230 */ /* 0x004fca0000004100 */
[----:B------:R-:W-:Y:S01]  /*bce0*/  F2FP.BF16.F32.PACK_AB R0, RZ, R0 ;  /* 0x00000000ff00723e */ /* 0x000fe200000010ff */
[----:B------:R-:W-:Y:S06]  /*bcf0*/  BRA `(.L_x_30074) ;  /* 0x0000000c00147947 */ /* 0x000fec0003800000 */
.L_x_30077:
        /* <DEDUP_REMOVED lines=9> */
.L_x_30080:
[----:B------:R-:W2:Y:S02]  /*bd90*/  LDG.E.U16 R2, desc[UR36][R2.64] ;  /* 0x0000002402027981 */ /* 0x000ea4000c1e1500 */
[----:B--2---:R-:W-:-:S05]  /*bda0*/  HADD2.F32 R0, -RZ, R2.H0_H0 ;  /* 0x20000002ff007230 */ /* 0x004fca0000004100 */
[----:B------:R-:W-:Y:S01]  /*bdb0*/  F2FP.BF16.F32.PACK_AB R0, RZ, R0 ;  /* 0x00000000ff00723e */ /* 0x000fe200000010ff */
[----:B------:R-:W-:Y:S06]  /*bdc0*/  BRA `(.L_x_30074) ;  /* 0x0000000800e07947 */ /* 0x000fec0003800000 */
.L_x_30079:
        /* <DEDUP_REMOVED lines=8> */
.L_x_30069:
        /* <DEDUP_REMOVED lines=13> */
.L_x_30083:
        /* <DEDUP_REMOVED lines=8> */
.L_x_30082:
        /* <DEDUP_REMOVED lines=28> */
.L_x_30085:
        /* <DEDUP_REMOVED lines=15> */
.L_x_30084:
[----:B------:R0:W5:Y:S01]  /*c250*/  LDG.E.U16 R0, desc[UR36][R2.64] ;  /* 0x0000002402007981 */ /* 0x000162000c1e1500 */
[----:B------:R-:W-:Y:S05]  /*c260*/  BRA `(.L_x_30074) ;  /* 0x0000000400b87947 */ /* 0x000fea0003800000 */
.L_x_30081:
        /* <DEDUP_REMOVED lines=12> */
.L_x_30088:
        /* <DEDUP_REMOVED lines=21> */
.L_x_30092:
[----:B------:R-:W-:Y:S05]  /*c480*/  BSYNC B1 ;  /* 0x0000000000017941 */ /* 0x000fea0003800000 */
.L_x_30091:
[----:B------:R-:W-:Y:S01]  /*c490*/  LEA R3, R0, 0x3b800000, 0x17 ;  /* 0x3b80000000037811 */ /* 0x000fe200078eb8ff */
[----:B------:R-:W-:-:S05]  /*c4a0*/  IMAD.SHL.U32 R0, R2, 0x100000, RZ ;  /* 0x0010000002007824 */ /* 0x000fca00078e00ff */
[----:B------:R-:W-:-:S07]  /*c4b0*/  LOP3.LUT R0, R3, R0, R4, 0xfe, !PT ;  /* 0x0000000003007212 */ /* 0x000fce00078efe04 */
.L_x_30090:
[----:B------:R-:W-:Y:S05]  /*c4c0*/  BSYNC B0 ;  /* 0x0000000000007941 */ /* 0x000fea0003800000 */
.L_x_30089:
[----:B------:R-:W-:Y:S01]  /*c4d0*/  F2FP.BF16.F32.PACK_AB R0, RZ, R0 ;  /* 0x00000000ff00723e */ /* 0x000fe200000010ff */
[----:B------:R-:W-:Y:S06]  /*c4e0*/  BRA `(.L_x_30074) ;  /* 0x0000000400187947 */ /* 0x000fec0003800000 */
.L_x_30087:
        /* <DEDUP_REMOVED lines=21> */
.L_x_30096:
[----:B------:R-:W-:Y:S05]  /*c640*/  BSYNC B1 ;  /* 0x0000000000017941 */ /* 0x000fea0003800000 */
.L_x_30095:
[----:B------:R-:W-:Y:S01]  /*c650*/  LEA R3, R0, 0x37800000, 0x17 ;  /* 0x3780000000037811 */ /* 0x000fe200078eb8ff */
[----:B------:R-:W-:-:S05]  /*c660*/  IMAD.SHL.U32 R0, R2, 0x200000, RZ ;  /* 0x0020000002007824 */ /* 0x000fca00078e00ff */
[----:B------:R-:W-:-:S07]  /*c670*/  LOP3.LUT R0, R3, R0, R4, 0xfe, !PT ;  /* 0x0000000003007212 */ /* 0x000fce00078efe04 */
.L_x_30094:
[----:B------:R-:W-:Y:S05]  /*c680*/  BSYNC B0 ;  /* 0x0000000000007941 */ /* 0x000fea0003800000 */
.L_x_30093:
[----:B------:R-:W-:Y:S01]  /*c690*/  F2FP.BF16.F32.PACK_AB R0, RZ, R0 ;  /* 0x00000000ff00723e */ /* 0x000fe200000010ff */
[----:B------:R-:W-:Y:S06]  /*c6a0*/  BRA `(.L_x_30074) ;  /* 0x0000000000a87947 */ /* 0x000fec0003800000 */
.L_x_30086:
        /* <DEDUP_REMOVED lines=14> */
.L_x_30100:
[----:B------:R-:W-:Y:S05]  /*c790*/  BSYNC B0 ;  /* 0x0000000000007941 */ /* 0x000fea0003800000 */
.L_x_30099:
[----:B------:R-:W-:Y:S01]  /*c7a0*/  F2FP.BF16.F32.PACK_AB R0, RZ, R0 ;  /* 0x00000000ff00723e */ /* 0x000fe200000010ff */
[----:B------:R-:W-:Y:S06]  /*c7b0*/  BRA `(.L_x_30074) ;  /* 0x0000000000647947 */ /* 0x000fec0003800000 */
.L_x_30073:
        /* <DEDUP_REMOVED lines=16> */
.L_x_30101:
[----:B------:R-:W-:Y:S01]  /*c8c0*/  PRMT R0, RZ, 0x7610, R0 ;  /* 0x00007610ff007816 */ /* 0x000fe20000000000 */
[----:B------:R-:W-:Y:S06]  /*c8d0*/  BRA `(.L_x_30074) ;  /* 0x00000000001c7947 */ /* 0x000fec0003800000 */
.L_x_30098:
[----:B------:R-:W2:Y:S02]  /*c8e0*/  LDG.E.64 R2, desc[UR36][R2.64] ;  /* 0x0000002402027981 */ /* 0x000ea4000c1e1b00 */
[----:B--2---:R-:W0:Y:S02]  /*c8f0*/  I2F.U64 R0, R2 ;  /* 0x0000000200007312 */ /* 0x004e240000301000 */
[----:B0-----:R-:W-:Y:S01]  /*c900*/  F2FP.BF16.F32.PACK_AB R0, RZ, R0 ;  /* 0x00000000ff00723e */ /* 0x001fe200000010ff */
[----:B------:R-:W-:Y:S06]  /*c910*/  BRA `(.L_x_30074) ;  /* 0x00000000000c7947 */ /* 0x000fec0003800000 */
.L_x_30097:
[----:B------:R-:W2:Y:S02]  /*c920*/  LDG.E R2, desc[UR36][R2.64] ;  /* 0x0000002402027981 */ /* 0x000ea4000c1e1900 */
[----:B--2---:R-:W-:-:S04]  /*c930*/  I2FP.F32.U32 R0, R2 ;  /* 0x0000000200007245 */ /* 0x004fc80000201000 */
[----:B------:R-:W-:-:S07]  /*c940*/  F2FP.BF16.F32.PACK_AB R0, RZ, R0 ;  /* 0x00000000ff00723e */ /* 0x000fce00000010ff */
.L_x_30074:
        /* <DEDUP_REMOVED lines=30> */
.L_x_30107:
[----:B------:R-:W-:Y:S01]  /*cb30*/  FSETP.GEU.FTZ.AND P0, PT, R7, -R6, PT ;  /* 0x800000060700720b */ /* 0x000fe20003f1e000 */
[----:B------:R-:W-:-:S12]  /*cb40*/  FADD.FTZ R5, R5, -1 ;  /* 0xbf80000005057421 */ /* 0x000fd80000010000 */
[----:B------:R-:W-:-:S07]  /*cb50*/  @!P0 FADD.FTZ R5, R5, -1 ;  /* 0xbf80000005058421 */ /* 0x000fce0000010000 */
.L_x_30106:
[----:B------:R-:W-:Y:S05]  /*cb60*/  BSYNC B1 ;  /* 0x0000000000017941 */ /* 0x000fea0003800000 */
.L_x_30105:
[----:B------:R-:W-:Y:S01]  /*cb70*/  FFMA.FTZ R0, -R6, R5, R0 ;  /* 0x0000000506007223 */ /* 0x000fe20000010100 */
[----:B------:R-:W-:Y:S06]  /*cb80*/  BRA `(.L_x_30103) ;  /* 0x00000000007c7947 */ /* 0x000fec0003800000 */
.L_x_30104:
        /* <DEDUP_REMOVED lines=15> */
.L_x_30110:
        /* <DEDUP_REMOVED lines=13> */
.L_x_30109:
[----:B------:R-:W-:Y:S05]  /*cd50*/  BSYNC B1 ;  /* 0x0000000000017941 */ /* 0x000fea0003800000 */
.L_x_30108:
[----:B------:R-:W-:-:S04]  /*cd60*/  FMUL.FTZ R5, R4, 1.1920928955078125e-07 ;  /* 0x3400000004057820 */ /* 0x000fc80000410000 */
[----:B------:R-:W-:-:S07]  /*cd70*/  FMUL.FTZ R0, R8, R5 ;  /* 0x0000000508007220 */ /* 0x000fce0000410000 */
.L_x_30103:
[----:B------:R-:W-:Y:S05]  /*cd80*/  BSYNC B0 ;  /* 0x0000000000007941 */ /* 0x000fea0003800000 */
.L_x_30102:
        /* <DEDUP_REMOVED lines=23> */
[----:B-1----:R-:W-:Y:S01]  /*cf00*/  STG.E.U8 desc[UR36][R16.64], R3 ;  /* 0x0000000310007986 */ /* 0x002fe2000c101124 */
[----:B------:R-:W-:Y:S05]  /*cf10*/  EXIT ;  /* 0x000000000000794d */ /* 0x000fea0003800000 */
.L_x_30114:
[----:B-1----:R-:W-:-:S06]  /*cf20*/  IMAD.U32 R3, R3, 0x10000, RZ ;  /* 0x0001000003037824 */ /* 0x002fcc00078e00ff */
[----:B------:R-:W1:Y:S02]  /*cf30*/  F2I.S64.TRUNC R2, R3 ;  /* 0x0000000300027311 */ /* 0x000e64000020d900 */
[----:B-1----:R-:W-:Y:S01]  /*cf40*/  STG.E.U8 desc[UR36][R16.64], R2 ;  /* 0x0000000210007986 */ /* 0x002fe2000c101124 */
[----:B------:R-:W-:Y:S05]  /*cf50*/  EXIT ;  /* 0x000000000000794d */ /* 0x000fea0003800000 */
.L_x_30113:
        /* <DEDUP_REMOVED lines=8> */
[----:B-1----:R-:W-:Y:S01]  /*cfe0*/  STG.E.64 desc[UR36][R16.64], R2 ;  /* 0x0000000210007986 */ /* 0x002fe2000c101b24 */
[----:B------:R-:W-:Y:S05]  /*cff0*/  EXIT ;  /* 0x000000000000794d */ /* 0x000fea0003800000 */
.L_x_30117:
[----:B-1----:R-:W-:-:S06]  /*d000*/  IMAD.U32 R3, R3, 0x10000, RZ ;  /* 0x0001000003037824 */ /* 0x002fcc00078e00ff */
[----:B------:R-:W1:Y:S02]  /*d010*/  F2I.FTZ.TRUNC.NTZ R3, R3 ;  /* 0x0000000300037305 */ /* 0x000e64000021f100 */
[----:B-1----:R-:W-:Y:S01]  /*d020*/  STG.E desc[UR36][R16.64], R3 ;  /* 0x0000000310007986 */ /* 0x002fe2000c101924 */
[----:B------:R-:W-:Y:S05]  /*d030*/  EXIT ;  /* 0x000000000000794d */ /* 0x000fea0003800000 */
.L_x_30116:
[----:B-1----:R-:W-:-:S06]  /*d040*/  IMAD.U32 R3, R3, 0x10000, RZ ;  /* 0x0001000003037824 */ /* 0x002fcc00078e00ff */
[----:B------:R-:W1:Y:S02]  /*d050*/  F2I.FTZ.TRUNC.NTZ R3, R3 ;  /* 0x0000000300037305 */ /* 0x000e64000021f100 */
[----:B-1----:R-:W-:Y:S01]  /*d060*/  STG.E.U16 desc[UR36][R16.64], R3 ;  /* 0x0000000310007986 */ /* 0x002fe2000c101524 */
[----:B------:R-:W-:Y:S05]  /*d070*/  EXIT ;  /* 0x000000000000794d */ /* 0x000fea0003800000 */
.L_x_30112:
[----:B------:R-:W-:-:S13]  /*d080*/  ISETP.GT.AND P0, PT, R0, 0x6, PT ;  /* 0x000000060000780c */ /* 0x000fda0003f04270 */
[----:B------:R-:W-:Y:S05]  /*d090*/  @P0 BRA `(.L_x_30118) ;  /* 0x00000000002c0947 */ /* 0x000fea0003800000 */
[----:B------:R-:W-:-:S13]  /*d0a0*/  ISETP.NE.AND P0, PT, R0, 0x5, PT ;  /* 0x000000050000780c */ /* 0x000fda0003f05270 */
[----:B------:R-:W-:Y:S05]  /*d0b0*/  @!P0 BRA `(.L_x_30119) ;  /* 0x0000000000148947 */ /* 0x000fea0003800000 */
[----:B------:R-:W-:-:S13]  /*d0c0*/  ISETP.NE.AND P0, PT, R0, 0x6, PT ;  /* 0x000000060000780c */ /* 0x000fda0003f05270 */
[----:B------:R-:W-:Y:S05]  /*d0d0*/  @P0 BRA `(.L_x_30115) ;  /* 0x0000000800c40947 */ /* 0x000fea0003800000 */
[----:B-1----:R-:W-:-:S05]  /*d0e0*/  IMAD.U32 R3, R3, 0x10000, RZ ;  /* 0x0001000003037824 */ /* 0x002fca00078e00ff */
[----:B------:R-:W-:Y:S01]  /*d0f0*/  STG.E desc[UR36][R16.64], R3 ;  /* 0x0000000310007986 */ /* 0x000fe2000c101924 */
[----:B------:R-:W-:Y:S05]  /*d100*/  EXIT ;  /* 0x000000000000794d */ /* 0x000fea0003800000 */
.L_x_30119:
[----:B-1----:R-:W-:-:S05]  /*d110*/  IMAD.U32 R0, R3, 0x10000, RZ ;  /* 0x0001000003007824 */ /* 0x002fca00078e00ff */
[----:B------:R-:W-:-:S05]  /*d120*/  F2FP.F16.F32.PACK_AB R0, RZ, R0 ;  /* 0x00000000ff00723e */ /* 0x000fca00000000ff */
[----:B------:R-:W-:Y:S01]  /*d130*/  STG.E.U16 desc[UR36][R16.64], R0 ;  /* 0x0000000010007986 */ /* 0x000fe2000c101524 */
[----:B------:R-:W-:Y:S05]  /*d140*/  EXIT ;  /* 0x000000000000794d */ /* 0x000fea0003800000 */
.L_x_30118:
        /* <DEDUP_REMOVED lines=8> */
[----:B------:R-:W-:Y:S01]  /*d1d0*/  STG.E.64 desc[UR36][R16.64], R2 ;  /* 0x0000000210007986 */ /* 0x000fe2000c101b24 */
[----:B------:R-:W-:Y:S05]  /*d1e0*/  EXIT ;  /* 0x000000000000794d */ /* 0x000fea0003800000 */
.L_x_30121:
[----:B-1----:R-:W-:-:S05]  /*d1f0*/  IMAD.U32 R3, R3, 0x10000, RZ ;  /* 0x0001000003037824 */ /* 0x002fca00078e00ff */
[----:B------:R-:W-:-:S04]  /*d200*/  F2FP.F16.F32.PACK_AB R3, RZ, R3 ;  /* 0x00000003ff03723e */ /* 0x000fc800000000ff */
[----:B------:R-:W-:-:S05]  /*d210*/  PRMT R3, R3, 0x5410, RZ ;  /* 0x0000541003037816 */ /* 0x000fca00000000ff */
[----:B------:R-:W-:Y:S01]  /*d220*/  STG.E desc[UR36][R16.64], R3 ;  /* 0x0000000310007986 */ /* 0x000fe2000c101924 */
[----:B------:R-:W-:Y:S05]  /*d230*/  EXIT ;  /* 0x000000000000794d */ /* 0x000fea0003800000 */
.L_x_30120:
[----:B-1----:R-:W-:-:S04]  /*d240*/  IMAD.U32 R2, R3, 0x10000, RZ ;  /* 0x0001000003027824 */ /* 0x002fc800078e00ff */
[----:B------:R-:W-:-:S06]  /*d250*/  FMUL.FTZ R2, R2, 1 ;  /* 0x3f80000002027820 */ /* 0x000fcc0000410000 */
[----:B------:R-:W1:Y:S02]  /*d260*/  F2F.F64.F32 R2, R2 ;  /* 0x0000000200027310 */ /* 0x000e640000201800 */
[----:B-1----:R-:W-:Y:S01]  /*d270*/  STG.E.64 desc[UR36][R16.64], R2 ;  /* 0x0000000210007986 */ /* 0x002fe2000c101b24 */
[----:B------:R-:W-:Y:S05]  /*d280*/  EXIT ;  /* 0x000000000000794d */ /* 0x000fea0003800000 */
.L_x_30111:
        /* <DEDUP_REMOVED lines=11> */
[----:B------:R-:W-:Y:S01]  /*d340*/  STG.E.U8 desc[UR36][R16.64], R3 ;  /* 0x0000000310007986 */ /* 0x000fe2000c101124 */
[----:B------:R-:W-:Y:S05]  /*d350*/  EXIT ;  /* 0x000000000000794d */ /* 0x000fea0003800000 */
.L_x_30124:
[----:B-1----:R-:W-:Y:S01]  /*d360*/  IMAD.U32 R3, R3, 0x10000, RZ ;  /* 0x0001000003037824 */ /* 0x002fe200078e00ff */
[----:B------:R-:W-:-:S03]  /*d370*/  CS2R R6, SRZ ;  /* 0x0000000000067805 */ /* 0x000fc6000001ff00 */
[----:B------:R-:W-:-:S04]  /*d380*/  FMUL.FTZ R3, R3, 1 ;  /* 0x3f80000003037820 */ /* 0x000fc80000410000 */
[----:B------:R-:W1:Y:S02]  /*d390*/  F2F.F64.F32 R4, R3 ;  /* 0x0000000300047310 */ /* 0x000e640000201800 */
[----:B-1----:R-:W-:Y:S01]  /*d3a0*/  STG.E.128 desc[UR36][R16.64], R4 ;  /* 0x0000000410007986 */ /* 0x002fe2000c101d24 */
[----:B------:R-:W-:Y:S05]  /*d3b0*/  EXIT ;  /* 0x000000000000794d */ /* 0x000fea0003800000 */
.L_x_30123:
        /* <DEDUP_REMOVED lines=21> */
.L_x_30128:
[----:B------:R-:W-:Y:S05]  /*d510*/  BSYNC B0 ;  /* 0x0000000000007941 */ /* 0x000fea0003800000 */
.L_x_30127:
[----:B------:R-:W-:-:S05]  /*d520*/  LOP3.LUT R3, R0, R3, RZ, 0xfc, !PT ;  /* 0x0000000300037212 */ /* 0x000fca00078efcff */
[----:B------:R-:W-:Y:S01]  /*d530*/  STG.E.U8 desc[UR36][R16.64], R3 ;  /* 0x0000000310007986 */ /* 0x000fe2000c101124 */
[----:B------:R-:W-:Y:S05]  /*d540*/  EXIT ;  /* 0x000000000000794d */ /* 0x000fea0003800000 */
.L_x_30126:
        /* <DEDUP_REMOVED lines=13> */
.L_x_30130:
[----:B------:R-:W-:Y:S01]  /*d620*/  IMAD.MOV.U32 R0, RZ, RZ, 0x7f ;  /* 0x0000007fff007424 */ /* 0x000fe200078e00ff */
[----:B------:R-:W-:-:S04]  /*d630*/  ISETP.GT.U32.AND P0, PT, R2, 0x7f800000, PT ;  /* 0x7f8000000200780c */ /* 0x000fc80003f04070 */
[----:B------:R-:W-:-:S09]  /*d640*/  SEL R0, R0, 0x7c, P0 ;  /* 0x0000007c00007807 */ /* 0x000fd20000000000 */
.L_x_30131:
[----:B------:R-:W-:Y:S05]  /*d650*/  BSYNC B0 ;  /* 0x0000000000007941 */ /* 0x000fea0003800000 */
.L_x_30129:
[----:B------:R-:W-:-:S04]  /*d660*/  LOP3.LUT R2, R3, 0x80000000, RZ, 0xc0, !PT ;  /* 0x8000000003027812 */ /* 0x000fc800078ec0ff */
[----:B------:R-:W-:-:S04]  /*d670*/  SHF.R.U32.HI R3, RZ, 0x18, R2 ;  /* 0x00000018ff037819 */ /* 0x000fc80000011602 */
[----:B------:R-:W-:-:S05]  /*d680*/  LOP3.LUT R3, R0, R3, RZ, 0xfc, !PT ;  /* 0x0000000300037212 */ /* 0x000fca00078efcff */
[----:B------:R-:W-:Y:S01]  /*d690*/  STG.E.U8 desc[UR36][R16.64], R3 ;  /* 0x0000000310007986 */ /* 0x000fe2000c101124 */
[----:B------:R-:W-:Y:S05]  /*d6a0*/  EXIT ;  /* 0x000000000000794d */ /* 0x000fea0003800000 */
.L_x_30125:
[----:B-1----:R-:W-:Y:S01]  /*d6b0*/  STG.E.U16 desc[UR36][R16.64], R3 ;  /* 0x0000000310007986 */ /* 0x002fe2000c101524 */
[----:B------:R-:W-:Y:S05]  /*d6c0*/  EXIT ;  /* 0x000000000000794d */ /* 0x000fea0003800000 */
.L_x_30122:
        /* <DEDUP_REMOVED lines=10> */
[----:B-1----:R-:W-:Y:S01]  /*d770*/  STG.E.U16 desc[UR36][R16.64], R3 ;  /* 0x0000000310007986 */ /* 0x002fe2000c101524 */
[----:B------:R-:W-:Y:S05]  /*d780*/  EXIT ;  /* 0x000000000000794d */ /* 0x000fea0003800000 */
.L_x_30134:
        /* <DEDUP_REMOVED lines=17> */
.L_x_30137:
[----:B------:R-:W-:-:S04]  /*d8a0*/  LOP3.LUT R2, R3, 0x80000000, RZ, 0xc0, !PT ;  /* 0x8000000003027812 */ /* 0x000fc800078ec0ff */
[----:B------:R-:W-:-:S04]  /*d8b0*/  SHF.R.U32.HI R3, RZ, 0x18, R2 ;  /* 0x00000018ff037819 */ /* 0x000fc80000011602 */
[----:B------:R-:W-:-:S04]  /*d8c0*/  LOP3.LUT R0, R0, R3, RZ, 0xfc, !PT ;  /* 0x0000000300007212 */ /* 0x000fc800078efcff */
[----:B------:R-:W-:-:S07]  /*d8d0*/  PRMT R8, R0, 0x7610, R8 ;  /* 0x0000761000087816 */ /* 0x000fce0000000008 */
.L_x_30136:
[----:B------:R-:W-:Y:S05]  /*d8e0*/  BSYNC B0 ;  /* 0x0000000000007941 */ /* 0x000fea0003800000 */
.L_x_30135:
[----:B------:R-:W-:Y:S01]  /*d8f0*/  STG.E.U8 desc[UR36][R16.64], R8 ;  /* 0x0000000810007986 */ /* 0x000fe2000c101124 */
[----:B------:R-:W-:Y:S05]  /*d900*/  EXIT ;  /* 0x000000000000794d */ /* 0x000fea0003800000 */
.L_x_30133:
        /* <DEDUP_REMOVED lines=17> */
.L_x_30140:
[----:B------:R-:W-:-:S04]  /*da20*/  LOP3.LUT R2, R3, 0x80000000, RZ, 0xc0, !PT ;  /* 0x8000000003027812 */ /* 0x000fc800078ec0ff */
[----:B------:R-:W-:-:S04]  /*da30*/  SHF.R.U32.HI R3, RZ, 0x18, R2 ;  /* 0x00000018ff037819 */ /* 0x000fc80000011602 */
[----:B------:R-:W-:-:S04]  /*da40*/  LOP3.LUT R0, R0, R3, RZ, 0xfc, !PT ;  /* 0x0000000300007212 */ /* 0x000fc800078efcff */
[----:B------:R-:W-:-:S07]  /*da50*/  PRMT R8, R0, 0x7610, R8 ;  /* 0x0000761000087816 */ /* 0x000fce0000000008 */
.L_x_30139:
[----:B------:R-:W-:Y:S05]  /*da60*/  BSYNC B0 ;  /* 0x0000000000007941 */ /* 0x000fea0003800000 */
.L_x_30138:
[----:B------:R-:W-:Y:S01]  /*da70*/  STG.E.U8 desc[UR36][R16.64], R8 ;  /* 0x0000000810007986 */ /* 0x000fe2000c101124 */
[----:B------:R-:W-:Y:S05]  /*da80*/  EXIT ;  /* 0x000000000000794d */ /* 0x000fea0003800000 */
.L_x_30132:
        /* <DEDUP_REMOVED lines=22> */
.L_x_30115:
        /* <DEDUP_REMOVED lines=16> */
.L_x_30143:
[----:B------:R-:W-:Y:S05]  /*dcf0*/  EXIT ;  /* 0x000000000000794d */ /* 0x000fea0003800000 */
.L_x_30142:
[----:B-1----:R-:W-:-:S06]  /*dd00*/  IMAD.U32 R3, R3, 0x10000, RZ ;  /* 0x0001000003037824 */ /* 0x002fcc00078e00ff */
[----:B------:R-:W1:Y:S02]  /*dd10*/  F2I.U64.TRUNC R2, R3 ;  /* 0x0000000300027311 */ /* 0x000e64000020d800 */
[----:B-1----:R-:W-:Y:S01]  /*dd20*/  STG.E.64 desc[UR36][R16.64], R2 ;  /* 0x0000000210007986 */ /* 0x002fe2000c101b24 */
[----:B------:R-:W-:Y:S05]  /*dd30*/  EXIT ;  /* 0x000000000000794d */ /* 0x000fea0003800000 */
.L_x_30141:
[----:B-1----:R-:W-:-:S06]  /*dd40*/  IMAD.U32 R3, R3, 0x10000, RZ ;  /* 0x0001000003037824 */ /* 0x002fcc00078e00ff */
[----:B------:R-:W1:Y:S02]  /*dd50*/  F2I.FTZ.U32.TRUNC.NTZ R3, R3 ;  /* 0x0000000300037305 */ /* 0x000e64000021f000 */
[----:B-1----:R-:W-:Y:S01]  /*dd60*/  STG.E desc[UR36][R16.64], R3 ;  /* 0x0000000310007986 */ /* 0x002fe2000c101924 */
[----:B------:R-:W-:Y:S05]  /*dd70*/  EXIT ;  /* 0x000000000000794d */ /* 0x000fea0003800000 */
.L_x_30144:
        /* <DEDUP_REMOVED lines=16> */
.L_x_57493:


//--------------------- .text._ZN2at6native27unrolled_elementwise_kernelINS0_13BUnaryFunctorIN3c108BFloat16ES4_S4_ZZZNS0_21remainder_kernel_cudaERNS_18TensorIteratorBaseEENKUlvE0_clEvENKUlvE2_clEvEUlS4_S4_E_EESt5arrayIPcLm2EELi4E23TrivialOffsetCalculatorILi1EjESF_NS0_6memory12LoadWithCastILi1EEENSG_13StoreWithCastILi1EEEEEviT_T0_T2_T3_T4_T5_ --------------------------
	.section	.text._ZN2at6native27unrolled_elementwise_kernelINS0_13BUnaryFunctorIN3c108BFloat16ES4_S4_ZZZNS0_21remainder_kernel_cudaERNS_18TensorIteratorBaseEENKUlvE0_clEvENKUlvE2_clEvEUlS4_S4_E_EESt5arrayIPcLm2EELi4E23TrivialOffsetCalculatorILi1EjESF_NS0_6memory12LoadWithCastILi1EEENSG_13StoreWithCastILi1EEEEEviT_T0_T2_T3_T4_T5_,"ax",@progbits
	.align	128
        .global         _ZN2at6native27unrolled_elementwise_kernelINS0_13BUnaryFunctorIN3c108BFloat16ES4_S4_ZZZNS0_21remainder_kernel_cudaERNS_18TensorIteratorBaseEENKUlvE0_clEvENKUlvE2_clEvEUlS4_S4_E_EESt5arrayIPcLm2EELi4E23TrivialOffsetCalculatorILi1EjESF_NS0_6memory12LoadWithCastILi1EEENSG_13StoreWithCastILi1EEEEEviT_T0_T2_T3_T4_T5_
        .type           _ZN2at6native27unrolled_elementwise_kernelINS0_13BUnaryFunctorIN3c108BFloat16ES4_S4_ZZZNS0_21remainder_kernel_cudaERNS_18TensorIteratorBaseEENKUlvE0_clEvENKUlvE2_clEvEUlS4_S4_E_EESt5arrayIPcLm2EELi4E23TrivialOffsetCalculatorILi1EjESF_NS0_6memory12LoadWithCastILi1EEENSG_13StoreWithCastILi1EEEEEviT_T0_T2_T3_T4_T5_,@function
        .size           _ZN2at6native27unrolled_elementwise_kernelINS0_13BUnaryFunctorIN3c108BFloat16ES4_S4_ZZZNS0_21remainder_kernel_cudaERNS_18TensorIteratorBaseEENKUlvE0_clEvENKUlvE2_clEvEUlS4_S4_E_EESt5arrayIPcLm2EELi4E23TrivialOffsetCalculatorILi1EjESF_NS0_6memory12LoadWithCastILi1EEENSG_13StoreWithCastILi1EEEEEviT_T0_T2_T3_T4_T5_,(.L_x_57494 - _ZN2at6native27unrolled_elementwise_kernelINS0_13BUnaryFunctorIN3c108BFloat16ES4_S4_ZZZNS0_21remainder_kernel_cudaERNS_18TensorIteratorBaseEENKUlvE0_clEvENKUlvE2_clEvEUlS4_S4_E_EESt5arrayIPcLm2EELi4E23TrivialOffsetCalculatorILi1EjESF_NS0_6memory12LoadWithCastILi1EEENSG_13StoreWithCastILi1EEEEEviT_T0_T2_T3_T4_T5_)
        .other          _ZN2at6native27unrolled_elementwise_kernelINS0_13BUnaryFunctorIN3c108BFloat16ES4_S4_ZZZNS0_21remainder_kernel_cudaERNS_18TensorIteratorBaseEENKUlvE0_clEvENKUlvE2_clEvEUlS4_S4_E_EESt5arrayIPcLm2EELi4E23TrivialOffsetCalculatorILi1EjESF_NS0_6memory12LoadWithCastILi1EEENSG_13StoreWithCastILi1EEEEEviT_T0_T2_T3_T4_T5_,@"STO_CUDA_ENTRY STV_DEFAULT"
_ZN2at6native27unrolled_elementwise_kernelINS0_13BUnaryFunctorIN3c108BFloat16ES4_S4_ZZZNS0_21remainder_kernel_cudaERNS_18TensorIteratorBaseEENKUlvE0_clEvENKUlvE2_clEvEUlS4_S4_E_EESt5arrayIPcLm2EELi4E23TrivialOffsetCalculatorILi1EjESF_NS0_6memory12LoadWithCastILi1EEENSG_13StoreWithCastILi1EEEEEviT_T0_T2_T3_T4_T5_:
.text._ZN2at6native27unrolled_elementwise_kernelINS0_13BUnaryFunctorIN3c108BFloat16ES4_S4_ZZZNS0_21remainder_kernel_cudaERNS_18TensorIteratorBaseEENKUlvE0_clEvENKUlvE2_clEvEUlS4_S4_E_EESt5arrayIPcLm2EELi4E23TrivialOffsetCalculatorILi1EjESF_NS0_6memory12LoadWithCastILi1EEENSG_13StoreWithCastILi1EEEEEviT_T0_T2_T3_T4_T5_:
        /* <DEDUP_REMOVED lines=36> */
.L_x_30150:
[----:B------:R-:W2:Y:S02]  /*0240*/  LDG.E.U8 R2, desc[UR36][R2.64] ;  /* 0x0000002402027981 */ /* 0x000ea4000c1e1100 */
[----:B--2---:R-:W-:-:S04]  /*0250*/  I2FP.F32.U32 R0, R2 ;  /* 0x0000000200007245 */ /* 0x004fc80000201000 */
[----:B------:R-:W-:-:S04]  /*0260*/  F2FP.BF16.F32.PACK_AB R0, RZ, R0 ;  /* 0x00000000ff00723e */ /* 0x000fc800000010ff */
[----:B------:R-:W-:Y:S01]  /*0270*/  PRMT R24, R0, 0x7610, R24 ;  /* 0x0000761000187816 */ /* 0x000fe20000000018 */
[----:B------:R-:W-:Y:S06]  /*0280*/  BRA `(.L_x_30152) ;  /* 0x0000000c00c87947 */ /* 0x000fec0003800000 */
.L_x_30149:
        /* <DEDUP_REMOVED lines=11> */
.L_x_30154:
[----:B------:R-:W2:Y:S02]  /*0340*/  LDG.E R2, desc[UR36][R2.64] ;  /* 0x0000002402027981 */ /* 0x000ea4000c1e1900 */
[----:B--2---:R-:W-:-:S04]  /*0350*/  I2FP.F32.S32 R0, R2 ;  /* 0x0000000200007245 */ /* 0x004fc80000201400 */
[----:B------:R-:W-:-:S04]  /*0360*/  F2FP.BF16.F32.PACK_AB R0, RZ, R0 ;  /* 0x00000000ff00723e */ /* 0x000fc800000010ff */
[----:B------:R-:W-:Y:S01]  /*0370*/  PRMT R24, R0, 0x7610, R24 ;  /* 0x0000761000187816 */ /* 0x000fe20000000018 */
[----:B------:R-:W-:Y:S06]  /*0380*/  BRA `(.L_x_30152) ;  /* 0x0000000c00887947 */ /* 0x000fec0003800000 */
.L_x_30153:
[----:B------:R-:W2:Y:S02]  /*0390*/  LDG.E.U16 R2, desc[UR36][R2.64] ;  /* 0x0000002402027981 */ /* 0x000ea4000c1e1500 */
[----:B--2---:R-:W0:Y:S02]  /*03a0*/  I2F.S16 R0, R2 ;  /* 0x0000000200007306 */ /* 0x004e240000101400 */
[----:B0-----:R-:W-:-:S04]  /*03b0*/  F2FP.BF16.F32.PACK_AB R0, RZ, R0 ;  /* 0x00000000ff00723e */ /* 0x001fc800000010ff */
[----:B------:R-:W-:Y:S01]  /*03c0*/  PRMT R24, R0, 0x7610, R24 ;  /* 0x0000761000187816 */ /* 0x000fe20000000018 */
[----:B------:R-:W-:Y:S06]  /*03d0*/  BRA `(.L_x_30152) ;  /* 0x0000000c00747947 */ /* 0x000fec0003800000 */
.L_x_30148:
        /* <DEDUP_REMOVED lines=9> */
.L_x_30156:
[----:B------:R-:W2:Y:S02]  /*0470*/  LDG.E.U16 R0, desc[UR36][R2.64] ;  /* 0x0000002402007981 */ /* 0x000ea4000c1e1500 */
[----:B--2---:R-:W-:-:S05]  /*0480*/  HADD2.F32 R0, -RZ, R0.H0_H0 ;  /* 0x20000000ff007230 */ /* 0x004fca0000004100 */
[----:B------:R-:W-:-:S04]  /*0490*/  F2FP.BF16.F32.PACK_AB R0, RZ, R0 ;  /* 0x00000000ff00723e */ /* 0x000fc800000010ff */
[----:B------:R-:W-:Y:S01]  /*04a0*/  PRMT R24, R0, 0x7610, R24 ;  /* 0x0000761000187816 */ /* 0x000fe20000000018 */
[----:B------:R-:W-:Y:S06]  /*04b0*/  BRA `(.L_x_30152) ;  /* 0x0000000c003c7947 */ /* 0x000fec0003800000 */
.L_x_30155:
        /* <DEDUP_REMOVED lines=9> */
.L_x_30158:
[----:B------:R-:W2:Y:S02]  /*0550*/  LDG.E.U16 R2, desc[UR36][R2.64] ;  /* 0x0000002402027981 */ /* 0x000ea4000c1e1500 */
[----:B--2---:R-:W-:-:S05]  /*0560*/  HADD2.F32 R0, -RZ, R2.H0_H0 ;  /* 0x20000002ff007230 */ /* 0x004fca0000004100 */
[----:B------:R-:W-:-:S04]  /*0570*/  F2FP.BF16.F32.PACK_AB R0, RZ, R0 ;  /* 0x00000000ff00723e */ /* 0x000fc800000010ff */
[----:B------:R-:W-:Y:S01]  /*0580*/  PRMT R24, R0, 0x7610, R24 ;  /* 0x0000761000187816 */ /* 0x000fe20000000018 */
[----:B------:R-:W-:Y:S06]  /*0590*/  BRA `(.L_x_30152) ;  /* 0x0000000c00047947 */ /* 0x000fec0003800000 */
.L_x_30157:
        /* <DEDUP_REMOVED lines=9> */
.L_x_30147:
        /* <DEDUP_REMOVED lines=14> */
.L_x_30161:
        /* <DEDUP_REMOVED lines=9> */
.L_x_30160:
        /* <DEDUP_REMOVED lines=28> */
.L_x_30163:
        /* <DEDUP_REMOVED lines=15> */
.L_x_30162:
[----:B------:R0:W5:Y:S01]  /*0a50*/  LDG.E.U16 R24, desc[UR36][R2.64] ;  /* 0x0000002402187981 */ /* 0x000162000c1e1500 */
[----:B------:R-:W-:Y:S05]  /*0a60*/  BRA `(.L_x_30152) ;  /* 0x0000000400d07947 */ /* 0x000fea0003800000 */
.L_x_30159:
        /* <DEDUP_REMOVED lines=13> */
.L_x_30166:
        /* <DEDUP_REMOVED lines=21> */
.L_x_30170:
[----:B------:R-:W-:Y:S05]  /*0c90*/  BSYNC B1 ;  /* 0x0000000000017941 */ /* 0x000fea0003800000 */
.L_x_30169:
[----:B------:R-:W-:Y:S01]  /*0ca0*/  LEA R3, R0, 0x3b800000, 0x17 ;  /* 0x3b80000000037811 */ /* 0x000fe200078eb8ff */
[----:B------:R-:W-:-:S05]  /*0cb0*/  IMAD.SHL.U32 R0, R2, 0x100000, RZ ;  /* 0x0010000002007824 */ /* 0x000fca00078e00ff */
[----:B------:R-:W-:-:S07]  /*0cc0*/  LOP3.LUT R0, R3, R0, R4, 0xfe, !PT ;  /* 0x0000000003007212 */ /* 0x000fce00078efe04 */
.L_x_30168:
[----:B------:R-:W-:Y:S05]  /*0cd0*/  BSYNC B0 ;  /* 0x0000000000007941 */ /* 0x000fea0003800000 */
.L_x_30167:
[----:B------:R-:W-:-:S04]  /*0ce0*/  F2FP.BF16.F32.PACK_AB R0, RZ, R0 ;  /* 0x00000000ff00723e */ /* 0x000fc800000010ff */
[----:B------:R-:W-:Y:S01]  /*0cf0*/  PRMT R24, R0, 0x7610, R24 ;  /* 0x0000761000187816 */ /* 0x000fe20000000018 */
[----:B------:R-:W-:Y:S06]  /*0d00*/  BRA `(.L_x_30152) ;  /* 0x0000000400287947 */ /* 0x000fec0003800000 */
.L_x_30165:
        /* <DEDUP_REMOVED lines=21> */
.L_x_30174:
[----:B------:R-:W-:Y:S05]  /*0e60*/  BSYNC B1 ;  /* 0x0000000000017941 */ /* 0x000fea0003800000 */
.L_x_30173:
[----:B------:R-:W-:Y:S01]  /*0e70*/  LEA R3, R0, 0x37800000, 0x17 ;  /* 0x3780000000037811 */ /* 0x000fe200078eb8ff */
[----:B------:R-:W-:-:S05]  /*0e80*/  IMAD.SHL.U32 R0, R2, 0x200000, RZ ;  /* 0x0020000002007824 */ /* 0x000fca00078e00ff */
[----:B------:R-:W-:-:S07]  /*0e90*/  LOP3.LUT R0, R3, R0, R4, 0xfe, !PT ;  /* 0x0000000003007212 */ /* 0x000fce00078efe04 */
.L_x_30172:
[----:B------:R-:W-:Y:S05]  /*0ea0*/  BSYNC B0 ;  /* 0x0000000000007941 */ /* 0x000fea0003800000 */
.L_x_30171:
[----:B------:R-:W-:-:S04]  /*0eb0*/  F2FP.BF16.F32.PACK_AB R0, RZ, R0 ;  /* 0x00000000ff00723e */ /* 0x000fc800000010ff */
[----:B------:R-:W-:Y:S01]  /*0ec0*/  PRMT R24, R0, 0x7610, R24 ;  /* 0x0000761000187816 */ /* 0x000fe20000000018 */
[----:B------:R-:W-:Y:S06]  /*0ed0*/  BRA `(.L_x_30152) ;  /* 0x0000000000b47947 */ /* 0x000fec0003800000 */
.L_x_30164:
        /* <DEDUP_REMOVED lines=14> */
.L_x_30178:
[----:B------:R-:W-:Y:S05]  /*0fc0*/  BSYNC B0 ;  /* 0x0000000000007941 */ /* 0x000fea0003800000 */
.L_x_30177:
[----:B------:R-:W-:-:S04]  /*0fd0*/  F2FP.BF16.F32.PACK_AB R0, RZ, R0 ;  /* 0x00000000ff00723e */ /* 0x000fc800000010ff */
[----:B------:R-:W-:Y:S01]  /*0fe0*/  PRMT R24, R0, 0x7610, R24 ;  /* 0x0000761000187816 */ /* 0x000fe20000000018 */
[----:B------:R-:W-:Y:S06]  /*0ff0*/  BRA `(.L_x_30152) ;  /* 0x00000000006c7947 */ /* 0x000fec0003800000 */
.L_x_30151:
        /* <DEDUP_REMOVED lines=16> */
.L_x_30179:
[----:B------:R-:W-:Y:S01]  /*1100*/  PRMT R24, RZ, 0x7610, R24 ;  /* 0x00007610ff187816 */ /* 0x000fe20000000018 */
[----:B------:R-:W-:Y:S06]  /*1110*/  BRA `(.L_x_30152) ;  /* 0x0000000000247947 */ /* 0x000fec0003800000 */
.L_x_30176:
[----:B------:R-:W2:Y:S02]  /*1120*/  LDG.E.64 R2, desc[UR36][R2.64] ;  /* 0x0000002402027981 */ /* 0x000ea4000c1e1b00 */
[----:B--2---:R-:W0:Y:S02]  /*1130*/  I2F.U64 R0, R2 ;  /* 0x0000000200007312 */ /* 0x004e240000301000 */
[----:B0-----:R-:W-:-:S04]  /*1140*/  F2FP.BF16.F32.PACK_AB R0, RZ, R0 ;  /* 0x00000000ff00723e */ /* 0x001fc800000010ff */
[----:B------:R-:W-:Y:S01]  /*1150*/  PRMT R24, R0, 0x7610, R24 ;  /* 0x0000761000187816 */ /* 0x000fe20000000018 */
[----:B------:R-:W-:Y:S06]  /*1160*/  BRA `(.L_x_30152) ;  /* 0x0000000000107947 */ /* 0x000fec0003800000 */
.L_x_30175:
[----:B------:R-:W2:Y:S02]  /*1170*/  LDG.E R2, desc[UR36][R2.64] ;  /* 0x0000002402027981 */ /* 0x000ea4000c1e1900 */
[----:B--2---:R-:W-:-:S04]  /*1180*/  I2FP.F32.U32 R0, R2 ;  /* 0x0000000200007245 */ /* 0x004fc80000201000 */
[----:B------:R-:W-:-:S04]  /*1190*/  F2FP.BF16.F32.PACK_AB R0, RZ, R0 ;  /* 0x00000000ff00723e */ /* 0x000fc800000010ff */
[----:B------:R-:W-:-:S07]  /*11a0*/  PRMT R24, R0, 0x7610, R24 ;  /* 0x0000761000187816 */ /* 0x000fce0000000018 */
.L_x_30152:
[----:B------:R-:W-:-:S07]  /*11b0*/  VIADD R18, R18, 0x80 ;  /* 0x0000008012127836 */ /* 0x000fce0000000000 */
.L_x_30146:
[----:B------:R-:W-:Y:S05]  /*11c0*/  BSYNC B6 ;  /* 0x0000000000067941 */ /* 0x000fea0003800000 */
.L_x_30145:
        /* <DEDUP_REMOVED lines=26> */
.L_x_30185:
[----:B------:R-:W2:Y:S02]  /*1370*/  LDG.E.U8 R2, desc[UR36][R2.64] ;  /* 0x0000002402027981 */ /* 0x000ea4000c1e1100 */
[----:B--2---:R-:W-:-:S04]  /*1380*/  I2FP.F32.U32 R0, R2 ;  /* 0x0000000200007245 */ /* 0x004fc80000201000 */
[----:B------:R-:W-:-:S04]  /*1390*/  F2FP.BF16.F32.PACK_AB R0, RZ, R0 ;  /* 0x00000000ff00723e */ /* 0x000fc800000010ff */
[----:B------:R-:W-:Y:S01]  /*13a0*/  PRMT R17, R0, 0x7610, R17 ;  /* 0x0000761000117816 */ /* 0x000fe20000000011 */
[----:B------:R-:W-:Y:S06]  /*13b0*/  BRA `(.L_x_30187) ;  /* 0x0000000c00c87947 */ /* 0x000fec0003800000 */
.L_x_30184:
        /* <DEDUP_REMOVED lines=11> */
.L_x_30189:
[----:B------:R-:W2:Y:S02]  /*1470*/  LDG.E R2, desc[UR36][R2.64] ;  /* 0x0000002402027981 */ /* 0x000ea4000c1e1900 */
[----:B--2---:R-:W-:-:S04]  /*1480*/  I2FP.F32.S32 R0, R2 ;  /* 0x0000000200007245 */ /* 0x004fc80000201400 */
[----:B------:R-:W-:-:S04]  /*1490*/  F2FP.BF16.F32.PACK_AB R0, RZ, R0 ;  /* 0x00000000ff00723e */ /* 0x000fc800000010ff */
[----:B------:R-:W-:Y:S01]  /*14a0*/  PRMT R17, R0, 0x7610, R17 ;  /* 0x0000761000117816 */ /* 0x000fe20000000011 */
[----:B------:R-:W-:Y:S06]  /*14b0*/  BRA `(.L_x_30187) ;  /* 0x0000000c00887947 */ /* 0x000fec0003800000 */
.L_x_30188:
[----:B------:R-:W2:Y:S02]  /*14c0*/  LDG.E.U16 R2, desc[UR36][R2.64] ;  /* 0x0000002402027981 */ /* 0x000ea4000c1e1500 */
[----:B--2---:R-:W0:Y:S02]  /*14d0*/  I2F.S16 R0, R2 ;  /* 0x0000000200007306 */ /* 0x004e240000101400 */
[----:B0-----:R-:W-:-:S04]  /*14e0*/  F2FP.BF16.F32.PACK_AB R0, RZ, R0 ;  /* 0x00000000ff00723e */ /* 0x001fc800000010ff */
[----:B------:R-:W-:Y:S01]  /*14f0*/  PRMT R17, R0, 0x7610, R17 ;  /* 0x0000761000117816 */ /* 0x000fe20000000011 */
[----:B------:R-:W-:Y:S06]  /*1500*/  BRA `(.L_x_30187) ;  /* 0x0000000c00747947 */ /* 0x000fec0003800000 */
.L_x_30183:
        /* <DEDUP_REMOVED lines=9> */
.L_x_30191:
[----:B------:R-:W2:Y:S02]  /*15a0*/  LDG.E.U16 R0, desc[UR36][R2.64] ;  /* 0x0000002402007981 */ /* 0x000ea4000c1e1500 */
[----:B--2---:R-:W-:-:S05]  /*15b0*/  HADD2.F32 R0, -RZ, R0.H0_H0 ;  /* 0x20000000ff007230 */ /* 0x004fca0000004100 */
[----:B------:R-:W-:-:S04]  /*15c0*/  F2FP.BF16.F32.PACK_AB R0, RZ, R0 ;  /* 0x00000000ff00723e */ /* 0x000fc800000010ff */
[----:B------:R-:W-:Y:S01]  /*15d0*/  PRMT R17, R0, 0x7610, R17 ;  /* 0x0000761000117816 */ /* 0x000fe20000000011 */
[----:B------:R-:W-:Y:S06]  /*15e0*/  BRA `(.L_x_30187) ;  /* 0x0000000c003c7947 */ /* 0x000fec0003800000 */
.L_x_30190:
        /* <DEDUP_REMOVED lines=9> */
.L_x_30193:
[----:B------:R-:W2:Y:S02]  /*1680*/  LDG.E.U16 R2, desc[UR36][R2.64] ;  /* 0x0000002402027981 */ /* 0x000ea4000c1e1500 */
[----:B--2---:R-:W-:-:S05]  /*1690*/  HADD2.F32 R0, -RZ, R2.H0_H0 ;  /* 0x20000002ff007230 */ /* 0x004fca0000004100 */
[----:B------:R-:W-:-:S04]  /*16a0*/  F2FP.BF16.F32.PACK_AB R0, RZ, R0 ;  /* 0x00000000ff00723e */ /* 0x000fc800000010ff */
[----:B------:R-:W-:Y:S01]  /*16b0*/  PRMT R17, R0, 0x7610, R17 ;  /* 0x0000761000117816 */ /* 0x000fe20000000011 */
[----:B------:R-:W-:Y:S06]  /*16c0*/  BRA `(.L_x_30187) ;  /* 0x0000000c00047947 */ /* 0x000fec0003800000 */
.L_x_30192:
        /* <DEDUP_REMOVED lines=9> */
.L_x_30182:
        /* <DEDUP_REMOVED lines=14> */
.L_x_30196:
        /* <DEDUP_REMOVED lines=9> */
.L_x_30195:
        /* <DEDUP_REMOVED lines=28> */
.L_x_30198:
        /* <DEDUP_REMOVED lines=15> */
.L_x_30197:
[----:B------:R0:W5:Y:S01]  /*1b80*/  LDG.E.U16 R17, desc[UR36][R2.64] ;  /* 0x0000002402117981 */ /* 0x000162000c1e1500 */
[----:B------:R-:W-:Y:S05]  /*1b90*/  BRA `(.L_x_30187) ;  /* 0x0000000400d07947 */ /* 0x000fea0003800000 */
.L_x_30194:
        /* <DEDUP_REMOVED lines=13> */
.L_x_30201:
        /* <DEDUP_REMOVED lines=21> */
.L_x_30205:
[----:B------:R-:W-:Y:S05]  /*1dc0*/  BSYNC B1 ;  /* 0x0000000000017941 */ /* 0x000fea0003800000 */
.L_x_30204:
[----:B------:R-:W-:Y:S01]  /*1dd0*/  LEA R3, R0, 0x3b800000, 0x17 ;  /* 0x3b80000000037811 */ /* 0x000fe200078eb8ff */
[----:B------:R-:W-:-:S05]  /*1de0*/  IMAD.SHL.U32 R0, R2, 0x100000, RZ ;  /* 0x0010000002007824 */ /* 0x000fca00078e00ff */
[----:B------:R-:W-:-:S07]  /*1df0*/  LOP3.LUT R0, R3, R0, R4, 0xfe, !PT ;  /* 0x0000000003007212 */ /* 0x000fce00078efe04 */
.L_x_30203:
[----:B------:R-:W-:Y:S05]  /*1e00*/  BSYNC B0 ;  /* 0x0000000000007941 */ /* 0x000fea0003800000 */
.L_x_30202:
[----:B------:R-:W-:-:S04]  /*1e10*/  F2FP.BF16.F32.PACK_AB R0, RZ, R0 ;  /* 0x00000000ff00723e */ /* 0x000fc800000010ff */
[----:B------:R-:W-:Y:S01]  /*1e20*/  PRMT R17, R0, 0x7610, R17 ;  /* 0x0000761000117816 */ /* 0x000fe20000000011 */
[----:B------:R-:W-:Y:S06]  /*1e30*/  BRA `(.L_x_30187) ;  /* 0x0000000400287947 */ /* 0x000fec0003800000 */
.L_x_30200:
        /* <DEDUP_REMOVED lines=21> */
.L_x_30209:
[----:B------:R-:W-:Y:S05]  /*1f90*/  BSYNC B1 ;  /* 0x0000000000017941 */ /* 0x000fea0003800000 */
.L_x_30208:
[----:B------:R-:W-:Y:S01]  /*1fa0*/  LEA R3, R0, 0x37800000, 0x17 ;  /* 0x3780000000037811 */ /* 0x000fe200078eb8ff */
[----:B------:R-:W-:-:S05]  /*1fb0*/  IMAD.SHL.U32 R0, R2, 0x200000, RZ ;  /* 0x0020000002007824 */ /* 0x000fca00078e00ff */
[----:B------:R-:W-:-:S07]  /*1fc0*/  LOP3.LUT R0, R3, R0, R4, 0xfe, !PT ;  /* 0x0000000003007212 */ /* 0x000fce00078efe04 */
.L_x_30207:
[----:B------:R-:W-:Y:S05]  /*1fd0*/  BSYNC B0 ;  /* 0x0000000000007941 */ /* 0x000fea0003800000 */
.L_x_30206:
[----:B------:R-:W-:-:S04]  /*1fe0*/  F2FP.BF16.F32.PACK_AB R0, RZ, R0 ;  /* 0x00000000ff00723e */ /* 0x000fc800000010ff */
[----:B------:R-:W-:Y:S01]  /*1ff0*/  PRMT R17, R0, 0x7610, R17 ;  /* 0x0000761000117816 */ /* 0x000fe20000000011 */
[----:B------:R-:W-:Y:S06]  /*2000*/  BRA `(.L_x_30187) ;  /* 0x0000000000b47947 */ /* 0x000fec0003800000 */
.L_x_30199:
        /* <DEDUP_REMOVED lines=14> */
.L_x_30213:
[----:B------:R-:W-:Y:S05]  /*20f0*/  BSYNC B0 ;  /* 0x0000000000007941 */ /* 0x000fea0003800000 */
.L_x_30212:
[----:B------:R-:W-:-:S04]  /*2100*/  F2FP.BF16.F32.PACK_AB R0, RZ, R0 ;  /* 0x00000000ff00723e */ /* 0x000fc800000010ff */
[----:B------:R-:W-:Y:S01]  /*2110*/  PRMT R17, R0, 0x7610, R17 ;  /* 0x0000761000117816 */ /* 0x000fe20000000011 */
[----:B------:R-:W-:Y:S06]  /*2120*/  BRA `(.L_x_30187) ;  /* 0x00000000006c7947 */ /* 0x000fec0003800000 */
.L_x_30186:
        /* <DEDUP_REMOVED lines=16> */
.L_x_30214:
[----:B------:R-:W-:Y:S01]  /*2230*/  PRMT R17, RZ, 0x7610, R17 ;  /* 0x00007610ff117816 */ /* 0x000fe20000000011 */
[----:B------:R-:W-:Y:S06]  /*2240*/  BRA `(.L_x_30187) ;  /* 0x0000000000247947 */ /* 0x000fec0003800000 */
.L_x_30211:
[----:B------:R-:W2:Y:S02]  /*2250*/  LDG.E.64 R2, desc[UR36][R2.64] ;  /* 0x0000002402027981 */ /* 0x000ea4000c1e1b00 */
[----:B--2---:R-:W0:Y:S02]  /*2260*/  I2F.U64 R0, R2 ;  /* 0x0000000200007312 */ /* 0x004e240000301000 */
[----:B0-----:R-:W-:-:S04]  /*2270*/  F2FP.BF16.F32.PACK_AB R0, RZ, R0 ;  /* 0x00000000ff00723e */ /* 0x001fc800000010ff */
[----:B------:R-:W-:Y:S01]  /*2280*/  PRMT R17, R0, 0x7610, R17 ;  /* 0x0000761000117816 */ /* 0x000fe20000000011 */
[----:B------:R-:W-:Y:S06]  /*2290*/  BRA `(.L_x_30187) ;  /* 0x0000000000107947 */ /* 0x000fec0003800000 */
.L_x_30210:
[----:B------:R-:W2:Y:S02]  /*22a0*/  LDG.E R2, desc[UR36][R2.64] ;  /* 0x0000002402027981 */ /* 0x000ea4000c1e1900 */
[----:B--2---:R-:W-:-:S04]  /*22b0*/  I2FP.F32.U32 R0, R2 ;  /* 0x0000000200007245 */ /* 0x004fc80000201000 */
[----:B------:R-:W-:-:S04]  /*22c0*/  F2FP.BF16.F32.PACK_AB R0, RZ, R0 ;  /* 0x00000000ff00723e */ /* 0x000fc800000010ff */
[----:B------:R-:W-:-:S07]  /*22d0*/  PRMT R17, R0, 0x7610, R17 ;  /* 0x0000761000117816 */ /* 0x000fce0000000011 */
.L_x_30187:
[----:B------:R-:W-:-:S07]  /*22e0*/  VIADD R18, R18, 0x80 ;  /* 0x0000008012127836 */ /* 0x000fce0000000000 */
.L_x_30181:
[----:B------:R-:W-:Y:S05]  /*22f0*/  BSYNC B6 ;  /* 0x0000000000067941 */ /* 0x000fea0003800000 */
.L_x_30180:
        /* <DEDUP_REMOVED lines=28> */
.L_x_30220:
[----:B------:R-:W2:Y:S02]  /*24c0*/  LDG.E.U8 R4, desc[UR36][R4.64] ;  /* 0x0000002404047981 */ /* 0x000ea4000c1e1100 */
[----:B--2---:R-:W-:-:S04]  /*24d0*/  I2FP.F32.U32 R0, R4 ;  /* 0x0000000400007245 */ /* 0x004fc80000201000 */
[----:B------:R-:W-:-:S04]  /*24e0*/  F2FP.BF16.F32.PACK_AB R0, RZ, R0 ;  /* 0x00000000ff00723e */ /* 0x000fc800000010ff */
[----:B------:R-:W-:Y:S01]  /*24f0*/  PRMT R2, R0, 0x7610, R2 ;  /* 0x0000761000027816 */ /* 0x000fe20000000002 */
[----:B------:R-:W-:Y:S06]  /*2500*/  BRA `(.L_x_30222) ;  /* 0x0000000c00c47947 */ /* 0x000fec0003800000 */
.L_x_30219:
        /* <DEDUP_REMOVED lines=11> */
.L_x_30224:
[----:B------:R-:W2:Y:S02]  /*25c0*/  LDG.E R4, desc[UR36][R4.64] ;  /* 0x0000002404047981 */ /* 0x000ea4000c1e1900 */
[----:B--2---:R-:W-:-:S04]  /*25d0*/  I2FP.F32.S32 R0, R4 ;  /* 0x0000000400007245 */ /* 0x004fc80000201400 */
[----:B------:R-:W-:-:S04]  /*25e0*/  F2FP.BF16.F32.PACK_AB R0, RZ, R0 ;  /* 0x00000000ff00723e */ /* 0x000fc800000010ff */
[----:B------:R-:W-:Y:S01]  /*25f0*/  PRMT R2, R0, 0x7610, R2 ;  /* 0x0000761000027816 */ /* 0x000fe20000000002 */
[----:B------:R-:W-:Y:S06]  /*2600*/  BRA `(.L_x_30222) ;  /* 0x0000000c00847947 */ /* 0x000fec0003800000 */
.L_x_30223:
[----:B------:R-:W2:Y:S02]  /*2610*/  LDG.E.U16 R4, desc[UR36][R4.64] ;  /* 0x0000002404047981 */ /* 0x000ea4000c1e1500 */
[----:B--2---:R-:W0:Y:S02]  /*2620*/  I2F.S16 R0, R4 ;  /* 0x0000000400007306 */ /* 0x004e240000101400 */
[----:B0-----:R-:W-:-:S04]  /*2630*/  F2FP.BF16.F32.PACK_AB R0, RZ, R0 ;  /* 0x00000000ff00723e */ /* 0x001fc800000010ff */
[----:B------:R-:W-:Y:S01]  /*2640*/  PRMT R2, R0, 0x7610, R2 ;  /* 0x0000761000027816 */ /* 0x000fe20000000002 */
[----:B------:R-:W-:Y:S06]  /*2650*/  BRA `(.L_x_30222) ;  /* 0x0000000c00707947 */ /* 0x000fec0003800000 */
.L_x_30218:
        /* <DEDUP_REMOVED lines=9> */
.L_x_30226:
[----:B------:R-:W2:Y:S02]  /*26f0*/  LDG.E.U16 R0, desc[UR36][R4.64] ;  /* 0x0000002404007981 */ /* 0x000ea4000c1e1500 */
[----:B--2---:R-:W-:-:S05]  /*2700*/  HADD2.F32 R0, -RZ, R0.H0_H0 ;  /* 0x20000000ff007230 */ /* 0x004fca0000004100 */
[----:B------:R-:W-:-:S04]  /*2710*/  F2FP.BF16.F32.PACK_AB R0, RZ, R0 ;  /* 0x00000000ff00723e */ /* 0x000fc800000010ff */
[----:B------:R-:W-:Y:S01]  /*2720*/  PRMT R2, R0, 0x7610, R2 ;  /* 0x0000761000027816 */ /* 0x000fe20000000002 */
[----:B------:R-:W-:Y:S06]  /*2730*/  BRA `(.L_x_30222) ;  /* 0x0000000c00387947 */ /* 0x000fec0003800000 */
.L_x_30225:
        /* <DEDUP_REMOVED lines=9> */
.L_x_30228:
[----:B------:R-:W2:Y:S02]  /*27d0*/  LDG.E.U16 R4, desc[UR36][R4.64] ;  /* 0x0000002404047981 */ /* 0x000ea4000c1e1500 */
[----:B--2---:R-:W-:-:S05]  /*27e0*/  HADD2.F32 R0, -RZ, R4.H0_H0 ;  /* 0x20000004ff007230 */ /* 0x004fca0000004100 */
[----:B------:R-:W-:-:S04]  /*27f0*/  F2FP.BF16.F32.PACK_AB R0, RZ, R0 ;  /* 0x00000000ff00723e */ /* 0x000fc800000010ff */
[----:B------:R-:W-:Y:S01]  /*2800*/  PRMT R2, R0, 0x7610, R2 ;  /* 0x0000761000027816 */ /* 0x000fe20000000002 */
[----:B------:R-:W-:Y:S06]  /*2810*/  BRA `(.L_x_30222) ;  /* 0x0000000c00007947 */ /* 0x000fec0003800000 */
.L_x_30227:
        /* <DEDUP_REMOVED lines=9> */
.L_x_30217:
        /* <DEDUP_REMOVED lines=14> */
.L_x_30231:
        /* <DEDUP_REMOVED lines=9> */
.L_x_30230:
        /* <DEDUP_REMOVED lines=28> */
.L_x_30233:
        /* <DEDUP_REMOVED lines=14> */
.L_x_30232:
[----:B------:R0:W5:Y:S01]  /*2cc0*/  LDG.E.U16 R2, desc[UR36][R4.64] ;  /* 0x0000002404027981 */ /* 0x000162000c1e1500 */
[----:B------:R-:W-:Y:S05]  /*2cd0*/  BRA `(.L_x_30222) ;  /* 0x0000000400d07947 */ /* 0x000fea0003800000 */
.L_x_30229:
        /* <DEDUP_REMOVED lines=13> */
.L_x_30236:
        /* <DEDUP_REMOVED lines=21> */
.L_x_30240:
[----:B------:R-:W-:Y:S05]  /*2f00*/  BSYNC B1 ;  /* 0x0000000000017941 */ /* 0x000fea0003800000 */
.L_x_30239:
[----:B------:R-:W-:Y:S01]  /*2f10*/  LEA R3, R0, 0x3b800000, 0x17 ;  /* 0x3b80000000037811 */ /* 0x000fe200078eb8ff */
[----:B------:R-:W-:-:S05]  /*2f20*/  IMAD.SHL.U32 R0, R2, 0x100000, RZ ;  /* 0x0010000002007824 */ /* 0x000fca00078e00ff */
[----:B------:R-:W-:-:S07]  /*2f30*/  LOP3.LUT R0, R3, R0, R4, 0xfe, !PT ;  /* 0x0000000003007212 */ /* 0x000fce00078efe04 */
.L_x_30238:
[----:B------:R-:W-:Y:S05]  /*2f40*/  BSYNC B0 ;  /* 0x0000000000007941 */ /* 0x000fea0003800000 */
.L_x_30237:
[----:B------:R-:W-:-:S04]  /*2f50*/  F2FP.BF16.F32.PACK_AB R0, RZ, R0 ;  /* 0x00000000ff00723e */ /* 0x000fc800000010ff */
[----:B------:R-:W-:Y:S01]  /*2f60*/  PRMT R2, R0, 0x7610, R2 ;  /* 0x0000761000027816 */ /* 0x000fe20000000002 */
[----:B------:R-:W-:Y:S06]  /*2f70*/  BRA `(.L_x_30222) ;  /* 0x0000000400287947 */ /* 0x000fec0003800000 */
.L_x_30235:
        /* <DEDUP_REMOVED lines=21> */
.L_x_30244:
[----:B------:R-:W-:Y:S05]  /*30d0*/  BSYNC B1 ;  /* 0x0000000000017941 */ /* 0x000fea0003800000 */
.L_x_30243:
[----:B------:R-:W-:Y:S01]  /*30e0*/  LEA R3, R0, 0x37800000, 0x17 ;  /* 0x3780000000037811 */ /* 0x000fe200078eb8ff */
[----:B------:R-:W-:-:S05]  /*30f0*/  IMAD.SHL.U32 R0, R2, 0x200000, RZ ;  /* 0x0020000002007824 */ /* 0x000fca00078e00ff */
[----:B------:R-:W-:-:S07]  /*3100*/  LOP3.LUT R0, R3, R0, R4, 0xfe, !PT ;  /* 0x0000000003007212 */ /* 0x000fce00078efe04 */
.L_x_30242:
[----:B------:R-:W-:Y:S05]  /*3110*/  BSYNC B0 ;  /* 0x0000000000007941 */ /* 0x000fea0003800000 */
.L_x_30241:
[----:B------:R-:W-:-:S04]  /*3120*/  F2FP.BF16.F32.PACK_AB R0, RZ, R0 ;  /* 0x00000000ff00723e */ /* 0x000fc800000010ff */
[----:B------:R-:W-:Y:S01]  /*3130*/  PRMT R2, R0, 0x7610, R2 ;  /* 0x0000761000027816 */ /* 0x000fe20000000002 */
[----:B------:R-:W-:Y:S06]  /*3140*/  BRA `(.L_x_30222) ;  /* 0x0000000000b47947 */ /* 0x000fec0003800000 */
.L_x_30234:
        /* <DEDUP_REMOVED lines=14> */
.L_x_30248:
[----:B------:R-:W-:Y:S05]  /*3230*/  BSYNC B0 ;  /* 0x0000000000007941 */ /* 0x000fea0003800000 */
.L_x_30247:
[----:B------:R-:W-:-:S04]  /*3240*/  F2FP.BF16.F32.PACK_AB R0, RZ, R0 ;  /* 0x00000000ff00723e */ /* 0x000fc800000010ff */
[----:B------:R-:W-:Y:S01]  /*3250*/  PRMT R2, R0, 0x7610, R2 ;  /* 0x0000761000027816 */ /* 0x000fe20000000002 */
[----:B------:R-:W-:Y:S06]  /*3260*/  BRA `(.L_x_30222) ;  /* 0x00000000006c7947 */ /* 0x000fec0003800000 */
.L_x_30221:
        /* <DEDUP_REMOVED lines=16> */
.L_x_30249:
[----:B------:R-:W-:Y:S01]  /*3370*/  PRMT R2, RZ, 0x7610, R2 ;  /* 0x00007610ff027816 */ /* 0x000fe20000000002 */
[----:B------:R-:W-:Y:S06]  /*3380*/  BRA `(.L_x_30222) ;  /* 0x0000000000247947 */ /* 0x000fec0003800000 */
.L_x_30246:
[----:B------:R-:W2:Y:S02]  /*3390*/  LDG.E.64 R4, desc[UR36][R4.64] ;  /* 0x0000002404047981 */ /* 0x000ea4000c1e1b00 */
[----:B--2---:R-:W0:Y:S02]  /*33a0*/  I2F.U64 R0, R4 ;  /* 0x0000000400007312 */ /* 0x004e240000301000 */
[----:B0-----:R-:W-:-:S04]  /*33b0*/  F2FP.BF16.F32.PACK_AB R0, RZ, R0 ;  /* 0x00000000ff00723e */ /* 0x001fc800000010ff */
[----:B------:R-:W-:Y:S01]  /*33c0*/  PRMT R2, R0, 0x7610, R2 ;  /* 0x0000761000027816 */ /* 0x000fe20000000002 */
[----:B------:R-:W-:Y:S06]  /*33d0*/  BRA `(.L_x_30222) ;  /* 0x0000000000107947 */ /* 0x000fec0003800000 */
.L_x_30245:
[----:B------:R-:W2:Y:S02]  /*33e0*/  LDG.E R4, desc[UR36][R4.64] ;  /* 0x0000002404047981 */ /* 0x000ea4000c1e1900 */
[----:B--2---:R-:W-:-:S04]  /*33f0*/  I2FP.F32.U32 R0, R4 ;  /* 0x0000000400007245 */ /* 0x004fc80000201000 */
[----:B------:R-:W-:-:S04]  /*3400*/  F2FP.BF16.F32.PACK_AB R0, RZ, R0 ;  /* 0x00000000ff00723e */ /* 0x000fc800000010ff */
[----:B------:R-:W-:-:S07]  /*3410*/  PRMT R2, R0, 0x7610, R2 ;  /* 0x0000761000027816 */ /* 0x000fce0000000002 */
.L_x_30222:
[----:B------:R-:W-:-:S07]  /*3420*/  VIADD R18, R18, 0x80 ;  /* 0x0000008012127836 */ /* 0x000fce0000000000 */
.L_x_30216:
[----:B------:R-:W-:Y:S05]  /*3430*/  BSYNC B6 ;  /* 0x0000000000067941 */ /* 0x000fea0003800000 */
.L_x_30215:
        /* <DEDUP_REMOVED lines=25> */
.L_x_30255:
[----:B------:R-:W2:Y:S02]  /*35d0*/  LDG.E.U8 R4, desc[UR36][R4.64] ;  /* 0x0000002404047981 */ /* 0x000ea4000c1e1100 */
[----:B--2---:R-:W-:-:S04]  /*35e0*/  I2FP.F32.U32 R0, R4 ;  /* 0x0000000400007245 */ /* 0x004fc80000201000 */
[----:B------:R-:W-:-:S04]  /*35f0*/  F2FP.BF16.F32.PACK_AB R0, RZ, R0 ;  /* 0x00000000ff00723e */ /* 0x000fc800000010ff */
[----:B------:R-:W-:Y:S01]  /*3600*/  PRMT R16, R0, 0x7610, R16 ;  /* 0x0000761000107816 */ /* 0x000fe20000000010 */
[----:B------:R-:W-:Y:S06]  /*3610*/  BRA `(.L_x_30251) ;  /* 0x0000000c00c87947 */ /* 0x000fec0003800000 */
.L_x_30254:
        /* <DEDUP_REMOVED lines=11> */
.L_x_30258:
[----:B------:R-:W2:Y:S02]  /*36d0*/  LDG.E R4, desc[UR36][R4.64] ;  /* 0x0000002404047981 */ /* 0x000ea4000c1e1900 */
[----:B--2---:R-:W-:-:S04]  /*36e0*/  I2FP.F32.S32 R0, R4 ;  /* 0x0000000400007245 */ /* 0x004fc80000201400 */
[----:B------:R-:W-:-:S04]  /*36f0*/  F2FP.BF16.F32.PACK_AB R0, RZ, R0 ;  /* 0x00000000ff00723e */ /* 0x000fc800000010ff */
[----:B------:R-:W-:Y:S01]  /*3700*/  PRMT R16, R0, 0x7610, R16 ;  /* 0x0000761000107816 */ /* 0x000fe20000000010 */
[----:B------:R-:W-:Y:S06]  /*3710*/  BRA `(.L_x_30251) ;  /* 0x0000000c00887947 */ /* 0x000fec0003800000 */
.L_x_30257:
[----:B------:R-:W2:Y:S02]  /*3720*/  LDG.E.U16 R4, desc[UR36][R4.64] ;  /* 0x0000002404047981 */ /* 0x000ea4000c1e1500 */
[----:B--2---:R-:W0:Y:S02]  /*3730*/  I2F.S16 R0, R4 ;  /* 0x0000000400007306 */ /* 0x004e240000101400 */
[----:B0-----:R-:W-:-:S04]  /*3740*/  F2FP.BF16.F32.PACK_AB R0, RZ, R0 ;  /* 0x00000000ff00723e */ /* 0x001fc800000010ff */
[----:B------:R-:W-:Y:S01]  /*3750*/  PRMT R16, R0, 0x7610, R16 ;  /* 0x0000761000107816 */ /* 0x000fe20000000010 */
[----:B------:R-:W-:Y:S06]  /*3760*/  BRA `(.L_x_30251) ;  /* 0x0000000c00747947 */ /* 0x000fec0003800000 */
.L_x_30253:
        /* <DEDUP_REMOVED lines=9> */
.L_x_30260:
[----:B------:R-:W2:Y:S02]  /*3800*/  LDG.E.U16 R0, desc[UR36][R4.64] ;  /* 0x0000002404007981 */ /* 0x000ea4000c1e1500 */
[----:B--2---:R-:W-:-:S05]  /*3810*/  HADD2.F32 R0, -RZ, R0.H0_H0 ;  /* 0x20000000ff007230 */ /* 0x004fca0000004100 */
[----:B------:R-:W-:-:S04]  /*3820*/  F2FP.BF16.F32.PACK_AB R0, RZ, R0 ;  /* 0x00000000ff00723e */ /* 0x000fc800000010ff */
[----:B------:R-:W-:Y:S01]  /*3830*/  PRMT R16, R0, 0x7610, R16 ;  /* 0x0000761000107816 */ /* 0x000fe20000000010 */
[----:B------:R-:W-:Y:S06]  /*3840*/  BRA `(.L_x_30251) ;  /* 0x0000000c003c7947 */ /* 0x000fec0003800000 */
.L_x_30259:
        /* <DEDUP_REMOVED lines=9> */
.L_x_30262:
[----:B------:R-:W2:Y:S02]  /*38e0*/  LDG.E.U16 R4, desc[UR36][R4.64] ;  /* 0x0000002404047981 */ /* 0x000ea4000c1e1500 */
[----:B--2---:R-:W-:-:S05]  /*38f0*/  HADD2.F32 R0, -RZ, R4.H0_H0 ;  /* 0x20000004ff007230 */ /* 0x004fca0000004100 */
[----:B------:R-:W-:-:S04]  /*3900*/  F2FP.BF16.F32.PACK_AB R0, RZ, R0 ;  /* 0x00000000ff00723e */ /* 0x000fc800000010ff */
[----:B------:R-:W-:Y:S01]  /*3910*/  PRMT R16, R0, 0x7610, R16 ;  /* 0x0000761000107816 */ /* 0x000fe20000000010 */
[----:B------:R-:W-:Y:S06]  /*3920*/  BRA `(.L_x_30251) ;  /* 0x0000000c00047947 */ /* 0x000fec0003800000 */
.L_x_30261:
        /* <DEDUP_REMOVED lines=9> */
.L_x_30252:
        /* <DEDUP_REMOVED lines=14> */
.L_x_30265:
        /* <DEDUP_REMOVED lines=9> */
.L_x_30264:
        /* <DEDUP_REMOVED lines=28> */
.L_x_30267:
        /* <DEDUP_REMOVED lines=15> */
.L_x_30266:
[----:B------:R1:W5:Y:S01]  /*3de0*/  LDG.E.U16 R16, desc[UR36][R4.64] ;  /* 0x0000002404107981 */ /* 0x000362000c1e1500 */
[----:B------:R-:W-:Y:S05]  /*3df0*/  BRA `(.L_x_30251) ;  /* 0x0000000400d07947 */ /* 0x000fea0003800000 */
.L_x_30263:
        /* <DEDUP_REMOVED lines=13> */
.L_x_30270:
        /* <DEDUP_REMOVED lines=21> */
.L_x_30274:
[----:B------:R-:W-:Y:S05]  /*4020*/  BSYNC B1 ;  /* 0x0000000000017941 */ /* 0x000fea0003800000 */
.L_x_30273:
[----:B------:R-:W-:Y:S01]  /*4030*/  LEA R5, R0, 0x3b800000, 0x17 ;  /* 0x3b80000000057811 */ /* 0x000fe200078eb8ff */
[----:B------:R-:W-:-:S05]  /*4040*/  IMAD.SHL.U32 R0, R3, 0x100000, RZ ;  /* 0x0010000003007824 */ /* 0x000fca00078e00ff */
[----:B------:R-:W-:-:S07]  /*4050*/  LOP3.LUT R0, R5, R0, R6, 0xfe, !PT ;  /* 0x0000000005007212 */ /* 0x000fce00078efe06 */
.L_x_30272:
[----:B------:R-:W-:Y:S05]  /*4060*/  BSYNC B0 ;  /* 0x0000000000007941 */ /* 0x000fea0003800000 */
.L_x_30271:
[----:B------:R-:W-:-:S04]  /*4070*/  F2FP.BF16.F32.PACK_AB R0, RZ, R0 ;  /* 0x00000000ff00723e */ /* 0x000fc800000010ff */
[----:B------:R-:W-:Y:S01]  /*4080*/  PRMT R16, R0, 0x7610, R16 ;  /* 0x0000761000107816 */ /* 0x000fe20000000010 */
[----:B------:R-:W-:Y:S06]  /*4090*/  BRA `(.L_x_30251) ;  /* 0x0000000400287947 */ /* 0x000fec0003800000 */
.L_x_30269:
        /* <DEDUP_REMOVED lines=21> */
.L_x_30278:
[----:B------:R-:W-:Y:S05]  /*41f0*/  BSYNC B1 ;  /* 0x0000000000017941 */ /* 0x000fea0003800000 */
.L_x_30277:
[----:B------:R-:W-:Y:S01]  /*4200*/  LEA R5, R0, 0x37800000, 0x17 ;  /* 0x3780000000057811 */ /* 0x000fe200078eb8ff */
[----:B------:R-:W-:-:S05]  /*4210*/  IMAD.SHL.U32 R0, R3, 0x200000, RZ ;  /* 0x0020000003007824 */ /* 0x000fca00078e00ff */
[----:B------:R-:W-:-:S07]  /*4220*/  LOP3.LUT R0, R5, R0, R6, 0xfe, !PT ;  /* 0x0000000005007212 */ /* 0x000fce00078efe06 */
.L_x_30276:
[----:B------:R-:W-:Y:S05]  /*4230*/  BSYNC B0 ;  /* 0x0000000000007941 */ /* 0x000fea0003800000 */
.L_x_30275:
[----:B------:R-:W-:-:S04]  /*4240*/  F2FP.BF16.F32.PACK_AB R0, RZ, R0 ;  /* 0x00000000ff00723e */ /* 0x000fc800000010ff */
[----:B------:R-:W-:Y:S01]  /*4250*/  PRMT R16, R0, 0x7610, R16 ;  /* 0x0000761000107816 */ /* 0x000fe20000000010 */
[----:B------:R-:W-:Y:S06]  /*4260*/  BRA `(.L_x_30251) ;  /* 0x0000000000b47947 */ /* 0x000fec0003800000 */
.L_x_30268:
        /* <DEDUP_REMOVED lines=14> */
.L_x_30282:
[----:B------:R-:W-:Y:S05]  /*4350*/  BSYNC B0 ;  /* 0x0000000000007941 */ /* 0x000fea0003800000 */
.L_x_30281:
[----:B------:R-:W-:-:S04]  /*4360*/  F2FP.BF16.F32.PACK_AB R0, RZ, R0 ;  /* 0x00000000ff00723e */ /* 0x000fc800000010ff */
[----:B------:R-:W-:Y:S01]  /*4370*/  PRMT R16, R0, 0x7610, R16 ;  /* 0x0000761000107816 */ /* 0x000fe20000000010 */
[----:B------:R-:W-:Y:S06]  /*4380*/  BRA `(.L_x_30251) ;  /* 0x00000000006c7947 */ /* 0x000fec0003800000 */
.L_x_30256:
        /* <DEDUP_REMOVED lines=16> */
.L_x_30283:
[----:B------:R-:W-:Y:S01]  /*4490*/  PRMT R16, RZ, 0x7610, R16 ;  /* 0x00007610ff107816 */ /* 0x000fe20000000010 */
[----:B------:R-:W-:Y:S06]  /*44a0*/  BRA `(.L_x_30251) ;  /* 0x0000000000247947 */ /* 0x000fec0003800000 */
.L_x_30280:
[----:B------:R-:W2:Y:S02]  /*44b0*/  LDG.E.64 R4, desc[UR36][R4.64] ;  /* 0x0000002404047981 */ /* 0x000ea4000c1e1b00 */
[----:B--2---:R-:W0:Y:S02]  /*44c0*/  I2F.U64 R0, R4 ;  /* 0x0000000400007312 */ /* 0x004e240000301000 */
[----:B0-----:R-:W-:-:S04]  /*44d0*/  F2FP.BF16.F32.PACK_AB R0, RZ, R0 ;  /* 0x00000000ff00723e */ /* 0x001fc800000010ff */
[----:B------:R-:W-:Y:S01]  /*44e0*/  PRMT R16, R0, 0x7610, R16 ;  /* 0x0000761000107816 */ /* 0x000fe20000000010 */
[----:B------:R-:W-:Y:S06]  /*44f0*/  BRA `(.L_x_30251) ;  /* 0x0000000000107947 */ /* 0x000fec0003800000 */
.L_x_30279:
[----:B------:R-:W2:Y:S02]  /*4500*/  LDG.E R4, desc[UR36][R4.64] ;  /* 0x0000002404047981 */ /* 0x000ea4000c1e1900 */
[----:B--2---:R-:W-:-:S04]  /*4510*/  I2FP.F32.U32 R0, R4 ;  /* 0x0000000400007245 */ /* 0x004fc80000201000 */
[----:B------:R-:W-:-:S04]  /*4520*/  F2FP.BF16.F32.PACK_AB R0, RZ, R0 ;  /* 0x00000000ff00723e */ /* 0x000fc800000010ff */
[----:B------:R-:W-:-:S07]  /*4530*/  PRMT R16, R0, 0x7610, R16 ;  /* 0x0000761000107816 */ /* 0x000fce0000000010 */
.L_x_30251:
[----:B------:R-:W-:Y:S05]  /*4540*/  BSYNC B6 ;  /* 0x0000000000067941 */ /* 0x000fea0003800000 */
.L_x_30250:
        /* <DEDUP_REMOVED lines=33> */
.L_x_30291:
[----:B------:R-:W-:Y:S01]  /*4760*/  FSETP.GEU.FTZ.AND P0, PT, R8, -R0, PT ;  /* 0x800000000800720b */ /* 0x000fe20003f1e000 */
[----:B------:R-:W-:-:S12]  /*4770*/  FADD.FTZ R4, R4, -1 ;  /* 0xbf80000004047421 */ /* 0x000fd80000010000 */
[----:B------:R-:W-:-:S07]  /*4780*/  @!P0 FADD.FTZ R4, R4, -1 ;  /* 0xbf80000004048421 */ /* 0x000fce0000010000 */
.L_x_30290:
[----:B------:R-:W-:Y:S05]  /*4790*/  BSYNC B2 ;  /* 0x0000000000027941 */ /* 0x000fea0003800000 */
.L_x_30289:
[----:B------:R-:W-:Y:S01]  /*47a0*/  FFMA.FTZ R7, -R0, R4, R7 ;  /* 0x0000000400077223 */ /* 0x000fe20000010107 */
[----:B------:R-:W-:Y:S06]  /*47b0*/  BRA `(.L_x_30287) ;  /* 0x00000000007c7947 */ /* 0x000fec0003800000 */
.L_x_30288:
        /* <DEDUP_REMOVED lines=15> */
.L_x_30294:
        /* <DEDUP_REMOVED lines=13> */
.L_x_30293:
[----:B------:R-:W-:Y:S05]  /*4980*/  BSYNC B2 ;  /* 0x0000000000027941 */ /* 0x000fea0003800000 */
.L_x_30292:
[----:B0-----:R-:W-:-:S04]  /*4990*/  FMUL.FTZ R7, R4, 1.1920928955078125e-07 ;  /* 0x3400000004077820 */ /* 0x001fc80000410000 */
[----:B------:R-:W-:-:S07]  /*49a0*/  FMUL.FTZ R7, R10, R7 ;  /* 0x000000070a077220 */ /* 0x000fce0000410000 */
.L_x_30287:
[----:B------:R-:W-:Y:S05]  /*49b0*/  BSYNC B0 ;  /* 0x0000000000007941 */ /* 0x000fea0003800000 */
.L_x_30286:
[C---:B------:R-:W-:Y:S02]  /*49c0*/  FSETP.GTU.FTZ.AND P0, PT, |R7|.reuse, +INF , PT ;  /* 0x7f8000000700780b */ /* 0x040fe40003f1c200 */
[----:B------:R-:W-:Y:S02]  /*49d0*/  LOP3.LUT R24, R7, 0x80000000, R24, 0xb8, !PT ;  /* 0x8000000007187812 */ /* 0x000fe400078eb818 */
[----:B------:R-:W-:Y:S02]  /*49e0*/  FSETP.GEU.FTZ.AND P1, PT, R5, RZ, PT ;  /* 0x000000ff0500720b */ /* 0x000fe40003f3e000 */
[----:B------:R-:W-:-:S04]  /*49f0*/  FSEL R24, R7, R24, P0 ;  /* 0x0000001807187208 */ /* 0x000fc80000000000 */
[C---:B------:R-:W-:Y:S02]  /*4a00*/  FSETP.NEU.FTZ.AND P0, PT, R24.reuse, RZ, PT ;  /* 0x000000ff1800720b */ /* 0x040fe40003f1d000 */
[----:B------:R-:W-:-:S04]  /*4a10*/  FSETP.GEU.FTZ.AND P2, PT, R24, RZ, PT ;  /* 0x000000ff1800720b */ /* 0x000fc80003f5e000 */
[----:B------:R-:W-:-:S13]  /*4a20*/  PLOP3.LUT P0, PT, P0, P2, P1, 0x9f, 0x0 ;  /* 0x000000000000781c */ /* 0x000fda0000705317 */
[----:B------:R-:W-:-:S04]  /*4a30*/  @!P0 FADD.FTZ R24, R5, R24 ;  /* 0x0000001805188221 */ /* 0x000fc80000010000 */
[----:B------:R3:W4:Y:S03]  /*4a40*/  F2F.BF16.F32 R5, R24 ;  /* 0x0000001800057304 */ /* 0x0007260000202000 */
.L_x_30285:
[----:B------:R-:W-:Y:S05]  /*4a50*/  BSYNC B1 ;  /* 0x0000000000017941 */ /* 0x000fea0003800000 */
.L_x_30284:
[----:B---3-5:R-:W3:Y:S01]  /*4a60*/  S2R R24, SR_TID.X ;  /* 0x0000000000187919 */ /* 0x028ee20000002100 */
[----:B------:R-:W-:Y:S01]  /*4a70*/  BSSY B1, `(.L_x_30295) ;  /* 0x0000050000017945 */ /* 0x000fe20003800000 */
[----:B---3--:R-:W-:-:S05]  /*4a80*/  VIADD R8, R24, 0x80 ;  /* 0x0000008018087836 */ /* 0x008fca0000000000 */
[----:B------:R-:W-:-:S13]  /*4a90*/  ISETP.GE.AND P0, PT, R8, R19, PT ;  /* 0x000000130800720c */ /* 0x000fda0003f06270 */
[----:B------:R-:W-:Y:S05]  /*4aa0*/  @P0 BRA `(.L_x_30296) ;  /* 0x0000000400300947 */ /* 0x000fea0003800000 */
[----:B------:R-:W-:Y:S01]  /*4ab0*/  IMAD.U32 R17, R17, 0x10000, RZ ;  /* 0x0001000011117824 */ /* 0x000fe200078e00ff */
        /* <DEDUP_REMOVED lines=28> */
.L_x_30302:
[----:B------:R-:W-:Y:S01]  /*4c80*/  FSETP.GEU.FTZ.AND P0, PT, R9, -R10, PT ;  /* 0x8000000a0900720b */ /* 0x000fe20003f1e000 */
[----:B------:R-:W-:-:S12]  /*4c90*/  FADD.FTZ R7, R7, -1 ;  /* 0xbf80000007077421 */ /* 0x000fd80000010000 */
[----:B------:R-:W-:-:S07]  /*4ca0*/  @!P0 FADD.FTZ R7, R7, -1 ;  /* 0xbf80000007078421 */ /* 0x000fce0000010000 */
.L_x_30301:
[----:B------:R-:W-:Y:S05]  /*4cb0*/  BSYNC B2 ;  /* 0x0000000000027941 */ /* 0x000fea0003800000 */
.L_x_30300:
[----:B------:R-:W-:Y:S01]  /*4cc0*/  FFMA.FTZ R6, -R10, R7, R6 ;  /* 0x000000070a067223 */ /* 0x000fe20000010106 */
[----:B------:R-:W-:Y:S06]  /*4cd0*/  BRA `(.L_x_30298) ;  /* 0x00000000007c7947 */ /* 0x000fec0003800000 */
.L_x_30299:
        /* <DEDUP_REMOVED lines=15> */
.L_x_30305:
        /* <DEDUP_REMOVED lines=13> */
.L_x_30304:
[----:B------:R-:W-:Y:S05]  /*4ea0*/  BSYNC B2 ;  /* 0x0000000000027941 */ /* 0x000fea0003800000 */
.L_x_30303:
[----:B------:R-:W-:-:S04]  /*4eb0*/  FMUL.FTZ R7, R7, 1.1920928955078125e-07 ;  /* 0x3400000007077820 */ /* 0x000fc80000410000 */
[----:B------:R-:W-:-:S07]  /*4ec0*/  FMUL.FTZ R6, R6, R7 ;  /* 0x0000000706067220 */ /* 0x000fce0000410000 */
.L_x_30298:
[----:B------:R-:W-:Y:S05]  /*4ed0*/  BSYNC B0 ;  /* 0x0000000000007941 */ /* 0x000fea0003800000 */
.L_x_30297:
        /* <DEDUP_REMOVED lines=8> */
[----:B------:R3:W1:Y:S03]  /*4f60*/  F2F.BF16.F32 R18, R17 ;  /* 0x0000001100127304 */ /* 0x0006660000202000 */
.L_x_30296:
[----:B------:R-:W-:Y:S05]  /*4f70*/  BSYNC B1 ;  /* 0x0000000000017941 */ /* 0x000fea0003800000 */
.L_x_30295:
        /* <DEDUP_REMOVED lines=16> */
[----:B01----:R-:W-:Y:S01]  /*5080*/  FADD.FTZ R4, -R6, -RZ ;  /* 0x800000ff06047221 */ /* 0x003fe20000010100 */
        /* <DEDUP_REMOVED lines=16> */
.L_x_30313:
[----:B------:R-:W-:Y:S01]  /*5190*/  FSETP.GEU.FTZ.AND P0, PT, R4, -R6, PT ;  /* 0x800000060400720b */ /* 0x000fe20003f1e000 */
[----:B------:R-:W-:-:S12]  /*51a0*/  FADD.FTZ R0, R0, -1 ;  /* 0xbf80000000007421 */ /* 0x000fd80000010000 */
[----:B------:R-:W-:-:S07]  /*51b0*/  @!P0 FADD.FTZ R0, R0, -1 ;  /* 0xbf80000000008421 */ /* 0x000fce0000010000 */
.L_x_30312:
[----:B------:R-:W-:Y:S05]  /*51c0*/  BSYNC B2 ;  /* 0x0000000000027941 */ /* 0x000fea0003800000 */
.L_x_30311:
[----:B------:R-:W-:Y:S01]  /*51d0*/  FFMA.FTZ R9, -R6, R0, R9 ;  /* 0x0000000006097223 */ /* 0x000fe20000010109 */
[----:B------:R-:W-:Y:S06]  /*51e0*/  BRA `(.L_x_30309) ;  /* 0x00000000007c7947 */ /* 0x000fec0003800000 */
.L_x_30310:
[----:B------:R-:W-:Y:S01]  /*51f0*/  VIADD R0, R12, 0xf4800000 ;  /* 0xf48000000c007836 */ /* 0x000fe20000000000 */
[----:B------:R-:W-:Y:S01]  /*5200*/  FSETP.GT.FTZ.AND P0, PT, |R7|, RZ, PT ;  /* 0x000000ff0700720b */ /* 0x000fe20003f14200 */
[----:B------:R-:W-:Y:S03]  /*5210*/  BSSY B2, `(.L_x_30314) ;  /* 0x000001a000027945 */ /* 0x000fe60003800000 */
[----:B------:R-:W-:Y:S02]  /*5220*/  LOP3.LUT R0, R0, 0xff800000, RZ, 0xc0, !PT ;  /* 0xff80000000007812 */ /* 0x000fe400078ec0ff */
[----:B------:R-:W-:-:S03]  /*5230*/  ISETP.GT.U32.OR P0, PT, R9, 0x7f7fffff, !P0 ;  /* 0x7f7fffff0900780c */ /* 0x000fc60004704470 */
[C---:B01----:R-:W-:Y:S01]  /*5240*/  IMAD.IADD R4, R9.reuse, 0x1, -R0 ;  /* 0x0000000109047824 */ /* 0x043fe200078e0a00 */
        /* <DEDUP_REMOVED lines=9> */
.L_x_30316:
        /* <DEDUP_REMOVED lines=13> */
.L_x_30315:
[----:B------:R-:W-:Y:S05]  /*53b0*/  BSYNC B2 ;  /* 0x0000000000027941 */ /* 0x000fea0003800000 */
.L_x_30314:
[----:B------:R-:W-:-:S04]  /*53c0*/  FMUL.FTZ R9, R6, 1.1920928955078125e-07 ;  /* 0x3400000006097820 */ /* 0x000fc80000410000 */
[----:B------:R-:W-:-:S07]  /*53d0*/  FMUL.FTZ R9, R4, R9 ;  /* 0x0000000904097220 */ /* 0x000fce0000410000 */
.L_x_30309:
[----:B------:R-:W-:Y:S05]  /*53e0*/  BSYNC B0 ;  /* 0x0000000000007941 */ /* 0x000fea0003800000 */
.L_x_30308:
        /* <DEDUP_REMOVED lines=8> */
[----:B---3--:R2:W3:Y:S03]  /*5470*/  F2F.BF16.F32 R17, R2 ;  /* 0x0000000200117304 */ /* 0x0084e60000202000 */
.L_x_30307:
[----:B------:R-:W-:Y:S05]  /*5480*/  BSYNC B1 ;  /* 0x0000000000017941 */ /* 0x000fea0003800000 */
.L_x_30306:
        /* <DEDUP_REMOVED lines=33> */
.L_x_30324:
[----:B------:R-:W-:Y:S01]  /*56a0*/  FSETP.GEU.FTZ.AND P0, PT, R2, -R4, PT ;  /* 0x800000040200720b */ /* 0x000fe20003f1e000 */
[----:B------:R-:W-:-:S12]  /*56b0*/  FADD.FTZ R0, R0, -1 ;  /* 0xbf80000000007421 */ /* 0x000fd80000010000 */
[----:B------:R-:W-:-:S07]  /*56c0*/  @!P0 FADD.FTZ R0, R0, -1 ;  /* 0xbf80000000008421 */ /* 0x000fce0000010000 */
.L_x_30323:
[----:B------:R-:W-:Y:S05]  /*56d0*/  BSYNC B2 ;  /* 0x0000000000027941 */ /* 0x000fea0003800000 */
.L_x_30322:
[----:B------:R-:W-:Y:S01]  /*56e0*/  FFMA.FTZ R7, -R4, R0, R7 ;  /* 0x0000000004077223 */ /* 0x000fe20000010107 */
[----:B------:R-:W-:Y:S06]  /*56f0*/  BRA `(.L_x_30320) ;  /* 0x00000000007c7947 */ /* 0x000fec0003800000 */
.L_x_30321:
        /* <DEDUP_REMOVED lines=15> */
.L_x_30327:
        /* <DEDUP_REMOVED lines=13> */
.L_x_30326:
[----:B------:R-:W-:Y:S05]  /*58c0*/  BSYNC B2 ;  /* 0x0000000000027941 */ /* 0x000fea0003800000 */
.L_x_30325:
[----:B------:R-:W-:-:S04]  /*58d0*/  FMUL.FTZ R7, R2, 1.1920928955078125e-07 ;  /* 0x3400000002077820 */ /* 0x000fc80000410000 */
[----:B------:R-:W-:-:S07]  /*58e0*/  FMUL.FTZ R7, R6, R7 ;  /* 0x0000000706077220 */ /* 0x000fce0000410000 */
.L_x_30320:
[----:B------:R-:W-:Y:S05]  /*58f0*/  BSYNC B0 ;  /* 0x0000000000007941 */ /* 0x000fea0003800000 */
.L_x_30319:
[C---:B------:R-:W-:Y:S02]  /*5900*/  FSETP.GTU.FTZ.AND P0, PT, |R7|.reuse, +INF , PT ;  /* 0x7f8000000700780b */ /* 0x040fe40003f1c200 */
[----:B------:R-:W-:Y:S02]  /*5910*/  LOP3.LUT R16, R7, 0x80000000, R16, 0xb8, !PT ;  /* 0x8000000007107812 */ /* 0x000fe400078eb810 */
[----:B------:R-:W-:Y:S02]  /*5920*/  FSETP.GEU.FTZ.AND P2, PT, R3, RZ, PT ;  /* 0x000000ff0300720b */ /* 0x000fe40003f5e000 */
[----:B------:R-:W-:-:S04]  /*5930*/  FSEL R16, R7, R16, P0 ;  /* 0x0000001007107208 */ /* 0x000fc80000000000 */
[C---:B------:R-:W-:Y:S02]  /*5940*/  FSETP.NEU.FTZ.AND P0, PT, R16.reuse, RZ, PT ;  /* 0x000000ff1000720b */ /* 0x040fe40003f1d000 */
[----:B------:R-:W-:-:S04]  /*5950*/  FSETP.GEU.FTZ.AND P1, PT, R16, RZ, PT ;  /* 0x000000ff1000720b */ /* 0x000fc80003f3e000 */
[----:B------:R-:W-:-:S13]  /*5960*/  PLOP3.LUT P0, PT, P0, P1, P2, 0x9f, 0x0 ;  /* 0x000000000000781c */ /* 0x000fda0000703327 */
[----:B------:R-:W-:-:S06]  /*5970*/  @!P0 FADD.FTZ R16, R3, R16 ;  /* 0x0000001003108221 */ /* 0x000fcc0000010000 */
[----:B------:R-:W2:Y:S02]  /*5980*/  F2F.BF16.F32 R16, R16 ;  /* 0x0000001000107304 */ /* 0x000ea40000202000 */
.L_x_30318:
[----:B------:R-:W-:Y:S05]  /*5990*/  BSYNC B1 ;  /* 0x0000000000017941 */ /* 0x000fea0003800000 */
.L_x_30317:
        /* <DEDUP_REMOVED lines=23> */
[----:B----4-:R-:W-:Y:S02]  /*5b10*/  IMAD.U32 R5, R5, 0x10000, RZ ;  /* 0x0001000005057824 */ /* 0x010fe400078e00ff */
[----:B------:R-:W-:-:S04]  /*5b20*/  IMAD.MOV.U32 R24, RZ, RZ, R8 ;  /* 0x000000ffff187224 */ /* 0x000fc800078e0008 */
[----:B------:R-:W0:Y:S02]  /*5b30*/  F2I.FTZ.TRUNC.NTZ R5, R5 ;  /* 0x0000000500057305 */ /* 0x000e24000021f100 */
[----:B0-----:R0:W-:Y:S01]  /*5b40*/  STG.E.U8 desc[UR36][R10.64], R5 ;  /* 0x000000050a007986 */ /* 0x0011e2000c101124 */
[----:B------:R-:W-:Y:S05]  /*5b50*/  BRA `(.L_x_30336) ;  /* 0x0000000c00e87947 */ /* 0x000fea0003800000 */
.L_x_30334:
[----:B----4-:R-:W-:Y:S02]  /*5b60*/  IMAD.U32 R5, R5, 0x10000, RZ ;  /* 0x0001000005057824 */ /* 0x010fe400078e00ff */
[----:B------:R-:W-:-:S04]  /*5b70*/  IMAD.MOV.U32 R24, RZ, RZ, R8 ;  /* 0x000000ffff187224 */ /* 0x000fc800078e0008 */
[----:B------:R-:W0:Y:S02]  /*5b80*/  F2I.S64.TRUNC R4, R5 ;  /* 0x0000000500047311 */ /* 0x000e24000020d900 */
[----:B0-----:R0:W-:Y:S01]  /*5b90*/  STG.E.U8 desc[UR36][R10.64], R4 ;  /* 0x000000040a007986 */ /* 0x0011e2000c101124 */
[----:B------:R-:W-:Y:S05]  /*5ba0*/  BRA `(.L_x_30336) ;  /* 0x0000000c00d47947 */ /* 0x000fea0003800000 */
.L_x_30333:
[----:B------:R-:W-:-:S13]  /*5bb0*/  ISETP.NE.AND P0, PT, R0, 0x2, PT ;  /* 0x000000020000780c */ /* 0x000fda0003f05270 */
[----:B------:R-:W-:Y:S05]  /*5bc0*/  @!P0 BRA `(.L_x_30337) ;  /* 0x0000000000388947 */ /* 0x000fea0003800000 */
[----:B------:R-:W-:-:S13]  /*5bd0*/  ISETP.NE.AND P0, PT, R0, 0x3, PT ;  /* 0x000000030000780c */ /* 0x000fda0003f05270 */
[----:B------:R-:W-:Y:S05]  /*5be0*/  @!P0 BRA `(.L_x_30338) ;  /* 0x00000000001c8947 */ /* 0x000fea0003800000 */
[----:B------:R-:W-:-:S13]  /*5bf0*/  ISETP.NE.AND P0, PT, R0, 0x4, PT ;  /* 0x000000040000780c */ /* 0x000fda0003f05270 */
[----:B------:R-:W-:Y:S05]  /*5c00*/  @P0 BRA `(.L_x_30335) ;  /* 0x0000000c00500947 */ /* 0x000fea0003800000 */
[----:B----4-:R-:W-:Y:S02]  /*5c10*/  IMAD.U32 R5, R5, 0x10000, RZ ;  /* 0x0001000005057824 */ /* 0x010fe400078e00ff */
[----:B------:R-:W-:-:S04]  /*5c20*/  IMAD.MOV.U32 R24, RZ, RZ, R8 ;  /* 0x000000ffff187224 */ /* 0x000fc800078e0008 */
[----:B------:R-:W0:Y:S02]  /*5c30*/  F2I.S64.TRUNC R4, R5 ;  /* 0x0000000500047311 */ /* 0x000e24000020d900 */
[----:B0-----:R0:W-:Y:S01]  /*5c40*/  STG.E.64 desc[UR36][R10.64], R4 ;  /* 0x000000040a007986 */ /* 0x0011e2000c101b24 */
[----:B------:R-:W-:Y:S05]  /*5c50*/  BRA `(.L_x_30336) ;  /* 0x0000000c00a87947 */ /* 0x000fea0003800000 */
.L_x_30338:
[----:B----4-:R-:W-:Y:S02]  /*5c60*/  IMAD.U32 R5, R5, 0x10000, RZ ;  /* 0x0001000005057824 */ /* 0x010fe400078e00ff */
[----:B------:R-:W-:-:S04]  /*5c70*/  IMAD.MOV.U32 R24, RZ, RZ, R8 ;  /* 0x000000ffff187224 */ /* 0x000fc800078e0008 */
[----:B------:R-:W0:Y:S02]  /*5c80*/  F2I.FTZ.TRUNC.NTZ R5, R5 ;  /* 0x0000000500057305 */ /* 0x000e24000021f100 */
[----:B0-----:R0:W-:Y:S01]  /*5c90*/  STG.E desc[UR36][R10.64], R5 ;  /* 0x000000050a007986 */ /* 0x0011e2000c101924 */
[----:B------:R-:W-:Y:S05]  /*5ca0*/  BRA `(.L_x_30336) ;  /* 0x0000000c00947947 */ /* 0x000fea0003800000 */
.L_x_30337:
[----:B----4-:R-:W-:Y:S02]  /*5cb0*/  IMAD.U32 R5, R5, 0x10000, RZ ;  /* 0x0001000005057824 */ /* 0x010fe400078e00ff */
[----:B------:R-:W-:-:S04]  /*5cc0*/  IMAD.MOV.U32 R24, RZ, RZ, R8 ;  /* 0x000000ffff187224 */ /* 0x000fc800078e0008 */
[----:B------:R-:W0:Y:S02]  /*5cd0*/  F2I.FTZ.TRUNC.NTZ R5, R5 ;  /* 0x0000000500057305 */ /* 0x000e24000021f100 */
[----:B0-----:R0:W-:Y:S01]  /*5ce0*/  STG.E.U16 desc[UR36][R10.64], R5 ;  /* 0x000000050a007986 */ /* 0x0011e2000c101524 */
[----:B------:R-:W-:Y:S05]  /*5cf0*/  BRA `(.L_x_30336) ;  /* 0x0000000c00807947 */ /* 0x000fea0003800000 */
.L_x_30332:
[----:B------:R-:W-:-:S13]  /*5d00*/  ISETP.GT.AND P0, PT, R0, 0x6, PT ;  /* 0x000000060000780c */ /* 0x000fda0003f04270 */
[----:B------:R-:W-:Y:S05]  /*5d10*/  @P0 BRA `(.L_x_30339) ;  /* 0x0000000000340947 */ /* 0x000fea0003800000 */
[----:B------:R-:W-:-:S13]  /*5d20*/  ISETP.NE.AND P0, PT, R0, 0x5, PT ;  /* 0x000000050000780c */ /* 0x000fda0003f05270 */
[----:B------:R-:W-:Y:S05]  /*5d30*/  @!P0 BRA `(.L_x_30340) ;  /* 0x0000000000188947 */ /* 0x000fea0003800000 */
[----:B------:R-:W-:-:S13]  /*5d40*/  ISETP.NE.AND P0, PT, R0, 0x6, PT ;  /* 0x000000060000780c */ /* 0x000fda0003f05270 */
[----:B------:R-:W-:Y:S05]  /*5d50*/  @P0 BRA `(.L_x_30335) ;  /* 0x0000000800fc0947 */ /* 0x000fea0003800000 */
[----:B----4-:R-:W-:Y:S02]  /*5d60*/  IMAD.U32 R5, R5, 0x10000, RZ ;  /* 0x0001000005057824 */ /* 0x010fe400078e00ff */
[----:B------:R-:W-:-:S03]  /*5d70*/  IMAD.MOV.U32 R24, RZ, RZ, R8 ;  /* 0x000000ffff187224 */ /* 0x000fc600078e0008 */
[----:B------:R0:W-:Y:S01]  /*5d80*/  STG.E desc[UR36][R10.64], R5 ;  /* 0x000000050a007986 */ /* 0x0001e2000c101924 */
[----:B------:R-:W-:Y:S05]  /*5d90*/  BRA `(.L_x_30336) ;  /* 0x0000000c00587947 */ /* 0x000fea0003800000 */
.L_x_30340:
[----:B----4-:R-:W-:Y:S02]  /*5da0*/  IMAD.U32 R0, R5, 0x10000, RZ ;  /* 0x0001000005007824 */ /* 0x010fe400078e00ff */
[----:B------:R-:W-:-:S03]  /*5db0*/  IMAD.MOV.U32 R24, RZ, RZ, R8 ;  /* 0x000000ffff187224 */ /* 0x000fc600078e0008 */
[----:B------:R-:W-:-:S05]  /*5dc0*/  F2FP.F16.F32.PACK_AB R0, RZ, R0 ;  /* 0x00000000ff00723e */ /* 0x000fca00000000ff */
[----:B------:R0:W-:Y:S01]  /*5dd0*/  STG.E.U16 desc[UR36][R10.64], R0 ;  /* 0x000000000a007986 */ /* 0x0001e2000c101524 */
[----:B------:R-:W-:Y:S05]  /*5de0*/  BRA `(.L_x_30336) ;  /* 0x0000000c00447947 */ /* 0x000fea0003800000 */
.L_x_30339:
[----:B------:R-:W-:-:S13]  /*5df0*/  ISETP.NE.AND P0, PT, R0, 0x7, PT ;  /* 0x000000070000780c */ /* 0x000fda0003f05270 */
[----:B------:R-:W-:Y:S05]  /*5e00*/  @!P0 BRA `(.L_x_30341) ;  /* 0x00000000003c8947 */ /* 0x000fea0003800000 */
[----:B------:R-:W-:-:S13]  /*5e10*/  ISETP.NE.AND P0, PT, R0, 0x8, PT ;  /* 0x000000080000780c */ /* 0x000fda0003f05270 */
[----:B------:R-:W-:Y:S05]  /*5e20*/  @!P0 BRA `(.L_x_30342) ;  /* 0x00000000001c8947 */ /* 0x000fea0003800000 */
[----:B------:R-:W-:-:S13]  /*5e30*/  ISETP.NE.AND P0, PT, R0, 0x9, PT ;  /* 0x000000090000780c */ /* 0x000fda0003f05270 */
[----:B------:R-:W-:Y:S05]  /*5e40*/  @P0 BRA `(.L_x_30335) ;  /* 0x0000000800c00947 */ /* 0x000fea0003800000 */
[----:B----4-:R-:W-:Y:S02]  /*5e50*/  IMAD.U32 R4, R5, 0x10000, RZ ;  /* 0x0001000005047824 */ /* 0x010fe400078e00ff */
[----:B------:R-:W-:Y:S02]  /*5e60*/  IMAD.MOV.U32 R5, RZ, RZ, RZ ;  /* 0x000000ffff057224 */ /* 0x000fe400078e00ff */
[----:B------:R-:W-:-:S03]  /*5e70*/  IMAD.MOV.U32 R24, RZ, RZ, R8 ;  /* 0x000000ffff187224 */ /* 0x000fc600078e0008 */
[----:B------:R0:W-:Y:S01]  /*5e80*/  STG.E.64 desc[UR36][R10.64], R4 ;  /* 0x000000040a007986 */ /* 0x0001e2000c101b24 */
[----:B------:R-:W-:Y:S05]  /*5e90*/  BRA `(.L_x_30336) ;  /* 0x0000000c00187947 */ /* 0x000fea0003800000 */
.L_x_30342:
[----:B----4-:R-:W-:Y:S02]  /*5ea0*/  IMAD.U32 R5, R5, 0x10000, RZ ;  /* 0x0001000005057824 */ /* 0x010fe400078e00ff */
[----:B------:R-:W-:-:S03]  /*5eb0*/  IMAD.MOV.U32 R24, RZ, RZ, R8 ;  /* 0x000000ffff187224 */ /* 0x000fc600078e0008 */
[----:B------:R-:W-:-:S04]  /*5ec0*/  F2FP.F16.F32.PACK_AB R3, RZ, R5 ;  /* 0x00000005ff03723e */ /* 0x000fc800000000ff */
[----:B------:R-:W-:-:S05]  /*5ed0*/  PRMT R3, R3, 0x5410, RZ ;  /* 0x0000541003037816 */ /* 0x000fca00000000ff */
[----:B------:R0:W-:Y:S01]  /*5ee0*/  STG.E desc[UR36][R10.64], R3 ;  /* 0x000000030a007986 */ /* 0x0001e2000c101924 */
[----:B------:R-:W-:Y:S05]  /*5ef0*/  BRA `(.L_x_30336) ;  /* 0x0000000c00007947 */ /* 0x000fea0003800000 */
.L_x_30341:
[----:B----4-:R-:W-:Y:S02]  /*5f00*/  IMAD.U32 R4, R5, 0x10000, RZ ;  /* 0x0001000005047824 */ /* 0x010fe400078e00ff */
[----:B------:R-:W-:Y:S02]  /*5f10*/  IMAD.MOV.U32 R24, RZ, RZ, R8 ;  /* 0x000000ffff187224 */ /* 0x000fe400078e0008 */
[----:B------:R-:W-:-:S06]  /*5f20*/  FMUL.FTZ R4, R4, 1 ;  /* 0x3f80000004047820 */ /* 0x000fcc0000410000 */
[----:B------:R-:W0:Y:S02]  /*5f30*/  F2F.F64.F32 R4, R4 ;  /* 0x0000000400047310 */ /* 0x000e240000201800 */
[----:B0-----:R0:W-:Y:S01]  /*5f40*/  STG.E.64 desc[UR36][R10.64], R4 ;  /* 0x000000040a007986 */ /* 0x0011e2000c101b24 */
[----:B------:R-:W-:Y:S05]  /*5f50*/  BRA `(.L_x_30336) ;  /* 0x0000000800e87947 */ /* 0x000fea0003800000 */
.L_x_30331:
        /* <DEDUP_REMOVED lines=10> */
[----:B------:R-:W-:-:S04]  /*6000*/  FSETP.NEU.FTZ.AND P0, PT, R5, RZ, PT ;  /* 0x000000ff0500720b */ /* 0x000fc80003f1d000 */
[----:B------:R-:W-:-:S05]  /*6010*/  SEL R3, RZ, 0x1, !P0 ;  /* 0x00000001ff037807 */ /* 0x000fca0004000000 */
[----:B------:R0:W-:Y:S01]  /*6020*/  STG.E.U8 desc[UR36][R10.64], R3 ;  /* 0x000000030a007986 */ /* 0x0001e2000c101124 */
[----:B------:R-:W-:Y:S05]  /*6030*/  BRA `(.L_x_30336) ;  /* 0x0000000800b07947 */ /* 0x000fea0003800000 */
.L_x_30345:
[----:B----4-:R-:W-:Y:S01]  /*6040*/  IMAD.U32 R5, R5, 0x10000, RZ ;  /* 0x0001000005057824 */ /* 0x010fe200078e00ff */
[----:B------:R-:W-:Y:S01]  /*6050*/  CS2R R6, SRZ ;  /* 0x0000000000067805 */ /* 0x000fe2000001ff00 */
[----:B------:R-:W-:Y:S02]  /*6060*/  IMAD.MOV.U32 R24, RZ, RZ, R8 ;  /* 0x000000ffff187224 */ /* 0x000fe400078e0008 */
[----:B------:R-:W-:-:S06]  /*6070*/  FMUL.FTZ R5, R5, 1 ;  /* 0x3f80000005057820 */ /* 0x000fcc0000410000 */
[----:B------:R-:W0:Y:S02]  /*6080*/  F2F.F64.F32 R4, R5 ;  /* 0x0000000500047310 */ /* 0x000e240000201800 */
[----:B0-----:R0:W-:Y:S01]  /*6090*/  STG.E.128 desc[UR36][R10.64], R4 ;  /* 0x000000040a007986 */ /* 0x0011e2000c101d24 */
[----:B------:R-:W-:Y:S05]  /*60a0*/  BRA `(.L_x_30336) ;  /* 0x0000000800947947 */ /* 0x000fea0003800000 */
.L_x_30344:
        /* <DEDUP_REMOVED lines=21> */
.L_x_30349:
[----:B------:R-:W-:Y:S05]  /*6200*/  BSYNC B0 ;  /* 0x0000000000007941 */ /* 0x000fea0003800000 */
.L_x_30348:
[----:B------:R-:W-:Y:S01]  /*6210*/  LOP3.LUT R5, R0, R5, RZ, 0xfc, !PT ;  /* 0x0000000500057212 */ /* 0x000fe200078efcff */
[----:B------:R-:W-:-:S04]  /*6220*/  IMAD.MOV.U32 R24, RZ, RZ, R8 ;  /* 0x000000ffff187224 */ /* 0x000fc800078e0008 */
[----:B------:R0:W-:Y:S01]  /*6230*/  STG.E.U8 desc[UR36][R10.64], R5 ;  /* 0x000000050a007986 */ /* 0x0001e2000c101124 */
[----:B------:R-:W-:Y:S05]  /*6240*/  BRA `(.L_x_30336) ;  /* 0x00000008002c7947 */ /* 0x000fea0003800000 */
.L_x_30347:
        /* <DEDUP_REMOVED lines=13> */
.L_x_30351:
[----:B------:R-:W-:Y:S01]  /*6320*/  IMAD.MOV.U32 R0, RZ, RZ, 0x7f ;  /* 0x0000007fff007424 */ /* 0x000fe200078e00ff */
[----:B------:R-:W-:-:S04]  /*6330*/  ISETP.GT.U32.AND P0, PT, R3, 0x7f800000, PT ;  /* 0x7f8000000300780c */ /* 0x000fc80003f04070 */
[----:B------:R-:W-:-:S09]  /*6340*/  SEL R0, R0, 0x7c, P0 ;  /* 0x0000007c00007807 */ /* 0x000fd20000000000 */
.L_x_30352:
[----:B------:R-:W-:Y:S05]  /*6350*/  BSYNC B0 ;  /* 0x0000000000007941 */ /* 0x000fea0003800000 */
.L_x_30350:
[----:B------:R-:W-:Y:S01]  /*6360*/  LOP3.LUT R3, R5, 0x80000000, RZ, 0xc0, !PT ;  /* 0x8000000005037812 */ /* 0x000fe200078ec0ff */
[----:B------:R-:W-:-:S03]  /*6370*/  IMAD.MOV.U32 R24, RZ, RZ, R8 ;  /* 0x000000ffff187224 */ /* 0x000fc600078e0008 */
[----:B------:R-:W-:-:S04]  /*6380*/  SHF.R.U32.HI R3, RZ, 0x18, R3 ;  /* 0x00000018ff037819 */ /* 0x000fc80000011603 */
[----:B------:R-:W-:-:S05]  /*6390*/  LOP3.LUT R3, R0, R3, RZ, 0xfc, !PT ;  /* 0x0000000300037212 */ /* 0x000fca00078efcff */
[----:B------:R0:W-:Y:S01]  /*63a0*/  STG.E.U8 desc[UR36][R10.64], R3 ;  /* 0x000000030a007986 */ /* 0x0001e2000c101124 */
[----:B------:R-:W-:Y:S05]  /*63b0*/  BRA `(.L_x_30336) ;  /* 0x0000000400d07947 */ /* 0x000fea0003800000 */
.L_x_30346:
[----:B----4-:R0:W-:Y:S01]  /*63c0*/  STG.E.U16 desc[UR36][R10.64], R5 ;  /* 0x000000050a007986 */ /* 0x0101e2000c101524 */
[----:B------:R-:W-:Y:S01]  /*63d0*/  IMAD.MOV.U32 R24, RZ, RZ, R8 ;  /* 0x000000ffff187224 */ /* 0x000fe200078e0008 */
[----:B------:R-:W-:Y:S06]  /*63e0*/  BRA `(.L_x_30336) ;  /* 0x0000000400c47947 */ /* 0x000fec0003800000 */
.L_x_30343:
        /* <DEDUP_REMOVED lines=10> */
[----:B------:R-:W0:Y:S02]  /*6490*/  F2I.FTZ.U32.TRUNC.NTZ R3, R3 ;  /* 0x0000000300037305 */ /* 0x000e24000021f000 */
[----:B0-----:R0:W-:Y:S01]  /*64a0*/  STG.E.U16 desc[UR36][R10.64], R3 ;  /* 0x000000030a007986 */ /* 0x0011e2000c101524 */
[----:B------:R-:W-:Y:S05]  /*64b0*/  BRA `(.L_x_30336) ;  /* 0x0000000400907947 */ /* 0x000fea0003800000 */
.L_x_30355:
        /* <DEDUP_REMOVED lines=17> */
.L_x_30358:
[----:B------:R-:W-:-:S04]  /*65d0*/  LOP3.LUT R3, R7, 0x80000000, RZ, 0xc0, !PT ;  /* 0x8000000007037812 */ /* 0x000fc800078ec0ff */
[----:B------:R-:W-:-:S04]  /*65e0*/  SHF.R.U32.HI R3, RZ, 0x18, R3 ;  /* 0x00000018ff037819 */ /* 0x000fc80000011603 */
[----:B------:R-:W-:-:S04]  /*65f0*/  LOP3.LUT R0, R0, R3, RZ, 0xfc, !PT ;  /* 0x0000000300007212 */ /* 0x000fc800078efcff */
[----:B------:R-:W-:-:S07]  /*6600*/  PRMT R5, R0, 0x7610, R5 ;  /* 0x0000761000057816 */ /* 0x000fce0000000005 */
.L_x_30357:
[----:B------:R-:W-:Y:S05]  /*6610*/  BSYNC B0 ;  /* 0x0000000000007941 */ /* 0x000fea0003800000 */
.L_x_30356:
[----:B------:R4:W-:Y:S01]  /*6620*/  STG.E.U8 desc[UR36][R10.64], R5 ;  /* 0x000000050a007986 */ /* 0x0009e2000c101124 */
[----:B------:R-:W-:Y:S01]  /*6630*/  IMAD.MOV.U32 R24, RZ, RZ, R8 ;  /* 0x000000ffff187224 */ /* 0x000fe200078e0008 */
[----:B------:R-:W-:Y:S06]  /*6640*/  BRA `(.L_x_30336) ;  /* 0x00000004002c7947 */ /* 0x000fec0003800000 */
.L_x_30354:
        /* <DEDUP_REMOVED lines=17> */
.L_x_30361:
[----:B------:R-:W-:-:S04]  /*6760*/  LOP3.LUT R3, R7, 0x80000000, RZ, 0xc0, !PT ;  /* 0x8000000007037812 */ /* 0x000fc800078ec0ff */
[----:B------:R-:W-:-:S04]  /*6770*/  SHF.R.U32.HI R3, RZ, 0x18, R3 ;  /* 0x00000018ff037819 */ /* 0x000fc80000011603 */
[----:B------:R-:W-:-:S04]  /*6780*/  LOP3.LUT R0, R0, R3, RZ, 0xfc, !PT ;  /* 0x0000000300007212 */ /* 0x000fc800078efcff */
[----:B------:R-:W-:-:S07]  /*6790*/  PRMT R5, R0, 0x7610, R5 ;  /* 0x0000761000057816 */ /* 0x000fce0000000005 */
.L_x_30360:
[----:B------:R-:W-:Y:S05]  /*67a0*/  BSYNC B0 ;  /* 0x0000000000007941 */ /* 0x000fea0003800000 */
.L_x_30359:
[----:B------:R0:W-:Y:S01]  /*67b0*/  STG.E.U8 desc[UR36][R10.64], R5 ;  /* 0x000000050a007986 */ /* 0x0001e2000c101124 */
[----:B------:R-:W-:Y:S01]  /*67c0*/  IMAD.MOV.U32 R24, RZ, RZ, R8 ;  /* 0x000000ffff187224 */ /* 0x000fe200078e0008 */
[----:B------:R-:W-:Y:S06]  /*67d0*/  BRA `(.L_x_30336) ;  /* 0x0000000000c87947 */ /* 0x000fec0003800000 */
.L_x_30353:
[----:B------:R-:W-:-:S13]  /*67e0*/  ISETP.NE.AND P0, PT, R0, 0x1c, PT ;  /* 0x0000001c0000780c */ /* 0x000fda0003f05270 */
[----:B------:R-:W-:Y:S05]  /*67f0*/  @!P0 BRA `(.L_x_30362) ;  /* 0x0000000000b08947 */ /* 0x000fea0003800000 */
[----:B------:R-:W-:-:S13]  /*6800*/  ISETP.NE.AND P0, PT, R0, 0x1d, PT ;  /* 0x0000001d0000780c */ /* 0x000fda0003f05270 */
[----:B------:R-:W-:Y:S05]  /*6810*/  @!P0 BRA `(.L_x_30363) ;  /* 0x0000000000948947 */ /* 0x000fea0003800000 */
[----:B------:R-:W-:-:S13]  /*6820*/  ISETP.NE.AND P0, PT, R0, 0x2c, PT ;  /* 0x0000002c0000780c */ /* 0x000fda0003f05270 */
[----:B------:R-:W-:Y:S05]  /*6830*/  @P0 BRA `(.L_x_30335) ;  /* 0x0000000000440947 */ /* 0x000fea0003800000 */
[----:B----4-:R-:W-:Y:S02]  /*6840*/  IMAD.U32 R4, R5, 0x10000, RZ ;  /* 0x0001000005047824 */ /* 0x010fe400078e00ff */
        /* <DEDUP_REMOVED lines=16> */
.L_x_30335:
        /* <DEDUP_REMOVED lines=15> */
[----:B0--3--:R-:W-:Y:S05]  /*6a40*/  CALL.ABS.NOINC R14 ;  /* 0x000000000e007343 */ /* 0x009fea0003c00000 */
.L_x_30364:
[----:B------:R-:W-:Y:S01]  /*6a50*/  VIADD R24, R24, 0x80 ;  /* 0x0000008018187836 */ /* 0x000fe20000000000 */
[----:B------:R-:W-:Y:S06]  /*6a60*/  BRA `(.L_x_30336) ;  /* 0x0000000000247947 */ /* 0x000fec0003800000 */
.L_x_30363:
[----:B----4-:R-:W-:Y:S02]  /*6a70*/  IMAD.U32 R5, R5, 0x10000, RZ ;  /* 0x0001000005057824 */ /* 0x010fe400078e00ff */
[----:B------:R-:W-:-:S04]  /*6a80*/  IMAD.MOV.U32 R24, RZ, RZ, R8 ;  /* 0x000000ffff187224 */ /* 0x000fc800078e0008 */
[----:B------:R-:W0:Y:S02]  /*6a90*/  F2I.U64.TRUNC R4, R5 ;  /* 0x0000000500047311 */ /* 0x000e24000020d800 */
[----:B0-----:R2:W-:Y:S01]  /*6aa0*/  STG.E.64 desc[UR36][R10.64], R4 ;  /* 0x000000040a007986 */ /* 0x0015e2000c101b24 */
[----:B------:R-:W-:Y:S05]  /*6ab0*/  BRA `(.L_x_30336) ;  /* 0x0000000000107947 */ /* 0x000fea0003800000 */
.L_x_30362:
[----:B----4-:R-:W-:Y:S02]  /*6ac0*/  IMAD.U32 R5, R5, 0x10000, RZ ;  /* 0x0001000005057824 */ /* 0x010fe400078e00ff */
[----:B------:R-:W-:-:S04]  /*6ad0*/  IMAD.MOV.U32 R24, RZ, RZ, R8 ;  /* 0x000000ffff187224 */ /* 0x000fc800078e0008 */
[----:B------:R-:W0:Y:S02]  /*6ae0*/  F2I.FTZ.U32.TRUNC.NTZ R5, R5 ;  /* 0x0000000500057305 */ /* 0x000e24000021f000 */
[----:B0-----:R0:W-:Y:S02]  /*6af0*/  STG.E desc[UR36][R10.64], R5 ;  /* 0x000000050a007986 */ /* 0x0011e4000c101924 */
.L_x_30336:
        /* <DEDUP_REMOVED lines=25> */
.L_x_30369:
[----:B----4-:R-:W-:-:S06]  /*6c90*/  IMAD.U32 R5, R18, 0x10000, RZ ;  /* 0x0001000012057824 */ /* 0x010fcc00078e00ff */
[----:B------:R-:W0:Y:S02]  /*6ca0*/  F2I.S64.TRUNC R4, R5 ;  /* 0x0000000500047311 */ /* 0x000e24000020d900 */
[----:B0-----:R0:W-:Y:S01]  /*6cb0*/  STG.E.U8 desc[UR36][R8.64], R4 ;  /* 0x0000000408007986 */ /* 0x0011e2000c101124 */
[----:B------:R-:W-:Y:S05]  /*6cc0*/  BRA `(.L_x_30371) ;  /* 0x0000000c00847947 */ /* 0x000fea0003800000 */
.L_x_30368:
[----:B------:R-:W-:-:S13]  /*6cd0*/  ISETP.NE.AND P0, PT, R0, 0x2, PT ;  /* 0x000000020000780c */ /* 0x000fda0003f05270 */
[----:B------:R-:W-:Y:S05]  /*6ce0*/  @!P0 BRA `(.L_x_30372) ;  /* 0x0000000000308947 */ /* 0x000fea0003800000 */
[----:B------:R-:W-:-:S13]  /*6cf0*/  ISETP.NE.AND P0, PT, R0, 0x3, PT ;  /* 0x000000030000780c */ /* 0x000fda0003f05270 */
[----:B------:R-:W-:Y:S05]  /*6d00*/  @!P0 BRA `(.L_x_30373) ;  /* 0x0000000000188947 */ /* 0x000fea0003800000 */
[----:B------:R-:W-:-:S13]  /*6d10*/  ISETP.NE.AND P0, PT, R0, 0x4, PT ;  /* 0x000000040000780c */ /* 0x000fda0003f05270 */
[----:B------:R-:W-:Y:S05]  /*6d20*/  @P0 BRA `(.L_x_30370) ;  /* 0x0000000c000c0947 */ /* 0x000fea0003800000 */
[----:B------:R-:W-:-:S06]  /*6d30*/  IMAD.U32 R4, R18, 0x10000, RZ ;  /* 0x0001000012047824 */ /* 0x000fcc00078e00ff */
[----:B----4-:R-:W0:Y:S02]  /*6d40*/  F2I.S64.TRUNC R4, R4 ;  /* 0x0000000400047311 */ /* 0x010e24000020d900 */
[----:B0-----:R1:W-:Y:S01]  /*6d50*/  STG.E.64 desc[UR36][R8.64], R4 ;  /* 0x0000000408007986 */ /* 0x0013e2000c101b24 */
[----:B------:R-:W-:Y:S05]  /*6d60*/  BRA `(.L_x_30371) ;  /* 0x0000000c005c7947 */ /* 0x000fea0003800000 */
.L_x_30373:
[----:B------:R-:W-:-:S04]  /*6d70*/  IMAD.U32 R18, R18, 0x10000, RZ ;  /* 0x0001000012127824 */ /* 0x000fc800078e00ff */
[----:B------:R-:W0:Y:S02]  /*6d80*/  F2I.FTZ.TRUNC.NTZ R3, R18 ;  /* 0x0000001200037305 */ /* 0x000e24000021f100 */
[----:B0-----:R2:W-:Y:S01]  /*6d90*/  STG.E desc[UR36][R8.64], R3 ;  /* 0x0000000308007986 */ /* 0x0015e2000c101924 */
[----:B------:R-:W-:Y:S05]  /*6da0*/  BRA `(.L_x_30371) ;  /* 0x0000000c004c7947 */ /* 0x000fea0003800000 */
.L_x_30372:
[----:B------:R-:W-:-:S04]  /*6db0*/  IMAD.U32 R18, R18, 0x10000, RZ ;  /* 0x0001000012127824 */ /* 0x000fc800078e00ff */
[----:B------:R-:W0:Y:S02]  /*6dc0*/  F2I.FTZ.TRUNC.NTZ R3, R18 ;  /* 0x0000001200037305 */ /* 0x000e24000021f100 */
[----:B0-----:R0:W-:Y:S01]  /*6dd0*/  STG.E.U16 desc[UR36][R8.64], R3 ;  /* 0x0000000308007986 */ /* 0x0011e2000c101524 */
[----:B------:R-:W-:Y:S05]  /*6de0*/  BRA `(.L_x_30371) ;  /* 0x0000000c003c7947 */ /* 0x000fea0003800000 */
.L_x_30367:
        /* <DEDUP_REMOVED lines=9> */
.L_x_30375:
[----:B------:R-:W-:-:S05]  /*6e80*/  IMAD.U32 R0, R18, 0x10000, RZ ;  /* 0x0001000012007824 */ /* 0x000fca00078e00ff */
[----:B------:R-:W-:-:S05]  /*6e90*/  F2FP.F16.F32.PACK_AB R0, RZ, R0 ;  /* 0x00000000ff00723e */ /* 0x000fca00000000ff */
[----:B------:R0:W-:Y:S01]  /*6ea0*/  STG.E.U16 desc[UR36][R8.64], R0 ;  /* 0x0000000008007986 */ /* 0x0001e2000c101524 */
[----:B------:R-:W-:Y:S05]  /*6eb0*/  BRA `(.L_x_30371) ;  /* 0x0000000c00087947 */ /* 0x000fea0003800000 */
.L_x_30374:
[----:B------:R-:W-:-:S13]  /*6ec0*/  ISETP.NE.AND P0, PT, R0, 0x7, PT ;  /* 0x000000070000780c */ /* 0x000fda0003f05270 */
[----:B------:R-:W-:Y:S05]  /*6ed0*/  @!P0 BRA `(.L_x_30376) ;  /* 0x0000000000348947 */ /* 0x000fea0003800000 */
[----:B------:R-:W-:-:S13]  /*6ee0*/  ISETP.NE.AND P0, PT, R0, 0x8, PT ;  /* 0x000000080000780c */ /* 0x000fda0003f05270 */
[----:B------:R-:W-:Y:S05]  /*6ef0*/  @!P0 BRA `(.L_x_30377) ;  /* 0x0000000000188947 */ /* 0x000fea0003800000 */
[----:B------:R-:W-:-:S13]  /*6f00*/  ISETP.NE.AND P0, PT, R0, 0x9, PT ;  /* 0x000000090000780c */ /* 0x000fda0003f05270 */
[----:B------:R-:W-:Y:S05]  /*6f10*/  @P0 BRA `(.L_x_30370) ;  /* 0x0000000800900947 */ /* 0x000fea0003800000 */
[----:B------:R-:W-:Y:S02]  /*6f20*/  IMAD.U32 R4, R18, 0x10000, RZ ;  /* 0x0001000012047824 */ /* 0x000fe400078e00ff */
[----:B----4-:R-:W-:-:S05]  /*6f30*/  IMAD.MOV.U32 R5, RZ, RZ, RZ ;  /* 0x000000ffff057224 */ /* 0x010fca00078e00ff */
[----:B------:R0:W-:Y:S01]  /*6f40*/  STG.E.64 desc[UR36][R8.64], R4 ;  /* 0x0000000408007986 */ /* 0x0001e2000c101b24 */
[----:B------:R-:W-:Y:S05]  /*6f50*/  BRA `(.L_x_30371) ;  /* 0x0000000800e07947 */ /* 0x000fea0003800000 */
.L_x_30377:
[----:B------:R-:W-:-:S05]  /*6f60*/  IMAD.U32 R18, R18, 0x10000, RZ ;  /* 0x0001000012127824 */ /* 0x000fca00078e00ff */
[----:B------:R-:W-:-:S04]  /*6f70*/  F2FP.F16.F32.PACK_AB R3, RZ, R18 ;  /* 0x00000012ff03723e */ /* 0x000fc800000000ff */
[----:B------:R-:W-:-:S05]  /*6f80*/  PRMT R3, R3, 0x5410, RZ ;  /* 0x0000541003037816 */ /* 0x000fca00000000ff */
[----:B------:R0:W-:Y:S01]  /*6f90*/  STG.E desc[UR36][R8.64], R3 ;  /* 0x0000000308007986 */ /* 0x0001e2000c101924 */
[----:B------:R-:W-:Y:S05]  /*6fa0*/  BRA `(.L_x_30371) ;  /* 0x0000000800cc7947 */ /* 0x000fea0003800000 */
.L_x_30376:
[----:B------:R-:W-:-:S04]  /*6fb0*/  IMAD.U32 R4, R18, 0x10000, RZ ;  /* 0x0001000012047824 */ /* 0x000fc800078e00ff */
[----:B------:R-:W-:-:S06]  /*6fc0*/  FMUL.FTZ R4, R4, 1 ;  /* 0x3f80000004047820 */ /* 0x000fcc0000410000 */
[----:B----4-:R-:W0:Y:S02]  /*6fd0*/  F2F.F64.F32 R4, R4 ;  /* 0x0000000400047310 */ /* 0x010e240000201800 */
[----:B0-----:R0:W-:Y:S01]  /*6fe0*/  STG.E.64 desc[UR36][R8.64], R4 ;  /* 0x0000000408007986 */ /* 0x0011e2000c101b24 */
[----:B------:R-:W-:Y:S05]  /*6ff0*/  BRA `(.L_x_30371) ;  /* 0x0000000800b87947 */ /* 0x000fea0003800000 */
.L_x_30366:
        /* <DEDUP_REMOVED lines=13> */
.L_x_30380:
[----:B------:R-:W-:Y:S01]  /*70d0*/  IMAD.U32 R18, R18, 0x10000, RZ ;  /* 0x0001000012127824 */ /* 0x000fe200078e00ff */
[----:B------:R-:W-:-:S03]  /*70e0*/  CS2R R6, SRZ ;  /* 0x0000000000067805 */ /* 0x000fc6000001ff00 */
[----:B------:R-:W-:-:S06]  /*70f0*/  FMUL.FTZ R4, R18, 1 ;  /* 0x3f80000012047820 */ /* 0x000fcc0000410000 */
[----:B----4-:R-:W0:Y:S02]  /*7100*/  F2F.F64.F32 R4, R4 ;  /* 0x0000000400047310 */ /* 0x010e240000201800 */
[----:B0-----:R0:W-:Y:S01]  /*7110*/  STG.E.128 desc[UR36][R8.64], R4 ;  /* 0x0000000408007986 */ /* 0x0011e2000c101d24 */
[----:B------:R-:W-:Y:S05]  /*7120*/  BRA `(.L_x_30371) ;  /* 0x00000008006c7947 */ /* 0x000fea0003800000 */
.L_x_30379:
        /* <DEDUP_REMOVED lines=11> */
[----:B----4-:R-:W-:Y:S01]  /*71e0*/  SHF.R.U32.HI R5, RZ, 0x18, R0 ;  /* 0x00000018ff057819 */ /* 0x010fe20000011600 */
        /* <DEDUP_REMOVED lines=9> */
.L_x_30384:
[----:B------:R-:W-:Y:S05]  /*7280*/  BSYNC B0 ;  /* 0x0000000000007941 */ /* 0x000fea0003800000 */
.L_x_30383:
[----:B------:R-:W-:-:S05]  /*7290*/  LOP3.LUT R5, R0, R5, RZ, 0xfc, !PT ;  /* 0x0000000500057212 */ /* 0x000fca00078efcff */
[----:B------:R0:W-:Y:S01]  /*72a0*/  STG.E.U8 desc[UR36][R8.64], R5 ;  /* 0x0000000508007986 */ /* 0x0001e2000c101124 */
[----:B------:R-:W-:Y:S05]  /*72b0*/  BRA `(.L_x_30371) ;  /* 0x0000000800087947 */ /* 0x000fea0003800000 */
.L_x_30382:
        /* <DEDUP_REMOVED lines=13> */
.L_x_30386:
[----:B------:R-:W-:Y:S01]  /*7390*/  IMAD.MOV.U32 R0, RZ, RZ, 0x7f ;  /* 0x0000007fff007424 */ /* 0x000fe200078e00ff */
[----:B------:R-:W-:-:S04]  /*73a0*/  ISETP.GT.U32.AND P0, PT, R3, 0x7f800000, PT ;  /* 0x7f8000000300780c */ /* 0x000fc80003f04070 */
[----:B------:R-:W-:-:S09]  /*73b0*/  SEL R0, R0, 0x7c, P0 ;  /* 0x0000007c00007807 */ /* 0x000fd20000000000 */
.L_x_30387:
[----:B------:R-:W-:Y:S05]  /*73c0*/  BSYNC B0 ;  /* 0x0000000000007941 */ /* 0x000fea0003800000 */
.L_x_30385:
[----:B------:R-:W-:-:S04]  /*73d0*/  LOP3.LUT R3, R5, 0x80000000, RZ, 0xc0, !PT ;  /* 0x8000000005037812 */ /* 0x000fc800078ec0ff */
[----:B------:R-:W-:-:S04]  /*73e0*/  SHF.R.U32.HI R3, RZ, 0x18, R3 ;  /* 0x00000018ff037819 */ /* 0x000fc80000011603 */
[----:B------:R-:W-:-:S05]  /*73f0*/  LOP3.LUT R3, R0, R3, RZ, 0xfc, !PT ;  /* 0x0000000300037212 */ /* 0x000fca00078efcff */
[----:B------:R0:W-:Y:S01]  /*7400*/  STG.E.U8 desc[UR36][R8.64], R3 ;  /* 0x0000000308007986 */ /* 0x0001e2000c101124 */
[----:B------:R-:W-:Y:S05]  /*7410*/  BRA `(.L_x_30371) ;  /* 0x0000000400b07947 */ /* 0x000fea0003800000 */
.L_x_30381:
[----:B------:R0:W-:Y:S01]  /*7420*/  STG.E.U16 desc[UR36][R8.64], R18 ;  /* 0x0000001208007986 */ /* 0x0001e2000c101524 */
[----:B------:R-:W-:Y:S05]  /*7430*/  BRA `(.L_x_30371) ;  /* 0x0000000400a87947 */ /* 0x000fea0003800000 */
.L_x_30378:
        /* <DEDUP_REMOVED lines=12> */
.L_x_30390:
        /* <DEDUP_REMOVED lines=17> */
.L_x_30393:
[----:B------:R-:W-:-:S04]  /*7610*/  LOP3.LUT R3, R5, 0x80000000, RZ, 0xc0, !PT ;  /* 0x8000000005037812 */ /* 0x000fc800078ec0ff */
[----:B------:R-:W-:-:S04]  /*7620*/  SHF.R.U32.HI R3, RZ, 0x18, R3 ;  /* 0x00000018ff037819 */ /* 0x000fc80000011603 */
[----:B------:R-:W-:-:S04]  /*7630*/  LOP3.LUT R0, R0, R3, RZ, 0xfc, !PT ;  /* 0x0000000300007212 */ /* 0x000fc800078efcff */
[----:B------:R-:W-:-:S07]  /*7640*/  PRMT R4, R0, 0x7610, R4 ;  /* 0x0000761000047816 */ /* 0x000fce0000000004 */
.L_x_30392:
[----:B------:R-:W-:Y:S05]  /*7650*/  BSYNC B0 ;  /* 0x0000000000007941 */ /* 0x000fea0003800000 */
.L_x_30391:
[----:B------:R0:W-:Y:S01]  /*7660*/  STG.E.U8 desc[UR36][R8.64], R4 ;  /* 0x0000000408007986 */ /* 0x0001e2000c101124 */
[----:B------:R-:W-:Y:S05]  /*7670*/  BRA `(.L_x_30371) ;  /* 0x0000000400187947 */ /* 0x000fea0003800000 */
.L_x_30389:
        /* <DEDUP_REMOVED lines=17> */
.L_x_30396:
[----:B------:R-:W-:-:S04]  /*7790*/  LOP3.LUT R3, R5, 0x80000000, RZ, 0xc0, !PT ;  /* 0x8000000005037812 */ /* 0x000fc800078ec0ff */
[----:B------:R-:W-:-:S04]  /*77a0*/  SHF.R.U32.HI R3, RZ, 0x18, R3 ;  /* 0x00000018ff037819 */ /* 0x000fc80000011603 */
[----:B------:R-:W-:-:S04]  /*77b0*/  LOP3.LUT R0, R0, R3, RZ, 0xfc, !PT ;  /* 0x0000000300007212 */ /* 0x000fc800078efcff */
[----:B------:R-:W-:-:S07]  /*77c0*/  PRMT R4, R0, 0x7610, R4 ;  /* 0x0000761000047816 */ /* 0x000fce0000000004 */
.L_x_30395:
[----:B------:R-:W-:Y:S05]  /*77d0*/  BSYNC B0 ;  /* 0x0000000000007941 */ /* 0x000fea0003800000 */
.L_x_30394:
[----:B------:R0:W-:Y:S01]  /*77e0*/  STG.E.U8 desc[UR36][R8.64], R4 ;  /* 0x0000000408007986 */ /* 0x0001e2000c101124 */
[----:B------:R-:W-:Y:S05]  /*77f0*/  BRA `(.L_x_30371) ;  /* 0x0000000000b87947 */ /* 0x000fea0003800000 */
.L_x_30388:
        /* <DEDUP_REMOVED lines=22> */
.L_x_30370:
        /* <DEDUP_REMOVED lines=16> */
.L_x_30399:
[----:B------:R-:W-:Y:S05]  /*7a60*/  BRA `(.L_x_30371) ;  /* 0x00000000001c7947 */ /* 0x000fea0003800000 */
.L_x_30398:
[----:B------:R-:W-:-:S06]  /*7a70*/  IMAD.U32 R4, R18, 0x10000, RZ ;  /* 0x0001000012047824 */ /* 0x000fcc00078e00ff */
[----:B----4-:R-:W0:Y:S02]  /*7a80*/  F2I.U64.TRUNC R4, R4 ;  /* 0x0000000400047311 */ /* 0x010e24000020d800 */
[----:B0-----:R0:W-:Y:S01]  /*7a90*/  STG.E.64 desc[UR36][R8.64], R4 ;  /* 0x0000000408007986 */ /* 0x0011e2000c101b24 */
[----:B------:R-:W-:Y:S05]  /*7aa0*/  BRA `(.L_x_30371) ;  /* 0x00000000000c7947 */ /* 0x000fea0003800000 */
.L_x_30397:
[----:B------:R-:W-:-:S04]  /*7ab0*/  IMAD.U32 R18, R18, 0x10000, RZ ;  /* 0x0001000012127824 */ /* 0x000fc800078e00ff */
[----:B------:R-:W0:Y:S02]  /*7ac0*/  F2I.FTZ.U32.TRUNC.NTZ R3, R18 ;  /* 0x0000001200037305 */ /* 0x000e24000021f000 */
[----:B0-----:R0:W-:Y:S02]  /*7ad0*/  STG.E desc[UR36][R8.64], R3 ;  /* 0x0000000308007986 */ /* 0x0011e4000c101924 */
.L_x_30371:
[----:B------:R-:W-:-:S07]  /*7ae0*/  VIADD R24, R24, 0x80 ;  /* 0x0000008018187836 */ /* 0x000fce0000000000 */
.L_x_30330:
[----:B------:R-:W-:-:S13]  /*7af0*/  ISETP.GE.AND P0, PT, R24, R19, PT ;  /* 0x000000131800720c */ /* 0x000fda0003f06270 */
[----:B------:R-:W-:Y:S05]  /*7b00*/  @P0 BREAK B6 ;  /* 0x0000000000060942 */ /* 0x000fea0003800000 */
[----:B------:R-:W-:Y:S05]  /*7b10*/  @P0 BRA `(.L_x_30365) ;  /* 0x0000000c00f40947 */ /* 0x000fea0003800000 */
[----:B------:R-:W-:Y:S05]  /*7b20*/  BSYNC B6 ;  /* 0x0000000000067941 */ /* 0x000fea0003800000 */
.L_x_30329:
        /* <DEDUP_REMOVED lines=18> */
[----:B---3--:R-:W-:-:S06]  /*7c50*/  IMAD.U32 R17, R17, 0x10000, RZ ;  /* 0x0001000011117824 */ /* 0x008fcc00078e00ff */
[----:B------:R-:W0:Y:S02]  /*7c60*/  F2I.FTZ.TRUNC.NTZ R17, R17 ;  /* 0x0000001100117305 */ /* 0x000e24000021f100 */
[----:B0-----:R0:W-:Y:S01]  /*7c70*/  STG.E.U8 desc[UR36][R8.64], R17 ;  /* 0x0000001108007986 */ /* 0x0011e2000c101124 */
[----:B------:R-:W-:Y:S05]  /*7c80*/  BRA `(.L_x_30405) ;  /* 0x0000000c00947947 */ /* 0x000fea0003800000 */
.L_x_30403:
[----:B---34-:R-:W-:-:S06]  /*7c90*/  IMAD.U32 R5, R17, 0x10000, RZ ;  /* 0x0001000011057824 */ /* 0x018fcc00078e00ff */
[----:B------:R-:W0:Y:S02]  /*7ca0*/  F2I.S64.TRUNC R4, R5 ;  /* 0x0000000500047311 */ /* 0x000e24000020d900 */
[----:B0-----:R0:W-:Y:S01]  /*7cb0*/  STG.E.U8 desc[UR36][R8.64], R4 ;  /* 0x0000000408007986 */ /* 0x0011e2000c101124 */
[----:B------:R-:W-:Y:S05]  /*7cc0*/  BRA `(.L_x_30405) ;  /* 0x0000000c00847947 */ /* 0x000fea0003800000 */
.L_x_30402:
[----:B------:R-:W-:-:S13]  /*7cd0*/  ISETP.NE.AND P0, PT, R0, 0x2, PT ;  /* 0x000000020000780c */ /* 0x000fda0003f05270 */
[----:B------:R-:W-:Y:S05]  /*7ce0*/  @!P0 BRA `(.L_x_30406) ;  /* 0x0000000000308947 */ /* 0x000fea0003800000 */
[----:B------:R-:W-:-:S13]  /*7cf0*/  ISETP.NE.AND P0, PT, R0, 0x3, PT ;  /* 0x000000030000780c */ /* 0x000fda0003f05270 */
[----:B------:R-:W-:Y:S05]  /*7d00*/  @!P0 BRA `(.L_x_30407) ;  /* 0x0000000000188947 */ /* 0x000fea0003800000 */
[----:B------:R-:W-:-:S13]  /*7d10*/  ISETP.NE.AND P0, PT, R0, 0x4, PT ;  /* 0x000000040000780c */ /* 0x000fda0003f05270 */
[----:B------:R-:W-:Y:S05]  /*7d20*/  @P0 BRA `(.L_x_30404) ;  /* 0x0000000c000c0947 */ /* 0x000fea0003800000 */
[----:B---3--:R-:W-:-:S06]  /*7d30*/  IMAD.U32 R4, R17, 0x10000, RZ ;  /* 0x0001000011047824 */ /* 0x008fcc00078e00ff */
[----:B----4-:R-:W0:Y:S02]  /*7d40*/  F2I.S64.TRUNC R4, R4 ;  /* 0x0000000400047311 */ /* 0x010e24000020d900 */
[----:B0-----:R0:W-:Y:S01]  /*7d50*/  STG.E.64 desc[UR36][R8.64], R4 ;  /* 0x0000000408007986 */ /* 0x0011e2000c101b24 */
[----:B------:R-:W-:Y:S05]  /*7d60*/  BRA `(.L_x_30405) ;  /* 0x0000000c005c7947 */ /* 0x000fea0003800000 */
.L_x_30407:
[----:B---3--:R-:W-:-:S06]  /*7d70*/  IMAD.U32 R17, R17, 0x10000, RZ ;  /* 0x0001000011117824 */ /* 0x008fcc00078e00ff */
[----:B------:R-:W0:Y:S02]  /*7d80*/  F2I.FTZ.TRUNC.NTZ R17, R17 ;  /* 0x0000001100117305 */ /* 0x000e24000021f100 */
[----:B0-----:R0:W-:Y:S01]  /*7d90*/  STG.E desc[UR36][R8.64], R17 ;  /* 0x0000001108007986 */ /* 0x0011e2000c101924 */
[----:B------:R-:W-:Y:S05]  /*7da0*/  BRA `(.L_x_30405) ;  /* 0x0000000c004c7947 */ /* 0x000fea0003800000 */
.L_x_30406:
[----:B---3--:R-:W-:-:S06]  /*7db0*/  IMAD.U32 R17, R17, 0x10000, RZ ;  /* 0x0001000011117824 */ /* 0x008fcc00078e00ff */
[----:B------:R-:W0:Y:S02]  /*7dc0*/  F2I.FTZ.TRUNC.NTZ R17, R17 ;  /* 0x0000001100117305 */ /* 0x000e24000021f100 */
[----:B0-----:R0:W-:Y:S01]  /*7dd0*/  STG.E.U16 desc[UR36][R8.64], R17 ;  /* 0x0000001108007986 */ /* 0x0011e2000c101524 */
[----:B------:R-:W-:Y:S05]  /*7de0*/  BRA `(.L_x_30405) ;  /* 0x0000000c003c7947 */ /* 0x000fea0003800000 */
.L_x_30401:
        /* <DEDUP_REMOVED lines=9> */
.L_x_30409:
[----:B---3--:R-:W-:-:S05]  /*7e80*/  IMAD.U32 R0, R17, 0x10000, RZ ;  /* 0x0001000011007824 */ /* 0x008fca00078e00ff */
[----:B------:R-:W-:-:S05]  /*7e90*/  F2FP.F16.F32.PACK_AB R0, RZ, R0 ;  /* 0x00000000ff00723e */ /* 0x000fca00000000ff */
[----:B------:R0:W-:Y:S01]  /*7ea0*/  STG.E.U16 desc[UR36][R8.64], R0 ;  /* 0x0000000008007986 */ /* 0x0001e2000c101524 */
[----:B------:R-:W-:Y:S05]  /*7eb0*/  BRA `(.L_x_30405) ;  /* 0x0000000c00087947 */ /* 0x000fea0003800000 */
.L_x_30408:
[----:B------:R-:W-:-:S13]  /*7ec0*/  ISETP.NE.AND P0, PT, R0, 0x7, PT ;  /* 0x000000070000780c */ /* 0x000fda0003f05270 */
[----:B------:R-:W-:Y:S05]  /*7ed0*/  @!P0 BRA `(.L_x_30410) ;  /* 0x0000000000348947 */ /* 0x000fea0003800000 */
[----:B------:R-:W-:-:S13]  /*7ee0*/  ISETP.NE.AND P0, PT, R0, 0x8, PT ;  /* 0x000000080000780c */ /* 0x000fda0003f05270 */
[----:B------:R-:W-:Y:S05]  /*7ef0*/  @!P0 BRA `(.L_x_30411) ;  /* 0x0000000000188947 */ /* 0x000fea0003800000 */
[----:B------:R-:W-:-:S13]  /*7f00*/  ISETP.NE.AND P0, PT, R0, 0x9, PT ;  /* 0x000000090000780c */ /* 0x000fda0003f05270 */
[----:B------:R-:W-:Y:S05]  /*7f10*/  @P0 BRA `(.L_x_30404) ;  /* 0x0000000800900947 */ /* 0x000fea0003800000 */
[----:B---3--:R-:W-:Y:S02]  /*7f20*/  IMAD.U32 R4, R17, 0x10000, RZ ;  /* 0x0001000011047824 */ /* 0x008fe400078e00ff */
[----:B----4-:R-:W-:-:S05]  /*7f30*/  IMAD.MOV.U32 R5, RZ, RZ, RZ ;  /* 0x000000ffff057224 */ /* 0x010fca00078e00ff */
[----:B------:R0:W-:Y:S01]  /*7f40*/  STG.E.64 desc[UR36][R8.64], R4 ;  /* 0x0000000408007986 */ /* 0x0001e2000c101b24 */
[----:B------:R-:W-:Y:S05]  /*7f50*/  BRA `(.L_x_30405) ;  /* 0x0000000800e07947 */ /* 0x000fea0003800000 */
.L_x_30411:
[----:B---3--:R-:W-:-:S05]  /*7f60*/  IMAD.U32 R17, R17, 0x10000, RZ ;  /* 0x0001000011117824 */ /* 0x008fca00078e00ff */
[----:B------:R-:W-:-:S04]  /*7f70*/  F2FP.F16.F32.PACK_AB R3, RZ, R17 ;  /* 0x00000011ff03723e */ /* 0x000fc800000000ff */
[----:B------:R-:W-:-:S05]  /*7f80*/  PRMT R3, R3, 0x5410, RZ ;  /* 0x0000541003037816 */ /* 0x000fca00000000ff */
[----:B------:R0:W-:Y:S01]  /*7f90*/  STG.E desc[UR36][R8.64], R3 ;  /* 0x0000000308007986 */ /* 0x0001e2000c101924 */
[----:B------:R-:W-:Y:S05]  /*7fa0*/  BRA `(.L_x_30405) ;  /* 0x0000000800cc7947 */ /* 0x000fea0003800000 */
.L_x_30410:
[----:B---3--:R-:W-:-:S04]  /*7fb0*/  IMAD.U32 R4, R17, 0x10000, RZ ;  /* 0x0001000011047824 */ /* 0x008fc800078e00ff */
[----:B------:R-:W-:-:S06]  /*7fc0*/  FMUL.FTZ R4, R4, 1 ;  /* 0x3f80000004047820 */ /* 0x000fcc0000410000 */
[----:B----4-:R-:W0:Y:S02]  /*7fd0*/  F2F.F64.F32 R4, R4 ;  /* 0x0000000400047310 */ /* 0x010e240000201800 */
[----:B0-----:R0:W-:Y:S01]  /*7fe0*/  STG.E.64 desc[UR36][R8.64], R4 ;  /* 0x0000000408007986 */ /* 0x0011e2000c101b24 */
[----:B------:R-:W-:Y:S05]  /*7ff0*/  BRA `(.L_x_30405) ;  /* 0x0000000800b87947 */ /* 0x000fea0003800000 */
.L_x_30400:
        /* <DEDUP_REMOVED lines=13> */
.L_x_30414:
[----:B---3--:R-:W-:Y:S01]  /*80d0*/  IMAD.U32 R17, R17, 0x10000, RZ ;  /* 0x0001000011117824 */ /* 0x008fe200078e00ff */
[----:B------:R-:W-:-:S03]  /*80e0*/  CS2R R6, SRZ ;  /* 0x0000000000067805 */ /* 0x000fc6000001ff00 */
[----:B------:R-:W-:-:S06]  /*80f0*/  FMUL.FTZ R4, R17, 1 ;  /* 0x3f80000011047820 */ /* 0x000fcc0000410000 */
[----:B----4-:R-:W0:Y:S02]  /*8100*/  F2F.F64.F32 R4, R4 ;  /* 0x0000000400047310 */ /* 0x010e240000201800 */
[----:B0-----:R0:W-:Y:S01]  /*8110*/  STG.E.128 desc[UR36][R8.64], R4 ;  /* 0x0000000408007986 */ /* 0x0011e2000c101d24 */
[----:B------:R-:W-:Y:S05]  /*8120*/  BRA `(.L_x_30405) ;  /* 0x00000008006c7947 */ /* 0x000fea0003800000 */
.L_x_30413:
        /* <DEDUP_REMOVED lines=21> */
.L_x_30418:
[----:B------:R-:W-:Y:S05]  /*8280*/  BSYNC B0 ;  /* 0x0000000000007941 */ /* 0x000fea0003800000 */
.L_x_30417:
[----:B------:R-:W-:-:S05]  /*8290*/  LOP3.LUT R5, R0, R5, RZ, 0xfc, !PT ;  /* 0x0000000500057212 */ /* 0x000fca00078efcff */
[----:B------:R1:W-:Y:S01]  /*82a0*/  STG.E.U8 desc[UR36][R8.64], R5 ;  /* 0x0000000508007986 */ /* 0x0003e2000c101124 */
[----:B------:R-:W-:Y:S05]  /*82b0*/  BRA `(.L_x_30405) ;  /* 0x0000000800087947 */ /* 0x000fea0003800000 */
.L_x_30416:
        /* <DEDUP_REMOVED lines=13> */
.L_x_30420:
[----:B------:R-:W-:Y:S01]  /*8390*/  IMAD.MOV.U32 R0, RZ, RZ, 0x7f ;  /* 0x0000007fff007424 */ /* 0x000fe200078e00ff */
[----:B------:R-:W-:-:S04]  /*83a0*/  ISETP.GT.U32.AND P0, PT, R3, 0x7f800000, PT ;  /* 0x7f8000000300780c */ /* 0x000fc80003f04070 */
[----:B------:R-:W-:-:S09]  /*83b0*/  SEL R0, R0, 0x7c, P0 ;  /* 0x0000007c00007807 */ /* 0x000fd20000000000 */
.L_x_30421:
[----:B------:R-:W-:Y:S05]  /*83c0*/  BSYNC B0 ;  /* 0x0000000000007941 */ /* 0x000fea0003800000 */
.L_x_30419:
[----:B------:R-:W-:-:S04]  /*83d0*/  LOP3.LUT R3, R17, 0x80000000, RZ, 0xc0, !PT ;  /* 0x8000000011037812 */ /* 0x000fc800078ec0ff */
[----:B------:R-:W-:-:S04]  /*83e0*/  SHF.R.U32.HI R3, RZ, 0x18, R3 ;  /* 0x00000018ff037819 */ /* 0x000fc80000011603 */
[----:B------:R-:W-:-:S05]  /*83f0*/  LOP3.LUT R3, R0, R3, RZ, 0xfc, !PT ;  /* 0x0000000300037212 */ /* 0x000fca00078efcff */
[----:B------:R2:W-:Y:S01]  /*8400*/  STG.E.U8 desc[UR36][R8.64], R3 ;  /* 0x0000000308007986 */ /* 0x0005e2000c101124 */
[----:B------:R-:W-:Y:S05]  /*8410*/  BRA `(.L_x_30405) ;  /* 0x0000000400b07947 */ /* 0x000fea0003800000 */
.L_x_30415:
[----:B---3--:R0:W-:Y:S01]  /*8420*/  STG.E.U16 desc[UR36][R8.64], R17 ;  /* 0x0000001108007986 */ /* 0x0081e2000c101524 */
[----:B------:R-:W-:Y:S05]  /*8430*/  BRA `(.L_x_30405) ;  /* 0x0000000400a87947 */ /* 0x000fea0003800000 */
.L_x_30412:
        /* <DEDUP_REMOVED lines=12> */
.L_x_30424:
        /* <DEDUP_REMOVED lines=17> */
.L_x_30427:
[----:B------:R-:W-:-:S04]  /*8610*/  LOP3.LUT R3, R17, 0x80000000, RZ, 0xc0, !PT ;  /* 0x8000000011037812 */ /* 0x000fc800078ec0ff */
[----:B------:R-:W-:-:S04]  /*8620*/  SHF.R.U32.HI R3, RZ, 0x18, R3 ;  /* 0x00000018ff037819 */ /* 0x000fc80000011603 */
[----:B------:R-:W-:-:S04]  /*8630*/  LOP3.LUT R0, R0, R3, RZ, 0xfc, !PT ;  /* 0x0000000300007212 */ /* 0x000fc800078efcff */
[----:B------:R-:W-:-:S07]  /*8640*/  PRMT R4, R0, 0x7610, R4 ;  /* 0x0000761000047816 */ /* 0x000fce0000000004 */
.L_x_30426:
[----:B------:R-:W-:Y:S05]  /*8650*/  BSYNC B0 ;  /* 0x0000000000007941 */ /* 0x000fea0003800000 */
.L_x_30425:
[----:B------:R0:W-:Y:S01]  /*8660*/  STG.E.U8 desc[UR36][R8.64], R4 ;  /* 0x0000000408007986 */ /* 0x0001e2000c101124 */
[----:B------:R-:W-:Y:S05]  /*8670*/  BRA `(.L_x_30405) ;  /* 0x0000000400187947 */ /* 0x000fea0003800000 */
.L_x_30423:
        /* <DEDUP_REMOVED lines=17> */
.L_x_30430:
[----:B------:R-:W-:-:S04]  /*8790*/  LOP3.LUT R3, R17, 0x80000000, RZ, 0xc0, !PT ;  /* 0x8000000011037812 */ /* 0x000fc800078ec0ff */
[----:B------:R-:W-:-:S04]  /*87a0*/  SHF.R.U32.HI R3, RZ, 0x18, R3 ;  /* 0x00000018ff037819 */ /* 0x000fc80000011603 */
[----:B------:R-:W-:-:S04]  /*87b0*/  LOP3.LUT R0, R0, R3, RZ, 0xfc, !PT ;  /* 0x0000000300007212 */ /* 0x000fc800078efcff */
[----:B------:R-:W-:-:S07]  /*87c0*/  PRMT R4, R0, 0x7610, R4 ;  /* 0x0000761000047816 */ /* 0x000fce0000000004 */
.L_x_30429:
[----:B------:R-:W-:Y:S05]  /*87d0*/  BSYNC B0 ;  /* 0x0000000000007941 */ /* 0x000fea0003800000 */
.L_x_30428:
[----:B------:R0:W-:Y:S01]  /*87e0*/  STG.E.U8 desc[UR36][R8.64], R4 ;  /* 0x0000000408007986 */ /* 0x0001e2000c101124 */
[----:B------:R-:W-:Y:S05]  /*87f0*/  BRA `(.L_x_30405) ;  /* 0x0000000000b87947 */ /* 0x000fea0003800000 */
.L_x_30422:
[----:B------:R-:W-:-:S13]  /*8800*/  ISETP.NE.AND P0, PT, R0, 0x1c, PT ;  /* 0x0000001c0000780c */ /* 0x000fda0003f05270 */
[----:B------:R-:W-:Y:S05]  /*8810*/  @!P0 BRA `(.L_x_30431) ;  /* 0x0000000000a48947 */ /* 0x000fea0003800000 */
[----:B------:R-:W-:-:S13]  /*8820*/  ISETP.NE.AND P0, PT, R0, 0x1d, PT ;  /* 0x0000001d0000780c */ /* 0x000fda0003f05270 */
[----:B------:R-:W-:Y:S05]  /*8830*/  @!P0 BRA `(.L_x_30432) ;  /* 0x00000000008c8947 */ /* 0x000fea0003800000 */
[----:B------:R-:W-:-:S13]  /*8840*/  ISETP.NE.AND P0, PT, R0, 0x2c, PT ;  /* 0x0000002c0000780c */ /* 0x000fda0003f05270 */
[----:B------:R-:W-:Y:S05]  /*8850*/  @P0 BRA `(.L_x_30404) ;  /* 0x0000000000400947 */ /* 0x000fea0003800000 */
[----:B---3--:R-:W-:-:S05]  /*8860*/  IMAD.U32 R4, R17, 0x10000, RZ ;  /* 0x0001000011047824 */ /* 0x008fca00078e00ff */
[----:B----4-:R-:W-:-:S04]  /*8870*/  SHF.R.U32.HI R5, RZ, 0x17, R4 ;  /* 0x00000017ff057819 */ /* 0x010fc80000011604 */
        /* <DEDUP_REMOVED lines=14> */
.L_x_30404:
        /* <DEDUP_REMOVED lines=16> */
.L_x_30433:
[----:B------:R-:W-:Y:S05]  /*8a60*/  BRA `(.L_x_30405) ;  /* 0x00000000001c7947 */ /* 0x000fea0003800000 */
.L_x_30432:
[----:B---3--:R-:W-:-:S06]  /*8a70*/  IMAD.U32 R4, R17, 0x10000, RZ ;  /* 0x0001000011047824 */ /* 0x008fcc00078e00ff */
[----:B----4-:R-:W0:Y:S02]  /*8a80*/  F2I.U64.TRUNC R4, R4 ;  /* 0x0000000400047311 */ /* 0x010e24000020d800 */
[----:B0-----:R0:W-:Y:S01]  /*8a90*/  STG.E.64 desc[UR36][R8.64], R4 ;  /* 0x0000000408007986 */ /* 0x0011e2000c101b24 */
[----:B------:R-:W-:Y:S05]  /*8aa0*/  BRA `(.L_x_30405) ;  /* 0x00000000000c7947 */ /* 0x000fea0003800000 */
.L_x_30431:
[----:B---3--:R-:W-:-:S06]  /*8ab0*/  IMAD.U32 R17, R17, 0x10000, RZ ;  /* 0x0001000011117824 */ /* 0x008fcc00078e00ff */
[----:B------:R-:W0:Y:S02]  /*8ac0*/  F2I.FTZ.U32.TRUNC.NTZ R17, R17 ;  /* 0x0000001100117305 */ /* 0x000e24000021f000 */
[----:B0-----:R0:W-:Y:S02]  /*8ad0*/  STG.E desc[UR36][R8.64], R17 ;  /* 0x0000001108007986 */ /* 0x0011e4000c101924 */
.L_x_30405:
[----:B------:R-:W-:-:S07]  /*8ae0*/  VIADD R24, R24, 0x80 ;  /* 0x0000008018187836 */ /* 0x000fce0000000000 */
.L_x_30365:
[----:B------:R-:W-:Y:S05]  /*8af0*/  BSYNC B7 ;  /* 0x0000000000077941 */ /* 0x000fea0003800000 */
.L_x_30328:
        /* <DEDUP_REMOVED lines=23> */
.L_x_30437:
[----:B------:R-:W-:-:S06]  /*8c70*/  IMAD.U32 R3, R16, 0x10000, RZ ;  /* 0x0001000010037824 */ /* 0x000fcc00078e00ff */
[----:B------:R-:W0:Y:S02]  /*8c80*/  F2I.S64.TRUNC R2, R3 ;  /* 0x0000000300027311 */ /* 0x000e24000020d900 */
[----:B0-----:R-:W-:Y:S01]  /*8c90*/  STG.E.U8 desc[UR36][R4.64], R2 ;  /* 0x0000000204007986 */ /* 0x001fe2000c101124 */
[----:B------:R-:W-:Y:S05]  /*8ca0*/  EXIT ;  /* 0x000000000000794d */ /* 0x000fea0003800000 */
.L_x_30436:
        /* <DEDUP_REMOVED lines=10> */
.L_x_30440:
[----:B------:R-:W-:-:S04]  /*8d50*/  IMAD.U32 R16, R16, 0x10000, RZ ;  /* 0x0001000010107824 */ /* 0x000fc800078e00ff */
[----:B------:R-:W0:Y:S02]  /*8d60*/  F2I.FTZ.TRUNC.NTZ R3, R16 ;  /* 0x0000001000037305 */ /* 0x000e24000021f100 */
[----:B0-----:R-:W-:Y:S01]  /*8d70*/  STG.E desc[UR36][R4.64], R3 ;  /* 0x0000000304007986 */ /* 0x001fe2000c101924 */
[----:B------:R-:W-:Y:S05]  /*8d80*/  EXIT ;  /* 0x000000000000794d */ /* 0x000fea0003800000 */
.L_x_30439:
[----:B------:R-:W-:-:S04]  /*8d90*/  IMAD.U32 R16, R16, 0x10000, RZ ;  /* 0x0001000010107824 */ /* 0x000fc800078e00ff */
[----:B------:R-:W0:Y:S02]  /*8da0*/  F2I.FTZ.TRUNC.NTZ R3, R16 ;  /* 0x0000001000037305 */ /* 0x000e24000021f100 */
[----:B0-----:R-:W-:Y:S01]  /*8db0*/  STG.E.U16 desc[UR36][R4.64], R3 ;  /* 0x0000000304007986 */ /* 0x001fe2000c101524 */
[----:B------:R-:W-:Y:S05]  /*8dc0*/  EXIT ;  /* 0x000000000000794d */ /* 0x000fea0003800000 */
.L_x_30435:
        /* <DEDUP_REMOVED lines=9> */
.L_x_30442:
[----:B------:R-:W-:-:S05]  /*8e60*/  IMAD.U32 R0, R16, 0x10000, RZ ;  /* 0x0001000010007824 */ /* 0x000fca00078e00ff */
[----:B------:R-:W-:-:S05]  /*8e70*/  F2FP.F16.F32.PACK_AB R0, RZ, R0 ;  /* 0x00000000ff00723e */ /* 0x000fca00000000ff */
[----:B------:R-:W-:Y:S01]  /*8e80*/  STG.E.U16 desc[UR36][R4.64], R0 ;  /* 0x0000000004007986 */ /* 0x000fe2000c101524 */
[----:B------:R-:W-:Y:S05]  /*8e90*/  EXIT ;  /* 0x000000000000794d */ /* 0x000fea0003800000 */
.L_x_30441:
        /* <DEDUP_REMOVED lines=10> */
.L_x_30444:
[----:B------:R-:W-:-:S05]  /*8f40*/  IMAD.U32 R16, R16, 0x10000, RZ ;  /* 0x0001000010107824 */ /* 0x000fca00078e00ff */
[----:B------:R-:W-:-:S04]  /*8f50*/  F2FP.F16.F32.PACK_AB R3, RZ, R16 ;  /* 0x00000010ff03723e */ /* 0x000fc800000000ff */
[----:B------:R-:W-:-:S05]  /*8f60*/  PRMT R3, R3, 0x5410, RZ ;  /* 0x0000541003037816 */ /* 0x000fca00000000ff */
[----:B------:R-:W-:Y:S01]  /*8f70*/  STG.E desc[UR36][R4.64], R3 ;  /* 0x0000000304007986 */ /* 0x000fe2000c101924 */
[----:B------:R-:W-:Y:S05]  /*8f80*/  EXIT ;  /* 0x000000000000794d */ /* 0x000fea0003800000 */
.L_x_30443:
[----:B------:R-:W-:-:S04]  /*8f90*/  IMAD.U32 R2, R16, 0x10000, RZ ;  /* 0x0001000010027824 */ /* 0x000fc800078e00ff */
[----:B------:R-:W-:-:S06]  /*8fa0*/  FMUL.FTZ R2, R2, 1 ;  /* 0x3f80000002027820 */ /* 0x000fcc0000410000 */
[----:B------:R-:W0:Y:S02]  /*8fb0*/  F2F.F64.F32 R2, R2 ;  /* 0x0000000200027310 */ /* 0x000e240000201800 */
[----:B0-----:R-:W-:Y:S01]  /*8fc0*/  STG.E.64 desc[UR36][R4.64], R2 ;  /* 0x0000000204007986 */ /* 0x001fe2000c101b24 */
[----:B------:R-:W-:Y:S05]  /*8fd0*/  EXIT ;  /* 0x000000000000794d */ /* 0x000fea0003800000 */
.L_x_30434:
        /* <DEDUP_REMOVED lines=13> */
.L_x_30447:
[----:B------:R-:W-:Y:S01]  /*90b0*/  IMAD.U32 R16, R16, 0x10000, RZ ;  /* 0x0001000010107824 */ /* 0x000fe200078e00ff */
[----:B------:R-:W-:-:S03]  /*90c0*/  CS2R R10, SRZ ;  /* 0x00000000000a7805 */ /* 0x000fc6000001ff00 */
[----:B------:R-:W-:-:S06]  /*90d0*/  FMUL.FTZ R8, R16, 1 ;  /* 0x3f80000010087820 */ /* 0x000fcc0000410000 */
[----:B------:R-:W0:Y:S02]  /*90e0*/  F2F.F64.F32 R8, R8 ;  /* 0x0000000800087310 */ /* 0x000e240000201800 */
[----:B0-----:R-:W-:Y:S01]  /*90f0*/  STG.E.128 desc[UR36][R4.64], R8 ;  /* 0x0000000804007986 */ /* 0x001fe2000c101d24 */
[----:B------:R-:W-:Y:S05]  /*9100*/  EXIT ;  /* 0x000000000000794d */ /* 0x000fea0003800000 */
.L_x_30446:
        /* <DEDUP_REMOVED lines=21> */
.L_x_30451:
[----:B------:R-:W-:Y:S05]  /*9260*/  BSYNC B0 ;  /* 0x0000000000007941 */ /* 0x000fea0003800000 */
.L_x_30450:
[----:B------:R-:W-:-:S05]  /*9270*/  LOP3.LUT R3, R0, R3, RZ, 0xfc, !PT ;  /* 0x0000000300037212 */ /* 0x000fca00078efcff */
[----:B------:R-:W-:Y:S01]  /*9280*/  STG.E.U8 desc[UR36][R4.64], R3 ;  /* 0x0000000304007986 */ /* 0x000fe2000c101124 */
[----:B------:R-:W-:Y:S05]  /*9290*/  EXIT ;  /* 0x000000000000794d */ /* 0x000fea0003800000 */
.L_x_30449:
        /* <DEDUP_REMOVED lines=13> */
.L_x_30453:
[----:B------:R-:W-:Y:S01]  /*9370*/  IMAD.MOV.U32 R0, RZ, RZ, 0x7f ;  /* 0x0000007fff007424 */ /* 0x000fe200078e00ff */
[----:B------:R-:W-:-:S04]  /*9380*/  ISETP.GT.U32.AND P0, PT, R2, 0x7f800000, PT ;  /* 0x7f8000000200780c */ /* 0x000fc80003f04070 */
[----:B------:R-:W-:-:S09]  /*9390*/  SEL R0, R0, 0x7c, P0 ;  /* 0x0000007c00007807 */ /* 0x000fd20000000000 */
.L_x_30454:
[----:B------:R-:W-:Y:S05]  /*93a0*/  BSYNC B0 ;  /* 0x0000000000007941 */ /* 0x000fea0003800000 */
.L_x_30452:
[----:B------:R-:W-:-:S04]  /*93b0*/  LOP3.LUT R2, R3, 0x80000000, RZ, 0xc0, !PT ;  /* 0x8000000003027812 */ /* 0x000fc800078ec0ff */
[----:B------:R-:W-:-:S04]  /*93c0*/  SHF.R.U32.HI R3, RZ, 0x18, R2 ;  /* 0x00000018ff037819 */ /* 0x000fc80000011602 */
[----:B------:R-:W-:-:S05]  /*93d0*/  LOP3.LUT R3, R0, R3, RZ, 0xfc, !PT ;  /* 0x0000000300037212 */ /* 0x000fca00078efcff */
[----:B------:R-:W-:Y:S01]  /*93e0*/  STG.E.U8 desc[UR36][R4.64], R3 ;  /* 0x0000000304007986 */ /* 0x000fe2000c101124 */
[----:B------:R-:W-:Y:S05]  /*93f0*/  EXIT ;  /* 0x000000000000794d */ /* 0x000fea0003800000 */
.L_x_30448:
[----:B------:R-:W-:Y:S01]  /*9400*/  STG.E.U16 desc[UR36][R4.64], R16 ;  /* 0x0000001004007986 */ /* 0x000fe2000c101524 */
[----:B------:R-:W-:Y:S05]  /*9410*/  EXIT ;  /* 0x000000000000794d */ /* 0x000fea0003800000 */
.L_x_30445:
        /* <DEDUP_REMOVED lines=12> */
.L_x_30457:
        /* <DEDUP_REMOVED lines=17> */
.L_x_30460:
[----:B------:R-:W-:-:S04]  /*95f0*/  LOP3.LUT R2, R7, 0x80000000, RZ, 0xc0, !PT ;  /* 0x8000000007027812 */ /* 0x000fc800078ec0ff */
[----:B------:R-:W-:-:S04]  /*9600*/  SHF.R.U32.HI R3, RZ, 0x18, R2 ;  /* 0x00000018ff037819 */ /* 0x000fc80000011602 */
[----:B------:R-:W-:-:S04]  /*9610*/  LOP3.LUT R0, R0, R3, RZ, 0xfc, !PT ;  /* 0x0000000300007212 */ /* 0x000fc800078efcff */
[----:B------:R-:W-:-:S07]  /*9620*/  PRMT R2, R0, 0x7610, R2 ;  /* 0x0000761000027816 */ /* 0x000fce0000000002 */
.L_x_30459:
[----:B------:R-:W-:Y:S05]  /*9630*/  BSYNC B0 ;  /* 0x0000000000007941 */ /* 0x000fea0003800000 */
.L_x_30458:
[----:B------:R-:W-:Y:S01]  /*9640*/  STG.E.U8 desc[UR36][R4.64], R2 ;  /* 0x0000000204007986 */ /* 0x000fe2000c101124 */
[----:B------:R-:W-:Y:S05]  /*9650*/  EXIT ;  /* 0x000000000000794d */ /* 0x000fea0003800000 */
.L_x_30456:
        /* <DEDUP_REMOVED lines=17> */
.L_x_30463:
[----:B------:R-:W-:-:S04]  /*9770*/  LOP3.LUT R2, R7, 0x80000000, RZ, 0xc0, !PT ;  /* 0x8000000007027812 */ /* 0x000fc800078ec0ff */
[----:B------:R-:W-:-:S04]  /*9780*/  SHF.R.U32.HI R3, RZ, 0x18, R2 ;  /* 0x00000018ff037819 */ /* 0x000fc80000011602 */
[----:B------:R-:W-:-:S04]  /*9790*/  LOP3.LUT R0, R0, R3, RZ, 0xfc, !PT ;  /* 0x0000000300007212 */ /* 0x000fc800078efcff */
[----:B------:R-:W-:-:S07]  /*97a0*/  PRMT R2, R0, 0x7610, R2 ;  /* 0x0000761000027816 */ /* 0x000fce0000000002 */
.L_x_30462:
[----:B------:R-:W-:Y:S05]  /*97b0*/  BSYNC B0 ;  /* 0x0000000000007941 */ /* 0x000fea0003800000 */
.L_x_30461:
[----:B------:R-:W-:Y:S01]  /*97c0*/  STG.E.U8 desc[UR36][R4.64], R2 ;  /* 0x0000000204007986 */ /* 0x000fe2000c101124 */
[----:B------:R-:W-:Y:S05]  /*97d0*/  EXIT ;  /* 0x000000000000794d */ /* 0x000fea0003800000 */
.L_x_30455:
        /* <DEDUP_REMOVED lines=22> */
.L_x_30438:
        /* <DEDUP_REMOVED lines=16> */
.L_x_30466:
[----:B------:R-:W-:Y:S05]  /*9a40*/  EXIT ;  /* 0x000000000000794d */ /* 0x000fea0003800000 */
.L_x_30465:
[----:B------:R-:W-:-:S06]  /*9a50*/  IMAD.U32 R2, R16, 0x10000, RZ ;  /* 0x0001000010027824 */ /* 0x000fcc00078e00ff */
[----:B------:R-:W0:Y:S02]  /*9a60*/  F2I.U64.TRUNC R2, R2 ;  /* 0x0000000200027311 */ /* 0x000e24000020d800 */
[----:B0-----:R-:W-:Y:S01]  /*9a70*/  STG.E.64 desc[UR36][R4.64], R2 ;  /* 0x0000000204007986 */ /* 0x001fe2000c101b24 */
[----:B------:R-:W-:Y:S05]  /*9a80*/  EXIT ;  /* 0x000000000000794d */ /* 0x000fea0003800000 */
.L_x_30464:
[----:B------:R-:W-:-:S04]  /*9a90*/  IMAD.U32 R16, R16, 0x10000, RZ ;  /* 0x0001000010107824 */ /* 0x000fc800078e00ff */
[----:B------:R-:W0:Y:S02]  /*9aa0*/  F2I.FTZ.U32.TRUNC.NTZ R3, R16 ;  /* 0x0000001000037305 */ /* 0x000e24000021f000 */
[----:B0-----:R-:W-:Y:S01]  /*9ab0*/  STG.E desc[UR36][R4.64], R3 ;  /* 0x0000000304007986 */ /* 0x001fe2000c101924 */
[----:B------:R-:W-:Y:S05]  /*9ac0*/  EXIT ;  /* 0x000000000000794d */ /* 0x000fea0003800000 */
.L_x_30467:
        /* <DEDUP_REMOVED lines=11> */
.L_x_57494:


//--------------------- .text._ZN2at6native18elementwise_kernelILi128ELi4EZNS0_22gpu_kernel_impl_nocastINS0_13BUnaryFunctorIN3c108BFloat16ES5_S5_ZZZNS0_21remainder_kernel_cudaERNS_18TensorIteratorBaseEENKUlvE0_clEvENKUlvE2_clEvEUlS5_S5_E_EEEEvS7_RKT_EUliE_EEviT1_ --------------------------
	.section	.text._ZN2at6native18elementwise_kernelILi128ELi4EZNS0_22gpu_kernel_impl_nocastINS0_13BUnaryFunctorIN3c108BFloat16ES5_S5_ZZZNS0_21remainder_kernel_cudaERNS_18TensorIteratorBaseEENKUlvE0_clEvENKUlvE2_clEvEUlS5_S5_E_EEEEvS7_RKT_EUliE_EEviT1_,"ax",@progbits
	.align	128
        .global         _ZN2at6native18elementwise_kernelILi128ELi4EZNS0_22gpu_kernel_impl_nocastINS0_13BUnaryFunctorIN3c108BFloat16ES5_S5_ZZZNS0_21remainder_kernel_cudaERNS_18TensorIteratorBaseEENKUlvE0_clEvENKUlvE2_clEvEUlS5_S5_E_EEEEvS7_RKT_EUliE_EEviT1_
        .type           _ZN2at6native18elementwise_kernelILi128ELi4EZNS0_22gpu_kernel_impl_nocastINS0_13BUnaryFunctorIN3c108BFloat16ES5_S5_ZZZNS0_21remainder_kernel_cudaERNS_18TensorIteratorBaseEENKUlvE0_clEvENKUlvE2_clEvEUlS5_S5_E_EEEEvS7_RKT_EUliE_EEviT1_,@function
        .size           _ZN2at6native18elementwise_kernelILi128ELi4EZNS0_22gpu_kernel_impl_nocastINS0_13BUnaryFunctorIN3c108BFloat16ES5_S5_ZZZNS0_21remainder_kernel_cudaERNS_18TensorIteratorBaseEENKUlvE0_clEvENKUlvE2_clEvEUlS5_S5_E_EEEEvS7_RKT_EUliE_EEviT1_,(.L_x_57495 - _ZN2at6native18elementwise_kernelILi128ELi4EZNS0_22gpu_kernel_impl_nocastINS0_13BUnaryFunctorIN3c108BFloat16ES5_S5_ZZZNS0_21remainder_kernel_cudaERNS_18TensorIteratorBaseEENKUlvE0_clEvENKUlvE2_clEvEUlS5_S5_E_EEEEvS7_RKT_EUliE_EEviT1_)
        .other          _ZN2at6native18elementwise_kernelILi128ELi4EZNS0_22gpu_kernel_impl_nocastINS0_13BUnaryFunctorIN3c108BFloat16ES5_S5_ZZZNS0_21remainder_kernel_cudaERNS_18TensorIteratorBaseEENKUlvE0_clEvENKUlvE2_clEvEUlS5_S5_E_EEEEvS7_RKT_EUliE_EEviT1_,@"STO_CUDA_ENTRY STV_DEFAULT"
_ZN2at6native18elementwise_kernelILi128ELi4EZNS0_22gpu_kernel_impl_nocastINS0_13BUnaryFunctorIN3c108BFloat16ES5_S5_ZZZNS0_21remainder_kernel_cudaERNS_18TensorIteratorBaseEENKUlvE0_clEvENKUlvE2_clEvEUlS5_S5_E_EEEEvS7_RKT_EUliE_EEviT1_:
.text._ZN2at6native18elementwise_kernelILi128ELi4EZNS0_22gpu_kernel_impl_nocastINS0_13BUnaryFunctorIN3c108BFloat16ES5_S5_ZZZNS0_21remainder_kernel_cudaERNS_18TensorIteratorBaseEENKUlvE0_clEvENKUlvE2_clEvEUlS5_S5_E_EEEEvS7_RKT_EUliE_EEviT1_:
        /* <DEDUP_REMOVED lines=312> */
.L_x_30470:
        /* <DEDUP_REMOVED lines=8> */
[----:B------:R-:W-:Y:S02]  /*1400*/  IADD3.X R5, RZ, UR9, RZ, P1, !PT ;  /* 0x00000009ff057c10 */ /* 0x000fe40008ffe4ff */
[----:B0-----:R-:W-:Y:S02]  /*1410*/  SHF.L.U32 R2, R2, 0x10, RZ ;  /* 0x0000001002027819 */ /* 0x001fe400000006ff */
        /* <DEDUP_REMOVED lines=27> */
.L_x_30476:
[----:B------:R-:W-:Y:S01]  /*15d0*/  FSETP.GEU.FTZ.AND P0, PT, R9, -R0, PT ;  /* 0x800000000900720b */ /* 0x000fe20003f1e000 */
[----:B------:R-:W-:-:S12]  /*15e0*/  FADD.FTZ R6, R6, -1 ;  /* 0xbf80000006067421 */ /* 0x000fd80000010000 */
[----:B------:R-:W-:-:S07]  /*15f0*/  @!P0 FADD.FTZ R6, R6, -1 ;  /* 0xbf80000006068421 */ /* 0x000fce0000010000 */
.L_x_30475:
[----:B------:R-:W-:Y:S05]  /*1600*/  BSYNC B2 ;  /* 0x0000000000027941 */ /* 0x000fea0003800000 */
.L_x_30474:
[----:B------:R-:W-:Y:S01]  /*1610*/  FFMA.FTZ R11, -R0, R6, R11 ;  /* 0x00000006000b7223 */ /* 0x000fe2000001010b */
[----:B------:R-:W-:Y:S06]  /*1620*/  BRA `(.L_x_30472) ;  /* 0x00000000007c7947 */ /* 0x000fec0003800000 */
.L_x_30473:
        /* <DEDUP_REMOVED lines=15> */
.L_x_30479:
        /* <DEDUP_REMOVED lines=13> */
.L_x_30478:
[----:B------:R-:W-:Y:S05]  /*17f0*/  BSYNC B2 ;  /* 0x0000000000027941 */ /* 0x000fea0003800000 */
.L_x_30477:
[----:B------:R-:W-:-:S04]  /*1800*/  FMUL.FTZ R11, R6, 1.1920928955078125e-07 ;  /* 0x34000000060b7820 */ /* 0x000fc80000410000 */
[----:B------:R-:W-:-:S07]  /*1810*/  FMUL.FTZ R11, R12, R11 ;  /* 0x0000000b0c0b7220 */ /* 0x000fce0000410000 */
.L_x_30472:
[----:B------:R-:W-:Y:S05]  /*1820*/  BSYNC B0 ;  /* 0x0000000000007941 */ /* 0x000fea0003800000 */
.L_x_30471:
[C---:B------:R-:W-:Y:S02]  /*1830*/  FSETP.GTU.FTZ.AND P0, PT, |R11|.reuse, +INF , PT ;  /* 0x7f8000000b00780b */ /* 0x040fe40003f1c200 */
[C---:B------:R-:W-:Y:S02]  /*1840*/  LOP3.LUT R0, R11.reuse, 0x80000000, R7, 0xb8, !PT ;  /* 0x800000000b007812 */ /* 0x040fe400078eb807 */
[----:B------:R-:W-:Y:S02]  /*1850*/  FSETP.GEU.FTZ.AND P1, PT, R2, RZ, PT ;  /* 0x000000ff0200720b */ /* 0x000fe40003f3e000 */
[----:B------:R-:W-:Y:S02]  /*1860*/  FSEL R0, R11, R0, P0 ;  /* 0x000000000b007208 */ /* 0x000fe40000000000 */
[----:B------:R-:W-:Y:S02]  /*1870*/  IADD3 R3, R3, 0x80, RZ ;  /* 0x0000008003037810 */ /* 0x000fe40007ffe0ff */
[----:B------:R-:W-:-:S02]  /*1880*/  FSETP.NEU.FTZ.AND P0, PT, R0, RZ, PT ;  /* 0x000000ff0000720b */ /* 0x000fc40003f1d000 */
[----:B------:R-:W-:-:S04]  /*1890*/  FSETP.GEU.FTZ.AND P2, PT, R0, RZ, PT ;  /* 0x000000ff0000720b */ /* 0x000fc80003f5e000 */
[----:B------:R-:W-:-:S13]  /*18a0*/  PLOP3.LUT P0, PT, P0, P2, P1, 0x9f, 0x0 ;  /* 0x000000000000781c */ /* 0x000fda0000705317 */
[----:B------:R-:W-:-:S05]  /*18b0*/  @!P0 FADD.FTZ R0, R2, R0 ;  /* 0x0000000002008221 */ /* 0x000fca0000010000 */
[----:B------:R-:W-:-:S05]  /*18c0*/  F2FP.BF16.F32.PACK_AB R0, RZ, R0 ;  /* 0x00000000ff00723e */ /* 0x000fca00000010ff */
[----:B------:R1:W-:Y:S02]  /*18d0*/  STG.E.U16 desc[UR4][R4.64], R0 ;  /* 0x0000000004007986 */ /* 0x0003e4000c101504 */
.L_x_30469:
[----:B------:R-:W-:Y:S05]  /*18e0*/  BSYNC B1 ;  /* 0x0000000000017941 */ /* 0x000fea0003800000 */
.L_x_30468:
        /* <DEDUP_REMOVED lines=25> */
[----:B0-----:R-:W-:-:S04]  /*1a80*/  SHF.R.U32.HI R9, RZ, UR7, R8 ;  /* 0x00000007ff097c19 */ /* 0x001fc80008011608 */
        /* <DEDUP_REMOVED lines=267> */
[----:B------:R-:W-:-:S04]  /*2b40*/  IMAD.MOV R6, RZ, RZ, -R11 ;  /* 0x000000ffff067224 */ /* 0x000fc800078e0a0b */
[----:B------:R-:W-:Y:S01]  /*2b50*/  IMAD R6, R6, UR8, R7 ;  /* 0x0000000806067c24 */ /* 0x000fe2000f8e0207 */
[----:B------:R-:W-:Y:S02]  /*2b60*/  ULDC.64 UR8, c[0x0][0x400] ;  /* 0x0001000000087ab9 */ /* 0x000fe40000000a00 */
        /* <DEDUP_REMOVED lines=9> */
.L_x_30482:
[----:B------:R-:W-:Y:S02]  /*2c00*/  ULDC.64 UR8, c[0x0][0x418] ;  /* 0x0001060000087ab9 */ /* 0x000fe40000000a00 */
[----:B------:R-:W-:-:S04]  /*2c10*/  IADD3 R8, P0, R0, UR8, RZ ;  /* 0x0000000800087c10 */ /* 0x000fc8000ff1e0ff */
[----:B0-----:R-:W-:Y:S01]  /*2c20*/  IADD3.X R9, RZ, UR9, RZ, P0, !PT ;  /* 0x00000009ff097c10 */ /* 0x001fe200087fe4ff */
        /* <DEDUP_REMOVED lines=34> */
.L_x_30488:
[----:B------:R-:W-:Y:S01]  /*2e50*/  FSETP.GEU.FTZ.AND P0, PT, R11, -R8, PT ;  /* 0x800000080b00720b */ /* 0x000fe20003f1e000 */
[----:B------:R-:W-:-:S12]  /*2e60*/  FADD.FTZ R9, R9, -1 ;  /* 0xbf80000009097421 */ /* 0x000fd80000010000 */
[----:B------:R-:W-:-:S07]  /*2e70*/  @!P0 FADD.FTZ R9, R9, -1 ;  /* 0xbf80000009098421 */ /* 0x000fce0000010000 */
.L_x_30487:
[----:B------:R-:W-:Y:S05]  /*2e80*/  BSYNC B2 ;  /* 0x0000000000027941 */ /* 0x000fea0003800000 */
.L_x_30486:
[----:B------:R-:W-:Y:S01]  /*2e90*/  FFMA.FTZ R0, -R8, R9, R0 ;  /* 0x0000000908007223 */ /* 0x000fe20000010100 */
[----:B------:R-:W-:Y:S06]  /*2ea0*/  BRA `(.L_x_30484) ;  /* 0x00000000007c7947 */ /* 0x000fec0003800000 */
.L_x_30485:
[C---:B------:R-:W-:Y:S01]  /*2eb0*/  VIADD R6, R9.reuse, 0xf4800000 ;  /* 0xf480000009067836 */ /* 0x040fe20000000000 */
        /* <DEDUP_REMOVED lines=14> */
.L_x_30491:
        /* <DEDUP_REMOVED lines=13> */
.L_x_30490:
[----:B------:R-:W-:Y:S05]  /*3070*/  BSYNC B2 ;  /* 0x0000000000027941 */ /* 0x000fea0003800000 */
.L_x_30489:
[----:B------:R-:W-:-:S04]  /*3080*/  FMUL.FTZ R9, R6, 1.1920928955078125e-07 ;  /* 0x3400000006097820 */ /* 0x000fc80000410000 */
[----:B------:R-:W-:-:S07]  /*3090*/  FMUL.FTZ R0, R10, R9 ;  /* 0x000000090a007220 */ /* 0x000fce0000410000 */
.L_x_30484:
[----:B------:R-:W-:Y:S05]  /*30a0*/  BSYNC B1 ;  /* 0x0000000000017941 */ /* 0x000fea0003800000 */
.L_x_30483:
[C---:B------:R-:W-:Y:S02]  /*30b0*/  FSETP.GTU.FTZ.AND P0, PT, |R0|.reuse, +INF , PT ;  /* 0x7f8000000000780b */ /* 0x040fe40003f1c200 */
[----:B------:R-:W-:Y:S02]  /*30c0*/  LOP3.LUT R7, R0, 0x80000000, R7, 0xb8, !PT ;  /* 0x8000000000077812 */ /* 0x000fe400078eb807 */
[----:B------:R-:W-:Y:S02]  /*30d0*/  FSETP.GEU.FTZ.AND P2, PT, R2, RZ, PT ;  /* 0x000000ff0200720b */ /* 0x000fe40003f5e000 */
[----:B------:R-:W-:Y:S02]  /*30e0*/  FSEL R7, R0, R7, P0 ;  /* 0x0000000700077208 */ /* 0x000fe40000000000 */
[----:B------:R-:W-:Y:S02]  /*30f0*/  IADD3 R3, R3, 0x80, RZ ;  /* 0x0000008003037810 */ /* 0x000fe40007ffe0ff */
[----:B------:R-:W-:-:S02]  /*3100*/  FSETP.NEU.FTZ.AND P0, PT, R7, RZ, PT ;  /* 0x000000ff0700720b */ /* 0x000fc40003f1d000 */
[----:B------:R-:W-:-:S04]  /*3110*/  FSETP.GEU.FTZ.AND P1, PT, R7, RZ, PT ;  /* 0x000000ff0700720b */ /* 0x000fc80003f3e000 */
        /* <DEDUP_REMOVED lines=308> */
.L_x_30492:
        /* <DEDUP_REMOVED lines=37> */
.L_x_30498:
[----:B------:R-:W-:Y:S01]  /*46b0*/  FSETP.GEU.FTZ.AND P0, PT, R11, -R8, PT ;  /* 0x800000080b00720b */ /* 0x000fe20003f1e000 */
[----:B------:R-:W-:-:S12]  /*46c0*/  FADD.FTZ R9, R9, -1 ;  /* 0xbf80000009097421 */ /* 0x000fd80000010000 */
[----:B------:R-:W-:-:S07]  /*46d0*/  @!P0 FADD.FTZ R9, R9, -1 ;  /* 0xbf80000009098421 */ /* 0x000fce0000010000 */
.L_x_30497:
[----:B------:R-:W-:Y:S05]  /*46e0*/  BSYNC B2 ;  /* 0x0000000000027941 */ /* 0x000fea0003800000 */
.L_x_30496:
[----:B------:R-:W-:Y:S01]  /*46f0*/  FFMA.FTZ R0, -R8, R9, R0 ;  /* 0x0000000908007223 */ /* 0x000fe20000010100 */
[----:B------:R-:W-:Y:S06]  /*4700*/  BRA `(.L_x_30494) ;  /* 0x00000000007c7947 */ /* 0x000fec0003800000 */
.L_x_30495:
[----:B------:R-:W-:Y:S01]  /*4710*/  IADD3 R6, R9, -0xb800000, RZ ;  /* 0xf480000009067810 */ /* 0x000fe20007ffe0ff */
[----:B------:R-:W-:Y:S01]  /*4720*/  BSSY B2, `(.L_x_30499) ;  /* 0x000001b000027945 */ /* 0x000fe20003800000 */
[----:B------:R-:W-:Y:S02]  /*4730*/  FSETP.GT.FTZ.AND P0, PT, |R2|, RZ, PT ;  /* 0x000000ff0200720b */ /* 0x000fe40003f14200 */
        /* <DEDUP_REMOVED lines=12> */
.L_x_30501:
        /* <DEDUP_REMOVED lines=13> */
.L_x_30500:
[----:B------:R-:W-:Y:S05]  /*48d0*/  BSYNC B2 ;  /* 0x0000000000027941 */ /* 0x000fea0003800000 */
.L_x_30499:
[----:B------:R-:W-:-:S04]  /*48e0*/  FMUL.FTZ R9, R6, 1.1920928955078125e-07 ;  /* 0x3400000006097820 */ /* 0x000fc80000410000 */
[----:B------:R-:W-:-:S07]  /*48f0*/  FMUL.FTZ R0, R10, R9 ;  /* 0x000000090a007220 */ /* 0x000fce0000410000 */
.L_x_30494:
[----:B------:R-:W-:Y:S05]  /*4900*/  BSYNC B1 ;  /* 0x0000000000017941 */ /* 0x000fea0003800000 */
.L_x_30493:
        /* <DEDUP_REMOVED lines=11> */
.L_x_30481:
[----:B------:R-:W-:Y:S05]  /*49c0*/  BSYNC B0 ;  /* 0x0000000000007941 */ /* 0x000fea0003800000 */
.L_x_30480:
        /* <DEDUP_REMOVED lines=264> */
[----:B0-----:R-:W-:Y:S01]  /*5a50*/  SHF.R.U32.HI R9, RZ, UR6, R8 ;  /* 0x00000006ff097c19 */ /* 0x001fe20008011608 */
        /* <DEDUP_REMOVED lines=39> */
.L_x_30502:
        /* <DEDUP_REMOVED lines=37> */
.L_x_30508:
[----:B------:R-:W-:Y:S01]  /*5f20*/  FSETP.GEU.FTZ.AND P0, PT, R9, -R8, PT ;  /* 0x800000080900720b */ /* 0x000fe20003f1e000 */
[----:B------:R-:W-:-:S12]  /*5f30*/  FADD.FTZ R5, R5, -1 ;  /* 0xbf80000005057421 */ /* 0x000fd80000010000 */
[----:B------:R-:W-:-:S07]  /*5f40*/  @!P0 FADD.FTZ R5, R5, -1 ;  /* 0xbf80000005058421 */ /* 0x000fce0000010000 */
.L_x_30507:
[----:B------:R-:W-:Y:S05]  /*5f50*/  BSYNC B1 ;  /* 0x0000000000017941 */ /* 0x000fea0003800000 */
.L_x_30506:
[----:B------:R-:W-:Y:S01]  /*5f60*/  FFMA.FTZ R0, -R8, R5, R0 ;  /* 0x0000000508007223 */ /* 0x000fe20000010100 */
[----:B------:R-:W-:Y:S06]  /*5f70*/  BRA `(.L_x_30504) ;  /* 0x00000000007c7947 */ /* 0x000fec0003800000 */
.L_x_30505:
        /* <DEDUP_REMOVED lines=15> */
.L_x_30511:
        /* <DEDUP_REMOVED lines=13> */
.L_x_30510:
[----:B------:R-:W-:Y:S05]  /*6140*/  BSYNC B1 ;  /* 0x0000000000017941 */ /* 0x000fea0003800000 */
.L_x_30509:
[----:B------:R-:W-:-:S04]  /*6150*/  FMUL.FTZ R0, R5, 1.1920928955078125e-07 ;  /* 0x3400000005007820 */ /* 0x000fc80000410000 */
[----:B------:R-:W-:-:S07]  /*6160*/  FMUL.FTZ R0, R11, R0 ;  /* 0x000000000b007220 */ /* 0x000fce0000410000 */
.L_x_30504:
[----:B------:R-:W-:Y:S05]  /*6170*/  BSYNC B0 ;  /* 0x0000000000007941 */ /* 0x000fea0003800000 */
.L_x_30503:
[C---:B------:R-:W-:Y:S02]  /*6180*/  FSETP.GTU.FTZ.AND P0, PT, |R0|.reuse, +INF , PT ;  /* 0x7f8000000000780b */ /* 0x040fe40003f1c200 */
[----:B------:R-:W-:Y:S02]  /*6190*/  LOP3.LUT R7, R0, 0x80000000, R7, 0xb8, !PT ;  /* 0x8000000000077812 */ /* 0x000fe400078eb807 */
[----:B------:R-:W-:Y:S02]  /*61a0*/  FSETP.GEU.FTZ.AND P2, PT, R4, RZ, PT ;  /* 0x000000ff0400720b */ /* 0x000fe40003f5e000 */
[----:B------:R-:W-:-:S04]  /*61b0*/  FSEL R7, R0, R7, P0 ;  /* 0x0000000700077208 */ /* 0x000fc80000000000 */
[C---:B------:R-:W-:Y:S02]  /*61c0*/  FSETP.NEU.FTZ.AND P0, PT, R7.reuse, RZ, PT ;  /* 0x000000ff0700720b */ /* 0x040fe40003f1d000 */
[----:B------:R-:W-:-:S04]  /*61d0*/  FSETP.GEU.FTZ.AND P1, PT, R7, RZ, PT ;  /* 0x000000ff0700720b */ /* 0x000fc80003f3e000 */
[----:B------:R-:W-:-:S13]  /*61e0*/  PLOP3.LUT P0, PT, P0, P1, P2, 0x9f, 0x0 ;  /* 0x000000000000781c */ /* 0x000fda0000703327 */
[----:B------:R-:W-:-:S05]  /*61f0*/  @!P0 FADD.FTZ R7, R4, R7 ;  /* 0x0000000704078221 */ /* 0x000fca0000010000 */
[----:B------:R-:W-:-:S05]  /*6200*/  F2FP.BF16.F32.PACK_AB R7, RZ, R7 ;  /* 0x00000007ff07723e */ /* 0x000fca00000010ff */
[----:B------:R-:W-:Y:S01]  /*6210*/  STG.E.U16 desc[UR4][R2.64], R7 ;  /* 0x0000000702007986 */ /* 0x000fe2000c101504 */
[----:B------:R-:W-:Y:S05]  /*6220*/  EXIT ;  /* 0x000000000000794d */ /* 0x000fea0003800000 */
.L_x_30512:
        /* <DEDUP_REMOVED lines=13> */
.L_x_57495:


//--------------------- .text._ZN2at6native27unrolled_elementwise_kernelINS0_13BUnaryFunctorIN3c108BFloat16ES4_S4_ZZZNS0_21remainder_kernel_cudaERNS_18TensorIteratorBaseEENKUlvE0_clEvENKUlvE2_clEvEUlS4_S4_E_EESt5arrayIPcLm2EELi4E23TrivialOffsetCalculatorILi1EjESF_NS0_6memory15LoadWithoutCastENSG_16StoreWithoutCastEEEviT_T0_T2_T3_T4_T5_ --------------------------
	.section	.text._ZN2at6native27unrolled_elementwise_kernelINS0_13BUnaryFunctorIN3c108BFloat16ES4_S4_ZZZNS0_21remainder_kernel_cudaERNS_18TensorIteratorBaseEENKUlvE0_clEvENKUlvE2_clEvEUlS4_S4_E_EESt5arrayIPcLm2EELi4E23TrivialOffsetCalculatorILi1EjESF_NS0_6memory15LoadWithoutCastENSG_16StoreWithoutCastEEEviT_T0_T2_T3_T4_T5_,"ax",@progbits
	.align	128
        .global         _ZN2at6native27unrolled_elementwise_kernelINS0_13BUnaryFunctorIN3c108BFloat16ES4_S4_ZZZNS0_21remainder_kernel_cudaERNS_18TensorIteratorBaseEENKUlvE0_clEvENKUlvE2_clEvEUlS4_S4_E_EESt5arrayIPcLm2EELi4E23TrivialOffsetCalculatorILi1EjESF_NS0_6memory15LoadWithoutCastENSG_16StoreWithoutCastEEEviT_T0_T2_T3_T4_T5_
        .type           _ZN2at6native27unrolled_elementwise_kernelINS0_13BUnaryFunctorIN3c108BFloat16ES4_S4_ZZZNS0_21remainder_kernel_cudaERNS_18TensorIteratorBaseEENKUlvE0_clEvENKUlvE2_clEvEUlS4_S4_E_EESt5arrayIPcLm2EELi4E23TrivialOffsetCalculatorILi1EjESF_NS0_6memory15LoadWithoutCastENSG_16StoreWithoutCastEEEviT_T0_T2_T3_T4_T5_,@function
        .size           _ZN2at6native27unrolled_elementwise_kernelINS0_13BUnaryFunctorIN3c108BFloat16ES4_S4_ZZZNS0_21remainder_kernel_cudaERNS_18TensorIteratorBaseEENKUlvE0_clEvENKUlvE2_clEvEUlS4_S4_E_EESt5arrayIPcLm2EELi4E23TrivialOffsetCalculatorILi1EjESF_NS0_6memory15LoadWithoutCastENSG_16StoreWithoutCastEEEviT_T0_T2_T3_T4_T5_,(.L_x_57496 - _ZN2at6native27unrolled_elementwise_kernelINS0_13BUnaryFunctorIN3c108BFloat16ES4_S4_ZZZNS0_21remainder_kernel_cudaERNS_18TensorIteratorBaseEENKUlvE0_clEvENKUlvE2_clEvEUlS4_S4_E_EESt5arrayIPcLm2EELi4E23TrivialOffsetCalculatorILi1EjESF_NS0_6memory15LoadWithoutCastENSG_16StoreWithoutCastEEEviT_T0_T2_T3_T4_T5_)
        .other          _ZN2at6native27unrolled_elementwise_kernelINS0_13BUnaryFunctorIN3c108BFloat16ES4_S4_ZZZNS0_21remainder_kernel_cudaERNS_18TensorIteratorBaseEENKUlvE0_clEvENKUlvE2_clEvEUlS4_S4_E_EESt5arrayIPcLm2EELi4E23TrivialOffsetCalculatorILi1EjESF_NS0_6memory15LoadWithoutCastENSG_16StoreWithoutCastEEEviT_T0_T2_T3_T4_T5_,@"STO_CUDA_ENTRY STV_DEFAULT"
_ZN2at6native27unrolled_elementwise_kernelINS0_13BUnaryFunctorIN3c108BFloat16ES4_S4_ZZZNS0_21remainder_kernel_cudaERNS_18TensorIteratorBaseEENKUlvE0_clEvENKUlvE2_clEvEUlS4_S4_E_EESt5arrayIPcLm2EELi4E23TrivialOffsetCalculatorILi1EjESF_NS0_6memory15LoadWithoutCastENSG_16StoreWithoutCastEEEviT_T0_T2_T3_T4_T5_:
.text._ZN2at6native27unrolled_elementwise_kernelINS0_13BUnaryFunctorIN3c108BFloat16ES4_S4_ZZZNS0_21remainder_kernel_cudaERNS_18TensorIteratorBaseEENKUlvE0_clEvENKUlvE2_clEvEUlS4_S4_E_EESt5arrayIPcLm2EELi4E23TrivialOffsetCalculatorILi1EjESF_NS0_6memory15LoadWithoutCastENSG_16StoreWithoutCastEEEviT_T0_T2_T3_T4_T5_:
        /* <DEDUP_REMOVED lines=14> */
[----:B------:R-:W-:Y:S01]  /*00e0*/  @!P0 IADD3 R5, R5, 0x80, RZ ;  /* 0x0000008005058810 */ /* 0x000fe20007ffe0ff */
[----:B------:R-:W1:Y:S03]  /*00f0*/  @!P0 LDC.64 R12, c[0x0][0x220] ;  /* 0x00008800ff0c8b82 */ /* 0x000e660000000a00 */
[----:B------:R-:W-:Y:S01]  /*0100*/  ISETP.GE.AND P3, PT, R5, R3, PT ;  /* 0x000000030500720c */ /* 0x000fe20003f66270 */
[----:B0-----:R-:W-:-:S05]  /*0110*/  @!P2 IMAD.WIDE.U32 R6, R15, 0x2, R6 ;  /* 0x000000020f06a825 */ /* 0x001fca00078e0006 */
[----:B------:R0:W5:Y:S07]  /*0120*/  @!P2 LDG.E.U16 R0, desc[UR4][R6.64] ;  /* 0x000000040600a981 */ /* 0x00016e000c1e1500 */
[----:B------:R-:W-:Y:S01]  /*0130*/  @!P3 IMAD R19, R2, 0x200, R5 ;  /* 0x000002000213b824 */ /* 0x000fe200078e0205 */
[----:B------:R-:W2:Y:S01]  /*0140*/  @!P3 LDC.64 R10, c[0x0][0x220] ;  /* 0x00008800ff0abb82 */ /* 0x000ea20000000a00 */
[----:B------:R-:W-:-:S05]  /*0150*/  @!P3 VIADD R5, R5, 0x80 ;  /* 0x000000800505b836 */ /* 0x000fca0000000000 */
[----:B------:R-:W-:Y:S01]  /*0160*/  ISETP.GE.AND P1, PT, R5, R3, PT ;  /* 0x000000030500720c */ /* 0x000fe20003f26270 */
[----:B-1----:R-:W-:-:S12]  /*0170*/  @!P0 IMAD.WIDE.U32 R12, R17, 0x2, R12 ;  /* 0x00000002110c8825 */ /* 0x002fd800078e000c */
[----:B------:R-:W1:Y:S01]  /*0180*/  @!P1 LDC.64 R8, c[0x0][0x220] ;  /* 0x00008800ff089b82 */ /* 0x000e620000000a00 */
[----:B------:R-:W-:Y:S02]  /*0190*/  @!P1 IMAD R5, R2, 0x200, R5 ;  /* 0x0000020002059824 */ /* 0x000fe400078e0205 */
[----:B--2---:R-:W-:Y:S01]  /*01a0*/  @!P3 IMAD.WIDE.U32 R16, R19, 0x2, R10 ;  /* 0x000000021310b825 */ /* 0x004fe200078e000a */
[----:B------:R-:W-:-:S06]  /*01b0*/  PRMT R10, RZ, 0x7610, R10 ;  /* 0x00007610ff0a7816 */ /* 0x000fcc000000000a */
[----:B------:R0:W5:Y:S01]  /*01c0*/  @!P0 LDG.E.U16 R10, desc[UR4][R12.64] ;  /* 0x000000040c0a8981 */ /* 0x000162000c1e1500 */
[----:B-1----:R-:W-:Y:S01]  /*01d0*/  @!P1 IMAD.WIDE.U32 R14, R5, 0x2, R8 ;  /* 0x00000002050e9825 */ /* 0x002fe200078e0008 */
[----:B------:R-:W-:Y:S02]  /*01e0*/  PRMT R8, RZ, 0x7610, R8 ;  /* 0x00007610ff087816 */ /* 0x000fe40000000008 */
[----:B------:R-:W-:-:S04]  /*01f0*/  PRMT R5, RZ, 0x7610, R5 ;  /* 0x00007610ff057816 */ /* 0x000fc80000000005 */
[----:B------:R0:W5:Y:S04]  /*0200*/  @!P3 LDG.E.U16 R8, desc[UR4][R16.64] ;  /* 0x000000041008b981 */ /* 0x000168000c1e1500 */
[----:B------:R0:W5:Y:S01]  /*0210*/  @!P1 LDG.E.U16 R5, desc[UR4][R14.64] ;  /* 0x000000040e059981 */ /* 0x000162000c1e1500 */
[----:B------:R-:W1:Y:S01]  /*0220*/  LDC.U16 R9, c[0x0][0x216] ;  /* 0x00008580ff097b82 */ /* 0x000e620000000400 */
[----:B------:R-:W-:Y:S04]  /*0230*/  BSSY B1, `(.L_x_30513) ;  /* 0x000004e000017945 */ /* 0x000fe80003800000 */
[----:B------:R-:W-:Y:S05]  /*0240*/  @P2 BRA `(.L_x_30514) ;  /* 0x0000000400302947 */ /* 0x000fea0003800000 */
[----:B0----5:R-:W-:Y:S01]  /*0250*/  IMAD.U32 R6, R0, 0x10000, RZ ;  /* 0x0001000000067824 */ /* 0x021fe200078e00ff */
        /* <DEDUP_REMOVED lines=28> */
.L_x_30520:
[----:B------:R-:W-:Y:S01]  /*0420*/  FSETP.GEU.FTZ.AND P0, PT, R14, -R0, PT ;  /* 0x800000000e00720b */ /* 0x000fe20003f1e000 */
[----:B------:R-:W-:-:S12]  /*0430*/  FADD.FTZ R12, R12, -1 ;  /* 0xbf8000000c0c7421 */ /* 0x000fd80000010000 */
[----:B------:R-:W-:-:S07]  /*0440*/  @!P0 FADD.FTZ R12, R12, -1 ;  /* 0xbf8000000c0c8421 */ /* 0x000fce0000010000 */
.L_x_30519:
[----:B------:R-:W-:Y:S05]  /*0450*/  BSYNC B2 ;  /* 0x0000000000027941 */ /* 0x000fea0003800000 */
.L_x_30518:
[----:B------:R-:W-:Y:S01]  /*0460*/  FFMA.FTZ R11, -R0, R12, R11 ;  /* 0x0000000c000b7223 */ /* 0x000fe2000001010b */
[----:B------:R-:W-:Y:S06]  /*0470*/  BRA `(.L_x_30516) ;  /* 0x00000000007c7947 */ /* 0x000fec0003800000 */
.L_x_30517:
        /* <DEDUP_REMOVED lines=15> */
.L_x_30523:
        /* <DEDUP_REMOVED lines=13> */
.L_x_30522:
[----:B------:R-:W-:Y:S05]  /*0640*/  BSYNC B2 ;  /* 0x0000000000027941 */ /* 0x000fea0003800000 */
.L_x_30521:
[----:B------:R-:W-:-:S04]  /*0650*/  FMUL.FTZ R12, R12, 1.1920928955078125e-07 ;  /* 0x340000000c0c7820 */ /* 0x000fc80000410000 */
[----:B0-----:R-:W-:-:S07]  /*0660*/  FMUL.FTZ R11, R17, R12 ;  /* 0x0000000c110b7220 */ /* 0x001fce0000410000 */
.L_x_30516:
[----:B------:R-:W-:Y:S05]  /*0670*/  BSYNC B0 ;  /* 0x0000000000007941 */ /* 0x000fea0003800000 */
.L_x_30515:
        /* <DEDUP_REMOVED lines=8> */
[----:B------:R-:W-:-:S07]  /*0700*/  F2FP.BF16.F32.PACK_AB R7, RZ, R6 ;  /* 0x00000006ff07723e */ /* 0x000fce00000010ff */
.L_x_30514:
[----:B------:R-:W-:Y:S05]  /*0710*/  BSYNC B1 ;  /* 0x0000000000017941 */ /* 0x000fea0003800000 */
.L_x_30513:
        /* <DEDUP_REMOVED lines=33> */
.L_x_30531:
[----:B------:R-:W-:Y:S01]  /*0930*/  FSETP.GEU.FTZ.AND P0, PT, R12, -R14, PT ;  /* 0x8000000e0c00720b */ /* 0x000fe20003f1e000 */
[----:B------:R-:W-:-:S12]  /*0940*/  FADD.FTZ R0, R0, -1 ;  /* 0xbf80000000007421 */ /* 0x000fd80000010000 */
[----:B------:R-:W-:-:S07]  /*0950*/  @!P0 FADD.FTZ R0, R0, -1 ;  /* 0xbf80000000008421 */ /* 0x000fce0000010000 */
.L_x_30530:
[----:B------:R-:W-:Y:S05]  /*0960*/  BSYNC B2 ;  /* 0x0000000000027941 */ /* 0x000fea0003800000 */
.L_x_30529:
[----:B------:R-:W-:Y:S01]  /*0970*/  FFMA.FTZ R13, -R14, R0, R13 ;  /* 0x000000000e0d7223 */ /* 0x000fe2000001010d */
[----:B------:R-:W-:Y:S06]  /*0980*/  BRA `(.L_x_30527) ;  /* 0x00000000007c7947 */ /* 0x000fec0003800000 */
.L_x_30528:
        /* <DEDUP_REMOVED lines=15> */
.L_x_30534:
        /* <DEDUP_REMOVED lines=13> */
.L_x_30533:
[----:B------:R-:W-:Y:S05]  /*0b50*/  BSYNC B2 ;  /* 0x0000000000027941 */ /* 0x000fea0003800000 */
.L_x_30532:
[----:B------:R-:W-:-:S04]  /*0b60*/  FMUL.FTZ R13, R13, 1.1920928955078125e-07 ;  /* 0x340000000d0d7820 */ /* 0x000fc80000410000 */
[----:B------:R-:W-:-:S07]  /*0b70*/  FMUL.FTZ R13, R12, R13 ;  /* 0x0000000d0c0d7220 */ /* 0x000fce0000410000 */
.L_x_30527:
[----:B------:R-:W-:Y:S05]  /*0b80*/  BSYNC B0 ;  /* 0x0000000000007941 */ /* 0x000fea0003800000 */
.L_x_30526:
        /* <DEDUP_REMOVED lines=9> */
.L_x_30525:
[----:B------:R-:W-:Y:S05]  /*0c20*/  BSYNC B1 ;  /* 0x0000000000017941 */ /* 0x000fea0003800000 */
.L_x_30524:
        /* <DEDUP_REMOVED lines=33> */
.L_x_30542:
[----:B------:R-:W-:Y:S01]  /*0e40*/  FSETP.GEU.FTZ.AND P0, PT, R12, -R14, PT ;  /* 0x8000000e0c00720b */ /* 0x000fe20003f1e000 */
[----:B------:R-:W-:-:S12]  /*0e50*/  FADD.FTZ R0, R0, -1 ;  /* 0xbf80000000007421 */ /* 0x000fd80000010000 */
[----:B------:R-:W-:-:S07]  /*0e60*/  @!P0 FADD.FTZ R0, R0, -1 ;  /* 0xbf80000000008421 */ /* 0x000fce0000010000 */
.L_x_30541:
[----:B------:R-:W-:Y:S05]  /*0e70*/  BSYNC B2 ;  /* 0x0000000000027941 */ /* 0x000fea0003800000 */
.L_x_30540:
[----:B------:R-:W-:Y:S01]  /*0e80*/  FFMA.FTZ R13, -R14, R0, R13 ;  /* 0x000000000e0d7223 */ /* 0x000fe2000001010d */
[----:B------:R-:W-:Y:S06]  /*0e90*/  BRA `(.L_x_30538) ;  /* 0x00000000007c7947 */ /* 0x000fec0003800000 */
.L_x_30539:
        /* <DEDUP_REMOVED lines=15> */
.L_x_30545:
        /* <DEDUP_REMOVED lines=13> */
.L_x_30544:
[----:B------:R-:W-:Y:S05]  /*1060*/  BSYNC B2 ;  /* 0x0000000000027941 */ /* 0x000fea0003800000 */
.L_x_30543:
[----:B------:R-:W-:-:S04]  /*1070*/  FMUL.FTZ R13, R13, 1.1920928955078125e-07 ;  /* 0x340000000d0d7820 */ /* 0x000fc80000410000 */
[----:B------:R-:W-:-:S07]  /*1080*/  FMUL.FTZ R13, R12, R13 ;  /* 0x0000000d0c0d7220 */ /* 0x000fce0000410000 */
.L_x_30538:
[----:B------:R-:W-:Y:S05]  /*1090*/  BSYNC B0 ;  /* 0x0000000000007941 */ /* 0x000fea0003800000 */
.L_x_30537:
        /* <DEDUP_REMOVED lines=9> */
.L_x_30536:
[----:B------:R-:W-:Y:S05]  /*1130*/  BSYNC B1 ;  /* 0x0000000000017941 */ /* 0x000fea0003800000 */
.L_x_30535:
[----:B------:R-:W-:Y:S01]  /*1140*/  VIADD R0, R4, 0x180 ;  /* 0x0000018004007836 */ /* 0x000fe20000000000 */
[----:B------:R-:W-:Y:S04]  /*1150*/  BSSY B1, `(.L_x_30546) ;  /* 0x000004f000017945 */ /* 0x000fe80003800000 */
[----:B------:R-:W-:-:S13]  /*1160*/  ISETP.GE.AND P0, PT, R0, R3, PT ;  /* 0x000000030000720c */ /* 0x000fda0003f06270 */
[----:B------:R-:W-:Y:S05]  /*1170*/  @P0 BRA `(.L_x_30547) ;  /* 0x0000000400300947 */ /* 0x000fea0003800000 */
[----:B------:R-:W-:Y:S01]  /*1180*/  IMAD.U32 R5, R5, 0x10000, RZ ;  /* 0x0001000005057824 */ /* 0x000fe200078e00ff */
        /* <DEDUP_REMOVED lines=28> */
.L_x_30553:
[----:B------:R-:W-:Y:S01]  /*1350*/  FSETP.GEU.FTZ.AND P0, PT, R11, -R13, PT ;  /* 0x8000000d0b00720b */ /* 0x000fe20003f1e000 */
[----:B------:R-:W-:-:S12]  /*1360*/  FADD.FTZ R9, R9, -1 ;  /* 0xbf80000009097421 */ /* 0x000fd80000010000 */
[----:B------:R-:W-:-:S07]  /*1370*/  @!P0 FADD.FTZ R9, R9, -1 ;  /* 0xbf80000009098421 */ /* 0x000fce0000010000 */
.L_x_30552:
[----:B------:R-:W-:Y:S05]  /*1380*/  BSYNC B2 ;  /* 0x0000000000027941 */ /* 0x000fea0003800000 */
.L_x_30551:
[----:B------:R-:W-:Y:S01]  /*1390*/  FFMA.FTZ R0, -R13, R9, R0 ;  /* 0x000000090d007223 */ /* 0x000fe20000010100 */
[----:B------:R-:W-:Y:S06]  /*13a0*/  BRA `(.L_x_30549) ;  /* 0x00000000007c7947 */ /* 0x000fec0003800000 */
.L_x_30550:
        /* <DEDUP_REMOVED lines=15> */
.L_x_30556:
        /* <DEDUP_REMOVED lines=13> */
.L_x_30555:
[----:B------:R-:W-:Y:S05]  /*1570*/  BSYNC B2 ;  /* 0x0000000000027941 */ /* 0x000fea0003800000 */
.L_x_30554:
[----:B------:R-:W-:-:S04]  /*1580*/  FMUL.FTZ R0, R9, 1.1920928955078125e-07 ;  /* 0x3400000009007820 */ /* 0x000fc80000410000 */
[----:B------:R-:W-:-:S07]  /*1590*/  FMUL.FTZ R0, R15, R0 ;  /* 0x000000000f007220 */ /* 0x000fce0000410000 */
.L_x_30549:
[----:B------:R-:W-:Y:S05]  /*15a0*/  BSYNC B0 ;  /* 0x0000000000007941 */ /* 0x000fea0003800000 */
.L_x_30548:
        /* <DEDUP_REMOVED lines=9> */
.L_x_30547:
[----:B------:R-:W-:Y:S05]  /*1640*/  BSYNC B1 ;  /* 0x0000000000017941 */ /* 0x000fea0003800000 */
.L_x_30546:
[----:B------:R-:W-:Y:S01]  /*1650*/  ISETP.GE.AND P0, PT, R4, R3, PT ;  /* 0x000000030400720c */ /* 0x000fe20003f06270 */
[----:B------:R-:W-:Y:S04]  /*1660*/  BSSY B0, `(.L_x_30557) ;  /* 0x0000017000007945 */ /* 0x000fe80003800000 */
[----:B------:R-:W-:Y:S08]  /*1670*/  BSSY B1, `(.L_x_30558) ;  /* 0x000000f000017945 */ /* 0x000ff00003800000 */
[----:B------:R-:W-:Y:S05]  /*1680*/  @P0 BRA `(.L_x_30559) ;  /* 0x0000000000340947 */ /* 0x000fea0003800000 */
[----:B------:R-:W2:Y:S01]  /*1690*/  LDC.64 R12, c[0x0][0x218] ;  /* 0x00008600ff0c7b82 */ /* 0x000ea20000000a00 */
[----:B------:R-:W-:Y:S01]  /*16a0*/  LEA R5, R2, R4, 0x9 ;  /* 0x0000000402057211 */ /* 0x000fe200078e48ff */
[----:B------:R-:W-:-:S05]  /*16b0*/  IMAD.MOV.U32 R4, RZ, RZ, R6 ;  /* 0x000000ffff047224 */ /* 0x000fca00078e0006 */
[----:B------:R-:W-:-:S13]  /*16c0*/  ISETP.GE.AND P0, PT, R4, R3, PT ;  /* 0x000000030400720c */ /* 0x000fda0003f06270 */
[----:B------:R-:W-:Y:S05]  /*16d0*/  @P0 BREAK B1 ;  /* 0x0000000000010942 */ /* 0x000fea0003800000 */
[----:B--2---:R-:W-:-:S05]  /*16e0*/  IMAD.WIDE.U32 R12, R5, 0x2, R12 ;  /* 0x00000002050c7825 */ /* 0x004fca00078e000c */
[----:B------:R2:W-:Y:S01]  /*16f0*/  STG.E.U16 desc[UR4][R12.64], R7 ;  /* 0x000000070c007986 */ /* 0x0005e2000c101504 */
[----:B------:R-:W-:Y:S05]  /*1700*/  @P0 BRA `(.L_x_30560) ;  /* 0x0000000000300947 */ /* 0x000fea0003800000 */
[----:B--2---:R-:W2:Y:S01]  /*1710*/  LDC.64 R6, c[0x0][0x218] ;  /* 0x00008600ff067b82 */ /* 0x004ea20000000a00 */
[----:B------:R-:W-:Y:S02]  /*1720*/  IMAD R5, R2, 0x200, R4 ;  /* 0x0000020002057824 */ /* 0x000fe400078e0204 */
[----:B------:R-:W-:Y:S02]  /*1730*/  VIADD R4, R4, 0x80 ;  /* 0x0000008004047836 */ /* 0x000fe40000000000 */
[----:B--2---:R-:W-:-:S05]  /*1740*/  IMAD.WIDE.U32 R6, R5, 0x2, R6 ;  /* 0x0000000205067825 */ /* 0x004fca00078e0006 */
[----:B------:R2:W-:Y:S02]  /*1750*/  STG.E.U16 desc[UR4][R6.64], R10 ;  /* 0x0000000a06007986 */ /* 0x0005e4000c101504 */
.L_x_30559:
[----:B------:R-:W-:Y:S05]  /*1760*/  BSYNC B1 ;  /* 0x0000000000017941 */ /* 0x000fea0003800000 */
.L_x_30558:
[----:B------:R-:W-:-:S13]  /*1770*/  ISETP.GE.AND P0, PT, R4, R3, PT ;  /* 0x000000030400720c */ /* 0x000fda0003f06270 */
[----:B--2---:R-:W2:Y:S01]  /*1780*/  @!P0 LDC.64 R6, c[0x0][0x218] ;  /* 0x00008600ff068b82 */ /* 0x004ea20000000a00 */
[----:B------:R-:W-:Y:S01]  /*1790*/  @!P0 LEA R5, R2, R4, 0x9 ;  /* 0x0000000402058211 */ /* 0x000fe200078e48ff */
[----:B------:R-:W-:-:S04]  /*17a0*/  @!P0 VIADD R4, R4, 0x80 ;  /* 0x0000008004048836 */ /* 0x000fc80000000000 */
[----:B--2---:R-:W-:-:S05]  /*17b0*/  @!P0 IMAD.WIDE.U32 R6, R5, 0x2, R6 ;  /* 0x0000000205068825 */ /* 0x004fca00078e0006 */
[----:B------:R3:W-:Y:S02]  /*17c0*/  @!P0 STG.E.U16 desc[UR4][R6.64], R8 ;  /* 0x0000000806008986 */ /* 0x0007e4000c101504 */
.L_x_30560:
[----:B------:R-:W-:Y:S05]  /*17d0*/  BSYNC B0 ;  /* 0x0000000000007941 */ /* 0x000fea0003800000 */
.L_x_30557:
[----:B------:R-:W-:Y:S05]  /*17e0*/  WARPSYNC.ALL ;  /* 0x0000000000007948 */ /* 0x000fea0003800000 */
[----:B------:R-:W-:-:S13]  /*17f0*/  ISETP.GE.AND P0, PT, R4, R3, PT ;  /* 0x000000030400720c */ /* 0x000fda0003f06270 */
[----:B------:R-:W-:Y:S05]  /*1800*/  @P0 EXIT ;  /* 0x000000000000094d */ /* 0x000fea0003800000 */
[----:B--23--:R-:W2:Y:S01]  /*1810*/  LDC.64 R6, c[0x0][0x218] ;  /* 0x00008600ff067b82 */ /* 0x00cea20000000a00 */
[----:B------:R-:W-:-:S04]  /*1820*/  IMAD R3, R2, 0x200, R4 ;  /* 0x0000020002037824 */ /* 0x000fc800078e0204 */
[----:B--2---:R-:W-:-:S05]  /*1830*/  IMAD.WIDE.U32 R2, R3, 0x2, R6 ;  /* 0x0000000203027825 */ /* 0x004fca00078e0006 */
[----:B------:R-:W-:Y:S01]  /*1840*/  STG.E.U16 desc[UR4][R2.64], R0 ;  /* 0x0000000002007986 */ /* 0x000fe2000c101504 */
[----:B------:R-:W-:Y:S05]  /*1850*/  EXIT ;  /* 0x000000000000794d */ /* 0x000fea0003800000 */
.L_x_30561:
        /* <DEDUP_REMOVED lines=10> */
.L_x_57496:


//--------------------- .text._ZN2at6native29vectorized_elementwise_kernelILi2ENS0_13BUnaryFunctorIN3c108BFloat16ES4_S4_ZZZNS0_21remainder_kernel_cudaERNS_18TensorIteratorBaseEENKUlvE0_clEvENKUlvE2_clEvEUlS4_S4_E_EESt5arrayIPcLm2EEEEviT0_T1_ --------------------------
	.section	.text._ZN2at6native29vectorized_elementwise_kernelILi2ENS0_13BUnaryFunctorIN3c108BFloat16ES4_S4_ZZZNS0_21remainder_kernel_cudaERNS_18TensorIteratorBaseEENKUlvE0_clEvENKUlvE2_clEvEUlS4_S4_E_EESt5arrayIPcLm2EEEEviT0_T1_,"ax",@progbits
	.align	128
        .global         _ZN2at6native29vectorized_elementwise_kernelILi2ENS0_13BUnaryFunctorIN3c108BFloat16ES4_S4_ZZZNS0_21remainder_kernel_cudaERNS_18TensorIteratorBaseEENKUlvE0_clEvENKUlvE2_clEvEUlS4_S4_E_EESt5arrayIPcLm2EEEEviT0_T1_
        .type           _ZN2at6native29vectorized_elementwise_kernelILi2ENS0_13BUnaryFunctorIN3c108BFloat16ES4_S4_ZZZNS0_21remainder_kernel_cudaERNS_18TensorIteratorBaseEENKUlvE0_clEvENKUlvE2_clEvEUlS4_S4_E_EESt5arrayIPcLm2EEEEviT0_T1_,@function
        .size           _ZN2at6native29vectorized_elementwise_kernelILi2ENS0_13BUnaryFunctorIN3c108BFloat16ES4_S4_ZZZNS0_21remainder_kernel_cudaERNS_18TensorIteratorBaseEENKUlvE0_clEvENKUlvE2_clEvEUlS4_S4_E_EESt5arrayIPcLm2EEEEviT0_T1_,(.L_x_57497 - _ZN2at6native29vectorized_elementwise_kernelILi2ENS0_13BUnaryFunctorIN3c108BFloat16ES4_S4_ZZZNS0_21remainder_kernel_cudaERNS_18TensorIteratorBaseEENKUlvE0_clEvENKUlvE2_clEvEUlS4_S4_E_EESt5arrayIPcLm2EEEEviT0_T1_)
        .other          _ZN2at6native29vectorized_elementwise_kernelILi2ENS0_13BUnaryFunctorIN3c108BFloat16ES4_S4_ZZZNS0_21remainder_kernel_cudaERNS_18TensorIteratorBaseEENKUlvE0_clEvENKUlvE2_clEvEUlS4_S4_E_EESt5arrayIPcLm2EEEEviT0_T1_,@"STO_CUDA_ENTRY STV_DEFAULT"
_ZN2at6native29vectorized_elementwise_kernelILi2ENS0_13BUnaryFunctorIN3c108BFloat16ES4_S4_ZZZNS0_21remainder_kernel_cudaERNS_18TensorIteratorBaseEENKUlvE0_clEvENKUlvE2_clEvEUlS4_S4_E_EESt5arrayIPcLm2EEEEviT0_T1_:
.text._ZN2at6native29vectorized_elementwise_kernelILi2ENS0_13BUnaryFunctorIN3c108BFloat16ES4_S4_ZZZNS0_21remainder_kernel_cudaERNS_18TensorIteratorBaseEENKUlvE0_clEvENKUlvE2_clEvEUlS4_S4_E_EESt5arrayIPcLm2EEEEviT0_T1_:
        /* <DEDUP_REMOVED lines=47> */
.L_x_30568:
[----:B------:R-:W-:Y:S01]  /*02f0*/  FSETP.GEU.FTZ.AND P0, PT, R12, -R4, PT ;  /* 0x800000040c00720b */ /* 0x000fe20003f1e000 */
[----:B------:R-:W-:-:S12]  /*0300*/  FADD.FTZ R0, R0, -1 ;  /* 0xbf80000000007421 */ /* 0x000fd80000010000 */
[----:B------:R-:W-:-:S07]  /*0310*/  @!P0 FADD.FTZ R0, R0, -1 ;  /* 0xbf80000000008421 */ /* 0x000fce0000010000 */
.L_x_30567:
[----:B------:R-:W-:Y:S05]  /*0320*/  BSYNC B1 ;  /* 0x0000000000017941 */ /* 0x000fea0003800000 */
.L_x_30566:
[----:B------:R-:W-:Y:S01]  /*0330*/  FFMA.FTZ R15, -R4, R0, R15 ;  /* 0x00000000040f7223 */ /* 0x000fe2000001010f */
[----:B------:R-:W-:Y:S06]  /*0340*/  BRA `(.L_x_30564) ;  /* 0x00000000007c7947 */ /* 0x000fec0003800000 */
.L_x_30565:
        /* <DEDUP_REMOVED lines=15> */
.L_x_30571:
        /* <DEDUP_REMOVED lines=13> */
.L_x_30570:
[----:B------:R-:W-:Y:S05]  /*0510*/  BSYNC B1 ;  /* 0x0000000000017941 */ /* 0x000fea0003800000 */
.L_x_30569:
[----:B------:R-:W-:-:S04]  /*0520*/  FMUL.FTZ R15, R10, 1.1920928955078125e-07 ;  /* 0x340000000a0f7820 */ /* 0x000fc80000410000 */
[----:B------:R-:W-:-:S07]  /*0530*/  FMUL.FTZ R15, R16, R15 ;  /* 0x0000000f100f7220 */ /* 0x000fce0000410000 */
.L_x_30564:
[----:B------:R-:W-:Y:S05]  /*0540*/  BSYNC B0 ;  /* 0x0000000000007941 */ /* 0x000fea0003800000 */
.L_x_30563:
[C---:B------:R-:W-:Y:S01]  /*0550*/  FSETP.GTU.FTZ.AND P0, PT, |R15|.reuse, +INF , PT ;  /* 0x7f8000000f00780b */ /* 0x040fe20003f1c200 */
[----:B------:R-:W-:Y:S01]  /*0560*/  IMAD.U32 R8, R8, 0x10000, RZ ;  /* 0x0001000008087824 */ /* 0x000fe200078e00ff */
[C---:B------:R-:W-:Y:S01]  /*0570*/  LOP3.LUT R6, R15.reuse, 0x80000000, R6, 0xb8, !PT ;  /* 0x800000000f067812 */ /* 0x040fe200078eb806 */
[----:B------:R-:W-:Y:S02]  /*0580*/  BSSY B0, `(.L_x_30572) ;  /* 0x0000045000007945 */ /* 0x000fe40003800000 */
[----:B0-----:R-:W-:Y:S01]  /*0590*/  FADD.FTZ R13, |R8|, -RZ ;  /* 0x800000ff080d7221 */ /* 0x001fe20000010200 */
[----:B------:R-:W-:Y:S02]  /*05a0*/  FSEL R6, R15, R6, P0 ;  /* 0x000000060f067208 */ /* 0x000fe40000000000 */
[----:B------:R-:W-:Y:S02]  /*05b0*/  FSETP.GEU.FTZ.AND P0, PT, R5, RZ, PT ;  /* 0x000000ff0500720b */ /* 0x000fe40003f1e000 */
        /* <DEDUP_REMOVED lines=28> */
.L_x_30577:
[----:B------:R-:W-:Y:S01]  /*0780*/  FSETP.GEU.FTZ.AND P1, PT, R10, -R4, PT ;  /* 0x800000040a00720b */ /* 0x000fe20003f3e000 */
[----:B------:R-:W-:-:S12]  /*0790*/  FADD.FTZ R0, R0, -1 ;  /* 0xbf80000000007421 */ /* 0x000fd80000010000 */
[----:B------:R-:W-:-:S07]  /*07a0*/  @!P1 FADD.FTZ R0, R0, -1 ;  /* 0xbf80000000009421 */ /* 0x000fce0000010000 */
.L_x_30576:
[----:B------:R-:W-:Y:S05]  /*07b0*/  BSYNC B1 ;  /* 0x0000000000017941 */ /* 0x000fea0003800000 */
.L_x_30575:
[----:B------:R-:W-:Y:S01]  /*07c0*/  FFMA.FTZ R13, -R4, R0, R13 ;  /* 0x00000000040d7223 */ /* 0x000fe2000001010d */
[----:B------:R-:W-:Y:S06]  /*07d0*/  BRA `(.L_x_30573) ;  /* 0x00000000007c7947 */ /* 0x000fec0003800000 */
.L_x_30574:
        /* <DEDUP_REMOVED lines=15> */
.L_x_30580:
        /* <DEDUP_REMOVED lines=13> */
.L_x_30579:
[----:B------:R-:W-:Y:S05]  /*09a0*/  BSYNC B1 ;  /* 0x0000000000017941 */ /* 0x000fea0003800000 */
.L_x_30578:
[----:B------:R-:W-:-:S04]  /*09b0*/  FMUL.FTZ R13, R10, 1.1920928955078125e-07 ;  /* 0x340000000a0d7820 */ /* 0x000fc80000410000 */
[----:B------:R-:W-:-:S07]  /*09c0*/  FMUL.FTZ R13, R14, R13 ;  /* 0x0000000d0e0d7220 */ /* 0x000fce0000410000 */
.L_x_30573:
[----:B------:R-:W-:Y:S05]  /*09d0*/  BSYNC B0 ;  /* 0x0000000000007941 */ /* 0x000fea0003800000 */
.L_x_30572:
[----:B------:R-:W-:Y:S01]  /*09e0*/  FSETP.GTU.FTZ.AND P1, PT, |R13|, +INF , PT ;  /* 0x7f8000000d00780b */ /* 0x000fe20003f3c200 */
[----:B-----5:R-:W-:Y:S01]  /*09f0*/  IMAD.U32 R10, R9, 0x10000, RZ ;  /* 0x00010000090a7824 */ /* 0x020fe200078e00ff */
[C---:B------:R-:W-:Y:S01]  /*0a00*/  LOP3.LUT R8, R13.reuse, 0x80000000, R8, 0xb8, !PT ;  /* 0x800000000d087812 */ /* 0x040fe200078eb808 */
[----:B------:R-:W-:Y:S03]  /*0a10*/  BSSY B0, `(.L_x_30581) ;  /* 0x0000044000007945 */ /* 0x000fe60003800000 */
        /* <DEDUP_REMOVED lines=30> */
.L_x_30586:
[----:B------:R-:W-:Y:S01]  /*0c00*/  FSETP.GEU.FTZ.AND P1, PT, R12, -R4, PT ;  /* 0x800000040c00720b */ /* 0x000fe20003f3e000 */
[----:B------:R-:W-:-:S12]  /*0c10*/  FADD.FTZ R0, R0, -1 ;  /* 0xbf80000000007421 */ /* 0x000fd80000010000 */
[----:B------:R-:W-:-:S07]  /*0c20*/  @!P1 FADD.FTZ R0, R0, -1 ;  /* 0xbf80000000009421 */ /* 0x000fce0000010000 */
.L_x_30585:
[----:B------:R-:W-:Y:S05]  /*0c30*/  BSYNC B1 ;  /* 0x0000000000017941 */ /* 0x000fea0003800000 */
.L_x_30584:
[----:B------:R-:W-:Y:S01]  /*0c40*/  FFMA.FTZ R13, -R4, R0, R13 ;  /* 0x00000000040d7223 */ /* 0x000fe2000001010d */
[----:B------:R-:W-:Y:S06]  /*0c50*/  BRA `(.L_x_30582) ;  /* 0x00000000007c7947 */ /* 0x000fec0003800000 */
.L_x_30583:
        /* <DEDUP_REMOVED lines=15> */
.L_x_30589:
        /* <DEDUP_REMOVED lines=13> */
.L_x_30588:
[----:B------:R-:W-:Y:S05]  /*0e20*/  BSYNC B1 ;  /* 0x0000000000017941 */ /* 0x000fea0003800000 */
.L_x_30587:
[----:B------:R-:W-:-:S04]  /*0e30*/  FMUL.FTZ R13, R12, 1.1920928955078125e-07 ;  /* 0x340000000c0d7820 */ /* 0x000fc80000410000 */
[----:B------:R-:W-:-:S07]  /*0e40*/  FMUL.FTZ R13, R16, R13 ;  /* 0x0000000d100d7220 */ /* 0x000fce0000410000 */
.L_x_30582:
[----:B------:R-:W-:Y:S05]  /*0e50*/  BSYNC B0 ;  /* 0x0000000000007941 */ /* 0x000fea0003800000 */
.L_x_30581:
[C---:B------:R-:W-:Y:S01]  /*0e60*/  FSETP.GTU.FTZ.AND P1, PT, |R13|.reuse, +INF , PT ;  /* 0x7f8000000d00780b */ /* 0x040fe20003f3c200 */
[----:B------:R-:W-:Y:S01]  /*0e70*/  BSSY B0, `(.L_x_30590) ;  /* 0x0000047000007945 */ /* 0x000fe20003800000 */
[----:B------:R-:W-:Y:S02]  /*0e80*/  LOP3.LUT R10, R13, 0x80000000, R10, 0xb8, !PT ;  /* 0x800000000d0a7812 */ /* 0x000fe400078eb80a */
[----:B------:R-:W-:Y:S02]  /*0e90*/  PRMT R12, R9, 0x7632, R12 ;  /* 0x00007632090c7816 */ /* 0x000fe4000000000c */
[----:B------:R-:W-:-:S03]  /*0ea0*/  FSEL R10, R13, R10, P1 ;  /* 0x0000000a0d0a7208 */ /* 0x000fc60000800000 */
[----:B------:R-:W-:Y:S01]  /*0eb0*/  IMAD.U32 R12, R12, 0x10000, RZ ;  /* 0x000100000c0c7824 */ /* 0x000fe200078e00ff */
[C---:B------:R-:W-:Y:S02]  /*0ec0*/  FSETP.NEU.FTZ.AND P1, PT, R10.reuse, RZ, PT ;  /* 0x000000ff0a00720b */ /* 0x040fe40003f3d000 */
        /* <DEDUP_REMOVED lines=28> */
.L_x_30595:
[----:B------:R-:W-:Y:S01]  /*1090*/  FSETP.GEU.FTZ.AND P1, PT, R14, -R4, PT ;  /* 0x800000040e00720b */ /* 0x000fe20003f3e000 */
[----:B------:R-:W-:-:S12]  /*10a0*/  FADD.FTZ R0, R0, -1 ;  /* 0xbf80000000007421 */ /* 0x000fd80000010000 */
[----:B------:R-:W-:-:S07]  /*10b0*/  @!P1 FADD.FTZ R0, R0, -1 ;  /* 0xbf80000000009421 */ /* 0x000fce0000010000 */
.L_x_30594:
[----:B------:R-:W-:Y:S05]  /*10c0*/  BSYNC B1 ;  /* 0x0000000000017941 */ /* 0x000fea0003800000 */
.L_x_30593:
[----:B------:R-:W-:Y:S01]  /*10d0*/  FFMA.FTZ R9, -R4, R0, R9 ;  /* 0x0000000004097223 */ /* 0x000fe20000010109 */
[----:B------:R-:W-:Y:S06]  /*10e0*/  BRA `(.L_x_30591) ;  /* 0x00000000007c7947 */ /* 0x000fec0003800000 */
.L_x_30592:
        /* <DEDUP_REMOVED lines=15> */
.L_x_30598:
        /* <DEDUP_REMOVED lines=13> */
.L_x_30597:
[----:B------:R-:W-:Y:S05]  /*12b0*/  BSYNC B1 ;  /* 0x0000000000017941 */ /* 0x000fea0003800000 */
.L_x_30596:
[----:B------:R-:W-:-:S04]  /*12c0*/  FMUL.FTZ R0, R9, 1.1920928955078125e-07 ;  /* 0x3400000009007820 */ /* 0x000fc80000410000 */
[----:B------:R-:W-:-:S07]  /*12d0*/  FMUL.FTZ R9, R17, R0 ;  /* 0x0000000011097220 */ /* 0x000fce0000410000 */
.L_x_30591:
[----:B------:R-:W-:Y:S05]  /*12e0*/  BSYNC B0 ;  /* 0x0000000000007941 */ /* 0x000fea0003800000 */
.L_x_30590:
[C---:B------:R-:W-:Y:S01]  /*12f0*/  FSETP.GTU.FTZ.AND P1, PT, |R9|.reuse, +INF , PT ;  /* 0x7f8000000900780b */ /* 0x040fe20003f3c200 */
[----:B------:R-:W-:Y:S01]  /*1300*/  BSSY B0, `(.L_x_30599) ;  /* 0x0000046000007945 */ /* 0x000fe20003800000 */
[----:B------:R-:W-:-:S04]  /*1310*/  LOP3.LUT R12, R9, 0x80000000, R12, 0xb8, !PT ;  /* 0x80000000090c7812 */ /* 0x000fc800078eb80c */
[----:B------:R-:W-:Y:S01]  /*1320*/  FSEL R9, R9, R12, P1 ;  /* 0x0000000c09097208 */ /* 0x000fe20000800000 */
[----:B------:R-:W-:-:S03]  /*1330*/  IMAD.U32 R12, R11, 0x10000, RZ ;  /* 0x000100000b0c7824 */ /* 0x000fc600078e00ff */
[C---:B------:R-:W-:Y:S01]  /*1340*/  FSETP.NEU.FTZ.AND P1, PT, R9.reuse, RZ, PT ;  /* 0x000000ff0900720b */ /* 0x040fe20003f3d000 */
[----:B------:R-:W-:Y:S01]  /*1350*/  FADD.FTZ R13, |R12|, -RZ ;  /* 0x800000ff0c0d7221 */ /* 0x000fe20000010200 */
[----:B------:R-:W-:-:S04]  /*1360*/  FSETP.GEU.FTZ.AND P2, PT, R9, RZ, PT ;  /* 0x000000ff0900720b */ /* 0x000fc80003f5e000 */
[----:B------:R-:W-:Y:S02]  /*1370*/  PLOP3.LUT P1, PT, P1, P2, P0, 0x9f, 0x0 ;  /* 0x000000000000781c */ /* 0x000fe40000f25307 */
[----:B------:R-:W-:-:S11]  /*1380*/  FSETP.GEU.FTZ.AND P2, PT, |R12|, |R5|, PT ;  /* 0x400000050c00720b */ /* 0x000fd60003f5e200 */
[----:B------:R-:W-:Y:S02]  /*1390*/  @!P1 FADD.FTZ R9, R5, R9 ;  /* 0x0000000905099221 */ /* 0x000fe40000010000 */
        /* <DEDUP_REMOVED lines=23> */
.L_x_30604:
[----:B------:R-:W-:Y:S01]  /*1510*/  FSETP.GEU.FTZ.AND P1, PT, R14, -R4, PT ;  /* 0x800000040e00720b */ /* 0x000fe20003f3e000 */
[----:B------:R-:W-:-:S12]  /*1520*/  FADD.FTZ R0, R0, -1 ;  /* 0xbf80000000007421 */ /* 0x000fd80000010000 */
[----:B------:R-:W-:-:S07]  /*1530*/  @!P1 FADD.FTZ R0, R0, -1 ;  /* 0xbf80000000009421 */ /* 0x000fce0000010000 */
.L_x_30603:
[----:B------:R-:W-:Y:S05]  /*1540*/  BSYNC B1 ;  /* 0x0000000000017941 */ /* 0x000fea0003800000 */
.L_x_30602:
[----:B------:R-:W-:Y:S01]  /*1550*/  FFMA.FTZ R13, -R4, R0, R13 ;  /* 0x00000000040d7223 */ /* 0x000fe2000001010d */
[----:B------:R-:W-:Y:S06]  /*1560*/  BRA `(.L_x_30600) ;  /* 0x00000000007c7947 */ /* 0x000fec0003800000 */
.L_x_30601:
        /* <DEDUP_REMOVED lines=15> */
.L_x_30607:
        /* <DEDUP_REMOVED lines=13> */
.L_x_30606:
[----:B------:R-:W-:Y:S05]  /*1730*/  BSYNC B1 ;  /* 0x0000000000017941 */ /* 0x000fea0003800000 */
.L_x_30605:
[----:B------:R-:W-:-:S04]  /*1740*/  FMUL.FTZ R14, R14, 1.1920928955078125e-07 ;  /* 0x340000000e0e7820 */ /* 0x000fc80000410000 */
[----:B------:R-:W-:-:S07]  /*1750*/  FMUL.FTZ R13, R13, R14 ;  /* 0x0000000e0d0d7220 */ /* 0x000fce0000410000 */
.L_x_30600:
[----:B------:R-:W-:Y:S05]  /*1760*/  BSYNC B0 ;  /* 0x0000000000007941 */ /* 0x000fea0003800000 */
.L_x_30599:
[C---:B------:R-:W-:Y:S01]  /*1770*/  FSETP.GTU.FTZ.AND P1, PT, |R13|.reuse, +INF , PT ;  /* 0x7f8000000d00780b */ /* 0x040fe20003f3c200 */
[----:B------:R-:W-:Y:S01]  /*1780*/  BSSY B0, `(.L_x_30608) ;  /* 0x0000047000007945 */ /* 0x000fe20003800000 */
[----:B------:R-:W-:Y:S02]  /*1790*/  LOP3.LUT R12, R13, 0x80000000, R12, 0xb8, !PT ;  /* 0x800000000d0c7812 */ /* 0x000fe400078eb80c */
[----:B------:R-:W-:Y:S02]  /*17a0*/  PRMT R14, R11, 0x7632, R14 ;  /* 0x000076320b0e7816 */ /* 0x000fe4000000000e */
        /* <DEDUP_REMOVED lines=31> */
.L_x_30613:
[----:B------:R-:W-:Y:S01]  /*19a0*/  FSETP.GEU.FTZ.AND P1, PT, R16, -R4, PT ;  /* 0x800000041000720b */ /* 0x000fe20003f3e000 */
[----:B------:R-:W-:-:S12]  /*19b0*/  FADD.FTZ R0, R0, -1 ;  /* 0xbf80000000007421 */ /* 0x000fd80000010000 */
[----:B------:R-:W-:-:S07]  /*19c0*/  @!P1 FADD.FTZ R0, R0, -1 ;  /* 0xbf80000000009421 */ /* 0x000fce0000010000 */
.L_x_30612:
[----:B------:R-:W-:Y:S05]  /*19d0*/  BSYNC B1 ;  /* 0x0000000000017941 */ /* 0x000fea0003800000 */
.L_x_30611:
[----:B------:R-:W-:Y:S01]  /*19e0*/  FFMA.FTZ R11, -R4, R0, R11 ;  /* 0x00000000040b7223 */ /* 0x000fe2000001010b */
[----:B------:R-:W-:Y:S06]  /*19f0*/  BRA `(.L_x_30609) ;  /* 0x00000000007c7947 */ /* 0x000fec0003800000 */
.L_x_30610:
        /* <DEDUP_REMOVED lines=15> */
.L_x_30616:
        /* <DEDUP_REMOVED lines=13> */
.L_x_30615:
[----:B------:R-:W-:Y:S05]  /*1bc0*/  BSYNC B1 ;  /* 0x0000000000017941 */ /* 0x000fea0003800000 */
.L_x_30614:
[----:B------:R-:W-:-:S04]  /*1bd0*/  FMUL.FTZ R0, R13, 1.1920928955078125e-07 ;  /* 0x340000000d007820 */ /* 0x000fc80000410000 */
[----:B------:R-:W-:-:S07]  /*1be0*/  FMUL.FTZ R11, R11, R0 ;  /* 0x000000000b0b7220 */ /* 0x000fce0000410000 */
.L_x_30609:
[----:B------:R-:W-:Y:S05]  /*1bf0*/  BSYNC B0 ;  /* 0x0000000000007941 */ /* 0x000fea0003800000 */
.L_x_30608:
        /* <DEDUP_REMOVED lines=34> */
.L_x_30622:
[----:B------:R-:W-:Y:S01]  /*1e20*/  FSETP.GEU.FTZ.AND P1, PT, R16, -R4, PT ;  /* 0x800000041000720b */ /* 0x000fe20003f3e000 */
[----:B------:R-:W-:-:S12]  /*1e30*/  FADD.FTZ R0, R0, -1 ;  /* 0xbf80000000007421 */ /* 0x000fd80000010000 */
[----:B------:R-:W-:-:S07]  /*1e40*/  @!P1 FADD.FTZ R0, R0, -1 ;  /* 0xbf80000000009421 */ /* 0x000fce0000010000 */
.L_x_30621:
[----:B------:R-:W-:Y:S05]  /*1e50*/  BSYNC B1 ;  /* 0x0000000000017941 */ /* 0x000fea0003800000 */
.L_x_30620:
[----:B------:R-:W-:Y:S01]  /*1e60*/  FFMA.FTZ R13, -R4, R0, R13 ;  /* 0x00000000040d7223 */ /* 0x000fe2000001010d */
[----:B------:R-:W-:Y:S06]  /*1e70*/  BRA `(.L_x_30618) ;  /* 0x00000000007c7947 */ /* 0x000fec0003800000 */
.L_x_30619:
        /* <DEDUP_REMOVED lines=15> */
.L_x_30625:
        /* <DEDUP_REMOVED lines=13> */
.L_x_30624:
[----:B------:R-:W-:Y:S05]  /*2040*/  BSYNC B1 ;  /* 0x0000000000017941 */ /* 0x000fea0003800000 */
.L_x_30623:
[----:B------:R-:W-:-:S04]  /*2050*/  FMUL.FTZ R0, R15, 1.1920928955078125e-07 ;  /* 0x340000000f007820 */ /* 0x000fc80000410000 */
[----:B------:R-:W-:-:S07]  /*2060*/  FMUL.FTZ R13, R13, R0 ;  /* 0x000000000d0d7220 */ /* 0x000fce0000410000 */
.L_x_30618:
[----:B------:R-:W-:Y:S05]  /*2070*/  BSYNC B0 ;  /* 0x0000000000007941 */ /* 0x000fea0003800000 */
.L_x_30617:
[C---:B------:R-:W-:Y:S01]  /*2080*/  FSETP.GTU.FTZ.AND P1, PT, |R13|.reuse, +INF , PT ;  /* 0x7f8000000d00780b */ /* 0x040fe20003f3c200 */
[----:B------:R-:W-:Y:S01]  /*2090*/  BSSY B0, `(.L_x_30626) ;  /* 0x0000047000007945 */ /* 0x000fe20003800000 */
[----:B------:R-:W-:Y:S02]  /*20a0*/  LOP3.LUT R14, R13, 0x80000000, R14, 0xb8, !PT ;  /* 0x800000000d0e7812 */ /* 0x000fe400078eb80e */
[----:B0-----:R-:W-:Y:S02]  /*20b0*/  PRMT R16, R7, 0x7632, R16 ;  /* 0x0000763207107816 */ /* 0x001fe40000000010 */
        /* <DEDUP_REMOVED lines=31> */
.L_x_30631:
[----:B------:R-:W-:Y:S01]  /*22b0*/  FSETP.GEU.FTZ.AND P1, PT, R18, -R4, PT ;  /* 0x800000041200720b */ /* 0x000fe20003f3e000 */
[----:B------:R-:W-:-:S12]  /*22c0*/  FADD.FTZ R0, R0, -1 ;  /* 0xbf80000000007421 */ /* 0x000fd80000010000 */
[----:B------:R-:W-:-:S07]  /*22d0*/  @!P1 FADD.FTZ R0, R0, -1 ;  /* 0xbf80000000009421 */ /* 0x000fce0000010000 */
.L_x_30630:
[----:B------:R-:W-:Y:S05]  /*22e0*/  BSYNC B1 ;  /* 0x0000000000017941 */ /* 0x000fea0003800000 */
.L_x_30629:
[----:B------:R-:W-:Y:S01]  /*22f0*/  FFMA.FTZ R7, -R4, R0, R7 ;  /* 0x0000000004077223 */ /* 0x000fe20000010107 */
[----:B------:R-:W-:Y:S06]  /*2300*/  BRA `(.L_x_30627) ;  /* 0x00000000007c7947 */ /* 0x000fec0003800000 */
.L_x_30628:
        /* <DEDUP_REMOVED lines=15> */
.L_x_30634:
        /* <DEDUP_REMOVED lines=13> */
.L_x_30633:
[----:B------:R-:W-:Y:S05]  /*24d0*/  BSYNC B1 ;  /* 0x0000000000017941 */ /* 0x000fea0003800000 */
.L_x_30632:
[----:B------:R-:W-:-:S04]  /*24e0*/  FMUL.FTZ R7, R7, 1.1920928955078125e-07 ;  /* 0x3400000007077820 */ /* 0x000fc80000410000 */
[----:B------:R-:W-:-:S07]  /*24f0*/  FMUL.FTZ R7, R4, R7 ;  /* 0x0000000704077220 */ /* 0x000fce0000410000 */
.L_x_30627:
[----:B------:R-:W-:Y:S05]  /*2500*/  BSYNC B0 ;  /* 0x0000000000007941 */ /* 0x000fea0003800000 */
.L_x_30626:
[----:B------:R-:W1:Y:S01]  /*2510*/  LDC.64 R18, c[0x0][0x218] ;  /* 0x00008600ff127b82 */ /* 0x000e620000000a00 */
[C---:B------:R-:W-:Y:S02]  /*2520*/  FSETP.GTU.FTZ.AND P1, PT, |R7|.reuse, +INF , PT ;  /* 0x7f8000000700780b */ /* 0x040fe40003f3c200 */
[----:B------:R-:W-:Y:S02]  /*2530*/  LOP3.LUT R16, R7, 0x80000000, R16, 0xb8, !PT ;  /* 0x8000000007107812 */ /* 0x000fe400078eb810 */
[----:B------:R-:W-:Y:S02]  /*2540*/  F2FP.BF16.F32.PACK_AB R9, R9, R10 ;  /* 0x0000000a0909723e */ /* 0x000fe400000010ff */
[----:B------:R-:W-:Y:S02]  /*2550*/  FSEL R16, R7, R16, P1 ;  /* 0x0000001007107208 */ /* 0x000fe40000800000 */
[----:B------:R-:W-:Y:S02]  /*2560*/  F2FP.BF16.F32.PACK_AB R11, R11, R12 ;  /* 0x0000000c0b0b723e */ /* 0x000fe400000010ff */
[----:B------:R-:W-:-:S02]  /*2570*/  FSETP.NEU.FTZ.AND P1, PT, R16, RZ, PT ;  /* 0x000000ff1000720b */ /* 0x000fc40003f3d000 */
[----:B------:R-:W-:-:S04]  /*2580*/  FSETP.GEU.FTZ.AND P2, PT, R16, RZ, PT ;  /* 0x000000ff1000720b */ /* 0x000fc80003f5e000 */
[----:B------:R-:W-:Y:S01]  /*2590*/  PLOP3.LUT P1, PT, P1, P2, P0, 0x9f, 0x0 ;  /* 0x000000000000781c */ /* 0x000fe20000f25307 */
[----:B-1----:R-:W-:-:S12]  /*25a0*/  IMAD.WIDE.U32 R18, R2, 0x2, R18 ;  /* 0x0000000202127825 */ /* 0x002fd800078e0012 */
        /* <DEDUP_REMOVED lines=9> */
.L_x_30562:
[----:B------:R-:W0:Y:S01]  /*2640*/  S2R R4, SR_TID.X ;  /* 0x0000000000047919 */ /* 0x000e220000002100 */
[----:B------:R-:W-:Y:S02]  /*2650*/  PRMT R20, RZ, 0x7610, R20 ;  /* 0x00007610ff147816 */ /* 0x000fe40000000014 */
[----:B0-----:R-:W-:Y:S01]  /*2660*/  ISETP.GE.AND P0, PT, R4, R3, PT ;  /* 0x000000030400720c */ /* 0x001fe20003f06270 */
[----:B------:R-:W-:-:S12]  /*2670*/  IMAD.MOV.U32 R27, RZ, RZ, R4 ;  /* 0x000000ffff1b7224 */ /* 0x000fd800078e0004 */
[----:B------:R-:W-:Y:S01]  /*2680*/  @!P0 IMAD.IADD R22, R2, 0x1, R27 ;  /* 0x0000000102168824 */ /* 0x000fe200078e021b */
[----:B------:R-:W0:Y:S01]  /*2690*/  @!P0 LDC.64 R18, c[0x0][0x220] ;  /* 0x00008800ff128b82 */ /* 0x000e220000000a00 */
[----:B------:R-:W-:-:S05]  /*26a0*/  @!P0 VIADD R27, R27, 0x80 ;  /* 0x000000801b1b8836 */ /* 0x000fca0000000000 */
[----:B------:R-:W-:-:S13]  /*26b0*/  ISETP.GE.AND P6, PT, R27, R3, PT ;  /* 0x000000031b00720c */ /* 0x000fda0003fc6270 */
[----:B------:R-:W-:Y:S01]  /*26c0*/  @!P6 IMAD.IADD R9, R2, 0x1, R27 ;  /* 0x000000010209e824 */ /* 0x000fe200078e021b */
[----:B------:R-:W2:Y:S01]  /*26d0*/  @!P6 LDC.64 R6, c[0x0][0x220] ;  /* 0x00008800ff06eb82 */ /* 0x000ea20000000a00 */
[----:B------:R-:W-:-:S05]  /*26e0*/  @!P6 VIADD R27, R27, 0x80 ;  /* 0x000000801b1be836 */ /* 0x000fca0000000000 */
        /* <DEDUP_REMOVED lines=11> */
[----:B------:R-:W-:Y:S01]  /*27a0*/  @!P3 IMAD.IADD R25, R2, 0x1, R27 ;  /* 0x000000010219b824 */ /* 0x000fe200078e021b */
[----:B------:R-:W4:Y:S01]  /*27b0*/  @!P3 LDC.64 R8, c[0x0][0x220] ;  /* 0x00008800ff08bb82 */ /* 0x000f220000000a00 */
[----:B------:R-:W-:-:S05]  /*27c0*/  @!P3 VIADD R27, R27, 0x80 ;  /* 0x000000801b1bb836 */ /* 0x000fca0000000000 */
[----:B------:R-:W-:-:S13]  /*27d0*/  ISETP.GE.AND P2, PT, R27, R3, PT ;  /* 0x000000031b00720c */ /* 0x000fda0003f46270 */
[----:B------:R-:W-:Y:S01]  /*27e0*/  @!P2 IMAD.IADD R23, R2, 0x1, R27 ;  /* 0x000000010217a824 */ /* 0x000fe200078e021b */
[----:B------:R-:W1:Y:S01]  /*27f0*/  @!P2 LDC.64 R10, c[0x0][0x220] ;  /* 0x00008800ff0aab82 */ /* 0x000e620000000a00 */
[----:B------:R-:W-:-:S05]  /*2800*/  @!P2 VIADD R27, R27, 0x80 ;  /* 0x000000801b1ba836 */ /* 0x000fca0000000000 */
[----:B------:R-:W-:-:S13]  /*2810*/  ISETP.GE.AND P1, PT, R27, R3, PT ;  /* 0x000000031b00720c */ /* 0x000fda0003f26270 */
[----:B------:R-:W-:Y:S01]  /*2820*/  @!P1 IADD3 R21, R2, R27, RZ ;  /* 0x0000001b02159210 */ /* 0x000fe20007ffe0ff */
[----:B------:R-:W-:Y:S01]  /*2830*/  @!P1 VIADD R27, R27, 0x80 ;  /* 0x000000801b1b9836 */ /* 0x000fe20000000000 */
[----:B------:R-:W2:Y:S04]  /*2840*/  @!P1 LDC.64 R12, c[0x0][0x220] ;  /* 0x00008800ff0c9b82 */ /* 0x000ea80000000a00 */
[----:B------:R-:W-:-:S13]  /*2850*/  ISETP.GE.AND P6, PT, R27, R3, PT ;  /* 0x000000031b00720c */ /* 0x000fda0003fc6270 */
[----:B------:R-:W4:Y:S01]  /*2860*/  @!P6 LDC.64 R14, c[0x0][0x220] ;  /* 0x00008800ff0eeb82 */ /* 0x000f220000000a00 */
[----:B0-----:R-:W-:Y:S01]  /*2870*/  @!P0 IMAD.WIDE.U32 R18, R22, 0x2, R18 ;  /* 0x0000000216128825 */ /* 0x001fe200078e0012 */
[----:B------:R-:W-:-:S03]  /*2880*/  PRMT R22, RZ, 0x7610, R22 ;  /* 0x00007610ff167816 */ /* 0x000fc60000000016 */
[----:B---3--:R-:W-:Y:S01]  /*2890*/  @!P5 IMAD.WIDE.U32 R16, R0, 0x2, R16 ;  /* 0x000000020010d825 */ /* 0x008fe200078e0010 */
[----:B------:R-:W-:-:S03]  /*28a0*/  PRMT R0, RZ, 0x7610, R0 ;  /* 0x00007610ff007816 */ /* 0x000fc60000000000 */
[----:B------:R-:W-:Y:S01]  /*28b0*/  @!P6 IMAD.IADD R27, R2, 0x1, R27 ;  /* 0x00000001021be824 */ /* 0x000fe200078e021b */
[----:B------:R0:W5:Y:S01]  /*28c0*/  @!P5 LDG.E.U16 R22, desc[UR4][R16.64] ;  /* 0x000000041016d981 */ /* 0x000162000c1e1500 */
[----:B-1----:R-:W-:Y:S01]  /*28d0*/  @!P2 IMAD.WIDE.U32 R10, R23, 0x2, R10 ;  /* 0x00000002170aa825 */ /* 0x002fe200078e000a */
[----:B------:R-:W-:Y:S02]  /*28e0*/  PRMT R24, RZ, 0x7610, R24 ;  /* 0x00007610ff187816 */ /* 0x000fe40000000018 */
[----:B------:R1:W5:Y:S01]  /*28f0*/  @!P0 LDG.E.U16 R0, desc[UR4][R18.64] ;  /* 0x0000000412008981 */ /* 0x000362000c1e1500 */
[----:B--2---:R-:W-:Y:S01]  /*2900*/  @!P1 IMAD.WIDE.U32 R12, R21, 0x2, R12 ;  /* 0x00000002150c9825 */ /* 0x004fe200078e000c */
[----:B------:R-:W-:Y:S02]  /*2910*/  PRMT R23, RZ, 0x7610, R23 ;  /* 0x00007610ff177816 */ /* 0x000fe40000000017 */
[----:B------:R-:W-:Y:S01]  /*2920*/  PRMT R21, RZ, 0x7610, R21 ;  /* 0x00007610ff157816 */ /* 0x000fe20000000015 */
[----:B------:R-:W-:Y:S01]  /*2930*/  @!P4 IMAD.WIDE.U32 R6, R29, 0x2, R6 ;  /* 0x000000021d06c825 */ /* 0x000fe200078e0006 */
[----:B0-----:R-:W-:-:S03]  /*2940*/  PRMT R16, RZ, 0x7610, R16 ;  /* 0x00007610ff107816 */ /* 0x001fc60000000010 */
[----:B----4-:R-:W-:Y:S01]  /*2950*/  @!P3 IMAD.WIDE.U32 R8, R25, 0x2, R8 ;  /* 0x000000021908b825 */ /* 0x010fe200078e0008 */
[----:B-1----:R-:W-:Y:S01]  /*2960*/  PRMT R18, RZ, 0x7610, R18 ;  /* 0x00007610ff127816 */ /* 0x002fe20000000012 */
        /* <DEDUP_REMOVED lines=37> */
.L_x_30642:
[----:B------:R-:W-:Y:S01]  /*2bc0*/  FSETP.GEU.FTZ.AND P0, PT, R8, -R10, PT ;  /* 0x8000000a0800720b */ /* 0x000fe20003f1e000 */
[----:B------:R-:W-:-:S12]  /*2bd0*/  FADD.FTZ R0, R0, -1 ;  /* 0xbf80000000007421 */ /* 0x000fd80000010000 */
[----:B------:R-:W-:-:S07]  /*2be0*/  @!P0 FADD.FTZ R0, R0, -1 ;  /* 0xbf80000000008421 */ /* 0x000fce0000010000 */
.L_x_30641:
[----:B------:R-:W-:Y:S05]  /*2bf0*/  BSYNC B2 ;  /* 0x0000000000027941 */ /* 0x000fea0003800000 */
.L_x_30640:
[----:B------:R-:W-:Y:S01]  /*2c00*/  FFMA.FTZ R9, -R10, R0, R9 ;  /* 0x000000000a097223 */ /* 0x000fe20000010109 */
[----:B------:R-:W-:Y:S06]  /*2c10*/  BRA `(.L_x_30638) ;  /* 0x00000000007c7947 */ /* 0x000fec0003800000 */
.L_x_30639:
        /* <DEDUP_REMOVED lines=15> */
.L_x_30645:
[----:B------:R-:W-:-:S04]  /*2d10*/  VIMNMX.U32 R9, R10, 0xb800000, PT ;  /* 0x0b8000000a097848 */ /* 0x000fc80003fe0000 */
[----:B------:R-:W-:Y:S01]  /*2d20*/  IADD3 R0, R9, R0, RZ ;  /* 0x0000000009007210 */ /* 0x000fe20007ffe0ff */
[----:B------:R-:W-:-:S04]  /*2d30*/  IMAD.IADD R10, R10, 0x1, -R9 ;  /* 0x000000010a0a7824 */ /* 0x000fc800078e0a09 */
[----:B-1----:R-:W-:Y:S01]  /*2d40*/  FFMA.FTZ R11, R0, R15, -RZ ;  /* 0x0000000f000b7223 */ /* 0x002fe200000108ff */
[----:B------:R-:W-:-:S03]  /*2d50*/  ISETP.NE.AND P1, PT, R10, RZ, PT ;  /* 0x000000ff0a00720c */ /* 0x000fc60003f25270 */
        /* <DEDUP_REMOVED lines=8> */
.L_x_30644:
[----:B------:R-:W-:Y:S05]  /*2de0*/  BSYNC B2 ;  /* 0x0000000000027941 */ /* 0x000fea0003800000 */
.L_x_30643:
[----:B------:R-:W-:-:S04]  /*2df0*/  FMUL.FTZ R9, R0, 1.1920928955078125e-07 ;  /* 0x3400000000097820 */ /* 0x000fc80000410000 */
[----:B------:R-:W-:-:S07]  /*2e00*/  FMUL.FTZ R9, R8, R9 ;  /* 0x0000000908097220 */ /* 0x000fce0000410000 */
.L_x_30638:
[----:B------:R-:W-:Y:S05]  /*2e10*/  BSYNC B0 ;  /* 0x0000000000007941 */ /* 0x000fea0003800000 */
.L_x_30637:
        /* <DEDUP_REMOVED lines=9> */
.L_x_30636:
[----:B------:R-:W-:Y:S05]  /*2eb0*/  BSYNC B1 ;  /* 0x0000000000017941 */ /* 0x000fea0003800000 */
.L_x_30635:
[----:B0-----:R-:W-:Y:S01]  /*2ec0*/  VIADD R6, R4, 0x80 ;  /* 0x0000008004067836 */ /* 0x001fe20000000000 */
[----:B------:R-:W-:Y:S04]  /*2ed0*/  BSSY B1, `(.L_x_30646) ;  /* 0x000004f000017945 */ /* 0x000fe80003800000 */
        /* <DEDUP_REMOVED lines=31> */
.L_x_30653:
[----:B------:R-:W-:Y:S01]  /*30d0*/  FSETP.GEU.FTZ.AND P0, PT, R8, -R10, PT ;  /* 0x8000000a0800720b */ /* 0x000fe20003f1e000 */
[----:B------:R-:W-:-:S12]  /*30e0*/  FADD.FTZ R0, R0, -1 ;  /* 0xbf80000000007421 */ /* 0x000fd80000010000 */
[----:B------:R-:W-:-:S07]  /*30f0*/  @!P0 FADD.FTZ R0, R0, -1 ;  /* 0xbf80000000008421 */ /* 0x000fce0000010000 */
.L_x_30652:
[----:B------:R-:W-:Y:S05]  /*3100*/  BSYNC B2 ;  /* 0x0000000000027941 */ /* 0x000fea0003800000 */
.L_x_30651:
[----:B------:R-:W-:Y:S01]  /*3110*/  FFMA.FTZ R11, -R10, R0, R11 ;  /* 0x000000000a0b7223 */ /* 0x000fe2000001010b */
[----:B------:R-:W-:Y:S06]  /*3120*/  BRA `(.L_x_30649) ;  /* 0x00000000007c7947 */ /* 0x000fec0003800000 */
.L_x_30650:
        /* <DEDUP_REMOVED lines=15> */
.L_x_30656:
        /* <DEDUP_REMOVED lines=13> */
.L_x_30655:
[----:B------:R-:W-:Y:S05]  /*32f0*/  BSYNC B2 ;  /* 0x0000000000027941 */ /* 0x000fea0003800000 */
.L_x_30654:
[----:B------:R-:W-:-:S04]  /*3300*/  FMUL.FTZ R11, R11, 1.1920928955078125e-07 ;  /* 0x340000000b0b7820 */ /* 0x000fc80000410000 */
[----:B------:R-:W-:-:S07]  /*3310*/  FMUL.FTZ R11, R8, R11 ;  /* 0x0000000b080b7220 */ /* 0x000fce0000410000 */
.L_x_30649:
[----:B------:R-:W-:Y:S05]  /*3320*/  BSYNC B0 ;  /* 0x0000000000007941 */ /* 0x000fea0003800000 */
.L_x_30648:
        /* <DEDUP_REMOVED lines=9> */
.L_x_30647:
[----:B------:R-:W-:Y:S05]  /*33c0*/  BSYNC B1 ;  /* 0x0000000000017941 */ /* 0x000fea0003800000 */
.L_x_30646:
        /* <DEDUP_REMOVED lines=33> */
.L_x_30664:
[----:B------:R-:W-:Y:S01]  /*35e0*/  FSETP.GEU.FTZ.AND P0, PT, R10, -R12, PT ;  /* 0x8000000c0a00720b */ /* 0x000fe20003f1e000 */
[----:B------:R-:W-:-:S12]  /*35f0*/  FADD.FTZ R0, R0, -1 ;  /* 0xbf80000000007421 */ /* 0x000fd80000010000 */
[----:B------:R-:W-:-:S07]  /*3600*/  @!P0 FADD.FTZ R0, R0, -1 ;  /* 0xbf80000000008421 */ /* 0x000fce0000010000 */
.L_x_30663:
[----:B------:R-:W-:Y:S05]  /*3610*/  BSYNC B2 ;  /* 0x0000000000027941 */ /* 0x000fea0003800000 */
.L_x_30662:
[----:B------:R-:W-:Y:S01]  /*3620*/  FFMA.FTZ R11, -R12, R0, R11 ;  /* 0x000000000c0b7223 */ /* 0x000fe2000001010b */
[----:B------:R-:W-:Y:S06]  /*3630*/  BRA `(.L_x_30660) ;  /* 0x00000000007c7947 */ /* 0x000fec0003800000 */
.L_x_30661:
[----:B------:R-:W-:Y:S01]  /*3640*/  VIADD R0, R14, 0xf4800000 ;  /* 0xf48000000e007836 */ /* 0x000fe20000000000 */
[----:B------:R-:W-:Y:S01]  /*3650*/  FSETP.GT.FTZ.AND P0, PT, |R9|, RZ, PT ;  /* 0x000000ff0900720b */ /* 0x000fe20003f14200 */
[----:B------:R-:W-:Y:S03]  /*3660*/  BSSY B2, `(.L_x_30665) ;  /* 0x000001a000027945 */ /* 0x000fe60003800000 */
[----:B------:R-:W-:Y:S02]  /*3670*/  LOP3.LUT R0, R0, 0xff800000, RZ, 0xc0, !PT ;  /* 0xff80000000007812 */ /* 0x000fe400078ec0ff */
[C---:B------:R-:W-:Y:S02]  /*3680*/  ISETP.GT.U32.OR P0, PT, R11.reuse, 0x7f7fffff, !P0 ;  /* 0x7f7fffff0b00780c */ /* 0x040fe40004704470 */
[----:B0-----:R-:W-:Y:S02]  /*3690*/  IADD3 R10, -R0, R11, RZ ;  /* 0x0000000b000a7210 */ /* 0x001fe40007ffe1ff */
        /* <DEDUP_REMOVED lines=9> */
.L_x_30667:
        /* <DEDUP_REMOVED lines=13> */
.L_x_30666:
[----:B------:R-:W-:Y:S05]  /*3800*/  BSYNC B2 ;  /* 0x0000000000027941 */ /* 0x000fea0003800000 */
.L_x_30665:
[----:B0-----:R-:W-:-:S04]  /*3810*/  FMUL.FTZ R11, R12, 1.1920928955078125e-07 ;  /* 0x340000000c0b7820 */ /* 0x001fc80000410000 */
[----:B------:R-:W-:-:S07]  /*3820*/  FMUL.FTZ R11, R10, R11 ;  /* 0x0000000b0a0b7220 */ /* 0x000fce0000410000 */
.L_x_30660:
[----:B------:R-:W-:Y:S05]  /*3830*/  BSYNC B0 ;  /* 0x0000000000007941 */ /* 0x000fea0003800000 */
.L_x_30659:
        /* <DEDUP_REMOVED lines=9> */
.L_x_30658:
[----:B------:R-:W-:Y:S05]  /*38d0*/  BSYNC B1 ;  /* 0x0000000000017941 */ /* 0x000fea0003800000 */
.L_x_30657:
        /* <DEDUP_REMOVED lines=33> */
.L_x_30675:
[----:B------:R-:W-:Y:S01]  /*3af0*/  FSETP.GEU.FTZ.AND P0, PT, R10, -R12, PT ;  /* 0x8000000c0a00720b */ /* 0x000fe20003f1e000 */
[----:B------:R-:W-:-:S12]  /*3b00*/  FADD.FTZ R0, R0, -1 ;  /* 0xbf80000000007421 */ /* 0x000fd80000010000 */
[----:B------:R-:W-:-:S07]  /*3b10*/  @!P0 FADD.FTZ R0, R0, -1 ;  /* 0xbf80000000008421 */ /* 0x000fce0000010000 */
.L_x_30674:
[----:B------:R-:W-:Y:S05]  /*3b20*/  BSYNC B2 ;  /* 0x0000000000027941 */ /* 0x000fea0003800000 */
.L_x_30673:
[----:B------:R-:W-:Y:S01]  /*3b30*/  FFMA.FTZ R13, -R12, R0, R13 ;  /* 0x000000000c0d7223 */ /* 0x000fe2000001010d */
[----:B------:R-:W-:Y:S06]  /*3b40*/  BRA `(.L_x_30671) ;  /* 0x00000000007c7947 */ /* 0x000fec0003800000 */
.L_x_30672:
        /* <DEDUP_REMOVED lines=15> */
.L_x_30678:
        /* <DEDUP_REMOVED lines=13> */
.L_x_30677:
[----:B------:R-:W-:Y:S05]  /*3d10*/  BSYNC B2 ;  /* 0x0000000000027941 */ /* 0x000fea0003800000 */
.L_x_30676:
[----:B------:R-:W-:-:S04]  /*3d20*/  FMUL.FTZ R13, R13, 1.1920928955078125e-07 ;  /* 0x340000000d0d7820 */ /* 0x000fc80000410000 */
[----:B------:R-:W-:-:S07]  /*3d30*/  FMUL.FTZ R13, R10, R13 ;  /* 0x0000000d0a0d7220 */ /* 0x000fce0000410000 */
.L_x_30671:
[----:B------:R-:W-:Y:S05]  /*3d40*/  BSYNC B0 ;  /* 0x0000000000007941 */ /* 0x000fea0003800000 */
.L_x_30670:
        /* <DEDUP_REMOVED lines=8> */
[----:B0-----:R-:W-:-:S07]  /*3dd0*/  F2FP.BF16.F32.PACK_AB R10, RZ, R24 ;  /* 0x00000018ff0a723e */ /* 0x001fce00000010ff */
.L_x_30669:
[----:B------:R-:W-:Y:S05]  /*3de0*/  BSYNC B1 ;  /* 0x0000000000017941 */ /* 0x000fea0003800000 */
.L_x_30668:
        /* <DEDUP_REMOVED lines=33> */
.L_x_30686:
[----:B------:R-:W-:Y:S01]  /*4000*/  FSETP.GEU.FTZ.AND P0, PT, R13, -R14, PT ;  /* 0x8000000e0d00720b */ /* 0x000fe20003f1e000 */
[----:B------:R-:W-:-:S12]  /*4010*/  FADD.FTZ R11, R11, -1 ;  /* 0xbf8000000b0b7421 */ /* 0x000fd80000010000 */
[----:B------:R-:W-:-:S07]  /*4020*/  @!P0 FADD.FTZ R11, R11, -1 ;  /* 0xbf8000000b0b8421 */ /* 0x000fce0000010000 */
.L_x_30685:
[----:B------:R-:W-:Y:S05]  /*4030*/  BSYNC B2 ;  /* 0x0000000000027941 */ /* 0x000fea0003800000 */
.L_x_30684:
[----:B------:R-:W-:Y:S01]  /*4040*/  FFMA.FTZ R0, -R14, R11, R0 ;  /* 0x0000000b0e007223 */ /* 0x000fe20000010100 */
[----:B------:R-:W-:Y:S06]  /*4050*/  BRA `(.L_x_30682) ;  /* 0x00000000007c7947 */ /* 0x000fec0003800000 */
.L_x_30683:
        /* <DEDUP_REMOVED lines=15> */
.L_x_30689:
        /* <DEDUP_REMOVED lines=13> */
.L_x_30688:
[----:B------:R-:W-:Y:S05]  /*4220*/  BSYNC B2 ;  /* 0x0000000000027941 */ /* 0x000fea0003800000 */
.L_x_30687:
[----:B------:R-:W-:-:S04]  /*4230*/  FMUL.FTZ R14, R14, 1.1920928955078125e-07 ;  /* 0x340000000e0e7820 */ /* 0x000fc80000410000 */
[----:B------:R-:W-:-:S07]  /*4240*/  FMUL.FTZ R0, R11, R14 ;  /* 0x0000000e0b007220 */ /* 0x000fce0000410000 */
.L_x_30682:
[----:B------:R-:W-:Y:S05]  /*4250*/  BSYNC B0 ;  /* 0x0000000000007941 */ /* 0x000fea0003800000 */
.L_x_30681:
        /* <DEDUP_REMOVED lines=9> */
.L_x_30680:
[----:B------:R-:W-:Y:S05]  /*42f0*/  BSYNC B1 ;  /* 0x0000000000017941 */ /* 0x000fea0003800000 */
.L_x_30679:
        /* <DEDUP_REMOVED lines=15> */
[----:B-1----:R-:W1:Y:S01]  /*43f0*/  MUFU.RCP R13, R17 ;  /* 0x00000011000d7308 */ /* 0x002e620000001000 */
        /* <DEDUP_REMOVED lines=17> */
.L_x_30697:
[----:B------:R-:W-:Y:S01]  /*4510*/  FSETP.GEU.FTZ.AND P0, PT, R15, -R17, PT ;  /* 0x800000110f00720b */ /* 0x000fe20003f1e000 */
[----:B------:R-:W-:-:S12]  /*4520*/  FADD.FTZ R13, R13, -1 ;  /* 0xbf8000000d0d7421 */ /* 0x000fd80000010000 */
[----:B------:R-:W-:-:S07]  /*4530*/  @!P0 FADD.FTZ R13, R13, -1 ;  /* 0xbf8000000d0d8421 */ /* 0x000fce0000010000 */
.L_x_30696:
[----:B------:R-:W-:Y:S05]  /*4540*/  BSYNC B2 ;  /* 0x0000000000027941 */ /* 0x000fea0003800000 */
.L_x_30695:
[----:B------:R-:W-:Y:S01]  /*4550*/  FFMA.FTZ R0, -R17, R13, R0 ;  /* 0x0000000d11007223 */ /* 0x000fe20000010100 */
[----:B------:R-:W-:Y:S06]  /*4560*/  BRA `(.L_x_30693) ;  /* 0x00000000007c7947 */ /* 0x000fec0003800000 */
.L_x_30694:
[----:B-1----:R-:W-:Y:S01]  /*4570*/  VIADD R13, R19, 0xf4800000 ;  /* 0xf4800000130d7836 */ /* 0x002fe20000000000 */
        /* <DEDUP_REMOVED lines=14> */
.L_x_30700:
        /* <DEDUP_REMOVED lines=13> */
.L_x_30699:
[----:B------:R-:W-:Y:S05]  /*4730*/  BSYNC B2 ;  /* 0x0000000000027941 */ /* 0x000fea0003800000 */
.L_x_30698:
[----:B------:R-:W-:-:S04]  /*4740*/  FMUL.FTZ R0, R15, 1.1920928955078125e-07 ;  /* 0x340000000f007820 */ /* 0x000fc80000410000 */
[----:B------:R-:W-:-:S07]  /*4750*/  FMUL.FTZ R0, R13, R0 ;  /* 0x000000000d007220 */ /* 0x000fce0000410000 */
.L_x_30693:
[----:B------:R-:W-:Y:S05]  /*4760*/  BSYNC B0 ;  /* 0x0000000000007941 */ /* 0x000fea0003800000 */
.L_x_30692:
        /* <DEDUP_REMOVED lines=9> */
.L_x_30691:
[----:B------:R-:W-:Y:S05]  /*4800*/  BSYNC B1 ;  /* 0x0000000000017941 */ /* 0x000fea0003800000 */
.L_x_30690:
[----:B------:R-:W-:Y:S01]  /*4810*/  IADD3 R0, R4, 0x300, RZ ;  /* 0x0000030004007810 */ /* 0x000fe20007ffe0ff */
[----:B------:R-:W-:Y:S03]  /*4820*/  BSSY B1, `(.L_x_30701) ;  /* 0x000004f000017945 */ /* 0x000fe60003800000 */
        /* <DEDUP_REMOVED lines=31> */
.L_x_30708:
[----:B------:R-:W-:Y:S01]  /*4a20*/  FSETP.GEU.FTZ.AND P0, PT, R14, -R17, PT ;  /* 0x800000110e00720b */ /* 0x000fe20003f1e000 */
[----:B------:R-:W-:-:S12]  /*4a30*/  FADD.FTZ R0, R0, -1 ;  /* 0xbf80000000007421 */ /* 0x000fd80000010000 */
[----:B------:R-:W-:-:S07]  /*4a40*/  @!P0 FADD.FTZ R0, R0, -1 ;  /* 0xbf80000000008421 */ /* 0x000fce0000010000 */
.L_x_30707:
[----:B------:R-:W-:Y:S05]  /*4a50*/  BSYNC B2 ;  /* 0x0000000000027941 */ /* 0x000fea0003800000 */
.L_x_30706:
[----:B------:R-:W-:Y:S01]  /*4a60*/  FFMA.FTZ R15, -R17, R0, R15 ;  /* 0x00000000110f7223 */ /* 0x000fe2000001010f */
[----:B------:R-:W-:Y:S06]  /*4a70*/  BRA `(.L_x_30704) ;  /* 0x00000000007c7947 */ /* 0x000fec0003800000 */
.L_x_30705:
        /* <DEDUP_REMOVED lines=15> */
.L_x_30711:
        /* <DEDUP_REMOVED lines=13> */
.L_x_30710:
[----:B------:R-:W-:Y:S05]  /*4c40*/  BSYNC B2 ;  /* 0x0000000000027941 */ /* 0x000fea0003800000 */
.L_x_30709:
[----:B------:R-:W-:-:S04]  /*4c50*/  FMUL.FTZ R17, R17, 1.1920928955078125e-07 ;  /* 0x3400000011117820 */ /* 0x000fc80000410000 */
[----:B-1----:R-:W-:-:S07]  /*4c60*/  FMUL.FTZ R15, R14, R17 ;  /* 0x000000110e0f7220 */ /* 0x002fce0000410000 */
.L_x_30704:
[----:B------:R-:W-:Y:S05]  /*4c70*/  BSYNC B0 ;  /* 0x0000000000007941 */ /* 0x000fea0003800000 */
.L_x_30703:
        /* <DEDUP_REMOVED lines=9> */
.L_x_30702:
[----:B------:R-:W-:Y:S05]  /*4d10*/  BSYNC B1 ;  /* 0x0000000000017941 */ /* 0x000fea0003800000 */
.L_x_30701:
        /* <DEDUP_REMOVED lines=16> */
[----:B-1----:R-:W-:Y:S01]  /*4e20*/  FADD.FTZ R14, -R17, -RZ ;  /* 0x800000ff110e7221 */ /* 0x002fe20000010100 */
        /* <DEDUP_REMOVED lines=16> */
.L_x_30719:
[----:B------:R-:W-:Y:S01]  /*4f30*/  FSETP.GEU.FTZ.AND P0, PT, R14, -R17, PT ;  /* 0x800000110e00720b */ /* 0x000fe20003f1e000 */
[----:B------:R-:W-:-:S12]  /*4f40*/  FADD.FTZ R0, R0, -1 ;  /* 0xbf80000000007421 */ /* 0x000fd80000010000 */
[----:B------:R-:W-:-:S07]  /*4f50*/  @!P0 FADD.FTZ R0, R0, -1 ;  /* 0xbf80000000008421 */ /* 0x000fce0000010000 */
.L_x_30718:
[----:B------:R-:W-:Y:S05]  /*4f60*/  BSYNC B2 ;  /* 0x0000000000027941 */ /* 0x000fea0003800000 */
.L_x_30717:
[----:B------:R-:W-:Y:S01]  /*4f70*/  FFMA.FTZ R15, -R17, R0, R15 ;  /* 0x00000000110f7223 */ /* 0x000fe2000001010f */
[----:B------:R-:W-:Y:S06]  /*4f80*/  BRA `(.L_x_30715) ;  /* 0x00000000007c7947 */ /* 0x000fec0003800000 */
.L_x_30716:
        /* <DEDUP_REMOVED lines=15> */
.L_x_30722:
        /* <DEDUP_REMOVED lines=13> */
.L_x_30721:
[----:B------:R-:W-:Y:S05]  /*5150*/  BSYNC B2 ;  /* 0x0000000000027941 */ /* 0x000fea0003800000 */
.L_x_30720:
[----:B------:R-:W-:-:S04]  /*5160*/  FMUL.FTZ R17, R17, 1.1920928955078125e-07 ;  /* 0x3400000011117820 */ /* 0x000fc80000410000 */
[----:B-1----:R-:W-:-:S07]  /*5170*/  FMUL.FTZ R15, R14, R17 ;  /* 0x000000110e0f7220 */ /* 0x002fce0000410000 */
.L_x_30715:
[----:B------:R-:W-:Y:S05]  /*5180*/  BSYNC B0 ;  /* 0x0000000000007941 */ /* 0x000fea0003800000 */
.L_x_30714:
        /* <DEDUP_REMOVED lines=9> */
.L_x_30713:
[----:B------:R-:W-:Y:S05]  /*5220*/  BSYNC B1 ;  /* 0x0000000000017941 */ /* 0x000fea0003800000 */
.L_x_30712:
[----:B------:R-:W-:Y:S01]  /*5230*/  ISETP.GE.AND P0, PT, R4, R3, PT ;  /* 0x000000030400720c */ /* 0x000fe20003f06270 */
[----:B------:R-:W-:Y:S04]  /*5240*/  BSSY B0, `(.L_x_30723) ;  /* 0x0000033000007945 */ /* 0x000fe80003800000 */
[----:B------:R-:W-:Y:S08]  /*5250*/  BSSY B1, `(.L_x_30724) ;  /* 0x000002b000017945 */ /* 0x000ff00003800000 */
[----:B------:R-:W-:Y:S05]  /*5260*/  @P0 BRA `(.L_x_30725) ;  /* 0x0000000000300947 */ /* 0x000fea0003800000 */
[----:B-1----:R-:W1:Y:S01]  /*5270*/  LDC.64 R14, c[0x0][0x218] ;  /* 0x00008600ff0e7b82 */ /* 0x002e620000000a00 */
[----:B------:R-:W-:Y:S02]  /*5280*/  IMAD.IADD R5, R2, 0x1, R4 ;  /* 0x0000000102057824 */ /* 0x000fe400078e0204 */
[----:B------:R-:W-:-:S05]  /*5290*/  IMAD.MOV.U32 R4, RZ, RZ, R6 ;  /* 0x000000ffff047224 */ /* 0x000fca00078e0006 */
[----:B------:R-:W-:Y:S01]  /*52a0*/  ISETP.GE.AND P0, PT, R4, R3, PT ;  /* 0x000000030400720c */ /* 0x000fe20003f06270 */
[----:B-1----:R-:W-:-:S05]  /*52b0*/  IMAD.WIDE.U32 R14, R5, 0x2, R14 ;  /* 0x00000002050e7825 */ /* 0x002fca00078e000e */
[----:B------:R1:W-:Y:S07]  /*52c0*/  STG.E.U16 desc[UR4][R14.64], R7 ;  /* 0x000000070e007986 */ /* 0x0003ee000c101504 */
[----:B------:R-:W-:Y:S05]  /*52d0*/  @P0 BRA `(.L_x_30726) ;  /* 0x0000000000300947 */ /* 0x000fea0003800000 */
[----:B-1----:R-:W1:Y:S01]  /*52e0*/  LDC.64 R6, c[0x0][0x218] ;  /* 0x00008600ff067b82 */ /* 0x002e620000000a00 */
[----:B------:R-:W-:Y:S02]  /*52f0*/  IMAD.IADD R5, R2, 0x1, R4 ;  /* 0x0000000102057824 */ /* 0x000fe400078e0204 */
[----:B------:R-:W-:Y:S02]  /*5300*/  VIADD R4, R4, 0x80 ;  /* 0x0000008004047836 */ /* 0x000fe40000000000 */
[----:B-1----:R-:W-:-:S05]  /*5310*/  IMAD.WIDE.U32 R6, R5, 0x2, R6 ;  /* 0x0000000205067825 */ /* 0x002fca00078e0006 */
[----:B------:R2:W-:Y:S02]  /*5320*/  STG.E.U16 desc[UR4][R6.64], R8 ;  /* 0x0000000806007986 */ /* 0x0005e4000c101504 */
.L_x_30725:
[----:B------:R-:W-:-:S13]  /*5330*/  ISETP.GE.AND P0, PT, R4, R3, PT ;  /* 0x000000030400720c */ /* 0x000fda0003f06270 */
[----:B------:R-:W-:Y:S05]  /*5340*/  @P0 BRA `(.L_x_30727) ;  /* 0x0000000000300947 */ /* 0x000fea0003800000 */
[----:B--2---:R-:W2:Y:S01]  /*5350*/  LDC.64 R6, c[0x0][0x218] ;  /* 0x00008600ff067b82 */ /* 0x004ea20000000a00 */
[----:B------:R-:W-:Y:S01]  /*5360*/  IADD3 R5, R2, R4, RZ ;  /* 0x0000000402057210 */ /* 0x000fe20007ffe0ff */
[----:B------:R-:W-:-:S04]  /*5370*/  VIADD R4, R4, 0x80 ;  /* 0x0000008004047836 */ /* 0x000fc80000000000 */
[----:B--2---:R-:W-:-:S05]  /*5380*/  IMAD.WIDE.U32 R6, R5, 0x2, R6 ;  /* 0x0000000205067825 */ /* 0x004fca00078e0006 */
[----:B------:R2:W-:Y:S02]  /*5390*/  STG.E.U16 desc[UR4][R6.64], R9 ;  /* 0x0000000906007986 */ /* 0x0005e4000c101504 */
.L_x_30726:
[----:B------:R-:W-:-:S13]  /*53a0*/  ISETP.GE.AND P0, PT, R4, R3, PT ;  /* 0x000000030400720c */ /* 0x000fda0003f06270 */
[----:B------:R-:W-:Y:S05]  /*53b0*/  @P0 BRA `(.L_x_30728) ;  /* 0x0000000000300947 */ /* 0x000fea0003800000 */
[----:B-12---:R-:W1:Y:S01]  /*53c0*/  LDC.64 R6, c[0x0][0x218] ;  /* 0x00008600ff067b82 */ /* 0x006e620000000a00 */
[----:B------:R-:W-:Y:S02]  /*53d0*/  IMAD.IADD R5, R2, 0x1, R4 ;  /* 0x0000000102057824 */ /* 0x000fe400078e0204 */
[----:B------:R-:W-:Y:S02]  /*53e0*/  VIADD R4, R4, 0x80 ;  /* 0x0000008004047836 */ /* 0x000fe40000000000 */
[----:B-1----:R-:W-:-:S05]  /*53f0*/  IMAD.WIDE.U32 R6, R5, 0x2, R6 ;  /* 0x0000000205067825 */ /* 0x002fca00078e0006 */
[----:B------:R3:W-:Y:S02]  /*5400*/  STG.E.U16 desc[UR4][R6.64], R10 ;  /* 0x0000000a06007986 */ /* 0x0007e4000c101504 */
.L_x_30727:
[----:B------:R-:W-:-:S13]  /*5410*/  ISETP.GE.AND P0, PT, R4, R3, PT ;  /* 0x000000030400720c */ /* 0x000fda0003f06270 */
[----:B------:R-:W-:Y:S05]  /*5420*/  @P0 BRA `(.L_x_30729) ;  /* 0x0000000000340947 */ /* 0x000fea0003800000 */
[----:B--23--:R-:W2:Y:S01]  /*5430*/  LDC.64 R6, c[0x0][0x218] ;  /* 0x00008600ff067b82 */ /* 0x00cea20000000a00 */
[----:B------:R-:W-:Y:S02]  /*5440*/  IMAD.IADD R5, R2, 0x1, R4 ;  /* 0x0000000102057824 */ /* 0x000fe400078e0204 */
[----:B------:R-:W-:Y:S02]  /*5450*/  VIADD R4, R4, 0x80 ;  /* 0x0000008004047836 */ /* 0x000fe40000000000 */
[----:B--2---:R-:W-:-:S05]  /*5460*/  IMAD.WIDE.U32 R6, R5, 0x2, R6 ;  /* 0x0000000205067825 */ /* 0x004fca00078e0006 */
[----:B------:R3:W-:Y:S02]  /*5470*/  STG.E.U16 desc[UR4][R6.64], R11 ;  /* 0x0000000b06007986 */ /* 0x0007e4000c101504 */
.L_x_30728:
[----:B------:R-:W-:-:S13]  /*5480*/  ISETP.GE.AND P0, PT, R4, R3, PT ;  /* 0x000000030400720c */ /* 0x000fda0003f06270 */
[----:B------:R-:W-:Y:S05]  /*5490*/  @P0 BREAK B1 ;  /* 0x0000000000010942 */ /* 0x000fea0003800000 */
[----:B------:R-:W-:Y:S05]  /*54a0*/  @P0 BRA `(.L_x_30730) ;  /* 0x0000000000300947 */ /* 0x000fea0003800000 */
[----:B-123--:R-:W1:Y:S01]  /*54b0*/  LDC.64 R6, c[0x0][0x218] ;  /* 0x00008600ff067b82 */ /* 0x00ee620000000a00 */
[----:B------:R-:W-:Y:S01]  /*54c0*/  IADD3 R5, R2, R4, RZ ;  /* 0x0000000402057210 */ /* 0x000fe20007ffe0ff */
[----:B------:R-:W-:-:S04]  /*54d0*/  VIADD R4, R4, 0x80 ;  /* 0x0000008004047836 */ /* 0x000fc80000000000 */
[----:B-1----:R-:W-:-:S05]  /*54e0*/  IMAD.WIDE.U32 R6, R5, 0x2, R6 ;  /* 0x0000000205067825 */ /* 0x002fca00078e0006 */
[----:B------:R4:W-:Y:S02]  /*54f0*/  STG.E.U16 desc[UR4][R6.64], R12 ;  /* 0x0000000c06007986 */ /* 0x0009e4000c101504 */
.L_x_30729:
[----:B------:R-:W-:Y:S05]  /*5500*/  BSYNC B1 ;  /* 0x0000000000017941 */ /* 0x000fea0003800000 */
.L_x_30724:
[----:B------:R-:W-:-:S13]  /*5510*/  ISETP.GE.AND P0, PT, R4, R3, PT ;  /* 0x000000030400720c */ /* 0x000fda0003f06270 */
[----:B--234-:R-:W2:Y:S01]  /*5520*/  @!P0 LDC.64 R6, c[0x0][0x218] ;  /* 0x00008600ff068b82 */ /* 0x01cea20000000a00 */
[----:B------:R-:W-:Y:S02]  /*5530*/  @!P0 IMAD.IADD R5, R2, 0x1, R4 ;  /* 0x0000000102058824 */ /* 0x000fe400078e0204 */
[----:B------:R-:W-:Y:S02]  /*5540*/  @!P0 VIADD R4, R4, 0x80 ;  /* 0x0000008004048836 */ /* 0x000fe40000000000 */
[----:B--2---:R-:W-:-:S05]  /*5550*/  @!P0 IMAD.WIDE.U32 R6, R5, 0x2, R6 ;  /* 0x0000000205068825 */ /* 0x004fca00078e0006 */
[----:B------:R4:W-:Y:S02]  /*5560*/  @!P0 STG.E.U16 desc[UR4][R6.64], R13 ;  /* 0x0000000d06008986 */ /* 0x0009e4000c101504 */
.L_x_30730:
[----:B------:R-:W-:Y:S05]  /*5570*/  BSYNC B0 ;  /* 0x0000000000007941 */ /* 0x000fea0003800000 */
.L_x_30723:
[----:B------:R-:W-:Y:S05]  /*5580*/  WARPSYNC.ALL ;  /* 0x0000000000007948 */ /* 0x000fea0003800000 */
[----:B------:R-:W-:-:S13]  /*5590*/  ISETP.GE.AND P0, PT, R4, R3, PT ;  /* 0x000000030400720c */ /* 0x000fda0003f06270 */
[----:B------:R-:W-:Y:S05]  /*55a0*/  @P0 EXIT ;  /* 0x000000000000094d */ /* 0x000fea0003800000 */
[----:B-1234-:R-:W1:Y:S01]  /*55b0*/  LDC.64 R6, c[0x0][0x218] ;  /* 0x00008600ff067b82 */ /* 0x01ee620000000a00 */
[----:B------:R-:W-:-:S04]  /*55c0*/  IMAD.IADD R3, R2, 0x1, R4 ;  /* 0x0000000102037824 */ /* 0x000fc800078e0204 */
[----:B-1----:R-:W-:-:S05]  /*55d0*/  IMAD.WIDE.U32 R2, R3, 0x2, R6 ;  /* 0x0000000203027825 */ /* 0x002fca00078e0006 */
[----:B------:R-:W-:Y:S01]  /*55e0*/  STG.E.U16 desc[UR4][R2.64], R0 ;  /* 0x0000000002007986 */ /* 0x000fe2000c101504 */
[----:B------:R-:W-:Y:S05]  /*55f0*/  EXIT ;  /* 0x000000000000794d */ /* 0x000fea0003800000 */
.L_x_30731:
        /* <DEDUP_REMOVED lines=16> */
.L_x_57497:


//--------------------- .text._ZN2at6native29vectorized_elementwise_kernelILi4ENS0_13BUnaryFunctorIN3c108BFloat16ES4_S4_ZZZNS0_21remainder_kernel_cudaERNS_18TensorIteratorBaseEENKUlvE0_clEvENKUlvE2_clEvEUlS4_S4_E_EESt5arrayIPcLm2EEEEviT0_T1_ --------------------------
	.section	.text._ZN2at6native29vectorized_elementwise_kernelILi4ENS0_13BUnaryFunctorIN3c108BFloat16ES4_S4_ZZZNS0_21remainder_kernel_cudaERNS_18TensorIteratorBaseEENKUlvE0_clEvENKUlvE2_clEvEUlS4_S4_E_EESt5arrayIPcLm2EEEEviT0_T1_,"ax",@progbits
	.align	128
        .global         _ZN2at6native29vectorized_elementwise_kernelILi4ENS0_13BUnaryFunctorIN3c108BFloat16ES4_S4_ZZZNS0_21remainder_kernel_cudaERNS_18TensorIteratorBaseEENKUlvE0_clEvENKUlvE2_clEvEUlS4_S4_E_EESt5arrayIPcLm2EEEEviT0_T1_
        .type           _ZN2at6native29vectorized_elementwise_kernelILi4ENS0_13BUnaryFunctorIN3c108BFloat16ES4_S4_ZZZNS0_21remainder_kernel_cudaERNS_18TensorIteratorBaseEENKUlvE0_clEvENKUlvE2_clEvEUlS4_S4_E_EESt5arrayIPcLm2EEEEviT0_T1_,@function
        .size           _ZN2at6native29vectorized_elementwise_kernelILi4ENS0_13BUnaryFunctorIN3c108BFloat16ES4_S4_ZZZNS0_21remainder_kernel_cudaERNS_18TensorIteratorBaseEENKUlvE0_clEvENKUlvE2_clEvEUlS4_S4_E_EESt5arrayIPcLm2EEEEviT0_T1_,(.L_x_57498 - _ZN2at6native29vectorized_elementwise_kernelILi4ENS0_13BUnaryFunctorIN3c108BFloat16ES4_S4_ZZZNS0_21remainder_kernel_cudaERNS_18TensorIteratorBaseEENKUlvE0_clEvENKUlvE2_clEvEUlS4_S4_E_EESt5arrayIPcLm2EEEEviT0_T1_)
        .other          _ZN2at6native29vectorized_elementwise_kernelILi4ENS0_13BUnaryFunctorIN3c108BFloat16ES4_S4_ZZZNS0_21remainder_kernel_cudaERNS_18TensorIteratorBaseEENKUlvE0_clEvENKUlvE2_clEvEUlS4_S4_E_EESt5arrayIPcLm2EEEEviT0_T1_,@"STO_CUDA_ENTRY STV_DEFAULT"
_ZN2at6native29vectorized_elementwise_kernelILi4ENS0_13BUnaryFunctorIN3c108BFloat16ES4_S4_ZZZNS0_21remainder_kernel_cudaERNS_18TensorIteratorBaseEENKUlvE0_clEvENKUlvE2_clEvEUlS4_S4_E_EESt5arrayIPcLm2EEEEviT0_T1_:
.text._ZN2at6native29vectorized_elementwise_kernelILi4ENS0_13BUnaryFunctorIN3c108BFloat16ES4_S4_ZZZNS0_21remainder_kernel_cudaERNS_18TensorIteratorBaseEENKUlvE0_clEvENKUlvE2_clEvEUlS4_S4_E_EESt5arrayIPcLm2EEEEviT0_T1_:
        /* <DEDUP_REMOVED lines=45> */
.L_x_30738:
[----:B------:R-:W-:Y:S01]  /*02d0*/  FSETP.GEU.FTZ.AND P0, PT, R13, -R4, PT ;  /* 0x800000040d00720b */ /* 0x000fe20003f1e000 */
[----:B------:R-:W-:-:S12]  /*02e0*/  FADD.FTZ R0, R0, -1 ;  /* 0xbf80000000007421 */ /* 0x000fd80000010000 */
[----:B------:R-:W-:-:S07]  /*02f0*/  @!P0 FADD.FTZ R0, R0, -1 ;  /* 0xbf80000000008421 */ /* 0x000fce0000010000 */
.L_x_30737:
[----:B------:R-:W-:Y:S05]  /*0300*/  BSYNC B1 ;  /* 0x0000000000017941 */ /* 0x000fea0003800000 */
.L_x_30736:
[----:B------:R-:W-:Y:S01]  /*0310*/  FFMA.FTZ R11, -R4, R0, R11 ;  /* 0x00000000040b7223 */ /* 0x000fe2000001010b */
[----:B------:R-:W-:Y:S06]  /*0320*/  BRA `(.L_x_30734) ;  /* 0x00000000007c7947 */ /* 0x000fec0003800000 */
.L_x_30735:
        /* <DEDUP_REMOVED lines=15> */
.L_x_30741:
        /* <DEDUP_REMOVED lines=13> */
.L_x_30740:
[----:B------:R-:W-:Y:S05]  /*04f0*/  BSYNC B1 ;  /* 0x0000000000017941 */ /* 0x000fea0003800000 */
.L_x_30739:
[----:B------:R-:W-:-:S04]  /*0500*/  FMUL.FTZ R12, R12, 1.1920928955078125e-07 ;  /* 0x340000000c0c7820 */ /* 0x000fc80000410000 */
[----:B0-----:R-:W-:-:S07]  /*0510*/  FMUL.FTZ R11, R17, R12 ;  /* 0x0000000c110b7220 */ /* 0x001fce0000410000 */
.L_x_30734:
[----:B------:R-:W-:Y:S05]  /*0520*/  BSYNC B0 ;  /* 0x0000000000007941 */ /* 0x000fea0003800000 */
.L_x_30733:
[C---:B------:R-:W-:Y:S01]  /*0530*/  FSETP.GTU.FTZ.AND P0, PT, |R11|.reuse, +INF , PT ;  /* 0x7f8000000b00780b */ /* 0x040fe20003f1c200 */
[----:B------:R-:W-:Y:S01]  /*0540*/  BSSY B0, `(.L_x_30742) ;  /* 0x0000048000007945 */ /* 0x000fe20003800000 */
[----:B------:R-:W-:-:S04]  /*0550*/  LOP3.LUT R10, R11, 0x80000000, R10, 0xb8, !PT ;  /* 0x800000000b0a7812 */ /* 0x000fc800078eb80a */
[----:B------:R-:W-:Y:S01]  /*0560*/  FSEL R11, R11, R10, P0 ;  /* 0x0000000a0b0b7208 */ /* 0x000fe20000000000 */
[----:B------:R-:W-:Y:S01]  /*0570*/  IMAD.U32 R10, R8, 0x10000, RZ ;  /* 0x00010000080a7824 */ /* 0x000fe200078e00ff */
[----:B------:R-:W-:Y:S02]  /*0580*/  FSETP.GEU.FTZ.AND P0, PT, R5, RZ, PT ;  /* 0x000000ff0500720b */ /* 0x000fe40003f1e000 */
        /* <DEDUP_REMOVED lines=30> */
.L_x_30747:
[----:B------:R-:W-:Y:S01]  /*0770*/  FSETP.GEU.FTZ.AND P1, PT, R12, -R4, PT ;  /* 0x800000040c00720b */ /* 0x000fe20003f3e000 */
[----:B------:R-:W-:-:S12]  /*0780*/  FADD.FTZ R0, R0, -1 ;  /* 0xbf80000000007421 */ /* 0x000fd80000010000 */
[----:B------:R-:W-:-:S07]  /*0790*/  @!P1 FADD.FTZ R0, R0, -1 ;  /* 0xbf80000000009421 */ /* 0x000fce0000010000 */
.L_x_30746:
[----:B------:R-:W-:Y:S05]  /*07a0*/  BSYNC B1 ;  /* 0x0000000000017941 */ /* 0x000fea0003800000 */
.L_x_30745:
[----:B------:R-:W-:Y:S01]  /*07b0*/  FFMA.FTZ R11, -R4, R0, R11 ;  /* 0x00000000040b7223 */ /* 0x000fe2000001010b */
[----:B------:R-:W-:Y:S06]  /*07c0*/  BRA `(.L_x_30743) ;  /* 0x00000000007c7947 */ /* 0x000fec0003800000 */
.L_x_30744:
        /* <DEDUP_REMOVED lines=15> */
.L_x_30750:
        /* <DEDUP_REMOVED lines=13> */
.L_x_30749:
[----:B------:R-:W-:Y:S05]  /*0990*/  BSYNC B1 ;  /* 0x0000000000017941 */ /* 0x000fea0003800000 */
.L_x_30748:
[----:B------:R-:W-:-:S04]  /*09a0*/  FMUL.FTZ R11, R11, 1.1920928955078125e-07 ;  /* 0x340000000b0b7820 */ /* 0x000fc80000410000 */
[----:B------:R-:W-:-:S07]  /*09b0*/  FMUL.FTZ R11, R16, R11 ;  /* 0x0000000b100b7220 */ /* 0x000fce0000410000 */
.L_x_30743:
[----:B------:R-:W-:Y:S05]  /*09c0*/  BSYNC B0 ;  /* 0x0000000000007941 */ /* 0x000fea0003800000 */
.L_x_30742:
[C---:B------:R-:W-:Y:S01]  /*09d0*/  FSETP.GTU.FTZ.AND P1, PT, |R11|.reuse, +INF , PT ;  /* 0x7f8000000b00780b */ /* 0x040fe20003f3c200 */
[----:B------:R-:W-:Y:S01]  /*09e0*/  BSSY B0, `(.L_x_30751) ;  /* 0x0000046000007945 */ /* 0x000fe20003800000 */
[----:B------:R-:W-:Y:S02]  /*09f0*/  LOP3.LUT R10, R11, 0x80000000, R10, 0xb8, !PT ;  /* 0x800000000b0a7812 */ /* 0x000fe400078eb80a */
[----:B------:R-:W-:Y:S02]  /*0a00*/  SHF.L.U32 R12, R9, 0x10, RZ ;  /* 0x00000010090c7819 */ /* 0x000fe400000006ff */
[----:B------:R-:W-:-:S03]  /*0a10*/  FSEL R10, R11, R10, P1 ;  /* 0x0000000a0b0a7208 */ /* 0x000fc60000800000 */
[----:B------:R-:W-:Y:S01]  /*0a20*/  FADD.FTZ R11, |R12|, -RZ ;  /* 0x800000ff0c0b7221 */ /* 0x000fe20000010200 */
        /* <DEDUP_REMOVED lines=28> */
.L_x_30756:
[----:B------:R-:W-:Y:S01]  /*0bf0*/  FSETP.GEU.FTZ.AND P1, PT, R14, -R4, PT ;  /* 0x800000040e00720b */ /* 0x000fe20003f3e000 */
[----:B------:R-:W-:-:S12]  /*0c00*/  FADD.FTZ R0, R0, -1 ;  /* 0xbf80000000007421 */ /* 0x000fd80000010000 */
[----:B------:R-:W-:-:S07]  /*0c10*/  @!P1 FADD.FTZ R0, R0, -1 ;  /* 0xbf80000000009421 */ /* 0x000fce0000010000 */
.L_x_30755:
[----:B------:R-:W-:Y:S05]  /*0c20*/  BSYNC B1 ;  /* 0x0000000000017941 */ /* 0x000fea0003800000 */
.L_x_30754:
[----:B------:R-:W-:Y:S01]  /*0c30*/  FFMA.FTZ R11, -R4, R0, R11 ;  /* 0x00000000040b7223 */ /* 0x000fe2000001010b */
[----:B------:R-:W-:Y:S06]  /*0c40*/  BRA `(.L_x_30752) ;  /* 0x00000000007c7947 */ /* 0x000fec0003800000 */
.L_x_30753:
        /* <DEDUP_REMOVED lines=15> */
.L_x_30759:
        /* <DEDUP_REMOVED lines=13> */
.L_x_30758:
[----:B------:R-:W-:Y:S05]  /*0e10*/  BSYNC B1 ;  /* 0x0000000000017941 */ /* 0x000fea0003800000 */
.L_x_30757:
[----:B------:R-:W-:-:S04]  /*0e20*/  FMUL.FTZ R0, R11, 1.1920928955078125e-07 ;  /* 0x340000000b007820 */ /* 0x000fc80000410000 */
[----:B------:R-:W-:-:S07]  /*0e30*/  FMUL.FTZ R11, R17, R0 ;  /* 0x00000000110b7220 */ /* 0x000fce0000410000 */
.L_x_30752:
[----:B------:R-:W-:Y:S05]  /*0e40*/  BSYNC B0 ;  /* 0x0000000000007941 */ /* 0x000fea0003800000 */
.L_x_30751:
        /* <DEDUP_REMOVED lines=35> */
.L_x_30765:
[----:B------:R-:W-:Y:S01]  /*1080*/  FSETP.GEU.FTZ.AND P1, PT, R16, -R4, PT ;  /* 0x800000041000720b */ /* 0x000fe20003f3e000 */
[----:B------:R-:W-:-:S12]  /*1090*/  FADD.FTZ R0, R0, -1 ;  /* 0xbf80000000007421 */ /* 0x000fd80000010000 */
[----:B------:R-:W-:-:S07]  /*10a0*/  @!P1 FADD.FTZ R0, R0, -1 ;  /* 0xbf80000000009421 */ /* 0x000fce0000010000 */
.L_x_30764:
[----:B------:R-:W-:Y:S05]  /*10b0*/  BSYNC B1 ;  /* 0x0000000000017941 */ /* 0x000fea0003800000 */
.L_x_30763:
[----:B------:R-:W-:Y:S01]  /*10c0*/  FFMA.FTZ R9, -R4, R0, R9 ;  /* 0x0000000004097223 */ /* 0x000fe20000010109 */
[----:B------:R-:W-:Y:S06]  /*10d0*/  BRA `(.L_x_30761) ;  /* 0x00000000007c7947 */ /* 0x000fec0003800000 */
.L_x_30762:
        /* <DEDUP_REMOVED lines=15> */
.L_x_30768:
        /* <DEDUP_REMOVED lines=13> */
.L_x_30767:
[----:B------:R-:W-:Y:S05]  /*12a0*/  BSYNC B1 ;  /* 0x0000000000017941 */ /* 0x000fea0003800000 */
.L_x_30766:
[----:B------:R-:W-:-:S04]  /*12b0*/  FMUL.FTZ R0, R9, 1.1920928955078125e-07 ;  /* 0x3400000009007820 */ /* 0x000fc80000410000 */
[----:B------:R-:W-:-:S07]  /*12c0*/  FMUL.FTZ R9, R15, R0 ;  /* 0x000000000f097220 */ /* 0x000fce0000410000 */
.L_x_30761:
[----:B------:R-:W-:Y:S05]  /*12d0*/  BSYNC B0 ;  /* 0x0000000000007941 */ /* 0x000fea0003800000 */
.L_x_30760:
[C---:B------:R-:W-:Y:S01]  /*12e0*/  FSETP.GTU.FTZ.AND P1, PT, |R9|.reuse, +INF , PT ;  /* 0x7f8000000900780b */ /* 0x040fe20003f3c200 */
[----:B------:R-:W-:Y:S01]  /*12f0*/  BSSY B0, `(.L_x_30769) ;  /* 0x0000046000007945 */ /* 0x000fe20003800000 */
[----:B------:R-:W-:-:S04]  /*1300*/  LOP3.LUT R14, R9, 0x80000000, R14, 0xb8, !PT ;  /* 0x80000000090e7812 */ /* 0x000fc800078eb80e */
[----:B------:R-:W-:Y:S01]  /*1310*/  FSEL R9, R9, R14, P1 ;  /* 0x0000000e09097208 */ /* 0x000fe20000800000 */
[----:B-----5:R-:W-:-:S03]  /*1320*/  IMAD.U32 R14, R6, 0x10000, RZ ;  /* 0x00010000060e7824 */ /* 0x020fc600078e00ff */
[C---:B------:R-:W-:Y:S01]  /*1330*/  FSETP.NEU.FTZ.AND P1, PT, R9.reuse, RZ, PT ;  /* 0x000000ff0900720b */ /* 0x040fe20003f3d000 */
        /* <DEDUP_REMOVED lines=28> */
.L_x_30774:
[----:B------:R-:W-:Y:S01]  /*1500*/  FSETP.GEU.FTZ.AND P1, PT, R16, -R4, PT ;  /* 0x800000041000720b */ /* 0x000fe20003f3e000 */
[----:B------:R-:W-:-:S12]  /*1510*/  FADD.FTZ R0, R0, -1 ;  /* 0xbf80000000007421 */ /* 0x000fd80000010000 */
[----:B------:R-:W-:-:S07]  /*1520*/  @!P1 FADD.FTZ R0, R0, -1 ;  /* 0xbf80000000009421 */ /* 0x000fce0000010000 */
.L_x_30773:
[----:B------:R-:W-:Y:S05]  /*1530*/  BSYNC B1 ;  /* 0x0000000000017941 */ /* 0x000fea0003800000 */
.L_x_30772:
[----:B------:R-:W-:Y:S01]  /*1540*/  FFMA.FTZ R11, -R4, R0, R11 ;  /* 0x00000000040b7223 */ /* 0x000fe2000001010b */
[----:B------:R-:W-:Y:S06]  /*1550*/  BRA `(.L_x_30770) ;  /* 0x00000000007c7947 */ /* 0x000fec0003800000 */
.L_x_30771:
        /* <DEDUP_REMOVED lines=15> */
.L_x_30777:
        /* <DEDUP_REMOVED lines=13> */
.L_x_30776:
[----:B------:R-:W-:Y:S05]  /*1720*/  BSYNC B1 ;  /* 0x0000000000017941 */ /* 0x000fea0003800000 */
.L_x_30775:
[----:B------:R-:W-:-:S04]  /*1730*/  FMUL.FTZ R0, R13, 1.1920928955078125e-07 ;  /* 0x340000000d007820 */ /* 0x000fc80000410000 */
[----:B------:R-:W-:-:S07]  /*1740*/  FMUL.FTZ R11, R11, R0 ;  /* 0x000000000b0b7220 */ /* 0x000fce0000410000 */
.L_x_30770:
[----:B------:R-:W-:Y:S05]  /*1750*/  BSYNC B0 ;  /* 0x0000000000007941 */ /* 0x000fea0003800000 */
.L_x_30769:
[C---:B------:R-:W-:Y:S01]  /*1760*/  FSETP.GTU.FTZ.AND P1, PT, |R11|.reuse, +INF , PT ;  /* 0x7f8000000b00780b */ /* 0x040fe20003f3c200 */
[----:B------:R-:W-:Y:S01]  /*1770*/  BSSY B0, `(.L_x_30778) ;  /* 0x0000048000007945 */ /* 0x000fe20003800000 */
[----:B------:R-:W-:-:S04]  /*1780*/  LOP3.LUT R14, R11, 0x80000000, R14, 0xb8, !PT ;  /* 0x800000000b0e7812 */ /* 0x000fc800078eb80e */
[----:B------:R-:W-:Y:S02]  /*1790*/  FSEL R11, R11, R14, P1 ;  /* 0x0000000e0b0b7208 */ /* 0x000fe40000800000 */
[----:B------:R-:W-:Y:S02]  /*17a0*/  PRMT R14, R6, 0x7632, R14 ;  /* 0x00007632060e7816 */ /* 0x000fe4000000000e */
[C---:B------:R-:W-:Y:S01]  /*17b0*/  FSETP.NEU.FTZ.AND P1, PT, R11.reuse, RZ, PT ;  /* 0x000000ff0b00720b */ /* 0x040fe20003f3d000 */
[----:B------:R-:W-:Y:S01]  /*17c0*/  IMAD.MOV.U32 R6, RZ, RZ, R11 ;  /* 0x000000ffff067224 */ /* 0x000fe200078e000b */
[----:B------:R-:W-:Y:S01]  /*17d0*/  FSETP.GEU.FTZ.AND P2, PT, R11, RZ, PT ;  /* 0x000000ff0b00720b */ /* 0x000fe20003f5e000 */
[----:B------:R-:W-:-:S03]  /*17e0*/  IMAD.U32 R14, R14, 0x10000, RZ ;  /* 0x000100000e0e7824 */ /* 0x000fc600078e00ff */
[----:B------:R-:W-:Y:S01]  /*17f0*/  PLOP3.LUT P1, PT, P1, P2, P0, 0x9f, 0x0 ;  /* 0x000000000000781c */ /* 0x000fe20000f25307 */
[C---:B------:R-:W-:Y:S01]  /*1800*/  FADD.FTZ R11, |R14|.reuse, -RZ ;  /* 0x800000ff0e0b7221 */ /* 0x040fe20000010200 */
        /* <DEDUP_REMOVED lines=25> */
.L_x_30783:
[----:B------:R-:W-:Y:S01]  /*19a0*/  FSETP.GEU.FTZ.AND P1, PT, R16, -R4, PT ;  /* 0x800000041000720b */ /* 0x000fe20003f3e000 */
[----:B------:R-:W-:-:S12]  /*19b0*/  FADD.FTZ R0, R0, -1 ;  /* 0xbf80000000007421 */ /* 0x000fd80000010000 */
[----:B------:R-:W-:-:S07]  /*19c0*/  @!P1 FADD.FTZ R0, R0, -1 ;  /* 0xbf80000000009421 */ /* 0x000fce0000010000 */
.L_x_30782:
[----:B------:R-:W-:Y:S05]  /*19d0*/  BSYNC B1 ;  /* 0x0000000000017941 */ /* 0x000fea0003800000 */
.L_x_30781:
[----:B------:R-:W-:Y:S01]  /*19e0*/  FFMA.FTZ R11, -R4, R0, R11 ;  /* 0x00000000040b7223 */ /* 0x000fe2000001010b */
[----:B------:R-:W-:Y:S06]  /*19f0*/  BRA `(.L_x_30779) ;  /* 0x00000000007c7947 */ /* 0x000fec0003800000 */
.L_x_30780:
        /* <DEDUP_REMOVED lines=15> */
.L_x_30786:
        /* <DEDUP_REMOVED lines=13> */
.L_x_30785:
[----:B------:R-:W-:Y:S05]  /*1bc0*/  BSYNC B1 ;  /* 0x0000000000017941 */ /* 0x000fea0003800000 */
.L_x_30784:
[----:B------:R-:W-:-:S04]  /*1bd0*/  FMUL.FTZ R0, R13, 1.1920928955078125e-07 ;  /* 0x340000000d007820 */ /* 0x000fc80000410000 */
[----:B------:R-:W-:-:S07]  /*1be0*/  FMUL.FTZ R11, R11, R0 ;  /* 0x000000000b0b7220 */ /* 0x000fce0000410000 */
.L_x_30779:
[----:B------:R-:W-:Y:S05]  /*1bf0*/  BSYNC B0 ;  /* 0x0000000000007941 */ /* 0x000fea0003800000 */
.L_x_30778:
[C---:B------:R-:W-:Y:S01]  /*1c00*/  FSETP.GTU.FTZ.AND P1, PT, |R11|.reuse, +INF , PT ;  /* 0x7f8000000b00780b */ /* 0x040fe20003f3c200 */
[----:B------:R-:W-:Y:S01]  /*1c10*/  BSSY B0, `(.L_x_30787) ;  /* 0x0000046000007945 */ /* 0x000fe20003800000 */
[----:B------:R-:W-:-:S04]  /*1c20*/  LOP3.LUT R14, R11, 0x80000000, R14, 0xb8, !PT ;  /* 0x800000000b0e7812 */ /* 0x000fc800078eb80e */
[----:B------:R-:W-:Y:S02]  /*1c30*/  FSEL R11, R11, R14, P1 ;  /* 0x0000000e0b0b7208 */ /* 0x000fe40000800000 */
[----:B------:R-:W-:Y:S02]  /*1c40*/  SHF.L.U32 R14, R7, 0x10, RZ ;  /* 0x00000010070e7819 */ /* 0x000fe400000006ff */
[C---:B------:R-:W-:Y:S02]  /*1c50*/  FSETP.NEU.FTZ.AND P1, PT, R11.reuse, RZ, PT ;  /* 0x000000ff0b00720b */ /* 0x040fe40003f3d000 */
        /* <DEDUP_REMOVED lines=28> */
.L_x_30792:
[----:B------:R-:W-:Y:S01]  /*1e20*/  FSETP.GEU.FTZ.AND P1, PT, R16, -R4, PT ;  /* 0x800000041000720b */ /* 0x000fe20003f3e000 */
[----:B------:R-:W-:-:S12]  /*1e30*/  FADD.FTZ R0, R0, -1 ;  /* 0xbf80000000007421 */ /* 0x000fd80000010000 */
[----:B------:R-:W-:-:S07]  /*1e40*/  @!P1 FADD.FTZ R0, R0, -1 ;  /* 0xbf80000000009421 */ /* 0x000fce0000010000 */
.L_x_30791:
[----:B------:R-:W-:Y:S05]  /*1e50*/  BSYNC B1 ;  /* 0x0000000000017941 */ /* 0x000fea0003800000 */
.L_x_30790:
[----:B------:R-:W-:Y:S01]  /*1e60*/  FFMA.FTZ R13, -R4, R0, R13 ;  /* 0x00000000040d7223 */ /* 0x000fe2000001010d */
[----:B------:R-:W-:Y:S06]  /*1e70*/  BRA `(.L_x_30788) ;  /* 0x00000000007c7947 */ /* 0x000fec0003800000 */
.L_x_30789:
        /* <DEDUP_REMOVED lines=15> */
.L_x_30795:
        /* <DEDUP_REMOVED lines=13> */
.L_x_30794:
[----:B------:R-:W-:Y:S05]  /*2040*/  BSYNC B1 ;  /* 0x0000000000017941 */ /* 0x000fea0003800000 */
.L_x_30793:
[----:B------:R-:W-:-:S04]  /*2050*/  FMUL.FTZ R0, R15, 1.1920928955078125e-07 ;  /* 0x340000000f007820 */ /* 0x000fc80000410000 */
[----:B------:R-:W-:-:S07]  /*2060*/  FMUL.FTZ R13, R13, R0 ;  /* 0x000000000d0d7220 */ /* 0x000fce0000410000 */
.L_x_30788:
[----:B------:R-:W-:Y:S05]  /*2070*/  BSYNC B0 ;  /* 0x0000000000007941 */ /* 0x000fea0003800000 */
.L_x_30787:
        /* <DEDUP_REMOVED lines=35> */
.L_x_30801:
[----:B------:R-:W-:Y:S01]  /*22b0*/  FSETP.GEU.FTZ.AND P1, PT, R18, -R4, PT ;  /* 0x800000041200720b */ /* 0x000fe20003f3e000 */
[----:B------:R-:W-:-:S12]  /*22c0*/  FADD.FTZ R0, R0, -1 ;  /* 0xbf80000000007421 */ /* 0x000fd80000010000 */
[----:B------:R-:W-:-:S07]  /*22d0*/  @!P1 FADD.FTZ R0, R0, -1 ;  /* 0xbf80000000009421 */ /* 0x000fce0000010000 */
.L_x_30800:
[----:B------:R-:W-:Y:S05]  /*22e0*/  BSYNC B1 ;  /* 0x0000000000017941 */ /* 0x000fea0003800000 */
.L_x_30799:
[----:B------:R-:W-:Y:S01]  /*22f0*/  FFMA.FTZ R7, -R4, R0, R7 ;  /* 0x0000000004077223 */ /* 0x000fe20000010107 */
[----:B------:R-:W-:Y:S06]  /*2300*/  BRA `(.L_x_30797) ;  /* 0x00000000007c7947 */ /* 0x000fec0003800000 */
.L_x_30798:
        /* <DEDUP_REMOVED lines=15> */
.L_x_30804:
[----:B------:R-:W-:-:S05]  /*2400*/  VIMNMX.U32 R18, R13, 0xb800000, PT ;  /* 0x0b8000000d127848 */ /* 0x000fca0003fe0000 */
[----:B------:R-:W-:Y:S02]  /*2410*/  IMAD.IADD R7, R18, 0x1, R7 ;  /* 0x0000000112077824 */ /* 0x000fe400078e0207 */
[----:B------:R-:W-:Y:S02]  /*2420*/  IMAD.IADD R13, R13, 0x1, -R18 ;  /* 0x000000010d0d7824 */ /* 0x000fe400078e0a12 */
[----:B--2---:R-:W-:-:S03]  /*2430*/  FFMA.FTZ R15, R0, R7, -RZ ;  /* 0x00000007000f7223 */ /* 0x004fc600000108ff */
[----:B------:R-:W-:Y:S01]  /*2440*/  ISETP.NE.AND P2, PT, R13, RZ, PT ;  /* 0x000000ff0d00720c */ /* 0x000fe20003f45270 */
[----:B-1----:R-:W-:-:S04]  /*2450*/  FFMA.FTZ R20, -R22, R15, R7 ;  /* 0x0000000f16147223 */ /* 0x002fc80000010107 */
[----:B------:R-:W-:-:S04]  /*2460*/  FFMA.FTZ R20, R0, R20, R15 ;  /* 0x0000001400147223 */ /* 0x000fc8000001000f */
[----:B------:R-:W-:-:S04]  /*2470*/  FFMA.FTZ R15, -R22, R20, R7 ;  /* 0x00000014160f7223 */ /* 0x000fc80000010107 */
[----:B------:R-:W-:-:S04]  /*2480*/  FFMA.FTZ.RZ R15, R0, R15, R20 ;  /* 0x0000000f000f7223 */ /* 0x000fc8000001c014 */
[----:B------:R-:W1:Y:S02]  /*2490*/  FRND.TRUNC R20, R15 ;  /* 0x0000000f00147307 */ /* 0x000e64000020d000 */
[----:B-1----:R-:W-:-:S05]  /*24a0*/  FFMA.FTZ R7, -R22, R20, R7 ;  /* 0x0000001416077223 */ /* 0x002fca0000010107 */
[----:B------:R-:W-:-:S13]  /*24b0*/  ISETP.NE.AND P1, PT, R7, RZ, PT ;  /* 0x000000ff0700720c */ /* 0x000fda0003f25270 */
[----:B------:R-:W-:Y:S05]  /*24c0*/  @P1 BRA P2, `(.L_x_30804) ;  /* 0xfffffffc00cc1947 */ /* 0x000fea000103ffff */
.L_x_30803:
[----:B------:R-:W-:Y:S05]  /*24d0*/  BSYNC B1 ;  /* 0x0000000000017941 */ /* 0x000fea0003800000 */
.L_x_30802:
[----:B------:R-:W-:-:S04]  /*24e0*/  FMUL.FTZ R7, R7, 1.1920928955078125e-07 ;  /* 0x3400000007077820 */ /* 0x000fc80000410000 */
[----:B------:R-:W-:-:S07]  /*24f0*/  FMUL.FTZ R7, R4, R7 ;  /* 0x0000000704077220 */ /* 0x000fce0000410000 */
.L_x_30797:
[----:B------:R-:W-:Y:S05]  /*2500*/  BSYNC B0 ;  /* 0x0000000000007941 */ /* 0x000fea0003800000 */
.L_x_30796:
[----:B0-----:R-:W0:Y:S01]  /*2510*/  LDC.64 R18, c[0x0][0x218] ;  /* 0x00008600ff127b82 */ /* 0x001e220000000a00 */
[C---:B------:R-:W-:Y:S02]  /*2520*/  FSETP.GTU.FTZ.AND P1, PT, |R7|.reuse, +INF , PT ;  /* 0x7f8000000700780b */ /* 0x040fe40003f3c200 */
[C---:B------:R-:W-:Y:S02]  /*2530*/  LOP3.LUT R16, R7.reuse, 0x80000000, R16, 0xb8, !PT ;  /* 0x8000000007107812 */ /* 0x040fe400078eb810 */
[----:B------:R-:W-:Y:S02]  /*2540*/  F2FP.BF16.F32.PACK_AB R8, R10, R8 ;  /* 0x000000080a08723e */ /* 0x000fe400000010ff */
[----:B------:R-:W-:Y:S02]  /*2550*/  FSEL R16, R7, R16, P1 ;  /* 0x0000001007107208 */ /* 0x000fe40000800000 */
[----:B------:R-:W-:Y:S02]  /*2560*/  F2FP.BF16.F32.PACK_AB R9, R9, R12 ;  /* 0x0000000c0909723e */ /* 0x000fe400000010ff */
[----:B------:R-:W-:-:S02]  /*2570*/  FSETP.NEU.FTZ.AND P1, PT, R16, RZ, PT ;  /* 0x000000ff1000720b */ /* 0x000fc40003f3d000 */
[----:B------:R-:W-:Y:S02]  /*2580*/  FSETP.GEU.FTZ.AND P2, PT, R16, RZ, PT ;  /* 0x000000ff1000720b */ /* 0x000fe40003f5e000 */
[----:B------:R-:W-:Y:S02]  /*2590*/  F2FP.BF16.F32.PACK_AB R6, R11, R6 ;  /* 0x000000060b06723e */ /* 0x000fe400000010ff */
[----:B------:R-:W-:Y:S01]  /*25a0*/  PLOP3.LUT P1, PT, P1, P2, P0, 0x9f, 0x0 ;  /* 0x000000000000781c */ /* 0x000fe20000f25307 */
[----:B0-----:R-:W-:-:S12]  /*25b0*/  IMAD.WIDE.U32 R18, R2, 0x2, R18 ;  /* 0x0000000202127825 */ /* 0x001fd800078e0012 */
[----:B------:R-:W-:Y:S01]  /*25c0*/  @!P1 FADD.FTZ R16, R5, R16 ;  /* 0x0000001005109221 */ /* 0x000fe20000010000 */
[----:B------:R-:W-:-:S04]  /*25d0*/  IMAD.WIDE R18, R3, 0x8, R18 ;  /* 0x0000000803127825 */ /* 0x000fc800078e0212 */
[----:B------:R-:W-:Y:S01]  /*25e0*/  F2FP.BF16.F32.PACK_AB R7, R16, R14 ;  /* 0x0000000e1007723e */ /* 0x000fe200000010ff */
[----:B------:R-:W-:Y:S04]  /*25f0*/  STG.E.64 desc[UR4][R18.64], R8 ;  /* 0x0000000812007986 */ /* 0x000fe8000c101b04 */
[----:B------:R-:W-:Y:S01]  /*2600*/  STG.E.64 desc[UR4][R18.64+0x400], R6 ;  /* 0x0004000612007986 */ /* 0x000fe2000c101b04 */
[----:B------:R-:W-:Y:S05]  /*2610*/  EXIT ;  /* 0x000000000000794d */ /* 0x000fea0003800000 */
.L_x_30732:
        /* <DEDUP_REMOVED lines=13> */
[----:B------:R-:W3:Y:S01]  /*26f0*/  @!P5 LDC.64 R16, c[0x0][0x220] ;  /* 0x00008800ff10db82 */ /* 0x000ee20000000a00 */
[----:B------:R-:W-:-:S05]  /*2700*/  @!P5 VIADD R27, R27, 0x80 ;  /* 0x000000801b1bd836 */ /* 0x000fca0000000000 */
        /* <DEDUP_REMOVED lines=12> */
[----:B------:R-:W1:Y:S01]  /*27d0*/  @!P2 LDC.64 R10, c[0x0][0x220] ;  /* 0x00008800ff0aab82 */ /* 0x000e620000000a00 */
[----:B------:R-:W-:-:S05]  /*27e0*/  @!P2 VIADD R27, R27, 0x80 ;  /* 0x000000801b1ba836 */ /* 0x000fca0000000000 */
        /* <DEDUP_REMOVED lines=59> */
.L_x_30812:
[----:B------:R-:W-:Y:S01]  /*2ba0*/  FSETP.GEU.FTZ.AND P0, PT, R8, -R10, PT ;  /* 0x8000000a0800720b */ /* 0x000fe20003f1e000 */
[----:B------:R-:W-:-:S12]  /*2bb0*/  FADD.FTZ R0, R0, -1 ;  /* 0xbf80000000007421 */ /* 0x000fd80000010000 */
[----:B------:R-:W-:-:S07]  /*2bc0*/  @!P0 FADD.FTZ R0, R0, -1 ;  /* 0xbf80000000008421 */ /* 0x000fce0000010000 */
.L_x_30811:
[----:B------:R-:W-:Y:S05]  /*2bd0*/  BSYNC B2 ;  /* 0x0000000000027941 */ /* 0x000fea0003800000 */
.L_x_30810:
[----:B------:R-:W-:Y:S01]  /*2be0*/  FFMA.FTZ R9, -R10, R0, R9 ;  /* 0x000000000a097223 */ /* 0x000fe20000010109 */
[----:B------:R-:W-:Y:S06]  /*2bf0*/  BRA `(.L_x_30808) ;  /* 0x00000000007c7947 */ /* 0x000fec0003800000 */
.L_x_30809:
        /* <DEDUP_REMOVED lines=15> */
.L_x_30815:
        /* <DEDUP_REMOVED lines=13> */
.L_x_30814:
[----:B------:R-:W-:Y:S05]  /*2dc0*/  BSYNC B2 ;  /* 0x0000000000027941 */ /* 0x000fea0003800000 */
.L_x_30813:
[----:B------:R-:W-:-:S04]  /*2dd0*/  FMUL.FTZ R9, R0, 1.1920928955078125e-07 ;  /* 0x3400000000097820 */ /* 0x000fc80000410000 */
[----:B------:R-:W-:-:S07]  /*2de0*/  FMUL.FTZ R9, R8, R9 ;  /* 0x0000000908097220 */ /* 0x000fce0000410000 */
.L_x_30808:
[----:B------:R-:W-:Y:S05]  /*2df0*/  BSYNC B0 ;  /* 0x0000000000007941 */ /* 0x000fea0003800000 */
.L_x_30807:
        /* <DEDUP_REMOVED lines=9> */
.L_x_30806:
[----:B------:R-:W-:Y:S05]  /*2e90*/  BSYNC B1 ;  /* 0x0000000000017941 */ /* 0x000fea0003800000 */
.L_x_30805:
        /* <DEDUP_REMOVED lines=33> */
.L_x_30823:
[----:B------:R-:W-:Y:S01]  /*30b0*/  FSETP.GEU.FTZ.AND P0, PT, R8, -R10, PT ;  /* 0x8000000a0800720b */ /* 0x000fe20003f1e000 */
[----:B------:R-:W-:-:S12]  /*30c0*/  FADD.FTZ R0, R0, -1 ;  /* 0xbf80000000007421 */ /* 0x000fd80000010000 */
[----:B------:R-:W-:-:S07]  /*30d0*/  @!P0 FADD.FTZ R0, R0, -1 ;  /* 0xbf80000000008421 */ /* 0x000fce0000010000 */
.L_x_30822:
[----:B------:R-:W-:Y:S05]  /*30e0*/  BSYNC B2 ;  /* 0x0000000000027941 */ /* 0x000fea0003800000 */
.L_x_30821:
[----:B------:R-:W-:Y:S01]  /*30f0*/  FFMA.FTZ R11, -R10, R0, R11 ;  /* 0x000000000a0b7223 */ /* 0x000fe2000001010b */
[----:B------:R-:W-:Y:S06]  /*3100*/  BRA `(.L_x_30819) ;  /* 0x00000000007c7947 */ /* 0x000fec0003800000 */
.L_x_30820:
        /* <DEDUP_REMOVED lines=15> */
.L_x_30826:
        /* <DEDUP_REMOVED lines=13> */
.L_x_30825:
[----:B------:R-:W-:Y:S05]  /*32d0*/  BSYNC B2 ;  /* 0x0000000000027941 */ /* 0x000fea0003800000 */
.L_x_30824:
[----:B------:R-:W-:-:S04]  /*32e0*/  FMUL.FTZ R11, R11, 1.1920928955078125e-07 ;  /* 0x340000000b0b7820 */ /* 0x000fc80000410000 */
[----:B------:R-:W-:-:S07]  /*32f0*/  FMUL.FTZ R11, R8, R11 ;  /* 0x0000000b080b7220 */ /* 0x000fce0000410000 */
.L_x_30819:
[----:B------:R-:W-:Y:S05]  /*3300*/  BSYNC B0 ;  /* 0x0000000000007941 */ /* 0x000fea0003800000 */
.L_x_30818:
        /* <DEDUP_REMOVED lines=9> */
.L_x_30817:
[----:B------:R-:W-:Y:S05]  /*33a0*/  BSYNC B1 ;  /* 0x0000000000017941 */ /* 0x000fea0003800000 */
.L_x_30816:
        /* <DEDUP_REMOVED lines=33> */
.L_x_30834:
[----:B------:R-:W-:Y:S01]  /*35c0*/  FSETP.GEU.FTZ.AND P0, PT, R10, -R12, PT ;  /* 0x8000000c0a00720b */ /* 0x000fe20003f1e000 */
[----:B------:R-:W-:-:S12]  /*35d0*/  FADD.FTZ R0, R0, -1 ;  /* 0xbf80000000007421 */ /* 0x000fd80000010000 */
[----:B------:R-:W-:-:S07]  /*35e0*/  @!P0 FADD.FTZ R0, R0, -1 ;  /* 0xbf80000000008421 */ /* 0x000fce0000010000 */
.L_x_30833:
[----:B------:R-:W-:Y:S05]  /*35f0*/  BSYNC B2 ;  /* 0x0000000000027941 */ /* 0x000fea0003800000 */
.L_x_30832:
[----:B------:R-:W-:Y:S01]  /*3600*/  FFMA.FTZ R11, -R12, R0, R11 ;  /* 0x000000000c0b7223 */ /* 0x000fe2000001010b */
[----:B------:R-:W-:Y:S06]  /*3610*/  BRA `(.L_x_30830) ;  /* 0x00000000007c7947 */ /* 0x000fec0003800000 */
.L_x_30831:
        /* <DEDUP_REMOVED lines=15> */
.L_x_30837:
        /* <DEDUP_REMOVED lines=13> */
.L_x_30836:
[----:B------:R-:W-:Y:S05]  /*37e0*/  BSYNC B2 ;  /* 0x0000000000027941 */ /* 0x000fea0003800000 */
.L_x_30835:
[----:B0-----:R-:W-:-:S04]  /*37f0*/  FMUL.FTZ R11, R12, 1.1920928955078125e-07 ;  /* 0x340000000c0b7820 */ /* 0x001fc80000410000 */
[----:B------:R-:W-:-:S07]  /*3800*/  FMUL.FTZ R11, R10, R11 ;  /* 0x0000000b0a0b7220 */ /* 0x000fce0000410000 */
.L_x_30830:
[----:B------:R-:W-:Y:S05]  /*3810*/  BSYNC B0 ;  /* 0x0000000000007941 */ /* 0x000fea0003800000 */
.L_x_30829:
        /* <DEDUP_REMOVED lines=9> */
.L_x_30828:
[----:B------:R-:W-:Y:S05]  /*38b0*/  BSYNC B1 ;  /* 0x0000000000017941 */ /* 0x000fea0003800000 */
.L_x_30827:
        /* <DEDUP_REMOVED lines=33> */
.L_x_30845:
[----:B------:R-:W-:Y:S01]  /*3ad0*/  FSETP.GEU.FTZ.AND P0, PT, R10, -R12, PT ;  /* 0x8000000c0a00720b */ /* 0x000fe20003f1e000 */
[----:B------:R-:W-:-:S12]  /*3ae0*/  FADD.FTZ R0, R0, -1 ;  /* 0xbf80000000007421 */ /* 0x000fd80000010000 */
[----:B------:R-:W-:-:S07]  /*3af0*/  @!P0 FADD.FTZ R0, R0, -1 ;  /* 0xbf80000000008421 */ /* 0x000fce0000010000 */
.L_x_30844:
[----:B------:R-:W-:Y:S05]  /*3b00*/  BSYNC B2 ;  /* 0x0000000000027941 */ /* 0x000fea0003800000 */
.L_x_30843:
[----:B------:R-:W-:Y:S01]  /*3b10*/  FFMA.FTZ R13, -R12, R0, R13 ;  /* 0x000000000c0d7223 */ /* 0x000fe2000001010d */
[----:B------:R-:W-:Y:S06]  /*3b20*/  BRA `(.L_x_30841) ;  /* 0x00000000007c7947 */ /* 0x000fec0003800000 */
.L_x_30842:
        /* <DEDUP_REMOVED lines=15> */
.L_x_30848:
        /* <DEDUP_REMOVED lines=13> */
.L_x_30847:
[----:B------:R-:W-:Y:S05]  /*3cf0*/  BSYNC B2 ;  /* 0x0000000000027941 */ /* 0x000fea0003800000 */
.L_x_30846:
[----:B------:R-:W-:-:S04]  /*3d00*/  FMUL.FTZ R13, R13, 1.1920928955078125e-07 ;  /* 0x340000000d0d7820 */ /* 0x000fc80000410000 */
[----:B------:R-:W-:-:S07]  /*3d10*/  FMUL.FTZ R13, R10, R13 ;  /* 0x0000000d0a0d7220 */ /* 0x000fce0000410000 */
.L_x_30841:
[----:B------:R-:W-:Y:S05]  /*3d20*/  BSYNC B0 ;  /* 0x0000000000007941 */ /* 0x000fea0003800000 */
.L_x_30840:
        /* <DEDUP_REMOVED lines=9> */
.L_x_30839:
[----:B------:R-:W-:Y:S05]  /*3dc0*/  BSYNC B1 ;  /* 0x0000000000017941 */ /* 0x000fea0003800000 */
.L_x_30838:
        /* <DEDUP_REMOVED lines=33> */
.L_x_30856:
[----:B------:R-:W-:Y:S01]  /*3fe0*/  FSETP.GEU.FTZ.AND P0, PT, R13, -R14, PT ;  /* 0x8000000e0d00720b */ /* 0x000fe20003f1e000 */
[----:B------:R-:W-:-:S12]  /*3ff0*/  FADD.FTZ R11, R11, -1 ;  /* 0xbf8000000b0b7421 */ /* 0x000fd80000010000 */
[----:B------:R-:W-:-:S07]  /*4000*/  @!P0 FADD.FTZ R11, R11, -1 ;  /* 0xbf8000000b0b8421 */ /* 0x000fce0000010000 */
.L_x_30855:
[----:B------:R-:W-:Y:S05]  /*4010*/  BSYNC B2 ;  /* 0x0000000000027941 */ /* 0x000fea0003800000 */
.L_x_30854:
[----:B------:R-:W-:Y:S01]  /*4020*/  FFMA.FTZ R0, -R14, R11, R0 ;  /* 0x0000000b0e007223 */ /* 0x000fe20000010100 */
[----:B------:R-:W-:Y:S06]  /*4030*/  BRA `(.L_x_30852) ;  /* 0x00000000007c7947 */ /* 0x000fec0003800000 */
.L_x_30853:
        /* <DEDUP_REMOVED lines=15> */
.L_x_30859:
        /* <DEDUP_REMOVED lines=13> */
.L_x_30858:
[----:B------:R-:W-:Y:S05]  /*4200*/  BSYNC B2 ;  /* 0x0000000000027941 */ /* 0x000fea0003800000 */
.L_x_30857:
[----:B------:R-:W-:-:S04]  /*4210*/  FMUL.FTZ R14, R14, 1.1920928955078125e-07 ;  /* 0x340000000e0e7820 */ /* 0x000fc80000410000 */
[----:B------:R-:W-:-:S07]  /*4220*/  FMUL.FTZ R0, R11, R14 ;  /* 0x0000000e0b007220 */ /* 0x000fce0000410000 */
.L_x_30852:
[----:B------:R-:W-:Y:S05]  /*4230*/  BSYNC B0 ;  /* 0x0000000000007941 */ /* 0x000fea0003800000 */
.L_x_30851:
        /* <DEDUP_REMOVED lines=9> */
.L_x_30850:
[----:B------:R-:W-:Y:S05]  /*42d0*/  BSYNC B1 ;  /* 0x0000000000017941 */ /* 0x000fea0003800000 */
.L_x_30849:
        /* <DEDUP_REMOVED lines=33> */
.L_x_30867:
[----:B------:R-:W-:Y:S01]  /*44f0*/  FSETP.GEU.FTZ.AND P0, PT, R15, -R17, PT ;  /* 0x800000110f00720b */ /* 0x000fe20003f1e000 */
[----:B------:R-:W-:-:S12]  /*4500*/  FADD.FTZ R13, R13, -1 ;  /* 0xbf8000000d0d7421 */ /* 0x000fd80000010000 */
[----:B------:R-:W-:-:S07]  /*4510*/  @!P0 FADD.FTZ R13, R13, -1 ;  /* 0xbf8000000d0d8421 */ /* 0x000fce0000010000 */
.L_x_30866:
[----:B------:R-:W-:Y:S05]  /*4520*/  BSYNC B2 ;  /* 0x0000000000027941 */ /* 0x000fea0003800000 */
.L_x_30865:
[----:B------:R-:W-:Y:S01]  /*4530*/  FFMA.FTZ R0, -R17, R13, R0 ;  /* 0x0000000d11007223 */ /* 0x000fe20000010100 */
[----:B------:R-:W-:Y:S06]  /*4540*/  BRA `(.L_x_30863) ;  /* 0x00000000007c7947 */ /* 0x000fec0003800000 */
.L_x_30864:
        /* <DEDUP_REMOVED lines=15> */
.L_x_30870:
        /* <DEDUP_REMOVED lines=13> */
.L_x_30869:
[----:B------:R-:W-:Y:S05]  /*4710*/  BSYNC B2 ;  /* 0x0000000000027941 */ /* 0x000fea0003800000 */
.L_x_30868:
[----:B------:R-:W-:-:S04]  /*4720*/  FMUL.FTZ R0, R15, 1.1920928955078125e-07 ;  /* 0x340000000f007820 */ /* 0x000fc80000410000 */
[----:B------:R-:W-:-:S07]  /*4730*/  FMUL.FTZ R0, R13, R0 ;  /* 0x000000000d007220 */ /* 0x000fce0000410000 */
.L_x_30863:
[----:B------:R-:W-:Y:S05]  /*4740*/  BSYNC B0 ;  /* 0x0000000000007941 */ /* 0x000fea0003800000 */
.L_x_30862:
        /* <DEDUP_REMOVED lines=9> */
.L_x_30861:
[----:B------:R-:W-:Y:S05]  /*47e0*/  BSYNC B1 ;  /* 0x0000000000017941 */ /* 0x000fea0003800000 */
.L_x_30860:
        /* <DEDUP_REMOVED lines=33> */
.L_x_30878:
[----:B------:R-:W-:Y:S01]  /*4a00*/  FSETP.GEU.FTZ.AND P0, PT, R14, -R17, PT ;  /* 0x800000110e00720b */ /* 0x000fe20003f1e000 */
[----:B------:R-:W-:-:S12]  /*4a10*/  FADD.FTZ R0, R0, -1 ;  /* 0xbf80000000007421 */ /* 0x000fd80000010000 */
[----:B------:R-:W-:-:S07]  /*4a20*/  @!P0 FADD.FTZ R0, R0, -1 ;  /* 0xbf80000000008421 */ /* 0x000fce0000010000 */
.L_x_30877:
[----:B------:R-:W-:Y:S05]  /*4a30*/  BSYNC B2 ;  /* 0x0000000000027941 */ /* 0x000fea0003800000 */
.L_x_30876:
[----:B------:R-:W-:Y:S01]  /*4a40*/  FFMA.FTZ R15, -R17, R0, R15 ;  /* 0x00000000110f7223 */ /* 0x000fe2000001010f */
[----:B------:R-:W-:Y:S06]  /*4a50*/  BRA `(.L_x_30874) ;  /* 0x00000000007c7947 */ /* 0x000fec0003800000 */
.L_x_30875:
        /* <DEDUP_REMOVED lines=15> */
.L_x_30881:
        /* <DEDUP_REMOVED lines=13> */
.L_x_30880:
[----:B------:R-:W-:Y:S05]  /*4c20*/  BSYNC B2 ;  /* 0x0000000000027941 */ /* 0x000fea0003800000 */
.L_x_30879:
[----:B------:R-:W-:-:S04]  /*4c30*/  FMUL.FTZ R17, R17, 1.1920928955078125e-07 ;  /* 0x3400000011117820 */ /* 0x000fc80000410000 */
[----:B-1----:R-:W-:-:S07]  /*4c40*/  FMUL.FTZ R15, R14, R17 ;  /* 0x000000110e0f7220 */ /* 0x002fce0000410000 */
.L_x_30874:
[----:B------:R-:W-:Y:S05]  /*4c50*/  BSYNC B0 ;  /* 0x0000000000007941 */ /* 0x000fea0003800000 */
.L_x_30873:
        /* <DEDUP_REMOVED lines=9> */
.L_x_30872:
[----:B------:R-:W-:Y:S05]  /*4cf0*/  BSYNC B1 ;  /* 0x0000000000017941 */ /* 0x000fea0003800000 */
.L_x_30871:
        /* <DEDUP_REMOVED lines=33> */
.L_x_30889:
[----:B------:R-:W-:Y:S01]  /*4f10*/  FSETP.GEU.FTZ.AND P0, PT, R14, -R17, PT ;  /* 0x800000110e00720b */ /* 0x000fe20003f1e000 */
[----:B------:R-:W-:-:S12]  /*4f20*/  FADD.FTZ R0, R0, -1 ;  /* 0xbf80000000007421 */ /* 0x000fd80000010000 */
[----:B------:R-:W-:-:S07]  /*4f30*/  @!P0 FADD.FTZ R0, R0, -1 ;  /* 0xbf80000000008421 */ /* 0x000fce0000010000 */
.L_x_30888:
[----:B------:R-:W-:Y:S05]  /*4f40*/  BSYNC B2 ;  /* 0x0000000000027941 */ /* 0x000fea0003800000 */
.L_x_30887:
[----:B------:R-:W-:Y:S01]  /*4f50*/  FFMA.FTZ R15, -R17, R0, R15 ;  /* 0x00000000110f7223 */ /* 0x000fe2000001010f */
[----:B------:R-:W-:Y:S06]  /*4f60*/  BRA `(.L_x_30885) ;  /* 0x00000000007c7947 */ /* 0x000fec0003800000 */
.L_x_30886:
        /* <DEDUP_REMOVED lines=15> */
.L_x_30892:
        /* <DEDUP_REMOVED lines=13> */
.L_x_30891:
[----:B------:R-:W-:Y:S05]  /*5130*/  BSYNC B2 ;  /* 0x0000000000027941 */ /* 0x000fea0003800000 */
.L_x_30890:
[----:B------:R-:W-:-:S04]  /*5140*/  FMUL.FTZ R17, R17, 1.1920928955078125e-07 ;  /* 0x3400000011117820 */ /* 0x000fc80000410000 */
[----:B-1----:R-:W-:-:S07]  /*5150*/  FMUL.FTZ R15, R14, R17 ;  /* 0x000000110e0f7220 */ /* 0x002fce0000410000 */
.L_x_30885:
[----:B------:R-:W-:Y:S05]  /*5160*/  BSYNC B0 ;  /* 0x0000000000007941 */ /* 0x000fea0003800000 */
.L_x_30884:
        /* <DEDUP_REMOVED lines=9> */
.L_x_30883:
[----:B------:R-:W-:Y:S05]  /*5200*/  BSYNC B1 ;  /* 0x0000000000017941 */ /* 0x000fea0003800000 */
.L_x_30882:
        /* <DEDUP_REMOVED lines=16> */
.L_x_30895:
[----:B------:R-:W-:-:S13]  /*5310*/  ISETP.GE.AND P0, PT, R4, R3, PT ;  /* 0x000000030400720c */ /* 0x000fda0003f06270 */
[----:B------:R-:W-:Y:S05]  /*5320*/  @P0 BRA `(.L_x_30897) ;  /* 0x0000000000300947 */ /* 0x000fea0003800000 */
[----:B--2---:R-:W2:Y:S01]  /*5330*/  LDC.64 R6, c[0x0][0x218] ;  /* 0x00008600ff067b82 */ /* 0x004ea20000000a00 */
[----:B------:R-:W-:Y:S01]  /*5340*/  IADD3 R5, R2, R4, RZ ;  /* 0x0000000402057210 */ /* 0x000fe20007ffe0ff */
[----:B------:R-:W-:-:S04]  /*5350*/  VIADD R4, R4, 0x80 ;  /* 0x0000008004047836 */ /* 0x000fc80000000000 */
[----:B--2---:R-:W-:-:S05]  /*5360*/  IMAD.WIDE.U32 R6, R5, 0x2, R6 ;  /* 0x0000000205067825 */ /* 0x004fca00078e0006 */
[----:B------:R2:W-:Y:S02]  /*5370*/  STG.E.U16 desc[UR4][R6.64], R9 ;  /* 0x0000000906007986 */ /* 0x0005e4000c101504 */
.L_x_30896:
[----:B------:R-:W-:-:S13]  /*5380*/  ISETP.GE.AND P0, PT, R4, R3, PT ;  /* 0x000000030400720c */ /* 0x000fda0003f06270 */
[----:B------:R-:W-:Y:S05]  /*5390*/  @P0 BRA `(.L_x_30898) ;  /* 0x0000000000300947 */ /* 0x000fea0003800000 */
[----:B-12---:R-:W1:Y:S01]  /*53a0*/  LDC.64 R6, c[0x0][0x218] ;  /* 0x00008600ff067b82 */ /* 0x006e620000000a00 */
[----:B------:R-:W-:Y:S02]  /*53b0*/  IMAD.IADD R5, R2, 0x1, R4 ;  /* 0x0000000102057824 */ /* 0x000fe400078e0204 */
[----:B------:R-:W-:Y:S02]  /*53c0*/  VIADD R4, R4, 0x80 ;  /* 0x0000008004047836 */ /* 0x000fe40000000000 */
[----:B-1----:R-:W-:-:S05]  /*53d0*/  IMAD.WIDE.U32 R6, R5, 0x2, R6 ;  /* 0x0000000205067825 */ /* 0x002fca00078e0006 */
[----:B------:R3:W-:Y:S02]  /*53e0*/  STG.E.U16 desc[UR4][R6.64], R10 ;  /* 0x0000000a06007986 */ /* 0x0007e4000c101504 */
.L_x_30897:
[----:B------:R-:W-:-:S13]  /*53f0*/  ISETP.GE.AND P0, PT, R4, R3, PT ;  /* 0x000000030400720c */ /* 0x000fda0003f06270 */
[----:B------:R-:W-:Y:S05]  /*5400*/  @P0 BRA `(.L_x_30899) ;  /* 0x0000000000340947 */ /* 0x000fea0003800000 */
[----:B--23--:R-:W2:Y:S01]  /*5410*/  LDC.64 R6, c[0x0][0x218] ;  /* 0x00008600ff067b82 */ /* 0x00cea20000000a00 */
[----:B------:R-:W-:Y:S02]  /*5420*/  IMAD.IADD R5, R2, 0x1, R4 ;  /* 0x0000000102057824 */ /* 0x000fe400078e0204 */
[----:B------:R-:W-:Y:S02]  /*5430*/  VIADD R4, R4, 0x80 ;  /* 0x0000008004047836 */ /* 0x000fe40000000000 */
[----:B--2---:R-:W-:-:S05]  /*5440*/  IMAD.WIDE.U32 R6, R5, 0x2, R6 ;  /* 0x0000000205067825 */ /* 0x004fca00078e0006 */
[----:B------:R3:W-:Y:S02]  /*5450*/  STG.E.U16 desc[UR4][R6.64], R11 ;  /* 0x0000000b06007986 */ /* 0x0007e4000c101504 */
.L_x_30898:
        /* <DEDUP_REMOVED lines=8> */
.L_x_30899:
[----:B------:R-:W-:Y:S05]  /*54e0*/  BSYNC B1 ;  /* 0x0000000000017941 */ /* 0x000fea0003800000 */
.L_x_30894:
[----:B------:R-:W-:-:S13]  /*54f0*/  ISETP.GE.AND P0, PT, R4, R3, PT ;  /* 0x000000030400720c */ /* 0x000fda0003f06270 */
[----:B--234-:R-:W2:Y:S01]  /*5500*/  @!P0 LDC.64 R6, c[0x0][0x218] ;  /* 0x00008600ff068b82 */ /* 0x01cea20000000a00 */
[----:B------:R-:W-:Y:S02]  /*5510*/  @!P0 IMAD.IADD R5, R2, 0x1, R4 ;  /* 0x0000000102058824 */ /* 0x000fe400078e0204 */
[----:B------:R-:W-:Y:S02]  /*5520*/  @!P0 VIADD R4, R4, 0x80 ;  /* 0x0000008004048836 */ /* 0x000fe40000000000 */
[----:B--2---:R-:W-:-:S05]  /*5530*/  @!P0 IMAD.WIDE.U32 R6, R5, 0x2, R6 ;  /* 0x0000000205068825 */ /* 0x004fca00078e0006 */
[----:B------:R4:W-:Y:S02]  /*5540*/  @!P0 STG.E.U16 desc[UR4][R6.64], R13 ;  /* 0x0000000d06008986 */ /* 0x0009e4000c101504 */
.L_x_30900:
[----:B------:R-:W-:Y:S05]  /*5550*/  BSYNC B0 ;  /* 0x0000000000007941 */ /* 0x000fea0003800000 */
.L_x_30893:
        /* <DEDUP_REMOVED lines=8> */
.L_x_30901:
        /* <DEDUP_REMOVED lines=10> */
.L_x_57498:


//--------------------- .text._ZN2at6native29vectorized_elementwise_kernelILi8ENS0_13BUnaryFunctorIN3c108BFloat16ES4_S4_ZZZNS0_21remainder_kernel_cudaERNS_18TensorIteratorBaseEENKUlvE0_clEvENKUlvE2_clEvEUlS4_S4_E_EESt5arrayIPcLm2EEEEviT0_T1_ --------------------------
	.section	.text._ZN2at6native29vectorized_elementwise_kernelILi8ENS0_13BUnaryFunctorIN3c108BFloat16ES4_S4_ZZZNS0_21remainder_kernel_cudaERNS_18TensorIteratorBaseEENKUlvE0_clEvENKUlvE2_clEvEUlS4_S4_E_EESt5arrayIPcLm2EEEEviT0_T1_,"ax",@progbits
	.align	128
        .global         _ZN2at6native29vectorized_elementwise_kernelILi8ENS0_13BUnaryFunctorIN3c108BFloat16ES4_S4_ZZZNS0_21remainder_kernel_cudaERNS_18TensorIteratorBaseEENKUlvE0_clEvENKUlvE2_clEvEUlS4_S4_E_EESt5arrayIPcLm2EEEEviT0_T1_
        .type           _ZN2at6native29vectorized_elementwise_kernelILi8ENS0_13BUnaryFunctorIN3c108BFloat16ES4_S4_ZZZNS0_21remainder_kernel_cudaERNS_18TensorIteratorBaseEENKUlvE0_clEvENKUlvE2_clEvEUlS4_S4_E_EESt5arrayIPcLm2EEEEviT0_T1_,@function
        .size           _ZN2at6native29vectorized_elementwise_kernelILi8ENS0_13BUnaryFunctorIN3c108BFloat16ES4_S4_ZZZNS0_21remainder_kernel_cudaERNS_18TensorIteratorBaseEENKUlvE0_clEvENKUlvE2_clEvEUlS4_S4_E_EESt5arrayIPcLm2EEEEviT0_T1_,(.L_x_57499 - _ZN2at6native29vectorized_elementwise_kernelILi8ENS0_13BUnaryFunctorIN3c108BFloat16ES4_S4_ZZZNS0_21remainder_kernel_cudaERNS_18TensorIteratorBaseEENKUlvE0_clEvENKUlvE2_clEvEUlS4_S4_E_EESt5arrayIPcLm2EEEEviT0_T1_)
        .other          _ZN2at6native29vectorized_elementwise_kernelILi8ENS0_13BUnaryFunctorIN3c108BFloat16ES4_S4_ZZZNS0_21remainder_kernel_cudaERNS_18TensorIteratorBaseEENKUlvE0_clEvENKUlvE2_clEvEUlS4_S4_E_EESt5arrayIPcLm2EEEEviT0_T1_,@"STO_CUDA_ENTRY STV_DEFAULT"
_ZN2at6native29vectorized_elementwise_kernelILi8ENS0_13BUnaryFunctorIN3c108BFloat16ES4_S4_ZZZNS0_21remainder_kernel_cudaERNS_18TensorIteratorBaseEENKUlvE0_clEvENKUlvE2_clEvEUlS4_S4_E_EESt5arrayIPcLm2EEEEviT0_T1_:
.text._ZN2at6native29vectorized_elementwise_kernelILi8ENS0_13BUnaryFunctorIN3c108BFloat16ES4_S4_ZZZNS0_21remainder_kernel_cudaERNS_18TensorIteratorBaseEENKUlvE0_clEvENKUlvE2_clEvEUlS4_S4_E_EESt5arrayIPcLm2EEEEviT0_T1_:
        /* <DEDUP_REMOVED lines=44> */
.L_x_30908:
[----:B------:R-:W-:Y:S01]  /*02c0*/  FSETP.GEU.FTZ.AND P0, PT, R14, -R9, PT ;  /* 0x800000090e00720b */ /* 0x000fe20003f1e000 */
[----:B------:R-:W-:-:S12]  /*02d0*/  FADD.FTZ R11, R11, -1 ;  /* 0xbf8000000b0b7421 */ /* 0x000fd80000010000 */
[----:B------:R-:W-:-:S07]  /*02e0*/  @!P0 FADD.FTZ R11, R11, -1 ;  /* 0xbf8000000b0b8421 */ /* 0x000fce0000010000 */
.L_x_30907:
[----:B------:R-:W-:Y:S05]  /*02f0*/  BSYNC B1 ;  /* 0x0000000000017941 */ /* 0x000fea0003800000 */
.L_x_30906:
[----:B------:R-:W-:Y:S01]  /*0300*/  FFMA.FTZ R0, -R9, R11, R0 ;  /* 0x0000000b09007223 */ /* 0x000fe20000010100 */
[----:B------:R-:W-:Y:S06]  /*0310*/  BRA `(.L_x_30904) ;  /* 0x00000000007c7947 */ /* 0x000fec0003800000 */
.L_x_30905:
        /* <DEDUP_REMOVED lines=15> */
.L_x_30911:
        /* <DEDUP_REMOVED lines=13> */
.L_x_30910:
[----:B------:R-:W-:Y:S05]  /*04e0*/  BSYNC B1 ;  /* 0x0000000000017941 */ /* 0x000fea0003800000 */
.L_x_30909:
[----:B------:R-:W-:-:S04]  /*04f0*/  FMUL.FTZ R12, R12, 1.1920928955078125e-07 ;  /* 0x340000000c0c7820 */ /* 0x000fc80000410000 */
[----:B------:R-:W-:-:S07]  /*0500*/  FMUL.FTZ R0, R17, R12 ;  /* 0x0000000c11007220 */ /* 0x000fce0000410000 */
.L_x_30904:
[----:B------:R-:W-:Y:S05]  /*0510*/  BSYNC B0 ;  /* 0x0000000000007941 */ /* 0x000fea0003800000 */
.L_x_30903:
[C---:B------:R-:W-:Y:S01]  /*0520*/  FSETP.GTU.FTZ.AND P0, PT, |R0|.reuse, +INF , PT ;  /* 0x7f8000000000780b */ /* 0x040fe20003f1c200 */
[----:B------:R-:W-:Y:S01]  /*0530*/  BSSY B0, `(.L_x_30912) ;  /* 0x0000048000007945 */ /* 0x000fe20003800000 */
[----:B0-----:R-:W-:Y:S01]  /*0540*/  LOP3.LUT R11, R0, 0x80000000, R10, 0xb8, !PT ;  /* 0x80000000000b7812 */ /* 0x001fe200078eb80a */
[----:B------:R-:W-:-:S03]  /*0550*/  IMAD.U32 R10, R4, 0x10000, RZ ;  /* 0x00010000040a7824 */ /* 0x000fc600078e00ff */
[----:B------:R-:W-:Y:S01]  /*0560*/  FSEL R11, R0, R11, P0 ;  /* 0x0000000b000b7208 */ /* 0x000fe20000000000 */
[----:B------:R-:W-:Y:S01]  /*0570*/  FADD.FTZ R0, |R10|, -RZ ;  /* 0x800000ff0a007221 */ /* 0x000fe20000010200 */
[----:B------:R-:W-:Y:S02]  /*0580*/  FSETP.GEU.FTZ.AND P0, PT, R3, RZ, PT ;  /* 0x000000ff0300720b */ /* 0x000fe40003f1e000 */
        /* <DEDUP_REMOVED lines=29> */
.L_x_30917:
[----:B------:R-:W-:Y:S01]  /*0760*/  FSETP.GEU.FTZ.AND P1, PT, R12, -R9, PT ;  /* 0x800000090c00720b */ /* 0x000fe20003f3e000 */
[----:B------:R-:W-:-:S12]  /*0770*/  FADD.FTZ R11, R11, -1 ;  /* 0xbf8000000b0b7421 */ /* 0x000fd80000010000 */
[----:B------:R-:W-:-:S07]  /*0780*/  @!P1 FADD.FTZ R11, R11, -1 ;  /* 0xbf8000000b0b9421 */ /* 0x000fce0000010000 */
.L_x_30916:
[----:B------:R-:W-:Y:S05]  /*0790*/  BSYNC B1 ;  /* 0x0000000000017941 */ /* 0x000fea0003800000 */
.L_x_30915:
[----:B------:R-:W-:Y:S01]  /*07a0*/  FFMA.FTZ R0, -R9, R11, R0 ;  /* 0x0000000b09007223 */ /* 0x000fe20000010100 */
[----:B------:R-:W-:Y:S06]  /*07b0*/  BRA `(.L_x_30913) ;  /* 0x00000000007c7947 */ /* 0x000fec0003800000 */
.L_x_30914:
        /* <DEDUP_REMOVED lines=15> */
.L_x_30920:
        /* <DEDUP_REMOVED lines=13> */
.L_x_30919:
[----:B------:R-:W-:Y:S05]  /*0980*/  BSYNC B1 ;  /* 0x0000000000017941 */ /* 0x000fea0003800000 */
.L_x_30918:
[----:B------:R-:W-:-:S04]  /*0990*/  FMUL.FTZ R11, R11, 1.1920928955078125e-07 ;  /* 0x340000000b0b7820 */ /* 0x000fc80000410000 */
[----:B------:R-:W-:-:S07]  /*09a0*/  FMUL.FTZ R0, R16, R11 ;  /* 0x0000000b10007220 */ /* 0x000fce0000410000 */
.L_x_30913:
[----:B------:R-:W-:Y:S05]  /*09b0*/  BSYNC B0 ;  /* 0x0000000000007941 */ /* 0x000fea0003800000 */
.L_x_30912:
[C---:B------:R-:W-:Y:S01]  /*09c0*/  FSETP.GTU.FTZ.AND P1, PT, |R0|.reuse, +INF , PT ;  /* 0x7f8000000000780b */ /* 0x040fe20003f3c200 */
[----:B------:R-:W-:Y:S01]  /*09d0*/  BSSY B0, `(.L_x_30921) ;  /* 0x0000046000007945 */ /* 0x000fe20003800000 */
[C---:B------:R-:W-:Y:S02]  /*09e0*/  LOP3.LUT R11, R0.reuse, 0x80000000, R10, 0xb8, !PT ;  /* 0x80000000000b7812 */ /* 0x040fe400078eb80a */
        /* <DEDUP_REMOVED lines=31> */
.L_x_30926:
[----:B------:R-:W-:Y:S01]  /*0be0*/  FSETP.GEU.FTZ.AND P1, PT, R14, -R9, PT ;  /* 0x800000090e00720b */ /* 0x000fe20003f3e000 */
[----:B------:R-:W-:-:S12]  /*0bf0*/  FADD.FTZ R11, R11, -1 ;  /* 0xbf8000000b0b7421 */ /* 0x000fd80000010000 */
[----:B------:R-:W-:-:S07]  /*0c00*/  @!P1 FADD.FTZ R11, R11, -1 ;  /* 0xbf8000000b0b9421 */ /* 0x000fce0000010000 */
.L_x_30925:
[----:B------:R-:W-:Y:S05]  /*0c10*/  BSYNC B1 ;  /* 0x0000000000017941 */ /* 0x000fea0003800000 */
.L_x_30924:
[----:B------:R-:W-:Y:S01]  /*0c20*/  FFMA.FTZ R0, -R9, R11, R0 ;  /* 0x0000000b09007223 */ /* 0x000fe20000010100 */
[----:B------:R-:W-:Y:S06]  /*0c30*/  BRA `(.L_x_30922) ;  /* 0x00000000007c7947 */ /* 0x000fec0003800000 */
.L_x_30923:
        /* <DEDUP_REMOVED lines=15> */
.L_x_30929:
        /* <DEDUP_REMOVED lines=13> */
.L_x_30928:
[----:B------:R-:W-:Y:S05]  /*0e00*/  BSYNC B1 ;  /* 0x0000000000017941 */ /* 0x000fea0003800000 */
.L_x_30927:
[----:B------:R-:W-:-:S04]  /*0e10*/  FMUL.FTZ R0, R11, 1.1920928955078125e-07 ;  /* 0x340000000b007820 */ /* 0x000fc80000410000 */
[----:B------:R-:W-:-:S07]  /*0e20*/  FMUL.FTZ R0, R17, R0 ;  /* 0x0000000011007220 */ /* 0x000fce0000410000 */
.L_x_30922:
[----:B------:R-:W-:Y:S05]  /*0e30*/  BSYNC B0 ;  /* 0x0000000000007941 */ /* 0x000fea0003800000 */
.L_x_30921:
[C---:B------:R-:W-:Y:S01]  /*0e40*/  FSETP.GTU.FTZ.AND P1, PT, |R0|.reuse, +INF , PT ;  /* 0x7f8000000000780b */ /* 0x040fe20003f3c200 */
[----:B------:R-:W-:Y:S01]  /*0e50*/  BSSY B0, `(.L_x_30930) ;  /* 0x0000047000007945 */ /* 0x000fe20003800000 */
[C---:B------:R-:W-:Y:S02]  /*0e60*/  LOP3.LUT R11, R0.reuse, 0x80000000, R12, 0xb8, !PT ;  /* 0x80000000000b7812 */ /* 0x040fe400078eb80c */
        /* <DEDUP_REMOVED lines=32> */
.L_x_30935:
[----:B------:R-:W-:Y:S01]  /*1070*/  FSETP.GEU.FTZ.AND P1, PT, R16, -R9, PT ;  /* 0x800000091000720b */ /* 0x000fe20003f3e000 */
[----:B------:R-:W-:-:S12]  /*1080*/  FADD.FTZ R5, R5, -1 ;  /* 0xbf80000005057421 */ /* 0x000fd80000010000 */
[----:B------:R-:W-:-:S07]  /*1090*/  @!P1 FADD.FTZ R5, R5, -1 ;  /* 0xbf80000005059421 */ /* 0x000fce0000010000 */
.L_x_30934:
[----:B------:R-:W-:Y:S05]  /*10a0*/  BSYNC B1 ;  /* 0x0000000000017941 */ /* 0x000fea0003800000 */
.L_x_30933:
[----:B------:R-:W-:Y:S01]  /*10b0*/  FFMA.FTZ R0, -R9, R5, R0 ;  /* 0x0000000509007223 */ /* 0x000fe20000010100 */
[----:B------:R-:W-:Y:S06]  /*10c0*/  BRA `(.L_x_30931) ;  /* 0x00000000007c7947 */ /* 0x000fec0003800000 */
.L_x_30932:
        /* <DEDUP_REMOVED lines=15> */
.L_x_30938:
        /* <DEDUP_REMOVED lines=13> */
.L_x_30937:
[----:B------:R-:W-:Y:S05]  /*1290*/  BSYNC B1 ;  /* 0x0000000000017941 */ /* 0x000fea0003800000 */
.L_x_30936:
[----:B------:R-:W-:-:S04]  /*12a0*/  FMUL.FTZ R0, R5, 1.1920928955078125e-07 ;  /* 0x3400000005007820 */ /* 0x000fc80000410000 */
[----:B------:R-:W-:-:S07]  /*12b0*/  FMUL.FTZ R0, R15, R0 ;  /* 0x000000000f007220 */ /* 0x000fce0000410000 */
.L_x_30931:
[----:B------:R-:W-:Y:S05]  /*12c0*/  BSYNC B0 ;  /* 0x0000000000007941 */ /* 0x000fea0003800000 */
.L_x_30930:
[C---:B------:R-:W-:Y:S01]  /*12d0*/  FSETP.GTU.FTZ.AND P1, PT, |R0|.reuse, +INF , PT ;  /* 0x7f8000000000780b */ /* 0x040fe20003f3c200 */
[----:B------:R-:W-:Y:S01]  /*12e0*/  BSSY B0, `(.L_x_30939) ;  /* 0x0000046000007945 */ /* 0x000fe20003800000 */
[----:B------:R-:W-:Y:S01]  /*12f0*/  LOP3.LUT R5, R0, 0x80000000, R14, 0xb8, !PT ;  /* 0x8000000000057812 */ /* 0x000fe200078eb80e */
[----:B------:R-:W-:-:S03]  /*1300*/  IMAD.U32 R14, R6, 0x10000, RZ ;  /* 0x00010000060e7824 */ /* 0x000fc600078e00ff */
        /* <DEDUP_REMOVED lines=30> */
.L_x_30944:
[----:B------:R-:W-:Y:S01]  /*14f0*/  FSETP.GEU.FTZ.AND P1, PT, R16, -R9, PT ;  /* 0x800000091000720b */ /* 0x000fe20003f3e000 */
[----:B------:R-:W-:-:S12]  /*1500*/  FADD.FTZ R11, R11, -1 ;  /* 0xbf8000000b0b7421 */ /* 0x000fd80000010000 */
[----:B------:R-:W-:-:S07]  /*1510*/  @!P1 FADD.FTZ R11, R11, -1 ;  /* 0xbf8000000b0b9421 */ /* 0x000fce0000010000 */
.L_x_30943:
[----:B------:R-:W-:Y:S05]  /*1520*/  BSYNC B1 ;  /* 0x0000000000017941 */ /* 0x000fea0003800000 */
.L_x_30942:
[----:B------:R-:W-:Y:S01]  /*1530*/  FFMA.FTZ R0, -R9, R11, R0 ;  /* 0x0000000b09007223 */ /* 0x000fe20000010100 */
[----:B------:R-:W-:Y:S06]  /*1540*/  BRA `(.L_x_30940) ;  /* 0x00000000007c7947 */ /* 0x000fec0003800000 */
.L_x_30941:
        /* <DEDUP_REMOVED lines=15> */
.L_x_30947:
        /* <DEDUP_REMOVED lines=13> */
.L_x_30946:
[----:B------:R-:W-:Y:S05]  /*1710*/  BSYNC B1 ;  /* 0x0000000000017941 */ /* 0x000fea0003800000 */
.L_x_30945:
[----:B------:R-:W-:-:S04]  /*1720*/  FMUL.FTZ R0, R13, 1.1920928955078125e-07 ;  /* 0x340000000d007820 */ /* 0x000fc80000410000 */
[----:B------:R-:W-:-:S07]  /*1730*/  FMUL.FTZ R0, R11, R0 ;  /* 0x000000000b007220 */ /* 0x000fce0000410000 */
.L_x_30940:
[----:B------:R-:W-:Y:S05]  /*1740*/  BSYNC B0 ;  /* 0x0000000000007941 */ /* 0x000fea0003800000 */
.L_x_30939:
[C---:B------:R-:W-:Y:S01]  /*1750*/  FSETP.GTU.FTZ.AND P1, PT, |R0|.reuse, +INF , PT ;  /* 0x7f8000000000780b */ /* 0x040fe20003f3c200 */
[----:B------:R-:W-:Y:S01]  /*1760*/  BSSY B0, `(.L_x_30948) ;  /* 0x0000048000007945 */ /* 0x000fe20003800000 */
[--C-:B------:R-:W-:Y:S02]  /*1770*/  LOP3.LUT R11, R0, 0x80000000, R14.reuse, 0xb8, !PT ;  /* 0x80000000000b7812 */ /* 0x100fe400078eb80e */
[----:B------:R-:W-:Y:S02]  /*1780*/  PRMT R14, R6, 0x7632, R14 ;  /* 0x00007632060e7816 */ /* 0x000fe4000000000e */
[----:B------:R-:W-:-:S03]  /*1790*/  FSEL R11, R0, R11, P1 ;  /* 0x0000000b000b7208 */ /* 0x000fc60000800000 */
        /* <DEDUP_REMOVED lines=31> */
.L_x_30953:
[----:B------:R-:W-:Y:S01]  /*1990*/  FSETP.GEU.FTZ.AND P1, PT, R16, -R9, PT ;  /* 0x800000091000720b */ /* 0x000fe20003f3e000 */
[----:B------:R-:W-:-:S12]  /*19a0*/  FADD.FTZ R11, R11, -1 ;  /* 0xbf8000000b0b7421 */ /* 0x000fd80000010000 */
[----:B------:R-:W-:-:S07]  /*19b0*/  @!P1 FADD.FTZ R11, R11, -1 ;  /* 0xbf8000000b0b9421 */ /* 0x000fce0000010000 */
.L_x_30952:
[----:B------:R-:W-:Y:S05]  /*19c0*/  BSYNC B1 ;  /* 0x0000000000017941 */ /* 0x000fea0003800000 */
.L_x_30951:
[----:B------:R-:W-:Y:S01]  /*19d0*/  FFMA.FTZ R0, -R9, R11, R0 ;  /* 0x0000000b09007223 */ /* 0x000fe20000010100 */
[----:B------:R-:W-:Y:S06]  /*19e0*/  BRA `(.L_x_30949) ;  /* 0x00000000007c7947 */ /* 0x000fec0003800000 */
.L_x_30950:
        /* <DEDUP_REMOVED lines=15> */
.L_x_30956:
        /* <DEDUP_REMOVED lines=13> */
.L_x_30955:
[----:B------:R-:W-:Y:S05]  /*1bb0*/  BSYNC B1 ;  /* 0x0000000000017941 */ /* 0x000fea0003800000 */
.L_x_30954:
[----:B------:R-:W-:-:S04]  /*1bc0*/  FMUL.FTZ R0, R13, 1.1920928955078125e-07 ;  /* 0x340000000d007820 */ /* 0x000fc80000410000 */
[----:B------:R-:W-:-:S07]  /*1bd0*/  FMUL.FTZ R0, R11, R0 ;  /* 0x000000000b007220 */ /* 0x000fce0000410000 */
.L_x_30949:
[----:B------:R-:W-:Y:S05]  /*1be0*/  BSYNC B0 ;  /* 0x0000000000007941 */ /* 0x000fea0003800000 */
.L_x_30948:
        /* <DEDUP_REMOVED lines=34> */
.L_x_30962:
[----:B------:R-:W-:Y:S01]  /*1e10*/  FSETP.GEU.FTZ.AND P1, PT, R16, -R9, PT ;  /* 0x800000091000720b */ /* 0x000fe20003f3e000 */
[----:B------:R-:W-:-:S12]  /*1e20*/  FADD.FTZ R13, R13, -1 ;  /* 0xbf8000000d0d7421 */ /* 0x000fd80000010000 */
[----:B------:R-:W-:-:S07]  /*1e30*/  @!P1 FADD.FTZ R13, R13, -1 ;  /* 0xbf8000000d0d9421 */ /* 0x000fce0000010000 */
.L_x_30961:
[----:B------:R-:W-:Y:S05]  /*1e40*/  BSYNC B1 ;  /* 0x0000000000017941 */ /* 0x000fea0003800000 */
.L_x_30960:
[----:B------:R-:W-:Y:S01]  /*1e50*/  FFMA.FTZ R0, -R9, R13, R0 ;  /* 0x0000000d09007223 */ /* 0x000fe20000010100 */
[----:B------:R-:W-:Y:S06]  /*1e60*/  BRA `(.L_x_30958) ;  /* 0x00000000007c7947 */ /* 0x000fec0003800000 */
.L_x_30959:
        /* <DEDUP_REMOVED lines=15> */
.L_x_30965:
[----:B------:R-:W-:-:S05]  /*1f60*/  VIMNMX.U32 R17, R16, 0xb800000, PT ;  /* 0x0b80000010117848 */ /* 0x000fca0003fe0000 */
[----:B------:R-:W-:Y:S02]  /*1f70*/  IMAD.IADD R15, R17, 0x1, R15 ;  /* 0x00000001110f7824 */ /* 0x000fe400078e020f */
[----:B------:R-:W-:Y:S02]  /*1f80*/  IMAD.IADD R16, R16, 0x1, -R17 ;  /* 0x0000000110107824 */ /* 0x000fe400078e0a11 */
[----:B0-2---:R-:W-:-:S03]  /*1f90*/  FFMA.FTZ R18, R0, R15, -RZ ;  /* 0x0000000f00127223 */ /* 0x005fc600000108ff */
        /* <DEDUP_REMOVED lines=9> */
.L_x_30964:
[----:B------:R-:W-:Y:S05]  /*2030*/  BSYNC B1 ;  /* 0x0000000000017941 */ /* 0x000fea0003800000 */
.L_x_30963:
[----:B------:R-:W-:-:S04]  /*2040*/  FMUL.FTZ R0, R15, 1.1920928955078125e-07 ;  /* 0x340000000f007820 */ /* 0x000fc80000410000 */
[----:B------:R-:W-:-:S07]  /*2050*/  FMUL.FTZ R0, R13, R0 ;  /* 0x000000000d007220 */ /* 0x000fce0000410000 */
.L_x_30958:
[----:B------:R-:W-:Y:S05]  /*2060*/  BSYNC B0 ;  /* 0x0000000000007941 */ /* 0x000fea0003800000 */
.L_x_30957:
        /* <DEDUP_REMOVED lines=35> */
.L_x_30971:
[----:B------:R-:W-:Y:S01]  /*22a0*/  FSETP.GEU.FTZ.AND P1, PT, R18, -R9, PT ;  /* 0x800000091200720b */ /* 0x000fe20003f3e000 */
[----:B------:R-:W-:-:S12]  /*22b0*/  FADD.FTZ R7, R7, -1 ;  /* 0xbf80000007077421 */ /* 0x000fd80000010000 */
[----:B------:R-:W-:-:S07]  /*22c0*/  @!P1 FADD.FTZ R7, R7, -1 ;  /* 0xbf80000007079421 */ /* 0x000fce0000010000 */
.L_x_30970:
[----:B------:R-:W-:Y:S05]  /*22d0*/  BSYNC B1 ;  /* 0x0000000000017941 */ /* 0x000fea0003800000 */
.L_x_30969:
[----:B------:R-:W-:Y:S01]  /*22e0*/  FFMA.FTZ R0, -R9, R7, R0 ;  /* 0x0000000709007223 */ /* 0x000fe20000010100 */
[----:B------:R-:W-:Y:S06]  /*22f0*/  BRA `(.L_x_30967) ;  /* 0x00000000007c7947 */ /* 0x000fec0003800000 */
.L_x_30968:
        /* <DEDUP_REMOVED lines=14> */
[----:B------:R2:W3:Y:S03]  /*23e0*/  MUFU.RCP R0, R22 ;  /* 0x0000001600007308 */ /* 0x0004e60000001000 */
.L_x_30974:
[----:B0-----:R-:W-:-:S05]  /*23f0*/  VIMNMX.U32 R18, R13, 0xb800000, PT ;  /* 0x0b8000000d127848 */ /* 0x001fca0003fe0000 */
[----:B------:R-:W-:Y:S02]  /*2400*/  IMAD.IADD R9, R18, 0x1, R9 ;  /* 0x0000000112097824 */ /* 0x000fe400078e0209 */
[----:B------:R-:W-:Y:S02]  /*2410*/  IMAD.IADD R13, R13, 0x1, -R18 ;  /* 0x000000010d0d7824 */ /* 0x000fe400078e0a12 */
[----:B---3--:R-:W-:-:S03]  /*2420*/  FFMA.FTZ R15, R0, R9, -RZ ;  /* 0x00000009000f7223 */ /* 0x008fc600000108ff */
[----:B------:R-:W-:Y:S01]  /*2430*/  ISETP.NE.AND P2, PT, R13, RZ, PT ;  /* 0x000000ff0d00720c */ /* 0x000fe20003f45270 */
[----:B-1----:R-:W-:-:S04]  /*2440*/  FFMA.FTZ R20, -R22, R15, R9 ;  /* 0x0000000f16147223 */ /* 0x002fc80000010109 */
[----:B------:R-:W-:-:S04]  /*2450*/  FFMA.FTZ R20, R0, R20, R15 ;  /* 0x0000001400147223 */ /* 0x000fc8000001000f */
[----:B------:R-:W-:-:S04]  /*2460*/  FFMA.FTZ R15, -R22, R20, R9 ;  /* 0x00000014160f7223 */ /* 0x000fc80000010109 */
[----:B------:R-:W-:-:S04]  /*2470*/  FFMA.FTZ.RZ R15, R0, R15, R20 ;  /* 0x0000000f000f7223 */ /* 0x000fc8000001c014 */
[----:B------:R-:W0:Y:S02]  /*2480*/  FRND.TRUNC R20, R15 ;  /* 0x0000000f00147307 */ /* 0x000e24000020d000 */
[----:B0-----:R-:W-:-:S05]  /*2490*/  FFMA.FTZ R9, -R22, R20, R9 ;  /* 0x0000001416097223 */ /* 0x001fca0000010109 */
[----:B------:R-:W-:-:S13]  /*24a0*/  ISETP.NE.AND P1, PT, R9, RZ, PT ;  /* 0x000000ff0900720c */ /* 0x000fda0003f25270 */
[----:B------:R-:W-:Y:S05]  /*24b0*/  @P1 BRA P2, `(.L_x_30974) ;  /* 0xfffffffc00cc1947 */ /* 0x000fea000103ffff */
.L_x_30973:
[----:B------:R-:W-:Y:S05]  /*24c0*/  BSYNC B1 ;  /* 0x0000000000017941 */ /* 0x000fea0003800000 */
.L_x_30972:
[----:B------:R-:W-:-:S04]  /*24d0*/  FMUL.FTZ R0, R9, 1.1920928955078125e-07 ;  /* 0x3400000009007820 */ /* 0x000fc80000410000 */
[----:B------:R-:W-:-:S07]  /*24e0*/  FMUL.FTZ R0, R7, R0 ;  /* 0x0000000007007220 */ /* 0x000fce0000410000 */
.L_x_30967:
[----:B------:R-:W-:Y:S05]  /*24f0*/  BSYNC B0 ;  /* 0x0000000000007941 */ /* 0x000fea0003800000 */
.L_x_30966:
        /* <DEDUP_REMOVED lines=13> */
[----:B------:R-:W-:-:S05]  /*25d0*/  F2FP.BF16.F32.PACK_AB R7, R7, R14 ;  /* 0x0000000e0707723e */ /* 0x000fca00000010ff */
[----:B------:R-:W-:Y:S01]  /*25e0*/  STG.E.128 desc[UR4][R18.64], R4 ;  /* 0x0000000412007986 */ /* 0x000fe2000c101d04 */
[----:B------:R-:W-:Y:S05]  /*25f0*/  EXIT ;  /* 0x000000000000794d */ /* 0x000fea0003800000 */
.L_x_30902:
        /* <DEDUP_REMOVED lines=88> */
.L_x_30982:
[----:B------:R-:W-:Y:S01]  /*2b80*/  FSETP.GEU.FTZ.AND P0, PT, R8, -R10, PT ;  /* 0x8000000a0800720b */ /* 0x000fe20003f1e000 */
[----:B------:R-:W-:-:S12]  /*2b90*/  FADD.FTZ R0, R0, -1 ;  /* 0xbf80000000007421 */ /* 0x000fd80000010000 */
[----:B------:R-:W-:-:S07]  /*2ba0*/  @!P0 FADD.FTZ R0, R0, -1 ;  /* 0xbf80000000008421 */ /* 0x000fce0000010000 */
.L_x_30981:
[----:B------:R-:W-:Y:S05]  /*2bb0*/  BSYNC B2 ;  /* 0x0000000000027941 */ /* 0x000fea0003800000 */
.L_x_30980:
[----:B------:R-:W-:Y:S01]  /*2bc0*/  FFMA.FTZ R9, -R10, R0, R9 ;  /* 0x000000000a097223 */ /* 0x000fe20000010109 */
[----:B------:R-:W-:Y:S06]  /*2bd0*/  BRA `(.L_x_30978) ;  /* 0x00000000007c7947 */ /* 0x000fec0003800000 */
.L_x_30979:
        /* <DEDUP_REMOVED lines=15> */
.L_x_30985:
        /* <DEDUP_REMOVED lines=13> */
.L_x_30984:
[----:B------:R-:W-:Y:S05]  /*2da0*/  BSYNC B2 ;  /* 0x0000000000027941 */ /* 0x000fea0003800000 */
.L_x_30983:
[----:B------:R-:W-:-:S04]  /*2db0*/  FMUL.FTZ R9, R0, 1.1920928955078125e-07 ;  /* 0x3400000000097820 */ /* 0x000fc80000410000 */
[----:B------:R-:W-:-:S07]  /*2dc0*/  FMUL.FTZ R9, R8, R9 ;  /* 0x0000000908097220 */ /* 0x000fce0000410000 */
.L_x_30978:
[----:B------:R-:W-:Y:S05]  /*2dd0*/  BSYNC B0 ;  /* 0x0000000000007941 */ /* 0x000fea0003800000 */
.L_x_30977:
        /* <DEDUP_REMOVED lines=9> */
.L_x_30976:
[----:B------:R-:W-:Y:S05]  /*2e70*/  BSYNC B1 ;  /* 0x0000000000017941 */ /* 0x000fea0003800000 */
.L_x_30975:
        /* <DEDUP_REMOVED lines=33> */
.L_x_30993:
[----:B------:R-:W-:Y:S01]  /*3090*/  FSETP.GEU.FTZ.AND P0, PT, R8, -R10, PT ;  /* 0x8000000a0800720b */ /* 0x000fe20003f1e000 */
[----:B------:R-:W-:-:S12]  /*30a0*/  FADD.FTZ R0, R0, -1 ;  /* 0xbf80000000007421 */ /* 0x000fd80000010000 */
[----:B------:R-:W-:-:S07]  /*30b0*/  @!P0 FADD.FTZ R0, R0, -1 ;  /* 0xbf80000000008421 */ /* 0x000fce0000010000 */
.L_x_30992:
[----:B------:R-:W-:Y:S05]  /*30c0*/  BSYNC B2 ;  /* 0x0000000000027941 */ /* 0x000fea0003800000 */
.L_x_30991:
[----:B------:R-:W-:Y:S01]  /*30d0*/  FFMA.FTZ R11, -R10, R0, R11 ;  /* 0x000000000a0b7223 */ /* 0x000fe2000001010b */
[----:B------:R-:W-:Y:S06]  /*30e0*/  BRA `(.L_x_30989) ;  /* 0x00000000007c7947 */ /* 0x000fec0003800000 */
.L_x_30990:
        /* <DEDUP_REMOVED lines=15> */
.L_x_30996:
        /* <DEDUP_REMOVED lines=13> */
.L_x_30995:
[----:B------:R-:W-:Y:S05]  /*32b0*/  BSYNC B2 ;  /* 0x0000000000027941 */ /* 0x000fea0003800000 */
.L_x_30994:
[----:B------:R-:W-:-:S04]  /*32c0*/  FMUL.FTZ R11, R11, 1.1920928955078125e-07 ;  /* 0x340000000b0b7820 */ /* 0x000fc80000410000 */
[----:B------:R-:W-:-:S07]  /*32d0*/  FMUL.FTZ R11, R8, R11 ;  /* 0x0000000b080b7220 */ /* 0x000fce0000410000 */
.L_x_30989:
[----:B------:R-:W-:Y:S05]  /*32e0*/  BSYNC B0 ;  /* 0x0000000000007941 */ /* 0x000fea0003800000 */
.L_x_30988:
        /* <DEDUP_REMOVED lines=9> */
.L_x_30987:
[----:B------:R-:W-:Y:S05]  /*3380*/  BSYNC B1 ;  /* 0x0000000000017941 */ /* 0x000fea0003800000 */
.L_x_30986:
[----:B------:R-:W-:Y:S01]  /*3390*/  VIADD R9, R5, 0x100 ;  /* 0x0000010005097836 */ /* 0x000fe20000000000 */
        /* <DEDUP_REMOVED lines=32> */
.L_x_31004:
[----:B------:R-:W-:Y:S01]  /*35a0*/  FSETP.GEU.FTZ.AND P0, PT, R10, -R12, PT ;  /* 0x8000000c0a00720b */ /* 0x000fe20003f1e000 */
[----:B------:R-:W-:-:S12]  /*35b0*/  FADD.FTZ R0, R0, -1 ;  /* 0xbf80000000007421 */ /* 0x000fd80000010000 */
[----:B------:R-:W-:-:S07]  /*35c0*/  @!P0 FADD.FTZ R0, R0, -1 ;  /* 0xbf80000000008421 */ /* 0x000fce0000010000 */
.L_x_31003:
[----:B------:R-:W-:Y:S05]  /*35d0*/  BSYNC B2 ;  /* 0x0000000000027941 */ /* 0x000fea0003800000 */
.L_x_31002:
[----:B------:R-:W-:Y:S01]  /*35e0*/  FFMA.FTZ R11, -R12, R0, R11 ;  /* 0x000000000c0b7223 */ /* 0x000fe2000001010b */
[----:B------:R-:W-:Y:S06]  /*35f0*/  BRA `(.L_x_31000) ;  /* 0x00000000007c7947 */ /* 0x000fec0003800000 */
.L_x_31001:
        /* <DEDUP_REMOVED lines=15> */
.L_x_31007:
        /* <DEDUP_REMOVED lines=13> */
.L_x_31006:
[----:B------:R-:W-:Y:S05]  /*37c0*/  BSYNC B2 ;  /* 0x0000000000027941 */ /* 0x000fea0003800000 */
.L_x_31005:
[----:B0-----:R-:W-:-:S04]  /*37d0*/  FMUL.FTZ R11, R12, 1.1920928955078125e-07 ;  /* 0x340000000c0b7820 */ /* 0x001fc80000410000 */
[----:B------:R-:W-:-:S07]  /*37e0*/  FMUL.FTZ R11, R10, R11 ;  /* 0x0000000b0a0b7220 */ /* 0x000fce0000410000 */
.L_x_31000:
[----:B------:R-:W-:Y:S05]  /*37f0*/  BSYNC B0 ;  /* 0x0000000000007941 */ /* 0x000fea0003800000 */
.L_x_30999:
        /* <DEDUP_REMOVED lines=9> */
.L_x_30998:
[----:B------:R-:W-:Y:S05]  /*3890*/  BSYNC B1 ;  /* 0x0000000000017941 */ /* 0x000fea0003800000 */
.L_x_30997:
        /* <DEDUP_REMOVED lines=33> */
.L_x_31015:
[----:B------:R-:W-:Y:S01]  /*3ab0*/  FSETP.GEU.FTZ.AND P0, PT, R10, -R12, PT ;  /* 0x8000000c0a00720b */ /* 0x000fe20003f1e000 */
[----:B------:R-:W-:-:S12]  /*3ac0*/  FADD.FTZ R0, R0, -1 ;  /* 0xbf80000000007421 */ /* 0x000fd80000010000 */
[----:B------:R-:W-:-:S07]  /*3ad0*/  @!P0 FADD.FTZ R0, R0, -1 ;  /* 0xbf80000000008421 */ /* 0x000fce0000010000 */
.L_x_31014:
[----:B------:R-:W-:Y:S05]  /*3ae0*/  BSYNC B2 ;  /* 0x0000000000027941 */ /* 0x000fea0003800000 */
.L_x_31013:
[----:B------:R-:W-:Y:S01]  /*3af0*/  FFMA.FTZ R13, -R12, R0, R13 ;  /* 0x000000000c0d7223 */ /* 0x000fe2000001010d */
[----:B------:R-:W-:Y:S06]  /*3b00*/  BRA `(.L_x_31011) ;  /* 0x00000000007c7947 */ /* 0x000fec0003800000 */
.L_x_31012:
        /* <DEDUP_REMOVED lines=15> */
.L_x_31018:
        /* <DEDUP_REMOVED lines=13> */
.L_x_31017:
[----:B------:R-:W-:Y:S05]  /*3cd0*/  BSYNC B2 ;  /* 0x0000000000027941 */ /* 0x000fea0003800000 */
.L_x_31016:
[----:B------:R-:W-:-:S04]  /*3ce0*/  FMUL.FTZ R13, R13, 1.1920928955078125e-07 ;  /* 0x340000000d0d7820 */ /* 0x000fc80000410000 */
[----:B------:R-:W-:-:S07]  /*3cf0*/  FMUL.FTZ R13, R10, R13 ;  /* 0x0000000d0a0d7220 */ /* 0x000fce0000410000 */
.L_x_31011:
[----:B------:R-:W-:Y:S05]  /*3d00*/  BSYNC B0 ;  /* 0x0000000000007941 */ /* 0x000fea0003800000 */
.L_x_31010:
        /* <DEDUP_REMOVED lines=9> */
.L_x_31009:
[----:B------:R-:W-:Y:S05]  /*3da0*/  BSYNC B1 ;  /* 0x0000000000017941 */ /* 0x000fea0003800000 */
.L_x_31008:
        /* <DEDUP_REMOVED lines=33> */
.L_x_31026:
[----:B------:R-:W-:Y:S01]  /*3fc0*/  FSETP.GEU.FTZ.AND P0, PT, R13, -R14, PT ;  /* 0x8000000e0d00720b */ /* 0x000fe20003f1e000 */
[----:B------:R-:W-:-:S12]  /*3fd0*/  FADD.FTZ R11, R11, -1 ;  /* 0xbf8000000b0b7421 */ /* 0x000fd80000010000 */
[----:B------:R-:W-:-:S07]  /*3fe0*/  @!P0 FADD.FTZ R11, R11, -1 ;  /* 0xbf8000000b0b8421 */ /* 0x000fce0000010000 */
.L_x_31025:
[----:B------:R-:W-:Y:S05]  /*3ff0*/  BSYNC B2 ;  /* 0x0000000000027941 */ /* 0x000fea0003800000 */
.L_x_31024:
[----:B------:R-:W-:Y:S01]  /*4000*/  FFMA.FTZ R0, -R14, R11, R0 ;  /* 0x0000000b0e007223 */ /* 0x000fe20000010100 */
[----:B------:R-:W-:Y:S06]  /*4010*/  BRA `(.L_x_31022) ;  /* 0x00000000007c7947 */ /* 0x000fec0003800000 */
.L_x_31023:
        /* <DEDUP_REMOVED lines=15> */
.L_x_31029:
        /* <DEDUP_REMOVED lines=13> */
.L_x_31028:
[----:B------:R-:W-:Y:S05]  /*41e0*/  BSYNC B2 ;  /* 0x0000000000027941 */ /* 0x000fea0003800000 */
.L_x_31027:
[----:B------:R-:W-:-:S04]  /*41f0*/  FMUL.FTZ R14, R14, 1.1920928955078125e-07 ;  /* 0x340000000e0e7820 */ /* 0x000fc80000410000 */
[----:B------:R-:W-:-:S07]  /*4200*/  FMUL.FTZ R0, R11, R14 ;  /* 0x0000000e0b007220 */ /* 0x000fce0000410000 */
.L_x_31022:
[----:B------:R-:W-:Y:S05]  /*4210*/  BSYNC B0 ;  /* 0x0000000000007941 */ /* 0x000fea0003800000 */
.L_x_31021:
        /* <DEDUP_REMOVED lines=9> */
.L_x_31020:
[----:B------:R-:W-:Y:S05]  /*42b0*/  BSYNC B1 ;  /* 0x0000000000017941 */ /* 0x000fea0003800000 */
.L_x_31019:
[----:B-1----:R-:W-:Y:S01]  /*42c0*/  VIADD R13, R5, 0x280 ;  /* 0x00000280050d7836 */ /* 0x002fe20000000000 */
        /* <DEDUP_REMOVED lines=32> */
.L_x_31037:
[----:B------:R-:W-:Y:S01]  /*44d0*/  FSETP.GEU.FTZ.AND P0, PT, R15, -R17, PT ;  /* 0x800000110f00720b */ /* 0x000fe20003f1e000 */
[----:B------:R-:W-:-:S12]  /*44e0*/  FADD.FTZ R13, R13, -1 ;  /* 0xbf8000000d0d7421 */ /* 0x000fd80000010000 */
[----:B------:R-:W-:-:S07]  /*44f0*/  @!P0 FADD.FTZ R13, R13, -1 ;  /* 0xbf8000000d0d8421 */ /* 0x000fce0000010000 */
.L_x_31036:
[----:B------:R-:W-:Y:S05]  /*4500*/  BSYNC B2 ;  /* 0x0000000000027941 */ /* 0x000fea0003800000 */
.L_x_31035:
[----:B------:R-:W-:Y:S01]  /*4510*/  FFMA.FTZ R0, -R17, R13, R0 ;  /* 0x0000000d11007223 */ /* 0x000fe20000010100 */
[----:B------:R-:W-:Y:S06]  /*4520*/  BRA `(.L_x_31033) ;  /* 0x00000000007c7947 */ /* 0x000fec0003800000 */
.L_x_31034:
        /* <DEDUP_REMOVED lines=15> */
.L_x_31040:
        /* <DEDUP_REMOVED lines=13> */
.L_x_31039:
[----:B------:R-:W-:Y:S05]  /*46f0*/  BSYNC B2 ;  /* 0x0000000000027941 */ /* 0x000fea0003800000 */
.L_x_31038:
[----:B------:R-:W-:-:S04]  /*4700*/  FMUL.FTZ R0, R15, 1.1920928955078125e-07 ;  /* 0x340000000f007820 */ /* 0x000fc80000410000 */
[----:B------:R-:W-:-:S07]  /*4710*/  FMUL.FTZ R0, R13, R0 ;  /* 0x000000000d007220 */ /* 0x000fce0000410000 */
.L_x_31033:
[----:B------:R-:W-:Y:S05]  /*4720*/  BSYNC B0 ;  /* 0x0000000000007941 */ /* 0x000fea0003800000 */
.L_x_31032:
        /* <DEDUP_REMOVED lines=9> */
.L_x_31031:
[----:B------:R-:W-:Y:S05]  /*47c0*/  BSYNC B1 ;  /* 0x0000000000017941 */ /* 0x000fea0003800000 */
.L_x_31030:
        /* <DEDUP_REMOVED lines=33> */
.L_x_31048:
[----:B------:R-:W-:Y:S01]  /*49e0*/  FSETP.GEU.FTZ.AND P0, PT, R14, -R17, PT ;  /* 0x800000110e00720b */ /* 0x000fe20003f1e000 */
[----:B------:R-:W-:-:S12]  /*49f0*/  FADD.FTZ R0, R0, -1 ;  /* 0xbf80000000007421 */ /* 0x000fd80000010000 */
[----:B------:R-:W-:-:S07]  /*4a00*/  @!P0 FADD.FTZ R0, R0, -1 ;  /* 0xbf80000000008421 */ /* 0x000fce0000010000 */
.L_x_31047:
[----:B------:R-:W-:Y:S05]  /*4a10*/  BSYNC B2 ;  /* 0x0000000000027941 */ /* 0x000fea0003800000 */
.L_x_31046:
[----:B------:R-:W-:Y:S01]  /*4a20*/  FFMA.FTZ R15, -R17, R0, R15 ;  /* 0x00000000110f7223 */ /* 0x000fe2000001010f */
[----:B------:R-:W-:Y:S06]  /*4a30*/  BRA `(.L_x_31044) ;  /* 0x00000000007c7947 */ /* 0x000fec0003800000 */
.L_x_31045:
        /* <DEDUP_REMOVED lines=15> */
.L_x_31051:
        /* <DEDUP_REMOVED lines=13> */
.L_x_31050:
[----:B------:R-:W-:Y:S05]  /*4c00*/  BSYNC B2 ;  /* 0x0000000000027941 */ /* 0x000fea0003800000 */
.L_x_31049:
[----:B------:R-:W-:-:S04]  /*4c10*/  FMUL.FTZ R17, R17, 1.1920928955078125e-07 ;  /* 0x3400000011117820 */ /* 0x000fc80000410000 */
[----:B-1----:R-:W-:-:S07]  /*4c20*/  FMUL.FTZ R15, R14, R17 ;  /* 0x000000110e0f7220 */ /* 0x002fce0000410000 */
.L_x_31044:
[----:B------:R-:W-:Y:S05]  /*4c30*/  BSYNC B0 ;  /* 0x0000000000007941 */ /* 0x000fea0003800000 */
.L_x_31043:
        /* <DEDUP_REMOVED lines=9> */
.L_x_31042:
[----:B------:R-:W-:Y:S05]  /*4cd0*/  BSYNC B1 ;  /* 0x0000000000017941 */ /* 0x000fea0003800000 */
.L_x_31041:
        /* <DEDUP_REMOVED lines=33> */
.L_x_31059:
[----:B------:R-:W-:Y:S01]  /*4ef0*/  FSETP.GEU.FTZ.AND P0, PT, R14, -R17, PT ;  /* 0x800000110e00720b */ /* 0x000fe20003f1e000 */
[----:B------:R-:W-:-:S12]  /*4f00*/  FADD.FTZ R0, R0, -1 ;  /* 0xbf80000000007421 */ /* 0x000fd80000010000 */
[----:B------:R-:W-:-:S07]  /*4f10*/  @!P0 FADD.FTZ R0, R0, -1 ;  /* 0xbf80000000008421 */ /* 0x000fce0000010000 */
.L_x_31058:
[----:B------:R-:W-:Y:S05]  /*4f20*/  BSYNC B2 ;  /* 0x0000000000027941 */ /* 0x000fea0003800000 */
.L_x_31057:
[----:B------:R-:W-:Y:S01]  /*4f30*/  FFMA.FTZ R15, -R17, R0, R15 ;  /* 0x00000000110f7223 */ /* 0x000fe2000001010f */
[----:B------:R-:W-:Y:S06]  /*4f40*/  BRA `(.L_x_31055) ;  /* 0x00000000007c7947 */ /* 0x000fec0003800000 */
.L_x_31056:
        /* <DEDUP_REMOVED lines=15> */
.L_x_31062:
        /* <DEDUP_REMOVED lines=13> */
.L_x_31061:
[----:B------:R-:W-:Y:S05]  /*5110*/  BSYNC B2 ;  /* 0x0000000000027941 */ /* 0x000fea0003800000 */
.L_x_31060:
[----:B------:R-:W-:-:S04]  /*5120*/  FMUL.FTZ R17, R17, 1.1920928955078125e-07 ;  /* 0x3400000011117820 */ /* 0x000fc80000410000 */
[----:B-1----:R-:W-:-:S07]  /*5130*/  FMUL.FTZ R15, R14, R17 ;  /* 0x000000110e0f7220 */ /* 0x002fce0000410000 */
.L_x_31055:
[----:B------:R-:W-:Y:S05]  /*5140*/  BSYNC B0 ;  /* 0x0000000000007941 */ /* 0x000fea0003800000 */
.L_x_31054:
        /* <DEDUP_REMOVED lines=9> */
.L_x_31053:
[----:B------:R-:W-:Y:S05]  /*51e0*/  BSYNC B1 ;  /* 0x0000000000017941 */ /* 0x000fea0003800000 */
.L_x_31052:
[----:B------:R-:W-:Y:S01]  /*51f0*/  ISETP.GE.AND P0, PT, R5, R4, PT ;  /* 0x000000040500720c */ /* 0x000fe20003f06270 */
[----:B------:R-:W-:Y:S04]  /*5200*/  BSSY B0, `(.L_x_31063) ;  /* 0x0000033000007945 */ /* 0x000fe80003800000 */
[----:B------:R-:W-:Y:S08]  /*5210*/  BSSY B1, `(.L_x_31064) ;  /* 0x000002b000017945 */ /* 0x000ff00003800000 */
[----:B------:R-:W-:Y:S05]  /*5220*/  @P0 BRA `(.L_x_31065) ;  /* 0x0000000000300947 */ /* 0x000fea0003800000 */
[----:B-1----:R-:W1:Y:S01]  /*5230*/  LDC.64 R14, c[0x0][0x218] ;  /* 0x00008600ff0e7b82 */ /* 0x002e620000000a00 */
[----:B------:R-:W-:-:S04]  /*5240*/  IMAD.IADD R5, R2, 0x1, R5 ;  /* 0x0000000102057824 */ /* 0x000fc800078e0205 */
[----:B-1----:R-:W-:-:S04]  /*5250*/  IMAD.WIDE.U32 R14, R5, 0x2, R14 ;  /* 0x00000002050e7825 */ /* 0x002fc800078e000e */
[----:B------:R-:W-:Y:S01]  /*5260*/  IMAD.MOV.U32 R5, RZ, RZ, R7 ;  /* 0x000000ffff057224 */ /* 0x000fe200078e0007 */
[----:B------:R1:W-:Y:S04]  /*5270*/  STG.E.U16 desc[UR4][R14.64], R6 ;  /* 0x000000060e007986 */ /* 0x0003e8000c101504 */
[----:B------:R-:W-:-:S13]  /*5280*/  ISETP.GE.AND P0, PT, R5, R4, PT ;  /* 0x000000040500720c */ /* 0x000fda0003f06270 */
[----:B-1----:R-:W-:Y:S05]  /*5290*/  @P0 BRA `(.L_x_31066) ;  /* 0x0000000000300947 */ /* 0x002fea0003800000 */
[----:B------:R-:W1:Y:S01]  /*52a0*/  LDC.64 R6, c[0x0][0x218] ;  /* 0x00008600ff067b82 */ /* 0x000e620000000a00 */
[----:B------:R-:W-:Y:S02]  /*52b0*/  IMAD.IADD R3, R2, 0x1, R5 ;  /* 0x0000000102037824 */ /* 0x000fe400078e0205 */
[----:B------:R-:W-:Y:S02]  /*52c0*/  VIADD R5, R5, 0x80 ;  /* 0x0000008005057836 */ /* 0x000fe40000000000 */
[----:B-1----:R-:W-:-:S05]  /*52d0*/  IMAD.WIDE.U32 R6, R3, 0x2, R6 ;  /* 0x0000000203067825 */ /* 0x002fca00078e0006 */
[----:B------:R2:W-:Y:S02]  /*52e0*/  STG.E.U16 desc[UR4][R6.64], R8 ;  /* 0x0000000806007986 */ /* 0x0005e4000c101504 */
.L_x_31065:
[----:B------:R-:W-:-:S13]  /*52f0*/  ISETP.GE.AND P0, PT, R5, R4, PT ;  /* 0x000000040500720c */ /* 0x000fda0003f06270 */
[----:B------:R-:W-:Y:S05]  /*5300*/  @P0 BRA `(.L_x_31067) ;  /* 0x0000000000300947 */ /* 0x000fea0003800000 */
[----:B--2---:R-:W2:Y:S01]  /*5310*/  LDC.64 R6, c[0x0][0x218] ;  /* 0x00008600ff067b82 */ /* 0x004ea20000000a00 */
[----:B------:R-:W-:Y:S01]  /*5320*/  IADD3 R3, R2, R5, RZ ;  /* 0x0000000502037210 */ /* 0x000fe20007ffe0ff */
[----:B------:R-:W-:-:S04]  /*5330*/  VIADD R5, R5, 0x80 ;  /* 0x0000008005057836 */ /* 0x000fc80000000000 */
[----:B--2---:R-:W-:-:S05]  /*5340*/  IMAD.WIDE.U32 R6, R3, 0x2, R6 ;  /* 0x0000000203067825 */ /* 0x004fca00078e0006 */
[----:B------:R2:W-:Y:S02]  /*5350*/  STG.E.U16 desc[UR4][R6.64], R9 ;  /* 0x0000000906007986 */ /* 0x0005e4000c101504 */
.L_x_31066:
[----:B------:R-:W-:-:S13]  /*5360*/  ISETP.GE.AND P0, PT, R5, R4, PT ;  /* 0x000000040500720c */ /* 0x000fda0003f06270 */
[----:B------:R-:W-:Y:S05]  /*5370*/  @P0 BRA `(.L_x_31068) ;  /* 0x0000000000300947 */ /* 0x000fea0003800000 */
[----:B--2---:R-:W2:Y:S01]  /*5380*/  LDC.64 R6, c[0x0][0x218] ;  /* 0x00008600ff067b82 */ /* 0x004ea20000000a00 */
[----:B------:R-:W-:Y:S02]  /*5390*/  IMAD.IADD R3, R2, 0x1, R5 ;  /* 0x0000000102037824 */ /* 0x000fe400078e0205 */
[----:B------:R-:W-:Y:S02]  /*53a0*/  VIADD R5, R5, 0x80 ;  /* 0x0000008005057836 */ /* 0x000fe40000000000 */
[----:B--2---:R-:W-:-:S05]  /*53b0*/  IMAD.WIDE.U32 R6, R3, 0x2, R6 ;  /* 0x0000000203067825 */ /* 0x004fca00078e0006 */
[----:B------:R3:W-:Y:S02]  /*53c0*/  STG.E.U16 desc[UR4][R6.64], R10 ;  /* 0x0000000a06007986 */ /* 0x0007e4000c101504 */
.L_x_31067:
[----:B------:R-:W-:-:S13]  /*53d0*/  ISETP.GE.AND P0, PT, R5, R4, PT ;  /* 0x000000040500720c */ /* 0x000fda0003f06270 */
[----:B------:R-:W-:Y:S05]  /*53e0*/  @P0 BRA `(.L_x_31069) ;  /* 0x0000000000340947 */ /* 0x000fea0003800000 */
[----:B--23--:R-:W2:Y:S01]  /*53f0*/  LDC.64 R6, c[0x0][0x218] ;  /* 0x00008600ff067b82 */ /* 0x00cea20000000a00 */
[----:B------:R-:W-:Y:S02]  /*5400*/  IMAD.IADD R3, R2, 0x1, R5 ;  /* 0x0000000102037824 */ /* 0x000fe400078e0205 */
[----:B------:R-:W-:Y:S02]  /*5410*/  VIADD R5, R5, 0x80 ;  /* 0x0000008005057836 */ /* 0x000fe40000000000 */
[----:B--2---:R-:W-:-:S05]  /*5420*/  IMAD.WIDE.U32 R6, R3, 0x2, R6 ;  /* 0x0000000203067825 */ /* 0x004fca00078e0006 */
[----:B------:R3:W-:Y:S02]  /*5430*/  STG.E.U16 desc[UR4][R6.64], R11 ;  /* 0x0000000b06007986 */ /* 0x0007e4000c101504 */
.L_x_31068:
[----:B------:R-:W-:-:S13]  /*5440*/  ISETP.GE.AND P0, PT, R5, R4, PT ;  /* 0x000000040500720c */ /* 0x000fda0003f06270 */
[----:B------:R-:W-:Y:S05]  /*5450*/  @P0 BREAK B1 ;  /* 0x0000000000010942 */ /* 0x000fea0003800000 */
[----:B------:R-:W-:Y:S05]  /*5460*/  @P0 BRA `(.L_x_31070) ;  /* 0x0000000000300947 */ /* 0x000fea0003800000 */
[----:B--23--:R-:W2:Y:S01]  /*5470*/  LDC.64 R6, c[0x0][0x218] ;  /* 0x00008600ff067b82 */ /* 0x00cea20000000a00 */
[----:B------:R-:W-:Y:S01]  /*5480*/  IADD3 R3, R2, R5, RZ ;  /* 0x0000000502037210 */ /* 0x000fe20007ffe0ff */
[----:B------:R-:W-:-:S04]  /*5490*/  VIADD R5, R5, 0x80 ;  /* 0x0000008005057836 */ /* 0x000fc80000000000 */
[----:B--2---:R-:W-:-:S05]  /*54a0*/  IMAD.WIDE.U32 R6, R3, 0x2, R6 ;  /* 0x0000000203067825 */ /* 0x004fca00078e0006 */
[----:B------:R4:W-:Y:S02]  /*54b0*/  STG.E.U16 desc[UR4][R6.64], R12 ;  /* 0x0000000c06007986 */ /* 0x0009e4000c101504 */
.L_x_31069:
[----:B------:R-:W-:Y:S05]  /*54c0*/  BSYNC B1 ;  /* 0x0000000000017941 */ /* 0x000fea0003800000 */
.L_x_31064:
[----:B------:R-:W-:-:S13]  /*54d0*/  ISETP.GE.AND P0, PT, R5, R4, PT ;  /* 0x000000040500720c */ /* 0x000fda0003f06270 */
[----:B--234-:R-:W2:Y:S01]  /*54e0*/  @!P0 LDC.64 R6, c[0x0][0x218] ;  /* 0x00008600ff068b82 */ /* 0x01cea20000000a00 */
[----:B------:R-:W-:Y:S02]  /*54f0*/  @!P0 IMAD.IADD R3, R2, 0x1, R5 ;  /* 0x0000000102038824 */ /* 0x000fe400078e0205 */
[----:B------:R-:W-:Y:S02]  /*5500*/  @!P0 VIADD R5, R5, 0x80 ;  /* 0x0000008005058836 */ /* 0x000fe40000000000 */
[----:B--2---:R-:W-:-:S05]  /*5510*/  @!P0 IMAD.WIDE.U32 R6, R3, 0x2, R6 ;  /* 0x0000000203068825 */ /* 0x004fca00078e0006 */
[----:B------:R4:W-:Y:S02]  /*5520*/  @!P0 STG.E.U16 desc[UR4][R6.64], R13 ;  /* 0x0000000d06008986 */ /* 0x0009e4000c101504 */
.L_x_31070:
[----:B------:R-:W-:Y:S05]  /*5530*/  BSYNC B0 ;  /* 0x0000000000007941 */ /* 0x000fea0003800000 */
.L_x_31063:
[----:B------:R-:W-:Y:S05]  /*5540*/  WARPSYNC.ALL ;  /* 0x0000000000007948 */ /* 0x000fea0003800000 */
[----:B------:R-:W-:-:S13]  /*5550*/  ISETP.GE.AND P0, PT, R5, R4, PT ;  /* 0x000000040500720c */ /* 0x000fda0003f06270 */
[----:B------:R-:W-:Y:S05]  /*5560*/  @P0 EXIT ;  /* 0x000000000000094d */ /* 0x000fea0003800000 */
[----:B--234-:R-:W2:Y:S01]  /*5570*/  LDC.64 R6, c[0x0][0x218] ;  /* 0x00008600ff067b82 */ /* 0x01cea20000000a00 */
[----:B------:R-:W-:-:S04]  /*5580*/  IMAD.IADD R3, R2, 0x1, R5 ;  /* 0x0000000102037824 */ /* 0x000fc800078e0205 */
[----:B--2---:R-:W-:-:S05]  /*5590*/  IMAD.WIDE.U32 R2, R3, 0x2, R6 ;  /* 0x0000000203027825 */ /* 0x004fca00078e0006 */
[----:B-----5:R-:W-:Y:S01]  /*55a0*/  STG.E.U16 desc[UR4][R2.64], R0 ;  /* 0x0000000002007986 */ /* 0x020fe2000c101504 */
[----:B------:R-:W-:Y:S05]  /*55b0*/  EXIT ;  /* 0x000000000000794d */ /* 0x000fea0003800000 */
.L_x_31071:
        /* <DEDUP_REMOVED lines=12> */
.L_x_57499:


//--------------------- .text._ZN2at6native18elementwise_kernelILi128ELi4EZNS0_15gpu_kernel_implINS0_13AUnaryFunctorIN3c108BFloat16ES5_S5_ZZZNS0_21remainder_kernel_cudaERNS_18TensorIteratorBaseEENKUlvE0_clEvENKUlvE2_clEvEUlS5_S5_E_EEEEvS7_RKT_EUliE_EEviT1_ --------------------------
	.section	.text._ZN2at6native18elementwise_kernelILi128ELi4EZNS0_15gpu_kernel_implINS0_13AUnaryFunctorIN3c108BFloat16ES5_S5_ZZZNS0_21remainder_kernel_cudaERNS_18TensorIteratorBaseEENKUlvE0_clEvENKUlvE2_clEvEUlS5_S5_E_EEEEvS7_RKT_EUliE_EEviT1_,"ax",@progbits
	.align	128
        .global         _ZN2at6native18elementwise_kernelILi128ELi4EZNS0_15gpu_kernel_implINS0_13AUnaryFunctorIN3c108BFloat16ES5_S5_ZZZNS0_21remainder_kernel_cudaERNS_18TensorIteratorBaseEENKUlvE0_clEvENKUlvE2_clEvEUlS5_S5_E_EEEEvS7_RKT_EUliE_EEviT1_
        .type           _ZN2at6native18elementwise_kernelILi128ELi4EZNS0_15gpu_kernel_implINS0_13AUnaryFunctorIN3c108BFloat16ES5_S5_ZZZNS0_21remainder_kernel_cudaERNS_18TensorIteratorBaseEENKUlvE0_clEvENKUlvE2_clEvEUlS5_S5_E_EEEEvS7_RKT_EUliE_EEviT1_,@function
        .size           _ZN2at6native18elementwise_kernelILi128ELi4EZNS0_15gpu_kernel_implINS0_13AUnaryFunctorIN3c108BFloat16ES5_S5_ZZZNS0_21remainder_kernel_cudaERNS_18TensorIteratorBaseEENKUlvE0_clEvENKUlvE2_clEvEUlS5_S5_E_EEEEvS7_RKT_EUliE_EEviT1_,(.L_x_57500 - _ZN2at6native18elementwise_kernelILi128ELi4EZNS0_15gpu_kernel_implINS0_13AUnaryFunctorIN3c108BFloat16ES5_S5_ZZZNS0_21remainder_kernel_cudaERNS_18TensorIteratorBaseEENKUlvE0_clEvENKUlvE2_clEvEUlS5_S5_E_EEEEvS7_RKT_EUliE_EEviT1_)
        .other          _ZN2at6native18elementwise_kernelILi128ELi4EZNS0_15gpu_kernel_implINS0_13AUnaryFunctorIN3c108BFloat16ES5_S5_ZZZNS0_21remainder_kernel_cudaERNS_18TensorIteratorBaseEENKUlvE0_clEvENKUlvE2_clEvEUlS5_S5_E_EEEEvS7_RKT_EUliE_EEviT1_,@"STO_CUDA_ENTRY STV_DEFAULT"
_ZN2at6native18elementwise_kernelILi128ELi4EZNS0_15gpu_kernel_implINS0_13AUnaryFunctorIN3c108BFloat16ES5_S5_ZZZNS0_21remainder_kernel_cudaERNS_18TensorIteratorBaseEENKUlvE0_clEvENKUlvE2_clEvEUlS5_S5_E_EEEEvS7_RKT_EUliE_EEviT1_:
.text._ZN2at6native18elementwise_kernelILi128ELi4EZNS0_15gpu_kernel_implINS0_13AUnaryFunctorIN3c108BFloat16ES5_S5_ZZZNS0_21remainder_kernel_cudaERNS_18TensorIteratorBaseEENKUlvE0_clEvENKUlvE2_clEvEUlS5_S5_E_EEEEvS7_RKT_EUliE_EEviT1_:
        /* <DEDUP_REMOVED lines=312> */
.L_x_31074:
        /* <DEDUP_REMOVED lines=23> */
.L_x_31078:
[----:B------:R-:W2:Y:S02]  /*14f0*/  LDG.E.U8 R4, desc[UR36][R4.64] ;  /* 0x0000002404047981 */ /* 0x000ea4000c1e1100 */
[----:B--2---:R-:W-:-:S04]  /*1500*/  I2FP.F32.U32 R0, R4 ;  /* 0x0000000400007245 */ /* 0x004fc80000201000 */
[----:B------:R-:W-:-:S04]  /*1510*/  F2FP.BF16.F32.PACK_AB R0, RZ, R0 ;  /* 0x00000000ff00723e */ /* 0x000fc800000010ff */
[----:B------:R-:W-:Y:S01]  /*1520*/  PRMT R2, R0, 0x7610, R2 ;  /* 0x0000761000027816 */ /* 0x000fe20000000002 */
[----:B------:R-:W-:Y:S06]  /*1530*/  BRA `(.L_x_31080) ;  /* 0x0000000c00c47947 */ /* 0x000fec0003800000 */
.L_x_31077:
        /* <DEDUP_REMOVED lines=11> */
.L_x_31082:
[----:B------:R-:W2:Y:S02]  /*15f0*/  LDG.E R4, desc[UR36][R4.64] ;  /* 0x0000002404047981 */ /* 0x000ea4000c1e1900 */
[----:B--2---:R-:W-:-:S04]  /*1600*/  I2FP.F32.S32 R0, R4 ;  /* 0x0000000400007245 */ /* 0x004fc80000201400 */
[----:B------:R-:W-:-:S04]  /*1610*/  F2FP.BF16.F32.PACK_AB R0, RZ, R0 ;  /* 0x00000000ff00723e */ /* 0x000fc800000010ff */
[----:B------:R-:W-:Y:S01]  /*1620*/  PRMT R2, R0, 0x7610, R2 ;  /* 0x0000761000027816 */ /* 0x000fe20000000002 */
[----:B------:R-:W-:Y:S06]  /*1630*/  BRA `(.L_x_31080) ;  /* 0x0000000c00847947 */ /* 0x000fec0003800000 */
.L_x_31081:
[----:B------:R-:W2:Y:S02]  /*1640*/  LDG.E.U16 R4, desc[UR36][R4.64] ;  /* 0x0000002404047981 */ /* 0x000ea4000c1e1500 */
[----:B--2---:R-:W0:Y:S02]  /*1650*/  I2F.S16 R0, R4 ;  /* 0x0000000400007306 */ /* 0x004e240000101400 */
[----:B0-----:R-:W-:-:S04]  /*1660*/  F2FP.BF16.F32.PACK_AB R0, RZ, R0 ;  /* 0x00000000ff00723e */ /* 0x001fc800000010ff */
[----:B------:R-:W-:Y:S01]  /*1670*/  PRMT R2, R0, 0x7610, R2 ;  /* 0x0000761000027816 */ /* 0x000fe20000000002 */
[----:B------:R-:W-:Y:S06]  /*1680*/  BRA `(.L_x_31080) ;  /* 0x0000000c00707947 */ /* 0x000fec0003800000 */
.L_x_31076:
        /* <DEDUP_REMOVED lines=9> */
.L_x_31084:
[----:B------:R-:W2:Y:S02]  /*1720*/  LDG.E.U16 R0, desc[UR36][R4.64] ;  /* 0x0000002404007981 */ /* 0x000ea4000c1e1500 */
[----:B--2---:R-:W-:-:S05]  /*1730*/  HADD2.F32 R0, -RZ, R0.H0_H0 ;  /* 0x20000000ff007230 */ /* 0x004fca0000004100 */
[----:B------:R-:W-:-:S04]  /*1740*/  F2FP.BF16.F32.PACK_AB R0, RZ, R0 ;  /* 0x00000000ff00723e */ /* 0x000fc800000010ff */
[----:B------:R-:W-:Y:S01]  /*1750*/  PRMT R2, R0, 0x7610, R2 ;  /* 0x0000761000027816 */ /* 0x000fe20000000002 */
[----:B------:R-:W-:Y:S06]  /*1760*/  BRA `(.L_x_31080) ;  /* 0x0000000c00387947 */ /* 0x000fec0003800000 */
.L_x_31083:
        /* <DEDUP_REMOVED lines=9> */
.L_x_31086:
[----:B------:R-:W2:Y:S02]  /*1800*/  LDG.E.U16 R4, desc[UR36][R4.64] ;  /* 0x0000002404047981 */ /* 0x000ea4000c1e1500 */
[----:B--2---:R-:W-:-:S05]  /*1810*/  HADD2.F32 R0, -RZ, R4.H0_H0 ;  /* 0x20000004ff007230 */ /* 0x004fca0000004100 */
[----:B------:R-:W-:-:S04]  /*1820*/  F2FP.BF16.F32.PACK_AB R0, RZ, R0 ;  /* 0x00000000ff00723e */ /* 0x000fc800000010ff */
[----:B------:R-:W-:Y:S01]  /*1830*/  PRMT R2, R0, 0x7610, R2 ;  /* 0x0000761000027816 */ /* 0x000fe20000000002 */
[----:B------:R-:W-:Y:S06]  /*1840*/  BRA `(.L_x_31080) ;  /* 0x0000000c00007947 */ /* 0x000fec0003800000 */
.L_x_31085:
        /* <DEDUP_REMOVED lines=9> */
.L_x_31075:
        /* <DEDUP_REMOVED lines=14> */
.L_x_31089:
        /* <DEDUP_REMOVED lines=9> */
.L_x_31088:
        /* <DEDUP_REMOVED lines=28> */
.L_x_31091:
        /* <DEDUP_REMOVED lines=14> */
.L_x_31090:
[----:B------:R0:W5:Y:S01]  /*1cf0*/  LDG.E.U16 R2, desc[UR36][R4.64] ;  /* 0x0000002404027981 */ /* 0x000162000c1e1500 */
[----:B------:R-:W-:Y:S05]  /*1d00*/  BRA `(.L_x_31080) ;  /* 0x0000000400d07947 */ /* 0x000fea0003800000 */
.L_x_31087:
        /* <DEDUP_REMOVED lines=13> */
.L_x_31094:
        /* <DEDUP_REMOVED lines=21> */
.L_x_31098:
[----:B------:R-:W-:Y:S05]  /*1f30*/  BSYNC B1 ;  /* 0x0000000000017941 */ /* 0x000fea0003800000 */
.L_x_31097:
[----:B------:R-:W-:Y:S01]  /*1f40*/  LEA R3, R0, 0x3b800000, 0x17 ;  /* 0x3b80000000037811 */ /* 0x000fe200078eb8ff */
[----:B------:R-:W-:-:S05]  /*1f50*/  IMAD.SHL.U32 R0, R2, 0x100000, RZ ;  /* 0x0010000002007824 */ /* 0x000fca00078e00ff */
[----:B------:R-:W-:-:S07]  /*1f60*/  LOP3.LUT R0, R3, R0, R4, 0xfe, !PT ;  /* 0x0000000003007212 */ /* 0x000fce00078efe04 */
.L_x_31096:
[----:B------:R-:W-:Y:S05]  /*1f70*/  BSYNC B0 ;  /* 0x0000000000007941 */ /* 0x000fea0003800000 */
.L_x_31095:
[----:B------:R-:W-:-:S04]  /*1f80*/  F2FP.BF16.F32.PACK_AB R0, RZ, R0 ;  /* 0x00000000ff00723e */ /* 0x000fc800000010ff */
[----:B------:R-:W-:Y:S01]  /*1f90*/  PRMT R2, R0, 0x7610, R2 ;  /* 0x0000761000027816 */ /* 0x000fe20000000002 */
[----:B------:R-:W-:Y:S06]  /*1fa0*/  BRA `(.L_x_31080) ;  /* 0x0000000400287947 */ /* 0x000fec0003800000 */
.L_x_31093:
        /* <DEDUP_REMOVED lines=21> */
.L_x_31102:
[----:B------:R-:W-:Y:S05]  /*2100*/  BSYNC B1 ;  /* 0x0000000000017941 */ /* 0x000fea0003800000 */
.L_x_31101:
[----:B------:R-:W-:Y:S01]  /*2110*/  LEA R3, R0, 0x37800000, 0x17 ;  /* 0x3780000000037811 */ /* 0x000fe200078eb8ff */
[----:B------:R-:W-:-:S05]  /*2120*/  IMAD.SHL.U32 R0, R2, 0x200000, RZ ;  /* 0x0020000002007824 */ /* 0x000fca00078e00ff */
[----:B------:R-:W-:-:S07]  /*2130*/  LOP3.LUT R0, R3, R0, R4, 0xfe, !PT ;  /* 0x0000000003007212 */ /* 0x000fce00078efe04 */
.L_x_31100:
[----:B------:R-:W-:Y:S05]  /*2140*/  BSYNC B0 ;  /* 0x0000000000007941 */ /* 0x000fea0003800000 */
.L_x_31099:
[----:B------:R-:W-:-:S04]  /*2150*/  F2FP.BF16.F32.PACK_AB R0, RZ, R0 ;  /* 0x00000000ff00723e */ /* 0x000fc800000010ff */
[----:B------:R-:W-:Y:S01]  /*2160*/  PRMT R2, R0, 0x7610, R2 ;  /* 0x0000761000027816 */ /* 0x000fe20000000002 */
[----:B------:R-:W-:Y:S06]  /*2170*/  BRA `(.L_x_31080) ;  /* 0x0000000000b47947 */ /* 0x000fec0003800000 */
.L_x_31092:
        /* <DEDUP_REMOVED lines=14> */
.L_x_31106:
[----:B------:R-:W-:Y:S05]  /*2260*/  BSYNC B0 ;  /* 0x0000000000007941 */ /* 0x000fea0003800000 */
.L_x_31105:
[----:B------:R-:W-:-:S04]  /*2270*/  F2FP.BF16.F32.PACK_AB R0, RZ, R0 ;  /* 0x00000000ff00723e */ /* 0x000fc800000010ff */
[----:B------:R-:W-:Y:S01]  /*2280*/  PRMT R2, R0, 0x7610, R2 ;  /* 0x0000761000027816 */ /* 0x000fe20000000002 */
[----:B------:R-:W-:Y:S06]  /*2290*/  BRA `(.L_x_31080) ;  /* 0x00000000006c7947 */ /* 0x000fec0003800000 */
.L_x_31079:
        /* <DEDUP_REMOVED lines=16> */
.L_x_31107:
[----:B------:R-:W-:Y:S01]  /*23a0*/  PRMT R2, RZ, 0x7610, R2 ;  /* 0x00007610ff027816 */ /* 0x000fe20000000002 */
[----:B------:R-:W-:Y:S06]  /*23b0*/  BRA `(.L_x_31080) ;  /* 0x0000000000247947 */ /* 0x000fec0003800000 */
.L_x_31104:
[----:B------:R-:W2:Y:S02]  /*23c0*/  LDG.E.64 R4, desc[UR36][R4.64] ;  /* 0x0000002404047981 */ /* 0x000ea4000c1e1b00 */
[----:B--2---:R-:W0:Y:S02]  /*23d0*/  I2F.U64 R0, R4 ;  /* 0x0000000400007312 */ /* 0x004e240000301000 */
[----:B0-----:R-:W-:-:S04]  /*23e0*/  F2FP.BF16.F32.PACK_AB R0, RZ, R0 ;  /* 0x00000000ff00723e */ /* 0x001fc800000010ff */
[----:B------:R-:W-:Y:S01]  /*23f0*/  PRMT R2, R0, 0x7610, R2 ;  /* 0x0000761000027816 */ /* 0x000fe20000000002 */
[----:B------:R-:W-:Y:S06]  /*2400*/  BRA `(.L_x_31080) ;  /* 0x0000000000107947 */ /* 0x000fec0003800000 */
.L_x_31103:
[----:B------:R-:W2:Y:S02]  /*2410*/  LDG.E R4, desc[UR36][R4.64] ;  /* 0x0000002404047981 */ /* 0x000ea4000c1e1900 */
[----:B--2---:R-:W-:-:S04]  /*2420*/  I2FP.F32.U32 R0, R4 ;  /* 0x0000000400007245 */ /* 0x004fc80000201000 */
[----:B------:R-:W-:-:S04]  /*2430*/  F2FP.BF16.F32.PACK_AB R0, RZ, R0 ;  /* 0x00000000ff00723e */ /* 0x000fc800000010ff */
[----:B------:R-:W-:-:S07]  /*2440*/  PRMT R2, R0, 0x7610, R2 ;  /* 0x0000761000027816 */ /* 0x000fce0000000002 */
.L_x_31080:
[----:B------:R-:W1:Y:S01]  /*2450*/  LDC.U16 R3, c[0x0][0x422] ;  /* 0x00010880ff037b82 */ /* 0x000e620000000400 */
        /* <DEDUP_REMOVED lines=29> */
.L_x_31113:
[----:B------:R-:W-:Y:S01]  /*2630*/  FSETP.GEU.FTZ.AND P0, PT, R5, -R9, PT ;  /* 0x800000090500720b */ /* 0x000fe20003f1e000 */
[----:B------:R-:W-:-:S12]  /*2640*/  FADD.FTZ R7, R7, -1 ;  /* 0xbf80000007077421 */ /* 0x000fd80000010000 */
[----:B------:R-:W-:-:S07]  /*2650*/  @!P0 FADD.FTZ R7, R7, -1 ;  /* 0xbf80000007078421 */ /* 0x000fce0000010000 */
.L_x_31112:
[----:B------:R-:W-:Y:S05]  /*2660*/  BSYNC B1 ;  /* 0x0000000000017941 */ /* 0x000fea0003800000 */
.L_x_31111:
[----:B------:R-:W-:Y:S01]  /*2670*/  FFMA.FTZ R0, -R9, R7, R0 ;  /* 0x0000000709007223 */ /* 0x000fe20000010100 */
[----:B------:R-:W-:Y:S06]  /*2680*/  BRA `(.L_x_31109) ;  /* 0x00000000007c7947 */ /* 0x000fec0003800000 */
.L_x_31110:
        /* <DEDUP_REMOVED lines=15> */
.L_x_31116:
        /* <DEDUP_REMOVED lines=13> */
.L_x_31115:
[----:B------:R-:W-:Y:S05]  /*2850*/  BSYNC B1 ;  /* 0x0000000000017941 */ /* 0x000fea0003800000 */
.L_x_31114:
[----:B------:R-:W-:-:S04]  /*2860*/  FMUL.FTZ R5, R4, 1.1920928955078125e-07 ;  /* 0x3400000004057820 */ /* 0x000fc80000410000 */
[----:B------:R-:W-:-:S07]  /*2870*/  FMUL.FTZ R0, R8, R5 ;  /* 0x0000000508007220 */ /* 0x000fce0000410000 */
.L_x_31109:
[----:B------:R-:W-:Y:S05]  /*2880*/  BSYNC B0 ;  /* 0x0000000000007941 */ /* 0x000fea0003800000 */
.L_x_31108:
[C---:B------:R-:W-:Y:S01]  /*2890*/  FSETP.GTU.FTZ.AND P0, PT, |R0|.reuse, +INF , PT ;  /* 0x7f8000000000780b */ /* 0x040fe20003f1c200 */
[----:B0-----:R-:W0:Y:S01]  /*28a0*/  LDC.U8 R4, c[0x0][0x424] ;  /* 0x00010900ff047b82 */ /* 0x001e220000000000 */
[----:B------:R-:W-:Y:S01]  /*28b0*/  LOP3.LUT R3, R0, 0x80000000, R3, 0xb8, !PT ;  /* 0x8000000000037812 */ /* 0x000fe200078eb803 */
[----:B------:R-:W-:-:S03]  /*28c0*/  IMAD.U32 R2, R2, 0x10000, RZ ;  /* 0x0001000002027824 */ /* 0x000fc600078e00ff */
[----:B------:R-:W-:Y:S02]  /*28d0*/  FSEL R3, R0, R3, P0 ;  /* 0x0000000300037208 */ /* 0x000fe40000000000 */
[----:B------:R-:W-:Y:S02]  /*28e0*/  FSETP.GEU.FTZ.AND P1, PT, R2, RZ, PT ;  /* 0x000000ff0200720b */ /* 0x000fe40003f3e000 */
[C---:B------:R-:W-:Y:S02]  /*28f0*/  FSETP.NEU.FTZ.AND P0, PT, R3.reuse, RZ, PT ;  /* 0x000000ff0300720b */ /* 0x040fe40003f1d000 */
[----:B------:R-:W-:-:S04]  /*2900*/  FSETP.GEU.FTZ.AND P2, PT, R3, RZ, PT ;  /* 0x000000ff0300720b */ /* 0x000fc80003f5e000 */
[----:B------:R-:W-:Y:S02]  /*2910*/  PLOP3.LUT P0, PT, P0, P2, P1, 0x9f, 0x0 ;  /* 0x000000000000781c */ /* 0x000fe40000705317 */
[----:B0-----:R-:W-:-:S11]  /*2920*/  PRMT R0, R4, 0x9910, RZ ;  /* 0x0000991004007816 */ /* 0x001fd600000000ff */
[----:B------:R-:W-:Y:S01]  /*2930*/  @!P0 FADD.FTZ R3, R3, R2 ;  /* 0x0000000203038221 */ /* 0x000fe20000010000 */
[----:B------:R-:W-:-:S05]  /*2940*/  ISETP.GT.AND P0, PT, R0, 0x9, PT ;  /* 0x000000090000780c */ /* 0x000fca0003f04270 */
[----:B------:R-:W0:Y:S08]  /*2950*/  F2F.BF16.F32 R3, R3 ;  /* 0x0000000300037304 */ /* 0x000e300000202000 */
        /* <DEDUP_REMOVED lines=9> */
[----:B0-----:R-:W-:-:S04]  /*29f0*/  IMAD.U32 R0, R3, 0x10000, RZ ;  /* 0x0001000003007824 */ /* 0x001fc800078e00ff */
[----:B------:R-:W0:Y:S02]  /*2a00*/  F2I.FTZ.TRUNC.NTZ R3, R0 ;  /* 0x0000000000037305 */ /* 0x000e24000021f100 */
[----:B0-----:R0:W-:Y:S01]  /*2a10*/  STG.E.U8 desc[UR36][R16.64], R3 ;  /* 0x0000000310007986 */ /* 0x0011e2000c101124 */
[----:B------:R-:W-:Y:S05]  /*2a20*/  BRA `(.L_x_31122) ;  /* 0x0000000c00947947 */ /* 0x000fea0003800000 */
.L_x_31120:
[----:B0-----:R-:W-:-:S06]  /*2a30*/  IMAD.U32 R3, R3, 0x10000, RZ ;  /* 0x0001000003037824 */ /* 0x001fcc00078e00ff */
[----:B------:R-:W0:Y:S02]  /*2a40*/  F2I.S64.TRUNC R2, R3 ;  /* 0x0000000300027311 */ /* 0x000e24000020d900 */
[----:B0-----:R0:W-:Y:S01]  /*2a50*/  STG.E.U8 desc[UR36][R16.64], R2 ;  /* 0x0000000210007986 */ /* 0x0011e2000c101124 */
[----:B------:R-:W-:Y:S05]  /*2a60*/  BRA `(.L_x_31122) ;  /* 0x0000000c00847947 */ /* 0x000fea0003800000 */
.L_x_31119:
[----:B------:R-:W-:-:S13]  /*2a70*/  ISETP.NE.AND P0, PT, R0, 0x2, PT ;  /* 0x000000020000780c */ /* 0x000fda0003f05270 */
[----:B------:R-:W-:Y:S05]  /*2a80*/  @!P0 BRA `(.L_x_31123) ;  /* 0x0000000000308947 */ /* 0x000fea0003800000 */
[----:B------:R-:W-:-:S13]  /*2a90*/  ISETP.NE.AND P0, PT, R0, 0x3, PT ;  /* 0x000000030000780c */ /* 0x000fda0003f05270 */
[----:B------:R-:W-:Y:S05]  /*2aa0*/  @!P0 BRA `(.L_x_31124) ;  /* 0x0000000000188947 */ /* 0x000fea0003800000 */
[----:B------:R-:W-:-:S13]  /*2ab0*/  ISETP.NE.AND P0, PT, R0, 0x4, PT ;  /* 0x000000040000780c */ /* 0x000fda0003f05270 */
[----:B------:R-:W-:Y:S05]  /*2ac0*/  @P0 BRA `(.L_x_31121) ;  /* 0x0000000c000c0947 */ /* 0x000fea0003800000 */
[----:B0-----:R-:W-:-:S06]  /*2ad0*/  IMAD.U32 R3, R3, 0x10000, RZ ;  /* 0x0001000003037824 */ /* 0x001fcc00078e00ff */
[----:B------:R-:W0:Y:S02]  /*2ae0*/  F2I.S64.TRUNC R2, R3 ;  /* 0x0000000300027311 */ /* 0x000e24000020d900 */
[----:B0-----:R0:W-:Y:S01]  /*2af0*/  STG.E.64 desc[UR36][R16.64], R2 ;  /* 0x0000000210007986 */ /* 0x0011e2000c101b24 */
[----:B------:R-:W-:Y:S05]  /*2b00*/  BRA `(.L_x_31122) ;  /* 0x0000000c005c7947 */ /* 0x000fea0003800000 */
.L_x_31124:
[----:B0-----:R-:W-:-:S06]  /*2b10*/  IMAD.U32 R3, R3, 0x10000, RZ ;  /* 0x0001000003037824 */ /* 0x001fcc00078e00ff */
[----:B------:R-:W0:Y:S02]  /*2b20*/  F2I.FTZ.TRUNC.NTZ R3, R3 ;  /* 0x0000000300037305 */ /* 0x000e24000021f100 */
[----:B0-----:R0:W-:Y:S01]  /*2b30*/  STG.E desc[UR36][R16.64], R3 ;  /* 0x0000000310007986 */ /* 0x0011e2000c101924 */
[----:B------:R-:W-:Y:S05]  /*2b40*/  BRA `(.L_x_31122) ;  /* 0x0000000c004c7947 */ /* 0x000fea0003800000 */
.L_x_31123:
[----:B0-----:R-:W-:-:S06]  /*2b50*/  IMAD.U32 R3, R3, 0x10000, RZ ;  /* 0x0001000003037824 */ /* 0x001fcc00078e00ff */
[----:B------:R-:W0:Y:S02]  /*2b60*/  F2I.FTZ.TRUNC.NTZ R3, R3 ;  /* 0x0000000300037305 */ /* 0x000e24000021f100 */
[----:B0-----:R0:W-:Y:S01]  /*2b70*/  STG.E.U16 desc[UR36][R16.64], R3 ;  /* 0x0000000310007986 */ /* 0x0011e2000c101524 */
[----:B------:R-:W-:Y:S05]  /*2b80*/  BRA `(.L_x_31122) ;  /* 0x0000000c003c7947 */ /* 0x000fea0003800000 */
.L_x_31118:
[----:B------:R-:W-:-:S13]  /*2b90*/  ISETP.GT.AND P0, PT, R0, 0x6, PT ;  /* 0x000000060000780c */ /* 0x000fda0003f04270 */
[----:B------:R-:W-:Y:S05]  /*2ba0*/  @P0 BRA `(.L_x_31125) ;  /* 0x00000000002c0947 */ /* 0x000fea0003800000 */
[----:B------:R-:W-:-:S13]  /*2bb0*/  ISETP.NE.AND P0, PT, R0, 0x5, PT ;  /* 0x000000050000780c */ /* 0x000fda0003f05270 */
[----:B------:R-:W-:Y:S05]  /*2bc0*/  @!P0 BRA `(.L_x_31126) ;  /* 0x0000000000148947 */ /* 0x000fea0003800000 */
[----:B------:R-:W-:-:S13]  /*2bd0*/  ISETP.NE.AND P0, PT, R0, 0x6, PT ;  /* 0x000000060000780c */ /* 0x000fda0003f05270 */
[----:B------:R-:W-:Y:S05]  /*2be0*/  @P0 BRA `(.L_x_31121) ;  /* 0x0000000800c40947 */ /* 0x000fea0003800000 */
[----:B0-----:R-:W-:-:S05]  /*2bf0*/  IMAD.U32 R3, R3, 0x10000, RZ ;  /* 0x0001000003037824 */ /* 0x001fca00078e00ff */
[----:B------:R0:W-:Y:S01]  /*2c00*/  STG.E desc[UR36][R16.64], R3 ;  /* 0x0000000310007986 */ /* 0x0001e2000c101924 */
[----:B------:R-:W-:Y:S05]  /*2c10*/  BRA `(.L_x_31122) ;  /* 0x0000000c00187947 */ /* 0x000fea0003800000 */
.L_x_31126:
[----:B0-----:R-:W-:-:S05]  /*2c20*/  IMAD.U32 R0, R3, 0x10000, RZ ;  /* 0x0001000003007824 */ /* 0x001fca00078e00ff */
[----:B------:R-:W-:-:S05]  /*2c30*/  F2FP.F16.F32.PACK_AB R0, RZ, R0 ;  /* 0x00000000ff00723e */ /* 0x000fca00000000ff */
[----:B------:R0:W-:Y:S01]  /*2c40*/  STG.E.U16 desc[UR36][R16.64], R0 ;  /* 0x0000000010007986 */ /* 0x0001e2000c101524 */
[----:B------:R-:W-:Y:S05]  /*2c50*/  BRA `(.L_x_31122) ;  /* 0x0000000c00087947 */ /* 0x000fea0003800000 */
.L_x_31125:
[----:B------:R-:W-:-:S13]  /*2c60*/  ISETP.NE.AND P0, PT, R0, 0x7, PT ;  /* 0x000000070000780c */ /* 0x000fda0003f05270 */
[----:B------:R-:W-:Y:S05]  /*2c70*/  @!P0 BRA `(.L_x_31127) ;  /* 0x0000000000348947 */ /* 0x000fea0003800000 */
[----:B------:R-:W-:-:S13]  /*2c80*/  ISETP.NE.AND P0, PT, R0, 0x8, PT ;  /* 0x000000080000780c */ /* 0x000fda0003f05270 */
[----:B------:R-:W-:Y:S05]  /*2c90*/  @!P0 BRA `(.L_x_31128) ;  /* 0x0000000000188947 */ /* 0x000fea0003800000 */
[----:B------:R-:W-:-:S13]  /*2ca0*/  ISETP.NE.AND P0, PT, R0, 0x9, PT ;  /* 0x000000090000780c */ /* 0x000fda0003f05270 */
[----:B------:R-:W-:Y:S05]  /*2cb0*/  @P0 BRA `(.L_x_31121) ;  /* 0x0000000800900947 */ /* 0x000fea0003800000 */
[----:B0-----:R-:W-:Y:S02]  /*2cc0*/  IMAD.U32 R2, R3, 0x10000, RZ ;  /* 0x0001000003027824 */ /* 0x001fe400078e00ff */
[----:B------:R-:W-:-:S05]  /*2cd0*/  IMAD.MOV.U32 R3, RZ, RZ, RZ ;  /* 0x000000ffff037224 */ /* 0x000fca00078e00ff */
[----:B------:R0:W-:Y:S01]  /*2ce0*/  STG.E.64 desc[UR36][R16.64], R2 ;  /* 0x0000000210007986 */ /* 0x0001e2000c101b24 */
[----:B------:R-:W-:Y:S05]  /*2cf0*/  BRA `(.L_x_31122) ;  /* 0x0000000800e07947 */ /* 0x000fea0003800000 */
.L_x_31128:
[----:B0-----:R-:W-:-:S05]  /*2d00*/  IMAD.U32 R3, R3, 0x10000, RZ ;  /* 0x0001000003037824 */ /* 0x001fca00078e00ff */
[----:B------:R-:W-:-:S04]  /*2d10*/  F2FP.F16.F32.PACK_AB R3, RZ, R3 ;  /* 0x00000003ff03723e */ /* 0x000fc800000000ff */
[----:B------:R-:W-:-:S05]  /*2d20*/  PRMT R3, R3, 0x5410, RZ ;  /* 0x0000541003037816 */ /* 0x000fca00000000ff */
[----:B------:R0:W-:Y:S01]  /*2d30*/  STG.E desc[UR36][R16.64], R3 ;  /* 0x0000000310007986 */ /* 0x0001e2000c101924 */
[----:B------:R-:W-:Y:S05]  /*2d40*/  BRA `(.L_x_31122) ;  /* 0x0000000800cc7947 */ /* 0x000fea0003800000 */
.L_x_31127:
[----:B0-----:R-:W-:-:S04]  /*2d50*/  IMAD.U32 R2, R3, 0x10000, RZ ;  /* 0x0001000003027824 */ /* 0x001fc800078e00ff */
[----:B------:R-:W-:-:S06]  /*2d60*/  FMUL.FTZ R2, R2, 1 ;  /* 0x3f80000002027820 */ /* 0x000fcc0000410000 */
[----:B------:R-:W0:Y:S02]  /*2d70*/  F2F.F64.F32 R2, R2 ;  /* 0x0000000200027310 */ /* 0x000e240000201800 */
[----:B0-----:R0:W-:Y:S01]  /*2d80*/  STG.E.64 desc[UR36][R16.64], R2 ;  /* 0x0000000210007986 */ /* 0x0011e2000c101b24 */
[----:B------:R-:W-:Y:S05]  /*2d90*/  BRA `(.L_x_31122) ;  /* 0x0000000800b87947 */ /* 0x000fea0003800000 */
.L_x_31117:
        /* <DEDUP_REMOVED lines=8> */
[----:B0-----:R-:W-:-:S05]  /*2e20*/  IMAD.U32 R3, R3, 0x10000, RZ ;  /* 0x0001000003037824 */ /* 0x001fca00078e00ff */
[----:B------:R-:W-:-:S04]  /*2e30*/  FSETP.NEU.FTZ.AND P0, PT, R3, RZ, PT ;  /* 0x000000ff0300720b */ /* 0x000fc80003f1d000 */
[----:B------:R-:W-:-:S05]  /*2e40*/  SEL R3, RZ, 0x1, !P0 ;  /* 0x00000001ff037807 */ /* 0x000fca0004000000 */
[----:B------:R0:W-:Y:S01]  /*2e50*/  STG.E.U8 desc[UR36][R16.64], R3 ;  /* 0x0000000310007986 */ /* 0x0001e2000c101124 */
[----:B------:R-:W-:Y:S05]  /*2e60*/  BRA `(.L_x_31122) ;  /* 0x0000000800847947 */ /* 0x000fea0003800000 */
.L_x_31131:
[----:B0-----:R-:W-:Y:S01]  /*2e70*/  IMAD.U32 R3, R3, 0x10000, RZ ;  /* 0x0001000003037824 */ /* 0x001fe200078e00ff */
[----:B------:R-:W-:-:S03]  /*2e80*/  CS2R R6, SRZ ;  /* 0x0000000000067805 */ /* 0x000fc6000001ff00 */
[----:B------:R-:W-:-:S04]  /*2e90*/  FMUL.FTZ R3, R3, 1 ;  /* 0x3f80000003037820 */ /* 0x000fc80000410000 */
[----:B------:R-:W0:Y:S02]  /*2ea0*/  F2F.F64.F32 R4, R3 ;  /* 0x0000000300047310 */ /* 0x000e240000201800 */
[----:B0-----:R0:W-:Y:S01]  /*2eb0*/  STG.E.128 desc[UR36][R16.64], R4 ;  /* 0x0000000410007986 */ /* 0x0011e2000c101d24 */
[----:B------:R-:W-:Y:S05]  /*2ec0*/  BRA `(.L_x_31122) ;  /* 0x00000008006c7947 */ /* 0x000fea0003800000 */
.L_x_31130:
[----:B------:R-:W-:-:S13]  /*2ed0*/  ISETP.NE.AND P0, PT, R0, 0xf, PT ;  /* 0x0000000f0000780c */ /* 0x000fda0003f05270 */
[----:B------:R-:W-:Y:S05]  /*2ee0*/  @!P0 BRA `(.L_x_31132) ;  /* 0x0000000000b48947 */ /* 0x000fea0003800000 */
[----:B------:R-:W-:-:S13]  /*2ef0*/  ISETP.NE.AND P0, PT, R0, 0x17, PT ;  /* 0x000000170000780c */ /* 0x000fda0003f05270 */
[----:B------:R-:W-:Y:S05]  /*2f00*/  @!P0 BRA `(.L_x_31133) ;  /* 0x0000000000548947 */ /* 0x000fea0003800000 */
[----:B------:R-:W-:-:S13]  /*2f10*/  ISETP.NE.AND P0, PT, R0, 0x18, PT ;  /* 0x000000180000780c */ /* 0x000fda0003f05270 */
[----:B------:R-:W-:Y:S05]  /*2f20*/  @P0 BRA `(.L_x_31121) ;  /* 0x0000000400f40947 */ /* 0x000fea0003800000 */
[----:B0-----:R-:W-:Y:S01]  /*2f30*/  IMAD.U32 R5, R3, 0x10000, RZ ;  /* 0x0001000003057824 */ /* 0x001fe200078e00ff */
        /* <DEDUP_REMOVED lines=14> */
.L_x_31135:
[----:B------:R-:W-:Y:S05]  /*3020*/  BSYNC B0 ;  /* 0x0000000000007941 */ /* 0x000fea0003800000 */
.L_x_31134:
[----:B------:R-:W-:-:S05]  /*3030*/  LOP3.LUT R3, R0, R3, RZ, 0xfc, !PT ;  /* 0x0000000300037212 */ /* 0x000fca00078efcff */
[----:B------:R0:W-:Y:S01]  /*3040*/  STG.E.U8 desc[UR36][R16.64], R3 ;  /* 0x0000000310007986 */ /* 0x0001e2000c101124 */
[----:B------:R-:W-:Y:S05]  /*3050*/  BRA `(.L_x_31122) ;  /* 0x0000000800087947 */ /* 0x000fea0003800000 */
.L_x_31133:
[----:B0-----:R-:W-:Y:S01]  /*3060*/  IMAD.U32 R3, R3, 0x10000, RZ ;  /* 0x0001000003037824 */ /* 0x001fe200078e00ff */
        /* <DEDUP_REMOVED lines=12> */
.L_x_31137:
[----:B------:R-:W-:Y:S01]  /*3130*/  IMAD.MOV.U32 R0, RZ, RZ, 0x7f ;  /* 0x0000007fff007424 */ /* 0x000fe200078e00ff */
[----:B------:R-:W-:-:S04]  /*3140*/  ISETP.GT.U32.AND P0, PT, R2, 0x7f800000, PT ;  /* 0x7f8000000200780c */ /* 0x000fc80003f04070 */
[----:B------:R-:W-:-:S09]  /*3150*/  SEL R0, R0, 0x7c, P0 ;  /* 0x0000007c00007807 */ /* 0x000fd20000000000 */
.L_x_31138:
[----:B------:R-:W-:Y:S05]  /*3160*/  BSYNC B0 ;  /* 0x0000000000007941 */ /* 0x000fea0003800000 */
.L_x_31136:
[----:B------:R-:W-:-:S04]  /*3170*/  LOP3.LUT R2, R3, 0x80000000, RZ, 0xc0, !PT ;  /* 0x8000000003027812 */ /* 0x000fc800078ec0ff */
[----:B------:R-:W-:-:S04]  /*3180*/  SHF.R.U32.HI R3, RZ, 0x18, R2 ;  /* 0x00000018ff037819 */ /* 0x000fc80000011602 */
[----:B------:R-:W-:-:S05]  /*3190*/  LOP3.LUT R3, R0, R3, RZ, 0xfc, !PT ;  /* 0x0000000300037212 */ /* 0x000fca00078efcff */
[----:B------:R0:W-:Y:S01]  /*31a0*/  STG.E.U8 desc[UR36][R16.64], R3 ;  /* 0x0000000310007986 */ /* 0x0001e2000c101124 */
[----:B------:R-:W-:Y:S05]  /*31b0*/  BRA `(.L_x_31122) ;  /* 0x0000000400b07947 */ /* 0x000fea0003800000 */
.L_x_31132:
[----:B0-----:R0:W-:Y:S01]  /*31c0*/  STG.E.U16 desc[UR36][R16.64], R3 ;  /* 0x0000000310007986 */ /* 0x0011e2000c101524 */
[----:B------:R-:W-:Y:S05]  /*31d0*/  BRA `(.L_x_31122) ;  /* 0x0000000400a87947 */ /* 0x000fea0003800000 */
.L_x_31129:
        /* <DEDUP_REMOVED lines=8> */
[----:B0-----:R-:W-:-:S06]  /*3260*/  IMAD.U32 R3, R3, 0x10000, RZ ;  /* 0x0001000003037824 */ /* 0x001fcc00078e00ff */
[----:B------:R-:W0:Y:S02]  /*3270*/  F2I.FTZ.U32.TRUNC.NTZ R3, R3 ;  /* 0x0000000300037305 */ /* 0x000e24000021f000 */
[----:B0-----:R0:W-:Y:S01]  /*3280*/  STG.E.U16 desc[UR36][R16.64], R3 ;  /* 0x0000000310007986 */ /* 0x0011e2000c101524 */
[----:B------:R-:W-:Y:S05]  /*3290*/  BRA `(.L_x_31122) ;  /* 0x0000000400787947 */ /* 0x000fea0003800000 */
.L_x_31141:
[----:B0-----:R-:W-:Y:S01]  /*32a0*/  IMAD.U32 R3, R3, 0x10000, RZ ;  /* 0x0001000003037824 */ /* 0x001fe200078e00ff */
        /* <DEDUP_REMOVED lines=16> */
.L_x_31144:
[----:B------:R-:W-:-:S04]  /*33b0*/  LOP3.LUT R2, R3, 0x80000000, RZ, 0xc0, !PT ;  /* 0x8000000003027812 */ /* 0x000fc800078ec0ff */
[----:B------:R-:W-:-:S04]  /*33c0*/  SHF.R.U32.HI R3, RZ, 0x18, R2 ;  /* 0x00000018ff037819 */ /* 0x000fc80000011602 */
[----:B------:R-:W-:-:S04]  /*33d0*/  LOP3.LUT R0, R0, R3, RZ, 0xfc, !PT ;  /* 0x0000000300007212 */ /* 0x000fc800078efcff */
[----:B------:R-:W-:-:S07]  /*33e0*/  PRMT R8, R0, 0x7610, R8 ;  /* 0x0000761000087816 */ /* 0x000fce0000000008 */
.L_x_31143:
[----:B------:R-:W-:Y:S05]  /*33f0*/  BSYNC B0 ;  /* 0x0000000000007941 */ /* 0x000fea0003800000 */
.L_x_31142:
[----:B------:R4:W-:Y:S01]  /*3400*/  STG.E.U8 desc[UR36][R16.64], R8 ;  /* 0x0000000810007986 */ /* 0x0009e2000c101124 */
[----:B------:R-:W-:Y:S05]  /*3410*/  BRA `(.L_x_31122) ;  /* 0x0000000400187947 */ /* 0x000fea0003800000 */
.L_x_31140:
        /* <DEDUP_REMOVED lines=17> */
.L_x_31147:
[----:B------:R-:W-:-:S04]  /*3530*/  LOP3.LUT R2, R3, 0x80000000, RZ, 0xc0, !PT ;  /* 0x8000000003027812 */ /* 0x000fc800078ec0ff */
[----:B------:R-:W-:-:S04]  /*3540*/  SHF.R.U32.HI R3, RZ, 0x18, R2 ;  /* 0x00000018ff037819 */ /* 0x000fc80000011602 */
[----:B------:R-:W-:-:S04]  /*3550*/  LOP3.LUT R0, R0, R3, RZ, 0xfc, !PT ;  /* 0x0000000300007212 */ /* 0x000fc800078efcff */
[----:B------:R-:W-:-:S07]  /*3560*/  PRMT R8, R0, 0x7610, R8 ;  /* 0x0000761000087816 */ /* 0x000fce0000000008 */
.L_x_31146:
[----:B------:R-:W-:Y:S05]  /*3570*/  BSYNC B0 ;  /* 0x0000000000007941 */ /* 0x000fea0003800000 */
.L_x_31145:
[----:B------:R3:W-:Y:S01]  /*3580*/  STG.E.U8 desc[UR36][R16.64], R8 ;  /* 0x0000000810007986 */ /* 0x0007e2000c101124 */
[----:B------:R-:W-:Y:S05]  /*3590*/  BRA `(.L_x_31122) ;  /* 0x0000000000b87947 */ /* 0x000fea0003800000 */
.L_x_31139:
[----:B------:R-:W-:-:S13]  /*35a0*/  ISETP.NE.AND P0, PT, R0, 0x1c, PT ;  /* 0x0000001c0000780c */ /* 0x000fda0003f05270 */
[----:B------:R-:W-:Y:S05]  /*35b0*/  @!P0 BRA `(.L_x_31148) ;  /* 0x0000000000a48947 */ /* 0x000fea0003800000 */
[----:B------:R-:W-:-:S13]  /*35c0*/  ISETP.NE.AND P0, PT, R0, 0x1d, PT ;  /* 0x0000001d0000780c */ /* 0x000fda0003f05270 */
[----:B------:R-:W-:Y:S05]  /*35d0*/  @!P0 BRA `(.L_x_31149) ;  /* 0x00000000008c8947 */ /* 0x000fea0003800000 */
[----:B------:R-:W-:-:S13]  /*35e0*/  ISETP.NE.AND P0, PT, R0, 0x2c, PT ;  /* 0x0000002c0000780c */ /* 0x000fda0003f05270 */
[----:B------:R-:W-:Y:S05]  /*35f0*/  @P0 BRA `(.L_x_31121) ;  /* 0x0000000000400947 */ /* 0x000fea0003800000 */
[----:B0-----:R-:W-:-:S05]  /*3600*/  IMAD.U32 R3, R3, 0x10000, RZ ;  /* 0x0001000003037824 */ /* 0x001fca00078e00ff */
        /* <DEDUP_REMOVED lines=15> */
.L_x_31121:
[----:B------:R-:W-:Y:S01]  /*3700*/  MOV R0, 0x0 ;  /* 0x0000000000007802 */ /* 0x000fe20000000f00 */
[----:B------:R-:W-:Y:S01]  /*3710*/  ULDC.64 UR4, c[0x4][0x178] ;  /* 0x01005e0000047ab9 */ /* 0x000fe20000000a00 */
[----:B------:R-:W-:Y:S01]  /*3720*/  ULDC.64 UR6, c[0x4][0x180] ;  /* 0x0100600000067ab9 */ /* 0x000fe20000000a00 */
[----:B------:R-:W-:Y:S01]  /*3730*/  IMAD.U32 R4, RZ, RZ, UR4 ;  /* 0x00000004ff047e24 */ /* 0x000fe2000f8e00ff */
[----:B0-----:R0:W1:Y:S01]  /*3740*/  LDC.64 R2, c[0x4][R0] ;  /* 0x0100000000027b82 */ /* 0x0010620000000a00 */
        /* <DEDUP_REMOVED lines=11> */
.L_x_31150:
[----:B------:R-:W-:Y:S05]  /*3800*/  BRA `(.L_x_31122) ;  /* 0x00000000001c7947 */ /* 0x000fea0003800000 */
.L_x_31149:
[----:B0-----:R-:W-:-:S06]  /*3810*/  IMAD.U32 R3, R3, 0x10000, RZ ;  /* 0x0001000003037824 */ /* 0x001fcc00078e00ff */
[----:B------:R-:W0:Y:S02]  /*3820*/  F2I.U64.TRUNC R2, R3 ;  /* 0x0000000300027311 */ /* 0x000e24000020d800 */
[----:B0-----:R2:W-:Y:S01]  /*3830*/  STG.E.64 desc[UR36][R16.64], R2 ;  /* 0x0000000210007986 */ /* 0x0015e2000c101b24 */
[----:B------:R-:W-:Y:S05]  /*3840*/  BRA `(.L_x_31122) ;  /* 0x00000000000c7947 */ /* 0x000fea0003800000 */
.L_x_31148:
[----:B0-----:R-:W-:-:S06]  /*3850*/  IMAD.U32 R3, R3, 0x10000, RZ ;  /* 0x0001000003037824 */ /* 0x001fcc00078e00ff */
[----:B------:R-:W0:Y:S02]  /*3860*/  F2I.FTZ.U32.TRUNC.NTZ R3, R3 ;  /* 0x0000000300037305 */ /* 0x000e24000021f000 */
[----:B0-----:R0:W-:Y:S02]  /*3870*/  STG.E desc[UR36][R16.64], R3 ;  /* 0x0000000310007986 */ /* 0x0011e4000c101924 */
.L_x_31122:
[----:B------:R-:W-:-:S07]  /*3880*/  VIADD R19, R19, 0x80 ;  /* 0x0000008013137836 */ /* 0x000fce0000000000 */
.L_x_31073:
[----:B------:R-:W-:Y:S05]  /*3890*/  BSYNC B6 ;  /* 0x0000000000067941 */ /* 0x000fea0003800000 */
.L_x_31072:
        /* <DEDUP_REMOVED lines=307> */
.L_x_31153:
        /* <DEDUP_REMOVED lines=23> */
.L_x_31157:
[----:B------:R-:W2:Y:S02]  /*4d40*/  LDG.E.U8 R4, desc[UR36][R4.64] ;  /* 0x0000002404047981 */ /* 0x000ea4000c1e1100 */
[----:B--2---:R-:W-:-:S04]  /*4d50*/  I2FP.F32.U32 R0, R4 ;  /* 0x0000000400007245 */ /* 0x004fc80000201000 */
[----:B------:R-:W-:-:S04]  /*4d60*/  F2FP.BF16.F32.PACK_AB R0, RZ, R0 ;  /* 0x00000000ff00723e */ /* 0x000fc800000010ff */
[----:B------:R-:W-:Y:S01]  /*4d70*/  PRMT R2, R0, 0x7610, R2 ;  /* 0x0000761000027816 */ /* 0x000fe20000000002 */
[----:B------:R-:W-:Y:S06]  /*4d80*/  BRA `(.L_x_31159) ;  /* 0x0000000c00c47947 */ /* 0x000fec0003800000 */
.L_x_31156:
        /* <DEDUP_REMOVED lines=11> */
.L_x_31161:
[----:B------:R-:W2:Y:S02]  /*4e40*/  LDG.E R4, desc[UR36][R4.64] ;  /* 0x0000002404047981 */ /* 0x000ea4000c1e1900 */
[----:B--2---:R-:W-:-:S04]  /*4e50*/  I2FP.F32.S32 R0, R4 ;  /* 0x0000000400007245 */ /* 0x004fc80000201400 */
[----:B------:R-:W-:-:S04]  /*4e60*/  F2FP.BF16.F32.PACK_AB R0, RZ, R0 ;  /* 0x00000000ff00723e */ /* 0x000fc800000010ff */
[----:B------:R-:W-:Y:S01]  /*4e70*/  PRMT R2, R0, 0x7610, R2 ;  /* 0x0000761000027816 */ /* 0x000fe20000000002 */
[----:B------:R-:W-:Y:S06]  /*4e80*/  BRA `(.L_x_31159) ;  /* 0x0000000c00847947 */ /* 0x000fec0003800000 */
.L_x_31160:
[----:B------:R-:W2:Y:S02]  /*4e90*/  LDG.E.U16 R4, desc[UR36][R4.64] ;  /* 0x0000002404047981 */ /* 0x000ea4000c1e1500 */
[----:B--2---:R-:W0:Y:S02]  /*4ea0*/  I2F.S16 R0, R4 ;  /* 0x0000000400007306 */ /* 0x004e240000101400 */
[----:B0-----:R-:W-:-:S04]  /*4eb0*/  F2FP.BF16.F32.PACK_AB R0, RZ, R0 ;  /* 0x00000000ff00723e */ /* 0x001fc800000010ff */
[----:B------:R-:W-:Y:S01]  /*4ec0*/  PRMT R2, R0, 0x7610, R2 ;  /* 0x0000761000027816 */ /* 0x000fe20000000002 */
[----:B------:R-:W-:Y:S06]  /*4ed0*/  BRA `(.L_x_31159) ;  /* 0x0000000c00707947 */ /* 0x000fec0003800000 */
.L_x_31155:
        /* <DEDUP_REMOVED lines=9> */
.L_x_31163:
[----:B------:R-:W2:Y:S02]  /*4f70*/  LDG.E.U16 R0, desc[UR36][R4.64] ;  /* 0x0000002404007981 */ /* 0x000ea4000c1e1500 */
[----:B--2---:R-:W-:-:S05]  /*4f80*/  HADD2.F32 R0, -RZ, R0.H0_H0 ;  /* 0x20000000ff007230 */ /* 0x004fca0000004100 */
[----:B------:R-:W-:-:S04]  /*4f90*/  F2FP.BF16.F32.PACK_AB R0, RZ, R0 ;  /* 0x00000000ff00723e */ /* 0x000fc800000010ff */
[----:B------:R-:W-:Y:S01]  /*4fa0*/  PRMT R2, R0, 0x7610, R2 ;  /* 0x0000761000027816 */ /* 0x000fe20000000002 */
[----:B------:R-:W-:Y:S06]  /*4fb0*/  BRA `(.L_x_31159) ;  /* 0x0000000c00387947 */ /* 0x000fec0003800000 */
.L_x_31162:
        /* <DEDUP_REMOVED lines=9> */
.L_x_31165:
[----:B------:R-:W2:Y:S02]  /*5050*/  LDG.E.U16 R4, desc[UR36][R4.64] ;  /* 0x0000002404047981 */ /* 0x000ea4000c1e1500 */
[----:B--2---:R-:W-:-:S05]  /*5060*/  HADD2.F32 R0, -RZ, R4.H0_H0 ;  /* 0x20000004ff007230 */ /* 0x004fca0000004100 */
[----:B------:R-:W-:-:S04]  /*5070*/  F2FP.BF16.F32.PACK_AB R0, RZ, R0 ;  /* 0x00000000ff00723e */ /* 0x000fc800000010ff */
[----:B------:R-:W-:Y:S01]  /*5080*/  PRMT R2, R0, 0x7610, R2 ;  /* 0x0000761000027816 */ /* 0x000fe20000000002 */
[----:B------:R-:W-:Y:S06]  /*5090*/  BRA `(.L_x_31159) ;  /* 0x0000000c00007947 */ /* 0x000fec0003800000 */
.L_x_31164:
        /* <DEDUP_REMOVED lines=9> */
.L_x_31154:
        /* <DEDUP_REMOVED lines=14> */
.L_x_31168:
        /* <DEDUP_REMOVED lines=9> */
.L_x_31167:
        /* <DEDUP_REMOVED lines=28> */
.L_x_31170:
        /* <DEDUP_REMOVED lines=14> */
.L_x_31169:
[----:B------:R0:W5:Y:S01]  /*5540*/  LDG.E.U16 R2, desc[UR36][R4.64] ;  /* 0x0000002404027981 */ /* 0x000162000c1e1500 */
[----:B------:R-:W-:Y:S05]  /*5550*/  BRA `(.L_x_31159) ;  /* 0x0000000400d07947 */ /* 0x000fea0003800000 */
.L_x_31166:
        /* <DEDUP_REMOVED lines=13> */
.L_x_31173:
        /* <DEDUP_REMOVED lines=21> */
.L_x_31177:
[----:B------:R-:W-:Y:S05]  /*5780*/  BSYNC B1 ;  /* 0x0000000000017941 */ /* 0x000fea0003800000 */
.L_x_31176:
[----:B------:R-:W-:Y:S01]  /*5790*/  LEA R3, R0, 0x3b800000, 0x17 ;  /* 0x3b80000000037811 */ /* 0x000fe200078eb8ff */
[----:B------:R-:W-:-:S05]  /*57a0*/  IMAD.SHL.U32 R0, R2, 0x100000, RZ ;  /* 0x0010000002007824 */ /* 0x000fca00078e00ff */
[----:B------:R-:W-:-:S07]  /*57b0*/  LOP3.LUT R0, R3, R0, R4, 0xfe, !PT ;  /* 0x0000000003007212 */ /* 0x000fce00078efe04 */
.L_x_31175:
[----:B------:R-:W-:Y:S05]  /*57c0*/  BSYNC B0 ;  /* 0x0000000000007941 */ /* 0x000fea0003800000 */
.L_x_31174:
[----:B------:R-:W-:-:S04]  /*57d0*/  F2FP.BF16.F32.PACK_AB R0, RZ, R0 ;  /* 0x00000000ff00723e */ /* 0x000fc800000010ff */
[----:B------:R-:W-:Y:S01]  /*57e0*/  PRMT R2, R0, 0x7610, R2 ;  /* 0x0000761000027816 */ /* 0x000fe20000000002 */
[----:B------:R-:W-:Y:S06]  /*57f0*/  BRA `(.L_x_31159) ;  /* 0x0000000400287947 */ /* 0x000fec0003800000 */
.L_x_31172:
        /* <DEDUP_REMOVED lines=21> */
.L_x_31181:
[----:B------:R-:W-:Y:S05]  /*5950*/  BSYNC B1 ;  /* 0x0000000000017941 */ /* 0x000fea0003800000 */
.L_x_31180:
[----:B------:R-:W-:Y:S01]  /*5960*/  LEA R3, R0, 0x37800000, 0x17 ;  /* 0x3780000000037811 */ /* 0x000fe200078eb8ff */
[----:B------:R-:W-:-:S05]  /*5970*/  IMAD.SHL.U32 R0, R2, 0x200000, RZ ;  /* 0x0020000002007824 */ /* 0x000fca00078e00ff */
[----:B------:R-:W-:-:S07]  /*5980*/  LOP3.LUT R0, R3, R0, R4, 0xfe, !PT ;  /* 0x0000000003007212 */ /* 0x000fce00078efe04 */
.L_x_31179:
[----:B------:R-:W-:Y:S05]  /*5990*/  BSYNC B0 ;  /* 0x0000000000007941 */ /* 0x000fea0003800000 */
.L_x_31178:
[----:B------:R-:W-:-:S04]  /*59a0*/  F2FP.BF16.F32.PACK_AB R0, RZ, R0 ;  /* 0x00000000ff00723e */ /* 0x000fc800000010ff */
[----:B------:R-:W-:Y:S01]  /*59b0*/  PRMT R2, R0, 0x7610, R2 ;  /* 0x0000761000027816 */ /* 0x000fe20000000002 */
[----:B------:R-:W-:Y:S06]  /*59c0*/  BRA `(.L_x_31159) ;  /* 0x0000000000b47947 */ /* 0x000fec0003800000 */
.L_x_31171:
        /* <DEDUP_REMOVED lines=14> */
.L_x_31185:
[----:B------:R-:W-:Y:S05]  /*5ab0*/  BSYNC B0 ;  /* 0x0000000000007941 */ /* 0x000fea0003800000 */
.L_x_31184:
[----:B------:R-:W-:-:S04]  /*5ac0*/  F2FP.BF16.F32.PACK_AB R0, RZ, R0 ;  /* 0x00000000ff00723e */ /* 0x000fc800000010ff */
[----:B------:R-:W-:Y:S01]  /*5ad0*/  PRMT R2, R0, 0x7610, R2 ;  /* 0x0000761000027816 */ /* 0x000fe20000000002 */
[----:B------:R-:W-:Y:S06]  /*5ae0*/  BRA `(.L_x_31159) ;  /* 0x00000000006c7947 */ /* 0x000fec0003800000 */
.L_x_31158:
        /* <DEDUP_REMOVED lines=16> */
.L_x_31186:
[----:B------:R-:W-:Y:S01]  /*5bf0*/  PRMT R2, RZ, 0x7610, R2 ;  /* 0x00007610ff027816 */ /* 0x000fe20000000002 */
[----:B------:R-:W-:Y:S06]  /*5c00*/  BRA `(.L_x_31159) ;  /* 0x0000000000247947 */ /* 0x000fec0003800000 */
.L_x_31183:
[----:B------:R-:W2:Y:S02]  /*5c10*/  LDG.E.64 R4, desc[UR36][R4.64] ;  /* 0x0000002404047981 */ /* 0x000ea4000c1e1b00 */
[----:B--2---:R-:W0:Y:S02]  /*5c20*/  I2F.U64 R0, R4 ;  /* 0x0000000400007312 */ /* 0x004e240000301000 */
[----:B0-----:R-:W-:-:S04]  /*5c30*/  F2FP.BF16.F32.PACK_AB R0, RZ, R0 ;  /* 0x00000000ff00723e */ /* 0x001fc800000010ff */
[----:B------:R-:W-:Y:S01]  /*5c40*/  PRMT R2, R0, 0x7610, R2 ;  /* 0x0000761000027816 */ /* 0x000fe20000000002 */
[----:B------:R-:W-:Y:S06]  /*5c50*/  BRA `(.L_x_31159) ;  /* 0x0000000000107947 */ /* 0x000fec0003800000 */
.L_x_31182:
[----:B------:R-:W2:Y:S02]  /*5c60*/  LDG.E R4, desc[UR36][R4.64] ;  /* 0x0000002404047981 */ /* 0x000ea4000c1e1900 */
[----:B--2---:R-:W-:-:S04]  /*5c70*/  I2FP.F32.U32 R0, R4 ;  /* 0x0000000400007245 */ /* 0x004fc80000201000 */
[----:B------:R-:W-:-:S04]  /*5c80*/  F2FP.BF16.F32.PACK_AB R0, RZ, R0 ;  /* 0x00000000ff00723e */ /* 0x000fc800000010ff */
[----:B------:R-:W-:-:S07]  /*5c90*/  PRMT R2, R0, 0x7610, R2 ;  /* 0x0000761000027816 */ /* 0x000fce0000000002 */
.L_x_31159:
        /* <DEDUP_REMOVED lines=30> */
.L_x_31192:
[----:B------:R-:W-:Y:S01]  /*5e80*/  FSETP.GEU.FTZ.AND P0, PT, R5, -R9, PT ;  /* 0x800000090500720b */ /* 0x000fe20003f1e000 */
[----:B------:R-:W-:-:S12]  /*5e90*/  FADD.FTZ R7, R7, -1 ;  /* 0xbf80000007077421 */ /* 0x000fd80000010000 */
[----:B------:R-:W-:-:S07]  /*5ea0*/  @!P0 FADD.FTZ R7, R7, -1 ;  /* 0xbf80000007078421 */ /* 0x000fce0000010000 */
.L_x_31191:
[----:B------:R-:W-:Y:S05]  /*5eb0*/  BSYNC B1 ;  /* 0x0000000000017941 */ /* 0x000fea0003800000 */
.L_x_31190:
[----:B------:R-:W-:Y:S01]  /*5ec0*/  FFMA.FTZ R0, -R9, R7, R0 ;  /* 0x0000000709007223 */ /* 0x000fe20000010100 */
[----:B------:R-:W-:Y:S06]  /*5ed0*/  BRA `(.L_x_31188) ;  /* 0x00000000007c7947 */ /* 0x000fec0003800000 */
.L_x_31189:
        /* <DEDUP_REMOVED lines=15> */
.L_x_31195:
        /* <DEDUP_REMOVED lines=13> */
.L_x_31194:
[----:B------:R-:W-:Y:S05]  /*60a0*/  BSYNC B1 ;  /* 0x0000000000017941 */ /* 0x000fea0003800000 */
.L_x_31193:
[----:B------:R-:W-:-:S04]  /*60b0*/  FMUL.FTZ R5, R4, 1.1920928955078125e-07 ;  /* 0x3400000004057820 */ /* 0x000fc80000410000 */
[----:B------:R-:W-:-:S07]  /*60c0*/  FMUL.FTZ R0, R8, R5 ;  /* 0x0000000508007220 */ /* 0x000fce0000410000 */
.L_x_31188:
[----:B------:R-:W-:Y:S05]  /*60d0*/  BSYNC B0 ;  /* 0x0000000000007941 */ /* 0x000fea0003800000 */
.L_x_31187:
        /* <DEDUP_REMOVED lines=26> */
.L_x_31199:
[----:B0-----:R-:W-:-:S06]  /*6280*/  IMAD.U32 R3, R3, 0x10000, RZ ;  /* 0x0001000003037824 */ /* 0x001fcc00078e00ff */
[----:B------:R-:W0:Y:S02]  /*6290*/  F2I.S64.TRUNC R2, R3 ;  /* 0x0000000300027311 */ /* 0x000e24000020d900 */
[----:B0-----:R4:W-:Y:S01]  /*62a0*/  STG.E.U8 desc[UR36][R16.64], R2 ;  /* 0x0000000210007986 */ /* 0x0019e2000c101124 */
[----:B------:R-:W-:Y:S05]  /*62b0*/  BRA `(.L_x_31201) ;  /* 0x0000000c00847947 */ /* 0x000fea0003800000 */
.L_x_31198:
        /* <DEDUP_REMOVED lines=10> */
.L_x_31203:
[----:B0-----:R-:W-:-:S06]  /*6360*/  IMAD.U32 R3, R3, 0x10000, RZ ;  /* 0x0001000003037824 */ /* 0x001fcc00078e00ff */
[----:B------:R-:W0:Y:S02]  /*6370*/  F2I.FTZ.TRUNC.NTZ R3, R3 ;  /* 0x0000000300037305 */ /* 0x000e24000021f100 */
[----:B0-----:R2:W-:Y:S01]  /*6380*/  STG.E desc[UR36][R16.64], R3 ;  /* 0x0000000310007986 */ /* 0x0015e2000c101924 */
[----:B------:R-:W-:Y:S05]  /*6390*/  BRA `(.L_x_31201) ;  /* 0x0000000c004c7947 */ /* 0x000fea0003800000 */
.L_x_31202:
[----:B0-----:R-:W-:-:S06]  /*63a0*/  IMAD.U32 R3, R3, 0x10000, RZ ;  /* 0x0001000003037824 */ /* 0x001fcc00078e00ff */
[----:B------:R-:W0:Y:S02]  /*63b0*/  F2I.FTZ.TRUNC.NTZ R3, R3 ;  /* 0x0000000300037305 */ /* 0x000e24000021f100 */
[----:B0-----:R0:W-:Y:S01]  /*63c0*/  STG.E.U16 desc[UR36][R16.64], R3 ;  /* 0x0000000310007986 */ /* 0x0011e2000c101524 */
[----:B------:R-:W-:Y:S05]  /*63d0*/  BRA `(.L_x_31201) ;  /* 0x0000000c003c7947 */ /* 0x000fea0003800000 */
.L_x_31197:
        /* <DEDUP_REMOVED lines=9> */
.L_x_31205:
[----:B0-----:R-:W-:-:S05]  /*6470*/  IMAD.U32 R0, R3, 0x10000, RZ ;  /* 0x0001000003007824 */ /* 0x001fca00078e00ff */
[----:B------:R-:W-:-:S05]  /*6480*/  F2FP.F16.F32.PACK_AB R0, RZ, R0 ;  /* 0x00000000ff00723e */ /* 0x000fca00000000ff */
[----:B------:R0:W-:Y:S01]  /*6490*/  STG.E.U16 desc[UR36][R16.64], R0 ;  /* 0x0000000010007986 */ /* 0x0001e2000c101524 */
[----:B------:R-:W-:Y:S05]  /*64a0*/  BRA `(.L_x_31201) ;  /* 0x0000000c00087947 */ /* 0x000fea0003800000 */
.L_x_31204:
        /* <DEDUP_REMOVED lines=10> */
.L_x_31207:
[----:B0-----:R-:W-:-:S05]  /*6550*/  IMAD.U32 R3, R3, 0x10000, RZ ;  /* 0x0001000003037824 */ /* 0x001fca00078e00ff */
[----:B------:R-:W-:-:S04]  /*6560*/  F2FP.F16.F32.PACK_AB R3, RZ, R3 ;  /* 0x00000003ff03723e */ /* 0x000fc800000000ff */
[----:B------:R-:W-:-:S05]  /*6570*/  PRMT R3, R3, 0x5410, RZ ;  /* 0x0000541003037816 */ /* 0x000fca00000000ff */
[----:B------:R0:W-:Y:S01]  /*6580*/  STG.E desc[UR36][R16.64], R3 ;  /* 0x0000000310007986 */ /* 0x0001e2000c101924 */
[----:B------:R-:W-:Y:S05]  /*6590*/  BRA `(.L_x_31201) ;  /* 0x0000000800cc7947 */ /* 0x000fea0003800000 */
.L_x_31206:
[----:B0-----:R-:W-:-:S04]  /*65a0*/  IMAD.U32 R2, R3, 0x10000, RZ ;  /* 0x0001000003027824 */ /* 0x001fc800078e00ff */
[----:B------:R-:W-:-:S06]  /*65b0*/  FMUL.FTZ R2, R2, 1 ;  /* 0x3f80000002027820 */ /* 0x000fcc0000410000 */
[----:B------:R-:W0:Y:S02]  /*65c0*/  F2F.F64.F32 R2, R2 ;  /* 0x0000000200027310 */ /* 0x000e240000201800 */
[----:B0-----:R0:W-:Y:S01]  /*65d0*/  STG.E.64 desc[UR36][R16.64], R2 ;  /* 0x0000000210007986 */ /* 0x0011e2000c101b24 */
[----:B------:R-:W-:Y:S05]  /*65e0*/  BRA `(.L_x_31201) ;  /* 0x0000000800b87947 */ /* 0x000fea0003800000 */
.L_x_31196:
        /* <DEDUP_REMOVED lines=13> */
.L_x_31210:
[----:B0-----:R-:W-:Y:S01]  /*66c0*/  IMAD.U32 R3, R3, 0x10000, RZ ;  /* 0x0001000003037824 */ /* 0x001fe200078e00ff */
[----:B------:R-:W-:-:S03]  /*66d0*/  CS2R R6, SRZ ;  /* 0x0000000000067805 */ /* 0x000fc6000001ff00 */
[----:B------:R-:W-:-:S04]  /*66e0*/  FMUL.FTZ R3, R3, 1 ;  /* 0x3f80000003037820 */ /* 0x000fc80000410000 */
[----:B------:R-:W0:Y:S02]  /*66f0*/  F2F.F64.F32 R4, R3 ;  /* 0x0000000300047310 */ /* 0x000e240000201800 */
[----:B0-----:R0:W-:Y:S01]  /*6700*/  STG.E.128 desc[UR36][R16.64], R4 ;  /* 0x0000000410007986 */ /* 0x0011e2000c101d24 */
[----:B------:R-:W-:Y:S05]  /*6710*/  BRA `(.L_x_31201) ;  /* 0x00000008006c7947 */ /* 0x000fea0003800000 */
.L_x_31209:
        /* <DEDUP_REMOVED lines=21> */
.L_x_31214:
[----:B------:R-:W-:Y:S05]  /*6870*/  BSYNC B0 ;  /* 0x0000000000007941 */ /* 0x000fea0003800000 */
.L_x_31213:
[----:B------:R-:W-:-:S05]  /*6880*/  LOP3.LUT R3, R0, R3, RZ, 0xfc, !PT ;  /* 0x0000000300037212 */ /* 0x000fca00078efcff */
[----:B------:R0:W-:Y:S01]  /*6890*/  STG.E.U8 desc[UR36][R16.64], R3 ;  /* 0x0000000310007986 */ /* 0x0001e2000c101124 */
[----:B------:R-:W-:Y:S05]  /*68a0*/  BRA `(.L_x_31201) ;  /* 0x0000000800087947 */ /* 0x000fea0003800000 */
.L_x_31212:
        /* <DEDUP_REMOVED lines=13> */
.L_x_31216:
[----:B------:R-:W-:Y:S01]  /*6980*/  IMAD.MOV.U32 R0, RZ, RZ, 0x7f ;  /* 0x0000007fff007424 */ /* 0x000fe200078e00ff */
[----:B------:R-:W-:-:S04]  /*6990*/  ISETP.GT.U32.AND P0, PT, R2, 0x7f800000, PT ;  /* 0x7f8000000200780c */ /* 0x000fc80003f04070 */
[----:B------:R-:W-:-:S09]  /*69a0*/  SEL R0, R0, 0x7c, P0 ;  /* 0x0000007c00007807 */ /* 0x000fd20000000000 */
.L_x_31217:
[----:B------:R-:W-:Y:S05]  /*69b0*/  BSYNC B0 ;  /* 0x0000000000007941 */ /* 0x000fea0003800000 */
.L_x_31215:
[----:B------:R-:W-:-:S04]  /*69c0*/  LOP3.LUT R2, R3, 0x80000000, RZ, 0xc0, !PT ;  /* 0x8000000003027812 */ /* 0x000fc800078ec0ff */
[----:B------:R-:W-:-:S04]  /*69d0*/  SHF.R.U32.HI R3, RZ, 0x18, R2 ;  /* 0x00000018ff037819 */ /* 0x000fc80000011602 */
[----:B------:R-:W-:-:S05]  /*69e0*/  LOP3.LUT R3, R0, R3, RZ, 0xfc, !PT ;  /* 0x0000000300037212 */ /* 0x000fca00078efcff */
[----:B------:R0:W-:Y:S01]  /*69f0*/  STG.E.U8 desc[UR36][R16.64], R3 ;  /* 0x0000000310007986 */ /* 0x0001e2000c101124 */
[----:B------:R-:W-:Y:S05]  /*6a00*/  BRA `(.L_x_31201) ;  /* 0x0000000400b07947 */ /* 0x000fea0003800000 */
.L_x_31211:
[----:B0-----:R0:W-:Y:S01]  /*6a10*/  STG.E.U16 desc[UR36][R16.64], R3 ;  /* 0x0000000310007986 */ /* 0x0011e2000c101524 */
[----:B------:R-:W-:Y:S05]  /*6a20*/  BRA `(.L_x_31201) ;  /* 0x0000000400a87947 */ /* 0x000fea0003800000 */
.L_x_31208:
        /* <DEDUP_REMOVED lines=12> */
.L_x_31220:
        /* <DEDUP_REMOVED lines=17> */
.L_x_31223:
[----:B------:R-:W-:-:S04]  /*6c00*/  LOP3.LUT R2, R3, 0x80000000, RZ, 0xc0, !PT ;  /* 0x8000000003027812 */ /* 0x000fc800078ec0ff */
[----:B------:R-:W-:-:S04]  /*6c10*/  SHF.R.U32.HI R3, RZ, 0x18, R2 ;  /* 0x00000018ff037819 */ /* 0x000fc80000011602 */
[----:B------:R-:W-:-:S04]  /*6c20*/  LOP3.LUT R0, R0, R3, RZ, 0xfc, !PT ;  /* 0x0000000300007212 */ /* 0x000fc800078efcff */
[----:B------:R-:W-:-:S07]  /*6c30*/  PRMT R8, R0, 0x7610, R8 ;  /* 0x0000761000087816 */ /* 0x000fce0000000008 */
.L_x_31222:
[----:B------:R-:W-:Y:S05]  /*6c40*/  BSYNC B0 ;  /* 0x0000000000007941 */ /* 0x000fea0003800000 */
.L_x_31221:
[----:B------:R0:W-:Y:S01]  /*6c50*/  STG.E.U8 desc[UR36][R16.64], R8 ;  /* 0x0000000810007986 */ /* 0x0001e2000c101124 */
[----:B------:R-:W-:Y:S05]  /*6c60*/  BRA `(.L_x_31201) ;  /* 0x0000000400187947 */ /* 0x000fea0003800000 */
.L_x_31219:
        /* <DEDUP_REMOVED lines=17> */
.L_x_31226:
[----:B------:R-:W-:-:S04]  /*6d80*/  LOP3.LUT R2, R3, 0x80000000, RZ, 0xc0, !PT ;  /* 0x8000000003027812 */ /* 0x000fc800078ec0ff */
[----:B------:R-:W-:-:S04]  /*6d90*/  SHF.R.U32.HI R3, RZ, 0x18, R2 ;  /* 0x00000018ff037819 */ /* 0x000fc80000011602 */
[----:B------:R-:W-:-:S04]  /*6da0*/  LOP3.LUT R0, R0, R3, RZ, 0xfc, !PT ;  /* 0x0000000300007212 */ /* 0x000fc800078efcff */
[----:B------:R-:W-:-:S07]  /*6db0*/  PRMT R8, R0, 0x7610, R8 ;  /* 0x0000761000087816 */ /* 0x000fce0000000008 */
.L_x_31225:
[----:B------:R-:W-:Y:S05]  /*6dc0*/  BSYNC B0 ;  /* 0x0000000000007941 */ /* 0x000fea0003800000 */
.L_x_31224:
[----:B------:R0:W-:Y:S01]  /*6dd0*/  STG.E.U8 desc[UR36][R16.64], R8 ;  /* 0x0000000810007986 */ /* 0x0001e2000c101124 */
[----:B------:R-:W-:Y:S05]  /*6de0*/  BRA `(.L_x_31201) ;  /* 0x0000000000b87947 */ /* 0x000fea0003800000 */
.L_x_31218:
        /* <DEDUP_REMOVED lines=22> */
.L_x_31200:
        /* <DEDUP_REMOVED lines=16> */
.L_x_31229:
[----:B------:R-:W-:Y:S05]  /*7050*/  BRA `(.L_x_31201) ;  /* 0x00000000001c7947 */ /* 0x000fea0003800000 */
.L_x_31228:
[----:B0-----:R-:W-:-:S06]  /*7060*/  IMAD.U32 R3, R3, 0x10000, RZ ;  /* 0x0001000003037824 */ /* 0x001fcc00078e00ff */
[----:B------:R-:W0:Y:S02]  /*7070*/  F2I.U64.TRUNC R2, R3 ;  /* 0x0000000300027311 */ /* 0x000e24000020d800 */
[----:B0-----:R0:W-:Y:S01]  /*7080*/  STG.E.64 desc[UR36][R16.64], R2 ;  /* 0x0000000210007986 */ /* 0x0011e2000c101b24 */
[----:B------:R-:W-:Y:S05]  /*7090*/  BRA `(.L_x_31201) ;  /* 0x00000000000c7947 */ /* 0x000fea0003800000 */
.L_x_31227:
[----:B0-----:R-:W-:-:S06]  /*70a0*/  IMAD.U32 R3, R3, 0x10000, RZ ;  /* 0x0001000003037824 */ /* 0x001fcc00078e00ff */
[----:B------:R-:W0:Y:S02]  /*70b0*/  F2I.FTZ.U32.TRUNC.NTZ R3, R3 ;  /* 0x0000000300037305 */ /* 0x000e24000021f000 */
[----:B0-----:R0:W-:Y:S02]  /*70c0*/  STG.E desc[UR36][R16.64], R3 ;  /* 0x0000000310007986 */ /* 0x0011e4000c101924 */
.L_x_31201:
[----:B------:R-:W-:-:S07]  /*70d0*/  VIADD R19, R19, 0x80 ;  /* 0x0000008013137836 */ /* 0x000fce0000000000 */
.L_x_31152:
[----:B------:R-:W-:Y:S05]  /*70e0*/  BSYNC B6 ;  /* 0x0000000000067941 */ /* 0x000fea0003800000 */
.L_x_31151:
        /* <DEDUP_REMOVED lines=307> */
.L_x_31232:
        /* <DEDUP_REMOVED lines=23> */
.L_x_31236:
[----:B------:R-:W2:Y:S02]  /*8590*/  LDG.E.U8 R4, desc[UR36][R4.64] ;  /* 0x0000002404047981 */ /* 0x000ea4000c1e1100 */
[----:B--2---:R-:W-:-:S04]  /*85a0*/  I2FP.F32.U32 R0, R4 ;  /* 0x0000000400007245 */ /* 0x004fc80000201000 */
[----:B------:R-:W-:-:S04]  /*85b0*/  F2FP.BF16.F32.PACK_AB R0, RZ, R0 ;  /* 0x00000000ff00723e */ /* 0x000fc800000010ff */
[----:B------:R-:W-:Y:S01]  /*85c0*/  PRMT R2, R0, 0x7610, R2 ;  /* 0x0000761000027816 */ /* 0x000fe20000000002 */
[----:B------:R-:W-:Y:S06]  /*85d0*/  BRA `(.L_x_31238) ;  /* 0x0000000c00c47947 */ /* 0x000fec0003800000 */
.L_x_31235:
        /* <DEDUP_REMOVED lines=11> */
.L_x_31240:
[----:B------:R-:W2:Y:S02]  /*8690*/  LDG.E R4, desc[UR36][R4.64] ;  /* 0x0000002404047981 */ /* 0x000ea4000c1e1900 */
[----:B--2---:R-:W-:-:S04]  /*86a0*/  I2FP.F32.S32 R0, R4 ;  /* 0x0000000400007245 */ /* 0x004fc80000201400 */
[----:B------:R-:W-:-:S04]  /*86b0*/  F2FP.BF16.F32.PACK_AB R0, RZ, R0 ;  /* 0x00000000ff00723e */ /* 0x000fc800000010ff */
[----:B------:R-:W-:Y:S01]  /*86c0*/  PRMT R2, R0, 0x7610, R2 ;  /* 0x0000761000027816 */ /* 0x000fe20000000002 */
[----:B------:R-:W-:Y:S06]  /*86d0*/  BRA `(.L_x_31238) ;  /* 0x0000000c00847947 */ /* 0x000fec0003800000 */
.L_x_31239:
[----:B------:R-:W2:Y:S02]  /*86e0*/  LDG.E.U16 R4, desc[UR36][R4.64] ;  /* 0x0000002404047981 */ /* 0x000ea4000c1e1500 */
[----:B--2---:R-:W0:Y:S02]  /*86f0*/  I2F.S16 R0, R4 ;  /* 0x0000000400007306 */ /* 0x004e240000101400 */
[----:B0-----:R-:W-:-:S04]  /*8700*/  F2FP.BF16.F32.PACK_AB R0, RZ, R0 ;  /* 0x00000000ff00723e */ /* 0x001fc800000010ff */
[----:B------:R-:W-:Y:S01]  /*8710*/  PRMT R2, R0, 0x7610, R2 ;  /* 0x0000761000027816 */ /* 0x000fe20000000002 */
[----:B------:R-:W-:Y:S06]  /*8720*/  BRA `(.L_x_31238) ;  /* 0x0000000c00707947 */ /* 0x000fec0003800000 */
.L_x_31234:
        /* <DEDUP_REMOVED lines=9> */
.L_x_31242:
[----:B------:R-:W2:Y:S02]  /*87c0*/  LDG.E.U16 R0, desc[UR36][R4.64] ;  /* 0x0000002404007981 */ /* 0x000ea4000c1e1500 */
[----:B--2---:R-:W-:-:S05]  /*87d0*/  HADD2.F32 R0, -RZ, R0.H0_H0 ;  /* 0x20000000ff007230 */ /* 0x004fca0000004100 */
[----:B------:R-:W-:-:S04]  /*87e0*/  F2FP.BF16.F32.PACK_AB R0, RZ, R0 ;  /* 0x00000000ff00723e */ /* 0x000fc800000010ff */
[----:B------:R-:W-:Y:S01]  /*87f0*/  PRMT R2, R0, 0x7610, R2 ;  /* 0x0000761000027816 */ /* 0x000fe20000000002 */
[----:B------:R-:W-:Y:S06]  /*8800*/  BRA `(.L_x_31238) ;  /* 0x0000000c00387947 */ /* 0x000fec0003800000 */
.L_x_31241:
        /* <DEDUP_REMOVED lines=9> */
.L_x_31244:
[----:B------:R-:W2:Y:S02]  /*88a0*/  LDG.E.U16 R4, desc[UR36][R4.64] ;  /* 0x0000002404047981 */ /* 0x000ea4000c1e1500 */
[----:B--2---:R-:W-:-:S05]  /*88b0*/  HADD2.F32 R0, -RZ, R4.H0_H0 ;  /* 0x20000004ff007230 */ /* 0x004fca0000004100 */
[----:B------:R-:W-:-:S04]  /*88c0*/  F2FP.BF16.F32.PACK_AB R0, RZ, R0 ;  /* 0x00000000ff00723e */ /* 0x000fc800000010ff */
[----:B------:R-:W-:Y:S01]  /*88d0*/  PRMT R2, R0, 0x7610, R2 ;  /* 0x0000761000027816 */ /* 0x000fe20000000002 */
[----:B------:R-:W-:Y:S06]  /*88e0*/  BRA `(.L_x_31238) ;  /* 0x0000000c00007947 */ /* 0x000fec0003800000 */
.L_x_31243:
        /* <DEDUP_REMOVED lines=9> */
.L_x_31233:
        /* <DEDUP_REMOVED lines=14> */
.L_x_31247:
        /* <DEDUP_REMOVED lines=9> */
.L_x_31246:
        /* <DEDUP_REMOVED lines=28> */
.L_x_31249:
        /* <DEDUP_REMOVED lines=14> */
.L_x_31248:
[----:B------:R0:W5:Y:S01]  /*8d90*/  LDG.E.U16 R2, desc[UR36][R4.64] ;  /* 0x0000002404027981 */ /* 0x000162000c1e1500 */
[----:B------:R-:W-:Y:S05]  /*8da0*/  BRA `(.L_x_31238) ;  /* 0x0000000400d07947 */ /* 0x000fea0003800000 */
.L_x_31245:
        /* <DEDUP_REMOVED lines=13> */
.L_x_31252:
        /* <DEDUP_REMOVED lines=21> */
.L_x_31256:
[----:B------:R-:W-:Y:S05]  /*8fd0*/  BSYNC B1 ;  /* 0x0000000000017941 */ /* 0x000fea0003800000 */
.L_x_31255:
[----:B------:R-:W-:Y:S01]  /*8fe0*/  LEA R3, R0, 0x3b800000, 0x17 ;  /* 0x3b80000000037811 */ /* 0x000fe200078eb8ff */
[----:B------:R-:W-:-:S05]  /*8ff0*/  IMAD.SHL.U32 R0, R2, 0x100000, RZ ;  /* 0x0010000002007824 */ /* 0x000fca00078e00ff */
[----:B------:R-:W-:-:S07]  /*9000*/  LOP3.LUT R0, R3, R0, R4, 0xfe, !PT ;  /* 0x0000000003007212 */ /* 0x000fce00078efe04 */
.L_x_31254:
[----:B------:R-:W-:Y:S05]  /*9010*/  BSYNC B0 ;  /* 0x0000000000007941 */ /* 0x000fea0003800000 */
.L_x_31253:
[----:B------:R-:W-:-:S04]  /*9020*/  F2FP.BF16.F32.PACK_AB R0, RZ, R0 ;  /* 0x00000000ff00723e */ /* 0x000fc800000010ff */
[----:B------:R-:W-:Y:S01]  /*9030*/  PRMT R2, R0, 0x7610, R2 ;  /* 0x0000761000027816 */ /* 0x000fe20000000002 */
[----:B------:R-:W-:Y:S06]  /*9040*/  BRA `(.L_x_31238) ;  /* 0x0000000400287947 */ /* 0x000fec0003800000 */
.L_x_31251:
        /* <DEDUP_REMOVED lines=21> */
.L_x_31260:
[----:B------:R-:W-:Y:S05]  /*91a0*/  BSYNC B1 ;  /* 0x0000000000017941 */ /* 0x000fea0003800000 */
.L_x_31259:
[----:B------:R-:W-:Y:S01]  /*91b0*/  LEA R3, R0, 0x37800000, 0x17 ;  /* 0x3780000000037811 */ /* 0x000fe200078eb8ff */
[----:B------:R-:W-:-:S05]  /*91c0*/  IMAD.SHL.U32 R0, R2, 0x200000, RZ ;  /* 0x0020000002007824 */ /* 0x000fca00078e00ff */
[----:B------:R-:W-:-:S07]  /*91d0*/  LOP3.LUT R0, R3, R0, R4, 0xfe, !PT ;  /* 0x0000000003007212 */ /* 0x000fce00078efe04 */
.L_x_31258:
[----:B------:R-:W-:Y:S05]  /*91e0*/  BSYNC B0 ;  /* 0x0000000000007941 */ /* 0x000fea0003800000 */
.L_x_31257:
[----:B------:R-:W-:-:S04]  /*91f0*/  F2FP.BF16.F32.PACK_AB R0, RZ, R0 ;  /* 0x00000000ff00723e */ /* 0x000fc800000010ff */
[----:B------:R-:W-:Y:S01]  /*9200*/  PRMT R2, R0, 0x7610, R2 ;  /* 0x0000761000027816 */ /* 0x000fe20000000002 */
[----:B------:R-:W-:Y:S06]  /*9210*/  BRA `(.L_x_31238) ;  /* 0x0000000000b47947 */ /* 0x000fec0003800000 */
.L_x_31250:
        /* <DEDUP_REMOVED lines=14> */
.L_x_31264:
[----:B------:R-:W-:Y:S05]  /*9300*/  BSYNC B0 ;  /* 0x0000000000007941 */ /* 0x000fea0003800000 */
.L_x_31263:
[----:B------:R-:W-:-:S04]  /*9310*/  F2FP.BF16.F32.PACK_AB R0, RZ, R0 ;  /* 0x00000000ff00723e */ /* 0x000fc800000010ff */
[----:B------:R-:W-:Y:S01]  /*9320*/  PRMT R2, R0, 0x7610, R2 ;  /* 0x0000761000027816 */ /* 0x000fe20000000002 */
[----:B------:R-:W-:Y:S06]  /*9330*/  BRA `(.L_x_31238) ;  /* 0x00000000006c7947 */ /* 0x000fec0003800000 */
.L_x_31237:
        /* <DEDUP_REMOVED lines=16> */
.L_x_31265:
[----:B------:R-:W-:Y:S01]  /*9440*/  PRMT R2, RZ, 0x7610, R2 ;  /* 0x00007610ff027816 */ /* 0x000fe20000000002 */
[----:B------:R-:W-:Y:S06]  /*9450*/  BRA `(.L_x_31238) ;  /* 0x0000000000247947 */ /* 0x000fec0003800000 */
.L_x_31262:
[----:B------:R-:W2:Y:S02]  /*9460*/  LDG.E.64 R4, desc[UR36][R4.64] ;  /* 0x0000002404047981 */ /* 0x000ea4000c1e1b00 */
[----:B--2---:R-:W0:Y:S02]  /*9470*/  I2F.U64 R0, R4 ;  /* 0x0000000400007312 */ /* 0x004e240000301000 */
[----:B0-----:R-:W-:-:S04]  /*9480*/  F2FP.BF16.F32.PACK_AB R0, RZ, R0 ;  /* 0x00000000ff00723e */ /* 0x001fc800000010ff */
[----:B------:R-:W-:Y:S01]  /*9490*/  PRMT R2, R0, 0x7610, R2 ;  /* 0x0000761000027816 */ /* 0x000fe20000000002 */
[----:B------:R-:W-:Y:S06]  /*94a0*/  BRA `(.L_x_31238) ;  /* 0x0000000000107947 */ /* 0x000fec0003800000 */
.L_x_31261:
[----:B------:R-:W2:Y:S02]  /*94b0*/  LDG.E R4, desc[UR36][R4.64] ;  /* 0x0000002404047981 */ /* 0x000ea4000c1e1900 */
[----:B--2---:R-:W-:-:S04]  /*94c0*/  I2FP.F32.U32 R0, R4 ;  /* 0x0000000400007245 */ /* 0x004fc80000201000 */
[----:B------:R-:W-:-:S04]  /*94d0*/  F2FP.BF16.F32.PACK_AB R0, RZ, R0 ;  /* 0x00000000ff00723e */ /* 0x000fc800000010ff */
[----:B------:R-:W-:-:S07]  /*94e0*/  PRMT R2, R0, 0x7610, R2 ;  /* 0x0000761000027816 */ /* 0x000fce0000000002 */
.L_x_31238:
        /* <DEDUP_REMOVED lines=30> */
.L_x_31271:
[----:B------:R-:W-:Y:S01]  /*96d0*/  FSETP.GEU.FTZ.AND P0, PT, R5, -R9, PT ;  /* 0x800000090500720b */ /* 0x000fe20003f1e000 */
[----:B------:R-:W-:-:S12]  /*96e0*/  FADD.FTZ R7, R7, -1 ;  /* 0xbf80000007077421 */ /* 0x000fd80000010000 */
[----:B------:R-:W-:-:S07]  /*96f0*/  @!P0 FADD.FTZ R7, R7, -1 ;  /* 0xbf80000007078421 */ /* 0x000fce0000010000 */
.L_x_31270:
[----:B------:R-:W-:Y:S05]  /*9700*/  BSYNC B1 ;  /* 0x0000000000017941 */ /* 0x000fea0003800000 */
.L_x_31269:
[----:B------:R-:W-:Y:S01]  /*9710*/  FFMA.FTZ R0, -R9, R7, R0 ;  /* 0x0000000709007223 */ /* 0x000fe20000010100 */
[----:B------:R-:W-:Y:S06]  /*9720*/  BRA `(.L_x_31267) ;  /* 0x00000000007c7947 */ /* 0x000fec0003800000 */
.L_x_31268:
        /* <DEDUP_REMOVED lines=15> */
.L_x_31274:
        /* <DEDUP_REMOVED lines=13> */
.L_x_31273:
[----:B------:R-:W-:Y:S05]  /*98f0*/  BSYNC B1 ;  /* 0x0000000000017941 */ /* 0x000fea0003800000 */
.L_x_31272:
[----:B------:R-:W-:-:S04]  /*9900*/  FMUL.FTZ R5, R4, 1.1920928955078125e-07 ;  /* 0x3400000004057820 */ /* 0x000fc80000410000 */
[----:B------:R-:W-:-:S07]  /*9910*/  FMUL.FTZ R0, R8, R5 ;  /* 0x0000000508007220 */ /* 0x000fce0000410000 */
.L_x_31267:
[----:B------:R-:W-:Y:S05]  /*9920*/  BSYNC B0 ;  /* 0x0000000000007941 */ /* 0x000fea0003800000 */
.L_x_31266:
        /* <DEDUP_REMOVED lines=26> */
.L_x_31278:
[----:B0-----:R-:W-:-:S06]  /*9ad0*/  IMAD.U32 R3, R3, 0x10000, RZ ;  /* 0x0001000003037824 */ /* 0x001fcc00078e00ff */
[----:B------:R-:W0:Y:S02]  /*9ae0*/  F2I.S64.TRUNC R2, R3 ;  /* 0x0000000300027311 */ /* 0x000e24000020d900 */
[----:B0-----:R4:W-:Y:S01]  /*9af0*/  STG.E.U8 desc[UR36][R16.64], R2 ;  /* 0x0000000210007986 */ /* 0x0019e2000c101124 */
[----:B------:R-:W-:Y:S05]  /*9b00*/  BRA `(.L_x_31280) ;  /* 0x0000000c00847947 */ /* 0x000fea0003800000 */
.L_x_31277:
        /* <DEDUP_REMOVED lines=10> */
.L_x_31282:
[----:B0-----:R-:W-:-:S06]  /*9bb0*/  IMAD.U32 R3, R3, 0x10000, RZ ;  /* 0x0001000003037824 */ /* 0x001fcc00078e00ff */
[----:B------:R-:W0:Y:S02]  /*9bc0*/  F2I.FTZ.TRUNC.NTZ R3, R3 ;  /* 0x0000000300037305 */ /* 0x000e24000021f100 */
[----:B0-----:R2:W-:Y:S01]  /*9bd0*/  STG.E desc[UR36][R16.64], R3 ;  /* 0x0000000310007986 */ /* 0x0015e2000c101924 */
[----:B------:R-:W-:Y:S05]  /*9be0*/  BRA `(.L_x_31280) ;  /* 0x0000000c004c7947 */ /* 0x000fea0003800000 */
.L_x_31281:
[----:B0-----:R-:W-:-:S06]  /*9bf0*/  IMAD.U32 R3, R3, 0x10000, RZ ;  /* 0x0001000003037824 */ /* 0x001fcc00078e00ff */
[----:B------:R-:W0:Y:S02]  /*9c00*/  F2I.FTZ.TRUNC.NTZ R3, R3 ;  /* 0x0000000300037305 */ /* 0x000e24000021f100 */
[----:B0-----:R0:W-:Y:S01]  /*9c10*/  STG.E.U16 desc[UR36][R16.64], R3 ;  /* 0x0000000310007986 */ /* 0x0011e2000c101524 */
[----:B------:R-:W-:Y:S05]  /*9c20*/  BRA `(.L_x_31280) ;  /* 0x0000000c003c7947 */ /* 0x000fea0003800000 */
.L_x_31276:
        /* <DEDUP_REMOVED lines=9> */
.L_x_31284:
[----:B0-----:R-:W-:-:S05]  /*9cc0*/  IMAD.U32 R0, R3, 0x10000, RZ ;  /* 0x0001000003007824 */ /* 0x001fca00078e00ff */
[----:B------:R-:W-:-:S05]  /*9cd0*/  F2FP.F16.F32.PACK_AB R0, RZ, R0 ;  /* 0x00000000ff00723e */ /* 0x000fca00000000ff */
[----:B------:R0:W-:Y:S01]  /*9ce0*/  STG.E.U16 desc[UR36][R16.64], R0 ;  /* 0x0000000010007986 */ /* 0x0001e2000c101524 */
[----:B------:R-:W-:Y:S05]  /*9cf0*/  BRA `(.L_x_31280) ;  /* 0x0000000c00087947 */ /* 0x000fea0003800000 */
.L_x_31283:
        /* <DEDUP_REMOVED lines=10> */
.L_x_31286:
[----:B0-----:R-:W-:-:S05]  /*9da0*/  IMAD.U32 R3, R3, 0x10000, RZ ;  /* 0x0001000003037824 */ /* 0x001fca00078e00ff */
[----:B------:R-:W-:-:S04]  /*9db0*/  F2FP.F16.F32.PACK_AB R3, RZ, R3 ;  /* 0x00000003ff03723e */ /* 0x000fc800000000ff */
[----:B------:R-:W-:-:S05]  /*9dc0*/  PRMT R3, R3, 0x5410, RZ ;  /* 0x0000541003037816 */ /* 0x000fca00000000ff */
[----:B------:R0:W-:Y:S01]  /*9dd0*/  STG.E desc[UR36][R16.64], R3 ;  /* 0x0000000310007986 */ /* 0x0001e2000c101924 */
[----:B------:R-:W-:Y:S05]  /*9de0*/  BRA `(.L_x_31280) ;  /* 0x0000000800cc7947 */ /* 0x000fea0003800000 */
.L_x_31285:
[----:B0-----:R-:W-:-:S04]  /*9df0*/  IMAD.U32 R2, R3, 0x10000, RZ ;  /* 0x0001000003027824 */ /* 0x001fc800078e00ff */
[----:B------:R-:W-:-:S06]  /*9e00*/  FMUL.FTZ R2, R2, 1 ;  /* 0x3f80000002027820 */ /* 0x000fcc0000410000 */
[----:B------:R-:W0:Y:S02]  /*9e10*/  F2F.F64.F32 R2, R2 ;  /* 0x0000000200027310 */ /* 0x000e240000201800 */
[----:B0-----:R0:W-:Y:S01]  /*9e20*/  STG.E.64 desc[UR36][R16.64], R2 ;  /* 0x0000000210007986 */ /* 0x0011e2000c101b24 */
[----:B------:R-:W-:Y:S05]  /*9e30*/  BRA `(.L_x_31280) ;  /* 0x0000000800b87947 */ /* 0x000fea0003800000 */
.L_x_31275:
        /* <DEDUP_REMOVED lines=13> */
.L_x_31289:
[----:B0-----:R-:W-:Y:S01]  /*9f10*/  IMAD.U32 R3, R3, 0x10000, RZ ;  /* 0x0001000003037824 */ /* 0x001fe200078e00ff */
[----:B------:R-:W-:-:S03]  /*9f20*/  CS2R R6, SRZ ;  /* 0x0000000000067805 */ /* 0x000fc6000001ff00 */
[----:B------:R-:W-:-:S04]  /*9f30*/  FMUL.FTZ R3, R3, 1 ;  /* 0x3f80000003037820 */ /* 0x000fc80000410000 */
[----:B------:R-:W0:Y:S02]  /*9f40*/  F2F.F64.F32 R4, R3 ;  /* 0x0000000300047310 */ /* 0x000e240000201800 */
[----:B0-----:R0:W-:Y:S01]  /*9f50*/  STG.E.128 desc[UR36][R16.64], R4 ;  /* 0x0000000410007986 */ /* 0x0011e2000c101d24 */
[----:B------:R-:W-:Y:S05]  /*9f60*/  BRA `(.L_x_31280) ;  /* 0x00000008006c7947 */ /* 0x000fea0003800000 */
.L_x_31288:
        /* <DEDUP_REMOVED lines=21> */
.L_x_31293:
[----:B------:R-:W-:Y:S05]  /*a0c0*/  BSYNC B0 ;  /* 0x0000000000007941 */ /* 0x000fea0003800000 */
.L_x_31292:
[----:B------:R-:W-:-:S05]  /*a0d0*/  LOP3.LUT R3, R0, R3, RZ, 0xfc, !PT ;  /* 0x0000000300037212 */ /* 0x000fca00078efcff */
[----:B------:R0:W-:Y:S01]  /*a0e0*/  STG.E.U8 desc[UR36][R16.64], R3 ;  /* 0x0000000310007986 */ /* 0x0001e2000c101124 */
[----:B------:R-:W-:Y:S05]  /*a0f0*/  BRA `(.L_x_31280) ;  /* 0x0000000800087947 */ /* 0x000fea0003800000 */
.L_x_31291:
        /* <DEDUP_REMOVED lines=13> */
.L_x_31295:
[----:B------:R-:W-:Y:S01]  /*a1d0*/  IMAD.MOV.U32 R0, RZ, RZ, 0x7f ;  /* 0x0000007fff007424 */ /* 0x000fe200078e00ff */
[----:B------:R-:W-:-:S04]  /*a1e0*/  ISETP.GT.U32.AND P0, PT, R2, 0x7f800000, PT ;  /* 0x7f8000000200780c */ /* 0x000fc80003f04070 */
[----:B------:R-:W-:-:S09]  /*a1f0*/  SEL R0, R0, 0x7c, P0 ;  /* 0x0000007c00007807 */ /* 0x000fd20000000000 */
.L_x_31296:
[----:B------:R-:W-:Y:S05]  /*a200*/  BSYNC B0 ;  /* 0x0000000000007941 */ /* 0x000fea0003800000 */
.L_x_31294:
[----:B------:R-:W-:-:S04]  /*a210*/  LOP3.LUT R2, R3, 0x80000000, RZ, 0xc0, !PT ;  /* 0x8000000003027812 */ /* 0x000fc800078ec0ff */
[----:B------:R-:W-:-:S04]  /*a220*/  SHF.R.U32.HI R3, RZ, 0x18, R2 ;  /* 0x00000018ff037819 */ /* 0x000fc80000011602 */
[----:B------:R-:W-:-:S05]  /*a230*/  LOP3.LUT R3, R0, R3, RZ, 0xfc, !PT ;  /* 0x0000000300037212 */ /* 0x000fca00078efcff */
[----:B------:R0:W-:Y:S01]  /*a240*/  STG.E.U8 desc[UR36][R16.64], R3 ;  /* 0x0000000310007986 */ /* 0x0001e2000c101124 */
[----:B------:R-:W-:Y:S05]  /*a250*/  BRA `(.L_x_31280) ;  /* 0x0000000400b07947 */ /* 0x000fea0003800000 */
.L_x_31290:
[----:B0-----:R0:W-:Y:S01]  /*a260*/  STG.E.U16 desc[UR36][R16.64], R3 ;  /* 0x0000000310007986 */ /* 0x0011e2000c101524 */
[----:B------:R-:W-:Y:S05]  /*a270*/  BRA `(.L_x_31280) ;  /* 0x0000000400a87947 */ /* 0x000fea0003800000 */
.L_x_31287:
        /* <DEDUP_REMOVED lines=12> */
.L_x_31299:
        /* <DEDUP_REMOVED lines=17> */
.L_x_31302:
[----:B------:R-:W-:-:S04]  /*a450*/  LOP3.LUT R2, R3, 0x80000000, RZ, 0xc0, !PT ;  /* 0x8000000003027812 */ /* 0x000fc800078ec0ff */
[----:B------:R-:W-:-:S04]  /*a460*/  SHF.R.U32.HI R3, RZ, 0x18, R2 ;  /* 0x00000018ff037819 */ /* 0x000fc80000011602 */
[----:B------:R-:W-:-:S04]  /*a470*/  LOP3.LUT R0, R0, R3, RZ, 0xfc, !PT ;  /* 0x0000000300007212 */ /* 0x000fc800078efcff */
[----:B------:R-:W-:-:S07]  /*a480*/  PRMT R8, R0, 0x7610, R8 ;  /* 0x0000761000087816 */ /* 0x000fce0000000008 */
.L_x_31301:
[----:B------:R-:W-:Y:S05]  /*a490*/  BSYNC B0 ;  /* 0x0000000000007941 */ /* 0x000fea0003800000 */
.L_x_31300:
[----:B------:R0:W-:Y:S01]  /*a4a0*/  STG.E.U8 desc[UR36][R16.64], R8 ;  /* 0x0000000810007986 */ /* 0x0001e2000c101124 */
[----:B------:R-:W-:Y:S05]  /*a4b0*/  BRA `(.L_x_31280) ;  /* 0x0000000400187947 */ /* 0x000fea0003800000 */
.L_x_31298:
        /* <DEDUP_REMOVED lines=17> */
.L_x_31305:
[----:B------:R-:W-:-:S04]  /*a5d0*/  LOP3.LUT R2, R3, 0x80000000, RZ, 0xc0, !PT ;  /* 0x8000000003027812 */ /* 0x000fc800078ec0ff */
[----:B------:R-:W-:-:S04]  /*a5e0*/  SHF.R.U32.HI R3, RZ, 0x18, R2 ;  /* 0x00000018ff037819 */ /* 0x000fc80000011602 */
[----:B------:R-:W-:-:S04]  /*a5f0*/  LOP3.LUT R0, R0, R3, RZ, 0xfc, !PT ;  /* 0x0000000300007212 */ /* 0x000fc800078efcff */
[----:B------:R-:W-:-:S07]  /*a600*/  PRMT R8, R0, 0x7610, R8 ;  /* 0x0000761000087816 */ /* 0x000fce0000000008 */
.L_x_31304:
[----:B------:R-:W-:Y:S05]  /*a610*/  BSYNC B0 ;  /* 0x0000000000007941 */ /* 0x000fea0003800000 */
.L_x_31303:
[----:B------:R0:W-:Y:S01]  /*a620*/  STG.E.U8 desc[UR36][R16.64], R8 ;  /* 0x0000000810007986 */ /* 0x0001e2000c101124 */
[----:B------:R-:W-:Y:S05]  /*a630*/  BRA `(.L_x_31280) ;  /* 0x0000000000b87947 */ /* 0x000fea0003800000 */
.L_x_31297:
        /* <DEDUP_REMOVED lines=22> */
.L_x_31279:
        /* <DEDUP_REMOVED lines=16> */
.L_x_31308:
[----:B------:R-:W-:Y:S05]  /*a8a0*/  BRA `(.L_x_31280) ;  /* 0x00000000001c7947 */ /* 0x000fea0003800000 */
.L_x_31307:
[----:B0-----:R-:W-:-:S06]  /*a8b0*/  IMAD.U32 R3, R3, 0x10000, RZ ;  /* 0x0001000003037824 */ /* 0x001fcc00078e00ff */
[----:B------:R-:W0:Y:S02]  /*a8c0*/  F2I.U64.TRUNC R2, R3 ;  /* 0x0000000300027311 */ /* 0x000e24000020d800 */
[----:B0-----:R0:W-:Y:S01]  /*a8d0*/  STG.E.64 desc[UR36][R16.64], R2 ;  /* 0x0000000210007986 */ /* 0x0011e2000c101b24 */
[----:B------:R-:W-:Y:S05]  /*a8e0*/  BRA `(.L_x_31280) ;  /* 0x00000000000c7947 */ /* 0x000fea0003800000 */
.L_x_31306:
[----:B0-----:R-:W-:-:S06]  /*a8f0*/  IMAD.U32 R3, R3, 0x10000, RZ ;  /* 0x0001000003037824 */ /* 0x001fcc00078e00ff */
[----:B------:R-:W0:Y:S02]  /*a900*/  F2I.FTZ.U32.TRUNC.NTZ R3, R3 ;  /* 0x0000000300037305 */ /* 0x000e24000021f000 */
[----:B0-----:R0:W-:Y:S02]  /*a910*/  STG.E desc[UR36][R16.64], R3 ;  /* 0x0000000310007986 */ /* 0x0011e4000c101924 */
.L_x_31280:
[----:B------:R-:W-:-:S07]  /*a920*/  VIADD R19, R19, 0x80 ;  /* 0x0000008013137836 */ /* 0x000fce0000000000 */
.L_x_31231:
[----:B------:R-:W-:Y:S05]  /*a930*/  BSYNC B6 ;  /* 0x0000000000067941 */ /* 0x000fea0003800000 */
.L_x_31230:
        /* <DEDUP_REMOVED lines=306> */
.L_x_31309:
        /* <DEDUP_REMOVED lines=23> */
.L_x_31313:
[----:B------:R-:W2:Y:S02]  /*bdd0*/  LDG.E.U8 R4, desc[UR36][R4.64] ;  /* 0x0000002404047981 */ /* 0x000ea4000c1e1100 */
[----:B--2---:R-:W-:-:S04]  /*bde0*/  I2FP.F32.U32 R0, R4 ;  /* 0x0000000400007245 */ /* 0x004fc80000201000 */
[----:B------:R-:W-:-:S04]  /*bdf0*/  F2FP.BF16.F32.PACK_AB R0, RZ, R0 ;  /* 0x00000000ff00723e */ /* 0x000fc800000010ff */
[----:B------:R-:W-:Y:S01]  /*be00*/  PRMT R3, R0, 0x7610, R3 ;  /* 0x0000761000037816 */ /* 0x000fe20000000003 */
[----:B------:R-:W-:Y:S06]  /*be10*/  BRA `(.L_x_31315) ;  /* 0x0000000c00c47947 */ /* 0x000fec0003800000 */
.L_x_31312:
        /* <DEDUP_REMOVED lines=11> */
.L_x_31317:
[----:B------:R-:W2:Y:S02]  /*bed0*/  LDG.E R4, desc[UR36][R4.64] ;  /* 0x0000002404047981 */ /* 0x000ea4000c1e1900 */
[----:B--2---:R-:W-:-:S04]  /*bee0*/  I2FP.F32.S32 R0, R4 ;  /* 0x0000000400007245 */ /* 0x004fc80000201400 */
[----:B------:R-:W-:-:S04]  /*bef0*/  F2FP.BF16.F32.PACK_AB R0, RZ, R0 ;  /* 0x00000000ff00723e */ /* 0x000fc800000010ff */
[----:B------:R-:W-:Y:S01]  /*bf00*/  PRMT R3, R0, 0x7610, R3 ;  /* 0x0000761000037816 */ /* 0x000fe20000000003 */
[----:B------:R-:W-:Y:S06]  /*bf10*/  BRA `(.L_x_31315) ;  /* 0x0000000c00847947 */ /* 0x000fec0003800000 */
.L_x_31316:
[----:B------:R-:W2:Y:S02]  /*bf20*/  LDG.E.U16 R4, desc[UR36][R4.64] ;  /* 0x0000002404047981 */ /* 0x000ea4000c1e1500 */
[----:B--2---:R-:W0:Y:S02]  /*bf30*/  I2F.S16 R0, R4 ;  /* 0x0000000400007306 */ /* 0x004e240000101400 */
[----:B0-----:R-:W-:-:S04]  /*bf40*/  F2FP.BF16.F32.PACK_AB R0, RZ, R0 ;  /* 0x00000000ff00723e */ /* 0x001fc800000010ff */
[----:B------:R-:W-:Y:S01]  /*bf50*/  PRMT R3, R0, 0x7610, R3 ;  /* 0x0000761000037816 */ /* 0x000fe20000000003 */
[----:B------:R-:W-:Y:S06]  /*bf60*/  BRA `(.L_x_31315) ;  /* 0x0000000c00707947 */ /* 0x000fec0003800000 */
.L_x_31311:
        /* <DEDUP_REMOVED lines=9> */
.L_x_31319:
[----:B------:R-:W2:Y:S02]  /*c000*/  LDG.E.U16 R0, desc[UR36][R4.64] ;  /* 0x0000002404007981 */ /* 0x000ea4000c1e1500 */
[----:B--2---:R-:W-:-:S05]  /*c010*/  HADD2.F32 R0, -RZ, R0.H0_H0 ;  /* 0x20000000ff007230 */ /* 0x004fca0000004100 */
[----:B------:R-:W-:-:S04]  /*c020*/  F2FP.BF16.F32.PACK_AB R0, RZ, R0 ;  /* 0x00000000ff00723e */ /* 0x000fc800000010ff */
[----:B------:R-:W-:Y:S01]  /*c030*/  PRMT R3, R0, 0x7610, R3 ;  /* 0x0000761000037816 */ /* 0x000fe20000000003 */
[----:B------:R-:W-:Y:S06]  /*c040*/  BRA `(.L_x_31315) ;  /* 0x0000000c00387947 */ /* 0x000fec0003800000 */
.L_x_31318:
        /* <DEDUP_REMOVED lines=9> */
.L_x_31321:
[----:B------:R-:W2:Y:S02]  /*c0e0*/  LDG.E.U16 R4, desc[UR36][R4.64] ;  /* 0x0000002404047981 */ /* 0x000ea4000c1e1500 */
[----:B--2---:R-:W-:-:S05]  /*c0f0*/  HADD2.F32 R0, -RZ, R4.H0_H0 ;  /* 0x20000004ff007230 */ /* 0x004fca0000004100 */
[----:B------:R-:W-:-:S04]  /*c100*/  F2FP.BF16.F32.PACK_AB R0, RZ, R0 ;  /* 0x00000000ff00723e */ /* 0x000fc800000010ff */
[----:B------:R-:W-:Y:S01]  /*c110*/  PRMT R3, R0, 0x7610, R3 ;  /* 0x0000761000037816 */ /* 0x000fe20000000003 */
[----:B------:R-:W-:Y:S06]  /*c120*/  BRA `(.L_x_31315) ;  /* 0x0000000c00007947 */ /* 0x000fec0003800000 */
.L_x_31320:
        /* <DEDUP_REMOVED lines=9> */
.L_x_31310:
        /* <DEDUP_REMOVED lines=14> */
.L_x_31324:
        /* <DEDUP_REMOVED lines=9> */
.L_x_31323:
        /* <DEDUP_REMOVED lines=25> */
[----:B------:R-:W-:Y:S01]  /*c4c0*/  F2FP.BF16.F32.PACK_AB R3, RZ, R3 ;  /* 0x00000003ff03723e */ /* 0x000fe200000010ff */
[----:B------:R-:W-:Y:S06]  /*c4d0*/  BRA `(.L_x_31315) ;  /* 0x0000000800147947 */ /* 0x000fec0003800000 */
.L_x_31326:
        /* <DEDUP_REMOVED lines=15> */
.L_x_31325:
[----:B------:R0:W5:Y:S01]  /*c5d0*/  LDG.E.U16 R3, desc[UR36][R4.64] ;  /* 0x0000002404037981 */ /* 0x000162000c1e1500 */
[----:B------:R-:W-:Y:S05]  /*c5e0*/  BRA `(.L_x_31315) ;  /* 0x0000000400d07947 */ /* 0x000fea0003800000 */
.L_x_31322:
        /* <DEDUP_REMOVED lines=13> */
.L_x_31329:
        /* <DEDUP_REMOVED lines=21> */
.L_x_31333:
[----:B------:R-:W-:Y:S05]  /*c810*/  BSYNC B1 ;  /* 0x0000000000017941 */ /* 0x000fea0003800000 */
.L_x_31332:
[----:B------:R-:W-:Y:S01]  /*c820*/  LEA R3, R0, 0x3b800000, 0x17 ;  /* 0x3b80000000037811 */ /* 0x000fe200078eb8ff */
[----:B------:R-:W-:-:S05]  /*c830*/  IMAD.SHL.U32 R0, R2, 0x100000, RZ ;  /* 0x0010000002007824 */ /* 0x000fca00078e00ff */
[----:B------:R-:W-:-:S07]  /*c840*/  LOP3.LUT R0, R3, R0, R4, 0xfe, !PT ;  /* 0x0000000003007212 */ /* 0x000fce00078efe04 */
.L_x_31331:
[----:B------:R-:W-:Y:S05]  /*c850*/  BSYNC B0 ;  /* 0x0000000000007941 */ /* 0x000fea0003800000 */
.L_x_31330:
[----:B------:R-:W-:-:S04]  /*c860*/  F2FP.BF16.F32.PACK_AB R0, RZ, R0 ;  /* 0x00000000ff00723e */ /* 0x000fc800000010ff */
[----:B------:R-:W-:Y:S01]  /*c870*/  PRMT R3, R0, 0x7610, R3 ;  /* 0x0000761000037816 */ /* 0x000fe20000000003 */
[----:B------:R-:W-:Y:S06]  /*c880*/  BRA `(.L_x_31315) ;  /* 0x0000000400287947 */ /* 0x000fec0003800000 */
.L_x_31328:
        /* <DEDUP_REMOVED lines=21> */
.L_x_31337:
[----:B------:R-:W-:Y:S05]  /*c9e0*/  BSYNC B1 ;  /* 0x0000000000017941 */ /* 0x000fea0003800000 */
.L_x_31336:
[----:B------:R-:W-:Y:S01]  /*c9f0*/  LEA R3, R0, 0x37800000, 0x17 ;  /* 0x3780000000037811 */ /* 0x000fe200078eb8ff */
[----:B------:R-:W-:-:S05]  /*ca00*/  IMAD.SHL.U32 R0, R2, 0x200000, RZ ;  /* 0x0020000002007824 */ /* 0x000fca00078e00ff */
[----:B------:R-:W-:-:S07]  /*ca10*/  LOP3.LUT R0, R3, R0, R4, 0xfe, !PT ;  /* 0x0000000003007212 */ /* 0x000fce00078efe04 */
.L_x_31335:
[----:B------:R-:W-:Y:S05]  /*ca20*/  BSYNC B0 ;  /* 0x0000000000007941 */ /* 0x000fea0003800000 */
.L_x_31334:
[----:B------:R-:W-:-:S04]  /*ca30*/  F2FP.BF16.F32.PACK_AB R0, RZ, R0 ;  /* 0x00000000ff00723e */ /* 0x000fc800000010ff */
[----:B------:R-:W-:Y:S01]  /*ca40*/  PRMT R3, R0, 0x7610, R3 ;  /* 0x0000761000037816 */ /* 0x000fe20000000003 */
[----:B------:R-:W-:Y:S06]  /*ca50*/  BRA `(.L_x_31315) ;  /* 0x0000000000b47947 */ /* 0x000fec0003800000 */
.L_x_31327:
        /* <DEDUP_REMOVED lines=14> */
.L_x_31341:
[----:B------:R-:W-:Y:S05]  /*cb40*/  BSYNC B0 ;  /* 0x0000000000007941 */ /* 0x000fea0003800000 */
.L_x_31340:
[----:B------:R-:W-:-:S04]  /*cb50*/  F2FP.BF16.F32.PACK_AB R0, RZ, R0 ;  /* 0x00000000ff00723e */ /* 0x000fc800000010ff */
[----:B------:R-:W-:Y:S01]  /*cb60*/  PRMT R3, R0, 0x7610, R3 ;  /* 0x0000761000037816 */ /* 0x000fe20000000003 */
[----:B------:R-:W-:Y:S06]  /*cb70*/  BRA `(.L_x_31315) ;  /* 0x00000000006c7947 */ /* 0x000fec0003800000 */
.L_x_31314:
        /* <DEDUP_REMOVED lines=16> */
.L_x_31342:
[----:B------:R-:W-:Y:S01]  /*cc80*/  PRMT R3, RZ, 0x7610, R3 ;  /* 0x00007610ff037816 */ /* 0x000fe20000000003 */
[----:B------:R-:W-:Y:S06]  /*cc90*/  BRA `(.L_x_31315) ;  /* 0x0000000000247947 */ /* 0x000fec0003800000 */
.L_x_31339:
[----:B------:R-:W2:Y:S02]  /*cca0*/  LDG.E.64 R4, desc[UR36][R4.64] ;  /* 0x0000002404047981 */ /* 0x000ea4000c1e1b00 */
[----:B--2---:R-:W0:Y:S02]  /*ccb0*/  I2F.U64 R0, R4 ;  /* 0x0000000400007312 */ /* 0x004e240000301000 */
[----:B0-----:R-:W-:-:S04]  /*ccc0*/  F2FP.BF16.F32.PACK_AB R0, RZ, R0 ;  /* 0x00000000ff00723e */ /* 0x001fc800000010ff */
[----:B------:R-:W-:Y:S01]  /*ccd0*/  PRMT R3, R0, 0x7610, R3 ;  /* 0x0000761000037816 */ /* 0x000fe20000000003 */
[----:B------:R-:W-:Y:S06]  /*cce0*/  BRA `(.L_x_31315) ;  /* 0x0000000000107947 */ /* 0x000fec0003800000 */
.L_x_31338:
[----:B------:R-:W2:Y:S02]  /*ccf0*/  LDG.E R4, desc[UR36][R4.64] ;  /* 0x0000002404047981 */ /* 0x000ea4000c1e1900 */
[----:B--2---:R-:W-:-:S04]  /*cd00*/  I2FP.F32.U32 R0, R4 ;  /* 0x0000000400007245 */ /* 0x004fc80000201000 */
[----:B------:R-:W-:-:S04]  /*cd10*/  F2FP.BF16.F32.PACK_AB R0, RZ, R0 ;  /* 0x00000000ff00723e */ /* 0x000fc800000010ff */
[----:B------:R-:W-:-:S07]  /*cd20*/  PRMT R3, R0, 0x7610, R3 ;  /* 0x0000761000037816 */ /* 0x000fce0000000003 */
.L_x_31315:
[----:B------:R-:W1:Y:S01]  /*cd30*/  LDC.U16 R2, c[0x0][0x422] ;  /* 0x00010880ff027b82 */ /* 0x000e620000000400 */
[----:B-----5:R-:W-:Y:S01]  /*cd40*/  IMAD.U32 R7, R3, 0x10000, RZ ;  /* 0x0001000003077824 */ /* 0x020fe200078e00ff */
[----:B------:R-:W-:Y:S01]  /*cd50*/  BSSY B0, `(.L_x_31343) ;  /* 0x0000041000007945 */ /* 0x000fe20003800000 */
[----:B-1----:R-:W-:-:S04]  /*cd60*/  IMAD.U32 R2, R2, 0x10000, RZ ;  /* 0x0001000002027824 */ /* 0x002fc800078e00ff */
        /* <DEDUP_REMOVED lines=26> */
.L_x_31348:
[----:B------:R-:W-:Y:S01]  /*cf10*/  FSETP.GEU.FTZ.AND P0, PT, R8, -R6, PT ;  /* 0x800000060800720b */ /* 0x000fe20003f1e000 */
[----:B------:R-:W-:-:S12]  /*cf20*/  FADD.FTZ R0, R0, -1 ;  /* 0xbf80000000007421 */ /* 0x000fd80000010000 */
[----:B------:R-:W-:-:S07]  /*cf30*/  @!P0 FADD.FTZ R0, R0, -1 ;  /* 0xbf80000000008421 */ /* 0x000fce0000010000 */
.L_x_31347:
[----:B------:R-:W-:Y:S05]  /*cf40*/  BSYNC B1 ;  /* 0x0000000000017941 */ /* 0x000fea0003800000 */
.L_x_31346:
[----:B------:R-:W-:Y:S01]  /*cf50*/  FFMA.FTZ R5, -R6, R0, R5 ;  /* 0x0000000006057223 */ /* 0x000fe20000010105 */
[----:B------:R-:W-:Y:S06]  /*cf60*/  BRA `(.L_x_31344) ;  /* 0x00000000007c7947 */ /* 0x000fec0003800000 */
.L_x_31345:
        /* <DEDUP_REMOVED lines=15> */
.L_x_31351:
        /* <DEDUP_REMOVED lines=13> */
.L_x_31350:
[----:B------:R-:W-:Y:S05]  /*d130*/  BSYNC B1 ;  /* 0x0000000000017941 */ /* 0x000fea0003800000 */
.L_x_31349:
[----:B------:R-:W-:-:S04]  /*d140*/  FMUL.FTZ R5, R4, 1.1920928955078125e-07 ;  /* 0x3400000004057820 */ /* 0x000fc80000410000 */
[----:B------:R-:W-:-:S07]  /*d150*/  FMUL.FTZ R5, R8, R5 ;  /* 0x0000000508057220 */ /* 0x000fce0000410000 */
.L_x_31344:
[----:B------:R-:W-:Y:S05]  /*d160*/  BSYNC B0 ;  /* 0x0000000000007941 */ /* 0x000fea0003800000 */
.L_x_31343:
[----:B------:R-:W1:Y:S01]  /*d170*/  LDC.U8 R4, c[0x0][0x424] ;  /* 0x00010900ff047b82 */ /* 0x000e620000000000 */
[----:B------:R-:W-:Y:S01]  /*d180*/  FSETP.GTU.FTZ.AND P0, PT, |R5|, +INF , PT ;  /* 0x7f8000000500780b */ /* 0x000fe20003f1c200 */
        /* <DEDUP_REMOVED lines=22> */
[----:B-1----:R-:W-:Y:S01]  /*d2f0*/  STG.E.U8 desc[UR36][R16.64], R3 ;  /* 0x0000000310007986 */ /* 0x002fe2000c101124 */
[----:B------:R-:W-:Y:S05]  /*d300*/  EXIT ;  /* 0x000000000000794d */ /* 0x000fea0003800000 */
.L_x_31355:
[----:B--2---:R-:W-:-:S06]  /*d310*/  IMAD.U32 R3, R3, 0x10000, RZ ;  /* 0x0001000003037824 */ /* 0x004fcc00078e00ff */
[----:B------:R-:W1:Y:S02]  /*d320*/  F2I.S64.TRUNC R2, R3 ;  /* 0x0000000300027311 */ /* 0x000e64000020d900 */
[----:B-1----:R-:W-:Y:S01]  /*d330*/  STG.E.U8 desc[UR36][R16.64], R2 ;  /* 0x0000000210007986 */ /* 0x002fe2000c101124 */
[----:B------:R-:W-:Y:S05]  /*d340*/  EXIT ;  /* 0x000000000000794d */ /* 0x000fea0003800000 */
.L_x_31354:
        /* <DEDUP_REMOVED lines=8> */
[----:B-1----:R-:W-:Y:S01]  /*d3d0*/  STG.E.64 desc[UR36][R16.64], R2 ;  /* 0x0000000210007986 */ /* 0x002fe2000c101b24 */
[----:B------:R-:W-:Y:S05]  /*d3e0*/  EXIT ;  /* 0x000000000000794d */ /* 0x000fea0003800000 */
.L_x_31358:
[----:B--2---:R-:W-:-:S06]  /*d3f0*/  IMAD.U32 R3, R3, 0x10000, RZ ;  /* 0x0001000003037824 */ /* 0x004fcc00078e00ff */
[----:B------:R-:W1:Y:S02]  /*d400*/  F2I.FTZ.TRUNC.NTZ R3, R3 ;  /* 0x0000000300037305 */ /* 0x000e64000021f100 */
[----:B-1----:R-:W-:Y:S01]  /*d410*/  STG.E desc[UR36][R16.64], R3 ;  /* 0x0000000310007986 */ /* 0x002fe2000c101924 */
[----:B------:R-:W-:Y:S05]  /*d420*/  EXIT ;  /* 0x000000000000794d */ /* 0x000fea0003800000 */
.L_x_31357:
[----:B--2---:R-:W-:-:S06]  /*d430*/  IMAD.U32 R3, R3, 0x10000, RZ ;  /* 0x0001000003037824 */ /* 0x004fcc00078e00ff */
[----:B------:R-:W1:Y:S02]  /*d440*/  F2I.FTZ.TRUNC.NTZ R3, R3 ;  /* 0x0000000300037305 */ /* 0x000e64000021f100 */
[----:B-1----:R-:W-:Y:S01]  /*d450*/  STG.E.U16 desc[UR36][R16.64], R3 ;  /* 0x0000000310007986 */ /* 0x002fe2000c101524 */
[----:B------:R-:W-:Y:S05]  /*d460*/  EXIT ;  /* 0x000000000000794d */ /* 0x000fea0003800000 */
.L_x_31353:
        /* <DEDUP_REMOVED lines=9> */
.L_x_31360:
[----:B--2---:R-:W-:-:S05]  /*d500*/  IMAD.U32 R0, R3, 0x10000, RZ ;  /* 0x0001000003007824 */ /* 0x004fca00078e00ff */
[----:B------:R-:W-:-:S05]  /*d510*/  F2FP.F16.F32.PACK_AB R0, RZ, R0 ;  /* 0x00000000ff00723e */ /* 0x000fca00000000ff */
[----:B------:R-:W-:Y:S01]  /*d520*/  STG.E.U16 desc[UR36][R16.64], R0 ;  /* 0x0000000010007986 */ /* 0x000fe2000c101524 */
[----:B------:R-:W-:Y:S05]  /*d530*/  EXIT ;  /* 0x000000000000794d */ /* 0x000fea0003800000 */
.L_x_31359:
        /* <DEDUP_REMOVED lines=10> */
.L_x_31362:
[----:B--2---:R-:W-:-:S05]  /*d5e0*/  IMAD.U32 R3, R3, 0x10000, RZ ;  /* 0x0001000003037824 */ /* 0x004fca00078e00ff */
[----:B------:R-:W-:-:S04]  /*d5f0*/  F2FP.F16.F32.PACK_AB R3, RZ, R3 ;  /* 0x00000003ff03723e */ /* 0x000fc800000000ff */
[----:B------:R-:W-:-:S05]  /*d600*/  PRMT R3, R3, 0x5410, RZ ;  /* 0x0000541003037816 */ /* 0x000fca00000000ff */
[----:B------:R-:W-:Y:S01]  /*d610*/  STG.E desc[UR36][R16.64], R3 ;  /* 0x0000000310007986 */ /* 0x000fe2000c101924 */
[----:B------:R-:W-:Y:S05]  /*d620*/  EXIT ;  /* 0x000000000000794d */ /* 0x000fea0003800000 */
.L_x_31361:
[----:B--2---:R-:W-:-:S04]  /*d630*/  IMAD.U32 R2, R3, 0x10000, RZ ;  /* 0x0001000003027824 */ /* 0x004fc800078e00ff */
[----:B------:R-:W-:-:S06]  /*d640*/  FMUL.FTZ R2, R2, 1 ;  /* 0x3f80000002027820 */ /* 0x000fcc0000410000 */
[----:B------:R-:W1:Y:S02]  /*d650*/  F2F.F64.F32 R2, R2 ;  /* 0x0000000200027310 */ /* 0x000e640000201800 */
[----:B-1----:R-:W-:Y:S01]  /*d660*/  STG.E.64 desc[UR36][R16.64], R2 ;  /* 0x0000000210007986 */ /* 0x002fe2000c101b24 */
[----:B------:R-:W-:Y:S05]  /*d670*/  EXIT ;  /* 0x000000000000794d */ /* 0x000fea0003800000 */
.L_x_31352:
        /* <DEDUP_REMOVED lines=13> */
.L_x_31365:
[----:B--2---:R-:W-:Y:S01]  /*d750*/  IMAD.U32 R3, R3, 0x10000, RZ ;  /* 0x0001000003037824 */ /* 0x004fe200078e00ff */
[----:B------:R-:W-:-:S03]  /*d760*/  CS2R R6, SRZ ;  /* 0x0000000000067805 */ /* 0x000fc6000001ff00 */
[----:B------:R-:W-:-:S04]  /*d770*/  FMUL.FTZ R3, R3, 1 ;  /* 0x3f80000003037820 */ /* 0x000fc80000410000 */
[----:B------:R-:W1:Y:S02]  /*d780*/  F2F.F64.F32 R4, R3 ;  /* 0x0000000300047310 */ /* 0x000e640000201800 */
[----:B-1----:R-:W-:Y:S01]  /*d790*/  STG.E.128 desc[UR36][R16.64], R4 ;  /* 0x0000000410007986 */ /* 0x002fe2000c101d24 */
[----:B------:R-:W-:Y:S05]  /*d7a0*/  EXIT ;  /* 0x000000000000794d */ /* 0x000fea0003800000 */
.L_x_31364:
        /* <DEDUP_REMOVED lines=21> */
.L_x_31369:
[----:B------:R-:W-:Y:S05]  /*d900*/  BSYNC B0 ;  /* 0x0000000000007941 */ /* 0x000fea0003800000 */
.L_x_31368:
[----:B------:R-:W-:-:S05]  /*d910*/  LOP3.LUT R3, R0, R3, RZ, 0xfc, !PT ;  /* 0x0000000300037212 */ /* 0x000fca00078efcff */
[----:B------:R-:W-:Y:S01]  /*d920*/  STG.E.U8 desc[UR36][R16.64], R3 ;  /* 0x0000000310007986 */ /* 0x000fe2000c101124 */
[----:B------:R-:W-:Y:S05]  /*d930*/  EXIT ;  /* 0x000000000000794d */ /* 0x000fea0003800000 */
.L_x_31367:
        /* <DEDUP_REMOVED lines=13> */
.L_x_31371:
[----:B------:R-:W-:Y:S01]  /*da10*/  IMAD.MOV.U32 R0, RZ, RZ, 0x7f ;  /* 0x0000007fff007424 */ /* 0x000fe200078e00ff */
[----:B------:R-:W-:-:S04]  /*da20*/  ISETP.GT.U32.AND P0, PT, R2, 0x7f800000, PT ;  /* 0x7f8000000200780c */ /* 0x000fc80003f04070 */
[----:B------:R-:W-:-:S09]  /*da30*/  SEL R0, R0, 0x7c, P0 ;  /* 0x0000007c00007807 */ /* 0x000fd20000000000 */
.L_x_31372:
[----:B------:R-:W-:Y:S05]  /*da40*/  BSYNC B0 ;  /* 0x0000000000007941 */ /* 0x000fea0003800000 */
.L_x_31370:
[----:B------:R-:W-:-:S04]  /*da50*/  LOP3.LUT R2, R3, 0x80000000, RZ, 0xc0, !PT ;  /* 0x8000000003027812 */ /* 0x000fc800078ec0ff */
[----:B------:R-:W-:-:S04]  /*da60*/  SHF.R.U32.HI R3, RZ, 0x18, R2 ;  /* 0x00000018ff037819 */ /* 0x000fc80000011602 */
[----:B------:R-:W-:-:S05]  /*da70*/  LOP3.LUT R3, R0, R3, RZ, 0xfc, !PT ;  /* 0x0000000300037212 */ /* 0x000fca00078efcff */
[----:B------:R-:W-:Y:S01]  /*da80*/  STG.E.U8 desc[UR36][R16.64], R3 ;  /* 0x0000000310007986 */ /* 0x000fe2000c101124 */
[----:B------:R-:W-:Y:S05]  /*da90*/  EXIT ;  /* 0x000000000000794d */ /* 0x000fea0003800000 */
.L_x_31366:
[----:B--2---:R-:W-:Y:S01]  /*daa0*/  STG.E.U16 desc[UR36][R16.64], R3 ;  /* 0x0000000310007986 */ /* 0x004fe2000c101524 */
[----:B------:R-:W-:Y:S05]  /*dab0*/  EXIT ;  /* 0x000000000000794d */ /* 0x000fea0003800000 */
.L_x_31363:
        /* <DEDUP_REMOVED lines=10> */
[----:B-1----:R-:W-:Y:S01]  /*db60*/  STG.E.U16 desc[UR36][R16.64], R3 ;  /* 0x0000000310007986 */ /* 0x002fe2000c101524 */
[----:B------:R-:W-:Y:S05]  /*db70*/  EXIT ;  /* 0x000000000000794d */ /* 0x000fea0003800000 */
.L_x_31375:
        /* <DEDUP_REMOVED lines=17> */
.L_x_31378:
[----:B------:R-:W-:-:S04]  /*dc90*/  LOP3.LUT R2, R3, 0x80000000, RZ, 0xc0, !PT ;  /* 0x8000000003027812 */ /* 0x000fc800078ec0ff */
[----:B------:R-:W-:-:S04]  /*dca0*/  SHF.R.U32.HI R3, RZ, 0x18, R2 ;  /* 0x00000018ff037819 */ /* 0x000fc80000011602 */
[----:B------:R-:W-:-:S04]  /*dcb0*/  LOP3.LUT R0, R0, R3, RZ, 0xfc, !PT ;  /* 0x0000000300007212 */ /* 0x000fc800078efcff */
[----:B------:R-:W-:-:S07]  /*dcc0*/  PRMT R8, R0, 0x7610, R8 ;  /* 0x0000761000087816 */ /* 0x000fce0000000008 */
.L_x_31377:
[----:B------:R-:W-:Y:S05]  /*dcd0*/  BSYNC B0 ;  /* 0x0000000000007941 */ /* 0x000fea0003800000 */
.L_x_31376:
[----:B------:R-:W-:Y:S01]  /*dce0*/  STG.E.U8 desc[UR36][R16.64], R8 ;  /* 0x0000000810007986 */ /* 0x000fe2000c101124 */
[----:B------:R-:W-:Y:S05]  /*dcf0*/  EXIT ;  /* 0x000000000000794d */ /* 0x000fea0003800000 */
.L_x_31374:
        /* <DEDUP_REMOVED lines=17> */
.L_x_31381:
[----:B------:R-:W-:-:S04]  /*de10*/  LOP3.LUT R2, R3, 0x80000000, RZ, 0xc0, !PT ;  /* 0x8000000003027812 */ /* 0x000fc800078ec0ff */
[----:B------:R-:W-:-:S04]  /*de20*/  SHF.R.U32.HI R3, RZ, 0x18, R2 ;  /* 0x00000018ff037819 */ /* 0x000fc80000011602 */
[----:B------:R-:W-:-:S04]  /*de30*/  LOP3.LUT R0, R0, R3, RZ, 0xfc, !PT ;  /* 0x0000000300007212 */ /* 0x000fc800078efcff */
[----:B------:R-:W-:-:S07]  /*de40*/  PRMT R8, R0, 0x7610, R8 ;  /* 0x0000761000087816 */ /* 0x000fce0000000008 */
.L_x_31380:
[----:B------:R-:W-:Y:S05]  /*de50*/  BSYNC B0 ;  /* 0x0000000000007941 */ /* 0x000fea0003800000 */
.L_x_31379:
[----:B------:R-:W-:Y:S01]  /*de60*/  STG.E.U8 desc[UR36][R16.64], R8 ;  /* 0x0000000810007986 */ /* 0x000fe2000c101124 */
[----:B------:R-:W-:Y:S05]  /*de70*/  EXIT ;  /* 0x000000000000794d */ /* 0x000fea0003800000 */
.L_x_31373:
        /* <DEDUP_REMOVED lines=22> */
.L_x_31356:
        /* <DEDUP_REMOVED lines=16> */
.L_x_31384:
[----:B------:R-:W-:Y:S05]  /*e0e0*/  EXIT ;  /* 0x000000000000794d */ /* 0x000fea0003800000 */
.L_x_31383:
[----:B--2---:R-:W-:-:S06]  /*e0f0*/  IMAD.U32 R3, R3, 0x10000, RZ ;  /* 0x0001000003037824 */ /* 0x004fcc00078e00ff */
[----:B------:R-:W1:Y:S02]  /*e100*/  F2I.U64.TRUNC R2, R3 ;  /* 0x0000000300027311 */ /* 0x000e64000020d800 */
[----:B-1----:R-:W-:Y:S01]  /*e110*/  STG.E.64 desc[UR36][R16.64], R2 ;  /* 0x0000000210007986 */ /* 0x002fe2000c101b24 */
[----:B------:R-:W-:Y:S05]  /*e120*/  EXIT ;  /* 0x000000000000794d */ /* 0x000fea0003800000 */
.L_x_31382:
[----:B--2---:R-:W-:-:S06]  /*e130*/  IMAD.U32 R3, R3, 0x10000, RZ ;  /* 0x0001000003037824 */ /* 0x004fcc00078e00ff */
[----:B------:R-:W1:Y:S02]  /*e140*/  F2I.FTZ.U32.TRUNC.NTZ R3, R3 ;  /* 0x0000000300037305 */ /* 0x000e64000021f000 */
[----:B-1----:R-:W-:Y:S01]  /*e150*/  STG.E desc[UR36][R16.64], R3 ;  /* 0x0000000310007986 */ /* 0x002fe2000c101924 */
[----:B------:R-:W-:Y:S05]  /*e160*/  EXIT ;  /* 0x000000000000794d */ /* 0x000fea0003800000 */
.L_x_31385:
        /* <DEDUP_REMOVED lines=9> */
.L_x_57500:


//--------------------- .text._ZN2at6native27unrolled_elementwise_kernelINS0_13AUnaryFunctorIN3c108BFloat16ES4_S4_ZZZNS0_21remainder_kernel_cudaERNS_18TensorIteratorBaseEENKUlvE0_clEvENKUlvE2_clEvEUlS4_S4_E_EESt5arrayIPcLm2EELi4E23TrivialOffsetCalculatorILi1EjESF_NS0_6memory12LoadWithCastILi1EEENSG_13StoreWithCastILi1EEEEEviT_T0_T2_T3_T4_T5_ --------------------------
	.section	.text._ZN2at6native27unrolled_elementwise_kernelINS0_13AUnaryFunctorIN3c108BFloat16ES4_S4_ZZZNS0_21remainder_kernel_cudaERNS_18TensorIteratorBaseEENKUlvE0_clEvENKUlvE2_clEvEUlS4_S4_E_EESt5arrayIPcLm2EELi4E23TrivialOffsetCalculatorILi1EjESF_NS0_6memory12LoadWithCastILi1EEENSG_13StoreWithCastILi1EEEEEviT_T0_T2_T3_T4_T5_,"ax",@progbits
	.align	128
        .global         _ZN2at6native27unrolled_elementwise_kernelINS0_13AUnaryFunctorIN3c108BFloat16ES4_S4_ZZZNS0_21remainder_kernel_cudaERNS_18TensorIteratorBaseEENKUlvE0_clEvENKUlvE2_clEvEUlS4_S4_E_EESt5arrayIPcLm2EELi4E23TrivialOffsetCalculatorILi1EjESF_NS0_6memory12LoadWithCastILi1EEENSG_13StoreWithCastILi1EEEEEviT_T0_T2_T3_T4_T5_
        .type           _ZN2at6native27unrolled_elementwise_kernelINS0_13AUnaryFunctorIN3c108BFloat16ES4_S4_ZZZNS0_21remainder_kernel_cudaERNS_18TensorIteratorBaseEENKUlvE0_clEvENKUlvE2_clEvEUlS4_S4_E_EESt5arrayIPcLm2EELi4E23TrivialOffsetCalculatorILi1EjESF_NS0_6memory12LoadWithCastILi1EEENSG_13StoreWithCastILi1EEEEEviT_T0_T2_T3_T4_T5_,@function
        .size           _ZN2at6native27unrolled_elementwise_kernelINS0_13AUnaryFunctorIN3c108BFloat16ES4_S4_ZZZNS0_21remainder_kernel_cudaERNS_18TensorIteratorBaseEENKUlvE0_clEvENKUlvE2_clEvEUlS4_S4_E_EESt5arrayIPcLm2EELi4E23TrivialOffsetCalculatorILi1EjESF_NS0_6memory12LoadWithCastILi1EEENSG_13StoreWithCastILi1EEEEEviT_T0_T2_T3_T4_T5_,(.L_x_57501 - _ZN2at6native27unrolled_elementwise_kernelINS0_13AUnaryFunctorIN3c108BFloat16ES4_S4_ZZZNS0_21remainder_kernel_cudaERNS_18TensorIteratorBaseEENKUlvE0_clEvENKUlvE2_clEvEUlS4_S4_E_EESt5arrayIPcLm2EELi4E23TrivialOffsetCalculatorILi1EjESF_NS0_6memory12LoadWithCastILi1EEENSG_13StoreWithCastILi1EEEEEviT_T0_T2_T3_T4_T5_)
        .other          _ZN2at6native27unrolled_elementwise_kernelINS0_13AUnaryFunctorIN3c108BFloat16ES4_S4_ZZZNS0_21remainder_kernel_cudaERNS_18TensorIteratorBaseEENKUlvE0_clEvENKUlvE2_clEvEUlS4_S4_E_EESt5arrayIPcLm2EELi4E23TrivialOffsetCalculatorILi1EjESF_NS0_6memory12LoadWithCastILi1EEENSG_13StoreWithCastILi1EEEEEviT_T0_T2_T3_T4_T5_,@"STO_CUDA_ENTRY STV_DEFAULT"
_ZN2at6native27unrolled_elementwise_kernelINS0_13AUnaryFunctorIN3c108BFloat16ES4_S4_ZZZNS0_21remainder_kernel_cudaERNS_18TensorIteratorBaseEENKUlvE0_clEvENKUlvE2_clEvEUlS4_S4_E_EESt5arrayIPcLm2EELi4E23TrivialOffsetCalculatorILi1EjESF_NS0_6memory12LoadWithCastILi1EEENSG_13StoreWithCastILi1EEEEEviT_T0_T2_T3_T4_T5_:
.text._ZN2at6native27unrolled_elementwise_kernelINS0_13AUnaryFunctorIN3c108BFloat16ES4_S4_ZZZNS0_21remainder_kernel_cudaERNS_18TensorIteratorBaseEENKUlvE0_clEvENKUlvE2_clEvEUlS4_S4_E_EESt5arrayIPcLm2EELi4E23TrivialOffsetCalculatorILi1EjESF_NS0_6memory12LoadWithCastILi1EEENSG_13StoreWithCastILi1EEEEEviT_T0_T2_T3_T4_T5_:
        /* <DEDUP_REMOVED lines=36> */
.L_x_31391:
[----:B------:R-:W2:Y:S02]  /*0240*/  LDG.E.U8 R2, desc[UR36][R2.64] ;  /* 0x0000002402027981 */ /* 0x000ea4000c1e1100 */
[----:B--2---:R-:W-:-:S04]  /*0250*/  I2FP.F32.U32 R0, R2 ;  /* 0x0000000200007245 */ /* 0x004fc80000201000 */
[----:B------:R-:W-:-:S04]  /*0260*/  F2FP.BF16.F32.PACK_AB R0, RZ, R0 ;  /* 0x00000000ff00723e */ /* 0x000fc800000010ff */
[----:B------:R-:W-:Y:S01]  /*0270*/  PRMT R24, R0, 0x7610, R24 ;  /* 0x0000761000187816 */ /* 0x000fe20000000018 */
[----:B------:R-:W-:Y:S06]  /*0280*/  BRA `(.L_x_31393) ;  /* 0x0000000c00c87947 */ /* 0x000fec0003800000 */
.L_x_31390:
        /* <DEDUP_REMOVED lines=11> */
.L_x_31395:
[----:B------:R-:W2:Y:S02]  /*0340*/  LDG.E R2, desc[UR36][R2.64] ;  /* 0x0000002402027981 */ /* 0x000ea4000c1e1900 */
[----:B--2---:R-:W-:-:S04]  /*0350*/  I2FP.F32.S32 R0, R2 ;  /* 0x0000000200007245 */ /* 0x004fc80000201400 */
[----:B------:R-:W-:-:S04]  /*0360*/  F2FP.BF16.F32.PACK_AB R0, RZ, R0 ;  /* 0x00000000ff00723e */ /* 0x000fc800000010ff */
[----:B------:R-:W-:Y:S01]  /*0370*/  PRMT R24, R0, 0x7610, R24 ;  /* 0x0000761000187816 */ /* 0x000fe20000000018 */
[----:B------:R-:W-:Y:S06]  /*0380*/  BRA `(.L_x_31393) ;  /* 0x0000000c00887947 */ /* 0x000fec0003800000 */
.L_x_31394:
[----:B------:R-:W2:Y:S02]  /*0390*/  LDG.E.U16 R2, desc[UR36][R2.64] ;  /* 0x0000002402027981 */ /* 0x000ea4000c1e1500 */
[----:B--2---:R-:W0:Y:S02]  /*03a0*/  I2F.S16 R0, R2 ;  /* 0x0000000200007306 */ /* 0x004e240000101400 */
[----:B0-----:R-:W-:-:S04]  /*03b0*/  F2FP.BF16.F32.PACK_AB R0, RZ, R0 ;  /* 0x00000000ff00723e */ /* 0x001fc800000010ff */
[----:B------:R-:W-:Y:S01]  /*03c0*/  PRMT R24, R0, 0x7610, R24 ;  /* 0x0000761000187816 */ /* 0x000fe20000000018 */
[----:B------:R-:W-:Y:S06]  /*03d0*/  BRA `(.L_x_31393) ;  /* 0x0000000c00747947 */ /* 0x000fec0003800000 */
.L_x_31389:
        /* <DEDUP_REMOVED lines=9> */
.L_x_31397:
[----:B------:R-:W2:Y:S02]  /*0470*/  LDG.E.U16 R0, desc[UR36][R2.64] ;  /* 0x0000002402007981 */ /* 0x000ea4000c1e1500 */
[----:B--2---:R-:W-:-:S05]  /*0480*/  HADD2.F32 R0, -RZ, R0.H0_H0 ;  /* 0x20000000ff007230 */ /* 0x004fca0000004100 */
[----:B------:R-:W-:-:S04]  /*0490*/  F2FP.BF16.F32.PACK_AB R0, RZ, R0 ;  /* 0x00000000ff00723e */ /* 0x000fc800000010ff */
[----:B------:R-:W-:Y:S01]  /*04a0*/  PRMT R24, R0, 0x7610, R24 ;  /* 0x0000761000187816 */ /* 0x000fe20000000018 */
[----:B------:R-:W-:Y:S06]  /*04b0*/  BRA `(.L_x_31393) ;  /* 0x0000000c003c7947 */ /* 0x000fec0003800000 */
.L_x_31396:
        /* <DEDUP_REMOVED lines=9> */
.L_x_31399:
[----:B------:R-:W2:Y:S02]  /*0550*/  LDG.E.U16 R2, desc[UR36][R2.64] ;  /* 0x0000002402027981 */ /* 0x000ea4000c1e1500 */
[----:B--2---:R-:W-:-:S05]  /*0560*/  HADD2.F32 R0, -RZ, R2.H0_H0 ;  /* 0x20000002ff007230 */ /* 0x004fca0000004100 */
[----:B------:R-:W-:-:S04]  /*0570*/  F2FP.BF16.F32.PACK_AB R0, RZ, R0 ;  /* 0x00000000ff00723e */ /* 0x000fc800000010ff */
[----:B------:R-:W-:Y:S01]  /*0580*/  PRMT R24, R0, 0x7610, R24 ;  /* 0x0000761000187816 */ /* 0x000fe20000000018 */
[----:B------:R-:W-:Y:S06]  /*0590*/  BRA `(.L_x_31393) ;  /* 0x0000000c00047947 */ /* 0x000fec0003800000 */
.L_x_31398:
        /* <DEDUP_REMOVED lines=9> */
.L_x_31388:
        /* <DEDUP_REMOVED lines=14> */
.L_x_31402:
        /* <DEDUP_REMOVED lines=9> */
.L_x_31401:
        /* <DEDUP_REMOVED lines=28> */
.L_x_31404:
        /* <DEDUP_REMOVED lines=15> */
.L_x_31403:
[----:B------:R0:W5:Y:S01]  /*0a50*/  LDG.E.U16 R24, desc[UR36][R2.64] ;  /* 0x0000002402187981 */ /* 0x000162000c1e1500 */
[----:B------:R-:W-:Y:S05]  /*0a60*/  BRA `(.L_x_31393) ;  /* 0x0000000400d07947 */ /* 0x000fea0003800000 */
.L_x_31400:
        /* <DEDUP_REMOVED lines=13> */
.L_x_31407:
        /* <DEDUP_REMOVED lines=21> */
.L_x_31411:
[----:B------:R-:W-:Y:S05]  /*0c90*/  BSYNC B1 ;  /* 0x0000000000017941 */ /* 0x000fea0003800000 */
.L_x_31410:
[----:B------:R-:W-:Y:S01]  /*0ca0*/  LEA R3, R0, 0x3b800000, 0x17 ;  /* 0x3b80000000037811 */ /* 0x000fe200078eb8ff */
[----:B------:R-:W-:-:S05]  /*0cb0*/  IMAD.SHL.U32 R0, R2, 0x100000, RZ ;  /* 0x0010000002007824 */ /* 0x000fca00078e00ff */
[----:B------:R-:W-:-:S07]  /*0cc0*/  LOP3.LUT R0, R3, R0, R4, 0xfe, !PT ;  /* 0x0000000003007212 */ /* 0x000fce00078efe04 */
.L_x_31409:
[----:B------:R-:W-:Y:S05]  /*0cd0*/  BSYNC B0 ;  /* 0x0000000000007941 */ /* 0x000fea0003800000 */
.L_x_31408:
[----:B------:R-:W-:-:S04]  /*0ce0*/  F2FP.BF16.F32.PACK_AB R0, RZ, R0 ;  /* 0x00000000ff00723e */ /* 0x000fc800000010ff */
[----:B------:R-:W-:Y:S01]  /*0cf0*/  PRMT R24, R0, 0x7610, R24 ;  /* 0x0000761000187816 */ /* 0x000fe20000000018 */
[----:B------:R-:W-:Y:S06]  /*0d00*/  BRA `(.L_x_31393) ;  /* 0x0000000400287947 */ /* 0x000fec0003800000 */
.L_x_31406:
        /* <DEDUP_REMOVED lines=21> */
.L_x_31415:
[----:B------:R-:W-:Y:S05]  /*0e60*/  BSYNC B1 ;  /* 0x0000000000017941 */ /* 0x000fea0003800000 */
.L_x_31414:
[----:B------:R-:W-:Y:S01]  /*0e70*/  LEA R3, R0, 0x37800000, 0x17 ;  /* 0x3780000000037811 */ /* 0x000fe200078eb8ff */
[----:B------:R-:W-:-:S05]  /*0e80*/  IMAD.SHL.U32 R0, R2, 0x200000, RZ ;  /* 0x0020000002007824 */ /* 0x000fca00078e00ff */
[----:B------:R-:W-:-:S07]  /*0e90*/  LOP3.LUT R0, R3, R0, R4, 0xfe, !PT ;  /* 0x0000000003007212 */ /* 0x000fce00078efe04 */
.L_x_31413:
[----:B------:R-:W-:Y:S05]  /*0ea0*/  BSYNC B0 ;  /* 0x0000000000007941 */ /* 0x000fea0003800000 */
.L_x_31412:
[----:B------:R-:W-:-:S04]  /*0eb0*/  F2FP.BF16.F32.PACK_AB R0, RZ, R0 ;  /* 0x00000000ff00723e */ /* 0x000fc800000010ff */
[----:B------:R-:W-:Y:S01]  /*0ec0*/  PRMT R24, R0, 0x7610, R24 ;  /* 0x0000761000187816 */ /* 0x000fe20000000018 */
[----:B------:R-:W-:Y:S06]  /*0ed0*/  BRA `(.L_x_31393) ;  /* 0x0000000000b47947 */ /* 0x000fec0003800000 */
.L_x_31405:
        /* <DEDUP_REMOVED lines=14> */
.L_x_31419:
[----:B------:R-:W-:Y:S05]  /*0fc0*/  BSYNC B0 ;  /* 0x0000000000007941 */ /* 0x000fea0003800000 */
.L_x_31418:
[----:B------:R-:W-:-:S04]  /*0fd0*/  F2FP.BF16.F32.PACK_AB R0, RZ, R0 ;  /* 0x00000000ff00723e */ /* 0x000fc800000010ff */
[----:B------:R-:W-:Y:S01]  /*0fe0*/  PRMT R24, R0, 0x7610, R24 ;  /* 0x0000761000187816 */ /* 0x000fe20000000018 */
[----:B------:R-:W-:Y:S06]  /*0ff0*/  BRA `(.L_x_31393) ;  /* 0x00000000006c7947 */ /* 0x000fec0003800000 */
.L_x_31392:
        /* <DEDUP_REMOVED lines=16> */
.L_x_31420:
[----:B------:R-:W-:Y:S01]  /*1100*/  PRMT R24, RZ, 0x7610, R24 ;  /* 0x00007610ff187816 */ /* 0x000fe20000000018 */
[----:B------:R-:W-:Y:S06]  /*1110*/  BRA `(.L_x_31393) ;  /* 0x0000000000247947 */ /* 0x000fec0003800000 */
.L_x_31417:
[----:B------:R-:W2:Y:S02]  /*1120*/  LDG.E.64 R2, desc[UR36][R2.64] ;  /* 0x0000002402027981 */ /* 0x000ea4000c1e1b00 */
[----:B--2---:R-:W0:Y:S02]  /*1130*/  I2F.U64 R0, R2 ;  /* 0x0000000200007312 */ /* 0x004e240000301000 */
[----:B0-----:R-:W-:-:S04]  /*1140*/  F2FP.BF16.F32.PACK_AB R0, RZ, R0 ;  /* 0x00000000ff00723e */ /* 0x001fc800000010ff */
[----:B------:R-:W-:Y:S01]  /*1150*/  PRMT R24, R0, 0x7610, R24 ;  /* 0x0000761000187816 */ /* 0x000fe20000000018 */
[----:B------:R-:W-:Y:S06]  /*1160*/  BRA `(.L_x_31393) ;  /* 0x0000000000107947 */ /* 0x000fec0003800000 */
.L_x_31416:
[----:B------:R-:W2:Y:S02]  /*1170*/  LDG.E R2, desc[UR36][R2.64] ;  /* 0x0000002402027981 */ /* 0x000ea4000c1e1900 */
[----:B--2---:R-:W-:-:S04]  /*1180*/  I2FP.F32.U32 R0, R2 ;  /* 0x0000000200007245 */ /* 0x004fc80000201000 */
[----:B------:R-:W-:-:S04]  /*1190*/  F2FP.BF16.F32.PACK_AB R0, RZ, R0 ;  /* 0x00000000ff00723e */ /* 0x000fc800000010ff */
[----:B------:R-:W-:-:S07]  /*11a0*/  PRMT R24, R0, 0x7610, R24 ;  /* 0x0000761000187816 */ /* 0x000fce0000000018 */
.L_x_31393:
[----:B------:R-:W-:-:S07]  /*11b0*/  VIADD R18, R18, 0x80 ;  /* 0x0000008012127836 */ /* 0x000fce0000000000 */
.L_x_31387:
[----:B------:R-:W-:Y:S05]  /*11c0*/  BSYNC B6 ;  /* 0x0000000000067941 */ /* 0x000fea0003800000 */
.L_x_31386:
        /* <DEDUP_REMOVED lines=26> */
.L_x_31426:
[----:B------:R-:W2:Y:S02]  /*1370*/  LDG.E.U8 R2, desc[UR36][R2.64] ;  /* 0x0000002402027981 */ /* 0x000ea4000c1e1100 */
[----:B--2---:R-:W-:-:S04]  /*1380*/  I2FP.F32.U32 R0, R2 ;  /* 0x0000000200007245 */ /* 0x004fc80000201000 */
[----:B------:R-:W-:-:S04]  /*1390*/  F2FP.BF16.F32.PACK_AB R0, RZ, R0 ;  /* 0x00000000ff00723e */ /* 0x000fc800000010ff */
[----:B------:R-:W-:Y:S01]  /*13a0*/  PRMT R17, R0, 0x7610, R17 ;  /* 0x0000761000117816 */ /* 0x000fe20000000011 */
[----:B------:R-:W-:Y:S06]  /*13b0*/  BRA `(.L_x_31428) ;  /* 0x0000000c00c87947 */ /* 0x000fec0003800000 */
.L_x_31425:
        /* <DEDUP_REMOVED lines=11> */
.L_x_31430:
[----:B------:R-:W2:Y:S02]  /*1470*/  LDG.E R2, desc[UR36][R2.64] ;  /* 0x0000002402027981 */ /* 0x000ea4000c1e1900 */
[----:B--2---:R-:W-:-:S04]  /*1480*/  I2FP.F32.S32 R0, R2 ;  /* 0x0000000200007245 */ /* 0x004fc80000201400 */
[----:B------:R-:W-:-:S04]  /*1490*/  F2FP.BF16.F32.PACK_AB R0, RZ, R0 ;  /* 0x00000000ff00723e */ /* 0x000fc800000010ff */
[----:B------:R-:W-:Y:S01]  /*14a0*/  PRMT R17, R0, 0x7610, R17 ;  /* 0x0000761000117816 */ /* 0x000fe20000000011 */
[----:B------:R-:W-:Y:S06]  /*14b0*/  BRA `(.L_x_31428) ;  /* 0x0000000c00887947 */ /* 0x000fec0003800000 */
.L_x_31429:
[----:B------:R-:W2:Y:S02]  /*14c0*/  LDG.E.U16 R2, desc[UR36][R2.64] ;  /* 0x0000002402027981 */ /* 0x000ea4000c1e1500 */
[----:B--2---:R-:W0:Y:S02]  /*14d0*/  I2F.S16 R0, R2 ;  /* 0x0000000200007306 */ /* 0x004e240000101400 */
[----:B0-----:R-:W-:-:S04]  /*14e0*/  F2FP.BF16.F32.PACK_AB R0, RZ, R0 ;  /* 0x00000000ff00723e */ /* 0x001fc800000010ff */
[----:B------:R-:W-:Y:S01]  /*14f0*/  PRMT R17, R0, 0x7610, R17 ;  /* 0x0000761000117816 */ /* 0x000fe20000000011 */
[----:B------:R-:W-:Y:S06]  /*1500*/  BRA `(.L_x_31428) ;  /* 0x0000000c00747947 */ /* 0x000fec0003800000 */
.L_x_31424:
        /* <DEDUP_REMOVED lines=9> */
.L_x_31432:
[----:B------:R-:W2:Y:S02]  /*15a0*/  LDG.E.U16 R0, desc[UR36][R2.64] ;  /* 0x0000002402007981 */ /* 0x000ea4000c1e1500 */
[----:B--2---:R-:W-:-:S05]  /*15b0*/  HADD2.F32 R0, -RZ, R0.H0_H0 ;  /* 0x20000000ff007230 */ /* 0x004fca0000004100 */
[----:B------:R-:W-:-:S04]  /*15c0*/  F2FP.BF16.F32.PACK_AB R0, RZ, R0 ;  /* 0x00000000ff00723e */ /* 0x000fc800000010ff */
[----:B------:R-:W-:Y:S01]  /*15d0*/  PRMT R17, R0, 0x7610, R17 ;  /* 0x0000761000117816 */ /* 0x000fe20000000011 */
[----:B------:R-:W-:Y:S06]  /*15e0*/  BRA `(.L_x_31428) ;  /* 0x0000000c003c7947 */ /* 0x000fec0003800000 */
.L_x_31431:
        /* <DEDUP_REMOVED lines=9> */
.L_x_31434:
[----:B------:R-:W2:Y:S02]  /*1680*/  LDG.E.U16 R2, desc[UR36][R2.64] ;  /* 0x0000002402027981 */ /* 0x000ea4000c1e1500 */
[----:B--2---:R-:W-:-:S05]  /*1690*/  HADD2.F32 R0, -RZ, R2.H0_H0 ;  /* 0x20000002ff007230 */ /* 0x004fca0000004100 */
[----:B------:R-:W-:-:S04]  /*16a0*/  F2FP.BF16.F32.PACK_AB R0, RZ, R0 ;  /* 0x00000000ff00723e */ /* 0x000fc800000010ff */
[----:B------:R-:W-:Y:S01]  /*16b0*/  PRMT R17, R0, 0x7610, R17 ;  /* 0x0000761000117816 */ /* 0x000fe20000000011 */
[----:B------:R-:W-:Y:S06]  /*16c0*/  BRA `(.L_x_31428) ;  /* 0x0000000c00047947 */ /* 0x000fec0003800000 */
.L_x_31433:
        /* <DEDUP_REMOVED lines=9> */
.L_x_31423:
        /* <DEDUP_REMOVED lines=14> */
.L_x_31437:
        /* <DEDUP_REMOVED lines=9> */
.L_x_31436:
        /* <DEDUP_REMOVED lines=28> */
.L_x_31439:
        /* <DEDUP_REMOVED lines=15> */
.L_x_31438:
[----:B------:R0:W5:Y:S01]  /*1b80*/  LDG.E.U16 R17, desc[UR36][R2.64] ;  /* 0x0000002402117981 */ /* 0x000162000c1e1500 */
[----:B------:R-:W-:Y:S05]  /*1b90*/  BRA `(.L_x_31428) ;  /* 0x0000000400d07947 */ /* 0x000fea0003800000 */
.L_x_31435:
        /* <DEDUP_REMOVED lines=13> */
.L_x_31442:
        /* <DEDUP_REMOVED lines=21> */
.L_x_31446:
[----:B------:R-:W-:Y:S05]  /*1dc0*/  BSYNC B1 ;  /* 0x0000000000017941 */ /* 0x000fea0003800000 */
.L_x_31445:
[----:B------:R-:W-:Y:S01]  /*1dd0*/  LEA R3, R0, 0x3b800000, 0x17 ;  /* 0x3b80000000037811 */ /* 0x000fe200078eb8ff */
[----:B------:R-:W-:-:S05]  /*1de0*/  IMAD.SHL.U32 R0, R2, 0x100000, RZ ;  /* 0x0010000002007824 */ /* 0x000fca00078e00ff */
[----:B------:R-:W-:-:S07]  /*1df0*/  LOP3.LUT R0, R3, R0, R4, 0xfe, !PT ;  /* 0x0000000003007212 */ /* 0x000fce00078efe04 */
.L_x_31444:
[----:B------:R-:W-:Y:S05]  /*1e00*/  BSYNC B0 ;  /* 0x0000000000007941 */ /* 0x000fea0003800000 */
.L_x_31443:
[----:B------:R-:W-:-:S04]  /*1e10*/  F2FP.BF16.F32.PACK_AB R0, RZ, R0 ;  /* 0x00000000ff00723e */ /* 0x000fc800000010ff */
[----:B------:R-:W-:Y:S01]  /*1e20*/  PRMT R17, R0, 0x7610, R17 ;  /* 0x0000761000117816 */ /* 0x000fe20000000011 */
[----:B------:R-:W-:Y:S06]  /*1e30*/  BRA `(.L_x_31428) ;  /* 0x0000000400287947 */ /* 0x000fec0003800000 */
.L_x_31441:
        /* <DEDUP_REMOVED lines=21> */
.L_x_31450:
[----:B------:R-:W-:Y:S05]  /*1f90*/  BSYNC B1 ;  /* 0x0000000000017941 */ /* 0x000fea0003800000 */
.L_x_31449:
[----:B------:R-:W-:Y:S01]  /*1fa0*/  LEA R3, R0, 0x37800000, 0x17 ;  /* 0x3780000000037811 */ /* 0x000fe200078eb8ff */
[----:B------:R-:W-:-:S05]  /*1fb0*/  IMAD.SHL.U32 R0, R2, 0x200000, RZ ;  /* 0x0020000002007824 */ /* 0x000fca00078e00ff */
[----:B------:R-:W-:-:S07]  /*1fc0*/  LOP3.LUT R0, R3, R0, R4, 0xfe, !PT ;  /* 0x0000000003007212 */ /* 0x000fce00078efe04 */
.L_x_31448:
[----:B------:R-:W-:Y:S05]  /*1fd0*/  BSYNC B0 ;  /* 0x0000000000007941 */ /* 0x000fea0003800000 */
.L_x_31447:
[----:B------:R-:W-:-:S04]  /*1fe0*/  F2FP.BF16.F32.PACK_AB R0, RZ, R0 ;  /* 0x00000000ff00723e */ /* 0x000fc800000010ff */
[----:B------:R-:W-:Y:S01]  /*1ff0*/  PRMT R17, R0, 0x7610, R17 ;  /* 0x0000761000117816 */ /* 0x000fe20000000011 */
[----:B------:R-:W-:Y:S06]  /*2000*/  BRA `(.L_x_31428) ;  /* 0x0000000000b47947 */ /* 0x000fec0003800000 */
.L_x_31440:
        /* <DEDUP_REMOVED lines=14> */
.L_x_31454:
[----:B------:R-:W-:Y:S05]  /*20f0*/  BSYNC B0 ;  /* 0x0000000000007941 */ /* 0x000fea0003800000 */
.L_x_31453:
[----:B------:R-:W-:-:S04]  /*2100*/  F2FP.BF16.F32.PACK_AB R0, RZ, R0 ;  /* 0x00000000ff00723e */ /* 0x000fc800000010ff */
[----:B------:R-:W-:Y:S01]  /*2110*/  PRMT R17, R0, 0x7610, R17 ;  /* 0x0000761000117816 */ /* 0x000fe20000000011 */
[----:B------:R-:W-:Y:S06]  /*2120*/  BRA `(.L_x_31428) ;  /* 0x00000000006c7947 */ /* 0x000fec0003800000 */
.L_x_31427:
        /* <DEDUP_REMOVED lines=16> */
.L_x_31455:
[----:B------:R-:W-:Y:S01]  /*2230*/  PRMT R17, RZ, 0x7610, R17 ;  /* 0x00007610ff117816 */ /* 0x000fe20000000011 */
[----:B------:R-:W-:Y:S06]  /*2240*/  BRA `(.L_x_31428) ;  /* 0x0000000000247947 */ /* 0x000fec0003800000 */
.L_x_31452:
[----:B------:R-:W2:Y:S02]  /*2250*/  LDG.E.64 R2, desc[UR36][R2.64] ;  /* 0x0000002402027981 */ /* 0x000ea4000c1e1b00 */
[----:B--2---:R-:W0:Y:S02]  /*2260*/  I2F.U64 R0, R2 ;  /* 0x0000000200007312 */ /* 0x004e240000301000 */
[----:B0-----:R-:W-:-:S04]  /*2270*/  F2FP.BF16.F32.PACK_AB R0, RZ, R0 ;  /* 0x00000000ff00723e */ /* 0x001fc800000010ff */
[----:B------:R-:W-:Y:S01]  /*2280*/  PRMT R17, R0, 0x7610, R17 ;  /* 0x0000761000117816 */ /* 0x000fe20000000011 */
[----:B------:R-:W-:Y:S06]  /*2290*/  BRA `(.L_x_31428) ;  /* 0x0000000000107947 */ /* 0x000fec0003800000 */
.L_x_31451:
[----:B------:R-:W2:Y:S02]  /*22a0*/  LDG.E R2, desc[UR36][R2.64] ;  /* 0x0000002402027981 */ /* 0x000ea4000c1e1900 */
[----:B--2---:R-:W-:-:S04]  /*22b0*/  I2FP.F32.U32 R0, R2 ;  /* 0x0000000200007245 */ /* 0x004fc80000201000 */
[----:B------:R-:W-:-:S04]  /*22c0*/  F2FP.BF16.F32.PACK_AB R0, RZ, R0 ;  /* 0x00000000ff00723e */ /* 0x000fc800000010ff */
[----:B------:R-:W-:-:S07]  /*22d0*/  PRMT R17, R0, 0x7610, R17 ;  /* 0x0000761000117816 */ /* 0x000fce0000000011 */
.L_x_31428:
[----:B------:R-:W-:-:S07]  /*22e0*/  VIADD R18, R18, 0x80 ;  /* 0x0000008012127836 */ /* 0x000fce0000000000 */
.L_x_31422:
[----:B------:R-:W-:Y:S05]  /*22f0*/  BSYNC B6 ;  /* 0x0000000000067941 */ /* 0x000fea0003800000 */
.L_x_31421:
        /* <DEDUP_REMOVED lines=28> */
.L_x_31461:
[----:B------:R-:W2:Y:S02]  /*24c0*/  LDG.E.U8 R4, desc[UR36][R4.64] ;  /* 0x0000002404047981 */ /* 0x000ea4000c1e1100 */
[----:B--2---:R-:W-:-:S04]  /*24d0*/  I2FP.F32.U32 R0, R4 ;  /* 0x0000000400007245 */ /* 0x004fc80000201000 */
[----:B------:R-:W-:-:S04]  /*24e0*/  F2FP.BF16.F32.PACK_AB R0, RZ, R0 ;  /* 0x00000000ff00723e */ /* 0x000fc800000010ff */
[----:B------:R-:W-:Y:S01]  /*24f0*/  PRMT R2, R0, 0x7610, R2 ;  /* 0x0000761000027816 */ /* 0x000fe20000000002 */
[----:B------:R-:W-:Y:S06]  /*2500*/  BRA `(.L_x_31463) ;  /* 0x0000000c00c47947 */ /* 0x000fec0003800000 */
.L_x_31460:
        /* <DEDUP_REMOVED lines=11> */
.L_x_31465:
[----:B------:R-:W2:Y:S02]  /*25c0*/  LDG.E R4, desc[UR36][R4.64] ;  /* 0x0000002404047981 */ /* 0x000ea4000c1e1900 */
[----:B--2---:R-:W-:-:S04]  /*25d0*/  I2FP.F32.S32 R0, R4 ;  /* 0x0000000400007245 */ /* 0x004fc80000201400 */
[----:B------:R-:W-:-:S04]  /*25e0*/  F2FP.BF16.F32.PACK_AB R0, RZ, R0 ;  /* 0x00000000ff00723e */ /* 0x000fc800000010ff */
[----:B------:R-:W-:Y:S01]  /*25f0*/  PRMT R2, R0, 0x7610, R2 ;  /* 0x0000761000027816 */ /* 0x000fe20000000002 */
[----:B------:R-:W-:Y:S06]  /*2600*/  BRA `(.L_x_31463) ;  /* 0x0000000c00847947 */ /* 0x000fec0003800000 */
.L_x_31464:
[----:B------:R-:W2:Y:S02]  /*2610*/  LDG.E.U16 R4, desc[UR36][R4.64] ;  /* 0x0000002404047981 */ /* 0x000ea4000c1e1500 */
[----:B--2---:R-:W0:Y:S02]  /*2620*/  I2F.S16 R0, R4 ;  /* 0x0000000400007306 */ /* 0x004e240000101400 */
[----:B0-----:R-:W-:-:S04]  /*2630*/  F2FP.BF16.F32.PACK_AB R0, RZ, R0 ;  /* 0x00000000ff00723e */ /* 0x001fc800000010ff */
[----:B------:R-:W-:Y:S01]  /*2640*/  PRMT R2, R0, 0x7610, R2 ;  /* 0x0000761000027816 */ /* 0x000fe20000000002 */
[----:B------:R-:W-:Y:S06]  /*2650*/  BRA `(.L_x_31463) ;  /* 0x0000000c00707947 */ /* 0x000fec0003800000 */
.L_x_31459:
        /* <DEDUP_REMOVED lines=9> */
.L_x_31467:
[----:B------:R-:W2:Y:S02]  /*26f0*/  LDG.E.U16 R0, desc[UR36][R4.64] ;  /* 0x0000002404007981 */ /* 0x000ea4000c1e1500 */
[----:B--2---:R-:W-:-:S05]  /*2700*/  HADD2.F32 R0, -RZ, R0.H0_H0 ;  /* 0x20000000ff007230 */ /* 0x004fca0000004100 */
[----:B------:R-:W-:-:S04]  /*2710*/  F2FP.BF16.F32.PACK_AB R0, RZ, R0 ;  /* 0x00000000ff00723e */ /* 0x000fc800000010ff */
[----:B------:R-:W-:Y:S01]  /*2720*/  PRMT R2, R0, 0x7610, R2 ;  /* 0x0000761000027816 */ /* 0x000fe20000000002 */
[----:B------:R-:W-:Y:S06]  /*2730*/  BRA `(.L_x_31463) ;  /* 0x0000000c00387947 */ /* 0x000fec0003800000 */
.L_x_31466:
        /* <DEDUP_REMOVED lines=9> */
.L_x_31469:
[----:B------:R-:W2:Y:S02]  /*27d0*/  LDG.E.U16 R4, desc[UR36][R4.64] ;  /* 0x0000002404047981 */ /* 0x000ea4000c1e1500 */
[----:B--2---:R-:W-:-:S05]  /*27e0*/  HADD2.F32 R0, -RZ, R4.H0_H0 ;  /* 0x20000004ff007230 */ /* 0x004fca0000004100 */
[----:B------:R-:W-:-:S04]  /*27f0*/  F2FP.BF16.F32.PACK_AB R0, RZ, R0 ;  /* 0x00000000ff00723e */ /* 0x000fc800000010ff */
[----:B------:R-:W-:Y:S01]  /*2800*/  PRMT R2, R0, 0x7610, R2 ;  /* 0x0000761000027816 */ /* 0x000fe20000000002 */
[----:B------:R-:W-:Y:S06]  /*2810*/  BRA `(.L_x_31463) ;  /* 0x0000000c00007947 */ /* 0x000fec0003800000 */
.L_x_31468:
        /* <DEDUP_REMOVED lines=9> */
.L_x_31458:
        /* <DEDUP_REMOVED lines=14> */
.L_x_31472:
        /* <DEDUP_REMOVED lines=9> */
.L_x_31471:
        /* <DEDUP_REMOVED lines=28> */
.L_x_31474:
        /* <DEDUP_REMOVED lines=14> */
.L_x_31473:
[----:B------:R0:W5:Y:S01]  /*2cc0*/  LDG.E.U16 R2, desc[UR36][R4.64] ;  /* 0x0000002404027981 */ /* 0x000162000c1e1500 */
[----:B------:R-:W-:Y:S05]  /*2cd0*/  BRA `(.L_x_31463) ;  /* 0x0000000400d07947 */ /* 0x000fea0003800000 */
.L_x_31470:
        /* <DEDUP_REMOVED lines=13> */
.L_x_31477:
        /* <DEDUP_REMOVED lines=21> */
.L_x_31481:
[----:B------:R-:W-:Y:S05]  /*2f00*/  BSYNC B1 ;  /* 0x0000000000017941 */ /* 0x000fea0003800000 */
.L_x_31480:
[----:B------:R-:W-:Y:S01]  /*2f10*/  LEA R3, R0, 0x3b800000, 0x17 ;  /* 0x3b80000000037811 */ /* 0x000fe200078eb8ff */
[----:B------:R-:W-:-:S05]  /*2f20*/  IMAD.SHL.U32 R0, R2, 0x100000, RZ ;  /* 0x0010000002007824 */ /* 0x000fca00078e00ff */
[----:B------:R-:W-:-:S07]  /*2f30*/  LOP3.LUT R0, R3, R0, R4, 0xfe, !PT ;  /* 0x0000000003007212 */ /* 0x000fce00078efe04 */
.L_x_31479:
[----:B------:R-:W-:Y:S05]  /*2f40*/  BSYNC B0 ;  /* 0x0000000000007941 */ /* 0x000fea0003800000 */
.L_x_31478:
[----:B------:R-:W-:-:S04]  /*2f50*/  F2FP.BF16.F32.PACK_AB R0, RZ, R0 ;  /* 0x00000000ff00723e */ /* 0x000fc800000010ff */
[----:B------:R-:W-:Y:S01]  /*2f60*/  PRMT R2, R0, 0x7610, R2 ;  /* 0x0000761000027816 */ /* 0x000fe20000000002 */
[----:B------:R-:W-:Y:S06]  /*2f70*/  BRA `(.L_x_31463) ;  /* 0x0000000400287947 */ /* 0x000fec0003800000 */
.L_x_31476:
        /* <DEDUP_REMOVED lines=21> */
.L_x_31485:
[----:B------:R-:W-:Y:S05]  /*30d0*/  BSYNC B1 ;  /* 0x0000000000017941 */ /* 0x000fea0003800000 */
.L_x_31484:
[----:B------:R-:W-:Y:S01]  /*30e0*/  LEA R3, R0, 0x37800000, 0x17 ;  /* 0x3780000000037811 */ /* 0x000fe200078eb8ff */
[----:B------:R-:W-:-:S05]  /*30f0*/  IMAD.SHL.U32 R0, R2, 0x200000, RZ ;  /* 0x0020000002007824 */ /* 0x000fca00078e00ff */
[----:B------:R-:W-:-:S07]  /*3100*/  LOP3.LUT R0, R3, R0, R4, 0xfe, !PT ;  /* 0x0000000003007212 */ /* 0x000fce00078efe04 */
.L_x_31483:
[----:B------:R-:W-:Y:S05]  /*3110*/  BSYNC B0 ;  /* 0x0000000000007941 */ /* 0x000fea0003800000 */
.L_x_31482:
[----:B------:R-:W-:-:S04]  /*3120*/  F2FP.BF16.F32.PACK_AB R0, RZ, R0 ;  /* 0x00000000ff00723e */ /* 0x000fc800000010ff */
[----:B------:R-:W-:Y:S01]  /*3130*/  PRMT R2, R0, 0x7610, R2 ;  /* 0x0000761000027816 */ /* 0x000fe20000000002 */
[----:B------:R-:W-:Y:S06]  /*3140*/  BRA `(.L_x_31463) ;  /* 0x0000000000b47947 */ /* 0x000fec0003800000 */
.L_x_31475:
        /* <DEDUP_REMOVED lines=14> */
.L_x_31489:
[----:B------:R-:W-:Y:S05]  /*3230*/  BSYNC B0 ;  /* 0x0000000000007941 */ /* 0x000fea0003800000 */
.L_x_31488:
[----:B------:R-:W-:-:S04]  /*3240*/  F2FP.BF16.F32.PACK_AB R0, RZ, R0 ;  /* 0x00000000ff00723e */ /* 0x000fc800000010ff */
[----:B------:R-:W-:Y:S01]  /*3250*/  PRMT R2, R0, 0x7610, R2 ;  /* 0x0000761000027816 */ /* 0x000fe20000000002 */
[----:B------:R-:W-:Y:S06]  /*3260*/  BRA `(.L_x_31463) ;  /* 0x00000000006c7947 */ /* 0x000fec0003800000 */
.L_x_31462:
        /* <DEDUP_REMOVED lines=16> */
.L_x_31490:
[----:B------:R-:W-:Y:S01]  /*3370*/  PRMT R2, RZ, 0x7610, R2 ;  /* 0x00007610ff027816 */ /* 0x000fe20000000002 */
[----:B------:R-:W-:Y:S06]  /*3380*/  BRA `(.L_x_31463) ;  /* 0x0000000000247947 */ /* 0x000fec0003800000 */
.L_x_31487:
[----:B------:R-:W2:Y:S02]  /*3390*/  LDG.E.64 R4, desc[UR36][R4.64] ;  /* 0x0000002404047981 */ /* 0x000ea4000c1e1b00 */
[----:B--2---:R-:W0:Y:S02]  /*33a0*/  I2F.U64 R0, R4 ;  /* 0x0000000400007312 */ /* 0x004e240000301000 */
[----:B0-----:R-:W-:-:S04]  /*33b0*/  F2FP.BF16.F32.PACK_AB R0, RZ, R0 ;  /* 0x00000000ff00723e */ /* 0x001fc800000010ff */
[----:B------:R-:W-:Y:S01]  /*33c0*/  PRMT R2, R0, 0x7610, R2 ;  /* 0x0000761000027816 */ /* 0x000fe20000000002 */
[----:B------:R-:W-:Y:S06]  /*33d0*/  BRA `(.L_x_31463) ;  /* 0x0000000000107947 */ /* 0x000fec0003800000 */
.L_x_31486:
[----:B------:R-:W2:Y:S02]  /*33e0*/  LDG.E R4, desc[UR36][R4.64] ;  /* 0x0000002404047981 */ /* 0x000ea4000c1e1900 */
[----:B--2---:R-:W-:-:S04]  /*33f0*/  I2FP.F32.U32 R0, R4 ;  /* 0x0000000400007245 */ /* 0x004fc80000201000 */
[----:B------:R-:W-:-:S04]  /*3400*/  F2FP.BF16.F32.PACK_AB R0, RZ, R0 ;  /* 0x00000000ff00723e */ /* 0x000fc800000010ff */
[----:B------:R-:W-:-:S07]  /*3410*/  PRMT R2, R0, 0x7610, R2 ;  /* 0x0000761000027816 */ /* 0x000fce0000000002 */
.L_x_31463:
[----:B------:R-:W-:-:S07]  /*3420*/  VIADD R18, R18, 0x80 ;  /* 0x0000008012127836 */ /* 0x000fce0000000000 */
.L_x_31457:
[----:B------:R-:W-:Y:S05]  /*3430*/  BSYNC B6 ;  /* 0x0000000000067941 */ /* 0x000fea0003800000 */
.L_x_31456:
        /* <DEDUP_REMOVED lines=25> */
.L_x_31496:
[----:B------:R-:W2:Y:S02]  /*35d0*/  LDG.E.U8 R4, desc[UR36][R4.64] ;  /* 0x0000002404047981 */ /* 0x000ea4000c1e1100 */
[----:B--2---:R-:W-:-:S04]  /*35e0*/  I2FP.F32.U32 R0, R4 ;  /* 0x0000000400007245 */ /* 0x004fc80000201000 */
[----:B------:R-:W-:-:S04]  /*35f0*/  F2FP.BF16.F32.PACK_AB R0, RZ, R0 ;  /* 0x00000000ff00723e */ /* 0x000fc800000010ff */
[----:B------:R-:W-:Y:S01]  /*3600*/  PRMT R16, R0, 0x7610, R16 ;  /* 0x0000761000107816 */ /* 0x000fe20000000010 */
[----:B------:R-:W-:Y:S06]  /*3610*/  BRA `(.L_x_31492) ;  /* 0x0000000c00c87947 */ /* 0x000fec0003800000 */
.L_x_31495:
        /* <DEDUP_REMOVED lines=11> */
.L_x_31499:
[----:B------:R-:W2:Y:S02]  /*36d0*/  LDG.E R4, desc[UR36][R4.64] ;  /* 0x0000002404047981 */ /* 0x000ea4000c1e1900 */
[----:B--2---:R-:W-:-:S04]  /*36e0*/  I2FP.F32.S32 R0, R4 ;  /* 0x0000000400007245 */ /* 0x004fc80000201400 */
[----:B------:R-:W-:-:S04]  /*36f0*/  F2FP.BF16.F32.PACK_AB R0, RZ, R0 ;  /* 0x00000000ff00723e */ /* 0x000fc800000010ff */
[----:B------:R-:W-:Y:S01]  /*3700*/  PRMT R16, R0, 0x7610, R16 ;  /* 0x0000761000107816 */ /* 0x000fe20000000010 */
[----:B------:R-:W-:Y:S06]  /*3710*/  BRA `(.L_x_31492) ;  /* 0x0000000c00887947 */ /* 0x000fec0003800000 */
.L_x_31498:
[----:B------:R-:W2:Y:S02]  /*3720*/  LDG.E.U16 R4, desc[UR36][R4.64] ;  /* 0x0000002404047981 */ /* 0x000ea4000c1e1500 */
[----:B--2---:R-:W0:Y:S02]  /*3730*/  I2F.S16 R0, R4 ;  /* 0x0000000400007306 */ /* 0x004e240000101400 */
[----:B0-----:R-:W-:-:S04]  /*3740*/  F2FP.BF16.F32.PACK_AB R0, RZ, R0 ;  /* 0x00000000ff00723e */ /* 0x001fc800000010ff */
[----:B------:R-:W-:Y:S01]  /*3750*/  PRMT R16, R0, 0x7610, R16 ;  /* 0x0000761000107816 */ /* 0x000fe20000000010 */
[----:B------:R-:W-:Y:S06]  /*3760*/  BRA `(.L_x_31492) ;  /* 0x0000000c00747947 */ /* 0x000fec0003800000 */
.L_x_31494:
        /* <DEDUP_REMOVED lines=9> */
.L_x_31501:
[----:B------:R-:W2:Y:S02]  /*3800*/  LDG.E.U16 R0, desc[UR36][R4.64] ;  /* 0x0000002404007981 */ /* 0x000ea4000c1e1500 */
[----:B--2---:R-:W-:-:S05]  /*3810*/  HADD2.F32 R0, -RZ, R0.H0_H0 ;  /* 0x20000000ff007230 */ /* 0x004fca0000004100 */
[----:B------:R-:W-:-:S04]  /*3820*/  F2FP.BF16.F32.PACK_AB R0, RZ, R0 ;  /* 0x00000000ff00723e */ /* 0x000fc800000010ff */
[----:B------:R-:W-:Y:S01]  /*3830*/  PRMT R16, R0, 0x7610, R16 ;  /* 0x0000761000107816 */ /* 0x000fe20000000010 */
[----:B------:R-:W-:Y:S06]  /*3840*/  BRA `(.L_x_31492) ;  /* 0x0000000c003c7947 */ /* 0x000fec0003800000 */
.L_x_31500:
        /* <DEDUP_REMOVED lines=9> */
.L_x_31503:
[----:B------:R-:W2:Y:S02]  /*38e0*/  LDG.E.U16 R4, desc[UR36][R4.64] ;  /* 0x0000002404047981 */ /* 0x000ea4000c1e1500 */
[----:B--2---:R-:W-:-:S05]  /*38f0*/  HADD2.F32 R0, -RZ, R4.H0_H0 ;  /* 0x20000004ff007230 */ /* 0x004fca0000004100 */
[----:B------:R-:W-:-:S04]  /*3900*/  F2FP.BF16.F32.PACK_AB R0, RZ, R0 ;  /* 0x00000000ff00723e */ /* 0x000fc800000010ff */
[----:B------:R-:W-:Y:S01]  /*3910*/  PRMT R16, R0, 0x7610, R16 ;  /* 0x0000761000107816 */ /* 0x000fe20000000010 */
[----:B------:R-:W-:Y:S06]  /*3920*/  BRA `(.L_x_31492) ;  /* 0x0000000c00047947 */ /* 0x000fec0003800000 */
.L_x_31502:
        /* <DEDUP_REMOVED lines=9> */
.L_x_31493:
        /* <DEDUP_REMOVED lines=14> */
.L_x_31506:
        /* <DEDUP_REMOVED lines=9> */
.L_x_31505:
        /* <DEDUP_REMOVED lines=28> */
.L_x_31508:
        /* <DEDUP_REMOVED lines=15> */
.L_x_31507:
[----:B------:R1:W5:Y:S01]  /*3de0*/  LDG.E.U16 R16, desc[UR36][R4.64] ;  /* 0x0000002404107981 */ /* 0x000362000c1e1500 */
[----:B------:R-:W-:Y:S05]  /*3df0*/  BRA `(.L_x_31492) ;  /* 0x0000000400d07947 */ /* 0x000fea0003800000 */
.L_x_31504:
        /* <DEDUP_REMOVED lines=13> */
.L_x_31511:
        /* <DEDUP_REMOVED lines=21> */
.L_x_31515:
[----:B------:R-:W-:Y:S05]  /*4020*/  BSYNC B1 ;  /* 0x0000000000017941 */ /* 0x000fea0003800000 */
.L_x_31514:
[----:B------:R-:W-:Y:S01]  /*4030*/  LEA R5, R0, 0x3b800000, 0x17 ;  /* 0x3b80000000057811 */ /* 0x000fe200078eb8ff */
[----:B------:R-:W-:-:S05]  /*4040*/  IMAD.SHL.U32 R0, R3, 0x100000, RZ ;  /* 0x0010000003007824 */ /* 0x000fca00078e00ff */
[----:B------:R-:W-:-:S07]  /*4050*/  LOP3.LUT R0, R5, R0, R6, 0xfe, !PT ;  /* 0x0000000005007212 */ /* 0x000fce00078efe06 */
.L_x_31513:
[----:B------:R-:W-:Y:S05]  /*4060*/  BSYNC B0 ;  /* 0x0000000000007941 */ /* 0x000fea0003800000 */
.L_x_31512:
[----:B------:R-:W-:-:S04]  /*4070*/  F2FP.BF16.F32.PACK_AB R0, RZ, R0 ;  /* 0x00000000ff00723e */ /* 0x000fc800000010ff */
[----:B------:R-:W-:Y:S01]  /*4080*/  PRMT R16, R0, 0x7610, R16 ;  /* 0x0000761000107816 */ /* 0x000fe20000000010 */
[----:B------:R-:W-:Y:S06]  /*4090*/  BRA `(.L_x_31492) ;  /* 0x0000000400287947 */ /* 0x000fec0003800000 */
.L_x_31510:
        /* <DEDUP_REMOVED lines=21> */
.L_x_31519:
[----:B------:R-:W-:Y:S05]  /*41f0*/  BSYNC B1 ;  /* 0x0000000000017941 */ /* 0x000fea0003800000 */
.L_x_31518:
[----:B------:R-:W-:Y:S01]  /*4200*/  LEA R5, R0, 0x37800000, 0x17 ;  /* 0x3780000000057811 */ /* 0x000fe200078eb8ff */
[----:B------:R-:W-:-:S05]  /*4210*/  IMAD.SHL.U32 R0, R3, 0x200000, RZ ;  /* 0x0020000003007824 */ /* 0x000fca00078e00ff */
[----:B------:R-:W-:-:S07]  /*4220*/  LOP3.LUT R0, R5, R0, R6, 0xfe, !PT ;  /* 0x0000000005007212 */ /* 0x000fce00078efe06 */
.L_x_31517:
[----:B------:R-:W-:Y:S05]  /*4230*/  BSYNC B0 ;  /* 0x0000000000007941 */ /* 0x000fea0003800000 */
.L_x_31516:
[----:B------:R-:W-:-:S04]  /*4240*/  F2FP.BF16.F32.PACK_AB R0, RZ, R0 ;  /* 0x00000000ff00723e */ /* 0x000fc800000010ff */
[----:B------:R-:W-:Y:S01]  /*4250*/  PRMT R16, R0, 0x7610, R16 ;  /* 0x0000761000107816 */ /* 0x000fe20000000010 */
[----:B------:R-:W-:Y:S06]  /*4260*/  BRA `(.L_x_31492) ;  /* 0x0000000000b47947 */ /* 0x000fec0003800000 */
.L_x_31509:
        /* <DEDUP_REMOVED lines=14> */
.L_x_31523:
[----:B------:R-:W-:Y:S05]  /*4350*/  BSYNC B0 ;  /* 0x0000000000007941 */ /* 0x000fea0003800000 */
.L_x_31522:
[----:B------:R-:W-:-:S04]  /*4360*/  F2FP.BF16.F32.PACK_AB R0, RZ, R0 ;  /* 0x00000000ff00723e */ /* 0x000fc800000010ff */
[----:B------:R-:W-:Y:S01]  /*4370*/  PRMT R16, R0, 0x7610, R16 ;  /* 0x0000761000107816 */ /* 0x000fe20000000010 */
[----:B------:R-:W-:Y:S06]  /*4380*/  BRA `(.L_x_31492) ;  /* 0x00000000006c7947 */ /* 0x000fec0003800000 */
.L_x_31497:
        /* <DEDUP_REMOVED lines=16> */
.L_x_31524:
[----:B------:R-:W-:Y:S01]  /*4490*/  PRMT R16, RZ, 0x7610, R16 ;  /* 0x00007610ff107816 */ /* 0x000fe20000000010 */
[----:B------:R-:W-:Y:S06]  /*44a0*/  BRA `(.L_x_31492) ;  /* 0x0000000000247947 */ /* 0x000fec0003800000 */
.L_x_31521:
[----:B------:R-:W2:Y:S02]  /*44b0*/  LDG.E.64 R4, desc[UR36][R4.64] ;  /* 0x0000002404047981 */ /* 0x000ea4000c1e1b00 */
[----:B--2---:R-:W0:Y:S02]  /*44c0*/  I2F.U64 R0, R4 ;  /* 0x0000000400007312 */ /* 0x004e240000301000 */
[----:B0-----:R-:W-:-:S04]  /*44d0*/  F2FP.BF16.F32.PACK_AB R0, RZ, R0 ;  /* 0x00000000ff00723e */ /* 0x001fc800000010ff */
[----:B------:R-:W-:Y:S01]  /*44e0*/  PRMT R16, R0, 0x7610, R16 ;  /* 0x0000761000107816 */ /* 0x000fe20000000010 */
[----:B------:R-:W-:Y:S06]  /*44f0*/  BRA `(.L_x_31492) ;  /* 0x0000000000107947 */ /* 0x000fec0003800000 */
.L_x_31520:
[----:B------:R-:W2:Y:S02]  /*4500*/  LDG.E R4, desc[UR36][R4.64] ;  /* 0x0000002404047981 */ /* 0x000ea4000c1e1900 */
[----:B--2---:R-:W-:-:S04]  /*4510*/  I2FP.F32.U32 R0, R4 ;  /* 0x0000000400007245 */ /* 0x004fc80000201000 */
[----:B------:R-:W-:-:S04]  /*4520*/  F2FP.BF16.F32.PACK_AB R0, RZ, R0 ;  /* 0x00000000ff00723e */ /* 0x000fc800000010ff */
[----:B------:R-:W-:-:S07]  /*4530*/  PRMT R16, R0, 0x7610, R16 ;  /* 0x0000761000107816 */ /* 0x000fce0000000010 */
.L_x_31492:
[----:B------:R-:W-:Y:S05]  /*4540*/  BSYNC B6 ;  /* 0x0000000000067941 */ /* 0x000fea0003800000 */
.L_x_31491:
[----:B------:R-:W2:Y:S01]  /*4550*/  LDC.U16 R3, c[0x0][0x216] ;  /* 0x00008580ff037b82 */ /* 0x000ea20000000400 */
[----:B------:R-:W-:Y:S01]  /*4560*/  ISETP.NE.AND P0, PT, R25, RZ, PT ;  /* 0x000000ff1900720c */ /* 0x000fe20003f05270 */
[----:B------:R-:W-:-:S12]  /*4570*/  BSSY B1, `(.L_x_31525) ;  /* 0x000004f000017945 */ /* 0x000fd80003800000 */
[----:B------:R-:W-:Y:S05]  /*4580*/  @P0 BRA `(.L_x_31526) ;  /* 0x0000000400340947 */ /* 0x000fea0003800000 */
[----:B012---:R-:W-:Y:S01]  /*4590*/  IMAD.U32 R4, R3, 0x10000, RZ ;  /* 0x0001000003047824 */ /* 0x007fe200078e00ff */
[----:B------:R-:W-:Y:S01]  /*45a0*/  BSSY B0, `(.L_x_31527) ;  /* 0x0000041000007945 */ /* 0x000fe20003800000 */
[----:B-----5:R-:W-:Y:S02]  /*45b0*/  IMAD.U32 R7, R24, 0x10000, RZ ;  /* 0x0001000018077824 */ /* 0x020fe400078e00ff */
        /* <DEDUP_REMOVED lines=26> */
.L_x_31532:
[----:B------:R-:W-:Y:S01]  /*4760*/  FSETP.GEU.FTZ.AND P0, PT, R9, -R8, PT ;  /* 0x800000080900720b */ /* 0x000fe20003f1e000 */
[----:B------:R-:W-:-:S12]  /*4770*/  FADD.FTZ R0, R0, -1 ;  /* 0xbf80000000007421 */ /* 0x000fd80000010000 */
[----:B------:R-:W-:-:S07]  /*4780*/  @!P0 FADD.FTZ R0, R0, -1 ;  /* 0xbf80000000008421 */ /* 0x000fce0000010000 */
.L_x_31531:
[----:B------:R-:W-:Y:S05]  /*4790*/  BSYNC B2 ;  /* 0x0000000000027941 */ /* 0x000fea0003800000 */
.L_x_31530:
[----:B------:R-:W-:Y:S01]  /*47a0*/  FFMA.FTZ R5, -R8, R0, R5 ;  /* 0x0000000008057223 */ /* 0x000fe20000010105 */
[----:B------:R-:W-:Y:S06]  /*47b0*/  BRA `(.L_x_31528) ;  /* 0x00000000007c7947 */ /* 0x000fec0003800000 */
.L_x_31529:
        /* <DEDUP_REMOVED lines=15> */
.L_x_31535:
        /* <DEDUP_REMOVED lines=13> */
.L_x_31534:
[----:B------:R-:W-:Y:S05]  /*4980*/  BSYNC B2 ;  /* 0x0000000000027941 */ /* 0x000fea0003800000 */
.L_x_31533:
[----:B------:R-:W-:-:S04]  /*4990*/  FMUL.FTZ R5, R5, 1.1920928955078125e-07 ;  /* 0x3400000005057820 */ /* 0x000fc80000410000 */
[----:B------:R-:W-:-:S07]  /*49a0*/  FMUL.FTZ R5, R10, R5 ;  /* 0x000000050a057220 */ /* 0x000fce0000410000 */
.L_x_31528:
[----:B------:R-:W-:Y:S05]  /*49b0*/  BSYNC B0 ;  /* 0x0000000000007941 */ /* 0x000fea0003800000 */
.L_x_31527:
        /* <DEDUP_REMOVED lines=9> */
[----:B------:R3:W4:Y:S03]  /*4a50*/  F2F.BF16.F32 R5, R4 ;  /* 0x0000000400057304 */ /* 0x0007260000202000 */
.L_x_31526:
[----:B------:R-:W-:Y:S05]  /*4a60*/  BSYNC B1 ;  /* 0x0000000000017941 */ /* 0x000fea0003800000 */
.L_x_31525:
[----:B-----5:R-:W0:Y:S01]  /*4a70*/  S2R R24, SR_TID.X ;  /* 0x0000000000187919 */ /* 0x020e220000002100 */
[----:B------:R-:W-:Y:S01]  /*4a80*/  BSSY B1, `(.L_x_31536) ;  /* 0x0000051000017945 */ /* 0x000fe20003800000 */
[----:B0-----:R-:W-:-:S05]  /*4a90*/  VIADD R8, R24, 0x80 ;  /* 0x0000008018087836 */ /* 0x001fca0000000000 */
[----:B------:R-:W-:-:S13]  /*4aa0*/  ISETP.GE.AND P0, PT, R8, R19, PT ;  /* 0x000000130800720c */ /* 0x000fda0003f06270 */
[----:B------:R-:W-:Y:S05]  /*4ab0*/  @P0 BRA `(.L_x_31537) ;  /* 0x0000000400340947 */ /* 0x000fea0003800000 */
[----:B-123--:R-:W-:Y:S01]  /*4ac0*/  IMAD.U32 R4, R3, 0x10000, RZ ;  /* 0x0001000003047824 */ /* 0x00efe200078e00ff */
        /* <DEDUP_REMOVED lines=28> */
.L_x_31543:
[----:B------:R-:W-:Y:S01]  /*4c90*/  FSETP.GEU.FTZ.AND P0, PT, R11, -R10, PT ;  /* 0x8000000a0b00720b */ /* 0x000fe20003f1e000 */
[----:B------:R-:W-:-:S12]  /*4ca0*/  FADD.FTZ R0, R0, -1 ;  /* 0xbf80000000007421 */ /* 0x000fd80000010000 */
[----:B------:R-:W-:-:S07]  /*4cb0*/  @!P0 FADD.FTZ R0, R0, -1 ;  /* 0xbf80000000008421 */ /* 0x000fce0000010000 */
.L_x_31542:
[----:B------:R-:W-:Y:S05]  /*4cc0*/  BSYNC B2 ;  /* 0x0000000000027941 */ /* 0x000fea0003800000 */
.L_x_31541:
[----:B------:R-:W-:Y:S01]  /*4cd0*/  FFMA.FTZ R7, -R10, R0, R7 ;  /* 0x000000000a077223 */ /* 0x000fe20000010107 */
[----:B------:R-:W-:Y:S06]  /*4ce0*/  BRA `(.L_x_31539) ;  /* 0x00000000007c7947 */ /* 0x000fec0003800000 */
.L_x_31540:
        /* <DEDUP_REMOVED lines=15> */
.L_x_31546:
        /* <DEDUP_REMOVED lines=13> */
.L_x_31545:
[----:B------:R-:W-:Y:S05]  /*4eb0*/  BSYNC B2 ;  /* 0x0000000000027941 */ /* 0x000fea0003800000 */
.L_x_31544:
[----:B------:R-:W-:-:S04]  /*4ec0*/  FMUL.FTZ R7, R7, 1.1920928955078125e-07 ;  /* 0x3400000007077820 */ /* 0x000fc80000410000 */
[----:B------:R-:W-:-:S07]  /*4ed0*/  FMUL.FTZ R7, R6, R7 ;  /* 0x0000000706077220 */ /* 0x000fce0000410000 */
.L_x_31539:
[----:B------:R-:W-:Y:S05]  /*4ee0*/  BSYNC B0 ;  /* 0x0000000000007941 */ /* 0x000fea0003800000 */
.L_x_31538:
        /* <DEDUP_REMOVED lines=9> */
[----:B------:R1:W2:Y:S03]  /*4f80*/  F2F.BF16.F32 R18, R4 ;  /* 0x0000000400127304 */ /* 0x0002a60000202000 */
.L_x_31537:
[----:B------:R-:W-:Y:S05]  /*4f90*/  BSYNC B1 ;  /* 0x0000000000017941 */ /* 0x000fea0003800000 */
.L_x_31536:
[----:B------:R-:W-:Y:S01]  /*4fa0*/  VIADD R0, R24, 0x100 ;  /* 0x0000010018007836 */ /* 0x000fe20000000000 */
[----:B------:R-:W-:Y:S04]  /*4fb0*/  BSSY B1, `(.L_x_31547) ;  /* 0x0000050000017945 */ /* 0x000fe80003800000 */
        /* <DEDUP_REMOVED lines=31> */
.L_x_31554:
[----:B------:R-:W-:Y:S01]  /*51b0*/  FSETP.GEU.FTZ.AND P0, PT, R11, -R10, PT ;  /* 0x8000000a0b00720b */ /* 0x000fe20003f1e000 */
[----:B------:R-:W-:-:S12]  /*51c0*/  FADD.FTZ R0, R0, -1 ;  /* 0xbf80000000007421 */ /* 0x000fd80000010000 */
[----:B------:R-:W-:-:S07]  /*51d0*/  @!P0 FADD.FTZ R0, R0, -1 ;  /* 0xbf80000000008421 */ /* 0x000fce0000010000 */
.L_x_31553:
[----:B------:R-:W-:Y:S05]  /*51e0*/  BSYNC B2 ;  /* 0x0000000000027941 */ /* 0x000fea0003800000 */
.L_x_31552:
[----:B------:R-:W-:Y:S01]  /*51f0*/  FFMA.FTZ R7, -R10, R0, R7 ;  /* 0x000000000a077223 */ /* 0x000fe20000010107 */
[----:B------:R-:W-:Y:S06]  /*5200*/  BRA `(.L_x_31550) ;  /* 0x00000000007c7947 */ /* 0x000fec0003800000 */
.L_x_31551:
        /* <DEDUP_REMOVED lines=15> */
.L_x_31557:
        /* <DEDUP_REMOVED lines=13> */
.L_x_31556:
[----:B------:R-:W-:Y:S05]  /*53d0*/  BSYNC B2 ;  /* 0x0000000000027941 */ /* 0x000fea0003800000 */
.L_x_31555:
[----:B------:R-:W-:-:S04]  /*53e0*/  FMUL.FTZ R7, R7, 1.1920928955078125e-07 ;  /* 0x3400000007077820 */ /* 0x000fc80000410000 */
[----:B------:R-:W-:-:S07]  /*53f0*/  FMUL.FTZ R7, R6, R7 ;  /* 0x0000000706077220 */ /* 0x000fce0000410000 */
.L_x_31550:
[----:B------:R-:W-:Y:S05]  /*5400*/  BSYNC B0 ;  /* 0x0000000000007941 */ /* 0x000fea0003800000 */
.L_x_31549:
        /* <DEDUP_REMOVED lines=10> */
.L_x_31548:
[----:B------:R-:W-:Y:S05]  /*54b0*/  BSYNC B1 ;  /* 0x0000000000017941 */ /* 0x000fea0003800000 */
.L_x_31547:
[----:B------:R-:W-:Y:S01]  /*54c0*/  VIADD R0, R24, 0x180 ;  /* 0x0000018018007836 */ /* 0x000fe20000000000 */
[----:B------:R-:W-:Y:S04]  /*54d0*/  BSSY B1, `(.L_x_31558) ;  /* 0x0000050000017945 */ /* 0x000fe80003800000 */
[----:B------:R-:W-:-:S13]  /*54e0*/  ISETP.GE.AND P0, PT, R0, R19, PT ;  /* 0x000000130000720c */ /* 0x000fda0003f06270 */
[----:B------:R-:W-:Y:S05]  /*54f0*/  @P0 BRA `(.L_x_31559) ;  /* 0x0000000400340947 */ /* 0x000fea0003800000 */
[----:B--2---:R-:W-:Y:S01]  /*5500*/  IMAD.U32 R3, R3, 0x10000, RZ ;  /* 0x0001000003037824 */ /* 0x004fe200078e00ff */
[----:B------:R-:W-:Y:S01]  /*5510*/  BSSY B0, `(.L_x_31560) ;  /* 0x0000041000007945 */ /* 0x000fe20003800000 */
[----:B-1-3--:R-:W-:Y:S02]  /*5520*/  IMAD.U32 R4, R16, 0x10000, RZ ;  /* 0x0001000010047824 */ /* 0x00afe400078e00ff */
        /* <DEDUP_REMOVED lines=26> */
.L_x_31565:
[----:B------:R-:W-:Y:S01]  /*56d0*/  FSETP.GEU.FTZ.AND P0, PT, R7, -R11, PT ;  /* 0x8000000b0700720b */ /* 0x000fe20003f1e000 */
[----:B------:R-:W-:-:S12]  /*56e0*/  FADD.FTZ R9, R9, -1 ;  /* 0xbf80000009097421 */ /* 0x000fd80000010000 */
[----:B------:R-:W-:-:S07]  /*56f0*/  @!P0 FADD.FTZ R9, R9, -1 ;  /* 0xbf80000009098421 */ /* 0x000fce0000010000 */
.L_x_31564:
[----:B------:R-:W-:Y:S05]  /*5700*/  BSYNC B2 ;  /* 0x0000000000027941 */ /* 0x000fea0003800000 */
.L_x_31563:
[----:B------:R-:W-:Y:S01]  /*5710*/  FFMA.FTZ R0, -R11, R9, R0 ;  /* 0x000000090b007223 */ /* 0x000fe20000010100 */
[----:B------:R-:W-:Y:S06]  /*5720*/  BRA `(.L_x_31561) ;  /* 0x00000000007c7947 */ /* 0x000fec0003800000 */
.L_x_31562:
        /* <DEDUP_REMOVED lines=15> */
.L_x_31568:
        /* <DEDUP_REMOVED lines=13> */
.L_x_31567:
[----:B------:R-:W-:Y:S05]  /*58f0*/  BSYNC B2 ;  /* 0x0000000000027941 */ /* 0x000fea0003800000 */
.L_x_31566:
[----:B------:R-:W-:-:S04]  /*5900*/  FMUL.FTZ R7, R2, 1.1920928955078125e-07 ;  /* 0x3400000002077820 */ /* 0x000fc80000410000 */
[----:B------:R-:W-:-:S07]  /*5910*/  FMUL.FTZ R0, R6, R7 ;  /* 0x0000000706007220 */ /* 0x000fce0000410000 */
.L_x_31561:
[----:B------:R-:W-:Y:S05]  /*5920*/  BSYNC B0 ;  /* 0x0000000000007941 */ /* 0x000fea0003800000 */
.L_x_31560:
        /* <DEDUP_REMOVED lines=10> */
.L_x_31559:
[----:B------:R-:W-:Y:S05]  /*59d0*/  BSYNC B1 ;  /* 0x0000000000017941 */ /* 0x000fea0003800000 */
.L_x_31558:
[----:B------:R-:W0:Y:S01]  /*59e0*/  LDC.U8 R2, c[0x0][0x234] ;  /* 0x00008d00ff027b82 */ /* 0x000e220000000000 */
[----:B------:R-:W-:Y:S01]  /*59f0*/  ISETP.GE.AND P0, PT, R24, R19, PT ;  /* 0x000000131800720c */ /* 0x000fe20003f06270 */
[----:B------:R-:W-:Y:S04]  /*5a00*/  BSSY B7, `(.L_x_31569) ;  /* 0x0000313000077945 */ /* 0x000fe80003800000 */
[----:B------:R-:W-:Y:S08]  /*5a10*/  BSSY B6, `(.L_x_31570) ;  /* 0x0000215000067945 */ /* 0x000ff00003800000 */
[----:B------:R-:W-:Y:S05]  /*5a20*/  @P0 BRA `(.L_x_31571) ;  /* 0x0000002000400947 */ /* 0x000fea0003800000 */
[----:B-1----:R-:W1:Y:S01]  /*5a30*/  LDC.64 R10, c[0x0][0x218] ;  /* 0x00008600ff0a7b82 */ /* 0x002e620000000a00 */
[----:B------:R-:W-:Y:S01]  /*5a40*/  IMAD R0, R22, 0x200, R24 ;  /* 0x0000020016007824 */ /* 0x000fe200078e0218 */
[----:B0--3--:R-:W-:Y:S01]  /*5a50*/  PRMT R4, R2, 0x9910, RZ ;  /* 0x0000991002047816 */ /* 0x009fe200000000ff */
        /* <DEDUP_REMOVED lines=20> */
.L_x_31575:
[----:B----4-:R-:W-:Y:S02]  /*5ba0*/  IMAD.U32 R5, R5, 0x10000, RZ ;  /* 0x0001000005057824 */ /* 0x010fe400078e00ff */
[----:B------:R-:W-:-:S04]  /*5bb0*/  IMAD.MOV.U32 R24, RZ, RZ, R8 ;  /* 0x000000ffff187224 */ /* 0x000fc800078e0008 */
[----:B------:R-:W0:Y:S02]  /*5bc0*/  F2I.S64.TRUNC R4, R5 ;  /* 0x0000000500047311 */ /* 0x000e24000020d900 */
[----:B0-----:R0:W-:Y:S01]  /*5bd0*/  STG.E.U8 desc[UR36][R10.64], R4 ;  /* 0x000000040a007986 */ /* 0x0011e2000c101124 */
[----:B------:R-:W-:Y:S05]  /*5be0*/  BRA `(.L_x_31577) ;  /* 0x0000000c00d47947 */ /* 0x000fea0003800000 */
.L_x_31574:
        /* <DEDUP_REMOVED lines=11> */
.L_x_31579:
[----:B----4-:R-:W-:Y:S02]  /*5ca0*/  IMAD.U32 R5, R5, 0x10000, RZ ;  /* 0x0001000005057824 */ /* 0x010fe400078e00ff */
[----:B------:R-:W-:-:S04]  /*5cb0*/  IMAD.MOV.U32 R24, RZ, RZ, R8 ;  /* 0x000000ffff187224 */ /* 0x000fc800078e0008 */
[----:B------:R-:W0:Y:S02]  /*5cc0*/  F2I.FTZ.TRUNC.NTZ R5, R5 ;  /* 0x0000000500057305 */ /* 0x000e24000021f100 */
[----:B0-----:R0:W-:Y:S01]  /*5cd0*/  STG.E desc[UR36][R10.64], R5 ;  /* 0x000000050a007986 */ /* 0x0011e2000c101924 */
[----:B------:R-:W-:Y:S05]  /*5ce0*/  BRA `(.L_x_31577) ;  /* 0x0000000c00947947 */ /* 0x000fea0003800000 */
.L_x_31578:
[----:B----4-:R-:W-:Y:S02]  /*5cf0*/  IMAD.U32 R5, R5, 0x10000, RZ ;  /* 0x0001000005057824 */ /* 0x010fe400078e00ff */
[----:B------:R-:W-:-:S04]  /*5d00*/  IMAD.MOV.U32 R24, RZ, RZ, R8 ;  /* 0x000000ffff187224 */ /* 0x000fc800078e0008 */
[----:B------:R-:W0:Y:S02]  /*5d10*/  F2I.FTZ.TRUNC.NTZ R5, R5 ;  /* 0x0000000500057305 */ /* 0x000e24000021f100 */
[----:B0-----:R0:W-:Y:S01]  /*5d20*/  STG.E.U16 desc[UR36][R10.64], R5 ;  /* 0x000000050a007986 */ /* 0x0011e2000c101524 */
[----:B------:R-:W-:Y:S05]  /*5d30*/  BRA `(.L_x_31577) ;  /* 0x0000000c00807947 */ /* 0x000fea0003800000 */
.L_x_31573:
        /* <DEDUP_REMOVED lines=10> */
.L_x_31581:
[----:B----4-:R-:W-:Y:S02]  /*5de0*/  IMAD.U32 R0, R5, 0x10000, RZ ;  /* 0x0001000005007824 */ /* 0x010fe400078e00ff */
[----:B------:R-:W-:-:S03]  /*5df0*/  IMAD.MOV.U32 R24, RZ, RZ, R8 ;  /* 0x000000ffff187224 */ /* 0x000fc600078e0008 */
[----:B------:R-:W-:-:S05]  /*5e00*/  F2FP.F16.F32.PACK_AB R0, RZ, R0 ;  /* 0x00000000ff00723e */ /* 0x000fca00000000ff */
[----:B------:R0:W-:Y:S01]  /*5e10*/  STG.E.U16 desc[UR36][R10.64], R0 ;  /* 0x000000000a007986 */ /* 0x0001e2000c101524 */
[----:B------:R-:W-:Y:S05]  /*5e20*/  BRA `(.L_x_31577) ;  /* 0x0000000c00447947 */ /* 0x000fea0003800000 */
.L_x_31580:
        /* <DEDUP_REMOVED lines=11> */
.L_x_31583:
[----:B----4-:R-:W-:Y:S02]  /*5ee0*/  IMAD.U32 R5, R5, 0x10000, RZ ;  /* 0x0001000005057824 */ /* 0x010fe400078e00ff */
[----:B------:R-:W-:-:S03]  /*5ef0*/  IMAD.MOV.U32 R24, RZ, RZ, R8 ;  /* 0x000000ffff187224 */ /* 0x000fc600078e0008 */
[----:B------:R-:W-:-:S04]  /*5f00*/  F2FP.F16.F32.PACK_AB R3, RZ, R5 ;  /* 0x00000005ff03723e */ /* 0x000fc800000000ff */
[----:B------:R-:W-:-:S05]  /*5f10*/  PRMT R3, R3, 0x5410, RZ ;  /* 0x0000541003037816 */ /* 0x000fca00000000ff */
[----:B------:R0:W-:Y:S01]  /*5f20*/  STG.E desc[UR36][R10.64], R3 ;  /* 0x000000030a007986 */ /* 0x0001e2000c101924 */
[----:B------:R-:W-:Y:S05]  /*5f30*/  BRA `(.L_x_31577) ;  /* 0x0000000c00007947 */ /* 0x000fea0003800000 */
.L_x_31582:
[----:B----4-:R-:W-:Y:S02]  /*5f40*/  IMAD.U32 R4, R5, 0x10000, RZ ;  /* 0x0001000005047824 */ /* 0x010fe400078e00ff */
[----:B------:R-:W-:Y:S02]  /*5f50*/  IMAD.MOV.U32 R24, RZ, RZ, R8 ;  /* 0x000000ffff187224 */ /* 0x000fe400078e0008 */
[----:B------:R-:W-:-:S06]  /*5f60*/  FMUL.FTZ R4, R4, 1 ;  /* 0x3f80000004047820 */ /* 0x000fcc0000410000 */
[----:B------:R-:W0:Y:S02]  /*5f70*/  F2F.F64.F32 R4, R4 ;  /* 0x0000000400047310 */ /* 0x000e240000201800 */
[----:B0-----:R0:W-:Y:S01]  /*5f80*/  STG.E.64 desc[UR36][R10.64], R4 ;  /* 0x000000040a007986 */ /* 0x0011e2000c101b24 */
[----:B------:R-:W-:Y:S05]  /*5f90*/  BRA `(.L_x_31577) ;  /* 0x0000000800e87947 */ /* 0x000fea0003800000 */
.L_x_31572:
        /* <DEDUP_REMOVED lines=14> */
.L_x_31586:
[----:B----4-:R-:W-:Y:S01]  /*6080*/  IMAD.U32 R5, R5, 0x10000, RZ ;  /* 0x0001000005057824 */ /* 0x010fe200078e00ff */
[----:B------:R-:W-:Y:S01]  /*6090*/  CS2R R6, SRZ ;  /* 0x0000000000067805 */ /* 0x000fe2000001ff00 */
[----:B------:R-:W-:Y:S02]  /*60a0*/  IMAD.MOV.U32 R24, RZ, RZ, R8 ;  /* 0x000000ffff187224 */ /* 0x000fe400078e0008 */
[----:B------:R-:W-:-:S06]  /*60b0*/  FMUL.FTZ R5, R5, 1 ;  /* 0x3f80000005057820 */ /* 0x000fcc0000410000 */
[----:B------:R-:W0:Y:S02]  /*60c0*/  F2F.F64.F32 R4, R5 ;  /* 0x0000000500047310 */ /* 0x000e240000201800 */
[----:B0-----:R0:W-:Y:S01]  /*60d0*/  STG.E.128 desc[UR36][R10.64], R4 ;  /* 0x000000040a007986 */ /* 0x0011e2000c101d24 */
[----:B------:R-:W-:Y:S05]  /*60e0*/  BRA `(.L_x_31577) ;  /* 0x0000000800947947 */ /* 0x000fea0003800000 */
.L_x_31585:
        /* <DEDUP_REMOVED lines=21> */
.L_x_31590:
[----:B------:R-:W-:Y:S05]  /*6240*/  BSYNC B0 ;  /* 0x0000000000007941 */ /* 0x000fea0003800000 */
.L_x_31589:
[----:B------:R-:W-:Y:S01]  /*6250*/  LOP3.LUT R5, R0, R5, RZ, 0xfc, !PT ;  /* 0x0000000500057212 */ /* 0x000fe200078efcff */
[----:B------:R-:W-:-:S04]  /*6260*/  IMAD.MOV.U32 R24, RZ, RZ, R8 ;  /* 0x000000ffff187224 */ /* 0x000fc800078e0008 */
[----:B------:R0:W-:Y:S01]  /*6270*/  STG.E.U8 desc[UR36][R10.64], R5 ;  /* 0x000000050a007986 */ /* 0x0001e2000c101124 */
[----:B------:R-:W-:Y:S05]  /*6280*/  BRA `(.L_x_31577) ;  /* 0x00000008002c7947 */ /* 0x000fea0003800000 */
.L_x_31588:
        /* <DEDUP_REMOVED lines=13> */
.L_x_31592:
[----:B------:R-:W-:Y:S01]  /*6360*/  IMAD.MOV.U32 R0, RZ, RZ, 0x7f ;  /* 0x0000007fff007424 */ /* 0x000fe200078e00ff */
[----:B------:R-:W-:-:S04]  /*6370*/  ISETP.GT.U32.AND P0, PT, R3, 0x7f800000, PT ;  /* 0x7f8000000300780c */ /* 0x000fc80003f04070 */
[----:B------:R-:W-:-:S09]  /*6380*/  SEL R0, R0, 0x7c, P0 ;  /* 0x0000007c00007807 */ /* 0x000fd20000000000 */
.L_x_31593:
[----:B------:R-:W-:Y:S05]  /*6390*/  BSYNC B0 ;  /* 0x0000000000007941 */ /* 0x000fea0003800000 */
.L_x_31591:
[----:B------:R-:W-:Y:S01]  /*63a0*/  LOP3.LUT R3, R5, 0x80000000, RZ, 0xc0, !PT ;  /* 0x8000000005037812 */ /* 0x000fe200078ec0ff */
[----:B------:R-:W-:-:S03]  /*63b0*/  IMAD.MOV.U32 R24, RZ, RZ, R8 ;  /* 0x000000ffff187224 */ /* 0x000fc600078e0008 */
[----:B------:R-:W-:-:S04]  /*63c0*/  SHF.R.U32.HI R3, RZ, 0x18, R3 ;  /* 0x00000018ff037819 */ /* 0x000fc80000011603 */
[----:B------:R-:W-:-:S05]  /*63d0*/  LOP3.LUT R3, R0, R3, RZ, 0xfc, !PT ;  /* 0x0000000300037212 */ /* 0x000fca00078efcff */
[----:B------:R0:W-:Y:S01]  /*63e0*/  STG.E.U8 desc[UR36][R10.64], R3 ;  /* 0x000000030a007986 */ /* 0x0001e2000c101124 */
[----:B------:R-:W-:Y:S05]  /*63f0*/  BRA `(.L_x_31577) ;  /* 0x0000000400d07947 */ /* 0x000fea0003800000 */
.L_x_31587:
[----:B----4-:R0:W-:Y:S01]  /*6400*/  STG.E.U16 desc[UR36][R10.64], R5 ;  /* 0x000000050a007986 */ /* 0x0101e2000c101524 */
[----:B------:R-:W-:Y:S01]  /*6410*/  IMAD.MOV.U32 R24, RZ, RZ, R8 ;  /* 0x000000ffff187224 */ /* 0x000fe200078e0008 */
[----:B------:R-:W-:Y:S06]  /*6420*/  BRA `(.L_x_31577) ;  /* 0x0000000400c47947 */ /* 0x000fec0003800000 */
.L_x_31584:
        /* <DEDUP_REMOVED lines=13> */
.L_x_31596:
        /* <DEDUP_REMOVED lines=17> */
.L_x_31599:
[----:B------:R-:W-:-:S04]  /*6610*/  LOP3.LUT R3, R7, 0x80000000, RZ, 0xc0, !PT ;  /* 0x8000000007037812 */ /* 0x000fc800078ec0ff */
[----:B------:R-:W-:-:S04]  /*6620*/  SHF.R.U32.HI R3, RZ, 0x18, R3 ;  /* 0x00000018ff037819 */ /* 0x000fc80000011603 */
[----:B------:R-:W-:-:S04]  /*6630*/  LOP3.LUT R0, R0, R3, RZ, 0xfc, !PT ;  /* 0x0000000300007212 */ /* 0x000fc800078efcff */
[----:B------:R-:W-:-:S07]  /*6640*/  PRMT R5, R0, 0x7610, R5 ;  /* 0x0000761000057816 */ /* 0x000fce0000000005 */
.L_x_31598:
[----:B------:R-:W-:Y:S05]  /*6650*/  BSYNC B0 ;  /* 0x0000000000007941 */ /* 0x000fea0003800000 */
.L_x_31597:
[----:B------:R3:W-:Y:S01]  /*6660*/  STG.E.U8 desc[UR36][R10.64], R5 ;  /* 0x000000050a007986 */ /* 0x0007e2000c101124 */
[----:B------:R-:W-:Y:S01]  /*6670*/  IMAD.MOV.U32 R24, RZ, RZ, R8 ;  /* 0x000000ffff187224 */ /* 0x000fe200078e0008 */
[----:B------:R-:W-:Y:S06]  /*6680*/  BRA `(.L_x_31577) ;  /* 0x00000004002c7947 */ /* 0x000fec0003800000 */
.L_x_31595:
        /* <DEDUP_REMOVED lines=17> */
.L_x_31602:
[----:B------:R-:W-:-:S04]  /*67a0*/  LOP3.LUT R3, R7, 0x80000000, RZ, 0xc0, !PT ;  /* 0x8000000007037812 */ /* 0x000fc800078ec0ff */
[----:B------:R-:W-:-:S04]  /*67b0*/  SHF.R.U32.HI R3, RZ, 0x18, R3 ;  /* 0x00000018ff037819 */ /* 0x000fc80000011603 */
[----:B------:R-:W-:-:S04]  /*67c0*/  LOP3.LUT R0, R0, R3, RZ, 0xfc, !PT ;  /* 0x0000000300007212 */ /* 0x000fc800078efcff */
[----:B------:R-:W-:-:S07]  /*67d0*/  PRMT R5, R0, 0x7610, R5 ;  /* 0x0000761000057816 */ /* 0x000fce0000000005 */
.L_x_31601:
[----:B------:R-:W-:Y:S05]  /*67e0*/  BSYNC B0 ;  /* 0x0000000000007941 */ /* 0x000fea0003800000 */
.L_x_31600:
[----:B------:R0:W-:Y:S01]  /*67f0*/  STG.E.U8 desc[UR36][R10.64], R5 ;  /* 0x000000050a007986 */ /* 0x0001e2000c101124 */
[----:B------:R-:W-:Y:S01]  /*6800*/  IMAD.MOV.U32 R24, RZ, RZ, R8 ;  /* 0x000000ffff187224 */ /* 0x000fe200078e0008 */
[----:B------:R-:W-:Y:S06]  /*6810*/  BRA `(.L_x_31577) ;  /* 0x0000000000c87947 */ /* 0x000fec0003800000 */
.L_x_31594:
        /* <DEDUP_REMOVED lines=23> */
.L_x_31576:
        /* <DEDUP_REMOVED lines=16> */
.L_x_31605:
[----:B------:R-:W-:Y:S01]  /*6a90*/  VIADD R24, R24, 0x80 ;  /* 0x0000008018187836 */ /* 0x000fe20000000000 */
[----:B------:R-:W-:Y:S06]  /*6aa0*/  BRA `(.L_x_31577) ;  /* 0x0000000000247947 */ /* 0x000fec0003800000 */
.L_x_31604:
[----:B----4-:R-:W-:Y:S02]  /*6ab0*/  IMAD.U32 R5, R5, 0x10000, RZ ;  /* 0x0001000005057824 */ /* 0x010fe400078e00ff */
[----:B------:R-:W-:-:S04]  /*6ac0*/  IMAD.MOV.U32 R24, RZ, RZ, R8 ;  /* 0x000000ffff187224 */ /* 0x000fc800078e0008 */
[----:B------:R-:W0:Y:S02]  /*6ad0*/  F2I.U64.TRUNC R4, R5 ;  /* 0x0000000500047311 */ /* 0x000e24000020d800 */
[----:B0-----:R2:W-:Y:S01]  /*6ae0*/  STG.E.64 desc[UR36][R10.64], R4 ;  /* 0x000000040a007986 */ /* 0x0015e2000c101b24 */
[----:B------:R-:W-:Y:S05]  /*6af0*/  BRA `(.L_x_31577) ;  /* 0x0000000000107947 */ /* 0x000fea0003800000 */
.L_x_31603:
[----:B----4-:R-:W-:Y:S02]  /*6b00*/  IMAD.U32 R5, R5, 0x10000, RZ ;  /* 0x0001000005057824 */ /* 0x010fe400078e00ff */
[----:B------:R-:W-:-:S04]  /*6b10*/  IMAD.MOV.U32 R24, RZ, RZ, R8 ;  /* 0x000000ffff187224 */ /* 0x000fc800078e0008 */
[----:B------:R-:W0:Y:S02]  /*6b20*/  F2I.FTZ.U32.TRUNC.NTZ R5, R5 ;  /* 0x0000000500057305 */ /* 0x000e24000021f000 */
[----:B0-----:R0:W-:Y:S02]  /*6b30*/  STG.E desc[UR36][R10.64], R5 ;  /* 0x000000050a007986 */ /* 0x0011e4000c101924 */
.L_x_31577:
        /* <DEDUP_REMOVED lines=25> */
.L_x_31610:
[----:B---3--:R-:W-:-:S06]  /*6cd0*/  IMAD.U32 R5, R18, 0x10000, RZ ;  /* 0x0001000012057824 */ /* 0x008fcc00078e00ff */
[----:B------:R-:W0:Y:S02]  /*6ce0*/  F2I.S64.TRUNC R4, R5 ;  /* 0x0000000500047311 */ /* 0x000e24000020d900 */
[----:B0-----:R4:W-:Y:S01]  /*6cf0*/  STG.E.U8 desc[UR36][R8.64], R4 ;  /* 0x0000000408007986 */ /* 0x0019e2000c101124 */
[----:B------:R-:W-:Y:S05]  /*6d00*/  BRA `(.L_x_31612) ;  /* 0x0000000c00847947 */ /* 0x000fea0003800000 */
.L_x_31609:
        /* <DEDUP_REMOVED lines=10> */
.L_x_31614:
[----:B------:R-:W-:-:S04]  /*6db0*/  IMAD.U32 R18, R18, 0x10000, RZ ;  /* 0x0001000012127824 */ /* 0x000fc800078e00ff */
[----:B------:R-:W0:Y:S02]  /*6dc0*/  F2I.FTZ.TRUNC.NTZ R3, R18 ;  /* 0x0000001200037305 */ /* 0x000e24000021f100 */
[----:B0-----:R2:W-:Y:S01]  /*6dd0*/  STG.E desc[UR36][R8.64], R3 ;  /* 0x0000000308007986 */ /* 0x0015e2000c101924 */
[----:B------:R-:W-:Y:S05]  /*6de0*/  BRA `(.L_x_31612) ;  /* 0x0000000c004c7947 */ /* 0x000fea0003800000 */
.L_x_31613:
[----:B------:R-:W-:-:S04]  /*6df0*/  IMAD.U32 R18, R18, 0x10000, RZ ;  /* 0x0001000012127824 */ /* 0x000fc800078e00ff */
[----:B------:R-:W0:Y:S02]  /*6e00*/  F2I.FTZ.TRUNC.NTZ R3, R18 ;  /* 0x0000001200037305 */ /* 0x000e24000021f100 */
[----:B0-----:R0:W-:Y:S01]  /*6e10*/  STG.E.U16 desc[UR36][R8.64], R3 ;  /* 0x0000000308007986 */ /* 0x0011e2000c101524 */
[----:B------:R-:W-:Y:S05]  /*6e20*/  BRA `(.L_x_31612) ;  /* 0x0000000c003c7947 */ /* 0x000fea0003800000 */
.L_x_31608:
        /* <DEDUP_REMOVED lines=9> */
.L_x_31616:
[----:B------:R-:W-:-:S05]  /*6ec0*/  IMAD.U32 R0, R18, 0x10000, RZ ;  /* 0x0001000012007824 */ /* 0x000fca00078e00ff */
[----:B------:R-:W-:-:S05]  /*6ed0*/  F2FP.F16.F32.PACK_AB R0, RZ, R0 ;  /* 0x00000000ff00723e */ /* 0x000fca00000000ff */
[----:B------:R0:W-:Y:S01]  /*6ee0*/  STG.E.U16 desc[UR36][R8.64], R0 ;  /* 0x0000000008007986 */ /* 0x0001e2000c101524 */
[----:B------:R-:W-:Y:S05]  /*6ef0*/  BRA `(.L_x_31612) ;  /* 0x0000000c00087947 */ /* 0x000fea0003800000 */
.L_x_31615:
        /* <DEDUP_REMOVED lines=10> */
.L_x_31618:
[----:B------:R-:W-:-:S05]  /*6fa0*/  IMAD.U32 R18, R18, 0x10000, RZ ;  /* 0x0001000012127824 */ /* 0x000fca00078e00ff */
[----:B------:R-:W-:-:S04]  /*6fb0*/  F2FP.F16.F32.PACK_AB R3, RZ, R18 ;  /* 0x00000012ff03723e */ /* 0x000fc800000000ff */
[----:B------:R-:W-:-:S05]  /*6fc0*/  PRMT R3, R3, 0x5410, RZ ;  /* 0x0000541003037816 */ /* 0x000fca00000000ff */
[----:B------:R0:W-:Y:S01]  /*6fd0*/  STG.E desc[UR36][R8.64], R3 ;  /* 0x0000000308007986 */ /* 0x0001e2000c101924 */
[----:B------:R-:W-:Y:S05]  /*6fe0*/  BRA `(.L_x_31612) ;  /* 0x0000000800cc7947 */ /* 0x000fea0003800000 */
.L_x_31617:
[----:B------:R-:W-:-:S04]  /*6ff0*/  IMAD.U32 R4, R18, 0x10000, RZ ;  /* 0x0001000012047824 */ /* 0x000fc800078e00ff */
[----:B------:R-:W-:-:S06]  /*7000*/  FMUL.FTZ R4, R4, 1 ;  /* 0x3f80000004047820 */ /* 0x000fcc0000410000 */
[----:B---3--:R-:W0:Y:S02]  /*7010*/  F2F.F64.F32 R4, R4 ;  /* 0x0000000400047310 */ /* 0x008e240000201800 */
[----:B0-----:R0:W-:Y:S01]  /*7020*/  STG.E.64 desc[UR36][R8.64], R4 ;  /* 0x0000000408007986 */ /* 0x0011e2000c101b24 */
[----:B------:R-:W-:Y:S05]  /*7030*/  BRA `(.L_x_31612) ;  /* 0x0000000800b87947 */ /* 0x000fea0003800000 */
.L_x_31607:
        /* <DEDUP_REMOVED lines=13> */
.L_x_31621:
[----:B------:R-:W-:Y:S01]  /*7110*/  IMAD.U32 R18, R18, 0x10000, RZ ;  /* 0x0001000012127824 */ /* 0x000fe200078e00ff */
[----:B------:R-:W-:-:S03]  /*7120*/  CS2R R6, SRZ ;  /* 0x0000000000067805 */ /* 0x000fc6000001ff00 */
[----:B------:R-:W-:-:S06]  /*7130*/  FMUL.FTZ R4, R18, 1 ;  /* 0x3f80000012047820 */ /* 0x000fcc0000410000 */
[----:B---3--:R-:W0:Y:S02]  /*7140*/  F2F.F64.F32 R4, R4 ;  /* 0x0000000400047310 */ /* 0x008e240000201800 */
[----:B0-----:R0:W-:Y:S01]  /*7150*/  STG.E.128 desc[UR36][R8.64], R4 ;  /* 0x0000000408007986 */ /* 0x0011e2000c101d24 */
[----:B------:R-:W-:Y:S05]  /*7160*/  BRA `(.L_x_31612) ;  /* 0x00000008006c7947 */ /* 0x000fea0003800000 */
.L_x_31620:
        /* <DEDUP_REMOVED lines=21> */
.L_x_31625:
[----:B------:R-:W-:Y:S05]  /*72c0*/  BSYNC B0 ;  /* 0x0000000000007941 */ /* 0x000fea0003800000 */
.L_x_31624:
[----:B------:R-:W-:-:S05]  /*72d0*/  LOP3.LUT R5, R0, R5, RZ, 0xfc, !PT ;  /* 0x0000000500057212 */ /* 0x000fca00078efcff */
[----:B------:R0:W-:Y:S01]  /*72e0*/  STG.E.U8 desc[UR36][R8.64], R5 ;  /* 0x0000000508007986 */ /* 0x0001e2000c101124 */
[----:B------:R-:W-:Y:S05]  /*72f0*/  BRA `(.L_x_31612) ;  /* 0x0000000800087947 */ /* 0x000fea0003800000 */
.L_x_31623:
        /* <DEDUP_REMOVED lines=13> */
.L_x_31627:
[----:B------:R-:W-:Y:S01]  /*73d0*/  IMAD.MOV.U32 R0, RZ, RZ, 0x7f ;  /* 0x0000007fff007424 */ /* 0x000fe200078e00ff */
[----:B------:R-:W-:-:S04]  /*73e0*/  ISETP.GT.U32.AND P0, PT, R3, 0x7f800000, PT ;  /* 0x7f8000000300780c */ /* 0x000fc80003f04070 */
[----:B------:R-:W-:-:S09]  /*73f0*/  SEL R0, R0, 0x7c, P0 ;  /* 0x0000007c00007807 */ /* 0x000fd20000000000 */
.L_x_31628:
[----:B------:R-:W-:Y:S05]  /*7400*/  BSYNC B0 ;  /* 0x0000000000007941 */ /* 0x000fea0003800000 */
.L_x_31626:
[----:B------:R-:W-:-:S04]  /*7410*/  LOP3.LUT R3, R5, 0x80000000, RZ, 0xc0, !PT ;  /* 0x8000000005037812 */ /* 0x000fc800078ec0ff */
[----:B------:R-:W-:-:S04]  /*7420*/  SHF.R.U32.HI R3, RZ, 0x18, R3 ;  /* 0x00000018ff037819 */ /* 0x000fc80000011603 */
[----:B------:R-:W-:-:S05]  /*7430*/  LOP3.LUT R3, R0, R3, RZ, 0xfc, !PT ;  /* 0x0000000300037212 */ /* 0x000fca00078efcff */
[----:B------:R0:W-:Y:S01]  /*7440*/  STG.E.U8 desc[UR36][R8.64], R3 ;  /* 0x0000000308007986 */ /* 0x0001e2000c101124 */
[----:B------:R-:W-:Y:S05]  /*7450*/  BRA `(.L_x_31612) ;  /* 0x0000000400b07947 */ /* 0x000fea0003800000 */
.L_x_31622:
[----:B------:R0:W-:Y:S01]  /*7460*/  STG.E.U16 desc[UR36][R8.64], R18 ;  /* 0x0000001208007986 */ /* 0x0001e2000c101524 */
[----:B------:R-:W-:Y:S05]  /*7470*/  BRA `(.L_x_31612) ;  /* 0x0000000400a87947 */ /* 0x000fea0003800000 */
.L_x_31619:
        /* <DEDUP_REMOVED lines=12> */
.L_x_31631:
        /* <DEDUP_REMOVED lines=17> */
.L_x_31634:
[----:B------:R-:W-:-:S04]  /*7650*/  LOP3.LUT R3, R5, 0x80000000, RZ, 0xc0, !PT ;  /* 0x8000000005037812 */ /* 0x000fc800078ec0ff */
[----:B------:R-:W-:-:S04]  /*7660*/  SHF.R.U32.HI R3, RZ, 0x18, R3 ;  /* 0x00000018ff037819 */ /* 0x000fc80000011603 */
[----:B------:R-:W-:-:S04]  /*7670*/  LOP3.LUT R0, R0, R3, RZ, 0xfc, !PT ;  /* 0x0000000300007212 */ /* 0x000fc800078efcff */
[----:B------:R-:W-:-:S07]  /*7680*/  PRMT R4, R0, 0x7610, R4 ;  /* 0x0000761000047816 */ /* 0x000fce0000000004 */
.L_x_31633:
[----:B------:R-:W-:Y:S05]  /*7690*/  BSYNC B0 ;  /* 0x0000000000007941 */ /* 0x000fea0003800000 */
.L_x_31632:
[----:B------:R0:W-:Y:S01]  /*76a0*/  STG.E.U8 desc[UR36][R8.64], R4 ;  /* 0x0000000408007986 */ /* 0x0001e2000c101124 */
[----:B------:R-:W-:Y:S05]  /*76b0*/  BRA `(.L_x_31612) ;  /* 0x0000000400187947 */ /* 0x000fea0003800000 */
.L_x_31630:
        /* <DEDUP_REMOVED lines=17> */
.L_x_31637:
[----:B------:R-:W-:-:S04]  /*77d0*/  LOP3.LUT R3, R5, 0x80000000, RZ, 0xc0, !PT ;  /* 0x8000000005037812 */ /* 0x000fc800078ec0ff */
[----:B------:R-:W-:-:S04]  /*77e0*/  SHF.R.U32.HI R3, RZ, 0x18, R3 ;  /* 0x00000018ff037819 */ /* 0x000fc80000011603 */
[----:B------:R-:W-:-:S04]  /*77f0*/  LOP3.LUT R0, R0, R3, RZ, 0xfc, !PT ;  /* 0x0000000300007212 */ /* 0x000fc800078efcff */
[----:B------:R-:W-:-:S07]  /*7800*/  PRMT R4, R0, 0x7610, R4 ;  /* 0x0000761000047816 */ /* 0x000fce0000000004 */
.L_x_31636:
[----:B------:R-:W-:Y:S05]  /*7810*/  BSYNC B0 ;  /* 0x0000000000007941 */ /* 0x000fea0003800000 */
.L_x_31635:
[----:B------:R0:W-:Y:S01]  /*7820*/  STG.E.U8 desc[UR36][R8.64], R4 ;  /* 0x0000000408007986 */ /* 0x0001e2000c101124 */
[----:B------:R-:W-:Y:S05]  /*7830*/  BRA `(.L_x_31612) ;  /* 0x0000000000b87947 */ /* 0x000fea0003800000 */
.L_x_31629:
        /* <DEDUP_REMOVED lines=22> */
.L_x_31611:
        /* <DEDUP_REMOVED lines=16> */
.L_x_31640:
[----:B------:R-:W-:Y:S05]  /*7aa0*/  BRA `(.L_x_31612) ;  /* 0x00000000001c7947 */ /* 0x000fea0003800000 */
.L_x_31639:
[----:B------:R-:W-:-:S06]  /*7ab0*/  IMAD.U32 R4, R18, 0x10000, RZ ;  /* 0x0001000012047824 */ /* 0x000fcc00078e00ff */
[----:B---3--:R-:W0:Y:S02]  /*7ac0*/  F2I.U64.TRUNC R4, R4 ;  /* 0x0000000400047311 */ /* 0x008e24000020d800 */
[----:B0-----:R0:W-:Y:S01]  /*7ad0*/  STG.E.64 desc[UR36][R8.64], R4 ;  /* 0x0000000408007986 */ /* 0x0011e2000c101b24 */
[----:B------:R-:W-:Y:S05]  /*7ae0*/  BRA `(.L_x_31612) ;  /* 0x00000000000c7947 */ /* 0x000fea0003800000 */
.L_x_31638:
[----:B------:R-:W-:-:S04]  /*7af0*/  IMAD.U32 R18, R18, 0x10000, RZ ;  /* 0x0001000012127824 */ /* 0x000fc800078e00ff */
[----:B------:R-:W0:Y:S02]  /*7b00*/  F2I.FTZ.U32.TRUNC.NTZ R3, R18 ;  /* 0x0000001200037305 */ /* 0x000e24000021f000 */
[----:B0-----:R0:W-:Y:S02]  /*7b10*/  STG.E desc[UR36][R8.64], R3 ;  /* 0x0000000308007986 */ /* 0x0011e4000c101924 */
.L_x_31612:
[----:B------:R-:W-:-:S07]  /*7b20*/  VIADD R24, R24, 0x80 ;  /* 0x0000008018187836 */ /* 0x000fce0000000000 */
.L_x_31571:
[----:B------:R-:W-:-:S13]  /*7b30*/  ISETP.GE.AND P0, PT, R24, R19, PT ;  /* 0x000000131800720c */ /* 0x000fda0003f06270 */
[----:B------:R-:W-:Y:S05]  /*7b40*/  @P0 BREAK B6 ;  /* 0x0000000000060942 */ /* 0x000fea0003800000 */
[----:B------:R-:W-:Y:S05]  /*7b50*/  @P0 BRA `(.L_x_31606) ;  /* 0x0000000c00f40947 */ /* 0x000fea0003800000 */
[----:B------:R-:W-:Y:S05]  /*7b60*/  BSYNC B6 ;  /* 0x0000000000067941 */ /* 0x000fea0003800000 */
.L_x_31570:
[----:B012-4-:R-:W0:Y:S01]  /*7b70*/  LDC.64 R8, c[0x0][0x218] ;  /* 0x00008600ff087b82 */ /* 0x017e220000000a00 */
        /* <DEDUP_REMOVED lines=21> */
.L_x_31644:
[----:B------:R-:W-:-:S06]  /*7cd0*/  IMAD.U32 R5, R17, 0x10000, RZ ;  /* 0x0001000011057824 */ /* 0x000fcc00078e00ff */
[----:B------:R-:W0:Y:S02]  /*7ce0*/  F2I.S64.TRUNC R4, R5 ;  /* 0x0000000500047311 */ /* 0x000e24000020d900 */
[----:B0-----:R0:W-:Y:S01]  /*7cf0*/  STG.E.U8 desc[UR36][R8.64], R4 ;  /* 0x0000000408007986 */ /* 0x0011e2000c101124 */
[----:B------:R-:W-:Y:S05]  /*7d00*/  BRA `(.L_x_31646) ;  /* 0x0000000c00847947 */ /* 0x000fea0003800000 */
.L_x_31643:
        /* <DEDUP_REMOVED lines=10> */
.L_x_31648:
[----:B------:R-:W-:-:S06]  /*7db0*/  IMAD.U32 R17, R17, 0x10000, RZ ;  /* 0x0001000011117824 */ /* 0x000fcc00078e00ff */
[----:B------:R-:W0:Y:S02]  /*7dc0*/  F2I.FTZ.TRUNC.NTZ R17, R17 ;  /* 0x0000001100117305 */ /* 0x000e24000021f100 */
[----:B0-----:R0:W-:Y:S01]  /*7dd0*/  STG.E desc[UR36][R8.64], R17 ;  /* 0x0000001108007986 */ /* 0x0011e2000c101924 */
[----:B------:R-:W-:Y:S05]  /*7de0*/  BRA `(.L_x_31646) ;  /* 0x0000000c004c7947 */ /* 0x000fea0003800000 */
.L_x_31647:
[----:B------:R-:W-:-:S06]  /*7df0*/  IMAD.U32 R17, R17, 0x10000, RZ ;  /* 0x0001000011117824 */ /* 0x000fcc00078e00ff */
[----:B------:R-:W0:Y:S02]  /*7e00*/  F2I.FTZ.TRUNC.NTZ R17, R17 ;  /* 0x0000001100117305 */ /* 0x000e24000021f100 */
[----:B0-----:R0:W-:Y:S01]  /*7e10*/  STG.E.U16 desc[UR36][R8.64], R17 ;  /* 0x0000001108007986 */ /* 0x0011e2000c101524 */
[----:B------:R-:W-:Y:S05]  /*7e20*/  BRA `(.L_x_31646) ;  /* 0x0000000c003c7947 */ /* 0x000fea0003800000 */
.L_x_31642:
        /* <DEDUP_REMOVED lines=9> */
.L_x_31650:
[----:B------:R-:W-:-:S05]  /*7ec0*/  IMAD.U32 R0, R17, 0x10000, RZ ;  /* 0x0001000011007824 */ /* 0x000fca00078e00ff */
[----:B------:R-:W-:-:S05]  /*7ed0*/  F2FP.F16.F32.PACK_AB R0, RZ, R0 ;  /* 0x00000000ff00723e */ /* 0x000fca00000000ff */
[----:B------:R0:W-:Y:S01]  /*7ee0*/  STG.E.U16 desc[UR36][R8.64], R0 ;  /* 0x0000000008007986 */ /* 0x0001e2000c101524 */
[----:B------:R-:W-:Y:S05]  /*7ef0*/  BRA `(.L_x_31646) ;  /* 0x0000000c00087947 */ /* 0x000fea0003800000 */
.L_x_31649:
        /* <DEDUP_REMOVED lines=10> */
.L_x_31652:
[----:B------:R-:W-:-:S05]  /*7fa0*/  IMAD.U32 R17, R17, 0x10000, RZ ;  /* 0x0001000011117824 */ /* 0x000fca00078e00ff */
[----:B------:R-:W-:-:S04]  /*7fb0*/  F2FP.F16.F32.PACK_AB R3, RZ, R17 ;  /* 0x00000011ff03723e */ /* 0x000fc800000000ff */
[----:B------:R-:W-:-:S05]  /*7fc0*/  PRMT R3, R3, 0x5410, RZ ;  /* 0x0000541003037816 */ /* 0x000fca00000000ff */
[----:B------:R0:W-:Y:S01]  /*7fd0*/  STG.E desc[UR36][R8.64], R3 ;  /* 0x0000000308007986 */ /* 0x0001e2000c101924 */
[----:B------:R-:W-:Y:S05]  /*7fe0*/  BRA `(.L_x_31646) ;  /* 0x0000000800cc7947 */ /* 0x000fea0003800000 */
.L_x_31651:
[----:B------:R-:W-:-:S04]  /*7ff0*/  IMAD.U32 R4, R17, 0x10000, RZ ;  /* 0x0001000011047824 */ /* 0x000fc800078e00ff */
[----:B------:R-:W-:-:S06]  /*8000*/  FMUL.FTZ R4, R4, 1 ;  /* 0x3f80000004047820 */ /* 0x000fcc0000410000 */
[----:B------:R-:W0:Y:S02]  /*8010*/  F2F.F64.F32 R4, R4 ;  /* 0x0000000400047310 */ /* 0x000e240000201800 */
[----:B0-----:R0:W-:Y:S01]  /*8020*/  STG.E.64 desc[UR36][R8.64], R4 ;  /* 0x0000000408007986 */ /* 0x0011e2000c101b24 */
[----:B------:R-:W-:Y:S05]  /*8030*/  BRA `(.L_x_31646) ;  /* 0x0000000800b87947 */ /* 0x000fea0003800000 */
.L_x_31641:
        /* <DEDUP_REMOVED lines=13> */
.L_x_31655:
[----:B------:R-:W-:Y:S01]  /*8110*/  IMAD.U32 R17, R17, 0x10000, RZ ;  /* 0x0001000011117824 */ /* 0x000fe200078e00ff */
[----:B------:R-:W-:-:S03]  /*8120*/  CS2R R6, SRZ ;  /* 0x0000000000067805 */ /* 0x000fc6000001ff00 */
[----:B------:R-:W-:-:S06]  /*8130*/  FMUL.FTZ R4, R17, 1 ;  /* 0x3f80000011047820 */ /* 0x000fcc0000410000 */
[----:B------:R-:W0:Y:S02]  /*8140*/  F2F.F64.F32 R4, R4 ;  /* 0x0000000400047310 */ /* 0x000e240000201800 */
[----:B0-----:R4:W-:Y:S01]  /*8150*/  STG.E.128 desc[UR36][R8.64], R4 ;  /* 0x0000000408007986 */ /* 0x0019e2000c101d24 */
[----:B------:R-:W-:Y:S05]  /*8160*/  BRA `(.L_x_31646) ;  /* 0x00000008006c7947 */ /* 0x000fea0003800000 */
.L_x_31654:
        /* <DEDUP_REMOVED lines=21> */
.L_x_31659:
[----:B------:R-:W-:Y:S05]  /*82c0*/  BSYNC B0 ;  /* 0x0000000000007941 */ /* 0x000fea0003800000 */
.L_x_31658:
[----:B------:R-:W-:-:S05]  /*82d0*/  LOP3.LUT R5, R0, R5, RZ, 0xfc, !PT ;  /* 0x0000000500057212 */ /* 0x000fca00078efcff */
[----:B------:R1:W-:Y:S01]  /*82e0*/  STG.E.U8 desc[UR36][R8.64], R5 ;  /* 0x0000000508007986 */ /* 0x0003e2000c101124 */
[----:B------:R-:W-:Y:S05]  /*82f0*/  BRA `(.L_x_31646) ;  /* 0x0000000800087947 */ /* 0x000fea0003800000 */
.L_x_31657:
        /* <DEDUP_REMOVED lines=13> */
.L_x_31661:
[----:B------:R-:W-:Y:S01]  /*83d0*/  IMAD.MOV.U32 R0, RZ, RZ, 0x7f ;  /* 0x0000007fff007424 */ /* 0x000fe200078e00ff */
[----:B------:R-:W-:-:S04]  /*83e0*/  ISETP.GT.U32.AND P0, PT, R3, 0x7f800000, PT ;  /* 0x7f8000000300780c */ /* 0x000fc80003f04070 */
[----:B------:R-:W-:-:S09]  /*83f0*/  SEL R0, R0, 0x7c, P0 ;  /* 0x0000007c00007807 */ /* 0x000fd20000000000 */
.L_x_31662:
[----:B------:R-:W-:Y:S05]  /*8400*/  BSYNC B0 ;  /* 0x0000000000007941 */ /* 0x000fea0003800000 */
.L_x_31660:
[----:B------:R-:W-:-:S04]  /*8410*/  LOP3.LUT R3, R17, 0x80000000, RZ, 0xc0, !PT ;  /* 0x8000000011037812 */ /* 0x000fc800078ec0ff */
[----:B------:R-:W-:-:S04]  /*8420*/  SHF.R.U32.HI R3, RZ, 0x18, R3 ;  /* 0x00000018ff037819 */ /* 0x000fc80000011603 */
[----:B------:R-:W-:-:S05]  /*8430*/  LOP3.LUT R3, R0, R3, RZ, 0xfc, !PT ;  /* 0x0000000300037212 */ /* 0x000fca00078efcff */
[----:B------:R2:W-:Y:S01]  /*8440*/  STG.E.U8 desc[UR36][R8.64], R3 ;  /* 0x0000000308007986 */ /* 0x0005e2000c101124 */
[----:B------:R-:W-:Y:S05]  /*8450*/  BRA `(.L_x_31646) ;  /* 0x0000000400b07947 */ /* 0x000fea0003800000 */
.L_x_31656:
[----:B------:R0:W-:Y:S01]  /*8460*/  STG.E.U16 desc[UR36][R8.64], R17 ;  /* 0x0000001108007986 */ /* 0x0001e2000c101524 */
[----:B------:R-:W-:Y:S05]  /*8470*/  BRA `(.L_x_31646) ;  /* 0x0000000400a87947 */ /* 0x000fea0003800000 */
.L_x_31653:
        /* <DEDUP_REMOVED lines=12> */
.L_x_31665:
        /* <DEDUP_REMOVED lines=17> */
.L_x_31668:
[----:B------:R-:W-:-:S04]  /*8650*/  LOP3.LUT R3, R17, 0x80000000, RZ, 0xc0, !PT ;  /* 0x8000000011037812 */ /* 0x000fc800078ec0ff */
[----:B------:R-:W-:-:S04]  /*8660*/  SHF.R.U32.HI R3, RZ, 0x18, R3 ;  /* 0x00000018ff037819 */ /* 0x000fc80000011603 */
[----:B------:R-:W-:-:S04]  /*8670*/  LOP3.LUT R0, R0, R3, RZ, 0xfc, !PT ;  /* 0x0000000300007212 */ /* 0x000fc800078efcff */
[----:B------:R-:W-:-:S07]  /*8680*/  PRMT R4, R0, 0x7610, R4 ;  /* 0x0000761000047816 */ /* 0x000fce0000000004 */
.L_x_31667:
[----:B------:R-:W-:Y:S05]  /*8690*/  BSYNC B0 ;  /* 0x0000000000007941 */ /* 0x000fea0003800000 */
.L_x_31666:
[----:B------:R0:W-:Y:S01]  /*86a0*/  STG.E.U8 desc[UR36][R8.64], R4 ;  /* 0x0000000408007986 */ /* 0x0001e2000c101124 */
[----:B------:R-:W-:Y:S05]  /*86b0*/  BRA `(.L_x_31646) ;  /* 0x0000000400187947 */ /* 0x000fea0003800000 */
.L_x_31664:
        /* <DEDUP_REMOVED lines=17> */
.L_x_31671:
[----:B------:R-:W-:-:S04]  /*87d0*/  LOP3.LUT R3, R17, 0x80000000, RZ, 0xc0, !PT ;  /* 0x8000000011037812 */ /* 0x000fc800078ec0ff */
[----:B------:R-:W-:-:S04]  /*87e0*/  SHF.R.U32.HI R3, RZ, 0x18, R3 ;  /* 0x00000018ff037819 */ /* 0x000fc80000011603 */
[----:B------:R-:W-:-:S04]  /*87f0*/  LOP3.LUT R0, R0, R3, RZ, 0xfc, !PT ;  /* 0x0000000300007212 */ /* 0x000fc800078efcff */
[----:B------:R-:W-:-:S07]  /*8800*/  PRMT R4, R0, 0x7610, R4 ;  /* 0x0000761000047816 */ /* 0x000fce0000000004 */
.L_x_31670:
[----:B------:R-:W-:Y:S05]  /*8810*/  BSYNC B0 ;  /* 0x0000000000007941 */ /* 0x000fea0003800000 */
.L_x_31669:
[----:B------:R0:W-:Y:S01]  /*8820*/  STG.E.U8 desc[UR36][R8.64], R4 ;  /* 0x0000000408007986 */ /* 0x0001e2000c101124 */
[----:B------:R-:W-:Y:S05]  /*8830*/  BRA `(.L_x_31646) ;  /* 0x0000000000b87947 */ /* 0x000fea0003800000 */
.L_x_31663:
        /* <DEDUP_REMOVED lines=22> */
.L_x_31645:
        /* <DEDUP_REMOVED lines=16> */
.L_x_31674:
[----:B------:R-:W-:Y:S05]  /*8aa0*/  BRA `(.L_x_31646) ;  /* 0x00000000001c7947 */ /* 0x000fea0003800000 */
.L_x_31673:
[----:B------:R-:W-:-:S06]  /*8ab0*/  IMAD.U32 R4, R17, 0x10000, RZ ;  /* 0x0001000011047824 */ /* 0x000fcc00078e00ff */
[----:B------:R-:W0:Y:S02]  /*8ac0*/  F2I.U64.TRUNC R4, R4 ;  /* 0x0000000400047311 */ /* 0x000e24000020d800 */
[----:B0-----:R0:W-:Y:S01]  /*8ad0*/  STG.E.64 desc[UR36][R8.64], R4 ;  /* 0x0000000408007986 */ /* 0x0011e2000c101b24 */
[----:B------:R-:W-:Y:S05]  /*8ae0*/  BRA `(.L_x_31646) ;  /* 0x00000000000c7947 */ /* 0x000fea0003800000 */
.L_x_31672:
[----:B------:R-:W-:-:S06]  /*8af0*/  IMAD.U32 R17, R17, 0x10000, RZ ;  /* 0x0001000011117824 */ /* 0x000fcc00078e00ff */
[----:B------:R-:W0:Y:S02]  /*8b00*/  F2I.FTZ.U32.TRUNC.NTZ R17, R17 ;  /* 0x0000001100117305 */ /* 0x000e24000021f000 */
[----:B0-----:R0:W-:Y:S02]  /*8b10*/  STG.E desc[UR36][R8.64], R17 ;  /* 0x0000001108007986 */ /* 0x0011e4000c101924 */
.L_x_31646:
[----:B------:R-:W-:-:S07]  /*8b20*/  VIADD R24, R24, 0x80 ;  /* 0x0000008018187836 */ /* 0x000fce0000000000 */
.L_x_31606:
[----:B------:R-:W-:Y:S05]  /*8b30*/  BSYNC B7 ;  /* 0x0000000000077941 */ /* 0x000fea0003800000 */
.L_x_31569:
        /* <DEDUP_REMOVED lines=23> */
.L_x_31678:
[----:B------:R-:W-:-:S06]  /*8cb0*/  IMAD.U32 R3, R16, 0x10000, RZ ;  /* 0x0001000010037824 */ /* 0x000fcc00078e00ff */
[----:B------:R-:W0:Y:S02]  /*8cc0*/  F2I.S64.TRUNC R2, R3 ;  /* 0x0000000300027311 */ /* 0x000e24000020d900 */
[----:B0-----:R-:W-:Y:S01]  /*8cd0*/  STG.E.U8 desc[UR36][R4.64], R2 ;  /* 0x0000000204007986 */ /* 0x001fe2000c101124 */
[----:B------:R-:W-:Y:S05]  /*8ce0*/  EXIT ;  /* 0x000000000000794d */ /* 0x000fea0003800000 */
.L_x_31677:
        /* <DEDUP_REMOVED lines=10> */
.L_x_31681:
[----:B------:R-:W-:-:S04]  /*8d90*/  IMAD.U32 R16, R16, 0x10000, RZ ;  /* 0x0001000010107824 */ /* 0x000fc800078e00ff */
[----:B------:R-:W0:Y:S02]  /*8da0*/  F2I.FTZ.TRUNC.NTZ R3, R16 ;  /* 0x0000001000037305 */ /* 0x000e24000021f100 */
[----:B0-----:R-:W-:Y:S01]  /*8db0*/  STG.E desc[UR36][R4.64], R3 ;  /* 0x0000000304007986 */ /* 0x001fe2000c101924 */
[----:B------:R-:W-:Y:S05]  /*8dc0*/  EXIT ;  /* 0x000000000000794d */ /* 0x000fea0003800000 */
.L_x_31680:
[----:B------:R-:W-:-:S04]  /*8dd0*/  IMAD.U32 R16, R16, 0x10000, RZ ;  /* 0x0001000010107824 */ /* 0x000fc800078e00ff */
[----:B------:R-:W0:Y:S02]  /*8de0*/  F2I.FTZ.TRUNC.NTZ R3, R16 ;  /* 0x0000001000037305 */ /* 0x000e24000021f100 */
[----:B0-----:R-:W-:Y:S01]  /*8df0*/  STG.E.U16 desc[UR36][R4.64], R3 ;  /* 0x0000000304007986 */ /* 0x001fe2000c101524 */
[----:B------:R-:W-:Y:S05]  /*8e00*/  EXIT ;  /* 0x000000000000794d */ /* 0x000fea0003800000 */
.L_x_31676:
        /* <DEDUP_REMOVED lines=9> */
.L_x_31683:
[----:B------:R-:W-:-:S05]  /*8ea0*/  IMAD.U32 R0, R16, 0x10000, RZ ;  /* 0x0001000010007824 */ /* 0x000fca00078e00ff */
[----:B------:R-:W-:-:S05]  /*8eb0*/  F2FP.F16.F32.PACK_AB R0, RZ, R0 ;  /* 0x00000000ff00723e */ /* 0x000fca00000000ff */
[----:B------:R-:W-:Y:S01]  /*8ec0*/  STG.E.U16 desc[UR36][R4.64], R0 ;  /* 0x0000000004007986 */ /* 0x000fe2000c101524 */
[----:B------:R-:W-:Y:S05]  /*8ed0*/  EXIT ;  /* 0x000000000000794d */ /* 0x000fea0003800000 */
.L_x_31682:
        /* <DEDUP_REMOVED lines=10> */
.L_x_31685:
[----:B------:R-:W-:-:S05]  /*8f80*/  IMAD.U32 R16, R16, 0x10000, RZ ;  /* 0x0001000010107824 */ /* 0x000fca00078e00ff */
[----:B------:R-:W-:-:S04]  /*8f90*/  F2FP.F16.F32.PACK_AB R3, RZ, R16 ;  /* 0x00000010ff03723e */ /* 0x000fc800000000ff */
[----:B------:R-:W-:-:S05]  /*8fa0*/  PRMT R3, R3, 0x5410, RZ ;  /* 0x0000541003037816 */ /* 0x000fca00000000ff */
[----:B------:R-:W-:Y:S01]  /*8fb0*/  STG.E desc[UR36][R4.64], R3 ;  /* 0x0000000304007986 */ /* 0x000fe2000c101924 */
[----:B------:R-:W-:Y:S05]  /*8fc0*/  EXIT ;  /* 0x000000000000794d */ /* 0x000fea0003800000 */
.L_x_31684:
[----:B------:R-:W-:-:S04]  /*8fd0*/  IMAD.U32 R2, R16, 0x10000, RZ ;  /* 0x0001000010027824 */ /* 0x000fc800078e00ff */
[----:B------:R-:W-:-:S06]  /*8fe0*/  FMUL.FTZ R2, R2, 1 ;  /* 0x3f80000002027820 */ /* 0x000fcc0000410000 */
[----:B------:R-:W0:Y:S02]  /*8ff0*/  F2F.F64.F32 R2, R2 ;  /* 0x0000000200027310 */ /* 0x000e240000201800 */
[----:B0-----:R-:W-:Y:S01]  /*9000*/  STG.E.64 desc[UR36][R4.64], R2 ;  /* 0x0000000204007986 */ /* 0x001fe2000c101b24 */
[----:B------:R-:W-:Y:S05]  /*9010*/  EXIT ;  /* 0x000000000000794d */ /* 0x000fea0003800000 */
.L_x_31675:
        /* <DEDUP_REMOVED lines=13> */
.L_x_31688:
[----:B------:R-:W-:Y:S01]  /*90f0*/  IMAD.U32 R16, R16, 0x10000, RZ ;  /* 0x0001000010107824 */ /* 0x000fe200078e00ff */
[----:B------:R-:W-:-:S03]  /*9100*/  CS2R R10, SRZ ;  /* 0x00000000000a7805 */ /* 0x000fc6000001ff00 */
[----:B------:R-:W-:-:S06]  /*9110*/  FMUL.FTZ R8, R16, 1 ;  /* 0x3f80000010087820 */ /* 0x000fcc0000410000 */
[----:B------:R-:W0:Y:S02]  /*9120*/  F2F.F64.F32 R8, R8 ;  /* 0x0000000800087310 */ /* 0x000e240000201800 */
[----:B0-----:R-:W-:Y:S01]  /*9130*/  STG.E.128 desc[UR36][R4.64], R8 ;  /* 0x0000000804007986 */ /* 0x001fe2000c101d24 */
[----:B------:R-:W-:Y:S05]  /*9140*/  EXIT ;  /* 0x000000000000794d */ /* 0x000fea0003800000 */
.L_x_31687:
        /* <DEDUP_REMOVED lines=21> */
.L_x_31692:
[----:B------:R-:W-:Y:S05]  /*92a0*/  BSYNC B0 ;  /* 0x0000000000007941 */ /* 0x000fea0003800000 */
.L_x_31691:
[----:B------:R-:W-:-:S05]  /*92b0*/  LOP3.LUT R3, R0, R3, RZ, 0xfc, !PT ;  /* 0x0000000300037212 */ /* 0x000fca00078efcff */
[----:B------:R-:W-:Y:S01]  /*92c0*/  STG.E.U8 desc[UR36][R4.64], R3 ;  /* 0x0000000304007986 */ /* 0x000fe2000c101124 */
[----:B------:R-:W-:Y:S05]  /*92d0*/  EXIT ;  /* 0x000000000000794d */ /* 0x000fea0003800000 */
.L_x_31690:
        /* <DEDUP_REMOVED lines=13> */
.L_x_31694:
[----:B------:R-:W-:Y:S01]  /*93b0*/  IMAD.MOV.U32 R0, RZ, RZ, 0x7f ;  /* 0x0000007fff007424 */ /* 0x000fe200078e00ff */
[----:B------:R-:W-:-:S04]  /*93c0*/  ISETP.GT.U32.AND P0, PT, R2, 0x7f800000, PT ;  /* 0x7f8000000200780c */ /* 0x000fc80003f04070 */
[----:B------:R-:W-:-:S09]  /*93d0*/  SEL R0, R0, 0x7c, P0 ;  /* 0x0000007c00007807 */ /* 0x000fd20000000000 */
.L_x_31695:
[----:B------:R-:W-:Y:S05]  /*93e0*/  BSYNC B0 ;  /* 0x0000000000007941 */ /* 0x000fea0003800000 */
.L_x_31693:
[----:B------:R-:W-:-:S04]  /*93f0*/  LOP3.LUT R2, R3, 0x80000000, RZ, 0xc0, !PT ;  /* 0x8000000003027812 */ /* 0x000fc800078ec0ff */
[----:B------:R-:W-:-:S04]  /*9400*/  SHF.R.U32.HI R3, RZ, 0x18, R2 ;  /* 0x00000018ff037819 */ /* 0x000fc80000011602 */
[----:B------:R-:W-:-:S05]  /*9410*/  LOP3.LUT R3, R0, R3, RZ, 0xfc, !PT ;  /* 0x0000000300037212 */ /* 0x000fca00078efcff */
[----:B------:R-:W-:Y:S01]  /*9420*/  STG.E.U8 desc[UR36][R4.64], R3 ;  /* 0x0000000304007986 */ /* 0x000fe2000c101124 */
[----:B------:R-:W-:Y:S05]  /*9430*/  EXIT ;  /* 0x000000000000794d */ /* 0x000fea0003800000 */
.L_x_31689:
[----:B------:R-:W-:Y:S01]  /*9440*/  STG.E.U16 desc[UR36][R4.64], R16 ;  /* 0x0000001004007986 */ /* 0x000fe2000c101524 */
[----:B------:R-:W-:Y:S05]  /*9450*/  EXIT ;  /* 0x000000000000794d */ /* 0x000fea0003800000 */
.L_x_31686:
        /* <DEDUP_REMOVED lines=12> */
.L_x_31698:
        /* <DEDUP_REMOVED lines=17> */
.L_x_31701:
[----:B------:R-:W-:-:S04]  /*9630*/  LOP3.LUT R2, R7, 0x80000000, RZ, 0xc0, !PT ;  /* 0x8000000007027812 */ /* 0x000fc800078ec0ff */
[----:B------:R-:W-:-:S04]  /*9640*/  SHF.R.U32.HI R3, RZ, 0x18, R2 ;  /* 0x00000018ff037819 */ /* 0x000fc80000011602 */
[----:B------:R-:W-:-:S04]  /*9650*/  LOP3.LUT R0, R0, R3, RZ, 0xfc, !PT ;  /* 0x0000000300007212 */ /* 0x000fc800078efcff */
[----:B------:R-:W-:-:S07]  /*9660*/  PRMT R2, R0, 0x7610, R2 ;  /* 0x0000761000027816 */ /* 0x000fce0000000002 */
.L_x_31700:
[----:B------:R-:W-:Y:S05]  /*9670*/  BSYNC B0 ;  /* 0x0000000000007941 */ /* 0x000fea0003800000 */
.L_x_31699:
[----:B------:R-:W-:Y:S01]  /*9680*/  STG.E.U8 desc[UR36][R4.64], R2 ;  /* 0x0000000204007986 */ /* 0x000fe2000c101124 */
[----:B------:R-:W-:Y:S05]  /*9690*/  EXIT ;  /* 0x000000000000794d */ /* 0x000fea0003800000 */
.L_x_31697:
        /* <DEDUP_REMOVED lines=17> */
.L_x_31704:
[----:B------:R-:W-:-:S04]  /*97b0*/  LOP3.LUT R2, R7, 0x80000000, RZ, 0xc0, !PT ;  /* 0x8000000007027812 */ /* 0x000fc800078ec0ff */
[----:B------:R-:W-:-:S04]  /*97c0*/  SHF.R.U32.HI R3, RZ, 0x18, R2 ;  /* 0x00000018ff037819 */ /* 0x000fc80000011602 */
[----:B------:R-:W-:-:S04]  /*97d0*/  LOP3.LUT R0, R0, R3, RZ, 0xfc, !PT ;  /* 0x0000000300007212 */ /* 0x000fc800078efcff */
[----:B------:R-:W-:-:S07]  /*97e0*/  PRMT R2, R0, 0x7610, R2 ;  /* 0x0000761000027816 */ /* 0x000fce0000000002 */
.L_x_31703:
[----:B------:R-:W-:Y:S05]  /*97f0*/  BSYNC B0 ;  /* 0x0000000000007941 */ /* 0x000fea0003800000 */
.L_x_31702:
[----:B------:R-:W-:Y:S01]  /*9800*/  STG.E.U8 desc[UR36][R4.64], R2 ;  /* 0x0000000204007986 */ /* 0x000fe2000c101124 */
[----:B------:R-:W-:Y:S05]  /*9810*/  EXIT ;  /* 0x000000000000794d */ /* 0x000fea0003800000 */
.L_x_31696:
        /* <DEDUP_REMOVED lines=22> */
.L_x_31679:
        /* <DEDUP_REMOVED lines=16> */
.L_x_31707:
[----:B------:R-:W-:Y:S05]  /*9a80*/  EXIT ;  /* 0x000000000000794d */ /* 0x000fea0003800000 */
.L_x_31706:
[----:B------:R-:W-:-:S06]  /*9a90*/  IMAD.U32 R2, R16, 0x10000, RZ ;  /* 0x0001000010027824 */ /* 0x000fcc00078e00ff */
[----:B------:R-:W0:Y:S02]  /*9aa0*/  F2I.U64.TRUNC R2, R2 ;  /* 0x0000000200027311 */ /* 0x000e24000020d800 */
[----:B0-----:R-:W-:Y:S01]  /*9ab0*/  STG.E.64 desc[UR36][R4.64], R2 ;  /* 0x0000000204007986 */ /* 0x001fe2000c101b24 */
[----:B------:R-:W-:Y:S05]  /*9ac0*/  EXIT ;  /* 0x000000000000794d */ /* 0x000fea0003800000 */
.L_x_31705:
[----:B------:R-:W-:-:S04]  /*9ad0*/  IMAD.U32 R16, R16, 0x10000, RZ ;  /* 0x0001000010107824 */ /* 0x000fc800078e00ff */
[----:B------:R-:W0:Y:S02]  /*9ae0*/  F2I.FTZ.U32.TRUNC.NTZ R3, R16 ;  /* 0x0000001000037305 */ /* 0x000e24000021f000 */
[----:B0-----:R-:W-:Y:S01]  /*9af0*/  STG.E desc[UR36][R4.64], R3 ;  /* 0x0000000304007986 */ /* 0x001fe2000c101924 */
[----:B------:R-:W-:Y:S05]  /*9b00*/  EXIT ;  /* 0x000000000000794d */ /* 0x000fea0003800000 */
.L_x_31708:
        /* <DEDUP_REMOVED lines=15> */
.L_x_57501:


//--------------------- .text._ZN2at6native18elementwise_kernelILi128ELi4EZNS0_22gpu_kernel_impl_nocastINS0_13AUnaryFunctorIN3c108BFloat16ES5_S5_ZZZNS0_21remainder_kernel_cudaERNS_18TensorIteratorBaseEENKUlvE0_clEvENKUlvE2_clEvEUlS5_S5_E_EEEEvS7_RKT_EUliE_EEviT1_ --------------------------
	.section	.text._ZN2at6native18elementwise_kernelILi128ELi4EZNS0_22gpu_kernel_impl_nocastINS0_13AUnaryFunctorIN3c108BFloat16ES5_S5_ZZZNS0_21remainder_kernel_cudaERNS_18TensorIteratorBaseEENKUlvE0_clEvENKUlvE2_clEvEUlS5_S5_E_EEEEvS7_RKT_EUliE_EEviT1_,"ax",@progbits
	.align	128
        .global         _ZN2at6native18elementwise_kernelILi128ELi4EZNS0_22gpu_kernel_impl_nocastINS0_13AUnaryFunctorIN3c108BFloat16ES5_S5_ZZZNS0_21remainder_kernel_cudaERNS_18TensorIteratorBaseEENKUlvE0_clEvENKUlvE2_clEvEUlS5_S5_E_EEEEvS7_RKT_EUliE_EEviT1_
        .type           _ZN2at6native18elementwise_kernelILi128ELi4EZNS0_22gpu_kernel_impl_nocastINS0_13AUnaryFunctorIN3c108BFloat16ES5_S5_ZZZNS0_21remainder_kernel_cudaERNS_18TensorIteratorBaseEENKUlvE0_clEvENKUlvE2_clEvEUlS5_S5_E_EEEEvS7_RKT_EUliE_EEviT1_,@function
        .size           _ZN2at6native18elementwise_kernelILi128ELi4EZNS0_22gpu_kernel_impl_nocastINS0_13AUnaryFunctorIN3c108BFloat16ES5_S5_ZZZNS0_21remainder_kernel_cudaERNS_18TensorIteratorBaseEENKUlvE0_clEvENKUlvE2_clEvEUlS5_S5_E_EEEEvS7_RKT_EUliE_EEviT1_,(.L_x_57502 - _ZN2at6native18elementwise_kernelILi128ELi4EZNS0_22gpu_kernel_impl_nocastINS0_13AUnaryFunctorIN3c108BFloat16ES5_S5_ZZZNS0_21remainder_kernel_cudaERNS_18TensorIteratorBaseEENKUlvE0_clEvENKUlvE2_clEvEUlS5_S5_E_EEEEvS7_RKT_EUliE_EEviT1_)
        .other          _ZN2at6native18elementwise_kernelILi128ELi4EZNS0_22gpu_kernel_impl_nocastINS0_13AUnaryFunctorIN3c108BFloat16ES5_S5_ZZZNS0_21remainder_kernel_cudaERNS_18TensorIteratorBaseEENKUlvE0_clEvENKUlvE2_clEvEUlS5_S5_E_EEEEvS7_RKT_EUliE_EEviT1_,@"STO_CUDA_ENTRY STV_DEFAULT"
_ZN2at6native18elementwise_kernelILi128ELi4EZNS0_22gpu_kernel_impl_nocastINS0_13AUnaryFunctorIN3c108BFloat16ES5_S5_ZZZNS0_21remainder_kernel_cudaERNS_18TensorIteratorBaseEENKUlvE0_clEvENKUlvE2_clEvEUlS5_S5_E_EEEEvS7_RKT_EUliE_EEviT1_:
.text._ZN2at6native18elementwise_kernelILi128ELi4EZNS0_22gpu_kernel_impl_nocastINS0_13AUnaryFunctorIN3c108BFloat16ES5_S5_ZZZNS0_21remainder_kernel_cudaERNS_18TensorIteratorBaseEENKUlvE0_clEvENKUlvE2_clEvEUlS5_S5_E_EEEEvS7_RKT_EUliE_EEviT1_:
        /* <DEDUP_REMOVED lines=311> */
.L_x_31711:
[----:B------:R-:W-:Y:S02]  /*1370*/  ULDC.64 UR8, c[0x0][0x418] ;  /* 0x0001060000087ab9 */ /* 0x000fe40000000a00 */
[----:B------:R-:W-:-:S05]  /*1380*/  IADD3 R8, P0, R0, UR8, RZ ;  /* 0x0000000800087c10 */ /* 0x000fca000ff1e0ff */
[----:B------:R-:W-:Y:S01]  /*1390*/  IMAD.X R9, RZ, RZ, UR9, P0 ;  /* 0x00000009ff097e24 */ /* 0x000fe200080e06ff */
[----:B------:R-:W0:Y:S01]  /*13a0*/  LDC.U16 R6, c[0x0][0x422] ;  /* 0x00010880ff067b82 */ /* 0x000e220000000400 */
[----:B------:R-:W-:-:S03]  /*13b0*/  ULDC.64 UR8, c[0x0][0x410] ;  /* 0x0001040000087ab9 */ /* 0x000fc60000000a00 */
[----:B------:R-:W2:Y:S01]  /*13c0*/  LDG.E.U16 R2, desc[UR4][R8.64] ;  /* 0x0000000408027981 */ /* 0x000ea2000c1e1500 */
[----:B------:R-:W-:Y:S01]  /*13d0*/  IADD3 R4, P1, R5, UR8, RZ ;  /* 0x0000000805047c10 */ /* 0x000fe2000ff3e0ff */
[----:B------:R-:W-:Y:S03]  /*13e0*/  BSSY B0, `(.L_x_31712) ;  /* 0x0000043000007945 */ /* 0x000fe60003800000 */
[----:B------:R-:W-:Y:S02]  /*13f0*/  IADD3.X R5, RZ, UR9, RZ, P1, !PT ;  /* 0x00000009ff057c10 */ /* 0x000fe40008ffe4ff */
[----:B0-----:R-:W-:-:S05]  /*1400*/  SHF.L.U32 R6, R6, 0x10, RZ ;  /* 0x0000001006067819 */ /* 0x001fca00000006ff */
        /* <DEDUP_REMOVED lines=27> */
.L_x_31717:
[----:B------:R-:W-:Y:S01]  /*15c0*/  FSETP.GEU.FTZ.AND P0, PT, R9, -R10, PT ;  /* 0x8000000a0900720b */ /* 0x000fe20003f1e000 */
[----:B------:R-:W-:-:S12]  /*15d0*/  FADD.FTZ R0, R0, -1 ;  /* 0xbf80000000007421 */ /* 0x000fd80000010000 */
[----:B------:R-:W-:-:S07]  /*15e0*/  @!P0 FADD.FTZ R0, R0, -1 ;  /* 0xbf80000000008421 */ /* 0x000fce0000010000 */
.L_x_31716:
[----:B------:R-:W-:Y:S05]  /*15f0*/  BSYNC B2 ;  /* 0x0000000000027941 */ /* 0x000fea0003800000 */
.L_x_31715:
[----:B------:R-:W-:Y:S01]  /*1600*/  FFMA.FTZ R7, -R10, R0, R7 ;  /* 0x000000000a077223 */ /* 0x000fe20000010107 */
[----:B------:R-:W-:Y:S06]  /*1610*/  BRA `(.L_x_31713) ;  /* 0x00000000007c7947 */ /* 0x000fec0003800000 */
.L_x_31714:
        /* <DEDUP_REMOVED lines=15> */
.L_x_31720:
        /* <DEDUP_REMOVED lines=13> */
.L_x_31719:
[----:B------:R-:W-:Y:S05]  /*17e0*/  BSYNC B2 ;  /* 0x0000000000027941 */ /* 0x000fea0003800000 */
.L_x_31718:
[----:B------:R-:W-:-:S04]  /*17f0*/  FMUL.FTZ R7, R7, 1.1920928955078125e-07 ;  /* 0x3400000007077820 */ /* 0x000fc80000410000 */
[----:B------:R-:W-:-:S07]  /*1800*/  FMUL.FTZ R7, R12, R7 ;  /* 0x000000070c077220 */ /* 0x000fce0000410000 */
.L_x_31713:
[----:B------:R-:W-:Y:S05]  /*1810*/  BSYNC B0 ;  /* 0x0000000000007941 */ /* 0x000fea0003800000 */
.L_x_31712:
        /* <DEDUP_REMOVED lines=12> */
.L_x_31710:
[----:B------:R-:W-:Y:S05]  /*18e0*/  BSYNC B1 ;  /* 0x0000000000017941 */ /* 0x000fea0003800000 */
.L_x_31709:
        /* <DEDUP_REMOVED lines=290> */
[----:B------:R-:W-:Y:S02]  /*2b10*/  SHF.R.U32.HI R11, RZ, UR7, R10 ;  /* 0x00000007ff0b7c19 */ /* 0x000fe4000801160a */
[----:B------:R-:W-:-:S03]  /*2b20*/  @P0 MOV R10, RZ ;  /* 0x000000ff000a0202 */ /* 0x000fc60000000f00 */
[----:B------:R-:W2:Y:S01]  /*2b30*/  @P0 LDC R15, c[0x0][0x33c] ;  /* 0x0000cf00ff0f0b82 */ /* 0x000ea20000000800 */
[----:B------:R-:W-:-:S04]  /*2b40*/  IMAD.MOV R6, RZ, RZ, -R11 ;  /* 0x000000ffff067224 */ /* 0x000fc800078e0a0b */
[----:B------:R-:W-:Y:S01]  /*2b50*/  IMAD R6, R6, UR8, R7 ;  /* 0x0000000806067c24 */ /* 0x000fe2000f8e0207 */
[----:B------:R-:W-:Y:S02]  /*2b60*/  ULDC.64 UR8, c[0x0][0x400] ;  /* 0x0001000000087ab9 */ /* 0x000fe40000000a00 */
[----:B------:R-:W3:Y:S01]  /*2b70*/  @P0 LDC.64 R8, c[0x0][0x408] ;  /* 0x00010200ff080b82 */ /* 0x000ee20000000a00 */
[C---:B------:R-:W-:Y:S02]  /*2b80*/  IMAD R5, R6.reuse, UR8, R5 ;  /* 0x0000000806057c24 */ /* 0x040fe4000f8e0205 */
[----:B------:R-:W-:Y:S02]  /*2b90*/  IMAD R0, R6, UR9, R0 ;  /* 0x0000000906007c24 */ /* 0x000fe4000f8e0200 */
[----:B-1----:R-:W-:-:S05]  /*2ba0*/  @P0 IMAD.HI.U32 R2, R11, R12, R10 ;  /* 0x0000000c0b020227 */ /* 0x002fca00078e000a */
[----:B------:R-:W-:-:S04]  /*2bb0*/  @P0 SHF.R.U32.HI R2, RZ, R13, R2 ;  /* 0x0000000dff020219 */ /* 0x000fc80000011602 */
[----:B------:R-:W-:-:S05]  /*2bc0*/  @P0 IADD3 R10, -R2, RZ, RZ ;  /* 0x000000ff020a0210 */ /* 0x000fca0007ffe1ff */
[----:B--2---:R-:W-:-:S04]  /*2bd0*/  @P0 IMAD R10, R15, R10, R11 ;  /* 0x0000000a0f0a0224 */ /* 0x004fc800078e020b */
[C---:B---3--:R-:W-:Y:S02]  /*2be0*/  @P0 IMAD R5, R10.reuse, R8, R5 ;  /* 0x000000080a050224 */ /* 0x048fe400078e0205 */
[----:B------:R-:W-:-:S07]  /*2bf0*/  @P0 IMAD R0, R10, R9, R0 ;  /* 0x000000090a000224 */ /* 0x000fce00078e0200 */
.L_x_31723:
        /* <DEDUP_REMOVED lines=37> */
.L_x_31729:
[----:B------:R-:W-:Y:S01]  /*2e50*/  FSETP.GEU.FTZ.AND P0, PT, R9, -R10, PT ;  /* 0x8000000a0900720b */ /* 0x000fe20003f1e000 */
[----:B------:R-:W-:-:S12]  /*2e60*/  FADD.FTZ R0, R0, -1 ;  /* 0xbf80000000007421 */ /* 0x000fd80000010000 */
[----:B------:R-:W-:-:S07]  /*2e70*/  @!P0 FADD.FTZ R0, R0, -1 ;  /* 0xbf80000000008421 */ /* 0x000fce0000010000 */
.L_x_31728:
[----:B------:R-:W-:Y:S05]  /*2e80*/  BSYNC B2 ;  /* 0x0000000000027941 */ /* 0x000fea0003800000 */
.L_x_31727:
[----:B------:R-:W-:Y:S01]  /*2e90*/  FFMA.FTZ R7, -R10, R0, R7 ;  /* 0x000000000a077223 */ /* 0x000fe20000010107 */
[----:B------:R-:W-:Y:S06]  /*2ea0*/  BRA `(.L_x_31725) ;  /* 0x00000000007c7947 */ /* 0x000fec0003800000 */
.L_x_31726:
        /* <DEDUP_REMOVED lines=15> */
.L_x_31732:
        /* <DEDUP_REMOVED lines=13> */
.L_x_31731:
[----:B------:R-:W-:Y:S05]  /*3070*/  BSYNC B2 ;  /* 0x0000000000027941 */ /* 0x000fea0003800000 */
.L_x_31730:
[----:B------:R-:W-:-:S04]  /*3080*/  FMUL.FTZ R7, R7, 1.1920928955078125e-07 ;  /* 0x3400000007077820 */ /* 0x000fc80000410000 */
[----:B------:R-:W-:-:S07]  /*3090*/  FMUL.FTZ R7, R12, R7 ;  /* 0x000000070c077220 */ /* 0x000fce0000410000 */
.L_x_31725:
[----:B------:R-:W-:Y:S05]  /*30a0*/  BSYNC B1 ;  /* 0x0000000000017941 */ /* 0x000fea0003800000 */
.L_x_31724:
        /* <DEDUP_REMOVED lines=301> */
[----:B------:R-:W1:Y:S01]  /*4380*/  @P0 LDC.64 R12, c[0x0][0x340] ;  /* 0x0000d000ff0c0b82 */ /* 0x000e620000000a00 */
[----:B------:R-:W-:Y:S02]  /*4390*/  @P0 MOV R10, RZ ;  /* 0x000000ff000a0202 */ /* 0x000fe40000000f00 */
[----:B------:R-:W-:-:S05]  /*43a0*/  IADD3 R6, -R11, RZ, RZ ;  /* 0x000000ff0b067210 */ /* 0x000fca0007ffe1ff */
[----:B------:R-:W2:Y:S01]  /*43b0*/  @P0 LDC R15, c[0x0][0x33c] ;  /* 0x0000cf00ff0f0b82 */ /* 0x000ea20000000800 */
[----:B------:R-:W-:Y:S01]  /*43c0*/  IMAD R6, R6, UR8, R7 ;  /* 0x0000000806067c24 */ /* 0x000fe2000f8e0207 */
[----:B------:R-:W-:-:S03]  /*43d0*/  ULDC.64 UR8, c[0x0][0x400] ;  /* 0x0001000000087ab9 */ /* 0x000fc60000000a00 */
[C---:B------:R-:W-:Y:S02]  /*43e0*/  IMAD R5, R6.reuse, UR8, R5 ;  /* 0x0000000806057c24 */ /* 0x040fe4000f8e0205 */
[----:B------:R-:W-:Y:S01]  /*43f0*/  IMAD R0, R6, UR9, R0 ;  /* 0x0000000906007c24 */ /* 0x000fe2000f8e0200 */
[----:B------:R-:W3:Y:S01]  /*4400*/  @P0 LDC.64 R8, c[0x0][0x408] ;  /* 0x00010200ff080b82 */ /* 0x000ee20000000a00 */
[----:B-1----:R-:W-:-:S05]  /*4410*/  @P0 IMAD.HI.U32 R2, R11, R12, R10 ;  /* 0x0000000c0b020227 */ /* 0x002fca00078e000a */
[----:B------:R-:W-:-:S04]  /*4420*/  @P0 SHF.R.U32.HI R2, RZ, R13, R2 ;  /* 0x0000000dff020219 */ /* 0x000fc80000011602 */
[----:B------:R-:W-:-:S05]  /*4430*/  @P0 IADD3 R10, -R2, RZ, RZ ;  /* 0x000000ff020a0210 */ /* 0x000fca0007ffe1ff */
[----:B--2---:R-:W-:-:S04]  /*4440*/  @P0 IMAD R10, R15, R10, R11 ;  /* 0x0000000a0f0a0224 */ /* 0x004fc800078e020b */
[C---:B---3--:R-:W-:Y:S02]  /*4450*/  @P0 IMAD R5, R10.reuse, R8, R5 ;  /* 0x000000080a050224 */ /* 0x048fe400078e0205 */
[----:B------:R-:W-:-:S07]  /*4460*/  @P0 IMAD R0, R10, R9, R0 ;  /* 0x000000090a000224 */ /* 0x000fce00078e0200 */
.L_x_31733:
        /* <DEDUP_REMOVED lines=11> */
[----:B--2---:R-:W-:-:S05]  /*4520*/  IMAD.U32 R11, R2, 0x10000, RZ ;  /* 0x00010000020b7824 */ /* 0x004fca00078e00ff */
        /* <DEDUP_REMOVED lines=25> */
.L_x_31739:
[----:B------:R-:W-:Y:S01]  /*46c0*/  FSETP.GEU.FTZ.AND P0, PT, R9, -R10, PT ;  /* 0x8000000a0900720b */ /* 0x000fe20003f1e000 */
[----:B------:R-:W-:-:S12]  /*46d0*/  FADD.FTZ R0, R0, -1 ;  /* 0xbf80000000007421 */ /* 0x000fd80000010000 */
[----:B------:R-:W-:-:S07]  /*46e0*/  @!P0 FADD.FTZ R0, R0, -1 ;  /* 0xbf80000000008421 */ /* 0x000fce0000010000 */
.L_x_31738:
[----:B------:R-:W-:Y:S05]  /*46f0*/  BSYNC B2 ;  /* 0x0000000000027941 */ /* 0x000fea0003800000 */
.L_x_31737:
[----:B------:R-:W-:Y:S01]  /*4700*/  FFMA.FTZ R7, -R10, R0, R7 ;  /* 0x000000000a077223 */ /* 0x000fe20000010107 */
[----:B------:R-:W-:Y:S06]  /*4710*/  BRA `(.L_x_31735) ;  /* 0x00000000007c7947 */ /* 0x000fec0003800000 */
.L_x_31736:
        /* <DEDUP_REMOVED lines=15> */
.L_x_31742:
        /* <DEDUP_REMOVED lines=13> */
.L_x_31741:
[----:B------:R-:W-:Y:S05]  /*48e0*/  BSYNC B2 ;  /* 0x0000000000027941 */ /* 0x000fea0003800000 */
.L_x_31740:
[----:B------:R-:W-:-:S04]  /*48f0*/  FMUL.FTZ R7, R7, 1.1920928955078125e-07 ;  /* 0x3400000007077820 */ /* 0x000fc80000410000 */
[----:B------:R-:W-:-:S07]  /*4900*/  FMUL.FTZ R7, R12, R7 ;  /* 0x000000070c077220 */ /* 0x000fce0000410000 */
.L_x_31735:
[----:B------:R-:W-:Y:S05]  /*4910*/  BSYNC B1 ;  /* 0x0000000000017941 */ /* 0x000fea0003800000 */
.L_x_31734:
[C---:B------:R-:W-:Y:S01]  /*4920*/  FSETP.GTU.FTZ.AND P0, PT, |R7|.reuse, +INF , PT ;  /* 0x7f8000000700780b */ /* 0x040fe20003f1c200 */
[----:B------:R-:W-:Y:S01]  /*4930*/  IMAD.U32 R9, R2, 0x10000, RZ ;  /* 0x0001000002097824 */ /* 0x000fe200078e00ff */
[----:B------:R-:W-:Y:S02]  /*4940*/  LOP3.LUT R6, R7, 0x80000000, R6, 0xb8, !PT ;  /* 0x8000000007067812 */ /* 0x000fe400078eb806 */
[----:B------:R-:W-:Y:S02]  /*4950*/  IADD3 R3, R3, 0x80, RZ ;  /* 0x0000008003037810 */ /* 0x000fe40007ffe0ff */
[----:B------:R-:W-:Y:S02]  /*4960*/  FSEL R6, R7, R6, P0 ;  /* 0x0000000607067208 */ /* 0x000fe40000000000 */
[----:B------:R-:W-:Y:S02]  /*4970*/  FSETP.GEU.FTZ.AND P1, PT, R9, RZ, PT ;  /* 0x000000ff0900720b */ /* 0x000fe40003f3e000 */
[----:B------:R-:W-:-:S02]  /*4980*/  FSETP.NEU.FTZ.AND P0, PT, R6, RZ, PT ;  /* 0x000000ff0600720b */ /* 0x000fc40003f1d000 */
[----:B------:R-:W-:-:S04]  /*4990*/  FSETP.GEU.FTZ.AND P2, PT, R6, RZ, PT ;  /* 0x000000ff0600720b */ /* 0x000fc80003f5e000 */
[----:B------:R-:W-:-:S13]  /*49a0*/  PLOP3.LUT P0, PT, P0, P2, P1, 0x9f, 0x0 ;  /* 0x000000000000781c */ /* 0x000fda0000705317 */
[----:B------:R-:W-:-:S05]  /*49b0*/  @!P0 FADD.FTZ R6, R6, R9 ;  /* 0x0000000906068221 */ /* 0x000fca0000010000 */
[----:B------:R-:W-:-:S05]  /*49c0*/  F2FP.BF16.F32.PACK_AB R6, RZ, R6 ;  /* 0x00000006ff06723e */ /* 0x000fca00000010ff */
[----:B------:R3:W-:Y:S02]  /*49d0*/  STG.E.U16 desc[UR4][R4.64], R6 ;  /* 0x0000000604007986 */ /* 0x0007e4000c101504 */
.L_x_31722:
[----:B------:R-:W-:Y:S05]  /*49e0*/  BSYNC B0 ;  /* 0x0000000000007941 */ /* 0x000fea0003800000 */
.L_x_31721:
        /* <DEDUP_REMOVED lines=290> */
[----:B------:R-:W-:Y:S01]  /*5c10*/  @P0 MOV R6, RZ ;  /* 0x000000ff00060202 */ /* 0x000fe20000000f00 */
[----:B------:R-:W-:Y:S01]  /*5c20*/  ULDC.64 UR6, c[0x0][0x400] ;  /* 0x0001000000067ab9 */ /* 0x000fe20000000a00 */
[----:B------:R-:W-:-:S05]  /*5c30*/  IADD3 R9, -R7, RZ, RZ ;  /* 0x000000ff07097210 */ /* 0x000fca0007ffe1ff */
[----:B------:R-:W2:Y:S08]  /*5c40*/  @P0 LDC R13, c[0x0][0x33c] ;  /* 0x0000cf00ff0d0b82 */ /* 0x000eb00000000800 */
[----:B0-----:R-:W0:Y:S01]  /*5c50*/  @P0 LDC.64 R14, c[0x0][0x408] ;  /* 0x00010200ff0e0b82 */ /* 0x001e220000000a00 */
[----:B-1----:R-:W-:-:S05]  /*5c60*/  @P0 IMAD.HI.U32 R2, R7, R10, R6 ;  /* 0x0000000a07020227 */ /* 0x002fca00078e0006 */
[----:B------:R-:W-:Y:S01]  /*5c70*/  @P0 SHF.R.U32.HI R4, RZ, R11, R2 ;  /* 0x0000000bff040219 */ /* 0x000fe20000011602 */
[----:B------:R-:W-:-:S03]  /*5c80*/  IMAD R2, R9, UR8, R3 ;  /* 0x0000000809027c24 */ /* 0x000fc6000f8e0203 */
[----:B------:R-:W-:Y:S01]  /*5c90*/  @P0 IADD3 R6, -R4, RZ, RZ ;  /* 0x000000ff04060210 */ /* 0x000fe20007ffe1ff */
[C---:B------:R-:W-:Y:S02]  /*5ca0*/  IMAD R5, R2.reuse, UR6, R5 ;  /* 0x0000000602057c24 */ /* 0x040fe4000f8e0205 */
[----:B------:R-:W-:Y:S02]  /*5cb0*/  IMAD R0, R2, UR7, R0 ;  /* 0x0000000702007c24 */ /* 0x000fe4000f8e0200 */
[----:B--2---:R-:W-:-:S04]  /*5cc0*/  @P0 IMAD R6, R13, R6, R7 ;  /* 0x000000060d060224 */ /* 0x004fc800078e0207 */
[C---:B0-----:R-:W-:Y:S02]  /*5cd0*/  @P0 IMAD R5, R6.reuse, R14, R5 ;  /* 0x0000000e06050224 */ /* 0x041fe400078e0205 */
[----:B------:R-:W-:-:S07]  /*5ce0*/  @P0 IMAD R0, R6, R15, R0 ;  /* 0x0000000f06000224 */ /* 0x000fce00078e0200 */
.L_x_31743:
        /* <DEDUP_REMOVED lines=37> */
.L_x_31749:
[----:B------:R-:W-:Y:S01]  /*5f40*/  FSETP.GEU.FTZ.AND P0, PT, R8, -R10, PT ;  /* 0x8000000a0800720b */ /* 0x000fe20003f1e000 */
[----:B------:R-:W-:-:S12]  /*5f50*/  FADD.FTZ R0, R0, -1 ;  /* 0xbf80000000007421 */ /* 0x000fd80000010000 */
[----:B------:R-:W-:-:S07]  /*5f60*/  @!P0 FADD.FTZ R0, R0, -1 ;  /* 0xbf80000000008421 */ /* 0x000fce0000010000 */
.L_x_31748:
[----:B------:R-:W-:Y:S05]  /*5f70*/  BSYNC B1 ;  /* 0x0000000000017941 */ /* 0x000fea0003800000 */
.L_x_31747:
[----:B------:R-:W-:Y:S01]  /*5f80*/  FFMA.FTZ R5, -R10, R0, R5 ;  /* 0x000000000a057223 */ /* 0x000fe20000010105 */
[----:B------:R-:W-:Y:S06]  /*5f90*/  BRA `(.L_x_31745) ;  /* 0x00000000007c7947 */ /* 0x000fec0003800000 */
.L_x_31746:
        /* <DEDUP_REMOVED lines=15> */
.L_x_31752:
        /* <DEDUP_REMOVED lines=13> */
.L_x_31751:
[----:B------:R-:W-:Y:S05]  /*6160*/  BSYNC B1 ;  /* 0x0000000000017941 */ /* 0x000fea0003800000 */
.L_x_31750:
[----:B------:R-:W-:-:S04]  /*6170*/  FMUL.FTZ R0, R5, 1.1920928955078125e-07 ;  /* 0x3400000005007820 */ /* 0x000fc80000410000 */
[----:B------:R-:W-:-:S07]  /*6180*/  FMUL.FTZ R5, R11, R0 ;  /* 0x000000000b057220 */ /* 0x000fce0000410000 */
.L_x_31745:
[----:B------:R-:W-:Y:S05]  /*6190*/  BSYNC B0 ;  /* 0x0000000000007941 */ /* 0x000fea0003800000 */
.L_x_31744:
        /* <DEDUP_REMOVED lines=12> */
.L_x_31753:
        /* <DEDUP_REMOVED lines=10> */
.L_x_57502:


//--------------------- .text._ZN2at6native27unrolled_elementwise_kernelINS0_13AUnaryFunctorIN3c108BFloat16ES4_S4_ZZZNS0_21remainder_kernel_cudaERNS_18TensorIteratorBaseEENKUlvE0_clEvENKUlvE2_clEvEUlS4_S4_E_EESt5arrayIPcLm2EELi4E23TrivialOffsetCalculatorILi1EjESF_NS0_6memory15LoadWithoutCastENSG_16StoreWithoutCastEEEviT_T0_T2_T3_T4_T5_ --------------------------
	.section	.text._ZN2at6native27unrolled_elementwise_kernelINS0_13AUnaryFunctorIN3c108BFloat16ES4_S4_ZZZNS0_21remainder_kernel_cudaERNS_18TensorIteratorBaseEENKUlvE0_clEvENKUlvE2_clEvEUlS4_S4_E_EESt5arrayIPcLm2EELi4E23TrivialOffsetCalculatorILi1EjESF_NS0_6memory15LoadWithoutCastENSG_16StoreWithoutCastEEEviT_T0_T2_T3_T4_T5_,"ax",@progbits
	.align	128
        .global         _ZN2at6native27unrolled_elementwise_kernelINS0_13AUnaryFunctorIN3c108BFloat16ES4_S4_ZZZNS0_21remainder_kernel_cudaERNS_18TensorIteratorBaseEENKUlvE0_clEvENKUlvE2_clEvEUlS4_S4_E_EESt5arrayIPcLm2EELi4E23TrivialOffsetCalculatorILi1EjESF_NS0_6memory15LoadWithoutCastENSG_16StoreWithoutCastEEEviT_T0_T2_T3_T4_T5_
        .type           _ZN2at6native27unrolled_elementwise_kernelINS0_13AUnaryFunctorIN3c108BFloat16ES4_S4_ZZZNS0_21remainder_kernel_cudaERNS_18TensorIteratorBaseEENKUlvE0_clEvENKUlvE2_clEvEUlS4_S4_E_EESt5arrayIPcLm2EELi4E23TrivialOffsetCalculatorILi1EjESF_NS0_6memory15LoadWithoutCastENSG_16StoreWithoutCastEEEviT_T0_T2_T3_T4_T5_,@function
        .size           _ZN2at6native27unrolled_elementwise_kernelINS0_13AUnaryFunctorIN3c108BFloat16ES4_S4_ZZZNS0_21remainder_kernel_cudaERNS_18TensorIteratorBaseEENKUlvE0_clEvENKUlvE2_clEvEUlS4_S4_E_EESt5arrayIPcLm2EELi4E23TrivialOffsetCalculatorILi1EjESF_NS0_6memory15LoadWithoutCastENSG_16StoreWithoutCastEEEviT_T0_T2_T3_T4_T5_,(.L_x_57503 - _ZN2at6native27unrolled_elementwise_kernelINS0_13AUnaryFunctorIN3c108BFloat16ES4_S4_ZZZNS0_21remainder_kernel_cudaERNS_18TensorIteratorBaseEENKUlvE0_clEvENKUlvE2_clEvEUlS4_S4_E_EESt5arrayIPcLm2EELi4E23TrivialOffsetCalculatorILi1EjESF_NS0_6memory15LoadWithoutCastENSG_16StoreWithoutCastEEEviT_T0_T2_T3_T4_T5_)
        .other          _ZN2at6native27unrolled_elementwise_kernelINS0_13AUnaryFunctorIN3c108BFloat16ES4_S4_ZZZNS0_21remainder_kernel_cudaERNS_18TensorIteratorBaseEENKUlvE0_clEvENKUlvE2_clEvEUlS4_S4_E_EESt5arrayIPcLm2EELi4E23TrivialOffsetCalculatorILi1EjESF_NS0_6memory15LoadWithoutCastENSG_16StoreWithoutCastEEEviT_T0_T2_T3_T4_T5_,@"STO_CUDA_ENTRY STV_DEFAULT"
_ZN2at6native27unrolled_elementwise_kernelINS0_13AUnaryFunctorIN3c108BFloat16ES4_S4_ZZZNS0_21remainder_kernel_cudaERNS_18TensorIteratorBaseEENKUlvE0_clEvENKUlvE2_clEvEUlS4_S4_E_EESt5arrayIPcLm2EELi4E23TrivialOffsetCalculatorILi1EjESF_NS0_6memory15LoadWithoutCastENSG_16StoreWithoutCastEEEviT_T0_T2_T3_T4_T5_:
.text._ZN2at6native27unrolled_elementwise_kernelINS0_13AUnaryFunctorIN3c108BFloat16ES4_S4_ZZZNS0_21remainder_kernel_cudaERNS_18TensorIteratorBaseEENKUlvE0_clEvENKUlvE2_clEvEUlS4_S4_E_EESt5arrayIPcLm2EELi4E23TrivialOffsetCalculatorILi1EjESF_NS0_6memory15LoadWithoutCastENSG_16StoreWithoutCastEEEviT_T0_T2_T3_T4_T5_:
        /* <DEDUP_REMOVED lines=16> */
[----:B0-----:R-:W-:Y:S01]  /*0100*/  @!P2 IMAD.WIDE.U32 R6, R5, 0x2, R6 ;  /* 0x000000020506a825 */ /* 0x001fe200078e0006 */
[----:B------:R-:W-:-:S11]  /*0110*/  PRMT R5, RZ, 0x7610, R5 ;  /* 0x00007610ff057816 */ /* 0x000fd60000000005 */
[----:B------:R-:W-:Y:S01]  /*0120*/  @!P3 IMAD R19, R3, 0x200, R0 ;  /* 0x000002000313b824 */ /* 0x000fe200078e0200 */
[----:B------:R-:W0:Y:S01]  /*0130*/  @!P3 LDC.64 R10, c[0x0][0x220] ;  /* 0x00008800ff0abb82 */ /* 0x000e220000000a00 */
[----:B------:R-:W-:-:S05]  /*0140*/  @!P3 VIADD R0, R0, 0x80 ;  /* 0x000000800000b836 */ /* 0x000fca0000000000 */
[----:B------:R-:W-:Y:S01]  /*0150*/  ISETP.GE.AND P1, PT, R0, R2, PT ;  /* 0x000000020000720c */ /* 0x000fe20003f26270 */
[----:B-1----:R-:W-:-:S12]  /*0160*/  @!P0 IMAD.WIDE.U32 R12, R17, 0x2, R12 ;  /* 0x00000002110c8825 */ /* 0x002fd800078e000c */
[----:B------:R-:W1:Y:S01]  /*0170*/  @!P1 LDC.64 R8, c[0x0][0x220] ;  /* 0x00008800ff089b82 */ /* 0x000e620000000a00 */
[----:B------:R-:W-:Y:S02]  /*0180*/  @!P1 IMAD R15, R3, 0x200, R0 ;  /* 0x00000200030f9824 */ /* 0x000fe400078e0200 */
[----:B0-----:R-:W-:Y:S01]  /*0190*/  @!P3 IMAD.WIDE.U32 R16, R19, 0x2, R10 ;  /* 0x000000021310b825 */ /* 0x001fe200078e000a */
[----:B------:R-:W-:-:S06]  /*01a0*/  PRMT R11, RZ, 0x7610, R11 ;  /* 0x00007610ff0b7816 */ /* 0x000fcc000000000b */
[----:B------:R0:W5:Y:S01]  /*01b0*/  @!P2 LDG.E.U16 R11, desc[UR4][R6.64] ;  /* 0x00000004060ba981 */ /* 0x000162000c1e1500 */
[--C-:B-1----:R-:W-:Y:S01]  /*01c0*/  @!P1 IMAD.WIDE.U32 R14, R15, 0x2, R8.reuse ;  /* 0x000000020f0e9825 */ /* 0x102fe200078e0008 */
        /* <DEDUP_REMOVED lines=8> */
[----:B0----5:R-:W-:Y:S01]  /*0250*/  IMAD.U32 R13, R11, 0x10000, RZ ;  /* 0x000100000b0d7824 */ /* 0x021fe200078e00ff */
        /* <DEDUP_REMOVED lines=28> */
.L_x_31761:
[----:B------:R-:W-:Y:S01]  /*0420*/  FSETP.GEU.FTZ.AND P0, PT, R15, -R14, PT ;  /* 0x8000000e0f00720b */ /* 0x000fe20003f1e000 */
[----:B------:R-:W-:-:S12]  /*0430*/  FADD.FTZ R0, R0, -1 ;  /* 0xbf80000000007421 */ /* 0x000fd80000010000 */
[----:B------:R-:W-:-:S07]  /*0440*/  @!P0 FADD.FTZ R0, R0, -1 ;  /* 0xbf80000000008421 */ /* 0x000fce0000010000 */
.L_x_31760:
[----:B------:R-:W-:Y:S05]  /*0450*/  BSYNC B2 ;  /* 0x0000000000027941 */ /* 0x000fea0003800000 */
.L_x_31759:
[----:B------:R-:W-:Y:S01]  /*0460*/  FFMA.FTZ R7, -R14, R0, R7 ;  /* 0x000000000e077223 */ /* 0x000fe20000010107 */
[----:B------:R-:W-:Y:S06]  /*0470*/  BRA `(.L_x_31757) ;  /* 0x00000000007c7947 */ /* 0x000fec0003800000 */
.L_x_31758:
        /* <DEDUP_REMOVED lines=15> */
.L_x_31764:
        /* <DEDUP_REMOVED lines=13> */
.L_x_31763:
[----:B------:R-:W-:Y:S05]  /*0640*/  BSYNC B2 ;  /* 0x0000000000027941 */ /* 0x000fea0003800000 */
.L_x_31762:
[----:B------:R-:W-:-:S04]  /*0650*/  FMUL.FTZ R7, R7, 1.1920928955078125e-07 ;  /* 0x3400000007077820 */ /* 0x000fc80000410000 */
[----:B------:R-:W-:-:S07]  /*0660*/  FMUL.FTZ R7, R16, R7 ;  /* 0x0000000710077220 */ /* 0x000fce0000410000 */
.L_x_31757:
[----:B------:R-:W-:Y:S05]  /*0670*/  BSYNC B0 ;  /* 0x0000000000007941 */ /* 0x000fea0003800000 */
.L_x_31756:
        /* <DEDUP_REMOVED lines=10> */
.L_x_31755:
[----:B------:R-:W-:Y:S05]  /*0720*/  BSYNC B1 ;  /* 0x0000000000017941 */ /* 0x000fea0003800000 */
.L_x_31754:
[----:B0-----:R-:W-:Y:S01]  /*0730*/  VIADD R7, R4, 0x80 ;  /* 0x0000008004077836 */ /* 0x001fe20000000000 */
[----:B------:R-:W-:Y:S04]  /*0740*/  BSSY B1, `(.L_x_31765) ;  /* 0x0000050000017945 */ /* 0x000fe80003800000 */
[----:B------:R-:W-:-:S13]  /*0750*/  ISETP.GE.AND P0, PT, R7, R2, PT ;  /* 0x000000020700720c */ /* 0x000fda0003f06270 */
        /* <DEDUP_REMOVED lines=30> */
.L_x_31772:
[----:B------:R-:W-:Y:S01]  /*0940*/  FSETP.GEU.FTZ.AND P0, PT, R13, -R17, PT ;  /* 0x800000110d00720b */ /* 0x000fe20003f1e000 */
[----:B------:R-:W-:-:S12]  /*0950*/  FADD.FTZ R15, R15, -1 ;  /* 0xbf8000000f0f7421 */ /* 0x000fd80000010000 */
[----:B------:R-:W-:-:S07]  /*0960*/  @!P0 FADD.FTZ R15, R15, -1 ;  /* 0xbf8000000f0f8421 */ /* 0x000fce0000010000 */
.L_x_31771:
[----:B------:R-:W-:Y:S05]  /*0970*/  BSYNC B2 ;  /* 0x0000000000027941 */ /* 0x000fea0003800000 */
.L_x_31770:
[----:B------:R-:W-:Y:S01]  /*0980*/  FFMA.FTZ R12, -R17, R15, R12 ;  /* 0x0000000f110c7223 */ /* 0x000fe2000001010c */
[----:B------:R-:W-:Y:S06]  /*0990*/  BRA `(.L_x_31768) ;  /* 0x00000000007c7947 */ /* 0x000fec0003800000 */
.L_x_31769:
        /* <DEDUP_REMOVED lines=15> */
.L_x_31775:
        /* <DEDUP_REMOVED lines=13> */
.L_x_31774:
[----:B------:R-:W-:Y:S05]  /*0b60*/  BSYNC B2 ;  /* 0x0000000000027941 */ /* 0x000fea0003800000 */
.L_x_31773:
[----:B------:R-:W-:-:S04]  /*0b70*/  FMUL.FTZ R13, R13, 1.1920928955078125e-07 ;  /* 0x340000000d0d7820 */ /* 0x000fc80000410000 */
[----:B------:R-:W-:-:S07]  /*0b80*/  FMUL.FTZ R12, R12, R13 ;  /* 0x0000000d0c0c7220 */ /* 0x000fce0000410000 */
.L_x_31768:
[----:B------:R-:W-:Y:S05]  /*0b90*/  BSYNC B0 ;  /* 0x0000000000007941 */ /* 0x000fea0003800000 */
.L_x_31767:
        /* <DEDUP_REMOVED lines=10> */
.L_x_31766:
[----:B------:R-:W-:Y:S05]  /*0c40*/  BSYNC B1 ;  /* 0x0000000000017941 */ /* 0x000fea0003800000 */
.L_x_31765:
        /* <DEDUP_REMOVED lines=33> */
.L_x_31783:
[----:B------:R-:W-:Y:S01]  /*0e60*/  FSETP.GEU.FTZ.AND P0, PT, R13, -R17, PT ;  /* 0x800000110d00720b */ /* 0x000fe20003f1e000 */
[----:B------:R-:W-:-:S12]  /*0e70*/  FADD.FTZ R15, R15, -1 ;  /* 0xbf8000000f0f7421 */ /* 0x000fd80000010000 */
[----:B------:R-:W-:-:S07]  /*0e80*/  @!P0 FADD.FTZ R15, R15, -1 ;  /* 0xbf8000000f0f8421 */ /* 0x000fce0000010000 */
.L_x_31782:
[----:B------:R-:W-:Y:S05]  /*0e90*/  BSYNC B2 ;  /* 0x0000000000027941 */ /* 0x000fea0003800000 */
.L_x_31781:
[----:B------:R-:W-:Y:S01]  /*0ea0*/  FFMA.FTZ R12, -R17, R15, R12 ;  /* 0x0000000f110c7223 */ /* 0x000fe2000001010c */
[----:B------:R-:W-:Y:S06]  /*0eb0*/  BRA `(.L_x_31779) ;  /* 0x00000000007c7947 */ /* 0x000fec0003800000 */
.L_x_31780:
        /* <DEDUP_REMOVED lines=13> */
[----:B0-----:R-:W-:-:S04]  /*0f90*/  LOP3.LUT R18, R0, 0x3f800000, RZ, 0xfc, !PT ;  /* 0x3f80000000127812 */ /* 0x001fc800078efcff */
[----:B------:R0:W1:Y:S03]  /*0fa0*/  MUFU.RCP R0, R18 ;  /* 0x0000001200007308 */ /* 0x0000660000001000 */
.L_x_31786:
        /* <DEDUP_REMOVED lines=13> */
.L_x_31785:
[----:B------:R-:W-:Y:S05]  /*1080*/  BSYNC B2 ;  /* 0x0000000000027941 */ /* 0x000fea0003800000 */
.L_x_31784:
[----:B------:R-:W-:-:S04]  /*1090*/  FMUL.FTZ R13, R13, 1.1920928955078125e-07 ;  /* 0x340000000d0d7820 */ /* 0x000fc80000410000 */
[----:B------:R-:W-:-:S07]  /*10a0*/  FMUL.FTZ R12, R12, R13 ;  /* 0x0000000d0c0c7220 */ /* 0x000fce0000410000 */
.L_x_31779:
[----:B------:R-:W-:Y:S05]  /*10b0*/  BSYNC B0 ;  /* 0x0000000000007941 */ /* 0x000fea0003800000 */
.L_x_31778:
        /* <DEDUP_REMOVED lines=10> */
.L_x_31777:
[----:B------:R-:W-:Y:S05]  /*1160*/  BSYNC B1 ;  /* 0x0000000000017941 */ /* 0x000fea0003800000 */
.L_x_31776:
        /* <DEDUP_REMOVED lines=33> */
.L_x_31794:
[----:B------:R-:W-:Y:S01]  /*1380*/  FSETP.GEU.FTZ.AND P0, PT, R15, -R14, PT ;  /* 0x8000000e0f00720b */ /* 0x000fe20003f1e000 */
[----:B------:R-:W-:-:S12]  /*1390*/  FADD.FTZ R0, R0, -1 ;  /* 0xbf80000000007421 */ /* 0x000fd80000010000 */
[----:B------:R-:W-:-:S07]  /*13a0*/  @!P0 FADD.FTZ R0, R0, -1 ;  /* 0xbf80000000008421 */ /* 0x000fce0000010000 */
.L_x_31793:
[----:B------:R-:W-:Y:S05]  /*13b0*/  BSYNC B2 ;  /* 0x0000000000027941 */ /* 0x000fea0003800000 */
.L_x_31792:
[----:B------:R-:W-:Y:S01]  /*13c0*/  FFMA.FTZ R11, -R14, R0, R11 ;  /* 0x000000000e0b7223 */ /* 0x000fe2000001010b */
[----:B------:R-:W-:Y:S06]  /*13d0*/  BRA `(.L_x_31790) ;  /* 0x00000000007c7947 */ /* 0x000fec0003800000 */
.L_x_31791:
        /* <DEDUP_REMOVED lines=15> */
.L_x_31797:
        /* <DEDUP_REMOVED lines=13> */
.L_x_31796:
[----:B------:R-:W-:Y:S05]  /*15a0*/  BSYNC B2 ;  /* 0x0000000000027941 */ /* 0x000fea0003800000 */
.L_x_31795:
[----:B------:R-:W-:-:S04]  /*15b0*/  FMUL.FTZ R11, R11, 1.1920928955078125e-07 ;  /* 0x340000000b0b7820 */ /* 0x000fc80000410000 */
[----:B------:R-:W-:-:S07]  /*15c0*/  FMUL.FTZ R11, R16, R11 ;  /* 0x0000000b100b7220 */ /* 0x000fce0000410000 */
.L_x_31790:
[----:B------:R-:W-:Y:S05]  /*15d0*/  BSYNC B0 ;  /* 0x0000000000007941 */ /* 0x000fea0003800000 */
.L_x_31789:
        /* <DEDUP_REMOVED lines=10> */
.L_x_31788:
[----:B------:R-:W-:Y:S05]  /*1680*/  BSYNC B1 ;  /* 0x0000000000017941 */ /* 0x000fea0003800000 */
.L_x_31787:
[----:B------:R-:W-:Y:S01]  /*1690*/  ISETP.GE.AND P0, PT, R4, R2, PT ;  /* 0x000000020400720c */ /* 0x000fe20003f06270 */
[----:B------:R-:W-:Y:S04]  /*16a0*/  BSSY B0, `(.L_x_31798) ;  /* 0x0000017000007945 */ /* 0x000fe80003800000 */
[----:B------:R-:W-:Y:S08]  /*16b0*/  BSSY B1, `(.L_x_31799) ;  /* 0x000000f000017945 */ /* 0x000ff00003800000 */
[----:B------:R-:W-:Y:S05]  /*16c0*/  @P0 BRA `(.L_x_31800) ;  /* 0x0000000000340947 */ /* 0x000fea0003800000 */
[----:B-1----:R-:W1:Y:S01]  /*16d0*/  LDC.64 R10, c[0x0][0x218] ;  /* 0x00008600ff0a7b82 */ /* 0x002e620000000a00 */
[----:B------:R-:W-:Y:S01]  /*16e0*/  IMAD R5, R3, 0x200, R4 ;  /* 0x0000020003057824 */ /* 0x000fe200078e0204 */
[----:B------:R-:W-:-:S04]  /*16f0*/  MOV R4, R7 ;  /* 0x0000000700047202 */ /* 0x000fc80000000f00 */
[----:B------:R-:W-:-:S13]  /*1700*/  ISETP.GE.AND P0, PT, R4, R2, PT ;  /* 0x000000020400720c */ /* 0x000fda0003f06270 */
[----:B------:R-:W-:Y:S05]  /*1710*/  @P0 BREAK B1 ;  /* 0x0000000000010942 */ /* 0x000fea0003800000 */
[----:B-1----:R-:W-:-:S05]  /*1720*/  IMAD.WIDE.U32 R10, R5, 0x2, R10 ;  /* 0x00000002050a7825 */ /* 0x002fca00078e000a */
[----:B------:R1:W-:Y:S01]  /*1730*/  STG.E.U16 desc[UR4][R10.64], R6 ;  /* 0x000000060a007986 */ /* 0x0003e2000c101504 */
[----:B------:R-:W-:Y:S05]  /*1740*/  @P0 BRA `(.L_x_31801) ;  /* 0x0000000000300947 */ /* 0x000fea0003800000 */
[----:B-1----:R-:W1:Y:S01]  /*1750*/  LDC.64 R6, c[0x0][0x218] ;  /* 0x00008600ff067b82 */ /* 0x002e620000000a00 */
[----:B------:R-:W-:Y:S02]  /*1760*/  IMAD R5, R3, 0x200, R4 ;  /* 0x0000020003057824 */ /* 0x000fe400078e0204 */
[----:B------:R-:W-:Y:S02]  /*1770*/  VIADD R4, R4, 0x80 ;  /* 0x0000008004047836 */ /* 0x000fe40000000000 */
[----:B-1----:R-:W-:-:S05]  /*1780*/  IMAD.WIDE.U32 R6, R5, 0x2, R6 ;  /* 0x0000000205067825 */ /* 0x002fca00078e0006 */
[----:B------:R2:W-:Y:S02]  /*1790*/  STG.E.U16 desc[UR4][R6.64], R9 ;  /* 0x0000000906007986 */ /* 0x0005e4000c101504 */
.L_x_31800:
[----:B------:R-:W-:Y:S05]  /*17a0*/  BSYNC B1 ;  /* 0x0000000000017941 */ /* 0x000fea0003800000 */
.L_x_31799:
[----:B------:R-:W-:-:S13]  /*17b0*/  ISETP.GE.AND P0, PT, R4, R2, PT ;  /* 0x000000020400720c */ /* 0x000fda0003f06270 */
[----:B--2---:R-:W2:Y:S01]  /*17c0*/  @!P0 LDC.64 R6, c[0x0][0x218] ;  /* 0x00008600ff068b82 */ /* 0x004ea20000000a00 */
[----:B------:R-:W-:Y:S01]  /*17d0*/  @!P0 IMAD R5, R3, 0x200, R4 ;  /* 0x0000020003058824 */ /* 0x000fe200078e0204 */
[----:B------:R-:W-:-:S03]  /*17e0*/  @!P0 IADD3 R4, R4, 0x80, RZ ;  /* 0x0000008004048810 */ /* 0x000fc60007ffe0ff */
[----:B--2---:R-:W-:-:S05]  /*17f0*/  @!P0 IMAD.WIDE.U32 R6, R5, 0x2, R6 ;  /* 0x0000000205068825 */ /* 0x004fca00078e0006 */
[----:B------:R2:W-:Y:S02]  /*1800*/  @!P0 STG.E.U16 desc[UR4][R6.64], R8 ;  /* 0x0000000806008986 */ /* 0x0005e4000c101504 */
.L_x_31801:
[----:B------:R-:W-:Y:S05]  /*1810*/  BSYNC B0 ;  /* 0x0000000000007941 */ /* 0x000fea0003800000 */
.L_x_31798:
[----:B------:R-:W-:Y:S05]  /*1820*/  WARPSYNC.ALL ;  /* 0x0000000000007948 */ /* 0x000fea0003800000 */
[----:B------:R-:W-:-:S13]  /*1830*/  ISETP.GE.AND P0, PT, R4, R2, PT ;  /* 0x000000020400720c */ /* 0x000fda0003f06270 */
[----:B------:R-:W-:Y:S05]  /*1840*/  @P0 EXIT ;  /* 0x000000000000094d */ /* 0x000fea0003800000 */
[----:B-12---:R-:W1:Y:S01]  /*1850*/  LDC.64 R6, c[0x0][0x218] ;  /* 0x00008600ff067b82 */ /* 0x006e620000000a00 */
[----:B------:R-:W-:-:S04]  /*1860*/  IMAD R3, R3, 0x200, R4 ;  /* 0x0000020003037824 */ /* 0x000fc800078e0204 */
[----:B-1----:R-:W-:-:S05]  /*1870*/  IMAD.WIDE.U32 R2, R3, 0x2, R6 ;  /* 0x0000000203027825 */ /* 0x002fca00078e0006 */
[----:B------:R-:W-:Y:S01]  /*1880*/  STG.E.U16 desc[UR4][R2.64], R0 ;  /* 0x0000000002007986 */ /* 0x000fe2000c101504 */
[----:B------:R-:W-:Y:S05]  /*1890*/  EXIT ;  /* 0x000000000000794d */ /* 0x000fea0003800000 */
.L_x_31802:
        /* <DEDUP_REMOVED lines=14> */
.L_x_57503:


//--------------------- .text._ZN2at6native29vectorized_elementwise_kernelILi2ENS0_13AUnaryFunctorIN3c108BFloat16ES4_S4_ZZZNS0_21remainder_kernel_cudaERNS_18TensorIteratorBaseEENKUlvE0_clEvENKUlvE2_clEvEUlS4_S4_E_EESt5arrayIPcLm2EEEEviT0_T1_ --------------------------
	.section	.text._ZN2at6native29vectorized_elementwise_kernelILi2ENS0_13AUnaryFunctorIN3c108BFloat16ES4_S4_ZZZNS0_21remainder_kernel_cudaERNS_18TensorIteratorBaseEENKUlvE0_clEvENKUlvE2_clEvEUlS4_S4_E_EESt5arrayIPcLm2EEEEviT0_T1_,"ax",@progbits
	.align	128
        .global         _ZN2at6native29vectorized_elementwise_kernelILi2ENS0_13AUnaryFunctorIN3c108BFloat16ES4_S4_ZZZNS0_21remainder_kernel_cudaERNS_18TensorIteratorBaseEENKUlvE0_clEvENKUlvE2_clEvEUlS4_S4_E_EESt5arrayIPcLm2EEEEviT0_T1_
        .type           _ZN2at6native29vectorized_elementwise_kernelILi2ENS0_13AUnaryFunctorIN3c108BFloat16ES4_S4_ZZZNS0_21remainder_kernel_cudaERNS_18TensorIteratorBaseEENKUlvE0_clEvENKUlvE2_clEvEUlS4_S4_E_EESt5arrayIPcLm2EEEEviT0_T1_,@function
        .size           _ZN2at6native29vectorized_elementwise_kernelILi2ENS0_13AUnaryFunctorIN3c108BFloat16ES4_S4_ZZZNS0_21remainder_kernel_cudaERNS_18TensorIteratorBaseEENKUlvE0_clEvENKUlvE2_clEvEUlS4_S4_E_EESt5arrayIPcLm2EEEEviT0_T1_,(.L_x_57504 - _ZN2at6native29vectorized_elementwise_kernelILi2ENS0_13AUnaryFunctorIN3c108BFloat16ES4_S4_ZZZNS0_21remainder_kernel_cudaERNS_18TensorIteratorBaseEENKUlvE0_clEvENKUlvE2_clEvEUlS4_S4_E_EESt5arrayIPcLm2EEEEviT0_T1_)
        .other          _ZN2at6native29vectorized_elementwise_kernelILi2ENS0_13AUnaryFunctorIN3c108BFloat16ES4_S4_ZZZNS0_21remainder_kernel_cudaERNS_18TensorIteratorBaseEENKUlvE0_clEvENKUlvE2_clEvEUlS4_S4_E_EESt5arrayIPcLm2EEEEviT0_T1_,@"STO_CUDA_ENTRY STV_DEFAULT"
_ZN2at6native29vectorized_elementwise_kernelILi2ENS0_13AUnaryFunctorIN3c108BFloat16ES4_S4_ZZZNS0_21remainder_kernel_cudaERNS_18TensorIteratorBaseEENKUlvE0_clEvENKUlvE2_clEvEUlS4_S4_E_EESt5arrayIPcLm2EEEEviT0_T1_:
.text._ZN2at6native29vectorized_elementwise_kernelILi2ENS0_13AUnaryFunctorIN3c108BFloat16ES4_S4_ZZZNS0_21remainder_kernel_cudaERNS_18TensorIteratorBaseEENKUlvE0_clEvENKUlvE2_clEvEUlS4_S4_E_EESt5arrayIPcLm2EEEEviT0_T1_:
        /* <DEDUP_REMOVED lines=19> */
[----:B------:R-:W-:-:S04]  /*0130*/  FADD.FTZ R6, |R5|, -RZ ;  /* 0x800000ff05067221 */ /* 0x000fc80000010200 */
[----:B------:R-:W-:Y:S02]  /*0140*/  IMAD.MOV.U32 R15, RZ, RZ, R6 ;  /* 0x000000ffff0f7224 */ /* 0x000fe400078e0006 */
[----:B--2---:R-:W-:-:S05]  /*0150*/  IMAD.U32 R8, R7, 0x10000, RZ ;  /* 0x0001000007087824 */ /* 0x004fca00078e00ff */
        /* <DEDUP_REMOVED lines=25> */
.L_x_31809:
[----:B------:R-:W-:Y:S01]  /*02f0*/  FSETP.GEU.FTZ.AND P0, PT, R13, -R0, PT ;  /* 0x800000000d00720b */ /* 0x000fe20003f1e000 */
[----:B------:R-:W-:-:S12]  /*0300*/  FADD.FTZ R10, R10, -1 ;  /* 0xbf8000000a0a7421 */ /* 0x000fd80000010000 */
[----:B------:R-:W-:-:S07]  /*0310*/  @!P0 FADD.FTZ R10, R10, -1 ;  /* 0xbf8000000a0a8421 */ /* 0x000fce0000010000 */
.L_x_31808:
[----:B------:R-:W-:Y:S05]  /*0320*/  BSYNC B1 ;  /* 0x0000000000017941 */ /* 0x000fea0003800000 */
.L_x_31807:
[----:B------:R-:W-:Y:S01]  /*0330*/  FFMA.FTZ R15, -R0, R10, R15 ;  /* 0x0000000a000f7223 */ /* 0x000fe2000001010f */
[----:B------:R-:W-:Y:S06]  /*0340*/  BRA `(.L_x_31805) ;  /* 0x00000000007c7947 */ /* 0x000fec0003800000 */
.L_x_31806:
        /* <DEDUP_REMOVED lines=15> */
.L_x_31812:
        /* <DEDUP_REMOVED lines=13> */
.L_x_31811:
[----:B------:R-:W-:Y:S05]  /*0510*/  BSYNC B1 ;  /* 0x0000000000017941 */ /* 0x000fea0003800000 */
.L_x_31810:
[----:B------:R-:W-:-:S04]  /*0520*/  FMUL.FTZ R15, R10, 1.1920928955078125e-07 ;  /* 0x340000000a0f7820 */ /* 0x000fc80000410000 */
[----:B------:R-:W-:-:S07]  /*0530*/  FMUL.FTZ R15, R16, R15 ;  /* 0x0000000f100f7220 */ /* 0x000fce0000410000 */
.L_x_31805:
[----:B------:R-:W-:Y:S05]  /*0540*/  BSYNC B0 ;  /* 0x0000000000007941 */ /* 0x000fea0003800000 */
.L_x_31804:
[C---:B------:R-:W-:Y:S01]  /*0550*/  FSETP.GTU.FTZ.AND P0, PT, |R15|.reuse, +INF , PT ;  /* 0x7f8000000f00780b */ /* 0x040fe20003f1c200 */
[----:B------:R-:W-:Y:S01]  /*0560*/  BSSY B0, `(.L_x_31813) ;  /* 0x000004a000007945 */ /* 0x000fe20003800000 */
[----:B------:R-:W-:Y:S01]  /*0570*/  LOP3.LUT R0, R15, 0x80000000, R5, 0xb8, !PT ;  /* 0x800000000f007812 */ /* 0x000fe200078eb805 */
[----:B0-----:R-:W-:Y:S01]  /*0580*/  IMAD.MOV.U32 R13, RZ, RZ, R6 ;  /* 0x000000ffff0d7224 */ /* 0x001fe200078e0006 */
[----:B------:R-:W-:Y:S02]  /*0590*/  PRMT R10, R7, 0x7632, R10 ;  /* 0x00007632070a7816 */ /* 0x000fe4000000000a */
        /* <DEDUP_REMOVED lines=33> */
.L_x_31818:
[----:B------:R-:W-:Y:S01]  /*07b0*/  FSETP.GEU.FTZ.AND P0, PT, R15, -R0, PT ;  /* 0x800000000f00720b */ /* 0x000fe20003f1e000 */
[----:B------:R-:W-:-:S12]  /*07c0*/  FADD.FTZ R8, R8, -1 ;  /* 0xbf80000008087421 */ /* 0x000fd80000010000 */
[----:B------:R-:W-:-:S07]  /*07d0*/  @!P0 FADD.FTZ R8, R8, -1 ;  /* 0xbf80000008088421 */ /* 0x000fce0000010000 */
.L_x_31817:
[----:B------:R-:W-:Y:S05]  /*07e0*/  BSYNC B1 ;  /* 0x0000000000017941 */ /* 0x000fea0003800000 */
.L_x_31816:
[----:B------:R-:W-:Y:S01]  /*07f0*/  FFMA.FTZ R13, -R0, R8, R13 ;  /* 0x00000008000d7223 */ /* 0x000fe2000001010d */
[----:B------:R-:W-:Y:S06]  /*0800*/  BRA `(.L_x_31814) ;  /* 0x00000000007c7947 */ /* 0x000fec0003800000 */
.L_x_31815:
        /* <DEDUP_REMOVED lines=15> */
.L_x_31821:
        /* <DEDUP_REMOVED lines=13> */
.L_x_31820:
[----:B------:R-:W-:Y:S05]  /*09d0*/  BSYNC B1 ;  /* 0x0000000000017941 */ /* 0x000fea0003800000 */
.L_x_31819:
[----:B0-----:R-:W-:-:S04]  /*09e0*/  FMUL.FTZ R13, R8, 1.1920928955078125e-07 ;  /* 0x34000000080d7820 */ /* 0x001fc80000410000 */
[----:B------:R-:W-:-:S07]  /*09f0*/  FMUL.FTZ R13, R16, R13 ;  /* 0x0000000d100d7220 */ /* 0x000fce0000410000 */
.L_x_31814:
[----:B------:R-:W-:Y:S05]  /*0a00*/  BSYNC B0 ;  /* 0x0000000000007941 */ /* 0x000fea0003800000 */
.L_x_31813:
[----:B------:R-:W-:Y:S01]  /*0a10*/  FSETP.GTU.FTZ.AND P0, PT, |R13|, +INF , PT ;  /* 0x7f8000000d00780b */ /* 0x000fe20003f1c200 */
[----:B-----5:R-:W-:Y:S01]  /*0a20*/  IMAD.U32 R12, R9, 0x10000, RZ ;  /* 0x00010000090c7824 */ /* 0x020fe200078e00ff */
[C---:B------:R-:W-:Y:S01]  /*0a30*/  LOP3.LUT R0, R13.reuse, 0x80000000, R5, 0xb8, !PT ;  /* 0x800000000d007812 */ /* 0x040fe200078eb805 */
[----:B------:R-:W-:Y:S01]  /*0a40*/  BSSY B0, `(.L_x_31822) ;  /* 0x0000046000007945 */ /* 0x000fe20003800000 */
[----:B------:R-:W-:Y:S02]  /*0a50*/  FSETP.GEU.FTZ.AND P1, PT, R10, RZ, PT ;  /* 0x000000ff0a00720b */ /* 0x000fe40003f3e000 */
[----:B------:R-:W-:Y:S01]  /*0a60*/  FSEL R8, R13, R0, P0 ;  /* 0x000000000d087208 */ /* 0x000fe20000000000 */
[----:B------:R-:W-:-:S03]  /*0a70*/  IMAD.MOV.U32 R13, RZ, RZ, R6 ;  /* 0x000000ffff0d7224 */ /* 0x000fc600078e0006 */
        /* <DEDUP_REMOVED lines=29> */
.L_x_31827:
[----:B------:R-:W-:Y:S01]  /*0c50*/  FSETP.GEU.FTZ.AND P0, PT, R15, -R0, PT ;  /* 0x800000000f00720b */ /* 0x000fe20003f1e000 */
[----:B------:R-:W-:-:S12]  /*0c60*/  FADD.FTZ R10, R10, -1 ;  /* 0xbf8000000a0a7421 */ /* 0x000fd80000010000 */
[----:B------:R-:W-:-:S07]  /*0c70*/  @!P0 FADD.FTZ R10, R10, -1 ;  /* 0xbf8000000a0a8421 */ /* 0x000fce0000010000 */
.L_x_31826:
[----:B------:R-:W-:Y:S05]  /*0c80*/  BSYNC B1 ;  /* 0x0000000000017941 */ /* 0x000fea0003800000 */
.L_x_31825:
[----:B------:R-:W-:Y:S01]  /*0c90*/  FFMA.FTZ R13, -R0, R10, R13 ;  /* 0x0000000a000d7223 */ /* 0x000fe2000001010d */
[----:B------:R-:W-:Y:S06]  /*0ca0*/  BRA `(.L_x_31823) ;  /* 0x00000000007c7947 */ /* 0x000fec0003800000 */
.L_x_31824:
        /* <DEDUP_REMOVED lines=15> */
.L_x_31830:
        /* <DEDUP_REMOVED lines=13> */
.L_x_31829:
[----:B------:R-:W-:Y:S05]  /*0e70*/  BSYNC B1 ;  /* 0x0000000000017941 */ /* 0x000fea0003800000 */
.L_x_31828:
[----:B0-----:R-:W-:-:S04]  /*0e80*/  FMUL.FTZ R13, R10, 1.1920928955078125e-07 ;  /* 0x340000000a0d7820 */ /* 0x001fc80000410000 */
[----:B------:R-:W-:-:S07]  /*0e90*/  FMUL.FTZ R13, R18, R13 ;  /* 0x0000000d120d7220 */ /* 0x000fce0000410000 */
.L_x_31823:
[----:B------:R-:W-:Y:S05]  /*0ea0*/  BSYNC B0 ;  /* 0x0000000000007941 */ /* 0x000fea0003800000 */
.L_x_31822:
[C---:B------:R-:W-:Y:S01]  /*0eb0*/  FSETP.GTU.FTZ.AND P0, PT, |R13|.reuse, +INF , PT ;  /* 0x7f8000000d00780b */ /* 0x040fe20003f1c200 */
[----:B------:R-:W-:Y:S01]  /*0ec0*/  BSSY B0, `(.L_x_31831) ;  /* 0x000004a000007945 */ /* 0x000fe20003800000 */
[C---:B------:R-:W-:Y:S01]  /*0ed0*/  LOP3.LUT R0, R13.reuse, 0x80000000, R5, 0xb8, !PT ;  /* 0x800000000d007812 */ /* 0x040fe200078eb805 */
[----:B------:R-:W-:Y:S01]  /*0ee0*/  IMAD.MOV.U32 R15, RZ, RZ, R6 ;  /* 0x000000ffff0f7224 */ /* 0x000fe200078e0006 */
[----:B------:R-:W-:Y:S02]  /*0ef0*/  FSETP.GEU.FTZ.AND P1, PT, R12, RZ, PT ;  /* 0x000000ff0c00720b */ /* 0x000fe40003f3e000 */
[----:B------:R-:W-:Y:S02]  /*0f00*/  FSEL R0, R13, R0, P0 ;  /* 0x000000000d007208 */ /* 0x000fe40000000000 */
[----:B------:R-:W-:Y:S02]  /*0f10*/  PRMT R13, R9, 0x7632, R13 ;  /* 0x00007632090d7816 */ /* 0x000fe4000000000d */
[C---:B------:R-:W-:Y:S01]  /*0f20*/  FSETP.NEU.FTZ.AND P0, PT, R0.reuse, RZ, PT ;  /* 0x000000ff0000720b */ /* 0x040fe20003f1d000 */
[----:B------:R-:W-:Y:S01]  /*0f30*/  IMAD.MOV.U32 R9, RZ, RZ, R0 ;  /* 0x000000ffff097224 */ /* 0x000fe200078e0000 */
        /* <DEDUP_REMOVED lines=29> */
.L_x_31836:
[----:B------:R-:W-:Y:S01]  /*1110*/  FSETP.GEU.FTZ.AND P0, PT, R14, -R0, PT ;  /* 0x800000000e00720b */ /* 0x000fe20003f1e000 */
[----:B------:R-:W-:-:S12]  /*1120*/  FADD.FTZ R10, R10, -1 ;  /* 0xbf8000000a0a7421 */ /* 0x000fd80000010000 */
[----:B------:R-:W-:-:S07]  /*1130*/  @!P0 FADD.FTZ R10, R10, -1 ;  /* 0xbf8000000a0a8421 */ /* 0x000fce0000010000 */
.L_x_31835:
[----:B------:R-:W-:Y:S05]  /*1140*/  BSYNC B1 ;  /* 0x0000000000017941 */ /* 0x000fea0003800000 */
.L_x_31834:
[----:B------:R-:W-:Y:S01]  /*1150*/  FFMA.FTZ R15, -R0, R10, R15 ;  /* 0x0000000a000f7223 */ /* 0x000fe2000001010f */
[----:B------:R-:W-:Y:S06]  /*1160*/  BRA `(.L_x_31832) ;  /* 0x00000000007c7947 */ /* 0x000fec0003800000 */
.L_x_31833:
        /* <DEDUP_REMOVED lines=15> */
.L_x_31839:
        /* <DEDUP_REMOVED lines=13> */
.L_x_31838:
[----:B------:R-:W-:Y:S05]  /*1330*/  BSYNC B1 ;  /* 0x0000000000017941 */ /* 0x000fea0003800000 */
.L_x_31837:
[----:B------:R-:W-:-:S04]  /*1340*/  FMUL.FTZ R15, R10, 1.1920928955078125e-07 ;  /* 0x340000000a0f7820 */ /* 0x000fc80000410000 */
[----:B------:R-:W-:-:S07]  /*1350*/  FMUL.FTZ R15, R16, R15 ;  /* 0x0000000f100f7220 */ /* 0x000fce0000410000 */
.L_x_31832:
[----:B------:R-:W-:Y:S05]  /*1360*/  BSYNC B0 ;  /* 0x0000000000007941 */ /* 0x000fea0003800000 */
.L_x_31831:
[----:B------:R-:W-:Y:S01]  /*1370*/  FSETP.GTU.FTZ.AND P0, PT, |R15|, +INF , PT ;  /* 0x7f8000000f00780b */ /* 0x000fe20003f1c200 */
[----:B------:R-:W-:Y:S01]  /*1380*/  IMAD.U32 R12, R11, 0x10000, RZ ;  /* 0x000100000b0c7824 */ /* 0x000fe200078e00ff */
[----:B------:R-:W-:Y:S01]  /*1390*/  LOP3.LUT R0, R15, 0x80000000, R5, 0xb8, !PT ;  /* 0x800000000f007812 */ /* 0x000fe200078eb805 */
        /* <DEDUP_REMOVED lines=33> */
.L_x_31845:
[----:B------:R-:W-:Y:S01]  /*15b0*/  FSETP.GEU.FTZ.AND P0, PT, R17, -R0, PT ;  /* 0x800000001100720b */ /* 0x000fe20003f1e000 */
[----:B------:R-:W-:-:S12]  /*15c0*/  FADD.FTZ R16, R16, -1 ;  /* 0xbf80000010107421 */ /* 0x000fd80000010000 */
[----:B------:R-:W-:-:S07]  /*15d0*/  @!P0 FADD.FTZ R16, R16, -1 ;  /* 0xbf80000010108421 */ /* 0x000fce0000010000 */
.L_x_31844:
[----:B------:R-:W-:Y:S05]  /*15e0*/  BSYNC B1 ;  /* 0x0000000000017941 */ /* 0x000fea0003800000 */
.L_x_31843:
[----:B------:R-:W-:Y:S01]  /*15f0*/  FFMA.FTZ R15, -R0, R16, R15 ;  /* 0x00000010000f7223 */ /* 0x000fe2000001010f */
[----:B------:R-:W-:Y:S06]  /*1600*/  BRA `(.L_x_31841) ;  /* 0x00000000007c7947 */ /* 0x000fec0003800000 */
.L_x_31842:
[----:B------:R-:W-:Y:S01]  /*1610*/  IADD3 R13, R0, -0xb800000, RZ ;  /* 0xf4800000000d7810 */ /* 0x000fe20007ffe0ff */
        /* <DEDUP_REMOVED lines=14> */
.L_x_31848:
        /* <DEDUP_REMOVED lines=13> */
.L_x_31847:
[----:B------:R-:W-:Y:S05]  /*17d0*/  BSYNC B1 ;  /* 0x0000000000017941 */ /* 0x000fea0003800000 */
.L_x_31846:
[----:B------:R-:W-:-:S04]  /*17e0*/  FMUL.FTZ R14, R14, 1.1920928955078125e-07 ;  /* 0x340000000e0e7820 */ /* 0x000fc80000410000 */
[----:B0-----:R-:W-:-:S07]  /*17f0*/  FMUL.FTZ R15, R13, R14 ;  /* 0x0000000e0d0f7220 */ /* 0x001fce0000410000 */
.L_x_31841:
[----:B------:R-:W-:Y:S05]  /*1800*/  BSYNC B0 ;  /* 0x0000000000007941 */ /* 0x000fea0003800000 */
.L_x_31840:
[C---:B------:R-:W-:Y:S01]  /*1810*/  FSETP.GTU.FTZ.AND P0, PT, |R15|.reuse, +INF , PT ;  /* 0x7f8000000f00780b */ /* 0x040fe20003f1c200 */
[----:B------:R-:W-:Y:S01]  /*1820*/  BSSY B0, `(.L_x_31849) ;  /* 0x000004a000007945 */ /* 0x000fe20003800000 */
[----:B------:R-:W-:Y:S02]  /*1830*/  LOP3.LUT R0, R15, 0x80000000, R5, 0xb8, !PT ;  /* 0x800000000f007812 */ /* 0x000fe400078eb805 */
[----:B0-----:R-:W-:Y:S02]  /*1840*/  PRMT R14, R11, 0x7632, R14 ;  /* 0x000076320b0e7816 */ /* 0x001fe4000000000e */
[----:B------:R-:W-:Y:S02]  /*1850*/  FSEL R0, R15, R0, P0 ;  /* 0x000000000f007208 */ /* 0x000fe40000000000 */
[----:B------:R-:W-:Y:S01]  /*1860*/  FSETP.GEU.FTZ.AND P1, PT, R12, RZ, PT ;  /* 0x000000ff0c00720b */ /* 0x000fe20003f3e000 */
[----:B------:R-:W-:Y:S01]  /*1870*/  IMAD.U32 R14, R14, 0x10000, RZ ;  /* 0x000100000e0e7824 */ /* 0x000fe200078e00ff */
[C---:B------:R-:W-:Y:S01]  /*1880*/  FSETP.NEU.FTZ.AND P0, PT, R0.reuse, RZ, PT ;  /* 0x000000ff0000720b */ /* 0x040fe20003f1d000 */
[----:B------:R-:W-:Y:S01]  /*1890*/  IMAD.MOV.U32 R11, RZ, RZ, R0 ;  /* 0x000000ffff0b7224 */ /* 0x000fe200078e0000 */
        /* <DEDUP_REMOVED lines=29> */
.L_x_31854:
[----:B------:R-:W-:Y:S01]  /*1a70*/  FSETP.GEU.FTZ.AND P0, PT, R17, -R0, PT ;  /* 0x800000001100720b */ /* 0x000fe20003f1e000 */
[----:B------:R-:W-:-:S12]  /*1a80*/  FADD.FTZ R12, R12, -1 ;  /* 0xbf8000000c0c7421 */ /* 0x000fd80000010000 */
[----:B------:R-:W-:-:S07]  /*1a90*/  @!P0 FADD.FTZ R12, R12, -1 ;  /* 0xbf8000000c0c8421 */ /* 0x000fce0000010000 */
.L_x_31853:
[----:B------:R-:W-:Y:S05]  /*1aa0*/  BSYNC B1 ;  /* 0x0000000000017941 */ /* 0x000fea0003800000 */
.L_x_31852:
[----:B------:R-:W-:Y:S01]  /*1ab0*/  FFMA.FTZ R13, -R0, R12, R13 ;  /* 0x0000000c000d7223 */ /* 0x000fe2000001010d */
[----:B------:R-:W-:Y:S06]  /*1ac0*/  BRA `(.L_x_31850) ;  /* 0x00000000007c7947 */ /* 0x000fec0003800000 */
.L_x_31851:
[----:B------:R-:W-:Y:S01]  /*1ad0*/  VIADD R12, R0, 0xf4800000 ;  /* 0xf4800000000c7836 */ /* 0x000fe20000000000 */
        /* <DEDUP_REMOVED lines=14> */
.L_x_31857:
        /* <DEDUP_REMOVED lines=13> */
.L_x_31856:
[----:B------:R-:W-:Y:S05]  /*1c90*/  BSYNC B1 ;  /* 0x0000000000017941 */ /* 0x000fea0003800000 */
.L_x_31855:
[----:B------:R-:W-:-:S04]  /*1ca0*/  FMUL.FTZ R13, R13, 1.1920928955078125e-07 ;  /* 0x340000000d0d7820 */ /* 0x000fc80000410000 */
[----:B------:R-:W-:-:S07]  /*1cb0*/  FMUL.FTZ R13, R12, R13 ;  /* 0x0000000d0c0d7220 */ /* 0x000fce0000410000 */
.L_x_31850:
[----:B------:R-:W-:Y:S05]  /*1cc0*/  BSYNC B0 ;  /* 0x0000000000007941 */ /* 0x000fea0003800000 */
.L_x_31849:
[C---:B------:R-:W-:Y:S01]  /*1cd0*/  FSETP.GTU.FTZ.AND P0, PT, |R13|.reuse, +INF , PT ;  /* 0x7f8000000d00780b */ /* 0x040fe20003f1c200 */
[----:B0-----:R-:W-:Y:S01]  /*1ce0*/  IMAD.U32 R16, R4, 0x10000, RZ ;  /* 0x0001000004107824 */ /* 0x001fe200078e00ff */
[C---:B------:R-:W-:Y:S01]  /*1cf0*/  LOP3.LUT R0, R13.reuse, 0x80000000, R5, 0xb8, !PT ;  /* 0x800000000d007812 */ /* 0x040fe200078eb805 */
[----:B------:R-:W-:Y:S01]  /*1d00*/  BSSY B0, `(.L_x_31858) ;  /* 0x0000046000007945 */ /* 0x000fe20003800000 */
[----:B------:R-:W-:Y:S02]  /*1d10*/  FSETP.GEU.FTZ.AND P1, PT, R14, RZ, PT ;  /* 0x000000ff0e00720b */ /* 0x000fe40003f3e000 */
[----:B------:R-:W-:Y:S02]  /*1d20*/  FSEL R12, R13, R0, P0 ;  /* 0x000000000d0c7208 */ /* 0x000fe40000000000 */
[----:B------:R-:W-:Y:S02]  /*1d30*/  MOV R13, R6 ;  /* 0x00000006000d7202 */ /* 0x000fe40000000f00 */
        /* <DEDUP_REMOVED lines=29> */
.L_x_31863:
[----:B------:R-:W-:Y:S01]  /*1f10*/  FSETP.GEU.FTZ.AND P0, PT, R17, -R0, PT ;  /* 0x800000001100720b */ /* 0x000fe20003f1e000 */
[----:B------:R-:W-:-:S12]  /*1f20*/  FADD.FTZ R14, R14, -1 ;  /* 0xbf8000000e0e7421 */ /* 0x000fd80000010000 */
[----:B------:R-:W-:-:S07]  /*1f30*/  @!P0 FADD.FTZ R14, R14, -1 ;  /* 0xbf8000000e0e8421 */ /* 0x000fce0000010000 */
.L_x_31862:
[----:B------:R-:W-:Y:S05]  /*1f40*/  BSYNC B1 ;  /* 0x0000000000017941 */ /* 0x000fea0003800000 */
.L_x_31861:
[----:B------:R-:W-:Y:S01]  /*1f50*/  FFMA.FTZ R13, -R0, R14, R13 ;  /* 0x0000000e000d7223 */ /* 0x000fe2000001010d */
[----:B------:R-:W-:Y:S06]  /*1f60*/  BRA `(.L_x_31859) ;  /* 0x00000000007c7947 */ /* 0x000fec0003800000 */
.L_x_31860:
        /* <DEDUP_REMOVED lines=15> */
.L_x_31866:
        /* <DEDUP_REMOVED lines=13> */
.L_x_31865:
[----:B------:R-:W-:Y:S05]  /*2130*/  BSYNC B1 ;  /* 0x0000000000017941 */ /* 0x000fea0003800000 */
.L_x_31864:
[----:B------:R-:W-:-:S04]  /*2140*/  FMUL.FTZ R14, R14, 1.1920928955078125e-07 ;  /* 0x340000000e0e7820 */ /* 0x000fc80000410000 */
[----:B------:R-:W-:-:S07]  /*2150*/  FMUL.FTZ R13, R13, R14 ;  /* 0x0000000e0d0d7220 */ /* 0x000fce0000410000 */
.L_x_31859:
[----:B------:R-:W-:Y:S05]  /*2160*/  BSYNC B0 ;  /* 0x0000000000007941 */ /* 0x000fea0003800000 */
.L_x_31858:
[C---:B------:R-:W-:Y:S01]  /*2170*/  FSETP.GTU.FTZ.AND P0, PT, |R13|.reuse, +INF , PT ;  /* 0x7f8000000d00780b */ /* 0x040fe20003f1c200 */
[----:B------:R-:W-:Y:S01]  /*2180*/  BSSY B0, `(.L_x_31867) ;  /* 0x0000048000007945 */ /* 0x000fe20003800000 */
[C---:B------:R-:W-:Y:S02]  /*2190*/  LOP3.LUT R0, R13.reuse, 0x80000000, R5, 0xb8, !PT ;  /* 0x800000000d007812 */ /* 0x040fe400078eb805 */
[----:B------:R-:W-:Y:S02]  /*21a0*/  PRMT R4, R4, 0x7632, R4 ;  /* 0x0000763204047816 */ /* 0x000fe40000000004 */
[----:B------:R-:W-:Y:S02]  /*21b0*/  FSEL R13, R13, R0, P0 ;  /* 0x000000000d0d7208 */ /* 0x000fe40000000000 */
[----:B------:R-:W-:Y:S01]  /*21c0*/  FSETP.GEU.FTZ.AND P1, PT, R16, RZ, PT ;  /* 0x000000ff1000720b */ /* 0x000fe20003f3e000 */
[----:B------:R-:W-:Y:S01]  /*21d0*/  IMAD.U32 R4, R4, 0x10000, RZ ;  /* 0x0001000004047824 */ /* 0x000fe200078e00ff */
        /* <DEDUP_REMOVED lines=29> */
.L_x_31872:
[----:B------:R-:W-:Y:S01]  /*23b0*/  FSETP.GEU.FTZ.AND P0, PT, R17, -R15, PT ;  /* 0x8000000f1100720b */ /* 0x000fe20003f1e000 */
[----:B------:R-:W-:-:S12]  /*23c0*/  FADD.FTZ R19, R19, -1 ;  /* 0xbf80000013137421 */ /* 0x000fd80000010000 */
[----:B------:R-:W-:-:S07]  /*23d0*/  @!P0 FADD.FTZ R19, R19, -1 ;  /* 0xbf80000013138421 */ /* 0x000fce0000010000 */
.L_x_31871:
[----:B------:R-:W-:Y:S05]  /*23e0*/  BSYNC B1 ;  /* 0x0000000000017941 */ /* 0x000fea0003800000 */
.L_x_31870:
[----:B------:R-:W-:Y:S01]  /*23f0*/  FFMA.FTZ R6, -R15, R19, R6 ;  /* 0x000000130f067223 */ /* 0x000fe20000010106 */
[----:B------:R-:W-:Y:S06]  /*2400*/  BRA `(.L_x_31868) ;  /* 0x00000000007c7947 */ /* 0x000fec0003800000 */
.L_x_31869:
        /* <DEDUP_REMOVED lines=15> */
.L_x_31875:
        /* <DEDUP_REMOVED lines=13> */
.L_x_31874:
[----:B------:R-:W-:Y:S05]  /*25d0*/  BSYNC B1 ;  /* 0x0000000000017941 */ /* 0x000fea0003800000 */
.L_x_31873:
[----:B0-----:R-:W-:-:S04]  /*25e0*/  FMUL.FTZ R15, R14, 1.1920928955078125e-07 ;  /* 0x340000000e0f7820 */ /* 0x001fc80000410000 */
[----:B------:R-:W-:-:S07]  /*25f0*/  FMUL.FTZ R6, R6, R15 ;  /* 0x0000000f06067220 */ /* 0x000fce0000410000 */
.L_x_31868:
[----:B------:R-:W-:Y:S05]  /*2600*/  BSYNC B0 ;  /* 0x0000000000007941 */ /* 0x000fea0003800000 */
.L_x_31867:
        /* <DEDUP_REMOVED lines=15> */
[----:B------:R-:W-:Y:S04]  /*2700*/  STG.E desc[UR4][R14.64], R7 ;  /* 0x000000070e007986 */ /* 0x000fe8000c101904 */
[----:B------:R-:W-:Y:S04]  /*2710*/  STG.E desc[UR4][R14.64+0x200], R9 ;  /* 0x000200090e007986 */ /* 0x000fe8000c101904 */
[----:B------:R-:W-:Y:S04]  /*2720*/  STG.E desc[UR4][R14.64+0x400], R11 ;  /* 0x0004000b0e007986 */ /* 0x000fe8000c101904 */
[----:B------:R-:W-:Y:S01]  /*2730*/  STG.E desc[UR4][R14.64+0x600], R5 ;  /* 0x000600050e007986 */ /* 0x000fe2000c101904 */
[----:B------:R-:W-:Y:S05]  /*2740*/  EXIT ;  /* 0x000000000000794d */ /* 0x000fea0003800000 */
.L_x_31803:
        /* <DEDUP_REMOVED lines=9> */
[----:B------:R-:W2:Y:S01]  /*27e0*/  @!P6 LDC.64 R6, c[0x0][0x220] ;  /* 0x00008800ff06eb82 */ /* 0x000ea20000000a00 */
[----:B------:R-:W-:-:S05]  /*27f0*/  @!P6 VIADD R29, R29, 0x80 ;  /* 0x000000801d1de836 */ /* 0x000fca0000000000 */
[----:B------:R-:W-:-:S13]  /*2800*/  ISETP.GE.AND P5, PT, R29, R3, PT ;  /* 0x000000031d00720c */ /* 0x000fda0003fa6270 */
[----:B------:R-:W-:Y:S01]  /*2810*/  @!P5 IMAD.IADD R21, R2, 0x1, R29 ;  /* 0x000000010215d824 */ /* 0x000fe200078e021d */
[----:B------:R-:W3:Y:S01]  /*2820*/  @!P5 LDC.64 R18, c[0x0][0x220] ;  /* 0x00008800ff12db82 */ /* 0x000ee20000000a00 */
[----:B------:R-:W-:Y:S02]  /*2830*/  @!P5 VIADD R29, R29, 0x80 ;  /* 0x000000801d1dd836 */ /* 0x000fe40000000000 */
[----:B--2---:R-:W-:-:S03]  /*2840*/  @!P6 IMAD.WIDE.U32 R6, R9, 0x2, R6 ;  /* 0x000000020906e825 */ /* 0x004fc600078e0006 */
[CC--:B------:R-:W-:Y:S02]  /*2850*/  ISETP.GE.AND P4, PT, R29.reuse, R3.reuse, PT ;  /* 0x000000031d00720c */ /* 0x0c0fe40003f86270 */
[----:B------:R2:W5:Y:S11]  /*2860*/  @!P6 LDG.E.U16 R20, desc[UR4][R6.64] ;  /* 0x000000040614e981 */ /* 0x000576000c1e1500 */
[----:B------:R-:W-:Y:S01]  /*2870*/  @!P4 IMAD.IADD R0, R2, 0x1, R29 ;  /* 0x000000010200c824 */ /* 0x000fe200078e021d */
[----:B------:R-:W-:Y:S01]  /*2880*/  @!P4 IADD3 R29, R29, 0x80, RZ ;  /* 0x000000801d1dc810 */ /* 0x000fe20007ffe0ff */
[----:B--2---:R-:W2:Y:S03]  /*2890*/  @!P4 LDC.64 R6, c[0x0][0x220] ;  /* 0x00008800ff06cb82 */ /* 0x004ea60000000a00 */
        /* <DEDUP_REMOVED lines=9> */
[----:B------:R-:W-:Y:S01]  /*2930*/  @!P1 IMAD.IADD R23, R2, 0x1, R29 ;  /* 0x0000000102179824 */ /* 0x000fe200078e021d */
[----:B------:R-:W-:Y:S01]  /*2940*/  @!P1 IADD3 R29, R29, 0x80, RZ ;  /* 0x000000801d1d9810 */ /* 0x000fe20007ffe0ff */
[----:B------:R-:W2:Y:S03]  /*2950*/  @!P1 LDC.64 R12, c[0x0][0x220] ;  /* 0x00008800ff0c9b82 */ /* 0x000ea60000000a00 */
[----:B------:R-:W-:-:S13]  /*2960*/  ISETP.GE.AND P6, PT, R29, R3, PT ;  /* 0x000000031d00720c */ /* 0x000fda0003fc6270 */
[----:B------:R-:W4:Y:S01]  /*2970*/  @!P6 LDC.64 R14, c[0x0][0x220] ;  /* 0x00008800ff0eeb82 */ /* 0x000f220000000a00 */
[----:B0-----:R-:W-:Y:S01]  /*2980*/  @!P0 IMAD.WIDE.U32 R16, R22, 0x2, R16 ;  /* 0x0000000216108825 */ /* 0x001fe200078e0010 */
[----:B------:R-:W-:-:S03]  /*2990*/  PRMT R22, RZ, 0x7610, R22 ;  /* 0x00007610ff167816 */ /* 0x000fc60000000016 */
[----:B------:R-:W-:Y:S01]  /*29a0*/  @!P6 IMAD.IADD R29, R2, 0x1, R29 ;  /* 0x00000001021de824 */ /* 0x000fe200078e021d */
[----:B------:R-:W-:Y:S01]  /*29b0*/  PRMT R24, RZ, 0x7610, R24 ;  /* 0x00007610ff187816 */ /* 0x000fe20000000018 */
[----:B---3--:R-:W-:Y:S01]  /*29c0*/  @!P5 IMAD.WIDE.U32 R18, R21, 0x2, R18 ;  /* 0x000000021512d825 */ /* 0x008fe200078e0012 */
[----:B------:R0:W5:Y:S01]  /*29d0*/  @!P0 LDG.E.U16 R22, desc[UR4][R16.64] ;  /* 0x0000000410168981 */ /* 0x000162000c1e1500 */
[----:B------:R-:W-:Y:S02]  /*29e0*/  PRMT R21, RZ, 0x7610, R21 ;  /* 0x00007610ff157816 */ /* 0x000fe40000000015 */
[----:B-1----:R-:W-:Y:S01]  /*29f0*/  @!P2 IMAD.WIDE.U32 R10, R25, 0x2, R10 ;  /* 0x00000002190aa825 */ /* 0x002fe200078e000a */
[----:B------:R-:W-:-:S03]  /*2a00*/  PRMT R25, RZ, 0x7610, R25 ;  /* 0x00007610ff197816 */ /* 0x000fc60000000019 */
[----:B--2---:R-:W-:Y:S01]  /*2a10*/  @!P1 IMAD.WIDE.U32 R12, R23, 0x2, R12 ;  /* 0x00000002170c9825 */ /* 0x004fe200078e000c */
[----:B------:R-:W-:Y:S01]  /*2a20*/  PRMT R23, RZ, 0x7610, R23 ;  /* 0x00007610ff177816 */ /* 0x000fe20000000017 */
[----:B------:R1:W5:Y:S01]  /*2a30*/  @!P5 LDG.E.U16 R21, desc[UR4][R18.64] ;  /* 0x000000041215d981 */ /* 0x000362000c1e1500 */
[----:B0-----:R-:W-:Y:S01]  /*2a40*/  PRMT R17, RZ, 0x7610, R17 ;  /* 0x00007610ff117816 */ /* 0x001fe20000000011 */
[----:B------:R-:W-:Y:S01]  /*2a50*/  @!P4 IMAD.WIDE.U32 R6, R0, 0x2, R6 ;  /* 0x000000020006c825 */ /* 0x000fe200078e0006 */
[----:B------:R-:W-:Y:S02]  /*2a60*/  PRMT R16, RZ, 0x7610, R16 ;  /* 0x00007610ff107816 */ /* 0x000fe40000000010 */
[----:B------:R1:W5:Y:S01]  /*2a70*/  @!P2 LDG.E.U16 R23, desc[UR4][R10.64] ;  /* 0x000000040a17a981 */ /* 0x000362000c1e1500 */
[----:B----4-:R-:W-:-:S03]  /*2a80*/  @!P3 IMAD.WIDE.U32 R8, R27, 0x2, R8 ;  /* 0x000000021b08b825 */ /* 0x010fc600078e0008 */
[----:B------:R1:W5:Y:S01]  /*2a90*/  @!P4 LDG.E.U16 R25, desc[UR4][R6.64] ;  /* 0x000000040619c981 */ /* 0x000362000c1e1500 */
[----:B------:R-:W-:-:S03]  /*2aa0*/  @!P6 IMAD.WIDE.U32 R14, R29, 0x2, R14 ;  /* 0x000000021d0ee825 */ /* 0x000fc600078e000e */
[----:B------:R1:W5:Y:S04]  /*2ab0*/  @!P3 LDG.E.U16 R24, desc[UR4][R8.64] ;  /* 0x000000040818b981 */ /* 0x000368000c1e1500 */
[----:B------:R1:W5:Y:S04]  /*2ac0*/  @!P1 LDG.E.U16 R17, desc[UR4][R12.64] ;  /* 0x000000040c119981 */ /* 0x000368000c1e1500 */
[----:B------:R1:W5:Y:S01]  /*2ad0*/  @!P6 LDG.E.U16 R16, desc[UR4][R14.64] ;  /* 0x000000040e10e981 */ /* 0x000362000c1e1500 */
[----:B------:R-:W-:Y:S04]  /*2ae0*/  BSSY B1, `(.L_x_31876) ;  /* 0x000004f000017945 */ /* 0x000fe80003800000 */
[----:B------:R-:W-:Y:S05]  /*2af0*/  @P0 BRA `(.L_x_31877) ;  /* 0x0000000400340947 */ /* 0x000fea0003800000 */
[----:B-1----:R-:W-:Y:S01]  /*2b00*/  IMAD.U32 R6, R5, 0x10000, RZ ;  /* 0x0001000005067824 */ /* 0x002fe200078e00ff */
        /* <DEDUP_REMOVED lines=28> */
.L_x_31883:
[----:B------:R-:W-:Y:S01]  /*2cd0*/  FSETP.GEU.FTZ.AND P0, PT, R11, -R10, PT ;  /* 0x8000000a0b00720b */ /* 0x000fe20003f1e000 */
[----:B------:R-:W-:-:S12]  /*2ce0*/  FADD.FTZ R0, R0, -1 ;  /* 0xbf80000000007421 */ /* 0x000fd80000010000 */
[----:B------:R-:W-:-:S07]  /*2cf0*/  @!P0 FADD.FTZ R0, R0, -1 ;  /* 0xbf80000000008421 */ /* 0x000fce0000010000 */
.L_x_31882:
[----:B------:R-:W-:Y:S05]  /*2d00*/  BSYNC B2 ;  /* 0x0000000000027941 */ /* 0x000fea0003800000 */
.L_x_31881:
[----:B------:R-:W-:Y:S01]  /*2d10*/  FFMA.FTZ R7, -R10, R0, R7 ;  /* 0x000000000a077223 */ /* 0x000fe20000010107 */
[----:B------:R-:W-:Y:S06]  /*2d20*/  BRA `(.L_x_31879) ;  /* 0x00000000007c7947 */ /* 0x000fec0003800000 */
.L_x_31880:
        /* <DEDUP_REMOVED lines=15> */
.L_x_31886:
        /* <DEDUP_REMOVED lines=13> */
.L_x_31885:
[----:B------:R-:W-:Y:S05]  /*2ef0*/  BSYNC B2 ;  /* 0x0000000000027941 */ /* 0x000fea0003800000 */
.L_x_31884:
[----:B------:R-:W-:-:S04]  /*2f00*/  FMUL.FTZ R8, R8, 1.1920928955078125e-07 ;  /* 0x3400000008087820 */ /* 0x000fc80000410000 */
[----:B------:R-:W-:-:S07]  /*2f10*/  FMUL.FTZ R7, R7, R8 ;  /* 0x0000000807077220 */ /* 0x000fce0000410000 */
.L_x_31879:
[----:B------:R-:W-:Y:S05]  /*2f20*/  BSYNC B0 ;  /* 0x0000000000007941 */ /* 0x000fea0003800000 */
.L_x_31878:
        /* <DEDUP_REMOVED lines=10> */
.L_x_31877:
[----:B------:R-:W-:Y:S05]  /*2fd0*/  BSYNC B1 ;  /* 0x0000000000017941 */ /* 0x000fea0003800000 */
.L_x_31876:
[----:B-1----:R-:W-:Y:S01]  /*2fe0*/  VIADD R6, R4, 0x80 ;  /* 0x0000008004067836 */ /* 0x002fe20000000000 */
[----:B------:R-:W-:Y:S04]  /*2ff0*/  BSSY B1, `(.L_x_31887) ;  /* 0x0000050000017945 */ /* 0x000fe80003800000 */
[----:B------:R-:W-:-:S13]  /*3000*/  ISETP.GE.AND P0, PT, R6, R3, PT ;  /* 0x000000030600720c */ /* 0x000fda0003f06270 */
[----:B------:R-:W-:Y:S05]  /*3010*/  @P0 BRA `(.L_x_31888) ;  /* 0x0000000400340947 */ /* 0x000fea0003800000 */
[----:B------:R-:W-:Y:S01]  /*3020*/  IMAD.U32 R8, R5, 0x10000, RZ ;  /* 0x0001000005087824 */ /* 0x000fe200078e00ff */
        /* <DEDUP_REMOVED lines=28> */
.L_x_31894:
[----:B------:R-:W-:Y:S01]  /*31f0*/  FSETP.GEU.FTZ.AND P0, PT, R13, -R12, PT ;  /* 0x8000000c0d00720b */ /* 0x000fe20003f1e000 */
[----:B------:R-:W-:-:S12]  /*3200*/  FADD.FTZ R0, R0, -1 ;  /* 0xbf80000000007421 */ /* 0x000fd80000010000 */
[----:B------:R-:W-:-:S07]  /*3210*/  @!P0 FADD.FTZ R0, R0, -1 ;  /* 0xbf80000000008421 */ /* 0x000fce0000010000 */
.L_x_31893:
[----:B------:R-:W-:Y:S05]  /*3220*/  BSYNC B2 ;  /* 0x0000000000027941 */ /* 0x000fea0003800000 */
.L_x_31892:
[----:B------:R-:W-:Y:S01]  /*3230*/  FFMA.FTZ R9, -R12, R0, R9 ;  /* 0x000000000c097223 */ /* 0x000fe20000010109 */
[----:B------:R-:W-:Y:S06]  /*3240*/  BRA `(.L_x_31890) ;  /* 0x00000000007c7947 */ /* 0x000fec0003800000 */
.L_x_31891:
        /* <DEDUP_REMOVED lines=15> */
.L_x_31897:
        /* <DEDUP_REMOVED lines=13> */
.L_x_31896:
[----:B------:R-:W-:Y:S05]  /*3410*/  BSYNC B2 ;  /* 0x0000000000027941 */ /* 0x000fea0003800000 */
.L_x_31895:
[----:B------:R-:W-:-:S04]  /*3420*/  FMUL.FTZ R0, R11, 1.1920928955078125e-07 ;  /* 0x340000000b007820 */ /* 0x000fc80000410000 */
[----:B------:R-:W-:-:S07]  /*3430*/  FMUL.FTZ R9, R9, R0 ;  /* 0x0000000009097220 */ /* 0x000fce0000410000 */
.L_x_31890:
[----:B------:R-:W-:Y:S05]  /*3440*/  BSYNC B0 ;  /* 0x0000000000007941 */ /* 0x000fea0003800000 */
.L_x_31889:
        /* <DEDUP_REMOVED lines=10> */
.L_x_31888:
[----:B------:R-:W-:Y:S05]  /*34f0*/  BSYNC B1 ;  /* 0x0000000000017941 */ /* 0x000fea0003800000 */
.L_x_31887:
        /* <DEDUP_REMOVED lines=33> */
.L_x_31905:
[----:B------:R-:W-:Y:S01]  /*3710*/  FSETP.GEU.FTZ.AND P0, PT, R11, -R15, PT ;  /* 0x8000000f0b00720b */ /* 0x000fe20003f1e000 */
[----:B------:R-:W-:-:S12]  /*3720*/  FADD.FTZ R13, R13, -1 ;  /* 0xbf8000000d0d7421 */ /* 0x000fd80000010000 */
[----:B------:R-:W-:-:S07]  /*3730*/  @!P0 FADD.FTZ R13, R13, -1 ;  /* 0xbf8000000d0d8421 */ /* 0x000fce0000010000 */
.L_x_31904:
[----:B------:R-:W-:Y:S05]  /*3740*/  BSYNC B2 ;  /* 0x0000000000027941 */ /* 0x000fea0003800000 */
.L_x_31903:
[----:B------:R-:W-:Y:S01]  /*3750*/  FFMA.FTZ R10, -R15, R13, R10 ;  /* 0x0000000d0f0a7223 */ /* 0x000fe2000001010a */
[----:B------:R-:W-:Y:S06]  /*3760*/  BRA `(.L_x_31901) ;  /* 0x00000000007c7947 */ /* 0x000fec0003800000 */
.L_x_31902:
        /* <DEDUP_REMOVED lines=15> */
.L_x_31908:
        /* <DEDUP_REMOVED lines=13> */
.L_x_31907:
[----:B------:R-:W-:Y:S05]  /*3930*/  BSYNC B2 ;  /* 0x0000000000027941 */ /* 0x000fea0003800000 */
.L_x_31906:
[----:B0-----:R-:W-:-:S04]  /*3940*/  FMUL.FTZ R11, R12, 1.1920928955078125e-07 ;  /* 0x340000000c0b7820 */ /* 0x001fc80000410000 */
[----:B------:R-:W-:-:S07]  /*3950*/  FMUL.FTZ R10, R10, R11 ;  /* 0x0000000b0a0a7220 */ /* 0x000fce0000410000 */
.L_x_31901:
[----:B------:R-:W-:Y:S05]  /*3960*/  BSYNC B0 ;  /* 0x0000000000007941 */ /* 0x000fea0003800000 */
.L_x_31900:
        /* <DEDUP_REMOVED lines=10> */
.L_x_31899:
[----:B------:R-:W-:Y:S05]  /*3a10*/  BSYNC B1 ;  /* 0x0000000000017941 */ /* 0x000fea0003800000 */
.L_x_31898:
[----:B------:R-:W-:Y:S01]  /*3a20*/  VIADD R0, R4, 0x180 ;  /* 0x0000018004007836 */ /* 0x000fe20000000000 */
[----:B------:R-:W-:Y:S04]  /*3a30*/  BSSY B1, `(.L_x_31909) ;  /* 0x0000050000017945 */ /* 0x000fe80003800000 */
[----:B------:R-:W-:-:S13]  /*3a40*/  ISETP.GE.AND P0, PT, R0, R3, PT ;  /* 0x000000030000720c */ /* 0x000fda0003f06270 */
[----:B------:R-:W-:Y:S05]  /*3a50*/  @P0 BRA `(.L_x_31910) ;  /* 0x0000000400340947 */ /* 0x000fea0003800000 */
[----:B0-----:R-:W-:Y:S01]  /*3a60*/  IMAD.U32 R10, R5, 0x10000, RZ ;  /* 0x00010000050a7824 */ /* 0x001fe200078e00ff */
        /* <DEDUP_REMOVED lines=28> */
.L_x_31916:
[----:B------:R-:W-:Y:S01]  /*3c30*/  FSETP.GEU.FTZ.AND P0, PT, R15, -R14, PT ;  /* 0x8000000e0f00720b */ /* 0x000fe20003f1e000 */
[----:B------:R-:W-:-:S12]  /*3c40*/  FADD.FTZ R0, R0, -1 ;  /* 0xbf80000000007421 */ /* 0x000fd80000010000 */
[----:B------:R-:W-:-:S07]  /*3c50*/  @!P0 FADD.FTZ R0, R0, -1 ;  /* 0xbf80000000008421 */ /* 0x000fce0000010000 */
.L_x_31915:
[----:B------:R-:W-:Y:S05]  /*3c60*/  BSYNC B2 ;  /* 0x0000000000027941 */ /* 0x000fea0003800000 */
.L_x_31914:
[----:B------:R-:W-:Y:S01]  /*3c70*/  FFMA.FTZ R11, -R14, R0, R11 ;  /* 0x000000000e0b7223 */ /* 0x000fe2000001010b */
[----:B------:R-:W-:Y:S06]  /*3c80*/  BRA `(.L_x_31912) ;  /* 0x00000000007c7947 */ /* 0x000fec0003800000 */
.L_x_31913:
        /* <DEDUP_REMOVED lines=15> */
.L_x_31919:
        /* <DEDUP_REMOVED lines=13> */
.L_x_31918:
[----:B------:R-:W-:Y:S05]  /*3e50*/  BSYNC B2 ;  /* 0x0000000000027941 */ /* 0x000fea0003800000 */
.L_x_31917:
[----:B------:R-:W-:-:S04]  /*3e60*/  FMUL.FTZ R0, R13, 1.1920928955078125e-07 ;  /* 0x340000000d007820 */ /* 0x000fc80000410000 */
[----:B------:R-:W-:-:S07]  /*3e70*/  FMUL.FTZ R11, R11, R0 ;  /* 0x000000000b0b7220 */ /* 0x000fce0000410000 */
.L_x_31912:
[----:B------:R-:W-:Y:S05]  /*3e80*/  BSYNC B0 ;  /* 0x0000000000007941 */ /* 0x000fea0003800000 */
.L_x_31911:
        /* <DEDUP_REMOVED lines=10> */
.L_x_31910:
[----:B------:R-:W-:Y:S05]  /*3f30*/  BSYNC B1 ;  /* 0x0000000000017941 */ /* 0x000fea0003800000 */
.L_x_31909:
[----:B------:R-:W-:Y:S01]  /*3f40*/  VIADD R0, R4, 0x200 ;  /* 0x0000020004007836 */ /* 0x000fe20000000000 */
[----:B------:R-:W-:Y:S04]  /*3f50*/  BSSY B1, `(.L_x_31920) ;  /* 0x0000050000017945 */ /* 0x000fe80003800000 */
[----:B------:R-:W-:-:S13]  /*3f60*/  ISETP.GE.AND P0, PT, R0, R3, PT ;  /* 0x000000030000720c */ /* 0x000fda0003f06270 */
[----:B------:R-:W-:Y:S05]  /*3f70*/  @P0 BRA `(.L_x_31921) ;  /* 0x0000000400340947 */ /* 0x000fea0003800000 */
[----:B------:R-:W-:Y:S01]  /*3f80*/  IMAD.U32 R11, R5, 0x10000, RZ ;  /* 0x00010000050b7824 */ /* 0x000fe200078e00ff */
[----:B------:R-:W-:Y:S01]  /*3f90*/  BSSY B0, `(.L_x_31922) ;  /* 0x0000041000007945 */ /* 0x000fe20003800000 */
[----:B-----5:R-:W-:Y:S02]  /*3fa0*/  IMAD.U32 R14, R24, 0x10000, RZ ;  /* 0x00010000180e7824 */ /* 0x020fe400078e00ff */
        /* <DEDUP_REMOVED lines=26> */
.L_x_31927:
[----:B------:R-:W-:Y:S01]  /*4150*/  FSETP.GEU.FTZ.AND P0, PT, R13, -R19, PT ;  /* 0x800000130d00720b */ /* 0x000fe20003f1e000 */
[----:B------:R-:W-:-:S12]  /*4160*/  FADD.FTZ R15, R15, -1 ;  /* 0xbf8000000f0f7421 */ /* 0x000fd80000010000 */
[----:B------:R-:W-:-:S07]  /*4170*/  @!P0 FADD.FTZ R15, R15, -1 ;  /* 0xbf8000000f0f8421 */ /* 0x000fce0000010000 */
.L_x_31926:
[----:B------:R-:W-:Y:S05]  /*4180*/  BSYNC B2 ;  /* 0x0000000000027941 */ /* 0x000fea0003800000 */
.L_x_31925:
[----:B------:R-:W-:Y:S01]  /*4190*/  FFMA.FTZ R12, -R19, R15, R12 ;  /* 0x0000000f130c7223 */ /* 0x000fe2000001010c */
[----:B------:R-:W-:Y:S06]  /*41a0*/  BRA `(.L_x_31923) ;  /* 0x00000000007c7947 */ /* 0x000fec0003800000 */
.L_x_31924:
        /* <DEDUP_REMOVED lines=15> */
.L_x_31930:
        /* <DEDUP_REMOVED lines=13> */
.L_x_31929:
[----:B------:R-:W-:Y:S05]  /*4370*/  BSYNC B2 ;  /* 0x0000000000027941 */ /* 0x000fea0003800000 */
.L_x_31928:
[----:B0-----:R-:W-:-:S04]  /*4380*/  FMUL.FTZ R13, R14, 1.1920928955078125e-07 ;  /* 0x340000000e0d7820 */ /* 0x001fc80000410000 */
[----:B------:R-:W-:-:S07]  /*4390*/  FMUL.FTZ R12, R12, R13 ;  /* 0x0000000d0c0c7220 */ /* 0x000fce0000410000 */
.L_x_31923:
[----:B------:R-:W-:Y:S05]  /*43a0*/  BSYNC B0 ;  /* 0x0000000000007941 */ /* 0x000fea0003800000 */
.L_x_31922:
        /* <DEDUP_REMOVED lines=10> */
.L_x_31921:
[----:B------:R-:W-:Y:S05]  /*4450*/  BSYNC B1 ;  /* 0x0000000000017941 */ /* 0x000fea0003800000 */
.L_x_31920:
[----:B------:R-:W-:Y:S01]  /*4460*/  VIADD R0, R4, 0x280 ;  /* 0x0000028004007836 */ /* 0x000fe20000000000 */
[----:B------:R-:W-:Y:S04]  /*4470*/  BSSY B1, `(.L_x_31931) ;  /* 0x0000050000017945 */ /* 0x000fe80003800000 */
[----:B------:R-:W-:-:S13]  /*4480*/  ISETP.GE.AND P0, PT, R0, R3, PT ;  /* 0x000000030000720c */ /* 0x000fda0003f06270 */
[----:B------:R-:W-:Y:S05]  /*4490*/  @P0 BRA `(.L_x_31932) ;  /* 0x0000000400340947 */ /* 0x000fea0003800000 */
[----:B-----5:R-:W-:Y:S01]  /*44a0*/  IMAD.U32 R15, R23, 0x10000, RZ ;  /* 0x00010000170f7824 */ /* 0x020fe200078e00ff */
[----:B0-----:R-:W-:Y:S01]  /*44b0*/  SHF.L.U32 R12, R5, 0x10, RZ ;  /* 0x00000010050c7819 */ /* 0x001fe200000006ff */
        /* <DEDUP_REMOVED lines=27> */
.L_x_31938:
[----:B------:R-:W-:Y:S01]  /*4670*/  FSETP.GEU.FTZ.AND P0, PT, R19, -R18, PT ;  /* 0x800000121300720b */ /* 0x000fe20003f1e000 */
[----:B------:R-:W-:-:S12]  /*4680*/  FADD.FTZ R0, R0, -1 ;  /* 0xbf80000000007421 */ /* 0x000fd80000010000 */
[----:B------:R-:W-:-:S07]  /*4690*/  @!P0 FADD.FTZ R0, R0, -1 ;  /* 0xbf80000000008421 */ /* 0x000fce0000010000 */
.L_x_31937:
[----:B------:R-:W-:Y:S05]  /*46a0*/  BSYNC B2 ;  /* 0x0000000000027941 */ /* 0x000fea0003800000 */
.L_x_31936:
[----:B------:R-:W-:Y:S01]  /*46b0*/  FFMA.FTZ R13, -R18, R0, R13 ;  /* 0x00000000120d7223 */ /* 0x000fe2000001010d */
[----:B------:R-:W-:Y:S06]  /*46c0*/  BRA `(.L_x_31934) ;  /* 0x00000000007c7947 */ /* 0x000fec0003800000 */
.L_x_31935:
        /* <DEDUP_REMOVED lines=15> */
.L_x_31941:
        /* <DEDUP_REMOVED lines=13> */
.L_x_31940:
[----:B------:R-:W-:Y:S05]  /*4890*/  BSYNC B2 ;  /* 0x0000000000027941 */ /* 0x000fea0003800000 */
.L_x_31939:
[----:B------:R-:W-:-:S04]  /*48a0*/  FMUL.FTZ R0, R15, 1.1920928955078125e-07 ;  /* 0x340000000f007820 */ /* 0x000fc80000410000 */
[----:B------:R-:W-:-:S07]  /*48b0*/  FMUL.FTZ R13, R13, R0 ;  /* 0x000000000d0d7220 */ /* 0x000fce0000410000 */
.L_x_31934:
[----:B------:R-:W-:Y:S05]  /*48c0*/  BSYNC B0 ;  /* 0x0000000000007941 */ /* 0x000fea0003800000 */
.L_x_31933:
        /* <DEDUP_REMOVED lines=10> */
.L_x_31932:
[----:B------:R-:W-:Y:S05]  /*4970*/  BSYNC B1 ;  /* 0x0000000000017941 */ /* 0x000fea0003800000 */
.L_x_31931:
        /* <DEDUP_REMOVED lines=33> */
.L_x_31949:
[----:B------:R-:W-:Y:S01]  /*4b90*/  FSETP.GEU.FTZ.AND P0, PT, R15, -R21, PT ;  /* 0x800000150f00720b */ /* 0x000fe20003f1e000 */
[----:B------:R-:W-:-:S12]  /*4ba0*/  FADD.FTZ R19, R19, -1 ;  /* 0xbf80000013137421 */ /* 0x000fd80000010000 */
[----:B------:R-:W-:-:S07]  /*4bb0*/  @!P0 FADD.FTZ R19, R19, -1 ;  /* 0xbf80000013138421 */ /* 0x000fce0000010000 */
.L_x_31948:
[----:B------:R-:W-:Y:S05]  /*4bc0*/  BSYNC B2 ;  /* 0x0000000000027941 */ /* 0x000fea0003800000 */
.L_x_31947:
[----:B------:R-:W-:Y:S01]  /*4bd0*/  FFMA.FTZ R14, -R21, R19, R14 ;  /* 0x00000013150e7223 */ /* 0x000fe2000001010e */
[----:B------:R-:W-:Y:S06]  /*4be0*/  BRA `(.L_x_31945) ;  /* 0x00000000007c7947 */ /* 0x000fec0003800000 */
.L_x_31946:
        /* <DEDUP_REMOVED lines=15> */
.L_x_31952:
        /* <DEDUP_REMOVED lines=13> */
.L_x_31951:
[----:B------:R-:W-:Y:S05]  /*4db0*/  BSYNC B2 ;  /* 0x0000000000027941 */ /* 0x000fea0003800000 */
.L_x_31950:
[----:B0-----:R-:W-:-:S04]  /*4dc0*/  FMUL.FTZ R15, R18, 1.1920928955078125e-07 ;  /* 0x34000000120f7820 */ /* 0x001fc80000410000 */
[----:B------:R-:W-:-:S07]  /*4dd0*/  FMUL.FTZ R14, R14, R15 ;  /* 0x0000000f0e0e7220 */ /* 0x000fce0000410000 */
.L_x_31945:
[----:B------:R-:W-:Y:S05]  /*4de0*/  BSYNC B0 ;  /* 0x0000000000007941 */ /* 0x000fea0003800000 */
.L_x_31944:
        /* <DEDUP_REMOVED lines=10> */
.L_x_31943:
[----:B------:R-:W-:Y:S05]  /*4e90*/  BSYNC B1 ;  /* 0x0000000000017941 */ /* 0x000fea0003800000 */
.L_x_31942:
        /* <DEDUP_REMOVED lines=33> */
.L_x_31960:
[----:B------:R-:W-:Y:S01]  /*50b0*/  FSETP.GEU.FTZ.AND P0, PT, R15, -R19, PT ;  /* 0x800000130f00720b */ /* 0x000fe20003f1e000 */
[----:B------:R-:W-:-:S12]  /*50c0*/  FADD.FTZ R17, R17, -1 ;  /* 0xbf80000011117421 */ /* 0x000fd80000010000 */
[----:B------:R-:W-:-:S07]  /*50d0*/  @!P0 FADD.FTZ R17, R17, -1 ;  /* 0xbf80000011118421 */ /* 0x000fce0000010000 */
.L_x_31959:
[----:B------:R-:W-:Y:S05]  /*50e0*/  BSYNC B2 ;  /* 0x0000000000027941 */ /* 0x000fea0003800000 */
.L_x_31958:
[----:B------:R-:W-:Y:S01]  /*50f0*/  FFMA.FTZ R14, -R19, R17, R14 ;  /* 0x00000011130e7223 */ /* 0x000fe2000001010e */
[----:B------:R-:W-:Y:S06]  /*5100*/  BRA `(.L_x_31956) ;  /* 0x00000000007c7947 */ /* 0x000fec0003800000 */
.L_x_31957:
        /* <DEDUP_REMOVED lines=15> */
.L_x_31963:
        /* <DEDUP_REMOVED lines=13> */
.L_x_31962:
[----:B------:R-:W-:Y:S05]  /*52d0*/  BSYNC B2 ;  /* 0x0000000000027941 */ /* 0x000fea0003800000 */
.L_x_31961:
[----:B------:R-:W-:-:S04]  /*52e0*/  FMUL.FTZ R17, R17, 1.1920928955078125e-07 ;  /* 0x3400000011117820 */ /* 0x000fc80000410000 */
[----:B------:R-:W-:-:S07]  /*52f0*/  FMUL.FTZ R14, R14, R17 ;  /* 0x000000110e0e7220 */ /* 0x000fce0000410000 */
.L_x_31956:
[----:B------:R-:W-:Y:S05]  /*5300*/  BSYNC B0 ;  /* 0x0000000000007941 */ /* 0x000fea0003800000 */
.L_x_31955:
        /* <DEDUP_REMOVED lines=10> */
.L_x_31954:
[----:B------:R-:W-:Y:S05]  /*53b0*/  BSYNC B1 ;  /* 0x0000000000017941 */ /* 0x000fea0003800000 */
.L_x_31953:
        /* <DEDUP_REMOVED lines=16> */
.L_x_31966:
[----:B------:R-:W-:-:S13]  /*54c0*/  ISETP.GE.AND P0, PT, R4, R3, PT ;  /* 0x000000030400720c */ /* 0x000fda0003f06270 */
[----:B------:R-:W-:Y:S05]  /*54d0*/  @P0 BRA `(.L_x_31968) ;  /* 0x0000000000300947 */ /* 0x000fea0003800000 */
[----:B-1----:R-:W1:Y:S01]  /*54e0*/  LDC.64 R6, c[0x0][0x218] ;  /* 0x00008600ff067b82 */ /* 0x002e620000000a00 */
[----:B------:R-:W-:Y:S02]  /*54f0*/  IMAD.IADD R5, R2, 0x1, R4 ;  /* 0x0000000102057824 */ /* 0x000fe400078e0204 */
[----:B------:R-:W-:Y:S02]  /*5500*/  VIADD R4, R4, 0x80 ;  /* 0x0000008004047836 */ /* 0x000fe40000000000 */
[----:B-1----:R-:W-:-:S05]  /*5510*/  IMAD.WIDE.U32 R6, R5, 0x2, R6 ;  /* 0x0000000205067825 */ /* 0x002fca00078e0006 */
[----:B------:R1:W-:Y:S02]  /*5520*/  STG.E.U16 desc[UR4][R6.64], R9 ;  /* 0x0000000906007986 */ /* 0x0003e4000c101504 */
.L_x_31967:
[----:B------:R-:W-:-:S13]  /*5530*/  ISETP.GE.AND P0, PT, R4, R3, PT ;  /* 0x000000030400720c */ /* 0x000fda0003f06270 */
[----:B------:R-:W-:Y:S05]  /*5540*/  @P0 BRA `(.L_x_31969) ;  /* 0x0000000000300947 */ /* 0x000fea0003800000 */
[----:B01----:R-:W0:Y:S01]  /*5550*/  LDC.64 R6, c[0x0][0x218] ;  /* 0x00008600ff067b82 */ /* 0x003e220000000a00 */
[----:B------:R-:W-:Y:S01]  /*5560*/  IADD3 R5, R2, R4, RZ ;  /* 0x0000000402057210 */ /* 0x000fe20007ffe0ff */
[----:B------:R-:W-:-:S04]  /*5570*/  VIADD R4, R4, 0x80 ;  /* 0x0000008004047836 */ /* 0x000fc80000000000 */
[----:B0-----:R-:W-:-:S05]  /*5580*/  IMAD.WIDE.U32 R6, R5, 0x2, R6 ;  /* 0x0000000205067825 */ /* 0x001fca00078e0006 */
[----:B------:R2:W-:Y:S02]  /*5590*/  STG.E.U16 desc[UR4][R6.64], R10 ;  /* 0x0000000a06007986 */ /* 0x0005e4000c101504 */
.L_x_31968:
[----:B------:R-:W-:-:S13]  /*55a0*/  ISETP.GE.AND P0, PT, R4, R3, PT ;  /* 0x000000030400720c */ /* 0x000fda0003f06270 */
[----:B------:R-:W-:Y:S05]  /*55b0*/  @P0 BRA `(.L_x_31970) ;  /* 0x0000000000340947 */ /* 0x000fea0003800000 */
[----:B-12---:R-:W1:Y:S01]  /*55c0*/  LDC.64 R6, c[0x0][0x218] ;  /* 0x00008600ff067b82 */ /* 0x006e620000000a00 */
[----:B------:R-:W-:Y:S02]  /*55d0*/  IMAD.IADD R5, R2, 0x1, R4 ;  /* 0x0000000102057824 */ /* 0x000fe400078e0204 */
[----:B------:R-:W-:Y:S02]  /*55e0*/  VIADD R4, R4, 0x80 ;  /* 0x0000008004047836 */ /* 0x000fe40000000000 */
[----:B-1----:R-:W-:-:S05]  /*55f0*/  IMAD.WIDE.U32 R6, R5, 0x2, R6 ;  /* 0x0000000205067825 */ /* 0x002fca00078e0006 */
[----:B------:R2:W-:Y:S02]  /*5600*/  STG.E.U16 desc[UR4][R6.64], R11 ;  /* 0x0000000b06007986 */ /* 0x0005e4000c101504 */
.L_x_31969:
[----:B------:R-:W-:-:S13]  /*5610*/  ISETP.GE.AND P0, PT, R4, R3, PT ;  /* 0x000000030400720c */ /* 0x000fda0003f06270 */
[----:B------:R-:W-:Y:S05]  /*5620*/  @P0 BREAK B1 ;  /* 0x0000000000010942 */ /* 0x000fea0003800000 */
[----:B------:R-:W-:Y:S05]  /*5630*/  @P0 BRA `(.L_x_31971) ;  /* 0x0000000000300947 */ /* 0x000fea0003800000 */
[----:B012---:R-:W0:Y:S01]  /*5640*/  LDC.64 R6, c[0x0][0x218] ;  /* 0x00008600ff067b82 */ /* 0x007e220000000a00 */
[----:B------:R-:W-:Y:S01]  /*5650*/  IMAD.IADD R5, R2, 0x1, R4 ;  /* 0x0000000102057824 */ /* 0x000fe200078e0204 */
[----:B------:R-:W-:-:S03]  /*5660*/  IADD3 R4, R4, 0x80, RZ ;  /* 0x0000008004047810 */ /* 0x000fc60007ffe0ff */
[----:B0-----:R-:W-:-:S05]  /*5670*/  IMAD.WIDE.U32 R6, R5, 0x2, R6 ;  /* 0x0000000205067825 */ /* 0x001fca00078e0006 */
[----:B------:R3:W-:Y:S02]  /*5680*/  STG.E.U16 desc[UR4][R6.64], R12 ;  /* 0x0000000c06007986 */ /* 0x0007e4000c101504 */
.L_x_31970:
[----:B------:R-:W-:Y:S05]  /*5690*/  BSYNC B1 ;  /* 0x0000000000017941 */ /* 0x000fea0003800000 */
.L_x_31965:
[----:B------:R-:W-:-:S13]  /*56a0*/  ISETP.GE.AND P0, PT, R4, R3, PT ;  /* 0x000000030400720c */ /* 0x000fda0003f06270 */
[----:B-123--:R-:W1:Y:S01]  /*56b0*/  @!P0 LDC.64 R6, c[0x0][0x218] ;  /* 0x00008600ff068b82 */ /* 0x00ee620000000a00 */
[----:B------:R-:W-:Y:S02]  /*56c0*/  @!P0 IMAD.IADD R5, R2, 0x1, R4 ;  /* 0x0000000102058824 */ /* 0x000fe400078e0204 */
[----:B------:R-:W-:Y:S02]  /*56d0*/  @!P0 VIADD R4, R4, 0x80 ;  /* 0x0000008004048836 */ /* 0x000fe40000000000 */
[----:B-1----:R-:W-:-:S05]  /*56e0*/  @!P0 IMAD.WIDE.U32 R6, R5, 0x2, R6 ;  /* 0x0000000205068825 */ /* 0x002fca00078e0006 */
[----:B------:R3:W-:Y:S02]  /*56f0*/  @!P0 STG.E.U16 desc[UR4][R6.64], R13 ;  /* 0x0000000d06008986 */ /* 0x0007e4000c101504 */
.L_x_31971:
[----:B------:R-:W-:Y:S05]  /*5700*/  BSYNC B0 ;  /* 0x0000000000007941 */ /* 0x000fea0003800000 */
.L_x_31964:
        /* <DEDUP_REMOVED lines=8> */
.L_x_31972:
        /* <DEDUP_REMOVED lines=15> */
.L_x_57504:


//--------------------- .text._ZN2at6native29vectorized_elementwise_kernelILi4ENS0_13AUnaryFunctorIN3c108BFloat16ES4_S4_ZZZNS0_21remainder_kernel_cudaERNS_18TensorIteratorBaseEENKUlvE0_clEvENKUlvE2_clEvEUlS4_S4_E_EESt5arrayIPcLm2EEEEviT0_T1_ --------------------------
	.section	.text._ZN2at6native29vectorized_elementwise_kernelILi4ENS0_13AUnaryFunctorIN3c108BFloat16ES4_S4_ZZZNS0_21remainder_kernel_cudaERNS_18TensorIteratorBaseEENKUlvE0_clEvENKUlvE2_clEvEUlS4_S4_E_EESt5arrayIPcLm2EEEEviT0_T1_,"ax",@progbits
	.align	128
        .global         _ZN2at6native29vectorized_elementwise_kernelILi4ENS0_13AUnaryFunctorIN3c108BFloat16ES4_S4_ZZZNS0_21remainder_kernel_cudaERNS_18TensorIteratorBaseEENKUlvE0_clEvENKUlvE2_clEvEUlS4_S4_E_EESt5arrayIPcLm2EEEEviT0_T1_
        .type           _ZN2at6native29vectorized_elementwise_kernelILi4ENS0_13AUnaryFunctorIN3c108BFloat16ES4_S4_ZZZNS0_21remainder_kernel_cudaERNS_18TensorIteratorBaseEENKUlvE0_clEvENKUlvE2_clEvEUlS4_S4_E_EESt5arrayIPcLm2EEEEviT0_T1_,@function
        .size           _ZN2at6native29vectorized_elementwise_kernelILi4ENS0_13AUnaryFunctorIN3c108BFloat16ES4_S4_ZZZNS0_21remainder_kernel_cudaERNS_18TensorIteratorBaseEENKUlvE0_clEvENKUlvE2_clEvEUlS4_S4_E_EESt5arrayIPcLm2EEEEviT0_T1_,(.L_x_57505 - _ZN2at6native29vectorized_elementwise_kernelILi4ENS0_13AUnaryFunctorIN3c108BFloat16ES4_S4_ZZZNS0_21remainder_kernel_cudaERNS_18TensorIteratorBaseEENKUlvE0_clEvENKUlvE2_clEvEUlS4_S4_E_EESt5arrayIPcLm2EEEEviT0_T1_)
        .other          _ZN2at6native29vectorized_elementwise_kernelILi4ENS0_13AUnaryFunctorIN3c108BFloat16ES4_S4_ZZZNS0_21remainder_kernel_cudaERNS_18TensorIteratorBaseEENKUlvE0_clEvENKUlvE2_clEvEUlS4_S4_E_EESt5arrayIPcLm2EEEEviT0_T1_,@"STO_CUDA_ENTRY STV_DEFAULT"
_ZN2at6native29vectorized_elementwise_kernelILi4ENS0_13AUnaryFunctorIN3c108BFloat16ES4_S4_ZZZNS0_21remainder_kernel_cudaERNS_18TensorIteratorBaseEENKUlvE0_clEvENKUlvE2_clEvEUlS4_S4_E_EESt5arrayIPcLm2EEEEviT0_T1_:
.text._ZN2at6native29vectorized_elementwise_kernelILi4ENS0_13AUnaryFunctorIN3c108BFloat16ES4_S4_ZZZNS0_21remainder_kernel_cudaERNS_18TensorIteratorBaseEENKUlvE0_clEvENKUlvE2_clEvEUlS4_S4_E_EESt5arrayIPcLm2EEEEviT0_T1_:
        /* <DEDUP_REMOVED lines=45> */
.L_x_31979:
[----:B------:R-:W-:Y:S01]  /*02d0*/  FSETP.GEU.FTZ.AND P0, PT, R15, -R0, PT ;  /* 0x800000000f00720b */ /* 0x000fe20003f1e000 */
[----:B------:R-:W-:-:S12]  /*02e0*/  FADD.FTZ R12, R12, -1 ;  /* 0xbf8000000c0c7421 */ /* 0x000fd80000010000 */
[----:B------:R-:W-:-:S07]  /*02f0*/  @!P0 FADD.FTZ R12, R12, -1 ;  /* 0xbf8000000c0c8421 */ /* 0x000fce0000010000 */
.L_x_31978:
[----:B------:R-:W-:Y:S05]  /*0300*/  BSYNC B1 ;  /* 0x0000000000017941 */ /* 0x000fea0003800000 */
.L_x_31977:
[----:B------:R-:W-:Y:S01]  /*0310*/  FFMA.FTZ R11, -R0, R12, R11 ;  /* 0x0000000c000b7223 */ /* 0x000fe2000001010b */
[----:B------:R-:W-:Y:S06]  /*0320*/  BRA `(.L_x_31975) ;  /* 0x00000000007c7947 */ /* 0x000fec0003800000 */
.L_x_31976:
        /* <DEDUP_REMOVED lines=15> */
.L_x_31982:
        /* <DEDUP_REMOVED lines=13> */
.L_x_31981:
[----:B------:R-:W-:Y:S05]  /*04f0*/  BSYNC B1 ;  /* 0x0000000000017941 */ /* 0x000fea0003800000 */
.L_x_31980:
[----:B------:R-:W-:-:S04]  /*0500*/  FMUL.FTZ R12, R12, 1.1920928955078125e-07 ;  /* 0x340000000c0c7820 */ /* 0x000fc80000410000 */
[----:B0-----:R-:W-:-:S07]  /*0510*/  FMUL.FTZ R11, R17, R12 ;  /* 0x0000000c110b7220 */ /* 0x001fce0000410000 */
.L_x_31975:
[----:B------:R-:W-:Y:S05]  /*0520*/  BSYNC B0 ;  /* 0x0000000000007941 */ /* 0x000fea0003800000 */
.L_x_31974:
[C---:B------:R-:W-:Y:S01]  /*0530*/  FSETP.GTU.FTZ.AND P0, PT, |R11|.reuse, +INF , PT ;  /* 0x7f8000000b00780b */ /* 0x040fe20003f1c200 */
[----:B------:R-:W-:Y:S01]  /*0540*/  BSSY B0, `(.L_x_31983) ;  /* 0x000004a000007945 */ /* 0x000fe20003800000 */
[C---:B------:R-:W-:Y:S02]  /*0550*/  LOP3.LUT R0, R11.reuse, 0x80000000, R5, 0xb8, !PT ;  /* 0x800000000b007812 */ /* 0x040fe400078eb805 */
[----:B------:R-:W-:Y:S02]  /*0560*/  PRMT R12, R8, 0x7632, R12 ;  /* 0x00007632080c7816 */ /* 0x000fe4000000000c */
[----:B------:R-:W-:Y:S01]  /*0570*/  FSEL R0, R11, R0, P0 ;  /* 0x000000000b007208 */ /* 0x000fe20000000000 */
[----:B------:R-:W-:Y:S01]  /*0580*/  IMAD.MOV.U32 R11, RZ, RZ, R4 ;  /* 0x000000ffff0b7224 */ /* 0x000fe200078e0004 */
        /* <DEDUP_REMOVED lines=32> */
.L_x_31988:
[----:B------:R-:W-:Y:S01]  /*0790*/  FSETP.GEU.FTZ.AND P0, PT, R15, -R0, PT ;  /* 0x800000000f00720b */ /* 0x000fe20003f1e000 */
[----:B------:R-:W-:-:S12]  /*07a0*/  FADD.FTZ R10, R10, -1 ;  /* 0xbf8000000a0a7421 */ /* 0x000fd80000010000 */
[----:B------:R-:W-:-:S07]  /*07b0*/  @!P0 FADD.FTZ R10, R10, -1 ;  /* 0xbf8000000a0a8421 */ /* 0x000fce0000010000 */
.L_x_31987:
[----:B------:R-:W-:Y:S05]  /*07c0*/  BSYNC B1 ;  /* 0x0000000000017941 */ /* 0x000fea0003800000 */
.L_x_31986:
[----:B------:R-:W-:Y:S01]  /*07d0*/  FFMA.FTZ R11, -R0, R10, R11 ;  /* 0x0000000a000b7223 */ /* 0x000fe2000001010b */
[----:B------:R-:W-:Y:S06]  /*07e0*/  BRA `(.L_x_31984) ;  /* 0x00000000007c7947 */ /* 0x000fec0003800000 */
.L_x_31985:
        /* <DEDUP_REMOVED lines=15> */
.L_x_31991:
        /* <DEDUP_REMOVED lines=13> */
.L_x_31990:
[----:B------:R-:W-:Y:S05]  /*09b0*/  BSYNC B1 ;  /* 0x0000000000017941 */ /* 0x000fea0003800000 */
.L_x_31989:
[----:B------:R-:W-:-:S04]  /*09c0*/  FMUL.FTZ R10, R10, 1.1920928955078125e-07 ;  /* 0x340000000a0a7820 */ /* 0x000fc80000410000 */
[----:B0-----:R-:W-:-:S07]  /*09d0*/  FMUL.FTZ R11, R17, R10 ;  /* 0x0000000a110b7220 */ /* 0x001fce0000410000 */
.L_x_31984:
[----:B------:R-:W-:Y:S05]  /*09e0*/  BSYNC B0 ;  /* 0x0000000000007941 */ /* 0x000fea0003800000 */
.L_x_31983:
[----:B------:R-:W-:Y:S01]  /*09f0*/  FSETP.GTU.FTZ.AND P0, PT, |R11|, +INF , PT ;  /* 0x7f8000000b00780b */ /* 0x000fe20003f1c200 */
[----:B------:R-:W-:Y:S01]  /*0a00*/  IMAD.U32 R10, R9, 0x10000, RZ ;  /* 0x00010000090a7824 */ /* 0x000fe200078e00ff */
[C---:B------:R-:W-:Y:S01]  /*0a10*/  LOP3.LUT R0, R11.reuse, 0x80000000, R5, 0xb8, !PT ;  /* 0x800000000b007812 */ /* 0x040fe200078eb805 */
[----:B------:R-:W-:Y:S01]  /*0a20*/  BSSY B0, `(.L_x_31992) ;  /* 0x0000046000007945 */ /* 0x000fe20003800000 */
[----:B------:R-:W-:Y:S01]  /*0a30*/  FSETP.GEU.FTZ.AND P1, PT, R12, RZ, PT ;  /* 0x000000ff0c00720b */ /* 0x000fe20003f3e000 */
[----:B------:R-:W-:Y:S01]  /*0a40*/  IMAD.MOV.U32 R13, RZ, RZ, R4 ;  /* 0x000000ffff0d7224 */ /* 0x000fe200078e0004 */
[----:B------:R-:W-:-:S04]  /*0a50*/  FSEL R11, R11, R0, P0 ;  /* 0x000000000b0b7208 */ /* 0x000fc80000000000 */
        /* <DEDUP_REMOVED lines=29> */
.L_x_31997:
[----:B------:R-:W-:Y:S01]  /*0c30*/  FSETP.GEU.FTZ.AND P0, PT, R15, -R0, PT ;  /* 0x800000000f00720b */ /* 0x000fe20003f1e000 */
[----:B------:R-:W-:-:S12]  /*0c40*/  FADD.FTZ R12, R12, -1 ;  /* 0xbf8000000c0c7421 */ /* 0x000fd80000010000 */
[----:B------:R-:W-:-:S07]  /*0c50*/  @!P0 FADD.FTZ R12, R12, -1 ;  /* 0xbf8000000c0c8421 */ /* 0x000fce0000010000 */
.L_x_31996:
[----:B------:R-:W-:Y:S05]  /*0c60*/  BSYNC B1 ;  /* 0x0000000000017941 */ /* 0x000fea0003800000 */
.L_x_31995:
[----:B------:R-:W-:Y:S01]  /*0c70*/  FFMA.FTZ R13, -R0, R12, R13 ;  /* 0x0000000c000d7223 */ /* 0x000fe2000001010d */
[----:B------:R-:W-:Y:S06]  /*0c80*/  BRA `(.L_x_31993) ;  /* 0x00000000007c7947 */ /* 0x000fec0003800000 */
.L_x_31994:
        /* <DEDUP_REMOVED lines=15> */
.L_x_32000:
        /* <DEDUP_REMOVED lines=13> */
.L_x_31999:
[----:B------:R-:W-:Y:S05]  /*0e50*/  BSYNC B1 ;  /* 0x0000000000017941 */ /* 0x000fea0003800000 */
.L_x_31998:
[----:B0-----:R-:W-:-:S04]  /*0e60*/  FMUL.FTZ R13, R12, 1.1920928955078125e-07 ;  /* 0x340000000c0d7820 */ /* 0x001fc80000410000 */
[----:B------:R-:W-:-:S07]  /*0e70*/  FMUL.FTZ R13, R18, R13 ;  /* 0x0000000d120d7220 */ /* 0x000fce0000410000 */
.L_x_31993:
[----:B------:R-:W-:Y:S05]  /*0e80*/  BSYNC B0 ;  /* 0x0000000000007941 */ /* 0x000fea0003800000 */
.L_x_31992:
[C---:B------:R-:W-:Y:S01]  /*0e90*/  FSETP.GTU.FTZ.AND P0, PT, |R13|.reuse, +INF , PT ;  /* 0x7f8000000d00780b */ /* 0x040fe20003f1c200 */
[----:B------:R-:W-:Y:S01]  /*0ea0*/  BSSY B0, `(.L_x_32001) ;  /* 0x000004a000007945 */ /* 0x000fe20003800000 */
[----:B------:R-:W-:Y:S02]  /*0eb0*/  LOP3.LUT R0, R13, 0x80000000, R5, 0xb8, !PT ;  /* 0x800000000d007812 */ /* 0x000fe400078eb805 */
        /* <DEDUP_REMOVED lines=35> */
.L_x_32006:
[----:B------:R-:W-:Y:S01]  /*10f0*/  FSETP.GEU.FTZ.AND P0, PT, R15, -R0, PT ;  /* 0x800000000f00720b */ /* 0x000fe20003f1e000 */
[----:B------:R-:W-:-:S12]  /*1100*/  FADD.FTZ R10, R10, -1 ;  /* 0xbf8000000a0a7421 */ /* 0x000fd80000010000 */
[----:B------:R-:W-:-:S07]  /*1110*/  @!P0 FADD.FTZ R10, R10, -1 ;  /* 0xbf8000000a0a8421 */ /* 0x000fce0000010000 */
.L_x_32005:
[----:B------:R-:W-:Y:S05]  /*1120*/  BSYNC B1 ;  /* 0x0000000000017941 */ /* 0x000fea0003800000 */
.L_x_32004:
[----:B------:R-:W-:Y:S01]  /*1130*/  FFMA.FTZ R13, -R0, R10, R13 ;  /* 0x0000000a000d7223 */ /* 0x000fe2000001010d */
[----:B------:R-:W-:Y:S06]  /*1140*/  BRA `(.L_x_32002) ;  /* 0x00000000007c7947 */ /* 0x000fec0003800000 */
.L_x_32003:
        /* <DEDUP_REMOVED lines=15> */
.L_x_32009:
        /* <DEDUP_REMOVED lines=13> */
.L_x_32008:
[----:B------:R-:W-:Y:S05]  /*1310*/  BSYNC B1 ;  /* 0x0000000000017941 */ /* 0x000fea0003800000 */
.L_x_32007:
[----:B0-----:R-:W-:-:S04]  /*1320*/  FMUL.FTZ R13, R10, 1.1920928955078125e-07 ;  /* 0x340000000a0d7820 */ /* 0x001fc80000410000 */
[----:B------:R-:W-:-:S07]  /*1330*/  FMUL.FTZ R13, R18, R13 ;  /* 0x0000000d120d7220 */ /* 0x000fce0000410000 */
.L_x_32002:
[----:B------:R-:W-:Y:S05]  /*1340*/  BSYNC B0 ;  /* 0x0000000000007941 */ /* 0x000fea0003800000 */
.L_x_32001:
[C---:B------:R-:W-:Y:S01]  /*1350*/  FSETP.GTU.FTZ.AND P0, PT, |R13|.reuse, +INF , PT ;  /* 0x7f8000000d00780b */ /* 0x040fe20003f1c200 */
        /* <DEDUP_REMOVED lines=35> */
.L_x_32015:
[----:B------:R-:W-:Y:S01]  /*1590*/  FSETP.GEU.FTZ.AND P0, PT, R17, -R0, PT ;  /* 0x800000001100720b */ /* 0x000fe20003f1e000 */
[----:B------:R-:W-:-:S12]  /*15a0*/  FADD.FTZ R12, R12, -1 ;  /* 0xbf8000000c0c7421 */ /* 0x000fd80000010000 */
[----:B------:R-:W-:-:S07]  /*15b0*/  @!P0 FADD.FTZ R12, R12, -1 ;  /* 0xbf8000000c0c8421 */ /* 0x000fce0000010000 */
.L_x_32014:
[----:B------:R-:W-:Y:S05]  /*15c0*/  BSYNC B1 ;  /* 0x0000000000017941 */ /* 0x000fea0003800000 */
.L_x_32013:
[----:B------:R-:W-:Y:S01]  /*15d0*/  FFMA.FTZ R13, -R0, R12, R13 ;  /* 0x0000000c000d7223 */ /* 0x000fe2000001010d */
[----:B------:R-:W-:Y:S06]  /*15e0*/  BRA `(.L_x_32011) ;  /* 0x00000000007c7947 */ /* 0x000fec0003800000 */
.L_x_32012:
        /* <DEDUP_REMOVED lines=15> */
.L_x_32018:
        /* <DEDUP_REMOVED lines=13> */
.L_x_32017:
[----:B------:R-:W-:Y:S05]  /*17b0*/  BSYNC B1 ;  /* 0x0000000000017941 */ /* 0x000fea0003800000 */
.L_x_32016:
[----:B------:R-:W-:-:S04]  /*17c0*/  FMUL.FTZ R13, R13, 1.1920928955078125e-07 ;  /* 0x340000000d0d7820 */ /* 0x000fc80000410000 */
[----:B------:R-:W-:-:S07]  /*17d0*/  FMUL.FTZ R13, R12, R13 ;  /* 0x0000000d0c0d7220 */ /* 0x000fce0000410000 */
.L_x_32011:
[----:B------:R-:W-:Y:S05]  /*17e0*/  BSYNC B0 ;  /* 0x0000000000007941 */ /* 0x000fea0003800000 */
.L_x_32010:
[C---:B------:R-:W-:Y:S01]  /*17f0*/  FSETP.GTU.FTZ.AND P0, PT, |R13|.reuse, +INF , PT ;  /* 0x7f8000000d00780b */ /* 0x040fe20003f1c200 */
[----:B------:R-:W-:Y:S01]  /*1800*/  BSSY B0, `(.L_x_32019) ;  /* 0x0000049000007945 */ /* 0x000fe20003800000 */
[C---:B------:R-:W-:Y:S01]  /*1810*/  LOP3.LUT R0, R13.reuse, 0x80000000, R5, 0xb8, !PT ;  /* 0x800000000d007812 */ /* 0x040fe200078eb805 */
[----:B------:R-:W-:Y:S01]  /*1820*/  IMAD.MOV.U32 R15, RZ, RZ, R4 ;  /* 0x000000ffff0f7224 */ /* 0x000fe200078e0004 */
        /* <DEDUP_REMOVED lines=33> */
.L_x_32024:
[----:B------:R-:W-:Y:S01]  /*1a40*/  FSETP.GEU.FTZ.AND P0, PT, R17, -R0, PT ;  /* 0x800000001100720b */ /* 0x000fe20003f1e000 */
[----:B------:R-:W-:-:S12]  /*1a50*/  FADD.FTZ R12, R12, -1 ;  /* 0xbf8000000c0c7421 */ /* 0x000fd80000010000 */
[----:B------:R-:W-:-:S07]  /*1a60*/  @!P0 FADD.FTZ R12, R12, -1 ;  /* 0xbf8000000c0c8421 */ /* 0x000fce0000010000 */
.L_x_32023:
[----:B------:R-:W-:Y:S05]  /*1a70*/  BSYNC B1 ;  /* 0x0000000000017941 */ /* 0x000fea0003800000 */
.L_x_32022:
[----:B------:R-:W-:Y:S01]  /*1a80*/  FFMA.FTZ R15, -R0, R12, R15 ;  /* 0x0000000c000f7223 */ /* 0x000fe2000001010f */
[----:B------:R-:W-:Y:S06]  /*1a90*/  BRA `(.L_x_32020) ;  /* 0x00000000007c7947 */ /* 0x000fec0003800000 */
.L_x_32021:
        /* <DEDUP_REMOVED lines=15> */
.L_x_32027:
        /* <DEDUP_REMOVED lines=13> */
.L_x_32026:
[----:B------:R-:W-:Y:S05]  /*1c60*/  BSYNC B1 ;  /* 0x0000000000017941 */ /* 0x000fea0003800000 */
.L_x_32025:
[----:B0-----:R-:W-:-:S04]  /*1c70*/  FMUL.FTZ R15, R14, 1.1920928955078125e-07 ;  /* 0x340000000e0f7820 */ /* 0x001fc80000410000 */
[----:B------:R-:W-:-:S07]  /*1c80*/  FMUL.FTZ R15, R12, R15 ;  /* 0x0000000f0c0f7220 */ /* 0x000fce0000410000 */
.L_x_32020:
[----:B------:R-:W-:Y:S05]  /*1c90*/  BSYNC B0 ;  /* 0x0000000000007941 */ /* 0x000fea0003800000 */
.L_x_32019:
[----:B------:R-:W-:Y:S01]  /*1ca0*/  FSETP.GTU.FTZ.AND P0, PT, |R15|, +INF , PT ;  /* 0x7f8000000f00780b */ /* 0x000fe20003f1c200 */
[----:B------:R-:W-:Y:S01]  /*1cb0*/  IMAD.U32 R14, R7, 0x10000, RZ ;  /* 0x00010000070e7824 */ /* 0x000fe200078e00ff */
        /* <DEDUP_REMOVED lines=34> */
.L_x_32033:
[----:B------:R-:W-:Y:S01]  /*1ee0*/  FSETP.GEU.FTZ.AND P0, PT, R17, -R0, PT ;  /* 0x800000001100720b */ /* 0x000fe20003f1e000 */
[----:B------:R-:W-:-:S12]  /*1ef0*/  FADD.FTZ R6, R6, -1 ;  /* 0xbf80000006067421 */ /* 0x000fd80000010000 */
[----:B------:R-:W-:-:S07]  /*1f00*/  @!P0 FADD.FTZ R6, R6, -1 ;  /* 0xbf80000006068421 */ /* 0x000fce0000010000 */
.L_x_32032:
[----:B------:R-:W-:Y:S05]  /*1f10*/  BSYNC B1 ;  /* 0x0000000000017941 */ /* 0x000fea0003800000 */
.L_x_32031:
[----:B------:R-:W-:Y:S01]  /*1f20*/  FFMA.FTZ R15, -R0, R6, R15 ;  /* 0x00000006000f7223 */ /* 0x000fe2000001010f */
[----:B------:R-:W-:Y:S06]  /*1f30*/  BRA `(.L_x_32029) ;  /* 0x00000000007c7947 */ /* 0x000fec0003800000 */
.L_x_32030:
[----:B------:R-:W-:Y:S01]  /*1f40*/  IADD3 R6, R0, -0xb800000, RZ ;  /* 0xf480000000067810 */ /* 0x000fe20007ffe0ff */
[----:B------:R-:W-:Y:S01]  /*1f50*/  BSSY B1, `(.L_x_32034) ;  /* 0x000001b000017945 */ /* 0x000fe20003800000 */
[----:B------:R-:W-:Y:S02]  /*1f60*/  FSETP.GT.FTZ.AND P0, PT, |R14|, RZ, PT ;  /* 0x000000ff0e00720b */ /* 0x000fe40003f14200 */
[----:B------:R-:W-:Y:S02]  /*1f70*/  LOP3.LUT R6, R6, 0xff800000, RZ, 0xc0, !PT ;  /* 0xff80000006067812 */ /* 0x000fe400078ec0ff */
[C---:B------:R-:W-:Y:S02]  /*1f80*/  ISETP.GT.U32.OR P0, PT, R15.reuse, 0x7f7fffff, !P0 ;  /* 0x7f7fffff0f00780c */ /* 0x040fe40004704470 */
[----:B------:R-:W-:Y:S01]  /*1f90*/  LOP3.LUT R17, R0, 0xff800000, RZ, 0xc0, !PT ;  /* 0xff80000000117812 */ /* 0x000fe200078ec0ff */
[C---:B0-----:R-:W-:Y:S01]  /*1fa0*/  IMAD.IADD R16, R15.reuse, 0x1, -R6 ;  /* 0x000000010f107824 */ /* 0x041fe200078e0a06 */
        /* <DEDUP_REMOVED lines=8> */
.L_x_32036:
        /* <DEDUP_REMOVED lines=13> */
.L_x_32035:
[----:B------:R-:W-:Y:S05]  /*2100*/  BSYNC B1 ;  /* 0x0000000000017941 */ /* 0x000fea0003800000 */
.L_x_32034:
[----:B------:R-:W-:-:S04]  /*2110*/  FMUL.FTZ R15, R15, 1.1920928955078125e-07 ;  /* 0x340000000f0f7820 */ /* 0x000fc80000410000 */
[----:B------:R-:W-:-:S07]  /*2120*/  FMUL.FTZ R15, R6, R15 ;  /* 0x0000000f060f7220 */ /* 0x000fce0000410000 */
.L_x_32029:
[----:B------:R-:W-:Y:S05]  /*2130*/  BSYNC B0 ;  /* 0x0000000000007941 */ /* 0x000fea0003800000 */
.L_x_32028:
[C---:B------:R-:W-:Y:S01]  /*2140*/  FSETP.GTU.FTZ.AND P0, PT, |R15|.reuse, +INF , PT ;  /* 0x7f8000000f00780b */ /* 0x040fe20003f1c200 */
[----:B------:R-:W-:Y:S01]  /*2150*/  BSSY B0, `(.L_x_32037) ;  /* 0x0000049000007945 */ /* 0x000fe20003800000 */
[----:B------:R-:W-:Y:S02]  /*2160*/  LOP3.LUT R0, R15, 0x80000000, R5, 0xb8, !PT ;  /* 0x800000000f007812 */ /* 0x000fe400078eb805 */
        /* <DEDUP_REMOVED lines=34> */
.L_x_32042:
[----:B------:R-:W-:Y:S01]  /*2390*/  FSETP.GEU.FTZ.AND P0, PT, R17, -R15, PT ;  /* 0x8000000f1100720b */ /* 0x000fe20003f1e000 */
[----:B------:R-:W-:-:S12]  /*23a0*/  FADD.FTZ R19, R19, -1 ;  /* 0xbf80000013137421 */ /* 0x000fd80000010000 */
[----:B------:R-:W-:-:S07]  /*23b0*/  @!P0 FADD.FTZ R19, R19, -1 ;  /* 0xbf80000013138421 */ /* 0x000fce0000010000 */
.L_x_32041:
[----:B------:R-:W-:Y:S05]  /*23c0*/  BSYNC B1 ;  /* 0x0000000000017941 */ /* 0x000fea0003800000 */
.L_x_32040:
[----:B------:R-:W-:Y:S01]  /*23d0*/  FFMA.FTZ R4, -R15, R19, R4 ;  /* 0x000000130f047223 */ /* 0x000fe20000010104 */
[----:B------:R-:W-:Y:S06]  /*23e0*/  BRA `(.L_x_32038) ;  /* 0x00000000007c7947 */ /* 0x000fec0003800000 */
.L_x_32039:
        /* <DEDUP_REMOVED lines=15> */
.L_x_32045:
        /* <DEDUP_REMOVED lines=13> */
.L_x_32044:
[----:B------:R-:W-:Y:S05]  /*25b0*/  BSYNC B1 ;  /* 0x0000000000017941 */ /* 0x000fea0003800000 */
.L_x_32043:
[----:B0-----:R-:W-:-:S04]  /*25c0*/  FMUL.FTZ R15, R14, 1.1920928955078125e-07 ;  /* 0x340000000e0f7820 */ /* 0x001fc80000410000 */
[----:B------:R-:W-:-:S07]  /*25d0*/  FMUL.FTZ R4, R4, R15 ;  /* 0x0000000f04047220 */ /* 0x000fce0000410000 */
.L_x_32038:
[----:B------:R-:W-:Y:S05]  /*25e0*/  BSYNC B0 ;  /* 0x0000000000007941 */ /* 0x000fea0003800000 */
.L_x_32037:
        /* <DEDUP_REMOVED lines=18> */
.L_x_31973:
        /* <DEDUP_REMOVED lines=88> */
.L_x_32053:
[----:B------:R-:W-:Y:S01]  /*2c90*/  FSETP.GEU.FTZ.AND P0, PT, R11, -R10, PT ;  /* 0x8000000a0b00720b */ /* 0x000fe20003f1e000 */
[----:B------:R-:W-:-:S12]  /*2ca0*/  FADD.FTZ R0, R0, -1 ;  /* 0xbf80000000007421 */ /* 0x000fd80000010000 */
[----:B------:R-:W-:-:S07]  /*2cb0*/  @!P0 FADD.FTZ R0, R0, -1 ;  /* 0xbf80000000008421 */ /* 0x000fce0000010000 */
.L_x_32052:
[----:B------:R-:W-:Y:S05]  /*2cc0*/  BSYNC B2 ;  /* 0x0000000000027941 */ /* 0x000fea0003800000 */
.L_x_32051:
[----:B------:R-:W-:Y:S01]  /*2cd0*/  FFMA.FTZ R7, -R10, R0, R7 ;  /* 0x000000000a077223 */ /* 0x000fe20000010107 */
[----:B------:R-:W-:Y:S06]  /*2ce0*/  BRA `(.L_x_32049) ;  /* 0x00000000007c7947 */ /* 0x000fec0003800000 */
.L_x_32050:
        /* <DEDUP_REMOVED lines=15> */
.L_x_32056:
        /* <DEDUP_REMOVED lines=13> */
.L_x_32055:
[----:B------:R-:W-:Y:S05]  /*2eb0*/  BSYNC B2 ;  /* 0x0000000000027941 */ /* 0x000fea0003800000 */
.L_x_32054:
[----:B------:R-:W-:-:S04]  /*2ec0*/  FMUL.FTZ R8, R8, 1.1920928955078125e-07 ;  /* 0x3400000008087820 */ /* 0x000fc80000410000 */
[----:B------:R-:W-:-:S07]  /*2ed0*/  FMUL.FTZ R7, R7, R8 ;  /* 0x0000000807077220 */ /* 0x000fce0000410000 */
.L_x_32049:
[----:B------:R-:W-:Y:S05]  /*2ee0*/  BSYNC B0 ;  /* 0x0000000000007941 */ /* 0x000fea0003800000 */
.L_x_32048:
        /* <DEDUP_REMOVED lines=10> */
.L_x_32047:
[----:B------:R-:W-:Y:S05]  /*2f90*/  BSYNC B1 ;  /* 0x0000000000017941 */ /* 0x000fea0003800000 */
.L_x_32046:
        /* <DEDUP_REMOVED lines=33> */
.L_x_32064:
[----:B------:R-:W-:Y:S01]  /*31b0*/  FSETP.GEU.FTZ.AND P0, PT, R13, -R12, PT ;  /* 0x8000000c0d00720b */ /* 0x000fe20003f1e000 */
[----:B------:R-:W-:-:S12]  /*31c0*/  FADD.FTZ R0, R0, -1 ;  /* 0xbf80000000007421 */ /* 0x000fd80000010000 */
[----:B------:R-:W-:-:S07]  /*31d0*/  @!P0 FADD.FTZ R0, R0, -1 ;  /* 0xbf80000000008421 */ /* 0x000fce0000010000 */
.L_x_32063:
[----:B------:R-:W-:Y:S05]  /*31e0*/  BSYNC B2 ;  /* 0x0000000000027941 */ /* 0x000fea0003800000 */
.L_x_32062:
[----:B------:R-:W-:Y:S01]  /*31f0*/  FFMA.FTZ R9, -R12, R0, R9 ;  /* 0x000000000c097223 */ /* 0x000fe20000010109 */
[----:B------:R-:W-:Y:S06]  /*3200*/  BRA `(.L_x_32060) ;  /* 0x00000000007c7947 */ /* 0x000fec0003800000 */
.L_x_32061:
        /* <DEDUP_REMOVED lines=15> */
.L_x_32067:
        /* <DEDUP_REMOVED lines=13> */
.L_x_32066:
[----:B------:R-:W-:Y:S05]  /*33d0*/  BSYNC B2 ;  /* 0x0000000000027941 */ /* 0x000fea0003800000 */
.L_x_32065:
[----:B------:R-:W-:-:S04]  /*33e0*/  FMUL.FTZ R0, R11, 1.1920928955078125e-07 ;  /* 0x340000000b007820 */ /* 0x000fc80000410000 */
[----:B------:R-:W-:-:S07]  /*33f0*/  FMUL.FTZ R9, R9, R0 ;  /* 0x0000000009097220 */ /* 0x000fce0000410000 */
.L_x_32060:
[----:B------:R-:W-:Y:S05]  /*3400*/  BSYNC B0 ;  /* 0x0000000000007941 */ /* 0x000fea0003800000 */
.L_x_32059:
        /* <DEDUP_REMOVED lines=10> */
.L_x_32058:
[----:B------:R-:W-:Y:S05]  /*34b0*/  BSYNC B1 ;  /* 0x0000000000017941 */ /* 0x000fea0003800000 */
.L_x_32057:
        /* <DEDUP_REMOVED lines=33> */
.L_x_32075:
[----:B------:R-:W-:Y:S01]  /*36d0*/  FSETP.GEU.FTZ.AND P0, PT, R11, -R15, PT ;  /* 0x8000000f0b00720b */ /* 0x000fe20003f1e000 */
[----:B------:R-:W-:-:S12]  /*36e0*/  FADD.FTZ R13, R13, -1 ;  /* 0xbf8000000d0d7421 */ /* 0x000fd80000010000 */
[----:B------:R-:W-:-:S07]  /*36f0*/  @!P0 FADD.FTZ R13, R13, -1 ;  /* 0xbf8000000d0d8421 */ /* 0x000fce0000010000 */
.L_x_32074:
[----:B------:R-:W-:Y:S05]  /*3700*/  BSYNC B2 ;  /* 0x0000000000027941 */ /* 0x000fea0003800000 */
.L_x_32073:
[----:B------:R-:W-:Y:S01]  /*3710*/  FFMA.FTZ R10, -R15, R13, R10 ;  /* 0x0000000d0f0a7223 */ /* 0x000fe2000001010a */
[----:B------:R-:W-:Y:S06]  /*3720*/  BRA `(.L_x_32071) ;  /* 0x00000000007c7947 */ /* 0x000fec0003800000 */
.L_x_32072:
        /* <DEDUP_REMOVED lines=15> */
.L_x_32078:
        /* <DEDUP_REMOVED lines=13> */
.L_x_32077:
[----:B------:R-:W-:Y:S05]  /*38f0*/  BSYNC B2 ;  /* 0x0000000000027941 */ /* 0x000fea0003800000 */
.L_x_32076:
[----:B0-----:R-:W-:-:S04]  /*3900*/  FMUL.FTZ R11, R12, 1.1920928955078125e-07 ;  /* 0x340000000c0b7820 */ /* 0x001fc80000410000 */
[----:B------:R-:W-:-:S07]  /*3910*/  FMUL.FTZ R10, R10, R11 ;  /* 0x0000000b0a0a7220 */ /* 0x000fce0000410000 */
.L_x_32071:
[----:B------:R-:W-:Y:S05]  /*3920*/  BSYNC B0 ;  /* 0x0000000000007941 */ /* 0x000fea0003800000 */
.L_x_32070:
        /* <DEDUP_REMOVED lines=10> */
.L_x_32069:
[----:B------:R-:W-:Y:S05]  /*39d0*/  BSYNC B1 ;  /* 0x0000000000017941 */ /* 0x000fea0003800000 */
.L_x_32068:
        /* <DEDUP_REMOVED lines=33> */
.L_x_32086:
[----:B------:R-:W-:Y:S01]  /*3bf0*/  FSETP.GEU.FTZ.AND P0, PT, R15, -R14, PT ;  /* 0x8000000e0f00720b */ /* 0x000fe20003f1e000 */
[----:B------:R-:W-:-:S12]  /*3c00*/  FADD.FTZ R0, R0, -1 ;  /* 0xbf80000000007421 */ /* 0x000fd80000010000 */
[----:B------:R-:W-:-:S07]  /*3c10*/  @!P0 FADD.FTZ R0, R0, -1 ;  /* 0xbf80000000008421 */ /* 0x000fce0000010000 */
.L_x_32085:
[----:B------:R-:W-:Y:S05]  /*3c20*/  BSYNC B2 ;  /* 0x0000000000027941 */ /* 0x000fea0003800000 */
.L_x_32084:
[----:B------:R-:W-:Y:S01]  /*3c30*/  FFMA.FTZ R11, -R14, R0, R11 ;  /* 0x000000000e0b7223 */ /* 0x000fe2000001010b */
[----:B------:R-:W-:Y:S06]  /*3c40*/  BRA `(.L_x_32082) ;  /* 0x00000000007c7947 */ /* 0x000fec0003800000 */
.L_x_32083:
        /* <DEDUP_REMOVED lines=15> */
.L_x_32089:
        /* <DEDUP_REMOVED lines=13> */
.L_x_32088:
[----:B------:R-:W-:Y:S05]  /*3e10*/  BSYNC B2 ;  /* 0x0000000000027941 */ /* 0x000fea0003800000 */
.L_x_32087:
[----:B------:R-:W-:-:S04]  /*3e20*/  FMUL.FTZ R0, R13, 1.1920928955078125e-07 ;  /* 0x340000000d007820 */ /* 0x000fc80000410000 */
[----:B------:R-:W-:-:S07]  /*3e30*/  FMUL.FTZ R11, R11, R0 ;  /* 0x000000000b0b7220 */ /* 0x000fce0000410000 */
.L_x_32082:
[----:B------:R-:W-:Y:S05]  /*3e40*/  BSYNC B0 ;  /* 0x0000000000007941 */ /* 0x000fea0003800000 */
.L_x_32081:
        /* <DEDUP_REMOVED lines=10> */
.L_x_32080:
[----:B------:R-:W-:Y:S05]  /*3ef0*/  BSYNC B1 ;  /* 0x0000000000017941 */ /* 0x000fea0003800000 */
.L_x_32079:
        /* <DEDUP_REMOVED lines=33> */
.L_x_32097:
[----:B------:R-:W-:Y:S01]  /*4110*/  FSETP.GEU.FTZ.AND P0, PT, R13, -R19, PT ;  /* 0x800000130d00720b */ /* 0x000fe20003f1e000 */
[----:B------:R-:W-:-:S12]  /*4120*/  FADD.FTZ R15, R15, -1 ;  /* 0xbf8000000f0f7421 */ /* 0x000fd80000010000 */
[----:B------:R-:W-:-:S07]  /*4130*/  @!P0 FADD.FTZ R15, R15, -1 ;  /* 0xbf8000000f0f8421 */ /* 0x000fce0000010000 */
.L_x_32096:
[----:B------:R-:W-:Y:S05]  /*4140*/  BSYNC B2 ;  /* 0x0000000000027941 */ /* 0x000fea0003800000 */
.L_x_32095:
[----:B------:R-:W-:Y:S01]  /*4150*/  FFMA.FTZ R12, -R19, R15, R12 ;  /* 0x0000000f130c7223 */ /* 0x000fe2000001010c */
[----:B------:R-:W-:Y:S06]  /*4160*/  BRA `(.L_x_32093) ;  /* 0x00000000007c7947 */ /* 0x000fec0003800000 */
.L_x_32094:
        /* <DEDUP_REMOVED lines=15> */
.L_x_32100:
        /* <DEDUP_REMOVED lines=13> */
.L_x_32099:
[----:B------:R-:W-:Y:S05]  /*4330*/  BSYNC B2 ;  /* 0x0000000000027941 */ /* 0x000fea0003800000 */
.L_x_32098:
[----:B0-----:R-:W-:-:S04]  /*4340*/  FMUL.FTZ R13, R14, 1.1920928955078125e-07 ;  /* 0x340000000e0d7820 */ /* 0x001fc80000410000 */
[----:B------:R-:W-:-:S07]  /*4350*/  FMUL.FTZ R12, R12, R13 ;  /* 0x0000000d0c0c7220 */ /* 0x000fce0000410000 */
.L_x_32093:
[----:B------:R-:W-:Y:S05]  /*4360*/  BSYNC B0 ;  /* 0x0000000000007941 */ /* 0x000fea0003800000 */
.L_x_32092:
        /* <DEDUP_REMOVED lines=10> */
.L_x_32091:
[----:B------:R-:W-:Y:S05]  /*4410*/  BSYNC B1 ;  /* 0x0000000000017941 */ /* 0x000fea0003800000 */
.L_x_32090:
        /* <DEDUP_REMOVED lines=33> */
.L_x_32108:
[----:B------:R-:W-:Y:S01]  /*4630*/  FSETP.GEU.FTZ.AND P0, PT, R19, -R18, PT ;  /* 0x800000121300720b */ /* 0x000fe20003f1e000 */
[----:B------:R-:W-:-:S12]  /*4640*/  FADD.FTZ R0, R0, -1 ;  /* 0xbf80000000007421 */ /* 0x000fd80000010000 */
[----:B------:R-:W-:-:S07]  /*4650*/  @!P0 FADD.FTZ R0, R0, -1 ;  /* 0xbf80000000008421 */ /* 0x000fce0000010000 */
.L_x_32107:
[----:B------:R-:W-:Y:S05]  /*4660*/  BSYNC B2 ;  /* 0x0000000000027941 */ /* 0x000fea0003800000 */
.L_x_32106:
[----:B------:R-:W-:Y:S01]  /*4670*/  FFMA.FTZ R13, -R18, R0, R13 ;  /* 0x00000000120d7223 */ /* 0x000fe2000001010d */
[----:B------:R-:W-:Y:S06]  /*4680*/  BRA `(.L_x_32104) ;  /* 0x00000000007c7947 */ /* 0x000fec0003800000 */
.L_x_32105:
        /* <DEDUP_REMOVED lines=15> */
.L_x_32111:
        /* <DEDUP_REMOVED lines=13> */
.L_x_32110:
[----:B------:R-:W-:Y:S05]  /*4850*/  BSYNC B2 ;  /* 0x0000000000027941 */ /* 0x000fea0003800000 */
.L_x_32109:
[----:B------:R-:W-:-:S04]  /*4860*/  FMUL.FTZ R0, R15, 1.1920928955078125e-07 ;  /* 0x340000000f007820 */ /* 0x000fc80000410000 */
[----:B------:R-:W-:-:S07]  /*4870*/  FMUL.FTZ R13, R13, R0 ;  /* 0x000000000d0d7220 */ /* 0x000fce0000410000 */
.L_x_32104:
[----:B------:R-:W-:Y:S05]  /*4880*/  BSYNC B0 ;  /* 0x0000000000007941 */ /* 0x000fea0003800000 */
.L_x_32103:
        /* <DEDUP_REMOVED lines=10> */
.L_x_32102:
[----:B------:R-:W-:Y:S05]  /*4930*/  BSYNC B1 ;  /* 0x0000000000017941 */ /* 0x000fea0003800000 */
.L_x_32101:
        /* <DEDUP_REMOVED lines=33> */
.L_x_32119:
[----:B------:R-:W-:Y:S01]  /*4b50*/  FSETP.GEU.FTZ.AND P0, PT, R15, -R21, PT ;  /* 0x800000150f00720b */ /* 0x000fe20003f1e000 */
[----:B------:R-:W-:-:S12]  /*4b60*/  FADD.FTZ R19, R19, -1 ;  /* 0xbf80000013137421 */ /* 0x000fd80000010000 */
[----:B------:R-:W-:-:S07]  /*4b70*/  @!P0 FADD.FTZ R19, R19, -1 ;  /* 0xbf80000013138421 */ /* 0x000fce0000010000 */
.L_x_32118:
[----:B------:R-:W-:Y:S05]  /*4b80*/  BSYNC B2 ;  /* 0x0000000000027941 */ /* 0x000fea0003800000 */
.L_x_32117:
[----:B------:R-:W-:Y:S01]  /*4b90*/  FFMA.FTZ R14, -R21, R19, R14 ;  /* 0x00000013150e7223 */ /* 0x000fe2000001010e */
[----:B------:R-:W-:Y:S06]  /*4ba0*/  BRA `(.L_x_32115) ;  /* 0x00000000007c7947 */ /* 0x000fec0003800000 */
.L_x_32116:
        /* <DEDUP_REMOVED lines=15> */
.L_x_32122:
        /* <DEDUP_REMOVED lines=13> */
.L_x_32121:
[----:B------:R-:W-:Y:S05]  /*4d70*/  BSYNC B2 ;  /* 0x0000000000027941 */ /* 0x000fea0003800000 */
.L_x_32120:
[----:B0-----:R-:W-:-:S04]  /*4d80*/  FMUL.FTZ R15, R18, 1.1920928955078125e-07 ;  /* 0x34000000120f7820 */ /* 0x001fc80000410000 */
[----:B------:R-:W-:-:S07]  /*4d90*/  FMUL.FTZ R14, R14, R15 ;  /* 0x0000000f0e0e7220 */ /* 0x000fce0000410000 */
.L_x_32115:
[----:B------:R-:W-:Y:S05]  /*4da0*/  BSYNC B0 ;  /* 0x0000000000007941 */ /* 0x000fea0003800000 */
.L_x_32114:
        /* <DEDUP_REMOVED lines=10> */
.L_x_32113:
[----:B------:R-:W-:Y:S05]  /*4e50*/  BSYNC B1 ;  /* 0x0000000000017941 */ /* 0x000fea0003800000 */
.L_x_32112:
        /* <DEDUP_REMOVED lines=33> */
.L_x_32130:
[----:B------:R-:W-:Y:S01]  /*5070*/  FSETP.GEU.FTZ.AND P0, PT, R15, -R19, PT ;  /* 0x800000130f00720b */ /* 0x000fe20003f1e000 */
[----:B------:R-:W-:-:S12]  /*5080*/  FADD.FTZ R17, R17, -1 ;  /* 0xbf80000011117421 */ /* 0x000fd80000010000 */
[----:B------:R-:W-:-:S07]  /*5090*/  @!P0 FADD.FTZ R17, R17, -1 ;  /* 0xbf80000011118421 */ /* 0x000fce0000010000 */
.L_x_32129:
[----:B------:R-:W-:Y:S05]  /*50a0*/  BSYNC B2 ;  /* 0x0000000000027941 */ /* 0x000fea0003800000 */
.L_x_32128:
[----:B------:R-:W-:Y:S01]  /*50b0*/  FFMA.FTZ R14, -R19, R17, R14 ;  /* 0x00000011130e7223 */ /* 0x000fe2000001010e */
[----:B------:R-:W-:Y:S06]  /*50c0*/  BRA `(.L_x_32126) ;  /* 0x00000000007c7947 */ /* 0x000fec0003800000 */
.L_x_32127:
        /* <DEDUP_REMOVED lines=15> */
.L_x_32133:
        /* <DEDUP_REMOVED lines=13> */
.L_x_32132:
[----:B------:R-:W-:Y:S05]  /*5290*/  BSYNC B2 ;  /* 0x0000000000027941 */ /* 0x000fea0003800000 */
.L_x_32131:
[----:B------:R-:W-:-:S04]  /*52a0*/  FMUL.FTZ R17, R17, 1.1920928955078125e-07 ;  /* 0x3400000011117820 */ /* 0x000fc80000410000 */
[----:B------:R-:W-:-:S07]  /*52b0*/  FMUL.FTZ R14, R14, R17 ;  /* 0x000000110e0e7220 */ /* 0x000fce0000410000 */
.L_x_32126:
[----:B------:R-:W-:Y:S05]  /*52c0*/  BSYNC B0 ;  /* 0x0000000000007941 */ /* 0x000fea0003800000 */
.L_x_32125:
        /* <DEDUP_REMOVED lines=10> */
.L_x_32124:
[----:B------:R-:W-:Y:S05]  /*5370*/  BSYNC B1 ;  /* 0x0000000000017941 */ /* 0x000fea0003800000 */
.L_x_32123:
        /* <DEDUP_REMOVED lines=16> */
.L_x_32136:
[----:B------:R-:W-:-:S13]  /*5480*/  ISETP.GE.AND P0, PT, R4, R3, PT ;  /* 0x000000030400720c */ /* 0x000fda0003f06270 */
[----:B------:R-:W-:Y:S05]  /*5490*/  @P0 BRA `(.L_x_32138) ;  /* 0x0000000000300947 */ /* 0x000fea0003800000 */
[----:B-1----:R-:W1:Y:S01]  /*54a0*/  LDC.64 R6, c[0x0][0x218] ;  /* 0x00008600ff067b82 */ /* 0x002e620000000a00 */
[----:B------:R-:W-:Y:S02]  /*54b0*/  IMAD.IADD R5, R2, 0x1, R4 ;  /* 0x0000000102057824 */ /* 0x000fe400078e0204 */
[----:B------:R-:W-:Y:S02]  /*54c0*/  VIADD R4, R4, 0x80 ;  /* 0x0000008004047836 */ /* 0x000fe40000000000 */
[----:B-1----:R-:W-:-:S05]  /*54d0*/  IMAD.WIDE.U32 R6, R5, 0x2, R6 ;  /* 0x0000000205067825 */ /* 0x002fca00078e0006 */
[----:B------:R1:W-:Y:S02]  /*54e0*/  STG.E.U16 desc[UR4][R6.64], R9 ;  /* 0x0000000906007986 */ /* 0x0003e4000c101504 */
.L_x_32137:
[----:B------:R-:W-:-:S13]  /*54f0*/  ISETP.GE.AND P0, PT, R4, R3, PT ;  /* 0x000000030400720c */ /* 0x000fda0003f06270 */
[----:B------:R-:W-:Y:S05]  /*5500*/  @P0 BRA `(.L_x_32139) ;  /* 0x0000000000300947 */ /* 0x000fea0003800000 */
[----:B01----:R-:W0:Y:S01]  /*5510*/  LDC.64 R6, c[0x0][0x218] ;  /* 0x00008600ff067b82 */ /* 0x003e220000000a00 */
[----:B------:R-:W-:Y:S01]  /*5520*/  IADD3 R5, R2, R4, RZ ;  /* 0x0000000402057210 */ /* 0x000fe20007ffe0ff */
[----:B------:R-:W-:-:S04]  /*5530*/  VIADD R4, R4, 0x80 ;  /* 0x0000008004047836 */ /* 0x000fc80000000000 */
[----:B0-----:R-:W-:-:S05]  /*5540*/  IMAD.WIDE.U32 R6, R5, 0x2, R6 ;  /* 0x0000000205067825 */ /* 0x001fca00078e0006 */
[----:B------:R2:W-:Y:S02]  /*5550*/  STG.E.U16 desc[UR4][R6.64], R10 ;  /* 0x0000000a06007986 */ /* 0x0005e4000c101504 */
.L_x_32138:
[----:B------:R-:W-:-:S13]  /*5560*/  ISETP.GE.AND P0, PT, R4, R3, PT ;  /* 0x000000030400720c */ /* 0x000fda0003f06270 */
[----:B------:R-:W-:Y:S05]  /*5570*/  @P0 BRA `(.L_x_32140) ;  /* 0x0000000000340947 */ /* 0x000fea0003800000 */
[----:B-12---:R-:W1:Y:S01]  /*5580*/  LDC.64 R6, c[0x0][0x218] ;  /* 0x00008600ff067b82 */ /* 0x006e620000000a00 */
[----:B------:R-:W-:Y:S02]  /*5590*/  IMAD.IADD R5, R2, 0x1, R4 ;  /* 0x0000000102057824 */ /* 0x000fe400078e0204 */
[----:B------:R-:W-:Y:S02]  /*55a0*/  VIADD R4, R4, 0x80 ;  /* 0x0000008004047836 */ /* 0x000fe40000000000 */
[----:B-1----:R-:W-:-:S05]  /*55b0*/  IMAD.WIDE.U32 R6, R5, 0x2, R6 ;  /* 0x0000000205067825 */ /* 0x002fca00078e0006 */
[----:B------:R2:W-:Y:S02]  /*55c0*/  STG.E.U16 desc[UR4][R6.64], R11 ;  /* 0x0000000b06007986 */ /* 0x0005e4000c101504 */
.L_x_32139:
        /* <DEDUP_REMOVED lines=8> */
.L_x_32140:
[----:B------:R-:W-:Y:S05]  /*5650*/  BSYNC B1 ;  /* 0x0000000000017941 */ /* 0x000fea0003800000 */
.L_x_32135:
[----:B------:R-:W-:-:S13]  /*5660*/  ISETP.GE.AND P0, PT, R4, R3, PT ;  /* 0x000000030400720c */ /* 0x000fda0003f06270 */
[----:B-123--:R-:W1:Y:S01]  /*5670*/  @!P0 LDC.64 R6, c[0x0][0x218] ;  /* 0x00008600ff068b82 */ /* 0x00ee620000000a00 */
[----:B------:R-:W-:Y:S02]  /*5680*/  @!P0 IMAD.IADD R5, R2, 0x1, R4 ;  /* 0x0000000102058824 */ /* 0x000fe400078e0204 */
[----:B------:R-:W-:Y:S02]  /*5690*/  @!P0 VIADD R4, R4, 0x80 ;  /* 0x0000008004048836 */ /* 0x000fe40000000000 */
[----:B-1----:R-:W-:-:S05]  /*56a0*/  @!P0 IMAD.WIDE.U32 R6, R5, 0x2, R6 ;  /* 0x0000000205068825 */ /* 0x002fca00078e0006 */
[----:B------:R3:W-:Y:S02]  /*56b0*/  @!P0 STG.E.U16 desc[UR4][R6.64], R13 ;  /* 0x0000000d06008986 */ /* 0x0007e4000c101504 */
.L_x_32141:
[----:B------:R-:W-:Y:S05]  /*56c0*/  BSYNC B0 ;  /* 0x0000000000007941 */ /* 0x000fea0003800000 */
.L_x_32134:
        /* <DEDUP_REMOVED lines=8> */
.L_x_32142:
        /* <DEDUP_REMOVED lines=11> */
.L_x_57505:


//--------------------- .text._ZN2at6native29vectorized_elementwise_kernelILi8ENS0_13AUnaryFunctorIN3c108BFloat16ES4_S4_ZZZNS0_21remainder_kernel_cudaERNS_18TensorIteratorBaseEENKUlvE0_clEvENKUlvE2_clEvEUlS4_S4_E_EESt5arrayIPcLm2EEEEviT0_T1_ --------------------------
	.section	.text._ZN2at6native29vectorized_elementwise_kernelILi8ENS0_13AUnaryFunctorIN3c108BFloat16ES4_S4_ZZZNS0_21remainder_kernel_cudaERNS_18TensorIteratorBaseEENKUlvE0_clEvENKUlvE2_clEvEUlS4_S4_E_EESt5arrayIPcLm2EEEEviT0_T1_,"ax",@progbits
	.align	128
        .global         _ZN2at6native29vectorized_elementwise_kernelILi8ENS0_13AUnaryFunctorIN3c108BFloat16ES4_S4_ZZZNS0_21remainder_kernel_cudaERNS_18TensorIteratorBaseEENKUlvE0_clEvENKUlvE2_clEvEUlS4_S4_E_EESt5arrayIPcLm2EEEEviT0_T1_
        .type           _ZN2at6native29vectorized_elementwise_kernelILi8ENS0_13AUnaryFunctorIN3c108BFloat16ES4_S4_ZZZNS0_21remainder_kernel_cudaERNS_18TensorIteratorBaseEENKUlvE0_clEvENKUlvE2_clEvEUlS4_S4_E_EESt5arrayIPcLm2EEEEviT0_T1_,@function
        .size           _ZN2at6native29vectorized_elementwise_kernelILi8ENS0_13AUnaryFunctorIN3c108BFloat16ES4_S4_ZZZNS0_21remainder_kernel_cudaERNS_18TensorIteratorBaseEENKUlvE0_clEvENKUlvE2_clEvEUlS4_S4_E_EESt5arrayIPcLm2EEEEviT0_T1_,(.L_x_57506 - _ZN2at6native29vectorized_elementwise_kernelILi8ENS0_13AUnaryFunctorIN3c108BFloat16ES4_S4_ZZZNS0_21remainder_kernel_cudaERNS_18TensorIteratorBaseEENKUlvE0_clEvENKUlvE2_clEvEUlS4_S4_E_EESt5arrayIPcLm2EEEEviT0_T1_)
        .other          _ZN2at6native29vectorized_elementwise_kernelILi8ENS0_13AUnaryFunctorIN3c108BFloat16ES4_S4_ZZZNS0_21remainder_kernel_cudaERNS_18TensorIteratorBaseEENKUlvE0_clEvENKUlvE2_clEvEUlS4_S4_E_EESt5arrayIPcLm2EEEEviT0_T1_,@"STO_CUDA_ENTRY STV_DEFAULT"
_ZN2at6native29vectorized_elementwise_kernelILi8ENS0_13AUnaryFunctorIN3c108BFloat16ES4_S4_ZZZNS0_21remainder_kernel_cudaERNS_18TensorIteratorBaseEENKUlvE0_clEvENKUlvE2_clEvEUlS4_S4_E_EESt5arrayIPcLm2EEEEviT0_T1_:
.text._ZN2at6native29vectorized_elementwise_kernelILi8ENS0_13AUnaryFunctorIN3c108BFloat16ES4_S4_ZZZNS0_21remainder_kernel_cudaERNS_18TensorIteratorBaseEENKUlvE0_clEvENKUlvE2_clEvEUlS4_S4_E_EESt5arrayIPcLm2EEEEviT0_T1_:
        /* <DEDUP_REMOVED lines=16> */
[----:B------:R-:W-:-:S04]  /*0100*/  FADD.FTZ R10, |R9|, -RZ ;  /* 0x800000ff090a7221 */ /* 0x000fc80000010200 */
[----:B------:R-:W-:Y:S02]  /*0110*/  IMAD.MOV.U32 R3, RZ, RZ, R10 ;  /* 0x000000ffff037224 */ /* 0x000fe400078e000a */
        /* <DEDUP_REMOVED lines=26> */
.L_x_32149:
[----:B------:R-:W-:Y:S01]  /*02c0*/  FSETP.GEU.FTZ.AND P0, PT, R13, -R0, PT ;  /* 0x800000000d00720b */ /* 0x000fe20003f1e000 */
[----:B------:R-:W-:-:S12]  /*02d0*/  FADD.FTZ R16, R16, -1 ;  /* 0xbf80000010107421 */ /* 0x000fd80000010000 */
[----:B------:R-:W-:-:S07]  /*02e0*/  @!P0 FADD.FTZ R16, R16, -1 ;  /* 0xbf80000010108421 */ /* 0x000fce0000010000 */
.L_x_32148:
[----:B------:R-:W-:Y:S05]  /*02f0*/  BSYNC B1 ;  /* 0x0000000000017941 */ /* 0x000fea0003800000 */
.L_x_32147:
[----:B------:R-:W-:Y:S01]  /*0300*/  FFMA.FTZ R3, -R0, R16, R3 ;  /* 0x0000001000037223 */ /* 0x000fe20000010103 */
[----:B------:R-:W-:Y:S06]  /*0310*/  BRA `(.L_x_32145) ;  /* 0x00000000007c7947 */ /* 0x000fec0003800000 */
.L_x_32146:
        /* <DEDUP_REMOVED lines=15> */
.L_x_32152:
        /* <DEDUP_REMOVED lines=13> */
.L_x_32151:
[----:B------:R-:W-:Y:S05]  /*04e0*/  BSYNC B1 ;  /* 0x0000000000017941 */ /* 0x000fea0003800000 */
.L_x_32150:
[----:B------:R-:W-:-:S04]  /*04f0*/  FMUL.FTZ R0, R11, 1.1920928955078125e-07 ;  /* 0x340000000b007820 */ /* 0x000fc80000410000 */
[----:B0-----:R-:W-:-:S07]  /*0500*/  FMUL.FTZ R3, R15, R0 ;  /* 0x000000000f037220 */ /* 0x001fce0000410000 */
.L_x_32145:
[----:B------:R-:W-:Y:S05]  /*0510*/  BSYNC B0 ;  /* 0x0000000000007941 */ /* 0x000fea0003800000 */
.L_x_32144:
        /* <DEDUP_REMOVED lines=37> */
.L_x_32158:
[----:B------:R-:W-:Y:S01]  /*0770*/  FSETP.GEU.FTZ.AND P0, PT, R14, -R0, PT ;  /* 0x800000000e00720b */ /* 0x000fe20003f1e000 */
[----:B------:R-:W-:-:S12]  /*0780*/  FADD.FTZ R4, R4, -1 ;  /* 0xbf80000004047421 */ /* 0x000fd80000010000 */
[----:B------:R-:W-:-:S07]  /*0790*/  @!P0 FADD.FTZ R4, R4, -1 ;  /* 0xbf80000004048421 */ /* 0x000fce0000010000 */
.L_x_32157:
[----:B------:R-:W-:Y:S05]  /*07a0*/  BSYNC B1 ;  /* 0x0000000000017941 */ /* 0x000fea0003800000 */
.L_x_32156:
[----:B------:R-:W-:Y:S01]  /*07b0*/  FFMA.FTZ R13, -R0, R4, R13 ;  /* 0x00000004000d7223 */ /* 0x000fe2000001010d */
[----:B------:R-:W-:Y:S06]  /*07c0*/  BRA `(.L_x_32154) ;  /* 0x00000000007c7947 */ /* 0x000fec0003800000 */
.L_x_32155:
        /* <DEDUP_REMOVED lines=15> */
.L_x_32161:
        /* <DEDUP_REMOVED lines=13> */
.L_x_32160:
[----:B------:R-:W-:Y:S05]  /*0990*/  BSYNC B1 ;  /* 0x0000000000017941 */ /* 0x000fea0003800000 */
.L_x_32159:
[----:B0-----:R-:W-:-:S04]  /*09a0*/  FMUL.FTZ R13, R4, 1.1920928955078125e-07 ;  /* 0x34000000040d7820 */ /* 0x001fc80000410000 */
[----:B------:R-:W-:-:S07]  /*09b0*/  FMUL.FTZ R13, R16, R13 ;  /* 0x0000000d100d7220 */ /* 0x000fce0000410000 */
.L_x_32154:
[----:B------:R-:W-:Y:S05]  /*09c0*/  BSYNC B0 ;  /* 0x0000000000007941 */ /* 0x000fea0003800000 */
.L_x_32153:
        /* <DEDUP_REMOVED lines=36> */
.L_x_32167:
[----:B------:R-:W-:Y:S01]  /*0c10*/  FSETP.GEU.FTZ.AND P0, PT, R15, -R0, PT ;  /* 0x800000000f00720b */ /* 0x000fe20003f1e000 */
[----:B------:R-:W-:-:S12]  /*0c20*/  FADD.FTZ R16, R16, -1 ;  /* 0xbf80000010107421 */ /* 0x000fd80000010000 */
[----:B------:R-:W-:-:S07]  /*0c30*/  @!P0 FADD.FTZ R16, R16, -1 ;  /* 0xbf80000010108421 */ /* 0x000fce0000010000 */
.L_x_32166:
[----:B------:R-:W-:Y:S05]  /*0c40*/  BSYNC B1 ;  /* 0x0000000000017941 */ /* 0x000fea0003800000 */
.L_x_32165:
[----:B------:R-:W-:Y:S01]  /*0c50*/  FFMA.FTZ R13, -R0, R16, R13 ;  /* 0x00000010000d7223 */ /* 0x000fe2000001010d */
[----:B------:R-:W-:Y:S06]  /*0c60*/  BRA `(.L_x_32163) ;  /* 0x00000000007c7947 */ /* 0x000fec0003800000 */
.L_x_32164:
        /* <DEDUP_REMOVED lines=15> */
.L_x_32170:
        /* <DEDUP_REMOVED lines=13> */
.L_x_32169:
[----:B------:R-:W-:Y:S05]  /*0e30*/  BSYNC B1 ;  /* 0x0000000000017941 */ /* 0x000fea0003800000 */
.L_x_32168:
[----:B------:R-:W-:-:S04]  /*0e40*/  FMUL.FTZ R0, R11, 1.1920928955078125e-07 ;  /* 0x340000000b007820 */ /* 0x000fc80000410000 */
[----:B0-----:R-:W-:-:S07]  /*0e50*/  FMUL.FTZ R13, R17, R0 ;  /* 0x00000000110d7220 */ /* 0x001fce0000410000 */
.L_x_32163:
[----:B------:R-:W-:Y:S05]  /*0e60*/  BSYNC B0 ;  /* 0x0000000000007941 */ /* 0x000fea0003800000 */
.L_x_32162:
        /* <DEDUP_REMOVED lines=38> */
.L_x_32176:
[----:B------:R-:W-:Y:S01]  /*10d0*/  FSETP.GEU.FTZ.AND P0, PT, R15, -R0, PT ;  /* 0x800000000f00720b */ /* 0x000fe20003f1e000 */
[----:B------:R-:W-:-:S12]  /*10e0*/  FADD.FTZ R12, R12, -1 ;  /* 0xbf8000000c0c7421 */ /* 0x000fd80000010000 */
[----:B------:R-:W-:-:S07]  /*10f0*/  @!P0 FADD.FTZ R12, R12, -1 ;  /* 0xbf8000000c0c8421 */ /* 0x000fce0000010000 */
.L_x_32175:
[----:B------:R-:W-:Y:S05]  /*1100*/  BSYNC B1 ;  /* 0x0000000000017941 */ /* 0x000fea0003800000 */
.L_x_32174:
[----:B------:R-:W-:Y:S01]  /*1110*/  FFMA.FTZ R13, -R0, R12, R13 ;  /* 0x0000000c000d7223 */ /* 0x000fe2000001010d */
[----:B------:R-:W-:Y:S06]  /*1120*/  BRA `(.L_x_32172) ;  /* 0x00000000007c7947 */ /* 0x000fec0003800000 */
.L_x_32173:
        /* <DEDUP_REMOVED lines=15> */
.L_x_32179:
        /* <DEDUP_REMOVED lines=13> */
.L_x_32178:
[----:B------:R-:W-:Y:S05]  /*12f0*/  BSYNC B1 ;  /* 0x0000000000017941 */ /* 0x000fea0003800000 */
.L_x_32177:
[----:B0-----:R-:W-:-:S04]  /*1300*/  FMUL.FTZ R13, R12, 1.1920928955078125e-07 ;  /* 0x340000000c0d7820 */ /* 0x001fc80000410000 */
[----:B------:R-:W-:-:S07]  /*1310*/  FMUL.FTZ R13, R18, R13 ;  /* 0x0000000d120d7220 */ /* 0x000fce0000410000 */
.L_x_32172:
[----:B------:R-:W-:Y:S05]  /*1320*/  BSYNC B0 ;  /* 0x0000000000007941 */ /* 0x000fea0003800000 */
.L_x_32171:
[C---:B------:R-:W-:Y:S01]  /*1330*/  FSETP.GTU.FTZ.AND P0, PT, |R13|.reuse, +INF , PT ;  /* 0x7f8000000d00780b */ /* 0x040fe20003f1c200 */
        /* <DEDUP_REMOVED lines=35> */
.L_x_32185:
[----:B------:R-:W-:Y:S01]  /*1570*/  FSETP.GEU.FTZ.AND P0, PT, R15, -R0, PT ;  /* 0x800000000f00720b */ /* 0x000fe20003f1e000 */
[----:B------:R-:W-:-:S12]  /*1580*/  FADD.FTZ R18, R18, -1 ;  /* 0xbf80000012127421 */ /* 0x000fd80000010000 */
[----:B------:R-:W-:-:S07]  /*1590*/  @!P0 FADD.FTZ R18, R18, -1 ;  /* 0xbf80000012128421 */ /* 0x000fce0000010000 */
.L_x_32184:
[----:B------:R-:W-:Y:S05]  /*15a0*/  BSYNC B1 ;  /* 0x0000000000017941 */ /* 0x000fea0003800000 */
.L_x_32183:
[----:B------:R-:W-:Y:S01]  /*15b0*/  FFMA.FTZ R13, -R0, R18, R13 ;  /* 0x00000012000d7223 */ /* 0x000fe2000001010d */
[----:B------:R-:W-:Y:S06]  /*15c0*/  BRA `(.L_x_32181) ;  /* 0x00000000007c7947 */ /* 0x000fec0003800000 */
.L_x_32182:
        /* <DEDUP_REMOVED lines=15> */
.L_x_32188:
        /* <DEDUP_REMOVED lines=13> */
.L_x_32187:
[----:B------:R-:W-:Y:S05]  /*1790*/  BSYNC B1 ;  /* 0x0000000000017941 */ /* 0x000fea0003800000 */
.L_x_32186:
[----:B------:R-:W-:-:S04]  /*17a0*/  FMUL.FTZ R0, R13, 1.1920928955078125e-07 ;  /* 0x340000000d007820 */ /* 0x000fc80000410000 */
[----:B------:R-:W-:-:S07]  /*17b0*/  FMUL.FTZ R13, R11, R0 ;  /* 0x000000000b0d7220 */ /* 0x000fce0000410000 */
.L_x_32181:
[----:B------:R-:W-:Y:S05]  /*17c0*/  BSYNC B0 ;  /* 0x0000000000007941 */ /* 0x000fea0003800000 */
.L_x_32180:
        /* <DEDUP_REMOVED lines=37> */
.L_x_32194:
[----:B------:R-:W-:Y:S01]  /*1a20*/  FSETP.GEU.FTZ.AND P0, PT, R17, -R0, PT ;  /* 0x800000001100720b */ /* 0x000fe20003f1e000 */
[----:B------:R-:W-:-:S12]  /*1a30*/  FADD.FTZ R14, R14, -1 ;  /* 0xbf8000000e0e7421 */ /* 0x000fd80000010000 */
[----:B------:R-:W-:-:S07]  /*1a40*/  @!P0 FADD.FTZ R14, R14, -1 ;  /* 0xbf8000000e0e8421 */ /* 0x000fce0000010000 */
.L_x_32193:
[----:B------:R-:W-:Y:S05]  /*1a50*/  BSYNC B1 ;  /* 0x0000000000017941 */ /* 0x000fea0003800000 */
.L_x_32192:
[----:B------:R-:W-:Y:S01]  /*1a60*/  FFMA.FTZ R13, -R0, R14, R13 ;  /* 0x0000000e000d7223 */ /* 0x000fe2000001010d */
[----:B------:R-:W-:Y:S06]  /*1a70*/  BRA `(.L_x_32190) ;  /* 0x00000000007c7947 */ /* 0x000fec0003800000 */
.L_x_32191:
        /* <DEDUP_REMOVED lines=15> */
.L_x_32197:
        /* <DEDUP_REMOVED lines=13> */
.L_x_32196:
[----:B------:R-:W-:Y:S05]  /*1c40*/  BSYNC B1 ;  /* 0x0000000000017941 */ /* 0x000fea0003800000 */
.L_x_32195:
[----:B------:R-:W-:-:S04]  /*1c50*/  FMUL.FTZ R14, R14, 1.1920928955078125e-07 ;  /* 0x340000000e0e7820 */ /* 0x000fc80000410000 */
[----:B------:R-:W-:-:S07]  /*1c60*/  FMUL.FTZ R13, R13, R14 ;  /* 0x0000000e0d0d7220 */ /* 0x000fce0000410000 */
.L_x_32190:
[----:B------:R-:W-:Y:S05]  /*1c70*/  BSYNC B0 ;  /* 0x0000000000007941 */ /* 0x000fea0003800000 */
.L_x_32189:
[----:B------:R-:W-:Y:S01]  /*1c80*/  FSETP.GTU.FTZ.AND P0, PT, |R13|, +INF , PT ;  /* 0x7f8000000d00780b */ /* 0x000fe20003f1c200 */
[----:B------:R-:W-:Y:S01]  /*1c90*/  IMAD.U32 R14, R7, 0x10000, RZ ;  /* 0x00010000070e7824 */ /* 0x000fe200078e00ff */
[C---:B------:R-:W-:Y:S01]  /*1ca0*/  LOP3.LUT R0, R13.reuse, 0x80000000, R9, 0xb8, !PT ;  /* 0x800000000d007812 */ /* 0x040fe200078eb809 */
[----:B------:R-:W-:Y:S01]  /*1cb0*/  BSSY B0, `(.L_x_32198) ;  /* 0x0000046000007945 */ /* 0x000fe20003800000 */
[----:B------:R-:W-:Y:S01]  /*1cc0*/  FSETP.GEU.FTZ.AND P1, PT, R6, RZ, PT ;  /* 0x000000ff0600720b */ /* 0x000fe20003f3e000 */
[----:B0-----:R-:W-:Y:S01]  /*1cd0*/  IMAD.MOV.U32 R15, RZ, RZ, R10 ;  /* 0x000000ffff0f7224 */ /* 0x001fe200078e000a */
        /* <DEDUP_REMOVED lines=30> */
.L_x_32203:
[----:B------:R-:W-:Y:S01]  /*1ec0*/  FSETP.GEU.FTZ.AND P0, PT, R17, -R0, PT ;  /* 0x800000001100720b */ /* 0x000fe20003f1e000 */
[----:B------:R-:W-:-:S12]  /*1ed0*/  FADD.FTZ R6, R6, -1 ;  /* 0xbf80000006067421 */ /* 0x000fd80000010000 */
[----:B------:R-:W-:-:S07]  /*1ee0*/  @!P0 FADD.FTZ R6, R6, -1 ;  /* 0xbf80000006068421 */ /* 0x000fce0000010000 */
.L_x_32202:
[----:B------:R-:W-:Y:S05]  /*1ef0*/  BSYNC B1 ;  /* 0x0000000000017941 */ /* 0x000fea0003800000 */
.L_x_32201:
[----:B------:R-:W-:Y:S01]  /*1f00*/  FFMA.FTZ R15, -R0, R6, R15 ;  /* 0x00000006000f7223 */ /* 0x000fe2000001010f */
[----:B------:R-:W-:Y:S06]  /*1f10*/  BRA `(.L_x_32199) ;  /* 0x00000000007c7947 */ /* 0x000fec0003800000 */
.L_x_32200:
[----:B------:R-:W-:Y:S01]  /*1f20*/  VIADD R6, R0, 0xf4800000 ;  /* 0xf480000000067836 */ /* 0x000fe20000000000 */
        /* <DEDUP_REMOVED lines=14> */
.L_x_32206:
        /* <DEDUP_REMOVED lines=13> */
.L_x_32205:
[----:B------:R-:W-:Y:S05]  /*20e0*/  BSYNC B1 ;  /* 0x0000000000017941 */ /* 0x000fea0003800000 */
.L_x_32204:
[----:B------:R-:W-:-:S04]  /*20f0*/  FMUL.FTZ R15, R15, 1.1920928955078125e-07 ;  /* 0x340000000f0f7820 */ /* 0x000fc80000410000 */
[----:B------:R-:W-:-:S07]  /*2100*/  FMUL.FTZ R15, R6, R15 ;  /* 0x0000000f060f7220 */ /* 0x000fce0000410000 */
.L_x_32199:
[----:B------:R-:W-:Y:S05]  /*2110*/  BSYNC B0 ;  /* 0x0000000000007941 */ /* 0x000fea0003800000 */
.L_x_32198:
        /* <DEDUP_REMOVED lines=37> */
.L_x_32212:
[----:B------:R-:W-:Y:S01]  /*2370*/  FSETP.GEU.FTZ.AND P0, PT, R17, -R15, PT ;  /* 0x8000000f1100720b */ /* 0x000fe20003f1e000 */
[----:B------:R-:W-:-:S12]  /*2380*/  FADD.FTZ R19, R19, -1 ;  /* 0xbf80000013137421 */ /* 0x000fd80000010000 */
[----:B------:R-:W-:-:S07]  /*2390*/  @!P0 FADD.FTZ R19, R19, -1 ;  /* 0xbf80000013138421 */ /* 0x000fce0000010000 */
.L_x_32211:
[----:B------:R-:W-:Y:S05]  /*23a0*/  BSYNC B1 ;  /* 0x0000000000017941 */ /* 0x000fea0003800000 */
.L_x_32210:
[----:B------:R-:W-:Y:S01]  /*23b0*/  FFMA.FTZ R10, -R15, R19, R10 ;  /* 0x000000130f0a7223 */ /* 0x000fe2000001010a */
[----:B------:R-:W-:Y:S06]  /*23c0*/  BRA `(.L_x_32208) ;  /* 0x00000000007c7947 */ /* 0x000fec0003800000 */
.L_x_32209:
        /* <DEDUP_REMOVED lines=15> */
.L_x_32215:
        /* <DEDUP_REMOVED lines=13> */
.L_x_32214:
[----:B------:R-:W-:Y:S05]  /*2590*/  BSYNC B1 ;  /* 0x0000000000017941 */ /* 0x000fea0003800000 */
.L_x_32213:
[----:B0-----:R-:W-:-:S04]  /*25a0*/  FMUL.FTZ R15, R14, 1.1920928955078125e-07 ;  /* 0x340000000e0f7820 */ /* 0x001fc80000410000 */
[----:B------:R-:W-:-:S07]  /*25b0*/  FMUL.FTZ R10, R10, R15 ;  /* 0x0000000f0a0a7220 */ /* 0x000fce0000410000 */
.L_x_32208:
[----:B------:R-:W-:Y:S05]  /*25c0*/  BSYNC B0 ;  /* 0x0000000000007941 */ /* 0x000fea0003800000 */
.L_x_32207:
        /* <DEDUP_REMOVED lines=10> */
[----:B-1----:R-:W-:-:S12]  /*2670*/  IMAD.WIDE.U32 R14, R2, 0x2, R14 ;  /* 0x00000002020e7825 */ /* 0x002fd800078e000e */
[----:B------:R-:W-:Y:S01]  /*2680*/  @!P0 FADD.FTZ R9, R6, R9 ;  /* 0x0000000906098221 */ /* 0x000fe20000010000 */
[----:B------:R-:W-:Y:S01]  /*2690*/  F2FP.BF16.F32.PACK_AB R6, R13, R11 ;  /* 0x0000000b0d06723e */ /* 0x000fe200000010ff */
[----:B------:R-:W-:-:S03]  /*26a0*/  IMAD.WIDE R14, R8, 0x10, R14 ;  /* 0x00000010080e7825 */ /* 0x000fc600078e020e */
[----:B------:R-:W-:-:S05]  /*26b0*/  F2FP.BF16.F32.PACK_AB R7, R9, R7 ;  /* 0x000000070907723e */ /* 0x000fca00000010ff */
[----:B------:R-:W-:Y:S01]  /*26c0*/  STG.E.128 desc[UR4][R14.64], R4 ;  /* 0x000000040e007986 */ /* 0x000fe2000c101d04 */
[----:B------:R-:W-:Y:S05]  /*26d0*/  EXIT ;  /* 0x000000000000794d */ /* 0x000fea0003800000 */
.L_x_32143:
        /* <DEDUP_REMOVED lines=36> */
[----:B------:R-:W-:Y:S02]  /*2920*/  PRMT R22, RZ, 0x7610, R22 ;  /* 0x00007610ff167816 */ /* 0x000fe40000000016 */
[----:B------:R-:W-:Y:S01]  /*2930*/  @!P6 IADD3 R29, R2, R29, RZ ;  /* 0x0000001d021de210 */ /* 0x000fe20007ffe0ff */
[----:B---3--:R-:W-:Y:S01]  /*2940*/  @!P5 IMAD.WIDE.U32 R18, R21, 0x2, R18 ;  /* 0x000000021512d825 */ /* 0x008fe200078e0012 */
[----:B------:R-:W-:Y:S02]  /*2950*/  PRMT R21, RZ, 0x7610, R21 ;  /* 0x00007610ff157816 */ /* 0x000fe40000000015 */
[----:B------:R0:W5:Y:S01]  /*2960*/  @!P0 LDG.E.U16 R22, desc[UR4][R16.64] ;  /* 0x0000000410168981 */ /* 0x000162000c1e1500 */
[----:B-1----:R-:W-:Y:S01]  /*2970*/  @!P2 IMAD.WIDE.U32 R10, R25, 0x2, R10 ;  /* 0x00000002190aa825 */ /* 0x002fe200078e000a */
[----:B------:R-:W-:-:S02]  /*2980*/  PRMT R25, RZ, 0x7610, R25 ;  /* 0x00007610ff197816 */ /* 0x000fc40000000019 */
[----:B------:R-:W-:Y:S01]  /*2990*/  PRMT R24, RZ, 0x7610, R24 ;  /* 0x00007610ff187816 */ /* 0x000fe20000000018 */
[----:B--2---:R-:W-:Y:S01]  /*29a0*/  @!P1 IMAD.WIDE.U32 R12, R23, 0x2, R12 ;  /* 0x00000002170c9825 */ /* 0x004fe200078e000c */
[----:B------:R-:W-:Y:S01]  /*29b0*/  PRMT R23, RZ, 0x7610, R23 ;  /* 0x00007610ff177816 */ /* 0x000fe20000000017 */
[----:B------:R1:W5:Y:S02]  /*29c0*/  @!P5 LDG.E.U16 R21, desc[UR4][R18.64] ;  /* 0x000000041215d981 */ /* 0x000364000c1e1500 */
[----:B------:R-:W-:Y:S01]  /*29d0*/  @!P4 IMAD.WIDE.U32 R6, R0, 0x2, R6 ;  /* 0x000000020006c825 */ /* 0x000fe200078e0006 */
[----:B0-----:R-:W-:Y:S02]  /*29e0*/  PRMT R17, RZ, 0x7610, R17 ;  /* 0x00007610ff117816 */ /* 0x001fe40000000011 */
[----:B------:R-:W-:Y:S01]  /*29f0*/  PRMT R16, RZ, 0x7610, R16 ;  /* 0x00007610ff107816 */ /* 0x000fe20000000010 */
[----:B----4-:R-:W-:Y:S01]  /*2a00*/  @!P3 IMAD.WIDE.U32 R8, R27, 0x2, R8 ;  /* 0x000000021b08b825 */ /* 0x010fe200078e0008 */
        /* <DEDUP_REMOVED lines=37> */
.L_x_32223:
[----:B------:R-:W-:Y:S01]  /*2c60*/  FSETP.GEU.FTZ.AND P0, PT, R11, -R10, PT ;  /* 0x8000000a0b00720b */ /* 0x000fe20003f1e000 */
[----:B------:R-:W-:-:S12]  /*2c70*/  FADD.FTZ R0, R0, -1 ;  /* 0xbf80000000007421 */ /* 0x000fd80000010000 */
[----:B------:R-:W-:-:S07]  /*2c80*/  @!P0 FADD.FTZ R0, R0, -1 ;  /* 0xbf80000000008421 */ /* 0x000fce0000010000 */
.L_x_32222:
[----:B------:R-:W-:Y:S05]  /*2c90*/  BSYNC B2 ;  /* 0x0000000000027941 */ /* 0x000fea0003800000 */
.L_x_32221:
[----:B------:R-:W-:Y:S01]  /*2ca0*/  FFMA.FTZ R7, -R10, R0, R7 ;  /* 0x000000000a077223 */ /* 0x000fe20000010107 */
[----:B------:R-:W-:Y:S06]  /*2cb0*/  BRA `(.L_x_32219) ;  /* 0x00000000007c7947 */ /* 0x000fec0003800000 */
.L_x_32220:
        /* <DEDUP_REMOVED lines=15> */
.L_x_32226:
        /* <DEDUP_REMOVED lines=13> */
.L_x_32225:
[----:B------:R-:W-:Y:S05]  /*2e80*/  BSYNC B2 ;  /* 0x0000000000027941 */ /* 0x000fea0003800000 */
.L_x_32224:
[----:B------:R-:W-:-:S04]  /*2e90*/  FMUL.FTZ R8, R8, 1.1920928955078125e-07 ;  /* 0x3400000008087820 */ /* 0x000fc80000410000 */
[----:B------:R-:W-:-:S07]  /*2ea0*/  FMUL.FTZ R7, R7, R8 ;  /* 0x0000000807077220 */ /* 0x000fce0000410000 */
.L_x_32219:
[----:B------:R-:W-:Y:S05]  /*2eb0*/  BSYNC B0 ;  /* 0x0000000000007941 */ /* 0x000fea0003800000 */
.L_x_32218:
        /* <DEDUP_REMOVED lines=10> */
.L_x_32217:
[----:B------:R-:W-:Y:S05]  /*2f60*/  BSYNC B1 ;  /* 0x0000000000017941 */ /* 0x000fea0003800000 */
.L_x_32216:
        /* <DEDUP_REMOVED lines=33> */
.L_x_32234:
[----:B------:R-:W-:Y:S01]  /*3180*/  FSETP.GEU.FTZ.AND P0, PT, R13, -R12, PT ;  /* 0x8000000c0d00720b */ /* 0x000fe20003f1e000 */
[----:B------:R-:W-:-:S12]  /*3190*/  FADD.FTZ R0, R0, -1 ;  /* 0xbf80000000007421 */ /* 0x000fd80000010000 */
[----:B------:R-:W-:-:S07]  /*31a0*/  @!P0 FADD.FTZ R0, R0, -1 ;  /* 0xbf80000000008421 */ /* 0x000fce0000010000 */
.L_x_32233:
[----:B------:R-:W-:Y:S05]  /*31b0*/  BSYNC B2 ;  /* 0x0000000000027941 */ /* 0x000fea0003800000 */
.L_x_32232:
[----:B------:R-:W-:Y:S01]  /*31c0*/  FFMA.FTZ R9, -R12, R0, R9 ;  /* 0x000000000c097223 */ /* 0x000fe20000010109 */
[----:B------:R-:W-:Y:S06]  /*31d0*/  BRA `(.L_x_32230) ;  /* 0x00000000007c7947 */ /* 0x000fec0003800000 */
.L_x_32231:
        /* <DEDUP_REMOVED lines=15> */
.L_x_32237:
        /* <DEDUP_REMOVED lines=13> */
.L_x_32236:
[----:B------:R-:W-:Y:S05]  /*33a0*/  BSYNC B2 ;  /* 0x0000000000027941 */ /* 0x000fea0003800000 */
.L_x_32235:
[----:B------:R-:W-:-:S04]  /*33b0*/  FMUL.FTZ R0, R11, 1.1920928955078125e-07 ;  /* 0x340000000b007820 */ /* 0x000fc80000410000 */
[----:B------:R-:W-:-:S07]  /*33c0*/  FMUL.FTZ R9, R9, R0 ;  /* 0x0000000009097220 */ /* 0x000fce0000410000 */
.L_x_32230:
[----:B------:R-:W-:Y:S05]  /*33d0*/  BSYNC B0 ;  /* 0x0000000000007941 */ /* 0x000fea0003800000 */
.L_x_32229:
        /* <DEDUP_REMOVED lines=10> */
.L_x_32228:
[----:B------:R-:W-:Y:S05]  /*3480*/  BSYNC B1 ;  /* 0x0000000000017941 */ /* 0x000fea0003800000 */
.L_x_32227:
[----:B------:R-:W-:Y:S01]  /*3490*/  VIADD R9, R5, 0x100 ;  /* 0x0000010005097836 */ /* 0x000fe20000000000 */
[----:B------:R-:W-:Y:S04]  /*34a0*/  BSSY B1, `(.L_x_32238) ;  /* 0x0000050000017945 */ /* 0x000fe80003800000 */
[----:B------:R-:W-:-:S13]  /*34b0*/  ISETP.GE.AND P0, PT, R9, R4, PT ;  /* 0x000000040900720c */ /* 0x000fda0003f06270 */
[----:B------:R-:W-:Y:S05]  /*34c0*/  @P0 BRA `(.L_x_32239) ;  /* 0x0000000400340947 */ /* 0x000fea0003800000 */
[----:B------:R-:W-:Y:S01]  /*34d0*/  IMAD.U32 R9, R3, 0x10000, RZ ;  /* 0x0001000003097824 */ /* 0x000fe200078e00ff */
[----:B0----5:R-:W-:Y:S01]  /*34e0*/  SHF.L.U32 R12, R21, 0x10, RZ ;  /* 0x00000010150c7819 */ /* 0x021fe200000006ff */
        /* <DEDUP_REMOVED lines=27> */
.L_x_32245:
[----:B------:R-:W-:Y:S01]  /*36a0*/  FSETP.GEU.FTZ.AND P0, PT, R11, -R15, PT ;  /* 0x8000000f0b00720b */ /* 0x000fe20003f1e000 */
[----:B------:R-:W-:-:S12]  /*36b0*/  FADD.FTZ R13, R13, -1 ;  /* 0xbf8000000d0d7421 */ /* 0x000fd80000010000 */
[----:B------:R-:W-:-:S07]  /*36c0*/  @!P0 FADD.FTZ R13, R13, -1 ;  /* 0xbf8000000d0d8421 */ /* 0x000fce0000010000 */
.L_x_32244:
[----:B------:R-:W-:Y:S05]  /*36d0*/  BSYNC B2 ;  /* 0x0000000000027941 */ /* 0x000fea0003800000 */
.L_x_32243:
[----:B------:R-:W-:Y:S01]  /*36e0*/  FFMA.FTZ R10, -R15, R13, R10 ;  /* 0x0000000d0f0a7223 */ /* 0x000fe2000001010a */
[----:B------:R-:W-:Y:S06]  /*36f0*/  BRA `(.L_x_32241) ;  /* 0x00000000007c7947 */ /* 0x000fec0003800000 */
.L_x_32242:
        /* <DEDUP_REMOVED lines=15> */
.L_x_32248:
        /* <DEDUP_REMOVED lines=13> */
.L_x_32247:
[----:B------:R-:W-:Y:S05]  /*38c0*/  BSYNC B2 ;  /* 0x0000000000027941 */ /* 0x000fea0003800000 */
.L_x_32246:
[----:B0-----:R-:W-:-:S04]  /*38d0*/  FMUL.FTZ R11, R12, 1.1920928955078125e-07 ;  /* 0x340000000c0b7820 */ /* 0x001fc80000410000 */
[----:B------:R-:W-:-:S07]  /*38e0*/  FMUL.FTZ R10, R10, R11 ;  /* 0x0000000b0a0a7220 */ /* 0x000fce0000410000 */
.L_x_32241:
[----:B------:R-:W-:Y:S05]  /*38f0*/  BSYNC B0 ;  /* 0x0000000000007941 */ /* 0x000fea0003800000 */
.L_x_32240:
        /* <DEDUP_REMOVED lines=10> */
.L_x_32239:
[----:B------:R-:W-:Y:S05]  /*39a0*/  BSYNC B1 ;  /* 0x0000000000017941 */ /* 0x000fea0003800000 */
.L_x_32238:
[----:B------:R-:W-:Y:S01]  /*39b0*/  IADD3 R11, R5, 0x180, RZ ;  /* 0x00000180050b7810 */ /* 0x000fe20007ffe0ff */
[----:B------:R-:W-:Y:S03]  /*39c0*/  BSSY B1, `(.L_x_32249) ;  /* 0x0000050000017945 */ /* 0x000fe60003800000 */
        /* <DEDUP_REMOVED lines=31> */
.L_x_32256:
[----:B------:R-:W-:Y:S01]  /*3bc0*/  FSETP.GEU.FTZ.AND P0, PT, R15, -R14, PT ;  /* 0x8000000e0f00720b */ /* 0x000fe20003f1e000 */
[----:B------:R-:W-:-:S12]  /*3bd0*/  FADD.FTZ R0, R0, -1 ;  /* 0xbf80000000007421 */ /* 0x000fd80000010000 */
[----:B------:R-:W-:-:S07]  /*3be0*/  @!P0 FADD.FTZ R0, R0, -1 ;  /* 0xbf80000000008421 */ /* 0x000fce0000010000 */
.L_x_32255:
[----:B------:R-:W-:Y:S05]  /*3bf0*/  BSYNC B2 ;  /* 0x0000000000027941 */ /* 0x000fea0003800000 */
.L_x_32254:
[----:B------:R-:W-:Y:S01]  /*3c00*/  FFMA.FTZ R11, -R14, R0, R11 ;  /* 0x000000000e0b7223 */ /* 0x000fe2000001010b */
[----:B------:R-:W-:Y:S06]  /*3c10*/  BRA `(.L_x_32252) ;  /* 0x00000000007c7947 */ /* 0x000fec0003800000 */
.L_x_32253:
        /* <DEDUP_REMOVED lines=15> */
.L_x_32259:
        /* <DEDUP_REMOVED lines=13> */
.L_x_32258:
[----:B------:R-:W-:Y:S05]  /*3de0*/  BSYNC B2 ;  /* 0x0000000000027941 */ /* 0x000fea0003800000 */
.L_x_32257:
[----:B------:R-:W-:-:S04]  /*3df0*/  FMUL.FTZ R0, R13, 1.1920928955078125e-07 ;  /* 0x340000000d007820 */ /* 0x000fc80000410000 */
[----:B------:R-:W-:-:S07]  /*3e00*/  FMUL.FTZ R11, R11, R0 ;  /* 0x000000000b0b7220 */ /* 0x000fce0000410000 */
.L_x_32252:
[----:B------:R-:W-:Y:S05]  /*3e10*/  BSYNC B0 ;  /* 0x0000000000007941 */ /* 0x000fea0003800000 */
.L_x_32251:
        /* <DEDUP_REMOVED lines=10> */
.L_x_32250:
[----:B------:R-:W-:Y:S05]  /*3ec0*/  BSYNC B1 ;  /* 0x0000000000017941 */ /* 0x000fea0003800000 */
.L_x_32249:
        /* <DEDUP_REMOVED lines=33> */
.L_x_32267:
[----:B------:R-:W-:Y:S01]  /*40e0*/  FSETP.GEU.FTZ.AND P0, PT, R13, -R19, PT ;  /* 0x800000130d00720b */ /* 0x000fe20003f1e000 */
[----:B------:R-:W-:-:S12]  /*40f0*/  FADD.FTZ R15, R15, -1 ;  /* 0xbf8000000f0f7421 */ /* 0x000fd80000010000 */
[----:B------:R-:W-:-:S07]  /*4100*/  @!P0 FADD.FTZ R15, R15, -1 ;  /* 0xbf8000000f0f8421 */ /* 0x000fce0000010000 */
.L_x_32266:
[----:B------:R-:W-:Y:S05]  /*4110*/  BSYNC B2 ;  /* 0x0000000000027941 */ /* 0x000fea0003800000 */
.L_x_32265:
[----:B------:R-:W-:Y:S01]  /*4120*/  FFMA.FTZ R12, -R19, R15, R12 ;  /* 0x0000000f130c7223 */ /* 0x000fe2000001010c */
[----:B------:R-:W-:Y:S06]  /*4130*/  BRA `(.L_x_32263) ;  /* 0x00000000007c7947 */ /* 0x000fec0003800000 */
.L_x_32264:
        /* <DEDUP_REMOVED lines=15> */
.L_x_32270:
        /* <DEDUP_REMOVED lines=13> */
.L_x_32269:
[----:B------:R-:W-:Y:S05]  /*4300*/  BSYNC B2 ;  /* 0x0000000000027941 */ /* 0x000fea0003800000 */
.L_x_32268:
[----:B0-----:R-:W-:-:S04]  /*4310*/  FMUL.FTZ R13, R14, 1.1920928955078125e-07 ;  /* 0x340000000e0d7820 */ /* 0x001fc80000410000 */
[----:B------:R-:W-:-:S07]  /*4320*/  FMUL.FTZ R12, R12, R13 ;  /* 0x0000000d0c0c7220 */ /* 0x000fce0000410000 */
.L_x_32263:
[----:B------:R-:W-:Y:S05]  /*4330*/  BSYNC B0 ;  /* 0x0000000000007941 */ /* 0x000fea0003800000 */
.L_x_32262:
        /* <DEDUP_REMOVED lines=10> */
.L_x_32261:
[----:B------:R-:W-:Y:S05]  /*43e0*/  BSYNC B1 ;  /* 0x0000000000017941 */ /* 0x000fea0003800000 */
.L_x_32260:
        /* <DEDUP_REMOVED lines=33> */
.L_x_32278:
[----:B------:R-:W-:Y:S01]  /*4600*/  FSETP.GEU.FTZ.AND P0, PT, R19, -R18, PT ;  /* 0x800000121300720b */ /* 0x000fe20003f1e000 */
[----:B------:R-:W-:-:S12]  /*4610*/  FADD.FTZ R0, R0, -1 ;  /* 0xbf80000000007421 */ /* 0x000fd80000010000 */
[----:B------:R-:W-:-:S07]  /*4620*/  @!P0 FADD.FTZ R0, R0, -1 ;  /* 0xbf80000000008421 */ /* 0x000fce0000010000 */
.L_x_32277:
[----:B------:R-:W-:Y:S05]  /*4630*/  BSYNC B2 ;  /* 0x0000000000027941 */ /* 0x000fea0003800000 */
.L_x_32276:
[----:B------:R-:W-:Y:S01]  /*4640*/  FFMA.FTZ R13, -R18, R0, R13 ;  /* 0x00000000120d7223 */ /* 0x000fe2000001010d */
[----:B------:R-:W-:Y:S06]  /*4650*/  BRA `(.L_x_32274) ;  /* 0x00000000007c7947 */ /* 0x000fec0003800000 */
.L_x_32275:
        /* <DEDUP_REMOVED lines=15> */
.L_x_32281:
        /* <DEDUP_REMOVED lines=13> */
.L_x_32280:
[----:B------:R-:W-:Y:S05]  /*4820*/  BSYNC B2 ;  /* 0x0000000000027941 */ /* 0x000fea0003800000 */
.L_x_32279:
[----:B------:R-:W-:-:S04]  /*4830*/  FMUL.FTZ R0, R15, 1.1920928955078125e-07 ;  /* 0x340000000f007820 */ /* 0x000fc80000410000 */
[----:B------:R-:W-:-:S07]  /*4840*/  FMUL.FTZ R13, R13, R0 ;  /* 0x000000000d0d7220 */ /* 0x000fce0000410000 */
.L_x_32274:
[----:B------:R-:W-:Y:S05]  /*4850*/  BSYNC B0 ;  /* 0x0000000000007941 */ /* 0x000fea0003800000 */
.L_x_32273:
        /* <DEDUP_REMOVED lines=10> */
.L_x_32272:
[----:B------:R-:W-:Y:S05]  /*4900*/  BSYNC B1 ;  /* 0x0000000000017941 */ /* 0x000fea0003800000 */
.L_x_32271:
[----:B------:R-:W-:Y:S01]  /*4910*/  IADD3 R13, R5, 0x300, RZ ;  /* 0x00000300050d7810 */ /* 0x000fe20007ffe0ff */
[----:B------:R-:W-:Y:S03]  /*4920*/  BSSY B1, `(.L_x_32282) ;  /* 0x0000050000017945 */ /* 0x000fe60003800000 */
        /* <DEDUP_REMOVED lines=31> */
.L_x_32289:
[----:B------:R-:W-:Y:S01]  /*4b20*/  FSETP.GEU.FTZ.AND P0, PT, R15, -R21, PT ;  /* 0x800000150f00720b */ /* 0x000fe20003f1e000 */
[----:B------:R-:W-:-:S12]  /*4b30*/  FADD.FTZ R19, R19, -1 ;  /* 0xbf80000013137421 */ /* 0x000fd80000010000 */
[----:B------:R-:W-:-:S07]  /*4b40*/  @!P0 FADD.FTZ R19, R19, -1 ;  /* 0xbf80000013138421 */ /* 0x000fce0000010000 */
.L_x_32288:
[----:B------:R-:W-:Y:S05]  /*4b50*/  BSYNC B2 ;  /* 0x0000000000027941 */ /* 0x000fea0003800000 */
.L_x_32287:
[----:B------:R-:W-:Y:S01]  /*4b60*/  FFMA.FTZ R14, -R21, R19, R14 ;  /* 0x00000013150e7223 */ /* 0x000fe2000001010e */
[----:B------:R-:W-:Y:S06]  /*4b70*/  BRA `(.L_x_32285) ;  /* 0x00000000007c7947 */ /* 0x000fec0003800000 */
.L_x_32286:
        /* <DEDUP_REMOVED lines=15> */
.L_x_32292:
        /* <DEDUP_REMOVED lines=13> */
.L_x_32291:
[----:B------:R-:W-:Y:S05]  /*4d40*/  BSYNC B2 ;  /* 0x0000000000027941 */ /* 0x000fea0003800000 */
.L_x_32290:
[----:B0-----:R-:W-:-:S04]  /*4d50*/  FMUL.FTZ R15, R18, 1.1920928955078125e-07 ;  /* 0x34000000120f7820 */ /* 0x001fc80000410000 */
[----:B------:R-:W-:-:S07]  /*4d60*/  FMUL.FTZ R14, R14, R15 ;  /* 0x0000000f0e0e7220 */ /* 0x000fce0000410000 */
.L_x_32285:
[----:B------:R-:W-:Y:S05]  /*4d70*/  BSYNC B0 ;  /* 0x0000000000007941 */ /* 0x000fea0003800000 */
.L_x_32284:
        /* <DEDUP_REMOVED lines=10> */
.L_x_32283:
[----:B------:R-:W-:Y:S05]  /*4e20*/  BSYNC B1 ;  /* 0x0000000000017941 */ /* 0x000fea0003800000 */
.L_x_32282:
        /* <DEDUP_REMOVED lines=33> */
.L_x_32300:
[----:B------:R-:W-:Y:S01]  /*5040*/  FSETP.GEU.FTZ.AND P0, PT, R15, -R19, PT ;  /* 0x800000130f00720b */ /* 0x000fe20003f1e000 */
[----:B------:R-:W-:-:S12]  /*5050*/  FADD.FTZ R17, R17, -1 ;  /* 0xbf80000011117421 */ /* 0x000fd80000010000 */
[----:B------:R-:W-:-:S07]  /*5060*/  @!P0 FADD.FTZ R17, R17, -1 ;  /* 0xbf80000011118421 */ /* 0x000fce0000010000 */
.L_x_32299:
[----:B------:R-:W-:Y:S05]  /*5070*/  BSYNC B2 ;  /* 0x0000000000027941 */ /* 0x000fea0003800000 */
.L_x_32298:
[----:B------:R-:W-:Y:S01]  /*5080*/  FFMA.FTZ R14, -R19, R17, R14 ;  /* 0x00000011130e7223 */ /* 0x000fe2000001010e */
[----:B------:R-:W-:Y:S06]  /*5090*/  BRA `(.L_x_32296) ;  /* 0x00000000007c7947 */ /* 0x000fec0003800000 */
.L_x_32297:
        /* <DEDUP_REMOVED lines=15> */
.L_x_32303:
        /* <DEDUP_REMOVED lines=13> */
.L_x_32302:
[----:B------:R-:W-:Y:S05]  /*5260*/  BSYNC B2 ;  /* 0x0000000000027941 */ /* 0x000fea0003800000 */
.L_x_32301:
[----:B------:R-:W-:-:S04]  /*5270*/  FMUL.FTZ R17, R17, 1.1920928955078125e-07 ;  /* 0x3400000011117820 */ /* 0x000fc80000410000 */
[----:B------:R-:W-:-:S07]  /*5280*/  FMUL.FTZ R14, R14, R17 ;  /* 0x000000110e0e7220 */ /* 0x000fce0000410000 */
.L_x_32296:
[----:B------:R-:W-:Y:S05]  /*5290*/  BSYNC B0 ;  /* 0x0000000000007941 */ /* 0x000fea0003800000 */
.L_x_32295:
        /* <DEDUP_REMOVED lines=10> */
.L_x_32294:
[----:B------:R-:W-:Y:S05]  /*5340*/  BSYNC B1 ;  /* 0x0000000000017941 */ /* 0x000fea0003800000 */
.L_x_32293:
[----:B------:R-:W-:Y:S01]  /*5350*/  ISETP.GE.AND P0, PT, R5, R4, PT ;  /* 0x000000040500720c */ /* 0x000fe20003f06270 */
[----:B------:R-:W-:Y:S04]  /*5360*/  BSSY B0, `(.L_x_32304) ;  /* 0x0000033000007945 */ /* 0x000fe80003800000 */
[----:B------:R-:W-:Y:S08]  /*5370*/  BSSY B1, `(.L_x_32305) ;  /* 0x000002b000017945 */ /* 0x000ff00003800000 */
[----:B------:R-:W-:Y:S05]  /*5380*/  @P0 BRA `(.L_x_32306) ;  /* 0x0000000000300947 */ /* 0x000fea0003800000 */
[----:B0-----:R-:W0:Y:S01]  /*5390*/  LDC.64 R14, c[0x0][0x218] ;  /* 0x00008600ff0e7b82 */ /* 0x001e220000000a00 */
[----:B------:R-:W-:-:S04]  /*53a0*/  IMAD.IADD R5, R2, 0x1, R5 ;  /* 0x0000000102057824 */ /* 0x000fc800078e0205 */
[----:B0-----:R-:W-:Y:S01]  /*53b0*/  IMAD.WIDE.U32 R14, R5, 0x2, R14 ;  /* 0x00000002050e7825 */ /* 0x001fe200078e000e */
[----:B------:R-:W-:-:S04]  /*53c0*/  MOV R5, R7 ;  /* 0x0000000700057202 */ /* 0x000fc80000000f00 */
[----:B------:R0:W-:Y:S01]  /*53d0*/  STG.E.U16 desc[UR4][R14.64], R6 ;  /* 0x000000060e007986 */ /* 0x0001e2000c101504 */
[----:B------:R-:W-:-:S13]  /*53e0*/  ISETP.GE.AND P0, PT, R5, R4, PT ;  /* 0x000000040500720c */ /* 0x000fda0003f06270 */
[----:B0-----:R-:W-:Y:S05]  /*53f0*/  @P0 BRA `(.L_x_32307) ;  /* 0x0000000000300947 */ /* 0x001fea0003800000 */
[----:B------:R-:W0:Y:S01]  /*5400*/  LDC.64 R6, c[0x0][0x218] ;  /* 0x00008600ff067b82 */ /* 0x000e220000000a00 */
[----:B------:R-:W-:Y:S02]  /*5410*/  IMAD.IADD R3, R2, 0x1, R5 ;  /* 0x0000000102037824 */ /* 0x000fe400078e0205 */
[----:B------:R-:W-:Y:S02]  /*5420*/  VIADD R5, R5, 0x80 ;  /* 0x0000008005057836 */ /* 0x000fe40000000000 */
[----:B0-----:R-:W-:-:S05]  /*5430*/  IMAD.WIDE.U32 R6, R3, 0x2, R6 ;  /* 0x0000000203067825 */ /* 0x001fca00078e0006 */
[----:B------:R1:W-:Y:S02]  /*5440*/  STG.E.U16 desc[UR4][R6.64], R8 ;  /* 0x0000000806007986 */ /* 0x0003e4000c101504 */
.L_x_32306:
[----:B------:R-:W-:-:S13]  /*5450*/  ISETP.GE.AND P0, PT, R5, R4, PT ;  /* 0x000000040500720c */ /* 0x000fda0003f06270 */
[----:B------:R-:W-:Y:S05]  /*5460*/  @P0 BRA `(.L_x_32308) ;  /* 0x0000000000300947 */ /* 0x000fea0003800000 */
[----:B-1----:R-:W1:Y:S01]  /*5470*/  LDC.64 R6, c[0x0][0x218] ;  /* 0x00008600ff067b82 */ /* 0x002e620000000a00 */
[----:B------:R-:W-:Y:S02]  /*5480*/  IMAD.IADD R3, R2, 0x1, R5 ;  /* 0x0000000102037824 */ /* 0x000fe400078e0205 */
[----:B------:R-:W-:Y:S02]  /*5490*/  VIADD R5, R5, 0x80 ;  /* 0x0000008005057836 */ /* 0x000fe40000000000 */
[----:B-1----:R-:W-:-:S05]  /*54a0*/  IMAD.WIDE.U32 R6, R3, 0x2, R6 ;  /* 0x0000000203067825 */ /* 0x002fca00078e0006 */
[----:B------:R1:W-:Y:S02]  /*54b0*/  STG.E.U16 desc[UR4][R6.64], R9 ;  /* 0x0000000906007986 */ /* 0x0003e4000c101504 */
.L_x_32307:
[----:B------:R-:W-:-:S13]  /*54c0*/  ISETP.GE.AND P0, PT, R5, R4, PT ;  /* 0x000000040500720c */ /* 0x000fda0003f06270 */
[----:B------:R-:W-:Y:S05]  /*54d0*/  @P0 BRA `(.L_x_32309) ;  /* 0x0000000000300947 */ /* 0x000fea0003800000 */
[----:B-1----:R-:W1:Y:S01]  /*54e0*/  LDC.64 R6, c[0x0][0x218] ;  /* 0x00008600ff067b82 */ /* 0x002e620000000a00 */
[----:B------:R-:W-:Y:S01]  /*54f0*/  IADD3 R3, R2, R5, RZ ;  /* 0x0000000502037210 */ /* 0x000fe20007ffe0ff */
[----:B------:R-:W-:-:S04]  /*5500*/  VIADD R5, R5, 0x80 ;  /* 0x0000008005057836 */ /* 0x000fc80000000000 */
[----:B-1----:R-:W-:-:S05]  /*5510*/  IMAD.WIDE.U32 R6, R3, 0x2, R6 ;  /* 0x0000000203067825 */ /* 0x002fca00078e0006 */
[----:B------:R2:W-:Y:S02]  /*5520*/  STG.E.U16 desc[UR4][R6.64], R10 ;  /* 0x0000000a06007986 */ /* 0x0005e4000c101504 */
.L_x_32308:
[----:B------:R-:W-:-:S13]  /*5530*/  ISETP.GE.AND P0, PT, R5, R4, PT ;  /* 0x000000040500720c */ /* 0x000fda0003f06270 */
[----:B------:R-:W-:Y:S05]  /*5540*/  @P0 BRA `(.L_x_32310) ;  /* 0x0000000000340947 */ /* 0x000fea0003800000 */
[----:B-12---:R-:W1:Y:S01]  /*5550*/  LDC.64 R6, c[0x0][0x218] ;  /* 0x00008600ff067b82 */ /* 0x006e620000000a00 */
[----:B------:R-:W-:Y:S02]  /*5560*/  IMAD.IADD R3, R2, 0x1, R5 ;  /* 0x0000000102037824 */ /* 0x000fe400078e0205 */
[----:B------:R-:W-:Y:S02]  /*5570*/  VIADD R5, R5, 0x80 ;  /* 0x0000008005057836 */ /* 0x000fe40000000000 */
[----:B-1----:R-:W-:-:S05]  /*5580*/  IMAD.WIDE.U32 R6, R3, 0x2, R6 ;  /* 0x0000000203067825 */ /* 0x002fca00078e0006 */
[----:B------:R2:W-:Y:S02]  /*5590*/  STG.E.U16 desc[UR4][R6.64], R11 ;  /* 0x0000000b06007986 */ /* 0x0005e4000c101504 */
.L_x_32309:
        /* <DEDUP_REMOVED lines=8> */
.L_x_32310:
[----:B------:R-:W-:Y:S05]  /*5620*/  BSYNC B1 ;  /* 0x0000000000017941 */ /* 0x000fea0003800000 */
.L_x_32305:
[----:B------:R-:W-:-:S13]  /*5630*/  ISETP.GE.AND P0, PT, R5, R4, PT ;  /* 0x000000040500720c */ /* 0x000fda0003f06270 */
[----:B-123--:R-:W1:Y:S01]  /*5640*/  @!P0 LDC.64 R6, c[0x0][0x218] ;  /* 0x00008600ff068b82 */ /* 0x00ee620000000a00 */
[----:B------:R-:W-:Y:S02]  /*5650*/  @!P0 IMAD.IADD R3, R2, 0x1, R5 ;  /* 0x0000000102038824 */ /* 0x000fe400078e0205 */
[----:B------:R-:W-:Y:S02]  /*5660*/  @!P0 VIADD R5, R5, 0x80 ;  /* 0x0000008005058836 */ /* 0x000fe40000000000 */
[----:B-1----:R-:W-:-:S05]  /*5670*/  @!P0 IMAD.WIDE.U32 R6, R3, 0x2, R6 ;  /* 0x0000000203068825 */ /* 0x002fca00078e0006 */
[----:B------:R3:W-:Y:S02]  /*5680*/  @!P0 STG.E.U16 desc[UR4][R6.64], R13 ;  /* 0x0000000d06008986 */ /* 0x0007e4000c101504 */
.L_x_32311:
[----:B------:R-:W-:Y:S05]  /*5690*/  BSYNC B0 ;  /* 0x0000000000007941 */ /* 0x000fea0003800000 */
.L_x_32304:
        /* <DEDUP_REMOVED lines=8> */
.L_x_32312:
        /* <DEDUP_REMOVED lines=14> */
.L_x_57506:


//--------------------- .text._ZN2at6native18elementwise_kernelILi128ELi4EZNS0_15gpu_kernel_implINS0_13BinaryFunctorIN3c104HalfES5_S5_ZZZNS0_21remainder_kernel_cudaERNS_18TensorIteratorBaseEENKUlvE0_clEvENKUlvE1_clEvEUlS5_S5_E_EEEEvS7_RKT_EUliE_EEviT1_ --------------------------
	.section	.text._ZN2at6native18elementwise_kernelILi128ELi4EZNS0_15gpu_kernel_implINS0_13BinaryFunctorIN3c104HalfES5_S5_ZZZNS0_21remainder_kernel_cudaERNS_18TensorIteratorBaseEENKUlvE0_clEvENKUlvE1_clEvEUlS5_S5_E_EEEEvS7_RKT_EUliE_EEviT1_,"ax",@progbits
	.align	128
        .global         _ZN2at6native18elementwise_kernelILi128ELi4EZNS0_15gpu_kernel_implINS0_13BinaryFunctorIN3c104HalfES5_S5_ZZZNS0_21remainder_kernel_cudaERNS_18TensorIteratorBaseEENKUlvE0_clEvENKUlvE1_clEvEUlS5_S5_E_EEEEvS7_RKT_EUliE_EEviT1_
        .type           _ZN2at6native18elementwise_kernelILi128ELi4EZNS0_15gpu_kernel_implINS0_13BinaryFunctorIN3c104HalfES5_S5_ZZZNS0_21remainder_kernel_cudaERNS_18TensorIteratorBaseEENKUlvE0_clEvENKUlvE1_clEvEUlS5_S5_E_EEEEvS7_RKT_EUliE_EEviT1_,@function
        .size           _ZN2at6native18elementwise_kernelILi128ELi4EZNS0_15gpu_kernel_implINS0_13BinaryFunctorIN3c104HalfES5_S5_ZZZNS0_21remainder_kernel_cudaERNS_18TensorIteratorBaseEENKUlvE0_clEvENKUlvE1_clEvEUlS5_S5_E_EEEEvS7_RKT_EUliE_EEviT1_,(.L_x_57507 - _ZN2at6native18elementwise_kernelILi128ELi4EZNS0_15gpu_kernel_implINS0_13BinaryFunctorIN3c104HalfES5_S5_ZZZNS0_21remainder_kernel_cudaERNS_18TensorIteratorBaseEENKUlvE0_clEvENKUlvE1_clEvEUlS5_S5_E_EEEEvS7_RKT_EUliE_EEviT1_)
        .other          _ZN2at6native18elementwise_kernelILi128ELi4EZNS0_15gpu_kernel_implINS0_13BinaryFunctorIN3c104HalfES5_S5_ZZZNS0_21remainder_kernel_cudaERNS_18TensorIteratorBaseEENKUlvE0_clEvENKUlvE1_clEvEUlS5_S5_E_EEEEvS7_RKT_EUliE_EEviT1_,@"STO_CUDA_ENTRY STV_DEFAULT"
_ZN2at6native18elementwise_kernelILi128ELi4EZNS0_15gpu_kernel_implINS0_13BinaryFunctorIN3c104HalfES5_S5_ZZZNS0_21remainder_kernel_cudaERNS_18TensorIteratorBaseEENKUlvE0_clEvENKUlvE1_clEvEUlS5_S5_E_EEEEvS7_RKT_EUliE_EEviT1_:
.text._ZN2at6native18elementwise_kernelILi128ELi4EZNS0_15gpu_kernel_implINS0_13BinaryFunctorIN3c104HalfES5_S5_ZZZNS0_21remainder_kernel_cudaERNS_18TensorIteratorBaseEENKUlvE0_clEvENKUlvE1_clEvEUlS5_S5_E_EEEEvS7_RKT_EUliE_EEviT1_:
        /* <DEDUP_REMOVED lines=363> */
.L_x_32315:
        /* <DEDUP_REMOVED lines=23> */
.L_x_32319:
[----:B------:R-:W2:Y:S02]  /*1820*/  LDG.E.U8 R2, desc[UR36][R2.64] ;  /* 0x0000002402027981 */ /* 0x000ea4000c1e1100 */
[----:B--2---:R-:W-:-:S04]  /*1830*/  I2FP.F32.U32 R0, R2 ;  /* 0x0000000200007245 */ /* 0x004fc80000201000 */
[----:B------:R-:W-:-:S04]  /*1840*/  F2FP.F16.F32.PACK_AB R0, RZ, R0 ;  /* 0x00000000ff00723e */ /* 0x000fc800000000ff */
[----:B------:R-:W-:Y:S01]  /*1850*/  PRMT R22, R0, 0x7610, R22 ;  /* 0x0000761000167816 */ /* 0x000fe20000000016 */
[----:B------:R-:W-:Y:S06]  /*1860*/  BRA `(.L_x_32321) ;  /* 0x0000000c00bc7947 */ /* 0x000fec0003800000 */
.L_x_32318:
        /* <DEDUP_REMOVED lines=11> */
.L_x_32323:
[----:B------:R-:W2:Y:S02]  /*1920*/  LDG.E R2, desc[UR36][R2.64] ;  /* 0x0000002402027981 */ /* 0x000ea4000c1e1900 */
[----:B--2---:R-:W-:-:S04]  /*1930*/  I2FP.F32.S32 R0, R2 ;  /* 0x0000000200007245 */ /* 0x004fc80000201400 */
[----:B------:R-:W-:-:S04]  /*1940*/  F2FP.F16.F32.PACK_AB R0, RZ, R0 ;  /* 0x00000000ff00723e */ /* 0x000fc800000000ff */
[----:B------:R-:W-:Y:S01]  /*1950*/  PRMT R22, R0, 0x7610, R22 ;  /* 0x0000761000167816 */ /* 0x000fe20000000016 */
[----:B------:R-:W-:Y:S06]  /*1960*/  BRA `(.L_x_32321) ;  /* 0x0000000c007c7947 */ /* 0x000fec0003800000 */
.L_x_32322:
[----:B------:R-:W2:Y:S02]  /*1970*/  LDG.E.U16 R2, desc[UR36][R2.64] ;  /* 0x0000002402027981 */ /* 0x000ea4000c1e1500 */
[----:B--2---:R-:W0:Y:S02]  /*1980*/  I2F.S16 R0, R2 ;  /* 0x0000000200007306 */ /* 0x004e240000101400 */
[----:B0-----:R-:W-:-:S04]  /*1990*/  F2FP.F16.F32.PACK_AB R0, RZ, R0 ;  /* 0x00000000ff00723e */ /* 0x001fc800000000ff */
[----:B------:R-:W-:Y:S01]  /*19a0*/  PRMT R22, R0, 0x7610, R22 ;  /* 0x0000761000167816 */ /* 0x000fe20000000016 */
[----:B------:R-:W-:Y:S06]  /*19b0*/  BRA `(.L_x_32321) ;  /* 0x0000000c00687947 */ /* 0x000fec0003800000 */
.L_x_32317:
        /* <DEDUP_REMOVED lines=9> */
.L_x_32325:
[----:B------:R0:W5:Y:S01]  /*1a50*/  LDG.E.U16 R22, desc[UR36][R2.64] ;  /* 0x0000002402167981 */ /* 0x000162000c1e1500 */
[----:B------:R-:W-:Y:S05]  /*1a60*/  BRA `(.L_x_32321) ;  /* 0x0000000c003c7947 */ /* 0x000fea0003800000 */
.L_x_32324:
        /* <DEDUP_REMOVED lines=9> */
.L_x_32327:
[----:B------:R1:W5:Y:S01]  /*1b00*/  LDG.E.U16 R22, desc[UR36][R2.64] ;  /* 0x0000002402167981 */ /* 0x000362000c1e1500 */
[----:B------:R-:W-:Y:S05]  /*1b10*/  BRA `(.L_x_32321) ;  /* 0x0000000c00107947 */ /* 0x000fea0003800000 */
.L_x_32326:
        /* <DEDUP_REMOVED lines=9> */
.L_x_32316:
        /* <DEDUP_REMOVED lines=14> */
.L_x_32330:
        /* <DEDUP_REMOVED lines=9> */
.L_x_32329:
        /* <DEDUP_REMOVED lines=28> */
.L_x_32332:
        /* <DEDUP_REMOVED lines=15> */
.L_x_32331:
[----:B------:R-:W2:Y:S02]  /*1fd0*/  LDG.E.U16 R0, desc[UR36][R2.64] ;  /* 0x0000002402007981 */ /* 0x000ea4000c1e1500 */
[----:B--2---:R-:W-:-:S05]  /*1fe0*/  IMAD.U32 R0, R0, 0x10000, RZ ;  /* 0x0001000000007824 */ /* 0x004fca00078e00ff */
[----:B------:R-:W-:-:S04]  /*1ff0*/  F2FP.F16.F32.PACK_AB R0, RZ, R0 ;  /* 0x00000000ff00723e */ /* 0x000fc800000000ff */
[----:B------:R-:W-:Y:S01]  /*2000*/  PRMT R22, R0, 0x7610, R22 ;  /* 0x0000761000167816 */ /* 0x000fe20000000016 */
[----:B------:R-:W-:Y:S06]  /*2010*/  BRA `(.L_x_32321) ;  /* 0x0000000400d07947 */ /* 0x000fec0003800000 */
.L_x_32328:
        /* <DEDUP_REMOVED lines=13> */
.L_x_32335:
        /* <DEDUP_REMOVED lines=21> */
.L_x_32339:
[----:B------:R-:W-:Y:S05]  /*2240*/  BSYNC B1 ;  /* 0x0000000000017941 */ /* 0x000fea0003800000 */
.L_x_32338:
[----:B------:R-:W-:Y:S01]  /*2250*/  LEA R3, R0, 0x3b800000, 0x17 ;  /* 0x3b80000000037811 */ /* 0x000fe200078eb8ff */
[----:B------:R-:W-:-:S05]  /*2260*/  IMAD.SHL.U32 R0, R2, 0x100000, RZ ;  /* 0x0010000002007824 */ /* 0x000fca00078e00ff */
[----:B------:R-:W-:-:S07]  /*2270*/  LOP3.LUT R0, R3, R0, R4, 0xfe, !PT ;  /* 0x0000000003007212 */ /* 0x000fce00078efe04 */
.L_x_32337:
[----:B------:R-:W-:Y:S05]  /*2280*/  BSYNC B0 ;  /* 0x0000000000007941 */ /* 0x000fea0003800000 */
.L_x_32336:
[----:B------:R-:W-:-:S04]  /*2290*/  F2FP.F16.F32.PACK_AB R0, RZ, R0 ;  /* 0x00000000ff00723e */ /* 0x000fc800000000ff */
[----:B------:R-:W-:Y:S01]  /*22a0*/  PRMT R22, R0, 0x7610, R22 ;  /* 0x0000761000167816 */ /* 0x000fe20000000016 */
[----:B------:R-:W-:Y:S06]  /*22b0*/  BRA `(.L_x_32321) ;  /* 0x0000000400287947 */ /* 0x000fec0003800000 */
.L_x_32334:
        /* <DEDUP_REMOVED lines=21> */
.L_x_32343:
[----:B------:R-:W-:Y:S05]  /*2410*/  BSYNC B1 ;  /* 0x0000000000017941 */ /* 0x000fea0003800000 */
.L_x_32342:
[----:B------:R-:W-:Y:S01]  /*2420*/  LEA R3, R0, 0x37800000, 0x17 ;  /* 0x3780000000037811 */ /* 0x000fe200078eb8ff */
[----:B------:R-:W-:-:S05]  /*2430*/  IMAD.SHL.U32 R0, R2, 0x200000, RZ ;  /* 0x0020000002007824 */ /* 0x000fca00078e00ff */
[----:B------:R-:W-:-:S07]  /*2440*/  LOP3.LUT R0, R3, R0, R4, 0xfe, !PT ;  /* 0x0000000003007212 */ /* 0x000fce00078efe04 */
.L_x_32341:
[----:B------:R-:W-:Y:S05]  /*2450*/  BSYNC B0 ;  /* 0x0000000000007941 */ /* 0x000fea0003800000 */
.L_x_32340:
[----:B------:R-:W-:-:S04]  /*2460*/  F2FP.F16.F32.PACK_AB R0, RZ, R0 ;  /* 0x00000000ff00723e */ /* 0x000fc800000000ff */
[----:B------:R-:W-:Y:S01]  /*2470*/  PRMT R22, R0, 0x7610, R22 ;  /* 0x0000761000167816 */ /* 0x000fe20000000016 */
[----:B------:R-:W-:Y:S06]  /*2480*/  BRA `(.L_x_32321) ;  /* 0x0000000000b47947 */ /* 0x000fec0003800000 */
.L_x_32333:
        /* <DEDUP_REMOVED lines=14> */
.L_x_32347:
[----:B------:R-:W-:Y:S05]  /*2570*/  BSYNC B0 ;  /* 0x0000000000007941 */ /* 0x000fea0003800000 */
.L_x_32346:
[----:B------:R-:W-:-:S04]  /*2580*/  F2FP.F16.F32.PACK_AB R0, RZ, R0 ;  /* 0x00000000ff00723e */ /* 0x000fc800000000ff */
[----:B------:R-:W-:Y:S01]  /*2590*/  PRMT R22, R0, 0x7610, R22 ;  /* 0x0000761000167816 */ /* 0x000fe20000000016 */
[----:B------:R-:W-:Y:S06]  /*25a0*/  BRA `(.L_x_32321) ;  /* 0x00000000006c7947 */ /* 0x000fec0003800000 */
.L_x_32320:
        /* <DEDUP_REMOVED lines=16> */
.L_x_32348:
[----:B------:R-:W-:Y:S01]  /*26b0*/  PRMT R22, RZ, 0x7610, R22 ;  /* 0x00007610ff167816 */ /* 0x000fe20000000016 */
[----:B------:R-:W-:Y:S06]  /*26c0*/  BRA `(.L_x_32321) ;  /* 0x0000000000247947 */ /* 0x000fec0003800000 */
.L_x_32345:
[----:B------:R-:W2:Y:S02]  /*26d0*/  LDG.E.64 R2, desc[UR36][R2.64] ;  /* 0x0000002402027981 */ /* 0x000ea4000c1e1b00 */
[----:B--2---:R-:W0:Y:S02]  /*26e0*/  I2F.U64 R0, R2 ;  /* 0x0000000200007312 */ /* 0x004e240000301000 */
[----:B0-----:R-:W-:-:S04]  /*26f0*/  F2FP.F16.F32.PACK_AB R0, RZ, R0 ;  /* 0x00000000ff00723e */ /* 0x001fc800000000ff */
[----:B------:R-:W-:Y:S01]  /*2700*/  PRMT R22, R0, 0x7610, R22 ;  /* 0x0000761000167816 */ /* 0x000fe20000000016 */
[----:B------:R-:W-:Y:S06]  /*2710*/  BRA `(.L_x_32321) ;  /* 0x0000000000107947 */ /* 0x000fec0003800000 */
.L_x_32344:
[----:B------:R-:W2:Y:S02]  /*2720*/  LDG.E R2, desc[UR36][R2.64] ;  /* 0x0000002402027981 */ /* 0x000ea4000c1e1900 */
[----:B--2---:R-:W-:-:S04]  /*2730*/  I2FP.F32.U32 R0, R2 ;  /* 0x0000000200007245 */ /* 0x004fc80000201000 */
[----:B------:R-:W-:-:S04]  /*2740*/  F2FP.F16.F32.PACK_AB R0, RZ, R0 ;  /* 0x00000000ff00723e */ /* 0x000fc800000000ff */
[----:B------:R-:W-:-:S07]  /*2750*/  PRMT R22, R0, 0x7610, R22 ;  /* 0x0000761000167816 */ /* 0x000fce0000000016 */
.L_x_32321:
[----:B01----:R-:W0:Y:S01]  /*2760*/  LDC.U8 R2, c[0x0][0x493] ;  /* 0x000124c0ff027b82 */ /* 0x003e220000000000 */
        /* <DEDUP_REMOVED lines=19> */
.L_x_32352:
[----:B------:R-:W2:Y:S02]  /*28a0*/  LDG.E.U8 R4, desc[UR36][R4.64] ;  /* 0x0000002404047981 */ /* 0x000ea4000c1e1100 */
[----:B--2---:R-:W-:-:S04]  /*28b0*/  I2FP.F32.U32 R0, R4 ;  /* 0x0000000400007245 */ /* 0x004fc80000201000 */
[----:B------:R-:W-:-:S04]  /*28c0*/  F2FP.F16.F32.PACK_AB R0, RZ, R0 ;  /* 0x00000000ff00723e */ /* 0x000fc800000000ff */
[----:B------:R-:W-:Y:S01]  /*28d0*/  PRMT R2, R0, 0x7610, R2 ;  /* 0x0000761000027816 */ /* 0x000fe20000000002 */
[----:B------:R-:W-:Y:S06]  /*28e0*/  BRA `(.L_x_32354) ;  /* 0x0000000c00b87947 */ /* 0x000fec0003800000 */
.L_x_32351:
        /* <DEDUP_REMOVED lines=11> */
.L_x_32356:
[----:B------:R-:W2:Y:S02]  /*29a0*/  LDG.E R4, desc[UR36][R4.64] ;  /* 0x0000002404047981 */ /* 0x000ea4000c1e1900 */
[----:B--2---:R-:W-:-:S04]  /*29b0*/  I2FP.F32.S32 R0, R4 ;  /* 0x0000000400007245 */ /* 0x004fc80000201400 */
[----:B------:R-:W-:-:S04]  /*29c0*/  F2FP.F16.F32.PACK_AB R0, RZ, R0 ;  /* 0x00000000ff00723e */ /* 0x000fc800000000ff */
[----:B------:R-:W-:Y:S01]  /*29d0*/  PRMT R2, R0, 0x7610, R2 ;  /* 0x0000761000027816 */ /* 0x000fe20000000002 */
[----:B------:R-:W-:Y:S06]  /*29e0*/  BRA `(.L_x_32354) ;  /* 0x0000000c00787947 */ /* 0x000fec0003800000 */
.L_x_32355:
[----:B------:R-:W2:Y:S02]  /*29f0*/  LDG.E.U16 R4, desc[UR36][R4.64] ;  /* 0x0000002404047981 */ /* 0x000ea4000c1e1500 */
[----:B--2---:R-:W0:Y:S02]  /*2a00*/  I2F.S16 R0, R4 ;  /* 0x0000000400007306 */ /* 0x004e240000101400 */
[----:B0-----:R-:W-:-:S04]  /*2a10*/  F2FP.F16.F32.PACK_AB R0, RZ, R0 ;  /* 0x00000000ff00723e */ /* 0x001fc800000000ff */
[----:B------:R-:W-:Y:S01]  /*2a20*/  PRMT R2, R0, 0x7610, R2 ;  /* 0x0000761000027816 */ /* 0x000fe20000000002 */
[----:B------:R-:W-:Y:S06]  /*2a30*/  BRA `(.L_x_32354) ;  /* 0x0000000c00647947 */ /* 0x000fec0003800000 */
.L_x_32350:
        /* <DEDUP_REMOVED lines=9> */
.L_x_32358:
[----:B------:R1:W5:Y:S01]  /*2ad0*/  LDG.E.U16 R2, desc[UR36][R4.64] ;  /* 0x0000002404027981 */ /* 0x000362000c1e1500 */
[----:B------:R-:W-:Y:S05]  /*2ae0*/  BRA `(.L_x_32354) ;  /* 0x0000000c00387947 */ /* 0x000fea0003800000 */
.L_x_32357:
        /* <DEDUP_REMOVED lines=9> */
.L_x_32360:
[----:B------:R0:W5:Y:S01]  /*2b80*/  LDG.E.U16 R2, desc[UR36][R4.64] ;  /* 0x0000002404027981 */ /* 0x000162000c1e1500 */
[----:B------:R-:W-:Y:S05]  /*2b90*/  BRA `(.L_x_32354) ;  /* 0x0000000c000c7947 */ /* 0x000fea0003800000 */
.L_x_32359:
        /* <DEDUP_REMOVED lines=9> */
.L_x_32349:
        /* <DEDUP_REMOVED lines=14> */
.L_x_32363:
        /* <DEDUP_REMOVED lines=9> */
.L_x_32362:
        /* <DEDUP_REMOVED lines=28> */
.L_x_32365:
        /* <DEDUP_REMOVED lines=14> */
.L_x_32364:
[----:B------:R-:W2:Y:S02]  /*3040*/  LDG.E.U16 R0, desc[UR36][R4.64] ;  /* 0x0000002404007981 */ /* 0x000ea4000c1e1500 */
[----:B--2---:R-:W-:-:S05]  /*3050*/  IMAD.U32 R0, R0, 0x10000, RZ ;  /* 0x0001000000007824 */ /* 0x004fca00078e00ff */
[----:B------:R-:W-:-:S04]  /*3060*/  F2FP.F16.F32.PACK_AB R0, RZ, R0 ;  /* 0x00000000ff00723e */ /* 0x000fc800000000ff */
[----:B------:R-:W-:Y:S01]  /*3070*/  PRMT R2, R0, 0x7610, R2 ;  /* 0x0000761000027816 */ /* 0x000fe20000000002 */
[----:B------:R-:W-:Y:S06]  /*3080*/  BRA `(.L_x_32354) ;  /* 0x0000000400d07947 */ /* 0x000fec0003800000 */
.L_x_32361:
        /* <DEDUP_REMOVED lines=13> */
.L_x_32368:
        /* <DEDUP_REMOVED lines=21> */
.L_x_32372:
[----:B------:R-:W-:Y:S05]  /*32b0*/  BSYNC B1 ;  /* 0x0000000000017941 */ /* 0x000fea0003800000 */
.L_x_32371:
[----:B------:R-:W-:Y:S01]  /*32c0*/  LEA R3, R0, 0x3b800000, 0x17 ;  /* 0x3b80000000037811 */ /* 0x000fe200078eb8ff */
[----:B------:R-:W-:-:S05]  /*32d0*/  IMAD.SHL.U32 R0, R2, 0x100000, RZ ;  /* 0x0010000002007824 */ /* 0x000fca00078e00ff */
[----:B------:R-:W-:-:S07]  /*32e0*/  LOP3.LUT R0, R3, R0, R4, 0xfe, !PT ;  /* 0x0000000003007212 */ /* 0x000fce00078efe04 */
.L_x_32370:
[----:B------:R-:W-:Y:S05]  /*32f0*/  BSYNC B0 ;  /* 0x0000000000007941 */ /* 0x000fea0003800000 */
.L_x_32369:
[----:B------:R-:W-:-:S04]  /*3300*/  F2FP.F16.F32.PACK_AB R0, RZ, R0 ;  /* 0x00000000ff00723e */ /* 0x000fc800000000ff */
[----:B------:R-:W-:Y:S01]  /*3310*/  PRMT R2, R0, 0x7610, R2 ;  /* 0x0000761000027816 */ /* 0x000fe20000000002 */
[----:B------:R-:W-:Y:S06]  /*3320*/  BRA `(.L_x_32354) ;  /* 0x0000000400287947 */ /* 0x000fec0003800000 */
.L_x_32367:
        /* <DEDUP_REMOVED lines=21> */
.L_x_32376:
[----:B------:R-:W-:Y:S05]  /*3480*/  BSYNC B1 ;  /* 0x0000000000017941 */ /* 0x000fea0003800000 */
.L_x_32375:
[----:B------:R-:W-:Y:S01]  /*3490*/  LEA R3, R0, 0x37800000, 0x17 ;  /* 0x3780000000037811 */ /* 0x000fe200078eb8ff */
[----:B------:R-:W-:-:S05]  /*34a0*/  IMAD.SHL.U32 R0, R2, 0x200000, RZ ;  /* 0x0020000002007824 */ /* 0x000fca00078e00ff */
[----:B------:R-:W-:-:S07]  /*34b0*/  LOP3.LUT R0, R3, R0, R4, 0xfe, !PT ;  /* 0x0000000003007212 */ /* 0x000fce00078efe04 */
.L_x_32374:
[----:B------:R-:W-:Y:S05]  /*34c0*/  BSYNC B0 ;  /* 0x0000000000007941 */ /* 0x000fea0003800000 */
.L_x_32373:
[----:B------:R-:W-:-:S04]  /*34d0*/  F2FP.F16.F32.PACK_AB R0, RZ, R0 ;  /* 0x00000000ff00723e */ /* 0x000fc800000000ff */
[----:B------:R-:W-:Y:S01]  /*34e0*/  PRMT R2, R0, 0x7610, R2 ;  /* 0x0000761000027816 */ /* 0x000fe20000000002 */
[----:B------:R-:W-:Y:S06]  /*34f0*/  BRA `(.L_x_32354) ;  /* 0x0000000000b47947 */ /* 0x000fec0003800000 */
.L_x_32366:
        /* <DEDUP_REMOVED lines=14> */
.L_x_32380:
[----:B------:R-:W-:Y:S05]  /*35e0*/  BSYNC B0 ;  /* 0x0000000000007941 */ /* 0x000fea0003800000 */
.L_x_32379:
[----:B------:R-:W-:-:S04]  /*35f0*/  F2FP.F16.F32.PACK_AB R0, RZ, R0 ;  /* 0x00000000ff00723e */ /* 0x000fc800000000ff */
[----:B------:R-:W-:Y:S01]  /*3600*/  PRMT R2, R0, 0x7610, R2 ;  /* 0x0000761000027816 */ /* 0x000fe20000000002 */
[----:B------:R-:W-:Y:S06]  /*3610*/  BRA `(.L_x_32354) ;  /* 0x00000000006c7947 */ /* 0x000fec0003800000 */
.L_x_32353:
        /* <DEDUP_REMOVED lines=16> */
.L_x_32381:
[----:B------:R-:W-:Y:S01]  /*3720*/  PRMT R2, RZ, 0x7610, R2 ;  /* 0x00007610ff027816 */ /* 0x000fe20000000002 */
[----:B------:R-:W-:Y:S06]  /*3730*/  BRA `(.L_x_32354) ;  /* 0x0000000000247947 */ /* 0x000fec0003800000 */
.L_x_32378:
[----:B------:R-:W2:Y:S02]  /*3740*/  LDG.E.64 R4, desc[UR36][R4.64] ;  /* 0x0000002404047981 */ /* 0x000ea4000c1e1b00 */
[----:B--2---:R-:W0:Y:S02]  /*3750*/  I2F.U64 R0, R4 ;  /* 0x0000000400007312 */ /* 0x004e240000301000 */
[----:B0-----:R-:W-:-:S04]  /*3760*/  F2FP.F16.F32.PACK_AB R0, RZ, R0 ;  /* 0x00000000ff00723e */ /* 0x001fc800000000ff */
[----:B------:R-:W-:Y:S01]  /*3770*/  PRMT R2, R0, 0x7610, R2 ;  /* 0x0000761000027816 */ /* 0x000fe20000000002 */
[----:B------:R-:W-:Y:S06]  /*3780*/  BRA `(.L_x_32354) ;  /* 0x0000000000107947 */ /* 0x000fec0003800000 */
.L_x_32377:
[----:B------:R-:W2:Y:S02]  /*3790*/  LDG.E R4, desc[UR36][R4.64] ;  /* 0x0000002404047981 */ /* 0x000ea4000c1e1900 */
[----:B--2---:R-:W-:-:S04]  /*37a0*/  I2FP.F32.U32 R0, R4 ;  /* 0x0000000400007245 */ /* 0x004fc80000201000 */
[----:B------:R-:W-:-:S04]  /*37b0*/  F2FP.F16.F32.PACK_AB R0, RZ, R0 ;  /* 0x00000000ff00723e */ /* 0x000fc800000000ff */
[----:B------:R-:W-:-:S07]  /*37c0*/  PRMT R2, R0, 0x7610, R2 ;  /* 0x0000761000027816 */ /* 0x000fce0000000002 */
.L_x_32354:
[----:B-----5:R-:W-:Y:S01]  /*37d0*/  HADD2.F32 R22, -RZ, R22.H0_H0 ;  /* 0x20000016ff167230 */ /* 0x020fe20000004100 */
[----:B------:R-:W-:Y:S01]  /*37e0*/  BSSY B0, `(.L_x_32382) ;  /* 0x0000041000007945 */ /* 0x000fe20003800000 */
[----:B01----:R-:W-:-:S03]  /*37f0*/  HADD2.F32 R5, -RZ, R2.H0_H0 ;  /* 0x20000002ff057230 */ /* 0x003fc60000004100 */
        /* <DEDUP_REMOVED lines=26> */
.L_x_32387:
[----:B------:R-:W-:Y:S01]  /*39a0*/  FSETP.GEU.FTZ.AND P0, PT, R7, -R6, PT ;  /* 0x800000060700720b */ /* 0x000fe20003f1e000 */
[----:B------:R-:W-:-:S12]  /*39b0*/  FADD.FTZ R0, R0, -1 ;  /* 0xbf80000000007421 */ /* 0x000fd80000010000 */
[----:B------:R-:W-:-:S07]  /*39c0*/  @!P0 FADD.FTZ R0, R0, -1 ;  /* 0xbf80000000008421 */ /* 0x000fce0000010000 */
.L_x_32386:
[----:B------:R-:W-:Y:S05]  /*39d0*/  BSYNC B1 ;  /* 0x0000000000017941 */ /* 0x000fea0003800000 */
.L_x_32385:
[----:B------:R-:W-:Y:S01]  /*39e0*/  FFMA.FTZ R3, -R6, R0, R3 ;  /* 0x0000000006037223 */ /* 0x000fe20000010103 */
[----:B------:R-:W-:Y:S06]  /*39f0*/  BRA `(.L_x_32383) ;  /* 0x00000000007c7947 */ /* 0x000fec0003800000 */
.L_x_32384:
        /* <DEDUP_REMOVED lines=15> */
.L_x_32390:
        /* <DEDUP_REMOVED lines=13> */
.L_x_32389:
[----:B------:R-:W-:Y:S05]  /*3bc0*/  BSYNC B1 ;  /* 0x0000000000017941 */ /* 0x000fea0003800000 */
.L_x_32388:
[----:B------:R-:W-:-:S04]  /*3bd0*/  FMUL.FTZ R3, R3, 1.1920928955078125e-07 ;  /* 0x3400000003037820 */ /* 0x000fc80000410000 */
[----:B------:R-:W-:-:S07]  /*3be0*/  FMUL.FTZ R3, R8, R3 ;  /* 0x0000000308037220 */ /* 0x000fce0000410000 */
.L_x_32383:
[----:B------:R-:W-:Y:S05]  /*3bf0*/  BSYNC B0 ;  /* 0x0000000000007941 */ /* 0x000fea0003800000 */
.L_x_32382:
[----:B------:R-:W1:Y:S01]  /*3c00*/  LDC.U8 R4, c[0x0][0x491] ;  /* 0x00012440ff047b82 */ /* 0x000e620000000000 */
[C---:B------:R-:W-:Y:S01]  /*3c10*/  FSETP.GTU.FTZ.AND P0, PT, |R3|.reuse, +INF , PT ;  /* 0x7f8000000300780b */ /* 0x040fe20003f1c200 */
[----:B------:R-:W-:Y:S01]  /*3c20*/  HADD2.F32 R5, -RZ, R2.H0_H0 ;  /* 0x20000002ff057230 */ /* 0x000fe20000004100 */
[----:B------:R-:W-:-:S04]  /*3c30*/  LOP3.LUT R22, R3, 0x80000000, R22, 0xb8, !PT ;  /* 0x8000000003167812 */ /* 0x000fc800078eb816 */
[----:B------:R-:W-:Y:S02]  /*3c40*/  FSEL R22, R3, R22, P0 ;  /* 0x0000001603167208 */ /* 0x000fe40000000000 */
[----:B------:R-:W-:Y:S02]  /*3c50*/  FSETP.GEU.FTZ.AND P1, PT, R5, RZ, PT ;  /* 0x000000ff0500720b */ /* 0x000fe40003f3e000 */
[C---:B------:R-:W-:Y:S02]  /*3c60*/  FSETP.NEU.FTZ.AND P0, PT, R22.reuse, RZ, PT ;  /* 0x000000ff1600720b */ /* 0x040fe40003f1d000 */
[----:B------:R-:W-:-:S04]  /*3c70*/  FSETP.GEU.FTZ.AND P2, PT, R22, RZ, PT ;  /* 0x000000ff1600720b */ /* 0x000fc80003f5e000 */
[----:B------:R-:W-:Y:S02]  /*3c80*/  PLOP3.LUT P0, PT, P0, P2, P1, 0x9f, 0x0 ;  /* 0x000000000000781c */ /* 0x000fe40000705317 */
[----:B-1----:R-:W-:-:S04]  /*3c90*/  PRMT R0, R4, 0x9910, RZ ;  /* 0x0000991004007816 */ /* 0x002fc800000000ff */
[----:B------:R-:W-:-:S07]  /*3ca0*/  ISETP.GT.AND P1, PT, R0, 0x9, PT ;  /* 0x000000090000780c */ /* 0x000fce0003f24270 */
[----:B------:R-:W-:-:S05]  /*3cb0*/  @!P0 FADD.FTZ R22, R22, R5 ;  /* 0x0000000516168221 */ /* 0x000fca0000010000 */
[----:B------:R-:W-:Y:S01]  /*3cc0*/  F2FP.F16.F32.PACK_AB R22, RZ, R22 ;  /* 0x00000016ff16723e */ /* 0x000fe200000000ff */
        /* <DEDUP_REMOVED lines=13> */
.L_x_32394:
[----:B------:R-:W-:-:S06]  /*3da0*/  HADD2.F32 R3, -RZ, R22.H0_H0 ;  /* 0x20000016ff037230 */ /* 0x000fcc0000004100 */
[----:B------:R-:W1:Y:S02]  /*3db0*/  F2I.S64.TRUNC R2, R3 ;  /* 0x0000000300027311 */ /* 0x000e64000020d900 */
[----:B-1----:R1:W-:Y:S01]  /*3dc0*/  STG.E.U8 desc[UR36][R16.64], R2 ;  /* 0x0000000210007986 */ /* 0x0023e2000c101124 */
[----:B------:R-:W-:Y:S05]  /*3dd0*/  BRA `(.L_x_32396) ;  /* 0x0000000c00847947 */ /* 0x000fea0003800000 */
.L_x_32393:
        /* <DEDUP_REMOVED lines=10> */
.L_x_32398:
[----:B------:R-:W-:-:S04]  /*3e80*/  HADD2.F32 R22, -RZ, R22.H0_H0 ;  /* 0x20000016ff167230 */ /* 0x000fc80000004100 */
[----:B------:R-:W1:Y:S02]  /*3e90*/  F2I.FTZ.TRUNC.NTZ R3, R22 ;  /* 0x0000001600037305 */ /* 0x000e64000021f100 */
[----:B-1----:R1:W-:Y:S01]  /*3ea0*/  STG.E desc[UR36][R16.64], R3 ;  /* 0x0000000310007986 */ /* 0x0023e2000c101924 */
[----:B------:R-:W-:Y:S05]  /*3eb0*/  BRA `(.L_x_32396) ;  /* 0x0000000c004c7947 */ /* 0x000fea0003800000 */
.L_x_32397:
[----:B------:R-:W-:-:S04]  /*3ec0*/  HADD2.F32 R22, -RZ, R22.H0_H0 ;  /* 0x20000016ff167230 */ /* 0x000fc80000004100 */
[----:B------:R-:W1:Y:S02]  /*3ed0*/  F2I.FTZ.TRUNC.NTZ R3, R22 ;  /* 0x0000001600037305 */ /* 0x000e64000021f100 */
[----:B-1----:R1:W-:Y:S01]  /*3ee0*/  STG.E.U16 desc[UR36][R16.64], R3 ;  /* 0x0000000310007986 */ /* 0x0023e2000c101524 */
[----:B------:R-:W-:Y:S05]  /*3ef0*/  BRA `(.L_x_32396) ;  /* 0x0000000c003c7947 */ /* 0x000fea0003800000 */
.L_x_32392:
        /* <DEDUP_REMOVED lines=9> */
.L_x_32400:
[----:B------:R1:W-:Y:S01]  /*3f90*/  STG.E.U16 desc[UR36][R16.64], R22 ;  /* 0x0000001610007986 */ /* 0x0003e2000c101524 */
[----:B------:R-:W-:Y:S05]  /*3fa0*/  BRA `(.L_x_32396) ;  /* 0x0000000c00107947 */ /* 0x000fea0003800000 */
.L_x_32399:
        /* <DEDUP_REMOVED lines=10> */
.L_x_32402:
[----:B------:R-:W-:-:S05]  /*4050*/  HADD2.F32 R0, -RZ, R22.H0_H0 ;  /* 0x20000016ff007230 */ /* 0x000fca0000004100 */
[----:B------:R-:W-:-:S04]  /*4060*/  F2FP.F16.F32.PACK_AB R0, RZ, R0 ;  /* 0x00000000ff00723e */ /* 0x000fc800000000ff */
[----:B------:R-:W-:-:S05]  /*4070*/  PRMT R0, R0, 0x5410, RZ ;  /* 0x0000541000007816 */ /* 0x000fca00000000ff */
[----:B------:R1:W-:Y:S01]  /*4080*/  STG.E desc[UR36][R16.64], R0 ;  /* 0x0000000010007986 */ /* 0x0003e2000c101924 */
[----:B------:R-:W-:Y:S05]  /*4090*/  BRA `(.L_x_32396) ;  /* 0x0000000800d47947 */ /* 0x000fea0003800000 */
.L_x_32401:
[----:B------:R-:W-:-:S05]  /*40a0*/  HADD2.F32 R2, -RZ, R22.H0_H0 ;  /* 0x20000016ff027230 */ /* 0x000fca0000004100 */
[----:B------:R-:W-:-:S06]  /*40b0*/  FMUL.FTZ R2, R2, 1 ;  /* 0x3f80000002027820 */ /* 0x000fcc0000410000 */
[----:B------:R-:W1:Y:S02]  /*40c0*/  F2F.F64.F32 R2, R2 ;  /* 0x0000000200027310 */ /* 0x000e640000201800 */
[----:B-1----:R1:W-:Y:S01]  /*40d0*/  STG.E.64 desc[UR36][R16.64], R2 ;  /* 0x0000000210007986 */ /* 0x0023e2000c101b24 */
[----:B------:R-:W-:Y:S05]  /*40e0*/  BRA `(.L_x_32396) ;  /* 0x0000000800c07947 */ /* 0x000fea0003800000 */
.L_x_32391:
        /* <DEDUP_REMOVED lines=13> */
.L_x_32405:
[----:B------:R-:W-:Y:S01]  /*41c0*/  HADD2.F32 R22, -RZ, R22.H0_H0 ;  /* 0x20000016ff167230 */ /* 0x000fe20000004100 */
[----:B------:R-:W-:-:S04]  /*41d0*/  CS2R R6, SRZ ;  /* 0x0000000000067805 */ /* 0x000fc8000001ff00 */
[----:B------:R-:W-:-:S06]  /*41e0*/  FMUL.FTZ R4, R22, 1 ;  /* 0x3f80000016047820 */ /* 0x000fcc0000410000 */
[----:B------:R-:W1:Y:S02]  /*41f0*/  F2F.F64.F32 R4, R4 ;  /* 0x0000000400047310 */ /* 0x000e640000201800 */
[----:B-1----:R1:W-:Y:S01]  /*4200*/  STG.E.128 desc[UR36][R16.64], R4 ;  /* 0x0000000410007986 */ /* 0x0023e2000c101d24 */
[----:B------:R-:W-:Y:S05]  /*4210*/  BRA `(.L_x_32396) ;  /* 0x0000000800747947 */ /* 0x000fea0003800000 */
.L_x_32404:
        /* <DEDUP_REMOVED lines=21> */
.L_x_32409:
[----:B------:R-:W-:Y:S05]  /*4370*/  BSYNC B0 ;  /* 0x0000000000007941 */ /* 0x000fea0003800000 */
.L_x_32408:
[----:B------:R-:W-:-:S05]  /*4380*/  LOP3.LUT R3, R0, R3, RZ, 0xfc, !PT ;  /* 0x0000000300037212 */ /* 0x000fca00078efcff */
[----:B------:R1:W-:Y:S01]  /*4390*/  STG.E.U8 desc[UR36][R16.64], R3 ;  /* 0x0000000310007986 */ /* 0x0003e2000c101124 */
[----:B------:R-:W-:Y:S05]  /*43a0*/  BRA `(.L_x_32396) ;  /* 0x0000000800107947 */ /* 0x000fea0003800000 */
.L_x_32407:
        /* <DEDUP_REMOVED lines=13> */
.L_x_32411:
[----:B------:R-:W-:Y:S01]  /*4480*/  IMAD.MOV.U32 R0, RZ, RZ, 0x7f ;  /* 0x0000007fff007424 */ /* 0x000fe200078e00ff */
[----:B------:R-:W-:-:S04]  /*4490*/  ISETP.GT.U32.AND P0, PT, R2, 0x7f800000, PT ;  /* 0x7f8000000200780c */ /* 0x000fc80003f04070 */
[----:B------:R-:W-:-:S09]  /*44a0*/  SEL R0, R0, 0x7c, P0 ;  /* 0x0000007c00007807 */ /* 0x000fd20000000000 */
.L_x_32412:
[----:B------:R-:W-:Y:S05]  /*44b0*/  BSYNC B0 ;  /* 0x0000000000007941 */ /* 0x000fea0003800000 */
.L_x_32410:
[----:B------:R-:W-:-:S04]  /*44c0*/  LOP3.LUT R2, R3, 0x80000000, RZ, 0xc0, !PT ;  /* 0x8000000003027812 */ /* 0x000fc800078ec0ff */
[----:B------:R-:W-:-:S04]  /*44d0*/  SHF.R.U32.HI R3, RZ, 0x18, R2 ;  /* 0x00000018ff037819 */ /* 0x000fc80000011602 */
[----:B------:R-:W-:-:S05]  /*44e0*/  LOP3.LUT R3, R0, R3, RZ, 0xfc, !PT ;  /* 0x0000000300037212 */ /* 0x000fca00078efcff */
[----:B------:R1:W-:Y:S01]  /*44f0*/  STG.E.U8 desc[UR36][R16.64], R3 ;  /* 0x0000000310007986 */ /* 0x0003e2000c101124 */
[----:B------:R-:W-:Y:S05]  /*4500*/  BRA `(.L_x_32396) ;  /* 0x0000000400b87947 */ /* 0x000fea0003800000 */
.L_x_32406:
[----:B------:R-:W-:-:S05]  /*4510*/  HADD2.F32 R0, -RZ, R22.H0_H0 ;  /* 0x20000016ff007230 */ /* 0x000fca0000004100 */
[----:B------:R-:W-:-:S05]  /*4520*/  F2FP.BF16.F32.PACK_AB R0, RZ, R0 ;  /* 0x00000000ff00723e */ /* 0x000fca00000010ff */
[----:B------:R1:W-:Y:S01]  /*4530*/  STG.E.U16 desc[UR36][R16.64], R0 ;  /* 0x0000000010007986 */ /* 0x0003e2000c101524 */
[----:B------:R-:W-:Y:S05]  /*4540*/  BRA `(.L_x_32396) ;  /* 0x0000000400a87947 */ /* 0x000fea0003800000 */
.L_x_32403:
        /* <DEDUP_REMOVED lines=12> */
.L_x_32415:
        /* <DEDUP_REMOVED lines=17> */
.L_x_32418:
[----:B------:R-:W-:-:S04]  /*4720*/  LOP3.LUT R2, R3, 0x80000000, RZ, 0xc0, !PT ;  /* 0x8000000003027812 */ /* 0x000fc800078ec0ff */
[----:B------:R-:W-:-:S04]  /*4730*/  SHF.R.U32.HI R3, RZ, 0x18, R2 ;  /* 0x00000018ff037819 */ /* 0x000fc80000011602 */
[----:B------:R-:W-:-:S04]  /*4740*/  LOP3.LUT R0, R0, R3, RZ, 0xfc, !PT ;  /* 0x0000000300007212 */ /* 0x000fc800078efcff */
[----:B------:R-:W-:-:S07]  /*4750*/  PRMT R8, R0, 0x7610, R8 ;  /* 0x0000761000087816 */ /* 0x000fce0000000008 */
.L_x_32417:
[----:B------:R-:W-:Y:S05]  /*4760*/  BSYNC B0 ;  /* 0x0000000000007941 */ /* 0x000fea0003800000 */
.L_x_32416:
[----:B------:R4:W-:Y:S01]  /*4770*/  STG.E.U8 desc[UR36][R16.64], R8 ;  /* 0x0000000810007986 */ /* 0x0009e2000c101124 */
[----:B------:R-:W-:Y:S05]  /*4780*/  BRA `(.L_x_32396) ;  /* 0x0000000400187947 */ /* 0x000fea0003800000 */
.L_x_32414:
        /* <DEDUP_REMOVED lines=17> */
.L_x_32421:
[----:B------:R-:W-:-:S04]  /*48a0*/  LOP3.LUT R2, R3, 0x80000000, RZ, 0xc0, !PT ;  /* 0x8000000003027812 */ /* 0x000fc800078ec0ff */
[----:B------:R-:W-:-:S04]  /*48b0*/  SHF.R.U32.HI R3, RZ, 0x18, R2 ;  /* 0x00000018ff037819 */ /* 0x000fc80000011602 */
[----:B------:R-:W-:-:S04]  /*48c0*/  LOP3.LUT R0, R0, R3, RZ, 0xfc, !PT ;  /* 0x0000000300007212 */ /* 0x000fc800078efcff */
[----:B------:R-:W-:-:S07]  /*48d0*/  PRMT R8, R0, 0x7610, R8 ;  /* 0x0000761000087816 */ /* 0x000fce0000000008 */
.L_x_32420:
[----:B------:R-:W-:Y:S05]  /*48e0*/  BSYNC B0 ;  /* 0x0000000000007941 */ /* 0x000fea0003800000 */
.L_x_32419:
[----:B------:R1:W-:Y:S01]  /*48f0*/  STG.E.U8 desc[UR36][R16.64], R8 ;  /* 0x0000000810007986 */ /* 0x0003e2000c101124 */
[----:B------:R-:W-:Y:S05]  /*4900*/  BRA `(.L_x_32396) ;  /* 0x0000000000b87947 */ /* 0x000fea0003800000 */
.L_x_32413:
        /* <DEDUP_REMOVED lines=22> */
.L_x_32395:
        /* <DEDUP_REMOVED lines=16> */
.L_x_32424:
[----:B------:R-:W-:Y:S05]  /*4b70*/  BRA `(.L_x_32396) ;  /* 0x00000000001c7947 */ /* 0x000fea0003800000 */
.L_x_32423:
[----:B------:R-:W-:-:S06]  /*4b80*/  HADD2.F32 R2, -RZ, R22.H0_H0 ;  /* 0x20000016ff027230 */ /* 0x000fcc0000004100 */
[----:B------:R-:W1:Y:S02]  /*4b90*/  F2I.U64.TRUNC R2, R2 ;  /* 0x0000000200027311 */ /* 0x000e64000020d800 */
[----:B-1----:R2:W-:Y:S01]  /*4ba0*/  STG.E.64 desc[UR36][R16.64], R2 ;  /* 0x0000000210007986 */ /* 0x0025e2000c101b24 */
[----:B------:R-:W-:Y:S05]  /*4bb0*/  BRA `(.L_x_32396) ;  /* 0x00000000000c7947 */ /* 0x000fea0003800000 */
.L_x_32422:
[----:B------:R-:W-:-:S04]  /*4bc0*/  HADD2.F32 R22, -RZ, R22.H0_H0 ;  /* 0x20000016ff167230 */ /* 0x000fc80000004100 */
[----:B------:R-:W1:Y:S02]  /*4bd0*/  F2I.FTZ.U32.TRUNC.NTZ R3, R22 ;  /* 0x0000001600037305 */ /* 0x000e64000021f000 */
[----:B-1----:R1:W-:Y:S02]  /*4be0*/  STG.E desc[UR36][R16.64], R3 ;  /* 0x0000000310007986 */ /* 0x0023e4000c101924 */
.L_x_32396:
[----:B------:R-:W-:-:S07]  /*4bf0*/  VIADD R19, R19, 0x80 ;  /* 0x0000008013137836 */ /* 0x000fce0000000000 */
.L_x_32314:
[----:B------:R-:W-:Y:S05]  /*4c00*/  BSYNC B6 ;  /* 0x0000000000067941 */ /* 0x000fea0003800000 */
.L_x_32313:
        /* <DEDUP_REMOVED lines=358> */
.L_x_32427:
        /* <DEDUP_REMOVED lines=20> */
[----:B-1----:R-:W-:-:S04]  /*63b0*/  F2FP.F16.F32.PACK_AB R0, RZ, R0 ;  /* 0x00000000ff00723e */ /* 0x002fc800000000ff */
[----:B------:R-:W-:Y:S01]  /*63c0*/  PRMT R22, R0, 0x7610, R22 ;  /* 0x0000761000167816 */ /* 0x000fe20000000016 */
[----:B------:R-:W-:Y:S06]  /*63d0*/  BRA `(.L_x_32433) ;  /* 0x0000000c00d07947 */ /* 0x000fec0003800000 */
.L_x_32431:
[----:B------:R-:W2:Y:S02]  /*63e0*/  LDG.E.U8 R2, desc[UR36][R2.64] ;  /* 0x0000002402027981 */ /* 0x000ea4000c1e1100 */
[----:B--2---:R-:W-:-:S04]  /*63f0*/  I2FP.F32.U32 R0, R2 ;  /* 0x0000000200007245 */ /* 0x004fc80000201000 */
[----:B------:R-:W-:-:S04]  /*6400*/  F2FP.F16.F32.PACK_AB R0, RZ, R0 ;  /* 0x00000000ff00723e */ /* 0x000fc800000000ff */
[----:B------:R-:W-:Y:S01]  /*6410*/  PRMT R22, R0, 0x7610, R22 ;  /* 0x0000761000167816 */ /* 0x000fe20000000016 */
[----:B------:R-:W-:Y:S06]  /*6420*/  BRA `(.L_x_32433) ;  /* 0x0000000c00bc7947 */ /* 0x000fec0003800000 */
.L_x_32430:
        /* <DEDUP_REMOVED lines=8> */
[----:B-1----:R-:W-:-:S04]  /*64b0*/  F2FP.F16.F32.PACK_AB R0, RZ, R0 ;  /* 0x00000000ff00723e */ /* 0x002fc800000000ff */
[----:B------:R-:W-:Y:S01]  /*64c0*/  PRMT R22, R0, 0x7610, R22 ;  /* 0x0000761000167816 */ /* 0x000fe20000000016 */
[----:B------:R-:W-:Y:S06]  /*64d0*/  BRA `(.L_x_32433) ;  /* 0x0000000c00907947 */ /* 0x000fec0003800000 */
.L_x_32435:
[----:B------:R-:W2:Y:S02]  /*64e0*/  LDG.E R2, desc[UR36][R2.64] ;  /* 0x0000002402027981 */ /* 0x000ea4000c1e1900 */
[----:B--2---:R-:W-:-:S04]  /*64f0*/  I2FP.F32.S32 R0, R2 ;  /* 0x0000000200007245 */ /* 0x004fc80000201400 */
[----:B------:R-:W-:-:S04]  /*6500*/  F2FP.F16.F32.PACK_AB R0, RZ, R0 ;  /* 0x00000000ff00723e */ /* 0x000fc800000000ff */
[----:B------:R-:W-:Y:S01]  /*6510*/  PRMT R22, R0, 0x7610, R22 ;  /* 0x0000761000167816 */ /* 0x000fe20000000016 */
[----:B------:R-:W-:Y:S06]  /*6520*/  BRA `(.L_x_32433) ;  /* 0x0000000c007c7947 */ /* 0x000fec0003800000 */
.L_x_32434:
[----:B------:R-:W2:Y:S02]  /*6530*/  LDG.E.U16 R2, desc[UR36][R2.64] ;  /* 0x0000002402027981 */ /* 0x000ea4000c1e1500 */
[----:B--2---:R-:W1:Y:S02]  /*6540*/  I2F.S16 R0, R2 ;  /* 0x0000000200007306 */ /* 0x004e640000101400 */
[----:B-1----:R-:W-:-:S04]  /*6550*/  F2FP.F16.F32.PACK_AB R0, RZ, R0 ;  /* 0x00000000ff00723e */ /* 0x002fc800000000ff */
[----:B------:R-:W-:Y:S01]  /*6560*/  PRMT R22, R0, 0x7610, R22 ;  /* 0x0000761000167816 */ /* 0x000fe20000000016 */
[----:B------:R-:W-:Y:S06]  /*6570*/  BRA `(.L_x_32433) ;  /* 0x0000000c00687947 */ /* 0x000fec0003800000 */
.L_x_32429:
        /* <DEDUP_REMOVED lines=9> */
.L_x_32437:
[----:B------:R1:W5:Y:S01]  /*6610*/  LDG.E.U16 R22, desc[UR36][R2.64] ;  /* 0x0000002402167981 */ /* 0x000362000c1e1500 */
[----:B------:R-:W-:Y:S05]  /*6620*/  BRA `(.L_x_32433) ;  /* 0x0000000c003c7947 */ /* 0x000fea0003800000 */
.L_x_32436:
        /* <DEDUP_REMOVED lines=9> */
.L_x_32439:
[----:B------:R2:W5:Y:S01]  /*66c0*/  LDG.E.U16 R22, desc[UR36][R2.64] ;  /* 0x0000002402167981 */ /* 0x000562000c1e1500 */
[----:B------:R-:W-:Y:S05]  /*66d0*/  BRA `(.L_x_32433) ;  /* 0x0000000c00107947 */ /* 0x000fea0003800000 */
.L_x_32438:
[----:B------:R-:W2:Y:S01]  /*66e0*/  LDG.E.64 R2, desc[UR36][R2.64] ;  /* 0x0000002402027981 */ /* 0x000ea2000c1e1b00 */
[----:B------:R-:W-:Y:S01]  /*66f0*/  UMOV UR4, 0xf0000000 ;  /* 0xf000000000047882 */ /* 0x000fe20000000000 */
[----:B------:R-:W-:Y:S01]  /*6700*/  UMOV UR5, 0x380fffff ;  /* 0x380fffff00057882 */ /* 0x000fe20000000000 */
[----:B--2---:R-:W1:Y:S01]  /*6710*/  F2F.F32.F64 R0, R2 ;  /* 0x0000000200007310 */ /* 0x004e620000301000 */
[----:B------:R-:W-:-:S14]  /*6720*/  DSETP.GEU.AND P0, PT, |R2|, UR4, PT ;  /* 0x0000000402007e2a */ /* 0x000fdc000bf0e200 */
[----:B-1----:R-:W-:-:S05]  /*6730*/  @!P0 FMUL R0, R0, 1.175494350822287508e-38 ;  /* 0x0080000000008820 */ /* 0x002fca0000400000 */
[----:B------:R-:W-:-:S04]  /*6740*/  F2FP.F16.F32.PACK_AB R0, RZ, R0 ;  /* 0x00000000ff00723e */ /* 0x000fc800000000ff */
[----:B------:R-:W-:Y:S01]  /*6750*/  PRMT R22, R0, 0x7610, R22 ;  /* 0x0000761000167816 */ /* 0x000fe20000000016 */
[----:B------:R-:W-:Y:S06]  /*6760*/  BRA `(.L_x_32433) ;  /* 0x0000000800ec7947 */ /* 0x000fec0003800000 */
.L_x_32428:
        /* <DEDUP_REMOVED lines=14> */
.L_x_32442:
        /* <DEDUP_REMOVED lines=9> */
.L_x_32441:
        /* <DEDUP_REMOVED lines=28> */
.L_x_32444:
        /* <DEDUP_REMOVED lines=15> */
.L_x_32443:
[----:B------:R-:W2:Y:S02]  /*6b90*/  LDG.E.U16 R0, desc[UR36][R2.64] ;  /* 0x0000002402007981 */ /* 0x000ea4000c1e1500 */
[----:B--2---:R-:W-:-:S05]  /*6ba0*/  IMAD.U32 R0, R0, 0x10000, RZ ;  /* 0x0001000000007824 */ /* 0x004fca00078e00ff */
[----:B------:R-:W-:-:S04]  /*6bb0*/  F2FP.F16.F32.PACK_AB R0, RZ, R0 ;  /* 0x00000000ff00723e */ /* 0x000fc800000000ff */
[----:B------:R-:W-:Y:S01]  /*6bc0*/  PRMT R22, R0, 0x7610, R22 ;  /* 0x0000761000167816 */ /* 0x000fe20000000016 */
[----:B------:R-:W-:Y:S06]  /*6bd0*/  BRA `(.L_x_32433) ;  /* 0x0000000400d07947 */ /* 0x000fec0003800000 */
.L_x_32440:
        /* <DEDUP_REMOVED lines=13> */
.L_x_32447:
        /* <DEDUP_REMOVED lines=21> */
.L_x_32451:
[----:B------:R-:W-:Y:S05]  /*6e00*/  BSYNC B1 ;  /* 0x0000000000017941 */ /* 0x000fea0003800000 */
.L_x_32450:
[----:B------:R-:W-:Y:S01]  /*6e10*/  LEA R3, R0, 0x3b800000, 0x17 ;  /* 0x3b80000000037811 */ /* 0x000fe200078eb8ff */
[----:B------:R-:W-:-:S05]  /*6e20*/  IMAD.SHL.U32 R0, R2, 0x100000, RZ ;  /* 0x0010000002007824 */ /* 0x000fca00078e00ff */
[----:B------:R-:W-:-:S07]  /*6e30*/  LOP3.LUT R0, R3, R0, R4, 0xfe, !PT ;  /* 0x0000000003007212 */ /* 0x000fce00078efe04 */
.L_x_32449:
[----:B------:R-:W-:Y:S05]  /*6e40*/  BSYNC B0 ;  /* 0x0000000000007941 */ /* 0x000fea0003800000 */
.L_x_32448:
[----:B------:R-:W-:-:S04]  /*6e50*/  F2FP.F16.F32.PACK_AB R0, RZ, R0 ;  /* 0x00000000ff00723e */ /* 0x000fc800000000ff */
[----:B------:R-:W-:Y:S01]  /*6e60*/  PRMT R22, R0, 0x7610, R22 ;  /* 0x0000761000167816 */ /* 0x000fe20000000016 */
[----:B------:R-:W-:Y:S06]  /*6e70*/  BRA `(.L_x_32433) ;  /* 0x0000000400287947 */ /* 0x000fec0003800000 */
.L_x_32446:
        /* <DEDUP_REMOVED lines=21> */
.L_x_32455:
[----:B------:R-:W-:Y:S05]  /*6fd0*/  BSYNC B1 ;  /* 0x0000000000017941 */ /* 0x000fea0003800000 */
.L_x_32454:
[----:B------:R-:W-:Y:S01]  /*6fe0*/  LEA R3, R0, 0x37800000, 0x17 ;  /* 0x3780000000037811 */ /* 0x000fe200078eb8ff */
[----:B------:R-:W-:-:S05]  /*6ff0*/  IMAD.SHL.U32 R0, R2, 0x200000, RZ ;  /* 0x0020000002007824 */ /* 0x000fca00078e00ff */
[----:B------:R-:W-:-:S07]  /*7000*/  LOP3.LUT R0, R3, R0, R4, 0xfe, !PT ;  /* 0x0000000003007212 */ /* 0x000fce00078efe04 */
.L_x_32453:
[----:B------:R-:W-:Y:S05]  /*7010*/  BSYNC B0 ;  /* 0x0000000000007941 */ /* 0x000fea0003800000 */
.L_x_32452:
[----:B------:R-:W-:-:S04]  /*7020*/  F2FP.F16.F32.PACK_AB R0, RZ, R0 ;  /* 0x00000000ff00723e */ /* 0x000fc800000000ff */
[----:B------:R-:W-:Y:S01]  /*7030*/  PRMT R22, R0, 0x7610, R22 ;  /* 0x0000761000167816 */ /* 0x000fe20000000016 */
[----:B------:R-:W-:Y:S06]  /*7040*/  BRA `(.L_x_32433) ;  /* 0x0000000000b47947 */ /* 0x000fec0003800000 */
.L_x_32445:
        /* <DEDUP_REMOVED lines=14> */
.L_x_32459:
[----:B------:R-:W-:Y:S05]  /*7130*/  BSYNC B0 ;  /* 0x0000000000007941 */ /* 0x000fea0003800000 */
.L_x_32458:
[----:B------:R-:W-:-:S04]  /*7140*/  F2FP.F16.F32.PACK_AB R0, RZ, R0 ;  /* 0x00000000ff00723e */ /* 0x000fc800000000ff */
[----:B------:R-:W-:Y:S01]  /*7150*/  PRMT R22, R0, 0x7610, R22 ;  /* 0x0000761000167816 */ /* 0x000fe20000000016 */
[----:B------:R-:W-:Y:S06]  /*7160*/  BRA `(.L_x_32433) ;  /* 0x00000000006c7947 */ /* 0x000fec0003800000 */
.L_x_32432:
        /* <DEDUP_REMOVED lines=16> */
.L_x_32460:
[----:B------:R-:W-:Y:S01]  /*7270*/  PRMT R22, RZ, 0x7610, R22 ;  /* 0x00007610ff167816 */ /* 0x000fe20000000016 */
[----:B------:R-:W-:Y:S06]  /*7280*/  BRA `(.L_x_32433) ;  /* 0x0000000000247947 */ /* 0x000fec0003800000 */
.L_x_32457:
[----:B------:R-:W2:Y:S02]  /*7290*/  LDG.E.64 R2, desc[UR36][R2.64] ;  /* 0x0000002402027981 */ /* 0x000ea4000c1e1b00 */
[----:B--2---:R-:W1:Y:S02]  /*72a0*/  I2F.U64 R0, R2 ;  /* 0x0000000200007312 */ /* 0x004e640000301000 */
[----:B-1----:R-:W-:-:S04]  /*72b0*/  F2FP.F16.F32.PACK_AB R0, RZ, R0 ;  /* 0x00000000ff00723e */ /* 0x002fc800000000ff */
[----:B------:R-:W-:Y:S01]  /*72c0*/  PRMT R22, R0, 0x7610, R22 ;  /* 0x0000761000167816 */ /* 0x000fe20000000016 */
[----:B------:R-:W-:Y:S06]  /*72d0*/  BRA `(.L_x_32433) ;  /* 0x0000000000107947 */ /* 0x000fec0003800000 */
.L_x_32456:
[----:B------:R-:W2:Y:S02]  /*72e0*/  LDG.E R2, desc[UR36][R2.64] ;  /* 0x0000002402027981 */ /* 0x000ea4000c1e1900 */
[----:B--2---:R-:W-:-:S04]  /*72f0*/  I2FP.F32.U32 R0, R2 ;  /* 0x0000000200007245 */ /* 0x004fc80000201000 */
[----:B------:R-:W-:-:S04]  /*7300*/  F2FP.F16.F32.PACK_AB R0, RZ, R0 ;  /* 0x00000000ff00723e */ /* 0x000fc800000000ff */
[----:B------:R-:W-:-:S07]  /*7310*/  PRMT R22, R0, 0x7610, R22 ;  /* 0x0000761000167816 */ /* 0x000fce0000000016 */
.L_x_32433:
[----:B-12---:R-:W1:Y:S01]  /*7320*/  LDC.U8 R2, c[0x0][0x493] ;  /* 0x000124c0ff027b82 */ /* 0x006e620000000000 */
        /* <DEDUP_REMOVED lines=19> */
.L_x_32464:
[----:B------:R-:W2:Y:S02]  /*7460*/  LDG.E.U8 R4, desc[UR36][R4.64] ;  /* 0x0000002404047981 */ /* 0x000ea4000c1e1100 */
[----:B--2---:R-:W-:-:S04]  /*7470*/  I2FP.F32.U32 R0, R4 ;  /* 0x0000000400007245 */ /* 0x004fc80000201000 */
[----:B------:R-:W-:-:S04]  /*7480*/  F2FP.F16.F32.PACK_AB R0, RZ, R0 ;  /* 0x00000000ff00723e */ /* 0x000fc800000000ff */
[----:B------:R-:W-:Y:S01]  /*7490*/  PRMT R2, R0, 0x7610, R2 ;  /* 0x0000761000027816 */ /* 0x000fe20000000002 */
[----:B------:R-:W-:Y:S06]  /*74a0*/  BRA `(.L_x_32466) ;  /* 0x0000000c00b87947 */ /* 0x000fec0003800000 */
.L_x_32463:
        /* <DEDUP_REMOVED lines=11> */
.L_x_32468:
[----:B------:R-:W2:Y:S02]  /*7560*/  LDG.E R4, desc[UR36][R4.64] ;  /* 0x0000002404047981 */ /* 0x000ea4000c1e1900 */
[----:B--2---:R-:W-:-:S04]  /*7570*/  I2FP.F32.S32 R0, R4 ;  /* 0x0000000400007245 */ /* 0x004fc80000201400 */
[----:B------:R-:W-:-:S04]  /*7580*/  F2FP.F16.F32.PACK_AB R0, RZ, R0 ;  /* 0x00000000ff00723e */ /* 0x000fc800000000ff */
[----:B------:R-:W-:Y:S01]  /*7590*/  PRMT R2, R0, 0x7610, R2 ;  /* 0x0000761000027816 */ /* 0x000fe20000000002 */
[----:B------:R-:W-:Y:S06]  /*75a0*/  BRA `(.L_x_32466) ;  /* 0x0000000c00787947 */ /* 0x000fec0003800000 */
.L_x_32467:
[----:B------:R-:W2:Y:S02]  /*75b0*/  LDG.E.U16 R4, desc[UR36][R4.64] ;  /* 0x0000002404047981 */ /* 0x000ea4000c1e1500 */
[----:B--2---:R-:W1:Y:S02]  /*75c0*/  I2F.S16 R0, R4 ;  /* 0x0000000400007306 */ /* 0x004e640000101400 */
[----:B-1----:R-:W-:-:S04]  /*75d0*/  F2FP.F16.F32.PACK_AB R0, RZ, R0 ;  /* 0x00000000ff00723e */ /* 0x002fc800000000ff */
[----:B------:R-:W-:Y:S01]  /*75e0*/  PRMT R2, R0, 0x7610, R2 ;  /* 0x0000761000027816 */ /* 0x000fe20000000002 */
[----:B------:R-:W-:Y:S06]  /*75f0*/  BRA `(.L_x_32466) ;  /* 0x0000000c00647947 */ /* 0x000fec0003800000 */
.L_x_32462:
        /* <DEDUP_REMOVED lines=9> */
.L_x_32470:
[----:B------:R2:W5:Y:S01]  /*7690*/  LDG.E.U16 R2, desc[UR36][R4.64] ;  /* 0x0000002404027981 */ /* 0x000562000c1e1500 */
[----:B------:R-:W-:Y:S05]  /*76a0*/  BRA `(.L_x_32466) ;  /* 0x0000000c00387947 */ /* 0x000fea0003800000 */
.L_x_32469:
        /* <DEDUP_REMOVED lines=9> */
.L_x_32472:
[----:B------:R1:W5:Y:S01]  /*7740*/  LDG.E.U16 R2, desc[UR36][R4.64] ;  /* 0x0000002404027981 */ /* 0x000362000c1e1500 */
[----:B------:R-:W-:Y:S05]  /*7750*/  BRA `(.L_x_32466) ;  /* 0x0000000c000c7947 */ /* 0x000fea0003800000 */
.L_x_32471:
        /* <DEDUP_REMOVED lines=9> */
.L_x_32461:
        /* <DEDUP_REMOVED lines=14> */
.L_x_32475:
        /* <DEDUP_REMOVED lines=9> */
.L_x_32474:
        /* <DEDUP_REMOVED lines=28> */
.L_x_32477:
        /* <DEDUP_REMOVED lines=14> */
.L_x_32476:
[----:B------:R-:W2:Y:S02]  /*7c00*/  LDG.E.U16 R0, desc[UR36][R4.64] ;  /* 0x0000002404007981 */ /* 0x000ea4000c1e1500 */
[----:B--2---:R-:W-:-:S05]  /*7c10*/  IMAD.U32 R0, R0, 0x10000, RZ ;  /* 0x0001000000007824 */ /* 0x004fca00078e00ff */
[----:B------:R-:W-:-:S04]  /*7c20*/  F2FP.F16.F32.PACK_AB R0, RZ, R0 ;  /* 0x00000000ff00723e */ /* 0x000fc800000000ff */
[----:B------:R-:W-:Y:S01]  /*7c30*/  PRMT R2, R0, 0x7610, R2 ;  /* 0x0000761000027816 */ /* 0x000fe20000000002 */
[----:B------:R-:W-:Y:S06]  /*7c40*/  BRA `(.L_x_32466) ;  /* 0x0000000400d07947 */ /* 0x000fec0003800000 */
.L_x_32473:
        /* <DEDUP_REMOVED lines=13> */
.L_x_32480:
        /* <DEDUP_REMOVED lines=21> */
.L_x_32484:
[----:B------:R-:W-:Y:S05]  /*7e70*/  BSYNC B1 ;  /* 0x0000000000017941 */ /* 0x000fea0003800000 */
.L_x_32483:
[----:B------:R-:W-:Y:S01]  /*7e80*/  LEA R3, R0, 0x3b800000, 0x17 ;  /* 0x3b80000000037811 */ /* 0x000fe200078eb8ff */
[----:B------:R-:W-:-:S05]  /*7e90*/  IMAD.SHL.U32 R0, R2, 0x100000, RZ ;  /* 0x0010000002007824 */ /* 0x000fca00078e00ff */
[----:B------:R-:W-:-:S07]  /*7ea0*/  LOP3.LUT R0, R3, R0, R4, 0xfe, !PT ;  /* 0x0000000003007212 */ /* 0x000fce00078efe04 */
.L_x_32482:
[----:B------:R-:W-:Y:S05]  /*7eb0*/  BSYNC B0 ;  /* 0x0000000000007941 */ /* 0x000fea0003800000 */
.L_x_32481:
[----:B------:R-:W-:-:S04]  /*7ec0*/  F2FP.F16.F32.PACK_AB R0, RZ, R0 ;  /* 0x00000000ff00723e */ /* 0x000fc800000000ff */
[----:B------:R-:W-:Y:S01]  /*7ed0*/  PRMT R2, R0, 0x7610, R2 ;  /* 0x0000761000027816 */ /* 0x000fe20000000002 */
[----:B------:R-:W-:Y:S06]  /*7ee0*/  BRA `(.L_x_32466) ;  /* 0x0000000400287947 */ /* 0x000fec0003800000 */
.L_x_32479:
        /* <DEDUP_REMOVED lines=21> */
.L_x_32488:
[----:B------:R-:W-:Y:S05]  /*8040*/  BSYNC B1 ;  /* 0x0000000000017941 */ /* 0x000fea0003800000 */
.L_x_32487:
[----:B------:R-:W-:Y:S01]  /*8050*/  LEA R3, R0, 0x37800000, 0x17 ;  /* 0x3780000000037811 */ /* 0x000fe200078eb8ff */
[----:B------:R-:W-:-:S05]  /*8060*/  IMAD.SHL.U32 R0, R2, 0x200000, RZ ;  /* 0x0020000002007824 */ /* 0x000fca00078e00ff */
[----:B------:R-:W-:-:S07]  /*8070*/  LOP3.LUT R0, R3, R0, R4, 0xfe, !PT ;  /* 0x0000000003007212 */ /* 0x000fce00078efe04 */
.L_x_32486:
[----:B------:R-:W-:Y:S05]  /*8080*/  BSYNC B0 ;  /* 0x0000000000007941 */ /* 0x000fea0003800000 */
.L_x_32485:
[----:B------:R-:W-:-:S04]  /*8090*/  F2FP.F16.F32.PACK_AB R0, RZ, R0 ;  /* 0x00000000ff00723e */ /* 0x000fc800000000ff */
[----:B------:R-:W-:Y:S01]  /*80a0*/  PRMT R2, R0, 0x7610, R2 ;  /* 0x0000761000027816 */ /* 0x000fe20000000002 */
[----:B------:R-:W-:Y:S06]  /*80b0*/  BRA `(.L_x_32466) ;  /* 0x0000000000b47947 */ /* 0x000fec0003800000 */
.L_x_32478:
        /* <DEDUP_REMOVED lines=14> */
.L_x_32492:
[----:B------:R-:W-:Y:S05]  /*81a0*/  BSYNC B0 ;  /* 0x0000000000007941 */ /* 0x000fea0003800000 */
.L_x_32491:
[----:B------:R-:W-:-:S04]  /*81b0*/  F2FP.F16.F32.PACK_AB R0, RZ, R0 ;  /* 0x00000000ff00723e */ /* 0x000fc800000000ff */
[----:B------:R-:W-:Y:S01]  /*81c0*/  PRMT R2, R0, 0x7610, R2 ;  /* 0x0000761000027816 */ /* 0x000fe20000000002 */
[----:B------:R-:W-:Y:S06]  /*81d0*/  BRA `(.L_x_32466) ;  /* 0x00000000006c7947 */ /* 0x000fec0003800000 */
.L_x_32465:
        /* <DEDUP_REMOVED lines=16> */
.L_x_32493:
[----:B------:R-:W-:Y:S01]  /*82e0*/  PRMT R2, RZ, 0x7610, R2 ;  /* 0x00007610ff027816 */ /* 0x000fe20000000002 */
[----:B------:R-:W-:Y:S06]  /*82f0*/  BRA `(.L_x_32466) ;  /* 0x0000000000247947 */ /* 0x000fec0003800000 */
.L_x_32490:
[----:B------:R-:W2:Y:S02]  /*8300*/  LDG.E.64 R4, desc[UR36][R4.64] ;  /* 0x0000002404047981 */ /* 0x000ea4000c1e1b00 */
[----:B--2---:R-:W1:Y:S02]  /*8310*/  I2F.U64 R0, R4 ;  /* 0x0000000400007312 */ /* 0x004e640000301000 */
[----:B-1----:R-:W-:-:S04]  /*8320*/  F2FP.F16.F32.PACK_AB R0, RZ, R0 ;  /* 0x00000000ff00723e */ /* 0x002fc800000000ff */
[----:B------:R-:W-:Y:S01]  /*8330*/  PRMT R2, R0, 0x7610, R2 ;  /* 0x0000761000027816 */ /* 0x000fe20000000002 */
[----:B------:R-:W-:Y:S06]  /*8340*/  BRA `(.L_x_32466) ;  /* 0x0000000000107947 */ /* 0x000fec0003800000 */
.L_x_32489:
[----:B------:R-:W2:Y:S02]  /*8350*/  LDG.E R4, desc[UR36][R4.64] ;  /* 0x0000002404047981 */ /* 0x000ea4000c1e1900 */
[----:B--2---:R-:W-:-:S04]  /*8360*/  I2FP.F32.U32 R0, R4 ;  /* 0x0000000400007245 */ /* 0x004fc80000201000 */
[----:B------:R-:W-:-:S04]  /*8370*/  F2FP.F16.F32.PACK_AB R0, RZ, R0 ;  /* 0x00000000ff00723e */ /* 0x000fc800000000ff */
[----:B------:R-:W-:-:S07]  /*8380*/  PRMT R2, R0, 0x7610, R2 ;  /* 0x0000761000027816 */ /* 0x000fce0000000002 */
.L_x_32466:
[----:B-----5:R-:W-:Y:S01]  /*8390*/  HADD2.F32 R22, -RZ, R22.H0_H0 ;  /* 0x20000016ff167230 */ /* 0x020fe20000004100 */
[----:B------:R-:W-:Y:S01]  /*83a0*/  BSSY B0, `(.L_x_32494) ;  /* 0x0000041000007945 */ /* 0x000fe20003800000 */
[----:B-12---:R-:W-:-:S03]  /*83b0*/  HADD2.F32 R5, -RZ, R2.H0_H0 ;  /* 0x20000002ff057230 */ /* 0x006fc60000004100 */
        /* <DEDUP_REMOVED lines=26> */
.L_x_32499:
[----:B------:R-:W-:Y:S01]  /*8560*/  FSETP.GEU.FTZ.AND P0, PT, R7, -R6, PT ;  /* 0x800000060700720b */ /* 0x000fe20003f1e000 */
[----:B------:R-:W-:-:S12]  /*8570*/  FADD.FTZ R0, R0, -1 ;  /* 0xbf80000000007421 */ /* 0x000fd80000010000 */
[----:B------:R-:W-:-:S07]  /*8580*/  @!P0 FADD.FTZ R0, R0, -1 ;  /* 0xbf80000000008421 */ /* 0x000fce0000010000 */
.L_x_32498:
[----:B------:R-:W-:Y:S05]  /*8590*/  BSYNC B1 ;  /* 0x0000000000017941 */ /* 0x000fea0003800000 */
.L_x_32497:
[----:B------:R-:W-:Y:S01]  /*85a0*/  FFMA.FTZ R3, -R6, R0, R3 ;  /* 0x0000000006037223 */ /* 0x000fe20000010103 */
[----:B------:R-:W-:Y:S06]  /*85b0*/  BRA `(.L_x_32495) ;  /* 0x00000000007c7947 */ /* 0x000fec0003800000 */
.L_x_32496:
        /* <DEDUP_REMOVED lines=15> */
.L_x_32502:
        /* <DEDUP_REMOVED lines=13> */
.L_x_32501:
[----:B------:R-:W-:Y:S05]  /*8780*/  BSYNC B1 ;  /* 0x0000000000017941 */ /* 0x000fea0003800000 */
.L_x_32500:
[----:B------:R-:W-:-:S04]  /*8790*/  FMUL.FTZ R3, R3, 1.1920928955078125e-07 ;  /* 0x3400000003037820 */ /* 0x000fc80000410000 */
[----:B------:R-:W-:-:S07]  /*87a0*/  FMUL.FTZ R3, R8, R3 ;  /* 0x0000000308037220 */ /* 0x000fce0000410000 */
.L_x_32495:
[----:B------:R-:W-:Y:S05]  /*87b0*/  BSYNC B0 ;  /* 0x0000000000007941 */ /* 0x000fea0003800000 */
.L_x_32494:
        /* <DEDUP_REMOVED lines=26> */
.L_x_32506:
[----:B------:R-:W-:-:S06]  /*8960*/  HADD2.F32 R3, -RZ, R0.H0_H0 ;  /* 0x20000000ff037230 */ /* 0x000fcc0000004100 */
[----:B------:R-:W1:Y:S02]  /*8970*/  F2I.S64.TRUNC R2, R3 ;  /* 0x0000000300027311 */ /* 0x000e64000020d900 */
[----:B-1----:R1:W-:Y:S01]  /*8980*/  STG.E.U8 desc[UR36][R16.64], R2 ;  /* 0x0000000210007986 */ /* 0x0023e2000c101124 */
[----:B------:R-:W-:Y:S05]  /*8990*/  BRA `(.L_x_32508) ;  /* 0x0000000c00847947 */ /* 0x000fea0003800000 */
.L_x_32505:
        /* <DEDUP_REMOVED lines=10> */
.L_x_32510:
[----:B------:R-:W-:-:S04]  /*8a40*/  HADD2.F32 R0, -RZ, R0.H0_H0 ;  /* 0x20000000ff007230 */ /* 0x000fc80000004100 */
[----:B------:R-:W1:Y:S02]  /*8a50*/  F2I.FTZ.TRUNC.NTZ R3, R0 ;  /* 0x0000000000037305 */ /* 0x000e64000021f100 */
[----:B-1----:R1:W-:Y:S01]  /*8a60*/  STG.E desc[UR36][R16.64], R3 ;  /* 0x0000000310007986 */ /* 0x0023e2000c101924 */
[----:B------:R-:W-:Y:S05]  /*8a70*/  BRA `(.L_x_32508) ;  /* 0x0000000c004c7947 */ /* 0x000fea0003800000 */
.L_x_32509:
[----:B------:R-:W-:-:S04]  /*8a80*/  HADD2.F32 R0, -RZ, R0.H0_H0 ;  /* 0x20000000ff007230 */ /* 0x000fc80000004100 */
[----:B------:R-:W1:Y:S02]  /*8a90*/  F2I.FTZ.TRUNC.NTZ R3, R0 ;  /* 0x0000000000037305 */ /* 0x000e64000021f100 */
[----:B-1----:R1:W-:Y:S01]  /*8aa0*/  STG.E.U16 desc[UR36][R16.64], R3 ;  /* 0x0000000310007986 */ /* 0x0023e2000c101524 */
[----:B------:R-:W-:Y:S05]  /*8ab0*/  BRA `(.L_x_32508) ;  /* 0x0000000c003c7947 */ /* 0x000fea0003800000 */
.L_x_32504:
        /* <DEDUP_REMOVED lines=9> */
.L_x_32512:
[----:B------:R1:W-:Y:S01]  /*8b50*/  STG.E.U16 desc[UR36][R16.64], R0 ;  /* 0x0000000010007986 */ /* 0x0003e2000c101524 */
[----:B------:R-:W-:Y:S05]  /*8b60*/  BRA `(.L_x_32508) ;  /* 0x0000000c00107947 */ /* 0x000fea0003800000 */
.L_x_32511:
        /* <DEDUP_REMOVED lines=10> */
.L_x_32514:
[----:B------:R-:W-:-:S05]  /*8c10*/  HADD2.F32 R0, -RZ, R0.H0_H0 ;  /* 0x20000000ff007230 */ /* 0x000fca0000004100 */
[----:B------:R-:W-:-:S04]  /*8c20*/  F2FP.F16.F32.PACK_AB R0, RZ, R0 ;  /* 0x00000000ff00723e */ /* 0x000fc800000000ff */
[----:B------:R-:W-:-:S05]  /*8c30*/  PRMT R0, R0, 0x5410, RZ ;  /* 0x0000541000007816 */ /* 0x000fca00000000ff */
[----:B------:R1:W-:Y:S01]  /*8c40*/  STG.E desc[UR36][R16.64], R0 ;  /* 0x0000000010007986 */ /* 0x0003e2000c101924 */
[----:B------:R-:W-:Y:S05]  /*8c50*/  BRA `(.L_x_32508) ;  /* 0x0000000800d47947 */ /* 0x000fea0003800000 */
.L_x_32513:
[----:B------:R-:W-:-:S05]  /*8c60*/  HADD2.F32 R2, -RZ, R0.H0_H0 ;  /* 0x20000000ff027230 */ /* 0x000fca0000004100 */
[----:B------:R-:W-:-:S06]  /*8c70*/  FMUL.FTZ R2, R2, 1 ;  /* 0x3f80000002027820 */ /* 0x000fcc0000410000 */
[----:B------:R-:W1:Y:S02]  /*8c80*/  F2F.F64.F32 R2, R2 ;  /* 0x0000000200027310 */ /* 0x000e640000201800 */
[----:B-1----:R1:W-:Y:S01]  /*8c90*/  STG.E.64 desc[UR36][R16.64], R2 ;  /* 0x0000000210007986 */ /* 0x0023e2000c101b24 */
[----:B------:R-:W-:Y:S05]  /*8ca0*/  BRA `(.L_x_32508) ;  /* 0x0000000800c07947 */ /* 0x000fea0003800000 */
.L_x_32503:
        /* <DEDUP_REMOVED lines=13> */
.L_x_32517:
[----:B------:R-:W-:Y:S01]  /*8d80*/  HADD2.F32 R0, -RZ, R0.H0_H0 ;  /* 0x20000000ff007230 */ /* 0x000fe20000004100 */
[----:B------:R-:W-:-:S04]  /*8d90*/  CS2R R6, SRZ ;  /* 0x0000000000067805 */ /* 0x000fc8000001ff00 */
[----:B------:R-:W-:-:S04]  /*8da0*/  FMUL.FTZ R0, R0, 1 ;  /* 0x3f80000000007820 */ /* 0x000fc80000410000 */
[----:B------:R-:W1:Y:S02]  /*8db0*/  F2F.F64.F32 R4, R0 ;  /* 0x0000000000047310 */ /* 0x000e640000201800 */
[----:B-1----:R1:W-:Y:S01]  /*8dc0*/  STG.E.128 desc[UR36][R16.64], R4 ;  /* 0x0000000410007986 */ /* 0x0023e2000c101d24 */
[----:B------:R-:W-:Y:S05]  /*8dd0*/  BRA `(.L_x_32508) ;  /* 0x0000000800747947 */ /* 0x000fea0003800000 */
.L_x_32516:
        /* <DEDUP_REMOVED lines=21> */
.L_x_32521:
[----:B------:R-:W-:Y:S05]  /*8f30*/  BSYNC B0 ;  /* 0x0000000000007941 */ /* 0x000fea0003800000 */
.L_x_32520:
[----:B------:R-:W-:-:S05]  /*8f40*/  LOP3.LUT R3, R0, R3, RZ, 0xfc, !PT ;  /* 0x0000000300037212 */ /* 0x000fca00078efcff */
[----:B------:R1:W-:Y:S01]  /*8f50*/  STG.E.U8 desc[UR36][R16.64], R3 ;  /* 0x0000000310007986 */ /* 0x0003e2000c101124 */
[----:B------:R-:W-:Y:S05]  /*8f60*/  BRA `(.L_x_32508) ;  /* 0x0000000800107947 */ /* 0x000fea0003800000 */
.L_x_32519:
        /* <DEDUP_REMOVED lines=13> */
.L_x_32523:
[----:B------:R-:W-:Y:S01]  /*9040*/  IMAD.MOV.U32 R0, RZ, RZ, 0x7f ;  /* 0x0000007fff007424 */ /* 0x000fe200078e00ff */
[----:B------:R-:W-:-:S04]  /*9050*/  ISETP.GT.U32.AND P0, PT, R2, 0x7f800000, PT ;  /* 0x7f8000000200780c */ /* 0x000fc80003f04070 */
[----:B------:R-:W-:-:S09]  /*9060*/  SEL R0, R0, 0x7c, P0 ;  /* 0x0000007c00007807 */ /* 0x000fd20000000000 */
.L_x_32524:
[----:B------:R-:W-:Y:S05]  /*9070*/  BSYNC B0 ;  /* 0x0000000000007941 */ /* 0x000fea0003800000 */
.L_x_32522:
[----:B------:R-:W-:-:S04]  /*9080*/  LOP3.LUT R2, R3, 0x80000000, RZ, 0xc0, !PT ;  /* 0x8000000003027812 */ /* 0x000fc800078ec0ff */
[----:B------:R-:W-:-:S04]  /*9090*/  SHF.R.U32.HI R3, RZ, 0x18, R2 ;  /* 0x00000018ff037819 */ /* 0x000fc80000011602 */
[----:B------:R-:W-:-:S05]  /*90a0*/  LOP3.LUT R3, R0, R3, RZ, 0xfc, !PT ;  /* 0x0000000300037212 */ /* 0x000fca00078efcff */
[----:B------:R1:W-:Y:S01]  /*90b0*/  STG.E.U8 desc[UR36][R16.64], R3 ;  /* 0x0000000310007986 */ /* 0x0003e2000c101124 */
[----:B------:R-:W-:Y:S05]  /*90c0*/  BRA `(.L_x_32508) ;  /* 0x0000000400b87947 */ /* 0x000fea0003800000 */
.L_x_32518:
[----:B------:R-:W-:-:S05]  /*90d0*/  HADD2.F32 R0, -RZ, R0.H0_H0 ;  /* 0x20000000ff007230 */ /* 0x000fca0000004100 */
[----:B------:R-:W-:-:S05]  /*90e0*/  F2FP.BF16.F32.PACK_AB R0, RZ, R0 ;  /* 0x00000000ff00723e */ /* 0x000fca00000010ff */
[----:B------:R1:W-:Y:S01]  /*90f0*/  STG.E.U16 desc[UR36][R16.64], R0 ;  /* 0x0000000010007986 */ /* 0x0003e2000c101524 */
[----:B------:R-:W-:Y:S05]  /*9100*/  BRA `(.L_x_32508) ;  /* 0x0000000400a87947 */ /* 0x000fea0003800000 */
.L_x_32515:
        /* <DEDUP_REMOVED lines=12> */
.L_x_32527:
        /* <DEDUP_REMOVED lines=17> */
.L_x_32530:
[----:B------:R-:W-:-:S04]  /*92e0*/  LOP3.LUT R2, R3, 0x80000000, RZ, 0xc0, !PT ;  /* 0x8000000003027812 */ /* 0x000fc800078ec0ff */
[----:B------:R-:W-:-:S04]  /*92f0*/  SHF.R.U32.HI R3, RZ, 0x18, R2 ;  /* 0x00000018ff037819 */ /* 0x000fc80000011602 */
[----:B------:R-:W-:-:S04]  /*9300*/  LOP3.LUT R0, R0, R3, RZ, 0xfc, !PT ;  /* 0x0000000300007212 */ /* 0x000fc800078efcff */
[----:B------:R-:W-:-:S07]  /*9310*/  PRMT R8, R0, 0x7610, R8 ;  /* 0x0000761000087816 */ /* 0x000fce0000000008 */
.L_x_32529:
[----:B------:R-:W-:Y:S05]  /*9320*/  BSYNC B0 ;  /* 0x0000000000007941 */ /* 0x000fea0003800000 */
.L_x_32528:
[----:B------:R4:W-:Y:S01]  /*9330*/  STG.E.U8 desc[UR36][R16.64], R8 ;  /* 0x0000000810007986 */ /* 0x0009e2000c101124 */
[----:B------:R-:W-:Y:S05]  /*9340*/  BRA `(.L_x_32508) ;  /* 0x0000000400187947 */ /* 0x000fea0003800000 */
.L_x_32526:
        /* <DEDUP_REMOVED lines=17> */
.L_x_32533:
[----:B------:R-:W-:-:S04]  /*9460*/  LOP3.LUT R2, R3, 0x80000000, RZ, 0xc0, !PT ;  /* 0x8000000003027812 */ /* 0x000fc800078ec0ff */
[----:B------:R-:W-:-:S04]  /*9470*/  SHF.R.U32.HI R3, RZ, 0x18, R2 ;  /* 0x00000018ff037819 */ /* 0x000fc80000011602 */
[----:B------:R-:W-:-:S04]  /*9480*/  LOP3.LUT R0, R0, R3, RZ, 0xfc, !PT ;  /* 0x0000000300007212 */ /* 0x000fc800078efcff */
[----:B------:R-:W-:-:S07]  /*9490*/  PRMT R8, R0, 0x7610, R8 ;  /* 0x0000761000087816 */ /* 0x000fce0000000008 */
.L_x_32532:
[----:B------:R-:W-:Y:S05]  /*94a0*/  BSYNC B0 ;  /* 0x0000000000007941 */ /* 0x000fea0003800000 */
.L_x_32531:
[----:B------:R1:W-:Y:S01]  /*94b0*/  STG.E.U8 desc[UR36][R16.64], R8 ;  /* 0x0000000810007986 */ /* 0x0003e2000c101124 */
[----:B------:R-:W-:Y:S05]  /*94c0*/  BRA `(.L_x_32508) ;  /* 0x0000000000b87947 */ /* 0x000fea0003800000 */
.L_x_32525:
        /* <DEDUP_REMOVED lines=22> */
.L_x_32507:
        /* <DEDUP_REMOVED lines=16> */
.L_x_32536:
[----:B------:R-:W-:Y:S05]  /*9730*/  BRA `(.L_x_32508) ;  /* 0x00000000001c7947 */ /* 0x000fea0003800000 */
.L_x_32535:
[----:B------:R-:W-:-:S06]  /*9740*/  HADD2.F32 R2, -RZ, R0.H0_H0 ;  /* 0x20000000ff027230 */ /* 0x000fcc0000004100 */
[----:B------:R-:W1:Y:S02]  /*9750*/  F2I.U64.TRUNC R2, R2 ;  /* 0x0000000200027311 */ /* 0x000e64000020d800 */
[----:B-1----:R3:W-:Y:S01]  /*9760*/  STG.E.64 desc[UR36][R16.64], R2 ;  /* 0x0000000210007986 */ /* 0x0027e2000c101b24 */
[----:B------:R-:W-:Y:S05]  /*9770*/  BRA `(.L_x_32508) ;  /* 0x00000000000c7947 */ /* 0x000fea0003800000 */
.L_x_32534:
[----:B------:R-:W-:-:S04]  /*9780*/  HADD2.F32 R0, -RZ, R0.H0_H0 ;  /* 0x20000000ff007230 */ /* 0x000fc80000004100 */
[----:B------:R-:W1:Y:S02]  /*9790*/  F2I.FTZ.U32.TRUNC.NTZ R3, R0 ;  /* 0x0000000000037305 */ /* 0x000e64000021f000 */
[----:B-1----:R1:W-:Y:S02]  /*97a0*/  STG.E desc[UR36][R16.64], R3 ;  /* 0x0000000310007986 */ /* 0x0023e4000c101924 */
.L_x_32508:
[----:B------:R-:W-:-:S07]  /*97b0*/  VIADD R19, R19, 0x80 ;  /* 0x0000008013137836 */ /* 0x000fce0000000000 */
.L_x_32426:
[----:B------:R-:W-:Y:S05]  /*97c0*/  BSYNC B6 ;  /* 0x0000000000067941 */ /* 0x000fea0003800000 */
.L_x_32425:
        /* <DEDUP_REMOVED lines=358> */
.L_x_32539:
        /* <DEDUP_REMOVED lines=23> */
.L_x_32543:
[----:B------:R-:W2:Y:S02]  /*afa0*/  LDG.E.U8 R2, desc[UR36][R2.64] ;  /* 0x0000002402027981 */ /* 0x000ea4000c1e1100 */
[----:B--2---:R-:W-:-:S04]  /*afb0*/  I2FP.F32.U32 R0, R2 ;  /* 0x0000000200007245 */ /* 0x004fc80000201000 */
[----:B------:R-:W-:-:S04]  /*afc0*/  F2FP.F16.F32.PACK_AB R0, RZ, R0 ;  /* 0x00000000ff00723e */ /* 0x000fc800000000ff */
[----:B------:R-:W-:Y:S01]  /*afd0*/  PRMT R22, R0, 0x7610, R22 ;  /* 0x0000761000167816 */ /* 0x000fe20000000016 */
[----:B------:R-:W-:Y:S06]  /*afe0*/  BRA `(.L_x_32545) ;  /* 0x0000000c00bc7947 */ /* 0x000fec0003800000 */
.L_x_32542:
        /* <DEDUP_REMOVED lines=11> */
.L_x_32547:
[----:B------:R-:W2:Y:S02]  /*b0a0*/  LDG.E R2, desc[UR36][R2.64] ;  /* 0x0000002402027981 */ /* 0x000ea4000c1e1900 */
[----:B--2---:R-:W-:-:S04]  /*b0b0*/  I2FP.F32.S32 R0, R2 ;  /* 0x0000000200007245 */ /* 0x004fc80000201400 */
[----:B------:R-:W-:-:S04]  /*b0c0*/  F2FP.F16.F32.PACK_AB R0, RZ, R0 ;  /* 0x00000000ff00723e */ /* 0x000fc800000000ff */
[----:B------:R-:W-:Y:S01]  /*b0d0*/  PRMT R22, R0, 0x7610, R22 ;  /* 0x0000761000167816 */ /* 0x000fe20000000016 */
[----:B------:R-:W-:Y:S06]  /*b0e0*/  BRA `(.L_x_32545) ;  /* 0x0000000c007c7947 */ /* 0x000fec0003800000 */
.L_x_32546:
[----:B------:R-:W2:Y:S02]  /*b0f0*/  LDG.E.U16 R2, desc[UR36][R2.64] ;  /* 0x0000002402027981 */ /* 0x000ea4000c1e1500 */
[----:B--2---:R-:W1:Y:S02]  /*b100*/  I2F.S16 R0, R2 ;  /* 0x0000000200007306 */ /* 0x004e640000101400 */
[----:B-1----:R-:W-:-:S04]  /*b110*/  F2FP.F16.F32.PACK_AB R0, RZ, R0 ;  /* 0x00000000ff00723e */ /* 0x002fc800000000ff */
[----:B------:R-:W-:Y:S01]  /*b120*/  PRMT R22, R0, 0x7610, R22 ;  /* 0x0000761000167816 */ /* 0x000fe20000000016 */
[----:B------:R-:W-:Y:S06]  /*b130*/  BRA `(.L_x_32545) ;  /* 0x0000000c00687947 */ /* 0x000fec0003800000 */
.L_x_32541:
        /* <DEDUP_REMOVED lines=9> */
.L_x_32549:
[----:B------:R1:W5:Y:S01]  /*b1d0*/  LDG.E.U16 R22, desc[UR36][R2.64] ;  /* 0x0000002402167981 */ /* 0x000362000c1e1500 */
[----:B------:R-:W-:Y:S05]  /*b1e0*/  BRA `(.L_x_32545) ;  /* 0x0000000c003c7947 */ /* 0x000fea0003800000 */
.L_x_32548:
        /* <DEDUP_REMOVED lines=9> */
.L_x_32551:
[----:B------:R2:W5:Y:S01]  /*b280*/  LDG.E.U16 R22, desc[UR36][R2.64] ;  /* 0x0000002402167981 */ /* 0x000562000c1e1500 */
[----:B------:R-:W-:Y:S05]  /*b290*/  BRA `(.L_x_32545) ;  /* 0x0000000c00107947 */ /* 0x000fea0003800000 */
.L_x_32550:
        /* <DEDUP_REMOVED lines=9> */
.L_x_32540:
        /* <DEDUP_REMOVED lines=14> */
.L_x_32554:
        /* <DEDUP_REMOVED lines=9> */
.L_x_32553:
        /* <DEDUP_REMOVED lines=28> */
.L_x_32556:
        /* <DEDUP_REMOVED lines=15> */
.L_x_32555:
[----:B------:R-:W2:Y:S02]  /*b750*/  LDG.E.U16 R0, desc[UR36][R2.64] ;  /* 0x0000002402007981 */ /* 0x000ea4000c1e1500 */
[----:B--2---:R-:W-:-:S05]  /*b760*/  IMAD.U32 R0, R0, 0x10000, RZ ;  /* 0x0001000000007824 */ /* 0x004fca00078e00ff */
[----:B------:R-:W-:-:S04]  /*b770*/  F2FP.F16.F32.PACK_AB R0, RZ, R0 ;  /* 0x00000000ff00723e */ /* 0x000fc800000000ff */
[----:B------:R-:W-:Y:S01]  /*b780*/  PRMT R22, R0, 0x7610, R22 ;  /* 0x0000761000167816 */ /* 0x000fe20000000016 */
[----:B------:R-:W-:Y:S06]  /*b790*/  BRA `(.L_x_32545) ;  /* 0x0000000400d07947 */ /* 0x000fec0003800000 */
.L_x_32552:
        /* <DEDUP_REMOVED lines=13> */
.L_x_32559:
        /* <DEDUP_REMOVED lines=21> */
.L_x_32563:
[----:B------:R-:W-:Y:S05]  /*b9c0*/  BSYNC B1 ;  /* 0x0000000000017941 */ /* 0x000fea0003800000 */
.L_x_32562:
[----:B------:R-:W-:Y:S01]  /*b9d0*/  LEA R3, R0, 0x3b800000, 0x17 ;  /* 0x3b80000000037811 */ /* 0x000fe200078eb8ff */
[----:B------:R-:W-:-:S05]  /*b9e0*/  IMAD.SHL.U32 R0, R2, 0x100000, RZ ;  /* 0x0010000002007824 */ /* 0x000fca00078e00ff */
[----:B------:R-:W-:-:S07]  /*b9f0*/  LOP3.LUT R0, R3, R0, R4, 0xfe, !PT ;  /* 0x0000000003007212 */ /* 0x000fce00078efe04 */
.L_x_32561:
[----:B------:R-:W-:Y:S05]  /*ba00*/  BSYNC B0 ;  /* 0x0000000000007941 */ /* 0x000fea0003800000 */
.L_x_32560:
[----:B------:R-:W-:-:S04]  /*ba10*/  F2FP.F16.F32.PACK_AB R0, RZ, R0 ;  /* 0x00000000ff00723e */ /* 0x000fc800000000ff */
[----:B------:R-:W-:Y:S01]  /*ba20*/  PRMT R22, R0, 0x7610, R22 ;  /* 0x0000761000167816 */ /* 0x000fe20000000016 */
[----:B------:R-:W-:Y:S06]  /*ba30*/  BRA `(.L_x_32545) ;  /* 0x0000000400287947 */ /* 0x000fec0003800000 */
.L_x_32558:
        /* <DEDUP_REMOVED lines=21> */
.L_x_32567:
[----:B------:R-:W-:Y:S05]  /*bb90*/  BSYNC B1 ;  /* 0x0000000000017941 */ /* 0x000fea0003800000 */
.L_x_32566:
[----:B------:R-:W-:Y:S01]  /*bba0*/  LEA R3, R0, 0x37800000, 0x17 ;  /* 0x3780000000037811 */ /* 0x000fe200078eb8ff */
[----:B------:R-:W-:-:S05]  /*bbb0*/  IMAD.SHL.U32 R0, R2, 0x200000, RZ ;  /* 0x0020000002007824 */ /* 0x000fca00078e00ff */
[----:B------:R-:W-:-:S07]  /*bbc0*/  LOP3.LUT R0, R3, R0, R4, 0xfe, !PT ;  /* 0x0000000003007212 */ /* 0x000fce00078efe04 */
.L_x_32565:
[----:B------:R-:W-:Y:S05]  /*bbd0*/  BSYNC B0 ;  /* 0x0000000000007941 */ /* 0x000fea0003800000 */
.L_x_32564:
[----:B------:R-:W-:-:S04]  /*bbe0*/  F2FP.F16.F32.PACK_AB R0, RZ, R0 ;  /* 0x00000000ff00723e */ /* 0x000fc800000000ff */
[----:B------:R-:W-:Y:S01]  /*bbf0*/  PRMT R22, R0, 0x7610, R22 ;  /* 0x0000761000167816 */ /* 0x000fe20000000016 */
[----:B------:R-:W-:Y:S06]  /*bc00*/  BRA `(.L_x_32545) ;  /* 0x0000000000b47947 */ /* 0x000fec0003800000 */
.L_x_32557:
        /* <DEDUP_REMOVED lines=14> */
.L_x_32571:
[----:B------:R-:W-:Y:S05]  /*bcf0*/  BSYNC B0 ;  /* 0x0000000000007941 */ /* 0x000fea0003800000 */
.L_x_32570:
[----:B------:R-:W-:-:S04]  /*bd00*/  F2FP.F16.F32.PACK_AB R0, RZ, R0 ;  /* 0x00000000ff00723e */ /* 0x000fc800000000ff */
[----:B------:R-:W-:Y:S01]  /*bd10*/  PRMT R22, R0, 0x7610, R22 ;  /* 0x0000761000167816 */ /* 0x000fe20000000016 */
[----:B------:R-:W-:Y:S06]  /*bd20*/  BRA `(.L_x_32545) ;  /* 0x00000000006c7947 */ /* 0x000fec0003800000 */
.L_x_32544:
        /* <DEDUP_REMOVED lines=16> */
.L_x_32572:
[----:B------:R-:W-:Y:S01]  /*be30*/  PRMT R22, RZ, 0x7610, R22 ;  /* 0x00007610ff167816 */ /* 0x000fe20000000016 */
[----:B------:R-:W-:Y:S06]  /*be40*/  BRA `(.L_x_32545) ;  /* 0x0000000000247947 */ /* 0x000fec0003800000 */
.L_x_32569:
[----:B------:R-:W2:Y:S02]  /*be50*/  LDG.E.64 R2, desc[UR36][R2.64] ;  /* 0x0000002402027981 */ /* 0x000ea4000c1e1b00 */
[----:B--2---:R-:W1:Y:S02]  /*be60*/  I2F.U64 R0, R2 ;  /* 0x0000000200007312 */ /* 0x004e640000301000 */
[----:B-1----:R-:W-:-:S04]  /*be70*/  F2FP.F16.F32.PACK_AB R0, RZ, R0 ;  /* 0x00000000ff00723e */ /* 0x002fc800000000ff */
[----:B------:R-:W-:Y:S01]  /*be80*/  PRMT R22, R0, 0x7610, R22 ;  /* 0x0000761000167816 */ /* 0x000fe20000000016 */
[----:B------:R-:W-:Y:S06]  /*be90*/  BRA `(.L_x_32545) ;  /* 0x0000000000107947 */ /* 0x000fec0003800000 */
.L_x_32568:
[----:B------:R-:W2:Y:S02]  /*bea0*/  LDG.E R2, desc[UR36][R2.64] ;  /* 0x0000002402027981 */ /* 0x000ea4000c1e1900 */
[----:B--2---:R-:W-:-:S04]  /*beb0*/  I2FP.F32.U32 R0, R2 ;  /* 0x0000000200007245 */ /* 0x004fc80000201000 */
[----:B------:R-:W-:-:S04]  /*bec0*/  F2FP.F16.F32.PACK_AB R0, RZ, R0 ;  /* 0x00000000ff00723e */ /* 0x000fc800000000ff */
[----:B------:R-:W-:-:S07]  /*bed0*/  PRMT R22, R0, 0x7610, R22 ;  /* 0x0000761000167816 */ /* 0x000fce0000000016 */
.L_x_32545:
        /* <DEDUP_REMOVED lines=20> */
.L_x_32576:
[----:B------:R-:W2:Y:S02]  /*c020*/  LDG.E.U8 R4, desc[UR36][R4.64] ;  /* 0x0000002404047981 */ /* 0x000ea4000c1e1100 */
[----:B--2---:R-:W-:-:S04]  /*c030*/  I2FP.F32.U32 R0, R4 ;  /* 0x0000000400007245 */ /* 0x004fc80000201000 */
[----:B------:R-:W-:-:S04]  /*c040*/  F2FP.F16.F32.PACK_AB R0, RZ, R0 ;  /* 0x00000000ff00723e */ /* 0x000fc800000000ff */
[----:B------:R-:W-:Y:S01]  /*c050*/  PRMT R2, R0, 0x7610, R2 ;  /* 0x0000761000027816 */ /* 0x000fe20000000002 */
[----:B------:R-:W-:Y:S06]  /*c060*/  BRA `(.L_x_32578) ;  /* 0x0000000c00b87947 */ /* 0x000fec0003800000 */
.L_x_32575:
        /* <DEDUP_REMOVED lines=11> */
.L_x_32580:
[----:B------:R-:W2:Y:S02]  /*c120*/  LDG.E R4, desc[UR36][R4.64] ;  /* 0x0000002404047981 */ /* 0x000ea4000c1e1900 */
[----:B--2---:R-:W-:-:S04]  /*c130*/  I2FP.F32.S32 R0, R4 ;  /* 0x0000000400007245 */ /* 0x004fc80000201400 */
[----:B------:R-:W-:-:S04]  /*c140*/  F2FP.F16.F32.PACK_AB R0, RZ, R0 ;  /* 0x00000000ff00723e */ /* 0x000fc800000000ff */
[----:B------:R-:W-:Y:S01]  /*c150*/  PRMT R2, R0, 0x7610, R2 ;  /* 0x0000761000027816 */ /* 0x000fe20000000002 */
[----:B------:R-:W-:Y:S06]  /*c160*/  BRA `(.L_x_32578) ;  /* 0x0000000c00787947 */ /* 0x000fec0003800000 */
.L_x_32579:
[----:B------:R-:W2:Y:S02]  /*c170*/  LDG.E.U16 R4, desc[UR36][R4.64] ;  /* 0x0000002404047981 */ /* 0x000ea4000c1e1500 */
[----:B--2---:R-:W1:Y:S02]  /*c180*/  I2F.S16 R0, R4 ;  /* 0x0000000400007306 */ /* 0x004e640000101400 */
[----:B-1----:R-:W-:-:S04]  /*c190*/  F2FP.F16.F32.PACK_AB R0, RZ, R0 ;  /* 0x00000000ff00723e */ /* 0x002fc800000000ff */
[----:B------:R-:W-:Y:S01]  /*c1a0*/  PRMT R2, R0, 0x7610, R2 ;  /* 0x0000761000027816 */ /* 0x000fe20000000002 */
[----:B------:R-:W-:Y:S06]  /*c1b0*/  BRA `(.L_x_32578) ;  /* 0x0000000c00647947 */ /* 0x000fec0003800000 */
.L_x_32574:
        /* <DEDUP_REMOVED lines=9> */
.L_x_32582:
[----:B------:R2:W5:Y:S01]  /*c250*/  LDG.E.U16 R2, desc[UR36][R4.64] ;  /* 0x0000002404027981 */ /* 0x000562000c1e1500 */
[----:B------:R-:W-:Y:S05]  /*c260*/  BRA `(.L_x_32578) ;  /* 0x0000000c00387947 */ /* 0x000fea0003800000 */
.L_x_32581:
        /* <DEDUP_REMOVED lines=9> */
.L_x_32584:
[----:B------:R1:W5:Y:S01]  /*c300*/  LDG.E.U16 R2, desc[UR36][R4.64] ;  /* 0x0000002404027981 */ /* 0x000362000c1e1500 */
[----:B------:R-:W-:Y:S05]  /*c310*/  BRA `(.L_x_32578) ;  /* 0x0000000c000c7947 */ /* 0x000fea0003800000 */
.L_x_32583:
        /* <DEDUP_REMOVED lines=9> */
.L_x_32573:
        /* <DEDUP_REMOVED lines=14> */
.L_x_32587:
        /* <DEDUP_REMOVED lines=9> */
.L_x_32586:
        /* <DEDUP_REMOVED lines=28> */
.L_x_32589:
        /* <DEDUP_REMOVED lines=14> */
.L_x_32588:
[----:B------:R-:W2:Y:S02]  /*c7c0*/  LDG.E.U16 R0, desc[UR36][R4.64] ;  /* 0x0000002404007981 */ /* 0x000ea4000c1e1500 */
[----:B--2---:R-:W-:-:S05]  /*c7d0*/  IMAD.U32 R0, R0, 0x10000, RZ ;  /* 0x0001000000007824 */ /* 0x004fca00078e00ff */
[----:B------:R-:W-:-:S04]  /*c7e0*/  F2FP.F16.F32.PACK_AB R0, RZ, R0 ;  /* 0x00000000ff00723e */ /* 0x000fc800000000ff */
[----:B------:R-:W-:Y:S01]  /*c7f0*/  PRMT R2, R0, 0x7610, R2 ;  /* 0x0000761000027816 */ /* 0x000fe20000000002 */
[----:B------:R-:W-:Y:S06]  /*c800*/  BRA `(.L_x_32578) ;  /* 0x0000000400d07947 */ /* 0x000fec0003800000 */
.L_x_32585:
        /* <DEDUP_REMOVED lines=13> */
.L_x_32592:
        /* <DEDUP_REMOVED lines=21> */
.L_x_32596:
[----:B------:R-:W-:Y:S05]  /*ca30*/  BSYNC B1 ;  /* 0x0000000000017941 */ /* 0x000fea0003800000 */
.L_x_32595:
[----:B------:R-:W-:Y:S01]  /*ca40*/  LEA R3, R0, 0x3b800000, 0x17 ;  /* 0x3b80000000037811 */ /* 0x000fe200078eb8ff */
[----:B------:R-:W-:-:S05]  /*ca50*/  IMAD.SHL.U32 R0, R2, 0x100000, RZ ;  /* 0x0010000002007824 */ /* 0x000fca00078e00ff */
[----:B------:R-:W-:-:S07]  /*ca60*/  LOP3.LUT R0, R3, R0, R4, 0xfe, !PT ;  /* 0x0000000003007212 */ /* 0x000fce00078efe04 */
.L_x_32594:
[----:B------:R-:W-:Y:S05]  /*ca70*/  BSYNC B0 ;  /* 0x0000000000007941 */ /* 0x000fea0003800000 */
.L_x_32593:
[----:B------:R-:W-:-:S04]  /*ca80*/  F2FP.F16.F32.PACK_AB R0, RZ, R0 ;  /* 0x00000000ff00723e */ /* 0x000fc800000000ff */
[----:B------:R-:W-:Y:S01]  /*ca90*/  PRMT R2, R0, 0x7610, R2 ;  /* 0x0000761000027816 */ /* 0x000fe20000000002 */
[----:B------:R-:W-:Y:S06]  /*caa0*/  BRA `(.L_x_32578) ;  /* 0x0000000400287947 */ /* 0x000fec0003800000 */
.L_x_32591:
        /* <DEDUP_REMOVED lines=21> */
.L_x_32600:
[----:B------:R-:W-:Y:S05]  /*cc00*/  BSYNC B1 ;  /* 0x0000000000017941 */ /* 0x000fea0003800000 */
.L_x_32599:
[----:B------:R-:W-:Y:S01]  /*cc10*/  LEA R3, R0, 0x37800000, 0x17 ;  /* 0x3780000000037811 */ /* 0x000fe200078eb8ff */
[----:B------:R-:W-:-:S05]  /*cc20*/  IMAD.SHL.U32 R0, R2, 0x200000, RZ ;  /* 0x0020000002007824 */ /* 0x000fca00078e00ff */
[----:B------:R-:W-:-:S07]  /*cc30*/  LOP3.LUT R0, R3, R0, R4, 0xfe, !PT ;  /* 0x0000000003007212 */ /* 0x000fce00078efe04 */
.L_x_32598:
[----:B------:R-:W-:Y:S05]  /*cc40*/  BSYNC B0 ;  /* 0x0000000000007941 */ /* 0x000fea0003800000 */
.L_x_32597:
[----:B------:R-:W-:-:S04]  /*cc50*/  F2FP.F16.F32.PACK_AB R0, RZ, R0 ;  /* 0x00000000ff00723e */ /* 0x000fc800000000ff */
[----:B------:R-:W-:Y:S01]  /*cc60*/  PRMT R2, R0, 0x7610, R2 ;  /* 0x0000761000027816 */ /* 0x000fe20000000002 */
[----:B------:R-:W-:Y:S06]  /*cc70*/  BRA `(.L_x_32578) ;  /* 0x0000000000b47947 */ /* 0x000fec0003800000 */
.L_x_32590:
        /* <DEDUP_REMOVED lines=14> */
.L_x_32604:
[----:B------:R-:W-:Y:S05]  /*cd60*/  BSYNC B0 ;  /* 0x0000000000007941 */ /* 0x000fea0003800000 */
.L_x_32603:
[----:B------:R-:W-:-:S04]  /*cd70*/  F2FP.F16.F32.PACK_AB R0, RZ, R0 ;  /* 0x00000000ff00723e */ /* 0x000fc800000000ff */
[----:B------:R-:W-:Y:S01]  /*cd80*/  PRMT R2, R0, 0x7610, R2 ;  /* 0x0000761000027816 */ /* 0x000fe20000000002 */
[----:B------:R-:W-:Y:S06]  /*cd90*/  BRA `(.L_x_32578) ;  /* 0x00000000006c7947 */ /* 0x000fec0003800000 */
.L_x_32577:
        /* <DEDUP_REMOVED lines=16> */
.L_x_32605:
[----:B------:R-:W-:Y:S01]  /*cea0*/  PRMT R2, RZ, 0x7610, R2 ;  /* 0x00007610ff027816 */ /* 0x000fe20000000002 */
[----:B------:R-:W-:Y:S06]  /*ceb0*/  BRA `(.L_x_32578) ;  /* 0x0000000000247947 */ /* 0x000fec0003800000 */
.L_x_32602:
[----:B------:R-:W2:Y:S02]  /*cec0*/  LDG.E.64 R4, desc[UR36][R4.64] ;  /* 0x0000002404047981 */ /* 0x000ea4000c1e1b00 */
[----:B--2---:R-:W1:Y:S02]  /*ced0*/  I2F.U64 R0, R4 ;  /* 0x0000000400007312 */ /* 0x004e640000301000 */
[----:B-1----:R-:W-:-:S04]  /*cee0*/  F2FP.F16.F32.PACK_AB R0, RZ, R0 ;  /* 0x00000000ff00723e */ /* 0x002fc800000000ff */
[----:B------:R-:W-:Y:S01]  /*cef0*/  PRMT R2, R0, 0x7610, R2 ;  /* 0x0000761000027816 */ /* 0x000fe20000000002 */
[----:B------:R-:W-:Y:S06]  /*cf00*/  BRA `(.L_x_32578) ;  /* 0x0000000000107947 */ /* 0x000fec0003800000 */
.L_x_32601:
[----:B------:R-:W2:Y:S02]  /*cf10*/  LDG.E R4, desc[UR36][R4.64] ;  /* 0x0000002404047981 */ /* 0x000ea4000c1e1900 */
[----:B--2---:R-:W-:-:S04]  /*cf20*/  I2FP.F32.U32 R0, R4 ;  /* 0x0000000400007245 */ /* 0x004fc80000201000 */
[----:B------:R-:W-:-:S04]  /*cf30*/  F2FP.F16.F32.PACK_AB R0, RZ, R0 ;  /* 0x00000000ff00723e */ /* 0x000fc800000000ff */
[----:B------:R-:W-:-:S07]  /*cf40*/  PRMT R2, R0, 0x7610, R2 ;  /* 0x0000761000027816 */ /* 0x000fce0000000002 */
.L_x_32578:
        /* <DEDUP_REMOVED lines=29> */
.L_x_32611:
[----:B------:R-:W-:Y:S01]  /*d120*/  FSETP.GEU.FTZ.AND P0, PT, R7, -R6, PT ;  /* 0x800000060700720b */ /* 0x000fe20003f1e000 */
[----:B------:R-:W-:-:S12]  /*d130*/  FADD.FTZ R0, R0, -1 ;  /* 0xbf80000000007421 */ /* 0x000fd80000010000 */
[----:B------:R-:W-:-:S07]  /*d140*/  @!P0 FADD.FTZ R0, R0, -1 ;  /* 0xbf80000000008421 */ /* 0x000fce0000010000 */
.L_x_32610:
[----:B------:R-:W-:Y:S05]  /*d150*/  BSYNC B1 ;  /* 0x0000000000017941 */ /* 0x000fea0003800000 */
.L_x_32609:
[----:B------:R-:W-:Y:S01]  /*d160*/  FFMA.FTZ R3, -R6, R0, R3 ;  /* 0x0000000006037223 */ /* 0x000fe20000010103 */
[----:B------:R-:W-:Y:S06]  /*d170*/  BRA `(.L_x_32607) ;  /* 0x00000000007c7947 */ /* 0x000fec0003800000 */
.L_x_32608:
        /* <DEDUP_REMOVED lines=15> */
.L_x_32614:
        /* <DEDUP_REMOVED lines=13> */
.L_x_32613:
[----:B------:R-:W-:Y:S05]  /*d340*/  BSYNC B1 ;  /* 0x0000000000017941 */ /* 0x000fea0003800000 */
.L_x_32612:
[----:B------:R-:W-:-:S04]  /*d350*/  FMUL.FTZ R3, R3, 1.1920928955078125e-07 ;  /* 0x3400000003037820 */ /* 0x000fc80000410000 */
[----:B------:R-:W-:-:S07]  /*d360*/  FMUL.FTZ R3, R8, R3 ;  /* 0x0000000308037220 */ /* 0x000fce0000410000 */
.L_x_32607:
[----:B------:R-:W-:Y:S05]  /*d370*/  BSYNC B0 ;  /* 0x0000000000007941 */ /* 0x000fea0003800000 */
.L_x_32606:
        /* <DEDUP_REMOVED lines=26> */
.L_x_32618:
[----:B------:R-:W-:-:S06]  /*d520*/  HADD2.F32 R3, -RZ, R0.H0_H0 ;  /* 0x20000000ff037230 */ /* 0x000fcc0000004100 */
[----:B------:R-:W1:Y:S02]  /*d530*/  F2I.S64.TRUNC R2, R3 ;  /* 0x0000000300027311 */ /* 0x000e64000020d900 */
[----:B-1----:R1:W-:Y:S01]  /*d540*/  STG.E.U8 desc[UR36][R16.64], R2 ;  /* 0x0000000210007986 */ /* 0x0023e2000c101124 */
[----:B------:R-:W-:Y:S05]  /*d550*/  BRA `(.L_x_32620) ;  /* 0x0000000c00847947 */ /* 0x000fea0003800000 */
.L_x_32617:
        /* <DEDUP_REMOVED lines=10> */
.L_x_32622:
[----:B------:R-:W-:-:S04]  /*d600*/  HADD2.F32 R0, -RZ, R0.H0_H0 ;  /* 0x20000000ff007230 */ /* 0x000fc80000004100 */
[----:B------:R-:W1:Y:S02]  /*d610*/  F2I.FTZ.TRUNC.NTZ R3, R0 ;  /* 0x0000000000037305 */ /* 0x000e64000021f100 */
[----:B-1----:R1:W-:Y:S01]  /*d620*/  STG.E desc[UR36][R16.64], R3 ;  /* 0x0000000310007986 */ /* 0x0023e2000c101924 */
[----:B------:R-:W-:Y:S05]  /*d630*/  BRA `(.L_x_32620) ;  /* 0x0000000c004c7947 */ /* 0x000fea0003800000 */
.L_x_32621:
[----:B------:R-:W-:-:S04]  /*d640*/  HADD2.F32 R0, -RZ, R0.H0_H0 ;  /* 0x20000000ff007230 */ /* 0x000fc80000004100 */
[----:B------:R-:W1:Y:S02]  /*d650*/  F2I.FTZ.TRUNC.NTZ R3, R0 ;  /* 0x0000000000037305 */ /* 0x000e64000021f100 */
[----:B-1----:R1:W-:Y:S01]  /*d660*/  STG.E.U16 desc[UR36][R16.64], R3 ;  /* 0x0000000310007986 */ /* 0x0023e2000c101524 */
[----:B------:R-:W-:Y:S05]  /*d670*/  BRA `(.L_x_32620) ;  /* 0x0000000c003c7947 */ /* 0x000fea0003800000 */
.L_x_32616:
        /* <DEDUP_REMOVED lines=9> */
.L_x_32624:
[----:B------:R1:W-:Y:S01]  /*d710*/  STG.E.U16 desc[UR36][R16.64], R0 ;  /* 0x0000000010007986 */ /* 0x0003e2000c101524 */
[----:B------:R-:W-:Y:S05]  /*d720*/  BRA `(.L_x_32620) ;  /* 0x0000000c00107947 */ /* 0x000fea0003800000 */
.L_x_32623:
        /* <DEDUP_REMOVED lines=10> */
.L_x_32626:
[----:B------:R-:W-:-:S05]  /*d7d0*/  HADD2.F32 R0, -RZ, R0.H0_H0 ;  /* 0x20000000ff007230 */ /* 0x000fca0000004100 */
[----:B------:R-:W-:-:S04]  /*d7e0*/  F2FP.F16.F32.PACK_AB R0, RZ, R0 ;  /* 0x00000000ff00723e */ /* 0x000fc800000000ff */
[----:B------:R-:W-:-:S05]  /*d7f0*/  PRMT R0, R0, 0x5410, RZ ;  /* 0x0000541000007816 */ /* 0x000fca00000000ff */
[----:B------:R1:W-:Y:S01]  /*d800*/  STG.E desc[UR36][R16.64], R0 ;  /* 0x0000000010007986 */ /* 0x0003e2000c101924 */
[----:B------:R-:W-:Y:S05]  /*d810*/  BRA `(.L_x_32620) ;  /* 0x0000000800d47947 */ /* 0x000fea0003800000 */
.L_x_32625:
[----:B------:R-:W-:-:S05]  /*d820*/  HADD2.F32 R2, -RZ, R0.H0_H0 ;  /* 0x20000000ff027230 */ /* 0x000fca0000004100 */
[----:B------:R-:W-:-:S06]  /*d830*/  FMUL.FTZ R2, R2, 1 ;  /* 0x3f80000002027820 */ /* 0x000fcc0000410000 */
[----:B------:R-:W1:Y:S02]  /*d840*/  F2F.F64.F32 R2, R2 ;  /* 0x0000000200027310 */ /* 0x000e640000201800 */
[----:B-1----:R1:W-:Y:S01]  /*d850*/  STG.E.64 desc[UR36][R16.64], R2 ;  /* 0x0000000210007986 */ /* 0x0023e2000c101b24 */
[----:B------:R-:W-:Y:S05]  /*d860*/  BRA `(.L_x_32620) ;  /* 0x0000000800c07947 */ /* 0x000fea0003800000 */
.L_x_32615:
        /* <DEDUP_REMOVED lines=13> */
.L_x_32629:
[----:B------:R-:W-:Y:S01]  /*d940*/  HADD2.F32 R0, -RZ, R0.H0_H0 ;  /* 0x20000000ff007230 */ /* 0x000fe20000004100 */
[----:B------:R-:W-:-:S04]  /*d950*/  CS2R R6, SRZ ;  /* 0x0000000000067805 */ /* 0x000fc8000001ff00 */
[----:B------:R-:W-:-:S04]  /*d960*/  FMUL.FTZ R0, R0, 1 ;  /* 0x3f80000000007820 */ /* 0x000fc80000410000 */
[----:B------:R-:W1:Y:S02]  /*d970*/  F2F.F64.F32 R4, R0 ;  /* 0x0000000000047310 */ /* 0x000e640000201800 */
[----:B-1----:R1:W-:Y:S01]  /*d980*/  STG.E.128 desc[UR36][R16.64], R4 ;  /* 0x0000000410007986 */ /* 0x0023e2000c101d24 */
[----:B------:R-:W-:Y:S05]  /*d990*/  BRA `(.L_x_32620) ;  /* 0x0000000800747947 */ /* 0x000fea0003800000 */
.L_x_32628:
        /* <DEDUP_REMOVED lines=21> */
.L_x_32633:
[----:B------:R-:W-:Y:S05]  /*daf0*/  BSYNC B0 ;  /* 0x0000000000007941 */ /* 0x000fea0003800000 */
.L_x_32632:
[----:B------:R-:W-:-:S05]  /*db00*/  LOP3.LUT R3, R0, R3, RZ, 0xfc, !PT ;  /* 0x0000000300037212 */ /* 0x000fca00078efcff */
[----:B------:R1:W-:Y:S01]  /*db10*/  STG.E.U8 desc[UR36][R16.64], R3 ;  /* 0x0000000310007986 */ /* 0x0003e2000c101124 */
[----:B------:R-:W-:Y:S05]  /*db20*/  BRA `(.L_x_32620) ;  /* 0x0000000800107947 */ /* 0x000fea0003800000 */
.L_x_32631:
        /* <DEDUP_REMOVED lines=13> */
.L_x_32635:
[----:B------:R-:W-:Y:S01]  /*dc00*/  IMAD.MOV.U32 R0, RZ, RZ, 0x7f ;  /* 0x0000007fff007424 */ /* 0x000fe200078e00ff */
[----:B------:R-:W-:-:S04]  /*dc10*/  ISETP.GT.U32.AND P0, PT, R2, 0x7f800000, PT ;  /* 0x7f8000000200780c */ /* 0x000fc80003f04070 */
[----:B------:R-:W-:-:S09]  /*dc20*/  SEL R0, R0, 0x7c, P0 ;  /* 0x0000007c00007807 */ /* 0x000fd20000000000 */
.L_x_32636:
[----:B------:R-:W-:Y:S05]  /*dc30*/  BSYNC B0 ;  /* 0x0000000000007941 */ /* 0x000fea0003800000 */
.L_x_32634:
[----:B------:R-:W-:-:S04]  /*dc40*/  LOP3.LUT R2, R3, 0x80000000, RZ, 0xc0, !PT ;  /* 0x8000000003027812 */ /* 0x000fc800078ec0ff */
[----:B------:R-:W-:-:S04]  /*dc50*/  SHF.R.U32.HI R3, RZ, 0x18, R2 ;  /* 0x00000018ff037819 */ /* 0x000fc80000011602 */
[----:B------:R-:W-:-:S05]  /*dc60*/  LOP3.LUT R3, R0, R3, RZ, 0xfc, !PT ;  /* 0x0000000300037212 */ /* 0x000fca00078efcff */
[----:B------:R1:W-:Y:S01]  /*dc70*/  STG.E.U8 desc[UR36][R16.64], R3 ;  /* 0x0000000310007986 */ /* 0x0003e2000c101124 */
[----:B------:R-:W-:Y:S05]  /*dc80*/  BRA `(.L_x_32620) ;  /* 0x0000000400b87947 */ /* 0x000fea0003800000 */
.L_x_32630:
[----:B------:R-:W-:-:S05]  /*dc90*/  HADD2.F32 R0, -RZ, R0.H0_H0 ;  /* 0x20000000ff007230 */ /* 0x000fca0000004100 */
[----:B------:R-:W-:-:S05]  /*dca0*/  F2FP.BF16.F32.PACK_AB R0, RZ, R0 ;  /* 0x00000000ff00723e */ /* 0x000fca00000010ff */
[----:B------:R1:W-:Y:S01]  /*dcb0*/  STG.E.U16 desc[UR36][R16.64], R0 ;  /* 0x0000000010007986 */ /* 0x0003e2000c101524 */
[----:B------:R-:W-:Y:S05]  /*dcc0*/  BRA `(.L_x_32620) ;  /* 0x0000000400a87947 */ /* 0x000fea0003800000 */
.L_x_32627:
        /* <DEDUP_REMOVED lines=12> */
.L_x_32639:
        /* <DEDUP_REMOVED lines=17> */
.L_x_32642:
[----:B------:R-:W-:-:S04]  /*dea0*/  LOP3.LUT R2, R3, 0x80000000, RZ, 0xc0, !PT ;  /* 0x8000000003027812 */ /* 0x000fc800078ec0ff */
[----:B------:R-:W-:-:S04]  /*deb0*/  SHF.R.U32.HI R3, RZ, 0x18, R2 ;  /* 0x00000018ff037819 */ /* 0x000fc80000011602 */
[----:B------:R-:W-:-:S04]  /*dec0*/  LOP3.LUT R0, R0, R3, RZ, 0xfc, !PT ;  /* 0x0000000300007212 */ /* 0x000fc800078efcff */
[----:B------:R-:W-:-:S07]  /*ded0*/  PRMT R8, R0, 0x7610, R8 ;  /* 0x0000761000087816 */ /* 0x000fce0000000008 */
.L_x_32641:
[----:B------:R-:W-:Y:S05]  /*dee0*/  BSYNC B0 ;  /* 0x0000000000007941 */ /* 0x000fea0003800000 */
.L_x_32640:
[----:B------:R1:W-:Y:S01]  /*def0*/  STG.E.U8 desc[UR36][R16.64], R8 ;  /* 0x0000000810007986 */ /* 0x0003e2000c101124 */
[----:B------:R-:W-:Y:S05]  /*df00*/  BRA `(.L_x_32620) ;  /* 0x0000000400187947 */ /* 0x000fea0003800000 */
.L_x_32638:
        /* <DEDUP_REMOVED lines=17> */
.L_x_32645:
[----:B------:R-:W-:-:S04]  /*e020*/  LOP3.LUT R2, R3, 0x80000000, RZ, 0xc0, !PT ;  /* 0x8000000003027812 */ /* 0x000fc800078ec0ff */
[----:B------:R-:W-:-:S04]  /*e030*/  SHF.R.U32.HI R3, RZ, 0x18, R2 ;  /* 0x00000018ff037819 */ /* 0x000fc80000011602 */
[----:B------:R-:W-:-:S04]  /*e040*/  LOP3.LUT R0, R0, R3, RZ, 0xfc, !PT ;  /* 0x0000000300007212 */ /* 0x000fc800078efcff */
[----:B------:R-:W-:-:S07]  /*e050*/  PRMT R8, R0, 0x7610, R8 ;  /* 0x0000761000087816 */ /* 0x000fce0000000008 */
.L_x_32644:
[----:B------:R-:W-:Y:S05]  /*e060*/  BSYNC B0 ;  /* 0x0000000000007941 */ /* 0x000fea0003800000 */
.L_x_32643:
[----:B------:R4:W-:Y:S01]  /*e070*/  STG.E.U8 desc[UR36][R16.64], R8 ;  /* 0x0000000810007986 */ /* 0x0009e2000c101124 */
[----:B------:R-:W-:Y:S05]  /*e080*/  BRA `(.L_x_32620) ;  /* 0x0000000000b87947 */ /* 0x000fea0003800000 */
.L_x_32637:
        /* <DEDUP_REMOVED lines=22> */
.L_x_32619:
        /* <DEDUP_REMOVED lines=16> */
.L_x_32648:
[----:B------:R-:W-:Y:S05]  /*e2f0*/  BRA `(.L_x_32620) ;  /* 0x00000000001c7947 */ /* 0x000fea0003800000 */
.L_x_32647:
[----:B------:R-:W-:-:S06]  /*e300*/  HADD2.F32 R2, -RZ, R0.H0_H0 ;  /* 0x20000000ff027230 */ /* 0x000fcc0000004100 */
[----:B------:R-:W1:Y:S02]  /*e310*/  F2I.U64.TRUNC R2, R2 ;  /* 0x0000000200027311 */ /* 0x000e64000020d800 */
[----:B-1----:R3:W-:Y:S01]  /*e320*/  STG.E.64 desc[UR36][R16.64], R2 ;  /* 0x0000000210007986 */ /* 0x0027e2000c101b24 */
[----:B------:R-:W-:Y:S05]  /*e330*/  BRA `(.L_x_32620) ;  /* 0x00000000000c7947 */ /* 0x000fea0003800000 */
.L_x_32646:
[----:B------:R-:W-:-:S04]  /*e340*/  HADD2.F32 R0, -RZ, R0.H0_H0 ;  /* 0x20000000ff007230 */ /* 0x000fc80000004100 */
[----:B------:R-:W1:Y:S02]  /*e350*/  F2I.FTZ.U32.TRUNC.NTZ R3, R0 ;  /* 0x0000000000037305 */ /* 0x000e64000021f000 */
[----:B-1----:R1:W-:Y:S02]  /*e360*/  STG.E desc[UR36][R16.64], R3 ;  /* 0x0000000310007986 */ /* 0x0023e4000c101924 */
.L_x_32620:
[----:B------:R-:W-:-:S07]  /*e370*/  VIADD R19, R19, 0x80 ;  /* 0x0000008013137836 */ /* 0x000fce0000000000 */
.L_x_32538:
[----:B------:R-:W-:Y:S05]  /*e380*/  BSYNC B6 ;  /* 0x0000000000067941 */ /* 0x000fea0003800000 */
.L_x_32537:
        /* <DEDUP_REMOVED lines=357> */
.L_x_32649:
        /* <DEDUP_REMOVED lines=23> */
.L_x_32653:
[----:B------:R-:W2:Y:S02]  /*fb50*/  LDG.E.U8 R2, desc[UR36][R2.64] ;  /* 0x0000002402027981 */ /* 0x000ea4000c1e1100 */
[----:B--2---:R-:W-:-:S04]  /*fb60*/  I2FP.F32.U32 R0, R2 ;  /* 0x0000000200007245 */ /* 0x004fc80000201000 */
[----:B------:R-:W-:-:S04]  /*fb70*/  F2FP.F16.F32.PACK_AB R0, RZ, R0 ;  /* 0x00000000ff00723e */ /* 0x000fc800000000ff */
[----:B------:R-:W-:Y:S01]  /*fb80*/  PRMT R19, R0, 0x7610, R19 ;  /* 0x0000761000137816 */ /* 0x000fe20000000013 */
[----:B------:R-:W-:Y:S06]  /*fb90*/  BRA `(.L_x_32655) ;  /* 0x0000000c00bc7947 */ /* 0x000fec0003800000 */
.L_x_32652:
        /* <DEDUP_REMOVED lines=11> */
.L_x_32657:
[----:B------:R-:W2:Y:S02]  /*fc50*/  LDG.E R2, desc[UR36][R2.64] ;  /* 0x0000002402027981 */ /* 0x000ea4000c1e1900 */
[----:B--2---:R-:W-:-:S04]  /*fc60*/  I2FP.F32.S32 R0, R2 ;  /* 0x0000000200007245 */ /* 0x004fc80000201400 */
[----:B------:R-:W-:-:S04]  /*fc70*/  F2FP.F16.F32.PACK_AB R0, RZ, R0 ;  /* 0x00000000ff00723e */ /* 0x000fc800000000ff */
[----:B------:R-:W-:Y:S01]  /*fc80*/  PRMT R19, R0, 0x7610, R19 ;  /* 0x0000761000137816 */ /* 0x000fe20000000013 */
[----:B------:R-:W-:Y:S06]  /*fc90*/  BRA `(.L_x_32655) ;  /* 0x0000000c007c7947 */ /* 0x000fec0003800000 */
.L_x_32656:
[----:B------:R-:W2:Y:S02]  /*fca0*/  LDG.E.U16 R2, desc[UR36][R2.64] ;  /* 0x0000002402027981 */ /* 0x000ea4000c1e1500 */
[----:B--2---:R-:W1:Y:S02]  /*fcb0*/  I2F.S16 R0, R2 ;  /* 0x0000000200007306 */ /* 0x004e640000101400 */
[----:B-1----:R-:W-:-:S04]  /*fcc0*/  F2FP.F16.F32.PACK_AB R0, RZ, R0 ;  /* 0x00000000ff00723e */ /* 0x002fc800000000ff */
[----:B------:R-:W-:Y:S01]  /*fcd0*/  PRMT R19, R0, 0x7610, R19 ;  /* 0x0000761000137816 */ /* 0x000fe20000000013 */
[----:B------:R-:W-:Y:S06]  /*fce0*/  BRA `(.L_x_32655) ;  /* 0x0000000c00687947 */ /* 0x000fec0003800000 */
.L_x_32651:
        /* <DEDUP_REMOVED lines=9> */
.L_x_32659:
[----:B------:R2:W5:Y:S01]  /*fd80*/  LDG.E.U16 R19, desc[UR36][R2.64] ;  /* 0x0000002402137981 */ /* 0x000562000c1e1500 */
[----:B------:R-:W-:Y:S05]  /*fd90*/  BRA `(.L_x_32655) ;  /* 0x0000000c003c7947 */ /* 0x000fea0003800000 */
.L_x_32658:
        /* <DEDUP_REMOVED lines=9> */
.L_x_32661:
[----:B------:R1:W5:Y:S01]  /*fe30*/  LDG.E.U16 R19, desc[UR36][R2.64] ;  /* 0x0000002402137981 */ /* 0x000362000c1e1500 */
[----:B------:R-:W-:Y:S05]  /*fe40*/  BRA `(.L_x_32655) ;  /* 0x0000000c00107947 */ /* 0x000fea0003800000 */
.L_x_32660:
        /* <DEDUP_REMOVED lines=9> */
.L_x_32650:
        /* <DEDUP_REMOVED lines=14> */
.L_x_32664:
        /* <DEDUP_REMOVED lines=9> */
.L_x_32663:
        /* <DEDUP_REMOVED lines=28> */
.L_x_32666:
        /* <DEDUP_REMOVED lines=15> */
.L_x_32665:
[----:B------:R-:W2:Y:S02]  /*10300*/  LDG.E.U16 R0, desc[UR36][R2.64] ;  /* 0x0000002402007981 */ /* 0x000ea4000c1e1500 */
[----:B--2---:R-:W-:-:S05]  /*10310*/  IMAD.U32 R0, R0, 0x10000, RZ ;  /* 0x0001000000007824 */ /* 0x004fca00078e00ff */
[----:B------:R-:W-:-:S04]  /*10320*/  F2FP.F16.F32.PACK_AB R0, RZ, R0 ;  /* 0x00000000ff00723e */ /* 0x000fc800000000ff */
[----:B------:R-:W-:Y:S01]  /*10330*/  PRMT R19, R0, 0x7610, R19 ;  /* 0x0000761000137816 */ /* 0x000fe20000000013 */
[----:B------:R-:W-:Y:S06]  /*10340*/  BRA `(.L_x_32655) ;  /* 0x0000000400d07947 */ /* 0x000fec0003800000 */
.L_x_32662:
        /* <DEDUP_REMOVED lines=13> */
.L_x_32669:
        /* <DEDUP_REMOVED lines=21> */
.L_x_32673:
[----:B------:R-:W-:Y:S05]  /*10570*/  BSYNC B1 ;  /* 0x0000000000017941 */ /* 0x000fea0003800000 */
.L_x_32672:
[----:B------:R-:W-:Y:S01]  /*10580*/  LEA R3, R0, 0x3b800000, 0x17 ;  /* 0x3b80000000037811 */ /* 0x000fe200078eb8ff */
[----:B------:R-:W-:-:S05]  /*10590*/  IMAD.SHL.U32 R0, R2, 0x100000, RZ ;  /* 0x0010000002007824 */ /* 0x000fca00078e00ff */
[----:B------:R-:W-:-:S07]  /*105a0*/  LOP3.LUT R0, R3, R0, R4, 0xfe, !PT ;  /* 0x0000000003007212 */ /* 0x000fce00078efe04 */
.L_x_32671:
[----:B------:R-:W-:Y:S05]  /*105b0*/  BSYNC B0 ;  /* 0x0000000000007941 */ /* 0x000fea0003800000 */
.L_x_32670:
[----:B------:R-:W-:-:S04]  /*105c0*/  F2FP.F16.F32.PACK_AB R0, RZ, R0 ;  /* 0x00000000ff00723e */ /* 0x000fc800000000ff */
[----:B------:R-:W-:Y:S01]  /*105d0*/  PRMT R19, R0, 0x7610, R19 ;  /* 0x0000761000137816 */ /* 0x000fe20000000013 */
[----:B------:R-:W-:Y:S06]  /*105e0*/  BRA `(.L_x_32655) ;  /* 0x0000000400287947 */ /* 0x000fec0003800000 */
.L_x_32668:
        /* <DEDUP_REMOVED lines=21> */
.L_x_32677:
[----:B------:R-:W-:Y:S05]  /*10740*/  BSYNC B1 ;  /* 0x0000000000017941 */ /* 0x000fea0003800000 */
.L_x_32676:
[----:B------:R-:W-:Y:S01]  /*10750*/  LEA R3, R0, 0x37800000, 0x17 ;  /* 0x3780000000037811 */ /* 0x000fe200078eb8ff */
[----:B------:R-:W-:-:S05]  /*10760*/  IMAD.SHL.U32 R0, R2, 0x200000, RZ ;  /* 0x0020000002007824 */ /* 0x000fca00078e00ff */
[----:B------:R-:W-:-:S07]  /*10770*/  LOP3.LUT R0, R3, R0, R4, 0xfe, !PT ;  /* 0x0000000003007212 */ /* 0x000fce00078efe04 */
.L_x_32675:
[----:B------:R-:W-:Y:S05]  /*10780*/  BSYNC B0 ;  /* 0x0000000000007941 */ /* 0x000fea0003800000 */
.L_x_32674:
[----:B------:R-:W-:-:S04]  /*10790*/  F2FP.F16.F32.PACK_AB R0, RZ, R0 ;  /* 0x00000000ff00723e */ /* 0x000fc800000000ff */
[----:B------:R-:W-:Y:S01]  /*107a0*/  PRMT R19, R0, 0x7610, R19 ;  /* 0x0000761000137816 */ /* 0x000fe20000000013 */
[----:B------:R-:W-:Y:S06]  /*107b0*/  BRA `(.L_x_32655) ;  /* 0x0000000000b47947 */ /* 0x000fec0003800000 */
.L_x_32667:
        /* <DEDUP_REMOVED lines=14> */
.L_x_32681:
[----:B------:R-:W-:Y:S05]  /*108a0*/  BSYNC B0 ;  /* 0x0000000000007941 */ /* 0x000fea0003800000 */
.L_x_32680:
[----:B------:R-:W-:-:S04]  /*108b0*/  F2FP.F16.F32.PACK_AB R0, RZ, R0 ;  /* 0x00000000ff00723e */ /* 0x000fc800000000ff */
[----:B------:R-:W-:Y:S01]  /*108c0*/  PRMT R19, R0, 0x7610, R19 ;  /* 0x0000761000137816 */ /* 0x000fe20000000013 */
[----:B------:R-:W-:Y:S06]  /*108d0*/  BRA `(.L_x_32655) ;  /* 0x00000000006c7947 */ /* 0x000fec0003800000 */
.L_x_32654:
        /* <DEDUP_REMOVED lines=16> */
.L_x_32682:
[----:B------:R-:W-:Y:S01]  /*109e0*/  PRMT R19, RZ, 0x7610, R19 ;  /* 0x00007610ff137816 */ /* 0x000fe20000000013 */
[----:B------:R-:W-:Y:S06]  /*109f0*/  BRA `(.L_x_32655) ;  /* 0x0000000000247947 */ /* 0x000fec0003800000 */
.L_x_32679:
[----:B------:R-:W2:Y:S02]  /*10a00*/  LDG.E.64 R2, desc[UR36][R2.64] ;  /* 0x0000002402027981 */ /* 0x000ea4000c1e1b00 */
[----:B--2---:R-:W1:Y:S02]  /*10a10*/  I2F.U64 R0, R2 ;  /* 0x0000000200007312 */ /* 0x004e640000301000 */
[----:B-1----:R-:W-:-:S04]  /*10a20*/  F2FP.F16.F32.PACK_AB R0, RZ, R0 ;  /* 0x00000000ff00723e */ /* 0x002fc800000000ff */
[----:B------:R-:W-:Y:S01]  /*10a30*/  PRMT R19, R0, 0x7610, R19 ;  /* 0x0000761000137816 */ /* 0x000fe20000000013 */
[----:B------:R-:W-:Y:S06]  /*10a40*/  BRA `(.L_x_32655) ;  /* 0x0000000000107947 */ /* 0x000fec0003800000 */
.L_x_32678:
[----:B------:R-:W2:Y:S02]  /*10a50*/  LDG.E R2, desc[UR36][R2.64] ;  /* 0x0000002402027981 */ /* 0x000ea4000c1e1900 */
[----:B--2---:R-:W-:-:S04]  /*10a60*/  I2FP.F32.U32 R0, R2 ;  /* 0x0000000200007245 */ /* 0x004fc80000201000 */
[----:B------:R-:W-:-:S04]  /*10a70*/  F2FP.F16.F32.PACK_AB R0, RZ, R0 ;  /* 0x00000000ff00723e */ /* 0x000fc800000000ff */
[----:B------:R-:W-:-:S07]  /*10a80*/  PRMT R19, R0, 0x7610, R19 ;  /* 0x0000761000137816 */ /* 0x000fce0000000013 */
.L_x_32655:
        /* <DEDUP_REMOVED lines=20> */
.L_x_32686:
[----:B------:R-:W2:Y:S02]  /*10bd0*/  LDG.E.U8 R4, desc[UR36][R4.64] ;  /* 0x0000002404047981 */ /* 0x000ea4000c1e1100 */
[----:B--2---:R-:W-:-:S04]  /*10be0*/  I2FP.F32.U32 R0, R4 ;  /* 0x0000000400007245 */ /* 0x004fc80000201000 */
[----:B------:R-:W-:-:S04]  /*10bf0*/  F2FP.F16.F32.PACK_AB R0, RZ, R0 ;  /* 0x00000000ff00723e */ /* 0x000fc800000000ff */
[----:B------:R-:W-:Y:S01]  /*10c00*/  PRMT R2, R0, 0x7610, R2 ;  /* 0x0000761000027816 */ /* 0x000fe20000000002 */
[----:B------:R-:W-:Y:S06]  /*10c10*/  BRA `(.L_x_32688) ;  /* 0x0000000c00b87947 */ /* 0x000fec0003800000 */
.L_x_32685:
        /* <DEDUP_REMOVED lines=11> */
.L_x_32690:
[----:B------:R-:W2:Y:S02]  /*10cd0*/  LDG.E R4, desc[UR36][R4.64] ;  /* 0x0000002404047981 */ /* 0x000ea4000c1e1900 */
[----:B--2---:R-:W-:-:S04]  /*10ce0*/  I2FP.F32.S32 R0, R4 ;  /* 0x0000000400007245 */ /* 0x004fc80000201400 */
[----:B------:R-:W-:-:S04]  /*10cf0*/  F2FP.F16.F32.PACK_AB R0, RZ, R0 ;  /* 0x00000000ff00723e */ /* 0x000fc800000000ff */
[----:B------:R-:W-:Y:S01]  /*10d00*/  PRMT R2, R0, 0x7610, R2 ;  /* 0x0000761000027816 */ /* 0x000fe20000000002 */
[----:B------:R-:W-:Y:S06]  /*10d10*/  BRA `(.L_x_32688) ;  /* 0x0000000c00787947 */ /* 0x000fec0003800000 */
.L_x_32689:
[----:B------:R-:W2:Y:S02]  /*10d20*/  LDG.E.U16 R4, desc[UR36][R4.64] ;  /* 0x0000002404047981 */ /* 0x000ea4000c1e1500 */
[----:B--2---:R-:W1:Y:S02]  /*10d30*/  I2F.S16 R0, R4 ;  /* 0x0000000400007306 */ /* 0x004e640000101400 */
[----:B-1----:R-:W-:-:S04]  /*10d40*/  F2FP.F16.F32.PACK_AB R0, RZ, R0 ;  /* 0x00000000ff00723e */ /* 0x002fc800000000ff */
[----:B------:R-:W-:Y:S01]  /*10d50*/  PRMT R2, R0, 0x7610, R2 ;  /* 0x0000761000027816 */ /* 0x000fe20000000002 */
[----:B------:R-:W-:Y:S06]  /*10d60*/  BRA `(.L_x_32688) ;  /* 0x0000000c00647947 */ /* 0x000fec0003800000 */
.L_x_32684:
        /* <DEDUP_REMOVED lines=9> */
.L_x_32692:
[----:B------:R1:W5:Y:S01]  /*10e00*/  LDG.E.U16 R2, desc[UR36][R4.64] ;  /* 0x0000002404027981 */ /* 0x000362000c1e1500 */
[----:B------:R-:W-:Y:S05]  /*10e10*/  BRA `(.L_x_32688) ;  /* 0x0000000c00387947 */ /* 0x000fea0003800000 */
.L_x_32691:
        /* <DEDUP_REMOVED lines=9> */
.L_x_32694:
[----:B------:R2:W5:Y:S01]  /*10eb0*/  LDG.E.U16 R2, desc[UR36][R4.64] ;  /* 0x0000002404027981 */ /* 0x000562000c1e1500 */
[----:B------:R-:W-:Y:S05]  /*10ec0*/  BRA `(.L_x_32688) ;  /* 0x0000000c000c7947 */ /* 0x000fea0003800000 */
.L_x_32693:
        /* <DEDUP_REMOVED lines=9> */
.L_x_32683:
        /* <DEDUP_REMOVED lines=14> */
.L_x_32697:
        /* <DEDUP_REMOVED lines=9> */
.L_x_32696:
        /* <DEDUP_REMOVED lines=28> */
.L_x_32699:
        /* <DEDUP_REMOVED lines=14> */
.L_x_32698:
[----:B------:R-:W2:Y:S02]  /*11370*/  LDG.E.U16 R0, desc[UR36][R4.64] ;  /* 0x0000002404007981 */ /* 0x000ea4000c1e1500 */
[----:B--2---:R-:W-:-:S05]  /*11380*/  IMAD.U32 R0, R0, 0x10000, RZ ;  /* 0x0001000000007824 */ /* 0x004fca00078e00ff */
[----:B------:R-:W-:-:S04]  /*11390*/  F2FP.F16.F32.PACK_AB R0, RZ, R0 ;  /* 0x00000000ff00723e */ /* 0x000fc800000000ff */
[----:B------:R-:W-:Y:S01]  /*113a0*/  PRMT R2, R0, 0x7610, R2 ;  /* 0x0000761000027816 */ /* 0x000fe20000000002 */
[----:B------:R-:W-:Y:S06]  /*113b0*/  BRA `(.L_x_32688) ;  /* 0x0000000400d07947 */ /* 0x000fec0003800000 */
.L_x_32695:
        /* <DEDUP_REMOVED lines=13> */
.L_x_32702:
        /* <DEDUP_REMOVED lines=21> */
.L_x_32706:
[----:B------:R-:W-:Y:S05]  /*115e0*/  BSYNC B1 ;  /* 0x0000000000017941 */ /* 0x000fea0003800000 */
.L_x_32705:
[----:B------:R-:W-:Y:S01]  /*115f0*/  LEA R3, R0, 0x3b800000, 0x17 ;  /* 0x3b80000000037811 */ /* 0x000fe200078eb8ff */
[----:B------:R-:W-:-:S05]  /*11600*/  IMAD.SHL.U32 R0, R2, 0x100000, RZ ;  /* 0x0010000002007824 */ /* 0x000fca00078e00ff */
[----:B------:R-:W-:-:S07]  /*11610*/  LOP3.LUT R0, R3, R0, R4, 0xfe, !PT ;  /* 0x0000000003007212 */ /* 0x000fce00078efe04 */
.L_x_32704:
[----:B------:R-:W-:Y:S05]  /*11620*/  BSYNC B0 ;  /* 0x0000000000007941 */ /* 0x000fea0003800000 */
.L_x_32703:
[----:B------:R-:W-:-:S04]  /*11630*/  F2FP.F16.F32.PACK_AB R0, RZ, R0 ;  /* 0x00000000ff00723e */ /* 0x000fc800000000ff */
[----:B------:R-:W-:Y:S01]  /*11640*/  PRMT R2, R0, 0x7610, R2 ;  /* 0x0000761000027816 */ /* 0x000fe20000000002 */
[----:B------:R-:W-:Y:S06]  /*11650*/  BRA `(.L_x_32688) ;  /* 0x0000000400287947 */ /* 0x000fec0003800000 */
.L_x_32701:
        /* <DEDUP_REMOVED lines=21> */
.L_x_32710:
[----:B------:R-:W-:Y:S05]  /*117b0*/  BSYNC B1 ;  /* 0x0000000000017941 */ /* 0x000fea0003800000 */
.L_x_32709:
[----:B------:R-:W-:Y:S01]  /*117c0*/  LEA R3, R0, 0x37800000, 0x17 ;  /* 0x3780000000037811 */ /* 0x000fe200078eb8ff */
[----:B------:R-:W-:-:S05]  /*117d0*/  IMAD.SHL.U32 R0, R2, 0x200000, RZ ;  /* 0x0020000002007824 */ /* 0x000fca00078e00ff */
[----:B------:R-:W-:-:S07]  /*117e0*/  LOP3.LUT R0, R3, R0, R4, 0xfe, !PT ;  /* 0x0000000003007212 */ /* 0x000fce00078efe04 */
.L_x_32708:
[----:B------:R-:W-:Y:S05]  /*117f0*/  BSYNC B0 ;  /* 0x0000000000007941 */ /* 0x000fea0003800000 */
.L_x_32707:
[----:B------:R-:W-:-:S04]  /*11800*/  F2FP.F16.F32.PACK_AB R0, RZ, R0 ;  /* 0x00000000ff00723e */ /* 0x000fc800000000ff */
[----:B------:R-:W-:Y:S01]  /*11810*/  PRMT R2, R0, 0x7610, R2 ;  /* 0x0000761000027816 */ /* 0x000fe20000000002 */
[----:B------:R-:W-:Y:S06]  /*11820*/  BRA `(.L_x_32688) ;  /* 0x0000000000b47947 */ /* 0x000fec0003800000 */
.L_x_32700:
        /* <DEDUP_REMOVED lines=14> */
.L_x_32714:
[----:B------:R-:W-:Y:S05]  /*11910*/  BSYNC B0 ;  /* 0x0000000000007941 */ /* 0x000fea0003800000 */
.L_x_32713:
[----:B------:R-:W-:-:S04]  /*11920*/  F2FP.F16.F32.PACK_AB R0, RZ, R0 ;  /* 0x00000000ff00723e */ /* 0x000fc800000000ff */
[----:B------:R-:W-:Y:S01]  /*11930*/  PRMT R2, R0, 0x7610, R2 ;  /* 0x0000761000027816 */ /* 0x000fe20000000002 */
[----:B------:R-:W-:Y:S06]  /*11940*/  BRA `(.L_x_32688) ;  /* 0x00000000006c7947 */ /* 0x000fec0003800000 */
.L_x_32687:
        /* <DEDUP_REMOVED lines=16> */
.L_x_32715:
[----:B------:R-:W-:Y:S01]  /*11a50*/  PRMT R2, RZ, 0x7610, R2 ;  /* 0x00007610ff027816 */ /* 0x000fe20000000002 */
[----:B------:R-:W-:Y:S06]  /*11a60*/  BRA `(.L_x_32688) ;  /* 0x0000000000247947 */ /* 0x000fec0003800000 */
.L_x_32712:
[----:B------:R-:W2:Y:S02]  /*11a70*/  LDG.E.64 R4, desc[UR36][R4.64] ;  /* 0x0000002404047981 */ /* 0x000ea4000c1e1b00 */
[----:B--2---:R-:W1:Y:S02]  /*11a80*/  I2F.U64 R0, R4 ;  /* 0x0000000400007312 */ /* 0x004e640000301000 */
[----:B-1----:R-:W-:-:S04]  /*11a90*/  F2FP.F16.F32.PACK_AB R0, RZ, R0 ;  /* 0x00000000ff00723e */ /* 0x002fc800000000ff */
[----:B------:R-:W-:Y:S01]  /*11aa0*/  PRMT R2, R0, 0x7610, R2 ;  /* 0x0000761000027816 */ /* 0x000fe20000000002 */
[----:B------:R-:W-:Y:S06]  /*11ab0*/  BRA `(.L_x_32688) ;  /* 0x0000000000107947 */ /* 0x000fec0003800000 */
.L_x_32711:
[----:B------:R-:W2:Y:S02]  /*11ac0*/  LDG.E R4, desc[UR36][R4.64] ;  /* 0x0000002404047981 */ /* 0x000ea4000c1e1900 */
[----:B--2---:R-:W-:-:S04]  /*11ad0*/  I2FP.F32.U32 R0, R4 ;  /* 0x0000000400007245 */ /* 0x004fc80000201000 */
[----:B------:R-:W-:-:S04]  /*11ae0*/  F2FP.F16.F32.PACK_AB R0, RZ, R0 ;  /* 0x00000000ff00723e */ /* 0x000fc800000000ff */
[----:B------:R-:W-:-:S07]  /*11af0*/  PRMT R2, R0, 0x7610, R2 ;  /* 0x0000761000027816 */ /* 0x000fce0000000002 */
.L_x_32688:
[----:B-----5:R-:W-:Y:S01]  /*11b00*/  HADD2.F32 R19, -RZ, R19.H0_H0 ;  /* 0x20000013ff137230 */ /* 0x020fe20000004100 */
[----:B------:R-:W-:Y:S01]  /*11b10*/  BSSY B0, `(.L_x_32716) ;  /* 0x0000041000007945 */ /* 0x000fe20003800000 */
[----:B------:R-:W-:-:S03]  /*11b20*/  HADD2.F32 R6, -RZ, R2.H0_H0 ;  /* 0x20000002ff067230 */ /* 0x000fc60000004100 */
[C---:B------:R-:W-:Y:S02]  /*11b30*/  FADD.FTZ R0, |R19|.reuse, -RZ ;  /* 0x800000ff13007221 */ /* 0x040fe40000010200 */
[----:B------:R-:W-:-:S13]  /*11b40*/  FSETP.GEU.FTZ.AND P0, PT, |R19|, |R6|, PT ;  /* 0x400000061300720b */ /* 0x000fda0003f1e200 */
[----:B------:R-:W-:Y:S05]  /*11b50*/  @!P0 BRA `(.L_x_32717) ;  /* 0x0000000000f08947 */ /* 0x000fea0003800000 */
[----:B-12---:R-:W-:-:S05]  /*11b60*/  FMUL.FTZ R5, |R6|, 8388608 ;  /* 0x4b00000006057820 */ /* 0x006fca0000410200 */
        /* <DEDUP_REMOVED lines=22> */
.L_x_32721:
[----:B------:R-:W-:Y:S01]  /*11cd0*/  FSETP.GEU.FTZ.AND P0, PT, R5, -R7, PT ;  /* 0x800000070500720b */ /* 0x000fe20003f1e000 */
[----:B------:R-:W-:-:S12]  /*11ce0*/  FADD.FTZ R3, R3, -1 ;  /* 0xbf80000003037421 */ /* 0x000fd80000010000 */
[----:B------:R-:W-:-:S07]  /*11cf0*/  @!P0 FADD.FTZ R3, R3, -1 ;  /* 0xbf80000003038421 */ /* 0x000fce0000010000 */
.L_x_32720:
[----:B------:R-:W-:Y:S05]  /*11d00*/  BSYNC B1 ;  /* 0x0000000000017941 */ /* 0x000fea0003800000 */
.L_x_32719:
[----:B------:R-:W-:Y:S01]  /*11d10*/  FFMA.FTZ R0, -R7, R3, R0 ;  /* 0x0000000307007223 */ /* 0x000fe20000010100 */
[----:B------:R-:W-:Y:S06]  /*11d20*/  BRA `(.L_x_32717) ;  /* 0x00000000007c7947 */ /* 0x000fec0003800000 */
.L_x_32718:
        /* <DEDUP_REMOVED lines=15> */
.L_x_32724:
        /* <DEDUP_REMOVED lines=13> */
.L_x_32723:
[----:B------:R-:W-:Y:S05]  /*11ef0*/  BSYNC B1 ;  /* 0x0000000000017941 */ /* 0x000fea0003800000 */
.L_x_32722:
[----:B------:R-:W-:-:S04]  /*11f00*/  FMUL.FTZ R3, R3, 1.1920928955078125e-07 ;  /* 0x3400000003037820 */ /* 0x000fc80000410000 */
[----:B------:R-:W-:-:S07]  /*11f10*/  FMUL.FTZ R0, R8, R3 ;  /* 0x0000000308007220 */ /* 0x000fce0000410000 */
.L_x_32717:
[----:B------:R-:W-:Y:S05]  /*11f20*/  BSYNC B0 ;  /* 0x0000000000007941 */ /* 0x000fea0003800000 */
.L_x_32716:
[----:B-12---:R-:W1:Y:S01]  /*11f30*/  LDC.U8 R4, c[0x0][0x491] ;  /* 0x00012440ff047b82 */ /* 0x006e620000000000 */
        /* <DEDUP_REMOVED lines=25> */
.L_x_32728:
[----:B------:R-:W-:-:S06]  /*120d0*/  HADD2.F32 R3, -RZ, R0.H0_H0 ;  /* 0x20000000ff037230 */ /* 0x000fcc0000004100 */
[----:B------:R-:W1:Y:S02]  /*120e0*/  F2I.S64.TRUNC R2, R3 ;  /* 0x0000000300027311 */ /* 0x000e64000020d900 */
[----:B-1----:R-:W-:Y:S01]  /*120f0*/  STG.E.U8 desc[UR36][R16.64], R2 ;  /* 0x0000000210007986 */ /* 0x002fe2000c101124 */
[----:B------:R-:W-:Y:S05]  /*12100*/  EXIT ;  /* 0x000000000000794d */ /* 0x000fea0003800000 */
.L_x_32727:
        /* <DEDUP_REMOVED lines=10> */
.L_x_32731:
[----:B------:R-:W-:-:S04]  /*121b0*/  HADD2.F32 R0, -RZ, R0.H0_H0 ;  /* 0x20000000ff007230 */ /* 0x000fc80000004100 */
[----:B------:R-:W1:Y:S02]  /*121c0*/  F2I.FTZ.TRUNC.NTZ R3, R0 ;  /* 0x0000000000037305 */ /* 0x000e64000021f100 */
[----:B-1----:R-:W-:Y:S01]  /*121d0*/  STG.E desc[UR36][R16.64], R3 ;  /* 0x0000000310007986 */ /* 0x002fe2000c101924 */
[----:B------:R-:W-:Y:S05]  /*121e0*/  EXIT ;  /* 0x000000000000794d */ /* 0x000fea0003800000 */
.L_x_32730:
[----:B------:R-:W-:-:S04]  /*121f0*/  HADD2.F32 R0, -RZ, R0.H0_H0 ;  /* 0x20000000ff007230 */ /* 0x000fc80000004100 */
[----:B------:R-:W1:Y:S02]  /*12200*/  F2I.FTZ.TRUNC.NTZ R3, R0 ;  /* 0x0000000000037305 */ /* 0x000e64000021f100 */
[----:B-1----:R-:W-:Y:S01]  /*12210*/  STG.E.U16 desc[UR36][R16.64], R3 ;  /* 0x0000000310007986 */ /* 0x002fe2000c101524 */
[----:B------:R-:W-:Y:S05]  /*12220*/  EXIT ;  /* 0x000000000000794d */ /* 0x000fea0003800000 */
.L_x_32726:
        /* <DEDUP_REMOVED lines=9> */
.L_x_32733:
[----:B------:R-:W-:Y:S01]  /*122c0*/  STG.E.U16 desc[UR36][R16.64], R0 ;  /* 0x0000000010007986 */ /* 0x000fe2000c101524 */
[----:B------:R-:W-:Y:S05]  /*122d0*/  EXIT ;  /* 0x000000000000794d */ /* 0x000fea0003800000 */
.L_x_32732:
        /* <DEDUP_REMOVED lines=10> */
.L_x_32735:
[----:B------:R-:W-:-:S05]  /*12380*/  HADD2.F32 R0, -RZ, R0.H0_H0 ;  /* 0x20000000ff007230 */ /* 0x000fca0000004100 */
[----:B------:R-:W-:-:S04]  /*12390*/  F2FP.F16.F32.PACK_AB R0, RZ, R0 ;  /* 0x00000000ff00723e */ /* 0x000fc800000000ff */
[----:B------:R-:W-:-:S05]  /*123a0*/  PRMT R0, R0, 0x5410, RZ ;  /* 0x0000541000007816 */ /* 0x000fca00000000ff */
[----:B------:R-:W-:Y:S01]  /*123b0*/  STG.E desc[UR36][R16.64], R0 ;  /* 0x0000000010007986 */ /* 0x000fe2000c101924 */
[----:B------:R-:W-:Y:S05]  /*123c0*/  EXIT ;  /* 0x000000000000794d */ /* 0x000fea0003800000 */
.L_x_32734:
[----:B------:R-:W-:-:S05]  /*123d0*/  HADD2.F32 R2, -RZ, R0.H0_H0 ;  /* 0x20000000ff027230 */ /* 0x000fca0000004100 */
[----:B------:R-:W-:-:S06]  /*123e0*/  FMUL.FTZ R2, R2, 1 ;  /* 0x3f80000002027820 */ /* 0x000fcc0000410000 */
[----:B------:R-:W1:Y:S02]  /*123f0*/  F2F.F64.F32 R2, R2 ;  /* 0x0000000200027310 */ /* 0x000e640000201800 */
[----:B-1----:R-:W-:Y:S01]  /*12400*/  STG.E.64 desc[UR36][R16.64], R2 ;  /* 0x0000000210007986 */ /* 0x002fe2000c101b24 */
[----:B------:R-:W-:Y:S05]  /*12410*/  EXIT ;  /* 0x000000000000794d */ /* 0x000fea0003800000 */
.L_x_32725:
        /* <DEDUP_REMOVED lines=13> */
.L_x_32738:
[----:B------:R-:W-:Y:S01]  /*124f0*/  HADD2.F32 R0, -RZ, R0.H0_H0 ;  /* 0x20000000ff007230 */ /* 0x000fe20000004100 */
[----:B------:R-:W-:-:S04]  /*12500*/  CS2R R6, SRZ ;  /* 0x0000000000067805 */ /* 0x000fc8000001ff00 */
[----:B------:R-:W-:-:S04]  /*12510*/  FMUL.FTZ R0, R0, 1 ;  /* 0x3f80000000007820 */ /* 0x000fc80000410000 */
[----:B------:R-:W1:Y:S02]  /*12520*/  F2F.F64.F32 R4, R0 ;  /* 0x0000000000047310 */ /* 0x000e640000201800 */
[----:B-1----:R-:W-:Y:S01]  /*12530*/  STG.E.128 desc[UR36][R16.64], R4 ;  /* 0x0000000410007986 */ /* 0x002fe2000c101d24 */
[----:B------:R-:W-:Y:S05]  /*12540*/  EXIT ;  /* 0x000000000000794d */ /* 0x000fea0003800000 */
.L_x_32737:
        /* <DEDUP_REMOVED lines=21> */
.L_x_32742:
[----:B------:R-:W-:Y:S05]  /*126a0*/  BSYNC B0 ;  /* 0x0000000000007941 */ /* 0x000fea0003800000 */
.L_x_32741:
[----:B------:R-:W-:-:S05]  /*126b0*/  LOP3.LUT R3, R0, R3, RZ, 0xfc, !PT ;  /* 0x0000000300037212 */ /* 0x000fca00078efcff */
[----:B------:R-:W-:Y:S01]  /*126c0*/  STG.E.U8 desc[UR36][R16.64], R3 ;  /* 0x0000000310007986 */ /* 0x000fe2000c101124 */
[----:B------:R-:W-:Y:S05]  /*126d0*/  EXIT ;  /* 0x000000000000794d */ /* 0x000fea0003800000 */
.L_x_32740:
        /* <DEDUP_REMOVED lines=13> */
.L_x_32744:
[----:B------:R-:W-:Y:S01]  /*127b0*/  IMAD.MOV.U32 R0, RZ, RZ, 0x7f ;  /* 0x0000007fff007424 */ /* 0x000fe200078e00ff */
[----:B------:R-:W-:-:S04]  /*127c0*/  ISETP.GT.U32.AND P0, PT, R2, 0x7f800000, PT ;  /* 0x7f8000000200780c */ /* 0x000fc80003f04070 */
[----:B------:R-:W-:-:S09]  /*127d0*/  SEL R0, R0, 0x7c, P0 ;  /* 0x0000007c00007807 */ /* 0x000fd20000000000 */
.L_x_32745:
[----:B------:R-:W-:Y:S05]  /*127e0*/  BSYNC B0 ;  /* 0x0000000000007941 */ /* 0x000fea0003800000 */
.L_x_32743:
[----:B------:R-:W-:-:S04]  /*127f0*/  LOP3.LUT R2, R3, 0x80000000, RZ, 0xc0, !PT ;  /* 0x8000000003027812 */ /* 0x000fc800078ec0ff */
[----:B------:R-:W-:-:S04]  /*12800*/  SHF.R.U32.HI R3, RZ, 0x18, R2 ;  /* 0x00000018ff037819 */ /* 0x000fc80000011602 */
[----:B------:R-:W-:-:S05]  /*12810*/  LOP3.LUT R3, R0, R3, RZ, 0xfc, !PT ;  /* 0x0000000300037212 */ /* 0x000fca00078efcff */
[----:B------:R-:W-:Y:S01]  /*12820*/  STG.E.U8 desc[UR36][R16.64], R3 ;  /* 0x0000000310007986 */ /* 0x000fe2000c101124 */
[----:B------:R-:W-:Y:S05]  /*12830*/  EXIT ;  /* 0x000000000000794d */ /* 0x000fea0003800000 */
.L_x_32739:
[----:B------:R-:W-:-:S05]  /*12840*/  HADD2.F32 R0, -RZ, R0.H0_H0 ;  /* 0x20000000ff007230 */ /* 0x000fca0000004100 */
[----:B------:R-:W-:-:S05]  /*12850*/  F2FP.BF16.F32.PACK_AB R0, RZ, R0 ;  /* 0x00000000ff00723e */ /* 0x000fca00000010ff */
[----:B------:R-:W-:Y:S01]  /*12860*/  STG.E.U16 desc[UR36][R16.64], R0 ;  /* 0x0000000010007986 */ /* 0x000fe2000c101524 */
[----:B------:R-:W-:Y:S05]  /*12870*/  EXIT ;  /* 0x000000000000794d */ /* 0x000fea0003800000 */
.L_x_32736:
        /* <DEDUP_REMOVED lines=12> */
.L_x_32748:
        /* <DEDUP_REMOVED lines=17> */
.L_x_32751:
[----:B------:R-:W-:-:S04]  /*12a50*/  LOP3.LUT R2, R3, 0x80000000, RZ, 0xc0, !PT ;  /* 0x8000000003027812 */ /* 0x000fc800078ec0ff */
[----:B------:R-:W-:-:S04]  /*12a60*/  SHF.R.U32.HI R3, RZ, 0x18, R2 ;  /* 0x00000018ff037819 */ /* 0x000fc80000011602 */
[----:B------:R-:W-:-:S04]  /*12a70*/  LOP3.LUT R0, R0, R3, RZ, 0xfc, !PT ;  /* 0x0000000300007212 */ /* 0x000fc800078efcff */
[----:B------:R-:W-:-:S07]  /*12a80*/  PRMT R8, R0, 0x7610, R8 ;  /* 0x0000761000087816 */ /* 0x000fce0000000008 */
.L_x_32750:
[----:B------:R-:W-:Y:S05]  /*12a90*/  BSYNC B0 ;  /* 0x0000000000007941 */ /* 0x000fea0003800000 */
.L_x_32749:
[----:B------:R-:W-:Y:S01]  /*12aa0*/  STG.E.U8 desc[UR36][R16.64], R8 ;  /* 0x0000000810007986 */ /* 0x000fe2000c101124 */
[----:B------:R-:W-:Y:S05]  /*12ab0*/  EXIT ;  /* 0x000000000000794d */ /* 0x000fea0003800000 */
.L_x_32747:
        /* <DEDUP_REMOVED lines=17> */
.L_x_32754:
[----:B------:R-:W-:-:S04]  /*12bd0*/  LOP3.LUT R2, R3, 0x80000000, RZ, 0xc0, !PT ;  /* 0x8000000003027812 */ /* 0x000fc800078ec0ff */
[----:B------:R-:W-:-:S04]  /*12be0*/  SHF.R.U32.HI R3, RZ, 0x18, R2 ;  /* 0x00000018ff037819 */ /* 0x000fc80000011602 */
[----:B------:R-:W-:-:S04]  /*12bf0*/  LOP3.LUT R0, R0, R3, RZ, 0xfc, !PT ;  /* 0x0000000300007212 */ /* 0x000fc800078efcff */
[----:B------:R-:W-:-:S07]  /*12c00*/  PRMT R8, R0, 0x7610, R8 ;  /* 0x0000761000087816 */ /* 0x000fce0000000008 */
.L_x_32753:
[----:B------:R-:W-:Y:S05]  /*12c10*/  BSYNC B0 ;  /* 0x0000000000007941 */ /* 0x000fea0003800000 */
.L_x_32752:
[----:B------:R-:W-:Y:S01]  /*12c20*/  STG.E.U8 desc[UR36][R16.64], R8 ;  /* 0x0000000810007986 */ /* 0x000fe2000c101124 */
[----:B------:R-:W-:Y:S05]  /*12c30*/  EXIT ;  /* 0x000000000000794d */ /* 0x000fea0003800000 */
.L_x_32746:
        /* <DEDUP_REMOVED lines=22> */
.L_x_32729:
        /* <DEDUP_REMOVED lines=16> */
.L_x_32757:
[----:B------:R-:W-:Y:S05]  /*12ea0*/  EXIT ;  /* 0x000000000000794d */ /* 0x000fea0003800000 */
.L_x_32756:
[----:B------:R-:W-:-:S06]  /*12eb0*/  HADD2.F32 R2, -RZ, R0.H0_H0 ;  /* 0x20000000ff027230 */ /* 0x000fcc0000004100 */
[----:B------:R-:W1:Y:S02]  /*12ec0*/  F2I.U64.TRUNC R2, R2 ;  /* 0x0000000200027311 */ /* 0x000e64000020d800 */
[----:B-1----:R-:W-:Y:S01]  /*12ed0*/  STG.E.64 desc[UR36][R16.64], R2 ;  /* 0x0000000210007986 */ /* 0x002fe2000c101b24 */
[----:B------:R-:W-:Y:S05]  /*12ee0*/  EXIT ;  /* 0x000000000000794d */ /* 0x000fea0003800000 */
.L_x_32755:
[----:B------:R-:W-:-:S04]  /*12ef0*/  HADD2.F32 R0, -RZ, R0.H0_H0 ;  /* 0x20000000ff007230 */ /* 0x000fc80000004100 */
[----:B------:R-:W1:Y:S02]  /*12f00*/  F2I.FTZ.U32.TRUNC.NTZ R3, R0 ;  /* 0x0000000000037305 */ /* 0x000e64000021f000 */
[----:B-1----:R-:W-:Y:S01]  /*12f10*/  STG.E desc[UR36][R16.64], R3 ;  /* 0x0000000310007986 */ /* 0x002fe2000c101924 */
[----:B------:R-:W-:Y:S05]  /*12f20*/  EXIT ;  /* 0x000000000000794d */ /* 0x000fea0003800000 */
.L_x_32758:
        /* <DEDUP_REMOVED lines=13> */
.L_x_57507:


//--------------------- .text._ZN2at6native27unrolled_elementwise_kernelINS0_13BinaryFunctorIN3c104HalfES4_S4_ZZZNS0_21remainder_kernel_cudaERNS_18TensorIteratorBaseEENKUlvE0_clEvENKUlvE1_clEvEUlS4_S4_E_EESt5arrayIPcLm3EELi4E23TrivialOffsetCalculatorILi2EjESE_ILi1EjENS0_6memory12LoadWithCastILi2EEENSH_13StoreWithCastILi1EEEEEviT_T0_T2_T3_T4_T5_ --------------------------
	.section	.text._ZN2at6native27unrolled_elementwise_kernelINS0_13BinaryFunctorIN3c104HalfES4_S4_ZZZNS0_21remainder_kernel_cudaERNS_18TensorIteratorBaseEENKUlvE0_clEvENKUlvE1_clEvEUlS4_S4_E_EESt5arrayIPcLm3EELi4E23TrivialOffsetCalculatorILi2EjESE_ILi1EjENS0_6memory12LoadWithCastILi2EEENSH_13StoreWithCastILi1EEEEEviT_T0_T2_T3_T4_T5_,"ax",@progbits
	.align	128
        .global         _ZN2at6native27unrolled_elementwise_kernelINS0_13BinaryFunctorIN3c104HalfES4_S4_ZZZNS0_21remainder_kernel_cudaERNS_18TensorIteratorBaseEENKUlvE0_clEvENKUlvE1_clEvEUlS4_S4_E_EESt5arrayIPcLm3EELi4E23TrivialOffsetCalculatorILi2EjESE_ILi1EjENS0_6memory12LoadWithCastILi2EEENSH_13StoreWithCastILi1EEEEEviT_T0_T2_T3_T4_T5_
        .type           _ZN2at6native27unrolled_elementwise_kernelINS0_13BinaryFunctorIN3c104HalfES4_S4_ZZZNS0_21remainder_kernel_cudaERNS_18TensorIteratorBaseEENKUlvE0_clEvENKUlvE1_clEvEUlS4_S4_E_EESt5arrayIPcLm3EELi4E23TrivialOffsetCalculatorILi2EjESE_ILi1EjENS0_6memory12LoadWithCastILi2EEENSH_13StoreWithCastILi1EEEEEviT_T0_T2_T3_T4_T5_,@function
        .size           _ZN2at6native27unrolled_elementwise_kernelINS0_13BinaryFunctorIN3c104HalfES4_S4_ZZZNS0_21remainder_kernel_cudaERNS_18TensorIteratorBaseEENKUlvE0_clEvENKUlvE1_clEvEUlS4_S4_E_EESt5arrayIPcLm3EELi4E23TrivialOffsetCalculatorILi2EjESE_ILi1EjENS0_6memory12LoadWithCastILi2EEENSH_13StoreWithCastILi1EEEEEviT_T0_T2_T3_T4_T5_,(.L_x_57508 - _ZN2at6native27unrolled_elementwise_kernelINS0_13BinaryFunctorIN3c104HalfES4_S4_ZZZNS0_21remainder_kernel_cudaERNS_18TensorIteratorBaseEENKUlvE0_clEvENKUlvE1_clEvEUlS4_S4_E_EESt5arrayIPcLm3EELi4E23TrivialOffsetCalculatorILi2EjESE_ILi1EjENS0_6memory12LoadWithCastILi2EEENSH_13StoreWithCastILi1EEEEEviT_T0_T2_T3_T4_T5_)
        .other          _ZN2at6native27unrolled_elementwise_kernelINS0_13BinaryFunctorIN3c104HalfES4_S4_ZZZNS0_21remainder_kernel_cudaERNS_18TensorIteratorBaseEENKUlvE0_clEvENKUlvE1_clEvEUlS4_S4_E_EESt5arrayIPcLm3EELi4E23TrivialOffsetCalculatorILi2EjESE_ILi1EjENS0_6memory12LoadWithCastILi2EEENSH_13StoreWithCastILi1EEEEEviT_T0_T2_T3_T4_T5_,@"STO_CUDA_ENTRY STV_DEFAULT"
_ZN2at6native27unrolled_elementwise_kernelINS0_13BinaryFunctorIN3c104HalfES4_S4_ZZZNS0_21remainder_kernel_cudaERNS_18TensorIteratorBaseEENKUlvE0_clEvENKUlvE1_clEvEUlS4_S4_E_EESt5arrayIPcLm3EELi4E23TrivialOffsetCalculatorILi2EjESE_ILi1EjENS0_6memory12LoadWithCastILi2EEENSH_13StoreWithCastILi1EEEEEviT_T0_T2_T3_T4_T5_:
.text._ZN2at6native27unrolled_elementwise_kernelINS0_13BinaryFunctorIN3c104HalfES4_S4_ZZZNS0_21remainder_kernel_cudaERNS_18TensorIteratorBaseEENKUlvE0_clEvENKUlvE1_clEvEUlS4_S4_E_EESt5arrayIPcLm3EELi4E23TrivialOffsetCalculatorILi2EjESE_ILi1EjENS0_6memory12LoadWithCastILi2EEENSH_13StoreWithCastILi1EEEEEviT_T0_T2_T3_T4_T5_:
        /* <DEDUP_REMOVED lines=36> */
.L_x_32764:
[----:B------:R-:W2:Y:S02]  /*0240*/  LDG.E.U8 R2, desc[UR36][R2.64] ;  /* 0x0000002402027981 */ /* 0x000ea4000c1e1100 */
[----:B--2---:R-:W-:-:S04]  /*0250*/  I2FP.F32.U32 R0, R2 ;  /* 0x0000000200007245 */ /* 0x004fc80000201000 */
[----:B------:R-:W-:-:S04]  /*0260*/  F2FP.F16.F32.PACK_AB R0, RZ, R0 ;  /* 0x00000000ff00723e */ /* 0x000fc800000000ff */
[----:B------:R-:W-:Y:S01]  /*0270*/  PRMT R19, R0, 0x7610, R19 ;  /* 0x0000761000137816 */ /* 0x000fe20000000013 */
[----:B------:R-:W-:Y:S06]  /*0280*/  BRA `(.L_x_32766) ;  /* 0x0000000c00bc7947 */ /* 0x000fec0003800000 */
.L_x_32763:
        /* <DEDUP_REMOVED lines=11> */
.L_x_32768:
[----:B------:R-:W2:Y:S02]  /*0340*/  LDG.E R2, desc[UR36][R2.64] ;  /* 0x0000002402027981 */ /* 0x000ea4000c1e1900 */
[----:B--2---:R-:W-:-:S04]  /*0350*/  I2FP.F32.S32 R0, R2 ;  /* 0x0000000200007245 */ /* 0x004fc80000201400 */
[----:B------:R-:W-:-:S04]  /*0360*/  F2FP.F16.F32.PACK_AB R0, RZ, R0 ;  /* 0x00000000ff00723e */ /* 0x000fc800000000ff */
[----:B------:R-:W-:Y:S01]  /*0370*/  PRMT R19, R0, 0x7610, R19 ;  /* 0x0000761000137816 */ /* 0x000fe20000000013 */
[----:B------:R-:W-:Y:S06]  /*0380*/  BRA `(.L_x_32766) ;  /* 0x0000000c007c7947 */ /* 0x000fec0003800000 */
.L_x_32767:
[----:B------:R-:W2:Y:S02]  /*0390*/  LDG.E.U16 R2, desc[UR36][R2.64] ;  /* 0x0000002402027981 */ /* 0x000ea4000c1e1500 */
[----:B--2---:R-:W0:Y:S02]  /*03a0*/  I2F.S16 R0, R2 ;  /* 0x0000000200007306 */ /* 0x004e240000101400 */
[----:B0-----:R-:W-:-:S04]  /*03b0*/  F2FP.F16.F32.PACK_AB R0, RZ, R0 ;  /* 0x00000000ff00723e */ /* 0x001fc800000000ff */
[----:B------:R-:W-:Y:S01]  /*03c0*/  PRMT R19, R0, 0x7610, R19 ;  /* 0x0000761000137816 */ /* 0x000fe20000000013 */
[----:B------:R-:W-:Y:S06]  /*03d0*/  BRA `(.L_x_32766) ;  /* 0x0000000c00687947 */ /* 0x000fec0003800000 */
.L_x_32762:
        /* <DEDUP_REMOVED lines=9> */
.L_x_32770:
[----:B------:R1:W5:Y:S01]  /*0470*/  LDG.E.U16 R19, desc[UR36][R2.64] ;  /* 0x0000002402137981 */ /* 0x000362000c1e1500 */
[----:B------:R-:W-:Y:S05]  /*0480*/  BRA `(.L_x_32766) ;  /* 0x0000000c003c7947 */ /* 0x000fea0003800000 */
.L_x_32769:
        /* <DEDUP_REMOVED lines=9> */
.L_x_32772:
[----:B------:R0:W5:Y:S01]  /*0520*/  LDG.E.U16 R19, desc[UR36][R2.64] ;  /* 0x0000002402137981 */ /* 0x000162000c1e1500 */
[----:B------:R-:W-:Y:S05]  /*0530*/  BRA `(.L_x_32766) ;  /* 0x0000000c00107947 */ /* 0x000fea0003800000 */
.L_x_32771:
        /* <DEDUP_REMOVED lines=9> */
.L_x_32761:
        /* <DEDUP_REMOVED lines=14> */
.L_x_32775:
        /* <DEDUP_REMOVED lines=9> */
.L_x_32774:
        /* <DEDUP_REMOVED lines=28> */
.L_x_32777:
        /* <DEDUP_REMOVED lines=15> */
.L_x_32776:
[----:B------:R-:W2:Y:S02]  /*09f0*/  LDG.E.U16 R0, desc[UR36][R2.64] ;  /* 0x0000002402007981 */ /* 0x000ea4000c1e1500 */
[----:B--2---:R-:W-:-:S05]  /*0a00*/  IMAD.U32 R0, R0, 0x10000, RZ ;  /* 0x0001000000007824 */ /* 0x004fca00078e00ff */
[----:B------:R-:W-:-:S04]  /*0a10*/  F2FP.F16.F32.PACK_AB R0, RZ, R0 ;  /* 0x00000000ff00723e */ /* 0x000fc800000000ff */
[----:B------:R-:W-:Y:S01]  /*0a20*/  PRMT R19, R0, 0x7610, R19 ;  /* 0x0000761000137816 */ /* 0x000fe20000000013 */
[----:B------:R-:W-:Y:S06]  /*0a30*/  BRA `(.L_x_32766) ;  /* 0x0000000400d07947 */ /* 0x000fec0003800000 */
.L_x_32773:
        /* <DEDUP_REMOVED lines=13> */
.L_x_32780:
        /* <DEDUP_REMOVED lines=21> */
.L_x_32784:
[----:B------:R-:W-:Y:S05]  /*0c60*/  BSYNC B1 ;  /* 0x0000000000017941 */ /* 0x000fea0003800000 */
.L_x_32783:
[----:B------:R-:W-:Y:S01]  /*0c70*/  LEA R3, R0, 0x3b800000, 0x17 ;  /* 0x3b80000000037811 */ /* 0x000fe200078eb8ff */
[----:B------:R-:W-:-:S05]  /*0c80*/  IMAD.SHL.U32 R0, R2, 0x100000, RZ ;  /* 0x0010000002007824 */ /* 0x000fca00078e00ff */
[----:B------:R-:W-:-:S07]  /*0c90*/  LOP3.LUT R0, R3, R0, R4, 0xfe, !PT ;  /* 0x0000000003007212 */ /* 0x000fce00078efe04 */
.L_x_32782:
[----:B------:R-:W-:Y:S05]  /*0ca0*/  BSYNC B0 ;  /* 0x0000000000007941 */ /* 0x000fea0003800000 */
.L_x_32781:
[----:B------:R-:W-:-:S04]  /*0cb0*/  F2FP.F16.F32.PACK_AB R0, RZ, R0 ;  /* 0x00000000ff00723e */ /* 0x000fc800000000ff */
[----:B------:R-:W-:Y:S01]  /*0cc0*/  PRMT R19, R0, 0x7610, R19 ;  /* 0x0000761000137816 */ /* 0x000fe20000000013 */
[----:B------:R-:W-:Y:S06]  /*0cd0*/  BRA `(.L_x_32766) ;  /* 0x0000000400287947 */ /* 0x000fec0003800000 */
.L_x_32779:
        /* <DEDUP_REMOVED lines=21> */
.L_x_32788:
[----:B------:R-:W-:Y:S05]  /*0e30*/  BSYNC B1 ;  /* 0x0000000000017941 */ /* 0x000fea0003800000 */
.L_x_32787:
[----:B------:R-:W-:Y:S01]  /*0e40*/  LEA R3, R0, 0x37800000, 0x17 ;  /* 0x3780000000037811 */ /* 0x000fe200078eb8ff */
[----:B------:R-:W-:-:S05]  /*0e50*/  IMAD.SHL.U32 R0, R2, 0x200000, RZ ;  /* 0x0020000002007824 */ /* 0x000fca00078e00ff */
[----:B------:R-:W-:-:S07]  /*0e60*/  LOP3.LUT R0, R3, R0, R4, 0xfe, !PT ;  /* 0x0000000003007212 */ /* 0x000fce00078efe04 */
.L_x_32786:
[----:B------:R-:W-:Y:S05]  /*0e70*/  BSYNC B0 ;  /* 0x0000000000007941 */ /* 0x000fea0003800000 */
.L_x_32785:
[----:B------:R-:W-:-:S04]  /*0e80*/  F2FP.F16.F32.PACK_AB R0, RZ, R0 ;  /* 0x00000000ff00723e */ /* 0x000fc800000000ff */
[----:B------:R-:W-:Y:S01]  /*0e90*/  PRMT R19, R0, 0x7610, R19 ;  /* 0x0000761000137816 */ /* 0x000fe20000000013 */
[----:B------:R-:W-:Y:S06]  /*0ea0*/  BRA `(.L_x_32766) ;  /* 0x0000000000b47947 */ /* 0x000fec0003800000 */
.L_x_32778:
        /* <DEDUP_REMOVED lines=14> */
.L_x_32792:
[----:B------:R-:W-:Y:S05]  /*0f90*/  BSYNC B0 ;  /* 0x0000000000007941 */ /* 0x000fea0003800000 */
.L_x_32791:
[----:B------:R-:W-:-:S04]  /*0fa0*/  F2FP.F16.F32.PACK_AB R0, RZ, R0 ;  /* 0x00000000ff00723e */ /* 0x000fc800000000ff */
[----:B------:R-:W-:Y:S01]  /*0fb0*/  PRMT R19, R0, 0x7610, R19 ;  /* 0x0000761000137816 */ /* 0x000fe20000000013 */
[----:B------:R-:W-:Y:S06]  /*0fc0*/  BRA `(.L_x_32766) ;  /* 0x00000000006c7947 */ /* 0x000fec0003800000 */
.L_x_32765:
        /* <DEDUP_REMOVED lines=16> */
.L_x_32793:
[----:B------:R-:W-:Y:S01]  /*10d0*/  PRMT R19, RZ, 0x7610, R19 ;  /* 0x00007610ff137816 */ /* 0x000fe20000000013 */
[----:B------:R-:W-:Y:S06]  /*10e0*/  BRA `(.L_x_32766) ;  /* 0x0000000000247947 */ /* 0x000fec0003800000 */
.L_x_32790:
[----:B------:R-:W2:Y:S02]  /*10f0*/  LDG.E.64 R2, desc[UR36][R2.64] ;  /* 0x0000002402027981 */ /* 0x000ea4000c1e1b00 */
[----:B--2---:R-:W0:Y:S02]  /*1100*/  I2F.U64 R0, R2 ;  /* 0x0000000200007312 */ /* 0x004e240000301000 */
[----:B0-----:R-:W-:-:S04]  /*1110*/  F2FP.F16.F32.PACK_AB R0, RZ, R0 ;  /* 0x00000000ff00723e */ /* 0x001fc800000000ff */
[----:B------:R-:W-:Y:S01]  /*1120*/  PRMT R19, R0, 0x7610, R19 ;  /* 0x0000761000137816 */ /* 0x000fe20000000013 */
[----:B------:R-:W-:Y:S06]  /*1130*/  BRA `(.L_x_32766) ;  /* 0x0000000000107947 */ /* 0x000fec0003800000 */
.L_x_32789:
[----:B------:R-:W2:Y:S02]  /*1140*/  LDG.E R2, desc[UR36][R2.64] ;  /* 0x0000002402027981 */ /* 0x000ea4000c1e1900 */
[----:B--2---:R-:W-:-:S04]  /*1150*/  I2FP.F32.U32 R0, R2 ;  /* 0x0000000200007245 */ /* 0x004fc80000201000 */
[----:B------:R-:W-:-:S04]  /*1160*/  F2FP.F16.F32.PACK_AB R0, RZ, R0 ;  /* 0x00000000ff00723e */ /* 0x000fc800000000ff */
[----:B------:R-:W-:-:S07]  /*1170*/  PRMT R19, R0, 0x7610, R19 ;  /* 0x0000761000137816 */ /* 0x000fce0000000013 */
.L_x_32766:
        /* <DEDUP_REMOVED lines=21> */
.L_x_32797:
[----:B------:R-:W2:Y:S02]  /*12d0*/  LDG.E.U8 R2, desc[UR36][R2.64] ;  /* 0x0000002402027981 */ /* 0x000ea4000c1e1100 */
[----:B--2---:R-:W-:-:S04]  /*12e0*/  I2FP.F32.U32 R0, R2 ;  /* 0x0000000200007245 */ /* 0x004fc80000201000 */
[----:B------:R-:W-:-:S04]  /*12f0*/  F2FP.F16.F32.PACK_AB R0, RZ, R0 ;  /* 0x00000000ff00723e */ /* 0x000fc800000000ff */
[----:B------:R-:W-:Y:S01]  /*1300*/  PRMT R18, R0, 0x7610, R18 ;  /* 0x0000761000127816 */ /* 0x000fe20000000012 */
[----:B------:R-:W-:Y:S06]  /*1310*/  BRA `(.L_x_32799) ;  /* 0x0000000c00bc7947 */ /* 0x000fec0003800000 */
.L_x_32796:
        /* <DEDUP_REMOVED lines=11> */
.L_x_32801:
[----:B------:R-:W2:Y:S02]  /*13d0*/  LDG.E R2, desc[UR36][R2.64] ;  /* 0x0000002402027981 */ /* 0x000ea4000c1e1900 */
[----:B--2---:R-:W-:-:S04]  /*13e0*/  I2FP.F32.S32 R0, R2 ;  /* 0x0000000200007245 */ /* 0x004fc80000201400 */
[----:B------:R-:W-:-:S04]  /*13f0*/  F2FP.F16.F32.PACK_AB R0, RZ, R0 ;  /* 0x00000000ff00723e */ /* 0x000fc800000000ff */
[----:B------:R-:W-:Y:S01]  /*1400*/  PRMT R18, R0, 0x7610, R18 ;  /* 0x0000761000127816 */ /* 0x000fe20000000012 */
[----:B------:R-:W-:Y:S06]  /*1410*/  BRA `(.L_x_32799) ;  /* 0x0000000c007c7947 */ /* 0x000fec0003800000 */
.L_x_32800:
[----:B------:R-:W2:Y:S02]  /*1420*/  LDG.E.U16 R2, desc[UR36][R2.64] ;  /* 0x0000002402027981 */ /* 0x000ea4000c1e1500 */
[----:B--2---:R-:W0:Y:S02]  /*1430*/  I2F.S16 R0, R2 ;  /* 0x0000000200007306 */ /* 0x004e240000101400 */
[----:B0-----:R-:W-:-:S04]  /*1440*/  F2FP.F16.F32.PACK_AB R0, RZ, R0 ;  /* 0x00000000ff00723e */ /* 0x001fc800000000ff */
[----:B------:R-:W-:Y:S01]  /*1450*/  PRMT R18, R0, 0x7610, R18 ;  /* 0x0000761000127816 */ /* 0x000fe20000000012 */
[----:B------:R-:W-:Y:S06]  /*1460*/  BRA `(.L_x_32799) ;  /* 0x0000000c00687947 */ /* 0x000fec0003800000 */
.L_x_32795:
        /* <DEDUP_REMOVED lines=9> */
.L_x_32803:
[----:B------:R1:W5:Y:S01]  /*1500*/  LDG.E.U16 R18, desc[UR36][R2.64] ;  /* 0x0000002402127981 */ /* 0x000362000c1e1500 */
[----:B------:R-:W-:Y:S05]  /*1510*/  BRA `(.L_x_32799) ;  /* 0x0000000c003c7947 */ /* 0x000fea0003800000 */
.L_x_32802:
        /* <DEDUP_REMOVED lines=9> */
.L_x_32805:
[----:B------:R0:W5:Y:S01]  /*15b0*/  LDG.E.U16 R18, desc[UR36][R2.64] ;  /* 0x0000002402127981 */ /* 0x000162000c1e1500 */
[----:B------:R-:W-:Y:S05]  /*15c0*/  BRA `(.L_x_32799) ;  /* 0x0000000c00107947 */ /* 0x000fea0003800000 */
.L_x_32804:
        /* <DEDUP_REMOVED lines=9> */
.L_x_32794:
        /* <DEDUP_REMOVED lines=14> */
.L_x_32808:
        /* <DEDUP_REMOVED lines=9> */
.L_x_32807:
        /* <DEDUP_REMOVED lines=28> */
.L_x_32810:
        /* <DEDUP_REMOVED lines=15> */
.L_x_32809:
[----:B------:R-:W2:Y:S02]  /*1a80*/  LDG.E.U16 R0, desc[UR36][R2.64] ;  /* 0x0000002402007981 */ /* 0x000ea4000c1e1500 */
[----:B--2---:R-:W-:-:S05]  /*1a90*/  IMAD.U32 R0, R0, 0x10000, RZ ;  /* 0x0001000000007824 */ /* 0x004fca00078e00ff */
[----:B------:R-:W-:-:S04]  /*1aa0*/  F2FP.F16.F32.PACK_AB R0, RZ, R0 ;  /* 0x00000000ff00723e */ /* 0x000fc800000000ff */
[----:B------:R-:W-:Y:S01]  /*1ab0*/  PRMT R18, R0, 0x7610, R18 ;  /* 0x0000761000127816 */ /* 0x000fe20000000012 */
[----:B------:R-:W-:Y:S06]  /*1ac0*/  BRA `(.L_x_32799) ;  /* 0x0000000400d07947 */ /* 0x000fec0003800000 */
.L_x_32806:
        /* <DEDUP_REMOVED lines=13> */
.L_x_32813:
        /* <DEDUP_REMOVED lines=21> */
.L_x_32817:
[----:B------:R-:W-:Y:S05]  /*1cf0*/  BSYNC B1 ;  /* 0x0000000000017941 */ /* 0x000fea0003800000 */
.L_x_32816:
[----:B------:R-:W-:Y:S01]  /*1d00*/  LEA R3, R0, 0x3b800000, 0x17 ;  /* 0x3b80000000037811 */ /* 0x000fe200078eb8ff */
[----:B------:R-:W-:-:S05]  /*1d10*/  IMAD.SHL.U32 R0, R2, 0x100000, RZ ;  /* 0x0010000002007824 */ /* 0x000fca00078e00ff */
[----:B------:R-:W-:-:S07]  /*1d20*/  LOP3.LUT R0, R3, R0, R4, 0xfe, !PT ;  /* 0x0000000003007212 */ /* 0x000fce00078efe04 */
.L_x_32815:
[----:B------:R-:W-:Y:S05]  /*1d30*/  BSYNC B0 ;  /* 0x0000000000007941 */ /* 0x000fea0003800000 */
.L_x_32814:
[----:B------:R-:W-:-:S04]  /*1d40*/  F2FP.F16.F32.PACK_AB R0, RZ, R0 ;  /* 0x00000000ff00723e */ /* 0x000fc800000000ff */
[----:B------:R-:W-:Y:S01]  /*1d50*/  PRMT R18, R0, 0x7610, R18 ;  /* 0x0000761000127816 */ /* 0x000fe20000000012 */
[----:B------:R-:W-:Y:S06]  /*1d60*/  BRA `(.L_x_32799) ;  /* 0x0000000400287947 */ /* 0x000fec0003800000 */
.L_x_32812:
        /* <DEDUP_REMOVED lines=21> */
.L_x_32821:
[----:B------:R-:W-:Y:S05]  /*1ec0*/  BSYNC B1 ;  /* 0x0000000000017941 */ /* 0x000fea0003800000 */
.L_x_32820:
[----:B------:R-:W-:Y:S01]  /*1ed0*/  LEA R3, R0, 0x37800000, 0x17 ;  /* 0x3780000000037811 */ /* 0x000fe200078eb8ff */
[----:B------:R-:W-:-:S05]  /*1ee0*/  IMAD.SHL.U32 R0, R2, 0x200000, RZ ;  /* 0x0020000002007824 */ /* 0x000fca00078e00ff */
[----:B------:R-:W-:-:S07]  /*1ef0*/  LOP3.LUT R0, R3, R0, R4, 0xfe, !PT ;  /* 0x0000000003007212 */ /* 0x000fce00078efe04 */
.L_x_32819:
[----:B------:R-:W-:Y:S05]  /*1f00*/  BSYNC B0 ;  /* 0x0000000000007941 */ /* 0x000fea0003800000 */
.L_x_32818:
[----:B------:R-:W-:-:S04]  /*1f10*/  F2FP.F16.F32.PACK_AB R0, RZ, R0 ;  /* 0x00000000ff00723e */ /* 0x000fc800000000ff */
[----:B------:R-:W-:Y:S01]  /*1f20*/  PRMT R18, R0, 0x7610, R18 ;  /* 0x0000761000127816 */ /* 0x000fe20000000012 */
[----:B------:R-:W-:Y:S06]  /*1f30*/  BRA `(.L_x_32799) ;  /* 0x0000000000b47947 */ /* 0x000fec0003800000 */
.L_x_32811:
        /* <DEDUP_REMOVED lines=14> */
.L_x_32825:
[----:B------:R-:W-:Y:S05]  /*2020*/  BSYNC B0 ;  /* 0x0000000000007941 */ /* 0x000fea0003800000 */
.L_x_32824:
[----:B------:R-:W-:-:S04]  /*2030*/  F2FP.F16.F32.PACK_AB R0, RZ, R0 ;  /* 0x00000000ff00723e */ /* 0x000fc800000000ff */
[----:B------:R-:W-:Y:S01]  /*2040*/  PRMT R18, R0, 0x7610, R18 ;  /* 0x0000761000127816 */ /* 0x000fe20000000012 */
[----:B------:R-:W-:Y:S06]  /*2050*/  BRA `(.L_x_32799) ;  /* 0x00000000006c7947 */ /* 0x000fec0003800000 */
.L_x_32798:
        /* <DEDUP_REMOVED lines=16> */
.L_x_32826:
[----:B------:R-:W-:Y:S01]  /*2160*/  PRMT R18, RZ, 0x7610, R18 ;  /* 0x00007610ff127816 */ /* 0x000fe20000000012 */
[----:B------:R-:W-:Y:S06]  /*2170*/  BRA `(.L_x_32799) ;  /* 0x0000000000247947 */ /* 0x000fec0003800000 */
.L_x_32823:
[----:B------:R-:W2:Y:S02]  /*2180*/  LDG.E.64 R2, desc[UR36][R2.64] ;  /* 0x0000002402027981 */ /* 0x000ea4000c1e1b00 */
[----:B--2---:R-:W0:Y:S02]  /*2190*/  I2F.U64 R0, R2 ;  /* 0x0000000200007312 */ /* 0x004e240000301000 */
[----:B0-----:R-:W-:-:S04]  /*21a0*/  F2FP.F16.F32.PACK_AB R0, RZ, R0 ;  /* 0x00000000ff00723e */ /* 0x001fc800000000ff */
[----:B------:R-:W-:Y:S01]  /*21b0*/  PRMT R18, R0, 0x7610, R18 ;  /* 0x0000761000127816 */ /* 0x000fe20000000012 */
[----:B------:R-:W-:Y:S06]  /*21c0*/  BRA `(.L_x_32799) ;  /* 0x0000000000107947 */ /* 0x000fec0003800000 */
.L_x_32822:
[----:B------:R-:W2:Y:S02]  /*21d0*/  LDG.E R2, desc[UR36][R2.64] ;  /* 0x0000002402027981 */ /* 0x000ea4000c1e1900 */
[----:B--2---:R-:W-:-:S04]  /*21e0*/  I2FP.F32.U32 R0, R2 ;  /* 0x0000000200007245 */ /* 0x004fc80000201000 */
[----:B------:R-:W-:-:S04]  /*21f0*/  F2FP.F16.F32.PACK_AB R0, RZ, R0 ;  /* 0x00000000ff00723e */ /* 0x000fc800000000ff */
[----:B------:R-:W-:-:S07]  /*2200*/  PRMT R18, R0, 0x7610, R18 ;  /* 0x0000761000127816 */ /* 0x000fce0000000012 */
.L_x_32799:
[----:B------:R-:W-:-:S07]  /*2210*/  VIADD R26, R26, 0x80 ;  /* 0x000000801a1a7836 */ /* 0x000fce0000000000 */
.L_x_32760:
[----:B------:R-:W-:Y:S05]  /*2220*/  BSYNC B6 ;  /* 0x0000000000067941 */ /* 0x000fea0003800000 */
.L_x_32759:
        /* <DEDUP_REMOVED lines=26> */
.L_x_32832:
[----:B------:R-:W2:Y:S02]  /*23d0*/  LDG.E.U8 R2, desc[UR36][R2.64] ;  /* 0x0000002402027981 */ /* 0x000ea4000c1e1100 */
[----:B--2---:R-:W-:-:S04]  /*23e0*/  I2FP.F32.U32 R0, R2 ;  /* 0x0000000200007245 */ /* 0x004fc80000201000 */
[----:B------:R-:W-:-:S04]  /*23f0*/  F2FP.F16.F32.PACK_AB R0, RZ, R0 ;  /* 0x00000000ff00723e */ /* 0x000fc800000000ff */
[----:B------:R-:W-:Y:S01]  /*2400*/  PRMT R22, R0, 0x7610, R22 ;  /* 0x0000761000167816 */ /* 0x000fe20000000016 */
[----:B------:R-:W-:Y:S06]  /*2410*/  BRA `(.L_x_32834) ;  /* 0x0000000c00c07947 */ /* 0x000fec0003800000 */
.L_x_32831:
        /* <DEDUP_REMOVED lines=11> */
.L_x_32836:
[----:B------:R-:W2:Y:S02]  /*24d0*/  LDG.E R2, desc[UR36][R2.64] ;  /* 0x0000002402027981 */ /* 0x000ea4000c1e1900 */
[----:B--2---:R-:W-:-:S04]  /*24e0*/  I2FP.F32.S32 R0, R2 ;  /* 0x0000000200007245 */ /* 0x004fc80000201400 */
[----:B------:R-:W-:-:S04]  /*24f0*/  F2FP.F16.F32.PACK_AB R0, RZ, R0 ;  /* 0x00000000ff00723e */ /* 0x000fc800000000ff */
[----:B------:R-:W-:Y:S01]  /*2500*/  PRMT R22, R0, 0x7610, R22 ;  /* 0x0000761000167816 */ /* 0x000fe20000000016 */
[----:B------:R-:W-:Y:S06]  /*2510*/  BRA `(.L_x_32834) ;  /* 0x0000000c00807947 */ /* 0x000fec0003800000 */
.L_x_32835:
[----:B------:R-:W2:Y:S02]  /*2520*/  LDG.E.U16 R2, desc[UR36][R2.64] ;  /* 0x0000002402027981 */ /* 0x000ea4000c1e1500 */
[----:B--2---:R-:W0:Y:S02]  /*2530*/  I2F.S16 R0, R2 ;  /* 0x0000000200007306 */ /* 0x004e240000101400 */
[----:B0-----:R-:W-:-:S04]  /*2540*/  F2FP.F16.F32.PACK_AB R0, RZ, R0 ;  /* 0x00000000ff00723e */ /* 0x001fc800000000ff */
[----:B------:R-:W-:Y:S01]  /*2550*/  PRMT R22, R0, 0x7610, R22 ;  /* 0x0000761000167816 */ /* 0x000fe20000000016 */
[----:B------:R-:W-:Y:S06]  /*2560*/  BRA `(.L_x_32834) ;  /* 0x0000000c006c7947 */ /* 0x000fec0003800000 */
.L_x_32830:
        /* <DEDUP_REMOVED lines=9> */
.L_x_32838:
[----:B------:R1:W5:Y:S01]  /*2600*/  LDG.E.U16 R22, desc[UR36][R2.64] ;  /* 0x0000002402167981 */ /* 0x000362000c1e1500 */
[----:B------:R-:W-:Y:S05]  /*2610*/  BRA `(.L_x_32834) ;  /* 0x0000000c00407947 */ /* 0x000fea0003800000 */
.L_x_32837:
        /* <DEDUP_REMOVED lines=9> */
.L_x_32840:
[----:B------:R0:W5:Y:S01]  /*26b0*/  LDG.E.U16 R22, desc[UR36][R2.64] ;  /* 0x0000002402167981 */ /* 0x000162000c1e1500 */
[----:B------:R-:W-:Y:S05]  /*26c0*/  BRA `(.L_x_32834) ;  /* 0x0000000c00147947 */ /* 0x000fea0003800000 */
.L_x_32839:
        /* <DEDUP_REMOVED lines=9> */
.L_x_32829:
        /* <DEDUP_REMOVED lines=14> */
.L_x_32843:
        /* <DEDUP_REMOVED lines=9> */
.L_x_32842:
        /* <DEDUP_REMOVED lines=28> */
.L_x_32845:
        /* <DEDUP_REMOVED lines=16> */
.L_x_32844:
[----:B------:R-:W2:Y:S02]  /*2b90*/  LDG.E.U16 R0, desc[UR36][R2.64] ;  /* 0x0000002402007981 */ /* 0x000ea4000c1e1500 */
[----:B--2---:R-:W-:-:S05]  /*2ba0*/  IMAD.U32 R0, R0, 0x10000, RZ ;  /* 0x0001000000007824 */ /* 0x004fca00078e00ff */
[----:B------:R-:W-:-:S04]  /*2bb0*/  F2FP.F16.F32.PACK_AB R0, RZ, R0 ;  /* 0x00000000ff00723e */ /* 0x000fc800000000ff */
[----:B------:R-:W-:Y:S01]  /*2bc0*/  PRMT R22, R0, 0x7610, R22 ;  /* 0x0000761000167816 */ /* 0x000fe20000000016 */
[----:B------:R-:W-:Y:S06]  /*2bd0*/  BRA `(.L_x_32834) ;  /* 0x0000000400d07947 */ /* 0x000fec0003800000 */
.L_x_32841:
        /* <DEDUP_REMOVED lines=13> */
.L_x_32848:
        /* <DEDUP_REMOVED lines=21> */
.L_x_32852:
[----:B------:R-:W-:Y:S05]  /*2e00*/  BSYNC B1 ;  /* 0x0000000000017941 */ /* 0x000fea0003800000 */
.L_x_32851:
[----:B------:R-:W-:Y:S01]  /*2e10*/  LEA R3, R0, 0x3b800000, 0x17 ;  /* 0x3b80000000037811 */ /* 0x000fe200078eb8ff */
[----:B------:R-:W-:-:S05]  /*2e20*/  IMAD.SHL.U32 R0, R2, 0x100000, RZ ;  /* 0x0010000002007824 */ /* 0x000fca00078e00ff */
[----:B------:R-:W-:-:S07]  /*2e30*/  LOP3.LUT R0, R3, R0, R4, 0xfe, !PT ;  /* 0x0000000003007212 */ /* 0x000fce00078efe04 */
.L_x_32850:
[----:B------:R-:W-:Y:S05]  /*2e40*/  BSYNC B0 ;  /* 0x0000000000007941 */ /* 0x000fea0003800000 */
.L_x_32849:
[----:B------:R-:W-:-:S04]  /*2e50*/  F2FP.F16.F32.PACK_AB R0, RZ, R0 ;  /* 0x00000000ff00723e */ /* 0x000fc800000000ff */
[----:B------:R-:W-:Y:S01]  /*2e60*/  PRMT R22, R0, 0x7610, R22 ;  /* 0x0000761000167816 */ /* 0x000fe20000000016 */
[----:B------:R-:W-:Y:S06]  /*2e70*/  BRA `(.L_x_32834) ;  /* 0x0000000400287947 */ /* 0x000fec0003800000 */
.L_x_32847:
        /* <DEDUP_REMOVED lines=21> */
.L_x_32856:
[----:B------:R-:W-:Y:S05]  /*2fd0*/  BSYNC B1 ;  /* 0x0000000000017941 */ /* 0x000fea0003800000 */
.L_x_32855:
[----:B------:R-:W-:Y:S01]  /*2fe0*/  LEA R3, R0, 0x37800000, 0x17 ;  /* 0x3780000000037811 */ /* 0x000fe200078eb8ff */
[----:B------:R-:W-:-:S05]  /*2ff0*/  IMAD.SHL.U32 R0, R2, 0x200000, RZ ;  /* 0x0020000002007824 */ /* 0x000fca00078e00ff */
[----:B------:R-:W-:-:S07]  /*3000*/  LOP3.LUT R0, R3, R0, R4, 0xfe, !PT ;  /* 0x0000000003007212 */ /* 0x000fce00078efe04 */
.L_x_32854:
[----:B------:R-:W-:Y:S05]  /*3010*/  BSYNC B0 ;  /* 0x0000000000007941 */ /* 0x000fea0003800000 */
.L_x_32853:
[----:B------:R-:W-:-:S04]  /*3020*/  F2FP.F16.F32.PACK_AB R0, RZ, R0 ;  /* 0x00000000ff00723e */ /* 0x000fc800000000ff */
[----:B------:R-:W-:Y:S01]  /*3030*/  PRMT R22, R0, 0x7610, R22 ;  /* 0x0000761000167816 */ /* 0x000fe20000000016 */
[----:B------:R-:W-:Y:S06]  /*3040*/  BRA `(.L_x_32834) ;  /* 0x0000000000b47947 */ /* 0x000fec0003800000 */
.L_x_32846:
        /* <DEDUP_REMOVED lines=14> */
.L_x_32860:
[----:B------:R-:W-:Y:S05]  /*3130*/  BSYNC B0 ;  /* 0x0000000000007941 */ /* 0x000fea0003800000 */
.L_x_32859:
[----:B------:R-:W-:-:S04]  /*3140*/  F2FP.F16.F32.PACK_AB R0, RZ, R0 ;  /* 0x00000000ff00723e */ /* 0x000fc800000000ff */
[----:B------:R-:W-:Y:S01]  /*3150*/  PRMT R22, R0, 0x7610, R22 ;  /* 0x0000761000167816 */ /* 0x000fe20000000016 */
[----:B------:R-:W-:Y:S06]  /*3160*/  BRA `(.L_x_32834) ;  /* 0x00000000006c7947 */ /* 0x000fec0003800000 */
.L_x_32833:
        /* <DEDUP_REMOVED lines=16> */
.L_x_32861:
[----:B------:R-:W-:Y:S01]  /*3270*/  PRMT R22, RZ, 0x7610, R22 ;  /* 0x00007610ff167816 */ /* 0x000fe20000000016 */
[----:B------:R-:W-:Y:S06]  /*3280*/  BRA `(.L_x_32834) ;  /* 0x0000000000247947 */ /* 0x000fec0003800000 */
.L_x_32858:
[----:B------:R-:W2:Y:S02]  /*3290*/  LDG.E.64 R2, desc[UR36][R2.64] ;  /* 0x0000002402027981 */ /* 0x000ea4000c1e1b00 */
[----:B--2---:R-:W0:Y:S02]  /*32a0*/  I2F.U64 R0, R2 ;  /* 0x0000000200007312 */ /* 0x004e240000301000 */
[----:B0-----:R-:W-:-:S04]  /*32b0*/  F2FP.F16.F32.PACK_AB R0, RZ, R0 ;  /* 0x00000000ff00723e */ /* 0x001fc800000000ff */
[----:B------:R-:W-:Y:S01]  /*32c0*/  PRMT R22, R0, 0x7610, R22 ;  /* 0x0000761000167816 */ /* 0x000fe20000000016 */
[----:B------:R-:W-:Y:S06]  /*32d0*/  BRA `(.L_x_32834) ;  /* 0x0000000000107947 */ /* 0x000fec0003800000 */
.L_x_32857:
[----:B------:R-:W2:Y:S02]  /*32e0*/  LDG.E R2, desc[UR36][R2.64] ;  /* 0x0000002402027981 */ /* 0x000ea4000c1e1900 */
[----:B--2---:R-:W-:-:S04]  /*32f0*/  I2FP.F32.U32 R0, R2 ;  /* 0x0000000200007245 */ /* 0x004fc80000201000 */
[----:B------:R-:W-:-:S04]  /*3300*/  F2FP.F16.F32.PACK_AB R0, RZ, R0 ;  /* 0x00000000ff00723e */ /* 0x000fc800000000ff */
[----:B------:R-:W-:-:S07]  /*3310*/  PRMT R22, R0, 0x7610, R22 ;  /* 0x0000761000167816 */ /* 0x000fce0000000016 */
.L_x_32834:
        /* <DEDUP_REMOVED lines=21> */
.L_x_32865:
[----:B------:R-:W2:Y:S02]  /*3470*/  LDG.E.U8 R2, desc[UR36][R2.64] ;  /* 0x0000002402027981 */ /* 0x000ea4000c1e1100 */
[----:B--2---:R-:W-:-:S04]  /*3480*/  I2FP.F32.U32 R0, R2 ;  /* 0x0000000200007245 */ /* 0x004fc80000201000 */
[----:B------:R-:W-:-:S04]  /*3490*/  F2FP.F16.F32.PACK_AB R0, RZ, R0 ;  /* 0x00000000ff00723e */ /* 0x000fc800000000ff */
[----:B------:R-:W-:Y:S01]  /*34a0*/  PRMT R17, R0, 0x7610, R17 ;  /* 0x0000761000117816 */ /* 0x000fe20000000011 */
[----:B------:R-:W-:Y:S06]  /*34b0*/  BRA `(.L_x_32867) ;  /* 0x0000000c00bc7947 */ /* 0x000fec0003800000 */
.L_x_32864:
        /* <DEDUP_REMOVED lines=11> */
.L_x_32869:
[----:B------:R-:W2:Y:S02]  /*3570*/  LDG.E R2, desc[UR36][R2.64] ;  /* 0x0000002402027981 */ /* 0x000ea4000c1e1900 */
[----:B--2---:R-:W-:-:S04]  /*3580*/  I2FP.F32.S32 R0, R2 ;  /* 0x0000000200007245 */ /* 0x004fc80000201400 */
[----:B------:R-:W-:-:S04]  /*3590*/  F2FP.F16.F32.PACK_AB R0, RZ, R0 ;  /* 0x00000000ff00723e */ /* 0x000fc800000000ff */
[----:B------:R-:W-:Y:S01]  /*35a0*/  PRMT R17, R0, 0x7610, R17 ;  /* 0x0000761000117816 */ /* 0x000fe20000000011 */
[----:B------:R-:W-:Y:S06]  /*35b0*/  BRA `(.L_x_32867) ;  /* 0x0000000c007c7947 */ /* 0x000fec0003800000 */
.L_x_32868:
[----:B------:R-:W2:Y:S02]  /*35c0*/  LDG.E.U16 R2, desc[UR36][R2.64] ;  /* 0x0000002402027981 */ /* 0x000ea4000c1e1500 */
[----:B--2---:R-:W0:Y:S02]  /*35d0*/  I2F.S16 R0, R2 ;  /* 0x0000000200007306 */ /* 0x004e240000101400 */
[----:B0-----:R-:W-:-:S04]  /*35e0*/  F2FP.F16.F32.PACK_AB R0, RZ, R0 ;  /* 0x00000000ff00723e */ /* 0x001fc800000000ff */
[----:B------:R-:W-:Y:S01]  /*35f0*/  PRMT R17, R0, 0x7610, R17 ;  /* 0x0000761000117816 */ /* 0x000fe20000000011 */
[----:B------:R-:W-:Y:S06]  /*3600*/  BRA `(.L_x_32867) ;  /* 0x0000000c00687947 */ /* 0x000fec0003800000 */
.L_x_32863:
        /* <DEDUP_REMOVED lines=9> */
.L_x_32871:
[----:B------:R1:W5:Y:S01]  /*36a0*/  LDG.E.U16 R17, desc[UR36][R2.64] ;  /* 0x0000002402117981 */ /* 0x000362000c1e1500 */
[----:B------:R-:W-:Y:S05]  /*36b0*/  BRA `(.L_x_32867) ;  /* 0x0000000c003c7947 */ /* 0x000fea0003800000 */
.L_x_32870:
        /* <DEDUP_REMOVED lines=9> */
.L_x_32873:
[----:B------:R0:W5:Y:S01]  /*3750*/  LDG.E.U16 R17, desc[UR36][R2.64] ;  /* 0x0000002402117981 */ /* 0x000162000c1e1500 */
[----:B------:R-:W-:Y:S05]  /*3760*/  BRA `(.L_x_32867) ;  /* 0x0000000c00107947 */ /* 0x000fea0003800000 */
.L_x_32872:
        /* <DEDUP_REMOVED lines=9> */
.L_x_32862:
        /* <DEDUP_REMOVED lines=14> */
.L_x_32876:
        /* <DEDUP_REMOVED lines=9> */
.L_x_32875:
        /* <DEDUP_REMOVED lines=28> */
.L_x_32878:
        /* <DEDUP_REMOVED lines=15> */
.L_x_32877:
[----:B------:R-:W2:Y:S02]  /*3c20*/  LDG.E.U16 R0, desc[UR36][R2.64] ;  /* 0x0000002402007981 */ /* 0x000ea4000c1e1500 */
[----:B--2---:R-:W-:-:S05]  /*3c30*/  IMAD.U32 R0, R0, 0x10000, RZ ;  /* 0x0001000000007824 */ /* 0x004fca00078e00ff */
[----:B------:R-:W-:-:S04]  /*3c40*/  F2FP.F16.F32.PACK_AB R0, RZ, R0 ;  /* 0x00000000ff00723e */ /* 0x000fc800000000ff */
[----:B------:R-:W-:Y:S01]  /*3c50*/  PRMT R17, R0, 0x7610, R17 ;  /* 0x0000761000117816 */ /* 0x000fe20000000011 */
[----:B------:R-:W-:Y:S06]  /*3c60*/  BRA `(.L_x_32867) ;  /* 0x0000000400d07947 */ /* 0x000fec0003800000 */
.L_x_32874:
        /* <DEDUP_REMOVED lines=13> */
.L_x_32881:
        /* <DEDUP_REMOVED lines=21> */
.L_x_32885:
[----:B------:R-:W-:Y:S05]  /*3e90*/  BSYNC B1 ;  /* 0x0000000000017941 */ /* 0x000fea0003800000 */
.L_x_32884:
[----:B------:R-:W-:Y:S01]  /*3ea0*/  LEA R3, R0, 0x3b800000, 0x17 ;  /* 0x3b80000000037811 */ /* 0x000fe200078eb8ff */
[----:B------:R-:W-:-:S05]  /*3eb0*/  IMAD.SHL.U32 R0, R2, 0x100000, RZ ;  /* 0x0010000002007824 */ /* 0x000fca00078e00ff */
[----:B------:R-:W-:-:S07]  /*3ec0*/  LOP3.LUT R0, R3, R0, R4, 0xfe, !PT ;  /* 0x0000000003007212 */ /* 0x000fce00078efe04 */
.L_x_32883:
[----:B------:R-:W-:Y:S05]  /*3ed0*/  BSYNC B0 ;  /* 0x0000000000007941 */ /* 0x000fea0003800000 */
.L_x_32882:
[----:B------:R-:W-:-:S04]  /*3ee0*/  F2FP.F16.F32.PACK_AB R0, RZ, R0 ;  /* 0x00000000ff00723e */ /* 0x000fc800000000ff */
[----:B------:R-:W-:Y:S01]  /*3ef0*/  PRMT R17, R0, 0x7610, R17 ;  /* 0x0000761000117816 */ /* 0x000fe20000000011 */
[----:B------:R-:W-:Y:S06]  /*3f00*/  BRA `(.L_x_32867) ;  /* 0x0000000400287947 */ /* 0x000fec0003800000 */
.L_x_32880:
        /* <DEDUP_REMOVED lines=21> */
.L_x_32889:
[----:B------:R-:W-:Y:S05]  /*4060*/  BSYNC B1 ;  /* 0x0000000000017941 */ /* 0x000fea0003800000 */
.L_x_32888:
[----:B------:R-:W-:Y:S01]  /*4070*/  LEA R3, R0, 0x37800000, 0x17 ;  /* 0x3780000000037811 */ /* 0x000fe200078eb8ff */
[----:B------:R-:W-:-:S05]  /*4080*/  IMAD.SHL.U32 R0, R2, 0x200000, RZ ;  /* 0x0020000002007824 */ /* 0x000fca00078e00ff */
[----:B------:R-:W-:-:S07]  /*4090*/  LOP3.LUT R0, R3, R0, R4, 0xfe, !PT ;  /* 0x0000000003007212 */ /* 0x000fce00078efe04 */
.L_x_32887:
[----:B------:R-:W-:Y:S05]  /*40a0*/  BSYNC B0 ;  /* 0x0000000000007941 */ /* 0x000fea0003800000 */
.L_x_32886:
[----:B------:R-:W-:-:S04]  /*40b0*/  F2FP.F16.F32.PACK_AB R0, RZ, R0 ;  /* 0x00000000ff00723e */ /* 0x000fc800000000ff */
[----:B------:R-:W-:Y:S01]  /*40c0*/  PRMT R17, R0, 0x7610, R17 ;  /* 0x0000761000117816 */ /* 0x000fe20000000011 */
[----:B------:R-:W-:Y:S06]  /*40d0*/  BRA `(.L_x_32867) ;  /* 0x0000000000b47947 */ /* 0x000fec0003800000 */
.L_x_32879:
        /* <DEDUP_REMOVED lines=14> */
.L_x_32893:
[----:B------:R-:W-:Y:S05]  /*41c0*/  BSYNC B0 ;  /* 0x0000000000007941 */ /* 0x000fea0003800000 */
.L_x_32892:
[----:B------:R-:W-:-:S04]  /*41d0*/  F2FP.F16.F32.PACK_AB R0, RZ, R0 ;  /* 0x00000000ff00723e */ /* 0x000fc800000000ff */
[----:B------:R-:W-:Y:S01]  /*41e0*/  PRMT R17, R0, 0x7610, R17 ;  /* 0x0000761000117816 */ /* 0x000fe20000000011 */
[----:B------:R-:W-:Y:S06]  /*41f0*/  BRA `(.L_x_32867) ;  /* 0x00000000006c7947 */ /* 0x000fec0003800000 */
.L_x_32866:
        /* <DEDUP_REMOVED lines=16> */
.L_x_32894:
[----:B------:R-:W-:Y:S01]  /*4300*/  PRMT R17, RZ, 0x7610, R17 ;  /* 0x00007610ff117816 */ /* 0x000fe20000000011 */
[----:B------:R-:W-:Y:S06]  /*4310*/  BRA `(.L_x_32867) ;  /* 0x0000000000247947 */ /* 0x000fec0003800000 */
.L_x_32891:
[----:B------:R-:W2:Y:S02]  /*4320*/  LDG.E.64 R2, desc[UR36][R2.64] ;  /* 0x0000002402027981 */ /* 0x000ea4000c1e1b00 */
[----:B--2---:R-:W0:Y:S02]  /*4330*/  I2F.U64 R0, R2 ;  /* 0x0000000200007312 */ /* 0x004e240000301000 */
[----:B0-----:R-:W-:-:S04]  /*4340*/  F2FP.F16.F32.PACK_AB R0, RZ, R0 ;  /* 0x00000000ff00723e */ /* 0x001fc800000000ff */
[----:B------:R-:W-:Y:S01]  /*4350*/  PRMT R17, R0, 0x7610, R17 ;  /* 0x0000761000117816 */ /* 0x000fe20000000011 */
[----:B------:R-:W-:Y:S06]  /*4360*/  BRA `(.L_x_32867) ;  /* 0x0000000000107947 */ /* 0x000fec0003800000 */
.L_x_32890:
[----:B------:R-:W2:Y:S02]  /*4370*/  LDG.E R2, desc[UR36][R2.64] ;  /* 0x0000002402027981 */ /* 0x000ea4000c1e1900 */
[----:B--2---:R-:W-:-:S04]  /*4380*/  I2FP.F32.U32 R0, R2 ;  /* 0x0000000200007245 */ /* 0x004fc80000201000 */
[----:B------:R-:W-:-:S04]  /*4390*/  F2FP.F16.F32.PACK_AB R0, RZ, R0 ;  /* 0x00000000ff00723e */ /* 0x000fc800000000ff */
[----:B------:R-:W-:-:S07]  /*43a0*/  PRMT R17, R0, 0x7610, R17 ;  /* 0x0000761000117816 */ /* 0x000fce0000000011 */
.L_x_32867:
[----:B------:R-:W-:-:S07]  /*43b0*/  VIADD R26, R26, 0x80 ;  /* 0x000000801a1a7836 */ /* 0x000fce0000000000 */
.L_x_32828:
[----:B------:R-:W-:Y:S05]  /*43c0*/  BSYNC B6 ;  /* 0x0000000000067941 */ /* 0x000fea0003800000 */
.L_x_32827:
        /* <DEDUP_REMOVED lines=28> */
.L_x_32900:
[----:B------:R-:W2:Y:S02]  /*4590*/  LDG.E.U8 R4, desc[UR36][R4.64] ;  /* 0x0000002404047981 */ /* 0x000ea4000c1e1100 */
[----:B--2---:R-:W-:-:S04]  /*45a0*/  I2FP.F32.U32 R0, R4 ;  /* 0x0000000400007245 */ /* 0x004fc80000201000 */
[----:B------:R-:W-:-:S04]  /*45b0*/  F2FP.F16.F32.PACK_AB R0, RZ, R0 ;  /* 0x00000000ff00723e */ /* 0x000fc800000000ff */
[----:B------:R-:W-:Y:S01]  /*45c0*/  PRMT R2, R0, 0x7610, R2 ;  /* 0x0000761000027816 */ /* 0x000fe20000000002 */
[----:B------:R-:W-:Y:S06]  /*45d0*/  BRA `(.L_x_32902) ;  /* 0x0000000c00b87947 */ /* 0x000fec0003800000 */
.L_x_32899:
        /* <DEDUP_REMOVED lines=11> */
.L_x_32904:
[----:B------:R-:W2:Y:S02]  /*4690*/  LDG.E R4, desc[UR36][R4.64] ;  /* 0x0000002404047981 */ /* 0x000ea4000c1e1900 */
[----:B--2---:R-:W-:-:S04]  /*46a0*/  I2FP.F32.S32 R0, R4 ;  /* 0x0000000400007245 */ /* 0x004fc80000201400 */
[----:B------:R-:W-:-:S04]  /*46b0*/  F2FP.F16.F32.PACK_AB R0, RZ, R0 ;  /* 0x00000000ff00723e */ /* 0x000fc800000000ff */
[----:B------:R-:W-:Y:S01]  /*46c0*/  PRMT R2, R0, 0x7610, R2 ;  /* 0x0000761000027816 */ /* 0x000fe20000000002 */
[----:B------:R-:W-:Y:S06]  /*46d0*/  BRA `(.L_x_32902) ;  /* 0x0000000c00787947 */ /* 0x000fec0003800000 */
.L_x_32903:
[----:B------:R-:W2:Y:S02]  /*46e0*/  LDG.E.U16 R4, desc[UR36][R4.64] ;  /* 0x0000002404047981 */ /* 0x000ea4000c1e1500 */
[----:B--2---:R-:W0:Y:S02]  /*46f0*/  I2F.S16 R0, R4 ;  /* 0x0000000400007306 */ /* 0x004e240000101400 */
[----:B0-----:R-:W-:-:S04]  /*4700*/  F2FP.F16.F32.PACK_AB R0, RZ, R0 ;  /* 0x00000000ff00723e */ /* 0x001fc800000000ff */
[----:B------:R-:W-:Y:S01]  /*4710*/  PRMT R2, R0, 0x7610, R2 ;  /* 0x0000761000027816 */ /* 0x000fe20000000002 */
[----:B------:R-:W-:Y:S06]  /*4720*/  BRA `(.L_x_32902) ;  /* 0x0000000c00647947 */ /* 0x000fec0003800000 */
.L_x_32898:
        /* <DEDUP_REMOVED lines=9> */
.L_x_32906:
[----:B------:R1:W5:Y:S01]  /*47c0*/  LDG.E.U16 R2, desc[UR36][R4.64] ;  /* 0x0000002404027981 */ /* 0x000362000c1e1500 */
[----:B------:R-:W-:Y:S05]  /*47d0*/  BRA `(.L_x_32902) ;  /* 0x0000000c00387947 */ /* 0x000fea0003800000 */
.L_x_32905:
        /* <DEDUP_REMOVED lines=9> */
.L_x_32908:
[----:B------:R0:W5:Y:S01]  /*4870*/  LDG.E.U16 R2, desc[UR36][R4.64] ;  /* 0x0000002404027981 */ /* 0x000162000c1e1500 */
[----:B------:R-:W-:Y:S05]  /*4880*/  BRA `(.L_x_32902) ;  /* 0x0000000c000c7947 */ /* 0x000fea0003800000 */
.L_x_32907:
        /* <DEDUP_REMOVED lines=9> */
.L_x_32897:
        /* <DEDUP_REMOVED lines=14> */
.L_x_32911:
        /* <DEDUP_REMOVED lines=9> */
.L_x_32910:
        /* <DEDUP_REMOVED lines=28> */
.L_x_32913:
        /* <DEDUP_REMOVED lines=14> */
.L_x_32912:
[----:B------:R-:W2:Y:S02]  /*4d30*/  LDG.E.U16 R0, desc[UR36][R4.64] ;  /* 0x0000002404007981 */ /* 0x000ea4000c1e1500 */
[----:B--2---:R-:W-:-:S05]  /*4d40*/  IMAD.U32 R0, R0, 0x10000, RZ ;  /* 0x0001000000007824 */ /* 0x004fca00078e00ff */
[----:B------:R-:W-:-:S04]  /*4d50*/  F2FP.F16.F32.PACK_AB R0, RZ, R0 ;  /* 0x00000000ff00723e */ /* 0x000fc800000000ff */
[----:B------:R-:W-:Y:S01]  /*4d60*/  PRMT R2, R0, 0x7610, R2 ;  /* 0x0000761000027816 */ /* 0x000fe20000000002 */
[----:B------:R-:W-:Y:S06]  /*4d70*/  BRA `(.L_x_32902) ;  /* 0x0000000400d07947 */ /* 0x000fec0003800000 */
.L_x_32909:
        /* <DEDUP_REMOVED lines=13> */
.L_x_32916:
        /* <DEDUP_REMOVED lines=21> */
.L_x_32920:
[----:B------:R-:W-:Y:S05]  /*4fa0*/  BSYNC B1 ;  /* 0x0000000000017941 */ /* 0x000fea0003800000 */
.L_x_32919:
[----:B------:R-:W-:Y:S01]  /*4fb0*/  LEA R3, R0, 0x3b800000, 0x17 ;  /* 0x3b80000000037811 */ /* 0x000fe200078eb8ff */
[----:B------:R-:W-:-:S05]  /*4fc0*/  IMAD.SHL.U32 R0, R2, 0x100000, RZ ;  /* 0x0010000002007824 */ /* 0x000fca00078e00ff */
[----:B------:R-:W-:-:S07]  /*4fd0*/  LOP3.LUT R0, R3, R0, R4, 0xfe, !PT ;  /* 0x0000000003007212 */ /* 0x000fce00078efe04 */
.L_x_32918:
[----:B------:R-:W-:Y:S05]  /*4fe0*/  BSYNC B0 ;  /* 0x0000000000007941 */ /* 0x000fea0003800000 */
.L_x_32917:
[----:B------:R-:W-:-:S04]  /*4ff0*/  F2FP.F16.F32.PACK_AB R0, RZ, R0 ;  /* 0x00000000ff00723e */ /* 0x000fc800000000ff */
[----:B------:R-:W-:Y:S01]  /*5000*/  PRMT R2, R0, 0x7610, R2 ;  /* 0x0000761000027816 */ /* 0x000fe20000000002 */
[----:B------:R-:W-:Y:S06]  /*5010*/  BRA `(.L_x_32902) ;  /* 0x0000000400287947 */ /* 0x000fec0003800000 */
.L_x_32915:
        /* <DEDUP_REMOVED lines=21> */
.L_x_32924:
[----:B------:R-:W-:Y:S05]  /*5170*/  BSYNC B1 ;  /* 0x0000000000017941 */ /* 0x000fea0003800000 */
.L_x_32923:
[----:B------:R-:W-:Y:S01]  /*5180*/  LEA R3, R0, 0x37800000, 0x17 ;  /* 0x3780000000037811 */ /* 0x000fe200078eb8ff */
[----:B------:R-:W-:-:S05]  /*5190*/  IMAD.SHL.U32 R0, R2, 0x200000, RZ ;  /* 0x0020000002007824 */ /* 0x000fca00078e00ff */
[----:B------:R-:W-:-:S07]  /*51a0*/  LOP3.LUT R0, R3, R0, R4, 0xfe, !PT ;  /* 0x0000000003007212 */ /* 0x000fce00078efe04 */
.L_x_32922:
[----:B------:R-:W-:Y:S05]  /*51b0*/  BSYNC B0 ;  /* 0x0000000000007941 */ /* 0x000fea0003800000 */
.L_x_32921:
[----:B------:R-:W-:-:S04]  /*51c0*/  F2FP.F16.F32.PACK_AB R0, RZ, R0 ;  /* 0x00000000ff00723e */ /* 0x000fc800000000ff */
[----:B------:R-:W-:Y:S01]  /*51d0*/  PRMT R2, R0, 0x7610, R2 ;  /* 0x0000761000027816 */ /* 0x000fe20000000002 */
[----:B------:R-:W-:Y:S06]  /*51e0*/  BRA `(.L_x_32902) ;  /* 0x0000000000b47947 */ /* 0x000fec0003800000 */
.L_x_32914:
        /* <DEDUP_REMOVED lines=14> */
.L_x_32928:
[----:B------:R-:W-:Y:S05]  /*52d0*/  BSYNC B0 ;  /* 0x0000000000007941 */ /* 0x000fea0003800000 */
.L_x_32927:
[----:B------:R-:W-:-:S04]  /*52e0*/  F2FP.F16.F32.PACK_AB R0, RZ, R0 ;  /* 0x00000000ff00723e */ /* 0x000fc800000000ff */
[----:B------:R-:W-:Y:S01]  /*52f0*/  PRMT R2, R0, 0x7610, R2 ;  /* 0x0000761000027816 */ /* 0x000fe20000000002 */
[----:B------:R-:W-:Y:S06]  /*5300*/  BRA `(.L_x_32902) ;  /* 0x00000000006c7947 */ /* 0x000fec0003800000 */
.L_x_32901:
        /* <DEDUP_REMOVED lines=16> */
.L_x_32929:
[----:B------:R-:W-:Y:S01]  /*5410*/  PRMT R2, RZ, 0x7610, R2 ;  /* 0x00007610ff027816 */ /* 0x000fe20000000002 */
[----:B------:R-:W-:Y:S06]  /*5420*/  BRA `(.L_x_32902) ;  /* 0x0000000000247947 */ /* 0x000fec0003800000 */
.L_x_32926:
[----:B------:R-:W2:Y:S02]  /*5430*/  LDG.E.64 R4, desc[UR36][R4.64] ;  /* 0x0000002404047981 */ /* 0x000ea4000c1e1b00 */
[----:B--2---:R-:W0:Y:S02]  /*5440*/  I2F.U64 R0, R4 ;  /* 0x0000000400007312 */ /* 0x004e240000301000 */
[----:B0-----:R-:W-:-:S04]  /*5450*/  F2FP.F16.F32.PACK_AB R0, RZ, R0 ;  /* 0x00000000ff00723e */ /* 0x001fc800000000ff */
[----:B------:R-:W-:Y:S01]  /*5460*/  PRMT R2, R0, 0x7610, R2 ;  /* 0x0000761000027816 */ /* 0x000fe20000000002 */
[----:B------:R-:W-:Y:S06]  /*5470*/  BRA `(.L_x_32902) ;  /* 0x0000000000107947 */ /* 0x000fec0003800000 */
.L_x_32925:
[----:B------:R-:W2:Y:S02]  /*5480*/  LDG.E R4, desc[UR36][R4.64] ;  /* 0x0000002404047981 */ /* 0x000ea4000c1e1900 */
[----:B--2---:R-:W-:-:S04]  /*5490*/  I2FP.F32.U32 R0, R4 ;  /* 0x0000000400007245 */ /* 0x004fc80000201000 */
[----:B------:R-:W-:-:S04]  /*54a0*/  F2FP.F16.F32.PACK_AB R0, RZ, R0 ;  /* 0x00000000ff00723e */ /* 0x000fc800000000ff */
[----:B------:R-:W-:-:S07]  /*54b0*/  PRMT R2, R0, 0x7610, R2 ;  /* 0x0000761000027816 */ /* 0x000fce0000000002 */
.L_x_32902:
        /* <DEDUP_REMOVED lines=22> */
.L_x_32933:
[----:B------:R-:W2:Y:S02]  /*5620*/  LDG.E.U8 R4, desc[UR36][R4.64] ;  /* 0x0000002404047981 */ /* 0x000ea4000c1e1100 */
[----:B--2---:R-:W-:-:S04]  /*5630*/  I2FP.F32.U32 R0, R4 ;  /* 0x0000000400007245 */ /* 0x004fc80000201000 */
[----:B------:R-:W-:-:S04]  /*5640*/  F2FP.F16.F32.PACK_AB R0, RZ, R0 ;  /* 0x00000000ff00723e */ /* 0x000fc800000000ff */
[----:B------:R-:W-:Y:S01]  /*5650*/  PRMT R27, R0, 0x7610, R27 ;  /* 0x00007610001b7816 */ /* 0x000fe2000000001b */
[----:B------:R-:W-:Y:S06]  /*5660*/  BRA `(.L_x_32935) ;  /* 0x0000000c00bc7947 */ /* 0x000fec0003800000 */
.L_x_32932:
        /* <DEDUP_REMOVED lines=11> */
.L_x_32937:
[----:B------:R-:W2:Y:S02]  /*5720*/  LDG.E R4, desc[UR36][R4.64] ;  /* 0x0000002404047981 */ /* 0x000ea4000c1e1900 */
[----:B--2---:R-:W-:-:S04]  /*5730*/  I2FP.F32.S32 R0, R4 ;  /* 0x0000000400007245 */ /* 0x004fc80000201400 */
[----:B------:R-:W-:-:S04]  /*5740*/  F2FP.F16.F32.PACK_AB R0, RZ, R0 ;  /* 0x00000000ff00723e */ /* 0x000fc800000000ff */
[----:B------:R-:W-:Y:S01]  /*5750*/  PRMT R27, R0, 0x7610, R27 ;  /* 0x00007610001b7816 */ /* 0x000fe2000000001b */
[----:B------:R-:W-:Y:S06]  /*5760*/  BRA `(.L_x_32935) ;  /* 0x0000000c007c7947 */ /* 0x000fec0003800000 */
.L_x_32936:
[----:B------:R-:W2:Y:S02]  /*5770*/  LDG.E.U16 R4, desc[UR36][R4.64] ;  /* 0x0000002404047981 */ /* 0x000ea4000c1e1500 */
[----:B--2---:R-:W0:Y:S02]  /*5780*/  I2F.S16 R0, R4 ;  /* 0x0000000400007306 */ /* 0x004e240000101400 */
[----:B0-----:R-:W-:-:S04]  /*5790*/  F2FP.F16.F32.PACK_AB R0, RZ, R0 ;  /* 0x00000000ff00723e */ /* 0x001fc800000000ff */
[----:B------:R-:W-:Y:S01]  /*57a0*/  PRMT R27, R0, 0x7610, R27 ;  /* 0x00007610001b7816 */ /* 0x000fe2000000001b */
[----:B------:R-:W-:Y:S06]  /*57b0*/  BRA `(.L_x_32935) ;  /* 0x0000000c00687947 */ /* 0x000fec0003800000 */
.L_x_32931:
        /* <DEDUP_REMOVED lines=9> */
.L_x_32939:
[----:B------:R1:W5:Y:S01]  /*5850*/  LDG.E.U16 R27, desc[UR36][R4.64] ;  /* 0x00000024041b7981 */ /* 0x000362000c1e1500 */
[----:B------:R-:W-:Y:S05]  /*5860*/  BRA `(.L_x_32935) ;  /* 0x0000000c003c7947 */ /* 0x000fea0003800000 */
.L_x_32938:
        /* <DEDUP_REMOVED lines=9> */
.L_x_32941:
[----:B------:R0:W5:Y:S01]  /*5900*/  LDG.E.U16 R27, desc[UR36][R4.64] ;  /* 0x00000024041b7981 */ /* 0x000162000c1e1500 */
[----:B------:R-:W-:Y:S05]  /*5910*/  BRA `(.L_x_32935) ;  /* 0x0000000c00107947 */ /* 0x000fea0003800000 */
.L_x_32940:
        /* <DEDUP_REMOVED lines=9> */
.L_x_32930:
        /* <DEDUP_REMOVED lines=14> */
.L_x_32944:
        /* <DEDUP_REMOVED lines=9> */
.L_x_32943:
        /* <DEDUP_REMOVED lines=28> */
.L_x_32946:
        /* <DEDUP_REMOVED lines=15> */
.L_x_32945:
[----:B------:R-:W2:Y:S02]  /*5dd0*/  LDG.E.U16 R0, desc[UR36][R4.64] ;  /* 0x0000002404007981 */ /* 0x000ea4000c1e1500 */
[----:B--2---:R-:W-:-:S05]  /*5de0*/  IMAD.U32 R0, R0, 0x10000, RZ ;  /* 0x0001000000007824 */ /* 0x004fca00078e00ff */
[----:B------:R-:W-:-:S04]  /*5df0*/  F2FP.F16.F32.PACK_AB R0, RZ, R0 ;  /* 0x00000000ff00723e */ /* 0x000fc800000000ff */
[----:B------:R-:W-:Y:S01]  /*5e00*/  PRMT R27, R0, 0x7610, R27 ;  /* 0x00007610001b7816 */ /* 0x000fe2000000001b */
[----:B------:R-:W-:Y:S06]  /*5e10*/  BRA `(.L_x_32935) ;  /* 0x0000000400d07947 */ /* 0x000fec0003800000 */
.L_x_32942:
        /* <DEDUP_REMOVED lines=13> */
.L_x_32949:
        /* <DEDUP_REMOVED lines=21> */
.L_x_32953:
[----:B------:R-:W-:Y:S05]  /*6040*/  BSYNC B1 ;  /* 0x0000000000017941 */ /* 0x000fea0003800000 */
.L_x_32952:
[----:B------:R-:W-:Y:S01]  /*6050*/  LEA R5, R0, 0x3b800000, 0x17 ;  /* 0x3b80000000057811 */ /* 0x000fe200078eb8ff */
[----:B------:R-:W-:-:S05]  /*6060*/  IMAD.SHL.U32 R0, R3, 0x100000, RZ ;  /* 0x0010000003007824 */ /* 0x000fca00078e00ff */
[----:B------:R-:W-:-:S07]  /*6070*/  LOP3.LUT R0, R5, R0, R6, 0xfe, !PT ;  /* 0x0000000005007212 */ /* 0x000fce00078efe06 */
.L_x_32951:
[----:B------:R-:W-:Y:S05]  /*6080*/  BSYNC B0 ;  /* 0x0000000000007941 */ /* 0x000fea0003800000 */
.L_x_32950:
[----:B------:R-:W-:-:S04]  /*6090*/  F2FP.F16.F32.PACK_AB R0, RZ, R0 ;  /* 0x00000000ff00723e */ /* 0x000fc800000000ff */
[----:B------:R-:W-:Y:S01]  /*60a0*/  PRMT R27, R0, 0x7610, R27 ;  /* 0x00007610001b7816 */ /* 0x000fe2000000001b */
[----:B------:R-:W-:Y:S06]  /*60b0*/  BRA `(.L_x_32935) ;  /* 0x0000000400287947 */ /* 0x000fec0003800000 */
.L_x_32948:
        /* <DEDUP_REMOVED lines=21> */
.L_x_32957:
[----:B------:R-:W-:Y:S05]  /*6210*/  BSYNC B1 ;  /* 0x0000000000017941 */ /* 0x000fea0003800000 */
.L_x_32956:
[----:B------:R-:W-:Y:S01]  /*6220*/  LEA R5, R0, 0x37800000, 0x17 ;  /* 0x3780000000057811 */ /* 0x000fe200078eb8ff */
[----:B------:R-:W-:-:S05]  /*6230*/  IMAD.SHL.U32 R0, R3, 0x200000, RZ ;  /* 0x0020000003007824 */ /* 0x000fca00078e00ff */
[----:B------:R-:W-:-:S07]  /*6240*/  LOP3.LUT R0, R5, R0, R6, 0xfe, !PT ;  /* 0x0000000005007212 */ /* 0x000fce00078efe06 */
.L_x_32955:
[----:B------:R-:W-:Y:S05]  /*6250*/  BSYNC B0 ;  /* 0x0000000000007941 */ /* 0x000fea0003800000 */
.L_x_32954:
[----:B------:R-:W-:-:S04]  /*6260*/  F2FP.F16.F32.PACK_AB R0, RZ, R0 ;  /* 0x00000000ff00723e */ /* 0x000fc800000000ff */
[----:B------:R-:W-:Y:S01]  /*6270*/  PRMT R27, R0, 0x7610, R27 ;  /* 0x00007610001b7816 */ /* 0x000fe2000000001b */
[----:B------:R-:W-:Y:S06]  /*6280*/  BRA `(.L_x_32935) ;  /* 0x0000000000b47947 */ /* 0x000fec0003800000 */
.L_x_32947:
        /* <DEDUP_REMOVED lines=14> */
.L_x_32961:
[----:B------:R-:W-:Y:S05]  /*6370*/  BSYNC B0 ;  /* 0x0000000000007941 */ /* 0x000fea0003800000 */
.L_x_32960:
[----:B------:R-:W-:-:S04]  /*6380*/  F2FP.F16.F32.PACK_AB R0, RZ, R0 ;  /* 0x00000000ff00723e */ /* 0x000fc800000000ff */
[----:B------:R-:W-:Y:S01]  /*6390*/  PRMT R27, R0, 0x7610, R27 ;  /* 0x00007610001b7816 */ /* 0x000fe2000000001b */
[----:B------:R-:W-:Y:S06]  /*63a0*/  BRA `(.L_x_32935) ;  /* 0x00000000006c7947 */ /* 0x000fec0003800000 */
.L_x_32934:
        /* <DEDUP_REMOVED lines=16> */
.L_x_32962:
[----:B------:R-:W-:Y:S01]  /*64b0*/  PRMT R27, RZ, 0x7610, R27 ;  /* 0x00007610ff1b7816 */ /* 0x000fe2000000001b */
[----:B------:R-:W-:Y:S06]  /*64c0*/  BRA `(.L_x_32935) ;  /* 0x0000000000247947 */ /* 0x000fec0003800000 */
.L_x_32959:
[----:B------:R-:W2:Y:S02]  /*64d0*/  LDG.E.64 R4, desc[UR36][R4.64] ;  /* 0x0000002404047981 */ /* 0x000ea4000c1e1b00 */
[----:B--2---:R-:W0:Y:S02]  /*64e0*/  I2F.U64 R0, R4 ;  /* 0x0000000400007312 */ /* 0x004e240000301000 */
[----:B0-----:R-:W-:-:S04]  /*64f0*/  F2FP.F16.F32.PACK_AB R0, RZ, R0 ;  /* 0x00000000ff00723e */ /* 0x001fc800000000ff */
[----:B------:R-:W-:Y:S01]  /*6500*/  PRMT R27, R0, 0x7610, R27 ;  /* 0x00007610001b7816 */ /* 0x000fe2000000001b */
[----:B------:R-:W-:Y:S06]  /*6510*/  BRA `(.L_x_32935) ;  /* 0x0000000000107947 */ /* 0x000fec0003800000 */
.L_x_32958:
[----:B------:R-:W2:Y:S02]  /*6520*/  LDG.E R4, desc[UR36][R4.64] ;  /* 0x0000002404047981 */ /* 0x000ea4000c1e1900 */
[----:B--2---:R-:W-:-:S04]  /*6530*/  I2FP.F32.U32 R0, R4 ;  /* 0x0000000400007245 */ /* 0x004fc80000201000 */
[----:B------:R-:W-:-:S04]  /*6540*/  F2FP.F16.F32.PACK_AB R0, RZ, R0 ;  /* 0x00000000ff00723e */ /* 0x000fc800000000ff */
[----:B------:R-:W-:-:S07]  /*6550*/  PRMT R27, R0, 0x7610, R27 ;  /* 0x00007610001b7816 */ /* 0x000fce000000001b */
.L_x_32935:
[----:B------:R-:W-:-:S07]  /*6560*/  VIADD R26, R26, 0x80 ;  /* 0x000000801a1a7836 */ /* 0x000fce0000000000 */
.L_x_32896:
[----:B------:R-:W-:Y:S05]  /*6570*/  BSYNC B6 ;  /* 0x0000000000067941 */ /* 0x000fea0003800000 */
.L_x_32895:
        /* <DEDUP_REMOVED lines=26> */
.L_x_32968:
[----:B------:R-:W2:Y:S02]  /*6720*/  LDG.E.U8 R4, desc[UR36][R4.64] ;  /* 0x0000002404047981 */ /* 0x000ea4000c1e1100 */
[----:B--2---:R-:W-:-:S04]  /*6730*/  I2FP.F32.U32 R0, R4 ;  /* 0x0000000400007245 */ /* 0x004fc80000201000 */
[----:B------:R-:W-:-:S04]  /*6740*/  F2FP.F16.F32.PACK_AB R0, RZ, R0 ;  /* 0x00000000ff00723e */ /* 0x000fc800000000ff */
[----:B------:R-:W-:Y:S01]  /*6750*/  PRMT R16, R0, 0x7610, R16 ;  /* 0x0000761000107816 */ /* 0x000fe20000000010 */
[----:B------:R-:W-:Y:S06]  /*6760*/  BRA `(.L_x_32970) ;  /* 0x0000000c00bc7947 */ /* 0x000fec0003800000 */
.L_x_32967:
        /* <DEDUP_REMOVED lines=11> */
.L_x_32972:
[----:B------:R-:W2:Y:S02]  /*6820*/  LDG.E R4, desc[UR36][R4.64] ;  /* 0x0000002404047981 */ /* 0x000ea4000c1e1900 */
[----:B--2---:R-:W-:-:S04]  /*6830*/  I2FP.F32.S32 R0, R4 ;  /* 0x0000000400007245 */ /* 0x004fc80000201400 */
[----:B------:R-:W-:-:S04]  /*6840*/  F2FP.F16.F32.PACK_AB R0, RZ, R0 ;  /* 0x00000000ff00723e */ /* 0x000fc800000000ff */
[----:B------:R-:W-:Y:S01]  /*6850*/  PRMT R16, R0, 0x7610, R16 ;  /* 0x0000761000107816 */ /* 0x000fe20000000010 */
[----:B------:R-:W-:Y:S06]  /*6860*/  BRA `(.L_x_32970) ;  /* 0x0000000c007c7947 */ /* 0x000fec0003800000 */
.L_x_32971:
[----:B------:R-:W2:Y:S02]  /*6870*/  LDG.E.U16 R4, desc[UR36][R4.64] ;  /* 0x0000002404047981 */ /* 0x000ea4000c1e1500 */
[----:B--2---:R-:W0:Y:S02]  /*6880*/  I2F.S16 R0, R4 ;  /* 0x0000000400007306 */ /* 0x004e240000101400 */
[----:B0-----:R-:W-:-:S04]  /*6890*/  F2FP.F16.F32.PACK_AB R0, RZ, R0 ;  /* 0x00000000ff00723e */ /* 0x001fc800000000ff */
[----:B------:R-:W-:Y:S01]  /*68a0*/  PRMT R16, R0, 0x7610, R16 ;  /* 0x0000761000107816 */ /* 0x000fe20000000010 */
[----:B------:R-:W-:Y:S06]  /*68b0*/  BRA `(.L_x_32970) ;  /* 0x0000000c00687947 */ /* 0x000fec0003800000 */
.L_x_32966:
        /* <DEDUP_REMOVED lines=9> */
.L_x_32974:
[----:B------:R0:W5:Y:S01]  /*6950*/  LDG.E.U16 R16, desc[UR36][R4.64] ;  /* 0x0000002404107981 */ /* 0x000162000c1e1500 */
[----:B------:R-:W-:Y:S05]  /*6960*/  BRA `(.L_x_32970) ;  /* 0x0000000c003c7947 */ /* 0x000fea0003800000 */
.L_x_32973:
        /* <DEDUP_REMOVED lines=9> */
.L_x_32976:
[----:B------:R1:W5:Y:S01]  /*6a00*/  LDG.E.U16 R16, desc[UR36][R4.64] ;  /* 0x0000002404107981 */ /* 0x000362000c1e1500 */
[----:B------:R-:W-:Y:S05]  /*6a10*/  BRA `(.L_x_32970) ;  /* 0x0000000c00107947 */ /* 0x000fea0003800000 */
.L_x_32975:
        /* <DEDUP_REMOVED lines=9> */
.L_x_32965:
        /* <DEDUP_REMOVED lines=14> */
.L_x_32979:
        /* <DEDUP_REMOVED lines=9> */
.L_x_32978:
        /* <DEDUP_REMOVED lines=28> */
.L_x_32981:
        /* <DEDUP_REMOVED lines=15> */
.L_x_32980:
[----:B------:R-:W2:Y:S02]  /*6ed0*/  LDG.E.U16 R0, desc[UR36][R4.64] ;  /* 0x0000002404007981 */ /* 0x000ea4000c1e1500 */
[----:B--2---:R-:W-:-:S05]  /*6ee0*/  IMAD.U32 R0, R0, 0x10000, RZ ;  /* 0x0001000000007824 */ /* 0x004fca00078e00ff */
[----:B------:R-:W-:-:S04]  /*6ef0*/  F2FP.F16.F32.PACK_AB R0, RZ, R0 ;  /* 0x00000000ff00723e */ /* 0x000fc800000000ff */
[----:B------:R-:W-:Y:S01]  /*6f00*/  PRMT R16, R0, 0x7610, R16 ;  /* 0x0000761000107816 */ /* 0x000fe20000000010 */
[----:B------:R-:W-:Y:S06]  /*6f10*/  BRA `(.L_x_32970) ;  /* 0x0000000400d07947 */ /* 0x000fec0003800000 */
.L_x_32977:
        /* <DEDUP_REMOVED lines=13> */
.L_x_32984:
        /* <DEDUP_REMOVED lines=21> */
.L_x_32988:
[----:B------:R-:W-:Y:S05]  /*7140*/  BSYNC B1 ;  /* 0x0000000000017941 */ /* 0x000fea0003800000 */
.L_x_32987:
[----:B------:R-:W-:Y:S01]  /*7150*/  LEA R5, R0, 0x3b800000, 0x17 ;  /* 0x3b80000000057811 */ /* 0x000fe200078eb8ff */
[----:B------:R-:W-:-:S05]  /*7160*/  IMAD.SHL.U32 R0, R3, 0x100000, RZ ;  /* 0x0010000003007824 */ /* 0x000fca00078e00ff */
[----:B------:R-:W-:-:S07]  /*7170*/  LOP3.LUT R0, R5, R0, R6, 0xfe, !PT ;  /* 0x0000000005007212 */ /* 0x000fce00078efe06 */
.L_x_32986:
[----:B------:R-:W-:Y:S05]  /*7180*/  BSYNC B0 ;  /* 0x0000000000007941 */ /* 0x000fea0003800000 */
.L_x_32985:
[----:B------:R-:W-:-:S04]  /*7190*/  F2FP.F16.F32.PACK_AB R0, RZ, R0 ;  /* 0x00000000ff00723e */ /* 0x000fc800000000ff */
[----:B------:R-:W-:Y:S01]  /*71a0*/  PRMT R16, R0, 0x7610, R16 ;  /* 0x0000761000107816 */ /* 0x000fe20000000010 */
[----:B------:R-:W-:Y:S06]  /*71b0*/  BRA `(.L_x_32970) ;  /* 0x0000000400287947 */ /* 0x000fec0003800000 */
.L_x_32983:
        /* <DEDUP_REMOVED lines=21> */
.L_x_32992:
[----:B------:R-:W-:Y:S05]  /*7310*/  BSYNC B1 ;  /* 0x0000000000017941 */ /* 0x000fea0003800000 */
.L_x_32991:
[----:B------:R-:W-:Y:S01]  /*7320*/  LEA R5, R0, 0x37800000, 0x17 ;  /* 0x3780000000057811 */ /* 0x000fe200078eb8ff */
[----:B------:R-:W-:-:S05]  /*7330*/  IMAD.SHL.U32 R0, R3, 0x200000, RZ ;  /* 0x0020000003007824 */ /* 0x000fca00078e00ff */
[----:B------:R-:W-:-:S07]  /*7340*/  LOP3.LUT R0, R5, R0, R6, 0xfe, !PT ;  /* 0x0000000005007212 */ /* 0x000fce00078efe06 */
.L_x_32990:
[----:B------:R-:W-:Y:S05]  /*7350*/  BSYNC B0 ;  /* 0x0000000000007941 */ /* 0x000fea0003800000 */
.L_x_32989:
[----:B------:R-:W-:-:S04]  /*7360*/  F2FP.F16.F32.PACK_AB R0, RZ, R0 ;  /* 0x00000000ff00723e */ /* 0x000fc800000000ff */
[----:B------:R-:W-:Y:S01]  /*7370*/  PRMT R16, R0, 0x7610, R16 ;  /* 0x0000761000107816 */ /* 0x000fe20000000010 */
[----:B------:R-:W-:Y:S06]  /*7380*/  BRA `(.L_x_32970) ;  /* 0x0000000000b47947 */ /* 0x000fec0003800000 */
.L_x_32982:
        /* <DEDUP_REMOVED lines=14> */
.L_x_32996:
[----:B------:R-:W-:Y:S05]  /*7470*/  BSYNC B0 ;  /* 0x0000000000007941 */ /* 0x000fea0003800000 */
.L_x_32995:
[----:B------:R-:W-:-:S04]  /*7480*/  F2FP.F16.F32.PACK_AB R0, RZ, R0 ;  /* 0x00000000ff00723e */ /* 0x000fc800000000ff */
[----:B------:R-:W-:Y:S01]  /*7490*/  PRMT R16, R0, 0x7610, R16 ;  /* 0x0000761000107816 */ /* 0x000fe20000000010 */
[----:B------:R-:W-:Y:S06]  /*74a0*/  BRA `(.L_x_32970) ;  /* 0x00000000006c7947 */ /* 0x000fec0003800000 */
.L_x_32969:
        /* <DEDUP_REMOVED lines=16> */
.L_x_32997:
[----:B------:R-:W-:Y:S01]  /*75b0*/  PRMT R16, RZ, 0x7610, R16 ;  /* 0x00007610ff107816 */ /* 0x000fe20000000010 */
[----:B------:R-:W-:Y:S06]  /*75c0*/  BRA `(.L_x_32970) ;  /* 0x0000000000247947 */ /* 0x000fec0003800000 */
.L_x_32994:
[----:B------:R-:W2:Y:S02]  /*75d0*/  LDG.E.64 R4, desc[UR36][R4.64] ;  /* 0x0000002404047981 */ /* 0x000ea4000c1e1b00 */
[----:B--2---:R-:W0:Y:S02]  /*75e0*/  I2F.U64 R0, R4 ;  /* 0x0000000400007312 */ /* 0x004e240000301000 */
[----:B0-----:R-:W-:-:S04]  /*75f0*/  F2FP.F16.F32.PACK_AB R0, RZ, R0 ;  /* 0x00000000ff00723e */ /* 0x001fc800000000ff */
[----:B------:R-:W-:Y:S01]  /*7600*/  PRMT R16, R0, 0x7610, R16 ;  /* 0x0000761000107816 */ /* 0x000fe20000000010 */
[----:B------:R-:W-:Y:S06]  /*7610*/  BRA `(.L_x_32970) ;  /* 0x0000000000107947 */ /* 0x000fec0003800000 */
.L_x_32993:
[----:B------:R-:W2:Y:S02]  /*7620*/  LDG.E R4, desc[UR36][R4.64] ;  /* 0x0000002404047981 */ /* 0x000ea4000c1e1900 */
[----:B--2---:R-:W-:-:S04]  /*7630*/  I2FP.F32.U32 R0, R4 ;  /* 0x0000000400007245 */ /* 0x004fc80000201000 */
[----:B------:R-:W-:-:S04]  /*7640*/  F2FP.F16.F32.PACK_AB R0, RZ, R0 ;  /* 0x00000000ff00723e */ /* 0x000fc800000000ff */
[----:B------:R-:W-:-:S07]  /*7650*/  PRMT R16, R0, 0x7610, R16 ;  /* 0x0000761000107816 */ /* 0x000fce0000000010 */
.L_x_32970:
        /* <DEDUP_REMOVED lines=22> */
.L_x_33001:
[----:B------:R-:W2:Y:S02]  /*77c0*/  LDG.E.U8 R4, desc[UR36][R4.64] ;  /* 0x0000002404047981 */ /* 0x000ea4000c1e1100 */
[----:B--2---:R-:W-:-:S04]  /*77d0*/  I2FP.F32.U32 R0, R4 ;  /* 0x0000000400007245 */ /* 0x004fc80000201000 */
[----:B------:R-:W-:-:S04]  /*77e0*/  F2FP.F16.F32.PACK_AB R0, RZ, R0 ;  /* 0x00000000ff00723e */ /* 0x000fc800000000ff */
[----:B------:R-:W-:Y:S01]  /*77f0*/  PRMT R3, R0, 0x7610, R3 ;  /* 0x0000761000037816 */ /* 0x000fe20000000003 */
[----:B------:R-:W-:Y:S06]  /*7800*/  BRA `(.L_x_32964) ;  /* 0x0000000c00bc7947 */ /* 0x000fec0003800000 */
.L_x_33000:
        /* <DEDUP_REMOVED lines=11> */
.L_x_33004:
[----:B------:R-:W2:Y:S02]  /*78c0*/  LDG.E R4, desc[UR36][R4.64] ;  /* 0x0000002404047981 */ /* 0x000ea4000c1e1900 */
[----:B--2---:R-:W-:-:S04]  /*78d0*/  I2FP.F32.S32 R0, R4 ;  /* 0x0000000400007245 */ /* 0x004fc80000201400 */
[----:B------:R-:W-:-:S04]  /*78e0*/  F2FP.F16.F32.PACK_AB R0, RZ, R0 ;  /* 0x00000000ff00723e */ /* 0x000fc800000000ff */
[----:B------:R-:W-:Y:S01]  /*78f0*/  PRMT R3, R0, 0x7610, R3 ;  /* 0x0000761000037816 */ /* 0x000fe20000000003 */
[----:B------:R-:W-:Y:S06]  /*7900*/  BRA `(.L_x_32964) ;  /* 0x0000000c007c7947 */ /* 0x000fec0003800000 */
.L_x_33003:
[----:B------:R-:W2:Y:S02]  /*7910*/  LDG.E.U16 R4, desc[UR36][R4.64] ;  /* 0x0000002404047981 */ /* 0x000ea4000c1e1500 */
[----:B--2---:R-:W0:Y:S02]  /*7920*/  I2F.S16 R0, R4 ;  /* 0x0000000400007306 */ /* 0x004e240000101400 */
[----:B0-----:R-:W-:-:S04]  /*7930*/  F2FP.F16.F32.PACK_AB R0, RZ, R0 ;  /* 0x00000000ff00723e */ /* 0x001fc800000000ff */
[----:B------:R-:W-:Y:S01]  /*7940*/  PRMT R3, R0, 0x7610, R3 ;  /* 0x0000761000037816 */ /* 0x000fe20000000003 */
[----:B------:R-:W-:Y:S06]  /*7950*/  BRA `(.L_x_32964) ;  /* 0x0000000c00687947 */ /* 0x000fec0003800000 */
.L_x_32999:
        /* <DEDUP_REMOVED lines=9> */
.L_x_33006:
[----:B------:R2:W5:Y:S01]  /*79f0*/  LDG.E.U16 R3, desc[UR36][R4.64] ;  /* 0x0000002404037981 */ /* 0x000562000c1e1500 */
[----:B------:R-:W-:Y:S05]  /*7a00*/  BRA `(.L_x_32964) ;  /* 0x0000000c003c7947 */ /* 0x000fea0003800000 */
.L_x_33005:
        /* <DEDUP_REMOVED lines=9> */
.L_x_33008:
[----:B------:R3:W5:Y:S01]  /*7aa0*/  LDG.E.U16 R3, desc[UR36][R4.64] ;  /* 0x0000002404037981 */ /* 0x000762000c1e1500 */
[----:B------:R-:W-:Y:S05]  /*7ab0*/  BRA `(.L_x_32964) ;  /* 0x0000000c00107947 */ /* 0x000fea0003800000 */
.L_x_33007:
        /* <DEDUP_REMOVED lines=9> */
.L_x_32998:
        /* <DEDUP_REMOVED lines=14> */
.L_x_33011:
        /* <DEDUP_REMOVED lines=9> */
.L_x_33010:
        /* <DEDUP_REMOVED lines=28> */
.L_x_33013:
        /* <DEDUP_REMOVED lines=15> */
.L_x_33012:
[----:B------:R-:W2:Y:S02]  /*7f70*/  LDG.E.U16 R0, desc[UR36][R4.64] ;  /* 0x0000002404007981 */ /* 0x000ea4000c1e1500 */
[----:B--2---:R-:W-:-:S05]  /*7f80*/  IMAD.U32 R0, R0, 0x10000, RZ ;  /* 0x0001000000007824 */ /* 0x004fca00078e00ff */
[----:B------:R-:W-:-:S04]  /*7f90*/  F2FP.F16.F32.PACK_AB R0, RZ, R0 ;  /* 0x00000000ff00723e */ /* 0x000fc800000000ff */
[----:B------:R-:W-:Y:S01]  /*7fa0*/  PRMT R3, R0, 0x7610, R3 ;  /* 0x0000761000037816 */ /* 0x000fe20000000003 */
[----:B------:R-:W-:Y:S06]  /*7fb0*/  BRA `(.L_x_32964) ;  /* 0x0000000400d07947 */ /* 0x000fec0003800000 */
.L_x_33009:
        /* <DEDUP_REMOVED lines=13> */
.L_x_33016:
        /* <DEDUP_REMOVED lines=21> */
.L_x_33020:
[----:B------:R-:W-:Y:S05]  /*81e0*/  BSYNC B1 ;  /* 0x0000000000017941 */ /* 0x000fea0003800000 */
.L_x_33019:
[----:B------:R-:W-:Y:S01]  /*81f0*/  LEA R5, R0, 0x3b800000, 0x17 ;  /* 0x3b80000000057811 */ /* 0x000fe200078eb8ff */
[----:B------:R-:W-:-:S05]  /*8200*/  IMAD.SHL.U32 R0, R3, 0x100000, RZ ;  /* 0x0010000003007824 */ /* 0x000fca00078e00ff */
[----:B------:R-:W-:-:S07]  /*8210*/  LOP3.LUT R0, R5, R0, R6, 0xfe, !PT ;  /* 0x0000000005007212 */ /* 0x000fce00078efe06 */
.L_x_33018:
[----:B------:R-:W-:Y:S05]  /*8220*/  BSYNC B0 ;  /* 0x0000000000007941 */ /* 0x000fea0003800000 */
.L_x_33017:
[----:B------:R-:W-:-:S04]  /*8230*/  F2FP.F16.F32.PACK_AB R0, RZ, R0 ;  /* 0x00000000ff00723e */ /* 0x000fc800000000ff */
[----:B------:R-:W-:Y:S01]  /*8240*/  PRMT R3, R0, 0x7610, R3 ;  /* 0x0000761000037816 */ /* 0x000fe20000000003 */
[----:B------:R-:W-:Y:S06]  /*8250*/  BRA `(.L_x_32964) ;  /* 0x0000000400287947 */ /* 0x000fec0003800000 */
.L_x_33015:
        /* <DEDUP_REMOVED lines=21> */
.L_x_33024:
[----:B------:R-:W-:Y:S05]  /*83b0*/  BSYNC B1 ;  /* 0x0000000000017941 */ /* 0x000fea0003800000 */
.L_x_33023:
[----:B------:R-:W-:Y:S01]  /*83c0*/  LEA R5, R0, 0x37800000, 0x17 ;  /* 0x3780000000057811 */ /* 0x000fe200078eb8ff */
[----:B------:R-:W-:-:S05]  /*83d0*/  IMAD.SHL.U32 R0, R3, 0x200000, RZ ;  /* 0x0020000003007824 */ /* 0x000fca00078e00ff */
[----:B------:R-:W-:-:S07]  /*83e0*/  LOP3.LUT R0, R5, R0, R6, 0xfe, !PT ;  /* 0x0000000005007212 */ /* 0x000fce00078efe06 */
.L_x_33022:
[----:B------:R-:W-:Y:S05]  /*83f0*/  BSYNC B0 ;  /* 0x0000000000007941 */ /* 0x000fea0003800000 */
.L_x_33021:
[----:B------:R-:W-:-:S04]  /*8400*/  F2FP.F16.F32.PACK_AB R0, RZ, R0 ;  /* 0x00000000ff00723e */ /* 0x000fc800000000ff */
[----:B------:R-:W-:Y:S01]  /*8410*/  PRMT R3, R0, 0x7610, R3 ;  /* 0x0000761000037816 */ /* 0x000fe20000000003 */
[----:B------:R-:W-:Y:S06]  /*8420*/  BRA `(.L_x_32964) ;  /* 0x0000000000b47947 */ /* 0x000fec0003800000 */
.L_x_33014:
        /* <DEDUP_REMOVED lines=14> */
.L_x_33028:
[----:B------:R-:W-:Y:S05]  /*8510*/  BSYNC B0 ;  /* 0x0000000000007941 */ /* 0x000fea0003800000 */
.L_x_33027:
[----:B------:R-:W-:-:S04]  /*8520*/  F2FP.F16.F32.PACK_AB R0, RZ, R0 ;  /* 0x00000000ff00723e */ /* 0x000fc800000000ff */
[----:B------:R-:W-:Y:S01]  /*8530*/  PRMT R3, R0, 0x7610, R3 ;  /* 0x0000761000037816 */ /* 0x000fe20000000003 */
[----:B------:R-:W-:Y:S06]  /*8540*/  BRA `(.L_x_32964) ;  /* 0x00000000006c7947 */ /* 0x000fec0003800000 */
.L_x_33002:
        /* <DEDUP_REMOVED lines=16> */
.L_x_33029:
[----:B------:R-:W-:Y:S01]  /*8650*/  PRMT R3, RZ, 0x7610, R3 ;  /* 0x00007610ff037816 */ /* 0x000fe20000000003 */
[----:B------:R-:W-:Y:S06]  /*8660*/  BRA `(.L_x_32964) ;  /* 0x0000000000247947 */ /* 0x000fec0003800000 */
.L_x_33026:
[----:B------:R-:W2:Y:S02]  /*8670*/  LDG.E.64 R4, desc[UR36][R4.64] ;  /* 0x0000002404047981 */ /* 0x000ea4000c1e1b00 */
[----:B--2---:R-:W0:Y:S02]  /*8680*/  I2F.U64 R0, R4 ;  /* 0x0000000400007312 */ /* 0x004e240000301000 */
[----:B0-----:R-:W-:-:S04]  /*8690*/  F2FP.F16.F32.PACK_AB R0, RZ, R0 ;  /* 0x00000000ff00723e */ /* 0x001fc800000000ff */
[----:B------:R-:W-:Y:S01]  /*86a0*/  PRMT R3, R0, 0x7610, R3 ;  /* 0x0000761000037816 */ /* 0x000fe20000000003 */
[----:B------:R-:W-:Y:S06]  /*86b0*/  BRA `(.L_x_32964) ;  /* 0x0000000000107947 */ /* 0x000fec0003800000 */
.L_x_33025:
[----:B------:R-:W2:Y:S02]  /*86c0*/  LDG.E R4, desc[UR36][R4.64] ;  /* 0x0000002404047981 */ /* 0x000ea4000c1e1900 */
[----:B--2---:R-:W-:-:S04]  /*86d0*/  I2FP.F32.U32 R0, R4 ;  /* 0x0000000400007245 */ /* 0x004fc80000201000 */
[----:B------:R-:W-:-:S04]  /*86e0*/  F2FP.F16.F32.PACK_AB R0, RZ, R0 ;  /* 0x00000000ff00723e */ /* 0x000fc800000000ff */
[----:B------:R-:W-:-:S07]  /*86f0*/  PRMT R3, R0, 0x7610, R3 ;  /* 0x0000761000037816 */ /* 0x000fce0000000003 */
.L_x_32964:
[----:B------:R-:W-:Y:S05]  /*8700*/  BSYNC B6 ;  /* 0x0000000000067941 */ /* 0x000fea0003800000 */
.L_x_32963:
        /* <DEDUP_REMOVED lines=33> */
.L_x_33037:
[----:B------:R-:W-:Y:S01]  /*8920*/  FSETP.GEU.FTZ.AND P0, PT, R5, -R9, PT ;  /* 0x800000090500720b */ /* 0x000fe20003f1e000 */
[----:B------:R-:W-:-:S12]  /*8930*/  FADD.FTZ R7, R7, -1 ;  /* 0xbf80000007077421 */ /* 0x000fd80000010000 */
[----:B------:R-:W-:-:S07]  /*8940*/  @!P0 FADD.FTZ R7, R7, -1 ;  /* 0xbf80000007078421 */ /* 0x000fce0000010000 */
.L_x_33036:
[----:B------:R-:W-:Y:S05]  /*8950*/  BSYNC B2 ;  /* 0x0000000000027941 */ /* 0x000fea0003800000 */
.L_x_33035:
[----:B------:R-:W-:Y:S01]  /*8960*/  FFMA.FTZ R4, -R9, R7, R4 ;  /* 0x0000000709047223 */ /* 0x000fe20000010104 */
[----:B------:R-:W-:Y:S06]  /*8970*/  BRA `(.L_x_33033) ;  /* 0x00000000007c7947 */ /* 0x000fec0003800000 */
.L_x_33034:
        /* <DEDUP_REMOVED lines=15> */
.L_x_33040:
        /* <DEDUP_REMOVED lines=13> */
.L_x_33039:
[----:B------:R-:W-:Y:S05]  /*8b40*/  BSYNC B2 ;  /* 0x0000000000027941 */ /* 0x000fea0003800000 */
.L_x_33038:
[----:B------:R-:W-:-:S04]  /*8b50*/  FMUL.FTZ R5, R5, 1.1920928955078125e-07 ;  /* 0x3400000005057820 */ /* 0x000fc80000410000 */
[----:B------:R-:W-:-:S07]  /*8b60*/  FMUL.FTZ R4, R4, R5 ;  /* 0x0000000504047220 */ /* 0x000fce0000410000 */
.L_x_33033:
[----:B------:R-:W-:Y:S05]  /*8b70*/  BSYNC B0 ;  /* 0x0000000000007941 */ /* 0x000fea0003800000 */
.L_x_33032:
[C---:B------:R-:W-:Y:S01]  /*8b80*/  FSETP.GTU.FTZ.AND P0, PT, |R4|.reuse, +INF , PT ;  /* 0x7f8000000400780b */ /* 0x040fe20003f1c200 */
[----:B------:R-:W-:Y:S01]  /*8b90*/  HADD2.F32 R18, -RZ, R18.H0_H0 ;  /* 0x20000012ff127230 */ /* 0x000fe20000004100 */
[----:B------:R-:W-:-:S04]  /*8ba0*/  LOP3.LUT R19, R4, 0x80000000, R19, 0xb8, !PT ;  /* 0x8000000004137812 */ /* 0x000fc800078eb813 */
[----:B------:R-:W-:Y:S02]  /*8bb0*/  FSEL R19, R4, R19, P0 ;  /* 0x0000001304137208 */ /* 0x000fe40000000000 */
[----:B------:R-:W-:Y:S02]  /*8bc0*/  FSETP.GEU.FTZ.AND P2, PT, R18, RZ, PT ;  /* 0x000000ff1200720b */ /* 0x000fe40003f5e000 */
[C---:B------:R-:W-:Y:S02]  /*8bd0*/  FSETP.NEU.FTZ.AND P0, PT, R19.reuse, RZ, PT ;  /* 0x000000ff1300720b */ /* 0x040fe40003f1d000 */
[----:B------:R-:W-:-:S04]  /*8be0*/  FSETP.GEU.FTZ.AND P3, PT, R19, RZ, PT ;  /* 0x000000ff1300720b */ /* 0x000fc80003f7e000 */
[----:B------:R-:W-:-:S13]  /*8bf0*/  PLOP3.LUT P0, PT, P0, P3, P2, 0x9f, 0x0 ;  /* 0x000000000000781c */ /* 0x000fda0000707327 */
[----:B------:R-:W-:-:S05]  /*8c00*/  @!P0 FADD.FTZ R19, R19, R18 ;  /* 0x0000001213138221 */ /* 0x000fca0000010000 */
[----:B------:R-:W-:-:S07]  /*8c10*/  F2FP.F16.F32.PACK_AB R4, RZ, R19 ;  /* 0x00000013ff04723e */ /* 0x000fce00000000ff */
.L_x_33031:
[----:B------:R-:W-:Y:S05]  /*8c20*/  BSYNC B1 ;  /* 0x0000000000017941 */ /* 0x000fea0003800000 */
.L_x_33030:
        /* <DEDUP_REMOVED lines=33> */
.L_x_33048:
[----:B------:R-:W-:Y:S01]  /*8e40*/  FSETP.GEU.FTZ.AND P0, PT, R9, -R8, PT ;  /* 0x800000080900720b */ /* 0x000fe20003f1e000 */
[----:B------:R-:W-:-:S12]  /*8e50*/  FADD.FTZ R0, R0, -1 ;  /* 0xbf80000000007421 */ /* 0x000fd80000010000 */
[----:B------:R-:W-:-:S07]  /*8e60*/  @!P0 FADD.FTZ R0, R0, -1 ;  /* 0xbf80000000008421 */ /* 0x000fce0000010000 */
.L_x_33047:
[----:B------:R-:W-:Y:S05]  /*8e70*/  BSYNC B2 ;  /* 0x0000000000027941 */ /* 0x000fea0003800000 */
.L_x_33046:
[----:B------:R-:W-:Y:S01]  /*8e80*/  FFMA.FTZ R5, -R8, R0, R5 ;  /* 0x0000000008057223 */ /* 0x000fe20000010105 */
[----:B------:R-:W-:Y:S06]  /*8e90*/  BRA `(.L_x_33044) ;  /* 0x00000000007c7947 */ /* 0x000fec0003800000 */
.L_x_33045:
        /* <DEDUP_REMOVED lines=15> */
.L_x_33051:
        /* <DEDUP_REMOVED lines=13> */
.L_x_33050:
[----:B------:R-:W-:Y:S05]  /*9060*/  BSYNC B2 ;  /* 0x0000000000027941 */ /* 0x000fea0003800000 */
.L_x_33049:
[----:B------:R-:W-:-:S04]  /*9070*/  FMUL.FTZ R6, R6, 1.1920928955078125e-07 ;  /* 0x3400000006067820 */ /* 0x000fc80000410000 */
[----:B------:R-:W-:-:S07]  /*9080*/  FMUL.FTZ R5, R5, R6 ;  /* 0x0000000605057220 */ /* 0x000fce0000410000 */
.L_x_33044:
[----:B------:R-:W-:Y:S05]  /*9090*/  BSYNC B0 ;  /* 0x0000000000007941 */ /* 0x000fea0003800000 */
.L_x_33043:
        /* <DEDUP_REMOVED lines=10> */
.L_x_33042:
[----:B------:R-:W-:Y:S05]  /*9140*/  BSYNC B1 ;  /* 0x0000000000017941 */ /* 0x000fea0003800000 */
.L_x_33041:
        /* <DEDUP_REMOVED lines=33> */
.L_x_33059:
[----:B------:R-:W-:Y:S01]  /*9360*/  FSETP.GEU.FTZ.AND P0, PT, R9, -R8, PT ;  /* 0x800000080900720b */ /* 0x000fe20003f1e000 */
[----:B------:R-:W-:-:S12]  /*9370*/  FADD.FTZ R0, R0, -1 ;  /* 0xbf80000000007421 */ /* 0x000fd80000010000 */
[----:B------:R-:W-:-:S07]  /*9380*/  @!P0 FADD.FTZ R0, R0, -1 ;  /* 0xbf80000000008421 */ /* 0x000fce0000010000 */
.L_x_33058:
[----:B------:R-:W-:Y:S05]  /*9390*/  BSYNC B2 ;  /* 0x0000000000027941 */ /* 0x000fea0003800000 */
.L_x_33057:
[----:B------:R-:W-:Y:S01]  /*93a0*/  FFMA.FTZ R5, -R8, R0, R5 ;  /* 0x0000000008057223 */ /* 0x000fe20000010105 */
[----:B------:R-:W-:Y:S06]  /*93b0*/  BRA `(.L_x_33055) ;  /* 0x00000000007c7947 */ /* 0x000fec0003800000 */
.L_x_33056:
        /* <DEDUP_REMOVED lines=15> */
.L_x_33062:
        /* <DEDUP_REMOVED lines=13> */
.L_x_33061:
[----:B------:R-:W-:Y:S05]  /*9580*/  BSYNC B2 ;  /* 0x0000000000027941 */ /* 0x000fea0003800000 */
.L_x_33060:
[----:B------:R-:W-:-:S04]  /*9590*/  FMUL.FTZ R6, R6, 1.1920928955078125e-07 ;  /* 0x3400000006067820 */ /* 0x000fc80000410000 */
[----:B------:R-:W-:-:S07]  /*95a0*/  FMUL.FTZ R5, R5, R6 ;  /* 0x0000000605057220 */ /* 0x000fce0000410000 */
.L_x_33055:
[----:B------:R-:W-:Y:S05]  /*95b0*/  BSYNC B0 ;  /* 0x0000000000007941 */ /* 0x000fea0003800000 */
.L_x_33054:
        /* <DEDUP_REMOVED lines=10> */
.L_x_33053:
[----:B------:R-:W-:Y:S05]  /*9660*/  BSYNC B1 ;  /* 0x0000000000017941 */ /* 0x000fea0003800000 */
.L_x_33052:
        /* <DEDUP_REMOVED lines=33> */
.L_x_33070:
[----:B------:R-:W-:Y:S01]  /*9880*/  FSETP.GEU.FTZ.AND P0, PT, R8, -R6, PT ;  /* 0x800000060800720b */ /* 0x000fe20003f1e000 */
[----:B------:R-:W-:-:S12]  /*9890*/  FADD.FTZ R0, R0, -1 ;  /* 0xbf80000000007421 */ /* 0x000fd80000010000 */
[----:B------:R-:W-:-:S07]  /*98a0*/  @!P0 FADD.FTZ R0, R0, -1 ;  /* 0xbf80000000008421 */ /* 0x000fce0000010000 */
.L_x_33069:
[----:B------:R-:W-:Y:S05]  /*98b0*/  BSYNC B2 ;  /* 0x0000000000027941 */ /* 0x000fea0003800000 */
.L_x_33068:
[----:B------:R-:W-:Y:S01]  /*98c0*/  FFMA.FTZ R5, -R6, R0, R5 ;  /* 0x0000000006057223 */ /* 0x000fe20000010105 */
[----:B------:R-:W-:Y:S06]  /*98d0*/  BRA `(.L_x_33066) ;  /* 0x00000000007c7947 */ /* 0x000fec0003800000 */
.L_x_33067:
        /* <DEDUP_REMOVED lines=15> */
.L_x_33073:
        /* <DEDUP_REMOVED lines=13> */
.L_x_33072:
[----:B------:R-:W-:Y:S05]  /*9aa0*/  BSYNC B2 ;  /* 0x0000000000027941 */ /* 0x000fea0003800000 */
.L_x_33071:
[----:B------:R-:W-:-:S04]  /*9ab0*/  FMUL.FTZ R5, R2, 1.1920928955078125e-07 ;  /* 0x3400000002057820 */ /* 0x000fc80000410000 */
[----:B------:R-:W-:-:S07]  /*9ac0*/  FMUL.FTZ R5, R8, R5 ;  /* 0x0000000508057220 */ /* 0x000fce0000410000 */
.L_x_33066:
[----:B------:R-:W-:Y:S05]  /*9ad0*/  BSYNC B0 ;  /* 0x0000000000007941 */ /* 0x000fea0003800000 */
.L_x_33065:
        /* <DEDUP_REMOVED lines=10> */
.L_x_33064:
[----:B------:R-:W-:Y:S05]  /*9b80*/  BSYNC B1 ;  /* 0x0000000000017941 */ /* 0x000fea0003800000 */
.L_x_33063:
        /* <DEDUP_REMOVED lines=25> */
.L_x_33079:
[----:B------:R-:W-:Y:S02]  /*9d20*/  HADD2.F32 R5, -RZ, R4.H0_H0 ;  /* 0x20000004ff057230 */ /* 0x000fe40000004100 */
[----:B------:R-:W-:-:S04]  /*9d30*/  IMAD.MOV.U32 R24, RZ, RZ, R18 ;  /* 0x000000ffff187224 */ /* 0x000fc800078e0012 */
[----:B------:R-:W0:Y:S02]  /*9d40*/  F2I.S64.TRUNC R4, R5 ;  /* 0x0000000500047311 */ /* 0x000e24000020d900 */
[----:B0-----:R0:W-:Y:S01]  /*9d50*/  STG.E.U8 desc[UR36][R2.64], R4 ;  /* 0x0000000402007986 */ /* 0x0011e2000c101124 */
[----:B------:R-:W-:Y:S05]  /*9d60*/  BRA `(.L_x_33075) ;  /* 0x0000000c00d47947 */ /* 0x000fea0003800000 */
.L_x_33078:
        /* <DEDUP_REMOVED lines=11> */
.L_x_33082:
[----:B------:R-:W-:Y:S02]  /*9e20*/  HADD2.F32 R4, -RZ, R4.H0_H0 ;  /* 0x20000004ff047230 */ /* 0x000fe40000004100 */
[----:B------:R-:W-:Y:S02]  /*9e30*/  IMAD.MOV.U32 R24, RZ, RZ, R18 ;  /* 0x000000ffff187224 */ /* 0x000fe400078e0012 */
[----:B------:R-:W0:Y:S02]  /*9e40*/  F2I.FTZ.TRUNC.NTZ R5, R4 ;  /* 0x0000000400057305 */ /* 0x000e24000021f100 */
[----:B0-----:R0:W-:Y:S01]  /*9e50*/  STG.E desc[UR36][R2.64], R5 ;  /* 0x0000000502007986 */ /* 0x0011e2000c101924 */
[----:B------:R-:W-:Y:S05]  /*9e60*/  BRA `(.L_x_33075) ;  /* 0x0000000c00947947 */ /* 0x000fea0003800000 */
.L_x_33081:
[----:B------:R-:W-:Y:S02]  /*9e70*/  HADD2.F32 R4, -RZ, R4.H0_H0 ;  /* 0x20000004ff047230 */ /* 0x000fe40000004100 */
[----:B------:R-:W-:Y:S02]  /*9e80*/  IMAD.MOV.U32 R24, RZ, RZ, R18 ;  /* 0x000000ffff187224 */ /* 0x000fe400078e0012 */
[----:B------:R-:W0:Y:S02]  /*9e90*/  F2I.FTZ.TRUNC.NTZ R5, R4 ;  /* 0x0000000400057305 */ /* 0x000e24000021f100 */
[----:B0-----:R0:W-:Y:S01]  /*9ea0*/  STG.E.U16 desc[UR36][R2.64], R5 ;  /* 0x0000000502007986 */ /* 0x0011e2000c101524 */
[----:B------:R-:W-:Y:S05]  /*9eb0*/  BRA `(.L_x_33075) ;  /* 0x0000000c00807947 */ /* 0x000fea0003800000 */
.L_x_33077:
        /* <DEDUP_REMOVED lines=10> */
.L_x_33084:
[----:B------:R0:W-:Y:S01]  /*9f60*/  STG.E.U16 desc[UR36][R2.64], R4 ;  /* 0x0000000402007986 */ /* 0x0001e2000c101524 */
[----:B------:R-:W-:Y:S01]  /*9f70*/  IMAD.MOV.U32 R24, RZ, RZ, R18 ;  /* 0x000000ffff187224 */ /* 0x000fe200078e0012 */
[----:B------:R-:W-:Y:S06]  /*9f80*/  BRA `(.L_x_33075) ;  /* 0x0000000c004c7947 */ /* 0x000fec0003800000 */
.L_x_33083:
        /* <DEDUP_REMOVED lines=11> */
.L_x_33086:
[----:B------:R-:W-:Y:S02]  /*a040*/  HADD2.F32 R0, -RZ, R4.H0_H0 ;  /* 0x20000004ff007230 */ /* 0x000fe40000004100 */
[----:B------:R-:W-:-:S03]  /*a050*/  IMAD.MOV.U32 R24, RZ, RZ, R18 ;  /* 0x000000ffff187224 */ /* 0x000fc600078e0012 */
[----:B------:R-:W-:-:S04]  /*a060*/  F2FP.F16.F32.PACK_AB R0, RZ, R0 ;  /* 0x00000000ff00723e */ /* 0x000fc800000000ff */
[----:B------:R-:W-:-:S05]  /*a070*/  PRMT R0, R0, 0x5410, RZ ;  /* 0x0000541000007816 */ /* 0x000fca00000000ff */
[----:B------:R0:W-:Y:S01]  /*a080*/  STG.E desc[UR36][R2.64], R0 ;  /* 0x0000000002007986 */ /* 0x0001e2000c101924 */
[----:B------:R-:W-:Y:S05]  /*a090*/  BRA `(.L_x_33075) ;  /* 0x0000000c00087947 */ /* 0x000fea0003800000 */
.L_x_33085:
[----:B------:R-:W-:Y:S02]  /*a0a0*/  HADD2.F32 R4, -RZ, R4.H0_H0 ;  /* 0x20000004ff047230 */ /* 0x000fe40000004100 */
[----:B------:R-:W-:-:S03]  /*a0b0*/  IMAD.MOV.U32 R24, RZ, RZ, R18 ;  /* 0x000000ffff187224 */ /* 0x000fc600078e0012 */
[----:B------:R-:W-:-:S06]  /*a0c0*/  FMUL.FTZ R4, R4, 1 ;  /* 0x3f80000004047820 */ /* 0x000fcc0000410000 */
[----:B------:R-:W0:Y:S02]  /*a0d0*/  F2F.F64.F32 R4, R4 ;  /* 0x0000000400047310 */ /* 0x000e240000201800 */
[----:B0-----:R0:W-:Y:S01]  /*a0e0*/  STG.E.64 desc[UR36][R2.64], R4 ;  /* 0x0000000402007986 */ /* 0x0011e2000c101b24 */
[----:B------:R-:W-:Y:S05]  /*a0f0*/  BRA `(.L_x_33075) ;  /* 0x0000000800f07947 */ /* 0x000fea0003800000 */
.L_x_33076:
        /* <DEDUP_REMOVED lines=14> */
.L_x_33089:
[----:B------:R-:W-:Y:S01]  /*a1e0*/  HADD2.F32 R4, -RZ, R4.H0_H0 ;  /* 0x20000004ff047230 */ /* 0x000fe20000004100 */
[----:B------:R-:W-:Y:S01]  /*a1f0*/  CS2R R6, SRZ ;  /* 0x0000000000067805 */ /* 0x000fe2000001ff00 */
[----:B------:R-:W-:-:S03]  /*a200*/  IMAD.MOV.U32 R24, RZ, RZ, R18 ;  /* 0x000000ffff187224 */ /* 0x000fc600078e0012 */
[----:B------:R-:W-:-:S06]  /*a210*/  FMUL.FTZ R4, R4, 1 ;  /* 0x3f80000004047820 */ /* 0x000fcc0000410000 */
[----:B------:R-:W0:Y:S02]  /*a220*/  F2F.F64.F32 R4, R4 ;  /* 0x0000000400047310 */ /* 0x000e240000201800 */
[----:B0-----:R0:W-:Y:S01]  /*a230*/  STG.E.128 desc[UR36][R2.64], R4 ;  /* 0x0000000402007986 */ /* 0x0011e2000c101d24 */
[----:B------:R-:W-:Y:S05]  /*a240*/  BRA `(.L_x_33075) ;  /* 0x00000008009c7947 */ /* 0x000fea0003800000 */
.L_x_33088:
        /* <DEDUP_REMOVED lines=21> */
.L_x_33093:
[----:B------:R-:W-:Y:S05]  /*a3a0*/  BSYNC B0 ;  /* 0x0000000000007941 */ /* 0x000fea0003800000 */
.L_x_33092:
[----:B------:R-:W-:Y:S01]  /*a3b0*/  LOP3.LUT R5, R0, R5, RZ, 0xfc, !PT ;  /* 0x0000000500057212 */ /* 0x000fe200078efcff */
[----:B------:R-:W-:-:S04]  /*a3c0*/  IMAD.MOV.U32 R24, RZ, RZ, R18 ;  /* 0x000000ffff187224 */ /* 0x000fc800078e0012 */
[----:B------:R0:W-:Y:S01]  /*a3d0*/  STG.E.U8 desc[UR36][R2.64], R5 ;  /* 0x0000000502007986 */ /* 0x0001e2000c101124 */
[----:B------:R-:W-:Y:S05]  /*a3e0*/  BRA `(.L_x_33075) ;  /* 0x0000000800347947 */ /* 0x000fea0003800000 */
.L_x_33091:
        /* <DEDUP_REMOVED lines=13> */
.L_x_33095:
[----:B------:R-:W-:Y:S01]  /*a4c0*/  IMAD.MOV.U32 R0, RZ, RZ, 0x7f ;  /* 0x0000007fff007424 */ /* 0x000fe200078e00ff */
[----:B------:R-:W-:-:S04]  /*a4d0*/  ISETP.GT.U32.AND P0, PT, R4, 0x7f800000, PT ;  /* 0x7f8000000400780c */ /* 0x000fc80003f04070 */
[----:B------:R-:W-:-:S09]  /*a4e0*/  SEL R0, R0, 0x7c, P0 ;  /* 0x0000007c00007807 */ /* 0x000fd20000000000 */
.L_x_33096:
[----:B------:R-:W-:Y:S05]  /*a4f0*/  BSYNC B0 ;  /* 0x0000000000007941 */ /* 0x000fea0003800000 */
.L_x_33094:
[----:B------:R-:W-:Y:S01]  /*a500*/  LOP3.LUT R4, R5, 0x80000000, RZ, 0xc0, !PT ;  /* 0x8000000005047812 */ /* 0x000fe200078ec0ff */
[----:B------:R-:W-:-:S03]  /*a510*/  IMAD.MOV.U32 R24, RZ, RZ, R18 ;  /* 0x000000ffff187224 */ /* 0x000fc600078e0012 */
[----:B------:R-:W-:-:S04]  /*a520*/  SHF.R.U32.HI R5, RZ, 0x18, R4 ;  /* 0x00000018ff057819 */ /* 0x000fc80000011604 */
[----:B------:R-:W-:-:S05]  /*a530*/  LOP3.LUT R5, R0, R5, RZ, 0xfc, !PT ;  /* 0x0000000500057212 */ /* 0x000fca00078efcff */
[----:B------:R0:W-:Y:S01]  /*a540*/  STG.E.U8 desc[UR36][R2.64], R5 ;  /* 0x0000000502007986 */ /* 0x0001e2000c101124 */
[----:B------:R-:W-:Y:S05]  /*a550*/  BRA `(.L_x_33075) ;  /* 0x0000000400d87947 */ /* 0x000fea0003800000 */
.L_x_33090:
[----:B------:R-:W-:Y:S02]  /*a560*/  HADD2.F32 R0, -RZ, R4.H0_H0 ;  /* 0x20000004ff007230 */ /* 0x000fe40000004100 */
[----:B------:R-:W-:-:S03]  /*a570*/  IMAD.MOV.U32 R24, RZ, RZ, R18 ;  /* 0x000000ffff187224 */ /* 0x000fc600078e0012 */
[----:B------:R-:W-:-:S05]  /*a580*/  F2FP.BF16.F32.PACK_AB R0, RZ, R0 ;  /* 0x00000000ff00723e */ /* 0x000fca00000010ff */
[----:B------:R0:W-:Y:S01]  /*a590*/  STG.E.U16 desc[UR36][R2.64], R0 ;  /* 0x0000000002007986 */ /* 0x0001e2000c101524 */
[----:B------:R-:W-:Y:S05]  /*a5a0*/  BRA `(.L_x_33075) ;  /* 0x0000000400c47947 */ /* 0x000fea0003800000 */
.L_x_33087:
        /* <DEDUP_REMOVED lines=13> */
.L_x_33099:
        /* <DEDUP_REMOVED lines=17> */
.L_x_33102:
[----:B------:R-:W-:-:S04]  /*a790*/  LOP3.LUT R0, R7, 0x80000000, RZ, 0xc0, !PT ;  /* 0x8000000007007812 */ /* 0x000fc800078ec0ff */
[----:B------:R-:W-:-:S04]  /*a7a0*/  SHF.R.U32.HI R5, RZ, 0x18, R0 ;  /* 0x00000018ff057819 */ /* 0x000fc80000011600 */
[----:B------:R-:W-:-:S04]  /*a7b0*/  LOP3.LUT R4, R4, R5, RZ, 0xfc, !PT ;  /* 0x0000000504047212 */ /* 0x000fc800078efcff */
[----:B------:R-:W-:-:S07]  /*a7c0*/  PRMT R0, R4, 0x7610, R0 ;  /* 0x0000761004007816 */ /* 0x000fce0000000000 */
.L_x_33101:
[----:B------:R-:W-:Y:S05]  /*a7d0*/  BSYNC B0 ;  /* 0x0000000000007941 */ /* 0x000fea0003800000 */
.L_x_33100:
[----:B------:R0:W-:Y:S01]  /*a7e0*/  STG.E.U8 desc[UR36][R2.64], R0 ;  /* 0x0000000002007986 */ /* 0x0001e2000c101124 */
[----:B------:R-:W-:Y:S01]  /*a7f0*/  IMAD.MOV.U32 R24, RZ, RZ, R18 ;  /* 0x000000ffff187224 */ /* 0x000fe200078e0012 */
[----:B------:R-:W-:Y:S06]  /*a800*/  BRA `(.L_x_33075) ;  /* 0x00000004002c7947 */ /* 0x000fec0003800000 */
.L_x_33098:
        /* <DEDUP_REMOVED lines=17> */
.L_x_33105:
[----:B------:R-:W-:-:S04]  /*a920*/  LOP3.LUT R0, R7, 0x80000000, RZ, 0xc0, !PT ;  /* 0x8000000007007812 */ /* 0x000fc800078ec0ff */
[----:B------:R-:W-:-:S04]  /*a930*/  SHF.R.U32.HI R5, RZ, 0x18, R0 ;  /* 0x00000018ff057819 */ /* 0x000fc80000011600 */
[----:B------:R-:W-:-:S04]  /*a940*/  LOP3.LUT R4, R4, R5, RZ, 0xfc, !PT ;  /* 0x0000000504047212 */ /* 0x000fc800078efcff */
[----:B------:R-:W-:-:S07]  /*a950*/  PRMT R0, R4, 0x7610, R0 ;  /* 0x0000761004007816 */ /* 0x000fce0000000000 */
.L_x_33104:
[----:B------:R-:W-:Y:S05]  /*a960*/  BSYNC B0 ;  /* 0x0000000000007941 */ /* 0x000fea0003800000 */
.L_x_33103:
[----:B------:R0:W-:Y:S01]  /*a970*/  STG.E.U8 desc[UR36][R2.64], R0 ;  /* 0x0000000002007986 */ /* 0x0001e2000c101124 */
[----:B------:R-:W-:Y:S01]  /*a980*/  IMAD.MOV.U32 R24, RZ, RZ, R18 ;  /* 0x000000ffff187224 */ /* 0x000fe200078e0012 */
[----:B------:R-:W-:Y:S06]  /*a990*/  BRA `(.L_x_33075) ;  /* 0x0000000000c87947 */ /* 0x000fec0003800000 */
.L_x_33097:
        /* <DEDUP_REMOVED lines=23> */
.L_x_33080:
        /* <DEDUP_REMOVED lines=16> */
.L_x_33108:
[----:B------:R-:W-:Y:S01]  /*ac10*/  IMAD.MOV.U32 R24, RZ, RZ, R18 ;  /* 0x000000ffff187224 */ /* 0x000fe200078e0012 */
[----:B------:R-:W-:Y:S06]  /*ac20*/  BRA `(.L_x_33075) ;  /* 0x0000000000247947 */ /* 0x000fec0003800000 */
.L_x_33107:
[----:B------:R-:W-:Y:S02]  /*ac30*/  HADD2.F32 R4, -RZ, R4.H0_H0 ;  /* 0x20000004ff047230 */ /* 0x000fe40000004100 */
[----:B------:R-:W-:-:S04]  /*ac40*/  IMAD.MOV.U32 R24, RZ, RZ, R18 ;  /* 0x000000ffff187224 */ /* 0x000fc800078e0012 */
[----:B------:R-:W0:Y:S02]  /*ac50*/  F2I.U64.TRUNC R4, R4 ;  /* 0x0000000400047311 */ /* 0x000e24000020d800 */
[----:B0-----:R0:W-:Y:S01]  /*ac60*/  STG.E.64 desc[UR36][R2.64], R4 ;  /* 0x0000000402007986 */ /* 0x0011e2000c101b24 */
[----:B------:R-:W-:Y:S05]  /*ac70*/  BRA `(.L_x_33075) ;  /* 0x0000000000107947 */ /* 0x000fea0003800000 */
.L_x_33106:
[----:B------:R-:W-:Y:S02]  /*ac80*/  HADD2.F32 R4, -RZ, R4.H0_H0 ;  /* 0x20000004ff047230 */ /* 0x000fe40000004100 */
[----:B------:R-:W-:Y:S02]  /*ac90*/  IMAD.MOV.U32 R24, RZ, RZ, R18 ;  /* 0x000000ffff187224 */ /* 0x000fe400078e0012 */
[----:B------:R-:W0:Y:S02]  /*aca0*/  F2I.FTZ.U32.TRUNC.NTZ R5, R4 ;  /* 0x0000000400057305 */ /* 0x000e24000021f000 */
[----:B0-----:R0:W-:Y:S03]  /*acb0*/  STG.E desc[UR36][R2.64], R5 ;  /* 0x0000000502007986 */ /* 0x0011e6000c101924 */
.L_x_33075:
[----:B------:R-:W-:Y:S05]  /*acc0*/  BSYNC B6 ;  /* 0x0000000000067941 */ /* 0x000fea0003800000 */
.L_x_33074:
        /* <DEDUP_REMOVED lines=25> */
.L_x_33114:
[----:B------:R-:W-:-:S06]  /*ae60*/  HADD2.F32 R5, -RZ, R22.H0_H0 ;  /* 0x20000016ff057230 */ /* 0x000fcc0000004100 */
[----:B------:R-:W0:Y:S02]  /*ae70*/  F2I.S64.TRUNC R4, R5 ;  /* 0x0000000500047311 */ /* 0x000e24000020d900 */
[----:B0-----:R0:W-:Y:S01]  /*ae80*/  STG.E.U8 desc[UR36][R2.64], R4 ;  /* 0x0000000402007986 */ /* 0x0011e2000c101124 */
[----:B------:R-:W-:Y:S05]  /*ae90*/  BRA `(.L_x_33116) ;  /* 0x0000000c00847947 */ /* 0x000fea0003800000 */
.L_x_33113:
        /* <DEDUP_REMOVED lines=10> */
.L_x_33118:
[----:B------:R-:W-:-:S04]  /*af40*/  HADD2.F32 R22, -RZ, R22.H0_H0 ;  /* 0x20000016ff167230 */ /* 0x000fc80000004100 */
[----:B------:R-:W0:Y:S02]  /*af50*/  F2I.FTZ.TRUNC.NTZ R5, R22 ;  /* 0x0000001600057305 */ /* 0x000e24000021f100 */
[----:B0-----:R0:W-:Y:S01]  /*af60*/  STG.E desc[UR36][R2.64], R5 ;  /* 0x0000000502007986 */ /* 0x0011e2000c101924 */
[----:B------:R-:W-:Y:S05]  /*af70*/  BRA `(.L_x_33116) ;  /* 0x0000000c004c7947 */ /* 0x000fea0003800000 */
.L_x_33117:
[----:B------:R-:W-:-:S04]  /*af80*/  HADD2.F32 R22, -RZ, R22.H0_H0 ;  /* 0x20000016ff167230 */ /* 0x000fc80000004100 */
[----:B------:R-:W0:Y:S02]  /*af90*/  F2I.FTZ.TRUNC.NTZ R5, R22 ;  /* 0x0000001600057305 */ /* 0x000e24000021f100 */
[----:B0-----:R0:W-:Y:S01]  /*afa0*/  STG.E.U16 desc[UR36][R2.64], R5 ;  /* 0x0000000502007986 */ /* 0x0011e2000c101524 */
[----:B------:R-:W-:Y:S05]  /*afb0*/  BRA `(.L_x_33116) ;  /* 0x0000000c003c7947 */ /* 0x000fea0003800000 */
.L_x_33112:
        /* <DEDUP_REMOVED lines=9> */
.L_x_33120:
[----:B------:R0:W-:Y:S01]  /*b050*/  STG.E.U16 desc[UR36][R2.64], R22 ;  /* 0x0000001602007986 */ /* 0x0001e2000c101524 */
[----:B------:R-:W-:Y:S05]  /*b060*/  BRA `(.L_x_33116) ;  /* 0x0000000c00107947 */ /* 0x000fea0003800000 */
.L_x_33119:
        /* <DEDUP_REMOVED lines=10> */
.L_x_33122:
[----:B------:R-:W-:-:S05]  /*b110*/  HADD2.F32 R0, -RZ, R22.H0_H0 ;  /* 0x20000016ff007230 */ /* 0x000fca0000004100 */
[----:B------:R-:W-:-:S04]  /*b120*/  F2FP.F16.F32.PACK_AB R0, RZ, R0 ;  /* 0x00000000ff00723e */ /* 0x000fc800000000ff */
[----:B------:R-:W-:-:S05]  /*b130*/  PRMT R0, R0, 0x5410, RZ ;  /* 0x0000541000007816 */ /* 0x000fca00000000ff */
[----:B------:R3:W-:Y:S01]  /*b140*/  STG.E desc[UR36][R2.64], R0 ;  /* 0x0000000002007986 */ /* 0x0007e2000c101924 */
[----:B------:R-:W-:Y:S05]  /*b150*/  BRA `(.L_x_33116) ;  /* 0x0000000800d47947 */ /* 0x000fea0003800000 */
.L_x_33121:
[----:B------:R-:W-:-:S05]  /*b160*/  HADD2.F32 R4, -RZ, R22.H0_H0 ;  /* 0x20000016ff047230 */ /* 0x000fca0000004100 */
[----:B------:R-:W-:-:S06]  /*b170*/  FMUL.FTZ R4, R4, 1 ;  /* 0x3f80000004047820 */ /* 0x000fcc0000410000 */
[----:B------:R-:W0:Y:S02]  /*b180*/  F2F.F64.F32 R4, R4 ;  /* 0x0000000400047310 */ /* 0x000e240000201800 */
[----:B0-----:R4:W-:Y:S01]  /*b190*/  STG.E.64 desc[UR36][R2.64], R4 ;  /* 0x0000000402007986 */ /* 0x0019e2000c101b24 */
[----:B------:R-:W-:Y:S05]  /*b1a0*/  BRA `(.L_x_33116) ;  /* 0x0000000800c07947 */ /* 0x000fea0003800000 */
.L_x_33111:
        /* <DEDUP_REMOVED lines=13> */
.L_x_33125:
[----:B------:R-:W-:Y:S01]  /*b280*/  HADD2.F32 R22, -RZ, R22.H0_H0 ;  /* 0x20000016ff167230 */ /* 0x000fe20000004100 */
[----:B------:R-:W-:-:S04]  /*b290*/  CS2R R6, SRZ ;  /* 0x0000000000067805 */ /* 0x000fc8000001ff00 */
[----:B------:R-:W-:-:S06]  /*b2a0*/  FMUL.FTZ R4, R22, 1 ;  /* 0x3f80000016047820 */ /* 0x000fcc0000410000 */
[----:B------:R-:W0:Y:S02]  /*b2b0*/  F2F.F64.F32 R4, R4 ;  /* 0x0000000400047310 */ /* 0x000e240000201800 */
[----:B0-----:R0:W-:Y:S01]  /*b2c0*/  STG.E.128 desc[UR36][R2.64], R4 ;  /* 0x0000000402007986 */ /* 0x0011e2000c101d24 */
[----:B------:R-:W-:Y:S05]  /*b2d0*/  BRA `(.L_x_33116) ;  /* 0x0000000800747947 */ /* 0x000fea0003800000 */
.L_x_33124:
        /* <DEDUP_REMOVED lines=21> */
.L_x_33129:
[----:B------:R-:W-:Y:S05]  /*b430*/  BSYNC B0 ;  /* 0x0000000000007941 */ /* 0x000fea0003800000 */
.L_x_33128:
[----:B------:R-:W-:-:S05]  /*b440*/  LOP3.LUT R5, R0, R5, RZ, 0xfc, !PT ;  /* 0x0000000500057212 */ /* 0x000fca00078efcff */
[----:B------:R0:W-:Y:S01]  /*b450*/  STG.E.U8 desc[UR36][R2.64], R5 ;  /* 0x0000000502007986 */ /* 0x0001e2000c101124 */
[----:B------:R-:W-:Y:S05]  /*b460*/  BRA `(.L_x_33116) ;  /* 0x0000000800107947 */ /* 0x000fea0003800000 */
.L_x_33127:
        /* <DEDUP_REMOVED lines=13> */
.L_x_33131:
[----:B------:R-:W-:Y:S01]  /*b540*/  IMAD.MOV.U32 R0, RZ, RZ, 0x7f ;  /* 0x0000007fff007424 */ /* 0x000fe200078e00ff */
[----:B------:R-:W-:-:S04]  /*b550*/  ISETP.GT.U32.AND P0, PT, R4, 0x7f800000, PT ;  /* 0x7f8000000400780c */ /* 0x000fc80003f04070 */
[----:B------:R-:W-:-:S09]  /*b560*/  SEL R0, R0, 0x7c, P0 ;  /* 0x0000007c00007807 */ /* 0x000fd20000000000 */
.L_x_33132:
[----:B------:R-:W-:Y:S05]  /*b570*/  BSYNC B0 ;  /* 0x0000000000007941 */ /* 0x000fea0003800000 */
.L_x_33130:
[----:B------:R-:W-:-:S04]  /*b580*/  LOP3.LUT R4, R5, 0x80000000, RZ, 0xc0, !PT ;  /* 0x8000000005047812 */ /* 0x000fc800078ec0ff */
[----:B------:R-:W-:-:S04]  /*b590*/  SHF.R.U32.HI R5, RZ, 0x18, R4 ;  /* 0x00000018ff057819 */ /* 0x000fc80000011604 */
[----:B------:R-:W-:-:S05]  /*b5a0*/  LOP3.LUT R5, R0, R5, RZ, 0xfc, !PT ;  /* 0x0000000500057212 */ /* 0x000fca00078efcff */
[----:B------:R0:W-:Y:S01]  /*b5b0*/  STG.E.U8 desc[UR36][R2.64], R5 ;  /* 0x0000000502007986 */ /* 0x0001e2000c101124 */
[----:B------:R-:W-:Y:S05]  /*b5c0*/  BRA `(.L_x_33116) ;  /* 0x0000000400b87947 */ /* 0x000fea0003800000 */
.L_x_33126:
[----:B------:R-:W-:-:S05]  /*b5d0*/  HADD2.F32 R0, -RZ, R22.H0_H0 ;  /* 0x20000016ff007230 */ /* 0x000fca0000004100 */
[----:B------:R-:W-:-:S05]  /*b5e0*/  F2FP.BF16.F32.PACK_AB R0, RZ, R0 ;  /* 0x00000000ff00723e */ /* 0x000fca00000010ff */
[----:B------:R0:W-:Y:S01]  /*b5f0*/  STG.E.U16 desc[UR36][R2.64], R0 ;  /* 0x0000000002007986 */ /* 0x0001e2000c101524 */
[----:B------:R-:W-:Y:S05]  /*b600*/  BRA `(.L_x_33116) ;  /* 0x0000000400a87947 */ /* 0x000fea0003800000 */
.L_x_33123:
        /* <DEDUP_REMOVED lines=12> */
.L_x_33135:
        /* <DEDUP_REMOVED lines=17> */
.L_x_33138:
[----:B------:R-:W-:-:S04]  /*b7e0*/  LOP3.LUT R0, R7, 0x80000000, RZ, 0xc0, !PT ;  /* 0x8000000007007812 */ /* 0x000fc800078ec0ff */
[----:B------:R-:W-:-:S04]  /*b7f0*/  SHF.R.U32.HI R5, RZ, 0x18, R0 ;  /* 0x00000018ff057819 */ /* 0x000fc80000011600 */
[----:B------:R-:W-:-:S04]  /*b800*/  LOP3.LUT R4, R4, R5, RZ, 0xfc, !PT ;  /* 0x0000000504047212 */ /* 0x000fc800078efcff */
[----:B------:R-:W-:-:S07]  /*b810*/  PRMT R0, R4, 0x7610, R0 ;  /* 0x0000761004007816 */ /* 0x000fce0000000000 */
.L_x_33137:
[----:B------:R-:W-:Y:S05]  /*b820*/  BSYNC B0 ;  /* 0x0000000000007941 */ /* 0x000fea0003800000 */
.L_x_33136:
[----:B------:R0:W-:Y:S01]  /*b830*/  STG.E.U8 desc[UR36][R2.64], R0 ;  /* 0x0000000002007986 */ /* 0x0001e2000c101124 */
[----:B------:R-:W-:Y:S05]  /*b840*/  BRA `(.L_x_33116) ;  /* 0x0000000400187947 */ /* 0x000fea0003800000 */
.L_x_33134:
        /* <DEDUP_REMOVED lines=17> */
.L_x_33141:
[----:B------:R-:W-:-:S04]  /*b960*/  LOP3.LUT R0, R7, 0x80000000, RZ, 0xc0, !PT ;  /* 0x8000000007007812 */ /* 0x000fc800078ec0ff */
[----:B------:R-:W-:-:S04]  /*b970*/  SHF.R.U32.HI R5, RZ, 0x18, R0 ;  /* 0x00000018ff057819 */ /* 0x000fc80000011600 */
[----:B------:R-:W-:-:S04]  /*b980*/  LOP3.LUT R4, R4, R5, RZ, 0xfc, !PT ;  /* 0x0000000504047212 */ /* 0x000fc800078efcff */
[----:B------:R-:W-:-:S07]  /*b990*/  PRMT R0, R4, 0x7610, R0 ;  /* 0x0000761004007816 */ /* 0x000fce0000000000 */
.L_x_33140:
[----:B------:R-:W-:Y:S05]  /*b9a0*/  BSYNC B0 ;  /* 0x0000000000007941 */ /* 0x000fea0003800000 */
.L_x_33139:
[----:B------:R0:W-:Y:S01]  /*b9b0*/  STG.E.U8 desc[UR36][R2.64], R0 ;  /* 0x0000000002007986 */ /* 0x0001e2000c101124 */
[----:B------:R-:W-:Y:S05]  /*b9c0*/  BRA `(.L_x_33116) ;  /* 0x0000000000b87947 */ /* 0x000fea0003800000 */
.L_x_33133:
        /* <DEDUP_REMOVED lines=22> */
.L_x_33115:
        /* <DEDUP_REMOVED lines=16> */
.L_x_33144:
[----:B------:R-:W-:Y:S05]  /*bc30*/  BRA `(.L_x_33116) ;  /* 0x00000000001c7947 */ /* 0x000fea0003800000 */
.L_x_33143:
[----:B------:R-:W-:-:S06]  /*bc40*/  HADD2.F32 R4, -RZ, R22.H0_H0 ;  /* 0x20000016ff047230 */ /* 0x000fcc0000004100 */
[----:B------:R-:W0:Y:S02]  /*bc50*/  F2I.U64.TRUNC R4, R4 ;  /* 0x0000000400047311 */ /* 0x000e24000020d800 */
[----:B0-----:R0:W-:Y:S01]  /*bc60*/  STG.E.64 desc[UR36][R2.64], R4 ;  /* 0x0000000402007986 */ /* 0x0011e2000c101b24 */
[----:B------:R-:W-:Y:S05]  /*bc70*/  BRA `(.L_x_33116) ;  /* 0x00000000000c7947 */ /* 0x000fea0003800000 */
.L_x_33142:
[----:B------:R-:W-:-:S04]  /*bc80*/  HADD2.F32 R22, -RZ, R22.H0_H0 ;  /* 0x20000016ff167230 */ /* 0x000fc80000004100 */
[----:B------:R-:W0:Y:S02]  /*bc90*/  F2I.FTZ.U32.TRUNC.NTZ R5, R22 ;  /* 0x0000001600057305 */ /* 0x000e24000021f000 */
[----:B0-----:R0:W-:Y:S02]  /*bca0*/  STG.E desc[UR36][R2.64], R5 ;  /* 0x0000000502007986 */ /* 0x0011e4000c101924 */
.L_x_33116:
        /* <DEDUP_REMOVED lines=25> */
.L_x_33148:
[----:B------:R-:W-:-:S06]  /*be40*/  HADD2.F32 R5, -RZ, R17.H0_H0 ;  /* 0x20000011ff057230 */ /* 0x000fcc0000004100 */
[----:B------:R-:W0:Y:S02]  /*be50*/  F2I.S64.TRUNC R4, R5 ;  /* 0x0000000500047311 */ /* 0x000e24000020d900 */
[----:B0-----:R0:W-:Y:S01]  /*be60*/  STG.E.U8 desc[UR36][R2.64], R4 ;  /* 0x0000000402007986 */ /* 0x0011e2000c101124 */
[----:B------:R-:W-:Y:S05]  /*be70*/  BRA `(.L_x_33150) ;  /* 0x0000000c00847947 */ /* 0x000fea0003800000 */
.L_x_33147:
        /* <DEDUP_REMOVED lines=10> */
.L_x_33152:
[----:B------:R-:W-:-:S06]  /*bf20*/  HADD2.F32 R17, -RZ, R17.H0_H0 ;  /* 0x20000011ff117230 */ /* 0x000fcc0000004100 */
[----:B------:R-:W0:Y:S02]  /*bf30*/  F2I.FTZ.TRUNC.NTZ R17, R17 ;  /* 0x0000001100117305 */ /* 0x000e24000021f100 */
[----:B0-----:R0:W-:Y:S01]  /*bf40*/  STG.E desc[UR36][R2.64], R17 ;  /* 0x0000001102007986 */ /* 0x0011e2000c101924 */
[----:B------:R-:W-:Y:S05]  /*bf50*/  BRA `(.L_x_33150) ;  /* 0x0000000c004c7947 */ /* 0x000fea0003800000 */
.L_x_33151:
[----:B------:R-:W-:-:S06]  /*bf60*/  HADD2.F32 R17, -RZ, R17.H0_H0 ;  /* 0x20000011ff117230 */ /* 0x000fcc0000004100 */
[----:B------:R-:W0:Y:S02]  /*bf70*/  F2I.FTZ.TRUNC.NTZ R17, R17 ;  /* 0x0000001100117305 */ /* 0x000e24000021f100 */
[----:B0-----:R0:W-:Y:S01]  /*bf80*/  STG.E.U16 desc[UR36][R2.64], R17 ;  /* 0x0000001102007986 */ /* 0x0011e2000c101524 */
[----:B------:R-:W-:Y:S05]  /*bf90*/  BRA `(.L_x_33150) ;  /* 0x0000000c003c7947 */ /* 0x000fea0003800000 */
.L_x_33146:
        /* <DEDUP_REMOVED lines=9> */
.L_x_33154:
[----:B------:R0:W-:Y:S01]  /*c030*/  STG.E.U16 desc[UR36][R2.64], R17 ;  /* 0x0000001102007986 */ /* 0x0001e2000c101524 */
[----:B------:R-:W-:Y:S05]  /*c040*/  BRA `(.L_x_33150) ;  /* 0x0000000c00107947 */ /* 0x000fea0003800000 */
.L_x_33153:
        /* <DEDUP_REMOVED lines=10> */
.L_x_33156:
[----:B------:R-:W-:-:S05]  /*c0f0*/  HADD2.F32 R0, -RZ, R17.H0_H0 ;  /* 0x20000011ff007230 */ /* 0x000fca0000004100 */
[----:B------:R-:W-:-:S04]  /*c100*/  F2FP.F16.F32.PACK_AB R0, RZ, R0 ;  /* 0x00000000ff00723e */ /* 0x000fc800000000ff */
[----:B------:R-:W-:-:S05]  /*c110*/  PRMT R0, R0, 0x5410, RZ ;  /* 0x0000541000007816 */ /* 0x000fca00000000ff */
[----:B------:R0:W-:Y:S01]  /*c120*/  STG.E desc[UR36][R2.64], R0 ;  /* 0x0000000002007986 */ /* 0x0001e2000c101924 */
[----:B------:R-:W-:Y:S05]  /*c130*/  BRA `(.L_x_33150) ;  /* 0x0000000800d47947 */ /* 0x000fea0003800000 */
.L_x_33155:
[----:B------:R-:W-:-:S05]  /*c140*/  HADD2.F32 R4, -RZ, R17.H0_H0 ;  /* 0x20000011ff047230 */ /* 0x000fca0000004100 */
[----:B------:R-:W-:-:S06]  /*c150*/  FMUL.FTZ R4, R4, 1 ;  /* 0x3f80000004047820 */ /* 0x000fcc0000410000 */
[----:B------:R-:W0:Y:S02]  /*c160*/  F2F.F64.F32 R4, R4 ;  /* 0x0000000400047310 */ /* 0x000e240000201800 */
[----:B0-----:R0:W-:Y:S01]  /*c170*/  STG.E.64 desc[UR36][R2.64], R4 ;  /* 0x0000000402007986 */ /* 0x0011e2000c101b24 */
[----:B------:R-:W-:Y:S05]  /*c180*/  BRA `(.L_x_33150) ;  /* 0x0000000800c07947 */ /* 0x000fea0003800000 */
.L_x_33145:
        /* <DEDUP_REMOVED lines=13> */
.L_x_33159:
[----:B------:R-:W-:Y:S01]  /*c260*/  HADD2.F32 R17, -RZ, R17.H0_H0 ;  /* 0x20000011ff117230 */ /* 0x000fe20000004100 */
[----:B------:R-:W-:-:S04]  /*c270*/  CS2R R6, SRZ ;  /* 0x0000000000067805 */ /* 0x000fc8000001ff00 */
[----:B------:R-:W-:-:S06]  /*c280*/  FMUL.FTZ R4, R17, 1 ;  /* 0x3f80000011047820 */ /* 0x000fcc0000410000 */
[----:B------:R-:W0:Y:S02]  /*c290*/  F2F.F64.F32 R4, R4 ;  /* 0x0000000400047310 */ /* 0x000e240000201800 */
[----:B0-----:R0:W-:Y:S01]  /*c2a0*/  STG.E.128 desc[UR36][R2.64], R4 ;  /* 0x0000000402007986 */ /* 0x0011e2000c101d24 */
[----:B------:R-:W-:Y:S05]  /*c2b0*/  BRA `(.L_x_33150) ;  /* 0x0000000800747947 */ /* 0x000fea0003800000 */
.L_x_33158:
        /* <DEDUP_REMOVED lines=21> */
.L_x_33163:
[----:B------:R-:W-:Y:S05]  /*c410*/  BSYNC B0 ;  /* 0x0000000000007941 */ /* 0x000fea0003800000 */
.L_x_33162:
[----:B------:R-:W-:-:S05]  /*c420*/  LOP3.LUT R5, R0, R5, RZ, 0xfc, !PT ;  /* 0x0000000500057212 */ /* 0x000fca00078efcff */
[----:B------:R0:W-:Y:S01]  /*c430*/  STG.E.U8 desc[UR36][R2.64], R5 ;  /* 0x0000000502007986 */ /* 0x0001e2000c101124 */
[----:B------:R-:W-:Y:S05]  /*c440*/  BRA `(.L_x_33150) ;  /* 0x0000000800107947 */ /* 0x000fea0003800000 */
.L_x_33161:
        /* <DEDUP_REMOVED lines=13> */
.L_x_33165:
[----:B------:R-:W-:Y:S01]  /*c520*/  IMAD.MOV.U32 R0, RZ, RZ, 0x7f ;  /* 0x0000007fff007424 */ /* 0x000fe200078e00ff */
[----:B------:R-:W-:-:S04]  /*c530*/  ISETP.GT.U32.AND P0, PT, R4, 0x7f800000, PT ;  /* 0x7f8000000400780c */ /* 0x000fc80003f04070 */
[----:B------:R-:W-:-:S09]  /*c540*/  SEL R0, R0, 0x7c, P0 ;  /* 0x0000007c00007807 */ /* 0x000fd20000000000 */
.L_x_33166:
[----:B------:R-:W-:Y:S05]  /*c550*/  BSYNC B0 ;  /* 0x0000000000007941 */ /* 0x000fea0003800000 */
.L_x_33164:
[----:B------:R-:W-:-:S04]  /*c560*/  LOP3.LUT R4, R17, 0x80000000, RZ, 0xc0, !PT ;  /* 0x8000000011047812 */ /* 0x000fc800078ec0ff */
[----:B------:R-:W-:-:S04]  /*c570*/  SHF.R.U32.HI R5, RZ, 0x18, R4 ;  /* 0x00000018ff057819 */ /* 0x000fc80000011604 */
[----:B------:R-:W-:-:S05]  /*c580*/  LOP3.LUT R5, R0, R5, RZ, 0xfc, !PT ;  /* 0x0000000500057212 */ /* 0x000fca00078efcff */
[----:B------:R0:W-:Y:S01]  /*c590*/  STG.E.U8 desc[UR36][R2.64], R5 ;  /* 0x0000000502007986 */ /* 0x0001e2000c101124 */
[----:B------:R-:W-:Y:S05]  /*c5a0*/  BRA `(.L_x_33150) ;  /* 0x0000000400b87947 */ /* 0x000fea0003800000 */
.L_x_33160:
[----:B------:R-:W-:-:S05]  /*c5b0*/  HADD2.F32 R0, -RZ, R17.H0_H0 ;  /* 0x20000011ff007230 */ /* 0x000fca0000004100 */
[----:B------:R-:W-:-:S05]  /*c5c0*/  F2FP.BF16.F32.PACK_AB R0, RZ, R0 ;  /* 0x00000000ff00723e */ /* 0x000fca00000010ff */
[----:B------:R0:W-:Y:S01]  /*c5d0*/  STG.E.U16 desc[UR36][R2.64], R0 ;  /* 0x0000000002007986 */ /* 0x0001e2000c101524 */
[----:B------:R-:W-:Y:S05]  /*c5e0*/  BRA `(.L_x_33150) ;  /* 0x0000000400a87947 */ /* 0x000fea0003800000 */
.L_x_33157:
        /* <DEDUP_REMOVED lines=12> */
.L_x_33169:
        /* <DEDUP_REMOVED lines=17> */
.L_x_33172:
[----:B------:R-:W-:-:S04]  /*c7c0*/  LOP3.LUT R0, R17, 0x80000000, RZ, 0xc0, !PT ;  /* 0x8000000011007812 */ /* 0x000fc800078ec0ff */
[----:B------:R-:W-:-:S04]  /*c7d0*/  SHF.R.U32.HI R5, RZ, 0x18, R0 ;  /* 0x00000018ff057819 */ /* 0x000fc80000011600 */
[----:B------:R-:W-:-:S04]  /*c7e0*/  LOP3.LUT R4, R4, R5, RZ, 0xfc, !PT ;  /* 0x0000000504047212 */ /* 0x000fc800078efcff */
[----:B------:R-:W-:-:S07]  /*c7f0*/  PRMT R0, R4, 0x7610, R0 ;  /* 0x0000761004007816 */ /* 0x000fce0000000000 */
.L_x_33171:
[----:B------:R-:W-:Y:S05]  /*c800*/  BSYNC B0 ;  /* 0x0000000000007941 */ /* 0x000fea0003800000 */
.L_x_33170:
[----:B------:R0:W-:Y:S01]  /*c810*/  STG.E.U8 desc[UR36][R2.64], R0 ;  /* 0x0000000002007986 */ /* 0x0001e2000c101124 */
[----:B------:R-:W-:Y:S05]  /*c820*/  BRA `(.L_x_33150) ;  /* 0x0000000400187947 */ /* 0x000fea0003800000 */
.L_x_33168:
        /* <DEDUP_REMOVED lines=17> */
.L_x_33175:
[----:B------:R-:W-:-:S04]  /*c940*/  LOP3.LUT R0, R17, 0x80000000, RZ, 0xc0, !PT ;  /* 0x8000000011007812 */ /* 0x000fc800078ec0ff */
[----:B------:R-:W-:-:S04]  /*c950*/  SHF.R.U32.HI R5, RZ, 0x18, R0 ;  /* 0x00000018ff057819 */ /* 0x000fc80000011600 */
[----:B------:R-:W-:-:S04]  /*c960*/  LOP3.LUT R4, R4, R5, RZ, 0xfc, !PT ;  /* 0x0000000504047212 */ /* 0x000fc800078efcff */
[----:B------:R-:W-:-:S07]  /*c970*/  PRMT R0, R4, 0x7610, R0 ;  /* 0x0000761004007816 */ /* 0x000fce0000000000 */
.L_x_33174:
[----:B------:R-:W-:Y:S05]  /*c980*/  BSYNC B0 ;  /* 0x0000000000007941 */ /* 0x000fea0003800000 */
.L_x_33173:
[----:B------:R3:W-:Y:S01]  /*c990*/  STG.E.U8 desc[UR36][R2.64], R0 ;  /* 0x0000000002007986 */ /* 0x0007e2000c101124 */
[----:B------:R-:W-:Y:S05]  /*c9a0*/  BRA `(.L_x_33150) ;  /* 0x0000000000b87947 */ /* 0x000fea0003800000 */
.L_x_33167:
        /* <DEDUP_REMOVED lines=22> */
.L_x_33149:
        /* <DEDUP_REMOVED lines=16> */
.L_x_33178:
[----:B------:R-:W-:Y:S05]  /*cc10*/  BRA `(.L_x_33150) ;  /* 0x00000000001c7947 */ /* 0x000fea0003800000 */
.L_x_33177:
[----:B------:R-:W-:-:S06]  /*cc20*/  HADD2.F32 R4, -RZ, R17.H0_H0 ;  /* 0x20000011ff047230 */ /* 0x000fcc0000004100 */
[----:B------:R-:W0:Y:S02]  /*cc30*/  F2I.U64.TRUNC R4, R4 ;  /* 0x0000000400047311 */ /* 0x000e24000020d800 */
[----:B0-----:R1:W-:Y:S01]  /*cc40*/  STG.E.64 desc[UR36][R2.64], R4 ;  /* 0x0000000402007986 */ /* 0x0013e2000c101b24 */
[----:B------:R-:W-:Y:S05]  /*cc50*/  BRA `(.L_x_33150) ;  /* 0x00000000000c7947 */ /* 0x000fea0003800000 */
.L_x_33176:
[----:B------:R-:W-:-:S06]  /*cc60*/  HADD2.F32 R17, -RZ, R17.H0_H0 ;  /* 0x20000011ff117230 */ /* 0x000fcc0000004100 */
[----:B------:R-:W0:Y:S02]  /*cc70*/  F2I.FTZ.U32.TRUNC.NTZ R17, R17 ;  /* 0x0000001100117305 */ /* 0x000e24000021f000 */
[----:B0-----:R0:W-:Y:S02]  /*cc80*/  STG.E desc[UR36][R2.64], R17 ;  /* 0x0000001102007986 */ /* 0x0011e4000c101924 */
.L_x_33150:
[----:B------:R-:W-:-:S07]  /*cc90*/  VIADD R24, R24, 0x80 ;  /* 0x0000008018187836 */ /* 0x000fce0000000000 */
.L_x_33110:
[----:B------:R-:W-:Y:S05]  /*cca0*/  BSYNC B6 ;  /* 0x0000000000067941 */ /* 0x000fea0003800000 */
.L_x_33109:
        /* <DEDUP_REMOVED lines=23> */
.L_x_33182:
[----:B------:R-:W-:-:S06]  /*ce20*/  HADD2.F32 R5, -RZ, R19.H0_H0 ;  /* 0x20000013ff057230 */ /* 0x000fcc0000004100 */
[----:B------:R-:W0:Y:S02]  /*ce30*/  F2I.S64.TRUNC R4, R5 ;  /* 0x0000000500047311 */ /* 0x000e24000020d900 */
[----:B0-----:R-:W-:Y:S01]  /*ce40*/  STG.E.U8 desc[UR36][R2.64], R4 ;  /* 0x0000000402007986 */ /* 0x001fe2000c101124 */
[----:B------:R-:W-:Y:S05]  /*ce50*/  EXIT ;  /* 0x000000000000794d */ /* 0x000fea0003800000 */
.L_x_33181:
        /* <DEDUP_REMOVED lines=10> */
.L_x_33185:
[----:B------:R-:W-:-:S06]  /*cf00*/  HADD2.F32 R19, -RZ, R19.H0_H0 ;  /* 0x20000013ff137230 */ /* 0x000fcc0000004100 */
[----:B------:R-:W0:Y:S02]  /*cf10*/  F2I.FTZ.TRUNC.NTZ R19, R19 ;  /* 0x0000001300137305 */ /* 0x000e24000021f100 */
[----:B0-----:R-:W-:Y:S01]  /*cf20*/  STG.E desc[UR36][R2.64], R19 ;  /* 0x0000001302007986 */ /* 0x001fe2000c101924 */
[----:B------:R-:W-:Y:S05]  /*cf30*/  EXIT ;  /* 0x000000000000794d */ /* 0x000fea0003800000 */
.L_x_33184:
[----:B------:R-:W-:-:S06]  /*cf40*/  HADD2.F32 R19, -RZ, R19.H0_H0 ;  /* 0x20000013ff137230 */ /* 0x000fcc0000004100 */
[----:B------:R-:W0:Y:S02]  /*cf50*/  F2I.FTZ.TRUNC.NTZ R19, R19 ;  /* 0x0000001300137305 */ /* 0x000e24000021f100 */
[----:B0-----:R-:W-:Y:S01]  /*cf60*/  STG.E.U16 desc[UR36][R2.64], R19 ;  /* 0x0000001302007986 */ /* 0x001fe2000c101524 */
[----:B------:R-:W-:Y:S05]  /*cf70*/  EXIT ;  /* 0x000000000000794d */ /* 0x000fea0003800000 */
.L_x_33180:
        /* <DEDUP_REMOVED lines=9> */
.L_x_33187:
[----:B------:R-:W-:Y:S01]  /*d010*/  STG.E.U16 desc[UR36][R2.64], R19 ;  /* 0x0000001302007986 */ /* 0x000fe2000c101524 */
[----:B------:R-:W-:Y:S05]  /*d020*/  EXIT ;  /* 0x000000000000794d */ /* 0x000fea0003800000 */
.L_x_33186:
        /* <DEDUP_REMOVED lines=10> */
.L_x_33189:
[----:B------:R-:W-:-:S05]  /*d0d0*/  HADD2.F32 R0, -RZ, R19.H0_H0 ;  /* 0x20000013ff007230 */ /* 0x000fca0000004100 */
[----:B------:R-:W-:-:S04]  /*d0e0*/  F2FP.F16.F32.PACK_AB R0, RZ, R0 ;  /* 0x00000000ff00723e */ /* 0x000fc800000000ff */
[----:B------:R-:W-:-:S05]  /*d0f0*/  PRMT R0, R0, 0x5410, RZ ;  /* 0x0000541000007816 */ /* 0x000fca00000000ff */
[----:B------:R-:W-:Y:S01]  /*d100*/  STG.E desc[UR36][R2.64], R0 ;  /* 0x0000000002007986 */ /* 0x000fe2000c101924 */
[----:B------:R-:W-:Y:S05]  /*d110*/  EXIT ;  /* 0x000000000000794d */ /* 0x000fea0003800000 */
.L_x_33188:
[----:B------:R-:W-:-:S05]  /*d120*/  HADD2.F32 R4, -RZ, R19.H0_H0 ;  /* 0x20000013ff047230 */ /* 0x000fca0000004100 */
[----:B------:R-:W-:-:S06]  /*d130*/  FMUL.FTZ R4, R4, 1 ;  /* 0x3f80000004047820 */ /* 0x000fcc0000410000 */
[----:B------:R-:W0:Y:S02]  /*d140*/  F2F.F64.F32 R4, R4 ;  /* 0x0000000400047310 */ /* 0x000e240000201800 */
[----:B0-----:R-:W-:Y:S01]  /*d150*/  STG.E.64 desc[UR36][R2.64], R4 ;  /* 0x0000000402007986 */ /* 0x001fe2000c101b24 */
[----:B------:R-:W-:Y:S05]  /*d160*/  EXIT ;  /* 0x000000000000794d */ /* 0x000fea0003800000 */
.L_x_33179:
        /* <DEDUP_REMOVED lines=13> */
.L_x_33192:
[----:B------:R-:W-:Y:S01]  /*d240*/  HADD2.F32 R19, -RZ, R19.H0_H0 ;  /* 0x20000013ff137230 */ /* 0x000fe20000004100 */
[----:B------:R-:W-:-:S04]  /*d250*/  CS2R R6, SRZ ;  /* 0x0000000000067805 */ /* 0x000fc8000001ff00 */
[----:B------:R-:W-:-:S06]  /*d260*/  FMUL.FTZ R4, R19, 1 ;  /* 0x3f80000013047820 */ /* 0x000fcc0000410000 */
[----:B------:R-:W0:Y:S02]  /*d270*/  F2F.F64.F32 R4, R4 ;  /* 0x0000000400047310 */ /* 0x000e240000201800 */
[----:B0-----:R-:W-:Y:S01]  /*d280*/  STG.E.128 desc[UR36][R2.64], R4 ;  /* 0x0000000402007986 */ /* 0x001fe2000c101d24 */
[----:B------:R-:W-:Y:S05]  /*d290*/  EXIT ;  /* 0x000000000000794d */ /* 0x000fea0003800000 */
.L_x_33191:
        /* <DEDUP_REMOVED lines=21> */
.L_x_33196:
[----:B------:R-:W-:Y:S05]  /*d3f0*/  BSYNC B0 ;  /* 0x0000000000007941 */ /* 0x000fea0003800000 */
.L_x_33195:
[----:B------:R-:W-:-:S05]  /*d400*/  LOP3.LUT R5, R0, R5, RZ, 0xfc, !PT ;  /* 0x0000000500057212 */ /* 0x000fca00078efcff */
[----:B------:R-:W-:Y:S01]  /*d410*/  STG.E.U8 desc[UR36][R2.64], R5 ;  /* 0x0000000502007986 */ /* 0x000fe2000c101124 */
[----:B------:R-:W-:Y:S05]  /*d420*/  EXIT ;  /* 0x000000000000794d */ /* 0x000fea0003800000 */
.L_x_33194:
        /* <DEDUP_REMOVED lines=13> */
.L_x_33198:
[----:B------:R-:W-:Y:S01]  /*d500*/  IMAD.MOV.U32 R0, RZ, RZ, 0x7f ;  /* 0x0000007fff007424 */ /* 0x000fe200078e00ff */
[----:B------:R-:W-:-:S04]  /*d510*/  ISETP.GT.U32.AND P0, PT, R4, 0x7f800000, PT ;  /* 0x7f8000000400780c */ /* 0x000fc80003f04070 */
[----:B------:R-:W-:-:S09]  /*d520*/  SEL R0, R0, 0x7c, P0 ;  /* 0x0000007c00007807 */ /* 0x000fd20000000000 */
.L_x_33199:
[----:B------:R-:W-:Y:S05]  /*d530*/  BSYNC B0 ;  /* 0x0000000000007941 */ /* 0x000fea0003800000 */
.L_x_33197:
[----:B------:R-:W-:-:S04]  /*d540*/  LOP3.LUT R4, R19, 0x80000000, RZ, 0xc0, !PT ;  /* 0x8000000013047812 */ /* 0x000fc800078ec0ff */
[----:B------:R-:W-:-:S04]  /*d550*/  SHF.R.U32.HI R5, RZ, 0x18, R4 ;  /* 0x00000018ff057819 */ /* 0x000fc80000011604 */
[----:B------:R-:W-:-:S05]  /*d560*/  LOP3.LUT R5, R0, R5, RZ, 0xfc, !PT ;  /* 0x0000000500057212 */ /* 0x000fca00078efcff */
[----:B------:R-:W-:Y:S01]  /*d570*/  STG.E.U8 desc[UR36][R2.64], R5 ;  /* 0x0000000502007986 */ /* 0x000fe2000c101124 */
[----:B------:R-:W-:Y:S05]  /*d580*/  EXIT ;  /* 0x000000000000794d */ /* 0x000fea0003800000 */
.L_x_33193:
[----:B------:R-:W-:-:S05]  /*d590*/  HADD2.F32 R0, -RZ, R19.H0_H0 ;  /* 0x20000013ff007230 */ /* 0x000fca0000004100 */
[----:B------:R-:W-:-:S05]  /*d5a0*/  F2FP.BF16.F32.PACK_AB R0, RZ, R0 ;  /* 0x00000000ff00723e */ /* 0x000fca00000010ff */
[----:B------:R-:W-:Y:S01]  /*d5b0*/  STG.E.U16 desc[UR36][R2.64], R0 ;  /* 0x0000000002007986 */ /* 0x000fe2000c101524 */
[----:B------:R-:W-:Y:S05]  /*d5c0*/  EXIT ;  /* 0x000000000000794d */ /* 0x000fea0003800000 */
.L_x_33190:
        /* <DEDUP_REMOVED lines=12> */
.L_x_33202:
        /* <DEDUP_REMOVED lines=17> */
.L_x_33205:
[----:B------:R-:W-:-:S04]  /*d7a0*/  LOP3.LUT R0, R19, 0x80000000, RZ, 0xc0, !PT ;  /* 0x8000000013007812 */ /* 0x000fc800078ec0ff */
[----:B------:R-:W-:-:S04]  /*d7b0*/  SHF.R.U32.HI R5, RZ, 0x18, R0 ;  /* 0x00000018ff057819 */ /* 0x000fc80000011600 */
[----:B------:R-:W-:-:S04]  /*d7c0*/  LOP3.LUT R4, R4, R5, RZ, 0xfc, !PT ;  /* 0x0000000504047212 */ /* 0x000fc800078efcff */
[----:B------:R-:W-:-:S07]  /*d7d0*/  PRMT R0, R4, 0x7610, R0 ;  /* 0x0000761004007816 */ /* 0x000fce0000000000 */
.L_x_33204:
[----:B------:R-:W-:Y:S05]  /*d7e0*/  BSYNC B0 ;  /* 0x0000000000007941 */ /* 0x000fea0003800000 */
.L_x_33203:
[----:B------:R-:W-:Y:S01]  /*d7f0*/  STG.E.U8 desc[UR36][R2.64], R0 ;  /* 0x0000000002007986 */ /* 0x000fe2000c101124 */
[----:B------:R-:W-:Y:S05]  /*d800*/  EXIT ;  /* 0x000000000000794d */ /* 0x000fea0003800000 */
.L_x_33201:
        /* <DEDUP_REMOVED lines=17> */
.L_x_33208:
[----:B------:R-:W-:-:S04]  /*d920*/  LOP3.LUT R0, R19, 0x80000000, RZ, 0xc0, !PT ;  /* 0x8000000013007812 */ /* 0x000fc800078ec0ff */
[----:B------:R-:W-:-:S04]  /*d930*/  SHF.R.U32.HI R5, RZ, 0x18, R0 ;  /* 0x00000018ff057819 */ /* 0x000fc80000011600 */
[----:B------:R-:W-:-:S04]  /*d940*/  LOP3.LUT R4, R4, R5, RZ, 0xfc, !PT ;  /* 0x0000000504047212 */ /* 0x000fc800078efcff */
[----:B------:R-:W-:-:S07]  /*d950*/  PRMT R0, R4, 0x7610, R0 ;  /* 0x0000761004007816 */ /* 0x000fce0000000000 */
.L_x_33207:
[----:B------:R-:W-:Y:S05]  /*d960*/  BSYNC B0 ;  /* 0x0000000000007941 */ /* 0x000fea0003800000 */
.L_x_33206:
[----:B------:R-:W-:Y:S01]  /*d970*/  STG.E.U8 desc[UR36][R2.64], R0 ;  /* 0x0000000002007986 */ /* 0x000fe2000c101124 */
[----:B------:R-:W-:Y:S05]  /*d980*/  EXIT ;  /* 0x000000000000794d */ /* 0x000fea0003800000 */
.L_x_33200:
        /* <DEDUP_REMOVED lines=22> */
.L_x_33183:
        /* <DEDUP_REMOVED lines=16> */
.L_x_33211:
[----:B------:R-:W-:Y:S05]  /*dbf0*/  EXIT ;  /* 0x000000000000794d */ /* 0x000fea0003800000 */
.L_x_33210:
[----:B------:R-:W-:-:S06]  /*dc00*/  HADD2.F32 R4, -RZ, R19.H0_H0 ;  /* 0x20000013ff047230 */ /* 0x000fcc0000004100 */
[----:B------:R-:W0:Y:S02]  /*dc10*/  F2I.U64.TRUNC R4, R4 ;  /* 0x0000000400047311 */ /* 0x000e24000020d800 */
[----:B0-----:R-:W-:Y:S01]  /*dc20*/  STG.E.64 desc[UR36][R2.64], R4 ;  /* 0x0000000402007986 */ /* 0x001fe2000c101b24 */
[----:B------:R-:W-:Y:S05]  /*dc30*/  EXIT ;  /* 0x000000000000794d */ /* 0x000fea0003800000 */
.L_x_33209:
[----:B------:R-:W-:-:S06]  /*dc40*/  HADD2.F32 R19, -RZ, R19.H0_H0 ;  /* 0x20000013ff137230 */ /* 0x000fcc0000004100 */
[----:B------:R-:W0:Y:S02]  /*dc50*/  F2I.FTZ.U32.TRUNC.NTZ R19, R19 ;  /* 0x0000001300137305 */ /* 0x000e24000021f000 */
[----:B0-----:R-:W-:Y:S01]  /*dc60*/  STG.E desc[UR36][R2.64], R19 ;  /* 0x0000001302007986 */ /* 0x001fe2000c101924 */
[----:B------:R-:W-:Y:S05]  /*dc70*/  EXIT ;  /* 0x000000000000794d */ /* 0x000fea0003800000 */
.L_x_33212:
        /* <DEDUP_REMOVED lines=16> */
.L_x_57508:


//--------------------- .text._ZN2at6native18elementwise_kernelILi128ELi4EZNS0_22gpu_kernel_impl_nocastINS0_13BinaryFunctorIN3c104HalfES5_S5_ZZZNS0_21remainder_kernel_cudaERNS_18TensorIteratorBaseEENKUlvE0_clEvENKUlvE1_clEvEUlS5_S5_E_EEEEvS7_RKT_EUliE_EEviT1_ --------------------------
	.section	.text._ZN2at6native18elementwise_kernelILi128ELi4EZNS0_22gpu_kernel_impl_nocastINS0_13BinaryFunctorIN3c104HalfES5_S5_ZZZNS0_21remainder_kernel_cudaERNS_18TensorIteratorBaseEENKUlvE0_clEvENKUlvE1_clEvEUlS5_S5_E_EEEEvS7_RKT_EUliE_EEviT1_,"ax",@progbits
	.align	128
        .global         _ZN2at6native18elementwise_kernelILi128ELi4EZNS0_22gpu_kernel_impl_nocastINS0_13BinaryFunctorIN3c104HalfES5_S5_ZZZNS0_21remainder_kernel_cudaERNS_18TensorIteratorBaseEENKUlvE0_clEvENKUlvE1_clEvEUlS5_S5_E_EEEEvS7_RKT_EUliE_EEviT1_
        .type           _ZN2at6native18elementwise_kernelILi128ELi4EZNS0_22gpu_kernel_impl_nocastINS0_13BinaryFunctorIN3c104HalfES5_S5_ZZZNS0_21remainder_kernel_cudaERNS_18TensorIteratorBaseEENKUlvE0_clEvENKUlvE1_clEvEUlS5_S5_E_EEEEvS7_RKT_EUliE_EEviT1_,@function
        .size           _ZN2at6native18elementwise_kernelILi128ELi4EZNS0_22gpu_kernel_impl_nocastINS0_13BinaryFunctorIN3c104HalfES5_S5_ZZZNS0_21remainder_kernel_cudaERNS_18TensorIteratorBaseEENKUlvE0_clEvENKUlvE1_clEvEUlS5_S5_E_EEEEvS7_RKT_EUliE_EEviT1_,(.L_x_57509 - _ZN2at6native18elementwise_kernelILi128ELi4EZNS0_22gpu_kernel_impl_nocastINS0_13BinaryFunctorIN3c104HalfES5_S5_ZZZNS0_21remainder_kernel_cudaERNS_18TensorIteratorBaseEENKUlvE0_clEvENKUlvE1_clEvEUlS5_S5_E_EEEEvS7_RKT_EUliE_EEviT1_)
        .other          _ZN2at6native18elementwise_kernelILi128ELi4EZNS0_22gpu_kernel_impl_nocastINS0_13BinaryFunctorIN3c104HalfES5_S5_ZZZNS0_21remainder_kernel_cudaERNS_18TensorIteratorBaseEENKUlvE0_clEvENKUlvE1_clEvEUlS5_S5_E_EEEEvS7_RKT_EUliE_EEviT1_,@"STO_CUDA_ENTRY STV_DEFAULT"
_ZN2at6native18elementwise_kernelILi128ELi4EZNS0_22gpu_kernel_impl_nocastINS0_13BinaryFunctorIN3c104HalfES5_S5_ZZZNS0_21remainder_kernel_cudaERNS_18TensorIteratorBaseEENKUlvE0_clEvENKUlvE1_clEvEUlS5_S5_E_EEEEvS7_RKT_EUliE_EEviT1_:
.text._ZN2at6native18elementwise_kernelILi128ELi4EZNS0_22gpu_kernel_impl_nocastINS0_13BinaryFunctorIN3c104HalfES5_S5_ZZZNS0_21remainder_kernel_cudaERNS_18TensorIteratorBaseEENKUlvE0_clEvENKUlvE1_clEvEUlS5_S5_E_EEEEvS7_RKT_EUliE_EEviT1_:
        /* <DEDUP_REMOVED lines=362> */
.L_x_33215:
        /* <DEDUP_REMOVED lines=40> */
.L_x_33221:
[----:B------:R-:W-:Y:S01]  /*1920*/  FSETP.GEU.FTZ.AND P0, PT, R9, -R10, PT ;  /* 0x8000000a0900720b */ /* 0x000fe20003f1e000 */
[----:B------:R-:W-:-:S12]  /*1930*/  FADD.FTZ R0, R0, -1 ;  /* 0xbf80000000007421 */ /* 0x000fd80000010000 */
[----:B------:R-:W-:-:S07]  /*1940*/  @!P0 FADD.FTZ R0, R0, -1 ;  /* 0xbf80000000008421 */ /* 0x000fce0000010000 */
.L_x_33220:
[----:B------:R-:W-:Y:S05]  /*1950*/  BSYNC B2 ;  /* 0x0000000000027941 */ /* 0x000fea0003800000 */
.L_x_33219:
[----:B------:R-:W-:Y:S01]  /*1960*/  FFMA.FTZ R7, -R10, R0, R7 ;  /* 0x000000000a077223 */ /* 0x000fe20000010107 */
[----:B------:R-:W-:Y:S06]  /*1970*/  BRA `(.L_x_33217) ;  /* 0x00000000007c7947 */ /* 0x000fec0003800000 */
.L_x_33218:
        /* <DEDUP_REMOVED lines=15> */
.L_x_33224:
        /* <DEDUP_REMOVED lines=13> */
.L_x_33223:
[----:B------:R-:W-:Y:S05]  /*1b40*/  BSYNC B2 ;  /* 0x0000000000027941 */ /* 0x000fea0003800000 */
.L_x_33222:
[----:B------:R-:W-:-:S04]  /*1b50*/  FMUL.FTZ R7, R7, 1.1920928955078125e-07 ;  /* 0x3400000007077820 */ /* 0x000fc80000410000 */
[----:B------:R-:W-:-:S07]  /*1b60*/  FMUL.FTZ R7, R12, R7 ;  /* 0x000000070c077220 */ /* 0x000fce0000410000 */
.L_x_33217:
[----:B------:R-:W-:Y:S05]  /*1b70*/  BSYNC B0 ;  /* 0x0000000000007941 */ /* 0x000fea0003800000 */
.L_x_33216:
[C---:B------:R-:W-:Y:S01]  /*1b80*/  FSETP.GTU.FTZ.AND P0, PT, |R7|.reuse, +INF , PT ;  /* 0x7f8000000700780b */ /* 0x040fe20003f1c200 */
[----:B------:R-:W-:Y:S01]  /*1b90*/  HADD2.F32 R9, -RZ, R2.H0_H0 ;  /* 0x20000002ff097230 */ /* 0x000fe20000004100 */
        /* <DEDUP_REMOVED lines=8> */
[----:B------:R-:W-:-:S05]  /*1c20*/  F2FP.F16.F32.PACK_AB R6, RZ, R6 ;  /* 0x00000006ff06723e */ /* 0x000fca00000000ff */
[----:B------:R1:W-:Y:S02]  /*1c30*/  STG.E.U16 desc[UR4][R4.64], R6 ;  /* 0x0000000604007986 */ /* 0x0003e4000c101504 */
.L_x_33214:
[----:B------:R-:W-:Y:S05]  /*1c40*/  BSYNC B1 ;  /* 0x0000000000017941 */ /* 0x000fea0003800000 */
.L_x_33213:
        /* <DEDUP_REMOVED lines=356> */
.L_x_33227:
        /* <DEDUP_REMOVED lines=40> */
.L_x_33233:
[----:B------:R-:W-:Y:S01]  /*3510*/  FSETP.GEU.FTZ.AND P0, PT, R9, -R10, PT ;  /* 0x8000000a0900720b */ /* 0x000fe20003f1e000 */
[----:B------:R-:W-:-:S12]  /*3520*/  FADD.FTZ R0, R0, -1 ;  /* 0xbf80000000007421 */ /* 0x000fd80000010000 */
[----:B------:R-:W-:-:S07]  /*3530*/  @!P0 FADD.FTZ R0, R0, -1 ;  /* 0xbf80000000008421 */ /* 0x000fce0000010000 */
.L_x_33232:
[----:B------:R-:W-:Y:S05]  /*3540*/  BSYNC B2 ;  /* 0x0000000000027941 */ /* 0x000fea0003800000 */
.L_x_33231:
[----:B------:R-:W-:Y:S01]  /*3550*/  FFMA.FTZ R7, -R10, R0, R7 ;  /* 0x000000000a077223 */ /* 0x000fe20000010107 */
[----:B------:R-:W-:Y:S06]  /*3560*/  BRA `(.L_x_33229) ;  /* 0x00000000007c7947 */ /* 0x000fec0003800000 */
.L_x_33230:
        /* <DEDUP_REMOVED lines=15> */
.L_x_33236:
        /* <DEDUP_REMOVED lines=13> */
.L_x_33235:
[----:B------:R-:W-:Y:S05]  /*3730*/  BSYNC B2 ;  /* 0x0000000000027941 */ /* 0x000fea0003800000 */
.L_x_33234:
[----:B------:R-:W-:-:S04]  /*3740*/  FMUL.FTZ R7, R7, 1.1920928955078125e-07 ;  /* 0x3400000007077820 */ /* 0x000fc80000410000 */
[----:B------:R-:W-:-:S07]  /*3750*/  FMUL.FTZ R7, R12, R7 ;  /* 0x000000070c077220 */ /* 0x000fce0000410000 */
.L_x_33229:
[----:B------:R-:W-:Y:S05]  /*3760*/  BSYNC B1 ;  /* 0x0000000000017941 */ /* 0x000fea0003800000 */
.L_x_33228:
        /* <DEDUP_REMOVED lines=9> */
[----:B------:R-:W-:Y:S01]  /*3800*/  @!P0 FADD.FTZ R6, R6, R9 ;  /* 0x0000000906068221 */ /* 0x000fe20000010000 */
[----:B------:R-:W-:-:S04]  /*3810*/  ISETP.GE.AND P0, PT, R3, UR6, PT ;  /* 0x0000000603007c0c */ /* 0x000fc8000bf06270 */
[----:B------:R-:W-:-:S05]  /*3820*/  F2FP.F16.F32.PACK_AB R6, RZ, R6 ;  /* 0x00000006ff06723e */ /* 0x000fca00000000ff */
        /* <DEDUP_REMOVED lines=355> */
.L_x_33237:
        /* <DEDUP_REMOVED lines=40> */
.L_x_33243:
[----:B------:R-:W-:Y:S01]  /*50e0*/  FSETP.GEU.FTZ.AND P0, PT, R9, -R10, PT ;  /* 0x8000000a0900720b */ /* 0x000fe20003f1e000 */
[----:B------:R-:W-:-:S12]  /*50f0*/  FADD.FTZ R0, R0, -1 ;  /* 0xbf80000000007421 */ /* 0x000fd80000010000 */
[----:B------:R-:W-:-:S07]  /*5100*/  @!P0 FADD.FTZ R0, R0, -1 ;  /* 0xbf80000000008421 */ /* 0x000fce0000010000 */
.L_x_33242:
[----:B------:R-:W-:Y:S05]  /*5110*/  BSYNC B2 ;  /* 0x0000000000027941 */ /* 0x000fea0003800000 */
.L_x_33241:
[----:B------:R-:W-:Y:S01]  /*5120*/  FFMA.FTZ R7, -R10, R0, R7 ;  /* 0x000000000a077223 */ /* 0x000fe20000010107 */
[----:B------:R-:W-:Y:S06]  /*5130*/  BRA `(.L_x_33239) ;  /* 0x00000000007c7947 */ /* 0x000fec0003800000 */
.L_x_33240:
        /* <DEDUP_REMOVED lines=15> */
.L_x_33246:
        /* <DEDUP_REMOVED lines=13> */
.L_x_33245:
[----:B------:R-:W-:Y:S05]  /*5300*/  BSYNC B2 ;  /* 0x0000000000027941 */ /* 0x000fea0003800000 */
.L_x_33244:
[----:B------:R-:W-:-:S04]  /*5310*/  FMUL.FTZ R7, R7, 1.1920928955078125e-07 ;  /* 0x3400000007077820 */ /* 0x000fc80000410000 */
[----:B------:R-:W-:-:S07]  /*5320*/  FMUL.FTZ R7, R12, R7 ;  /* 0x000000070c077220 */ /* 0x000fce0000410000 */
.L_x_33239:
[----:B------:R-:W-:Y:S05]  /*5330*/  BSYNC B1 ;  /* 0x0000000000017941 */ /* 0x000fea0003800000 */
.L_x_33238:
        /* <DEDUP_REMOVED lines=12> */
.L_x_33226:
[----:B------:R-:W-:Y:S05]  /*5400*/  BSYNC B0 ;  /* 0x0000000000007941 */ /* 0x000fea0003800000 */
.L_x_33225:
        /* <DEDUP_REMOVED lines=355> */
.L_x_33247:
        /* <DEDUP_REMOVED lines=40> */
.L_x_33253:
[----:B------:R-:W-:Y:S01]  /*6cc0*/  FSETP.GEU.FTZ.AND P0, PT, R8, -R10, PT ;  /* 0x8000000a0800720b */ /* 0x000fe20003f1e000 */
[----:B------:R-:W-:-:S12]  /*6cd0*/  FADD.FTZ R0, R0, -1 ;  /* 0xbf80000000007421 */ /* 0x000fd80000010000 */
[----:B------:R-:W-:-:S07]  /*6ce0*/  @!P0 FADD.FTZ R0, R0, -1 ;  /* 0xbf80000000008421 */ /* 0x000fce0000010000 */
.L_x_33252:
[----:B------:R-:W-:Y:S05]  /*6cf0*/  BSYNC B1 ;  /* 0x0000000000017941 */ /* 0x000fea0003800000 */
.L_x_33251:
[----:B------:R-:W-:Y:S01]  /*6d00*/  FFMA.FTZ R5, -R10, R0, R5 ;  /* 0x000000000a057223 */ /* 0x000fe20000010105 */
[----:B------:R-:W-:Y:S06]  /*6d10*/  BRA `(.L_x_33249) ;  /* 0x00000000007c7947 */ /* 0x000fec0003800000 */
.L_x_33250:
        /* <DEDUP_REMOVED lines=15> */
.L_x_33256:
        /* <DEDUP_REMOVED lines=13> */
.L_x_33255:
[----:B------:R-:W-:Y:S05]  /*6ee0*/  BSYNC B1 ;  /* 0x0000000000017941 */ /* 0x000fea0003800000 */
.L_x_33254:
[----:B------:R-:W-:-:S04]  /*6ef0*/  FMUL.FTZ R0, R5, 1.1920928955078125e-07 ;  /* 0x3400000005007820 */ /* 0x000fc80000410000 */
[----:B------:R-:W-:-:S07]  /*6f00*/  FMUL.FTZ R5, R11, R0 ;  /* 0x000000000b057220 */ /* 0x000fce0000410000 */
.L_x_33249:
[----:B------:R-:W-:Y:S05]  /*6f10*/  BSYNC B0 ;  /* 0x0000000000007941 */ /* 0x000fea0003800000 */
.L_x_33248:
        /* <DEDUP_REMOVED lines=9> */
[----:B------:R-:W-:-:S05]  /*6fb0*/  F2FP.F16.F32.PACK_AB R6, RZ, R6 ;  /* 0x00000006ff06723e */ /* 0x000fca00000000ff */
[----:B------:R-:W-:Y:S01]  /*6fc0*/  STG.E.U16 desc[UR4][R2.64], R6 ;  /* 0x0000000602007986 */ /* 0x000fe2000c101504 */
[----:B------:R-:W-:Y:S05]  /*6fd0*/  EXIT ;  /* 0x000000000000794d */ /* 0x000fea0003800000 */
.L_x_33257:
        /* <DEDUP_REMOVED lines=10> */
.L_x_57509:


//--------------------- .text._ZN2at6native27unrolled_elementwise_kernelINS0_13BinaryFunctorIN3c104HalfES4_S4_ZZZNS0_21remainder_kernel_cudaERNS_18TensorIteratorBaseEENKUlvE0_clEvENKUlvE1_clEvEUlS4_S4_E_EESt5arrayIPcLm3EELi4E23TrivialOffsetCalculatorILi2EjESE_ILi1EjENS0_6memory15LoadWithoutCastENSH_16StoreWithoutCastEEEviT_T0_T2_T3_T4_T5_ --------------------------
	.section	.text._ZN2at6native27unrolled_elementwise_kernelINS0_13BinaryFunctorIN3c104HalfES4_S4_ZZZNS0_21remainder_kernel_cudaERNS_18TensorIteratorBaseEENKUlvE0_clEvENKUlvE1_clEvEUlS4_S4_E_EESt5arrayIPcLm3EELi4E23TrivialOffsetCalculatorILi2EjESE_ILi1EjENS0_6memory15LoadWithoutCastENSH_16StoreWithoutCastEEEviT_T0_T2_T3_T4_T5_,"ax",@progbits
	.align	128
        .global         _ZN2at6native27unrolled_elementwise_kernelINS0_13BinaryFunctorIN3c104HalfES4_S4_ZZZNS0_21remainder_kernel_cudaERNS_18TensorIteratorBaseEENKUlvE0_clEvENKUlvE1_clEvEUlS4_S4_E_EESt5arrayIPcLm3EELi4E23TrivialOffsetCalculatorILi2EjESE_ILi1EjENS0_6memory15LoadWithoutCastENSH_16StoreWithoutCastEEEviT_T0_T2_T3_T4_T5_
        .type           _ZN2at6native27unrolled_elementwise_kernelINS0_13BinaryFunctorIN3c104HalfES4_S4_ZZZNS0_21remainder_kernel_cudaERNS_18TensorIteratorBaseEENKUlvE0_clEvENKUlvE1_clEvEUlS4_S4_E_EESt5arrayIPcLm3EELi4E23TrivialOffsetCalculatorILi2EjESE_ILi1EjENS0_6memory15LoadWithoutCastENSH_16StoreWithoutCastEEEviT_T0_T2_T3_T4_T5_,@function
        .size           _ZN2at6native27unrolled_elementwise_kernelINS0_13BinaryFunctorIN3c104HalfES4_S4_ZZZNS0_21remainder_kernel_cudaERNS_18TensorIteratorBaseEENKUlvE0_clEvENKUlvE1_clEvEUlS4_S4_E_EESt5arrayIPcLm3EELi4E23TrivialOffsetCalculatorILi2EjESE_ILi1EjENS0_6memory15LoadWithoutCastENSH_16StoreWithoutCastEEEviT_T0_T2_T3_T4_T5_,(.L_x_57510 - _ZN2at6native27unrolled_elementwise_kernelINS0_13BinaryFunctorIN3c104HalfES4_S4_ZZZNS0_21remainder_kernel_cudaERNS_18TensorIteratorBaseEENKUlvE0_clEvENKUlvE1_clEvEUlS4_S4_E_EESt5arrayIPcLm3EELi4E23TrivialOffsetCalculatorILi2EjESE_ILi1EjENS0_6memory15LoadWithoutCastENSH_16StoreWithoutCastEEEviT_T0_T2_T3_T4_T5_)
        .other          _ZN2at6native27unrolled_elementwise_kernelINS0_13BinaryFunctorIN3c104HalfES4_S4_ZZZNS0_21remainder_kernel_cudaERNS_18TensorIteratorBaseEENKUlvE0_clEvENKUlvE1_clEvEUlS4_S4_E_EESt5arrayIPcLm3EELi4E23TrivialOffsetCalculatorILi2EjESE_ILi1EjENS0_6memory15LoadWithoutCastENSH_16StoreWithoutCastEEEviT_T0_T2_T3_T4_T5_,@"STO_CUDA_ENTRY STV_DEFAULT"
_ZN2at6native27unrolled_elementwise_kernelINS0_13BinaryFunctorIN3c104HalfES4_S4_ZZZNS0_21remainder_kernel_cudaERNS_18TensorIteratorBaseEENKUlvE0_clEvENKUlvE1_clEvEUlS4_S4_E_EESt5arrayIPcLm3EELi4E23TrivialOffsetCalculatorILi2EjESE_ILi1EjENS0_6memory15LoadWithoutCastENSH_16StoreWithoutCastEEEviT_T0_T2_T3_T4_T5_:
.text._ZN2at6native27unrolled_elementwise_kernelINS0_13BinaryFunctorIN3c104HalfES4_S4_ZZZNS0_21remainder_kernel_cudaERNS_18TensorIteratorBaseEENKUlvE0_clEvENKUlvE1_clEvEUlS4_S4_E_EESt5arrayIPcLm3EELi4E23TrivialOffsetCalculatorILi2EjESE_ILi1EjENS0_6memory15LoadWithoutCastENSH_16StoreWithoutCastEEEviT_T0_T2_T3_T4_T5_:
        /* <DEDUP_REMOVED lines=15> */
[----:B------:R-:W-:Y:S01]  /*00f0*/  @!P0 LEA R27, R10, R25, 0x9 ;  /* 0x000000190a1b8211 */ /* 0x000fe200078e48ff */
[----:B------:R-:W-:Y:S01]  /*0100*/  @!P0 VIADD R25, R25, 0x80 ;  /* 0x0000008019198836 */ /* 0x000fe20000000000 */
[----:B------:R-:W2:Y:S01]  /*0110*/  @!P0 LDC.64 R20, c[0x0][0x220] ;  /* 0x00008800ff148b82 */ /* 0x000ea20000000a00 */
[----:B0-----:R-:W-:-:S03]  /*0120*/  @!P2 IMAD.WIDE.U32 R16, R13, 0x2, R16 ;  /* 0x000000020d10a825 */ /* 0x001fc600078e0010 */
[----:B------:R-:W-:-:S04]  /*0130*/  ISETP.GE.AND P3, PT, R25, R12, PT ;  /* 0x0000000c1900720c */ /* 0x000fc80003f66270 */
[----:B------:R-:W0:Y:S01]  /*0140*/  @!P0 LDC.64 R14, c[0x0][0x228] ;  /* 0x00008a00ff0e8b82 */ /* 0x000e220000000a00 */
[----:B------:R3:W5:Y:S01]  /*0150*/  @!P2 LDG.E.U16 R0, desc[UR4][R16.64] ;  /* 0x000000041000a981 */ /* 0x000762000c1e1500 */
[----:B------:R-:W-:Y:S01]  /*0160*/  PRMT R24, RZ, 0x7610, R24 ;  /* 0x00007610ff187816 */ /* 0x000fe20000000018 */
[----:B-1----:R-:W-:Y:S01]  /*0170*/  @!P2 IMAD.WIDE.U32 R18, R13, 0x2, R18 ;  /* 0x000000020d12a825 */ /* 0x002fe200078e0012 */
[----:B------:R-:W-:-:S05]  /*0180*/  PRMT R13, RZ, 0x7610, R13 ;  /* 0x00007610ff0d7816 */ /* 0x000fca000000000d */
[----:B------:R-:W-:Y:S01]  /*0190*/  @!P3 IMAD R23, R10, 0x200, R25 ;  /* 0x000002000a17b824 */ /* 0x000fe200078e0219 */
[----:B------:R-:W-:Y:S01]  /*01a0*/  @!P3 IADD3 R25, R25, 0x80, RZ ;  /* 0x000000801919b810 */ /* 0x000fe20007ffe0ff */
[----:B------:R-:W1:Y:S01]  /*01b0*/  @!P3 LDC.64 R8, c[0x0][0x220] ;  /* 0x00008800ff08bb82 */ /* 0x000e620000000a00 */
[----:B--2---:R-:W-:Y:S02]  /*01c0*/  @!P0 IMAD.WIDE.U32 R20, R27, 0x2, R20 ;  /* 0x000000021b148825 */ /* 0x004fe400078e0014 */
[----:B------:R-:W-:Y:S01]  /*01d0*/  ISETP.GE.AND P1, PT, R25, R12, PT ;  /* 0x0000000c1900720c */ /* 0x000fe20003f26270 */
[----:B------:R2:W5:Y:S04]  /*01e0*/  @!P2 LDG.E.U16 R13, desc[UR4][R18.64] ;  /* 0x00000004120da981 */ /* 0x000568000c1e1500 */
[----:B------:R-:W4:Y:S01]  /*01f0*/  @!P3 LDC.64 R6, c[0x0][0x228] ;  /* 0x00008a00ff06bb82 */ /* 0x000f220000000a00 */
[----:B---3--:R-:W-:-:S02]  /*0200*/  PRMT R17, RZ, 0x7610, R17 ;  /* 0x00007610ff117816 */ /* 0x008fc40000000011 */
[----:B------:R-:W-:Y:S01]  /*0210*/  PRMT R16, RZ, 0x7610, R16 ;  /* 0x00007610ff107816 */ /* 0x000fe20000000010 */
[----:B------:R2:W5:Y:S04]  /*0220*/  @!P0 LDG.E.U16 R22, desc[UR4][R20.64] ;  /* 0x0000000414168981 */ /* 0x000568000c1e1500 */
[----:B------:R-:W3:Y:S08]  /*0230*/  @!P1 LDC.64 R4, c[0x0][0x220] ;  /* 0x00008800ff049b82 */ /* 0x000ef00000000a00 */
[----:B------:R-:W2:Y:S01]  /*0240*/  @!P1 LDC.64 R2, c[0x0][0x228] ;  /* 0x00008a00ff029b82 */ /* 0x000ea20000000a00 */
[----:B------:R-:W-:-:S02]  /*0250*/  @!P1 IMAD R25, R10, 0x200, R25 ;  /* 0x000002000a199824 */ /* 0x000fc400078e0219 */
        /* <DEDUP_REMOVED lines=43> */
.L_x_33265:
[----:B------:R-:W-:Y:S01]  /*0510*/  FSETP.GEU.FTZ.AND P0, PT, R7, -R6, PT ;  /* 0x800000060700720b */ /* 0x000fe20003f1e000 */
[----:B------:R-:W-:-:S12]  /*0520*/  FADD.FTZ R0, R0, -1 ;  /* 0xbf80000000007421 */ /* 0x000fd80000010000 */
[----:B------:R-:W-:-:S07]  /*0530*/  @!P0 FADD.FTZ R0, R0, -1 ;  /* 0xbf80000000008421 */ /* 0x000fce0000010000 */
.L_x_33264:
[----:B------:R-:W-:Y:S05]  /*0540*/  BSYNC B2 ;  /* 0x0000000000027941 */ /* 0x000fea0003800000 */
.L_x_33263:
[----:B------:R-:W-:Y:S01]  /*0550*/  FFMA.FTZ R3, -R6, R0, R3 ;  /* 0x0000000006037223 */ /* 0x000fe20000010103 */
[----:B------:R-:W-:Y:S06]  /*0560*/  BRA `(.L_x_33261) ;  /* 0x00000000007c7947 */ /* 0x000fec0003800000 */
.L_x_33262:
        /* <DEDUP_REMOVED lines=15> */
.L_x_33268:
        /* <DEDUP_REMOVED lines=13> */
.L_x_33267:
[----:B------:R-:W-:Y:S05]  /*0730*/  BSYNC B2 ;  /* 0x0000000000027941 */ /* 0x000fea0003800000 */
.L_x_33266:
[----:B------:R-:W-:-:S04]  /*0740*/  FMUL.FTZ R4, R4, 1.1920928955078125e-07 ;  /* 0x3400000004047820 */ /* 0x000fc80000410000 */
[----:B------:R-:W-:-:S07]  /*0750*/  FMUL.FTZ R3, R3, R4 ;  /* 0x0000000403037220 */ /* 0x000fce0000410000 */
.L_x_33261:
[----:B------:R-:W-:Y:S05]  /*0760*/  BSYNC B0 ;  /* 0x0000000000007941 */ /* 0x000fea0003800000 */
.L_x_33260:
        /* <DEDUP_REMOVED lines=10> */
.L_x_33259:
[----:B------:R-:W-:Y:S05]  /*0810*/  BSYNC B1 ;  /* 0x0000000000017941 */ /* 0x000fea0003800000 */
.L_x_33258:
[----:B-1----:R-:W-:Y:S01]  /*0820*/  IADD3 R3, R11, 0x80, RZ ;  /* 0x000000800b037810 */ /* 0x002fe20007ffe0ff */
        /* <DEDUP_REMOVED lines=32> */
.L_x_33276:
[----:B------:R-:W-:Y:S01]  /*0a30*/  FSETP.GEU.FTZ.AND P0, PT, R8, -R6, PT ;  /* 0x800000060800720b */ /* 0x000fe20003f1e000 */
[----:B------:R-:W-:-:S12]  /*0a40*/  FADD.FTZ R0, R0, -1 ;  /* 0xbf80000000007421 */ /* 0x000fd80000010000 */
[----:B------:R-:W-:-:S07]  /*0a50*/  @!P0 FADD.FTZ R0, R0, -1 ;  /* 0xbf80000000008421 */ /* 0x000fce0000010000 */
.L_x_33275:
[----:B------:R-:W-:Y:S05]  /*0a60*/  BSYNC B2 ;  /* 0x0000000000027941 */ /* 0x000fea0003800000 */
.L_x_33274:
[----:B------:R-:W-:Y:S01]  /*0a70*/  FFMA.FTZ R5, -R6, R0, R5 ;  /* 0x0000000006057223 */ /* 0x000fe20000010105 */
[----:B------:R-:W-:Y:S06]  /*0a80*/  BRA `(.L_x_33272) ;  /* 0x00000000007c7947 */ /* 0x000fec0003800000 */
.L_x_33273:
        /* <DEDUP_REMOVED lines=15> */
.L_x_33279:
        /* <DEDUP_REMOVED lines=13> */
.L_x_33278:
[----:B------:R-:W-:Y:S05]  /*0c50*/  BSYNC B2 ;  /* 0x0000000000027941 */ /* 0x000fea0003800000 */
.L_x_33277:
[----:B------:R-:W-:-:S04]  /*0c60*/  FMUL.FTZ R5, R5, 1.1920928955078125e-07 ;  /* 0x3400000005057820 */ /* 0x000fc80000410000 */
[----:B------:R-:W-:-:S07]  /*0c70*/  FMUL.FTZ R5, R4, R5 ;  /* 0x0000000504057220 */ /* 0x000fce0000410000 */
.L_x_33272:
[----:B------:R-:W-:Y:S05]  /*0c80*/  BSYNC B0 ;  /* 0x0000000000007941 */ /* 0x000fea0003800000 */
.L_x_33271:
        /* <DEDUP_REMOVED lines=10> */
.L_x_33270:
[----:B------:R-:W-:Y:S05]  /*0d30*/  BSYNC B1 ;  /* 0x0000000000017941 */ /* 0x000fea0003800000 */
.L_x_33269:
        /* <DEDUP_REMOVED lines=33> */
.L_x_33287:
[----:B------:R-:W-:Y:S01]  /*0f50*/  FSETP.GEU.FTZ.AND P0, PT, R9, -R8, PT ;  /* 0x800000080900720b */ /* 0x000fe20003f1e000 */
[----:B------:R-:W-:-:S12]  /*0f60*/  FADD.FTZ R0, R0, -1 ;  /* 0xbf80000000007421 */ /* 0x000fd80000010000 */
[----:B------:R-:W-:-:S07]  /*0f70*/  @!P0 FADD.FTZ R0, R0, -1 ;  /* 0xbf80000000008421 */ /* 0x000fce0000010000 */
.L_x_33286:
[----:B------:R-:W-:Y:S05]  /*0f80*/  BSYNC B2 ;  /* 0x0000000000027941 */ /* 0x000fea0003800000 */
.L_x_33285:
[----:B------:R-:W-:Y:S01]  /*0f90*/  FFMA.FTZ R5, -R8, R0, R5 ;  /* 0x0000000008057223 */ /* 0x000fe20000010105 */
[----:B------:R-:W-:Y:S06]  /*0fa0*/  BRA `(.L_x_33283) ;  /* 0x00000000007c7947 */ /* 0x000fec0003800000 */
.L_x_33284:
        /* <DEDUP_REMOVED lines=15> */
.L_x_33290:
        /* <DEDUP_REMOVED lines=13> */
.L_x_33289:
[----:B------:R-:W-:Y:S05]  /*1170*/  BSYNC B2 ;  /* 0x0000000000027941 */ /* 0x000fea0003800000 */
.L_x_33288:
[----:B------:R-:W-:-:S04]  /*1180*/  FMUL.FTZ R6, R6, 1.1920928955078125e-07 ;  /* 0x3400000006067820 */ /* 0x000fc80000410000 */
[----:B------:R-:W-:-:S07]  /*1190*/  FMUL.FTZ R5, R5, R6 ;  /* 0x0000000605057220 */ /* 0x000fce0000410000 */
.L_x_33283:
[----:B------:R-:W-:Y:S05]  /*11a0*/  BSYNC B0 ;  /* 0x0000000000007941 */ /* 0x000fea0003800000 */
.L_x_33282:
        /* <DEDUP_REMOVED lines=10> */
.L_x_33281:
[----:B------:R-:W-:Y:S05]  /*1250*/  BSYNC B1 ;  /* 0x0000000000017941 */ /* 0x000fea0003800000 */
.L_x_33280:
[----:B------:R-:W-:Y:S01]  /*1260*/  VIADD R7, R11, 0x180 ;  /* 0x000001800b077836 */ /* 0x000fe20000000000 */
[----:B------:R-:W-:Y:S04]  /*1270*/  BSSY B1, `(.L_x_33291) ;  /* 0x0000050000017945 */ /* 0x000fe80003800000 */
[----:B------:R-:W-:-:S13]  /*1280*/  ISETP.GE.AND P0, PT, R7, R12, PT ;  /* 0x0000000c0700720c */ /* 0x000fda0003f06270 */
[----:B------:R-:W-:Y:S05]  /*1290*/  @P0 BRA `(.L_x_33292) ;  /* 0x0000000400340947 */ /* 0x000fea0003800000 */
        /* <DEDUP_REMOVED lines=29> */
.L_x_33298:
[----:B------:R-:W-:Y:S01]  /*1470*/  FSETP.GEU.FTZ.AND P0, PT, R7, -R13, PT ;  /* 0x8000000d0700720b */ /* 0x000fe20003f1e000 */
[----:B------:R-:W-:-:S12]  /*1480*/  FADD.FTZ R9, R9, -1 ;  /* 0xbf80000009097421 */ /* 0x000fd80000010000 */
[----:B------:R-:W-:-:S07]  /*1490*/  @!P0 FADD.FTZ R9, R9, -1 ;  /* 0xbf80000009098421 */ /* 0x000fce0000010000 */
.L_x_33297:
[----:B------:R-:W-:Y:S05]  /*14a0*/  BSYNC B2 ;  /* 0x0000000000027941 */ /* 0x000fea0003800000 */
.L_x_33296:
[----:B------:R-:W-:Y:S01]  /*14b0*/  FFMA.FTZ R0, -R13, R9, R0 ;  /* 0x000000090d007223 */ /* 0x000fe20000010100 */
[----:B------:R-:W-:Y:S06]  /*14c0*/  BRA `(.L_x_33294) ;  /* 0x00000000007c7947 */ /* 0x000fec0003800000 */
.L_x_33295:
        /* <DEDUP_REMOVED lines=15> */
.L_x_33301:
        /* <DEDUP_REMOVED lines=13> */
.L_x_33300:
[----:B------:R-:W-:Y:S05]  /*1690*/  BSYNC B2 ;  /* 0x0000000000027941 */ /* 0x000fea0003800000 */
.L_x_33299:
[----:B------:R-:W-:-:S04]  /*16a0*/  FMUL.FTZ R7, R6, 1.1920928955078125e-07 ;  /* 0x3400000006077820 */ /* 0x000fc80000410000 */
[----:B------:R-:W-:-:S07]  /*16b0*/  FMUL.FTZ R0, R14, R7 ;  /* 0x000000070e007220 */ /* 0x000fce0000410000 */
.L_x_33294:
[----:B------:R-:W-:Y:S05]  /*16c0*/  BSYNC B0 ;  /* 0x0000000000007941 */ /* 0x000fea0003800000 */
.L_x_33293:
        /* <DEDUP_REMOVED lines=10> */
.L_x_33292:
[----:B------:R-:W-:Y:S05]  /*1770*/  BSYNC B1 ;  /* 0x0000000000017941 */ /* 0x000fea0003800000 */
.L_x_33291:
        /* <DEDUP_REMOVED lines=13> */
[----:B------:R-:W-:Y:S01]  /*1850*/  IMAD R7, R10, 0x200, R11 ;  /* 0x000002000a077824 */ /* 0x000fe200078e020b */
[----:B------:R-:W-:-:S03]  /*1860*/  IADD3 R11, R11, 0x80, RZ ;  /* 0x000000800b0b7810 */ /* 0x000fc60007ffe0ff */
[----:B-1----:R-:W-:-:S05]  /*1870*/  IMAD.WIDE.U32 R2, R7, 0x2, R2 ;  /* 0x0000000207027825 */ /* 0x002fca00078e0002 */
[----:B------:R1:W-:Y:S02]  /*1880*/  STG.E.U16 desc[UR4][R2.64], R4 ;  /* 0x0000000402007986 */ /* 0x0003e4000c101504 */
.L_x_33304:
[----:B------:R-:W-:Y:S05]  /*1890*/  BSYNC B1 ;  /* 0x0000000000017941 */ /* 0x000fea0003800000 */
.L_x_33303:
[----:B------:R-:W-:-:S13]  /*18a0*/  ISETP.GE.AND P0, PT, R11, R12, PT ;  /* 0x0000000c0b00720c */ /* 0x000fda0003f06270 */
[----:B-1----:R-:W1:Y:S01]  /*18b0*/  @!P0 LDC.64 R2, c[0x0][0x218] ;  /* 0x00008600ff028b82 */ /* 0x002e620000000a00 */
[----:B------:R-:W-:Y:S02]  /*18c0*/  @!P0 IMAD R7, R10, 0x200, R11 ;  /* 0x000002000a078824 */ /* 0x000fe400078e020b */
[----:B------:R-:W-:Y:S02]  /*18d0*/  @!P0 VIADD R11, R11, 0x80 ;  /* 0x000000800b0b8836 */ /* 0x000fe40000000000 */
[----:B-1----:R-:W-:-:S05]  /*18e0*/  @!P0 IMAD.WIDE.U32 R2, R7, 0x2, R2 ;  /* 0x0000000207028825 */ /* 0x002fca00078e0002 */
[----:B------:R1:W-:Y:S02]  /*18f0*/  @!P0 STG.E.U16 desc[UR4][R2.64], R5 ;  /* 0x0000000502008986 */ /* 0x0003e4000c101504 */
.L_x_33305:
[----:B------:R-:W-:Y:S05]  /*1900*/  BSYNC B0 ;  /* 0x0000000000007941 */ /* 0x000fea0003800000 */
.L_x_33302:
        /* <DEDUP_REMOVED lines=8> */
.L_x_33306:
        /* <DEDUP_REMOVED lines=15> */
.L_x_57510:


//--------------------- .text._ZN2at6native29vectorized_elementwise_kernelILi2ENS0_13BinaryFunctorIN3c104HalfES4_S4_ZZZNS0_21remainder_kernel_cudaERNS_18TensorIteratorBaseEENKUlvE0_clEvENKUlvE1_clEvEUlS4_S4_E_EESt5arrayIPcLm3EEEEviT0_T1_ --------------------------
	.section	.text._ZN2at6native29vectorized_elementwise_kernelILi2ENS0_13BinaryFunctorIN3c104HalfES4_S4_ZZZNS0_21remainder_kernel_cudaERNS_18TensorIteratorBaseEENKUlvE0_clEvENKUlvE1_clEvEUlS4_S4_E_EESt5arrayIPcLm3EEEEviT0_T1_,"ax",@progbits
	.align	128
        .global         _ZN2at6native29vectorized_elementwise_kernelILi2ENS0_13BinaryFunctorIN3c104HalfES4_S4_ZZZNS0_21remainder_kernel_cudaERNS_18TensorIteratorBaseEENKUlvE0_clEvENKUlvE1_clEvEUlS4_S4_E_EESt5arrayIPcLm3EEEEviT0_T1_
        .type           _ZN2at6native29vectorized_elementwise_kernelILi2ENS0_13BinaryFunctorIN3c104HalfES4_S4_ZZZNS0_21remainder_kernel_cudaERNS_18TensorIteratorBaseEENKUlvE0_clEvENKUlvE1_clEvEUlS4_S4_E_EESt5arrayIPcLm3EEEEviT0_T1_,@function
        .size           _ZN2at6native29vectorized_elementwise_kernelILi2ENS0_13BinaryFunctorIN3c104HalfES4_S4_ZZZNS0_21remainder_kernel_cudaERNS_18TensorIteratorBaseEENKUlvE0_clEvENKUlvE1_clEvEUlS4_S4_E_EESt5arrayIPcLm3EEEEviT0_T1_,(.L_x_57511 - _ZN2at6native29vectorized_elementwise_kernelILi2ENS0_13BinaryFunctorIN3c104HalfES4_S4_ZZZNS0_21remainder_kernel_cudaERNS_18TensorIteratorBaseEENKUlvE0_clEvENKUlvE1_clEvEUlS4_S4_E_EESt5arrayIPcLm3EEEEviT0_T1_)
        .other          _ZN2at6native29vectorized_elementwise_kernelILi2ENS0_13BinaryFunctorIN3c104HalfES4_S4_ZZZNS0_21remainder_kernel_cudaERNS_18TensorIteratorBaseEENKUlvE0_clEvENKUlvE1_clEvEUlS4_S4_E_EESt5arrayIPcLm3EEEEviT0_T1_,@"STO_CUDA_ENTRY STV_DEFAULT"
_ZN2at6native29vectorized_elementwise_kernelILi2ENS0_13BinaryFunctorIN3c104HalfES4_S4_ZZZNS0_21remainder_kernel_cudaERNS_18TensorIteratorBaseEENKUlvE0_clEvENKUlvE1_clEvEUlS4_S4_E_EESt5arrayIPcLm3EEEEviT0_T1_:
.text._ZN2at6native29vectorized_elementwise_kernelILi2ENS0_13BinaryFunctorIN3c104HalfES4_S4_ZZZNS0_21remainder_kernel_cudaERNS_18TensorIteratorBaseEENKUlvE0_clEvENKUlvE1_clEvEUlS4_S4_E_EESt5arrayIPcLm3EEEEviT0_T1_:
        /* <DEDUP_REMOVED lines=52> */
.L_x_33313:
[----:B------:R-:W-:Y:S01]  /*0340*/  FSETP.GEU.FTZ.AND P0, PT, R16, -R0, PT ;  /* 0x800000001000720b */ /* 0x000fe20003f1e000 */
[----:B------:R-:W-:-:S12]  /*0350*/  FADD.FTZ R14, R14, -1 ;  /* 0xbf8000000e0e7421 */ /* 0x000fd80000010000 */
[----:B------:R-:W-:-:S07]  /*0360*/  @!P0 FADD.FTZ R14, R14, -1 ;  /* 0xbf8000000e0e8421 */ /* 0x000fce0000010000 */
.L_x_33312:
[----:B------:R-:W-:Y:S05]  /*0370*/  BSYNC B1 ;  /* 0x0000000000017941 */ /* 0x000fea0003800000 */
.L_x_33311:
[----:B------:R-:W-:Y:S01]  /*0380*/  FFMA.FTZ R19, -R0, R14, R19 ;  /* 0x0000000e00137223 */ /* 0x000fe20000010113 */
[----:B------:R-:W-:Y:S06]  /*0390*/  BRA `(.L_x_33309) ;  /* 0x00000000007c7947 */ /* 0x000fec0003800000 */
.L_x_33310:
        /* <DEDUP_REMOVED lines=15> */
.L_x_33316:
        /* <DEDUP_REMOVED lines=13> */
.L_x_33315:
[----:B------:R-:W-:Y:S05]  /*0560*/  BSYNC B1 ;  /* 0x0000000000017941 */ /* 0x000fea0003800000 */
.L_x_33314:
[----:B------:R-:W-:-:S04]  /*0570*/  FMUL.FTZ R15, R15, 1.1920928955078125e-07 ;  /* 0x340000000f0f7820 */ /* 0x000fc80000410000 */
[----:B------:R-:W-:-:S07]  /*0580*/  FMUL.FTZ R19, R14, R15 ;  /* 0x0000000f0e137220 */ /* 0x000fce0000410000 */
.L_x_33309:
[----:B------:R-:W-:Y:S05]  /*0590*/  BSYNC B0 ;  /* 0x0000000000007941 */ /* 0x000fea0003800000 */
.L_x_33308:
[C---:B------:R-:W-:Y:S01]  /*05a0*/  FSETP.GTU.FTZ.AND P0, PT, |R19|.reuse, +INF , PT ;  /* 0x7f8000001300780b */ /* 0x040fe20003f1c200 */
[----:B------:R-:W-:Y:S01]  /*05b0*/  HADD2.F32 R9, -RZ, R9.H1_H1 ;  /* 0x30000009ff097230 */ /* 0x000fe20000004100 */
[----:B------:R-:W-:Y:S01]  /*05c0*/  LOP3.LUT R12, R19, 0x80000000, R12, 0xb8, !PT ;  /* 0x80000000130c7812 */ /* 0x000fe200078eb80c */
[----:B------:R-:W-:Y:S01]  /*05d0*/  BSSY B0, `(.L_x_33317) ;  /* 0x0000048000007945 */ /* 0x000fe20003800000 */
[----:B------:R-:W-:Y:S02]  /*05e0*/  FSETP.GEU.FTZ.AND P1, PT, R13, RZ, PT ;  /* 0x000000ff0d00720b */ /* 0x000fe40003f3e000 */
[----:B------:R-:W-:Y:S01]  /*05f0*/  FSEL R19, R19, R12, P0 ;  /* 0x0000000c13137208 */ /* 0x000fe20000000000 */
[----:B------:R-:W-:Y:S02]  /*0600*/  HADD2.F32 R12, -RZ, R8.H1_H1 ;  /* 0x30000008ff0c7230 */ /* 0x000fe40000004100 */
[----:B------:R-:W-:Y:S01]  /*0610*/  FADD.FTZ R15, |R9|, -RZ ;  /* 0x800000ff090f7221 */ /* 0x000fe20000010200 */
        /* <DEDUP_REMOVED lines=30> */
.L_x_33322:
[----:B------:R-:W-:Y:S01]  /*0800*/  FSETP.GEU.FTZ.AND P0, PT, R17, -R0, PT ;  /* 0x800000001100720b */ /* 0x000fe20003f1e000 */
[----:B------:R-:W-:-:S12]  /*0810*/  FADD.FTZ R16, R16, -1 ;  /* 0xbf80000010107421 */ /* 0x000fd80000010000 */
[----:B------:R-:W-:-:S07]  /*0820*/  @!P0 FADD.FTZ R16, R16, -1 ;  /* 0xbf80000010108421 */ /* 0x000fce0000010000 */
.L_x_33321:
[----:B------:R-:W-:Y:S05]  /*0830*/  BSYNC B1 ;  /* 0x0000000000017941 */ /* 0x000fea0003800000 */
.L_x_33320:
[----:B------:R-:W-:Y:S01]  /*0840*/  FFMA.FTZ R15, -R0, R16, R15 ;  /* 0x00000010000f7223 */ /* 0x000fe2000001010f */
[----:B------:R-:W-:Y:S06]  /*0850*/  BRA `(.L_x_33318) ;  /* 0x00000000007c7947 */ /* 0x000fec0003800000 */
.L_x_33319:
        /* <DEDUP_REMOVED lines=15> */
.L_x_33325:
        /* <DEDUP_REMOVED lines=13> */
.L_x_33324:
[----:B------:R-:W-:Y:S05]  /*0a20*/  BSYNC B1 ;  /* 0x0000000000017941 */ /* 0x000fea0003800000 */
.L_x_33323:
[----:B------:R-:W-:-:S04]  /*0a30*/  FMUL.FTZ R14, R14, 1.1920928955078125e-07 ;  /* 0x340000000e0e7820 */ /* 0x000fc80000410000 */
[----:B-1----:R-:W-:-:S07]  /*0a40*/  FMUL.FTZ R15, R13, R14 ;  /* 0x0000000e0d0f7220 */ /* 0x002fce0000410000 */
.L_x_33318:
[----:B------:R-:W-:Y:S05]  /*0a50*/  BSYNC B0 ;  /* 0x0000000000007941 */ /* 0x000fea0003800000 */
.L_x_33317:
[C---:B------:R-:W-:Y:S01]  /*0a60*/  FSETP.GTU.FTZ.AND P0, PT, |R15|.reuse, +INF , PT ;  /* 0x7f8000000f00780b */ /* 0x040fe20003f1c200 */
[----:B-----5:R-:W-:Y:S01]  /*0a70*/  HADD2.F32 R14, -RZ, R10.H0_H0 ;  /* 0x2000000aff0e7230 */ /* 0x020fe20000004100 */
[C---:B------:R-:W-:Y:S01]  /*0a80*/  LOP3.LUT R0, R15.reuse, 0x80000000, R9, 0xb8, !PT ;  /* 0x800000000f007812 */ /* 0x040fe200078eb809 */
[----:B------:R-:W-:Y:S01]  /*0a90*/  HADD2.F32 R13, -RZ, R11.H0_H0 ;  /* 0x2000000bff0d7230 */ /* 0x000fe20000004100 */
        /* <DEDUP_REMOVED lines=33> */
.L_x_33331:
[----:B------:R-:W-:Y:S01]  /*0cb0*/  FSETP.GEU.FTZ.AND P0, PT, R17, -R0, PT ;  /* 0x800000001100720b */ /* 0x000fe20003f1e000 */
[----:B------:R-:W-:-:S12]  /*0cc0*/  FADD.FTZ R12, R12, -1 ;  /* 0xbf8000000c0c7421 */ /* 0x000fd80000010000 */
[----:B------:R-:W-:-:S07]  /*0cd0*/  @!P0 FADD.FTZ R12, R12, -1 ;  /* 0xbf8000000c0c8421 */ /* 0x000fce0000010000 */
.L_x_33330:
[----:B------:R-:W-:Y:S05]  /*0ce0*/  BSYNC B1 ;  /* 0x0000000000017941 */ /* 0x000fea0003800000 */
.L_x_33329:
[----:B------:R-:W-:Y:S01]  /*0cf0*/  FFMA.FTZ R15, -R0, R12, R15 ;  /* 0x0000000c000f7223 */ /* 0x000fe2000001010f */
[----:B------:R-:W-:Y:S06]  /*0d00*/  BRA `(.L_x_33327) ;  /* 0x00000000007c7947 */ /* 0x000fec0003800000 */
.L_x_33328:
        /* <DEDUP_REMOVED lines=15> */
.L_x_33334:
        /* <DEDUP_REMOVED lines=13> */
.L_x_33333:
[----:B------:R-:W-:Y:S05]  /*0ed0*/  BSYNC B1 ;  /* 0x0000000000017941 */ /* 0x000fea0003800000 */
.L_x_33332:
[----:B------:R-:W-:-:S04]  /*0ee0*/  FMUL.FTZ R15, R15, 1.1920928955078125e-07 ;  /* 0x340000000f0f7820 */ /* 0x000fc80000410000 */
[----:B------:R-:W-:-:S07]  /*0ef0*/  FMUL.FTZ R15, R12, R15 ;  /* 0x0000000f0c0f7220 */ /* 0x000fce0000410000 */
.L_x_33327:
[----:B------:R-:W-:Y:S05]  /*0f00*/  BSYNC B0 ;  /* 0x0000000000007941 */ /* 0x000fea0003800000 */
.L_x_33326:
[C---:B------:R-:W-:Y:S01]  /*0f10*/  FSETP.GTU.FTZ.AND P0, PT, |R15|.reuse, +INF , PT ;  /* 0x7f8000000f00780b */ /* 0x040fe20003f1c200 */
[----:B------:R-:W-:Y:S01]  /*0f20*/  HADD2.F32 R12, -RZ, R11.H1_H1 ;  /* 0x3000000bff0c7230 */ /* 0x000fe20000004100 */
[----:B------:R-:W-:Y:S01]  /*0f30*/  LOP3.LUT R14, R15, 0x80000000, R14, 0xb8, !PT ;  /* 0x800000000f0e7812 */ /* 0x000fe200078eb80e */
[----:B------:R-:W-:Y:S01]  /*0f40*/  BSSY B0, `(.L_x_33335) ;  /* 0x0000048000007945 */ /* 0x000fe20003800000 */
[----:B------:R-:W-:Y:S02]  /*0f50*/  FSETP.GEU.FTZ.AND P1, PT, R13, RZ, PT ;  /* 0x000000ff0d00720b */ /* 0x000fe40003f3e000 */
[----:B------:R-:W-:Y:S01]  /*0f60*/  FSEL R14, R15, R14, P0 ;  /* 0x0000000e0f0e7208 */ /* 0x000fe20000000000 */
[----:B------:R-:W-:-:S03]  /*0f70*/  HADD2.F32 R15, -RZ, R10.H1_H1 ;  /* 0x3000000aff0f7230 */ /* 0x000fc60000004100 */
        /* <DEDUP_REMOVED lines=31> */
.L_x_33340:
[----:B------:R-:W-:Y:S01]  /*1170*/  FSETP.GEU.FTZ.AND P0, PT, R17, -R0, PT ;  /* 0x800000001100720b */ /* 0x000fe20003f1e000 */
[----:B------:R-:W-:-:S12]  /*1180*/  FADD.FTZ R16, R16, -1 ;  /* 0xbf80000010107421 */ /* 0x000fd80000010000 */
[----:B------:R-:W-:-:S07]  /*1190*/  @!P0 FADD.FTZ R16, R16, -1 ;  /* 0xbf80000010108421 */ /* 0x000fce0000010000 */
.L_x_33339:
[----:B------:R-:W-:Y:S05]  /*11a0*/  BSYNC B1 ;  /* 0x0000000000017941 */ /* 0x000fea0003800000 */
.L_x_33338:
[----:B------:R-:W-:Y:S01]  /*11b0*/  FFMA.FTZ R11, -R0, R16, R11 ;  /* 0x00000010000b7223 */ /* 0x000fe2000001010b */
[----:B------:R-:W-:Y:S06]  /*11c0*/  BRA `(.L_x_33336) ;  /* 0x00000000007c7947 */ /* 0x000fec0003800000 */
.L_x_33337:
        /* <DEDUP_REMOVED lines=15> */
.L_x_33343:
        /* <DEDUP_REMOVED lines=13> */
.L_x_33342:
[----:B------:R-:W-:Y:S05]  /*1390*/  BSYNC B1 ;  /* 0x0000000000017941 */ /* 0x000fea0003800000 */
.L_x_33341:
[----:B------:R-:W-:-:S04]  /*13a0*/  FMUL.FTZ R0, R13, 1.1920928955078125e-07 ;  /* 0x340000000d007820 */ /* 0x000fc80000410000 */
[----:B------:R-:W-:-:S07]  /*13b0*/  FMUL.FTZ R11, R11, R0 ;  /* 0x000000000b0b7220 */ /* 0x000fce0000410000 */
.L_x_33336:
[----:B------:R-:W-:Y:S05]  /*13c0*/  BSYNC B0 ;  /* 0x0000000000007941 */ /* 0x000fea0003800000 */
.L_x_33335:
[C---:B------:R-:W-:Y:S01]  /*13d0*/  FSETP.GTU.FTZ.AND P0, PT, |R11|.reuse, +INF , PT ;  /* 0x7f8000000b00780b */ /* 0x040fe20003f1c200 */
[----:B------:R-:W-:Y:S01]  /*13e0*/  HADD2.F32 R14, -RZ, R7.H0_H0 ;  /* 0x20000007ff0e7230 */ /* 0x000fe20000004100 */
        /* <DEDUP_REMOVED lines=35> */
.L_x_33349:
[----:B------:R-:W-:Y:S01]  /*1620*/  FSETP.GEU.FTZ.AND P0, PT, R17, -R0, PT ;  /* 0x800000001100720b */ /* 0x000fe20003f1e000 */
[----:B------:R-:W-:-:S12]  /*1630*/  FADD.FTZ R12, R12, -1 ;  /* 0xbf8000000c0c7421 */ /* 0x000fd80000010000 */
[----:B------:R-:W-:-:S07]  /*1640*/  @!P0 FADD.FTZ R12, R12, -1 ;  /* 0xbf8000000c0c8421 */ /* 0x000fce0000010000 */
.L_x_33348:
[----:B------:R-:W-:Y:S05]  /*1650*/  BSYNC B1 ;  /* 0x0000000000017941 */ /* 0x000fea0003800000 */
.L_x_33347:
[----:B------:R-:W-:Y:S01]  /*1660*/  FFMA.FTZ R15, -R0, R12, R15 ;  /* 0x0000000c000f7223 */ /* 0x000fe2000001010f */
[----:B------:R-:W-:Y:S06]  /*1670*/  BRA `(.L_x_33345) ;  /* 0x00000000007c7947 */ /* 0x000fec0003800000 */
.L_x_33346:
[----:B------:R-:W-:Y:S01]  /*1680*/  IADD3 R12, R0, -0xb800000, RZ ;  /* 0xf4800000000c7810 */ /* 0x000fe20007ffe0ff */
[----:B------:R-:W-:Y:S01]  /*1690*/  BSSY B1, `(.L_x_33350) ;  /* 0x000001b000017945 */ /* 0x000fe20003800000 */
[----:B------:R-:W-:Y:S02]  /*16a0*/  FSETP.GT.FTZ.AND P0, PT, |R13|, RZ, PT ;  /* 0x000000ff0d00720b */ /* 0x000fe40003f14200 */
[----:B------:R-:W-:Y:S02]  /*16b0*/  LOP3.LUT R12, R12, 0xff800000, RZ, 0xc0, !PT ;  /* 0xff8000000c0c7812 */ /* 0x000fe400078ec0ff */
[C---:B------:R-:W-:Y:S02]  /*16c0*/  ISETP.GT.U32.OR P0, PT, R15.reuse, 0x7f7fffff, !P0 ;  /* 0x7f7fffff0f00780c */ /* 0x040fe40004704470 */
[----:B0-----:R-:W-:Y:S01]  /*16d0*/  LOP3.LUT R17, R0, 0xff800000, RZ, 0xc0, !PT ;  /* 0xff80000000117812 */ /* 0x001fe200078ec0ff */
[C---:B-1----:R-:W-:Y:S01]  /*16e0*/  IMAD.IADD R16, R15.reuse, 0x1, -R12 ;  /* 0x000000010f107824 */ /* 0x042fe200078e0a0c */
        /* <DEDUP_REMOVED lines=8> */
.L_x_33352:
        /* <DEDUP_REMOVED lines=13> */
.L_x_33351:
[----:B------:R-:W-:Y:S05]  /*1840*/  BSYNC B1 ;  /* 0x0000000000017941 */ /* 0x000fea0003800000 */
.L_x_33350:
[----:B------:R-:W-:-:S04]  /*1850*/  FMUL.FTZ R15, R15, 1.1920928955078125e-07 ;  /* 0x340000000f0f7820 */ /* 0x000fc80000410000 */
[----:B------:R-:W-:-:S07]  /*1860*/  FMUL.FTZ R15, R12, R15 ;  /* 0x0000000f0c0f7220 */ /* 0x000fce0000410000 */
.L_x_33345:
[----:B------:R-:W-:Y:S05]  /*1870*/  BSYNC B0 ;  /* 0x0000000000007941 */ /* 0x000fea0003800000 */
.L_x_33344:
[C---:B------:R-:W-:Y:S01]  /*1880*/  FSETP.GTU.FTZ.AND P0, PT, |R15|.reuse, +INF , PT ;  /* 0x7f8000000f00780b */ /* 0x040fe20003f1c200 */
[----:B------:R-:W-:Y:S01]  /*1890*/  HADD2.F32 R12, -RZ, R7.H1_H1 ;  /* 0x30000007ff0c7230 */ /* 0x000fe20000004100 */
[----:B------:R-:W-:Y:S01]  /*18a0*/  LOP3.LUT R14, R15, 0x80000000, R14, 0xb8, !PT ;  /* 0x800000000f0e7812 */ /* 0x000fe200078eb80e */
[----:B------:R-:W-:Y:S01]  /*18b0*/  HADD2.F32 R7, -RZ, R6.H1_H1 ;  /* 0x30000006ff077230 */ /* 0x000fe20000004100 */
[----:B------:R-:W-:Y:S01]  /*18c0*/  FSETP.GEU.FTZ.AND P1, PT, R13, RZ, PT ;  /* 0x000000ff0d00720b */ /* 0x000fe20003f3e000 */
[----:B------:R-:W-:Y:S01]  /*18d0*/  BSSY B0, `(.L_x_33353) ;  /* 0x0000046000007945 */ /* 0x000fe20003800000 */
[----:B------:R-:W-:Y:S01]  /*18e0*/  FSEL R14, R15, R14, P0 ;  /* 0x0000000e0f0e7208 */ /* 0x000fe20000000000 */
[----:B------:R-:W-:-:S03]  /*18f0*/  FADD.FTZ R15, |R12|, -RZ ;  /* 0x800000ff0c0f7221 */ /* 0x000fc60000010200 */
[C---:B------:R-:W-:Y:S02]  /*1900*/  FSETP.NEU.FTZ.AND P0, PT, R14.reuse, RZ, PT ;  /* 0x000000ff0e00720b */ /* 0x040fe40003f1d000 */
[----:B------:R-:W-:Y:S02]  /*1910*/  FSETP.GEU.FTZ.AND P2, PT, R14, RZ, PT ;  /* 0x000000ff0e00720b */ /* 0x000fe40003f5e000 */
        /* <DEDUP_REMOVED lines=13> */
[----:B-1----:R-:W1:Y:S02]  /*19f0*/  FRND.TRUNC R16, R13 ;  /* 0x0000000d00107307 */ /* 0x002e64000020d000 */
        /* <DEDUP_REMOVED lines=14> */
.L_x_33358:
[----:B------:R-:W-:Y:S01]  /*1ae0*/  FSETP.GEU.FTZ.AND P0, PT, R14, -R0, PT ;  /* 0x800000000e00720b */ /* 0x000fe20003f1e000 */
[----:B------:R-:W-:-:S12]  /*1af0*/  FADD.FTZ R16, R16, -1 ;  /* 0xbf80000010107421 */ /* 0x000fd80000010000 */
[----:B------:R-:W-:-:S07]  /*1b00*/  @!P0 FADD.FTZ R16, R16, -1 ;  /* 0xbf80000010108421 */ /* 0x000fce0000010000 */
.L_x_33357:
[----:B------:R-:W-:Y:S05]  /*1b10*/  BSYNC B1 ;  /* 0x0000000000017941 */ /* 0x000fea0003800000 */
.L_x_33356:
[----:B------:R-:W-:Y:S01]  /*1b20*/  FFMA.FTZ R15, -R0, R16, R15 ;  /* 0x00000010000f7223 */ /* 0x000fe2000001010f */
[----:B------:R-:W-:Y:S06]  /*1b30*/  BRA `(.L_x_33354) ;  /* 0x00000000007c7947 */ /* 0x000fec0003800000 */
.L_x_33355:
        /* <DEDUP_REMOVED lines=14> */
[----:B------:R1:W2:Y:S03]  /*1c20*/  MUFU.RCP R0, R15 ;  /* 0x0000000f00007308 */ /* 0x0002a60000001000 */
.L_x_33361:
        /* <DEDUP_REMOVED lines=13> */
.L_x_33360:
[----:B------:R-:W-:Y:S05]  /*1d00*/  BSYNC B1 ;  /* 0x0000000000017941 */ /* 0x000fea0003800000 */
.L_x_33359:
[----:B------:R-:W-:-:S04]  /*1d10*/  FMUL.FTZ R14, R14, 1.1920928955078125e-07 ;  /* 0x340000000e0e7820 */ /* 0x000fc80000410000 */
[----:B-1----:R-:W-:-:S07]  /*1d20*/  FMUL.FTZ R15, R13, R14 ;  /* 0x0000000e0d0f7220 */ /* 0x002fce0000410000 */
.L_x_33354:
[----:B------:R-:W-:Y:S05]  /*1d30*/  BSYNC B0 ;  /* 0x0000000000007941 */ /* 0x000fea0003800000 */
.L_x_33353:
[C---:B------:R-:W-:Y:S01]  /*1d40*/  FSETP.GTU.FTZ.AND P0, PT, |R15|.reuse, +INF , PT ;  /* 0x7f8000000f00780b */ /* 0x040fe20003f1c200 */
[----:B------:R-:W-:Y:S01]  /*1d50*/  HADD2.F32 R14, -RZ, R5.H0_H0 ;  /* 0x20000005ff0e7230 */ /* 0x000fe20000004100 */
[----:B------:R-:W-:Y:S01]  /*1d60*/  LOP3.LUT R12, R15, 0x80000000, R12, 0xb8, !PT ;  /* 0x800000000f0c7812 */ /* 0x000fe200078eb80c */
        /* <DEDUP_REMOVED lines=34> */
.L_x_33367:
[----:B------:R-:W-:Y:S01]  /*1f90*/  FSETP.GEU.FTZ.AND P0, PT, R16, -R0, PT ;  /* 0x800000001000720b */ /* 0x000fe20003f1e000 */
[----:B------:R-:W-:-:S12]  /*1fa0*/  FADD.FTZ R18, R18, -1 ;  /* 0xbf80000012127421 */ /* 0x000fd80000010000 */
[----:B------:R-:W-:-:S07]  /*1fb0*/  @!P0 FADD.FTZ R18, R18, -1 ;  /* 0xbf80000012128421 */ /* 0x000fce0000010000 */
.L_x_33366:
[----:B------:R-:W-:Y:S05]  /*1fc0*/  BSYNC B1 ;  /* 0x0000000000017941 */ /* 0x000fea0003800000 */
.L_x_33365:
[----:B------:R-:W-:Y:S01]  /*1fd0*/  FFMA.FTZ R15, -R0, R18, R15 ;  /* 0x00000012000f7223 */ /* 0x000fe2000001010f */
[----:B------:R-:W-:Y:S06]  /*1fe0*/  BRA `(.L_x_33363) ;  /* 0x00000000007c7947 */ /* 0x000fec0003800000 */
.L_x_33364:
[C---:B------:R-:W-:Y:S01]  /*1ff0*/  VIADD R7, R0.reuse, 0xf4800000 ;  /* 0xf480000000077836 */ /* 0x040fe20000000000 */
[----:B------:R-:W-:Y:S01]  /*2000*/  FSETP.GT.FTZ.AND P0, PT, |R13|, RZ, PT ;  /* 0x000000ff0d00720b */ /* 0x000fe20003f14200 */
[----:B------:R-:W-:Y:S01]  /*2010*/  BSSY B1, `(.L_x_33368) ;  /* 0x000001a000017945 */ /* 0x000fe20003800000 */
[----:B0-----:R-:W-:Y:S02]  /*2020*/  LOP3.LUT R17, R0, 0xff800000, RZ, 0xc0, !PT ;  /* 0xff80000000117812 */ /* 0x001fe400078ec0ff */
[----:B-1----:R-:W-:Y:S02]  /*2030*/  LOP3.LUT R16, R7, 0xff800000, RZ, 0xc0, !PT ;  /* 0xff80000007107812 */ /* 0x002fe400078ec0ff */
        /* <DEDUP_REMOVED lines=10> */
.L_x_33370:
        /* <DEDUP_REMOVED lines=13> */
.L_x_33369:
[----:B------:R-:W-:Y:S05]  /*21b0*/  BSYNC B1 ;  /* 0x0000000000017941 */ /* 0x000fea0003800000 */
.L_x_33368:
[----:B------:R-:W-:-:S04]  /*21c0*/  FMUL.FTZ R0, R15, 1.1920928955078125e-07 ;  /* 0x340000000f007820 */ /* 0x000fc80000410000 */
[----:B------:R-:W-:-:S07]  /*21d0*/  FMUL.FTZ R15, R7, R0 ;  /* 0x00000000070f7220 */ /* 0x000fce0000410000 */
.L_x_33363:
[----:B------:R-:W-:Y:S05]  /*21e0*/  BSYNC B0 ;  /* 0x0000000000007941 */ /* 0x000fea0003800000 */
.L_x_33362:
[C---:B------:R-:W-:Y:S01]  /*21f0*/  FSETP.GTU.FTZ.AND P0, PT, |R15|.reuse, +INF , PT ;  /* 0x7f8000000f00780b */ /* 0x040fe20003f1c200 */
[----:B-1----:R-:W-:Y:S01]  /*2200*/  HADD2.F32 R16, -RZ, R5.H1_H1 ;  /* 0x30000005ff107230 */ /* 0x002fe20000004100 */
[----:B------:R-:W-:Y:S01]  /*2210*/  LOP3.LUT R14, R15, 0x80000000, R14, 0xb8, !PT ;  /* 0x800000000f0e7812 */ /* 0x000fe200078eb80e */
[----:B------:R-:W-:Y:S01]  /*2220*/  HADD2.F32 R3, -RZ, R3.H1_H1 ;  /* 0x30000003ff037230 */ /* 0x000fe20000004100 */
        /* <DEDUP_REMOVED lines=33> */
.L_x_33376:
[----:B------:R-:W-:Y:S01]  /*2440*/  FSETP.GEU.FTZ.AND P0, PT, R18, -R0, PT ;  /* 0x800000001200720b */ /* 0x000fe20003f1e000 */
[----:B------:R-:W-:-:S12]  /*2450*/  FADD.FTZ R20, R20, -1 ;  /* 0xbf80000014147421 */ /* 0x000fd80000010000 */
[----:B------:R-:W-:-:S07]  /*2460*/  @!P0 FADD.FTZ R20, R20, -1 ;  /* 0xbf80000014148421 */ /* 0x000fce0000010000 */
.L_x_33375:
[----:B------:R-:W-:Y:S05]  /*2470*/  BSYNC B1 ;  /* 0x0000000000017941 */ /* 0x000fea0003800000 */
.L_x_33374:
[----:B------:R-:W-:Y:S01]  /*2480*/  FFMA.FTZ R5, -R0, R20, R5 ;  /* 0x0000001400057223 */ /* 0x000fe20000010105 */
[----:B------:R-:W-:Y:S06]  /*2490*/  BRA `(.L_x_33372) ;  /* 0x00000000007c7947 */ /* 0x000fec0003800000 */
.L_x_33373:
        /* <DEDUP_REMOVED lines=15> */
.L_x_33379:
        /* <DEDUP_REMOVED lines=13> */
.L_x_33378:
[----:B------:R-:W-:Y:S05]  /*2660*/  BSYNC B1 ;  /* 0x0000000000017941 */ /* 0x000fea0003800000 */
.L_x_33377:
[----:B------:R-:W-:-:S04]  /*2670*/  FMUL.FTZ R0, R7, 1.1920928955078125e-07 ;  /* 0x3400000007007820 */ /* 0x000fc80000410000 */
[----:B------:R-:W-:-:S07]  /*2680*/  FMUL.FTZ R5, R5, R0 ;  /* 0x0000000005057220 */ /* 0x000fce0000410000 */
.L_x_33372:
[----:B------:R-:W-:Y:S05]  /*2690*/  BSYNC B0 ;  /* 0x0000000000007941 */ /* 0x000fea0003800000 */
.L_x_33371:
[----:B------:R-:W2:Y:S01]  /*26a0*/  LDC.64 R18, c[0x0][0x218] ;  /* 0x00008600ff127b82 */ /* 0x000ea20000000a00 */
[C---:B------:R-:W-:Y:S02]  /*26b0*/  FSETP.GTU.FTZ.AND P0, PT, |R5|.reuse, +INF , PT ;  /* 0x7f8000000500780b */ /* 0x040fe40003f1c200 */
[----:B------:R-:W-:Y:S02]  /*26c0*/  LOP3.LUT R16, R5, 0x80000000, R16, 0xb8, !PT ;  /* 0x8000000005107812 */ /* 0x000fe400078eb810 */
[----:B------:R-:W-:Y:S02]  /*26d0*/  FSETP.GEU.FTZ.AND P1, PT, R3, RZ, PT ;  /* 0x000000ff0300720b */ /* 0x000fe40003f3e000 */
[----:B------:R-:W-:Y:S02]  /*26e0*/  FSEL R16, R5, R16, P0 ;  /* 0x0000001005107208 */ /* 0x000fe40000000000 */
[----:B------:R-:W-:Y:S02]  /*26f0*/  F2FP.F16.F32.PACK_AB R9, R9, R8 ;  /* 0x000000080909723e */ /* 0x000fe400000000ff */
[----:B------:R-:W-:-:S02]  /*2700*/  FSETP.NEU.FTZ.AND P0, PT, R16, RZ, PT ;  /* 0x000000ff1000720b */ /* 0x000fc40003f1d000 */
[----:B------:R-:W-:Y:S02]  /*2710*/  FSETP.GEU.FTZ.AND P2, PT, R16, RZ, PT ;  /* 0x000000ff1000720b */ /* 0x000fe40003f5e000 */
[----:B------:R-:W-:Y:S02]  /*2720*/  F2FP.F16.F32.PACK_AB R11, R11, R10 ;  /* 0x0000000a0b0b723e */ /* 0x000fe400000000ff */
[----:B------:R-:W-:Y:S01]  /*2730*/  PLOP3.LUT P0, PT, P0, P2, P1, 0x9f, 0x0 ;  /* 0x000000000000781c */ /* 0x000fe20000705317 */
[----:B--2---:R-:W-:-:S12]  /*2740*/  IMAD.WIDE.U32 R18, R4, 0x2, R18 ;  /* 0x0000000204127825 */ /* 0x004fd800078e0012 */
[----:B------:R-:W-:Y:S01]  /*2750*/  @!P0 FADD.FTZ R16, R3, R16 ;  /* 0x0000001003108221 */ /* 0x000fe20000010000 */
[----:B------:R-:W-:Y:S01]  /*2760*/  IMAD.WIDE R18, R2, 0x4, R18 ;  /* 0x0000000402127825 */ /* 0x000fe200078e0212 */
[----:B------:R-:W-:-:S03]  /*2770*/  F2FP.F16.F32.PACK_AB R3, R12, R6 ;  /* 0x000000060c03723e */ /* 0x000fc600000000ff */
[----:B------:R-:W-:Y:S01]  /*2780*/  F2FP.F16.F32.PACK_AB R5, R16, R14 ;  /* 0x0000000e1005723e */ /* 0x000fe200000000ff */
[----:B------:R-:W-:Y:S04]  /*2790*/  STG.E desc[UR4][R18.64], R9 ;  /* 0x0000000912007986 */ /* 0x000fe8000c101904 */
[----:B------:R-:W-:Y:S04]  /*27a0*/  STG.E desc[UR4][R18.64+0x200], R11 ;  /* 0x0002000b12007986 */ /* 0x000fe8000c101904 */
[----:B------:R-:W-:Y:S04]  /*27b0*/  STG.E desc[UR4][R18.64+0x400], R3 ;  /* 0x0004000312007986 */ /* 0x000fe8000c101904 */
[----:B------:R-:W-:Y:S01]  /*27c0*/  STG.E desc[UR4][R18.64+0x600], R5 ;  /* 0x0006000512007986 */ /* 0x000fe2000c101904 */
[----:B------:R-:W-:Y:S05]  /*27d0*/  EXIT ;  /* 0x000000000000794d */ /* 0x000fea0003800000 */
.L_x_33307:
        /* <DEDUP_REMOVED lines=120> */
.L_x_33387:
[----:B------:R-:W-:Y:S01]  /*2f60*/  FSETP.GEU.FTZ.AND P0, PT, R16, -R28, PT ;  /* 0x8000001c1000720b */ /* 0x000fe20003f1e000 */
[----:B------:R-:W-:-:S12]  /*2f70*/  FADD.FTZ R18, R18, -1 ;  /* 0xbf80000012127421 */ /* 0x000fd80000010000 */
[----:B------:R-:W-:-:S07]  /*2f80*/  @!P0 FADD.FTZ R18, R18, -1 ;  /* 0xbf80000012128421 */ /* 0x000fce0000010000 */
.L_x_33386:
[----:B------:R-:W-:Y:S05]  /*2f90*/  BSYNC B2 ;  /* 0x0000000000027941 */ /* 0x000fea0003800000 */
.L_x_33385:
[----:B------:R-:W-:Y:S01]  /*2fa0*/  FFMA.FTZ R15, -R28, R18, R15 ;  /* 0x000000121c0f7223 */ /* 0x000fe2000001010f */
[----:B------:R-:W-:Y:S06]  /*2fb0*/  BRA `(.L_x_33383) ;  /* 0x00000000007c7947 */ /* 0x000fec0003800000 */
.L_x_33384:
        /* <DEDUP_REMOVED lines=15> */
.L_x_33390:
        /* <DEDUP_REMOVED lines=13> */
.L_x_33389:
[----:B------:R-:W-:Y:S05]  /*3180*/  BSYNC B2 ;  /* 0x0000000000027941 */ /* 0x000fea0003800000 */
.L_x_33388:
[----:B------:R-:W-:-:S04]  /*3190*/  FMUL.FTZ R18, R18, 1.1920928955078125e-07 ;  /* 0x3400000012127820 */ /* 0x000fc80000410000 */
[----:B------:R-:W-:-:S07]  /*31a0*/  FMUL.FTZ R15, R15, R18 ;  /* 0x000000120f0f7220 */ /* 0x000fce0000410000 */
.L_x_33383:
[----:B------:R-:W-:Y:S05]  /*31b0*/  BSYNC B0 ;  /* 0x0000000000007941 */ /* 0x000fea0003800000 */
.L_x_33382:
        /* <DEDUP_REMOVED lines=10> */
.L_x_33381:
[----:B------:R-:W-:Y:S05]  /*3260*/  BSYNC B1 ;  /* 0x0000000000017941 */ /* 0x000fea0003800000 */
.L_x_33380:
        /* <DEDUP_REMOVED lines=33> */
.L_x_33398:
[----:B------:R-:W-:Y:S01]  /*3480*/  FSETP.GEU.FTZ.AND P0, PT, R19, -R7, PT ;  /* 0x800000071300720b */ /* 0x000fe20003f1e000 */
[----:B------:R-:W-:-:S12]  /*3490*/  FADD.FTZ R15, R15, -1 ;  /* 0xbf8000000f0f7421 */ /* 0x000fd80000010000 */
[----:B------:R-:W-:-:S07]  /*34a0*/  @!P0 FADD.FTZ R15, R15, -1 ;  /* 0xbf8000000f0f8421 */ /* 0x000fce0000010000 */
.L_x_33397:
[----:B------:R-:W-:Y:S05]  /*34b0*/  BSYNC B2 ;  /* 0x0000000000027941 */ /* 0x000fea0003800000 */
.L_x_33396:
[----:B------:R-:W-:Y:S01]  /*34c0*/  FFMA.FTZ R16, -R7, R15, R16 ;  /* 0x0000000f07107223 */ /* 0x000fe20000010110 */
[----:B------:R-:W-:Y:S06]  /*34d0*/  BRA `(.L_x_33394) ;  /* 0x0000000000807947 */ /* 0x000fec0003800000 */
.L_x_33395:
[----:B------:R-:W-:Y:S01]  /*34e0*/  VIADD R7, R15, 0xf4800000 ;  /* 0xf48000000f077836 */ /* 0x000fe20000000000 */
[----:B------:R-:W-:Y:S01]  /*34f0*/  BSSY B2, `(.L_x_33399) ;  /* 0x0000019000027945 */ /* 0x000fe20003800000 */
[----:B0-----:R-:W-:-:S03]  /*3500*/  HADD2.F32 R17, -RZ, R10.H0_H0 ;  /* 0x2000000aff117230 */ /* 0x001fc60000004100 */
        /* <DEDUP_REMOVED lines=10> */
.L_x_33401:
        /* <DEDUP_REMOVED lines=13> */
.L_x_33400:
[----:B------:R-:W-:Y:S05]  /*3680*/  BSYNC B2 ;  /* 0x0000000000027941 */ /* 0x000fea0003800000 */
.L_x_33399:
[----:B------:R-:W-:Y:S02]  /*3690*/  LOP3.LUT R15, R15, 0xff800000, RZ, 0xc0, !PT ;  /* 0xff8000000f0f7812 */ /* 0x000fe400078ec0ff */
[----:B------:R-:W-:Y:S01]  /*36a0*/  ISETP.GT.U32.OR P0, PT, R16, 0x7f7fffff, !P0 ;  /* 0x7f7fffff1000780c */ /* 0x000fe20004704470 */
[----:B------:R-:W-:-:S03]  /*36b0*/  FMUL.FTZ R16, R19, 1.1920928955078125e-07 ;  /* 0x3400000013107820 */ /* 0x000fc60000410000 */
[----:B------:R-:W-:-:S05]  /*36c0*/  FSEL R15, R15, +QNAN , !P0 ;  /* 0x7fffffff0f0f7808 */ /* 0x000fca0004000000 */
[----:B------:R-:W-:-:S07]  /*36d0*/  FMUL.FTZ R16, R15, R16 ;  /* 0x000000100f107220 */ /* 0x000fce0000410000 */
.L_x_33394:
[----:B------:R-:W-:Y:S05]  /*36e0*/  BSYNC B0 ;  /* 0x0000000000007941 */ /* 0x000fea0003800000 */
.L_x_33393:
        /* <DEDUP_REMOVED lines=10> */
.L_x_33392:
[----:B------:R-:W-:Y:S05]  /*3790*/  BSYNC B1 ;  /* 0x0000000000017941 */ /* 0x000fea0003800000 */
.L_x_33391:
[----:B------:R-:W-:Y:S01]  /*37a0*/  IADD3 R10, R6, 0x100, RZ ;  /* 0x00000100060a7810 */ /* 0x000fe20007ffe0ff */
[----:B------:R-:W-:Y:S03]  /*37b0*/  BSSY B1, `(.L_x_33402) ;  /* 0x0000050000017945 */ /* 0x000fe60003800000 */
        /* <DEDUP_REMOVED lines=31> */
.L_x_33409:
[----:B------:R-:W-:Y:S01]  /*39b0*/  FSETP.GEU.FTZ.AND P0, PT, R18, -R17, PT ;  /* 0x800000111200720b */ /* 0x000fe20003f1e000 */
[----:B------:R-:W-:-:S12]  /*39c0*/  FADD.FTZ R7, R7, -1 ;  /* 0xbf80000007077421 */ /* 0x000fd80000010000 */
[----:B------:R-:W-:-:S07]  /*39d0*/  @!P0 FADD.FTZ R7, R7, -1 ;  /* 0xbf80000007078421 */ /* 0x000fce0000010000 */
.L_x_33408:
[----:B------:R-:W-:Y:S05]  /*39e0*/  BSYNC B2 ;  /* 0x0000000000027941 */ /* 0x000fea0003800000 */
.L_x_33407:
[----:B------:R-:W-:Y:S01]  /*39f0*/  FFMA.FTZ R10, -R17, R7, R10 ;  /* 0x00000007110a7223 */ /* 0x000fe2000001010a */
[----:B------:R-:W-:Y:S06]  /*3a00*/  BRA `(.L_x_33405) ;  /* 0x00000000007c7947 */ /* 0x000fec0003800000 */
.L_x_33406:
        /* <DEDUP_REMOVED lines=15> */
.L_x_33412:
        /* <DEDUP_REMOVED lines=13> */
.L_x_33411:
[----:B------:R-:W-:Y:S05]  /*3bd0*/  BSYNC B2 ;  /* 0x0000000000027941 */ /* 0x000fea0003800000 */
.L_x_33410:
[----:B------:R-:W-:-:S04]  /*3be0*/  FMUL.FTZ R17, R17, 1.1920928955078125e-07 ;  /* 0x3400000011117820 */ /* 0x000fc80000410000 */
[----:B------:R-:W-:-:S07]  /*3bf0*/  FMUL.FTZ R10, R10, R17 ;  /* 0x000000110a0a7220 */ /* 0x000fce0000410000 */
.L_x_33405:
[----:B------:R-:W-:Y:S05]  /*3c00*/  BSYNC B0 ;  /* 0x0000000000007941 */ /* 0x000fea0003800000 */
.L_x_33404:
        /* <DEDUP_REMOVED lines=10> */
.L_x_33403:
[----:B------:R-:W-:Y:S05]  /*3cb0*/  BSYNC B1 ;  /* 0x0000000000017941 */ /* 0x000fea0003800000 */
.L_x_33402:
        /* <DEDUP_REMOVED lines=33> */
.L_x_33420:
[----:B------:R-:W-:Y:S01]  /*3ed0*/  FSETP.GEU.FTZ.AND P0, PT, R17, -R15, PT ;  /* 0x8000000f1100720b */ /* 0x000fe20003f1e000 */
[----:B------:R-:W-:-:S12]  /*3ee0*/  FADD.FTZ R7, R7, -1 ;  /* 0xbf80000007077421 */ /* 0x000fd80000010000 */
[----:B------:R-:W-:-:S07]  /*3ef0*/  @!P0 FADD.FTZ R7, R7, -1 ;  /* 0xbf80000007078421 */ /* 0x000fce0000010000 */
.L_x_33419:
[----:B------:R-:W-:Y:S05]  /*3f00*/  BSYNC B2 ;  /* 0x0000000000027941 */ /* 0x000fea0003800000 */
.L_x_33418:
[----:B------:R-:W-:Y:S01]  /*3f10*/  FFMA.FTZ R18, -R15, R7, R18 ;  /* 0x000000070f127223 */ /* 0x000fe20000010112 */
[----:B------:R-:W-:Y:S06]  /*3f20*/  BRA `(.L_x_33416) ;  /* 0x0000000000847947 */ /* 0x000fec0003800000 */
.L_x_33417:
        /* <DEDUP_REMOVED lines=16> */
.L_x_33423:
        /* <DEDUP_REMOVED lines=14> */
.L_x_33422:
[----:B------:R-:W-:Y:S05]  /*4110*/  BSYNC B2 ;  /* 0x0000000000027941 */ /* 0x000fea0003800000 */
.L_x_33421:
[----:B------:R-:W-:-:S04]  /*4120*/  FMUL.FTZ R18, R17, 1.1920928955078125e-07 ;  /* 0x3400000011127820 */ /* 0x000fc80000410000 */
[----:B------:R-:W-:-:S07]  /*4130*/  FMUL.FTZ R18, R11, R18 ;  /* 0x000000120b127220 */ /* 0x000fce0000410000 */
.L_x_33416:
[----:B------:R-:W-:Y:S05]  /*4140*/  BSYNC B0 ;  /* 0x0000000000007941 */ /* 0x000fea0003800000 */
.L_x_33415:
        /* <DEDUP_REMOVED lines=10> */
.L_x_33414:
[----:B------:R-:W-:Y:S05]  /*41f0*/  BSYNC B1 ;  /* 0x0000000000017941 */ /* 0x000fea0003800000 */
.L_x_33413:
        /* <DEDUP_REMOVED lines=33> */
.L_x_33431:
[----:B------:R-:W-:Y:S01]  /*4410*/  FSETP.GEU.FTZ.AND P0, PT, R19, -R17, PT ;  /* 0x800000111300720b */ /* 0x000fe20003f1e000 */
[----:B------:R-:W-:-:S12]  /*4420*/  FADD.FTZ R7, R7, -1 ;  /* 0xbf80000007077421 */ /* 0x000fd80000010000 */
[----:B------:R-:W-:-:S07]  /*4430*/  @!P0 FADD.FTZ R7, R7, -1 ;  /* 0xbf80000007078421 */ /* 0x000fce0000010000 */
.L_x_33430:
[----:B------:R-:W-:Y:S05]  /*4440*/  BSYNC B2 ;  /* 0x0000000000027941 */ /* 0x000fea0003800000 */
.L_x_33429:
[----:B------:R-:W-:Y:S01]  /*4450*/  FFMA.FTZ R16, -R17, R7, R16 ;  /* 0x0000000711107223 */ /* 0x000fe20000010110 */
[----:B------:R-:W-:Y:S06]  /*4460*/  BRA `(.L_x_33427) ;  /* 0x0000000000887947 */ /* 0x000fec0003800000 */
.L_x_33428:
        /* <DEDUP_REMOVED lines=14> */
[----:B------:R-:W-:Y:S02]  /*4550*/  IMAD.MOV.U32 R19, RZ, RZ, R17 ;  /* 0x000000ffff137224 */ /* 0x000fe400078e0011 */
[----:B------:R-:W-:Y:S01]  /*4560*/  IMAD.MOV.U32 R17, RZ, RZ, R18 ;  /* 0x000000ffff117224 */ /* 0x000fe200078e0012 */
[----:B------:R-:W-:-:S04]  /*4570*/  LOP3.LUT R16, R16, 0x3f800000, RZ, 0xfc, !PT ;  /* 0x3f80000010107812 */ /* 0x000fc800078efcff */
[----:B------:R0:W1:Y:S03]  /*4580*/  MUFU.RCP R7, R16 ;  /* 0x0000001000077308 */ /* 0x0000660000001000 */
.L_x_33434:
        /* <DEDUP_REMOVED lines=13> */
.L_x_33433:
[----:B------:R-:W-:Y:S05]  /*4660*/  BSYNC B2 ;  /* 0x0000000000027941 */ /* 0x000fea0003800000 */
.L_x_33432:
[----:B0-----:R-:W-:-:S04]  /*4670*/  FMUL.FTZ R16, R19, 1.1920928955078125e-07 ;  /* 0x3400000013107820 */ /* 0x001fc80000410000 */
[----:B------:R-:W-:-:S07]  /*4680*/  FMUL.FTZ R16, R15, R16 ;  /* 0x000000100f107220 */ /* 0x000fce0000410000 */
.L_x_33427:
[----:B------:R-:W-:Y:S05]  /*4690*/  BSYNC B0 ;  /* 0x0000000000007941 */ /* 0x000fea0003800000 */
.L_x_33426:
        /* <DEDUP_REMOVED lines=10> */
.L_x_33425:
[----:B------:R-:W-:Y:S05]  /*4740*/  BSYNC B1 ;  /* 0x0000000000017941 */ /* 0x000fea0003800000 */
.L_x_33424:
        /* <DEDUP_REMOVED lines=33> */
.L_x_33442:
[----:B------:R-:W-:Y:S01]  /*4960*/  FSETP.GEU.FTZ.AND P0, PT, R17, -R19, PT ;  /* 0x800000131100720b */ /* 0x000fe20003f1e000 */
[----:B------:R-:W-:-:S12]  /*4970*/  FADD.FTZ R15, R15, -1 ;  /* 0xbf8000000f0f7421 */ /* 0x000fd80000010000 */
[----:B------:R-:W-:-:S07]  /*4980*/  @!P0 FADD.FTZ R15, R15, -1 ;  /* 0xbf8000000f0f8421 */ /* 0x000fce0000010000 */
.L_x_33441:
[----:B------:R-:W-:Y:S05]  /*4990*/  BSYNC B2 ;  /* 0x0000000000027941 */ /* 0x000fea0003800000 */
.L_x_33440:
[----:B------:R-:W-:Y:S01]  /*49a0*/  FFMA.FTZ R0, -R19, R15, R0 ;  /* 0x0000000f13007223 */ /* 0x000fe20000010100 */
[----:B------:R-:W-:Y:S06]  /*49b0*/  BRA `(.L_x_33438) ;  /* 0x0000000000887947 */ /* 0x000fec0003800000 */
.L_x_33439:
        /* <DEDUP_REMOVED lines=18> */
.L_x_33445:
        /* <DEDUP_REMOVED lines=13> */
.L_x_33444:
[----:B------:R-:W-:Y:S05]  /*4bb0*/  BSYNC B2 ;  /* 0x0000000000027941 */ /* 0x000fea0003800000 */
.L_x_33443:
[----:B------:R-:W-:-:S04]  /*4bc0*/  FMUL.FTZ R0, R19, 1.1920928955078125e-07 ;  /* 0x3400000013007820 */ /* 0x000fc80000410000 */
[----:B------:R-:W-:-:S07]  /*4bd0*/  FMUL.FTZ R0, R15, R0 ;  /* 0x000000000f007220 */ /* 0x000fce0000410000 */
.L_x_33438:
[----:B------:R-:W-:Y:S05]  /*4be0*/  BSYNC B0 ;  /* 0x0000000000007941 */ /* 0x000fea0003800000 */
.L_x_33437:
        /* <DEDUP_REMOVED lines=10> */
.L_x_33436:
[----:B------:R-:W-:Y:S05]  /*4c90*/  BSYNC B1 ;  /* 0x0000000000017941 */ /* 0x000fea0003800000 */
.L_x_33435:
        /* <DEDUP_REMOVED lines=33> */
.L_x_33453:
[----:B------:R-:W-:Y:S01]  /*4eb0*/  FSETP.GEU.FTZ.AND P0, PT, R16, -R18, PT ;  /* 0x800000121000720b */ /* 0x000fe20003f1e000 */
[----:B------:R-:W-:-:S12]  /*4ec0*/  FADD.FTZ R0, R0, -1 ;  /* 0xbf80000000007421 */ /* 0x000fd80000010000 */
[----:B------:R-:W-:-:S07]  /*4ed0*/  @!P0 FADD.FTZ R0, R0, -1 ;  /* 0xbf80000000008421 */ /* 0x000fce0000010000 */
.L_x_33452:
[----:B------:R-:W-:Y:S05]  /*4ee0*/  BSYNC B2 ;  /* 0x0000000000027941 */ /* 0x000fea0003800000 */
.L_x_33451:
[----:B------:R-:W-:Y:S01]  /*4ef0*/  FFMA.FTZ R3, -R18, R0, R3 ;  /* 0x0000000012037223 */ /* 0x000fe20000010103 */
[----:B------:R-:W-:Y:S06]  /*4f00*/  BRA `(.L_x_33449) ;  /* 0x00000000007c7947 */ /* 0x000fec0003800000 */
.L_x_33450:
        /* <DEDUP_REMOVED lines=15> */
.L_x_33456:
        /* <DEDUP_REMOVED lines=13> */
.L_x_33455:
[----:B------:R-:W-:Y:S05]  /*50d0*/  BSYNC B2 ;  /* 0x0000000000027941 */ /* 0x000fea0003800000 */
.L_x_33454:
[----:B------:R-:W-:-:S04]  /*50e0*/  FMUL.FTZ R16, R16, 1.1920928955078125e-07 ;  /* 0x3400000010107820 */ /* 0x000fc80000410000 */
[----:B------:R-:W-:-:S07]  /*50f0*/  FMUL.FTZ R3, R3, R16 ;  /* 0x0000001003037220 */ /* 0x000fce0000410000 */
.L_x_33449:
[----:B------:R-:W-:Y:S05]  /*5100*/  BSYNC B0 ;  /* 0x0000000000007941 */ /* 0x000fea0003800000 */
.L_x_33448:
[C---:B------:R-:W-:Y:S01]  /*5110*/  FSETP.GTU.FTZ.AND P0, PT, |R3|.reuse, +INF , PT ;  /* 0x7f8000000300780b */ /* 0x040fe20003f1c200 */
[----:B0-----:R-:W-:Y:S01]  /*5120*/  HADD2.F32 R15, -RZ, R22.H0_H0 ;  /* 0x20000016ff0f7230 */ /* 0x001fe20000004100 */
        /* <DEDUP_REMOVED lines=8> */
.L_x_33447:
[----:B------:R-:W-:Y:S05]  /*51b0*/  BSYNC B1 ;  /* 0x0000000000017941 */ /* 0x000fea0003800000 */
.L_x_33446:
        /* <DEDUP_REMOVED lines=33> */
.L_x_33464:
[----:B------:R-:W-:Y:S01]  /*53d0*/  FSETP.GEU.FTZ.AND P0, PT, R17, -R19, PT ;  /* 0x800000131100720b */ /* 0x000fe20003f1e000 */
[----:B------:R-:W-:-:S12]  /*53e0*/  FADD.FTZ R15, R15, -1 ;  /* 0xbf8000000f0f7421 */ /* 0x000fd80000010000 */
[----:B------:R-:W-:-:S07]  /*53f0*/  @!P0 FADD.FTZ R15, R15, -1 ;  /* 0xbf8000000f0f8421 */ /* 0x000fce0000010000 */
.L_x_33463:
[----:B------:R-:W-:Y:S05]  /*5400*/  BSYNC B2 ;  /* 0x0000000000027941 */ /* 0x000fea0003800000 */
.L_x_33462:
[----:B------:R-:W-:Y:S01]  /*5410*/  FFMA.FTZ R0, -R19, R15, R0 ;  /* 0x0000000f13007223 */ /* 0x000fe20000010100 */
[----:B------:R-:W-:Y:S06]  /*5420*/  BRA `(.L_x_33460) ;  /* 0x00000000007c7947 */ /* 0x000fec0003800000 */
.L_x_33461:
        /* <DEDUP_REMOVED lines=15> */
.L_x_33467:
        /* <DEDUP_REMOVED lines=13> */
.L_x_33466:
[----:B------:R-:W-:Y:S05]  /*55f0*/  BSYNC B2 ;  /* 0x0000000000027941 */ /* 0x000fea0003800000 */
.L_x_33465:
[----:B------:R-:W-:-:S04]  /*5600*/  FMUL.FTZ R0, R17, 1.1920928955078125e-07 ;  /* 0x3400000011007820 */ /* 0x000fc80000410000 */
[----:B------:R-:W-:-:S07]  /*5610*/  FMUL.FTZ R0, R15, R0 ;  /* 0x000000000f007220 */ /* 0x000fce0000410000 */
.L_x_33460:
[----:B------:R-:W-:Y:S05]  /*5620*/  BSYNC B0 ;  /* 0x0000000000007941 */ /* 0x000fea0003800000 */
.L_x_33459:
        /* <DEDUP_REMOVED lines=10> */
.L_x_33458:
[----:B------:R-:W-:Y:S05]  /*56d0*/  BSYNC B1 ;  /* 0x0000000000017941 */ /* 0x000fea0003800000 */
.L_x_33457:
        /* <DEDUP_REMOVED lines=17> */
.L_x_33470:
[----:B------:R-:W-:-:S13]  /*57f0*/  ISETP.GE.AND P0, PT, R6, R5, PT ;  /* 0x000000050600720c */ /* 0x000fda0003f06270 */
[----:B------:R-:W-:Y:S05]  /*5800*/  @P0 BRA `(.L_x_33472) ;  /* 0x0000000000300947 */ /* 0x000fea0003800000 */
[----:B-1----:R-:W1:Y:S01]  /*5810*/  LDC.64 R8, c[0x0][0x218] ;  /* 0x00008600ff087b82 */ /* 0x002e620000000a00 */
[----:B------:R-:W-:Y:S01]  /*5820*/  IADD3 R13, R4, R6, RZ ;  /* 0x00000006040d7210 */ /* 0x000fe20007ffe0ff */
[----:B------:R-:W-:-:S04]  /*5830*/  VIADD R6, R6, 0x80 ;  /* 0x0000008006067836 */ /* 0x000fc80000000000 */
[----:B-1----:R-:W-:-:S05]  /*5840*/  IMAD.WIDE.U32 R8, R13, 0x2, R8 ;  /* 0x000000020d087825 */ /* 0x002fca00078e0008 */
[----:B------:R1:W-:Y:S02]  /*5850*/  STG.E.U16 desc[UR4][R8.64], R10 ;  /* 0x0000000a08007986 */ /* 0x0003e4000c101504 */
.L_x_33471:
[----:B------:R-:W-:-:S13]  /*5860*/  ISETP.GE.AND P0, PT, R6, R5, PT ;  /* 0x000000050600720c */ /* 0x000fda0003f06270 */
[----:B------:R-:W-:Y:S05]  /*5870*/  @P0 BRA `(.L_x_33473) ;  /* 0x0000000000300947 */ /* 0x000fea0003800000 */
[----:B-1----:R-:W1:Y:S01]  /*5880*/  LDC.64 R8, c[0x0][0x218] ;  /* 0x00008600ff087b82 */ /* 0x002e620000000a00 */
[----:B0-----:R-:W-:Y:S01]  /*5890*/  IMAD.IADD R13, R4, 0x1, R6 ;  /* 0x00000001040d7824 */ /* 0x001fe200078e0206 */
[----:B------:R-:W-:-:S03]  /*58a0*/  IADD3 R6, R6, 0x80, RZ ;  /* 0x0000008006067810 */ /* 0x000fc60007ffe0ff */
[----:B-1----:R-:W-:-:S05]  /*58b0*/  IMAD.WIDE.U32 R8, R13, 0x2, R8 ;  /* 0x000000020d087825 */ /* 0x002fca00078e0008 */
[----:B------:R2:W-:Y:S02]  /*58c0*/  STG.E.U16 desc[UR4][R8.64], R11 ;  /* 0x0000000b08007986 */ /* 0x0005e4000c101504 */
.L_x_33472:
[----:B------:R-:W-:-:S13]  /*58d0*/  ISETP.GE.AND P0, PT, R6, R5, PT ;  /* 0x000000050600720c */ /* 0x000fda0003f06270 */
[----:B------:R-:W-:Y:S05]  /*58e0*/  @P0 BRA `(.L_x_33474) ;  /* 0x0000000000340947 */ /* 0x000fea0003800000 */
[----:B-12---:R-:W1:Y:S01]  /*58f0*/  LDC.64 R8, c[0x0][0x218] ;  /* 0x00008600ff087b82 */ /* 0x006e620000000a00 */
[----:B------:R-:W-:Y:S02]  /*5900*/  IMAD.IADD R11, R4, 0x1, R6 ;  /* 0x00000001040b7824 */ /* 0x000fe400078e0206 */
[----:B------:R-:W-:Y:S02]  /*5910*/  VIADD R6, R6, 0x80 ;  /* 0x0000008006067836 */ /* 0x000fe40000000000 */
[----:B-1----:R-:W-:-:S05]  /*5920*/  IMAD.WIDE.U32 R8, R11, 0x2, R8 ;  /* 0x000000020b087825 */ /* 0x002fca00078e0008 */
[----:B------:R2:W-:Y:S02]  /*5930*/  STG.E.U16 desc[UR4][R8.64], R7 ;  /* 0x0000000708007986 */ /* 0x0005e4000c101504 */
.L_x_33473:
        /* <DEDUP_REMOVED lines=8> */
.L_x_33474:
[----:B------:R-:W-:Y:S05]  /*59c0*/  BSYNC B1 ;  /* 0x0000000000017941 */ /* 0x000fea0003800000 */
.L_x_33469:
[----:B------:R-:W-:-:S13]  /*59d0*/  ISETP.GE.AND P0, PT, R6, R5, PT ;  /* 0x000000050600720c */ /* 0x000fda0003f06270 */
[----:B-123--:R-:W1:Y:S01]  /*59e0*/  @!P0 LDC.64 R8, c[0x0][0x218] ;  /* 0x00008600ff088b82 */ /* 0x00ee620000000a00 */
[----:B------:R-:W-:Y:S01]  /*59f0*/  @!P0 IMAD.IADD R7, R4, 0x1, R6 ;  /* 0x0000000104078824 */ /* 0x000fe200078e0206 */
[----:B------:R-:W-:-:S03]  /*5a00*/  @!P0 IADD3 R6, R6, 0x80, RZ ;  /* 0x0000008006068810 */ /* 0x000fc60007ffe0ff */
[----:B-1----:R-:W-:-:S05]  /*5a10*/  @!P0 IMAD.WIDE.U32 R8, R7, 0x2, R8 ;  /* 0x0000000207088825 */ /* 0x002fca00078e0008 */
[----:B------:R3:W-:Y:S02]  /*5a20*/  @!P0 STG.E.U16 desc[UR4][R8.64], R3 ;  /* 0x0000000308008986 */ /* 0x0007e4000c101504 */
.L_x_33475:
[----:B------:R-:W-:Y:S05]  /*5a30*/  BSYNC B0 ;  /* 0x0000000000007941 */ /* 0x000fea0003800000 */
.L_x_33468:
        /* <DEDUP_REMOVED lines=8> */
.L_x_33476:
        /* <DEDUP_REMOVED lines=12> */
.L_x_57511:


//--------------------- .text._ZN2at6native29vectorized_elementwise_kernelILi4ENS0_13BinaryFunctorIN3c104HalfES4_S4_ZZZNS0_21remainder_kernel_cudaERNS_18TensorIteratorBaseEENKUlvE0_clEvENKUlvE1_clEvEUlS4_S4_E_EESt5arrayIPcLm3EEEEviT0_T1_ --------------------------
	.section	.text._ZN2at6native29vectorized_elementwise_kernelILi4ENS0_13BinaryFunctorIN3c104HalfES4_S4_ZZZNS0_21remainder_kernel_cudaERNS_18TensorIteratorBaseEENKUlvE0_clEvENKUlvE1_clEvEUlS4_S4_E_EESt5arrayIPcLm3EEEEviT0_T1_,"ax",@progbits
	.align	128
        .global         _ZN2at6native29vectorized_elementwise_kernelILi4ENS0_13BinaryFunctorIN3c104HalfES4_S4_ZZZNS0_21remainder_kernel_cudaERNS_18TensorIteratorBaseEENKUlvE0_clEvENKUlvE1_clEvEUlS4_S4_E_EESt5arrayIPcLm3EEEEviT0_T1_
        .type           _ZN2at6native29vectorized_elementwise_kernelILi4ENS0_13BinaryFunctorIN3c104HalfES4_S4_ZZZNS0_21remainder_kernel_cudaERNS_18TensorIteratorBaseEENKUlvE0_clEvENKUlvE1_clEvEUlS4_S4_E_EESt5arrayIPcLm3EEEEviT0_T1_,@function
        .size           _ZN2at6native29vectorized_elementwise_kernelILi4ENS0_13BinaryFunctorIN3c104HalfES4_S4_ZZZNS0_21remainder_kernel_cudaERNS_18TensorIteratorBaseEENKUlvE0_clEvENKUlvE1_clEvEUlS4_S4_E_EESt5arrayIPcLm3EEEEviT0_T1_,(.L_x_57512 - _ZN2at6native29vectorized_elementwise_kernelILi4ENS0_13BinaryFunctorIN3c104HalfES4_S4_ZZZNS0_21remainder_kernel_cudaERNS_18TensorIteratorBaseEENKUlvE0_clEvENKUlvE1_clEvEUlS4_S4_E_EESt5arrayIPcLm3EEEEviT0_T1_)
        .other          _ZN2at6native29vectorized_elementwise_kernelILi4ENS0_13BinaryFunctorIN3c104HalfES4_S4_ZZZNS0_21remainder_kernel_cudaERNS_18TensorIteratorBaseEENKUlvE0_clEvENKUlvE1_clEvEUlS4_S4_E_EESt5arrayIPcLm3EEEEviT0_T1_,@"STO_CUDA_ENTRY STV_DEFAULT"
_ZN2at6native29vectorized_elementwise_kernelILi4ENS0_13BinaryFunctorIN3c104HalfES4_S4_ZZZNS0_21remainder_kernel_cudaERNS_18TensorIteratorBaseEENKUlvE0_clEvENKUlvE1_clEvEUlS4_S4_E_EESt5arrayIPcLm3EEEEviT0_T1_:
.text._ZN2at6native29vectorized_elementwise_kernelILi4ENS0_13BinaryFunctorIN3c104HalfES4_S4_ZZZNS0_21remainder_kernel_cudaERNS_18TensorIteratorBaseEENKUlvE0_clEvENKUlvE1_clEvEUlS4_S4_E_EESt5arrayIPcLm3EEEEviT0_T1_:
        /* <DEDUP_REMOVED lines=48> */
.L_x_33483:
[----:B------:R-:W-:Y:S01]  /*0300*/  FSETP.GEU.FTZ.AND P0, PT, R16, -R0, PT ;  /* 0x800000001000720b */ /* 0x000fe20003f1e000 */
[----:B------:R-:W-:-:S12]  /*0310*/  FADD.FTZ R14, R14, -1 ;  /* 0xbf8000000e0e7421 */ /* 0x000fd80000010000 */
[----:B------:R-:W-:-:S07]  /*0320*/  @!P0 FADD.FTZ R14, R14, -1 ;  /* 0xbf8000000e0e8421 */ /* 0x000fce0000010000 */
.L_x_33482:
[----:B------:R-:W-:Y:S05]  /*0330*/  BSYNC B1 ;  /* 0x0000000000017941 */ /* 0x000fea0003800000 */
.L_x_33481:
[----:B------:R-:W-:Y:S01]  /*0340*/  FFMA.FTZ R19, -R0, R14, R19 ;  /* 0x0000000e00137223 */ /* 0x000fe20000010113 */
[----:B------:R-:W-:Y:S06]  /*0350*/  BRA `(.L_x_33479) ;  /* 0x00000000007c7947 */ /* 0x000fec0003800000 */
.L_x_33480:
        /* <DEDUP_REMOVED lines=15> */
.L_x_33486:
        /* <DEDUP_REMOVED lines=13> */
.L_x_33485:
[----:B------:R-:W-:Y:S05]  /*0520*/  BSYNC B1 ;  /* 0x0000000000017941 */ /* 0x000fea0003800000 */
.L_x_33484:
[----:B------:R-:W-:-:S04]  /*0530*/  FMUL.FTZ R15, R15, 1.1920928955078125e-07 ;  /* 0x340000000f0f7820 */ /* 0x000fc80000410000 */
[----:B------:R-:W-:-:S07]  /*0540*/  FMUL.FTZ R19, R14, R15 ;  /* 0x0000000f0e137220 */ /* 0x000fce0000410000 */
.L_x_33479:
[----:B------:R-:W-:Y:S05]  /*0550*/  BSYNC B0 ;  /* 0x0000000000007941 */ /* 0x000fea0003800000 */
.L_x_33478:
[C---:B------:R-:W-:Y:S01]  /*0560*/  FSETP.GTU.FTZ.AND P0, PT, |R19|.reuse, +INF , PT ;  /* 0x7f8000001300780b */ /* 0x040fe20003f1c200 */
[----:B------:R-:W-:Y:S01]  /*0570*/  HADD2.F32 R15, -RZ, R10.H1_H1 ;  /* 0x3000000aff0f7230 */ /* 0x000fe20000004100 */
[----:B------:R-:W-:Y:S01]  /*0580*/  LOP3.LUT R12, R19, 0x80000000, R12, 0xb8, !PT ;  /* 0x80000000130c7812 */ /* 0x000fe200078eb80c */
[----:B------:R-:W-:Y:S01]  /*0590*/  HADD2.F32 R10, -RZ, R8.H1_H1 ;  /* 0x30000008ff0a7230 */ /* 0x000fe20000004100 */
[----:B------:R-:W-:Y:S01]  /*05a0*/  FSETP.GEU.FTZ.AND P1, PT, R13, RZ, PT ;  /* 0x000000ff0d00720b */ /* 0x000fe20003f3e000 */
[----:B------:R-:W-:Y:S01]  /*05b0*/  BSSY B0, `(.L_x_33487) ;  /* 0x0000046000007945 */ /* 0x000fe20003800000 */
[----:B------:R-:W-:Y:S01]  /*05c0*/  FSEL R12, R19, R12, P0 ;  /* 0x0000000c130c7208 */ /* 0x000fe20000000000 */
[----:B0-----:R-:W-:-:S03]  /*05d0*/  FADD.FTZ R17, |R15|, -RZ ;  /* 0x800000ff0f117221 */ /* 0x001fc60000010200 */
        /* <DEDUP_REMOVED lines=30> */
.L_x_33492:
[----:B------:R-:W-:Y:S01]  /*07c0*/  FSETP.GEU.FTZ.AND P0, PT, R19, -R0, PT ;  /* 0x800000001300720b */ /* 0x000fe20003f1e000 */
[----:B------:R-:W-:-:S12]  /*07d0*/  FADD.FTZ R12, R12, -1 ;  /* 0xbf8000000c0c7421 */ /* 0x000fd80000010000 */
[----:B------:R-:W-:-:S07]  /*07e0*/  @!P0 FADD.FTZ R12, R12, -1 ;  /* 0xbf8000000c0c8421 */ /* 0x000fce0000010000 */
.L_x_33491:
[----:B------:R-:W-:Y:S05]  /*07f0*/  BSYNC B1 ;  /* 0x0000000000017941 */ /* 0x000fea0003800000 */
.L_x_33490:
[----:B------:R-:W-:Y:S01]  /*0800*/  FFMA.FTZ R17, -R0, R12, R17 ;  /* 0x0000000c00117223 */ /* 0x000fe20000010111 */
[----:B------:R-:W-:Y:S06]  /*0810*/  BRA `(.L_x_33488) ;  /* 0x00000000007c7947 */ /* 0x000fec0003800000 */
.L_x_33489:
        /* <DEDUP_REMOVED lines=15> */
.L_x_33495:
        /* <DEDUP_REMOVED lines=13> */
.L_x_33494:
[----:B------:R-:W-:Y:S05]  /*09e0*/  BSYNC B1 ;  /* 0x0000000000017941 */ /* 0x000fea0003800000 */
.L_x_33493:
[----:B------:R-:W-:-:S04]  /*09f0*/  FMUL.FTZ R13, R13, 1.1920928955078125e-07 ;  /* 0x340000000d0d7820 */ /* 0x000fc80000410000 */
[----:B------:R-:W-:-:S07]  /*0a00*/  FMUL.FTZ R17, R12, R13 ;  /* 0x0000000d0c117220 */ /* 0x000fce0000410000 */
.L_x_33488:
[----:B------:R-:W-:Y:S05]  /*0a10*/  BSYNC B0 ;  /* 0x0000000000007941 */ /* 0x000fea0003800000 */
.L_x_33487:
[C---:B------:R-:W-:Y:S01]  /*0a20*/  FSETP.GTU.FTZ.AND P0, PT, |R17|.reuse, +INF , PT ;  /* 0x7f8000001100780b */ /* 0x040fe20003f1c200 */
[----:B------:R-:W-:Y:S01]  /*0a30*/  HADD2.F32 R12, -RZ, R9.H0_H0 ;  /* 0x20000009ff0c7230 */ /* 0x000fe20000004100 */
[C---:B------:R-:W-:Y:S01]  /*0a40*/  LOP3.LUT R0, R17.reuse, 0x80000000, R15, 0xb8, !PT ;  /* 0x8000000011007812 */ /* 0x040fe200078eb80f */
[----:B------:R-:W-:Y:S01]  /*0a50*/  HADD2.F32 R15, -RZ, R11.H0_H0 ;  /* 0x2000000bff0f7230 */ /* 0x000fe20000004100 */
[----:B------:R-:W-:Y:S01]  /*0a60*/  FSETP.GEU.FTZ.AND P1, PT, R10, RZ, PT ;  /* 0x000000ff0a00720b */ /* 0x000fe20003f3e000 */
[----:B------:R-:W-:Y:S01]  /*0a70*/  BSSY B0, `(.L_x_33496) ;  /* 0x0000045000007945 */ /* 0x000fe20003800000 */
[----:B------:R-:W-:Y:S02]  /*0a80*/  FSEL R13, R17, R0, P0 ;  /* 0x00000000110d7208 */ /* 0x000fe40000000000 */
[----:B------:R-:W-:Y:S02]  /*0a90*/  FADD.FTZ R17, |R15|, -RZ ;  /* 0x800000ff0f117221 */ /* 0x000fe40000010200 */
        /* <DEDUP_REMOVED lines=29> */
.L_x_33501:
[----:B------:R-:W-:Y:S01]  /*0c70*/  FSETP.GEU.FTZ.AND P0, PT, R19, -R0, PT ;  /* 0x800000001300720b */ /* 0x000fe20003f1e000 */
[----:B------:R-:W-:-:S12]  /*0c80*/  FADD.FTZ R10, R10, -1 ;  /* 0xbf8000000a0a7421 */ /* 0x000fd80000010000 */
[----:B------:R-:W-:-:S07]  /*0c90*/  @!P0 FADD.FTZ R10, R10, -1 ;  /* 0xbf8000000a0a8421 */ /* 0x000fce0000010000 */
.L_x_33500:
[----:B------:R-:W-:Y:S05]  /*0ca0*/  BSYNC B1 ;  /* 0x0000000000017941 */ /* 0x000fea0003800000 */
.L_x_33499:
[----:B------:R-:W-:Y:S01]  /*0cb0*/  FFMA.FTZ R17, -R0, R10, R17 ;  /* 0x0000000a00117223 */ /* 0x000fe20000010111 */
[----:B------:R-:W-:Y:S06]  /*0cc0*/  BRA `(.L_x_33497) ;  /* 0x00000000007c7947 */ /* 0x000fec0003800000 */
.L_x_33498:
        /* <DEDUP_REMOVED lines=15> */
.L_x_33504:
        /* <DEDUP_REMOVED lines=13> */
.L_x_33503:
[----:B------:R-:W-:Y:S05]  /*0e90*/  BSYNC B1 ;  /* 0x0000000000017941 */ /* 0x000fea0003800000 */
.L_x_33502:
[----:B0-----:R-:W-:-:S04]  /*0ea0*/  FMUL.FTZ R17, R14, 1.1920928955078125e-07 ;  /* 0x340000000e117820 */ /* 0x001fc80000410000 */
[----:B------:R-:W-:-:S07]  /*0eb0*/  FMUL.FTZ R17, R10, R17 ;  /* 0x000000110a117220 */ /* 0x000fce0000410000 */
.L_x_33497:
[----:B------:R-:W-:Y:S05]  /*0ec0*/  BSYNC B0 ;  /* 0x0000000000007941 */ /* 0x000fea0003800000 */
.L_x_33496:
[C---:B------:R-:W-:Y:S01]  /*0ed0*/  FSETP.GTU.FTZ.AND P0, PT, |R17|.reuse, +INF , PT ;  /* 0x7f8000001100780b */ /* 0x040fe20003f1c200 */
[----:B------:R-:W-:Y:S01]  /*0ee0*/  HADD2.F32 R10, -RZ, R11.H1_H1 ;  /* 0x3000000bff0a7230 */ /* 0x000fe20000004100 */
[C---:B------:R-:W-:Y:S01]  /*0ef0*/  LOP3.LUT R0, R17.reuse, 0x80000000, R15, 0xb8, !PT ;  /* 0x8000000011007812 */ /* 0x040fe200078eb80f */
[----:B------:R-:W-:Y:S01]  /*0f00*/  HADD2.F32 R11, -RZ, R9.H1_H1 ;  /* 0x30000009ff0b7230 */ /* 0x000fe20000004100 */
[----:B------:R-:W-:Y:S01]  /*0f10*/  FSETP.GEU.FTZ.AND P1, PT, R12, RZ, PT ;  /* 0x000000ff0c00720b */ /* 0x000fe20003f3e000 */
[----:B------:R-:W-:Y:S01]  /*0f20*/  BSSY B0, `(.L_x_33505) ;  /* 0x0000046000007945 */ /* 0x000fe20003800000 */
[----:B------:R-:W-:Y:S01]  /*0f30*/  FSEL R0, R17, R0, P0 ;  /* 0x0000000011007208 */ /* 0x000fe20000000000 */
[----:B------:R-:W-:-:S03]  /*0f40*/  FADD.FTZ R15, |R10|, -RZ ;  /* 0x800000ff0a0f7221 */ /* 0x000fc60000010200 */
        /* <DEDUP_REMOVED lines=30> */
.L_x_33510:
[----:B------:R-:W-:Y:S01]  /*1130*/  FSETP.GEU.FTZ.AND P0, PT, R16, -R0, PT ;  /* 0x800000001000720b */ /* 0x000fe20003f1e000 */
[----:B------:R-:W-:-:S12]  /*1140*/  FADD.FTZ R12, R12, -1 ;  /* 0xbf8000000c0c7421 */ /* 0x000fd80000010000 */
[----:B------:R-:W-:-:S07]  /*1150*/  @!P0 FADD.FTZ R12, R12, -1 ;  /* 0xbf8000000c0c8421 */ /* 0x000fce0000010000 */
.L_x_33509:
[----:B------:R-:W-:Y:S05]  /*1160*/  BSYNC B1 ;  /* 0x0000000000017941 */ /* 0x000fea0003800000 */
.L_x_33508:
[----:B------:R-:W-:Y:S01]  /*1170*/  FFMA.FTZ R15, -R0, R12, R15 ;  /* 0x0000000c000f7223 */ /* 0x000fe2000001010f */
[----:B------:R-:W-:Y:S06]  /*1180*/  BRA `(.L_x_33506) ;  /* 0x00000000007c7947 */ /* 0x000fec0003800000 */
.L_x_33507:
        /* <DEDUP_REMOVED lines=15> */
.L_x_33513:
        /* <DEDUP_REMOVED lines=13> */
.L_x_33512:
[----:B------:R-:W-:Y:S05]  /*1350*/  BSYNC B1 ;  /* 0x0000000000017941 */ /* 0x000fea0003800000 */
.L_x_33511:
[----:B0-----:R-:W-:-:S04]  /*1360*/  FMUL.FTZ R15, R14, 1.1920928955078125e-07 ;  /* 0x340000000e0f7820 */ /* 0x001fc80000410000 */
[----:B------:R-:W-:-:S07]  /*1370*/  FMUL.FTZ R15, R12, R15 ;  /* 0x0000000f0c0f7220 */ /* 0x000fce0000410000 */
.L_x_33506:
[----:B------:R-:W-:Y:S05]  /*1380*/  BSYNC B0 ;  /* 0x0000000000007941 */ /* 0x000fea0003800000 */
.L_x_33505:
[C---:B------:R-:W-:Y:S01]  /*1390*/  FSETP.GTU.FTZ.AND P0, PT, |R15|.reuse, +INF , PT ;  /* 0x7f8000000f00780b */ /* 0x040fe20003f1c200 */
[----:B-----5:R-:W-:Y:S01]  /*13a0*/  HADD2.F32 R12, -RZ, R6.H0_H0 ;  /* 0x20000006ff0c7230 */ /* 0x020fe20000004100 */
[----:B------:R-:W-:Y:S01]  /*13b0*/  LOP3.LUT R10, R15, 0x80000000, R10, 0xb8, !PT ;  /* 0x800000000f0a7812 */ /* 0x000fe200078eb80a */
[----:B------:R-:W-:Y:S01]  /*13c0*/  BSSY B0, `(.L_x_33514) ;  /* 0x0000047000007945 */ /* 0x000fe20003800000 */
[----:B------:R-:W-:Y:S02]  /*13d0*/  FSETP.GEU.FTZ.AND P1, PT, R11, RZ, PT ;  /* 0x000000ff0b00720b */ /* 0x000fe40003f3e000 */
[----:B------:R-:W-:Y:S01]  /*13e0*/  FSEL R10, R15, R10, P0 ;  /* 0x0000000a0f0a7208 */ /* 0x000fe20000000000 */
[----:B------:R-:W-:Y:S02]  /*13f0*/  HADD2.F32 R15, -RZ, R2.H0_H0 ;  /* 0x20000002ff0f7230 */ /* 0x000fe40000004100 */
[----:B------:R-:W-:Y:S01]  /*1400*/  FADD.FTZ R17, |R12|, -RZ ;  /* 0x800000ff0c117221 */ /* 0x000fe20000010200 */
        /* <DEDUP_REMOVED lines=29> */
.L_x_33519:
[----:B------:R-:W-:Y:S01]  /*15e0*/  FSETP.GEU.FTZ.AND P0, PT, R14, -R0, PT ;  /* 0x800000000e00720b */ /* 0x000fe20003f1e000 */
[----:B------:R-:W-:-:S12]  /*15f0*/  FADD.FTZ R16, R16, -1 ;  /* 0xbf80000010107421 */ /* 0x000fd80000010000 */
[----:B------:R-:W-:-:S07]  /*1600*/  @!P0 FADD.FTZ R16, R16, -1 ;  /* 0xbf80000010108421 */ /* 0x000fce0000010000 */
.L_x_33518:
[----:B------:R-:W-:Y:S05]  /*1610*/  BSYNC B1 ;  /* 0x0000000000017941 */ /* 0x000fea0003800000 */
.L_x_33517:
[----:B------:R-:W-:Y:S01]  /*1620*/  FFMA.FTZ R17, -R0, R16, R17 ;  /* 0x0000001000117223 */ /* 0x000fe20000010111 */
[----:B------:R-:W-:Y:S06]  /*1630*/  BRA `(.L_x_33515) ;  /* 0x00000000007c7947 */ /* 0x000fec0003800000 */
.L_x_33516:
        /* <DEDUP_REMOVED lines=15> */
.L_x_33522:
        /* <DEDUP_REMOVED lines=13> */
.L_x_33521:
[----:B------:R-:W-:Y:S05]  /*1800*/  BSYNC B1 ;  /* 0x0000000000017941 */ /* 0x000fea0003800000 */
.L_x_33520:
[----:B------:R-:W-:-:S04]  /*1810*/  FMUL.FTZ R14, R14, 1.1920928955078125e-07 ;  /* 0x340000000e0e7820 */ /* 0x000fc80000410000 */
[----:B0-----:R-:W-:-:S07]  /*1820*/  FMUL.FTZ R17, R11, R14 ;  /* 0x0000000e0b117220 */ /* 0x001fce0000410000 */
.L_x_33515:
[----:B------:R-:W-:Y:S05]  /*1830*/  BSYNC B0 ;  /* 0x0000000000007941 */ /* 0x000fea0003800000 */
.L_x_33514:
        /* <DEDUP_REMOVED lines=38> */
.L_x_33528:
[----:B------:R-:W-:Y:S01]  /*1aa0*/  FSETP.GEU.FTZ.AND P0, PT, R15, -R0, PT ;  /* 0x800000000f00720b */ /* 0x000fe20003f1e000 */
[----:B------:R-:W-:-:S12]  /*1ab0*/  FADD.FTZ R12, R12, -1 ;  /* 0xbf8000000c0c7421 */ /* 0x000fd80000010000 */
[----:B------:R-:W-:-:S07]  /*1ac0*/  @!P0 FADD.FTZ R12, R12, -1 ;  /* 0xbf8000000c0c8421 */ /* 0x000fce0000010000 */
.L_x_33527:
[----:B------:R-:W-:Y:S05]  /*1ad0*/  BSYNC B1 ;  /* 0x0000000000017941 */ /* 0x000fea0003800000 */
.L_x_33526:
[----:B------:R-:W-:Y:S01]  /*1ae0*/  FFMA.FTZ R17, -R0, R12, R17 ;  /* 0x0000000c00117223 */ /* 0x000fe20000010111 */
[----:B------:R-:W-:Y:S06]  /*1af0*/  BRA `(.L_x_33524) ;  /* 0x00000000007c7947 */ /* 0x000fec0003800000 */
.L_x_33525:
        /* <DEDUP_REMOVED lines=15> */
.L_x_33531:
        /* <DEDUP_REMOVED lines=13> */
.L_x_33530:
[----:B------:R-:W-:Y:S05]  /*1cc0*/  BSYNC B1 ;  /* 0x0000000000017941 */ /* 0x000fea0003800000 */
.L_x_33529:
[----:B------:R-:W-:-:S04]  /*1cd0*/  FMUL.FTZ R17, R14, 1.1920928955078125e-07 ;  /* 0x340000000e117820 */ /* 0x000fc80000410000 */
[----:B------:R-:W-:-:S07]  /*1ce0*/  FMUL.FTZ R17, R12, R17 ;  /* 0x000000110c117220 */ /* 0x000fce0000410000 */
.L_x_33524:
[----:B------:R-:W-:Y:S05]  /*1cf0*/  BSYNC B0 ;  /* 0x0000000000007941 */ /* 0x000fea0003800000 */
.L_x_33523:
        /* <DEDUP_REMOVED lines=37> */
.L_x_33537:
[----:B------:R-:W-:Y:S01]  /*1f50*/  FSETP.GEU.FTZ.AND P0, PT, R19, -R0, PT ;  /* 0x800000001300720b */ /* 0x000fe20003f1e000 */
[----:B------:R-:W-:-:S12]  /*1f60*/  FADD.FTZ R6, R6, -1 ;  /* 0xbf80000006067421 */ /* 0x000fd80000010000 */
[----:B------:R-:W-:-:S07]  /*1f70*/  @!P0 FADD.FTZ R6, R6, -1 ;  /* 0xbf80000006068421 */ /* 0x000fce0000010000 */
.L_x_33536:
[----:B------:R-:W-:Y:S05]  /*1f80*/  BSYNC B1 ;  /* 0x0000000000017941 */ /* 0x000fea0003800000 */
.L_x_33535:
[----:B------:R-:W-:Y:S01]  /*1f90*/  FFMA.FTZ R17, -R0, R6, R17 ;  /* 0x0000000600117223 */ /* 0x000fe20000010111 */
[----:B------:R-:W-:Y:S06]  /*1fa0*/  BRA `(.L_x_33533) ;  /* 0x00000000007c7947 */ /* 0x000fec0003800000 */
.L_x_33534:
        /* <DEDUP_REMOVED lines=15> */
.L_x_33540:
        /* <DEDUP_REMOVED lines=13> */
.L_x_33539:
[----:B------:R-:W-:Y:S05]  /*2170*/  BSYNC B1 ;  /* 0x0000000000017941 */ /* 0x000fea0003800000 */
.L_x_33538:
[----:B0-----:R-:W-:-:S04]  /*2180*/  FMUL.FTZ R17, R14, 1.1920928955078125e-07 ;  /* 0x340000000e117820 */ /* 0x001fc80000410000 */
[----:B------:R-:W-:-:S07]  /*2190*/  FMUL.FTZ R17, R6, R17 ;  /* 0x0000001106117220 */ /* 0x000fce0000410000 */
.L_x_33533:
[----:B------:R-:W-:Y:S05]  /*21a0*/  BSYNC B0 ;  /* 0x0000000000007941 */ /* 0x000fea0003800000 */
.L_x_33532:
[C---:B------:R-:W-:Y:S01]  /*21b0*/  FSETP.GTU.FTZ.AND P0, PT, |R17|.reuse, +INF , PT ;  /* 0x7f8000001100780b */ /* 0x040fe20003f1c200 */
[----:B------:R-:W-:Y:S01]  /*21c0*/  HADD2.F32 R7, -RZ, R7.H1_H1 ;  /* 0x30000007ff077230 */ /* 0x000fe20000004100 */
[C---:B------:R-:W-:Y:S01]  /*21d0*/  LOP3.LUT R0, R17.reuse, 0x80000000, R15, 0xb8, !PT ;  /* 0x8000000011007812 */ /* 0x040fe200078eb80f */
[----:B------:R-:W-:Y:S01]  /*21e0*/  HADD2.F32 R6, -RZ, R3.H1_H1 ;  /* 0x30000003ff067230 */ /* 0x000fe20000004100 */
[----:B------:R-:W-:Y:S01]  /*21f0*/  FSETP.GEU.FTZ.AND P1, PT, R12, RZ, PT ;  /* 0x000000ff0c00720b */ /* 0x000fe20003f3e000 */
[----:B------:R-:W-:Y:S01]  /*2200*/  BSSY B0, `(.L_x_33541) ;  /* 0x0000046000007945 */ /* 0x000fe20003800000 */
[----:B------:R-:W-:-:S04]  /*2210*/  FSEL R0, R17, R0, P0 ;  /* 0x0000000011007208 */ /* 0x000fc80000000000 */
        /* <DEDUP_REMOVED lines=31> */
.L_x_33546:
[----:B------:R-:W-:Y:S01]  /*2410*/  FSETP.GEU.FTZ.AND P0, PT, R17, -R15, PT ;  /* 0x8000000f1100720b */ /* 0x000fe20003f1e000 */
[----:B------:R-:W-:-:S12]  /*2420*/  FADD.FTZ R19, R19, -1 ;  /* 0xbf80000013137421 */ /* 0x000fd80000010000 */
[----:B------:R-:W-:-:S07]  /*2430*/  @!P0 FADD.FTZ R19, R19, -1 ;  /* 0xbf80000013138421 */ /* 0x000fce0000010000 */
.L_x_33545:
[----:B------:R-:W-:Y:S05]  /*2440*/  BSYNC B1 ;  /* 0x0000000000017941 */ /* 0x000fea0003800000 */
.L_x_33544:
[----:B------:R-:W-:Y:S01]  /*2450*/  FFMA.FTZ R0, -R15, R19, R0 ;  /* 0x000000130f007223 */ /* 0x000fe20000010100 */
[----:B------:R-:W-:Y:S06]  /*2460*/  BRA `(.L_x_33542) ;  /* 0x00000000007c7947 */ /* 0x000fec0003800000 */
.L_x_33543:
        /* <DEDUP_REMOVED lines=15> */
.L_x_33549:
        /* <DEDUP_REMOVED lines=13> */
.L_x_33548:
[----:B------:R-:W-:Y:S05]  /*2630*/  BSYNC B1 ;  /* 0x0000000000017941 */ /* 0x000fea0003800000 */
.L_x_33547:
[----:B-1----:R-:W-:-:S04]  /*2640*/  FMUL.FTZ R15, R14, 1.1920928955078125e-07 ;  /* 0x340000000e0f7820 */ /* 0x002fc80000410000 */
[----:B------:R-:W-:-:S07]  /*2650*/  FMUL.FTZ R0, R12, R15 ;  /* 0x0000000f0c007220 */ /* 0x000fce0000410000 */
.L_x_33542:
[----:B------:R-:W-:Y:S05]  /*2660*/  BSYNC B0 ;  /* 0x0000000000007941 */ /* 0x000fea0003800000 */
.L_x_33541:
[----:B------:R-:W1:Y:S01]  /*2670*/  LDC.64 R14, c[0x0][0x218] ;  /* 0x00008600ff0e7b82 */ /* 0x000e620000000a00 */
        /* <DEDUP_REMOVED lines=8> */
[----:B------:R-:W-:Y:S02]  /*2700*/  PLOP3.LUT P0, PT, P0, P2, P1, 0x9f, 0x0 ;  /* 0x000000000000781c */ /* 0x000fe40000705317 */
[----:B------:R-:W-:Y:S01]  /*2710*/  F2FP.F16.F32.PACK_AB R2, R11, R2 ;  /* 0x000000020b02723e */ /* 0x000fe200000000ff */
[----:B-1----:R-:W-:-:S10]  /*2720*/  IMAD.WIDE.U32 R14, R4, 0x2, R14 ;  /* 0x00000002040e7825 */ /* 0x002fd400078e000e */
[----:B------:R-:W-:Y:S01]  /*2730*/  @!P0 FADD.FTZ R7, R6, R7 ;  /* 0x0000000706078221 */ /* 0x000fe20000010000 */
[----:B------:R-:W-:-:S04]  /*2740*/  IMAD.WIDE R14, R5, 0x8, R14 ;  /* 0x00000008050e7825 */ /* 0x000fc800078e020e */
[----:B------:R-:W-:Y:S01]  /*2750*/  F2FP.F16.F32.PACK_AB R3, R7, R3 ;  /* 0x000000030703723e */ /* 0x000fe200000000ff */
[----:B------:R-:W-:Y:S04]  /*2760*/  STG.E.64 desc[UR4][R14.64], R8 ;  /* 0x000000080e007986 */ /* 0x000fe8000c101b04 */
[----:B------:R-:W-:Y:S01]  /*2770*/  STG.E.64 desc[UR4][R14.64+0x400], R2 ;  /* 0x000400020e007986 */ /* 0x000fe2000c101b04 */
[----:B------:R-:W-:Y:S05]  /*2780*/  EXIT ;  /* 0x000000000000794d */ /* 0x000fea0003800000 */
.L_x_33477:
        /* <DEDUP_REMOVED lines=120> */
.L_x_33557:
[----:B------:R-:W-:Y:S01]  /*2f10*/  FSETP.GEU.FTZ.AND P0, PT, R16, -R28, PT ;  /* 0x8000001c1000720b */ /* 0x000fe20003f1e000 */
[----:B------:R-:W-:-:S12]  /*2f20*/  FADD.FTZ R18, R18, -1 ;  /* 0xbf80000012127421 */ /* 0x000fd80000010000 */
[----:B------:R-:W-:-:S07]  /*2f30*/  @!P0 FADD.FTZ R18, R18, -1 ;  /* 0xbf80000012128421 */ /* 0x000fce0000010000 */
.L_x_33556:
[----:B------:R-:W-:Y:S05]  /*2f40*/  BSYNC B2 ;  /* 0x0000000000027941 */ /* 0x000fea0003800000 */
.L_x_33555:
[----:B------:R-:W-:Y:S01]  /*2f50*/  FFMA.FTZ R15, -R28, R18, R15 ;  /* 0x000000121c0f7223 */ /* 0x000fe2000001010f */
[----:B------:R-:W-:Y:S06]  /*2f60*/  BRA `(.L_x_33553) ;  /* 0x00000000007c7947 */ /* 0x000fec0003800000 */
.L_x_33554:
        /* <DEDUP_REMOVED lines=15> */
.L_x_33560:
        /* <DEDUP_REMOVED lines=13> */
.L_x_33559:
[----:B------:R-:W-:Y:S05]  /*3130*/  BSYNC B2 ;  /* 0x0000000000027941 */ /* 0x000fea0003800000 */
.L_x_33558:
[----:B------:R-:W-:-:S04]  /*3140*/  FMUL.FTZ R18, R18, 1.1920928955078125e-07 ;  /* 0x3400000012127820 */ /* 0x000fc80000410000 */
[----:B------:R-:W-:-:S07]  /*3150*/  FMUL.FTZ R15, R15, R18 ;  /* 0x000000120f0f7220 */ /* 0x000fce0000410000 */
.L_x_33553:
[----:B------:R-:W-:Y:S05]  /*3160*/  BSYNC B0 ;  /* 0x0000000000007941 */ /* 0x000fea0003800000 */
.L_x_33552:
        /* <DEDUP_REMOVED lines=10> */
.L_x_33551:
[----:B------:R-:W-:Y:S05]  /*3210*/  BSYNC B1 ;  /* 0x0000000000017941 */ /* 0x000fea0003800000 */
.L_x_33550:
        /* <DEDUP_REMOVED lines=33> */
.L_x_33568:
[----:B------:R-:W-:Y:S01]  /*3430*/  FSETP.GEU.FTZ.AND P0, PT, R19, -R7, PT ;  /* 0x800000071300720b */ /* 0x000fe20003f1e000 */
[----:B------:R-:W-:-:S12]  /*3440*/  FADD.FTZ R15, R15, -1 ;  /* 0xbf8000000f0f7421 */ /* 0x000fd80000010000 */
[----:B------:R-:W-:-:S07]  /*3450*/  @!P0 FADD.FTZ R15, R15, -1 ;  /* 0xbf8000000f0f8421 */ /* 0x000fce0000010000 */
.L_x_33567:
[----:B------:R-:W-:Y:S05]  /*3460*/  BSYNC B2 ;  /* 0x0000000000027941 */ /* 0x000fea0003800000 */
.L_x_33566:
[----:B------:R-:W-:Y:S01]  /*3470*/  FFMA.FTZ R16, -R7, R15, R16 ;  /* 0x0000000f07107223 */ /* 0x000fe20000010110 */
[----:B------:R-:W-:Y:S06]  /*3480*/  BRA `(.L_x_33564) ;  /* 0x0000000000807947 */ /* 0x000fec0003800000 */
.L_x_33565:
        /* <DEDUP_REMOVED lines=13> */
.L_x_33571:
        /* <DEDUP_REMOVED lines=13> */
.L_x_33570:
[----:B------:R-:W-:Y:S05]  /*3630*/  BSYNC B2 ;  /* 0x0000000000027941 */ /* 0x000fea0003800000 */
.L_x_33569:
[----:B------:R-:W-:Y:S02]  /*3640*/  LOP3.LUT R15, R15, 0xff800000, RZ, 0xc0, !PT ;  /* 0xff8000000f0f7812 */ /* 0x000fe400078ec0ff */
[----:B------:R-:W-:Y:S01]  /*3650*/  ISETP.GT.U32.OR P0, PT, R16, 0x7f7fffff, !P0 ;  /* 0x7f7fffff1000780c */ /* 0x000fe20004704470 */
[----:B------:R-:W-:-:S03]  /*3660*/  FMUL.FTZ R16, R19, 1.1920928955078125e-07 ;  /* 0x3400000013107820 */ /* 0x000fc60000410000 */
[----:B------:R-:W-:-:S05]  /*3670*/  FSEL R15, R15, +QNAN , !P0 ;  /* 0x7fffffff0f0f7808 */ /* 0x000fca0004000000 */
[----:B------:R-:W-:-:S07]  /*3680*/  FMUL.FTZ R16, R15, R16 ;  /* 0x000000100f107220 */ /* 0x000fce0000410000 */
.L_x_33564:
[----:B------:R-:W-:Y:S05]  /*3690*/  BSYNC B0 ;  /* 0x0000000000007941 */ /* 0x000fea0003800000 */
.L_x_33563:
        /* <DEDUP_REMOVED lines=10> */
.L_x_33562:
[----:B------:R-:W-:Y:S05]  /*3740*/  BSYNC B1 ;  /* 0x0000000000017941 */ /* 0x000fea0003800000 */
.L_x_33561:
        /* <DEDUP_REMOVED lines=33> */
.L_x_33579:
[----:B------:R-:W-:Y:S01]  /*3960*/  FSETP.GEU.FTZ.AND P0, PT, R18, -R17, PT ;  /* 0x800000111200720b */ /* 0x000fe20003f1e000 */
[----:B------:R-:W-:-:S12]  /*3970*/  FADD.FTZ R7, R7, -1 ;  /* 0xbf80000007077421 */ /* 0x000fd80000010000 */
[----:B------:R-:W-:-:S07]  /*3980*/  @!P0 FADD.FTZ R7, R7, -1 ;  /* 0xbf80000007078421 */ /* 0x000fce0000010000 */
.L_x_33578:
[----:B------:R-:W-:Y:S05]  /*3990*/  BSYNC B2 ;  /* 0x0000000000027941 */ /* 0x000fea0003800000 */
.L_x_33577:
[----:B------:R-:W-:Y:S01]  /*39a0*/  FFMA.FTZ R10, -R17, R7, R10 ;  /* 0x00000007110a7223 */ /* 0x000fe2000001010a */
[----:B------:R-:W-:Y:S06]  /*39b0*/  BRA `(.L_x_33575) ;  /* 0x00000000007c7947 */ /* 0x000fec0003800000 */
.L_x_33576:
        /* <DEDUP_REMOVED lines=15> */
.L_x_33582:
        /* <DEDUP_REMOVED lines=13> */
.L_x_33581:
[----:B------:R-:W-:Y:S05]  /*3b80*/  BSYNC B2 ;  /* 0x0000000000027941 */ /* 0x000fea0003800000 */
.L_x_33580:
[----:B------:R-:W-:-:S04]  /*3b90*/  FMUL.FTZ R17, R17, 1.1920928955078125e-07 ;  /* 0x3400000011117820 */ /* 0x000fc80000410000 */
[----:B------:R-:W-:-:S07]  /*3ba0*/  FMUL.FTZ R10, R10, R17 ;  /* 0x000000110a0a7220 */ /* 0x000fce0000410000 */
.L_x_33575:
[----:B------:R-:W-:Y:S05]  /*3bb0*/  BSYNC B0 ;  /* 0x0000000000007941 */ /* 0x000fea0003800000 */
.L_x_33574:
        /* <DEDUP_REMOVED lines=10> */
.L_x_33573:
[----:B------:R-:W-:Y:S05]  /*3c60*/  BSYNC B1 ;  /* 0x0000000000017941 */ /* 0x000fea0003800000 */
.L_x_33572:
        /* <DEDUP_REMOVED lines=33> */
.L_x_33590:
[----:B------:R-:W-:Y:S01]  /*3e80*/  FSETP.GEU.FTZ.AND P0, PT, R17, -R15, PT ;  /* 0x8000000f1100720b */ /* 0x000fe20003f1e000 */
[----:B------:R-:W-:-:S12]  /*3e90*/  FADD.FTZ R7, R7, -1 ;  /* 0xbf80000007077421 */ /* 0x000fd80000010000 */
[----:B------:R-:W-:-:S07]  /*3ea0*/  @!P0 FADD.FTZ R7, R7, -1 ;  /* 0xbf80000007078421 */ /* 0x000fce0000010000 */
.L_x_33589:
[----:B------:R-:W-:Y:S05]  /*3eb0*/  BSYNC B2 ;  /* 0x0000000000027941 */ /* 0x000fea0003800000 */
.L_x_33588:
[----:B------:R-:W-:Y:S01]  /*3ec0*/  FFMA.FTZ R18, -R15, R7, R18 ;  /* 0x000000070f127223 */ /* 0x000fe20000010112 */
[----:B------:R-:W-:Y:S06]  /*3ed0*/  BRA `(.L_x_33586) ;  /* 0x0000000000847947 */ /* 0x000fec0003800000 */
.L_x_33587:
        /* <DEDUP_REMOVED lines=16> */
.L_x_33593:
        /* <DEDUP_REMOVED lines=14> */
.L_x_33592:
[----:B------:R-:W-:Y:S05]  /*40c0*/  BSYNC B2 ;  /* 0x0000000000027941 */ /* 0x000fea0003800000 */
.L_x_33591:
[----:B------:R-:W-:-:S04]  /*40d0*/  FMUL.FTZ R18, R17, 1.1920928955078125e-07 ;  /* 0x3400000011127820 */ /* 0x000fc80000410000 */
[----:B------:R-:W-:-:S07]  /*40e0*/  FMUL.FTZ R18, R11, R18 ;  /* 0x000000120b127220 */ /* 0x000fce0000410000 */
.L_x_33586:
[----:B------:R-:W-:Y:S05]  /*40f0*/  BSYNC B0 ;  /* 0x0000000000007941 */ /* 0x000fea0003800000 */
.L_x_33585:
        /* <DEDUP_REMOVED lines=10> */
.L_x_33584:
[----:B------:R-:W-:Y:S05]  /*41a0*/  BSYNC B1 ;  /* 0x0000000000017941 */ /* 0x000fea0003800000 */
.L_x_33583:
        /* <DEDUP_REMOVED lines=33> */
.L_x_33601:
[----:B------:R-:W-:Y:S01]  /*43c0*/  FSETP.GEU.FTZ.AND P0, PT, R19, -R17, PT ;  /* 0x800000111300720b */ /* 0x000fe20003f1e000 */
[----:B------:R-:W-:-:S12]  /*43d0*/  FADD.FTZ R7, R7, -1 ;  /* 0xbf80000007077421 */ /* 0x000fd80000010000 */
[----:B------:R-:W-:-:S07]  /*43e0*/  @!P0 FADD.FTZ R7, R7, -1 ;  /* 0xbf80000007078421 */ /* 0x000fce0000010000 */
.L_x_33600:
[----:B------:R-:W-:Y:S05]  /*43f0*/  BSYNC B2 ;  /* 0x0000000000027941 */ /* 0x000fea0003800000 */
.L_x_33599:
[----:B------:R-:W-:Y:S01]  /*4400*/  FFMA.FTZ R16, -R17, R7, R16 ;  /* 0x0000000711107223 */ /* 0x000fe20000010110 */
[----:B------:R-:W-:Y:S06]  /*4410*/  BRA `(.L_x_33597) ;  /* 0x0000000000887947 */ /* 0x000fec0003800000 */
.L_x_33598:
        /* <DEDUP_REMOVED lines=18> */
.L_x_33604:
        /* <DEDUP_REMOVED lines=13> */
.L_x_33603:
[----:B------:R-:W-:Y:S05]  /*4610*/  BSYNC B2 ;  /* 0x0000000000027941 */ /* 0x000fea0003800000 */
.L_x_33602:
[----:B0-----:R-:W-:-:S04]  /*4620*/  FMUL.FTZ R16, R19, 1.1920928955078125e-07 ;  /* 0x3400000013107820 */ /* 0x001fc80000410000 */
[----:B------:R-:W-:-:S07]  /*4630*/  FMUL.FTZ R16, R15, R16 ;  /* 0x000000100f107220 */ /* 0x000fce0000410000 */
.L_x_33597:
[----:B------:R-:W-:Y:S05]  /*4640*/  BSYNC B0 ;  /* 0x0000000000007941 */ /* 0x000fea0003800000 */
.L_x_33596:
        /* <DEDUP_REMOVED lines=10> */
.L_x_33595:
[----:B------:R-:W-:Y:S05]  /*46f0*/  BSYNC B1 ;  /* 0x0000000000017941 */ /* 0x000fea0003800000 */
.L_x_33594:
        /* <DEDUP_REMOVED lines=33> */
.L_x_33612:
[----:B------:R-:W-:Y:S01]  /*4910*/  FSETP.GEU.FTZ.AND P0, PT, R17, -R19, PT ;  /* 0x800000131100720b */ /* 0x000fe20003f1e000 */
[----:B------:R-:W-:-:S12]  /*4920*/  FADD.FTZ R15, R15, -1 ;  /* 0xbf8000000f0f7421 */ /* 0x000fd80000010000 */
[----:B------:R-:W-:-:S07]  /*4930*/  @!P0 FADD.FTZ R15, R15, -1 ;  /* 0xbf8000000f0f8421 */ /* 0x000fce0000010000 */
.L_x_33611:
[----:B------:R-:W-:Y:S05]  /*4940*/  BSYNC B2 ;  /* 0x0000000000027941 */ /* 0x000fea0003800000 */
.L_x_33610:
[----:B------:R-:W-:Y:S01]  /*4950*/  FFMA.FTZ R0, -R19, R15, R0 ;  /* 0x0000000f13007223 */ /* 0x000fe20000010100 */
[----:B------:R-:W-:Y:S06]  /*4960*/  BRA `(.L_x_33608) ;  /* 0x0000000000887947 */ /* 0x000fec0003800000 */
.L_x_33609:
        /* <DEDUP_REMOVED lines=18> */
.L_x_33615:
        /* <DEDUP_REMOVED lines=13> */
.L_x_33614:
[----:B------:R-:W-:Y:S05]  /*4b60*/  BSYNC B2 ;  /* 0x0000000000027941 */ /* 0x000fea0003800000 */
.L_x_33613:
[----:B------:R-:W-:-:S04]  /*4b70*/  FMUL.FTZ R0, R19, 1.1920928955078125e-07 ;  /* 0x3400000013007820 */ /* 0x000fc80000410000 */
[----:B------:R-:W-:-:S07]  /*4b80*/  FMUL.FTZ R0, R15, R0 ;  /* 0x000000000f007220 */ /* 0x000fce0000410000 */
.L_x_33608:
[----:B------:R-:W-:Y:S05]  /*4b90*/  BSYNC B0 ;  /* 0x0000000000007941 */ /* 0x000fea0003800000 */
.L_x_33607:
        /* <DEDUP_REMOVED lines=10> */
.L_x_33606:
[----:B------:R-:W-:Y:S05]  /*4c40*/  BSYNC B1 ;  /* 0x0000000000017941 */ /* 0x000fea0003800000 */
.L_x_33605:
        /* <DEDUP_REMOVED lines=33> */
.L_x_33623:
[----:B------:R-:W-:Y:S01]  /*4e60*/  FSETP.GEU.FTZ.AND P0, PT, R16, -R18, PT ;  /* 0x800000121000720b */ /* 0x000fe20003f1e000 */
[----:B------:R-:W-:-:S12]  /*4e70*/  FADD.FTZ R0, R0, -1 ;  /* 0xbf80000000007421 */ /* 0x000fd80000010000 */
[----:B------:R-:W-:-:S07]  /*4e80*/  @!P0 FADD.FTZ R0, R0, -1 ;  /* 0xbf80000000008421 */ /* 0x000fce0000010000 */
.L_x_33622:
[----:B------:R-:W-:Y:S05]  /*4e90*/  BSYNC B2 ;  /* 0x0000000000027941 */ /* 0x000fea0003800000 */
.L_x_33621:
[----:B------:R-:W-:Y:S01]  /*4ea0*/  FFMA.FTZ R3, -R18, R0, R3 ;  /* 0x0000000012037223 */ /* 0x000fe20000010103 */
[----:B------:R-:W-:Y:S06]  /*4eb0*/  BRA `(.L_x_33619) ;  /* 0x00000000007c7947 */ /* 0x000fec0003800000 */
.L_x_33620:
        /* <DEDUP_REMOVED lines=15> */
.L_x_33626:
        /* <DEDUP_REMOVED lines=13> */
.L_x_33625:
[----:B------:R-:W-:Y:S05]  /*5080*/  BSYNC B2 ;  /* 0x0000000000027941 */ /* 0x000fea0003800000 */
.L_x_33624:
[----:B------:R-:W-:-:S04]  /*5090*/  FMUL.FTZ R16, R16, 1.1920928955078125e-07 ;  /* 0x3400000010107820 */ /* 0x000fc80000410000 */
[----:B------:R-:W-:-:S07]  /*50a0*/  FMUL.FTZ R3, R3, R16 ;  /* 0x0000001003037220 */ /* 0x000fce0000410000 */
.L_x_33619:
[----:B------:R-:W-:Y:S05]  /*50b0*/  BSYNC B0 ;  /* 0x0000000000007941 */ /* 0x000fea0003800000 */
.L_x_33618:
        /* <DEDUP_REMOVED lines=10> */
.L_x_33617:
[----:B------:R-:W-:Y:S05]  /*5160*/  BSYNC B1 ;  /* 0x0000000000017941 */ /* 0x000fea0003800000 */
.L_x_33616:
        /* <DEDUP_REMOVED lines=33> */
.L_x_33634:
[----:B------:R-:W-:Y:S01]  /*5380*/  FSETP.GEU.FTZ.AND P0, PT, R17, -R19, PT ;  /* 0x800000131100720b */ /* 0x000fe20003f1e000 */
[----:B------:R-:W-:-:S12]  /*5390*/  FADD.FTZ R15, R15, -1 ;  /* 0xbf8000000f0f7421 */ /* 0x000fd80000010000 */
[----:B------:R-:W-:-:S07]  /*53a0*/  @!P0 FADD.FTZ R15, R15, -1 ;  /* 0xbf8000000f0f8421 */ /* 0x000fce0000010000 */
.L_x_33633:
[----:B------:R-:W-:Y:S05]  /*53b0*/  BSYNC B2 ;  /* 0x0000000000027941 */ /* 0x000fea0003800000 */
.L_x_33632:
[----:B------:R-:W-:Y:S01]  /*53c0*/  FFMA.FTZ R0, -R19, R15, R0 ;  /* 0x0000000f13007223 */ /* 0x000fe20000010100 */
[----:B------:R-:W-:Y:S06]  /*53d0*/  BRA `(.L_x_33630) ;  /* 0x00000000007c7947 */ /* 0x000fec0003800000 */
.L_x_33631:
        /* <DEDUP_REMOVED lines=15> */
.L_x_33637:
        /* <DEDUP_REMOVED lines=13> */
.L_x_33636:
[----:B------:R-:W-:Y:S05]  /*55a0*/  BSYNC B2 ;  /* 0x0000000000027941 */ /* 0x000fea0003800000 */
.L_x_33635:
[----:B------:R-:W-:-:S04]  /*55b0*/  FMUL.FTZ R0, R17, 1.1920928955078125e-07 ;  /* 0x3400000011007820 */ /* 0x000fc80000410000 */
[----:B------:R-:W-:-:S07]  /*55c0*/  FMUL.FTZ R0, R15, R0 ;  /* 0x000000000f007220 */ /* 0x000fce0000410000 */
.L_x_33630:
[----:B------:R-:W-:Y:S05]  /*55d0*/  BSYNC B0 ;  /* 0x0000000000007941 */ /* 0x000fea0003800000 */
.L_x_33629:
        /* <DEDUP_REMOVED lines=10> */
.L_x_33628:
[----:B------:R-:W-:Y:S05]  /*5680*/  BSYNC B1 ;  /* 0x0000000000017941 */ /* 0x000fea0003800000 */
.L_x_33627:
        /* <DEDUP_REMOVED lines=17> */
.L_x_33640:
[----:B------:R-:W-:-:S13]  /*57a0*/  ISETP.GE.AND P0, PT, R6, R5, PT ;  /* 0x000000050600720c */ /* 0x000fda0003f06270 */
[----:B------:R-:W-:Y:S05]  /*57b0*/  @P0 BRA `(.L_x_33642) ;  /* 0x0000000000300947 */ /* 0x000fea0003800000 */
[----:B-1----:R-:W1:Y:S01]  /*57c0*/  LDC.64 R8, c[0x0][0x218] ;  /* 0x00008600ff087b82 */ /* 0x002e620000000a00 */
[----:B------:R-:W-:Y:S01]  /*57d0*/  IADD3 R13, R4, R6, RZ ;  /* 0x00000006040d7210 */ /* 0x000fe20007ffe0ff */
[----:B------:R-:W-:-:S04]  /*57e0*/  VIADD R6, R6, 0x80 ;  /* 0x0000008006067836 */ /* 0x000fc80000000000 */
[----:B-1----:R-:W-:-:S05]  /*57f0*/  IMAD.WIDE.U32 R8, R13, 0x2, R8 ;  /* 0x000000020d087825 */ /* 0x002fca00078e0008 */
[----:B------:R1:W-:Y:S02]  /*5800*/  STG.E.U16 desc[UR4][R8.64], R10 ;  /* 0x0000000a08007986 */ /* 0x0003e4000c101504 */
.L_x_33641:
[----:B------:R-:W-:-:S13]  /*5810*/  ISETP.GE.AND P0, PT, R6, R5, PT ;  /* 0x000000050600720c */ /* 0x000fda0003f06270 */
[----:B------:R-:W-:Y:S05]  /*5820*/  @P0 BRA `(.L_x_33643) ;  /* 0x0000000000300947 */ /* 0x000fea0003800000 */
[----:B-1----:R-:W1:Y:S01]  /*5830*/  LDC.64 R8, c[0x0][0x218] ;  /* 0x00008600ff087b82 */ /* 0x002e620000000a00 */
[----:B0-----:R-:W-:Y:S01]  /*5840*/  IMAD.IADD R13, R4, 0x1, R6 ;  /* 0x00000001040d7824 */ /* 0x001fe200078e0206 */
[----:B------:R-:W-:-:S03]  /*5850*/  IADD3 R6, R6, 0x80, RZ ;  /* 0x0000008006067810 */ /* 0x000fc60007ffe0ff */
[----:B-1----:R-:W-:-:S05]  /*5860*/  IMAD.WIDE.U32 R8, R13, 0x2, R8 ;  /* 0x000000020d087825 */ /* 0x002fca00078e0008 */
[----:B------:R2:W-:Y:S02]  /*5870*/  STG.E.U16 desc[UR4][R8.64], R11 ;  /* 0x0000000b08007986 */ /* 0x0005e4000c101504 */
.L_x_33642:
[----:B------:R-:W-:-:S13]  /*5880*/  ISETP.GE.AND P0, PT, R6, R5, PT ;  /* 0x000000050600720c */ /* 0x000fda0003f06270 */
[----:B------:R-:W-:Y:S05]  /*5890*/  @P0 BRA `(.L_x_33644) ;  /* 0x0000000000340947 */ /* 0x000fea0003800000 */
[----:B-12---:R-:W1:Y:S01]  /*58a0*/  LDC.64 R8, c[0x0][0x218] ;  /* 0x00008600ff087b82 */ /* 0x006e620000000a00 */
[----:B------:R-:W-:Y:S02]  /*58b0*/  IMAD.IADD R11, R4, 0x1, R6 ;  /* 0x00000001040b7824 */ /* 0x000fe400078e0206 */
[----:B------:R-:W-:Y:S02]  /*58c0*/  VIADD R6, R6, 0x80 ;  /* 0x0000008006067836 */ /* 0x000fe40000000000 */
[----:B-1----:R-:W-:-:S05]  /*58d0*/  IMAD.WIDE.U32 R8, R11, 0x2, R8 ;  /* 0x000000020b087825 */ /* 0x002fca00078e0008 */
[----:B------:R2:W-:Y:S02]  /*58e0*/  STG.E.U16 desc[UR4][R8.64], R7 ;  /* 0x0000000708007986 */ /* 0x0005e4000c101504 */
.L_x_33643:
        /* <DEDUP_REMOVED lines=8> */
.L_x_33644:
[----:B------:R-:W-:Y:S05]  /*5970*/  BSYNC B1 ;  /* 0x0000000000017941 */ /* 0x000fea0003800000 */
.L_x_33639:
[----:B------:R-:W-:-:S13]  /*5980*/  ISETP.GE.AND P0, PT, R6, R5, PT ;  /* 0x000000050600720c */ /* 0x000fda0003f06270 */
[----:B-123--:R-:W1:Y:S01]  /*5990*/  @!P0 LDC.64 R8, c[0x0][0x218] ;  /* 0x00008600ff088b82 */ /* 0x00ee620000000a00 */
[----:B------:R-:W-:Y:S01]  /*59a0*/  @!P0 IMAD.IADD R7, R4, 0x1, R6 ;  /* 0x0000000104078824 */ /* 0x000fe200078e0206 */
[----:B------:R-:W-:-:S03]  /*59b0*/  @!P0 IADD3 R6, R6, 0x80, RZ ;  /* 0x0000008006068810 */ /* 0x000fc60007ffe0ff */
[----:B-1----:R-:W-:-:S05]  /*59c0*/  @!P0 IMAD.WIDE.U32 R8, R7, 0x2, R8 ;  /* 0x0000000207088825 */ /* 0x002fca00078e0008 */
[----:B------:R3:W-:Y:S02]  /*59d0*/  @!P0 STG.E.U16 desc[UR4][R8.64], R3 ;  /* 0x0000000308008986 */ /* 0x0007e4000c101504 */
.L_x_33645:
[----:B------:R-:W-:Y:S05]  /*59e0*/  BSYNC B0 ;  /* 0x0000000000007941 */ /* 0x000fea0003800000 */
.L_x_33638:
        /* <DEDUP_REMOVED lines=8> */
.L_x_33646:
        /* <DEDUP_REMOVED lines=9> */
.L_x_57512:


//--------------------- .text._ZN2at6native29vectorized_elementwise_kernelILi8ENS0_13BinaryFunctorIN3c104HalfES4_S4_ZZZNS0_21remainder_kernel_cudaERNS_18TensorIteratorBaseEENKUlvE0_clEvENKUlvE1_clEvEUlS4_S4_E_EESt5arrayIPcLm3EEEEviT0_T1_ --------------------------
	.section	.text._ZN2at6native29vectorized_elementwise_kernelILi8ENS0_13BinaryFunctorIN3c104HalfES4_S4_ZZZNS0_21remainder_kernel_cudaERNS_18TensorIteratorBaseEENKUlvE0_clEvENKUlvE1_clEvEUlS4_S4_E_EESt5arrayIPcLm3EEEEviT0_T1_,"ax",@progbits
	.align	128
        .global         _ZN2at6native29vectorized_elementwise_kernelILi8ENS0_13BinaryFunctorIN3c104HalfES4_S4_ZZZNS0_21remainder_kernel_cudaERNS_18TensorIteratorBaseEENKUlvE0_clEvENKUlvE1_clEvEUlS4_S4_E_EESt5arrayIPcLm3EEEEviT0_T1_
        .type           _ZN2at6native29vectorized_elementwise_kernelILi8ENS0_13BinaryFunctorIN3c104HalfES4_S4_ZZZNS0_21remainder_kernel_cudaERNS_18TensorIteratorBaseEENKUlvE0_clEvENKUlvE1_clEvEUlS4_S4_E_EESt5arrayIPcLm3EEEEviT0_T1_,@function
        .size           _ZN2at6native29vectorized_elementwise_kernelILi8ENS0_13BinaryFunctorIN3c104HalfES4_S4_ZZZNS0_21remainder_kernel_cudaERNS_18TensorIteratorBaseEENKUlvE0_clEvENKUlvE1_clEvEUlS4_S4_E_EESt5arrayIPcLm3EEEEviT0_T1_,(.L_x_57513 - _ZN2at6native29vectorized_elementwise_kernelILi8ENS0_13BinaryFunctorIN3c104HalfES4_S4_ZZZNS0_21remainder_kernel_cudaERNS_18TensorIteratorBaseEENKUlvE0_clEvENKUlvE1_clEvEUlS4_S4_E_EESt5arrayIPcLm3EEEEviT0_T1_)
        .other          _ZN2at6native29vectorized_elementwise_kernelILi8ENS0_13BinaryFunctorIN3c104HalfES4_S4_ZZZNS0_21remainder_kernel_cudaERNS_18TensorIteratorBaseEENKUlvE0_clEvENKUlvE1_clEvEUlS4_S4_E_EESt5arrayIPcLm3EEEEviT0_T1_,@"STO_CUDA_ENTRY STV_DEFAULT"
_ZN2at6native29vectorized_elementwise_kernelILi8ENS0_13BinaryFunctorIN3c104HalfES4_S4_ZZZNS0_21remainder_kernel_cudaERNS_18TensorIteratorBaseEENKUlvE0_clEvENKUlvE1_clEvEUlS4_S4_E_EESt5arrayIPcLm3EEEEviT0_T1_:
.text._ZN2at6native29vectorized_elementwise_kernelILi8ENS0_13BinaryFunctorIN3c104HalfES4_S4_ZZZNS0_21remainder_kernel_cudaERNS_18TensorIteratorBaseEENKUlvE0_clEvENKUlvE1_clEvEUlS4_S4_E_EESt5arrayIPcLm3EEEEviT0_T1_:
        /* <DEDUP_REMOVED lines=46> */
.L_x_33653:
[----:B------:R-:W-:Y:S01]  /*02e0*/  FSETP.GEU.FTZ.AND P0, PT, R17, -R0, PT ;  /* 0x800000001100720b */ /* 0x000fe20003f1e000 */
[----:B------:R-:W-:-:S12]  /*02f0*/  FADD.FTZ R18, R18, -1 ;  /* 0xbf80000012127421 */ /* 0x000fd80000010000 */
[----:B------:R-:W-:-:S07]  /*0300*/  @!P0 FADD.FTZ R18, R18, -1 ;  /* 0xbf80000012128421 */ /* 0x000fce0000010000 */
.L_x_33652:
[----:B------:R-:W-:Y:S05]  /*0310*/  BSYNC B1 ;  /* 0x0000000000017941 */ /* 0x000fea0003800000 */
.L_x_33651:
[----:B------:R-:W-:Y:S01]  /*0320*/  FFMA.FTZ R5, -R0, R18, R5 ;  /* 0x0000001200057223 */ /* 0x000fe20000010105 */
[----:B------:R-:W-:Y:S06]  /*0330*/  BRA `(.L_x_33649) ;  /* 0x00000000007c7947 */ /* 0x000fec0003800000 */
.L_x_33650:
        /* <DEDUP_REMOVED lines=15> */
.L_x_33656:
        /* <DEDUP_REMOVED lines=13> */
.L_x_33655:
[----:B------:R-:W-:Y:S05]  /*0500*/  BSYNC B1 ;  /* 0x0000000000017941 */ /* 0x000fea0003800000 */
.L_x_33654:
[----:B------:R-:W-:-:S04]  /*0510*/  FMUL.FTZ R0, R7, 1.1920928955078125e-07 ;  /* 0x3400000007007820 */ /* 0x000fc80000410000 */
[----:B------:R-:W-:-:S07]  /*0520*/  FMUL.FTZ R5, R5, R0 ;  /* 0x0000000005057220 */ /* 0x000fce0000410000 */
.L_x_33649:
[----:B------:R-:W-:Y:S05]  /*0530*/  BSYNC B0 ;  /* 0x0000000000007941 */ /* 0x000fea0003800000 */
.L_x_33648:
[C---:B------:R-:W-:Y:S01]  /*0540*/  FSETP.GTU.FTZ.AND P0, PT, |R5|.reuse, +INF , PT ;  /* 0x7f8000000500780b */ /* 0x040fe20003f1c200 */
[----:B------:R-:W-:Y:S01]  /*0550*/  HADD2.F32 R12, -RZ, R12.H1_H1 ;  /* 0x3000000cff0c7230 */ /* 0x000fe20000004100 */
[C---:B------:R-:W-:Y:S01]  /*0560*/  LOP3.LUT R0, R5.reuse, 0x80000000, R3, 0xb8, !PT ;  /* 0x8000000005007812 */ /* 0x040fe200078eb803 */
[----:B------:R-:W-:Y:S01]  /*0570*/  BSSY B0, `(.L_x_33657) ;  /* 0x0000047000007945 */ /* 0x000fe20003800000 */
[----:B------:R-:W-:Y:S02]  /*0580*/  FSETP.GEU.FTZ.AND P1, PT, R6, RZ, PT ;  /* 0x000000ff0600720b */ /* 0x000fe40003f3e000 */
[----:B------:R-:W-:Y:S01]  /*0590*/  FSEL R3, R5, R0, P0 ;  /* 0x0000000005037208 */ /* 0x000fe20000000000 */
[----:B------:R-:W-:Y:S02]  /*05a0*/  HADD2.F32 R5, -RZ, R8.H1_H1 ;  /* 0x30000008ff057230 */ /* 0x000fe40000004100 */
        /* <DEDUP_REMOVED lines=30> */
.L_x_33662:
[----:B------:R-:W-:Y:S01]  /*0790*/  FSETP.GEU.FTZ.AND P0, PT, R16, -R0, PT ;  /* 0x800000001000720b */ /* 0x000fe20003f1e000 */
[----:B------:R-:W-:-:S12]  /*07a0*/  FADD.FTZ R6, R6, -1 ;  /* 0xbf80000006067421 */ /* 0x000fd80000010000 */
[----:B------:R-:W-:-:S07]  /*07b0*/  @!P0 FADD.FTZ R6, R6, -1 ;  /* 0xbf80000006068421 */ /* 0x000fce0000010000 */
.L_x_33661:
[----:B------:R-:W-:Y:S05]  /*07c0*/  BSYNC B1 ;  /* 0x0000000000017941 */ /* 0x000fea0003800000 */
.L_x_33660:
[----:B------:R-:W-:Y:S01]  /*07d0*/  FFMA.FTZ R7, -R0, R6, R7 ;  /* 0x0000000600077223 */ /* 0x000fe20000010107 */
[----:B------:R-:W-:Y:S06]  /*07e0*/  BRA `(.L_x_33658) ;  /* 0x00000000007c7947 */ /* 0x000fec0003800000 */
.L_x_33659:
        /* <DEDUP_REMOVED lines=15> */
.L_x_33665:
        /* <DEDUP_REMOVED lines=13> */
.L_x_33664:
[----:B------:R-:W-:Y:S05]  /*09b0*/  BSYNC B1 ;  /* 0x0000000000017941 */ /* 0x000fea0003800000 */
.L_x_33663:
[----:B------:R-:W-:-:S04]  /*09c0*/  FMUL.FTZ R7, R7, 1.1920928955078125e-07 ;  /* 0x3400000007077820 */ /* 0x000fc80000410000 */
[----:B------:R-:W-:-:S07]  /*09d0*/  FMUL.FTZ R7, R6, R7 ;  /* 0x0000000706077220 */ /* 0x000fce0000410000 */
.L_x_33658:
[----:B------:R-:W-:Y:S05]  /*09e0*/  BSYNC B0 ;  /* 0x0000000000007941 */ /* 0x000fea0003800000 */
.L_x_33657:
[C---:B------:R-:W-:Y:S01]  /*09f0*/  FSETP.GTU.FTZ.AND P0, PT, |R7|.reuse, +INF , PT ;  /* 0x7f8000000700780b */ /* 0x040fe20003f1c200 */
[----:B------:R-:W-:Y:S01]  /*0a00*/  HADD2.F32 R8, -RZ, R9.H0_H0 ;  /* 0x20000009ff087230 */ /* 0x000fe20000004100 */
[----:B------:R-:W-:Y:S01]  /*0a10*/  LOP3.LUT R12, R7, 0x80000000, R12, 0xb8, !PT ;  /* 0x80000000070c7812 */ /* 0x000fe200078eb80c */
[----:B------:R-:W-:Y:S01]  /*0a20*/  BSSY B0, `(.L_x_33666) ;  /* 0x0000047000007945 */ /* 0x000fe20003800000 */
[----:B------:R-:W-:Y:S02]  /*0a30*/  FSETP.GEU.FTZ.AND P1, PT, R5, RZ, PT ;  /* 0x000000ff0500720b */ /* 0x000fe40003f3e000 */
[----:B------:R-:W-:Y:S01]  /*0a40*/  FSEL R6, R7, R12, P0 ;  /* 0x0000000c07067208 */ /* 0x000fe20000000000 */
[----:B------:R-:W-:-:S03]  /*0a50*/  HADD2.F32 R7, -RZ, R13.H0_H0 ;  /* 0x2000000dff077230 */ /* 0x000fc60000004100 */
[C---:B------:R-:W-:Y:S02]  /*0a60*/  FSETP.NEU.FTZ.AND P0, PT, R6.reuse, RZ, PT ;  /* 0x000000ff0600720b */ /* 0x040fe40003f1d000 */
[----:B------:R-:W-:Y:S01]  /*0a70*/  FSETP.GEU.FTZ.AND P2, PT, R6, RZ, PT ;  /* 0x000000ff0600720b */ /* 0x000fe20003f5e000 */
[----:B0-----:R-:W-:-:S03]  /*0a80*/  FADD.FTZ R17, |R7|, -RZ ;  /* 0x800000ff07117221 */ /* 0x001fc60000010200 */
        /* <DEDUP_REMOVED lines=27> */
.L_x_33671:
[----:B------:R-:W-:Y:S01]  /*0c40*/  FSETP.GEU.FTZ.AND P0, PT, R19, -R0, PT ;  /* 0x800000001300720b */ /* 0x000fe20003f1e000 */
[----:B------:R-:W-:-:S12]  /*0c50*/  FADD.FTZ R16, R16, -1 ;  /* 0xbf80000010107421 */ /* 0x000fd80000010000 */
[----:B------:R-:W-:-:S07]  /*0c60*/  @!P0 FADD.FTZ R16, R16, -1 ;  /* 0xbf80000010108421 */ /* 0x000fce0000010000 */
.L_x_33670:
[----:B------:R-:W-:Y:S05]  /*0c70*/  BSYNC B1 ;  /* 0x0000000000017941 */ /* 0x000fea0003800000 */
.L_x_33669:
[----:B------:R-:W-:Y:S01]  /*0c80*/  FFMA.FTZ R17, -R0, R16, R17 ;  /* 0x0000001000117223 */ /* 0x000fe20000010111 */
[----:B------:R-:W-:Y:S06]  /*0c90*/  BRA `(.L_x_33667) ;  /* 0x00000000007c7947 */ /* 0x000fec0003800000 */
.L_x_33668:
        /* <DEDUP_REMOVED lines=15> */
.L_x_33674:
        /* <DEDUP_REMOVED lines=13> */
.L_x_33673:
[----:B------:R-:W-:Y:S05]  /*0e60*/  BSYNC B1 ;  /* 0x0000000000017941 */ /* 0x000fea0003800000 */
.L_x_33672:
[----:B------:R-:W-:-:S04]  /*0e70*/  FMUL.FTZ R12, R12, 1.1920928955078125e-07 ;  /* 0x340000000c0c7820 */ /* 0x000fc80000410000 */
[----:B0-----:R-:W-:-:S07]  /*0e80*/  FMUL.FTZ R17, R5, R12 ;  /* 0x0000000c05117220 */ /* 0x001fce0000410000 */
.L_x_33667:
[----:B------:R-:W-:Y:S05]  /*0e90*/  BSYNC B0 ;  /* 0x0000000000007941 */ /* 0x000fea0003800000 */
.L_x_33666:
        /* <DEDUP_REMOVED lines=37> */
.L_x_33680:
[----:B------:R-:W-:Y:S01]  /*10f0*/  FSETP.GEU.FTZ.AND P0, PT, R16, -R0, PT ;  /* 0x800000001000720b */ /* 0x000fe20003f1e000 */
[----:B------:R-:W-:-:S12]  /*1100*/  FADD.FTZ R8, R8, -1 ;  /* 0xbf80000008087421 */ /* 0x000fd80000010000 */
[----:B------:R-:W-:-:S07]  /*1110*/  @!P0 FADD.FTZ R8, R8, -1 ;  /* 0xbf80000008088421 */ /* 0x000fce0000010000 */
.L_x_33679:
[----:B------:R-:W-:Y:S05]  /*1120*/  BSYNC B1 ;  /* 0x0000000000017941 */ /* 0x000fea0003800000 */
.L_x_33678:
[----:B------:R-:W-:Y:S01]  /*1130*/  FFMA.FTZ R7, -R0, R8, R7 ;  /* 0x0000000800077223 */ /* 0x000fe20000010107 */
[----:B------:R-:W-:Y:S06]  /*1140*/  BRA `(.L_x_33676) ;  /* 0x00000000007c7947 */ /* 0x000fec0003800000 */
.L_x_33677:
        /* <DEDUP_REMOVED lines=15> */
.L_x_33683:
        /* <DEDUP_REMOVED lines=13> */
.L_x_33682:
[----:B------:R-:W-:Y:S05]  /*1310*/  BSYNC B1 ;  /* 0x0000000000017941 */ /* 0x000fea0003800000 */
.L_x_33681:
[----:B------:R-:W-:-:S04]  /*1320*/  FMUL.FTZ R8, R8, 1.1920928955078125e-07 ;  /* 0x3400000008087820 */ /* 0x000fc80000410000 */
[----:B------:R-:W-:-:S07]  /*1330*/  FMUL.FTZ R7, R7, R8 ;  /* 0x0000000807077220 */ /* 0x000fce0000410000 */
.L_x_33676:
[----:B------:R-:W-:Y:S05]  /*1340*/  BSYNC B0 ;  /* 0x0000000000007941 */ /* 0x000fea0003800000 */
.L_x_33675:
[C---:B------:R-:W-:Y:S01]  /*1350*/  FSETP.GTU.FTZ.AND P0, PT, |R7|.reuse, +INF , PT ;  /* 0x7f8000000700780b */ /* 0x040fe20003f1c200 */
[----:B------:R-:W-:Y:S01]  /*1360*/  BSSY B0, `(.L_x_33684) ;  /* 0x0000049000007945 */ /* 0x000fe20003800000 */
[----:B------:R-:W-:Y:S02]  /*1370*/  LOP3.LUT R12, R7, 0x80000000, R12, 0xb8, !PT ;  /* 0x80000000070c7812 */ /* 0x000fe400078eb80c */
[----:B------:R-:W-:Y:S02]  /*1380*/  FSETP.GEU.FTZ.AND P1, PT, R9, RZ, PT ;  /* 0x000000ff0900720b */ /* 0x000fe40003f3e000 */
[----:B------:R-:W-:Y:S01]  /*1390*/  FSEL R8, R7, R12, P0 ;  /* 0x0000000c07087208 */ /* 0x000fe20000000000 */
[----:B------:R-:W-:Y:S02]  /*13a0*/  HADD2.F32 R12, -RZ, R14.H0_H0 ;  /* 0x2000000eff0c7230 */ /* 0x000fe40000004100 */
[----:B------:R-:W-:Y:S01]  /*13b0*/  HADD2.F32 R7, -RZ, R10.H0_H0 ;  /* 0x2000000aff077230 */ /* 0x000fe20000004100 */
        /* <DEDUP_REMOVED lines=30> */
.L_x_33689:
[----:B------:R-:W-:Y:S01]  /*15a0*/  FSETP.GEU.FTZ.AND P0, PT, R16, -R0, PT ;  /* 0x800000001000720b */ /* 0x000fe20003f1e000 */
[----:B------:R-:W-:-:S12]  /*15b0*/  FADD.FTZ R18, R18, -1 ;  /* 0xbf80000012127421 */ /* 0x000fd80000010000 */
[----:B------:R-:W-:-:S07]  /*15c0*/  @!P0 FADD.FTZ R18, R18, -1 ;  /* 0xbf80000012128421 */ /* 0x000fce0000010000 */
.L_x_33688:
[----:B------:R-:W-:Y:S05]  /*15d0*/  BSYNC B1 ;  /* 0x0000000000017941 */ /* 0x000fea0003800000 */
.L_x_33687:
[----:B------:R-:W-:Y:S01]  /*15e0*/  FFMA.FTZ R13, -R0, R18, R13 ;  /* 0x00000012000d7223 */ /* 0x000fe2000001010d */
[----:B------:R-:W-:Y:S06]  /*15f0*/  BRA `(.L_x_33685) ;  /* 0x00000000007c7947 */ /* 0x000fec0003800000 */
.L_x_33686:
        /* <DEDUP_REMOVED lines=15> */
.L_x_33692:
        /* <DEDUP_REMOVED lines=13> */
.L_x_33691:
[----:B------:R-:W-:Y:S05]  /*17c0*/  BSYNC B1 ;  /* 0x0000000000017941 */ /* 0x000fea0003800000 */
.L_x_33690:
[----:B------:R-:W-:-:S04]  /*17d0*/  FMUL.FTZ R0, R13, 1.1920928955078125e-07 ;  /* 0x340000000d007820 */ /* 0x000fc80000410000 */
[----:B------:R-:W-:-:S07]  /*17e0*/  FMUL.FTZ R13, R9, R0 ;  /* 0x00000000090d7220 */ /* 0x000fce0000410000 */
.L_x_33685:
[----:B------:R-:W-:Y:S05]  /*17f0*/  BSYNC B0 ;  /* 0x0000000000007941 */ /* 0x000fea0003800000 */
.L_x_33684:
        /* <DEDUP_REMOVED lines=38> */
.L_x_33698:
[----:B------:R-:W-:Y:S01]  /*1a60*/  FSETP.GEU.FTZ.AND P0, PT, R12, -R0, PT ;  /* 0x800000000c00720b */ /* 0x000fe20003f1e000 */
[----:B------:R-:W-:-:S12]  /*1a70*/  FADD.FTZ R16, R16, -1 ;  /* 0xbf80000010107421 */ /* 0x000fd80000010000 */
[----:B------:R-:W-:-:S07]  /*1a80*/  @!P0 FADD.FTZ R16, R16, -1 ;  /* 0xbf80000010108421 */ /* 0x000fce0000010000 */
.L_x_33697:
[----:B------:R-:W-:Y:S05]  /*1a90*/  BSYNC B1 ;  /* 0x0000000000017941 */ /* 0x000fea0003800000 */
.L_x_33696:
[----:B------:R-:W-:Y:S01]  /*1aa0*/  FFMA.FTZ R13, -R0, R16, R13 ;  /* 0x00000010000d7223 */ /* 0x000fe2000001010d */
[----:B------:R-:W-:Y:S06]  /*1ab0*/  BRA `(.L_x_33694) ;  /* 0x00000000007c7947 */ /* 0x000fec0003800000 */
.L_x_33695:
[----:B------:R-:W-:Y:S01]  /*1ac0*/  VIADD R7, R0, 0xf4800000 ;  /* 0xf480000000077836 */ /* 0x000fe20000000000 */
[----:B------:R-:W-:Y:S01]  /*1ad0*/  FSETP.GT.FTZ.AND P0, PT, |R9|, RZ, PT ;  /* 0x000000ff0900720b */ /* 0x000fe20003f14200 */
[----:B------:R-:W-:Y:S03]  /*1ae0*/  BSSY B1, `(.L_x_33699) ;  /* 0x000001a000017945 */ /* 0x000fe60003800000 */
[----:B------:R-:W-:Y:S02]  /*1af0*/  LOP3.LUT R12, R7, 0xff800000, RZ, 0xc0, !PT ;  /* 0xff800000070c7812 */ /* 0x000fe400078ec0ff */
[C---:B------:R-:W-:Y:S02]  /*1b00*/  LOP3.LUT R7, R13.reuse, 0x7fffff, RZ, 0xc0, !PT ;  /* 0x007fffff0d077812 */ /* 0x040fe400078ec0ff */
[C---:B------:R-:W-:Y:S02]  /*1b10*/  IADD3 R12, R13.reuse, -R12, RZ ;  /* 0x8000000c0d0c7210 */ /* 0x040fe40007ffe0ff */
[----:B------:R-:W-:-:S02]  /*1b20*/  ISETP.GT.U32.OR P0, PT, R13, 0x7f7fffff, !P0 ;  /* 0x7f7fffff0d00780c */ /* 0x000fc40004704470 */
[----:B01----:R-:W-:Y:S02]  /*1b30*/  LOP3.LUT P1, R16, R12, 0xff800000, RZ, 0xc0, !PT ;  /* 0xff8000000c107812 */ /* 0x003fe4000782c0ff */
[----:B------:R-:W-:Y:S02]  /*1b40*/  LOP3.LUT R13, R0, 0xff800000, RZ, 0xc0, !PT ;  /* 0xff800000000d7812 */ /* 0x000fe400078ec0ff */
[----:B------:R-:W-:Y:S02]  /*1b50*/  LOP3.LUT R12, R7, 0x3f800000, RZ, 0xfc, !PT ;  /* 0x3f800000070c7812 */ /* 0x000fe400078efcff */
[----:B------:R-:W-:-:S07]  /*1b60*/  FSEL R7, R13, +QNAN , !P0 ;  /* 0x7fffffff0d077808 */ /* 0x000fce0004000000 */
[----:B------:R-:W-:Y:S05]  /*1b70*/  @!P1 BRA `(.L_x_33700) ;  /* 0x0000000000409947 */ /* 0x000fea0003800000 */
[----:B------:R-:W-:-:S04]  /*1b80*/  LOP3.LUT R0, R0, 0x7fffff, RZ, 0xc0, !PT ;  /* 0x007fffff00007812 */ /* 0x000fc800078ec0ff */
[----:B------:R-:W-:-:S04]  /*1b90*/  LOP3.LUT R13, R0, 0x3f800000, RZ, 0xfc, !PT ;  /* 0x3f800000000d7812 */ /* 0x000fc800078efcff */
[----:B------:R0:W1:Y:S03]  /*1ba0*/  MUFU.RCP R0, R13 ;  /* 0x0000000d00007308 */ /* 0x0000660000001000 */
.L_x_33701:
        /* <DEDUP_REMOVED lines=13> */
.L_x_33700:
[----:B------:R-:W-:Y:S05]  /*1c80*/  BSYNC B1 ;  /* 0x0000000000017941 */ /* 0x000fea0003800000 */
.L_x_33699:
[----:B------:R-:W-:-:S04]  /*1c90*/  FMUL.FTZ R12, R12, 1.1920928955078125e-07 ;  /* 0x340000000c0c7820 */ /* 0x000fc80000410000 */
[----:B0-----:R-:W-:-:S07]  /*1ca0*/  FMUL.FTZ R13, R7, R12 ;  /* 0x0000000c070d7220 */ /* 0x001fce0000410000 */
.L_x_33694:
[----:B------:R-:W-:Y:S05]  /*1cb0*/  BSYNC B0 ;  /* 0x0000000000007941 */ /* 0x000fea0003800000 */
.L_x_33693:
        /* <DEDUP_REMOVED lines=37> */
.L_x_33707:
[----:B------:R-:W-:Y:S01]  /*1f10*/  FSETP.GEU.FTZ.AND P0, PT, R19, -R0, PT ;  /* 0x800000001300720b */ /* 0x000fe20003f1e000 */
[----:B------:R-:W-:-:S12]  /*1f20*/  FADD.FTZ R16, R16, -1 ;  /* 0xbf80000010107421 */ /* 0x000fd80000010000 */
[----:B------:R-:W-:-:S07]  /*1f30*/  @!P0 FADD.FTZ R16, R16, -1 ;  /* 0xbf80000010108421 */ /* 0x000fce0000010000 */
.L_x_33706:
[----:B------:R-:W-:Y:S05]  /*1f40*/  BSYNC B1 ;  /* 0x0000000000017941 */ /* 0x000fea0003800000 */
.L_x_33705:
[----:B------:R-:W-:Y:S01]  /*1f50*/  FFMA.FTZ R17, -R0, R16, R17 ;  /* 0x0000001000117223 */ /* 0x000fe20000010111 */
[----:B------:R-:W-:Y:S06]  /*1f60*/  BRA `(.L_x_33703) ;  /* 0x00000000007c7947 */ /* 0x000fec0003800000 */
.L_x_33704:
[----:B------:R-:W-:Y:S01]  /*1f70*/  VIADD R9, R0, 0xf4800000 ;  /* 0xf480000000097836 */ /* 0x000fe20000000000 */
[----:B------:R-:W-:Y:S01]  /*1f80*/  FSETP.GT.FTZ.AND P0, PT, |R12|, RZ, PT ;  /* 0x000000ff0c00720b */ /* 0x000fe20003f14200 */
[----:B------:R-:W-:Y:S03]  /*1f90*/  BSSY B1, `(.L_x_33708) ;  /* 0x000001a000017945 */ /* 0x000fe60003800000 */
[----:B------:R-:W-:Y:S02]  /*1fa0*/  LOP3.LUT R14, R9, 0xff800000, RZ, 0xc0, !PT ;  /* 0xff800000090e7812 */ /* 0x000fe400078ec0ff */
[C---:B------:R-:W-:Y:S02]  /*1fb0*/  LOP3.LUT R9, R17.reuse, 0x7fffff, RZ, 0xc0, !PT ;  /* 0x007fffff11097812 */ /* 0x040fe400078ec0ff */
[C---:B------:R-:W-:Y:S02]  /*1fc0*/  IADD3 R14, R17.reuse, -R14, RZ ;  /* 0x8000000e110e7210 */ /* 0x040fe40007ffe0ff */
        /* <DEDUP_REMOVED lines=9> */
.L_x_33710:
        /* <DEDUP_REMOVED lines=13> */
.L_x_33709:
[----:B------:R-:W-:Y:S05]  /*2130*/  BSYNC B1 ;  /* 0x0000000000017941 */ /* 0x000fea0003800000 */
.L_x_33708:
[----:B------:R-:W-:-:S04]  /*2140*/  FMUL.FTZ R14, R14, 1.1920928955078125e-07 ;  /* 0x340000000e0e7820 */ /* 0x000fc80000410000 */
[----:B0-----:R-:W-:-:S07]  /*2150*/  FMUL.FTZ R17, R9, R14 ;  /* 0x0000000e09117220 */ /* 0x001fce0000410000 */
.L_x_33703:
[----:B------:R-:W-:Y:S05]  /*2160*/  BSYNC B0 ;  /* 0x0000000000007941 */ /* 0x000fea0003800000 */
.L_x_33702:
        /* <DEDUP_REMOVED lines=38> */
.L_x_33716:
[----:B------:R-:W-:Y:S01]  /*23d0*/  FSETP.GEU.FTZ.AND P0, PT, R16, -R0, PT ;  /* 0x800000001000720b */ /* 0x000fe20003f1e000 */
[----:B------:R-:W-:-:S12]  /*23e0*/  FADD.FTZ R12, R12, -1 ;  /* 0xbf8000000c0c7421 */ /* 0x000fd80000010000 */
[----:B------:R-:W-:-:S07]  /*23f0*/  @!P0 FADD.FTZ R12, R12, -1 ;  /* 0xbf8000000c0c8421 */ /* 0x000fce0000010000 */
.L_x_33715:
[----:B------:R-:W-:Y:S05]  /*2400*/  BSYNC B1 ;  /* 0x0000000000017941 */ /* 0x000fea0003800000 */
.L_x_33714:
[----:B------:R-:W-:Y:S01]  /*2410*/  FFMA.FTZ R15, -R0, R12, R15 ;  /* 0x0000000c000f7223 */ /* 0x000fe2000001010f */
[----:B------:R-:W-:Y:S06]  /*2420*/  BRA `(.L_x_33712) ;  /* 0x00000000007c7947 */ /* 0x000fec0003800000 */
.L_x_33713:
        /* <DEDUP_REMOVED lines=15> */
.L_x_33719:
        /* <DEDUP_REMOVED lines=13> */
.L_x_33718:
[----:B------:R-:W-:Y:S05]  /*25f0*/  BSYNC B1 ;  /* 0x0000000000017941 */ /* 0x000fea0003800000 */
.L_x_33717:
[----:B------:R-:W-:-:S04]  /*2600*/  FMUL.FTZ R13, R13, 1.1920928955078125e-07 ;  /* 0x340000000d0d7820 */ /* 0x000fc80000410000 */
[----:B0-----:R-:W-:-:S07]  /*2610*/  FMUL.FTZ R15, R12, R13 ;  /* 0x0000000d0c0f7220 */ /* 0x001fce0000410000 */
.L_x_33712:
[----:B------:R-:W-:Y:S05]  /*2620*/  BSYNC B0 ;  /* 0x0000000000007941 */ /* 0x000fea0003800000 */
.L_x_33711:
[----:B------:R-:W0:Y:S01]  /*2630*/  LDC.64 R12, c[0x0][0x218] ;  /* 0x00008600ff0c7b82 */ /* 0x000e220000000a00 */
[C---:B------:R-:W-:Y:S02]  /*2640*/  FSETP.GTU.FTZ.AND P0, PT, |R15|.reuse, +INF , PT ;  /* 0x7f8000000f00780b */ /* 0x040fe40003f1c200 */
[----:B------:R-:W-:Y:S02]  /*2650*/  LOP3.LUT R14, R15, 0x80000000, R14, 0xb8, !PT ;  /* 0x800000000f0e7812 */ /* 0x000fe400078eb80e */
[----:B------:R-:W-:Y:S02]  /*2660*/  FSETP.GEU.FTZ.AND P1, PT, R9, RZ, PT ;  /* 0x000000ff0900720b */ /* 0x000fe40003f3e000 */
[----:B------:R-:W-:Y:S02]  /*2670*/  FSEL R14, R15, R14, P0 ;  /* 0x0000000e0f0e7208 */ /* 0x000fe40000000000 */
[----:B------:R-:W-:Y:S02]  /*2680*/  F2FP.F16.F32.PACK_AB R10, R7, R10 ;  /* 0x0000000a070a723e */ /* 0x000fe400000000ff */
[----:B------:R-:W-:-:S02]  /*2690*/  FSETP.NEU.FTZ.AND P0, PT, R14, RZ, PT ;  /* 0x000000ff0e00720b */ /* 0x000fc40003f1d000 */
[----:B------:R-:W-:-:S04]  /*26a0*/  FSETP.GEU.FTZ.AND P2, PT, R14, RZ, PT ;  /* 0x000000ff0e00720b */ /* 0x000fc80003f5e000 */
[----:B------:R-:W-:Y:S01]  /*26b0*/  PLOP3.LUT P0, PT, P0, P2, P1, 0x9f, 0x0 ;  /* 0x000000000000781c */ /* 0x000fe20000705317 */
[----:B0-----:R-:W-:-:S12]  /*26c0*/  IMAD.WIDE.U32 R12, R4, 0x2, R12 ;  /* 0x00000002040c7825 */ /* 0x001fd800078e000c */
[----:B------:R-:W-:Y:S01]  /*26d0*/  @!P0 FADD.FTZ R14, R9, R14 ;  /* 0x0000000e090e8221 */ /* 0x000fe20000010000 */
[----:B------:R-:W-:Y:S01]  /*26e0*/  F2FP.F16.F32.PACK_AB R9, R8, R5 ;  /* 0x000000050809723e */ /* 0x000fe200000000ff */
[----:B------:R-:W-:Y:S01]  /*26f0*/  IMAD.WIDE R12, R2, 0x10, R12 ;  /* 0x00000010020c7825 */ /* 0x000fe200078e020c */
[----:B------:R-:W-:Y:S02]  /*2700*/  F2FP.F16.F32.PACK_AB R8, R6, R3 ;  /* 0x000000030608723e */ /* 0x000fe400000000ff */
[----:B------:R-:W-:-:S05]  /*2710*/  F2FP.F16.F32.PACK_AB R11, R14, R11 ;  /* 0x0000000b0e0b723e */ /* 0x000fca00000000ff */
[----:B------:R-:W-:Y:S01]  /*2720*/  STG.E.128 desc[UR4][R12.64], R8 ;  /* 0x000000080c007986 */ /* 0x000fe2000c101d04 */
[----:B------:R-:W-:Y:S05]  /*2730*/  EXIT ;  /* 0x000000000000794d */ /* 0x000fea0003800000 */
.L_x_33647:
        /* <DEDUP_REMOVED lines=17> */
[----:B------:R-:W-:Y:S02]  /*2850*/  PRMT R9, RZ, 0x7610, R9 ;  /* 0x00007610ff097816 */ /* 0x000fe40000000009 */
[----:B------:R-:W-:-:S03]  /*2860*/  PRMT R7, RZ, 0x7610, R7 ;  /* 0x00007610ff077816 */ /* 0x000fc60000000007 */
[----:B------:R-:W-:Y:S01]  /*2870*/  @!P5 IMAD.IADD R11, R4, 0x1, R27 ;  /* 0x00000001040bd824 */ /* 0x000fe200078e021b */
[----:B------:R-:W1:Y:S01]  /*2880*/  @!P5 LDC.64 R2, c[0x0][0x228] ;  /* 0x00008a00ff02db82 */ /* 0x000e620000000a00 */
[----:B------:R-:W-:Y:S01]  /*2890*/  @!P5 VIADD R27, R27, 0x80 ;  /* 0x000000801b1bd836 */ /* 0x000fe20000000000 */
[----:B------:R-:W5:Y:S04]  /*28a0*/  @!P0 LDG.E.U16 R8, desc[UR4][R22.64] ;  /* 0x0000000416088981 */ /* 0x000f68000c1e1500 */
[C---:B------:R-:W-:Y:S01]  /*28b0*/  ISETP.GE.AND P3, PT, R27.reuse, R5, PT ;  /* 0x000000051b00720c */ /* 0x040fe20003f66270 */
[----:B--2---:R-:W-:Y:S01]  /*28c0*/  @!P4 IMAD.WIDE.U32 R14, R10, 0x2, R14 ;  /* 0x000000020a0ec825 */ /* 0x004fe200078e000e */
[----:B------:R-:W2:Y:S01]  /*28d0*/  @!P5 LDC.64 R24, c[0x0][0x220] ;  /* 0x00008800ff18db82 */ /* 0x000ea20000000a00 */
[----:B------:R3:W5:Y:S04]  /*28e0*/  @!P0 LDG.E.U16 R7, desc[UR4][R16.64] ;  /* 0x0000000410078981 */ /* 0x000768000c1e1500 */
[----:B------:R4:W5:Y:S06]  /*28f0*/  @!P4 LDG.E.U16 R9, desc[UR4][R14.64] ;  /* 0x000000040e09c981 */ /* 0x00096c000c1e1500 */
[----:B------:R-:W-:Y:S01]  /*2900*/  @!P3 IADD3 R21, R4, R27, RZ ;  /* 0x0000001b0415b210 */ /* 0x000fe20007ffe0ff */
[----:B------:R-:W-:Y:S01]  /*2910*/  @!P3 VIADD R27, R27, 0x80 ;  /* 0x000000801b1bb836 */ /* 0x000fe20000000000 */
[----:B------:R-:W2:Y:S04]  /*2920*/  @!P3 LDC.64 R28, c[0x0][0x220] ;  /* 0x00008800ff1cbb82 */ /* 0x000ea80000000a00 */
[----:B------:R-:W-:-:S04]  /*2930*/  ISETP.GE.AND P1, PT, R27, R5, PT ;  /* 0x000000051b00720c */ /* 0x000fc80003f26270 */
[----:B------:R-:W2:Y:S09]  /*2940*/  @!P3 LDC.64 R18, c[0x0][0x228] ;  /* 0x00008a00ff12bb82 */ /* 0x000eb20000000a00 */
[----:B------:R-:W-:Y:S01]  /*2950*/  @!P1 IMAD.IADD R0, R4, 0x1, R27 ;  /* 0x0000000104009824 */ /* 0x000fe200078e021b */
[----:B------:R-:W-:Y:S01]  /*2960*/  @!P1 IADD3 R27, R27, 0x80, RZ ;  /* 0x000000801b1b9810 */ /* 0x000fe20007ffe0ff */
[----:B-1----:R-:W-:Y:S01]  /*2970*/  @!P5 IMAD.WIDE.U32 R2, R11, 0x2, R2 ;  /* 0x000000020b02d825 */ /* 0x002fe200078e0002 */
[----:B---3--:R-:W1:Y:S02]  /*2980*/  @!P1 LDC.64 R16, c[0x0][0x220] ;  /* 0x00008800ff109b82 */ /* 0x008e640000000a00 */
[C---:B------:R-:W-:Y:S01]  /*2990*/  ISETP.GE.AND P2, PT, R27.reuse, R5, PT ;  /* 0x000000051b00720c */ /* 0x040fe20003f46270 */
[----:B0-----:R-:W-:Y:S01]  /*29a0*/  @!P4 IMAD.WIDE.U32 R12, R10, 0x2, R12 ;  /* 0x000000020a0cc825 */ /* 0x001fe200078e000c */
[----:B------:R-:W-:Y:S01]  /*29b0*/  PRMT R10, RZ, 0x7610, R10 ;  /* 0x00007610ff0a7816 */ /* 0x000fe2000000000a */
[----:B------:R0:W5:Y:S03]  /*29c0*/  @!P5 LDG.E.U16 R20, desc[UR4][R2.64] ;  /* 0x000000040214d981 */ /* 0x000166000c1e1500 */
[----:B----4-:R-:W3:Y:S02]  /*29d0*/  @!P1 LDC.64 R14, c[0x0][0x228] ;  /* 0x00008a00ff0e9b82 */ /* 0x010ee40000000a00 */
[----:B------:R4:W5:Y:S05]  /*29e0*/  @!P4 LDG.E.U16 R10, desc[UR4][R12.64] ;  /* 0x000000040c0ac981 */ /* 0x00096a000c1e1500 */
[----:B0-----:R-:W-:Y:S01]  /*29f0*/  @!P2 IMAD.IADD R3, R4, 0x1, R27 ;  /* 0x000000010403a824 */ /* 0x001fe200078e021b */
[----:B------:R-:W0:Y:S01]  /*2a00*/  @!P2 LDC.64 R22, c[0x0][0x228] ;  /* 0x00008a00ff16ab82 */ /* 0x000e220000000a00 */
[----:B------:R-:W-:-:S05]  /*2a10*/  @!P2 VIADD R27, R27, 0x80 ;  /* 0x000000801b1ba836 */ /* 0x000fca0000000000 */
[----:B------:R-:W-:Y:S02]  /*2a20*/  ISETP.GE.AND P4, PT, R27, R5, PT ;  /* 0x000000051b00720c */ /* 0x000fe40003f86270 */
[----:B----4-:R-:W4:Y:S01]  /*2a30*/  @!P2 LDC.64 R12, c[0x0][0x220] ;  /* 0x00008800ff0cab82 */ /* 0x010f220000000a00 */
        /* <DEDUP_REMOVED lines=9> */
[----:B-1----:R-:W-:Y:S01]  /*2ad0*/  @!P4 IADD3 R29, R4, R27, RZ ;  /* 0x0000001b041dc210 */ /* 0x002fe20007ffe0ff */
[----:B------:R-:W-:-:S05]  /*2ae0*/  @!P4 VIADD R27, R27, 0x80 ;  /* 0x000000801b1bc836 */ /* 0x000fca0000000000 */
[----:B------:R-:W-:Y:S01]  /*2af0*/  ISETP.GE.AND P3, PT, R27, R5, PT ;  /* 0x000000051b00720c */ /* 0x000fe20003f66270 */
[C---:B----4-:R-:W-:Y:S01]  /*2b00*/  @!P2 IMAD.WIDE.U32 R12, R3.reuse, 0x2, R12 ;  /* 0x00000002030ca825 */ /* 0x050fe200078e000c */
[----:B------:R-:W-:Y:S01]  /*2b10*/  PRMT R25, RZ, 0x7610, R25 ;  /* 0x00007610ff197816 */ /* 0x000fe20000000019 */
[----:B--2---:R-:W1:Y:S02]  /*2b20*/  @!P4 LDC.64 R18, c[0x0][0x220] ;  /* 0x00008800ff12cb82 */ /* 0x004e640000000a00 */
[----:B0-----:R-:W-:Y:S01]  /*2b30*/  @!P2 IMAD.WIDE.U32 R22, R3, 0x2, R22 ;  /* 0x000000020316a825 */ /* 0x001fe200078e0016 */
[----:B------:R-:W-:-:S03]  /*2b40*/  PRMT R3, RZ, 0x7610, R3 ;  /* 0x00007610ff037816 */ /* 0x000fc60000000003 */
[----:B------:R-:W-:-:S03]  /*2b50*/  @!P1 IMAD.WIDE.U32 R16, R0, 0x2, R16 ;  /* 0x0000000200109825 */ /* 0x000fc600078e0010 */
[----:B------:R0:W5:Y:S01]  /*2b60*/  @!P2 LDG.E.U16 R3, desc[UR4][R12.64] ;  /* 0x000000040c03a981 */ /* 0x000162000c1e1500 */
[----:B---3--:R-:W-:Y:S01]  /*2b70*/  @!P1 IMAD.WIDE.U32 R14, R0, 0x2, R14 ;  /* 0x00000002000e9825 */ /* 0x008fe200078e000e */
[----:B------:R-:W-:Y:S02]  /*2b80*/  PRMT R0, RZ, 0x7610, R0 ;  /* 0x00007610ff007816 */ /* 0x000fe40000000000 */
[----:B------:R2:W5:Y:S04]  /*2b90*/  @!P1 LDG.E.U16 R25, desc[UR4][R16.64] ;  /* 0x0000000410199981 */ /* 0x000568000c1e1500 */
[----:B------:R3:W5:Y:S01]  /*2ba0*/  @!P1 LDG.E.U16 R0, desc[UR4][R14.64] ;  /* 0x000000040e009981 */ /* 0x000762000c1e1500 */
[----:B0-----:R-:W0:Y:S08]  /*2bb0*/  @!P3 LDC.64 R12, c[0x0][0x220] ;  /* 0x00008800ff0cbb82 */ /* 0x001e300000000a00 */
[----:B--2---:R-:W2:Y:S08]  /*2bc0*/  @!P4 LDC.64 R16, c[0x0][0x228] ;  /* 0x00008a00ff10cb82 */ /* 0x004eb00000000a00 */
[----:B---3--:R-:W3:Y:S01]  /*2bd0*/  @!P3 LDC.64 R14, c[0x0][0x228] ;  /* 0x00008a00ff0ebb82 */ /* 0x008ee20000000a00 */
[----:B------:R-:W-:Y:S01]  /*2be0*/  PRMT R2, RZ, 0x7610, R2 ;  /* 0x00007610ff027816 */ /* 0x000fe20000000002 */
[----:B------:R-:W-:-:S02]  /*2bf0*/  @!P3 IMAD.IADD R27, R4, 0x1, R27 ;  /* 0x00000001041bb824 */ /* 0x000fc400078e021b */
[C---:B-1----:R-:W-:Y:S01]  /*2c00*/  @!P4 IMAD.WIDE.U32 R18, R29.reuse, 0x2, R18 ;  /* 0x000000021d12c825 */ /* 0x042fe200078e0012 */
[----:B------:R-:W-:Y:S02]  /*2c10*/  PRMT R26, RZ, 0x7610, R26 ;  /* 0x00007610ff1a7816 */ /* 0x000fe4000000001a */
[----:B------:R1:W5:Y:S04]  /*2c20*/  @!P2 LDG.E.U16 R2, desc[UR4][R22.64] ;  /* 0x000000041602a981 */ /* 0x000368000c1e1500 */
[----:B------:R4:W5:Y:S01]  /*2c30*/  @!P4 LDG.E.U16 R26, desc[UR4][R18.64] ;  /* 0x00000004121ac981 */ /* 0x000962000c1e1500 */
[----:B--2---:R-:W-:Y:S01]  /*2c40*/  @!P4 IMAD.WIDE.U32 R16, R29, 0x2, R16 ;  /* 0x000000021d10c825 */ /* 0x004fe200078e0010 */
[----:B-1----:R-:W-:-:S03]  /*2c50*/  PRMT R22, RZ, 0x7610, R22 ;  /* 0x00007610ff167816 */ /* 0x002fc60000000016 */
[C-C-:B0-----:R-:W-:Y:S01]  /*2c60*/  @!P3 IMAD.WIDE.U32 R28, R27.reuse, 0x2, R12.reuse ;  /* 0x000000021b1cb825 */ /* 0x141fe200078e000c */
        /* <DEDUP_REMOVED lines=37> */
.L_x_33727:
[----:B------:R-:W-:Y:S01]  /*2ec0*/  FSETP.GEU.FTZ.AND P0, PT, R16, -R28, PT ;  /* 0x8000001c1000720b */ /* 0x000fe20003f1e000 */
[----:B------:R-:W-:-:S12]  /*2ed0*/  FADD.FTZ R18, R18, -1 ;  /* 0xbf80000012127421 */ /* 0x000fd80000010000 */
[----:B------:R-:W-:-:S07]  /*2ee0*/  @!P0 FADD.FTZ R18, R18, -1 ;  /* 0xbf80000012128421 */ /* 0x000fce0000010000 */
.L_x_33726:
[----:B------:R-:W-:Y:S05]  /*2ef0*/  BSYNC B2 ;  /* 0x0000000000027941 */ /* 0x000fea0003800000 */
.L_x_33725:
[----:B------:R-:W-:Y:S01]  /*2f00*/  FFMA.FTZ R15, -R28, R18, R15 ;  /* 0x000000121c0f7223 */ /* 0x000fe2000001010f */
[----:B------:R-:W-:Y:S06]  /*2f10*/  BRA `(.L_x_33723) ;  /* 0x00000000007c7947 */ /* 0x000fec0003800000 */
.L_x_33724:
        /* <DEDUP_REMOVED lines=15> */
.L_x_33730:
        /* <DEDUP_REMOVED lines=13> */
.L_x_33729:
[----:B------:R-:W-:Y:S05]  /*30e0*/  BSYNC B2 ;  /* 0x0000000000027941 */ /* 0x000fea0003800000 */
.L_x_33728:
[----:B------:R-:W-:-:S04]  /*30f0*/  FMUL.FTZ R18, R18, 1.1920928955078125e-07 ;  /* 0x3400000012127820 */ /* 0x000fc80000410000 */
[----:B------:R-:W-:-:S07]  /*3100*/  FMUL.FTZ R15, R15, R18 ;  /* 0x000000120f0f7220 */ /* 0x000fce0000410000 */
.L_x_33723:
[----:B------:R-:W-:Y:S05]  /*3110*/  BSYNC B0 ;  /* 0x0000000000007941 */ /* 0x000fea0003800000 */
.L_x_33722:
        /* <DEDUP_REMOVED lines=10> */
.L_x_33721:
[----:B------:R-:W-:Y:S05]  /*31c0*/  BSYNC B1 ;  /* 0x0000000000017941 */ /* 0x000fea0003800000 */
.L_x_33720:
        /* <DEDUP_REMOVED lines=33> */
.L_x_33738:
[----:B------:R-:W-:Y:S01]  /*33e0*/  FSETP.GEU.FTZ.AND P0, PT, R19, -R7, PT ;  /* 0x800000071300720b */ /* 0x000fe20003f1e000 */
[----:B------:R-:W-:-:S12]  /*33f0*/  FADD.FTZ R15, R15, -1 ;  /* 0xbf8000000f0f7421 */ /* 0x000fd80000010000 */
[----:B------:R-:W-:-:S07]  /*3400*/  @!P0 FADD.FTZ R15, R15, -1 ;  /* 0xbf8000000f0f8421 */ /* 0x000fce0000010000 */
.L_x_33737:
[----:B------:R-:W-:Y:S05]  /*3410*/  BSYNC B2 ;  /* 0x0000000000027941 */ /* 0x000fea0003800000 */
.L_x_33736:
[----:B------:R-:W-:Y:S01]  /*3420*/  FFMA.FTZ R16, -R7, R15, R16 ;  /* 0x0000000f07107223 */ /* 0x000fe20000010110 */
[----:B------:R-:W-:Y:S06]  /*3430*/  BRA `(.L_x_33734) ;  /* 0x0000000000807947 */ /* 0x000fec0003800000 */
.L_x_33735:
        /* <DEDUP_REMOVED lines=13> */
.L_x_33741:
        /* <DEDUP_REMOVED lines=13> */
.L_x_33740:
[----:B------:R-:W-:Y:S05]  /*35e0*/  BSYNC B2 ;  /* 0x0000000000027941 */ /* 0x000fea0003800000 */
.L_x_33739:
[----:B------:R-:W-:Y:S02]  /*35f0*/  LOP3.LUT R15, R15, 0xff800000, RZ, 0xc0, !PT ;  /* 0xff8000000f0f7812 */ /* 0x000fe400078ec0ff */
[----:B------:R-:W-:Y:S01]  /*3600*/  ISETP.GT.U32.OR P0, PT, R16, 0x7f7fffff, !P0 ;  /* 0x7f7fffff1000780c */ /* 0x000fe20004704470 */
[----:B------:R-:W-:-:S03]  /*3610*/  FMUL.FTZ R16, R19, 1.1920928955078125e-07 ;  /* 0x3400000013107820 */ /* 0x000fc60000410000 */
[----:B------:R-:W-:-:S05]  /*3620*/  FSEL R15, R15, +QNAN , !P0 ;  /* 0x7fffffff0f0f7808 */ /* 0x000fca0004000000 */
[----:B------:R-:W-:-:S07]  /*3630*/  FMUL.FTZ R16, R15, R16 ;  /* 0x000000100f107220 */ /* 0x000fce0000410000 */
.L_x_33734:
[----:B------:R-:W-:Y:S05]  /*3640*/  BSYNC B0 ;  /* 0x0000000000007941 */ /* 0x000fea0003800000 */
.L_x_33733:
        /* <DEDUP_REMOVED lines=10> */
.L_x_33732:
[----:B------:R-:W-:Y:S05]  /*36f0*/  BSYNC B1 ;  /* 0x0000000000017941 */ /* 0x000fea0003800000 */
.L_x_33731:
        /* <DEDUP_REMOVED lines=33> */
.L_x_33749:
[----:B------:R-:W-:Y:S01]  /*3910*/  FSETP.GEU.FTZ.AND P0, PT, R18, -R17, PT ;  /* 0x800000111200720b */ /* 0x000fe20003f1e000 */
[----:B------:R-:W-:-:S12]  /*3920*/  FADD.FTZ R7, R7, -1 ;  /* 0xbf80000007077421 */ /* 0x000fd80000010000 */
[----:B------:R-:W-:-:S07]  /*3930*/  @!P0 FADD.FTZ R7, R7, -1 ;  /* 0xbf80000007078421 */ /* 0x000fce0000010000 */
.L_x_33748:
[----:B------:R-:W-:Y:S05]  /*3940*/  BSYNC B2 ;  /* 0x0000000000027941 */ /* 0x000fea0003800000 */
.L_x_33747:
[----:B------:R-:W-:Y:S01]  /*3950*/  FFMA.FTZ R10, -R17, R7, R10 ;  /* 0x00000007110a7223 */ /* 0x000fe2000001010a */
[----:B------:R-:W-:Y:S06]  /*3960*/  BRA `(.L_x_33745) ;  /* 0x00000000007c7947 */ /* 0x000fec0003800000 */
.L_x_33746:
        /* <DEDUP_REMOVED lines=15> */
.L_x_33752:
        /* <DEDUP_REMOVED lines=13> */
.L_x_33751:
[----:B------:R-:W-:Y:S05]  /*3b30*/  BSYNC B2 ;  /* 0x0000000000027941 */ /* 0x000fea0003800000 */
.L_x_33750:
[----:B------:R-:W-:-:S04]  /*3b40*/  FMUL.FTZ R17, R17, 1.1920928955078125e-07 ;  /* 0x3400000011117820 */ /* 0x000fc80000410000 */
[----:B------:R-:W-:-:S07]  /*3b50*/  FMUL.FTZ R10, R10, R17 ;  /* 0x000000110a0a7220 */ /* 0x000fce0000410000 */
.L_x_33745:
[----:B------:R-:W-:Y:S05]  /*3b60*/  BSYNC B0 ;  /* 0x0000000000007941 */ /* 0x000fea0003800000 */
.L_x_33744:
        /* <DEDUP_REMOVED lines=10> */
.L_x_33743:
[----:B------:R-:W-:Y:S05]  /*3c10*/  BSYNC B1 ;  /* 0x0000000000017941 */ /* 0x000fea0003800000 */
.L_x_33742:
        /* <DEDUP_REMOVED lines=33> */
.L_x_33760:
[----:B------:R-:W-:Y:S01]  /*3e30*/  FSETP.GEU.FTZ.AND P0, PT, R17, -R15, PT ;  /* 0x8000000f1100720b */ /* 0x000fe20003f1e000 */
[----:B------:R-:W-:-:S12]  /*3e40*/  FADD.FTZ R7, R7, -1 ;  /* 0xbf80000007077421 */ /* 0x000fd80000010000 */
[----:B------:R-:W-:-:S07]  /*3e50*/  @!P0 FADD.FTZ R7, R7, -1 ;  /* 0xbf80000007078421 */ /* 0x000fce0000010000 */
.L_x_33759:
[----:B------:R-:W-:Y:S05]  /*3e60*/  BSYNC B2 ;  /* 0x0000000000027941 */ /* 0x000fea0003800000 */
.L_x_33758:
[----:B------:R-:W-:Y:S01]  /*3e70*/  FFMA.FTZ R18, -R15, R7, R18 ;  /* 0x000000070f127223 */ /* 0x000fe20000010112 */
[----:B------:R-:W-:Y:S06]  /*3e80*/  BRA `(.L_x_33756) ;  /* 0x0000000000847947 */ /* 0x000fec0003800000 */
.L_x_33757:
        /* <DEDUP_REMOVED lines=16> */
.L_x_33763:
        /* <DEDUP_REMOVED lines=14> */
.L_x_33762:
[----:B------:R-:W-:Y:S05]  /*4070*/  BSYNC B2 ;  /* 0x0000000000027941 */ /* 0x000fea0003800000 */
.L_x_33761:
[----:B------:R-:W-:-:S04]  /*4080*/  FMUL.FTZ R18, R17, 1.1920928955078125e-07 ;  /* 0x3400000011127820 */ /* 0x000fc80000410000 */
[----:B------:R-:W-:-:S07]  /*4090*/  FMUL.FTZ R18, R11, R18 ;  /* 0x000000120b127220 */ /* 0x000fce0000410000 */
.L_x_33756:
[----:B------:R-:W-:Y:S05]  /*40a0*/  BSYNC B0 ;  /* 0x0000000000007941 */ /* 0x000fea0003800000 */
.L_x_33755:
        /* <DEDUP_REMOVED lines=10> */
.L_x_33754:
[----:B------:R-:W-:Y:S05]  /*4150*/  BSYNC B1 ;  /* 0x0000000000017941 */ /* 0x000fea0003800000 */
.L_x_33753:
        /* <DEDUP_REMOVED lines=33> */
.L_x_33771:
[----:B------:R-:W-:Y:S01]  /*4370*/  FSETP.GEU.FTZ.AND P0, PT, R19, -R17, PT ;  /* 0x800000111300720b */ /* 0x000fe20003f1e000 */
[----:B------:R-:W-:-:S12]  /*4380*/  FADD.FTZ R7, R7, -1 ;  /* 0xbf80000007077421 */ /* 0x000fd80000010000 */
[----:B------:R-:W-:-:S07]  /*4390*/  @!P0 FADD.FTZ R7, R7, -1 ;  /* 0xbf80000007078421 */ /* 0x000fce0000010000 */
.L_x_33770:
[----:B------:R-:W-:Y:S05]  /*43a0*/  BSYNC B2 ;  /* 0x0000000000027941 */ /* 0x000fea0003800000 */
.L_x_33769:
[----:B------:R-:W-:Y:S01]  /*43b0*/  FFMA.FTZ R16, -R17, R7, R16 ;  /* 0x0000000711107223 */ /* 0x000fe20000010110 */
[----:B------:R-:W-:Y:S06]  /*43c0*/  BRA `(.L_x_33767) ;  /* 0x0000000000887947 */ /* 0x000fec0003800000 */
.L_x_33768:
        /* <DEDUP_REMOVED lines=18> */
.L_x_33774:
        /* <DEDUP_REMOVED lines=13> */
.L_x_33773:
[----:B------:R-:W-:Y:S05]  /*45c0*/  BSYNC B2 ;  /* 0x0000000000027941 */ /* 0x000fea0003800000 */
.L_x_33772:
[----:B0-----:R-:W-:-:S04]  /*45d0*/  FMUL.FTZ R16, R19, 1.1920928955078125e-07 ;  /* 0x3400000013107820 */ /* 0x001fc80000410000 */
[----:B------:R-:W-:-:S07]  /*45e0*/  FMUL.FTZ R16, R15, R16 ;  /* 0x000000100f107220 */ /* 0x000fce0000410000 */
.L_x_33767:
[----:B------:R-:W-:Y:S05]  /*45f0*/  BSYNC B0 ;  /* 0x0000000000007941 */ /* 0x000fea0003800000 */
.L_x_33766:
        /* <DEDUP_REMOVED lines=10> */
.L_x_33765:
[----:B------:R-:W-:Y:S05]  /*46a0*/  BSYNC B1 ;  /* 0x0000000000017941 */ /* 0x000fea0003800000 */
.L_x_33764:
        /* <DEDUP_REMOVED lines=33> */
.L_x_33782:
[----:B------:R-:W-:Y:S01]  /*48c0*/  FSETP.GEU.FTZ.AND P0, PT, R17, -R19, PT ;  /* 0x800000131100720b */ /* 0x000fe20003f1e000 */
[----:B------:R-:W-:-:S12]  /*48d0*/  FADD.FTZ R15, R15, -1 ;  /* 0xbf8000000f0f7421 */ /* 0x000fd80000010000 */
[----:B------:R-:W-:-:S07]  /*48e0*/  @!P0 FADD.FTZ R15, R15, -1 ;  /* 0xbf8000000f0f8421 */ /* 0x000fce0000010000 */
.L_x_33781:
[----:B------:R-:W-:Y:S05]  /*48f0*/  BSYNC B2 ;  /* 0x0000000000027941 */ /* 0x000fea0003800000 */
.L_x_33780:
[----:B------:R-:W-:Y:S01]  /*4900*/  FFMA.FTZ R0, -R19, R15, R0 ;  /* 0x0000000f13007223 */ /* 0x000fe20000010100 */
[----:B------:R-:W-:Y:S06]  /*4910*/  BRA `(.L_x_33778) ;  /* 0x0000000000887947 */ /* 0x000fec0003800000 */
.L_x_33779:
        /* <DEDUP_REMOVED lines=18> */
.L_x_33785:
        /* <DEDUP_REMOVED lines=13> */
.L_x_33784:
[----:B------:R-:W-:Y:S05]  /*4b10*/  BSYNC B2 ;  /* 0x0000000000027941 */ /* 0x000fea0003800000 */
.L_x_33783:
[----:B------:R-:W-:-:S04]  /*4b20*/  FMUL.FTZ R0, R19, 1.1920928955078125e-07 ;  /* 0x3400000013007820 */ /* 0x000fc80000410000 */
[----:B------:R-:W-:-:S07]  /*4b30*/  FMUL.FTZ R0, R15, R0 ;  /* 0x000000000f007220 */ /* 0x000fce0000410000 */
.L_x_33778:
[----:B------:R-:W-:Y:S05]  /*4b40*/  BSYNC B0 ;  /* 0x0000000000007941 */ /* 0x000fea0003800000 */
.L_x_33777:
        /* <DEDUP_REMOVED lines=10> */
.L_x_33776:
[----:B------:R-:W-:Y:S05]  /*4bf0*/  BSYNC B1 ;  /* 0x0000000000017941 */ /* 0x000fea0003800000 */
.L_x_33775:
        /* <DEDUP_REMOVED lines=33> */
.L_x_33793:
[----:B------:R-:W-:Y:S01]  /*4e10*/  FSETP.GEU.FTZ.AND P0, PT, R16, -R18, PT ;  /* 0x800000121000720b */ /* 0x000fe20003f1e000 */
[----:B------:R-:W-:-:S12]  /*4e20*/  FADD.FTZ R0, R0, -1 ;  /* 0xbf80000000007421 */ /* 0x000fd80000010000 */
[----:B------:R-:W-:-:S07]  /*4e30*/  @!P0 FADD.FTZ R0, R0, -1 ;  /* 0xbf80000000008421 */ /* 0x000fce0000010000 */
.L_x_33792:
[----:B------:R-:W-:Y:S05]  /*4e40*/  BSYNC B2 ;  /* 0x0000000000027941 */ /* 0x000fea0003800000 */
.L_x_33791:
[----:B------:R-:W-:Y:S01]  /*4e50*/  FFMA.FTZ R3, -R18, R0, R3 ;  /* 0x0000000012037223 */ /* 0x000fe20000010103 */
[----:B------:R-:W-:Y:S06]  /*4e60*/  BRA `(.L_x_33789) ;  /* 0x00000000007c7947 */ /* 0x000fec0003800000 */
.L_x_33790:
        /* <DEDUP_REMOVED lines=15> */
.L_x_33796:
        /* <DEDUP_REMOVED lines=13> */
.L_x_33795:
[----:B------:R-:W-:Y:S05]  /*5030*/  BSYNC B2 ;  /* 0x0000000000027941 */ /* 0x000fea0003800000 */
.L_x_33794:
[----:B------:R-:W-:-:S04]  /*5040*/  FMUL.FTZ R16, R16, 1.1920928955078125e-07 ;  /* 0x3400000010107820 */ /* 0x000fc80000410000 */
[----:B------:R-:W-:-:S07]  /*5050*/  FMUL.FTZ R3, R3, R16 ;  /* 0x0000001003037220 */ /* 0x000fce0000410000 */
.L_x_33789:
[----:B------:R-:W-:Y:S05]  /*5060*/  BSYNC B0 ;  /* 0x0000000000007941 */ /* 0x000fea0003800000 */
.L_x_33788:
        /* <DEDUP_REMOVED lines=10> */
.L_x_33787:
[----:B------:R-:W-:Y:S05]  /*5110*/  BSYNC B1 ;  /* 0x0000000000017941 */ /* 0x000fea0003800000 */
.L_x_33786:
        /* <DEDUP_REMOVED lines=33> */
.L_x_33804:
[----:B------:R-:W-:Y:S01]  /*5330*/  FSETP.GEU.FTZ.AND P0, PT, R17, -R19, PT ;  /* 0x800000131100720b */ /* 0x000fe20003f1e000 */
[----:B------:R-:W-:-:S12]  /*5340*/  FADD.FTZ R15, R15, -1 ;  /* 0xbf8000000f0f7421 */ /* 0x000fd80000010000 */
[----:B------:R-:W-:-:S07]  /*5350*/  @!P0 FADD.FTZ R15, R15, -1 ;  /* 0xbf8000000f0f8421 */ /* 0x000fce0000010000 */
.L_x_33803:
[----:B------:R-:W-:Y:S05]  /*5360*/  BSYNC B2 ;  /* 0x0000000000027941 */ /* 0x000fea0003800000 */
.L_x_33802:
[----:B------:R-:W-:Y:S01]  /*5370*/  FFMA.FTZ R0, -R19, R15, R0 ;  /* 0x0000000f13007223 */ /* 0x000fe20000010100 */
[----:B------:R-:W-:Y:S06]  /*5380*/  BRA `(.L_x_33800) ;  /* 0x00000000007c7947 */ /* 0x000fec0003800000 */
.L_x_33801:
        /* <DEDUP_REMOVED lines=15> */
.L_x_33807:
        /* <DEDUP_REMOVED lines=13> */
.L_x_33806:
[----:B------:R-:W-:Y:S05]  /*5550*/  BSYNC B2 ;  /* 0x0000000000027941 */ /* 0x000fea0003800000 */
.L_x_33805:
[----:B------:R-:W-:-:S04]  /*5560*/  FMUL.FTZ R0, R17, 1.1920928955078125e-07 ;  /* 0x3400000011007820 */ /* 0x000fc80000410000 */
[----:B------:R-:W-:-:S07]  /*5570*/  FMUL.FTZ R0, R15, R0 ;  /* 0x000000000f007220 */ /* 0x000fce0000410000 */
.L_x_33800:
[----:B------:R-:W-:Y:S05]  /*5580*/  BSYNC B0 ;  /* 0x0000000000007941 */ /* 0x000fea0003800000 */
.L_x_33799:
        /* <DEDUP_REMOVED lines=10> */
.L_x_33798:
[----:B------:R-:W-:Y:S05]  /*5630*/  BSYNC B1 ;  /* 0x0000000000017941 */ /* 0x000fea0003800000 */
.L_x_33797:
        /* <DEDUP_REMOVED lines=17> */
.L_x_33810:
[----:B------:R-:W-:-:S13]  /*5750*/  ISETP.GE.AND P0, PT, R6, R5, PT ;  /* 0x000000050600720c */ /* 0x000fda0003f06270 */
[----:B------:R-:W-:Y:S05]  /*5760*/  @P0 BRA `(.L_x_33812) ;  /* 0x0000000000300947 */ /* 0x000fea0003800000 */
[----:B-1----:R-:W1:Y:S01]  /*5770*/  LDC.64 R8, c[0x0][0x218] ;  /* 0x00008600ff087b82 */ /* 0x002e620000000a00 */
[----:B------:R-:W-:Y:S01]  /*5780*/  IADD3 R13, R4, R6, RZ ;  /* 0x00000006040d7210 */ /* 0x000fe20007ffe0ff */
[----:B------:R-:W-:-:S04]  /*5790*/  VIADD R6, R6, 0x80 ;  /* 0x0000008006067836 */ /* 0x000fc80000000000 */
[----:B-1----:R-:W-:-:S05]  /*57a0*/  IMAD.WIDE.U32 R8, R13, 0x2, R8 ;  /* 0x000000020d087825 */ /* 0x002fca00078e0008 */
[----:B------:R1:W-:Y:S02]  /*57b0*/  STG.E.U16 desc[UR4][R8.64], R10 ;  /* 0x0000000a08007986 */ /* 0x0003e4000c101504 */
.L_x_33811:
[----:B------:R-:W-:-:S13]  /*57c0*/  ISETP.GE.AND P0, PT, R6, R5, PT ;  /* 0x000000050600720c */ /* 0x000fda0003f06270 */
[----:B------:R-:W-:Y:S05]  /*57d0*/  @P0 BRA `(.L_x_33813) ;  /* 0x0000000000300947 */ /* 0x000fea0003800000 */
[----:B-1----:R-:W1:Y:S01]  /*57e0*/  LDC.64 R8, c[0x0][0x218] ;  /* 0x00008600ff087b82 */ /* 0x002e620000000a00 */
[----:B0-----:R-:W-:Y:S01]  /*57f0*/  IMAD.IADD R13, R4, 0x1, R6 ;  /* 0x00000001040d7824 */ /* 0x001fe200078e0206 */
[----:B------:R-:W-:-:S03]  /*5800*/  IADD3 R6, R6, 0x80, RZ ;  /* 0x0000008006067810 */ /* 0x000fc60007ffe0ff */
[----:B-1----:R-:W-:-:S05]  /*5810*/  IMAD.WIDE.U32 R8, R13, 0x2, R8 ;  /* 0x000000020d087825 */ /* 0x002fca00078e0008 */
[----:B------:R2:W-:Y:S02]  /*5820*/  STG.E.U16 desc[UR4][R8.64], R11 ;  /* 0x0000000b08007986 */ /* 0x0005e4000c101504 */
.L_x_33812:
[----:B------:R-:W-:-:S13]  /*5830*/  ISETP.GE.AND P0, PT, R6, R5, PT ;  /* 0x000000050600720c */ /* 0x000fda0003f06270 */
[----:B------:R-:W-:Y:S05]  /*5840*/  @P0 BRA `(.L_x_33814) ;  /* 0x0000000000340947 */ /* 0x000fea0003800000 */
[----:B-12---:R-:W1:Y:S01]  /*5850*/  LDC.64 R8, c[0x0][0x218] ;  /* 0x00008600ff087b82 */ /* 0x006e620000000a00 */
[----:B------:R-:W-:Y:S02]  /*5860*/  IMAD.IADD R11, R4, 0x1, R6 ;  /* 0x00000001040b7824 */ /* 0x000fe400078e0206 */
[----:B------:R-:W-:Y:S02]  /*5870*/  VIADD R6, R6, 0x80 ;  /* 0x0000008006067836 */ /* 0x000fe40000000000 */
[----:B-1----:R-:W-:-:S05]  /*5880*/  IMAD.WIDE.U32 R8, R11, 0x2, R8 ;  /* 0x000000020b087825 */ /* 0x002fca00078e0008 */
[----:B------:R2:W-:Y:S02]  /*5890*/  STG.E.U16 desc[UR4][R8.64], R7 ;  /* 0x0000000708007986 */ /* 0x0005e4000c101504 */
.L_x_33813:
        /* <DEDUP_REMOVED lines=8> */
.L_x_33814:
[----:B------:R-:W-:Y:S05]  /*5920*/  BSYNC B1 ;  /* 0x0000000000017941 */ /* 0x000fea0003800000 */
.L_x_33809:
[----:B------:R-:W-:-:S13]  /*5930*/  ISETP.GE.AND P0, PT, R6, R5, PT ;  /* 0x000000050600720c */ /* 0x000fda0003f06270 */
[----:B-123--:R-:W1:Y:S01]  /*5940*/  @!P0 LDC.64 R8, c[0x0][0x218] ;  /* 0x00008600ff088b82 */ /* 0x00ee620000000a00 */
[----:B------:R-:W-:Y:S01]  /*5950*/  @!P0 IMAD.IADD R7, R4, 0x1, R6 ;  /* 0x0000000104078824 */ /* 0x000fe200078e0206 */
[----:B------:R-:W-:-:S03]  /*5960*/  @!P0 IADD3 R6, R6, 0x80, RZ ;  /* 0x0000008006068810 */ /* 0x000fc60007ffe0ff */
[----:B-1----:R-:W-:-:S05]  /*5970*/  @!P0 IMAD.WIDE.U32 R8, R7, 0x2, R8 ;  /* 0x0000000207088825 */ /* 0x002fca00078e0008 */
[----:B------:R3:W-:Y:S02]  /*5980*/  @!P0 STG.E.U16 desc[UR4][R8.64], R3 ;  /* 0x0000000308008986 */ /* 0x0007e4000c101504 */
.L_x_33815:
[----:B------:R-:W-:Y:S05]  /*5990*/  BSYNC B0 ;  /* 0x0000000000007941 */ /* 0x000fea0003800000 */
.L_x_33808:
        /* <DEDUP_REMOVED lines=8> */
.L_x_33816:
        /* <DEDUP_REMOVED lines=14> */
.L_x_57513:


//--------------------- .text._ZN2at6native18elementwise_kernelILi128ELi4EZNS0_15gpu_kernel_implINS0_13BUnaryFunctorIN3c104HalfES5_S5_ZZZNS0_21remainder_kernel_cudaERNS_18TensorIteratorBaseEENKUlvE0_clEvENKUlvE1_clEvEUlS5_S5_E_EEEEvS7_RKT_EUliE_EEviT1_ --------------------------
	.section	.text._ZN2at6native18elementwise_kernelILi128ELi4EZNS0_15gpu_kernel_implINS0_13BUnaryFunctorIN3c104HalfES5_S5_ZZZNS0_21remainder_kernel_cudaERNS_18TensorIteratorBaseEENKUlvE0_clEvENKUlvE1_clEvEUlS5_S5_E_EEEEvS7_RKT_EUliE_EEviT1_,"ax",@progbits
	.align	128
        .global         _ZN2at6native18elementwise_kernelILi128ELi4EZNS0_15gpu_kernel_implINS0_13BUnaryFunctorIN3c104HalfES5_S5_ZZZNS0_21remainder_kernel_cudaERNS_18TensorIteratorBaseEENKUlvE0_clEvENKUlvE1_clEvEUlS5_S5_E_EEEEvS7_RKT_EUliE_EEviT1_
        .type           _ZN2at6native18elementwise_kernelILi128ELi4EZNS0_15gpu_kernel_implINS0_13BUnaryFunctorIN3c104HalfES5_S5_ZZZNS0_21remainder_kernel_cudaERNS_18TensorIteratorBaseEENKUlvE0_clEvENKUlvE1_clEvEUlS5_S5_E_EEEEvS7_RKT_EUliE_EEviT1_,@function
        .size           _ZN2at6native18elementwise_kernelILi128ELi4EZNS0_15gpu_kernel_implINS0_13BUnaryFunctorIN3c104HalfES5_S5_ZZZNS0_21remainder_kernel_cudaERNS_18TensorIteratorBaseEENKUlvE0_clEvENKUlvE1_clEvEUlS5_S5_E_EEEEvS7_RKT_EUliE_EEviT1_,(.L_x_57514 - _ZN2at6native18elementwise_kernelILi128ELi4EZNS0_15gpu_kernel_implINS0_13BUnaryFunctorIN3c104HalfES5_S5_ZZZNS0_21remainder_kernel_cudaERNS_18TensorIteratorBaseEENKUlvE0_clEvENKUlvE1_clEvEUlS5_S5_E_EEEEvS7_RKT_EUliE_EEviT1_)
        .other          _ZN2at6native18elementwise_kernelILi128ELi4EZNS0_15gpu_kernel_implINS0_13BUnaryFunctorIN3c104HalfES5_S5_ZZZNS0_21remainder_kernel_cudaERNS_18TensorIteratorBaseEENKUlvE0_clEvENKUlvE1_clEvEUlS5_S5_E_EEEEvS7_RKT_EUliE_EEviT1_,@"STO_CUDA_ENTRY STV_DEFAULT"
_ZN2at6native18elementwise_kernelILi128ELi4EZNS0_15gpu_kernel_implINS0_13BUnaryFunctorIN3c104HalfES5_S5_ZZZNS0_21remainder_kernel_cudaERNS_18TensorIteratorBaseEENKUlvE0_clEvENKUlvE1_clEvEUlS5_S5_E_EEEEvS7_RKT_EUliE_EEviT1_:
.text._ZN2at6native18elementwise_kernelILi128ELi4EZNS0_15gpu_kernel_implINS0_13BUnaryFunctorIN3c104HalfES5_S5_ZZZNS0_21remainder_kernel_cudaERNS_18TensorIteratorBaseEENKUlvE0_clEvENKUlvE1_clEvEUlS5_S5_E_EEEEvS7_RKT_EUliE_EEviT1_:
        /* <DEDUP_REMOVED lines=312> */
.L_x_33819:
        /* <DEDUP_REMOVED lines=22> */
.L_x_33823:
[----:B------:R-:W2:Y:S02]  /*14e0*/  LDG.E.U8 R2, desc[UR36][R2.64] ;  /* 0x0000002402027981 */ /* 0x000ea4000c1e1100 */
[----:B--2---:R-:W-:-:S04]  /*14f0*/  I2FP.F32.U32 R0, R2 ;  /* 0x0000000200007245 */ /* 0x004fc80000201000 */
[----:B------:R-:W-:Y:S01]  /*1500*/  F2FP.F16.F32.PACK_AB R0, RZ, R0 ;  /* 0x00000000ff00723e */ /* 0x000fe200000000ff */
[----:B------:R-:W-:Y:S06]  /*1510*/  BRA `(.L_x_33825) ;  /* 0x0000000c00887947 */ /* 0x000fec0003800000 */
.L_x_33822:
        /* <DEDUP_REMOVED lines=10> */
.L_x_33827:
[----:B------:R-:W2:Y:S02]  /*15c0*/  LDG.E R2, desc[UR36][R2.64] ;  /* 0x0000002402027981 */ /* 0x000ea4000c1e1900 */
[----:B--2---:R-:W-:-:S04]  /*15d0*/  I2FP.F32.S32 R0, R2 ;  /* 0x0000000200007245 */ /* 0x004fc80000201400 */
[----:B------:R-:W-:Y:S01]  /*15e0*/  F2FP.F16.F32.PACK_AB R0, RZ, R0 ;  /* 0x00000000ff00723e */ /* 0x000fe200000000ff */
[----:B------:R-:W-:Y:S06]  /*15f0*/  BRA `(.L_x_33825) ;  /* 0x0000000c00507947 */ /* 0x000fec0003800000 */
.L_x_33826:
[----:B------:R-:W2:Y:S02]  /*1600*/  LDG.E.U16 R2, desc[UR36][R2.64] ;  /* 0x0000002402027981 */ /* 0x000ea4000c1e1500 */
[----:B--2---:R-:W0:Y:S02]  /*1610*/  I2F.S16 R0, R2 ;  /* 0x0000000200007306 */ /* 0x004e240000101400 */
[----:B0-----:R-:W-:Y:S01]  /*1620*/  F2FP.F16.F32.PACK_AB R0, RZ, R0 ;  /* 0x00000000ff00723e */ /* 0x001fe200000000ff */
[----:B------:R-:W-:Y:S06]  /*1630*/  BRA `(.L_x_33825) ;  /* 0x0000000c00407947 */ /* 0x000fec0003800000 */
.L_x_33821:
        /* <DEDUP_REMOVED lines=9> */
.L_x_33829:
[----:B------:R0:W5:Y:S01]  /*16d0*/  LDG.E.U16 R0, desc[UR36][R2.64] ;  /* 0x0000002402007981 */ /* 0x000162000c1e1500 */
[----:B------:R-:W-:Y:S05]  /*16e0*/  BRA `(.L_x_33825) ;  /* 0x0000000c00147947 */ /* 0x000fea0003800000 */
.L_x_33828:
        /* <DEDUP_REMOVED lines=9> */
.L_x_33831:
[----:B------:R1:W5:Y:S01]  /*1780*/  LDG.E.U16 R0, desc[UR36][R2.64] ;  /* 0x0000002402007981 */ /* 0x000362000c1e1500 */
[----:B------:R-:W-:Y:S05]  /*1790*/  BRA `(.L_x_33825) ;  /* 0x0000000800e87947 */ /* 0x000fea0003800000 */
.L_x_33830:
        /* <DEDUP_REMOVED lines=8> */
.L_x_33820:
        /* <DEDUP_REMOVED lines=13> */
.L_x_33834:
        /* <DEDUP_REMOVED lines=8> */
.L_x_33833:
        /* <DEDUP_REMOVED lines=28> */
.L_x_33836:
        /* <DEDUP_REMOVED lines=15> */
.L_x_33835:
[----:B------:R-:W2:Y:S02]  /*1c20*/  LDG.E.U16 R0, desc[UR36][R2.64] ;  /* 0x0000002402007981 */ /* 0x000ea4000c1e1500 */
[----:B--2---:R-:W-:-:S05]  /*1c30*/  IMAD.U32 R0, R0, 0x10000, RZ ;  /* 0x0001000000007824 */ /* 0x004fca00078e00ff */
[----:B------:R-:W-:Y:S01]  /*1c40*/  F2FP.F16.F32.PACK_AB R0, RZ, R0 ;  /* 0x00000000ff00723e */ /* 0x000fe200000000ff */
[----:B------:R-:W-:Y:S06]  /*1c50*/  BRA `(.L_x_33825) ;  /* 0x0000000400b87947 */ /* 0x000fec0003800000 */
.L_x_33832:
        /* <DEDUP_REMOVED lines=12> */
.L_x_33839:
        /* <DEDUP_REMOVED lines=21> */
.L_x_33843:
[----:B------:R-:W-:Y:S05]  /*1e70*/  BSYNC B1 ;  /* 0x0000000000017941 */ /* 0x000fea0003800000 */
.L_x_33842:
[----:B------:R-:W-:Y:S01]  /*1e80*/  LEA R3, R0, 0x3b800000, 0x17 ;  /* 0x3b80000000037811 */ /* 0x000fe200078eb8ff */
[----:B------:R-:W-:-:S05]  /*1e90*/  IMAD.SHL.U32 R0, R2, 0x100000, RZ ;  /* 0x0010000002007824 */ /* 0x000fca00078e00ff */
[----:B------:R-:W-:-:S07]  /*1ea0*/  LOP3.LUT R0, R3, R0, R4, 0xfe, !PT ;  /* 0x0000000003007212 */ /* 0x000fce00078efe04 */
.L_x_33841:
[----:B------:R-:W-:Y:S05]  /*1eb0*/  BSYNC B0 ;  /* 0x0000000000007941 */ /* 0x000fea0003800000 */
.L_x_33840:
[----:B------:R-:W-:Y:S01]  /*1ec0*/  F2FP.F16.F32.PACK_AB R0, RZ, R0 ;  /* 0x00000000ff00723e */ /* 0x000fe200000000ff */
[----:B------:R-:W-:Y:S06]  /*1ed0*/  BRA `(.L_x_33825) ;  /* 0x0000000400187947 */ /* 0x000fec0003800000 */
.L_x_33838:
        /* <DEDUP_REMOVED lines=21> */
.L_x_33847:
[----:B------:R-:W-:Y:S05]  /*2030*/  BSYNC B1 ;  /* 0x0000000000017941 */ /* 0x000fea0003800000 */
.L_x_33846:
[----:B------:R-:W-:Y:S01]  /*2040*/  LEA R3, R0, 0x37800000, 0x17 ;  /* 0x3780000000037811 */ /* 0x000fe200078eb8ff */
[----:B------:R-:W-:-:S05]  /*2050*/  IMAD.SHL.U32 R0, R2, 0x200000, RZ ;  /* 0x0020000002007824 */ /* 0x000fca00078e00ff */
[----:B------:R-:W-:-:S07]  /*2060*/  LOP3.LUT R0, R3, R0, R4, 0xfe, !PT ;  /* 0x0000000003007212 */ /* 0x000fce00078efe04 */
.L_x_33845:
[----:B------:R-:W-:Y:S05]  /*2070*/  BSYNC B0 ;  /* 0x0000000000007941 */ /* 0x000fea0003800000 */
.L_x_33844:
[----:B------:R-:W-:Y:S01]  /*2080*/  F2FP.F16.F32.PACK_AB R0, RZ, R0 ;  /* 0x00000000ff00723e */ /* 0x000fe200000000ff */
[----:B------:R-:W-:Y:S06]  /*2090*/  BRA `(.L_x_33825) ;  /* 0x0000000000a87947 */ /* 0x000fec0003800000 */
.L_x_33837:
        /* <DEDUP_REMOVED lines=14> */
.L_x_33851:
[----:B------:R-:W-:Y:S05]  /*2180*/  BSYNC B0 ;  /* 0x0000000000007941 */ /* 0x000fea0003800000 */
.L_x_33850:
[----:B------:R-:W-:Y:S01]  /*2190*/  F2FP.F16.F32.PACK_AB R0, RZ, R0 ;  /* 0x00000000ff00723e */ /* 0x000fe200000000ff */
[----:B------:R-:W-:Y:S06]  /*21a0*/  BRA `(.L_x_33825) ;  /* 0x0000000000647947 */ /* 0x000fec0003800000 */
.L_x_33824:
        /* <DEDUP_REMOVED lines=16> */
.L_x_33852:
[----:B------:R-:W-:Y:S01]  /*22b0*/  PRMT R0, RZ, 0x7610, R0 ;  /* 0x00007610ff007816 */ /* 0x000fe20000000000 */
[----:B------:R-:W-:Y:S06]  /*22c0*/  BRA `(.L_x_33825) ;  /* 0x00000000001c7947 */ /* 0x000fec0003800000 */
.L_x_33849:
[----:B------:R-:W2:Y:S02]  /*22d0*/  LDG.E.64 R2, desc[UR36][R2.64] ;  /* 0x0000002402027981 */ /* 0x000ea4000c1e1b00 */
[----:B--2---:R-:W0:Y:S02]  /*22e0*/  I2F.U64 R0, R2 ;  /* 0x0000000200007312 */ /* 0x004e240000301000 */
[----:B0-----:R-:W-:Y:S01]  /*22f0*/  F2FP.F16.F32.PACK_AB R0, RZ, R0 ;  /* 0x00000000ff00723e */ /* 0x001fe200000000ff */
[----:B------:R-:W-:Y:S06]  /*2300*/  BRA `(.L_x_33825) ;  /* 0x00000000000c7947 */ /* 0x000fec0003800000 */
.L_x_33848:
[----:B------:R-:W2:Y:S02]  /*2310*/  LDG.E R2, desc[UR36][R2.64] ;  /* 0x0000002402027981 */ /* 0x000ea4000c1e1900 */
[----:B--2---:R-:W-:-:S04]  /*2320*/  I2FP.F32.U32 R0, R2 ;  /* 0x0000000200007245 */ /* 0x004fc80000201000 */
[----:B------:R-:W-:-:S07]  /*2330*/  F2FP.F16.F32.PACK_AB R0, RZ, R0 ;  /* 0x00000000ff00723e */ /* 0x000fce00000000ff */
.L_x_33825:
        /* <DEDUP_REMOVED lines=30> */
.L_x_33858:
[----:B------:R-:W-:Y:S01]  /*2520*/  FSETP.GEU.FTZ.AND P0, PT, R7, -R0, PT ;  /* 0x800000000700720b */ /* 0x000fe20003f1e000 */
[----:B------:R-:W-:-:S12]  /*2530*/  FADD.FTZ R4, R4, -1 ;  /* 0xbf80000004047421 */ /* 0x000fd80000010000 */
[----:B------:R-:W-:-:S07]  /*2540*/  @!P0 FADD.FTZ R4, R4, -1 ;  /* 0xbf80000004048421 */ /* 0x000fce0000010000 */
.L_x_33857:
[----:B------:R-:W-:Y:S05]  /*2550*/  BSYNC B1 ;  /* 0x0000000000017941 */ /* 0x000fea0003800000 */
.L_x_33856:
[----:B------:R-:W-:Y:S01]  /*2560*/  FFMA.FTZ R5, -R0, R4, R5 ;  /* 0x0000000400057223 */ /* 0x000fe20000010105 */
[----:B------:R-:W-:Y:S06]  /*2570*/  BRA `(.L_x_33854) ;  /* 0x00000000007c7947 */ /* 0x000fec0003800000 */
.L_x_33855:
        /* <DEDUP_REMOVED lines=15> */
.L_x_33861:
        /* <DEDUP_REMOVED lines=13> */
.L_x_33860:
[----:B------:R-:W-:Y:S05]  /*2740*/  BSYNC B1 ;  /* 0x0000000000017941 */ /* 0x000fea0003800000 */
.L_x_33859:
[----:B0-----:R-:W-:-:S04]  /*2750*/  FMUL.FTZ R5, R4, 1.1920928955078125e-07 ;  /* 0x3400000004057820 */ /* 0x001fc80000410000 */
[----:B------:R-:W-:-:S07]  /*2760*/  FMUL.FTZ R5, R10, R5 ;  /* 0x000000050a057220 */ /* 0x000fce0000410000 */
.L_x_33854:
[----:B------:R-:W-:Y:S05]  /*2770*/  BSYNC B0 ;  /* 0x0000000000007941 */ /* 0x000fea0003800000 */
.L_x_33853:
        /* <DEDUP_REMOVED lines=8> */
[----:B0-----:R-:W-:-:S04]  /*2800*/  PRMT R0, R4, 0x9910, RZ ;  /* 0x0000991004007816 */ /* 0x001fc800000000ff */
        /* <DEDUP_REMOVED lines=16> */
.L_x_33865:
[----:B------:R-:W-:-:S06]  /*2910*/  HADD2.F32 R3, -RZ, R2.H0_H0 ;  /* 0x20000002ff037230 */ /* 0x000fcc0000004100 */
[----:B------:R-:W0:Y:S02]  /*2920*/  F2I.S64.TRUNC R2, R3 ;  /* 0x0000000300027311 */ /* 0x000e24000020d900 */
[----:B0-----:R0:W-:Y:S01]  /*2930*/  STG.E.U8 desc[UR36][R16.64], R2 ;  /* 0x0000000210007986 */ /* 0x0011e2000c101124 */
[----:B------:R-:W-:Y:S05]  /*2940*/  BRA `(.L_x_33867) ;  /* 0x0000000c00847947 */ /* 0x000fea0003800000 */
.L_x_33864:
        /* <DEDUP_REMOVED lines=10> */
.L_x_33869:
[----:B------:R-:W-:-:S04]  /*29f0*/  HADD2.F32 R2, -RZ, R2.H0_H0 ;  /* 0x20000002ff027230 */ /* 0x000fc80000004100 */
[----:B------:R-:W0:Y:S02]  /*2a00*/  F2I.FTZ.TRUNC.NTZ R3, R2 ;  /* 0x0000000200037305 */ /* 0x000e24000021f100 */
[----:B0-----:R0:W-:Y:S01]  /*2a10*/  STG.E desc[UR36][R16.64], R3 ;  /* 0x0000000310007986 */ /* 0x0011e2000c101924 */
[----:B------:R-:W-:Y:S05]  /*2a20*/  BRA `(.L_x_33867) ;  /* 0x0000000c004c7947 */ /* 0x000fea0003800000 */
.L_x_33868:
[----:B------:R-:W-:-:S04]  /*2a30*/  HADD2.F32 R2, -RZ, R2.H0_H0 ;  /* 0x20000002ff027230 */ /* 0x000fc80000004100 */
[----:B------:R-:W0:Y:S02]  /*2a40*/  F2I.FTZ.TRUNC.NTZ R3, R2 ;  /* 0x0000000200037305 */ /* 0x000e24000021f100 */
[----:B0-----:R0:W-:Y:S01]  /*2a50*/  STG.E.U16 desc[UR36][R16.64], R3 ;  /* 0x0000000310007986 */ /* 0x0011e2000c101524 */
[----:B------:R-:W-:Y:S05]  /*2a60*/  BRA `(.L_x_33867) ;  /* 0x0000000c003c7947 */ /* 0x000fea0003800000 */
.L_x_33863:
        /* <DEDUP_REMOVED lines=9> */
.L_x_33871:
[----:B------:R0:W-:Y:S01]  /*2b00*/  STG.E.U16 desc[UR36][R16.64], R2 ;  /* 0x0000000210007986 */ /* 0x0001e2000c101524 */
[----:B------:R-:W-:Y:S05]  /*2b10*/  BRA `(.L_x_33867) ;  /* 0x0000000c00107947 */ /* 0x000fea0003800000 */
.L_x_33870:
        /* <DEDUP_REMOVED lines=10> */
.L_x_33873:
[----:B------:R-:W-:-:S05]  /*2bc0*/  HADD2.F32 R0, -RZ, R2.H0_H0 ;  /* 0x20000002ff007230 */ /* 0x000fca0000004100 */
[----:B------:R-:W-:-:S04]  /*2bd0*/  F2FP.F16.F32.PACK_AB R0, RZ, R0 ;  /* 0x00000000ff00723e */ /* 0x000fc800000000ff */
[----:B------:R-:W-:-:S05]  /*2be0*/  PRMT R0, R0, 0x5410, RZ ;  /* 0x0000541000007816 */ /* 0x000fca00000000ff */
[----:B------:R0:W-:Y:S01]  /*2bf0*/  STG.E desc[UR36][R16.64], R0 ;  /* 0x0000000010007986 */ /* 0x0001e2000c101924 */
[----:B------:R-:W-:Y:S05]  /*2c00*/  BRA `(.L_x_33867) ;  /* 0x0000000800d47947 */ /* 0x000fea0003800000 */
.L_x_33872:
[----:B------:R-:W-:-:S05]  /*2c10*/  HADD2.F32 R2, -RZ, R2.H0_H0 ;  /* 0x20000002ff027230 */ /* 0x000fca0000004100 */
[----:B------:R-:W-:-:S06]  /*2c20*/  FMUL.FTZ R2, R2, 1 ;  /* 0x3f80000002027820 */ /* 0x000fcc0000410000 */
[----:B------:R-:W0:Y:S02]  /*2c30*/  F2F.F64.F32 R2, R2 ;  /* 0x0000000200027310 */ /* 0x000e240000201800 */
[----:B0-----:R0:W-:Y:S01]  /*2c40*/  STG.E.64 desc[UR36][R16.64], R2 ;  /* 0x0000000210007986 */ /* 0x0011e2000c101b24 */
[----:B------:R-:W-:Y:S05]  /*2c50*/  BRA `(.L_x_33867) ;  /* 0x0000000800c07947 */ /* 0x000fea0003800000 */
.L_x_33862:
        /* <DEDUP_REMOVED lines=13> */
.L_x_33876:
[----:B------:R-:W-:Y:S01]  /*2d30*/  HADD2.F32 R2, -RZ, R2.H0_H0 ;  /* 0x20000002ff027230 */ /* 0x000fe20000004100 */
[----:B------:R-:W-:-:S04]  /*2d40*/  CS2R R6, SRZ ;  /* 0x0000000000067805 */ /* 0x000fc8000001ff00 */
[----:B------:R-:W-:-:S04]  /*2d50*/  FMUL.FTZ R2, R2, 1 ;  /* 0x3f80000002027820 */ /* 0x000fc80000410000 */
[----:B------:R-:W0:Y:S02]  /*2d60*/  F2F.F64.F32 R4, R2 ;  /* 0x0000000200047310 */ /* 0x000e240000201800 */
[----:B0-----:R0:W-:Y:S01]  /*2d70*/  STG.E.128 desc[UR36][R16.64], R4 ;  /* 0x0000000410007986 */ /* 0x0011e2000c101d24 */
[----:B------:R-:W-:Y:S05]  /*2d80*/  BRA `(.L_x_33867) ;  /* 0x0000000800747947 */ /* 0x000fea0003800000 */
.L_x_33875:
        /* <DEDUP_REMOVED lines=21> */
.L_x_33880:
[----:B------:R-:W-:Y:S05]  /*2ee0*/  BSYNC B0 ;  /* 0x0000000000007941 */ /* 0x000fea0003800000 */
.L_x_33879:
[----:B------:R-:W-:-:S05]  /*2ef0*/  LOP3.LUT R3, R0, R3, RZ, 0xfc, !PT ;  /* 0x0000000300037212 */ /* 0x000fca00078efcff */
[----:B------:R0:W-:Y:S01]  /*2f00*/  STG.E.U8 desc[UR36][R16.64], R3 ;  /* 0x0000000310007986 */ /* 0x0001e2000c101124 */
[----:B------:R-:W-:Y:S05]  /*2f10*/  BRA `(.L_x_33867) ;  /* 0x0000000800107947 */ /* 0x000fea0003800000 */
.L_x_33878:
        /* <DEDUP_REMOVED lines=13> */
.L_x_33882:
[----:B------:R-:W-:Y:S01]  /*2ff0*/  IMAD.MOV.U32 R0, RZ, RZ, 0x7f ;  /* 0x0000007fff007424 */ /* 0x000fe200078e00ff */
[----:B------:R-:W-:-:S04]  /*3000*/  ISETP.GT.U32.AND P0, PT, R2, 0x7f800000, PT ;  /* 0x7f8000000200780c */ /* 0x000fc80003f04070 */
[----:B------:R-:W-:-:S09]  /*3010*/  SEL R0, R0, 0x7c, P0 ;  /* 0x0000007c00007807 */ /* 0x000fd20000000000 */
.L_x_33883:
[----:B------:R-:W-:Y:S05]  /*3020*/  BSYNC B0 ;  /* 0x0000000000007941 */ /* 0x000fea0003800000 */
.L_x_33881:
[----:B------:R-:W-:-:S04]  /*3030*/  LOP3.LUT R2, R3, 0x80000000, RZ, 0xc0, !PT ;  /* 0x8000000003027812 */ /* 0x000fc800078ec0ff */
[----:B------:R-:W-:-:S04]  /*3040*/  SHF.R.U32.HI R3, RZ, 0x18, R2 ;  /* 0x00000018ff037819 */ /* 0x000fc80000011602 */
[----:B------:R-:W-:-:S05]  /*3050*/  LOP3.LUT R3, R0, R3, RZ, 0xfc, !PT ;  /* 0x0000000300037212 */ /* 0x000fca00078efcff */
[----:B------:R0:W-:Y:S01]  /*3060*/  STG.E.U8 desc[UR36][R16.64], R3 ;  /* 0x0000000310007986 */ /* 0x0001e2000c101124 */
[----:B------:R-:W-:Y:S05]  /*3070*/  BRA `(.L_x_33867) ;  /* 0x0000000400b87947 */ /* 0x000fea0003800000 */
.L_x_33877:
[----:B------:R-:W-:-:S05]  /*3080*/  HADD2.F32 R0, -RZ, R2.H0_H0 ;  /* 0x20000002ff007230 */ /* 0x000fca0000004100 */
[----:B------:R-:W-:-:S05]  /*3090*/  F2FP.BF16.F32.PACK_AB R0, RZ, R0 ;  /* 0x00000000ff00723e */ /* 0x000fca00000010ff */
[----:B------:R0:W-:Y:S01]  /*30a0*/  STG.E.U16 desc[UR36][R16.64], R0 ;  /* 0x0000000010007986 */ /* 0x0001e2000c101524 */
[----:B------:R-:W-:Y:S05]  /*30b0*/  BRA `(.L_x_33867) ;  /* 0x0000000400a87947 */ /* 0x000fea0003800000 */
.L_x_33874:
        /* <DEDUP_REMOVED lines=12> */
.L_x_33886:
        /* <DEDUP_REMOVED lines=17> */
.L_x_33889:
[----:B------:R-:W-:-:S04]  /*3290*/  LOP3.LUT R2, R3, 0x80000000, RZ, 0xc0, !PT ;  /* 0x8000000003027812 */ /* 0x000fc800078ec0ff */
[----:B------:R-:W-:-:S04]  /*32a0*/  SHF.R.U32.HI R3, RZ, 0x18, R2 ;  /* 0x00000018ff037819 */ /* 0x000fc80000011602 */
[----:B------:R-:W-:-:S04]  /*32b0*/  LOP3.LUT R0, R0, R3, RZ, 0xfc, !PT ;  /* 0x0000000300007212 */ /* 0x000fc800078efcff */
[----:B------:R-:W-:-:S07]  /*32c0*/  PRMT R8, R0, 0x7610, R8 ;  /* 0x0000761000087816 */ /* 0x000fce0000000008 */
.L_x_33888:
[----:B------:R-:W-:Y:S05]  /*32d0*/  BSYNC B0 ;  /* 0x0000000000007941 */ /* 0x000fea0003800000 */
.L_x_33887:
[----:B------:R4:W-:Y:S01]  /*32e0*/  STG.E.U8 desc[UR36][R16.64], R8 ;  /* 0x0000000810007986 */ /* 0x0009e2000c101124 */
[----:B------:R-:W-:Y:S05]  /*32f0*/  BRA `(.L_x_33867) ;  /* 0x0000000400187947 */ /* 0x000fea0003800000 */
.L_x_33885:
        /* <DEDUP_REMOVED lines=17> */
.L_x_33892:
[----:B------:R-:W-:-:S04]  /*3410*/  LOP3.LUT R2, R3, 0x80000000, RZ, 0xc0, !PT ;  /* 0x8000000003027812 */ /* 0x000fc800078ec0ff */
[----:B------:R-:W-:-:S04]  /*3420*/  SHF.R.U32.HI R3, RZ, 0x18, R2 ;  /* 0x00000018ff037819 */ /* 0x000fc80000011602 */
[----:B------:R-:W-:-:S04]  /*3430*/  LOP3.LUT R0, R0, R3, RZ, 0xfc, !PT ;  /* 0x0000000300007212 */ /* 0x000fc800078efcff */
[----:B------:R-:W-:-:S07]  /*3440*/  PRMT R8, R0, 0x7610, R8 ;  /* 0x0000761000087816 */ /* 0x000fce0000000008 */
.L_x_33891:
[----:B------:R-:W-:Y:S05]  /*3450*/  BSYNC B0 ;  /* 0x0000000000007941 */ /* 0x000fea0003800000 */
.L_x_33890:
[----:B------:R3:W-:Y:S01]  /*3460*/  STG.E.U8 desc[UR36][R16.64], R8 ;  /* 0x0000000810007986 */ /* 0x0007e2000c101124 */
[----:B------:R-:W-:Y:S05]  /*3470*/  BRA `(.L_x_33867) ;  /* 0x0000000000b87947 */ /* 0x000fea0003800000 */
.L_x_33884:
        /* <DEDUP_REMOVED lines=22> */
.L_x_33866:
        /* <DEDUP_REMOVED lines=16> */
.L_x_33895:
[----:B------:R-:W-:Y:S05]  /*36e0*/  BRA `(.L_x_33867) ;  /* 0x00000000001c7947 */ /* 0x000fea0003800000 */
.L_x_33894:
[----:B------:R-:W-:-:S06]  /*36f0*/  HADD2.F32 R2, -RZ, R2.H0_H0 ;  /* 0x20000002ff027230 */ /* 0x000fcc0000004100 */
[----:B------:R-:W0:Y:S02]  /*3700*/  F2I.U64.TRUNC R2, R2 ;  /* 0x0000000200027311 */ /* 0x000e24000020d800 */
[----:B0-----:R2:W-:Y:S01]  /*3710*/  STG.E.64 desc[UR36][R16.64], R2 ;  /* 0x0000000210007986 */ /* 0x0015e2000c101b24 */
[----:B------:R-:W-:Y:S05]  /*3720*/  BRA `(.L_x_33867) ;  /* 0x00000000000c7947 */ /* 0x000fea0003800000 */
.L_x_33893:
[----:B------:R-:W-:-:S04]  /*3730*/  HADD2.F32 R2, -RZ, R2.H0_H0 ;  /* 0x20000002ff027230 */ /* 0x000fc80000004100 */
[----:B------:R-:W0:Y:S02]  /*3740*/  F2I.FTZ.U32.TRUNC.NTZ R3, R2 ;  /* 0x0000000200037305 */ /* 0x000e24000021f000 */
[----:B0-----:R0:W-:Y:S02]  /*3750*/  STG.E desc[UR36][R16.64], R3 ;  /* 0x0000000310007986 */ /* 0x0011e4000c101924 */
.L_x_33867:
[----:B------:R-:W-:-:S04]  /*3760*/  IMAD R18, R19, 0x200, R18 ;  /* 0x0000020013127824 */ /* 0x000fc800078e0212 */
[----:B------:R-:W-:-:S07]  /*3770*/  VIADD R23, R18, 0x80 ;  /* 0x0000008012177836 */ /* 0x000fce0000000000 */
.L_x_33818:
[----:B------:R-:W-:Y:S05]  /*3780*/  BSYNC B6 ;  /* 0x0000000000067941 */ /* 0x000fea0003800000 */
.L_x_33817:
        /* <DEDUP_REMOVED lines=307> */
.L_x_33898:
        /* <DEDUP_REMOVED lines=22> */
.L_x_33902:
[----:B------:R-:W2:Y:S02]  /*4c20*/  LDG.E.U8 R2, desc[UR36][R2.64] ;  /* 0x0000002402027981 */ /* 0x000ea4000c1e1100 */
[----:B--2---:R-:W-:-:S04]  /*4c30*/  I2FP.F32.U32 R0, R2 ;  /* 0x0000000200007245 */ /* 0x004fc80000201000 */
[----:B------:R-:W-:Y:S01]  /*4c40*/  F2FP.F16.F32.PACK_AB R0, RZ, R0 ;  /* 0x00000000ff00723e */ /* 0x000fe200000000ff */
[----:B------:R-:W-:Y:S06]  /*4c50*/  BRA `(.L_x_33904) ;  /* 0x0000000c00887947 */ /* 0x000fec0003800000 */
.L_x_33901:
        /* <DEDUP_REMOVED lines=10> */
.L_x_33906:
[----:B------:R-:W2:Y:S02]  /*4d00*/  LDG.E R2, desc[UR36][R2.64] ;  /* 0x0000002402027981 */ /* 0x000ea4000c1e1900 */
[----:B--2---:R-:W-:-:S04]  /*4d10*/  I2FP.F32.S32 R0, R2 ;  /* 0x0000000200007245 */ /* 0x004fc80000201400 */
[----:B------:R-:W-:Y:S01]  /*4d20*/  F2FP.F16.F32.PACK_AB R0, RZ, R0 ;  /* 0x00000000ff00723e */ /* 0x000fe200000000ff */
[----:B------:R-:W-:Y:S06]  /*4d30*/  BRA `(.L_x_33904) ;  /* 0x0000000c00507947 */ /* 0x000fec0003800000 */
.L_x_33905:
[----:B------:R-:W2:Y:S02]  /*4d40*/  LDG.E.U16 R2, desc[UR36][R2.64] ;  /* 0x0000002402027981 */ /* 0x000ea4000c1e1500 */
[----:B--2---:R-:W0:Y:S02]  /*4d50*/  I2F.S16 R0, R2 ;  /* 0x0000000200007306 */ /* 0x004e240000101400 */
[----:B0-----:R-:W-:Y:S01]  /*4d60*/  F2FP.F16.F32.PACK_AB R0, RZ, R0 ;  /* 0x00000000ff00723e */ /* 0x001fe200000000ff */
[----:B------:R-:W-:Y:S06]  /*4d70*/  BRA `(.L_x_33904) ;  /* 0x0000000c00407947 */ /* 0x000fec0003800000 */
.L_x_33900:
        /* <DEDUP_REMOVED lines=9> */
.L_x_33908:
[----:B------:R0:W5:Y:S01]  /*4e10*/  LDG.E.U16 R0, desc[UR36][R2.64] ;  /* 0x0000002402007981 */ /* 0x000162000c1e1500 */
[----:B------:R-:W-:Y:S05]  /*4e20*/  BRA `(.L_x_33904) ;  /* 0x0000000c00147947 */ /* 0x000fea0003800000 */
.L_x_33907:
        /* <DEDUP_REMOVED lines=9> */
.L_x_33910:
[----:B------:R1:W5:Y:S01]  /*4ec0*/  LDG.E.U16 R0, desc[UR36][R2.64] ;  /* 0x0000002402007981 */ /* 0x000362000c1e1500 */
[----:B------:R-:W-:Y:S05]  /*4ed0*/  BRA `(.L_x_33904) ;  /* 0x0000000800e87947 */ /* 0x000fea0003800000 */
.L_x_33909:
        /* <DEDUP_REMOVED lines=8> */
.L_x_33899:
        /* <DEDUP_REMOVED lines=13> */
.L_x_33913:
        /* <DEDUP_REMOVED lines=8> */
.L_x_33912:
        /* <DEDUP_REMOVED lines=28> */
.L_x_33915:
        /* <DEDUP_REMOVED lines=15> */
.L_x_33914:
[----:B------:R-:W2:Y:S02]  /*5360*/  LDG.E.U16 R0, desc[UR36][R2.64] ;  /* 0x0000002402007981 */ /* 0x000ea4000c1e1500 */
[----:B--2---:R-:W-:-:S05]  /*5370*/  IMAD.U32 R0, R0, 0x10000, RZ ;  /* 0x0001000000007824 */ /* 0x004fca00078e00ff */
[----:B------:R-:W-:Y:S01]  /*5380*/  F2FP.F16.F32.PACK_AB R0, RZ, R0 ;  /* 0x00000000ff00723e */ /* 0x000fe200000000ff */
[----:B------:R-:W-:Y:S06]  /*5390*/  BRA `(.L_x_33904) ;  /* 0x0000000400b87947 */ /* 0x000fec0003800000 */
.L_x_33911:
        /* <DEDUP_REMOVED lines=12> */
.L_x_33918:
        /* <DEDUP_REMOVED lines=21> */
.L_x_33922:
[----:B------:R-:W-:Y:S05]  /*55b0*/  BSYNC B1 ;  /* 0x0000000000017941 */ /* 0x000fea0003800000 */
.L_x_33921:
[----:B------:R-:W-:Y:S01]  /*55c0*/  LEA R3, R0, 0x3b800000, 0x17 ;  /* 0x3b80000000037811 */ /* 0x000fe200078eb8ff */
[----:B------:R-:W-:-:S05]  /*55d0*/  IMAD.SHL.U32 R0, R2, 0x100000, RZ ;  /* 0x0010000002007824 */ /* 0x000fca00078e00ff */
[----:B------:R-:W-:-:S07]  /*55e0*/  LOP3.LUT R0, R3, R0, R4, 0xfe, !PT ;  /* 0x0000000003007212 */ /* 0x000fce00078efe04 */
.L_x_33920:
[----:B------:R-:W-:Y:S05]  /*55f0*/  BSYNC B0 ;  /* 0x0000000000007941 */ /* 0x000fea0003800000 */
.L_x_33919:
[----:B------:R-:W-:Y:S01]  /*5600*/  F2FP.F16.F32.PACK_AB R0, RZ, R0 ;  /* 0x00000000ff00723e */ /* 0x000fe200000000ff */
[----:B------:R-:W-:Y:S06]  /*5610*/  BRA `(.L_x_33904) ;  /* 0x0000000400187947 */ /* 0x000fec0003800000 */
.L_x_33917:
        /* <DEDUP_REMOVED lines=21> */
.L_x_33926:
[----:B------:R-:W-:Y:S05]  /*5770*/  BSYNC B1 ;  /* 0x0000000000017941 */ /* 0x000fea0003800000 */
.L_x_33925:
[----:B------:R-:W-:Y:S01]  /*5780*/  LEA R3, R0, 0x37800000, 0x17 ;  /* 0x3780000000037811 */ /* 0x000fe200078eb8ff */
[----:B------:R-:W-:-:S05]  /*5790*/  IMAD.SHL.U32 R0, R2, 0x200000, RZ ;  /* 0x0020000002007824 */ /* 0x000fca00078e00ff */
[----:B------:R-:W-:-:S07]  /*57a0*/  LOP3.LUT R0, R3, R0, R4, 0xfe, !PT ;  /* 0x0000000003007212 */ /* 0x000fce00078efe04 */
.L_x_33924:
[----:B------:R-:W-:Y:S05]  /*57b0*/  BSYNC B0 ;  /* 0x0000000000007941 */ /* 0x000fea0003800000 */
.L_x_33923:
[----:B------:R-:W-:Y:S01]  /*57c0*/  F2FP.F16.F32.PACK_AB R0, RZ, R0 ;  /* 0x00000000ff00723e */ /* 0x000fe200000000ff */
[----:B------:R-:W-:Y:S06]  /*57d0*/  BRA `(.L_x_33904) ;  /* 0x0000000000a87947 */ /* 0x000fec0003800000 */
.L_x_33916:
        /* <DEDUP_REMOVED lines=14> */
.L_x_33930:
[----:B------:R-:W-:Y:S05]  /*58c0*/  BSYNC B0 ;  /* 0x0000000000007941 */ /* 0x000fea0003800000 */
.L_x_33929:
[----:B------:R-:W-:Y:S01]  /*58d0*/  F2FP.F16.F32.PACK_AB R0, RZ, R0 ;  /* 0x00000000ff00723e */ /* 0x000fe200000000ff */
[----:B------:R-:W-:Y:S06]  /*58e0*/  BRA `(.L_x_33904) ;  /* 0x0000000000647947 */ /* 0x000fec0003800000 */
.L_x_33903:
        /* <DEDUP_REMOVED lines=16> */
.L_x_33931:
[----:B------:R-:W-:Y:S01]  /*59f0*/  PRMT R0, RZ, 0x7610, R0 ;  /* 0x00007610ff007816 */ /* 0x000fe20000000000 */
[----:B------:R-:W-:Y:S06]  /*5a00*/  BRA `(.L_x_33904) ;  /* 0x00000000001c7947 */ /* 0x000fec0003800000 */
.L_x_33928:
[----:B------:R-:W2:Y:S02]  /*5a10*/  LDG.E.64 R2, desc[UR36][R2.64] ;  /* 0x0000002402027981 */ /* 0x000ea4000c1e1b00 */
[----:B--2---:R-:W0:Y:S02]  /*5a20*/  I2F.U64 R0, R2 ;  /* 0x0000000200007312 */ /* 0x004e240000301000 */
[----:B0-----:R-:W-:Y:S01]  /*5a30*/  F2FP.F16.F32.PACK_AB R0, RZ, R0 ;  /* 0x00000000ff00723e */ /* 0x001fe200000000ff */
[----:B------:R-:W-:Y:S06]  /*5a40*/  BRA `(.L_x_33904) ;  /* 0x00000000000c7947 */ /* 0x000fec0003800000 */
.L_x_33927:
[----:B------:R-:W2:Y:S02]  /*5a50*/  LDG.E R2, desc[UR36][R2.64] ;  /* 0x0000002402027981 */ /* 0x000ea4000c1e1900 */
[----:B--2---:R-:W-:-:S04]  /*5a60*/  I2FP.F32.U32 R0, R2 ;  /* 0x0000000200007245 */ /* 0x004fc80000201000 */
[----:B------:R-:W-:-:S07]  /*5a70*/  F2FP.F16.F32.PACK_AB R0, RZ, R0 ;  /* 0x00000000ff00723e */ /* 0x000fce00000000ff */
.L_x_33904:
        /* <DEDUP_REMOVED lines=30> */
.L_x_33937:
[----:B------:R-:W-:Y:S01]  /*5c60*/  FSETP.GEU.FTZ.AND P0, PT, R7, -R6, PT ;  /* 0x800000060700720b */ /* 0x000fe20003f1e000 */
[----:B------:R-:W-:-:S12]  /*5c70*/  FADD.FTZ R5, R5, -1 ;  /* 0xbf80000005057421 */ /* 0x000fd80000010000 */
[----:B------:R-:W-:-:S07]  /*5c80*/  @!P0 FADD.FTZ R5, R5, -1 ;  /* 0xbf80000005058421 */ /* 0x000fce0000010000 */
.L_x_33936:
[----:B------:R-:W-:Y:S05]  /*5c90*/  BSYNC B1 ;  /* 0x0000000000017941 */ /* 0x000fea0003800000 */
.L_x_33935:
[----:B------:R-:W-:Y:S01]  /*5ca0*/  FFMA.FTZ R0, -R6, R5, R0 ;  /* 0x0000000506007223 */ /* 0x000fe20000010100 */
[----:B------:R-:W-:Y:S06]  /*5cb0*/  BRA `(.L_x_33933) ;  /* 0x00000000007c7947 */ /* 0x000fec0003800000 */
.L_x_33934:
        /* <DEDUP_REMOVED lines=15> */
.L_x_33940:
        /* <DEDUP_REMOVED lines=13> */
.L_x_33939:
[----:B------:R-:W-:Y:S05]  /*5e80*/  BSYNC B1 ;  /* 0x0000000000017941 */ /* 0x000fea0003800000 */
.L_x_33938:
[----:B------:R-:W-:-:S04]  /*5e90*/  FMUL.FTZ R5, R4, 1.1920928955078125e-07 ;  /* 0x3400000004057820 */ /* 0x000fc80000410000 */
[----:B------:R-:W-:-:S07]  /*5ea0*/  FMUL.FTZ R0, R8, R5 ;  /* 0x0000000508007220 */ /* 0x000fce0000410000 */
.L_x_33933:
[----:B------:R-:W-:Y:S05]  /*5eb0*/  BSYNC B0 ;  /* 0x0000000000007941 */ /* 0x000fea0003800000 */
.L_x_33932:
[----:B------:R-:W1:Y:S01]  /*5ec0*/  LDC.U8 R5, c[0x0][0x424] ;  /* 0x00010900ff057b82 */ /* 0x000e620000000000 */
[C---:B------:R-:W-:Y:S02]  /*5ed0*/  FSETP.GTU.FTZ.AND P0, PT, |R0|.reuse, +INF , PT ;  /* 0x7f8000000000780b */ /* 0x040fe40003f1c200 */
[----:B------:R-:W-:Y:S02]  /*5ee0*/  LOP3.LUT R3, R0, 0x80000000, R3, 0xb8, !PT ;  /* 0x8000000000037812 */ /* 0x000fe400078eb803 */
[----:B------:R-:W-:Y:S02]  /*5ef0*/  FSETP.GEU.FTZ.AND P2, PT, R2, RZ, PT ;  /* 0x000000ff0200720b */ /* 0x000fe40003f5e000 */
[----:B------:R-:W-:-:S04]  /*5f00*/  FSEL R3, R0, R3, P0 ;  /* 0x0000000300037208 */ /* 0x000fc80000000000 */
        /* <DEDUP_REMOVED lines=20> */
.L_x_33944:
[----:B------:R-:W-:-:S06]  /*6050*/  HADD2.F32 R3, -RZ, R0.H0_H0 ;  /* 0x20000000ff037230 */ /* 0x000fcc0000004100 */
[----:B------:R-:W1:Y:S02]  /*6060*/  F2I.S64.TRUNC R2, R3 ;  /* 0x0000000300027311 */ /* 0x000e64000020d900 */
[----:B-1----:R1:W-:Y:S01]  /*6070*/  STG.E.U8 desc[UR36][R16.64], R2 ;  /* 0x0000000210007986 */ /* 0x0023e2000c101124 */
[----:B------:R-:W-:Y:S05]  /*6080*/  BRA `(.L_x_33946) ;  /* 0x0000000c00847947 */ /* 0x000fea0003800000 */
.L_x_33943:
        /* <DEDUP_REMOVED lines=10> */
.L_x_33948:
[----:B------:R-:W-:-:S04]  /*6130*/  HADD2.F32 R0, -RZ, R0.H0_H0 ;  /* 0x20000000ff007230 */ /* 0x000fc80000004100 */
[----:B------:R-:W1:Y:S02]  /*6140*/  F2I.FTZ.TRUNC.NTZ R3, R0 ;  /* 0x0000000000037305 */ /* 0x000e64000021f100 */
[----:B-1----:R3:W-:Y:S01]  /*6150*/  STG.E desc[UR36][R16.64], R3 ;  /* 0x0000000310007986 */ /* 0x0027e2000c101924 */
[----:B------:R-:W-:Y:S05]  /*6160*/  BRA `(.L_x_33946) ;  /* 0x0000000c004c7947 */ /* 0x000fea0003800000 */
.L_x_33947:
[----:B------:R-:W-:-:S04]  /*6170*/  HADD2.F32 R0, -RZ, R0.H0_H0 ;  /* 0x20000000ff007230 */ /* 0x000fc80000004100 */
[----:B------:R-:W1:Y:S02]  /*6180*/  F2I.FTZ.TRUNC.NTZ R3, R0 ;  /* 0x0000000000037305 */ /* 0x000e64000021f100 */
[----:B-1----:R1:W-:Y:S01]  /*6190*/  STG.E.U16 desc[UR36][R16.64], R3 ;  /* 0x0000000310007986 */ /* 0x0023e2000c101524 */
[----:B------:R-:W-:Y:S05]  /*61a0*/  BRA `(.L_x_33946) ;  /* 0x0000000c003c7947 */ /* 0x000fea0003800000 */
.L_x_33942:
        /* <DEDUP_REMOVED lines=9> */
.L_x_33950:
[----:B------:R1:W-:Y:S01]  /*6240*/  STG.E.U16 desc[UR36][R16.64], R0 ;  /* 0x0000000010007986 */ /* 0x0003e2000c101524 */
[----:B------:R-:W-:Y:S05]  /*6250*/  BRA `(.L_x_33946) ;  /* 0x0000000c00107947 */ /* 0x000fea0003800000 */
.L_x_33949:
        /* <DEDUP_REMOVED lines=10> */
.L_x_33952:
[----:B------:R-:W-:-:S05]  /*6300*/  HADD2.F32 R0, -RZ, R0.H0_H0 ;  /* 0x20000000ff007230 */ /* 0x000fca0000004100 */
[----:B------:R-:W-:-:S04]  /*6310*/  F2FP.F16.F32.PACK_AB R0, RZ, R0 ;  /* 0x00000000ff00723e */ /* 0x000fc800000000ff */
[----:B------:R-:W-:-:S05]  /*6320*/  PRMT R0, R0, 0x5410, RZ ;  /* 0x0000541000007816 */ /* 0x000fca00000000ff */
[----:B------:R1:W-:Y:S01]  /*6330*/  STG.E desc[UR36][R16.64], R0 ;  /* 0x0000000010007986 */ /* 0x0003e2000c101924 */
[----:B------:R-:W-:Y:S05]  /*6340*/  BRA `(.L_x_33946) ;  /* 0x0000000800d47947 */ /* 0x000fea0003800000 */
.L_x_33951:
[----:B------:R-:W-:-:S05]  /*6350*/  HADD2.F32 R2, -RZ, R0.H0_H0 ;  /* 0x20000000ff027230 */ /* 0x000fca0000004100 */
[----:B------:R-:W-:-:S06]  /*6360*/  FMUL.FTZ R2, R2, 1 ;  /* 0x3f80000002027820 */ /* 0x000fcc0000410000 */
[----:B------:R-:W1:Y:S02]  /*6370*/  F2F.F64.F32 R2, R2 ;  /* 0x0000000200027310 */ /* 0x000e640000201800 */
[----:B-1----:R1:W-:Y:S01]  /*6380*/  STG.E.64 desc[UR36][R16.64], R2 ;  /* 0x0000000210007986 */ /* 0x0023e2000c101b24 */
[----:B------:R-:W-:Y:S05]  /*6390*/  BRA `(.L_x_33946) ;  /* 0x0000000800c07947 */ /* 0x000fea0003800000 */
.L_x_33941:
        /* <DEDUP_REMOVED lines=13> */
.L_x_33955:
[----:B------:R-:W-:Y:S01]  /*6470*/  HADD2.F32 R0, -RZ, R0.H0_H0 ;  /* 0x20000000ff007230 */ /* 0x000fe20000004100 */
[----:B------:R-:W-:-:S04]  /*6480*/  CS2R R6, SRZ ;  /* 0x0000000000067805 */ /* 0x000fc8000001ff00 */
[----:B------:R-:W-:-:S04]  /*6490*/  FMUL.FTZ R0, R0, 1 ;  /* 0x3f80000000007820 */ /* 0x000fc80000410000 */
[----:B------:R-:W1:Y:S02]  /*64a0*/  F2F.F64.F32 R4, R0 ;  /* 0x0000000000047310 */ /* 0x000e640000201800 */
[----:B-1----:R1:W-:Y:S01]  /*64b0*/  STG.E.128 desc[UR36][R16.64], R4 ;  /* 0x0000000410007986 */ /* 0x0023e2000c101d24 */
[----:B------:R-:W-:Y:S05]  /*64c0*/  BRA `(.L_x_33946) ;  /* 0x0000000800747947 */ /* 0x000fea0003800000 */
.L_x_33954:
        /* <DEDUP_REMOVED lines=21> */
.L_x_33959:
[----:B------:R-:W-:Y:S05]  /*6620*/  BSYNC B0 ;  /* 0x0000000000007941 */ /* 0x000fea0003800000 */
.L_x_33958:
[----:B------:R-:W-:-:S05]  /*6630*/  LOP3.LUT R3, R0, R3, RZ, 0xfc, !PT ;  /* 0x0000000300037212 */ /* 0x000fca00078efcff */
[----:B------:R1:W-:Y:S01]  /*6640*/  STG.E.U8 desc[UR36][R16.64], R3 ;  /* 0x0000000310007986 */ /* 0x0003e2000c101124 */
[----:B------:R-:W-:Y:S05]  /*6650*/  BRA `(.L_x_33946) ;  /* 0x0000000800107947 */ /* 0x000fea0003800000 */
.L_x_33957:
        /* <DEDUP_REMOVED lines=13> */
.L_x_33961:
[----:B------:R-:W-:Y:S01]  /*6730*/  IMAD.MOV.U32 R0, RZ, RZ, 0x7f ;  /* 0x0000007fff007424 */ /* 0x000fe200078e00ff */
[----:B------:R-:W-:-:S04]  /*6740*/  ISETP.GT.U32.AND P0, PT, R2, 0x7f800000, PT ;  /* 0x7f8000000200780c */ /* 0x000fc80003f04070 */
[----:B------:R-:W-:-:S09]  /*6750*/  SEL R0, R0, 0x7c, P0 ;  /* 0x0000007c00007807 */ /* 0x000fd20000000000 */
.L_x_33962:
[----:B------:R-:W-:Y:S05]  /*6760*/  BSYNC B0 ;  /* 0x0000000000007941 */ /* 0x000fea0003800000 */
.L_x_33960:
[----:B------:R-:W-:-:S04]  /*6770*/  LOP3.LUT R2, R3, 0x80000000, RZ, 0xc0, !PT ;  /* 0x8000000003027812 */ /* 0x000fc800078ec0ff */
[----:B------:R-:W-:-:S04]  /*6780*/  SHF.R.U32.HI R3, RZ, 0x18, R2 ;  /* 0x00000018ff037819 */ /* 0x000fc80000011602 */
[----:B------:R-:W-:-:S05]  /*6790*/  LOP3.LUT R3, R0, R3, RZ, 0xfc, !PT ;  /* 0x0000000300037212 */ /* 0x000fca00078efcff */
[----:B------:R1:W-:Y:S01]  /*67a0*/  STG.E.U8 desc[UR36][R16.64], R3 ;  /* 0x0000000310007986 */ /* 0x0003e2000c101124 */
[----:B------:R-:W-:Y:S05]  /*67b0*/  BRA `(.L_x_33946) ;  /* 0x0000000400b87947 */ /* 0x000fea0003800000 */
.L_x_33956:
[----:B------:R-:W-:-:S05]  /*67c0*/  HADD2.F32 R0, -RZ, R0.H0_H0 ;  /* 0x20000000ff007230 */ /* 0x000fca0000004100 */
[----:B------:R-:W-:-:S05]  /*67d0*/  F2FP.BF16.F32.PACK_AB R0, RZ, R0 ;  /* 0x00000000ff00723e */ /* 0x000fca00000010ff */
[----:B------:R1:W-:Y:S01]  /*67e0*/  STG.E.U16 desc[UR36][R16.64], R0 ;  /* 0x0000000010007986 */ /* 0x0003e2000c101524 */
[----:B------:R-:W-:Y:S05]  /*67f0*/  BRA `(.L_x_33946) ;  /* 0x0000000400a87947 */ /* 0x000fea0003800000 */
.L_x_33953:
        /* <DEDUP_REMOVED lines=12> */
.L_x_33965:
        /* <DEDUP_REMOVED lines=17> */
.L_x_33968:
[----:B------:R-:W-:-:S04]  /*69d0*/  LOP3.LUT R2, R3, 0x80000000, RZ, 0xc0, !PT ;  /* 0x8000000003027812 */ /* 0x000fc800078ec0ff */
[----:B------:R-:W-:-:S04]  /*69e0*/  SHF.R.U32.HI R3, RZ, 0x18, R2 ;  /* 0x00000018ff037819 */ /* 0x000fc80000011602 */
[----:B------:R-:W-:-:S04]  /*69f0*/  LOP3.LUT R0, R0, R3, RZ, 0xfc, !PT ;  /* 0x0000000300007212 */ /* 0x000fc800078efcff */
[----:B------:R-:W-:-:S07]  /*6a00*/  PRMT R8, R0, 0x7610, R8 ;  /* 0x0000761000087816 */ /* 0x000fce0000000008 */
.L_x_33967:
[----:B------:R-:W-:Y:S05]  /*6a10*/  BSYNC B0 ;  /* 0x0000000000007941 */ /* 0x000fea0003800000 */
.L_x_33966:
[----:B------:R1:W-:Y:S01]  /*6a20*/  STG.E.U8 desc[UR36][R16.64], R8 ;  /* 0x0000000810007986 */ /* 0x0003e2000c101124 */
[----:B------:R-:W-:Y:S05]  /*6a30*/  BRA `(.L_x_33946) ;  /* 0x0000000400187947 */ /* 0x000fea0003800000 */
.L_x_33964:
        /* <DEDUP_REMOVED lines=17> */
.L_x_33971:
[----:B------:R-:W-:-:S04]  /*6b50*/  LOP3.LUT R2, R3, 0x80000000, RZ, 0xc0, !PT ;  /* 0x8000000003027812 */ /* 0x000fc800078ec0ff */
[----:B------:R-:W-:-:S04]  /*6b60*/  SHF.R.U32.HI R3, RZ, 0x18, R2 ;  /* 0x00000018ff037819 */ /* 0x000fc80000011602 */
[----:B------:R-:W-:-:S04]  /*6b70*/  LOP3.LUT R0, R0, R3, RZ, 0xfc, !PT ;  /* 0x0000000300007212 */ /* 0x000fc800078efcff */
[----:B------:R-:W-:-:S07]  /*6b80*/  PRMT R8, R0, 0x7610, R8 ;  /* 0x0000761000087816 */ /* 0x000fce0000000008 */
.L_x_33970:
[----:B------:R-:W-:Y:S05]  /*6b90*/  BSYNC B0 ;  /* 0x0000000000007941 */ /* 0x000fea0003800000 */
.L_x_33969:
[----:B------:R1:W-:Y:S01]  /*6ba0*/  STG.E.U8 desc[UR36][R16.64], R8 ;  /* 0x0000000810007986 */ /* 0x0003e2000c101124 */
[----:B------:R-:W-:Y:S05]  /*6bb0*/  BRA `(.L_x_33946) ;  /* 0x0000000000b87947 */ /* 0x000fea0003800000 */
.L_x_33963:
        /* <DEDUP_REMOVED lines=22> */
.L_x_33945:
        /* <DEDUP_REMOVED lines=16> */
.L_x_33974:
[----:B------:R-:W-:Y:S05]  /*6e20*/  BRA `(.L_x_33946) ;  /* 0x00000000001c7947 */ /* 0x000fea0003800000 */
.L_x_33973:
[----:B------:R-:W-:-:S06]  /*6e30*/  HADD2.F32 R2, -RZ, R0.H0_H0 ;  /* 0x20000000ff027230 */ /* 0x000fcc0000004100 */
[----:B------:R-:W1:Y:S02]  /*6e40*/  F2I.U64.TRUNC R2, R2 ;  /* 0x0000000200027311 */ /* 0x000e64000020d800 */
[----:B-1----:R1:W-:Y:S01]  /*6e50*/  STG.E.64 desc[UR36][R16.64], R2 ;  /* 0x0000000210007986 */ /* 0x0023e2000c101b24 */
[----:B------:R-:W-:Y:S05]  /*6e60*/  BRA `(.L_x_33946) ;  /* 0x00000000000c7947 */ /* 0x000fea0003800000 */
.L_x_33972:
[----:B------:R-:W-:-:S04]  /*6e70*/  HADD2.F32 R0, -RZ, R0.H0_H0 ;  /* 0x20000000ff007230 */ /* 0x000fc80000004100 */
[----:B------:R-:W1:Y:S02]  /*6e80*/  F2I.FTZ.U32.TRUNC.NTZ R3, R0 ;  /* 0x0000000000037305 */ /* 0x000e64000021f000 */
[----:B-1----:R1:W-:Y:S02]  /*6e90*/  STG.E desc[UR36][R16.64], R3 ;  /* 0x0000000310007986 */ /* 0x0023e4000c101924 */
.L_x_33946:
[----:B------:R-:W-:-:S07]  /*6ea0*/  VIADD R23, R23, 0x80 ;  /* 0x0000008017177836 */ /* 0x000fce0000000000 */
.L_x_33897:
[----:B------:R-:W-:Y:S05]  /*6eb0*/  BSYNC B6 ;  /* 0x0000000000067941 */ /* 0x000fea0003800000 */
.L_x_33896:
        /* <DEDUP_REMOVED lines=307> */
.L_x_33977:
        /* <DEDUP_REMOVED lines=22> */
.L_x_33981:
[----:B------:R-:W2:Y:S02]  /*8350*/  LDG.E.U8 R2, desc[UR36][R2.64] ;  /* 0x0000002402027981 */ /* 0x000ea4000c1e1100 */
[----:B--2---:R-:W-:-:S04]  /*8360*/  I2FP.F32.U32 R0, R2 ;  /* 0x0000000200007245 */ /* 0x004fc80000201000 */
[----:B------:R-:W-:Y:S01]  /*8370*/  F2FP.F16.F32.PACK_AB R0, RZ, R0 ;  /* 0x00000000ff00723e */ /* 0x000fe200000000ff */
[----:B------:R-:W-:Y:S06]  /*8380*/  BRA `(.L_x_33983) ;  /* 0x0000000c00887947 */ /* 0x000fec0003800000 */
.L_x_33980:
        /* <DEDUP_REMOVED lines=10> */
.L_x_33985:
[----:B------:R-:W2:Y:S02]  /*8430*/  LDG.E R2, desc[UR36][R2.64] ;  /* 0x0000002402027981 */ /* 0x000ea4000c1e1900 */
[----:B--2---:R-:W-:-:S04]  /*8440*/  I2FP.F32.S32 R0, R2 ;  /* 0x0000000200007245 */ /* 0x004fc80000201400 */
[----:B------:R-:W-:Y:S01]  /*8450*/  F2FP.F16.F32.PACK_AB R0, RZ, R0 ;  /* 0x00000000ff00723e */ /* 0x000fe200000000ff */
[----:B------:R-:W-:Y:S06]  /*8460*/  BRA `(.L_x_33983) ;  /* 0x0000000c00507947 */ /* 0x000fec0003800000 */
.L_x_33984:
[----:B------:R-:W2:Y:S02]  /*8470*/  LDG.E.U16 R2, desc[UR36][R2.64] ;  /* 0x0000002402027981 */ /* 0x000ea4000c1e1500 */
[----:B--2---:R-:W0:Y:S02]  /*8480*/  I2F.S16 R0, R2 ;  /* 0x0000000200007306 */ /* 0x004e240000101400 */
[----:B0-----:R-:W-:Y:S01]  /*8490*/  F2FP.F16.F32.PACK_AB R0, RZ, R0 ;  /* 0x00000000ff00723e */ /* 0x001fe200000000ff */
[----:B------:R-:W-:Y:S06]  /*84a0*/  BRA `(.L_x_33983) ;  /* 0x0000000c00407947 */ /* 0x000fec0003800000 */
.L_x_33979:
        /* <DEDUP_REMOVED lines=9> */
.L_x_33987:
[----:B------:R0:W5:Y:S01]  /*8540*/  LDG.E.U16 R0, desc[UR36][R2.64] ;  /* 0x0000002402007981 */ /* 0x000162000c1e1500 */
[----:B------:R-:W-:Y:S05]  /*8550*/  BRA `(.L_x_33983) ;  /* 0x0000000c00147947 */ /* 0x000fea0003800000 */
.L_x_33986:
        /* <DEDUP_REMOVED lines=9> */
.L_x_33989:
[----:B------:R1:W5:Y:S01]  /*85f0*/  LDG.E.U16 R0, desc[UR36][R2.64] ;  /* 0x0000002402007981 */ /* 0x000362000c1e1500 */
[----:B------:R-:W-:Y:S05]  /*8600*/  BRA `(.L_x_33983) ;  /* 0x0000000800e87947 */ /* 0x000fea0003800000 */
.L_x_33988:
        /* <DEDUP_REMOVED lines=8> */
.L_x_33978:
        /* <DEDUP_REMOVED lines=13> */
.L_x_33992:
        /* <DEDUP_REMOVED lines=8> */
.L_x_33991:
        /* <DEDUP_REMOVED lines=28> */
.L_x_33994:
        /* <DEDUP_REMOVED lines=15> */
.L_x_33993:
[----:B------:R-:W2:Y:S02]  /*8a90*/  LDG.E.U16 R0, desc[UR36][R2.64] ;  /* 0x0000002402007981 */ /* 0x000ea4000c1e1500 */
[----:B--2---:R-:W-:-:S05]  /*8aa0*/  IMAD.U32 R0, R0, 0x10000, RZ ;  /* 0x0001000000007824 */ /* 0x004fca00078e00ff */
[----:B------:R-:W-:Y:S01]  /*8ab0*/  F2FP.F16.F32.PACK_AB R0, RZ, R0 ;  /* 0x00000000ff00723e */ /* 0x000fe200000000ff */
[----:B------:R-:W-:Y:S06]  /*8ac0*/  BRA `(.L_x_33983) ;  /* 0x0000000400b87947 */ /* 0x000fec0003800000 */
.L_x_33990:
        /* <DEDUP_REMOVED lines=12> */
.L_x_33997:
        /* <DEDUP_REMOVED lines=21> */
.L_x_34001:
[----:B------:R-:W-:Y:S05]  /*8ce0*/  BSYNC B1 ;  /* 0x0000000000017941 */ /* 0x000fea0003800000 */
.L_x_34000:
[----:B------:R-:W-:Y:S01]  /*8cf0*/  LEA R3, R0, 0x3b800000, 0x17 ;  /* 0x3b80000000037811 */ /* 0x000fe200078eb8ff */
[----:B------:R-:W-:-:S05]  /*8d00*/  IMAD.SHL.U32 R0, R2, 0x100000, RZ ;  /* 0x0010000002007824 */ /* 0x000fca00078e00ff */
[----:B------:R-:W-:-:S07]  /*8d10*/  LOP3.LUT R0, R3, R0, R4, 0xfe, !PT ;  /* 0x0000000003007212 */ /* 0x000fce00078efe04 */
.L_x_33999:
[----:B------:R-:W-:Y:S05]  /*8d20*/  BSYNC B0 ;  /* 0x0000000000007941 */ /* 0x000fea0003800000 */
.L_x_33998:
[----:B------:R-:W-:Y:S01]  /*8d30*/  F2FP.F16.F32.PACK_AB R0, RZ, R0 ;  /* 0x00000000ff00723e */ /* 0x000fe200000000ff */
[----:B------:R-:W-:Y:S06]  /*8d40*/  BRA `(.L_x_33983) ;  /* 0x0000000400187947 */ /* 0x000fec0003800000 */
.L_x_33996:
        /* <DEDUP_REMOVED lines=21> */
.L_x_34005:
[----:B------:R-:W-:Y:S05]  /*8ea0*/  BSYNC B1 ;  /* 0x0000000000017941 */ /* 0x000fea0003800000 */
.L_x_34004:
[----:B------:R-:W-:Y:S01]  /*8eb0*/  LEA R3, R0, 0x37800000, 0x17 ;  /* 0x3780000000037811 */ /* 0x000fe200078eb8ff */
[----:B------:R-:W-:-:S05]  /*8ec0*/  IMAD.SHL.U32 R0, R2, 0x200000, RZ ;  /* 0x0020000002007824 */ /* 0x000fca00078e00ff */
[----:B------:R-:W-:-:S07]  /*8ed0*/  LOP3.LUT R0, R3, R0, R4, 0xfe, !PT ;  /* 0x0000000003007212 */ /* 0x000fce00078efe04 */
.L_x_34003:
[----:B------:R-:W-:Y:S05]  /*8ee0*/  BSYNC B0 ;  /* 0x0000000000007941 */ /* 0x000fea0003800000 */
.L_x_34002:
[----:B------:R-:W-:Y:S01]  /*8ef0*/  F2FP.F16.F32.PACK_AB R0, RZ, R0 ;  /* 0x00000000ff00723e */ /* 0x000fe200000000ff */
[----:B------:R-:W-:Y:S06]  /*8f00*/  BRA `(.L_x_33983) ;  /* 0x0000000000a87947 */ /* 0x000fec0003800000 */
.L_x_33995:
        /* <DEDUP_REMOVED lines=14> */
.L_x_34009:
[----:B------:R-:W-:Y:S05]  /*8ff0*/  BSYNC B0 ;  /* 0x0000000000007941 */ /* 0x000fea0003800000 */
.L_x_34008:
[----:B------:R-:W-:Y:S01]  /*9000*/  F2FP.F16.F32.PACK_AB R0, RZ, R0 ;  /* 0x00000000ff00723e */ /* 0x000fe200000000ff */
[----:B------:R-:W-:Y:S06]  /*9010*/  BRA `(.L_x_33983) ;  /* 0x0000000000647947 */ /* 0x000fec0003800000 */
.L_x_33982:
        /* <DEDUP_REMOVED lines=16> */
.L_x_34010:
[----:B------:R-:W-:Y:S01]  /*9120*/  PRMT R0, RZ, 0x7610, R0 ;  /* 0x00007610ff007816 */ /* 0x000fe20000000000 */
[----:B------:R-:W-:Y:S06]  /*9130*/  BRA `(.L_x_33983) ;  /* 0x00000000001c7947 */ /* 0x000fec0003800000 */
.L_x_34007:
[----:B------:R-:W2:Y:S02]  /*9140*/  LDG.E.64 R2, desc[UR36][R2.64] ;  /* 0x0000002402027981 */ /* 0x000ea4000c1e1b00 */
[----:B--2---:R-:W0:Y:S02]  /*9150*/  I2F.U64 R0, R2 ;  /* 0x0000000200007312 */ /* 0x004e240000301000 */
[----:B0-----:R-:W-:Y:S01]  /*9160*/  F2FP.F16.F32.PACK_AB R0, RZ, R0 ;  /* 0x00000000ff00723e */ /* 0x001fe200000000ff */
[----:B------:R-:W-:Y:S06]  /*9170*/  BRA `(.L_x_33983) ;  /* 0x00000000000c7947 */ /* 0x000fec0003800000 */
.L_x_34006:
[----:B------:R-:W2:Y:S02]  /*9180*/  LDG.E R2, desc[UR36][R2.64] ;  /* 0x0000002402027981 */ /* 0x000ea4000c1e1900 */
[----:B--2---:R-:W-:-:S04]  /*9190*/  I2FP.F32.U32 R0, R2 ;  /* 0x0000000200007245 */ /* 0x004fc80000201000 */
[----:B------:R-:W-:-:S07]  /*91a0*/  F2FP.F16.F32.PACK_AB R0, RZ, R0 ;  /* 0x00000000ff00723e */ /* 0x000fce00000000ff */
.L_x_33983:
        /* <DEDUP_REMOVED lines=30> */
.L_x_34016:
[----:B------:R-:W-:Y:S01]  /*9390*/  FSETP.GEU.FTZ.AND P0, PT, R7, -R6, PT ;  /* 0x800000060700720b */ /* 0x000fe20003f1e000 */
[----:B------:R-:W-:-:S12]  /*93a0*/  FADD.FTZ R5, R5, -1 ;  /* 0xbf80000005057421 */ /* 0x000fd80000010000 */
[----:B------:R-:W-:-:S07]  /*93b0*/  @!P0 FADD.FTZ R5, R5, -1 ;  /* 0xbf80000005058421 */ /* 0x000fce0000010000 */
.L_x_34015:
[----:B------:R-:W-:Y:S05]  /*93c0*/  BSYNC B1 ;  /* 0x0000000000017941 */ /* 0x000fea0003800000 */
.L_x_34014:
[----:B------:R-:W-:Y:S01]  /*93d0*/  FFMA.FTZ R0, -R6, R5, R0 ;  /* 0x0000000506007223 */ /* 0x000fe20000010100 */
[----:B------:R-:W-:Y:S06]  /*93e0*/  BRA `(.L_x_34012) ;  /* 0x00000000007c7947 */ /* 0x000fec0003800000 */
.L_x_34013:
        /* <DEDUP_REMOVED lines=15> */
.L_x_34019:
        /* <DEDUP_REMOVED lines=13> */
.L_x_34018:
[----:B------:R-:W-:Y:S05]  /*95b0*/  BSYNC B1 ;  /* 0x0000000000017941 */ /* 0x000fea0003800000 */
.L_x_34017:
[----:B------:R-:W-:-:S04]  /*95c0*/  FMUL.FTZ R5, R4, 1.1920928955078125e-07 ;  /* 0x3400000004057820 */ /* 0x000fc80000410000 */
[----:B------:R-:W-:-:S07]  /*95d0*/  FMUL.FTZ R0, R8, R5 ;  /* 0x0000000508007220 */ /* 0x000fce0000410000 */
.L_x_34012:
[----:B------:R-:W-:Y:S05]  /*95e0*/  BSYNC B0 ;  /* 0x0000000000007941 */ /* 0x000fea0003800000 */
.L_x_34011:
        /* <DEDUP_REMOVED lines=25> */
.L_x_34023:
[----:B------:R-:W-:-:S06]  /*9780*/  HADD2.F32 R3, -RZ, R0.H0_H0 ;  /* 0x20000000ff037230 */ /* 0x000fcc0000004100 */
[----:B------:R-:W1:Y:S02]  /*9790*/  F2I.S64.TRUNC R2, R3 ;  /* 0x0000000300027311 */ /* 0x000e64000020d900 */
[----:B-1----:R1:W-:Y:S01]  /*97a0*/  STG.E.U8 desc[UR36][R16.64], R2 ;  /* 0x0000000210007986 */ /* 0x0023e2000c101124 */
[----:B------:R-:W-:Y:S05]  /*97b0*/  BRA `(.L_x_34025) ;  /* 0x0000000c00847947 */ /* 0x000fea0003800000 */
.L_x_34022:
        /* <DEDUP_REMOVED lines=10> */
.L_x_34027:
[----:B------:R-:W-:-:S04]  /*9860*/  HADD2.F32 R0, -RZ, R0.H0_H0 ;  /* 0x20000000ff007230 */ /* 0x000fc80000004100 */
[----:B------:R-:W1:Y:S02]  /*9870*/  F2I.FTZ.TRUNC.NTZ R3, R0 ;  /* 0x0000000000037305 */ /* 0x000e64000021f100 */
[----:B-1----:R3:W-:Y:S01]  /*9880*/  STG.E desc[UR36][R16.64], R3 ;  /* 0x0000000310007986 */ /* 0x0027e2000c101924 */
[----:B------:R-:W-:Y:S05]  /*9890*/  BRA `(.L_x_34025) ;  /* 0x0000000c004c7947 */ /* 0x000fea0003800000 */
.L_x_34026:
[----:B------:R-:W-:-:S04]  /*98a0*/  HADD2.F32 R0, -RZ, R0.H0_H0 ;  /* 0x20000000ff007230 */ /* 0x000fc80000004100 */
[----:B------:R-:W1:Y:S02]  /*98b0*/  F2I.FTZ.TRUNC.NTZ R3, R0 ;  /* 0x0000000000037305 */ /* 0x000e64000021f100 */
[----:B-1----:R1:W-:Y:S01]  /*98c0*/  STG.E.U16 desc[UR36][R16.64], R3 ;  /* 0x0000000310007986 */ /* 0x0023e2000c101524 */
[----:B------:R-:W-:Y:S05]  /*98d0*/  BRA `(.L_x_34025) ;  /* 0x0000000c003c7947 */ /* 0x000fea0003800000 */
.L_x_34021:
        /* <DEDUP_REMOVED lines=9> */
.L_x_34029:
[----:B------:R1:W-:Y:S01]  /*9970*/  STG.E.U16 desc[UR36][R16.64], R0 ;  /* 0x0000000010007986 */ /* 0x0003e2000c101524 */
[----:B------:R-:W-:Y:S05]  /*9980*/  BRA `(.L_x_34025) ;  /* 0x0000000c00107947 */ /* 0x000fea0003800000 */
.L_x_34028:
        /* <DEDUP_REMOVED lines=10> */
.L_x_34031:
[----:B------:R-:W-:-:S05]  /*9a30*/  HADD2.F32 R0, -RZ, R0.H0_H0 ;  /* 0x20000000ff007230 */ /* 0x000fca0000004100 */
[----:B------:R-:W-:-:S04]  /*9a40*/  F2FP.F16.F32.PACK_AB R0, RZ, R0 ;  /* 0x00000000ff00723e */ /* 0x000fc800000000ff */
[----:B------:R-:W-:-:S05]  /*9a50*/  PRMT R0, R0, 0x5410, RZ ;  /* 0x0000541000007816 */ /* 0x000fca00000000ff */
[----:B------:R1:W-:Y:S01]  /*9a60*/  STG.E desc[UR36][R16.64], R0 ;  /* 0x0000000010007986 */ /* 0x0003e2000c101924 */
[----:B------:R-:W-:Y:S05]  /*9a70*/  BRA `(.L_x_34025) ;  /* 0x0000000800d47947 */ /* 0x000fea0003800000 */
.L_x_34030:
[----:B------:R-:W-:-:S05]  /*9a80*/  HADD2.F32 R2, -RZ, R0.H0_H0 ;  /* 0x20000000ff027230 */ /* 0x000fca0000004100 */
[----:B------:R-:W-:-:S06]  /*9a90*/  FMUL.FTZ R2, R2, 1 ;  /* 0x3f80000002027820 */ /* 0x000fcc0000410000 */
[----:B------:R-:W1:Y:S02]  /*9aa0*/  F2F.F64.F32 R2, R2 ;  /* 0x0000000200027310 */ /* 0x000e640000201800 */
[----:B-1----:R1:W-:Y:S01]  /*9ab0*/  STG.E.64 desc[UR36][R16.64], R2 ;  /* 0x0000000210007986 */ /* 0x0023e2000c101b24 */
[----:B------:R-:W-:Y:S05]  /*9ac0*/  BRA `(.L_x_34025) ;  /* 0x0000000800c07947 */ /* 0x000fea0003800000 */
.L_x_34020:
        /* <DEDUP_REMOVED lines=13> */
.L_x_34034:
[----:B------:R-:W-:Y:S01]  /*9ba0*/  HADD2.F32 R0, -RZ, R0.H0_H0 ;  /* 0x20000000ff007230 */ /* 0x000fe20000004100 */
[----:B------:R-:W-:-:S04]  /*9bb0*/  CS2R R6, SRZ ;  /* 0x0000000000067805 */ /* 0x000fc8000001ff00 */
[----:B------:R-:W-:-:S04]  /*9bc0*/  FMUL.FTZ R0, R0, 1 ;  /* 0x3f80000000007820 */ /* 0x000fc80000410000 */
[----:B------:R-:W1:Y:S02]  /*9bd0*/  F2F.F64.F32 R4, R0 ;  /* 0x0000000000047310 */ /* 0x000e640000201800 */
[----:B-1----:R1:W-:Y:S01]  /*9be0*/  STG.E.128 desc[UR36][R16.64], R4 ;  /* 0x0000000410007986 */ /* 0x0023e2000c101d24 */
[----:B------:R-:W-:Y:S05]  /*9bf0*/  BRA `(.L_x_34025) ;  /* 0x0000000800747947 */ /* 0x000fea0003800000 */
.L_x_34033:
        /* <DEDUP_REMOVED lines=21> */
.L_x_34038:
[----:B------:R-:W-:Y:S05]  /*9d50*/  BSYNC B0 ;  /* 0x0000000000007941 */ /* 0x000fea0003800000 */
.L_x_34037:
[----:B------:R-:W-:-:S05]  /*9d60*/  LOP3.LUT R3, R0, R3, RZ, 0xfc, !PT ;  /* 0x0000000300037212 */ /* 0x000fca00078efcff */
[----:B------:R1:W-:Y:S01]  /*9d70*/  STG.E.U8 desc[UR36][R16.64], R3 ;  /* 0x0000000310007986 */ /* 0x0003e2000c101124 */
[----:B------:R-:W-:Y:S05]  /*9d80*/  BRA `(.L_x_34025) ;  /* 0x0000000800107947 */ /* 0x000fea0003800000 */
.L_x_34036:
        /* <DEDUP_REMOVED lines=13> */
.L_x_34040:
[----:B------:R-:W-:Y:S01]  /*9e60*/  IMAD.MOV.U32 R0, RZ, RZ, 0x7f ;  /* 0x0000007fff007424 */ /* 0x000fe200078e00ff */
[----:B------:R-:W-:-:S04]  /*9e70*/  ISETP.GT.U32.AND P0, PT, R2, 0x7f800000, PT ;  /* 0x7f8000000200780c */ /* 0x000fc80003f04070 */
[----:B------:R-:W-:-:S09]  /*9e80*/  SEL R0, R0, 0x7c, P0 ;  /* 0x0000007c00007807 */ /* 0x000fd20000000000 */
.L_x_34041:
[----:B------:R-:W-:Y:S05]  /*9e90*/  BSYNC B0 ;  /* 0x0000000000007941 */ /* 0x000fea0003800000 */
.L_x_34039:
[----:B------:R-:W-:-:S04]  /*9ea0*/  LOP3.LUT R2, R3, 0x80000000, RZ, 0xc0, !PT ;  /* 0x8000000003027812 */ /* 0x000fc800078ec0ff */
[----:B------:R-:W-:-:S04]  /*9eb0*/  SHF.R.U32.HI R3, RZ, 0x18, R2 ;  /* 0x00000018ff037819 */ /* 0x000fc80000011602 */
[----:B------:R-:W-:-:S05]  /*9ec0*/  LOP3.LUT R3, R0, R3, RZ, 0xfc, !PT ;  /* 0x0000000300037212 */ /* 0x000fca00078efcff */
[----:B------:R1:W-:Y:S01]  /*9ed0*/  STG.E.U8 desc[UR36][R16.64], R3 ;  /* 0x0000000310007986 */ /* 0x0003e2000c101124 */
[----:B------:R-:W-:Y:S05]  /*9ee0*/  BRA `(.L_x_34025) ;  /* 0x0000000400b87947 */ /* 0x000fea0003800000 */
.L_x_34035:
[----:B------:R-:W-:-:S05]  /*9ef0*/  HADD2.F32 R0, -RZ, R0.H0_H0 ;  /* 0x20000000ff007230 */ /* 0x000fca0000004100 */
[----:B------:R-:W-:-:S05]  /*9f00*/  F2FP.BF16.F32.PACK_AB R0, RZ, R0 ;  /* 0x00000000ff00723e */ /* 0x000fca00000010ff */
[----:B------:R1:W-:Y:S01]  /*9f10*/  STG.E.U16 desc[UR36][R16.64], R0 ;  /* 0x0000000010007986 */ /* 0x0003e2000c101524 */
[----:B------:R-:W-:Y:S05]  /*9f20*/  BRA `(.L_x_34025) ;  /* 0x0000000400a87947 */ /* 0x000fea0003800000 */
.L_x_34032:
        /* <DEDUP_REMOVED lines=12> */
.L_x_34044:
        /* <DEDUP_REMOVED lines=17> */
.L_x_34047:
[----:B------:R-:W-:-:S04]  /*a100*/  LOP3.LUT R2, R3, 0x80000000, RZ, 0xc0, !PT ;  /* 0x8000000003027812 */ /* 0x000fc800078ec0ff */
[----:B------:R-:W-:-:S04]  /*a110*/  SHF.R.U32.HI R3, RZ, 0x18, R2 ;  /* 0x00000018ff037819 */ /* 0x000fc80000011602 */
[----:B------:R-:W-:-:S04]  /*a120*/  LOP3.LUT R0, R0, R3, RZ, 0xfc, !PT ;  /* 0x0000000300007212 */ /* 0x000fc800078efcff */
[----:B------:R-:W-:-:S07]  /*a130*/  PRMT R8, R0, 0x7610, R8 ;  /* 0x0000761000087816 */ /* 0x000fce0000000008 */
.L_x_34046:
[----:B------:R-:W-:Y:S05]  /*a140*/  BSYNC B0 ;  /* 0x0000000000007941 */ /* 0x000fea0003800000 */
.L_x_34045:
[----:B------:R1:W-:Y:S01]  /*a150*/  STG.E.U8 desc[UR36][R16.64], R8 ;  /* 0x0000000810007986 */ /* 0x0003e2000c101124 */
[----:B------:R-:W-:Y:S05]  /*a160*/  BRA `(.L_x_34025) ;  /* 0x0000000400187947 */ /* 0x000fea0003800000 */
.L_x_34043:
        /* <DEDUP_REMOVED lines=17> */
.L_x_34050:
[----:B------:R-:W-:-:S04]  /*a280*/  LOP3.LUT R2, R3, 0x80000000, RZ, 0xc0, !PT ;  /* 0x8000000003027812 */ /* 0x000fc800078ec0ff */
[----:B------:R-:W-:-:S04]  /*a290*/  SHF.R.U32.HI R3, RZ, 0x18, R2 ;  /* 0x00000018ff037819 */ /* 0x000fc80000011602 */
[----:B------:R-:W-:-:S04]  /*a2a0*/  LOP3.LUT R0, R0, R3, RZ, 0xfc, !PT ;  /* 0x0000000300007212 */ /* 0x000fc800078efcff */
[----:B------:R-:W-:-:S07]  /*a2b0*/  PRMT R8, R0, 0x7610, R8 ;  /* 0x0000761000087816 */ /* 0x000fce0000000008 */
.L_x_34049:
[----:B------:R-:W-:Y:S05]  /*a2c0*/  BSYNC B0 ;  /* 0x0000000000007941 */ /* 0x000fea0003800000 */
.L_x_34048:
[----:B------:R1:W-:Y:S01]  /*a2d0*/  STG.E.U8 desc[UR36][R16.64], R8 ;  /* 0x0000000810007986 */ /* 0x0003e2000c101124 */
[----:B------:R-:W-:Y:S05]  /*a2e0*/  BRA `(.L_x_34025) ;  /* 0x0000000000b87947 */ /* 0x000fea0003800000 */
.L_x_34042:
        /* <DEDUP_REMOVED lines=22> */
.L_x_34024:
        /* <DEDUP_REMOVED lines=16> */
.L_x_34053:
[----:B------:R-:W-:Y:S05]  /*a550*/  BRA `(.L_x_34025) ;  /* 0x00000000001c7947 */ /* 0x000fea0003800000 */
.L_x_34052:
[----:B------:R-:W-:-:S06]  /*a560*/  HADD2.F32 R2, -RZ, R0.H0_H0 ;  /* 0x20000000ff027230 */ /* 0x000fcc0000004100 */
[----:B------:R-:W1:Y:S02]  /*a570*/  F2I.U64.TRUNC R2, R2 ;  /* 0x0000000200027311 */ /* 0x000e64000020d800 */
[----:B-1----:R1:W-:Y:S01]  /*a580*/  STG.E.64 desc[UR36][R16.64], R2 ;  /* 0x0000000210007986 */ /* 0x0023e2000c101b24 */
[----:B------:R-:W-:Y:S05]  /*a590*/  BRA `(.L_x_34025) ;  /* 0x00000000000c7947 */ /* 0x000fea0003800000 */
.L_x_34051:
[----:B------:R-:W-:-:S04]  /*a5a0*/  HADD2.F32 R0, -RZ, R0.H0_H0 ;  /* 0x20000000ff007230 */ /* 0x000fc80000004100 */
[----:B------:R-:W1:Y:S02]  /*a5b0*/  F2I.FTZ.U32.TRUNC.NTZ R3, R0 ;  /* 0x0000000000037305 */ /* 0x000e64000021f000 */
[----:B-1----:R1:W-:Y:S02]  /*a5c0*/  STG.E desc[UR36][R16.64], R3 ;  /* 0x0000000310007986 */ /* 0x0023e4000c101924 */
.L_x_34025:
[----:B------:R-:W-:-:S07]  /*a5d0*/  VIADD R23, R23, 0x80 ;  /* 0x0000008017177836 */ /* 0x000fce0000000000 */
.L_x_33976:
[----:B------:R-:W-:Y:S05]  /*a5e0*/  BSYNC B6 ;  /* 0x0000000000067941 */ /* 0x000fea0003800000 */
.L_x_33975:
        /* <DEDUP_REMOVED lines=306> */
.L_x_34054:
        /* <DEDUP_REMOVED lines=22> */
.L_x_34058:
[----:B------:R-:W2:Y:S02]  /*ba70*/  LDG.E.U8 R2, desc[UR36][R2.64] ;  /* 0x0000002402027981 */ /* 0x000ea4000c1e1100 */
[----:B--2---:R-:W-:-:S04]  /*ba80*/  I2FP.F32.U32 R0, R2 ;  /* 0x0000000200007245 */ /* 0x004fc80000201000 */
[----:B------:R-:W-:Y:S01]  /*ba90*/  F2FP.F16.F32.PACK_AB R0, RZ, R0 ;  /* 0x00000000ff00723e */ /* 0x000fe200000000ff */
[----:B------:R-:W-:Y:S06]  /*baa0*/  BRA `(.L_x_34060) ;  /* 0x0000000c00887947 */ /* 0x000fec0003800000 */
.L_x_34057:
        /* <DEDUP_REMOVED lines=10> */
.L_x_34062:
[----:B------:R-:W2:Y:S02]  /*bb50*/  LDG.E R2, desc[UR36][R2.64] ;  /* 0x0000002402027981 */ /* 0x000ea4000c1e1900 */
[----:B--2---:R-:W-:-:S04]  /*bb60*/  I2FP.F32.S32 R0, R2 ;  /* 0x0000000200007245 */ /* 0x004fc80000201400 */
[----:B------:R-:W-:Y:S01]  /*bb70*/  F2FP.F16.F32.PACK_AB R0, RZ, R0 ;  /* 0x00000000ff00723e */ /* 0x000fe200000000ff */
[----:B------:R-:W-:Y:S06]  /*bb80*/  BRA `(.L_x_34060) ;  /* 0x0000000c00507947 */ /* 0x000fec0003800000 */
.L_x_34061:
[----:B------:R-:W2:Y:S02]  /*bb90*/  LDG.E.U16 R2, desc[UR36][R2.64] ;  /* 0x0000002402027981 */ /* 0x000ea4000c1e1500 */
[----:B--2---:R-:W0:Y:S02]  /*bba0*/  I2F.S16 R0, R2 ;  /* 0x0000000200007306 */ /* 0x004e240000101400 */
[----:B0-----:R-:W-:Y:S01]  /*bbb0*/  F2FP.F16.F32.PACK_AB R0, RZ, R0 ;  /* 0x00000000ff00723e */ /* 0x001fe200000000ff */
[----:B------:R-:W-:Y:S06]  /*bbc0*/  BRA `(.L_x_34060) ;  /* 0x0000000c00407947 */ /* 0x000fec0003800000 */
.L_x_34056:
        /* <DEDUP_REMOVED lines=9> */
.L_x_34064:
[----:B------:R1:W5:Y:S01]  /*bc60*/  LDG.E.U16 R0, desc[UR36][R2.64] ;  /* 0x0000002402007981 */ /* 0x000362000c1e1500 */
[----:B------:R-:W-:Y:S05]  /*bc70*/  BRA `(.L_x_34060) ;  /* 0x0000000c00147947 */ /* 0x000fea0003800000 */
.L_x_34063:
        /* <DEDUP_REMOVED lines=9> */
.L_x_34066:
[----:B------:R0:W5:Y:S01]  /*bd10*/  LDG.E.U16 R0, desc[UR36][R2.64] ;  /* 0x0000002402007981 */ /* 0x000162000c1e1500 */
[----:B------:R-:W-:Y:S05]  /*bd20*/  BRA `(.L_x_34060) ;  /* 0x0000000800e87947 */ /* 0x000fea0003800000 */
.L_x_34065:
        /* <DEDUP_REMOVED lines=8> */
.L_x_34055:
        /* <DEDUP_REMOVED lines=13> */
.L_x_34069:
        /* <DEDUP_REMOVED lines=8> */
.L_x_34068:
        /* <DEDUP_REMOVED lines=28> */
.L_x_34071:
        /* <DEDUP_REMOVED lines=15> */
.L_x_34070:
[----:B------:R-:W2:Y:S02]  /*c1b0*/  LDG.E.U16 R0, desc[UR36][R2.64] ;  /* 0x0000002402007981 */ /* 0x000ea4000c1e1500 */
[----:B--2---:R-:W-:-:S05]  /*c1c0*/  IMAD.U32 R0, R0, 0x10000, RZ ;  /* 0x0001000000007824 */ /* 0x004fca00078e00ff */
[----:B------:R-:W-:Y:S01]  /*c1d0*/  F2FP.F16.F32.PACK_AB R0, RZ, R0 ;  /* 0x00000000ff00723e */ /* 0x000fe200000000ff */
[----:B------:R-:W-:Y:S06]  /*c1e0*/  BRA `(.L_x_34060) ;  /* 0x0000000400b87947 */ /* 0x000fec0003800000 */
.L_x_34067:
        /* <DEDUP_REMOVED lines=12> */
.L_x_34074:
        /* <DEDUP_REMOVED lines=21> */
.L_x_34078:
[----:B------:R-:W-:Y:S05]  /*c400*/  BSYNC B1 ;  /* 0x0000000000017941 */ /* 0x000fea0003800000 */
.L_x_34077:
[----:B------:R-:W-:Y:S01]  /*c410*/  LEA R3, R0, 0x3b800000, 0x17 ;  /* 0x3b80000000037811 */ /* 0x000fe200078eb8ff */
[----:B------:R-:W-:-:S05]  /*c420*/  IMAD.SHL.U32 R0, R2, 0x100000, RZ ;  /* 0x0010000002007824 */ /* 0x000fca00078e00ff */
[----:B------:R-:W-:-:S07]  /*c430*/  LOP3.LUT R0, R3, R0, R4, 0xfe, !PT ;  /* 0x0000000003007212 */ /* 0x000fce00078efe04 */
.L_x_34076:
[----:B------:R-:W-:Y:S05]  /*c440*/  BSYNC B0 ;  /* 0x0000000000007941 */ /* 0x000fea0003800000 */
.L_x_34075:
[----:B------:R-:W-:Y:S01]  /*c450*/  F2FP.F16.F32.PACK_AB R0, RZ, R0 ;  /* 0x00000000ff00723e */ /* 0x000fe200000000ff */
[----:B------:R-:W-:Y:S06]  /*c460*/  BRA `(.L_x_34060) ;  /* 0x0000000400187947 */ /* 0x000fec0003800000 */
.L_x_34073:
        /* <DEDUP_REMOVED lines=21> */
.L_x_34082:
[----:B------:R-:W-:Y:S05]  /*c5c0*/  BSYNC B1 ;  /* 0x0000000000017941 */ /* 0x000fea0003800000 */
.L_x_34081:
[----:B------:R-:W-:Y:S01]  /*c5d0*/  LEA R3, R0, 0x37800000, 0x17 ;  /* 0x3780000000037811 */ /* 0x000fe200078eb8ff */
[----:B------:R-:W-:-:S05]  /*c5e0*/  IMAD.SHL.U32 R0, R2, 0x200000, RZ ;  /* 0x0020000002007824 */ /* 0x000fca00078e00ff */
[----:B------:R-:W-:-:S07]  /*c5f0*/  LOP3.LUT R0, R3, R0, R4, 0xfe, !PT ;  /* 0x0000000003007212 */ /* 0x000fce00078efe04 */
.L_x_34080:
[----:B------:R-:W-:Y:S05]  /*c600*/  BSYNC B0 ;  /* 0x0000000000007941 */ /* 0x000fea0003800000 */
.L_x_34079:
[----:B------:R-:W-:Y:S01]  /*c610*/  F2FP.F16.F32.PACK_AB R0, RZ, R0 ;  /* 0x00000000ff00723e */ /* 0x000fe200000000ff */
[----:B------:R-:W-:Y:S06]  /*c620*/  BRA `(.L_x_34060) ;  /* 0x0000000000a87947 */ /* 0x000fec0003800000 */
.L_x_34072:
        /* <DEDUP_REMOVED lines=14> */
.L_x_34086:
[----:B------:R-:W-:Y:S05]  /*c710*/  BSYNC B0 ;  /* 0x0000000000007941 */ /* 0x000fea0003800000 */
.L_x_34085:
[----:B------:R-:W-:Y:S01]  /*c720*/  F2FP.F16.F32.PACK_AB R0, RZ, R0 ;  /* 0x00000000ff00723e */ /* 0x000fe200000000ff */
[----:B------:R-:W-:Y:S06]  /*c730*/  BRA `(.L_x_34060) ;  /* 0x0000000000647947 */ /* 0x000fec0003800000 */
.L_x_34059:
        /* <DEDUP_REMOVED lines=16> */
.L_x_34087:
[----:B------:R-:W-:Y:S01]  /*c840*/  PRMT R0, RZ, 0x7610, R0 ;  /* 0x00007610ff007816 */ /* 0x000fe20000000000 */
[----:B------:R-:W-:Y:S06]  /*c850*/  BRA `(.L_x_34060) ;  /* 0x00000000001c7947 */ /* 0x000fec0003800000 */
.L_x_34084:
[----:B------:R-:W2:Y:S02]  /*c860*/  LDG.E.64 R2, desc[UR36][R2.64] ;  /* 0x0000002402027981 */ /* 0x000ea4000c1e1b00 */
[----:B--2---:R-:W0:Y:S02]  /*c870*/  I2F.U64 R0, R2 ;  /* 0x0000000200007312 */ /* 0x004e240000301000 */
[----:B0-----:R-:W-:Y:S01]  /*c880*/  F2FP.F16.F32.PACK_AB R0, RZ, R0 ;  /* 0x00000000ff00723e */ /* 0x001fe200000000ff */
[----:B------:R-:W-:Y:S06]  /*c890*/  BRA `(.L_x_34060) ;  /* 0x00000000000c7947 */ /* 0x000fec0003800000 */
.L_x_34083:
[----:B------:R-:W2:Y:S02]  /*c8a0*/  LDG.E R2, desc[UR36][R2.64] ;  /* 0x0000002402027981 */ /* 0x000ea4000c1e1900 */
[----:B--2---:R-:W-:-:S04]  /*c8b0*/  I2FP.F32.U32 R0, R2 ;  /* 0x0000000200007245 */ /* 0x004fc80000201000 */
[----:B------:R-:W-:-:S07]  /*c8c0*/  F2FP.F16.F32.PACK_AB R0, RZ, R0 ;  /* 0x00000000ff00723e */ /* 0x000fce00000000ff */
.L_x_34060:
        /* <DEDUP_REMOVED lines=30> */
.L_x_34093:
[----:B------:R-:W-:Y:S01]  /*cab0*/  FSETP.GEU.FTZ.AND P0, PT, R7, -R6, PT ;  /* 0x800000060700720b */ /* 0x000fe20003f1e000 */
[----:B------:R-:W-:-:S12]  /*cac0*/  FADD.FTZ R5, R5, -1 ;  /* 0xbf80000005057421 */ /* 0x000fd80000010000 */
[----:B------:R-:W-:-:S07]  /*cad0*/  @!P0 FADD.FTZ R5, R5, -1 ;  /* 0xbf80000005058421 */ /* 0x000fce0000010000 */
.L_x_34092:
[----:B------:R-:W-:Y:S05]  /*cae0*/  BSYNC B1 ;  /* 0x0000000000017941 */ /* 0x000fea0003800000 */
.L_x_34091:
[----:B------:R-:W-:Y:S01]  /*caf0*/  FFMA.FTZ R0, -R6, R5, R0 ;  /* 0x0000000506007223 */ /* 0x000fe20000010100 */
[----:B------:R-:W-:Y:S06]  /*cb00*/  BRA `(.L_x_34089) ;  /* 0x00000000007c7947 */ /* 0x000fec0003800000 */
.L_x_34090:
        /* <DEDUP_REMOVED lines=15> */
.L_x_34096:
        /* <DEDUP_REMOVED lines=13> */
.L_x_34095:
[----:B------:R-:W-:Y:S05]  /*ccd0*/  BSYNC B1 ;  /* 0x0000000000017941 */ /* 0x000fea0003800000 */
.L_x_34094:
[----:B------:R-:W-:-:S04]  /*cce0*/  FMUL.FTZ R5, R4, 1.1920928955078125e-07 ;  /* 0x3400000004057820 */ /* 0x000fc80000410000 */
[----:B------:R-:W-:-:S07]  /*ccf0*/  FMUL.FTZ R0, R8, R5 ;  /* 0x0000000508007220 */ /* 0x000fce0000410000 */
.L_x_34089:
[----:B------:R-:W-:Y:S05]  /*cd00*/  BSYNC B0 ;  /* 0x0000000000007941 */ /* 0x000fea0003800000 */
.L_x_34088:
        /* <DEDUP_REMOVED lines=25> */
.L_x_34100:
[----:B------:R-:W-:-:S06]  /*cea0*/  HADD2.F32 R3, -RZ, R0.H0_H0 ;  /* 0x20000000ff037230 */ /* 0x000fcc0000004100 */
[----:B------:R-:W1:Y:S02]  /*ceb0*/  F2I.S64.TRUNC R2, R3 ;  /* 0x0000000300027311 */ /* 0x000e64000020d900 */
[----:B-1----:R-:W-:Y:S01]  /*cec0*/  STG.E.U8 desc[UR36][R16.64], R2 ;  /* 0x0000000210007986 */ /* 0x002fe2000c101124 */
[----:B------:R-:W-:Y:S05]  /*ced0*/  EXIT ;  /* 0x000000000000794d */ /* 0x000fea0003800000 */
.L_x_34099:
        /* <DEDUP_REMOVED lines=10> */
.L_x_34103:
[----:B------:R-:W-:-:S04]  /*cf80*/  HADD2.F32 R0, -RZ, R0.H0_H0 ;  /* 0x20000000ff007230 */ /* 0x000fc80000004100 */
[----:B------:R-:W1:Y:S02]  /*cf90*/  F2I.FTZ.TRUNC.NTZ R3, R0 ;  /* 0x0000000000037305 */ /* 0x000e64000021f100 */
[----:B-1----:R-:W-:Y:S01]  /*cfa0*/  STG.E desc[UR36][R16.64], R3 ;  /* 0x0000000310007986 */ /* 0x002fe2000c101924 */
[----:B------:R-:W-:Y:S05]  /*cfb0*/  EXIT ;  /* 0x000000000000794d */ /* 0x000fea0003800000 */
.L_x_34102:
[----:B------:R-:W-:-:S04]  /*cfc0*/  HADD2.F32 R0, -RZ, R0.H0_H0 ;  /* 0x20000000ff007230 */ /* 0x000fc80000004100 */
[----:B------:R-:W1:Y:S02]  /*cfd0*/  F2I.FTZ.TRUNC.NTZ R3, R0 ;  /* 0x0000000000037305 */ /* 0x000e64000021f100 */
[----:B-1----:R-:W-:Y:S01]  /*cfe0*/  STG.E.U16 desc[UR36][R16.64], R3 ;  /* 0x0000000310007986 */ /* 0x002fe2000c101524 */
[----:B------:R-:W-:Y:S05]  /*cff0*/  EXIT ;  /* 0x000000000000794d */ /* 0x000fea0003800000 */
.L_x_34098:
        /* <DEDUP_REMOVED lines=9> */
.L_x_34105:
[----:B------:R-:W-:Y:S01]  /*d090*/  STG.E.U16 desc[UR36][R16.64], R0 ;  /* 0x0000000010007986 */ /* 0x000fe2000c101524 */
[----:B------:R-:W-:Y:S05]  /*d0a0*/  EXIT ;  /* 0x000000000000794d */ /* 0x000fea0003800000 */
.L_x_34104:
        /* <DEDUP_REMOVED lines=10> */
.L_x_34107:
[----:B------:R-:W-:-:S05]  /*d150*/  HADD2.F32 R0, -RZ, R0.H0_H0 ;  /* 0x20000000ff007230 */ /* 0x000fca0000004100 */
[----:B------:R-:W-:-:S04]  /*d160*/  F2FP.F16.F32.PACK_AB R0, RZ, R0 ;  /* 0x00000000ff00723e */ /* 0x000fc800000000ff */
[----:B------:R-:W-:-:S05]  /*d170*/  PRMT R0, R0, 0x5410, RZ ;  /* 0x0000541000007816 */ /* 0x000fca00000000ff */
[----:B------:R-:W-:Y:S01]  /*d180*/  STG.E desc[UR36][R16.64], R0 ;  /* 0x0000000010007986 */ /* 0x000fe2000c101924 */
[----:B------:R-:W-:Y:S05]  /*d190*/  EXIT ;  /* 0x000000000000794d */ /* 0x000fea0003800000 */
.L_x_34106:
[----:B------:R-:W-:-:S05]  /*d1a0*/  HADD2.F32 R2, -RZ, R0.H0_H0 ;  /* 0x20000000ff027230 */ /* 0x000fca0000004100 */
[----:B------:R-:W-:-:S06]  /*d1b0*/  FMUL.FTZ R2, R2, 1 ;  /* 0x3f80000002027820 */ /* 0x000fcc0000410000 */
[----:B------:R-:W1:Y:S02]  /*d1c0*/  F2F.F64.F32 R2, R2 ;  /* 0x0000000200027310 */ /* 0x000e640000201800 */
[----:B-1----:R-:W-:Y:S01]  /*d1d0*/  STG.E.64 desc[UR36][R16.64], R2 ;  /* 0x0000000210007986 */ /* 0x002fe2000c101b24 */
[----:B------:R-:W-:Y:S05]  /*d1e0*/  EXIT ;  /* 0x000000000000794d */ /* 0x000fea0003800000 */
.L_x_34097:
        /* <DEDUP_REMOVED lines=13> */
.L_x_34110:
[----:B------:R-:W-:Y:S01]  /*d2c0*/  HADD2.F32 R0, -RZ, R0.H0_H0 ;  /* 0x20000000ff007230 */ /* 0x000fe20000004100 */
[----:B------:R-:W-:-:S04]  /*d2d0*/  CS2R R6, SRZ ;  /* 0x0000000000067805 */ /* 0x000fc8000001ff00 */
[----:B------:R-:W-:-:S04]  /*d2e0*/  FMUL.FTZ R0, R0, 1 ;  /* 0x3f80000000007820 */ /* 0x000fc80000410000 */
[----:B------:R-:W1:Y:S02]  /*d2f0*/  F2F.F64.F32 R4, R0 ;  /* 0x0000000000047310 */ /* 0x000e640000201800 */
[----:B-1----:R-:W-:Y:S01]  /*d300*/  STG.E.128 desc[UR36][R16.64], R4 ;  /* 0x0000000410007986 */ /* 0x002fe2000c101d24 */
[----:B------:R-:W-:Y:S05]  /*d310*/  EXIT ;  /* 0x000000000000794d */ /* 0x000fea0003800000 */
.L_x_34109:
        /* <DEDUP_REMOVED lines=21> */
.L_x_34114:
[----:B------:R-:W-:Y:S05]  /*d470*/  BSYNC B0 ;  /* 0x0000000000007941 */ /* 0x000fea0003800000 */
.L_x_34113:
[----:B------:R-:W-:-:S05]  /*d480*/  LOP3.LUT R3, R0, R3, RZ, 0xfc, !PT ;  /* 0x0000000300037212 */ /* 0x000fca00078efcff */
[----:B------:R-:W-:Y:S01]  /*d490*/  STG.E.U8 desc[UR36][R16.64], R3 ;  /* 0x0000000310007986 */ /* 0x000fe2000c101124 */
[----:B------:R-:W-:Y:S05]  /*d4a0*/  EXIT ;  /* 0x000000000000794d */ /* 0x000fea0003800000 */
.L_x_34112:
        /* <DEDUP_REMOVED lines=13> */
.L_x_34116:
[----:B------:R-:W-:Y:S01]  /*d580*/  IMAD.MOV.U32 R0, RZ, RZ, 0x7f ;  /* 0x0000007fff007424 */ /* 0x000fe200078e00ff */
[----:B------:R-:W-:-:S04]  /*d590*/  ISETP.GT.U32.AND P0, PT, R2, 0x7f800000, PT ;  /* 0x7f8000000200780c */ /* 0x000fc80003f04070 */
[----:B------:R-:W-:-:S09]  /*d5a0*/  SEL R0, R0, 0x7c, P0 ;  /* 0x0000007c00007807 */ /* 0x000fd20000000000 */
.L_x_34117:
[----:B------:R-:W-:Y:S05]  /*d5b0*/  BSYNC B0 ;  /* 0x0000000000007941 */ /* 0x000fea0003800000 */
.L_x_34115:
[----:B------:R-:W-:-:S04]  /*d5c0*/  LOP3.LUT R2, R3, 0x80000000, RZ, 0xc0, !PT ;  /* 0x8000000003027812 */ /* 0x000fc800078ec0ff */
[----:B------:R-:W-:-:S04]  /*d5d0*/  SHF.R.U32.HI R3, RZ, 0x18, R2 ;  /* 0x00000018ff037819 */ /* 0x000fc80000011602 */
[----:B------:R-:W-:-:S05]  /*d5e0*/  LOP3.LUT R3, R0, R3, RZ, 0xfc, !PT ;  /* 0x0000000300037212 */ /* 0x000fca00078efcff */
[----:B------:R-:W-:Y:S01]  /*d5f0*/  STG.E.U8 desc[UR36][R16.64], R3 ;  /* 0x0000000310007986 */ /* 0x000fe2000c101124 */
[----:B------:R-:W-:Y:S05]  /*d600*/  EXIT ;  /* 0x000000000000794d */ /* 0x000fea0003800000 */
.L_x_34111:
[----:B------:R-:W-:-:S05]  /*d610*/  HADD2.F32 R0, -RZ, R0.H0_H0 ;  /* 0x20000000ff007230 */ /* 0x000fca0000004100 */
[----:B------:R-:W-:-:S05]  /*d620*/  F2FP.BF16.F32.PACK_AB R0, RZ, R0 ;  /* 0x00000000ff00723e */ /* 0x000fca00000010ff */
[----:B------:R-:W-:Y:S01]  /*d630*/  STG.E.U16 desc[UR36][R16.64], R0 ;  /* 0x0000000010007986 */ /* 0x000fe2000c101524 */
[----:B------:R-:W-:Y:S05]  /*d640*/  EXIT ;  /* 0x000000000000794d */ /* 0x000fea0003800000 */
.L_x_34108:
        /* <DEDUP_REMOVED lines=12> */
.L_x_34120:
        /* <DEDUP_REMOVED lines=17> */
.L_x_34123:
[----:B------:R-:W-:-:S04]  /*d820*/  LOP3.LUT R2, R3, 0x80000000, RZ, 0xc0, !PT ;  /* 0x8000000003027812 */ /* 0x000fc800078ec0ff */
[----:B------:R-:W-:-:S04]  /*d830*/  SHF.R.U32.HI R3, RZ, 0x18, R2 ;  /* 0x00000018ff037819 */ /* 0x000fc80000011602 */
[----:B------:R-:W-:-:S04]  /*d840*/  LOP3.LUT R0, R0, R3, RZ, 0xfc, !PT ;  /* 0x0000000300007212 */ /* 0x000fc800078efcff */
[----:B------:R-:W-:-:S07]  /*d850*/  PRMT R8, R0, 0x7610, R8 ;  /* 0x0000761000087816 */ /* 0x000fce0000000008 */
.L_x_34122:
[----:B------:R-:W-:Y:S05]  /*d860*/  BSYNC B0 ;  /* 0x0000000000007941 */ /* 0x000fea0003800000 */
.L_x_34121:
[----:B------:R-:W-:Y:S01]  /*d870*/  STG.E.U8 desc[UR36][R16.64], R8 ;  /* 0x0000000810007986 */ /* 0x000fe2000c101124 */
[----:B------:R-:W-:Y:S05]  /*d880*/  EXIT ;  /* 0x000000000000794d */ /* 0x000fea0003800000 */
.L_x_34119:
        /* <DEDUP_REMOVED lines=17> */
.L_x_34126:
[----:B------:R-:W-:-:S04]  /*d9a0*/  LOP3.LUT R2, R3, 0x80000000, RZ, 0xc0, !PT ;  /* 0x8000000003027812 */ /* 0x000fc800078ec0ff */
[----:B------:R-:W-:-:S04]  /*d9b0*/  SHF.R.U32.HI R3, RZ, 0x18, R2 ;  /* 0x00000018ff037819 */ /* 0x000fc80000011602 */
[----:B------:R-:W-:-:S04]  /*d9c0*/  LOP3.LUT R0, R0, R3, RZ, 0xfc, !PT ;  /* 0x0000000300007212 */ /* 0x000fc800078efcff */
[----:B------:R-:W-:-:S07]  /*d9d0*/  PRMT R8, R0, 0x7610, R8 ;  /* 0x0000761000087816 */ /* 0x000fce0000000008 */
.L_x_34125:
[----:B------:R-:W-:Y:S05]  /*d9e0*/  BSYNC B0 ;  /* 0x0000000000007941 */ /* 0x000fea0003800000 */
.L_x_34124:
[----:B------:R-:W-:Y:S01]  /*d9f0*/  STG.E.U8 desc[UR36][R16.64], R8 ;  /* 0x0000000810007986 */ /* 0x000fe2000c101124 */
[----:B------:R-:W-:Y:S05]  /*da00*/  EXIT ;  /* 0x000000000000794d */ /* 0x000fea0003800000 */
.L_x_34118:
        /* <DEDUP_REMOVED lines=22> */
.L_x_34101:
        /* <DEDUP_REMOVED lines=16> */
.L_x_34129:
[----:B------:R-:W-:Y:S05]  /*dc70*/  EXIT ;  /* 0x000000000000794d */ /* 0x000fea0003800000 */
.L_x_34128:
[----:B------:R-:W-:-:S06]  /*dc80*/  HADD2.F32 R2, -RZ, R0.H0_H0 ;  /* 0x20000000ff027230 */ /* 0x000fcc0000004100 */
[----:B------:R-:W1:Y:S02]  /*dc90*/  F2I.U64.TRUNC R2, R2 ;  /* 0x0000000200027311 */ /* 0x000e64000020d800 */
[----:B-1----:R-:W-:Y:S01]  /*dca0*/  STG.E.64 desc[UR36][R16.64], R2 ;  /* 0x0000000210007986 */ /* 0x002fe2000c101b24 */
[----:B------:R-:W-:Y:S05]  /*dcb0*/  EXIT ;  /* 0x000000000000794d */ /* 0x000fea0003800000 */
.L_x_34127:
[----:B------:R-:W-:-:S04]  /*dcc0*/  HADD2.F32 R0, -RZ, R0.H0_H0 ;  /* 0x20000000ff007230 */ /* 0x000fc80000004100 */
[----:B------:R-:W1:Y:S02]  /*dcd0*/  F2I.FTZ.U32.TRUNC.NTZ R3, R0 ;  /* 0x0000000000037305 */ /* 0x000e64000021f000 */
[----:B-1----:R-:W-:Y:S01]  /*dce0*/  STG.E desc[UR36][R16.64], R3 ;  /* 0x0000000310007986 */ /* 0x002fe2000c101924 */
[----:B------:R-:W-:Y:S05]  /*dcf0*/  EXIT ;  /* 0x000000000000794d */ /* 0x000fea0003800000 */
.L_x_34130:
        /* <DEDUP_REMOVED lines=16> */
.L_x_57514:


//--------------------- .text._ZN2at6native27unrolled_elementwise_kernelINS0_13BUnaryFunctorIN3c104HalfES4_S4_ZZZNS0_21remainder_kernel_cudaERNS_18TensorIteratorBaseEENKUlvE0_clEvENKUlvE1_clEvEUlS4_S4_E_EESt5arrayIPcLm2EELi4E23TrivialOffsetCalculatorILi1EjESF_NS0_6memory12LoadWithCastILi1EEENSG_13StoreWithCastILi1EEEEEviT_T0_T2_T3_T4_T5_ --------------------------
	.section	.text._ZN2at6native27unrolled_elementwise_kernelINS0_13BUnaryFunctorIN3c104HalfES4_S4_ZZZNS0_21remainder_kernel_cudaERNS_18TensorIteratorBaseEENKUlvE0_clEvENKUlvE1_clEvEUlS4_S4_E_EESt5arrayIPcLm2EELi4E23TrivialOffsetCalculatorILi1EjESF_NS0_6memory12LoadWithCastILi1EEENSG_13StoreWithCastILi1EEEEEviT_T0_T2_T3_T4_T5_,"ax",@progbits
	.align	128
        .global         _ZN2at6native27unrolled_elementwise_kernelINS0_13BUnaryFunctorIN3c104HalfES4_S4_ZZZNS0_21remainder_kernel_cudaERNS_18TensorIteratorBaseEENKUlvE0_clEvENKUlvE1_clEvEUlS4_S4_E_EESt5arrayIPcLm2EELi4E23TrivialOffsetCalculatorILi1EjESF_NS0_6memory12LoadWithCastILi1EEENSG_13StoreWithCastILi1EEEEEviT_T0_T2_T3_T4_T5_
        .type           _ZN2at6native27unrolled_elementwise_kernelINS0_13BUnaryFunctorIN3c104HalfES4_S4_ZZZNS0_21remainder_kernel_cudaERNS_18TensorIteratorBaseEENKUlvE0_clEvENKUlvE1_clEvEUlS4_S4_E_EESt5arrayIPcLm2EELi4E23TrivialOffsetCalculatorILi1EjESF_NS0_6memory12LoadWithCastILi1EEENSG_13StoreWithCastILi1EEEEEviT_T0_T2_T3_T4_T5_,@function
        .size           _ZN2at6native27unrolled_elementwise_kernelINS0_13BUnaryFunctorIN3c104HalfES4_S4_ZZZNS0_21remainder_kernel_cudaERNS_18TensorIteratorBaseEENKUlvE0_clEvENKUlvE1_clEvEUlS4_S4_E_EESt5arrayIPcLm2EELi4E23TrivialOffsetCalculatorILi1EjESF_NS0_6memory12LoadWithCastILi1EEENSG_13StoreWithCastILi1EEEEEviT_T0_T2_T3_T4_T5_,(.L_x_57515 - _ZN2at6native27unrolled_elementwise_kernelINS0_13BUnaryFunctorIN3c104HalfES4_S4_ZZZNS0_21remainder_kernel_cudaERNS_18TensorIteratorBaseEENKUlvE0_clEvENKUlvE1_clEvEUlS4_S4_E_EESt5arrayIPcLm2EELi4E23TrivialOffsetCalculatorILi1EjESF_NS0_6memory12LoadWithCastILi1EEENSG_13StoreWithCastILi1EEEEEviT_T0_T2_T3_T4_T5_)
        .other          _ZN2at6native27unrolled_elementwise_kernelINS0_13BUnaryFunctorIN3c104HalfES4_S4_ZZZNS0_21remainder_kernel_cudaERNS_18TensorIteratorBaseEENKUlvE0_clEvENKUlvE1_clEvEUlS4_S4_E_EESt5arrayIPcLm2EELi4E23TrivialOffsetCalculatorILi1EjESF_NS0_6memory12LoadWithCastILi1EEENSG_13StoreWithCastILi1EEEEEviT_T0_T2_T3_T4_T5_,@"STO_CUDA_ENTRY STV_DEFAULT"
_ZN2at6native27unrolled_elementwise_kernelINS0_13BUnaryFunctorIN3c104HalfES4_S4_ZZZNS0_21remainder_kernel_cudaERNS_18TensorIteratorBaseEENKUlvE0_clEvENKUlvE1_clEvEUlS4_S4_E_EESt5arrayIPcLm2EELi4E23TrivialOffsetCalculatorILi1EjESF_NS0_6memory12LoadWithCastILi1EEENSG_13StoreWithCastILi1EEEEEviT_T0_T2_T3_T4_T5_:
.text._ZN2at6native27unrolled_elementwise_kernelINS0_13BUnaryFunctorIN3c104HalfES4_S4_ZZZNS0_21remainder_kernel_cudaERNS_18TensorIteratorBaseEENKUlvE0_clEvENKUlvE1_clEvEUlS4_S4_E_EESt5arrayIPcLm2EELi4E23TrivialOffsetCalculatorILi1EjESF_NS0_6memory12LoadWithCastILi1EEENSG_13StoreWithCastILi1EEEEEviT_T0_T2_T3_T4_T5_:
        /* <DEDUP_REMOVED lines=36> */
.L_x_34136:
[----:B------:R-:W2:Y:S02]  /*0240*/  LDG.E.U8 R2, desc[UR36][R2.64] ;  /* 0x0000002402027981 */ /* 0x000ea4000c1e1100 */
[----:B--2---:R-:W-:-:S04]  /*0250*/  I2FP.F32.U32 R0, R2 ;  /* 0x0000000200007245 */ /* 0x004fc80000201000 */
[----:B------:R-:W-:-:S04]  /*0260*/  F2FP.F16.F32.PACK_AB R0, RZ, R0 ;  /* 0x00000000ff00723e */ /* 0x000fc800000000ff */
[----:B------:R-:W-:Y:S01]  /*0270*/  PRMT R23, R0, 0x7610, R23 ;  /* 0x0000761000177816 */ /* 0x000fe20000000017 */
[----:B------:R-:W-:Y:S06]  /*0280*/  BRA `(.L_x_34138) ;  /* 0x0000000c00bc7947 */ /* 0x000fec0003800000 */
.L_x_34135:
        /* <DEDUP_REMOVED lines=11> */
.L_x_34140:
[----:B------:R-:W2:Y:S02]  /*0340*/  LDG.E R2, desc[UR36][R2.64] ;  /* 0x0000002402027981 */ /* 0x000ea4000c1e1900 */
[----:B--2---:R-:W-:-:S04]  /*0350*/  I2FP.F32.S32 R0, R2 ;  /* 0x0000000200007245 */ /* 0x004fc80000201400 */
[----:B------:R-:W-:-:S04]  /*0360*/  F2FP.F16.F32.PACK_AB R0, RZ, R0 ;  /* 0x00000000ff00723e */ /* 0x000fc800000000ff */
[----:B------:R-:W-:Y:S01]  /*0370*/  PRMT R23, R0, 0x7610, R23 ;  /* 0x0000761000177816 */ /* 0x000fe20000000017 */
[----:B------:R-:W-:Y:S06]  /*0380*/  BRA `(.L_x_34138) ;  /* 0x0000000c007c7947 */ /* 0x000fec0003800000 */
.L_x_34139:
[----:B------:R-:W2:Y:S02]  /*0390*/  LDG.E.U16 R2, desc[UR36][R2.64] ;  /* 0x0000002402027981 */ /* 0x000ea4000c1e1500 */
[----:B--2---:R-:W0:Y:S02]  /*03a0*/  I2F.S16 R0, R2 ;  /* 0x0000000200007306 */ /* 0x004e240000101400 */
[----:B0-----:R-:W-:-:S04]  /*03b0*/  F2FP.F16.F32.PACK_AB R0, RZ, R0 ;  /* 0x00000000ff00723e */ /* 0x001fc800000000ff */
[----:B------:R-:W-:Y:S01]  /*03c0*/  PRMT R23, R0, 0x7610, R23 ;  /* 0x0000761000177816 */ /* 0x000fe20000000017 */
[----:B------:R-:W-:Y:S06]  /*03d0*/  BRA `(.L_x_34138) ;  /* 0x0000000c00687947 */ /* 0x000fec0003800000 */
.L_x_34134:
        /* <DEDUP_REMOVED lines=9> */
.L_x_34142:
[----:B------:R1:W5:Y:S01]  /*0470*/  LDG.E.U16 R23, desc[UR36][R2.64] ;  /* 0x0000002402177981 */ /* 0x000362000c1e1500 */
[----:B------:R-:W-:Y:S05]  /*0480*/  BRA `(.L_x_34138) ;  /* 0x0000000c003c7947 */ /* 0x000fea0003800000 */
.L_x_34141:
        /* <DEDUP_REMOVED lines=9> */
.L_x_34144:
[----:B------:R0:W5:Y:S01]  /*0520*/  LDG.E.U16 R23, desc[UR36][R2.64] ;  /* 0x0000002402177981 */ /* 0x000162000c1e1500 */
[----:B------:R-:W-:Y:S05]  /*0530*/  BRA `(.L_x_34138) ;  /* 0x0000000c00107947 */ /* 0x000fea0003800000 */
.L_x_34143:
        /* <DEDUP_REMOVED lines=9> */
.L_x_34133:
        /* <DEDUP_REMOVED lines=14> */
.L_x_34147:
        /* <DEDUP_REMOVED lines=9> */
.L_x_34146:
        /* <DEDUP_REMOVED lines=28> */
.L_x_34149:
        /* <DEDUP_REMOVED lines=15> */
.L_x_34148:
[----:B------:R-:W2:Y:S02]  /*09f0*/  LDG.E.U16 R0, desc[UR36][R2.64] ;  /* 0x0000002402007981 */ /* 0x000ea4000c1e1500 */
[----:B--2---:R-:W-:-:S05]  /*0a00*/  IMAD.U32 R0, R0, 0x10000, RZ ;  /* 0x0001000000007824 */ /* 0x004fca00078e00ff */
[----:B------:R-:W-:-:S04]  /*0a10*/  F2FP.F16.F32.PACK_AB R0, RZ, R0 ;  /* 0x00000000ff00723e */ /* 0x000fc800000000ff */
[----:B------:R-:W-:Y:S01]  /*0a20*/  PRMT R23, R0, 0x7610, R23 ;  /* 0x0000761000177816 */ /* 0x000fe20000000017 */
[----:B------:R-:W-:Y:S06]  /*0a30*/  BRA `(.L_x_34138) ;  /* 0x0000000400d07947 */ /* 0x000fec0003800000 */
.L_x_34145:
        /* <DEDUP_REMOVED lines=13> */
.L_x_34152:
        /* <DEDUP_REMOVED lines=21> */
.L_x_34156:
[----:B------:R-:W-:Y:S05]  /*0c60*/  BSYNC B1 ;  /* 0x0000000000017941 */ /* 0x000fea0003800000 */
.L_x_34155:
[----:B------:R-:W-:Y:S01]  /*0c70*/  LEA R3, R0, 0x3b800000, 0x17 ;  /* 0x3b80000000037811 */ /* 0x000fe200078eb8ff */
[----:B------:R-:W-:-:S05]  /*0c80*/  IMAD.SHL.U32 R0, R2, 0x100000, RZ ;  /* 0x0010000002007824 */ /* 0x000fca00078e00ff */
[----:B------:R-:W-:-:S07]  /*0c90*/  LOP3.LUT R0, R3, R0, R4, 0xfe, !PT ;  /* 0x0000000003007212 */ /* 0x000fce00078efe04 */
.L_x_34154:
[----:B------:R-:W-:Y:S05]  /*0ca0*/  BSYNC B0 ;  /* 0x0000000000007941 */ /* 0x000fea0003800000 */
.L_x_34153:
[----:B------:R-:W-:-:S04]  /*0cb0*/  F2FP.F16.F32.PACK_AB R0, RZ, R0 ;  /* 0x00000000ff00723e */ /* 0x000fc800000000ff */
[----:B------:R-:W-:Y:S01]  /*0cc0*/  PRMT R23, R0, 0x7610, R23 ;  /* 0x0000761000177816 */ /* 0x000fe20000000017 */
[----:B------:R-:W-:Y:S06]  /*0cd0*/  BRA `(.L_x_34138) ;  /* 0x0000000400287947 */ /* 0x000fec0003800000 */
.L_x_34151:
        /* <DEDUP_REMOVED lines=21> */
.L_x_34160:
[----:B------:R-:W-:Y:S05]  /*0e30*/  BSYNC B1 ;  /* 0x0000000000017941 */ /* 0x000fea0003800000 */
.L_x_34159:
[----:B------:R-:W-:Y:S01]  /*0e40*/  LEA R3, R0, 0x37800000, 0x17 ;  /* 0x3780000000037811 */ /* 0x000fe200078eb8ff */
[----:B------:R-:W-:-:S05]  /*0e50*/  IMAD.SHL.U32 R0, R2, 0x200000, RZ ;  /* 0x0020000002007824 */ /* 0x000fca00078e00ff */
[----:B------:R-:W-:-:S07]  /*0e60*/  LOP3.LUT R0, R3, R0, R4, 0xfe, !PT ;  /* 0x0000000003007212 */ /* 0x000fce00078efe04 */
.L_x_34158:
[----:B------:R-:W-:Y:S05]  /*0e70*/  BSYNC B0 ;  /* 0x0000000000007941 */ /* 0x000fea0003800000 */
.L_x_34157:
[----:B------:R-:W-:-:S04]  /*0e80*/  F2FP.F16.F32.PACK_AB R0, RZ, R0 ;  /* 0x00000000ff00723e */ /* 0x000fc800000000ff */
[----:B------:R-:W-:Y:S01]  /*0e90*/  PRMT R23, R0, 0x7610, R23 ;  /* 0x0000761000177816 */ /* 0x000fe20000000017 */
[----:B------:R-:W-:Y:S06]  /*0ea0*/  BRA `(.L_x_34138) ;  /* 0x0000000000b47947 */ /* 0x000fec0003800000 */
.L_x_34150:
        /* <DEDUP_REMOVED lines=14> */
.L_x_34164:
[----:B------:R-:W-:Y:S05]  /*0f90*/  BSYNC B0 ;  /* 0x0000000000007941 */ /* 0x000fea0003800000 */
.L_x_34163:
[----:B------:R-:W-:-:S04]  /*0fa0*/  F2FP.F16.F32.PACK_AB R0, RZ, R0 ;  /* 0x00000000ff00723e */ /* 0x000fc800000000ff */
[----:B------:R-:W-:Y:S01]  /*0fb0*/  PRMT R23, R0, 0x7610, R23 ;  /* 0x0000761000177816 */ /* 0x000fe20000000017 */
[----:B------:R-:W-:Y:S06]  /*0fc0*/  BRA `(.L_x_34138) ;  /* 0x00000000006c7947 */ /* 0x000fec0003800000 */
.L_x_34137:
        /* <DEDUP_REMOVED lines=16> */
.L_x_34165:
[----:B------:R-:W-:Y:S01]  /*10d0*/  PRMT R23, RZ, 0x7610, R23 ;  /* 0x00007610ff177816 */ /* 0x000fe20000000017 */
[----:B------:R-:W-:Y:S06]  /*10e0*/  BRA `(.L_x_34138) ;  /* 0x0000000000247947 */ /* 0x000fec0003800000 */
.L_x_34162:
[----:B------:R-:W2:Y:S02]  /*10f0*/  LDG.E.64 R2, desc[UR36][R2.64] ;  /* 0x0000002402027981 */ /* 0x000ea4000c1e1b00 */
[----:B--2---:R-:W0:Y:S02]  /*1100*/  I2F.U64 R0, R2 ;  /* 0x0000000200007312 */ /* 0x004e240000301000 */
[----:B0-----:R-:W-:-:S04]  /*1110*/  F2FP.F16.F32.PACK_AB R0, RZ, R0 ;  /* 0x00000000ff00723e */ /* 0x001fc800000000ff */
[----:B------:R-:W-:Y:S01]  /*1120*/  PRMT R23, R0, 0x7610, R23 ;  /* 0x0000761000177816 */ /* 0x000fe20000000017 */
[----:B------:R-:W-:Y:S06]  /*1130*/  BRA `(.L_x_34138) ;  /* 0x0000000000107947 */ /* 0x000fec0003800000 */
.L_x_34161:
[----:B------:R-:W2:Y:S02]  /*1140*/  LDG.E R2, desc[UR36][R2.64] ;  /* 0x0000002402027981 */ /* 0x000ea4000c1e1900 */
[----:B--2---:R-:W-:-:S04]  /*1150*/  I2FP.F32.U32 R0, R2 ;  /* 0x0000000200007245 */ /* 0x004fc80000201000 */
[----:B------:R-:W-:-:S04]  /*1160*/  F2FP.F16.F32.PACK_AB R0, RZ, R0 ;  /* 0x00000000ff00723e */ /* 0x000fc800000000ff */
[----:B------:R-:W-:-:S07]  /*1170*/  PRMT R23, R0, 0x7610, R23 ;  /* 0x0000761000177816 */ /* 0x000fce0000000017 */
.L_x_34138:
[----:B------:R-:W-:-:S07]  /*1180*/  VIADD R17, R17, 0x80 ;  /* 0x0000008011117836 */ /* 0x000fce0000000000 */
.L_x_34132:
[----:B------:R-:W-:Y:S05]  /*1190*/  BSYNC B6 ;  /* 0x0000000000067941 */ /* 0x000fea0003800000 */
.L_x_34131:
        /* <DEDUP_REMOVED lines=26> */
.L_x_34171:
[----:B------:R-:W2:Y:S02]  /*1340*/  LDG.E.U8 R2, desc[UR36][R2.64] ;  /* 0x0000002402027981 */ /* 0x000ea4000c1e1100 */
[----:B--2---:R-:W-:-:S04]  /*1350*/  I2FP.F32.U32 R0, R2 ;  /* 0x0000000200007245 */ /* 0x004fc80000201000 */
[----:B------:R-:W-:-:S04]  /*1360*/  F2FP.F16.F32.PACK_AB R0, RZ, R0 ;  /* 0x00000000ff00723e */ /* 0x000fc800000000ff */
[----:B------:R-:W-:Y:S01]  /*1370*/  PRMT R19, R0, 0x7610, R19 ;  /* 0x0000761000137816 */ /* 0x000fe20000000013 */
[----:B------:R-:W-:Y:S06]  /*1380*/  BRA `(.L_x_34173) ;  /* 0x0000000c00bc7947 */ /* 0x000fec0003800000 */
.L_x_34170:
        /* <DEDUP_REMOVED lines=11> */
.L_x_34175:
[----:B------:R-:W2:Y:S02]  /*1440*/  LDG.E R2, desc[UR36][R2.64] ;  /* 0x0000002402027981 */ /* 0x000ea4000c1e1900 */
[----:B--2---:R-:W-:-:S04]  /*1450*/  I2FP.F32.S32 R0, R2 ;  /* 0x0000000200007245 */ /* 0x004fc80000201400 */
[----:B------:R-:W-:-:S04]  /*1460*/  F2FP.F16.F32.PACK_AB R0, RZ, R0 ;  /* 0x00000000ff00723e */ /* 0x000fc800000000ff */
[----:B------:R-:W-:Y:S01]  /*1470*/  PRMT R19, R0, 0x7610, R19 ;  /* 0x0000761000137816 */ /* 0x000fe20000000013 */
[----:B------:R-:W-:Y:S06]  /*1480*/  BRA `(.L_x_34173) ;  /* 0x0000000c007c7947 */ /* 0x000fec0003800000 */
.L_x_34174:
[----:B------:R-:W2:Y:S02]  /*1490*/  LDG.E.U16 R2, desc[UR36][R2.64] ;  /* 0x0000002402027981 */ /* 0x000ea4000c1e1500 */
[----:B--2---:R-:W0:Y:S02]  /*14a0*/  I2F.S16 R0, R2 ;  /* 0x0000000200007306 */ /* 0x004e240000101400 */
[----:B0-----:R-:W-:-:S04]  /*14b0*/  F2FP.F16.F32.PACK_AB R0, RZ, R0 ;  /* 0x00000000ff00723e */ /* 0x001fc800000000ff */
[----:B------:R-:W-:Y:S01]  /*14c0*/  PRMT R19, R0, 0x7610, R19 ;  /* 0x0000761000137816 */ /* 0x000fe20000000013 */
[----:B------:R-:W-:Y:S06]  /*14d0*/  BRA `(.L_x_34173) ;  /* 0x0000000c00687947 */ /* 0x000fec0003800000 */
.L_x_34169:
        /* <DEDUP_REMOVED lines=9> */
.L_x_34177:
[----:B------:R0:W5:Y:S01]  /*1570*/  LDG.E.U16 R19, desc[UR36][R2.64] ;  /* 0x0000002402137981 */ /* 0x000162000c1e1500 */
[----:B------:R-:W-:Y:S05]  /*1580*/  BRA `(.L_x_34173) ;  /* 0x0000000c003c7947 */ /* 0x000fea0003800000 */
.L_x_34176:
        /* <DEDUP_REMOVED lines=9> */
.L_x_34179:
[----:B------:R1:W5:Y:S01]  /*1620*/  LDG.E.U16 R19, desc[UR36][R2.64] ;  /* 0x0000002402137981 */ /* 0x000362000c1e1500 */
[----:B------:R-:W-:Y:S05]  /*1630*/  BRA `(.L_x_34173) ;  /* 0x0000000c00107947 */ /* 0x000fea0003800000 */
.L_x_34178:
        /* <DEDUP_REMOVED lines=9> */
.L_x_34168:
        /* <DEDUP_REMOVED lines=14> */
.L_x_34182:
        /* <DEDUP_REMOVED lines=9> */
.L_x_34181:
        /* <DEDUP_REMOVED lines=28> */
.L_x_34184:
        /* <DEDUP_REMOVED lines=15> */
.L_x_34183:
[----:B------:R-:W2:Y:S02]  /*1af0*/  LDG.E.U16 R0, desc[UR36][R2.64] ;  /* 0x0000002402007981 */ /* 0x000ea4000c1e1500 */
[----:B--2---:R-:W-:-:S05]  /*1b00*/  IMAD.U32 R0, R0, 0x10000, RZ ;  /* 0x0001000000007824 */ /* 0x004fca00078e00ff */
[----:B------:R-:W-:-:S04]  /*1b10*/  F2FP.F16.F32.PACK_AB R0, RZ, R0 ;  /* 0x00000000ff00723e */ /* 0x000fc800000000ff */
[----:B------:R-:W-:Y:S01]  /*1b20*/  PRMT R19, R0, 0x7610, R19 ;  /* 0x0000761000137816 */ /* 0x000fe20000000013 */
[----:B------:R-:W-:Y:S06]  /*1b30*/  BRA `(.L_x_34173) ;  /* 0x0000000400d07947 */ /* 0x000fec0003800000 */
.L_x_34180:
        /* <DEDUP_REMOVED lines=13> */
.L_x_34187:
        /* <DEDUP_REMOVED lines=21> */
.L_x_34191:
[----:B------:R-:W-:Y:S05]  /*1d60*/  BSYNC B1 ;  /* 0x0000000000017941 */ /* 0x000fea0003800000 */
.L_x_34190:
[----:B------:R-:W-:Y:S01]  /*1d70*/  LEA R3, R0, 0x3b800000, 0x17 ;  /* 0x3b80000000037811 */ /* 0x000fe200078eb8ff */
[----:B------:R-:W-:-:S05]  /*1d80*/  IMAD.SHL.U32 R0, R2, 0x100000, RZ ;  /* 0x0010000002007824 */ /* 0x000fca00078e00ff */
[----:B------:R-:W-:-:S07]  /*1d90*/  LOP3.LUT R0, R3, R0, R4, 0xfe, !PT ;  /* 0x0000000003007212 */ /* 0x000fce00078efe04 */
.L_x_34189:
[----:B------:R-:W-:Y:S05]  /*1da0*/  BSYNC B0 ;  /* 0x0000000000007941 */ /* 0x000fea0003800000 */
.L_x_34188:
[----:B------:R-:W-:-:S04]  /*1db0*/  F2FP.F16.F32.PACK_AB R0, RZ, R0 ;  /* 0x00000000ff00723e */ /* 0x000fc800000000ff */
[----:B------:R-:W-:Y:S01]  /*1dc0*/  PRMT R19, R0, 0x7610, R19 ;  /* 0x0000761000137816 */ /* 0x000fe20000000013 */
[----:B------:R-:W-:Y:S06]  /*1dd0*/  BRA `(.L_x_34173) ;  /* 0x0000000400287947 */ /* 0x000fec0003800000 */
.L_x_34186:
        /* <DEDUP_REMOVED lines=21> */
.L_x_34195:
[----:B------:R-:W-:Y:S05]  /*1f30*/  BSYNC B1 ;  /* 0x0000000000017941 */ /* 0x000fea0003800000 */
.L_x_34194:
[----:B------:R-:W-:Y:S01]  /*1f40*/  LEA R3, R0, 0x37800000, 0x17 ;  /* 0x3780000000037811 */ /* 0x000fe200078eb8ff */
[----:B------:R-:W-:-:S05]  /*1f50*/  IMAD.SHL.U32 R0, R2, 0x200000, RZ ;  /* 0x0020000002007824 */ /* 0x000fca00078e00ff */
[----:B------:R-:W-:-:S07]  /*1f60*/  LOP3.LUT R0, R3, R0, R4, 0xfe, !PT ;  /* 0x0000000003007212 */ /* 0x000fce00078efe04 */
.L_x_34193:
[----:B------:R-:W-:Y:S05]  /*1f70*/  BSYNC B0 ;  /* 0x0000000000007941 */ /* 0x000fea0003800000 */
.L_x_34192:
[----:B------:R-:W-:-:S04]  /*1f80*/  F2FP.F16.F32.PACK_AB R0, RZ, R0 ;  /* 0x00000000ff00723e */ /* 0x000fc800000000ff */
[----:B------:R-:W-:Y:S01]  /*1f90*/  PRMT R19, R0, 0x7610, R19 ;  /* 0x0000761000137816 */ /* 0x000fe20000000013 */
[----:B------:R-:W-:Y:S06]  /*1fa0*/  BRA `(.L_x_34173) ;  /* 0x0000000000b47947 */ /* 0x000fec0003800000 */
.L_x_34185:
        /* <DEDUP_REMOVED lines=14> */
.L_x_34199:
[----:B------:R-:W-:Y:S05]  /*2090*/  BSYNC B0 ;  /* 0x0000000000007941 */ /* 0x000fea0003800000 */
.L_x_34198:
[----:B------:R-:W-:-:S04]  /*20a0*/  F2FP.F16.F32.PACK_AB R0, RZ, R0 ;  /* 0x00000000ff00723e */ /* 0x000fc800000000ff */
[----:B------:R-:W-:Y:S01]  /*20b0*/  PRMT R19, R0, 0x7610, R19 ;  /* 0x0000761000137816 */ /* 0x000fe20000000013 */
[----:B------:R-:W-:Y:S06]  /*20c0*/  BRA `(.L_x_34173) ;  /* 0x00000000006c7947 */ /* 0x000fec0003800000 */
.L_x_34172:
        /* <DEDUP_REMOVED lines=16> */
.L_x_34200:
[----:B------:R-:W-:Y:S01]  /*21d0*/  PRMT R19, RZ, 0x7610, R19 ;  /* 0x00007610ff137816 */ /* 0x000fe20000000013 */
[----:B------:R-:W-:Y:S06]  /*21e0*/  BRA `(.L_x_34173) ;  /* 0x0000000000247947 */ /* 0x000fec0003800000 */
.L_x_34197:
[----:B------:R-:W2:Y:S02]  /*21f0*/  LDG.E.64 R2, desc[UR36][R2.64] ;  /* 0x0000002402027981 */ /* 0x000ea4000c1e1b00 */
[----:B--2---:R-:W0:Y:S02]  /*2200*/  I2F.U64 R0, R2 ;  /* 0x0000000200007312 */ /* 0x004e240000301000 */
[----:B0-----:R-:W-:-:S04]  /*2210*/  F2FP.F16.F32.PACK_AB R0, RZ, R0 ;  /* 0x00000000ff00723e */ /* 0x001fc800000000ff */
[----:B------:R-:W-:Y:S01]  /*2220*/  PRMT R19, R0, 0x7610, R19 ;  /* 0x0000761000137816 */ /* 0x000fe20000000013 */
[----:B------:R-:W-:Y:S06]  /*2230*/  BRA `(.L_x_34173) ;  /* 0x0000000000107947 */ /* 0x000fec0003800000 */
.L_x_34196:
[----:B------:R-:W2:Y:S02]  /*2240*/  LDG.E R2, desc[UR36][R2.64] ;  /* 0x0000002402027981 */ /* 0x000ea4000c1e1900 */
[----:B--2---:R-:W-:-:S04]  /*2250*/  I2FP.F32.U32 R0, R2 ;  /* 0x0000000200007245 */ /* 0x004fc80000201000 */
[----:B------:R-:W-:-:S04]  /*2260*/  F2FP.F16.F32.PACK_AB R0, RZ, R0 ;  /* 0x00000000ff00723e */ /* 0x000fc800000000ff */
[----:B------:R-:W-:-:S07]  /*2270*/  PRMT R19, R0, 0x7610, R19 ;  /* 0x0000761000137816 */ /* 0x000fce0000000013 */
.L_x_34173:
[----:B------:R-:W-:-:S07]  /*2280*/  VIADD R17, R17, 0x80 ;  /* 0x0000008011117836 */ /* 0x000fce0000000000 */
.L_x_34167:
[----:B------:R-:W-:Y:S05]  /*2290*/  BSYNC B6 ;  /* 0x0000000000067941 */ /* 0x000fea0003800000 */
.L_x_34166:
        /* <DEDUP_REMOVED lines=28> */
.L_x_34206:
[----:B------:R-:W2:Y:S02]  /*2460*/  LDG.E.U8 R2, desc[UR36][R2.64] ;  /* 0x0000002402027981 */ /* 0x000ea4000c1e1100 */
[----:B--2---:R-:W-:-:S04]  /*2470*/  I2FP.F32.U32 R0, R2 ;  /* 0x0000000200007245 */ /* 0x004fc80000201000 */
[----:B------:R-:W-:-:S04]  /*2480*/  F2FP.F16.F32.PACK_AB R0, RZ, R0 ;  /* 0x00000000ff00723e */ /* 0x000fc800000000ff */
[----:B------:R-:W-:Y:S01]  /*2490*/  PRMT R26, R0, 0x7610, R26 ;  /* 0x00007610001a7816 */ /* 0x000fe2000000001a */
[----:B------:R-:W-:Y:S06]  /*24a0*/  BRA `(.L_x_34208) ;  /* 0x0000000c00bc7947 */ /* 0x000fec0003800000 */
.L_x_34205:
        /* <DEDUP_REMOVED lines=11> */
.L_x_34210:
[----:B------:R-:W2:Y:S02]  /*2560*/  LDG.E R2, desc[UR36][R2.64] ;  /* 0x0000002402027981 */ /* 0x000ea4000c1e1900 */
[----:B--2---:R-:W-:-:S04]  /*2570*/  I2FP.F32.S32 R0, R2 ;  /* 0x0000000200007245 */ /* 0x004fc80000201400 */
[----:B------:R-:W-:-:S04]  /*2580*/  F2FP.F16.F32.PACK_AB R0, RZ, R0 ;  /* 0x00000000ff00723e */ /* 0x000fc800000000ff */
[----:B------:R-:W-:Y:S01]  /*2590*/  PRMT R26, R0, 0x7610, R26 ;  /* 0x00007610001a7816 */ /* 0x000fe2000000001a */
[----:B------:R-:W-:Y:S06]  /*25a0*/  BRA `(.L_x_34208) ;  /* 0x0000000c007c7947 */ /* 0x000fec0003800000 */
.L_x_34209:
[----:B------:R-:W2:Y:S02]  /*25b0*/  LDG.E.U16 R2, desc[UR36][R2.64] ;  /* 0x0000002402027981 */ /* 0x000ea4000c1e1500 */
[----:B--2---:R-:W0:Y:S02]  /*25c0*/  I2F.S16 R0, R2 ;  /* 0x0000000200007306 */ /* 0x004e240000101400 */
[----:B0-----:R-:W-:-:S04]  /*25d0*/  F2FP.F16.F32.PACK_AB R0, RZ, R0 ;  /* 0x00000000ff00723e */ /* 0x001fc800000000ff */
[----:B------:R-:W-:Y:S01]  /*25e0*/  PRMT R26, R0, 0x7610, R26 ;  /* 0x00007610001a7816 */ /* 0x000fe2000000001a */
[----:B------:R-:W-:Y:S06]  /*25f0*/  BRA `(.L_x_34208) ;  /* 0x0000000c00687947 */ /* 0x000fec0003800000 */
.L_x_34204:
        /* <DEDUP_REMOVED lines=9> */
.L_x_34212:
[----:B------:R0:W5:Y:S01]  /*2690*/  LDG.E.U16 R26, desc[UR36][R2.64] ;  /* 0x00000024021a7981 */ /* 0x000162000c1e1500 */
[----:B------:R-:W-:Y:S05]  /*26a0*/  BRA `(.L_x_34208) ;  /* 0x0000000c003c7947 */ /* 0x000fea0003800000 */
.L_x_34211:
        /* <DEDUP_REMOVED lines=9> */
.L_x_34214:
[----:B------:R1:W5:Y:S01]  /*2740*/  LDG.E.U16 R26, desc[UR36][R2.64] ;  /* 0x00000024021a7981 */ /* 0x000362000c1e1500 */
[----:B------:R-:W-:Y:S05]  /*2750*/  BRA `(.L_x_34208) ;  /* 0x0000000c00107947 */ /* 0x000fea0003800000 */
.L_x_34213:
        /* <DEDUP_REMOVED lines=9> */
.L_x_34203:
        /* <DEDUP_REMOVED lines=14> */
.L_x_34217:
        /* <DEDUP_REMOVED lines=9> */
.L_x_34216:
        /* <DEDUP_REMOVED lines=28> */
.L_x_34219:
        /* <DEDUP_REMOVED lines=15> */
.L_x_34218:
[----:B------:R-:W2:Y:S02]  /*2c10*/  LDG.E.U16 R0, desc[UR36][R2.64] ;  /* 0x0000002402007981 */ /* 0x000ea4000c1e1500 */
[----:B--2---:R-:W-:-:S05]  /*2c20*/  IMAD.U32 R0, R0, 0x10000, RZ ;  /* 0x0001000000007824 */ /* 0x004fca00078e00ff */
[----:B------:R-:W-:-:S04]  /*2c30*/  F2FP.F16.F32.PACK_AB R0, RZ, R0 ;  /* 0x00000000ff00723e */ /* 0x000fc800000000ff */
[----:B------:R-:W-:Y:S01]  /*2c40*/  PRMT R26, R0, 0x7610, R26 ;  /* 0x00007610001a7816 */ /* 0x000fe2000000001a */
[----:B------:R-:W-:Y:S06]  /*2c50*/  BRA `(.L_x_34208) ;  /* 0x0000000400d07947 */ /* 0x000fec0003800000 */
.L_x_34215:
        /* <DEDUP_REMOVED lines=13> */
.L_x_34222:
        /* <DEDUP_REMOVED lines=21> */
.L_x_34226:
[----:B------:R-:W-:Y:S05]  /*2e80*/  BSYNC B1 ;  /* 0x0000000000017941 */ /* 0x000fea0003800000 */
.L_x_34225:
[----:B------:R-:W-:Y:S01]  /*2e90*/  LEA R3, R0, 0x3b800000, 0x17 ;  /* 0x3b80000000037811 */ /* 0x000fe200078eb8ff */
[----:B------:R-:W-:-:S05]  /*2ea0*/  IMAD.SHL.U32 R0, R2, 0x100000, RZ ;  /* 0x0010000002007824 */ /* 0x000fca00078e00ff */
[----:B------:R-:W-:-:S07]  /*2eb0*/  LOP3.LUT R0, R3, R0, R4, 0xfe, !PT ;  /* 0x0000000003007212 */ /* 0x000fce00078efe04 */
.L_x_34224:
[----:B------:R-:W-:Y:S05]  /*2ec0*/  BSYNC B0 ;  /* 0x0000000000007941 */ /* 0x000fea0003800000 */
.L_x_34223:
[----:B------:R-:W-:-:S04]  /*2ed0*/  F2FP.F16.F32.PACK_AB R0, RZ, R0 ;  /* 0x00000000ff00723e */ /* 0x000fc800000000ff */
[----:B------:R-:W-:Y:S01]  /*2ee0*/  PRMT R26, R0, 0x7610, R26 ;  /* 0x00007610001a7816 */ /* 0x000fe2000000001a */
[----:B------:R-:W-:Y:S06]  /*2ef0*/  BRA `(.L_x_34208) ;  /* 0x0000000400287947 */ /* 0x000fec0003800000 */
.L_x_34221:
        /* <DEDUP_REMOVED lines=21> */
.L_x_34230:
[----:B------:R-:W-:Y:S05]  /*3050*/  BSYNC B1 ;  /* 0x0000000000017941 */ /* 0x000fea0003800000 */
.L_x_34229:
[----:B------:R-:W-:Y:S01]  /*3060*/  LEA R3, R0, 0x37800000, 0x17 ;  /* 0x3780000000037811 */ /* 0x000fe200078eb8ff */
[----:B------:R-:W-:-:S05]  /*3070*/  IMAD.SHL.U32 R0, R2, 0x200000, RZ ;  /* 0x0020000002007824 */ /* 0x000fca00078e00ff */
[----:B------:R-:W-:-:S07]  /*3080*/  LOP3.LUT R0, R3, R0, R4, 0xfe, !PT ;  /* 0x0000000003007212 */ /* 0x000fce00078efe04 */
.L_x_34228:
[----:B------:R-:W-:Y:S05]  /*3090*/  BSYNC B0 ;  /* 0x0000000000007941 */ /* 0x000fea0003800000 */
.L_x_34227:
[----:B------:R-:W-:-:S04]  /*30a0*/  F2FP.F16.F32.PACK_AB R0, RZ, R0 ;  /* 0x00000000ff00723e */ /* 0x000fc800000000ff */
[----:B------:R-:W-:Y:S01]  /*30b0*/  PRMT R26, R0, 0x7610, R26 ;  /* 0x00007610001a7816 */ /* 0x000fe2000000001a */
[----:B------:R-:W-:Y:S06]  /*30c0*/  BRA `(.L_x_34208) ;  /* 0x0000000000b47947 */ /* 0x000fec0003800000 */
.L_x_34220:
        /* <DEDUP_REMOVED lines=14> */
.L_x_34234:
[----:B------:R-:W-:Y:S05]  /*31b0*/  BSYNC B0 ;  /* 0x0000000000007941 */ /* 0x000fea0003800000 */
.L_x_34233:
[----:B------:R-:W-:-:S04]  /*31c0*/  F2FP.F16.F32.PACK_AB R0, RZ, R0 ;  /* 0x00000000ff00723e */ /* 0x000fc800000000ff */
[----:B------:R-:W-:Y:S01]  /*31d0*/  PRMT R26, R0, 0x7610, R26 ;  /* 0x00007610001a7816 */ /* 0x000fe2000000001a */
[----:B------:R-:W-:Y:S06]  /*31e0*/  BRA `(.L_x_34208) ;  /* 0x00000000006c7947 */ /* 0x000fec0003800000 */
.L_x_34207:
        /* <DEDUP_REMOVED lines=16> */
.L_x_34235:
[----:B------:R-:W-:Y:S01]  /*32f0*/  PRMT R26, RZ, 0x7610, R26 ;  /* 0x00007610ff1a7816 */ /* 0x000fe2000000001a */
[----:B------:R-:W-:Y:S06]  /*3300*/  BRA `(.L_x_34208) ;  /* 0x0000000000247947 */ /* 0x000fec0003800000 */
.L_x_34232:
[----:B------:R-:W2:Y:S02]  /*3310*/  LDG.E.64 R2, desc[UR36][R2.64] ;  /* 0x0000002402027981 */ /* 0x000ea4000c1e1b00 */
[----:B--2---:R-:W0:Y:S02]  /*3320*/  I2F.U64 R0, R2 ;  /* 0x0000000200007312 */ /* 0x004e240000301000 */
[----:B0-----:R-:W-:-:S04]  /*3330*/  F2FP.F16.F32.PACK_AB R0, RZ, R0 ;  /* 0x00000000ff00723e */ /* 0x001fc800000000ff */
[----:B------:R-:W-:Y:S01]  /*3340*/  PRMT R26, R0, 0x7610, R26 ;  /* 0x00007610001a7816 */ /* 0x000fe2000000001a */
[----:B------:R-:W-:Y:S06]  /*3350*/  BRA `(.L_x_34208) ;  /* 0x0000000000107947 */ /* 0x000fec0003800000 */
.L_x_34231:
[----:B------:R-:W2:Y:S02]  /*3360*/  LDG.E R2, desc[UR36][R2.64] ;  /* 0x0000002402027981 */ /* 0x000ea4000c1e1900 */
[----:B--2---:R-:W-:-:S04]  /*3370*/  I2FP.F32.U32 R0, R2 ;  /* 0x0000000200007245 */ /* 0x004fc80000201000 */
[----:B------:R-:W-:-:S04]  /*3380*/  F2FP.F16.F32.PACK_AB R0, RZ, R0 ;  /* 0x00000000ff00723e */ /* 0x000fc800000000ff */
[----:B------:R-:W-:-:S07]  /*3390*/  PRMT R26, R0, 0x7610, R26 ;  /* 0x00007610001a7816 */ /* 0x000fce000000001a */
.L_x_34208:
[----:B------:R-:W-:-:S07]  /*33a0*/  VIADD R17, R17, 0x80 ;  /* 0x0000008011117836 */ /* 0x000fce0000000000 */
.L_x_34202:
[----:B------:R-:W-:Y:S05]  /*33b0*/  BSYNC B6 ;  /* 0x0000000000067941 */ /* 0x000fea0003800000 */
.L_x_34201:
        /* <DEDUP_REMOVED lines=25> */
.L_x_34241:
[----:B------:R-:W2:Y:S02]  /*3550*/  LDG.E.U8 R2, desc[UR36][R2.64] ;  /* 0x0000002402027981 */ /* 0x000ea4000c1e1100 */
[----:B--2---:R-:W-:-:S04]  /*3560*/  I2FP.F32.U32 R0, R2 ;  /* 0x0000000200007245 */ /* 0x004fc80000201000 */
[----:B------:R-:W-:-:S04]  /*3570*/  F2FP.F16.F32.PACK_AB R0, RZ, R0 ;  /* 0x00000000ff00723e */ /* 0x000fc800000000ff */
[----:B------:R-:W-:Y:S01]  /*3580*/  PRMT R24, R0, 0x7610, R24 ;  /* 0x0000761000187816 */ /* 0x000fe20000000018 */
[----:B------:R-:W-:Y:S06]  /*3590*/  BRA `(.L_x_34237) ;  /* 0x0000000c00bc7947 */ /* 0x000fec0003800000 */
.L_x_34240:
        /* <DEDUP_REMOVED lines=11> */
.L_x_34244:
[----:B------:R-:W2:Y:S02]  /*3650*/  LDG.E R2, desc[UR36][R2.64] ;  /* 0x0000002402027981 */ /* 0x000ea4000c1e1900 */
[----:B--2---:R-:W-:-:S04]  /*3660*/  I2FP.F32.S32 R0, R2 ;  /* 0x0000000200007245 */ /* 0x004fc80000201400 */
[----:B------:R-:W-:-:S04]  /*3670*/  F2FP.F16.F32.PACK_AB R0, RZ, R0 ;  /* 0x00000000ff00723e */ /* 0x000fc800000000ff */
[----:B------:R-:W-:Y:S01]  /*3680*/  PRMT R24, R0, 0x7610, R24 ;  /* 0x0000761000187816 */ /* 0x000fe20000000018 */
[----:B------:R-:W-:Y:S06]  /*3690*/  BRA `(.L_x_34237) ;  /* 0x0000000c007c7947 */ /* 0x000fec0003800000 */
.L_x_34243:
[----:B------:R-:W2:Y:S02]  /*36a0*/  LDG.E.U16 R2, desc[UR36][R2.64] ;  /* 0x0000002402027981 */ /* 0x000ea4000c1e1500 */
[----:B--2---:R-:W0:Y:S02]  /*36b0*/  I2F.S16 R0, R2 ;  /* 0x0000000200007306 */ /* 0x004e240000101400 */
[----:B0-----:R-:W-:-:S04]  /*36c0*/  F2FP.F16.F32.PACK_AB R0, RZ, R0 ;  /* 0x00000000ff00723e */ /* 0x001fc800000000ff */
[----:B------:R-:W-:Y:S01]  /*36d0*/  PRMT R24, R0, 0x7610, R24 ;  /* 0x0000761000187816 */ /* 0x000fe20000000018 */
[----:B------:R-:W-:Y:S06]  /*36e0*/  BRA `(.L_x_34237) ;  /* 0x0000000c00687947 */ /* 0x000fec0003800000 */
.L_x_34239:
        /* <DEDUP_REMOVED lines=9> */
.L_x_34246:
[----:B------:R2:W5:Y:S01]  /*3780*/  LDG.E.U16 R24, desc[UR36][R2.64] ;  /* 0x0000002402187981 */ /* 0x000562000c1e1500 */
[----:B------:R-:W-:Y:S05]  /*3790*/  BRA `(.L_x_34237) ;  /* 0x0000000c003c7947 */ /* 0x000fea0003800000 */
.L_x_34245:
        /* <DEDUP_REMOVED lines=9> */
.L_x_34248:
[----:B------:R3:W5:Y:S01]  /*3830*/  LDG.E.U16 R24, desc[UR36][R2.64] ;  /* 0x0000002402187981 */ /* 0x000762000c1e1500 */
[----:B------:R-:W-:Y:S05]  /*3840*/  BRA `(.L_x_34237) ;  /* 0x0000000c00107947 */ /* 0x000fea0003800000 */
.L_x_34247:
        /* <DEDUP_REMOVED lines=9> */
.L_x_34238:
        /* <DEDUP_REMOVED lines=14> */
.L_x_34251:
        /* <DEDUP_REMOVED lines=9> */
.L_x_34250:
        /* <DEDUP_REMOVED lines=28> */
.L_x_34253:
        /* <DEDUP_REMOVED lines=15> */
.L_x_34252:
[----:B------:R-:W2:Y:S02]  /*3d00*/  LDG.E.U16 R0, desc[UR36][R2.64] ;  /* 0x0000002402007981 */ /* 0x000ea4000c1e1500 */
[----:B--2---:R-:W-:-:S05]  /*3d10*/  IMAD.U32 R0, R0, 0x10000, RZ ;  /* 0x0001000000007824 */ /* 0x004fca00078e00ff */
[----:B------:R-:W-:-:S04]  /*3d20*/  F2FP.F16.F32.PACK_AB R0, RZ, R0 ;  /* 0x00000000ff00723e */ /* 0x000fc800000000ff */
[----:B------:R-:W-:Y:S01]  /*3d30*/  PRMT R24, R0, 0x7610, R24 ;  /* 0x0000761000187816 */ /* 0x000fe20000000018 */
[----:B------:R-:W-:Y:S06]  /*3d40*/  BRA `(.L_x_34237) ;  /* 0x0000000400d07947 */ /* 0x000fec0003800000 */
.L_x_34249:
        /* <DEDUP_REMOVED lines=13> */
.L_x_34256:
        /* <DEDUP_REMOVED lines=21> */
.L_x_34260:
[----:B------:R-:W-:Y:S05]  /*3f70*/  BSYNC B1 ;  /* 0x0000000000017941 */ /* 0x000fea0003800000 */
.L_x_34259:
[----:B------:R-:W-:Y:S01]  /*3f80*/  LEA R3, R0, 0x3b800000, 0x17 ;  /* 0x3b80000000037811 */ /* 0x000fe200078eb8ff */
[----:B------:R-:W-:-:S05]  /*3f90*/  IMAD.SHL.U32 R0, R2, 0x100000, RZ ;  /* 0x0010000002007824 */ /* 0x000fca00078e00ff */
[----:B------:R-:W-:-:S07]  /*3fa0*/  LOP3.LUT R0, R3, R0, R4, 0xfe, !PT ;  /* 0x0000000003007212 */ /* 0x000fce00078efe04 */
.L_x_34258:
[----:B------:R-:W-:Y:S05]  /*3fb0*/  BSYNC B0 ;  /* 0x0000000000007941 */ /* 0x000fea0003800000 */
.L_x_34257:
[----:B------:R-:W-:-:S04]  /*3fc0*/  F2FP.F16.F32.PACK_AB R0, RZ, R0 ;  /* 0x00000000ff00723e */ /* 0x000fc800000000ff */
[----:B------:R-:W-:Y:S01]  /*3fd0*/  PRMT R24, R0, 0x7610, R24 ;  /* 0x0000761000187816 */ /* 0x000fe20000000018 */
[----:B------:R-:W-:Y:S06]  /*3fe0*/  BRA `(.L_x_34237) ;  /* 0x0000000400287947 */ /* 0x000fec0003800000 */
.L_x_34255:
        /* <DEDUP_REMOVED lines=21> */
.L_x_34264:
[----:B------:R-:W-:Y:S05]  /*4140*/  BSYNC B1 ;  /* 0x0000000000017941 */ /* 0x000fea0003800000 */
.L_x_34263:
[----:B------:R-:W-:Y:S01]  /*4150*/  LEA R3, R0, 0x37800000, 0x17 ;  /* 0x3780000000037811 */ /* 0x000fe200078eb8ff */
[----:B------:R-:W-:-:S05]  /*4160*/  IMAD.SHL.U32 R0, R2, 0x200000, RZ ;  /* 0x0020000002007824 */ /* 0x000fca00078e00ff */
[----:B------:R-:W-:-:S07]  /*4170*/  LOP3.LUT R0, R3, R0, R4, 0xfe, !PT ;  /* 0x0000000003007212 */ /* 0x000fce00078efe04 */
.L_x_34262:
[----:B------:R-:W-:Y:S05]  /*4180*/  BSYNC B0 ;  /* 0x0000000000007941 */ /* 0x000fea0003800000 */
.L_x_34261:
[----:B------:R-:W-:-:S04]  /*4190*/  F2FP.F16.F32.PACK_AB R0, RZ, R0 ;  /* 0x00000000ff00723e */ /* 0x000fc800000000ff */
[----:B------:R-:W-:Y:S01]  /*41a0*/  PRMT R24, R0, 0x7610, R24 ;  /* 0x0000761000187816 */ /* 0x000fe20000000018 */
[----:B------:R-:W-:Y:S06]  /*41b0*/  BRA `(.L_x_34237) ;  /* 0x0000000000b47947 */ /* 0x000fec0003800000 */
.L_x_34254:
        /* <DEDUP_REMOVED lines=14> */
.L_x_34268:
[----:B------:R-:W-:Y:S05]  /*42a0*/  BSYNC B0 ;  /* 0x0000000000007941 */ /* 0x000fea0003800000 */
.L_x_34267:
[----:B------:R-:W-:-:S04]  /*42b0*/  F2FP.F16.F32.PACK_AB R0, RZ, R0 ;  /* 0x00000000ff00723e */ /* 0x000fc800000000ff */
[----:B------:R-:W-:Y:S01]  /*42c0*/  PRMT R24, R0, 0x7610, R24 ;  /* 0x0000761000187816 */ /* 0x000fe20000000018 */
[----:B------:R-:W-:Y:S06]  /*42d0*/  BRA `(.L_x_34237) ;  /* 0x00000000006c7947 */ /* 0x000fec0003800000 */
.L_x_34242:
        /* <DEDUP_REMOVED lines=16> */
.L_x_34269:
[----:B------:R-:W-:Y:S01]  /*43e0*/  PRMT R24, RZ, 0x7610, R24 ;  /* 0x00007610ff187816 */ /* 0x000fe20000000018 */
[----:B------:R-:W-:Y:S06]  /*43f0*/  BRA `(.L_x_34237) ;  /* 0x0000000000247947 */ /* 0x000fec0003800000 */
.L_x_34266:
[----:B------:R-:W2:Y:S02]  /*4400*/  LDG.E.64 R2, desc[UR36][R2.64] ;  /* 0x0000002402027981 */ /* 0x000ea4000c1e1b00 */
[----:B--2---:R-:W0:Y:S02]  /*4410*/  I2F.U64 R0, R2 ;  /* 0x0000000200007312 */ /* 0x004e240000301000 */
[----:B0-----:R-:W-:-:S04]  /*4420*/  F2FP.F16.F32.PACK_AB R0, RZ, R0 ;  /* 0x00000000ff00723e */ /* 0x001fc800000000ff */
[----:B------:R-:W-:Y:S01]  /*4430*/  PRMT R24, R0, 0x7610, R24 ;  /* 0x0000761000187816 */ /* 0x000fe20000000018 */
[----:B------:R-:W-:Y:S06]  /*4440*/  BRA `(.L_x_34237) ;  /* 0x0000000000107947 */ /* 0x000fec0003800000 */
.L_x_34265:
[----:B------:R-:W2:Y:S02]  /*4450*/  LDG.E R2, desc[UR36][R2.64] ;  /* 0x0000002402027981 */ /* 0x000ea4000c1e1900 */
[----:B--2---:R-:W-:-:S04]  /*4460*/  I2FP.F32.U32 R0, R2 ;  /* 0x0000000200007245 */ /* 0x004fc80000201000 */
[----:B------:R-:W-:-:S04]  /*4470*/  F2FP.F16.F32.PACK_AB R0, RZ, R0 ;  /* 0x00000000ff00723e */ /* 0x000fc800000000ff */
[----:B------:R-:W-:-:S07]  /*4480*/  PRMT R24, R0, 0x7610, R24 ;  /* 0x0000761000187816 */ /* 0x000fce0000000018 */
.L_x_34237:
[----:B------:R-:W-:Y:S05]  /*4490*/  BSYNC B6 ;  /* 0x0000000000067941 */ /* 0x000fea0003800000 */
.L_x_34236:
[----:B------:R-:W-:Y:S01]  /*44a0*/  ISETP.NE.AND P0, PT, R25, RZ, PT ;  /* 0x000000ff1900720c */ /* 0x000fe20003f05270 */
[----:B------:R-:W-:-:S12]  /*44b0*/  BSSY B1, `(.L_x_34270) ;  /* 0x000004f000017945 */ /* 0x000fd80003800000 */
[----:B------:R-:W-:Y:S05]  /*44c0*/  @P0 BRA `(.L_x_34271) ;  /* 0x0000000400340947 */ /* 0x000fea0003800000 */
[----:B0123--:R-:W0:Y:S01]  /*44d0*/  LDC.U16 R2, c[0x0][0x216] ;  /* 0x00008580ff027b82 */ /* 0x00fe220000000400 */
        /* <DEDUP_REMOVED lines=29> */
.L_x_34277:
[----:B------:R-:W-:Y:S01]  /*46b0*/  FSETP.GEU.FTZ.AND P0, PT, R7, -R0, PT ;  /* 0x800000000700720b */ /* 0x000fe20003f1e000 */
[----:B------:R-:W-:-:S12]  /*46c0*/  FADD.FTZ R4, R4, -1 ;  /* 0xbf80000004047421 */ /* 0x000fd80000010000 */
[----:B------:R-:W-:-:S07]  /*46d0*/  @!P0 FADD.FTZ R4, R4, -1 ;  /* 0xbf80000004048421 */ /* 0x000fce0000010000 */
.L_x_34276:
[----:B------:R-:W-:Y:S05]  /*46e0*/  BSYNC B2 ;  /* 0x0000000000027941 */ /* 0x000fea0003800000 */
.L_x_34275:
[----:B------:R-:W-:Y:S01]  /*46f0*/  FFMA.FTZ R3, -R0, R4, R3 ;  /* 0x0000000400037223 */ /* 0x000fe20000010103 */
[----:B------:R-:W-:Y:S06]  /*4700*/  BRA `(.L_x_34273) ;  /* 0x00000000007c7947 */ /* 0x000fec0003800000 */
.L_x_34274:
        /* <DEDUP_REMOVED lines=15> */
.L_x_34280:
        /* <DEDUP_REMOVED lines=13> */
.L_x_34279:
[----:B------:R-:W-:Y:S05]  /*48d0*/  BSYNC B2 ;  /* 0x0000000000027941 */ /* 0x000fea0003800000 */
.L_x_34278:
[----:B------:R-:W-:-:S04]  /*48e0*/  FMUL.FTZ R4, R4, 1.1920928955078125e-07 ;  /* 0x3400000004047820 */ /* 0x000fc80000410000 */
[----:B0-----:R-:W-:-:S07]  /*48f0*/  FMUL.FTZ R3, R9, R4 ;  /* 0x0000000409037220 */ /* 0x001fce0000410000 */
.L_x_34273:
[----:B------:R-:W-:Y:S05]  /*4900*/  BSYNC B0 ;  /* 0x0000000000007941 */ /* 0x000fea0003800000 */
.L_x_34272:
[C---:B------:R-:W-:Y:S02]  /*4910*/  FSETP.GTU.FTZ.AND P0, PT, |R3|.reuse, +INF , PT ;  /* 0x7f8000000300780b */ /* 0x040fe40003f1c200 */
[C---:B------:R-:W-:Y:S02]  /*4920*/  LOP3.LUT R0, R3.reuse, 0x80000000, R23, 0xb8, !PT ;  /* 0x8000000003007812 */ /* 0x040fe400078eb817 */
[----:B------:R-:W-:Y:S02]  /*4930*/  FSETP.GEU.FTZ.AND P1, PT, R2, RZ, PT ;  /* 0x000000ff0200720b */ /* 0x000fe40003f3e000 */
[----:B------:R-:W-:-:S04]  /*4940*/  FSEL R0, R3, R0, P0 ;  /* 0x0000000003007208 */ /* 0x000fc80000000000 */
[C---:B------:R-:W-:Y:S02]  /*4950*/  FSETP.NEU.FTZ.AND P0, PT, R0.reuse, RZ, PT ;  /* 0x000000ff0000720b */ /* 0x040fe40003f1d000 */
[----:B------:R-:W-:-:S04]  /*4960*/  FSETP.GEU.FTZ.AND P2, PT, R0, RZ, PT ;  /* 0x000000ff0000720b */ /* 0x000fc80003f5e000 */
[----:B------:R-:W-:-:S13]  /*4970*/  PLOP3.LUT P0, PT, P0, P2, P1, 0x9f, 0x0 ;  /* 0x000000000000781c */ /* 0x000fda0000705317 */
[----:B------:R-:W-:-:S05]  /*4980*/  @!P0 FADD.FTZ R0, R2, R0 ;  /* 0x0000000002008221 */ /* 0x000fca0000010000 */
[----:B------:R-:W-:-:S07]  /*4990*/  F2FP.F16.F32.PACK_AB R2, RZ, R0 ;  /* 0x00000000ff02723e */ /* 0x000fce00000000ff */
.L_x_34271:
[----:B------:R-:W-:Y:S05]  /*49a0*/  BSYNC B1 ;  /* 0x0000000000017941 */ /* 0x000fea0003800000 */
.L_x_34270:
[----:B------:R-:W0:Y:S01]  /*49b0*/  S2R R17, SR_TID.X ;  /* 0x0000000000117919 */ /* 0x000e220000002100 */
[----:B------:R-:W-:Y:S01]  /*49c0*/  BSSY B1, `(.L_x_34281) ;  /* 0x0000051000017945 */ /* 0x000fe20003800000 */
[----:B0123--:R-:W-:-:S05]  /*49d0*/  VIADD R3, R17, 0x80 ;  /* 0x0000008011037836 */ /* 0x00ffca0000000000 */
[----:B------:R-:W-:-:S13]  /*49e0*/  ISETP.GE.AND P0, PT, R3, R22, PT ;  /* 0x000000160300720c */ /* 0x000fda0003f06270 */
[----:B------:R-:W-:Y:S05]  /*49f0*/  @P0 BRA `(.L_x_34282) ;  /* 0x0000000400340947 */ /* 0x000fea0003800000 */
[----:B------:R-:W0:Y:S01]  /*4a00*/  LDC.U16 R4, c[0x0][0x216] ;  /* 0x00008580ff047b82 */ /* 0x000e220000000400 */
        /* <DEDUP_REMOVED lines=29> */
.L_x_34288:
[----:B------:R-:W-:Y:S01]  /*4be0*/  FSETP.GEU.FTZ.AND P0, PT, R7, -R8, PT ;  /* 0x800000080700720b */ /* 0x000fe20003f1e000 */
[----:B------:R-:W-:-:S12]  /*4bf0*/  FADD.FTZ R5, R5, -1 ;  /* 0xbf80000005057421 */ /* 0x000fd80000010000 */
[----:B------:R-:W-:-:S07]  /*4c00*/  @!P0 FADD.FTZ R5, R5, -1 ;  /* 0xbf80000005058421 */ /* 0x000fce0000010000 */
.L_x_34287:
[----:B------:R-:W-:Y:S05]  /*4c10*/  BSYNC B2 ;  /* 0x0000000000027941 */ /* 0x000fea0003800000 */
.L_x_34286:
[----:B------:R-:W-:Y:S01]  /*4c20*/  FFMA.FTZ R0, -R8, R5, R0 ;  /* 0x0000000508007223 */ /* 0x000fe20000010100 */
[----:B------:R-:W-:Y:S06]  /*4c30*/  BRA `(.L_x_34284) ;  /* 0x00000000007c7947 */ /* 0x000fec0003800000 */
.L_x_34285:
        /* <DEDUP_REMOVED lines=15> */
.L_x_34291:
        /* <DEDUP_REMOVED lines=13> */
.L_x_34290:
[----:B------:R-:W-:Y:S05]  /*4e00*/  BSYNC B2 ;  /* 0x0000000000027941 */ /* 0x000fea0003800000 */
.L_x_34289:
[----:B------:R-:W-:-:S04]  /*4e10*/  FMUL.FTZ R5, R5, 1.1920928955078125e-07 ;  /* 0x3400000005057820 */ /* 0x000fc80000410000 */
[----:B------:R-:W-:-:S07]  /*4e20*/  FMUL.FTZ R0, R10, R5 ;  /* 0x000000050a007220 */ /* 0x000fce0000410000 */
.L_x_34284:
[----:B------:R-:W-:Y:S05]  /*4e30*/  BSYNC B0 ;  /* 0x0000000000007941 */ /* 0x000fea0003800000 */
.L_x_34283:
        /* <DEDUP_REMOVED lines=8> */
[----:B------:R-:W-:-:S07]  /*4ec0*/  F2FP.F16.F32.PACK_AB R25, RZ, R19 ;  /* 0x00000013ff19723e */ /* 0x000fce00000000ff */
.L_x_34282:
[----:B------:R-:W-:Y:S05]  /*4ed0*/  BSYNC B1 ;  /* 0x0000000000017941 */ /* 0x000fea0003800000 */
.L_x_34281:
        /* <DEDUP_REMOVED lines=34> */
.L_x_34299:
[----:B------:R-:W-:Y:S01]  /*5100*/  FSETP.GEU.FTZ.AND P0, PT, R4, -R6, PT ;  /* 0x800000060400720b */ /* 0x000fe20003f1e000 */
[----:B------:R-:W-:-:S12]  /*5110*/  FADD.FTZ R0, R0, -1 ;  /* 0xbf80000000007421 */ /* 0x000fd80000010000 */
[----:B------:R-:W-:-:S07]  /*5120*/  @!P0 FADD.FTZ R0, R0, -1 ;  /* 0xbf80000000008421 */ /* 0x000fce0000010000 */
.L_x_34298:
[----:B------:R-:W-:Y:S05]  /*5130*/  BSYNC B2 ;  /* 0x0000000000027941 */ /* 0x000fea0003800000 */
.L_x_34297:
[----:B------:R-:W-:Y:S01]  /*5140*/  FFMA.FTZ R7, -R6, R0, R7 ;  /* 0x0000000006077223 */ /* 0x000fe20000010107 */
[----:B------:R-:W-:Y:S06]  /*5150*/  BRA `(.L_x_34295) ;  /* 0x00000000007c7947 */ /* 0x000fec0003800000 */
.L_x_34296:
        /* <DEDUP_REMOVED lines=15> */
.L_x_34302:
        /* <DEDUP_REMOVED lines=13> */
.L_x_34301:
[----:B------:R-:W-:Y:S05]  /*5320*/  BSYNC B2 ;  /* 0x0000000000027941 */ /* 0x000fea0003800000 */
.L_x_34300:
[----:B------:R-:W-:-:S04]  /*5330*/  FMUL.FTZ R7, R4, 1.1920928955078125e-07 ;  /* 0x3400000004077820 */ /* 0x000fc80000410000 */
[----:B------:R-:W-:-:S07]  /*5340*/  FMUL.FTZ R7, R8, R7 ;  /* 0x0000000708077220 */ /* 0x000fce0000410000 */
.L_x_34295:
[----:B------:R-:W-:Y:S05]  /*5350*/  BSYNC B0 ;  /* 0x0000000000007941 */ /* 0x000fea0003800000 */
.L_x_34294:
        /* <DEDUP_REMOVED lines=9> */
.L_x_34293:
[----:B------:R-:W-:Y:S05]  /*53f0*/  BSYNC B1 ;  /* 0x0000000000017941 */ /* 0x000fea0003800000 */
.L_x_34292:
[----:B------:R-:W-:Y:S01]  /*5400*/  VIADD R5, R17, 0x180 ;  /* 0x0000018011057836 */ /* 0x000fe20000000000 */
[----:B------:R-:W-:Y:S04]  /*5410*/  BSSY B1, `(.L_x_34303) ;  /* 0x0000050000017945 */ /* 0x000fe80003800000 */
[----:B------:R-:W-:-:S13]  /*5420*/  ISETP.GE.AND P0, PT, R5, R22, PT ;  /* 0x000000160500720c */ /* 0x000fda0003f06270 */
[----:B------:R-:W-:Y:S05]  /*5430*/  @P0 BRA `(.L_x_34304) ;  /* 0x0000000400340947 */ /* 0x000fea0003800000 */
[----:B------:R-:W2:Y:S01]  /*5440*/  LDC.U16 R5, c[0x0][0x216] ;  /* 0x00008580ff057b82 */ /* 0x000ea20000000400 */
[----:B-----5:R-:W-:Y:S01]  /*5450*/  HADD2.F32 R24, -RZ, R24.H0_H0 ;  /* 0x20000018ff187230 */ /* 0x020fe20000004100 */
[----:B------:R-:W-:Y:S04]  /*5460*/  BSSY B0, `(.L_x_34305) ;  /* 0x0000041000007945 */ /* 0x000fe80003800000 */
[----:B------:R-:W-:Y:S01]  /*5470*/  FADD.FTZ R7, |R24|, -RZ ;  /* 0x800000ff18077221 */ /* 0x000fe20000010200 */
[----:B--2---:R-:W-:-:S05]  /*5480*/  HADD2.F32 R5, -RZ, R5.H0_H0 ;  /* 0x20000005ff057230 */ /* 0x004fca0000004100 */
        /* <DEDUP_REMOVED lines=25> */
.L_x_34310:
[----:B------:R-:W-:Y:S01]  /*5620*/  FSETP.GEU.FTZ.AND P0, PT, R4, -R6, PT ;  /* 0x800000060400720b */ /* 0x000fe20003f1e000 */
[----:B------:R-:W-:-:S12]  /*5630*/  FADD.FTZ R0, R0, -1 ;  /* 0xbf80000000007421 */ /* 0x000fd80000010000 */
[----:B------:R-:W-:-:S07]  /*5640*/  @!P0 FADD.FTZ R0, R0, -1 ;  /* 0xbf80000000008421 */ /* 0x000fce0000010000 */
.L_x_34309:
[----:B------:R-:W-:Y:S05]  /*5650*/  BSYNC B2 ;  /* 0x0000000000027941 */ /* 0x000fea0003800000 */
.L_x_34308:
[----:B------:R-:W-:Y:S01]  /*5660*/  FFMA.FTZ R7, -R6, R0, R7 ;  /* 0x0000000006077223 */ /* 0x000fe20000010107 */
[----:B------:R-:W-:Y:S06]  /*5670*/  BRA `(.L_x_34306) ;  /* 0x00000000007c7947 */ /* 0x000fec0003800000 */
.L_x_34307:
        /* <DEDUP_REMOVED lines=15> */
.L_x_34313:
        /* <DEDUP_REMOVED lines=13> */
.L_x_34312:
[----:B------:R-:W-:Y:S05]  /*5840*/  BSYNC B2 ;  /* 0x0000000000027941 */ /* 0x000fea0003800000 */
.L_x_34311:
[----:B------:R-:W-:-:S04]  /*5850*/  FMUL.FTZ R7, R4, 1.1920928955078125e-07 ;  /* 0x3400000004077820 */ /* 0x000fc80000410000 */
[----:B------:R-:W-:-:S07]  /*5860*/  FMUL.FTZ R7, R8, R7 ;  /* 0x0000000708077220 */ /* 0x000fce0000410000 */
.L_x_34306:
[----:B------:R-:W-:Y:S05]  /*5870*/  BSYNC B0 ;  /* 0x0000000000007941 */ /* 0x000fea0003800000 */
.L_x_34305:
        /* <DEDUP_REMOVED lines=9> */
.L_x_34304:
[----:B------:R-:W-:Y:S05]  /*5910*/  BSYNC B1 ;  /* 0x0000000000017941 */ /* 0x000fea0003800000 */
.L_x_34303:
[----:B------:R-:W2:Y:S01]  /*5920*/  LDC.U8 R18, c[0x0][0x234] ;  /* 0x00008d00ff127b82 */ /* 0x000ea20000000000 */
[----:B------:R-:W-:Y:S01]  /*5930*/  ISETP.GE.AND P0, PT, R17, R22, PT ;  /* 0x000000161100720c */ /* 0x000fe20003f06270 */
[----:B------:R-:W-:Y:S04]  /*5940*/  BSSY B7, `(.L_x_34314) ;  /* 0x0000313000077945 */ /* 0x000fe80003800000 */
[----:B------:R-:W-:Y:S08]  /*5950*/  BSSY B6, `(.L_x_34315) ;  /* 0x0000215000067945 */ /* 0x000ff00003800000 */
[----:B------:R-:W-:Y:S05]  /*5960*/  @P0 BRA `(.L_x_34316) ;  /* 0x0000002000400947 */ /* 0x000fea0003800000 */
[----:B------:R-:W3:Y:S01]  /*5970*/  LDC.64 R8, c[0x0][0x218] ;  /* 0x00008600ff087b82 */ /* 0x000ee20000000a00 */
[----:B------:R-:W-:Y:S01]  /*5980*/  IMAD R0, R16, 0x200, R17 ;  /* 0x0000020010007824 */ /* 0x000fe200078e0211 */
[----:B--2---:R-:W-:Y:S01]  /*5990*/  PRMT R4, R18, 0x9910, RZ ;  /* 0x0000991012047816 */ /* 0x004fe200000000ff */
[----:B------:R-:W-:Y:S02]  /*59a0*/  ULDC UR4, c[0x0][0x238] ;  /* 0x00008e0000047ab9 */ /* 0x000fe40000000800 */
[----:B------:R-:W-:Y:S02]  /*59b0*/  IMAD R5, R0, UR4, RZ ;  /* 0x0000000400057c24 */ /* 0x000fe4000f8e02ff */
[----:B------:R-:W-:-:S05]  /*59c0*/  IMAD.MOV.U32 R0, RZ, RZ, R4 ;  /* 0x000000ffff007224 */ /* 0x000fca00078e0004 */
[----:B------:R-:W-:Y:S02]  /*59d0*/  ISETP.GT.AND P0, PT, R0, 0x9, PT ;  /* 0x000000090000780c */ /* 0x000fe40003f04270 */
[----:B---3--:R-:W-:-:S05]  /*59e0*/  IADD3 R8, P1, R5, R8, RZ ;  /* 0x0000000805087210 */ /* 0x008fca0007f3e0ff */
        /* <DEDUP_REMOVED lines=12> */
[----:B------:R-:W2:Y:S02]  /*5ab0*/  F2I.FTZ.TRUNC.NTZ R5, R2 ;  /* 0x0000000200057305 */ /* 0x000ea4000021f100 */
[----:B--2---:R2:W-:Y:S01]  /*5ac0*/  STG.E.U8 desc[UR36][R8.64], R5 ;  /* 0x0000000508007986 */ /* 0x0045e2000c101124 */
[----:B------:R-:W-:Y:S05]  /*5ad0*/  BRA `(.L_x_34322) ;  /* 0x0000000c00e87947 */ /* 0x000fea0003800000 */
.L_x_34320:
[----:B------:R-:W-:Y:S02]  /*5ae0*/  HADD2.F32 R5, -RZ, R2.H0_H0 ;  /* 0x20000002ff057230 */ /* 0x000fe40000004100 */
[----:B------:R-:W-:-:S04]  /*5af0*/  IMAD.MOV.U32 R17, RZ, RZ, R3 ;  /* 0x000000ffff117224 */ /* 0x000fc800078e0003 */
[----:B------:R-:W2:Y:S02]  /*5b00*/  F2I.S64.TRUNC R4, R5 ;  /* 0x0000000500047311 */ /* 0x000ea4000020d900 */
[----:B--2---:R2:W-:Y:S01]  /*5b10*/  STG.E.U8 desc[UR36][R8.64], R4 ;  /* 0x0000000408007986 */ /* 0x0045e2000c101124 */
[----:B------:R-:W-:Y:S05]  /*5b20*/  BRA `(.L_x_34322) ;  /* 0x0000000c00d47947 */ /* 0x000fea0003800000 */
.L_x_34319:
        /* <DEDUP_REMOVED lines=8> */
[----:B------:R-:W2:Y:S02]  /*5bb0*/  F2I.S64.TRUNC R4, R4 ;  /* 0x0000000400047311 */ /* 0x000ea4000020d900 */
[----:B--2---:R2:W-:Y:S01]  /*5bc0*/  STG.E.64 desc[UR36][R8.64], R4 ;  /* 0x0000000408007986 */ /* 0x0045e2000c101b24 */
[----:B------:R-:W-:Y:S05]  /*5bd0*/  BRA `(.L_x_34322) ;  /* 0x0000000c00a87947 */ /* 0x000fea0003800000 */
.L_x_34324:
[----:B------:R-:W-:Y:S02]  /*5be0*/  HADD2.F32 R2, -RZ, R2.H0_H0 ;  /* 0x20000002ff027230 */ /* 0x000fe40000004100 */
[----:B------:R-:W-:Y:S02]  /*5bf0*/  IMAD.MOV.U32 R17, RZ, RZ, R3 ;  /* 0x000000ffff117224 */ /* 0x000fe400078e0003 */
[----:B------:R-:W2:Y:S02]  /*5c00*/  F2I.FTZ.TRUNC.NTZ R5, R2 ;  /* 0x0000000200057305 */ /* 0x000ea4000021f100 */
[----:B--2---:R2:W-:Y:S01]  /*5c10*/  STG.E desc[UR36][R8.64], R5 ;  /* 0x0000000508007986 */ /* 0x0045e2000c101924 */
[----:B------:R-:W-:Y:S05]  /*5c20*/  BRA `(.L_x_34322) ;  /* 0x0000000c00947947 */ /* 0x000fea0003800000 */
.L_x_34323:
[----:B------:R-:W-:Y:S02]  /*5c30*/  HADD2.F32 R2, -RZ, R2.H0_H0 ;  /* 0x20000002ff027230 */ /* 0x000fe40000004100 */
[----:B------:R-:W-:Y:S02]  /*5c40*/  IMAD.MOV.U32 R17, RZ, RZ, R3 ;  /* 0x000000ffff117224 */ /* 0x000fe400078e0003 */
[----:B------:R-:W2:Y:S02]  /*5c50*/  F2I.FTZ.TRUNC.NTZ R5, R2 ;  /* 0x0000000200057305 */ /* 0x000ea4000021f100 */
[----:B--2---:R2:W-:Y:S01]  /*5c60*/  STG.E.U16 desc[UR36][R8.64], R5 ;  /* 0x0000000508007986 */ /* 0x0045e2000c101524 */
[----:B------:R-:W-:Y:S05]  /*5c70*/  BRA `(.L_x_34322) ;  /* 0x0000000c00807947 */ /* 0x000fea0003800000 */
.L_x_34318:
        /* <DEDUP_REMOVED lines=10> */
.L_x_34326:
[----:B------:R2:W-:Y:S01]  /*5d20*/  STG.E.U16 desc[UR36][R8.64], R2 ;  /* 0x0000000208007986 */ /* 0x0005e2000c101524 */
[----:B------:R-:W-:Y:S01]  /*5d30*/  IMAD.MOV.U32 R17, RZ, RZ, R3 ;  /* 0x000000ffff117224 */ /* 0x000fe200078e0003 */
[----:B------:R-:W-:Y:S06]  /*5d40*/  BRA `(.L_x_34322) ;  /* 0x0000000c004c7947 */ /* 0x000fec0003800000 */
.L_x_34325:
        /* <DEDUP_REMOVED lines=11> */
.L_x_34328:
[----:B------:R-:W-:Y:S02]  /*5e00*/  HADD2.F32 R0, -RZ, R2.H0_H0 ;  /* 0x20000002ff007230 */ /* 0x000fe40000004100 */
[----:B------:R-:W-:-:S03]  /*5e10*/  IMAD.MOV.U32 R17, RZ, RZ, R3 ;  /* 0x000000ffff117224 */ /* 0x000fc600078e0003 */
[----:B------:R-:W-:-:S04]  /*5e20*/  F2FP.F16.F32.PACK_AB R0, RZ, R0 ;  /* 0x00000000ff00723e */ /* 0x000fc800000000ff */
[----:B------:R-:W-:-:S05]  /*5e30*/  PRMT R0, R0, 0x5410, RZ ;  /* 0x0000541000007816 */ /* 0x000fca00000000ff */
[----:B------:R2:W-:Y:S01]  /*5e40*/  STG.E desc[UR36][R8.64], R0 ;  /* 0x0000000008007986 */ /* 0x0005e2000c101924 */
[----:B------:R-:W-:Y:S05]  /*5e50*/  BRA `(.L_x_34322) ;  /* 0x0000000c00087947 */ /* 0x000fea0003800000 */
.L_x_34327:
[----:B------:R-:W-:Y:S02]  /*5e60*/  HADD2.F32 R4, -RZ, R2.H0_H0 ;  /* 0x20000002ff047230 */ /* 0x000fe40000004100 */
[----:B------:R-:W-:-:S03]  /*5e70*/  IMAD.MOV.U32 R17, RZ, RZ, R3 ;  /* 0x000000ffff117224 */ /* 0x000fc600078e0003 */
[----:B------:R-:W-:-:S06]  /*5e80*/  FMUL.FTZ R4, R4, 1 ;  /* 0x3f80000004047820 */ /* 0x000fcc0000410000 */
[----:B------:R-:W2:Y:S02]  /*5e90*/  F2F.F64.F32 R4, R4 ;  /* 0x0000000400047310 */ /* 0x000ea40000201800 */
[----:B--2---:R2:W-:Y:S01]  /*5ea0*/  STG.E.64 desc[UR36][R8.64], R4 ;  /* 0x0000000408007986 */ /* 0x0045e2000c101b24 */
[----:B------:R-:W-:Y:S05]  /*5eb0*/  BRA `(.L_x_34322) ;  /* 0x0000000800f07947 */ /* 0x000fea0003800000 */
.L_x_34317:
        /* <DEDUP_REMOVED lines=14> */
.L_x_34331:
[----:B------:R-:W-:Y:S01]  /*5fa0*/  HADD2.F32 R2, -RZ, R2.H0_H0 ;  /* 0x20000002ff027230 */ /* 0x000fe20000004100 */
[----:B------:R-:W-:Y:S01]  /*5fb0*/  CS2R R6, SRZ ;  /* 0x0000000000067805 */ /* 0x000fe2000001ff00 */
[----:B------:R-:W-:-:S03]  /*5fc0*/  IMAD.MOV.U32 R17, RZ, RZ, R3 ;  /* 0x000000ffff117224 */ /* 0x000fc600078e0003 */
[----:B------:R-:W-:-:S04]  /*5fd0*/  FMUL.FTZ R2, R2, 1 ;  /* 0x3f80000002027820 */ /* 0x000fc80000410000 */
[----:B------:R-:W2:Y:S02]  /*5fe0*/  F2F.F64.F32 R4, R2 ;  /* 0x0000000200047310 */ /* 0x000ea40000201800 */
[----:B--2---:R2:W-:Y:S01]  /*5ff0*/  STG.E.128 desc[UR36][R8.64], R4 ;  /* 0x0000000408007986 */ /* 0x0045e2000c101d24 */
[----:B------:R-:W-:Y:S05]  /*6000*/  BRA `(.L_x_34322) ;  /* 0x00000008009c7947 */ /* 0x000fea0003800000 */
.L_x_34330:
        /* <DEDUP_REMOVED lines=21> */
.L_x_34335:
[----:B------:R-:W-:Y:S05]  /*6160*/  BSYNC B0 ;  /* 0x0000000000007941 */ /* 0x000fea0003800000 */
.L_x_34334:
[----:B------:R-:W-:Y:S01]  /*6170*/  LOP3.LUT R5, R0, R5, RZ, 0xfc, !PT ;  /* 0x0000000500057212 */ /* 0x000fe200078efcff */
[----:B------:R-:W-:-:S04]  /*6180*/  IMAD.MOV.U32 R17, RZ, RZ, R3 ;  /* 0x000000ffff117224 */ /* 0x000fc800078e0003 */
[----:B------:R2:W-:Y:S01]  /*6190*/  STG.E.U8 desc[UR36][R8.64], R5 ;  /* 0x0000000508007986 */ /* 0x0005e2000c101124 */
[----:B------:R-:W-:Y:S05]  /*61a0*/  BRA `(.L_x_34322) ;  /* 0x0000000800347947 */ /* 0x000fea0003800000 */
.L_x_34333:
        /* <DEDUP_REMOVED lines=13> */
.L_x_34337:
[----:B------:R-:W-:Y:S01]  /*6280*/  IMAD.MOV.U32 R0, RZ, RZ, 0x7f ;  /* 0x0000007fff007424 */ /* 0x000fe200078e00ff */
[----:B------:R-:W-:-:S04]  /*6290*/  ISETP.GT.U32.AND P0, PT, R2, 0x7f800000, PT ;  /* 0x7f8000000200780c */ /* 0x000fc80003f04070 */
[----:B------:R-:W-:-:S09]  /*62a0*/  SEL R0, R0, 0x7c, P0 ;  /* 0x0000007c00007807 */ /* 0x000fd20000000000 */
.L_x_34338:
[----:B------:R-:W-:Y:S05]  /*62b0*/  BSYNC B0 ;  /* 0x0000000000007941 */ /* 0x000fea0003800000 */
.L_x_34336:
[----:B------:R-:W-:Y:S01]  /*62c0*/  LOP3.LUT R2, R5, 0x80000000, RZ, 0xc0, !PT ;  /* 0x8000000005027812 */ /* 0x000fe200078ec0ff */
[----:B------:R-:W-:-:S03]  /*62d0*/  IMAD.MOV.U32 R17, RZ, RZ, R3 ;  /* 0x000000ffff117224 */ /* 0x000fc600078e0003 */
[----:B------:R-:W-:-:S04]  /*62e0*/  SHF.R.U32.HI R5, RZ, 0x18, R2 ;  /* 0x00000018ff057819 */ /* 0x000fc80000011602 */
[----:B------:R-:W-:-:S05]  /*62f0*/  LOP3.LUT R5, R0, R5, RZ, 0xfc, !PT ;  /* 0x0000000500057212 */ /* 0x000fca00078efcff */
[----:B------:R2:W-:Y:S01]  /*6300*/  STG.E.U8 desc[UR36][R8.64], R5 ;  /* 0x0000000508007986 */ /* 0x0005e2000c101124 */
[----:B------:R-:W-:Y:S05]  /*6310*/  BRA `(.L_x_34322) ;  /* 0x0000000400d87947 */ /* 0x000fea0003800000 */
.L_x_34332:
[----:B------:R-:W-:Y:S02]  /*6320*/  HADD2.F32 R0, -RZ, R2.H0_H0 ;  /* 0x20000002ff007230 */ /* 0x000fe40000004100 */
[----:B------:R-:W-:-:S03]  /*6330*/  IMAD.MOV.U32 R17, RZ, RZ, R3 ;  /* 0x000000ffff117224 */ /* 0x000fc600078e0003 */
[----:B------:R-:W-:-:S05]  /*6340*/  F2FP.BF16.F32.PACK_AB R0, RZ, R0 ;  /* 0x00000000ff00723e */ /* 0x000fca00000010ff */
[----:B------:R2:W-:Y:S01]  /*6350*/  STG.E.U16 desc[UR36][R8.64], R0 ;  /* 0x0000000008007986 */ /* 0x0005e2000c101524 */
[----:B------:R-:W-:Y:S05]  /*6360*/  BRA `(.L_x_34322) ;  /* 0x0000000400c47947 */ /* 0x000fea0003800000 */
.L_x_34329:
        /* <DEDUP_REMOVED lines=10> */
[----:B------:R-:W2:Y:S02]  /*6410*/  F2I.FTZ.U32.TRUNC.NTZ R5, R5 ;  /* 0x0000000500057305 */ /* 0x000ea4000021f000 */
[----:B--2---:R2:W-:Y:S01]  /*6420*/  STG.E.U16 desc[UR36][R8.64], R5 ;  /* 0x0000000508007986 */ /* 0x0045e2000c101524 */
[----:B------:R-:W-:Y:S05]  /*6430*/  BRA `(.L_x_34322) ;  /* 0x0000000400907947 */ /* 0x000fea0003800000 */
.L_x_34341:
        /* <DEDUP_REMOVED lines=17> */
.L_x_34344:
[----:B------:R-:W-:-:S04]  /*6550*/  LOP3.LUT R2, R5, 0x80000000, RZ, 0xc0, !PT ;  /* 0x8000000005027812 */ /* 0x000fc800078ec0ff */
[----:B------:R-:W-:-:S04]  /*6560*/  SHF.R.U32.HI R5, RZ, 0x18, R2 ;  /* 0x00000018ff057819 */ /* 0x000fc80000011602 */
[----:B------:R-:W-:-:S04]  /*6570*/  LOP3.LUT R0, R0, R5, RZ, 0xfc, !PT ;  /* 0x0000000500007212 */ /* 0x000fc800078efcff */
[----:B------:R-:W-:-:S07]  /*6580*/  PRMT R4, R0, 0x7610, R4 ;  /* 0x0000761000047816 */ /* 0x000fce0000000004 */
.L_x_34343:
[----:B------:R-:W-:Y:S05]  /*6590*/  BSYNC B0 ;  /* 0x0000000000007941 */ /* 0x000fea0003800000 */
.L_x_34342:
[----:B------:R2:W-:Y:S01]  /*65a0*/  STG.E.U8 desc[UR36][R8.64], R4 ;  /* 0x0000000408007986 */ /* 0x0005e2000c101124 */
[----:B------:R-:W-:Y:S01]  /*65b0*/  IMAD.MOV.U32 R17, RZ, RZ, R3 ;  /* 0x000000ffff117224 */ /* 0x000fe200078e0003 */
[----:B------:R-:W-:Y:S06]  /*65c0*/  BRA `(.L_x_34322) ;  /* 0x00000004002c7947 */ /* 0x000fec0003800000 */
.L_x_34340:
        /* <DEDUP_REMOVED lines=17> */
.L_x_34347:
[----:B------:R-:W-:-:S04]  /*66e0*/  LOP3.LUT R2, R5, 0x80000000, RZ, 0xc0, !PT ;  /* 0x8000000005027812 */ /* 0x000fc800078ec0ff */
[----:B------:R-:W-:-:S04]  /*66f0*/  SHF.R.U32.HI R5, RZ, 0x18, R2 ;  /* 0x00000018ff057819 */ /* 0x000fc80000011602 */
[----:B------:R-:W-:-:S04]  /*6700*/  LOP3.LUT R0, R0, R5, RZ, 0xfc, !PT ;  /* 0x0000000500007212 */ /* 0x000fc800078efcff */
[----:B------:R-:W-:-:S07]  /*6710*/  PRMT R4, R0, 0x7610, R4 ;  /* 0x0000761000047816 */ /* 0x000fce0000000004 */
.L_x_34346:
[----:B------:R-:W-:Y:S05]  /*6720*/  BSYNC B0 ;  /* 0x0000000000007941 */ /* 0x000fea0003800000 */
.L_x_34345:
[----:B------:R2:W-:Y:S01]  /*6730*/  STG.E.U8 desc[UR36][R8.64], R4 ;  /* 0x0000000408007986 */ /* 0x0005e2000c101124 */
[----:B------:R-:W-:Y:S01]  /*6740*/  IMAD.MOV.U32 R17, RZ, RZ, R3 ;  /* 0x000000ffff117224 */ /* 0x000fe200078e0003 */
[----:B------:R-:W-:Y:S06]  /*6750*/  BRA `(.L_x_34322) ;  /* 0x0000000000c87947 */ /* 0x000fec0003800000 */
.L_x_34339:
        /* <DEDUP_REMOVED lines=23> */
.L_x_34321:
[----:B------:R-:W-:Y:S01]  /*68d0*/  MOV R2, 0x0 ;  /* 0x0000000000027802 */ /* 0x000fe20000000f00 */
[----:B------:R-:W-:Y:S01]  /*68e0*/  ULDC.64 UR4, c[0x4][0x178] ;  /* 0x01005e0000047ab9 */ /* 0x000fe20000000a00 */
[----:B------:R-:W-:Y:S01]  /*68f0*/  ULDC.64 UR6, c[0x4][0x180] ;  /* 0x0100600000067ab9 */ /* 0x000fe20000000a00 */
[----:B------:R-:W-:Y:S02]  /*6900*/  IMAD.U32 R4, RZ, RZ, UR4 ;  /* 0x00000004ff047e24 */ /* 0x000fe4000f8e00ff */
[----:B------:R-:W-:Y:S01]  /*6910*/  IMAD.U32 R5, RZ, RZ, UR5 ;  /* 0x00000005ff057e24 */ /* 0x000fe2000f8e00ff */
[----:B------:R-:W2:Y:S01]  /*6920*/  LDC.64 R2, c[0x4][R2] ;  /* 0x0100000002027b82 */ /* 0x000ea20000000a00 */
[----:B------:R-:W-:Y:S01]  /*6930*/  ULDC.64 UR4, c[0x4][0x80] ;  /* 0x0100200000047ab9 */ /* 0x000fe20000000a00 */
[----:B------:R-:W-:Y:S02]  /*6940*/  IMAD.U32 R6, RZ, RZ, UR6 ;  /* 0x00000006ff067e24 */ /* 0x000fe4000f8e00ff */
[----:B------:R-:W-:-:S02]  /*6950*/  IMAD.U32 R7, RZ, RZ, UR7 ;  /* 0x00000007ff077e24 */ /* 0x000fc4000f8e00ff */
[----:B-1----:R-:W-:Y:S02]  /*6960*/  IMAD.U32 R10, RZ, RZ, UR4 ;  /* 0x00000004ff0a7e24 */ /* 0x002fe4000f8e00ff */
[----:B------:R-:W-:Y:S02]  /*6970*/  IMAD.U32 R11, RZ, RZ, UR5 ;  /* 0x00000005ff0b7e24 */ /* 0x000fe4000f8e00ff */
[----:B------:R-:W-:Y:S02]  /*6980*/  IMAD.MOV.U32 R8, RZ, RZ, 0x65 ;  /* 0x00000065ff087424 */ /* 0x000fe400078e00ff */
[----:B0-----:R-:W-:Y:S02]  /*6990*/  IMAD.MOV.U32 R12, RZ, RZ, 0x1 ;  /* 0x00000001ff0c7424 */ /* 0x001fe400078e00ff */
[----:B------:R-:W-:-:S07]  /*69a0*/  IMAD.MOV.U32 R13, RZ, RZ, RZ ;  /* 0x000000ffff0d7224 */ /* 0x000fce00078e00ff */
[----:B------:R-:W-:-:S07]  /*69b0*/  LEPC R20, `(.L_x_34350) ;  /* 0x000000001014794e */ /* 0x000fce0000000000 */
[----:B--2--5:R-:W-:Y:S05]  /*69c0*/  CALL.ABS.NOINC R2 ;  /* 0x0000000002007343 */ /* 0x024fea0003c00000 */
.L_x_34350:
[----:B------:R-:W-:Y:S01]  /*69d0*/  VIADD R17, R17, 0x80 ;  /* 0x0000008011117836 */ /* 0x000fe20000000000 */
[----:B------:R-:W-:Y:S06]  /*69e0*/  BRA `(.L_x_34322) ;  /* 0x0000000000247947 */ /* 0x000fec0003800000 */
.L_x_34349:
[----:B------:R-:W-:Y:S02]  /*69f0*/  HADD2.F32 R4, -RZ, R2.H0_H0 ;  /* 0x20000002ff047230 */ /* 0x000fe40000004100 */
[----:B------:R-:W-:-:S04]  /*6a00*/  IMAD.MOV.U32 R17, RZ, RZ, R3 ;  /* 0x000000ffff117224 */ /* 0x000fc800078e0003 */
[----:B------:R-:W2:Y:S02]  /*6a10*/  F2I.U64.TRUNC R4, R4 ;  /* 0x0000000400047311 */ /* 0x000ea4000020d800 */
[----:B--2---:R4:W-:Y:S01]  /*6a20*/  STG.E.64 desc[UR36][R8.64], R4 ;  /* 0x0000000408007986 */ /* 0x0049e2000c101b24 */
[----:B------:R-:W-:Y:S05]  /*6a30*/  BRA `(.L_x_34322) ;  /* 0x0000000000107947 */ /* 0x000fea0003800000 */
.L_x_34348:
[----:B------:R-:W-:Y:S02]  /*6a40*/  HADD2.F32 R2, -RZ, R2.H0_H0 ;  /* 0x20000002ff027230 */ /* 0x000fe40000004100 */
[----:B------:R-:W-:Y:S02]  /*6a50*/  IMAD.MOV.U32 R17, RZ, RZ, R3 ;  /* 0x000000ffff117224 */ /* 0x000fe400078e0003 */
[----:B------:R-:W2:Y:S02]  /*6a60*/  F2I.FTZ.U32.TRUNC.NTZ R5, R2 ;  /* 0x0000000200057305 */ /* 0x000ea4000021f000 */
[----:B--2---:R2:W-:Y:S03]  /*6a70*/  STG.E desc[UR36][R8.64], R5 ;  /* 0x0000000508007986 */ /* 0x0045e6000c101924 */
.L_x_34322:
[----:B------:R-:W-:-:S13]  /*6a80*/  ISETP.GE.AND P0, PT, R17, R22, PT ;  /* 0x000000161100720c */ /* 0x000fda0003f06270 */
[----:B------:R-:W-:Y:S05]  /*6a90*/  @P0 BREAK B6 ;  /* 0x0000000000060942 */ /* 0x000fea0003800000 */
[----:B------:R-:W-:Y:S05]  /*6aa0*/  @P0 BRA `(.L_x_34351) ;  /* 0x0000001c00f00947 */ /* 0x000fea0003800000 */
[----:B--2---:R-:W2:Y:S01]  /*6ab0*/  LDC.64 R2, c[0x0][0x218] ;  /* 0x00008600ff027b82 */ /* 0x004ea20000000a00 */
[----:B------:R-:W-:Y:S01]  /*6ac0*/  IMAD R0, R16, 0x200, R17 ;  /* 0x0000020010007824 */ /* 0x000fe200078e0211 */
[----:B----4-:R-:W-:Y:S01]  /*6ad0*/  PRMT R4, R18, 0x9910, RZ ;  /* 0x0000991012047816 */ /* 0x010fe200000000ff */
[----:B------:R-:W-:Y:S02]  /*6ae0*/  ULDC UR4, c[0x0][0x238] ;  /* 0x00008e0000047ab9 */ /* 0x000fe40000000800 */
[----:B---3--:R-:W-:Y:S02]  /*6af0*/  IMAD R5, R0, UR4, RZ ;  /* 0x0000000400057c24 */ /* 0x008fe4000f8e02ff */
        /* <DEDUP_REMOVED lines=14> */
[----:B------:R-:W2:Y:S02]  /*6be0*/  F2I.FTZ.TRUNC.NTZ R25, R25 ;  /* 0x0000001900197305 */ /* 0x000ea4000021f100 */
[----:B--2---:R2:W-:Y:S01]  /*6bf0*/  STG.E.U8 desc[UR36][R2.64], R25 ;  /* 0x0000001902007986 */ /* 0x0045e2000c101124 */
[----:B------:R-:W-:Y:S05]  /*6c00*/  BRA `(.L_x_34357) ;  /* 0x0000000c00947947 */ /* 0x000fea0003800000 */
.L_x_34355:
[----:B------:R-:W-:-:S06]  /*6c10*/  HADD2.F32 R5, -RZ, R25.H0_H0 ;  /* 0x20000019ff057230 */ /* 0x000fcc0000004100 */
[----:B------:R-:W2:Y:S02]  /*6c20*/  F2I.S64.TRUNC R4, R5 ;  /* 0x0000000500047311 */ /* 0x000ea4000020d900 */
[----:B--2---:R2:W-:Y:S01]  /*6c30*/  STG.E.U8 desc[UR36][R2.64], R4 ;  /* 0x0000000402007986 */ /* 0x0045e2000c101124 */
[----:B------:R-:W-:Y:S05]  /*6c40*/  BRA `(.L_x_34357) ;  /* 0x0000000c00847947 */ /* 0x000fea0003800000 */
.L_x_34354:
[----:B------:R-:W-:-:S13]  /*6c50*/  ISETP.NE.AND P0, PT, R0, 0x2, PT ;  /* 0x000000020000780c */ /* 0x000fda0003f05270 */
[----:B------:R-:W-:Y:S05]  /*6c60*/  @!P0 BRA `(.L_x_34358) ;  /* 0x0000000000308947 */ /* 0x000fea0003800000 */
[----:B------:R-:W-:-:S13]  /*6c70*/  ISETP.NE.AND P0, PT, R0, 0x3, PT ;  /* 0x000000030000780c */ /* 0x000fda0003f05270 */
[----:B------:R-:W-:Y:S05]  /*6c80*/  @!P0 BRA `(.L_x_34359) ;  /* 0x0000000000188947 */ /* 0x000fea0003800000 */
[----:B------:R-:W-:-:S13]  /*6c90*/  ISETP.NE.AND P0, PT, R0, 0x4, PT ;  /* 0x000000040000780c */ /* 0x000fda0003f05270 */
[----:B------:R-:W-:Y:S05]  /*6ca0*/  @P0 BRA `(.L_x_34356) ;  /* 0x0000000c000c0947 */ /* 0x000fea0003800000 */
[----:B------:R-:W-:-:S06]  /*6cb0*/  HADD2.F32 R4, -RZ, R25.H0_H0 ;  /* 0x20000019ff047230 */ /* 0x000fcc0000004100 */
[----:B------:R-:W2:Y:S02]  /*6cc0*/  F2I.S64.TRUNC R4, R4 ;  /* 0x0000000400047311 */ /* 0x000ea4000020d900 */
[----:B--2---:R3:W-:Y:S01]  /*6cd0*/  STG.E.64 desc[UR36][R2.64], R4 ;  /* 0x0000000402007986 */ /* 0x0047e2000c101b24 */
[----:B------:R-:W-:Y:S05]  /*6ce0*/  BRA `(.L_x_34357) ;  /* 0x0000000c005c7947 */ /* 0x000fea0003800000 */
.L_x_34359:
[----:B------:R-:W-:-:S06]  /*6cf0*/  HADD2.F32 R25, -RZ, R25.H0_H0 ;  /* 0x20000019ff197230 */ /* 0x000fcc0000004100 */
[----:B------:R-:W2:Y:S02]  /*6d00*/  F2I.FTZ.TRUNC.NTZ R25, R25 ;  /* 0x0000001900197305 */ /* 0x000ea4000021f100 */
[----:B--2---:R4:W-:Y:S01]  /*6d10*/  STG.E desc[UR36][R2.64], R25 ;  /* 0x0000001902007986 */ /* 0x0049e2000c101924 */
[----:B------:R-:W-:Y:S05]  /*6d20*/  BRA `(.L_x_34357) ;  /* 0x0000000c004c7947 */ /* 0x000fea0003800000 */
.L_x_34358:
[----:B------:R-:W-:-:S06]  /*6d30*/  HADD2.F32 R25, -RZ, R25.H0_H0 ;  /* 0x20000019ff197230 */ /* 0x000fcc0000004100 */
[----:B------:R-:W2:Y:S02]  /*6d40*/  F2I.FTZ.TRUNC.NTZ R25, R25 ;  /* 0x0000001900197305 */ /* 0x000ea4000021f100 */
[----:B--2---:R2:W-:Y:S01]  /*6d50*/  STG.E.U16 desc[UR36][R2.64], R25 ;  /* 0x0000001902007986 */ /* 0x0045e2000c101524 */
[----:B------:R-:W-:Y:S05]  /*6d60*/  BRA `(.L_x_34357) ;  /* 0x0000000c003c7947 */ /* 0x000fea0003800000 */
.L_x_34353:
        /* <DEDUP_REMOVED lines=9> */
.L_x_34361:
[----:B------:R2:W-:Y:S01]  /*6e00*/  STG.E.U16 desc[UR36][R2.64], R25 ;  /* 0x0000001902007986 */ /* 0x0005e2000c101524 */
[----:B------:R-:W-:Y:S05]  /*6e10*/  BRA `(.L_x_34357) ;  /* 0x0000000c00107947 */ /* 0x000fea0003800000 */
.L_x_34360:
        /* <DEDUP_REMOVED lines=10> */
.L_x_34363:
[----:B------:R-:W-:-:S05]  /*6ec0*/  HADD2.F32 R0, -RZ, R25.H0_H0 ;  /* 0x20000019ff007230 */ /* 0x000fca0000004100 */
[----:B------:R-:W-:-:S04]  /*6ed0*/  F2FP.F16.F32.PACK_AB R0, RZ, R0 ;  /* 0x00000000ff00723e */ /* 0x000fc800000000ff */
[----:B------:R-:W-:-:S05]  /*6ee0*/  PRMT R0, R0, 0x5410, RZ ;  /* 0x0000541000007816 */ /* 0x000fca00000000ff */
[----:B------:R2:W-:Y:S01]  /*6ef0*/  STG.E desc[UR36][R2.64], R0 ;  /* 0x0000000002007986 */ /* 0x0005e2000c101924 */
[----:B------:R-:W-:Y:S05]  /*6f00*/  BRA `(.L_x_34357) ;  /* 0x0000000800d47947 */ /* 0x000fea0003800000 */
.L_x_34362:
[----:B------:R-:W-:-:S05]  /*6f10*/  HADD2.F32 R4, -RZ, R25.H0_H0 ;  /* 0x20000019ff047230 */ /* 0x000fca0000004100 */
[----:B------:R-:W-:-:S06]  /*6f20*/  FMUL.FTZ R4, R4, 1 ;  /* 0x3f80000004047820 */ /* 0x000fcc0000410000 */
[----:B------:R-:W2:Y:S02]  /*6f30*/  F2F.F64.F32 R4, R4 ;  /* 0x0000000400047310 */ /* 0x000ea40000201800 */
[----:B--2---:R2:W-:Y:S01]  /*6f40*/  STG.E.64 desc[UR36][R2.64], R4 ;  /* 0x0000000402007986 */ /* 0x0045e2000c101b24 */
[----:B------:R-:W-:Y:S05]  /*6f50*/  BRA `(.L_x_34357) ;  /* 0x0000000800c07947 */ /* 0x000fea0003800000 */
.L_x_34352:
        /* <DEDUP_REMOVED lines=13> */
.L_x_34366:
[----:B------:R-:W-:Y:S01]  /*7030*/  HADD2.F32 R25, -RZ, R25.H0_H0 ;  /* 0x20000019ff197230 */ /* 0x000fe20000004100 */
[----:B------:R-:W-:-:S04]  /*7040*/  CS2R R6, SRZ ;  /* 0x0000000000067805 */ /* 0x000fc8000001ff00 */
[----:B------:R-:W-:-:S06]  /*7050*/  FMUL.FTZ R4, R25, 1 ;  /* 0x3f80000019047820 */ /* 0x000fcc0000410000 */
[----:B------:R-:W2:Y:S02]  /*7060*/  F2F.F64.F32 R4, R4 ;  /* 0x0000000400047310 */ /* 0x000ea40000201800 */
[----:B--2---:R2:W-:Y:S01]  /*7070*/  STG.E.128 desc[UR36][R2.64], R4 ;  /* 0x0000000402007986 */ /* 0x0045e2000c101d24 */
[----:B------:R-:W-:Y:S05]  /*7080*/  BRA `(.L_x_34357) ;  /* 0x0000000800747947 */ /* 0x000fea0003800000 */
.L_x_34365:
        /* <DEDUP_REMOVED lines=21> */
.L_x_34370:
[----:B------:R-:W-:Y:S05]  /*71e0*/  BSYNC B0 ;  /* 0x0000000000007941 */ /* 0x000fea0003800000 */
.L_x_34369:
[----:B------:R-:W-:-:S05]  /*71f0*/  LOP3.LUT R5, R0, R5, RZ, 0xfc, !PT ;  /* 0x0000000500057212 */ /* 0x000fca00078efcff */
[----:B------:R2:W-:Y:S01]  /*7200*/  STG.E.U8 desc[UR36][R2.64], R5 ;  /* 0x0000000502007986 */ /* 0x0005e2000c101124 */
[----:B------:R-:W-:Y:S05]  /*7210*/  BRA `(.L_x_34357) ;  /* 0x0000000800107947 */ /* 0x000fea0003800000 */
.L_x_34368:
        /* <DEDUP_REMOVED lines=13> */
.L_x_34372:
[----:B------:R-:W-:Y:S01]  /*72f0*/  IMAD.MOV.U32 R0, RZ, RZ, 0x7f ;  /* 0x0000007fff007424 */ /* 0x000fe200078e00ff */
[----:B------:R-:W-:-:S04]  /*7300*/  ISETP.GT.U32.AND P0, PT, R4, 0x7f800000, PT ;  /* 0x7f8000000400780c */ /* 0x000fc80003f04070 */
[----:B------:R-:W-:-:S09]  /*7310*/  SEL R0, R0, 0x7c, P0 ;  /* 0x0000007c00007807 */ /* 0x000fd20000000000 */
.L_x_34373:
[----:B------:R-:W-:Y:S05]  /*7320*/  BSYNC B0 ;  /* 0x0000000000007941 */ /* 0x000fea0003800000 */
.L_x_34371:
[----:B------:R-:W-:-:S04]  /*7330*/  LOP3.LUT R4, R25, 0x80000000, RZ, 0xc0, !PT ;  /* 0x8000000019047812 */ /* 0x000fc800078ec0ff */
[----:B------:R-:W-:-:S04]  /*7340*/  SHF.R.U32.HI R5, RZ, 0x18, R4 ;  /* 0x00000018ff057819 */ /* 0x000fc80000011604 */
[----:B------:R-:W-:-:S05]  /*7350*/  LOP3.LUT R5, R0, R5, RZ, 0xfc, !PT ;  /* 0x0000000500057212 */ /* 0x000fca00078efcff */
[----:B------:R2:W-:Y:S01]  /*7360*/  STG.E.U8 desc[UR36][R2.64], R5 ;  /* 0x0000000502007986 */ /* 0x0005e2000c101124 */
[----:B------:R-:W-:Y:S05]  /*7370*/  BRA `(.L_x_34357) ;  /* 0x0000000400b87947 */ /* 0x000fea0003800000 */
.L_x_34367:
[----:B------:R-:W-:-:S05]  /*7380*/  HADD2.F32 R0, -RZ, R25.H0_H0 ;  /* 0x20000019ff007230 */ /* 0x000fca0000004100 */
[----:B------:R-:W-:-:S05]  /*7390*/  F2FP.BF16.F32.PACK_AB R0, RZ, R0 ;  /* 0x00000000ff00723e */ /* 0x000fca00000010ff */
[----:B------:R2:W-:Y:S01]  /*73a0*/  STG.E.U16 desc[UR36][R2.64], R0 ;  /* 0x0000000002007986 */ /* 0x0005e2000c101524 */
[----:B------:R-:W-:Y:S05]  /*73b0*/  BRA `(.L_x_34357) ;  /* 0x0000000400a87947 */ /* 0x000fea0003800000 */
.L_x_34364:
        /* <DEDUP_REMOVED lines=9> */
[----:B------:R-:W2:Y:S02]  /*7450*/  F2I.FTZ.U32.TRUNC.NTZ R5, R5 ;  /* 0x0000000500057305 */ /* 0x000ea4000021f000 */
[----:B--2---:R2:W-:Y:S01]  /*7460*/  STG.E.U16 desc[UR36][R2.64], R5 ;  /* 0x0000000502007986 */ /* 0x0045e2000c101524 */
[----:B------:R-:W-:Y:S05]  /*7470*/  BRA `(.L_x_34357) ;  /* 0x0000000400787947 */ /* 0x000fea0003800000 */
.L_x_34376:
        /* <DEDUP_REMOVED lines=17> */
.L_x_34379:
[----:B------:R-:W-:-:S04]  /*7590*/  LOP3.LUT R0, R25, 0x80000000, RZ, 0xc0, !PT ;  /* 0x8000000019007812 */ /* 0x000fc800078ec0ff */
[----:B------:R-:W-:-:S04]  /*75a0*/  SHF.R.U32.HI R5, RZ, 0x18, R0 ;  /* 0x00000018ff057819 */ /* 0x000fc80000011600 */
[----:B------:R-:W-:-:S04]  /*75b0*/  LOP3.LUT R4, R4, R5, RZ, 0xfc, !PT ;  /* 0x0000000504047212 */ /* 0x000fc800078efcff */
[----:B------:R-:W-:-:S07]  /*75c0*/  PRMT R0, R4, 0x7610, R0 ;  /* 0x0000761004007816 */ /* 0x000fce0000000000 */
.L_x_34378:
[----:B------:R-:W-:Y:S05]  /*75d0*/  BSYNC B0 ;  /* 0x0000000000007941 */ /* 0x000fea0003800000 */
.L_x_34377:
[----:B------:R2:W-:Y:S01]  /*75e0*/  STG.E.U8 desc[UR36][R2.64], R0 ;  /* 0x0000000002007986 */ /* 0x0005e2000c101124 */
[----:B------:R-:W-:Y:S05]  /*75f0*/  BRA `(.L_x_34357) ;  /* 0x0000000400187947 */ /* 0x000fea0003800000 */
.L_x_34375:
        /* <DEDUP_REMOVED lines=17> */
.L_x_34382:
[----:B------:R-:W-:-:S04]  /*7710*/  LOP3.LUT R0, R25, 0x80000000, RZ, 0xc0, !PT ;  /* 0x8000000019007812 */ /* 0x000fc800078ec0ff */
[----:B------:R-:W-:-:S04]  /*7720*/  SHF.R.U32.HI R5, RZ, 0x18, R0 ;  /* 0x00000018ff057819 */ /* 0x000fc80000011600 */
[----:B------:R-:W-:-:S04]  /*7730*/  LOP3.LUT R4, R4, R5, RZ, 0xfc, !PT ;  /* 0x0000000504047212 */ /* 0x000fc800078efcff */
[----:B------:R-:W-:-:S07]  /*7740*/  PRMT R0, R4, 0x7610, R0 ;  /* 0x0000761004007816 */ /* 0x000fce0000000000 */
.L_x_34381:
[----:B------:R-:W-:Y:S05]  /*7750*/  BSYNC B0 ;  /* 0x0000000000007941 */ /* 0x000fea0003800000 */
.L_x_34380:
[----:B------:R2:W-:Y:S01]  /*7760*/  STG.E.U8 desc[UR36][R2.64], R0 ;  /* 0x0000000002007986 */ /* 0x0005e2000c101124 */
[----:B------:R-:W-:Y:S05]  /*7770*/  BRA `(.L_x_34357) ;  /* 0x0000000000b87947 */ /* 0x000fea0003800000 */
.L_x_34374:
        /* <DEDUP_REMOVED lines=22> */
.L_x_34356:
[----:B------:R-:W-:Y:S01]  /*78e0*/  MOV R2, 0x0 ;  /* 0x0000000000027802 */ /* 0x000fe20000000f00 */
[----:B------:R-:W-:Y:S01]  /*78f0*/  ULDC.64 UR4, c[0x4][0x178] ;  /* 0x01005e0000047ab9 */ /* 0x000fe20000000a00 */
[----:B------:R-:W-:Y:S01]  /*7900*/  ULDC.64 UR6, c[0x4][0x80] ;  /* 0x0100200000067ab9 */ /* 0x000fe20000000a00 */
[----:B------:R-:W-:Y:S02]  /*7910*/  IMAD.U32 R4, RZ, RZ, UR4 ;  /* 0x00000004ff047e24 */ /* 0x000fe4000f8e00ff */
[----:B------:R-:W-:Y:S01]  /*7920*/  IMAD.U32 R5, RZ, RZ, UR5 ;  /* 0x00000005ff057e24 */ /* 0x000fe2000f8e00ff */
[----:B------:R-:W2:Y:S01]  /*7930*/  LDC.64 R2, c[0x4][R2] ;  /* 0x0100000002027b82 */ /* 0x000ea20000000a00 */
[----:B------:R-:W-:Y:S01]  /*7940*/  ULDC.64 UR4, c[0x4][0x180] ;  /* 0x0100600000047ab9 */ /* 0x000fe20000000a00 */
[----:B-1----:R-:W-:Y:S02]  /*7950*/  IMAD.U32 R10, RZ, RZ, UR6 ;  /* 0x00000006ff0a7e24 */ /* 0x002fe4000f8e00ff */
[----:B------:R-:W-:-:S02]  /*7960*/  IMAD.U32 R6, RZ, RZ, UR4 ;  /* 0x00000004ff067e24 */ /* 0x000fc4000f8e00ff */
[----:B------:R-:W-:Y:S02]  /*7970*/  IMAD.U32 R7, RZ, RZ, UR5 ;  /* 0x00000005ff077e24 */ /* 0x000fe4000f8e00ff */
[----:B------:R-:W-:Y:S02]  /*7980*/  IMAD.U32 R11, RZ, RZ, UR7 ;  /* 0x00000007ff0b7e24 */ /* 0x000fe4000f8e00ff */
[----:B------:R-:W-:Y:S02]  /*7990*/  IMAD.MOV.U32 R8, RZ, RZ, 0x65 ;  /* 0x00000065ff087424 */ /* 0x000fe400078e00ff */
[----:B0-----:R-:W-:Y:S02]  /*79a0*/  IMAD.MOV.U32 R12, RZ, RZ, 0x1 ;  /* 0x00000001ff0c7424 */ /* 0x001fe400078e00ff */
[----:B------:R-:W-:-:S07]  /*79b0*/  IMAD.MOV.U32 R13, RZ, RZ, RZ ;  /* 0x000000ffff0d7224 */ /* 0x000fce00078e00ff */
[----:B------:R-:W-:-:S07]  /*79c0*/  LEPC R20, `(.L_x_34385) ;  /* 0x000000001014794e */ /* 0x000fce0000000000 */
[----:B--2--5:R-:W-:Y:S05]  /*79d0*/  CALL.ABS.NOINC R2 ;  /* 0x0000000002007343 */ /* 0x024fea0003c00000 */
.L_x_34385:
[----:B------:R-:W-:Y:S05]  /*79e0*/  BRA `(.L_x_34357) ;  /* 0x00000000001c7947 */ /* 0x000fea0003800000 */
.L_x_34384:
[----:B------:R-:W-:-:S06]  /*79f0*/  HADD2.F32 R4, -RZ, R25.H0_H0 ;  /* 0x20000019ff047230 */ /* 0x000fcc0000004100 */
[----:B------:R-:W2:Y:S02]  /*7a00*/  F2I.U64.TRUNC R4, R4 ;  /* 0x0000000400047311 */ /* 0x000ea4000020d800 */
[----:B--2---:R2:W-:Y:S01]  /*7a10*/  STG.E.64 desc[UR36][R2.64], R4 ;  /* 0x0000000402007986 */ /* 0x0045e2000c101b24 */
[----:B------:R-:W-:Y:S05]  /*7a20*/  BRA `(.L_x_34357) ;  /* 0x00000000000c7947 */ /* 0x000fea0003800000 */
.L_x_34383:
[----:B------:R-:W-:-:S06]  /*7a30*/  HADD2.F32 R25, -RZ, R25.H0_H0 ;  /* 0x20000019ff197230 */ /* 0x000fcc0000004100 */
[----:B------:R-:W2:Y:S02]  /*7a40*/  F2I.FTZ.U32.TRUNC.NTZ R25, R25 ;  /* 0x0000001900197305 */ /* 0x000ea4000021f000 */
[----:B--2---:R2:W-:Y:S02]  /*7a50*/  STG.E desc[UR36][R2.64], R25 ;  /* 0x0000001902007986 */ /* 0x0045e4000c101924 */
.L_x_34357:
[----:B------:R-:W-:-:S07]  /*7a60*/  VIADD R17, R17, 0x80 ;  /* 0x0000008011117836 */ /* 0x000fce0000000000 */
.L_x_34316:
[----:B------:R-:W-:-:S13]  /*7a70*/  ISETP.GE.AND P0, PT, R17, R22, PT ;  /* 0x000000161100720c */ /* 0x000fda0003f06270 */
[----:B------:R-:W-:Y:S05]  /*7a80*/  @P0 BREAK B6 ;  /* 0x0000000000060942 */ /* 0x000fea0003800000 */
[----:B------:R-:W-:Y:S05]  /*7a90*/  @P0 BRA `(.L_x_34351) ;  /* 0x0000000c00f40947 */ /* 0x000fea0003800000 */
[----:B------:R-:W-:Y:S05]  /*7aa0*/  BSYNC B6 ;  /* 0x0000000000067941 */ /* 0x000fea0003800000 */
.L_x_34315:
[----:B--234-:R-:W2:Y:S01]  /*7ab0*/  LDC.64 R2, c[0x0][0x218] ;  /* 0x00008600ff027b82 */ /* 0x01cea20000000a00 */
[----:B------:R-:W-:Y:S01]  /*7ac0*/  IMAD R0, R16, 0x200, R17 ;  /* 0x0000020010007824 */ /* 0x000fe200078e0211 */
[----:B------:R-:W-:Y:S01]  /*7ad0*/  PRMT R4, R18, 0x9910, RZ ;  /* 0x0000991012047816 */ /* 0x000fe200000000ff */
        /* <DEDUP_REMOVED lines=16> */
[----:B------:R-:W2:Y:S02]  /*7be0*/  F2I.FTZ.TRUNC.NTZ R23, R23 ;  /* 0x0000001700177305 */ /* 0x000ea4000021f100 */
[----:B--2---:R2:W-:Y:S01]  /*7bf0*/  STG.E.U8 desc[UR36][R2.64], R23 ;  /* 0x0000001702007986 */ /* 0x0045e2000c101124 */
[----:B------:R-:W-:Y:S05]  /*7c00*/  BRA `(.L_x_34391) ;  /* 0x0000000c00947947 */ /* 0x000fea0003800000 */
.L_x_34389:
[----:B-----5:R-:W-:-:S06]  /*7c10*/  HADD2.F32 R5, -RZ, R23.H0_H0 ;  /* 0x20000017ff057230 */ /* 0x020fcc0000004100 */
[----:B------:R-:W2:Y:S02]  /*7c20*/  F2I.S64.TRUNC R4, R5 ;  /* 0x0000000500047311 */ /* 0x000ea4000020d900 */
[----:B--2---:R2:W-:Y:S01]  /*7c30*/  STG.E.U8 desc[UR36][R2.64], R4 ;  /* 0x0000000402007986 */ /* 0x0045e2000c101124 */
[----:B------:R-:W-:Y:S05]  /*7c40*/  BRA `(.L_x_34391) ;  /* 0x0000000c00847947 */ /* 0x000fea0003800000 */
.L_x_34388:
[----:B------:R-:W-:-:S13]  /*7c50*/  ISETP.NE.AND P0, PT, R0, 0x2, PT ;  /* 0x000000020000780c */ /* 0x000fda0003f05270 */
[----:B------:R-:W-:Y:S05]  /*7c60*/  @!P0 BRA `(.L_x_34392) ;  /* 0x0000000000308947 */ /* 0x000fea0003800000 */
[----:B------:R-:W-:-:S13]  /*7c70*/  ISETP.NE.AND P0, PT, R0, 0x3, PT ;  /* 0x000000030000780c */ /* 0x000fda0003f05270 */
[----:B------:R-:W-:Y:S05]  /*7c80*/  @!P0 BRA `(.L_x_34393) ;  /* 0x0000000000188947 */ /* 0x000fea0003800000 */
[----:B------:R-:W-:-:S13]  /*7c90*/  ISETP.NE.AND P0, PT, R0, 0x4, PT ;  /* 0x000000040000780c */ /* 0x000fda0003f05270 */
[----:B------:R-:W-:Y:S05]  /*7ca0*/  @P0 BRA `(.L_x_34390) ;  /* 0x0000000c000c0947 */ /* 0x000fea0003800000 */
[----:B-----5:R-:W-:-:S06]  /*7cb0*/  HADD2.F32 R4, -RZ, R23.H0_H0 ;  /* 0x20000017ff047230 */ /* 0x020fcc0000004100 */
[----:B------:R-:W2:Y:S02]  /*7cc0*/  F2I.S64.TRUNC R4, R4 ;  /* 0x0000000400047311 */ /* 0x000ea4000020d900 */
[----:B--2---:R2:W-:Y:S01]  /*7cd0*/  STG.E.64 desc[UR36][R2.64], R4 ;  /* 0x0000000402007986 */ /* 0x0045e2000c101b24 */
[----:B------:R-:W-:Y:S05]  /*7ce0*/  BRA `(.L_x_34391) ;  /* 0x0000000c005c7947 */ /* 0x000fea0003800000 */
.L_x_34393:
[----:B-----5:R-:W-:-:S06]  /*7cf0*/  HADD2.F32 R23, -RZ, R23.H0_H0 ;  /* 0x20000017ff177230 */ /* 0x020fcc0000004100 */
[----:B------:R-:W2:Y:S02]  /*7d00*/  F2I.FTZ.TRUNC.NTZ R23, R23 ;  /* 0x0000001700177305 */ /* 0x000ea4000021f100 */
[----:B--2---:R2:W-:Y:S01]  /*7d10*/  STG.E desc[UR36][R2.64], R23 ;  /* 0x0000001702007986 */ /* 0x0045e2000c101924 */
[----:B------:R-:W-:Y:S05]  /*7d20*/  BRA `(.L_x_34391) ;  /* 0x0000000c004c7947 */ /* 0x000fea0003800000 */
.L_x_34392:
[----:B-----5:R-:W-:-:S06]  /*7d30*/  HADD2.F32 R23, -RZ, R23.H0_H0 ;  /* 0x20000017ff177230 */ /* 0x020fcc0000004100 */
[----:B------:R-:W2:Y:S02]  /*7d40*/  F2I.FTZ.TRUNC.NTZ R23, R23 ;  /* 0x0000001700177305 */ /* 0x000ea4000021f100 */
[----:B--2---:R2:W-:Y:S01]  /*7d50*/  STG.E.U16 desc[UR36][R2.64], R23 ;  /* 0x0000001702007986 */ /* 0x0045e2000c101524 */
[----:B------:R-:W-:Y:S05]  /*7d60*/  BRA `(.L_x_34391) ;  /* 0x0000000c003c7947 */ /* 0x000fea0003800000 */
.L_x_34387:
        /* <DEDUP_REMOVED lines=9> */
.L_x_34395:
[----:B-----5:R2:W-:Y:S01]  /*7e00*/  STG.E.U16 desc[UR36][R2.64], R23 ;  /* 0x0000001702007986 */ /* 0x0205e2000c101524 */
[----:B------:R-:W-:Y:S05]  /*7e10*/  BRA `(.L_x_34391) ;  /* 0x0000000c00107947 */ /* 0x000fea0003800000 */
.L_x_34394:
        /* <DEDUP_REMOVED lines=10> */
.L_x_34397:
[----:B-----5:R-:W-:-:S05]  /*7ec0*/  HADD2.F32 R0, -RZ, R23.H0_H0 ;  /* 0x20000017ff007230 */ /* 0x020fca0000004100 */
[----:B------:R-:W-:-:S04]  /*7ed0*/  F2FP.F16.F32.PACK_AB R0, RZ, R0 ;  /* 0x00000000ff00723e */ /* 0x000fc800000000ff */
[----:B------:R-:W-:-:S05]  /*7ee0*/  PRMT R0, R0, 0x5410, RZ ;  /* 0x0000541000007816 */ /* 0x000fca00000000ff */
[----:B------:R2:W-:Y:S01]  /*7ef0*/  STG.E desc[UR36][R2.64], R0 ;  /* 0x0000000002007986 */ /* 0x0005e2000c101924 */
[----:B------:R-:W-:Y:S05]  /*7f00*/  BRA `(.L_x_34391) ;  /* 0x0000000800d47947 */ /* 0x000fea0003800000 */
.L_x_34396:
[----:B-----5:R-:W-:-:S05]  /*7f10*/  HADD2.F32 R4, -RZ, R23.H0_H0 ;  /* 0x20000017ff047230 */ /* 0x020fca0000004100 */
[----:B------:R-:W-:-:S06]  /*7f20*/  FMUL.FTZ R4, R4, 1 ;  /* 0x3f80000004047820 */ /* 0x000fcc0000410000 */
[----:B------:R-:W2:Y:S02]  /*7f30*/  F2F.F64.F32 R4, R4 ;  /* 0x0000000400047310 */ /* 0x000ea40000201800 */
[----:B--2---:R2:W-:Y:S01]  /*7f40*/  STG.E.64 desc[UR36][R2.64], R4 ;  /* 0x0000000402007986 */ /* 0x0045e2000c101b24 */
[----:B------:R-:W-:Y:S05]  /*7f50*/  BRA `(.L_x_34391) ;  /* 0x0000000800c07947 */ /* 0x000fea0003800000 */
.L_x_34386:
        /* <DEDUP_REMOVED lines=13> */
.L_x_34400:
[----:B-----5:R-:W-:Y:S01]  /*8030*/  HADD2.F32 R23, -RZ, R23.H0_H0 ;  /* 0x20000017ff177230 */ /* 0x020fe20000004100 */
[----:B------:R-:W-:-:S04]  /*8040*/  CS2R R6, SRZ ;  /* 0x0000000000067805 */ /* 0x000fc8000001ff00 */
[----:B------:R-:W-:-:S06]  /*8050*/  FMUL.FTZ R4, R23, 1 ;  /* 0x3f80000017047820 */ /* 0x000fcc0000410000 */
[----:B------:R-:W2:Y:S02]  /*8060*/  F2F.F64.F32 R4, R4 ;  /* 0x0000000400047310 */ /* 0x000ea40000201800 */
[----:B--2---:R2:W-:Y:S01]  /*8070*/  STG.E.128 desc[UR36][R2.64], R4 ;  /* 0x0000000402007986 */ /* 0x0045e2000c101d24 */
[----:B------:R-:W-:Y:S05]  /*8080*/  BRA `(.L_x_34391) ;  /* 0x0000000800747947 */ /* 0x000fea0003800000 */
.L_x_34399:
        /* <DEDUP_REMOVED lines=21> */
.L_x_34404:
[----:B------:R-:W-:Y:S05]  /*81e0*/  BSYNC B0 ;  /* 0x0000000000007941 */ /* 0x000fea0003800000 */
.L_x_34403:
[----:B------:R-:W-:-:S05]  /*81f0*/  LOP3.LUT R5, R0, R5, RZ, 0xfc, !PT ;  /* 0x0000000500057212 */ /* 0x000fca00078efcff */
[----:B------:R3:W-:Y:S01]  /*8200*/  STG.E.U8 desc[UR36][R2.64], R5 ;  /* 0x0000000502007986 */ /* 0x0007e2000c101124 */
[----:B------:R-:W-:Y:S05]  /*8210*/  BRA `(.L_x_34391) ;  /* 0x0000000800107947 */ /* 0x000fea0003800000 */
.L_x_34402:
        /* <DEDUP_REMOVED lines=13> */
.L_x_34406:
[----:B------:R-:W-:Y:S01]  /*82f0*/  IMAD.MOV.U32 R0, RZ, RZ, 0x7f ;  /* 0x0000007fff007424 */ /* 0x000fe200078e00ff */
[----:B------:R-:W-:-:S04]  /*8300*/  ISETP.GT.U32.AND P0, PT, R4, 0x7f800000, PT ;  /* 0x7f8000000400780c */ /* 0x000fc80003f04070 */
[----:B------:R-:W-:-:S09]  /*8310*/  SEL R0, R0, 0x7c, P0 ;  /* 0x0000007c00007807 */ /* 0x000fd20000000000 */
.L_x_34407:
[----:B------:R-:W-:Y:S05]  /*8320*/  BSYNC B0 ;  /* 0x0000000000007941 */ /* 0x000fea0003800000 */
.L_x_34405:
[----:B------:R-:W-:-:S04]  /*8330*/  LOP3.LUT R4, R23, 0x80000000, RZ, 0xc0, !PT ;  /* 0x8000000017047812 */ /* 0x000fc800078ec0ff */
[----:B------:R-:W-:-:S04]  /*8340*/  SHF.R.U32.HI R5, RZ, 0x18, R4 ;  /* 0x00000018ff057819 */ /* 0x000fc80000011604 */
[----:B------:R-:W-:-:S05]  /*8350*/  LOP3.LUT R5, R0, R5, RZ, 0xfc, !PT ;  /* 0x0000000500057212 */ /* 0x000fca00078efcff */
[----:B------:R4:W-:Y:S01]  /*8360*/  STG.E.U8 desc[UR36][R2.64], R5 ;  /* 0x0000000502007986 */ /* 0x0009e2000c101124 */
[----:B------:R-:W-:Y:S05]  /*8370*/  BRA `(.L_x_34391) ;  /* 0x0000000400b87947 */ /* 0x000fea0003800000 */
.L_x_34401:
[----:B-----5:R-:W-:-:S05]  /*8380*/  HADD2.F32 R0, -RZ, R23.H0_H0 ;  /* 0x20000017ff007230 */ /* 0x020fca0000004100 */
[----:B------:R-:W-:-:S05]  /*8390*/  F2FP.BF16.F32.PACK_AB R0, RZ, R0 ;  /* 0x00000000ff00723e */ /* 0x000fca00000010ff */
[----:B------:R2:W-:Y:S01]  /*83a0*/  STG.E.U16 desc[UR36][R2.64], R0 ;  /* 0x0000000002007986 */ /* 0x0005e2000c101524 */
[----:B------:R-:W-:Y:S05]  /*83b0*/  BRA `(.L_x_34391) ;  /* 0x0000000400a87947 */ /* 0x000fea0003800000 */
.L_x_34398:
        /* <DEDUP_REMOVED lines=9> */
[----:B------:R-:W2:Y:S02]  /*8450*/  F2I.FTZ.U32.TRUNC.NTZ R5, R5 ;  /* 0x0000000500057305 */ /* 0x000ea4000021f000 */
[----:B--2---:R2:W-:Y:S01]  /*8460*/  STG.E.U16 desc[UR36][R2.64], R5 ;  /* 0x0000000502007986 */ /* 0x0045e2000c101524 */
[----:B------:R-:W-:Y:S05]  /*8470*/  BRA `(.L_x_34391) ;  /* 0x0000000400787947 */ /* 0x000fea0003800000 */
.L_x_34410:
        /* <DEDUP_REMOVED lines=17> */
.L_x_34413:
[----:B------:R-:W-:-:S04]  /*8590*/  LOP3.LUT R0, R23, 0x80000000, RZ, 0xc0, !PT ;  /* 0x8000000017007812 */ /* 0x000fc800078ec0ff */
[----:B------:R-:W-:-:S04]  /*85a0*/  SHF.R.U32.HI R5, RZ, 0x18, R0 ;  /* 0x00000018ff057819 */ /* 0x000fc80000011600 */
[----:B------:R-:W-:-:S04]  /*85b0*/  LOP3.LUT R4, R4, R5, RZ, 0xfc, !PT ;  /* 0x0000000504047212 */ /* 0x000fc800078efcff */
[----:B------:R-:W-:-:S07]  /*85c0*/  PRMT R0, R4, 0x7610, R0 ;  /* 0x0000761004007816 */ /* 0x000fce0000000000 */
.L_x_34412:
[----:B------:R-:W-:Y:S05]  /*85d0*/  BSYNC B0 ;  /* 0x0000000000007941 */ /* 0x000fea0003800000 */
.L_x_34411:
[----:B------:R2:W-:Y:S01]  /*85e0*/  STG.E.U8 desc[UR36][R2.64], R0 ;  /* 0x0000000002007986 */ /* 0x0005e2000c101124 */
[----:B------:R-:W-:Y:S05]  /*85f0*/  BRA `(.L_x_34391) ;  /* 0x0000000400187947 */ /* 0x000fea0003800000 */
.L_x_34409:
        /* <DEDUP_REMOVED lines=17> */
.L_x_34416:
[----:B------:R-:W-:-:S04]  /*8710*/  LOP3.LUT R0, R23, 0x80000000, RZ, 0xc0, !PT ;  /* 0x8000000017007812 */ /* 0x000fc800078ec0ff */
[----:B------:R-:W-:-:S04]  /*8720*/  SHF.R.U32.HI R5, RZ, 0x18, R0 ;  /* 0x00000018ff057819 */ /* 0x000fc80000011600 */
[----:B------:R-:W-:-:S04]  /*8730*/  LOP3.LUT R4, R4, R5, RZ, 0xfc, !PT ;  /* 0x0000000504047212 */ /* 0x000fc800078efcff */
[----:B------:R-:W-:-:S07]  /*8740*/  PRMT R0, R4, 0x7610, R0 ;  /* 0x0000761004007816 */ /* 0x000fce0000000000 */
.L_x_34415:
[----:B------:R-:W-:Y:S05]  /*8750*/  BSYNC B0 ;  /* 0x0000000000007941 */ /* 0x000fea0003800000 */
.L_x_34414:
[----:B------:R2:W-:Y:S01]  /*8760*/  STG.E.U8 desc[UR36][R2.64], R0 ;  /* 0x0000000002007986 */ /* 0x0005e2000c101124 */
[----:B------:R-:W-:Y:S05]  /*8770*/  BRA `(.L_x_34391) ;  /* 0x0000000000b87947 */ /* 0x000fea0003800000 */
.L_x_34408:
        /* <DEDUP_REMOVED lines=22> */
.L_x_34390:
        /* <DEDUP_REMOVED lines=16> */
.L_x_34419:
[----:B------:R-:W-:Y:S05]  /*89e0*/  BRA `(.L_x_34391) ;  /* 0x00000000001c7947 */ /* 0x000fea0003800000 */
.L_x_34418:
[----:B-----5:R-:W-:-:S06]  /*89f0*/  HADD2.F32 R4, -RZ, R23.H0_H0 ;  /* 0x20000017ff047230 */ /* 0x020fcc0000004100 */
[----:B------:R-:W2:Y:S02]  /*8a00*/  F2I.U64.TRUNC R4, R4 ;  /* 0x0000000400047311 */ /* 0x000ea4000020d800 */
[----:B--2---:R2:W-:Y:S01]  /*8a10*/  STG.E.64 desc[UR36][R2.64], R4 ;  /* 0x0000000402007986 */ /* 0x0045e2000c101b24 */
[----:B------:R-:W-:Y:S05]  /*8a20*/  BRA `(.L_x_34391) ;  /* 0x00000000000c7947 */ /* 0x000fea0003800000 */
.L_x_34417:
[----:B-----5:R-:W-:-:S06]  /*8a30*/  HADD2.F32 R23, -RZ, R23.H0_H0 ;  /* 0x20000017ff177230 */ /* 0x020fcc0000004100 */
[----:B------:R-:W2:Y:S02]  /*8a40*/  F2I.FTZ.U32.TRUNC.NTZ R23, R23 ;  /* 0x0000001700177305 */ /* 0x000ea4000021f000 */
[----:B--2---:R2:W-:Y:S02]  /*8a50*/  STG.E desc[UR36][R2.64], R23 ;  /* 0x0000001702007986 */ /* 0x0045e4000c101924 */
.L_x_34391:
[----:B------:R-:W-:-:S07]  /*8a60*/  VIADD R17, R17, 0x80 ;  /* 0x0000008011117836 */ /* 0x000fce0000000000 */
.L_x_34351:
[----:B------:R-:W-:Y:S05]  /*8a70*/  BSYNC B7 ;  /* 0x0000000000077941 */ /* 0x000fea0003800000 */
.L_x_34314:
[----:B------:R-:W-:-:S13]  /*8a80*/  ISETP.GE.AND P0, PT, R17, R22, PT ;  /* 0x000000161100720c */ /* 0x000fda0003f06270 */
[----:B------:R-:W-:Y:S05]  /*8a90*/  @P0 EXIT ;  /* 0x000000000000094d */ /* 0x000fea0003800000 */
[----:B--234-:R-:W2:Y:S01]  /*8aa0*/  LDC.64 R2, c[0x0][0x218] ;  /* 0x00008600ff027b82 */ /* 0x01cea20000000a00 */
[----:B------:R-:W-:Y:S01]  /*8ab0*/  PRMT R0, R18, 0x9910, RZ ;  /* 0x0000991012007816 */ /* 0x000fe200000000ff */
[----:B------:R-:W-:Y:S01]  /*8ac0*/  IMAD R16, R16, 0x200, R17 ;  /* 0x0000020010107824 */ /* 0x000fe200078e0211 */
[----:B------:R-:W-:Y:S02]  /*8ad0*/  ULDC UR4, c[0x0][0x238] ;  /* 0x00008e0000047ab9 */ /* 0x000fe40000000800 */
[----:B------:R-:W-:Y:S01]  /*8ae0*/  ISETP.GT.AND P1, PT, R0, 0x9, PT ;  /* 0x000000090000780c */ /* 0x000fe20003f24270 */
[----:B------:R-:W-:-:S05]  /*8af0*/  IMAD R5, R16, UR4, RZ ;  /* 0x0000000410057c24 */ /* 0x000fca000f8e02ff */
[----:B--2---:R-:W-:-:S05]  /*8b00*/  IADD3 R2, P0, R5, R2, RZ ;  /* 0x0000000205027210 */ /* 0x004fca0007f1e0ff */
        /* <DEDUP_REMOVED lines=12> */
[----:B--2---:R-:W-:Y:S01]  /*8bd0*/  STG.E.U8 desc[UR36][R2.64], R19 ;  /* 0x0000001302007986 */ /* 0x004fe2000c101124 */
[----:B------:R-:W-:Y:S05]  /*8be0*/  EXIT ;  /* 0x000000000000794d */ /* 0x000fea0003800000 */
.L_x_34423:
[----:B-----5:R-:W-:-:S06]  /*8bf0*/  HADD2.F32 R5, -RZ, R19.H0_H0 ;  /* 0x20000013ff057230 */ /* 0x020fcc0000004100 */
[----:B------:R-:W2:Y:S02]  /*8c00*/  F2I.S64.TRUNC R4, R5 ;  /* 0x0000000500047311 */ /* 0x000ea4000020d900 */
[----:B--2---:R-:W-:Y:S01]  /*8c10*/  STG.E.U8 desc[UR36][R2.64], R4 ;  /* 0x0000000402007986 */ /* 0x004fe2000c101124 */
[----:B------:R-:W-:Y:S05]  /*8c20*/  EXIT ;  /* 0x000000000000794d */ /* 0x000fea0003800000 */
.L_x_34422:
        /* <DEDUP_REMOVED lines=8> */
[----:B--2---:R-:W-:Y:S01]  /*8cb0*/  STG.E.64 desc[UR36][R2.64], R4 ;  /* 0x0000000402007986 */ /* 0x004fe2000c101b24 */
[----:B------:R-:W-:Y:S05]  /*8cc0*/  EXIT ;  /* 0x000000000000794d */ /* 0x000fea0003800000 */
.L_x_34426:
[----:B-----5:R-:W-:-:S06]  /*8cd0*/  HADD2.F32 R19, -RZ, R19.H0_H0 ;  /* 0x20000013ff137230 */ /* 0x020fcc0000004100 */
[----:B------:R-:W2:Y:S02]  /*8ce0*/  F2I.FTZ.TRUNC.NTZ R19, R19 ;  /* 0x0000001300137305 */ /* 0x000ea4000021f100 */
[----:B--2---:R-:W-:Y:S01]  /*8cf0*/  STG.E desc[UR36][R2.64], R19 ;  /* 0x0000001302007986 */ /* 0x004fe2000c101924 */
[----:B------:R-:W-:Y:S05]  /*8d00*/  EXIT ;  /* 0x000000000000794d */ /* 0x000fea0003800000 */
.L_x_34425:
[----:B-----5:R-:W-:-:S06]  /*8d10*/  HADD2.F32 R19, -RZ, R19.H0_H0 ;  /* 0x20000013ff137230 */ /* 0x020fcc0000004100 */
[----:B------:R-:W2:Y:S02]  /*8d20*/  F2I.FTZ.TRUNC.NTZ R19, R19 ;  /* 0x0000001300137305 */ /* 0x000ea4000021f100 */
[----:B--2---:R-:W-:Y:S01]  /*8d30*/  STG.E.U16 desc[UR36][R2.64], R19 ;  /* 0x0000001302007986 */ /* 0x004fe2000c101524 */
[----:B------:R-:W-:Y:S05]  /*8d40*/  EXIT ;  /* 0x000000000000794d */ /* 0x000fea0003800000 */
.L_x_34421:
        /* <DEDUP_REMOVED lines=9> */
.L_x_34428:
[----:B-----5:R-:W-:Y:S01]  /*8de0*/  STG.E.U16 desc[UR36][R2.64], R19 ;  /* 0x0000001302007986 */ /* 0x020fe2000c101524 */
[----:B------:R-:W-:Y:S05]  /*8df0*/  EXIT ;  /* 0x000000000000794d */ /* 0x000fea0003800000 */
.L_x_34427:
        /* <DEDUP_REMOVED lines=10> */
.L_x_34430:
[----:B-----5:R-:W-:-:S05]  /*8ea0*/  HADD2.F32 R0, -RZ, R19.H0_H0 ;  /* 0x20000013ff007230 */ /* 0x020fca0000004100 */
[----:B------:R-:W-:-:S04]  /*8eb0*/  F2FP.F16.F32.PACK_AB R0, RZ, R0 ;  /* 0x00000000ff00723e */ /* 0x000fc800000000ff */
[----:B------:R-:W-:-:S05]  /*8ec0*/  PRMT R0, R0, 0x5410, RZ ;  /* 0x0000541000007816 */ /* 0x000fca00000000ff */
[----:B------:R-:W-:Y:S01]  /*8ed0*/  STG.E desc[UR36][R2.64], R0 ;  /* 0x0000000002007986 */ /* 0x000fe2000c101924 */
[----:B------:R-:W-:Y:S05]  /*8ee0*/  EXIT ;  /* 0x000000000000794d */ /* 0x000fea0003800000 */
.L_x_34429:
[----:B-----5:R-:W-:-:S05]  /*8ef0*/  HADD2.F32 R4, -RZ, R19.H0_H0 ;  /* 0x20000013ff047230 */ /* 0x020fca0000004100 */
[----:B------:R-:W-:-:S06]  /*8f00*/  FMUL.FTZ R4, R4, 1 ;  /* 0x3f80000004047820 */ /* 0x000fcc0000410000 */
[----:B------:R-:W2:Y:S02]  /*8f10*/  F2F.F64.F32 R4, R4 ;  /* 0x0000000400047310 */ /* 0x000ea40000201800 */
[----:B--2---:R-:W-:Y:S01]  /*8f20*/  STG.E.64 desc[UR36][R2.64], R4 ;  /* 0x0000000402007986 */ /* 0x004fe2000c101b24 */
[----:B------:R-:W-:Y:S05]  /*8f30*/  EXIT ;  /* 0x000000000000794d */ /* 0x000fea0003800000 */
.L_x_34420:
        /* <DEDUP_REMOVED lines=13> */
.L_x_34433:
[----:B-----5:R-:W-:Y:S01]  /*9010*/  HADD2.F32 R19, -RZ, R19.H0_H0 ;  /* 0x20000013ff137230 */ /* 0x020fe20000004100 */
[----:B------:R-:W-:-:S04]  /*9020*/  CS2R R6, SRZ ;  /* 0x0000000000067805 */ /* 0x000fc8000001ff00 */
[----:B------:R-:W-:-:S06]  /*9030*/  FMUL.FTZ R4, R19, 1 ;  /* 0x3f80000013047820 */ /* 0x000fcc0000410000 */
[----:B------:R-:W2:Y:S02]  /*9040*/  F2F.F64.F32 R4, R4 ;  /* 0x0000000400047310 */ /* 0x000ea40000201800 */
[----:B--2---:R-:W-:Y:S01]  /*9050*/  STG.E.128 desc[UR36][R2.64], R4 ;  /* 0x0000000402007986 */ /* 0x004fe2000c101d24 */
[----:B------:R-:W-:Y:S05]  /*9060*/  EXIT ;  /* 0x000000000000794d */ /* 0x000fea0003800000 */
.L_x_34432:
        /* <DEDUP_REMOVED lines=21> */
.L_x_34437:
[----:B------:R-:W-:Y:S05]  /*91c0*/  BSYNC B0 ;  /* 0x0000000000007941 */ /* 0x000fea0003800000 */
.L_x_34436:
[----:B------:R-:W-:-:S05]  /*91d0*/  LOP3.LUT R5, R0, R5, RZ, 0xfc, !PT ;  /* 0x0000000500057212 */ /* 0x000fca00078efcff */
[----:B------:R-:W-:Y:S01]  /*91e0*/  STG.E.U8 desc[UR36][R2.64], R5 ;  /* 0x0000000502007986 */ /* 0x000fe2000c101124 */
[----:B------:R-:W-:Y:S05]  /*91f0*/  EXIT ;  /* 0x000000000000794d */ /* 0x000fea0003800000 */
.L_x_34435:
        /* <DEDUP_REMOVED lines=13> */
.L_x_34439:
[----:B------:R-:W-:Y:S01]  /*92d0*/  IMAD.MOV.U32 R0, RZ, RZ, 0x7f ;  /* 0x0000007fff007424 */ /* 0x000fe200078e00ff */
[----:B------:R-:W-:-:S04]  /*92e0*/  ISETP.GT.U32.AND P0, PT, R4, 0x7f800000, PT ;  /* 0x7f8000000400780c */ /* 0x000fc80003f04070 */
[----:B------:R-:W-:-:S09]  /*92f0*/  SEL R0, R0, 0x7c, P0 ;  /* 0x0000007c00007807 */ /* 0x000fd20000000000 */
.L_x_34440:
[----:B------:R-:W-:Y:S05]  /*9300*/  BSYNC B0 ;  /* 0x0000000000007941 */ /* 0x000fea0003800000 */
.L_x_34438:
[----:B------:R-:W-:-:S04]  /*9310*/  LOP3.LUT R4, R19, 0x80000000, RZ, 0xc0, !PT ;  /* 0x8000000013047812 */ /* 0x000fc800078ec0ff */
[----:B------:R-:W-:-:S04]  /*9320*/  SHF.R.U32.HI R5, RZ, 0x18, R4 ;  /* 0x00000018ff057819 */ /* 0x000fc80000011604 */
[----:B------:R-:W-:-:S05]  /*9330*/  LOP3.LUT R5, R0, R5, RZ, 0xfc, !PT ;  /* 0x0000000500057212 */ /* 0x000fca00078efcff */
[----:B------:R-:W-:Y:S01]  /*9340*/  STG.E.U8 desc[UR36][R2.64], R5 ;  /* 0x0000000502007986 */ /* 0x000fe2000c101124 */
[----:B------:R-:W-:Y:S05]  /*9350*/  EXIT ;  /* 0x000000000000794d */ /* 0x000fea0003800000 */
.L_x_34434:
[----:B-----5:R-:W-:-:S05]  /*9360*/  HADD2.F32 R0, -RZ, R19.H0_H0 ;  /* 0x20000013ff007230 */ /* 0x020fca0000004100 */
[----:B------:R-:W-:-:S05]  /*9370*/  F2FP.BF16.F32.PACK_AB R0, RZ, R0 ;  /* 0x00000000ff00723e */ /* 0x000fca00000010ff */
[----:B------:R-:W-:Y:S01]  /*9380*/  STG.E.U16 desc[UR36][R2.64], R0 ;  /* 0x0000000002007986 */ /* 0x000fe2000c101524 */
[----:B------:R-:W-:Y:S05]  /*9390*/  EXIT ;  /* 0x000000000000794d */ /* 0x000fea0003800000 */
.L_x_34431:
        /* <DEDUP_REMOVED lines=10> */
[----:B--2---:R-:W-:Y:S01]  /*9440*/  STG.E.U16 desc[UR36][R2.64], R5 ;  /* 0x0000000502007986 */ /* 0x004fe2000c101524 */
[----:B------:R-:W-:Y:S05]  /*9450*/  EXIT ;  /* 0x000000000000794d */ /* 0x000fea0003800000 */
.L_x_34443:
        /* <DEDUP_REMOVED lines=17> */
.L_x_34446:
[----:B------:R-:W-:-:S04]  /*9570*/  LOP3.LUT R0, R19, 0x80000000, RZ, 0xc0, !PT ;  /* 0x8000000013007812 */ /* 0x000fc800078ec0ff */
[----:B------:R-:W-:-:S04]  /*9580*/  SHF.R.U32.HI R5, RZ, 0x18, R0 ;  /* 0x00000018ff057819 */ /* 0x000fc80000011600 */
[----:B------:R-:W-:-:S04]  /*9590*/  LOP3.LUT R4, R4, R5, RZ, 0xfc, !PT ;  /* 0x0000000504047212 */ /* 0x000fc800078efcff */
[----:B------:R-:W-:-:S07]  /*95a0*/  PRMT R0, R4, 0x7610, R0 ;  /* 0x0000761004007816 */ /* 0x000fce0000000000 */
.L_x_34445:
[----:B------:R-:W-:Y:S05]  /*95b0*/  BSYNC B0 ;  /* 0x0000000000007941 */ /* 0x000fea0003800000 */
.L_x_34444:
[----:B------:R-:W-:Y:S01]  /*95c0*/  STG.E.U8 desc[UR36][R2.64], R0 ;  /* 0x0000000002007986 */ /* 0x000fe2000c101124 */
[----:B------:R-:W-:Y:S05]  /*95d0*/  EXIT ;  /* 0x000000000000794d */ /* 0x000fea0003800000 */
.L_x_34442:
        /* <DEDUP_REMOVED lines=17> */
.L_x_34449:
[----:B------:R-:W-:-:S04]  /*96f0*/  LOP3.LUT R0, R19, 0x80000000, RZ, 0xc0, !PT ;  /* 0x8000000013007812 */ /* 0x000fc800078ec0ff */
[----:B------:R-:W-:-:S04]  /*9700*/  SHF.R.U32.HI R5, RZ, 0x18, R0 ;  /* 0x00000018ff057819 */ /* 0x000fc80000011600 */
[----:B------:R-:W-:-:S04]  /*9710*/  LOP3.LUT R4, R4, R5, RZ, 0xfc, !PT ;  /* 0x0000000504047212 */ /* 0x000fc800078efcff */
[----:B------:R-:W-:-:S07]  /*9720*/  PRMT R0, R4, 0x7610, R0 ;  /* 0x0000761004007816 */ /* 0x000fce0000000000 */
.L_x_34448:
[----:B------:R-:W-:Y:S05]  /*9730*/  BSYNC B0 ;  /* 0x0000000000007941 */ /* 0x000fea0003800000 */
.L_x_34447:
[----:B------:R-:W-:Y:S01]  /*9740*/  STG.E.U8 desc[UR36][R2.64], R0 ;  /* 0x0000000002007986 */ /* 0x000fe2000c101124 */
[----:B------:R-:W-:Y:S05]  /*9750*/  EXIT ;  /* 0x000000000000794d */ /* 0x000fea0003800000 */
.L_x_34441:
        /* <DEDUP_REMOVED lines=22> */
.L_x_34424:
[----:B------:R-:W-:Y:S01]  /*98c0*/  MOV R0, 0x0 ;  /* 0x0000000000007802 */ /* 0x000fe20000000f00 */
[----:B------:R-:W-:Y:S01]  /*98d0*/  ULDC.64 UR4, c[0x4][0x178] ;  /* 0x01005e0000047ab9 */ /* 0x000fe20000000a00 */
[----:B------:R-:W-:Y:S01]  /*98e0*/  ULDC.64 UR6, c[0x4][0x80] ;  /* 0x0100200000067ab9 */ /* 0x000fe20000000a00 */
[----:B------:R-:W-:Y:S01]  /*98f0*/  IMAD.U32 R4, RZ, RZ, UR4 ;  /* 0x00000004ff047e24 */ /* 0x000fe2000f8e00ff */
[----:B------:R2:W3:Y:S01]  /*9900*/  LDC.64 R2, c[0x4][R0] ;  /* 0x0100000000027b82 */ /* 0x0004e20000000a00 */
[----:B------:R-:W-:Y:S01]  /*9910*/  IMAD.U32 R5, RZ, RZ, UR5 ;  /* 0x00000005ff057e24 */ /* 0x000fe2000f8e00ff */
[----:B------:R-:W-:Y:S01]  /*9920*/  ULDC.64 UR4, c[0x4][0x180] ;  /* 0x0100600000047ab9 */ /* 0x000fe20000000a00 */
[----:B-1----:R-:W-:Y:S02]  /*9930*/  IMAD.U32 R10, RZ, RZ, UR6 ;  /* 0x00000006ff0a7e24 */ /* 0x002fe4000f8e00ff */
[----:B------:R-:W-:Y:S02]  /*9940*/  IMAD.U32 R6, RZ, RZ, UR4 ;  /* 0x00000004ff067e24 */ /* 0x000fe4000f8e00ff */
[----:B------:R-:W-:-:S02]  /*9950*/  IMAD.U32 R7, RZ, RZ, UR5 ;  /* 0x00000005ff077e24 */ /* 0x000fc4000f8e00ff */
[----:B------:R-:W-:Y:S02]  /*9960*/  IMAD.U32 R11, RZ, RZ, UR7 ;  /* 0x00000007ff0b7e24 */ /* 0x000fe4000f8e00ff */
[----:B------:R-:W-:Y:S02]  /*9970*/  IMAD.MOV.U32 R8, RZ, RZ, 0x65 ;  /* 0x00000065ff087424 */ /* 0x000fe400078e00ff */
[----:B0-----:R-:W-:Y:S02]  /*9980*/  IMAD.MOV.U32 R12, RZ, RZ, 0x1 ;  /* 0x00000001ff0c7424 */ /* 0x001fe400078e00ff */
[----:B--2---:R-:W-:-:S07]  /*9990*/  IMAD.MOV.U32 R13, RZ, RZ, RZ ;  /* 0x000000ffff0d7224 */ /* 0x004fce00078e00ff */
[----:B------:R-:W-:-:S07]  /*99a0*/  LEPC R20, `(.L_x_34452) ;  /* 0x000000001014794e */ /* 0x000fce0000000000 */
[----:B---3-5:R-:W-:Y:S05]  /*99b0*/  CALL.ABS.NOINC R2 ;  /* 0x0000000002007343 */ /* 0x028fea0003c00000 */
.L_x_34452:
[----:B------:R-:W-:Y:S05]  /*99c0*/  EXIT ;  /* 0x000000000000794d */ /* 0x000fea0003800000 */
.L_x_34451:
[----:B-----5:R-:W-:-:S06]  /*99d0*/  HADD2.F32 R4, -RZ, R19.H0_H0 ;  /* 0x20000013ff047230 */ /* 0x020fcc0000004100 */
[----:B------:R-:W2:Y:S02]  /*99e0*/  F2I.U64.TRUNC R4, R4 ;  /* 0x0000000400047311 */ /* 0x000ea4000020d800 */
[----:B--2---:R-:W-:Y:S01]  /*99f0*/  STG.E.64 desc[UR36][R2.64], R4 ;  /* 0x0000000402007986 */ /* 0x004fe2000c101b24 */
[----:B------:R-:W-:Y:S05]  /*9a00*/  EXIT ;  /* 0x000000000000794d */ /* 0x000fea0003800000 */
.L_x_34450:
[----:B-----5:R-:W-:-:S06]  /*9a10*/  HADD2.F32 R19, -RZ, R19.H0_H0 ;  /* 0x20000013ff137230 */ /* 0x020fcc0000004100 */
[----:B------:R-:W2:Y:S02]  /*9a20*/  F2I.FTZ.U32.TRUNC.NTZ R19, R19 ;  /* 0x0000001300137305 */ /* 0x000ea4000021f000 */
[----:B--2---:R-:W-:Y:S01]  /*9a30*/  STG.E desc[UR36][R2.64], R19 ;  /* 0x0000001302007986 */ /* 0x004fe2000c101924 */
[----:B------:R-:W-:Y:S05]  /*9a40*/  EXIT ;  /* 0x000000000000794d */ /* 0x000fea0003800000 */
.L_x_34453:
        /* <DEDUP_REMOVED lines=11> */
.L_x_57515:


//--------------------- .text._ZN2at6native18elementwise_kernelILi128ELi4EZNS0_22gpu_kernel_impl_nocastINS0_13BUnaryFunctorIN3c104HalfES5_S5_ZZZNS0_21remainder_kernel_cudaERNS_18TensorIteratorBaseEENKUlvE0_clEvENKUlvE1_clEvEUlS5_S5_E_EEEEvS7_RKT_EUliE_EEviT1_ --------------------------
	.section	.text._ZN2at6native18elementwise_kernelILi128ELi4EZNS0_22gpu_kernel_impl_nocastINS0_13BUnaryFunctorIN3c104HalfES5_S5_ZZZNS0_21remainder_kernel_cudaERNS_18TensorIteratorBaseEENKUlvE0_clEvENKUlvE1_clEvEUlS5_S5_E_EEEEvS7_RKT_EUliE_EEviT1_,"ax",@progbits
	.align	128
        .global         _ZN2at6native18elementwise_kernelILi128ELi4EZNS0_22gpu_kernel_impl_nocastINS0_13BUnaryFunctorIN3c104HalfES5_S5_ZZZNS0_21remainder_kernel_cudaERNS_18TensorIteratorBaseEENKUlvE0_clEvENKUlvE1_clEvEUlS5_S5_E_EEEEvS7_RKT_EUliE_EEviT1_
        .type           _ZN2at6native18elementwise_kernelILi128ELi4EZNS0_22gpu_kernel_impl_nocastINS0_13BUnaryFunctorIN3c104HalfES5_S5_ZZZNS0_21remainder_kernel_cudaERNS_18TensorIteratorBaseEENKUlvE0_clEvENKUlvE1_clEvEUlS5_S5_E_EEEEvS7_RKT_EUliE_EEviT1_,@function
        .size           _ZN2at6native18elementwise_kernelILi128ELi4EZNS0_22gpu_kernel_impl_nocastINS0_13BUnaryFunctorIN3c104HalfES5_S5_ZZZNS0_21remainder_kernel_cudaERNS_18TensorIteratorBaseEENKUlvE0_clEvENKUlvE1_clEvEUlS5_S5_E_EEEEvS7_RKT_EUliE_EEviT1_,(.L_x_57516 - _ZN2at6native18elementwise_kernelILi128ELi4EZNS0_22gpu_kernel_impl_nocastINS0_13BUnaryFunctorIN3c104HalfES5_S5_ZZZNS0_21remainder_kernel_cudaERNS_18TensorIteratorBaseEENKUlvE0_clEvENKUlvE1_clEvEUlS5_S5_E_EEEEvS7_RKT_EUliE_EEviT1_)
        .other          _ZN2at6native18elementwise_kernelILi128ELi4EZNS0_22gpu_kernel_impl_nocastINS0_13BUnaryFunctorIN3c104HalfES5_S5_ZZZNS0_21remainder_kernel_cudaERNS_18TensorIteratorBaseEENKUlvE0_clEvENKUlvE1_clEvEUlS5_S5_E_EEEEvS7_RKT_EUliE_EEviT1_,@"STO_CUDA_ENTRY STV_DEFAULT"
_ZN2at6native18elementwise_kernelILi128ELi4EZNS0_22gpu_kernel_impl_nocastINS0_13BUnaryFunctorIN3c104HalfES5_S5_ZZZNS0_21remainder_kernel_cudaERNS_18TensorIteratorBaseEENKUlvE0_clEvENKUlvE1_clEvEUlS5_S5_E_EEEEvS7_RKT_EUliE_EEviT1_:
.text._ZN2at6native18elementwise_kernelILi128ELi4EZNS0_22gpu_kernel_impl_nocastINS0_13BUnaryFunctorIN3c104HalfES5_S5_ZZZNS0_21remainder_kernel_cudaERNS_18TensorIteratorBaseEENKUlvE0_clEvENKUlvE1_clEvEUlS5_S5_E_EEEEvS7_RKT_EUliE_EEviT1_:
        /* <DEDUP_REMOVED lines=312> */
.L_x_34456:
[----:B------:R-:W-:Y:S02]  /*1380*/  ULDC.64 UR8, c[0x0][0x418] ;  /* 0x0001060000087ab9 */ /* 0x000fe40000000a00 */
[----:B------:R-:W-:-:S04]  /*1390*/  IADD3 R8, P0, R0, UR8, RZ ;  /* 0x0000000800087c10 */ /* 0x000fc8000ff1e0ff */
[----:B------:R-:W-:Y:S01]  /*13a0*/  IADD3.X R9, RZ, UR9, RZ, P0, !PT ;  /* 0x00000009ff097c10 */ /* 0x000fe200087fe4ff */
[----:B------:R-:W0:Y:S01]  /*13b0*/  LDC.U16 R2, c[0x0][0x422] ;  /* 0x00010880ff027b82 */ /* 0x000e220000000400 */
[----:B------:R-:W-:-:S03]  /*13c0*/  ULDC.64 UR8, c[0x0][0x410] ;  /* 0x0001040000087ab9 */ /* 0x000fc60000000a00 */
[----:B------:R-:W2:Y:S01]  /*13d0*/  LDG.E.U16 R7, desc[UR4][R8.64] ;  /* 0x0000000408077981 */ /* 0x000ea2000c1e1500 */
[----:B------:R-:W-:Y:S01]  /*13e0*/  IADD3 R4, P1, R5, UR8, RZ ;  /* 0x0000000805047c10 */ /* 0x000fe2000ff3e0ff */
[----:B------:R-:W-:Y:S04]  /*13f0*/  BSSY B0, `(.L_x_34457) ;  /* 0x0000043000007945 */ /* 0x000fe80003800000 */
[----:B------:R-:W-:Y:S02]  /*1400*/  IMAD.X R5, RZ, RZ, UR9, P1 ;  /* 0x00000009ff057e24 */ /* 0x000fe400088e06ff */
        /* <DEDUP_REMOVED lines=28> */
.L_x_34462:
[----:B------:R-:W-:Y:S01]  /*15d0*/  FSETP.GEU.FTZ.AND P0, PT, R9, -R0, PT ;  /* 0x800000000900720b */ /* 0x000fe20003f1e000 */
[----:B------:R-:W-:-:S12]  /*15e0*/  FADD.FTZ R6, R6, -1 ;  /* 0xbf80000006067421 */ /* 0x000fd80000010000 */
[----:B------:R-:W-:-:S07]  /*15f0*/  @!P0 FADD.FTZ R6, R6, -1 ;  /* 0xbf80000006068421 */ /* 0x000fce0000010000 */
.L_x_34461:
[----:B------:R-:W-:Y:S05]  /*1600*/  BSYNC B2 ;  /* 0x0000000000027941 */ /* 0x000fea0003800000 */
.L_x_34460:
[----:B------:R-:W-:Y:S01]  /*1610*/  FFMA.FTZ R11, -R0, R6, R11 ;  /* 0x00000006000b7223 */ /* 0x000fe2000001010b */
[----:B------:R-:W-:Y:S06]  /*1620*/  BRA `(.L_x_34458) ;  /* 0x00000000007c7947 */ /* 0x000fec0003800000 */
.L_x_34459:
        /* <DEDUP_REMOVED lines=15> */
.L_x_34465:
        /* <DEDUP_REMOVED lines=13> */
.L_x_34464:
[----:B------:R-:W-:Y:S05]  /*17f0*/  BSYNC B2 ;  /* 0x0000000000027941 */ /* 0x000fea0003800000 */
.L_x_34463:
[----:B------:R-:W-:-:S04]  /*1800*/  FMUL.FTZ R11, R6, 1.1920928955078125e-07 ;  /* 0x34000000060b7820 */ /* 0x000fc80000410000 */
[----:B------:R-:W-:-:S07]  /*1810*/  FMUL.FTZ R11, R12, R11 ;  /* 0x0000000b0c0b7220 */ /* 0x000fce0000410000 */
.L_x_34458:
[----:B------:R-:W-:Y:S05]  /*1820*/  BSYNC B0 ;  /* 0x0000000000007941 */ /* 0x000fea0003800000 */
.L_x_34457:
        /* <DEDUP_REMOVED lines=9> */
[----:B------:R-:W-:-:S05]  /*18c0*/  F2FP.F16.F32.PACK_AB R0, RZ, R0 ;  /* 0x00000000ff00723e */ /* 0x000fca00000000ff */
[----:B------:R1:W-:Y:S02]  /*18d0*/  STG.E.U16 desc[UR4][R4.64], R0 ;  /* 0x0000000004007986 */ /* 0x0003e4000c101504 */
.L_x_34455:
[----:B------:R-:W-:Y:S05]  /*18e0*/  BSYNC B1 ;  /* 0x0000000000017941 */ /* 0x000fea0003800000 */
.L_x_34454:
[----:B------:R-:W-:Y:S01]  /*18f0*/  ISETP.GE.AND P0, PT, R3, UR6, PT ;  /* 0x0000000603007c0c */ /* 0x000fe2000bf06270 */
[----:B------:R-:W-:-:S12]  /*1900*/  BSSY B0, `(.L_x_34466) ;  /* 0x000030c000007945 */ /* 0x000fd80003800000 */
[----:B------:R-:W-:Y:S05]  /*1910*/  @P0 BRA `(.L_x_34467) ;  /* 0x0000003000280947 */ /* 0x000fea0003800000 */
[----:B-1----:R-:W1:Y:S01]  /*1920*/  LDC R4, c[0x0][0x218] ;  /* 0x00008600ff047b82 */ /* 0x002e620000000800 */
        /* <DEDUP_REMOVED lines=301> */
.L_x_34468:
        /* <DEDUP_REMOVED lines=37> */
.L_x_34474:
[----:B------:R-:W-:Y:S01]  /*2e50*/  FSETP.GEU.FTZ.AND P0, PT, R11, -R8, PT ;  /* 0x800000080b00720b */ /* 0x000fe20003f1e000 */
[----:B------:R-:W-:-:S12]  /*2e60*/  FADD.FTZ R9, R9, -1 ;  /* 0xbf80000009097421 */ /* 0x000fd80000010000 */
[----:B------:R-:W-:-:S07]  /*2e70*/  @!P0 FADD.FTZ R9, R9, -1 ;  /* 0xbf80000009098421 */ /* 0x000fce0000010000 */
.L_x_34473:
[----:B------:R-:W-:Y:S05]  /*2e80*/  BSYNC B2 ;  /* 0x0000000000027941 */ /* 0x000fea0003800000 */
.L_x_34472:
[----:B------:R-:W-:Y:S01]  /*2e90*/  FFMA.FTZ R0, -R8, R9, R0 ;  /* 0x0000000908007223 */ /* 0x000fe20000010100 */
[----:B------:R-:W-:Y:S06]  /*2ea0*/  BRA `(.L_x_34470) ;  /* 0x00000000007c7947 */ /* 0x000fec0003800000 */
.L_x_34471:
        /* <DEDUP_REMOVED lines=15> */
.L_x_34477:
        /* <DEDUP_REMOVED lines=13> */
.L_x_34476:
[----:B------:R-:W-:Y:S05]  /*3070*/  BSYNC B2 ;  /* 0x0000000000027941 */ /* 0x000fea0003800000 */
.L_x_34475:
[----:B------:R-:W-:-:S04]  /*3080*/  FMUL.FTZ R9, R6, 1.1920928955078125e-07 ;  /* 0x3400000006097820 */ /* 0x000fc80000410000 */
[----:B------:R-:W-:-:S07]  /*3090*/  FMUL.FTZ R0, R10, R9 ;  /* 0x000000090a007220 */ /* 0x000fce0000410000 */
.L_x_34470:
[----:B------:R-:W-:Y:S05]  /*30a0*/  BSYNC B1 ;  /* 0x0000000000017941 */ /* 0x000fea0003800000 */
.L_x_34469:
        /* <DEDUP_REMOVED lines=315> */
.L_x_34478:
        /* <DEDUP_REMOVED lines=8> */
[----:B------:R-:W-:Y:S02]  /*44e0*/  IMAD.X R5, RZ, RZ, UR9, P1 ;  /* 0x00000009ff057e24 */ /* 0x000fe400088e06ff */
[----:B-1----:R-:W-:Y:S02]  /*44f0*/  HADD2.F32 R2, -RZ, R2.H0_H0 ;  /* 0x20000002ff027230 */ /* 0x002fe40000004100 */
        /* <DEDUP_REMOVED lines=27> */
.L_x_34484:
[----:B------:R-:W-:Y:S01]  /*46b0*/  FSETP.GEU.FTZ.AND P0, PT, R11, -R8, PT ;  /* 0x800000080b00720b */ /* 0x000fe20003f1e000 */
[----:B------:R-:W-:-:S12]  /*46c0*/  FADD.FTZ R9, R9, -1 ;  /* 0xbf80000009097421 */ /* 0x000fd80000010000 */
[----:B------:R-:W-:-:S07]  /*46d0*/  @!P0 FADD.FTZ R9, R9, -1 ;  /* 0xbf80000009098421 */ /* 0x000fce0000010000 */
.L_x_34483:
[----:B------:R-:W-:Y:S05]  /*46e0*/  BSYNC B2 ;  /* 0x0000000000027941 */ /* 0x000fea0003800000 */
.L_x_34482:
[----:B------:R-:W-:Y:S01]  /*46f0*/  FFMA.FTZ R0, -R8, R9, R0 ;  /* 0x0000000908007223 */ /* 0x000fe20000010100 */
[----:B------:R-:W-:Y:S06]  /*4700*/  BRA `(.L_x_34480) ;  /* 0x00000000007c7947 */ /* 0x000fec0003800000 */
.L_x_34481:
        /* <DEDUP_REMOVED lines=15> */
.L_x_34487:
        /* <DEDUP_REMOVED lines=13> */
.L_x_34486:
[----:B------:R-:W-:Y:S05]  /*48d0*/  BSYNC B2 ;  /* 0x0000000000027941 */ /* 0x000fea0003800000 */
.L_x_34485:
[----:B------:R-:W-:-:S04]  /*48e0*/  FMUL.FTZ R9, R6, 1.1920928955078125e-07 ;  /* 0x3400000006097820 */ /* 0x000fc80000410000 */
[----:B------:R-:W-:-:S07]  /*48f0*/  FMUL.FTZ R0, R10, R9 ;  /* 0x000000090a007220 */ /* 0x000fce0000410000 */
.L_x_34480:
[----:B------:R-:W-:Y:S05]  /*4900*/  BSYNC B1 ;  /* 0x0000000000017941 */ /* 0x000fea0003800000 */
.L_x_34479:
        /* <DEDUP_REMOVED lines=11> */
.L_x_34467:
[----:B------:R-:W-:Y:S05]  /*49c0*/  BSYNC B0 ;  /* 0x0000000000007941 */ /* 0x000fea0003800000 */
.L_x_34466:
[----:B------:R-:W-:-:S13]  /*49d0*/  ISETP.GE.AND P0, PT, R3, UR6, PT ;  /* 0x0000000603007c0c */ /* 0x000fda000bf06270 */
[----:B------:R-:W-:Y:S05]  /*49e0*/  @P0 EXIT ;  /* 0x000000000000094d */ /* 0x000fea0003800000 */
[----:B-123--:R-:W1:Y:S01]  /*49f0*/  LDC R4, c[0x0][0x218] ;  /* 0x00008600ff047b82 */ /* 0x00ee620000000800 */
[----:B------:R-:W-:Y:S01]  /*4a00*/  HFMA2.MMA R5, -RZ, RZ, 0, 0 ;  /* 0x00000000ff057435 */ /* 0x000fe200000001ff */
[----:B------:R-:W-:Y:S02]  /*4a10*/  MOV R0, RZ ;  /* 0x000000ff00007202 */ /* 0x000fe40000000f00 */
[----:B-1----:R-:W-:-:S13]  /*4a20*/  ISETP.NE.AND P0, PT, R4, RZ, PT ;  /* 0x000000ff0400720c */ /* 0x002fda0003f05270 */
[----:B------:R-:W-:Y:S05]  /*4a30*/  @!P0 BRA `(.L_x_34488) ;  /* 0x0000001000a48947 */ /* 0x000fea0003800000 */
        /* <DEDUP_REMOVED lines=284> */
[----:B------:R-:W-:Y:S02]  /*5c00*/  ULDC.64 UR6, c[0x0][0x400] ;  /* 0x0001000000067ab9 */ /* 0x000fe40000000a00 */
[----:B------:R-:W-:-:S04]  /*5c10*/  IMAD.MOV R9, RZ, RZ, -R7 ;  /* 0x000000ffff097224 */ /* 0x000fc800078e0a07 */
        /* <DEDUP_REMOVED lines=11> */
.L_x_34488:
        /* <DEDUP_REMOVED lines=37> */
.L_x_34494:
[----:B------:R-:W-:Y:S01]  /*5f20*/  FSETP.GEU.FTZ.AND P0, PT, R9, -R8, PT ;  /* 0x800000080900720b */ /* 0x000fe20003f1e000 */
[----:B------:R-:W-:-:S12]  /*5f30*/  FADD.FTZ R5, R5, -1 ;  /* 0xbf80000005057421 */ /* 0x000fd80000010000 */
[----:B------:R-:W-:-:S07]  /*5f40*/  @!P0 FADD.FTZ R5, R5, -1 ;  /* 0xbf80000005058421 */ /* 0x000fce0000010000 */
.L_x_34493:
[----:B------:R-:W-:Y:S05]  /*5f50*/  BSYNC B1 ;  /* 0x0000000000017941 */ /* 0x000fea0003800000 */
.L_x_34492:
[----:B------:R-:W-:Y:S01]  /*5f60*/  FFMA.FTZ R0, -R8, R5, R0 ;  /* 0x0000000508007223 */ /* 0x000fe20000010100 */
[----:B------:R-:W-:Y:S06]  /*5f70*/  BRA `(.L_x_34490) ;  /* 0x00000000007c7947 */ /* 0x000fec0003800000 */
.L_x_34491:
        /* <DEDUP_REMOVED lines=15> */
.L_x_34497:
        /* <DEDUP_REMOVED lines=13> */
.L_x_34496:
[----:B------:R-:W-:Y:S05]  /*6140*/  BSYNC B1 ;  /* 0x0000000000017941 */ /* 0x000fea0003800000 */
.L_x_34495:
[----:B------:R-:W-:-:S04]  /*6150*/  FMUL.FTZ R0, R5, 1.1920928955078125e-07 ;  /* 0x3400000005007820 */ /* 0x000fc80000410000 */
[----:B------:R-:W-:-:S07]  /*6160*/  FMUL.FTZ R0, R11, R0 ;  /* 0x000000000b007220 */ /* 0x000fce0000410000 */
.L_x_34490:
[----:B------:R-:W-:Y:S05]  /*6170*/  BSYNC B0 ;  /* 0x0000000000007941 */ /* 0x000fea0003800000 */
.L_x_34489:
        /* <DEDUP_REMOVED lines=8> */
[----:B------:R-:W-:-:S05]  /*6200*/  F2FP.F16.F32.PACK_AB R7, RZ, R7 ;  /* 0x00000007ff07723e */ /* 0x000fca00000000ff */
[----:B------:R-:W-:Y:S01]  /*6210*/  STG.E.U16 desc[UR4][R2.64], R7 ;  /* 0x0000000702007986 */ /* 0x000fe2000c101504 */
[----:B------:R-:W-:Y:S05]  /*6220*/  EXIT ;  /* 0x000000000000794d */ /* 0x000fea0003800000 */
.L_x_34498:
        /* <DEDUP_REMOVED lines=13> */
.L_x_57516:


//--------------------- .text._ZN2at6native27unrolled_elementwise_kernelINS0_13BUnaryFunctorIN3c104HalfES4_S4_ZZZNS0_21remainder_kernel_cudaERNS_18TensorIteratorBaseEENKUlvE0_clEvENKUlvE1_clEvEUlS4_S4_E_EESt5arrayIPcLm2EELi4E23TrivialOffsetCalculatorILi1EjESF_NS0_6memory15LoadWithoutCastENSG_16StoreWithoutCastEEEviT_T0_T2_T3_T4_T5_ --------------------------
	.section	.text._ZN2at6native27unrolled_elementwise_kernelINS0_13BUnaryFunctorIN3c104HalfES4_S4_ZZZNS0_21remainder_kernel_cudaERNS_18TensorIteratorBaseEENKUlvE0_clEvENKUlvE1_clEvEUlS4_S4_E_EESt5arrayIPcLm2EELi4E23TrivialOffsetCalculatorILi1EjESF_NS0_6memory15LoadWithoutCastENSG_16StoreWithoutCastEEEviT_T0_T2_T3_T4_T5_,"ax",@progbits
	.align	128
        .global         _ZN2at6native27unrolled_elementwise_kernelINS0_13BUnaryFunctorIN3c104HalfES4_S4_ZZZNS0_21remainder_kernel_cudaERNS_18TensorIteratorBaseEENKUlvE0_clEvENKUlvE1_clEvEUlS4_S4_E_EESt5arrayIPcLm2EELi4E23TrivialOffsetCalculatorILi1EjESF_NS0_6memory15LoadWithoutCastENSG_16StoreWithoutCastEEEviT_T0_T2_T3_T4_T5_
        .type           _ZN2at6native27unrolled_elementwise_kernelINS0_13BUnaryFunctorIN3c104HalfES4_S4_ZZZNS0_21remainder_kernel_cudaERNS_18TensorIteratorBaseEENKUlvE0_clEvENKUlvE1_clEvEUlS4_S4_E_EESt5arrayIPcLm2EELi4E23TrivialOffsetCalculatorILi1EjESF_NS0_6memory15LoadWithoutCastENSG_16StoreWithoutCastEEEviT_T0_T2_T3_T4_T5_,@function
        .size           _ZN2at6native27unrolled_elementwise_kernelINS0_13BUnaryFunctorIN3c104HalfES4_S4_ZZZNS0_21remainder_kernel_cudaERNS_18TensorIteratorBaseEENKUlvE0_clEvENKUlvE1_clEvEUlS4_S4_E_EESt5arrayIPcLm2EELi4E23TrivialOffsetCalculatorILi1EjESF_NS0_6memory15LoadWithoutCastENSG_16StoreWithoutCastEEEviT_T0_T2_T3_T4_T5_,(.L_x_57517 - _ZN2at6native27unrolled_elementwise_kernelINS0_13BUnaryFunctorIN3c104HalfES4_S4_ZZZNS0_21remainder_kernel_cudaERNS_18TensorIteratorBaseEENKUlvE0_clEvENKUlvE1_clEvEUlS4_S4_E_EESt5arrayIPcLm2EELi4E23TrivialOffsetCalculatorILi1EjESF_NS0_6memory15LoadWithoutCastENSG_16StoreWithoutCastEEEviT_T0_T2_T3_T4_T5_)
        .other          _ZN2at6native27unrolled_elementwise_kernelINS0_13BUnaryFunctorIN3c104HalfES4_S4_ZZZNS0_21remainder_kernel_cudaERNS_18TensorIteratorBaseEENKUlvE0_clEvENKUlvE1_clEvEUlS4_S4_E_EESt5arrayIPcLm2EELi4E23TrivialOffsetCalculatorILi1EjESF_NS0_6memory15LoadWithoutCastENSG_16StoreWithoutCastEEEviT_T0_T2_T3_T4_T5_,@"STO_CUDA_ENTRY STV_DEFAULT"
_ZN2at6native27unrolled_elementwise_kernelINS0_13BUnaryFunctorIN3c104HalfES4_S4_ZZZNS0_21remainder_kernel_cudaERNS_18TensorIteratorBaseEENKUlvE0_clEvENKUlvE1_clEvEUlS4_S4_E_EESt5arrayIPcLm2EELi4E23TrivialOffsetCalculatorILi1EjESF_NS0_6memory15LoadWithoutCastENSG_16StoreWithoutCastEEEviT_T0_T2_T3_T4_T5_:
.text._ZN2at6native27unrolled_elementwise_kernelINS0_13BUnaryFunctorIN3c104HalfES4_S4_ZZZNS0_21remainder_kernel_cudaERNS_18TensorIteratorBaseEENKUlvE0_clEvENKUlvE1_clEvEUlS4_S4_E_EESt5arrayIPcLm2EELi4E23TrivialOffsetCalculatorILi1EjESF_NS0_6memory15LoadWithoutCastENSG_16StoreWithoutCastEEEviT_T0_T2_T3_T4_T5_:
        /* <DEDUP_REMOVED lines=12> */
[----:B------:R-:W-:Y:S01]  /*00c0*/  @!P0 LEA R15, R3, R0, 0x9 ;  /* 0x00000000030f8211 */ /* 0x000fe200078e48ff */
[----:B------:R-:W-:Y:S01]  /*00d0*/  @!P0 VIADD R0, R0, 0x80 ;  /* 0x0000008000008836 */ /* 0x000fe20000000000 */
[----:B------:R-:W1:Y:S01]  /*00e0*/  @!P0 LDC.64 R10, c[0x0][0x220] ;  /* 0x00008800ff0a8b82 */ /* 0x000e620000000a00 */
[----:B0-----:R-:W-:-:S03]  /*00f0*/  @!P2 IMAD.WIDE.U32 R6, R5, 0x2, R6 ;  /* 0x000000020506a825 */ /* 0x001fc600078e0006 */
[----:B------:R-:W-:Y:S02]  /*0100*/  ISETP.GE.AND P3, PT, R0, R2, PT ;  /* 0x000000020000720c */ /* 0x000fe40003f66270 */
[----:B------:R-:W-:-:S11]  /*0110*/  PRMT R5, RZ, 0x7610, R5 ;  /* 0x00007610ff057816 */ /* 0x000fd60000000005 */
[----:B------:R-:W-:Y:S01]  /*0120*/  @!P3 IMAD R19, R3, 0x200, R0 ;  /* 0x000002000313b824 */ /* 0x000fe200078e0200 */
[----:B------:R-:W0:Y:S01]  /*0130*/  @!P3 LDC.64 R12, c[0x0][0x220] ;  /* 0x00008800ff0cbb82 */ /* 0x000e220000000a00 */
[----:B------:R-:W-:-:S05]  /*0140*/  @!P3 VIADD R0, R0, 0x80 ;  /* 0x000000800000b836 */ /* 0x000fca0000000000 */
[----:B------:R-:W-:Y:S01]  /*0150*/  ISETP.GE.AND P1, PT, R0, R2, PT ;  /* 0x000000020000720c */ /* 0x000fe20003f26270 */
[----:B-1----:R-:W-:-:S12]  /*0160*/  @!P0 IMAD.WIDE.U32 R10, R15, 0x2, R10 ;  /* 0x000000020f0a8825 */ /* 0x002fd800078e000a */
[----:B------:R-:W1:Y:S01]  /*0170*/  @!P1 LDC.64 R8, c[0x0][0x220] ;  /* 0x00008800ff089b82 */ /* 0x000e620000000a00 */
[----:B------:R-:W-:Y:S02]  /*0180*/  @!P1 LEA R17, R3, R0, 0x9 ;  /* 0x0000000003119211 */ /* 0x000fe400078e48ff */
[----:B------:R-:W-:Y:S01]  /*0190*/  PRMT R0, RZ, 0x7610, R0 ;  /* 0x00007610ff007816 */ /* 0x000fe20000000000 */
[----:B0-----:R-:W-:-:S05]  /*01a0*/  @!P3 IMAD.WIDE.U32 R14, R19, 0x2, R12 ;  /* 0x00000002130eb825 */ /* 0x001fca00078e000c */
[----:B------:R0:W5:Y:S01]  /*01b0*/  @!P2 LDG.E.U16 R0, desc[UR4][R6.64] ;  /* 0x000000040600a981 */ /* 0x000162000c1e1500 */
[--C-:B-1----:R-:W-:Y:S01]  /*01c0*/  @!P1 IMAD.WIDE.U32 R12, R17, 0x2, R8.reuse ;  /* 0x00000002110c9825 */ /* 0x102fe200078e0008 */
        /* <DEDUP_REMOVED lines=37> */
.L_x_34506:
[----:B------:R-:W-:Y:S01]  /*0420*/  FSETP.GEU.FTZ.AND P0, PT, R13, -R0, PT ;  /* 0x800000000d00720b */ /* 0x000fe20003f1e000 */
[----:B------:R-:W-:-:S12]  /*0430*/  FADD.FTZ R10, R10, -1 ;  /* 0xbf8000000a0a7421 */ /* 0x000fd80000010000 */
[----:B------:R-:W-:-:S07]  /*0440*/  @!P0 FADD.FTZ R10, R10, -1 ;  /* 0xbf8000000a0a8421 */ /* 0x000fce0000010000 */
.L_x_34505:
[----:B------:R-:W-:Y:S05]  /*0450*/  BSYNC B2 ;  /* 0x0000000000027941 */ /* 0x000fea0003800000 */
.L_x_34504:
[----:B------:R-:W-:Y:S01]  /*0460*/  FFMA.FTZ R11, -R0, R10, R11 ;  /* 0x0000000a000b7223 */ /* 0x000fe2000001010b */
[----:B------:R-:W-:Y:S06]  /*0470*/  BRA `(.L_x_34502) ;  /* 0x00000000007c7947 */ /* 0x000fec0003800000 */
.L_x_34503:
        /* <DEDUP_REMOVED lines=15> */
.L_x_34509:
        /* <DEDUP_REMOVED lines=13> */
.L_x_34508:
[----:B------:R-:W-:Y:S05]  /*0640*/  BSYNC B2 ;  /* 0x0000000000027941 */ /* 0x000fea0003800000 */
.L_x_34507:
[----:B0-----:R-:W-:-:S04]  /*0650*/  FMUL.FTZ R11, R10, 1.1920928955078125e-07 ;  /* 0x340000000a0b7820 */ /* 0x001fc80000410000 */
[----:B------:R-:W-:-:S07]  /*0660*/  FMUL.FTZ R11, R16, R11 ;  /* 0x0000000b100b7220 */ /* 0x000fce0000410000 */
.L_x_34502:
[----:B------:R-:W-:Y:S05]  /*0670*/  BSYNC B0 ;  /* 0x0000000000007941 */ /* 0x000fea0003800000 */
.L_x_34501:
        /* <DEDUP_REMOVED lines=9> */
.L_x_34500:
[----:B------:R-:W-:Y:S05]  /*0710*/  BSYNC B1 ;  /* 0x0000000000017941 */ /* 0x000fea0003800000 */
.L_x_34499:
[----:B0-----:R-:W-:Y:S01]  /*0720*/  VIADD R7, R4, 0x80 ;  /* 0x0000008004077836 */ /* 0x001fe20000000000 */
[----:B------:R-:W-:Y:S04]  /*0730*/  BSSY B1, `(.L_x_34510) ;  /* 0x0000050000017945 */ /* 0x000fe80003800000 */
        /* <DEDUP_REMOVED lines=32> */
.L_x_34517:
[----:B------:R-:W-:Y:S01]  /*0940*/  FSETP.GEU.FTZ.AND P0, PT, R13, -R14, PT ;  /* 0x8000000e0d00720b */ /* 0x000fe20003f1e000 */
[----:B------:R-:W-:-:S12]  /*0950*/  FADD.FTZ R11, R11, -1 ;  /* 0xbf8000000b0b7421 */ /* 0x000fd80000010000 */
[----:B------:R-:W-:-:S07]  /*0960*/  @!P0 FADD.FTZ R11, R11, -1 ;  /* 0xbf8000000b0b8421 */ /* 0x000fce0000010000 */
.L_x_34516:
[----:B------:R-:W-:Y:S05]  /*0970*/  BSYNC B2 ;  /* 0x0000000000027941 */ /* 0x000fea0003800000 */
.L_x_34515:
[----:B------:R-:W-:Y:S01]  /*0980*/  FFMA.FTZ R0, -R14, R11, R0 ;  /* 0x0000000b0e007223 */ /* 0x000fe20000010100 */
[----:B------:R-:W-:Y:S06]  /*0990*/  BRA `(.L_x_34513) ;  /* 0x00000000007c7947 */ /* 0x000fec0003800000 */
.L_x_34514:
        /* <DEDUP_REMOVED lines=15> */
.L_x_34520:
        /* <DEDUP_REMOVED lines=13> */
.L_x_34519:
[----:B------:R-:W-:Y:S05]  /*0b60*/  BSYNC B2 ;  /* 0x0000000000027941 */ /* 0x000fea0003800000 */
.L_x_34518:
[----:B------:R-:W-:-:S04]  /*0b70*/  FMUL.FTZ R11, R11, 1.1920928955078125e-07 ;  /* 0x340000000b0b7820 */ /* 0x000fc80000410000 */
[----:B------:R-:W-:-:S07]  /*0b80*/  FMUL.FTZ R0, R16, R11 ;  /* 0x0000000b10007220 */ /* 0x000fce0000410000 */
.L_x_34513:
[----:B------:R-:W-:Y:S05]  /*0b90*/  BSYNC B0 ;  /* 0x0000000000007941 */ /* 0x000fea0003800000 */
.L_x_34512:
        /* <DEDUP_REMOVED lines=9> */
.L_x_34511:
[----:B------:R-:W-:Y:S05]  /*0c30*/  BSYNC B1 ;  /* 0x0000000000017941 */ /* 0x000fea0003800000 */
.L_x_34510:
        /* <DEDUP_REMOVED lines=34> */
.L_x_34528:
[----:B------:R-:W-:Y:S01]  /*0e60*/  FSETP.GEU.FTZ.AND P0, PT, R10, -R12, PT ;  /* 0x8000000c0a00720b */ /* 0x000fe20003f1e000 */
[----:B------:R-:W-:-:S12]  /*0e70*/  FADD.FTZ R0, R0, -1 ;  /* 0xbf80000000007421 */ /* 0x000fd80000010000 */
[----:B------:R-:W-:-:S07]  /*0e80*/  @!P0 FADD.FTZ R0, R0, -1 ;  /* 0xbf80000000008421 */ /* 0x000fce0000010000 */
.L_x_34527:
[----:B------:R-:W-:Y:S05]  /*0e90*/  BSYNC B2 ;  /* 0x0000000000027941 */ /* 0x000fea0003800000 */
.L_x_34526:
[----:B------:R-:W-:Y:S01]  /*0ea0*/  FFMA.FTZ R13, -R12, R0, R13 ;  /* 0x000000000c0d7223 */ /* 0x000fe2000001010d */
[----:B------:R-:W-:Y:S06]  /*0eb0*/  BRA `(.L_x_34524) ;  /* 0x00000000007c7947 */ /* 0x000fec0003800000 */
.L_x_34525:
        /* <DEDUP_REMOVED lines=15> */
.L_x_34531:
        /* <DEDUP_REMOVED lines=13> */
.L_x_34530:
[----:B------:R-:W-:Y:S05]  /*1080*/  BSYNC B2 ;  /* 0x0000000000027941 */ /* 0x000fea0003800000 */
.L_x_34529:
[----:B------:R-:W-:-:S04]  /*1090*/  FMUL.FTZ R13, R10, 1.1920928955078125e-07 ;  /* 0x340000000a0d7820 */ /* 0x000fc80000410000 */
[----:B------:R-:W-:-:S07]  /*10a0*/  FMUL.FTZ R13, R14, R13 ;  /* 0x0000000d0e0d7220 */ /* 0x000fce0000410000 */
.L_x_34524:
[----:B------:R-:W-:Y:S05]  /*10b0*/  BSYNC B0 ;  /* 0x0000000000007941 */ /* 0x000fea0003800000 */
.L_x_34523:
        /* <DEDUP_REMOVED lines=9> */
.L_x_34522:
[----:B------:R-:W-:Y:S05]  /*1150*/  BSYNC B1 ;  /* 0x0000000000017941 */ /* 0x000fea0003800000 */
.L_x_34521:
        /* <DEDUP_REMOVED lines=34> */
.L_x_34539:
[----:B------:R-:W-:Y:S01]  /*1380*/  FSETP.GEU.FTZ.AND P0, PT, R13, -R14, PT ;  /* 0x8000000e0d00720b */ /* 0x000fe20003f1e000 */
[----:B------:R-:W-:-:S12]  /*1390*/  FADD.FTZ R11, R11, -1 ;  /* 0xbf8000000b0b7421 */ /* 0x000fd80000010000 */
[----:B------:R-:W-:-:S07]  /*13a0*/  @!P0 FADD.FTZ R11, R11, -1 ;  /* 0xbf8000000b0b8421 */ /* 0x000fce0000010000 */
.L_x_34538:
[----:B------:R-:W-:Y:S05]  /*13b0*/  BSYNC B2 ;  /* 0x0000000000027941 */ /* 0x000fea0003800000 */
.L_x_34537:
[----:B------:R-:W-:Y:S01]  /*13c0*/  FFMA.FTZ R0, -R14, R11, R0 ;  /* 0x0000000b0e007223 */ /* 0x000fe20000010100 */
[----:B------:R-:W-:Y:S06]  /*13d0*/  BRA `(.L_x_34535) ;  /* 0x00000000007c7947 */ /* 0x000fec0003800000 */
.L_x_34536:
[----:B------:R-:W-:Y:S01]  /*13e0*/  IADD3 R11, R13, -0xb800000, RZ ;  /* 0xf48000000d0b7810 */ /* 0x000fe20007ffe0ff */
[----:B------:R-:W-:Y:S01]  /*13f0*/  BSSY B2, `(.L_x_34540) ;  /* 0x000001b000027945 */ /* 0x000fe20003800000 */
[----:B------:R-:W-:Y:S02]  /*1400*/  FSETP.GT.FTZ.AND P0, PT, |R10|, RZ, PT ;  /* 0x000000ff0a00720b */ /* 0x000fe40003f14200 */
[----:B------:R-:W-:Y:S02]  /*1410*/  LOP3.LUT R11, R11, 0xff800000, RZ, 0xc0, !PT ;  /* 0xff8000000b0b7812 */ /* 0x000fe400078ec0ff */
[C---:B------:R-:W-:Y:S02]  /*1420*/  ISETP.GT.U32.OR P0, PT, R0.reuse, 0x7f7fffff, !P0 ;  /* 0x7f7fffff0000780c */ /* 0x040fe40004704470 */
[----:B-1----:R-:W-:Y:S01]  /*1430*/  LOP3.LUT R16, R13, 0xff800000, RZ, 0xc0, !PT ;  /* 0xff8000000d107812 */ /* 0x002fe200078ec0ff */
        /* <DEDUP_REMOVED lines=9> */
.L_x_34542:
        /* <DEDUP_REMOVED lines=13> */
.L_x_34541:
[----:B------:R-:W-:Y:S05]  /*15a0*/  BSYNC B2 ;  /* 0x0000000000027941 */ /* 0x000fea0003800000 */
.L_x_34540:
[----:B------:R-:W-:-:S04]  /*15b0*/  FMUL.FTZ R11, R11, 1.1920928955078125e-07 ;  /* 0x340000000b0b7820 */ /* 0x000fc80000410000 */
[----:B------:R-:W-:-:S07]  /*15c0*/  FMUL.FTZ R0, R16, R11 ;  /* 0x0000000b10007220 */ /* 0x000fce0000410000 */
.L_x_34535:
[----:B------:R-:W-:Y:S05]  /*15d0*/  BSYNC B0 ;  /* 0x0000000000007941 */ /* 0x000fea0003800000 */
.L_x_34534:
        /* <DEDUP_REMOVED lines=9> */
.L_x_34533:
[----:B------:R-:W-:Y:S05]  /*1670*/  BSYNC B1 ;  /* 0x0000000000017941 */ /* 0x000fea0003800000 */
.L_x_34532:
[----:B------:R-:W-:Y:S01]  /*1680*/  ISETP.GE.AND P0, PT, R4, R2, PT ;  /* 0x000000020400720c */ /* 0x000fe20003f06270 */
[----:B------:R-:W-:Y:S04]  /*1690*/  BSSY B0, `(.L_x_34543) ;  /* 0x0000017000007945 */ /* 0x000fe80003800000 */
[----:B------:R-:W-:Y:S08]  /*16a0*/  BSSY B1, `(.L_x_34544) ;  /* 0x000000f000017945 */ /* 0x000ff00003800000 */
[----:B------:R-:W-:Y:S05]  /*16b0*/  @P0 BRA `(.L_x_34545) ;  /* 0x0000000000340947 */ /* 0x000fea0003800000 */
[----:B------:R-:W2:Y:S01]  /*16c0*/  LDC.64 R10, c[0x0][0x218] ;  /* 0x00008600ff0a7b82 */ /* 0x000ea20000000a00 */
[----:B-----5:R-:W-:Y:S02]  /*16d0*/  IMAD R5, R3, 0x200, R4 ;  /* 0x0000020003057824 */ /* 0x020fe400078e0204 */
[----:B------:R-:W-:-:S05]  /*16e0*/  IMAD.MOV.U32 R4, RZ, RZ, R7 ;  /* 0x000000ffff047224 */ /* 0x000fca00078e0007 */
[----:B------:R-:W-:-:S13]  /*16f0*/  ISETP.GE.AND P0, PT, R4, R2, PT ;  /* 0x000000020400720c */ /* 0x000fda0003f06270 */
[----:B------:R-:W-:Y:S05]  /*1700*/  @P0 BREAK B1 ;  /* 0x0000000000010942 */ /* 0x000fea0003800000 */
[----:B--2---:R-:W-:-:S05]  /*1710*/  IMAD.WIDE.U32 R10, R5, 0x2, R10 ;  /* 0x00000002050a7825 */ /* 0x004fca00078e000a */
[----:B------:R2:W-:Y:S01]  /*1720*/  STG.E.U16 desc[UR4][R10.64], R6 ;  /* 0x000000060a007986 */ /* 0x0005e2000c101504 */
[----:B------:R-:W-:Y:S05]  /*1730*/  @P0 BRA `(.L_x_34546) ;  /* 0x0000000000300947 */ /* 0x000fea0003800000 */
[----:B--2---:R-:W2:Y:S01]  /*1740*/  LDC.64 R6, c[0x0][0x218] ;  /* 0x00008600ff067b82 */ /* 0x004ea20000000a00 */
[----:B------:R-:W-:Y:S01]  /*1750*/  LEA R5, R3, R4, 0x9 ;  /* 0x0000000403057211 */ /* 0x000fe200078e48ff */
[----:B------:R-:W-:-:S04]  /*1760*/  VIADD R4, R4, 0x80 ;  /* 0x0000008004047836 */ /* 0x000fc80000000000 */
[----:B--2---:R-:W-:-:S05]  /*1770*/  IMAD.WIDE.U32 R6, R5, 0x2, R6 ;  /* 0x0000000205067825 */ /* 0x004fca00078e0006 */
[----:B------:R2:W-:Y:S02]  /*1780*/  STG.E.U16 desc[UR4][R6.64], R9 ;  /* 0x0000000906007986 */ /* 0x0005e4000c101504 */
.L_x_34545:
[----:B------:R-:W-:Y:S05]  /*1790*/  BSYNC B1 ;  /* 0x0000000000017941 */ /* 0x000fea0003800000 */
.L_x_34544:
[----:B------:R-:W-:-:S13]  /*17a0*/  ISETP.GE.AND P0, PT, R4, R2, PT ;  /* 0x000000020400720c */ /* 0x000fda0003f06270 */
[----:B--2---:R-:W2:Y:S01]  /*17b0*/  @!P0 LDC.64 R6, c[0x0][0x218] ;  /* 0x00008600ff068b82 */ /* 0x004ea20000000a00 */
[----:B-----5:R-:W-:Y:S01]  /*17c0*/  @!P0 IMAD R5, R3, 0x200, R4 ;  /* 0x0000020003058824 */ /* 0x020fe200078e0204 */
[----:B------:R-:W-:-:S03]  /*17d0*/  @!P0 IADD3 R4, R4, 0x80, RZ ;  /* 0x0000008004048810 */ /* 0x000fc60007ffe0ff */
[----:B--2---:R-:W-:-:S05]  /*17e0*/  @!P0 IMAD.WIDE.U32 R6, R5, 0x2, R6 ;  /* 0x0000000205068825 */ /* 0x004fca00078e0006 */
[----:B------:R3:W-:Y:S02]  /*17f0*/  @!P0 STG.E.U16 desc[UR4][R6.64], R8 ;  /* 0x0000000806008986 */ /* 0x0007e4000c101504 */
.L_x_34546:
[----:B------:R-:W-:Y:S05]  /*1800*/  BSYNC B0 ;  /* 0x0000000000007941 */ /* 0x000fea0003800000 */
.L_x_34543:
        /* <DEDUP_REMOVED lines=8> */
.L_x_34547:
        /* <DEDUP_REMOVED lines=15> */
.L_x_57517:


//--------------------- .text._ZN2at6native29vectorized_elementwise_kernelILi2ENS0_13BUnaryFunctorIN3c104HalfES4_S4_ZZZNS0_21remainder_kernel_cudaERNS_18TensorIteratorBaseEENKUlvE0_clEvENKUlvE1_clEvEUlS4_S4_E_EESt5arrayIPcLm2EEEEviT0_T1_ --------------------------
	.section	.text._ZN2at6native29vectorized_elementwise_kernelILi2ENS0_13BUnaryFunctorIN3c104HalfES4_S4_ZZZNS0_21remainder_kernel_cudaERNS_18TensorIteratorBaseEENKUlvE0_clEvENKUlvE1_clEvEUlS4_S4_E_EESt5arrayIPcLm2EEEEviT0_T1_,"ax",@progbits
	.align	128
        .global         _ZN2at6native29vectorized_elementwise_kernelILi2ENS0_13BUnaryFunctorIN3c104HalfES4_S4_ZZZNS0_21remainder_kernel_cudaERNS_18TensorIteratorBaseEENKUlvE0_clEvENKUlvE1_clEvEUlS4_S4_E_EESt5arrayIPcLm2EEEEviT0_T1_
        .type           _ZN2at6native29vectorized_elementwise_kernelILi2ENS0_13BUnaryFunctorIN3c104HalfES4_S4_ZZZNS0_21remainder_kernel_cudaERNS_18TensorIteratorBaseEENKUlvE0_clEvENKUlvE1_clEvEUlS4_S4_E_EESt5arrayIPcLm2EEEEviT0_T1_,@function
        .size           _ZN2at6native29vectorized_elementwise_kernelILi2ENS0_13BUnaryFunctorIN3c104HalfES4_S4_ZZZNS0_21remainder_kernel_cudaERNS_18TensorIteratorBaseEENKUlvE0_clEvENKUlvE1_clEvEUlS4_S4_E_EESt5arrayIPcLm2EEEEviT0_T1_,(.L_x_57518 - _ZN2at6native29vectorized_elementwise_kernelILi2ENS0_13BUnaryFunctorIN3c104HalfES4_S4_ZZZNS0_21remainder_kernel_cudaERNS_18TensorIteratorBaseEENKUlvE0_clEvENKUlvE1_clEvEUlS4_S4_E_EESt5arrayIPcLm2EEEEviT0_T1_)
        .other          _ZN2at6native29vectorized_elementwise_kernelILi2ENS0_13BUnaryFunctorIN3c104HalfES4_S4_ZZZNS0_21remainder_kernel_cudaERNS_18TensorIteratorBaseEENKUlvE0_clEvENKUlvE1_clEvEUlS4_S4_E_EESt5arrayIPcLm2EEEEviT0_T1_,@"STO_CUDA_ENTRY STV_DEFAULT"
_ZN2at6native29vectorized_elementwise_kernelILi2ENS0_13BUnaryFunctorIN3c104HalfES4_S4_ZZZNS0_21remainder_kernel_cudaERNS_18TensorIteratorBaseEENKUlvE0_clEvENKUlvE1_clEvEUlS4_S4_E_EESt5arrayIPcLm2EEEEviT0_T1_:
.text._ZN2at6native29vectorized_elementwise_kernelILi2ENS0_13BUnaryFunctorIN3c104HalfES4_S4_ZZZNS0_21remainder_kernel_cudaERNS_18TensorIteratorBaseEENKUlvE0_clEvENKUlvE1_clEvEUlS4_S4_E_EESt5arrayIPcLm2EEEEviT0_T1_:
        /* <DEDUP_REMOVED lines=46> */
.L_x_34554:
[----:B------:R-:W-:Y:S01]  /*02e0*/  FSETP.GEU.FTZ.AND P0, PT, R14, -R5, PT ;  /* 0x800000050e00720b */ /* 0x000fe20003f1e000 */
[----:B------:R-:W-:-:S12]  /*02f0*/  FADD.FTZ R7, R7, -1 ;  /* 0xbf80000007077421 */ /* 0x000fd80000010000 */
[----:B------:R-:W-:-:S07]  /*0300*/  @!P0 FADD.FTZ R7, R7, -1 ;  /* 0xbf80000007078421 */ /* 0x000fce0000010000 */
.L_x_34553:
[----:B------:R-:W-:Y:S05]  /*0310*/  BSYNC B1 ;  /* 0x0000000000017941 */ /* 0x000fea0003800000 */
.L_x_34552:
[----:B------:R-:W-:Y:S01]  /*0320*/  FFMA.FTZ R0, -R5, R7, R0 ;  /* 0x0000000705007223 */ /* 0x000fe20000010100 */
[----:B------:R-:W-:Y:S06]  /*0330*/  BRA `(.L_x_34550) ;  /* 0x00000000007c7947 */ /* 0x000fec0003800000 */
.L_x_34551:
        /* <DEDUP_REMOVED lines=15> */
.L_x_34557:
        /* <DEDUP_REMOVED lines=13> */
.L_x_34556:
[----:B------:R-:W-:Y:S05]  /*0500*/  BSYNC B1 ;  /* 0x0000000000017941 */ /* 0x000fea0003800000 */
.L_x_34555:
[----:B------:R-:W-:-:S04]  /*0510*/  FMUL.FTZ R12, R12, 1.1920928955078125e-07 ;  /* 0x340000000c0c7820 */ /* 0x000fc80000410000 */
[----:B------:R-:W-:-:S07]  /*0520*/  FMUL.FTZ R0, R17, R12 ;  /* 0x0000000c11007220 */ /* 0x000fce0000410000 */
.L_x_34550:
[----:B------:R-:W-:Y:S05]  /*0530*/  BSYNC B0 ;  /* 0x0000000000007941 */ /* 0x000fea0003800000 */
.L_x_34549:
[C---:B------:R-:W-:Y:S01]  /*0540*/  FSETP.GTU.FTZ.AND P0, PT, |R0|.reuse, +INF , PT ;  /* 0x7f8000000000780b */ /* 0x040fe20003f1c200 */
[----:B------:R-:W-:Y:S01]  /*0550*/  BSSY B0, `(.L_x_34558) ;  /* 0x0000048000007945 */ /* 0x000fe20003800000 */
[----:B0-----:R-:W-:Y:S01]  /*0560*/  LOP3.LUT R7, R0, 0x80000000, R10, 0xb8, !PT ;  /* 0x8000000000077812 */ /* 0x001fe200078eb80a */
[----:B------:R-:W-:-:S03]  /*0570*/  HADD2.F32 R10, -RZ, R6.H1_H1 ;  /* 0x30000006ff0a7230 */ /* 0x000fc60000004100 */
[----:B------:R-:W-:Y:S02]  /*0580*/  FSEL R7, R0, R7, P0 ;  /* 0x0000000700077208 */ /* 0x000fe40000000000 */
[----:B------:R-:W-:Y:S01]  /*0590*/  FSETP.GEU.FTZ.AND P0, PT, R3, RZ, PT ;  /* 0x000000ff0300720b */ /* 0x000fe20003f1e000 */
        /* <DEDUP_REMOVED lines=30> */
.L_x_34563:
[----:B------:R-:W-:Y:S01]  /*0780*/  FSETP.GEU.FTZ.AND P1, PT, R12, -R5, PT ;  /* 0x800000050c00720b */ /* 0x000fe20003f3e000 */
[----:B------:R-:W-:-:S12]  /*0790*/  FADD.FTZ R7, R7, -1 ;  /* 0xbf80000007077421 */ /* 0x000fd80000010000 */
[----:B------:R-:W-:-:S07]  /*07a0*/  @!P1 FADD.FTZ R7, R7, -1 ;  /* 0xbf80000007079421 */ /* 0x000fce0000010000 */
.L_x_34562:
[----:B------:R-:W-:Y:S05]  /*07b0*/  BSYNC B1 ;  /* 0x0000000000017941 */ /* 0x000fea0003800000 */
.L_x_34561:
[----:B------:R-:W-:Y:S01]  /*07c0*/  FFMA.FTZ R0, -R5, R7, R0 ;  /* 0x0000000705007223 */ /* 0x000fe20000010100 */
[----:B------:R-:W-:Y:S06]  /*07d0*/  BRA `(.L_x_34559) ;  /* 0x00000000007c7947 */ /* 0x000fec0003800000 */
.L_x_34560:
        /* <DEDUP_REMOVED lines=15> */
.L_x_34566:
        /* <DEDUP_REMOVED lines=13> */
.L_x_34565:
[----:B------:R-:W-:Y:S05]  /*09a0*/  BSYNC B1 ;  /* 0x0000000000017941 */ /* 0x000fea0003800000 */
.L_x_34564:
[----:B------:R-:W-:-:S04]  /*09b0*/  FMUL.FTZ R7, R7, 1.1920928955078125e-07 ;  /* 0x3400000007077820 */ /* 0x000fc80000410000 */
[----:B------:R-:W-:-:S07]  /*09c0*/  FMUL.FTZ R0, R16, R7 ;  /* 0x0000000710007220 */ /* 0x000fce0000410000 */
.L_x_34559:
[----:B------:R-:W-:Y:S05]  /*09d0*/  BSYNC B0 ;  /* 0x0000000000007941 */ /* 0x000fea0003800000 */
.L_x_34558:
[C---:B------:R-:W-:Y:S01]  /*09e0*/  FSETP.GTU.FTZ.AND P1, PT, |R0|.reuse, +INF , PT ;  /* 0x7f8000000000780b */ /* 0x040fe20003f3c200 */
[----:B------:R-:W-:Y:S01]  /*09f0*/  BSSY B0, `(.L_x_34567) ;  /* 0x0000046000007945 */ /* 0x000fe20003800000 */
[----:B------:R-:W-:Y:S01]  /*0a00*/  LOP3.LUT R7, R0, 0x80000000, R10, 0xb8, !PT ;  /* 0x8000000000077812 */ /* 0x000fe200078eb80a */
[----:B-----5:R-:W-:-:S03]  /*0a10*/  HADD2.F32 R10, -RZ, R9.H0_H0 ;  /* 0x20000009ff0a7230 */ /* 0x020fc60000004100 */
[----:B------:R-:W-:Y:S02]  /*0a20*/  FSEL R7, R0, R7, P1 ;  /* 0x0000000700077208 */ /* 0x000fe40000800000 */
[----:B------:R-:W-:Y:S02]  /*0a30*/  FADD.FTZ R0, |R10|, -RZ ;  /* 0x800000ff0a007221 */ /* 0x000fe40000010200 */
        /* <DEDUP_REMOVED lines=28> */
.L_x_34572:
[----:B------:R-:W-:Y:S01]  /*0c00*/  FSETP.GEU.FTZ.AND P1, PT, R14, -R5, PT ;  /* 0x800000050e00720b */ /* 0x000fe20003f3e000 */
[----:B------:R-:W-:-:S12]  /*0c10*/  FADD.FTZ R13, R13, -1 ;  /* 0xbf8000000d0d7421 */ /* 0x000fd80000010000 */
[----:B------:R-:W-:-:S07]  /*0c20*/  @!P1 FADD.FTZ R13, R13, -1 ;  /* 0xbf8000000d0d9421 */ /* 0x000fce0000010000 */
.L_x_34571:
[----:B------:R-:W-:Y:S05]  /*0c30*/  BSYNC B1 ;  /* 0x0000000000017941 */ /* 0x000fea0003800000 */
.L_x_34570:
[----:B------:R-:W-:Y:S01]  /*0c40*/  FFMA.FTZ R0, -R5, R13, R0 ;  /* 0x0000000d05007223 */ /* 0x000fe20000010100 */
[----:B------:R-:W-:Y:S06]  /*0c50*/  BRA `(.L_x_34568) ;  /* 0x00000000007c7947 */ /* 0x000fec0003800000 */
.L_x_34569:
        /* <DEDUP_REMOVED lines=13> */
[----:B0-----:R-:W-:-:S04]  /*0d30*/  LOP3.LUT R18, R15, 0x3f800000, RZ, 0xfc, !PT ;  /* 0x3f8000000f127812 */ /* 0x001fc800078efcff */
[----:B------:R0:W1:Y:S03]  /*0d40*/  MUFU.RCP R0, R18 ;  /* 0x0000001200007308 */ /* 0x0000660000001000 */
.L_x_34575:
        /* <DEDUP_REMOVED lines=13> */
.L_x_34574:
[----:B------:R-:W-:Y:S05]  /*0e20*/  BSYNC B1 ;  /* 0x0000000000017941 */ /* 0x000fea0003800000 */
.L_x_34573:
[----:B------:R-:W-:-:S04]  /*0e30*/  FMUL.FTZ R13, R12, 1.1920928955078125e-07 ;  /* 0x340000000c0d7820 */ /* 0x000fc80000410000 */
[----:B------:R-:W-:-:S07]  /*0e40*/  FMUL.FTZ R0, R16, R13 ;  /* 0x0000000d10007220 */ /* 0x000fce0000410000 */
.L_x_34568:
[----:B------:R-:W-:Y:S05]  /*0e50*/  BSYNC B0 ;  /* 0x0000000000007941 */ /* 0x000fea0003800000 */
.L_x_34567:
[C---:B------:R-:W-:Y:S01]  /*0e60*/  FSETP.GTU.FTZ.AND P1, PT, |R0|.reuse, +INF , PT ;  /* 0x7f8000000000780b */ /* 0x040fe20003f3c200 */
[----:B------:R-:W-:Y:S01]  /*0e70*/  HADD2.F32 R12, -RZ, R9.H1_H1 ;  /* 0x30000009ff0c7230 */ /* 0x000fe20000004100 */
        /* <DEDUP_REMOVED lines=32> */
.L_x_34581:
[----:B------:R-:W-:Y:S01]  /*1080*/  FSETP.GEU.FTZ.AND P1, PT, R14, -R5, PT ;  /* 0x800000050e00720b */ /* 0x000fe20003f3e000 */
[----:B------:R-:W-:-:S12]  /*1090*/  FADD.FTZ R9, R9, -1 ;  /* 0xbf80000009097421 */ /* 0x000fd80000010000 */
[----:B------:R-:W-:-:S07]  /*10a0*/  @!P1 FADD.FTZ R9, R9, -1 ;  /* 0xbf80000009099421 */ /* 0x000fce0000010000 */
.L_x_34580:
[----:B------:R-:W-:Y:S05]  /*10b0*/  BSYNC B1 ;  /* 0x0000000000017941 */ /* 0x000fea0003800000 */
.L_x_34579:
[----:B------:R-:W-:Y:S01]  /*10c0*/  FFMA.FTZ R0, -R5, R9, R0 ;  /* 0x0000000905007223 */ /* 0x000fe20000010100 */
[----:B------:R-:W-:Y:S06]  /*10d0*/  BRA `(.L_x_34577) ;  /* 0x00000000007c7947 */ /* 0x000fec0003800000 */
.L_x_34578:
        /* <DEDUP_REMOVED lines=15> */
.L_x_34584:
        /* <DEDUP_REMOVED lines=13> */
.L_x_34583:
[----:B------:R-:W-:Y:S05]  /*12a0*/  BSYNC B1 ;  /* 0x0000000000017941 */ /* 0x000fea0003800000 */
.L_x_34582:
[----:B------:R-:W-:-:S04]  /*12b0*/  FMUL.FTZ R0, R9, 1.1920928955078125e-07 ;  /* 0x3400000009007820 */ /* 0x000fc80000410000 */
[----:B------:R-:W-:-:S07]  /*12c0*/  FMUL.FTZ R0, R17, R0 ;  /* 0x0000000011007220 */ /* 0x000fce0000410000 */
.L_x_34577:
[----:B------:R-:W-:Y:S05]  /*12d0*/  BSYNC B0 ;  /* 0x0000000000007941 */ /* 0x000fea0003800000 */
.L_x_34576:
[C---:B------:R-:W-:Y:S01]  /*12e0*/  FSETP.GTU.FTZ.AND P1, PT, |R0|.reuse, +INF , PT ;  /* 0x7f8000000000780b */ /* 0x040fe20003f3c200 */
[----:B------:R-:W-:Y:S01]  /*12f0*/  BSSY B0, `(.L_x_34585) ;  /* 0x0000046000007945 */ /* 0x000fe20003800000 */
[----:B------:R-:W-:Y:S01]  /*1300*/  LOP3.LUT R9, R0, 0x80000000, R12, 0xb8, !PT ;  /* 0x8000000000097812 */ /* 0x000fe200078eb80c */
[----:B------:R-:W-:-:S03]  /*1310*/  HADD2.F32 R12, -RZ, R11.H0_H0 ;  /* 0x2000000bff0c7230 */ /* 0x000fc60000004100 */
        /* <DEDUP_REMOVED lines=30> */
.L_x_34590:
[----:B------:R-:W-:Y:S01]  /*1500*/  FSETP.GEU.FTZ.AND P1, PT, R14, -R5, PT ;  /* 0x800000050e00720b */ /* 0x000fe20003f3e000 */
[----:B------:R-:W-:-:S12]  /*1510*/  FADD.FTZ R13, R13, -1 ;  /* 0xbf8000000d0d7421 */ /* 0x000fd80000010000 */
[----:B------:R-:W-:-:S07]  /*1520*/  @!P1 FADD.FTZ R13, R13, -1 ;  /* 0xbf8000000d0d9421 */ /* 0x000fce0000010000 */
.L_x_34589:
[----:B------:R-:W-:Y:S05]  /*1530*/  BSYNC B1 ;  /* 0x0000000000017941 */ /* 0x000fea0003800000 */
.L_x_34588:
[----:B------:R-:W-:Y:S01]  /*1540*/  FFMA.FTZ R0, -R5, R13, R0 ;  /* 0x0000000d05007223 */ /* 0x000fe20000010100 */
[----:B------:R-:W-:Y:S06]  /*1550*/  BRA `(.L_x_34586) ;  /* 0x00000000007c7947 */ /* 0x000fec0003800000 */
.L_x_34587:
        /* <DEDUP_REMOVED lines=15> */
.L_x_34593:
        /* <DEDUP_REMOVED lines=13> */
.L_x_34592:
[----:B------:R-:W-:Y:S05]  /*1720*/  BSYNC B1 ;  /* 0x0000000000017941 */ /* 0x000fea0003800000 */
.L_x_34591:
[----:B------:R-:W-:-:S04]  /*1730*/  FMUL.FTZ R14, R14, 1.1920928955078125e-07 ;  /* 0x340000000e0e7820 */ /* 0x000fc80000410000 */
[----:B------:R-:W-:-:S07]  /*1740*/  FMUL.FTZ R0, R13, R14 ;  /* 0x0000000e0d007220 */ /* 0x000fce0000410000 */
.L_x_34586:
[----:B------:R-:W-:Y:S05]  /*1750*/  BSYNC B0 ;  /* 0x0000000000007941 */ /* 0x000fea0003800000 */
.L_x_34585:
        /* <DEDUP_REMOVED lines=34> */
.L_x_34599:
[----:B------:R-:W-:Y:S01]  /*1980*/  FSETP.GEU.FTZ.AND P1, PT, R16, -R5, PT ;  /* 0x800000051000720b */ /* 0x000fe20003f3e000 */
[----:B------:R-:W-:-:S12]  /*1990*/  FADD.FTZ R11, R11, -1 ;  /* 0xbf8000000b0b7421 */ /* 0x000fd80000010000 */
[----:B------:R-:W-:-:S07]  /*19a0*/  @!P1 FADD.FTZ R11, R11, -1 ;  /* 0xbf8000000b0b9421 */ /* 0x000fce0000010000 */
.L_x_34598:
[----:B------:R-:W-:Y:S05]  /*19b0*/  BSYNC B1 ;  /* 0x0000000000017941 */ /* 0x000fea0003800000 */
.L_x_34597:
[----:B------:R-:W-:Y:S01]  /*19c0*/  FFMA.FTZ R0, -R5, R11, R0 ;  /* 0x0000000b05007223 */ /* 0x000fe20000010100 */
[----:B------:R-:W-:Y:S06]  /*19d0*/  BRA `(.L_x_34595) ;  /* 0x00000000007c7947 */ /* 0x000fec0003800000 */
.L_x_34596:
        /* <DEDUP_REMOVED lines=15> */
.L_x_34602:
        /* <DEDUP_REMOVED lines=13> */
.L_x_34601:
[----:B------:R-:W-:Y:S05]  /*1ba0*/  BSYNC B1 ;  /* 0x0000000000017941 */ /* 0x000fea0003800000 */
.L_x_34600:
[----:B------:R-:W-:-:S04]  /*1bb0*/  FMUL.FTZ R0, R13, 1.1920928955078125e-07 ;  /* 0x340000000d007820 */ /* 0x000fc80000410000 */
[----:B------:R-:W-:-:S07]  /*1bc0*/  FMUL.FTZ R0, R11, R0 ;  /* 0x000000000b007220 */ /* 0x000fce0000410000 */
.L_x_34595:
[----:B------:R-:W-:Y:S05]  /*1bd0*/  BSYNC B0 ;  /* 0x0000000000007941 */ /* 0x000fea0003800000 */
.L_x_34594:
        /* <DEDUP_REMOVED lines=34> */
.L_x_34608:
[----:B------:R-:W-:Y:S01]  /*1e00*/  FSETP.GEU.FTZ.AND P1, PT, R16, -R5, PT ;  /* 0x800000051000720b */ /* 0x000fe20003f3e000 */
[----:B------:R-:W-:-:S12]  /*1e10*/  FADD.FTZ R13, R13, -1 ;  /* 0xbf8000000d0d7421 */ /* 0x000fd80000010000 */
[----:B------:R-:W-:-:S07]  /*1e20*/  @!P1 FADD.FTZ R13, R13, -1 ;  /* 0xbf8000000d0d9421 */ /* 0x000fce0000010000 */
.L_x_34607:
[----:B------:R-:W-:Y:S05]  /*1e30*/  BSYNC B1 ;  /* 0x0000000000017941 */ /* 0x000fea0003800000 */
.L_x_34606:
[----:B------:R-:W-:Y:S01]  /*1e40*/  FFMA.FTZ R0, -R5, R13, R0 ;  /* 0x0000000d05007223 */ /* 0x000fe20000010100 */
[----:B------:R-:W-:Y:S06]  /*1e50*/  BRA `(.L_x_34604) ;  /* 0x00000000007c7947 */ /* 0x000fec0003800000 */
.L_x_34605:
        /* <DEDUP_REMOVED lines=15> */
.L_x_34611:
        /* <DEDUP_REMOVED lines=13> */
.L_x_34610:
[----:B------:R-:W-:Y:S05]  /*2020*/  BSYNC B1 ;  /* 0x0000000000017941 */ /* 0x000fea0003800000 */
.L_x_34609:
[----:B------:R-:W-:-:S04]  /*2030*/  FMUL.FTZ R0, R15, 1.1920928955078125e-07 ;  /* 0x340000000f007820 */ /* 0x000fc80000410000 */
[----:B------:R-:W-:-:S07]  /*2040*/  FMUL.FTZ R0, R13, R0 ;  /* 0x000000000d007220 */ /* 0x000fce0000410000 */
.L_x_34604:
[----:B------:R-:W-:Y:S05]  /*2050*/  BSYNC B0 ;  /* 0x0000000000007941 */ /* 0x000fea0003800000 */
.L_x_34603:
[C---:B------:R-:W-:Y:S01]  /*2060*/  FSETP.GTU.FTZ.AND P1, PT, |R0|.reuse, +INF , PT ;  /* 0x7f8000000000780b */ /* 0x040fe20003f3c200 */
[----:B------:R-:W-:Y:S01]  /*2070*/  BSSY B0, `(.L_x_34612) ;  /* 0x0000047000007945 */ /* 0x000fe20003800000 */
[----:B------:R-:W-:Y:S01]  /*2080*/  LOP3.LUT R13, R0, 0x80000000, R14, 0xb8, !PT ;  /* 0x80000000000d7812 */ /* 0x000fe200078eb80e */
[----:B------:R-:W-:-:S03]  /*2090*/  HADD2.F32 R14, -RZ, R8.H1_H1 ;  /* 0x30000008ff0e7230 */ /* 0x000fc60000004100 */
[----:B------:R-:W-:Y:S02]  /*20a0*/  FSEL R13, R0, R13, P1 ;  /* 0x0000000d000d7208 */ /* 0x000fe40000800000 */
[----:B------:R-:W-:Y:S02]  /*20b0*/  FADD.FTZ R0, |R14|, -RZ ;  /* 0x800000ff0e007221 */ /* 0x000fe40000010200 */
        /* <DEDUP_REMOVED lines=29> */
.L_x_34617:
[----:B------:R-:W-:Y:S01]  /*2290*/  FSETP.GEU.FTZ.AND P1, PT, R16, -R5, PT ;  /* 0x800000051000720b */ /* 0x000fe20003f3e000 */
[----:B------:R-:W-:-:S12]  /*22a0*/  FADD.FTZ R13, R13, -1 ;  /* 0xbf8000000d0d7421 */ /* 0x000fd80000010000 */
[----:B------:R-:W-:-:S07]  /*22b0*/  @!P1 FADD.FTZ R13, R13, -1 ;  /* 0xbf8000000d0d9421 */ /* 0x000fce0000010000 */
.L_x_34616:
[----:B------:R-:W-:Y:S05]  /*22c0*/  BSYNC B1 ;  /* 0x0000000000017941 */ /* 0x000fea0003800000 */
.L_x_34615:
[----:B------:R-:W-:Y:S01]  /*22d0*/  FFMA.FTZ R0, -R5, R13, R0 ;  /* 0x0000000d05007223 */ /* 0x000fe20000010100 */
[----:B------:R-:W-:Y:S06]  /*22e0*/  BRA `(.L_x_34613) ;  /* 0x00000000007c7947 */ /* 0x000fec0003800000 */
.L_x_34614:
        /* <DEDUP_REMOVED lines=15> */
.L_x_34620:
        /* <DEDUP_REMOVED lines=13> */
.L_x_34619:
[----:B------:R-:W-:Y:S05]  /*24b0*/  BSYNC B1 ;  /* 0x0000000000017941 */ /* 0x000fea0003800000 */
.L_x_34618:
[----:B------:R-:W-:-:S04]  /*24c0*/  FMUL.FTZ R0, R13, 1.1920928955078125e-07 ;  /* 0x340000000d007820 */ /* 0x000fc80000410000 */
[----:B------:R-:W-:-:S07]  /*24d0*/  FMUL.FTZ R0, R5, R0 ;  /* 0x0000000005007220 */ /* 0x000fce0000410000 */
.L_x_34613:
[----:B------:R-:W-:Y:S05]  /*24e0*/  BSYNC B0 ;  /* 0x0000000000007941 */ /* 0x000fea0003800000 */
.L_x_34612:
[----:B------:R-:W2:Y:S01]  /*24f0*/  LDC.64 R16, c[0x0][0x218] ;  /* 0x00008600ff107b82 */ /* 0x000ea20000000a00 */
[C---:B------:R-:W-:Y:S02]  /*2500*/  FSETP.GTU.FTZ.AND P1, PT, |R0|.reuse, +INF , PT ;  /* 0x7f8000000000780b */ /* 0x040fe40003f3c200 */
[C---:B------:R-:W-:Y:S02]  /*2510*/  LOP3.LUT R5, R0.reuse, 0x80000000, R14, 0xb8, !PT ;  /* 0x8000000000057812 */ /* 0x040fe400078eb80e */
[----:B------:R-:W-:Y:S02]  /*2520*/  F2FP.F16.F32.PACK_AB R7, R7, R6 ;  /* 0x000000060707723e */ /* 0x000fe400000000ff */
        /* <DEDUP_REMOVED lines=8> */
[----:B------:R-:W-:-:S04]  /*25b0*/  IMAD.WIDE R16, R4, 0x4, R16 ;  /* 0x0000000404107825 */ /* 0x000fc800078e0210 */
[----:B------:R-:W-:Y:S01]  /*25c0*/  F2FP.F16.F32.PACK_AB R5, R5, R8 ;  /* 0x000000080505723e */ /* 0x000fe200000000ff */
[----:B------:R-:W-:Y:S04]  /*25d0*/  STG.E desc[UR4][R16.64], R7 ;  /* 0x0000000710007986 */ /* 0x000fe8000c101904 */
[----:B------:R-:W-:Y:S04]  /*25e0*/  STG.E desc[UR4][R16.64+0x200], R9 ;  /* 0x0002000910007986 */ /* 0x000fe8000c101904 */
[----:B------:R-:W-:Y:S04]  /*25f0*/  STG.E desc[UR4][R16.64+0x400], R11 ;  /* 0x0004000b10007986 */ /* 0x000fe8000c101904 */
[----:B------:R-:W-:Y:S01]  /*2600*/  STG.E desc[UR4][R16.64+0x600], R5 ;  /* 0x0006000510007986 */ /* 0x000fe2000c101904 */
[----:B------:R-:W-:Y:S05]  /*2610*/  EXIT ;  /* 0x000000000000794d */ /* 0x000fea0003800000 */
.L_x_34548:
        /* <DEDUP_REMOVED lines=27> */
[----:B------:R-:W4:Y:S01]  /*27d0*/  @!P2 LDC.64 R8, c[0x0][0x220] ;  /* 0x00008800ff08ab82 */ /* 0x000f220000000a00 */
[----:B------:R-:W-:-:S05]  /*27e0*/  @!P2 VIADD R27, R27, 0x80 ;  /* 0x000000801b1ba836 */ /* 0x000fca0000000000 */
        /* <DEDUP_REMOVED lines=60> */
.L_x_34628:
[----:B------:R-:W-:Y:S01]  /*2bb0*/  FSETP.GEU.FTZ.AND P0, PT, R8, -R10, PT ;  /* 0x8000000a0800720b */ /* 0x000fe20003f1e000 */
[----:B------:R-:W-:-:S12]  /*2bc0*/  FADD.FTZ R0, R0, -1 ;  /* 0xbf80000000007421 */ /* 0x000fd80000010000 */
[----:B------:R-:W-:-:S07]  /*2bd0*/  @!P0 FADD.FTZ R0, R0, -1 ;  /* 0xbf80000000008421 */ /* 0x000fce0000010000 */
.L_x_34627:
[----:B------:R-:W-:Y:S05]  /*2be0*/  BSYNC B2 ;  /* 0x0000000000027941 */ /* 0x000fea0003800000 */
.L_x_34626:
[----:B------:R-:W-:Y:S01]  /*2bf0*/  FFMA.FTZ R9, -R10, R0, R9 ;  /* 0x000000000a097223 */ /* 0x000fe20000010109 */
[----:B------:R-:W-:Y:S06]  /*2c00*/  BRA `(.L_x_34624) ;  /* 0x00000000007c7947 */ /* 0x000fec0003800000 */
.L_x_34625:
        /* <DEDUP_REMOVED lines=15> */
.L_x_34631:
        /* <DEDUP_REMOVED lines=13> */
.L_x_34630:
[----:B------:R-:W-:Y:S05]  /*2dd0*/  BSYNC B2 ;  /* 0x0000000000027941 */ /* 0x000fea0003800000 */
.L_x_34629:
[----:B------:R-:W-:-:S04]  /*2de0*/  FMUL.FTZ R9, R0, 1.1920928955078125e-07 ;  /* 0x3400000000097820 */ /* 0x000fc80000410000 */
[----:B------:R-:W-:-:S07]  /*2df0*/  FMUL.FTZ R9, R8, R9 ;  /* 0x0000000908097220 */ /* 0x000fce0000410000 */
.L_x_34624:
[----:B------:R-:W-:Y:S05]  /*2e00*/  BSYNC B0 ;  /* 0x0000000000007941 */ /* 0x000fea0003800000 */
.L_x_34623:
        /* <DEDUP_REMOVED lines=9> */
.L_x_34622:
[----:B------:R-:W-:Y:S05]  /*2ea0*/  BSYNC B1 ;  /* 0x0000000000017941 */ /* 0x000fea0003800000 */
.L_x_34621:
[----:B--2---:R-:W-:Y:S01]  /*2eb0*/  VIADD R6, R4, 0x80 ;  /* 0x0000008004067836 */ /* 0x004fe20000000000 */
        /* <DEDUP_REMOVED lines=33> */
.L_x_34639:
[----:B------:R-:W-:Y:S01]  /*30d0*/  FSETP.GEU.FTZ.AND P0, PT, R11, -R12, PT ;  /* 0x8000000c0b00720b */ /* 0x000fe20003f1e000 */
[----:B------:R-:W-:-:S12]  /*30e0*/  FADD.FTZ R9, R9, -1 ;  /* 0xbf80000009097421 */ /* 0x000fd80000010000 */
[----:B------:R-:W-:-:S07]  /*30f0*/  @!P0 FADD.FTZ R9, R9, -1 ;  /* 0xbf80000009098421 */ /* 0x000fce0000010000 */
.L_x_34638:
[----:B------:R-:W-:Y:S05]  /*3100*/  BSYNC B2 ;  /* 0x0000000000027941 */ /* 0x000fea0003800000 */
.L_x_34637:
[----:B------:R-:W-:Y:S01]  /*3110*/  FFMA.FTZ R0, -R12, R9, R0 ;  /* 0x000000090c007223 */ /* 0x000fe20000010100 */
[----:B------:R-:W-:Y:S06]  /*3120*/  BRA `(.L_x_34635) ;  /* 0x00000000007c7947 */ /* 0x000fec0003800000 */
.L_x_34636:
        /* <DEDUP_REMOVED lines=15> */
.L_x_34642:
        /* <DEDUP_REMOVED lines=13> */
.L_x_34641:
[----:B------:R-:W-:Y:S05]  /*32f0*/  BSYNC B2 ;  /* 0x0000000000027941 */ /* 0x000fea0003800000 */
.L_x_34640:
[----:B------:R-:W-:-:S04]  /*3300*/  FMUL.FTZ R0, R11, 1.1920928955078125e-07 ;  /* 0x340000000b007820 */ /* 0x000fc80000410000 */
[----:B------:R-:W-:-:S07]  /*3310*/  FMUL.FTZ R0, R9, R0 ;  /* 0x0000000009007220 */ /* 0x000fce0000410000 */
.L_x_34635:
[----:B------:R-:W-:Y:S05]  /*3320*/  BSYNC B0 ;  /* 0x0000000000007941 */ /* 0x000fea0003800000 */
.L_x_34634:
        /* <DEDUP_REMOVED lines=9> */
.L_x_34633:
[----:B------:R-:W-:Y:S05]  /*33c0*/  BSYNC B1 ;  /* 0x0000000000017941 */ /* 0x000fea0003800000 */
.L_x_34632:
[----:B-----5:R-:W-:Y:S01]  /*33d0*/  VIADD R0, R4, 0x100 ;  /* 0x0000010004007836 */ /* 0x020fe20000000000 */
[----:B------:R-:W-:Y:S04]  /*33e0*/  BSSY B1, `(.L_x_34643) ;  /* 0x0000050000017945 */ /* 0x000fe80003800000 */
        /* <DEDUP_REMOVED lines=32> */
.L_x_34650:
[----:B------:R-:W-:Y:S01]  /*35f0*/  FSETP.GEU.FTZ.AND P0, PT, R8, -R10, PT ;  /* 0x8000000a0800720b */ /* 0x000fe20003f1e000 */
[----:B------:R-:W-:-:S12]  /*3600*/  FADD.FTZ R0, R0, -1 ;  /* 0xbf80000000007421 */ /* 0x000fd80000010000 */
[----:B------:R-:W-:-:S07]  /*3610*/  @!P0 FADD.FTZ R0, R0, -1 ;  /* 0xbf80000000008421 */ /* 0x000fce0000010000 */
.L_x_34649:
[----:B------:R-:W-:Y:S05]  /*3620*/  BSYNC B2 ;  /* 0x0000000000027941 */ /* 0x000fea0003800000 */
.L_x_34648:
[----:B------:R-:W-:Y:S01]  /*3630*/  FFMA.FTZ R11, -R10, R0, R11 ;  /* 0x000000000a0b7223 */ /* 0x000fe2000001010b */
[----:B------:R-:W-:Y:S06]  /*3640*/  BRA `(.L_x_34646) ;  /* 0x00000000007c7947 */ /* 0x000fec0003800000 */
.L_x_34647:
        /* <DEDUP_REMOVED lines=15> */
.L_x_34653:
        /* <DEDUP_REMOVED lines=13> */
.L_x_34652:
[----:B------:R-:W-:Y:S05]  /*3810*/  BSYNC B2 ;  /* 0x0000000000027941 */ /* 0x000fea0003800000 */
.L_x_34651:
[----:B------:R-:W-:-:S04]  /*3820*/  FMUL.FTZ R11, R11, 1.1920928955078125e-07 ;  /* 0x340000000b0b7820 */ /* 0x000fc80000410000 */
[----:B------:R-:W-:-:S07]  /*3830*/  FMUL.FTZ R11, R8, R11 ;  /* 0x0000000b080b7220 */ /* 0x000fce0000410000 */
.L_x_34646:
[----:B------:R-:W-:Y:S05]  /*3840*/  BSYNC B0 ;  /* 0x0000000000007941 */ /* 0x000fea0003800000 */
.L_x_34645:
        /* <DEDUP_REMOVED lines=9> */
.L_x_34644:
[----:B------:R-:W-:Y:S05]  /*38e0*/  BSYNC B1 ;  /* 0x0000000000017941 */ /* 0x000fea0003800000 */
.L_x_34643:
[----:B------:R-:W-:Y:S01]  /*38f0*/  VIADD R0, R4, 0x180 ;  /* 0x0000018004007836 */ /* 0x000fe20000000000 */
[----:B------:R-:W-:Y:S04]  /*3900*/  BSSY B1, `(.L_x_34654) ;  /* 0x0000050000017945 */ /* 0x000fe80003800000 */
[----:B------:R-:W-:-:S13]  /*3910*/  ISETP.GE.AND P0, PT, R0, R3, PT ;  /* 0x000000030000720c */ /* 0x000fda0003f06270 */
[----:B------:R-:W-:Y:S05]  /*3920*/  @P0 BRA `(.L_x_34655) ;  /* 0x0000000400340947 */ /* 0x000fea0003800000 */
[----:B0-----:R-:W0:Y:S01]  /*3930*/  LDC.U16 R10, c[0x0][0x216] ;  /* 0x00008580ff0a7b82 */ /* 0x001e220000000400 */
[----:B------:R-:W-:Y:S01]  /*3940*/  HADD2.F32 R23, -RZ, R23.H0_H0 ;  /* 0x20000017ff177230 */ /* 0x000fe20000004100 */
        /* <DEDUP_REMOVED lines=28> */
.L_x_34661:
[----:B------:R-:W-:Y:S01]  /*3b10*/  FSETP.GEU.FTZ.AND P0, PT, R11, -R12, PT ;  /* 0x8000000c0b00720b */ /* 0x000fe20003f1e000 */
[----:B------:R-:W-:-:S12]  /*3b20*/  FADD.FTZ R9, R9, -1 ;  /* 0xbf80000009097421 */ /* 0x000fd80000010000 */
[----:B------:R-:W-:-:S07]  /*3b30*/  @!P0 FADD.FTZ R9, R9, -1 ;  /* 0xbf80000009098421 */ /* 0x000fce0000010000 */
.L_x_34660:
[----:B------:R-:W-:Y:S05]  /*3b40*/  BSYNC B2 ;  /* 0x0000000000027941 */ /* 0x000fea0003800000 */
.L_x_34659:
[----:B------:R-:W-:Y:S01]  /*3b50*/  FFMA.FTZ R0, -R12, R9, R0 ;  /* 0x000000090c007223 */ /* 0x000fe20000010100 */
[----:B------:R-:W-:Y:S06]  /*3b60*/  BRA `(.L_x_34657) ;  /* 0x00000000007c7947 */ /* 0x000fec0003800000 */
.L_x_34658:
        /* <DEDUP_REMOVED lines=15> */
.L_x_34664:
        /* <DEDUP_REMOVED lines=13> */
.L_x_34663:
[----:B------:R-:W-:Y:S05]  /*3d30*/  BSYNC B2 ;  /* 0x0000000000027941 */ /* 0x000fea0003800000 */
.L_x_34662:
[----:B------:R-:W-:-:S04]  /*3d40*/  FMUL.FTZ R12, R12, 1.1920928955078125e-07 ;  /* 0x340000000c0c7820 */ /* 0x000fc80000410000 */
[----:B------:R-:W-:-:S07]  /*3d50*/  FMUL.FTZ R0, R9, R12 ;  /* 0x0000000c09007220 */ /* 0x000fce0000410000 */
.L_x_34657:
[----:B------:R-:W-:Y:S05]  /*3d60*/  BSYNC B0 ;  /* 0x0000000000007941 */ /* 0x000fea0003800000 */
.L_x_34656:
        /* <DEDUP_REMOVED lines=9> */
.L_x_34655:
[----:B------:R-:W-:Y:S05]  /*3e00*/  BSYNC B1 ;  /* 0x0000000000017941 */ /* 0x000fea0003800000 */
.L_x_34654:
        /* <DEDUP_REMOVED lines=34> */
.L_x_34672:
[----:B------:R-:W-:Y:S01]  /*4030*/  FSETP.GEU.FTZ.AND P0, PT, R10, -R12, PT ;  /* 0x8000000c0a00720b */ /* 0x000fe20003f1e000 */
[----:B------:R-:W-:-:S12]  /*4040*/  FADD.FTZ R0, R0, -1 ;  /* 0xbf80000000007421 */ /* 0x000fd80000010000 */
[----:B------:R-:W-:-:S07]  /*4050*/  @!P0 FADD.FTZ R0, R0, -1 ;  /* 0xbf80000000008421 */ /* 0x000fce0000010000 */
.L_x_34671:
[----:B------:R-:W-:Y:S05]  /*4060*/  BSYNC B2 ;  /* 0x0000000000027941 */ /* 0x000fea0003800000 */
.L_x_34670:
[----:B------:R-:W-:Y:S01]  /*4070*/  FFMA.FTZ R13, -R12, R0, R13 ;  /* 0x000000000c0d7223 */ /* 0x000fe2000001010d */
[----:B------:R-:W-:Y:S06]  /*4080*/  BRA `(.L_x_34668) ;  /* 0x00000000007c7947 */ /* 0x000fec0003800000 */
.L_x_34669:
        /* <DEDUP_REMOVED lines=15> */
.L_x_34675:
        /* <DEDUP_REMOVED lines=13> */
.L_x_34674:
[----:B------:R-:W-:Y:S05]  /*4250*/  BSYNC B2 ;  /* 0x0000000000027941 */ /* 0x000fea0003800000 */
.L_x_34673:
[----:B------:R-:W-:-:S04]  /*4260*/  FMUL.FTZ R13, R13, 1.1920928955078125e-07 ;  /* 0x340000000d0d7820 */ /* 0x000fc80000410000 */
[----:B------:R-:W-:-:S07]  /*4270*/  FMUL.FTZ R13, R10, R13 ;  /* 0x0000000d0a0d7220 */ /* 0x000fce0000410000 */
.L_x_34668:
[----:B------:R-:W-:Y:S05]  /*4280*/  BSYNC B0 ;  /* 0x0000000000007941 */ /* 0x000fea0003800000 */
.L_x_34667:
        /* <DEDUP_REMOVED lines=9> */
.L_x_34666:
[----:B------:R-:W-:Y:S05]  /*4320*/  BSYNC B1 ;  /* 0x0000000000017941 */ /* 0x000fea0003800000 */
.L_x_34665:
        /* <DEDUP_REMOVED lines=34> */
.L_x_34683:
[----:B------:R-:W-:Y:S01]  /*4550*/  FSETP.GEU.FTZ.AND P0, PT, R13, -R14, PT ;  /* 0x8000000e0d00720b */ /* 0x000fe20003f1e000 */
[----:B------:R-:W-:-:S12]  /*4560*/  FADD.FTZ R11, R11, -1 ;  /* 0xbf8000000b0b7421 */ /* 0x000fd80000010000 */
[----:B------:R-:W-:-:S07]  /*4570*/  @!P0 FADD.FTZ R11, R11, -1 ;  /* 0xbf8000000b0b8421 */ /* 0x000fce0000010000 */
.L_x_34682:
[----:B------:R-:W-:Y:S05]  /*4580*/  BSYNC B2 ;  /* 0x0000000000027941 */ /* 0x000fea0003800000 */
.L_x_34681:
[----:B------:R-:W-:Y:S01]  /*4590*/  FFMA.FTZ R0, -R14, R11, R0 ;  /* 0x0000000b0e007223 */ /* 0x000fe20000010100 */
[----:B------:R-:W-:Y:S06]  /*45a0*/  BRA `(.L_x_34679) ;  /* 0x00000000007c7947 */ /* 0x000fec0003800000 */
.L_x_34680:
        /* <DEDUP_REMOVED lines=15> */
.L_x_34686:
        /* <DEDUP_REMOVED lines=13> */
.L_x_34685:
[----:B------:R-:W-:Y:S05]  /*4770*/  BSYNC B2 ;  /* 0x0000000000027941 */ /* 0x000fea0003800000 */
.L_x_34684:
[----:B------:R-:W-:-:S04]  /*4780*/  FMUL.FTZ R14, R14, 1.1920928955078125e-07 ;  /* 0x340000000e0e7820 */ /* 0x000fc80000410000 */
[----:B------:R-:W-:-:S07]  /*4790*/  FMUL.FTZ R0, R11, R14 ;  /* 0x0000000e0b007220 */ /* 0x000fce0000410000 */
.L_x_34679:
[----:B------:R-:W-:Y:S05]  /*47a0*/  BSYNC B0 ;  /* 0x0000000000007941 */ /* 0x000fea0003800000 */
.L_x_34678:
        /* <DEDUP_REMOVED lines=9> */
.L_x_34677:
[----:B------:R-:W-:Y:S05]  /*4840*/  BSYNC B1 ;  /* 0x0000000000017941 */ /* 0x000fea0003800000 */
.L_x_34676:
        /* <DEDUP_REMOVED lines=34> */
.L_x_34694:
[----:B------:R-:W-:Y:S01]  /*4a70*/  FSETP.GEU.FTZ.AND P0, PT, R15, -R18, PT ;  /* 0x800000120f00720b */ /* 0x000fe20003f1e000 */
[----:B------:R-:W-:-:S12]  /*4a80*/  FADD.FTZ R13, R13, -1 ;  /* 0xbf8000000d0d7421 */ /* 0x000fd80000010000 */
[----:B------:R-:W-:-:S07]  /*4a90*/  @!P0 FADD.FTZ R13, R13, -1 ;  /* 0xbf8000000d0d8421 */ /* 0x000fce0000010000 */
.L_x_34693:
[----:B------:R-:W-:Y:S05]  /*4aa0*/  BSYNC B2 ;  /* 0x0000000000027941 */ /* 0x000fea0003800000 */
.L_x_34692:
[----:B------:R-:W-:Y:S01]  /*4ab0*/  FFMA.FTZ R0, -R18, R13, R0 ;  /* 0x0000000d12007223 */ /* 0x000fe20000010100 */
[----:B------:R-:W-:Y:S06]  /*4ac0*/  BRA `(.L_x_34690) ;  /* 0x00000000007c7947 */ /* 0x000fec0003800000 */
.L_x_34691:
        /* <DEDUP_REMOVED lines=15> */
.L_x_34697:
        /* <DEDUP_REMOVED lines=13> */
.L_x_34696:
[----:B------:R-:W-:Y:S05]  /*4c90*/  BSYNC B2 ;  /* 0x0000000000027941 */ /* 0x000fea0003800000 */
.L_x_34695:
[----:B------:R-:W-:-:S04]  /*4ca0*/  FMUL.FTZ R0, R15, 1.1920928955078125e-07 ;  /* 0x340000000f007820 */ /* 0x000fc80000410000 */
[----:B------:R-:W-:-:S07]  /*4cb0*/  FMUL.FTZ R0, R13, R0 ;  /* 0x000000000d007220 */ /* 0x000fce0000410000 */
.L_x_34690:
[----:B------:R-:W-:Y:S05]  /*4cc0*/  BSYNC B0 ;  /* 0x0000000000007941 */ /* 0x000fea0003800000 */
.L_x_34689:
        /* <DEDUP_REMOVED lines=9> */
.L_x_34688:
[----:B------:R-:W-:Y:S05]  /*4d60*/  BSYNC B1 ;  /* 0x0000000000017941 */ /* 0x000fea0003800000 */
.L_x_34687:
        /* <DEDUP_REMOVED lines=34> */
.L_x_34705:
[----:B------:R-:W-:Y:S01]  /*4f90*/  FSETP.GEU.FTZ.AND P0, PT, R14, -R17, PT ;  /* 0x800000110e00720b */ /* 0x000fe20003f1e000 */
[----:B------:R-:W-:-:S12]  /*4fa0*/  FADD.FTZ R0, R0, -1 ;  /* 0xbf80000000007421 */ /* 0x000fd80000010000 */
[----:B------:R-:W-:-:S07]  /*4fb0*/  @!P0 FADD.FTZ R0, R0, -1 ;  /* 0xbf80000000008421 */ /* 0x000fce0000010000 */
.L_x_34704:
[----:B------:R-:W-:Y:S05]  /*4fc0*/  BSYNC B2 ;  /* 0x0000000000027941 */ /* 0x000fea0003800000 */
.L_x_34703:
[----:B------:R-:W-:Y:S01]  /*4fd0*/  FFMA.FTZ R15, -R17, R0, R15 ;  /* 0x00000000110f7223 */ /* 0x000fe2000001010f */
[----:B------:R-:W-:Y:S06]  /*4fe0*/  BRA `(.L_x_34701) ;  /* 0x00000000007c7947 */ /* 0x000fec0003800000 */
.L_x_34702:
        /* <DEDUP_REMOVED lines=15> */
.L_x_34708:
        /* <DEDUP_REMOVED lines=13> */
.L_x_34707:
[----:B------:R-:W-:Y:S05]  /*51b0*/  BSYNC B2 ;  /* 0x0000000000027941 */ /* 0x000fea0003800000 */
.L_x_34706:
[----:B------:R-:W-:-:S04]  /*51c0*/  FMUL.FTZ R17, R17, 1.1920928955078125e-07 ;  /* 0x3400000011117820 */ /* 0x000fc80000410000 */
[----:B0-----:R-:W-:-:S07]  /*51d0*/  FMUL.FTZ R15, R14, R17 ;  /* 0x000000110e0f7220 */ /* 0x001fce0000410000 */
.L_x_34701:
[----:B------:R-:W-:Y:S05]  /*51e0*/  BSYNC B0 ;  /* 0x0000000000007941 */ /* 0x000fea0003800000 */
.L_x_34700:
        /* <DEDUP_REMOVED lines=9> */
.L_x_34699:
[----:B------:R-:W-:Y:S05]  /*5280*/  BSYNC B1 ;  /* 0x0000000000017941 */ /* 0x000fea0003800000 */
.L_x_34698:
        /* <DEDUP_REMOVED lines=16> */
.L_x_34711:
[----:B------:R-:W-:-:S13]  /*5390*/  ISETP.GE.AND P0, PT, R4, R3, PT ;  /* 0x000000030400720c */ /* 0x000fda0003f06270 */
[----:B------:R-:W-:Y:S05]  /*53a0*/  @P0 BRA `(.L_x_34713) ;  /* 0x0000000000300947 */ /* 0x000fea0003800000 */
[----:B-1----:R-:W1:Y:S01]  /*53b0*/  LDC.64 R6, c[0x0][0x218] ;  /* 0x00008600ff067b82 */ /* 0x002e620000000a00 */
[----:B------:R-:W-:Y:S01]  /*53c0*/  IADD3 R5, R2, R4, RZ ;  /* 0x0000000402057210 */ /* 0x000fe20007ffe0ff */
[----:B------:R-:W-:-:S04]  /*53d0*/  VIADD R4, R4, 0x80 ;  /* 0x0000008004047836 */ /* 0x000fc80000000000 */
[----:B-1----:R-:W-:-:S05]  /*53e0*/  IMAD.WIDE.U32 R6, R5, 0x2, R6 ;  /* 0x0000000205067825 */ /* 0x002fca00078e0006 */
[----:B------:R1:W-:Y:S02]  /*53f0*/  STG.E.U16 desc[UR4][R6.64], R8 ;  /* 0x0000000806007986 */ /* 0x0003e4000c101504 */
.L_x_34712:
[----:B------:R-:W-:-:S13]  /*5400*/  ISETP.GE.AND P0, PT, R4, R3, PT ;  /* 0x000000030400720c */ /* 0x000fda0003f06270 */
[----:B------:R-:W-:Y:S05]  /*5410*/  @P0 BRA `(.L_x_34714) ;  /* 0x0000000000300947 */ /* 0x000fea0003800000 */
[----:B01----:R-:W0:Y:S01]  /*5420*/  LDC.64 R6, c[0x0][0x218] ;  /* 0x00008600ff067b82 */ /* 0x003e220000000a00 */
[----:B------:R-:W-:Y:S02]  /*5430*/  IMAD.IADD R5, R2, 0x1, R4 ;  /* 0x0000000102057824 */ /* 0x000fe400078e0204 */
[----:B------:R-:W-:Y:S02]  /*5440*/  VIADD R4, R4, 0x80 ;  /* 0x0000008004047836 */ /* 0x000fe40000000000 */
[----:B0-----:R-:W-:-:S05]  /*5450*/  IMAD.WIDE.U32 R6, R5, 0x2, R6 ;  /* 0x0000000205067825 */ /* 0x001fca00078e0006 */
[----:B------:R2:W-:Y:S02]  /*5460*/  STG.E.U16 desc[UR4][R6.64], R9 ;  /* 0x0000000906007986 */ /* 0x0005e4000c101504 */
.L_x_34713:
[----:B------:R-:W-:-:S13]  /*5470*/  ISETP.GE.AND P0, PT, R4, R3, PT ;  /* 0x000000030400720c */ /* 0x000fda0003f06270 */
[----:B------:R-:W-:Y:S05]  /*5480*/  @P0 BRA `(.L_x_34715) ;  /* 0x0000000000340947 */ /* 0x000fea0003800000 */
[----:B-12---:R-:W1:Y:S01]  /*5490*/  LDC.64 R6, c[0x0][0x218] ;  /* 0x00008600ff067b82 */ /* 0x006e620000000a00 */
[----:B------:R-:W-:Y:S01]  /*54a0*/  IADD3 R5, R2, R4, RZ ;  /* 0x0000000402057210 */ /* 0x000fe20007ffe0ff */
[----:B------:R-:W-:-:S04]  /*54b0*/  VIADD R4, R4, 0x80 ;  /* 0x0000008004047836 */ /* 0x000fc80000000000 */
[----:B-1----:R-:W-:-:S05]  /*54c0*/  IMAD.WIDE.U32 R6, R5, 0x2, R6 ;  /* 0x0000000205067825 */ /* 0x002fca00078e0006 */
[----:B------:R2:W-:Y:S02]  /*54d0*/  STG.E.U16 desc[UR4][R6.64], R10 ;  /* 0x0000000a06007986 */ /* 0x0005e4000c101504 */
.L_x_34714:
[----:B------:R-:W-:-:S13]  /*54e0*/  ISETP.GE.AND P0, PT, R4, R3, PT ;  /* 0x000000030400720c */ /* 0x000fda0003f06270 */
[----:B------:R-:W-:Y:S05]  /*54f0*/  @P0 BREAK B1 ;  /* 0x0000000000010942 */ /* 0x000fea0003800000 */
[----:B------:R-:W-:Y:S05]  /*5500*/  @P0 BRA `(.L_x_34716) ;  /* 0x0000000000300947 */ /* 0x000fea0003800000 */
[----:B012---:R-:W0:Y:S01]  /*5510*/  LDC.64 R6, c[0x0][0x218] ;  /* 0x00008600ff067b82 */ /* 0x007e220000000a00 */
[----:B------:R-:W-:Y:S02]  /*5520*/  IMAD.IADD R5, R2, 0x1, R4 ;  /* 0x0000000102057824 */ /* 0x000fe400078e0204 */
[----:B------:R-:W-:Y:S02]  /*5530*/  VIADD R4, R4, 0x80 ;  /* 0x0000008004047836 */ /* 0x000fe40000000000 */
[----:B0-----:R-:W-:-:S05]  /*5540*/  IMAD.WIDE.U32 R6, R5, 0x2, R6 ;  /* 0x0000000205067825 */ /* 0x001fca00078e0006 */
[----:B------:R3:W-:Y:S02]  /*5550*/  STG.E.U16 desc[UR4][R6.64], R11 ;  /* 0x0000000b06007986 */ /* 0x0007e4000c101504 */
.L_x_34715:
[----:B------:R-:W-:Y:S05]  /*5560*/  BSYNC B1 ;  /* 0x0000000000017941 */ /* 0x000fea0003800000 */
.L_x_34710:
[----:B------:R-:W-:-:S13]  /*5570*/  ISETP.GE.AND P0, PT, R4, R3, PT ;  /* 0x000000030400720c */ /* 0x000fda0003f06270 */
[----:B-123--:R-:W1:Y:S01]  /*5580*/  @!P0 LDC.64 R6, c[0x0][0x218] ;  /* 0x00008600ff068b82 */ /* 0x00ee620000000a00 */
[----:B------:R-:W-:Y:S01]  /*5590*/  @!P0 IADD3 R5, R2, R4, RZ ;  /* 0x0000000402058210 */ /* 0x000fe20007ffe0ff */
[----:B------:R-:W-:-:S04]  /*55a0*/  @!P0 VIADD R4, R4, 0x80 ;  /* 0x0000008004048836 */ /* 0x000fc80000000000 */
[----:B-1----:R-:W-:-:S05]  /*55b0*/  @!P0 IMAD.WIDE.U32 R6, R5, 0x2, R6 ;  /* 0x0000000205068825 */ /* 0x002fca00078e0006 */
[----:B------:R3:W-:Y:S02]  /*55c0*/  @!P0 STG.E.U16 desc[UR4][R6.64], R12 ;  /* 0x0000000c06008986 */ /* 0x0007e4000c101504 */
.L_x_34716:
[----:B------:R-:W-:Y:S05]  /*55d0*/  BSYNC B0 ;  /* 0x0000000000007941 */ /* 0x000fea0003800000 */
.L_x_34709:
        /* <DEDUP_REMOVED lines=8> */
.L_x_34717:
        /* <DEDUP_REMOVED lines=10> */
.L_x_57518:


//--------------------- .text._ZN2at6native29vectorized_elementwise_kernelILi4ENS0_13BUnaryFunctorIN3c104HalfES4_S4_ZZZNS0_21remainder_kernel_cudaERNS_18TensorIteratorBaseEENKUlvE0_clEvENKUlvE1_clEvEUlS4_S4_E_EESt5arrayIPcLm2EEEEviT0_T1_ --------------------------
	.section	.text._ZN2at6native29vectorized_elementwise_kernelILi4ENS0_13BUnaryFunctorIN3c104HalfES4_S4_ZZZNS0_21remainder_kernel_cudaERNS_18TensorIteratorBaseEENKUlvE0_clEvENKUlvE1_clEvEUlS4_S4_E_EESt5arrayIPcLm2EEEEviT0_T1_,"ax",@progbits
	.align	128
        .global         _ZN2at6native29vectorized_elementwise_kernelILi4ENS0_13BUnaryFunctorIN3c104HalfES4_S4_ZZZNS0_21remainder_kernel_cudaERNS_18TensorIteratorBaseEENKUlvE0_clEvENKUlvE1_clEvEUlS4_S4_E_EESt5arrayIPcLm2EEEEviT0_T1_
        .type           _ZN2at6native29vectorized_elementwise_kernelILi4ENS0_13BUnaryFunctorIN3c104HalfES4_S4_ZZZNS0_21remainder_kernel_cudaERNS_18TensorIteratorBaseEENKUlvE0_clEvENKUlvE1_clEvEUlS4_S4_E_EESt5arrayIPcLm2EEEEviT0_T1_,@function
        .size           _ZN2at6native29vectorized_elementwise_kernelILi4ENS0_13BUnaryFunctorIN3c104HalfES4_S4_ZZZNS0_21remainder_kernel_cudaERNS_18TensorIteratorBaseEENKUlvE0_clEvENKUlvE1_clEvEUlS4_S4_E_EESt5arrayIPcLm2EEEEviT0_T1_,(.L_x_57519 - _ZN2at6native29vectorized_elementwise_kernelILi4ENS0_13BUnaryFunctorIN3c104HalfES4_S4_ZZZNS0_21remainder_kernel_cudaERNS_18TensorIteratorBaseEENKUlvE0_clEvENKUlvE1_clEvEUlS4_S4_E_EESt5arrayIPcLm2EEEEviT0_T1_)
        .other          _ZN2at6native29vectorized_elementwise_kernelILi4ENS0_13BUnaryFunctorIN3c104HalfES4_S4_ZZZNS0_21remainder_kernel_cudaERNS_18TensorIteratorBaseEENKUlvE0_clEvENKUlvE1_clEvEUlS4_S4_E_EESt5arrayIPcLm2EEEEviT0_T1_,@"STO_CUDA_ENTRY STV_DEFAULT"
_ZN2at6native29vectorized_elementwise_kernelILi4ENS0_13BUnaryFunctorIN3c104HalfES4_S4_ZZZNS0_21remainder_kernel_cudaERNS_18TensorIteratorBaseEENKUlvE0_clEvENKUlvE1_clEvEUlS4_S4_E_EESt5arrayIPcLm2EEEEviT0_T1_:
.text._ZN2at6native29vectorized_elementwise_kernelILi4ENS0_13BUnaryFunctorIN3c104HalfES4_S4_ZZZNS0_21remainder_kernel_cudaERNS_18TensorIteratorBaseEENKUlvE0_clEvENKUlvE1_clEvEUlS4_S4_E_EESt5arrayIPcLm2EEEEviT0_T1_:
        /* <DEDUP_REMOVED lines=44> */
.L_x_34724:
[----:B------:R-:W-:Y:S01]  /*02c0*/  FSETP.GEU.FTZ.AND P0, PT, R14, -R7, PT ;  /* 0x800000070e00720b */ /* 0x000fe20003f1e000 */
[----:B------:R-:W-:-:S12]  /*02d0*/  FADD.FTZ R9, R9, -1 ;  /* 0xbf80000009097421 */ /* 0x000fd80000010000 */
[----:B------:R-:W-:-:S07]  /*02e0*/  @!P0 FADD.FTZ R9, R9, -1 ;  /* 0xbf80000009098421 */ /* 0x000fce0000010000 */
.L_x_34723:
[----:B------:R-:W-:Y:S05]  /*02f0*/  BSYNC B1 ;  /* 0x0000000000017941 */ /* 0x000fea0003800000 */
.L_x_34722:
[----:B------:R-:W-:Y:S01]  /*0300*/  FFMA.FTZ R0, -R7, R9, R0 ;  /* 0x0000000907007223 */ /* 0x000fe20000010100 */
[----:B------:R-:W-:Y:S06]  /*0310*/  BRA `(.L_x_34720) ;  /* 0x00000000007c7947 */ /* 0x000fec0003800000 */
.L_x_34721:
        /* <DEDUP_REMOVED lines=15> */
.L_x_34727:
        /* <DEDUP_REMOVED lines=13> */
.L_x_34726:
[----:B------:R-:W-:Y:S05]  /*04e0*/  BSYNC B1 ;  /* 0x0000000000017941 */ /* 0x000fea0003800000 */
.L_x_34725:
[----:B------:R-:W-:-:S04]  /*04f0*/  FMUL.FTZ R12, R12, 1.1920928955078125e-07 ;  /* 0x340000000c0c7820 */ /* 0x000fc80000410000 */
[----:B------:R-:W-:-:S07]  /*0500*/  FMUL.FTZ R0, R17, R12 ;  /* 0x0000000c11007220 */ /* 0x000fce0000410000 */
.L_x_34720:
[----:B------:R-:W-:Y:S05]  /*0510*/  BSYNC B0 ;  /* 0x0000000000007941 */ /* 0x000fea0003800000 */
.L_x_34719:
[C---:B------:R-:W-:Y:S01]  /*0520*/  FSETP.GTU.FTZ.AND P0, PT, |R0|.reuse, +INF , PT ;  /* 0x7f8000000000780b */ /* 0x040fe20003f1c200 */
[----:B------:R-:W-:Y:S01]  /*0530*/  HADD2.F32 R10, -RZ, R10.H1_H1 ;  /* 0x3000000aff0a7230 */ /* 0x000fe20000004100 */
[C---:B0-----:R-:W-:Y:S01]  /*0540*/  LOP3.LUT R9, R0.reuse, 0x80000000, R8, 0xb8, !PT ;  /* 0x8000000000097812 */ /* 0x041fe200078eb808 */
[----:B------:R-:W-:Y:S03]  /*0550*/  BSSY B0, `(.L_x_34728) ;  /* 0x0000045000007945 */ /* 0x000fe60003800000 */
[----:B------:R-:W-:Y:S01]  /*0560*/  FSEL R8, R0, R9, P0 ;  /* 0x0000000900087208 */ /* 0x000fe20000000000 */
[----:B------:R-:W-:Y:S01]  /*0570*/  FADD.FTZ R0, |R10|, -RZ ;  /* 0x800000ff0a007221 */ /* 0x000fe20000010200 */
        /* <DEDUP_REMOVED lines=29> */
.L_x_34733:
[----:B------:R-:W-:Y:S01]  /*0750*/  FSETP.GEU.FTZ.AND P1, PT, R12, -R7, PT ;  /* 0x800000070c00720b */ /* 0x000fe20003f3e000 */
[----:B------:R-:W-:-:S12]  /*0760*/  FADD.FTZ R9, R9, -1 ;  /* 0xbf80000009097421 */ /* 0x000fd80000010000 */
[----:B------:R-:W-:-:S07]  /*0770*/  @!P1 FADD.FTZ R9, R9, -1 ;  /* 0xbf80000009099421 */ /* 0x000fce0000010000 */
.L_x_34732:
[----:B------:R-:W-:Y:S05]  /*0780*/  BSYNC B1 ;  /* 0x0000000000017941 */ /* 0x000fea0003800000 */
.L_x_34731:
[----:B------:R-:W-:Y:S01]  /*0790*/  FFMA.FTZ R0, -R7, R9, R0 ;  /* 0x0000000907007223 */ /* 0x000fe20000010100 */
[----:B------:R-:W-:Y:S06]  /*07a0*/  BRA `(.L_x_34729) ;  /* 0x00000000007c7947 */ /* 0x000fec0003800000 */
.L_x_34730:
        /* <DEDUP_REMOVED lines=15> */
.L_x_34736:
        /* <DEDUP_REMOVED lines=13> */
.L_x_34735:
[----:B------:R-:W-:Y:S05]  /*0970*/  BSYNC B1 ;  /* 0x0000000000017941 */ /* 0x000fea0003800000 */
.L_x_34734:
[----:B------:R-:W-:-:S04]  /*0980*/  FMUL.FTZ R9, R9, 1.1920928955078125e-07 ;  /* 0x3400000009097820 */ /* 0x000fc80000410000 */
[----:B------:R-:W-:-:S07]  /*0990*/  FMUL.FTZ R0, R16, R9 ;  /* 0x0000000910007220 */ /* 0x000fce0000410000 */
.L_x_34729:
[----:B------:R-:W-:Y:S05]  /*09a0*/  BSYNC B0 ;  /* 0x0000000000007941 */ /* 0x000fea0003800000 */
.L_x_34728:
        /* <DEDUP_REMOVED lines=34> */
.L_x_34742:
[----:B------:R-:W-:Y:S01]  /*0bd0*/  FSETP.GEU.FTZ.AND P1, PT, R14, -R7, PT ;  /* 0x800000070e00720b */ /* 0x000fe20003f3e000 */
[----:B------:R-:W-:-:S12]  /*0be0*/  FADD.FTZ R13, R13, -1 ;  /* 0xbf8000000d0d7421 */ /* 0x000fd80000010000 */
[----:B------:R-:W-:-:S07]  /*0bf0*/  @!P1 FADD.FTZ R13, R13, -1 ;  /* 0xbf8000000d0d9421 */ /* 0x000fce0000010000 */
.L_x_34741:
[----:B------:R-:W-:Y:S05]  /*0c00*/  BSYNC B1 ;  /* 0x0000000000017941 */ /* 0x000fea0003800000 */
.L_x_34740:
[----:B------:R-:W-:Y:S01]  /*0c10*/  FFMA.FTZ R0, -R7, R13, R0 ;  /* 0x0000000d07007223 */ /* 0x000fe20000010100 */
[----:B------:R-:W-:Y:S06]  /*0c20*/  BRA `(.L_x_34738) ;  /* 0x00000000007c7947 */ /* 0x000fec0003800000 */
.L_x_34739:
        /* <DEDUP_REMOVED lines=15> */
.L_x_34745:
        /* <DEDUP_REMOVED lines=13> */
.L_x_34744:
[----:B------:R-:W-:Y:S05]  /*0df0*/  BSYNC B1 ;  /* 0x0000000000017941 */ /* 0x000fea0003800000 */
.L_x_34743:
[----:B------:R-:W-:-:S04]  /*0e00*/  FMUL.FTZ R13, R12, 1.1920928955078125e-07 ;  /* 0x340000000c0d7820 */ /* 0x000fc80000410000 */
[----:B------:R-:W-:-:S07]  /*0e10*/  FMUL.FTZ R0, R16, R13 ;  /* 0x0000000d10007220 */ /* 0x000fce0000410000 */
.L_x_34738:
[----:B------:R-:W-:Y:S05]  /*0e20*/  BSYNC B0 ;  /* 0x0000000000007941 */ /* 0x000fea0003800000 */
.L_x_34737:
        /* <DEDUP_REMOVED lines=34> */
.L_x_34751:
[----:B------:R-:W-:Y:S01]  /*1050*/  FSETP.GEU.FTZ.AND P1, PT, R14, -R7, PT ;  /* 0x800000070e00720b */ /* 0x000fe20003f3e000 */
[----:B------:R-:W-:-:S12]  /*1060*/  FADD.FTZ R11, R11, -1 ;  /* 0xbf8000000b0b7421 */ /* 0x000fd80000010000 */
[----:B------:R-:W-:-:S07]  /*1070*/  @!P1 FADD.FTZ R11, R11, -1 ;  /* 0xbf8000000b0b9421 */ /* 0x000fce0000010000 */
.L_x_34750:
[----:B------:R-:W-:Y:S05]  /*1080*/  BSYNC B1 ;  /* 0x0000000000017941 */ /* 0x000fea0003800000 */
.L_x_34749:
[----:B------:R-:W-:Y:S01]  /*1090*/  FFMA.FTZ R0, -R7, R11, R0 ;  /* 0x0000000b07007223 */ /* 0x000fe20000010100 */
[----:B------:R-:W-:Y:S06]  /*10a0*/  BRA `(.L_x_34747) ;  /* 0x00000000007c7947 */ /* 0x000fec0003800000 */
.L_x_34748:
        /* <DEDUP_REMOVED lines=15> */
.L_x_34754:
        /* <DEDUP_REMOVED lines=13> */
.L_x_34753:
[----:B------:R-:W-:Y:S05]  /*1270*/  BSYNC B1 ;  /* 0x0000000000017941 */ /* 0x000fea0003800000 */
.L_x_34752:
[----:B------:R-:W-:-:S04]  /*1280*/  FMUL.FTZ R0, R11, 1.1920928955078125e-07 ;  /* 0x340000000b007820 */ /* 0x000fc80000410000 */
[----:B------:R-:W-:-:S07]  /*1290*/  FMUL.FTZ R0, R17, R0 ;  /* 0x0000000011007220 */ /* 0x000fce0000410000 */
.L_x_34747:
[----:B------:R-:W-:Y:S05]  /*12a0*/  BSYNC B0 ;  /* 0x0000000000007941 */ /* 0x000fea0003800000 */
.L_x_34746:
        /* <DEDUP_REMOVED lines=34> */
.L_x_34760:
[----:B------:R-:W-:Y:S01]  /*14d0*/  FSETP.GEU.FTZ.AND P1, PT, R14, -R7, PT ;  /* 0x800000070e00720b */ /* 0x000fe20003f3e000 */
[----:B------:R-:W-:-:S12]  /*14e0*/  FADD.FTZ R13, R13, -1 ;  /* 0xbf8000000d0d7421 */ /* 0x000fd80000010000 */
[----:B------:R-:W-:-:S07]  /*14f0*/  @!P1 FADD.FTZ R13, R13, -1 ;  /* 0xbf8000000d0d9421 */ /* 0x000fce0000010000 */
.L_x_34759:
[----:B------:R-:W-:Y:S05]  /*1500*/  BSYNC B1 ;  /* 0x0000000000017941 */ /* 0x000fea0003800000 */
.L_x_34758:
[----:B------:R-:W-:Y:S01]  /*1510*/  FFMA.FTZ R0, -R7, R13, R0 ;  /* 0x0000000d07007223 */ /* 0x000fe20000010100 */
[----:B------:R-:W-:Y:S06]  /*1520*/  BRA `(.L_x_34756) ;  /* 0x00000000007c7947 */ /* 0x000fec0003800000 */
.L_x_34757:
        /* <DEDUP_REMOVED lines=15> */
.L_x_34763:
        /* <DEDUP_REMOVED lines=13> */
.L_x_34762:
[----:B------:R-:W-:Y:S05]  /*16f0*/  BSYNC B1 ;  /* 0x0000000000017941 */ /* 0x000fea0003800000 */
.L_x_34761:
[----:B------:R-:W-:-:S04]  /*1700*/  FMUL.FTZ R14, R14, 1.1920928955078125e-07 ;  /* 0x340000000e0e7820 */ /* 0x000fc80000410000 */
[----:B------:R-:W-:-:S07]  /*1710*/  FMUL.FTZ R0, R13, R14 ;  /* 0x0000000e0d007220 */ /* 0x000fce0000410000 */
.L_x_34756:
[----:B------:R-:W-:Y:S05]  /*1720*/  BSYNC B0 ;  /* 0x0000000000007941 */ /* 0x000fea0003800000 */
.L_x_34755:
        /* <DEDUP_REMOVED lines=35> */
.L_x_34769:
[----:B------:R-:W-:Y:S01]  /*1960*/  FSETP.GEU.FTZ.AND P1, PT, R14, -R7, PT ;  /* 0x800000070e00720b */ /* 0x000fe20003f3e000 */
[----:B------:R-:W-:-:S12]  /*1970*/  FADD.FTZ R13, R13, -1 ;  /* 0xbf8000000d0d7421 */ /* 0x000fd80000010000 */
[----:B------:R-:W-:-:S07]  /*1980*/  @!P1 FADD.FTZ R13, R13, -1 ;  /* 0xbf8000000d0d9421 */ /* 0x000fce0000010000 */
.L_x_34768:
[----:B------:R-:W-:Y:S05]  /*1990*/  BSYNC B1 ;  /* 0x0000000000017941 */ /* 0x000fea0003800000 */
.L_x_34767:
[----:B------:R-:W-:Y:S01]  /*19a0*/  FFMA.FTZ R0, -R7, R13, R0 ;  /* 0x0000000d07007223 */ /* 0x000fe20000010100 */
[----:B------:R-:W-:Y:S06]  /*19b0*/  BRA `(.L_x_34765) ;  /* 0x00000000007c7947 */ /* 0x000fec0003800000 */
.L_x_34766:
        /* <DEDUP_REMOVED lines=15> */
.L_x_34772:
        /* <DEDUP_REMOVED lines=13> */
.L_x_34771:
[----:B------:R-:W-:Y:S05]  /*1b80*/  BSYNC B1 ;  /* 0x0000000000017941 */ /* 0x000fea0003800000 */
.L_x_34770:
[----:B------:R-:W-:-:S04]  /*1b90*/  FMUL.FTZ R14, R14, 1.1920928955078125e-07 ;  /* 0x340000000e0e7820 */ /* 0x000fc80000410000 */
[----:B------:R-:W-:-:S07]  /*1ba0*/  FMUL.FTZ R0, R13, R14 ;  /* 0x0000000e0d007220 */ /* 0x000fce0000410000 */
.L_x_34765:
[----:B------:R-:W-:Y:S05]  /*1bb0*/  BSYNC B0 ;  /* 0x0000000000007941 */ /* 0x000fea0003800000 */
.L_x_34764:
[C---:B------:R-:W-:Y:S01]  /*1bc0*/  FSETP.GTU.FTZ.AND P1, PT, |R0|.reuse, +INF , PT ;  /* 0x7f8000000000780b */ /* 0x040fe20003f3c200 */
[----:B------:R-:W-:Y:S01]  /*1bd0*/  HADD2.F32 R14, -RZ, R5.H0_H0 ;  /* 0x20000005ff0e7230 */ /* 0x000fe20000004100 */
        /* <DEDUP_REMOVED lines=32> */
.L_x_34778:
[----:B------:R-:W-:Y:S01]  /*1de0*/  FSETP.GEU.FTZ.AND P1, PT, R16, -R7, PT ;  /* 0x800000071000720b */ /* 0x000fe20003f3e000 */
[----:B------:R-:W-:-:S12]  /*1df0*/  FADD.FTZ R13, R13, -1 ;  /* 0xbf8000000d0d7421 */ /* 0x000fd80000010000 */
[----:B------:R-:W-:-:S07]  /*1e00*/  @!P1 FADD.FTZ R13, R13, -1 ;  /* 0xbf8000000d0d9421 */ /* 0x000fce0000010000 */
.L_x_34777:
[----:B------:R-:W-:Y:S05]  /*1e10*/  BSYNC B1 ;  /* 0x0000000000017941 */ /* 0x000fea0003800000 */
.L_x_34776:
[----:B------:R-:W-:Y:S01]  /*1e20*/  FFMA.FTZ R0, -R7, R13, R0 ;  /* 0x0000000d07007223 */ /* 0x000fe20000010100 */
[----:B------:R-:W-:Y:S06]  /*1e30*/  BRA `(.L_x_34774) ;  /* 0x00000000007c7947 */ /* 0x000fec0003800000 */
.L_x_34775:
        /* <DEDUP_REMOVED lines=15> */
.L_x_34781:
        /* <DEDUP_REMOVED lines=13> */
.L_x_34780:
[----:B------:R-:W-:Y:S05]  /*2000*/  BSYNC B1 ;  /* 0x0000000000017941 */ /* 0x000fea0003800000 */
.L_x_34779:
[----:B------:R-:W-:-:S04]  /*2010*/  FMUL.FTZ R0, R15, 1.1920928955078125e-07 ;  /* 0x340000000f007820 */ /* 0x000fc80000410000 */
[----:B------:R-:W-:-:S07]  /*2020*/  FMUL.FTZ R0, R13, R0 ;  /* 0x000000000d007220 */ /* 0x000fce0000410000 */
.L_x_34774:
[----:B------:R-:W-:Y:S05]  /*2030*/  BSYNC B0 ;  /* 0x0000000000007941 */ /* 0x000fea0003800000 */
.L_x_34773:
        /* <DEDUP_REMOVED lines=34> */
.L_x_34787:
[----:B------:R-:W-:Y:S01]  /*2260*/  FSETP.GEU.FTZ.AND P1, PT, R18, -R7, PT ;  /* 0x800000071200720b */ /* 0x000fe20003f3e000 */
[----:B------:R-:W-:-:S12]  /*2270*/  FADD.FTZ R5, R5, -1 ;  /* 0xbf80000005057421 */ /* 0x000fd80000010000 */
[----:B------:R-:W-:-:S07]  /*2280*/  @!P1 FADD.FTZ R5, R5, -1 ;  /* 0xbf80000005059421 */ /* 0x000fce0000010000 */
.L_x_34786:
[----:B------:R-:W-:Y:S05]  /*2290*/  BSYNC B1 ;  /* 0x0000000000017941 */ /* 0x000fea0003800000 */
.L_x_34785:
[----:B------:R-:W-:Y:S01]  /*22a0*/  FFMA.FTZ R0, -R7, R5, R0 ;  /* 0x0000000507007223 */ /* 0x000fe20000010100 */
[----:B------:R-:W-:Y:S06]  /*22b0*/  BRA `(.L_x_34783) ;  /* 0x00000000007c7947 */ /* 0x000fec0003800000 */
.L_x_34784:
        /* <DEDUP_REMOVED lines=15> */
.L_x_34790:
        /* <DEDUP_REMOVED lines=13> */
.L_x_34789:
[----:B------:R-:W-:Y:S05]  /*2480*/  BSYNC B1 ;  /* 0x0000000000017941 */ /* 0x000fea0003800000 */
.L_x_34788:
[----:B------:R-:W-:-:S04]  /*2490*/  FMUL.FTZ R0, R7, 1.1920928955078125e-07 ;  /* 0x3400000007007820 */ /* 0x000fc80000410000 */
[----:B------:R-:W-:-:S07]  /*24a0*/  FMUL.FTZ R0, R5, R0 ;  /* 0x0000000005007220 */ /* 0x000fce0000410000 */
.L_x_34783:
[----:B------:R-:W-:Y:S05]  /*24b0*/  BSYNC B0 ;  /* 0x0000000000007941 */ /* 0x000fea0003800000 */
.L_x_34782:
[----:B0-----:R-:W0:Y:S01]  /*24c0*/  LDC.64 R18, c[0x0][0x218] ;  /* 0x00008600ff127b82 */ /* 0x001e220000000a00 */
        /* <DEDUP_REMOVED lines=9> */
[----:B0-----:R-:W-:-:S12]  /*2560*/  IMAD.WIDE.U32 R18, R2, 0x2, R18 ;  /* 0x0000000202127825 */ /* 0x001fd800078e0012 */
[----:B------:R-:W-:Y:S01]  /*2570*/  @!P1 FADD.FTZ R5, R3, R5 ;  /* 0x0000000503059221 */ /* 0x000fe20000010000 */
[----:B------:R-:W-:-:S04]  /*2580*/  IMAD.WIDE R18, R6, 0x8, R18 ;  /* 0x0000000806127825 */ /* 0x000fc800078e0212 */
[----:B------:R-:W-:Y:S01]  /*2590*/  F2FP.F16.F32.PACK_AB R5, R5, R14 ;  /* 0x0000000e0505723e */ /* 0x000fe200000000ff */
[----:B------:R-:W-:Y:S04]  /*25a0*/  STG.E.64 desc[UR4][R18.64], R8 ;  /* 0x0000000812007986 */ /* 0x000fe8000c101b04 */
[----:B------:R-:W-:Y:S01]  /*25b0*/  STG.E.64 desc[UR4][R18.64+0x400], R4 ;  /* 0x0004000412007986 */ /* 0x000fe2000c101b04 */
[----:B------:R-:W-:Y:S05]  /*25c0*/  EXIT ;  /* 0x000000000000794d */ /* 0x000fea0003800000 */
.L_x_34718:
        /* <DEDUP_REMOVED lines=16> */
[C---:B------:R-:W-:Y:S02]  /*26d0*/  ISETP.GE.AND P4, PT, R27.reuse, R3, PT ;  /* 0x000000031b00720c */ /* 0x040fe40003f86270 */
[----:B------:R1:W5:Y:S11]  /*26e0*/  @!P6 LDG.E.U16 R5, desc[UR4][R6.64] ;  /* 0x000000040605e981 */ /* 0x000376000c1e1500 */
[----:B------:R-:W-:Y:S01]  /*26f0*/  @!P4 IMAD.IADD R29, R2, 0x1, R27 ;  /* 0x00000001021dc824 */ /* 0x000fe200078e021b */
[----:B------:R-:W3:Y:S01]  /*2700*/  @!P4 LDC.64 R14, c[0x0][0x220] ;  /* 0x00008800ff0ecb82 */ /* 0x000ee20000000a00 */
[----:B------:R-:W-:-:S05]  /*2710*/  @!P4 VIADD R27, R27, 0x80 ;  /* 0x000000801b1bc836 */ /* 0x000fca0000000000 */
        /* <DEDUP_REMOVED lines=68> */
.L_x_34798:
[----:B------:R-:W-:Y:S01]  /*2b60*/  FSETP.GEU.FTZ.AND P0, PT, R8, -R10, PT ;  /* 0x8000000a0800720b */ /* 0x000fe20003f1e000 */
[----:B------:R-:W-:-:S12]  /*2b70*/  FADD.FTZ R0, R0, -1 ;  /* 0xbf80000000007421 */ /* 0x000fd80000010000 */
[----:B------:R-:W-:-:S07]  /*2b80*/  @!P0 FADD.FTZ R0, R0, -1 ;  /* 0xbf80000000008421 */ /* 0x000fce0000010000 */
.L_x_34797:
[----:B------:R-:W-:Y:S05]  /*2b90*/  BSYNC B2 ;  /* 0x0000000000027941 */ /* 0x000fea0003800000 */
.L_x_34796:
[----:B------:R-:W-:Y:S01]  /*2ba0*/  FFMA.FTZ R9, -R10, R0, R9 ;  /* 0x000000000a097223 */ /* 0x000fe20000010109 */
[----:B------:R-:W-:Y:S06]  /*2bb0*/  BRA `(.L_x_34794) ;  /* 0x00000000007c7947 */ /* 0x000fec0003800000 */
.L_x_34795:
        /* <DEDUP_REMOVED lines=15> */
.L_x_34801:
        /* <DEDUP_REMOVED lines=13> */
.L_x_34800:
[----:B------:R-:W-:Y:S05]  /*2d80*/  BSYNC B2 ;  /* 0x0000000000027941 */ /* 0x000fea0003800000 */
.L_x_34799:
[----:B------:R-:W-:-:S04]  /*2d90*/  FMUL.FTZ R9, R0, 1.1920928955078125e-07 ;  /* 0x3400000000097820 */ /* 0x000fc80000410000 */
[----:B------:R-:W-:-:S07]  /*2da0*/  FMUL.FTZ R9, R8, R9 ;  /* 0x0000000908097220 */ /* 0x000fce0000410000 */
.L_x_34794:
[----:B------:R-:W-:Y:S05]  /*2db0*/  BSYNC B0 ;  /* 0x0000000000007941 */ /* 0x000fea0003800000 */
.L_x_34793:
        /* <DEDUP_REMOVED lines=9> */
.L_x_34792:
[----:B------:R-:W-:Y:S05]  /*2e50*/  BSYNC B1 ;  /* 0x0000000000017941 */ /* 0x000fea0003800000 */
.L_x_34791:
[----:B--2---:R-:W-:Y:S01]  /*2e60*/  IADD3 R6, R4, 0x80, RZ ;  /* 0x0000008004067810 */ /* 0x004fe20007ffe0ff */
[----:B------:R-:W-:Y:S03]  /*2e70*/  BSSY B1, `(.L_x_34802) ;  /* 0x0000050000017945 */ /* 0x000fe60003800000 */
        /* <DEDUP_REMOVED lines=32> */
.L_x_34809:
[----:B------:R-:W-:Y:S01]  /*3080*/  FSETP.GEU.FTZ.AND P0, PT, R11, -R12, PT ;  /* 0x8000000c0b00720b */ /* 0x000fe20003f1e000 */
[----:B------:R-:W-:-:S12]  /*3090*/  FADD.FTZ R9, R9, -1 ;  /* 0xbf80000009097421 */ /* 0x000fd80000010000 */
[----:B------:R-:W-:-:S07]  /*30a0*/  @!P0 FADD.FTZ R9, R9, -1 ;  /* 0xbf80000009098421 */ /* 0x000fce0000010000 */
.L_x_34808:
[----:B------:R-:W-:Y:S05]  /*30b0*/  BSYNC B2 ;  /* 0x0000000000027941 */ /* 0x000fea0003800000 */
.L_x_34807:
[----:B------:R-:W-:Y:S01]  /*30c0*/  FFMA.FTZ R0, -R12, R9, R0 ;  /* 0x000000090c007223 */ /* 0x000fe20000010100 */
[----:B------:R-:W-:Y:S06]  /*30d0*/  BRA `(.L_x_34805) ;  /* 0x00000000007c7947 */ /* 0x000fec0003800000 */
.L_x_34806:
        /* <DEDUP_REMOVED lines=15> */
.L_x_34812:
        /* <DEDUP_REMOVED lines=13> */
.L_x_34811:
[----:B------:R-:W-:Y:S05]  /*32a0*/  BSYNC B2 ;  /* 0x0000000000027941 */ /* 0x000fea0003800000 */
.L_x_34810:
[----:B------:R-:W-:-:S04]  /*32b0*/  FMUL.FTZ R0, R11, 1.1920928955078125e-07 ;  /* 0x340000000b007820 */ /* 0x000fc80000410000 */
[----:B------:R-:W-:-:S07]  /*32c0*/  FMUL.FTZ R0, R9, R0 ;  /* 0x0000000009007220 */ /* 0x000fce0000410000 */
.L_x_34805:
[----:B------:R-:W-:Y:S05]  /*32d0*/  BSYNC B0 ;  /* 0x0000000000007941 */ /* 0x000fea0003800000 */
.L_x_34804:
        /* <DEDUP_REMOVED lines=9> */
.L_x_34803:
[----:B------:R-:W-:Y:S05]  /*3370*/  BSYNC B1 ;  /* 0x0000000000017941 */ /* 0x000fea0003800000 */
.L_x_34802:
        /* <DEDUP_REMOVED lines=34> */
.L_x_34820:
[----:B------:R-:W-:Y:S01]  /*35a0*/  FSETP.GEU.FTZ.AND P0, PT, R8, -R10, PT ;  /* 0x8000000a0800720b */ /* 0x000fe20003f1e000 */
[----:B------:R-:W-:-:S12]  /*35b0*/  FADD.FTZ R0, R0, -1 ;  /* 0xbf80000000007421 */ /* 0x000fd80000010000 */
[----:B------:R-:W-:-:S07]  /*35c0*/  @!P0 FADD.FTZ R0, R0, -1 ;  /* 0xbf80000000008421 */ /* 0x000fce0000010000 */
.L_x_34819:
[----:B------:R-:W-:Y:S05]  /*35d0*/  BSYNC B2 ;  /* 0x0000000000027941 */ /* 0x000fea0003800000 */
.L_x_34818:
[----:B------:R-:W-:Y:S01]  /*35e0*/  FFMA.FTZ R11, -R10, R0, R11 ;  /* 0x000000000a0b7223 */ /* 0x000fe2000001010b */
[----:B------:R-:W-:Y:S06]  /*35f0*/  BRA `(.L_x_34816) ;  /* 0x00000000007c7947 */ /* 0x000fec0003800000 */
.L_x_34817:
        /* <DEDUP_REMOVED lines=15> */
.L_x_34823:
        /* <DEDUP_REMOVED lines=13> */
.L_x_34822:
[----:B------:R-:W-:Y:S05]  /*37c0*/  BSYNC B2 ;  /* 0x0000000000027941 */ /* 0x000fea0003800000 */
.L_x_34821:
[----:B------:R-:W-:-:S04]  /*37d0*/  FMUL.FTZ R11, R11, 1.1920928955078125e-07 ;  /* 0x340000000b0b7820 */ /* 0x000fc80000410000 */
[----:B------:R-:W-:-:S07]  /*37e0*/  FMUL.FTZ R11, R8, R11 ;  /* 0x0000000b080b7220 */ /* 0x000fce0000410000 */
.L_x_34816:
[----:B------:R-:W-:Y:S05]  /*37f0*/  BSYNC B0 ;  /* 0x0000000000007941 */ /* 0x000fea0003800000 */
.L_x_34815:
        /* <DEDUP_REMOVED lines=9> */
.L_x_34814:
[----:B------:R-:W-:Y:S05]  /*3890*/  BSYNC B1 ;  /* 0x0000000000017941 */ /* 0x000fea0003800000 */
.L_x_34813:
[----:B------:R-:W-:Y:S01]  /*38a0*/  IADD3 R0, R4, 0x180, RZ ;  /* 0x0000018004007810 */ /* 0x000fe20007ffe0ff */
[----:B------:R-:W-:Y:S03]  /*38b0*/  BSSY B1, `(.L_x_34824) ;  /* 0x0000050000017945 */ /* 0x000fe60003800000 */
        /* <DEDUP_REMOVED lines=32> */
.L_x_34831:
[----:B------:R-:W-:Y:S01]  /*3ac0*/  FSETP.GEU.FTZ.AND P0, PT, R11, -R12, PT ;  /* 0x8000000c0b00720b */ /* 0x000fe20003f1e000 */
[----:B------:R-:W-:-:S12]  /*3ad0*/  FADD.FTZ R9, R9, -1 ;  /* 0xbf80000009097421 */ /* 0x000fd80000010000 */
[----:B------:R-:W-:-:S07]  /*3ae0*/  @!P0 FADD.FTZ R9, R9, -1 ;  /* 0xbf80000009098421 */ /* 0x000fce0000010000 */
.L_x_34830:
[----:B------:R-:W-:Y:S05]  /*3af0*/  BSYNC B2 ;  /* 0x0000000000027941 */ /* 0x000fea0003800000 */
.L_x_34829:
[----:B------:R-:W-:Y:S01]  /*3b00*/  FFMA.FTZ R0, -R12, R9, R0 ;  /* 0x000000090c007223 */ /* 0x000fe20000010100 */
[----:B------:R-:W-:Y:S06]  /*3b10*/  BRA `(.L_x_34827) ;  /* 0x00000000007c7947 */ /* 0x000fec0003800000 */
.L_x_34828:
        /* <DEDUP_REMOVED lines=15> */
.L_x_34834:
        /* <DEDUP_REMOVED lines=13> */
.L_x_34833:
[----:B------:R-:W-:Y:S05]  /*3ce0*/  BSYNC B2 ;  /* 0x0000000000027941 */ /* 0x000fea0003800000 */
.L_x_34832:
[----:B------:R-:W-:-:S04]  /*3cf0*/  FMUL.FTZ R12, R12, 1.1920928955078125e-07 ;  /* 0x340000000c0c7820 */ /* 0x000fc80000410000 */
[----:B------:R-:W-:-:S07]  /*3d00*/  FMUL.FTZ R0, R9, R12 ;  /* 0x0000000c09007220 */ /* 0x000fce0000410000 */
.L_x_34827:
[----:B------:R-:W-:Y:S05]  /*3d10*/  BSYNC B0 ;  /* 0x0000000000007941 */ /* 0x000fea0003800000 */
.L_x_34826:
        /* <DEDUP_REMOVED lines=9> */
.L_x_34825:
[----:B------:R-:W-:Y:S05]  /*3db0*/  BSYNC B1 ;  /* 0x0000000000017941 */ /* 0x000fea0003800000 */
.L_x_34824:
        /* <DEDUP_REMOVED lines=34> */
.L_x_34842:
[----:B------:R-:W-:Y:S01]  /*3fe0*/  FSETP.GEU.FTZ.AND P0, PT, R10, -R12, PT ;  /* 0x8000000c0a00720b */ /* 0x000fe20003f1e000 */
[----:B------:R-:W-:-:S12]  /*3ff0*/  FADD.FTZ R0, R0, -1 ;  /* 0xbf80000000007421 */ /* 0x000fd80000010000 */
[----:B------:R-:W-:-:S07]  /*4000*/  @!P0 FADD.FTZ R0, R0, -1 ;  /* 0xbf80000000008421 */ /* 0x000fce0000010000 */
.L_x_34841:
[----:B------:R-:W-:Y:S05]  /*4010*/  BSYNC B2 ;  /* 0x0000000000027941 */ /* 0x000fea0003800000 */
.L_x_34840:
[----:B------:R-:W-:Y:S01]  /*4020*/  FFMA.FTZ R13, -R12, R0, R13 ;  /* 0x000000000c0d7223 */ /* 0x000fe2000001010d */
[----:B------:R-:W-:Y:S06]  /*4030*/  BRA `(.L_x_34838) ;  /* 0x00000000007c7947 */ /* 0x000fec0003800000 */
.L_x_34839:
        /* <DEDUP_REMOVED lines=15> */
.L_x_34845:
        /* <DEDUP_REMOVED lines=13> */
.L_x_34844:
[----:B------:R-:W-:Y:S05]  /*4200*/  BSYNC B2 ;  /* 0x0000000000027941 */ /* 0x000fea0003800000 */
.L_x_34843:
[----:B------:R-:W-:-:S04]  /*4210*/  FMUL.FTZ R13, R13, 1.1920928955078125e-07 ;  /* 0x340000000d0d7820 */ /* 0x000fc80000410000 */
[----:B------:R-:W-:-:S07]  /*4220*/  FMUL.FTZ R13, R10, R13 ;  /* 0x0000000d0a0d7220 */ /* 0x000fce0000410000 */
.L_x_34838:
[----:B------:R-:W-:Y:S05]  /*4230*/  BSYNC B0 ;  /* 0x0000000000007941 */ /* 0x000fea0003800000 */
.L_x_34837:
        /* <DEDUP_REMOVED lines=9> */
.L_x_34836:
[----:B------:R-:W-:Y:S05]  /*42d0*/  BSYNC B1 ;  /* 0x0000000000017941 */ /* 0x000fea0003800000 */
.L_x_34835:
        /* <DEDUP_REMOVED lines=34> */
.L_x_34853:
[----:B------:R-:W-:Y:S01]  /*4500*/  FSETP.GEU.FTZ.AND P0, PT, R13, -R14, PT ;  /* 0x8000000e0d00720b */ /* 0x000fe20003f1e000 */
[----:B------:R-:W-:-:S12]  /*4510*/  FADD.FTZ R11, R11, -1 ;  /* 0xbf8000000b0b7421 */ /* 0x000fd80000010000 */
[----:B------:R-:W-:-:S07]  /*4520*/  @!P0 FADD.FTZ R11, R11, -1 ;  /* 0xbf8000000b0b8421 */ /* 0x000fce0000010000 */
.L_x_34852:
[----:B------:R-:W-:Y:S05]  /*4530*/  BSYNC B2 ;  /* 0x0000000000027941 */ /* 0x000fea0003800000 */
.L_x_34851:
[----:B------:R-:W-:Y:S01]  /*4540*/  FFMA.FTZ R0, -R14, R11, R0 ;  /* 0x0000000b0e007223 */ /* 0x000fe20000010100 */
[----:B------:R-:W-:Y:S06]  /*4550*/  BRA `(.L_x_34849) ;  /* 0x00000000007c7947 */ /* 0x000fec0003800000 */
.L_x_34850:
        /* <DEDUP_REMOVED lines=15> */
.L_x_34856:
        /* <DEDUP_REMOVED lines=13> */
.L_x_34855:
[----:B------:R-:W-:Y:S05]  /*4720*/  BSYNC B2 ;  /* 0x0000000000027941 */ /* 0x000fea0003800000 */
.L_x_34854:
[----:B------:R-:W-:-:S04]  /*4730*/  FMUL.FTZ R14, R14, 1.1920928955078125e-07 ;  /* 0x340000000e0e7820 */ /* 0x000fc80000410000 */
[----:B------:R-:W-:-:S07]  /*4740*/  FMUL.FTZ R0, R11, R14 ;  /* 0x0000000e0b007220 */ /* 0x000fce0000410000 */
.L_x_34849:
[----:B------:R-:W-:Y:S05]  /*4750*/  BSYNC B0 ;  /* 0x0000000000007941 */ /* 0x000fea0003800000 */
.L_x_34848:
        /* <DEDUP_REMOVED lines=9> */
.L_x_34847:
[----:B------:R-:W-:Y:S05]  /*47f0*/  BSYNC B1 ;  /* 0x0000000000017941 */ /* 0x000fea0003800000 */
.L_x_34846:
        /* <DEDUP_REMOVED lines=34> */
.L_x_34864:
[----:B------:R-:W-:Y:S01]  /*4a20*/  FSETP.GEU.FTZ.AND P0, PT, R15, -R18, PT ;  /* 0x800000120f00720b */ /* 0x000fe20003f1e000 */
[----:B------:R-:W-:-:S12]  /*4a30*/  FADD.FTZ R13, R13, -1 ;  /* 0xbf8000000d0d7421 */ /* 0x000fd80000010000 */
[----:B------:R-:W-:-:S07]  /*4a40*/  @!P0 FADD.FTZ R13, R13, -1 ;  /* 0xbf8000000d0d8421 */ /* 0x000fce0000010000 */
.L_x_34863:
[----:B------:R-:W-:Y:S05]  /*4a50*/  BSYNC B2 ;  /* 0x0000000000027941 */ /* 0x000fea0003800000 */
.L_x_34862:
[----:B------:R-:W-:Y:S01]  /*4a60*/  FFMA.FTZ R0, -R18, R13, R0 ;  /* 0x0000000d12007223 */ /* 0x000fe20000010100 */
[----:B------:R-:W-:Y:S06]  /*4a70*/  BRA `(.L_x_34860) ;  /* 0x00000000007c7947 */ /* 0x000fec0003800000 */
.L_x_34861:
        /* <DEDUP_REMOVED lines=15> */
.L_x_34867:
        /* <DEDUP_REMOVED lines=13> */
.L_x_34866:
[----:B------:R-:W-:Y:S05]  /*4c40*/  BSYNC B2 ;  /* 0x0000000000027941 */ /* 0x000fea0003800000 */
.L_x_34865:
[----:B------:R-:W-:-:S04]  /*4c50*/  FMUL.FTZ R0, R15, 1.1920928955078125e-07 ;  /* 0x340000000f007820 */ /* 0x000fc80000410000 */
[----:B------:R-:W-:-:S07]  /*4c60*/  FMUL.FTZ R0, R13, R0 ;  /* 0x000000000d007220 */ /* 0x000fce0000410000 */
.L_x_34860:
[----:B------:R-:W-:Y:S05]  /*4c70*/  BSYNC B0 ;  /* 0x0000000000007941 */ /* 0x000fea0003800000 */
.L_x_34859:
        /* <DEDUP_REMOVED lines=9> */
.L_x_34858:
[----:B------:R-:W-:Y:S05]  /*4d10*/  BSYNC B1 ;  /* 0x0000000000017941 */ /* 0x000fea0003800000 */
.L_x_34857:
        /* <DEDUP_REMOVED lines=34> */
.L_x_34875:
[----:B------:R-:W-:Y:S01]  /*4f40*/  FSETP.GEU.FTZ.AND P0, PT, R14, -R17, PT ;  /* 0x800000110e00720b */ /* 0x000fe20003f1e000 */
[----:B------:R-:W-:-:S12]  /*4f50*/  FADD.FTZ R0, R0, -1 ;  /* 0xbf80000000007421 */ /* 0x000fd80000010000 */
[----:B------:R-:W-:-:S07]  /*4f60*/  @!P0 FADD.FTZ R0, R0, -1 ;  /* 0xbf80000000008421 */ /* 0x000fce0000010000 */
.L_x_34874:
[----:B------:R-:W-:Y:S05]  /*4f70*/  BSYNC B2 ;  /* 0x0000000000027941 */ /* 0x000fea0003800000 */
.L_x_34873:
[----:B------:R-:W-:Y:S01]  /*4f80*/  FFMA.FTZ R15, -R17, R0, R15 ;  /* 0x00000000110f7223 */ /* 0x000fe2000001010f */
[----:B------:R-:W-:Y:S06]  /*4f90*/  BRA `(.L_x_34871) ;  /* 0x00000000007c7947 */ /* 0x000fec0003800000 */
.L_x_34872:
        /* <DEDUP_REMOVED lines=15> */
.L_x_34878:
        /* <DEDUP_REMOVED lines=13> */
.L_x_34877:
[----:B------:R-:W-:Y:S05]  /*5160*/  BSYNC B2 ;  /* 0x0000000000027941 */ /* 0x000fea0003800000 */
.L_x_34876:
[----:B------:R-:W-:-:S04]  /*5170*/  FMUL.FTZ R17, R17, 1.1920928955078125e-07 ;  /* 0x3400000011117820 */ /* 0x000fc80000410000 */
[----:B0-----:R-:W-:-:S07]  /*5180*/  FMUL.FTZ R15, R14, R17 ;  /* 0x000000110e0f7220 */ /* 0x001fce0000410000 */
.L_x_34871:
[----:B------:R-:W-:Y:S05]  /*5190*/  BSYNC B0 ;  /* 0x0000000000007941 */ /* 0x000fea0003800000 */
.L_x_34870:
        /* <DEDUP_REMOVED lines=9> */
.L_x_34869:
[----:B------:R-:W-:Y:S05]  /*5230*/  BSYNC B1 ;  /* 0x0000000000017941 */ /* 0x000fea0003800000 */
.L_x_34868:
        /* <DEDUP_REMOVED lines=16> */
.L_x_34881:
[----:B------:R-:W-:-:S13]  /*5340*/  ISETP.GE.AND P0, PT, R4, R3, PT ;  /* 0x000000030400720c */ /* 0x000fda0003f06270 */
[----:B------:R-:W-:Y:S05]  /*5350*/  @P0 BRA `(.L_x_34883) ;  /* 0x0000000000300947 */ /* 0x000fea0003800000 */
[----:B-1----:R-:W1:Y:S01]  /*5360*/  LDC.64 R6, c[0x0][0x218] ;  /* 0x00008600ff067b82 */ /* 0x002e620000000a00 */
[----:B------:R-:W-:Y:S01]  /*5370*/  IADD3 R5, R2, R4, RZ ;  /* 0x0000000402057210 */ /* 0x000fe20007ffe0ff */
[----:B------:R-:W-:-:S04]  /*5380*/  VIADD R4, R4, 0x80 ;  /* 0x0000008004047836 */ /* 0x000fc80000000000 */
[----:B-1----:R-:W-:-:S05]  /*5390*/  IMAD.WIDE.U32 R6, R5, 0x2, R6 ;  /* 0x0000000205067825 */ /* 0x002fca00078e0006 */
[----:B------:R1:W-:Y:S02]  /*53a0*/  STG.E.U16 desc[UR4][R6.64], R8 ;  /* 0x0000000806007986 */ /* 0x0003e4000c101504 */
.L_x_34882:
[----:B------:R-:W-:-:S13]  /*53b0*/  ISETP.GE.AND P0, PT, R4, R3, PT ;  /* 0x000000030400720c */ /* 0x000fda0003f06270 */
[----:B------:R-:W-:Y:S05]  /*53c0*/  @P0 BRA `(.L_x_34884) ;  /* 0x0000000000300947 */ /* 0x000fea0003800000 */
[----:B01----:R-:W0:Y:S01]  /*53d0*/  LDC.64 R6, c[0x0][0x218] ;  /* 0x00008600ff067b82 */ /* 0x003e220000000a00 */
[----:B------:R-:W-:Y:S02]  /*53e0*/  IMAD.IADD R5, R2, 0x1, R4 ;  /* 0x0000000102057824 */ /* 0x000fe400078e0204 */
[----:B------:R-:W-:Y:S02]  /*53f0*/  VIADD R4, R4, 0x80 ;  /* 0x0000008004047836 */ /* 0x000fe40000000000 */
[----:B0-----:R-:W-:-:S05]  /*5400*/  IMAD.WIDE.U32 R6, R5, 0x2, R6 ;  /* 0x0000000205067825 */ /* 0x001fca00078e0006 */
[----:B------:R2:W-:Y:S02]  /*5410*/  STG.E.U16 desc[UR4][R6.64], R9 ;  /* 0x0000000906007986 */ /* 0x0005e4000c101504 */
.L_x_34883:
[----:B------:R-:W-:-:S13]  /*5420*/  ISETP.GE.AND P0, PT, R4, R3, PT ;  /* 0x000000030400720c */ /* 0x000fda0003f06270 */
[----:B------:R-:W-:Y:S05]  /*5430*/  @P0 BRA `(.L_x_34885) ;  /* 0x0000000000340947 */ /* 0x000fea0003800000 */
[----:B-12---:R-:W1:Y:S01]  /*5440*/  LDC.64 R6, c[0x0][0x218] ;  /* 0x00008600ff067b82 */ /* 0x006e620000000a00 */
[----:B------:R-:W-:Y:S01]  /*5450*/  IADD3 R5, R2, R4, RZ ;  /* 0x0000000402057210 */ /* 0x000fe20007ffe0ff */
[----:B------:R-:W-:-:S04]  /*5460*/  VIADD R4, R4, 0x80 ;  /* 0x0000008004047836 */ /* 0x000fc80000000000 */
[----:B-1----:R-:W-:-:S05]  /*5470*/  IMAD.WIDE.U32 R6, R5, 0x2, R6 ;  /* 0x0000000205067825 */ /* 0x002fca00078e0006 */
[----:B------:R2:W-:Y:S02]  /*5480*/  STG.E.U16 desc[UR4][R6.64], R10 ;  /* 0x0000000a06007986 */ /* 0x0005e4000c101504 */
.L_x_34884:
        /* <DEDUP_REMOVED lines=8> */
.L_x_34885:
[----:B------:R-:W-:Y:S05]  /*5510*/  BSYNC B1 ;  /* 0x0000000000017941 */ /* 0x000fea0003800000 */
.L_x_34880:
[----:B------:R-:W-:-:S13]  /*5520*/  ISETP.GE.AND P0, PT, R4, R3, PT ;  /* 0x000000030400720c */ /* 0x000fda0003f06270 */
[----:B-123--:R-:W1:Y:S01]  /*5530*/  @!P0 LDC.64 R6, c[0x0][0x218] ;  /* 0x00008600ff068b82 */ /* 0x00ee620000000a00 */
[----:B------:R-:W-:Y:S01]  /*5540*/  @!P0 IADD3 R5, R2, R4, RZ ;  /* 0x0000000402058210 */ /* 0x000fe20007ffe0ff */
[----:B------:R-:W-:-:S04]  /*5550*/  @!P0 VIADD R4, R4, 0x80 ;  /* 0x0000008004048836 */ /* 0x000fc80000000000 */
[----:B-1----:R-:W-:-:S05]  /*5560*/  @!P0 IMAD.WIDE.U32 R6, R5, 0x2, R6 ;  /* 0x0000000205068825 */ /* 0x002fca00078e0006 */
[----:B------:R3:W-:Y:S02]  /*5570*/  @!P0 STG.E.U16 desc[UR4][R6.64], R12 ;  /* 0x0000000c06008986 */ /* 0x0007e4000c101504 */
.L_x_34886:
[----:B------:R-:W-:Y:S05]  /*5580*/  BSYNC B0 ;  /* 0x0000000000007941 */ /* 0x000fea0003800000 */
.L_x_34879:
        /* <DEDUP_REMOVED lines=8> */
.L_x_34887:
        /* <DEDUP_REMOVED lines=15> */
.L_x_57519:


//--------------------- .text._ZN2at6native29vectorized_elementwise_kernelILi8ENS0_13BUnaryFunctorIN3c104HalfES4_S4_ZZZNS0_21remainder_kernel_cudaERNS_18TensorIteratorBaseEENKUlvE0_clEvENKUlvE1_clEvEUlS4_S4_E_EESt5arrayIPcLm2EEEEviT0_T1_ --------------------------
	.section	.text._ZN2at6native29vectorized_elementwise_kernelILi8ENS0_13BUnaryFunctorIN3c104HalfES4_S4_ZZZNS0_21remainder_kernel_cudaERNS_18TensorIteratorBaseEENKUlvE0_clEvENKUlvE1_clEvEUlS4_S4_E_EESt5arrayIPcLm2EEEEviT0_T1_,"ax",@progbits
	.align	128
        .global         _ZN2at6native29vectorized_elementwise_kernelILi8ENS0_13BUnaryFunctorIN3c104HalfES4_S4_ZZZNS0_21remainder_kernel_cudaERNS_18TensorIteratorBaseEENKUlvE0_clEvENKUlvE1_clEvEUlS4_S4_E_EESt5arrayIPcLm2EEEEviT0_T1_
        .type           _ZN2at6native29vectorized_elementwise_kernelILi8ENS0_13BUnaryFunctorIN3c104HalfES4_S4_ZZZNS0_21remainder_kernel_cudaERNS_18TensorIteratorBaseEENKUlvE0_clEvENKUlvE1_clEvEUlS4_S4_E_EESt5arrayIPcLm2EEEEviT0_T1_,@function
        .size           _ZN2at6native29vectorized_elementwise_kernelILi8ENS0_13BUnaryFunctorIN3c104HalfES4_S4_ZZZNS0_21remainder_kernel_cudaERNS_18TensorIteratorBaseEENKUlvE0_clEvENKUlvE1_clEvEUlS4_S4_E_EESt5arrayIPcLm2EEEEviT0_T1_,(.L_x_57520 - _ZN2at6native29vectorized_elementwise_kernelILi8ENS0_13BUnaryFunctorIN3c104HalfES4_S4_ZZZNS0_21remainder_kernel_cudaERNS_18TensorIteratorBaseEENKUlvE0_clEvENKUlvE1_clEvEUlS4_S4_E_EESt5arrayIPcLm2EEEEviT0_T1_)
        .other          _ZN2at6native29vectorized_elementwise_kernelILi8ENS0_13BUnaryFunctorIN3c104HalfES4_S4_ZZZNS0_21remainder_kernel_cudaERNS_18TensorIteratorBaseEENKUlvE0_clEvENKUlvE1_clEvEUlS4_S4_E_EESt5arrayIPcLm2EEEEviT0_T1_,@"STO_CUDA_ENTRY STV_DEFAULT"
_ZN2at6native29vectorized_elementwise_kernelILi8ENS0_13BUnaryFunctorIN3c104HalfES4_S4_ZZZNS0_21remainder_kernel_cudaERNS_18TensorIteratorBaseEENKUlvE0_clEvENKUlvE1_clEvEUlS4_S4_E_EESt5arrayIPcLm2EEEEviT0_T1_:
.text._ZN2at6native29vectorized_elementwise_kernelILi8ENS0_13BUnaryFunctorIN3c104HalfES4_S4_ZZZNS0_21remainder_kernel_cudaERNS_18TensorIteratorBaseEENKUlvE0_clEvENKUlvE1_clEvEUlS4_S4_E_EESt5arrayIPcLm2EEEEviT0_T1_:
        /* <DEDUP_REMOVED lines=43> */
.L_x_34894:
[----:B------:R-:W-:Y:S01]  /*02b0*/  FSETP.GEU.FTZ.AND P0, PT, R13, -R10, PT ;  /* 0x8000000a0d00720b */ /* 0x000fe20003f1e000 */
[----:B------:R-:W-:-:S12]  /*02c0*/  FADD.FTZ R0, R0, -1 ;  /* 0xbf80000000007421 */ /* 0x000fd80000010000 */
[----:B------:R-:W-:-:S07]  /*02d0*/  @!P0 FADD.FTZ R0, R0, -1 ;  /* 0xbf80000000008421 */ /* 0x000fce0000010000 */
.L_x_34893:
[----:B------:R-:W-:Y:S05]  /*02e0*/  BSYNC B1 ;  /* 0x0000000000017941 */ /* 0x000fea0003800000 */
.L_x_34892:
[----:B------:R-:W-:Y:S01]  /*02f0*/  FFMA.FTZ R11, -R10, R0, R11 ;  /* 0x000000000a0b7223 */ /* 0x000fe2000001010b */
[----:B------:R-:W-:Y:S06]  /*0300*/  BRA `(.L_x_34890) ;  /* 0x00000000007c7947 */ /* 0x000fec0003800000 */
.L_x_34891:
        /* <DEDUP_REMOVED lines=15> */
.L_x_34897:
        /* <DEDUP_REMOVED lines=13> */
.L_x_34896:
[----:B------:R-:W-:Y:S05]  /*04d0*/  BSYNC B1 ;  /* 0x0000000000017941 */ /* 0x000fea0003800000 */
.L_x_34895:
[----:B------:R-:W-:-:S04]  /*04e0*/  FMUL.FTZ R12, R12, 1.1920928955078125e-07 ;  /* 0x340000000c0c7820 */ /* 0x000fc80000410000 */
[----:B0-----:R-:W-:-:S07]  /*04f0*/  FMUL.FTZ R11, R17, R12 ;  /* 0x0000000c110b7220 */ /* 0x001fce0000410000 */
.L_x_34890:
[----:B------:R-:W-:Y:S05]  /*0500*/  BSYNC B0 ;  /* 0x0000000000007941 */ /* 0x000fea0003800000 */
.L_x_34889:
[C---:B------:R-:W-:Y:S01]  /*0510*/  FSETP.GTU.FTZ.AND P0, PT, |R11|.reuse, +INF , PT ;  /* 0x7f8000000b00780b */ /* 0x040fe20003f1c200 */
[----:B------:R-:W-:Y:S01]  /*0520*/  BSSY B0, `(.L_x_34898) ;  /* 0x0000047000007945 */ /* 0x000fe20003800000 */
[----:B------:R-:W-:-:S04]  /*0530*/  LOP3.LUT R0, R11, 0x80000000, R9, 0xb8, !PT ;  /* 0x800000000b007812 */ /* 0x000fc800078eb809 */
[----:B------:R-:W-:Y:S01]  /*0540*/  FSEL R9, R11, R0, P0 ;  /* 0x000000000b097208 */ /* 0x000fe20000000000 */
[----:B------:R-:W-:Y:S01]  /*0550*/  HADD2.F32 R11, -RZ, R4.H1_H1 ;  /* 0x30000004ff0b7230 */ /* 0x000fe20000004100 */
[----:B------:R-:W-:Y:S02]  /*0560*/  FSETP.GEU.FTZ.AND P0, PT, R8, RZ, PT ;  /* 0x000000ff0800720b */ /* 0x000fe40003f1e000 */
        /* <DEDUP_REMOVED lines=29> */
.L_x_34903:
[----:B------:R-:W-:Y:S01]  /*0740*/  FSETP.GEU.FTZ.AND P1, PT, R15, -R10, PT ;  /* 0x8000000a0f00720b */ /* 0x000fe20003f3e000 */
[----:B------:R-:W-:-:S12]  /*0750*/  FADD.FTZ R0, R0, -1 ;  /* 0xbf80000000007421 */ /* 0x000fd80000010000 */
[----:B------:R-:W-:-:S07]  /*0760*/  @!P1 FADD.FTZ R0, R0, -1 ;  /* 0xbf80000000009421 */ /* 0x000fce0000010000 */
.L_x_34902:
[----:B------:R-:W-:Y:S05]  /*0770*/  BSYNC B1 ;  /* 0x0000000000017941 */ /* 0x000fea0003800000 */
.L_x_34901:
[----:B------:R-:W-:Y:S01]  /*0780*/  FFMA.FTZ R13, -R10, R0, R13 ;  /* 0x000000000a0d7223 */ /* 0x000fe2000001010d */
[----:B------:R-:W-:Y:S06]  /*0790*/  BRA `(.L_x_34899) ;  /* 0x00000000007c7947 */ /* 0x000fec0003800000 */
.L_x_34900:
        /* <DEDUP_REMOVED lines=15> */
.L_x_34906:
        /* <DEDUP_REMOVED lines=13> */
.L_x_34905:
[----:B------:R-:W-:Y:S05]  /*0960*/  BSYNC B1 ;  /* 0x0000000000017941 */ /* 0x000fea0003800000 */
.L_x_34904:
[----:B------:R-:W-:-:S04]  /*0970*/  FMUL.FTZ R13, R4, 1.1920928955078125e-07 ;  /* 0x34000000040d7820 */ /* 0x000fc80000410000 */
[----:B------:R-:W-:-:S07]  /*0980*/  FMUL.FTZ R13, R14, R13 ;  /* 0x0000000d0e0d7220 */ /* 0x000fce0000410000 */
.L_x_34899:
[----:B------:R-:W-:Y:S05]  /*0990*/  BSYNC B0 ;  /* 0x0000000000007941 */ /* 0x000fea0003800000 */
.L_x_34898:
        /* <DEDUP_REMOVED lines=34> */
.L_x_34912:
[----:B------:R-:W-:Y:S01]  /*0bc0*/  FSETP.GEU.FTZ.AND P1, PT, R15, -R10, PT ;  /* 0x8000000a0f00720b */ /* 0x000fe20003f3e000 */
[----:B------:R-:W-:-:S12]  /*0bd0*/  FADD.FTZ R0, R0, -1 ;  /* 0xbf80000000007421 */ /* 0x000fd80000010000 */
[----:B------:R-:W-:-:S07]  /*0be0*/  @!P1 FADD.FTZ R0, R0, -1 ;  /* 0xbf80000000009421 */ /* 0x000fce0000010000 */
.L_x_34911:
[----:B------:R-:W-:Y:S05]  /*0bf0*/  BSYNC B1 ;  /* 0x0000000000017941 */ /* 0x000fea0003800000 */
.L_x_34910:
[----:B------:R-:W-:Y:S01]  /*0c00*/  FFMA.FTZ R13, -R10, R0, R13 ;  /* 0x000000000a0d7223 */ /* 0x000fe2000001010d */
[----:B------:R-:W-:Y:S06]  /*0c10*/  BRA `(.L_x_34908) ;  /* 0x00000000007c7947 */ /* 0x000fec0003800000 */
.L_x_34909:
        /* <DEDUP_REMOVED lines=15> */
.L_x_34915:
        /* <DEDUP_REMOVED lines=13> */
.L_x_34914:
[----:B------:R-:W-:Y:S05]  /*0de0*/  BSYNC B1 ;  /* 0x0000000000017941 */ /* 0x000fea0003800000 */
.L_x_34913:
[----:B------:R-:W-:-:S04]  /*0df0*/  FMUL.FTZ R13, R12, 1.1920928955078125e-07 ;  /* 0x340000000c0d7820 */ /* 0x000fc80000410000 */
[----:B------:R-:W-:-:S07]  /*0e00*/  FMUL.FTZ R13, R16, R13 ;  /* 0x0000000d100d7220 */ /* 0x000fce0000410000 */
.L_x_34908:
[----:B------:R-:W-:Y:S05]  /*0e10*/  BSYNC B0 ;  /* 0x0000000000007941 */ /* 0x000fea0003800000 */
.L_x_34907:
        /* <DEDUP_REMOVED lines=35> */
.L_x_34921:
[----:B------:R-:W-:Y:S01]  /*1050*/  FSETP.GEU.FTZ.AND P1, PT, R15, -R10, PT ;  /* 0x8000000a0f00720b */ /* 0x000fe20003f3e000 */
[----:B------:R-:W-:-:S12]  /*1060*/  FADD.FTZ R0, R0, -1 ;  /* 0xbf80000000007421 */ /* 0x000fd80000010000 */
[----:B------:R-:W-:-:S07]  /*1070*/  @!P1 FADD.FTZ R0, R0, -1 ;  /* 0xbf80000000009421 */ /* 0x000fce0000010000 */
.L_x_34920:
[----:B------:R-:W-:Y:S05]  /*1080*/  BSYNC B1 ;  /* 0x0000000000017941 */ /* 0x000fea0003800000 */
.L_x_34919:
[----:B------:R-:W-:Y:S01]  /*1090*/  FFMA.FTZ R13, -R10, R0, R13 ;  /* 0x000000000a0d7223 */ /* 0x000fe2000001010d */
[----:B------:R-:W-:Y:S06]  /*10a0*/  BRA `(.L_x_34917) ;  /* 0x00000000007c7947 */ /* 0x000fec0003800000 */
.L_x_34918:
        /* <DEDUP_REMOVED lines=15> */
.L_x_34924:
        /* <DEDUP_REMOVED lines=13> */
.L_x_34923:
[----:B------:R-:W-:Y:S05]  /*1270*/  BSYNC B1 ;  /* 0x0000000000017941 */ /* 0x000fea0003800000 */
.L_x_34922:
[----:B------:R-:W-:-:S04]  /*1280*/  FMUL.FTZ R13, R12, 1.1920928955078125e-07 ;  /* 0x340000000c0d7820 */ /* 0x000fc80000410000 */
[----:B------:R-:W-:-:S07]  /*1290*/  FMUL.FTZ R13, R16, R13 ;  /* 0x0000000d100d7220 */ /* 0x000fce0000410000 */
.L_x_34917:
[----:B------:R-:W-:Y:S05]  /*12a0*/  BSYNC B0 ;  /* 0x0000000000007941 */ /* 0x000fea0003800000 */
.L_x_34916:
[C---:B------:R-:W-:Y:S01]  /*12b0*/  FSETP.GTU.FTZ.AND P1, PT, |R13|.reuse, +INF , PT ;  /* 0x7f8000000d00780b */ /* 0x040fe20003f3c200 */
[----:B------:R-:W-:Y:S01]  /*12c0*/  BSSY B0, `(.L_x_34925) ;  /* 0x0000046000007945 */ /* 0x000fe20003800000 */
[----:B------:R-:W-:-:S04]  /*12d0*/  LOP3.LUT R0, R13, 0x80000000, R11, 0xb8, !PT ;  /* 0x800000000d007812 */ /* 0x000fc800078eb80b */
[----:B------:R-:W-:Y:S01]  /*12e0*/  FSEL R11, R13, R0, P1 ;  /* 0x000000000d0b7208 */ /* 0x000fe20000800000 */
[----:B------:R-:W-:-:S03]  /*12f0*/  HADD2.F32 R13, -RZ, R6.H0_H0 ;  /* 0x20000006ff0d7230 */ /* 0x000fc60000004100 */
        /* <DEDUP_REMOVED lines=29> */
.L_x_34930:
[----:B------:R-:W-:Y:S01]  /*14d0*/  FSETP.GEU.FTZ.AND P1, PT, R17, -R10, PT ;  /* 0x8000000a1100720b */ /* 0x000fe20003f3e000 */
[----:B------:R-:W-:-:S12]  /*14e0*/  FADD.FTZ R0, R0, -1 ;  /* 0xbf80000000007421 */ /* 0x000fd80000010000 */
[----:B------:R-:W-:-:S07]  /*14f0*/  @!P1 FADD.FTZ R0, R0, -1 ;  /* 0xbf80000000009421 */ /* 0x000fce0000010000 */
.L_x_34929:
[----:B------:R-:W-:Y:S05]  /*1500*/  BSYNC B1 ;  /* 0x0000000000017941 */ /* 0x000fea0003800000 */
.L_x_34928:
[----:B------:R-:W-:Y:S01]  /*1510*/  FFMA.FTZ R15, -R10, R0, R15 ;  /* 0x000000000a0f7223 */ /* 0x000fe2000001010f */
[----:B------:R-:W-:Y:S06]  /*1520*/  BRA `(.L_x_34926) ;  /* 0x00000000007c7947 */ /* 0x000fec0003800000 */
.L_x_34927:
        /* <DEDUP_REMOVED lines=15> */
.L_x_34933:
        /* <DEDUP_REMOVED lines=13> */
.L_x_34932:
[----:B------:R-:W-:Y:S05]  /*16f0*/  BSYNC B1 ;  /* 0x0000000000017941 */ /* 0x000fea0003800000 */
.L_x_34931:
[----:B------:R-:W-:-:S04]  /*1700*/  FMUL.FTZ R15, R14, 1.1920928955078125e-07 ;  /* 0x340000000e0f7820 */ /* 0x000fc80000410000 */
[----:B------:R-:W-:-:S07]  /*1710*/  FMUL.FTZ R15, R12, R15 ;  /* 0x0000000f0c0f7220 */ /* 0x000fce0000410000 */
.L_x_34926:
[----:B------:R-:W-:Y:S05]  /*1720*/  BSYNC B0 ;  /* 0x0000000000007941 */ /* 0x000fea0003800000 */
.L_x_34925:
[C---:B------:R-:W-:Y:S01]  /*1730*/  FSETP.GTU.FTZ.AND P1, PT, |R15|.reuse, +INF , PT ;  /* 0x7f8000000f00780b */ /* 0x040fe20003f3c200 */
[----:B------:R-:W-:Y:S01]  /*1740*/  BSSY B0, `(.L_x_34934) ;  /* 0x0000046000007945 */ /* 0x000fe20003800000 */
[----:B------:R-:W-:-:S04]  /*1750*/  LOP3.LUT R0, R15, 0x80000000, R13, 0xb8, !PT ;  /* 0x800000000f007812 */ /* 0x000fc800078eb80d */
[----:B------:R-:W-:Y:S01]  /*1760*/  FSEL R13, R15, R0, P1 ;  /* 0x000000000f0d7208 */ /* 0x000fe20000800000 */
[----:B------:R-:W-:-:S03]  /*1770*/  HADD2.F32 R15, -RZ, R6.H1_H1 ;  /* 0x30000006ff0f7230 */ /* 0x000fc60000004100 */
        /* <DEDUP_REMOVED lines=29> */
.L_x_34939:
[----:B------:R-:W-:Y:S01]  /*1950*/  FSETP.GEU.FTZ.AND P1, PT, R19, -R10, PT ;  /* 0x8000000a1300720b */ /* 0x000fe20003f3e000 */
[----:B------:R-:W-:-:S12]  /*1960*/  FADD.FTZ R0, R0, -1 ;  /* 0xbf80000000007421 */ /* 0x000fd80000010000 */
[----:B------:R-:W-:-:S07]  /*1970*/  @!P1 FADD.FTZ R0, R0, -1 ;  /* 0xbf80000000009421 */ /* 0x000fce0000010000 */
.L_x_34938:
[----:B------:R-:W-:Y:S05]  /*1980*/  BSYNC B1 ;  /* 0x0000000000017941 */ /* 0x000fea0003800000 */
.L_x_34937:
[----:B------:R-:W-:Y:S01]  /*1990*/  FFMA.FTZ R17, -R10, R0, R17 ;  /* 0x000000000a117223 */ /* 0x000fe20000010111 */
[----:B------:R-:W-:Y:S06]  /*19a0*/  BRA `(.L_x_34935) ;  /* 0x00000000007c7947 */ /* 0x000fec0003800000 */
.L_x_34936:
        /* <DEDUP_REMOVED lines=15> */
.L_x_34942:
        /* <DEDUP_REMOVED lines=13> */
.L_x_34941:
[----:B------:R-:W-:Y:S05]  /*1b70*/  BSYNC B1 ;  /* 0x0000000000017941 */ /* 0x000fea0003800000 */
.L_x_34940:
[----:B------:R-:W-:-:S04]  /*1b80*/  FMUL.FTZ R17, R12, 1.1920928955078125e-07 ;  /* 0x340000000c117820 */ /* 0x000fc80000410000 */
[----:B------:R-:W-:-:S07]  /*1b90*/  FMUL.FTZ R17, R6, R17 ;  /* 0x0000001106117220 */ /* 0x000fce0000410000 */
.L_x_34935:
[----:B------:R-:W-:Y:S05]  /*1ba0*/  BSYNC B0 ;  /* 0x0000000000007941 */ /* 0x000fea0003800000 */
.L_x_34934:
        /* <DEDUP_REMOVED lines=34> */
.L_x_34948:
[----:B------:R-:W-:Y:S01]  /*1dd0*/  FSETP.GEU.FTZ.AND P1, PT, R19, -R10, PT ;  /* 0x8000000a1300720b */ /* 0x000fe20003f3e000 */
[----:B------:R-:W-:-:S12]  /*1de0*/  FADD.FTZ R0, R0, -1 ;  /* 0xbf80000000007421 */ /* 0x000fd80000010000 */
[----:B------:R-:W-:-:S07]  /*1df0*/  @!P1 FADD.FTZ R0, R0, -1 ;  /* 0xbf80000000009421 */ /* 0x000fce0000010000 */
.L_x_34947:
[----:B------:R-:W-:Y:S05]  /*1e00*/  BSYNC B1 ;  /* 0x0000000000017941 */ /* 0x000fea0003800000 */
.L_x_34946:
[----:B------:R-:W-:Y:S01]  /*1e10*/  FFMA.FTZ R17, -R10, R0, R17 ;  /* 0x000000000a117223 */ /* 0x000fe20000010111 */
[----:B------:R-:W-:Y:S06]  /*1e20*/  BRA `(.L_x_34944) ;  /* 0x00000000007c7947 */ /* 0x000fec0003800000 */
.L_x_34945:
        /* <DEDUP_REMOVED lines=15> */
.L_x_34951:
        /* <DEDUP_REMOVED lines=13> */
.L_x_34950:
[----:B------:R-:W-:Y:S05]  /*1ff0*/  BSYNC B1 ;  /* 0x0000000000017941 */ /* 0x000fea0003800000 */
.L_x_34949:
[----:B------:R-:W-:-:S04]  /*2000*/  FMUL.FTZ R17, R14, 1.1920928955078125e-07 ;  /* 0x340000000e117820 */ /* 0x000fc80000410000 */
[----:B------:R-:W-:-:S07]  /*2010*/  FMUL.FTZ R17, R12, R17 ;  /* 0x000000110c117220 */ /* 0x000fce0000410000 */
.L_x_34944:
[----:B------:R-:W-:Y:S05]  /*2020*/  BSYNC B0 ;  /* 0x0000000000007941 */ /* 0x000fea0003800000 */
.L_x_34943:
        /* <DEDUP_REMOVED lines=35> */
.L_x_34957:
[----:B------:R-:W-:Y:S01]  /*2260*/  FSETP.GEU.FTZ.AND P1, PT, R17, -R10, PT ;  /* 0x8000000a1100720b */ /* 0x000fe20003f3e000 */
[----:B------:R-:W-:-:S12]  /*2270*/  FADD.FTZ R0, R0, -1 ;  /* 0xbf80000000007421 */ /* 0x000fd80000010000 */
[----:B------:R-:W-:-:S07]  /*2280*/  @!P1 FADD.FTZ R0, R0, -1 ;  /* 0xbf80000000009421 */ /* 0x000fce0000010000 */
.L_x_34956:
[----:B------:R-:W-:Y:S05]  /*2290*/  BSYNC B1 ;  /* 0x0000000000017941 */ /* 0x000fea0003800000 */
.L_x_34955:
[----:B------:R-:W-:Y:S01]  /*22a0*/  FFMA.FTZ R19, -R10, R0, R19 ;  /* 0x000000000a137223 */ /* 0x000fe20000010113 */
[----:B------:R-:W-:Y:S06]  /*22b0*/  BRA `(.L_x_34953) ;  /* 0x00000000007c7947 */ /* 0x000fec0003800000 */
.L_x_34954:
        /* <DEDUP_REMOVED lines=15> */
.L_x_34960:
        /* <DEDUP_REMOVED lines=13> */
.L_x_34959:
[----:B------:R-:W-:Y:S05]  /*2480*/  BSYNC B1 ;  /* 0x0000000000017941 */ /* 0x000fea0003800000 */
.L_x_34958:
[----:B------:R-:W-:-:S04]  /*2490*/  FMUL.FTZ R19, R12, 1.1920928955078125e-07 ;  /* 0x340000000c137820 */ /* 0x000fc80000410000 */
[----:B------:R-:W-:-:S07]  /*24a0*/  FMUL.FTZ R19, R10, R19 ;  /* 0x000000130a137220 */ /* 0x000fce0000410000 */
.L_x_34953:
[----:B------:R-:W-:Y:S05]  /*24b0*/  BSYNC B0 ;  /* 0x0000000000007941 */ /* 0x000fea0003800000 */
.L_x_34952:
        /* <DEDUP_REMOVED lines=13> */
[----:B------:R-:W-:-:S05]  /*2590*/  F2FP.F16.F32.PACK_AB R7, R0, R7 ;  /* 0x000000070007723e */ /* 0x000fca00000000ff */
[----:B------:R-:W-:Y:S01]  /*25a0*/  STG.E.128 desc[UR4][R16.64], R4 ;  /* 0x0000000410007986 */ /* 0x000fe2000c101d04 */
[----:B------:R-:W-:Y:S05]  /*25b0*/  EXIT ;  /* 0x000000000000794d */ /* 0x000fea0003800000 */
.L_x_34888:
        /* <DEDUP_REMOVED lines=89> */
.L_x_34968:
[----:B------:R-:W-:Y:S01]  /*2b50*/  FSETP.GEU.FTZ.AND P0, PT, R8, -R10, PT ;  /* 0x8000000a0800720b */ /* 0x000fe20003f1e000 */
[----:B------:R-:W-:-:S12]  /*2b60*/  FADD.FTZ R0, R0, -1 ;  /* 0xbf80000000007421 */ /* 0x000fd80000010000 */
[----:B------:R-:W-:-:S07]  /*2b70*/  @!P0 FADD.FTZ R0, R0, -1 ;  /* 0xbf80000000008421 */ /* 0x000fce0000010000 */
.L_x_34967:
[----:B------:R-:W-:Y:S05]  /*2b80*/  BSYNC B2 ;  /* 0x0000000000027941 */ /* 0x000fea0003800000 */
.L_x_34966:
[----:B------:R-:W-:Y:S01]  /*2b90*/  FFMA.FTZ R9, -R10, R0, R9 ;  /* 0x000000000a097223 */ /* 0x000fe20000010109 */
[----:B------:R-:W-:Y:S06]  /*2ba0*/  BRA `(.L_x_34964) ;  /* 0x00000000007c7947 */ /* 0x000fec0003800000 */
.L_x_34965:
        /* <DEDUP_REMOVED lines=15> */
.L_x_34971:
        /* <DEDUP_REMOVED lines=13> */
.L_x_34970:
[----:B------:R-:W-:Y:S05]  /*2d70*/  BSYNC B2 ;  /* 0x0000000000027941 */ /* 0x000fea0003800000 */
.L_x_34969:
[----:B------:R-:W-:-:S04]  /*2d80*/  FMUL.FTZ R9, R0, 1.1920928955078125e-07 ;  /* 0x3400000000097820 */ /* 0x000fc80000410000 */
[----:B------:R-:W-:-:S07]  /*2d90*/  FMUL.FTZ R9, R8, R9 ;  /* 0x0000000908097220 */ /* 0x000fce0000410000 */
.L_x_34964:
[----:B------:R-:W-:Y:S05]  /*2da0*/  BSYNC B0 ;  /* 0x0000000000007941 */ /* 0x000fea0003800000 */
.L_x_34963:
        /* <DEDUP_REMOVED lines=9> */
.L_x_34962:
[----:B------:R-:W-:Y:S05]  /*2e40*/  BSYNC B1 ;  /* 0x0000000000017941 */ /* 0x000fea0003800000 */
.L_x_34961:
        /* <DEDUP_REMOVED lines=34> */
.L_x_34979:
[----:B------:R-:W-:Y:S01]  /*3070*/  FSETP.GEU.FTZ.AND P0, PT, R11, -R12, PT ;  /* 0x8000000c0b00720b */ /* 0x000fe20003f1e000 */
[----:B------:R-:W-:-:S12]  /*3080*/  FADD.FTZ R9, R9, -1 ;  /* 0xbf80000009097421 */ /* 0x000fd80000010000 */
[----:B------:R-:W-:-:S07]  /*3090*/  @!P0 FADD.FTZ R9, R9, -1 ;  /* 0xbf80000009098421 */ /* 0x000fce0000010000 */
.L_x_34978:
[----:B------:R-:W-:Y:S05]  /*30a0*/  BSYNC B2 ;  /* 0x0000000000027941 */ /* 0x000fea0003800000 */
.L_x_34977:
[----:B------:R-:W-:Y:S01]  /*30b0*/  FFMA.FTZ R0, -R12, R9, R0 ;  /* 0x000000090c007223 */ /* 0x000fe20000010100 */
[----:B------:R-:W-:Y:S06]  /*30c0*/  BRA `(.L_x_34975) ;  /* 0x00000000007c7947 */ /* 0x000fec0003800000 */
.L_x_34976:
        /* <DEDUP_REMOVED lines=15> */
.L_x_34982:
        /* <DEDUP_REMOVED lines=13> */
.L_x_34981:
[----:B------:R-:W-:Y:S05]  /*3290*/  BSYNC B2 ;  /* 0x0000000000027941 */ /* 0x000fea0003800000 */
.L_x_34980:
[----:B------:R-:W-:-:S04]  /*32a0*/  FMUL.FTZ R0, R11, 1.1920928955078125e-07 ;  /* 0x340000000b007820 */ /* 0x000fc80000410000 */
[----:B------:R-:W-:-:S07]  /*32b0*/  FMUL.FTZ R0, R9, R0 ;  /* 0x0000000009007220 */ /* 0x000fce0000410000 */
.L_x_34975:
[----:B------:R-:W-:Y:S05]  /*32c0*/  BSYNC B0 ;  /* 0x0000000000007941 */ /* 0x000fea0003800000 */
.L_x_34974:
        /* <DEDUP_REMOVED lines=9> */
.L_x_34973:
[----:B------:R-:W-:Y:S05]  /*3360*/  BSYNC B1 ;  /* 0x0000000000017941 */ /* 0x000fea0003800000 */
.L_x_34972:
        /* <DEDUP_REMOVED lines=34> */
.L_x_34990:
[----:B------:R-:W-:Y:S01]  /*3590*/  FSETP.GEU.FTZ.AND P0, PT, R8, -R10, PT ;  /* 0x8000000a0800720b */ /* 0x000fe20003f1e000 */
[----:B------:R-:W-:-:S12]  /*35a0*/  FADD.FTZ R0, R0, -1 ;  /* 0xbf80000000007421 */ /* 0x000fd80000010000 */
[----:B------:R-:W-:-:S07]  /*35b0*/  @!P0 FADD.FTZ R0, R0, -1 ;  /* 0xbf80000000008421 */ /* 0x000fce0000010000 */
.L_x_34989:
[----:B------:R-:W-:Y:S05]  /*35c0*/  BSYNC B2 ;  /* 0x0000000000027941 */ /* 0x000fea0003800000 */
.L_x_34988:
[----:B------:R-:W-:Y:S01]  /*35d0*/  FFMA.FTZ R11, -R10, R0, R11 ;  /* 0x000000000a0b7223 */ /* 0x000fe2000001010b */
[----:B------:R-:W-:Y:S06]  /*35e0*/  BRA `(.L_x_34986) ;  /* 0x00000000007c7947 */ /* 0x000fec0003800000 */
.L_x_34987:
        /* <DEDUP_REMOVED lines=15> */
.L_x_34993:
        /* <DEDUP_REMOVED lines=13> */
.L_x_34992:
[----:B------:R-:W-:Y:S05]  /*37b0*/  BSYNC B2 ;  /* 0x0000000000027941 */ /* 0x000fea0003800000 */
.L_x_34991:
[----:B------:R-:W-:-:S04]  /*37c0*/  FMUL.FTZ R11, R11, 1.1920928955078125e-07 ;  /* 0x340000000b0b7820 */ /* 0x000fc80000410000 */
[----:B------:R-:W-:-:S07]  /*37d0*/  FMUL.FTZ R11, R8, R11 ;  /* 0x0000000b080b7220 */ /* 0x000fce0000410000 */
.L_x_34986:
[----:B------:R-:W-:Y:S05]  /*37e0*/  BSYNC B0 ;  /* 0x0000000000007941 */ /* 0x000fea0003800000 */
.L_x_34985:
        /* <DEDUP_REMOVED lines=9> */
.L_x_34984:
[----:B------:R-:W-:Y:S05]  /*3880*/  BSYNC B1 ;  /* 0x0000000000017941 */ /* 0x000fea0003800000 */
.L_x_34983:
        /* <DEDUP_REMOVED lines=34> */
.L_x_35001:
[----:B------:R-:W-:Y:S01]  /*3ab0*/  FSETP.GEU.FTZ.AND P0, PT, R11, -R12, PT ;  /* 0x8000000c0b00720b */ /* 0x000fe20003f1e000 */
[----:B------:R-:W-:-:S12]  /*3ac0*/  FADD.FTZ R9, R9, -1 ;  /* 0xbf80000009097421 */ /* 0x000fd80000010000 */
[----:B------:R-:W-:-:S07]  /*3ad0*/  @!P0 FADD.FTZ R9, R9, -1 ;  /* 0xbf80000009098421 */ /* 0x000fce0000010000 */
.L_x_35000:
[----:B------:R-:W-:Y:S05]  /*3ae0*/  BSYNC B2 ;  /* 0x0000000000027941 */ /* 0x000fea0003800000 */
.L_x_34999:
[----:B------:R-:W-:Y:S01]  /*3af0*/  FFMA.FTZ R0, -R12, R9, R0 ;  /* 0x000000090c007223 */ /* 0x000fe20000010100 */
[----:B------:R-:W-:Y:S06]  /*3b00*/  BRA `(.L_x_34997) ;  /* 0x00000000007c7947 */ /* 0x000fec0003800000 */
.L_x_34998:
        /* <DEDUP_REMOVED lines=15> */
.L_x_35004:
        /* <DEDUP_REMOVED lines=13> */
.L_x_35003:
[----:B------:R-:W-:Y:S05]  /*3cd0*/  BSYNC B2 ;  /* 0x0000000000027941 */ /* 0x000fea0003800000 */
.L_x_35002:
[----:B------:R-:W-:-:S04]  /*3ce0*/  FMUL.FTZ R12, R12, 1.1920928955078125e-07 ;  /* 0x340000000c0c7820 */ /* 0x000fc80000410000 */
[----:B------:R-:W-:-:S07]  /*3cf0*/  FMUL.FTZ R0, R9, R12 ;  /* 0x0000000c09007220 */ /* 0x000fce0000410000 */
.L_x_34997:
[----:B------:R-:W-:Y:S05]  /*3d00*/  BSYNC B0 ;  /* 0x0000000000007941 */ /* 0x000fea0003800000 */
.L_x_34996:
        /* <DEDUP_REMOVED lines=9> */
.L_x_34995:
[----:B------:R-:W-:Y:S05]  /*3da0*/  BSYNC B1 ;  /* 0x0000000000017941 */ /* 0x000fea0003800000 */
.L_x_34994:
        /* <DEDUP_REMOVED lines=34> */
.L_x_35012:
[----:B------:R-:W-:Y:S01]  /*3fd0*/  FSETP.GEU.FTZ.AND P0, PT, R10, -R12, PT ;  /* 0x8000000c0a00720b */ /* 0x000fe20003f1e000 */
[----:B------:R-:W-:-:S12]  /*3fe0*/  FADD.FTZ R0, R0, -1 ;  /* 0xbf80000000007421 */ /* 0x000fd80000010000 */
[----:B------:R-:W-:-:S07]  /*3ff0*/  @!P0 FADD.FTZ R0, R0, -1 ;  /* 0xbf80000000008421 */ /* 0x000fce0000010000 */
.L_x_35011:
[----:B------:R-:W-:Y:S05]  /*4000*/  BSYNC B2 ;  /* 0x0000000000027941 */ /* 0x000fea0003800000 */
.L_x_35010:
[----:B------:R-:W-:Y:S01]  /*4010*/  FFMA.FTZ R13, -R12, R0, R13 ;  /* 0x000000000c0d7223 */ /* 0x000fe2000001010d */
[----:B------:R-:W-:Y:S06]  /*4020*/  BRA `(.L_x_35008) ;  /* 0x00000000007c7947 */ /* 0x000fec0003800000 */
.L_x_35009:
        /* <DEDUP_REMOVED lines=15> */
.L_x_35015:
        /* <DEDUP_REMOVED lines=13> */
.L_x_35014:
[----:B------:R-:W-:Y:S05]  /*41f0*/  BSYNC B2 ;  /* 0x0000000000027941 */ /* 0x000fea0003800000 */
.L_x_35013:
[----:B------:R-:W-:-:S04]  /*4200*/  FMUL.FTZ R13, R13, 1.1920928955078125e-07 ;  /* 0x340000000d0d7820 */ /* 0x000fc80000410000 */
[----:B------:R-:W-:-:S07]  /*4210*/  FMUL.FTZ R13, R10, R13 ;  /* 0x0000000d0a0d7220 */ /* 0x000fce0000410000 */
.L_x_35008:
[----:B------:R-:W-:Y:S05]  /*4220*/  BSYNC B0 ;  /* 0x0000000000007941 */ /* 0x000fea0003800000 */
.L_x_35007:
        /* <DEDUP_REMOVED lines=9> */
.L_x_35006:
[----:B------:R-:W-:Y:S05]  /*42c0*/  BSYNC B1 ;  /* 0x0000000000017941 */ /* 0x000fea0003800000 */
.L_x_35005:
        /* <DEDUP_REMOVED lines=34> */
.L_x_35023:
[----:B------:R-:W-:Y:S01]  /*44f0*/  FSETP.GEU.FTZ.AND P0, PT, R13, -R14, PT ;  /* 0x8000000e0d00720b */ /* 0x000fe20003f1e000 */
[----:B------:R-:W-:-:S12]  /*4500*/  FADD.FTZ R11, R11, -1 ;  /* 0xbf8000000b0b7421 */ /* 0x000fd80000010000 */
[----:B------:R-:W-:-:S07]  /*4510*/  @!P0 FADD.FTZ R11, R11, -1 ;  /* 0xbf8000000b0b8421 */ /* 0x000fce0000010000 */
.L_x_35022:
[----:B------:R-:W-:Y:S05]  /*4520*/  BSYNC B2 ;  /* 0x0000000000027941 */ /* 0x000fea0003800000 */
.L_x_35021:
[----:B------:R-:W-:Y:S01]  /*4530*/  FFMA.FTZ R0, -R14, R11, R0 ;  /* 0x0000000b0e007223 */ /* 0x000fe20000010100 */
[----:B------:R-:W-:Y:S06]  /*4540*/  BRA `(.L_x_35019) ;  /* 0x00000000007c7947 */ /* 0x000fec0003800000 */
.L_x_35020:
        /* <DEDUP_REMOVED lines=15> */
.L_x_35026:
        /* <DEDUP_REMOVED lines=13> */
.L_x_35025:
[----:B------:R-:W-:Y:S05]  /*4710*/  BSYNC B2 ;  /* 0x0000000000027941 */ /* 0x000fea0003800000 */
.L_x_35024:
[----:B------:R-:W-:-:S04]  /*4720*/  FMUL.FTZ R14, R14, 1.1920928955078125e-07 ;  /* 0x340000000e0e7820 */ /* 0x000fc80000410000 */
[----:B------:R-:W-:-:S07]  /*4730*/  FMUL.FTZ R0, R11, R14 ;  /* 0x0000000e0b007220 */ /* 0x000fce0000410000 */
.L_x_35019:
[----:B------:R-:W-:Y:S05]  /*4740*/  BSYNC B0 ;  /* 0x0000000000007941 */ /* 0x000fea0003800000 */
.L_x_35018:
        /* <DEDUP_REMOVED lines=9> */
.L_x_35017:
[----:B------:R-:W-:Y:S05]  /*47e0*/  BSYNC B1 ;  /* 0x0000000000017941 */ /* 0x000fea0003800000 */
.L_x_35016:
        /* <DEDUP_REMOVED lines=34> */
.L_x_35034:
[----:B------:R-:W-:Y:S01]  /*4a10*/  FSETP.GEU.FTZ.AND P0, PT, R15, -R18, PT ;  /* 0x800000120f00720b */ /* 0x000fe20003f1e000 */
[----:B------:R-:W-:-:S12]  /*4a20*/  FADD.FTZ R13, R13, -1 ;  /* 0xbf8000000d0d7421 */ /* 0x000fd80000010000 */
[----:B------:R-:W-:-:S07]  /*4a30*/  @!P0 FADD.FTZ R13, R13, -1 ;  /* 0xbf8000000d0d8421 */ /* 0x000fce0000010000 */
.L_x_35033:
[----:B------:R-:W-:Y:S05]  /*4a40*/  BSYNC B2 ;  /* 0x0000000000027941 */ /* 0x000fea0003800000 */
.L_x_35032:
[----:B------:R-:W-:Y:S01]  /*4a50*/  FFMA.FTZ R0, -R18, R13, R0 ;  /* 0x0000000d12007223 */ /* 0x000fe20000010100 */
[----:B------:R-:W-:Y:S06]  /*4a60*/  BRA `(.L_x_35030) ;  /* 0x00000000007c7947 */ /* 0x000fec0003800000 */
.L_x_35031:
        /* <DEDUP_REMOVED lines=15> */
.L_x_35037:
        /* <DEDUP_REMOVED lines=13> */
.L_x_35036:
[----:B------:R-:W-:Y:S05]  /*4c30*/  BSYNC B2 ;  /* 0x0000000000027941 */ /* 0x000fea0003800000 */
.L_x_35035:
[----:B------:R-:W-:-:S04]  /*4c40*/  FMUL.FTZ R0, R15, 1.1920928955078125e-07 ;  /* 0x340000000f007820 */ /* 0x000fc80000410000 */
[----:B------:R-:W-:-:S07]  /*4c50*/  FMUL.FTZ R0, R13, R0 ;  /* 0x000000000d007220 */ /* 0x000fce0000410000 */
.L_x_35030:
[----:B------:R-:W-:Y:S05]  /*4c60*/  BSYNC B0 ;  /* 0x0000000000007941 */ /* 0x000fea0003800000 */
.L_x_35029:
        /* <DEDUP_REMOVED lines=9> */
.L_x_35028:
[----:B------:R-:W-:Y:S05]  /*4d00*/  BSYNC B1 ;  /* 0x0000000000017941 */ /* 0x000fea0003800000 */
.L_x_35027:
        /* <DEDUP_REMOVED lines=34> */
.L_x_35045:
[----:B------:R-:W-:Y:S01]  /*4f30*/  FSETP.GEU.FTZ.AND P0, PT, R14, -R17, PT ;  /* 0x800000110e00720b */ /* 0x000fe20003f1e000 */
[----:B------:R-:W-:-:S12]  /*4f40*/  FADD.FTZ R0, R0, -1 ;  /* 0xbf80000000007421 */ /* 0x000fd80000010000 */
[----:B------:R-:W-:-:S07]  /*4f50*/  @!P0 FADD.FTZ R0, R0, -1 ;  /* 0xbf80000000008421 */ /* 0x000fce0000010000 */
.L_x_35044:
[----:B------:R-:W-:Y:S05]  /*4f60*/  BSYNC B2 ;  /* 0x0000000000027941 */ /* 0x000fea0003800000 */
.L_x_35043:
[----:B------:R-:W-:Y:S01]  /*4f70*/  FFMA.FTZ R15, -R17, R0, R15 ;  /* 0x00000000110f7223 */ /* 0x000fe2000001010f */
[----:B------:R-:W-:Y:S06]  /*4f80*/  BRA `(.L_x_35041) ;  /* 0x00000000007c7947 */ /* 0x000fec0003800000 */
.L_x_35042:
        /* <DEDUP_REMOVED lines=15> */
.L_x_35048:
        /* <DEDUP_REMOVED lines=13> */
.L_x_35047:
[----:B------:R-:W-:Y:S05]  /*5150*/  BSYNC B2 ;  /* 0x0000000000027941 */ /* 0x000fea0003800000 */
.L_x_35046:
[----:B------:R-:W-:-:S04]  /*5160*/  FMUL.FTZ R17, R17, 1.1920928955078125e-07 ;  /* 0x3400000011117820 */ /* 0x000fc80000410000 */
[----:B0-----:R-:W-:-:S07]  /*5170*/  FMUL.FTZ R15, R14, R17 ;  /* 0x000000110e0f7220 */ /* 0x001fce0000410000 */
.L_x_35041:
[----:B------:R-:W-:Y:S05]  /*5180*/  BSYNC B0 ;  /* 0x0000000000007941 */ /* 0x000fea0003800000 */
.L_x_35040:
        /* <DEDUP_REMOVED lines=9> */
.L_x_35039:
[----:B------:R-:W-:Y:S05]  /*5220*/  BSYNC B1 ;  /* 0x0000000000017941 */ /* 0x000fea0003800000 */
.L_x_35038:
        /* <DEDUP_REMOVED lines=16> */
.L_x_35051:
[----:B------:R-:W-:-:S13]  /*5330*/  ISETP.GE.AND P0, PT, R4, R3, PT ;  /* 0x000000030400720c */ /* 0x000fda0003f06270 */
[----:B------:R-:W-:Y:S05]  /*5340*/  @P0 BRA `(.L_x_35053) ;  /* 0x0000000000300947 */ /* 0x000fea0003800000 */
[----:B-1----:R-:W1:Y:S01]  /*5350*/  LDC.64 R6, c[0x0][0x218] ;  /* 0x00008600ff067b82 */ /* 0x002e620000000a00 */
[----:B------:R-:W-:Y:S01]  /*5360*/  IADD3 R5, R2, R4, RZ ;  /* 0x0000000402057210 */ /* 0x000fe20007ffe0ff */
[----:B------:R-:W-:-:S04]  /*5370*/  VIADD R4, R4, 0x80 ;  /* 0x0000008004047836 */ /* 0x000fc80000000000 */
[----:B-1----:R-:W-:-:S05]  /*5380*/  IMAD.WIDE.U32 R6, R5, 0x2, R6 ;  /* 0x0000000205067825 */ /* 0x002fca00078e0006 */
[----:B------:R1:W-:Y:S02]  /*5390*/  STG.E.U16 desc[UR4][R6.64], R8 ;  /* 0x0000000806007986 */ /* 0x0003e4000c101504 */
.L_x_35052:
[----:B------:R-:W-:-:S13]  /*53a0*/  ISETP.GE.AND P0, PT, R4, R3, PT ;  /* 0x000000030400720c */ /* 0x000fda0003f06270 */
[----:B------:R-:W-:Y:S05]  /*53b0*/  @P0 BRA `(.L_x_35054) ;  /* 0x0000000000300947 */ /* 0x000fea0003800000 */
[----:B01----:R-:W0:Y:S01]  /*53c0*/  LDC.64 R6, c[0x0][0x218] ;  /* 0x00008600ff067b82 */ /* 0x003e220000000a00 */
[----:B------:R-:W-:Y:S02]  /*53d0*/  IMAD.IADD R5, R2, 0x1, R4 ;  /* 0x0000000102057824 */ /* 0x000fe400078e0204 */
[----:B------:R-:W-:Y:S02]  /*53e0*/  VIADD R4, R4, 0x80 ;  /* 0x0000008004047836 */ /* 0x000fe40000000000 */
[----:B0-----:R-:W-:-:S05]  /*53f0*/  IMAD.WIDE.U32 R6, R5, 0x2, R6 ;  /* 0x0000000205067825 */ /* 0x001fca00078e0006 */
[----:B------:R2:W-:Y:S02]  /*5400*/  STG.E.U16 desc[UR4][R6.64], R9 ;  /* 0x0000000906007986 */ /* 0x0005e4000c101504 */
.L_x_35053:
[----:B------:R-:W-:-:S13]  /*5410*/  ISETP.GE.AND P0, PT, R4, R3, PT ;  /* 0x000000030400720c */ /* 0x000fda0003f06270 */
[----:B------:R-:W-:Y:S05]  /*5420*/  @P0 BRA `(.L_x_35055) ;  /* 0x0000000000340947 */ /* 0x000fea0003800000 */
[----:B-12---:R-:W1:Y:S01]  /*5430*/  LDC.64 R6, c[0x0][0x218] ;  /* 0x00008600ff067b82 */ /* 0x006e620000000a00 */
[----:B------:R-:W-:Y:S01]  /*5440*/  IADD3 R5, R2, R4, RZ ;  /* 0x0000000402057210 */ /* 0x000fe20007ffe0ff */
[----:B------:R-:W-:-:S04]  /*5450*/  VIADD R4, R4, 0x80 ;  /* 0x0000008004047836 */ /* 0x000fc80000000000 */
[----:B-1----:R-:W-:-:S05]  /*5460*/  IMAD.WIDE.U32 R6, R5, 0x2, R6 ;  /* 0x0000000205067825 */ /* 0x002fca00078e0006 */
[----:B------:R2:W-:Y:S02]  /*5470*/  STG.E.U16 desc[UR4][R6.64], R10 ;  /* 0x0000000a06007986 */ /* 0x0005e4000c101504 */
.L_x_35054:
        /* <DEDUP_REMOVED lines=8> */
.L_x_35055:
[----:B------:R-:W-:Y:S05]  /*5500*/  BSYNC B1 ;  /* 0x0000000000017941 */ /* 0x000fea0003800000 */
.L_x_35050:
[----:B------:R-:W-:-:S13]  /*5510*/  ISETP.GE.AND P0, PT, R4, R3, PT ;  /* 0x000000030400720c */ /* 0x000fda0003f06270 */
[----:B-123--:R-:W1:Y:S01]  /*5520*/  @!P0 LDC.64 R6, c[0x0][0x218] ;  /* 0x00008600ff068b82 */ /* 0x00ee620000000a00 */
[----:B------:R-:W-:Y:S01]  /*5530*/  @!P0 IADD3 R5, R2, R4, RZ ;  /* 0x0000000402058210 */ /* 0x000fe20007ffe0ff */
[----:B------:R-:W-:-:S04]  /*5540*/  @!P0 VIADD R4, R4, 0x80 ;  /* 0x0000008004048836 */ /* 0x000fc80000000000 */
[----:B-1----:R-:W-:-:S05]  /*5550*/  @!P0 IMAD.WIDE.U32 R6, R5, 0x2, R6 ;  /* 0x0000000205068825 */ /* 0x002fca00078e0006 */
[----:B------:R3:W-:Y:S02]  /*5560*/  @!P0 STG.E.U16 desc[UR4][R6.64], R12 ;  /* 0x0000000c06008986 */ /* 0x0007e4000c101504 */
.L_x_35056:
[----:B------:R-:W-:Y:S05]  /*5570*/  BSYNC B0 ;  /* 0x0000000000007941 */ /* 0x000fea0003800000 */
.L_x_35049:
        /* <DEDUP_REMOVED lines=8> */
.L_x_35057:
        /* <DEDUP_REMOVED lines=16> */
.L_x_57520:


//--------------------- .text._ZN2at6native18elementwise_kernelILi128ELi4EZNS0_15gpu_kernel_implINS0_13AUnaryFunctorIN3c104HalfES5_S5_ZZZNS0_21remainder_kernel_cudaERNS_18TensorIteratorBaseEENKUlvE0_clEvENKUlvE1_clEvEUlS5_S5_E_EEEEvS7_RKT_EUliE_EEviT1_ --------------------------
	.section	.text._ZN2at6native18elementwise_kernelILi128ELi4EZNS0_15gpu_kernel_implINS0_13AUnaryFunctorIN3c104HalfES5_S5_ZZZNS0_21remainder_kernel_cudaERNS_18TensorIteratorBaseEENKUlvE0_clEvENKUlvE1_clEvEUlS5_S5_E_EEEEvS7_RKT_EUliE_EEviT1_,"ax",@progbits
	.align	128
        .global         _ZN2at6native18elementwise_kernelILi128ELi4EZNS0_15gpu_kernel_implINS0_13AUnaryFunctorIN3c104HalfES5_S5_ZZZNS0_21remainder_kernel_cudaERNS_18TensorIteratorBaseEENKUlvE0_clEvENKUlvE1_clEvEUlS5_S5_E_EEEEvS7_RKT_EUliE_EEviT1_
        .type           _ZN2at6native18elementwise_kernelILi128ELi4EZNS0_15gpu_kernel_implINS0_13AUnaryFunctorIN3c104HalfES5_S5_ZZZNS0_21remainder_kernel_cudaERNS_18TensorIteratorBaseEENKUlvE0_clEvENKUlvE1_clEvEUlS5_S5_E_EEEEvS7_RKT_EUliE_EEviT1_,@function
        .size           _ZN2at6native18elementwise_kernelILi128ELi4EZNS0_15gpu_kernel_implINS0_13AUnaryFunctorIN3c104HalfES5_S5_ZZZNS0_21remainder_kernel_cudaERNS_18TensorIteratorBaseEENKUlvE0_clEvENKUlvE1_clEvEUlS5_S5_E_EEEEvS7_RKT_EUliE_EEviT1_,(.L_x_57521 - _ZN2at6native18elementwise_kernelILi128ELi4EZNS0_15gpu_kernel_implINS0_13AUnaryFunctorIN3c104HalfES5_S5_ZZZNS0_21remainder_kernel_cudaERNS_18TensorIteratorBaseEENKUlvE0_clEvENKUlvE1_clEvEUlS5_S5_E_EEEEvS7_RKT_EUliE_EEviT1_)
        .other          _ZN2at6native18elementwise_kernelILi128ELi4EZNS0_15gpu_kernel_implINS0_13AUnaryFunctorIN3c104HalfES5_S5_ZZZNS0_21remainder_kernel_cudaERNS_18TensorIteratorBaseEENKUlvE0_clEvENKUlvE1_clEvEUlS5_S5_E_EEEEvS7_RKT_EUliE_EEviT1_,@"STO_CUDA_ENTRY STV_DEFAULT"
_ZN2at6native18elementwise_kernelILi128ELi4EZNS0_15gpu_kernel_implINS0_13AUnaryFunctorIN3c104HalfES5_S5_ZZZNS0_21remainder_kernel_cudaERNS_18TensorIteratorBaseEENKUlvE0_clEvENKUlvE1_clEvEUlS5_S5_E_EEEEvS7_RKT_EUliE_EEviT1_:
.text._ZN2at6native18elementwise_kernelILi128ELi4EZNS0_15gpu_kernel_implINS0_13AUnaryFunctorIN3c104HalfES5_S5_ZZZNS0_21remainder_kernel_cudaERNS_18TensorIteratorBaseEENKUlvE0_clEvENKUlvE1_clEvEUlS5_S5_E_EEEEvS7_RKT_EUliE_EEviT1_:
        /* <DEDUP_REMOVED lines=312> */
.L_x_35060:
        /* <DEDUP_REMOVED lines=23> */
.L_x_35064:
[----:B------:R-:W2:Y:S02]  /*14f0*/  LDG.E.U8 R4, desc[UR36][R4.64] ;  /* 0x0000002404047981 */ /* 0x000ea4000c1e1100 */
[----:B--2---:R-:W-:-:S04]  /*1500*/  I2FP.F32.U32 R0, R4 ;  /* 0x0000000400007245 */ /* 0x004fc80000201000 */
[----:B------:R-:W-:-:S04]  /*1510*/  F2FP.F16.F32.PACK_AB R0, RZ, R0 ;  /* 0x00000000ff00723e */ /* 0x000fc800000000ff */
[----:B------:R-:W-:Y:S01]  /*1520*/  PRMT R2, R0, 0x7610, R2 ;  /* 0x0000761000027816 */ /* 0x000fe20000000002 */
[----:B------:R-:W-:Y:S06]  /*1530*/  BRA `(.L_x_35066) ;  /* 0x0000000c00b87947 */ /* 0x000fec0003800000 */
.L_x_35063:
        /* <DEDUP_REMOVED lines=11> */
.L_x_35068:
[----:B------:R-:W2:Y:S02]  /*15f0*/  LDG.E R4, desc[UR36][R4.64] ;  /* 0x0000002404047981 */ /* 0x000ea4000c1e1900 */
[----:B--2---:R-:W-:-:S04]  /*1600*/  I2FP.F32.S32 R0, R4 ;  /* 0x0000000400007245 */ /* 0x004fc80000201400 */
[----:B------:R-:W-:-:S04]  /*1610*/  F2FP.F16.F32.PACK_AB R0, RZ, R0 ;  /* 0x00000000ff00723e */ /* 0x000fc800000000ff */
[----:B------:R-:W-:Y:S01]  /*1620*/  PRMT R2, R0, 0x7610, R2 ;  /* 0x0000761000027816 */ /* 0x000fe20000000002 */
[----:B------:R-:W-:Y:S06]  /*1630*/  BRA `(.L_x_35066) ;  /* 0x0000000c00787947 */ /* 0x000fec0003800000 */
.L_x_35067:
[----:B------:R-:W2:Y:S02]  /*1640*/  LDG.E.U16 R4, desc[UR36][R4.64] ;  /* 0x0000002404047981 */ /* 0x000ea4000c1e1500 */
[----:B--2---:R-:W0:Y:S02]  /*1650*/  I2F.S16 R0, R4 ;  /* 0x0000000400007306 */ /* 0x004e240000101400 */
[----:B0-----:R-:W-:-:S04]  /*1660*/  F2FP.F16.F32.PACK_AB R0, RZ, R0 ;  /* 0x00000000ff00723e */ /* 0x001fc800000000ff */
[----:B------:R-:W-:Y:S01]  /*1670*/  PRMT R2, R0, 0x7610, R2 ;  /* 0x0000761000027816 */ /* 0x000fe20000000002 */
[----:B------:R-:W-:Y:S06]  /*1680*/  BRA `(.L_x_35066) ;  /* 0x0000000c00647947 */ /* 0x000fec0003800000 */
.L_x_35062:
        /* <DEDUP_REMOVED lines=9> */
.L_x_35070:
[----:B------:R0:W5:Y:S01]  /*1720*/  LDG.E.U16 R2, desc[UR36][R4.64] ;  /* 0x0000002404027981 */ /* 0x000162000c1e1500 */
[----:B------:R-:W-:Y:S05]  /*1730*/  BRA `(.L_x_35066) ;  /* 0x0000000c00387947 */ /* 0x000fea0003800000 */
.L_x_35069:
        /* <DEDUP_REMOVED lines=9> */
.L_x_35072:
[----:B------:R1:W5:Y:S01]  /*17d0*/  LDG.E.U16 R2, desc[UR36][R4.64] ;  /* 0x0000002404027981 */ /* 0x000362000c1e1500 */
[----:B------:R-:W-:Y:S05]  /*17e0*/  BRA `(.L_x_35066) ;  /* 0x0000000c000c7947 */ /* 0x000fea0003800000 */
.L_x_35071:
        /* <DEDUP_REMOVED lines=9> */
.L_x_35061:
        /* <DEDUP_REMOVED lines=14> */
.L_x_35075:
        /* <DEDUP_REMOVED lines=9> */
.L_x_35074:
        /* <DEDUP_REMOVED lines=28> */
.L_x_35077:
        /* <DEDUP_REMOVED lines=14> */
.L_x_35076:
[----:B------:R-:W2:Y:S02]  /*1c90*/  LDG.E.U16 R0, desc[UR36][R4.64] ;  /* 0x0000002404007981 */ /* 0x000ea4000c1e1500 */
[----:B--2---:R-:W-:-:S05]  /*1ca0*/  IMAD.U32 R0, R0, 0x10000, RZ ;  /* 0x0001000000007824 */ /* 0x004fca00078e00ff */
[----:B------:R-:W-:-:S04]  /*1cb0*/  F2FP.F16.F32.PACK_AB R0, RZ, R0 ;  /* 0x00000000ff00723e */ /* 0x000fc800000000ff */
[----:B------:R-:W-:Y:S01]  /*1cc0*/  PRMT R2, R0, 0x7610, R2 ;  /* 0x0000761000027816 */ /* 0x000fe20000000002 */
[----:B------:R-:W-:Y:S06]  /*1cd0*/  BRA `(.L_x_35066) ;  /* 0x0000000400d07947 */ /* 0x000fec0003800000 */
.L_x_35073:
        /* <DEDUP_REMOVED lines=13> */
.L_x_35080:
        /* <DEDUP_REMOVED lines=21> */
.L_x_35084:
[----:B------:R-:W-:Y:S05]  /*1f00*/  BSYNC B1 ;  /* 0x0000000000017941 */ /* 0x000fea0003800000 */
.L_x_35083:
[----:B------:R-:W-:Y:S01]  /*1f10*/  LEA R3, R0, 0x3b800000, 0x17 ;  /* 0x3b80000000037811 */ /* 0x000fe200078eb8ff */
[----:B------:R-:W-:-:S05]  /*1f20*/  IMAD.SHL.U32 R0, R2, 0x100000, RZ ;  /* 0x0010000002007824 */ /* 0x000fca00078e00ff */
[----:B------:R-:W-:-:S07]  /*1f30*/  LOP3.LUT R0, R3, R0, R4, 0xfe, !PT ;  /* 0x0000000003007212 */ /* 0x000fce00078efe04 */
.L_x_35082:
[----:B------:R-:W-:Y:S05]  /*1f40*/  BSYNC B0 ;  /* 0x0000000000007941 */ /* 0x000fea0003800000 */
.L_x_35081:
[----:B------:R-:W-:-:S04]  /*1f50*/  F2FP.F16.F32.PACK_AB R0, RZ, R0 ;  /* 0x00000000ff00723e */ /* 0x000fc800000000ff */
[----:B------:R-:W-:Y:S01]  /*1f60*/  PRMT R2, R0, 0x7610, R2 ;  /* 0x0000761000027816 */ /* 0x000fe20000000002 */
[----:B------:R-:W-:Y:S06]  /*1f70*/  BRA `(.L_x_35066) ;  /* 0x0000000400287947 */ /* 0x000fec0003800000 */
.L_x_35079:
        /* <DEDUP_REMOVED lines=21> */
.L_x_35088:
[----:B------:R-:W-:Y:S05]  /*20d0*/  BSYNC B1 ;  /* 0x0000000000017941 */ /* 0x000fea0003800000 */
.L_x_35087:
[----:B------:R-:W-:Y:S01]  /*20e0*/  LEA R3, R0, 0x37800000, 0x17 ;  /* 0x3780000000037811 */ /* 0x000fe200078eb8ff */
[----:B------:R-:W-:-:S05]  /*20f0*/  IMAD.SHL.U32 R0, R2, 0x200000, RZ ;  /* 0x0020000002007824 */ /* 0x000fca00078e00ff */
[----:B------:R-:W-:-:S07]  /*2100*/  LOP3.LUT R0, R3, R0, R4, 0xfe, !PT ;  /* 0x0000000003007212 */ /* 0x000fce00078efe04 */
.L_x_35086:
[----:B------:R-:W-:Y:S05]  /*2110*/  BSYNC B0 ;  /* 0x0000000000007941 */ /* 0x000fea0003800000 */
.L_x_35085:
[----:B------:R-:W-:-:S04]  /*2120*/  F2FP.F16.F32.PACK_AB R0, RZ, R0 ;  /* 0x00000000ff00723e */ /* 0x000fc800000000ff */
[----:B------:R-:W-:Y:S01]  /*2130*/  PRMT R2, R0, 0x7610, R2 ;  /* 0x0000761000027816 */ /* 0x000fe20000000002 */
[----:B------:R-:W-:Y:S06]  /*2140*/  BRA `(.L_x_35066) ;  /* 0x0000000000b47947 */ /* 0x000fec0003800000 */
.L_x_35078:
        /* <DEDUP_REMOVED lines=14> */
.L_x_35092:
[----:B------:R-:W-:Y:S05]  /*2230*/  BSYNC B0 ;  /* 0x0000000000007941 */ /* 0x000fea0003800000 */
.L_x_35091:
[----:B------:R-:W-:-:S04]  /*2240*/  F2FP.F16.F32.PACK_AB R0, RZ, R0 ;  /* 0x00000000ff00723e */ /* 0x000fc800000000ff */
[----:B------:R-:W-:Y:S01]  /*2250*/  PRMT R2, R0, 0x7610, R2 ;  /* 0x0000761000027816 */ /* 0x000fe20000000002 */
[----:B------:R-:W-:Y:S06]  /*2260*/  BRA `(.L_x_35066) ;  /* 0x00000000006c7947 */ /* 0x000fec0003800000 */
.L_x_35065:
        /* <DEDUP_REMOVED lines=16> */
.L_x_35093:
[----:B------:R-:W-:Y:S01]  /*2370*/  PRMT R2, RZ, 0x7610, R2 ;  /* 0x00007610ff027816 */ /* 0x000fe20000000002 */
[----:B------:R-:W-:Y:S06]  /*2380*/  BRA `(.L_x_35066) ;  /* 0x0000000000247947 */ /* 0x000fec0003800000 */
.L_x_35090:
[----:B------:R-:W2:Y:S02]  /*2390*/  LDG.E.64 R4, desc[UR36][R4.64] ;  /* 0x0000002404047981 */ /* 0x000ea4000c1e1b00 */
[----:B--2---:R-:W0:Y:S02]  /*23a0*/  I2F.U64 R0, R4 ;  /* 0x0000000400007312 */ /* 0x004e240000301000 */
[----:B0-----:R-:W-:-:S04]  /*23b0*/  F2FP.F16.F32.PACK_AB R0, RZ, R0 ;  /* 0x00000000ff00723e */ /* 0x001fc800000000ff */
[----:B------:R-:W-:Y:S01]  /*23c0*/  PRMT R2, R0, 0x7610, R2 ;  /* 0x0000761000027816 */ /* 0x000fe20000000002 */
[----:B------:R-:W-:Y:S06]  /*23d0*/  BRA `(.L_x_35066) ;  /* 0x0000000000107947 */ /* 0x000fec0003800000 */
.L_x_35089:
[----:B------:R-:W2:Y:S02]  /*23e0*/  LDG.E R4, desc[UR36][R4.64] ;  /* 0x0000002404047981 */ /* 0x000ea4000c1e1900 */
[----:B--2---:R-:W-:-:S04]  /*23f0*/  I2FP.F32.U32 R0, R4 ;  /* 0x0000000400007245 */ /* 0x004fc80000201000 */
[----:B------:R-:W-:-:S04]  /*2400*/  F2FP.F16.F32.PACK_AB R0, RZ, R0 ;  /* 0x00000000ff00723e */ /* 0x000fc800000000ff */
[----:B------:R-:W-:-:S07]  /*2410*/  PRMT R2, R0, 0x7610, R2 ;  /* 0x0000761000027816 */ /* 0x000fce0000000002 */
.L_x_35066:
[----:B------:R-:W2:Y:S01]  /*2420*/  LDC.U16 R3, c[0x0][0x422] ;  /* 0x00010880ff037b82 */ /* 0x000ea20000000400 */
[----:B-----5:R-:W-:Y:S01]  /*2430*/  HADD2.F32 R6, -RZ, R2.H0_H0 ;  /* 0x20000002ff067230 */ /* 0x020fe20000004100 */
        /* <DEDUP_REMOVED lines=28> */
.L_x_35099:
[----:B------:R-:W-:Y:S01]  /*2600*/  FSETP.GEU.FTZ.AND P0, PT, R5, -R9, PT ;  /* 0x800000090500720b */ /* 0x000fe20003f1e000 */
[----:B------:R-:W-:-:S12]  /*2610*/  FADD.FTZ R7, R7, -1 ;  /* 0xbf80000007077421 */ /* 0x000fd80000010000 */
[----:B------:R-:W-:-:S07]  /*2620*/  @!P0 FADD.FTZ R7, R7, -1 ;  /* 0xbf80000007078421 */ /* 0x000fce0000010000 */
.L_x_35098:
[----:B------:R-:W-:Y:S05]  /*2630*/  BSYNC B1 ;  /* 0x0000000000017941 */ /* 0x000fea0003800000 */
.L_x_35097:
[----:B------:R-:W-:Y:S01]  /*2640*/  FFMA.FTZ R0, -R9, R7, R0 ;  /* 0x0000000709007223 */ /* 0x000fe20000010100 */
[----:B------:R-:W-:Y:S06]  /*2650*/  BRA `(.L_x_35095) ;  /* 0x00000000007c7947 */ /* 0x000fec0003800000 */
.L_x_35096:
        /* <DEDUP_REMOVED lines=15> */
.L_x_35102:
        /* <DEDUP_REMOVED lines=13> */
.L_x_35101:
[----:B------:R-:W-:Y:S05]  /*2820*/  BSYNC B1 ;  /* 0x0000000000017941 */ /* 0x000fea0003800000 */
.L_x_35100:
[----:B------:R-:W-:-:S04]  /*2830*/  FMUL.FTZ R5, R4, 1.1920928955078125e-07 ;  /* 0x3400000004057820 */ /* 0x000fc80000410000 */
[----:B------:R-:W-:-:S07]  /*2840*/  FMUL.FTZ R0, R8, R5 ;  /* 0x0000000508007220 */ /* 0x000fce0000410000 */
.L_x_35095:
[----:B------:R-:W-:Y:S05]  /*2850*/  BSYNC B0 ;  /* 0x0000000000007941 */ /* 0x000fea0003800000 */
.L_x_35094:
[----:B01----:R-:W0:Y:S01]  /*2860*/  LDC.U8 R4, c[0x0][0x424] ;  /* 0x00010900ff047b82 */ /* 0x003e220000000000 */
        /* <DEDUP_REMOVED lines=25> */
.L_x_35106:
[----:B------:R-:W-:-:S06]  /*2a00*/  HADD2.F32 R3, -RZ, R3.H0_H0 ;  /* 0x20000003ff037230 */ /* 0x000fcc0000004100 */
[----:B------:R-:W0:Y:S02]  /*2a10*/  F2I.S64.TRUNC R2, R3 ;  /* 0x0000000300027311 */ /* 0x000e24000020d900 */
[----:B0-----:R0:W-:Y:S01]  /*2a20*/  STG.E.U8 desc[UR36][R16.64], R2 ;  /* 0x0000000210007986 */ /* 0x0011e2000c101124 */
[----:B------:R-:W-:Y:S05]  /*2a30*/  BRA `(.L_x_35108) ;  /* 0x0000000c00847947 */ /* 0x000fea0003800000 */
.L_x_35105:
        /* <DEDUP_REMOVED lines=10> */
.L_x_35110:
[----:B------:R-:W-:-:S06]  /*2ae0*/  HADD2.F32 R3, -RZ, R3.H0_H0 ;  /* 0x20000003ff037230 */ /* 0x000fcc0000004100 */
[----:B------:R-:W0:Y:S02]  /*2af0*/  F2I.FTZ.TRUNC.NTZ R3, R3 ;  /* 0x0000000300037305 */ /* 0x000e24000021f100 */
[----:B0-----:R0:W-:Y:S01]  /*2b00*/  STG.E desc[UR36][R16.64], R3 ;  /* 0x0000000310007986 */ /* 0x0011e2000c101924 */
[----:B------:R-:W-:Y:S05]  /*2b10*/  BRA `(.L_x_35108) ;  /* 0x0000000c004c7947 */ /* 0x000fea0003800000 */
.L_x_35109:
[----:B------:R-:W-:-:S06]  /*2b20*/  HADD2.F32 R3, -RZ, R3.H0_H0 ;  /* 0x20000003ff037230 */ /* 0x000fcc0000004100 */
[----:B------:R-:W0:Y:S02]  /*2b30*/  F2I.FTZ.TRUNC.NTZ R3, R3 ;  /* 0x0000000300037305 */ /* 0x000e24000021f100 */
[----:B0-----:R0:W-:Y:S01]  /*2b40*/  STG.E.U16 desc[UR36][R16.64], R3 ;  /* 0x0000000310007986 */ /* 0x0011e2000c101524 */
[----:B------:R-:W-:Y:S05]  /*2b50*/  BRA `(.L_x_35108) ;  /* 0x0000000c003c7947 */ /* 0x000fea0003800000 */
.L_x_35104:
        /* <DEDUP_REMOVED lines=9> */
.L_x_35112:
[----:B------:R0:W-:Y:S01]  /*2bf0*/  STG.E.U16 desc[UR36][R16.64], R3 ;  /* 0x0000000310007986 */ /* 0x0001e2000c101524 */
[----:B------:R-:W-:Y:S05]  /*2c00*/  BRA `(.L_x_35108) ;  /* 0x0000000c00107947 */ /* 0x000fea0003800000 */
.L_x_35111:
        /* <DEDUP_REMOVED lines=10> */
.L_x_35114:
[----:B------:R-:W-:-:S05]  /*2cb0*/  HADD2.F32 R0, -RZ, R3.H0_H0 ;  /* 0x20000003ff007230 */ /* 0x000fca0000004100 */
[----:B------:R-:W-:-:S04]  /*2cc0*/  F2FP.F16.F32.PACK_AB R0, RZ, R0 ;  /* 0x00000000ff00723e */ /* 0x000fc800000000ff */
[----:B------:R-:W-:-:S05]  /*2cd0*/  PRMT R0, R0, 0x5410, RZ ;  /* 0x0000541000007816 */ /* 0x000fca00000000ff */
[----:B------:R0:W-:Y:S01]  /*2ce0*/  STG.E desc[UR36][R16.64], R0 ;  /* 0x0000000010007986 */ /* 0x0001e2000c101924 */
[----:B------:R-:W-:Y:S05]  /*2cf0*/  BRA `(.L_x_35108) ;  /* 0x0000000800d47947 */ /* 0x000fea0003800000 */
.L_x_35113:
[----:B------:R-:W-:-:S05]  /*2d00*/  HADD2.F32 R2, -RZ, R3.H0_H0 ;  /* 0x20000003ff027230 */ /* 0x000fca0000004100 */
[----:B------:R-:W-:-:S06]  /*2d10*/  FMUL.FTZ R2, R2, 1 ;  /* 0x3f80000002027820 */ /* 0x000fcc0000410000 */
[----:B------:R-:W0:Y:S02]  /*2d20*/  F2F.F64.F32 R2, R2 ;  /* 0x0000000200027310 */ /* 0x000e240000201800 */
[----:B0-----:R0:W-:Y:S01]  /*2d30*/  STG.E.64 desc[UR36][R16.64], R2 ;  /* 0x0000000210007986 */ /* 0x0011e2000c101b24 */
[----:B------:R-:W-:Y:S05]  /*2d40*/  BRA `(.L_x_35108) ;  /* 0x0000000800c07947 */ /* 0x000fea0003800000 */
.L_x_35103:
        /* <DEDUP_REMOVED lines=13> */
.L_x_35117:
[----:B------:R-:W-:Y:S01]  /*2e20*/  HADD2.F32 R3, -RZ, R3.H0_H0 ;  /* 0x20000003ff037230 */ /* 0x000fe20000004100 */
[----:B------:R-:W-:-:S04]  /*2e30*/  CS2R R6, SRZ ;  /* 0x0000000000067805 */ /* 0x000fc8000001ff00 */
[----:B------:R-:W-:-:S04]  /*2e40*/  FMUL.FTZ R3, R3, 1 ;  /* 0x3f80000003037820 */ /* 0x000fc80000410000 */
[----:B------:R-:W0:Y:S02]  /*2e50*/  F2F.F64.F32 R4, R3 ;  /* 0x0000000300047310 */ /* 0x000e240000201800 */
[----:B0-----:R0:W-:Y:S01]  /*2e60*/  STG.E.128 desc[UR36][R16.64], R4 ;  /* 0x0000000410007986 */ /* 0x0011e2000c101d24 */
[----:B------:R-:W-:Y:S05]  /*2e70*/  BRA `(.L_x_35108) ;  /* 0x0000000800747947 */ /* 0x000fea0003800000 */
.L_x_35116:
        /* <DEDUP_REMOVED lines=21> */
.L_x_35121:
[----:B------:R-:W-:Y:S05]  /*2fd0*/  BSYNC B0 ;  /* 0x0000000000007941 */ /* 0x000fea0003800000 */
.L_x_35120:
[----:B------:R-:W-:-:S05]  /*2fe0*/  LOP3.LUT R3, R0, R3, RZ, 0xfc, !PT ;  /* 0x0000000300037212 */ /* 0x000fca00078efcff */
[----:B------:R0:W-:Y:S01]  /*2ff0*/  STG.E.U8 desc[UR36][R16.64], R3 ;  /* 0x0000000310007986 */ /* 0x0001e2000c101124 */
[----:B------:R-:W-:Y:S05]  /*3000*/  BRA `(.L_x_35108) ;  /* 0x0000000800107947 */ /* 0x000fea0003800000 */
.L_x_35119:
        /* <DEDUP_REMOVED lines=13> */
.L_x_35123:
[----:B------:R-:W-:Y:S01]  /*30e0*/  IMAD.MOV.U32 R0, RZ, RZ, 0x7f ;  /* 0x0000007fff007424 */ /* 0x000fe200078e00ff */
[----:B------:R-:W-:-:S04]  /*30f0*/  ISETP.GT.U32.AND P0, PT, R2, 0x7f800000, PT ;  /* 0x7f8000000200780c */ /* 0x000fc80003f04070 */
[----:B------:R-:W-:-:S09]  /*3100*/  SEL R0, R0, 0x7c, P0 ;  /* 0x0000007c00007807 */ /* 0x000fd20000000000 */
.L_x_35124:
[----:B------:R-:W-:Y:S05]  /*3110*/  BSYNC B0 ;  /* 0x0000000000007941 */ /* 0x000fea0003800000 */
.L_x_35122:
[----:B------:R-:W-:-:S04]  /*3120*/  LOP3.LUT R2, R3, 0x80000000, RZ, 0xc0, !PT ;  /* 0x8000000003027812 */ /* 0x000fc800078ec0ff */
[----:B------:R-:W-:-:S04]  /*3130*/  SHF.R.U32.HI R3, RZ, 0x18, R2 ;  /* 0x00000018ff037819 */ /* 0x000fc80000011602 */
[----:B------:R-:W-:-:S05]  /*3140*/  LOP3.LUT R3, R0, R3, RZ, 0xfc, !PT ;  /* 0x0000000300037212 */ /* 0x000fca00078efcff */
[----:B------:R0:W-:Y:S01]  /*3150*/  STG.E.U8 desc[UR36][R16.64], R3 ;  /* 0x0000000310007986 */ /* 0x0001e2000c101124 */
[----:B------:R-:W-:Y:S05]  /*3160*/  BRA `(.L_x_35108) ;  /* 0x0000000400b87947 */ /* 0x000fea0003800000 */
.L_x_35118:
[----:B------:R-:W-:-:S05]  /*3170*/  HADD2.F32 R0, -RZ, R3.H0_H0 ;  /* 0x20000003ff007230 */ /* 0x000fca0000004100 */
[----:B------:R-:W-:-:S05]  /*3180*/  F2FP.BF16.F32.PACK_AB R0, RZ, R0 ;  /* 0x00000000ff00723e */ /* 0x000fca00000010ff */
[----:B------:R0:W-:Y:S01]  /*3190*/  STG.E.U16 desc[UR36][R16.64], R0 ;  /* 0x0000000010007986 */ /* 0x0001e2000c101524 */
[----:B------:R-:W-:Y:S05]  /*31a0*/  BRA `(.L_x_35108) ;  /* 0x0000000400a87947 */ /* 0x000fea0003800000 */
.L_x_35115:
        /* <DEDUP_REMOVED lines=12> */
.L_x_35127:
        /* <DEDUP_REMOVED lines=17> */
.L_x_35130:
[----:B------:R-:W-:-:S04]  /*3380*/  LOP3.LUT R2, R3, 0x80000000, RZ, 0xc0, !PT ;  /* 0x8000000003027812 */ /* 0x000fc800078ec0ff */
[----:B------:R-:W-:-:S04]  /*3390*/  SHF.R.U32.HI R3, RZ, 0x18, R2 ;  /* 0x00000018ff037819 */ /* 0x000fc80000011602 */
[----:B------:R-:W-:-:S04]  /*33a0*/  LOP3.LUT R0, R0, R3, RZ, 0xfc, !PT ;  /* 0x0000000300007212 */ /* 0x000fc800078efcff */
[----:B------:R-:W-:-:S07]  /*33b0*/  PRMT R8, R0, 0x7610, R8 ;  /* 0x0000761000087816 */ /* 0x000fce0000000008 */
.L_x_35129:
[----:B------:R-:W-:Y:S05]  /*33c0*/  BSYNC B0 ;  /* 0x0000000000007941 */ /* 0x000fea0003800000 */
.L_x_35128:
[----:B------:R4:W-:Y:S01]  /*33d0*/  STG.E.U8 desc[UR36][R16.64], R8 ;  /* 0x0000000810007986 */ /* 0x0009e2000c101124 */
[----:B------:R-:W-:Y:S05]  /*33e0*/  BRA `(.L_x_35108) ;  /* 0x0000000400187947 */ /* 0x000fea0003800000 */
.L_x_35126:
        /* <DEDUP_REMOVED lines=17> */
.L_x_35133:
[----:B------:R-:W-:-:S04]  /*3500*/  LOP3.LUT R2, R3, 0x80000000, RZ, 0xc0, !PT ;  /* 0x8000000003027812 */ /* 0x000fc800078ec0ff */
[----:B------:R-:W-:-:S04]  /*3510*/  SHF.R.U32.HI R3, RZ, 0x18, R2 ;  /* 0x00000018ff037819 */ /* 0x000fc80000011602 */
[----:B------:R-:W-:-:S04]  /*3520*/  LOP3.LUT R0, R0, R3, RZ, 0xfc, !PT ;  /* 0x0000000300007212 */ /* 0x000fc800078efcff */
[----:B------:R-:W-:-:S07]  /*3530*/  PRMT R8, R0, 0x7610, R8 ;  /* 0x0000761000087816 */ /* 0x000fce0000000008 */
.L_x_35132:
[----:B------:R-:W-:Y:S05]  /*3540*/  BSYNC B0 ;  /* 0x0000000000007941 */ /* 0x000fea0003800000 */
.L_x_35131:
[----:B------:R3:W-:Y:S01]  /*3550*/  STG.E.U8 desc[UR36][R16.64], R8 ;  /* 0x0000000810007986 */ /* 0x0007e2000c101124 */
[----:B------:R-:W-:Y:S05]  /*3560*/  BRA `(.L_x_35108) ;  /* 0x0000000000b87947 */ /* 0x000fea0003800000 */
.L_x_35125:
        /* <DEDUP_REMOVED lines=22> */
.L_x_35107:
        /* <DEDUP_REMOVED lines=16> */
.L_x_35136:
[----:B------:R-:W-:Y:S05]  /*37d0*/  BRA `(.L_x_35108) ;  /* 0x00000000001c7947 */ /* 0x000fea0003800000 */
.L_x_35135:
[----:B------:R-:W-:-:S06]  /*37e0*/  HADD2.F32 R3, -RZ, R3.H0_H0 ;  /* 0x20000003ff037230 */ /* 0x000fcc0000004100 */
[----:B------:R-:W0:Y:S02]  /*37f0*/  F2I.U64.TRUNC R2, R3 ;  /* 0x0000000300027311 */ /* 0x000e24000020d800 */
[----:B0-----:R2:W-:Y:S01]  /*3800*/  STG.E.64 desc[UR36][R16.64], R2 ;  /* 0x0000000210007986 */ /* 0x0015e2000c101b24 */
[----:B------:R-:W-:Y:S05]  /*3810*/  BRA `(.L_x_35108) ;  /* 0x00000000000c7947 */ /* 0x000fea0003800000 */
.L_x_35134:
[----:B------:R-:W-:-:S06]  /*3820*/  HADD2.F32 R3, -RZ, R3.H0_H0 ;  /* 0x20000003ff037230 */ /* 0x000fcc0000004100 */
[----:B------:R-:W0:Y:S02]  /*3830*/  F2I.FTZ.U32.TRUNC.NTZ R3, R3 ;  /* 0x0000000300037305 */ /* 0x000e24000021f000 */
[----:B0-----:R0:W-:Y:S02]  /*3840*/  STG.E desc[UR36][R16.64], R3 ;  /* 0x0000000310007986 */ /* 0x0011e4000c101924 */
.L_x_35108:
[----:B------:R-:W-:-:S07]  /*3850*/  VIADD R19, R19, 0x80 ;  /* 0x0000008013137836 */ /* 0x000fce0000000000 */
.L_x_35059:
[----:B------:R-:W-:Y:S05]  /*3860*/  BSYNC B6 ;  /* 0x0000000000067941 */ /* 0x000fea0003800000 */
.L_x_35058:
        /* <DEDUP_REMOVED lines=307> */
.L_x_35139:
        /* <DEDUP_REMOVED lines=23> */
.L_x_35143:
[----:B------:R-:W2:Y:S02]  /*4d10*/  LDG.E.U8 R4, desc[UR36][R4.64] ;  /* 0x0000002404047981 */ /* 0x000ea4000c1e1100 */
[----:B--2---:R-:W-:-:S04]  /*4d20*/  I2FP.F32.U32 R0, R4 ;  /* 0x0000000400007245 */ /* 0x004fc80000201000 */
[----:B------:R-:W-:-:S04]  /*4d30*/  F2FP.F16.F32.PACK_AB R0, RZ, R0 ;  /* 0x00000000ff00723e */ /* 0x000fc800000000ff */
[----:B------:R-:W-:Y:S01]  /*4d40*/  PRMT R2, R0, 0x7610, R2 ;  /* 0x0000761000027816 */ /* 0x000fe20000000002 */
[----:B------:R-:W-:Y:S06]  /*4d50*/  BRA `(.L_x_35145) ;  /* 0x0000000c00b87947 */ /* 0x000fec0003800000 */
.L_x_35142:
        /* <DEDUP_REMOVED lines=11> */
.L_x_35147:
[----:B------:R-:W2:Y:S02]  /*4e10*/  LDG.E R4, desc[UR36][R4.64] ;  /* 0x0000002404047981 */ /* 0x000ea4000c1e1900 */
[----:B--2---:R-:W-:-:S04]  /*4e20*/  I2FP.F32.S32 R0, R4 ;  /* 0x0000000400007245 */ /* 0x004fc80000201400 */
[----:B------:R-:W-:-:S04]  /*4e30*/  F2FP.F16.F32.PACK_AB R0, RZ, R0 ;  /* 0x00000000ff00723e */ /* 0x000fc800000000ff */
[----:B------:R-:W-:Y:S01]  /*4e40*/  PRMT R2, R0, 0x7610, R2 ;  /* 0x0000761000027816 */ /* 0x000fe20000000002 */
[----:B------:R-:W-:Y:S06]  /*4e50*/  BRA `(.L_x_35145) ;  /* 0x0000000c00787947 */ /* 0x000fec0003800000 */
.L_x_35146:
[----:B------:R-:W2:Y:S02]  /*4e60*/  LDG.E.U16 R4, desc[UR36][R4.64] ;  /* 0x0000002404047981 */ /* 0x000ea4000c1e1500 */
[----:B--2---:R-:W0:Y:S02]  /*4e70*/  I2F.S16 R0, R4 ;  /* 0x0000000400007306 */ /* 0x004e240000101400 */
[----:B0-----:R-:W-:-:S04]  /*4e80*/  F2FP.F16.F32.PACK_AB R0, RZ, R0 ;  /* 0x00000000ff00723e */ /* 0x001fc800000000ff */
[----:B------:R-:W-:Y:S01]  /*4e90*/  PRMT R2, R0, 0x7610, R2 ;  /* 0x0000761000027816 */ /* 0x000fe20000000002 */
[----:B------:R-:W-:Y:S06]  /*4ea0*/  BRA `(.L_x_35145) ;  /* 0x0000000c00647947 */ /* 0x000fec0003800000 */
.L_x_35141:
        /* <DEDUP_REMOVED lines=9> */
.L_x_35149:
[----:B------:R0:W5:Y:S01]  /*4f40*/  LDG.E.U16 R2, desc[UR36][R4.64] ;  /* 0x0000002404027981 */ /* 0x000162000c1e1500 */
[----:B------:R-:W-:Y:S05]  /*4f50*/  BRA `(.L_x_35145) ;  /* 0x0000000c00387947 */ /* 0x000fea0003800000 */
.L_x_35148:
        /* <DEDUP_REMOVED lines=9> */
.L_x_35151:
[----:B------:R1:W5:Y:S01]  /*4ff0*/  LDG.E.U16 R2, desc[UR36][R4.64] ;  /* 0x0000002404027981 */ /* 0x000362000c1e1500 */
[----:B------:R-:W-:Y:S05]  /*5000*/  BRA `(.L_x_35145) ;  /* 0x0000000c000c7947 */ /* 0x000fea0003800000 */
.L_x_35150:
        /* <DEDUP_REMOVED lines=9> */
.L_x_35140:
        /* <DEDUP_REMOVED lines=14> */
.L_x_35154:
        /* <DEDUP_REMOVED lines=9> */
.L_x_35153:
        /* <DEDUP_REMOVED lines=28> */
.L_x_35156:
        /* <DEDUP_REMOVED lines=14> */
.L_x_35155:
[----:B------:R-:W2:Y:S02]  /*54b0*/  LDG.E.U16 R0, desc[UR36][R4.64] ;  /* 0x0000002404007981 */ /* 0x000ea4000c1e1500 */
[----:B--2---:R-:W-:-:S05]  /*54c0*/  IMAD.U32 R0, R0, 0x10000, RZ ;  /* 0x0001000000007824 */ /* 0x004fca00078e00ff */
[----:B------:R-:W-:-:S04]  /*54d0*/  F2FP.F16.F32.PACK_AB R0, RZ, R0 ;  /* 0x00000000ff00723e */ /* 0x000fc800000000ff */
[----:B------:R-:W-:Y:S01]  /*54e0*/  PRMT R2, R0, 0x7610, R2 ;  /* 0x0000761000027816 */ /* 0x000fe20000000002 */
[----:B------:R-:W-:Y:S06]  /*54f0*/  BRA `(.L_x_35145) ;  /* 0x0000000400d07947 */ /* 0x000fec0003800000 */
.L_x_35152:
        /* <DEDUP_REMOVED lines=13> */
.L_x_35159:
        /* <DEDUP_REMOVED lines=21> */
.L_x_35163:
[----:B------:R-:W-:Y:S05]  /*5720*/  BSYNC B1 ;  /* 0x0000000000017941 */ /* 0x000fea0003800000 */
.L_x_35162:
[----:B------:R-:W-:Y:S01]  /*5730*/  LEA R3, R0, 0x3b800000, 0x17 ;  /* 0x3b80000000037811 */ /* 0x000fe200078eb8ff */
[----:B------:R-:W-:-:S05]  /*5740*/  IMAD.SHL.U32 R0, R2, 0x100000, RZ ;  /* 0x0010000002007824 */ /* 0x000fca00078e00ff */
[----:B------:R-:W-:-:S07]  /*5750*/  LOP3.LUT R0, R3, R0, R4, 0xfe, !PT ;  /* 0x0000000003007212 */ /* 0x000fce00078efe04 */
.L_x_35161:
[----:B------:R-:W-:Y:S05]  /*5760*/  BSYNC B0 ;  /* 0x0000000000007941 */ /* 0x000fea0003800000 */
.L_x_35160:
[----:B------:R-:W-:-:S04]  /*5770*/  F2FP.F16.F32.PACK_AB R0, RZ, R0 ;  /* 0x00000000ff00723e */ /* 0x000fc800000000ff */
[----:B------:R-:W-:Y:S01]  /*5780*/  PRMT R2, R0, 0x7610, R2 ;  /* 0x0000761000027816 */ /* 0x000fe20000000002 */
[----:B------:R-:W-:Y:S06]  /*5790*/  BRA `(.L_x_35145) ;  /* 0x0000000400287947 */ /* 0x000fec0003800000 */
.L_x_35158:
        /* <DEDUP_REMOVED lines=21> */
.L_x_35167:
[----:B------:R-:W-:Y:S05]  /*58f0*/  BSYNC B1 ;  /* 0x0000000000017941 */ /* 0x000fea0003800000 */
.L_x_35166:
[----:B------:R-:W-:Y:S01]  /*5900*/  LEA R3, R0, 0x37800000, 0x17 ;  /* 0x3780000000037811 */ /* 0x000fe200078eb8ff */
[----:B------:R-:W-:-:S05]  /*5910*/  IMAD.SHL.U32 R0, R2, 0x200000, RZ ;  /* 0x0020000002007824 */ /* 0x000fca00078e00ff */
[----:B------:R-:W-:-:S07]  /*5920*/  LOP3.LUT R0, R3, R0, R4, 0xfe, !PT ;  /* 0x0000000003007212 */ /* 0x000fce00078efe04 */
.L_x_35165:
[----:B------:R-:W-:Y:S05]  /*5930*/  BSYNC B0 ;  /* 0x0000000000007941 */ /* 0x000fea0003800000 */
.L_x_35164:
[----:B------:R-:W-:-:S04]  /*5940*/  F2FP.F16.F32.PACK_AB R0, RZ, R0 ;  /* 0x00000000ff00723e */ /* 0x000fc800000000ff */
[----:B------:R-:W-:Y:S01]  /*5950*/  PRMT R2, R0, 0x7610, R2 ;  /* 0x0000761000027816 */ /* 0x000fe20000000002 */
[----:B------:R-:W-:Y:S06]  /*5960*/  BRA `(.L_x_35145) ;  /* 0x0000000000b47947 */ /* 0x000fec0003800000 */
.L_x_35157:
        /* <DEDUP_REMOVED lines=14> */
.L_x_35171:
[----:B------:R-:W-:Y:S05]  /*5a50*/  BSYNC B0 ;  /* 0x0000000000007941 */ /* 0x000fea0003800000 */
.L_x_35170:
[----:B------:R-:W-:-:S04]  /*5a60*/  F2FP.F16.F32.PACK_AB R0, RZ, R0 ;  /* 0x00000000ff00723e */ /* 0x000fc800000000ff */
[----:B------:R-:W-:Y:S01]  /*5a70*/  PRMT R2, R0, 0x7610, R2 ;  /* 0x0000761000027816 */ /* 0x000fe20000000002 */
[----:B------:R-:W-:Y:S06]  /*5a80*/  BRA `(.L_x_35145) ;  /* 0x00000000006c7947 */ /* 0x000fec0003800000 */
.L_x_35144:
        /* <DEDUP_REMOVED lines=16> */
.L_x_35172:
[----:B------:R-:W-:Y:S01]  /*5b90*/  PRMT R2, RZ, 0x7610, R2 ;  /* 0x00007610ff027816 */ /* 0x000fe20000000002 */
[----:B------:R-:W-:Y:S06]  /*5ba0*/  BRA `(.L_x_35145) ;  /* 0x0000000000247947 */ /* 0x000fec0003800000 */
.L_x_35169:
[----:B------:R-:W2:Y:S02]  /*5bb0*/  LDG.E.64 R4, desc[UR36][R4.64] ;  /* 0x0000002404047981 */ /* 0x000ea4000c1e1b00 */
[----:B--2---:R-:W0:Y:S02]  /*5bc0*/  I2F.U64 R0, R4 ;  /* 0x0000000400007312 */ /* 0x004e240000301000 */
[----:B0-----:R-:W-:-:S04]  /*5bd0*/  F2FP.F16.F32.PACK_AB R0, RZ, R0 ;  /* 0x00000000ff00723e */ /* 0x001fc800000000ff */
[----:B------:R-:W-:Y:S01]  /*5be0*/  PRMT R2, R0, 0x7610, R2 ;  /* 0x0000761000027816 */ /* 0x000fe20000000002 */
[----:B------:R-:W-:Y:S06]  /*5bf0*/  BRA `(.L_x_35145) ;  /* 0x0000000000107947 */ /* 0x000fec0003800000 */
.L_x_35168:
[----:B------:R-:W2:Y:S02]  /*5c00*/  LDG.E R4, desc[UR36][R4.64] ;  /* 0x0000002404047981 */ /* 0x000ea4000c1e1900 */
[----:B--2---:R-:W-:-:S04]  /*5c10*/  I2FP.F32.U32 R0, R4 ;  /* 0x0000000400007245 */ /* 0x004fc80000201000 */
[----:B------:R-:W-:-:S04]  /*5c20*/  F2FP.F16.F32.PACK_AB R0, RZ, R0 ;  /* 0x00000000ff00723e */ /* 0x000fc800000000ff */
[----:B------:R-:W-:-:S07]  /*5c30*/  PRMT R2, R0, 0x7610, R2 ;  /* 0x0000761000027816 */ /* 0x000fce0000000002 */
.L_x_35145:
        /* <DEDUP_REMOVED lines=30> */
.L_x_35178:
[----:B------:R-:W-:Y:S01]  /*5e20*/  FSETP.GEU.FTZ.AND P0, PT, R5, -R9, PT ;  /* 0x800000090500720b */ /* 0x000fe20003f1e000 */
[----:B------:R-:W-:-:S12]  /*5e30*/  FADD.FTZ R7, R7, -1 ;  /* 0xbf80000007077421 */ /* 0x000fd80000010000 */
[----:B------:R-:W-:-:S07]  /*5e40*/  @!P0 FADD.FTZ R7, R7, -1 ;  /* 0xbf80000007078421 */ /* 0x000fce0000010000 */
.L_x_35177:
[----:B------:R-:W-:Y:S05]  /*5e50*/  BSYNC B1 ;  /* 0x0000000000017941 */ /* 0x000fea0003800000 */
.L_x_35176:
[----:B------:R-:W-:Y:S01]  /*5e60*/  FFMA.FTZ R0, -R9, R7, R0 ;  /* 0x0000000709007223 */ /* 0x000fe20000010100 */
[----:B------:R-:W-:Y:S06]  /*5e70*/  BRA `(.L_x_35174) ;  /* 0x00000000007c7947 */ /* 0x000fec0003800000 */
.L_x_35175:
        /* <DEDUP_REMOVED lines=15> */
.L_x_35181:
        /* <DEDUP_REMOVED lines=13> */
.L_x_35180:
[----:B------:R-:W-:Y:S05]  /*6040*/  BSYNC B1 ;  /* 0x0000000000017941 */ /* 0x000fea0003800000 */
.L_x_35179:
[----:B------:R-:W-:-:S04]  /*6050*/  FMUL.FTZ R5, R4, 1.1920928955078125e-07 ;  /* 0x3400000004057820 */ /* 0x000fc80000410000 */
[----:B------:R-:W-:-:S07]  /*6060*/  FMUL.FTZ R0, R8, R5 ;  /* 0x0000000508007220 */ /* 0x000fce0000410000 */
.L_x_35174:
[----:B------:R-:W-:Y:S05]  /*6070*/  BSYNC B0 ;  /* 0x0000000000007941 */ /* 0x000fea0003800000 */
.L_x_35173:
        /* <DEDUP_REMOVED lines=26> */
.L_x_35185:
[----:B------:R-:W-:-:S06]  /*6220*/  HADD2.F32 R3, -RZ, R0.H0_H0 ;  /* 0x20000000ff037230 */ /* 0x000fcc0000004100 */
[----:B------:R-:W0:Y:S02]  /*6230*/  F2I.S64.TRUNC R2, R3 ;  /* 0x0000000300027311 */ /* 0x000e24000020d900 */
[----:B0-----:R4:W-:Y:S01]  /*6240*/  STG.E.U8 desc[UR36][R16.64], R2 ;  /* 0x0000000210007986 */ /* 0x0019e2000c101124 */
[----:B------:R-:W-:Y:S05]  /*6250*/  BRA `(.L_x_35187) ;  /* 0x0000000c00847947 */ /* 0x000fea0003800000 */
.L_x_35184:
        /* <DEDUP_REMOVED lines=10> */
.L_x_35189:
[----:B------:R-:W-:-:S04]  /*6300*/  HADD2.F32 R0, -RZ, R0.H0_H0 ;  /* 0x20000000ff007230 */ /* 0x000fc80000004100 */
[----:B------:R-:W0:Y:S02]  /*6310*/  F2I.FTZ.TRUNC.NTZ R3, R0 ;  /* 0x0000000000037305 */ /* 0x000e24000021f100 */
[----:B0-----:R2:W-:Y:S01]  /*6320*/  STG.E desc[UR36][R16.64], R3 ;  /* 0x0000000310007986 */ /* 0x0015e2000c101924 */
[----:B------:R-:W-:Y:S05]  /*6330*/  BRA `(.L_x_35187) ;  /* 0x0000000c004c7947 */ /* 0x000fea0003800000 */
.L_x_35188:
[----:B------:R-:W-:-:S04]  /*6340*/  HADD2.F32 R0, -RZ, R0.H0_H0 ;  /* 0x20000000ff007230 */ /* 0x000fc80000004100 */
[----:B------:R-:W0:Y:S02]  /*6350*/  F2I.FTZ.TRUNC.NTZ R3, R0 ;  /* 0x0000000000037305 */ /* 0x000e24000021f100 */
[----:B0-----:R0:W-:Y:S01]  /*6360*/  STG.E.U16 desc[UR36][R16.64], R3 ;  /* 0x0000000310007986 */ /* 0x0011e2000c101524 */
[----:B------:R-:W-:Y:S05]  /*6370*/  BRA `(.L_x_35187) ;  /* 0x0000000c003c7947 */ /* 0x000fea0003800000 */
.L_x_35183:
        /* <DEDUP_REMOVED lines=9> */
.L_x_35191:
[----:B------:R0:W-:Y:S01]  /*6410*/  STG.E.U16 desc[UR36][R16.64], R0 ;  /* 0x0000000010007986 */ /* 0x0001e2000c101524 */
[----:B------:R-:W-:Y:S05]  /*6420*/  BRA `(.L_x_35187) ;  /* 0x0000000c00107947 */ /* 0x000fea0003800000 */
.L_x_35190:
        /* <DEDUP_REMOVED lines=10> */
.L_x_35193:
[----:B------:R-:W-:-:S05]  /*64d0*/  HADD2.F32 R0, -RZ, R0.H0_H0 ;  /* 0x20000000ff007230 */ /* 0x000fca0000004100 */
[----:B------:R-:W-:-:S04]  /*64e0*/  F2FP.F16.F32.PACK_AB R0, RZ, R0 ;  /* 0x00000000ff00723e */ /* 0x000fc800000000ff */
[----:B------:R-:W-:-:S05]  /*64f0*/  PRMT R0, R0, 0x5410, RZ ;  /* 0x0000541000007816 */ /* 0x000fca00000000ff */
[----:B------:R0:W-:Y:S01]  /*6500*/  STG.E desc[UR36][R16.64], R0 ;  /* 0x0000000010007986 */ /* 0x0001e2000c101924 */
[----:B------:R-:W-:Y:S05]  /*6510*/  BRA `(.L_x_35187) ;  /* 0x0000000800d47947 */ /* 0x000fea0003800000 */
.L_x_35192:
[----:B------:R-:W-:-:S05]  /*6520*/  HADD2.F32 R2, -RZ, R0.H0_H0 ;  /* 0x20000000ff027230 */ /* 0x000fca0000004100 */
[----:B------:R-:W-:-:S06]  /*6530*/  FMUL.FTZ R2, R2, 1 ;  /* 0x3f80000002027820 */ /* 0x000fcc0000410000 */
[----:B------:R-:W0:Y:S02]  /*6540*/  F2F.F64.F32 R2, R2 ;  /* 0x0000000200027310 */ /* 0x000e240000201800 */
[----:B0-----:R0:W-:Y:S01]  /*6550*/  STG.E.64 desc[UR36][R16.64], R2 ;  /* 0x0000000210007986 */ /* 0x0011e2000c101b24 */
[----:B------:R-:W-:Y:S05]  /*6560*/  BRA `(.L_x_35187) ;  /* 0x0000000800c07947 */ /* 0x000fea0003800000 */
.L_x_35182:
        /* <DEDUP_REMOVED lines=13> */
.L_x_35196:
[----:B------:R-:W-:Y:S01]  /*6640*/  HADD2.F32 R0, -RZ, R0.H0_H0 ;  /* 0x20000000ff007230 */ /* 0x000fe20000004100 */
[----:B------:R-:W-:-:S04]  /*6650*/  CS2R R6, SRZ ;  /* 0x0000000000067805 */ /* 0x000fc8000001ff00 */
[----:B------:R-:W-:-:S04]  /*6660*/  FMUL.FTZ R0, R0, 1 ;  /* 0x3f80000000007820 */ /* 0x000fc80000410000 */
[----:B------:R-:W0:Y:S02]  /*6670*/  F2F.F64.F32 R4, R0 ;  /* 0x0000000000047310 */ /* 0x000e240000201800 */
[----:B0-----:R0:W-:Y:S01]  /*6680*/  STG.E.128 desc[UR36][R16.64], R4 ;  /* 0x0000000410007986 */ /* 0x0011e2000c101d24 */
[----:B------:R-:W-:Y:S05]  /*6690*/  BRA `(.L_x_35187) ;  /* 0x0000000800747947 */ /* 0x000fea0003800000 */
.L_x_35195:
        /* <DEDUP_REMOVED lines=21> */
.L_x_35200:
[----:B------:R-:W-:Y:S05]  /*67f0*/  BSYNC B0 ;  /* 0x0000000000007941 */ /* 0x000fea0003800000 */
.L_x_35199:
[----:B------:R-:W-:-:S05]  /*6800*/  LOP3.LUT R3, R0, R3, RZ, 0xfc, !PT ;  /* 0x0000000300037212 */ /* 0x000fca00078efcff */
[----:B------:R0:W-:Y:S01]  /*6810*/  STG.E.U8 desc[UR36][R16.64], R3 ;  /* 0x0000000310007986 */ /* 0x0001e2000c101124 */
[----:B------:R-:W-:Y:S05]  /*6820*/  BRA `(.L_x_35187) ;  /* 0x0000000800107947 */ /* 0x000fea0003800000 */
.L_x_35198:
        /* <DEDUP_REMOVED lines=13> */
.L_x_35202:
[----:B------:R-:W-:Y:S01]  /*6900*/  IMAD.MOV.U32 R0, RZ, RZ, 0x7f ;  /* 0x0000007fff007424 */ /* 0x000fe200078e00ff */
[----:B------:R-:W-:-:S04]  /*6910*/  ISETP.GT.U32.AND P0, PT, R2, 0x7f800000, PT ;  /* 0x7f8000000200780c */ /* 0x000fc80003f04070 */
[----:B------:R-:W-:-:S09]  /*6920*/  SEL R0, R0, 0x7c, P0 ;  /* 0x0000007c00007807 */ /* 0x000fd20000000000 */
.L_x_35203:
[----:B------:R-:W-:Y:S05]  /*6930*/  BSYNC B0 ;  /* 0x0000000000007941 */ /* 0x000fea0003800000 */
.L_x_35201:
[----:B------:R-:W-:-:S04]  /*6940*/  LOP3.LUT R2, R3, 0x80000000, RZ, 0xc0, !PT ;  /* 0x8000000003027812 */ /* 0x000fc800078ec0ff */
[----:B------:R-:W-:-:S04]  /*6950*/  SHF.R.U32.HI R3, RZ, 0x18, R2 ;  /* 0x00000018ff037819 */ /* 0x000fc80000011602 */
[----:B------:R-:W-:-:S05]  /*6960*/  LOP3.LUT R3, R0, R3, RZ, 0xfc, !PT ;  /* 0x0000000300037212 */ /* 0x000fca00078efcff */
[----:B------:R0:W-:Y:S01]  /*6970*/  STG.E.U8 desc[UR36][R16.64], R3 ;  /* 0x0000000310007986 */ /* 0x0001e2000c101124 */
[----:B------:R-:W-:Y:S05]  /*6980*/  BRA `(.L_x_35187) ;  /* 0x0000000400b87947 */ /* 0x000fea0003800000 */
.L_x_35197:
[----:B------:R-:W-:-:S05]  /*6990*/  HADD2.F32 R0, -RZ, R0.H0_H0 ;  /* 0x20000000ff007230 */ /* 0x000fca0000004100 */
[----:B------:R-:W-:-:S05]  /*69a0*/  F2FP.BF16.F32.PACK_AB R0, RZ, R0 ;  /* 0x00000000ff00723e */ /* 0x000fca00000010ff */
[----:B------:R0:W-:Y:S01]  /*69b0*/  STG.E.U16 desc[UR36][R16.64], R0 ;  /* 0x0000000010007986 */ /* 0x0001e2000c101524 */
[----:B------:R-:W-:Y:S05]  /*69c0*/  BRA `(.L_x_35187) ;  /* 0x0000000400a87947 */ /* 0x000fea0003800000 */
.L_x_35194:
        /* <DEDUP_REMOVED lines=12> */
.L_x_35206:
        /* <DEDUP_REMOVED lines=17> */
.L_x_35209:
[----:B------:R-:W-:-:S04]  /*6ba0*/  LOP3.LUT R2, R3, 0x80000000, RZ, 0xc0, !PT ;  /* 0x8000000003027812 */ /* 0x000fc800078ec0ff */
[----:B------:R-:W-:-:S04]  /*6bb0*/  SHF.R.U32.HI R3, RZ, 0x18, R2 ;  /* 0x00000018ff037819 */ /* 0x000fc80000011602 */
[----:B------:R-:W-:-:S04]  /*6bc0*/  LOP3.LUT R0, R0, R3, RZ, 0xfc, !PT ;  /* 0x0000000300007212 */ /* 0x000fc800078efcff */
[----:B------:R-:W-:-:S07]  /*6bd0*/  PRMT R8, R0, 0x7610, R8 ;  /* 0x0000761000087816 */ /* 0x000fce0000000008 */
.L_x_35208:
[----:B------:R-:W-:Y:S05]  /*6be0*/  BSYNC B0 ;  /* 0x0000000000007941 */ /* 0x000fea0003800000 */
.L_x_35207:
[----:B------:R0:W-:Y:S01]  /*6bf0*/  STG.E.U8 desc[UR36][R16.64], R8 ;  /* 0x0000000810007986 */ /* 0x0001e2000c101124 */
[----:B------:R-:W-:Y:S05]  /*6c00*/  BRA `(.L_x_35187) ;  /* 0x0000000400187947 */ /* 0x000fea0003800000 */
.L_x_35205:
        /* <DEDUP_REMOVED lines=17> */
.L_x_35212:
[----:B------:R-:W-:-:S04]  /*6d20*/  LOP3.LUT R2, R3, 0x80000000, RZ, 0xc0, !PT ;  /* 0x8000000003027812 */ /* 0x000fc800078ec0ff */
[----:B------:R-:W-:-:S04]  /*6d30*/  SHF.R.U32.HI R3, RZ, 0x18, R2 ;  /* 0x00000018ff037819 */ /* 0x000fc80000011602 */
[----:B------:R-:W-:-:S04]  /*6d40*/  LOP3.LUT R0, R0, R3, RZ, 0xfc, !PT ;  /* 0x0000000300007212 */ /* 0x000fc800078efcff */
[----:B------:R-:W-:-:S07]  /*6d50*/  PRMT R8, R0, 0x7610, R8 ;  /* 0x0000761000087816 */ /* 0x000fce0000000008 */
.L_x_35211:
[----:B------:R-:W-:Y:S05]  /*6d60*/  BSYNC B0 ;  /* 0x0000000000007941 */ /* 0x000fea0003800000 */
.L_x_35210:
[----:B------:R0:W-:Y:S01]  /*6d70*/  STG.E.U8 desc[UR36][R16.64], R8 ;  /* 0x0000000810007986 */ /* 0x0001e2000c101124 */
[----:B------:R-:W-:Y:S05]  /*6d80*/  BRA `(.L_x_35187) ;  /* 0x0000000000b87947 */ /* 0x000fea0003800000 */
.L_x_35204:
        /* <DEDUP_REMOVED lines=22> */
.L_x_35186:
        /* <DEDUP_REMOVED lines=16> */
.L_x_35215:
[----:B------:R-:W-:Y:S05]  /*6ff0*/  BRA `(.L_x_35187) ;  /* 0x00000000001c7947 */ /* 0x000fea0003800000 */
.L_x_35214:
[----:B------:R-:W-:-:S06]  /*7000*/  HADD2.F32 R2, -RZ, R0.H0_H0 ;  /* 0x20000000ff027230 */ /* 0x000fcc0000004100 */
[----:B------:R-:W0:Y:S02]  /*7010*/  F2I.U64.TRUNC R2, R2 ;  /* 0x0000000200027311 */ /* 0x000e24000020d800 */
[----:B0-----:R0:W-:Y:S01]  /*7020*/  STG.E.64 desc[UR36][R16.64], R2 ;  /* 0x0000000210007986 */ /* 0x0011e2000c101b24 */
[----:B------:R-:W-:Y:S05]  /*7030*/  BRA `(.L_x_35187) ;  /* 0x00000000000c7947 */ /* 0x000fea0003800000 */
.L_x_35213:
[----:B------:R-:W-:-:S04]  /*7040*/  HADD2.F32 R0, -RZ, R0.H0_H0 ;  /* 0x20000000ff007230 */ /* 0x000fc80000004100 */
[----:B------:R-:W0:Y:S02]  /*7050*/  F2I.FTZ.U32.TRUNC.NTZ R3, R0 ;  /* 0x0000000000037305 */ /* 0x000e24000021f000 */
[----:B0-----:R0:W-:Y:S02]  /*7060*/  STG.E desc[UR36][R16.64], R3 ;  /* 0x0000000310007986 */ /* 0x0011e4000c101924 */
.L_x_35187:
[----:B------:R-:W-:-:S07]  /*7070*/  VIADD R19, R19, 0x80 ;  /* 0x0000008013137836 */ /* 0x000fce0000000000 */
.L_x_35138:
[----:B------:R-:W-:Y:S05]  /*7080*/  BSYNC B6 ;  /* 0x0000000000067941 */ /* 0x000fea0003800000 */
.L_x_35137:
        /* <DEDUP_REMOVED lines=307> */
.L_x_35218:
        /* <DEDUP_REMOVED lines=23> */
.L_x_35222:
[----:B------:R-:W2:Y:S02]  /*8530*/  LDG.E.U8 R4, desc[UR36][R4.64] ;  /* 0x0000002404047981 */ /* 0x000ea4000c1e1100 */
[----:B--2---:R-:W-:-:S04]  /*8540*/  I2FP.F32.U32 R0, R4 ;  /* 0x0000000400007245 */ /* 0x004fc80000201000 */
[----:B------:R-:W-:-:S04]  /*8550*/  F2FP.F16.F32.PACK_AB R0, RZ, R0 ;  /* 0x00000000ff00723e */ /* 0x000fc800000000ff */
[----:B------:R-:W-:Y:S01]  /*8560*/  PRMT R2, R0, 0x7610, R2 ;  /* 0x0000761000027816 */ /* 0x000fe20000000002 */
[----:B------:R-:W-:Y:S06]  /*8570*/  BRA `(.L_x_35224) ;  /* 0x0000000c00b87947 */ /* 0x000fec0003800000 */
.L_x_35221:
        /* <DEDUP_REMOVED lines=11> */
.L_x_35226:
[----:B------:R-:W2:Y:S02]  /*8630*/  LDG.E R4, desc[UR36][R4.64] ;  /* 0x0000002404047981 */ /* 0x000ea4000c1e1900 */
[----:B--2---:R-:W-:-:S04]  /*8640*/  I2FP.F32.S32 R0, R4 ;  /* 0x0000000400007245 */ /* 0x004fc80000201400 */
[----:B------:R-:W-:-:S04]  /*8650*/  F2FP.F16.F32.PACK_AB R0, RZ, R0 ;  /* 0x00000000ff00723e */ /* 0x000fc800000000ff */
[----:B------:R-:W-:Y:S01]  /*8660*/  PRMT R2, R0, 0x7610, R2 ;  /* 0x0000761000027816 */ /* 0x000fe20000000002 */
[----:B------:R-:W-:Y:S06]  /*8670*/  BRA `(.L_x_35224) ;  /* 0x0000000c00787947 */ /* 0x000fec0003800000 */
.L_x_35225:
[----:B------:R-:W2:Y:S02]  /*8680*/  LDG.E.U16 R4, desc[UR36][R4.64] ;  /* 0x0000002404047981 */ /* 0x000ea4000c1e1500 */
[----:B--2---:R-:W0:Y:S02]  /*8690*/  I2F.S16 R0, R4 ;  /* 0x0000000400007306 */ /* 0x004e240000101400 */
[----:B0-----:R-:W-:-:S04]  /*86a0*/  F2FP.F16.F32.PACK_AB R0, RZ, R0 ;  /* 0x00000000ff00723e */ /* 0x001fc800000000ff */
[----:B------:R-:W-:Y:S01]  /*86b0*/  PRMT R2, R0, 0x7610, R2 ;  /* 0x0000761000027816 */ /* 0x000fe20000000002 */
[----:B------:R-:W-:Y:S06]  /*86c0*/  BRA `(.L_x_35224) ;  /* 0x0000000c00647947 */ /* 0x000fec0003800000 */
.L_x_35220:
        /* <DEDUP_REMOVED lines=9> */
.L_x_35228:
[----:B------:R0:W5:Y:S01]  /*8760*/  LDG.E.U16 R2, desc[UR36][R4.64] ;  /* 0x0000002404027981 */ /* 0x000162000c1e1500 */
[----:B------:R-:W-:Y:S05]  /*8770*/  BRA `(.L_x_35224) ;  /* 0x0000000c00387947 */ /* 0x000fea0003800000 */
.L_x_35227:
        /* <DEDUP_REMOVED lines=9> */
.L_x_35230:
[----:B------:R1:W5:Y:S01]  /*8810*/  LDG.E.U16 R2, desc[UR36][R4.64] ;  /* 0x0000002404027981 */ /* 0x000362000c1e1500 */
[----:B------:R-:W-:Y:S05]  /*8820*/  BRA `(.L_x_35224) ;  /* 0x0000000c000c7947 */ /* 0x000fea0003800000 */
.L_x_35229:
        /* <DEDUP_REMOVED lines=9> */
.L_x_35219:
        /* <DEDUP_REMOVED lines=14> */
.L_x_35233:
        /* <DEDUP_REMOVED lines=9> */
.L_x_35232:
        /* <DEDUP_REMOVED lines=28> */
.L_x_35235:
        /* <DEDUP_REMOVED lines=14> */
.L_x_35234:
[----:B------:R-:W2:Y:S02]  /*8cd0*/  LDG.E.U16 R0, desc[UR36][R4.64] ;  /* 0x0000002404007981 */ /* 0x000ea4000c1e1500 */
[----:B--2---:R-:W-:-:S05]  /*8ce0*/  IMAD.U32 R0, R0, 0x10000, RZ ;  /* 0x0001000000007824 */ /* 0x004fca00078e00ff */
[----:B------:R-:W-:-:S04]  /*8cf0*/  F2FP.F16.F32.PACK_AB R0, RZ, R0 ;  /* 0x00000000ff00723e */ /* 0x000fc800000000ff */
[----:B------:R-:W-:Y:S01]  /*8d00*/  PRMT R2, R0, 0x7610, R2 ;  /* 0x0000761000027816 */ /* 0x000fe20000000002 */
[----:B------:R-:W-:Y:S06]  /*8d10*/  BRA `(.L_x_35224) ;  /* 0x0000000400d07947 */ /* 0x000fec0003800000 */
.L_x_35231:
        /* <DEDUP_REMOVED lines=13> */
.L_x_35238:
        /* <DEDUP_REMOVED lines=21> */
.L_x_35242:
[----:B------:R-:W-:Y:S05]  /*8f40*/  BSYNC B1 ;  /* 0x0000000000017941 */ /* 0x000fea0003800000 */
.L_x_35241:
[----:B------:R-:W-:Y:S01]  /*8f50*/  LEA R3, R0, 0x3b800000, 0x17 ;  /* 0x3b80000000037811 */ /* 0x000fe200078eb8ff */
[----:B------:R-:W-:-:S05]  /*8f60*/  IMAD.SHL.U32 R0, R2, 0x100000, RZ ;  /* 0x0010000002007824 */ /* 0x000fca00078e00ff */
[----:B------:R-:W-:-:S07]  /*8f70*/  LOP3.LUT R0, R3, R0, R4, 0xfe, !PT ;  /* 0x0000000003007212 */ /* 0x000fce00078efe04 */
.L_x_35240:
[----:B------:R-:W-:Y:S05]  /*8f80*/  BSYNC B0 ;  /* 0x0000000000007941 */ /* 0x000fea0003800000 */
.L_x_35239:
[----:B------:R-:W-:-:S04]  /*8f90*/  F2FP.F16.F32.PACK_AB R0, RZ, R0 ;  /* 0x00000000ff00723e */ /* 0x000fc800000000ff */
[----:B------:R-:W-:Y:S01]  /*8fa0*/  PRMT R2, R0, 0x7610, R2 ;  /* 0x0000761000027816 */ /* 0x000fe20000000002 */
[----:B------:R-:W-:Y:S06]  /*8fb0*/  BRA `(.L_x_35224) ;  /* 0x0000000400287947 */ /* 0x000fec0003800000 */
.L_x_35237:
        /* <DEDUP_REMOVED lines=21> */
.L_x_35246:
[----:B------:R-:W-:Y:S05]  /*9110*/  BSYNC B1 ;  /* 0x0000000000017941 */ /* 0x000fea0003800000 */
.L_x_35245:
[----:B------:R-:W-:Y:S01]  /*9120*/  LEA R3, R0, 0x37800000, 0x17 ;  /* 0x3780000000037811 */ /* 0x000fe200078eb8ff */
[----:B------:R-:W-:-:S05]  /*9130*/  IMAD.SHL.U32 R0, R2, 0x200000, RZ ;  /* 0x0020000002007824 */ /* 0x000fca00078e00ff */
[----:B------:R-:W-:-:S07]  /*9140*/  LOP3.LUT R0, R3, R0, R4, 0xfe, !PT ;  /* 0x0000000003007212 */ /* 0x000fce00078efe04 */
.L_x_35244:
[----:B------:R-:W-:Y:S05]  /*9150*/  BSYNC B0 ;  /* 0x0000000000007941 */ /* 0x000fea0003800000 */
.L_x_35243:
[----:B------:R-:W-:-:S04]  /*9160*/  F2FP.F16.F32.PACK_AB R0, RZ, R0 ;  /* 0x00000000ff00723e */ /* 0x000fc800000000ff */
[----:B------:R-:W-:Y:S01]  /*9170*/  PRMT R2, R0, 0x7610, R2 ;  /* 0x0000761000027816 */ /* 0x000fe20000000002 */
[----:B------:R-:W-:Y:S06]  /*9180*/  BRA `(.L_x_35224) ;  /* 0x0000000000b47947 */ /* 0x000fec0003800000 */
.L_x_35236:
        /* <DEDUP_REMOVED lines=14> */
.L_x_35250:
[----:B------:R-:W-:Y:S05]  /*9270*/  BSYNC B0 ;  /* 0x0000000000007941 */ /* 0x000fea0003800000 */
.L_x_35249:
[----:B------:R-:W-:-:S04]  /*9280*/  F2FP.F16.F32.PACK_AB R0, RZ, R0 ;  /* 0x00000000ff00723e */ /* 0x000fc800000000ff */
[----:B------:R-:W-:Y:S01]  /*9290*/  PRMT R2, R0, 0x7610, R2 ;  /* 0x0000761000027816 */ /* 0x000fe20000000002 */
[----:B------:R-:W-:Y:S06]  /*92a0*/  BRA `(.L_x_35224) ;  /* 0x00000000006c7947 */ /* 0x000fec0003800000 */
.L_x_35223:
        /* <DEDUP_REMOVED lines=16> */
.L_x_35251:
[----:B------:R-:W-:Y:S01]  /*93b0*/  PRMT R2, RZ, 0x7610, R2 ;  /* 0x00007610ff027816 */ /* 0x000fe20000000002 */
[----:B------:R-:W-:Y:S06]  /*93c0*/  BRA `(.L_x_35224) ;  /* 0x0000000000247947 */ /* 0x000fec0003800000 */
.L_x_35248:
[----:B------:R-:W2:Y:S02]  /*93d0*/  LDG.E.64 R4, desc[UR36][R4.64] ;  /* 0x0000002404047981 */ /* 0x000ea4000c1e1b00 */
[----:B--2---:R-:W0:Y:S02]  /*93e0*/  I2F.U64 R0, R4 ;  /* 0x0000000400007312 */ /* 0x004e240000301000 */
[----:B0-----:R-:W-:-:S04]  /*93f0*/  F2FP.F16.F32.PACK_AB R0, RZ, R0 ;  /* 0x00000000ff00723e */ /* 0x001fc800000000ff */
[----:B------:R-:W-:Y:S01]  /*9400*/  PRMT R2, R0, 0x7610, R2 ;  /* 0x0000761000027816 */ /* 0x000fe20000000002 */
[----:B------:R-:W-:Y:S06]  /*9410*/  BRA `(.L_x_35224) ;  /* 0x0000000000107947 */ /* 0x000fec0003800000 */
.L_x_35247:
[----:B------:R-:W2:Y:S02]  /*9420*/  LDG.E R4, desc[UR36][R4.64] ;  /* 0x0000002404047981 */ /* 0x000ea4000c1e1900 */
[----:B--2---:R-:W-:-:S04]  /*9430*/  I2FP.F32.U32 R0, R4 ;  /* 0x0000000400007245 */ /* 0x004fc80000201000 */
[----:B------:R-:W-:-:S04]  /*9440*/  F2FP.F16.F32.PACK_AB R0, RZ, R0 ;  /* 0x00000000ff00723e */ /* 0x000fc800000000ff */
[----:B------:R-:W-:-:S07]  /*9450*/  PRMT R2, R0, 0x7610, R2 ;  /* 0x0000761000027816 */ /* 0x000fce0000000002 */
.L_x_35224:
        /* <DEDUP_REMOVED lines=30> */
.L_x_35257:
[----:B------:R-:W-:Y:S01]  /*9640*/  FSETP.GEU.FTZ.AND P0, PT, R5, -R9, PT ;  /* 0x800000090500720b */ /* 0x000fe20003f1e000 */
[----:B------:R-:W-:-:S12]  /*9650*/  FADD.FTZ R7, R7, -1 ;  /* 0xbf80000007077421 */ /* 0x000fd80000010000 */
[----:B------:R-:W-:-:S07]  /*9660*/  @!P0 FADD.FTZ R7, R7, -1 ;  /* 0xbf80000007078421 */ /* 0x000fce0000010000 */
.L_x_35256:
[----:B------:R-:W-:Y:S05]  /*9670*/  BSYNC B1 ;  /* 0x0000000000017941 */ /* 0x000fea0003800000 */
.L_x_35255:
[----:B------:R-:W-:Y:S01]  /*9680*/  FFMA.FTZ R0, -R9, R7, R0 ;  /* 0x0000000709007223 */ /* 0x000fe20000010100 */
[----:B------:R-:W-:Y:S06]  /*9690*/  BRA `(.L_x_35253) ;  /* 0x00000000007c7947 */ /* 0x000fec0003800000 */
.L_x_35254:
        /* <DEDUP_REMOVED lines=15> */
.L_x_35260:
        /* <DEDUP_REMOVED lines=13> */
.L_x_35259:
[----:B------:R-:W-:Y:S05]  /*9860*/  BSYNC B1 ;  /* 0x0000000000017941 */ /* 0x000fea0003800000 */
.L_x_35258:
[----:B------:R-:W-:-:S04]  /*9870*/  FMUL.FTZ R5, R4, 1.1920928955078125e-07 ;  /* 0x3400000004057820 */ /* 0x000fc80000410000 */
[----:B------:R-:W-:-:S07]  /*9880*/  FMUL.FTZ R0, R8, R5 ;  /* 0x0000000508007220 */ /* 0x000fce0000410000 */
.L_x_35253:
[----:B------:R-:W-:Y:S05]  /*9890*/  BSYNC B0 ;  /* 0x0000000000007941 */ /* 0x000fea0003800000 */
.L_x_35252:
        /* <DEDUP_REMOVED lines=26> */
.L_x_35264:
[----:B------:R-:W-:-:S06]  /*9a40*/  HADD2.F32 R3, -RZ, R0.H0_H0 ;  /* 0x20000000ff037230 */ /* 0x000fcc0000004100 */
[----:B------:R-:W0:Y:S02]  /*9a50*/  F2I.S64.TRUNC R2, R3 ;  /* 0x0000000300027311 */ /* 0x000e24000020d900 */
[----:B0-----:R4:W-:Y:S01]  /*9a60*/  STG.E.U8 desc[UR36][R16.64], R2 ;  /* 0x0000000210007986 */ /* 0x0019e2000c101124 */
[----:B------:R-:W-:Y:S05]  /*9a70*/  BRA `(.L_x_35266) ;  /* 0x0000000c00847947 */ /* 0x000fea0003800000 */
.L_x_35263:
        /* <DEDUP_REMOVED lines=10> */
.L_x_35268:
[----:B------:R-:W-:-:S04]  /*9b20*/  HADD2.F32 R0, -RZ, R0.H0_H0 ;  /* 0x20000000ff007230 */ /* 0x000fc80000004100 */
[----:B------:R-:W0:Y:S02]  /*9b30*/  F2I.FTZ.TRUNC.NTZ R3, R0 ;  /* 0x0000000000037305 */ /* 0x000e24000021f100 */
[----:B0-----:R2:W-:Y:S01]  /*9b40*/  STG.E desc[UR36][R16.64], R3 ;  /* 0x0000000310007986 */ /* 0x0015e2000c101924 */
[----:B------:R-:W-:Y:S05]  /*9b50*/  BRA `(.L_x_35266) ;  /* 0x0000000c004c7947 */ /* 0x000fea0003800000 */
.L_x_35267:
[----:B------:R-:W-:-:S04]  /*9b60*/  HADD2.F32 R0, -RZ, R0.H0_H0 ;  /* 0x20000000ff007230 */ /* 0x000fc80000004100 */
[----:B------:R-:W0:Y:S02]  /*9b70*/  F2I.FTZ.TRUNC.NTZ R3, R0 ;  /* 0x0000000000037305 */ /* 0x000e24000021f100 */
[----:B0-----:R0:W-:Y:S01]  /*9b80*/  STG.E.U16 desc[UR36][R16.64], R3 ;  /* 0x0000000310007986 */ /* 0x0011e2000c101524 */
[----:B------:R-:W-:Y:S05]  /*9b90*/  BRA `(.L_x_35266) ;  /* 0x0000000c003c7947 */ /* 0x000fea0003800000 */
.L_x_35262:
        /* <DEDUP_REMOVED lines=9> */
.L_x_35270:
[----:B------:R0:W-:Y:S01]  /*9c30*/  STG.E.U16 desc[UR36][R16.64], R0 ;  /* 0x0000000010007986 */ /* 0x0001e2000c101524 */
[----:B------:R-:W-:Y:S05]  /*9c40*/  BRA `(.L_x_35266) ;  /* 0x0000000c00107947 */ /* 0x000fea0003800000 */
.L_x_35269:
        /* <DEDUP_REMOVED lines=10> */
.L_x_35272:
[----:B------:R-:W-:-:S05]  /*9cf0*/  HADD2.F32 R0, -RZ, R0.H0_H0 ;  /* 0x20000000ff007230 */ /* 0x000fca0000004100 */
[----:B------:R-:W-:-:S04]  /*9d00*/  F2FP.F16.F32.PACK_AB R0, RZ, R0 ;  /* 0x00000000ff00723e */ /* 0x000fc800000000ff */
[----:B------:R-:W-:-:S05]  /*9d10*/  PRMT R0, R0, 0x5410, RZ ;  /* 0x0000541000007816 */ /* 0x000fca00000000ff */
[----:B------:R0:W-:Y:S01]  /*9d20*/  STG.E desc[UR36][R16.64], R0 ;  /* 0x0000000010007986 */ /* 0x0001e2000c101924 */
[----:B------:R-:W-:Y:S05]  /*9d30*/  BRA `(.L_x_35266) ;  /* 0x0000000800d47947 */ /* 0x000fea0003800000 */
.L_x_35271:
[----:B------:R-:W-:-:S05]  /*9d40*/  HADD2.F32 R2, -RZ, R0.H0_H0 ;  /* 0x20000000ff027230 */ /* 0x000fca0000004100 */
[----:B------:R-:W-:-:S06]  /*9d50*/  FMUL.FTZ R2, R2, 1 ;  /* 0x3f80000002027820 */ /* 0x000fcc0000410000 */
[----:B------:R-:W0:Y:S02]  /*9d60*/  F2F.F64.F32 R2, R2 ;  /* 0x0000000200027310 */ /* 0x000e240000201800 */
[----:B0-----:R0:W-:Y:S01]  /*9d70*/  STG.E.64 desc[UR36][R16.64], R2 ;  /* 0x0000000210007986 */ /* 0x0011e2000c101b24 */
[----:B------:R-:W-:Y:S05]  /*9d80*/  BRA `(.L_x_35266) ;  /* 0x0000000800c07947 */ /* 0x000fea0003800000 */
.L_x_35261:
        /* <DEDUP_REMOVED lines=13> */
.L_x_35275:
[----:B------:R-:W-:Y:S01]  /*9e60*/  HADD2.F32 R0, -RZ, R0.H0_H0 ;  /* 0x20000000ff007230 */ /* 0x000fe20000004100 */
[----:B------:R-:W-:-:S04]  /*9e70*/  CS2R R6, SRZ ;  /* 0x0000000000067805 */ /* 0x000fc8000001ff00 */
[----:B------:R-:W-:-:S04]  /*9e80*/  FMUL.FTZ R0, R0, 1 ;  /* 0x3f80000000007820 */ /* 0x000fc80000410000 */
[----:B------:R-:W0:Y:S02]  /*9e90*/  F2F.F64.F32 R4, R0 ;  /* 0x0000000000047310 */ /* 0x000e240000201800 */
[----:B0-----:R0:W-:Y:S01]  /*9ea0*/  STG.E.128 desc[UR36][R16.64], R4 ;  /* 0x0000000410007986 */ /* 0x0011e2000c101d24 */
[----:B------:R-:W-:Y:S05]  /*9eb0*/  BRA `(.L_x_35266) ;  /* 0x0000000800747947 */ /* 0x000fea0003800000 */
.L_x_35274:
        /* <DEDUP_REMOVED lines=21> */
.L_x_35279:
[----:B------:R-:W-:Y:S05]  /*a010*/  BSYNC B0 ;  /* 0x0000000000007941 */ /* 0x000fea0003800000 */
.L_x_35278:
[----:B------:R-:W-:-:S05]  /*a020*/  LOP3.LUT R3, R0, R3, RZ, 0xfc, !PT ;  /* 0x0000000300037212 */ /* 0x000fca00078efcff */
[----:B------:R0:W-:Y:S01]  /*a030*/  STG.E.U8 desc[UR36][R16.64], R3 ;  /* 0x0000000310007986 */ /* 0x0001e2000c101124 */
[----:B------:R-:W-:Y:S05]  /*a040*/  BRA `(.L_x_35266) ;  /* 0x0000000800107947 */ /* 0x000fea0003800000 */
.L_x_35277:
        /* <DEDUP_REMOVED lines=13> */
.L_x_35281:
[----:B------:R-:W-:Y:S01]  /*a120*/  IMAD.MOV.U32 R0, RZ, RZ, 0x7f ;  /* 0x0000007fff007424 */ /* 0x000fe200078e00ff */
[----:B------:R-:W-:-:S04]  /*a130*/  ISETP.GT.U32.AND P0, PT, R2, 0x7f800000, PT ;  /* 0x7f8000000200780c */ /* 0x000fc80003f04070 */
[----:B------:R-:W-:-:S09]  /*a140*/  SEL R0, R0, 0x7c, P0 ;  /* 0x0000007c00007807 */ /* 0x000fd20000000000 */
.L_x_35282:
[----:B------:R-:W-:Y:S05]  /*a150*/  BSYNC B0 ;  /* 0x0000000000007941 */ /* 0x000fea0003800000 */
.L_x_35280:
[----:B------:R-:W-:-:S04]  /*a160*/  LOP3.LUT R2, R3, 0x80000000, RZ, 0xc0, !PT ;  /* 0x8000000003027812 */ /* 0x000fc800078ec0ff */
[----:B------:R-:W-:-:S04]  /*a170*/  SHF.R.U32.HI R3, RZ, 0x18, R2 ;  /* 0x00000018ff037819 */ /* 0x000fc80000011602 */
[----:B------:R-:W-:-:S05]  /*a180*/  LOP3.LUT R3, R0, R3, RZ, 0xfc, !PT ;  /* 0x0000000300037212 */ /* 0x000fca00078efcff */
[----:B------:R0:W-:Y:S01]  /*a190*/  STG.E.U8 desc[UR36][R16.64], R3 ;  /* 0x0000000310007986 */ /* 0x0001e2000c101124 */
[----:B------:R-:W-:Y:S05]  /*a1a0*/  BRA `(.L_x_35266) ;  /* 0x0000000400b87947 */ /* 0x000fea0003800000 */
.L_x_35276:
[----:B------:R-:W-:-:S05]  /*a1b0*/  HADD2.F32 R0, -RZ, R0.H0_H0 ;  /* 0x20000000ff007230 */ /* 0x000fca0000004100 */
[----:B------:R-:W-:-:S05]  /*a1c0*/  F2FP.BF16.F32.PACK_AB R0, RZ, R0 ;  /* 0x00000000ff00723e */ /* 0x000fca00000010ff */
[----:B------:R0:W-:Y:S01]  /*a1d0*/  STG.E.U16 desc[UR36][R16.64], R0 ;  /* 0x0000000010007986 */ /* 0x0001e2000c101524 */
[----:B------:R-:W-:Y:S05]  /*a1e0*/  BRA `(.L_x_35266) ;  /* 0x0000000400a87947 */ /* 0x000fea0003800000 */
.L_x_35273:
        /* <DEDUP_REMOVED lines=12> */
.L_x_35285:
        /* <DEDUP_REMOVED lines=17> */
.L_x_35288:
[----:B------:R-:W-:-:S04]  /*a3c0*/  LOP3.LUT R2, R3, 0x80000000, RZ, 0xc0, !PT ;  /* 0x8000000003027812 */ /* 0x000fc800078ec0ff */
[----:B------:R-:W-:-:S04]  /*a3d0*/  SHF.R.U32.HI R3, RZ, 0x18, R2 ;  /* 0x00000018ff037819 */ /* 0x000fc80000011602 */
[----:B------:R-:W-:-:S04]  /*a3e0*/  LOP3.LUT R0, R0, R3, RZ, 0xfc, !PT ;  /* 0x0000000300007212 */ /* 0x000fc800078efcff */
[----:B------:R-:W-:-:S07]  /*a3f0*/  PRMT R8, R0, 0x7610, R8 ;  /* 0x0000761000087816 */ /* 0x000fce0000000008 */
.L_x_35287:
[----:B------:R-:W-:Y:S05]  /*a400*/  BSYNC B0 ;  /* 0x0000000000007941 */ /* 0x000fea0003800000 */
.L_x_35286:
[----:B------:R0:W-:Y:S01]  /*a410*/  STG.E.U8 desc[UR36][R16.64], R8 ;  /* 0x0000000810007986 */ /* 0x0001e2000c101124 */
[----:B------:R-:W-:Y:S05]  /*a420*/  BRA `(.L_x_35266) ;  /* 0x0000000400187947 */ /* 0x000fea0003800000 */
.L_x_35284:
        /* <DEDUP_REMOVED lines=17> */
.L_x_35291:
[----:B------:R-:W-:-:S04]  /*a540*/  LOP3.LUT R2, R3, 0x80000000, RZ, 0xc0, !PT ;  /* 0x8000000003027812 */ /* 0x000fc800078ec0ff */
[----:B------:R-:W-:-:S04]  /*a550*/  SHF.R.U32.HI R3, RZ, 0x18, R2 ;  /* 0x00000018ff037819 */ /* 0x000fc80000011602 */
[----:B------:R-:W-:-:S04]  /*a560*/  LOP3.LUT R0, R0, R3, RZ, 0xfc, !PT ;  /* 0x0000000300007212 */ /* 0x000fc800078efcff */
[----:B------:R-:W-:-:S07]  /*a570*/  PRMT R8, R0, 0x7610, R8 ;  /* 0x0000761000087816 */ /* 0x000fce0000000008 */
.L_x_35290:
[----:B------:R-:W-:Y:S05]  /*a580*/  BSYNC B0 ;  /* 0x0000000000007941 */ /* 0x000fea0003800000 */
.L_x_35289:
[----:B------:R0:W-:Y:S01]  /*a590*/  STG.E.U8 desc[UR36][R16.64], R8 ;  /* 0x0000000810007986 */ /* 0x0001e2000c101124 */
[----:B------:R-:W-:Y:S05]  /*a5a0*/  BRA `(.L_x_35266) ;  /* 0x0000000000b87947 */ /* 0x000fea0003800000 */
.L_x_35283:
        /* <DEDUP_REMOVED lines=22> */
.L_x_35265:
        /* <DEDUP_REMOVED lines=16> */
.L_x_35294:
[----:B------:R-:W-:Y:S05]  /*a810*/  BRA `(.L_x_35266) ;  /* 0x00000000001c7947 */ /* 0x000fea0003800000 */
.L_x_35293:
[----:B------:R-:W-:-:S06]  /*a820*/  HADD2.F32 R2, -RZ, R0.H0_H0 ;  /* 0x20000000ff027230 */ /* 0x000fcc0000004100 */
[----:B------:R-:W0:Y:S02]  /*a830*/  F2I.U64.TRUNC R2, R2 ;  /* 0x0000000200027311 */ /* 0x000e24000020d800 */
[----:B0-----:R0:W-:Y:S01]  /*a840*/  STG.E.64 desc[UR36][R16.64], R2 ;  /* 0x0000000210007986 */ /* 0x0011e2000c101b24 */
[----:B------:R-:W-:Y:S05]  /*a850*/  BRA `(.L_x_35266) ;  /* 0x00000000000c7947 */ /* 0x000fea0003800000 */
.L_x_35292:
[----:B------:R-:W-:-:S04]  /*a860*/  HADD2.F32 R0, -RZ, R0.H0_H0 ;  /* 0x20000000ff007230 */ /* 0x000fc80000004100 */
[----:B------:R-:W0:Y:S02]  /*a870*/  F2I.FTZ.U32.TRUNC.NTZ R3, R0 ;  /* 0x0000000000037305 */ /* 0x000e24000021f000 */
[----:B0-----:R0:W-:Y:S02]  /*a880*/  STG.E desc[UR36][R16.64], R3 ;  /* 0x0000000310007986 */ /* 0x0011e4000c101924 */
.L_x_35266:
[----:B------:R-:W-:-:S07]  /*a890*/  VIADD R19, R19, 0x80 ;  /* 0x0000008013137836 */ /* 0x000fce0000000000 */
.L_x_35217:
[----:B------:R-:W-:Y:S05]  /*a8a0*/  BSYNC B6 ;  /* 0x0000000000067941 */ /* 0x000fea0003800000 */
.L_x_35216:
        /* <DEDUP_REMOVED lines=306> */
.L_x_35295:
        /* <DEDUP_REMOVED lines=23> */
.L_x_35299:
[----:B------:R-:W2:Y:S02]  /*bd40*/  LDG.E.U8 R4, desc[UR36][R4.64] ;  /* 0x0000002404047981 */ /* 0x000ea4000c1e1100 */
[----:B--2---:R-:W-:-:S04]  /*bd50*/  I2FP.F32.U32 R0, R4 ;  /* 0x0000000400007245 */ /* 0x004fc80000201000 */
[----:B------:R-:W-:-:S04]  /*bd60*/  F2FP.F16.F32.PACK_AB R0, RZ, R0 ;  /* 0x00000000ff00723e */ /* 0x000fc800000000ff */
[----:B------:R-:W-:Y:S01]  /*bd70*/  PRMT R3, R0, 0x7610, R3 ;  /* 0x0000761000037816 */ /* 0x000fe20000000003 */
[----:B------:R-:W-:Y:S06]  /*bd80*/  BRA `(.L_x_35301) ;  /* 0x0000000c00b87947 */ /* 0x000fec0003800000 */
.L_x_35298:
        /* <DEDUP_REMOVED lines=11> */
.L_x_35303:
[----:B------:R-:W2:Y:S02]  /*be40*/  LDG.E R4, desc[UR36][R4.64] ;  /* 0x0000002404047981 */ /* 0x000ea4000c1e1900 */
[----:B--2---:R-:W-:-:S04]  /*be50*/  I2FP.F32.S32 R0, R4 ;  /* 0x0000000400007245 */ /* 0x004fc80000201400 */
[----:B------:R-:W-:-:S04]  /*be60*/  F2FP.F16.F32.PACK_AB R0, RZ, R0 ;  /* 0x00000000ff00723e */ /* 0x000fc800000000ff */
[----:B------:R-:W-:Y:S01]  /*be70*/  PRMT R3, R0, 0x7610, R3 ;  /* 0x0000761000037816 */ /* 0x000fe20000000003 */
[----:B------:R-:W-:Y:S06]  /*be80*/  BRA `(.L_x_35301) ;  /* 0x0000000c00787947 */ /* 0x000fec0003800000 */
.L_x_35302:
[----:B------:R-:W2:Y:S02]  /*be90*/  LDG.E.U16 R4, desc[UR36][R4.64] ;  /* 0x0000002404047981 */ /* 0x000ea4000c1e1500 */
[----:B--2---:R-:W0:Y:S02]  /*bea0*/  I2F.S16 R0, R4 ;  /* 0x0000000400007306 */ /* 0x004e240000101400 */
[----:B0-----:R-:W-:-:S04]  /*beb0*/  F2FP.F16.F32.PACK_AB R0, RZ, R0 ;  /* 0x00000000ff00723e */ /* 0x001fc800000000ff */
[----:B------:R-:W-:Y:S01]  /*bec0*/  PRMT R3, R0, 0x7610, R3 ;  /* 0x0000761000037816 */ /* 0x000fe20000000003 */
[----:B------:R-:W-:Y:S06]  /*bed0*/  BRA `(.L_x_35301) ;  /* 0x0000000c00647947 */ /* 0x000fec0003800000 */
.L_x_35297:
        /* <DEDUP_REMOVED lines=9> */
.L_x_35305:
[----:B------:R1:W5:Y:S01]  /*bf70*/  LDG.E.U16 R3, desc[UR36][R4.64] ;  /* 0x0000002404037981 */ /* 0x000362000c1e1500 */
[----:B------:R-:W-:Y:S05]  /*bf80*/  BRA `(.L_x_35301) ;  /* 0x0000000c00387947 */ /* 0x000fea0003800000 */
.L_x_35304:
        /* <DEDUP_REMOVED lines=9> */
.L_x_35307:
[----:B------:R0:W5:Y:S01]  /*c020*/  LDG.E.U16 R3, desc[UR36][R4.64] ;  /* 0x0000002404037981 */ /* 0x000162000c1e1500 */
[----:B------:R-:W-:Y:S05]  /*c030*/  BRA `(.L_x_35301) ;  /* 0x0000000c000c7947 */ /* 0x000fea0003800000 */
.L_x_35306:
        /* <DEDUP_REMOVED lines=9> */
.L_x_35296:
        /* <DEDUP_REMOVED lines=14> */
.L_x_35310:
        /* <DEDUP_REMOVED lines=9> */
.L_x_35309:
        /* <DEDUP_REMOVED lines=25> */
[----:B------:R-:W-:Y:S01]  /*c3d0*/  F2FP.F16.F32.PACK_AB R3, RZ, R3 ;  /* 0x00000003ff03723e */ /* 0x000fe200000000ff */
[----:B------:R-:W-:Y:S06]  /*c3e0*/  BRA `(.L_x_35301) ;  /* 0x0000000800207947 */ /* 0x000fec0003800000 */
.L_x_35312:
        /* <DEDUP_REMOVED lines=15> */
.L_x_35311:
[----:B------:R-:W2:Y:S02]  /*c4e0*/  LDG.E.U16 R0, desc[UR36][R4.64] ;  /* 0x0000002404007981 */ /* 0x000ea4000c1e1500 */
[----:B--2---:R-:W-:-:S05]  /*c4f0*/  IMAD.U32 R0, R0, 0x10000, RZ ;  /* 0x0001000000007824 */ /* 0x004fca00078e00ff */
[----:B------:R-:W-:-:S04]  /*c500*/  F2FP.F16.F32.PACK_AB R0, RZ, R0 ;  /* 0x00000000ff00723e */ /* 0x000fc800000000ff */
[----:B------:R-:W-:Y:S01]  /*c510*/  PRMT R3, R0, 0x7610, R3 ;  /* 0x0000761000037816 */ /* 0x000fe20000000003 */
[----:B------:R-:W-:Y:S06]  /*c520*/  BRA `(.L_x_35301) ;  /* 0x0000000400d07947 */ /* 0x000fec0003800000 */
.L_x_35308:
        /* <DEDUP_REMOVED lines=13> */
.L_x_35315:
        /* <DEDUP_REMOVED lines=21> */
.L_x_35319:
[----:B------:R-:W-:Y:S05]  /*c750*/  BSYNC B1 ;  /* 0x0000000000017941 */ /* 0x000fea0003800000 */
.L_x_35318:
[----:B------:R-:W-:Y:S01]  /*c760*/  LEA R3, R0, 0x3b800000, 0x17 ;  /* 0x3b80000000037811 */ /* 0x000fe200078eb8ff */
[----:B------:R-:W-:-:S05]  /*c770*/  IMAD.SHL.U32 R0, R2, 0x100000, RZ ;  /* 0x0010000002007824 */ /* 0x000fca00078e00ff */
[----:B------:R-:W-:-:S07]  /*c780*/  LOP3.LUT R0, R3, R0, R4, 0xfe, !PT ;  /* 0x0000000003007212 */ /* 0x000fce00078efe04 */
.L_x_35317:
[----:B------:R-:W-:Y:S05]  /*c790*/  BSYNC B0 ;  /* 0x0000000000007941 */ /* 0x000fea0003800000 */
.L_x_35316:
[----:B------:R-:W-:-:S04]  /*c7a0*/  F2FP.F16.F32.PACK_AB R0, RZ, R0 ;  /* 0x00000000ff00723e */ /* 0x000fc800000000ff */
[----:B------:R-:W-:Y:S01]  /*c7b0*/  PRMT R3, R0, 0x7610, R3 ;  /* 0x0000761000037816 */ /* 0x000fe20000000003 */
[----:B------:R-:W-:Y:S06]  /*c7c0*/  BRA `(.L_x_35301) ;  /* 0x0000000400287947 */ /* 0x000fec0003800000 */
.L_x_35314:
        /* <DEDUP_REMOVED lines=21> */
.L_x_35323:
[----:B------:R-:W-:Y:S05]  /*c920*/  BSYNC B1 ;  /* 0x0000000000017941 */ /* 0x000fea0003800000 */
.L_x_35322:
[----:B------:R-:W-:Y:S01]  /*c930*/  LEA R3, R0, 0x37800000, 0x17 ;  /* 0x3780000000037811 */ /* 0x000fe200078eb8ff */
[----:B------:R-:W-:-:S05]  /*c940*/  IMAD.SHL.U32 R0, R2, 0x200000, RZ ;  /* 0x0020000002007824 */ /* 0x000fca00078e00ff */
[----:B------:R-:W-:-:S07]  /*c950*/  LOP3.LUT R0, R3, R0, R4, 0xfe, !PT ;  /* 0x0000000003007212 */ /* 0x000fce00078efe04 */
.L_x_35321:
[----:B------:R-:W-:Y:S05]  /*c960*/  BSYNC B0 ;  /* 0x0000000000007941 */ /* 0x000fea0003800000 */
.L_x_35320:
[----:B------:R-:W-:-:S04]  /*c970*/  F2FP.F16.F32.PACK_AB R0, RZ, R0 ;  /* 0x00000000ff00723e */ /* 0x000fc800000000ff */
[----:B------:R-:W-:Y:S01]  /*c980*/  PRMT R3, R0, 0x7610, R3 ;  /* 0x0000761000037816 */ /* 0x000fe20000000003 */
[----:B------:R-:W-:Y:S06]  /*c990*/  BRA `(.L_x_35301) ;  /* 0x0000000000b47947 */ /* 0x000fec0003800000 */
.L_x_35313:
        /* <DEDUP_REMOVED lines=14> */
.L_x_35327:
[----:B------:R-:W-:Y:S05]  /*ca80*/  BSYNC B0 ;  /* 0x0000000000007941 */ /* 0x000fea0003800000 */
.L_x_35326:
[----:B------:R-:W-:-:S04]  /*ca90*/  F2FP.F16.F32.PACK_AB R0, RZ, R0 ;  /* 0x00000000ff00723e */ /* 0x000fc800000000ff */
[----:B------:R-:W-:Y:S01]  /*caa0*/  PRMT R3, R0, 0x7610, R3 ;  /* 0x0000761000037816 */ /* 0x000fe20000000003 */
[----:B------:R-:W-:Y:S06]  /*cab0*/  BRA `(.L_x_35301) ;  /* 0x00000000006c7947 */ /* 0x000fec0003800000 */
.L_x_35300:
        /* <DEDUP_REMOVED lines=16> */
.L_x_35328:
[----:B------:R-:W-:Y:S01]  /*cbc0*/  PRMT R3, RZ, 0x7610, R3 ;  /* 0x00007610ff037816 */ /* 0x000fe20000000003 */
[----:B------:R-:W-:Y:S06]  /*cbd0*/  BRA `(.L_x_35301) ;  /* 0x0000000000247947 */ /* 0x000fec0003800000 */
.L_x_35325:
[----:B------:R-:W2:Y:S02]  /*cbe0*/  LDG.E.64 R4, desc[UR36][R4.64] ;  /* 0x0000002404047981 */ /* 0x000ea4000c1e1b00 */
[----:B--2---:R-:W0:Y:S02]  /*cbf0*/  I2F.U64 R0, R4 ;  /* 0x0000000400007312 */ /* 0x004e240000301000 */
[----:B0-----:R-:W-:-:S04]  /*cc00*/  F2FP.F16.F32.PACK_AB R0, RZ, R0 ;  /* 0x00000000ff00723e */ /* 0x001fc800000000ff */
[----:B------:R-:W-:Y:S01]  /*cc10*/  PRMT R3, R0, 0x7610, R3 ;  /* 0x0000761000037816 */ /* 0x000fe20000000003 */
[----:B------:R-:W-:Y:S06]  /*cc20*/  BRA `(.L_x_35301) ;  /* 0x0000000000107947 */ /* 0x000fec0003800000 */
.L_x_35324:
[----:B------:R-:W2:Y:S02]  /*cc30*/  LDG.E R4, desc[UR36][R4.64] ;  /* 0x0000002404047981 */ /* 0x000ea4000c1e1900 */
[----:B--2---:R-:W-:-:S04]  /*cc40*/  I2FP.F32.U32 R0, R4 ;  /* 0x0000000400007245 */ /* 0x004fc80000201000 */
[----:B------:R-:W-:-:S04]  /*cc50*/  F2FP.F16.F32.PACK_AB R0, RZ, R0 ;  /* 0x00000000ff00723e */ /* 0x000fc800000000ff */
[----:B------:R-:W-:-:S07]  /*cc60*/  PRMT R3, R0, 0x7610, R3 ;  /* 0x0000761000037816 */ /* 0x000fce0000000003 */
.L_x_35301:
[----:B------:R-:W2:Y:S01]  /*cc70*/  LDC.U16 R2, c[0x0][0x422] ;  /* 0x00010880ff027b82 */ /* 0x000ea20000000400 */
[----:B-----5:R-:W-:Y:S01]  /*cc80*/  HADD2.F32 R7, -RZ, R3.H0_H0 ;  /* 0x20000003ff077230 */ /* 0x020fe20000004100 */
        /* <DEDUP_REMOVED lines=28> */
.L_x_35334:
[----:B------:R-:W-:Y:S01]  /*ce50*/  FSETP.GEU.FTZ.AND P0, PT, R8, -R6, PT ;  /* 0x800000060800720b */ /* 0x000fe20003f1e000 */
[----:B------:R-:W-:-:S12]  /*ce60*/  FADD.FTZ R0, R0, -1 ;  /* 0xbf80000000007421 */ /* 0x000fd80000010000 */
[----:B------:R-:W-:-:S07]  /*ce70*/  @!P0 FADD.FTZ R0, R0, -1 ;  /* 0xbf80000000008421 */ /* 0x000fce0000010000 */
.L_x_35333:
[----:B------:R-:W-:Y:S05]  /*ce80*/  BSYNC B1 ;  /* 0x0000000000017941 */ /* 0x000fea0003800000 */
.L_x_35332:
[----:B------:R-:W-:Y:S01]  /*ce90*/  FFMA.FTZ R5, -R6, R0, R5 ;  /* 0x0000000006057223 */ /* 0x000fe20000010105 */
[----:B------:R-:W-:Y:S06]  /*cea0*/  BRA `(.L_x_35330) ;  /* 0x00000000007c7947 */ /* 0x000fec0003800000 */
.L_x_35331:
        /* <DEDUP_REMOVED lines=15> */
.L_x_35337:
        /* <DEDUP_REMOVED lines=13> */
.L_x_35336:
[----:B------:R-:W-:Y:S05]  /*d070*/  BSYNC B1 ;  /* 0x0000000000017941 */ /* 0x000fea0003800000 */
.L_x_35335:
[----:B------:R-:W-:-:S04]  /*d080*/  FMUL.FTZ R5, R4, 1.1920928955078125e-07 ;  /* 0x3400000004057820 */ /* 0x000fc80000410000 */
[----:B------:R-:W-:-:S07]  /*d090*/  FMUL.FTZ R5, R8, R5 ;  /* 0x0000000508057220 */ /* 0x000fce0000410000 */
.L_x_35330:
[----:B------:R-:W-:Y:S05]  /*d0a0*/  BSYNC B0 ;  /* 0x0000000000007941 */ /* 0x000fea0003800000 */
.L_x_35329:
        /* <DEDUP_REMOVED lines=26> */
.L_x_35341:
[----:B------:R-:W-:-:S06]  /*d250*/  HADD2.F32 R3, -RZ, R0.H0_H0 ;  /* 0x20000000ff037230 */ /* 0x000fcc0000004100 */
[----:B------:R-:W1:Y:S02]  /*d260*/  F2I.S64.TRUNC R2, R3 ;  /* 0x0000000300027311 */ /* 0x000e64000020d900 */
[----:B-1----:R-:W-:Y:S01]  /*d270*/  STG.E.U8 desc[UR36][R16.64], R2 ;  /* 0x0000000210007986 */ /* 0x002fe2000c101124 */
[----:B------:R-:W-:Y:S05]  /*d280*/  EXIT ;  /* 0x000000000000794d */ /* 0x000fea0003800000 */
.L_x_35340:
        /* <DEDUP_REMOVED lines=10> */
.L_x_35344:
[----:B------:R-:W-:-:S04]  /*d330*/  HADD2.F32 R0, -RZ, R0.H0_H0 ;  /* 0x20000000ff007230 */ /* 0x000fc80000004100 */
[----:B------:R-:W1:Y:S02]  /*d340*/  F2I.FTZ.TRUNC.NTZ R3, R0 ;  /* 0x0000000000037305 */ /* 0x000e64000021f100 */
[----:B-1----:R-:W-:Y:S01]  /*d350*/  STG.E desc[UR36][R16.64], R3 ;  /* 0x0000000310007986 */ /* 0x002fe2000c101924 */
[----:B------:R-:W-:Y:S05]  /*d360*/  EXIT ;  /* 0x000000000000794d */ /* 0x000fea0003800000 */
.L_x_35343:
[----:B------:R-:W-:-:S04]  /*d370*/  HADD2.F32 R0, -RZ, R0.H0_H0 ;  /* 0x20000000ff007230 */ /* 0x000fc80000004100 */
[----:B------:R-:W1:Y:S02]  /*d380*/  F2I.FTZ.TRUNC.NTZ R3, R0 ;  /* 0x0000000000037305 */ /* 0x000e64000021f100 */
[----:B-1----:R-:W-:Y:S01]  /*d390*/  STG.E.U16 desc[UR36][R16.64], R3 ;  /* 0x0000000310007986 */ /* 0x002fe2000c101524 */
[----:B------:R-:W-:Y:S05]  /*d3a0*/  EXIT ;  /* 0x000000000000794d */ /* 0x000fea0003800000 */
.L_x_35339:
        /* <DEDUP_REMOVED lines=9> */
.L_x_35346:
[----:B------:R-:W-:Y:S01]  /*d440*/  STG.E.U16 desc[UR36][R16.64], R0 ;  /* 0x0000000010007986 */ /* 0x000fe2000c101524 */
[----:B------:R-:W-:Y:S05]  /*d450*/  EXIT ;  /* 0x000000000000794d */ /* 0x000fea0003800000 */
.L_x_35345:
        /* <DEDUP_REMOVED lines=10> */
.L_x_35348:
[----:B------:R-:W-:-:S05]  /*d500*/  HADD2.F32 R0, -RZ, R0.H0_H0 ;  /* 0x20000000ff007230 */ /* 0x000fca0000004100 */
[----:B------:R-:W-:-:S04]  /*d510*/  F2FP.F16.F32.PACK_AB R0, RZ, R0 ;  /* 0x00000000ff00723e */ /* 0x000fc800000000ff */
[----:B------:R-:W-:-:S05]  /*d520*/  PRMT R0, R0, 0x5410, RZ ;  /* 0x0000541000007816 */ /* 0x000fca00000000ff */
[----:B------:R-:W-:Y:S01]  /*d530*/  STG.E desc[UR36][R16.64], R0 ;  /* 0x0000000010007986 */ /* 0x000fe2000c101924 */
[----:B------:R-:W-:Y:S05]  /*d540*/  EXIT ;  /* 0x000000000000794d */ /* 0x000fea0003800000 */
.L_x_35347:
[----:B------:R-:W-:-:S05]  /*d550*/  HADD2.F32 R2, -RZ, R0.H0_H0 ;  /* 0x20000000ff027230 */ /* 0x000fca0000004100 */
[----:B------:R-:W-:-:S06]  /*d560*/  FMUL.FTZ R2, R2, 1 ;  /* 0x3f80000002027820 */ /* 0x000fcc0000410000 */
[----:B------:R-:W1:Y:S02]  /*d570*/  F2F.F64.F32 R2, R2 ;  /* 0x0000000200027310 */ /* 0x000e640000201800 */
[----:B-1----:R-:W-:Y:S01]  /*d580*/  STG.E.64 desc[UR36][R16.64], R2 ;  /* 0x0000000210007986 */ /* 0x002fe2000c101b24 */
[----:B------:R-:W-:Y:S05]  /*d590*/  EXIT ;  /* 0x000000000000794d */ /* 0x000fea0003800000 */
.L_x_35338:
        /* <DEDUP_REMOVED lines=13> */
.L_x_35351:
[----:B------:R-:W-:Y:S01]  /*d670*/  HADD2.F32 R0, -RZ, R0.H0_H0 ;  /* 0x20000000ff007230 */ /* 0x000fe20000004100 */
[----:B------:R-:W-:-:S04]  /*d680*/  CS2R R6, SRZ ;  /* 0x0000000000067805 */ /* 0x000fc8000001ff00 */
[----:B------:R-:W-:-:S04]  /*d690*/  FMUL.FTZ R0, R0, 1 ;  /* 0x3f80000000007820 */ /* 0x000fc80000410000 */
[----:B------:R-:W1:Y:S02]  /*d6a0*/  F2F.F64.F32 R4, R0 ;  /* 0x0000000000047310 */ /* 0x000e640000201800 */
[----:B-1----:R-:W-:Y:S01]  /*d6b0*/  STG.E.128 desc[UR36][R16.64], R4 ;  /* 0x0000000410007986 */ /* 0x002fe2000c101d24 */
[----:B------:R-:W-:Y:S05]  /*d6c0*/  EXIT ;  /* 0x000000000000794d */ /* 0x000fea0003800000 */
.L_x_35350:
        /* <DEDUP_REMOVED lines=21> */
.L_x_35355:
[----:B------:R-:W-:Y:S05]  /*d820*/  BSYNC B0 ;  /* 0x0000000000007941 */ /* 0x000fea0003800000 */
.L_x_35354:
[----:B------:R-:W-:-:S05]  /*d830*/  LOP3.LUT R3, R0, R3, RZ, 0xfc, !PT ;  /* 0x0000000300037212 */ /* 0x000fca00078efcff */
[----:B------:R-:W-:Y:S01]  /*d840*/  STG.E.U8 desc[UR36][R16.64], R3 ;  /* 0x0000000310007986 */ /* 0x000fe2000c101124 */
[----:B------:R-:W-:Y:S05]  /*d850*/  EXIT ;  /* 0x000000000000794d */ /* 0x000fea0003800000 */
.L_x_35353:
        /* <DEDUP_REMOVED lines=13> */
.L_x_35357:
[----:B------:R-:W-:Y:S01]  /*d930*/  IMAD.MOV.U32 R0, RZ, RZ, 0x7f ;  /* 0x0000007fff007424 */ /* 0x000fe200078e00ff */
[----:B------:R-:W-:-:S04]  /*d940*/  ISETP.GT.U32.AND P0, PT, R2, 0x7f800000, PT ;  /* 0x7f8000000200780c */ /* 0x000fc80003f04070 */
[----:B------:R-:W-:-:S09]  /*d950*/  SEL R0, R0, 0x7c, P0 ;  /* 0x0000007c00007807 */ /* 0x000fd20000000000 */
.L_x_35358:
[----:B------:R-:W-:Y:S05]  /*d960*/  BSYNC B0 ;  /* 0x0000000000007941 */ /* 0x000fea0003800000 */
.L_x_35356:
[----:B------:R-:W-:-:S04]  /*d970*/  LOP3.LUT R2, R3, 0x80000000, RZ, 0xc0, !PT ;  /* 0x8000000003027812 */ /* 0x000fc800078ec0ff */
[----:B------:R-:W-:-:S04]  /*d980*/  SHF.R.U32.HI R3, RZ, 0x18, R2 ;  /* 0x00000018ff037819 */ /* 0x000fc80000011602 */
[----:B------:R-:W-:-:S05]  /*d990*/  LOP3.LUT R3, R0, R3, RZ, 0xfc, !PT ;  /* 0x0000000300037212 */ /* 0x000fca00078efcff */
[----:B------:R-:W-:Y:S01]  /*d9a0*/  STG.E.U8 desc[UR36][R16.64], R3 ;  /* 0x0000000310007986 */ /* 0x000fe2000c101124 */
[----:B------:R-:W-:Y:S05]  /*d9b0*/  EXIT ;  /* 0x000000000000794d */ /* 0x000fea0003800000 */
.L_x_35352:
[----:B------:R-:W-:-:S05]  /*d9c0*/  HADD2.F32 R0, -RZ, R0.H0_H0 ;  /* 0x20000000ff007230 */ /* 0x000fca0000004100 */
[----:B------:R-:W-:-:S05]  /*d9d0*/  F2FP.BF16.F32.PACK_AB R0, RZ, R0 ;  /* 0x00000000ff00723e */ /* 0x000fca00000010ff */
[----:B------:R-:W-:Y:S01]  /*d9e0*/  STG.E.U16 desc[UR36][R16.64], R0 ;  /* 0x0000000010007986 */ /* 0x000fe2000c101524 */
[----:B------:R-:W-:Y:S05]  /*d9f0*/  EXIT ;  /* 0x000000000000794d */ /* 0x000fea0003800000 */
.L_x_35349:
        /* <DEDUP_REMOVED lines=12> */
.L_x_35361:
        /* <DEDUP_REMOVED lines=17> */
.L_x_35364:
[----:B------:R-:W-:-:S04]  /*dbd0*/  LOP3.LUT R2, R3, 0x80000000, RZ, 0xc0, !PT ;  /* 0x8000000003027812 */ /* 0x000fc800078ec0ff */
[----:B------:R-:W-:-:S04]  /*dbe0*/  SHF.R.U32.HI R3, RZ, 0x18, R2 ;  /* 0x00000018ff037819 */ /* 0x000fc80000011602 */
[----:B------:R-:W-:-:S04]  /*dbf0*/  LOP3.LUT R0, R0, R3, RZ, 0xfc, !PT ;  /* 0x0000000300007212 */ /* 0x000fc800078efcff */
[----:B------:R-:W-:-:S07]  /*dc00*/  PRMT R8, R0, 0x7610, R8 ;  /* 0x0000761000087816 */ /* 0x000fce0000000008 */
.L_x_35363:
[----:B------:R-:W-:Y:S05]  /*dc10*/  BSYNC B0 ;  /* 0x0000000000007941 */ /* 0x000fea0003800000 */
.L_x_35362:
[----:B------:R-:W-:Y:S01]  /*dc20*/  STG.E.U8 desc[UR36][R16.64], R8 ;  /* 0x0000000810007986 */ /* 0x000fe2000c101124 */
[----:B------:R-:W-:Y:S05]  /*dc30*/  EXIT ;  /* 0x000000000000794d */ /* 0x000fea0003800000 */
.L_x_35360:
        /* <DEDUP_REMOVED lines=17> */
.L_x_35367:
[----:B------:R-:W-:-:S04]  /*dd50*/  LOP3.LUT R2, R3, 0x80000000, RZ, 0xc0, !PT ;  /* 0x8000000003027812 */ /* 0x000fc800078ec0ff */
[----:B------:R-:W-:-:S04]  /*dd60*/  SHF.R.U32.HI R3, RZ, 0x18, R2 ;  /* 0x00000018ff037819 */ /* 0x000fc80000011602 */
[----:B------:R-:W-:-:S04]  /*dd70*/  LOP3.LUT R0, R0, R3, RZ, 0xfc, !PT ;  /* 0x0000000300007212 */ /* 0x000fc800078efcff */
[----:B------:R-:W-:-:S07]  /*dd80*/  PRMT R8, R0, 0x7610, R8 ;  /* 0x0000761000087816 */ /* 0x000fce0000000008 */
.L_x_35366:
[----:B------:R-:W-:Y:S05]  /*dd90*/  BSYNC B0 ;  /* 0x0000000000007941 */ /* 0x000fea0003800000 */
.L_x_35365:
[----:B------:R-:W-:Y:S01]  /*dda0*/  STG.E.U8 desc[UR36][R16.64], R8 ;  /* 0x0000000810007986 */ /* 0x000fe2000c101124 */
[----:B------:R-:W-:Y:S05]  /*ddb0*/  EXIT ;  /* 0x000000000000794d */ /* 0x000fea0003800000 */
.L_x_35359:
        /* <DEDUP_REMOVED lines=22> */
.L_x_35342:
        /* <DEDUP_REMOVED lines=16> */
.L_x_35370:
[----:B------:R-:W-:Y:S05]  /*e020*/  EXIT ;  /* 0x000000000000794d */ /* 0x000fea0003800000 */
.L_x_35369:
[----:B------:R-:W-:-:S06]  /*e030*/  HADD2.F32 R2, -RZ, R0.H0_H0 ;  /* 0x20000000ff027230 */ /* 0x000fcc0000004100 */
[----:B------:R-:W1:Y:S02]  /*e040*/  F2I.U64.TRUNC R2, R2 ;  /* 0x0000000200027311 */ /* 0x000e64000020d800 */
[----:B-1----:R-:W-:Y:S01]  /*e050*/  STG.E.64 desc[UR36][R16.64], R2 ;  /* 0x0000000210007986 */ /* 0x002fe2000c101b24 */
[----:B------:R-:W-:Y:S05]  /*e060*/  EXIT ;  /* 0x000000000000794d */ /* 0x000fea0003800000 */
.L_x_35368:
[----:B------:R-:W-:-:S04]  /*e070*/  HADD2.F32 R0, -RZ, R0.H0_H0 ;  /* 0x20000000ff007230 */ /* 0x000fc80000004100 */
[----:B------:R-:W1:Y:S02]  /*e080*/  F2I.FTZ.U32.TRUNC.NTZ R3, R0 ;  /* 0x0000000000037305 */ /* 0x000e64000021f000 */
[----:B-1----:R-:W-:Y:S01]  /*e090*/  STG.E desc[UR36][R16.64], R3 ;  /* 0x0000000310007986 */ /* 0x002fe2000c101924 */
[----:B------:R-:W-:Y:S05]  /*e0a0*/  EXIT ;  /* 0x000000000000794d */ /* 0x000fea0003800000 */
.L_x_35371:
        /* <DEDUP_REMOVED lines=13> */
.L_x_57521:


//--------------------- .text._ZN2at6native27unrolled_elementwise_kernelINS0_13AUnaryFunctorIN3c104HalfES4_S4_ZZZNS0_21remainder_kernel_cudaERNS_18TensorIteratorBaseEENKUlvE0_clEvENKUlvE1_clEvEUlS4_S4_E_EESt5arrayIPcLm2EELi4E23TrivialOffsetCalculatorILi1EjESF_NS0_6memory12LoadWithCastILi1EEENSG_13StoreWithCastILi1EEEEEviT_T0_T2_T3_T4_T5_ --------------------------
	.section	.text._ZN2at6native27unrolled_elementwise_kernelINS0_13AUnaryFunctorIN3c104HalfES4_S4_ZZZNS0_21remainder_kernel_cudaERNS_18TensorIteratorBaseEENKUlvE0_clEvENKUlvE1_clEvEUlS4_S4_E_EESt5arrayIPcLm2EELi4E23TrivialOffsetCalculatorILi1EjESF_NS0_6memory12LoadWithCastILi1EEENSG_13StoreWithCastILi1EEEEEviT_T0_T2_T3_T4_T5_,"ax",@progbits
	.align	128
        .global         _ZN2at6native27unrolled_elementwise_kernelINS0_13AUnaryFunctorIN3c104HalfES4_S4_ZZZNS0_21remainder_kernel_cudaERNS_18TensorIteratorBaseEENKUlvE0_clEvENKUlvE1_clEvEUlS4_S4_E_EESt5arrayIPcLm2EELi4E23TrivialOffsetCalculatorILi1EjESF_NS0_6memory12LoadWithCastILi1EEENSG_13StoreWithCastILi1EEEEEviT_T0_T2_T3_T4_T5_
        .type           _ZN2at6native27unrolled_elementwise_kernelINS0_13AUnaryFunctorIN3c104HalfES4_S4_ZZZNS0_21remainder_kernel_cudaERNS_18TensorIteratorBaseEENKUlvE0_clEvENKUlvE1_clEvEUlS4_S4_E_EESt5arrayIPcLm2EELi4E23TrivialOffsetCalculatorILi1EjESF_NS0_6memory12LoadWithCastILi1EEENSG_13StoreWithCastILi1EEEEEviT_T0_T2_T3_T4_T5_,@function
        .size           _ZN2at6native27unrolled_elementwise_kernelINS0_13AUnaryFunctorIN3c104HalfES4_S4_ZZZNS0_21remainder_kernel_cudaERNS_18TensorIteratorBaseEENKUlvE0_clEvENKUlvE1_clEvEUlS4_S4_E_EESt5arrayIPcLm2EELi4E23TrivialOffsetCalculatorILi1EjESF_NS0_6memory12LoadWithCastILi1EEENSG_13StoreWithCastILi1EEEEEviT_T0_T2_T3_T4_T5_,(.L_x_57522 - _ZN2at6native27unrolled_elementwise_kernelINS0_13AUnaryFunctorIN3c104HalfES4_S4_ZZZNS0_21remainder_kernel_cudaERNS_18TensorIteratorBaseEENKUlvE0_clEvENKUlvE1_clEvEUlS4_S4_E_EESt5arrayIPcLm2EELi4E23TrivialOffsetCalculatorILi1EjESF_NS0_6memory12LoadWithCastILi1EEENSG_13StoreWithCastILi1EEEEEviT_T0_T2_T3_T4_T5_)
        .other          _ZN2at6native27unrolled_elementwise_kernelINS0_13AUnaryFunctorIN3c104HalfES4_S4_ZZZNS0_21remainder_kernel_cudaERNS_18TensorIteratorBaseEENKUlvE0_clEvENKUlvE1_clEvEUlS4_S4_E_EESt5arrayIPcLm2EELi4E23TrivialOffsetCalculatorILi1EjESF_NS0_6memory12LoadWithCastILi1EEENSG_13StoreWithCastILi1EEEEEviT_T0_T2_T3_T4_T5_,@"STO_CUDA_ENTRY STV_DEFAULT"
_ZN2at6native27unrolled_elementwise_kernelINS0_13AUnaryFunctorIN3c104HalfES4_S4_ZZZNS0_21remainder_kernel_cudaERNS_18TensorIteratorBaseEENKUlvE0_clEvENKUlvE1_clEvEUlS4_S4_E_EESt5arrayIPcLm2EELi4E23TrivialOffsetCalculatorILi1EjESF_NS0_6memory12LoadWithCastILi1EEENSG_13StoreWithCastILi1EEEEEviT_T0_T2_T3_T4_T5_:
.text._ZN2at6native27unrolled_elementwise_kernelINS0_13AUnaryFunctorIN3c104HalfES4_S4_ZZZNS0_21remainder_kernel_cudaERNS_18TensorIteratorBaseEENKUlvE0_clEvENKUlvE1_clEvEUlS4_S4_E_EESt5arrayIPcLm2EELi4E23TrivialOffsetCalculatorILi1EjESF_NS0_6memory12LoadWithCastILi1EEENSG_13StoreWithCastILi1EEEEEviT_T0_T2_T3_T4_T5_:
        /* <DEDUP_REMOVED lines=36> */
.L_x_35377:
[----:B------:R-:W2:Y:S02]  /*0240*/  LDG.E.U8 R2, desc[UR36][R2.64] ;  /* 0x0000002402027981 */ /* 0x000ea4000c1e1100 */
[----:B--2---:R-:W-:-:S04]  /*0250*/  I2FP.F32.U32 R0, R2 ;  /* 0x0000000200007245 */ /* 0x004fc80000201000 */
[----:B------:R-:W-:-:S04]  /*0260*/  F2FP.F16.F32.PACK_AB R0, RZ, R0 ;  /* 0x00000000ff00723e */ /* 0x000fc800000000ff */
[----:B------:R-:W-:Y:S01]  /*0270*/  PRMT R23, R0, 0x7610, R23 ;  /* 0x0000761000177816 */ /* 0x000fe20000000017 */
[----:B------:R-:W-:Y:S06]  /*0280*/  BRA `(.L_x_35379) ;  /* 0x0000000c00bc7947 */ /* 0x000fec0003800000 */
.L_x_35376:
        /* <DEDUP_REMOVED lines=11> */
.L_x_35381:
[----:B------:R-:W2:Y:S02]  /*0340*/  LDG.E R2, desc[UR36][R2.64] ;  /* 0x0000002402027981 */ /* 0x000ea4000c1e1900 */
[----:B--2---:R-:W-:-:S04]  /*0350*/  I2FP.F32.S32 R0, R2 ;  /* 0x0000000200007245 */ /* 0x004fc80000201400 */
[----:B------:R-:W-:-:S04]  /*0360*/  F2FP.F16.F32.PACK_AB R0, RZ, R0 ;  /* 0x00000000ff00723e */ /* 0x000fc800000000ff */
[----:B------:R-:W-:Y:S01]  /*0370*/  PRMT R23, R0, 0x7610, R23 ;  /* 0x0000761000177816 */ /* 0x000fe20000000017 */
[----:B------:R-:W-:Y:S06]  /*0380*/  BRA `(.L_x_35379) ;  /* 0x0000000c007c7947 */ /* 0x000fec0003800000 */
.L_x_35380:
[----:B------:R-:W2:Y:S02]  /*0390*/  LDG.E.U16 R2, desc[UR36][R2.64] ;  /* 0x0000002402027981 */ /* 0x000ea4000c1e1500 */
[----:B--2---:R-:W0:Y:S02]  /*03a0*/  I2F.S16 R0, R2 ;  /* 0x0000000200007306 */ /* 0x004e240000101400 */
[----:B0-----:R-:W-:-:S04]  /*03b0*/  F2FP.F16.F32.PACK_AB R0, RZ, R0 ;  /* 0x00000000ff00723e */ /* 0x001fc800000000ff */
[----:B------:R-:W-:Y:S01]  /*03c0*/  PRMT R23, R0, 0x7610, R23 ;  /* 0x0000761000177816 */ /* 0x000fe20000000017 */
[----:B------:R-:W-:Y:S06]  /*03d0*/  BRA `(.L_x_35379) ;  /* 0x0000000c00687947 */ /* 0x000fec0003800000 */
.L_x_35375:
        /* <DEDUP_REMOVED lines=9> */
.L_x_35383:
[----:B------:R1:W5:Y:S01]  /*0470*/  LDG.E.U16 R23, desc[UR36][R2.64] ;  /* 0x0000002402177981 */ /* 0x000362000c1e1500 */
[----:B------:R-:W-:Y:S05]  /*0480*/  BRA `(.L_x_35379) ;  /* 0x0000000c003c7947 */ /* 0x000fea0003800000 */
.L_x_35382:
        /* <DEDUP_REMOVED lines=9> */
.L_x_35385:
[----:B------:R0:W5:Y:S01]  /*0520*/  LDG.E.U16 R23, desc[UR36][R2.64] ;  /* 0x0000002402177981 */ /* 0x000162000c1e1500 */
[----:B------:R-:W-:Y:S05]  /*0530*/  BRA `(.L_x_35379) ;  /* 0x0000000c00107947 */ /* 0x000fea0003800000 */
.L_x_35384:
        /* <DEDUP_REMOVED lines=9> */
.L_x_35374:
        /* <DEDUP_REMOVED lines=14> */
.L_x_35388:
        /* <DEDUP_REMOVED lines=9> */
.L_x_35387:
        /* <DEDUP_REMOVED lines=28> */
.L_x_35390:
        /* <DEDUP_REMOVED lines=15> */
.L_x_35389:
[----:B------:R-:W2:Y:S02]  /*09f0*/  LDG.E.U16 R0, desc[UR36][R2.64] ;  /* 0x0000002402007981 */ /* 0x000ea4000c1e1500 */
[----:B--2---:R-:W-:-:S05]  /*0a00*/  IMAD.U32 R0, R0, 0x10000, RZ ;  /* 0x0001000000007824 */ /* 0x004fca00078e00ff */
[----:B------:R-:W-:-:S04]  /*0a10*/  F2FP.F16.F32.PACK_AB R0, RZ, R0 ;  /* 0x00000000ff00723e */ /* 0x000fc800000000ff */
[----:B------:R-:W-:Y:S01]  /*0a20*/  PRMT R23, R0, 0x7610, R23 ;  /* 0x0000761000177816 */ /* 0x000fe20000000017 */
[----:B------:R-:W-:Y:S06]  /*0a30*/  BRA `(.L_x_35379) ;  /* 0x0000000400d07947 */ /* 0x000fec0003800000 */
.L_x_35386:
        /* <DEDUP_REMOVED lines=13> */
.L_x_35393:
        /* <DEDUP_REMOVED lines=21> */
.L_x_35397:
[----:B------:R-:W-:Y:S05]  /*0c60*/  BSYNC B1 ;  /* 0x0000000000017941 */ /* 0x000fea0003800000 */
.L_x_35396:
[----:B------:R-:W-:Y:S01]  /*0c70*/  LEA R3, R0, 0x3b800000, 0x17 ;  /* 0x3b80000000037811 */ /* 0x000fe200078eb8ff */
[----:B------:R-:W-:-:S05]  /*0c80*/  IMAD.SHL.U32 R0, R2, 0x100000, RZ ;  /* 0x0010000002007824 */ /* 0x000fca00078e00ff */
[----:B------:R-:W-:-:S07]  /*0c90*/  LOP3.LUT R0, R3, R0, R4, 0xfe, !PT ;  /* 0x0000000003007212 */ /* 0x000fce00078efe04 */
.L_x_35395:
[----:B------:R-:W-:Y:S05]  /*0ca0*/  BSYNC B0 ;  /* 0x0000000000007941 */ /* 0x000fea0003800000 */
.L_x_35394:
[----:B------:R-:W-:-:S04]  /*0cb0*/  F2FP.F16.F32.PACK_AB R0, RZ, R0 ;  /* 0x00000000ff00723e */ /* 0x000fc800000000ff */
[----:B------:R-:W-:Y:S01]  /*0cc0*/  PRMT R23, R0, 0x7610, R23 ;  /* 0x0000761000177816 */ /* 0x000fe20000000017 */
[----:B------:R-:W-:Y:S06]  /*0cd0*/  BRA `(.L_x_35379) ;  /* 0x0000000400287947 */ /* 0x000fec0003800000 */
.L_x_35392:
        /* <DEDUP_REMOVED lines=21> */
.L_x_35401:
[----:B------:R-:W-:Y:S05]  /*0e30*/  BSYNC B1 ;  /* 0x0000000000017941 */ /* 0x000fea0003800000 */
.L_x_35400:
[----:B------:R-:W-:Y:S01]  /*0e40*/  LEA R3, R0, 0x37800000, 0x17 ;  /* 0x3780000000037811 */ /* 0x000fe200078eb8ff */
[----:B------:R-:W-:-:S05]  /*0e50*/  IMAD.SHL.U32 R0, R2, 0x200000, RZ ;  /* 0x0020000002007824 */ /* 0x000fca00078e00ff */
[----:B------:R-:W-:-:S07]  /*0e60*/  LOP3.LUT R0, R3, R0, R4, 0xfe, !PT ;  /* 0x0000000003007212 */ /* 0x000fce00078efe04 */
.L_x_35399:
[----:B------:R-:W-:Y:S05]  /*0e70*/  BSYNC B0 ;  /* 0x0000000000007941 */ /* 0x000fea0003800000 */
.L_x_35398:
[----:B------:R-:W-:-:S04]  /*0e80*/  F2FP.F16.F32.PACK_AB R0, RZ, R0 ;  /* 0x00000000ff00723e */ /* 0x000fc800000000ff */
[----:B------:R-:W-:Y:S01]  /*0e90*/  PRMT R23, R0, 0x7610, R23 ;  /* 0x0000761000177816 */ /* 0x000fe20000000017 */
[----:B------:R-:W-:Y:S06]  /*0ea0*/  BRA `(.L_x_35379) ;  /* 0x0000000000b47947 */ /* 0x000fec0003800000 */
.L_x_35391:
        /* <DEDUP_REMOVED lines=14> */
.L_x_35405:
[----:B------:R-:W-:Y:S05]  /*0f90*/  BSYNC B0 ;  /* 0x0000000000007941 */ /* 0x000fea0003800000 */
.L_x_35404:
[----:B------:R-:W-:-:S04]  /*0fa0*/  F2FP.F16.F32.PACK_AB R0, RZ, R0 ;  /* 0x00000000ff00723e */ /* 0x000fc800000000ff */
[----:B------:R-:W-:Y:S01]  /*0fb0*/  PRMT R23, R0, 0x7610, R23 ;  /* 0x0000761000177816 */ /* 0x000fe20000000017 */
[----:B------:R-:W-:Y:S06]  /*0fc0*/  BRA `(.L_x_35379) ;  /* 0x00000000006c7947 */ /* 0x000fec0003800000 */
.L_x_35378:
        /* <DEDUP_REMOVED lines=16> */
.L_x_35406:
[----:B------:R-:W-:Y:S01]  /*10d0*/  PRMT R23, RZ, 0x7610, R23 ;  /* 0x00007610ff177816 */ /* 0x000fe20000000017 */
[----:B------:R-:W-:Y:S06]  /*10e0*/  BRA `(.L_x_35379) ;  /* 0x0000000000247947 */ /* 0x000fec0003800000 */
.L_x_35403:
[----:B------:R-:W2:Y:S02]  /*10f0*/  LDG.E.64 R2, desc[UR36][R2.64] ;  /* 0x0000002402027981 */ /* 0x000ea4000c1e1b00 */
[----:B--2---:R-:W0:Y:S02]  /*1100*/  I2F.U64 R0, R2 ;  /* 0x0000000200007312 */ /* 0x004e240000301000 */
[----:B0-----:R-:W-:-:S04]  /*1110*/  F2FP.F16.F32.PACK_AB R0, RZ, R0 ;  /* 0x00000000ff00723e */ /* 0x001fc800000000ff */
[----:B------:R-:W-:Y:S01]  /*1120*/  PRMT R23, R0, 0x7610, R23 ;  /* 0x0000761000177816 */ /* 0x000fe20000000017 */
[----:B------:R-:W-:Y:S06]  /*1130*/  BRA `(.L_x_35379) ;  /* 0x0000000000107947 */ /* 0x000fec0003800000 */
.L_x_35402:
[----:B------:R-:W2:Y:S02]  /*1140*/  LDG.E R2, desc[UR36][R2.64] ;  /* 0x0000002402027981 */ /* 0x000ea4000c1e1900 */
[----:B--2---:R-:W-:-:S04]  /*1150*/  I2FP.F32.U32 R0, R2 ;  /* 0x0000000200007245 */ /* 0x004fc80000201000 */
[----:B------:R-:W-:-:S04]  /*1160*/  F2FP.F16.F32.PACK_AB R0, RZ, R0 ;  /* 0x00000000ff00723e */ /* 0x000fc800000000ff */
[----:B------:R-:W-:-:S07]  /*1170*/  PRMT R23, R0, 0x7610, R23 ;  /* 0x0000761000177816 */ /* 0x000fce0000000017 */
.L_x_35379:
[----:B------:R-:W-:-:S07]  /*1180*/  VIADD R17, R17, 0x80 ;  /* 0x0000008011117836 */ /* 0x000fce0000000000 */
.L_x_35373:
[----:B------:R-:W-:Y:S05]  /*1190*/  BSYNC B6 ;  /* 0x0000000000067941 */ /* 0x000fea0003800000 */
.L_x_35372:
        /* <DEDUP_REMOVED lines=26> */
.L_x_35412:
[----:B------:R-:W2:Y:S02]  /*1340*/  LDG.E.U8 R2, desc[UR36][R2.64] ;  /* 0x0000002402027981 */ /* 0x000ea4000c1e1100 */
[----:B--2---:R-:W-:-:S04]  /*1350*/  I2FP.F32.U32 R0, R2 ;  /* 0x0000000200007245 */ /* 0x004fc80000201000 */
[----:B------:R-:W-:-:S04]  /*1360*/  F2FP.F16.F32.PACK_AB R0, RZ, R0 ;  /* 0x00000000ff00723e */ /* 0x000fc800000000ff */
[----:B------:R-:W-:Y:S01]  /*1370*/  PRMT R19, R0, 0x7610, R19 ;  /* 0x0000761000137816 */ /* 0x000fe20000000013 */
[----:B------:R-:W-:Y:S06]  /*1380*/  BRA `(.L_x_35414) ;  /* 0x0000000c00bc7947 */ /* 0x000fec0003800000 */
.L_x_35411:
        /* <DEDUP_REMOVED lines=11> */
.L_x_35416:
[----:B------:R-:W2:Y:S02]  /*1440*/  LDG.E R2, desc[UR36][R2.64] ;  /* 0x0000002402027981 */ /* 0x000ea4000c1e1900 */
[----:B--2---:R-:W-:-:S04]  /*1450*/  I2FP.F32.S32 R0, R2 ;  /* 0x0000000200007245 */ /* 0x004fc80000201400 */
[----:B------:R-:W-:-:S04]  /*1460*/  F2FP.F16.F32.PACK_AB R0, RZ, R0 ;  /* 0x00000000ff00723e */ /* 0x000fc800000000ff */
[----:B------:R-:W-:Y:S01]  /*1470*/  PRMT R19, R0, 0x7610, R19 ;  /* 0x0000761000137816 */ /* 0x000fe20000000013 */
[----:B------:R-:W-:Y:S06]  /*1480*/  BRA `(.L_x_35414) ;  /* 0x0000000c007c7947 */ /* 0x000fec0003800000 */
.L_x_35415:
[----:B------:R-:W2:Y:S02]  /*1490*/  LDG.E.U16 R2, desc[UR36][R2.64] ;  /* 0x0000002402027981 */ /* 0x000ea4000c1e1500 */
[----:B--2---:R-:W0:Y:S02]  /*14a0*/  I2F.S16 R0, R2 ;  /* 0x0000000200007306 */ /* 0x004e240000101400 */
[----:B0-----:R-:W-:-:S04]  /*14b0*/  F2FP.F16.F32.PACK_AB R0, RZ, R0 ;  /* 0x00000000ff00723e */ /* 0x001fc800000000ff */
[----:B------:R-:W-:Y:S01]  /*14c0*/  PRMT R19, R0, 0x7610, R19 ;  /* 0x0000761000137816 */ /* 0x000fe20000000013 */
[----:B------:R-:W-:Y:S06]  /*14d0*/  BRA `(.L_x_35414) ;  /* 0x0000000c00687947 */ /* 0x000fec0003800000 */
.L_x_35410:
        /* <DEDUP_REMOVED lines=9> */
.L_x_35418:
[----:B------:R0:W5:Y:S01]  /*1570*/  LDG.E.U16 R19, desc[UR36][R2.64] ;  /* 0x0000002402137981 */ /* 0x000162000c1e1500 */
[----:B------:R-:W-:Y:S05]  /*1580*/  BRA `(.L_x_35414) ;  /* 0x0000000c003c7947 */ /* 0x000fea0003800000 */
.L_x_35417:
        /* <DEDUP_REMOVED lines=9> */
.L_x_35420:
[----:B------:R1:W5:Y:S01]  /*1620*/  LDG.E.U16 R19, desc[UR36][R2.64] ;  /* 0x0000002402137981 */ /* 0x000362000c1e1500 */
[----:B------:R-:W-:Y:S05]  /*1630*/  BRA `(.L_x_35414) ;  /* 0x0000000c00107947 */ /* 0x000fea0003800000 */
.L_x_35419:
        /* <DEDUP_REMOVED lines=9> */
.L_x_35409:
        /* <DEDUP_REMOVED lines=14> */
.L_x_35423:
        /* <DEDUP_REMOVED lines=9> */
.L_x_35422:
        /* <DEDUP_REMOVED lines=28> */
.L_x_35425:
        /* <DEDUP_REMOVED lines=15> */
.L_x_35424:
[----:B------:R-:W2:Y:S02]  /*1af0*/  LDG.E.U16 R0, desc[UR36][R2.64] ;  /* 0x0000002402007981 */ /* 0x000ea4000c1e1500 */
[----:B--2---:R-:W-:-:S05]  /*1b00*/  IMAD.U32 R0, R0, 0x10000, RZ ;  /* 0x0001000000007824 */ /* 0x004fca00078e00ff */
[----:B------:R-:W-:-:S04]  /*1b10*/  F2FP.F16.F32.PACK_AB R0, RZ, R0 ;  /* 0x00000000ff00723e */ /* 0x000fc800000000ff */
[----:B------:R-:W-:Y:S01]  /*1b20*/  PRMT R19, R0, 0x7610, R19 ;  /* 0x0000761000137816 */ /* 0x000fe20000000013 */
[----:B------:R-:W-:Y:S06]  /*1b30*/  BRA `(.L_x_35414) ;  /* 0x0000000400d07947 */ /* 0x000fec0003800000 */
.L_x_35421:
        /* <DEDUP_REMOVED lines=13> */
.L_x_35428:
        /* <DEDUP_REMOVED lines=21> */
.L_x_35432:
[----:B------:R-:W-:Y:S05]  /*1d60*/  BSYNC B1 ;  /* 0x0000000000017941 */ /* 0x000fea0003800000 */
.L_x_35431:
[----:B------:R-:W-:Y:S01]  /*1d70*/  LEA R3, R0, 0x3b800000, 0x17 ;  /* 0x3b80000000037811 */ /* 0x000fe200078eb8ff */
[----:B------:R-:W-:-:S05]  /*1d80*/  IMAD.SHL.U32 R0, R2, 0x100000, RZ ;  /* 0x0010000002007824 */ /* 0x000fca00078e00ff */
[----:B------:R-:W-:-:S07]  /*1d90*/  LOP3.LUT R0, R3, R0, R4, 0xfe, !PT ;  /* 0x0000000003007212 */ /* 0x000fce00078efe04 */
.L_x_35430:
[----:B------:R-:W-:Y:S05]  /*1da0*/  BSYNC B0 ;  /* 0x0000000000007941 */ /* 0x000fea0003800000 */
.L_x_35429:
[----:B------:R-:W-:-:S04]  /*1db0*/  F2FP.F16.F32.PACK_AB R0, RZ, R0 ;  /* 0x00000000ff00723e */ /* 0x000fc800000000ff */
[----:B------:R-:W-:Y:S01]  /*1dc0*/  PRMT R19, R0, 0x7610, R19 ;  /* 0x0000761000137816 */ /* 0x000fe20000000013 */
[----:B------:R-:W-:Y:S06]  /*1dd0*/  BRA `(.L_x_35414) ;  /* 0x0000000400287947 */ /* 0x000fec0003800000 */
.L_x_35427:
        /* <DEDUP_REMOVED lines=21> */
.L_x_35436:
[----:B------:R-:W-:Y:S05]  /*1f30*/  BSYNC B1 ;  /* 0x0000000000017941 */ /* 0x000fea0003800000 */
.L_x_35435:
[----:B------:R-:W-:Y:S01]  /*1f40*/  LEA R3, R0, 0x37800000, 0x17 ;  /* 0x3780000000037811 */ /* 0x000fe200078eb8ff */
[----:B------:R-:W-:-:S05]  /*1f50*/  IMAD.SHL.U32 R0, R2, 0x200000, RZ ;  /* 0x0020000002007824 */ /* 0x000fca00078e00ff */
[----:B------:R-:W-:-:S07]  /*1f60*/  LOP3.LUT R0, R3, R0, R4, 0xfe, !PT ;  /* 0x0000000003007212 */ /* 0x000fce00078efe04 */
.L_x_35434:
[----:B------:R-:W-:Y:S05]  /*1f70*/  BSYNC B0 ;  /* 0x0000000000007941 */ /* 0x000fea0003800000 */
.L_x_35433:
[----:B------:R-:W-:-:S04]  /*1f80*/  F2FP.F16.F32.PACK_AB R0, RZ, R0 ;  /* 0x00000000ff00723e */ /* 0x000fc800000000ff */
[----:B------:R-:W-:Y:S01]  /*1f90*/  PRMT R19, R0, 0x7610, R19 ;  /* 0x0000761000137816 */ /* 0x000fe20000000013 */
[----:B------:R-:W-:Y:S06]  /*1fa0*/  BRA `(.L_x_35414) ;  /* 0x0000000000b47947 */ /* 0x000fec0003800000 */
.L_x_35426:
        /* <DEDUP_REMOVED lines=14> */
.L_x_35440:
[----:B------:R-:W-:Y:S05]  /*2090*/  BSYNC B0 ;  /* 0x0000000000007941 */ /* 0x000fea0003800000 */
.L_x_35439:
[----:B------:R-:W-:-:S04]  /*20a0*/  F2FP.F16.F32.PACK_AB R0, RZ, R0 ;  /* 0x00000000ff00723e */ /* 0x000fc800000000ff */
[----:B------:R-:W-:Y:S01]  /*20b0*/  PRMT R19, R0, 0x7610, R19 ;  /* 0x0000761000137816 */ /* 0x000fe20000000013 */
[----:B------:R-:W-:Y:S06]  /*20c0*/  BRA `(.L_x_35414) ;  /* 0x00000000006c7947 */ /* 0x000fec0003800000 */
.L_x_35413:
        /* <DEDUP_REMOVED lines=16> */
.L_x_35441:
[----:B------:R-:W-:Y:S01]  /*21d0*/  PRMT R19, RZ, 0x7610, R19 ;  /* 0x00007610ff137816 */ /* 0x000fe20000000013 */
[----:B------:R-:W-:Y:S06]  /*21e0*/  BRA `(.L_x_35414) ;  /* 0x0000000000247947 */ /* 0x000fec0003800000 */
.L_x_35438:
[----:B------:R-:W2:Y:S02]  /*21f0*/  LDG.E.64 R2, desc[UR36][R2.64] ;  /* 0x0000002402027981 */ /* 0x000ea4000c1e1b00 */
[----:B--2---:R-:W0:Y:S02]  /*2200*/  I2F.U64 R0, R2 ;  /* 0x0000000200007312 */ /* 0x004e240000301000 */
[----:B0-----:R-:W-:-:S04]  /*2210*/  F2FP.F16.F32.PACK_AB R0, RZ, R0 ;  /* 0x00000000ff00723e */ /* 0x001fc800000000ff */
[----:B------:R-:W-:Y:S01]  /*2220*/  PRMT R19, R0, 0x7610, R19 ;  /* 0x0000761000137816 */ /* 0x000fe20000000013 */
[----:B------:R-:W-:Y:S06]  /*2230*/  BRA `(.L_x_35414) ;  /* 0x0000000000107947 */ /* 0x000fec0003800000 */
.L_x_35437:
[----:B------:R-:W2:Y:S02]  /*2240*/  LDG.E R2, desc[UR36][R2.64] ;  /* 0x0000002402027981 */ /* 0x000ea4000c1e1900 */
[----:B--2---:R-:W-:-:S04]  /*2250*/  I2FP.F32.U32 R0, R2 ;  /* 0x0000000200007245 */ /* 0x004fc80000201000 */
[----:B------:R-:W-:-:S04]  /*2260*/  F2FP.F16.F32.PACK_AB R0, RZ, R0 ;  /* 0x00000000ff00723e */ /* 0x000fc800000000ff */
[----:B------:R-:W-:-:S07]  /*2270*/  PRMT R19, R0, 0x7610, R19 ;  /* 0x0000761000137816 */ /* 0x000fce0000000013 */
.L_x_35414:
[----:B------:R-:W-:-:S07]  /*2280*/  VIADD R17, R17, 0x80 ;  /* 0x0000008011117836 */ /* 0x000fce0000000000 */
.L_x_35408:
[----:B------:R-:W-:Y:S05]  /*2290*/  BSYNC B6 ;  /* 0x0000000000067941 */ /* 0x000fea0003800000 */
.L_x_35407:
        /* <DEDUP_REMOVED lines=28> */
.L_x_35447:
[----:B------:R-:W2:Y:S02]  /*2460*/  LDG.E.U8 R2, desc[UR36][R2.64] ;  /* 0x0000002402027981 */ /* 0x000ea4000c1e1100 */
[----:B--2---:R-:W-:-:S04]  /*2470*/  I2FP.F32.U32 R0, R2 ;  /* 0x0000000200007245 */ /* 0x004fc80000201000 */
[----:B------:R-:W-:-:S04]  /*2480*/  F2FP.F16.F32.PACK_AB R0, RZ, R0 ;  /* 0x00000000ff00723e */ /* 0x000fc800000000ff */
[----:B------:R-:W-:Y:S01]  /*2490*/  PRMT R26, R0, 0x7610, R26 ;  /* 0x00007610001a7816 */ /* 0x000fe2000000001a */
[----:B------:R-:W-:Y:S06]  /*24a0*/  BRA `(.L_x_35449) ;  /* 0x0000000c00bc7947 */ /* 0x000fec0003800000 */
.L_x_35446:
        /* <DEDUP_REMOVED lines=11> */
.L_x_35451:
[----:B------:R-:W2:Y:S02]  /*2560*/  LDG.E R2, desc[UR36][R2.64] ;  /* 0x0000002402027981 */ /* 0x000ea4000c1e1900 */
[----:B--2---:R-:W-:-:S04]  /*2570*/  I2FP.F32.S32 R0, R2 ;  /* 0x0000000200007245 */ /* 0x004fc80000201400 */
[----:B------:R-:W-:-:S04]  /*2580*/  F2FP.F16.F32.PACK_AB R0, RZ, R0 ;  /* 0x00000000ff00723e */ /* 0x000fc800000000ff */
[----:B------:R-:W-:Y:S01]  /*2590*/  PRMT R26, R0, 0x7610, R26 ;  /* 0x00007610001a7816 */ /* 0x000fe2000000001a */
[----:B------:R-:W-:Y:S06]  /*25a0*/  BRA `(.L_x_35449) ;  /* 0x0000000c007c7947 */ /* 0x000fec0003800000 */
.L_x_35450:
[----:B------:R-:W2:Y:S02]  /*25b0*/  LDG.E.U16 R2, desc[UR36][R2.64] ;  /* 0x0000002402027981 */ /* 0x000ea4000c1e1500 */
[----:B--2---:R-:W0:Y:S02]  /*25c0*/  I2F.S16 R0, R2 ;  /* 0x0000000200007306 */ /* 0x004e240000101400 */
[----:B0-----:R-:W-:-:S04]  /*25d0*/  F2FP.F16.F32.PACK_AB R0, RZ, R0 ;  /* 0x00000000ff00723e */ /* 0x001fc800000000ff */
[----:B------:R-:W-:Y:S01]  /*25e0*/  PRMT R26, R0, 0x7610, R26 ;  /* 0x00007610001a7816 */ /* 0x000fe2000000001a */
[----:B------:R-:W-:Y:S06]  /*25f0*/  BRA `(.L_x_35449) ;  /* 0x0000000c00687947 */ /* 0x000fec0003800000 */
.L_x_35445:
        /* <DEDUP_REMOVED lines=9> */
.L_x_35453:
[----:B------:R0:W5:Y:S01]  /*2690*/  LDG.E.U16 R26, desc[UR36][R2.64] ;  /* 0x00000024021a7981 */ /* 0x000162000c1e1500 */
[----:B------:R-:W-:Y:S05]  /*26a0*/  BRA `(.L_x_35449) ;  /* 0x0000000c003c7947 */ /* 0x000fea0003800000 */
.L_x_35452:
        /* <DEDUP_REMOVED lines=9> */
.L_x_35455:
[----:B------:R1:W5:Y:S01]  /*2740*/  LDG.E.U16 R26, desc[UR36][R2.64] ;  /* 0x00000024021a7981 */ /* 0x000362000c1e1500 */
[----:B------:R-:W-:Y:S05]  /*2750*/  BRA `(.L_x_35449) ;  /* 0x0000000c00107947 */ /* 0x000fea0003800000 */
.L_x_35454:
        /* <DEDUP_REMOVED lines=9> */
.L_x_35444:
        /* <DEDUP_REMOVED lines=14> */
.L_x_35458:
        /* <DEDUP_REMOVED lines=9> */
.L_x_35457:
        /* <DEDUP_REMOVED lines=28> */
.L_x_35460:
        /* <DEDUP_REMOVED lines=15> */
.L_x_35459:
[----:B------:R-:W2:Y:S02]  /*2c10*/  LDG.E.U16 R0, desc[UR36][R2.64] ;  /* 0x0000002402007981 */ /* 0x000ea4000c1e1500 */
[----:B--2---:R-:W-:-:S05]  /*2c20*/  IMAD.U32 R0, R0, 0x10000, RZ ;  /* 0x0001000000007824 */ /* 0x004fca00078e00ff */
[----:B------:R-:W-:-:S04]  /*2c30*/  F2FP.F16.F32.PACK_AB R0, RZ, R0 ;  /* 0x00000000ff00723e */ /* 0x000fc800000000ff */
[----:B------:R-:W-:Y:S01]  /*2c40*/  PRMT R26, R0, 0x7610, R26 ;  /* 0x00007610001a7816 */ /* 0x000fe2000000001a */
[----:B------:R-:W-:Y:S06]  /*2c50*/  BRA `(.L_x_35449) ;  /* 0x0000000400d07947 */ /* 0x000fec0003800000 */
.L_x_35456:
        /* <DEDUP_REMOVED lines=13> */
.L_x_35463:
        /* <DEDUP_REMOVED lines=21> */
.L_x_35467:
[----:B------:R-:W-:Y:S05]  /*2e80*/  BSYNC B1 ;  /* 0x0000000000017941 */ /* 0x000fea0003800000 */
.L_x_35466:
[----:B------:R-:W-:Y:S01]  /*2e90*/  LEA R3, R0, 0x3b800000, 0x17 ;  /* 0x3b80000000037811 */ /* 0x000fe200078eb8ff */
[----:B------:R-:W-:-:S05]  /*2ea0*/  IMAD.SHL.U32 R0, R2, 0x100000, RZ ;  /* 0x0010000002007824 */ /* 0x000fca00078e00ff */
[----:B------:R-:W-:-:S07]  /*2eb0*/  LOP3.LUT R0, R3, R0, R4, 0xfe, !PT ;  /* 0x0000000003007212 */ /* 0x000fce00078efe04 */
.L_x_35465:
[----:B------:R-:W-:Y:S05]  /*2ec0*/  BSYNC B0 ;  /* 0x0000000000007941 */ /* 0x000fea0003800000 */
.L_x_35464:
[----:B------:R-:W-:-:S04]  /*2ed0*/  F2FP.F16.F32.PACK_AB R0, RZ, R0 ;  /* 0x00000000ff00723e */ /* 0x000fc800000000ff */
[----:B------:R-:W-:Y:S01]  /*2ee0*/  PRMT R26, R0, 0x7610, R26 ;  /* 0x00007610001a7816 */ /* 0x000fe2000000001a */
[----:B------:R-:W-:Y:S06]  /*2ef0*/  BRA `(.L_x_35449) ;  /* 0x0000000400287947 */ /* 0x000fec0003800000 */
.L_x_35462:
        /* <DEDUP_REMOVED lines=21> */
.L_x_35471:
[----:B------:R-:W-:Y:S05]  /*3050*/  BSYNC B1 ;  /* 0x0000000000017941 */ /* 0x000fea0003800000 */
.L_x_35470:
[----:B------:R-:W-:Y:S01]  /*3060*/  LEA R3, R0, 0x37800000, 0x17 ;  /* 0x3780000000037811 */ /* 0x000fe200078eb8ff */
[----:B------:R-:W-:-:S05]  /*3070*/  IMAD.SHL.U32 R0, R2, 0x200000, RZ ;  /* 0x0020000002007824 */ /* 0x000fca00078e00ff */
[----:B------:R-:W-:-:S07]  /*3080*/  LOP3.LUT R0, R3, R0, R4, 0xfe, !PT ;  /* 0x0000000003007212 */ /* 0x000fce00078efe04 */
.L_x_35469:
[----:B------:R-:W-:Y:S05]  /*3090*/  BSYNC B0 ;  /* 0x0000000000007941 */ /* 0x000fea0003800000 */
.L_x_35468:
[----:B------:R-:W-:-:S04]  /*30a0*/  F2FP.F16.F32.PACK_AB R0, RZ, R0 ;  /* 0x00000000ff00723e */ /* 0x000fc800000000ff */
[----:B------:R-:W-:Y:S01]  /*30b0*/  PRMT R26, R0, 0x7610, R26 ;  /* 0x00007610001a7816 */ /* 0x000fe2000000001a */
[----:B------:R-:W-:Y:S06]  /*30c0*/  BRA `(.L_x_35449) ;  /* 0x0000000000b47947 */ /* 0x000fec0003800000 */
.L_x_35461:
        /* <DEDUP_REMOVED lines=14> */
.L_x_35475:
[----:B------:R-:W-:Y:S05]  /*31b0*/  BSYNC B0 ;  /* 0x0000000000007941 */ /* 0x000fea0003800000 */
.L_x_35474:
[----:B------:R-:W-:-:S04]  /*31c0*/  F2FP.F16.F32.PACK_AB R0, RZ, R0 ;  /* 0x00000000ff00723e */ /* 0x000fc800000000ff */
[----:B------:R-:W-:Y:S01]  /*31d0*/  PRMT R26, R0, 0x7610, R26 ;  /* 0x00007610001a7816 */ /* 0x000fe2000000001a */
[----:B------:R-:W-:Y:S06]  /*31e0*/  BRA `(.L_x_35449) ;  /* 0x00000000006c7947 */ /* 0x000fec0003800000 */
.L_x_35448:
        /* <DEDUP_REMOVED lines=16> */
.L_x_35476:
[----:B------:R-:W-:Y:S01]  /*32f0*/  PRMT R26, RZ, 0x7610, R26 ;  /* 0x00007610ff1a7816 */ /* 0x000fe2000000001a */
[----:B------:R-:W-:Y:S06]  /*3300*/  BRA `(.L_x_35449) ;  /* 0x0000000000247947 */ /* 0x000fec0003800000 */
.L_x_35473:
[----:B------:R-:W2:Y:S02]  /*3310*/  LDG.E.64 R2, desc[UR36][R2.64] ;  /* 0x0000002402027981 */ /* 0x000ea4000c1e1b00 */
[----:B--2---:R-:W0:Y:S02]  /*3320*/  I2F.U64 R0, R2 ;  /* 0x0000000200007312 */ /* 0x004e240000301000 */
[----:B0-----:R-:W-:-:S04]  /*3330*/  F2FP.F16.F32.PACK_AB R0, RZ, R0 ;  /* 0x00000000ff00723e */ /* 0x001fc800000000ff */
[----:B------:R-:W-:Y:S01]  /*3340*/  PRMT R26, R0, 0x7610, R26 ;  /* 0x00007610001a7816 */ /* 0x000fe2000000001a */
[----:B------:R-:W-:Y:S06]  /*3350*/  BRA `(.L_x_35449) ;  /* 0x0000000000107947 */ /* 0x000fec0003800000 */
.L_x_35472:
[----:B------:R-:W2:Y:S02]  /*3360*/  LDG.E R2, desc[UR36][R2.64] ;  /* 0x0000002402027981 */ /* 0x000ea4000c1e1900 */
[----:B--2---:R-:W-:-:S04]  /*3370*/  I2FP.F32.U32 R0, R2 ;  /* 0x0000000200007245 */ /* 0x004fc80000201000 */
[----:B------:R-:W-:-:S04]  /*3380*/  F2FP.F16.F32.PACK_AB R0, RZ, R0 ;  /* 0x00000000ff00723e */ /* 0x000fc800000000ff */
[----:B------:R-:W-:-:S07]  /*3390*/  PRMT R26, R0, 0x7610, R26 ;  /* 0x00007610001a7816 */ /* 0x000fce000000001a */
.L_x_35449:
[----:B------:R-:W-:-:S07]  /*33a0*/  VIADD R17, R17, 0x80 ;  /* 0x0000008011117836 */ /* 0x000fce0000000000 */
.L_x_35443:
[----:B------:R-:W-:Y:S05]  /*33b0*/  BSYNC B6 ;  /* 0x0000000000067941 */ /* 0x000fea0003800000 */
.L_x_35442:
        /* <DEDUP_REMOVED lines=25> */
.L_x_35482:
[----:B------:R-:W2:Y:S02]  /*3550*/  LDG.E.U8 R2, desc[UR36][R2.64] ;  /* 0x0000002402027981 */ /* 0x000ea4000c1e1100 */
[----:B--2---:R-:W-:-:S04]  /*3560*/  I2FP.F32.U32 R0, R2 ;  /* 0x0000000200007245 */ /* 0x004fc80000201000 */
[----:B------:R-:W-:-:S04]  /*3570*/  F2FP.F16.F32.PACK_AB R0, RZ, R0 ;  /* 0x00000000ff00723e */ /* 0x000fc800000000ff */
[----:B------:R-:W-:Y:S01]  /*3580*/  PRMT R24, R0, 0x7610, R24 ;  /* 0x0000761000187816 */ /* 0x000fe20000000018 */
[----:B------:R-:W-:Y:S06]  /*3590*/  BRA `(.L_x_35478) ;  /* 0x0000000c00bc7947 */ /* 0x000fec0003800000 */
.L_x_35481:
        /* <DEDUP_REMOVED lines=11> */
.L_x_35485:
[----:B------:R-:W2:Y:S02]  /*3650*/  LDG.E R2, desc[UR36][R2.64] ;  /* 0x0000002402027981 */ /* 0x000ea4000c1e1900 */
[----:B--2---:R-:W-:-:S04]  /*3660*/  I2FP.F32.S32 R0, R2 ;  /* 0x0000000200007245 */ /* 0x004fc80000201400 */
[----:B------:R-:W-:-:S04]  /*3670*/  F2FP.F16.F32.PACK_AB R0, RZ, R0 ;  /* 0x00000000ff00723e */ /* 0x000fc800000000ff */
[----:B------:R-:W-:Y:S01]  /*3680*/  PRMT R24, R0, 0x7610, R24 ;  /* 0x0000761000187816 */ /* 0x000fe20000000018 */
[----:B------:R-:W-:Y:S06]  /*3690*/  BRA `(.L_x_35478) ;  /* 0x0000000c007c7947 */ /* 0x000fec0003800000 */
.L_x_35484:
[----:B------:R-:W2:Y:S02]  /*36a0*/  LDG.E.U16 R2, desc[UR36][R2.64] ;  /* 0x0000002402027981 */ /* 0x000ea4000c1e1500 */
[----:B--2---:R-:W0:Y:S02]  /*36b0*/  I2F.S16 R0, R2 ;  /* 0x0000000200007306 */ /* 0x004e240000101400 */
[----:B0-----:R-:W-:-:S04]  /*36c0*/  F2FP.F16.F32.PACK_AB R0, RZ, R0 ;  /* 0x00000000ff00723e */ /* 0x001fc800000000ff */
[----:B------:R-:W-:Y:S01]  /*36d0*/  PRMT R24, R0, 0x7610, R24 ;  /* 0x0000761000187816 */ /* 0x000fe20000000018 */
[----:B------:R-:W-:Y:S06]  /*36e0*/  BRA `(.L_x_35478) ;  /* 0x0000000c00687947 */ /* 0x000fec0003800000 */
.L_x_35480:
        /* <DEDUP_REMOVED lines=9> */
.L_x_35487:
[----:B------:R2:W5:Y:S01]  /*3780*/  LDG.E.U16 R24, desc[UR36][R2.64] ;  /* 0x0000002402187981 */ /* 0x000562000c1e1500 */
[----:B------:R-:W-:Y:S05]  /*3790*/  BRA `(.L_x_35478) ;  /* 0x0000000c003c7947 */ /* 0x000fea0003800000 */
.L_x_35486:
        /* <DEDUP_REMOVED lines=9> */
.L_x_35489:
[----:B------:R3:W5:Y:S01]  /*3830*/  LDG.E.U16 R24, desc[UR36][R2.64] ;  /* 0x0000002402187981 */ /* 0x000762000c1e1500 */
[----:B------:R-:W-:Y:S05]  /*3840*/  BRA `(.L_x_35478) ;  /* 0x0000000c00107947 */ /* 0x000fea0003800000 */
.L_x_35488:
        /* <DEDUP_REMOVED lines=9> */
.L_x_35479:
        /* <DEDUP_REMOVED lines=14> */
.L_x_35492:
        /* <DEDUP_REMOVED lines=9> */
.L_x_35491:
        /* <DEDUP_REMOVED lines=28> */
.L_x_35494:
        /* <DEDUP_REMOVED lines=15> */
.L_x_35493:
[----:B------:R-:W2:Y:S02]  /*3d00*/  LDG.E.U16 R0, desc[UR36][R2.64] ;  /* 0x0000002402007981 */ /* 0x000ea4000c1e1500 */
[----:B--2---:R-:W-:-:S05]  /*3d10*/  IMAD.U32 R0, R0, 0x10000, RZ ;  /* 0x0001000000007824 */ /* 0x004fca00078e00ff */
[----:B------:R-:W-:-:S04]  /*3d20*/  F2FP.F16.F32.PACK_AB R0, RZ, R0 ;  /* 0x00000000ff00723e */ /* 0x000fc800000000ff */
[----:B------:R-:W-:Y:S01]  /*3d30*/  PRMT R24, R0, 0x7610, R24 ;  /* 0x0000761000187816 */ /* 0x000fe20000000018 */
[----:B------:R-:W-:Y:S06]  /*3d40*/  BRA `(.L_x_35478) ;  /* 0x0000000400d07947 */ /* 0x000fec0003800000 */
.L_x_35490:
        /* <DEDUP_REMOVED lines=13> */
.L_x_35497:
        /* <DEDUP_REMOVED lines=21> */
.L_x_35501:
[----:B------:R-:W-:Y:S05]  /*3f70*/  BSYNC B1 ;  /* 0x0000000000017941 */ /* 0x000fea0003800000 */
.L_x_35500:
[----:B------:R-:W-:Y:S01]  /*3f80*/  LEA R3, R0, 0x3b800000, 0x17 ;  /* 0x3b80000000037811 */ /* 0x000fe200078eb8ff */
[----:B------:R-:W-:-:S05]  /*3f90*/  IMAD.SHL.U32 R0, R2, 0x100000, RZ ;  /* 0x0010000002007824 */ /* 0x000fca00078e00ff */
[----:B------:R-:W-:-:S07]  /*3fa0*/  LOP3.LUT R0, R3, R0, R4, 0xfe, !PT ;  /* 0x0000000003007212 */ /* 0x000fce00078efe04 */
.L_x_35499:
[----:B------:R-:W-:Y:S05]  /*3fb0*/  BSYNC B0 ;  /* 0x0000000000007941 */ /* 0x000fea0003800000 */
.L_x_35498:
[----:B------:R-:W-:-:S04]  /*3fc0*/  F2FP.F16.F32.PACK_AB R0, RZ, R0 ;  /* 0x00000000ff00723e */ /* 0x000fc800000000ff */
[----:B------:R-:W-:Y:S01]  /*3fd0*/  PRMT R24, R0, 0x7610, R24 ;  /* 0x0000761000187816 */ /* 0x000fe20000000018 */
[----:B------:R-:W-:Y:S06]  /*3fe0*/  BRA `(.L_x_35478) ;  /* 0x0000000400287947 */ /* 0x000fec0003800000 */
.L_x_35496:
        /* <DEDUP_REMOVED lines=21> */
.L_x_35505:
[----:B------:R-:W-:Y:S05]  /*4140*/  BSYNC B1 ;  /* 0x0000000000017941 */ /* 0x000fea0003800000 */
.L_x_35504:
[----:B------:R-:W-:Y:S01]  /*4150*/  LEA R3, R0, 0x37800000, 0x17 ;  /* 0x3780000000037811 */ /* 0x000fe200078eb8ff */
[----:B------:R-:W-:-:S05]  /*4160*/  IMAD.SHL.U32 R0, R2, 0x200000, RZ ;  /* 0x0020000002007824 */ /* 0x000fca00078e00ff */
[----:B------:R-:W-:-:S07]  /*4170*/  LOP3.LUT R0, R3, R0, R4, 0xfe, !PT ;  /* 0x0000000003007212 */ /* 0x000fce00078efe04 */
.L_x_35503:
[----:B------:R-:W-:Y:S05]  /*4180*/  BSYNC B0 ;  /* 0x0000000000007941 */ /* 0x000fea0003800000 */
.L_x_35502:
[----:B------:R-:W-:-:S04]  /*4190*/  F2FP.F16.F32.PACK_AB R0, RZ, R0 ;  /* 0x00000000ff00723e */ /* 0x000fc800000000ff */
[----:B------:R-:W-:Y:S01]  /*41a0*/  PRMT R24, R0, 0x7610, R24 ;  /* 0x0000761000187816 */ /* 0x000fe20000000018 */
[----:B------:R-:W-:Y:S06]  /*41b0*/  BRA `(.L_x_35478) ;  /* 0x0000000000b47947 */ /* 0x000fec0003800000 */
.L_x_35495:
        /* <DEDUP_REMOVED lines=14> */
.L_x_35509:
[----:B------:R-:W-:Y:S05]  /*42a0*/  BSYNC B0 ;  /* 0x0000000000007941 */ /* 0x000fea0003800000 */
.L_x_35508:
[----:B------:R-:W-:-:S04]  /*42b0*/  F2FP.F16.F32.PACK_AB R0, RZ, R0 ;  /* 0x00000000ff00723e */ /* 0x000fc800000000ff */
[----:B------:R-:W-:Y:S01]  /*42c0*/  PRMT R24, R0, 0x7610, R24 ;  /* 0x0000761000187816 */ /* 0x000fe20000000018 */
[----:B------:R-:W-:Y:S06]  /*42d0*/  BRA `(.L_x_35478) ;  /* 0x00000000006c7947 */ /* 0x000fec0003800000 */
.L_x_35483:
        /* <DEDUP_REMOVED lines=16> */
.L_x_35510:
[----:B------:R-:W-:Y:S01]  /*43e0*/  PRMT R24, RZ, 0x7610, R24 ;  /* 0x00007610ff187816 */ /* 0x000fe20000000018 */
[----:B------:R-:W-:Y:S06]  /*43f0*/  BRA `(.L_x_35478) ;  /* 0x0000000000247947 */ /* 0x000fec0003800000 */
.L_x_35507:
[----:B------:R-:W2:Y:S02]  /*4400*/  LDG.E.64 R2, desc[UR36][R2.64] ;  /* 0x0000002402027981 */ /* 0x000ea4000c1e1b00 */
[----:B--2---:R-:W0:Y:S02]  /*4410*/  I2F.U64 R0, R2 ;  /* 0x0000000200007312 */ /* 0x004e240000301000 */
[----:B0-----:R-:W-:-:S04]  /*4420*/  F2FP.F16.F32.PACK_AB R0, RZ, R0 ;  /* 0x00000000ff00723e */ /* 0x001fc800000000ff */
[----:B------:R-:W-:Y:S01]  /*4430*/  PRMT R24, R0, 0x7610, R24 ;  /* 0x0000761000187816 */ /* 0x000fe20000000018 */
[----:B------:R-:W-:Y:S06]  /*4440*/  BRA `(.L_x_35478) ;  /* 0x0000000000107947 */ /* 0x000fec0003800000 */
.L_x_35506:
[----:B------:R-:W2:Y:S02]  /*4450*/  LDG.E R2, desc[UR36][R2.64] ;  /* 0x0000002402027981 */ /* 0x000ea4000c1e1900 */
[----:B--2---:R-:W-:-:S04]  /*4460*/  I2FP.F32.U32 R0, R2 ;  /* 0x0000000200007245 */ /* 0x004fc80000201000 */
[----:B------:R-:W-:-:S04]  /*4470*/  F2FP.F16.F32.PACK_AB R0, RZ, R0 ;  /* 0x00000000ff00723e */ /* 0x000fc800000000ff */
[----:B------:R-:W-:-:S07]  /*4480*/  PRMT R24, R0, 0x7610, R24 ;  /* 0x0000761000187816 */ /* 0x000fce0000000018 */
.L_x_35478:
[----:B------:R-:W-:Y:S05]  /*4490*/  BSYNC B6 ;  /* 0x0000000000067941 */ /* 0x000fea0003800000 */
.L_x_35477:
        /* <DEDUP_REMOVED lines=33> */
.L_x_35518:
[----:B------:R-:W-:Y:S01]  /*46b0*/  FSETP.GEU.FTZ.AND P0, PT, R7, -R6, PT ;  /* 0x800000060700720b */ /* 0x000fe20003f1e000 */
[----:B------:R-:W-:-:S12]  /*46c0*/  FADD.FTZ R0, R0, -1 ;  /* 0xbf80000000007421 */ /* 0x000fd80000010000 */
[----:B------:R-:W-:-:S07]  /*46d0*/  @!P0 FADD.FTZ R0, R0, -1 ;  /* 0xbf80000000008421 */ /* 0x000fce0000010000 */
.L_x_35517:
[----:B------:R-:W-:Y:S05]  /*46e0*/  BSYNC B2 ;  /* 0x0000000000027941 */ /* 0x000fea0003800000 */
.L_x_35516:
[----:B------:R-:W-:Y:S01]  /*46f0*/  FFMA.FTZ R3, -R6, R0, R3 ;  /* 0x0000000006037223 */ /* 0x000fe20000010103 */
[----:B------:R-:W-:Y:S06]  /*4700*/  BRA `(.L_x_35514) ;  /* 0x00000000007c7947 */ /* 0x000fec0003800000 */
.L_x_35515:
        /* <DEDUP_REMOVED lines=15> */
.L_x_35521:
        /* <DEDUP_REMOVED lines=13> */
.L_x_35520:
[----:B------:R-:W-:Y:S05]  /*48d0*/  BSYNC B2 ;  /* 0x0000000000027941 */ /* 0x000fea0003800000 */
.L_x_35519:
[----:B------:R-:W-:-:S04]  /*48e0*/  FMUL.FTZ R3, R3, 1.1920928955078125e-07 ;  /* 0x3400000003037820 */ /* 0x000fc80000410000 */
[----:B------:R-:W-:-:S07]  /*48f0*/  FMUL.FTZ R3, R8, R3 ;  /* 0x0000000308037220 */ /* 0x000fce0000410000 */
.L_x_35514:
[----:B------:R-:W-:Y:S05]  /*4900*/  BSYNC B0 ;  /* 0x0000000000007941 */ /* 0x000fea0003800000 */
.L_x_35513:
        /* <DEDUP_REMOVED lines=10> */
.L_x_35512:
[----:B------:R-:W-:Y:S05]  /*49b0*/  BSYNC B1 ;  /* 0x0000000000017941 */ /* 0x000fea0003800000 */
.L_x_35511:
        /* <DEDUP_REMOVED lines=35> */
.L_x_35529:
[----:B------:R-:W-:Y:S01]  /*4bf0*/  FSETP.GEU.FTZ.AND P0, PT, R9, -R8, PT ;  /* 0x800000080900720b */ /* 0x000fe20003f1e000 */
[----:B------:R-:W-:-:S12]  /*4c00*/  FADD.FTZ R0, R0, -1 ;  /* 0xbf80000000007421 */ /* 0x000fd80000010000 */
[----:B------:R-:W-:-:S07]  /*4c10*/  @!P0 FADD.FTZ R0, R0, -1 ;  /* 0xbf80000000008421 */ /* 0x000fce0000010000 */
.L_x_35528:
[----:B------:R-:W-:Y:S05]  /*4c20*/  BSYNC B2 ;  /* 0x0000000000027941 */ /* 0x000fea0003800000 */
.L_x_35527:
[----:B------:R-:W-:Y:S01]  /*4c30*/  FFMA.FTZ R5, -R8, R0, R5 ;  /* 0x0000000008057223 */ /* 0x000fe20000010105 */
[----:B------:R-:W-:Y:S06]  /*4c40*/  BRA `(.L_x_35525) ;  /* 0x00000000007c7947 */ /* 0x000fec0003800000 */
.L_x_35526:
        /* <DEDUP_REMOVED lines=15> */
.L_x_35532:
        /* <DEDUP_REMOVED lines=13> */
.L_x_35531:
[----:B------:R-:W-:Y:S05]  /*4e10*/  BSYNC B2 ;  /* 0x0000000000027941 */ /* 0x000fea0003800000 */
.L_x_35530:
[----:B------:R-:W-:-:S04]  /*4e20*/  FMUL.FTZ R5, R5, 1.1920928955078125e-07 ;  /* 0x3400000005057820 */ /* 0x000fc80000410000 */
[----:B------:R-:W-:-:S07]  /*4e30*/  FMUL.FTZ R5, R10, R5 ;  /* 0x000000050a057220 */ /* 0x000fce0000410000 */
.L_x_35525:
[----:B------:R-:W-:Y:S05]  /*4e40*/  BSYNC B0 ;  /* 0x0000000000007941 */ /* 0x000fea0003800000 */
.L_x_35524:
        /* <DEDUP_REMOVED lines=10> */
.L_x_35523:
[----:B------:R-:W-:Y:S05]  /*4ef0*/  BSYNC B1 ;  /* 0x0000000000017941 */ /* 0x000fea0003800000 */
.L_x_35522:
        /* <DEDUP_REMOVED lines=34> */
.L_x_35540:
[----:B------:R-:W-:Y:S01]  /*5120*/  FSETP.GEU.FTZ.AND P0, PT, R9, -R8, PT ;  /* 0x800000080900720b */ /* 0x000fe20003f1e000 */
[----:B------:R-:W-:-:S12]  /*5130*/  FADD.FTZ R0, R0, -1 ;  /* 0xbf80000000007421 */ /* 0x000fd80000010000 */
[----:B------:R-:W-:-:S07]  /*5140*/  @!P0 FADD.FTZ R0, R0, -1 ;  /* 0xbf80000000008421 */ /* 0x000fce0000010000 */
.L_x_35539:
[----:B------:R-:W-:Y:S05]  /*5150*/  BSYNC B2 ;  /* 0x0000000000027941 */ /* 0x000fea0003800000 */
.L_x_35538:
[----:B------:R-:W-:Y:S01]  /*5160*/  FFMA.FTZ R5, -R8, R0, R5 ;  /* 0x0000000008057223 */ /* 0x000fe20000010105 */
[----:B------:R-:W-:Y:S06]  /*5170*/  BRA `(.L_x_35536) ;  /* 0x00000000007c7947 */ /* 0x000fec0003800000 */
.L_x_35537:
        /* <DEDUP_REMOVED lines=15> */
.L_x_35543:
        /* <DEDUP_REMOVED lines=13> */
.L_x_35542:
[----:B------:R-:W-:Y:S05]  /*5340*/  BSYNC B2 ;  /* 0x0000000000027941 */ /* 0x000fea0003800000 */
.L_x_35541:
[----:B------:R-:W-:-:S04]  /*5350*/  FMUL.FTZ R5, R5, 1.1920928955078125e-07 ;  /* 0x3400000005057820 */ /* 0x000fc80000410000 */
[----:B------:R-:W-:-:S07]  /*5360*/  FMUL.FTZ R5, R10, R5 ;  /* 0x000000050a057220 */ /* 0x000fce0000410000 */
.L_x_35536:
[----:B------:R-:W-:Y:S05]  /*5370*/  BSYNC B0 ;  /* 0x0000000000007941 */ /* 0x000fea0003800000 */
.L_x_35535:
        /* <DEDUP_REMOVED lines=10> */
.L_x_35534:
[----:B------:R-:W-:Y:S05]  /*5420*/  BSYNC B1 ;  /* 0x0000000000017941 */ /* 0x000fea0003800000 */
.L_x_35533:
        /* <DEDUP_REMOVED lines=34> */
.L_x_35551:
[----:B------:R-:W-:Y:S01]  /*5650*/  FSETP.GEU.FTZ.AND P0, PT, R9, -R8, PT ;  /* 0x800000080900720b */ /* 0x000fe20003f1e000 */
[----:B------:R-:W-:-:S12]  /*5660*/  FADD.FTZ R0, R0, -1 ;  /* 0xbf80000000007421 */ /* 0x000fd80000010000 */
[----:B------:R-:W-:-:S07]  /*5670*/  @!P0 FADD.FTZ R0, R0, -1 ;  /* 0xbf80000000008421 */ /* 0x000fce0000010000 */
.L_x_35550:
[----:B------:R-:W-:Y:S05]  /*5680*/  BSYNC B2 ;  /* 0x0000000000027941 */ /* 0x000fea0003800000 */
.L_x_35549:
[----:B------:R-:W-:Y:S01]  /*5690*/  FFMA.FTZ R5, -R8, R0, R5 ;  /* 0x0000000008057223 */ /* 0x000fe20000010105 */
[----:B------:R-:W-:Y:S06]  /*56a0*/  BRA `(.L_x_35547) ;  /* 0x00000000007c7947 */ /* 0x000fec0003800000 */
.L_x_35548:
        /* <DEDUP_REMOVED lines=15> */
.L_x_35554:
        /* <DEDUP_REMOVED lines=13> */
.L_x_35553:
[----:B------:R-:W-:Y:S05]  /*5870*/  BSYNC B2 ;  /* 0x0000000000027941 */ /* 0x000fea0003800000 */
.L_x_35552:
[----:B------:R-:W-:-:S04]  /*5880*/  FMUL.FTZ R5, R5, 1.1920928955078125e-07 ;  /* 0x3400000005057820 */ /* 0x000fc80000410000 */
[----:B------:R-:W-:-:S07]  /*5890*/  FMUL.FTZ R5, R10, R5 ;  /* 0x000000050a057220 */ /* 0x000fce0000410000 */
.L_x_35547:
[----:B------:R-:W-:Y:S05]  /*58a0*/  BSYNC B0 ;  /* 0x0000000000007941 */ /* 0x000fea0003800000 */
.L_x_35546:
        /* <DEDUP_REMOVED lines=10> */
.L_x_35545:
[----:B------:R-:W-:Y:S05]  /*5950*/  BSYNC B1 ;  /* 0x0000000000017941 */ /* 0x000fea0003800000 */
.L_x_35544:
        /* <DEDUP_REMOVED lines=28> */
.L_x_35561:
[----:B------:R-:W-:Y:S02]  /*5b20*/  HADD2.F32 R5, -RZ, R2.H0_H0 ;  /* 0x20000002ff057230 */ /* 0x000fe40000004100 */
[----:B------:R-:W-:-:S04]  /*5b30*/  IMAD.MOV.U32 R17, RZ, RZ, R3 ;  /* 0x000000ffff117224 */ /* 0x000fc800078e0003 */
[----:B------:R-:W1:Y:S02]  /*5b40*/  F2I.S64.TRUNC R4, R5 ;  /* 0x0000000500047311 */ /* 0x000e64000020d900 */
[----:B-1----:R1:W-:Y:S01]  /*5b50*/  STG.E.U8 desc[UR36][R8.64], R4 ;  /* 0x0000000408007986 */ /* 0x0023e2000c101124 */
[----:B------:R-:W-:Y:S05]  /*5b60*/  BRA `(.L_x_35563) ;  /* 0x0000000c00d47947 */ /* 0x000fea0003800000 */
.L_x_35560:
        /* <DEDUP_REMOVED lines=11> */
.L_x_35565:
[----:B------:R-:W-:Y:S02]  /*5c20*/  HADD2.F32 R2, -RZ, R2.H0_H0 ;  /* 0x20000002ff027230 */ /* 0x000fe40000004100 */
[----:B------:R-:W-:Y:S02]  /*5c30*/  IMAD.MOV.U32 R17, RZ, RZ, R3 ;  /* 0x000000ffff117224 */ /* 0x000fe400078e0003 */
[----:B------:R-:W1:Y:S02]  /*5c40*/  F2I.FTZ.TRUNC.NTZ R5, R2 ;  /* 0x0000000200057305 */ /* 0x000e64000021f100 */
[----:B-1----:R1:W-:Y:S01]  /*5c50*/  STG.E desc[UR36][R8.64], R5 ;  /* 0x0000000508007986 */ /* 0x0023e2000c101924 */
[----:B------:R-:W-:Y:S05]  /*5c60*/  BRA `(.L_x_35563) ;  /* 0x0000000c00947947 */ /* 0x000fea0003800000 */
.L_x_35564:
[----:B------:R-:W-:Y:S02]  /*5c70*/  HADD2.F32 R2, -RZ, R2.H0_H0 ;  /* 0x20000002ff027230 */ /* 0x000fe40000004100 */
[----:B------:R-:W-:Y:S02]  /*5c80*/  IMAD.MOV.U32 R17, RZ, RZ, R3 ;  /* 0x000000ffff117224 */ /* 0x000fe400078e0003 */
[----:B------:R-:W1:Y:S02]  /*5c90*/  F2I.FTZ.TRUNC.NTZ R5, R2 ;  /* 0x0000000200057305 */ /* 0x000e64000021f100 */
[----:B-1----:R1:W-:Y:S01]  /*5ca0*/  STG.E.U16 desc[UR36][R8.64], R5 ;  /* 0x0000000508007986 */ /* 0x0023e2000c101524 */
[----:B------:R-:W-:Y:S05]  /*5cb0*/  BRA `(.L_x_35563) ;  /* 0x0000000c00807947 */ /* 0x000fea0003800000 */
.L_x_35559:
        /* <DEDUP_REMOVED lines=10> */
.L_x_35567:
[----:B------:R1:W-:Y:S01]  /*5d60*/  STG.E.U16 desc[UR36][R8.64], R2 ;  /* 0x0000000208007986 */ /* 0x0003e2000c101524 */
[----:B------:R-:W-:Y:S01]  /*5d70*/  IMAD.MOV.U32 R17, RZ, RZ, R3 ;  /* 0x000000ffff117224 */ /* 0x000fe200078e0003 */
[----:B------:R-:W-:Y:S06]  /*5d80*/  BRA `(.L_x_35563) ;  /* 0x0000000c004c7947 */ /* 0x000fec0003800000 */
.L_x_35566:
        /* <DEDUP_REMOVED lines=11> */
.L_x_35569:
[----:B------:R-:W-:Y:S02]  /*5e40*/  HADD2.F32 R0, -RZ, R2.H0_H0 ;  /* 0x20000002ff007230 */ /* 0x000fe40000004100 */
[----:B------:R-:W-:-:S03]  /*5e50*/  IMAD.MOV.U32 R17, RZ, RZ, R3 ;  /* 0x000000ffff117224 */ /* 0x000fc600078e0003 */
[----:B------:R-:W-:-:S04]  /*5e60*/  F2FP.F16.F32.PACK_AB R0, RZ, R0 ;  /* 0x00000000ff00723e */ /* 0x000fc800000000ff */
[----:B------:R-:W-:-:S05]  /*5e70*/  PRMT R0, R0, 0x5410, RZ ;  /* 0x0000541000007816 */ /* 0x000fca00000000ff */
[----:B------:R1:W-:Y:S01]  /*5e80*/  STG.E desc[UR36][R8.64], R0 ;  /* 0x0000000008007986 */ /* 0x0003e2000c101924 */
[----:B------:R-:W-:Y:S05]  /*5e90*/  BRA `(.L_x_35563) ;  /* 0x0000000c00087947 */ /* 0x000fea0003800000 */
.L_x_35568:
[----:B------:R-:W-:Y:S02]  /*5ea0*/  HADD2.F32 R4, -RZ, R2.H0_H0 ;  /* 0x20000002ff047230 */ /* 0x000fe40000004100 */
[----:B------:R-:W-:-:S03]  /*5eb0*/  IMAD.MOV.U32 R17, RZ, RZ, R3 ;  /* 0x000000ffff117224 */ /* 0x000fc600078e0003 */
[----:B------:R-:W-:-:S06]  /*5ec0*/  FMUL.FTZ R4, R4, 1 ;  /* 0x3f80000004047820 */ /* 0x000fcc0000410000 */
[----:B------:R-:W1:Y:S02]  /*5ed0*/  F2F.F64.F32 R4, R4 ;  /* 0x0000000400047310 */ /* 0x000e640000201800 */
[----:B-1----:R1:W-:Y:S01]  /*5ee0*/  STG.E.64 desc[UR36][R8.64], R4 ;  /* 0x0000000408007986 */ /* 0x0023e2000c101b24 */
[----:B------:R-:W-:Y:S05]  /*5ef0*/  BRA `(.L_x_35563) ;  /* 0x0000000800f07947 */ /* 0x000fea0003800000 */
.L_x_35558:
        /* <DEDUP_REMOVED lines=14> */
.L_x_35572:
[----:B------:R-:W-:Y:S01]  /*5fe0*/  HADD2.F32 R2, -RZ, R2.H0_H0 ;  /* 0x20000002ff027230 */ /* 0x000fe20000004100 */
[----:B------:R-:W-:Y:S01]  /*5ff0*/  CS2R R6, SRZ ;  /* 0x0000000000067805 */ /* 0x000fe2000001ff00 */
[----:B------:R-:W-:-:S03]  /*6000*/  IMAD.MOV.U32 R17, RZ, RZ, R3 ;  /* 0x000000ffff117224 */ /* 0x000fc600078e0003 */
[----:B------:R-:W-:-:S04]  /*6010*/  FMUL.FTZ R2, R2, 1 ;  /* 0x3f80000002027820 */ /* 0x000fc80000410000 */
[----:B------:R-:W1:Y:S02]  /*6020*/  F2F.F64.F32 R4, R2 ;  /* 0x0000000200047310 */ /* 0x000e640000201800 */
[----:B-1----:R1:W-:Y:S01]  /*6030*/  STG.E.128 desc[UR36][R8.64], R4 ;  /* 0x0000000408007986 */ /* 0x0023e2000c101d24 */
[----:B------:R-:W-:Y:S05]  /*6040*/  BRA `(.L_x_35563) ;  /* 0x00000008009c7947 */ /* 0x000fea0003800000 */
.L_x_35571:
        /* <DEDUP_REMOVED lines=21> */
.L_x_35576:
[----:B------:R-:W-:Y:S05]  /*61a0*/  BSYNC B0 ;  /* 0x0000000000007941 */ /* 0x000fea0003800000 */
.L_x_35575:
[----:B------:R-:W-:Y:S01]  /*61b0*/  LOP3.LUT R5, R0, R5, RZ, 0xfc, !PT ;  /* 0x0000000500057212 */ /* 0x000fe200078efcff */
[----:B------:R-:W-:-:S04]  /*61c0*/  IMAD.MOV.U32 R17, RZ, RZ, R3 ;  /* 0x000000ffff117224 */ /* 0x000fc800078e0003 */
[----:B------:R1:W-:Y:S01]  /*61d0*/  STG.E.U8 desc[UR36][R8.64], R5 ;  /* 0x0000000508007986 */ /* 0x0003e2000c101124 */
[----:B------:R-:W-:Y:S05]  /*61e0*/  BRA `(.L_x_35563) ;  /* 0x0000000800347947 */ /* 0x000fea0003800000 */
.L_x_35574:
        /* <DEDUP_REMOVED lines=13> */
.L_x_35578:
[----:B------:R-:W-:Y:S01]  /*62c0*/  IMAD.MOV.U32 R0, RZ, RZ, 0x7f ;  /* 0x0000007fff007424 */ /* 0x000fe200078e00ff */
[----:B------:R-:W-:-:S04]  /*62d0*/  ISETP.GT.U32.AND P0, PT, R2, 0x7f800000, PT ;  /* 0x7f8000000200780c */ /* 0x000fc80003f04070 */
[----:B------:R-:W-:-:S09]  /*62e0*/  SEL R0, R0, 0x7c, P0 ;  /* 0x0000007c00007807 */ /* 0x000fd20000000000 */
.L_x_35579:
[----:B------:R-:W-:Y:S05]  /*62f0*/  BSYNC B0 ;  /* 0x0000000000007941 */ /* 0x000fea0003800000 */
.L_x_35577:
[----:B------:R-:W-:Y:S01]  /*6300*/  LOP3.LUT R2, R5, 0x80000000, RZ, 0xc0, !PT ;  /* 0x8000000005027812 */ /* 0x000fe200078ec0ff */
[----:B------:R-:W-:-:S03]  /*6310*/  IMAD.MOV.U32 R17, RZ, RZ, R3 ;  /* 0x000000ffff117224 */ /* 0x000fc600078e0003 */
[----:B------:R-:W-:-:S04]  /*6320*/  SHF.R.U32.HI R5, RZ, 0x18, R2 ;  /* 0x00000018ff057819 */ /* 0x000fc80000011602 */
[----:B------:R-:W-:-:S05]  /*6330*/  LOP3.LUT R5, R0, R5, RZ, 0xfc, !PT ;  /* 0x0000000500057212 */ /* 0x000fca00078efcff */
[----:B------:R1:W-:Y:S01]  /*6340*/  STG.E.U8 desc[UR36][R8.64], R5 ;  /* 0x0000000508007986 */ /* 0x0003e2000c101124 */
[----:B------:R-:W-:Y:S05]  /*6350*/  BRA `(.L_x_35563) ;  /* 0x0000000400d87947 */ /* 0x000fea0003800000 */
.L_x_35573:
[----:B------:R-:W-:Y:S02]  /*6360*/  HADD2.F32 R0, -RZ, R2.H0_H0 ;  /* 0x20000002ff007230 */ /* 0x000fe40000004100 */
[----:B------:R-:W-:-:S03]  /*6370*/  IMAD.MOV.U32 R17, RZ, RZ, R3 ;  /* 0x000000ffff117224 */ /* 0x000fc600078e0003 */
[----:B------:R-:W-:-:S05]  /*6380*/  F2FP.BF16.F32.PACK_AB R0, RZ, R0 ;  /* 0x00000000ff00723e */ /* 0x000fca00000010ff */
[----:B------:R1:W-:Y:S01]  /*6390*/  STG.E.U16 desc[UR36][R8.64], R0 ;  /* 0x0000000008007986 */ /* 0x0003e2000c101524 */
[----:B------:R-:W-:Y:S05]  /*63a0*/  BRA `(.L_x_35563) ;  /* 0x0000000400c47947 */ /* 0x000fea0003800000 */
.L_x_35570:
        /* <DEDUP_REMOVED lines=13> */
.L_x_35582:
        /* <DEDUP_REMOVED lines=17> */
.L_x_35585:
[----:B------:R-:W-:-:S04]  /*6590*/  LOP3.LUT R2, R5, 0x80000000, RZ, 0xc0, !PT ;  /* 0x8000000005027812 */ /* 0x000fc800078ec0ff */
[----:B------:R-:W-:-:S04]  /*65a0*/  SHF.R.U32.HI R5, RZ, 0x18, R2 ;  /* 0x00000018ff057819 */ /* 0x000fc80000011602 */
[----:B------:R-:W-:-:S04]  /*65b0*/  LOP3.LUT R0, R0, R5, RZ, 0xfc, !PT ;  /* 0x0000000500007212 */ /* 0x000fc800078efcff */
[----:B------:R-:W-:-:S07]  /*65c0*/  PRMT R4, R0, 0x7610, R4 ;  /* 0x0000761000047816 */ /* 0x000fce0000000004 */
.L_x_35584:
[----:B------:R-:W-:Y:S05]  /*65d0*/  BSYNC B0 ;  /* 0x0000000000007941 */ /* 0x000fea0003800000 */
.L_x_35583:
[----:B------:R4:W-:Y:S01]  /*65e0*/  STG.E.U8 desc[UR36][R8.64], R4 ;  /* 0x0000000408007986 */ /* 0x0009e2000c101124 */
[----:B------:R-:W-:Y:S01]  /*65f0*/  IMAD.MOV.U32 R17, RZ, RZ, R3 ;  /* 0x000000ffff117224 */ /* 0x000fe200078e0003 */
[----:B------:R-:W-:Y:S06]  /*6600*/  BRA `(.L_x_35563) ;  /* 0x00000004002c7947 */ /* 0x000fec0003800000 */
.L_x_35581:
        /* <DEDUP_REMOVED lines=17> */
.L_x_35588:
[----:B------:R-:W-:-:S04]  /*6720*/  LOP3.LUT R2, R5, 0x80000000, RZ, 0xc0, !PT ;  /* 0x8000000005027812 */ /* 0x000fc800078ec0ff */
[----:B------:R-:W-:-:S04]  /*6730*/  SHF.R.U32.HI R5, RZ, 0x18, R2 ;  /* 0x00000018ff057819 */ /* 0x000fc80000011602 */
[----:B------:R-:W-:-:S04]  /*6740*/  LOP3.LUT R0, R0, R5, RZ, 0xfc, !PT ;  /* 0x0000000500007212 */ /* 0x000fc800078efcff */
[----:B------:R-:W-:-:S07]  /*6750*/  PRMT R4, R0, 0x7610, R4 ;  /* 0x0000761000047816 */ /* 0x000fce0000000004 */
.L_x_35587:
[----:B------:R-:W-:Y:S05]  /*6760*/  BSYNC B0 ;  /* 0x0000000000007941 */ /* 0x000fea0003800000 */
.L_x_35586:
[----:B------:R1:W-:Y:S01]  /*6770*/  STG.E.U8 desc[UR36][R8.64], R4 ;  /* 0x0000000408007986 */ /* 0x0003e2000c101124 */
[----:B------:R-:W-:Y:S01]  /*6780*/  IMAD.MOV.U32 R17, RZ, RZ, R3 ;  /* 0x000000ffff117224 */ /* 0x000fe200078e0003 */
[----:B------:R-:W-:Y:S06]  /*6790*/  BRA `(.L_x_35563) ;  /* 0x0000000000c87947 */ /* 0x000fec0003800000 */
.L_x_35580:
        /* <DEDUP_REMOVED lines=23> */
.L_x_35562:
        /* <DEDUP_REMOVED lines=16> */
.L_x_35591:
[----:B------:R-:W-:Y:S01]  /*6a10*/  VIADD R17, R17, 0x80 ;  /* 0x0000008011117836 */ /* 0x000fe20000000000 */
[----:B------:R-:W-:Y:S06]  /*6a20*/  BRA `(.L_x_35563) ;  /* 0x0000000000247947 */ /* 0x000fec0003800000 */
.L_x_35590:
[----:B------:R-:W-:Y:S02]  /*6a30*/  HADD2.F32 R4, -RZ, R2.H0_H0 ;  /* 0x20000002ff047230 */ /* 0x000fe40000004100 */
[----:B------:R-:W-:-:S04]  /*6a40*/  IMAD.MOV.U32 R17, RZ, RZ, R3 ;  /* 0x000000ffff117224 */ /* 0x000fc800078e0003 */
[----:B------:R-:W1:Y:S02]  /*6a50*/  F2I.U64.TRUNC R4, R4 ;  /* 0x0000000400047311 */ /* 0x000e64000020d800 */
[----:B-1----:R3:W-:Y:S01]  /*6a60*/  STG.E.64 desc[UR36][R8.64], R4 ;  /* 0x0000000408007986 */ /* 0x0027e2000c101b24 */
[----:B------:R-:W-:Y:S05]  /*6a70*/  BRA `(.L_x_35563) ;  /* 0x0000000000107947 */ /* 0x000fea0003800000 */
.L_x_35589:
[----:B------:R-:W-:Y:S02]  /*6a80*/  HADD2.F32 R2, -RZ, R2.H0_H0 ;  /* 0x20000002ff027230 */ /* 0x000fe40000004100 */
[----:B------:R-:W-:Y:S02]  /*6a90*/  IMAD.MOV.U32 R17, RZ, RZ, R3 ;  /* 0x000000ffff117224 */ /* 0x000fe400078e0003 */
[----:B------:R-:W1:Y:S02]  /*6aa0*/  F2I.FTZ.U32.TRUNC.NTZ R5, R2 ;  /* 0x0000000200057305 */ /* 0x000e64000021f000 */
[----:B-1----:R1:W-:Y:S03]  /*6ab0*/  STG.E desc[UR36][R8.64], R5 ;  /* 0x0000000508007986 */ /* 0x0023e6000c101924 */
.L_x_35563:
        /* <DEDUP_REMOVED lines=25> */
.L_x_35596:
[----:B------:R-:W-:-:S06]  /*6c50*/  HADD2.F32 R5, -RZ, R25.H0_H0 ;  /* 0x20000019ff057230 */ /* 0x000fcc0000004100 */
[----:B------:R-:W1:Y:S02]  /*6c60*/  F2I.S64.TRUNC R4, R5 ;  /* 0x0000000500047311 */ /* 0x000e64000020d900 */
[----:B-1----:R4:W-:Y:S01]  /*6c70*/  STG.E.U8 desc[UR36][R2.64], R4 ;  /* 0x0000000402007986 */ /* 0x0029e2000c101124 */
[----:B------:R-:W-:Y:S05]  /*6c80*/  BRA `(.L_x_35598) ;  /* 0x0000000c00847947 */ /* 0x000fea0003800000 */
.L_x_35595:
        /* <DEDUP_REMOVED lines=10> */
.L_x_35600:
[----:B------:R-:W-:-:S06]  /*6d30*/  HADD2.F32 R25, -RZ, R25.H0_H0 ;  /* 0x20000019ff197230 */ /* 0x000fcc0000004100 */
[----:B------:R-:W1:Y:S02]  /*6d40*/  F2I.FTZ.TRUNC.NTZ R25, R25 ;  /* 0x0000001900197305 */ /* 0x000e64000021f100 */
[----:B-1----:R3:W-:Y:S01]  /*6d50*/  STG.E desc[UR36][R2.64], R25 ;  /* 0x0000001902007986 */ /* 0x0027e2000c101924 */
[----:B------:R-:W-:Y:S05]  /*6d60*/  BRA `(.L_x_35598) ;  /* 0x0000000c004c7947 */ /* 0x000fea0003800000 */
.L_x_35599:
[----:B------:R-:W-:-:S06]  /*6d70*/  HADD2.F32 R25, -RZ, R25.H0_H0 ;  /* 0x20000019ff197230 */ /* 0x000fcc0000004100 */
[----:B------:R-:W1:Y:S02]  /*6d80*/  F2I.FTZ.TRUNC.NTZ R25, R25 ;  /* 0x0000001900197305 */ /* 0x000e64000021f100 */
[----:B-1----:R1:W-:Y:S01]  /*6d90*/  STG.E.U16 desc[UR36][R2.64], R25 ;  /* 0x0000001902007986 */ /* 0x0023e2000c101524 */
[----:B------:R-:W-:Y:S05]  /*6da0*/  BRA `(.L_x_35598) ;  /* 0x0000000c003c7947 */ /* 0x000fea0003800000 */
.L_x_35594:
        /* <DEDUP_REMOVED lines=9> */
.L_x_35602:
[----:B------:R1:W-:Y:S01]  /*6e40*/  STG.E.U16 desc[UR36][R2.64], R25 ;  /* 0x0000001902007986 */ /* 0x0003e2000c101524 */
[----:B------:R-:W-:Y:S05]  /*6e50*/  BRA `(.L_x_35598) ;  /* 0x0000000c00107947 */ /* 0x000fea0003800000 */
.L_x_35601:
        /* <DEDUP_REMOVED lines=10> */
.L_x_35604:
[----:B------:R-:W-:-:S05]  /*6f00*/  HADD2.F32 R0, -RZ, R25.H0_H0 ;  /* 0x20000019ff007230 */ /* 0x000fca0000004100 */
[----:B------:R-:W-:-:S04]  /*6f10*/  F2FP.F16.F32.PACK_AB R0, RZ, R0 ;  /* 0x00000000ff00723e */ /* 0x000fc800000000ff */
[----:B------:R-:W-:-:S05]  /*6f20*/  PRMT R0, R0, 0x5410, RZ ;  /* 0x0000541000007816 */ /* 0x000fca00000000ff */
[----:B------:R1:W-:Y:S01]  /*6f30*/  STG.E desc[UR36][R2.64], R0 ;  /* 0x0000000002007986 */ /* 0x0003e2000c101924 */
[----:B------:R-:W-:Y:S05]  /*6f40*/  BRA `(.L_x_35598) ;  /* 0x0000000800d47947 */ /* 0x000fea0003800000 */
.L_x_35603:
[----:B------:R-:W-:-:S05]  /*6f50*/  HADD2.F32 R4, -RZ, R25.H0_H0 ;  /* 0x20000019ff047230 */ /* 0x000fca0000004100 */
[----:B------:R-:W-:-:S06]  /*6f60*/  FMUL.FTZ R4, R4, 1 ;  /* 0x3f80000004047820 */ /* 0x000fcc0000410000 */
[----:B------:R-:W1:Y:S02]  /*6f70*/  F2F.F64.F32 R4, R4 ;  /* 0x0000000400047310 */ /* 0x000e640000201800 */
[----:B-1----:R1:W-:Y:S01]  /*6f80*/  STG.E.64 desc[UR36][R2.64], R4 ;  /* 0x0000000402007986 */ /* 0x0023e2000c101b24 */
[----:B------:R-:W-:Y:S05]  /*6f90*/  BRA `(.L_x_35598) ;  /* 0x0000000800c07947 */ /* 0x000fea0003800000 */
.L_x_35593:
        /* <DEDUP_REMOVED lines=13> */
.L_x_35607:
[----:B------:R-:W-:Y:S01]  /*7070*/  HADD2.F32 R25, -RZ, R25.H0_H0 ;  /* 0x20000019ff197230 */ /* 0x000fe20000004100 */
[----:B------:R-:W-:-:S04]  /*7080*/  CS2R R6, SRZ ;  /* 0x0000000000067805 */ /* 0x000fc8000001ff00 */
[----:B------:R-:W-:-:S06]  /*7090*/  FMUL.FTZ R4, R25, 1 ;  /* 0x3f80000019047820 */ /* 0x000fcc0000410000 */
[----:B------:R-:W1:Y:S02]  /*70a0*/  F2F.F64.F32 R4, R4 ;  /* 0x0000000400047310 */ /* 0x000e640000201800 */
[----:B-1----:R1:W-:Y:S01]  /*70b0*/  STG.E.128 desc[UR36][R2.64], R4 ;  /* 0x0000000402007986 */ /* 0x0023e2000c101d24 */
[----:B------:R-:W-:Y:S05]  /*70c0*/  BRA `(.L_x_35598) ;  /* 0x0000000800747947 */ /* 0x000fea0003800000 */
.L_x_35606:
        /* <DEDUP_REMOVED lines=21> */
.L_x_35611:
[----:B------:R-:W-:Y:S05]  /*7220*/  BSYNC B0 ;  /* 0x0000000000007941 */ /* 0x000fea0003800000 */
.L_x_35610:
[----:B------:R-:W-:-:S05]  /*7230*/  LOP3.LUT R5, R0, R5, RZ, 0xfc, !PT ;  /* 0x0000000500057212 */ /* 0x000fca00078efcff */
[----:B------:R1:W-:Y:S01]  /*7240*/  STG.E.U8 desc[UR36][R2.64], R5 ;  /* 0x0000000502007986 */ /* 0x0003e2000c101124 */
[----:B------:R-:W-:Y:S05]  /*7250*/  BRA `(.L_x_35598) ;  /* 0x0000000800107947 */ /* 0x000fea0003800000 */
.L_x_35609:
        /* <DEDUP_REMOVED lines=13> */
.L_x_35613:
[----:B------:R-:W-:Y:S01]  /*7330*/  IMAD.MOV.U32 R0, RZ, RZ, 0x7f ;  /* 0x0000007fff007424 */ /* 0x000fe200078e00ff */
[----:B------:R-:W-:-:S04]  /*7340*/  ISETP.GT.U32.AND P0, PT, R4, 0x7f800000, PT ;  /* 0x7f8000000400780c */ /* 0x000fc80003f04070 */
[----:B------:R-:W-:-:S09]  /*7350*/  SEL R0, R0, 0x7c, P0 ;  /* 0x0000007c00007807 */ /* 0x000fd20000000000 */
.L_x_35614:
[----:B------:R-:W-:Y:S05]  /*7360*/  BSYNC B0 ;  /* 0x0000000000007941 */ /* 0x000fea0003800000 */
.L_x_35612:
[----:B------:R-:W-:-:S04]  /*7370*/  LOP3.LUT R4, R25, 0x80000000, RZ, 0xc0, !PT ;  /* 0x8000000019047812 */ /* 0x000fc800078ec0ff */
[----:B------:R-:W-:-:S04]  /*7380*/  SHF.R.U32.HI R5, RZ, 0x18, R4 ;  /* 0x00000018ff057819 */ /* 0x000fc80000011604 */
[----:B------:R-:W-:-:S05]  /*7390*/  LOP3.LUT R5, R0, R5, RZ, 0xfc, !PT ;  /* 0x0000000500057212 */ /* 0x000fca00078efcff */
[----:B------:R1:W-:Y:S01]  /*73a0*/  STG.E.U8 desc[UR36][R2.64], R5 ;  /* 0x0000000502007986 */ /* 0x0003e2000c101124 */
[----:B------:R-:W-:Y:S05]  /*73b0*/  BRA `(.L_x_35598) ;  /* 0x0000000400b87947 */ /* 0x000fea0003800000 */
.L_x_35608:
[----:B------:R-:W-:-:S05]  /*73c0*/  HADD2.F32 R0, -RZ, R25.H0_H0 ;  /* 0x20000019ff007230 */ /* 0x000fca0000004100 */
[----:B------:R-:W-:-:S05]  /*73d0*/  F2FP.BF16.F32.PACK_AB R0, RZ, R0 ;  /* 0x00000000ff00723e */ /* 0x000fca00000010ff */
[----:B------:R1:W-:Y:S01]  /*73e0*/  STG.E.U16 desc[UR36][R2.64], R0 ;  /* 0x0000000002007986 */ /* 0x0003e2000c101524 */
[----:B------:R-:W-:Y:S05]  /*73f0*/  BRA `(.L_x_35598) ;  /* 0x0000000400a87947 */ /* 0x000fea0003800000 */
.L_x_35605:
        /* <DEDUP_REMOVED lines=12> */
.L_x_35617:
        /* <DEDUP_REMOVED lines=17> */
.L_x_35620:
[----:B------:R-:W-:-:S04]  /*75d0*/  LOP3.LUT R0, R25, 0x80000000, RZ, 0xc0, !PT ;  /* 0x8000000019007812 */ /* 0x000fc800078ec0ff */
[----:B------:R-:W-:-:S04]  /*75e0*/  SHF.R.U32.HI R5, RZ, 0x18, R0 ;  /* 0x00000018ff057819 */ /* 0x000fc80000011600 */
[----:B------:R-:W-:-:S04]  /*75f0*/  LOP3.LUT R4, R4, R5, RZ, 0xfc, !PT ;  /* 0x0000000504047212 */ /* 0x000fc800078efcff */
[----:B------:R-:W-:-:S07]  /*7600*/  PRMT R0, R4, 0x7610, R0 ;  /* 0x0000761004007816 */ /* 0x000fce0000000000 */
.L_x_35619:
[----:B------:R-:W-:Y:S05]  /*7610*/  BSYNC B0 ;  /* 0x0000000000007941 */ /* 0x000fea0003800000 */
.L_x_35618:
[----:B------:R1:W-:Y:S01]  /*7620*/  STG.E.U8 desc[UR36][R2.64], R0 ;  /* 0x0000000002007986 */ /* 0x0003e2000c101124 */
[----:B------:R-:W-:Y:S05]  /*7630*/  BRA `(.L_x_35598) ;  /* 0x0000000400187947 */ /* 0x000fea0003800000 */
.L_x_35616:
        /* <DEDUP_REMOVED lines=17> */
.L_x_35623:
[----:B------:R-:W-:-:S04]  /*7750*/  LOP3.LUT R0, R25, 0x80000000, RZ, 0xc0, !PT ;  /* 0x8000000019007812 */ /* 0x000fc800078ec0ff */
[----:B------:R-:W-:-:S04]  /*7760*/  SHF.R.U32.HI R5, RZ, 0x18, R0 ;  /* 0x00000018ff057819 */ /* 0x000fc80000011600 */
[----:B------:R-:W-:-:S04]  /*7770*/  LOP3.LUT R4, R4, R5, RZ, 0xfc, !PT ;  /* 0x0000000504047212 */ /* 0x000fc800078efcff */
[----:B------:R-:W-:-:S07]  /*7780*/  PRMT R0, R4, 0x7610, R0 ;  /* 0x0000761004007816 */ /* 0x000fce0000000000 */
.L_x_35622:
[----:B------:R-:W-:Y:S05]  /*7790*/  BSYNC B0 ;  /* 0x0000000000007941 */ /* 0x000fea0003800000 */
.L_x_35621:
[----:B------:R1:W-:Y:S01]  /*77a0*/  STG.E.U8 desc[UR36][R2.64], R0 ;  /* 0x0000000002007986 */ /* 0x0003e2000c101124 */
[----:B------:R-:W-:Y:S05]  /*77b0*/  BRA `(.L_x_35598) ;  /* 0x0000000000b87947 */ /* 0x000fea0003800000 */
.L_x_35615:
        /* <DEDUP_REMOVED lines=22> */
.L_x_35597:
        /* <DEDUP_REMOVED lines=16> */
.L_x_35626:
[----:B------:R-:W-:Y:S05]  /*7a20*/  BRA `(.L_x_35598) ;  /* 0x00000000001c7947 */ /* 0x000fea0003800000 */
.L_x_35625:
[----:B------:R-:W-:-:S06]  /*7a30*/  HADD2.F32 R4, -RZ, R25.H0_H0 ;  /* 0x20000019ff047230 */ /* 0x000fcc0000004100 */
[----:B------:R-:W1:Y:S02]  /*7a40*/  F2I.U64.TRUNC R4, R4 ;  /* 0x0000000400047311 */ /* 0x000e64000020d800 */
[----:B-1----:R1:W-:Y:S01]  /*7a50*/  STG.E.64 desc[UR36][R2.64], R4 ;  /* 0x0000000402007986 */ /* 0x0023e2000c101b24 */
[----:B------:R-:W-:Y:S05]  /*7a60*/  BRA `(.L_x_35598) ;  /* 0x00000000000c7947 */ /* 0x000fea0003800000 */
.L_x_35624:
[----:B------:R-:W-:-:S06]  /*7a70*/  HADD2.F32 R25, -RZ, R25.H0_H0 ;  /* 0x20000019ff197230 */ /* 0x000fcc0000004100 */
[----:B------:R-:W1:Y:S02]  /*7a80*/  F2I.FTZ.U32.TRUNC.NTZ R25, R25 ;  /* 0x0000001900197305 */ /* 0x000e64000021f000 */
[----:B-1----:R1:W-:Y:S02]  /*7a90*/  STG.E desc[UR36][R2.64], R25 ;  /* 0x0000001902007986 */ /* 0x0023e4000c101924 */
.L_x_35598:
[----:B------:R-:W-:-:S07]  /*7aa0*/  VIADD R17, R17, 0x80 ;  /* 0x0000008011117836 */ /* 0x000fce0000000000 */
.L_x_35557:
[----:B------:R-:W-:-:S13]  /*7ab0*/  ISETP.GE.AND P0, PT, R17, R22, PT ;  /* 0x000000161100720c */ /* 0x000fda0003f06270 */
[----:B------:R-:W-:Y:S05]  /*7ac0*/  @P0 BREAK B6 ;  /* 0x0000000000060942 */ /* 0x000fea0003800000 */
[----:B------:R-:W-:Y:S05]  /*7ad0*/  @P0 BRA `(.L_x_35592) ;  /* 0x0000000c00f40947 */ /* 0x000fea0003800000 */
[----:B------:R-:W-:Y:S05]  /*7ae0*/  BSYNC B6 ;  /* 0x0000000000067941 */ /* 0x000fea0003800000 */
.L_x_35556:
        /* <DEDUP_REMOVED lines=22> */
.L_x_35630:
[----:B-----5:R-:W-:-:S06]  /*7c50*/  HADD2.F32 R5, -RZ, R23.H0_H0 ;  /* 0x20000017ff057230 */ /* 0x020fcc0000004100 */
[----:B------:R-:W1:Y:S02]  /*7c60*/  F2I.S64.TRUNC R4, R5 ;  /* 0x0000000500047311 */ /* 0x000e64000020d900 */
[----:B-1----:R1:W-:Y:S01]  /*7c70*/  STG.E.U8 desc[UR36][R2.64], R4 ;  /* 0x0000000402007986 */ /* 0x0023e2000c101124 */
[----:B------:R-:W-:Y:S05]  /*7c80*/  BRA `(.L_x_35632) ;  /* 0x0000000c00847947 */ /* 0x000fea0003800000 */
.L_x_35629:
        /* <DEDUP_REMOVED lines=10> */
.L_x_35634:
[----:B-----5:R-:W-:-:S06]  /*7d30*/  HADD2.F32 R23, -RZ, R23.H0_H0 ;  /* 0x20000017ff177230 */ /* 0x020fcc0000004100 */
[----:B------:R-:W1:Y:S02]  /*7d40*/  F2I.FTZ.TRUNC.NTZ R23, R23 ;  /* 0x0000001700177305 */ /* 0x000e64000021f100 */
[----:B-1----:R1:W-:Y:S01]  /*7d50*/  STG.E desc[UR36][R2.64], R23 ;  /* 0x0000001702007986 */ /* 0x0023e2000c101924 */
[----:B------:R-:W-:Y:S05]  /*7d60*/  BRA `(.L_x_35632) ;  /* 0x0000000c004c7947 */ /* 0x000fea0003800000 */
.L_x_35633:
[----:B-----5:R-:W-:-:S06]  /*7d70*/  HADD2.F32 R23, -RZ, R23.H0_H0 ;  /* 0x20000017ff177230 */ /* 0x020fcc0000004100 */
[----:B------:R-:W1:Y:S02]  /*7d80*/  F2I.FTZ.TRUNC.NTZ R23, R23 ;  /* 0x0000001700177305 */ /* 0x000e64000021f100 */
[----:B-1----:R1:W-:Y:S01]  /*7d90*/  STG.E.U16 desc[UR36][R2.64], R23 ;  /* 0x0000001702007986 */ /* 0x0023e2000c101524 */
[----:B------:R-:W-:Y:S05]  /*7da0*/  BRA `(.L_x_35632) ;  /* 0x0000000c003c7947 */ /* 0x000fea0003800000 */
.L_x_35628:
        /* <DEDUP_REMOVED lines=9> */
.L_x_35636:
[----:B-----5:R1:W-:Y:S01]  /*7e40*/  STG.E.U16 desc[UR36][R2.64], R23 ;  /* 0x0000001702007986 */ /* 0x0203e2000c101524 */
[----:B------:R-:W-:Y:S05]  /*7e50*/  BRA `(.L_x_35632) ;  /* 0x0000000c00107947 */ /* 0x000fea0003800000 */
.L_x_35635:
        /* <DEDUP_REMOVED lines=10> */
.L_x_35638:
[----:B-----5:R-:W-:-:S05]  /*7f00*/  HADD2.F32 R0, -RZ, R23.H0_H0 ;  /* 0x20000017ff007230 */ /* 0x020fca0000004100 */
[----:B------:R-:W-:-:S04]  /*7f10*/  F2FP.F16.F32.PACK_AB R0, RZ, R0 ;  /* 0x00000000ff00723e */ /* 0x000fc800000000ff */
[----:B------:R-:W-:-:S05]  /*7f20*/  PRMT R0, R0, 0x5410, RZ ;  /* 0x0000541000007816 */ /* 0x000fca00000000ff */
[----:B------:R1:W-:Y:S01]  /*7f30*/  STG.E desc[UR36][R2.64], R0 ;  /* 0x0000000002007986 */ /* 0x0003e2000c101924 */
[----:B------:R-:W-:Y:S05]  /*7f40*/  BRA `(.L_x_35632) ;  /* 0x0000000800d47947 */ /* 0x000fea0003800000 */
.L_x_35637:
[----:B-----5:R-:W-:-:S05]  /*7f50*/  HADD2.F32 R4, -RZ, R23.H0_H0 ;  /* 0x20000017ff047230 */ /* 0x020fca0000004100 */
[----:B------:R-:W-:-:S06]  /*7f60*/  FMUL.FTZ R4, R4, 1 ;  /* 0x3f80000004047820 */ /* 0x000fcc0000410000 */
[----:B------:R-:W1:Y:S02]  /*7f70*/  F2F.F64.F32 R4, R4 ;  /* 0x0000000400047310 */ /* 0x000e640000201800 */
[----:B-1----:R1:W-:Y:S01]  /*7f80*/  STG.E.64 desc[UR36][R2.64], R4 ;  /* 0x0000000402007986 */ /* 0x0023e2000c101b24 */
[----:B------:R-:W-:Y:S05]  /*7f90*/  BRA `(.L_x_35632) ;  /* 0x0000000800c07947 */ /* 0x000fea0003800000 */
.L_x_35627:
        /* <DEDUP_REMOVED lines=13> */
.L_x_35641:
[----:B-----5:R-:W-:Y:S01]  /*8070*/  HADD2.F32 R23, -RZ, R23.H0_H0 ;  /* 0x20000017ff177230 */ /* 0x020fe20000004100 */
[----:B------:R-:W-:-:S04]  /*8080*/  CS2R R6, SRZ ;  /* 0x0000000000067805 */ /* 0x000fc8000001ff00 */
[----:B------:R-:W-:-:S06]  /*8090*/  FMUL.FTZ R4, R23, 1 ;  /* 0x3f80000017047820 */ /* 0x000fcc0000410000 */
[----:B------:R-:W1:Y:S02]  /*80a0*/  F2F.F64.F32 R4, R4 ;  /* 0x0000000400047310 */ /* 0x000e640000201800 */
[----:B-1----:R1:W-:Y:S01]  /*80b0*/  STG.E.128 desc[UR36][R2.64], R4 ;  /* 0x0000000402007986 */ /* 0x0023e2000c101d24 */
[----:B------:R-:W-:Y:S05]  /*80c0*/  BRA `(.L_x_35632) ;  /* 0x0000000800747947 */ /* 0x000fea0003800000 */
.L_x_35640:
        /* <DEDUP_REMOVED lines=21> */
.L_x_35645:
[----:B------:R-:W-:Y:S05]  /*8220*/  BSYNC B0 ;  /* 0x0000000000007941 */ /* 0x000fea0003800000 */
.L_x_35644:
[----:B------:R-:W-:-:S05]  /*8230*/  LOP3.LUT R5, R0, R5, RZ, 0xfc, !PT ;  /* 0x0000000500057212 */ /* 0x000fca00078efcff */
[----:B------:R2:W-:Y:S01]  /*8240*/  STG.E.U8 desc[UR36][R2.64], R5 ;  /* 0x0000000502007986 */ /* 0x0005e2000c101124 */
[----:B------:R-:W-:Y:S05]  /*8250*/  BRA `(.L_x_35632) ;  /* 0x0000000800107947 */ /* 0x000fea0003800000 */
.L_x_35643:
        /* <DEDUP_REMOVED lines=13> */
.L_x_35647:
[----:B------:R-:W-:Y:S01]  /*8330*/  IMAD.MOV.U32 R0, RZ, RZ, 0x7f ;  /* 0x0000007fff007424 */ /* 0x000fe200078e00ff */
[----:B------:R-:W-:-:S04]  /*8340*/  ISETP.GT.U32.AND P0, PT, R4, 0x7f800000, PT ;  /* 0x7f8000000400780c */ /* 0x000fc80003f04070 */
[----:B------:R-:W-:-:S09]  /*8350*/  SEL R0, R0, 0x7c, P0 ;  /* 0x0000007c00007807 */ /* 0x000fd20000000000 */
.L_x_35648:
[----:B------:R-:W-:Y:S05]  /*8360*/  BSYNC B0 ;  /* 0x0000000000007941 */ /* 0x000fea0003800000 */
.L_x_35646:
[----:B------:R-:W-:-:S04]  /*8370*/  LOP3.LUT R4, R23, 0x80000000, RZ, 0xc0, !PT ;  /* 0x8000000017047812 */ /* 0x000fc800078ec0ff */
[----:B------:R-:W-:-:S04]  /*8380*/  SHF.R.U32.HI R5, RZ, 0x18, R4 ;  /* 0x00000018ff057819 */ /* 0x000fc80000011604 */
[----:B------:R-:W-:-:S05]  /*8390*/  LOP3.LUT R5, R0, R5, RZ, 0xfc, !PT ;  /* 0x0000000500057212 */ /* 0x000fca00078efcff */
[----:B------:R3:W-:Y:S01]  /*83a0*/  STG.E.U8 desc[UR36][R2.64], R5 ;  /* 0x0000000502007986 */ /* 0x0007e2000c101124 */
[----:B------:R-:W-:Y:S05]  /*83b0*/  BRA `(.L_x_35632) ;  /* 0x0000000400b87947 */ /* 0x000fea0003800000 */
.L_x_35642:
[----:B-----5:R-:W-:-:S05]  /*83c0*/  HADD2.F32 R0, -RZ, R23.H0_H0 ;  /* 0x20000017ff007230 */ /* 0x020fca0000004100 */
[----:B------:R-:W-:-:S05]  /*83d0*/  F2FP.BF16.F32.PACK_AB R0, RZ, R0 ;  /* 0x00000000ff00723e */ /* 0x000fca00000010ff */
[----:B------:R1:W-:Y:S01]  /*83e0*/  STG.E.U16 desc[UR36][R2.64], R0 ;  /* 0x0000000002007986 */ /* 0x0003e2000c101524 */
[----:B------:R-:W-:Y:S05]  /*83f0*/  BRA `(.L_x_35632) ;  /* 0x0000000400a87947 */ /* 0x000fea0003800000 */
.L_x_35639:
        /* <DEDUP_REMOVED lines=12> */
.L_x_35651:
        /* <DEDUP_REMOVED lines=17> */
.L_x_35654:
[----:B------:R-:W-:-:S04]  /*85d0*/  LOP3.LUT R0, R23, 0x80000000, RZ, 0xc0, !PT ;  /* 0x8000000017007812 */ /* 0x000fc800078ec0ff */
[----:B------:R-:W-:-:S04]  /*85e0*/  SHF.R.U32.HI R5, RZ, 0x18, R0 ;  /* 0x00000018ff057819 */ /* 0x000fc80000011600 */
[----:B------:R-:W-:-:S04]  /*85f0*/  LOP3.LUT R4, R4, R5, RZ, 0xfc, !PT ;  /* 0x0000000504047212 */ /* 0x000fc800078efcff */
[----:B------:R-:W-:-:S07]  /*8600*/  PRMT R0, R4, 0x7610, R0 ;  /* 0x0000761004007816 */ /* 0x000fce0000000000 */
.L_x_35653:
[----:B------:R-:W-:Y:S05]  /*8610*/  BSYNC B0 ;  /* 0x0000000000007941 */ /* 0x000fea0003800000 */
.L_x_35652:
[----:B------:R1:W-:Y:S01]  /*8620*/  STG.E.U8 desc[UR36][R2.64], R0 ;  /* 0x0000000002007986 */ /* 0x0003e2000c101124 */
[----:B------:R-:W-:Y:S05]  /*8630*/  BRA `(.L_x_35632) ;  /* 0x0000000400187947 */ /* 0x000fea0003800000 */
.L_x_35650:
        /* <DEDUP_REMOVED lines=17> */
.L_x_35657:
[----:B------:R-:W-:-:S04]  /*8750*/  LOP3.LUT R0, R23, 0x80000000, RZ, 0xc0, !PT ;  /* 0x8000000017007812 */ /* 0x000fc800078ec0ff */
[----:B------:R-:W-:-:S04]  /*8760*/  SHF.R.U32.HI R5, RZ, 0x18, R0 ;  /* 0x00000018ff057819 */ /* 0x000fc80000011600 */
[----:B------:R-:W-:-:S04]  /*8770*/  LOP3.LUT R4, R4, R5, RZ, 0xfc, !PT ;  /* 0x0000000504047212 */ /* 0x000fc800078efcff */
[----:B------:R-:W-:-:S07]  /*8780*/  PRMT R0, R4, 0x7610, R0 ;  /* 0x0000761004007816 */ /* 0x000fce0000000000 */
.L_x_35656:
[----:B------:R-:W-:Y:S05]  /*8790*/  BSYNC B0 ;  /* 0x0000000000007941 */ /* 0x000fea0003800000 */
.L_x_35655:
[----:B------:R1:W-:Y:S01]  /*87a0*/  STG.E.U8 desc[UR36][R2.64], R0 ;  /* 0x0000000002007986 */ /* 0x0003e2000c101124 */
[----:B------:R-:W-:Y:S05]  /*87b0*/  BRA `(.L_x_35632) ;  /* 0x0000000000b87947 */ /* 0x000fea0003800000 */
.L_x_35649:
        /* <DEDUP_REMOVED lines=22> */
.L_x_35631:
        /* <DEDUP_REMOVED lines=16> */
.L_x_35660:
[----:B------:R-:W-:Y:S05]  /*8a20*/  BRA `(.L_x_35632) ;  /* 0x00000000001c7947 */ /* 0x000fea0003800000 */
.L_x_35659:
[----:B-----5:R-:W-:-:S06]  /*8a30*/  HADD2.F32 R4, -RZ, R23.H0_H0 ;  /* 0x20000017ff047230 */ /* 0x020fcc0000004100 */
[----:B------:R-:W1:Y:S02]  /*8a40*/  F2I.U64.TRUNC R4, R4 ;  /* 0x0000000400047311 */ /* 0x000e64000020d800 */
[----:B-1----:R1:W-:Y:S01]  /*8a50*/  STG.E.64 desc[UR36][R2.64], R4 ;  /* 0x0000000402007986 */ /* 0x0023e2000c101b24 */
[----:B------:R-:W-:Y:S05]  /*8a60*/  BRA `(.L_x_35632) ;  /* 0x00000000000c7947 */ /* 0x000fea0003800000 */
.L_x_35658:
[----:B-----5:R-:W-:-:S06]  /*8a70*/  HADD2.F32 R23, -RZ, R23.H0_H0 ;  /* 0x20000017ff177230 */ /* 0x020fcc0000004100 */
[----:B------:R-:W1:Y:S02]  /*8a80*/  F2I.FTZ.U32.TRUNC.NTZ R23, R23 ;  /* 0x0000001700177305 */ /* 0x000e64000021f000 */
[----:B-1----:R1:W-:Y:S02]  /*8a90*/  STG.E desc[UR36][R2.64], R23 ;  /* 0x0000001702007986 */ /* 0x0023e4000c101924 */
.L_x_35632:
[----:B------:R-:W-:-:S07]  /*8aa0*/  VIADD R17, R17, 0x80 ;  /* 0x0000008011117836 */ /* 0x000fce0000000000 */
.L_x_35592:
[----:B------:R-:W-:Y:S05]  /*8ab0*/  BSYNC B7 ;  /* 0x0000000000077941 */ /* 0x000fea0003800000 */
.L_x_35555:
        /* <DEDUP_REMOVED lines=23> */
.L_x_35664:
[----:B-----5:R-:W-:-:S06]  /*8c30*/  HADD2.F32 R5, -RZ, R19.H0_H0 ;  /* 0x20000013ff057230 */ /* 0x020fcc0000004100 */
[----:B------:R-:W1:Y:S02]  /*8c40*/  F2I.S64.TRUNC R4, R5 ;  /* 0x0000000500047311 */ /* 0x000e64000020d900 */
[----:B-1----:R-:W-:Y:S01]  /*8c50*/  STG.E.U8 desc[UR36][R2.64], R4 ;  /* 0x0000000402007986 */ /* 0x002fe2000c101124 */
[----:B------:R-:W-:Y:S05]  /*8c60*/  EXIT ;  /* 0x000000000000794d */ /* 0x000fea0003800000 */
.L_x_35663:
        /* <DEDUP_REMOVED lines=10> */
.L_x_35667:
[----:B-----5:R-:W-:-:S06]  /*8d10*/  HADD2.F32 R19, -RZ, R19.H0_H0 ;  /* 0x20000013ff137230 */ /* 0x020fcc0000004100 */
[----:B------:R-:W1:Y:S02]  /*8d20*/  F2I.FTZ.TRUNC.NTZ R19, R19 ;  /* 0x0000001300137305 */ /* 0x000e64000021f100 */
[----:B-1----:R-:W-:Y:S01]  /*8d30*/  STG.E desc[UR36][R2.64], R19 ;  /* 0x0000001302007986 */ /* 0x002fe2000c101924 */
[----:B------:R-:W-:Y:S05]  /*8d40*/  EXIT ;  /* 0x000000000000794d */ /* 0x000fea0003800000 */
.L_x_35666:
[----:B-----5:R-:W-:-:S06]  /*8d50*/  HADD2.F32 R19, -RZ, R19.H0_H0 ;  /* 0x20000013ff137230 */ /* 0x020fcc0000004100 */
[----:B------:R-:W1:Y:S02]  /*8d60*/  F2I.FTZ.TRUNC.NTZ R19, R19 ;  /* 0x0000001300137305 */ /* 0x000e64000021f100 */
[----:B-1----:R-:W-:Y:S01]  /*8d70*/  STG.E.U16 desc[UR36][R2.64], R19 ;  /* 0x0000001302007986 */ /* 0x002fe2000c101524 */
[----:B------:R-:W-:Y:S05]  /*8d80*/  EXIT ;  /* 0x000000000000794d */ /* 0x000fea0003800000 */
.L_x_35662:
        /* <DEDUP_REMOVED lines=9> */
.L_x_35669:
[----:B-----5:R-:W-:Y:S01]  /*8e20*/  STG.E.U16 desc[UR36][R2.64], R19 ;  /* 0x0000001302007986 */ /* 0x020fe2000c101524 */
[----:B------:R-:W-:Y:S05]  /*8e30*/  EXIT ;  /* 0x000000000000794d */ /* 0x000fea0003800000 */
.L_x_35668:
        /* <DEDUP_REMOVED lines=10> */
.L_x_35671:
[----:B-----5:R-:W-:-:S05]  /*8ee0*/  HADD2.F32 R0, -RZ, R19.H0_H0 ;  /* 0x20000013ff007230 */ /* 0x020fca0000004100 */
[----:B------:R-:W-:-:S04]  /*8ef0*/  F2FP.F16.F32.PACK_AB R0, RZ, R0 ;  /* 0x00000000ff00723e */ /* 0x000fc800000000ff */
[----:B------:R-:W-:-:S05]  /*8f00*/  PRMT R0, R0, 0x5410, RZ ;  /* 0x0000541000007816 */ /* 0x000fca00000000ff */
[----:B------:R-:W-:Y:S01]  /*8f10*/  STG.E desc[UR36][R2.64], R0 ;  /* 0x0000000002007986 */ /* 0x000fe2000c101924 */
[----:B------:R-:W-:Y:S05]  /*8f20*/  EXIT ;  /* 0x000000000000794d */ /* 0x000fea0003800000 */
.L_x_35670:
[----:B-----5:R-:W-:-:S05]  /*8f30*/  HADD2.F32 R4, -RZ, R19.H0_H0 ;  /* 0x20000013ff047230 */ /* 0x020fca0000004100 */
[----:B------:R-:W-:-:S06]  /*8f40*/  FMUL.FTZ R4, R4, 1 ;  /* 0x3f80000004047820 */ /* 0x000fcc0000410000 */
[----:B------:R-:W1:Y:S02]  /*8f50*/  F2F.F64.F32 R4, R4 ;  /* 0x0000000400047310 */ /* 0x000e640000201800 */
[----:B-1----:R-:W-:Y:S01]  /*8f60*/  STG.E.64 desc[UR36][R2.64], R4 ;  /* 0x0000000402007986 */ /* 0x002fe2000c101b24 */
[----:B------:R-:W-:Y:S05]  /*8f70*/  EXIT ;  /* 0x000000000000794d */ /* 0x000fea0003800000 */
.L_x_35661:
        /* <DEDUP_REMOVED lines=13> */
.L_x_35674:
[----:B-----5:R-:W-:Y:S01]  /*9050*/  HADD2.F32 R19, -RZ, R19.H0_H0 ;  /* 0x20000013ff137230 */ /* 0x020fe20000004100 */
[----:B------:R-:W-:-:S04]  /*9060*/  CS2R R6, SRZ ;  /* 0x0000000000067805 */ /* 0x000fc8000001ff00 */
[----:B------:R-:W-:-:S06]  /*9070*/  FMUL.FTZ R4, R19, 1 ;  /* 0x3f80000013047820 */ /* 0x000fcc0000410000 */
[----:B------:R-:W1:Y:S02]  /*9080*/  F2F.F64.F32 R4, R4 ;  /* 0x0000000400047310 */ /* 0x000e640000201800 */
[----:B-1----:R-:W-:Y:S01]  /*9090*/  STG.E.128 desc[UR36][R2.64], R4 ;  /* 0x0000000402007986 */ /* 0x002fe2000c101d24 */
[----:B------:R-:W-:Y:S05]  /*90a0*/  EXIT ;  /* 0x000000000000794d */ /* 0x000fea0003800000 */
.L_x_35673:
        /* <DEDUP_REMOVED lines=21> */
.L_x_35678:
[----:B------:R-:W-:Y:S05]  /*9200*/  BSYNC B0 ;  /* 0x0000000000007941 */ /* 0x000fea0003800000 */
.L_x_35677:
[----:B------:R-:W-:-:S05]  /*9210*/  LOP3.LUT R5, R0, R5, RZ, 0xfc, !PT ;  /* 0x0000000500057212 */ /* 0x000fca00078efcff */
[----:B------:R-:W-:Y:S01]  /*9220*/  STG.E.U8 desc[UR36][R2.64], R5 ;  /* 0x0000000502007986 */ /* 0x000fe2000c101124 */
[----:B------:R-:W-:Y:S05]  /*9230*/  EXIT ;  /* 0x000000000000794d */ /* 0x000fea0003800000 */
.L_x_35676:
        /* <DEDUP_REMOVED lines=13> */
.L_x_35680:
[----:B------:R-:W-:Y:S01]  /*9310*/  IMAD.MOV.U32 R0, RZ, RZ, 0x7f ;  /* 0x0000007fff007424 */ /* 0x000fe200078e00ff */
[----:B------:R-:W-:-:S04]  /*9320*/  ISETP.GT.U32.AND P0, PT, R4, 0x7f800000, PT ;  /* 0x7f8000000400780c */ /* 0x000fc80003f04070 */
[----:B------:R-:W-:-:S09]  /*9330*/  SEL R0, R0, 0x7c, P0 ;  /* 0x0000007c00007807 */ /* 0x000fd20000000000 */
.L_x_35681:
[----:B------:R-:W-:Y:S05]  /*9340*/  BSYNC B0 ;  /* 0x0000000000007941 */ /* 0x000fea0003800000 */
.L_x_35679:
[----:B------:R-:W-:-:S04]  /*9350*/  LOP3.LUT R4, R19, 0x80000000, RZ, 0xc0, !PT ;  /* 0x8000000013047812 */ /* 0x000fc800078ec0ff */
[----:B------:R-:W-:-:S04]  /*9360*/  SHF.R.U32.HI R5, RZ, 0x18, R4 ;  /* 0x00000018ff057819 */ /* 0x000fc80000011604 */
[----:B------:R-:W-:-:S05]  /*9370*/  LOP3.LUT R5, R0, R5, RZ, 0xfc, !PT ;  /* 0x0000000500057212 */ /* 0x000fca00078efcff */
[----:B------:R-:W-:Y:S01]  /*9380*/  STG.E.U8 desc[UR36][R2.64], R5 ;  /* 0x0000000502007986 */ /* 0x000fe2000c101124 */
[----:B------:R-:W-:Y:S05]  /*9390*/  EXIT ;  /* 0x000000000000794d */ /* 0x000fea0003800000 */
.L_x_35675:
[----:B-----5:R-:W-:-:S05]  /*93a0*/  HADD2.F32 R0, -RZ, R19.H0_H0 ;  /* 0x20000013ff007230 */ /* 0x020fca0000004100 */
[----:B------:R-:W-:-:S05]  /*93b0*/  F2FP.BF16.F32.PACK_AB R0, RZ, R0 ;  /* 0x00000000ff00723e */ /* 0x000fca00000010ff */
[----:B------:R-:W-:Y:S01]  /*93c0*/  STG.E.U16 desc[UR36][R2.64], R0 ;  /* 0x0000000002007986 */ /* 0x000fe2000c101524 */
[----:B------:R-:W-:Y:S05]  /*93d0*/  EXIT ;  /* 0x000000000000794d */ /* 0x000fea0003800000 */
.L_x_35672:
        /* <DEDUP_REMOVED lines=12> */
.L_x_35684:
        /* <DEDUP_REMOVED lines=17> */
.L_x_35687:
[----:B------:R-:W-:-:S04]  /*95b0*/  LOP3.LUT R0, R19, 0x80000000, RZ, 0xc0, !PT ;  /* 0x8000000013007812 */ /* 0x000fc800078ec0ff */
[----:B------:R-:W-:-:S04]  /*95c0*/  SHF.R.U32.HI R5, RZ, 0x18, R0 ;  /* 0x00000018ff057819 */ /* 0x000fc80000011600 */
[----:B------:R-:W-:-:S04]  /*95d0*/  LOP3.LUT R4, R4, R5, RZ, 0xfc, !PT ;  /* 0x0000000504047212 */ /* 0x000fc800078efcff */
[----:B------:R-:W-:-:S07]  /*95e0*/  PRMT R0, R4, 0x7610, R0 ;  /* 0x0000761004007816 */ /* 0x000fce0000000000 */
.L_x_35686:
[----:B------:R-:W-:Y:S05]  /*95f0*/  BSYNC B0 ;  /* 0x0000000000007941 */ /* 0x000fea0003800000 */
.L_x_35685:
[----:B------:R-:W-:Y:S01]  /*9600*/  STG.E.U8 desc[UR36][R2.64], R0 ;  /* 0x0000000002007986 */ /* 0x000fe2000c101124 */
[----:B------:R-:W-:Y:S05]  /*9610*/  EXIT ;  /* 0x000000000000794d */ /* 0x000fea0003800000 */
.L_x_35683:
        /* <DEDUP_REMOVED lines=17> */
.L_x_35690:
[----:B------:R-:W-:-:S04]  /*9730*/  LOP3.LUT R0, R19, 0x80000000, RZ, 0xc0, !PT ;  /* 0x8000000013007812 */ /* 0x000fc800078ec0ff */
[----:B------:R-:W-:-:S04]  /*9740*/  SHF.R.U32.HI R5, RZ, 0x18, R0 ;  /* 0x00000018ff057819 */ /* 0x000fc80000011600 */
[----:B------:R-:W-:-:S04]  /*9750*/  LOP3.LUT R4, R4, R5, RZ, 0xfc, !PT ;  /* 0x0000000504047212 */ /* 0x000fc800078efcff */
[----:B------:R-:W-:-:S07]  /*9760*/  PRMT R0, R4, 0x7610, R0 ;  /* 0x0000761004007816 */ /* 0x000fce0000000000 */
.L_x_35689:
[----:B------:R-:W-:Y:S05]  /*9770*/  BSYNC B0 ;  /* 0x0000000000007941 */ /* 0x000fea0003800000 */
.L_x_35688:
[----:B------:R-:W-:Y:S01]  /*9780*/  STG.E.U8 desc[UR36][R2.64], R0 ;  /* 0x0000000002007986 */ /* 0x000fe2000c101124 */
[----:B------:R-:W-:Y:S05]  /*9790*/  EXIT ;  /* 0x000000000000794d */ /* 0x000fea0003800000 */
.L_x_35682:
        /* <DEDUP_REMOVED lines=22> */
.L_x_35665:
        /* <DEDUP_REMOVED lines=16> */
.L_x_35693:
[----:B------:R-:W-:Y:S05]  /*9a00*/  EXIT ;  /* 0x000000000000794d */ /* 0x000fea0003800000 */
.L_x_35692:
[----:B-----5:R-:W-:-:S06]  /*9a10*/  HADD2.F32 R4, -RZ, R19.H0_H0 ;  /* 0x20000013ff047230 */ /* 0x020fcc0000004100 */
[----:B------:R-:W1:Y:S02]  /*9a20*/  F2I.U64.TRUNC R4, R4 ;  /* 0x0000000400047311 */ /* 0x000e64000020d800 */
[----:B-1----:R-:W-:Y:S01]  /*9a30*/  STG.E.64 desc[UR36][R2.64], R4 ;  /* 0x0000000402007986 */ /* 0x002fe2000c101b24 */
[----:B------:R-:W-:Y:S05]  /*9a40*/  EXIT ;  /* 0x000000000000794d */ /* 0x000fea0003800000 */
.L_x_35691:
[----:B-----5:R-:W-:-:S06]  /*9a50*/  HADD2.F32 R19, -RZ, R19.H0_H0 ;  /* 0x20000013ff137230 */ /* 0x020fcc0000004100 */
[----:B------:R-:W1:Y:S02]  /*9a60*/  F2I.FTZ.U32.TRUNC.NTZ R19, R19 ;  /* 0x0000001300137305 */ /* 0x000e64000021f000 */
[----:B-1----:R-:W-:Y:S01]  /*9a70*/  STG.E desc[UR36][R2.64], R19 ;  /* 0x0000001302007986 */ /* 0x002fe2000c101924 */
[----:B------:R-:W-:Y:S05]  /*9a80*/  EXIT ;  /* 0x000000000000794d */ /* 0x000fea0003800000 */
.L_x_35694:
        /* <DEDUP_REMOVED lines=15> */
.L_x_57522:


//--------------------- .text._ZN2at6native18elementwise_kernelILi128ELi4EZNS0_22gpu_kernel_impl_nocastINS0_13AUnaryFunctorIN3c104HalfES5_S5_ZZZNS0_21remainder_kernel_cudaERNS_18TensorIteratorBaseEENKUlvE0_clEvENKUlvE1_clEvEUlS5_S5_E_EEEEvS7_RKT_EUliE_EEviT1_ --------------------------
	.section	.text._ZN2at6native18elementwise_kernelILi128ELi4EZNS0_22gpu_kernel_impl_nocastINS0_13AUnaryFunctorIN3c104HalfES5_S5_ZZZNS0_21remainder_kernel_cudaERNS_18TensorIteratorBaseEENKUlvE0_clEvENKUlvE1_clEvEUlS5_S5_E_EEEEvS7_RKT_EUliE_EEviT1_,"ax",@progbits
	.align	128
        .global         _ZN2at6native18elementwise_kernelILi128ELi4EZNS0_22gpu_kernel_impl_nocastINS0_13AUnaryFunctorIN3c104HalfES5_S5_ZZZNS0_21remainder_kernel_cudaERNS_18TensorIteratorBaseEENKUlvE0_clEvENKUlvE1_clEvEUlS5_S5_E_EEEEvS7_RKT_EUliE_EEviT1_
        .type           _ZN2at6native18elementwise_kernelILi128ELi4EZNS0_22gpu_kernel_impl_nocastINS0_13AUnaryFunctorIN3c104HalfES5_S5_ZZZNS0_21remainder_kernel_cudaERNS_18TensorIteratorBaseEENKUlvE0_clEvENKUlvE1_clEvEUlS5_S5_E_EEEEvS7_RKT_EUliE_EEviT1_,@function
        .size           _ZN2at6native18elementwise_kernelILi128ELi4EZNS0_22gpu_kernel_impl_nocastINS0_13AUnaryFunctorIN3c104HalfES5_S5_ZZZNS0_21remainder_kernel_cudaERNS_18TensorIteratorBaseEENKUlvE0_clEvENKUlvE1_clEvEUlS5_S5_E_EEEEvS7_RKT_EUliE_EEviT1_,(.L_x_57523 - _ZN2at6native18elementwise_kernelILi128ELi4EZNS0_22gpu_kernel_impl_nocastINS0_13AUnaryFunctorIN3c104HalfES5_S5_ZZZNS0_21remainder_kernel_cudaERNS_18TensorIteratorBaseEENKUlvE0_clEvENKUlvE1_clEvEUlS5_S5_E_EEEEvS7_RKT_EUliE_EEviT1_)
        .other          _ZN2at6native18elementwise_kernelILi128ELi4EZNS0_22gpu_kernel_impl_nocastINS0_13AUnaryFunctorIN3c104HalfES5_S5_ZZZNS0_21remainder_kernel_cudaERNS_18TensorIteratorBaseEENKUlvE0_clEvENKUlvE1_clEvEUlS5_S5_E_EEEEvS7_RKT_EUliE_EEviT1_,@"STO_CUDA_ENTRY STV_DEFAULT"
_ZN2at6native18elementwise_kernelILi128ELi4EZNS0_22gpu_kernel_impl_nocastINS0_13AUnaryFunctorIN3c104HalfES5_S5_ZZZNS0_21remainder_kernel_cudaERNS_18TensorIteratorBaseEENKUlvE0_clEvENKUlvE1_clEvEUlS5_S5_E_EEEEvS7_RKT_EUliE_EEviT1_:
.text._ZN2at6native18elementwise_kernelILi128ELi4EZNS0_22gpu_kernel_impl_nocastINS0_13AUnaryFunctorIN3c104HalfES5_S5_ZZZNS0_21remainder_kernel_cudaERNS_18TensorIteratorBaseEENKUlvE0_clEvENKUlvE1_clEvEUlS5_S5_E_EEEEvS7_RKT_EUliE_EEviT1_:
        /* <DEDUP_REMOVED lines=311> */
.L_x_35697:
        /* <DEDUP_REMOVED lines=37> */
.L_x_35703:
[----:B------:R-:W-:Y:S01]  /*15c0*/  FSETP.GEU.FTZ.AND P0, PT, R9, -R10, PT ;  /* 0x8000000a0900720b */ /* 0x000fe20003f1e000 */
[----:B------:R-:W-:-:S12]  /*15d0*/  FADD.FTZ R0, R0, -1 ;  /* 0xbf80000000007421 */ /* 0x000fd80000010000 */
[----:B------:R-:W-:-:S07]  /*15e0*/  @!P0 FADD.FTZ R0, R0, -1 ;  /* 0xbf80000000008421 */ /* 0x000fce0000010000 */
.L_x_35702:
[----:B------:R-:W-:Y:S05]  /*15f0*/  BSYNC B2 ;  /* 0x0000000000027941 */ /* 0x000fea0003800000 */
.L_x_35701:
[----:B------:R-:W-:Y:S01]  /*1600*/  FFMA.FTZ R7, -R10, R0, R7 ;  /* 0x000000000a077223 */ /* 0x000fe20000010107 */
[----:B------:R-:W-:Y:S06]  /*1610*/  BRA `(.L_x_35699) ;  /* 0x00000000007c7947 */ /* 0x000fec0003800000 */
.L_x_35700:
        /* <DEDUP_REMOVED lines=15> */
.L_x_35706:
        /* <DEDUP_REMOVED lines=13> */
.L_x_35705:
[----:B------:R-:W-:Y:S05]  /*17e0*/  BSYNC B2 ;  /* 0x0000000000027941 */ /* 0x000fea0003800000 */
.L_x_35704:
[----:B------:R-:W-:-:S04]  /*17f0*/  FMUL.FTZ R7, R7, 1.1920928955078125e-07 ;  /* 0x3400000007077820 */ /* 0x000fc80000410000 */
[----:B------:R-:W-:-:S07]  /*1800*/  FMUL.FTZ R7, R12, R7 ;  /* 0x000000070c077220 */ /* 0x000fce0000410000 */
.L_x_35699:
[----:B------:R-:W-:Y:S05]  /*1810*/  BSYNC B0 ;  /* 0x0000000000007941 */ /* 0x000fea0003800000 */
.L_x_35698:
        /* <DEDUP_REMOVED lines=12> */
.L_x_35696:
[----:B------:R-:W-:Y:S05]  /*18e0*/  BSYNC B1 ;  /* 0x0000000000017941 */ /* 0x000fea0003800000 */
.L_x_35695:
        /* <DEDUP_REMOVED lines=300> */
[----:B------:R-:W-:-:S05]  /*2bb0*/  @P0 SHF.R.U32.HI R2, RZ, R13, R2 ;  /* 0x0000000dff020219 */ /* 0x000fca0000011602 */
[----:B------:R-:W-:-:S04]  /*2bc0*/  @P0 IMAD.MOV R10, RZ, RZ, -R2 ;  /* 0x000000ffff0a0224 */ /* 0x000fc800078e0a02 */
[----:B--2---:R-:W-:-:S04]  /*2bd0*/  @P0 IMAD R10, R15, R10, R11 ;  /* 0x0000000a0f0a0224 */ /* 0x004fc800078e020b */
[C---:B---3--:R-:W-:Y:S02]  /*2be0*/  @P0 IMAD R5, R10.reuse, R8, R5 ;  /* 0x000000080a050224 */ /* 0x048fe400078e0205 */
[----:B------:R-:W-:-:S07]  /*2bf0*/  @P0 IMAD R0, R10, R9, R0 ;  /* 0x000000090a000224 */ /* 0x000fce00078e0200 */
.L_x_35709:
        /* <DEDUP_REMOVED lines=37> */
.L_x_35715:
[----:B------:R-:W-:Y:S01]  /*2e50*/  FSETP.GEU.FTZ.AND P0, PT, R9, -R10, PT ;  /* 0x8000000a0900720b */ /* 0x000fe20003f1e000 */
[----:B------:R-:W-:-:S12]  /*2e60*/  FADD.FTZ R0, R0, -1 ;  /* 0xbf80000000007421 */ /* 0x000fd80000010000 */
[----:B------:R-:W-:-:S07]  /*2e70*/  @!P0 FADD.FTZ R0, R0, -1 ;  /* 0xbf80000000008421 */ /* 0x000fce0000010000 */
.L_x_35714:
[----:B------:R-:W-:Y:S05]  /*2e80*/  BSYNC B2 ;  /* 0x0000000000027941 */ /* 0x000fea0003800000 */
.L_x_35713:
[----:B------:R-:W-:Y:S01]  /*2e90*/  FFMA.FTZ R7, -R10, R0, R7 ;  /* 0x000000000a077223 */ /* 0x000fe20000010107 */
[----:B------:R-:W-:Y:S06]  /*2ea0*/  BRA `(.L_x_35711) ;  /* 0x00000000007c7947 */ /* 0x000fec0003800000 */
.L_x_35712:
        /* <DEDUP_REMOVED lines=15> */
.L_x_35718:
        /* <DEDUP_REMOVED lines=13> */
.L_x_35717:
[----:B------:R-:W-:Y:S05]  /*3070*/  BSYNC B2 ;  /* 0x0000000000027941 */ /* 0x000fea0003800000 */
.L_x_35716:
[----:B------:R-:W-:-:S04]  /*3080*/  FMUL.FTZ R7, R7, 1.1920928955078125e-07 ;  /* 0x3400000007077820 */ /* 0x000fc80000410000 */
[----:B------:R-:W-:-:S07]  /*3090*/  FMUL.FTZ R7, R12, R7 ;  /* 0x000000070c077220 */ /* 0x000fce0000410000 */
.L_x_35711:
[----:B------:R-:W-:Y:S05]  /*30a0*/  BSYNC B1 ;  /* 0x0000000000017941 */ /* 0x000fea0003800000 */
.L_x_35710:
        /* <DEDUP_REMOVED lines=15> */
[----:B------:R-:W-:Y:S01]  /*31a0*/  IMAD.MOV.U32 R0, RZ, RZ, RZ ;  /* 0x000000ffff007224 */ /* 0x000fe200078e00ff */
[----:B------:R-:W-:Y:S02]  /*31b0*/  MOV R5, RZ ;  /* 0x000000ff00057202 */ /* 0x000fe40000000f00 */
        /* <DEDUP_REMOVED lines=299> */
.L_x_35719:
        /* <DEDUP_REMOVED lines=37> */
.L_x_35725:
[----:B------:R-:W-:Y:S01]  /*46c0*/  FSETP.GEU.FTZ.AND P0, PT, R9, -R10, PT ;  /* 0x8000000a0900720b */ /* 0x000fe20003f1e000 */
[----:B------:R-:W-:-:S12]  /*46d0*/  FADD.FTZ R0, R0, -1 ;  /* 0xbf80000000007421 */ /* 0x000fd80000010000 */
[----:B------:R-:W-:-:S07]  /*46e0*/  @!P0 FADD.FTZ R0, R0, -1 ;  /* 0xbf80000000008421 */ /* 0x000fce0000010000 */
.L_x_35724:
[----:B------:R-:W-:Y:S05]  /*46f0*/  BSYNC B2 ;  /* 0x0000000000027941 */ /* 0x000fea0003800000 */
.L_x_35723:
[----:B------:R-:W-:Y:S01]  /*4700*/  FFMA.FTZ R7, -R10, R0, R7 ;  /* 0x000000000a077223 */ /* 0x000fe20000010107 */
[----:B------:R-:W-:Y:S06]  /*4710*/  BRA `(.L_x_35721) ;  /* 0x00000000007c7947 */ /* 0x000fec0003800000 */
.L_x_35722:
        /* <DEDUP_REMOVED lines=15> */
.L_x_35728:
        /* <DEDUP_REMOVED lines=13> */
.L_x_35727:
[----:B------:R-:W-:Y:S05]  /*48e0*/  BSYNC B2 ;  /* 0x0000000000027941 */ /* 0x000fea0003800000 */
.L_x_35726:
[----:B------:R-:W-:-:S04]  /*48f0*/  FMUL.FTZ R7, R7, 1.1920928955078125e-07 ;  /* 0x3400000007077820 */ /* 0x000fc80000410000 */
[----:B------:R-:W-:-:S07]  /*4900*/  FMUL.FTZ R7, R12, R7 ;  /* 0x000000070c077220 */ /* 0x000fce0000410000 */
.L_x_35721:
[----:B------:R-:W-:Y:S05]  /*4910*/  BSYNC B1 ;  /* 0x0000000000017941 */ /* 0x000fea0003800000 */
.L_x_35720:
        /* <DEDUP_REMOVED lines=12> */
.L_x_35708:
[----:B------:R-:W-:Y:S05]  /*49e0*/  BSYNC B0 ;  /* 0x0000000000007941 */ /* 0x000fea0003800000 */
.L_x_35707:
        /* <DEDUP_REMOVED lines=304> */
.L_x_35729:
        /* <DEDUP_REMOVED lines=37> */
.L_x_35735:
[----:B------:R-:W-:Y:S01]  /*5f40*/  FSETP.GEU.FTZ.AND P0, PT, R8, -R10, PT ;  /* 0x8000000a0800720b */ /* 0x000fe20003f1e000 */
[----:B------:R-:W-:-:S12]  /*5f50*/  FADD.FTZ R0, R0, -1 ;  /* 0xbf80000000007421 */ /* 0x000fd80000010000 */
[----:B------:R-:W-:-:S07]  /*5f60*/  @!P0 FADD.FTZ R0, R0, -1 ;  /* 0xbf80000000008421 */ /* 0x000fce0000010000 */
.L_x_35734:
[----:B------:R-:W-:Y:S05]  /*5f70*/  BSYNC B1 ;  /* 0x0000000000017941 */ /* 0x000fea0003800000 */
.L_x_35733:
[----:B------:R-:W-:Y:S01]  /*5f80*/  FFMA.FTZ R5, -R10, R0, R5 ;  /* 0x000000000a057223 */ /* 0x000fe20000010105 */
[----:B------:R-:W-:Y:S06]  /*5f90*/  BRA `(.L_x_35731) ;  /* 0x00000000007c7947 */ /* 0x000fec0003800000 */
.L_x_35732:
        /* <DEDUP_REMOVED lines=15> */
.L_x_35738:
        /* <DEDUP_REMOVED lines=13> */
.L_x_35737:
[----:B------:R-:W-:Y:S05]  /*6160*/  BSYNC B1 ;  /* 0x0000000000017941 */ /* 0x000fea0003800000 */
.L_x_35736:
[----:B------:R-:W-:-:S04]  /*6170*/  FMUL.FTZ R0, R5, 1.1920928955078125e-07 ;  /* 0x3400000005007820 */ /* 0x000fc80000410000 */
[----:B------:R-:W-:-:S07]  /*6180*/  FMUL.FTZ R5, R11, R0 ;  /* 0x000000000b057220 */ /* 0x000fce0000410000 */
.L_x_35731:
[----:B------:R-:W-:Y:S05]  /*6190*/  BSYNC B0 ;  /* 0x0000000000007941 */ /* 0x000fea0003800000 */
.L_x_35730:
        /* <DEDUP_REMOVED lines=12> */
.L_x_35739:
        /* <DEDUP_REMOVED lines=10> */
.L_x_57523:


//--------------------- .text._ZN2at6native27unrolled_elementwise_kernelINS0_13AUnaryFunctorIN3c104HalfES4_S4_ZZZNS0_21remainder_kernel_cudaERNS_18TensorIteratorBaseEENKUlvE0_clEvENKUlvE1_clEvEUlS4_S4_E_EESt5arrayIPcLm2EELi4E23TrivialOffsetCalculatorILi1EjESF_NS0_6memory15LoadWithoutCastENSG_16StoreWithoutCastEEEviT_T0_T2_T3_T4_T5_ --------------------------
	.section	.text._ZN2at6native27unrolled_elementwise_kernelINS0_13AUnaryFunctorIN3c104HalfES4_S4_ZZZNS0_21remainder_kernel_cudaERNS_18TensorIteratorBaseEENKUlvE0_clEvENKUlvE1_clEvEUlS4_S4_E_EESt5arrayIPcLm2EELi4E23TrivialOffsetCalculatorILi1EjESF_NS0_6memory15LoadWithoutCastENSG_16StoreWithoutCastEEEviT_T0_T2_T3_T4_T5_,"ax",@progbits
	.align	128
        .global         _ZN2at6native27unrolled_elementwise_kernelINS0_13AUnaryFunctorIN3c104HalfES4_S4_ZZZNS0_21remainder_kernel_cudaERNS_18TensorIteratorBaseEENKUlvE0_clEvENKUlvE1_clEvEUlS4_S4_E_EESt5arrayIPcLm2EELi4E23TrivialOffsetCalculatorILi1EjESF_NS0_6memory15LoadWithoutCastENSG_16StoreWithoutCastEEEviT_T0_T2_T3_T4_T5_
        .type           _ZN2at6native27unrolled_elementwise_kernelINS0_13AUnaryFunctorIN3c104HalfES4_S4_ZZZNS0_21remainder_kernel_cudaERNS_18TensorIteratorBaseEENKUlvE0_clEvENKUlvE1_clEvEUlS4_S4_E_EESt5arrayIPcLm2EELi4E23TrivialOffsetCalculatorILi1EjESF_NS0_6memory15LoadWithoutCastENSG_16StoreWithoutCastEEEviT_T0_T2_T3_T4_T5_,@function
        .size           _ZN2at6native27unrolled_elementwise_kernelINS0_13AUnaryFunctorIN3c104HalfES4_S4_ZZZNS0_21remainder_kernel_cudaERNS_18TensorIteratorBaseEENKUlvE0_clEvENKUlvE1_clEvEUlS4_S4_E_EESt5arrayIPcLm2EELi4E23TrivialOffsetCalculatorILi1EjESF_NS0_6memory15LoadWithoutCastENSG_16StoreWithoutCastEEEviT_T0_T2_T3_T4_T5_,(.L_x_57524 - _ZN2at6native27unrolled_elementwise_kernelINS0_13AUnaryFunctorIN3c104HalfES4_S4_ZZZNS0_21remainder_kernel_cudaERNS_18TensorIteratorBaseEENKUlvE0_clEvENKUlvE1_clEvEUlS4_S4_E_EESt5arrayIPcLm2EELi4E23TrivialOffsetCalculatorILi1EjESF_NS0_6memory15LoadWithoutCastENSG_16StoreWithoutCastEEEviT_T0_T2_T3_T4_T5_)
        .other          _ZN2at6native27unrolled_elementwise_kernelINS0_13AUnaryFunctorIN3c104HalfES4_S4_ZZZNS0_21remainder_kernel_cudaERNS_18TensorIteratorBaseEENKUlvE0_clEvENKUlvE1_clEvEUlS4_S4_E_EESt5arrayIPcLm2EELi4E23TrivialOffsetCalculatorILi1EjESF_NS0_6memory15LoadWithoutCastENSG_16StoreWithoutCastEEEviT_T0_T2_T3_T4_T5_,@"STO_CUDA_ENTRY STV_DEFAULT"
_ZN2at6native27unrolled_elementwise_kernelINS0_13AUnaryFunctorIN3c104HalfES4_S4_ZZZNS0_21remainder_kernel_cudaERNS_18TensorIteratorBaseEENKUlvE0_clEvENKUlvE1_clEvEUlS4_S4_E_EESt5arrayIPcLm2EELi4E23TrivialOffsetCalculatorILi1EjESF_NS0_6memory15LoadWithoutCastENSG_16StoreWithoutCastEEEviT_T0_T2_T3_T4_T5_:
.text._ZN2at6native27unrolled_elementwise_kernelINS0_13AUnaryFunctorIN3c104HalfES4_S4_ZZZNS0_21remainder_kernel_cudaERNS_18TensorIteratorBaseEENKUlvE0_clEvENKUlvE1_clEvEUlS4_S4_E_EESt5arrayIPcLm2EELi4E23TrivialOffsetCalculatorILi1EjESF_NS0_6memory15LoadWithoutCastENSG_16StoreWithoutCastEEEviT_T0_T2_T3_T4_T5_:
        /* <DEDUP_REMOVED lines=16> */
[----:B------:R-:W-:-:S13]  /*0100*/  ISETP.GE.AND P3, PT, R5, R3, PT ;  /* 0x000000030500720c */ /* 0x000fda0003f66270 */
[----:B------:R-:W-:Y:S01]  /*0110*/  @!P3 IMAD R19, R2, 0x200, R5 ;  /* 0x000002000213b824 */ /* 0x000fe200078e0205 */
[----:B------:R-:W-:Y:S01]  /*0120*/  @!P3 IADD3 R5, R5, 0x80, RZ ;  /* 0x000000800505b810 */ /* 0x000fe20007ffe0ff */
[----:B------:R-:W0:Y:S03]  /*0130*/  @!P3 LDC.64 R10, c[0x0][0x220] ;  /* 0x00008800ff0abb82 */ /* 0x000e260000000a00 */
        /* <DEDUP_REMOVED lines=46> */
.L_x_35747:
[----:B------:R-:W-:Y:S01]  /*0420*/  FSETP.GEU.FTZ.AND P0, PT, R12, -R14, PT ;  /* 0x8000000e0c00720b */ /* 0x000fe20003f1e000 */
[----:B------:R-:W-:-:S12]  /*0430*/  FADD.FTZ R0, R0, -1 ;  /* 0xbf80000000007421 */ /* 0x000fd80000010000 */
[----:B------:R-:W-:-:S07]  /*0440*/  @!P0 FADD.FTZ R0, R0, -1 ;  /* 0xbf80000000008421 */ /* 0x000fce0000010000 */
.L_x_35746:
[----:B------:R-:W-:Y:S05]  /*0450*/  BSYNC B2 ;  /* 0x0000000000027941 */ /* 0x000fea0003800000 */
.L_x_35745:
[----:B------:R-:W-:Y:S01]  /*0460*/  FFMA.FTZ R7, -R14, R0, R7 ;  /* 0x000000000e077223 */ /* 0x000fe20000010107 */
[----:B------:R-:W-:Y:S06]  /*0470*/  BRA `(.L_x_35743) ;  /* 0x00000000007c7947 */ /* 0x000fec0003800000 */
.L_x_35744:
        /* <DEDUP_REMOVED lines=15> */
.L_x_35750:
        /* <DEDUP_REMOVED lines=13> */
.L_x_35749:
[----:B------:R-:W-:Y:S05]  /*0640*/  BSYNC B2 ;  /* 0x0000000000027941 */ /* 0x000fea0003800000 */
.L_x_35748:
[----:B------:R-:W-:-:S04]  /*0650*/  FMUL.FTZ R0, R7, 1.1920928955078125e-07 ;  /* 0x3400000007007820 */ /* 0x000fc80000410000 */
[----:B------:R-:W-:-:S07]  /*0660*/  FMUL.FTZ R7, R15, R0 ;  /* 0x000000000f077220 */ /* 0x000fce0000410000 */
.L_x_35743:
[----:B------:R-:W-:Y:S05]  /*0670*/  BSYNC B0 ;  /* 0x0000000000007941 */ /* 0x000fea0003800000 */
.L_x_35742:
        /* <DEDUP_REMOVED lines=10> */
.L_x_35741:
[----:B------:R-:W-:Y:S05]  /*0720*/  BSYNC B1 ;  /* 0x0000000000017941 */ /* 0x000fea0003800000 */
.L_x_35740:
[----:B0-----:R-:W-:Y:S01]  /*0730*/  IADD3 R6, R4, 0x80, RZ ;  /* 0x0000008004067810 */ /* 0x001fe20007ffe0ff */
[----:B------:R-:W-:Y:S03]  /*0740*/  BSSY B1, `(.L_x_35751) ;  /* 0x0000051000017945 */ /* 0x000fe60003800000 */
        /* <DEDUP_REMOVED lines=32> */
.L_x_35758:
[----:B------:R-:W-:Y:S01]  /*0950*/  FSETP.GEU.FTZ.AND P0, PT, R15, -R14, PT ;  /* 0x8000000e0f00720b */ /* 0x000fe20003f1e000 */
[----:B------:R-:W-:-:S12]  /*0960*/  FADD.FTZ R0, R0, -1 ;  /* 0xbf80000000007421 */ /* 0x000fd80000010000 */
[----:B------:R-:W-:-:S07]  /*0970*/  @!P0 FADD.FTZ R0, R0, -1 ;  /* 0xbf80000000008421 */ /* 0x000fce0000010000 */
.L_x_35757:
[----:B------:R-:W-:Y:S05]  /*0980*/  BSYNC B2 ;  /* 0x0000000000027941 */ /* 0x000fea0003800000 */
.L_x_35756:
[----:B------:R-:W-:Y:S01]  /*0990*/  FFMA.FTZ R11, -R14, R0, R11 ;  /* 0x000000000e0b7223 */ /* 0x000fe2000001010b */
[----:B------:R-:W-:Y:S06]  /*09a0*/  BRA `(.L_x_35754) ;  /* 0x00000000007c7947 */ /* 0x000fec0003800000 */
.L_x_35755:
        /* <DEDUP_REMOVED lines=15> */
.L_x_35761:
        /* <DEDUP_REMOVED lines=13> */
.L_x_35760:
[----:B------:R-:W-:Y:S05]  /*0b70*/  BSYNC B2 ;  /* 0x0000000000027941 */ /* 0x000fea0003800000 */
.L_x_35759:
[----:B------:R-:W-:-:S04]  /*0b80*/  FMUL.FTZ R11, R11, 1.1920928955078125e-07 ;  /* 0x340000000b0b7820 */ /* 0x000fc80000410000 */
[----:B------:R-:W-:-:S07]  /*0b90*/  FMUL.FTZ R11, R16, R11 ;  /* 0x0000000b100b7220 */ /* 0x000fce0000410000 */
.L_x_35754:
[----:B------:R-:W-:Y:S05]  /*0ba0*/  BSYNC B0 ;  /* 0x0000000000007941 */ /* 0x000fea0003800000 */
.L_x_35753:
        /* <DEDUP_REMOVED lines=10> */
.L_x_35752:
[----:B------:R-:W-:Y:S05]  /*0c50*/  BSYNC B1 ;  /* 0x0000000000017941 */ /* 0x000fea0003800000 */
.L_x_35751:
[----:B------:R-:W-:Y:S01]  /*0c60*/  VIADD R0, R4, 0x100 ;  /* 0x0000010004007836 */ /* 0x000fe20000000000 */
        /* <DEDUP_REMOVED lines=33> */
.L_x_35769:
[----:B------:R-:W-:Y:S01]  /*0e80*/  FSETP.GEU.FTZ.AND P0, PT, R15, -R14, PT ;  /* 0x8000000e0f00720b */ /* 0x000fe20003f1e000 */
[----:B------:R-:W-:-:S12]  /*0e90*/  FADD.FTZ R0, R0, -1 ;  /* 0xbf80000000007421 */ /* 0x000fd80000010000 */
[----:B------:R-:W-:-:S07]  /*0ea0*/  @!P0 FADD.FTZ R0, R0, -1 ;  /* 0xbf80000000008421 */ /* 0x000fce0000010000 */
.L_x_35768:
[----:B------:R-:W-:Y:S05]  /*0eb0*/  BSYNC B2 ;  /* 0x0000000000027941 */ /* 0x000fea0003800000 */
.L_x_35767:
[----:B------:R-:W-:Y:S01]  /*0ec0*/  FFMA.FTZ R11, -R14, R0, R11 ;  /* 0x000000000e0b7223 */ /* 0x000fe2000001010b */
[----:B------:R-:W-:Y:S06]  /*0ed0*/  BRA `(.L_x_35765) ;  /* 0x00000000007c7947 */ /* 0x000fec0003800000 */
.L_x_35766:
        /* <DEDUP_REMOVED lines=15> */
.L_x_35772:
        /* <DEDUP_REMOVED lines=13> */
.L_x_35771:
[----:B------:R-:W-:Y:S05]  /*10a0*/  BSYNC B2 ;  /* 0x0000000000027941 */ /* 0x000fea0003800000 */
.L_x_35770:
[----:B------:R-:W-:-:S04]  /*10b0*/  FMUL.FTZ R11, R11, 1.1920928955078125e-07 ;  /* 0x340000000b0b7820 */ /* 0x000fc80000410000 */
[----:B------:R-:W-:-:S07]  /*10c0*/  FMUL.FTZ R11, R16, R11 ;  /* 0x0000000b100b7220 */ /* 0x000fce0000410000 */
.L_x_35765:
[----:B------:R-:W-:Y:S05]  /*10d0*/  BSYNC B0 ;  /* 0x0000000000007941 */ /* 0x000fea0003800000 */
.L_x_35764:
        /* <DEDUP_REMOVED lines=10> */
.L_x_35763:
[----:B------:R-:W-:Y:S05]  /*1180*/  BSYNC B1 ;  /* 0x0000000000017941 */ /* 0x000fea0003800000 */
.L_x_35762:
        /* <DEDUP_REMOVED lines=34> */
.L_x_35780:
[----:B------:R-:W-:Y:S01]  /*13b0*/  FSETP.GEU.FTZ.AND P0, PT, R15, -R14, PT ;  /* 0x8000000e0f00720b */ /* 0x000fe20003f1e000 */
[----:B------:R-:W-:-:S12]  /*13c0*/  FADD.FTZ R0, R0, -1 ;  /* 0xbf80000000007421 */ /* 0x000fd80000010000 */
[----:B------:R-:W-:-:S07]  /*13d0*/  @!P0 FADD.FTZ R0, R0, -1 ;  /* 0xbf80000000008421 */ /* 0x000fce0000010000 */
.L_x_35779:
[----:B------:R-:W-:Y:S05]  /*13e0*/  BSYNC B2 ;  /* 0x0000000000027941 */ /* 0x000fea0003800000 */
.L_x_35778:
[----:B------:R-:W-:Y:S01]  /*13f0*/  FFMA.FTZ R11, -R14, R0, R11 ;  /* 0x000000000e0b7223 */ /* 0x000fe2000001010b */
[----:B------:R-:W-:Y:S06]  /*1400*/  BRA `(.L_x_35776) ;  /* 0x00000000007c7947 */ /* 0x000fec0003800000 */
.L_x_35777:
        /* <DEDUP_REMOVED lines=15> */
.L_x_35783:
        /* <DEDUP_REMOVED lines=13> */
.L_x_35782:
[----:B------:R-:W-:Y:S05]  /*15d0*/  BSYNC B2 ;  /* 0x0000000000027941 */ /* 0x000fea0003800000 */
.L_x_35781:
[----:B------:R-:W-:-:S04]  /*15e0*/  FMUL.FTZ R11, R11, 1.1920928955078125e-07 ;  /* 0x340000000b0b7820 */ /* 0x000fc80000410000 */
[----:B------:R-:W-:-:S07]  /*15f0*/  FMUL.FTZ R11, R16, R11 ;  /* 0x0000000b100b7220 */ /* 0x000fce0000410000 */
.L_x_35776:
[----:B------:R-:W-:Y:S05]  /*1600*/  BSYNC B0 ;  /* 0x0000000000007941 */ /* 0x000fea0003800000 */
.L_x_35775:
        /* <DEDUP_REMOVED lines=10> */
.L_x_35774:
[----:B------:R-:W-:Y:S05]  /*16b0*/  BSYNC B1 ;  /* 0x0000000000017941 */ /* 0x000fea0003800000 */
.L_x_35773:
[----:B------:R-:W-:Y:S01]  /*16c0*/  ISETP.GE.AND P0, PT, R4, R3, PT ;  /* 0x000000030400720c */ /* 0x000fe20003f06270 */
[----:B------:R-:W-:Y:S04]  /*16d0*/  BSSY B0, `(.L_x_35784) ;  /* 0x0000017000007945 */ /* 0x000fe80003800000 */
[----:B------:R-:W-:Y:S08]  /*16e0*/  BSSY B1, `(.L_x_35785) ;  /* 0x000000f000017945 */ /* 0x000ff00003800000 */
[----:B------:R-:W-:Y:S05]  /*16f0*/  @P0 BRA `(.L_x_35786) ;  /* 0x0000000000340947 */ /* 0x000fea0003800000 */
[----:B-----5:R-:W1:Y:S01]  /*1700*/  LDC.64 R10, c[0x0][0x218] ;  /* 0x00008600ff0a7b82 */ /* 0x020e620000000a00 */
        /* <DEDUP_REMOVED lines=8> */
[----:B------:R-:W-:Y:S01]  /*1790*/  IMAD R5, R2, 0x200, R4 ;  /* 0x0000020002057824 */ /* 0x000fe200078e0204 */
[----:B------:R-:W-:-:S03]  /*17a0*/  IADD3 R4, R4, 0x80, RZ ;  /* 0x0000008004047810 */ /* 0x000fc60007ffe0ff */
[----:B-1----:R-:W-:-:S05]  /*17b0*/  IMAD.WIDE.U32 R6, R5, 0x2, R6 ;  /* 0x0000000205067825 */ /* 0x002fca00078e0006 */
[----:B------:R1:W-:Y:S02]  /*17c0*/  STG.E.U16 desc[UR4][R6.64], R9 ;  /* 0x0000000906007986 */ /* 0x0003e4000c101504 */
.L_x_35786:
[----:B------:R-:W-:Y:S05]  /*17d0*/  BSYNC B1 ;  /* 0x0000000000017941 */ /* 0x000fea0003800000 */
.L_x_35785:
[----:B------:R-:W-:-:S13]  /*17e0*/  ISETP.GE.AND P0, PT, R4, R3, PT ;  /* 0x000000030400720c */ /* 0x000fda0003f06270 */
[----:B-1----:R-:W1:Y:S01]  /*17f0*/  @!P0 LDC.64 R6, c[0x0][0x218] ;  /* 0x00008600ff068b82 */ /* 0x002e620000000a00 */
[----:B-----5:R-:W-:Y:S02]  /*1800*/  @!P0 IMAD R5, R2, 0x200, R4 ;  /* 0x0000020002058824 */ /* 0x020fe400078e0204 */
[----:B------:R-:W-:Y:S02]  /*1810*/  @!P0 VIADD R4, R4, 0x80 ;  /* 0x0000008004048836 */ /* 0x000fe40000000000 */
[----:B-1----:R-:W-:-:S05]  /*1820*/  @!P0 IMAD.WIDE.U32 R6, R5, 0x2, R6 ;  /* 0x0000000205068825 */ /* 0x002fca00078e0006 */
[----:B------:R2:W-:Y:S02]  /*1830*/  @!P0 STG.E.U16 desc[UR4][R6.64], R8 ;  /* 0x0000000806008986 */ /* 0x0005e4000c101504 */
.L_x_35787:
[----:B------:R-:W-:Y:S05]  /*1840*/  BSYNC B0 ;  /* 0x0000000000007941 */ /* 0x000fea0003800000 */
.L_x_35784:
        /* <DEDUP_REMOVED lines=8> */
.L_x_35788:
        /* <DEDUP_REMOVED lines=11> */
.L_x_57524:


//--------------------- .text._ZN2at6native29vectorized_elementwise_kernelILi2ENS0_13AUnaryFunctorIN3c104HalfES4_S4_ZZZNS0_21remainder_kernel_cudaERNS_18TensorIteratorBaseEENKUlvE0_clEvENKUlvE1_clEvEUlS4_S4_E_EESt5arrayIPcLm2EEEEviT0_T1_ --------------------------
	.section	.text._ZN2at6native29vectorized_elementwise_kernelILi2ENS0_13AUnaryFunctorIN3c104HalfES4_S4_ZZZNS0_21remainder_kernel_cudaERNS_18TensorIteratorBaseEENKUlvE0_clEvENKUlvE1_clEvEUlS4_S4_E_EESt5arrayIPcLm2EEEEviT0_T1_,"ax",@progbits
	.align	128
        .global         _ZN2at6native29vectorized_elementwise_kernelILi2ENS0_13AUnaryFunctorIN3c104HalfES4_S4_ZZZNS0_21remainder_kernel_cudaERNS_18TensorIteratorBaseEENKUlvE0_clEvENKUlvE1_clEvEUlS4_S4_E_EESt5arrayIPcLm2EEEEviT0_T1_
        .type           _ZN2at6native29vectorized_elementwise_kernelILi2ENS0_13AUnaryFunctorIN3c104HalfES4_S4_ZZZNS0_21remainder_kernel_cudaERNS_18TensorIteratorBaseEENKUlvE0_clEvENKUlvE1_clEvEUlS4_S4_E_EESt5arrayIPcLm2EEEEviT0_T1_,@function
        .size           _ZN2at6native29vectorized_elementwise_kernelILi2ENS0_13AUnaryFunctorIN3c104HalfES4_S4_ZZZNS0_21remainder_kernel_cudaERNS_18TensorIteratorBaseEENKUlvE0_clEvENKUlvE1_clEvEUlS4_S4_E_EESt5arrayIPcLm2EEEEviT0_T1_,(.L_x_57525 - _ZN2at6native29vectorized_elementwise_kernelILi2ENS0_13AUnaryFunctorIN3c104HalfES4_S4_ZZZNS0_21remainder_kernel_cudaERNS_18TensorIteratorBaseEENKUlvE0_clEvENKUlvE1_clEvEUlS4_S4_E_EESt5arrayIPcLm2EEEEviT0_T1_)
        .other          _ZN2at6native29vectorized_elementwise_kernelILi2ENS0_13AUnaryFunctorIN3c104HalfES4_S4_ZZZNS0_21remainder_kernel_cudaERNS_18TensorIteratorBaseEENKUlvE0_clEvENKUlvE1_clEvEUlS4_S4_E_EESt5arrayIPcLm2EEEEviT0_T1_,@"STO_CUDA_ENTRY STV_DEFAULT"
_ZN2at6native29vectorized_elementwise_kernelILi2ENS0_13AUnaryFunctorIN3c104HalfES4_S4_ZZZNS0_21remainder_kernel_cudaERNS_18TensorIteratorBaseEENKUlvE0_clEvENKUlvE1_clEvEUlS4_S4_E_EESt5arrayIPcLm2EEEEviT0_T1_:
.text._ZN2at6native29vectorized_elementwise_kernelILi2ENS0_13AUnaryFunctorIN3c104HalfES4_S4_ZZZNS0_21remainder_kernel_cudaERNS_18TensorIteratorBaseEENKUlvE0_clEvENKUlvE1_clEvEUlS4_S4_E_EESt5arrayIPcLm2EEEEviT0_T1_:
        /* <DEDUP_REMOVED lines=47> */
.L_x_35795:
[----:B------:R-:W-:Y:S01]  /*02f0*/  FSETP.GEU.FTZ.AND P0, PT, R13, -R0, PT ;  /* 0x800000000d00720b */ /* 0x000fe20003f1e000 */
[----:B------:R-:W-:-:S12]  /*0300*/  FADD.FTZ R10, R10, -1 ;  /* 0xbf8000000a0a7421 */ /* 0x000fd80000010000 */
[----:B------:R-:W-:-:S07]  /*0310*/  @!P0 FADD.FTZ R10, R10, -1 ;  /* 0xbf8000000a0a8421 */ /* 0x000fce0000010000 */
.L_x_35794:
[----:B------:R-:W-:Y:S05]  /*0320*/  BSYNC B1 ;  /* 0x0000000000017941 */ /* 0x000fea0003800000 */
.L_x_35793:
[----:B------:R-:W-:Y:S01]  /*0330*/  FFMA.FTZ R15, -R0, R10, R15 ;  /* 0x0000000a000f7223 */ /* 0x000fe2000001010f */
[----:B------:R-:W-:Y:S06]  /*0340*/  BRA `(.L_x_35791) ;  /* 0x00000000007c7947 */ /* 0x000fec0003800000 */
.L_x_35792:
        /* <DEDUP_REMOVED lines=15> */
.L_x_35798:
        /* <DEDUP_REMOVED lines=13> */
.L_x_35797:
[----:B------:R-:W-:Y:S05]  /*0510*/  BSYNC B1 ;  /* 0x0000000000017941 */ /* 0x000fea0003800000 */
.L_x_35796:
[----:B------:R-:W-:-:S04]  /*0520*/  FMUL.FTZ R15, R10, 1.1920928955078125e-07 ;  /* 0x340000000a0f7820 */ /* 0x000fc80000410000 */
[----:B------:R-:W-:-:S07]  /*0530*/  FMUL.FTZ R15, R16, R15 ;  /* 0x0000000f100f7220 */ /* 0x000fce0000410000 */
.L_x_35791:
[----:B------:R-:W-:Y:S05]  /*0540*/  BSYNC B0 ;  /* 0x0000000000007941 */ /* 0x000fea0003800000 */
.L_x_35790:
[C---:B------:R-:W-:Y:S01]  /*0550*/  FSETP.GTU.FTZ.AND P0, PT, |R15|.reuse, +INF , PT ;  /* 0x7f8000000f00780b */ /* 0x040fe20003f1c200 */
[----:B------:R-:W-:Y:S01]  /*0560*/  HADD2.F32 R10, -RZ, R7.H1_H1 ;  /* 0x30000007ff0a7230 */ /* 0x000fe20000004100 */
[C---:B------:R-:W-:Y:S01]  /*0570*/  LOP3.LUT R0, R15.reuse, 0x80000000, R3, 0xb8, !PT ;  /* 0x800000000f007812 */ /* 0x040fe200078eb803 */
[----:B------:R-:W-:Y:S01]  /*0580*/  BSSY B0, `(.L_x_35799) ;  /* 0x0000047000007945 */ /* 0x000fe20003800000 */
[----:B------:R-:W-:Y:S01]  /*0590*/  FSETP.GEU.FTZ.AND P1, PT, R8, RZ, PT ;  /* 0x000000ff0800720b */ /* 0x000fe20003f3e000 */
[----:B0-----:R-:W-:Y:S01]  /*05a0*/  IMAD.MOV.U32 R13, RZ, RZ, R5 ;  /* 0x000000ffff0d7224 */ /* 0x001fe200078e0005 */
[----:B------:R-:W-:-:S04]  /*05b0*/  FSEL R0, R15, R0, P0 ;  /* 0x000000000f007208 */ /* 0x000fc80000000000 */
        /* <DEDUP_REMOVED lines=30> */
.L_x_35804:
[----:B------:R-:W-:Y:S01]  /*07a0*/  FSETP.GEU.FTZ.AND P0, PT, R15, -R0, PT ;  /* 0x800000000f00720b */ /* 0x000fe20003f1e000 */
[----:B------:R-:W-:-:S12]  /*07b0*/  FADD.FTZ R8, R8, -1 ;  /* 0xbf80000008087421 */ /* 0x000fd80000010000 */
[----:B------:R-:W-:-:S07]  /*07c0*/  @!P0 FADD.FTZ R8, R8, -1 ;  /* 0xbf80000008088421 */ /* 0x000fce0000010000 */
.L_x_35803:
[----:B------:R-:W-:Y:S05]  /*07d0*/  BSYNC B1 ;  /* 0x0000000000017941 */ /* 0x000fea0003800000 */
.L_x_35802:
[----:B------:R-:W-:Y:S01]  /*07e0*/  FFMA.FTZ R13, -R0, R8, R13 ;  /* 0x00000008000d7223 */ /* 0x000fe2000001010d */
[----:B------:R-:W-:Y:S06]  /*07f0*/  BRA `(.L_x_35800) ;  /* 0x00000000007c7947 */ /* 0x000fec0003800000 */
.L_x_35801:
        /* <DEDUP_REMOVED lines=15> */
.L_x_35807:
        /* <DEDUP_REMOVED lines=13> */
.L_x_35806:
[----:B------:R-:W-:Y:S05]  /*09c0*/  BSYNC B1 ;  /* 0x0000000000017941 */ /* 0x000fea0003800000 */
.L_x_35805:
[----:B0-----:R-:W-:-:S04]  /*09d0*/  FMUL.FTZ R13, R8, 1.1920928955078125e-07 ;  /* 0x34000000080d7820 */ /* 0x001fc80000410000 */
[----:B------:R-:W-:-:S07]  /*09e0*/  FMUL.FTZ R13, R16, R13 ;  /* 0x0000000d100d7220 */ /* 0x000fce0000410000 */
.L_x_35800:
[----:B------:R-:W-:Y:S05]  /*09f0*/  BSYNC B0 ;  /* 0x0000000000007941 */ /* 0x000fea0003800000 */
.L_x_35799:
[C---:B------:R-:W-:Y:S01]  /*0a00*/  FSETP.GTU.FTZ.AND P0, PT, |R13|.reuse, +INF , PT ;  /* 0x7f8000000d00780b */ /* 0x040fe20003f1c200 */
[----:B-----5:R-:W-:Y:S01]  /*0a10*/  HADD2.F32 R12, -RZ, R9.H0_H0 ;  /* 0x20000009ff0c7230 */ /* 0x020fe20000004100 */
        /* <DEDUP_REMOVED lines=34> */
.L_x_35813:
[----:B------:R-:W-:Y:S01]  /*0c40*/  FSETP.GEU.FTZ.AND P0, PT, R15, -R0, PT ;  /* 0x800000000f00720b */ /* 0x000fe20003f1e000 */
[----:B------:R-:W-:-:S12]  /*0c50*/  FADD.FTZ R10, R10, -1 ;  /* 0xbf8000000a0a7421 */ /* 0x000fd80000010000 */
[----:B------:R-:W-:-:S07]  /*0c60*/  @!P0 FADD.FTZ R10, R10, -1 ;  /* 0xbf8000000a0a8421 */ /* 0x000fce0000010000 */
.L_x_35812:
[----:B------:R-:W-:Y:S05]  /*0c70*/  BSYNC B1 ;  /* 0x0000000000017941 */ /* 0x000fea0003800000 */
.L_x_35811:
[----:B------:R-:W-:Y:S01]  /*0c80*/  FFMA.FTZ R13, -R0, R10, R13 ;  /* 0x0000000a000d7223 */ /* 0x000fe2000001010d */
[----:B------:R-:W-:Y:S06]  /*0c90*/  BRA `(.L_x_35809) ;  /* 0x00000000007c7947 */ /* 0x000fec0003800000 */
.L_x_35810:
        /* <DEDUP_REMOVED lines=15> */
.L_x_35816:
        /* <DEDUP_REMOVED lines=13> */
.L_x_35815:
[----:B------:R-:W-:Y:S05]  /*0e60*/  BSYNC B1 ;  /* 0x0000000000017941 */ /* 0x000fea0003800000 */
.L_x_35814:
[----:B0-----:R-:W-:-:S04]  /*0e70*/  FMUL.FTZ R13, R10, 1.1920928955078125e-07 ;  /* 0x340000000a0d7820 */ /* 0x001fc80000410000 */
[----:B------:R-:W-:-:S07]  /*0e80*/  FMUL.FTZ R13, R18, R13 ;  /* 0x0000000d120d7220 */ /* 0x000fce0000410000 */
.L_x_35809:
[----:B------:R-:W-:Y:S05]  /*0e90*/  BSYNC B0 ;  /* 0x0000000000007941 */ /* 0x000fea0003800000 */
.L_x_35808:
[C---:B------:R-:W-:Y:S01]  /*0ea0*/  FSETP.GTU.FTZ.AND P0, PT, |R13|.reuse, +INF , PT ;  /* 0x7f8000000d00780b */ /* 0x040fe20003f1c200 */
[----:B------:R-:W-:Y:S01]  /*0eb0*/  BSSY B0, `(.L_x_35817) ;  /* 0x0000049000007945 */ /* 0x000fe20003800000 */
[C---:B------:R-:W-:Y:S01]  /*0ec0*/  LOP3.LUT R0, R13.reuse, 0x80000000, R3, 0xb8, !PT ;  /* 0x800000000d007812 */ /* 0x040fe200078eb803 */
[----:B------:R-:W-:Y:S01]  /*0ed0*/  IMAD.MOV.U32 R15, RZ, RZ, R5 ;  /* 0x000000ffff0f7224 */ /* 0x000fe200078e0005 */
[----:B------:R-:W-:Y:S02]  /*0ee0*/  FSETP.GEU.FTZ.AND P1, PT, R12, RZ, PT ;  /* 0x000000ff0c00720b */ /* 0x000fe40003f3e000 */
[----:B------:R-:W-:Y:S01]  /*0ef0*/  FSEL R0, R13, R0, P0 ;  /* 0x000000000d007208 */ /* 0x000fe20000000000 */
[----:B------:R-:W-:-:S03]  /*0f00*/  HADD2.F32 R13, -RZ, R9.H1_H1 ;  /* 0x30000009ff0d7230 */ /* 0x000fc60000004100 */
        /* <DEDUP_REMOVED lines=30> */
.L_x_35822:
[----:B------:R-:W-:Y:S01]  /*10f0*/  FSETP.GEU.FTZ.AND P0, PT, R14, -R0, PT ;  /* 0x800000000e00720b */ /* 0x000fe20003f1e000 */
[----:B------:R-:W-:-:S12]  /*1100*/  FADD.FTZ R10, R10, -1 ;  /* 0xbf8000000a0a7421 */ /* 0x000fd80000010000 */
[----:B------:R-:W-:-:S07]  /*1110*/  @!P0 FADD.FTZ R10, R10, -1 ;  /* 0xbf8000000a0a8421 */ /* 0x000fce0000010000 */
.L_x_35821:
[----:B------:R-:W-:Y:S05]  /*1120*/  BSYNC B1 ;  /* 0x0000000000017941 */ /* 0x000fea0003800000 */
.L_x_35820:
[----:B------:R-:W-:Y:S01]  /*1130*/  FFMA.FTZ R15, -R0, R10, R15 ;  /* 0x0000000a000f7223 */ /* 0x000fe2000001010f */
[----:B------:R-:W-:Y:S06]  /*1140*/  BRA `(.L_x_35818) ;  /* 0x00000000007c7947 */ /* 0x000fec0003800000 */
.L_x_35819:
        /* <DEDUP_REMOVED lines=15> */
.L_x_35825:
        /* <DEDUP_REMOVED lines=13> */
.L_x_35824:
[----:B------:R-:W-:Y:S05]  /*1310*/  BSYNC B1 ;  /* 0x0000000000017941 */ /* 0x000fea0003800000 */
.L_x_35823:
[----:B------:R-:W-:-:S04]  /*1320*/  FMUL.FTZ R15, R10, 1.1920928955078125e-07 ;  /* 0x340000000a0f7820 */ /* 0x000fc80000410000 */
[----:B------:R-:W-:-:S07]  /*1330*/  FMUL.FTZ R15, R16, R15 ;  /* 0x0000000f100f7220 */ /* 0x000fce0000410000 */
.L_x_35818:
[----:B------:R-:W-:Y:S05]  /*1340*/  BSYNC B0 ;  /* 0x0000000000007941 */ /* 0x000fea0003800000 */
.L_x_35817:
[C---:B------:R-:W-:Y:S01]  /*1350*/  FSETP.GTU.FTZ.AND P0, PT, |R15|.reuse, +INF , PT ;  /* 0x7f8000000f00780b */ /* 0x040fe20003f1c200 */
[----:B------:R-:W-:Y:S01]  /*1360*/  HADD2.F32 R12, -RZ, R11.H0_H0 ;  /* 0x2000000bff0c7230 */ /* 0x000fe20000004100 */
        /* <DEDUP_REMOVED lines=34> */
.L_x_35831:
[----:B------:R-:W-:Y:S01]  /*1590*/  FSETP.GEU.FTZ.AND P0, PT, R17, -R0, PT ;  /* 0x800000001100720b */ /* 0x000fe20003f1e000 */
[----:B------:R-:W-:-:S12]  /*15a0*/  FADD.FTZ R16, R16, -1 ;  /* 0xbf80000010107421 */ /* 0x000fd80000010000 */
[----:B------:R-:W-:-:S07]  /*15b0*/  @!P0 FADD.FTZ R16, R16, -1 ;  /* 0xbf80000010108421 */ /* 0x000fce0000010000 */
.L_x_35830:
[----:B------:R-:W-:Y:S05]  /*15c0*/  BSYNC B1 ;  /* 0x0000000000017941 */ /* 0x000fea0003800000 */
.L_x_35829:
[----:B------:R-:W-:Y:S01]  /*15d0*/  FFMA.FTZ R15, -R0, R16, R15 ;  /* 0x00000010000f7223 */ /* 0x000fe2000001010f */
[----:B------:R-:W-:Y:S06]  /*15e0*/  BRA `(.L_x_35827) ;  /* 0x00000000007c7947 */ /* 0x000fec0003800000 */
.L_x_35828:
        /* <DEDUP_REMOVED lines=15> */
.L_x_35834:
        /* <DEDUP_REMOVED lines=13> */
.L_x_35833:
[----:B------:R-:W-:Y:S05]  /*17b0*/  BSYNC B1 ;  /* 0x0000000000017941 */ /* 0x000fea0003800000 */
.L_x_35832:
[----:B------:R-:W-:-:S04]  /*17c0*/  FMUL.FTZ R14, R14, 1.1920928955078125e-07 ;  /* 0x340000000e0e7820 */ /* 0x000fc80000410000 */
[----:B0-----:R-:W-:-:S07]  /*17d0*/  FMUL.FTZ R15, R13, R14 ;  /* 0x0000000e0d0f7220 */ /* 0x001fce0000410000 */
.L_x_35827:
[----:B------:R-:W-:Y:S05]  /*17e0*/  BSYNC B0 ;  /* 0x0000000000007941 */ /* 0x000fea0003800000 */
.L_x_35826:
[C---:B------:R-:W-:Y:S01]  /*17f0*/  FSETP.GTU.FTZ.AND P0, PT, |R15|.reuse, +INF , PT ;  /* 0x7f8000000f00780b */ /* 0x040fe20003f1c200 */
[----:B0-----:R-:W-:Y:S01]  /*1800*/  HADD2.F32 R14, -RZ, R11.H1_H1 ;  /* 0x3000000bff0e7230 */ /* 0x001fe20000004100 */
[C---:B------:R-:W-:Y:S01]  /*1810*/  LOP3.LUT R0, R15.reuse, 0x80000000, R3, 0xb8, !PT ;  /* 0x800000000f007812 */ /* 0x040fe200078eb803 */
[----:B------:R-:W-:Y:S01]  /*1820*/  BSSY B0, `(.L_x_35835) ;  /* 0x0000047000007945 */ /* 0x000fe20003800000 */
[----:B------:R-:W-:Y:S02]  /*1830*/  FSETP.GEU.FTZ.AND P1, PT, R12, RZ, PT ;  /* 0x000000ff0c00720b */ /* 0x000fe40003f3e000 */
[----:B------:R-:W-:Y:S02]  /*1840*/  FSEL R0, R15, R0, P0 ;  /* 0x000000000f007208 */ /* 0x000fe40000000000 */
[----:B------:R-:W-:Y:S02]  /*1850*/  MOV R13, R5 ;  /* 0x00000005000d7202 */ /* 0x000fe40000000f00 */
        /* <DEDUP_REMOVED lines=30> */
.L_x_35840:
[----:B------:R-:W-:Y:S01]  /*1a40*/  FSETP.GEU.FTZ.AND P0, PT, R17, -R0, PT ;  /* 0x800000001100720b */ /* 0x000fe20003f1e000 */
[----:B------:R-:W-:-:S12]  /*1a50*/  FADD.FTZ R12, R12, -1 ;  /* 0xbf8000000c0c7421 */ /* 0x000fd80000010000 */
[----:B------:R-:W-:-:S07]  /*1a60*/  @!P0 FADD.FTZ R12, R12, -1 ;  /* 0xbf8000000c0c8421 */ /* 0x000fce0000010000 */
.L_x_35839:
[----:B------:R-:W-:Y:S05]  /*1a70*/  BSYNC B1 ;  /* 0x0000000000017941 */ /* 0x000fea0003800000 */
.L_x_35838:
[----:B------:R-:W-:Y:S01]  /*1a80*/  FFMA.FTZ R13, -R0, R12, R13 ;  /* 0x0000000c000d7223 */ /* 0x000fe2000001010d */
[----:B------:R-:W-:Y:S06]  /*1a90*/  BRA `(.L_x_35836) ;  /* 0x00000000007c7947 */ /* 0x000fec0003800000 */
.L_x_35837:
        /* <DEDUP_REMOVED lines=15> */
.L_x_35843:
        /* <DEDUP_REMOVED lines=13> */
.L_x_35842:
[----:B------:R-:W-:Y:S05]  /*1c60*/  BSYNC B1 ;  /* 0x0000000000017941 */ /* 0x000fea0003800000 */
.L_x_35841:
[----:B------:R-:W-:-:S04]  /*1c70*/  FMUL.FTZ R13, R13, 1.1920928955078125e-07 ;  /* 0x340000000d0d7820 */ /* 0x000fc80000410000 */
[----:B------:R-:W-:-:S07]  /*1c80*/  FMUL.FTZ R13, R12, R13 ;  /* 0x0000000d0c0d7220 */ /* 0x000fce0000410000 */
.L_x_35836:
[----:B------:R-:W-:Y:S05]  /*1c90*/  BSYNC B0 ;  /* 0x0000000000007941 */ /* 0x000fea0003800000 */
.L_x_35835:
[C---:B------:R-:W-:Y:S01]  /*1ca0*/  FSETP.GTU.FTZ.AND P0, PT, |R13|.reuse, +INF , PT ;  /* 0x7f8000000d00780b */ /* 0x040fe20003f1c200 */
[----:B0-----:R-:W-:Y:S01]  /*1cb0*/  HADD2.F32 R16, -RZ, R6.H0_H0 ;  /* 0x20000006ff107230 */ /* 0x001fe20000004100 */
        /* <DEDUP_REMOVED lines=34> */
.L_x_35849:
[----:B------:R-:W-:Y:S01]  /*1ee0*/  FSETP.GEU.FTZ.AND P0, PT, R17, -R0, PT ;  /* 0x800000001100720b */ /* 0x000fe20003f1e000 */
[----:B------:R-:W-:-:S12]  /*1ef0*/  FADD.FTZ R14, R14, -1 ;  /* 0xbf8000000e0e7421 */ /* 0x000fd80000010000 */
[----:B------:R-:W-:-:S07]  /*1f00*/  @!P0 FADD.FTZ R14, R14, -1 ;  /* 0xbf8000000e0e8421 */ /* 0x000fce0000010000 */
.L_x_35848:
[----:B------:R-:W-:Y:S05]  /*1f10*/  BSYNC B1 ;  /* 0x0000000000017941 */ /* 0x000fea0003800000 */
.L_x_35847:
[----:B------:R-:W-:Y:S01]  /*1f20*/  FFMA.FTZ R13, -R0, R14, R13 ;  /* 0x0000000e000d7223 */ /* 0x000fe2000001010d */
[----:B------:R-:W-:Y:S06]  /*1f30*/  BRA `(.L_x_35845) ;  /* 0x00000000007c7947 */ /* 0x000fec0003800000 */
.L_x_35846:
        /* <DEDUP_REMOVED lines=15> */
.L_x_35852:
        /* <DEDUP_REMOVED lines=13> */
.L_x_35851:
[----:B------:R-:W-:Y:S05]  /*2100*/  BSYNC B1 ;  /* 0x0000000000017941 */ /* 0x000fea0003800000 */
.L_x_35850:
[----:B------:R-:W-:-:S04]  /*2110*/  FMUL.FTZ R14, R14, 1.1920928955078125e-07 ;  /* 0x340000000e0e7820 */ /* 0x000fc80000410000 */
[----:B------:R-:W-:-:S07]  /*2120*/  FMUL.FTZ R13, R13, R14 ;  /* 0x0000000e0d0d7220 */ /* 0x000fce0000410000 */
.L_x_35845:
[----:B------:R-:W-:Y:S05]  /*2130*/  BSYNC B0 ;  /* 0x0000000000007941 */ /* 0x000fea0003800000 */
.L_x_35844:
[C---:B------:R-:W-:Y:S01]  /*2140*/  FSETP.GTU.FTZ.AND P0, PT, |R13|.reuse, +INF , PT ;  /* 0x7f8000000d00780b */ /* 0x040fe20003f1c200 */
[----:B------:R-:W-:Y:S01]  /*2150*/  HADD2.F32 R6, -RZ, R6.H1_H1 ;  /* 0x30000006ff067230 */ /* 0x000fe20000004100 */
[C---:B------:R-:W-:Y:S01]  /*2160*/  LOP3.LUT R0, R13.reuse, 0x80000000, R3, 0xb8, !PT ;  /* 0x800000000d007812 */ /* 0x040fe200078eb803 */
[----:B------:R-:W-:Y:S01]  /*2170*/  BSSY B0, `(.L_x_35853) ;  /* 0x0000045000007945 */ /* 0x000fe20003800000 */
[----:B------:R-:W-:Y:S02]  /*2180*/  FSETP.GEU.FTZ.AND P1, PT, R16, RZ, PT ;  /* 0x000000ff1000720b */ /* 0x000fe40003f3e000 */
        /* <DEDUP_REMOVED lines=30> */
.L_x_35858:
[----:B------:R-:W-:Y:S01]  /*2370*/  FSETP.GEU.FTZ.AND P0, PT, R17, -R0, PT ;  /* 0x800000001100720b */ /* 0x000fe20003f1e000 */
[----:B------:R-:W-:-:S12]  /*2380*/  FADD.FTZ R14, R14, -1 ;  /* 0xbf8000000e0e7421 */ /* 0x000fd80000010000 */
[----:B------:R-:W-:-:S07]  /*2390*/  @!P0 FADD.FTZ R14, R14, -1 ;  /* 0xbf8000000e0e8421 */ /* 0x000fce0000010000 */
.L_x_35857:
[----:B------:R-:W-:Y:S05]  /*23a0*/  BSYNC B1 ;  /* 0x0000000000017941 */ /* 0x000fea0003800000 */
.L_x_35856:
[----:B------:R-:W-:Y:S01]  /*23b0*/  FFMA.FTZ R5, -R0, R14, R5 ;  /* 0x0000000e00057223 */ /* 0x000fe20000010105 */
[----:B------:R-:W-:Y:S06]  /*23c0*/  BRA `(.L_x_35854) ;  /* 0x00000000007c7947 */ /* 0x000fec0003800000 */
.L_x_35855:
        /* <DEDUP_REMOVED lines=15> */
.L_x_35861:
        /* <DEDUP_REMOVED lines=13> */
.L_x_35860:
[----:B------:R-:W-:Y:S05]  /*2590*/  BSYNC B1 ;  /* 0x0000000000017941 */ /* 0x000fea0003800000 */
.L_x_35859:
[----:B------:R-:W-:-:S04]  /*25a0*/  FMUL.FTZ R14, R14, 1.1920928955078125e-07 ;  /* 0x340000000e0e7820 */ /* 0x000fc80000410000 */
[----:B------:R-:W-:-:S07]  /*25b0*/  FMUL.FTZ R5, R5, R14 ;  /* 0x0000000e05057220 */ /* 0x000fce0000410000 */
.L_x_35854:
[----:B------:R-:W-:Y:S05]  /*25c0*/  BSYNC B0 ;  /* 0x0000000000007941 */ /* 0x000fea0003800000 */
.L_x_35853:
[----:B------:R-:W2:Y:S01]  /*25d0*/  LDC.64 R14, c[0x0][0x218] ;  /* 0x00008600ff0e7b82 */ /* 0x000ea20000000a00 */
[C---:B------:R-:W-:Y:S02]  /*25e0*/  FSETP.GTU.FTZ.AND P0, PT, |R5|.reuse, +INF , PT ;  /* 0x7f8000000500780b */ /* 0x040fe40003f1c200 */
[C---:B------:R-:W-:Y:S02]  /*25f0*/  LOP3.LUT R0, R5.reuse, 0x80000000, R3, 0xb8, !PT ;  /* 0x8000000005007812 */ /* 0x040fe400078eb803 */
        /* <DEDUP_REMOVED lines=8> */
[----:B--2---:R-:W-:-:S10]  /*2680*/  IMAD.WIDE.U32 R14, R2, 0x2, R14 ;  /* 0x00000002020e7825 */ /* 0x004fd400078e000e */
        /* <DEDUP_REMOVED lines=8> */
.L_x_35789:
        /* <DEDUP_REMOVED lines=31> */
[----:B------:R-:W2:Y:S01]  /*2900*/  @!P1 LDC.64 R10, c[0x0][0x220] ;  /* 0x00008800ff0a9b82 */ /* 0x000ea20000000a00 */
[----:B------:R-:W-:-:S05]  /*2910*/  @!P1 VIADD R27, R27, 0x80 ;  /* 0x000000801b1b9836 */ /* 0x000fca0000000000 */
[----:B------:R-:W-:-:S13]  /*2920*/  ISETP.GE.AND P6, PT, R27, R3, PT ;  /* 0x000000031b00720c */ /* 0x000fda0003fc6270 */
[----:B------:R-:W1:Y:S01]  /*2930*/  @!P6 LDC.64 R12, c[0x0][0x220] ;  /* 0x00008800ff0ceb82 */ /* 0x000e620000000a00 */
[----:B------:R-:W-:Y:S01]  /*2940*/  PRMT R22, RZ, 0x7610, R22 ;  /* 0x00007610ff167816 */ /* 0x000fe20000000016 */
[----:B0-----:R-:W-:Y:S01]  /*2950*/  @!P0 IMAD.WIDE.U32 R16, R20, 0x2, R16 ;  /* 0x0000000214108825 */ /* 0x001fe200078e0010 */
[----:B------:R-:W-:Y:S02]  /*2960*/  @!P6 IADD3 R27, R2, R27, RZ ;  /* 0x0000001b021be210 */ /* 0x000fe40007ffe0ff */
[----:B------:R-:W-:Y:S01]  /*2970*/  PRMT R20, RZ, 0x7610, R20 ;  /* 0x00007610ff147816 */ /* 0x000fe20000000014 */
[----:B----4-:R-:W-:Y:S01]  /*2980*/  @!P2 IMAD.WIDE.U32 R8, R23, 0x2, R8 ;  /* 0x000000021708a825 */ /* 0x010fe200078e0008 */
[----:B------:R0:W5:Y:S01]  /*2990*/  @!P0 LDG.E.U16 R22, desc[UR4][R16.64] ;  /* 0x0000000410168981 */ /* 0x000162000c1e1500 */
[----:B------:R-:W-:Y:S02]  /*29a0*/  PRMT R24, RZ, 0x7610, R24 ;  /* 0x00007610ff187816 */ /* 0x000fe40000000018 */
[----:B--2---:R-:W-:Y:S01]  /*29b0*/  @!P1 IMAD.WIDE.U32 R10, R21, 0x2, R10 ;  /* 0x00000002150a9825 */ /* 0x004fe200078e000a */
[----:B------:R-:W-:-:S02]  /*29c0*/  PRMT R23, RZ, 0x7610, R23 ;  /* 0x00007610ff177816 */ /* 0x000fc40000000017 */
[----:B------:R-:W-:Y:S01]  /*29d0*/  PRMT R21, RZ, 0x7610, R21 ;  /* 0x00007610ff157816 */ /* 0x000fe20000000015 */
[----:B------:R-:W-:Y:S01]  /*29e0*/  @!P5 IMAD.WIDE.U32 R18, R0, 0x2, R18 ;  /* 0x000000020012d825 */ /* 0x000fe200078e0012 */
[----:B0-----:R-:W-:-:S03]  /*29f0*/  PRMT R17, RZ, 0x7610, R17 ;  /* 0x00007610ff117816 */ /* 0x001fc60000000011 */
[----:B---3--:R-:W-:Y:S01]  /*2a00*/  @!P4 IMAD.WIDE.U32 R14, R29, 0x2, R14 ;  /* 0x000000021d0ec825 */ /* 0x008fe200078e000e */
[----:B------:R-:W-:Y:S01]  /*2a10*/  PRMT R16, RZ, 0x7610, R16 ;  /* 0x00007610ff107816 */ /* 0x000fe20000000010 */
[----:B------:R0:W5:Y:S02]  /*2a20*/  @!P5 LDG.E.U16 R20, desc[UR4][R18.64] ;  /* 0x000000041214d981 */ /* 0x000164000c1e1500 */
[----:B-1----:R-:W-:Y:S02]  /*2a30*/  @!P3 IMAD.WIDE.U32 R6, R25, 0x2, R6 ;  /* 0x000000021906b825 */ /* 0x002fe400078e0006 */
        /* <DEDUP_REMOVED lines=38> */
.L_x_35869:
[----:B------:R-:W-:Y:S01]  /*2ca0*/  FSETP.GEU.FTZ.AND P0, PT, R11, -R10, PT ;  /* 0x8000000a0b00720b */ /* 0x000fe20003f1e000 */
[----:B------:R-:W-:-:S12]  /*2cb0*/  FADD.FTZ R0, R0, -1 ;  /* 0xbf80000000007421 */ /* 0x000fd80000010000 */
[----:B------:R-:W-:-:S07]  /*2cc0*/  @!P0 FADD.FTZ R0, R0, -1 ;  /* 0xbf80000000008421 */ /* 0x000fce0000010000 */
.L_x_35868:
[----:B------:R-:W-:Y:S05]  /*2cd0*/  BSYNC B2 ;  /* 0x0000000000027941 */ /* 0x000fea0003800000 */
.L_x_35867:
[----:B------:R-:W-:Y:S01]  /*2ce0*/  FFMA.FTZ R7, -R10, R0, R7 ;  /* 0x000000000a077223 */ /* 0x000fe20000010107 */
[----:B------:R-:W-:Y:S06]  /*2cf0*/  BRA `(.L_x_35865) ;  /* 0x00000000007c7947 */ /* 0x000fec0003800000 */
.L_x_35866:
        /* <DEDUP_REMOVED lines=15> */
.L_x_35872:
        /* <DEDUP_REMOVED lines=13> */
.L_x_35871:
[----:B------:R-:W-:Y:S05]  /*2ec0*/  BSYNC B2 ;  /* 0x0000000000027941 */ /* 0x000fea0003800000 */
.L_x_35870:
[----:B------:R-:W-:-:S04]  /*2ed0*/  FMUL.FTZ R8, R8, 1.1920928955078125e-07 ;  /* 0x3400000008087820 */ /* 0x000fc80000410000 */
[----:B------:R-:W-:-:S07]  /*2ee0*/  FMUL.FTZ R7, R7, R8 ;  /* 0x0000000807077220 */ /* 0x000fce0000410000 */
.L_x_35865:
[----:B------:R-:W-:Y:S05]  /*2ef0*/  BSYNC B0 ;  /* 0x0000000000007941 */ /* 0x000fea0003800000 */
.L_x_35864:
        /* <DEDUP_REMOVED lines=10> */
.L_x_35863:
[----:B------:R-:W-:Y:S05]  /*2fa0*/  BSYNC B1 ;  /* 0x0000000000017941 */ /* 0x000fea0003800000 */
.L_x_35862:
[----:B0-----:R-:W-:Y:S01]  /*2fb0*/  VIADD R6, R4, 0x80 ;  /* 0x0000008004067836 */ /* 0x001fe20000000000 */
[----:B------:R-:W-:Y:S04]  /*2fc0*/  BSSY B1, `(.L_x_35873) ;  /* 0x0000051000017945 */ /* 0x000fe80003800000 */
        /* <DEDUP_REMOVED lines=32> */
.L_x_35880:
[----:B------:R-:W-:Y:S01]  /*31d0*/  FSETP.GEU.FTZ.AND P0, PT, R13, -R12, PT ;  /* 0x8000000c0d00720b */ /* 0x000fe20003f1e000 */
[----:B------:R-:W-:-:S12]  /*31e0*/  FADD.FTZ R0, R0, -1 ;  /* 0xbf80000000007421 */ /* 0x000fd80000010000 */
[----:B------:R-:W-:-:S07]  /*31f0*/  @!P0 FADD.FTZ R0, R0, -1 ;  /* 0xbf80000000008421 */ /* 0x000fce0000010000 */
.L_x_35879:
[----:B------:R-:W-:Y:S05]  /*3200*/  BSYNC B2 ;  /* 0x0000000000027941 */ /* 0x000fea0003800000 */
.L_x_35878:
[----:B------:R-:W-:Y:S01]  /*3210*/  FFMA.FTZ R9, -R12, R0, R9 ;  /* 0x000000000c097223 */ /* 0x000fe20000010109 */
[----:B------:R-:W-:Y:S06]  /*3220*/  BRA `(.L_x_35876) ;  /* 0x00000000007c7947 */ /* 0x000fec0003800000 */
.L_x_35877:
        /* <DEDUP_REMOVED lines=15> */
.L_x_35883:
        /* <DEDUP_REMOVED lines=13> */
.L_x_35882:
[----:B------:R-:W-:Y:S05]  /*33f0*/  BSYNC B2 ;  /* 0x0000000000027941 */ /* 0x000fea0003800000 */
.L_x_35881:
[----:B------:R-:W-:-:S04]  /*3400*/  FMUL.FTZ R0, R11, 1.1920928955078125e-07 ;  /* 0x340000000b007820 */ /* 0x000fc80000410000 */
[----:B------:R-:W-:-:S07]  /*3410*/  FMUL.FTZ R9, R9, R0 ;  /* 0x0000000009097220 */ /* 0x000fce0000410000 */
.L_x_35876:
[----:B------:R-:W-:Y:S05]  /*3420*/  BSYNC B0 ;  /* 0x0000000000007941 */ /* 0x000fea0003800000 */
.L_x_35875:
        /* <DEDUP_REMOVED lines=10> */
.L_x_35874:
[----:B------:R-:W-:Y:S05]  /*34d0*/  BSYNC B1 ;  /* 0x0000000000017941 */ /* 0x000fea0003800000 */
.L_x_35873:
        /* <DEDUP_REMOVED lines=34> */
.L_x_35891:
[----:B------:R-:W-:Y:S01]  /*3700*/  FSETP.GEU.FTZ.AND P0, PT, R13, -R12, PT ;  /* 0x8000000c0d00720b */ /* 0x000fe20003f1e000 */
[----:B------:R-:W-:-:S12]  /*3710*/  FADD.FTZ R0, R0, -1 ;  /* 0xbf80000000007421 */ /* 0x000fd80000010000 */
[----:B------:R-:W-:-:S07]  /*3720*/  @!P0 FADD.FTZ R0, R0, -1 ;  /* 0xbf80000000008421 */ /* 0x000fce0000010000 */
.L_x_35890:
[----:B------:R-:W-:Y:S05]  /*3730*/  BSYNC B2 ;  /* 0x0000000000027941 */ /* 0x000fea0003800000 */
.L_x_35889:
[----:B------:R-:W-:Y:S01]  /*3740*/  FFMA.FTZ R9, -R12, R0, R9 ;  /* 0x000000000c097223 */ /* 0x000fe20000010109 */
[----:B------:R-:W-:Y:S06]  /*3750*/  BRA `(.L_x_35887) ;  /* 0x00000000007c7947 */ /* 0x000fec0003800000 */
.L_x_35888:
        /* <DEDUP_REMOVED lines=15> */
.L_x_35894:
        /* <DEDUP_REMOVED lines=13> */
.L_x_35893:
[----:B------:R-:W-:Y:S05]  /*3920*/  BSYNC B2 ;  /* 0x0000000000027941 */ /* 0x000fea0003800000 */
.L_x_35892:
[----:B------:R-:W-:-:S04]  /*3930*/  FMUL.FTZ R0, R11, 1.1920928955078125e-07 ;  /* 0x340000000b007820 */ /* 0x000fc80000410000 */
[----:B------:R-:W-:-:S07]  /*3940*/  FMUL.FTZ R9, R9, R0 ;  /* 0x0000000009097220 */ /* 0x000fce0000410000 */
.L_x_35887:
[----:B------:R-:W-:Y:S05]  /*3950*/  BSYNC B0 ;  /* 0x0000000000007941 */ /* 0x000fea0003800000 */
.L_x_35886:
        /* <DEDUP_REMOVED lines=10> */
.L_x_35885:
[----:B------:R-:W-:Y:S05]  /*3a00*/  BSYNC B1 ;  /* 0x0000000000017941 */ /* 0x000fea0003800000 */
.L_x_35884:
        /* <DEDUP_REMOVED lines=34> */
.L_x_35902:
[----:B------:R-:W-:Y:S01]  /*3c30*/  FSETP.GEU.FTZ.AND P0, PT, R11, -R15, PT ;  /* 0x8000000f0b00720b */ /* 0x000fe20003f1e000 */
[----:B------:R-:W-:-:S12]  /*3c40*/  FADD.FTZ R13, R13, -1 ;  /* 0xbf8000000d0d7421 */ /* 0x000fd80000010000 */
[----:B------:R-:W-:-:S07]  /*3c50*/  @!P0 FADD.FTZ R13, R13, -1 ;  /* 0xbf8000000d0d8421 */ /* 0x000fce0000010000 */
.L_x_35901:
[----:B------:R-:W-:Y:S05]  /*3c60*/  BSYNC B2 ;  /* 0x0000000000027941 */ /* 0x000fea0003800000 */
.L_x_35900:
[----:B------:R-:W-:Y:S01]  /*3c70*/  FFMA.FTZ R10, -R15, R13, R10 ;  /* 0x0000000d0f0a7223 */ /* 0x000fe2000001010a */
[----:B------:R-:W-:Y:S06]  /*3c80*/  BRA `(.L_x_35898) ;  /* 0x00000000007c7947 */ /* 0x000fec0003800000 */
.L_x_35899:
        /* <DEDUP_REMOVED lines=15> */
.L_x_35905:
        /* <DEDUP_REMOVED lines=13> */
.L_x_35904:
[----:B------:R-:W-:Y:S05]  /*3e50*/  BSYNC B2 ;  /* 0x0000000000027941 */ /* 0x000fea0003800000 */
.L_x_35903:
[----:B0-----:R-:W-:-:S04]  /*3e60*/  FMUL.FTZ R11, R12, 1.1920928955078125e-07 ;  /* 0x340000000c0b7820 */ /* 0x001fc80000410000 */
[----:B------:R-:W-:-:S07]  /*3e70*/  FMUL.FTZ R10, R10, R11 ;  /* 0x0000000b0a0a7220 */ /* 0x000fce0000410000 */
.L_x_35898:
[----:B------:R-:W-:Y:S05]  /*3e80*/  BSYNC B0 ;  /* 0x0000000000007941 */ /* 0x000fea0003800000 */
.L_x_35897:
        /* <DEDUP_REMOVED lines=10> */
.L_x_35896:
[----:B------:R-:W-:Y:S05]  /*3f30*/  BSYNC B1 ;  /* 0x0000000000017941 */ /* 0x000fea0003800000 */
.L_x_35895:
[----:B------:R-:W-:Y:S01]  /*3f40*/  IADD3 R0, R4, 0x200, RZ ;  /* 0x0000020004007810 */ /* 0x000fe20007ffe0ff */
[----:B------:R-:W-:Y:S03]  /*3f50*/  BSSY B1, `(.L_x_35906) ;  /* 0x0000051000017945 */ /* 0x000fe60003800000 */
[----:B------:R-:W-:-:S13]  /*3f60*/  ISETP.GE.AND P0, PT, R0, R3, PT ;  /* 0x000000030000720c */ /* 0x000fda0003f06270 */
        /* <DEDUP_REMOVED lines=31> */
.L_x_35913:
[----:B------:R-:W-:Y:S01]  /*4160*/  FSETP.GEU.FTZ.AND P0, PT, R15, -R14, PT ;  /* 0x8000000e0f00720b */ /* 0x000fe20003f1e000 */
[----:B------:R-:W-:-:S12]  /*4170*/  FADD.FTZ R0, R0, -1 ;  /* 0xbf80000000007421 */ /* 0x000fd80000010000 */
[----:B------:R-:W-:-:S07]  /*4180*/  @!P0 FADD.FTZ R0, R0, -1 ;  /* 0xbf80000000008421 */ /* 0x000fce0000010000 */
.L_x_35912:
[----:B------:R-:W-:Y:S05]  /*4190*/  BSYNC B2 ;  /* 0x0000000000027941 */ /* 0x000fea0003800000 */
.L_x_35911:
[----:B------:R-:W-:Y:S01]  /*41a0*/  FFMA.FTZ R11, -R14, R0, R11 ;  /* 0x000000000e0b7223 */ /* 0x000fe2000001010b */
[----:B------:R-:W-:Y:S06]  /*41b0*/  BRA `(.L_x_35909) ;  /* 0x00000000007c7947 */ /* 0x000fec0003800000 */
.L_x_35910:
        /* <DEDUP_REMOVED lines=15> */
.L_x_35916:
        /* <DEDUP_REMOVED lines=13> */
.L_x_35915:
[----:B------:R-:W-:Y:S05]  /*4380*/  BSYNC B2 ;  /* 0x0000000000027941 */ /* 0x000fea0003800000 */
.L_x_35914:
[----:B------:R-:W-:-:S04]  /*4390*/  FMUL.FTZ R0, R13, 1.1920928955078125e-07 ;  /* 0x340000000d007820 */ /* 0x000fc80000410000 */
[----:B------:R-:W-:-:S07]  /*43a0*/  FMUL.FTZ R11, R11, R0 ;  /* 0x000000000b0b7220 */ /* 0x000fce0000410000 */
.L_x_35909:
[----:B------:R-:W-:Y:S05]  /*43b0*/  BSYNC B0 ;  /* 0x0000000000007941 */ /* 0x000fea0003800000 */
.L_x_35908:
        /* <DEDUP_REMOVED lines=10> */
.L_x_35907:
[----:B------:R-:W-:Y:S05]  /*4460*/  BSYNC B1 ;  /* 0x0000000000017941 */ /* 0x000fea0003800000 */
.L_x_35906:
        /* <DEDUP_REMOVED lines=34> */
.L_x_35924:
[----:B------:R-:W-:Y:S01]  /*4690*/  FSETP.GEU.FTZ.AND P0, PT, R13, -R19, PT ;  /* 0x800000130d00720b */ /* 0x000fe20003f1e000 */
[----:B------:R-:W-:-:S12]  /*46a0*/  FADD.FTZ R15, R15, -1 ;  /* 0xbf8000000f0f7421 */ /* 0x000fd80000010000 */
[----:B------:R-:W-:-:S07]  /*46b0*/  @!P0 FADD.FTZ R15, R15, -1 ;  /* 0xbf8000000f0f8421 */ /* 0x000fce0000010000 */
.L_x_35923:
[----:B------:R-:W-:Y:S05]  /*46c0*/  BSYNC B2 ;  /* 0x0000000000027941 */ /* 0x000fea0003800000 */
.L_x_35922:
[----:B------:R-:W-:Y:S01]  /*46d0*/  FFMA.FTZ R12, -R19, R15, R12 ;  /* 0x0000000f130c7223 */ /* 0x000fe2000001010c */
[----:B------:R-:W-:Y:S06]  /*46e0*/  BRA `(.L_x_35920) ;  /* 0x00000000007c7947 */ /* 0x000fec0003800000 */
.L_x_35921:
        /* <DEDUP_REMOVED lines=15> */
.L_x_35927:
        /* <DEDUP_REMOVED lines=13> */
.L_x_35926:
[----:B------:R-:W-:Y:S05]  /*48b0*/  BSYNC B2 ;  /* 0x0000000000027941 */ /* 0x000fea0003800000 */
.L_x_35925:
[----:B0-----:R-:W-:-:S04]  /*48c0*/  FMUL.FTZ R13, R14, 1.1920928955078125e-07 ;  /* 0x340000000e0d7820 */ /* 0x001fc80000410000 */
[----:B------:R-:W-:-:S07]  /*48d0*/  FMUL.FTZ R12, R12, R13 ;  /* 0x0000000d0c0c7220 */ /* 0x000fce0000410000 */
.L_x_35920:
[----:B------:R-:W-:Y:S05]  /*48e0*/  BSYNC B0 ;  /* 0x0000000000007941 */ /* 0x000fea0003800000 */
.L_x_35919:
        /* <DEDUP_REMOVED lines=10> */
.L_x_35918:
[----:B------:R-:W-:Y:S05]  /*4990*/  BSYNC B1 ;  /* 0x0000000000017941 */ /* 0x000fea0003800000 */
.L_x_35917:
[----:B------:R-:W-:Y:S01]  /*49a0*/  VIADD R0, R4, 0x300 ;  /* 0x0000030004007836 */ /* 0x000fe20000000000 */
[----:B------:R-:W-:Y:S04]  /*49b0*/  BSSY B1, `(.L_x_35928) ;  /* 0x0000051000017945 */ /* 0x000fe80003800000 */
        /* <DEDUP_REMOVED lines=32> */
.L_x_35935:
[----:B------:R-:W-:Y:S01]  /*4bc0*/  FSETP.GEU.FTZ.AND P0, PT, R19, -R18, PT ;  /* 0x800000121300720b */ /* 0x000fe20003f1e000 */
[----:B------:R-:W-:-:S12]  /*4bd0*/  FADD.FTZ R0, R0, -1 ;  /* 0xbf80000000007421 */ /* 0x000fd80000010000 */
[----:B------:R-:W-:-:S07]  /*4be0*/  @!P0 FADD.FTZ R0, R0, -1 ;  /* 0xbf80000000008421 */ /* 0x000fce0000010000 */
.L_x_35934:
[----:B------:R-:W-:Y:S05]  /*4bf0*/  BSYNC B2 ;  /* 0x0000000000027941 */ /* 0x000fea0003800000 */
.L_x_35933:
[----:B------:R-:W-:Y:S01]  /*4c00*/  FFMA.FTZ R13, -R18, R0, R13 ;  /* 0x00000000120d7223 */ /* 0x000fe2000001010d */
[----:B------:R-:W-:Y:S06]  /*4c10*/  BRA `(.L_x_35931) ;  /* 0x00000000007c7947 */ /* 0x000fec0003800000 */
.L_x_35932:
        /* <DEDUP_REMOVED lines=15> */
.L_x_35938:
        /* <DEDUP_REMOVED lines=13> */
.L_x_35937:
[----:B------:R-:W-:Y:S05]  /*4de0*/  BSYNC B2 ;  /* 0x0000000000027941 */ /* 0x000fea0003800000 */
.L_x_35936:
[----:B------:R-:W-:-:S04]  /*4df0*/  FMUL.FTZ R0, R15, 1.1920928955078125e-07 ;  /* 0x340000000f007820 */ /* 0x000fc80000410000 */
[----:B------:R-:W-:-:S07]  /*4e00*/  FMUL.FTZ R13, R13, R0 ;  /* 0x000000000d0d7220 */ /* 0x000fce0000410000 */
.L_x_35931:
[----:B------:R-:W-:Y:S05]  /*4e10*/  BSYNC B0 ;  /* 0x0000000000007941 */ /* 0x000fea0003800000 */
.L_x_35930:
        /* <DEDUP_REMOVED lines=10> */
.L_x_35929:
[----:B------:R-:W-:Y:S05]  /*4ec0*/  BSYNC B1 ;  /* 0x0000000000017941 */ /* 0x000fea0003800000 */
.L_x_35928:
        /* <DEDUP_REMOVED lines=34> */
.L_x_35946:
[----:B------:R-:W-:Y:S01]  /*50f0*/  FSETP.GEU.FTZ.AND P0, PT, R15, -R19, PT ;  /* 0x800000130f00720b */ /* 0x000fe20003f1e000 */
[----:B------:R-:W-:-:S12]  /*5100*/  FADD.FTZ R17, R17, -1 ;  /* 0xbf80000011117421 */ /* 0x000fd80000010000 */
[----:B------:R-:W-:-:S07]  /*5110*/  @!P0 FADD.FTZ R17, R17, -1 ;  /* 0xbf80000011118421 */ /* 0x000fce0000010000 */
.L_x_35945:
[----:B------:R-:W-:Y:S05]  /*5120*/  BSYNC B2 ;  /* 0x0000000000027941 */ /* 0x000fea0003800000 */
.L_x_35944:
[----:B------:R-:W-:Y:S01]  /*5130*/  FFMA.FTZ R14, -R19, R17, R14 ;  /* 0x00000011130e7223 */ /* 0x000fe2000001010e */
[----:B------:R-:W-:Y:S06]  /*5140*/  BRA `(.L_x_35942) ;  /* 0x00000000007c7947 */ /* 0x000fec0003800000 */
.L_x_35943:
        /* <DEDUP_REMOVED lines=15> */
.L_x_35949:
        /* <DEDUP_REMOVED lines=13> */
.L_x_35948:
[----:B------:R-:W-:Y:S05]  /*5310*/  BSYNC B2 ;  /* 0x0000000000027941 */ /* 0x000fea0003800000 */
.L_x_35947:
[----:B------:R-:W-:-:S04]  /*5320*/  FMUL.FTZ R17, R17, 1.1920928955078125e-07 ;  /* 0x3400000011117820 */ /* 0x000fc80000410000 */
[----:B------:R-:W-:-:S07]  /*5330*/  FMUL.FTZ R14, R14, R17 ;  /* 0x000000110e0e7220 */ /* 0x000fce0000410000 */
.L_x_35942:
[----:B------:R-:W-:Y:S05]  /*5340*/  BSYNC B0 ;  /* 0x0000000000007941 */ /* 0x000fea0003800000 */
.L_x_35941:
        /* <DEDUP_REMOVED lines=10> */
.L_x_35940:
[----:B------:R-:W-:Y:S05]  /*53f0*/  BSYNC B1 ;  /* 0x0000000000017941 */ /* 0x000fea0003800000 */
.L_x_35939:
        /* <DEDUP_REMOVED lines=15> */
[----:B-----5:R1:W-:Y:S02]  /*54f0*/  STG.E.U16 desc[UR4][R6.64], R5 ;  /* 0x0000000506007986 */ /* 0x0203e4000c101504 */
.L_x_35952:
[----:B------:R-:W-:-:S13]  /*5500*/  ISETP.GE.AND P0, PT, R4, R3, PT ;  /* 0x000000030400720c */ /* 0x000fda0003f06270 */
[----:B------:R-:W-:Y:S05]  /*5510*/  @P0 BRA `(.L_x_35954) ;  /* 0x0000000000300947 */ /* 0x000fea0003800000 */
[----:B-1----:R-:W1:Y:S01]  /*5520*/  LDC.64 R6, c[0x0][0x218] ;  /* 0x00008600ff067b82 */ /* 0x002e620000000a00 */
[----:B-----5:R-:W-:Y:S01]  /*5530*/  IADD3 R5, R2, R4, RZ ;  /* 0x0000000402057210 */ /* 0x020fe20007ffe0ff */
[----:B------:R-:W-:-:S04]  /*5540*/  VIADD R4, R4, 0x80 ;  /* 0x0000008004047836 */ /* 0x000fc80000000000 */
[----:B-1----:R-:W-:-:S05]  /*5550*/  IMAD.WIDE.U32 R6, R5, 0x2, R6 ;  /* 0x0000000205067825 */ /* 0x002fca00078e0006 */
[----:B------:R1:W-:Y:S02]  /*5560*/  STG.E.U16 desc[UR4][R6.64], R8 ;  /* 0x0000000806007986 */ /* 0x0003e4000c101504 */
.L_x_35953:
[----:B------:R-:W-:-:S13]  /*5570*/  ISETP.GE.AND P0, PT, R4, R3, PT ;  /* 0x000000030400720c */ /* 0x000fda0003f06270 */
[----:B------:R-:W-:Y:S05]  /*5580*/  @P0 BRA `(.L_x_35955) ;  /* 0x0000000000300947 */ /* 0x000fea0003800000 */
[----:B01----:R-:W0:Y:S01]  /*5590*/  LDC.64 R6, c[0x0][0x218] ;  /* 0x00008600ff067b82 */ /* 0x003e220000000a00 */
[----:B-----5:R-:W-:Y:S02]  /*55a0*/  IMAD.IADD R5, R2, 0x1, R4 ;  /* 0x0000000102057824 */ /* 0x020fe400078e0204 */
[----:B------:R-:W-:Y:S02]  /*55b0*/  VIADD R4, R4, 0x80 ;  /* 0x0000008004047836 */ /* 0x000fe40000000000 */
[----:B0-----:R-:W-:-:S05]  /*55c0*/  IMAD.WIDE.U32 R6, R5, 0x2, R6 ;  /* 0x0000000205067825 */ /* 0x001fca00078e0006 */
[----:B------:R2:W-:Y:S02]  /*55d0*/  STG.E.U16 desc[UR4][R6.64], R9 ;  /* 0x0000000906007986 */ /* 0x0005e4000c101504 */
.L_x_35954:
[----:B------:R-:W-:-:S13]  /*55e0*/  ISETP.GE.AND P0, PT, R4, R3, PT ;  /* 0x000000030400720c */ /* 0x000fda0003f06270 */
[----:B------:R-:W-:Y:S05]  /*55f0*/  @P0 BRA `(.L_x_35956) ;  /* 0x0000000000340947 */ /* 0x000fea0003800000 */
[----:B-12---:R-:W1:Y:S01]  /*5600*/  LDC.64 R6, c[0x0][0x218] ;  /* 0x00008600ff067b82 */ /* 0x006e620000000a00 */
[----:B-----5:R-:W-:Y:S01]  /*5610*/  IADD3 R5, R2, R4, RZ ;  /* 0x0000000402057210 */ /* 0x020fe20007ffe0ff */
[----:B------:R-:W-:-:S04]  /*5620*/  VIADD R4, R4, 0x80 ;  /* 0x0000008004047836 */ /* 0x000fc80000000000 */
[----:B-1----:R-:W-:-:S05]  /*5630*/  IMAD.WIDE.U32 R6, R5, 0x2, R6 ;  /* 0x0000000205067825 */ /* 0x002fca00078e0006 */
[----:B------:R2:W-:Y:S02]  /*5640*/  STG.E.U16 desc[UR4][R6.64], R10 ;  /* 0x0000000a06007986 */ /* 0x0005e4000c101504 */
.L_x_35955:
[----:B------:R-:W-:-:S13]  /*5650*/  ISETP.GE.AND P0, PT, R4, R3, PT ;  /* 0x000000030400720c */ /* 0x000fda0003f06270 */
[----:B------:R-:W-:Y:S05]  /*5660*/  @P0 BREAK B1 ;  /* 0x0000000000010942 */ /* 0x000fea0003800000 */
[----:B------:R-:W-:Y:S05]  /*5670*/  @P0 BRA `(.L_x_35957) ;  /* 0x0000000000300947 */ /* 0x000fea0003800000 */
[----:B012---:R-:W0:Y:S01]  /*5680*/  LDC.64 R6, c[0x0][0x218] ;  /* 0x00008600ff067b82 */ /* 0x007e220000000a00 */
[----:B-----5:R-:W-:Y:S02]  /*5690*/  IMAD.IADD R5, R2, 0x1, R4 ;  /* 0x0000000102057824 */ /* 0x020fe400078e0204 */
[----:B------:R-:W-:Y:S02]  /*56a0*/  VIADD R4, R4, 0x80 ;  /* 0x0000008004047836 */ /* 0x000fe40000000000 */
[----:B0-----:R-:W-:-:S05]  /*56b0*/  IMAD.WIDE.U32 R6, R5, 0x2, R6 ;  /* 0x0000000205067825 */ /* 0x001fca00078e0006 */
[----:B------:R3:W-:Y:S02]  /*56c0*/  STG.E.U16 desc[UR4][R6.64], R11 ;  /* 0x0000000b06007986 */ /* 0x0007e4000c101504 */
.L_x_35956:
[----:B------:R-:W-:Y:S05]  /*56d0*/  BSYNC B1 ;  /* 0x0000000000017941 */ /* 0x000fea0003800000 */
.L_x_35951:
[----:B------:R-:W-:-:S13]  /*56e0*/  ISETP.GE.AND P0, PT, R4, R3, PT ;  /* 0x000000030400720c */ /* 0x000fda0003f06270 */
[----:B-123--:R-:W1:Y:S01]  /*56f0*/  @!P0 LDC.64 R6, c[0x0][0x218] ;  /* 0x00008600ff068b82 */ /* 0x00ee620000000a00 */
[----:B-----5:R-:W-:Y:S01]  /*5700*/  @!P0 IADD3 R5, R2, R4, RZ ;  /* 0x0000000402058210 */ /* 0x020fe20007ffe0ff */
[----:B------:R-:W-:-:S04]  /*5710*/  @!P0 VIADD R4, R4, 0x80 ;  /* 0x0000008004048836 */ /* 0x000fc80000000000 */
[----:B-1----:R-:W-:-:S05]  /*5720*/  @!P0 IMAD.WIDE.U32 R6, R5, 0x2, R6 ;  /* 0x0000000205068825 */ /* 0x002fca00078e0006 */
[----:B------:R3:W-:Y:S02]  /*5730*/  @!P0 STG.E.U16 desc[UR4][R6.64], R12 ;  /* 0x0000000c06008986 */ /* 0x0007e4000c101504 */
.L_x_35957:
[----:B------:R-:W-:Y:S05]  /*5740*/  BSYNC B0 ;  /* 0x0000000000007941 */ /* 0x000fea0003800000 */
.L_x_35950:
        /* <DEDUP_REMOVED lines=8> */
.L_x_35958:
        /* <DEDUP_REMOVED lines=11> */
.L_x_57525:


//--------------------- .text._ZN2at6native29vectorized_elementwise_kernelILi4ENS0_13AUnaryFunctorIN3c104HalfES4_S4_ZZZNS0_21remainder_kernel_cudaERNS_18TensorIteratorBaseEENKUlvE0_clEvENKUlvE1_clEvEUlS4_S4_E_EESt5arrayIPcLm2EEEEviT0_T1_ --------------------------
	.section	.text._ZN2at6native29vectorized_elementwise_kernelILi4ENS0_13AUnaryFunctorIN3c104HalfES4_S4_ZZZNS0_21remainder_kernel_cudaERNS_18TensorIteratorBaseEENKUlvE0_clEvENKUlvE1_clEvEUlS4_S4_E_EESt5arrayIPcLm2EEEEviT0_T1_,"ax",@progbits
	.align	128
        .global         _ZN2at6native29vectorized_elementwise_kernelILi4ENS0_13AUnaryFunctorIN3c104HalfES4_S4_ZZZNS0_21remainder_kernel_cudaERNS_18TensorIteratorBaseEENKUlvE0_clEvENKUlvE1_clEvEUlS4_S4_E_EESt5arrayIPcLm2EEEEviT0_T1_
        .type           _ZN2at6native29vectorized_elementwise_kernelILi4ENS0_13AUnaryFunctorIN3c104HalfES4_S4_ZZZNS0_21remainder_kernel_cudaERNS_18TensorIteratorBaseEENKUlvE0_clEvENKUlvE1_clEvEUlS4_S4_E_EESt5arrayIPcLm2EEEEviT0_T1_,@function
        .size           _ZN2at6native29vectorized_elementwise_kernelILi4ENS0_13AUnaryFunctorIN3c104HalfES4_S4_ZZZNS0_21remainder_kernel_cudaERNS_18TensorIteratorBaseEENKUlvE0_clEvENKUlvE1_clEvEUlS4_S4_E_EESt5arrayIPcLm2EEEEviT0_T1_,(.L_x_57526 - _ZN2at6native29vectorized_elementwise_kernelILi4ENS0_13AUnaryFunctorIN3c104HalfES4_S4_ZZZNS0_21remainder_kernel_cudaERNS_18TensorIteratorBaseEENKUlvE0_clEvENKUlvE1_clEvEUlS4_S4_E_EESt5arrayIPcLm2EEEEviT0_T1_)
        .other          _ZN2at6native29vectorized_elementwise_kernelILi4ENS0_13AUnaryFunctorIN3c104HalfES4_S4_ZZZNS0_21remainder_kernel_cudaERNS_18TensorIteratorBaseEENKUlvE0_clEvENKUlvE1_clEvEUlS4_S4_E_EESt5arrayIPcLm2EEEEviT0_T1_,@"STO_CUDA_ENTRY STV_DEFAULT"
_ZN2at6native29vectorized_elementwise_kernelILi4ENS0_13AUnaryFunctorIN3c104HalfES4_S4_ZZZNS0_21remainder_kernel_cudaERNS_18TensorIteratorBaseEENKUlvE0_clEvENKUlvE1_clEvEUlS4_S4_E_EESt5arrayIPcLm2EEEEviT0_T1_:
.text._ZN2at6native29vectorized_elementwise_kernelILi4ENS0_13AUnaryFunctorIN3c104HalfES4_S4_ZZZNS0_21remainder_kernel_cudaERNS_18TensorIteratorBaseEENKUlvE0_clEvENKUlvE1_clEvEUlS4_S4_E_EESt5arrayIPcLm2EEEEviT0_T1_:
        /* <DEDUP_REMOVED lines=45> */
.L_x_35965:
[----:B------:R-:W-:Y:S01]  /*02d0*/  FSETP.GEU.FTZ.AND P0, PT, R13, -R0, PT ;  /* 0x800000000d00720b */ /* 0x000fe20003f1e000 */
[----:B------:R-:W-:-:S12]  /*02e0*/  FADD.FTZ R8, R8, -1 ;  /* 0xbf80000008087421 */ /* 0x000fd80000010000 */
[----:B------:R-:W-:-:S07]  /*02f0*/  @!P0 FADD.FTZ R8, R8, -1 ;  /* 0xbf80000008088421 */ /* 0x000fce0000010000 */
.L_x_35964:
[----:B------:R-:W-:Y:S05]  /*0300*/  BSYNC B1 ;  /* 0x0000000000017941 */ /* 0x000fea0003800000 */
.L_x_35963:
[----:B------:R-:W-:Y:S01]  /*0310*/  FFMA.FTZ R15, -R0, R8, R15 ;  /* 0x00000008000f7223 */ /* 0x000fe2000001010f */
[----:B------:R-:W-:Y:S06]  /*0320*/  BRA `(.L_x_35961) ;  /* 0x00000000007c7947 */ /* 0x000fec0003800000 */
.L_x_35962:
        /* <DEDUP_REMOVED lines=15> */
.L_x_35968:
        /* <DEDUP_REMOVED lines=13> */
.L_x_35967:
[----:B------:R-:W-:Y:S05]  /*04f0*/  BSYNC B1 ;  /* 0x0000000000017941 */ /* 0x000fea0003800000 */
.L_x_35966:
[----:B------:R-:W-:-:S04]  /*0500*/  FMUL.FTZ R15, R8, 1.1920928955078125e-07 ;  /* 0x34000000080f7820 */ /* 0x000fc80000410000 */
[----:B------:R-:W-:-:S07]  /*0510*/  FMUL.FTZ R15, R16, R15 ;  /* 0x0000000f100f7220 */ /* 0x000fce0000410000 */
.L_x_35961:
[----:B------:R-:W-:Y:S05]  /*0520*/  BSYNC B0 ;  /* 0x0000000000007941 */ /* 0x000fea0003800000 */
.L_x_35960:
[C---:B------:R-:W-:Y:S01]  /*0530*/  FSETP.GTU.FTZ.AND P0, PT, |R15|.reuse, +INF , PT ;  /* 0x7f8000000f00780b */ /* 0x040fe20003f1c200 */
[----:B------:R-:W-:Y:S01]  /*0540*/  HADD2.F32 R10, -RZ, R10.H1_H1 ;  /* 0x3000000aff0a7230 */ /* 0x000fe20000004100 */
[----:B------:R-:W-:Y:S01]  /*0550*/  LOP3.LUT R0, R15, 0x80000000, R3, 0xb8, !PT ;  /* 0x800000000f007812 */ /* 0x000fe200078eb803 */
        /* <DEDUP_REMOVED lines=33> */
.L_x_35974:
[----:B------:R-:W-:Y:S01]  /*0770*/  FSETP.GEU.FTZ.AND P0, PT, R15, -R0, PT ;  /* 0x800000000f00720b */ /* 0x000fe20003f1e000 */
[----:B------:R-:W-:-:S12]  /*0780*/  FADD.FTZ R14, R14, -1 ;  /* 0xbf8000000e0e7421 */ /* 0x000fd80000010000 */
[----:B------:R-:W-:-:S07]  /*0790*/  @!P0 FADD.FTZ R14, R14, -1 ;  /* 0xbf8000000e0e8421 */ /* 0x000fce0000010000 */
.L_x_35973:
[----:B------:R-:W-:Y:S05]  /*07a0*/  BSYNC B1 ;  /* 0x0000000000017941 */ /* 0x000fea0003800000 */
.L_x_35972:
[----:B------:R-:W-:Y:S01]  /*07b0*/  FFMA.FTZ R13, -R0, R14, R13 ;  /* 0x0000000e000d7223 */ /* 0x000fe2000001010d */
[----:B------:R-:W-:Y:S06]  /*07c0*/  BRA `(.L_x_35970) ;  /* 0x00000000007c7947 */ /* 0x000fec0003800000 */
.L_x_35971:
        /* <DEDUP_REMOVED lines=15> */
.L_x_35977:
        /* <DEDUP_REMOVED lines=13> */
.L_x_35976:
[----:B------:R-:W-:Y:S05]  /*0990*/  BSYNC B1 ;  /* 0x0000000000017941 */ /* 0x000fea0003800000 */
.L_x_35975:
[----:B------:R-:W-:-:S04]  /*09a0*/  FMUL.FTZ R0, R9, 1.1920928955078125e-07 ;  /* 0x3400000009007820 */ /* 0x000fc80000410000 */
[----:B0-----:R-:W-:-:S07]  /*09b0*/  FMUL.FTZ R13, R15, R0 ;  /* 0x000000000f0d7220 */ /* 0x001fce0000410000 */
.L_x_35970:
[----:B------:R-:W-:Y:S05]  /*09c0*/  BSYNC B0 ;  /* 0x0000000000007941 */ /* 0x000fea0003800000 */
.L_x_35969:
[C---:B------:R-:W-:Y:S01]  /*09d0*/  FSETP.GTU.FTZ.AND P0, PT, |R13|.reuse, +INF , PT ;  /* 0x7f8000000d00780b */ /* 0x040fe20003f1c200 */
[----:B------:R-:W-:Y:S01]  /*09e0*/  HADD2.F32 R12, -RZ, R11.H0_H0 ;  /* 0x2000000bff0c7230 */ /* 0x000fe20000004100 */
        /* <DEDUP_REMOVED lines=34> */
.L_x_35983:
[----:B------:R-:W-:Y:S01]  /*0c10*/  FSETP.GEU.FTZ.AND P0, PT, R15, -R0, PT ;  /* 0x800000000f00720b */ /* 0x000fe20003f1e000 */
[----:B------:R-:W-:-:S12]  /*0c20*/  FADD.FTZ R10, R10, -1 ;  /* 0xbf8000000a0a7421 */ /* 0x000fd80000010000 */
[----:B------:R-:W-:-:S07]  /*0c30*/  @!P0 FADD.FTZ R10, R10, -1 ;  /* 0xbf8000000a0a8421 */ /* 0x000fce0000010000 */
.L_x_35982:
[----:B------:R-:W-:Y:S05]  /*0c40*/  BSYNC B1 ;  /* 0x0000000000017941 */ /* 0x000fea0003800000 */
.L_x_35981:
[----:B------:R-:W-:Y:S01]  /*0c50*/  FFMA.FTZ R13, -R0, R10, R13 ;  /* 0x0000000a000d7223 */ /* 0x000fe2000001010d */
[----:B------:R-:W-:Y:S06]  /*0c60*/  BRA `(.L_x_35979) ;  /* 0x00000000007c7947 */ /* 0x000fec0003800000 */
.L_x_35980:
        /* <DEDUP_REMOVED lines=15> */
.L_x_35986:
        /* <DEDUP_REMOVED lines=13> */
.L_x_35985:
[----:B------:R-:W-:Y:S05]  /*0e30*/  BSYNC B1 ;  /* 0x0000000000017941 */ /* 0x000fea0003800000 */
.L_x_35984:
[----:B0-----:R-:W-:-:S04]  /*0e40*/  FMUL.FTZ R13, R10, 1.1920928955078125e-07 ;  /* 0x340000000a0d7820 */ /* 0x001fc80000410000 */
[----:B------:R-:W-:-:S07]  /*0e50*/  FMUL.FTZ R13, R18, R13 ;  /* 0x0000000d120d7220 */ /* 0x000fce0000410000 */
.L_x_35979:
[----:B------:R-:W-:Y:S05]  /*0e60*/  BSYNC B0 ;  /* 0x0000000000007941 */ /* 0x000fea0003800000 */
.L_x_35978:
[C---:B------:R-:W-:Y:S01]  /*0e70*/  FSETP.GTU.FTZ.AND P0, PT, |R13|.reuse, +INF , PT ;  /* 0x7f8000000d00780b */ /* 0x040fe20003f1c200 */
[----:B------:R-:W-:Y:S01]  /*0e80*/  HADD2.F32 R14, -RZ, R11.H1_H1 ;  /* 0x3000000bff0e7230 */ /* 0x000fe20000004100 */
        /* <DEDUP_REMOVED lines=34> */
.L_x_35992:
[----:B------:R-:W-:Y:S01]  /*10b0*/  FSETP.GEU.FTZ.AND P0, PT, R15, -R0, PT ;  /* 0x800000000f00720b */ /* 0x000fe20003f1e000 */
[----:B------:R-:W-:-:S12]  /*10c0*/  FADD.FTZ R12, R12, -1 ;  /* 0xbf8000000c0c7421 */ /* 0x000fd80000010000 */
[----:B------:R-:W-:-:S07]  /*10d0*/  @!P0 FADD.FTZ R12, R12, -1 ;  /* 0xbf8000000c0c8421 */ /* 0x000fce0000010000 */
.L_x_35991:
[----:B------:R-:W-:Y:S05]  /*10e0*/  BSYNC B1 ;  /* 0x0000000000017941 */ /* 0x000fea0003800000 */
.L_x_35990:
[----:B------:R-:W-:Y:S01]  /*10f0*/  FFMA.FTZ R11, -R0, R12, R11 ;  /* 0x0000000c000b7223 */ /* 0x000fe2000001010b */
[----:B------:R-:W-:Y:S06]  /*1100*/  BRA `(.L_x_35988) ;  /* 0x00000000007c7947 */ /* 0x000fec0003800000 */
.L_x_35989:
        /* <DEDUP_REMOVED lines=15> */
.L_x_35995:
        /* <DEDUP_REMOVED lines=13> */
.L_x_35994:
[----:B------:R-:W-:Y:S05]  /*12d0*/  BSYNC B1 ;  /* 0x0000000000017941 */ /* 0x000fea0003800000 */
.L_x_35993:
[----:B0-----:R-:W-:-:S04]  /*12e0*/  FMUL.FTZ R11, R12, 1.1920928955078125e-07 ;  /* 0x340000000c0b7820 */ /* 0x001fc80000410000 */
[----:B------:R-:W-:-:S07]  /*12f0*/  FMUL.FTZ R11, R18, R11 ;  /* 0x0000000b120b7220 */ /* 0x000fce0000410000 */
.L_x_35988:
[----:B------:R-:W-:Y:S05]  /*1300*/  BSYNC B0 ;  /* 0x0000000000007941 */ /* 0x000fea0003800000 */
.L_x_35987:
[C---:B------:R-:W-:Y:S01]  /*1310*/  FSETP.GTU.FTZ.AND P0, PT, |R11|.reuse, +INF , PT ;  /* 0x7f8000000b00780b */ /* 0x040fe20003f1c200 */
[----:B-----5:R-:W-:Y:S01]  /*1320*/  HADD2.F32 R12, -RZ, R4.H0_H0 ;  /* 0x20000004ff0c7230 */ /* 0x020fe20000004100 */
        /* <DEDUP_REMOVED lines=34> */
.L_x_36001:
[----:B------:R-:W-:Y:S01]  /*1550*/  FSETP.GEU.FTZ.AND P0, PT, R17, -R0, PT ;  /* 0x800000001100720b */ /* 0x000fe20003f1e000 */
[----:B------:R-:W-:-:S12]  /*1560*/  FADD.FTZ R14, R14, -1 ;  /* 0xbf8000000e0e7421 */ /* 0x000fd80000010000 */
[----:B------:R-:W-:-:S07]  /*1570*/  @!P0 FADD.FTZ R14, R14, -1 ;  /* 0xbf8000000e0e8421 */ /* 0x000fce0000010000 */
.L_x_36000:
[----:B------:R-:W-:Y:S05]  /*1580*/  BSYNC B1 ;  /* 0x0000000000017941 */ /* 0x000fea0003800000 */
.L_x_35999:
[----:B------:R-:W-:Y:S01]  /*1590*/  FFMA.FTZ R13, -R0, R14, R13 ;  /* 0x0000000e000d7223 */ /* 0x000fe2000001010d */
[----:B------:R-:W-:Y:S06]  /*15a0*/  BRA `(.L_x_35997) ;  /* 0x00000000007c7947 */ /* 0x000fec0003800000 */
.L_x_35998:
        /* <DEDUP_REMOVED lines=15> */
.L_x_36004:
        /* <DEDUP_REMOVED lines=13> */
.L_x_36003:
[----:B------:R-:W-:Y:S05]  /*1770*/  BSYNC B1 ;  /* 0x0000000000017941 */ /* 0x000fea0003800000 */
.L_x_36002:
[----:B------:R-:W-:-:S04]  /*1780*/  FMUL.FTZ R14, R14, 1.1920928955078125e-07 ;  /* 0x340000000e0e7820 */ /* 0x000fc80000410000 */
[----:B------:R-:W-:-:S07]  /*1790*/  FMUL.FTZ R13, R13, R14 ;  /* 0x0000000e0d0d7220 */ /* 0x000fce0000410000 */
.L_x_35997:
[----:B------:R-:W-:Y:S05]  /*17a0*/  BSYNC B0 ;  /* 0x0000000000007941 */ /* 0x000fea0003800000 */
.L_x_35996:
        /* <DEDUP_REMOVED lines=36> */
.L_x_36010:
[----:B------:R-:W-:Y:S01]  /*19f0*/  FSETP.GEU.FTZ.AND P0, PT, R17, -R0, PT ;  /* 0x800000001100720b */ /* 0x000fe20003f1e000 */
[----:B------:R-:W-:-:S12]  /*1a00*/  FADD.FTZ R12, R12, -1 ;  /* 0xbf8000000c0c7421 */ /* 0x000fd80000010000 */
[----:B------:R-:W-:-:S07]  /*1a10*/  @!P0 FADD.FTZ R12, R12, -1 ;  /* 0xbf8000000c0c8421 */ /* 0x000fce0000010000 */
.L_x_36009:
[----:B------:R-:W-:Y:S05]  /*1a20*/  BSYNC B1 ;  /* 0x0000000000017941 */ /* 0x000fea0003800000 */
.L_x_36008:
[----:B------:R-:W-:Y:S01]  /*1a30*/  FFMA.FTZ R15, -R0, R12, R15 ;  /* 0x0000000c000f7223 */ /* 0x000fe2000001010f */
[----:B------:R-:W-:Y:S06]  /*1a40*/  BRA `(.L_x_36006) ;  /* 0x00000000007c7947 */ /* 0x000fec0003800000 */
.L_x_36007:
        /* <DEDUP_REMOVED lines=15> */
.L_x_36013:
        /* <DEDUP_REMOVED lines=13> */
.L_x_36012:
[----:B------:R-:W-:Y:S05]  /*1c10*/  BSYNC B1 ;  /* 0x0000000000017941 */ /* 0x000fea0003800000 */
.L_x_36011:
[----:B0-----:R-:W-:-:S04]  /*1c20*/  FMUL.FTZ R15, R14, 1.1920928955078125e-07 ;  /* 0x340000000e0f7820 */ /* 0x001fc80000410000 */
[----:B------:R-:W-:-:S07]  /*1c30*/  FMUL.FTZ R15, R12, R15 ;  /* 0x0000000f0c0f7220 */ /* 0x000fce0000410000 */
.L_x_36006:
[----:B------:R-:W-:Y:S05]  /*1c40*/  BSYNC B0 ;  /* 0x0000000000007941 */ /* 0x000fea0003800000 */
.L_x_36005:
        /* <DEDUP_REMOVED lines=36> */
.L_x_36019:
[----:B------:R-:W-:Y:S01]  /*1e90*/  FSETP.GEU.FTZ.AND P0, PT, R17, -R0, PT ;  /* 0x800000001100720b */ /* 0x000fe20003f1e000 */
[----:B------:R-:W-:-:S12]  /*1ea0*/  FADD.FTZ R4, R4, -1 ;  /* 0xbf80000004047421 */ /* 0x000fd80000010000 */
[----:B------:R-:W-:-:S07]  /*1eb0*/  @!P0 FADD.FTZ R4, R4, -1 ;  /* 0xbf80000004048421 */ /* 0x000fce0000010000 */
.L_x_36018:
[----:B------:R-:W-:Y:S05]  /*1ec0*/  BSYNC B1 ;  /* 0x0000000000017941 */ /* 0x000fea0003800000 */
.L_x_36017:
[----:B------:R-:W-:Y:S01]  /*1ed0*/  FFMA.FTZ R15, -R0, R4, R15 ;  /* 0x00000004000f7223 */ /* 0x000fe2000001010f */
[----:B------:R-:W-:Y:S06]  /*1ee0*/  BRA `(.L_x_36015) ;  /* 0x00000000007c7947 */ /* 0x000fec0003800000 */
.L_x_36016:
[----:B------:R-:W-:Y:S01]  /*1ef0*/  VIADD R4, R0, 0xf4800000 ;  /* 0xf480000000047836 */ /* 0x000fe20000000000 */
[----:B------:R-:W-:Y:S01]  /*1f00*/  FSETP.GT.FTZ.AND P0, PT, |R14|, RZ, PT ;  /* 0x000000ff0e00720b */ /* 0x000fe20003f14200 */
[----:B------:R-:W-:Y:S01]  /*1f10*/  BSSY B1, `(.L_x_36020) ;  /* 0x000001a000017945 */ /* 0x000fe20003800000 */
[----:B------:R-:W-:Y:S02]  /*1f20*/  LOP3.LUT R17, R0, 0xff800000, RZ, 0xc0, !PT ;  /* 0xff80000000117812 */ /* 0x000fe400078ec0ff */
[----:B------:R-:W-:Y:S02]  /*1f30*/  LOP3.LUT R4, R4, 0xff800000, RZ, 0xc0, !PT ;  /* 0xff80000004047812 */ /* 0x000fe400078ec0ff */
[----:B------:R-:W-:-:S03]  /*1f40*/  ISETP.GT.U32.OR P0, PT, R15, 0x7f7fffff, !P0 ;  /* 0x7f7fffff0f00780c */ /* 0x000fc60004704470 */
        /* <DEDUP_REMOVED lines=9> */
.L_x_36022:
        /* <DEDUP_REMOVED lines=13> */
.L_x_36021:
[----:B------:R-:W-:Y:S05]  /*20b0*/  BSYNC B1 ;  /* 0x0000000000017941 */ /* 0x000fea0003800000 */
.L_x_36020:
[----:B------:R-:W-:-:S04]  /*20c0*/  FMUL.FTZ R15, R15, 1.1920928955078125e-07 ;  /* 0x340000000f0f7820 */ /* 0x000fc80000410000 */
[----:B------:R-:W-:-:S07]  /*20d0*/  FMUL.FTZ R15, R4, R15 ;  /* 0x0000000f040f7220 */ /* 0x000fce0000410000 */
.L_x_36015:
[----:B------:R-:W-:Y:S05]  /*20e0*/  BSYNC B0 ;  /* 0x0000000000007941 */ /* 0x000fea0003800000 */
.L_x_36014:
[C---:B------:R-:W-:Y:S01]  /*20f0*/  FSETP.GTU.FTZ.AND P0, PT, |R15|.reuse, +INF , PT ;  /* 0x7f8000000f00780b */ /* 0x040fe20003f1c200 */
[----:B------:R-:W-:Y:S01]  /*2100*/  HADD2.F32 R4, -RZ, R5.H1_H1 ;  /* 0x30000005ff047230 */ /* 0x000fe20000004100 */
[C---:B------:R-:W-:Y:S01]  /*2110*/  LOP3.LUT R0, R15.reuse, 0x80000000, R3, 0xb8, !PT ;  /* 0x800000000f007812 */ /* 0x040fe200078eb803 */
[----:B------:R-:W-:Y:S01]  /*2120*/  BSSY B0, `(.L_x_36023) ;  /* 0x0000046000007945 */ /* 0x000fe20003800000 */
[----:B------:R-:W-:Y:S02]  /*2130*/  FSETP.GEU.FTZ.AND P1, PT, R14, RZ, PT ;  /* 0x000000ff0e00720b */ /* 0x000fe40003f3e000 */
        /* <DEDUP_REMOVED lines=31> */
.L_x_36028:
[----:B------:R-:W-:Y:S01]  /*2330*/  FSETP.GEU.FTZ.AND P0, PT, R17, -R0, PT ;  /* 0x800000001100720b */ /* 0x000fe20003f1e000 */
[----:B------:R-:W-:-:S12]  /*2340*/  FADD.FTZ R14, R14, -1 ;  /* 0xbf8000000e0e7421 */ /* 0x000fd80000010000 */
[----:B------:R-:W-:-:S07]  /*2350*/  @!P0 FADD.FTZ R14, R14, -1 ;  /* 0xbf8000000e0e8421 */ /* 0x000fce0000010000 */
.L_x_36027:
[----:B------:R-:W-:Y:S05]  /*2360*/  BSYNC B1 ;  /* 0x0000000000017941 */ /* 0x000fea0003800000 */
.L_x_36026:
[----:B------:R-:W-:Y:S01]  /*2370*/  FFMA.FTZ R7, -R0, R14, R7 ;  /* 0x0000000e00077223 */ /* 0x000fe20000010107 */
[----:B------:R-:W-:Y:S06]  /*2380*/  BRA `(.L_x_36024) ;  /* 0x00000000007c7947 */ /* 0x000fec0003800000 */
.L_x_36025:
        /* <DEDUP_REMOVED lines=15> */
.L_x_36031:
        /* <DEDUP_REMOVED lines=13> */
.L_x_36030:
[----:B------:R-:W-:Y:S05]  /*2550*/  BSYNC B1 ;  /* 0x0000000000017941 */ /* 0x000fea0003800000 */
.L_x_36029:
[----:B------:R-:W-:-:S04]  /*2560*/  FMUL.FTZ R14, R14, 1.1920928955078125e-07 ;  /* 0x340000000e0e7820 */ /* 0x000fc80000410000 */
[----:B------:R-:W-:-:S07]  /*2570*/  FMUL.FTZ R7, R7, R14 ;  /* 0x0000000e07077220 */ /* 0x000fce0000410000 */
.L_x_36024:
[----:B------:R-:W-:Y:S05]  /*2580*/  BSYNC B0 ;  /* 0x0000000000007941 */ /* 0x000fea0003800000 */
.L_x_36023:
[----:B------:R-:W1:Y:S01]  /*2590*/  LDC.64 R14, c[0x0][0x218] ;  /* 0x00008600ff0e7b82 */ /* 0x000e620000000a00 */
        /* <DEDUP_REMOVED lines=8> */
[----:B------:R-:W-:Y:S01]  /*2620*/  PLOP3.LUT P0, PT, P0, P2, P1, 0x9f, 0x0 ;  /* 0x000000000000781c */ /* 0x000fe20000705317 */
[----:B-1----:R-:W-:-:S12]  /*2630*/  IMAD.WIDE.U32 R14, R2, 0x2, R14 ;  /* 0x00000002020e7825 */ /* 0x002fd800078e000e */
[----:B------:R-:W-:Y:S01]  /*2640*/  @!P0 FADD.FTZ R0, R4, R0 ;  /* 0x0000000004008221 */ /* 0x000fe20000010000 */
[----:B------:R-:W-:Y:S01]  /*2650*/  IMAD.WIDE R14, R6, 0x8, R14 ;  /* 0x00000008060e7825 */ /* 0x000fe200078e020e */
[----:B------:R-:W-:-:S03]  /*2660*/  F2FP.F16.F32.PACK_AB R4, R12, R13 ;  /* 0x0000000d0c04723e */ /* 0x000fc600000000ff */
[----:B------:R-:W-:Y:S01]  /*2670*/  F2FP.F16.F32.PACK_AB R5, R0, R5 ;  /* 0x000000050005723e */ /* 0x000fe200000000ff */
[----:B------:R-:W-:Y:S04]  /*2680*/  STG.E.64 desc[UR4][R14.64], R8 ;  /* 0x000000080e007986 */ /* 0x000fe8000c101b04 */
[----:B------:R-:W-:Y:S01]  /*2690*/  STG.E.64 desc[UR4][R14.64+0x400], R4 ;  /* 0x000400040e007986 */ /* 0x000fe2000c101b04 */
[----:B------:R-:W-:Y:S05]  /*26a0*/  EXIT ;  /* 0x000000000000794d */ /* 0x000fea0003800000 */
.L_x_35959:
        /* <DEDUP_REMOVED lines=89> */
.L_x_36039:
[----:B------:R-:W-:Y:S01]  /*2c40*/  FSETP.GEU.FTZ.AND P0, PT, R11, -R10, PT ;  /* 0x8000000a0b00720b */ /* 0x000fe20003f1e000 */
[----:B------:R-:W-:-:S12]  /*2c50*/  FADD.FTZ R0, R0, -1 ;  /* 0xbf80000000007421 */ /* 0x000fd80000010000 */
[----:B------:R-:W-:-:S07]  /*2c60*/  @!P0 FADD.FTZ R0, R0, -1 ;  /* 0xbf80000000008421 */ /* 0x000fce0000010000 */
.L_x_36038:
[----:B------:R-:W-:Y:S05]  /*2c70*/  BSYNC B2 ;  /* 0x0000000000027941 */ /* 0x000fea0003800000 */
.L_x_36037:
[----:B------:R-:W-:Y:S01]  /*2c80*/  FFMA.FTZ R7, -R10, R0, R7 ;  /* 0x000000000a077223 */ /* 0x000fe20000010107 */
[----:B------:R-:W-:Y:S06]  /*2c90*/  BRA `(.L_x_36035) ;  /* 0x00000000007c7947 */ /* 0x000fec0003800000 */
.L_x_36036:
        /* <DEDUP_REMOVED lines=15> */
.L_x_36042:
        /* <DEDUP_REMOVED lines=13> */
.L_x_36041:
[----:B------:R-:W-:Y:S05]  /*2e60*/  BSYNC B2 ;  /* 0x0000000000027941 */ /* 0x000fea0003800000 */
.L_x_36040:
[----:B------:R-:W-:-:S04]  /*2e70*/  FMUL.FTZ R8, R8, 1.1920928955078125e-07 ;  /* 0x3400000008087820 */ /* 0x000fc80000410000 */
[----:B------:R-:W-:-:S07]  /*2e80*/  FMUL.FTZ R7, R7, R8 ;  /* 0x0000000807077220 */ /* 0x000fce0000410000 */
.L_x_36035:
[----:B------:R-:W-:Y:S05]  /*2e90*/  BSYNC B0 ;  /* 0x0000000000007941 */ /* 0x000fea0003800000 */
.L_x_36034:
        /* <DEDUP_REMOVED lines=10> */
.L_x_36033:
[----:B------:R-:W-:Y:S05]  /*2f40*/  BSYNC B1 ;  /* 0x0000000000017941 */ /* 0x000fea0003800000 */
.L_x_36032:
        /* <DEDUP_REMOVED lines=34> */
.L_x_36050:
[----:B------:R-:W-:Y:S01]  /*3170*/  FSETP.GEU.FTZ.AND P0, PT, R13, -R12, PT ;  /* 0x8000000c0d00720b */ /* 0x000fe20003f1e000 */
[----:B------:R-:W-:-:S12]  /*3180*/  FADD.FTZ R0, R0, -1 ;  /* 0xbf80000000007421 */ /* 0x000fd80000010000 */
[----:B------:R-:W-:-:S07]  /*3190*/  @!P0 FADD.FTZ R0, R0, -1 ;  /* 0xbf80000000008421 */ /* 0x000fce0000010000 */
.L_x_36049:
[----:B------:R-:W-:Y:S05]  /*31a0*/  BSYNC B2 ;  /* 0x0000000000027941 */ /* 0x000fea0003800000 */
.L_x_36048:
[----:B------:R-:W-:Y:S01]  /*31b0*/  FFMA.FTZ R9, -R12, R0, R9 ;  /* 0x000000000c097223 */ /* 0x000fe20000010109 */
[----:B------:R-:W-:Y:S06]  /*31c0*/  BRA `(.L_x_36046) ;  /* 0x00000000007c7947 */ /* 0x000fec0003800000 */
.L_x_36047:
        /* <DEDUP_REMOVED lines=15> */
.L_x_36053:
        /* <DEDUP_REMOVED lines=13> */
.L_x_36052:
[----:B------:R-:W-:Y:S05]  /*3390*/  BSYNC B2 ;  /* 0x0000000000027941 */ /* 0x000fea0003800000 */
.L_x_36051:
[----:B------:R-:W-:-:S04]  /*33a0*/  FMUL.FTZ R0, R11, 1.1920928955078125e-07 ;  /* 0x340000000b007820 */ /* 0x000fc80000410000 */
[----:B------:R-:W-:-:S07]  /*33b0*/  FMUL.FTZ R9, R9, R0 ;  /* 0x0000000009097220 */ /* 0x000fce0000410000 */
.L_x_36046:
[----:B------:R-:W-:Y:S05]  /*33c0*/  BSYNC B0 ;  /* 0x0000000000007941 */ /* 0x000fea0003800000 */
.L_x_36045:
        /* <DEDUP_REMOVED lines=10> */
.L_x_36044:
[----:B------:R-:W-:Y:S05]  /*3470*/  BSYNC B1 ;  /* 0x0000000000017941 */ /* 0x000fea0003800000 */
.L_x_36043:
        /* <DEDUP_REMOVED lines=34> */
.L_x_36061:
[----:B------:R-:W-:Y:S01]  /*36a0*/  FSETP.GEU.FTZ.AND P0, PT, R13, -R12, PT ;  /* 0x8000000c0d00720b */ /* 0x000fe20003f1e000 */
[----:B------:R-:W-:-:S12]  /*36b0*/  FADD.FTZ R0, R0, -1 ;  /* 0xbf80000000007421 */ /* 0x000fd80000010000 */
[----:B------:R-:W-:-:S07]  /*36c0*/  @!P0 FADD.FTZ R0, R0, -1 ;  /* 0xbf80000000008421 */ /* 0x000fce0000010000 */
.L_x_36060:
[----:B------:R-:W-:Y:S05]  /*36d0*/  BSYNC B2 ;  /* 0x0000000000027941 */ /* 0x000fea0003800000 */
.L_x_36059:
[----:B------:R-:W-:Y:S01]  /*36e0*/  FFMA.FTZ R9, -R12, R0, R9 ;  /* 0x000000000c097223 */ /* 0x000fe20000010109 */
[----:B------:R-:W-:Y:S06]  /*36f0*/  BRA `(.L_x_36057) ;  /* 0x00000000007c7947 */ /* 0x000fec0003800000 */
.L_x_36058:
        /* <DEDUP_REMOVED lines=15> */
.L_x_36064:
        /* <DEDUP_REMOVED lines=13> */
.L_x_36063:
[----:B------:R-:W-:Y:S05]  /*38c0*/  BSYNC B2 ;  /* 0x0000000000027941 */ /* 0x000fea0003800000 */
.L_x_36062:
[----:B------:R-:W-:-:S04]  /*38d0*/  FMUL.FTZ R0, R11, 1.1920928955078125e-07 ;  /* 0x340000000b007820 */ /* 0x000fc80000410000 */
[----:B------:R-:W-:-:S07]  /*38e0*/  FMUL.FTZ R9, R9, R0 ;  /* 0x0000000009097220 */ /* 0x000fce0000410000 */
.L_x_36057:
[----:B------:R-:W-:Y:S05]  /*38f0*/  BSYNC B0 ;  /* 0x0000000000007941 */ /* 0x000fea0003800000 */
.L_x_36056:
        /* <DEDUP_REMOVED lines=10> */
.L_x_36055:
[----:B------:R-:W-:Y:S05]  /*39a0*/  BSYNC B1 ;  /* 0x0000000000017941 */ /* 0x000fea0003800000 */
.L_x_36054:
        /* <DEDUP_REMOVED lines=34> */
.L_x_36072:
[----:B------:R-:W-:Y:S01]  /*3bd0*/  FSETP.GEU.FTZ.AND P0, PT, R11, -R15, PT ;  /* 0x8000000f0b00720b */ /* 0x000fe20003f1e000 */
[----:B------:R-:W-:-:S12]  /*3be0*/  FADD.FTZ R13, R13, -1 ;  /* 0xbf8000000d0d7421 */ /* 0x000fd80000010000 */
[----:B------:R-:W-:-:S07]  /*3bf0*/  @!P0 FADD.FTZ R13, R13, -1 ;  /* 0xbf8000000d0d8421 */ /* 0x000fce0000010000 */
.L_x_36071:
[----:B------:R-:W-:Y:S05]  /*3c00*/  BSYNC B2 ;  /* 0x0000000000027941 */ /* 0x000fea0003800000 */
.L_x_36070:
[----:B------:R-:W-:Y:S01]  /*3c10*/  FFMA.FTZ R10, -R15, R13, R10 ;  /* 0x0000000d0f0a7223 */ /* 0x000fe2000001010a */
[----:B------:R-:W-:Y:S06]  /*3c20*/  BRA `(.L_x_36068) ;  /* 0x00000000007c7947 */ /* 0x000fec0003800000 */
.L_x_36069:
        /* <DEDUP_REMOVED lines=15> */
.L_x_36075:
        /* <DEDUP_REMOVED lines=13> */
.L_x_36074:
[----:B------:R-:W-:Y:S05]  /*3df0*/  BSYNC B2 ;  /* 0x0000000000027941 */ /* 0x000fea0003800000 */
.L_x_36073:
[----:B0-----:R-:W-:-:S04]  /*3e00*/  FMUL.FTZ R11, R12, 1.1920928955078125e-07 ;  /* 0x340000000c0b7820 */ /* 0x001fc80000410000 */
[----:B------:R-:W-:-:S07]  /*3e10*/  FMUL.FTZ R10, R10, R11 ;  /* 0x0000000b0a0a7220 */ /* 0x000fce0000410000 */
.L_x_36068:
[----:B------:R-:W-:Y:S05]  /*3e20*/  BSYNC B0 ;  /* 0x0000000000007941 */ /* 0x000fea0003800000 */
.L_x_36067:
        /* <DEDUP_REMOVED lines=10> */
.L_x_36066:
[----:B------:R-:W-:Y:S05]  /*3ed0*/  BSYNC B1 ;  /* 0x0000000000017941 */ /* 0x000fea0003800000 */
.L_x_36065:
        /* <DEDUP_REMOVED lines=34> */
.L_x_36083:
[----:B------:R-:W-:Y:S01]  /*4100*/  FSETP.GEU.FTZ.AND P0, PT, R15, -R14, PT ;  /* 0x8000000e0f00720b */ /* 0x000fe20003f1e000 */
[----:B------:R-:W-:-:S12]  /*4110*/  FADD.FTZ R0, R0, -1 ;  /* 0xbf80000000007421 */ /* 0x000fd80000010000 */
[----:B------:R-:W-:-:S07]  /*4120*/  @!P0 FADD.FTZ R0, R0, -1 ;  /* 0xbf80000000008421 */ /* 0x000fce0000010000 */
.L_x_36082:
[----:B------:R-:W-:Y:S05]  /*4130*/  BSYNC B2 ;  /* 0x0000000000027941 */ /* 0x000fea0003800000 */
.L_x_36081:
[----:B------:R-:W-:Y:S01]  /*4140*/  FFMA.FTZ R11, -R14, R0, R11 ;  /* 0x000000000e0b7223 */ /* 0x000fe2000001010b */
[----:B------:R-:W-:Y:S06]  /*4150*/  BRA `(.L_x_36079) ;  /* 0x00000000007c7947 */ /* 0x000fec0003800000 */
.L_x_36080:
        /* <DEDUP_REMOVED lines=15> */
.L_x_36086:
        /* <DEDUP_REMOVED lines=13> */
.L_x_36085:
[----:B------:R-:W-:Y:S05]  /*4320*/  BSYNC B2 ;  /* 0x0000000000027941 */ /* 0x000fea0003800000 */
.L_x_36084:
[----:B------:R-:W-:-:S04]  /*4330*/  FMUL.FTZ R0, R13, 1.1920928955078125e-07 ;  /* 0x340000000d007820 */ /* 0x000fc80000410000 */
[----:B------:R-:W-:-:S07]  /*4340*/  FMUL.FTZ R11, R11, R0 ;  /* 0x000000000b0b7220 */ /* 0x000fce0000410000 */
.L_x_36079:
[----:B------:R-:W-:Y:S05]  /*4350*/  BSYNC B0 ;  /* 0x0000000000007941 */ /* 0x000fea0003800000 */
.L_x_36078:
        /* <DEDUP_REMOVED lines=10> */
.L_x_36077:
[----:B------:R-:W-:Y:S05]  /*4400*/  BSYNC B1 ;  /* 0x0000000000017941 */ /* 0x000fea0003800000 */
.L_x_36076:
        /* <DEDUP_REMOVED lines=34> */
.L_x_36094:
[----:B------:R-:W-:Y:S01]  /*4630*/  FSETP.GEU.FTZ.AND P0, PT, R13, -R19, PT ;  /* 0x800000130d00720b */ /* 0x000fe20003f1e000 */
[----:B------:R-:W-:-:S12]  /*4640*/  FADD.FTZ R15, R15, -1 ;  /* 0xbf8000000f0f7421 */ /* 0x000fd80000010000 */
[----:B------:R-:W-:-:S07]  /*4650*/  @!P0 FADD.FTZ R15, R15, -1 ;  /* 0xbf8000000f0f8421 */ /* 0x000fce0000010000 */
.L_x_36093:
[----:B------:R-:W-:Y:S05]  /*4660*/  BSYNC B2 ;  /* 0x0000000000027941 */ /* 0x000fea0003800000 */
.L_x_36092:
[----:B------:R-:W-:Y:S01]  /*4670*/  FFMA.FTZ R12, -R19, R15, R12 ;  /* 0x0000000f130c7223 */ /* 0x000fe2000001010c */
[----:B------:R-:W-:Y:S06]  /*4680*/  BRA `(.L_x_36090) ;  /* 0x00000000007c7947 */ /* 0x000fec0003800000 */
.L_x_36091:
        /* <DEDUP_REMOVED lines=15> */
.L_x_36097:
        /* <DEDUP_REMOVED lines=13> */
.L_x_36096:
[----:B------:R-:W-:Y:S05]  /*4850*/  BSYNC B2 ;  /* 0x0000000000027941 */ /* 0x000fea0003800000 */
.L_x_36095:
[----:B0-----:R-:W-:-:S04]  /*4860*/  FMUL.FTZ R13, R14, 1.1920928955078125e-07 ;  /* 0x340000000e0d7820 */ /* 0x001fc80000410000 */
[----:B------:R-:W-:-:S07]  /*4870*/  FMUL.FTZ R12, R12, R13 ;  /* 0x0000000d0c0c7220 */ /* 0x000fce0000410000 */
.L_x_36090:
[----:B------:R-:W-:Y:S05]  /*4880*/  BSYNC B0 ;  /* 0x0000000000007941 */ /* 0x000fea0003800000 */
.L_x_36089:
        /* <DEDUP_REMOVED lines=10> */
.L_x_36088:
[----:B------:R-:W-:Y:S05]  /*4930*/  BSYNC B1 ;  /* 0x0000000000017941 */ /* 0x000fea0003800000 */
.L_x_36087:
        /* <DEDUP_REMOVED lines=34> */
.L_x_36105:
[----:B------:R-:W-:Y:S01]  /*4b60*/  FSETP.GEU.FTZ.AND P0, PT, R19, -R18, PT ;  /* 0x800000121300720b */ /* 0x000fe20003f1e000 */
[----:B------:R-:W-:-:S12]  /*4b70*/  FADD.FTZ R0, R0, -1 ;  /* 0xbf80000000007421 */ /* 0x000fd80000010000 */
[----:B------:R-:W-:-:S07]  /*4b80*/  @!P0 FADD.FTZ R0, R0, -1 ;  /* 0xbf80000000008421 */ /* 0x000fce0000010000 */
.L_x_36104:
[----:B------:R-:W-:Y:S05]  /*4b90*/  BSYNC B2 ;  /* 0x0000000000027941 */ /* 0x000fea0003800000 */
.L_x_36103:
[----:B------:R-:W-:Y:S01]  /*4ba0*/  FFMA.FTZ R13, -R18, R0, R13 ;  /* 0x00000000120d7223 */ /* 0x000fe2000001010d */
[----:B------:R-:W-:Y:S06]  /*4bb0*/  BRA `(.L_x_36101) ;  /* 0x00000000007c7947 */ /* 0x000fec0003800000 */
.L_x_36102:
        /* <DEDUP_REMOVED lines=15> */
.L_x_36108:
        /* <DEDUP_REMOVED lines=13> */
.L_x_36107:
[----:B------:R-:W-:Y:S05]  /*4d80*/  BSYNC B2 ;  /* 0x0000000000027941 */ /* 0x000fea0003800000 */
.L_x_36106:
[----:B------:R-:W-:-:S04]  /*4d90*/  FMUL.FTZ R0, R15, 1.1920928955078125e-07 ;  /* 0x340000000f007820 */ /* 0x000fc80000410000 */
[----:B------:R-:W-:-:S07]  /*4da0*/  FMUL.FTZ R13, R13, R0 ;  /* 0x000000000d0d7220 */ /* 0x000fce0000410000 */
.L_x_36101:
[----:B------:R-:W-:Y:S05]  /*4db0*/  BSYNC B0 ;  /* 0x0000000000007941 */ /* 0x000fea0003800000 */
.L_x_36100:
        /* <DEDUP_REMOVED lines=10> */
.L_x_36099:
[----:B------:R-:W-:Y:S05]  /*4e60*/  BSYNC B1 ;  /* 0x0000000000017941 */ /* 0x000fea0003800000 */
.L_x_36098:
        /* <DEDUP_REMOVED lines=34> */
.L_x_36116:
[----:B------:R-:W-:Y:S01]  /*5090*/  FSETP.GEU.FTZ.AND P0, PT, R15, -R19, PT ;  /* 0x800000130f00720b */ /* 0x000fe20003f1e000 */
[----:B------:R-:W-:-:S12]  /*50a0*/  FADD.FTZ R17, R17, -1 ;  /* 0xbf80000011117421 */ /* 0x000fd80000010000 */
[----:B------:R-:W-:-:S07]  /*50b0*/  @!P0 FADD.FTZ R17, R17, -1 ;  /* 0xbf80000011118421 */ /* 0x000fce0000010000 */
.L_x_36115:
[----:B------:R-:W-:Y:S05]  /*50c0*/  BSYNC B2 ;  /* 0x0000000000027941 */ /* 0x000fea0003800000 */
.L_x_36114:
[----:B------:R-:W-:Y:S01]  /*50d0*/  FFMA.FTZ R14, -R19, R17, R14 ;  /* 0x00000011130e7223 */ /* 0x000fe2000001010e */
[----:B------:R-:W-:Y:S06]  /*50e0*/  BRA `(.L_x_36112) ;  /* 0x00000000007c7947 */ /* 0x000fec0003800000 */
.L_x_36113:
        /* <DEDUP_REMOVED lines=15> */
.L_x_36119:
        /* <DEDUP_REMOVED lines=13> */
.L_x_36118:
[----:B------:R-:W-:Y:S05]  /*52b0*/  BSYNC B2 ;  /* 0x0000000000027941 */ /* 0x000fea0003800000 */
.L_x_36117:
[----:B------:R-:W-:-:S04]  /*52c0*/  FMUL.FTZ R17, R17, 1.1920928955078125e-07 ;  /* 0x3400000011117820 */ /* 0x000fc80000410000 */
[----:B------:R-:W-:-:S07]  /*52d0*/  FMUL.FTZ R14, R14, R17 ;  /* 0x000000110e0e7220 */ /* 0x000fce0000410000 */
.L_x_36112:
[----:B------:R-:W-:Y:S05]  /*52e0*/  BSYNC B0 ;  /* 0x0000000000007941 */ /* 0x000fea0003800000 */
.L_x_36111:
        /* <DEDUP_REMOVED lines=10> */
.L_x_36110:
[----:B------:R-:W-:Y:S05]  /*5390*/  BSYNC B1 ;  /* 0x0000000000017941 */ /* 0x000fea0003800000 */
.L_x_36109:
        /* <DEDUP_REMOVED lines=16> */
.L_x_36122:
[----:B------:R-:W-:-:S13]  /*54a0*/  ISETP.GE.AND P0, PT, R4, R3, PT ;  /* 0x000000030400720c */ /* 0x000fda0003f06270 */
[----:B------:R-:W-:Y:S05]  /*54b0*/  @P0 BRA `(.L_x_36124) ;  /* 0x0000000000300947 */ /* 0x000fea0003800000 */
[----:B-1----:R-:W1:Y:S01]  /*54c0*/  LDC.64 R6, c[0x0][0x218] ;  /* 0x00008600ff067b82 */ /* 0x002e620000000a00 */
[----:B-----5:R-:W-:Y:S01]  /*54d0*/  IADD3 R5, R2, R4, RZ ;  /* 0x0000000402057210 */ /* 0x020fe20007ffe0ff */
[----:B------:R-:W-:-:S04]  /*54e0*/  VIADD R4, R4, 0x80 ;  /* 0x0000008004047836 */ /* 0x000fc80000000000 */
[----:B-1----:R-:W-:-:S05]  /*54f0*/  IMAD.WIDE.U32 R6, R5, 0x2, R6 ;  /* 0x0000000205067825 */ /* 0x002fca00078e0006 */
[----:B------:R1:W-:Y:S02]  /*5500*/  STG.E.U16 desc[UR4][R6.64], R8 ;  /* 0x0000000806007986 */ /* 0x0003e4000c101504 */
.L_x_36123:
[----:B------:R-:W-:-:S13]  /*5510*/  ISETP.GE.AND P0, PT, R4, R3, PT ;  /* 0x000000030400720c */ /* 0x000fda0003f06270 */
[----:B------:R-:W-:Y:S05]  /*5520*/  @P0 BRA `(.L_x_36125) ;  /* 0x0000000000300947 */ /* 0x000fea0003800000 */
[----:B01----:R-:W0:Y:S01]  /*5530*/  LDC.64 R6, c[0x0][0x218] ;  /* 0x00008600ff067b82 */ /* 0x003e220000000a00 */
[----:B-----5:R-:W-:Y:S02]  /*5540*/  IMAD.IADD R5, R2, 0x1, R4 ;  /* 0x0000000102057824 */ /* 0x020fe400078e0204 */
[----:B------:R-:W-:Y:S02]  /*5550*/  VIADD R4, R4, 0x80 ;  /* 0x0000008004047836 */ /* 0x000fe40000000000 */
[----:B0-----:R-:W-:-:S05]  /*5560*/  IMAD.WIDE.U32 R6, R5, 0x2, R6 ;  /* 0x0000000205067825 */ /* 0x001fca00078e0006 */
[----:B------:R2:W-:Y:S02]  /*5570*/  STG.E.U16 desc[UR4][R6.64], R9 ;  /* 0x0000000906007986 */ /* 0x0005e4000c101504 */
.L_x_36124:
[----:B------:R-:W-:-:S13]  /*5580*/  ISETP.GE.AND P0, PT, R4, R3, PT ;  /* 0x000000030400720c */ /* 0x000fda0003f06270 */
[----:B------:R-:W-:Y:S05]  /*5590*/  @P0 BRA `(.L_x_36126) ;  /* 0x0000000000340947 */ /* 0x000fea0003800000 */
[----:B-12---:R-:W1:Y:S01]  /*55a0*/  LDC.64 R6, c[0x0][0x218] ;  /* 0x00008600ff067b82 */ /* 0x006e620000000a00 */
[----:B-----5:R-:W-:Y:S01]  /*55b0*/  IADD3 R5, R2, R4, RZ ;  /* 0x0000000402057210 */ /* 0x020fe20007ffe0ff */
[----:B------:R-:W-:-:S04]  /*55c0*/  VIADD R4, R4, 0x80 ;  /* 0x0000008004047836 */ /* 0x000fc80000000000 */
[----:B-1----:R-:W-:-:S05]  /*55d0*/  IMAD.WIDE.U32 R6, R5, 0x2, R6 ;  /* 0x0000000205067825 */ /* 0x002fca00078e0006 */
[----:B------:R2:W-:Y:S02]  /*55e0*/  STG.E.U16 desc[UR4][R6.64], R10 ;  /* 0x0000000a06007986 */ /* 0x0005e4000c101504 */
.L_x_36125:
        /* <DEDUP_REMOVED lines=8> */
.L_x_36126:
[----:B------:R-:W-:Y:S05]  /*5670*/  BSYNC B1 ;  /* 0x0000000000017941 */ /* 0x000fea0003800000 */
.L_x_36121:
[----:B------:R-:W-:-:S13]  /*5680*/  ISETP.GE.AND P0, PT, R4, R3, PT ;  /* 0x000000030400720c */ /* 0x000fda0003f06270 */
[----:B-123--:R-:W1:Y:S01]  /*5690*/  @!P0 LDC.64 R6, c[0x0][0x218] ;  /* 0x00008600ff068b82 */ /* 0x00ee620000000a00 */
[----:B-----5:R-:W-:Y:S01]  /*56a0*/  @!P0 IADD3 R5, R2, R4, RZ ;  /* 0x0000000402058210 */ /* 0x020fe20007ffe0ff */
[----:B------:R-:W-:-:S04]  /*56b0*/  @!P0 VIADD R4, R4, 0x80 ;  /* 0x0000008004048836 */ /* 0x000fc80000000000 */
[----:B-1----:R-:W-:-:S05]  /*56c0*/  @!P0 IMAD.WIDE.U32 R6, R5, 0x2, R6 ;  /* 0x0000000205068825 */ /* 0x002fca00078e0006 */
[----:B------:R3:W-:Y:S02]  /*56d0*/  @!P0 STG.E.U16 desc[UR4][R6.64], R12 ;  /* 0x0000000c06008986 */ /* 0x0007e4000c101504 */
.L_x_36127:
[----:B------:R-:W-:Y:S05]  /*56e0*/  BSYNC B0 ;  /* 0x0000000000007941 */ /* 0x000fea0003800000 */
.L_x_36120:
        /* <DEDUP_REMOVED lines=8> */
.L_x_36128:
        /* <DEDUP_REMOVED lines=9> */
.L_x_57526:


//--------------------- .text._ZN2at6native29vectorized_elementwise_kernelILi8ENS0_13AUnaryFunctorIN3c104HalfES4_S4_ZZZNS0_21remainder_kernel_cudaERNS_18TensorIteratorBaseEENKUlvE0_clEvENKUlvE1_clEvEUlS4_S4_E_EESt5arrayIPcLm2EEEEviT0_T1_ --------------------------
	.section	.text._ZN2at6native29vectorized_elementwise_kernelILi8ENS0_13AUnaryFunctorIN3c104HalfES4_S4_ZZZNS0_21remainder_kernel_cudaERNS_18TensorIteratorBaseEENKUlvE0_clEvENKUlvE1_clEvEUlS4_S4_E_EESt5arrayIPcLm2EEEEviT0_T1_,"ax",@progbits
	.align	128
        .global         _ZN2at6native29vectorized_elementwise_kernelILi8ENS0_13AUnaryFunctorIN3c104HalfES4_S4_ZZZNS0_21remainder_kernel_cudaERNS_18TensorIteratorBaseEENKUlvE0_clEvENKUlvE1_clEvEUlS4_S4_E_EESt5arrayIPcLm2EEEEviT0_T1_
        .type           _ZN2at6native29vectorized_elementwise_kernelILi8ENS0_13AUnaryFunctorIN3c104HalfES4_S4_ZZZNS0_21remainder_kernel_cudaERNS_18TensorIteratorBaseEENKUlvE0_clEvENKUlvE1_clEvEUlS4_S4_E_EESt5arrayIPcLm2EEEEviT0_T1_,@function
        .size           _ZN2at6native29vectorized_elementwise_kernelILi8ENS0_13AUnaryFunctorIN3c104HalfES4_S4_ZZZNS0_21remainder_kernel_cudaERNS_18TensorIteratorBaseEENKUlvE0_clEvENKUlvE1_clEvEUlS4_S4_E_EESt5arrayIPcLm2EEEEviT0_T1_,(.L_x_57527 - _ZN2at6native29vectorized_elementwise_kernelILi8ENS0_13AUnaryFunctorIN3c104HalfES4_S4_ZZZNS0_21remainder_kernel_cudaERNS_18TensorIteratorBaseEENKUlvE0_clEvENKUlvE1_clEvEUlS4_S4_E_EESt5arrayIPcLm2EEEEviT0_T1_)
        .other          _ZN2at6native29vectorized_elementwise_kernelILi8ENS0_13AUnaryFunctorIN3c104HalfES4_S4_ZZZNS0_21remainder_kernel_cudaERNS_18TensorIteratorBaseEENKUlvE0_clEvENKUlvE1_clEvEUlS4_S4_E_EESt5arrayIPcLm2EEEEviT0_T1_,@"STO_CUDA_ENTRY STV_DEFAULT"
_ZN2at6native29vectorized_elementwise_kernelILi8ENS0_13AUnaryFunctorIN3c104HalfES4_S4_ZZZNS0_21remainder_kernel_cudaERNS_18TensorIteratorBaseEENKUlvE0_clEvENKUlvE1_clEvEUlS4_S4_E_EESt5arrayIPcLm2EEEEviT0_T1_:
.text._ZN2at6native29vectorized_elementwise_kernelILi8ENS0_13AUnaryFunctorIN3c104HalfES4_S4_ZZZNS0_21remainder_kernel_cudaERNS_18TensorIteratorBaseEENKUlvE0_clEvENKUlvE1_clEvEUlS4_S4_E_EESt5arrayIPcLm2EEEEviT0_T1_:
        /* <DEDUP_REMOVED lines=44> */
.L_x_36135:
[----:B------:R-:W-:Y:S01]  /*02c0*/  FSETP.GEU.FTZ.AND P0, PT, R14, -R0, PT ;  /* 0x800000000e00720b */ /* 0x000fe20003f1e000 */
[----:B------:R-:W-:-:S12]  /*02d0*/  FADD.FTZ R10, R10, -1 ;  /* 0xbf8000000a0a7421 */ /* 0x000fd80000010000 */
[----:B------:R-:W-:-:S07]  /*02e0*/  @!P0 FADD.FTZ R10, R10, -1 ;  /* 0xbf8000000a0a8421 */ /* 0x000fce0000010000 */
.L_x_36134:
[----:B------:R-:W-:Y:S05]  /*02f0*/  BSYNC B1 ;  /* 0x0000000000017941 */ /* 0x000fea0003800000 */
.L_x_36133:
[----:B------:R-:W-:Y:S01]  /*0300*/  FFMA.FTZ R13, -R0, R10, R13 ;  /* 0x0000000a000d7223 */ /* 0x000fe2000001010d */
[----:B------:R-:W-:Y:S06]  /*0310*/  BRA `(.L_x_36131) ;  /* 0x00000000007c7947 */ /* 0x000fec0003800000 */
.L_x_36132:
        /* <DEDUP_REMOVED lines=15> */
.L_x_36138:
        /* <DEDUP_REMOVED lines=13> */
.L_x_36137:
[----:B------:R-:W-:Y:S05]  /*04e0*/  BSYNC B1 ;  /* 0x0000000000017941 */ /* 0x000fea0003800000 */
.L_x_36136:
[----:B0-----:R-:W-:-:S04]  /*04f0*/  FMUL.FTZ R13, R10, 1.1920928955078125e-07 ;  /* 0x340000000a0d7820 */ /* 0x001fc80000410000 */
[----:B------:R-:W-:-:S07]  /*0500*/  FMUL.FTZ R13, R16, R13 ;  /* 0x0000000d100d7220 */ /* 0x000fce0000410000 */
.L_x_36131:
[----:B------:R-:W-:Y:S05]  /*0510*/  BSYNC B0 ;  /* 0x0000000000007941 */ /* 0x000fea0003800000 */
.L_x_36130:
[C---:B------:R-:W-:Y:S01]  /*0520*/  FSETP.GTU.FTZ.AND P0, PT, |R13|.reuse, +INF , PT ;  /* 0x7f8000000d00780b */ /* 0x040fe20003f1c200 */
[----:B------:R-:W-:Y:S01]  /*0530*/  HADD2.F32 R10, -RZ, R4.H1_H1 ;  /* 0x30000004ff0a7230 */ /* 0x000fe20000004100 */
[----:B------:R-:W-:Y:S01]  /*0540*/  LOP3.LUT R0, R13, 0x80000000, R8, 0xb8, !PT ;  /* 0x800000000d007812 */ /* 0x000fe200078eb808 */
[----:B------:R-:W-:Y:S01]  /*0550*/  BSSY B0, `(.L_x_36139) ;  /* 0x0000047000007945 */ /* 0x000fe20003800000 */
[----:B------:R-:W-:Y:S02]  /*0560*/  FSETP.GEU.FTZ.AND P1, PT, R11, RZ, PT ;  /* 0x000000ff0b00720b */ /* 0x000fe40003f3e000 */
[----:B------:R-:W-:Y:S01]  /*0570*/  FSEL R0, R13, R0, P0 ;  /* 0x000000000d007208 */ /* 0x000fe20000000000 */
[----:B------:R-:W-:-:S03]  /*0580*/  IMAD.MOV.U32 R13, RZ, RZ, R9 ;  /* 0x000000ffff0d7224 */ /* 0x000fc600078e0009 */
        /* <DEDUP_REMOVED lines=30> */
.L_x_36144:
[----:B------:R-:W-:Y:S01]  /*0770*/  FSETP.GEU.FTZ.AND P0, PT, R15, -R0, PT ;  /* 0x800000000f00720b */ /* 0x000fe20003f1e000 */
[----:B------:R-:W-:-:S12]  /*0780*/  FADD.FTZ R14, R14, -1 ;  /* 0xbf8000000e0e7421 */ /* 0x000fd80000010000 */
[----:B------:R-:W-:-:S07]  /*0790*/  @!P0 FADD.FTZ R14, R14, -1 ;  /* 0xbf8000000e0e8421 */ /* 0x000fce0000010000 */
.L_x_36143:
[----:B------:R-:W-:Y:S05]  /*07a0*/  BSYNC B1 ;  /* 0x0000000000017941 */ /* 0x000fea0003800000 */
.L_x_36142:
[----:B------:R-:W-:Y:S01]  /*07b0*/  FFMA.FTZ R13, -R0, R14, R13 ;  /* 0x0000000e000d7223 */ /* 0x000fe2000001010d */
[----:B------:R-:W-:Y:S06]  /*07c0*/  BRA `(.L_x_36140) ;  /* 0x00000000007c7947 */ /* 0x000fec0003800000 */
.L_x_36141:
        /* <DEDUP_REMOVED lines=15> */
.L_x_36147:
        /* <DEDUP_REMOVED lines=13> */
.L_x_36146:
[----:B------:R-:W-:Y:S05]  /*0990*/  BSYNC B1 ;  /* 0x0000000000017941 */ /* 0x000fea0003800000 */
.L_x_36145:
[----:B------:R-:W-:-:S04]  /*09a0*/  FMUL.FTZ R0, R11, 1.1920928955078125e-07 ;  /* 0x340000000b007820 */ /* 0x000fc80000410000 */
[----:B0-----:R-:W-:-:S07]  /*09b0*/  FMUL.FTZ R13, R15, R0 ;  /* 0x000000000f0d7220 */ /* 0x001fce0000410000 */
.L_x_36140:
[----:B------:R-:W-:Y:S05]  /*09c0*/  BSYNC B0 ;  /* 0x0000000000007941 */ /* 0x000fea0003800000 */
.L_x_36139:
        /* <DEDUP_REMOVED lines=36> */
.L_x_36153:
[----:B------:R-:W-:Y:S01]  /*0c10*/  FSETP.GEU.FTZ.AND P0, PT, R15, -R0, PT ;  /* 0x800000000f00720b */ /* 0x000fe20003f1e000 */
[----:B------:R-:W-:-:S12]  /*0c20*/  FADD.FTZ R10, R10, -1 ;  /* 0xbf8000000a0a7421 */ /* 0x000fd80000010000 */
[----:B------:R-:W-:-:S07]  /*0c30*/  @!P0 FADD.FTZ R10, R10, -1 ;  /* 0xbf8000000a0a8421 */ /* 0x000fce0000010000 */
.L_x_36152:
[----:B------:R-:W-:Y:S05]  /*0c40*/  BSYNC B1 ;  /* 0x0000000000017941 */ /* 0x000fea0003800000 */
.L_x_36151:
[----:B------:R-:W-:Y:S01]  /*0c50*/  FFMA.FTZ R13, -R0, R10, R13 ;  /* 0x0000000a000d7223 */ /* 0x000fe2000001010d */
[----:B------:R-:W-:Y:S06]  /*0c60*/  BRA `(.L_x_36149) ;  /* 0x00000000007c7947 */ /* 0x000fec0003800000 */
.L_x_36150:
        /* <DEDUP_REMOVED lines=15> */
.L_x_36156:
        /* <DEDUP_REMOVED lines=13> */
.L_x_36155:
[----:B------:R-:W-:Y:S05]  /*0e30*/  BSYNC B1 ;  /* 0x0000000000017941 */ /* 0x000fea0003800000 */
.L_x_36154:
[----:B0-----:R-:W-:-:S04]  /*0e40*/  FMUL.FTZ R13, R10, 1.1920928955078125e-07 ;  /* 0x340000000a0d7820 */ /* 0x001fc80000410000 */
[----:B------:R-:W-:-:S07]  /*0e50*/  FMUL.FTZ R13, R18, R13 ;  /* 0x0000000d120d7220 */ /* 0x000fce0000410000 */
.L_x_36149:
[----:B------:R-:W-:Y:S05]  /*0e60*/  BSYNC B0 ;  /* 0x0000000000007941 */ /* 0x000fea0003800000 */
.L_x_36148:
        /* <DEDUP_REMOVED lines=37> */
.L_x_36162:
[----:B------:R-:W-:Y:S01]  /*10c0*/  FSETP.GEU.FTZ.AND P0, PT, R14, -R0, PT ;  /* 0x800000000e00720b */ /* 0x000fe20003f1e000 */
[----:B------:R-:W-:-:S12]  /*10d0*/  FADD.FTZ R10, R10, -1 ;  /* 0xbf8000000a0a7421 */ /* 0x000fd80000010000 */
[----:B------:R-:W-:-:S07]  /*10e0*/  @!P0 FADD.FTZ R10, R10, -1 ;  /* 0xbf8000000a0a8421 */ /* 0x000fce0000010000 */
.L_x_36161:
[----:B------:R-:W-:Y:S05]  /*10f0*/  BSYNC B1 ;  /* 0x0000000000017941 */ /* 0x000fea0003800000 */
.L_x_36160:
[----:B------:R-:W-:Y:S01]  /*1100*/  FFMA.FTZ R15, -R0, R10, R15 ;  /* 0x0000000a000f7223 */ /* 0x000fe2000001010f */
[----:B------:R-:W-:Y:S06]  /*1110*/  BRA `(.L_x_36158) ;  /* 0x00000000007c7947 */ /* 0x000fec0003800000 */
.L_x_36159:
        /* <DEDUP_REMOVED lines=15> */
.L_x_36165:
        /* <DEDUP_REMOVED lines=13> */
.L_x_36164:
[----:B------:R-:W-:Y:S05]  /*12e0*/  BSYNC B1 ;  /* 0x0000000000017941 */ /* 0x000fea0003800000 */
.L_x_36163:
[----:B------:R-:W-:-:S04]  /*12f0*/  FMUL.FTZ R15, R10, 1.1920928955078125e-07 ;  /* 0x340000000a0f7820 */ /* 0x000fc80000410000 */
[----:B------:R-:W-:-:S07]  /*1300*/  FMUL.FTZ R15, R16, R15 ;  /* 0x0000000f100f7220 */ /* 0x000fce0000410000 */
.L_x_36158:
[----:B------:R-:W-:Y:S05]  /*1310*/  BSYNC B0 ;  /* 0x0000000000007941 */ /* 0x000fea0003800000 */
.L_x_36157:
[C---:B------:R-:W-:Y:S01]  /*1320*/  FSETP.GTU.FTZ.AND P0, PT, |R15|.reuse, +INF , PT ;  /* 0x7f8000000f00780b */ /* 0x040fe20003f1c200 */
[----:B------:R-:W-:Y:S01]  /*1330*/  BSSY B0, `(.L_x_36166) ;  /* 0x0000048000007945 */ /* 0x000fe20003800000 */
[----:B------:R-:W-:Y:S01]  /*1340*/  LOP3.LUT R0, R15, 0x80000000, R8, 0xb8, !PT ;  /* 0x800000000f007812 */ /* 0x000fe200078eb808 */
[----:B------:R-:W-:Y:S01]  /*1350*/  IMAD.MOV.U32 R17, RZ, RZ, R9 ;  /* 0x000000ffff117224 */ /* 0x000fe200078e0009 */
[----:B------:R-:W-:Y:S02]  /*1360*/  FSETP.GEU.FTZ.AND P1, PT, R13, RZ, PT ;  /* 0x000000ff0d00720b */ /* 0x000fe40003f3e000 */
[----:B------:R-:W-:Y:S01]  /*1370*/  FSEL R10, R15, R0, P0 ;  /* 0x000000000f0a7208 */ /* 0x000fe20000000000 */
[----:B------:R-:W-:-:S03]  /*1380*/  HADD2.F32 R15, -RZ, R6.H0_H0 ;  /* 0x20000006ff0f7230 */ /* 0x000fc60000004100 */
        /* <DEDUP_REMOVED lines=29> */
.L_x_36171:
[----:B------:R-:W-:Y:S01]  /*1560*/  FSETP.GEU.FTZ.AND P0, PT, R14, -R0, PT ;  /* 0x800000000e00720b */ /* 0x000fe20003f1e000 */
[----:B------:R-:W-:-:S12]  /*1570*/  FADD.FTZ R12, R12, -1 ;  /* 0xbf8000000c0c7421 */ /* 0x000fd80000010000 */
[----:B------:R-:W-:-:S07]  /*1580*/  @!P0 FADD.FTZ R12, R12, -1 ;  /* 0xbf8000000c0c8421 */ /* 0x000fce0000010000 */
.L_x_36170:
[----:B------:R-:W-:Y:S05]  /*1590*/  BSYNC B1 ;  /* 0x0000000000017941 */ /* 0x000fea0003800000 */
.L_x_36169:
[----:B------:R-:W-:Y:S01]  /*15a0*/  FFMA.FTZ R17, -R0, R12, R17 ;  /* 0x0000000c00117223 */ /* 0x000fe20000010111 */
[----:B------:R-:W-:Y:S06]  /*15b0*/  BRA `(.L_x_36167) ;  /* 0x00000000007c7947 */ /* 0x000fec0003800000 */
.L_x_36168:
        /* <DEDUP_REMOVED lines=15> */
.L_x_36174:
        /* <DEDUP_REMOVED lines=13> */
.L_x_36173:
[----:B------:R-:W-:Y:S05]  /*1780*/  BSYNC B1 ;  /* 0x0000000000017941 */ /* 0x000fea0003800000 */
.L_x_36172:
[----:B------:R-:W-:-:S04]  /*1790*/  FMUL.FTZ R13, R13, 1.1920928955078125e-07 ;  /* 0x340000000d0d7820 */ /* 0x000fc80000410000 */
[----:B------:R-:W-:-:S07]  /*17a0*/  FMUL.FTZ R17, R12, R13 ;  /* 0x0000000d0c117220 */ /* 0x000fce0000410000 */
.L_x_36167:
[----:B------:R-:W-:Y:S05]  /*17b0*/  BSYNC B0 ;  /* 0x0000000000007941 */ /* 0x000fea0003800000 */
.L_x_36166:
[C---:B------:R-:W-:Y:S01]  /*17c0*/  FSETP.GTU.FTZ.AND P0, PT, |R17|.reuse, +INF , PT ;  /* 0x7f8000001100780b */ /* 0x040fe20003f1c200 */
[----:B------:R-:W-:Y:S01]  /*17d0*/  HADD2.F32 R13, -RZ, R6.H1_H1 ;  /* 0x30000006ff0d7230 */ /* 0x000fe20000004100 */
[----:B------:R-:W-:Y:S01]  /*17e0*/  LOP3.LUT R0, R17, 0x80000000, R8, 0xb8, !PT ;  /* 0x8000000011007812 */ /* 0x000fe200078eb808 */
        /* <DEDUP_REMOVED lines=34> */
.L_x_36180:
[----:B------:R-:W-:Y:S01]  /*1a10*/  FSETP.GEU.FTZ.AND P0, PT, R15, -R0, PT ;  /* 0x800000000f00720b */ /* 0x000fe20003f1e000 */
[----:B------:R-:W-:-:S12]  /*1a20*/  FADD.FTZ R12, R12, -1 ;  /* 0xbf8000000c0c7421 */ /* 0x000fd80000010000 */
[----:B------:R-:W-:-:S07]  /*1a30*/  @!P0 FADD.FTZ R12, R12, -1 ;  /* 0xbf8000000c0c8421 */ /* 0x000fce0000010000 */
.L_x_36179:
[----:B------:R-:W-:Y:S05]  /*1a40*/  BSYNC B1 ;  /* 0x0000000000017941 */ /* 0x000fea0003800000 */
.L_x_36178:
[----:B------:R-:W-:Y:S01]  /*1a50*/  FFMA.FTZ R17, -R0, R12, R17 ;  /* 0x0000000c00117223 */ /* 0x000fe20000010111 */
[----:B------:R-:W-:Y:S06]  /*1a60*/  BRA `(.L_x_36176) ;  /* 0x00000000007c7947 */ /* 0x000fec0003800000 */
.L_x_36177:
        /* <DEDUP_REMOVED lines=15> */
.L_x_36183:
        /* <DEDUP_REMOVED lines=13> */
.L_x_36182:
[----:B------:R-:W-:Y:S05]  /*1c30*/  BSYNC B1 ;  /* 0x0000000000017941 */ /* 0x000fea0003800000 */
.L_x_36181:
[----:B------:R-:W-:-:S04]  /*1c40*/  FMUL.FTZ R17, R14, 1.1920928955078125e-07 ;  /* 0x340000000e117820 */ /* 0x000fc80000410000 */
[----:B------:R-:W-:-:S07]  /*1c50*/  FMUL.FTZ R17, R12, R17 ;  /* 0x000000110c117220 */ /* 0x000fce0000410000 */
.L_x_36176:
[----:B------:R-:W-:Y:S05]  /*1c60*/  BSYNC B0 ;  /* 0x0000000000007941 */ /* 0x000fea0003800000 */
.L_x_36175:
[C---:B------:R-:W-:Y:S01]  /*1c70*/  FSETP.GTU.FTZ.AND P0, PT, |R17|.reuse, +INF , PT ;  /* 0x7f8000001100780b */ /* 0x040fe20003f1c200 */
[----:B------:R-:W-:Y:S01]  /*1c80*/  HADD2.F32 R15, -RZ, R7.H0_H0 ;  /* 0x20000007ff0f7230 */ /* 0x000fe20000004100 */
[----:B------:R-:W-:Y:S01]  /*1c90*/  LOP3.LUT R0, R17, 0x80000000, R8, 0xb8, !PT ;  /* 0x8000000011007812 */ /* 0x000fe200078eb808 */
        /* <DEDUP_REMOVED lines=33> */
.L_x_36189:
[----:B------:R-:W-:Y:S01]  /*1eb0*/  FSETP.GEU.FTZ.AND P0, PT, R14, -R0, PT ;  /* 0x800000000e00720b */ /* 0x000fe20003f1e000 */
[----:B------:R-:W-:-:S12]  /*1ec0*/  FADD.FTZ R16, R16, -1 ;  /* 0xbf80000010107421 */ /* 0x000fd80000010000 */
[----:B------:R-:W-:-:S07]  /*1ed0*/  @!P0 FADD.FTZ R16, R16, -1 ;  /* 0xbf80000010108421 */ /* 0x000fce0000010000 */
.L_x_36188:
[----:B------:R-:W-:Y:S05]  /*1ee0*/  BSYNC B1 ;  /* 0x0000000000017941 */ /* 0x000fea0003800000 */
.L_x_36187:
[----:B------:R-:W-:Y:S01]  /*1ef0*/  FFMA.FTZ R17, -R0, R16, R17 ;  /* 0x0000001000117223 */ /* 0x000fe20000010111 */
[----:B------:R-:W-:Y:S06]  /*1f00*/  BRA `(.L_x_36185) ;  /* 0x00000000007c7947 */ /* 0x000fec0003800000 */
.L_x_36186:
        /* <DEDUP_REMOVED lines=15> */
.L_x_36192:
        /* <DEDUP_REMOVED lines=13> */
.L_x_36191:
[----:B------:R-:W-:Y:S05]  /*20d0*/  BSYNC B1 ;  /* 0x0000000000017941 */ /* 0x000fea0003800000 */
.L_x_36190:
[----:B------:R-:W-:-:S04]  /*20e0*/  FMUL.FTZ R14, R14, 1.1920928955078125e-07 ;  /* 0x340000000e0e7820 */ /* 0x000fc80000410000 */
[----:B0-----:R-:W-:-:S07]  /*20f0*/  FMUL.FTZ R17, R13, R14 ;  /* 0x0000000e0d117220 */ /* 0x001fce0000410000 */
.L_x_36185:
[----:B------:R-:W-:Y:S05]  /*2100*/  BSYNC B0 ;  /* 0x0000000000007941 */ /* 0x000fea0003800000 */
.L_x_36184:
[C---:B------:R-:W-:Y:S01]  /*2110*/  FSETP.GTU.FTZ.AND P0, PT, |R17|.reuse, +INF , PT ;  /* 0x7f8000001100780b */ /* 0x040fe20003f1c200 */
[----:B------:R-:W-:Y:S01]  /*2120*/  HADD2.F32 R7, -RZ, R7.H1_H1 ;  /* 0x30000007ff077230 */ /* 0x000fe20000004100 */
[----:B------:R-:W-:Y:S01]  /*2130*/  LOP3.LUT R0, R17, 0x80000000, R8, 0xb8, !PT ;  /* 0x8000000011007812 */ /* 0x000fe200078eb808 */
[----:B------:R-:W-:Y:S01]  /*2140*/  BSSY B0, `(.L_x_36193) ;  /* 0x0000045000007945 */ /* 0x000fe20003800000 */
[----:B------:R-:W-:Y:S02]  /*2150*/  FSETP.GEU.FTZ.AND P1, PT, R15, RZ, PT ;  /* 0x000000ff0f00720b */ /* 0x000fe40003f3e000 */
[----:B0-----:R-:W-:-:S04]  /*2160*/  FSEL R14, R17, R0, P0 ;  /* 0x00000000110e7208 */ /* 0x001fc80000000000 */
        /* <DEDUP_REMOVED lines=29> */
.L_x_36198:
[----:B------:R-:W-:Y:S01]  /*2340*/  FSETP.GEU.FTZ.AND P0, PT, R16, -R0, PT ;  /* 0x800000001000720b */ /* 0x000fe20003f1e000 */
[----:B------:R-:W-:-:S12]  /*2350*/  FADD.FTZ R18, R18, -1 ;  /* 0xbf80000012127421 */ /* 0x000fd80000010000 */
[----:B------:R-:W-:-:S07]  /*2360*/  @!P0 FADD.FTZ R18, R18, -1 ;  /* 0xbf80000012128421 */ /* 0x000fce0000010000 */
.L_x_36197:
[----:B------:R-:W-:Y:S05]  /*2370*/  BSYNC B1 ;  /* 0x0000000000017941 */ /* 0x000fea0003800000 */
.L_x_36196:
[----:B------:R-:W-:Y:S01]  /*2380*/  FFMA.FTZ R9, -R0, R18, R9 ;  /* 0x0000001200097223 */ /* 0x000fe20000010109 */
[----:B------:R-:W-:Y:S06]  /*2390*/  BRA `(.L_x_36194) ;  /* 0x00000000007c7947 */ /* 0x000fec0003800000 */
.L_x_36195:
        /* <DEDUP_REMOVED lines=15> */
.L_x_36201:
        /* <DEDUP_REMOVED lines=13> */
.L_x_36200:
[----:B------:R-:W-:Y:S05]  /*2560*/  BSYNC B1 ;  /* 0x0000000000017941 */ /* 0x000fea0003800000 */
.L_x_36199:
[----:B------:R-:W-:-:S04]  /*2570*/  FMUL.FTZ R0, R13, 1.1920928955078125e-07 ;  /* 0x340000000d007820 */ /* 0x000fc80000410000 */
[----:B------:R-:W-:-:S07]  /*2580*/  FMUL.FTZ R9, R9, R0 ;  /* 0x0000000009097220 */ /* 0x000fce0000410000 */
.L_x_36194:
[----:B------:R-:W-:Y:S05]  /*2590*/  BSYNC B0 ;  /* 0x0000000000007941 */ /* 0x000fea0003800000 */
.L_x_36193:
        /* <DEDUP_REMOVED lines=14> */
[----:B------:R-:W-:-:S05]  /*2680*/  F2FP.F16.F32.PACK_AB R7, R8, R14 ;  /* 0x0000000e0807723e */ /* 0x000fca00000000ff */
[----:B------:R-:W-:Y:S01]  /*2690*/  STG.E.128 desc[UR4][R16.64], R4 ;  /* 0x0000000410007986 */ /* 0x000fe2000c101d04 */
[----:B------:R-:W-:Y:S05]  /*26a0*/  EXIT ;  /* 0x000000000000794d */ /* 0x000fea0003800000 */
.L_x_36129:
        /* <DEDUP_REMOVED lines=89> */
.L_x_36209:
[----:B------:R-:W-:Y:S01]  /*2c40*/  FSETP.GEU.FTZ.AND P0, PT, R11, -R10, PT ;  /* 0x8000000a0b00720b */ /* 0x000fe20003f1e000 */
[----:B------:R-:W-:-:S12]  /*2c50*/  FADD.FTZ R0, R0, -1 ;  /* 0xbf80000000007421 */ /* 0x000fd80000010000 */
[----:B------:R-:W-:-:S07]  /*2c60*/  @!P0 FADD.FTZ R0, R0, -1 ;  /* 0xbf80000000008421 */ /* 0x000fce0000010000 */
.L_x_36208:
[----:B------:R-:W-:Y:S05]  /*2c70*/  BSYNC B2 ;  /* 0x0000000000027941 */ /* 0x000fea0003800000 */
.L_x_36207:
[----:B------:R-:W-:Y:S01]  /*2c80*/  FFMA.FTZ R7, -R10, R0, R7 ;  /* 0x000000000a077223 */ /* 0x000fe20000010107 */
[----:B------:R-:W-:Y:S06]  /*2c90*/  BRA `(.L_x_36205) ;  /* 0x00000000007c7947 */ /* 0x000fec0003800000 */
.L_x_36206:
        /* <DEDUP_REMOVED lines=15> */
.L_x_36212:
        /* <DEDUP_REMOVED lines=13> */
.L_x_36211:
[----:B------:R-:W-:Y:S05]  /*2e60*/  BSYNC B2 ;  /* 0x0000000000027941 */ /* 0x000fea0003800000 */
.L_x_36210:
[----:B------:R-:W-:-:S04]  /*2e70*/  FMUL.FTZ R8, R8, 1.1920928955078125e-07 ;  /* 0x3400000008087820 */ /* 0x000fc80000410000 */
[----:B------:R-:W-:-:S07]  /*2e80*/  FMUL.FTZ R7, R7, R8 ;  /* 0x0000000807077220 */ /* 0x000fce0000410000 */
.L_x_36205:
[----:B------:R-:W-:Y:S05]  /*2e90*/  BSYNC B0 ;  /* 0x0000000000007941 */ /* 0x000fea0003800000 */
.L_x_36204:
        /* <DEDUP_REMOVED lines=10> */
.L_x_36203:
[----:B------:R-:W-:Y:S05]  /*2f40*/  BSYNC B1 ;  /* 0x0000000000017941 */ /* 0x000fea0003800000 */
.L_x_36202:
        /* <DEDUP_REMOVED lines=34> */
.L_x_36220:
[----:B------:R-:W-:Y:S01]  /*3170*/  FSETP.GEU.FTZ.AND P0, PT, R13, -R12, PT ;  /* 0x8000000c0d00720b */ /* 0x000fe20003f1e000 */
[----:B------:R-:W-:-:S12]  /*3180*/  FADD.FTZ R0, R0, -1 ;  /* 0xbf80000000007421 */ /* 0x000fd80000010000 */
[----:B------:R-:W-:-:S07]  /*3190*/  @!P0 FADD.FTZ R0, R0, -1 ;  /* 0xbf80000000008421 */ /* 0x000fce0000010000 */
.L_x_36219:
[----:B------:R-:W-:Y:S05]  /*31a0*/  BSYNC B2 ;  /* 0x0000000000027941 */ /* 0x000fea0003800000 */
.L_x_36218:
[----:B------:R-:W-:Y:S01]  /*31b0*/  FFMA.FTZ R9, -R12, R0, R9 ;  /* 0x000000000c097223 */ /* 0x000fe20000010109 */
[----:B------:R-:W-:Y:S06]  /*31c0*/  BRA `(.L_x_36216) ;  /* 0x00000000007c7947 */ /* 0x000fec0003800000 */
.L_x_36217:
        /* <DEDUP_REMOVED lines=15> */
.L_x_36223:
        /* <DEDUP_REMOVED lines=13> */
.L_x_36222:
[----:B------:R-:W-:Y:S05]  /*3390*/  BSYNC B2 ;  /* 0x0000000000027941 */ /* 0x000fea0003800000 */
.L_x_36221:
[----:B------:R-:W-:-:S04]  /*33a0*/  FMUL.FTZ R0, R11, 1.1920928955078125e-07 ;  /* 0x340000000b007820 */ /* 0x000fc80000410000 */
[----:B------:R-:W-:-:S07]  /*33b0*/  FMUL.FTZ R9, R9, R0 ;  /* 0x0000000009097220 */ /* 0x000fce0000410000 */
.L_x_36216:
[----:B------:R-:W-:Y:S05]  /*33c0*/  BSYNC B0 ;  /* 0x0000000000007941 */ /* 0x000fea0003800000 */
.L_x_36215:
        /* <DEDUP_REMOVED lines=10> */
.L_x_36214:
[----:B------:R-:W-:Y:S05]  /*3470*/  BSYNC B1 ;  /* 0x0000000000017941 */ /* 0x000fea0003800000 */
.L_x_36213:
        /* <DEDUP_REMOVED lines=34> */
.L_x_36231:
[----:B------:R-:W-:Y:S01]  /*36a0*/  FSETP.GEU.FTZ.AND P0, PT, R13, -R12, PT ;  /* 0x8000000c0d00720b */ /* 0x000fe20003f1e000 */
[----:B------:R-:W-:-:S12]  /*36b0*/  FADD.FTZ R0, R0, -1 ;  /* 0xbf80000000007421 */ /* 0x000fd80000010000 */
[----:B------:R-:W-:-:S07]  /*36c0*/  @!P0 FADD.FTZ R0, R0, -1 ;  /* 0xbf80000000008421 */ /* 0x000fce0000010000 */
.L_x_36230:
[----:B------:R-:W-:Y:S05]  /*36d0*/  BSYNC B2 ;  /* 0x0000000000027941 */ /* 0x000fea0003800000 */
.L_x_36229:
[----:B------:R-:W-:Y:S01]  /*36e0*/  FFMA.FTZ R9, -R12, R0, R9 ;  /* 0x000000000c097223 */ /* 0x000fe20000010109 */
[----:B------:R-:W-:Y:S06]  /*36f0*/  BRA `(.L_x_36227) ;  /* 0x00000000007c7947 */ /* 0x000fec0003800000 */
.L_x_36228:
        /* <DEDUP_REMOVED lines=15> */
.L_x_36234:
        /* <DEDUP_REMOVED lines=13> */
.L_x_36233:
[----:B------:R-:W-:Y:S05]  /*38c0*/  BSYNC B2 ;  /* 0x0000000000027941 */ /* 0x000fea0003800000 */
.L_x_36232:
[----:B------:R-:W-:-:S04]  /*38d0*/  FMUL.FTZ R0, R11, 1.1920928955078125e-07 ;  /* 0x340000000b007820 */ /* 0x000fc80000410000 */
[----:B------:R-:W-:-:S07]  /*38e0*/  FMUL.FTZ R9, R9, R0 ;  /* 0x0000000009097220 */ /* 0x000fce0000410000 */
.L_x_36227:
[----:B------:R-:W-:Y:S05]  /*38f0*/  BSYNC B0 ;  /* 0x0000000000007941 */ /* 0x000fea0003800000 */
.L_x_36226:
        /* <DEDUP_REMOVED lines=10> */
.L_x_36225:
[----:B------:R-:W-:Y:S05]  /*39a0*/  BSYNC B1 ;  /* 0x0000000000017941 */ /* 0x000fea0003800000 */
.L_x_36224:
        /* <DEDUP_REMOVED lines=34> */
.L_x_36242:
[----:B------:R-:W-:Y:S01]  /*3bd0*/  FSETP.GEU.FTZ.AND P0, PT, R11, -R15, PT ;  /* 0x8000000f0b00720b */ /* 0x000fe20003f1e000 */
[----:B------:R-:W-:-:S12]  /*3be0*/  FADD.FTZ R13, R13, -1 ;  /* 0xbf8000000d0d7421 */ /* 0x000fd80000010000 */
[----:B------:R-:W-:-:S07]  /*3bf0*/  @!P0 FADD.FTZ R13, R13, -1 ;  /* 0xbf8000000d0d8421 */ /* 0x000fce0000010000 */
.L_x_36241:
[----:B------:R-:W-:Y:S05]  /*3c00*/  BSYNC B2 ;  /* 0x0000000000027941 */ /* 0x000fea0003800000 */
.L_x_36240:
[----:B------:R-:W-:Y:S01]  /*3c10*/  FFMA.FTZ R10, -R15, R13, R10 ;  /* 0x0000000d0f0a7223 */ /* 0x000fe2000001010a */
[----:B------:R-:W-:Y:S06]  /*3c20*/  BRA `(.L_x_36238) ;  /* 0x00000000007c7947 */ /* 0x000fec0003800000 */
.L_x_36239:
        /* <DEDUP_REMOVED lines=15> */
.L_x_36245:
        /* <DEDUP_REMOVED lines=13> */
.L_x_36244:
[----:B------:R-:W-:Y:S05]  /*3df0*/  BSYNC B2 ;  /* 0x0000000000027941 */ /* 0x000fea0003800000 */
.L_x_36243:
[----:B0-----:R-:W-:-:S04]  /*3e00*/  FMUL.FTZ R11, R12, 1.1920928955078125e-07 ;  /* 0x340000000c0b7820 */ /* 0x001fc80000410000 */
[----:B------:R-:W-:-:S07]  /*3e10*/  FMUL.FTZ R10, R10, R11 ;  /* 0x0000000b0a0a7220 */ /* 0x000fce0000410000 */
.L_x_36238:
[----:B------:R-:W-:Y:S05]  /*3e20*/  BSYNC B0 ;  /* 0x0000000000007941 */ /* 0x000fea0003800000 */
.L_x_36237:
        /* <DEDUP_REMOVED lines=10> */
.L_x_36236:
[----:B------:R-:W-:Y:S05]  /*3ed0*/  BSYNC B1 ;  /* 0x0000000000017941 */ /* 0x000fea0003800000 */
.L_x_36235:
        /* <DEDUP_REMOVED lines=34> */
.L_x_36253:
[----:B------:R-:W-:Y:S01]  /*4100*/  FSETP.GEU.FTZ.AND P0, PT, R15, -R14, PT ;  /* 0x8000000e0f00720b */ /* 0x000fe20003f1e000 */
[----:B------:R-:W-:-:S12]  /*4110*/  FADD.FTZ R0, R0, -1 ;  /* 0xbf80000000007421 */ /* 0x000fd80000010000 */
[----:B------:R-:W-:-:S07]  /*4120*/  @!P0 FADD.FTZ R0, R0, -1 ;  /* 0xbf80000000008421 */ /* 0x000fce0000010000 */
.L_x_36252:
[----:B------:R-:W-:Y:S05]  /*4130*/  BSYNC B2 ;  /* 0x0000000000027941 */ /* 0x000fea0003800000 */
.L_x_36251:
[----:B------:R-:W-:Y:S01]  /*4140*/  FFMA.FTZ R11, -R14, R0, R11 ;  /* 0x000000000e0b7223 */ /* 0x000fe2000001010b */
[----:B------:R-:W-:Y:S06]  /*4150*/  BRA `(.L_x_36249) ;  /* 0x00000000007c7947 */ /* 0x000fec0003800000 */
.L_x_36250:
        /* <DEDUP_REMOVED lines=15> */
.L_x_36256:
        /* <DEDUP_REMOVED lines=13> */
.L_x_36255:
[----:B------:R-:W-:Y:S05]  /*4320*/  BSYNC B2 ;  /* 0x0000000000027941 */ /* 0x000fea0003800000 */
.L_x_36254:
[----:B------:R-:W-:-:S04]  /*4330*/  FMUL.FTZ R0, R13, 1.1920928955078125e-07 ;  /* 0x340000000d007820 */ /* 0x000fc80000410000 */
[----:B------:R-:W-:-:S07]  /*4340*/  FMUL.FTZ R11, R11, R0 ;  /* 0x000000000b0b7220 */ /* 0x000fce0000410000 */
.L_x_36249:
[----:B------:R-:W-:Y:S05]  /*4350*/  BSYNC B0 ;  /* 0x0000000000007941 */ /* 0x000fea0003800000 */
.L_x_36248:
        /* <DEDUP_REMOVED lines=10> */
.L_x_36247:
[----:B------:R-:W-:Y:S05]  /*4400*/  BSYNC B1 ;  /* 0x0000000000017941 */ /* 0x000fea0003800000 */
.L_x_36246:
        /* <DEDUP_REMOVED lines=34> */
.L_x_36264:
[----:B------:R-:W-:Y:S01]  /*4630*/  FSETP.GEU.FTZ.AND P0, PT, R13, -R19, PT ;  /* 0x800000130d00720b */ /* 0x000fe20003f1e000 */
[----:B------:R-:W-:-:S12]  /*4640*/  FADD.FTZ R15, R15, -1 ;  /* 0xbf8000000f0f7421 */ /* 0x000fd80000010000 */
[----:B------:R-:W-:-:S07]  /*4650*/  @!P0 FADD.FTZ R15, R15, -1 ;  /* 0xbf8000000f0f8421 */ /* 0x000fce0000010000 */
.L_x_36263:
[----:B------:R-:W-:Y:S05]  /*4660*/  BSYNC B2 ;  /* 0x0000000000027941 */ /* 0x000fea0003800000 */
.L_x_36262:
[----:B------:R-:W-:Y:S01]  /*4670*/  FFMA.FTZ R12, -R19, R15, R12 ;  /* 0x0000000f130c7223 */ /* 0x000fe2000001010c */
[----:B------:R-:W-:Y:S06]  /*4680*/  BRA `(.L_x_36260) ;  /* 0x00000000007c7947 */ /* 0x000fec0003800000 */
.L_x_36261:
        /* <DEDUP_REMOVED lines=15> */
.L_x_36267:
        /* <DEDUP_REMOVED lines=13> */
.L_x_36266:
[----:B------:R-:W-:Y:S05]  /*4850*/  BSYNC B2 ;  /* 0x0000000000027941 */ /* 0x000fea0003800000 */
.L_x_36265:
[----:B0-----:R-:W-:-:S04]  /*4860*/  FMUL.FTZ R13, R14, 1.1920928955078125e-07 ;  /* 0x340000000e0d7820 */ /* 0x001fc80000410000 */
[----:B------:R-:W-:-:S07]  /*4870*/  FMUL.FTZ R12, R12, R13 ;  /* 0x0000000d0c0c7220 */ /* 0x000fce0000410000 */
.L_x_36260:
[----:B------:R-:W-:Y:S05]  /*4880*/  BSYNC B0 ;  /* 0x0000000000007941 */ /* 0x000fea0003800000 */
.L_x_36259:
        /* <DEDUP_REMOVED lines=10> */
.L_x_36258:
[----:B------:R-:W-:Y:S05]  /*4930*/  BSYNC B1 ;  /* 0x0000000000017941 */ /* 0x000fea0003800000 */
.L_x_36257:
        /* <DEDUP_REMOVED lines=34> */
.L_x_36275:
[----:B------:R-:W-:Y:S01]  /*4b60*/  FSETP.GEU.FTZ.AND P0, PT, R19, -R18, PT ;  /* 0x800000121300720b */ /* 0x000fe20003f1e000 */
[----:B------:R-:W-:-:S12]  /*4b70*/  FADD.FTZ R0, R0, -1 ;  /* 0xbf80000000007421 */ /* 0x000fd80000010000 */
[----:B------:R-:W-:-:S07]  /*4b80*/  @!P0 FADD.FTZ R0, R0, -1 ;  /* 0xbf80000000008421 */ /* 0x000fce0000010000 */
.L_x_36274:
[----:B------:R-:W-:Y:S05]  /*4b90*/  BSYNC B2 ;  /* 0x0000000000027941 */ /* 0x000fea0003800000 */
.L_x_36273:
[----:B------:R-:W-:Y:S01]  /*4ba0*/  FFMA.FTZ R13, -R18, R0, R13 ;  /* 0x00000000120d7223 */ /* 0x000fe2000001010d */
[----:B------:R-:W-:Y:S06]  /*4bb0*/  BRA `(.L_x_36271) ;  /* 0x00000000007c7947 */ /* 0x000fec0003800000 */
.L_x_36272:
        /* <DEDUP_REMOVED lines=15> */
.L_x_36278:
        /* <DEDUP_REMOVED lines=13> */
.L_x_36277:
[----:B------:R-:W-:Y:S05]  /*4d80*/  BSYNC B2 ;  /* 0x0000000000027941 */ /* 0x000fea0003800000 */
.L_x_36276:
[----:B------:R-:W-:-:S04]  /*4d90*/  FMUL.FTZ R0, R15, 1.1920928955078125e-07 ;  /* 0x340000000f007820 */ /* 0x000fc80000410000 */
[----:B------:R-:W-:-:S07]  /*4da0*/  FMUL.FTZ R13, R13, R0 ;  /* 0x000000000d0d7220 */ /* 0x000fce0000410000 */
.L_x_36271:
[----:B------:R-:W-:Y:S05]  /*4db0*/  BSYNC B0 ;  /* 0x0000000000007941 */ /* 0x000fea0003800000 */
.L_x_36270:
        /* <DEDUP_REMOVED lines=10> */
.L_x_36269:
[----:B------:R-:W-:Y:S05]  /*4e60*/  BSYNC B1 ;  /* 0x0000000000017941 */ /* 0x000fea0003800000 */
.L_x_36268:
        /* <DEDUP_REMOVED lines=34> */
.L_x_36286:
[----:B------:R-:W-:Y:S01]  /*5090*/  FSETP.GEU.FTZ.AND P0, PT, R15, -R19, PT ;  /* 0x800000130f00720b */ /* 0x000fe20003f1e000 */
[----:B------:R-:W-:-:S12]  /*50a0*/  FADD.FTZ R17, R17, -1 ;  /* 0xbf80000011117421 */ /* 0x000fd80000010000 */
[----:B------:R-:W-:-:S07]  /*50b0*/  @!P0 FADD.FTZ R17, R17, -1 ;  /* 0xbf80000011118421 */ /* 0x000fce0000010000 */
.L_x_36285:
[----:B------:R-:W-:Y:S05]  /*50c0*/  BSYNC B2 ;  /* 0x0000000000027941 */ /* 0x000fea0003800000 */
.L_x_36284:
[----:B------:R-:W-:Y:S01]  /*50d0*/  FFMA.FTZ R14, -R19, R17, R14 ;  /* 0x00000011130e7223 */ /* 0x000fe2000001010e */
[----:B------:R-:W-:Y:S06]  /*50e0*/  BRA `(.L_x_36282) ;  /* 0x00000000007c7947 */ /* 0x000fec0003800000 */
.L_x_36283:
        /* <DEDUP_REMOVED lines=15> */
.L_x_36289:
        /* <DEDUP_REMOVED lines=13> */
.L_x_36288:
[----:B------:R-:W-:Y:S05]  /*52b0*/  BSYNC B2 ;  /* 0x0000000000027941 */ /* 0x000fea0003800000 */
.L_x_36287:
[----:B------:R-:W-:-:S04]  /*52c0*/  FMUL.FTZ R17, R17, 1.1920928955078125e-07 ;  /* 0x3400000011117820 */ /* 0x000fc80000410000 */
[----:B------:R-:W-:-:S07]  /*52d0*/  FMUL.FTZ R14, R14, R17 ;  /* 0x000000110e0e7220 */ /* 0x000fce0000410000 */
.L_x_36282:
[----:B------:R-:W-:Y:S05]  /*52e0*/  BSYNC B0 ;  /* 0x0000000000007941 */ /* 0x000fea0003800000 */
.L_x_36281:
        /* <DEDUP_REMOVED lines=10> */
.L_x_36280:
[----:B------:R-:W-:Y:S05]  /*5390*/  BSYNC B1 ;  /* 0x0000000000017941 */ /* 0x000fea0003800000 */
.L_x_36279:
        /* <DEDUP_REMOVED lines=16> */
.L_x_36292:
[----:B------:R-:W-:-:S13]  /*54a0*/  ISETP.GE.AND P0, PT, R4, R3, PT ;  /* 0x000000030400720c */ /* 0x000fda0003f06270 */
[----:B------:R-:W-:Y:S05]  /*54b0*/  @P0 BRA `(.L_x_36294) ;  /* 0x0000000000300947 */ /* 0x000fea0003800000 */
[----:B-1----:R-:W1:Y:S01]  /*54c0*/  LDC.64 R6, c[0x0][0x218] ;  /* 0x00008600ff067b82 */ /* 0x002e620000000a00 */
[----:B-----5:R-:W-:Y:S01]  /*54d0*/  IADD3 R5, R2, R4, RZ ;  /* 0x0000000402057210 */ /* 0x020fe20007ffe0ff */
[----:B------:R-:W-:-:S04]  /*54e0*/  VIADD R4, R4, 0x80 ;  /* 0x0000008004047836 */ /* 0x000fc80000000000 */
[----:B-1----:R-:W-:-:S05]  /*54f0*/  IMAD.WIDE.U32 R6, R5, 0x2, R6 ;  /* 0x0000000205067825 */ /* 0x002fca00078e0006 */
[----:B------:R1:W-:Y:S02]  /*5500*/  STG.E.U16 desc[UR4][R6.64], R8 ;  /* 0x0000000806007986 */ /* 0x0003e4000c101504 */
.L_x_36293:
[----:B------:R-:W-:-:S13]  /*5510*/  ISETP.GE.AND P0, PT, R4, R3, PT ;  /* 0x000000030400720c */ /* 0x000fda0003f06270 */
[----:B------:R-:W-:Y:S05]  /*5520*/  @P0 BRA `(.L_x_36295) ;  /* 0x0000000000300947 */ /* 0x000fea0003800000 */
[----:B01----:R-:W0:Y:S01]  /*5530*/  LDC.64 R6, c[0x0][0x218] ;  /* 0x00008600ff067b82 */ /* 0x003e220000000a00 */
[----:B-----5:R-:W-:Y:S02]  /*5540*/  IMAD.IADD R5, R2, 0x1, R4 ;  /* 0x0000000102057824 */ /* 0x020fe400078e0204 */
[----:B------:R-:W-:Y:S02]  /*5550*/  VIADD R4, R4, 0x80 ;  /* 0x0000008004047836 */ /* 0x000fe40000000000 */
[----:B0-----:R-:W-:-:S05]  /*5560*/  IMAD.WIDE.U32 R6, R5, 0x2, R6 ;  /* 0x0000000205067825 */ /* 0x001fca00078e0006 */
[----:B------:R2:W-:Y:S02]  /*5570*/  STG.E.U16 desc[UR4][R6.64], R9 ;  /* 0x0000000906007986 */ /* 0x0005e4000c101504 */
.L_x_36294:
[----:B------:R-:W-:-:S13]  /*5580*/  ISETP.GE.AND P0, PT, R4, R3, PT ;  /* 0x000000030400720c */ /* 0x000fda0003f06270 */
[----:B------:R-:W-:Y:S05]  /*5590*/  @P0 BRA `(.L_x_36296) ;  /* 0x0000000000340947 */ /* 0x000fea0003800000 */
[----:B-12---:R-:W1:Y:S01]  /*55a0*/  LDC.64 R6, c[0x0][0x218] ;  /* 0x00008600ff067b82 */ /* 0x006e620000000a00 */
[----:B-----5:R-:W-:Y:S01]  /*55b0*/  IADD3 R5, R2, R4, RZ ;  /* 0x0000000402057210 */ /* 0x020fe20007ffe0ff */
[----:B------:R-:W-:-:S04]  /*55c0*/  VIADD R4, R4, 0x80 ;  /* 0x0000008004047836 */ /* 0x000fc80000000000 */
[----:B-1----:R-:W-:-:S05]  /*55d0*/  IMAD.WIDE.U32 R6, R5, 0x2, R6 ;  /* 0x0000000205067825 */ /* 0x002fca00078e0006 */
[----:B------:R2:W-:Y:S02]  /*55e0*/  STG.E.U16 desc[UR4][R6.64], R10 ;  /* 0x0000000a06007986 */ /* 0x0005e4000c101504 */
.L_x_36295:
        /* <DEDUP_REMOVED lines=8> */
.L_x_36296:
[----:B------:R-:W-:Y:S05]  /*5670*/  BSYNC B1 ;  /* 0x0000000000017941 */ /* 0x000fea0003800000 */
.L_x_36291:
[----:B------:R-:W-:-:S13]  /*5680*/  ISETP.GE.AND P0, PT, R4, R3, PT ;  /* 0x000000030400720c */ /* 0x000fda0003f06270 */
[----:B-123--:R-:W1:Y:S01]  /*5690*/  @!P0 LDC.64 R6, c[0x0][0x218] ;  /* 0x00008600ff068b82 */ /* 0x00ee620000000a00 */
[----:B-----5:R-:W-:Y:S01]  /*56a0*/  @!P0 IADD3 R5, R2, R4, RZ ;  /* 0x0000000402058210 */ /* 0x020fe20007ffe0ff */
[----:B------:R-:W-:-:S04]  /*56b0*/  @!P0 VIADD R4, R4, 0x80 ;  /* 0x0000008004048836 */ /* 0x000fc80000000000 */
[----:B-1----:R-:W-:-:S05]  /*56c0*/  @!P0 IMAD.WIDE.U32 R6, R5, 0x2, R6 ;  /* 0x0000000205068825 */ /* 0x002fca00078e0006 */
[----:B------:R3:W-:Y:S02]  /*56d0*/  @!P0 STG.E.U16 desc[UR4][R6.64], R12 ;  /* 0x0000000c06008986 */ /* 0x0007e4000c101504 */
.L_x_36297:
[----:B------:R-:W-:Y:S05]  /*56e0*/  BSYNC B0 ;  /* 0x0000000000007941 */ /* 0x000fea0003800000 */
.L_x_36290:
        /* <DEDUP_REMOVED lines=8> */
.L_x_36298:
        /* <DEDUP_REMOVED lines=9> */
.L_x_57527:


//--------------------- .text._ZN2at6native18elementwise_kernelILi128ELi4EZNS0_15gpu_kernel_implINS0_13BinaryFunctorIfffZZZNS0_21remainder_kernel_cudaERNS_18TensorIteratorBaseEENKUlvE0_clEvENKUlvE0_clEvEUlffE_EEEEvS5_RKT_EUliE_EEviT1_ --------------------------
	.section	.text._ZN2at6native18elementwise_kernelILi128ELi4EZNS0_15gpu_kernel_implINS0_13BinaryFunctorIfffZZZNS0_21remainder_kernel_cudaERNS_18TensorIteratorBaseEENKUlvE0_clEvENKUlvE0_clEvEUlffE_EEEEvS5_RKT_EUliE_EEviT1_,"ax",@progbits
	.align	128
        .global         _ZN2at6native18elementwise_kernelILi128ELi4EZNS0_15gpu_kernel_implINS0_13BinaryFunctorIfffZZZNS0_21remainder_kernel_cudaERNS_18TensorIteratorBaseEENKUlvE0_clEvENKUlvE0_clEvEUlffE_EEEEvS5_RKT_EUliE_EEviT1_
        .type           _ZN2at6native18elementwise_kernelILi128ELi4EZNS0_15gpu_kernel_implINS0_13BinaryFunctorIfffZZZNS0_21remainder_kernel_cudaERNS_18TensorIteratorBaseEENKUlvE0_clEvENKUlvE0_clEvEUlffE_EEEEvS5_RKT_EUliE_EEviT1_,@function
        .size           _ZN2at6native18elementwise_kernelILi128ELi4EZNS0_15gpu_kernel_implINS0_13BinaryFunctorIfffZZZNS0_21remainder_kernel_cudaERNS_18TensorIteratorBaseEENKUlvE0_clEvENKUlvE0_clEvEUlffE_EEEEvS5_RKT_EUliE_EEviT1_,(.L_x_57528 - _ZN2at6native18elementwise_kernelILi128ELi4EZNS0_15gpu_kernel_implINS0_13BinaryFunctorIfffZZZNS0_21remainder_kernel_cudaERNS_18TensorIteratorBaseEENKUlvE0_clEvENKUlvE0_clEvEUlffE_EEEEvS5_RKT_EUliE_EEviT1_)
        .other          _ZN2at6native18elementwise_kernelILi128ELi4EZNS0_15gpu_kernel_implINS0_13BinaryFunctorIfffZZZNS0_21remainder_kernel_cudaERNS_18TensorIteratorBaseEENKUlvE0_clEvENKUlvE0_clEvEUlffE_EEEEvS5_RKT_EUliE_EEviT1_,@"STO_CUDA_ENTRY STV_DEFAULT"
_ZN2at6native18elementwise_kernelILi128ELi4EZNS0_15gpu_kernel_implINS0_13BinaryFunctorIfffZZZNS0_21remainder_kernel_cudaERNS_18TensorIteratorBaseEENKUlvE0_clEvENKUlvE0_clEvEUlffE_EEEEvS5_RKT_EUliE_EEviT1_:
.text._ZN2at6native18elementwise_kernelILi128ELi4EZNS0_15gpu_kernel_implINS0_13BinaryFunctorIfffZZZNS0_21remainder_kernel_cudaERNS_18TensorIteratorBaseEENKUlvE0_clEvENKUlvE0_clEvEUlffE_EEEEvS5_RKT_EUliE_EEviT1_:
        /* <DEDUP_REMOVED lines=363> */
.L_x_36301:
        /* <DEDUP_REMOVED lines=22> */
.L_x_36306:
[----:B------:R-:W2:Y:S02]  /*1810*/  LDG.E.U8 R2, desc[UR36][R2.64] ;  /* 0x0000002402027981 */ /* 0x000ea4000c1e1100 */
[----:B--2---:R-:W-:Y:S01]  /*1820*/  I2FP.F32.U32 R22, R2 ;  /* 0x0000000200167245 */ /* 0x004fe20000201000 */
[----:B------:R-:W-:Y:S06]  /*1830*/  BRA `(.L_x_36308) ;  /* 0x0000000c002c7947 */ /* 0x000fec0003800000 */
.L_x_36305:
        /* <DEDUP_REMOVED lines=9> */
.L_x_36310:
[----:B------:R-:W2:Y:S02]  /*18d0*/  LDG.E R2, desc[UR36][R2.64] ;  /* 0x0000002402027981 */ /* 0x000ea4000c1e1900 */
[----:B--2---:R-:W-:Y:S01]  /*18e0*/  I2FP.F32.S32 R22, R2 ;  /* 0x0000000200167245 */ /* 0x004fe20000201400 */
[----:B------:R-:W-:Y:S06]  /*18f0*/  BRA `(.L_x_36308) ;  /* 0x0000000800fc7947 */ /* 0x000fec0003800000 */
.L_x_36309:
[----:B------:R-:W2:Y:S02]  /*1900*/  LDG.E.U16 R2, desc[UR36][R2.64] ;  /* 0x0000002402027981 */ /* 0x000ea4000c1e1500 */
[----:B--2---:R0:W1:Y:S01]  /*1910*/  I2F.S16 R22, R2 ;  /* 0x0000000200167306 */ /* 0x0040620000101400 */
[----:B------:R-:W-:Y:S05]  /*1920*/  BRA `(.L_x_36308) ;  /* 0x0000000800f07947 */ /* 0x000fea0003800000 */
.L_x_36304:
        /* <DEDUP_REMOVED lines=8> */
.L_x_36312:
[----:B------:R-:W2:Y:S02]  /*19b0*/  LDG.E.U16 R2, desc[UR36][R2.64] ;  /* 0x0000002402027981 */ /* 0x000ea4000c1e1500 */
[----:B--2---:R-:W-:Y:S01]  /*19c0*/  HADD2.F32 R22, -RZ, R2.H0_H0 ;  /* 0x20000002ff167230 */ /* 0x004fe20000004100 */
[----:B------:R-:W-:Y:S06]  /*19d0*/  BRA `(.L_x_36308) ;  /* 0x0000000800c47947 */ /* 0x000fec0003800000 */
.L_x_36311:
        /* <DEDUP_REMOVED lines=8> */
.L_x_36314:
[----:B------:R-:W2:Y:S02]  /*1a60*/  LDG.E.U16 R2, desc[UR36][R2.64] ;  /* 0x0000002402027981 */ /* 0x000ea4000c1e1500 */
[----:B--2---:R-:W-:Y:S01]  /*1a70*/  HADD2.F32 R22, -RZ, R2.H0_H0 ;  /* 0x20000002ff167230 */ /* 0x004fe20000004100 */
[----:B------:R-:W-:Y:S06]  /*1a80*/  BRA `(.L_x_36308) ;  /* 0x0000000800987947 */ /* 0x000fec0003800000 */
.L_x_36313:
[----:B------:R-:W2:Y:S01]  /*1a90*/  LDG.E.64 R2, desc[UR36][R2.64] ;  /* 0x0000002402027981 */ /* 0x000ea2000c1e1b00 */
[----:B------:R-:W-:Y:S01]  /*1aa0*/  UMOV UR4, 0xf0000000 ;  /* 0xf000000000047882 */ /* 0x000fe20000000000 */
[----:B------:R-:W-:Y:S01]  /*1ab0*/  UMOV UR5, 0x380fffff ;  /* 0x380fffff00057882 */ /* 0x000fe20000000000 */
[----:B--2---:R-:W0:Y:S01]  /*1ac0*/  F2F.F32.F64 R22, R2 ;  /* 0x0000000200167310 */ /* 0x004e220000301000 */
[----:B------:R-:W-:-:S14]  /*1ad0*/  DSETP.GEU.AND P0, PT, |R2|, UR4, PT ;  /* 0x0000000402007e2a */ /* 0x000fdc000bf0e200 */
[----:B0-----:R-:W-:Y:S01]  /*1ae0*/  @!P0 FMUL R22, R22, 1.175494350822287508e-38 ;  /* 0x0080000016168820 */ /* 0x001fe20000400000 */
[----:B------:R-:W-:Y:S06]  /*1af0*/  BRA `(.L_x_36308) ;  /* 0x00000008007c7947 */ /* 0x000fec0003800000 */
.L_x_36303:
        /* <DEDUP_REMOVED lines=12> */
.L_x_36317:
[----:B------:R-:W2:Y:S01]  /*1bc0*/  LDG.E.64 R2, desc[UR36][R2.64] ;  /* 0x0000002402027981 */ /* 0x000ea2000c1e1b00 */
[----:B------:R-:W-:Y:S01]  /*1bd0*/  UMOV UR4, 0xf0000000 ;  /* 0xf000000000047882 */ /* 0x000fe20000000000 */
[----:B------:R-:W-:Y:S01]  /*1be0*/  UMOV UR5, 0x380fffff ;  /* 0x380fffff00057882 */ /* 0x000fe20000000000 */
[----:B--2---:R-:W0:Y:S01]  /*1bf0*/  F2F.F32.F64 R22, R2 ;  /* 0x0000000200167310 */ /* 0x004e220000301000 */
[----:B------:R-:W-:-:S14]  /*1c00*/  DSETP.GEU.AND P0, PT, |R2|, UR4, PT ;  /* 0x0000000402007e2a */ /* 0x000fdc000bf0e200 */
[----:B0-----:R-:W-:Y:S01]  /*1c10*/  @!P0 FMUL R22, R22, 1.175494350822287508e-38 ;  /* 0x0080000016168820 */ /* 0x001fe20000400000 */
[----:B------:R-:W-:Y:S06]  /*1c20*/  BRA `(.L_x_36308) ;  /* 0x0000000800307947 */ /* 0x000fec0003800000 */
.L_x_36316:
        /* <DEDUP_REMOVED lines=26> */
.L_x_36319:
        /* <DEDUP_REMOVED lines=13> */
.L_x_36318:
[----:B------:R-:W2:Y:S02]  /*1ea0*/  LDG.E.U16 R2, desc[UR36][R2.64] ;  /* 0x0000002402027981 */ /* 0x000ea4000c1e1500 */
[----:B--2---:R-:W-:Y:S01]  /*1eb0*/  IMAD.U32 R22, R2, 0x10000, RZ ;  /* 0x0001000002167824 */ /* 0x004fe200078e00ff */
[----:B------:R-:W-:Y:S06]  /*1ec0*/  BRA `(.L_x_36308) ;  /* 0x0000000400887947 */ /* 0x000fec0003800000 */
.L_x_36315:
        /* <DEDUP_REMOVED lines=11> */
.L_x_36322:
        /* <DEDUP_REMOVED lines=20> */
.L_x_36324:
[----:B------:R-:W-:Y:S05]  /*20c0*/  BSYNC B0 ;  /* 0x0000000000007941 */ /* 0x000fea0003800000 */
.L_x_36323:
[----:B------:R-:W-:Y:S01]  /*20d0*/  IMAD.SHL.U32 R2, R2, 0x100000, RZ ;  /* 0x0010000002027824 */ /* 0x000fe200078e00ff */
[----:B------:R-:W-:-:S04]  /*20e0*/  LEA R3, R0, 0x3b800000, 0x17 ;  /* 0x3b80000000037811 */ /* 0x000fc800078eb8ff */
[----:B------:R-:W-:Y:S01]  /*20f0*/  LOP3.LUT R22, R3, R2, R22, 0xfe, !PT ;  /* 0x0000000203167212 */ /* 0x000fe200078efe16 */
[----:B------:R-:W-:Y:S06]  /*2100*/  BRA `(.L_x_36308) ;  /* 0x0000000000f87947 */ /* 0x000fec0003800000 */
.L_x_36321:
        /* <DEDUP_REMOVED lines=20> */
.L_x_36326:
[----:B------:R-:W-:Y:S05]  /*2250*/  BSYNC B0 ;  /* 0x0000000000007941 */ /* 0x000fea0003800000 */
.L_x_36325:
[----:B------:R-:W-:Y:S01]  /*2260*/  IMAD.SHL.U32 R2, R2, 0x200000, RZ ;  /* 0x0020000002027824 */ /* 0x000fe200078e00ff */
[----:B------:R-:W-:-:S04]  /*2270*/  LEA R3, R0, 0x37800000, 0x17 ;  /* 0x3780000000037811 */ /* 0x000fc800078eb8ff */
[----:B------:R-:W-:Y:S01]  /*2280*/  LOP3.LUT R22, R3, R2, R22, 0xfe, !PT ;  /* 0x0000000203167212 */ /* 0x000fe200078efe16 */
[----:B------:R-:W-:Y:S06]  /*2290*/  BRA `(.L_x_36308) ;  /* 0x0000000000947947 */ /* 0x000fec0003800000 */
.L_x_36320:
        /* <DEDUP_REMOVED lines=14> */
.L_x_36307:
        /* <DEDUP_REMOVED lines=16> */
.L_x_36329:
[----:B------:R-:W-:Y:S01]  /*2480*/  IMAD.MOV.U32 R22, RZ, RZ, RZ ;  /* 0x000000ffff167224 */ /* 0x000fe200078e00ff */
[----:B------:R-:W-:Y:S06]  /*2490*/  BRA `(.L_x_36308) ;  /* 0x0000000000147947 */ /* 0x000fec0003800000 */
.L_x_36328:
[----:B------:R-:W2:Y:S02]  /*24a0*/  LDG.E.64 R22, desc[UR36][R2.64] ;  /* 0x0000002402167981 */ /* 0x000ea4000c1e1b00 */
[----:B--2---:R0:W1:Y:S01]  /*24b0*/  I2F.U64 R22, R22 ;  /* 0x0000001600167312 */ /* 0x0040620000301000 */
[----:B------:R-:W-:Y:S05]  /*24c0*/  BRA `(.L_x_36308) ;  /* 0x0000000000087947 */ /* 0x000fea0003800000 */
.L_x_36327:
[----:B------:R-:W2:Y:S02]  /*24d0*/  LDG.E R2, desc[UR36][R2.64] ;  /* 0x0000002402027981 */ /* 0x000ea4000c1e1900 */
[----:B--2---:R-:W-:-:S07]  /*24e0*/  I2FP.F32.U32 R22, R2 ;  /* 0x0000000200167245 */ /* 0x004fce0000201000 */
.L_x_36308:
[----:B------:R-:W-:Y:S05]  /*24f0*/  BSYNC B6 ;  /* 0x0000000000067941 */ /* 0x000fea0003800000 */
.L_x_36302:
[----:B0-23--:R-:W0:Y:S01]  /*2500*/  LDC.U8 R2, c[0x0][0x493] ;  /* 0x000124c0ff027b82 */ /* 0x00de220000000000 */
[----:B------:R-:W-:Y:S01]  /*2510*/  ULDC.64 UR4, c[0x0][0x488] ;  /* 0x0001220000047ab9 */ /* 0x000fe20000000a00 */
[----:B------:R-:W-:Y:S01]  /*2520*/  BSSY B6, `(.L_x_36330) ;  /* 0x00000df000067945 */ /* 0x000fe20003800000 */
        /* <DEDUP_REMOVED lines=16> */
.L_x_36334:
[----:B------:R-:W2:Y:S02]  /*2630*/  LDG.E.U8 R3, desc[UR36][R4.64] ;  /* 0x0000002404037981 */ /* 0x000ea4000c1e1100 */
[----:B--2---:R-:W-:Y:S01]  /*2640*/  I2FP.F32.U32 R3, R3 ;  /* 0x0000000300037245 */ /* 0x004fe20000201000 */
[----:B------:R-:W-:Y:S06]  /*2650*/  BRA `(.L_x_36336) ;  /* 0x0000000c002c7947 */ /* 0x000fec0003800000 */
.L_x_36333:
        /* <DEDUP_REMOVED lines=9> */
.L_x_36338:
[----:B------:R-:W2:Y:S02]  /*26f0*/  LDG.E R3, desc[UR36][R4.64] ;  /* 0x0000002404037981 */ /* 0x000ea4000c1e1900 */
[----:B--2---:R-:W-:Y:S01]  /*2700*/  I2FP.F32.S32 R3, R3 ;  /* 0x0000000300037245 */ /* 0x004fe20000201400 */
[----:B------:R-:W-:Y:S06]  /*2710*/  BRA `(.L_x_36336) ;  /* 0x0000000800fc7947 */ /* 0x000fec0003800000 */
.L_x_36337:
[----:B------:R-:W2:Y:S02]  /*2720*/  LDG.E.U16 R3, desc[UR36][R4.64] ;  /* 0x0000002404037981 */ /* 0x000ea4000c1e1500 */
[----:B--2---:R-:W0:Y:S01]  /*2730*/  I2F.S16 R3, R3 ;  /* 0x0000000300037306 */ /* 0x004e220000101400 */
[----:B------:R-:W-:Y:S05]  /*2740*/  BRA `(.L_x_36336) ;  /* 0x0000000800f07947 */ /* 0x000fea0003800000 */
.L_x_36332:
        /* <DEDUP_REMOVED lines=8> */
.L_x_36340:
[----:B------:R-:W2:Y:S02]  /*27d0*/  LDG.E.U16 R3, desc[UR36][R4.64] ;  /* 0x0000002404037981 */ /* 0x000ea4000c1e1500 */
[----:B--2---:R-:W-:Y:S01]  /*27e0*/  HADD2.F32 R3, -RZ, R3.H0_H0 ;  /* 0x20000003ff037230 */ /* 0x004fe20000004100 */
[----:B------:R-:W-:Y:S06]  /*27f0*/  BRA `(.L_x_36336) ;  /* 0x0000000800c47947 */ /* 0x000fec0003800000 */
.L_x_36339:
        /* <DEDUP_REMOVED lines=8> */
.L_x_36342:
[----:B------:R-:W2:Y:S02]  /*2880*/  LDG.E.U16 R3, desc[UR36][R4.64] ;  /* 0x0000002404037981 */ /* 0x000ea4000c1e1500 */
[----:B--2---:R-:W-:Y:S01]  /*2890*/  HADD2.F32 R3, -RZ, R3.H0_H0 ;  /* 0x20000003ff037230 */ /* 0x004fe20000004100 */
[----:B------:R-:W-:Y:S06]  /*28a0*/  BRA `(.L_x_36336) ;  /* 0x0000000800987947 */ /* 0x000fec0003800000 */
.L_x_36341:
[----:B------:R-:W2:Y:S01]  /*28b0*/  LDG.E.64 R4, desc[UR36][R4.64] ;  /* 0x0000002404047981 */ /* 0x000ea2000c1e1b00 */
[----:B------:R-:W-:Y:S01]  /*28c0*/  UMOV UR4, 0xf0000000 ;  /* 0xf000000000047882 */ /* 0x000fe20000000000 */
[----:B------:R-:W-:Y:S01]  /*28d0*/  UMOV UR5, 0x380fffff ;  /* 0x380fffff00057882 */ /* 0x000fe20000000000 */
[----:B--2---:R-:W0:Y:S01]  /*28e0*/  F2F.F32.F64 R3, R4 ;  /* 0x0000000400037310 */ /* 0x004e220000301000 */
[----:B------:R-:W-:-:S14]  /*28f0*/  DSETP.GEU.AND P0, PT, |R4|, UR4, PT ;  /* 0x0000000404007e2a */ /* 0x000fdc000bf0e200 */
[----:B0-----:R-:W-:Y:S01]  /*2900*/  @!P0 FMUL R3, R3, 1.175494350822287508e-38 ;  /* 0x0080000003038820 */ /* 0x001fe20000400000 */
[----:B------:R-:W-:Y:S06]  /*2910*/  BRA `(.L_x_36336) ;  /* 0x00000008007c7947 */ /* 0x000fec0003800000 */
.L_x_36331:
        /* <DEDUP_REMOVED lines=12> */
.L_x_36345:
[----:B------:R-:W2:Y:S01]  /*29e0*/  LDG.E.64 R4, desc[UR36][R4.64] ;  /* 0x0000002404047981 */ /* 0x000ea2000c1e1b00 */
[----:B------:R-:W-:Y:S01]  /*29f0*/  UMOV UR4, 0xf0000000 ;  /* 0xf000000000047882 */ /* 0x000fe20000000000 */
[----:B------:R-:W-:Y:S01]  /*2a00*/  UMOV UR5, 0x380fffff ;  /* 0x380fffff00057882 */ /* 0x000fe20000000000 */
[----:B--2---:R-:W0:Y:S01]  /*2a10*/  F2F.F32.F64 R3, R4 ;  /* 0x0000000400037310 */ /* 0x004e220000301000 */
[----:B------:R-:W-:-:S14]  /*2a20*/  DSETP.GEU.AND P0, PT, |R4|, UR4, PT ;  /* 0x0000000404007e2a */ /* 0x000fdc000bf0e200 */
[----:B0-----:R-:W-:Y:S01]  /*2a30*/  @!P0 FMUL R3, R3, 1.175494350822287508e-38 ;  /* 0x0080000003038820 */ /* 0x001fe20000400000 */
[----:B------:R-:W-:Y:S06]  /*2a40*/  BRA `(.L_x_36336) ;  /* 0x0000000800307947 */ /* 0x000fec0003800000 */
.L_x_36344:
        /* <DEDUP_REMOVED lines=26> */
.L_x_36347:
        /* <DEDUP_REMOVED lines=13> */
.L_x_36346:
[----:B------:R-:W2:Y:S02]  /*2cc0*/  LDG.E.U16 R3, desc[UR36][R4.64] ;  /* 0x0000002404037981 */ /* 0x000ea4000c1e1500 */
[----:B--2---:R-:W-:Y:S01]  /*2cd0*/  IMAD.U32 R3, R3, 0x10000, RZ ;  /* 0x0001000003037824 */ /* 0x004fe200078e00ff */
[----:B------:R-:W-:Y:S06]  /*2ce0*/  BRA `(.L_x_36336) ;  /* 0x0000000400887947 */ /* 0x000fec0003800000 */
.L_x_36343:
        /* <DEDUP_REMOVED lines=11> */
.L_x_36350:
        /* <DEDUP_REMOVED lines=20> */
.L_x_36352:
[----:B------:R-:W-:Y:S05]  /*2ee0*/  BSYNC B0 ;  /* 0x0000000000007941 */ /* 0x000fea0003800000 */
.L_x_36351:
[----:B------:R-:W-:Y:S01]  /*2ef0*/  IMAD.SHL.U32 R2, R2, 0x100000, RZ ;  /* 0x0010000002027824 */ /* 0x000fe200078e00ff */
[----:B------:R-:W-:-:S04]  /*2f00*/  LEA R3, R0, 0x3b800000, 0x17 ;  /* 0x3b80000000037811 */ /* 0x000fc800078eb8ff */
[----:B------:R-:W-:Y:S01]  /*2f10*/  LOP3.LUT R3, R3, R2, R4, 0xfe, !PT ;  /* 0x0000000203037212 */ /* 0x000fe200078efe04 */
[----:B------:R-:W-:Y:S06]  /*2f20*/  BRA `(.L_x_36336) ;  /* 0x0000000000f87947 */ /* 0x000fec0003800000 */
.L_x_36349:
        /* <DEDUP_REMOVED lines=20> */
.L_x_36354:
[----:B------:R-:W-:Y:S05]  /*3070*/  BSYNC B0 ;  /* 0x0000000000007941 */ /* 0x000fea0003800000 */
.L_x_36353:
[----:B------:R-:W-:Y:S01]  /*3080*/  IMAD.SHL.U32 R2, R2, 0x200000, RZ ;  /* 0x0020000002027824 */ /* 0x000fe200078e00ff */
[----:B------:R-:W-:-:S04]  /*3090*/  LEA R3, R0, 0x37800000, 0x17 ;  /* 0x3780000000037811 */ /* 0x000fc800078eb8ff */
[----:B------:R-:W-:Y:S01]  /*30a0*/  LOP3.LUT R3, R3, R2, R4, 0xfe, !PT ;  /* 0x0000000203037212 */ /* 0x000fe200078efe04 */
[----:B------:R-:W-:Y:S06]  /*30b0*/  BRA `(.L_x_36336) ;  /* 0x0000000000947947 */ /* 0x000fec0003800000 */
.L_x_36348:
        /* <DEDUP_REMOVED lines=14> */
.L_x_36335:
        /* <DEDUP_REMOVED lines=16> */
.L_x_36357:
[----:B------:R-:W-:Y:S01]  /*32a0*/  IMAD.MOV.U32 R3, RZ, RZ, RZ ;  /* 0x000000ffff037224 */ /* 0x000fe200078e00ff */
[----:B------:R-:W-:Y:S06]  /*32b0*/  BRA `(.L_x_36336) ;  /* 0x0000000000147947 */ /* 0x000fec0003800000 */
.L_x_36356:
[----:B------:R-:W2:Y:S02]  /*32c0*/  LDG.E.64 R2, desc[UR36][R4.64] ;  /* 0x0000002404027981 */ /* 0x000ea4000c1e1b00 */
[----:B--2---:R0:W2:Y:S01]  /*32d0*/  I2F.U64 R3, R2 ;  /* 0x0000000200037312 */ /* 0x0040a20000301000 */
[----:B------:R-:W-:Y:S05]  /*32e0*/  BRA `(.L_x_36336) ;  /* 0x0000000000087947 */ /* 0x000fea0003800000 */
.L_x_36355:
[----:B------:R-:W2:Y:S02]  /*32f0*/  LDG.E R3, desc[UR36][R4.64] ;  /* 0x0000002404037981 */ /* 0x000ea4000c1e1900 */
[----:B--2---:R-:W-:-:S07]  /*3300*/  I2FP.F32.U32 R3, R3 ;  /* 0x0000000300037245 */ /* 0x004fce0000201000 */
.L_x_36336:
[----:B------:R-:W-:Y:S05]  /*3310*/  BSYNC B6 ;  /* 0x0000000000067941 */ /* 0x000fea0003800000 */
.L_x_36330:
[C---:B012--5:R-:W-:Y:S01]  /*3320*/  FSETP.GEU.FTZ.AND P0, PT, |R22|.reuse, |R3|, PT ;  /* 0x400000031600720b */ /* 0x067fe20003f1e200 */
[----:B------:R-:W-:Y:S01]  /*3330*/  BSSY B0, `(.L_x_36358) ;  /* 0x000003f000007945 */ /* 0x000fe20003800000 */
[----:B---3--:R-:W-:-:S11]  /*3340*/  FADD.FTZ R5, |R22|, -RZ ;  /* 0x800000ff16057221 */ /* 0x008fd60000010200 */
        /* <DEDUP_REMOVED lines=24> */
.L_x_36363:
[----:B------:R-:W-:Y:S01]  /*34d0*/  FSETP.GEU.FTZ.AND P0, PT, R6, -R4, PT ;  /* 0x800000040600720b */ /* 0x000fe20003f1e000 */
[----:B------:R-:W-:-:S12]  /*34e0*/  FADD.FTZ R0, R0, -1 ;  /* 0xbf80000000007421 */ /* 0x000fd80000010000 */
[----:B------:R-:W-:-:S07]  /*34f0*/  @!P0 FADD.FTZ R0, R0, -1 ;  /* 0xbf80000000008421 */ /* 0x000fce0000010000 */
.L_x_36362:
[----:B------:R-:W-:Y:S05]  /*3500*/  BSYNC B1 ;  /* 0x0000000000017941 */ /* 0x000fea0003800000 */
.L_x_36361:
[----:B------:R-:W-:Y:S01]  /*3510*/  FFMA.FTZ R5, -R4, R0, R5 ;  /* 0x0000000004057223 */ /* 0x000fe20000010105 */
[----:B------:R-:W-:Y:S06]  /*3520*/  BRA `(.L_x_36359) ;  /* 0x00000000007c7947 */ /* 0x000fec0003800000 */
.L_x_36360:
        /* <DEDUP_REMOVED lines=15> */
.L_x_36366:
        /* <DEDUP_REMOVED lines=13> */
.L_x_36365:
[----:B------:R-:W-:Y:S05]  /*36f0*/  BSYNC B1 ;  /* 0x0000000000017941 */ /* 0x000fea0003800000 */
.L_x_36364:
[----:B------:R-:W-:-:S04]  /*3700*/  FMUL.FTZ R5, R2, 1.1920928955078125e-07 ;  /* 0x3400000002057820 */ /* 0x000fc80000410000 */
[----:B------:R-:W-:-:S07]  /*3710*/  FMUL.FTZ R5, R6, R5 ;  /* 0x0000000506057220 */ /* 0x000fce0000410000 */
.L_x_36359:
[----:B------:R-:W-:Y:S05]  /*3720*/  BSYNC B0 ;  /* 0x0000000000007941 */ /* 0x000fea0003800000 */
.L_x_36358:
        /* <DEDUP_REMOVED lines=10> */
[----:B------:R-:W-:-:S06]  /*37d0*/  @P0 FADD.FTZ R2, R2, R3 ;  /* 0x0000000302020221 */ /* 0x000fcc0000010000 */
        /* <DEDUP_REMOVED lines=12> */
.L_x_36370:
[----:B------:R-:W1:Y:S02]  /*38a0*/  F2I.S64.TRUNC R2, R2 ;  /* 0x0000000200027311 */ /* 0x000e64000020d900 */
[----:B-1----:R-:W-:-:S05]  /*38b0*/  IMAD.MOV.U32 R5, RZ, RZ, R2 ;  /* 0x000000ffff057224 */ /* 0x002fca00078e0002 */
[----:B------:R1:W-:Y:S01]  /*38c0*/  STG.E.U8 desc[UR36][R16.64], R5 ;  /* 0x0000000510007986 */ /* 0x0003e2000c101124 */
[----:B------:R-:W-:Y:S05]  /*38d0*/  BRA `(.L_x_36372) ;  /* 0x0000000c00407947 */ /* 0x000fea0003800000 */
.L_x_36369:
        /* <DEDUP_REMOVED lines=9> */
.L_x_36374:
[----:B------:R-:W1:Y:S02]  /*3970*/  F2I.FTZ.TRUNC.NTZ R3, R2 ;  /* 0x0000000200037305 */ /* 0x000e64000021f100 */
[----:B-1----:R1:W-:Y:S01]  /*3980*/  STG.E desc[UR36][R16.64], R3 ;  /* 0x0000000310007986 */ /* 0x0023e2000c101924 */
[----:B------:R-:W-:Y:S05]  /*3990*/  BRA `(.L_x_36372) ;  /* 0x0000000c00107947 */ /* 0x000fea0003800000 */
.L_x_36373:
[----:B------:R-:W1:Y:S02]  /*39a0*/  F2I.FTZ.TRUNC.NTZ R3, R2 ;  /* 0x0000000200037305 */ /* 0x000e64000021f100 */
[----:B-1----:R1:W-:Y:S01]  /*39b0*/  STG.E.U16 desc[UR36][R16.64], R3 ;  /* 0x0000000310007986 */ /* 0x0023e2000c101524 */
[----:B------:R-:W-:Y:S05]  /*39c0*/  BRA `(.L_x_36372) ;  /* 0x0000000c00047947 */ /* 0x000fea0003800000 */
.L_x_36368:
        /* <DEDUP_REMOVED lines=8> */
.L_x_36376:
[----:B------:R-:W-:-:S05]  /*3a50*/  F2FP.F16.F32.PACK_AB R2, RZ, R2 ;  /* 0x00000002ff02723e */ /* 0x000fca00000000ff */
[----:B------:R1:W-:Y:S01]  /*3a60*/  STG.E.U16 desc[UR36][R16.64], R2 ;  /* 0x0000000210007986 */ /* 0x0003e2000c101524 */
[----:B------:R-:W-:Y:S05]  /*3a70*/  BRA `(.L_x_36372) ;  /* 0x0000000800d87947 */ /* 0x000fea0003800000 */
.L_x_36375:
        /* <DEDUP_REMOVED lines=9> */
.L_x_36378:
[----:B------:R-:W-:-:S04]  /*3b10*/  F2FP.F16.F32.PACK_AB R3, RZ, R2 ;  /* 0x00000002ff03723e */ /* 0x000fc800000000ff */
[----:B------:R-:W-:-:S05]  /*3b20*/  PRMT R3, R3, 0x5410, RZ ;  /* 0x0000541003037816 */ /* 0x000fca00000000ff */
[----:B------:R1:W-:Y:S01]  /*3b30*/  STG.E desc[UR36][R16.64], R3 ;  /* 0x0000000310007986 */ /* 0x0003e2000c101924 */
[----:B------:R-:W-:Y:S05]  /*3b40*/  BRA `(.L_x_36372) ;  /* 0x0000000800a47947 */ /* 0x000fea0003800000 */
.L_x_36377:
[----:B------:R-:W-:-:S06]  /*3b50*/  FMUL.FTZ R2, R2, 1 ;  /* 0x3f80000002027820 */ /* 0x000fcc0000410000 */
[----:B------:R-:W1:Y:S02]  /*3b60*/  F2F.F64.F32 R2, R2 ;  /* 0x0000000200027310 */ /* 0x000e640000201800 */
[----:B-1----:R1:W-:Y:S01]  /*3b70*/  STG.E.64 desc[UR36][R16.64], R2 ;  /* 0x0000000210007986 */ /* 0x0023e2000c101b24 */
[----:B------:R-:W-:Y:S05]  /*3b80*/  BRA `(.L_x_36372) ;  /* 0x0000000800947947 */ /* 0x000fea0003800000 */
.L_x_36367:
        /* <DEDUP_REMOVED lines=12> */
.L_x_36381:
[----:B------:R-:W-:Y:S01]  /*3c50*/  FMUL.FTZ R4, R2, 1 ;  /* 0x3f80000002047820 */ /* 0x000fe20000410000 */
[----:B------:R-:W-:-:S05]  /*3c60*/  CS2R R6, SRZ ;  /* 0x0000000000067805 */ /* 0x000fca000001ff00 */
[----:B------:R-:W1:Y:S02]  /*3c70*/  F2F.F64.F32 R4, R4 ;  /* 0x0000000400047310 */ /* 0x000e640000201800 */
[----:B-1----:R1:W-:Y:S01]  /*3c80*/  STG.E.128 desc[UR36][R16.64], R4 ;  /* 0x0000000410007986 */ /* 0x0023e2000c101d24 */
[----:B------:R-:W-:Y:S05]  /*3c90*/  BRA `(.L_x_36372) ;  /* 0x0000000800507947 */ /* 0x000fea0003800000 */
.L_x_36380:
        /* <DEDUP_REMOVED lines=20> */
.L_x_36385:
[----:B------:R-:W-:Y:S05]  /*3de0*/  BSYNC B0 ;  /* 0x0000000000007941 */ /* 0x000fea0003800000 */
.L_x_36384:
[----:B------:R-:W-:-:S05]  /*3df0*/  LOP3.LUT R5, R0, R5, RZ, 0xfc, !PT ;  /* 0x0000000500057212 */ /* 0x000fca00078efcff */
[----:B------:R1:W-:Y:S01]  /*3e00*/  STG.E.U8 desc[UR36][R16.64], R5 ;  /* 0x0000000510007986 */ /* 0x0003e2000c101124 */
[----:B------:R-:W-:Y:S05]  /*3e10*/  BRA `(.L_x_36372) ;  /* 0x0000000400f07947 */ /* 0x000fea0003800000 */
.L_x_36383:
        /* <DEDUP_REMOVED lines=12> */
.L_x_36387:
[----:B------:R-:W-:Y:S01]  /*3ee0*/  IMAD.MOV.U32 R0, RZ, RZ, 0x7f ;  /* 0x0000007fff007424 */ /* 0x000fe200078e00ff */
[----:B------:R-:W-:-:S04]  /*3ef0*/  ISETP.GT.U32.AND P0, PT, R4, 0x7f800000, PT ;  /* 0x7f8000000400780c */ /* 0x000fc80003f04070 */
[----:B------:R-:W-:-:S09]  /*3f00*/  SEL R0, R0, 0x7c, P0 ;  /* 0x0000007c00007807 */ /* 0x000fd20000000000 */
.L_x_36388:
[----:B------:R-:W-:Y:S05]  /*3f10*/  BSYNC B0 ;  /* 0x0000000000007941 */ /* 0x000fea0003800000 */
.L_x_36386:
[----:B------:R-:W-:-:S04]  /*3f20*/  LOP3.LUT R2, R2, 0x80000000, RZ, 0xc0, !PT ;  /* 0x8000000002027812 */ /* 0x000fc800078ec0ff */
[----:B------:R-:W-:-:S04]  /*3f30*/  SHF.R.U32.HI R3, RZ, 0x18, R2 ;  /* 0x00000018ff037819 */ /* 0x000fc80000011602 */
[----:B------:R-:W-:-:S05]  /*3f40*/  LOP3.LUT R3, R0, R3, RZ, 0xfc, !PT ;  /* 0x0000000300037212 */ /* 0x000fca00078efcff */
[----:B------:R1:W-:Y:S01]  /*3f50*/  STG.E.U8 desc[UR36][R16.64], R3 ;  /* 0x0000000310007986 */ /* 0x0003e2000c101124 */
[----:B------:R-:W-:Y:S05]  /*3f60*/  BRA `(.L_x_36372) ;  /* 0x00000004009c7947 */ /* 0x000fea0003800000 */
.L_x_36382:
[----:B------:R-:W-:-:S05]  /*3f70*/  F2FP.BF16.F32.PACK_AB R2, RZ, R2 ;  /* 0x00000002ff02723e */ /* 0x000fca00000010ff */
[----:B------:R1:W-:Y:S01]  /*3f80*/  STG.E.U16 desc[UR36][R16.64], R2 ;  /* 0x0000000210007986 */ /* 0x0003e2000c101524 */
[----:B------:R-:W-:Y:S05]  /*3f90*/  BRA `(.L_x_36372) ;  /* 0x0000000400907947 */ /* 0x000fea0003800000 */
.L_x_36379:
        /* <DEDUP_REMOVED lines=11> */
.L_x_36391:
        /* <DEDUP_REMOVED lines=16> */
.L_x_36394:
[----:B------:R-:W-:-:S04]  /*4150*/  LOP3.LUT R2, R2, 0x80000000, RZ, 0xc0, !PT ;  /* 0x8000000002027812 */ /* 0x000fc800078ec0ff */
[----:B------:R-:W-:-:S04]  /*4160*/  SHF.R.U32.HI R3, RZ, 0x18, R2 ;  /* 0x00000018ff037819 */ /* 0x000fc80000011602 */
[----:B------:R-:W-:-:S04]  /*4170*/  LOP3.LUT R0, R0, R3, RZ, 0xfc, !PT ;  /* 0x0000000300007212 */ /* 0x000fc800078efcff */
[----:B------:R-:W-:-:S07]  /*4180*/  PRMT R8, R0, 0x7610, R8 ;  /* 0x0000761000087816 */ /* 0x000fce0000000008 */
.L_x_36393:
[----:B------:R-:W-:Y:S05]  /*4190*/  BSYNC B0 ;  /* 0x0000000000007941 */ /* 0x000fea0003800000 */
.L_x_36392:
[----:B------:R0:W-:Y:S01]  /*41a0*/  STG.E.U8 desc[UR36][R16.64], R8 ;  /* 0x0000000810007986 */ /* 0x0001e2000c101124 */
[----:B------:R-:W-:Y:S05]  /*41b0*/  BRA `(.L_x_36372) ;  /* 0x0000000400087947 */ /* 0x000fea0003800000 */
.L_x_36390:
        /* <DEDUP_REMOVED lines=16> */
.L_x_36397:
[----:B------:R-:W-:-:S04]  /*42c0*/  LOP3.LUT R2, R2, 0x80000000, RZ, 0xc0, !PT ;  /* 0x8000000002027812 */ /* 0x000fc800078ec0ff */
[----:B------:R-:W-:-:S04]  /*42d0*/  SHF.R.U32.HI R3, RZ, 0x18, R2 ;  /* 0x00000018ff037819 */ /* 0x000fc80000011602 */
[----:B------:R-:W-:-:S04]  /*42e0*/  LOP3.LUT R0, R0, R3, RZ, 0xfc, !PT ;  /* 0x0000000300007212 */ /* 0x000fc800078efcff */
[----:B------:R-:W-:-:S07]  /*42f0*/  PRMT R8, R0, 0x7610, R8 ;  /* 0x0000761000087816 */ /* 0x000fce0000000008 */
.L_x_36396:
[----:B------:R-:W-:Y:S05]  /*4300*/  BSYNC B0 ;  /* 0x0000000000007941 */ /* 0x000fea0003800000 */
.L_x_36395:
[----:B------:R0:W-:Y:S01]  /*4310*/  STG.E.U8 desc[UR36][R16.64], R8 ;  /* 0x0000000810007986 */ /* 0x0001e2000c101124 */
[----:B------:R-:W-:Y:S05]  /*4320*/  BRA `(.L_x_36372) ;  /* 0x0000000000ac7947 */ /* 0x000fea0003800000 */
.L_x_36389:
        /* <DEDUP_REMOVED lines=21> */
.L_x_36371:
        /* <DEDUP_REMOVED lines=15> */
[----:B--2-4-:R-:W-:Y:S05]  /*4570*/  CALL.ABS.NOINC R2 ;  /* 0x0000000002007343 */ /* 0x014fea0003c00000 */
.L_x_36400:
[----:B------:R-:W-:Y:S05]  /*4580*/  BRA `(.L_x_36372) ;  /* 0x0000000000147947 */ /* 0x000fea0003800000 */
.L_x_36399:
[----:B------:R-:W1:Y:S02]  /*4590*/  F2I.U64.TRUNC R2, R2 ;  /* 0x0000000200027311 */ /* 0x000e64000020d800 */
[----:B-1----:R3:W-:Y:S01]  /*45a0*/  STG.E.64 desc[UR36][R16.64], R2 ;  /* 0x0000000210007986 */ /* 0x0027e2000c101b24 */
[----:B------:R-:W-:Y:S05]  /*45b0*/  BRA `(.L_x_36372) ;  /* 0x0000000000087947 */ /* 0x000fea0003800000 */
.L_x_36398:
[----:B------:R-:W1:Y:S02]  /*45c0*/  F2I.FTZ.U32.TRUNC.NTZ R3, R2 ;  /* 0x0000000200037305 */ /* 0x000e64000021f000 */
[----:B-1----:R1:W-:Y:S02]  /*45d0*/  STG.E desc[UR36][R16.64], R3 ;  /* 0x0000000310007986 */ /* 0x0023e4000c101924 */
.L_x_36372:
[----:B------:R-:W-:-:S07]  /*45e0*/  VIADD R19, R19, 0x80 ;  /* 0x0000008013137836 */ /* 0x000fce0000000000 */
.L_x_36300:
[----:B------:R-:W-:Y:S05]  /*45f0*/  BSYNC B7 ;  /* 0x0000000000077941 */ /* 0x000fea0003800000 */
.L_x_36299:
[----:B------:R-:W-:Y:S01]  /*4600*/  ULDC UR4, c[0x0][0x210] ;  /* 0x0000840000047ab9 */ /* 0x000fe20000000800 */
[----:B------:R-:W-:Y:S01]  /*4610*/  BSSY B7, `(.L_x_36401) ;  /* 0x0000459000077945 */ /* 0x000fe20003800000 */
[----:B------:R-:W-:-:S13]  /*4620*/  ISETP.GE.AND P0, PT, R19, UR4, PT ;  /* 0x0000000413007c0c */ /* 0x000fda000bf06270 */
[----:B------:R-:W-:Y:S05]  /*4630*/  @P0 BRA `(.L_x_36402) ;  /* 0x0000004400580947 */ /* 0x000fea0003800000 */
[----:B-1----:R-:W1:Y:S01]  /*4640*/  LDC R6, c[0x0][0x218] ;  /* 0x00008600ff067b82 */ /* 0x002e620000000800 */
[----:B------:R-:W-:Y:S02]  /*4650*/  IMAD.MOV.U32 R18, RZ, RZ, RZ ;  /* 0x000000ffff127224 */ /* 0x000fe400078e00ff */
[----:B------:R-:W-:Y:S02]  /*4660*/  IMAD.MOV.U32 R0, RZ, RZ, RZ ;  /* 0x000000ffff007224 */ /* 0x000fe400078e00ff */
[----:B0-23--:R-:W-:Y:S01]  /*4670*/  IMAD.MOV.U32 R16, RZ, RZ, RZ ;  /* 0x000000ffff107224 */ /* 0x00dfe200078e00ff */
        /* <DEDUP_REMOVED lines=350> */
.L_x_36403:
        /* <DEDUP_REMOVED lines=22> */
.L_x_36408:
[----:B------:R-:W2:Y:S02]  /*5dc0*/  LDG.E.U8 R2, desc[UR36][R2.64] ;  /* 0x0000002402027981 */ /* 0x000ea4000c1e1100 */
[----:B--2---:R-:W-:Y:S01]  /*5dd0*/  I2FP.F32.U32 R22, R2 ;  /* 0x0000000200167245 */ /* 0x004fe20000201000 */
[----:B------:R-:W-:Y:S06]  /*5de0*/  BRA `(.L_x_36410) ;  /* 0x0000000c002c7947 */ /* 0x000fec0003800000 */
.L_x_36407:
[----:B------:R-:W-:-:S13]  /*5df0*/  ISETP.NE.AND P0, PT, R4, 0x2, PT ;  /* 0x000000020400780c */ /* 0x000fda0003f05270 */
[----:B------:R-:W-:Y:S05]  /*5e00*/  @!P0 BRA `(.L_x_36411) ;  /* 0x0000000000288947 */ /* 0x000fea0003800000 */
[----:B------:R-:W-:-:S13]  /*5e10*/  ISETP.NE.AND P0, PT, R4, 0x3, PT ;  /* 0x000000030400780c */ /* 0x000fda0003f05270 */
[----:B------:R-:W-:Y:S05]  /*5e20*/  @!P0 BRA `(.L_x_36412) ;  /* 0x0000000000148947 */ /* 0x000fea0003800000 */
[----:B------:R-:W-:-:S13]  /*5e30*/  ISETP.NE.AND P0, PT, R4, 0x4, PT ;  /* 0x000000040400780c */ /* 0x000fda0003f05270 */
[----:B------:R-:W-:Y:S05]  /*5e40*/  @P0 BRA `(.L_x_36409) ;  /* 0x0000000800b80947 */ /* 0x000fea0003800000 */
[----:B----4-:R-:W2:Y:S02]  /*5e50*/  LDG.E.64 R22, desc[UR36][R2.64] ;  /* 0x0000002402167981 */ /* 0x010ea4000c1e1b00 */
[----:B--2---:R0:W1:Y:S01]  /*5e60*/  I2F.S64 R22, R22 ;  /* 0x0000001600167312 */ /* 0x0040620000301400 */
[----:B------:R-:W-:Y:S05]  /*5e70*/  BRA `(.L_x_36410) ;  /* 0x0000000c00087947 */ /* 0x000fea0003800000 */
.L_x_36412:
[----:B------:R-:W2:Y:S02]  /*5e80*/  LDG.E R2, desc[UR36][R2.64] ;  /* 0x0000002402027981 */ /* 0x000ea4000c1e1900 */
[----:B--2---:R-:W-:Y:S01]  /*5e90*/  I2FP.F32.S32 R22, R2 ;  /* 0x0000000200167245 */ /* 0x004fe20000201400 */
[----:B------:R-:W-:Y:S06]  /*5ea0*/  BRA `(.L_x_36410) ;  /* 0x0000000800fc7947 */ /* 0x000fec0003800000 */
.L_x_36411:
[----:B------:R-:W2:Y:S02]  /*5eb0*/  LDG.E.U16 R2, desc[UR36][R2.64] ;  /* 0x0000002402027981 */ /* 0x000ea4000c1e1500 */
[----:B--2---:R0:W1:Y:S01]  /*5ec0*/  I2F.S16 R22, R2 ;  /* 0x0000000200167306 */ /* 0x0040620000101400 */
[----:B------:R-:W-:Y:S05]  /*5ed0*/  BRA `(.L_x_36410) ;  /* 0x0000000800f07947 */ /* 0x000fea0003800000 */
.L_x_36406:
        /* <DEDUP_REMOVED lines=8> */
.L_x_36414:
[----:B------:R-:W2:Y:S02]  /*5f60*/  LDG.E.U16 R2, desc[UR36][R2.64] ;  /* 0x0000002402027981 */ /* 0x000ea4000c1e1500 */
[----:B--2---:R-:W-:Y:S01]  /*5f70*/  HADD2.F32 R22, -RZ, R2.H0_H0 ;  /* 0x20000002ff167230 */ /* 0x004fe20000004100 */
[----:B------:R-:W-:Y:S06]  /*5f80*/  BRA `(.L_x_36410) ;  /* 0x0000000800c47947 */ /* 0x000fec0003800000 */
.L_x_36413:
        /* <DEDUP_REMOVED lines=8> */
.L_x_36416:
[----:B------:R-:W2:Y:S02]  /*6010*/  LDG.E.U16 R2, desc[UR36][R2.64] ;  /* 0x0000002402027981 */ /* 0x000ea4000c1e1500 */
[----:B--2---:R-:W-:Y:S01]  /*6020*/  HADD2.F32 R22, -RZ, R2.H0_H0 ;  /* 0x20000002ff167230 */ /* 0x004fe20000004100 */
[----:B------:R-:W-:Y:S06]  /*6030*/  BRA `(.L_x_36410) ;  /* 0x0000000800987947 */ /* 0x000fec0003800000 */
.L_x_36415:
[----:B------:R-:W2:Y:S01]  /*6040*/  LDG.E.64 R2, desc[UR36][R2.64] ;  /* 0x0000002402027981 */ /* 0x000ea2000c1e1b00 */
[----:B------:R-:W-:Y:S01]  /*6050*/  UMOV UR4, 0xf0000000 ;  /* 0xf000000000047882 */ /* 0x000fe20000000000 */
[----:B------:R-:W-:Y:S01]  /*6060*/  UMOV UR5, 0x380fffff ;  /* 0x380fffff00057882 */ /* 0x000fe20000000000 */
[----:B--2---:R-:W0:Y:S01]  /*6070*/  F2F.F32.F64 R22, R2 ;  /* 0x0000000200167310 */ /* 0x004e220000301000 */
[----:B------:R-:W-:-:S14]  /*6080*/  DSETP.GEU.AND P0, PT, |R2|, UR4, PT ;  /* 0x0000000402007e2a */ /* 0x000fdc000bf0e200 */
[----:B0-----:R-:W-:Y:S01]  /*6090*/  @!P0 FMUL R22, R22, 1.175494350822287508e-38 ;  /* 0x0080000016168820 */ /* 0x001fe20000400000 */
[----:B------:R-:W-:Y:S06]  /*60a0*/  BRA `(.L_x_36410) ;  /* 0x00000008007c7947 */ /* 0x000fec0003800000 */
.L_x_36405:
        /* <DEDUP_REMOVED lines=12> */
.L_x_36419:
[----:B------:R-:W2:Y:S01]  /*6170*/  LDG.E.64 R2, desc[UR36][R2.64] ;  /* 0x0000002402027981 */ /* 0x000ea2000c1e1b00 */
[----:B------:R-:W-:Y:S01]  /*6180*/  UMOV UR4, 0xf0000000 ;  /* 0xf000000000047882 */ /* 0x000fe20000000000 */
[----:B------:R-:W-:Y:S01]  /*6190*/  UMOV UR5, 0x380fffff ;  /* 0x380fffff00057882 */ /* 0x000fe20000000000 */
[----:B--2---:R-:W0:Y:S01]  /*61a0*/  F2F.F32.F64 R22, R2 ;  /* 0x0000000200167310 */ /* 0x004e220000301000 */
[----:B------:R-:W-:-:S14]  /*61b0*/  DSETP.GEU.AND P0, PT, |R2|, UR4, PT ;  /* 0x0000000402007e2a */ /* 0x000fdc000bf0e200 */
[----:B0-----:R-:W-:Y:S01]  /*61c0*/  @!P0 FMUL R22, R22, 1.175494350822287508e-38 ;  /* 0x0080000016168820 */ /* 0x001fe20000400000 */
[----:B------:R-:W-:Y:S06]  /*61d0*/  BRA `(.L_x_36410) ;  /* 0x0000000800307947 */ /* 0x000fec0003800000 */
.L_x_36418:
        /* <DEDUP_REMOVED lines=26> */
.L_x_36421:
        /* <DEDUP_REMOVED lines=13> */
.L_x_36420:
[----:B------:R-:W2:Y:S02]  /*6450*/  LDG.E.U16 R2, desc[UR36][R2.64] ;  /* 0x0000002402027981 */ /* 0x000ea4000c1e1500 */
[----:B--2---:R-:W-:Y:S01]  /*6460*/  IMAD.U32 R22, R2, 0x10000, RZ ;  /* 0x0001000002167824 */ /* 0x004fe200078e00ff */
[----:B------:R-:W-:Y:S06]  /*6470*/  BRA `(.L_x_36410) ;  /* 0x0000000400887947 */ /* 0x000fec0003800000 */
.L_x_36417:
        /* <DEDUP_REMOVED lines=11> */
.L_x_36424:
        /* <DEDUP_REMOVED lines=20> */
.L_x_36426:
[----:B------:R-:W-:Y:S05]  /*6670*/  BSYNC B0 ;  /* 0x0000000000007941 */ /* 0x000fea0003800000 */
.L_x_36425:
[----:B------:R-:W-:Y:S01]  /*6680*/  IMAD.SHL.U32 R2, R2, 0x100000, RZ ;  /* 0x0010000002027824 */ /* 0x000fe200078e00ff */
[----:B------:R-:W-:-:S04]  /*6690*/  LEA R3, R0, 0x3b800000, 0x17 ;  /* 0x3b80000000037811 */ /* 0x000fc800078eb8ff */
[----:B------:R-:W-:Y:S01]  /*66a0*/  LOP3.LUT R22, R3, R2, R22, 0xfe, !PT ;  /* 0x0000000203167212 */ /* 0x000fe200078efe16 */
[----:B------:R-:W-:Y:S06]  /*66b0*/  BRA `(.L_x_36410) ;  /* 0x0000000000f87947 */ /* 0x000fec0003800000 */
.L_x_36423:
        /* <DEDUP_REMOVED lines=20> */
.L_x_36428:
[----:B------:R-:W-:Y:S05]  /*6800*/  BSYNC B0 ;  /* 0x0000000000007941 */ /* 0x000fea0003800000 */
.L_x_36427:
[----:B------:R-:W-:Y:S01]  /*6810*/  IMAD.SHL.U32 R2, R2, 0x200000, RZ ;  /* 0x0020000002027824 */ /* 0x000fe200078e00ff */
[----:B------:R-:W-:-:S04]  /*6820*/  LEA R3, R0, 0x37800000, 0x17 ;  /* 0x3780000000037811 */ /* 0x000fc800078eb8ff */
[----:B------:R-:W-:Y:S01]  /*6830*/  LOP3.LUT R22, R3, R2, R22, 0xfe, !PT ;  /* 0x0000000203167212 */ /* 0x000fe200078efe16 */
[----:B------:R-:W-:Y:S06]  /*6840*/  BRA `(.L_x_36410) ;  /* 0x0000000000947947 */ /* 0x000fec0003800000 */
.L_x_36422:
        /* <DEDUP_REMOVED lines=14> */
.L_x_36409:
        /* <DEDUP_REMOVED lines=16> */
.L_x_36431:
[----:B------:R-:W-:Y:S01]  /*6a30*/  IMAD.MOV.U32 R22, RZ, RZ, RZ ;  /* 0x000000ffff167224 */ /* 0x000fe200078e00ff */
[----:B------:R-:W-:Y:S06]  /*6a40*/  BRA `(.L_x_36410) ;  /* 0x0000000000147947 */ /* 0x000fec0003800000 */
.L_x_36430:
[----:B----4-:R-:W2:Y:S02]  /*6a50*/  LDG.E.64 R22, desc[UR36][R2.64] ;  /* 0x0000002402167981 */ /* 0x010ea4000c1e1b00 */
[----:B--2---:R0:W1:Y:S01]  /*6a60*/  I2F.U64 R22, R22 ;  /* 0x0000001600167312 */ /* 0x0040620000301000 */
[----:B------:R-:W-:Y:S05]  /*6a70*/  BRA `(.L_x_36410) ;  /* 0x0000000000087947 */ /* 0x000fea0003800000 */
.L_x_36429:
[----:B------:R-:W2:Y:S02]  /*6a80*/  LDG.E R2, desc[UR36][R2.64] ;  /* 0x0000002402027981 */ /* 0x000ea4000c1e1900 */
[----:B--2---:R-:W-:-:S07]  /*6a90*/  I2FP.F32.U32 R22, R2 ;  /* 0x0000000200167245 */ /* 0x004fce0000201000 */
.L_x_36410:
[----:B------:R-:W-:Y:S05]  /*6aa0*/  BSYNC B6 ;  /* 0x0000000000067941 */ /* 0x000fea0003800000 */
.L_x_36404:
[----:B0-2---:R-:W0:Y:S01]  /*6ab0*/  LDC.U8 R2, c[0x0][0x493] ;  /* 0x000124c0ff027b82 */ /* 0x005e220000000000 */
        /* <DEDUP_REMOVED lines=18> */
.L_x_36436:
[----:B------:R-:W2:Y:S02]  /*6be0*/  LDG.E.U8 R3, desc[UR36][R4.64] ;  /* 0x0000002404037981 */ /* 0x000ea4000c1e1100 */
[----:B--2---:R-:W-:Y:S01]  /*6bf0*/  I2FP.F32.U32 R3, R3 ;  /* 0x0000000300037245 */ /* 0x004fe20000201000 */
[----:B------:R-:W-:Y:S06]  /*6c00*/  BRA `(.L_x_36438) ;  /* 0x0000000c002c7947 */ /* 0x000fec0003800000 */
.L_x_36435:
        /* <DEDUP_REMOVED lines=9> */
.L_x_36440:
[----:B------:R-:W2:Y:S02]  /*6ca0*/  LDG.E R3, desc[UR36][R4.64] ;  /* 0x0000002404037981 */ /* 0x000ea4000c1e1900 */
[----:B--2---:R-:W-:Y:S01]  /*6cb0*/  I2FP.F32.S32 R3, R3 ;  /* 0x0000000300037245 */ /* 0x004fe20000201400 */
[----:B------:R-:W-:Y:S06]  /*6cc0*/  BRA `(.L_x_36438) ;  /* 0x0000000800fc7947 */ /* 0x000fec0003800000 */
.L_x_36439:
[----:B------:R-:W2:Y:S02]  /*6cd0*/  LDG.E.U16 R3, desc[UR36][R4.64] ;  /* 0x0000002404037981 */ /* 0x000ea4000c1e1500 */
[----:B--2---:R-:W0:Y:S01]  /*6ce0*/  I2F.S16 R3, R3 ;  /* 0x0000000300037306 */ /* 0x004e220000101400 */
[----:B------:R-:W-:Y:S05]  /*6cf0*/  BRA `(.L_x_36438) ;  /* 0x0000000800f07947 */ /* 0x000fea0003800000 */
.L_x_36434:
        /* <DEDUP_REMOVED lines=8> */
.L_x_36442:
[----:B------:R-:W2:Y:S02]  /*6d80*/  LDG.E.U16 R3, desc[UR36][R4.64] ;  /* 0x0000002404037981 */ /* 0x000ea4000c1e1500 */
[----:B--2---:R-:W-:Y:S01]  /*6d90*/  HADD2.F32 R3, -RZ, R3.H0_H0 ;  /* 0x20000003ff037230 */ /* 0x004fe20000004100 */
[----:B------:R-:W-:Y:S06]  /*6da0*/  BRA `(.L_x_36438) ;  /* 0x0000000800c47947 */ /* 0x000fec0003800000 */
.L_x_36441:
        /* <DEDUP_REMOVED lines=8> */
.L_x_36444:
[----:B------:R-:W2:Y:S02]  /*6e30*/  LDG.E.U16 R3, desc[UR36][R4.64] ;  /* 0x0000002404037981 */ /* 0x000ea4000c1e1500 */
[----:B--2---:R-:W-:Y:S01]  /*6e40*/  HADD2.F32 R3, -RZ, R3.H0_H0 ;  /* 0x20000003ff037230 */ /* 0x004fe20000004100 */
[----:B------:R-:W-:Y:S06]  /*6e50*/  BRA `(.L_x_36438) ;  /* 0x0000000800987947 */ /* 0x000fec0003800000 */
.L_x_36443:
[----:B------:R-:W2:Y:S01]  /*6e60*/  LDG.E.64 R4, desc[UR36][R4.64] ;  /* 0x0000002404047981 */ /* 0x000ea2000c1e1b00 */
[----:B------:R-:W-:Y:S01]  /*6e70*/  UMOV UR4, 0xf0000000 ;  /* 0xf000000000047882 */ /* 0x000fe20000000000 */
[----:B------:R-:W-:Y:S01]  /*6e80*/  UMOV UR5, 0x380fffff ;  /* 0x380fffff00057882 */ /* 0x000fe20000000000 */
[----:B--2---:R-:W0:Y:S01]  /*6e90*/  F2F.F32.F64 R3, R4 ;  /* 0x0000000400037310 */ /* 0x004e220000301000 */
[----:B------:R-:W-:-:S14]  /*6ea0*/  DSETP.GEU.AND P0, PT, |R4|, UR4, PT ;  /* 0x0000000404007e2a */ /* 0x000fdc000bf0e200 */
[----:B0-----:R-:W-:Y:S01]  /*6eb0*/  @!P0 FMUL R3, R3, 1.175494350822287508e-38 ;  /* 0x0080000003038820 */ /* 0x001fe20000400000 */
[----:B------:R-:W-:Y:S06]  /*6ec0*/  BRA `(.L_x_36438) ;  /* 0x00000008007c7947 */ /* 0x000fec0003800000 */
.L_x_36433:
        /* <DEDUP_REMOVED lines=12> */
.L_x_36447:
[----:B------:R-:W2:Y:S01]  /*6f90*/  LDG.E.64 R4, desc[UR36][R4.64] ;  /* 0x0000002404047981 */ /* 0x000ea2000c1e1b00 */
[----:B------:R-:W-:Y:S01]  /*6fa0*/  UMOV UR4, 0xf0000000 ;  /* 0xf000000000047882 */ /* 0x000fe20000000000 */
[----:B------:R-:W-:Y:S01]  /*6fb0*/  UMOV UR5, 0x380fffff ;  /* 0x380fffff00057882 */ /* 0x000fe20000000000 */
[----:B--2---:R-:W0:Y:S01]  /*6fc0*/  F2F.F32.F64 R3, R4 ;  /* 0x0000000400037310 */ /* 0x004e220000301000 */
[----:B------:R-:W-:-:S14]  /*6fd0*/  DSETP.GEU.AND P0, PT, |R4|, UR4, PT ;  /* 0x0000000404007e2a */ /* 0x000fdc000bf0e200 */
[----:B0-----:R-:W-:Y:S01]  /*6fe0*/  @!P0 FMUL R3, R3, 1.175494350822287508e-38 ;  /* 0x0080000003038820 */ /* 0x001fe20000400000 */
[----:B------:R-:W-:Y:S06]  /*6ff0*/  BRA `(.L_x_36438) ;  /* 0x0000000800307947 */ /* 0x000fec0003800000 */
.L_x_36446:
        /* <DEDUP_REMOVED lines=26> */
.L_x_36449:
        /* <DEDUP_REMOVED lines=13> */
.L_x_36448:
[----:B------:R-:W2:Y:S02]  /*7270*/  LDG.E.U16 R3, desc[UR36][R4.64] ;  /* 0x0000002404037981 */ /* 0x000ea4000c1e1500 */
[----:B--2---:R-:W-:Y:S01]  /*7280*/  IMAD.U32 R3, R3, 0x10000, RZ ;  /* 0x0001000003037824 */ /* 0x004fe200078e00ff */
[----:B------:R-:W-:Y:S06]  /*7290*/  BRA `(.L_x_36438) ;  /* 0x0000000400887947 */ /* 0x000fec0003800000 */
.L_x_36445:
        /* <DEDUP_REMOVED lines=11> */
.L_x_36452:
        /* <DEDUP_REMOVED lines=20> */
.L_x_36454:
[----:B------:R-:W-:Y:S05]  /*7490*/  BSYNC B0 ;  /* 0x0000000000007941 */ /* 0x000fea0003800000 */
.L_x_36453:
[----:B------:R-:W-:Y:S01]  /*74a0*/  IMAD.SHL.U32 R2, R2, 0x100000, RZ ;  /* 0x0010000002027824 */ /* 0x000fe200078e00ff */
[----:B------:R-:W-:-:S04]  /*74b0*/  LEA R3, R0, 0x3b800000, 0x17 ;  /* 0x3b80000000037811 */ /* 0x000fc800078eb8ff */
[----:B------:R-:W-:Y:S01]  /*74c0*/  LOP3.LUT R3, R3, R2, R4, 0xfe, !PT ;  /* 0x0000000203037212 */ /* 0x000fe200078efe04 */
[----:B------:R-:W-:Y:S06]  /*74d0*/  BRA `(.L_x_36438) ;  /* 0x0000000000f87947 */ /* 0x000fec0003800000 */
.L_x_36451:
        /* <DEDUP_REMOVED lines=20> */
.L_x_36456:
[----:B------:R-:W-:Y:S05]  /*7620*/  BSYNC B0 ;  /* 0x0000000000007941 */ /* 0x000fea0003800000 */
.L_x_36455:
[----:B------:R-:W-:Y:S01]  /*7630*/  IMAD.SHL.U32 R2, R2, 0x200000, RZ ;  /* 0x0020000002027824 */ /* 0x000fe200078e00ff */
[----:B------:R-:W-:-:S04]  /*7640*/  LEA R3, R0, 0x37800000, 0x17 ;  /* 0x3780000000037811 */ /* 0x000fc800078eb8ff */
[----:B------:R-:W-:Y:S01]  /*7650*/  LOP3.LUT R3, R3, R2, R4, 0xfe, !PT ;  /* 0x0000000203037212 */ /* 0x000fe200078efe04 */
[----:B------:R-:W-:Y:S06]  /*7660*/  BRA `(.L_x_36438) ;  /* 0x0000000000947947 */ /* 0x000fec0003800000 */
.L_x_36450:
        /* <DEDUP_REMOVED lines=14> */
.L_x_36437:
        /* <DEDUP_REMOVED lines=16> */
.L_x_36459:
[----:B------:R-:W-:Y:S01]  /*7850*/  IMAD.MOV.U32 R3, RZ, RZ, RZ ;  /* 0x000000ffff037224 */ /* 0x000fe200078e00ff */
[----:B------:R-:W-:Y:S06]  /*7860*/  BRA `(.L_x_36438) ;  /* 0x0000000000147947 */ /* 0x000fec0003800000 */
.L_x_36458:
[----:B------:R-:W2:Y:S02]  /*7870*/  LDG.E.64 R2, desc[UR36][R4.64] ;  /* 0x0000002404027981 */ /* 0x000ea4000c1e1b00 */
[----:B--2---:R0:W2:Y:S01]  /*7880*/  I2F.U64 R3, R2 ;  /* 0x0000000200037312 */ /* 0x0040a20000301000 */
[----:B------:R-:W-:Y:S05]  /*7890*/  BRA `(.L_x_36438) ;  /* 0x0000000000087947 */ /* 0x000fea0003800000 */
.L_x_36457:
[----:B------:R-:W2:Y:S02]  /*78a0*/  LDG.E R3, desc[UR36][R4.64] ;  /* 0x0000002404037981 */ /* 0x000ea4000c1e1900 */
[----:B--2---:R-:W-:-:S07]  /*78b0*/  I2FP.F32.U32 R3, R3 ;  /* 0x0000000300037245 */ /* 0x004fce0000201000 */
.L_x_36438:
[----:B------:R-:W-:Y:S05]  /*78c0*/  BSYNC B6 ;  /* 0x0000000000067941 */ /* 0x000fea0003800000 */
.L_x_36432:
[C---:B0123-5:R-:W-:Y:S01]  /*78d0*/  FSETP.GEU.FTZ.AND P0, PT, |R22|.reuse, |R3|, PT ;  /* 0x400000031600720b */ /* 0x06ffe20003f1e200 */
        /* <DEDUP_REMOVED lines=26> */
.L_x_36465:
[----:B------:R-:W-:Y:S01]  /*7a80*/  FSETP.GEU.FTZ.AND P0, PT, R6, -R4, PT ;  /* 0x800000040600720b */ /* 0x000fe20003f1e000 */
[----:B------:R-:W-:-:S12]  /*7a90*/  FADD.FTZ R0, R0, -1 ;  /* 0xbf80000000007421 */ /* 0x000fd80000010000 */
[----:B------:R-:W-:-:S07]  /*7aa0*/  @!P0 FADD.FTZ R0, R0, -1 ;  /* 0xbf80000000008421 */ /* 0x000fce0000010000 */
.L_x_36464:
[----:B------:R-:W-:Y:S05]  /*7ab0*/  BSYNC B1 ;  /* 0x0000000000017941 */ /* 0x000fea0003800000 */
.L_x_36463:
[----:B------:R-:W-:Y:S01]  /*7ac0*/  FFMA.FTZ R5, -R4, R0, R5 ;  /* 0x0000000004057223 */ /* 0x000fe20000010105 */
[----:B------:R-:W-:Y:S06]  /*7ad0*/  BRA `(.L_x_36461) ;  /* 0x00000000007c7947 */ /* 0x000fec0003800000 */
.L_x_36462:
        /* <DEDUP_REMOVED lines=15> */
.L_x_36468:
        /* <DEDUP_REMOVED lines=13> */
.L_x_36467:
[----:B------:R-:W-:Y:S05]  /*7ca0*/  BSYNC B1 ;  /* 0x0000000000017941 */ /* 0x000fea0003800000 */
.L_x_36466:
[----:B------:R-:W-:-:S04]  /*7cb0*/  FMUL.FTZ R5, R2, 1.1920928955078125e-07 ;  /* 0x3400000002057820 */ /* 0x000fc80000410000 */
[----:B------:R-:W-:-:S07]  /*7cc0*/  FMUL.FTZ R5, R6, R5 ;  /* 0x0000000506057220 */ /* 0x000fce0000410000 */
.L_x_36461:
[----:B------:R-:W-:Y:S05]  /*7cd0*/  BSYNC B0 ;  /* 0x0000000000007941 */ /* 0x000fea0003800000 */
.L_x_36460:
        /* <DEDUP_REMOVED lines=23> */
.L_x_36472:
[----:B------:R-:W1:Y:S02]  /*7e50*/  F2I.S64.TRUNC R2, R2 ;  /* 0x0000000200027311 */ /* 0x000e64000020d900 */
[----:B-1----:R-:W-:-:S05]  /*7e60*/  IMAD.MOV.U32 R5, RZ, RZ, R2 ;  /* 0x000000ffff057224 */ /* 0x002fca00078e0002 */
[----:B------:R1:W-:Y:S01]  /*7e70*/  STG.E.U8 desc[UR36][R16.64], R5 ;  /* 0x0000000510007986 */ /* 0x0003e2000c101124 */
[----:B------:R-:W-:Y:S05]  /*7e80*/  BRA `(.L_x_36474) ;  /* 0x0000000c00407947 */ /* 0x000fea0003800000 */
.L_x_36471:
        /* <DEDUP_REMOVED lines=9> */
.L_x_36476:
[----:B------:R-:W1:Y:S02]  /*7f20*/  F2I.FTZ.TRUNC.NTZ R3, R2 ;  /* 0x0000000200037305 */ /* 0x000e64000021f100 */
[----:B-1----:R3:W-:Y:S01]  /*7f30*/  STG.E desc[UR36][R16.64], R3 ;  /* 0x0000000310007986 */ /* 0x0027e2000c101924 */
[----:B------:R-:W-:Y:S05]  /*7f40*/  BRA `(.L_x_36474) ;  /* 0x0000000c00107947 */ /* 0x000fea0003800000 */
.L_x_36475:
[----:B------:R-:W1:Y:S02]  /*7f50*/  F2I.FTZ.TRUNC.NTZ R3, R2 ;  /* 0x0000000200037305 */ /* 0x000e64000021f100 */
[----:B-1----:R1:W-:Y:S01]  /*7f60*/  STG.E.U16 desc[UR36][R16.64], R3 ;  /* 0x0000000310007986 */ /* 0x0023e2000c101524 */
[----:B------:R-:W-:Y:S05]  /*7f70*/  BRA `(.L_x_36474) ;  /* 0x0000000c00047947 */ /* 0x000fea0003800000 */
.L_x_36470:
        /* <DEDUP_REMOVED lines=8> */
.L_x_36478:
[----:B------:R-:W-:-:S05]  /*8000*/  F2FP.F16.F32.PACK_AB R2, RZ, R2 ;  /* 0x00000002ff02723e */ /* 0x000fca00000000ff */
[----:B------:R1:W-:Y:S01]  /*8010*/  STG.E.U16 desc[UR36][R16.64], R2 ;  /* 0x0000000210007986 */ /* 0x0003e2000c101524 */
[----:B------:R-:W-:Y:S05]  /*8020*/  BRA `(.L_x_36474) ;  /* 0x0000000800d87947 */ /* 0x000fea0003800000 */
.L_x_36477:
        /* <DEDUP_REMOVED lines=9> */
.L_x_36480:
[----:B------:R-:W-:-:S04]  /*80c0*/  F2FP.F16.F32.PACK_AB R3, RZ, R2 ;  /* 0x00000002ff03723e */ /* 0x000fc800000000ff */
[----:B------:R-:W-:-:S05]  /*80d0*/  PRMT R3, R3, 0x5410, RZ ;  /* 0x0000541003037816 */ /* 0x000fca00000000ff */
[----:B------:R1:W-:Y:S01]  /*80e0*/  STG.E desc[UR36][R16.64], R3 ;  /* 0x0000000310007986 */ /* 0x0003e2000c101924 */
[----:B------:R-:W-:Y:S05]  /*80f0*/  BRA `(.L_x_36474) ;  /* 0x0000000800a47947 */ /* 0x000fea0003800000 */
.L_x_36479:
[----:B------:R-:W-:-:S06]  /*8100*/  FMUL.FTZ R2, R2, 1 ;  /* 0x3f80000002027820 */ /* 0x000fcc0000410000 */
[----:B------:R-:W1:Y:S02]  /*8110*/  F2F.F64.F32 R2, R2 ;  /* 0x0000000200027310 */ /* 0x000e640000201800 */
[----:B-1----:R1:W-:Y:S01]  /*8120*/  STG.E.64 desc[UR36][R16.64], R2 ;  /* 0x0000000210007986 */ /* 0x0023e2000c101b24 */
[----:B------:R-:W-:Y:S05]  /*8130*/  BRA `(.L_x_36474) ;  /* 0x0000000800947947 */ /* 0x000fea0003800000 */
.L_x_36469:
        /* <DEDUP_REMOVED lines=12> */
.L_x_36483:
[----:B------:R-:W-:Y:S01]  /*8200*/  FMUL.FTZ R4, R2, 1 ;  /* 0x3f80000002047820 */ /* 0x000fe20000410000 */
[----:B------:R-:W-:-:S05]  /*8210*/  CS2R R6, SRZ ;  /* 0x0000000000067805 */ /* 0x000fca000001ff00 */
[----:B------:R-:W1:Y:S02]  /*8220*/  F2F.F64.F32 R4, R4 ;  /* 0x0000000400047310 */ /* 0x000e640000201800 */
[----:B-1----:R1:W-:Y:S01]  /*8230*/  STG.E.128 desc[UR36][R16.64], R4 ;  /* 0x0000000410007986 */ /* 0x0023e2000c101d24 */
[----:B------:R-:W-:Y:S05]  /*8240*/  BRA `(.L_x_36474) ;  /* 0x0000000800507947 */ /* 0x000fea0003800000 */
.L_x_36482:
        /* <DEDUP_REMOVED lines=20> */
.L_x_36487:
[----:B------:R-:W-:Y:S05]  /*8390*/  BSYNC B0 ;  /* 0x0000000000007941 */ /* 0x000fea0003800000 */
.L_x_36486:
[----:B------:R-:W-:-:S05]  /*83a0*/  LOP3.LUT R5, R0, R5, RZ, 0xfc, !PT ;  /* 0x0000000500057212 */ /* 0x000fca00078efcff */
[----:B------:R1:W-:Y:S01]  /*83b0*/  STG.E.U8 desc[UR36][R16.64], R5 ;  /* 0x0000000510007986 */ /* 0x0003e2000c101124 */
[----:B------:R-:W-:Y:S05]  /*83c0*/  BRA `(.L_x_36474) ;  /* 0x0000000400f07947 */ /* 0x000fea0003800000 */
.L_x_36485:
        /* <DEDUP_REMOVED lines=12> */
.L_x_36489:
[----:B------:R-:W-:Y:S01]  /*8490*/  IMAD.MOV.U32 R0, RZ, RZ, 0x7f ;  /* 0x0000007fff007424 */ /* 0x000fe200078e00ff */
[----:B------:R-:W-:-:S04]  /*84a0*/  ISETP.GT.U32.AND P0, PT, R4, 0x7f800000, PT ;  /* 0x7f8000000400780c */ /* 0x000fc80003f04070 */
[----:B------:R-:W-:-:S09]  /*84b0*/  SEL R0, R0, 0x7c, P0 ;  /* 0x0000007c00007807 */ /* 0x000fd20000000000 */
.L_x_36490:
[----:B------:R-:W-:Y:S05]  /*84c0*/  BSYNC B0 ;  /* 0x0000000000007941 */ /* 0x000fea0003800000 */
.L_x_36488:
[----:B------:R-:W-:-:S04]  /*84d0*/  LOP3.LUT R2, R2, 0x80000000, RZ, 0xc0, !PT ;  /* 0x8000000002027812 */ /* 0x000fc800078ec0ff */
[----:B------:R-:W-:-:S04]  /*84e0*/  SHF.R.U32.HI R3, RZ, 0x18, R2 ;  /* 0x00000018ff037819 */ /* 0x000fc80000011602 */
[----:B------:R-:W-:-:S05]  /*84f0*/  LOP3.LUT R3, R0, R3, RZ, 0xfc, !PT ;  /* 0x0000000300037212 */ /* 0x000fca00078efcff */
[----:B------:R1:W-:Y:S01]  /*8500*/  STG.E.U8 desc[UR36][R16.64], R3 ;  /* 0x0000000310007986 */ /* 0x0003e2000c101124 */
[----:B------:R-:W-:Y:S05]  /*8510*/  BRA `(.L_x_36474) ;  /* 0x00000004009c7947 */ /* 0x000fea0003800000 */
.L_x_36484:
[----:B------:R-:W-:-:S05]  /*8520*/  F2FP.BF16.F32.PACK_AB R2, RZ, R2 ;  /* 0x00000002ff02723e */ /* 0x000fca00000010ff */
[----:B------:R1:W-:Y:S01]  /*8530*/  STG.E.U16 desc[UR36][R16.64], R2 ;  /* 0x0000000210007986 */ /* 0x0003e2000c101524 */
[----:B------:R-:W-:Y:S05]  /*8540*/  BRA `(.L_x_36474) ;  /* 0x0000000400907947 */ /* 0x000fea0003800000 */
.L_x_36481:
        /* <DEDUP_REMOVED lines=11> */
.L_x_36493:
        /* <DEDUP_REMOVED lines=16> */
.L_x_36496:
[----:B------:R-:W-:-:S04]  /*8700*/  LOP3.LUT R2, R2, 0x80000000, RZ, 0xc0, !PT ;  /* 0x8000000002027812 */ /* 0x000fc800078ec0ff */
[----:B------:R-:W-:-:S04]  /*8710*/  SHF.R.U32.HI R3, RZ, 0x18, R2 ;  /* 0x00000018ff037819 */ /* 0x000fc80000011602 */
[----:B------:R-:W-:-:S04]  /*8720*/  LOP3.LUT R0, R0, R3, RZ, 0xfc, !PT ;  /* 0x0000000300007212 */ /* 0x000fc800078efcff */
[----:B------:R-:W-:-:S07]  /*8730*/  PRMT R8, R0, 0x7610, R8 ;  /* 0x0000761000087816 */ /* 0x000fce0000000008 */
.L_x_36495:
[----:B------:R-:W-:Y:S05]  /*8740*/  BSYNC B0 ;  /* 0x0000000000007941 */ /* 0x000fea0003800000 */
.L_x_36494:
[----:B------:R0:W-:Y:S01]  /*8750*/  STG.E.U8 desc[UR36][R16.64], R8 ;  /* 0x0000000810007986 */ /* 0x0001e2000c101124 */
[----:B------:R-:W-:Y:S05]  /*8760*/  BRA `(.L_x_36474) ;  /* 0x0000000400087947 */ /* 0x000fea0003800000 */
.L_x_36492:
        /* <DEDUP_REMOVED lines=16> */
.L_x_36499:
[----:B------:R-:W-:-:S04]  /*8870*/  LOP3.LUT R2, R2, 0x80000000, RZ, 0xc0, !PT ;  /* 0x8000000002027812 */ /* 0x000fc800078ec0ff */
[----:B------:R-:W-:-:S04]  /*8880*/  SHF.R.U32.HI R3, RZ, 0x18, R2 ;  /* 0x00000018ff037819 */ /* 0x000fc80000011602 */
[----:B------:R-:W-:-:S04]  /*8890*/  LOP3.LUT R0, R0, R3, RZ, 0xfc, !PT ;  /* 0x0000000300007212 */ /* 0x000fc800078efcff */
[----:B------:R-:W-:-:S07]  /*88a0*/  PRMT R8, R0, 0x7610, R8 ;  /* 0x0000761000087816 */ /* 0x000fce0000000008 */
.L_x_36498:
[----:B------:R-:W-:Y:S05]  /*88b0*/  BSYNC B0 ;  /* 0x0000000000007941 */ /* 0x000fea0003800000 */
.L_x_36497:
[----:B------:R0:W-:Y:S01]  /*88c0*/  STG.E.U8 desc[UR36][R16.64], R8 ;  /* 0x0000000810007986 */ /* 0x0001e2000c101124 */
[----:B------:R-:W-:Y:S05]  /*88d0*/  BRA `(.L_x_36474) ;  /* 0x0000000000ac7947 */ /* 0x000fea0003800000 */
.L_x_36491:
        /* <DEDUP_REMOVED lines=21> */
.L_x_36473:
        /* <DEDUP_REMOVED lines=16> */
.L_x_36502:
[----:B------:R-:W-:Y:S05]  /*8b30*/  BRA `(.L_x_36474) ;  /* 0x0000000000147947 */ /* 0x000fea0003800000 */
.L_x_36501:
[----:B------:R-:W1:Y:S02]  /*8b40*/  F2I.U64.TRUNC R2, R2 ;  /* 0x0000000200027311 */ /* 0x000e64000020d800 */
[----:B-1----:R1:W-:Y:S01]  /*8b50*/  STG.E.64 desc[UR36][R16.64], R2 ;  /* 0x0000000210007986 */ /* 0x0023e2000c101b24 */
[----:B------:R-:W-:Y:S05]  /*8b60*/  BRA `(.L_x_36474) ;  /* 0x0000000000087947 */ /* 0x000fea0003800000 */
.L_x_36500:
[----:B------:R-:W1:Y:S02]  /*8b70*/  F2I.FTZ.U32.TRUNC.NTZ R3, R2 ;  /* 0x0000000200037305 */ /* 0x000e64000021f000 */
[----:B-1----:R1:W-:Y:S02]  /*8b80*/  STG.E desc[UR36][R16.64], R3 ;  /* 0x0000000310007986 */ /* 0x0023e4000c101924 */
.L_x_36474:
[----:B------:R-:W-:-:S07]  /*8b90*/  VIADD R19, R19, 0x80 ;  /* 0x0000008013137836 */ /* 0x000fce0000000000 */
.L_x_36402:
[----:B------:R-:W-:Y:S05]  /*8ba0*/  BSYNC B7 ;  /* 0x0000000000077941 */ /* 0x000fea0003800000 */
.L_x_36401:
        /* <DEDUP_REMOVED lines=358> */
.L_x_36505:
        /* <DEDUP_REMOVED lines=22> */
.L_x_36510:
[----:B------:R-:W2:Y:S02]  /*a370*/  LDG.E.U8 R2, desc[UR36][R2.64] ;  /* 0x0000002402027981 */ /* 0x000ea4000c1e1100 */
[----:B--2---:R-:W-:Y:S01]  /*a380*/  I2FP.F32.U32 R22, R2 ;  /* 0x0000000200167245 */ /* 0x004fe20000201000 */
[----:B------:R-:W-:Y:S06]  /*a390*/  BRA `(.L_x_36512) ;  /* 0x0000000c002c7947 */ /* 0x000fec0003800000 */
.L_x_36509:
        /* <DEDUP_REMOVED lines=9> */
.L_x_36514:
[----:B------:R-:W2:Y:S02]  /*a430*/  LDG.E R2, desc[UR36][R2.64] ;  /* 0x0000002402027981 */ /* 0x000ea4000c1e1900 */
[----:B--2---:R-:W-:Y:S01]  /*a440*/  I2FP.F32.S32 R22, R2 ;  /* 0x0000000200167245 */ /* 0x004fe20000201400 */
[----:B------:R-:W-:Y:S06]  /*a450*/  BRA `(.L_x_36512) ;  /* 0x0000000800fc7947 */ /* 0x000fec0003800000 */
.L_x_36513:
[----:B------:R-:W2:Y:S02]  /*a460*/  LDG.E.U16 R2, desc[UR36][R2.64] ;  /* 0x0000002402027981 */ /* 0x000ea4000c1e1500 */
[----:B--2---:R2:W3:Y:S01]  /*a470*/  I2F.S16 R22, R2 ;  /* 0x0000000200167306 */ /* 0x0044e20000101400 */
[----:B------:R-:W-:Y:S05]  /*a480*/  BRA `(.L_x_36512) ;  /* 0x0000000800f07947 */ /* 0x000fea0003800000 */
.L_x_36508:
        /* <DEDUP_REMOVED lines=8> */
.L_x_36516:
[----:B------:R-:W2:Y:S02]  /*a510*/  LDG.E.U16 R2, desc[UR36][R2.64] ;  /* 0x0000002402027981 */ /* 0x000ea4000c1e1500 */
[----:B--2---:R-:W-:Y:S01]  /*a520*/  HADD2.F32 R22, -RZ, R2.H0_H0 ;  /* 0x20000002ff167230 */ /* 0x004fe20000004100 */
[----:B------:R-:W-:Y:S06]  /*a530*/  BRA `(.L_x_36512) ;  /* 0x0000000800c47947 */ /* 0x000fec0003800000 */
.L_x_36515:
        /* <DEDUP_REMOVED lines=8> */
.L_x_36518:
[----:B------:R-:W2:Y:S02]  /*a5c0*/  LDG.E.U16 R2, desc[UR36][R2.64] ;  /* 0x0000002402027981 */ /* 0x000ea4000c1e1500 */
[----:B--2---:R-:W-:Y:S01]  /*a5d0*/  HADD2.F32 R22, -RZ, R2.H0_H0 ;  /* 0x20000002ff167230 */ /* 0x004fe20000004100 */
[----:B------:R-:W-:Y:S06]  /*a5e0*/  BRA `(.L_x_36512) ;  /* 0x0000000800987947 */ /* 0x000fec0003800000 */
.L_x_36517:
[----:B------:R-:W2:Y:S01]  /*a5f0*/  LDG.E.64 R2, desc[UR36][R2.64] ;  /* 0x0000002402027981 */ /* 0x000ea2000c1e1b00 */
[----:B------:R-:W-:Y:S01]  /*a600*/  UMOV UR4, 0xf0000000 ;  /* 0xf000000000047882 */ /* 0x000fe20000000000 */
[----:B------:R-:W-:Y:S01]  /*a610*/  UMOV UR5, 0x380fffff ;  /* 0x380fffff00057882 */ /* 0x000fe20000000000 */
[----:B--2---:R-:W0:Y:S01]  /*a620*/  F2F.F32.F64 R22, R2 ;  /* 0x0000000200167310 */ /* 0x004e220000301000 */
[----:B------:R-:W-:-:S14]  /*a630*/  DSETP.GEU.AND P0, PT, |R2|, UR4, PT ;  /* 0x0000000402007e2a */ /* 0x000fdc000bf0e200 */
[----:B0-----:R-:W-:Y:S01]  /*a640*/  @!P0 FMUL R22, R22, 1.175494350822287508e-38 ;  /* 0x0080000016168820 */ /* 0x001fe20000400000 */
[----:B------:R-:W-:Y:S06]  /*a650*/  BRA `(.L_x_36512) ;  /* 0x00000008007c7947 */ /* 0x000fec0003800000 */
.L_x_36507:
        /* <DEDUP_REMOVED lines=12> */
.L_x_36521:
[----:B------:R-:W2:Y:S01]  /*a720*/  LDG.E.64 R2, desc[UR36][R2.64] ;  /* 0x0000002402027981 */ /* 0x000ea2000c1e1b00 */
[----:B------:R-:W-:Y:S01]  /*a730*/  UMOV UR4, 0xf0000000 ;  /* 0xf000000000047882 */ /* 0x000fe20000000000 */
[----:B------:R-:W-:Y:S01]  /*a740*/  UMOV UR5, 0x380fffff ;  /* 0x380fffff00057882 */ /* 0x000fe20000000000 */
[----:B--2---:R-:W0:Y:S01]  /*a750*/  F2F.F32.F64 R22, R2 ;  /* 0x0000000200167310 */ /* 0x004e220000301000 */
[----:B------:R-:W-:-:S14]  /*a760*/  DSETP.GEU.AND P0, PT, |R2|, UR4, PT ;  /* 0x0000000402007e2a */ /* 0x000fdc000bf0e200 */
[----:B0-----:R-:W-:Y:S01]  /*a770*/  @!P0 FMUL R22, R22, 1.175494350822287508e-38 ;  /* 0x0080000016168820 */ /* 0x001fe20000400000 */
[----:B------:R-:W-:Y:S06]  /*a780*/  BRA `(.L_x_36512) ;  /* 0x0000000800307947 */ /* 0x000fec0003800000 */
.L_x_36520:
        /* <DEDUP_REMOVED lines=26> */
.L_x_36523:
        /* <DEDUP_REMOVED lines=13> */
.L_x_36522:
[----:B------:R-:W2:Y:S02]  /*aa00*/  LDG.E.U16 R2, desc[UR36][R2.64] ;  /* 0x0000002402027981 */ /* 0x000ea4000c1e1500 */
[----:B--2---:R-:W-:Y:S01]  /*aa10*/  IMAD.U32 R22, R2, 0x10000, RZ ;  /* 0x0001000002167824 */ /* 0x004fe200078e00ff */
[----:B------:R-:W-:Y:S06]  /*aa20*/  BRA `(.L_x_36512) ;  /* 0x0000000400887947 */ /* 0x000fec0003800000 */
.L_x_36519:
        /* <DEDUP_REMOVED lines=11> */
.L_x_36526:
        /* <DEDUP_REMOVED lines=20> */
.L_x_36528:
[----:B------:R-:W-:Y:S05]  /*ac20*/  BSYNC B0 ;  /* 0x0000000000007941 */ /* 0x000fea0003800000 */
.L_x_36527:
[----:B------:R-:W-:Y:S01]  /*ac30*/  IMAD.SHL.U32 R2, R2, 0x100000, RZ ;  /* 0x0010000002027824 */ /* 0x000fe200078e00ff */
[----:B------:R-:W-:-:S04]  /*ac40*/  LEA R3, R0, 0x3b800000, 0x17 ;  /* 0x3b80000000037811 */ /* 0x000fc800078eb8ff */
[----:B------:R-:W-:Y:S01]  /*ac50*/  LOP3.LUT R22, R3, R2, R22, 0xfe, !PT ;  /* 0x0000000203167212 */ /* 0x000fe200078efe16 */
[----:B------:R-:W-:Y:S06]  /*ac60*/  BRA `(.L_x_36512) ;  /* 0x0000000000f87947 */ /* 0x000fec0003800000 */
.L_x_36525:
        /* <DEDUP_REMOVED lines=20> */
.L_x_36530:
[----:B------:R-:W-:Y:S05]  /*adb0*/  BSYNC B0 ;  /* 0x0000000000007941 */ /* 0x000fea0003800000 */
.L_x_36529:
[----:B------:R-:W-:Y:S01]  /*adc0*/  IMAD.SHL.U32 R2, R2, 0x200000, RZ ;  /* 0x0020000002027824 */ /* 0x000fe200078e00ff */
[----:B------:R-:W-:-:S04]  /*add0*/  LEA R3, R0, 0x37800000, 0x17 ;  /* 0x3780000000037811 */ /* 0x000fc800078eb8ff */
[----:B------:R-:W-:Y:S01]  /*ade0*/  LOP3.LUT R22, R3, R2, R22, 0xfe, !PT ;  /* 0x0000000203167212 */ /* 0x000fe200078efe16 */
[----:B------:R-:W-:Y:S06]  /*adf0*/  BRA `(.L_x_36512) ;  /* 0x0000000000947947 */ /* 0x000fec0003800000 */
.L_x_36524:
        /* <DEDUP_REMOVED lines=14> */
.L_x_36511:
        /* <DEDUP_REMOVED lines=16> */
.L_x_36533:
[----:B------:R-:W-:Y:S01]  /*afe0*/  IMAD.MOV.U32 R22, RZ, RZ, RZ ;  /* 0x000000ffff167224 */ /* 0x000fe200078e00ff */
[----:B------:R-:W-:Y:S06]  /*aff0*/  BRA `(.L_x_36512) ;  /* 0x0000000000147947 */ /* 0x000fec0003800000 */
.L_x_36532:
[----:B----4-:R-:W2:Y:S02]  /*b000*/  LDG.E.64 R22, desc[UR36][R2.64] ;  /* 0x0000002402167981 */ /* 0x010ea4000c1e1b00 */
[----:B--2---:R0:W1:Y:S01]  /*b010*/  I2F.U64 R22, R22 ;  /* 0x0000001600167312 */ /* 0x0040620000301000 */
[----:B------:R-:W-:Y:S05]  /*b020*/  BRA `(.L_x_36512) ;  /* 0x0000000000087947 */ /* 0x000fea0003800000 */
.L_x_36531:
[----:B------:R-:W2:Y:S02]  /*b030*/  LDG.E R2, desc[UR36][R2.64] ;  /* 0x0000002402027981 */ /* 0x000ea4000c1e1900 */
[----:B--2---:R-:W-:-:S07]  /*b040*/  I2FP.F32.U32 R22, R2 ;  /* 0x0000000200167245 */ /* 0x004fce0000201000 */
.L_x_36512:
[----:B------:R-:W-:Y:S05]  /*b050*/  BSYNC B6 ;  /* 0x0000000000067941 */ /* 0x000fea0003800000 */
.L_x_36506:
[----:B012---:R-:W0:Y:S01]  /*b060*/  LDC.U8 R2, c[0x0][0x493] ;  /* 0x000124c0ff027b82 */ /* 0x007e220000000000 */
        /* <DEDUP_REMOVED lines=18> */
.L_x_36538:
[----:B------:R-:W2:Y:S02]  /*b190*/  LDG.E.U8 R3, desc[UR36][R4.64] ;  /* 0x0000002404037981 */ /* 0x000ea4000c1e1100 */
[----:B--2---:R-:W-:Y:S01]  /*b1a0*/  I2FP.F32.U32 R3, R3 ;  /* 0x0000000300037245 */ /* 0x004fe20000201000 */
[----:B------:R-:W-:Y:S06]  /*b1b0*/  BRA `(.L_x_36540) ;  /* 0x0000000c002c7947 */ /* 0x000fec0003800000 */
.L_x_36537:
        /* <DEDUP_REMOVED lines=9> */
.L_x_36542:
[----:B------:R-:W2:Y:S02]  /*b250*/  LDG.E R3, desc[UR36][R4.64] ;  /* 0x0000002404037981 */ /* 0x000ea4000c1e1900 */
[----:B--2---:R-:W-:Y:S01]  /*b260*/  I2FP.F32.S32 R3, R3 ;  /* 0x0000000300037245 */ /* 0x004fe20000201400 */
[----:B------:R-:W-:Y:S06]  /*b270*/  BRA `(.L_x_36540) ;  /* 0x0000000800fc7947 */ /* 0x000fec0003800000 */
.L_x_36541:
[----:B------:R-:W2:Y:S02]  /*b280*/  LDG.E.U16 R3, desc[UR36][R4.64] ;  /* 0x0000002404037981 */ /* 0x000ea4000c1e1500 */
[----:B--2---:R-:W0:Y:S01]  /*b290*/  I2F.S16 R3, R3 ;  /* 0x0000000300037306 */ /* 0x004e220000101400 */
[----:B------:R-:W-:Y:S05]  /*b2a0*/  BRA `(.L_x_36540) ;  /* 0x0000000800f07947 */ /* 0x000fea0003800000 */
.L_x_36536:
        /* <DEDUP_REMOVED lines=8> */
.L_x_36544:
[----:B------:R-:W2:Y:S02]  /*b330*/  LDG.E.U16 R3, desc[UR36][R4.64] ;  /* 0x0000002404037981 */ /* 0x000ea4000c1e1500 */
[----:B--2---:R-:W-:Y:S01]  /*b340*/  HADD2.F32 R3, -RZ, R3.H0_H0 ;  /* 0x20000003ff037230 */ /* 0x004fe20000004100 */
[----:B------:R-:W-:Y:S06]  /*b350*/  BRA `(.L_x_36540) ;  /* 0x0000000800c47947 */ /* 0x000fec0003800000 */
.L_x_36543:
        /* <DEDUP_REMOVED lines=8> */
.L_x_36546:
[----:B------:R-:W2:Y:S02]  /*b3e0*/  LDG.E.U16 R3, desc[UR36][R4.64] ;  /* 0x0000002404037981 */ /* 0x000ea4000c1e1500 */
[----:B--2---:R-:W-:Y:S01]  /*b3f0*/  HADD2.F32 R3, -RZ, R3.H0_H0 ;  /* 0x20000003ff037230 */ /* 0x004fe20000004100 */
[----:B------:R-:W-:Y:S06]  /*b400*/  BRA `(.L_x_36540) ;  /* 0x0000000800987947 */ /* 0x000fec0003800000 */
.L_x_36545:
[----:B------:R-:W2:Y:S01]  /*b410*/  LDG.E.64 R4, desc[UR36][R4.64] ;  /* 0x0000002404047981 */ /* 0x000ea2000c1e1b00 */
[----:B------:R-:W-:Y:S01]  /*b420*/  UMOV UR4, 0xf0000000 ;  /* 0xf000000000047882 */ /* 0x000fe20000000000 */
[----:B------:R-:W-:Y:S01]  /*b430*/  UMOV UR5, 0x380fffff ;  /* 0x380fffff00057882 */ /* 0x000fe20000000000 */
[----:B--2---:R-:W0:Y:S01]  /*b440*/  F2F.F32.F64 R3, R4 ;  /* 0x0000000400037310 */ /* 0x004e220000301000 */
[----:B------:R-:W-:-:S14]  /*b450*/  DSETP.GEU.AND P0, PT, |R4|, UR4, PT ;  /* 0x0000000404007e2a */ /* 0x000fdc000bf0e200 */
[----:B0-----:R-:W-:Y:S01]  /*b460*/  @!P0 FMUL R3, R3, 1.175494350822287508e-38 ;  /* 0x0080000003038820 */ /* 0x001fe20000400000 */
[----:B------:R-:W-:Y:S06]  /*b470*/  BRA `(.L_x_36540) ;  /* 0x00000008007c7947 */ /* 0x000fec0003800000 */
.L_x_36535:
        /* <DEDUP_REMOVED lines=12> */
.L_x_36549:
[----:B------:R-:W2:Y:S01]  /*b540*/  LDG.E.64 R4, desc[UR36][R4.64] ;  /* 0x0000002404047981 */ /* 0x000ea2000c1e1b00 */
[----:B------:R-:W-:Y:S01]  /*b550*/  UMOV UR4, 0xf0000000 ;  /* 0xf000000000047882 */ /* 0x000fe20000000000 */
[----:B------:R-:W-:Y:S01]  /*b560*/  UMOV UR5, 0x380fffff ;  /* 0x380fffff00057882 */ /* 0x000fe20000000000 */
[----:B--2---:R-:W0:Y:S01]  /*b570*/  F2F.F32.F64 R3, R4 ;  /* 0x0000000400037310 */ /* 0x004e220000301000 */
[----:B------:R-:W-:-:S14]  /*b580*/  DSETP.GEU.AND P0, PT, |R4|, UR4, PT ;  /* 0x0000000404007e2a */ /* 0x000fdc000bf0e200 */
[----:B0-----:R-:W-:Y:S01]  /*b590*/  @!P0 FMUL R3, R3, 1.175494350822287508e-38 ;  /* 0x0080000003038820 */ /* 0x001fe20000400000 */
[----:B------:R-:W-:Y:S06]  /*b5a0*/  BRA `(.L_x_36540) ;  /* 0x0000000800307947 */ /* 0x000fec0003800000 */
.L_x_36548:
        /* <DEDUP_REMOVED lines=26> */
.L_x_36551:
        /* <DEDUP_REMOVED lines=13> */
.L_x_36550:
[----:B------:R-:W2:Y:S02]  /*b820*/  LDG.E.U16 R3, desc[UR36][R4.64] ;  /* 0x0000002404037981 */ /* 0x000ea4000c1e1500 */
[----:B--2---:R-:W-:Y:S01]  /*b830*/  IMAD.U32 R3, R3, 0x10000, RZ ;  /* 0x0001000003037824 */ /* 0x004fe200078e00ff */
[----:B------:R-:W-:Y:S06]  /*b840*/  BRA `(.L_x_36540) ;  /* 0x0000000400887947 */ /* 0x000fec0003800000 */
.L_x_36547:
        /* <DEDUP_REMOVED lines=11> */
.L_x_36554:
        /* <DEDUP_REMOVED lines=20> */
.L_x_36556:
[----:B------:R-:W-:Y:S05]  /*ba40*/  BSYNC B0 ;  /* 0x0000000000007941 */ /* 0x000fea0003800000 */
.L_x_36555:
[----:B------:R-:W-:Y:S01]  /*ba50*/  IMAD.SHL.U32 R2, R2, 0x100000, RZ ;  /* 0x0010000002027824 */ /* 0x000fe200078e00ff */
[----:B------:R-:W-:-:S04]  /*ba60*/  LEA R3, R0, 0x3b800000, 0x17 ;  /* 0x3b80000000037811 */ /* 0x000fc800078eb8ff */
[----:B------:R-:W-:Y:S01]  /*ba70*/  LOP3.LUT R3, R3, R2, R4, 0xfe, !PT ;  /* 0x0000000203037212 */ /* 0x000fe200078efe04 */
[----:B------:R-:W-:Y:S06]  /*ba80*/  BRA `(.L_x_36540) ;  /* 0x0000000000f87947 */ /* 0x000fec0003800000 */
.L_x_36553:
        /* <DEDUP_REMOVED lines=20> */
.L_x_36558:
[----:B------:R-:W-:Y:S05]  /*bbd0*/  BSYNC B0 ;  /* 0x0000000000007941 */ /* 0x000fea0003800000 */
.L_x_36557:
[----:B------:R-:W-:Y:S01]  /*bbe0*/  IMAD.SHL.U32 R2, R2, 0x200000, RZ ;  /* 0x0020000002027824 */ /* 0x000fe200078e00ff */
[----:B------:R-:W-:-:S04]  /*bbf0*/  LEA R3, R0, 0x37800000, 0x17 ;  /* 0x3780000000037811 */ /* 0x000fc800078eb8ff */
[----:B------:R-:W-:Y:S01]  /*bc00*/  LOP3.LUT R3, R3, R2, R4, 0xfe, !PT ;  /* 0x0000000203037212 */ /* 0x000fe200078efe04 */
[----:B------:R-:W-:Y:S06]  /*bc10*/  BRA `(.L_x_36540) ;  /* 0x0000000000947947 */ /* 0x000fec0003800000 */
.L_x_36552:
        /* <DEDUP_REMOVED lines=14> */
.L_x_36539:
        /* <DEDUP_REMOVED lines=16> */
.L_x_36561:
[----:B------:R-:W-:Y:S01]  /*be00*/  IMAD.MOV.U32 R3, RZ, RZ, RZ ;  /* 0x000000ffff037224 */ /* 0x000fe200078e00ff */
[----:B------:R-:W-:Y:S06]  /*be10*/  BRA `(.L_x_36540) ;  /* 0x0000000000147947 */ /* 0x000fec0003800000 */
.L_x_36560:
[----:B------:R-:W2:Y:S02]  /*be20*/  LDG.E.64 R2, desc[UR36][R4.64] ;  /* 0x0000002404027981 */ /* 0x000ea4000c1e1b00 */
[----:B--2---:R0:W1:Y:S01]  /*be30*/  I2F.U64 R3, R2 ;  /* 0x0000000200037312 */ /* 0x0040620000301000 */
[----:B------:R-:W-:Y:S05]  /*be40*/  BRA `(.L_x_36540) ;  /* 0x0000000000087947 */ /* 0x000fea0003800000 */
.L_x_36559:
[----:B------:R-:W2:Y:S02]  /*be50*/  LDG.E R3, desc[UR36][R4.64] ;  /* 0x0000002404037981 */ /* 0x000ea4000c1e1900 */
[----:B--2---:R-:W-:-:S07]  /*be60*/  I2FP.F32.U32 R3, R3 ;  /* 0x0000000300037245 */ /* 0x004fce0000201000 */
.L_x_36540:
[----:B------:R-:W-:Y:S05]  /*be70*/  BSYNC B6 ;  /* 0x0000000000067941 */ /* 0x000fea0003800000 */
.L_x_36534:
        /* <DEDUP_REMOVED lines=27> */
.L_x_36567:
[----:B------:R-:W-:Y:S01]  /*c030*/  FSETP.GEU.FTZ.AND P0, PT, R6, -R4, PT ;  /* 0x800000040600720b */ /* 0x000fe20003f1e000 */
[----:B------:R-:W-:-:S12]  /*c040*/  FADD.FTZ R0, R0, -1 ;  /* 0xbf80000000007421 */ /* 0x000fd80000010000 */
[----:B------:R-:W-:-:S07]  /*c050*/  @!P0 FADD.FTZ R0, R0, -1 ;  /* 0xbf80000000008421 */ /* 0x000fce0000010000 */
.L_x_36566:
[----:B------:R-:W-:Y:S05]  /*c060*/  BSYNC B1 ;  /* 0x0000000000017941 */ /* 0x000fea0003800000 */
.L_x_36565:
[----:B------:R-:W-:Y:S01]  /*c070*/  FFMA.FTZ R5, -R4, R0, R5 ;  /* 0x0000000004057223 */ /* 0x000fe20000010105 */
[----:B------:R-:W-:Y:S06]  /*c080*/  BRA `(.L_x_36563) ;  /* 0x00000000007c7947 */ /* 0x000fec0003800000 */
.L_x_36564:
        /* <DEDUP_REMOVED lines=15> */
.L_x_36570:
        /* <DEDUP_REMOVED lines=13> */
.L_x_36569:
[----:B------:R-:W-:Y:S05]  /*c250*/  BSYNC B1 ;  /* 0x0000000000017941 */ /* 0x000fea0003800000 */
.L_x_36568:
[----:B------:R-:W-:-:S04]  /*c260*/  FMUL.FTZ R5, R2, 1.1920928955078125e-07 ;  /* 0x3400000002057820 */ /* 0x000fc80000410000 */
[----:B------:R-:W-:-:S07]  /*c270*/  FMUL.FTZ R5, R6, R5 ;  /* 0x0000000506057220 */ /* 0x000fce0000410000 */
.L_x_36563:
[----:B------:R-:W-:Y:S05]  /*c280*/  BSYNC B0 ;  /* 0x0000000000007941 */ /* 0x000fea0003800000 */
.L_x_36562:
        /* <DEDUP_REMOVED lines=23> */
.L_x_36574:
[----:B------:R-:W1:Y:S02]  /*c400*/  F2I.S64.TRUNC R2, R2 ;  /* 0x0000000200027311 */ /* 0x000e64000020d900 */
[----:B-1----:R-:W-:-:S05]  /*c410*/  IMAD.MOV.U32 R5, RZ, RZ, R2 ;  /* 0x000000ffff057224 */ /* 0x002fca00078e0002 */
[----:B------:R1:W-:Y:S01]  /*c420*/  STG.E.U8 desc[UR36][R16.64], R5 ;  /* 0x0000000510007986 */ /* 0x0003e2000c101124 */
[----:B------:R-:W-:Y:S05]  /*c430*/  BRA `(.L_x_36576) ;  /* 0x0000000c00407947 */ /* 0x000fea0003800000 */
.L_x_36573:
        /* <DEDUP_REMOVED lines=9> */
.L_x_36578:
[----:B------:R-:W1:Y:S02]  /*c4d0*/  F2I.FTZ.TRUNC.NTZ R3, R2 ;  /* 0x0000000200037305 */ /* 0x000e64000021f100 */
[----:B-1----:R1:W-:Y:S01]  /*c4e0*/  STG.E desc[UR36][R16.64], R3 ;  /* 0x0000000310007986 */ /* 0x0023e2000c101924 */
[----:B------:R-:W-:Y:S05]  /*c4f0*/  BRA `(.L_x_36576) ;  /* 0x0000000c00107947 */ /* 0x000fea0003800000 */
.L_x_36577:
[----:B------:R-:W1:Y:S02]  /*c500*/  F2I.FTZ.TRUNC.NTZ R3, R2 ;  /* 0x0000000200037305 */ /* 0x000e64000021f100 */
[----:B-1----:R1:W-:Y:S01]  /*c510*/  STG.E.U16 desc[UR36][R16.64], R3 ;  /* 0x0000000310007986 */ /* 0x0023e2000c101524 */
[----:B------:R-:W-:Y:S05]  /*c520*/  BRA `(.L_x_36576) ;  /* 0x0000000c00047947 */ /* 0x000fea0003800000 */
.L_x_36572:
        /* <DEDUP_REMOVED lines=8> */
.L_x_36580:
[----:B------:R-:W-:-:S05]  /*c5b0*/  F2FP.F16.F32.PACK_AB R2, RZ, R2 ;  /* 0x00000002ff02723e */ /* 0x000fca00000000ff */
[----:B------:R1:W-:Y:S01]  /*c5c0*/  STG.E.U16 desc[UR36][R16.64], R2 ;  /* 0x0000000210007986 */ /* 0x0003e2000c101524 */
[----:B------:R-:W-:Y:S05]  /*c5d0*/  BRA `(.L_x_36576) ;  /* 0x0000000800d87947 */ /* 0x000fea0003800000 */
.L_x_36579:
        /* <DEDUP_REMOVED lines=9> */
.L_x_36582:
[----:B------:R-:W-:-:S04]  /*c670*/  F2FP.F16.F32.PACK_AB R3, RZ, R2 ;  /* 0x00000002ff03723e */ /* 0x000fc800000000ff */
[----:B------:R-:W-:-:S05]  /*c680*/  PRMT R3, R3, 0x5410, RZ ;  /* 0x0000541003037816 */ /* 0x000fca00000000ff */
[----:B------:R1:W-:Y:S01]  /*c690*/  STG.E desc[UR36][R16.64], R3 ;  /* 0x0000000310007986 */ /* 0x0003e2000c101924 */
[----:B------:R-:W-:Y:S05]  /*c6a0*/  BRA `(.L_x_36576) ;  /* 0x0000000800a47947 */ /* 0x000fea0003800000 */
.L_x_36581:
[----:B------:R-:W-:-:S06]  /*c6b0*/  FMUL.FTZ R2, R2, 1 ;  /* 0x3f80000002027820 */ /* 0x000fcc0000410000 */
[----:B------:R-:W1:Y:S02]  /*c6c0*/  F2F.F64.F32 R2, R2 ;  /* 0x0000000200027310 */ /* 0x000e640000201800 */
[----:B-1----:R1:W-:Y:S01]  /*c6d0*/  STG.E.64 desc[UR36][R16.64], R2 ;  /* 0x0000000210007986 */ /* 0x0023e2000c101b24 */
[----:B------:R-:W-:Y:S05]  /*c6e0*/  BRA `(.L_x_36576) ;  /* 0x0000000800947947 */ /* 0x000fea0003800000 */
.L_x_36571:
        /* <DEDUP_REMOVED lines=12> */
.L_x_36585:
[----:B------:R-:W-:Y:S01]  /*c7b0*/  FMUL.FTZ R4, R2, 1 ;  /* 0x3f80000002047820 */ /* 0x000fe20000410000 */
[----:B------:R-:W-:-:S05]  /*c7c0*/  CS2R R6, SRZ ;  /* 0x0000000000067805 */ /* 0x000fca000001ff00 */
[----:B------:R-:W1:Y:S02]  /*c7d0*/  F2F.F64.F32 R4, R4 ;  /* 0x0000000400047310 */ /* 0x000e640000201800 */
[----:B-1----:R1:W-:Y:S01]  /*c7e0*/  STG.E.128 desc[UR36][R16.64], R4 ;  /* 0x0000000410007986 */ /* 0x0023e2000c101d24 */
[----:B------:R-:W-:Y:S05]  /*c7f0*/  BRA `(.L_x_36576) ;  /* 0x0000000800507947 */ /* 0x000fea0003800000 */
.L_x_36584:
        /* <DEDUP_REMOVED lines=20> */
.L_x_36589:
[----:B------:R-:W-:Y:S05]  /*c940*/  BSYNC B0 ;  /* 0x0000000000007941 */ /* 0x000fea0003800000 */
.L_x_36588:
[----:B------:R-:W-:-:S05]  /*c950*/  LOP3.LUT R5, R0, R5, RZ, 0xfc, !PT ;  /* 0x0000000500057212 */ /* 0x000fca00078efcff */
[----:B------:R1:W-:Y:S01]  /*c960*/  STG.E.U8 desc[UR36][R16.64], R5 ;  /* 0x0000000510007986 */ /* 0x0003e2000c101124 */
[----:B------:R-:W-:Y:S05]  /*c970*/  BRA `(.L_x_36576) ;  /* 0x0000000400f07947 */ /* 0x000fea0003800000 */
.L_x_36587:
        /* <DEDUP_REMOVED lines=12> */
.L_x_36591:
[----:B------:R-:W-:Y:S01]  /*ca40*/  IMAD.MOV.U32 R0, RZ, RZ, 0x7f ;  /* 0x0000007fff007424 */ /* 0x000fe200078e00ff */
[----:B------:R-:W-:-:S04]  /*ca50*/  ISETP.GT.U32.AND P0, PT, R4, 0x7f800000, PT ;  /* 0x7f8000000400780c */ /* 0x000fc80003f04070 */
[----:B------:R-:W-:-:S09]  /*ca60*/  SEL R0, R0, 0x7c, P0 ;  /* 0x0000007c00007807 */ /* 0x000fd20000000000 */
.L_x_36592:
[----:B------:R-:W-:Y:S05]  /*ca70*/  BSYNC B0 ;  /* 0x0000000000007941 */ /* 0x000fea0003800000 */
.L_x_36590:
[----:B------:R-:W-:-:S04]  /*ca80*/  LOP3.LUT R2, R2, 0x80000000, RZ, 0xc0, !PT ;  /* 0x8000000002027812 */ /* 0x000fc800078ec0ff */
[----:B------:R-:W-:-:S04]  /*ca90*/  SHF.R.U32.HI R3, RZ, 0x18, R2 ;  /* 0x00000018ff037819 */ /* 0x000fc80000011602 */
[----:B------:R-:W-:-:S05]  /*caa0*/  LOP3.LUT R3, R0, R3, RZ, 0xfc, !PT ;  /* 0x0000000300037212 */ /* 0x000fca00078efcff */
[----:B------:R1:W-:Y:S01]  /*cab0*/  STG.E.U8 desc[UR36][R16.64], R3 ;  /* 0x0000000310007986 */ /* 0x0003e2000c101124 */
[----:B------:R-:W-:Y:S05]  /*cac0*/  BRA `(.L_x_36576) ;  /* 0x00000004009c7947 */ /* 0x000fea0003800000 */
.L_x_36586:
[----:B------:R-:W-:-:S05]  /*cad0*/  F2FP.BF16.F32.PACK_AB R2, RZ, R2 ;  /* 0x00000002ff02723e */ /* 0x000fca00000010ff */
[----:B------:R1:W-:Y:S01]  /*cae0*/  STG.E.U16 desc[UR36][R16.64], R2 ;  /* 0x0000000210007986 */ /* 0x0003e2000c101524 */
[----:B------:R-:W-:Y:S05]  /*caf0*/  BRA `(.L_x_36576) ;  /* 0x0000000400907947 */ /* 0x000fea0003800000 */
.L_x_36583:
        /* <DEDUP_REMOVED lines=11> */
.L_x_36595:
        /* <DEDUP_REMOVED lines=16> */
.L_x_36598:
[----:B------:R-:W-:-:S04]  /*ccb0*/  LOP3.LUT R2, R2, 0x80000000, RZ, 0xc0, !PT ;  /* 0x8000000002027812 */ /* 0x000fc800078ec0ff */
[----:B------:R-:W-:-:S04]  /*ccc0*/  SHF.R.U32.HI R3, RZ, 0x18, R2 ;  /* 0x00000018ff037819 */ /* 0x000fc80000011602 */
[----:B------:R-:W-:-:S04]  /*ccd0*/  LOP3.LUT R0, R0, R3, RZ, 0xfc, !PT ;  /* 0x0000000300007212 */ /* 0x000fc800078efcff */
[----:B------:R-:W-:-:S07]  /*cce0*/  PRMT R8, R0, 0x7610, R8 ;  /* 0x0000761000087816 */ /* 0x000fce0000000008 */
.L_x_36597:
[----:B------:R-:W-:Y:S05]  /*ccf0*/  BSYNC B0 ;  /* 0x0000000000007941 */ /* 0x000fea0003800000 */
.L_x_36596:
[----:B------:R0:W-:Y:S01]  /*cd00*/  STG.E.U8 desc[UR36][R16.64], R8 ;  /* 0x0000000810007986 */ /* 0x0001e2000c101124 */
[----:B------:R-:W-:Y:S05]  /*cd10*/  BRA `(.L_x_36576) ;  /* 0x0000000400087947 */ /* 0x000fea0003800000 */
.L_x_36594:
        /* <DEDUP_REMOVED lines=16> */
.L_x_36601:
[----:B------:R-:W-:-:S04]  /*ce20*/  LOP3.LUT R2, R2, 0x80000000, RZ, 0xc0, !PT ;  /* 0x8000000002027812 */ /* 0x000fc800078ec0ff */
[----:B------:R-:W-:-:S04]  /*ce30*/  SHF.R.U32.HI R3, RZ, 0x18, R2 ;  /* 0x00000018ff037819 */ /* 0x000fc80000011602 */
[----:B------:R-:W-:-:S04]  /*ce40*/  LOP3.LUT R0, R0, R3, RZ, 0xfc, !PT ;  /* 0x0000000300007212 */ /* 0x000fc800078efcff */
[----:B------:R-:W-:-:S07]  /*ce50*/  PRMT R8, R0, 0x7610, R8 ;  /* 0x0000761000087816 */ /* 0x000fce0000000008 */
.L_x_36600:
[----:B------:R-:W-:Y:S05]  /*ce60*/  BSYNC B0 ;  /* 0x0000000000007941 */ /* 0x000fea0003800000 */
.L_x_36599:
[----:B------:R0:W-:Y:S01]  /*ce70*/  STG.E.U8 desc[UR36][R16.64], R8 ;  /* 0x0000000810007986 */ /* 0x0001e2000c101124 */
[----:B------:R-:W-:Y:S05]  /*ce80*/  BRA `(.L_x_36576) ;  /* 0x0000000000ac7947 */ /* 0x000fea0003800000 */
.L_x_36593:
        /* <DEDUP_REMOVED lines=21> */
.L_x_36575:
        /* <DEDUP_REMOVED lines=16> */
.L_x_36604:
[----:B------:R-:W-:Y:S05]  /*d0e0*/  BRA `(.L_x_36576) ;  /* 0x0000000000147947 */ /* 0x000fea0003800000 */
.L_x_36603:
[----:B------:R-:W1:Y:S02]  /*d0f0*/  F2I.U64.TRUNC R2, R2 ;  /* 0x0000000200027311 */ /* 0x000e64000020d800 */
[----:B-1----:R1:W-:Y:S01]  /*d100*/  STG.E.64 desc[UR36][R16.64], R2 ;  /* 0x0000000210007986 */ /* 0x0023e2000c101b24 */
[----:B------:R-:W-:Y:S05]  /*d110*/  BRA `(.L_x_36576) ;  /* 0x0000000000087947 */ /* 0x000fea0003800000 */
.L_x_36602:
[----:B------:R-:W1:Y:S02]  /*d120*/  F2I.FTZ.U32.TRUNC.NTZ R3, R2 ;  /* 0x0000000200037305 */ /* 0x000e64000021f000 */
[----:B-1----:R1:W-:Y:S02]  /*d130*/  STG.E desc[UR36][R16.64], R3 ;  /* 0x0000000310007986 */ /* 0x0023e4000c101924 */
.L_x_36576:
[----:B------:R-:W-:-:S07]  /*d140*/  VIADD R19, R19, 0x80 ;  /* 0x0000008013137836 */ /* 0x000fce0000000000 */
.L_x_36504:
[----:B------:R-:W-:Y:S05]  /*d150*/  BSYNC B7 ;  /* 0x0000000000077941 */ /* 0x000fea0003800000 */
.L_x_36503:
[----:B------:R-:W-:Y:S02]  /*d160*/  ULDC UR4, c[0x0][0x210] ;  /* 0x0000840000047ab9 */ /* 0x000fe40000000800 */
[----:B------:R-:W-:-:S13]  /*d170*/  ISETP.GE.AND P0, PT, R19, UR4, PT ;  /* 0x0000000413007c0c */ /* 0x000fda000bf06270 */
[----:B------:R-:W-:Y:S05]  /*d180*/  @P0 EXIT ;  /* 0x000000000000094d */ /* 0x000fea0003800000 */
        /* <DEDUP_REMOVED lines=354> */
.L_x_36605:
        /* <DEDUP_REMOVED lines=22> */
.L_x_36610:
[----:B------:R-:W2:Y:S02]  /*e910*/  LDG.E.U8 R2, desc[UR36][R2.64] ;  /* 0x0000002402027981 */ /* 0x000ea4000c1e1100 */
[----:B--2---:R-:W-:Y:S01]  /*e920*/  I2FP.F32.U32 R19, R2 ;  /* 0x0000000200137245 */ /* 0x004fe20000201000 */
[----:B------:R-:W-:Y:S06]  /*e930*/  BRA `(.L_x_36612) ;  /* 0x0000000c002c7947 */ /* 0x000fec0003800000 */
.L_x_36609:
        /* <DEDUP_REMOVED lines=9> */
.L_x_36614:
[----:B------:R-:W2:Y:S02]  /*e9d0*/  LDG.E R2, desc[UR36][R2.64] ;  /* 0x0000002402027981 */ /* 0x000ea4000c1e1900 */
[----:B--2---:R-:W-:Y:S01]  /*e9e0*/  I2FP.F32.S32 R19, R2 ;  /* 0x0000000200137245 */ /* 0x004fe20000201400 */
[----:B------:R-:W-:Y:S06]  /*e9f0*/  BRA `(.L_x_36612) ;  /* 0x0000000800fc7947 */ /* 0x000fec0003800000 */
.L_x_36613:
[----:B------:R-:W2:Y:S02]  /*ea00*/  LDG.E.U16 R2, desc[UR36][R2.64] ;  /* 0x0000002402027981 */ /* 0x000ea4000c1e1500 */
[----:B--2---:R0:W1:Y:S01]  /*ea10*/  I2F.S16 R19, R2 ;  /* 0x0000000200137306 */ /* 0x0040620000101400 */
[----:B------:R-:W-:Y:S05]  /*ea20*/  BRA `(.L_x_36612) ;  /* 0x0000000800f07947 */ /* 0x000fea0003800000 */
.L_x_36608:
        /* <DEDUP_REMOVED lines=8> */
.L_x_36616:
[----:B------:R-:W2:Y:S02]  /*eab0*/  LDG.E.U16 R2, desc[UR36][R2.64] ;  /* 0x0000002402027981 */ /* 0x000ea4000c1e1500 */
[----:B--2---:R-:W-:Y:S01]  /*eac0*/  HADD2.F32 R19, -RZ, R2.H0_H0 ;  /* 0x20000002ff137230 */ /* 0x004fe20000004100 */
[----:B------:R-:W-:Y:S06]  /*ead0*/  BRA `(.L_x_36612) ;  /* 0x0000000800c47947 */ /* 0x000fec0003800000 */
.L_x_36615:
        /* <DEDUP_REMOVED lines=8> */
.L_x_36618:
[----:B------:R-:W2:Y:S02]  /*eb60*/  LDG.E.U16 R2, desc[UR36][R2.64] ;  /* 0x0000002402027981 */ /* 0x000ea4000c1e1500 */
[----:B--2---:R-:W-:Y:S01]  /*eb70*/  HADD2.F32 R19, -RZ, R2.H0_H0 ;  /* 0x20000002ff137230 */ /* 0x004fe20000004100 */
[----:B------:R-:W-:Y:S06]  /*eb80*/  BRA `(.L_x_36612) ;  /* 0x0000000800987947 */ /* 0x000fec0003800000 */
.L_x_36617:
[----:B------:R-:W2:Y:S01]  /*eb90*/  LDG.E.64 R2, desc[UR36][R2.64] ;  /* 0x0000002402027981 */ /* 0x000ea2000c1e1b00 */
[----:B------:R-:W-:Y:S01]  /*eba0*/  UMOV UR4, 0xf0000000 ;  /* 0xf000000000047882 */ /* 0x000fe20000000000 */
[----:B------:R-:W-:Y:S01]  /*ebb0*/  UMOV UR5, 0x380fffff ;  /* 0x380fffff00057882 */ /* 0x000fe20000000000 */
[----:B--2---:R-:W0:Y:S01]  /*ebc0*/  F2F.F32.F64 R19, R2 ;  /* 0x0000000200137310 */ /* 0x004e220000301000 */
[----:B------:R-:W-:-:S14]  /*ebd0*/  DSETP.GEU.AND P0, PT, |R2|, UR4, PT ;  /* 0x0000000402007e2a */ /* 0x000fdc000bf0e200 */
[----:B0-----:R-:W-:Y:S01]  /*ebe0*/  @!P0 FMUL R19, R19, 1.175494350822287508e-38 ;  /* 0x0080000013138820 */ /* 0x001fe20000400000 */
[----:B------:R-:W-:Y:S06]  /*ebf0*/  BRA `(.L_x_36612) ;  /* 0x00000008007c7947 */ /* 0x000fec0003800000 */
.L_x_36607:
        /* <DEDUP_REMOVED lines=12> */
.L_x_36621:
[----:B------:R-:W2:Y:S01]  /*ecc0*/  LDG.E.64 R2, desc[UR36][R2.64] ;  /* 0x0000002402027981 */ /* 0x000ea2000c1e1b00 */
[----:B------:R-:W-:Y:S01]  /*ecd0*/  UMOV UR4, 0xf0000000 ;  /* 0xf000000000047882 */ /* 0x000fe20000000000 */
[----:B------:R-:W-:Y:S01]  /*ece0*/  UMOV UR5, 0x380fffff ;  /* 0x380fffff00057882 */ /* 0x000fe20000000000 */
[----:B--2---:R-:W0:Y:S01]  /*ecf0*/  F2F.F32.F64 R19, R2 ;  /* 0x0000000200137310 */ /* 0x004e220000301000 */
[----:B------:R-:W-:-:S14]  /*ed00*/  DSETP.GEU.AND P0, PT, |R2|, UR4, PT ;  /* 0x0000000402007e2a */ /* 0x000fdc000bf0e200 */
[----:B0-----:R-:W-:Y:S01]  /*ed10*/  @!P0 FMUL R19, R19, 1.175494350822287508e-38 ;  /* 0x0080000013138820 */ /* 0x001fe20000400000 */
[----:B------:R-:W-:Y:S06]  /*ed20*/  BRA `(.L_x_36612) ;  /* 0x0000000800307947 */ /* 0x000fec0003800000 */
.L_x_36620:
        /* <DEDUP_REMOVED lines=26> */
.L_x_36623:
        /* <DEDUP_REMOVED lines=13> */
.L_x_36622:
[----:B------:R-:W2:Y:S02]  /*efa0*/  LDG.E.U16 R2, desc[UR36][R2.64] ;  /* 0x0000002402027981 */ /* 0x000ea4000c1e1500 */
[----:B--2---:R-:W-:Y:S01]  /*efb0*/  IMAD.U32 R19, R2, 0x10000, RZ ;  /* 0x0001000002137824 */ /* 0x004fe200078e00ff */
[----:B------:R-:W-:Y:S06]  /*efc0*/  BRA `(.L_x_36612) ;  /* 0x0000000400887947 */ /* 0x000fec0003800000 */
.L_x_36619:
        /* <DEDUP_REMOVED lines=11> */
.L_x_36626:
        /* <DEDUP_REMOVED lines=20> */
.L_x_36628:
[----:B------:R-:W-:Y:S05]  /*f1c0*/  BSYNC B0 ;  /* 0x0000000000007941 */ /* 0x000fea0003800000 */
.L_x_36627:
[----:B------:R-:W-:Y:S01]  /*f1d0*/  IMAD.SHL.U32 R2, R2, 0x100000, RZ ;  /* 0x0010000002027824 */ /* 0x000fe200078e00ff */
[----:B------:R-:W-:-:S04]  /*f1e0*/  LEA R0, R0, 0x3b800000, 0x17 ;  /* 0x3b80000000007811 */ /* 0x000fc800078eb8ff */
[----:B------:R-:W-:Y:S01]  /*f1f0*/  LOP3.LUT R19, R0, R2, R19, 0xfe, !PT ;  /* 0x0000000200137212 */ /* 0x000fe200078efe13 */
[----:B------:R-:W-:Y:S06]  /*f200*/  BRA `(.L_x_36612) ;  /* 0x0000000000f87947 */ /* 0x000fec0003800000 */
.L_x_36625:
        /* <DEDUP_REMOVED lines=20> */
.L_x_36630:
[----:B------:R-:W-:Y:S05]  /*f350*/  BSYNC B0 ;  /* 0x0000000000007941 */ /* 0x000fea0003800000 */
.L_x_36629:
[----:B------:R-:W-:Y:S01]  /*f360*/  IMAD.SHL.U32 R2, R2, 0x200000, RZ ;  /* 0x0020000002027824 */ /* 0x000fe200078e00ff */
[----:B------:R-:W-:-:S04]  /*f370*/  LEA R0, R0, 0x37800000, 0x17 ;  /* 0x3780000000007811 */ /* 0x000fc800078eb8ff */
[----:B------:R-:W-:Y:S01]  /*f380*/  LOP3.LUT R19, R0, R2, R19, 0xfe, !PT ;  /* 0x0000000200137212 */ /* 0x000fe200078efe13 */
[----:B------:R-:W-:Y:S06]  /*f390*/  BRA `(.L_x_36612) ;  /* 0x0000000000947947 */ /* 0x000fec0003800000 */
.L_x_36624:
        /* <DEDUP_REMOVED lines=14> */
.L_x_36611:
        /* <DEDUP_REMOVED lines=16> */
.L_x_36633:
[----:B------:R-:W-:Y:S01]  /*f580*/  IMAD.MOV.U32 R19, RZ, RZ, RZ ;  /* 0x000000ffff137224 */ /* 0x000fe200078e00ff */
[----:B------:R-:W-:Y:S06]  /*f590*/  BRA `(.L_x_36612) ;  /* 0x0000000000147947 */ /* 0x000fec0003800000 */
.L_x_36632:
[----:B------:R-:W2:Y:S02]  /*f5a0*/  LDG.E.64 R2, desc[UR36][R2.64] ;  /* 0x0000002402027981 */ /* 0x000ea4000c1e1b00 */
[----:B--2---:R0:W1:Y:S01]  /*f5b0*/  I2F.U64 R19, R2 ;  /* 0x0000000200137312 */ /* 0x0040620000301000 */
[----:B------:R-:W-:Y:S05]  /*f5c0*/  BRA `(.L_x_36612) ;  /* 0x0000000000087947 */ /* 0x000fea0003800000 */
.L_x_36631:
[----:B------:R-:W2:Y:S02]  /*f5d0*/  LDG.E R2, desc[UR36][R2.64] ;  /* 0x0000002402027981 */ /* 0x000ea4000c1e1900 */
[----:B--2---:R-:W-:-:S07]  /*f5e0*/  I2FP.F32.U32 R19, R2 ;  /* 0x0000000200137245 */ /* 0x004fce0000201000 */
.L_x_36612:
[----:B------:R-:W-:Y:S05]  /*f5f0*/  BSYNC B6 ;  /* 0x0000000000067941 */ /* 0x000fea0003800000 */
.L_x_36606:
        /* <DEDUP_REMOVED lines=19> */
.L_x_36638:
[----:B------:R-:W2:Y:S02]  /*f730*/  LDG.E.U8 R2, desc[UR36][R4.64] ;  /* 0x0000002404027981 */ /* 0x000ea4000c1e1100 */
[----:B--2---:R-:W-:Y:S01]  /*f740*/  I2FP.F32.U32 R2, R2 ;  /* 0x0000000200027245 */ /* 0x004fe20000201000 */
[----:B------:R-:W-:Y:S06]  /*f750*/  BRA `(.L_x_36640) ;  /* 0x0000000c002c7947 */ /* 0x000fec0003800000 */
.L_x_36637:
        /* <DEDUP_REMOVED lines=9> */
.L_x_36642:
[----:B------:R-:W2:Y:S02]  /*f7f0*/  LDG.E R2, desc[UR36][R4.64] ;  /* 0x0000002404027981 */ /* 0x000ea4000c1e1900 */
[----:B--2---:R-:W-:Y:S01]  /*f800*/  I2FP.F32.S32 R2, R2 ;  /* 0x0000000200027245 */ /* 0x004fe20000201400 */
[----:B------:R-:W-:Y:S06]  /*f810*/  BRA `(.L_x_36640) ;  /* 0x0000000800fc7947 */ /* 0x000fec0003800000 */
.L_x_36641:
[----:B------:R-:W2:Y:S02]  /*f820*/  LDG.E.U16 R2, desc[UR36][R4.64] ;  /* 0x0000002404027981 */ /* 0x000ea4000c1e1500 */
[----:B--2---:R-:W0:Y:S01]  /*f830*/  I2F.S16 R2, R2 ;  /* 0x0000000200027306 */ /* 0x004e220000101400 */
[----:B------:R-:W-:Y:S05]  /*f840*/  BRA `(.L_x_36640) ;  /* 0x0000000800f07947 */ /* 0x000fea0003800000 */
.L_x_36636:
        /* <DEDUP_REMOVED lines=8> */
.L_x_36644:
[----:B------:R-:W2:Y:S02]  /*f8d0*/  LDG.E.U16 R2, desc[UR36][R4.64] ;  /* 0x0000002404027981 */ /* 0x000ea4000c1e1500 */
[----:B--2---:R-:W-:Y:S01]  /*f8e0*/  HADD2.F32 R2, -RZ, R2.H0_H0 ;  /* 0x20000002ff027230 */ /* 0x004fe20000004100 */
[----:B------:R-:W-:Y:S06]  /*f8f0*/  BRA `(.L_x_36640) ;  /* 0x0000000800c47947 */ /* 0x000fec0003800000 */
.L_x_36643:
        /* <DEDUP_REMOVED lines=8> */
.L_x_36646:
[----:B------:R-:W2:Y:S02]  /*f980*/  LDG.E.U16 R2, desc[UR36][R4.64] ;  /* 0x0000002404027981 */ /* 0x000ea4000c1e1500 */
[----:B--2---:R-:W-:Y:S01]  /*f990*/  HADD2.F32 R2, -RZ, R2.H0_H0 ;  /* 0x20000002ff027230 */ /* 0x004fe20000004100 */
[----:B------:R-:W-:Y:S06]  /*f9a0*/  BRA `(.L_x_36640) ;  /* 0x0000000800987947 */ /* 0x000fec0003800000 */
.L_x_36645:
[----:B------:R-:W2:Y:S01]  /*f9b0*/  LDG.E.64 R4, desc[UR36][R4.64] ;  /* 0x0000002404047981 */ /* 0x000ea2000c1e1b00 */
[----:B------:R-:W-:Y:S01]  /*f9c0*/  UMOV UR4, 0xf0000000 ;  /* 0xf000000000047882 */ /* 0x000fe20000000000 */
[----:B------:R-:W-:Y:S01]  /*f9d0*/  UMOV UR5, 0x380fffff ;  /* 0x380fffff00057882 */ /* 0x000fe20000000000 */
[----:B--2---:R-:W0:Y:S01]  /*f9e0*/  F2F.F32.F64 R2, R4 ;  /* 0x0000000400027310 */ /* 0x004e220000301000 */
[----:B------:R-:W-:-:S14]  /*f9f0*/  DSETP.GEU.AND P0, PT, |R4|, UR4, PT ;  /* 0x0000000404007e2a */ /* 0x000fdc000bf0e200 */
[----:B0-----:R-:W-:Y:S01]  /*fa00*/  @!P0 FMUL R2, R2, 1.175494350822287508e-38 ;  /* 0x0080000002028820 */ /* 0x001fe20000400000 */
[----:B------:R-:W-:Y:S06]  /*fa10*/  BRA `(.L_x_36640) ;  /* 0x00000008007c7947 */ /* 0x000fec0003800000 */
.L_x_36635:
        /* <DEDUP_REMOVED lines=12> */
.L_x_36649:
[----:B------:R-:W2:Y:S01]  /*fae0*/  LDG.E.64 R4, desc[UR36][R4.64] ;  /* 0x0000002404047981 */ /* 0x000ea2000c1e1b00 */
[----:B------:R-:W-:Y:S01]  /*faf0*/  UMOV UR4, 0xf0000000 ;  /* 0xf000000000047882 */ /* 0x000fe20000000000 */
[----:B------:R-:W-:Y:S01]  /*fb00*/  UMOV UR5, 0x380fffff ;  /* 0x380fffff00057882 */ /* 0x000fe20000000000 */
[----:B--2---:R-:W0:Y:S01]  /*fb10*/  F2F.F32.F64 R2, R4 ;  /* 0x0000000400027310 */ /* 0x004e220000301000 */
[----:B------:R-:W-:-:S14]  /*fb20*/  DSETP.GEU.AND P0, PT, |R4|, UR4, PT ;  /* 0x0000000404007e2a */ /* 0x000fdc000bf0e200 */
[----:B0-----:R-:W-:Y:S01]  /*fb30*/  @!P0 FMUL R2, R2, 1.175494350822287508e-38 ;  /* 0x0080000002028820 */ /* 0x001fe20000400000 */
[----:B------:R-:W-:Y:S06]  /*fb40*/  BRA `(.L_x_36640) ;  /* 0x0000000800307947 */ /* 0x000fec0003800000 */
.L_x_36648:
        /* <DEDUP_REMOVED lines=26> */
.L_x_36651:
        /* <DEDUP_REMOVED lines=13> */
.L_x_36650:
[----:B------:R-:W2:Y:S02]  /*fdc0*/  LDG.E.U16 R2, desc[UR36][R4.64] ;  /* 0x0000002404027981 */ /* 0x000ea4000c1e1500 */
[----:B--2---:R-:W-:Y:S01]  /*fdd0*/  IMAD.U32 R2, R2, 0x10000, RZ ;  /* 0x0001000002027824 */ /* 0x004fe200078e00ff */
[----:B------:R-:W-:Y:S06]  /*fde0*/  BRA `(.L_x_36640) ;  /* 0x0000000400887947 */ /* 0x000fec0003800000 */
.L_x_36647:
        /* <DEDUP_REMOVED lines=11> */
.L_x_36654:
        /* <DEDUP_REMOVED lines=20> */
.L_x_36656:
[----:B------:R-:W-:Y:S05]  /*ffe0*/  BSYNC B0 ;  /* 0x0000000000007941 */ /* 0x000fea0003800000 */
.L_x_36655:
[----:B------:R-:W-:Y:S01]  /*fff0*/  IMAD.SHL.U32 R2, R2, 0x100000, RZ ;  /* 0x0010000002027824 */ /* 0x000fe200078e00ff */
[----:B------:R-:W-:-:S04]  /*10000*/  LEA R3, R0, 0x3b800000, 0x17 ;  /* 0x3b80000000037811 */ /* 0x000fc800078eb8ff */
[----:B------:R-:W-:Y:S01]  /*10010*/  LOP3.LUT R2, R3, R2, R4, 0xfe, !PT ;  /* 0x0000000203027212 */ /* 0x000fe200078efe04 */
[----:B------:R-:W-:Y:S06]  /*10020*/  BRA `(.L_x_36640) ;  /* 0x0000000000f87947 */ /* 0x000fec0003800000 */
.L_x_36653:
        /* <DEDUP_REMOVED lines=20> */
.L_x_36658:
[----:B------:R-:W-:Y:S05]  /*10170*/  BSYNC B0 ;  /* 0x0000000000007941 */ /* 0x000fea0003800000 */
.L_x_36657:
[----:B------:R-:W-:Y:S01]  /*10180*/  IMAD.SHL.U32 R2, R2, 0x200000, RZ ;  /* 0x0020000002027824 */ /* 0x000fe200078e00ff */
[----:B------:R-:W-:-:S04]  /*10190*/  LEA R3, R0, 0x37800000, 0x17 ;  /* 0x3780000000037811 */ /* 0x000fc800078eb8ff */
[----:B------:R-:W-:Y:S01]  /*101a0*/  LOP3.LUT R2, R3, R2, R4, 0xfe, !PT ;  /* 0x0000000203027212 */ /* 0x000fe200078efe04 */
[----:B------:R-:W-:Y:S06]  /*101b0*/  BRA `(.L_x_36640) ;  /* 0x0000000000947947 */ /* 0x000fec0003800000 */
.L_x_36652:
        /* <DEDUP_REMOVED lines=14> */
.L_x_36639:
        /* <DEDUP_REMOVED lines=16> */
.L_x_36661:
[----:B------:R-:W-:Y:S01]  /*103a0*/  IMAD.MOV.U32 R2, RZ, RZ, RZ ;  /* 0x000000ffff027224 */ /* 0x000fe200078e00ff */
[----:B------:R-:W-:Y:S06]  /*103b0*/  BRA `(.L_x_36640) ;  /* 0x0000000000147947 */ /* 0x000fec0003800000 */
.L_x_36660:
[----:B------:R-:W2:Y:S02]  /*103c0*/  LDG.E.64 R2, desc[UR36][R4.64] ;  /* 0x0000002404027981 */ /* 0x000ea4000c1e1b00 */
[----:B--2---:R0:W2:Y:S01]  /*103d0*/  I2F.U64 R2, R2 ;  /* 0x0000000200027312 */ /* 0x0040a20000301000 */
[----:B------:R-:W-:Y:S05]  /*103e0*/  BRA `(.L_x_36640) ;  /* 0x0000000000087947 */ /* 0x000fea0003800000 */
.L_x_36659:
[----:B------:R-:W2:Y:S02]  /*103f0*/  LDG.E R2, desc[UR36][R4.64] ;  /* 0x0000002404027981 */ /* 0x000ea4000c1e1900 */
[----:B--2---:R-:W-:-:S07]  /*10400*/  I2FP.F32.U32 R2, R2 ;  /* 0x0000000200027245 */ /* 0x004fce0000201000 */
.L_x_36640:
[----:B------:R-:W-:Y:S05]  /*10410*/  BSYNC B6 ;  /* 0x0000000000067941 */ /* 0x000fea0003800000 */
.L_x_36634:
        /* <DEDUP_REMOVED lines=27> */
.L_x_36667:
[----:B------:R-:W-:Y:S01]  /*105d0*/  FSETP.GEU.FTZ.AND P0, PT, R3, -R7, PT ;  /* 0x800000070300720b */ /* 0x000fe20003f1e000 */
[----:B------:R-:W-:-:S12]  /*105e0*/  FADD.FTZ R5, R5, -1 ;  /* 0xbf80000005057421 */ /* 0x000fd80000010000 */
[----:B------:R-:W-:-:S07]  /*105f0*/  @!P0 FADD.FTZ R5, R5, -1 ;  /* 0xbf80000005058421 */ /* 0x000fce0000010000 */
.L_x_36666:
[----:B------:R-:W-:Y:S05]  /*10600*/  BSYNC B1 ;  /* 0x0000000000017941 */ /* 0x000fea0003800000 */
.L_x_36665:
[----:B------:R-:W-:Y:S01]  /*10610*/  FFMA.FTZ R4, -R7, R5, R4 ;  /* 0x0000000507047223 */ /* 0x000fe20000010104 */
[----:B------:R-:W-:Y:S06]  /*10620*/  BRA `(.L_x_36663) ;  /* 0x00000000007c7947 */ /* 0x000fec0003800000 */
.L_x_36664:
        /* <DEDUP_REMOVED lines=15> */
.L_x_36670:
        /* <DEDUP_REMOVED lines=13> */
.L_x_36669:
[----:B------:R-:W-:Y:S05]  /*107f0*/  BSYNC B1 ;  /* 0x0000000000017941 */ /* 0x000fea0003800000 */
.L_x_36668:
[----:B------:R-:W-:-:S04]  /*10800*/  FMUL.FTZ R3, R3, 1.1920928955078125e-07 ;  /* 0x3400000003037820 */ /* 0x000fc80000410000 */
[----:B------:R-:W-:-:S07]  /*10810*/  FMUL.FTZ R4, R8, R3 ;  /* 0x0000000308047220 */ /* 0x000fce0000410000 */
.L_x_36663:
[----:B------:R-:W-:Y:S05]  /*10820*/  BSYNC B0 ;  /* 0x0000000000007941 */ /* 0x000fea0003800000 */
.L_x_36662:
        /* <DEDUP_REMOVED lines=23> */
.L_x_36674:
[----:B------:R-:W1:Y:S02]  /*109a0*/  F2I.S64.TRUNC R4, R4 ;  /* 0x0000000400047311 */ /* 0x000e64000020d900 */
[----:B-1----:R-:W-:-:S05]  /*109b0*/  IMAD.MOV.U32 R3, RZ, RZ, R4 ;  /* 0x000000ffff037224 */ /* 0x002fca00078e0004 */
[----:B------:R-:W-:Y:S01]  /*109c0*/  STG.E.U8 desc[UR36][R16.64], R3 ;  /* 0x0000000310007986 */ /* 0x000fe2000c101124 */
[----:B------:R-:W-:Y:S05]  /*109d0*/  EXIT ;  /* 0x000000000000794d */ /* 0x000fea0003800000 */
.L_x_36673:
        /* <DEDUP_REMOVED lines=9> */
.L_x_36677:
[----:B------:R-:W1:Y:S02]  /*10a70*/  F2I.FTZ.TRUNC.NTZ R3, R4 ;  /* 0x0000000400037305 */ /* 0x000e64000021f100 */
[----:B-1----:R-:W-:Y:S01]  /*10a80*/  STG.E desc[UR36][R16.64], R3 ;  /* 0x0000000310007986 */ /* 0x002fe2000c101924 */
[----:B------:R-:W-:Y:S05]  /*10a90*/  EXIT ;  /* 0x000000000000794d */ /* 0x000fea0003800000 */
.L_x_36676:
[----:B------:R-:W1:Y:S02]  /*10aa0*/  F2I.FTZ.TRUNC.NTZ R3, R4 ;  /* 0x0000000400037305 */ /* 0x000e64000021f100 */
[----:B-1----:R-:W-:Y:S01]  /*10ab0*/  STG.E.U16 desc[UR36][R16.64], R3 ;  /* 0x0000000310007986 */ /* 0x002fe2000c101524 */
[----:B------:R-:W-:Y:S05]  /*10ac0*/  EXIT ;  /* 0x000000000000794d */ /* 0x000fea0003800000 */
.L_x_36672:
        /* <DEDUP_REMOVED lines=8> */
.L_x_36679:
[----:B------:R-:W-:-:S05]  /*10b50*/  F2FP.F16.F32.PACK_AB R4, RZ, R4 ;  /* 0x00000004ff04723e */ /* 0x000fca00000000ff */
[----:B------:R-:W-:Y:S01]  /*10b60*/  STG.E.U16 desc[UR36][R16.64], R4 ;  /* 0x0000000410007986 */ /* 0x000fe2000c101524 */
[----:B------:R-:W-:Y:S05]  /*10b70*/  EXIT ;  /* 0x000000000000794d */ /* 0x000fea0003800000 */
.L_x_36678:
        /* <DEDUP_REMOVED lines=9> */
.L_x_36681:
[----:B------:R-:W-:-:S04]  /*10c10*/  F2FP.F16.F32.PACK_AB R3, RZ, R4 ;  /* 0x00000004ff03723e */ /* 0x000fc800000000ff */
[----:B------:R-:W-:-:S05]  /*10c20*/  PRMT R3, R3, 0x5410, RZ ;  /* 0x0000541003037816 */ /* 0x000fca00000000ff */
[----:B------:R-:W-:Y:S01]  /*10c30*/  STG.E desc[UR36][R16.64], R3 ;  /* 0x0000000310007986 */ /* 0x000fe2000c101924 */
[----:B------:R-:W-:Y:S05]  /*10c40*/  EXIT ;  /* 0x000000000000794d */ /* 0x000fea0003800000 */
.L_x_36680:
[----:B------:R-:W-:-:S06]  /*10c50*/  FMUL.FTZ R2, R4, 1 ;  /* 0x3f80000004027820 */ /* 0x000fcc0000410000 */
[----:B------:R-:W1:Y:S02]  /*10c60*/  F2F.F64.F32 R2, R2 ;  /* 0x0000000200027310 */ /* 0x000e640000201800 */
[----:B-1----:R-:W-:Y:S01]  /*10c70*/  STG.E.64 desc[UR36][R16.64], R2 ;  /* 0x0000000210007986 */ /* 0x002fe2000c101b24 */
[----:B------:R-:W-:Y:S05]  /*10c80*/  EXIT ;  /* 0x000000000000794d */ /* 0x000fea0003800000 */
.L_x_36671:
        /* <DEDUP_REMOVED lines=12> */
.L_x_36684:
[----:B------:R-:W-:Y:S01]  /*10d50*/  FMUL.FTZ R4, R4, 1 ;  /* 0x3f80000004047820 */ /* 0x000fe20000410000 */
[----:B------:R-:W-:-:S05]  /*10d60*/  CS2R R6, SRZ ;  /* 0x0000000000067805 */ /* 0x000fca000001ff00 */
[----:B------:R-:W1:Y:S02]  /*10d70*/  F2F.F64.F32 R4, R4 ;  /* 0x0000000400047310 */ /* 0x000e640000201800 */
[----:B-1----:R-:W-:Y:S01]  /*10d80*/  STG.E.128 desc[UR36][R16.64], R4 ;  /* 0x0000000410007986 */ /* 0x002fe2000c101d24 */
[----:B------:R-:W-:Y:S05]  /*10d90*/  EXIT ;  /* 0x000000000000794d */ /* 0x000fea0003800000 */
.L_x_36683:
        /* <DEDUP_REMOVED lines=20> */
.L_x_36688:
[----:B------:R-:W-:Y:S05]  /*10ee0*/  BSYNC B0 ;  /* 0x0000000000007941 */ /* 0x000fea0003800000 */
.L_x_36687:
[----:B------:R-:W-:-:S05]  /*10ef0*/  LOP3.LUT R5, R0, R5, RZ, 0xfc, !PT ;  /* 0x0000000500057212 */ /* 0x000fca00078efcff */
[----:B------:R-:W-:Y:S01]  /*10f00*/  STG.E.U8 desc[UR36][R16.64], R5 ;  /* 0x0000000510007986 */ /* 0x000fe2000c101124 */
[----:B------:R-:W-:Y:S05]  /*10f10*/  EXIT ;  /* 0x000000000000794d */ /* 0x000fea0003800000 */
.L_x_36686:
        /* <DEDUP_REMOVED lines=12> */
.L_x_36690:
[----:B------:R-:W-:Y:S01]  /*10fe0*/  IMAD.MOV.U32 R0, RZ, RZ, 0x7f ;  /* 0x0000007fff007424 */ /* 0x000fe200078e00ff */
[----:B------:R-:W-:-:S04]  /*10ff0*/  ISETP.GT.U32.AND P0, PT, R2, 0x7f800000, PT ;  /* 0x7f8000000200780c */ /* 0x000fc80003f04070 */
[----:B------:R-:W-:-:S09]  /*11000*/  SEL R0, R0, 0x7c, P0 ;  /* 0x0000007c00007807 */ /* 0x000fd20000000000 */
.L_x_36691:
[----:B------:R-:W-:Y:S05]  /*11010*/  BSYNC B0 ;  /* 0x0000000000007941 */ /* 0x000fea0003800000 */
.L_x_36689:
[----:B------:R-:W-:-:S04]  /*11020*/  LOP3.LUT R4, R4, 0x80000000, RZ, 0xc0, !PT ;  /* 0x8000000004047812 */ /* 0x000fc800078ec0ff */
[----:B------:R-:W-:-:S04]  /*11030*/  SHF.R.U32.HI R3, RZ, 0x18, R4 ;  /* 0x00000018ff037819 */ /* 0x000fc80000011604 */
[----:B------:R-:W-:-:S05]  /*11040*/  LOP3.LUT R3, R0, R3, RZ, 0xfc, !PT ;  /* 0x0000000300037212 */ /* 0x000fca00078efcff */
[----:B------:R-:W-:Y:S01]  /*11050*/  STG.E.U8 desc[UR36][R16.64], R3 ;  /* 0x0000000310007986 */ /* 0x000fe2000c101124 */
[----:B------:R-:W-:Y:S05]  /*11060*/  EXIT ;  /* 0x000000000000794d */ /* 0x000fea0003800000 */
.L_x_36685:
[----:B------:R-:W-:-:S05]  /*11070*/  F2FP.BF16.F32.PACK_AB R4, RZ, R4 ;  /* 0x00000004ff04723e */ /* 0x000fca00000010ff */
[----:B------:R-:W-:Y:S01]  /*11080*/  STG.E.U16 desc[UR36][R16.64], R4 ;  /* 0x0000000410007986 */ /* 0x000fe2000c101524 */
[----:B------:R-:W-:Y:S05]  /*11090*/  EXIT ;  /* 0x000000000000794d */ /* 0x000fea0003800000 */
.L_x_36682:
        /* <DEDUP_REMOVED lines=11> */
.L_x_36694:
        /* <DEDUP_REMOVED lines=16> */
.L_x_36697:
[----:B------:R-:W-:-:S04]  /*11250*/  LOP3.LUT R4, R4, 0x80000000, RZ, 0xc0, !PT ;  /* 0x8000000004047812 */ /* 0x000fc800078ec0ff */
[----:B------:R-:W-:-:S04]  /*11260*/  SHF.R.U32.HI R3, RZ, 0x18, R4 ;  /* 0x00000018ff037819 */ /* 0x000fc80000011604 */
[----:B------:R-:W-:-:S04]  /*11270*/  LOP3.LUT R0, R0, R3, RZ, 0xfc, !PT ;  /* 0x0000000300007212 */ /* 0x000fc800078efcff */
[----:B------:R-:W-:-:S07]  /*11280*/  PRMT R8, R0, 0x7610, R8 ;  /* 0x0000761000087816 */ /* 0x000fce0000000008 */
.L_x_36696:
[----:B------:R-:W-:Y:S05]  /*11290*/  BSYNC B0 ;  /* 0x0000000000007941 */ /* 0x000fea0003800000 */
.L_x_36695:
[----:B------:R-:W-:Y:S01]  /*112a0*/  STG.E.U8 desc[UR36][R16.64], R8 ;  /* 0x0000000810007986 */ /* 0x000fe2000c101124 */
[----:B------:R-:W-:Y:S05]  /*112b0*/  EXIT ;  /* 0x000000000000794d */ /* 0x000fea0003800000 */
.L_x_36693:
        /* <DEDUP_REMOVED lines=16> */
.L_x_36700:
[----:B------:R-:W-:-:S04]  /*113c0*/  LOP3.LUT R4, R4, 0x80000000, RZ, 0xc0, !PT ;  /* 0x8000000004047812 */ /* 0x000fc800078ec0ff */
[----:B------:R-:W-:-:S04]  /*113d0*/  SHF.R.U32.HI R3, RZ, 0x18, R4 ;  /* 0x00000018ff037819 */ /* 0x000fc80000011604 */
[----:B------:R-:W-:-:S04]  /*113e0*/  LOP3.LUT R0, R0, R3, RZ, 0xfc, !PT ;  /* 0x0000000300007212 */ /* 0x000fc800078efcff */
[----:B------:R-:W-:-:S07]  /*113f0*/  PRMT R8, R0, 0x7610, R8 ;  /* 0x0000761000087816 */ /* 0x000fce0000000008 */
.L_x_36699:
[----:B------:R-:W-:Y:S05]  /*11400*/  BSYNC B0 ;  /* 0x0000000000007941 */ /* 0x000fea0003800000 */
.L_x_36698:
[----:B------:R-:W-:Y:S01]  /*11410*/  STG.E.U8 desc[UR36][R16.64], R8 ;  /* 0x0000000810007986 */ /* 0x000fe2000c101124 */
[----:B------:R-:W-:Y:S05]  /*11420*/  EXIT ;  /* 0x000000000000794d */ /* 0x000fea0003800000 */
.L_x_36692:
        /* <DEDUP_REMOVED lines=21> */
.L_x_36675:
        /* <DEDUP_REMOVED lines=15> */
[----:B--2-4-:R-:W-:Y:S05]  /*11670*/  CALL.ABS.NOINC R2 ;  /* 0x0000000002007343 */ /* 0x014fea0003c00000 */
.L_x_36703:
[----:B------:R-:W-:Y:S05]  /*11680*/  EXIT ;  /* 0x000000000000794d */ /* 0x000fea0003800000 */
.L_x_36702:
[----:B------:R-:W1:Y:S02]  /*11690*/  F2I.U64.TRUNC R4, R4 ;  /* 0x0000000400047311 */ /* 0x000e64000020d800 */
[----:B-1----:R-:W-:Y:S01]  /*116a0*/  STG.E.64 desc[UR36][R16.64], R4 ;  /* 0x0000000410007986 */ /* 0x002fe2000c101b24 */
[----:B------:R-:W-:Y:S05]  /*116b0*/  EXIT ;  /* 0x000000000000794d */ /* 0x000fea0003800000 */
.L_x_36701:
[----:B------:R-:W1:Y:S02]  /*116c0*/  F2I.FTZ.U32.TRUNC.NTZ R3, R4 ;  /* 0x0000000400037305 */ /* 0x000e64000021f000 */
[----:B-1----:R-:W-:Y:S01]  /*116d0*/  STG.E desc[UR36][R16.64], R3 ;  /* 0x0000000310007986 */ /* 0x002fe2000c101924 */
[----:B------:R-:W-:Y:S05]  /*116e0*/  EXIT ;  /* 0x000000000000794d */ /* 0x000fea0003800000 */
.L_x_36704:
        /* <DEDUP_REMOVED lines=9> */
.L_x_57528:


//--------------------- .text._ZN2at6native27unrolled_elementwise_kernelINS0_13BinaryFunctorIfffZZZNS0_21remainder_kernel_cudaERNS_18TensorIteratorBaseEENKUlvE0_clEvENKUlvE0_clEvEUlffE_EESt5arrayIPcLm3EELi4E23TrivialOffsetCalculatorILi2EjESC_ILi1EjENS0_6memory12LoadWithCastILi2EEENSF_13StoreWithCastILi1EEEEEviT_T0_T2_T3_T4_T5_ --------------------------
	.section	.text._ZN2at6native27unrolled_elementwise_kernelINS0_13BinaryFunctorIfffZZZNS0_21remainder_kernel_cudaERNS_18TensorIteratorBaseEENKUlvE0_clEvENKUlvE0_clEvEUlffE_EESt5arrayIPcLm3EELi4E23TrivialOffsetCalculatorILi2EjESC_ILi1EjENS0_6memory12LoadWithCastILi2EEENSF_13StoreWithCastILi1EEEEEviT_T0_T2_T3_T4_T5_,"ax",@progbits
	.align	128
        .global         _ZN2at6native27unrolled_elementwise_kernelINS0_13BinaryFunctorIfffZZZNS0_21remainder_kernel_cudaERNS_18TensorIteratorBaseEENKUlvE0_clEvENKUlvE0_clEvEUlffE_EESt5arrayIPcLm3EELi4E23TrivialOffsetCalculatorILi2EjESC_ILi1EjENS0_6memory12LoadWithCastILi2EEENSF_13StoreWithCastILi1EEEEEviT_T0_T2_T3_T4_T5_
        .type           _ZN2at6native27unrolled_elementwise_kernelINS0_13BinaryFunctorIfffZZZNS0_21remainder_kernel_cudaERNS_18TensorIteratorBaseEENKUlvE0_clEvENKUlvE0_clEvEUlffE_EESt5arrayIPcLm3EELi4E23TrivialOffsetCalculatorILi2EjESC_ILi1EjENS0_6memory12LoadWithCastILi2EEENSF_13StoreWithCastILi1EEEEEviT_T0_T2_T3_T4_T5_,@function
        .size           _ZN2at6native27unrolled_elementwise_kernelINS0_13BinaryFunctorIfffZZZNS0_21remainder_kernel_cudaERNS_18TensorIteratorBaseEENKUlvE0_clEvENKUlvE0_clEvEUlffE_EESt5arrayIPcLm3EELi4E23TrivialOffsetCalculatorILi2EjESC_ILi1EjENS0_6memory12LoadWithCastILi2EEENSF_13StoreWithCastILi1EEEEEviT_T0_T2_T3_T4_T5_,(.L_x_57529 - _ZN2at6native27unrolled_elementwise_kernelINS0_13BinaryFunctorIfffZZZNS0_21remainder_kernel_cudaERNS_18TensorIteratorBaseEENKUlvE0_clEvENKUlvE0_clEvEUlffE_EESt5arrayIPcLm3EELi4E23TrivialOffsetCalculatorILi2EjESC_ILi1EjENS0_6memory12LoadWithCastILi2EEENSF_13StoreWithCastILi1EEEEEviT_T0_T2_T3_T4_T5_)
        .other          _ZN2at6native27unrolled_elementwise_kernelINS0_13BinaryFunctorIfffZZZNS0_21remainder_kernel_cudaERNS_18TensorIteratorBaseEENKUlvE0_clEvENKUlvE0_clEvEUlffE_EESt5arrayIPcLm3EELi4E23TrivialOffsetCalculatorILi2EjESC_ILi1EjENS0_6memory12LoadWithCastILi2EEENSF_13StoreWithCastILi1EEEEEviT_T0_T2_T3_T4_T5_,@"STO_CUDA_ENTRY STV_DEFAULT"
_ZN2at6native27unrolled_elementwise_kernelINS0_13BinaryFunctorIfffZZZNS0_21remainder_kernel_cudaERNS_18TensorIteratorBaseEENKUlvE0_clEvENKUlvE0_clEvEUlffE_EESt5arrayIPcLm3EELi4E23TrivialOffsetCalculatorILi2EjESC_ILi1EjENS0_6memory12LoadWithCastILi2EEENSF_13StoreWithCastILi1EEEEEviT_T0_T2_T3_T4_T5_:
.text._ZN2at6native27unrolled_elementwise_kernelINS0_13BinaryFunctorIfffZZZNS0_21remainder_kernel_cudaERNS_18TensorIteratorBaseEENKUlvE0_clEvENKUlvE0_clEvEUlffE_EESt5arrayIPcLm3EELi4E23TrivialOffsetCalculatorILi2EjESC_ILi1EjENS0_6memory12LoadWithCastILi2EEENSF_13StoreWithCastILi1EEEEEviT_T0_T2_T3_T4_T5_:
        /* <DEDUP_REMOVED lines=35> */
.L_x_36711:
[----:B------:R-:W2:Y:S02]  /*0230*/  LDG.E.U8 R4, desc[UR36][R4.64] ;  /* 0x0000002404047981 */ /* 0x000ea4000c1e1100 */
[----:B--2---:R-:W-:Y:S01]  /*0240*/  I2FP.F32.U32 R24, R4 ;  /* 0x0000000400187245 */ /* 0x004fe20000201000 */
[----:B------:R-:W-:Y:S06]  /*0250*/  BRA `(.L_x_36713) ;  /* 0x0000000c00307947 */ /* 0x000fec0003800000 */
.L_x_36710:
        /* <DEDUP_REMOVED lines=9> */
.L_x_36715:
[----:B------:R-:W2:Y:S02]  /*02f0*/  LDG.E R4, desc[UR36][R4.64] ;  /* 0x0000002404047981 */ /* 0x000ea4000c1e1900 */
[----:B--2---:R-:W-:Y:S01]  /*0300*/  I2FP.F32.S32 R24, R4 ;  /* 0x0000000400187245 */ /* 0x004fe20000201400 */
[----:B------:R-:W-:Y:S06]  /*0310*/  BRA `(.L_x_36713) ;  /* 0x0000000c00007947 */ /* 0x000fec0003800000 */
.L_x_36714:
[----:B------:R-:W2:Y:S02]  /*0320*/  LDG.E.U16 R4, desc[UR36][R4.64] ;  /* 0x0000002404047981 */ /* 0x000ea4000c1e1500 */
[----:B--2---:R2:W3:Y:S01]  /*0330*/  I2F.S16 R24, R4 ;  /* 0x0000000400187306 */ /* 0x0044e20000101400 */
[----:B------:R-:W-:Y:S05]  /*0340*/  BRA `(.L_x_36713) ;  /* 0x0000000800f47947 */ /* 0x000fea0003800000 */
.L_x_36709:
        /* <DEDUP_REMOVED lines=8> */
.L_x_36717:
[----:B------:R-:W2:Y:S02]  /*03d0*/  LDG.E.U16 R4, desc[UR36][R4.64] ;  /* 0x0000002404047981 */ /* 0x000ea4000c1e1500 */
[----:B--2---:R-:W-:Y:S01]  /*03e0*/  HADD2.F32 R24, -RZ, R4.H0_H0 ;  /* 0x20000004ff187230 */ /* 0x004fe20000004100 */
[----:B------:R-:W-:Y:S06]  /*03f0*/  BRA `(.L_x_36713) ;  /* 0x0000000800c87947 */ /* 0x000fec0003800000 */
.L_x_36716:
        /* <DEDUP_REMOVED lines=8> */
.L_x_36719:
[----:B------:R-:W2:Y:S02]  /*0480*/  LDG.E.U16 R4, desc[UR36][R4.64] ;  /* 0x0000002404047981 */ /* 0x000ea4000c1e1500 */
[----:B--2---:R-:W-:Y:S01]  /*0490*/  HADD2.F32 R24, -RZ, R4.H0_H0 ;  /* 0x20000004ff187230 */ /* 0x004fe20000004100 */
[----:B------:R-:W-:Y:S06]  /*04a0*/  BRA `(.L_x_36713) ;  /* 0x00000008009c7947 */ /* 0x000fec0003800000 */
.L_x_36718:
[----:B------:R-:W2:Y:S01]  /*04b0*/  LDG.E.64 R4, desc[UR36][R4.64] ;  /* 0x0000002404047981 */ /* 0x000ea2000c1e1b00 */
[----:B------:R-:W-:Y:S01]  /*04c0*/  UMOV UR4, 0xf0000000 ;  /* 0xf000000000047882 */ /* 0x000fe20000000000 */
[----:B------:R-:W-:Y:S01]  /*04d0*/  UMOV UR5, 0x380fffff ;  /* 0x380fffff00057882 */ /* 0x000fe20000000000 */
[----:B--2---:R-:W0:Y:S01]  /*04e0*/  F2F.F32.F64 R24, R4 ;  /* 0x0000000400187310 */ /* 0x004e220000301000 */
[----:B------:R-:W-:-:S14]  /*04f0*/  DSETP.GEU.AND P0, PT, |R4|, UR4, PT ;  /* 0x0000000404007e2a */ /* 0x000fdc000bf0e200 */
[----:B0-----:R-:W-:Y:S01]  /*0500*/  @!P0 FMUL R24, R24, 1.175494350822287508e-38 ;  /* 0x0080000018188820 */ /* 0x001fe20000400000 */
[----:B------:R-:W-:Y:S06]  /*0510*/  BRA `(.L_x_36713) ;  /* 0x0000000800807947 */ /* 0x000fec0003800000 */
.L_x_36708:
        /* <DEDUP_REMOVED lines=12> */
.L_x_36722:
[----:B------:R-:W2:Y:S01]  /*05e0*/  LDG.E.64 R4, desc[UR36][R4.64] ;  /* 0x0000002404047981 */ /* 0x000ea2000c1e1b00 */
[----:B------:R-:W-:Y:S01]  /*05f0*/  UMOV UR4, 0xf0000000 ;  /* 0xf000000000047882 */ /* 0x000fe20000000000 */
[----:B------:R-:W-:Y:S01]  /*0600*/  UMOV UR5, 0x380fffff ;  /* 0x380fffff00057882 */ /* 0x000fe20000000000 */
[----:B--2---:R-:W0:Y:S01]  /*0610*/  F2F.F32.F64 R24, R4 ;  /* 0x0000000400187310 */ /* 0x004e220000301000 */
[----:B------:R-:W-:-:S14]  /*0620*/  DSETP.GEU.AND P0, PT, |R4|, UR4, PT ;  /* 0x0000000404007e2a */ /* 0x000fdc000bf0e200 */
[----:B0-----:R-:W-:Y:S01]  /*0630*/  @!P0 FMUL R24, R24, 1.175494350822287508e-38 ;  /* 0x0080000018188820 */ /* 0x001fe20000400000 */
[----:B------:R-:W-:Y:S06]  /*0640*/  BRA `(.L_x_36713) ;  /* 0x0000000800347947 */ /* 0x000fec0003800000 */
.L_x_36721:
        /* <DEDUP_REMOVED lines=26> */
.L_x_36724:
        /* <DEDUP_REMOVED lines=14> */
.L_x_36723:
[----:B------:R-:W2:Y:S02]  /*08d0*/  LDG.E.U16 R4, desc[UR36][R4.64] ;  /* 0x0000002404047981 */ /* 0x000ea4000c1e1500 */
[----:B--2---:R-:W-:Y:S01]  /*08e0*/  IMAD.U32 R24, R4, 0x10000, RZ ;  /* 0x0001000004187824 */ /* 0x004fe200078e00ff */
[----:B------:R-:W-:Y:S06]  /*08f0*/  BRA `(.L_x_36713) ;  /* 0x0000000400887947 */ /* 0x000fec0003800000 */
.L_x_36720:
        /* <DEDUP_REMOVED lines=11> */
.L_x_36727:
        /* <DEDUP_REMOVED lines=20> */
.L_x_36729:
[----:B------:R-:W-:Y:S05]  /*0af0*/  BSYNC B0 ;  /* 0x0000000000007941 */ /* 0x000fea0003800000 */
.L_x_36728:
[----:B------:R-:W-:Y:S01]  /*0b00*/  IMAD.SHL.U32 R3, R3, 0x100000, RZ ;  /* 0x0010000003037824 */ /* 0x000fe200078e00ff */
[----:B------:R-:W-:-:S04]  /*0b10*/  LEA R5, R0, 0x3b800000, 0x17 ;  /* 0x3b80000000057811 */ /* 0x000fc800078eb8ff */
[----:B------:R-:W-:Y:S01]  /*0b20*/  LOP3.LUT R24, R5, R3, R24, 0xfe, !PT ;  /* 0x0000000305187212 */ /* 0x000fe200078efe18 */
[----:B------:R-:W-:Y:S06]  /*0b30*/  BRA `(.L_x_36713) ;  /* 0x0000000000f87947 */ /* 0x000fec0003800000 */
.L_x_36726:
        /* <DEDUP_REMOVED lines=20> */
.L_x_36731:
[----:B------:R-:W-:Y:S05]  /*0c80*/  BSYNC B0 ;  /* 0x0000000000007941 */ /* 0x000fea0003800000 */
.L_x_36730:
[----:B------:R-:W-:Y:S01]  /*0c90*/  IMAD.SHL.U32 R3, R3, 0x200000, RZ ;  /* 0x0020000003037824 */ /* 0x000fe200078e00ff */
[----:B------:R-:W-:-:S04]  /*0ca0*/  LEA R5, R0, 0x37800000, 0x17 ;  /* 0x3780000000057811 */ /* 0x000fc800078eb8ff */
[----:B------:R-:W-:Y:S01]  /*0cb0*/  LOP3.LUT R24, R5, R3, R24, 0xfe, !PT ;  /* 0x0000000305187212 */ /* 0x000fe200078efe18 */
[----:B------:R-:W-:Y:S06]  /*0cc0*/  BRA `(.L_x_36713) ;  /* 0x0000000000947947 */ /* 0x000fec0003800000 */
.L_x_36725:
        /* <DEDUP_REMOVED lines=14> */
.L_x_36712:
        /* <DEDUP_REMOVED lines=16> */
.L_x_36734:
[----:B------:R-:W-:Y:S01]  /*0eb0*/  IMAD.MOV.U32 R24, RZ, RZ, RZ ;  /* 0x000000ffff187224 */ /* 0x000fe200078e00ff */
[----:B------:R-:W-:Y:S06]  /*0ec0*/  BRA `(.L_x_36713) ;  /* 0x0000000000147947 */ /* 0x000fec0003800000 */
.L_x_36733:
[----:B------:R-:W2:Y:S02]  /*0ed0*/  LDG.E.64 R4, desc[UR36][R4.64] ;  /* 0x0000002404047981 */ /* 0x000ea4000c1e1b00 */
[----:B--2---:R0:W1:Y:S01]  /*0ee0*/  I2F.U64 R24, R4 ;  /* 0x0000000400187312 */ /* 0x0040620000301000 */
[----:B------:R-:W-:Y:S05]  /*0ef0*/  BRA `(.L_x_36713) ;  /* 0x0000000000087947 */ /* 0x000fea0003800000 */
.L_x_36732:
[----:B------:R-:W2:Y:S02]  /*0f00*/  LDG.E R4, desc[UR36][R4.64] ;  /* 0x0000002404047981 */ /* 0x000ea4000c1e1900 */
[----:B--2---:R-:W-:-:S07]  /*0f10*/  I2FP.F32.U32 R24, R4 ;  /* 0x0000000400187245 */ /* 0x004fce0000201000 */
.L_x_36713:
[----:B------:R-:W-:Y:S05]  /*0f20*/  BSYNC B6 ;  /* 0x0000000000067941 */ /* 0x000fea0003800000 */
.L_x_36707:
        /* <DEDUP_REMOVED lines=20> */
.L_x_36739:
[----:B------:R-:W2:Y:S02]  /*1070*/  LDG.E.U8 R4, desc[UR36][R4.64] ;  /* 0x0000002404047981 */ /* 0x000ea4000c1e1100 */
[----:B--2---:R-:W-:Y:S01]  /*1080*/  I2FP.F32.U32 R29, R4 ;  /* 0x00000004001d7245 */ /* 0x004fe20000201000 */
[----:B------:R-:W-:Y:S06]  /*1090*/  BRA `(.L_x_36741) ;  /* 0x0000000c002c7947 */ /* 0x000fec0003800000 */
.L_x_36738:
        /* <DEDUP_REMOVED lines=9> */
.L_x_36743:
[----:B------:R-:W2:Y:S02]  /*1130*/  LDG.E R4, desc[UR36][R4.64] ;  /* 0x0000002404047981 */ /* 0x000ea4000c1e1900 */
[----:B--2---:R-:W-:Y:S01]  /*1140*/  I2FP.F32.S32 R29, R4 ;  /* 0x00000004001d7245 */ /* 0x004fe20000201400 */
[----:B------:R-:W-:Y:S06]  /*1150*/  BRA `(.L_x_36741) ;  /* 0x0000000800fc7947 */ /* 0x000fec0003800000 */
.L_x_36742:
[----:B------:R-:W2:Y:S02]  /*1160*/  LDG.E.U16 R4, desc[UR36][R4.64] ;  /* 0x0000002404047981 */ /* 0x000ea4000c1e1500 */
[----:B--2---:R0:W2:Y:S01]  /*1170*/  I2F.S16 R29, R4 ;  /* 0x00000004001d7306 */ /* 0x0040a20000101400 */
[----:B------:R-:W-:Y:S05]  /*1180*/  BRA `(.L_x_36741) ;  /* 0x0000000800f07947 */ /* 0x000fea0003800000 */
.L_x_36737:
        /* <DEDUP_REMOVED lines=8> */
.L_x_36745:
[----:B------:R-:W2:Y:S02]  /*1210*/  LDG.E.U16 R4, desc[UR36][R4.64] ;  /* 0x0000002404047981 */ /* 0x000ea4000c1e1500 */
[----:B--2---:R-:W-:Y:S01]  /*1220*/  HADD2.F32 R29, -RZ, R4.H0_H0 ;  /* 0x20000004ff1d7230 */ /* 0x004fe20000004100 */
[----:B------:R-:W-:Y:S06]  /*1230*/  BRA `(.L_x_36741) ;  /* 0x0000000800c47947 */ /* 0x000fec0003800000 */
.L_x_36744:
        /* <DEDUP_REMOVED lines=8> */
.L_x_36747:
[----:B------:R-:W2:Y:S02]  /*12c0*/  LDG.E.U16 R4, desc[UR36][R4.64] ;  /* 0x0000002404047981 */ /* 0x000ea4000c1e1500 */
[----:B--2---:R-:W-:Y:S01]  /*12d0*/  HADD2.F32 R29, -RZ, R4.H0_H0 ;  /* 0x20000004ff1d7230 */ /* 0x004fe20000004100 */
[----:B------:R-:W-:Y:S06]  /*12e0*/  BRA `(.L_x_36741) ;  /* 0x0000000800987947 */ /* 0x000fec0003800000 */
.L_x_36746:
[----:B------:R-:W2:Y:S01]  /*12f0*/  LDG.E.64 R4, desc[UR36][R4.64] ;  /* 0x0000002404047981 */ /* 0x000ea2000c1e1b00 */
[----:B------:R-:W-:Y:S01]  /*1300*/  UMOV UR4, 0xf0000000 ;  /* 0xf000000000047882 */ /* 0x000fe20000000000 */
[----:B------:R-:W-:Y:S01]  /*1310*/  UMOV UR5, 0x380fffff ;  /* 0x380fffff00057882 */ /* 0x000fe20000000000 */
[----:B--2---:R-:W0:Y:S01]  /*1320*/  F2F.F32.F64 R29, R4 ;  /* 0x00000004001d7310 */ /* 0x004e220000301000 */
[----:B------:R-:W-:-:S14]  /*1330*/  DSETP.GEU.AND P0, PT, |R4|, UR4, PT ;  /* 0x0000000404007e2a */ /* 0x000fdc000bf0e200 */
[----:B0-----:R-:W-:Y:S01]  /*1340*/  @!P0 FMUL R29, R29, 1.175494350822287508e-38 ;  /* 0x008000001d1d8820 */ /* 0x001fe20000400000 */
[----:B------:R-:W-:Y:S06]  /*1350*/  BRA `(.L_x_36741) ;  /* 0x00000008007c7947 */ /* 0x000fec0003800000 */
.L_x_36736:
        /* <DEDUP_REMOVED lines=12> */
.L_x_36750:
[----:B------:R-:W2:Y:S01]  /*1420*/  LDG.E.64 R4, desc[UR36][R4.64] ;  /* 0x0000002404047981 */ /* 0x000ea2000c1e1b00 */
[----:B------:R-:W-:Y:S01]  /*1430*/  UMOV UR4, 0xf0000000 ;  /* 0xf000000000047882 */ /* 0x000fe20000000000 */
[----:B------:R-:W-:Y:S01]  /*1440*/  UMOV UR5, 0x380fffff ;  /* 0x380fffff00057882 */ /* 0x000fe20000000000 */
[----:B--2---:R-:W0:Y:S01]  /*1450*/  F2F.F32.F64 R29, R4 ;  /* 0x00000004001d7310 */ /* 0x004e220000301000 */
[----:B------:R-:W-:-:S14]  /*1460*/  DSETP.GEU.AND P0, PT, |R4|, UR4, PT ;  /* 0x0000000404007e2a */ /* 0x000fdc000bf0e200 */
[----:B0-----:R-:W-:Y:S01]  /*1470*/  @!P0 FMUL R29, R29, 1.175494350822287508e-38 ;  /* 0x008000001d1d8820 */ /* 0x001fe20000400000 */
[----:B------:R-:W-:Y:S06]  /*1480*/  BRA `(.L_x_36741) ;  /* 0x0000000800307947 */ /* 0x000fec0003800000 */
.L_x_36749:
        /* <DEDUP_REMOVED lines=26> */
.L_x_36752:
        /* <DEDUP_REMOVED lines=13> */
.L_x_36751:
[----:B------:R-:W2:Y:S02]  /*1700*/  LDG.E.U16 R4, desc[UR36][R4.64] ;  /* 0x0000002404047981 */ /* 0x000ea4000c1e1500 */
[----:B--2---:R-:W-:Y:S01]  /*1710*/  IMAD.U32 R29, R4, 0x10000, RZ ;  /* 0x00010000041d7824 */ /* 0x004fe200078e00ff */
[----:B------:R-:W-:Y:S06]  /*1720*/  BRA `(.L_x_36741) ;  /* 0x0000000400887947 */ /* 0x000fec0003800000 */
.L_x_36748:
        /* <DEDUP_REMOVED lines=11> */
.L_x_36755:
        /* <DEDUP_REMOVED lines=20> */
.L_x_36757:
[----:B------:R-:W-:Y:S05]  /*1920*/  BSYNC B0 ;  /* 0x0000000000007941 */ /* 0x000fea0003800000 */
.L_x_36756:
[----:B------:R-:W-:Y:S01]  /*1930*/  IMAD.SHL.U32 R3, R3, 0x100000, RZ ;  /* 0x0010000003037824 */ /* 0x000fe200078e00ff */
[----:B------:R-:W-:-:S04]  /*1940*/  LEA R0, R0, 0x3b800000, 0x17 ;  /* 0x3b80000000007811 */ /* 0x000fc800078eb8ff */
[----:B------:R-:W-:Y:S01]  /*1950*/  LOP3.LUT R29, R0, R3, R29, 0xfe, !PT ;  /* 0x00000003001d7212 */ /* 0x000fe200078efe1d */
[----:B------:R-:W-:Y:S06]  /*1960*/  BRA `(.L_x_36741) ;  /* 0x0000000000f87947 */ /* 0x000fec0003800000 */
.L_x_36754:
        /* <DEDUP_REMOVED lines=20> */
.L_x_36759:
[----:B------:R-:W-:Y:S05]  /*1ab0*/  BSYNC B0 ;  /* 0x0000000000007941 */ /* 0x000fea0003800000 */
.L_x_36758:
[----:B------:R-:W-:Y:S01]  /*1ac0*/  IMAD.SHL.U32 R3, R3, 0x200000, RZ ;  /* 0x0020000003037824 */ /* 0x000fe200078e00ff */
[----:B------:R-:W-:-:S04]  /*1ad0*/  LEA R0, R0, 0x37800000, 0x17 ;  /* 0x3780000000007811 */ /* 0x000fc800078eb8ff */
[----:B------:R-:W-:Y:S01]  /*1ae0*/  LOP3.LUT R29, R0, R3, R29, 0xfe, !PT ;  /* 0x00000003001d7212 */ /* 0x000fe200078efe1d */
[----:B------:R-:W-:Y:S06]  /*1af0*/  BRA `(.L_x_36741) ;  /* 0x0000000000947947 */ /* 0x000fec0003800000 */
.L_x_36753:
        /* <DEDUP_REMOVED lines=14> */
.L_x_36740:
        /* <DEDUP_REMOVED lines=16> */
.L_x_36762:
[----:B------:R-:W-:Y:S01]  /*1ce0*/  IMAD.MOV.U32 R29, RZ, RZ, RZ ;  /* 0x000000ffff1d7224 */ /* 0x000fe200078e00ff */
[----:B------:R-:W-:Y:S06]  /*1cf0*/  BRA `(.L_x_36741) ;  /* 0x0000000000147947 */ /* 0x000fec0003800000 */
.L_x_36761:
[----:B------:R-:W2:Y:S02]  /*1d00*/  LDG.E.64 R4, desc[UR36][R4.64] ;  /* 0x0000002404047981 */ /* 0x000ea4000c1e1b00 */
[----:B--2---:R0:W2:Y:S01]  /*1d10*/  I2F.U64 R29, R4 ;  /* 0x00000004001d7312 */ /* 0x0040a20000301000 */
[----:B------:R-:W-:Y:S05]  /*1d20*/  BRA `(.L_x_36741) ;  /* 0x0000000000087947 */ /* 0x000fea0003800000 */
.L_x_36760:
[----:B------:R-:W2:Y:S02]  /*1d30*/  LDG.E R4, desc[UR36][R4.64] ;  /* 0x0000002404047981 */ /* 0x000ea4000c1e1900 */
[----:B--2---:R-:W-:-:S07]  /*1d40*/  I2FP.F32.U32 R29, R4 ;  /* 0x00000004001d7245 */ /* 0x004fce0000201000 */
.L_x_36741:
[----:B------:R-:W-:Y:S05]  /*1d50*/  BSYNC B6 ;  /* 0x0000000000067941 */ /* 0x000fea0003800000 */
.L_x_36735:
[----:B------:R-:W0:Y:S02]  /*1d60*/  S2R R25, SR_TID.X ;  /* 0x0000000000197919 */ /* 0x000e240000002100 */
[----:B0-----:R-:W-:-:S07]  /*1d70*/  VIADD R25, R25, 0x80 ;  /* 0x0000008019197836 */ /* 0x001fce0000000000 */
.L_x_36706:
[----:B------:R-:W-:Y:S05]  /*1d80*/  BSYNC B7 ;  /* 0x0000000000077941 */ /* 0x000fea0003800000 */
.L_x_36705:
        /* <DEDUP_REMOVED lines=25> */
.L_x_36769:
[----:B------:R-:W4:Y:S02]  /*1f20*/  LDG.E.U8 R4, desc[UR36][R4.64] ;  /* 0x0000002404047981 */ /* 0x000f24000c1e1100 */
[----:B----4-:R-:W-:Y:S01]  /*1f30*/  I2FP.F32.U32 R18, R4 ;  /* 0x0000000400127245 */ /* 0x010fe20000201000 */
[----:B------:R-:W-:Y:S06]  /*1f40*/  BRA `(.L_x_36771) ;  /* 0x0000000c002c7947 */ /* 0x000fec0003800000 */
.L_x_36768:
        /* <DEDUP_REMOVED lines=9> */
.L_x_36773:
[----:B------:R-:W4:Y:S02]  /*1fe0*/  LDG.E R4, desc[UR36][R4.64] ;  /* 0x0000002404047981 */ /* 0x000f24000c1e1900 */
[----:B----4-:R-:W-:Y:S01]  /*1ff0*/  I2FP.F32.S32 R18, R4 ;  /* 0x0000000400127245 */ /* 0x010fe20000201400 */
[----:B------:R-:W-:Y:S06]  /*2000*/  BRA `(.L_x_36771) ;  /* 0x0000000800fc7947 */ /* 0x000fec0003800000 */
.L_x_36772:
[----:B------:R-:W4:Y:S02]  /*2010*/  LDG.E.U16 R4, desc[UR36][R4.64] ;  /* 0x0000002404047981 */ /* 0x000f24000c1e1500 */
[----:B----4-:R0:W4:Y:S01]  /*2020*/  I2F.S16 R18, R4 ;  /* 0x0000000400127306 */ /* 0x0101220000101400 */
[----:B------:R-:W-:Y:S05]  /*2030*/  BRA `(.L_x_36771) ;  /* 0x0000000800f07947 */ /* 0x000fea0003800000 */
.L_x_36767:
        /* <DEDUP_REMOVED lines=8> */
.L_x_36775:
[----:B------:R-:W4:Y:S02]  /*20c0*/  LDG.E.U16 R4, desc[UR36][R4.64] ;  /* 0x0000002404047981 */ /* 0x000f24000c1e1500 */
[----:B----4-:R-:W-:Y:S01]  /*20d0*/  HADD2.F32 R18, -RZ, R4.H0_H0 ;  /* 0x20000004ff127230 */ /* 0x010fe20000004100 */
[----:B------:R-:W-:Y:S06]  /*20e0*/  BRA `(.L_x_36771) ;  /* 0x0000000800c47947 */ /* 0x000fec0003800000 */
.L_x_36774:
        /* <DEDUP_REMOVED lines=8> */
.L_x_36777:
[----:B------:R-:W4:Y:S02]  /*2170*/  LDG.E.U16 R4, desc[UR36][R4.64] ;  /* 0x0000002404047981 */ /* 0x000f24000c1e1500 */
[----:B----4-:R-:W-:Y:S01]  /*2180*/  HADD2.F32 R18, -RZ, R4.H0_H0 ;  /* 0x20000004ff127230 */ /* 0x010fe20000004100 */
[----:B------:R-:W-:Y:S06]  /*2190*/  BRA `(.L_x_36771) ;  /* 0x0000000800987947 */ /* 0x000fec0003800000 */
.L_x_36776:
[----:B------:R-:W4:Y:S01]  /*21a0*/  LDG.E.64 R4, desc[UR36][R4.64] ;  /* 0x0000002404047981 */ /* 0x000f22000c1e1b00 */
[----:B------:R-:W-:Y:S01]  /*21b0*/  UMOV UR4, 0xf0000000 ;  /* 0xf000000000047882 */ /* 0x000fe20000000000 */
[----:B------:R-:W-:Y:S01]  /*21c0*/  UMOV UR5, 0x380fffff ;  /* 0x380fffff00057882 */ /* 0x000fe20000000000 */
[----:B----4-:R-:W0:Y:S01]  /*21d0*/  F2F.F32.F64 R18, R4 ;  /* 0x0000000400127310 */ /* 0x010e220000301000 */
[----:B------:R-:W-:-:S14]  /*21e0*/  DSETP.GEU.AND P0, PT, |R4|, UR4, PT ;  /* 0x0000000404007e2a */ /* 0x000fdc000bf0e200 */
[----:B0-----:R-:W-:Y:S01]  /*21f0*/  @!P0 FMUL R18, R18, 1.175494350822287508e-38 ;  /* 0x0080000012128820 */ /* 0x001fe20000400000 */
[----:B------:R-:W-:Y:S06]  /*2200*/  BRA `(.L_x_36771) ;  /* 0x00000008007c7947 */ /* 0x000fec0003800000 */
.L_x_36766:
        /* <DEDUP_REMOVED lines=12> */
.L_x_36780:
[----:B------:R-:W4:Y:S01]  /*22d0*/  LDG.E.64 R4, desc[UR36][R4.64] ;  /* 0x0000002404047981 */ /* 0x000f22000c1e1b00 */
[----:B------:R-:W-:Y:S01]  /*22e0*/  UMOV UR4, 0xf0000000 ;  /* 0xf000000000047882 */ /* 0x000fe20000000000 */
[----:B------:R-:W-:Y:S01]  /*22f0*/  UMOV UR5, 0x380fffff ;  /* 0x380fffff00057882 */ /* 0x000fe20000000000 */
[----:B----4-:R-:W0:Y:S01]  /*2300*/  F2F.F32.F64 R18, R4 ;  /* 0x0000000400127310 */ /* 0x010e220000301000 */
[----:B------:R-:W-:-:S14]  /*2310*/  DSETP.GEU.AND P0, PT, |R4|, UR4, PT ;  /* 0x0000000404007e2a */ /* 0x000fdc000bf0e200 */
[----:B0-----:R-:W-:Y:S01]  /*2320*/  @!P0 FMUL R18, R18, 1.175494350822287508e-38 ;  /* 0x0080000012128820 */ /* 0x001fe20000400000 */
[----:B------:R-:W-:Y:S06]  /*2330*/  BRA `(.L_x_36771) ;  /* 0x0000000800307947 */ /* 0x000fec0003800000 */
.L_x_36779:
        /* <DEDUP_REMOVED lines=26> */
.L_x_36782:
        /* <DEDUP_REMOVED lines=13> */
.L_x_36781:
[----:B------:R-:W4:Y:S02]  /*25b0*/  LDG.E.U16 R4, desc[UR36][R4.64] ;  /* 0x0000002404047981 */ /* 0x000f24000c1e1500 */
[----:B----4-:R-:W-:Y:S01]  /*25c0*/  IMAD.U32 R18, R4, 0x10000, RZ ;  /* 0x0001000004127824 */ /* 0x010fe200078e00ff */
[----:B------:R-:W-:Y:S06]  /*25d0*/  BRA `(.L_x_36771) ;  /* 0x0000000400887947 */ /* 0x000fec0003800000 */
.L_x_36778:
        /* <DEDUP_REMOVED lines=11> */
.L_x_36785:
        /* <DEDUP_REMOVED lines=20> */
.L_x_36787:
[----:B------:R-:W-:Y:S05]  /*27d0*/  BSYNC B0 ;  /* 0x0000000000007941 */ /* 0x000fea0003800000 */
.L_x_36786:
[----:B------:R-:W-:Y:S01]  /*27e0*/  IMAD.SHL.U32 R3, R3, 0x100000, RZ ;  /* 0x0010000003037824 */ /* 0x000fe200078e00ff */
[----:B------:R-:W-:-:S04]  /*27f0*/  LEA R5, R0, 0x3b800000, 0x17 ;  /* 0x3b80000000057811 */ /* 0x000fc800078eb8ff */
[----:B------:R-:W-:Y:S01]  /*2800*/  LOP3.LUT R18, R5, R3, R18, 0xfe, !PT ;  /* 0x0000000305127212 */ /* 0x000fe200078efe12 */
[----:B------:R-:W-:Y:S06]  /*2810*/  BRA `(.L_x_36771) ;  /* 0x0000000000f87947 */ /* 0x000fec0003800000 */
.L_x_36784:
        /* <DEDUP_REMOVED lines=20> */
.L_x_36789:
[----:B------:R-:W-:Y:S05]  /*2960*/  BSYNC B0 ;  /* 0x0000000000007941 */ /* 0x000fea0003800000 */
.L_x_36788:
[----:B------:R-:W-:Y:S01]  /*2970*/  IMAD.SHL.U32 R3, R3, 0x200000, RZ ;  /* 0x0020000003037824 */ /* 0x000fe200078e00ff */
[----:B------:R-:W-:-:S04]  /*2980*/  LEA R5, R0, 0x37800000, 0x17 ;  /* 0x3780000000057811 */ /* 0x000fc800078eb8ff */
[----:B------:R-:W-:Y:S01]  /*2990*/  LOP3.LUT R18, R5, R3, R18, 0xfe, !PT ;  /* 0x0000000305127212 */ /* 0x000fe200078efe12 */
[----:B------:R-:W-:Y:S06]  /*29a0*/  BRA `(.L_x_36771) ;  /* 0x0000000000947947 */ /* 0x000fec0003800000 */
.L_x_36783:
        /* <DEDUP_REMOVED lines=14> */
.L_x_36770:
        /* <DEDUP_REMOVED lines=16> */
.L_x_36792:
[----:B------:R-:W-:Y:S01]  /*2b90*/  IMAD.MOV.U32 R18, RZ, RZ, RZ ;  /* 0x000000ffff127224 */ /* 0x000fe200078e00ff */
[----:B------:R-:W-:Y:S06]  /*2ba0*/  BRA `(.L_x_36771) ;  /* 0x0000000000147947 */ /* 0x000fec0003800000 */
.L_x_36791:
[----:B------:R-:W4:Y:S02]  /*2bb0*/  LDG.E.64 R4, desc[UR36][R4.64] ;  /* 0x0000002404047981 */ /* 0x000f24000c1e1b00 */
[----:B----4-:R0:W4:Y:S01]  /*2bc0*/  I2F.U64 R18, R4 ;  /* 0x0000000400127312 */ /* 0x0101220000301000 */
[----:B------:R-:W-:Y:S05]  /*2bd0*/  BRA `(.L_x_36771) ;  /* 0x0000000000087947 */ /* 0x000fea0003800000 */
.L_x_36790:
[----:B------:R-:W4:Y:S02]  /*2be0*/  LDG.E R4, desc[UR36][R4.64] ;  /* 0x0000002404047981 */ /* 0x000f24000c1e1900 */
[----:B----4-:R-:W-:-:S07]  /*2bf0*/  I2FP.F32.U32 R18, R4 ;  /* 0x0000000400127245 */ /* 0x010fce0000201000 */
.L_x_36771:
[----:B------:R-:W-:Y:S05]  /*2c00*/  BSYNC B6 ;  /* 0x0000000000067941 */ /* 0x000fea0003800000 */
.L_x_36765:
        /* <DEDUP_REMOVED lines=20> */
.L_x_36797:
[----:B------:R-:W2:Y:S02]  /*2d50*/  LDG.E.U8 R4, desc[UR36][R4.64] ;  /* 0x0000002404047981 */ /* 0x000ea4000c1e1100 */
[----:B--2---:R-:W-:Y:S01]  /*2d60*/  I2FP.F32.U32 R27, R4 ;  /* 0x00000004001b7245 */ /* 0x004fe20000201000 */
[----:B------:R-:W-:Y:S06]  /*2d70*/  BRA `(.L_x_36799) ;  /* 0x0000000c002c7947 */ /* 0x000fec0003800000 */
.L_x_36796:
        /* <DEDUP_REMOVED lines=9> */
.L_x_36801:
[----:B------:R-:W2:Y:S02]  /*2e10*/  LDG.E R4, desc[UR36][R4.64] ;  /* 0x0000002404047981 */ /* 0x000ea4000c1e1900 */
[----:B--2---:R-:W-:Y:S01]  /*2e20*/  I2FP.F32.S32 R27, R4 ;  /* 0x00000004001b7245 */ /* 0x004fe20000201400 */
[----:B------:R-:W-:Y:S06]  /*2e30*/  BRA `(.L_x_36799) ;  /* 0x0000000800fc7947 */ /* 0x000fec0003800000 */
.L_x_36800:
[----:B------:R-:W2:Y:S02]  /*2e40*/  LDG.E.U16 R4, desc[UR36][R4.64] ;  /* 0x0000002404047981 */ /* 0x000ea4000c1e1500 */
[----:B--2---:R0:W2:Y:S01]  /*2e50*/  I2F.S16 R27, R4 ;  /* 0x00000004001b7306 */ /* 0x0040a20000101400 */
[----:B------:R-:W-:Y:S05]  /*2e60*/  BRA `(.L_x_36799) ;  /* 0x0000000800f07947 */ /* 0x000fea0003800000 */
.L_x_36795:
        /* <DEDUP_REMOVED lines=8> */
.L_x_36803:
[----:B------:R-:W2:Y:S02]  /*2ef0*/  LDG.E.U16 R4, desc[UR36][R4.64] ;  /* 0x0000002404047981 */ /* 0x000ea4000c1e1500 */
[----:B--2---:R-:W-:Y:S01]  /*2f00*/  HADD2.F32 R27, -RZ, R4.H0_H0 ;  /* 0x20000004ff1b7230 */ /* 0x004fe20000004100 */
[----:B------:R-:W-:Y:S06]  /*2f10*/  BRA `(.L_x_36799) ;  /* 0x0000000800c47947 */ /* 0x000fec0003800000 */
.L_x_36802:
        /* <DEDUP_REMOVED lines=8> */
.L_x_36805:
[----:B------:R-:W2:Y:S02]  /*2fa0*/  LDG.E.U16 R4, desc[UR36][R4.64] ;  /* 0x0000002404047981 */ /* 0x000ea4000c1e1500 */
[----:B--2---:R-:W-:Y:S01]  /*2fb0*/  HADD2.F32 R27, -RZ, R4.H0_H0 ;  /* 0x20000004ff1b7230 */ /* 0x004fe20000004100 */
[----:B------:R-:W-:Y:S06]  /*2fc0*/  BRA `(.L_x_36799) ;  /* 0x0000000800987947 */ /* 0x000fec0003800000 */
.L_x_36804:
[----:B------:R-:W2:Y:S01]  /*2fd0*/  LDG.E.64 R4, desc[UR36][R4.64] ;  /* 0x0000002404047981 */ /* 0x000ea2000c1e1b00 */
[----:B------:R-:W-:Y:S01]  /*2fe0*/  UMOV UR4, 0xf0000000 ;  /* 0xf000000000047882 */ /* 0x000fe20000000000 */
[----:B------:R-:W-:Y:S01]  /*2ff0*/  UMOV UR5, 0x380fffff ;  /* 0x380fffff00057882 */ /* 0x000fe20000000000 */
[----:B--2---:R-:W0:Y:S01]  /*3000*/  F2F.F32.F64 R27, R4 ;  /* 0x00000004001b7310 */ /* 0x004e220000301000 */
[----:B------:R-:W-:-:S14]  /*3010*/  DSETP.GEU.AND P0, PT, |R4|, UR4, PT ;  /* 0x0000000404007e2a */ /* 0x000fdc000bf0e200 */
[----:B0-----:R-:W-:Y:S01]  /*3020*/  @!P0 FMUL R27, R27, 1.175494350822287508e-38 ;  /* 0x008000001b1b8820 */ /* 0x001fe20000400000 */
[----:B------:R-:W-:Y:S06]  /*3030*/  BRA `(.L_x_36799) ;  /* 0x00000008007c7947 */ /* 0x000fec0003800000 */
.L_x_36794:
        /* <DEDUP_REMOVED lines=12> */
.L_x_36808:
[----:B------:R-:W2:Y:S01]  /*3100*/  LDG.E.64 R4, desc[UR36][R4.64] ;  /* 0x0000002404047981 */ /* 0x000ea2000c1e1b00 */
[----:B------:R-:W-:Y:S01]  /*3110*/  UMOV UR4, 0xf0000000 ;  /* 0xf000000000047882 */ /* 0x000fe20000000000 */
[----:B------:R-:W-:Y:S01]  /*3120*/  UMOV UR5, 0x380fffff ;  /* 0x380fffff00057882 */ /* 0x000fe20000000000 */
[----:B--2---:R-:W0:Y:S01]  /*3130*/  F2F.F32.F64 R27, R4 ;  /* 0x00000004001b7310 */ /* 0x004e220000301000 */
[----:B------:R-:W-:-:S14]  /*3140*/  DSETP.GEU.AND P0, PT, |R4|, UR4, PT ;  /* 0x0000000404007e2a */ /* 0x000fdc000bf0e200 */
[----:B0-----:R-:W-:Y:S01]  /*3150*/  @!P0 FMUL R27, R27, 1.175494350822287508e-38 ;  /* 0x008000001b1b8820 */ /* 0x001fe20000400000 */
[----:B------:R-:W-:Y:S06]  /*3160*/  BRA `(.L_x_36799) ;  /* 0x0000000800307947 */ /* 0x000fec0003800000 */
.L_x_36807:
        /* <DEDUP_REMOVED lines=26> */
.L_x_36810:
        /* <DEDUP_REMOVED lines=13> */
.L_x_36809:
[----:B------:R-:W2:Y:S02]  /*33e0*/  LDG.E.U16 R4, desc[UR36][R4.64] ;  /* 0x0000002404047981 */ /* 0x000ea4000c1e1500 */
[----:B--2---:R-:W-:Y:S01]  /*33f0*/  IMAD.U32 R27, R4, 0x10000, RZ ;  /* 0x00010000041b7824 */ /* 0x004fe200078e00ff */
[----:B------:R-:W-:Y:S06]  /*3400*/  BRA `(.L_x_36799) ;  /* 0x0000000400887947 */ /* 0x000fec0003800000 */
.L_x_36806:
        /* <DEDUP_REMOVED lines=11> */
.L_x_36813:
        /* <DEDUP_REMOVED lines=20> */
.L_x_36815:
[----:B------:R-:W-:Y:S05]  /*3600*/  BSYNC B0 ;  /* 0x0000000000007941 */ /* 0x000fea0003800000 */
.L_x_36814:
[----:B------:R-:W-:Y:S01]  /*3610*/  IMAD.SHL.U32 R3, R3, 0x100000, RZ ;  /* 0x0010000003037824 */ /* 0x000fe200078e00ff */
[----:B------:R-:W-:-:S04]  /*3620*/  LEA R0, R0, 0x3b800000, 0x17 ;  /* 0x3b80000000007811 */ /* 0x000fc800078eb8ff */
[----:B------:R-:W-:Y:S01]  /*3630*/  LOP3.LUT R27, R0, R3, R27, 0xfe, !PT ;  /* 0x00000003001b7212 */ /* 0x000fe200078efe1b */
[----:B------:R-:W-:Y:S06]  /*3640*/  BRA `(.L_x_36799) ;  /* 0x0000000000f87947 */ /* 0x000fec0003800000 */
.L_x_36812:
        /* <DEDUP_REMOVED lines=20> */
.L_x_36817:
[----:B------:R-:W-:Y:S05]  /*3790*/  BSYNC B0 ;  /* 0x0000000000007941 */ /* 0x000fea0003800000 */
.L_x_36816:
[----:B------:R-:W-:Y:S01]  /*37a0*/  IMAD.SHL.U32 R3, R3, 0x200000, RZ ;  /* 0x0020000003037824 */ /* 0x000fe200078e00ff */
[----:B------:R-:W-:-:S04]  /*37b0*/  LEA R0, R0, 0x37800000, 0x17 ;  /* 0x3780000000007811 */ /* 0x000fc800078eb8ff */
[----:B------:R-:W-:Y:S01]  /*37c0*/  LOP3.LUT R27, R0, R3, R27, 0xfe, !PT ;  /* 0x00000003001b7212 */ /* 0x000fe200078efe1b */
[----:B------:R-:W-:Y:S06]  /*37d0*/  BRA `(.L_x_36799) ;  /* 0x0000000000947947 */ /* 0x000fec0003800000 */
.L_x_36811:
        /* <DEDUP_REMOVED lines=14> */
.L_x_36798:
        /* <DEDUP_REMOVED lines=16> */
.L_x_36820:
[----:B------:R-:W-:Y:S01]  /*39c0*/  IMAD.MOV.U32 R27, RZ, RZ, RZ ;  /* 0x000000ffff1b7224 */ /* 0x000fe200078e00ff */
[----:B------:R-:W-:Y:S06]  /*39d0*/  BRA `(.L_x_36799) ;  /* 0x0000000000147947 */ /* 0x000fec0003800000 */
.L_x_36819:
[----:B------:R-:W2:Y:S02]  /*39e0*/  LDG.E.64 R4, desc[UR36][R4.64] ;  /* 0x0000002404047981 */ /* 0x000ea4000c1e1b00 */
[----:B--2---:R0:W2:Y:S01]  /*39f0*/  I2F.U64 R27, R4 ;  /* 0x00000004001b7312 */ /* 0x0040a20000301000 */
[----:B------:R-:W-:Y:S05]  /*3a00*/  BRA `(.L_x_36799) ;  /* 0x0000000000087947 */ /* 0x000fea0003800000 */
.L_x_36818:
[----:B------:R-:W2:Y:S02]  /*3a10*/  LDG.E R4, desc[UR36][R4.64] ;  /* 0x0000002404047981 */ /* 0x000ea4000c1e1900 */
[----:B--2---:R-:W-:-:S07]  /*3a20*/  I2FP.F32.U32 R27, R4 ;  /* 0x00000004001b7245 */ /* 0x004fce0000201000 */
.L_x_36799:
[----:B------:R-:W-:Y:S05]  /*3a30*/  BSYNC B6 ;  /* 0x0000000000067941 */ /* 0x000fea0003800000 */
.L_x_36793:
[----:B------:R-:W-:-:S07]  /*3a40*/  VIADD R25, R25, 0x80 ;  /* 0x0000008019197836 */ /* 0x000fce0000000000 */
.L_x_36764:
[----:B------:R-:W-:Y:S05]  /*3a50*/  BSYNC B7 ;  /* 0x0000000000077941 */ /* 0x000fea0003800000 */
.L_x_36763:
        /* <DEDUP_REMOVED lines=26> */
.L_x_36827:
[----:B------:R-:W4:Y:S02]  /*3c00*/  LDG.E.U8 R4, desc[UR36][R4.64] ;  /* 0x0000002404047981 */ /* 0x000f24000c1e1100 */
[----:B----4-:R-:W-:Y:S01]  /*3c10*/  I2FP.F32.U32 R22, R4 ;  /* 0x0000000400167245 */ /* 0x010fe20000201000 */
[----:B------:R-:W-:Y:S06]  /*3c20*/  BRA `(.L_x_36829) ;  /* 0x0000000c002c7947 */ /* 0x000fec0003800000 */
.L_x_36826:
        /* <DEDUP_REMOVED lines=9> */
.L_x_36831:
[----:B------:R-:W4:Y:S02]  /*3cc0*/  LDG.E R4, desc[UR36][R4.64] ;  /* 0x0000002404047981 */ /* 0x000f24000c1e1900 */
[----:B----4-:R-:W-:Y:S01]  /*3cd0*/  I2FP.F32.S32 R22, R4 ;  /* 0x0000000400167245 */ /* 0x010fe20000201400 */
[----:B------:R-:W-:Y:S06]  /*3ce0*/  BRA `(.L_x_36829) ;  /* 0x0000000800fc7947 */ /* 0x000fec0003800000 */
.L_x_36830:
[----:B------:R-:W4:Y:S02]  /*3cf0*/  LDG.E.U16 R4, desc[UR36][R4.64] ;  /* 0x0000002404047981 */ /* 0x000f24000c1e1500 */
[----:B----4-:R0:W4:Y:S01]  /*3d00*/  I2F.S16 R22, R4 ;  /* 0x0000000400167306 */ /* 0x0101220000101400 */
[----:B------:R-:W-:Y:S05]  /*3d10*/  BRA `(.L_x_36829) ;  /* 0x0000000800f07947 */ /* 0x000fea0003800000 */
.L_x_36825:
        /* <DEDUP_REMOVED lines=8> */
.L_x_36833:
[----:B------:R-:W4:Y:S02]  /*3da0*/  LDG.E.U16 R4, desc[UR36][R4.64] ;  /* 0x0000002404047981 */ /* 0x000f24000c1e1500 */
[----:B----4-:R-:W-:Y:S01]  /*3db0*/  HADD2.F32 R22, -RZ, R4.H0_H0 ;  /* 0x20000004ff167230 */ /* 0x010fe20000004100 */
[----:B------:R-:W-:Y:S06]  /*3dc0*/  BRA `(.L_x_36829) ;  /* 0x0000000800c47947 */ /* 0x000fec0003800000 */
.L_x_36832:
        /* <DEDUP_REMOVED lines=8> */
.L_x_36835:
[----:B------:R-:W4:Y:S02]  /*3e50*/  LDG.E.U16 R4, desc[UR36][R4.64] ;  /* 0x0000002404047981 */ /* 0x000f24000c1e1500 */
[----:B----4-:R-:W-:Y:S01]  /*3e60*/  HADD2.F32 R22, -RZ, R4.H0_H0 ;  /* 0x20000004ff167230 */ /* 0x010fe20000004100 */
[----:B------:R-:W-:Y:S06]  /*3e70*/  BRA `(.L_x_36829) ;  /* 0x0000000800987947 */ /* 0x000fec0003800000 */
.L_x_36834:
[----:B------:R-:W4:Y:S01]  /*3e80*/  LDG.E.64 R4, desc[UR36][R4.64] ;  /* 0x0000002404047981 */ /* 0x000f22000c1e1b00 */
[----:B------:R-:W-:Y:S01]  /*3e90*/  UMOV UR4, 0xf0000000 ;  /* 0xf000000000047882 */ /* 0x000fe20000000000 */
[----:B------:R-:W-:Y:S01]  /*3ea0*/  UMOV UR5, 0x380fffff ;  /* 0x380fffff00057882 */ /* 0x000fe20000000000 */
[----:B----4-:R-:W0:Y:S01]  /*3eb0*/  F2F.F32.F64 R22, R4 ;  /* 0x0000000400167310 */ /* 0x010e220000301000 */
[----:B------:R-:W-:-:S14]  /*3ec0*/  DSETP.GEU.AND P0, PT, |R4|, UR4, PT ;  /* 0x0000000404007e2a */ /* 0x000fdc000bf0e200 */
[----:B0-----:R-:W-:Y:S01]  /*3ed0*/  @!P0 FMUL R22, R22, 1.175494350822287508e-38 ;  /* 0x0080000016168820 */ /* 0x001fe20000400000 */
[----:B------:R-:W-:Y:S06]  /*3ee0*/  BRA `(.L_x_36829) ;  /* 0x00000008007c7947 */ /* 0x000fec0003800000 */
.L_x_36824:
        /* <DEDUP_REMOVED lines=12> */
.L_x_36838:
[----:B------:R-:W4:Y:S01]  /*3fb0*/  LDG.E.64 R4, desc[UR36][R4.64] ;  /* 0x0000002404047981 */ /* 0x000f22000c1e1b00 */
[----:B------:R-:W-:Y:S01]  /*3fc0*/  UMOV UR4, 0xf0000000 ;  /* 0xf000000000047882 */ /* 0x000fe20000000000 */
[----:B------:R-:W-:Y:S01]  /*3fd0*/  UMOV UR5, 0x380fffff ;  /* 0x380fffff00057882 */ /* 0x000fe20000000000 */
[----:B----4-:R-:W0:Y:S01]  /*3fe0*/  F2F.F32.F64 R22, R4 ;  /* 0x0000000400167310 */ /* 0x010e220000301000 */
[----:B------:R-:W-:-:S14]  /*3ff0*/  DSETP.GEU.AND P0, PT, |R4|, UR4, PT ;  /* 0x0000000404007e2a */ /* 0x000fdc000bf0e200 */
[----:B0-----:R-:W-:Y:S01]  /*4000*/  @!P0 FMUL R22, R22, 1.175494350822287508e-38 ;  /* 0x0080000016168820 */ /* 0x001fe20000400000 */
[----:B------:R-:W-:Y:S06]  /*4010*/  BRA `(.L_x_36829) ;  /* 0x0000000800307947 */ /* 0x000fec0003800000 */
.L_x_36837:
        /* <DEDUP_REMOVED lines=26> */
.L_x_36840:
        /* <DEDUP_REMOVED lines=13> */
.L_x_36839:
[----:B------:R-:W4:Y:S02]  /*4290*/  LDG.E.U16 R4, desc[UR36][R4.64] ;  /* 0x0000002404047981 */ /* 0x000f24000c1e1500 */
[----:B----4-:R-:W-:Y:S01]  /*42a0*/  IMAD.U32 R22, R4, 0x10000, RZ ;  /* 0x0001000004167824 */ /* 0x010fe200078e00ff */
[----:B------:R-:W-:Y:S06]  /*42b0*/  BRA `(.L_x_36829) ;  /* 0x0000000400887947 */ /* 0x000fec0003800000 */
.L_x_36836:
        /* <DEDUP_REMOVED lines=11> */
.L_x_36843:
        /* <DEDUP_REMOVED lines=20> */
.L_x_36845:
[----:B------:R-:W-:Y:S05]  /*44b0*/  BSYNC B0 ;  /* 0x0000000000007941 */ /* 0x000fea0003800000 */
.L_x_36844:
[----:B------:R-:W-:Y:S01]  /*44c0*/  IMAD.SHL.U32 R3, R3, 0x100000, RZ ;  /* 0x0010000003037824 */ /* 0x000fe200078e00ff */
[----:B------:R-:W-:-:S04]  /*44d0*/  LEA R5, R0, 0x3b800000, 0x17 ;  /* 0x3b80000000057811 */ /* 0x000fc800078eb8ff */
[----:B------:R-:W-:Y:S01]  /*44e0*/  LOP3.LUT R22, R5, R3, R22, 0xfe, !PT ;  /* 0x0000000305167212 */ /* 0x000fe200078efe16 */
[----:B------:R-:W-:Y:S06]  /*44f0*/  BRA `(.L_x_36829) ;  /* 0x0000000000f87947 */ /* 0x000fec0003800000 */
.L_x_36842:
        /* <DEDUP_REMOVED lines=20> */
.L_x_36847:
[----:B------:R-:W-:Y:S05]  /*4640*/  BSYNC B0 ;  /* 0x0000000000007941 */ /* 0x000fea0003800000 */
.L_x_36846:
[----:B------:R-:W-:Y:S01]  /*4650*/  IMAD.SHL.U32 R3, R3, 0x200000, RZ ;  /* 0x0020000003037824 */ /* 0x000fe200078e00ff */
[----:B------:R-:W-:-:S04]  /*4660*/  LEA R5, R0, 0x37800000, 0x17 ;  /* 0x3780000000057811 */ /* 0x000fc800078eb8ff */
[----:B------:R-:W-:Y:S01]  /*4670*/  LOP3.LUT R22, R5, R3, R22, 0xfe, !PT ;  /* 0x0000000305167212 */ /* 0x000fe200078efe16 */
[----:B------:R-:W-:Y:S06]  /*4680*/  BRA `(.L_x_36829) ;  /* 0x0000000000947947 */ /* 0x000fec0003800000 */
.L_x_36841:
        /* <DEDUP_REMOVED lines=14> */
.L_x_36828:
        /* <DEDUP_REMOVED lines=16> */
.L_x_36850:
[----:B------:R-:W-:Y:S01]  /*4870*/  IMAD.MOV.U32 R22, RZ, RZ, RZ ;  /* 0x000000ffff167224 */ /* 0x000fe200078e00ff */
[----:B------:R-:W-:Y:S06]  /*4880*/  BRA `(.L_x_36829) ;  /* 0x0000000000147947 */ /* 0x000fec0003800000 */
.L_x_36849:
[----:B------:R-:W4:Y:S02]  /*4890*/  LDG.E.64 R22, desc[UR36][R4.64] ;  /* 0x0000002404167981 */ /* 0x000f24000c1e1b00 */
[----:B----4-:R0:W4:Y:S01]  /*48a0*/  I2F.U64 R22, R22 ;  /* 0x0000001600167312 */ /* 0x0101220000301000 */
[----:B------:R-:W-:Y:S05]  /*48b0*/  BRA `(.L_x_36829) ;  /* 0x0000000000087947 */ /* 0x000fea0003800000 */
.L_x_36848:
[----:B------:R-:W4:Y:S02]  /*48c0*/  LDG.E R4, desc[UR36][R4.64] ;  /* 0x0000002404047981 */ /* 0x000f24000c1e1900 */
[----:B----4-:R-:W-:-:S07]  /*48d0*/  I2FP.F32.U32 R22, R4 ;  /* 0x0000000400167245 */ /* 0x010fce0000201000 */
.L_x_36829:
[----:B------:R-:W-:Y:S05]  /*48e0*/  BSYNC B6 ;  /* 0x0000000000067941 */ /* 0x000fea0003800000 */
.L_x_36823:
        /* <DEDUP_REMOVED lines=21> */
.L_x_36855:
[----:B------:R-:W2:Y:S02]  /*4a40*/  LDG.E.U8 R4, desc[UR36][R4.64] ;  /* 0x0000002404047981 */ /* 0x000ea4000c1e1100 */
[----:B--2---:R-:W-:Y:S01]  /*4a50*/  I2FP.F32.U32 R23, R4 ;  /* 0x0000000400177245 */ /* 0x004fe20000201000 */
[----:B------:R-:W-:Y:S06]  /*4a60*/  BRA `(.L_x_36857) ;  /* 0x0000000c002c7947 */ /* 0x000fec0003800000 */
.L_x_36854:
        /* <DEDUP_REMOVED lines=9> */
.L_x_36859:
[----:B------:R-:W2:Y:S02]  /*4b00*/  LDG.E R4, desc[UR36][R4.64] ;  /* 0x0000002404047981 */ /* 0x000ea4000c1e1900 */
[----:B--2---:R-:W-:Y:S01]  /*4b10*/  I2FP.F32.S32 R23, R4 ;  /* 0x0000000400177245 */ /* 0x004fe20000201400 */
[----:B------:R-:W-:Y:S06]  /*4b20*/  BRA `(.L_x_36857) ;  /* 0x0000000800fc7947 */ /* 0x000fec0003800000 */
.L_x_36858:
[----:B------:R-:W2:Y:S02]  /*4b30*/  LDG.E.U16 R4, desc[UR36][R4.64] ;  /* 0x0000002404047981 */ /* 0x000ea4000c1e1500 */
[----:B--2---:R0:W1:Y:S01]  /*4b40*/  I2F.S16 R23, R4 ;  /* 0x0000000400177306 */ /* 0x0040620000101400 */
[----:B------:R-:W-:Y:S05]  /*4b50*/  BRA `(.L_x_36857) ;  /* 0x0000000800f07947 */ /* 0x000fea0003800000 */
.L_x_36853:
        /* <DEDUP_REMOVED lines=8> */
.L_x_36861:
[----:B------:R-:W2:Y:S02]  /*4be0*/  LDG.E.U16 R4, desc[UR36][R4.64] ;  /* 0x0000002404047981 */ /* 0x000ea4000c1e1500 */
[----:B--2---:R-:W-:Y:S01]  /*4bf0*/  HADD2.F32 R23, -RZ, R4.H0_H0 ;  /* 0x20000004ff177230 */ /* 0x004fe20000004100 */
[----:B------:R-:W-:Y:S06]  /*4c00*/  BRA `(.L_x_36857) ;  /* 0x0000000800c47947 */ /* 0x000fec0003800000 */
.L_x_36860:
        /* <DEDUP_REMOVED lines=8> */
.L_x_36863:
[----:B------:R-:W2:Y:S02]  /*4c90*/  LDG.E.U16 R4, desc[UR36][R4.64] ;  /* 0x0000002404047981 */ /* 0x000ea4000c1e1500 */
[----:B--2---:R-:W-:Y:S01]  /*4ca0*/  HADD2.F32 R23, -RZ, R4.H0_H0 ;  /* 0x20000004ff177230 */ /* 0x004fe20000004100 */
[----:B------:R-:W-:Y:S06]  /*4cb0*/  BRA `(.L_x_36857) ;  /* 0x0000000800987947 */ /* 0x000fec0003800000 */
.L_x_36862:
[----:B------:R-:W2:Y:S01]  /*4cc0*/  LDG.E.64 R4, desc[UR36][R4.64] ;  /* 0x0000002404047981 */ /* 0x000ea2000c1e1b00 */
[----:B------:R-:W-:Y:S01]  /*4cd0*/  UMOV UR4, 0xf0000000 ;  /* 0xf000000000047882 */ /* 0x000fe20000000000 */
[----:B------:R-:W-:Y:S01]  /*4ce0*/  UMOV UR5, 0x380fffff ;  /* 0x380fffff00057882 */ /* 0x000fe20000000000 */
[----:B--2---:R-:W0:Y:S01]  /*4cf0*/  F2F.F32.F64 R23, R4 ;  /* 0x0000000400177310 */ /* 0x004e220000301000 */
[----:B------:R-:W-:-:S14]  /*4d00*/  DSETP.GEU.AND P0, PT, |R4|, UR4, PT ;  /* 0x0000000404007e2a */ /* 0x000fdc000bf0e200 */
[----:B0-----:R-:W-:Y:S01]  /*4d10*/  @!P0 FMUL R23, R23, 1.175494350822287508e-38 ;  /* 0x0080000017178820 */ /* 0x001fe20000400000 */
[----:B------:R-:W-:Y:S06]  /*4d20*/  BRA `(.L_x_36857) ;  /* 0x00000008007c7947 */ /* 0x000fec0003800000 */
.L_x_36852:
        /* <DEDUP_REMOVED lines=12> */
.L_x_36866:
[----:B------:R-:W2:Y:S01]  /*4df0*/  LDG.E.64 R4, desc[UR36][R4.64] ;  /* 0x0000002404047981 */ /* 0x000ea2000c1e1b00 */
[----:B------:R-:W-:Y:S01]  /*4e00*/  UMOV UR4, 0xf0000000 ;  /* 0xf000000000047882 */ /* 0x000fe20000000000 */
[----:B------:R-:W-:Y:S01]  /*4e10*/  UMOV UR5, 0x380fffff ;  /* 0x380fffff00057882 */ /* 0x000fe20000000000 */
[----:B--2---:R-:W0:Y:S01]  /*4e20*/  F2F.F32.F64 R23, R4 ;  /* 0x0000000400177310 */ /* 0x004e220000301000 */
[----:B------:R-:W-:-:S14]  /*4e30*/  DSETP.GEU.AND P0, PT, |R4|, UR4, PT ;  /* 0x0000000404007e2a */ /* 0x000fdc000bf0e200 */
[----:B0-----:R-:W-:Y:S01]  /*4e40*/  @!P0 FMUL R23, R23, 1.175494350822287508e-38 ;  /* 0x0080000017178820 */ /* 0x001fe20000400000 */
[----:B------:R-:W-:Y:S06]  /*4e50*/  BRA `(.L_x_36857) ;  /* 0x0000000800307947 */ /* 0x000fec0003800000 */
.L_x_36865:
        /* <DEDUP_REMOVED lines=26> */
.L_x_36868:
        /* <DEDUP_REMOVED lines=13> */
.L_x_36867:
[----:B------:R-:W2:Y:S02]  /*50d0*/  LDG.E.U16 R4, desc[UR36][R4.64] ;  /* 0x0000002404047981 */ /* 0x000ea4000c1e1500 */
[----:B--2---:R-:W-:Y:S01]  /*50e0*/  IMAD.U32 R23, R4, 0x10000, RZ ;  /* 0x0001000004177824 */ /* 0x004fe200078e00ff */
[----:B------:R-:W-:Y:S06]  /*50f0*/  BRA `(.L_x_36857) ;  /* 0x0000000400887947 */ /* 0x000fec0003800000 */
.L_x_36864:
        /* <DEDUP_REMOVED lines=11> */
.L_x_36871:
        /* <DEDUP_REMOVED lines=20> */
.L_x_36873:
[----:B------:R-:W-:Y:S05]  /*52f0*/  BSYNC B0 ;  /* 0x0000000000007941 */ /* 0x000fea0003800000 */
.L_x_36872:
[----:B------:R-:W-:Y:S01]  /*5300*/  IMAD.SHL.U32 R3, R3, 0x100000, RZ ;  /* 0x0010000003037824 */ /* 0x000fe200078e00ff */
[----:B------:R-:W-:-:S04]  /*5310*/  LEA R0, R0, 0x3b800000, 0x17 ;  /* 0x3b80000000007811 */ /* 0x000fc800078eb8ff */
[----:B------:R-:W-:Y:S01]  /*5320*/  LOP3.LUT R23, R0, R3, R23, 0xfe, !PT ;  /* 0x0000000300177212 */ /* 0x000fe200078efe17 */
[----:B------:R-:W-:Y:S06]  /*5330*/  BRA `(.L_x_36857) ;  /* 0x0000000000f87947 */ /* 0x000fec0003800000 */
.L_x_36870:
        /* <DEDUP_REMOVED lines=20> */
.L_x_36875:
[----:B------:R-:W-:Y:S05]  /*5480*/  BSYNC B0 ;  /* 0x0000000000007941 */ /* 0x000fea0003800000 */
.L_x_36874:
[----:B------:R-:W-:Y:S01]  /*5490*/  IMAD.SHL.U32 R3, R3, 0x200000, RZ ;  /* 0x0020000003037824 */ /* 0x000fe200078e00ff */
[----:B------:R-:W-:-:S04]  /*54a0*/  LEA R0, R0, 0x37800000, 0x17 ;  /* 0x3780000000007811 */ /* 0x000fc800078eb8ff */
[----:B------:R-:W-:Y:S01]  /*54b0*/  LOP3.LUT R23, R0, R3, R23, 0xfe, !PT ;  /* 0x0000000300177212 */ /* 0x000fe200078efe17 */
[----:B------:R-:W-:Y:S06]  /*54c0*/  BRA `(.L_x_36857) ;  /* 0x0000000000947947 */ /* 0x000fec0003800000 */
.L_x_36869:
        /* <DEDUP_REMOVED lines=14> */
.L_x_36856:
        /* <DEDUP_REMOVED lines=16> */
.L_x_36878:
[----:B------:R-:W-:Y:S01]  /*56b0*/  IMAD.MOV.U32 R23, RZ, RZ, RZ ;  /* 0x000000ffff177224 */ /* 0x000fe200078e00ff */
[----:B------:R-:W-:Y:S06]  /*56c0*/  BRA `(.L_x_36857) ;  /* 0x0000000000147947 */ /* 0x000fec0003800000 */
.L_x_36877:
[----:B------:R-:W2:Y:S02]  /*56d0*/  LDG.E.64 R4, desc[UR36][R4.64] ;  /* 0x0000002404047981 */ /* 0x000ea4000c1e1b00 */
[----:B--2---:R0:W1:Y:S01]  /*56e0*/  I2F.U64 R23, R4 ;  /* 0x0000000400177312 */ /* 0x0040620000301000 */
[----:B------:R-:W-:Y:S05]  /*56f0*/  BRA `(.L_x_36857) ;  /* 0x0000000000087947 */ /* 0x000fea0003800000 */
.L_x_36876:
[----:B------:R-:W2:Y:S02]  /*5700*/  LDG.E R4, desc[UR36][R4.64] ;  /* 0x0000002404047981 */ /* 0x000ea4000c1e1900 */
[----:B--2---:R-:W-:-:S07]  /*5710*/  I2FP.F32.U32 R23, R4 ;  /* 0x0000000400177245 */ /* 0x004fce0000201000 */
.L_x_36857:
[----:B------:R-:W-:Y:S05]  /*5720*/  BSYNC B6 ;  /* 0x0000000000067941 */ /* 0x000fea0003800000 */
.L_x_36851:
[----:B------:R-:W-:-:S07]  /*5730*/  VIADD R25, R25, 0x80 ;  /* 0x0000008019197836 */ /* 0x000fce0000000000 */
.L_x_36822:
[----:B------:R-:W-:Y:S05]  /*5740*/  BSYNC B7 ;  /* 0x0000000000077941 */ /* 0x000fea0003800000 */
.L_x_36821:
        /* <DEDUP_REMOVED lines=25> */
.L_x_36885:
[----:B------:R-:W4:Y:S02]  /*58e0*/  LDG.E.U8 R4, desc[UR36][R4.64] ;  /* 0x0000002404047981 */ /* 0x000f24000c1e1100 */
[----:B----4-:R-:W-:Y:S01]  /*58f0*/  I2FP.F32.U32 R16, R4 ;  /* 0x0000000400107245 */ /* 0x010fe20000201000 */
[----:B------:R-:W-:Y:S06]  /*5900*/  BRA `(.L_x_36887) ;  /* 0x0000000c002c7947 */ /* 0x000fec0003800000 */
.L_x_36884:
        /* <DEDUP_REMOVED lines=9> */
.L_x_36889:
[----:B------:R-:W4:Y:S02]  /*59a0*/  LDG.E R4, desc[UR36][R4.64] ;  /* 0x0000002404047981 */ /* 0x000f24000c1e1900 */
[----:B----4-:R-:W-:Y:S01]  /*59b0*/  I2FP.F32.S32 R16, R4 ;  /* 0x0000000400107245 */ /* 0x010fe20000201400 */
[----:B------:R-:W-:Y:S06]  /*59c0*/  BRA `(.L_x_36887) ;  /* 0x0000000800fc7947 */ /* 0x000fec0003800000 */
.L_x_36888:
[----:B------:R-:W4:Y:S02]  /*59d0*/  LDG.E.U16 R4, desc[UR36][R4.64] ;  /* 0x0000002404047981 */ /* 0x000f24000c1e1500 */
[----:B----4-:R0:W4:Y:S01]  /*59e0*/  I2F.S16 R16, R4 ;  /* 0x0000000400107306 */ /* 0x0101220000101400 */
[----:B------:R-:W-:Y:S05]  /*59f0*/  BRA `(.L_x_36887) ;  /* 0x0000000800f07947 */ /* 0x000fea0003800000 */
.L_x_36883:
        /* <DEDUP_REMOVED lines=8> */
.L_x_36891:
[----:B------:R-:W4:Y:S02]  /*5a80*/  LDG.E.U16 R4, desc[UR36][R4.64] ;  /* 0x0000002404047981 */ /* 0x000f24000c1e1500 */
[----:B----4-:R-:W-:Y:S01]  /*5a90*/  HADD2.F32 R16, -RZ, R4.H0_H0 ;  /* 0x20000004ff107230 */ /* 0x010fe20000004100 */
[----:B------:R-:W-:Y:S06]  /*5aa0*/  BRA `(.L_x_36887) ;  /* 0x0000000800c47947 */ /* 0x000fec0003800000 */
.L_x_36890:
        /* <DEDUP_REMOVED lines=8> */
.L_x_36893:
[----:B------:R-:W4:Y:S02]  /*5b30*/  LDG.E.U16 R4, desc[UR36][R4.64] ;  /* 0x0000002404047981 */ /* 0x000f24000c1e1500 */
[----:B----4-:R-:W-:Y:S01]  /*5b40*/  HADD2.F32 R16, -RZ, R4.H0_H0 ;  /* 0x20000004ff107230 */ /* 0x010fe20000004100 */
[----:B------:R-:W-:Y:S06]  /*5b50*/  BRA `(.L_x_36887) ;  /* 0x0000000800987947 */ /* 0x000fec0003800000 */
.L_x_36892:
[----:B------:R-:W4:Y:S01]  /*5b60*/  LDG.E.64 R4, desc[UR36][R4.64] ;  /* 0x0000002404047981 */ /* 0x000f22000c1e1b00 */
[----:B------:R-:W-:Y:S01]  /*5b70*/  UMOV UR4, 0xf0000000 ;  /* 0xf000000000047882 */ /* 0x000fe20000000000 */
[----:B------:R-:W-:Y:S01]  /*5b80*/  UMOV UR5, 0x380fffff ;  /* 0x380fffff00057882 */ /* 0x000fe20000000000 */
[----:B----4-:R-:W0:Y:S01]  /*5b90*/  F2F.F32.F64 R16, R4 ;  /* 0x0000000400107310 */ /* 0x010e220000301000 */
[----:B------:R-:W-:-:S14]  /*5ba0*/  DSETP.GEU.AND P0, PT, |R4|, UR4, PT ;  /* 0x0000000404007e2a */ /* 0x000fdc000bf0e200 */
[----:B0-----:R-:W-:Y:S01]  /*5bb0*/  @!P0 FMUL R16, R16, 1.175494350822287508e-38 ;  /* 0x0080000010108820 */ /* 0x001fe20000400000 */
[----:B------:R-:W-:Y:S06]  /*5bc0*/  BRA `(.L_x_36887) ;  /* 0x00000008007c7947 */ /* 0x000fec0003800000 */
.L_x_36882:
        /* <DEDUP_REMOVED lines=12> */
.L_x_36896:
[----:B------:R-:W4:Y:S01]  /*5c90*/  LDG.E.64 R4, desc[UR36][R4.64] ;  /* 0x0000002404047981 */ /* 0x000f22000c1e1b00 */
[----:B------:R-:W-:Y:S01]  /*5ca0*/  UMOV UR4, 0xf0000000 ;  /* 0xf000000000047882 */ /* 0x000fe20000000000 */
[----:B------:R-:W-:Y:S01]  /*5cb0*/  UMOV UR5, 0x380fffff ;  /* 0x380fffff00057882 */ /* 0x000fe20000000000 */
[----:B----4-:R-:W0:Y:S01]  /*5cc0*/  F2F.F32.F64 R16, R4 ;  /* 0x0000000400107310 */ /* 0x010e220000301000 */
[----:B------:R-:W-:-:S14]  /*5cd0*/  DSETP.GEU.AND P0, PT, |R4|, UR4, PT ;  /* 0x0000000404007e2a */ /* 0x000fdc000bf0e200 */
[----:B0-----:R-:W-:Y:S01]  /*5ce0*/  @!P0 FMUL R16, R16, 1.175494350822287508e-38 ;  /* 0x0080000010108820 */ /* 0x001fe20000400000 */
[----:B------:R-:W-:Y:S06]  /*5cf0*/  BRA `(.L_x_36887) ;  /* 0x0000000800307947 */ /* 0x000fec0003800000 */
.L_x_36895:
        /* <DEDUP_REMOVED lines=26> */
.L_x_36898:
        /* <DEDUP_REMOVED lines=13> */
.L_x_36897:
[----:B------:R-:W4:Y:S02]  /*5f70*/  LDG.E.U16 R4, desc[UR36][R4.64] ;  /* 0x0000002404047981 */ /* 0x000f24000c1e1500 */
[----:B----4-:R-:W-:Y:S01]  /*5f80*/  IMAD.U32 R16, R4, 0x10000, RZ ;  /* 0x0001000004107824 */ /* 0x010fe200078e00ff */
[----:B------:R-:W-:Y:S06]  /*5f90*/  BRA `(.L_x_36887) ;  /* 0x0000000400887947 */ /* 0x000fec0003800000 */
.L_x_36894:
        /* <DEDUP_REMOVED lines=11> */
.L_x_36901:
        /* <DEDUP_REMOVED lines=20> */
.L_x_36903:
[----:B------:R-:W-:Y:S05]  /*6190*/  BSYNC B0 ;  /* 0x0000000000007941 */ /* 0x000fea0003800000 */
.L_x_36902:
[----:B------:R-:W-:Y:S01]  /*61a0*/  IMAD.SHL.U32 R3, R3, 0x100000, RZ ;  /* 0x0010000003037824 */ /* 0x000fe200078e00ff */
[----:B------:R-:W-:-:S04]  /*61b0*/  LEA R5, R0, 0x3b800000, 0x17 ;  /* 0x3b80000000057811 */ /* 0x000fc800078eb8ff */
[----:B------:R-:W-:Y:S01]  /*61c0*/  LOP3.LUT R16, R5, R3, R16, 0xfe, !PT ;  /* 0x0000000305107212 */ /* 0x000fe200078efe10 */
[----:B------:R-:W-:Y:S06]  /*61d0*/  BRA `(.L_x_36887) ;  /* 0x0000000000f87947 */ /* 0x000fec0003800000 */
.L_x_36900:
        /* <DEDUP_REMOVED lines=20> */
.L_x_36905:
[----:B------:R-:W-:Y:S05]  /*6320*/  BSYNC B0 ;  /* 0x0000000000007941 */ /* 0x000fea0003800000 */
.L_x_36904:
[----:B------:R-:W-:Y:S01]  /*6330*/  IMAD.SHL.U32 R3, R3, 0x200000, RZ ;  /* 0x0020000003037824 */ /* 0x000fe200078e00ff */
[----:B------:R-:W-:-:S04]  /*6340*/  LEA R5, R0, 0x37800000, 0x17 ;  /* 0x3780000000057811 */ /* 0x000fc800078eb8ff */
[----:B------:R-:W-:Y:S01]  /*6350*/  LOP3.LUT R16, R5, R3, R16, 0xfe, !PT ;  /* 0x0000000305107212 */ /* 0x000fe200078efe10 */
[----:B------:R-:W-:Y:S06]  /*6360*/  BRA `(.L_x_36887) ;  /* 0x0000000000947947 */ /* 0x000fec0003800000 */
.L_x_36899:
        /* <DEDUP_REMOVED lines=14> */
.L_x_36886:
        /* <DEDUP_REMOVED lines=16> */
.L_x_36908:
[----:B------:R-:W-:Y:S01]  /*6550*/  IMAD.MOV.U32 R16, RZ, RZ, RZ ;  /* 0x000000ffff107224 */ /* 0x000fe200078e00ff */
[----:B------:R-:W-:Y:S06]  /*6560*/  BRA `(.L_x_36887) ;  /* 0x0000000000147947 */ /* 0x000fec0003800000 */
.L_x_36907:
[----:B------:R-:W4:Y:S02]  /*6570*/  LDG.E.64 R4, desc[UR36][R4.64] ;  /* 0x0000002404047981 */ /* 0x000f24000c1e1b00 */
[----:B----4-:R0:W4:Y:S01]  /*6580*/  I2F.U64 R16, R4 ;  /* 0x0000000400107312 */ /* 0x0101220000301000 */
[----:B------:R-:W-:Y:S05]  /*6590*/  BRA `(.L_x_36887) ;  /* 0x0000000000087947 */ /* 0x000fea0003800000 */
.L_x_36906:
[----:B------:R-:W4:Y:S02]  /*65a0*/  LDG.E R4, desc[UR36][R4.64] ;  /* 0x0000002404047981 */ /* 0x000f24000c1e1900 */
[----:B----4-:R-:W-:-:S07]  /*65b0*/  I2FP.F32.U32 R16, R4 ;  /* 0x0000000400107245 */ /* 0x010fce0000201000 */
.L_x_36887:
[----:B------:R-:W-:Y:S05]  /*65c0*/  BSYNC B6 ;  /* 0x0000000000067941 */ /* 0x000fea0003800000 */
.L_x_36881:
        /* <DEDUP_REMOVED lines=20> */
.L_x_36912:
[----:B------:R-:W2:Y:S02]  /*6710*/  LDG.E.U8 R4, desc[UR36][R4.64] ;  /* 0x0000002404047981 */ /* 0x000ea4000c1e1100 */
[----:B--2---:R-:W-:Y:S01]  /*6720*/  I2FP.F32.U32 R19, R4 ;  /* 0x0000000400137245 */ /* 0x004fe20000201000 */
[----:B------:R-:W-:Y:S06]  /*6730*/  BRA `(.L_x_36880) ;  /* 0x0000000c00207947 */ /* 0x000fec0003800000 */
.L_x_36911:
        /* <DEDUP_REMOVED lines=9> */
.L_x_36915:
[----:B------:R-:W2:Y:S02]  /*67d0*/  LDG.E R4, desc[UR36][R4.64] ;  /* 0x0000002404047981 */ /* 0x000ea4000c1e1900 */
[----:B--2---:R-:W-:Y:S01]  /*67e0*/  I2FP.F32.S32 R19, R4 ;  /* 0x0000000400137245 */ /* 0x004fe20000201400 */
[----:B------:R-:W-:Y:S06]  /*67f0*/  BRA `(.L_x_36880) ;  /* 0x0000000800f07947 */ /* 0x000fec0003800000 */
.L_x_36914:
[----:B------:R-:W2:Y:S02]  /*6800*/  LDG.E.U16 R4, desc[UR36][R4.64] ;  /* 0x0000002404047981 */ /* 0x000ea4000c1e1500 */
[----:B--2---:R0:W1:Y:S01]  /*6810*/  I2F.S16 R19, R4 ;  /* 0x0000000400137306 */ /* 0x0040620000101400 */
[----:B------:R-:W-:Y:S05]  /*6820*/  BRA `(.L_x_36880) ;  /* 0x0000000800e47947 */ /* 0x000fea0003800000 */
.L_x_36910:
        /* <DEDUP_REMOVED lines=8> */
.L_x_36917:
[----:B------:R-:W2:Y:S02]  /*68b0*/  LDG.E.U16 R4, desc[UR36][R4.64] ;  /* 0x0000002404047981 */ /* 0x000ea4000c1e1500 */
[----:B--2---:R-:W-:Y:S01]  /*68c0*/  HADD2.F32 R19, -RZ, R4.H0_H0 ;  /* 0x20000004ff137230 */ /* 0x004fe20000004100 */
[----:B------:R-:W-:Y:S06]  /*68d0*/  BRA `(.L_x_36880) ;  /* 0x0000000800b87947 */ /* 0x000fec0003800000 */
.L_x_36916:
        /* <DEDUP_REMOVED lines=8> */
.L_x_36919:
[----:B------:R-:W2:Y:S02]  /*6960*/  LDG.E.U16 R4, desc[UR36][R4.64] ;  /* 0x0000002404047981 */ /* 0x000ea4000c1e1500 */
[----:B--2---:R-:W-:Y:S01]  /*6970*/  HADD2.F32 R19, -RZ, R4.H0_H0 ;  /* 0x20000004ff137230 */ /* 0x004fe20000004100 */
[----:B------:R-:W-:Y:S06]  /*6980*/  BRA `(.L_x_36880) ;  /* 0x00000008008c7947 */ /* 0x000fec0003800000 */
.L_x_36918:
[----:B------:R-:W2:Y:S01]  /*6990*/  LDG.E.64 R4, desc[UR36][R4.64] ;  /* 0x0000002404047981 */ /* 0x000ea2000c1e1b00 */
[----:B------:R-:W-:Y:S01]  /*69a0*/  UMOV UR4, 0xf0000000 ;  /* 0xf000000000047882 */ /* 0x000fe20000000000 */
[----:B------:R-:W-:Y:S01]  /*69b0*/  UMOV UR5, 0x380fffff ;  /* 0x380fffff00057882 */ /* 0x000fe20000000000 */
[----:B--2---:R-:W0:Y:S01]  /*69c0*/  F2F.F32.F64 R19, R4 ;  /* 0x0000000400137310 */ /* 0x004e220000301000 */
[----:B------:R-:W-:-:S14]  /*69d0*/  DSETP.GEU.AND P0, PT, |R4|, UR4, PT ;  /* 0x0000000404007e2a */ /* 0x000fdc000bf0e200 */
[----:B0-----:R-:W-:Y:S01]  /*69e0*/  @!P0 FMUL R19, R19, 1.175494350822287508e-38 ;  /* 0x0080000013138820 */ /* 0x001fe20000400000 */
[----:B------:R-:W-:Y:S06]  /*69f0*/  BRA `(.L_x_36880) ;  /* 0x0000000800707947 */ /* 0x000fec0003800000 */
.L_x_36909:
        /* <DEDUP_REMOVED lines=12> */
.L_x_36922:
[----:B------:R-:W2:Y:S01]  /*6ac0*/  LDG.E.64 R4, desc[UR36][R4.64] ;  /* 0x0000002404047981 */ /* 0x000ea2000c1e1b00 */
[----:B------:R-:W-:Y:S01]  /*6ad0*/  UMOV UR4, 0xf0000000 ;  /* 0xf000000000047882 */ /* 0x000fe20000000000 */
[----:B------:R-:W-:Y:S01]  /*6ae0*/  UMOV UR5, 0x380fffff ;  /* 0x380fffff00057882 */ /* 0x000fe20000000000 */
[----:B--2---:R-:W0:Y:S01]  /*6af0*/  F2F.F32.F64 R19, R4 ;  /* 0x0000000400137310 */ /* 0x004e220000301000 */
[----:B------:R-:W-:-:S14]  /*6b00*/  DSETP.GEU.AND P0, PT, |R4|, UR4, PT ;  /* 0x0000000404007e2a */ /* 0x000fdc000bf0e200 */
[----:B0-----:R-:W-:Y:S01]  /*6b10*/  @!P0 FMUL R19, R19, 1.175494350822287508e-38 ;  /* 0x0080000013138820 */ /* 0x001fe20000400000 */
[----:B------:R-:W-:Y:S06]  /*6b20*/  BRA `(.L_x_36880) ;  /* 0x0000000800247947 */ /* 0x000fec0003800000 */
.L_x_36921:
        /* <DEDUP_REMOVED lines=26> */
.L_x_36924:
        /* <DEDUP_REMOVED lines=13> */
.L_x_36923:
[----:B------:R-:W2:Y:S02]  /*6da0*/  LDG.E.U16 R4, desc[UR36][R4.64] ;  /* 0x0000002404047981 */ /* 0x000ea4000c1e1500 */
[----:B--2---:R-:W-:Y:S01]  /*6db0*/  IMAD.U32 R19, R4, 0x10000, RZ ;  /* 0x0001000004137824 */ /* 0x004fe200078e00ff */
[----:B------:R-:W-:Y:S06]  /*6dc0*/  BRA `(.L_x_36880) ;  /* 0x00000004007c7947 */ /* 0x000fec0003800000 */
.L_x_36920:
        /* <DEDUP_REMOVED lines=11> */
.L_x_36927:
        /* <DEDUP_REMOVED lines=19> */
.L_x_36929:
[----:B------:R-:W-:Y:S05]  /*6fb0*/  BSYNC B0 ;  /* 0x0000000000007941 */ /* 0x000fea0003800000 */
.L_x_36928:
[----:B------:R-:W-:Y:S01]  /*6fc0*/  IMAD.SHL.U32 R3, R3, 0x100000, RZ ;  /* 0x0010000003037824 */ /* 0x000fe200078e00ff */
[----:B------:R-:W-:-:S04]  /*6fd0*/  LEA R0, R0, 0x3b800000, 0x17 ;  /* 0x3b80000000007811 */ /* 0x000fc800078eb8ff */
[----:B------:R-:W-:Y:S01]  /*6fe0*/  LOP3.LUT R19, R0, R3, R19, 0xfe, !PT ;  /* 0x0000000300137212 */ /* 0x000fe200078efe13 */
[----:B------:R-:W-:Y:S06]  /*6ff0*/  BRA `(.L_x_36880) ;  /* 0x0000000000f07947 */ /* 0x000fec0003800000 */
.L_x_36926:
        /* <DEDUP_REMOVED lines=19> */
.L_x_36931:
[----:B------:R-:W-:Y:S05]  /*7130*/  BSYNC B0 ;  /* 0x0000000000007941 */ /* 0x000fea0003800000 */
.L_x_36930:
[----:B------:R-:W-:Y:S01]  /*7140*/  IMAD.SHL.U32 R3, R3, 0x200000, RZ ;  /* 0x0020000003037824 */ /* 0x000fe200078e00ff */
[----:B------:R-:W-:-:S04]  /*7150*/  LEA R0, R0, 0x37800000, 0x17 ;  /* 0x3780000000007811 */ /* 0x000fc800078eb8ff */
[----:B------:R-:W-:Y:S01]  /*7160*/  LOP3.LUT R19, R0, R3, R19, 0xfe, !PT ;  /* 0x0000000300137212 */ /* 0x000fe200078efe13 */
[----:B------:R-:W-:Y:S06]  /*7170*/  BRA `(.L_x_36880) ;  /* 0x0000000000907947 */ /* 0x000fec0003800000 */
.L_x_36925:
        /* <DEDUP_REMOVED lines=14> */
.L_x_36913:
        /* <DEDUP_REMOVED lines=16> */
.L_x_36934:
[----:B------:R-:W-:Y:S05]  /*7360*/  BRA `(.L_x_36880) ;  /* 0x0000000000147947 */ /* 0x000fea0003800000 */
.L_x_36933:
[----:B------:R-:W2:Y:S02]  /*7370*/  LDG.E.64 R4, desc[UR36][R4.64] ;  /* 0x0000002404047981 */ /* 0x000ea4000c1e1b00 */
[----:B--2---:R0:W1:Y:S01]  /*7380*/  I2F.U64 R19, R4 ;  /* 0x0000000400137312 */ /* 0x0040620000301000 */
[----:B------:R-:W-:Y:S05]  /*7390*/  BRA `(.L_x_36880) ;  /* 0x0000000000087947 */ /* 0x000fea0003800000 */
.L_x_36932:
[----:B------:R-:W2:Y:S02]  /*73a0*/  LDG.E R4, desc[UR36][R4.64] ;  /* 0x0000002404047981 */ /* 0x000ea4000c1e1900 */
[----:B--2---:R-:W-:-:S07]  /*73b0*/  I2FP.F32.U32 R19, R4 ;  /* 0x0000000400137245 */ /* 0x004fce0000201000 */
.L_x_36880:
[----:B------:R-:W-:Y:S05]  /*73c0*/  BSYNC B7 ;  /* 0x0000000000077941 */ /* 0x000fea0003800000 */
.L_x_36879:
[----:B------:R-:W0:Y:S01]  /*73d0*/  S2R R25, SR_TID.X ;  /* 0x0000000000197919 */ /* 0x000e220000002100 */
[----:B------:R-:W-:Y:S01]  /*73e0*/  BSSY B1, `(.L_x_36935) ;  /* 0x000004c000017945 */ /* 0x000fe20003800000 */
[----:B0-----:R-:W-:-:S13]  /*73f0*/  ISETP.GE.AND P1, PT, R25, R17, PT ;  /* 0x000000111900720c */ /* 0x001fda0003f26270 */
[----:B------:R-:W-:Y:S05]  /*7400*/  @P1 BRA `(.L_x_36936) ;  /* 0x0000000400241947 */ /* 0x000fea0003800000 */
[C---:B-123-5:R-:W-:Y:S01]  /*7410*/  FSETP.GEU.FTZ.AND P0, PT, |R24|.reuse, |R29|, PT ;  /* 0x4000001d1800720b */ /* 0x06efe20003f1e200 */
        /* <DEDUP_REMOVED lines=9> */
[----:B----4-:R-:W-:Y:S01]  /*74b0*/  FADD.FTZ R4, -R6, -RZ ;  /* 0x800000ff06047221 */ /* 0x010fe20000010100 */
        /* <DEDUP_REMOVED lines=16> */
.L_x_36942:
[----:B------:R-:W-:Y:S01]  /*75c0*/  FSETP.GEU.FTZ.AND P0, PT, R5, -R6, PT ;  /* 0x800000060500720b */ /* 0x000fe20003f1e000 */
[----:B------:R-:W-:-:S12]  /*75d0*/  FADD.FTZ R0, R0, -1 ;  /* 0xbf80000000007421 */ /* 0x000fd80000010000 */
[----:B------:R-:W-:-:S07]  /*75e0*/  @!P0 FADD.FTZ R0, R0, -1 ;  /* 0xbf80000000008421 */ /* 0x000fce0000010000 */
.L_x_36941:
[----:B------:R-:W-:Y:S05]  /*75f0*/  BSYNC B2 ;  /* 0x0000000000027941 */ /* 0x000fea0003800000 */
.L_x_36940:
[----:B------:R-:W-:Y:S01]  /*7600*/  FFMA.FTZ R3, -R6, R0, R3 ;  /* 0x0000000006037223 */ /* 0x000fe20000010103 */
[----:B------:R-:W-:Y:S06]  /*7610*/  BRA `(.L_x_36938) ;  /* 0x00000000007c7947 */ /* 0x000fec0003800000 */
.L_x_36939:
[----:B------:R-:W-:Y:S01]  /*7620*/  VIADD R0, R6, 0xf4800000 ;  /* 0xf480000006007836 */ /* 0x000fe20000000000 */
[----:B------:R-:W-:Y:S01]  /*7630*/  FSETP.GT.FTZ.AND P0, PT, |R29|, RZ, PT ;  /* 0x000000ff1d00720b */ /* 0x000fe20003f14200 */
[----:B------:R-:W-:Y:S03]  /*7640*/  BSSY B2, `(.L_x_36943) ;  /* 0x000001a000027945 */ /* 0x000fe60003800000 */
[----:B------:R-:W-:Y:S02]  /*7650*/  LOP3.LUT R0, R0, 0xff800000, RZ, 0xc0, !PT ;  /* 0xff80000000007812 */ /* 0x000fe400078ec0ff */
[----:B------:R-:W-:-:S03]  /*7660*/  ISETP.GT.U32.OR P0, PT, R3, 0x7f7fffff, !P0 ;  /* 0x7f7fffff0300780c */ /* 0x000fc60004704470 */
[C---:B----4-:R-:W-:Y:S01]  /*7670*/  IMAD.IADD R4, R3.reuse, 0x1, -R0 ;  /* 0x0000000103047824 */ /* 0x050fe200078e0a00 */
        /* <DEDUP_REMOVED lines=9> */
.L_x_36945:
        /* <DEDUP_REMOVED lines=13> */
.L_x_36944:
[----:B------:R-:W-:Y:S05]  /*77e0*/  BSYNC B2 ;  /* 0x0000000000027941 */ /* 0x000fea0003800000 */
.L_x_36943:
[----:B------:R-:W-:-:S04]  /*77f0*/  FMUL.FTZ R4, R4, 1.1920928955078125e-07 ;  /* 0x3400000004047820 */ /* 0x000fc80000410000 */
[----:B------:R-:W-:-:S07]  /*7800*/  FMUL.FTZ R3, R3, R4 ;  /* 0x0000000403037220 */ /* 0x000fce0000410000 */
.L_x_36938:
[----:B------:R-:W-:Y:S05]  /*7810*/  BSYNC B0 ;  /* 0x0000000000007941 */ /* 0x000fea0003800000 */
.L_x_36937:
[C---:B------:R-:W-:Y:S02]  /*7820*/  FSETP.GTU.FTZ.AND P0, PT, |R3|.reuse, +INF , PT ;  /* 0x7f8000000300780b */ /* 0x040fe40003f1c200 */
[----:B----4-:R-:W-:Y:S02]  /*7830*/  LOP3.LUT R4, R3, 0x80000000, R24, 0xb8, !PT ;  /* 0x8000000003047812 */ /* 0x010fe400078eb818 */
[----:B------:R-:W-:Y:S02]  /*7840*/  FSETP.GEU.FTZ.AND P3, PT, R29, RZ, PT ;  /* 0x000000ff1d00720b */ /* 0x000fe40003f7e000 */
[----:B------:R-:W-:-:S04]  /*7850*/  FSEL R4, R3, R4, P0 ;  /* 0x0000000403047208 */ /* 0x000fc80000000000 */
[C---:B------:R-:W-:Y:S02]  /*7860*/  FSETP.NEU.FTZ.AND P0, PT, R4.reuse, RZ, PT ;  /* 0x000000ff0400720b */ /* 0x040fe40003f1d000 */
[----:B------:R-:W-:-:S04]  /*7870*/  FSETP.GEU.FTZ.AND P2, PT, R4, RZ, PT ;  /* 0x000000ff0400720b */ /* 0x000fc80003f5e000 */
[----:B------:R-:W-:-:S13]  /*7880*/  PLOP3.LUT P0, PT, P0, P3, P2, 0x60, 0x0 ;  /* 0x000000000000781c */ /* 0x000fda0000706c20 */
[----:B------:R-:W-:-:S07]  /*7890*/  @P0 FADD.FTZ R4, R4, R29 ;  /* 0x0000001d04040221 */ /* 0x000fce0000010000 */
.L_x_36936:
[----:B------:R-:W-:Y:S05]  /*78a0*/  BSYNC B1 ;  /* 0x0000000000017941 */ /* 0x000fea0003800000 */
.L_x_36935:
        /* <DEDUP_REMOVED lines=31> */
.L_x_36953:
[----:B------:R-:W-:Y:S01]  /*7aa0*/  FSETP.GEU.FTZ.AND P0, PT, R6, -R8, PT ;  /* 0x800000080600720b */ /* 0x000fe20003f1e000 */
[----:B------:R-:W-:-:S12]  /*7ab0*/  FADD.FTZ R0, R0, -1 ;  /* 0xbf80000000007421 */ /* 0x000fd80000010000 */
[----:B------:R-:W-:-:S07]  /*7ac0*/  @!P0 FADD.FTZ R0, R0, -1 ;  /* 0xbf80000000008421 */ /* 0x000fce0000010000 */
.L_x_36952:
[----:B------:R-:W-:Y:S05]  /*7ad0*/  BSYNC B2 ;  /* 0x0000000000027941 */ /* 0x000fea0003800000 */
.L_x_36951:
[----:B------:R-:W-:Y:S01]  /*7ae0*/  FFMA.FTZ R3, -R8, R0, R3 ;  /* 0x0000000008037223 */ /* 0x000fe20000010103 */
[----:B------:R-:W-:Y:S06]  /*7af0*/  BRA `(.L_x_36949) ;  /* 0x00000000007c7947 */ /* 0x000fec0003800000 */
.L_x_36950:
        /* <DEDUP_REMOVED lines=15> */
.L_x_36956:
        /* <DEDUP_REMOVED lines=13> */
.L_x_36955:
[----:B------:R-:W-:Y:S05]  /*7cc0*/  BSYNC B2 ;  /* 0x0000000000027941 */ /* 0x000fea0003800000 */
.L_x_36954:
[----:B------:R-:W-:-:S04]  /*7cd0*/  FMUL.FTZ R0, R5, 1.1920928955078125e-07 ;  /* 0x3400000005007820 */ /* 0x000fc80000410000 */
[----:B------:R-:W-:-:S07]  /*7ce0*/  FMUL.FTZ R3, R3, R0 ;  /* 0x0000000003037220 */ /* 0x000fce0000410000 */
.L_x_36949:
[----:B------:R-:W-:Y:S05]  /*7cf0*/  BSYNC B0 ;  /* 0x0000000000007941 */ /* 0x000fea0003800000 */
.L_x_36948:
[C---:B------:R-:W-:Y:S02]  /*7d00*/  FSETP.GTU.FTZ.AND P0, PT, |R3|.reuse, +INF , PT ;  /* 0x7f8000000300780b */ /* 0x040fe40003f1c200 */
[----:B------:R-:W-:Y:S02]  /*7d10*/  LOP3.LUT R18, R3, 0x80000000, R18, 0xb8, !PT ;  /* 0x8000000003127812 */ /* 0x000fe400078eb812 */
[----:B------:R-:W-:Y:S02]  /*7d20*/  FSETP.GEU.FTZ.AND P3, PT, R27, RZ, PT ;  /* 0x000000ff1b00720b */ /* 0x000fe40003f7e000 */
[----:B------:R-:W-:-:S04]  /*7d30*/  FSEL R18, R3, R18, P0 ;  /* 0x0000001203127208 */ /* 0x000fc80000000000 */
[C---:B------:R-:W-:Y:S02]  /*7d40*/  FSETP.NEU.FTZ.AND P0, PT, R18.reuse, RZ, PT ;  /* 0x000000ff1200720b */ /* 0x040fe40003f1d000 */
[----:B------:R-:W-:-:S04]  /*7d50*/  FSETP.GEU.FTZ.AND P2, PT, R18, RZ, PT ;  /* 0x000000ff1200720b */ /* 0x000fc80003f5e000 */
[----:B------:R-:W-:-:S13]  /*7d60*/  PLOP3.LUT P0, PT, P0, P3, P2, 0x60, 0x0 ;  /* 0x000000000000781c */ /* 0x000fda0000706c20 */
[----:B------:R-:W-:-:S07]  /*7d70*/  @P0 FADD.FTZ R18, R18, R27 ;  /* 0x0000001b12120221 */ /* 0x000fce0000010000 */
.L_x_36947:
[----:B------:R-:W-:Y:S05]  /*7d80*/  BSYNC B1 ;  /* 0x0000000000017941 */ /* 0x000fea0003800000 */
.L_x_36946:
        /* <DEDUP_REMOVED lines=31> */
.L_x_36964:
[----:B------:R-:W-:Y:S01]  /*7f80*/  FSETP.GEU.FTZ.AND P0, PT, R6, -R8, PT ;  /* 0x800000080600720b */ /* 0x000fe20003f1e000 */
[----:B------:R-:W-:-:S12]  /*7f90*/  FADD.FTZ R0, R0, -1 ;  /* 0xbf80000000007421 */ /* 0x000fd80000010000 */
[----:B------:R-:W-:-:S07]  /*7fa0*/  @!P0 FADD.FTZ R0, R0, -1 ;  /* 0xbf80000000008421 */ /* 0x000fce0000010000 */
.L_x_36963:
[----:B------:R-:W-:Y:S05]  /*7fb0*/  BSYNC B2 ;  /* 0x0000000000027941 */ /* 0x000fea0003800000 */
.L_x_36962:
[----:B------:R-:W-:Y:S01]  /*7fc0*/  FFMA.FTZ R3, -R8, R0, R3 ;  /* 0x0000000008037223 */ /* 0x000fe20000010103 */
[----:B------:R-:W-:Y:S06]  /*7fd0*/  BRA `(.L_x_36960) ;  /* 0x00000000007c7947 */ /* 0x000fec0003800000 */
.L_x_36961:
        /* <DEDUP_REMOVED lines=15> */
.L_x_36967:
        /* <DEDUP_REMOVED lines=13> */
.L_x_36966:
[----:B------:R-:W-:Y:S05]  /*81a0*/  BSYNC B2 ;  /* 0x0000000000027941 */ /* 0x000fea0003800000 */
.L_x_36965:
[----:B------:R-:W-:-:S04]  /*81b0*/  FMUL.FTZ R0, R5, 1.1920928955078125e-07 ;  /* 0x3400000005007820 */ /* 0x000fc80000410000 */
[----:B------:R-:W-:-:S07]  /*81c0*/  FMUL.FTZ R3, R3, R0 ;  /* 0x0000000003037220 */ /* 0x000fce0000410000 */
.L_x_36960:
[----:B------:R-:W-:Y:S05]  /*81d0*/  BSYNC B0 ;  /* 0x0000000000007941 */ /* 0x000fea0003800000 */
.L_x_36959:
        /* <DEDUP_REMOVED lines=8> */
.L_x_36958:
[----:B------:R-:W-:Y:S05]  /*8260*/  BSYNC B1 ;  /* 0x0000000000017941 */ /* 0x000fea0003800000 */
.L_x_36957:
        /* <DEDUP_REMOVED lines=31> */
.L_x_36975:
[----:B------:R-:W-:Y:S01]  /*8460*/  FSETP.GEU.FTZ.AND P0, PT, R6, -R8, PT ;  /* 0x800000080600720b */ /* 0x000fe20003f1e000 */
[----:B------:R-:W-:-:S12]  /*8470*/  FADD.FTZ R0, R0, -1 ;  /* 0xbf80000000007421 */ /* 0x000fd80000010000 */
[----:B------:R-:W-:-:S07]  /*8480*/  @!P0 FADD.FTZ R0, R0, -1 ;  /* 0xbf80000000008421 */ /* 0x000fce0000010000 */
.L_x_36974:
[----:B------:R-:W-:Y:S05]  /*8490*/  BSYNC B2 ;  /* 0x0000000000027941 */ /* 0x000fea0003800000 */
.L_x_36973:
[----:B------:R-:W-:Y:S01]  /*84a0*/  FFMA.FTZ R3, -R8, R0, R3 ;  /* 0x0000000008037223 */ /* 0x000fe20000010103 */
[----:B------:R-:W-:Y:S06]  /*84b0*/  BRA `(.L_x_36971) ;  /* 0x00000000007c7947 */ /* 0x000fec0003800000 */
.L_x_36972:
        /* <DEDUP_REMOVED lines=15> */
.L_x_36978:
        /* <DEDUP_REMOVED lines=13> */
.L_x_36977:
[----:B------:R-:W-:Y:S05]  /*8680*/  BSYNC B2 ;  /* 0x0000000000027941 */ /* 0x000fea0003800000 */
.L_x_36976:
[----:B------:R-:W-:-:S04]  /*8690*/  FMUL.FTZ R0, R3, 1.1920928955078125e-07 ;  /* 0x3400000003007820 */ /* 0x000fc80000410000 */
[----:B------:R-:W-:-:S07]  /*86a0*/  FMUL.FTZ R3, R9, R0 ;  /* 0x0000000009037220 */ /* 0x000fce0000410000 */
.L_x_36971:
[----:B------:R-:W-:Y:S05]  /*86b0*/  BSYNC B0 ;  /* 0x0000000000007941 */ /* 0x000fea0003800000 */
.L_x_36970:
[C---:B------:R-:W-:Y:S02]  /*86c0*/  FSETP.GTU.FTZ.AND P0, PT, |R3|.reuse, +INF , PT ;  /* 0x7f8000000300780b */ /* 0x040fe40003f1c200 */
[----:B------:R-:W-:Y:S02]  /*86d0*/  LOP3.LUT R16, R3, 0x80000000, R16, 0xb8, !PT ;  /* 0x8000000003107812 */ /* 0x000fe400078eb810 */
[----:B------:R-:W-:Y:S02]  /*86e0*/  FSETP.GEU.FTZ.AND P3, PT, R19, RZ, PT ;  /* 0x000000ff1300720b */ /* 0x000fe40003f7e000 */
[----:B---3--:R-:W-:-:S04]  /*86f0*/  FSEL R24, R3, R16, P0 ;  /* 0x0000001003187208 */ /* 0x008fc80000000000 */
[C---:B------:R-:W-:Y:S02]  /*8700*/  FSETP.NEU.FTZ.AND P0, PT, R24.reuse, RZ, PT ;  /* 0x000000ff1800720b */ /* 0x040fe40003f1d000 */
[----:B------:R-:W-:-:S04]  /*8710*/  FSETP.GEU.FTZ.AND P2, PT, R24, RZ, PT ;  /* 0x000000ff1800720b */ /* 0x000fc80003f5e000 */
[----:B------:R-:W-:-:S13]  /*8720*/  PLOP3.LUT P0, PT, P0, P3, P2, 0x60, 0x0 ;  /* 0x000000000000781c */ /* 0x000fda0000706c20 */
[----:B------:R-:W-:-:S07]  /*8730*/  @P0 FADD.FTZ R24, R24, R19 ;  /* 0x0000001318180221 */ /* 0x000fce0000010000 */
.L_x_36969:
[----:B------:R-:W-:Y:S05]  /*8740*/  BSYNC B1 ;  /* 0x0000000000017941 */ /* 0x000fea0003800000 */
.L_x_36968:
        /* <DEDUP_REMOVED lines=24> */
.L_x_36984:
[----:B------:R-:W0:Y:S01]  /*88d0*/  F2I.S64.TRUNC R4, R4 ;  /* 0x0000000400047311 */ /* 0x000e22000020d900 */
[----:B------:R-:W-:Y:S02]  /*88e0*/  IMAD.MOV.U32 R25, RZ, RZ, R26 ;  /* 0x000000ffff197224 */ /* 0x000fe400078e001a */
[----:B0-----:R-:W-:-:S05]  /*88f0*/  IMAD.MOV.U32 R3, RZ, RZ, R4 ;  /* 0x000000ffff037224 */ /* 0x001fca00078e0004 */
[----:B------:R0:W-:Y:S01]  /*8900*/  STG.E.U8 desc[UR36][R8.64], R3 ;  /* 0x0000000308007986 */ /* 0x0001e2000c101124 */
[----:B------:R-:W-:Y:S05]  /*8910*/  BRA `(.L_x_36980) ;  /* 0x0000000c00907947 */ /* 0x000fea0003800000 */
.L_x_36983:
        /* <DEDUP_REMOVED lines=10> */
.L_x_36987:
[----:B------:R-:W0:Y:S01]  /*89c0*/  F2I.FTZ.TRUNC.NTZ R3, R4 ;  /* 0x0000000400037305 */ /* 0x000e22000021f100 */
[----:B------:R-:W-:Y:S01]  /*89d0*/  IMAD.MOV.U32 R25, RZ, RZ, R26 ;  /* 0x000000ffff197224 */ /* 0x000fe200078e001a */
[----:B0-----:R0:W-:Y:S01]  /*89e0*/  STG.E desc[UR36][R8.64], R3 ;  /* 0x0000000308007986 */ /* 0x0011e2000c101924 */
[----:B------:R-:W-:Y:S05]  /*89f0*/  BRA `(.L_x_36980) ;  /* 0x0000000c00587947 */ /* 0x000fea0003800000 */
.L_x_36986:
[----:B------:R-:W0:Y:S01]  /*8a00*/  F2I.FTZ.TRUNC.NTZ R3, R4 ;  /* 0x0000000400037305 */ /* 0x000e22000021f100 */
[----:B------:R-:W-:Y:S01]  /*8a10*/  IMAD.MOV.U32 R25, RZ, RZ, R26 ;  /* 0x000000ffff197224 */ /* 0x000fe200078e001a */
[----:B0-----:R0:W-:Y:S01]  /*8a20*/  STG.E.U16 desc[UR36][R8.64], R3 ;  /* 0x0000000308007986 */ /* 0x0011e2000c101524 */
[----:B------:R-:W-:Y:S05]  /*8a30*/  BRA `(.L_x_36980) ;  /* 0x0000000c00487947 */ /* 0x000fea0003800000 */
.L_x_36982:
        /* <DEDUP_REMOVED lines=9> */
.L_x_36989:
[----:B------:R-:W-:Y:S01]  /*8ad0*/  F2FP.F16.F32.PACK_AB R4, RZ, R4 ;  /* 0x00000004ff04723e */ /* 0x000fe200000000ff */
[----:B------:R-:W-:-:S04]  /*8ae0*/  IMAD.MOV.U32 R25, RZ, RZ, R26 ;  /* 0x000000ffff197224 */ /* 0x000fc800078e001a */
[----:B------:R0:W-:Y:S01]  /*8af0*/  STG.E.U16 desc[UR36][R8.64], R4 ;  /* 0x0000000408007986 */ /* 0x0001e2000c101524 */
[----:B------:R-:W-:Y:S05]  /*8b00*/  BRA `(.L_x_36980) ;  /* 0x0000000c00147947 */ /* 0x000fea0003800000 */
.L_x_36988:
        /* <DEDUP_REMOVED lines=10> */
.L_x_36991:
[----:B------:R-:W-:Y:S01]  /*8bb0*/  F2FP.F16.F32.PACK_AB R3, RZ, R4 ;  /* 0x00000004ff03723e */ /* 0x000fe200000000ff */
[----:B------:R-:W-:-:S03]  /*8bc0*/  IMAD.MOV.U32 R25, RZ, RZ, R26 ;  /* 0x000000ffff197224 */ /* 0x000fc600078e001a */
[----:B------:R-:W-:-:S05]  /*8bd0*/  PRMT R3, R3, 0x5410, RZ ;  /* 0x0000541003037816 */ /* 0x000fca00000000ff */
[----:B------:R0:W-:Y:S01]  /*8be0*/  STG.E desc[UR36][R8.64], R3 ;  /* 0x0000000308007986 */ /* 0x0001e2000c101924 */
[----:B------:R-:W-:Y:S05]  /*8bf0*/  BRA `(.L_x_36980) ;  /* 0x0000000800d87947 */ /* 0x000fea0003800000 */
.L_x_36990:
[----:B------:R-:W-:Y:S01]  /*8c00*/  FMUL.FTZ R4, R4, 1 ;  /* 0x3f80000004047820 */ /* 0x000fe20000410000 */
[----:B------:R-:W-:-:S05]  /*8c10*/  IMAD.MOV.U32 R25, RZ, RZ, R26 ;  /* 0x000000ffff197224 */ /* 0x000fca00078e001a */
[----:B------:R-:W0:Y:S02]  /*8c20*/  F2F.F64.F32 R4, R4 ;  /* 0x0000000400047310 */ /* 0x000e240000201800 */
[----:B0-----:R0:W-:Y:S01]  /*8c30*/  STG.E.64 desc[UR36][R8.64], R4 ;  /* 0x0000000408007986 */ /* 0x0011e2000c101b24 */
[----:B------:R-:W-:Y:S05]  /*8c40*/  BRA `(.L_x_36980) ;  /* 0x0000000800c47947 */ /* 0x000fea0003800000 */
.L_x_36981:
        /* <DEDUP_REMOVED lines=13> */
.L_x_36994:
[----:B------:R-:W-:Y:S01]  /*8d20*/  FMUL.FTZ R4, R4, 1 ;  /* 0x3f80000004047820 */ /* 0x000fe20000410000 */
[----:B------:R-:W-:Y:S01]  /*8d30*/  CS2R R6, SRZ ;  /* 0x0000000000067805 */ /* 0x000fe2000001ff00 */
[----:B------:R-:W-:-:S04]  /*8d40*/  IMAD.MOV.U32 R25, RZ, RZ, R26 ;  /* 0x000000ffff197224 */ /* 0x000fc800078e001a */
[----:B------:R-:W0:Y:S02]  /*8d50*/  F2F.F64.F32 R4, R4 ;  /* 0x0000000400047310 */ /* 0x000e240000201800 */
[----:B0-----:R0:W-:Y:S01]  /*8d60*/  STG.E.128 desc[UR36][R8.64], R4 ;  /* 0x0000000408007986 */ /* 0x0011e2000c101d24 */
[----:B------:R-:W-:Y:S05]  /*8d70*/  BRA `(.L_x_36980) ;  /* 0x0000000800787947 */ /* 0x000fea0003800000 */
.L_x_36993:
        /* <DEDUP_REMOVED lines=20> */
.L_x_36998:
[----:B------:R-:W-:Y:S05]  /*8ec0*/  BSYNC B0 ;  /* 0x0000000000007941 */ /* 0x000fea0003800000 */
.L_x_36997:
[----:B------:R-:W-:Y:S01]  /*8ed0*/  LOP3.LUT R5, R0, R5, RZ, 0xfc, !PT ;  /* 0x0000000500057212 */ /* 0x000fe200078efcff */
[----:B------:R-:W-:-:S04]  /*8ee0*/  IMAD.MOV.U32 R25, RZ, RZ, R26 ;  /* 0x000000ffff197224 */ /* 0x000fc800078e001a */
[----:B------:R0:W-:Y:S01]  /*8ef0*/  STG.E.U8 desc[UR36][R8.64], R5 ;  /* 0x0000000508007986 */ /* 0x0001e2000c101124 */
[----:B------:R-:W-:Y:S05]  /*8f00*/  BRA `(.L_x_36980) ;  /* 0x0000000800147947 */ /* 0x000fea0003800000 */
.L_x_36996:
        /* <DEDUP_REMOVED lines=12> */
.L_x_37000:
[----:B------:R-:W-:Y:S01]  /*8fd0*/  IMAD.MOV.U32 R0, RZ, RZ, 0x7f ;  /* 0x0000007fff007424 */ /* 0x000fe200078e00ff */
[----:B------:R-:W-:-:S04]  /*8fe0*/  ISETP.GT.U32.AND P0, PT, R5, 0x7f800000, PT ;  /* 0x7f8000000500780c */ /* 0x000fc80003f04070 */
[----:B------:R-:W-:-:S09]  /*8ff0*/  SEL R0, R0, 0x7c, P0 ;  /* 0x0000007c00007807 */ /* 0x000fd20000000000 */
.L_x_37001:
[----:B------:R-:W-:Y:S05]  /*9000*/  BSYNC B0 ;  /* 0x0000000000007941 */ /* 0x000fea0003800000 */
.L_x_36999:
[----:B------:R-:W-:Y:S01]  /*9010*/  LOP3.LUT R4, R4, 0x80000000, RZ, 0xc0, !PT ;  /* 0x8000000004047812 */ /* 0x000fe200078ec0ff */
[----:B------:R-:W-:-:S03]  /*9020*/  IMAD.MOV.U32 R25, RZ, RZ, R26 ;  /* 0x000000ffff197224 */ /* 0x000fc600078e001a */
[----:B------:R-:W-:-:S04]  /*9030*/  SHF.R.U32.HI R3, RZ, 0x18, R4 ;  /* 0x00000018ff037819 */ /* 0x000fc80000011604 */
[----:B------:R-:W-:-:S05]  /*9040*/  LOP3.LUT R3, R0, R3, RZ, 0xfc, !PT ;  /* 0x0000000300037212 */ /* 0x000fca00078efcff */
[----:B------:R0:W-:Y:S01]  /*9050*/  STG.E.U8 desc[UR36][R8.64], R3 ;  /* 0x0000000308007986 */ /* 0x0001e2000c101124 */
[----:B------:R-:W-:Y:S05]  /*9060*/  BRA `(.L_x_36980) ;  /* 0x0000000400bc7947 */ /* 0x000fea0003800000 */
.L_x_36995:
[----:B------:R-:W-:Y:S01]  /*9070*/  F2FP.BF16.F32.PACK_AB R4, RZ, R4 ;  /* 0x00000004ff04723e */ /* 0x000fe200000010ff */
[----:B------:R-:W-:-:S04]  /*9080*/  IMAD.MOV.U32 R25, RZ, RZ, R26 ;  /* 0x000000ffff197224 */ /* 0x000fc800078e001a */
[----:B------:R0:W-:Y:S01]  /*9090*/  STG.E.U16 desc[UR36][R8.64], R4 ;  /* 0x0000000408007986 */ /* 0x0001e2000c101524 */
[----:B------:R-:W-:Y:S05]  /*90a0*/  BRA `(.L_x_36980) ;  /* 0x0000000400ac7947 */ /* 0x000fea0003800000 */
.L_x_36992:
        /* <DEDUP_REMOVED lines=12> */
.L_x_37004:
        /* <DEDUP_REMOVED lines=16> */
.L_x_37007:
[----:B------:R-:W-:-:S04]  /*9270*/  LOP3.LUT R4, R4, 0x80000000, RZ, 0xc0, !PT ;  /* 0x8000000004047812 */ /* 0x000fc800078ec0ff */
[----:B------:R-:W-:-:S04]  /*9280*/  SHF.R.U32.HI R4, RZ, 0x18, R4 ;  /* 0x00000018ff047819 */ /* 0x000fc80000011604 */
[----:B------:R-:W-:-:S04]  /*9290*/  LOP3.LUT R3, R3, R4, RZ, 0xfc, !PT ;  /* 0x0000000403037212 */ /* 0x000fc800078efcff */
[----:B------:R-:W-:-:S07]  /*92a0*/  PRMT R0, R3, 0x7610, R0 ;  /* 0x0000761003007816 */ /* 0x000fce0000000000 */
.L_x_37006:
[----:B------:R-:W-:Y:S05]  /*92b0*/  BSYNC B0 ;  /* 0x0000000000007941 */ /* 0x000fea0003800000 */
.L_x_37005:
[----:B------:R0:W-:Y:S01]  /*92c0*/  STG.E.U8 desc[UR36][R8.64], R0 ;  /* 0x0000000008007986 */ /* 0x0001e2000c101124 */
[----:B------:R-:W-:Y:S01]  /*92d0*/  IMAD.MOV.U32 R25, RZ, RZ, R26 ;  /* 0x000000ffff197224 */ /* 0x000fe200078e001a */
[----:B------:R-:W-:Y:S06]  /*92e0*/  BRA `(.L_x_36980) ;  /* 0x00000004001c7947 */ /* 0x000fec0003800000 */
.L_x_37003:
        /* <DEDUP_REMOVED lines=16> */
.L_x_37010:
[----:B------:R-:W-:-:S04]  /*93f0*/  LOP3.LUT R4, R4, 0x80000000, RZ, 0xc0, !PT ;  /* 0x8000000004047812 */ /* 0x000fc800078ec0ff */
[----:B------:R-:W-:-:S04]  /*9400*/  SHF.R.U32.HI R4, RZ, 0x18, R4 ;  /* 0x00000018ff047819 */ /* 0x000fc80000011604 */
[----:B------:R-:W-:-:S04]  /*9410*/  LOP3.LUT R3, R3, R4, RZ, 0xfc, !PT ;  /* 0x0000000403037212 */ /* 0x000fc800078efcff */
[----:B------:R-:W-:-:S07]  /*9420*/  PRMT R0, R3, 0x7610, R0 ;  /* 0x0000761003007816 */ /* 0x000fce0000000000 */
.L_x_37009:
[----:B------:R-:W-:Y:S05]  /*9430*/  BSYNC B0 ;  /* 0x0000000000007941 */ /* 0x000fea0003800000 */
.L_x_37008:
[----:B------:R0:W-:Y:S01]  /*9440*/  STG.E.U8 desc[UR36][R8.64], R0 ;  /* 0x0000000008007986 */ /* 0x0001e2000c101124 */
[----:B------:R-:W-:Y:S01]  /*9450*/  IMAD.MOV.U32 R25, RZ, RZ, R26 ;  /* 0x000000ffff197224 */ /* 0x000fe200078e001a */
[----:B------:R-:W-:Y:S06]  /*9460*/  BRA `(.L_x_36980) ;  /* 0x0000000000bc7947 */ /* 0x000fec0003800000 */
.L_x_37002:
        /* <DEDUP_REMOVED lines=22> */
.L_x_36985:
        /* <DEDUP_REMOVED lines=16> */
.L_x_37013:
[----:B------:R-:W-:Y:S01]  /*96d0*/  IMAD.MOV.U32 R25, RZ, RZ, R26 ;  /* 0x000000ffff197224 */ /* 0x000fe200078e001a */
[----:B------:R-:W-:Y:S06]  /*96e0*/  BRA `(.L_x_36980) ;  /* 0x00000000001c7947 */ /* 0x000fec0003800000 */
.L_x_37012:
[----:B------:R-:W0:Y:S01]  /*96f0*/  F2I.U64.TRUNC R4, R4 ;  /* 0x0000000400047311 */ /* 0x000e22000020d800 */
[----:B------:R-:W-:Y:S01]  /*9700*/  IMAD.MOV.U32 R25, RZ, RZ, R26 ;  /* 0x000000ffff197224 */ /* 0x000fe200078e001a */
[----:B0-----:R0:W-:Y:S01]  /*9710*/  STG.E.64 desc[UR36][R8.64], R4 ;  /* 0x0000000408007986 */ /* 0x0011e2000c101b24 */
[----:B------:R-:W-:Y:S05]  /*9720*/  BRA `(.L_x_36980) ;  /* 0x00000000000c7947 */ /* 0x000fea0003800000 */
.L_x_37011:
[----:B------:R-:W0:Y:S01]  /*9730*/  F2I.FTZ.U32.TRUNC.NTZ R3, R4 ;  /* 0x0000000400037305 */ /* 0x000e22000021f000 */
[----:B------:R-:W-:Y:S01]  /*9740*/  IMAD.MOV.U32 R25, RZ, RZ, R26 ;  /* 0x000000ffff197224 */ /* 0x000fe200078e001a */
[----:B0-----:R0:W-:Y:S06]  /*9750*/  STG.E desc[UR36][R8.64], R3 ;  /* 0x0000000308007986 */ /* 0x0011ec000c101924 */
.L_x_36980:
[----:B------:R-:W-:Y:S05]  /*9760*/  BSYNC B6 ;  /* 0x0000000000067941 */ /* 0x000fea0003800000 */
.L_x_36979:
        /* <DEDUP_REMOVED lines=24> */
.L_x_37019:
[----:B-1----:R-:W0:Y:S02]  /*98f0*/  F2I.S64.TRUNC R18, R18 ;  /* 0x0000001200127311 */ /* 0x002e24000020d900 */
[----:B0-----:R-:W-:-:S05]  /*9900*/  IMAD.MOV.U32 R3, RZ, RZ, R18 ;  /* 0x000000ffff037224 */ /* 0x001fca00078e0012 */
[----:B------:R0:W-:Y:S01]  /*9910*/  STG.E.U8 desc[UR36][R8.64], R3 ;  /* 0x0000000308007986 */ /* 0x0001e2000c101124 */
[----:B------:R-:W-:Y:S05]  /*9920*/  BRA `(.L_x_37021) ;  /* 0x0000000c00407947 */ /* 0x000fea0003800000 */
.L_x_37018:
        /* <DEDUP_REMOVED lines=9> */
.L_x_37023:
[----:B------:R-:W0:Y:S02]  /*99c0*/  F2I.FTZ.TRUNC.NTZ R3, R18 ;  /* 0x0000001200037305 */ /* 0x000e24000021f100 */
[----:B0-----:R0:W-:Y:S01]  /*99d0*/  STG.E desc[UR36][R8.64], R3 ;  /* 0x0000000308007986 */ /* 0x0011e2000c101924 */
[----:B------:R-:W-:Y:S05]  /*99e0*/  BRA `(.L_x_37021) ;  /* 0x0000000c00107947 */ /* 0x000fea0003800000 */
.L_x_37022:
[----:B------:R-:W0:Y:S02]  /*99f0*/  F2I.FTZ.TRUNC.NTZ R3, R18 ;  /* 0x0000001200037305 */ /* 0x000e24000021f100 */
[----:B0-----:R0:W-:Y:S01]  /*9a00*/  STG.E.U16 desc[UR36][R8.64], R3 ;  /* 0x0000000308007986 */ /* 0x0011e2000c101524 */
[----:B------:R-:W-:Y:S05]  /*9a10*/  BRA `(.L_x_37021) ;  /* 0x0000000c00047947 */ /* 0x000fea0003800000 */
.L_x_37017:
        /* <DEDUP_REMOVED lines=8> */
.L_x_37025:
[----:B------:R-:W-:-:S05]  /*9aa0*/  F2FP.F16.F32.PACK_AB R18, RZ, R18 ;  /* 0x00000012ff12723e */ /* 0x000fca00000000ff */
[----:B------:R0:W-:Y:S01]  /*9ab0*/  STG.E.U16 desc[UR36][R8.64], R18 ;  /* 0x0000001208007986 */ /* 0x0001e2000c101524 */
[----:B------:R-:W-:Y:S05]  /*9ac0*/  BRA `(.L_x_37021) ;  /* 0x0000000800d87947 */ /* 0x000fea0003800000 */
.L_x_37024:
        /* <DEDUP_REMOVED lines=9> */
.L_x_37027:
[----:B------:R-:W-:-:S04]  /*9b60*/  F2FP.F16.F32.PACK_AB R3, RZ, R18 ;  /* 0x00000012ff03723e */ /* 0x000fc800000000ff */
[----:B------:R-:W-:-:S05]  /*9b70*/  PRMT R3, R3, 0x5410, RZ ;  /* 0x0000541003037816 */ /* 0x000fca00000000ff */
[----:B------:R0:W-:Y:S01]  /*9b80*/  STG.E desc[UR36][R8.64], R3 ;  /* 0x0000000308007986 */ /* 0x0001e2000c101924 */
[----:B------:R-:W-:Y:S05]  /*9b90*/  BRA `(.L_x_37021) ;  /* 0x0000000800a47947 */ /* 0x000fea0003800000 */
.L_x_37026:
[----:B------:R-:W-:-:S06]  /*9ba0*/  FMUL.FTZ R4, R18, 1 ;  /* 0x3f80000012047820 */ /* 0x000fcc0000410000 */
[----:B------:R-:W0:Y:S02]  /*9bb0*/  F2F.F64.F32 R4, R4 ;  /* 0x0000000400047310 */ /* 0x000e240000201800 */
[----:B0-----:R0:W-:Y:S01]  /*9bc0*/  STG.E.64 desc[UR36][R8.64], R4 ;  /* 0x0000000408007986 */ /* 0x0011e2000c101b24 */
[----:B------:R-:W-:Y:S05]  /*9bd0*/  BRA `(.L_x_37021) ;  /* 0x0000000800947947 */ /* 0x000fea0003800000 */
.L_x_37016:
        /* <DEDUP_REMOVED lines=12> */
.L_x_37030:
[----:B------:R-:W-:Y:S01]  /*9ca0*/  FMUL.FTZ R4, R18, 1 ;  /* 0x3f80000012047820 */ /* 0x000fe20000410000 */
[----:B------:R-:W-:-:S05]  /*9cb0*/  CS2R R6, SRZ ;  /* 0x0000000000067805 */ /* 0x000fca000001ff00 */
[----:B------:R-:W0:Y:S02]  /*9cc0*/  F2F.F64.F32 R4, R4 ;  /* 0x0000000400047310 */ /* 0x000e240000201800 */
[----:B0-----:R0:W-:Y:S01]  /*9cd0*/  STG.E.128 desc[UR36][R8.64], R4 ;  /* 0x0000000408007986 */ /* 0x0011e2000c101d24 */
[----:B------:R-:W-:Y:S05]  /*9ce0*/  BRA `(.L_x_37021) ;  /* 0x0000000800507947 */ /* 0x000fea0003800000 */
.L_x_37029:
        /* <DEDUP_REMOVED lines=20> */
.L_x_37034:
[----:B------:R-:W-:Y:S05]  /*9e30*/  BSYNC B0 ;  /* 0x0000000000007941 */ /* 0x000fea0003800000 */
.L_x_37033:
[----:B------:R-:W-:-:S05]  /*9e40*/  LOP3.LUT R5, R0, R5, RZ, 0xfc, !PT ;  /* 0x0000000500057212 */ /* 0x000fca00078efcff */
[----:B------:R0:W-:Y:S01]  /*9e50*/  STG.E.U8 desc[UR36][R8.64], R5 ;  /* 0x0000000508007986 */ /* 0x0001e2000c101124 */
[----:B------:R-:W-:Y:S05]  /*9e60*/  BRA `(.L_x_37021) ;  /* 0x0000000400f07947 */ /* 0x000fea0003800000 */
.L_x_37032:
        /* <DEDUP_REMOVED lines=12> */
.L_x_37036:
[----:B------:R-:W-:Y:S01]  /*9f30*/  IMAD.MOV.U32 R0, RZ, RZ, 0x7f ;  /* 0x0000007fff007424 */ /* 0x000fe200078e00ff */
[----:B------:R-:W-:-:S04]  /*9f40*/  ISETP.GT.U32.AND P0, PT, R4, 0x7f800000, PT ;  /* 0x7f8000000400780c */ /* 0x000fc80003f04070 */
[----:B------:R-:W-:-:S09]  /*9f50*/  SEL R0, R0, 0x7c, P0 ;  /* 0x0000007c00007807 */ /* 0x000fd20000000000 */
.L_x_37037:
[----:B------:R-:W-:Y:S05]  /*9f60*/  BSYNC B0 ;  /* 0x0000000000007941 */ /* 0x000fea0003800000 */
.L_x_37035:
[----:B------:R-:W-:-:S04]  /*9f70*/  LOP3.LUT R18, R18, 0x80000000, RZ, 0xc0, !PT ;  /* 0x8000000012127812 */ /* 0x000fc800078ec0ff */
[----:B------:R-:W-:-:S04]  /*9f80*/  SHF.R.U32.HI R3, RZ, 0x18, R18 ;  /* 0x00000018ff037819 */ /* 0x000fc80000011612 */
[----:B------:R-:W-:-:S05]  /*9f90*/  LOP3.LUT R3, R0, R3, RZ, 0xfc, !PT ;  /* 0x0000000300037212 */ /* 0x000fca00078efcff */
[----:B------:R0:W-:Y:S01]  /*9fa0*/  STG.E.U8 desc[UR36][R8.64], R3 ;  /* 0x0000000308007986 */ /* 0x0001e2000c101124 */
[----:B------:R-:W-:Y:S05]  /*9fb0*/  BRA `(.L_x_37021) ;  /* 0x00000004009c7947 */ /* 0x000fea0003800000 */
.L_x_37031:
[----:B------:R-:W-:-:S05]  /*9fc0*/  F2FP.BF16.F32.PACK_AB R18, RZ, R18 ;  /* 0x00000012ff12723e */ /* 0x000fca00000010ff */
[----:B------:R0:W-:Y:S01]  /*9fd0*/  STG.E.U16 desc[UR36][R8.64], R18 ;  /* 0x0000001208007986 */ /* 0x0001e2000c101524 */
[----:B------:R-:W-:Y:S05]  /*9fe0*/  BRA `(.L_x_37021) ;  /* 0x0000000400907947 */ /* 0x000fea0003800000 */
.L_x_37028:
        /* <DEDUP_REMOVED lines=11> */
.L_x_37040:
        /* <DEDUP_REMOVED lines=16> */
.L_x_37043:
[----:B------:R-:W-:-:S04]  /*a1a0*/  LOP3.LUT R18, R18, 0x80000000, RZ, 0xc0, !PT ;  /* 0x8000000012127812 */ /* 0x000fc800078ec0ff */
[----:B------:R-:W-:-:S04]  /*a1b0*/  SHF.R.U32.HI R3, RZ, 0x18, R18 ;  /* 0x00000018ff037819 */ /* 0x000fc80000011612 */
[----:B------:R-:W-:-:S04]  /*a1c0*/  LOP3.LUT R0, R0, R3, RZ, 0xfc, !PT ;  /* 0x0000000300007212 */ /* 0x000fc800078efcff */
[----:B------:R-:W-:-:S07]  /*a1d0*/  PRMT R4, R0, 0x7610, R4 ;  /* 0x0000761000047816 */ /* 0x000fce0000000004 */
.L_x_37042:
[----:B------:R-:W-:Y:S05]  /*a1e0*/  BSYNC B0 ;  /* 0x0000000000007941 */ /* 0x000fea0003800000 */
.L_x_37041:
[----:B------:R0:W-:Y:S01]  /*a1f0*/  STG.E.U8 desc[UR36][R8.64], R4 ;  /* 0x0000000408007986 */ /* 0x0001e2000c101124 */
[----:B------:R-:W-:Y:S05]  /*a200*/  BRA `(.L_x_37021) ;  /* 0x0000000400087947 */ /* 0x000fea0003800000 */
.L_x_37039:
        /* <DEDUP_REMOVED lines=16> */
.L_x_37046:
[----:B------:R-:W-:-:S04]  /*a310*/  LOP3.LUT R18, R18, 0x80000000, RZ, 0xc0, !PT ;  /* 0x8000000012127812 */ /* 0x000fc800078ec0ff */
[----:B------:R-:W-:-:S04]  /*a320*/  SHF.R.U32.HI R3, RZ, 0x18, R18 ;  /* 0x00000018ff037819 */ /* 0x000fc80000011612 */
[----:B------:R-:W-:-:S04]  /*a330*/  LOP3.LUT R0, R0, R3, RZ, 0xfc, !PT ;  /* 0x0000000300007212 */ /* 0x000fc800078efcff */
[----:B------:R-:W-:-:S07]  /*a340*/  PRMT R4, R0, 0x7610, R4 ;  /* 0x0000761000047816 */ /* 0x000fce0000000004 */
.L_x_37045:
[----:B------:R-:W-:Y:S05]  /*a350*/  BSYNC B0 ;  /* 0x0000000000007941 */ /* 0x000fea0003800000 */
.L_x_37044:
[----:B------:R0:W-:Y:S01]  /*a360*/  STG.E.U8 desc[UR36][R8.64], R4 ;  /* 0x0000000408007986 */ /* 0x0001e2000c101124 */
[----:B------:R-:W-:Y:S05]  /*a370*/  BRA `(.L_x_37021) ;  /* 0x0000000000ac7947 */ /* 0x000fea0003800000 */
.L_x_37038:
        /* <DEDUP_REMOVED lines=21> */
.L_x_37020:
        /* <DEDUP_REMOVED lines=16> */
.L_x_37049:
[----:B------:R-:W-:Y:S05]  /*a5d0*/  BRA `(.L_x_37021) ;  /* 0x0000000000147947 */ /* 0x000fea0003800000 */
.L_x_37048:
[----:B-1----:R-:W0:Y:S02]  /*a5e0*/  F2I.U64.TRUNC R18, R18 ;  /* 0x0000001200127311 */ /* 0x002e24000020d800 */
[----:B0-----:R0:W-:Y:S01]  /*a5f0*/  STG.E.64 desc[UR36][R8.64], R18 ;  /* 0x0000001208007986 */ /* 0x0011e2000c101b24 */
[----:B------:R-:W-:Y:S05]  /*a600*/  BRA `(.L_x_37021) ;  /* 0x0000000000087947 */ /* 0x000fea0003800000 */
.L_x_37047:
[----:B------:R-:W0:Y:S02]  /*a610*/  F2I.FTZ.U32.TRUNC.NTZ R3, R18 ;  /* 0x0000001200037305 */ /* 0x000e24000021f000 */
[----:B0-----:R0:W-:Y:S02]  /*a620*/  STG.E desc[UR36][R8.64], R3 ;  /* 0x0000000308007986 */ /* 0x0011e4000c101924 */
.L_x_37021:
        /* <DEDUP_REMOVED lines=24> */
.L_x_37053:
[----:B-1----:R-:W0:Y:S02]  /*a7b0*/  F2I.S64.TRUNC R22, R22 ;  /* 0x0000001600167311 */ /* 0x002e24000020d900 */
[----:B0-----:R-:W-:-:S05]  /*a7c0*/  IMAD.MOV.U32 R3, RZ, RZ, R22 ;  /* 0x000000ffff037224 */ /* 0x001fca00078e0016 */
[----:B------:R0:W-:Y:S01]  /*a7d0*/  STG.E.U8 desc[UR36][R8.64], R3 ;  /* 0x0000000308007986 */ /* 0x0001e2000c101124 */
[----:B------:R-:W-:Y:S05]  /*a7e0*/  BRA `(.L_x_37055) ;  /* 0x0000000c00407947 */ /* 0x000fea0003800000 */
.L_x_37052:
        /* <DEDUP_REMOVED lines=9> */
.L_x_37057:
[----:B------:R-:W0:Y:S02]  /*a880*/  F2I.FTZ.TRUNC.NTZ R3, R22 ;  /* 0x0000001600037305 */ /* 0x000e24000021f100 */
[----:B0-----:R0:W-:Y:S01]  /*a890*/  STG.E desc[UR36][R8.64], R3 ;  /* 0x0000000308007986 */ /* 0x0011e2000c101924 */
[----:B------:R-:W-:Y:S05]  /*a8a0*/  BRA `(.L_x_37055) ;  /* 0x0000000c00107947 */ /* 0x000fea0003800000 */
.L_x_37056:
[----:B------:R-:W0:Y:S02]  /*a8b0*/  F2I.FTZ.TRUNC.NTZ R3, R22 ;  /* 0x0000001600037305 */ /* 0x000e24000021f100 */
[----:B0-----:R0:W-:Y:S01]  /*a8c0*/  STG.E.U16 desc[UR36][R8.64], R3 ;  /* 0x0000000308007986 */ /* 0x0011e2000c101524 */
[----:B------:R-:W-:Y:S05]  /*a8d0*/  BRA `(.L_x_37055) ;  /* 0x0000000c00047947 */ /* 0x000fea0003800000 */
.L_x_37051:
        /* <DEDUP_REMOVED lines=8> */
.L_x_37059:
[----:B------:R-:W-:-:S05]  /*a960*/  F2FP.F16.F32.PACK_AB R22, RZ, R22 ;  /* 0x00000016ff16723e */ /* 0x000fca00000000ff */
[----:B------:R0:W-:Y:S01]  /*a970*/  STG.E.U16 desc[UR36][R8.64], R22 ;  /* 0x0000001608007986 */ /* 0x0001e2000c101524 */
[----:B------:R-:W-:Y:S05]  /*a980*/  BRA `(.L_x_37055) ;  /* 0x0000000800d87947 */ /* 0x000fea0003800000 */
.L_x_37058:
        /* <DEDUP_REMOVED lines=9> */
.L_x_37061:
[----:B------:R-:W-:-:S04]  /*aa20*/  F2FP.F16.F32.PACK_AB R3, RZ, R22 ;  /* 0x00000016ff03723e */ /* 0x000fc800000000ff */
[----:B------:R-:W-:-:S05]  /*aa30*/  PRMT R3, R3, 0x5410, RZ ;  /* 0x0000541003037816 */ /* 0x000fca00000000ff */
[----:B------:R0:W-:Y:S01]  /*aa40*/  STG.E desc[UR36][R8.64], R3 ;  /* 0x0000000308007986 */ /* 0x0001e2000c101924 */
[----:B------:R-:W-:Y:S05]  /*aa50*/  BRA `(.L_x_37055) ;  /* 0x0000000800a47947 */ /* 0x000fea0003800000 */
.L_x_37060:
[----:B------:R-:W-:-:S06]  /*aa60*/  FMUL.FTZ R4, R22, 1 ;  /* 0x3f80000016047820 */ /* 0x000fcc0000410000 */
[----:B------:R-:W0:Y:S02]  /*aa70*/  F2F.F64.F32 R4, R4 ;  /* 0x0000000400047310 */ /* 0x000e240000201800 */
[----:B0-----:R0:W-:Y:S01]  /*aa80*/  STG.E.64 desc[UR36][R8.64], R4 ;  /* 0x0000000408007986 */ /* 0x0011e2000c101b24 */
[----:B------:R-:W-:Y:S05]  /*aa90*/  BRA `(.L_x_37055) ;  /* 0x0000000800947947 */ /* 0x000fea0003800000 */
.L_x_37050:
        /* <DEDUP_REMOVED lines=12> */
.L_x_37064:
[----:B------:R-:W-:Y:S01]  /*ab60*/  FMUL.FTZ R4, R22, 1 ;  /* 0x3f80000016047820 */ /* 0x000fe20000410000 */
[----:B------:R-:W-:-:S05]  /*ab70*/  CS2R R6, SRZ ;  /* 0x0000000000067805 */ /* 0x000fca000001ff00 */
[----:B------:R-:W0:Y:S02]  /*ab80*/  F2F.F64.F32 R4, R4 ;  /* 0x0000000400047310 */ /* 0x000e240000201800 */
[----:B0-----:R0:W-:Y:S01]  /*ab90*/  STG.E.128 desc[UR36][R8.64], R4 ;  /* 0x0000000408007986 */ /* 0x0011e2000c101d24 */
[----:B------:R-:W-:Y:S05]  /*aba0*/  BRA `(.L_x_37055) ;  /* 0x0000000800507947 */ /* 0x000fea0003800000 */
.L_x_37063:
        /* <DEDUP_REMOVED lines=20> */
.L_x_37068:
[----:B------:R-:W-:Y:S05]  /*acf0*/  BSYNC B0 ;  /* 0x0000000000007941 */ /* 0x000fea0003800000 */
.L_x_37067:
[----:B------:R-:W-:-:S05]  /*ad00*/  LOP3.LUT R5, R0, R5, RZ, 0xfc, !PT ;  /* 0x0000000500057212 */ /* 0x000fca00078efcff */
[----:B------:R4:W-:Y:S01]  /*ad10*/  STG.E.U8 desc[UR36][R8.64], R5 ;  /* 0x0000000508007986 */ /* 0x0009e2000c101124 */
[----:B------:R-:W-:Y:S05]  /*ad20*/  BRA `(.L_x_37055) ;  /* 0x0000000400f07947 */ /* 0x000fea0003800000 */
.L_x_37066:
        /* <DEDUP_REMOVED lines=12> */
.L_x_37070:
[----:B------:R-:W-:Y:S01]  /*adf0*/  IMAD.MOV.U32 R0, RZ, RZ, 0x7f ;  /* 0x0000007fff007424 */ /* 0x000fe200078e00ff */
[----:B------:R-:W-:-:S04]  /*ae00*/  ISETP.GT.U32.AND P0, PT, R4, 0x7f800000, PT ;  /* 0x7f8000000400780c */ /* 0x000fc80003f04070 */
[----:B------:R-:W-:-:S09]  /*ae10*/  SEL R0, R0, 0x7c, P0 ;  /* 0x0000007c00007807 */ /* 0x000fd20000000000 */
.L_x_37071:
[----:B------:R-:W-:Y:S05]  /*ae20*/  BSYNC B0 ;  /* 0x0000000000007941 */ /* 0x000fea0003800000 */
.L_x_37069:
[----:B------:R-:W-:-:S04]  /*ae30*/  LOP3.LUT R22, R22, 0x80000000, RZ, 0xc0, !PT ;  /* 0x8000000016167812 */ /* 0x000fc800078ec0ff */
[----:B------:R-:W-:-:S04]  /*ae40*/  SHF.R.U32.HI R3, RZ, 0x18, R22 ;  /* 0x00000018ff037819 */ /* 0x000fc80000011616 */
[----:B------:R-:W-:-:S05]  /*ae50*/  LOP3.LUT R3, R0, R3, RZ, 0xfc, !PT ;  /* 0x0000000300037212 */ /* 0x000fca00078efcff */
[----:B------:R0:W-:Y:S01]  /*ae60*/  STG.E.U8 desc[UR36][R8.64], R3 ;  /* 0x0000000308007986 */ /* 0x0001e2000c101124 */
[----:B------:R-:W-:Y:S05]  /*ae70*/  BRA `(.L_x_37055) ;  /* 0x00000004009c7947 */ /* 0x000fea0003800000 */
.L_x_37065:
[----:B------:R-:W-:-:S05]  /*ae80*/  F2FP.BF16.F32.PACK_AB R22, RZ, R22 ;  /* 0x00000016ff16723e */ /* 0x000fca00000010ff */
[----:B------:R0:W-:Y:S01]  /*ae90*/  STG.E.U16 desc[UR36][R8.64], R22 ;  /* 0x0000001608007986 */ /* 0x0001e2000c101524 */
[----:B------:R-:W-:Y:S05]  /*aea0*/  BRA `(.L_x_37055) ;  /* 0x0000000400907947 */ /* 0x000fea0003800000 */
.L_x_37062:
        /* <DEDUP_REMOVED lines=11> */
.L_x_37074:
        /* <DEDUP_REMOVED lines=16> */
.L_x_37077:
[----:B------:R-:W-:-:S04]  /*b060*/  LOP3.LUT R22, R22, 0x80000000, RZ, 0xc0, !PT ;  /* 0x8000000016167812 */ /* 0x000fc800078ec0ff */
[----:B------:R-:W-:-:S04]  /*b070*/  SHF.R.U32.HI R3, RZ, 0x18, R22 ;  /* 0x00000018ff037819 */ /* 0x000fc80000011616 */
[----:B------:R-:W-:-:S04]  /*b080*/  LOP3.LUT R0, R0, R3, RZ, 0xfc, !PT ;  /* 0x0000000300007212 */ /* 0x000fc800078efcff */
[----:B------:R-:W-:-:S07]  /*b090*/  PRMT R4, R0, 0x7610, R4 ;  /* 0x0000761000047816 */ /* 0x000fce0000000004 */
.L_x_37076:
[----:B------:R-:W-:Y:S05]  /*b0a0*/  BSYNC B0 ;  /* 0x0000000000007941 */ /* 0x000fea0003800000 */
.L_x_37075:
[----:B------:R0:W-:Y:S01]  /*b0b0*/  STG.E.U8 desc[UR36][R8.64], R4 ;  /* 0x0000000408007986 */ /* 0x0001e2000c101124 */
[----:B------:R-:W-:Y:S05]  /*b0c0*/  BRA `(.L_x_37055) ;  /* 0x0000000400087947 */ /* 0x000fea0003800000 */
.L_x_37073:
        /* <DEDUP_REMOVED lines=16> */
.L_x_37080:
[----:B------:R-:W-:-:S04]  /*b1d0*/  LOP3.LUT R22, R22, 0x80000000, RZ, 0xc0, !PT ;  /* 0x8000000016167812 */ /* 0x000fc800078ec0ff */
[----:B------:R-:W-:-:S04]  /*b1e0*/  SHF.R.U32.HI R3, RZ, 0x18, R22 ;  /* 0x00000018ff037819 */ /* 0x000fc80000011616 */
[----:B------:R-:W-:-:S04]  /*b1f0*/  LOP3.LUT R0, R0, R3, RZ, 0xfc, !PT ;  /* 0x0000000300007212 */ /* 0x000fc800078efcff */
[----:B------:R-:W-:-:S07]  /*b200*/  PRMT R4, R0, 0x7610, R4 ;  /* 0x0000761000047816 */ /* 0x000fce0000000004 */
.L_x_37079:
[----:B------:R-:W-:Y:S05]  /*b210*/  BSYNC B0 ;  /* 0x0000000000007941 */ /* 0x000fea0003800000 */
.L_x_37078:
[----:B------:R0:W-:Y:S01]  /*b220*/  STG.E.U8 desc[UR36][R8.64], R4 ;  /* 0x0000000408007986 */ /* 0x0001e2000c101124 */
[----:B------:R-:W-:Y:S05]  /*b230*/  BRA `(.L_x_37055) ;  /* 0x0000000000ac7947 */ /* 0x000fea0003800000 */
.L_x_37072:
        /* <DEDUP_REMOVED lines=21> */
.L_x_37054:
        /* <DEDUP_REMOVED lines=16> */
.L_x_37083:
[----:B------:R-:W-:Y:S05]  /*b490*/  BRA `(.L_x_37055) ;  /* 0x0000000000147947 */ /* 0x000fea0003800000 */
.L_x_37082:
[----:B-1----:R-:W0:Y:S02]  /*b4a0*/  F2I.U64.TRUNC R22, R22 ;  /* 0x0000001600167311 */ /* 0x002e24000020d800 */
[----:B0-----:R0:W-:Y:S01]  /*b4b0*/  STG.E.64 desc[UR36][R8.64], R22 ;  /* 0x0000001608007986 */ /* 0x0011e2000c101b24 */
[----:B------:R-:W-:Y:S05]  /*b4c0*/  BRA `(.L_x_37055) ;  /* 0x0000000000087947 */ /* 0x000fea0003800000 */
.L_x_37081:
[----:B------:R-:W0:Y:S02]  /*b4d0*/  F2I.FTZ.U32.TRUNC.NTZ R3, R22 ;  /* 0x0000001600037305 */ /* 0x000e24000021f000 */
[----:B0-----:R0:W-:Y:S02]  /*b4e0*/  STG.E desc[UR36][R8.64], R3 ;  /* 0x0000000308007986 */ /* 0x0011e4000c101924 */
.L_x_37055:
[----:B------:R-:W-:-:S07]  /*b4f0*/  VIADD R25, R25, 0x80 ;  /* 0x0000008019197836 */ /* 0x000fce0000000000 */
.L_x_37015:
[----:B------:R-:W-:Y:S05]  /*b500*/  BSYNC B6 ;  /* 0x0000000000067941 */ /* 0x000fea0003800000 */
.L_x_37014:
        /* <DEDUP_REMOVED lines=19> */
[----:B-1-3--:R-:W0:Y:S02]  /*b640*/  F2I.FTZ.TRUNC.NTZ R5, R24 ;  /* 0x0000001800057305 */ /* 0x00ae24000021f100 */
[----:B0-----:R-:W-:Y:S01]  /*b650*/  STG.E.U8 desc[UR36][R2.64], R5 ;  /* 0x0000000502007986 */ /* 0x001fe2000c101124 */
[----:B------:R-:W-:Y:S05]  /*b660*/  EXIT ;  /* 0x000000000000794d */ /* 0x000fea0003800000 */
.L_x_37087:
[----:B-1-3--:R-:W0:Y:S02]  /*b670*/  F2I.S64.TRUNC R24, R24 ;  /* 0x0000001800187311 */ /* 0x00ae24000020d900 */
[----:B0-----:R-:W-:-:S05]  /*b680*/  IMAD.MOV.U32 R5, RZ, RZ, R24 ;  /* 0x000000ffff057224 */ /* 0x001fca00078e0018 */
[----:B------:R-:W-:Y:S01]  /*b690*/  STG.E.U8 desc[UR36][R2.64], R5 ;  /* 0x0000000502007986 */ /* 0x000fe2000c101124 */
[----:B------:R-:W-:Y:S05]  /*b6a0*/  EXIT ;  /* 0x000000000000794d */ /* 0x000fea0003800000 */
.L_x_37086:
[----:B------:R-:W-:-:S13]  /*b6b0*/  ISETP.NE.AND P0, PT, R0, 0x2, PT ;  /* 0x000000020000780c */ /* 0x000fda0003f05270 */
[----:B------:R-:W-:Y:S05]  /*b6c0*/  @!P0 BRA `(.L_x_37089) ;  /* 0x0000000000288947 */ /* 0x000fea0003800000 */
[----:B------:R-:W-:-:S13]  /*b6d0*/  ISETP.NE.AND P0, PT, R0, 0x3, PT ;  /* 0x000000030000780c */ /* 0x000fda0003f05270 */
[----:B------:R-:W-:Y:S05]  /*b6e0*/  @!P0 BRA `(.L_x_37090) ;  /* 0x0000000000148947 */ /* 0x000fea0003800000 */
[----:B------:R-:W-:-:S13]  /*b6f0*/  ISETP.NE.AND P0, PT, R0, 0x4, PT ;  /* 0x000000040000780c */ /* 0x000fda0003f05270 */
[----:B------:R-:W-:Y:S05]  /*b700*/  @P0 BRA `(.L_x_37088) ;  /* 0x0000000800d00947 */ /* 0x000fea0003800000 */
[----:B-1-3--:R-:W0:Y:S02]  /*b710*/  F2I.S64.TRUNC R24, R24 ;  /* 0x0000001800187311 */ /* 0x00ae24000020d900 */
[----:B0-----:R-:W-:Y:S01]  /*b720*/  STG.E.64 desc[UR36][R2.64], R24 ;  /* 0x0000001802007986 */ /* 0x001fe2000c101b24 */
[----:B------:R-:W-:Y:S05]  /*b730*/  EXIT ;  /* 0x000000000000794d */ /* 0x000fea0003800000 */
.L_x_37090:
[----:B-1-3--:R-:W0:Y:S02]  /*b740*/  F2I.FTZ.TRUNC.NTZ R5, R24 ;  /* 0x0000001800057305 */ /* 0x00ae24000021f100 */
[----:B0-----:R-:W-:Y:S01]  /*b750*/  STG.E desc[UR36][R2.64], R5 ;  /* 0x0000000502007986 */ /* 0x001fe2000c101924 */
[----:B------:R-:W-:Y:S05]  /*b760*/  EXIT ;  /* 0x000000000000794d */ /* 0x000fea0003800000 */
.L_x_37089:
[----:B-1-3--:R-:W0:Y:S02]  /*b770*/  F2I.FTZ.TRUNC.NTZ R5, R24 ;  /* 0x0000001800057305 */ /* 0x00ae24000021f100 */
[----:B0-----:R-:W-:Y:S01]  /*b780*/  STG.E.U16 desc[UR36][R2.64], R5 ;  /* 0x0000000502007986 */ /* 0x001fe2000c101524 */
[----:B------:R-:W-:Y:S05]  /*b790*/  EXIT ;  /* 0x000000000000794d */ /* 0x000fea0003800000 */
.L_x_37085:
[----:B------:R-:W-:-:S13]  /*b7a0*/  ISETP.GT.AND P0, PT, R0, 0x6, PT ;  /* 0x000000060000780c */ /* 0x000fda0003f04270 */
[----:B------:R-:W-:Y:S05]  /*b7b0*/  @P0 BRA `(.L_x_37091) ;  /* 0x0000000000240947 */ /* 0x000fea0003800000 */
[----:B------:R-:W-:-:S13]  /*b7c0*/  ISETP.NE.AND P0, PT, R0, 0x5, PT ;  /* 0x000000050000780c */ /* 0x000fda0003f05270 */
[----:B------:R-:W-:Y:S05]  /*b7d0*/  @!P0 BRA `(.L_x_37092) ;  /* 0x0000000000108947 */ /* 0x000fea0003800000 */
[----:B------:R-:W-:-:S13]  /*b7e0*/  ISETP.NE.AND P0, PT, R0, 0x6, PT ;  /* 0x000000060000780c */ /* 0x000fda0003f05270 */
[----:B------:R-:W-:Y:S05]  /*b7f0*/  @P0 BRA `(.L_x_37088) ;  /* 0x0000000800940947 */ /* 0x000fea0003800000 */
[----:B-1-3--:R-:W-:Y:S01]  /*b800*/  STG.E desc[UR36][R2.64], R24 ;  /* 0x0000001802007986 */ /* 0x00afe2000c101924 */
[----:B------:R-:W-:Y:S05]  /*b810*/  EXIT ;  /* 0x000000000000794d */ /* 0x000fea0003800000 */
.L_x_37092:
[----:B-1-3--:R-:W-:-:S05]  /*b820*/  F2FP.F16.F32.PACK_AB R24, RZ, R24 ;  /* 0x00000018ff18723e */ /* 0x00afca00000000ff */
[----:B------:R-:W-:Y:S01]  /*b830*/  STG.E.U16 desc[UR36][R2.64], R24 ;  /* 0x0000001802007986 */ /* 0x000fe2000c101524 */
[----:B------:R-:W-:Y:S05]  /*b840*/  EXIT ;  /* 0x000000000000794d */ /* 0x000fea0003800000 */
.L_x_37091:
[----:B------:R-:W-:-:S13]  /*b850*/  ISETP.NE.AND P0, PT, R0, 0x7, PT ;  /* 0x000000070000780c */ /* 0x000fda0003f05270 */
[----:B------:R-:W-:Y:S05]  /*b860*/  @!P0 BRA `(.L_x_37093) ;  /* 0x00000000002c8947 */ /* 0x000fea0003800000 */
[----:B------:R-:W-:-:S13]  /*b870*/  ISETP.NE.AND P0, PT, R0, 0x8, PT ;  /* 0x000000080000780c */ /* 0x000fda0003f05270 */
[----:B------:R-:W-:Y:S05]  /*b880*/  @!P0 BRA `(.L_x_37094) ;  /* 0x0000000000148947 */ /* 0x000fea0003800000 */
[----:B------:R-:W-:-:S13]  /*b890*/  ISETP.NE.AND P0, PT, R0, 0x9, PT ;  /* 0x000000090000780c */ /* 0x000fda0003f05270 */
[----:B------:R-:W-:Y:S05]  /*b8a0*/  @P0 BRA `(.L_x_37088) ;  /* 0x0000000800680947 */ /* 0x000fea0003800000 */
[----:B------:R-:W-:-:S05]  /*b8b0*/  IMAD.MOV.U32 R25, RZ, RZ, RZ ;  /* 0x000000ffff197224 */ /* 0x000fca00078e00ff */
[----:B-1-3--:R-:W-:Y:S01]  /*b8c0*/  STG.E.64 desc[UR36][R2.64], R24 ;  /* 0x0000001802007986 */ /* 0x00afe2000c101b24 */
[----:B------:R-:W-:Y:S05]  /*b8d0*/  EXIT ;  /* 0x000000000000794d */ /* 0x000fea0003800000 */
.L_x_37094:
[----:B-1-3--:R-:W-:-:S04]  /*b8e0*/  F2FP.F16.F32.PACK_AB R5, RZ, R24 ;  /* 0x00000018ff05723e */ /* 0x00afc800000000ff */
[----:B------:R-:W-:-:S05]  /*b8f0*/  PRMT R5, R5, 0x5410, RZ ;  /* 0x0000541005057816 */ /* 0x000fca00000000ff */
[----:B------:R-:W-:Y:S01]  /*b900*/  STG.E desc[UR36][R2.64], R5 ;  /* 0x0000000502007986 */ /* 0x000fe2000c101924 */
[----:B------:R-:W-:Y:S05]  /*b910*/  EXIT ;  /* 0x000000000000794d */ /* 0x000fea0003800000 */
.L_x_37093:
[----:B-1-3--:R-:W-:-:S06]  /*b920*/  FMUL.FTZ R4, R24, 1 ;  /* 0x3f80000018047820 */ /* 0x00afcc0000410000 */
[----:B------:R-:W0:Y:S02]  /*b930*/  F2F.F64.F32 R4, R4 ;  /* 0x0000000400047310 */ /* 0x000e240000201800 */
[----:B0-----:R-:W-:Y:S01]  /*b940*/  STG.E.64 desc[UR36][R2.64], R4 ;  /* 0x0000000402007986 */ /* 0x001fe2000c101b24 */
[----:B------:R-:W-:Y:S05]  /*b950*/  EXIT ;  /* 0x000000000000794d */ /* 0x000fea0003800000 */
.L_x_37084:
        /* <DEDUP_REMOVED lines=10> */
[----:B------:R-:W-:Y:S01]  /*ba00*/  STG.E.U8 desc[UR36][R2.64], R5 ;  /* 0x0000000502007986 */ /* 0x000fe2000c101124 */
[----:B------:R-:W-:Y:S05]  /*ba10*/  EXIT ;  /* 0x000000000000794d */ /* 0x000fea0003800000 */
.L_x_37097:
[----:B-1-3--:R-:W-:Y:S01]  /*ba20*/  FMUL.FTZ R4, R24, 1 ;  /* 0x3f80000018047820 */ /* 0x00afe20000410000 */
[----:B------:R-:W-:-:S05]  /*ba30*/  CS2R R6, SRZ ;  /* 0x0000000000067805 */ /* 0x000fca000001ff00 */
[----:B------:R-:W0:Y:S02]  /*ba40*/  F2F.F64.F32 R4, R4 ;  /* 0x0000000400047310 */ /* 0x000e240000201800 */
[----:B0-----:R-:W-:Y:S01]  /*ba50*/  STG.E.128 desc[UR36][R2.64], R4 ;  /* 0x0000000402007986 */ /* 0x001fe2000c101d24 */
[----:B------:R-:W-:Y:S05]  /*ba60*/  EXIT ;  /* 0x000000000000794d */ /* 0x000fea0003800000 */
.L_x_37096:
        /* <DEDUP_REMOVED lines=20> */
.L_x_37101:
[----:B------:R-:W-:Y:S05]  /*bbb0*/  BSYNC B0 ;  /* 0x0000000000007941 */ /* 0x000fea0003800000 */
.L_x_37100:
[----:B------:R-:W-:-:S05]  /*bbc0*/  LOP3.LUT R7, R0, R7, RZ, 0xfc, !PT ;  /* 0x0000000700077212 */ /* 0x000fca00078efcff */
[----:B------:R-:W-:Y:S01]  /*bbd0*/  STG.E.U8 desc[UR36][R2.64], R7 ;  /* 0x0000000702007986 */ /* 0x000fe2000c101124 */
[----:B------:R-:W-:Y:S05]  /*bbe0*/  EXIT ;  /* 0x000000000000794d */ /* 0x000fea0003800000 */
.L_x_37099:
[----:B-1-3--:R-:W-:Y:S01]  /*bbf0*/  LOP3.LUT R4, R24, 0x7fffffff, RZ, 0xc0, !PT ;  /* 0x7fffffff18047812 */ /* 0x00afe200078ec0ff */
        /* <DEDUP_REMOVED lines=11> */
.L_x_37103:
[----:B------:R-:W-:Y:S01]  /*bcb0*/  IMAD.MOV.U32 R0, RZ, RZ, 0x7f ;  /* 0x0000007fff007424 */ /* 0x000fe200078e00ff */
[----:B------:R-:W-:-:S04]  /*bcc0*/  ISETP.GT.U32.AND P0, PT, R4, 0x7f800000, PT ;  /* 0x7f8000000400780c */ /* 0x000fc80003f04070 */
[----:B------:R-:W-:-:S09]  /*bcd0*/  SEL R0, R0, 0x7c, P0 ;  /* 0x0000007c00007807 */ /* 0x000fd20000000000 */
.L_x_37104:
[----:B------:R-:W-:Y:S05]  /*bce0*/  BSYNC B0 ;  /* 0x0000000000007941 */ /* 0x000fea0003800000 */
.L_x_37102:
[----:B------:R-:W-:-:S04]  /*bcf0*/  LOP3.LUT R24, R24, 0x80000000, RZ, 0xc0, !PT ;  /* 0x8000000018187812 */ /* 0x000fc800078ec0ff */
[----:B------:R-:W-:-:S04]  /*bd00*/  SHF.R.U32.HI R5, RZ, 0x18, R24 ;  /* 0x00000018ff057819 */ /* 0x000fc80000011618 */
[----:B------:R-:W-:-:S05]  /*bd10*/  LOP3.LUT R5, R0, R5, RZ, 0xfc, !PT ;  /* 0x0000000500057212 */ /* 0x000fca00078efcff */
[----:B------:R-:W-:Y:S01]  /*bd20*/  STG.E.U8 desc[UR36][R2.64], R5 ;  /* 0x0000000502007986 */ /* 0x000fe2000c101124 */
[----:B------:R-:W-:Y:S05]  /*bd30*/  EXIT ;  /* 0x000000000000794d */ /* 0x000fea0003800000 */
.L_x_37098:
[----:B-1-3--:R-:W-:-:S05]  /*bd40*/  F2FP.BF16.F32.PACK_AB R24, RZ, R24 ;  /* 0x00000018ff18723e */ /* 0x00afca00000010ff */
[----:B------:R-:W-:Y:S01]  /*bd50*/  STG.E.U16 desc[UR36][R2.64], R24 ;  /* 0x0000001802007986 */ /* 0x000fe2000c101524 */
[----:B------:R-:W-:Y:S05]  /*bd60*/  EXIT ;  /* 0x000000000000794d */ /* 0x000fea0003800000 */
.L_x_37095:
        /* <DEDUP_REMOVED lines=8> */
[----:B-1-3--:R-:W0:Y:S02]  /*bdf0*/  F2I.FTZ.U32.TRUNC.NTZ R5, R24 ;  /* 0x0000001800057305 */ /* 0x00ae24000021f000 */
[----:B0-----:R-:W-:Y:S01]  /*be00*/  STG.E.U16 desc[UR36][R2.64], R5 ;  /* 0x0000000502007986 */ /* 0x001fe2000c101524 */
[----:B------:R-:W-:Y:S05]  /*be10*/  EXIT ;  /* 0x000000000000794d */ /* 0x000fea0003800000 */
.L_x_37107:
        /* <DEDUP_REMOVED lines=16> */
.L_x_37110:
[----:B------:R-:W-:-:S04]  /*bf20*/  LOP3.LUT R24, R24, 0x80000000, RZ, 0xc0, !PT ;  /* 0x8000000018187812 */ /* 0x000fc800078ec0ff */
[----:B------:R-:W-:-:S04]  /*bf30*/  SHF.R.U32.HI R5, RZ, 0x18, R24 ;  /* 0x00000018ff057819 */ /* 0x000fc80000011618 */
[----:B------:R-:W-:-:S04]  /*bf40*/  LOP3.LUT R4, R4, R5, RZ, 0xfc, !PT ;  /* 0x0000000504047212 */ /* 0x000fc800078efcff */
[----:B------:R-:W-:-:S07]  /*bf50*/  PRMT R0, R4, 0x7610, R0 ;  /* 0x0000761004007816 */ /* 0x000fce0000000000 */
.L_x_37109:
[----:B------:R-:W-:Y:S05]  /*bf60*/  BSYNC B0 ;  /* 0x0000000000007941 */ /* 0x000fea0003800000 */
.L_x_37108:
[----:B------:R-:W-:Y:S01]  /*bf70*/  STG.E.U8 desc[UR36][R2.64], R0 ;  /* 0x0000000002007986 */ /* 0x000fe2000c101124 */
[----:B------:R-:W-:Y:S05]  /*bf80*/  EXIT ;  /* 0x000000000000794d */ /* 0x000fea0003800000 */
.L_x_37106:
        /* <DEDUP_REMOVED lines=16> */
.L_x_37113:
[----:B------:R-:W-:-:S04]  /*c090*/  LOP3.LUT R24, R24, 0x80000000, RZ, 0xc0, !PT ;  /* 0x8000000018187812 */ /* 0x000fc800078ec0ff */
[----:B------:R-:W-:-:S04]  /*c0a0*/  SHF.R.U32.HI R5, RZ, 0x18, R24 ;  /* 0x00000018ff057819 */ /* 0x000fc80000011618 */
[----:B------:R-:W-:-:S04]  /*c0b0*/  LOP3.LUT R4, R4, R5, RZ, 0xfc, !PT ;  /* 0x0000000504047212 */ /* 0x000fc800078efcff */
[----:B------:R-:W-:-:S07]  /*c0c0*/  PRMT R0, R4, 0x7610, R0 ;  /* 0x0000761004007816 */ /* 0x000fce0000000000 */
.L_x_37112:
[----:B------:R-:W-:Y:S05]  /*c0d0*/  BSYNC B0 ;  /* 0x0000000000007941 */ /* 0x000fea0003800000 */
.L_x_37111:
[----:B------:R-:W-:Y:S01]  /*c0e0*/  STG.E.U8 desc[UR36][R2.64], R0 ;  /* 0x0000000002007986 */ /* 0x000fe2000c101124 */
[----:B------:R-:W-:Y:S05]  /*c0f0*/  EXIT ;  /* 0x000000000000794d */ /* 0x000fea0003800000 */
.L_x_37105:
        /* <DEDUP_REMOVED lines=21> */
.L_x_37088:
        /* <DEDUP_REMOVED lines=16> */
.L_x_37116:
[----:B------:R-:W-:Y:S05]  /*c350*/  EXIT ;  /* 0x000000000000794d */ /* 0x000fea0003800000 */
.L_x_37115:
[----:B-1-3--:R-:W0:Y:S02]  /*c360*/  F2I.U64.TRUNC R24, R24 ;  /* 0x0000001800187311 */ /* 0x00ae24000020d800 */
[----:B0-----:R-:W-:Y:S01]  /*c370*/  STG.E.64 desc[UR36][R2.64], R24 ;  /* 0x0000001802007986 */ /* 0x001fe2000c101b24 */
[----:B------:R-:W-:Y:S05]  /*c380*/  EXIT ;  /* 0x000000000000794d */ /* 0x000fea0003800000 */
.L_x_37114:
[----:B-1-3--:R-:W0:Y:S02]  /*c390*/  F2I.FTZ.U32.TRUNC.NTZ R5, R24 ;  /* 0x0000001800057305 */ /* 0x00ae24000021f000 */
[----:B0-----:R-:W-:Y:S01]  /*c3a0*/  STG.E desc[UR36][R2.64], R5 ;  /* 0x0000000502007986 */ /* 0x001fe2000c101924 */
[----:B------:R-:W-:Y:S05]  /*c3b0*/  EXIT ;  /* 0x000000000000794d */ /* 0x000fea0003800000 */
.L_x_37117:
        /* <DEDUP_REMOVED lines=12> */
.L_x_57529:


//--------------------- .text._ZN2at6native18elementwise_kernelILi128ELi2EZNS0_22gpu_kernel_impl_nocastINS0_13BinaryFunctorIfffZZZNS0_21remainder_kernel_cudaERNS_18TensorIteratorBaseEENKUlvE0_clEvENKUlvE0_clEvEUlffE_EEEEvS5_RKT_EUliE_EEviT1_ --------------------------
	.section	.text._ZN2at6native18elementwise_kernelILi128ELi2EZNS0_22gpu_kernel_impl_nocastINS0_13BinaryFunctorIfffZZZNS0_21remainder_kernel_cudaERNS_18TensorIteratorBaseEENKUlvE0_clEvENKUlvE0_clEvEUlffE_EEEEvS5_RKT_EUliE_EEviT1_,"ax",@progbits
	.align	128
        .global         _ZN2at6native18elementwise_kernelILi128ELi2EZNS0_22gpu_kernel_impl_nocastINS0_13BinaryFunctorIfffZZZNS0_21remainder_kernel_cudaERNS_18TensorIteratorBaseEENKUlvE0_clEvENKUlvE0_clEvEUlffE_EEEEvS5_RKT_EUliE_EEviT1_
        .type           _ZN2at6native18elementwise_kernelILi128ELi2EZNS0_22gpu_kernel_impl_nocastINS0_13BinaryFunctorIfffZZZNS0_21remainder_kernel_cudaERNS_18TensorIteratorBaseEENKUlvE0_clEvENKUlvE0_clEvEUlffE_EEEEvS5_RKT_EUliE_EEviT1_,@function
        .size           _ZN2at6native18elementwise_kernelILi128ELi2EZNS0_22gpu_kernel_impl_nocastINS0_13BinaryFunctorIfffZZZNS0_21remainder_kernel_cudaERNS_18TensorIteratorBaseEENKUlvE0_clEvENKUlvE0_clEvEUlffE_EEEEvS5_RKT_EUliE_EEviT1_,(.L_x_57530 - _ZN2at6native18elementwise_kernelILi128ELi2EZNS0_22gpu_kernel_impl_nocastINS0_13BinaryFunctorIfffZZZNS0_21remainder_kernel_cudaERNS_18TensorIteratorBaseEENKUlvE0_clEvENKUlvE0_clEvEUlffE_EEEEvS5_RKT_EUliE_EEviT1_)
        .other          _ZN2at6native18elementwise_kernelILi128ELi2EZNS0_22gpu_kernel_impl_nocastINS0_13BinaryFunctorIfffZZZNS0_21remainder_kernel_cudaERNS_18TensorIteratorBaseEENKUlvE0_clEvENKUlvE0_clEvEUlffE_EEEEvS5_RKT_EUliE_EEviT1_,@"STO_CUDA_ENTRY STV_DEFAULT"
_ZN2at6native18elementwise_kernelILi128ELi2EZNS0_22gpu_kernel_impl_nocastINS0_13BinaryFunctorIfffZZZNS0_21remainder_kernel_cudaERNS_18TensorIteratorBaseEENKUlvE0_clEvENKUlvE0_clEvEUlffE_EEEEvS5_RKT_EUliE_EEviT1_:
.text._ZN2at6native18elementwise_kernelILi128ELi2EZNS0_22gpu_kernel_impl_nocastINS0_13BinaryFunctorIfffZZZNS0_21remainder_kernel_cudaERNS_18TensorIteratorBaseEENKUlvE0_clEvENKUlvE0_clEvEUlffE_EEEEvS5_RKT_EUliE_EEviT1_:
        /* <DEDUP_REMOVED lines=364> */
.L_x_37120:
[----:B------:R-:W-:Y:S01]  /*16c0*/  ULDC.64 UR10, c[0x0][0x488] ;  /* 0x00012200000a7ab9 */ /* 0x000fe20000000a00 */
[----:B------:R-:W-:Y:S01]  /*16d0*/  ULDC.64 UR8, c[0x0][0x480] ;  /* 0x0001200000087ab9 */ /* 0x000fe20000000a00 */
[----:B------:R-:W-:Y:S02]  /*16e0*/  IADD3 R8, P1, R4, UR10, RZ ;  /* 0x0000000a04087c10 */ /* 0x000fe4000ff3e0ff */
[----:B------:R-:W-:Y:S02]  /*16f0*/  IADD3 R10, P0, R0, UR8, RZ ;  /* 0x00000008000a7c10 */ /* 0x000fe4000ff1e0ff */
[----:B------:R-:W-:Y:S02]  /*1700*/  IADD3.X R9, RZ, UR11, RZ, P1, !PT ;  /* 0x0000000bff097c10 */ /* 0x000fe40008ffe4ff */
[----:B------:R-:W-:Y:S01]  /*1710*/  IADD3.X R11, RZ, UR9, RZ, P0, !PT ;  /* 0x00000009ff0b7c10 */ /* 0x000fe200087fe4ff */
[----:B------:R-:W-:Y:S02]  /*1720*/  ULDC.64 UR8, c[0x0][0x478] ;  /* 0x00011e0000087ab9 */ /* 0x000fe40000000a00 */
[----:B------:R-:W2:Y:S04]  /*1730*/  LDG.E R6, desc[UR4][R8.64] ;  /* 0x0000000408067981 */ /* 0x000ea8000c1e1900 */
[----:B------:R-:W2:Y:S01]  /*1740*/  LDG.E R7, desc[UR4][R10.64] ;  /* 0x000000040a077981 */ /* 0x000ea2000c1e1900 */
[----:B------:R-:W-:Y:S01]  /*1750*/  IADD3 R4, P1, R3, UR8, RZ ;  /* 0x0000000803047c10 */ /* 0x000fe2000ff3e0ff */
[----:B------:R-:W-:Y:S03]  /*1760*/  BSSY B0, `(.L_x_37121) ;  /* 0x0000041000007945 */ /* 0x000fe60003800000 */
[----:B------:R-:W-:-:S02]  /*1770*/  IADD3.X R5, RZ, UR9, RZ, P1, !PT ;  /* 0x00000009ff057c10 */ /* 0x000fc40008ffe4ff */
        /* <DEDUP_REMOVED lines=26> */
.L_x_37126:
[----:B------:R-:W-:Y:S01]  /*1920*/  FSETP.GEU.FTZ.AND P0, PT, R9, -R11, PT ;  /* 0x8000000b0900720b */ /* 0x000fe20003f1e000 */
[----:B------:R-:W-:-:S12]  /*1930*/  FADD.FTZ R3, R3, -1 ;  /* 0xbf80000003037421 */ /* 0x000fd80000010000 */
[----:B------:R-:W-:-:S07]  /*1940*/  @!P0 FADD.FTZ R3, R3, -1 ;  /* 0xbf80000003038421 */ /* 0x000fce0000010000 */
.L_x_37125:
[----:B------:R-:W-:Y:S05]  /*1950*/  BSYNC B2 ;  /* 0x0000000000027941 */ /* 0x000fea0003800000 */
.L_x_37124:
[----:B------:R-:W-:Y:S01]  /*1960*/  FFMA.FTZ R0, -R11, R3, R0 ;  /* 0x000000030b007223 */ /* 0x000fe20000010100 */
[----:B------:R-:W-:Y:S06]  /*1970*/  BRA `(.L_x_37122) ;  /* 0x00000000007c7947 */ /* 0x000fec0003800000 */
.L_x_37123:
        /* <DEDUP_REMOVED lines=15> */
.L_x_37129:
        /* <DEDUP_REMOVED lines=13> */
.L_x_37128:
[----:B------:R-:W-:Y:S05]  /*1b40*/  BSYNC B2 ;  /* 0x0000000000027941 */ /* 0x000fea0003800000 */
.L_x_37127:
[----:B------:R-:W-:-:S04]  /*1b50*/  FMUL.FTZ R3, R3, 1.1920928955078125e-07 ;  /* 0x3400000003037820 */ /* 0x000fc80000410000 */
[----:B------:R-:W-:-:S07]  /*1b60*/  FMUL.FTZ R0, R12, R3 ;  /* 0x000000030c007220 */ /* 0x000fce0000410000 */
.L_x_37122:
[----:B------:R-:W-:Y:S05]  /*1b70*/  BSYNC B0 ;  /* 0x0000000000007941 */ /* 0x000fea0003800000 */
.L_x_37121:
        /* <DEDUP_REMOVED lines=8> */
[----:B------:R-:W-:-:S05]  /*1c00*/  @P0 FADD.FTZ R7, R6, R7 ;  /* 0x0000000706070221 */ /* 0x000fca0000010000 */
[----:B------:R1:W-:Y:S02]  /*1c10*/  STG.E desc[UR4][R4.64], R7 ;  /* 0x0000000704007986 */ /* 0x0003e4000c101904 */
.L_x_37119:
[----:B------:R-:W-:Y:S05]  /*1c20*/  BSYNC B1 ;  /* 0x0000000000017941 */ /* 0x000fea0003800000 */
.L_x_37118:
[----:B------:R-:W-:-:S13]  /*1c30*/  ISETP.GE.AND P0, PT, R9, UR6, PT ;  /* 0x0000000609007c0c */ /* 0x000fda000bf06270 */
[----:B------:R-:W-:Y:S05]  /*1c40*/  @P0 EXIT ;  /* 0x000000000000094d */ /* 0x000fea0003800000 */
[----:B------:R-:W2:Y:S01]  /*1c50*/  LDC R8, c[0x0][0x218] ;  /* 0x00008600ff087b82 */ /* 0x000ea20000000800 */
[----:B------:R-:W-:Y:S01]  /*1c60*/  HFMA2.MMA R0, -RZ, RZ, 0, 0 ;  /* 0x00000000ff007435 */ /* 0x000fe200000001ff */
[----:B------:R-:W-:Y:S02]  /*1c70*/  CS2R R2, SRZ ;  /* 0x0000000000027805 */ /* 0x000fe4000001ff00 */
[----:B--2---:R-:W-:-:S13]  /*1c80*/  ISETP.NE.AND P0, PT, R8, RZ, PT ;  /* 0x000000ff0800720c */ /* 0x004fda0003f05270 */
[----:B------:R-:W-:Y:S05]  /*1c90*/  @!P0 BRA `(.L_x_37130) ;  /* 0x0000001400708947 */ /* 0x000fea0003800000 */
[----:B------:R-:W-:Y:S01]  /*1ca0*/  MOV R2, RZ ;  /* 0x000000ff00027202 */ /* 0x000fe20000000f00 */
[----:B------:R-:W-:Y:S01]  /*1cb0*/  ULDC.64 UR6, c[0x0][0x220] ;  /* 0x0000880000067ab9 */ /* 0x000fe20000000a00 */
[----:B------:R-:W-:Y:S01]  /*1cc0*/  MOV R3, R9 ;  /* 0x0000000900037202 */ /* 0x000fe20000000f00 */
[----:B------:R-:W-:Y:S01]  /*1cd0*/  ULDC UR8, c[0x0][0x350] ;  /* 0x0000d40000087ab9 */ /* 0x000fe20000000800 */
[----:B------:R-:W-:Y:S01]  /*1ce0*/  ISETP.NE.AND P0, PT, R8, 0x1, PT ;  /* 0x000000010800780c */ /* 0x000fe20003f05270 */
[----:B-1----:R-:W-:Y:S01]  /*1cf0*/  IMAD.HI.U32 R4, R9, UR6, R2 ;  /* 0x0000000609047c27 */ /* 0x002fe2000f8e0002 */
        /* <DEDUP_REMOVED lines=325> */
[----:B------:R-:W-:-:S03]  /*3150*/  @P0 MOV R8, RZ ;  /* 0x000000ff00080202 */ /* 0x000fc60000000f00 */
[----:B------:R-:W2:Y:S08]  /*3160*/  @P0 LDC R13, c[0x0][0x33c] ;  /* 0x0000cf00ff0d0b82 */ /* 0x000eb00000000800 */
[----:B------:R-:W3:Y:S08]  /*3170*/  @P0 LDC.64 R6, c[0x0][0x468] ;  /* 0x00011a00ff060b82 */ /* 0x000ef00000000a00 */
[----:B------:R-:W4:Y:S01]  /*3180*/  @P0 LDC R12, c[0x0][0x470] ;  /* 0x00011c00ff0c0b82 */ /* 0x000f220000000800 */
[----:B-1----:R-:W-:-:S05]  /*3190*/  @P0 IMAD.HI.U32 R4, R9, R10, R8 ;  /* 0x0000000a09040227 */ /* 0x002fca00078e0008 */
[----:B------:R-:W-:Y:S02]  /*31a0*/  @P0 SHF.R.U32.HI R4, RZ, R11, R4 ;  /* 0x0000000bff040219 */ /* 0x000fe40000011604 */
[----:B------:R-:W-:Y:S02]  /*31b0*/  IADD3 R11, -R9, RZ, RZ ;  /* 0x000000ff090b7210 */ /* 0x000fe40007ffe1ff */
[----:B------:R-:W-:-:S03]  /*31c0*/  @P0 IADD3 R8, -R4, RZ, RZ ;  /* 0x000000ff04080210 */ /* 0x000fc60007ffe1ff */
[----:B------:R-:W-:Y:S01]  /*31d0*/  IMAD R5, R11, UR8, R5 ;  /* 0x000000080b057c24 */ /* 0x000fe2000f8e0205 */
[----:B------:R-:W-:Y:S01]  /*31e0*/  ULDC.64 UR8, c[0x0][0x460] ;  /* 0x0001180000087ab9 */ /* 0x000fe20000000a00 */
[----:B--2---:R-:W-:Y:S02]  /*31f0*/  @P0 IMAD R9, R13, R8, R9 ;  /* 0x000000080d090224 */ /* 0x004fe400078e0209 */
[C---:B------:R-:W-:Y:S02]  /*3200*/  IMAD R3, R5.reuse, UR6, R3 ;  /* 0x0000000605037c24 */ /* 0x040fe4000f8e0203 */
[C---:B------:R-:W-:Y:S02]  /*3210*/  IMAD R0, R5.reuse, UR8, R0 ;  /* 0x0000000805007c24 */ /* 0x040fe4000f8e0200 */
[----:B------:R-:W-:Y:S02]  /*3220*/  IMAD R2, R5, UR9, R2 ;  /* 0x0000000905027c24 */ /* 0x000fe4000f8e0202 */
[----:B---3--:R-:W-:-:S02]  /*3230*/  @P0 IMAD R3, R9, R6, R3 ;  /* 0x0000000609030224 */ /* 0x008fc400078e0203 */
[C---:B------:R-:W-:Y:S02]  /*3240*/  @P0 IMAD R0, R9.reuse, R7, R0 ;  /* 0x0000000709000224 */ /* 0x040fe400078e0200 */
[----:B----4-:R-:W-:-:S07]  /*3250*/  @P0 IMAD R2, R9, R12, R2 ;  /* 0x0000000c09020224 */ /* 0x010fce00078e0202 */
.L_x_37130:
[----:B------:R-:W-:Y:S01]  /*3260*/  ULDC.64 UR8, c[0x0][0x488] ;  /* 0x0001220000087ab9 */ /* 0x000fe20000000a00 */
[----:B------:R-:W-:Y:S01]  /*3270*/  ULDC.64 UR6, c[0x0][0x480] ;  /* 0x0001200000067ab9 */ /* 0x000fe20000000a00 */
[----:B------:R-:W-:Y:S02]  /*3280*/  IADD3 R6, P1, R2, UR8, RZ ;  /* 0x0000000802067c10 */ /* 0x000fe4000ff3e0ff */
[----:B------:R-:W-:Y:S02]  /*3290*/  IADD3 R8, P0, R0, UR6, RZ ;  /* 0x0000000600087c10 */ /* 0x000fe4000ff1e0ff */
[----:B-1----:R-:W-:Y:S02]  /*32a0*/  IADD3.X R7, RZ, UR9, RZ, P1, !PT ;  /* 0x00000009ff077c10 */ /* 0x002fe40008ffe4ff */
        /* <DEDUP_REMOVED lines=33> */
.L_x_37136:
[----:B------:R-:W-:Y:S01]  /*34c0*/  FSETP.GEU.FTZ.AND P0, PT, R7, -R11, PT ;  /* 0x8000000b0700720b */ /* 0x000fe20003f1e000 */
[----:B------:R-:W-:-:S12]  /*34d0*/  FADD.FTZ R9, R9, -1 ;  /* 0xbf80000009097421 */ /* 0x000fd80000010000 */
[----:B------:R-:W-:-:S07]  /*34e0*/  @!P0 FADD.FTZ R9, R9, -1 ;  /* 0xbf80000009098421 */ /* 0x000fce0000010000 */
.L_x_37135:
[----:B------:R-:W-:Y:S05]  /*34f0*/  BSYNC B1 ;  /* 0x0000000000017941 */ /* 0x000fea0003800000 */
.L_x_37134:
[----:B------:R-:W-:Y:S01]  /*3500*/  FFMA.FTZ R0, -R11, R9, R0 ;  /* 0x000000090b007223 */ /* 0x000fe20000010100 */
[----:B------:R-:W-:Y:S06]  /*3510*/  BRA `(.L_x_37132) ;  /* 0x00000000007c7947 */ /* 0x000fec0003800000 */
.L_x_37133:
        /* <DEDUP_REMOVED lines=15> */
.L_x_37139:
        /* <DEDUP_REMOVED lines=13> */
.L_x_37138:
[----:B------:R-:W-:Y:S05]  /*36e0*/  BSYNC B1 ;  /* 0x0000000000017941 */ /* 0x000fea0003800000 */
.L_x_37137:
[----:B------:R-:W-:-:S04]  /*36f0*/  FMUL.FTZ R7, R6, 1.1920928955078125e-07 ;  /* 0x3400000006077820 */ /* 0x000fc80000410000 */
[----:B------:R-:W-:-:S07]  /*3700*/  FMUL.FTZ R0, R10, R7 ;  /* 0x000000070a007220 */ /* 0x000fce0000410000 */
.L_x_37132:
[----:B------:R-:W-:Y:S05]  /*3710*/  BSYNC B0 ;  /* 0x0000000000007941 */ /* 0x000fea0003800000 */
.L_x_37131:
[C---:B------:R-:W-:Y:S02]  /*3720*/  FSETP.GTU.FTZ.AND P0, PT, |R0|.reuse, +INF , PT ;  /* 0x7f8000000000780b */ /* 0x040fe40003f1c200 */
[----:B------:R-:W-:Y:S02]  /*3730*/  LOP3.LUT R5, R0, 0x80000000, R5, 0xb8, !PT ;  /* 0x8000000000057812 */ /* 0x000fe400078eb805 */
[----:B------:R-:W-:Y:S02]  /*3740*/  FSETP.GEU.FTZ.AND P2, PT, R4, RZ, PT ;  /* 0x000000ff0400720b */ /* 0x000fe40003f5e000 */
[----:B------:R-:W-:-:S04]  /*3750*/  FSEL R5, R0, R5, P0 ;  /* 0x0000000500057208 */ /* 0x000fc80000000000 */
[C---:B------:R-:W-:Y:S02]  /*3760*/  FSETP.NEU.FTZ.AND P0, PT, R5.reuse, RZ, PT ;  /* 0x000000ff0500720b */ /* 0x040fe40003f1d000 */
[----:B------:R-:W-:-:S04]  /*3770*/  FSETP.GEU.FTZ.AND P1, PT, R5, RZ, PT ;  /* 0x000000ff0500720b */ /* 0x000fc80003f3e000 */
[----:B------:R-:W-:-:S13]  /*3780*/  PLOP3.LUT P0, PT, P0, P2, P1, 0x60, 0x0 ;  /* 0x000000000000781c */ /* 0x000fda0000704c10 */
[----:B------:R-:W-:-:S05]  /*3790*/  @P0 FADD.FTZ R5, R4, R5 ;  /* 0x0000000504050221 */ /* 0x000fca0000010000 */
[----:B------:R-:W-:Y:S01]  /*37a0*/  STG.E desc[UR4][R2.64], R5 ;  /* 0x0000000502007986 */ /* 0x000fe2000c101904 */
[----:B------:R-:W-:Y:S05]  /*37b0*/  EXIT ;  /* 0x000000000000794d */ /* 0x000fea0003800000 */
.L_x_37140:
        /* <DEDUP_REMOVED lines=12> */
.L_x_57530:


//--------------------- .text._ZN2at6native27unrolled_elementwise_kernelINS0_13BinaryFunctorIfffZZZNS0_21remainder_kernel_cudaERNS_18TensorIteratorBaseEENKUlvE0_clEvENKUlvE0_clEvEUlffE_EESt5arrayIPcLm3EELi4E23TrivialOffsetCalculatorILi2EjESC_ILi1EjENS0_6memory15LoadWithoutCastENSF_16StoreWithoutCastEEEviT_T0_T2_T3_T4_T5_ --------------------------
	.section	.text._ZN2at6native27unrolled_elementwise_kernelINS0_13BinaryFunctorIfffZZZNS0_21remainder_kernel_cudaERNS_18TensorIteratorBaseEENKUlvE0_clEvENKUlvE0_clEvEUlffE_EESt5arrayIPcLm3EELi4E23TrivialOffsetCalculatorILi2EjESC_ILi1EjENS0_6memory15LoadWithoutCastENSF_16StoreWithoutCastEEEviT_T0_T2_T3_T4_T5_,"ax",@progbits
	.align	128
        .global         _ZN2at6native27unrolled_elementwise_kernelINS0_13BinaryFunctorIfffZZZNS0_21remainder_kernel_cudaERNS_18TensorIteratorBaseEENKUlvE0_clEvENKUlvE0_clEvEUlffE_EESt5arrayIPcLm3EELi4E23TrivialOffsetCalculatorILi2EjESC_ILi1EjENS0_6memory15LoadWithoutCastENSF_16StoreWithoutCastEEEviT_T0_T2_T3_T4_T5_
        .type           _ZN2at6native27unrolled_elementwise_kernelINS0_13BinaryFunctorIfffZZZNS0_21remainder_kernel_cudaERNS_18TensorIteratorBaseEENKUlvE0_clEvENKUlvE0_clEvEUlffE_EESt5arrayIPcLm3EELi4E23TrivialOffsetCalculatorILi2EjESC_ILi1EjENS0_6memory15LoadWithoutCastENSF_16StoreWithoutCastEEEviT_T0_T2_T3_T4_T5_,@function
        .size           _ZN2at6native27unrolled_elementwise_kernelINS0_13BinaryFunctorIfffZZZNS0_21remainder_kernel_cudaERNS_18TensorIteratorBaseEENKUlvE0_clEvENKUlvE0_clEvEUlffE_EESt5arrayIPcLm3EELi4E23TrivialOffsetCalculatorILi2EjESC_ILi1EjENS0_6memory15LoadWithoutCastENSF_16StoreWithoutCastEEEviT_T0_T2_T3_T4_T5_,(.L_x_57531 - _ZN2at6native27unrolled_elementwise_kernelINS0_13BinaryFunctorIfffZZZNS0_21remainder_kernel_cudaERNS_18TensorIteratorBaseEENKUlvE0_clEvENKUlvE0_clEvEUlffE_EESt5arrayIPcLm3EELi4E23TrivialOffsetCalculatorILi2EjESC_ILi1EjENS0_6memory15LoadWithoutCastENSF_16StoreWithoutCastEEEviT_T0_T2_T3_T4_T5_)
        .other          _ZN2at6native27unrolled_elementwise_kernelINS0_13BinaryFunctorIfffZZZNS0_21remainder_kernel_cudaERNS_18TensorIteratorBaseEENKUlvE0_clEvENKUlvE0_clEvEUlffE_EESt5arrayIPcLm3EELi4E23TrivialOffsetCalculatorILi2EjESC_ILi1EjENS0_6memory15LoadWithoutCastENSF_16StoreWithoutCastEEEviT_T0_T2_T3_T4_T5_,@"STO_CUDA_ENTRY STV_DEFAULT"
_ZN2at6native27unrolled_elementwise_kernelINS0_13BinaryFunctorIfffZZZNS0_21remainder_kernel_cudaERNS_18TensorIteratorBaseEENKUlvE0_clEvENKUlvE0_clEvEUlffE_EESt5arrayIPcLm3EELi4E23TrivialOffsetCalculatorILi2EjESC_ILi1EjENS0_6memory15LoadWithoutCastENSF_16StoreWithoutCastEEEviT_T0_T2_T3_T4_T5_:
.text._ZN2at6native27unrolled_elementwise_kernelINS0_13BinaryFunctorIfffZZZNS0_21remainder_kernel_cudaERNS_18TensorIteratorBaseEENKUlvE0_clEvENKUlvE0_clEvEUlffE_EESt5arrayIPcLm3EELi4E23TrivialOffsetCalculatorILi2EjESC_ILi1EjENS0_6memory15LoadWithoutCastENSF_16StoreWithoutCastEEEviT_T0_T2_T3_T4_T5_:
[----:B------:R-:W-:Y:S01]  /*0000*/  LDC R1, c[0x0][0x28] ;  /* 0x00000a00ff017b82 */ /* 0x000fe20000000800 */
[----:B------:R-:W0:Y:S07]  /*0010*/  S2R R10, SR_CTAID.X ;  /* 0x00000000000a7919 */ /* 0x000e2e0000002500 */
[----:B------:R-:W0:Y:S01]  /*0020*/  LDC R3, c[0x0][0x210] ;  /* 0x00008400ff037b82 */ /* 0x000e220000000800 */
[----:B------:R-:W-:Y:S01]  /*0030*/  CS2R R22, SRZ ;  /* 0x0000000000167805 */ /* 0x000fe2000001ff00 */
        /* <DEDUP_REMOVED lines=16> */
[----:B------:R3:W5:Y:S01]  /*0140*/  @!P2 LDG.E R22, desc[UR4][R16.64] ;  /* 0x000000041016a981 */ /* 0x000762000c1e1900 */
[----:B-1----:R-:W-:Y:S01]  /*0150*/  @!P2 IMAD.WIDE.U32 R18, R13, 0x4, R18 ;  /* 0x000000040d12a825 */ /* 0x002fe200078e0012 */
[----:B------:R-:W-:-:S06]  /*0160*/  HFMA2.MMA R13, -RZ, RZ, 0, 0 ;  /* 0x00000000ff0d7435 */ /* 0x000fcc00000001ff */
[----:B------:R-:W-:Y:S01]  /*0170*/  @!P3 IMAD R25, R10, 0x200, R27 ;  /* 0x000002000a19b824 */ /* 0x000fe200078e021b */
[----:B------:R-:W1:Y:S01]  /*0180*/  @!P3 LDC.64 R8, c[0x0][0x220] ;  /* 0x00008800ff08bb82 */ /* 0x000e620000000a00 */
[----:B------:R-:W-:Y:S02]  /*0190*/  @!P3 VIADD R27, R27, 0x80 ;  /* 0x000000801b1bb836 */ /* 0x000fe40000000000 */
[----:B------:R-:W-:Y:S02]  /*01a0*/  IMAD.MOV.U32 R26, RZ, RZ, RZ ;  /* 0x000000ffff1a7224 */ /* 0x000fe400078e00ff */
[----:B--2---:R-:W-:Y:S01]  /*01b0*/  @!P0 IMAD.WIDE.U32 R20, R29, 0x4, R20 ;  /* 0x000000041d148825 */ /* 0x004fe200078e0014 */
[----:B------:R-:W-:Y:S02]  /*01c0*/  ISETP.GE.AND P1, PT, R27, R12, PT ;  /* 0x0000000c1b00720c */ /* 0x000fe40003f26270 */
[----:B------:R-:W2:Y:S01]  /*01d0*/  @!P3 LDC.64 R6, c[0x0][0x228] ;  /* 0x00008a00ff06bb82 */ /* 0x000ea20000000a00 */
[----:B---3--:R-:W-:Y:S01]  /*01e0*/  CS2R R16, SRZ ;  /* 0x0000000000107805 */ /* 0x008fe2000001ff00 */
[----:B------:R3:W5:Y:S01]  /*01f0*/  @!P2 LDG.E R13, desc[UR4][R18.64] ;  /* 0x00000004120da981 */ /* 0x000762000c1e1900 */
[----:B0-----:R-:W-:-:S03]  /*0200*/  @!P0 IMAD.WIDE.U32 R14, R29, 0x4, R14 ;  /* 0x000000041d0e8825 */ /* 0x001fc600078e000e */
[----:B------:R3:W5:Y:S04]  /*0210*/  @!P0 LDG.E R23, desc[UR4][R20.64] ;  /* 0x0000000414178981 */ /* 0x000768000c1e1900 */
[----:B------:R3:W5:Y:S01]  /*0220*/  @!P0 LDG.E R26, desc[UR4][R14.64] ;  /* 0x000000040e1a8981 */ /* 0x000762000c1e1900 */
[----:B------:R-:W0:Y:S08]  /*0230*/  @!P1 LDC.64 R4, c[0x0][0x220] ;  /* 0x00008800ff049b82 */ /* 0x000e300000000a00 */
[----:B------:R-:W4:Y:S01]  /*0240*/  @!P1 LDC.64 R2, c[0x0][0x228] ;  /* 0x00008a00ff029b82 */ /* 0x000f220000000a00 */
[----:B------:R-:W-:-:S02]  /*0250*/  @!P1 IMAD R27, R10, 0x200, R27 ;  /* 0x000002000a1b9824 */ /* 0x000fc400078e021b */
[----:B-1----:R-:W-:-:S04]  /*0260*/  @!P3 IMAD.WIDE.U32 R8, R25, 0x4, R8 ;  /* 0x000000041908b825 */ /* 0x002fc800078e0008 */
[----:B--2---:R-:W-:Y:S01]  /*0270*/  @!P3 IMAD.WIDE.U32 R6, R25, 0x4, R6 ;  /* 0x000000041906b825 */ /* 0x004fe200078e0006 */
[----:B------:R-:W-:-:S06]  /*0280*/  CS2R R24, SRZ ;  /* 0x0000000000187805 */ /* 0x000fcc000001ff00 */
[----:B------:R3:W5:Y:S01]  /*0290*/  @!P3 LDG.E R25, desc[UR4][R8.64] ;  /* 0x000000040819b981 */ /* 0x000762000c1e1900 */
[----:B0-----:R-:W-:-:S03]  /*02a0*/  @!P1 IMAD.WIDE.U32 R4, R27, 0x4, R4 ;  /* 0x000000041b049825 */ /* 0x001fc600078e0004 */
[----:B------:R3:W5:Y:S04]  /*02b0*/  @!P3 LDG.E R24, desc[UR4][R6.64] ;  /* 0x000000040618b981 */ /* 0x000768000c1e1900 */
[----:B------:R3:W5:Y:S01]  /*02c0*/  @!P1 LDG.E R17, desc[UR4][R4.64] ;  /* 0x0000000404119981 */ /* 0x000762000c1e1900 */
[----:B----4-:R-:W-:-:S05]  /*02d0*/  @!P1 IMAD.WIDE.U32 R2, R27, 0x4, R2 ;  /* 0x000000041b029825 */ /* 0x010fca00078e0002 */
[----:B------:R3:W5:Y:S01]  /*02e0*/  @!P1 LDG.E R16, desc[UR4][R2.64] ;  /* 0x0000000402109981 */ /* 0x000762000c1e1900 */
[----:B------:R-:W-:Y:S04]  /*02f0*/  BSSY B1, `(.L_x_37141) ;  /* 0x000004b000017945 */ /* 0x000fe80003800000 */
[----:B------:R-:W-:Y:S05]  /*0300*/  @P2 BRA `(.L_x_37142) ;  /* 0x0000000400242947 */ /* 0x000fea0003800000 */
[C---:B-----5:R-:W-:Y:S01]  /*0310*/  FSETP.GEU.FTZ.AND P0, PT, |R22|.reuse, |R13|, PT ;  /* 0x4000000d1600720b */ /* 0x060fe20003f1e200 */
        /* <DEDUP_REMOVED lines=26> */
.L_x_37148:
[----:B------:R-:W-:Y:S01]  /*04c0*/  FSETP.GEU.FTZ.AND P0, PT, R5, -R4, PT ;  /* 0x800000040500720b */ /* 0x000fe20003f1e000 */
[----:B------:R-:W-:-:S12]  /*04d0*/  FADD.FTZ R0, R0, -1 ;  /* 0xbf80000000007421 */ /* 0x000fd80000010000 */
[----:B------:R-:W-:-:S07]  /*04e0*/  @!P0 FADD.FTZ R0, R0, -1 ;  /* 0xbf80000000008421 */ /* 0x000fce0000010000 */
.L_x_37147:
[----:B------:R-:W-:Y:S05]  /*04f0*/  BSYNC B2 ;  /* 0x0000000000027941 */ /* 0x000fea0003800000 */
.L_x_37146:
[----:B------:R-:W-:Y:S01]  /*0500*/  FFMA.FTZ R3, -R4, R0, R3 ;  /* 0x0000000004037223 */ /* 0x000fe20000010103 */
[----:B------:R-:W-:Y:S06]  /*0510*/  BRA `(.L_x_37144) ;  /* 0x00000000007c7947 */ /* 0x000fec0003800000 */
.L_x_37145:
        /* <DEDUP_REMOVED lines=15> */
.L_x_37151:
        /* <DEDUP_REMOVED lines=13> */
.L_x_37150:
[----:B------:R-:W-:Y:S05]  /*06e0*/  BSYNC B2 ;  /* 0x0000000000027941 */ /* 0x000fea0003800000 */
.L_x_37149:
[----:B------:R-:W-:-:S04]  /*06f0*/  FMUL.FTZ R3, R3, 1.1920928955078125e-07 ;  /* 0x3400000003037820 */ /* 0x000fc80000410000 */
[----:B------:R-:W-:-:S07]  /*0700*/  FMUL.FTZ R3, R2, R3 ;  /* 0x0000000302037220 */ /* 0x000fce0000410000 */
.L_x_37144:
[----:B------:R-:W-:Y:S05]  /*0710*/  BSYNC B0 ;  /* 0x0000000000007941 */ /* 0x000fea0003800000 */
.L_x_37143:
        /* <DEDUP_REMOVED lines=8> */
.L_x_37142:
[----:B------:R-:W-:Y:S05]  /*07a0*/  BSYNC B1 ;  /* 0x0000000000017941 */ /* 0x000fea0003800000 */
.L_x_37141:
[----:B---3--:R-:W-:Y:S01]  /*07b0*/  VIADD R3, R11, 0x80 ;  /* 0x000000800b037836 */ /* 0x008fe20000000000 */
        /* <DEDUP_REMOVED lines=30> */
.L_x_37159:
[----:B------:R-:W-:Y:S01]  /*09a0*/  FSETP.GEU.FTZ.AND P0, PT, R5, -R9, PT ;  /* 0x800000090500720b */ /* 0x000fe20003f1e000 */
[----:B------:R-:W-:-:S12]  /*09b0*/  FADD.FTZ R7, R7, -1 ;  /* 0xbf80000007077421 */ /* 0x000fd80000010000 */
[----:B------:R-:W-:-:S07]  /*09c0*/  @!P0 FADD.FTZ R7, R7, -1 ;  /* 0xbf80000007078421 */ /* 0x000fce0000010000 */
.L_x_37158:
[----:B------:R-:W-:Y:S05]  /*09d0*/  BSYNC B2 ;  /* 0x0000000000027941 */ /* 0x000fea0003800000 */
.L_x_37157:
[----:B------:R-:W-:Y:S01]  /*09e0*/  FFMA.FTZ R4, -R9, R7, R4 ;  /* 0x0000000709047223 */ /* 0x000fe20000010104 */
[----:B------:R-:W-:Y:S06]  /*09f0*/  BRA `(.L_x_37155) ;  /* 0x00000000007c7947 */ /* 0x000fec0003800000 */
.L_x_37156:
        /* <DEDUP_REMOVED lines=15> */
.L_x_37162:
        /* <DEDUP_REMOVED lines=13> */
.L_x_37161:
[----:B------:R-:W-:Y:S05]  /*0bc0*/  BSYNC B2 ;  /* 0x0000000000027941 */ /* 0x000fea0003800000 */
.L_x_37160:
[----:B------:R-:W-:-:S04]  /*0bd0*/  FMUL.FTZ R5, R5, 1.1920928955078125e-07 ;  /* 0x3400000005057820 */ /* 0x000fc80000410000 */
[----:B------:R-:W-:-:S07]  /*0be0*/  FMUL.FTZ R4, R4, R5 ;  /* 0x0000000504047220 */ /* 0x000fce0000410000 */
.L_x_37155:
[----:B------:R-:W-:Y:S05]  /*0bf0*/  BSYNC B0 ;  /* 0x0000000000007941 */ /* 0x000fea0003800000 */
.L_x_37154:
        /* <DEDUP_REMOVED lines=8> */
.L_x_37153:
[----:B------:R-:W-:Y:S05]  /*0c80*/  BSYNC B1 ;  /* 0x0000000000017941 */ /* 0x000fea0003800000 */
.L_x_37152:
        /* <DEDUP_REMOVED lines=31> */
.L_x_37170:
[----:B------:R-:W-:Y:S01]  /*0e80*/  FSETP.GEU.FTZ.AND P0, PT, R7, -R13, PT ;  /* 0x8000000d0700720b */ /* 0x000fe20003f1e000 */
[----:B------:R-:W-:-:S12]  /*0e90*/  FADD.FTZ R9, R9, -1 ;  /* 0xbf80000009097421 */ /* 0x000fd80000010000 */
[----:B------:R-:W-:-:S07]  /*0ea0*/  @!P0 FADD.FTZ R9, R9, -1 ;  /* 0xbf80000009098421 */ /* 0x000fce0000010000 */
.L_x_37169:
[----:B------:R-:W-:Y:S05]  /*0eb0*/  BSYNC B2 ;  /* 0x0000000000027941 */ /* 0x000fea0003800000 */
.L_x_37168:
[----:B------:R-:W-:Y:S01]  /*0ec0*/  FFMA.FTZ R4, -R13, R9, R4 ;  /* 0x000000090d047223 */ /* 0x000fe20000010104 */
[----:B------:R-:W-:Y:S06]  /*0ed0*/  BRA `(.L_x_37166) ;  /* 0x00000000007c7947 */ /* 0x000fec0003800000 */
.L_x_37167:
        /* <DEDUP_REMOVED lines=13> */
[----:B-1----:R-:W-:-:S04]  /*0fb0*/  LOP3.LUT R14, R0, 0x3f800000, RZ, 0xfc, !PT ;  /* 0x3f800000000e7812 */ /* 0x002fc800078efcff */
[----:B------:R1:W2:Y:S03]  /*0fc0*/  MUFU.RCP R0, R14 ;  /* 0x0000000e00007308 */ /* 0x0002a60000001000 */
.L_x_37173:
        /* <DEDUP_REMOVED lines=13> */
.L_x_37172:
[----:B------:R-:W-:Y:S05]  /*10a0*/  BSYNC B2 ;  /* 0x0000000000027941 */ /* 0x000fea0003800000 */
.L_x_37171:
[----:B------:R-:W-:-:S04]  /*10b0*/  FMUL.FTZ R7, R6, 1.1920928955078125e-07 ;  /* 0x3400000006077820 */ /* 0x000fc80000410000 */
[----:B------:R-:W-:-:S07]  /*10c0*/  FMUL.FTZ R4, R4, R7 ;  /* 0x0000000704047220 */ /* 0x000fce0000410000 */
.L_x_37166:
[----:B------:R-:W-:Y:S05]  /*10d0*/  BSYNC B0 ;  /* 0x0000000000007941 */ /* 0x000fea0003800000 */
.L_x_37165:
        /* <DEDUP_REMOVED lines=8> */
.L_x_37164:
[----:B------:R-:W-:Y:S05]  /*1160*/  BSYNC B1 ;  /* 0x0000000000017941 */ /* 0x000fea0003800000 */
.L_x_37163:
        /* <DEDUP_REMOVED lines=31> */
.L_x_37181:
[----:B------:R-:W-:Y:S01]  /*1360*/  FSETP.GEU.FTZ.AND P0, PT, R9, -R15, PT ;  /* 0x8000000f0900720b */ /* 0x000fe20003f1e000 */
[----:B------:R-:W-:-:S12]  /*1370*/  FADD.FTZ R13, R13, -1 ;  /* 0xbf8000000d0d7421 */ /* 0x000fd80000010000 */
[----:B------:R-:W-:-:S07]  /*1380*/  @!P0 FADD.FTZ R13, R13, -1 ;  /* 0xbf8000000d0d8421 */ /* 0x000fce0000010000 */
.L_x_37180:
[----:B------:R-:W-:Y:S05]  /*1390*/  BSYNC B2 ;  /* 0x0000000000027941 */ /* 0x000fea0003800000 */
.L_x_37179:
[----:B------:R-:W-:Y:S01]  /*13a0*/  FFMA.FTZ R0, -R15, R13, R0 ;  /* 0x0000000d0f007223 */ /* 0x000fe20000010100 */
[----:B------:R-:W-:Y:S06]  /*13b0*/  BRA `(.L_x_37177) ;  /* 0x00000000007c7947 */ /* 0x000fec0003800000 */
.L_x_37178:
        /* <DEDUP_REMOVED lines=13> */
[----:B-1----:R-:W-:-:S04]  /*1490*/  LOP3.LUT R14, R0, 0x3f800000, RZ, 0xfc, !PT ;  /* 0x3f800000000e7812 */ /* 0x002fc800078efcff */
[----:B------:R0:W1:Y:S03]  /*14a0*/  MUFU.RCP R0, R14 ;  /* 0x0000000e00007308 */ /* 0x0000660000001000 */
.L_x_37184:
        /* <DEDUP_REMOVED lines=13> */
.L_x_37183:
[----:B------:R-:W-:Y:S05]  /*1580*/  BSYNC B2 ;  /* 0x0000000000027941 */ /* 0x000fea0003800000 */
.L_x_37182:
[----:B------:R-:W-:-:S04]  /*1590*/  FMUL.FTZ R9, R4, 1.1920928955078125e-07 ;  /* 0x3400000004097820 */ /* 0x000fc80000410000 */
[----:B------:R-:W-:-:S07]  /*15a0*/  FMUL.FTZ R0, R8, R9 ;  /* 0x0000000908007220 */ /* 0x000fce0000410000 */
.L_x_37177:
[----:B------:R-:W-:Y:S05]  /*15b0*/  BSYNC B0 ;  /* 0x0000000000007941 */ /* 0x000fea0003800000 */
.L_x_37176:
        /* <DEDUP_REMOVED lines=8> */
.L_x_37175:
[----:B------:R-:W-:Y:S05]  /*1640*/  BSYNC B1 ;  /* 0x0000000000017941 */ /* 0x000fea0003800000 */
.L_x_37174:
[----:B------:R-:W-:Y:S01]  /*1650*/  ISETP.GE.AND P0, PT, R11, R12, PT ;  /* 0x0000000c0b00720c */ /* 0x000fe20003f06270 */
[----:B------:R-:W-:Y:S04]  /*1660*/  BSSY B0, `(.L_x_37185) ;  /* 0x0000017000007945 */ /* 0x000fe80003800000 */
[----:B------:R-:W-:Y:S08]  /*1670*/  BSSY B1, `(.L_x_37186) ;  /* 0x000000f000017945 */ /* 0x000ff00003800000 */
[----:B------:R-:W-:Y:S05]  /*1680*/  @P0 BRA `(.L_x_37187) ;  /* 0x0000000000340947 */ /* 0x000fea0003800000 */
[----:B01----:R-:W0:Y:S01]  /*1690*/  LDC.64 R14, c[0x0][0x218] ;  /* 0x00008600ff0e7b82 */ /* 0x003e220000000a00 */
[----:B------:R-:W-:-:S04]  /*16a0*/  IMAD R11, R10, 0x200, R11 ;  /* 0x000002000a0b7824 */ /* 0x000fc800078e020b */
[----:B0-----:R-:W-:-:S04]  /*16b0*/  IMAD.WIDE.U32 R14, R11, 0x4, R14 ;  /* 0x000000040b0e7825 */ /* 0x001fc800078e000e */
[----:B------:R-:W-:Y:S01]  /*16c0*/  IMAD.MOV.U32 R11, RZ, RZ, R3 ;  /* 0x000000ffff0b7224 */ /* 0x000fe200078e0003 */
[----:B------:R0:W-:Y:S04]  /*16d0*/  STG.E desc[UR4][R14.64], R2 ;  /* 0x000000020e007986 */ /* 0x0001e8000c101904 */
[----:B------:R-:W-:-:S13]  /*16e0*/  ISETP.GE.AND P0, PT, R11, R12, PT ;  /* 0x0000000c0b00720c */ /* 0x000fda0003f06270 */
[----:B------:R-:W-:Y:S05]  /*16f0*/  @P0 BREAK B1 ;  /* 0x0000000000010942 */ /* 0x000fea0003800000 */
[----:B0-----:R-:W-:Y:S05]  /*1700*/  @P0 BRA `(.L_x_37188) ;  /* 0x0000000000300947 */ /* 0x001fea0003800000 */
[----:B------:R-:W0:Y:S01]  /*1710*/  LDC.64 R2, c[0x0][0x218] ;  /* 0x00008600ff027b82 */ /* 0x000e220000000a00 */
[----:B-----5:R-:W-:Y:S01]  /*1720*/  LEA R13, R10, R11, 0x9 ;  /* 0x0000000b0a0d7211 */ /* 0x020fe200078e48ff */
[----:B------:R-:W-:-:S04]  /*1730*/  VIADD R11, R11, 0x80 ;  /* 0x000000800b0b7836 */ /* 0x000fc80000000000 */
[----:B0-----:R-:W-:-:S05]  /*1740*/  IMAD.WIDE.U32 R2, R13, 0x4, R2 ;  /* 0x000000040d027825 */ /* 0x001fca00078e0002 */
[----:B------:R2:W-:Y:S02]  /*1750*/  STG.E desc[UR4][R2.64], R5 ;  /* 0x0000000502007986 */ /* 0x0005e4000c101904 */
.L_x_37187:
[----:B------:R-:W-:Y:S05]  /*1760*/  BSYNC B1 ;  /* 0x0000000000017941 */ /* 0x000fea0003800000 */
.L_x_37186:
[----:B------:R-:W-:-:S13]  /*1770*/  ISETP.GE.AND P0, PT, R11, R12, PT ;  /* 0x0000000c0b00720c */ /* 0x000fda0003f06270 */
[----:B--2---:R-:W2:Y:S01]  /*1780*/  @!P0 LDC.64 R2, c[0x0][0x218] ;  /* 0x00008600ff028b82 */ /* 0x004ea20000000a00 */
[----:B------:R-:W-:Y:S01]  /*1790*/  @!P0 IMAD R5, R10, 0x200, R11 ;  /* 0x000002000a058824 */ /* 0x000fe200078e020b */
[----:B------:R-:W-:-:S03]  /*17a0*/  @!P0 IADD3 R11, R11, 0x80, RZ ;  /* 0x000000800b0b8810 */ /* 0x000fc60007ffe0ff */
[----:B--2---:R-:W-:-:S05]  /*17b0*/  @!P0 IMAD.WIDE.U32 R2, R5, 0x4, R2 ;  /* 0x0000000405028825 */ /* 0x004fca00078e0002 */
[----:B------:R2:W-:Y:S02]  /*17c0*/  @!P0 STG.E desc[UR4][R2.64], R7 ;  /* 0x0000000702008986 */ /* 0x0005e4000c101904 */
.L_x_37188:
[----:B------:R-:W-:Y:S05]  /*17d0*/  BSYNC B0 ;  /* 0x0000000000007941 */ /* 0x000fea0003800000 */
.L_x_37185:
[----:B------:R-:W-:Y:S05]  /*17e0*/  WARPSYNC.ALL ;  /* 0x0000000000007948 */ /* 0x000fea0003800000 */
[----:B------:R-:W-:-:S13]  /*17f0*/  ISETP.GE.AND P0, PT, R11, R12, PT ;  /* 0x0000000c0b00720c */ /* 0x000fda0003f06270 */
[----:B------:R-:W-:Y:S05]  /*1800*/  @P0 EXIT ;  /* 0x000000000000094d */ /* 0x000fea0003800000 */
[----:B--2---:R-:W2:Y:S01]  /*1810*/  LDC.64 R2, c[0x0][0x218] ;  /* 0x00008600ff027b82 */ /* 0x004ea20000000a00 */
[----:B------:R-:W-:-:S04]  /*1820*/  IMAD R11, R10, 0x200, R11 ;  /* 0x000002000a0b7824 */ /* 0x000fc800078e020b */
[----:B--2---:R-:W-:-:S05]  /*1830*/  IMAD.WIDE.U32 R2, R11, 0x4, R2 ;  /* 0x000000040b027825 */ /* 0x004fca00078e0002 */
[----:B------:R-:W-:Y:S01]  /*1840*/  STG.E desc[UR4][R2.64], R9 ;  /* 0x0000000902007986 */ /* 0x000fe2000c101904 */
[----:B------:R-:W-:Y:S05]  /*1850*/  EXIT ;  /* 0x000000000000794d */ /* 0x000fea0003800000 */
.L_x_37189:
        /* <DEDUP_REMOVED lines=10> */
.L_x_57531:


//--------------------- .text._ZN2at6native29vectorized_elementwise_kernelILi2ENS0_13BinaryFunctorIfffZZZNS0_21remainder_kernel_cudaERNS_18TensorIteratorBaseEENKUlvE0_clEvENKUlvE0_clEvEUlffE_EESt5arrayIPcLm3EEEEviT0_T1_ --------------------------
	.section	.text._ZN2at6native29vectorized_elementwise_kernelILi2ENS0_13BinaryFunctorIfffZZZNS0_21remainder_kernel_cudaERNS_18TensorIteratorBaseEENKUlvE0_clEvENKUlvE0_clEvEUlffE_EESt5arrayIPcLm3EEEEviT0_T1_,"ax",@progbits
	.align	128
        .global         _ZN2at6native29vectorized_elementwise_kernelILi2ENS0_13BinaryFunctorIfffZZZNS0_21remainder_kernel_cudaERNS_18TensorIteratorBaseEENKUlvE0_clEvENKUlvE0_clEvEUlffE_EESt5arrayIPcLm3EEEEviT0_T1_
        .type           _ZN2at6native29vectorized_elementwise_kernelILi2ENS0_13BinaryFunctorIfffZZZNS0_21remainder_kernel_cudaERNS_18TensorIteratorBaseEENKUlvE0_clEvENKUlvE0_clEvEUlffE_EESt5arrayIPcLm3EEEEviT0_T1_,@function
        .size           _ZN2at6native29vectorized_elementwise_kernelILi2ENS0_13BinaryFunctorIfffZZZNS0_21remainder_kernel_cudaERNS_18TensorIteratorBaseEENKUlvE0_clEvENKUlvE0_clEvEUlffE_EESt5arrayIPcLm3EEEEviT0_T1_,(.L_x_57532 - _ZN2at6native29vectorized_elementwise_kernelILi2ENS0_13BinaryFunctorIfffZZZNS0_21remainder_kernel_cudaERNS_18TensorIteratorBaseEENKUlvE0_clEvENKUlvE0_clEvEUlffE_EESt5arrayIPcLm3EEEEviT0_T1_)
        .other          _ZN2at6native29vectorized_elementwise_kernelILi2ENS0_13BinaryFunctorIfffZZZNS0_21remainder_kernel_cudaERNS_18TensorIteratorBaseEENKUlvE0_clEvENKUlvE0_clEvEUlffE_EESt5arrayIPcLm3EEEEviT0_T1_,@"STO_CUDA_ENTRY STV_DEFAULT"
_ZN2at6native29vectorized_elementwise_kernelILi2ENS0_13BinaryFunctorIfffZZZNS0_21remainder_kernel_cudaERNS_18TensorIteratorBaseEENKUlvE0_clEvENKUlvE0_clEvEUlffE_EESt5arrayIPcLm3EEEEviT0_T1_:
.text._ZN2at6native29vectorized_elementwise_kernelILi2ENS0_13BinaryFunctorIfffZZZNS0_21remainder_kernel_cudaERNS_18TensorIteratorBaseEENKUlvE0_clEvENKUlvE0_clEvEUlffE_EESt5arrayIPcLm3EEEEviT0_T1_:
        /* <DEDUP_REMOVED lines=50> */
.L_x_37196:
[----:B------:R-:W-:Y:S01]  /*0320*/  FSETP.GEU.FTZ.AND P0, PT, R23, -R0, PT ;  /* 0x800000001700720b */ /* 0x000fe20003f1e000 */
[----:B------:R-:W-:-:S12]  /*0330*/  FADD.FTZ R20, R20, -1 ;  /* 0xbf80000014147421 */ /* 0x000fd80000010000 */
[----:B------:R-:W-:-:S07]  /*0340*/  @!P0 FADD.FTZ R20, R20, -1 ;  /* 0xbf80000014148421 */ /* 0x000fce0000010000 */
.L_x_37195:
[----:B------:R-:W-:Y:S05]  /*0350*/  BSYNC B1 ;  /* 0x0000000000017941 */ /* 0x000fea0003800000 */
.L_x_37194:
[----:B------:R-:W-:Y:S01]  /*0360*/  FFMA.FTZ R21, -R0, R20, R21 ;  /* 0x0000001400157223 */ /* 0x000fe20000010115 */
[----:B------:R-:W-:Y:S06]  /*0370*/  BRA `(.L_x_37192) ;  /* 0x0000000000847947 */ /* 0x000fec0003800000 */
.L_x_37193:
        /* <DEDUP_REMOVED lines=12> */
[----:B------:R-:W-:Y:S02]  /*0440*/  LOP3.LUT R21, R0, 0x7fffff, RZ, 0xc0, !PT ;  /* 0x007fffff00157812 */ /* 0x000fe400078ec0ff */
[----:B------:R-:W-:Y:S02]  /*0450*/  MOV R24, R23 ;  /* 0x0000001700187202 */ /* 0x000fe40000000f00 */
[----:B------:R-:W-:-:S04]  /*0460*/  LOP3.LUT R21, R21, 0x3f800000, RZ, 0xfc, !PT ;  /* 0x3f80000015157812 */ /* 0x000fc800078efcff */
[----:B------:R0:W1:Y:S03]  /*0470*/  MUFU.RCP R0, R21 ;  /* 0x0000001500007308 */ /* 0x0000660000001000 */
.L_x_37199:
        /* <DEDUP_REMOVED lines=14> */
.L_x_37198:
[----:B------:R-:W-:Y:S05]  /*0560*/  BSYNC B1 ;  /* 0x0000000000017941 */ /* 0x000fea0003800000 */
.L_x_37197:
[----:B------:R-:W-:-:S04]  /*0570*/  FMUL.FTZ R23, R23, 1.1920928955078125e-07 ;  /* 0x3400000017177820 */ /* 0x000fc80000410000 */
[----:B0-----:R-:W-:-:S07]  /*0580*/  FMUL.FTZ R21, R20, R23 ;  /* 0x0000001714157220 */ /* 0x001fce0000410000 */
.L_x_37192:
[----:B------:R-:W-:Y:S05]  /*0590*/  BSYNC B0 ;  /* 0x0000000000007941 */ /* 0x000fea0003800000 */
.L_x_37191:
[C---:B------:R-:W-:Y:S01]  /*05a0*/  FSETP.GTU.FTZ.AND P0, PT, |R21|.reuse, +INF , PT ;  /* 0x7f8000001500780b */ /* 0x040fe20003f1c200 */
[----:B------:R-:W-:Y:S01]  /*05b0*/  BSSY B0, `(.L_x_37200) ;  /* 0x000004a000007945 */ /* 0x000fe20003800000 */
[----:B------:R-:W-:Y:S01]  /*05c0*/  LOP3.LUT R8, R21, 0x80000000, R8, 0xb8, !PT ;  /* 0x8000000015087812 */ /* 0x000fe200078eb808 */
[----:B------:R-:W-:Y:S01]  /*05d0*/  FADD.FTZ R0, |R9|, -RZ ;  /* 0x800000ff09007221 */ /* 0x000fe20000010200 */
[----:B------:R-:W-:Y:S02]  /*05e0*/  FSETP.GEU.FTZ.AND P2, PT, R18, RZ, PT ;  /* 0x000000ff1200720b */ /* 0x000fe40003f5e000 */
[----:B------:R-:W-:-:S04]  /*05f0*/  FSEL R8, R21, R8, P0 ;  /* 0x0000000815087208 */ /* 0x000fc80000000000 */
[C---:B------:R-:W-:Y:S02]  /*0600*/  FSETP.NEU.FTZ.AND P0, PT, R8.reuse, RZ, PT ;  /* 0x000000ff0800720b */ /* 0x040fe40003f1d000 */
[----:B------:R-:W-:-:S04]  /*0610*/  FSETP.GEU.FTZ.AND P1, PT, R8, RZ, PT ;  /* 0x000000ff0800720b */ /* 0x000fc80003f3e000 */
[----:B------:R-:W-:Y:S02]  /*0620*/  PLOP3.LUT P0, PT, P0, P2, P1, 0x60, 0x0 ;  /* 0x000000000000781c */ /* 0x000fe40000704c10 */
[----:B------:R-:W-:-:S11]  /*0630*/  FSETP.GEU.FTZ.AND P1, PT, |R9|, |R19|, PT ;  /* 0x400000130900720b */ /* 0x000fd60003f3e200 */
[----:B------:R-:W-:Y:S02]  /*0640*/  @P0 FADD.FTZ R8, R18, R8 ;  /* 0x0000000812080221 */ /* 0x000fe40000010000 */
        /* <DEDUP_REMOVED lines=24> */
.L_x_37205:
[----:B------:R-:W-:Y:S01]  /*07d0*/  FSETP.GEU.FTZ.AND P0, PT, R20, -R21, PT ;  /* 0x800000151400720b */ /* 0x000fe20003f1e000 */
[----:B------:R-:W-:-:S12]  /*07e0*/  FADD.FTZ R25, R25, -1 ;  /* 0xbf80000019197421 */ /* 0x000fd80000010000 */
[----:B------:R-:W-:-:S07]  /*07f0*/  @!P0 FADD.FTZ R25, R25, -1 ;  /* 0xbf80000019198421 */ /* 0x000fce0000010000 */
.L_x_37204:
[----:B------:R-:W-:Y:S05]  /*0800*/  BSYNC B1 ;  /* 0x0000000000017941 */ /* 0x000fea0003800000 */
.L_x_37203:
[----:B------:R-:W-:Y:S01]  /*0810*/  FFMA.FTZ R0, -R21, R25, R0 ;  /* 0x0000001915007223 */ /* 0x000fe20000010100 */
[----:B------:R-:W-:Y:S06]  /*0820*/  BRA `(.L_x_37201) ;  /* 0x0000000000887947 */ /* 0x000fec0003800000 */
.L_x_37202:
        /* <DEDUP_REMOVED lines=12> */
[----:B------:R-:W-:Y:S01]  /*08f0*/  LOP3.LUT R20, R21, 0x7fffff, RZ, 0xc0, !PT ;  /* 0x007fffff15147812 */ /* 0x000fe200078ec0ff */
[----:B------:R-:W-:Y:S02]  /*0900*/  IMAD.MOV.U32 R25, RZ, RZ, R22 ;  /* 0x000000ffff197224 */ /* 0x000fe400078e0016 */
[----:B------:R-:W-:Y:S01]  /*0910*/  IMAD.MOV.U32 R21, RZ, RZ, R23 ;  /* 0x000000ffff157224 */ /* 0x000fe200078e0017 */
[----:B------:R-:W-:-:S04]  /*0920*/  LOP3.LUT R20, R20, 0x3f800000, RZ, 0xfc, !PT ;  /* 0x3f80000014147812 */ /* 0x000fc800078efcff */
[----:B------:R0:W1:Y:S03]  /*0930*/  MUFU.RCP R0, R20 ;  /* 0x0000001400007308 */ /* 0x0000660000001000 */
.L_x_37208:
        /* <DEDUP_REMOVED lines=14> */
.L_x_37207:
[----:B------:R-:W-:Y:S05]  /*0a20*/  BSYNC B1 ;  /* 0x0000000000017941 */ /* 0x000fea0003800000 */
.L_x_37206:
[----:B------:R-:W-:-:S04]  /*0a30*/  FMUL.FTZ R21, R22, 1.1920928955078125e-07 ;  /* 0x3400000016157820 */ /* 0x000fc80000410000 */
[----:B------:R-:W-:-:S07]  /*0a40*/  FMUL.FTZ R0, R18, R21 ;  /* 0x0000001512007220 */ /* 0x000fce0000410000 */
.L_x_37201:
[----:B------:R-:W-:Y:S05]  /*0a50*/  BSYNC B0 ;  /* 0x0000000000007941 */ /* 0x000fea0003800000 */
.L_x_37200:
[C---:B------:R-:W-:Y:S01]  /*0a60*/  LOP3.LUT R9, R0.reuse, 0x80000000, R9, 0xb8, !PT ;  /* 0x8000000000097812 */ /* 0x040fe200078eb809 */
[----:B------:R-:W-:Y:S01]  /*0a70*/  BSSY B0, `(.L_x_37209) ;  /* 0x000004a000007945 */ /* 0x000fe20003800000 */
[----:B------:R-:W-:Y:S01]  /*0a80*/  FSETP.GTU.FTZ.AND P0, PT, |R0|, +INF , PT ;  /* 0x7f8000000000780b */ /* 0x000fe20003f1c200 */
[----:B-----5:R-:W-:Y:S01]  /*0a90*/  FADD.FTZ R21, |R16|, -RZ ;  /* 0x800000ff10157221 */ /* 0x020fe20000010200 */
        /* <DEDUP_REMOVED lines=31> */
.L_x_37214:
[----:B------:R-:W-:Y:S01]  /*0c90*/  FSETP.GEU.FTZ.AND P0, PT, R23, -R0, PT ;  /* 0x800000001700720b */ /* 0x000fe20003f1e000 */
[----:B------:R-:W-:-:S12]  /*0ca0*/  FADD.FTZ R18, R18, -1 ;  /* 0xbf80000012127421 */ /* 0x000fd80000010000 */
[----:B------:R-:W-:-:S07]  /*0cb0*/  @!P0 FADD.FTZ R18, R18, -1 ;  /* 0xbf80000012128421 */ /* 0x000fce0000010000 */
.L_x_37213:
[----:B------:R-:W-:Y:S05]  /*0cc0*/  BSYNC B1 ;  /* 0x0000000000017941 */ /* 0x000fea0003800000 */
.L_x_37212:
[----:B------:R-:W-:Y:S01]  /*0cd0*/  FFMA.FTZ R21, -R0, R18, R21 ;  /* 0x0000001200157223 */ /* 0x000fe20000010115 */
[----:B------:R-:W-:Y:S06]  /*0ce0*/  BRA `(.L_x_37210) ;  /* 0x0000000000887947 */ /* 0x000fec0003800000 */
.L_x_37211:
        /* <DEDUP_REMOVED lines=8> */
[----:B0-----:R-:W-:Y:S02]  /*0d70*/  LOP3.LUT R20, R18, 0x3f800000, RZ, 0xfc, !PT ;  /* 0x3f80000012147812 */ /* 0x001fe400078efcff */
        /* <DEDUP_REMOVED lines=9> */
.L_x_37217:
        /* <DEDUP_REMOVED lines=13> */
.L_x_37216:
[----:B------:R-:W-:Y:S05]  /*0ee0*/  BSYNC B1 ;  /* 0x0000000000017941 */ /* 0x000fea0003800000 */
.L_x_37215:
[----:B------:R-:W-:-:S04]  /*0ef0*/  FMUL.FTZ R21, R21, 1.1920928955078125e-07 ;  /* 0x3400000015157820 */ /* 0x000fc80000410000 */
[----:B------:R-:W-:-:S07]  /*0f00*/  FMUL.FTZ R21, R18, R21 ;  /* 0x0000001512157220 */ /* 0x000fce0000410000 */
.L_x_37210:
[----:B------:R-:W-:Y:S05]  /*0f10*/  BSYNC B0 ;  /* 0x0000000000007941 */ /* 0x000fea0003800000 */
.L_x_37209:
        /* <DEDUP_REMOVED lines=35> */
.L_x_37223:
[----:B------:R-:W-:Y:S01]  /*1150*/  FSETP.GEU.FTZ.AND P0, PT, R18, -R19, PT ;  /* 0x800000131200720b */ /* 0x000fe20003f1e000 */
[----:B------:R-:W-:-:S12]  /*1160*/  FADD.FTZ R23, R23, -1 ;  /* 0xbf80000017177421 */ /* 0x000fd80000010000 */
[----:B------:R-:W-:-:S07]  /*1170*/  @!P0 FADD.FTZ R23, R23, -1 ;  /* 0xbf80000017178421 */ /* 0x000fce0000010000 */
.L_x_37222:
[----:B------:R-:W-:Y:S05]  /*1180*/  BSYNC B1 ;  /* 0x0000000000017941 */ /* 0x000fea0003800000 */
.L_x_37221:
[----:B------:R-:W-:Y:S01]  /*1190*/  FFMA.FTZ R0, -R19, R23, R0 ;  /* 0x0000001713007223 */ /* 0x000fe20000010100 */
[----:B------:R-:W-:Y:S06]  /*11a0*/  BRA `(.L_x_37219) ;  /* 0x00000000007c7947 */ /* 0x000fec0003800000 */
.L_x_37220:
        /* <DEDUP_REMOVED lines=15> */
.L_x_37226:
        /* <DEDUP_REMOVED lines=13> */
.L_x_37225:
[----:B------:R-:W-:Y:S05]  /*1370*/  BSYNC B1 ;  /* 0x0000000000017941 */ /* 0x000fea0003800000 */
.L_x_37224:
[----:B------:R-:W-:-:S04]  /*1380*/  FMUL.FTZ R19, R20, 1.1920928955078125e-07 ;  /* 0x3400000014137820 */ /* 0x000fc80000410000 */
[----:B------:R-:W-:-:S07]  /*1390*/  FMUL.FTZ R0, R14, R19 ;  /* 0x000000130e007220 */ /* 0x000fce0000410000 */
.L_x_37219:
[----:B------:R-:W-:Y:S05]  /*13a0*/  BSYNC B0 ;  /* 0x0000000000007941 */ /* 0x000fea0003800000 */
.L_x_37218:
[C---:B------:R-:W-:Y:S01]  /*13b0*/  LOP3.LUT R17, R0.reuse, 0x80000000, R17, 0xb8, !PT ;  /* 0x8000000000117812 */ /* 0x040fe200078eb811 */
[----:B------:R-:W-:Y:S01]  /*13c0*/  BSSY B0, `(.L_x_37227) ;  /* 0x0000047000007945 */ /* 0x000fe20003800000 */
[----:B------:R-:W-:Y:S01]  /*13d0*/  FSETP.GTU.FTZ.AND P0, PT, |R0|, +INF , PT ;  /* 0x7f8000000000780b */ /* 0x000fe20003f1c200 */
[----:B0-----:R-:W-:Y:S01]  /*13e0*/  FADD.FTZ R19, |R10|, -RZ ;  /* 0x800000ff0a137221 */ /* 0x001fe20000010200 */
        /* <DEDUP_REMOVED lines=31> */
.L_x_37232:
[----:B------:R-:W-:Y:S01]  /*15e0*/  FSETP.GEU.FTZ.AND P0, PT, R21, -R0, PT ;  /* 0x800000001500720b */ /* 0x000fe20003f1e000 */
[----:B------:R-:W-:-:S12]  /*15f0*/  FADD.FTZ R14, R14, -1 ;  /* 0xbf8000000e0e7421 */ /* 0x000fd80000010000 */
[----:B------:R-:W-:-:S07]  /*1600*/  @!P0 FADD.FTZ R14, R14, -1 ;  /* 0xbf8000000e0e8421 */ /* 0x000fce0000010000 */
.L_x_37231:
[----:B------:R-:W-:Y:S05]  /*1610*/  BSYNC B1 ;  /* 0x0000000000017941 */ /* 0x000fea0003800000 */
.L_x_37230:
[----:B------:R-:W-:Y:S01]  /*1620*/  FFMA.FTZ R19, -R0, R14, R19 ;  /* 0x0000000e00137223 */ /* 0x000fe20000010113 */
[----:B------:R-:W-:Y:S06]  /*1630*/  BRA `(.L_x_37228) ;  /* 0x00000000007c7947 */ /* 0x000fec0003800000 */
.L_x_37229:
        /* <DEDUP_REMOVED lines=15> */
.L_x_37235:
        /* <DEDUP_REMOVED lines=13> */
.L_x_37234:
[----:B------:R-:W-:Y:S05]  /*1800*/  BSYNC B1 ;  /* 0x0000000000017941 */ /* 0x000fea0003800000 */
.L_x_37233:
[----:B------:R-:W-:-:S04]  /*1810*/  FMUL.FTZ R19, R18, 1.1920928955078125e-07 ;  /* 0x3400000012137820 */ /* 0x000fc80000410000 */
[----:B------:R-:W-:-:S07]  /*1820*/  FMUL.FTZ R19, R14, R19 ;  /* 0x000000130e137220 */ /* 0x000fce0000410000 */
.L_x_37228:
[----:B------:R-:W-:Y:S05]  /*1830*/  BSYNC B0 ;  /* 0x0000000000007941 */ /* 0x000fea0003800000 */
.L_x_37227:
        /* <DEDUP_REMOVED lines=35> */
.L_x_37241:
[----:B------:R-:W-:Y:S01]  /*1a70*/  FSETP.GEU.FTZ.AND P0, PT, R14, -R15, PT ;  /* 0x8000000f0e00720b */ /* 0x000fe20003f1e000 */
[----:B------:R-:W-:-:S12]  /*1a80*/  FADD.FTZ R21, R21, -1 ;  /* 0xbf80000015157421 */ /* 0x000fd80000010000 */
[----:B------:R-:W-:-:S07]  /*1a90*/  @!P0 FADD.FTZ R21, R21, -1 ;  /* 0xbf80000015158421 */ /* 0x000fce0000010000 */
.L_x_37240:
[----:B------:R-:W-:Y:S05]  /*1aa0*/  BSYNC B1 ;  /* 0x0000000000017941 */ /* 0x000fea0003800000 */
.L_x_37239:
[----:B------:R-:W-:Y:S01]  /*1ab0*/  FFMA.FTZ R0, -R15, R21, R0 ;  /* 0x000000150f007223 */ /* 0x000fe20000010100 */
[----:B------:R-:W-:Y:S06]  /*1ac0*/  BRA `(.L_x_37237) ;  /* 0x00000000007c7947 */ /* 0x000fec0003800000 */
.L_x_37238:
        /* <DEDUP_REMOVED lines=15> */
.L_x_37244:
        /* <DEDUP_REMOVED lines=13> */
.L_x_37243:
[----:B------:R-:W-:Y:S05]  /*1c90*/  BSYNC B1 ;  /* 0x0000000000017941 */ /* 0x000fea0003800000 */
.L_x_37242:
[----:B0-----:R-:W-:-:S04]  /*1ca0*/  FMUL.FTZ R15, R14, 1.1920928955078125e-07 ;  /* 0x340000000e0f7820 */ /* 0x001fc80000410000 */
[----:B------:R-:W-:-:S07]  /*1cb0*/  FMUL.FTZ R0, R12, R15 ;  /* 0x0000000f0c007220 */ /* 0x000fce0000410000 */
.L_x_37237:
[----:B------:R-:W-:Y:S05]  /*1cc0*/  BSYNC B0 ;  /* 0x0000000000007941 */ /* 0x000fea0003800000 */
.L_x_37236:
        /* <DEDUP_REMOVED lines=35> */
.L_x_37250:
[----:B------:R-:W-:Y:S01]  /*1f00*/  FSETP.GEU.FTZ.AND P0, PT, R19, -R0, PT ;  /* 0x800000001300720b */ /* 0x000fe20003f1e000 */
[----:B------:R-:W-:-:S12]  /*1f10*/  FADD.FTZ R12, R12, -1 ;  /* 0xbf8000000c0c7421 */ /* 0x000fd80000010000 */
[----:B------:R-:W-:-:S07]  /*1f20*/  @!P0 FADD.FTZ R12, R12, -1 ;  /* 0xbf8000000c0c8421 */ /* 0x000fce0000010000 */
.L_x_37249:
[----:B------:R-:W-:Y:S05]  /*1f30*/  BSYNC B1 ;  /* 0x0000000000017941 */ /* 0x000fea0003800000 */
.L_x_37248:
[----:B------:R-:W-:Y:S01]  /*1f40*/  FFMA.FTZ R15, -R0, R12, R15 ;  /* 0x0000000c000f7223 */ /* 0x000fe2000001010f */
[----:B------:R-:W-:Y:S06]  /*1f50*/  BRA `(.L_x_37246) ;  /* 0x00000000007c7947 */ /* 0x000fec0003800000 */
.L_x_37247:
        /* <DEDUP_REMOVED lines=15> */
.L_x_37253:
        /* <DEDUP_REMOVED lines=13> */
.L_x_37252:
[----:B------:R-:W-:Y:S05]  /*2120*/  BSYNC B1 ;  /* 0x0000000000017941 */ /* 0x000fea0003800000 */
.L_x_37251:
[----:B------:R-:W-:-:S04]  /*2130*/  FMUL.FTZ R13, R13, 1.1920928955078125e-07 ;  /* 0x340000000d0d7820 */ /* 0x000fc80000410000 */
[----:B0-----:R-:W-:-:S07]  /*2140*/  FMUL.FTZ R15, R12, R13 ;  /* 0x0000000d0c0f7220 */ /* 0x001fce0000410000 */
.L_x_37246:
[----:B------:R-:W-:Y:S05]  /*2150*/  BSYNC B0 ;  /* 0x0000000000007941 */ /* 0x000fea0003800000 */
.L_x_37245:
        /* <DEDUP_REMOVED lines=35> */
.L_x_37259:
[----:B------:R-:W-:Y:S01]  /*2390*/  FSETP.GEU.FTZ.AND P0, PT, R12, -R13, PT ;  /* 0x8000000d0c00720b */ /* 0x000fe20003f1e000 */
[----:B------:R-:W-:-:S12]  /*23a0*/  FADD.FTZ R19, R19, -1 ;  /* 0xbf80000013137421 */ /* 0x000fd80000010000 */
[----:B------:R-:W-:-:S07]  /*23b0*/  @!P0 FADD.FTZ R19, R19, -1 ;  /* 0xbf80000013138421 */ /* 0x000fce0000010000 */
.L_x_37258:
[----:B------:R-:W-:Y:S05]  /*23c0*/  BSYNC B1 ;  /* 0x0000000000017941 */ /* 0x000fea0003800000 */
.L_x_37257:
[----:B------:R-:W-:Y:S01]  /*23d0*/  FFMA.FTZ R0, -R13, R19, R0 ;  /* 0x000000130d007223 */ /* 0x000fe20000010100 */
[----:B------:R-:W-:Y:S06]  /*23e0*/  BRA `(.L_x_37255) ;  /* 0x00000000007c7947 */ /* 0x000fec0003800000 */
.L_x_37256:
        /* <DEDUP_REMOVED lines=15> */
.L_x_37262:
        /* <DEDUP_REMOVED lines=13> */
.L_x_37261:
[----:B------:R-:W-:Y:S05]  /*25b0*/  BSYNC B1 ;  /* 0x0000000000017941 */ /* 0x000fea0003800000 */
.L_x_37260:
[----:B0-----:R-:W-:-:S04]  /*25c0*/  FMUL.FTZ R13, R12, 1.1920928955078125e-07 ;  /* 0x340000000c0d7820 */ /* 0x001fc80000410000 */
[----:B------:R-:W-:-:S07]  /*25d0*/  FMUL.FTZ R0, R6, R13 ;  /* 0x0000000d06007220 */ /* 0x000fce0000410000 */
.L_x_37255:
[----:B------:R-:W-:Y:S05]  /*25e0*/  BSYNC B0 ;  /* 0x0000000000007941 */ /* 0x000fea0003800000 */
.L_x_37254:
[----:B------:R-:W0:Y:S01]  /*25f0*/  LDC.64 R12, c[0x0][0x218] ;  /* 0x00008600ff0c7b82 */ /* 0x000e220000000a00 */
[C---:B------:R-:W-:Y:S02]  /*2600*/  LOP3.LUT R3, R0.reuse, 0x80000000, R3, 0xb8, !PT ;  /* 0x8000000000037812 */ /* 0x040fe400078eb803 */
[C---:B------:R-:W-:Y:S02]  /*2610*/  FSETP.GTU.FTZ.AND P0, PT, |R0|.reuse, +INF , PT ;  /* 0x7f8000000000780b */ /* 0x040fe40003f1c200 */
[----:B------:R-:W-:Y:S02]  /*2620*/  FSETP.GEU.FTZ.AND P2, PT, R7, RZ, PT ;  /* 0x000000ff0700720b */ /* 0x000fe40003f5e000 */
[----:B------:R-:W-:-:S04]  /*2630*/  FSEL R3, R0, R3, P0 ;  /* 0x0000000300037208 */ /* 0x000fc80000000000 */
[C---:B------:R-:W-:Y:S02]  /*2640*/  FSETP.NEU.FTZ.AND P0, PT, R3.reuse, RZ, PT ;  /* 0x000000ff0300720b */ /* 0x040fe40003f1d000 */
[----:B------:R-:W-:-:S04]  /*2650*/  FSETP.GEU.FTZ.AND P1, PT, R3, RZ, PT ;  /* 0x000000ff0300720b */ /* 0x000fc80003f3e000 */
[----:B------:R-:W-:Y:S01]  /*2660*/  PLOP3.LUT P0, PT, P0, P2, P1, 0x60, 0x0 ;  /* 0x000000000000781c */ /* 0x000fe20000704c10 */
[----:B0-----:R-:W-:-:S04]  /*2670*/  IMAD.WIDE.U32 R12, R4, 0x4, R12 ;  /* 0x00000004040c7825 */ /* 0x001fc800078e000c */
[----:B------:R-:W-:-:S08]  /*2680*/  IMAD.WIDE R12, R5, 0x8, R12 ;  /* 0x00000008050c7825 */ /* 0x000fd000078e020c */
[----:B------:R-:W-:Y:S01]  /*2690*/  @P0 FADD.FTZ R3, R7, R3 ;  /* 0x0000000307030221 */ /* 0x000fe20000010000 */
[----:B------:R-:W-:Y:S04]  /*26a0*/  STG.E.64 desc[UR4][R12.64], R8 ;  /* 0x000000080c007986 */ /* 0x000fe8000c101b04 */
[----:B------:R-:W-:Y:S04]  /*26b0*/  STG.E.64 desc[UR4][R12.64+0x400], R16 ;  /* 0x000400100c007986 */ /* 0x000fe8000c101b04 */
[----:B------:R-:W-:Y:S04]  /*26c0*/  STG.E.64 desc[UR4][R12.64+0x800], R10 ;  /* 0x0008000a0c007986 */ /* 0x000fe8000c101b04 */
[----:B------:R-:W-:Y:S01]  /*26d0*/  STG.E.64 desc[UR4][R12.64+0xc00], R2 ;  /* 0x000c00020c007986 */ /* 0x000fe2000c101b04 */
[----:B------:R-:W-:Y:S05]  /*26e0*/  EXIT ;  /* 0x000000000000794d */ /* 0x000fea0003800000 */
.L_x_37190:
[----:B------:R-:W0:Y:S01]  /*26f0*/  S2R R6, SR_TID.X ;  /* 0x0000000000067919 */ /* 0x000e220000002100 */
        /* <DEDUP_REMOVED lines=12> */
[----:B------:R-:W-:Y:S01]  /*27c0*/  IMAD.MOV.U32 R20, RZ, RZ, RZ ;  /* 0x000000ffff147224 */ /* 0x000fe200078e00ff */
[----:B------:R-:W3:Y:S01]  /*27d0*/  @!P4 LDC.64 R12, c[0x0][0x228] ;  /* 0x00008a00ff0ccb82 */ /* 0x000ee20000000a00 */
[----:B0-----:R-:W-:-:S04]  /*27e0*/  @!P0 IMAD.WIDE.U32 R16, R7, 0x4, R16 ;  /* 0x0000000407108825 */ /* 0x001fc800078e0010 */
[----:B-1----:R-:W-:-:S06]  /*27f0*/  @!P0 IMAD.WIDE.U32 R22, R7, 0x4, R22 ;  /* 0x0000000407168825 */ /* 0x002fcc00078e0016 */
[----:B------:R-:W-:Y:S01]  /*2800*/  @!P5 IMAD.IADD R11, R4, 0x1, R27 ;  /* 0x00000001040bd824 */ /* 0x000fe200078e021b */
[----:B------:R-:W-:Y:S01]  /*2810*/  @!P5 IADD3 R27, R27, 0x80, RZ ;  /* 0x000000801b1bd810 */ /* 0x000fe20007ffe0ff */
[----:B------:R-:W0:Y:S01]  /*2820*/  @!P5 LDC.64 R2, c[0x0][0x228] ;  /* 0x00008a00ff02db82 */ /* 0x000e220000000a00 */
[----:B------:R-:W-:Y:S01]  /*2830*/  IMAD.MOV.U32 R7, RZ, RZ, RZ ;  /* 0x000000ffff077224 */ /* 0x000fe200078e00ff */
[----:B------:R-:W5:Y:S01]  /*2840*/  @!P0 LDG.E R8, desc[UR4][R22.64] ;  /* 0x0000000416088981 */ /* 0x000f62000c1e1900 */
[----:B------:R-:W-:Y:S01]  /*2850*/  ISETP.GE.AND P3, PT, R27, R5, PT ;  /* 0x000000051b00720c */ /* 0x000fe20003f66270 */
[----:B--2---:R-:W-:-:S03]  /*2860*/  @!P4 IMAD.WIDE.U32 R14, R10, 0x4, R14 ;  /* 0x000000040a0ec825 */ /* 0x004fc600078e000e */
[----:B------:R1:W5:Y:S01]  /*2870*/  @!P0 LDG.E R7, desc[UR4][R16.64] ;  /* 0x0000000410078981 */ /* 0x000362000c1e1900 */
[----:B------:R-:W2:Y:S01]  /*2880*/  @!P5 LDC.64 R24, c[0x0][0x220] ;  /* 0x00008800ff18db82 */ /* 0x000ea20000000a00 */
[----:B---3--:R-:W-:Y:S02]  /*2890*/  @!P4 IMAD.WIDE.U32 R12, R10, 0x4, R12 ;  /* 0x000000040a0cc825 */ /* 0x008fe400078e000c */
[----:B------:R3:W5:Y:S05]  /*28a0*/  @!P4 LDG.E R9, desc[UR4][R14.64] ;  /* 0x000000040e09c981 */ /* 0x00076a000c1e1900 */
[----:B------:R-:W-:Y:S01]  /*28b0*/  @!P3 IMAD.IADD R21, R4, 0x1, R27 ;  /* 0x000000010415b824 */ /* 0x000fe200078e021b */
[----:B------:R-:W4:Y:S01]  /*28c0*/  @!P3 LDC.64 R28, c[0x0][0x220] ;  /* 0x00008800ff1cbb82 */ /* 0x000f220000000a00 */
[----:B------:R-:W-:-:S05]  /*28d0*/  @!P3 VIADD R27, R27, 0x80 ;  /* 0x000000801b1bb836 */ /* 0x000fca0000000000 */
[C---:B------:R-:W-:Y:S02]  /*28e0*/  ISETP.GE.AND P1, PT, R27.reuse, R5, PT ;  /* 0x000000051b00720c */ /* 0x040fe40003f26270 */
[----:B------:R-:W4:Y:S11]  /*28f0*/  @!P3 LDC.64 R18, c[0x0][0x228] ;  /* 0x00008a00ff12bb82 */ /* 0x000f360000000a00 */
[----:B------:R-:W-:Y:S01]  /*2900*/  @!P1 IADD3 R0, R4, R27, RZ ;  /* 0x0000001b04009210 */ /* 0x000fe20007ffe0ff */
[----:B------:R-:W-:Y:S01]  /*2910*/  @!P1 VIADD R27, R27, 0x80 ;  /* 0x000000801b1b9836 */ /* 0x000fe20000000000 */
[----:B-1----:R-:W1:Y:S04]  /*2920*/  @!P1 LDC.64 R16, c[0x0][0x220] ;  /* 0x00008800ff109b82 */ /* 0x002e680000000a00 */
[----:B------:R-:W-:Y:S01]  /*2930*/  ISETP.GE.AND P2, PT, R27, R5, PT ;  /* 0x000000051b00720c */ /* 0x000fe20003f46270 */
[----:B0-----:R-:W-:-:S03]  /*2940*/  @!P5 IMAD.WIDE.U32 R2, R11, 0x4, R2 ;  /* 0x000000040b02d825 */ /* 0x001fc600078e0002 */
[----:B---3--:R-:W0:Y:S01]  /*2950*/  @!P1 LDC.64 R14, c[0x0][0x228] ;  /* 0x00008a00ff0e9b82 */ /* 0x008e220000000a00 */
[----:B--2---:R-:W-:Y:S01]  /*2960*/  @!P5 IMAD.WIDE.U32 R24, R11, 0x4, R24 ;  /* 0x000000040b18d825 */ /* 0x004fe200078e0018 */
[----:B------:R-:W-:Y:S01]  /*2970*/  CS2R R10, SRZ ;  /* 0x00000000000a7805 */ /* 0x000fe2000001ff00 */
[----:B------:R2:W5:Y:S05]  /*2980*/  @!P5 LDG.E R20, desc[UR4][R2.64] ;  /* 0x000000040214d981 */ /* 0x00056a000c1e1900 */
[----:B------:R3:W5:Y:S01]  /*2990*/  @!P4 LDG.E R10, desc[UR4][R12.64] ;  /* 0x000000040c0ac981 */ /* 0x000762000c1e1900 */
[----:B------:R-:W0:Y:S01]  /*29a0*/  @!P2 LDC.64 R22, c[0x0][0x228] ;  /* 0x00008a00ff16ab82 */ /* 0x000e220000000a00 */
[----:B----4-:R-:W-:-:S02]  /*29b0*/  @!P3 IMAD.WIDE.U32 R28, R21, 0x4, R28 ;  /* 0x00000004151cb825 */ /* 0x010fc400078e001c */
[----:B------:R4:W5:Y:S02]  /*29c0*/  @!P5 LDG.E R11, desc[UR4][R24.64] ;  /* 0x00000004180bd981 */ /* 0x000964000c1e1900 */
[----:B--2---:R-:W-:Y:S01]  /*29d0*/  @!P2 IMAD.IADD R3, R4, 0x1, R27 ;  /* 0x000000010403a824 */ /* 0x004fe200078e021b */
[----:B------:R-:W-:Y:S02]  /*29e0*/  @!P2 IADD3 R27, R27, 0x80, RZ ;  /* 0x000000801b1ba810 */ /* 0x000fe40007ffe0ff */
[----:B---3--:R-:W2:Y:S02]  /*29f0*/  @!P2 LDC.64 R12, c[0x0][0x220] ;  /* 0x00008800ff0cab82 */ /* 0x008ea40000000a00 */
[----:B------:R-:W-:Y:S01]  /*2a00*/  ISETP.GE.AND P4, PT, R27, R5, PT ;  /* 0x000000051b00720c */ /* 0x000fe20003f86270 */
[----:B------:R-:W-:-:S04]  /*2a10*/  @!P3 IMAD.WIDE.U32 R18, R21, 0x4, R18 ;  /* 0x000000041512b825 */ /* 0x000fc800078e0012 */
[----:B------:R-:W-:Y:S01]  /*2a20*/  IMAD.MOV.U32 R21, RZ, RZ, RZ ;  /* 0x000000ffff157224 */ /* 0x000fe200078e00ff */
[----:B----4-:R-:W-:-:S05]  /*2a30*/  CS2R R24, SRZ ;  /* 0x0000000000187805 */ /* 0x010fca000001ff00 */
[----:B------:R3:W5:Y:S04]  /*2a40*/  @!P3 LDG.E R21, desc[UR4][R28.64] ;  /* 0x000000041c15b981 */ /* 0x000768000c1e1900 */
[----:B------:R4:W5:Y:S01]  /*2a50*/  @!P3 LDG.E R24, desc[UR4][R18.64] ;  /* 0x000000041218b981 */ /* 0x000962000c1e1900 */
[----:B---3--:R-:W-:Y:S02]  /*2a60*/  @!P4 IMAD.IADD R29, R4, 0x1, R27 ;  /* 0x00000001041dc824 */ /* 0x008fe400078e021b */
[----:B------:R-:W-:Y:S02]  /*2a70*/  @!P4 VIADD R27, R27, 0x80 ;  /* 0x000000801b1bc836 */ /* 0x000fe40000000000 */
[C---:B-1----:R-:W-:Y:S01]  /*2a80*/  @!P1 IMAD.WIDE.U32 R16, R0.reuse, 0x4, R16 ;  /* 0x0000000400109825 */ /* 0x042fe200078e0010 */
[----:B----4-:R-:W1:Y:S02]  /*2a90*/  @!P4 LDC.64 R18, c[0x0][0x220] ;  /* 0x00008800ff12cb82 */ /* 0x010e640000000a00 */
[----:B------:R-:W-:Y:S01]  /*2aa0*/  ISETP.GE.AND P3, PT, R27, R5, PT ;  /* 0x000000051b00720c */ /* 0x000fe20003f66270 */
[----:B0-----:R-:W-:Y:S01]  /*2ab0*/  @!P1 IMAD.WIDE.U32 R14, R0, 0x4, R14 ;  /* 0x00000004000e9825 */ /* 0x001fe200078e000e */
[----:B------:R-:W-:Y:S01]  /*2ac0*/  HFMA2.MMA R0, -RZ, RZ, 0, 0 ;  /* 0x00000000ff007435 */ /* 0x000fe200000001ff */
[----:B------:R0:W5:Y:S02]  /*2ad0*/  @!P1 LDG.E R25, desc[UR4][R16.64] ;  /* 0x0000000410199981 */ /* 0x000164000c1e1900 */
[----:B--2---:R-:W-:-:S04]  /*2ae0*/  @!P2 IMAD.WIDE.U32 R12, R3, 0x4, R12 ;  /* 0x00000004030ca825 */ /* 0x004fc800078e000c */
[----:B------:R-:W-:Y:S01]  /*2af0*/  @!P2 IMAD.WIDE.U32 R22, R3, 0x4, R22 ;  /* 0x000000040316a825 */ /* 0x000fe200078e0016 */
[----:B------:R-:W-:Y:S02]  /*2b00*/  CS2R R2, SRZ ;  /* 0x0000000000027805 */ /* 0x000fe4000001ff00 */
[----:B------:R2:W5:Y:S01]  /*2b10*/  @!P1 LDG.E R0, desc[UR4][R14.64] ;  /* 0x000000040e009981 */ /* 0x000562000c1e1900 */
[----:B0-----:R-:W0:Y:S03]  /*2b20*/  @!P4 LDC.64 R16, c[0x0][0x228] ;  /* 0x00008a00ff10cb82 */ /* 0x001e260000000a00 */
[----:B------:R3:W5:Y:S01]  /*2b30*/  @!P2 LDG.E R3, desc[UR4][R12.64] ;  /* 0x000000040c03a981 */ /* 0x000762000c1e1900 */
[----:B------:R-:W-:Y:S02]  /*2b40*/  @!P3 IMAD.IADD R27, R4, 0x1, R27 ;  /* 0x00000001041bb824 */ /* 0x000fe400078e021b */
[----:B------:R-:W-:Y:S01]  /*2b50*/  IMAD.MOV.U32 R26, RZ, RZ, RZ ;  /* 0x000000ffff1a7224 */ /* 0x000fe200078e00ff */
[----:B------:R4:W5:Y:S01]  /*2b60*/  @!P2 LDG.E R2, desc[UR4][R22.64] ;  /* 0x000000041602a981 */ /* 0x000962000c1e1900 */
[----:B--2---:R-:W2:Y:S08]  /*2b70*/  @!P3 LDC.64 R14, c[0x0][0x228] ;  /* 0x00008a00ff0ebb82 */ /* 0x004eb00000000a00 */
[----:B---3--:R-:W3:Y:S01]  /*2b80*/  @!P3 LDC.64 R12, c[0x0][0x220] ;  /* 0x00008800ff0cbb82 */ /* 0x008ee20000000a00 */
[----:B-1----:R-:W-:Y:S01]  /*2b90*/  @!P4 IMAD.WIDE.U32 R18, R29, 0x4, R18 ;  /* 0x000000041d12c825 */ /* 0x002fe200078e0012 */
[----:B----4-:R-:W-:-:S04]  /*2ba0*/  CS2R R22, SRZ ;  /* 0x0000000000167805 */ /* 0x010fc8000001ff00 */
[----:B------:R1:W5:Y:S01]  /*2bb0*/  @!P4 LDG.E R26, desc[UR4][R18.64] ;  /* 0x00000004121ac981 */ /* 0x000362000c1e1900 */
[----:B0-----:R-:W-:-:S05]  /*2bc0*/  @!P4 IMAD.WIDE.U32 R16, R29, 0x4, R16 ;  /* 0x000000041d10c825 */ /* 0x001fca00078e0010 */
[----:B------:R1:W5:Y:S01]  /*2bd0*/  @!P4 LDG.E R23, desc[UR4][R16.64] ;  /* 0x000000041017c981 */ /* 0x000362000c1e1900 */
[----:B--2---:R-:W-:-:S04]  /*2be0*/  @!P3 IMAD.WIDE.U32 R14, R27, 0x4, R14 ;  /* 0x000000041b0eb825 */ /* 0x004fc800078e000e */
[----:B---3--:R-:W-:-:S04]  /*2bf0*/  @!P3 IMAD.WIDE.U32 R28, R27, 0x4, R12 ;  /* 0x000000041b1cb825 */ /* 0x008fc800078e000c */
[----:B------:R-:W-:Y:S01]  /*2c00*/  IMAD.MOV.U32 R13, RZ, RZ, RZ ;  /* 0x000000ffff0d7224 */ /* 0x000fe200078e00ff */
[----:B------:R1:W5:Y:S05]  /*2c10*/  @!P3 LDG.E R22, desc[UR4][R28.64] ;  /* 0x000000041c16b981 */ /* 0x00036a000c1e1900 */
[----:B------:R1:W5:Y:S01]  /*2c20*/  @!P3 LDG.E R13, desc[UR4][R14.64] ;  /* 0x000000040e0db981 */ /* 0x000362000c1e1900 */
[----:B------:R-:W-:Y:S04]  /*2c30*/  BSSY B1, `(.L_x_37263) ;  /* 0x000004b000017945 */ /* 0x000fe80003800000 */
[----:B------:R-:W-:Y:S05]  /*2c40*/  @P0 BRA `(.L_x_37264) ;  /* 0x0000000400240947 */ /* 0x000fea0003800000 */
[C---:B-----5:R-:W-:Y:S01]  /*2c50*/  FSETP.GEU.FTZ.AND P0, PT, |R7|.reuse, |R8|, PT ;  /* 0x400000080700720b */ /* 0x060fe20003f1e200 */
[----:B------:R-:W-:Y:S01]  /*2c60*/  BSSY B0, `(.L_x_37265) ;  /* 0x000003f000007945 */ /* 0x000fe20003800000 */
[----:B-1----:R-:W-:-:S11]  /*2c70*/  FADD.FTZ R14, |R7|, -RZ ;  /* 0x800000ff070e7221 */ /* 0x002fd60000010200 */
        /* <DEDUP_REMOVED lines=24> */
.L_x_37270:
[----:B------:R-:W-:Y:S01]  /*2e00*/  FSETP.GEU.FTZ.AND P0, PT, R15, -R19, PT ;  /* 0x800000130f00720b */ /* 0x000fe20003f1e000 */
[----:B------:R-:W-:-:S12]  /*2e10*/  FADD.FTZ R17, R17, -1 ;  /* 0xbf80000011117421 */ /* 0x000fd80000010000 */
[----:B------:R-:W-:-:S07]  /*2e20*/  @!P0 FADD.FTZ R17, R17, -1 ;  /* 0xbf80000011118421 */ /* 0x000fce0000010000 */
.L_x_37269:
[----:B------:R-:W-:Y:S05]  /*2e30*/  BSYNC B2 ;  /* 0x0000000000027941 */ /* 0x000fea0003800000 */
.L_x_37268:
[----:B------:R-:W-:Y:S01]  /*2e40*/  FFMA.FTZ R14, -R19, R17, R14 ;  /* 0x00000011130e7223 */ /* 0x000fe2000001010e */
[----:B------:R-:W-:Y:S06]  /*2e50*/  BRA `(.L_x_37266) ;  /* 0x00000000007c7947 */ /* 0x000fec0003800000 */
.L_x_37267:
        /* <DEDUP_REMOVED lines=15> */
.L_x_37273:
        /* <DEDUP_REMOVED lines=13> */
.L_x_37272:
[----:B------:R-:W-:Y:S05]  /*3020*/  BSYNC B2 ;  /* 0x0000000000027941 */ /* 0x000fea0003800000 */
.L_x_37271:
[----:B------:R-:W-:-:S04]  /*3030*/  FMUL.FTZ R17, R17, 1.1920928955078125e-07 ;  /* 0x3400000011117820 */ /* 0x000fc80000410000 */
[----:B------:R-:W-:-:S07]  /*3040*/  FMUL.FTZ R14, R14, R17 ;  /* 0x000000110e0e7220 */ /* 0x000fce0000410000 */
.L_x_37266:
[----:B------:R-:W-:Y:S05]  /*3050*/  BSYNC B0 ;  /* 0x0000000000007941 */ /* 0x000fea0003800000 */
.L_x_37265:
        /* <DEDUP_REMOVED lines=8> */
.L_x_37264:
[----:B------:R-:W-:Y:S05]  /*30e0*/  BSYNC B1 ;  /* 0x0000000000017941 */ /* 0x000fea0003800000 */
.L_x_37263:
[----:B-----5:R-:W-:Y:S01]  /*30f0*/  IADD3 R8, R6, 0x80, RZ ;  /* 0x0000008006087810 */ /* 0x020fe20007ffe0ff */
        /* <DEDUP_REMOVED lines=10> */
[----:B-1----:R-:W-:Y:S01]  /*31a0*/  FADD.FTZ R19, |R10|, -RZ ;  /* 0x800000ff0a137221 */ /* 0x002fe20000010200 */
        /* <DEDUP_REMOVED lines=19> */
.L_x_37281:
[----:B------:R-:W-:Y:S01]  /*32e0*/  FSETP.GEU.FTZ.AND P0, PT, R17, -R19, PT ;  /* 0x800000131100720b */ /* 0x000fe20003f1e000 */
[----:B------:R-:W-:-:S12]  /*32f0*/  FADD.FTZ R7, R7, -1 ;  /* 0xbf80000007077421 */ /* 0x000fd80000010000 */
[----:B------:R-:W-:-:S07]  /*3300*/  @!P0 FADD.FTZ R7, R7, -1 ;  /* 0xbf80000007078421 */ /* 0x000fce0000010000 */
.L_x_37280:
[----:B------:R-:W-:Y:S05]  /*3310*/  BSYNC B2 ;  /* 0x0000000000027941 */ /* 0x000fea0003800000 */
.L_x_37279:
[----:B------:R-:W-:Y:S01]  /*3320*/  FFMA.FTZ R12, -R19, R7, R12 ;  /* 0x00000007130c7223 */ /* 0x000fe2000001010c */
[----:B------:R-:W-:Y:S06]  /*3330*/  BRA `(.L_x_37277) ;  /* 0x00000000007c7947 */ /* 0x000fec0003800000 */
.L_x_37278:
[----:B-1----:R-:W-:Y:S01]  /*3340*/  VIADD R14, R7, 0xf4800000 ;  /* 0xf4800000070e7836 */ /* 0x002fe20000000000 */
[----:B------:R-:W-:Y:S01]  /*3350*/  FSETP.GT.FTZ.AND P0, PT, |R10|, RZ, PT ;  /* 0x000000ff0a00720b */ /* 0x000fe20003f14200 */
[----:B------:R-:W-:Y:S01]  /*3360*/  BSSY B2, `(.L_x_37282) ;  /* 0x0000019000027945 */ /* 0x000fe20003800000 */
[----:B0-----:R-:W-:Y:S02]  /*3370*/  LOP3.LUT R16, R12, 0x7fffff, RZ, 0xc0, !PT ;  /* 0x007fffff0c107812 */ /* 0x001fe400078ec0ff */
[----:B------:R-:W-:Y:S02]  /*3380*/  LOP3.LUT R17, R14, 0xff800000, RZ, 0xc0, !PT ;  /* 0xff8000000e117812 */ /* 0x000fe400078ec0ff */
[----:B------:R-:W-:-:S03]  /*3390*/  ISETP.GT.U32.OR P0, PT, R12, 0x7f7fffff, !P0 ;  /* 0x7f7fffff0c00780c */ /* 0x000fc60004704470 */
[----:B------:R-:W-:Y:S01]  /*33a0*/  IMAD.IADD R14, R12, 0x1, -R17 ;  /* 0x000000010c0e7824 */ /* 0x000fe200078e0a11 */
[----:B------:R-:W-:Y:S02]  /*33b0*/  LOP3.LUT R17, R16, 0x3f800000, RZ, 0xfc, !PT ;  /* 0x3f80000010117812 */ /* 0x000fe400078efcff */
[----:B------:R-:W-:Y:S02]  /*33c0*/  LOP3.LUT R12, R7, 0xff800000, RZ, 0xc0, !PT ;  /* 0xff800000070c7812 */ /* 0x000fe400078ec0ff */
[----:B------:R-:W-:-:S13]  /*33d0*/  LOP3.LUT P1, R14, R14, 0xff800000, RZ, 0xc0, !PT ;  /* 0xff8000000e0e7812 */ /* 0x000fda000782c0ff */
[----:B------:R-:W-:Y:S05]  /*33e0*/  @!P1 BRA `(.L_x_37283) ;  /* 0x0000000000409947 */ /* 0x000fea0003800000 */
[----:B------:R-:W-:-:S04]  /*33f0*/  LOP3.LUT R16, R7, 0x7fffff, RZ, 0xc0, !PT ;  /* 0x007fffff07107812 */ /* 0x000fc800078ec0ff */
[----:B------:R-:W-:-:S04]  /*3400*/  LOP3.LUT R16, R16, 0x3f800000, RZ, 0xfc, !PT ;  /* 0x3f80000010107812 */ /* 0x000fc800078efcff */
[----:B------:R0:W1:Y:S03]  /*3410*/  MUFU.RCP R7, R16 ;  /* 0x0000001000077308 */ /* 0x0000660000001000 */
.L_x_37284:
        /* <DEDUP_REMOVED lines=13> */
.L_x_37283:
[----:B------:R-:W-:Y:S05]  /*34f0*/  BSYNC B2 ;  /* 0x0000000000027941 */ /* 0x000fea0003800000 */
.L_x_37282:
[----:B------:R-:W-:Y:S01]  /*3500*/  FSEL R12, R12, +QNAN , !P0 ;  /* 0x7fffffff0c0c7808 */ /* 0x000fe20004000000 */
[----:B------:R-:W-:-:S04]  /*3510*/  FMUL.FTZ R17, R17, 1.1920928955078125e-07 ;  /* 0x3400000011117820 */ /* 0x000fc80000410000 */
[----:B------:R-:W-:-:S07]  /*3520*/  FMUL.FTZ R12, R12, R17 ;  /* 0x000000110c0c7220 */ /* 0x000fce0000410000 */
.L_x_37277:
[----:B------:R-:W-:Y:S05]  /*3530*/  BSYNC B0 ;  /* 0x0000000000007941 */ /* 0x000fea0003800000 */
.L_x_37276:
        /* <DEDUP_REMOVED lines=8> */
.L_x_37275:
[----:B------:R-:W-:Y:S05]  /*35c0*/  BSYNC B1 ;  /* 0x0000000000017941 */ /* 0x000fea0003800000 */
.L_x_37274:
        /* <DEDUP_REMOVED lines=31> */
.L_x_37292:
[----:B------:R-:W-:Y:S01]  /*37c0*/  FSETP.GEU.FTZ.AND P0, PT, R17, -R19, PT ;  /* 0x800000131100720b */ /* 0x000fe20003f1e000 */
[----:B------:R-:W-:-:S12]  /*37d0*/  FADD.FTZ R7, R7, -1 ;  /* 0xbf80000007077421 */ /* 0x000fd80000010000 */
[----:B------:R-:W-:-:S07]  /*37e0*/  @!P0 FADD.FTZ R7, R7, -1 ;  /* 0xbf80000007078421 */ /* 0x000fce0000010000 */
.L_x_37291:
[----:B------:R-:W-:Y:S05]  /*37f0*/  BSYNC B2 ;  /* 0x0000000000027941 */ /* 0x000fea0003800000 */
.L_x_37290:
[----:B------:R-:W-:Y:S01]  /*3800*/  FFMA.FTZ R10, -R19, R7, R10 ;  /* 0x00000007130a7223 */ /* 0x000fe2000001010a */
[----:B------:R-:W-:Y:S06]  /*3810*/  BRA `(.L_x_37288) ;  /* 0x00000000007c7947 */ /* 0x000fec0003800000 */
.L_x_37289:
[C---:B------:R-:W-:Y:S01]  /*3820*/  VIADD R12, R7.reuse, 0xf4800000 ;  /* 0xf4800000070c7836 */ /* 0x040fe20000000000 */
[----:B------:R-:W-:Y:S01]  /*3830*/  FSETP.GT.FTZ.AND P0, PT, |R20|, RZ, PT ;  /* 0x000000ff1400720b */ /* 0x000fe20003f14200 */
[----:B------:R-:W-:Y:S01]  /*3840*/  BSSY B2, `(.L_x_37293) ;  /* 0x000001a000027945 */ /* 0x000fe20003800000 */
[----:B-1----:R-:W-:Y:S02]  /*3850*/  LOP3.LUT R14, R10, 0x7fffff, RZ, 0xc0, !PT ;  /* 0x007fffff0a0e7812 */ /* 0x002fe400078ec0ff */
        /* <DEDUP_REMOVED lines=11> */
.L_x_37295:
        /* <DEDUP_REMOVED lines=13> */
.L_x_37294:
[----:B------:R-:W-:Y:S05]  /*39e0*/  BSYNC B2 ;  /* 0x0000000000027941 */ /* 0x000fea0003800000 */
.L_x_37293:
[----:B------:R-:W-:-:S04]  /*39f0*/  FMUL.FTZ R7, R16, 1.1920928955078125e-07 ;  /* 0x3400000010077820 */ /* 0x000fc80000410000 */
[----:B------:R-:W-:-:S07]  /*3a00*/  FMUL.FTZ R10, R10, R7 ;  /* 0x000000070a0a7220 */ /* 0x000fce0000410000 */
.L_x_37288:
[----:B------:R-:W-:Y:S05]  /*3a10*/  BSYNC B0 ;  /* 0x0000000000007941 */ /* 0x000fea0003800000 */
.L_x_37287:
        /* <DEDUP_REMOVED lines=8> */
.L_x_37286:
[----:B------:R-:W-:Y:S05]  /*3aa0*/  BSYNC B1 ;  /* 0x0000000000017941 */ /* 0x000fea0003800000 */
.L_x_37285:
        /* <DEDUP_REMOVED lines=31> */
.L_x_37303:
[----:B------:R-:W-:Y:S01]  /*3ca0*/  FSETP.GEU.FTZ.AND P0, PT, R17, -R19, PT ;  /* 0x800000131100720b */ /* 0x000fe20003f1e000 */
[----:B------:R-:W-:-:S12]  /*3cb0*/  FADD.FTZ R7, R7, -1 ;  /* 0xbf80000007077421 */ /* 0x000fd80000010000 */
[----:B------:R-:W-:-:S07]  /*3cc0*/  @!P0 FADD.FTZ R7, R7, -1 ;  /* 0xbf80000007078421 */ /* 0x000fce0000010000 */
.L_x_37302:
[----:B------:R-:W-:Y:S05]  /*3cd0*/  BSYNC B2 ;  /* 0x0000000000027941 */ /* 0x000fea0003800000 */
.L_x_37301:
[----:B------:R-:W-:Y:S01]  /*3ce0*/  FFMA.FTZ R10, -R19, R7, R10 ;  /* 0x00000007130a7223 */ /* 0x000fe2000001010a */
[----:B------:R-:W-:Y:S06]  /*3cf0*/  BRA `(.L_x_37299) ;  /* 0x00000000007c7947 */ /* 0x000fec0003800000 */
.L_x_37300:
        /* <DEDUP_REMOVED lines=15> */
.L_x_37306:
        /* <DEDUP_REMOVED lines=13> */
.L_x_37305:
[----:B------:R-:W-:Y:S05]  /*3ec0*/  BSYNC B2 ;  /* 0x0000000000027941 */ /* 0x000fea0003800000 */
.L_x_37304:
[----:B------:R-:W-:-:S04]  /*3ed0*/  FMUL.FTZ R7, R16, 1.1920928955078125e-07 ;  /* 0x3400000010077820 */ /* 0x000fc80000410000 */
[----:B------:R-:W-:-:S07]  /*3ee0*/  FMUL.FTZ R10, R10, R7 ;  /* 0x000000070a0a7220 */ /* 0x000fce0000410000 */
.L_x_37299:
[----:B------:R-:W-:Y:S05]  /*3ef0*/  BSYNC B0 ;  /* 0x0000000000007941 */ /* 0x000fea0003800000 */
.L_x_37298:
[C---:B------:R-:W-:Y:S02]  /*3f00*/  FSETP.GTU.FTZ.AND P0, PT, |R10|.reuse, +INF , PT ;  /* 0x7f8000000a00780b */ /* 0x040fe40003f1c200 */
[----:B-1----:R-:W-:Y:S02]  /*3f10*/  LOP3.LUT R17, R10, 0x80000000, R21, 0xb8, !PT ;  /* 0x800000000a117812 */ /* 0x002fe400078eb815 */
[----:B------:R-:W-:Y:S02]  /*3f20*/  FSETP.GEU.FTZ.AND P2, PT, R24, RZ, PT ;  /* 0x000000ff1800720b */ /* 0x000fe40003f5e000 */
[----:B------:R-:W-:-:S04]  /*3f30*/  FSEL R17, R10, R17, P0 ;  /* 0x000000110a117208 */ /* 0x000fc80000000000 */
[C---:B------:R-:W-:Y:S02]  /*3f40*/  FSETP.NEU.FTZ.AND P0, PT, R17.reuse, RZ, PT ;  /* 0x000000ff1100720b */ /* 0x040fe40003f1d000 */
[----:B------:R-:W-:-:S04]  /*3f50*/  FSETP.GEU.FTZ.AND P1, PT, R17, RZ, PT ;  /* 0x000000ff1100720b */ /* 0x000fc80003f3e000 */
[----:B------:R-:W-:-:S13]  /*3f60*/  PLOP3.LUT P0, PT, P0, P2, P1, 0x60, 0x0 ;  /* 0x000000000000781c */ /* 0x000fda0000704c10 */
[----:B------:R-:W-:-:S07]  /*3f70*/  @P0 FADD.FTZ R17, R17, R24 ;  /* 0x0000001811110221 */ /* 0x000fce0000010000 */
.L_x_37297:
[----:B------:R-:W-:Y:S05]  /*3f80*/  BSYNC B1 ;  /* 0x0000000000017941 */ /* 0x000fea0003800000 */
.L_x_37296:
        /* <DEDUP_REMOVED lines=31> */
.L_x_37314:
[----:B------:R-:W-:Y:S01]  /*4180*/  FSETP.GEU.FTZ.AND P0, PT, R19, -R21, PT ;  /* 0x800000151300720b */ /* 0x000fe20003f1e000 */
[----:B------:R-:W-:-:S12]  /*4190*/  FADD.FTZ R7, R7, -1 ;  /* 0xbf80000007077421 */ /* 0x000fd80000010000 */
[----:B------:R-:W-:-:S07]  /*41a0*/  @!P0 FADD.FTZ R7, R7, -1 ;  /* 0xbf80000007078421 */ /* 0x000fce0000010000 */
.L_x_37313:
[----:B------:R-:W-:Y:S05]  /*41b0*/  BSYNC B2 ;  /* 0x0000000000027941 */ /* 0x000fea0003800000 */
.L_x_37312:
[----:B------:R-:W-:Y:S01]  /*41c0*/  FFMA.FTZ R10, -R21, R7, R10 ;  /* 0x00000007150a7223 */ /* 0x000fe2000001010a */
[----:B------:R-:W-:Y:S06]  /*41d0*/  BRA `(.L_x_37310) ;  /* 0x0000000000887947 */ /* 0x000fec0003800000 */
.L_x_37311:
        /* <DEDUP_REMOVED lines=18> */
.L_x_37317:
        /* <DEDUP_REMOVED lines=13> */
.L_x_37316:
[----:B------:R-:W-:Y:S05]  /*43d0*/  BSYNC B2 ;  /* 0x0000000000027941 */ /* 0x000fea0003800000 */
.L_x_37315:
[----:B------:R-:W-:-:S04]  /*43e0*/  FMUL.FTZ R7, R18, 1.1920928955078125e-07 ;  /* 0x3400000012077820 */ /* 0x000fc80000410000 */
[----:B------:R-:W-:-:S07]  /*43f0*/  FMUL.FTZ R10, R10, R7 ;  /* 0x000000070a0a7220 */ /* 0x000fce0000410000 */
.L_x_37310:
[----:B------:R-:W-:Y:S05]  /*4400*/  BSYNC B0 ;  /* 0x0000000000007941 */ /* 0x000fea0003800000 */
.L_x_37309:
        /* <DEDUP_REMOVED lines=8> */
.L_x_37308:
[----:B------:R-:W-:Y:S05]  /*4490*/  BSYNC B1 ;  /* 0x0000000000017941 */ /* 0x000fea0003800000 */
.L_x_37307:
        /* <DEDUP_REMOVED lines=31> */
.L_x_37325:
[----:B------:R-:W-:Y:S01]  /*4690*/  FSETP.GEU.FTZ.AND P0, PT, R19, -R25, PT ;  /* 0x800000191300720b */ /* 0x000fe20003f1e000 */
[----:B------:R-:W-:-:S12]  /*46a0*/  FADD.FTZ R21, R21, -1 ;  /* 0xbf80000015157421 */ /* 0x000fd80000010000 */
[----:B------:R-:W-:-:S07]  /*46b0*/  @!P0 FADD.FTZ R21, R21, -1 ;  /* 0xbf80000015158421 */ /* 0x000fce0000010000 */
.L_x_37324:
[----:B------:R-:W-:Y:S05]  /*46c0*/  BSYNC B2 ;  /* 0x0000000000027941 */ /* 0x000fea0003800000 */
.L_x_37323:
[----:B------:R-:W-:Y:S01]  /*46d0*/  FFMA.FTZ R10, -R25, R21, R10 ;  /* 0x00000015190a7223 */ /* 0x000fe2000001010a */
[----:B------:R-:W-:Y:S06]  /*46e0*/  BRA `(.L_x_37321) ;  /* 0x0000000000887947 */ /* 0x000fec0003800000 */
.L_x_37322:
[----:B------:R-:W-:Y:S01]  /*46f0*/  IADD3 R0, R21, -0xb800000, RZ ;  /* 0xf480000015007810 */ /* 0x000fe20007ffe0ff */
[----:B------:R-:W-:Y:S01]  /*4700*/  BSSY B2, `(.L_x_37326) ;  /* 0x000001e000027945 */ /* 0x000fe20003800000 */
[----:B------:R-:W-:Y:S02]  /*4710*/  FSETP.GT.FTZ.AND P0, PT, |R2|, RZ, PT ;  /* 0x000000ff0200720b */ /* 0x000fe40003f14200 */
[----:B-1----:R-:W-:Y:S02]  /*4720*/  LOP3.LUT R19, R0, 0xff800000, RZ, 0xc0, !PT ;  /* 0xff80000000137812 */ /* 0x002fe400078ec0ff */
        /* <DEDUP_REMOVED lines=9> */
[----:B------:R-:W-:Y:S01]  /*47c0*/  LOP3.LUT R12, R21, 0x7fffff, RZ, 0xc0, !PT ;  /* 0x007fffff150c7812 */ /* 0x000fe200078ec0ff */
[----:B------:R-:W-:Y:S01]  /*47d0*/  IMAD.MOV.U32 R16, RZ, RZ, R14 ;  /* 0x000000ffff107224 */ /* 0x000fe200078e000e */
[----:B------:R-:W-:Y:S02]  /*47e0*/  MOV R14, R19 ;  /* 0x00000013000e7202 */ /* 0x000fe40000000f00 */
[----:B------:R-:W-:-:S04]  /*47f0*/  LOP3.LUT R12, R12, 0x3f800000, RZ, 0xfc, !PT ;  /* 0x3f8000000c0c7812 */ /* 0x000fc800078efcff */
[----:B------:R0:W1:Y:S03]  /*4800*/  MUFU.RCP R0, R12 ;  /* 0x0000000c00007308 */ /* 0x0000660000001000 */
.L_x_37328:
        /* <DEDUP_REMOVED lines=13> */
.L_x_37327:
[----:B------:R-:W-:Y:S05]  /*48e0*/  BSYNC B2 ;  /* 0x0000000000027941 */ /* 0x000fea0003800000 */
.L_x_37326:
[----:B------:R-:W-:-:S04]  /*48f0*/  FMUL.FTZ R19, R16, 1.1920928955078125e-07 ;  /* 0x3400000010137820 */ /* 0x000fc80000410000 */
[----:B------:R-:W-:-:S07]  /*4900*/  FMUL.FTZ R10, R10, R19 ;  /* 0x000000130a0a7220 */ /* 0x000fce0000410000 */
.L_x_37321:
[----:B------:R-:W-:Y:S05]  /*4910*/  BSYNC B0 ;  /* 0x0000000000007941 */ /* 0x000fea0003800000 */
.L_x_37320:
        /* <DEDUP_REMOVED lines=8> */
.L_x_37319:
[----:B------:R-:W-:Y:S05]  /*49a0*/  BSYNC B1 ;  /* 0x0000000000017941 */ /* 0x000fea0003800000 */
.L_x_37318:
[----:B------:R-:W-:Y:S01]  /*49b0*/  VIADD R0, R6, 0x300 ;  /* 0x0000030006007836 */ /* 0x000fe20000000000 */
[----:B------:R-:W-:Y:S04]  /*49c0*/  BSSY B1, `(.L_x_37329) ;  /* 0x000004c000017945 */ /* 0x000fe80003800000 */
[----:B------:R-:W-:-:S13]  /*49d0*/  ISETP.GE.AND P0, PT, R0, R5, PT ;  /* 0x000000050000720c */ /* 0x000fda0003f06270 */
[----:B------:R-:W-:Y:S05]  /*49e0*/  @P0 BRA `(.L_x_37330) ;  /* 0x0000000400240947 */ /* 0x000fea0003800000 */
[C---:B------:R-:W-:Y:S01]  /*49f0*/  FSETP.GEU.FTZ.AND P0, PT, |R26|.reuse, |R23|, PT ;  /* 0x400000171a00720b */ /* 0x040fe20003f1e200 */
        /* <DEDUP_REMOVED lines=26> */
.L_x_37336:
[----:B------:R-:W-:Y:S01]  /*4ba0*/  FSETP.GEU.FTZ.AND P0, PT, R12, -R10, PT ;  /* 0x8000000a0c00720b */ /* 0x000fe20003f1e000 */
[----:B------:R-:W-:-:S12]  /*4bb0*/  FADD.FTZ R0, R0, -1 ;  /* 0xbf80000000007421 */ /* 0x000fd80000010000 */
[----:B------:R-:W-:-:S07]  /*4bc0*/  @!P0 FADD.FTZ R0, R0, -1 ;  /* 0xbf80000000008421 */ /* 0x000fce0000010000 */
.L_x_37335:
[----:B------:R-:W-:Y:S05]  /*4bd0*/  BSYNC B2 ;  /* 0x0000000000027941 */ /* 0x000fea0003800000 */
.L_x_37334:
[----:B------:R-:W-:Y:S01]  /*4be0*/  FFMA.FTZ R19, -R10, R0, R19 ;  /* 0x000000000a137223 */ /* 0x000fe20000010113 */
[----:B------:R-:W-:Y:S06]  /*4bf0*/  BRA `(.L_x_37332) ;  /* 0x00000000007c7947 */ /* 0x000fec0003800000 */
.L_x_37333:
[----:B------:R-:W-:Y:S01]  /*4c00*/  IADD3 R0, R10, -0xb800000, RZ ;  /* 0xf48000000a007810 */ /* 0x000fe20007ffe0ff */
[----:B------:R-:W-:Y:S01]  /*4c10*/  BSSY B2, `(.L_x_37337) ;  /* 0x000001b000027945 */ /* 0x000fe20003800000 */
[----:B------:R-:W-:Y:S02]  /*4c20*/  FSETP.GT.FTZ.AND P0, PT, |R23|, RZ, PT ;  /* 0x000000ff1700720b */ /* 0x000fe40003f14200 */
[----:B------:R-:W-:Y:S02]  /*4c30*/  LOP3.LUT R0, R0, 0xff800000, RZ, 0xc0, !PT ;  /* 0xff80000000007812 */ /* 0x000fe400078ec0ff */
[----:B------:R-:W-:-:S03]  /*4c40*/  ISETP.GT.U32.OR P0, PT, R19, 0x7f7fffff, !P0 ;  /* 0x7f7fffff1300780c */ /* 0x000fc60004704470 */
[C---:B------:R-:W-:Y:S01]  /*4c50*/  IMAD.IADD R2, R19.reuse, 0x1, -R0 ;  /* 0x0000000113027824 */ /* 0x040fe200078e0a00 */
[----:B------:R-:W-:-:S04]  /*4c60*/  LOP3.LUT R0, R19, 0x7fffff, RZ, 0xc0, !PT ;  /* 0x007fffff13007812 */ /* 0x000fc800078ec0ff */
        /* <DEDUP_REMOVED lines=8> */
.L_x_37339:
        /* <DEDUP_REMOVED lines=13> */
.L_x_37338:
[----:B------:R-:W-:Y:S05]  /*4dc0*/  BSYNC B2 ;  /* 0x0000000000027941 */ /* 0x000fea0003800000 */
.L_x_37337:
[----:B------:R-:W-:-:S04]  /*4dd0*/  FMUL.FTZ R19, R12, 1.1920928955078125e-07 ;  /* 0x340000000c137820 */ /* 0x000fc80000410000 */
[----:B------:R-:W-:-:S07]  /*4de0*/  FMUL.FTZ R19, R2, R19 ;  /* 0x0000001302137220 */ /* 0x000fce0000410000 */
.L_x_37332:
[----:B------:R-:W-:Y:S05]  /*4df0*/  BSYNC B0 ;  /* 0x0000000000007941 */ /* 0x000fea0003800000 */
.L_x_37331:
        /* <DEDUP_REMOVED lines=8> */
.L_x_37330:
[----:B------:R-:W-:Y:S05]  /*4e80*/  BSYNC B1 ;  /* 0x0000000000017941 */ /* 0x000fea0003800000 */
.L_x_37329:
[----:B------:R-:W-:Y:S01]  /*4e90*/  IADD3 R0, R6, 0x380, RZ ;  /* 0x0000038006007810 */ /* 0x000fe20007ffe0ff */
[----:B------:R-:W-:Y:S03]  /*4ea0*/  BSSY B1, `(.L_x_37340) ;  /* 0x000004c000017945 */ /* 0x000fe60003800000 */
[----:B------:R-:W-:-:S13]  /*4eb0*/  ISETP.GE.AND P0, PT, R0, R5, PT ;  /* 0x000000050000720c */ /* 0x000fda0003f06270 */
[----:B------:R-:W-:Y:S05]  /*4ec0*/  @P0 BRA `(.L_x_37341) ;  /* 0x0000000400240947 */ /* 0x000fea0003800000 */
[C---:B------:R-:W-:Y:S01]  /*4ed0*/  FSETP.GEU.FTZ.AND P0, PT, |R22|.reuse, |R13|, PT ;  /* 0x4000000d1600720b */ /* 0x040fe20003f1e200 */
[----:B------:R-:W-:Y:S01]  /*4ee0*/  BSSY B0, `(.L_x_37342) ;  /* 0x000003f000007945 */ /* 0x000fe20003800000 */
[----:B-1----:R-:W-:-:S11]  /*4ef0*/  FADD.FTZ R19, |R22|, -RZ ;  /* 0x800000ff16137221 */ /* 0x002fd60000010200 */
        /* <DEDUP_REMOVED lines=24> */
.L_x_37347:
[----:B------:R-:W-:Y:S01]  /*5080*/  FSETP.GEU.FTZ.AND P0, PT, R14, -R12, PT ;  /* 0x8000000c0e00720b */ /* 0x000fe20003f1e000 */
[----:B------:R-:W-:-:S12]  /*5090*/  FADD.FTZ R0, R0, -1 ;  /* 0xbf80000000007421 */ /* 0x000fd80000010000 */
[----:B------:R-:W-:-:S07]  /*50a0*/  @!P0 FADD.FTZ R0, R0, -1 ;  /* 0xbf80000000008421 */ /* 0x000fce0000010000 */
.L_x_37346:
[----:B------:R-:W-:Y:S05]  /*50b0*/  BSYNC B2 ;  /* 0x0000000000027941 */ /* 0x000fea0003800000 */
.L_x_37345:
[----:B------:R-:W-:Y:S01]  /*50c0*/  FFMA.FTZ R19, -R12, R0, R19 ;  /* 0x000000000c137223 */ /* 0x000fe20000010113 */
[----:B------:R-:W-:Y:S06]  /*50d0*/  BRA `(.L_x_37343) ;  /* 0x00000000007c7947 */ /* 0x000fec0003800000 */
.L_x_37344:
        /* <DEDUP_REMOVED lines=15> */
.L_x_37350:
        /* <DEDUP_REMOVED lines=13> */
.L_x_37349:
[----:B------:R-:W-:Y:S05]  /*52a0*/  BSYNC B2 ;  /* 0x0000000000027941 */ /* 0x000fea0003800000 */
.L_x_37348:
[----:B------:R-:W-:-:S04]  /*52b0*/  FMUL.FTZ R19, R14, 1.1920928955078125e-07 ;  /* 0x340000000e137820 */ /* 0x000fc80000410000 */
[----:B------:R-:W-:-:S07]  /*52c0*/  FMUL.FTZ R19, R10, R19 ;  /* 0x000000130a137220 */ /* 0x000fce0000410000 */
.L_x_37343:
[----:B------:R-:W-:Y:S05]  /*52d0*/  BSYNC B0 ;  /* 0x0000000000007941 */ /* 0x000fea0003800000 */
.L_x_37342:
        /* <DEDUP_REMOVED lines=8> */
.L_x_37341:
[----:B------:R-:W-:Y:S05]  /*5360*/  BSYNC B1 ;  /* 0x0000000000017941 */ /* 0x000fea0003800000 */
.L_x_37340:
[----:B------:R-:W-:Y:S01]  /*5370*/  ISETP.GE.AND P0, PT, R6, R5, PT ;  /* 0x000000050600720c */ /* 0x000fe20003f06270 */
[----:B------:R-:W-:Y:S04]  /*5380*/  BSSY B0, `(.L_x_37351) ;  /* 0x0000033000007945 */ /* 0x000fe80003800000 */
[----:B------:R-:W-:Y:S08]  /*5390*/  BSSY B1, `(.L_x_37352) ;  /* 0x000002b000017945 */ /* 0x000ff00003800000 */
[----:B------:R-:W-:Y:S05]  /*53a0*/  @P0 BRA `(.L_x_37353) ;  /* 0x0000000000300947 */ /* 0x000fea0003800000 */
[----:B0-----:R-:W0:Y:S01]  /*53b0*/  LDC.64 R12, c[0x0][0x218] ;  /* 0x00008600ff0c7b82 */ /* 0x001e220000000a00 */
[----:B-1----:R-:W-:Y:S02]  /*53c0*/  IMAD.IADD R19, R4, 0x1, R6 ;  /* 0x0000000104137824 */ /* 0x002fe400078e0206 */
[----:B------:R-:W-:-:S05]  /*53d0*/  IMAD.MOV.U32 R6, RZ, RZ, R8 ;  /* 0x000000ffff067224 */ /* 0x000fca00078e0008 */
[----:B------:R-:W-:Y:S01]  /*53e0*/  ISETP.GE.AND P0, PT, R6, R5, PT ;  /* 0x000000050600720c */ /* 0x000fe20003f06270 */
[----:B0-----:R-:W-:-:S05]  /*53f0*/  IMAD.WIDE.U32 R12, R19, 0x4, R12 ;  /* 0x00000004130c7825 */ /* 0x001fca00078e000c */
[----:B------:R0:W-:Y:S07]  /*5400*/  STG.E desc[UR4][R12.64], R15 ;  /* 0x0000000f0c007986 */ /* 0x0001ee000c101904 */
[----:B------:R-:W-:Y:S05]  /*5410*/  @P0 BRA `(.L_x_37354) ;  /* 0x0000000000300947 */ /* 0x000fea0003800000 */
[----:B0-----:R-:W0:Y:S01]  /*5420*/  LDC.64 R12, c[0x0][0x218] ;  /* 0x00008600ff0c7b82 */ /* 0x001e220000000a00 */
[----:B------:R-:W-:Y:S01]  /*5430*/  IMAD.IADD R15, R4, 0x1, R6 ;  /* 0x00000001040f7824 */ /* 0x000fe200078e0206 */
[----:B------:R-:W-:-:S03]  /*5440*/  IADD3 R6, R6, 0x80, RZ ;  /* 0x0000008006067810 */ /* 0x000fc60007ffe0ff */
[----:B0-----:R-:W-:-:S05]  /*5450*/  IMAD.WIDE.U32 R12, R15, 0x4, R12 ;  /* 0x000000040f0c7825 */ /* 0x001fca00078e000c */
[----:B------:R2:W-:Y:S02]  /*5460*/  STG.E desc[UR4][R12.64], R9 ;  /* 0x000000090c007986 */ /* 0x0005e4000c101904 */
.L_x_37353:
[----:B------:R-:W-:-:S13]  /*5470*/  ISETP.GE.AND P0, PT, R6, R5, PT ;  /* 0x000000050600720c */ /* 0x000fda0003f06270 */
[----:B------:R-:W-:Y:S05]  /*5480*/  @P0 BRA `(.L_x_37355) ;  /* 0x0000000000300947 */ /* 0x000fea0003800000 */
[----:B--2---:R-:W2:Y:S01]  /*5490*/  LDC.64 R8, c[0x0][0x218] ;  /* 0x00008600ff087b82 */ /* 0x004ea20000000a00 */
[----:B------:R-:W-:Y:S02]  /*54a0*/  IMAD.IADD R13, R4, 0x1, R6 ;  /* 0x00000001040d7824 */ /* 0x000fe400078e0206 */
[----:B------:R-:W-:Y:S02]  /*54b0*/  VIADD R6, R6, 0x80 ;  /* 0x0000008006067836 */ /* 0x000fe40000000000 */
[----:B--2---:R-:W-:-:S05]  /*54c0*/  IMAD.WIDE.U32 R8, R13, 0x4, R8 ;  /* 0x000000040d087825 */ /* 0x004fca00078e0008 */
[----:B------:R2:W-:Y:S02]  /*54d0*/  STG.E desc[UR4][R8.64], R11 ;  /* 0x0000000b08007986 */ /* 0x0005e4000c101904 */
.L_x_37354:
[----:B------:R-:W-:-:S13]  /*54e0*/  ISETP.GE.AND P0, PT, R6, R5, PT ;  /* 0x000000050600720c */ /* 0x000fda0003f06270 */
[----:B------:R-:W-:Y:S05]  /*54f0*/  @P0 BRA `(.L_x_37356) ;  /* 0x0000000000300947 */ /* 0x000fea0003800000 */
[----:B--2---:R-:W2:Y:S01]  /*5500*/  LDC.64 R8, c[0x0][0x218] ;  /* 0x00008600ff087b82 */ /* 0x004ea20000000a00 */
[----:B------:R-:W-:Y:S01]  /*5510*/  IMAD.IADD R11, R4, 0x1, R6 ;  /* 0x00000001040b7824 */ /* 0x000fe200078e0206 */
[----:B------:R-:W-:-:S03]  /*5520*/  IADD3 R6, R6, 0x80, RZ ;  /* 0x0000008006067810 */ /* 0x000fc60007ffe0ff */
[----:B--2---:R-:W-:-:S05]  /*5530*/  IMAD.WIDE.U32 R8, R11, 0x4, R8 ;  /* 0x000000040b087825 */ /* 0x004fca00078e0008 */
[----:B------:R3:W-:Y:S02]  /*5540*/  STG.E desc[UR4][R8.64], R17 ;  /* 0x0000001108007986 */ /* 0x0007e4000c101904 */
.L_x_37355:
[----:B------:R-:W-:-:S13]  /*5550*/  ISETP.GE.AND P0, PT, R6, R5, PT ;  /* 0x000000050600720c */ /* 0x000fda0003f06270 */
[----:B------:R-:W-:Y:S05]  /*5560*/  @P0 BRA `(.L_x_37357) ;  /* 0x0000000000340947 */ /* 0x000fea0003800000 */
[----:B--23--:R-:W2:Y:S01]  /*5570*/  LDC.64 R8, c[0x0][0x218] ;  /* 0x00008600ff087b82 */ /* 0x00cea20000000a00 */
[----:B------:R-:W-:Y:S02]  /*5580*/  IMAD.IADD R11, R4, 0x1, R6 ;  /* 0x00000001040b7824 */ /* 0x000fe400078e0206 */
[----:B------:R-:W-:Y:S02]  /*5590*/  VIADD R6, R6, 0x80 ;  /* 0x0000008006067836 */ /* 0x000fe40000000000 */
[----:B--2---:R-:W-:-:S05]  /*55a0*/  IMAD.WIDE.U32 R8, R11, 0x4, R8 ;  /* 0x000000040b087825 */ /* 0x004fca00078e0008 */
[----:B------:R3:W-:Y:S02]  /*55b0*/  STG.E desc[UR4][R8.64], R7 ;  /* 0x0000000708007986 */ /* 0x0007e4000c101904 */
.L_x_37356:
[----:B------:R-:W-:-:S13]  /*55c0*/  ISETP.GE.AND P0, PT, R6, R5, PT ;  /* 0x000000050600720c */ /* 0x000fda0003f06270 */
[----:B------:R-:W-:Y:S05]  /*55d0*/  @P0 BREAK B1 ;  /* 0x0000000000010942 */ /* 0x000fea0003800000 */
[----:B------:R-:W-:Y:S05]  /*55e0*/  @P0 BRA `(.L_x_37358) ;  /* 0x0000000000300947 */ /* 0x000fea0003800000 */
[----:B--23--:R-:W2:Y:S01]  /*55f0*/  LDC.64 R8, c[0x0][0x218] ;  /* 0x00008600ff087b82 */ /* 0x00cea20000000a00 */
[----:B------:R-:W-:Y:S01]  /*5600*/  IADD3 R7, R4, R6, RZ ;  /* 0x0000000604077210 */ /* 0x000fe20007ffe0ff */
[----:B------:R-:W-:-:S04]  /*5610*/  VIADD R6, R6, 0x80 ;  /* 0x0000008006067836 */ /* 0x000fc80000000000 */
[----:B--2---:R-:W-:-:S05]  /*5620*/  IMAD.WIDE.U32 R8, R7, 0x4, R8 ;  /* 0x0000000407087825 */ /* 0x004fca00078e0008 */
[----:B------:R4:W-:Y:S02]  /*5630*/  STG.E desc[UR4][R8.64], R3 ;  /* 0x0000000308007986 */ /* 0x0009e4000c101904 */
.L_x_37357:
[----:B------:R-:W-:Y:S05]  /*5640*/  BSYNC B1 ;  /* 0x0000000000017941 */ /* 0x000fea0003800000 */
.L_x_37352:
[----:B------:R-:W-:-:S13]  /*5650*/  ISETP.GE.AND P0, PT, R6, R5, PT ;  /* 0x000000050600720c */ /* 0x000fda0003f06270 */
[----:B--234-:R-:W2:Y:S01]  /*5660*/  @!P0 LDC.64 R8, c[0x0][0x218] ;  /* 0x00008600ff088b82 */ /* 0x01cea20000000a00 */
[----:B------:R-:W-:Y:S01]  /*5670*/  @!P0 IMAD.IADD R3, R4, 0x1, R6 ;  /* 0x0000000104038824 */ /* 0x000fe200078e0206 */
[----:B------:R-:W-:-:S03]  /*5680*/  @!P0 IADD3 R6, R6, 0x80, RZ ;  /* 0x0000008006068810 */ /* 0x000fc60007ffe0ff */
[----:B--2---:R-:W-:-:S05]  /*5690*/  @!P0 IMAD.WIDE.U32 R8, R3, 0x4, R8 ;  /* 0x0000000403088825 */ /* 0x004fca00078e0008 */
[----:B------:R4:W-:Y:S02]  /*56a0*/  @!P0 STG.E desc[UR4][R8.64], R2 ;  /* 0x0000000208008986 */ /* 0x0009e4000c101904 */
.L_x_37358:
[----:B------:R-:W-:Y:S05]  /*56b0*/  BSYNC B0 ;  /* 0x0000000000007941 */ /* 0x000fea0003800000 */
.L_x_37351:
[----:B------:R-:W-:Y:S05]  /*56c0*/  WARPSYNC.ALL ;  /* 0x0000000000007948 */ /* 0x000fea0003800000 */
[----:B------:R-:W-:-:S13]  /*56d0*/  ISETP.GE.AND P0, PT, R6, R5, PT ;  /* 0x000000050600720c */ /* 0x000fda0003f06270 */
[----:B------:R-:W-:Y:S05]  /*56e0*/  @P0 EXIT ;  /* 0x000000000000094d */ /* 0x000fea0003800000 */
[----:B----4-:R-:W4:Y:S01]  /*56f0*/  LDC.64 R2, c[0x0][0x218] ;  /* 0x00008600ff027b82 */ /* 0x010f220000000a00 */
[----:B------:R-:W-:-:S04]  /*5700*/  IMAD.IADD R5, R4, 0x1, R6 ;  /* 0x0000000104057824 */ /* 0x000fc800078e0206 */
[----:B----4-:R-:W-:-:S05]  /*5710*/  IMAD.WIDE.U32 R2, R5, 0x4, R2 ;  /* 0x0000000405027825 */ /* 0x010fca00078e0002 */
[----:B------:R-:W-:Y:S01]  /*5720*/  STG.E desc[UR4][R2.64], R0 ;  /* 0x0000000002007986 */ /* 0x000fe2000c101904 */
[----:B------:R-:W-:Y:S05]  /*5730*/  EXIT ;  /* 0x000000000000794d */ /* 0x000fea0003800000 */
.L_x_37359:
        /* <DEDUP_REMOVED lines=12> */
.L_x_57532:


//--------------------- .text._ZN2at6native29vectorized_elementwise_kernelILi4ENS0_13BinaryFunctorIfffZZZNS0_21remainder_kernel_cudaERNS_18TensorIteratorBaseEENKUlvE0_clEvENKUlvE0_clEvEUlffE_EESt5arrayIPcLm3EEEEviT0_T1_ --------------------------
	.section	.text._ZN2at6native29vectorized_elementwise_kernelILi4ENS0_13BinaryFunctorIfffZZZNS0_21remainder_kernel_cudaERNS_18TensorIteratorBaseEENKUlvE0_clEvENKUlvE0_clEvEUlffE_EESt5arrayIPcLm3EEEEviT0_T1_,"ax",@progbits
	.align	128
        .global         _ZN2at6native29vectorized_elementwise_kernelILi4ENS0_13BinaryFunctorIfffZZZNS0_21remainder_kernel_cudaERNS_18TensorIteratorBaseEENKUlvE0_clEvENKUlvE0_clEvEUlffE_EESt5arrayIPcLm3EEEEviT0_T1_
        .type           _ZN2at6native29vectorized_elementwise_kernelILi4ENS0_13BinaryFunctorIfffZZZNS0_21remainder_kernel_cudaERNS_18TensorIteratorBaseEENKUlvE0_clEvENKUlvE0_clEvEUlffE_EESt5arrayIPcLm3EEEEviT0_T1_,@function
        .size           _ZN2at6native29vectorized_elementwise_kernelILi4ENS0_13BinaryFunctorIfffZZZNS0_21remainder_kernel_cudaERNS_18TensorIteratorBaseEENKUlvE0_clEvENKUlvE0_clEvEUlffE_EESt5arrayIPcLm3EEEEviT0_T1_,(.L_x_57533 - _ZN2at6native29vectorized_elementwise_kernelILi4ENS0_13BinaryFunctorIfffZZZNS0_21remainder_kernel_cudaERNS_18TensorIteratorBaseEENKUlvE0_clEvENKUlvE0_clEvEUlffE_EESt5arrayIPcLm3EEEEviT0_T1_)
        .other          _ZN2at6native29vectorized_elementwise_kernelILi4ENS0_13BinaryFunctorIfffZZZNS0_21remainder_kernel_cudaERNS_18TensorIteratorBaseEENKUlvE0_clEvENKUlvE0_clEvEUlffE_EESt5arrayIPcLm3EEEEviT0_T1_,@"STO_CUDA_ENTRY STV_DEFAULT"
_ZN2at6native29vectorized_elementwise_kernelILi4ENS0_13BinaryFunctorIfffZZZNS0_21remainder_kernel_cudaERNS_18TensorIteratorBaseEENKUlvE0_clEvENKUlvE0_clEvEUlffE_EESt5arrayIPcLm3EEEEviT0_T1_:
.text._ZN2at6native29vectorized_elementwise_kernelILi4ENS0_13BinaryFunctorIfffZZZNS0_21remainder_kernel_cudaERNS_18TensorIteratorBaseEENKUlvE0_clEvENKUlvE0_clEvEUlffE_EESt5arrayIPcLm3EEEEviT0_T1_:
        /* <DEDUP_REMOVED lines=46> */
.L_x_37366:
[----:B------:R-:W-:Y:S01]  /*02e0*/  FSETP.GEU.FTZ.AND P0, PT, R7, -R0, PT ;  /* 0x800000000700720b */ /* 0x000fe20003f1e000 */
[----:B------:R-:W-:-:S12]  /*02f0*/  FADD.FTZ R24, R24, -1 ;  /* 0xbf80000018187421 */ /* 0x000fd80000010000 */
[----:B------:R-:W-:-:S07]  /*0300*/  @!P0 FADD.FTZ R24, R24, -1 ;  /* 0xbf80000018188421 */ /* 0x000fce0000010000 */
.L_x_37365:
[----:B------:R-:W-:Y:S05]  /*0310*/  BSYNC B1 ;  /* 0x0000000000017941 */ /* 0x000fea0003800000 */
.L_x_37364:
[----:B------:R-:W-:Y:S01]  /*0320*/  FFMA.FTZ R3, -R0, R24, R3 ;  /* 0x0000001800037223 */ /* 0x000fe20000010103 */
[----:B------:R-:W-:Y:S06]  /*0330*/  BRA `(.L_x_37362) ;  /* 0x0000000000847947 */ /* 0x000fec0003800000 */
.L_x_37363:
        /* <DEDUP_REMOVED lines=12> */
[----:B------:R-:W-:Y:S02]  /*0400*/  LOP3.LUT R5, R0, 0x7fffff, RZ, 0xc0, !PT ;  /* 0x007fffff00057812 */ /* 0x000fe400078ec0ff */
[----:B------:R-:W-:Y:S02]  /*0410*/  MOV R24, R7 ;  /* 0x0000000700187202 */ /* 0x000fe40000000f00 */
[----:B------:R-:W-:-:S04]  /*0420*/  LOP3.LUT R5, R5, 0x3f800000, RZ, 0xfc, !PT ;  /* 0x3f80000005057812 */ /* 0x000fc800078efcff */
[----:B------:R0:W1:Y:S03]  /*0430*/  MUFU.RCP R0, R5 ;  /* 0x0000000500007308 */ /* 0x0000660000001000 */
.L_x_37369:
        /* <DEDUP_REMOVED lines=14> */
.L_x_37368:
[----:B------:R-:W-:Y:S05]  /*0520*/  BSYNC B1 ;  /* 0x0000000000017941 */ /* 0x000fea0003800000 */
.L_x_37367:
[----:B------:R-:W-:-:S04]  /*0530*/  FMUL.FTZ R0, R7, 1.1920928955078125e-07 ;  /* 0x3400000007007820 */ /* 0x000fc80000410000 */
[----:B------:R-:W-:-:S07]  /*0540*/  FMUL.FTZ R3, R3, R0 ;  /* 0x0000000003037220 */ /* 0x000fce0000410000 */
.L_x_37362:
[----:B------:R-:W-:Y:S05]  /*0550*/  BSYNC B0 ;  /* 0x0000000000007941 */ /* 0x000fea0003800000 */
.L_x_37361:
[C---:B------:R-:W-:Y:S01]  /*0560*/  LOP3.LUT R20, R3.reuse, 0x80000000, R20, 0xb8, !PT ;  /* 0x8000000003147812 */ /* 0x040fe200078eb814 */
[----:B------:R-:W-:Y:S01]  /*0570*/  BSSY B0, `(.L_x_37370) ;  /* 0x000004a000007945 */ /* 0x000fe20003800000 */
[----:B------:R-:W-:Y:S01]  /*0580*/  FSETP.GTU.FTZ.AND P0, PT, |R3|, +INF , PT ;  /* 0x7f8000000300780b */ /* 0x000fe20003f1c200 */
        /* <DEDUP_REMOVED lines=32> */
.L_x_37375:
[----:B------:R-:W-:Y:S01]  /*0790*/  FSETP.GEU.FTZ.AND P0, PT, R16, -R3, PT ;  /* 0x800000031000720b */ /* 0x000fe20003f1e000 */
[----:B------:R-:W-:-:S12]  /*07a0*/  FADD.FTZ R5, R5, -1 ;  /* 0xbf80000005057421 */ /* 0x000fd80000010000 */
[----:B------:R-:W-:-:S07]  /*07b0*/  @!P0 FADD.FTZ R5, R5, -1 ;  /* 0xbf80000005058421 */ /* 0x000fce0000010000 */
.L_x_37374:
[----:B------:R-:W-:Y:S05]  /*07c0*/  BSYNC B1 ;  /* 0x0000000000017941 */ /* 0x000fea0003800000 */
.L_x_37373:
[----:B------:R-:W-:Y:S01]  /*07d0*/  FFMA.FTZ R0, -R3, R5, R0 ;  /* 0x0000000503007223 */ /* 0x000fe20000010100 */
[----:B------:R-:W-:Y:S06]  /*07e0*/  BRA `(.L_x_37371) ;  /* 0x0000000000887947 */ /* 0x000fec0003800000 */
.L_x_37372:
        /* <DEDUP_REMOVED lines=18> */
.L_x_37378:
        /* <DEDUP_REMOVED lines=13> */
.L_x_37377:
[----:B------:R-:W-:Y:S05]  /*09e0*/  BSYNC B1 ;  /* 0x0000000000017941 */ /* 0x000fea0003800000 */
.L_x_37376:
[----:B------:R-:W-:-:S04]  /*09f0*/  FMUL.FTZ R16, R16, 1.1920928955078125e-07 ;  /* 0x3400000010107820 */ /* 0x000fc80000410000 */
[----:B------:R-:W-:-:S07]  /*0a00*/  FMUL.FTZ R0, R3, R16 ;  /* 0x0000001003007220 */ /* 0x000fce0000410000 */
.L_x_37371:
[----:B------:R-:W-:Y:S05]  /*0a10*/  BSYNC B0 ;  /* 0x0000000000007941 */ /* 0x000fea0003800000 */
.L_x_37370:
        /* <DEDUP_REMOVED lines=35> */
.L_x_37384:
[----:B------:R-:W-:Y:S01]  /*0c50*/  FSETP.GEU.FTZ.AND P0, PT, R7, -R0, PT ;  /* 0x800000000700720b */ /* 0x000fe20003f1e000 */
[----:B------:R-:W-:-:S12]  /*0c60*/  FADD.FTZ R16, R16, -1 ;  /* 0xbf80000010107421 */ /* 0x000fd80000010000 */
[----:B------:R-:W-:-:S07]  /*0c70*/  @!P0 FADD.FTZ R16, R16, -1 ;  /* 0xbf80000010108421 */ /* 0x000fce0000010000 */
.L_x_37383:
[----:B------:R-:W-:Y:S05]  /*0c80*/  BSYNC B1 ;  /* 0x0000000000017941 */ /* 0x000fea0003800000 */
.L_x_37382:
[----:B------:R-:W-:Y:S01]  /*0c90*/  FFMA.FTZ R3, -R0, R16, R3 ;  /* 0x0000001000037223 */ /* 0x000fe20000010103 */
[----:B------:R-:W-:Y:S06]  /*0ca0*/  BRA `(.L_x_37380) ;  /* 0x0000000000887947 */ /* 0x000fec0003800000 */
.L_x_37381:
        /* <DEDUP_REMOVED lines=18> */
.L_x_37387:
        /* <DEDUP_REMOVED lines=13> */
.L_x_37386:
[----:B------:R-:W-:Y:S05]  /*0ea0*/  BSYNC B1 ;  /* 0x0000000000017941 */ /* 0x000fea0003800000 */
.L_x_37385:
[----:B------:R-:W-:-:S04]  /*0eb0*/  FMUL.FTZ R16, R16, 1.1920928955078125e-07 ;  /* 0x3400000010107820 */ /* 0x000fc80000410000 */
[----:B------:R-:W-:-:S07]  /*0ec0*/  FMUL.FTZ R3, R3, R16 ;  /* 0x0000001003037220 */ /* 0x000fce0000410000 */
.L_x_37380:
[----:B------:R-:W-:Y:S05]  /*0ed0*/  BSYNC B0 ;  /* 0x0000000000007941 */ /* 0x000fea0003800000 */
.L_x_37379:
        /* <DEDUP_REMOVED lines=35> */
.L_x_37393:
[----:B------:R-:W-:Y:S01]  /*1110*/  FSETP.GEU.FTZ.AND P0, PT, R16, -R3, PT ;  /* 0x800000031000720b */ /* 0x000fe20003f1e000 */
[----:B------:R-:W-:-:S12]  /*1120*/  FADD.FTZ R5, R5, -1 ;  /* 0xbf80000005057421 */ /* 0x000fd80000010000 */
[----:B------:R-:W-:-:S07]  /*1130*/  @!P0 FADD.FTZ R5, R5, -1 ;  /* 0xbf80000005058421 */ /* 0x000fce0000010000 */
.L_x_37392:
[----:B------:R-:W-:Y:S05]  /*1140*/  BSYNC B1 ;  /* 0x0000000000017941 */ /* 0x000fea0003800000 */
.L_x_37391:
[----:B------:R-:W-:Y:S01]  /*1150*/  FFMA.FTZ R0, -R3, R5, R0 ;  /* 0x0000000503007223 */ /* 0x000fe20000010100 */
[----:B------:R-:W-:Y:S06]  /*1160*/  BRA `(.L_x_37389) ;  /* 0x00000000007c7947 */ /* 0x000fec0003800000 */
.L_x_37390:
        /* <DEDUP_REMOVED lines=15> */
.L_x_37396:
        /* <DEDUP_REMOVED lines=13> */
.L_x_37395:
[----:B------:R-:W-:Y:S05]  /*1330*/  BSYNC B1 ;  /* 0x0000000000017941 */ /* 0x000fea0003800000 */
.L_x_37394:
[----:B------:R-:W-:-:S04]  /*1340*/  FMUL.FTZ R6, R6, 1.1920928955078125e-07 ;  /* 0x3400000006067820 */ /* 0x000fc80000410000 */
[----:B------:R-:W-:-:S07]  /*1350*/  FMUL.FTZ R0, R3, R6 ;  /* 0x0000000603007220 */ /* 0x000fce0000410000 */
.L_x_37389:
[----:B------:R-:W-:Y:S05]  /*1360*/  BSYNC B0 ;  /* 0x0000000000007941 */ /* 0x000fea0003800000 */
.L_x_37388:
        /* <DEDUP_REMOVED lines=35> */
.L_x_37402:
[----:B------:R-:W-:Y:S01]  /*15a0*/  FSETP.GEU.FTZ.AND P0, PT, R7, -R0, PT ;  /* 0x800000000700720b */ /* 0x000fe20003f1e000 */
[----:B------:R-:W-:-:S12]  /*15b0*/  FADD.FTZ R16, R16, -1 ;  /* 0xbf80000010107421 */ /* 0x000fd80000010000 */
[----:B------:R-:W-:-:S07]  /*15c0*/  @!P0 FADD.FTZ R16, R16, -1 ;  /* 0xbf80000010108421 */ /* 0x000fce0000010000 */
.L_x_37401:
[----:B------:R-:W-:Y:S05]  /*15d0*/  BSYNC B1 ;  /* 0x0000000000017941 */ /* 0x000fea0003800000 */
.L_x_37400:
[----:B------:R-:W-:Y:S01]  /*15e0*/  FFMA.FTZ R3, -R0, R16, R3 ;  /* 0x0000001000037223 */ /* 0x000fe20000010103 */
[----:B------:R-:W-:Y:S06]  /*15f0*/  BRA `(.L_x_37398) ;  /* 0x00000000007c7947 */ /* 0x000fec0003800000 */
.L_x_37399:
        /* <DEDUP_REMOVED lines=15> */
.L_x_37405:
        /* <DEDUP_REMOVED lines=13> */
.L_x_37404:
[----:B------:R-:W-:Y:S05]  /*17c0*/  BSYNC B1 ;  /* 0x0000000000017941 */ /* 0x000fea0003800000 */
.L_x_37403:
[----:B------:R-:W-:-:S04]  /*17d0*/  FMUL.FTZ R6, R6, 1.1920928955078125e-07 ;  /* 0x3400000006067820 */ /* 0x000fc80000410000 */
[----:B------:R-:W-:-:S07]  /*17e0*/  FMUL.FTZ R3, R3, R6 ;  /* 0x0000000603037220 */ /* 0x000fce0000410000 */
.L_x_37398:
[----:B------:R-:W-:Y:S05]  /*17f0*/  BSYNC B0 ;  /* 0x0000000000007941 */ /* 0x000fea0003800000 */
.L_x_37397:
        /* <DEDUP_REMOVED lines=35> */
.L_x_37411:
[----:B------:R-:W-:Y:S01]  /*1a30*/  FSETP.GEU.FTZ.AND P0, PT, R8, -R3, PT ;  /* 0x800000030800720b */ /* 0x000fe20003f1e000 */
[----:B------:R-:W-:-:S12]  /*1a40*/  FADD.FTZ R5, R5, -1 ;  /* 0xbf80000005057421 */ /* 0x000fd80000010000 */
[----:B------:R-:W-:-:S07]  /*1a50*/  @!P0 FADD.FTZ R5, R5, -1 ;  /* 0xbf80000005058421 */ /* 0x000fce0000010000 */
.L_x_37410:
[----:B------:R-:W-:Y:S05]  /*1a60*/  BSYNC B1 ;  /* 0x0000000000017941 */ /* 0x000fea0003800000 */
.L_x_37409:
[----:B------:R-:W-:Y:S01]  /*1a70*/  FFMA.FTZ R0, -R3, R5, R0 ;  /* 0x0000000503007223 */ /* 0x000fe20000010100 */
[----:B------:R-:W-:Y:S06]  /*1a80*/  BRA `(.L_x_37407) ;  /* 0x00000000007c7947 */ /* 0x000fec0003800000 */
.L_x_37408:
        /* <DEDUP_REMOVED lines=15> */
.L_x_37414:
        /* <DEDUP_REMOVED lines=13> */
.L_x_37413:
[----:B------:R-:W-:Y:S05]  /*1c50*/  BSYNC B1 ;  /* 0x0000000000017941 */ /* 0x000fea0003800000 */
.L_x_37412:
[----:B------:R-:W-:-:S04]  /*1c60*/  FMUL.FTZ R6, R6, 1.1920928955078125e-07 ;  /* 0x3400000006067820 */ /* 0x000fc80000410000 */
[----:B------:R-:W-:-:S07]  /*1c70*/  FMUL.FTZ R0, R3, R6 ;  /* 0x0000000603007220 */ /* 0x000fce0000410000 */
.L_x_37407:
[----:B------:R-:W-:Y:S05]  /*1c80*/  BSYNC B0 ;  /* 0x0000000000007941 */ /* 0x000fea0003800000 */
.L_x_37406:
        /* <DEDUP_REMOVED lines=35> */
.L_x_37420:
[----:B------:R-:W-:Y:S01]  /*1ec0*/  FSETP.GEU.FTZ.AND P0, PT, R7, -R0, PT ;  /* 0x800000000700720b */ /* 0x000fe20003f1e000 */
[----:B------:R-:W-:-:S12]  /*1ed0*/  FADD.FTZ R8, R8, -1 ;  /* 0xbf80000008087421 */ /* 0x000fd80000010000 */
[----:B------:R-:W-:-:S07]  /*1ee0*/  @!P0 FADD.FTZ R8, R8, -1 ;  /* 0xbf80000008088421 */ /* 0x000fce0000010000 */
.L_x_37419:
[----:B------:R-:W-:Y:S05]  /*1ef0*/  BSYNC B1 ;  /* 0x0000000000017941 */ /* 0x000fea0003800000 */
.L_x_37418:
[----:B------:R-:W-:Y:S01]  /*1f00*/  FFMA.FTZ R3, -R0, R8, R3 ;  /* 0x0000000800037223 */ /* 0x000fe20000010103 */
[----:B------:R-:W-:Y:S06]  /*1f10*/  BRA `(.L_x_37416) ;  /* 0x00000000007c7947 */ /* 0x000fec0003800000 */
.L_x_37417:
[----:B0-----:R-:W-:Y:S01]  /*1f20*/  VIADD R5, R0, 0xf4800000 ;  /* 0xf480000000057836 */ /* 0x001fe20000000000 */
        /* <DEDUP_REMOVED lines=14> */
.L_x_37423:
        /* <DEDUP_REMOVED lines=13> */
.L_x_37422:
[----:B------:R-:W-:Y:S05]  /*20e0*/  BSYNC B1 ;  /* 0x0000000000017941 */ /* 0x000fea0003800000 */
.L_x_37421:
[----:B------:R-:W-:-:S04]  /*20f0*/  FMUL.FTZ R0, R5, 1.1920928955078125e-07 ;  /* 0x3400000005007820 */ /* 0x000fc80000410000 */
[----:B------:R-:W-:-:S07]  /*2100*/  FMUL.FTZ R3, R3, R0 ;  /* 0x0000000003037220 */ /* 0x000fce0000410000 */
.L_x_37416:
[----:B------:R-:W-:Y:S05]  /*2110*/  BSYNC B0 ;  /* 0x0000000000007941 */ /* 0x000fea0003800000 */
.L_x_37415:
        /* <DEDUP_REMOVED lines=35> */
.L_x_37429:
[----:B------:R-:W-:Y:S01]  /*2350*/  FSETP.GEU.FTZ.AND P0, PT, R8, -R3, PT ;  /* 0x800000030800720b */ /* 0x000fe20003f1e000 */
[----:B------:R-:W-:-:S12]  /*2360*/  FADD.FTZ R5, R5, -1 ;  /* 0xbf80000005057421 */ /* 0x000fd80000010000 */
[----:B------:R-:W-:-:S07]  /*2370*/  @!P0 FADD.FTZ R5, R5, -1 ;  /* 0xbf80000005058421 */ /* 0x000fce0000010000 */
.L_x_37428:
[----:B------:R-:W-:Y:S05]  /*2380*/  BSYNC B1 ;  /* 0x0000000000017941 */ /* 0x000fea0003800000 */
.L_x_37427:
[----:B------:R-:W-:Y:S01]  /*2390*/  FFMA.FTZ R0, -R3, R5, R0 ;  /* 0x0000000503007223 */ /* 0x000fe20000010100 */
[----:B------:R-:W-:Y:S06]  /*23a0*/  BRA `(.L_x_37425) ;  /* 0x00000000007c7947 */ /* 0x000fec0003800000 */
.L_x_37426:
        /* <DEDUP_REMOVED lines=15> */
.L_x_37432:
        /* <DEDUP_REMOVED lines=13> */
.L_x_37431:
[----:B------:R-:W-:Y:S05]  /*2570*/  BSYNC B1 ;  /* 0x0000000000017941 */ /* 0x000fea0003800000 */
.L_x_37430:
[----:B------:R-:W-:-:S04]  /*2580*/  FMUL.FTZ R6, R6, 1.1920928955078125e-07 ;  /* 0x3400000006067820 */ /* 0x000fc80000410000 */
[----:B------:R-:W-:-:S07]  /*2590*/  FMUL.FTZ R0, R3, R6 ;  /* 0x0000000603007220 */ /* 0x000fce0000410000 */
.L_x_37425:
[----:B------:R-:W-:Y:S05]  /*25a0*/  BSYNC B0 ;  /* 0x0000000000007941 */ /* 0x000fea0003800000 */
.L_x_37424:
[----:B0-----:R-:W0:Y:S01]  /*25b0*/  LDC.64 R6, c[0x0][0x218] ;  /* 0x00008600ff067b82 */ /* 0x001e220000000a00 */
        /* <DEDUP_REMOVED lines=10> */
[----:B------:R-:W-:Y:S04]  /*2660*/  STG.E.128 desc[UR4][R4.64], R20 ;  /* 0x0000001404007986 */ /* 0x000fe8000c101d04 */
[----:B------:R-:W-:Y:S01]  /*2670*/  STG.E.128 desc[UR4][R4.64+0x800], R12 ;  /* 0x0008000c04007986 */ /* 0x000fe2000c101d04 */
[----:B------:R-:W-:Y:S05]  /*2680*/  EXIT ;  /* 0x000000000000794d */ /* 0x000fea0003800000 */
.L_x_37360:
        /* <DEDUP_REMOVED lines=113> */
.L_x_37440:
[----:B------:R-:W-:Y:S01]  /*2da0*/  FSETP.GEU.FTZ.AND P0, PT, R15, -R19, PT ;  /* 0x800000130f00720b */ /* 0x000fe20003f1e000 */
[----:B------:R-:W-:-:S12]  /*2db0*/  FADD.FTZ R17, R17, -1 ;  /* 0xbf80000011117421 */ /* 0x000fd80000010000 */
[----:B------:R-:W-:-:S07]  /*2dc0*/  @!P0 FADD.FTZ R17, R17, -1 ;  /* 0xbf80000011118421 */ /* 0x000fce0000010000 */
.L_x_37439:
[----:B------:R-:W-:Y:S05]  /*2dd0*/  BSYNC B2 ;  /* 0x0000000000027941 */ /* 0x000fea0003800000 */
.L_x_37438:
[----:B------:R-:W-:Y:S01]  /*2de0*/  FFMA.FTZ R14, -R19, R17, R14 ;  /* 0x00000011130e7223 */ /* 0x000fe2000001010e */
[----:B------:R-:W-:Y:S06]  /*2df0*/  BRA `(.L_x_37436) ;  /* 0x00000000007c7947 */ /* 0x000fec0003800000 */
.L_x_37437:
        /* <DEDUP_REMOVED lines=15> */
.L_x_37443:
        /* <DEDUP_REMOVED lines=13> */
.L_x_37442:
[----:B------:R-:W-:Y:S05]  /*2fc0*/  BSYNC B2 ;  /* 0x0000000000027941 */ /* 0x000fea0003800000 */
.L_x_37441:
[----:B------:R-:W-:-:S04]  /*2fd0*/  FMUL.FTZ R17, R17, 1.1920928955078125e-07 ;  /* 0x3400000011117820 */ /* 0x000fc80000410000 */
[----:B------:R-:W-:-:S07]  /*2fe0*/  FMUL.FTZ R14, R14, R17 ;  /* 0x000000110e0e7220 */ /* 0x000fce0000410000 */
.L_x_37436:
[----:B------:R-:W-:Y:S05]  /*2ff0*/  BSYNC B0 ;  /* 0x0000000000007941 */ /* 0x000fea0003800000 */
.L_x_37435:
        /* <DEDUP_REMOVED lines=8> */
.L_x_37434:
[----:B------:R-:W-:Y:S05]  /*3080*/  BSYNC B1 ;  /* 0x0000000000017941 */ /* 0x000fea0003800000 */
.L_x_37433:
        /* <DEDUP_REMOVED lines=31> */
.L_x_37451:
[----:B------:R-:W-:Y:S01]  /*3280*/  FSETP.GEU.FTZ.AND P0, PT, R17, -R19, PT ;  /* 0x800000131100720b */ /* 0x000fe20003f1e000 */
[----:B------:R-:W-:-:S12]  /*3290*/  FADD.FTZ R7, R7, -1 ;  /* 0xbf80000007077421 */ /* 0x000fd80000010000 */
[----:B------:R-:W-:-:S07]  /*32a0*/  @!P0 FADD.FTZ R7, R7, -1 ;  /* 0xbf80000007078421 */ /* 0x000fce0000010000 */
.L_x_37450:
[----:B------:R-:W-:Y:S05]  /*32b0*/  BSYNC B2 ;  /* 0x0000000000027941 */ /* 0x000fea0003800000 */
.L_x_37449:
[----:B------:R-:W-:Y:S01]  /*32c0*/  FFMA.FTZ R12, -R19, R7, R12 ;  /* 0x00000007130c7223 */ /* 0x000fe2000001010c */
[----:B------:R-:W-:Y:S06]  /*32d0*/  BRA `(.L_x_37447) ;  /* 0x00000000007c7947 */ /* 0x000fec0003800000 */
.L_x_37448:
        /* <DEDUP_REMOVED lines=14> */
.L_x_37454:
        /* <DEDUP_REMOVED lines=13> */
.L_x_37453:
[----:B------:R-:W-:Y:S05]  /*3490*/  BSYNC B2 ;  /* 0x0000000000027941 */ /* 0x000fea0003800000 */
.L_x_37452:
[----:B------:R-:W-:Y:S01]  /*34a0*/  FSEL R12, R12, +QNAN , !P0 ;  /* 0x7fffffff0c0c7808 */ /* 0x000fe20004000000 */
[----:B------:R-:W-:-:S04]  /*34b0*/  FMUL.FTZ R17, R17, 1.1920928955078125e-07 ;  /* 0x3400000011117820 */ /* 0x000fc80000410000 */
[----:B------:R-:W-:-:S07]  /*34c0*/  FMUL.FTZ R12, R12, R17 ;  /* 0x000000110c0c7220 */ /* 0x000fce0000410000 */
.L_x_37447:
[----:B------:R-:W-:Y:S05]  /*34d0*/  BSYNC B0 ;  /* 0x0000000000007941 */ /* 0x000fea0003800000 */
.L_x_37446:
        /* <DEDUP_REMOVED lines=8> */
.L_x_37445:
[----:B------:R-:W-:Y:S05]  /*3560*/  BSYNC B1 ;  /* 0x0000000000017941 */ /* 0x000fea0003800000 */
.L_x_37444:
        /* <DEDUP_REMOVED lines=31> */
.L_x_37462:
[----:B------:R-:W-:Y:S01]  /*3760*/  FSETP.GEU.FTZ.AND P0, PT, R17, -R19, PT ;  /* 0x800000131100720b */ /* 0x000fe20003f1e000 */
[----:B------:R-:W-:-:S12]  /*3770*/  FADD.FTZ R7, R7, -1 ;  /* 0xbf80000007077421 */ /* 0x000fd80000010000 */
[----:B------:R-:W-:-:S07]  /*3780*/  @!P0 FADD.FTZ R7, R7, -1 ;  /* 0xbf80000007078421 */ /* 0x000fce0000010000 */
.L_x_37461:
[----:B------:R-:W-:Y:S05]  /*3790*/  BSYNC B2 ;  /* 0x0000000000027941 */ /* 0x000fea0003800000 */
.L_x_37460:
[----:B------:R-:W-:Y:S01]  /*37a0*/  FFMA.FTZ R10, -R19, R7, R10 ;  /* 0x00000007130a7223 */ /* 0x000fe2000001010a */
[----:B------:R-:W-:Y:S06]  /*37b0*/  BRA `(.L_x_37458) ;  /* 0x00000000007c7947 */ /* 0x000fec0003800000 */
.L_x_37459:
        /* <DEDUP_REMOVED lines=15> */
.L_x_37465:
        /* <DEDUP_REMOVED lines=13> */
.L_x_37464:
[----:B------:R-:W-:Y:S05]  /*3980*/  BSYNC B2 ;  /* 0x0000000000027941 */ /* 0x000fea0003800000 */
.L_x_37463:
[----:B------:R-:W-:-:S04]  /*3990*/  FMUL.FTZ R7, R16, 1.1920928955078125e-07 ;  /* 0x3400000010077820 */ /* 0x000fc80000410000 */
[----:B------:R-:W-:-:S07]  /*39a0*/  FMUL.FTZ R10, R10, R7 ;  /* 0x000000070a0a7220 */ /* 0x000fce0000410000 */
.L_x_37458:
[----:B------:R-:W-:Y:S05]  /*39b0*/  BSYNC B0 ;  /* 0x0000000000007941 */ /* 0x000fea0003800000 */
.L_x_37457:
        /* <DEDUP_REMOVED lines=8> */
.L_x_37456:
[----:B------:R-:W-:Y:S05]  /*3a40*/  BSYNC B1 ;  /* 0x0000000000017941 */ /* 0x000fea0003800000 */
.L_x_37455:
        /* <DEDUP_REMOVED lines=31> */
.L_x_37473:
[----:B------:R-:W-:Y:S01]  /*3c40*/  FSETP.GEU.FTZ.AND P0, PT, R17, -R19, PT ;  /* 0x800000131100720b */ /* 0x000fe20003f1e000 */
[----:B------:R-:W-:-:S12]  /*3c50*/  FADD.FTZ R7, R7, -1 ;  /* 0xbf80000007077421 */ /* 0x000fd80000010000 */
[----:B------:R-:W-:-:S07]  /*3c60*/  @!P0 FADD.FTZ R7, R7, -1 ;  /* 0xbf80000007078421 */ /* 0x000fce0000010000 */
.L_x_37472:
[----:B------:R-:W-:Y:S05]  /*3c70*/  BSYNC B2 ;  /* 0x0000000000027941 */ /* 0x000fea0003800000 */
.L_x_37471:
[----:B------:R-:W-:Y:S01]  /*3c80*/  FFMA.FTZ R10, -R19, R7, R10 ;  /* 0x00000007130a7223 */ /* 0x000fe2000001010a */
[----:B------:R-:W-:Y:S06]  /*3c90*/  BRA `(.L_x_37469) ;  /* 0x00000000007c7947 */ /* 0x000fec0003800000 */
.L_x_37470:
        /* <DEDUP_REMOVED lines=15> */
.L_x_37476:
        /* <DEDUP_REMOVED lines=13> */
.L_x_37475:
[----:B------:R-:W-:Y:S05]  /*3e60*/  BSYNC B2 ;  /* 0x0000000000027941 */ /* 0x000fea0003800000 */
.L_x_37474:
[----:B------:R-:W-:-:S04]  /*3e70*/  FMUL.FTZ R7, R16, 1.1920928955078125e-07 ;  /* 0x3400000010077820 */ /* 0x000fc80000410000 */
[----:B------:R-:W-:-:S07]  /*3e80*/  FMUL.FTZ R10, R10, R7 ;  /* 0x000000070a0a7220 */ /* 0x000fce0000410000 */
.L_x_37469:
[----:B------:R-:W-:Y:S05]  /*3e90*/  BSYNC B0 ;  /* 0x0000000000007941 */ /* 0x000fea0003800000 */
.L_x_37468:
        /* <DEDUP_REMOVED lines=8> */
.L_x_37467:
[----:B------:R-:W-:Y:S05]  /*3f20*/  BSYNC B1 ;  /* 0x0000000000017941 */ /* 0x000fea0003800000 */
.L_x_37466:
        /* <DEDUP_REMOVED lines=31> */
.L_x_37484:
[----:B------:R-:W-:Y:S01]  /*4120*/  FSETP.GEU.FTZ.AND P0, PT, R19, -R21, PT ;  /* 0x800000151300720b */ /* 0x000fe20003f1e000 */
[----:B------:R-:W-:-:S12]  /*4130*/  FADD.FTZ R7, R7, -1 ;  /* 0xbf80000007077421 */ /* 0x000fd80000010000 */
[----:B------:R-:W-:-:S07]  /*4140*/  @!P0 FADD.FTZ R7, R7, -1 ;  /* 0xbf80000007078421 */ /* 0x000fce0000010000 */
.L_x_37483:
[----:B------:R-:W-:Y:S05]  /*4150*/  BSYNC B2 ;  /* 0x0000000000027941 */ /* 0x000fea0003800000 */
.L_x_37482:
[----:B------:R-:W-:Y:S01]  /*4160*/  FFMA.FTZ R10, -R21, R7, R10 ;  /* 0x00000007150a7223 */ /* 0x000fe2000001010a */
[----:B------:R-:W-:Y:S06]  /*4170*/  BRA `(.L_x_37480) ;  /* 0x0000000000887947 */ /* 0x000fec0003800000 */
.L_x_37481:
        /* <DEDUP_REMOVED lines=18> */
.L_x_37487:
        /* <DEDUP_REMOVED lines=13> */
.L_x_37486:
[----:B------:R-:W-:Y:S05]  /*4370*/  BSYNC B2 ;  /* 0x0000000000027941 */ /* 0x000fea0003800000 */
.L_x_37485:
[----:B------:R-:W-:-:S04]  /*4380*/  FMUL.FTZ R7, R18, 1.1920928955078125e-07 ;  /* 0x3400000012077820 */ /* 0x000fc80000410000 */
[----:B------:R-:W-:-:S07]  /*4390*/  FMUL.FTZ R10, R10, R7 ;  /* 0x000000070a0a7220 */ /* 0x000fce0000410000 */
.L_x_37480:
[----:B------:R-:W-:Y:S05]  /*43a0*/  BSYNC B0 ;  /* 0x0000000000007941 */ /* 0x000fea0003800000 */
.L_x_37479:
        /* <DEDUP_REMOVED lines=8> */
.L_x_37478:
[----:B------:R-:W-:Y:S05]  /*4430*/  BSYNC B1 ;  /* 0x0000000000017941 */ /* 0x000fea0003800000 */
.L_x_37477:
        /* <DEDUP_REMOVED lines=31> */
.L_x_37495:
[----:B------:R-:W-:Y:S01]  /*4630*/  FSETP.GEU.FTZ.AND P0, PT, R19, -R25, PT ;  /* 0x800000191300720b */ /* 0x000fe20003f1e000 */
[----:B------:R-:W-:-:S12]  /*4640*/  FADD.FTZ R21, R21, -1 ;  /* 0xbf80000015157421 */ /* 0x000fd80000010000 */
[----:B------:R-:W-:-:S07]  /*4650*/  @!P0 FADD.FTZ R21, R21, -1 ;  /* 0xbf80000015158421 */ /* 0x000fce0000010000 */
.L_x_37494:
[----:B------:R-:W-:Y:S05]  /*4660*/  BSYNC B2 ;  /* 0x0000000000027941 */ /* 0x000fea0003800000 */
.L_x_37493:
[----:B------:R-:W-:Y:S01]  /*4670*/  FFMA.FTZ R10, -R25, R21, R10 ;  /* 0x00000015190a7223 */ /* 0x000fe2000001010a */
[----:B------:R-:W-:Y:S06]  /*4680*/  BRA `(.L_x_37491) ;  /* 0x0000000000887947 */ /* 0x000fec0003800000 */
.L_x_37492:
        /* <DEDUP_REMOVED lines=18> */
.L_x_37498:
        /* <DEDUP_REMOVED lines=13> */
.L_x_37497:
[----:B------:R-:W-:Y:S05]  /*4880*/  BSYNC B2 ;  /* 0x0000000000027941 */ /* 0x000fea0003800000 */
.L_x_37496:
[----:B------:R-:W-:-:S04]  /*4890*/  FMUL.FTZ R19, R16, 1.1920928955078125e-07 ;  /* 0x3400000010137820 */ /* 0x000fc80000410000 */
[----:B------:R-:W-:-:S07]  /*48a0*/  FMUL.FTZ R10, R10, R19 ;  /* 0x000000130a0a7220 */ /* 0x000fce0000410000 */
.L_x_37491:
[----:B------:R-:W-:Y:S05]  /*48b0*/  BSYNC B0 ;  /* 0x0000000000007941 */ /* 0x000fea0003800000 */
.L_x_37490:
        /* <DEDUP_REMOVED lines=8> */
.L_x_37489:
[----:B------:R-:W-:Y:S05]  /*4940*/  BSYNC B1 ;  /* 0x0000000000017941 */ /* 0x000fea0003800000 */
.L_x_37488:
        /* <DEDUP_REMOVED lines=31> */
.L_x_37506:
[----:B------:R-:W-:Y:S01]  /*4b40*/  FSETP.GEU.FTZ.AND P0, PT, R12, -R10, PT ;  /* 0x8000000a0c00720b */ /* 0x000fe20003f1e000 */
[----:B------:R-:W-:-:S12]  /*4b50*/  FADD.FTZ R0, R0, -1 ;  /* 0xbf80000000007421 */ /* 0x000fd80000010000 */
[----:B------:R-:W-:-:S07]  /*4b60*/  @!P0 FADD.FTZ R0, R0, -1 ;  /* 0xbf80000000008421 */ /* 0x000fce0000010000 */
.L_x_37505:
[----:B------:R-:W-:Y:S05]  /*4b70*/  BSYNC B2 ;  /* 0x0000000000027941 */ /* 0x000fea0003800000 */
.L_x_37504:
[----:B------:R-:W-:Y:S01]  /*4b80*/  FFMA.FTZ R19, -R10, R0, R19 ;  /* 0x000000000a137223 */ /* 0x000fe20000010113 */
[----:B------:R-:W-:Y:S06]  /*4b90*/  BRA `(.L_x_37502) ;  /* 0x00000000007c7947 */ /* 0x000fec0003800000 */
.L_x_37503:
        /* <DEDUP_REMOVED lines=15> */
.L_x_37509:
        /* <DEDUP_REMOVED lines=13> */
.L_x_37508:
[----:B------:R-:W-:Y:S05]  /*4d60*/  BSYNC B2 ;  /* 0x0000000000027941 */ /* 0x000fea0003800000 */
.L_x_37507:
[----:B------:R-:W-:-:S04]  /*4d70*/  FMUL.FTZ R19, R12, 1.1920928955078125e-07 ;  /* 0x340000000c137820 */ /* 0x000fc80000410000 */
[----:B------:R-:W-:-:S07]  /*4d80*/  FMUL.FTZ R19, R2, R19 ;  /* 0x0000001302137220 */ /* 0x000fce0000410000 */
.L_x_37502:
[----:B------:R-:W-:Y:S05]  /*4d90*/  BSYNC B0 ;  /* 0x0000000000007941 */ /* 0x000fea0003800000 */
.L_x_37501:
        /* <DEDUP_REMOVED lines=8> */
.L_x_37500:
[----:B------:R-:W-:Y:S05]  /*4e20*/  BSYNC B1 ;  /* 0x0000000000017941 */ /* 0x000fea0003800000 */
.L_x_37499:
        /* <DEDUP_REMOVED lines=31> */
.L_x_37517:
[----:B------:R-:W-:Y:S01]  /*5020*/  FSETP.GEU.FTZ.AND P0, PT, R14, -R12, PT ;  /* 0x8000000c0e00720b */ /* 0x000fe20003f1e000 */
[----:B------:R-:W-:-:S12]  /*5030*/  FADD.FTZ R0, R0, -1 ;  /* 0xbf80000000007421 */ /* 0x000fd80000010000 */
[----:B------:R-:W-:-:S07]  /*5040*/  @!P0 FADD.FTZ R0, R0, -1 ;  /* 0xbf80000000008421 */ /* 0x000fce0000010000 */
.L_x_37516:
[----:B------:R-:W-:Y:S05]  /*5050*/  BSYNC B2 ;  /* 0x0000000000027941 */ /* 0x000fea0003800000 */
.L_x_37515:
[----:B------:R-:W-:Y:S01]  /*5060*/  FFMA.FTZ R19, -R12, R0, R19 ;  /* 0x000000000c137223 */ /* 0x000fe20000010113 */
[----:B------:R-:W-:Y:S06]  /*5070*/  BRA `(.L_x_37513) ;  /* 0x00000000007c7947 */ /* 0x000fec0003800000 */
.L_x_37514:
        /* <DEDUP_REMOVED lines=15> */
.L_x_37520:
        /* <DEDUP_REMOVED lines=13> */
.L_x_37519:
[----:B------:R-:W-:Y:S05]  /*5240*/  BSYNC B2 ;  /* 0x0000000000027941 */ /* 0x000fea0003800000 */
.L_x_37518:
[----:B------:R-:W-:-:S04]  /*5250*/  FMUL.FTZ R19, R14, 1.1920928955078125e-07 ;  /* 0x340000000e137820 */ /* 0x000fc80000410000 */
[----:B------:R-:W-:-:S07]  /*5260*/  FMUL.FTZ R19, R10, R19 ;  /* 0x000000130a137220 */ /* 0x000fce0000410000 */
.L_x_37513:
[----:B------:R-:W-:Y:S05]  /*5270*/  BSYNC B0 ;  /* 0x0000000000007941 */ /* 0x000fea0003800000 */
.L_x_37512:
        /* <DEDUP_REMOVED lines=8> */
.L_x_37511:
[----:B------:R-:W-:Y:S05]  /*5300*/  BSYNC B1 ;  /* 0x0000000000017941 */ /* 0x000fea0003800000 */
.L_x_37510:
        /* <DEDUP_REMOVED lines=16> */
.L_x_37523:
[----:B------:R-:W-:-:S13]  /*5410*/  ISETP.GE.AND P0, PT, R6, R5, PT ;  /* 0x000000050600720c */ /* 0x000fda0003f06270 */
[----:B------:R-:W-:Y:S05]  /*5420*/  @P0 BRA `(.L_x_37525) ;  /* 0x0000000000300947 */ /* 0x000fea0003800000 */
[----:B--2---:R-:W2:Y:S01]  /*5430*/  LDC.64 R8, c[0x0][0x218] ;  /* 0x00008600ff087b82 */ /* 0x004ea20000000a00 */
[----:B------:R-:W-:Y:S02]  /*5440*/  IMAD.IADD R13, R4, 0x1, R6 ;  /* 0x00000001040d7824 */ /* 0x000fe400078e0206 */
[----:B------:R-:W-:Y:S02]  /*5450*/  VIADD R6, R6, 0x80 ;  /* 0x0000008006067836 */ /* 0x000fe40000000000 */
[----:B--2---:R-:W-:-:S05]  /*5460*/  IMAD.WIDE.U32 R8, R13, 0x4, R8 ;  /* 0x000000040d087825 */ /* 0x004fca00078e0008 */
[----:B------:R2:W-:Y:S02]  /*5470*/  STG.E desc[UR4][R8.64], R11 ;  /* 0x0000000b08007986 */ /* 0x0005e4000c101904 */
.L_x_37524:
[----:B------:R-:W-:-:S13]  /*5480*/  ISETP.GE.AND P0, PT, R6, R5, PT ;  /* 0x000000050600720c */ /* 0x000fda0003f06270 */
[----:B------:R-:W-:Y:S05]  /*5490*/  @P0 BRA `(.L_x_37526) ;  /* 0x0000000000300947 */ /* 0x000fea0003800000 */
[----:B--2---:R-:W2:Y:S01]  /*54a0*/  LDC.64 R8, c[0x0][0x218] ;  /* 0x00008600ff087b82 */ /* 0x004ea20000000a00 */
[----:B------:R-:W-:Y:S01]  /*54b0*/  IMAD.IADD R11, R4, 0x1, R6 ;  /* 0x00000001040b7824 */ /* 0x000fe200078e0206 */
[----:B------:R-:W-:-:S03]  /*54c0*/  IADD3 R6, R6, 0x80, RZ ;  /* 0x0000008006067810 */ /* 0x000fc60007ffe0ff */
[----:B--2---:R-:W-:-:S05]  /*54d0*/  IMAD.WIDE.U32 R8, R11, 0x4, R8 ;  /* 0x000000040b087825 */ /* 0x004fca00078e0008 */
[----:B------:R3:W-:Y:S02]  /*54e0*/  STG.E desc[UR4][R8.64], R17 ;  /* 0x0000001108007986 */ /* 0x0007e4000c101904 */
.L_x_37525:
[----:B------:R-:W-:-:S13]  /*54f0*/  ISETP.GE.AND P0, PT, R6, R5, PT ;  /* 0x000000050600720c */ /* 0x000fda0003f06270 */
[----:B------:R-:W-:Y:S05]  /*5500*/  @P0 BRA `(.L_x_37527) ;  /* 0x0000000000340947 */ /* 0x000fea0003800000 */
[----:B--23--:R-:W2:Y:S01]  /*5510*/  LDC.64 R8, c[0x0][0x218] ;  /* 0x00008600ff087b82 */ /* 0x00cea20000000a00 */
[----:B------:R-:W-:Y:S02]  /*5520*/  IMAD.IADD R11, R4, 0x1, R6 ;  /* 0x00000001040b7824 */ /* 0x000fe400078e0206 */
[----:B------:R-:W-:Y:S02]  /*5530*/  VIADD R6, R6, 0x80 ;  /* 0x0000008006067836 */ /* 0x000fe40000000000 */
[----:B--2---:R-:W-:-:S05]  /*5540*/  IMAD.WIDE.U32 R8, R11, 0x4, R8 ;  /* 0x000000040b087825 */ /* 0x004fca00078e0008 */
[----:B------:R3:W-:Y:S02]  /*5550*/  STG.E desc[UR4][R8.64], R7 ;  /* 0x0000000708007986 */ /* 0x0007e4000c101904 */
.L_x_37526:
        /* <DEDUP_REMOVED lines=8> */
.L_x_37527:
[----:B------:R-:W-:Y:S05]  /*55e0*/  BSYNC B1 ;  /* 0x0000000000017941 */ /* 0x000fea0003800000 */
.L_x_37522:
[----:B------:R-:W-:-:S13]  /*55f0*/  ISETP.GE.AND P0, PT, R6, R5, PT ;  /* 0x000000050600720c */ /* 0x000fda0003f06270 */
[----:B--234-:R-:W2:Y:S01]  /*5600*/  @!P0 LDC.64 R8, c[0x0][0x218] ;  /* 0x00008600ff088b82 */ /* 0x01cea20000000a00 */
[----:B------:R-:W-:Y:S01]  /*5610*/  @!P0 IMAD.IADD R3, R4, 0x1, R6 ;  /* 0x0000000104038824 */ /* 0x000fe200078e0206 */
[----:B------:R-:W-:-:S03]  /*5620*/  @!P0 IADD3 R6, R6, 0x80, RZ ;  /* 0x0000008006068810 */ /* 0x000fc60007ffe0ff */
[----:B--2---:R-:W-:-:S05]  /*5630*/  @!P0 IMAD.WIDE.U32 R8, R3, 0x4, R8 ;  /* 0x0000000403088825 */ /* 0x004fca00078e0008 */
[----:B------:R4:W-:Y:S02]  /*5640*/  @!P0 STG.E desc[UR4][R8.64], R2 ;  /* 0x0000000208008986 */ /* 0x0009e4000c101904 */
.L_x_37528:
[----:B------:R-:W-:Y:S05]  /*5650*/  BSYNC B0 ;  /* 0x0000000000007941 */ /* 0x000fea0003800000 */
.L_x_37521:
        /* <DEDUP_REMOVED lines=8> */
.L_x_37529:
        /* <DEDUP_REMOVED lines=10> */
.L_x_57533:


//--------------------- .text._ZN2at6native29vectorized_elementwise_kernelILi8ENS0_13BinaryFunctorIfffZZZNS0_21remainder_kernel_cudaERNS_18TensorIteratorBaseEENKUlvE0_clEvENKUlvE0_clEvEUlffE_EESt5arrayIPcLm3EEEEviT0_T1_ --------------------------
	.section	.text._ZN2at6native29vectorized_elementwise_kernelILi8ENS0_13BinaryFunctorIfffZZZNS0_21remainder_kernel_cudaERNS_18TensorIteratorBaseEENKUlvE0_clEvENKUlvE0_clEvEUlffE_EESt5arrayIPcLm3EEEEviT0_T1_,"ax",@progbits
	.align	128
        .global         _ZN2at6native29vectorized_elementwise_kernelILi8ENS0_13BinaryFunctorIfffZZZNS0_21remainder_kernel_cudaERNS_18TensorIteratorBaseEENKUlvE0_clEvENKUlvE0_clEvEUlffE_EESt5arrayIPcLm3EEEEviT0_T1_
        .type           _ZN2at6native29vectorized_elementwise_kernelILi8ENS0_13BinaryFunctorIfffZZZNS0_21remainder_kernel_cudaERNS_18TensorIteratorBaseEENKUlvE0_clEvENKUlvE0_clEvEUlffE_EESt5arrayIPcLm3EEEEviT0_T1_,@function
        .size           _ZN2at6native29vectorized_elementwise_kernelILi8ENS0_13BinaryFunctorIfffZZZNS0_21remainder_kernel_cudaERNS_18TensorIteratorBaseEENKUlvE0_clEvENKUlvE0_clEvEUlffE_EESt5arrayIPcLm3EEEEviT0_T1_,(.L_x_57534 - _ZN2at6native29vectorized_elementwise_kernelILi8ENS0_13BinaryFunctorIfffZZZNS0_21remainder_kernel_cudaERNS_18TensorIteratorBaseEENKUlvE0_clEvENKUlvE0_clEvEUlffE_EESt5arrayIPcLm3EEEEviT0_T1_)
        .other          _ZN2at6native29vectorized_elementwise_kernelILi8ENS0_13BinaryFunctorIfffZZZNS0_21remainder_kernel_cudaERNS_18TensorIteratorBaseEENKUlvE0_clEvENKUlvE0_clEvEUlffE_EESt5arrayIPcLm3EEEEviT0_T1_,@"STO_CUDA_ENTRY STV_DEFAULT"
_ZN2at6native29vectorized_elementwise_kernelILi8ENS0_13BinaryFunctorIfffZZZNS0_21remainder_kernel_cudaERNS_18TensorIteratorBaseEENKUlvE0_clEvENKUlvE0_clEvEUlffE_EESt5arrayIPcLm3EEEEviT0_T1_:
.text._ZN2at6native29vectorized_elementwise_kernelILi8ENS0_13BinaryFunctorIfffZZZNS0_21remainder_kernel_cudaERNS_18TensorIteratorBaseEENKUlvE0_clEvENKUlvE0_clEvEUlffE_EESt5arrayIPcLm3EEEEviT0_T1_:
        /* <DEDUP_REMOVED lines=46> */
.L_x_37536:
[----:B------:R-:W-:Y:S01]  /*02e0*/  FSETP.GEU.FTZ.AND P0, PT, R7, -R0, PT ;  /* 0x800000000700720b */ /* 0x000fe20003f1e000 */
[----:B------:R-:W-:-:S12]  /*02f0*/  FADD.FTZ R24, R24, -1 ;  /* 0xbf80000018187421 */ /* 0x000fd80000010000 */
[----:B------:R-:W-:-:S07]  /*0300*/  @!P0 FADD.FTZ R24, R24, -1 ;  /* 0xbf80000018188421 */ /* 0x000fce0000010000 */
.L_x_37535:
[----:B------:R-:W-:Y:S05]  /*0310*/  BSYNC B1 ;  /* 0x0000000000017941 */ /* 0x000fea0003800000 */
.L_x_37534:
[----:B------:R-:W-:Y:S01]  /*0320*/  FFMA.FTZ R3, -R0, R24, R3 ;  /* 0x0000001800037223 */ /* 0x000fe20000010103 */
[----:B------:R-:W-:Y:S06]  /*0330*/  BRA `(.L_x_37532) ;  /* 0x0000000000847947 */ /* 0x000fec0003800000 */
.L_x_37533:
        /* <DEDUP_REMOVED lines=16> */
.L_x_37539:
        /* <DEDUP_REMOVED lines=14> */
.L_x_37538:
[----:B------:R-:W-:Y:S05]  /*0520*/  BSYNC B1 ;  /* 0x0000000000017941 */ /* 0x000fea0003800000 */
.L_x_37537:
[----:B------:R-:W-:-:S04]  /*0530*/  FMUL.FTZ R0, R7, 1.1920928955078125e-07 ;  /* 0x3400000007007820 */ /* 0x000fc80000410000 */
[----:B------:R-:W-:-:S07]  /*0540*/  FMUL.FTZ R3, R3, R0 ;  /* 0x0000000003037220 */ /* 0x000fce0000410000 */
.L_x_37532:
[----:B------:R-:W-:Y:S05]  /*0550*/  BSYNC B0 ;  /* 0x0000000000007941 */ /* 0x000fea0003800000 */
.L_x_37531:
        /* <DEDUP_REMOVED lines=35> */
.L_x_37545:
[----:B------:R-:W-:Y:S01]  /*0790*/  FSETP.GEU.FTZ.AND P0, PT, R16, -R3, PT ;  /* 0x800000031000720b */ /* 0x000fe20003f1e000 */
[----:B------:R-:W-:-:S12]  /*07a0*/  FADD.FTZ R5, R5, -1 ;  /* 0xbf80000005057421 */ /* 0x000fd80000010000 */
[----:B------:R-:W-:-:S07]  /*07b0*/  @!P0 FADD.FTZ R5, R5, -1 ;  /* 0xbf80000005058421 */ /* 0x000fce0000010000 */
.L_x_37544:
[----:B------:R-:W-:Y:S05]  /*07c0*/  BSYNC B1 ;  /* 0x0000000000017941 */ /* 0x000fea0003800000 */
.L_x_37543:
[----:B------:R-:W-:Y:S01]  /*07d0*/  FFMA.FTZ R0, -R3, R5, R0 ;  /* 0x0000000503007223 */ /* 0x000fe20000010100 */
[----:B------:R-:W-:Y:S06]  /*07e0*/  BRA `(.L_x_37541) ;  /* 0x0000000000887947 */ /* 0x000fec0003800000 */
.L_x_37542:
        /* <DEDUP_REMOVED lines=18> */
.L_x_37548:
        /* <DEDUP_REMOVED lines=13> */
.L_x_37547:
[----:B------:R-:W-:Y:S05]  /*09e0*/  BSYNC B1 ;  /* 0x0000000000017941 */ /* 0x000fea0003800000 */
.L_x_37546:
[----:B------:R-:W-:-:S04]  /*09f0*/  FMUL.FTZ R16, R16, 1.1920928955078125e-07 ;  /* 0x3400000010107820 */ /* 0x000fc80000410000 */
[----:B------:R-:W-:-:S07]  /*0a00*/  FMUL.FTZ R0, R3, R16 ;  /* 0x0000001003007220 */ /* 0x000fce0000410000 */
.L_x_37541:
[----:B------:R-:W-:Y:S05]  /*0a10*/  BSYNC B0 ;  /* 0x0000000000007941 */ /* 0x000fea0003800000 */
.L_x_37540:
        /* <DEDUP_REMOVED lines=35> */
.L_x_37554:
[----:B------:R-:W-:Y:S01]  /*0c50*/  FSETP.GEU.FTZ.AND P0, PT, R7, -R0, PT ;  /* 0x800000000700720b */ /* 0x000fe20003f1e000 */
[----:B------:R-:W-:-:S12]  /*0c60*/  FADD.FTZ R16, R16, -1 ;  /* 0xbf80000010107421 */ /* 0x000fd80000010000 */
[----:B------:R-:W-:-:S07]  /*0c70*/  @!P0 FADD.FTZ R16, R16, -1 ;  /* 0xbf80000010108421 */ /* 0x000fce0000010000 */
.L_x_37553:
[----:B------:R-:W-:Y:S05]  /*0c80*/  BSYNC B1 ;  /* 0x0000000000017941 */ /* 0x000fea0003800000 */
.L_x_37552:
[----:B------:R-:W-:Y:S01]  /*0c90*/  FFMA.FTZ R3, -R0, R16, R3 ;  /* 0x0000001000037223 */ /* 0x000fe20000010103 */
[----:B------:R-:W-:Y:S06]  /*0ca0*/  BRA `(.L_x_37550) ;  /* 0x0000000000887947 */ /* 0x000fec0003800000 */
.L_x_37551:
        /* <DEDUP_REMOVED lines=18> */
.L_x_37557:
        /* <DEDUP_REMOVED lines=13> */
.L_x_37556:
[----:B------:R-:W-:Y:S05]  /*0ea0*/  BSYNC B1 ;  /* 0x0000000000017941 */ /* 0x000fea0003800000 */
.L_x_37555:
[----:B------:R-:W-:-:S04]  /*0eb0*/  FMUL.FTZ R16, R16, 1.1920928955078125e-07 ;  /* 0x3400000010107820 */ /* 0x000fc80000410000 */
[----:B------:R-:W-:-:S07]  /*0ec0*/  FMUL.FTZ R3, R3, R16 ;  /* 0x0000001003037220 */ /* 0x000fce0000410000 */
.L_x_37550:
[----:B------:R-:W-:Y:S05]  /*0ed0*/  BSYNC B0 ;  /* 0x0000000000007941 */ /* 0x000fea0003800000 */
.L_x_37549:
        /* <DEDUP_REMOVED lines=35> */
.L_x_37563:
[----:B------:R-:W-:Y:S01]  /*1110*/  FSETP.GEU.FTZ.AND P0, PT, R16, -R3, PT ;  /* 0x800000031000720b */ /* 0x000fe20003f1e000 */
[----:B------:R-:W-:-:S12]  /*1120*/  FADD.FTZ R5, R5, -1 ;  /* 0xbf80000005057421 */ /* 0x000fd80000010000 */
[----:B------:R-:W-:-:S07]  /*1130*/  @!P0 FADD.FTZ R5, R5, -1 ;  /* 0xbf80000005058421 */ /* 0x000fce0000010000 */
.L_x_37562:
[----:B------:R-:W-:Y:S05]  /*1140*/  BSYNC B1 ;  /* 0x0000000000017941 */ /* 0x000fea0003800000 */
.L_x_37561:
[----:B------:R-:W-:Y:S01]  /*1150*/  FFMA.FTZ R0, -R3, R5, R0 ;  /* 0x0000000503007223 */ /* 0x000fe20000010100 */
[----:B------:R-:W-:Y:S06]  /*1160*/  BRA `(.L_x_37559) ;  /* 0x00000000007c7947 */ /* 0x000fec0003800000 */
.L_x_37560:
        /* <DEDUP_REMOVED lines=15> */
.L_x_37566:
        /* <DEDUP_REMOVED lines=13> */
.L_x_37565:
[----:B------:R-:W-:Y:S05]  /*1330*/  BSYNC B1 ;  /* 0x0000000000017941 */ /* 0x000fea0003800000 */
.L_x_37564:
[----:B------:R-:W-:-:S04]  /*1340*/  FMUL.FTZ R6, R6, 1.1920928955078125e-07 ;  /* 0x3400000006067820 */ /* 0x000fc80000410000 */
[----:B------:R-:W-:-:S07]  /*1350*/  FMUL.FTZ R0, R3, R6 ;  /* 0x0000000603007220 */ /* 0x000fce0000410000 */
.L_x_37559:
[----:B------:R-:W-:Y:S05]  /*1360*/  BSYNC B0 ;  /* 0x0000000000007941 */ /* 0x000fea0003800000 */
.L_x_37558:
        /* <DEDUP_REMOVED lines=35> */
.L_x_37572:
[----:B------:R-:W-:Y:S01]  /*15a0*/  FSETP.GEU.FTZ.AND P0, PT, R7, -R0, PT ;  /* 0x800000000700720b */ /* 0x000fe20003f1e000 */
[----:B------:R-:W-:-:S12]  /*15b0*/  FADD.FTZ R16, R16, -1 ;  /* 0xbf80000010107421 */ /* 0x000fd80000010000 */
[----:B------:R-:W-:-:S07]  /*15c0*/  @!P0 FADD.FTZ R16, R16, -1 ;  /* 0xbf80000010108421 */ /* 0x000fce0000010000 */
.L_x_37571:
[----:B------:R-:W-:Y:S05]  /*15d0*/  BSYNC B1 ;  /* 0x0000000000017941 */ /* 0x000fea0003800000 */
.L_x_37570:
[----:B------:R-:W-:Y:S01]  /*15e0*/  FFMA.FTZ R3, -R0, R16, R3 ;  /* 0x0000001000037223 */ /* 0x000fe20000010103 */
[----:B------:R-:W-:Y:S06]  /*15f0*/  BRA `(.L_x_37568) ;  /* 0x00000000007c7947 */ /* 0x000fec0003800000 */
.L_x_37569:
        /* <DEDUP_REMOVED lines=15> */
.L_x_37575:
        /* <DEDUP_REMOVED lines=13> */
.L_x_37574:
[----:B------:R-:W-:Y:S05]  /*17c0*/  BSYNC B1 ;  /* 0x0000000000017941 */ /* 0x000fea0003800000 */
.L_x_37573:
[----:B------:R-:W-:-:S04]  /*17d0*/  FMUL.FTZ R6, R6, 1.1920928955078125e-07 ;  /* 0x3400000006067820 */ /* 0x000fc80000410000 */
[----:B------:R-:W-:-:S07]  /*17e0*/  FMUL.FTZ R3, R3, R6 ;  /* 0x0000000603037220 */ /* 0x000fce0000410000 */
.L_x_37568:
[----:B------:R-:W-:Y:S05]  /*17f0*/  BSYNC B0 ;  /* 0x0000000000007941 */ /* 0x000fea0003800000 */
.L_x_37567:
        /* <DEDUP_REMOVED lines=35> */
.L_x_37581:
[----:B------:R-:W-:Y:S01]  /*1a30*/  FSETP.GEU.FTZ.AND P0, PT, R8, -R3, PT ;  /* 0x800000030800720b */ /* 0x000fe20003f1e000 */
[----:B------:R-:W-:-:S12]  /*1a40*/  FADD.FTZ R5, R5, -1 ;  /* 0xbf80000005057421 */ /* 0x000fd80000010000 */
[----:B------:R-:W-:-:S07]  /*1a50*/  @!P0 FADD.FTZ R5, R5, -1 ;  /* 0xbf80000005058421 */ /* 0x000fce0000010000 */
.L_x_37580:
[----:B------:R-:W-:Y:S05]  /*1a60*/  BSYNC B1 ;  /* 0x0000000000017941 */ /* 0x000fea0003800000 */
.L_x_37579:
[----:B------:R-:W-:Y:S01]  /*1a70*/  FFMA.FTZ R0, -R3, R5, R0 ;  /* 0x0000000503007223 */ /* 0x000fe20000010100 */
[----:B------:R-:W-:Y:S06]  /*1a80*/  BRA `(.L_x_37577) ;  /* 0x00000000007c7947 */ /* 0x000fec0003800000 */
.L_x_37578:
        /* <DEDUP_REMOVED lines=15> */
.L_x_37584:
        /* <DEDUP_REMOVED lines=13> */
.L_x_37583:
[----:B------:R-:W-:Y:S05]  /*1c50*/  BSYNC B1 ;  /* 0x0000000000017941 */ /* 0x000fea0003800000 */
.L_x_37582:
[----:B------:R-:W-:-:S04]  /*1c60*/  FMUL.FTZ R6, R6, 1.1920928955078125e-07 ;  /* 0x3400000006067820 */ /* 0x000fc80000410000 */
[----:B------:R-:W-:-:S07]  /*1c70*/  FMUL.FTZ R0, R3, R6 ;  /* 0x0000000603007220 */ /* 0x000fce0000410000 */
.L_x_37577:
[----:B------:R-:W-:Y:S05]  /*1c80*/  BSYNC B0 ;  /* 0x0000000000007941 */ /* 0x000fea0003800000 */
.L_x_37576:
        /* <DEDUP_REMOVED lines=35> */
.L_x_37590:
[----:B------:R-:W-:Y:S01]  /*1ec0*/  FSETP.GEU.FTZ.AND P0, PT, R7, -R0, PT ;  /* 0x800000000700720b */ /* 0x000fe20003f1e000 */
[----:B------:R-:W-:-:S12]  /*1ed0*/  FADD.FTZ R8, R8, -1 ;  /* 0xbf80000008087421 */ /* 0x000fd80000010000 */
[----:B------:R-:W-:-:S07]  /*1ee0*/  @!P0 FADD.FTZ R8, R8, -1 ;  /* 0xbf80000008088421 */ /* 0x000fce0000010000 */
.L_x_37589:
[----:B------:R-:W-:Y:S05]  /*1ef0*/  BSYNC B1 ;  /* 0x0000000000017941 */ /* 0x000fea0003800000 */
.L_x_37588:
[----:B------:R-:W-:Y:S01]  /*1f00*/  FFMA.FTZ R3, -R0, R8, R3 ;  /* 0x0000000800037223 */ /* 0x000fe20000010103 */
[----:B------:R-:W-:Y:S06]  /*1f10*/  BRA `(.L_x_37586) ;  /* 0x00000000007c7947 */ /* 0x000fec0003800000 */
.L_x_37587:
        /* <DEDUP_REMOVED lines=15> */
.L_x_37593:
        /* <DEDUP_REMOVED lines=13> */
.L_x_37592:
[----:B------:R-:W-:Y:S05]  /*20e0*/  BSYNC B1 ;  /* 0x0000000000017941 */ /* 0x000fea0003800000 */
.L_x_37591:
[----:B------:R-:W-:-:S04]  /*20f0*/  FMUL.FTZ R0, R5, 1.1920928955078125e-07 ;  /* 0x3400000005007820 */ /* 0x000fc80000410000 */
[----:B------:R-:W-:-:S07]  /*2100*/  FMUL.FTZ R3, R3, R0 ;  /* 0x0000000003037220 */ /* 0x000fce0000410000 */
.L_x_37586:
[----:B------:R-:W-:Y:S05]  /*2110*/  BSYNC B0 ;  /* 0x0000000000007941 */ /* 0x000fea0003800000 */
.L_x_37585:
        /* <DEDUP_REMOVED lines=35> */
.L_x_37599:
[----:B------:R-:W-:Y:S01]  /*2350*/  FSETP.GEU.FTZ.AND P0, PT, R8, -R3, PT ;  /* 0x800000030800720b */ /* 0x000fe20003f1e000 */
[----:B------:R-:W-:-:S12]  /*2360*/  FADD.FTZ R5, R5, -1 ;  /* 0xbf80000005057421 */ /* 0x000fd80000010000 */
[----:B------:R-:W-:-:S07]  /*2370*/  @!P0 FADD.FTZ R5, R5, -1 ;  /* 0xbf80000005058421 */ /* 0x000fce0000010000 */
.L_x_37598:
[----:B------:R-:W-:Y:S05]  /*2380*/  BSYNC B1 ;  /* 0x0000000000017941 */ /* 0x000fea0003800000 */
.L_x_37597:
[----:B------:R-:W-:Y:S01]  /*2390*/  FFMA.FTZ R0, -R3, R5, R0 ;  /* 0x0000000503007223 */ /* 0x000fe20000010100 */
[----:B------:R-:W-:Y:S06]  /*23a0*/  BRA `(.L_x_37595) ;  /* 0x00000000007c7947 */ /* 0x000fec0003800000 */
.L_x_37596:
        /* <DEDUP_REMOVED lines=15> */
.L_x_37602:
        /* <DEDUP_REMOVED lines=13> */
.L_x_37601:
[----:B------:R-:W-:Y:S05]  /*2570*/  BSYNC B1 ;  /* 0x0000000000017941 */ /* 0x000fea0003800000 */
.L_x_37600:
[----:B------:R-:W-:-:S04]  /*2580*/  FMUL.FTZ R6, R6, 1.1920928955078125e-07 ;  /* 0x3400000006067820 */ /* 0x000fc80000410000 */
[----:B------:R-:W-:-:S07]  /*2590*/  FMUL.FTZ R0, R3, R6 ;  /* 0x0000000603007220 */ /* 0x000fce0000410000 */
.L_x_37595:
[----:B------:R-:W-:Y:S05]  /*25a0*/  BSYNC B0 ;  /* 0x0000000000007941 */ /* 0x000fea0003800000 */
.L_x_37594:
        /* <DEDUP_REMOVED lines=14> */
.L_x_37530:
        /* <DEDUP_REMOVED lines=113> */
.L_x_37610:
[----:B------:R-:W-:Y:S01]  /*2da0*/  FSETP.GEU.FTZ.AND P0, PT, R15, -R19, PT ;  /* 0x800000130f00720b */ /* 0x000fe20003f1e000 */
[----:B------:R-:W-:-:S12]  /*2db0*/  FADD.FTZ R17, R17, -1 ;  /* 0xbf80000011117421 */ /* 0x000fd80000010000 */
[----:B------:R-:W-:-:S07]  /*2dc0*/  @!P0 FADD.FTZ R17, R17, -1 ;  /* 0xbf80000011118421 */ /* 0x000fce0000010000 */
.L_x_37609:
[----:B------:R-:W-:Y:S05]  /*2dd0*/  BSYNC B2 ;  /* 0x0000000000027941 */ /* 0x000fea0003800000 */
.L_x_37608:
[----:B------:R-:W-:Y:S01]  /*2de0*/  FFMA.FTZ R14, -R19, R17, R14 ;  /* 0x00000011130e7223 */ /* 0x000fe2000001010e */
[----:B------:R-:W-:Y:S06]  /*2df0*/  BRA `(.L_x_37606) ;  /* 0x00000000007c7947 */ /* 0x000fec0003800000 */
.L_x_37607:
        /* <DEDUP_REMOVED lines=15> */
.L_x_37613:
        /* <DEDUP_REMOVED lines=13> */
.L_x_37612:
[----:B------:R-:W-:Y:S05]  /*2fc0*/  BSYNC B2 ;  /* 0x0000000000027941 */ /* 0x000fea0003800000 */
.L_x_37611:
[----:B------:R-:W-:-:S04]  /*2fd0*/  FMUL.FTZ R17, R17, 1.1920928955078125e-07 ;  /* 0x3400000011117820 */ /* 0x000fc80000410000 */
[----:B------:R-:W-:-:S07]  /*2fe0*/  FMUL.FTZ R14, R14, R17 ;  /* 0x000000110e0e7220 */ /* 0x000fce0000410000 */
.L_x_37606:
[----:B------:R-:W-:Y:S05]  /*2ff0*/  BSYNC B0 ;  /* 0x0000000000007941 */ /* 0x000fea0003800000 */
.L_x_37605:
        /* <DEDUP_REMOVED lines=8> */
.L_x_37604:
[----:B------:R-:W-:Y:S05]  /*3080*/  BSYNC B1 ;  /* 0x0000000000017941 */ /* 0x000fea0003800000 */
.L_x_37603:
        /* <DEDUP_REMOVED lines=31> */
.L_x_37621:
[----:B------:R-:W-:Y:S01]  /*3280*/  FSETP.GEU.FTZ.AND P0, PT, R17, -R19, PT ;  /* 0x800000131100720b */ /* 0x000fe20003f1e000 */
[----:B------:R-:W-:-:S12]  /*3290*/  FADD.FTZ R7, R7, -1 ;  /* 0xbf80000007077421 */ /* 0x000fd80000010000 */
[----:B------:R-:W-:-:S07]  /*32a0*/  @!P0 FADD.FTZ R7, R7, -1 ;  /* 0xbf80000007078421 */ /* 0x000fce0000010000 */
.L_x_37620:
[----:B------:R-:W-:Y:S05]  /*32b0*/  BSYNC B2 ;  /* 0x0000000000027941 */ /* 0x000fea0003800000 */
.L_x_37619:
[----:B------:R-:W-:Y:S01]  /*32c0*/  FFMA.FTZ R12, -R19, R7, R12 ;  /* 0x00000007130c7223 */ /* 0x000fe2000001010c */
[----:B------:R-:W-:Y:S06]  /*32d0*/  BRA `(.L_x_37617) ;  /* 0x00000000007c7947 */ /* 0x000fec0003800000 */
.L_x_37618:
        /* <DEDUP_REMOVED lines=14> */
.L_x_37624:
        /* <DEDUP_REMOVED lines=13> */
.L_x_37623:
[----:B------:R-:W-:Y:S05]  /*3490*/  BSYNC B2 ;  /* 0x0000000000027941 */ /* 0x000fea0003800000 */
.L_x_37622:
[----:B------:R-:W-:Y:S01]  /*34a0*/  FSEL R12, R12, +QNAN , !P0 ;  /* 0x7fffffff0c0c7808 */ /* 0x000fe20004000000 */
[----:B------:R-:W-:-:S04]  /*34b0*/  FMUL.FTZ R17, R17, 1.1920928955078125e-07 ;  /* 0x3400000011117820 */ /* 0x000fc80000410000 */
[----:B------:R-:W-:-:S07]  /*34c0*/  FMUL.FTZ R12, R12, R17 ;  /* 0x000000110c0c7220 */ /* 0x000fce0000410000 */
.L_x_37617:
[----:B------:R-:W-:Y:S05]  /*34d0*/  BSYNC B0 ;  /* 0x0000000000007941 */ /* 0x000fea0003800000 */
.L_x_37616:
        /* <DEDUP_REMOVED lines=8> */
.L_x_37615:
[----:B------:R-:W-:Y:S05]  /*3560*/  BSYNC B1 ;  /* 0x0000000000017941 */ /* 0x000fea0003800000 */
.L_x_37614:
        /* <DEDUP_REMOVED lines=31> */
.L_x_37632:
[----:B------:R-:W-:Y:S01]  /*3760*/  FSETP.GEU.FTZ.AND P0, PT, R17, -R19, PT ;  /* 0x800000131100720b */ /* 0x000fe20003f1e000 */
[----:B------:R-:W-:-:S12]  /*3770*/  FADD.FTZ R7, R7, -1 ;  /* 0xbf80000007077421 */ /* 0x000fd80000010000 */
[----:B------:R-:W-:-:S07]  /*3780*/  @!P0 FADD.FTZ R7, R7, -1 ;  /* 0xbf80000007078421 */ /* 0x000fce0000010000 */
.L_x_37631:
[----:B------:R-:W-:Y:S05]  /*3790*/  BSYNC B2 ;  /* 0x0000000000027941 */ /* 0x000fea0003800000 */
.L_x_37630:
[----:B------:R-:W-:Y:S01]  /*37a0*/  FFMA.FTZ R10, -R19, R7, R10 ;  /* 0x00000007130a7223 */ /* 0x000fe2000001010a */
[----:B------:R-:W-:Y:S06]  /*37b0*/  BRA `(.L_x_37628) ;  /* 0x00000000007c7947 */ /* 0x000fec0003800000 */
.L_x_37629:
        /* <DEDUP_REMOVED lines=15> */
.L_x_37635:
        /* <DEDUP_REMOVED lines=13> */
.L_x_37634:
[----:B------:R-:W-:Y:S05]  /*3980*/  BSYNC B2 ;  /* 0x0000000000027941 */ /* 0x000fea0003800000 */
.L_x_37633:
[----:B------:R-:W-:-:S04]  /*3990*/  FMUL.FTZ R7, R16, 1.1920928955078125e-07 ;  /* 0x3400000010077820 */ /* 0x000fc80000410000 */
[----:B------:R-:W-:-:S07]  /*39a0*/  FMUL.FTZ R10, R10, R7 ;  /* 0x000000070a0a7220 */ /* 0x000fce0000410000 */
.L_x_37628:
[----:B------:R-:W-:Y:S05]  /*39b0*/  BSYNC B0 ;  /* 0x0000000000007941 */ /* 0x000fea0003800000 */
.L_x_37627:
        /* <DEDUP_REMOVED lines=8> */
.L_x_37626:
[----:B------:R-:W-:Y:S05]  /*3a40*/  BSYNC B1 ;  /* 0x0000000000017941 */ /* 0x000fea0003800000 */
.L_x_37625:
        /* <DEDUP_REMOVED lines=31> */
.L_x_37643:
[----:B------:R-:W-:Y:S01]  /*3c40*/  FSETP.GEU.FTZ.AND P0, PT, R17, -R19, PT ;  /* 0x800000131100720b */ /* 0x000fe20003f1e000 */
[----:B------:R-:W-:-:S12]  /*3c50*/  FADD.FTZ R7, R7, -1 ;  /* 0xbf80000007077421 */ /* 0x000fd80000010000 */
[----:B------:R-:W-:-:S07]  /*3c60*/  @!P0 FADD.FTZ R7, R7, -1 ;  /* 0xbf80000007078421 */ /* 0x000fce0000010000 */
.L_x_37642:
[----:B------:R-:W-:Y:S05]  /*3c70*/  BSYNC B2 ;  /* 0x0000000000027941 */ /* 0x000fea0003800000 */
.L_x_37641:
[----:B------:R-:W-:Y:S01]  /*3c80*/  FFMA.FTZ R10, -R19, R7, R10 ;  /* 0x00000007130a7223 */ /* 0x000fe2000001010a */
[----:B------:R-:W-:Y:S06]  /*3c90*/  BRA `(.L_x_37639) ;  /* 0x00000000007c7947 */ /* 0x000fec0003800000 */
.L_x_37640:
        /* <DEDUP_REMOVED lines=15> */
.L_x_37646:
        /* <DEDUP_REMOVED lines=13> */
.L_x_37645:
[----:B------:R-:W-:Y:S05]  /*3e60*/  BSYNC B2 ;  /* 0x0000000000027941 */ /* 0x000fea0003800000 */
.L_x_37644:
[----:B------:R-:W-:-:S04]  /*3e70*/  FMUL.FTZ R7, R16, 1.1920928955078125e-07 ;  /* 0x3400000010077820 */ /* 0x000fc80000410000 */
[----:B------:R-:W-:-:S07]  /*3e80*/  FMUL.FTZ R10, R10, R7 ;  /* 0x000000070a0a7220 */ /* 0x000fce0000410000 */
.L_x_37639:
[----:B------:R-:W-:Y:S05]  /*3e90*/  BSYNC B0 ;  /* 0x0000000000007941 */ /* 0x000fea0003800000 */
.L_x_37638:
        /* <DEDUP_REMOVED lines=8> */
.L_x_37637:
[----:B------:R-:W-:Y:S05]  /*3f20*/  BSYNC B1 ;  /* 0x0000000000017941 */ /* 0x000fea0003800000 */
.L_x_37636:
        /* <DEDUP_REMOVED lines=31> */
.L_x_37654:
[----:B------:R-:W-:Y:S01]  /*4120*/  FSETP.GEU.FTZ.AND P0, PT, R19, -R21, PT ;  /* 0x800000151300720b */ /* 0x000fe20003f1e000 */
[----:B------:R-:W-:-:S12]  /*4130*/  FADD.FTZ R7, R7, -1 ;  /* 0xbf80000007077421 */ /* 0x000fd80000010000 */
[----:B------:R-:W-:-:S07]  /*4140*/  @!P0 FADD.FTZ R7, R7, -1 ;  /* 0xbf80000007078421 */ /* 0x000fce0000010000 */
.L_x_37653:
[----:B------:R-:W-:Y:S05]  /*4150*/  BSYNC B2 ;  /* 0x0000000000027941 */ /* 0x000fea0003800000 */
.L_x_37652:
[----:B------:R-:W-:Y:S01]  /*4160*/  FFMA.FTZ R10, -R21, R7, R10 ;  /* 0x00000007150a7223 */ /* 0x000fe2000001010a */
[----:B------:R-:W-:Y:S06]  /*4170*/  BRA `(.L_x_37650) ;  /* 0x0000000000887947 */ /* 0x000fec0003800000 */
.L_x_37651:
        /* <DEDUP_REMOVED lines=18> */
.L_x_37657:
        /* <DEDUP_REMOVED lines=13> */
.L_x_37656:
[----:B------:R-:W-:Y:S05]  /*4370*/  BSYNC B2 ;  /* 0x0000000000027941 */ /* 0x000fea0003800000 */
.L_x_37655:
[----:B------:R-:W-:-:S04]  /*4380*/  FMUL.FTZ R7, R18, 1.1920928955078125e-07 ;  /* 0x3400000012077820 */ /* 0x000fc80000410000 */
[----:B------:R-:W-:-:S07]  /*4390*/  FMUL.FTZ R10, R10, R7 ;  /* 0x000000070a0a7220 */ /* 0x000fce0000410000 */
.L_x_37650:
[----:B------:R-:W-:Y:S05]  /*43a0*/  BSYNC B0 ;  /* 0x0000000000007941 */ /* 0x000fea0003800000 */
.L_x_37649:
        /* <DEDUP_REMOVED lines=8> */
.L_x_37648:
[----:B------:R-:W-:Y:S05]  /*4430*/  BSYNC B1 ;  /* 0x0000000000017941 */ /* 0x000fea0003800000 */
.L_x_37647:
        /* <DEDUP_REMOVED lines=31> */
.L_x_37665:
[----:B------:R-:W-:Y:S01]  /*4630*/  FSETP.GEU.FTZ.AND P0, PT, R19, -R25, PT ;  /* 0x800000191300720b */ /* 0x000fe20003f1e000 */
[----:B------:R-:W-:-:S12]  /*4640*/  FADD.FTZ R21, R21, -1 ;  /* 0xbf80000015157421 */ /* 0x000fd80000010000 */
[----:B------:R-:W-:-:S07]  /*4650*/  @!P0 FADD.FTZ R21, R21, -1 ;  /* 0xbf80000015158421 */ /* 0x000fce0000010000 */
.L_x_37664:
[----:B------:R-:W-:Y:S05]  /*4660*/  BSYNC B2 ;  /* 0x0000000000027941 */ /* 0x000fea0003800000 */
.L_x_37663:
[----:B------:R-:W-:Y:S01]  /*4670*/  FFMA.FTZ R10, -R25, R21, R10 ;  /* 0x00000015190a7223 */ /* 0x000fe2000001010a */
[----:B------:R-:W-:Y:S06]  /*4680*/  BRA `(.L_x_37661) ;  /* 0x0000000000887947 */ /* 0x000fec0003800000 */
.L_x_37662:
        /* <DEDUP_REMOVED lines=18> */
.L_x_37668:
        /* <DEDUP_REMOVED lines=13> */
.L_x_37667:
[----:B------:R-:W-:Y:S05]  /*4880*/  BSYNC B2 ;  /* 0x0000000000027941 */ /* 0x000fea0003800000 */
.L_x_37666:
[----:B------:R-:W-:-:S04]  /*4890*/  FMUL.FTZ R19, R16, 1.1920928955078125e-07 ;  /* 0x3400000010137820 */ /* 0x000fc80000410000 */
[----:B------:R-:W-:-:S07]  /*48a0*/  FMUL.FTZ R10, R10, R19 ;  /* 0x000000130a0a7220 */ /* 0x000fce0000410000 */
.L_x_37661:
[----:B------:R-:W-:Y:S05]  /*48b0*/  BSYNC B0 ;  /* 0x0000000000007941 */ /* 0x000fea0003800000 */
.L_x_37660:
        /* <DEDUP_REMOVED lines=8> */
.L_x_37659:
[----:B------:R-:W-:Y:S05]  /*4940*/  BSYNC B1 ;  /* 0x0000000000017941 */ /* 0x000fea0003800000 */
.L_x_37658:
        /* <DEDUP_REMOVED lines=31> */
.L_x_37676:
[----:B------:R-:W-:Y:S01]  /*4b40*/  FSETP.GEU.FTZ.AND P0, PT, R12, -R10, PT ;  /* 0x8000000a0c00720b */ /* 0x000fe20003f1e000 */
[----:B------:R-:W-:-:S12]  /*4b50*/  FADD.FTZ R0, R0, -1 ;  /* 0xbf80000000007421 */ /* 0x000fd80000010000 */
[----:B------:R-:W-:-:S07]  /*4b60*/  @!P0 FADD.FTZ R0, R0, -1 ;  /* 0xbf80000000008421 */ /* 0x000fce0000010000 */
.L_x_37675:
[----:B------:R-:W-:Y:S05]  /*4b70*/  BSYNC B2 ;  /* 0x0000000000027941 */ /* 0x000fea0003800000 */
.L_x_37674:
[----:B------:R-:W-:Y:S01]  /*4b80*/  FFMA.FTZ R19, -R10, R0, R19 ;  /* 0x000000000a137223 */ /* 0x000fe20000010113 */
[----:B------:R-:W-:Y:S06]  /*4b90*/  BRA `(.L_x_37672) ;  /* 0x00000000007c7947 */ /* 0x000fec0003800000 */
.L_x_37673:
        /* <DEDUP_REMOVED lines=15> */
.L_x_37679:
        /* <DEDUP_REMOVED lines=13> */
.L_x_37678:
[----:B------:R-:W-:Y:S05]  /*4d60*/  BSYNC B2 ;  /* 0x0000000000027941 */ /* 0x000fea0003800000 */
.L_x_37677:
[----:B------:R-:W-:-:S04]  /*4d70*/  FMUL.FTZ R19, R12, 1.1920928955078125e-07 ;  /* 0x340000000c137820 */ /* 0x000fc80000410000 */
[----:B------:R-:W-:-:S07]  /*4d80*/  FMUL.FTZ R19, R2, R19 ;  /* 0x0000001302137220 */ /* 0x000fce0000410000 */
.L_x_37672:
[----:B------:R-:W-:Y:S05]  /*4d90*/  BSYNC B0 ;  /* 0x0000000000007941 */ /* 0x000fea0003800000 */
.L_x_37671:
        /* <DEDUP_REMOVED lines=8> */
.L_x_37670:
[----:B------:R-:W-:Y:S05]  /*4e20*/  BSYNC B1 ;  /* 0x0000000000017941 */ /* 0x000fea0003800000 */
.L_x_37669:
        /* <DEDUP_REMOVED lines=31> */
.L_x_37687:
[----:B------:R-:W-:Y:S01]  /*5020*/  FSETP.GEU.FTZ.AND P0, PT, R14, -R12, PT ;  /* 0x8000000c0e00720b */ /* 0x000fe20003f1e000 */
[----:B------:R-:W-:-:S12]  /*5030*/  FADD.FTZ R0, R0, -1 ;  /* 0xbf80000000007421 */ /* 0x000fd80000010000 */
[----:B------:R-:W-:-:S07]  /*5040*/  @!P0 FADD.FTZ R0, R0, -1 ;  /* 0xbf80000000008421 */ /* 0x000fce0000010000 */
.L_x_37686:
[----:B------:R-:W-:Y:S05]  /*5050*/  BSYNC B2 ;  /* 0x0000000000027941 */ /* 0x000fea0003800000 */
.L_x_37685:
[----:B------:R-:W-:Y:S01]  /*5060*/  FFMA.FTZ R19, -R12, R0, R19 ;  /* 0x000000000c137223 */ /* 0x000fe20000010113 */
[----:B------:R-:W-:Y:S06]  /*5070*/  BRA `(.L_x_37683) ;  /* 0x00000000007c7947 */ /* 0x000fec0003800000 */
.L_x_37684:
        /* <DEDUP_REMOVED lines=15> */
.L_x_37690:
        /* <DEDUP_REMOVED lines=13> */
.L_x_37689:
[----:B------:R-:W-:Y:S05]  /*5240*/  BSYNC B2 ;  /* 0x0000000000027941 */ /* 0x000fea0003800000 */
.L_x_37688:
[----:B------:R-:W-:-:S04]  /*5250*/  FMUL.FTZ R19, R14, 1.1920928955078125e-07 ;  /* 0x340000000e137820 */ /* 0x000fc80000410000 */
[----:B------:R-:W-:-:S07]  /*5260*/  FMUL.FTZ R19, R10, R19 ;  /* 0x000000130a137220 */ /* 0x000fce0000410000 */
.L_x_37683:
[----:B------:R-:W-:Y:S05]  /*5270*/  BSYNC B0 ;  /* 0x0000000000007941 */ /* 0x000fea0003800000 */
.L_x_37682:
        /* <DEDUP_REMOVED lines=8> */
.L_x_37681:
[----:B------:R-:W-:Y:S05]  /*5300*/  BSYNC B1 ;  /* 0x0000000000017941 */ /* 0x000fea0003800000 */
.L_x_37680:
        /* <DEDUP_REMOVED lines=16> */
.L_x_37693:
[----:B------:R-:W-:-:S13]  /*5410*/  ISETP.GE.AND P0, PT, R6, R5, PT ;  /* 0x000000050600720c */ /* 0x000fda0003f06270 */
[----:B------:R-:W-:Y:S05]  /*5420*/  @P0 BRA `(.L_x_37695) ;  /* 0x0000000000300947 */ /* 0x000fea0003800000 */
[----:B--2---:R-:W2:Y:S01]  /*5430*/  LDC.64 R8, c[0x0][0x218] ;  /* 0x00008600ff087b82 */ /* 0x004ea20000000a00 */
[----:B------:R-:W-:Y:S02]  /*5440*/  IMAD.IADD R13, R4, 0x1, R6 ;  /* 0x00000001040d7824 */ /* 0x000fe400078e0206 */
[----:B------:R-:W-:Y:S02]  /*5450*/  VIADD R6, R6, 0x80 ;  /* 0x0000008006067836 */ /* 0x000fe40000000000 */
[----:B--2---:R-:W-:-:S05]  /*5460*/  IMAD.WIDE.U32 R8, R13, 0x4, R8 ;  /* 0x000000040d087825 */ /* 0x004fca00078e0008 */
[----:B------:R2:W-:Y:S02]  /*5470*/  STG.E desc[UR4][R8.64], R11 ;  /* 0x0000000b08007986 */ /* 0x0005e4000c101904 */
.L_x_37694:
[----:B------:R-:W-:-:S13]  /*5480*/  ISETP.GE.AND P0, PT, R6, R5, PT ;  /* 0x000000050600720c */ /* 0x000fda0003f06270 */
[----:B------:R-:W-:Y:S05]  /*5490*/  @P0 BRA `(.L_x_37696) ;  /* 0x0000000000300947 */ /* 0x000fea0003800000 */
[----:B--2---:R-:W2:Y:S01]  /*54a0*/  LDC.64 R8, c[0x0][0x218] ;  /* 0x00008600ff087b82 */ /* 0x004ea20000000a00 */
[----:B------:R-:W-:Y:S01]  /*54b0*/  IMAD.IADD R11, R4, 0x1, R6 ;  /* 0x00000001040b7824 */ /* 0x000fe200078e0206 */
[----:B------:R-:W-:-:S03]  /*54c0*/  IADD3 R6, R6, 0x80, RZ ;  /* 0x0000008006067810 */ /* 0x000fc60007ffe0ff */
[----:B--2---:R-:W-:-:S05]  /*54d0*/  IMAD.WIDE.U32 R8, R11, 0x4, R8 ;  /* 0x000000040b087825 */ /* 0x004fca00078e0008 */
[----:B------:R3:W-:Y:S02]  /*54e0*/  STG.E desc[UR4][R8.64], R17 ;  /* 0x0000001108007986 */ /* 0x0007e4000c101904 */
.L_x_37695:
[----:B------:R-:W-:-:S13]  /*54f0*/  ISETP.GE.AND P0, PT, R6, R5, PT ;  /* 0x000000050600720c */ /* 0x000fda0003f06270 */
[----:B------:R-:W-:Y:S05]  /*5500*/  @P0 BRA `(.L_x_37697) ;  /* 0x0000000000340947 */ /* 0x000fea0003800000 */
[----:B--23--:R-:W2:Y:S01]  /*5510*/  LDC.64 R8, c[0x0][0x218] ;  /* 0x00008600ff087b82 */ /* 0x00cea20000000a00 */
[----:B------:R-:W-:Y:S02]  /*5520*/  IMAD.IADD R11, R4, 0x1, R6 ;  /* 0x00000001040b7824 */ /* 0x000fe400078e0206 */
[----:B------:R-:W-:Y:S02]  /*5530*/  VIADD R6, R6, 0x80 ;  /* 0x0000008006067836 */ /* 0x000fe40000000000 */
[----:B--2---:R-:W-:-:S05]  /*5540*/  IMAD.WIDE.U32 R8, R11, 0x4, R8 ;  /* 0x000000040b087825 */ /* 0x004fca00078e0008 */
[----:B------:R3:W-:Y:S02]  /*5550*/  STG.E desc[UR4][R8.64], R7 ;  /* 0x0000000708007986 */ /* 0x0007e4000c101904 */
.L_x_37696:
        /* <DEDUP_REMOVED lines=8> */
.L_x_37697:
[----:B------:R-:W-:Y:S05]  /*55e0*/  BSYNC B1 ;  /* 0x0000000000017941 */ /* 0x000fea0003800000 */
.L_x_37692:
[----:B------:R-:W-:-:S13]  /*55f0*/  ISETP.GE.AND P0, PT, R6, R5, PT ;  /* 0x000000050600720c */ /* 0x000fda0003f06270 */
[----:B--234-:R-:W2:Y:S01]  /*5600*/  @!P0 LDC.64 R8, c[0x0][0x218] ;  /* 0x00008600ff088b82 */ /* 0x01cea20000000a00 */
[----:B------:R-:W-:Y:S01]  /*5610*/  @!P0 IMAD.IADD R3, R4, 0x1, R6 ;  /* 0x0000000104038824 */ /* 0x000fe200078e0206 */
[----:B------:R-:W-:-:S03]  /*5620*/  @!P0 IADD3 R6, R6, 0x80, RZ ;  /* 0x0000008006068810 */ /* 0x000fc60007ffe0ff */
[----:B--2---:R-:W-:-:S05]  /*5630*/  @!P0 IMAD.WIDE.U32 R8, R3, 0x4, R8 ;  /* 0x0000000403088825 */ /* 0x004fca00078e0008 */
[----:B------:R4:W-:Y:S02]  /*5640*/  @!P0 STG.E desc[UR4][R8.64], R2 ;  /* 0x0000000208008986 */ /* 0x0009e4000c101904 */
.L_x_37698:
[----:B------:R-:W-:Y:S05]  /*5650*/  BSYNC B0 ;  /* 0x0000000000007941 */ /* 0x000fea0003800000 */
.L_x_37691:
        /* <DEDUP_REMOVED lines=8> */
.L_x_37699:
        /* <DEDUP_REMOVED lines=10> */
.L_x_57534:


//--------------------- .text._ZN2at6native18elementwise_kernelILi128ELi4EZNS0_15gpu_kernel_implINS0_13BUnaryFunctorIfffZZZNS0_21remainder_kernel_cudaERNS_18TensorIteratorBaseEENKUlvE0_clEvENKUlvE0_clEvEUlffE_EEEEvS5_RKT_EUliE_EEviT1_ --------------------------
	.section	.text._ZN2at6native18elementwise_kernelILi128ELi4EZNS0_15gpu_kernel_implINS0_13BUnaryFunctorIfffZZZNS0_21remainder_kernel_cudaERNS_18TensorIteratorBaseEENKUlvE0_clEvENKUlvE0_clEvEUlffE_EEEEvS5_RKT_EUliE_EEviT1_,"ax",@progbits
	.align	128
        .global         _ZN2at6native18elementwise_kernelILi128ELi4EZNS0_15gpu_kernel_implINS0_13BUnaryFunctorIfffZZZNS0_21remainder_kernel_cudaERNS_18TensorIteratorBaseEENKUlvE0_clEvENKUlvE0_clEvEUlffE_EEEEvS5_RKT_EUliE_EEviT1_
        .type           _ZN2at6native18elementwise_kernelILi128ELi4EZNS0_15gpu_kernel_implINS0_13BUnaryFunctorIfffZZZNS0_21remainder_kernel_cudaERNS_18TensorIteratorBaseEENKUlvE0_clEvENKUlvE0_clEvEUlffE_EEEEvS5_RKT_EUliE_EEviT1_,@function
        .size           _ZN2at6native18elementwise_kernelILi128ELi4EZNS0_15gpu_kernel_implINS0_13BUnaryFunctorIfffZZZNS0_21remainder_kernel_cudaERNS_18TensorIteratorBaseEENKUlvE0_clEvENKUlvE0_clEvEUlffE_EEEEvS5_RKT_EUliE_EEviT1_,(.L_x_57535 - _ZN2at6native18elementwise_kernelILi128ELi4EZNS0_15gpu_kernel_implINS0_13BUnaryFunctorIfffZZZNS0_21remainder_kernel_cudaERNS_18TensorIteratorBaseEENKUlvE0_clEvENKUlvE0_clEvEUlffE_EEEEvS5_RKT_EUliE_EEviT1_)
        .other          _ZN2at6native18elementwise_kernelILi128ELi4EZNS0_15gpu_kernel_implINS0_13BUnaryFunctorIfffZZZNS0_21remainder_kernel_cudaERNS_18TensorIteratorBaseEENKUlvE0_clEvENKUlvE0_clEvEUlffE_EEEEvS5_RKT_EUliE_EEviT1_,@"STO_CUDA_ENTRY STV_DEFAULT"
_ZN2at6native18elementwise_kernelILi128ELi4EZNS0_15gpu_kernel_implINS0_13BUnaryFunctorIfffZZZNS0_21remainder_kernel_cudaERNS_18TensorIteratorBaseEENKUlvE0_clEvENKUlvE0_clEvEUlffE_EEEEvS5_RKT_EUliE_EEviT1_:
.text._ZN2at6native18elementwise_kernelILi128ELi4EZNS0_15gpu_kernel_implINS0_13BUnaryFunctorIfffZZZNS0_21remainder_kernel_cudaERNS_18TensorIteratorBaseEENKUlvE0_clEvENKUlvE0_clEvEUlffE_EEEEvS5_RKT_EUliE_EEviT1_:
        /* <DEDUP_REMOVED lines=312> */
.L_x_37702:
        /* <DEDUP_REMOVED lines=22> */
.L_x_37707:
[----:B------:R-:W2:Y:S02]  /*14e0*/  LDG.E.U8 R2, desc[UR36][R4.64] ;  /* 0x0000002404027981 */ /* 0x000ea4000c1e1100 */
[----:B--2---:R-:W-:Y:S01]  /*14f0*/  I2FP.F32.U32 R2, R2 ;  /* 0x0000000200027245 */ /* 0x004fe20000201000 */
[----:B------:R-:W-:Y:S06]  /*1500*/  BRA `(.L_x_37709) ;  /* 0x0000000c002c7947 */ /* 0x000fec0003800000 */
.L_x_37706:
        /* <DEDUP_REMOVED lines=9> */
.L_x_37711:
[----:B------:R-:W2:Y:S02]  /*15a0*/  LDG.E R2, desc[UR36][R4.64] ;  /* 0x0000002404027981 */ /* 0x000ea4000c1e1900 */
[----:B--2---:R-:W-:Y:S01]  /*15b0*/  I2FP.F32.S32 R2, R2 ;  /* 0x0000000200027245 */ /* 0x004fe20000201400 */
[----:B------:R-:W-:Y:S06]  /*15c0*/  BRA `(.L_x_37709) ;  /* 0x0000000800fc7947 */ /* 0x000fec0003800000 */
.L_x_37710:
[----:B------:R-:W2:Y:S02]  /*15d0*/  LDG.E.U16 R2, desc[UR36][R4.64] ;  /* 0x0000002404027981 */ /* 0x000ea4000c1e1500 */
[----:B--2---:R-:W0:Y:S01]  /*15e0*/  I2F.S16 R2, R2 ;  /* 0x0000000200027306 */ /* 0x004e220000101400 */
[----:B------:R-:W-:Y:S05]  /*15f0*/  BRA `(.L_x_37709) ;  /* 0x0000000800f07947 */ /* 0x000fea0003800000 */
.L_x_37705:
        /* <DEDUP_REMOVED lines=8> */
.L_x_37713:
[----:B------:R-:W2:Y:S02]  /*1680*/  LDG.E.U16 R2, desc[UR36][R4.64] ;  /* 0x0000002404027981 */ /* 0x000ea4000c1e1500 */
[----:B--2---:R-:W-:Y:S01]  /*1690*/  HADD2.F32 R2, -RZ, R2.H0_H0 ;  /* 0x20000002ff027230 */ /* 0x004fe20000004100 */
[----:B------:R-:W-:Y:S06]  /*16a0*/  BRA `(.L_x_37709) ;  /* 0x0000000800c47947 */ /* 0x000fec0003800000 */
.L_x_37712:
        /* <DEDUP_REMOVED lines=8> */
.L_x_37715:
[----:B------:R-:W2:Y:S02]  /*1730*/  LDG.E.U16 R2, desc[UR36][R4.64] ;  /* 0x0000002404027981 */ /* 0x000ea4000c1e1500 */
[----:B--2---:R-:W-:Y:S01]  /*1740*/  HADD2.F32 R2, -RZ, R2.H0_H0 ;  /* 0x20000002ff027230 */ /* 0x004fe20000004100 */
[----:B------:R-:W-:Y:S06]  /*1750*/  BRA `(.L_x_37709) ;  /* 0x0000000800987947 */ /* 0x000fec0003800000 */
.L_x_37714:
[----:B------:R-:W2:Y:S01]  /*1760*/  LDG.E.64 R4, desc[UR36][R4.64] ;  /* 0x0000002404047981 */ /* 0x000ea2000c1e1b00 */
[----:B------:R-:W-:Y:S01]  /*1770*/  UMOV UR4, 0xf0000000 ;  /* 0xf000000000047882 */ /* 0x000fe20000000000 */
[----:B------:R-:W-:Y:S01]  /*1780*/  UMOV UR5, 0x380fffff ;  /* 0x380fffff00057882 */ /* 0x000fe20000000000 */
[----:B--2---:R-:W0:Y:S01]  /*1790*/  F2F.F32.F64 R2, R4 ;  /* 0x0000000400027310 */ /* 0x004e220000301000 */
[----:B------:R-:W-:-:S14]  /*17a0*/  DSETP.GEU.AND P0, PT, |R4|, UR4, PT ;  /* 0x0000000404007e2a */ /* 0x000fdc000bf0e200 */
[----:B0-----:R-:W-:Y:S01]  /*17b0*/  @!P0 FMUL R2, R2, 1.175494350822287508e-38 ;  /* 0x0080000002028820 */ /* 0x001fe20000400000 */
[----:B------:R-:W-:Y:S06]  /*17c0*/  BRA `(.L_x_37709) ;  /* 0x00000008007c7947 */ /* 0x000fec0003800000 */
.L_x_37704:
        /* <DEDUP_REMOVED lines=12> */
.L_x_37718:
[----:B------:R-:W2:Y:S01]  /*1890*/  LDG.E.64 R4, desc[UR36][R4.64] ;  /* 0x0000002404047981 */ /* 0x000ea2000c1e1b00 */
[----:B------:R-:W-:Y:S01]  /*18a0*/  UMOV UR4, 0xf0000000 ;  /* 0xf000000000047882 */ /* 0x000fe20000000000 */
[----:B------:R-:W-:Y:S01]  /*18b0*/  UMOV UR5, 0x380fffff ;  /* 0x380fffff00057882 */ /* 0x000fe20000000000 */
[----:B--2---:R-:W0:Y:S01]  /*18c0*/  F2F.F32.F64 R2, R4 ;  /* 0x0000000400027310 */ /* 0x004e220000301000 */
[----:B------:R-:W-:-:S14]  /*18d0*/  DSETP.GEU.AND P0, PT, |R4|, UR4, PT ;  /* 0x0000000404007e2a */ /* 0x000fdc000bf0e200 */
[----:B0-----:R-:W-:Y:S01]  /*18e0*/  @!P0 FMUL R2, R2, 1.175494350822287508e-38 ;  /* 0x0080000002028820 */ /* 0x001fe20000400000 */
[----:B------:R-:W-:Y:S06]  /*18f0*/  BRA `(.L_x_37709) ;  /* 0x0000000800307947 */ /* 0x000fec0003800000 */
.L_x_37717:
        /* <DEDUP_REMOVED lines=26> */
.L_x_37720:
        /* <DEDUP_REMOVED lines=13> */
.L_x_37719:
[----:B------:R-:W2:Y:S02]  /*1b70*/  LDG.E.U16 R2, desc[UR36][R4.64] ;  /* 0x0000002404027981 */ /* 0x000ea4000c1e1500 */
[----:B--2---:R-:W-:Y:S01]  /*1b80*/  IMAD.U32 R2, R2, 0x10000, RZ ;  /* 0x0001000002027824 */ /* 0x004fe200078e00ff */
[----:B------:R-:W-:Y:S06]  /*1b90*/  BRA `(.L_x_37709) ;  /* 0x0000000400887947 */ /* 0x000fec0003800000 */
.L_x_37716:
        /* <DEDUP_REMOVED lines=11> */
.L_x_37723:
        /* <DEDUP_REMOVED lines=20> */
.L_x_37725:
[----:B------:R-:W-:Y:S05]  /*1d90*/  BSYNC B0 ;  /* 0x0000000000007941 */ /* 0x000fea0003800000 */
.L_x_37724:
[----:B------:R-:W-:Y:S01]  /*1da0*/  IMAD.SHL.U32 R2, R2, 0x100000, RZ ;  /* 0x0010000002027824 */ /* 0x000fe200078e00ff */
[----:B------:R-:W-:-:S04]  /*1db0*/  LEA R3, R0, 0x3b800000, 0x17 ;  /* 0x3b80000000037811 */ /* 0x000fc800078eb8ff */
[----:B------:R-:W-:Y:S01]  /*1dc0*/  LOP3.LUT R2, R3, R2, R4, 0xfe, !PT ;  /* 0x0000000203027212 */ /* 0x000fe200078efe04 */
[----:B------:R-:W-:Y:S06]  /*1dd0*/  BRA `(.L_x_37709) ;  /* 0x0000000000f87947 */ /* 0x000fec0003800000 */
.L_x_37722:
        /* <DEDUP_REMOVED lines=20> */
.L_x_37727:
[----:B------:R-:W-:Y:S05]  /*1f20*/  BSYNC B0 ;  /* 0x0000000000007941 */ /* 0x000fea0003800000 */
.L_x_37726:
[----:B------:R-:W-:Y:S01]  /*1f30*/  IMAD.SHL.U32 R2, R2, 0x200000, RZ ;  /* 0x0020000002027824 */ /* 0x000fe200078e00ff */
[----:B------:R-:W-:-:S04]  /*1f40*/  LEA R3, R0, 0x37800000, 0x17 ;  /* 0x3780000000037811 */ /* 0x000fc800078eb8ff */
[----:B------:R-:W-:Y:S01]  /*1f50*/  LOP3.LUT R2, R3, R2, R4, 0xfe, !PT ;  /* 0x0000000203027212 */ /* 0x000fe200078efe04 */
[----:B------:R-:W-:Y:S06]  /*1f60*/  BRA `(.L_x_37709) ;  /* 0x0000000000947947 */ /* 0x000fec0003800000 */
.L_x_37721:
        /* <DEDUP_REMOVED lines=14> */
.L_x_37708:
        /* <DEDUP_REMOVED lines=16> */
.L_x_37730:
[----:B------:R-:W-:Y:S01]  /*2150*/  IMAD.MOV.U32 R2, RZ, RZ, RZ ;  /* 0x000000ffff027224 */ /* 0x000fe200078e00ff */
[----:B------:R-:W-:Y:S06]  /*2160*/  BRA `(.L_x_37709) ;  /* 0x0000000000147947 */ /* 0x000fec0003800000 */
.L_x_37729:
[----:B------:R-:W2:Y:S02]  /*2170*/  LDG.E.64 R2, desc[UR36][R4.64] ;  /* 0x0000002404027981 */ /* 0x000ea4000c1e1b00 */
[----:B--2---:R0:W1:Y:S01]  /*2180*/  I2F.U64 R2, R2 ;  /* 0x0000000200027312 */ /* 0x0040620000301000 */
[----:B------:R-:W-:Y:S05]  /*2190*/  BRA `(.L_x_37709) ;  /* 0x0000000000087947 */ /* 0x000fea0003800000 */
.L_x_37728:
[----:B------:R-:W2:Y:S02]  /*21a0*/  LDG.E R2, desc[UR36][R4.64] ;  /* 0x0000002404027981 */ /* 0x000ea4000c1e1900 */
[----:B--2---:R-:W-:-:S07]  /*21b0*/  I2FP.F32.U32 R2, R2 ;  /* 0x0000000200027245 */ /* 0x004fce0000201000 */
.L_x_37709:
[----:B------:R-:W-:Y:S05]  /*21c0*/  BSYNC B6 ;  /* 0x0000000000067941 */ /* 0x000fea0003800000 */
.L_x_37703:
[----:B0---4-:R-:W0:Y:S01]  /*21d0*/  LDC R3, c[0x0][0x424] ;  /* 0x00010900ff037b82 */ /* 0x011e220000000800 */
        /* <DEDUP_REMOVED lines=27> */
.L_x_37736:
[----:B------:R-:W-:Y:S01]  /*2390*/  FSETP.GEU.FTZ.AND P0, PT, R7, -R0, PT ;  /* 0x800000000700720b */ /* 0x000fe20003f1e000 */
[----:B------:R-:W-:-:S12]  /*23a0*/  FADD.FTZ R4, R4, -1 ;  /* 0xbf80000004047421 */ /* 0x000fd80000010000 */
[----:B------:R-:W-:-:S07]  /*23b0*/  @!P0 FADD.FTZ R4, R4, -1 ;  /* 0xbf80000004048421 */ /* 0x000fce0000010000 */
.L_x_37735:
[----:B------:R-:W-:Y:S05]  /*23c0*/  BSYNC B1 ;  /* 0x0000000000017941 */ /* 0x000fea0003800000 */
.L_x_37734:
[----:B------:R-:W-:Y:S01]  /*23d0*/  FFMA.FTZ R5, -R0, R4, R5 ;  /* 0x0000000400057223 */ /* 0x000fe20000010105 */
[----:B------:R-:W-:Y:S06]  /*23e0*/  BRA `(.L_x_37732) ;  /* 0x00000000007c7947 */ /* 0x000fec0003800000 */
.L_x_37733:
        /* <DEDUP_REMOVED lines=15> */
.L_x_37739:
        /* <DEDUP_REMOVED lines=13> */
.L_x_37738:
[----:B------:R-:W-:Y:S05]  /*25b0*/  BSYNC B1 ;  /* 0x0000000000017941 */ /* 0x000fea0003800000 */
.L_x_37737:
[----:B0-----:R-:W-:-:S04]  /*25c0*/  FMUL.FTZ R5, R4, 1.1920928955078125e-07 ;  /* 0x3400000004057820 */ /* 0x001fc80000410000 */
[----:B------:R-:W-:-:S07]  /*25d0*/  FMUL.FTZ R5, R10, R5 ;  /* 0x000000050a057220 */ /* 0x000fce0000410000 */
.L_x_37732:
[----:B------:R-:W-:Y:S05]  /*25e0*/  BSYNC B0 ;  /* 0x0000000000007941 */ /* 0x000fea0003800000 */
.L_x_37731:
        /* <DEDUP_REMOVED lines=23> */
.L_x_37743:
[----:B------:R-:W0:Y:S02]  /*2760*/  F2I.S64.TRUNC R2, R2 ;  /* 0x0000000200027311 */ /* 0x000e24000020d900 */
[----:B0-----:R-:W-:-:S05]  /*2770*/  IMAD.MOV.U32 R5, RZ, RZ, R2 ;  /* 0x000000ffff057224 */ /* 0x001fca00078e0002 */
[----:B------:R0:W-:Y:S01]  /*2780*/  STG.E.U8 desc[UR36][R16.64], R5 ;  /* 0x0000000510007986 */ /* 0x0001e2000c101124 */
[----:B------:R-:W-:Y:S05]  /*2790*/  BRA `(.L_x_37745) ;  /* 0x0000000c00407947 */ /* 0x000fea0003800000 */
.L_x_37742:
        /* <DEDUP_REMOVED lines=9> */
.L_x_37747:
[----:B------:R-:W0:Y:S02]  /*2830*/  F2I.FTZ.TRUNC.NTZ R3, R2 ;  /* 0x0000000200037305 */ /* 0x000e24000021f100 */
[----:B0-----:R0:W-:Y:S01]  /*2840*/  STG.E desc[UR36][R16.64], R3 ;  /* 0x0000000310007986 */ /* 0x0011e2000c101924 */
[----:B------:R-:W-:Y:S05]  /*2850*/  BRA `(.L_x_37745) ;  /* 0x0000000c00107947 */ /* 0x000fea0003800000 */
.L_x_37746:
[----:B------:R-:W0:Y:S02]  /*2860*/  F2I.FTZ.TRUNC.NTZ R3, R2 ;  /* 0x0000000200037305 */ /* 0x000e24000021f100 */
[----:B0-----:R0:W-:Y:S01]  /*2870*/  STG.E.U16 desc[UR36][R16.64], R3 ;  /* 0x0000000310007986 */ /* 0x0011e2000c101524 */
[----:B------:R-:W-:Y:S05]  /*2880*/  BRA `(.L_x_37745) ;  /* 0x0000000c00047947 */ /* 0x000fea0003800000 */
.L_x_37741:
        /* <DEDUP_REMOVED lines=8> */
.L_x_37749:
[----:B------:R-:W-:-:S05]  /*2910*/  F2FP.F16.F32.PACK_AB R2, RZ, R2 ;  /* 0x00000002ff02723e */ /* 0x000fca00000000ff */
[----:B------:R0:W-:Y:S01]  /*2920*/  STG.E.U16 desc[UR36][R16.64], R2 ;  /* 0x0000000210007986 */ /* 0x0001e2000c101524 */
[----:B------:R-:W-:Y:S05]  /*2930*/  BRA `(.L_x_37745) ;  /* 0x0000000800d87947 */ /* 0x000fea0003800000 */
.L_x_37748:
        /* <DEDUP_REMOVED lines=9> */
.L_x_37751:
[----:B------:R-:W-:-:S04]  /*29d0*/  F2FP.F16.F32.PACK_AB R3, RZ, R2 ;  /* 0x00000002ff03723e */ /* 0x000fc800000000ff */
[----:B------:R-:W-:-:S05]  /*29e0*/  PRMT R3, R3, 0x5410, RZ ;  /* 0x0000541003037816 */ /* 0x000fca00000000ff */
[----:B------:R0:W-:Y:S01]  /*29f0*/  STG.E desc[UR36][R16.64], R3 ;  /* 0x0000000310007986 */ /* 0x0001e2000c101924 */
[----:B------:R-:W-:Y:S05]  /*2a00*/  BRA `(.L_x_37745) ;  /* 0x0000000800a47947 */ /* 0x000fea0003800000 */
.L_x_37750:
[----:B------:R-:W-:-:S06]  /*2a10*/  FMUL.FTZ R2, R2, 1 ;  /* 0x3f80000002027820 */ /* 0x000fcc0000410000 */
[----:B------:R-:W0:Y:S02]  /*2a20*/  F2F.F64.F32 R2, R2 ;  /* 0x0000000200027310 */ /* 0x000e240000201800 */
[----:B0-----:R0:W-:Y:S01]  /*2a30*/  STG.E.64 desc[UR36][R16.64], R2 ;  /* 0x0000000210007986 */ /* 0x0011e2000c101b24 */
[----:B------:R-:W-:Y:S05]  /*2a40*/  BRA `(.L_x_37745) ;  /* 0x0000000800947947 */ /* 0x000fea0003800000 */
.L_x_37740:
        /* <DEDUP_REMOVED lines=12> */
.L_x_37754:
[----:B------:R-:W-:Y:S01]  /*2b10*/  FMUL.FTZ R4, R2, 1 ;  /* 0x3f80000002047820 */ /* 0x000fe20000410000 */
[----:B------:R-:W-:-:S05]  /*2b20*/  CS2R R6, SRZ ;  /* 0x0000000000067805 */ /* 0x000fca000001ff00 */
[----:B------:R-:W0:Y:S02]  /*2b30*/  F2F.F64.F32 R4, R4 ;  /* 0x0000000400047310 */ /* 0x000e240000201800 */
[----:B0-----:R0:W-:Y:S01]  /*2b40*/  STG.E.128 desc[UR36][R16.64], R4 ;  /* 0x0000000410007986 */ /* 0x0011e2000c101d24 */
[----:B------:R-:W-:Y:S05]  /*2b50*/  BRA `(.L_x_37745) ;  /* 0x0000000800507947 */ /* 0x000fea0003800000 */
.L_x_37753:
        /* <DEDUP_REMOVED lines=20> */
.L_x_37758:
[----:B------:R-:W-:Y:S05]  /*2ca0*/  BSYNC B0 ;  /* 0x0000000000007941 */ /* 0x000fea0003800000 */
.L_x_37757:
[----:B------:R-:W-:-:S05]  /*2cb0*/  LOP3.LUT R5, R0, R5, RZ, 0xfc, !PT ;  /* 0x0000000500057212 */ /* 0x000fca00078efcff */
[----:B------:R0:W-:Y:S01]  /*2cc0*/  STG.E.U8 desc[UR36][R16.64], R5 ;  /* 0x0000000510007986 */ /* 0x0001e2000c101124 */
[----:B------:R-:W-:Y:S05]  /*2cd0*/  BRA `(.L_x_37745) ;  /* 0x0000000400f07947 */ /* 0x000fea0003800000 */
.L_x_37756:
        /* <DEDUP_REMOVED lines=12> */
.L_x_37760:
[----:B------:R-:W-:Y:S01]  /*2da0*/  IMAD.MOV.U32 R0, RZ, RZ, 0x7f ;  /* 0x0000007fff007424 */ /* 0x000fe200078e00ff */
[----:B------:R-:W-:-:S04]  /*2db0*/  ISETP.GT.U32.AND P0, PT, R4, 0x7f800000, PT ;  /* 0x7f8000000400780c */ /* 0x000fc80003f04070 */
[----:B------:R-:W-:-:S09]  /*2dc0*/  SEL R0, R0, 0x7c, P0 ;  /* 0x0000007c00007807 */ /* 0x000fd20000000000 */
.L_x_37761:
[----:B------:R-:W-:Y:S05]  /*2dd0*/  BSYNC B0 ;  /* 0x0000000000007941 */ /* 0x000fea0003800000 */
.L_x_37759:
[----:B------:R-:W-:-:S04]  /*2de0*/  LOP3.LUT R2, R2, 0x80000000, RZ, 0xc0, !PT ;  /* 0x8000000002027812 */ /* 0x000fc800078ec0ff */
[----:B------:R-:W-:-:S04]  /*2df0*/  SHF.R.U32.HI R3, RZ, 0x18, R2 ;  /* 0x00000018ff037819 */ /* 0x000fc80000011602 */
[----:B------:R-:W-:-:S05]  /*2e00*/  LOP3.LUT R3, R0, R3, RZ, 0xfc, !PT ;  /* 0x0000000300037212 */ /* 0x000fca00078efcff */
[----:B------:R0:W-:Y:S01]  /*2e10*/  STG.E.U8 desc[UR36][R16.64], R3 ;  /* 0x0000000310007986 */ /* 0x0001e2000c101124 */
[----:B------:R-:W-:Y:S05]  /*2e20*/  BRA `(.L_x_37745) ;  /* 0x00000004009c7947 */ /* 0x000fea0003800000 */
.L_x_37755:
[----:B------:R-:W-:-:S05]  /*2e30*/  F2FP.BF16.F32.PACK_AB R2, RZ, R2 ;  /* 0x00000002ff02723e */ /* 0x000fca00000010ff */
[----:B------:R0:W-:Y:S01]  /*2e40*/  STG.E.U16 desc[UR36][R16.64], R2 ;  /* 0x0000000210007986 */ /* 0x0001e2000c101524 */
[----:B------:R-:W-:Y:S05]  /*2e50*/  BRA `(.L_x_37745) ;  /* 0x0000000400907947 */ /* 0x000fea0003800000 */
.L_x_37752:
        /* <DEDUP_REMOVED lines=11> */
.L_x_37764:
        /* <DEDUP_REMOVED lines=16> */
.L_x_37767:
[----:B------:R-:W-:-:S04]  /*3010*/  LOP3.LUT R2, R2, 0x80000000, RZ, 0xc0, !PT ;  /* 0x8000000002027812 */ /* 0x000fc800078ec0ff */
[----:B------:R-:W-:-:S04]  /*3020*/  SHF.R.U32.HI R3, RZ, 0x18, R2 ;  /* 0x00000018ff037819 */ /* 0x000fc80000011602 */
[----:B------:R-:W-:-:S04]  /*3030*/  LOP3.LUT R0, R0, R3, RZ, 0xfc, !PT ;  /* 0x0000000300007212 */ /* 0x000fc800078efcff */
[----:B------:R-:W-:-:S07]  /*3040*/  PRMT R8, R0, 0x7610, R8 ;  /* 0x0000761000087816 */ /* 0x000fce0000000008 */
.L_x_37766:
[----:B------:R-:W-:Y:S05]  /*3050*/  BSYNC B0 ;  /* 0x0000000000007941 */ /* 0x000fea0003800000 */
.L_x_37765:
[----:B------:R3:W-:Y:S01]  /*3060*/  STG.E.U8 desc[UR36][R16.64], R8 ;  /* 0x0000000810007986 */ /* 0x0007e2000c101124 */
[----:B------:R-:W-:Y:S05]  /*3070*/  BRA `(.L_x_37745) ;  /* 0x0000000400087947 */ /* 0x000fea0003800000 */
.L_x_37763:
        /* <DEDUP_REMOVED lines=16> */
.L_x_37770:
[----:B------:R-:W-:-:S04]  /*3180*/  LOP3.LUT R2, R2, 0x80000000, RZ, 0xc0, !PT ;  /* 0x8000000002027812 */ /* 0x000fc800078ec0ff */
[----:B------:R-:W-:-:S04]  /*3190*/  SHF.R.U32.HI R3, RZ, 0x18, R2 ;  /* 0x00000018ff037819 */ /* 0x000fc80000011602 */
[----:B------:R-:W-:-:S04]  /*31a0*/  LOP3.LUT R0, R0, R3, RZ, 0xfc, !PT ;  /* 0x0000000300007212 */ /* 0x000fc800078efcff */
[----:B------:R-:W-:-:S07]  /*31b0*/  PRMT R8, R0, 0x7610, R8 ;  /* 0x0000761000087816 */ /* 0x000fce0000000008 */
.L_x_37769:
[----:B------:R-:W-:Y:S05]  /*31c0*/  BSYNC B0 ;  /* 0x0000000000007941 */ /* 0x000fea0003800000 */
.L_x_37768:
[----:B------:R0:W-:Y:S01]  /*31d0*/  STG.E.U8 desc[UR36][R16.64], R8 ;  /* 0x0000000810007986 */ /* 0x0001e2000c101124 */
[----:B------:R-:W-:Y:S05]  /*31e0*/  BRA `(.L_x_37745) ;  /* 0x0000000000ac7947 */ /* 0x000fea0003800000 */
.L_x_37762:
        /* <DEDUP_REMOVED lines=21> */
.L_x_37744:
        /* <DEDUP_REMOVED lines=16> */
.L_x_37773:
[----:B------:R-:W-:Y:S05]  /*3440*/  BRA `(.L_x_37745) ;  /* 0x0000000000147947 */ /* 0x000fea0003800000 */
.L_x_37772:
[----:B------:R-:W0:Y:S02]  /*3450*/  F2I.U64.TRUNC R2, R2 ;  /* 0x0000000200027311 */ /* 0x000e24000020d800 */
[----:B0-----:R2:W-:Y:S01]  /*3460*/  STG.E.64 desc[UR36][R16.64], R2 ;  /* 0x0000000210007986 */ /* 0x0015e2000c101b24 */
[----:B------:R-:W-:Y:S05]  /*3470*/  BRA `(.L_x_37745) ;  /* 0x0000000000087947 */ /* 0x000fea0003800000 */
.L_x_37771:
[----:B------:R-:W0:Y:S02]  /*3480*/  F2I.FTZ.U32.TRUNC.NTZ R3, R2 ;  /* 0x0000000200037305 */ /* 0x000e24000021f000 */
[----:B0-----:R0:W-:Y:S02]  /*3490*/  STG.E desc[UR36][R16.64], R3 ;  /* 0x0000000310007986 */ /* 0x0011e4000c101924 */
.L_x_37745:
[----:B------:R-:W-:-:S04]  /*34a0*/  IMAD R18, R19, 0x200, R18 ;  /* 0x0000020013127824 */ /* 0x000fc800078e0212 */
[----:B------:R-:W-:-:S07]  /*34b0*/  VIADD R23, R18, 0x80 ;  /* 0x0000008012177836 */ /* 0x000fce0000000000 */
.L_x_37701:
[----:B------:R-:W-:Y:S05]  /*34c0*/  BSYNC B7 ;  /* 0x0000000000077941 */ /* 0x000fea0003800000 */
.L_x_37700:
        /* <DEDUP_REMOVED lines=307> */
.L_x_37776:
        /* <DEDUP_REMOVED lines=22> */
.L_x_37781:
[----:B------:R-:W2:Y:S02]  /*4960*/  LDG.E.U8 R2, desc[UR36][R4.64] ;  /* 0x0000002404027981 */ /* 0x000ea4000c1e1100 */
[----:B--2---:R-:W-:Y:S01]  /*4970*/  I2FP.F32.U32 R2, R2 ;  /* 0x0000000200027245 */ /* 0x004fe20000201000 */
[----:B------:R-:W-:Y:S06]  /*4980*/  BRA `(.L_x_37783) ;  /* 0x0000000c002c7947 */ /* 0x000fec0003800000 */
.L_x_37780:
        /* <DEDUP_REMOVED lines=9> */
.L_x_37785:
[----:B------:R-:W2:Y:S02]  /*4a20*/  LDG.E R2, desc[UR36][R4.64] ;  /* 0x0000002404027981 */ /* 0x000ea4000c1e1900 */
[----:B--2---:R-:W-:Y:S01]  /*4a30*/  I2FP.F32.S32 R2, R2 ;  /* 0x0000000200027245 */ /* 0x004fe20000201400 */
[----:B------:R-:W-:Y:S06]  /*4a40*/  BRA `(.L_x_37783) ;  /* 0x0000000800fc7947 */ /* 0x000fec0003800000 */
.L_x_37784:
[----:B------:R-:W2:Y:S02]  /*4a50*/  LDG.E.U16 R2, desc[UR36][R4.64] ;  /* 0x0000002404027981 */ /* 0x000ea4000c1e1500 */
[----:B--2---:R-:W0:Y:S01]  /*4a60*/  I2F.S16 R2, R2 ;  /* 0x0000000200027306 */ /* 0x004e220000101400 */
[----:B------:R-:W-:Y:S05]  /*4a70*/  BRA `(.L_x_37783) ;  /* 0x0000000800f07947 */ /* 0x000fea0003800000 */
.L_x_37779:
        /* <DEDUP_REMOVED lines=8> */
.L_x_37787:
[----:B------:R-:W2:Y:S02]  /*4b00*/  LDG.E.U16 R2, desc[UR36][R4.64] ;  /* 0x0000002404027981 */ /* 0x000ea4000c1e1500 */
[----:B--2---:R-:W-:Y:S01]  /*4b10*/  HADD2.F32 R2, -RZ, R2.H0_H0 ;  /* 0x20000002ff027230 */ /* 0x004fe20000004100 */
[----:B------:R-:W-:Y:S06]  /*4b20*/  BRA `(.L_x_37783) ;  /* 0x0000000800c47947 */ /* 0x000fec0003800000 */
.L_x_37786:
        /* <DEDUP_REMOVED lines=8> */
.L_x_37789:
[----:B------:R-:W2:Y:S02]  /*4bb0*/  LDG.E.U16 R2, desc[UR36][R4.64] ;  /* 0x0000002404027981 */ /* 0x000ea4000c1e1500 */
[----:B--2---:R-:W-:Y:S01]  /*4bc0*/  HADD2.F32 R2, -RZ, R2.H0_H0 ;  /* 0x20000002ff027230 */ /* 0x004fe20000004100 */
[----:B------:R-:W-:Y:S06]  /*4bd0*/  BRA `(.L_x_37783) ;  /* 0x0000000800987947 */ /* 0x000fec0003800000 */
.L_x_37788:
[----:B------:R-:W2:Y:S01]  /*4be0*/  LDG.E.64 R4, desc[UR36][R4.64] ;  /* 0x0000002404047981 */ /* 0x000ea2000c1e1b00 */
[----:B------:R-:W-:Y:S01]  /*4bf0*/  UMOV UR4, 0xf0000000 ;  /* 0xf000000000047882 */ /* 0x000fe20000000000 */
[----:B------:R-:W-:Y:S01]  /*4c00*/  UMOV UR5, 0x380fffff ;  /* 0x380fffff00057882 */ /* 0x000fe20000000000 */
[----:B--2---:R-:W0:Y:S01]  /*4c10*/  F2F.F32.F64 R2, R4 ;  /* 0x0000000400027310 */ /* 0x004e220000301000 */
[----:B------:R-:W-:-:S14]  /*4c20*/  DSETP.GEU.AND P0, PT, |R4|, UR4, PT ;  /* 0x0000000404007e2a */ /* 0x000fdc000bf0e200 */
[----:B0-----:R-:W-:Y:S01]  /*4c30*/  @!P0 FMUL R2, R2, 1.175494350822287508e-38 ;  /* 0x0080000002028820 */ /* 0x001fe20000400000 */
[----:B------:R-:W-:Y:S06]  /*4c40*/  BRA `(.L_x_37783) ;  /* 0x00000008007c7947 */ /* 0x000fec0003800000 */
.L_x_37778:
        /* <DEDUP_REMOVED lines=12> */
.L_x_37792:
[----:B------:R-:W2:Y:S01]  /*4d10*/  LDG.E.64 R4, desc[UR36][R4.64] ;  /* 0x0000002404047981 */ /* 0x000ea2000c1e1b00 */
[----:B------:R-:W-:Y:S01]  /*4d20*/  UMOV UR4, 0xf0000000 ;  /* 0xf000000000047882 */ /* 0x000fe20000000000 */
[----:B------:R-:W-:Y:S01]  /*4d30*/  UMOV UR5, 0x380fffff ;  /* 0x380fffff00057882 */ /* 0x000fe20000000000 */
[----:B--2---:R-:W0:Y:S01]  /*4d40*/  F2F.F32.F64 R2, R4 ;  /* 0x0000000400027310 */ /* 0x004e220000301000 */
[----:B------:R-:W-:-:S14]  /*4d50*/  DSETP.GEU.AND P0, PT, |R4|, UR4, PT ;  /* 0x0000000404007e2a */ /* 0x000fdc000bf0e200 */
[----:B0-----:R-:W-:Y:S01]  /*4d60*/  @!P0 FMUL R2, R2, 1.175494350822287508e-38 ;  /* 0x0080000002028820 */ /* 0x001fe20000400000 */
[----:B------:R-:W-:Y:S06]  /*4d70*/  BRA `(.L_x_37783) ;  /* 0x0000000800307947 */ /* 0x000fec0003800000 */
.L_x_37791:
        /* <DEDUP_REMOVED lines=26> */
.L_x_37794:
        /* <DEDUP_REMOVED lines=13> */
.L_x_37793:
[----:B------:R-:W2:Y:S02]  /*4ff0*/  LDG.E.U16 R2, desc[UR36][R4.64] ;  /* 0x0000002404027981 */ /* 0x000ea4000c1e1500 */
[----:B--2---:R-:W-:Y:S01]  /*5000*/  IMAD.U32 R2, R2, 0x10000, RZ ;  /* 0x0001000002027824 */ /* 0x004fe200078e00ff */
[----:B------:R-:W-:Y:S06]  /*5010*/  BRA `(.L_x_37783) ;  /* 0x0000000400887947 */ /* 0x000fec0003800000 */
.L_x_37790:
        /* <DEDUP_REMOVED lines=11> */
.L_x_37797:
        /* <DEDUP_REMOVED lines=20> */
.L_x_37799:
[----:B------:R-:W-:Y:S05]  /*5210*/  BSYNC B0 ;  /* 0x0000000000007941 */ /* 0x000fea0003800000 */
.L_x_37798:
[----:B------:R-:W-:Y:S01]  /*5220*/  IMAD.SHL.U32 R2, R2, 0x100000, RZ ;  /* 0x0010000002027824 */ /* 0x000fe200078e00ff */
[----:B------:R-:W-:-:S04]  /*5230*/  LEA R3, R0, 0x3b800000, 0x17 ;  /* 0x3b80000000037811 */ /* 0x000fc800078eb8ff */
[----:B------:R-:W-:Y:S01]  /*5240*/  LOP3.LUT R2, R3, R2, R4, 0xfe, !PT ;  /* 0x0000000203027212 */ /* 0x000fe200078efe04 */
[----:B------:R-:W-:Y:S06]  /*5250*/  BRA `(.L_x_37783) ;  /* 0x0000000000f87947 */ /* 0x000fec0003800000 */
.L_x_37796:
        /* <DEDUP_REMOVED lines=20> */
.L_x_37801:
[----:B------:R-:W-:Y:S05]  /*53a0*/  BSYNC B0 ;  /* 0x0000000000007941 */ /* 0x000fea0003800000 */
.L_x_37800:
[----:B------:R-:W-:Y:S01]  /*53b0*/  IMAD.SHL.U32 R2, R2, 0x200000, RZ ;  /* 0x0020000002027824 */ /* 0x000fe200078e00ff */
[----:B------:R-:W-:-:S04]  /*53c0*/  LEA R3, R0, 0x37800000, 0x17 ;  /* 0x3780000000037811 */ /* 0x000fc800078eb8ff */
[----:B------:R-:W-:Y:S01]  /*53d0*/  LOP3.LUT R2, R3, R2, R4, 0xfe, !PT ;  /* 0x0000000203027212 */ /* 0x000fe200078efe04 */
[----:B------:R-:W-:Y:S06]  /*53e0*/  BRA `(.L_x_37783) ;  /* 0x0000000000947947 */ /* 0x000fec0003800000 */
.L_x_37795:
        /* <DEDUP_REMOVED lines=14> */
.L_x_37782:
        /* <DEDUP_REMOVED lines=16> */
.L_x_37804:
[----:B------:R-:W-:Y:S01]  /*55d0*/  IMAD.MOV.U32 R2, RZ, RZ, RZ ;  /* 0x000000ffff027224 */ /* 0x000fe200078e00ff */
[----:B------:R-:W-:Y:S06]  /*55e0*/  BRA `(.L_x_37783) ;  /* 0x0000000000147947 */ /* 0x000fec0003800000 */
.L_x_37803:
[----:B------:R-:W2:Y:S02]  /*55f0*/  LDG.E.64 R2, desc[UR36][R4.64] ;  /* 0x0000002404027981 */ /* 0x000ea4000c1e1b00 */
[----:B--2---:R0:W1:Y:S01]  /*5600*/  I2F.U64 R2, R2 ;  /* 0x0000000200027312 */ /* 0x0040620000301000 */
[----:B------:R-:W-:Y:S05]  /*5610*/  BRA `(.L_x_37783) ;  /* 0x0000000000087947 */ /* 0x000fea0003800000 */
.L_x_37802:
[----:B------:R-:W2:Y:S02]  /*5620*/  LDG.E R2, desc[UR36][R4.64] ;  /* 0x0000002404027981 */ /* 0x000ea4000c1e1900 */
[----:B--2---:R-:W-:-:S07]  /*5630*/  I2FP.F32.U32 R2, R2 ;  /* 0x0000000200027245 */ /* 0x004fce0000201000 */
.L_x_37783:
[----:B------:R-:W-:Y:S05]  /*5640*/  BSYNC B6 ;  /* 0x0000000000067941 */ /* 0x000fea0003800000 */
.L_x_37777:
        /* <DEDUP_REMOVED lines=28> */
.L_x_37810:
[----:B------:R-:W-:Y:S01]  /*5810*/  FSETP.GEU.FTZ.AND P0, PT, R4, -R6, PT ;  /* 0x800000060400720b */ /* 0x000fe20003f1e000 */
[----:B------:R-:W-:-:S12]  /*5820*/  FADD.FTZ R0, R0, -1 ;  /* 0xbf80000000007421 */ /* 0x000fd80000010000 */
[----:B------:R-:W-:-:S07]  /*5830*/  @!P0 FADD.FTZ R0, R0, -1 ;  /* 0xbf80000000008421 */ /* 0x000fce0000010000 */
.L_x_37809:
[----:B------:R-:W-:Y:S05]  /*5840*/  BSYNC B1 ;  /* 0x0000000000017941 */ /* 0x000fea0003800000 */
.L_x_37808:
[----:B------:R-:W-:Y:S01]  /*5850*/  FFMA.FTZ R5, -R6, R0, R5 ;  /* 0x0000000006057223 */ /* 0x000fe20000010105 */
[----:B------:R-:W-:Y:S06]  /*5860*/  BRA `(.L_x_37806) ;  /* 0x00000000007c7947 */ /* 0x000fec0003800000 */
.L_x_37807:
        /* <DEDUP_REMOVED lines=15> */
.L_x_37813:
        /* <DEDUP_REMOVED lines=13> */
.L_x_37812:
[----:B------:R-:W-:Y:S05]  /*5a30*/  BSYNC B1 ;  /* 0x0000000000017941 */ /* 0x000fea0003800000 */
.L_x_37811:
[----:B------:R-:W-:-:S04]  /*5a40*/  FMUL.FTZ R5, R4, 1.1920928955078125e-07 ;  /* 0x3400000004057820 */ /* 0x000fc80000410000 */
[----:B------:R-:W-:-:S07]  /*5a50*/  FMUL.FTZ R5, R8, R5 ;  /* 0x0000000508057220 */ /* 0x000fce0000410000 */
.L_x_37806:
[----:B------:R-:W-:Y:S05]  /*5a60*/  BSYNC B0 ;  /* 0x0000000000007941 */ /* 0x000fea0003800000 */
.L_x_37805:
        /* <DEDUP_REMOVED lines=23> */
.L_x_37817:
[----:B------:R-:W1:Y:S02]  /*5be0*/  F2I.S64.TRUNC R2, R2 ;  /* 0x0000000200027311 */ /* 0x000e64000020d900 */
[----:B-1----:R-:W-:-:S05]  /*5bf0*/  IMAD.MOV.U32 R5, RZ, RZ, R2 ;  /* 0x000000ffff057224 */ /* 0x002fca00078e0002 */
[----:B------:R1:W-:Y:S01]  /*5c00*/  STG.E.U8 desc[UR36][R16.64], R5 ;  /* 0x0000000510007986 */ /* 0x0003e2000c101124 */
[----:B------:R-:W-:Y:S05]  /*5c10*/  BRA `(.L_x_37819) ;  /* 0x0000000c00407947 */ /* 0x000fea0003800000 */
.L_x_37816:
        /* <DEDUP_REMOVED lines=9> */
.L_x_37821:
[----:B------:R-:W1:Y:S02]  /*5cb0*/  F2I.FTZ.TRUNC.NTZ R3, R2 ;  /* 0x0000000200037305 */ /* 0x000e64000021f100 */
[----:B-1----:R4:W-:Y:S01]  /*5cc0*/  STG.E desc[UR36][R16.64], R3 ;  /* 0x0000000310007986 */ /* 0x0029e2000c101924 */
[----:B------:R-:W-:Y:S05]  /*5cd0*/  BRA `(.L_x_37819) ;  /* 0x0000000c00107947 */ /* 0x000fea0003800000 */
.L_x_37820:
[----:B------:R-:W1:Y:S02]  /*5ce0*/  F2I.FTZ.TRUNC.NTZ R3, R2 ;  /* 0x0000000200037305 */ /* 0x000e64000021f100 */
[----:B-1----:R3:W-:Y:S01]  /*5cf0*/  STG.E.U16 desc[UR36][R16.64], R3 ;  /* 0x0000000310007986 */ /* 0x0027e2000c101524 */
[----:B------:R-:W-:Y:S05]  /*5d00*/  BRA `(.L_x_37819) ;  /* 0x0000000c00047947 */ /* 0x000fea0003800000 */
.L_x_37815:
        /* <DEDUP_REMOVED lines=8> */
.L_x_37823:
[----:B------:R-:W-:-:S05]  /*5d90*/  F2FP.F16.F32.PACK_AB R2, RZ, R2 ;  /* 0x00000002ff02723e */ /* 0x000fca00000000ff */
[----:B------:R1:W-:Y:S01]  /*5da0*/  STG.E.U16 desc[UR36][R16.64], R2 ;  /* 0x0000000210007986 */ /* 0x0003e2000c101524 */
[----:B------:R-:W-:Y:S05]  /*5db0*/  BRA `(.L_x_37819) ;  /* 0x0000000800d87947 */ /* 0x000fea0003800000 */
.L_x_37822:
        /* <DEDUP_REMOVED lines=9> */
.L_x_37825:
[----:B------:R-:W-:-:S04]  /*5e50*/  F2FP.F16.F32.PACK_AB R3, RZ, R2 ;  /* 0x00000002ff03723e */ /* 0x000fc800000000ff */
[----:B------:R-:W-:-:S05]  /*5e60*/  PRMT R3, R3, 0x5410, RZ ;  /* 0x0000541003037816 */ /* 0x000fca00000000ff */
[----:B------:R1:W-:Y:S01]  /*5e70*/  STG.E desc[UR36][R16.64], R3 ;  /* 0x0000000310007986 */ /* 0x0003e2000c101924 */
[----:B------:R-:W-:Y:S05]  /*5e80*/  BRA `(.L_x_37819) ;  /* 0x0000000800a47947 */ /* 0x000fea0003800000 */
.L_x_37824:
[----:B------:R-:W-:-:S06]  /*5e90*/  FMUL.FTZ R2, R2, 1 ;  /* 0x3f80000002027820 */ /* 0x000fcc0000410000 */
[----:B------:R-:W1:Y:S02]  /*5ea0*/  F2F.F64.F32 R2, R2 ;  /* 0x0000000200027310 */ /* 0x000e640000201800 */
[----:B-1----:R1:W-:Y:S01]  /*5eb0*/  STG.E.64 desc[UR36][R16.64], R2 ;  /* 0x0000000210007986 */ /* 0x0023e2000c101b24 */
[----:B------:R-:W-:Y:S05]  /*5ec0*/  BRA `(.L_x_37819) ;  /* 0x0000000800947947 */ /* 0x000fea0003800000 */
.L_x_37814:
        /* <DEDUP_REMOVED lines=12> */
.L_x_37828:
[----:B------:R-:W-:Y:S01]  /*5f90*/  FMUL.FTZ R4, R2, 1 ;  /* 0x3f80000002047820 */ /* 0x000fe20000410000 */
[----:B------:R-:W-:-:S05]  /*5fa0*/  CS2R R6, SRZ ;  /* 0x0000000000067805 */ /* 0x000fca000001ff00 */
[----:B------:R-:W1:Y:S02]  /*5fb0*/  F2F.F64.F32 R4, R4 ;  /* 0x0000000400047310 */ /* 0x000e640000201800 */
[----:B-1----:R1:W-:Y:S01]  /*5fc0*/  STG.E.128 desc[UR36][R16.64], R4 ;  /* 0x0000000410007986 */ /* 0x0023e2000c101d24 */
[----:B------:R-:W-:Y:S05]  /*5fd0*/  BRA `(.L_x_37819) ;  /* 0x0000000800507947 */ /* 0x000fea0003800000 */
.L_x_37827:
        /* <DEDUP_REMOVED lines=20> */
.L_x_37832:
[----:B------:R-:W-:Y:S05]  /*6120*/  BSYNC B0 ;  /* 0x0000000000007941 */ /* 0x000fea0003800000 */
.L_x_37831:
[----:B------:R-:W-:-:S05]  /*6130*/  LOP3.LUT R5, R0, R5, RZ, 0xfc, !PT ;  /* 0x0000000500057212 */ /* 0x000fca00078efcff */
[----:B------:R1:W-:Y:S01]  /*6140*/  STG.E.U8 desc[UR36][R16.64], R5 ;  /* 0x0000000510007986 */ /* 0x0003e2000c101124 */
[----:B------:R-:W-:Y:S05]  /*6150*/  BRA `(.L_x_37819) ;  /* 0x0000000400f07947 */ /* 0x000fea0003800000 */
.L_x_37830:
        /* <DEDUP_REMOVED lines=12> */
.L_x_37834:
[----:B------:R-:W-:Y:S01]  /*6220*/  IMAD.MOV.U32 R0, RZ, RZ, 0x7f ;  /* 0x0000007fff007424 */ /* 0x000fe200078e00ff */
[----:B------:R-:W-:-:S04]  /*6230*/  ISETP.GT.U32.AND P0, PT, R4, 0x7f800000, PT ;  /* 0x7f8000000400780c */ /* 0x000fc80003f04070 */
[----:B------:R-:W-:-:S09]  /*6240*/  SEL R0, R0, 0x7c, P0 ;  /* 0x0000007c00007807 */ /* 0x000fd20000000000 */
.L_x_37835:
[----:B------:R-:W-:Y:S05]  /*6250*/  BSYNC B0 ;  /* 0x0000000000007941 */ /* 0x000fea0003800000 */
.L_x_37833:
[----:B------:R-:W-:-:S04]  /*6260*/  LOP3.LUT R2, R2, 0x80000000, RZ, 0xc0, !PT ;  /* 0x8000000002027812 */ /* 0x000fc800078ec0ff */
[----:B------:R-:W-:-:S04]  /*6270*/  SHF.R.U32.HI R3, RZ, 0x18, R2 ;  /* 0x00000018ff037819 */ /* 0x000fc80000011602 */
[----:B------:R-:W-:-:S05]  /*6280*/  LOP3.LUT R3, R0, R3, RZ, 0xfc, !PT ;  /* 0x0000000300037212 */ /* 0x000fca00078efcff */
[----:B------:R1:W-:Y:S01]  /*6290*/  STG.E.U8 desc[UR36][R16.64], R3 ;  /* 0x0000000310007986 */ /* 0x0003e2000c101124 */
[----:B------:R-:W-:Y:S05]  /*62a0*/  BRA `(.L_x_37819) ;  /* 0x00000004009c7947 */ /* 0x000fea0003800000 */
.L_x_37829:
[----:B------:R-:W-:-:S05]  /*62b0*/  F2FP.BF16.F32.PACK_AB R2, RZ, R2 ;  /* 0x00000002ff02723e */ /* 0x000fca00000010ff */
[----:B------:R1:W-:Y:S01]  /*62c0*/  STG.E.U16 desc[UR36][R16.64], R2 ;  /* 0x0000000210007986 */ /* 0x0003e2000c101524 */
[----:B------:R-:W-:Y:S05]  /*62d0*/  BRA `(.L_x_37819) ;  /* 0x0000000400907947 */ /* 0x000fea0003800000 */
.L_x_37826:
        /* <DEDUP_REMOVED lines=11> */
.L_x_37838:
        /* <DEDUP_REMOVED lines=16> */
.L_x_37841:
[----:B------:R-:W-:-:S04]  /*6490*/  LOP3.LUT R2, R2, 0x80000000, RZ, 0xc0, !PT ;  /* 0x8000000002027812 */ /* 0x000fc800078ec0ff */
[----:B------:R-:W-:-:S04]  /*64a0*/  SHF.R.U32.HI R3, RZ, 0x18, R2 ;  /* 0x00000018ff037819 */ /* 0x000fc80000011602 */
[----:B------:R-:W-:-:S04]  /*64b0*/  LOP3.LUT R0, R0, R3, RZ, 0xfc, !PT ;  /* 0x0000000300007212 */ /* 0x000fc800078efcff */
[----:B------:R-:W-:-:S07]  /*64c0*/  PRMT R8, R0, 0x7610, R8 ;  /* 0x0000761000087816 */ /* 0x000fce0000000008 */
.L_x_37840:
[----:B------:R-:W-:Y:S05]  /*64d0*/  BSYNC B0 ;  /* 0x0000000000007941 */ /* 0x000fea0003800000 */
.L_x_37839:
[----:B------:R1:W-:Y:S01]  /*64e0*/  STG.E.U8 desc[UR36][R16.64], R8 ;  /* 0x0000000810007986 */ /* 0x0003e2000c101124 */
[----:B------:R-:W-:Y:S05]  /*64f0*/  BRA `(.L_x_37819) ;  /* 0x0000000400087947 */ /* 0x000fea0003800000 */
.L_x_37837:
        /* <DEDUP_REMOVED lines=16> */
.L_x_37844:
[----:B------:R-:W-:-:S04]  /*6600*/  LOP3.LUT R2, R2, 0x80000000, RZ, 0xc0, !PT ;  /* 0x8000000002027812 */ /* 0x000fc800078ec0ff */
[----:B------:R-:W-:-:S04]  /*6610*/  SHF.R.U32.HI R3, RZ, 0x18, R2 ;  /* 0x00000018ff037819 */ /* 0x000fc80000011602 */
[----:B------:R-:W-:-:S04]  /*6620*/  LOP3.LUT R0, R0, R3, RZ, 0xfc, !PT ;  /* 0x0000000300007212 */ /* 0x000fc800078efcff */
[----:B------:R-:W-:-:S07]  /*6630*/  PRMT R8, R0, 0x7610, R8 ;  /* 0x0000761000087816 */ /* 0x000fce0000000008 */
.L_x_37843:
[----:B------:R-:W-:Y:S05]  /*6640*/  BSYNC B0 ;  /* 0x0000000000007941 */ /* 0x000fea0003800000 */
.L_x_37842:
[----:B------:R1:W-:Y:S01]  /*6650*/  STG.E.U8 desc[UR36][R16.64], R8 ;  /* 0x0000000810007986 */ /* 0x0003e2000c101124 */
[----:B------:R-:W-:Y:S05]  /*6660*/  BRA `(.L_x_37819) ;  /* 0x0000000000ac7947 */ /* 0x000fea0003800000 */
.L_x_37836:
        /* <DEDUP_REMOVED lines=21> */
.L_x_37818:
        /* <DEDUP_REMOVED lines=16> */
.L_x_37847:
[----:B------:R-:W-:Y:S05]  /*68c0*/  BRA `(.L_x_37819) ;  /* 0x0000000000147947 */ /* 0x000fea0003800000 */
.L_x_37846:
[----:B------:R-:W1:Y:S02]  /*68d0*/  F2I.U64.TRUNC R2, R2 ;  /* 0x0000000200027311 */ /* 0x000e64000020d800 */
[----:B-1----:R1:W-:Y:S01]  /*68e0*/  STG.E.64 desc[UR36][R16.64], R2 ;  /* 0x0000000210007986 */ /* 0x0023e2000c101b24 */
[----:B------:R-:W-:Y:S05]  /*68f0*/  BRA `(.L_x_37819) ;  /* 0x0000000000087947 */ /* 0x000fea0003800000 */
.L_x_37845:
[----:B------:R-:W1:Y:S02]  /*6900*/  F2I.FTZ.U32.TRUNC.NTZ R3, R2 ;  /* 0x0000000200037305 */ /* 0x000e64000021f000 */
[----:B-1----:R1:W-:Y:S02]  /*6910*/  STG.E desc[UR36][R16.64], R3 ;  /* 0x0000000310007986 */ /* 0x0023e4000c101924 */
.L_x_37819:
[----:B------:R-:W-:-:S07]  /*6920*/  VIADD R23, R23, 0x80 ;  /* 0x0000008017177836 */ /* 0x000fce0000000000 */
.L_x_37775:
[----:B------:R-:W-:Y:S05]  /*6930*/  BSYNC B7 ;  /* 0x0000000000077941 */ /* 0x000fea0003800000 */
.L_x_37774:
        /* <DEDUP_REMOVED lines=307> */
.L_x_37850:
        /* <DEDUP_REMOVED lines=22> */
.L_x_37855:
[----:B------:R-:W2:Y:S02]  /*7dd0*/  LDG.E.U8 R2, desc[UR36][R4.64] ;  /* 0x0000002404027981 */ /* 0x000ea4000c1e1100 */
[----:B--2---:R-:W-:Y:S01]  /*7de0*/  I2FP.F32.U32 R2, R2 ;  /* 0x0000000200027245 */ /* 0x004fe20000201000 */
[----:B------:R-:W-:Y:S06]  /*7df0*/  BRA `(.L_x_37857) ;  /* 0x0000000c002c7947 */ /* 0x000fec0003800000 */
.L_x_37854:
        /* <DEDUP_REMOVED lines=9> */
.L_x_37859:
[----:B------:R-:W2:Y:S02]  /*7e90*/  LDG.E R2, desc[UR36][R4.64] ;  /* 0x0000002404027981 */ /* 0x000ea4000c1e1900 */
[----:B--2---:R-:W-:Y:S01]  /*7ea0*/  I2FP.F32.S32 R2, R2 ;  /* 0x0000000200027245 */ /* 0x004fe20000201400 */
[----:B------:R-:W-:Y:S06]  /*7eb0*/  BRA `(.L_x_37857) ;  /* 0x0000000800fc7947 */ /* 0x000fec0003800000 */
.L_x_37858:
[----:B------:R-:W2:Y:S02]  /*7ec0*/  LDG.E.U16 R2, desc[UR36][R4.64] ;  /* 0x0000002404027981 */ /* 0x000ea4000c1e1500 */
[----:B--2---:R-:W0:Y:S01]  /*7ed0*/  I2F.S16 R2, R2 ;  /* 0x0000000200027306 */ /* 0x004e220000101400 */
[----:B------:R-:W-:Y:S05]  /*7ee0*/  BRA `(.L_x_37857) ;  /* 0x0000000800f07947 */ /* 0x000fea0003800000 */
.L_x_37853:
        /* <DEDUP_REMOVED lines=8> */
.L_x_37861:
[----:B------:R-:W2:Y:S02]  /*7f70*/  LDG.E.U16 R2, desc[UR36][R4.64] ;  /* 0x0000002404027981 */ /* 0x000ea4000c1e1500 */
[----:B--2---:R-:W-:Y:S01]  /*7f80*/  HADD2.F32 R2, -RZ, R2.H0_H0 ;  /* 0x20000002ff027230 */ /* 0x004fe20000004100 */
[----:B------:R-:W-:Y:S06]  /*7f90*/  BRA `(.L_x_37857) ;  /* 0x0000000800c47947 */ /* 0x000fec0003800000 */
.L_x_37860:
        /* <DEDUP_REMOVED lines=8> */
.L_x_37863:
[----:B------:R-:W2:Y:S02]  /*8020*/  LDG.E.U16 R2, desc[UR36][R4.64] ;  /* 0x0000002404027981 */ /* 0x000ea4000c1e1500 */
[----:B--2---:R-:W-:Y:S01]  /*8030*/  HADD2.F32 R2, -RZ, R2.H0_H0 ;  /* 0x20000002ff027230 */ /* 0x004fe20000004100 */
[----:B------:R-:W-:Y:S06]  /*8040*/  BRA `(.L_x_37857) ;  /* 0x0000000800987947 */ /* 0x000fec0003800000 */
.L_x_37862:
[----:B------:R-:W2:Y:S01]  /*8050*/  LDG.E.64 R4, desc[UR36][R4.64] ;  /* 0x0000002404047981 */ /* 0x000ea2000c1e1b00 */
[----:B------:R-:W-:Y:S01]  /*8060*/  UMOV UR4, 0xf0000000 ;  /* 0xf000000000047882 */ /* 0x000fe20000000000 */
[----:B------:R-:W-:Y:S01]  /*8070*/  UMOV UR5, 0x380fffff ;  /* 0x380fffff00057882 */ /* 0x000fe20000000000 */
[----:B--2---:R-:W0:Y:S01]  /*8080*/  F2F.F32.F64 R2, R4 ;  /* 0x0000000400027310 */ /* 0x004e220000301000 */
[----:B------:R-:W-:-:S14]  /*8090*/  DSETP.GEU.AND P0, PT, |R4|, UR4, PT ;  /* 0x0000000404007e2a */ /* 0x000fdc000bf0e200 */
[----:B0-----:R-:W-:Y:S01]  /*80a0*/  @!P0 FMUL R2, R2, 1.175494350822287508e-38 ;  /* 0x0080000002028820 */ /* 0x001fe20000400000 */
[----:B------:R-:W-:Y:S06]  /*80b0*/  BRA `(.L_x_37857) ;  /* 0x00000008007c7947 */ /* 0x000fec0003800000 */
.L_x_37852:
        /* <DEDUP_REMOVED lines=12> */
.L_x_37866:
[----:B------:R-:W2:Y:S01]  /*8180*/  LDG.E.64 R4, desc[UR36][R4.64] ;  /* 0x0000002404047981 */ /* 0x000ea2000c1e1b00 */
[----:B------:R-:W-:Y:S01]  /*8190*/  UMOV UR4, 0xf0000000 ;  /* 0xf000000000047882 */ /* 0x000fe20000000000 */
[----:B------:R-:W-:Y:S01]  /*81a0*/  UMOV UR5, 0x380fffff ;  /* 0x380fffff00057882 */ /* 0x000fe20000000000 */
[----:B--2---:R-:W0:Y:S01]  /*81b0*/  F2F.F32.F64 R2, R4 ;  /* 0x0000000400027310 */ /* 0x004e220000301000 */
[----:B------:R-:W-:-:S14]  /*81c0*/  DSETP.GEU.AND P0, PT, |R4|, UR4, PT ;  /* 0x0000000404007e2a */ /* 0x000fdc000bf0e200 */
[----:B0-----:R-:W-:Y:S01]  /*81d0*/  @!P0 FMUL R2, R2, 1.175494350822287508e-38 ;  /* 0x0080000002028820 */ /* 0x001fe20000400000 */
[----:B------:R-:W-:Y:S06]  /*81e0*/  BRA `(.L_x_37857) ;  /* 0x0000000800307947 */ /* 0x000fec0003800000 */
.L_x_37865:
        /* <DEDUP_REMOVED lines=26> */
.L_x_37868:
        /* <DEDUP_REMOVED lines=13> */
.L_x_37867:
[----:B------:R-:W2:Y:S02]  /*8460*/  LDG.E.U16 R2, desc[UR36][R4.64] ;  /* 0x0000002404027981 */ /* 0x000ea4000c1e1500 */
[----:B--2---:R-:W-:Y:S01]  /*8470*/  IMAD.U32 R2, R2, 0x10000, RZ ;  /* 0x0001000002027824 */ /* 0x004fe200078e00ff */
[----:B------:R-:W-:Y:S06]  /*8480*/  BRA `(.L_x_37857) ;  /* 0x0000000400887947 */ /* 0x000fec0003800000 */
.L_x_37864:
        /* <DEDUP_REMOVED lines=11> */
.L_x_37871:
        /* <DEDUP_REMOVED lines=20> */
.L_x_37873:
[----:B------:R-:W-:Y:S05]  /*8680*/  BSYNC B0 ;  /* 0x0000000000007941 */ /* 0x000fea0003800000 */
.L_x_37872:
[----:B------:R-:W-:Y:S01]  /*8690*/  IMAD.SHL.U32 R2, R2, 0x100000, RZ ;  /* 0x0010000002027824 */ /* 0x000fe200078e00ff */
[----:B------:R-:W-:-:S04]  /*86a0*/  LEA R3, R0, 0x3b800000, 0x17 ;  /* 0x3b80000000037811 */ /* 0x000fc800078eb8ff */
[----:B------:R-:W-:Y:S01]  /*86b0*/  LOP3.LUT R2, R3, R2, R4, 0xfe, !PT ;  /* 0x0000000203027212 */ /* 0x000fe200078efe04 */
[----:B------:R-:W-:Y:S06]  /*86c0*/  BRA `(.L_x_37857) ;  /* 0x0000000000f87947 */ /* 0x000fec0003800000 */
.L_x_37870:
        /* <DEDUP_REMOVED lines=20> */
.L_x_37875:
[----:B------:R-:W-:Y:S05]  /*8810*/  BSYNC B0 ;  /* 0x0000000000007941 */ /* 0x000fea0003800000 */
.L_x_37874:
[----:B------:R-:W-:Y:S01]  /*8820*/  IMAD.SHL.U32 R2, R2, 0x200000, RZ ;  /* 0x0020000002027824 */ /* 0x000fe200078e00ff */
[----:B------:R-:W-:-:S04]  /*8830*/  LEA R3, R0, 0x37800000, 0x17 ;  /* 0x3780000000037811 */ /* 0x000fc800078eb8ff */
[----:B------:R-:W-:Y:S01]  /*8840*/  LOP3.LUT R2, R3, R2, R4, 0xfe, !PT ;  /* 0x0000000203027212 */ /* 0x000fe200078efe04 */
[----:B------:R-:W-:Y:S06]  /*8850*/  BRA `(.L_x_37857) ;  /* 0x0000000000947947 */ /* 0x000fec0003800000 */
.L_x_37869:
        /* <DEDUP_REMOVED lines=14> */
.L_x_37856:
        /* <DEDUP_REMOVED lines=16> */
.L_x_37878:
[----:B------:R-:W-:Y:S01]  /*8a40*/  IMAD.MOV.U32 R2, RZ, RZ, RZ ;  /* 0x000000ffff027224 */ /* 0x000fe200078e00ff */
[----:B------:R-:W-:Y:S06]  /*8a50*/  BRA `(.L_x_37857) ;  /* 0x0000000000147947 */ /* 0x000fec0003800000 */
.L_x_37877:
[----:B------:R-:W2:Y:S02]  /*8a60*/  LDG.E.64 R2, desc[UR36][R4.64] ;  /* 0x0000002404027981 */ /* 0x000ea4000c1e1b00 */
[----:B--2---:R0:W1:Y:S01]  /*8a70*/  I2F.U64 R2, R2 ;  /* 0x0000000200027312 */ /* 0x0040620000301000 */
[----:B------:R-:W-:Y:S05]  /*8a80*/  BRA `(.L_x_37857) ;  /* 0x0000000000087947 */ /* 0x000fea0003800000 */
.L_x_37876:
[----:B------:R-:W2:Y:S02]  /*8a90*/  LDG.E R2, desc[UR36][R4.64] ;  /* 0x0000002404027981 */ /* 0x000ea4000c1e1900 */
[----:B--2---:R-:W-:-:S07]  /*8aa0*/  I2FP.F32.U32 R2, R2 ;  /* 0x0000000200027245 */ /* 0x004fce0000201000 */
.L_x_37857:
[----:B------:R-:W-:Y:S05]  /*8ab0*/  BSYNC B6 ;  /* 0x0000000000067941 */ /* 0x000fea0003800000 */
.L_x_37851:
[----:B0--3--:R-:W0:Y:S01]  /*8ac0*/  LDC R3, c[0x0][0x424] ;  /* 0x00010900ff037b82 */ /* 0x009e220000000800 */
        /* <DEDUP_REMOVED lines=27> */
.L_x_37884:
[----:B------:R-:W-:Y:S01]  /*8c80*/  FSETP.GEU.FTZ.AND P0, PT, R4, -R6, PT ;  /* 0x800000060400720b */ /* 0x000fe20003f1e000 */
[----:B------:R-:W-:-:S12]  /*8c90*/  FADD.FTZ R0, R0, -1 ;  /* 0xbf80000000007421 */ /* 0x000fd80000010000 */
[----:B------:R-:W-:-:S07]  /*8ca0*/  @!P0 FADD.FTZ R0, R0, -1 ;  /* 0xbf80000000008421 */ /* 0x000fce0000010000 */
.L_x_37883:
[----:B------:R-:W-:Y:S05]  /*8cb0*/  BSYNC B1 ;  /* 0x0000000000017941 */ /* 0x000fea0003800000 */
.L_x_37882:
[----:B------:R-:W-:Y:S01]  /*8cc0*/  FFMA.FTZ R5, -R6, R0, R5 ;  /* 0x0000000006057223 */ /* 0x000fe20000010105 */
[----:B------:R-:W-:Y:S06]  /*8cd0*/  BRA `(.L_x_37880) ;  /* 0x00000000007c7947 */ /* 0x000fec0003800000 */
.L_x_37881:
        /* <DEDUP_REMOVED lines=15> */
.L_x_37887:
        /* <DEDUP_REMOVED lines=13> */
.L_x_37886:
[----:B------:R-:W-:Y:S05]  /*8ea0*/  BSYNC B1 ;  /* 0x0000000000017941 */ /* 0x000fea0003800000 */
.L_x_37885:
[----:B------:R-:W-:-:S04]  /*8eb0*/  FMUL.FTZ R5, R4, 1.1920928955078125e-07 ;  /* 0x3400000004057820 */ /* 0x000fc80000410000 */
[----:B------:R-:W-:-:S07]  /*8ec0*/  FMUL.FTZ R5, R8, R5 ;  /* 0x0000000508057220 */ /* 0x000fce0000410000 */
.L_x_37880:
[----:B------:R-:W-:Y:S05]  /*8ed0*/  BSYNC B0 ;  /* 0x0000000000007941 */ /* 0x000fea0003800000 */
.L_x_37879:
        /* <DEDUP_REMOVED lines=23> */
.L_x_37891:
[----:B------:R-:W1:Y:S02]  /*9050*/  F2I.S64.TRUNC R2, R2 ;  /* 0x0000000200027311 */ /* 0x000e64000020d900 */
[----:B-1----:R-:W-:-:S05]  /*9060*/  IMAD.MOV.U32 R5, RZ, RZ, R2 ;  /* 0x000000ffff057224 */ /* 0x002fca00078e0002 */
[----:B------:R1:W-:Y:S01]  /*9070*/  STG.E.U8 desc[UR36][R16.64], R5 ;  /* 0x0000000510007986 */ /* 0x0003e2000c101124 */
[----:B------:R-:W-:Y:S05]  /*9080*/  BRA `(.L_x_37893) ;  /* 0x0000000c00407947 */ /* 0x000fea0003800000 */
.L_x_37890:
        /* <DEDUP_REMOVED lines=9> */
.L_x_37895:
[----:B------:R-:W1:Y:S02]  /*9120*/  F2I.FTZ.TRUNC.NTZ R3, R2 ;  /* 0x0000000200037305 */ /* 0x000e64000021f100 */
[----:B-1----:R1:W-:Y:S01]  /*9130*/  STG.E desc[UR36][R16.64], R3 ;  /* 0x0000000310007986 */ /* 0x0023e2000c101924 */
[----:B------:R-:W-:Y:S05]  /*9140*/  BRA `(.L_x_37893) ;  /* 0x0000000c00107947 */ /* 0x000fea0003800000 */
.L_x_37894:
[----:B------:R-:W1:Y:S02]  /*9150*/  F2I.FTZ.TRUNC.NTZ R3, R2 ;  /* 0x0000000200037305 */ /* 0x000e64000021f100 */
[----:B-1----:R1:W-:Y:S01]  /*9160*/  STG.E.U16 desc[UR36][R16.64], R3 ;  /* 0x0000000310007986 */ /* 0x0023e2000c101524 */
[----:B------:R-:W-:Y:S05]  /*9170*/  BRA `(.L_x_37893) ;  /* 0x0000000c00047947 */ /* 0x000fea0003800000 */
.L_x_37889:
        /* <DEDUP_REMOVED lines=8> */
.L_x_37897:
[----:B------:R-:W-:-:S05]  /*9200*/  F2FP.F16.F32.PACK_AB R2, RZ, R2 ;  /* 0x00000002ff02723e */ /* 0x000fca00000000ff */
[----:B------:R1:W-:Y:S01]  /*9210*/  STG.E.U16 desc[UR36][R16.64], R2 ;  /* 0x0000000210007986 */ /* 0x0003e2000c101524 */
[----:B------:R-:W-:Y:S05]  /*9220*/  BRA `(.L_x_37893) ;  /* 0x0000000800d87947 */ /* 0x000fea0003800000 */
.L_x_37896:
        /* <DEDUP_REMOVED lines=9> */
.L_x_37899:
[----:B------:R-:W-:-:S04]  /*92c0*/  F2FP.F16.F32.PACK_AB R3, RZ, R2 ;  /* 0x00000002ff03723e */ /* 0x000fc800000000ff */
[----:B------:R-:W-:-:S05]  /*92d0*/  PRMT R3, R3, 0x5410, RZ ;  /* 0x0000541003037816 */ /* 0x000fca00000000ff */
[----:B------:R1:W-:Y:S01]  /*92e0*/  STG.E desc[UR36][R16.64], R3 ;  /* 0x0000000310007986 */ /* 0x0003e2000c101924 */
[----:B------:R-:W-:Y:S05]  /*92f0*/  BRA `(.L_x_37893) ;  /* 0x0000000800a47947 */ /* 0x000fea0003800000 */
.L_x_37898:
[----:B------:R-:W-:-:S06]  /*9300*/  FMUL.FTZ R2, R2, 1 ;  /* 0x3f80000002027820 */ /* 0x000fcc0000410000 */
[----:B------:R-:W1:Y:S02]  /*9310*/  F2F.F64.F32 R2, R2 ;  /* 0x0000000200027310 */ /* 0x000e640000201800 */
[----:B-1----:R1:W-:Y:S01]  /*9320*/  STG.E.64 desc[UR36][R16.64], R2 ;  /* 0x0000000210007986 */ /* 0x0023e2000c101b24 */
[----:B------:R-:W-:Y:S05]  /*9330*/  BRA `(.L_x_37893) ;  /* 0x0000000800947947 */ /* 0x000fea0003800000 */
.L_x_37888:
        /* <DEDUP_REMOVED lines=12> */
.L_x_37902:
[----:B------:R-:W-:Y:S01]  /*9400*/  FMUL.FTZ R4, R2, 1 ;  /* 0x3f80000002047820 */ /* 0x000fe20000410000 */
[----:B------:R-:W-:-:S05]  /*9410*/  CS2R R6, SRZ ;  /* 0x0000000000067805 */ /* 0x000fca000001ff00 */
[----:B------:R-:W1:Y:S02]  /*9420*/  F2F.F64.F32 R4, R4 ;  /* 0x0000000400047310 */ /* 0x000e640000201800 */
[----:B-1----:R1:W-:Y:S01]  /*9430*/  STG.E.128 desc[UR36][R16.64], R4 ;  /* 0x0000000410007986 */ /* 0x0023e2000c101d24 */
[----:B------:R-:W-:Y:S05]  /*9440*/  BRA `(.L_x_37893) ;  /* 0x0000000800507947 */ /* 0x000fea0003800000 */
.L_x_37901:
        /* <DEDUP_REMOVED lines=20> */
.L_x_37906:
[----:B------:R-:W-:Y:S05]  /*9590*/  BSYNC B0 ;  /* 0x0000000000007941 */ /* 0x000fea0003800000 */
.L_x_37905:
[----:B------:R-:W-:-:S05]  /*95a0*/  LOP3.LUT R5, R0, R5, RZ, 0xfc, !PT ;  /* 0x0000000500057212 */ /* 0x000fca00078efcff */
[----:B------:R1:W-:Y:S01]  /*95b0*/  STG.E.U8 desc[UR36][R16.64], R5 ;  /* 0x0000000510007986 */ /* 0x0003e2000c101124 */
[----:B------:R-:W-:Y:S05]  /*95c0*/  BRA `(.L_x_37893) ;  /* 0x0000000400f07947 */ /* 0x000fea0003800000 */
.L_x_37904:
        /* <DEDUP_REMOVED lines=12> */
.L_x_37908:
[----:B------:R-:W-:Y:S01]  /*9690*/  IMAD.MOV.U32 R0, RZ, RZ, 0x7f ;  /* 0x0000007fff007424 */ /* 0x000fe200078e00ff */
[----:B------:R-:W-:-:S04]  /*96a0*/  ISETP.GT.U32.AND P0, PT, R4, 0x7f800000, PT ;  /* 0x7f8000000400780c */ /* 0x000fc80003f04070 */
[----:B------:R-:W-:-:S09]  /*96b0*/  SEL R0, R0, 0x7c, P0 ;  /* 0x0000007c00007807 */ /* 0x000fd20000000000 */
.L_x_37909:
[----:B------:R-:W-:Y:S05]  /*96c0*/  BSYNC B0 ;  /* 0x0000000000007941 */ /* 0x000fea0003800000 */
.L_x_37907:
[----:B------:R-:W-:-:S04]  /*96d0*/  LOP3.LUT R2, R2, 0x80000000, RZ, 0xc0, !PT ;  /* 0x8000000002027812 */ /* 0x000fc800078ec0ff */
[----:B------:R-:W-:-:S04]  /*96e0*/  SHF.R.U32.HI R3, RZ, 0x18, R2 ;  /* 0x00000018ff037819 */ /* 0x000fc80000011602 */
[----:B------:R-:W-:-:S05]  /*96f0*/  LOP3.LUT R3, R0, R3, RZ, 0xfc, !PT ;  /* 0x0000000300037212 */ /* 0x000fca00078efcff */
[----:B------:R1:W-:Y:S01]  /*9700*/  STG.E.U8 desc[UR36][R16.64], R3 ;  /* 0x0000000310007986 */ /* 0x0003e2000c101124 */
[----:B------:R-:W-:Y:S05]  /*9710*/  BRA `(.L_x_37893) ;  /* 0x00000004009c7947 */ /* 0x000fea0003800000 */
.L_x_37903:
[----:B------:R-:W-:-:S05]  /*9720*/  F2FP.BF16.F32.PACK_AB R2, RZ, R2 ;  /* 0x00000002ff02723e */ /* 0x000fca00000010ff */
[----:B------:R1:W-:Y:S01]  /*9730*/  STG.E.U16 desc[UR36][R16.64], R2 ;  /* 0x0000000210007986 */ /* 0x0003e2000c101524 */
[----:B------:R-:W-:Y:S05]  /*9740*/  BRA `(.L_x_37893) ;  /* 0x0000000400907947 */ /* 0x000fea0003800000 */
.L_x_37900:
        /* <DEDUP_REMOVED lines=11> */
.L_x_37912:
        /* <DEDUP_REMOVED lines=16> */
.L_x_37915:
[----:B------:R-:W-:-:S04]  /*9900*/  LOP3.LUT R2, R2, 0x80000000, RZ, 0xc0, !PT ;  /* 0x8000000002027812 */ /* 0x000fc800078ec0ff */
[----:B------:R-:W-:-:S04]  /*9910*/  SHF.R.U32.HI R3, RZ, 0x18, R2 ;  /* 0x00000018ff037819 */ /* 0x000fc80000011602 */
[----:B------:R-:W-:-:S04]  /*9920*/  LOP3.LUT R0, R0, R3, RZ, 0xfc, !PT ;  /* 0x0000000300007212 */ /* 0x000fc800078efcff */
[----:B------:R-:W-:-:S07]  /*9930*/  PRMT R8, R0, 0x7610, R8 ;  /* 0x0000761000087816 */ /* 0x000fce0000000008 */
.L_x_37914:
[----:B------:R-:W-:Y:S05]  /*9940*/  BSYNC B0 ;  /* 0x0000000000007941 */ /* 0x000fea0003800000 */
.L_x_37913:
[----:B------:R1:W-:Y:S01]  /*9950*/  STG.E.U8 desc[UR36][R16.64], R8 ;  /* 0x0000000810007986 */ /* 0x0003e2000c101124 */
[----:B------:R-:W-:Y:S05]  /*9960*/  BRA `(.L_x_37893) ;  /* 0x0000000400087947 */ /* 0x000fea0003800000 */
.L_x_37911:
        /* <DEDUP_REMOVED lines=16> */
.L_x_37918:
[----:B------:R-:W-:-:S04]  /*9a70*/  LOP3.LUT R2, R2, 0x80000000, RZ, 0xc0, !PT ;  /* 0x8000000002027812 */ /* 0x000fc800078ec0ff */
[----:B------:R-:W-:-:S04]  /*9a80*/  SHF.R.U32.HI R3, RZ, 0x18, R2 ;  /* 0x00000018ff037819 */ /* 0x000fc80000011602 */
[----:B------:R-:W-:-:S04]  /*9a90*/  LOP3.LUT R0, R0, R3, RZ, 0xfc, !PT ;  /* 0x0000000300007212 */ /* 0x000fc800078efcff */
[----:B------:R-:W-:-:S07]  /*9aa0*/  PRMT R8, R0, 0x7610, R8 ;  /* 0x0000761000087816 */ /* 0x000fce0000000008 */
.L_x_37917:
[----:B------:R-:W-:Y:S05]  /*9ab0*/  BSYNC B0 ;  /* 0x0000000000007941 */ /* 0x000fea0003800000 */
.L_x_37916:
[----:B------:R4:W-:Y:S01]  /*9ac0*/  STG.E.U8 desc[UR36][R16.64], R8 ;  /* 0x0000000810007986 */ /* 0x0009e2000c101124 */
[----:B------:R-:W-:Y:S05]  /*9ad0*/  BRA `(.L_x_37893) ;  /* 0x0000000000ac7947 */ /* 0x000fea0003800000 */
.L_x_37910:
        /* <DEDUP_REMOVED lines=21> */
.L_x_37892:
        /* <DEDUP_REMOVED lines=16> */
.L_x_37921:
[----:B------:R-:W-:Y:S05]  /*9d30*/  BRA `(.L_x_37893) ;  /* 0x0000000000147947 */ /* 0x000fea0003800000 */
.L_x_37920:
[----:B------:R-:W1:Y:S02]  /*9d40*/  F2I.U64.TRUNC R2, R2 ;  /* 0x0000000200027311 */ /* 0x000e64000020d800 */
[----:B-1----:R2:W-:Y:S01]  /*9d50*/  STG.E.64 desc[UR36][R16.64], R2 ;  /* 0x0000000210007986 */ /* 0x0025e2000c101b24 */
[----:B------:R-:W-:Y:S05]  /*9d60*/  BRA `(.L_x_37893) ;  /* 0x0000000000087947 */ /* 0x000fea0003800000 */
.L_x_37919:
[----:B------:R-:W1:Y:S02]  /*9d70*/  F2I.FTZ.U32.TRUNC.NTZ R3, R2 ;  /* 0x0000000200037305 */ /* 0x000e64000021f000 */
[----:B-1----:R1:W-:Y:S02]  /*9d80*/  STG.E desc[UR36][R16.64], R3 ;  /* 0x0000000310007986 */ /* 0x0023e4000c101924 */
.L_x_37893:
[----:B------:R-:W-:-:S07]  /*9d90*/  VIADD R23, R23, 0x80 ;  /* 0x0000008017177836 */ /* 0x000fce0000000000 */
.L_x_37849:
[----:B------:R-:W-:Y:S05]  /*9da0*/  BSYNC B7 ;  /* 0x0000000000077941 */ /* 0x000fea0003800000 */
.L_x_37848:
        /* <DEDUP_REMOVED lines=306> */
.L_x_37922:
        /* <DEDUP_REMOVED lines=22> */
.L_x_37927:
[----:B------:R-:W2:Y:S02]  /*b230*/  LDG.E.U8 R2, desc[UR36][R4.64] ;  /* 0x0000002404027981 */ /* 0x000ea4000c1e1100 */
[----:B--2---:R-:W-:Y:S01]  /*b240*/  I2FP.F32.U32 R2, R2 ;  /* 0x0000000200027245 */ /* 0x004fe20000201000 */
[----:B------:R-:W-:Y:S06]  /*b250*/  BRA `(.L_x_37929) ;  /* 0x0000000c002c7947 */ /* 0x000fec0003800000 */
.L_x_37926:
        /* <DEDUP_REMOVED lines=9> */
.L_x_37931:
[----:B------:R-:W2:Y:S02]  /*b2f0*/  LDG.E R2, desc[UR36][R4.64] ;  /* 0x0000002404027981 */ /* 0x000ea4000c1e1900 */
[----:B--2---:R-:W-:Y:S01]  /*b300*/  I2FP.F32.S32 R2, R2 ;  /* 0x0000000200027245 */ /* 0x004fe20000201400 */
[----:B------:R-:W-:Y:S06]  /*b310*/  BRA `(.L_x_37929) ;  /* 0x0000000800fc7947 */ /* 0x000fec0003800000 */
.L_x_37930:
[----:B------:R-:W2:Y:S02]  /*b320*/  LDG.E.U16 R2, desc[UR36][R4.64] ;  /* 0x0000002404027981 */ /* 0x000ea4000c1e1500 */
[----:B--2---:R-:W3:Y:S01]  /*b330*/  I2F.S16 R2, R2 ;  /* 0x0000000200027306 */ /* 0x004ee20000101400 */
[----:B------:R-:W-:Y:S05]  /*b340*/  BRA `(.L_x_37929) ;  /* 0x0000000800f07947 */ /* 0x000fea0003800000 */
.L_x_37925:
        /* <DEDUP_REMOVED lines=8> */
.L_x_37933:
[----:B------:R-:W2:Y:S02]  /*b3d0*/  LDG.E.U16 R2, desc[UR36][R4.64] ;  /* 0x0000002404027981 */ /* 0x000ea4000c1e1500 */
[----:B--2---:R-:W-:Y:S01]  /*b3e0*/  HADD2.F32 R2, -RZ, R2.H0_H0 ;  /* 0x20000002ff027230 */ /* 0x004fe20000004100 */
[----:B------:R-:W-:Y:S06]  /*b3f0*/  BRA `(.L_x_37929) ;  /* 0x0000000800c47947 */ /* 0x000fec0003800000 */
.L_x_37932:
        /* <DEDUP_REMOVED lines=8> */
.L_x_37935:
[----:B------:R-:W2:Y:S02]  /*b480*/  LDG.E.U16 R2, desc[UR36][R4.64] ;  /* 0x0000002404027981 */ /* 0x000ea4000c1e1500 */
[----:B--2---:R-:W-:Y:S01]  /*b490*/  HADD2.F32 R2, -RZ, R2.H0_H0 ;  /* 0x20000002ff027230 */ /* 0x004fe20000004100 */
[----:B------:R-:W-:Y:S06]  /*b4a0*/  BRA `(.L_x_37929) ;  /* 0x0000000800987947 */ /* 0x000fec0003800000 */
.L_x_37934:
[----:B------:R-:W2:Y:S01]  /*b4b0*/  LDG.E.64 R4, desc[UR36][R4.64] ;  /* 0x0000002404047981 */ /* 0x000ea2000c1e1b00 */
[----:B------:R-:W-:Y:S01]  /*b4c0*/  UMOV UR4, 0xf0000000 ;  /* 0xf000000000047882 */ /* 0x000fe20000000000 */
[----:B------:R-:W-:Y:S01]  /*b4d0*/  UMOV UR5, 0x380fffff ;  /* 0x380fffff00057882 */ /* 0x000fe20000000000 */
[----:B--2---:R-:W0:Y:S01]  /*b4e0*/  F2F.F32.F64 R2, R4 ;  /* 0x0000000400027310 */ /* 0x004e220000301000 */
[----:B------:R-:W-:-:S14]  /*b4f0*/  DSETP.GEU.AND P0, PT, |R4|, UR4, PT ;  /* 0x0000000404007e2a */ /* 0x000fdc000bf0e200 */
[----:B0-----:R-:W-:Y:S01]  /*b500*/  @!P0 FMUL R2, R2, 1.175494350822287508e-38 ;  /* 0x0080000002028820 */ /* 0x001fe20000400000 */
[----:B------:R-:W-:Y:S06]  /*b510*/  BRA `(.L_x_37929) ;  /* 0x00000008007c7947 */ /* 0x000fec0003800000 */
.L_x_37924:
        /* <DEDUP_REMOVED lines=12> */
.L_x_37938:
[----:B------:R-:W2:Y:S01]  /*b5e0*/  LDG.E.64 R4, desc[UR36][R4.64] ;  /* 0x0000002404047981 */ /* 0x000ea2000c1e1b00 */
[----:B------:R-:W-:Y:S01]  /*b5f0*/  UMOV UR4, 0xf0000000 ;  /* 0xf000000000047882 */ /* 0x000fe20000000000 */
[----:B------:R-:W-:Y:S01]  /*b600*/  UMOV UR5, 0x380fffff ;  /* 0x380fffff00057882 */ /* 0x000fe20000000000 */
[----:B--2---:R-:W0:Y:S01]  /*b610*/  F2F.F32.F64 R2, R4 ;  /* 0x0000000400027310 */ /* 0x004e220000301000 */
[----:B------:R-:W-:-:S14]  /*b620*/  DSETP.GEU.AND P0, PT, |R4|, UR4, PT ;  /* 0x0000000404007e2a */ /* 0x000fdc000bf0e200 */
[----:B0-----:R-:W-:Y:S01]  /*b630*/  @!P0 FMUL R2, R2, 1.175494350822287508e-38 ;  /* 0x0080000002028820 */ /* 0x001fe20000400000 */
[----:B------:R-:W-:Y:S06]  /*b640*/  BRA `(.L_x_37929) ;  /* 0x0000000800307947 */ /* 0x000fec0003800000 */
.L_x_37937:
        /* <DEDUP_REMOVED lines=26> */
.L_x_37940:
        /* <DEDUP_REMOVED lines=13> */
.L_x_37939:
[----:B------:R-:W2:Y:S02]  /*b8c0*/  LDG.E.U16 R2, desc[UR36][R4.64] ;  /* 0x0000002404027981 */ /* 0x000ea4000c1e1500 */
[----:B--2---:R-:W-:Y:S01]  /*b8d0*/  IMAD.U32 R2, R2, 0x10000, RZ ;  /* 0x0001000002027824 */ /* 0x004fe200078e00ff */
[----:B------:R-:W-:Y:S06]  /*b8e0*/  BRA `(.L_x_37929) ;  /* 0x0000000400887947 */ /* 0x000fec0003800000 */
.L_x_37936:
        /* <DEDUP_REMOVED lines=11> */
.L_x_37943:
        /* <DEDUP_REMOVED lines=20> */
.L_x_37945:
[----:B------:R-:W-:Y:S05]  /*bae0*/  BSYNC B0 ;  /* 0x0000000000007941 */ /* 0x000fea0003800000 */
.L_x_37944:
[----:B------:R-:W-:Y:S01]  /*baf0*/  IMAD.SHL.U32 R2, R2, 0x100000, RZ ;  /* 0x0010000002027824 */ /* 0x000fe200078e00ff */
[----:B------:R-:W-:-:S04]  /*bb00*/  LEA R3, R0, 0x3b800000, 0x17 ;  /* 0x3b80000000037811 */ /* 0x000fc800078eb8ff */
[----:B------:R-:W-:Y:S01]  /*bb10*/  LOP3.LUT R2, R3, R2, R4, 0xfe, !PT ;  /* 0x0000000203027212 */ /* 0x000fe200078efe04 */
[----:B------:R-:W-:Y:S06]  /*bb20*/  BRA `(.L_x_37929) ;  /* 0x0000000000f87947 */ /* 0x000fec0003800000 */
.L_x_37942:
        /* <DEDUP_REMOVED lines=20> */
.L_x_37947:
[----:B------:R-:W-:Y:S05]  /*bc70*/  BSYNC B0 ;  /* 0x0000000000007941 */ /* 0x000fea0003800000 */
.L_x_37946:
[----:B------:R-:W-:Y:S01]  /*bc80*/  IMAD.SHL.U32 R2, R2, 0x200000, RZ ;  /* 0x0020000002027824 */ /* 0x000fe200078e00ff */
[----:B------:R-:W-:-:S04]  /*bc90*/  LEA R3, R0, 0x37800000, 0x17 ;  /* 0x3780000000037811 */ /* 0x000fc800078eb8ff */
[----:B------:R-:W-:Y:S01]  /*bca0*/  LOP3.LUT R2, R3, R2, R4, 0xfe, !PT ;  /* 0x0000000203027212 */ /* 0x000fe200078efe04 */
[----:B------:R-:W-:Y:S06]  /*bcb0*/  BRA `(.L_x_37929) ;  /* 0x0000000000947947 */ /* 0x000fec0003800000 */
.L_x_37941:
        /* <DEDUP_REMOVED lines=14> */
.L_x_37928:
        /* <DEDUP_REMOVED lines=16> */
.L_x_37950:
[----:B------:R-:W-:Y:S01]  /*bea0*/  IMAD.MOV.U32 R2, RZ, RZ, RZ ;  /* 0x000000ffff027224 */ /* 0x000fe200078e00ff */
[----:B------:R-:W-:Y:S06]  /*beb0*/  BRA `(.L_x_37929) ;  /* 0x0000000000147947 */ /* 0x000fec0003800000 */
.L_x_37949:
[----:B------:R-:W2:Y:S02]  /*bec0*/  LDG.E.64 R2, desc[UR36][R4.64] ;  /* 0x0000002404027981 */ /* 0x000ea4000c1e1b00 */
[----:B--2---:R0:W1:Y:S01]  /*bed0*/  I2F.U64 R2, R2 ;  /* 0x0000000200027312 */ /* 0x0040620000301000 */
[----:B------:R-:W-:Y:S05]  /*bee0*/  BRA `(.L_x_37929) ;  /* 0x0000000000087947 */ /* 0x000fea0003800000 */
.L_x_37948:
[----:B------:R-:W2:Y:S02]  /*bef0*/  LDG.E R2, desc[UR36][R4.64] ;  /* 0x0000002404027981 */ /* 0x000ea4000c1e1900 */
[----:B--2---:R-:W-:-:S07]  /*bf00*/  I2FP.F32.U32 R2, R2 ;  /* 0x0000000200027245 */ /* 0x004fce0000201000 */
.L_x_37929:
[----:B------:R-:W-:Y:S05]  /*bf10*/  BSYNC B6 ;  /* 0x0000000000067941 */ /* 0x000fea0003800000 */
.L_x_37923:
        /* <DEDUP_REMOVED lines=28> */
.L_x_37956:
[----:B------:R-:W-:Y:S01]  /*c0e0*/  FSETP.GEU.FTZ.AND P0, PT, R4, -R6, PT ;  /* 0x800000060400720b */ /* 0x000fe20003f1e000 */
[----:B------:R-:W-:-:S12]  /*c0f0*/  FADD.FTZ R0, R0, -1 ;  /* 0xbf80000000007421 */ /* 0x000fd80000010000 */
[----:B------:R-:W-:-:S07]  /*c100*/  @!P0 FADD.FTZ R0, R0, -1 ;  /* 0xbf80000000008421 */ /* 0x000fce0000010000 */
.L_x_37955:
[----:B------:R-:W-:Y:S05]  /*c110*/  BSYNC B1 ;  /* 0x0000000000017941 */ /* 0x000fea0003800000 */
.L_x_37954:
[----:B------:R-:W-:Y:S01]  /*c120*/  FFMA.FTZ R5, -R6, R0, R5 ;  /* 0x0000000006057223 */ /* 0x000fe20000010105 */
[----:B------:R-:W-:Y:S06]  /*c130*/  BRA `(.L_x_37952) ;  /* 0x00000000007c7947 */ /* 0x000fec0003800000 */
.L_x_37953:
        /* <DEDUP_REMOVED lines=15> */
.L_x_37959:
        /* <DEDUP_REMOVED lines=13> */
.L_x_37958:
[----:B------:R-:W-:Y:S05]  /*c300*/  BSYNC B1 ;  /* 0x0000000000017941 */ /* 0x000fea0003800000 */
.L_x_37957:
[----:B------:R-:W-:-:S04]  /*c310*/  FMUL.FTZ R5, R4, 1.1920928955078125e-07 ;  /* 0x3400000004057820 */ /* 0x000fc80000410000 */
[----:B------:R-:W-:-:S07]  /*c320*/  FMUL.FTZ R5, R8, R5 ;  /* 0x0000000508057220 */ /* 0x000fce0000410000 */
.L_x_37952:
[----:B------:R-:W-:Y:S05]  /*c330*/  BSYNC B0 ;  /* 0x0000000000007941 */ /* 0x000fea0003800000 */
.L_x_37951:
        /* <DEDUP_REMOVED lines=23> */
.L_x_37963:
[----:B------:R-:W1:Y:S02]  /*c4b0*/  F2I.S64.TRUNC R2, R2 ;  /* 0x0000000200027311 */ /* 0x000e64000020d900 */
[----:B-1----:R-:W-:-:S05]  /*c4c0*/  IMAD.MOV.U32 R5, RZ, RZ, R2 ;  /* 0x000000ffff057224 */ /* 0x002fca00078e0002 */
[----:B------:R-:W-:Y:S01]  /*c4d0*/  STG.E.U8 desc[UR36][R16.64], R5 ;  /* 0x0000000510007986 */ /* 0x000fe2000c101124 */
[----:B------:R-:W-:Y:S05]  /*c4e0*/  EXIT ;  /* 0x000000000000794d */ /* 0x000fea0003800000 */
.L_x_37962:
        /* <DEDUP_REMOVED lines=9> */
.L_x_37966:
[----:B------:R-:W1:Y:S02]  /*c580*/  F2I.FTZ.TRUNC.NTZ R3, R2 ;  /* 0x0000000200037305 */ /* 0x000e64000021f100 */
[----:B-1----:R-:W-:Y:S01]  /*c590*/  STG.E desc[UR36][R16.64], R3 ;  /* 0x0000000310007986 */ /* 0x002fe2000c101924 */
[----:B------:R-:W-:Y:S05]  /*c5a0*/  EXIT ;  /* 0x000000000000794d */ /* 0x000fea0003800000 */
.L_x_37965:
[----:B------:R-:W1:Y:S02]  /*c5b0*/  F2I.FTZ.TRUNC.NTZ R3, R2 ;  /* 0x0000000200037305 */ /* 0x000e64000021f100 */
[----:B-1----:R-:W-:Y:S01]  /*c5c0*/  STG.E.U16 desc[UR36][R16.64], R3 ;  /* 0x0000000310007986 */ /* 0x002fe2000c101524 */
[----:B------:R-:W-:Y:S05]  /*c5d0*/  EXIT ;  /* 0x000000000000794d */ /* 0x000fea0003800000 */
.L_x_37961:
        /* <DEDUP_REMOVED lines=8> */
.L_x_37968:
[----:B------:R-:W-:-:S05]  /*c660*/  F2FP.F16.F32.PACK_AB R2, RZ, R2 ;  /* 0x00000002ff02723e */ /* 0x000fca00000000ff */
[----:B------:R-:W-:Y:S01]  /*c670*/  STG.E.U16 desc[UR36][R16.64], R2 ;  /* 0x0000000210007986 */ /* 0x000fe2000c101524 */
[----:B------:R-:W-:Y:S05]  /*c680*/  EXIT ;  /* 0x000000000000794d */ /* 0x000fea0003800000 */
.L_x_37967:
        /* <DEDUP_REMOVED lines=9> */
.L_x_37970:
[----:B------:R-:W-:-:S04]  /*c720*/  F2FP.F16.F32.PACK_AB R3, RZ, R2 ;  /* 0x00000002ff03723e */ /* 0x000fc800000000ff */
[----:B------:R-:W-:-:S05]  /*c730*/  PRMT R3, R3, 0x5410, RZ ;  /* 0x0000541003037816 */ /* 0x000fca00000000ff */
[----:B------:R-:W-:Y:S01]  /*c740*/  STG.E desc[UR36][R16.64], R3 ;  /* 0x0000000310007986 */ /* 0x000fe2000c101924 */
[----:B------:R-:W-:Y:S05]  /*c750*/  EXIT ;  /* 0x000000000000794d */ /* 0x000fea0003800000 */
.L_x_37969:
[----:B------:R-:W-:-:S06]  /*c760*/  FMUL.FTZ R2, R2, 1 ;  /* 0x3f80000002027820 */ /* 0x000fcc0000410000 */
[----:B------:R-:W1:Y:S02]  /*c770*/  F2F.F64.F32 R2, R2 ;  /* 0x0000000200027310 */ /* 0x000e640000201800 */
[----:B-1----:R-:W-:Y:S01]  /*c780*/  STG.E.64 desc[UR36][R16.64], R2 ;  /* 0x0000000210007986 */ /* 0x002fe2000c101b24 */
[----:B------:R-:W-:Y:S05]  /*c790*/  EXIT ;  /* 0x000000000000794d */ /* 0x000fea0003800000 */
.L_x_37960:
        /* <DEDUP_REMOVED lines=12> */
.L_x_37973:
[----:B------:R-:W-:Y:S01]  /*c860*/  FMUL.FTZ R4, R2, 1 ;  /* 0x3f80000002047820 */ /* 0x000fe20000410000 */
[----:B------:R-:W-:-:S05]  /*c870*/  CS2R R6, SRZ ;  /* 0x0000000000067805 */ /* 0x000fca000001ff00 */
[----:B------:R-:W1:Y:S02]  /*c880*/  F2F.F64.F32 R4, R4 ;  /* 0x0000000400047310 */ /* 0x000e640000201800 */
[----:B-1----:R-:W-:Y:S01]  /*c890*/  STG.E.128 desc[UR36][R16.64], R4 ;  /* 0x0000000410007986 */ /* 0x002fe2000c101d24 */
[----:B------:R-:W-:Y:S05]  /*c8a0*/  EXIT ;  /* 0x000000000000794d */ /* 0x000fea0003800000 */
.L_x_37972:
        /* <DEDUP_REMOVED lines=20> */
.L_x_37977:
[----:B------:R-:W-:Y:S05]  /*c9f0*/  BSYNC B0 ;  /* 0x0000000000007941 */ /* 0x000fea0003800000 */
.L_x_37976:
[----:B------:R-:W-:-:S05]  /*ca00*/  LOP3.LUT R5, R0, R5, RZ, 0xfc, !PT ;  /* 0x0000000500057212 */ /* 0x000fca00078efcff */
[----:B------:R-:W-:Y:S01]  /*ca10*/  STG.E.U8 desc[UR36][R16.64], R5 ;  /* 0x0000000510007986 */ /* 0x000fe2000c101124 */
[----:B------:R-:W-:Y:S05]  /*ca20*/  EXIT ;  /* 0x000000000000794d */ /* 0x000fea0003800000 */
.L_x_37975:
        /* <DEDUP_REMOVED lines=12> */
.L_x_37979:
[----:B------:R-:W-:Y:S01]  /*caf0*/  IMAD.MOV.U32 R0, RZ, RZ, 0x7f ;  /* 0x0000007fff007424 */ /* 0x000fe200078e00ff */
[----:B------:R-:W-:-:S04]  /*cb00*/  ISETP.GT.U32.AND P0, PT, R4, 0x7f800000, PT ;  /* 0x7f8000000400780c */ /* 0x000fc80003f04070 */
[----:B------:R-:W-:-:S09]  /*cb10*/  SEL R0, R0, 0x7c, P0 ;  /* 0x0000007c00007807 */ /* 0x000fd20000000000 */
.L_x_37980:
[----:B------:R-:W-:Y:S05]  /*cb20*/  BSYNC B0 ;  /* 0x0000000000007941 */ /* 0x000fea0003800000 */
.L_x_37978:
[----:B------:R-:W-:-:S04]  /*cb30*/  LOP3.LUT R2, R2, 0x80000000, RZ, 0xc0, !PT ;  /* 0x8000000002027812 */ /* 0x000fc800078ec0ff */
[----:B------:R-:W-:-:S04]  /*cb40*/  SHF.R.U32.HI R3, RZ, 0x18, R2 ;  /* 0x00000018ff037819 */ /* 0x000fc80000011602 */
[----:B------:R-:W-:-:S05]  /*cb50*/  LOP3.LUT R3, R0, R3, RZ, 0xfc, !PT ;  /* 0x0000000300037212 */ /* 0x000fca00078efcff */
[----:B------:R-:W-:Y:S01]  /*cb60*/  STG.E.U8 desc[UR36][R16.64], R3 ;  /* 0x0000000310007986 */ /* 0x000fe2000c101124 */
[----:B------:R-:W-:Y:S05]  /*cb70*/  EXIT ;  /* 0x000000000000794d */ /* 0x000fea0003800000 */
.L_x_37974:
[----:B------:R-:W-:-:S05]  /*cb80*/  F2FP.BF16.F32.PACK_AB R2, RZ, R2 ;  /* 0x00000002ff02723e */ /* 0x000fca00000010ff */
[----:B------:R-:W-:Y:S01]  /*cb90*/  STG.E.U16 desc[UR36][R16.64], R2 ;  /* 0x0000000210007986 */ /* 0x000fe2000c101524 */
[----:B------:R-:W-:Y:S05]  /*cba0*/  EXIT ;  /* 0x000000000000794d */ /* 0x000fea0003800000 */
.L_x_37971:
        /* <DEDUP_REMOVED lines=11> */
.L_x_37983:
        /* <DEDUP_REMOVED lines=16> */
.L_x_37986:
[----:B------:R-:W-:-:S04]  /*cd60*/  LOP3.LUT R2, R2, 0x80000000, RZ, 0xc0, !PT ;  /* 0x8000000002027812 */ /* 0x000fc800078ec0ff */
[----:B------:R-:W-:-:S04]  /*cd70*/  SHF.R.U32.HI R3, RZ, 0x18, R2 ;  /* 0x00000018ff037819 */ /* 0x000fc80000011602 */
[----:B------:R-:W-:-:S04]  /*cd80*/  LOP3.LUT R0, R0, R3, RZ, 0xfc, !PT ;  /* 0x0000000300007212 */ /* 0x000fc800078efcff */
[----:B------:R-:W-:-:S07]  /*cd90*/  PRMT R8, R0, 0x7610, R8 ;  /* 0x0000761000087816 */ /* 0x000fce0000000008 */
.L_x_37985:
[----:B------:R-:W-:Y:S05]  /*cda0*/  BSYNC B0 ;  /* 0x0000000000007941 */ /* 0x000fea0003800000 */
.L_x_37984:
[----:B------:R-:W-:Y:S01]  /*cdb0*/  STG.E.U8 desc[UR36][R16.64], R8 ;  /* 0x0000000810007986 */ /* 0x000fe2000c101124 */
[----:B------:R-:W-:Y:S05]  /*cdc0*/  EXIT ;  /* 0x000000000000794d */ /* 0x000fea0003800000 */
.L_x_37982:
        /* <DEDUP_REMOVED lines=16> */
.L_x_37989:
[----:B------:R-:W-:-:S04]  /*ced0*/  LOP3.LUT R2, R2, 0x80000000, RZ, 0xc0, !PT ;  /* 0x8000000002027812 */ /* 0x000fc800078ec0ff */
[----:B------:R-:W-:-:S04]  /*cee0*/  SHF.R.U32.HI R3, RZ, 0x18, R2 ;  /* 0x00000018ff037819 */ /* 0x000fc80000011602 */
[----:B------:R-:W-:-:S04]  /*cef0*/  LOP3.LUT R0, R0, R3, RZ, 0xfc, !PT ;  /* 0x0000000300007212 */ /* 0x000fc800078efcff */
[----:B------:R-:W-:-:S07]  /*cf00*/  PRMT R8, R0, 0x7610, R8 ;  /* 0x0000761000087816 */ /* 0x000fce0000000008 */
.L_x_37988:
[----:B------:R-:W-:Y:S05]  /*cf10*/  BSYNC B0 ;  /* 0x0000000000007941 */ /* 0x000fea0003800000 */
.L_x_37987:
[----:B------:R-:W-:Y:S01]  /*cf20*/  STG.E.U8 desc[UR36][R16.64], R8 ;  /* 0x0000000810007986 */ /* 0x000fe2000c101124 */
[----:B------:R-:W-:Y:S05]  /*cf30*/  EXIT ;  /* 0x000000000000794d */ /* 0x000fea0003800000 */
.L_x_37981:
        /* <DEDUP_REMOVED lines=21> */
.L_x_37964:
        /* <DEDUP_REMOVED lines=16> */
.L_x_37992:
[----:B------:R-:W-:Y:S05]  /*d190*/  EXIT ;  /* 0x000000000000794d */ /* 0x000fea0003800000 */
.L_x_37991:
[----:B------:R-:W1:Y:S02]  /*d1a0*/  F2I.U64.TRUNC R2, R2 ;  /* 0x0000000200027311 */ /* 0x000e64000020d800 */
[----:B-1----:R-:W-:Y:S01]  /*d1b0*/  STG.E.64 desc[UR36][R16.64], R2 ;  /* 0x0000000210007986 */ /* 0x002fe2000c101b24 */
[----:B------:R-:W-:Y:S05]  /*d1c0*/  EXIT ;  /* 0x000000000000794d */ /* 0x000fea0003800000 */
.L_x_37990:
[----:B------:R-:W1:Y:S02]  /*d1d0*/  F2I.FTZ.U32.TRUNC.NTZ R3, R2 ;  /* 0x0000000200037305 */ /* 0x000e64000021f000 */
[----:B-1----:R-:W-:Y:S01]  /*d1e0*/  STG.E desc[UR36][R16.64], R3 ;  /* 0x0000000310007986 */ /* 0x002fe2000c101924 */
[----:B------:R-:W-:Y:S05]  /*d1f0*/  EXIT ;  /* 0x000000000000794d */ /* 0x000fea0003800000 */
.L_x_37993:
        /* <DEDUP_REMOVED lines=16> */
.L_x_57535:


//--------------------- .text._ZN2at6native27unrolled_elementwise_kernelINS0_13BUnaryFunctorIfffZZZNS0_21remainder_kernel_cudaERNS_18TensorIteratorBaseEENKUlvE0_clEvENKUlvE0_clEvEUlffE_EESt5arrayIPcLm2EELi4E23TrivialOffsetCalculatorILi1EjESD_NS0_6memory12LoadWithCastILi1EEENSE_13StoreWithCastILi1EEEEEviT_T0_T2_T3_T4_T5_ --------------------------
	.section	.text._ZN2at6native27unrolled_elementwise_kernelINS0_13BUnaryFunctorIfffZZZNS0_21remainder_kernel_cudaERNS_18TensorIteratorBaseEENKUlvE0_clEvENKUlvE0_clEvEUlffE_EESt5arrayIPcLm2EELi4E23TrivialOffsetCalculatorILi1EjESD_NS0_6memory12LoadWithCastILi1EEENSE_13StoreWithCastILi1EEEEEviT_T0_T2_T3_T4_T5_,"ax",@progbits
	.align	128
        .global         _ZN2at6native27unrolled_elementwise_kernelINS0_13BUnaryFunctorIfffZZZNS0_21remainder_kernel_cudaERNS_18TensorIteratorBaseEENKUlvE0_clEvENKUlvE0_clEvEUlffE_EESt5arrayIPcLm2EELi4E23TrivialOffsetCalculatorILi1EjESD_NS0_6memory12LoadWithCastILi1EEENSE_13StoreWithCastILi1EEEEEviT_T0_T2_T3_T4_T5_
        .type           _ZN2at6native27unrolled_elementwise_kernelINS0_13BUnaryFunctorIfffZZZNS0_21remainder_kernel_cudaERNS_18TensorIteratorBaseEENKUlvE0_clEvENKUlvE0_clEvEUlffE_EESt5arrayIPcLm2EELi4E23TrivialOffsetCalculatorILi1EjESD_NS0_6memory12LoadWithCastILi1EEENSE_13StoreWithCastILi1EEEEEviT_T0_T2_T3_T4_T5_,@function
        .size           _ZN2at6native27unrolled_elementwise_kernelINS0_13BUnaryFunctorIfffZZZNS0_21remainder_kernel_cudaERNS_18TensorIteratorBaseEENKUlvE0_clEvENKUlvE0_clEvEUlffE_EESt5arrayIPcLm2EELi4E23TrivialOffsetCalculatorILi1EjESD_NS0_6memory12LoadWithCastILi1EEENSE_13StoreWithCastILi1EEEEEviT_T0_T2_T3_T4_T5_,(.L_x_57536 - _ZN2at6native27unrolled_elementwise_kernelINS0_13BUnaryFunctorIfffZZZNS0_21remainder_kernel_cudaERNS_18TensorIteratorBaseEENKUlvE0_clEvENKUlvE0_clEvEUlffE_EESt5arrayIPcLm2EELi4E23TrivialOffsetCalculatorILi1EjESD_NS0_6memory12LoadWithCastILi1EEENSE_13StoreWithCastILi1EEEEEviT_T0_T2_T3_T4_T5_)
        .other          _ZN2at6native27unrolled_elementwise_kernelINS0_13BUnaryFunctorIfffZZZNS0_21remainder_kernel_cudaERNS_18TensorIteratorBaseEENKUlvE0_clEvENKUlvE0_clEvEUlffE_EESt5arrayIPcLm2EELi4E23TrivialOffsetCalculatorILi1EjESD_NS0_6memory12LoadWithCastILi1EEENSE_13StoreWithCastILi1EEEEEviT_T0_T2_T3_T4_T5_,@"STO_CUDA_ENTRY STV_DEFAULT"
_ZN2at6native27unrolled_elementwise_kernelINS0_13BUnaryFunctorIfffZZZNS0_21remainder_kernel_cudaERNS_18TensorIteratorBaseEENKUlvE0_clEvENKUlvE0_clEvEUlffE_EESt5arrayIPcLm2EELi4E23TrivialOffsetCalculatorILi1EjESD_NS0_6memory12LoadWithCastILi1EEENSE_13StoreWithCastILi1EEEEEviT_T0_T2_T3_T4_T5_:
.text._ZN2at6native27unrolled_elementwise_kernelINS0_13BUnaryFunctorIfffZZZNS0_21remainder_kernel_cudaERNS_18TensorIteratorBaseEENKUlvE0_clEvENKUlvE0_clEvEUlffE_EESt5arrayIPcLm2EELi4E23TrivialOffsetCalculatorILi1EjESD_NS0_6memory12LoadWithCastILi1EEENSE_13StoreWithCastILi1EEEEEviT_T0_T2_T3_T4_T5_:
        /* <DEDUP_REMOVED lines=32> */
.L_x_38000:
[----:B------:R-:W2:Y:S02]  /*0200*/  LDG.E.U8 R4, desc[UR36][R4.64] ;  /* 0x0000002404047981 */ /* 0x000ea4000c1e1100 */
[----:B--2---:R-:W-:Y:S01]  /*0210*/  I2FP.F32.U32 R18, R4 ;  /* 0x0000000400127245 */ /* 0x004fe20000201000 */
[----:B------:R-:W-:Y:S06]  /*0220*/  BRA `(.L_x_38002) ;  /* 0x0000000c00307947 */ /* 0x000fec0003800000 */
.L_x_37999:
        /* <DEDUP_REMOVED lines=9> */
.L_x_38004:
[----:B------:R-:W2:Y:S02]  /*02c0*/  LDG.E R4, desc[UR36][R4.64] ;  /* 0x0000002404047981 */ /* 0x000ea4000c1e1900 */
[----:B--2---:R-:W-:Y:S01]  /*02d0*/  I2FP.F32.S32 R18, R4 ;  /* 0x0000000400127245 */ /* 0x004fe20000201400 */
[----:B------:R-:W-:Y:S06]  /*02e0*/  BRA `(.L_x_38002) ;  /* 0x0000000c00007947 */ /* 0x000fec0003800000 */
.L_x_38003:
[----:B------:R-:W2:Y:S02]  /*02f0*/  LDG.E.U16 R4, desc[UR36][R4.64] ;  /* 0x0000002404047981 */ /* 0x000ea4000c1e1500 */
[----:B--2---:R2:W3:Y:S01]  /*0300*/  I2F.S16 R18, R4 ;  /* 0x0000000400127306 */ /* 0x0044e20000101400 */
[----:B------:R-:W-:Y:S05]  /*0310*/  BRA `(.L_x_38002) ;  /* 0x0000000800f47947 */ /* 0x000fea0003800000 */
.L_x_37998:
        /* <DEDUP_REMOVED lines=8> */
.L_x_38006:
[----:B------:R-:W2:Y:S02]  /*03a0*/  LDG.E.U16 R4, desc[UR36][R4.64] ;  /* 0x0000002404047981 */ /* 0x000ea4000c1e1500 */
[----:B--2---:R-:W-:Y:S01]  /*03b0*/  HADD2.F32 R18, -RZ, R4.H0_H0 ;  /* 0x20000004ff127230 */ /* 0x004fe20000004100 */
[----:B------:R-:W-:Y:S06]  /*03c0*/  BRA `(.L_x_38002) ;  /* 0x0000000800c87947 */ /* 0x000fec0003800000 */
.L_x_38005:
        /* <DEDUP_REMOVED lines=8> */
.L_x_38008:
[----:B------:R-:W2:Y:S02]  /*0450*/  LDG.E.U16 R4, desc[UR36][R4.64] ;  /* 0x0000002404047981 */ /* 0x000ea4000c1e1500 */
[----:B--2---:R-:W-:Y:S01]  /*0460*/  HADD2.F32 R18, -RZ, R4.H0_H0 ;  /* 0x20000004ff127230 */ /* 0x004fe20000004100 */
[----:B------:R-:W-:Y:S06]  /*0470*/  BRA `(.L_x_38002) ;  /* 0x00000008009c7947 */ /* 0x000fec0003800000 */
.L_x_38007:
[----:B------:R-:W2:Y:S01]  /*0480*/  LDG.E.64 R4, desc[UR36][R4.64] ;  /* 0x0000002404047981 */ /* 0x000ea2000c1e1b00 */
[----:B------:R-:W-:Y:S01]  /*0490*/  UMOV UR4, 0xf0000000 ;  /* 0xf000000000047882 */ /* 0x000fe20000000000 */
[----:B------:R-:W-:Y:S01]  /*04a0*/  UMOV UR5, 0x380fffff ;  /* 0x380fffff00057882 */ /* 0x000fe20000000000 */
[----:B--2---:R-:W0:Y:S01]  /*04b0*/  F2F.F32.F64 R18, R4 ;  /* 0x0000000400127310 */ /* 0x004e220000301000 */
[----:B------:R-:W-:-:S14]  /*04c0*/  DSETP.GEU.AND P0, PT, |R4|, UR4, PT ;  /* 0x0000000404007e2a */ /* 0x000fdc000bf0e200 */
[----:B0-----:R-:W-:Y:S01]  /*04d0*/  @!P0 FMUL R18, R18, 1.175494350822287508e-38 ;  /* 0x0080000012128820 */ /* 0x001fe20000400000 */
[----:B------:R-:W-:Y:S06]  /*04e0*/  BRA `(.L_x_38002) ;  /* 0x0000000800807947 */ /* 0x000fec0003800000 */
.L_x_37997:
        /* <DEDUP_REMOVED lines=12> */
.L_x_38011:
[----:B------:R-:W2:Y:S01]  /*05b0*/  LDG.E.64 R4, desc[UR36][R4.64] ;  /* 0x0000002404047981 */ /* 0x000ea2000c1e1b00 */
[----:B------:R-:W-:Y:S01]  /*05c0*/  UMOV UR4, 0xf0000000 ;  /* 0xf000000000047882 */ /* 0x000fe20000000000 */
[----:B------:R-:W-:Y:S01]  /*05d0*/  UMOV UR5, 0x380fffff ;  /* 0x380fffff00057882 */ /* 0x000fe20000000000 */
[----:B--2---:R-:W0:Y:S01]  /*05e0*/  F2F.F32.F64 R18, R4 ;  /* 0x0000000400127310 */ /* 0x004e220000301000 */
[----:B------:R-:W-:-:S14]  /*05f0*/  DSETP.GEU.AND P0, PT, |R4|, UR4, PT ;  /* 0x0000000404007e2a */ /* 0x000fdc000bf0e200 */
[----:B0-----:R-:W-:Y:S01]  /*0600*/  @!P0 FMUL R18, R18, 1.175494350822287508e-38 ;  /* 0x0080000012128820 */ /* 0x001fe20000400000 */
[----:B------:R-:W-:Y:S06]  /*0610*/  BRA `(.L_x_38002) ;  /* 0x0000000800347947 */ /* 0x000fec0003800000 */
.L_x_38010:
        /* <DEDUP_REMOVED lines=26> */
.L_x_38013:
        /* <DEDUP_REMOVED lines=14> */
.L_x_38012:
[----:B------:R-:W2:Y:S02]  /*08a0*/  LDG.E.U16 R4, desc[UR36][R4.64] ;  /* 0x0000002404047981 */ /* 0x000ea4000c1e1500 */
[----:B--2---:R-:W-:Y:S01]  /*08b0*/  IMAD.U32 R18, R4, 0x10000, RZ ;  /* 0x0001000004127824 */ /* 0x004fe200078e00ff */
[----:B------:R-:W-:Y:S06]  /*08c0*/  BRA `(.L_x_38002) ;  /* 0x0000000400887947 */ /* 0x000fec0003800000 */
.L_x_38009:
        /* <DEDUP_REMOVED lines=11> */
.L_x_38016:
        /* <DEDUP_REMOVED lines=20> */
.L_x_38018:
[----:B------:R-:W-:Y:S05]  /*0ac0*/  BSYNC B0 ;  /* 0x0000000000007941 */ /* 0x000fea0003800000 */
.L_x_38017:
[----:B------:R-:W-:Y:S01]  /*0ad0*/  IMAD.SHL.U32 R3, R3, 0x100000, RZ ;  /* 0x0010000003037824 */ /* 0x000fe200078e00ff */
[----:B------:R-:W-:-:S04]  /*0ae0*/  LEA R5, R0, 0x3b800000, 0x17 ;  /* 0x3b80000000057811 */ /* 0x000fc800078eb8ff */
[----:B------:R-:W-:Y:S01]  /*0af0*/  LOP3.LUT R18, R5, R3, R18, 0xfe, !PT ;  /* 0x0000000305127212 */ /* 0x000fe200078efe12 */
[----:B------:R-:W-:Y:S06]  /*0b00*/  BRA `(.L_x_38002) ;  /* 0x0000000000f87947 */ /* 0x000fec0003800000 */
.L_x_38015:
        /* <DEDUP_REMOVED lines=20> */
.L_x_38020:
[----:B------:R-:W-:Y:S05]  /*0c50*/  BSYNC B0 ;  /* 0x0000000000007941 */ /* 0x000fea0003800000 */
.L_x_38019:
[----:B------:R-:W-:Y:S01]  /*0c60*/  IMAD.SHL.U32 R3, R3, 0x200000, RZ ;  /* 0x0020000003037824 */ /* 0x000fe200078e00ff */
[----:B------:R-:W-:-:S04]  /*0c70*/  LEA R5, R0, 0x37800000, 0x17 ;  /* 0x3780000000057811 */ /* 0x000fc800078eb8ff */
[----:B------:R-:W-:Y:S01]  /*0c80*/  LOP3.LUT R18, R5, R3, R18, 0xfe, !PT ;  /* 0x0000000305127212 */ /* 0x000fe200078efe12 */
[----:B------:R-:W-:Y:S06]  /*0c90*/  BRA `(.L_x_38002) ;  /* 0x0000000000947947 */ /* 0x000fec0003800000 */
.L_x_38014:
        /* <DEDUP_REMOVED lines=14> */
.L_x_38001:
        /* <DEDUP_REMOVED lines=16> */
.L_x_38023:
[----:B------:R-:W-:Y:S01]  /*0e80*/  IMAD.MOV.U32 R18, RZ, RZ, RZ ;  /* 0x000000ffff127224 */ /* 0x000fe200078e00ff */
[----:B------:R-:W-:Y:S06]  /*0e90*/  BRA `(.L_x_38002) ;  /* 0x0000000000147947 */ /* 0x000fec0003800000 */
.L_x_38022:
[----:B------:R-:W2:Y:S02]  /*0ea0*/  LDG.E.64 R4, desc[UR36][R4.64] ;  /* 0x0000002404047981 */ /* 0x000ea4000c1e1b00 */
[----:B--2---:R0:W1:Y:S01]  /*0eb0*/  I2F.U64 R18, R4 ;  /* 0x0000000400127312 */ /* 0x0040620000301000 */
[----:B------:R-:W-:Y:S05]  /*0ec0*/  BRA `(.L_x_38002) ;  /* 0x0000000000087947 */ /* 0x000fea0003800000 */
.L_x_38021:
[----:B------:R-:W2:Y:S02]  /*0ed0*/  LDG.E R4, desc[UR36][R4.64] ;  /* 0x0000002404047981 */ /* 0x000ea4000c1e1900 */
[----:B--2---:R-:W-:-:S07]  /*0ee0*/  I2FP.F32.U32 R18, R4 ;  /* 0x0000000400127245 */ /* 0x004fce0000201000 */
.L_x_38002:
[----:B------:R-:W-:Y:S05]  /*0ef0*/  BSYNC B6 ;  /* 0x0000000000067941 */ /* 0x000fea0003800000 */
.L_x_37996:
[----:B------:R-:W2:Y:S02]  /*0f00*/  S2R R23, SR_TID.X ;  /* 0x0000000000177919 */ /* 0x000ea40000002100 */
[----:B--2---:R-:W-:-:S07]  /*0f10*/  VIADD R23, R23, 0x80 ;  /* 0x0000008017177836 */ /* 0x004fce0000000000 */
.L_x_37995:
[----:B------:R-:W-:Y:S05]  /*0f20*/  BSYNC B7 ;  /* 0x0000000000077941 */ /* 0x000fea0003800000 */
.L_x_37994:
        /* <DEDUP_REMOVED lines=25> */
.L_x_38030:
[----:B------:R-:W2:Y:S02]  /*10c0*/  LDG.E.U8 R4, desc[UR36][R4.64] ;  /* 0x0000002404047981 */ /* 0x000ea4000c1e1100 */
[----:B--2---:R-:W-:Y:S01]  /*10d0*/  I2FP.F32.U32 R19, R4 ;  /* 0x0000000400137245 */ /* 0x004fe20000201000 */
[----:B------:R-:W-:Y:S06]  /*10e0*/  BRA `(.L_x_38032) ;  /* 0x0000000c002c7947 */ /* 0x000fec0003800000 */
.L_x_38029:
        /* <DEDUP_REMOVED lines=9> */
.L_x_38034:
[----:B------:R-:W2:Y:S02]  /*1180*/  LDG.E R4, desc[UR36][R4.64] ;  /* 0x0000002404047981 */ /* 0x000ea4000c1e1900 */
[----:B--2---:R-:W-:Y:S01]  /*1190*/  I2FP.F32.S32 R19, R4 ;  /* 0x0000000400137245 */ /* 0x004fe20000201400 */
[----:B------:R-:W-:Y:S06]  /*11a0*/  BRA `(.L_x_38032) ;  /* 0x0000000800fc7947 */ /* 0x000fec0003800000 */
.L_x_38033:
[----:B------:R-:W2:Y:S02]  /*11b0*/  LDG.E.U16 R4, desc[UR36][R4.64] ;  /* 0x0000002404047981 */ /* 0x000ea4000c1e1500 */
[----:B--2---:R0:W2:Y:S01]  /*11c0*/  I2F.S16 R19, R4 ;  /* 0x0000000400137306 */ /* 0x0040a20000101400 */
[----:B------:R-:W-:Y:S05]  /*11d0*/  BRA `(.L_x_38032) ;  /* 0x0000000800f07947 */ /* 0x000fea0003800000 */
.L_x_38028:
        /* <DEDUP_REMOVED lines=8> */
.L_x_38036:
[----:B------:R-:W2:Y:S02]  /*1260*/  LDG.E.U16 R4, desc[UR36][R4.64] ;  /* 0x0000002404047981 */ /* 0x000ea4000c1e1500 */
[----:B--2---:R-:W-:Y:S01]  /*1270*/  HADD2.F32 R19, -RZ, R4.H0_H0 ;  /* 0x20000004ff137230 */ /* 0x004fe20000004100 */
[----:B------:R-:W-:Y:S06]  /*1280*/  BRA `(.L_x_38032) ;  /* 0x0000000800c47947 */ /* 0x000fec0003800000 */
.L_x_38035:
        /* <DEDUP_REMOVED lines=8> */
.L_x_38038:
[----:B------:R-:W2:Y:S02]  /*1310*/  LDG.E.U16 R4, desc[UR36][R4.64] ;  /* 0x0000002404047981 */ /* 0x000ea4000c1e1500 */
[----:B--2---:R-:W-:Y:S01]  /*1320*/  HADD2.F32 R19, -RZ, R4.H0_H0 ;  /* 0x20000004ff137230 */ /* 0x004fe20000004100 */
[----:B------:R-:W-:Y:S06]  /*1330*/  BRA `(.L_x_38032) ;  /* 0x0000000800987947 */ /* 0x000fec0003800000 */
.L_x_38037:
[----:B------:R-:W2:Y:S01]  /*1340*/  LDG.E.64 R4, desc[UR36][R4.64] ;  /* 0x0000002404047981 */ /* 0x000ea2000c1e1b00 */
[----:B------:R-:W-:Y:S01]  /*1350*/  UMOV UR4, 0xf0000000 ;  /* 0xf000000000047882 */ /* 0x000fe20000000000 */
[----:B------:R-:W-:Y:S01]  /*1360*/  UMOV UR5, 0x380fffff ;  /* 0x380fffff00057882 */ /* 0x000fe20000000000 */
[----:B--2---:R-:W0:Y:S01]  /*1370*/  F2F.F32.F64 R19, R4 ;  /* 0x0000000400137310 */ /* 0x004e220000301000 */
[----:B------:R-:W-:-:S14]  /*1380*/  DSETP.GEU.AND P0, PT, |R4|, UR4, PT ;  /* 0x0000000404007e2a */ /* 0x000fdc000bf0e200 */
[----:B0-----:R-:W-:Y:S01]  /*1390*/  @!P0 FMUL R19, R19, 1.175494350822287508e-38 ;  /* 0x0080000013138820 */ /* 0x001fe20000400000 */
[----:B------:R-:W-:Y:S06]  /*13a0*/  BRA `(.L_x_38032) ;  /* 0x00000008007c7947 */ /* 0x000fec0003800000 */
.L_x_38027:
        /* <DEDUP_REMOVED lines=12> */
.L_x_38041:
[----:B------:R-:W2:Y:S01]  /*1470*/  LDG.E.64 R4, desc[UR36][R4.64] ;  /* 0x0000002404047981 */ /* 0x000ea2000c1e1b00 */
[----:B------:R-:W-:Y:S01]  /*1480*/  UMOV UR4, 0xf0000000 ;  /* 0xf000000000047882 */ /* 0x000fe20000000000 */
[----:B------:R-:W-:Y:S01]  /*1490*/  UMOV UR5, 0x380fffff ;  /* 0x380fffff00057882 */ /* 0x000fe20000000000 */
[----:B--2---:R-:W0:Y:S01]  /*14a0*/  F2F.F32.F64 R19, R4 ;  /* 0x0000000400137310 */ /* 0x004e220000301000 */
[----:B------:R-:W-:-:S14]  /*14b0*/  DSETP.GEU.AND P0, PT, |R4|, UR4, PT ;  /* 0x0000000404007e2a */ /* 0x000fdc000bf0e200 */
[----:B0-----:R-:W-:Y:S01]  /*14c0*/  @!P0 FMUL R19, R19, 1.175494350822287508e-38 ;  /* 0x0080000013138820 */ /* 0x001fe20000400000 */
[----:B------:R-:W-:Y:S06]  /*14d0*/  BRA `(.L_x_38032) ;  /* 0x0000000800307947 */ /* 0x000fec0003800000 */
.L_x_38040:
        /* <DEDUP_REMOVED lines=26> */
.L_x_38043:
        /* <DEDUP_REMOVED lines=13> */
.L_x_38042:
[----:B------:R-:W2:Y:S02]  /*1750*/  LDG.E.U16 R4, desc[UR36][R4.64] ;  /* 0x0000002404047981 */ /* 0x000ea4000c1e1500 */
[----:B--2---:R-:W-:Y:S01]  /*1760*/  IMAD.U32 R19, R4, 0x10000, RZ ;  /* 0x0001000004137824 */ /* 0x004fe200078e00ff */
[----:B------:R-:W-:Y:S06]  /*1770*/  BRA `(.L_x_38032) ;  /* 0x0000000400887947 */ /* 0x000fec0003800000 */
.L_x_38039:
        /* <DEDUP_REMOVED lines=11> */
.L_x_38046:
        /* <DEDUP_REMOVED lines=20> */
.L_x_38048:
[----:B------:R-:W-:Y:S05]  /*1970*/  BSYNC B0 ;  /* 0x0000000000007941 */ /* 0x000fea0003800000 */
.L_x_38047:
[----:B------:R-:W-:Y:S01]  /*1980*/  IMAD.SHL.U32 R3, R3, 0x100000, RZ ;  /* 0x0010000003037824 */ /* 0x000fe200078e00ff */
[----:B------:R-:W-:-:S04]  /*1990*/  LEA R0, R0, 0x3b800000, 0x17 ;  /* 0x3b80000000007811 */ /* 0x000fc800078eb8ff */
[----:B------:R-:W-:Y:S01]  /*19a0*/  LOP3.LUT R19, R0, R3, R19, 0xfe, !PT ;  /* 0x0000000300137212 */ /* 0x000fe200078efe13 */
[----:B------:R-:W-:Y:S06]  /*19b0*/  BRA `(.L_x_38032) ;  /* 0x0000000000f87947 */ /* 0x000fec0003800000 */
.L_x_38045:
        /* <DEDUP_REMOVED lines=20> */
.L_x_38050:
[----:B------:R-:W-:Y:S05]  /*1b00*/  BSYNC B0 ;  /* 0x0000000000007941 */ /* 0x000fea0003800000 */
.L_x_38049:
[----:B------:R-:W-:Y:S01]  /*1b10*/  IMAD.SHL.U32 R3, R3, 0x200000, RZ ;  /* 0x0020000003037824 */ /* 0x000fe200078e00ff */
[----:B------:R-:W-:-:S04]  /*1b20*/  LEA R0, R0, 0x37800000, 0x17 ;  /* 0x3780000000007811 */ /* 0x000fc800078eb8ff */
[----:B------:R-:W-:Y:S01]  /*1b30*/  LOP3.LUT R19, R0, R3, R19, 0xfe, !PT ;  /* 0x0000000300137212 */ /* 0x000fe200078efe13 */
[----:B------:R-:W-:Y:S06]  /*1b40*/  BRA `(.L_x_38032) ;  /* 0x0000000000947947 */ /* 0x000fec0003800000 */
.L_x_38044:
        /* <DEDUP_REMOVED lines=14> */
.L_x_38031:
        /* <DEDUP_REMOVED lines=16> */
.L_x_38053:
[----:B------:R-:W-:Y:S01]  /*1d30*/  IMAD.MOV.U32 R19, RZ, RZ, RZ ;  /* 0x000000ffff137224 */ /* 0x000fe200078e00ff */
[----:B------:R-:W-:Y:S06]  /*1d40*/  BRA `(.L_x_38032) ;  /* 0x0000000000147947 */ /* 0x000fec0003800000 */
.L_x_38052:
[----:B------:R-:W2:Y:S02]  /*1d50*/  LDG.E.64 R4, desc[UR36][R4.64] ;  /* 0x0000002404047981 */ /* 0x000ea4000c1e1b00 */
[----:B--2---:R0:W2:Y:S01]  /*1d60*/  I2F.U64 R19, R4 ;  /* 0x0000000400137312 */ /* 0x0040a20000301000 */
[----:B------:R-:W-:Y:S05]  /*1d70*/  BRA `(.L_x_38032) ;  /* 0x0000000000087947 */ /* 0x000fea0003800000 */
.L_x_38051:
[----:B------:R-:W2:Y:S02]  /*1d80*/  LDG.E R4, desc[UR36][R4.64] ;  /* 0x0000002404047981 */ /* 0x000ea4000c1e1900 */
[----:B--2---:R-:W-:-:S07]  /*1d90*/  I2FP.F32.U32 R19, R4 ;  /* 0x0000000400137245 */ /* 0x004fce0000201000 */
.L_x_38032:
[----:B------:R-:W-:Y:S05]  /*1da0*/  BSYNC B6 ;  /* 0x0000000000067941 */ /* 0x000fea0003800000 */
.L_x_38026:
[----:B------:R-:W-:-:S07]  /*1db0*/  VIADD R23, R23, 0x80 ;  /* 0x0000008017177836 */ /* 0x000fce0000000000 */
.L_x_38025:
[----:B------:R-:W-:Y:S05]  /*1dc0*/  BSYNC B7 ;  /* 0x0000000000077941 */ /* 0x000fea0003800000 */
.L_x_38024:
        /* <DEDUP_REMOVED lines=27> */
.L_x_38060:
[----:B------:R-:W2:Y:S02]  /*1f80*/  LDG.E.U8 R4, desc[UR36][R4.64] ;  /* 0x0000002404047981 */ /* 0x000ea4000c1e1100 */
[----:B--2---:R-:W-:Y:S01]  /*1f90*/  I2FP.F32.U32 R22, R4 ;  /* 0x0000000400167245 */ /* 0x004fe20000201000 */
[----:B------:R-:W-:Y:S06]  /*1fa0*/  BRA `(.L_x_38062) ;  /* 0x0000000c002c7947 */ /* 0x000fec0003800000 */
.L_x_38059:
        /* <DEDUP_REMOVED lines=9> */
.L_x_38064:
[----:B------:R-:W2:Y:S02]  /*2040*/  LDG.E R4, desc[UR36][R4.64] ;  /* 0x0000002404047981 */ /* 0x000ea4000c1e1900 */
[----:B--2---:R-:W-:Y:S01]  /*2050*/  I2FP.F32.S32 R22, R4 ;  /* 0x0000000400167245 */ /* 0x004fe20000201400 */
[----:B------:R-:W-:Y:S06]  /*2060*/  BRA `(.L_x_38062) ;  /* 0x0000000800fc7947 */ /* 0x000fec0003800000 */
.L_x_38063:
[----:B------:R-:W2:Y:S02]  /*2070*/  LDG.E.U16 R4, desc[UR36][R4.64] ;  /* 0x0000002404047981 */ /* 0x000ea4000c1e1500 */
[----:B--2---:R4:W0:Y:S01]  /*2080*/  I2F.S16 R22, R4 ;  /* 0x0000000400167306 */ /* 0x0048220000101400 */
[----:B------:R-:W-:Y:S05]  /*2090*/  BRA `(.L_x_38062) ;  /* 0x0000000800f07947 */ /* 0x000fea0003800000 */
.L_x_38058:
        /* <DEDUP_REMOVED lines=8> */
.L_x_38066:
[----:B------:R-:W2:Y:S02]  /*2120*/  LDG.E.U16 R4, desc[UR36][R4.64] ;  /* 0x0000002404047981 */ /* 0x000ea4000c1e1500 */
[----:B--2---:R-:W-:Y:S01]  /*2130*/  HADD2.F32 R22, -RZ, R4.H0_H0 ;  /* 0x20000004ff167230 */ /* 0x004fe20000004100 */
[----:B------:R-:W-:Y:S06]  /*2140*/  BRA `(.L_x_38062) ;  /* 0x0000000800c47947 */ /* 0x000fec0003800000 */
.L_x_38065:
        /* <DEDUP_REMOVED lines=8> */
.L_x_38068:
[----:B------:R-:W2:Y:S02]  /*21d0*/  LDG.E.U16 R4, desc[UR36][R4.64] ;  /* 0x0000002404047981 */ /* 0x000ea4000c1e1500 */
[----:B--2---:R-:W-:Y:S01]  /*21e0*/  HADD2.F32 R22, -RZ, R4.H0_H0 ;  /* 0x20000004ff167230 */ /* 0x004fe20000004100 */
[----:B------:R-:W-:Y:S06]  /*21f0*/  BRA `(.L_x_38062) ;  /* 0x0000000800987947 */ /* 0x000fec0003800000 */
.L_x_38067:
[----:B------:R-:W2:Y:S01]  /*2200*/  LDG.E.64 R4, desc[UR36][R4.64] ;  /* 0x0000002404047981 */ /* 0x000ea2000c1e1b00 */
[----:B------:R-:W-:Y:S01]  /*2210*/  UMOV UR4, 0xf0000000 ;  /* 0xf000000000047882 */ /* 0x000fe20000000000 */
[----:B------:R-:W-:Y:S01]  /*2220*/  UMOV UR5, 0x380fffff ;  /* 0x380fffff00057882 */ /* 0x000fe20000000000 */
[----:B--2---:R-:W0:Y:S01]  /*2230*/  F2F.F32.F64 R22, R4 ;  /* 0x0000000400167310 */ /* 0x004e220000301000 */
[----:B------:R-:W-:-:S14]  /*2240*/  DSETP.GEU.AND P0, PT, |R4|, UR4, PT ;  /* 0x0000000404007e2a */ /* 0x000fdc000bf0e200 */
[----:B0-----:R-:W-:Y:S01]  /*2250*/  @!P0 FMUL R22, R22, 1.175494350822287508e-38 ;  /* 0x0080000016168820 */ /* 0x001fe20000400000 */
[----:B------:R-:W-:Y:S06]  /*2260*/  BRA `(.L_x_38062) ;  /* 0x00000008007c7947 */ /* 0x000fec0003800000 */
.L_x_38057:
        /* <DEDUP_REMOVED lines=12> */
.L_x_38071:
[----:B------:R-:W2:Y:S01]  /*2330*/  LDG.E.64 R4, desc[UR36][R4.64] ;  /* 0x0000002404047981 */ /* 0x000ea2000c1e1b00 */
[----:B------:R-:W-:Y:S01]  /*2340*/  UMOV UR4, 0xf0000000 ;  /* 0xf000000000047882 */ /* 0x000fe20000000000 */
[----:B------:R-:W-:Y:S01]  /*2350*/  UMOV UR5, 0x380fffff ;  /* 0x380fffff00057882 */ /* 0x000fe20000000000 */
[----:B--2---:R-:W0:Y:S01]  /*2360*/  F2F.F32.F64 R22, R4 ;  /* 0x0000000400167310 */ /* 0x004e220000301000 */
[----:B------:R-:W-:-:S14]  /*2370*/  DSETP.GEU.AND P0, PT, |R4|, UR4, PT ;  /* 0x0000000404007e2a */ /* 0x000fdc000bf0e200 */
[----:B0-----:R-:W-:Y:S01]  /*2380*/  @!P0 FMUL R22, R22, 1.175494350822287508e-38 ;  /* 0x0080000016168820 */ /* 0x001fe20000400000 */
[----:B------:R-:W-:Y:S06]  /*2390*/  BRA `(.L_x_38062) ;  /* 0x0000000800307947 */ /* 0x000fec0003800000 */
.L_x_38070:
        /* <DEDUP_REMOVED lines=26> */
.L_x_38073:
        /* <DEDUP_REMOVED lines=13> */
.L_x_38072:
[----:B------:R-:W2:Y:S02]  /*2610*/  LDG.E.U16 R4, desc[UR36][R4.64] ;  /* 0x0000002404047981 */ /* 0x000ea4000c1e1500 */
[----:B--2---:R-:W-:Y:S01]  /*2620*/  IMAD.U32 R22, R4, 0x10000, RZ ;  /* 0x0001000004167824 */ /* 0x004fe200078e00ff */
[----:B------:R-:W-:Y:S06]  /*2630*/  BRA `(.L_x_38062) ;  /* 0x0000000400887947 */ /* 0x000fec0003800000 */
.L_x_38069:
        /* <DEDUP_REMOVED lines=11> */
.L_x_38076:
        /* <DEDUP_REMOVED lines=20> */
.L_x_38078:
[----:B------:R-:W-:Y:S05]  /*2830*/  BSYNC B0 ;  /* 0x0000000000007941 */ /* 0x000fea0003800000 */
.L_x_38077:
[----:B------:R-:W-:Y:S01]  /*2840*/  IMAD.SHL.U32 R3, R3, 0x100000, RZ ;  /* 0x0010000003037824 */ /* 0x000fe200078e00ff */
[----:B------:R-:W-:-:S04]  /*2850*/  LEA R5, R0, 0x3b800000, 0x17 ;  /* 0x3b80000000057811 */ /* 0x000fc800078eb8ff */
[----:B------:R-:W-:Y:S01]  /*2860*/  LOP3.LUT R22, R5, R3, R22, 0xfe, !PT ;  /* 0x0000000305167212 */ /* 0x000fe200078efe16 */
[----:B------:R-:W-:Y:S06]  /*2870*/  BRA `(.L_x_38062) ;  /* 0x0000000000f87947 */ /* 0x000fec0003800000 */
.L_x_38075:
        /* <DEDUP_REMOVED lines=20> */
.L_x_38080:
[----:B------:R-:W-:Y:S05]  /*29c0*/  BSYNC B0 ;  /* 0x0000000000007941 */ /* 0x000fea0003800000 */
.L_x_38079:
[----:B------:R-:W-:Y:S01]  /*29d0*/  IMAD.SHL.U32 R3, R3, 0x200000, RZ ;  /* 0x0020000003037824 */ /* 0x000fe200078e00ff */
[----:B------:R-:W-:-:S04]  /*29e0*/  LEA R5, R0, 0x37800000, 0x17 ;  /* 0x3780000000057811 */ /* 0x000fc800078eb8ff */
[----:B------:R-:W-:Y:S01]  /*29f0*/  LOP3.LUT R22, R5, R3, R22, 0xfe, !PT ;  /* 0x0000000305167212 */ /* 0x000fe200078efe16 */
[----:B------:R-:W-:Y:S06]  /*2a00*/  BRA `(.L_x_38062) ;  /* 0x0000000000947947 */ /* 0x000fec0003800000 */
.L_x_38074:
        /* <DEDUP_REMOVED lines=14> */
.L_x_38061:
        /* <DEDUP_REMOVED lines=16> */
.L_x_38083:
[----:B------:R-:W-:Y:S01]  /*2bf0*/  IMAD.MOV.U32 R22, RZ, RZ, RZ ;  /* 0x000000ffff167224 */ /* 0x000fe200078e00ff */
[----:B------:R-:W-:Y:S06]  /*2c00*/  BRA `(.L_x_38062) ;  /* 0x0000000000147947 */ /* 0x000fec0003800000 */
.L_x_38082:
[----:B------:R-:W2:Y:S02]  /*2c10*/  LDG.E.64 R4, desc[UR36][R4.64] ;  /* 0x0000002404047981 */ /* 0x000ea4000c1e1b00 */
[----:B--2---:R0:W2:Y:S01]  /*2c20*/  I2F.U64 R22, R4 ;  /* 0x0000000400167312 */ /* 0x0040a20000301000 */
[----:B------:R-:W-:Y:S05]  /*2c30*/  BRA `(.L_x_38062) ;  /* 0x0000000000087947 */ /* 0x000fea0003800000 */
.L_x_38081:
[----:B------:R-:W2:Y:S02]  /*2c40*/  LDG.E R4, desc[UR36][R4.64] ;  /* 0x0000002404047981 */ /* 0x000ea4000c1e1900 */
[----:B--2---:R-:W-:-:S07]  /*2c50*/  I2FP.F32.U32 R22, R4 ;  /* 0x0000000400167245 */ /* 0x004fce0000201000 */
.L_x_38062:
[----:B------:R-:W-:Y:S05]  /*2c60*/  BSYNC B6 ;  /* 0x0000000000067941 */ /* 0x000fea0003800000 */
.L_x_38056:
[----:B------:R-:W-:-:S07]  /*2c70*/  VIADD R23, R23, 0x80 ;  /* 0x0000008017177836 */ /* 0x000fce0000000000 */
.L_x_38055:
[----:B------:R-:W-:Y:S05]  /*2c80*/  BSYNC B7 ;  /* 0x0000000000077941 */ /* 0x000fea0003800000 */
.L_x_38054:
        /* <DEDUP_REMOVED lines=23> */
.L_x_38089:
[----:B------:R-:W2:Y:S02]  /*2e00*/  LDG.E.U8 R4, desc[UR36][R4.64] ;  /* 0x0000002404047981 */ /* 0x000ea4000c1e1100 */
[----:B--2---:R-:W-:Y:S01]  /*2e10*/  I2FP.F32.U32 R16, R4 ;  /* 0x0000000400107245 */ /* 0x004fe20000201000 */
[----:B------:R-:W-:Y:S06]  /*2e20*/  BRA `(.L_x_38085) ;  /* 0x0000000c00207947 */ /* 0x000fec0003800000 */
.L_x_38088:
        /* <DEDUP_REMOVED lines=9> */
.L_x_38092:
[----:B------:R-:W2:Y:S02]  /*2ec0*/  LDG.E R4, desc[UR36][R4.64] ;  /* 0x0000002404047981 */ /* 0x000ea4000c1e1900 */
[----:B--2---:R-:W-:Y:S01]  /*2ed0*/  I2FP.F32.S32 R16, R4 ;  /* 0x0000000400107245 */ /* 0x004fe20000201400 */
[----:B------:R-:W-:Y:S06]  /*2ee0*/  BRA `(.L_x_38085) ;  /* 0x0000000800f07947 */ /* 0x000fec0003800000 */
.L_x_38091:
[----:B------:R-:W2:Y:S02]  /*2ef0*/  LDG.E.U16 R4, desc[UR36][R4.64] ;  /* 0x0000002404047981 */ /* 0x000ea4000c1e1500 */
[----:B--2---:R0:W2:Y:S01]  /*2f00*/  I2F.S16 R16, R4 ;  /* 0x0000000400107306 */ /* 0x0040a20000101400 */
[----:B------:R-:W-:Y:S05]  /*2f10*/  BRA `(.L_x_38085) ;  /* 0x0000000800e47947 */ /* 0x000fea0003800000 */
.L_x_38087:
        /* <DEDUP_REMOVED lines=8> */
.L_x_38094:
[----:B------:R-:W2:Y:S02]  /*2fa0*/  LDG.E.U16 R4, desc[UR36][R4.64] ;  /* 0x0000002404047981 */ /* 0x000ea4000c1e1500 */
[----:B--2---:R-:W-:Y:S01]  /*2fb0*/  HADD2.F32 R16, -RZ, R4.H0_H0 ;  /* 0x20000004ff107230 */ /* 0x004fe20000004100 */
[----:B------:R-:W-:Y:S06]  /*2fc0*/  BRA `(.L_x_38085) ;  /* 0x0000000800b87947 */ /* 0x000fec0003800000 */
.L_x_38093:
        /* <DEDUP_REMOVED lines=8> */
.L_x_38096:
[----:B------:R-:W2:Y:S02]  /*3050*/  LDG.E.U16 R4, desc[UR36][R4.64] ;  /* 0x0000002404047981 */ /* 0x000ea4000c1e1500 */
[----:B--2---:R-:W-:Y:S01]  /*3060*/  HADD2.F32 R16, -RZ, R4.H0_H0 ;  /* 0x20000004ff107230 */ /* 0x004fe20000004100 */
[----:B------:R-:W-:Y:S06]  /*3070*/  BRA `(.L_x_38085) ;  /* 0x00000008008c7947 */ /* 0x000fec0003800000 */
.L_x_38095:
[----:B------:R-:W2:Y:S01]  /*3080*/  LDG.E.64 R4, desc[UR36][R4.64] ;  /* 0x0000002404047981 */ /* 0x000ea2000c1e1b00 */
[----:B------:R-:W-:Y:S01]  /*3090*/  UMOV UR4, 0xf0000000 ;  /* 0xf000000000047882 */ /* 0x000fe20000000000 */
[----:B------:R-:W-:Y:S01]  /*30a0*/  UMOV UR5, 0x380fffff ;  /* 0x380fffff00057882 */ /* 0x000fe20000000000 */
[----:B--2---:R-:W0:Y:S01]  /*30b0*/  F2F.F32.F64 R16, R4 ;  /* 0x0000000400107310 */ /* 0x004e220000301000 */
[----:B------:R-:W-:-:S14]  /*30c0*/  DSETP.GEU.AND P0, PT, |R4|, UR4, PT ;  /* 0x0000000404007e2a */ /* 0x000fdc000bf0e200 */
[----:B0-----:R-:W-:Y:S01]  /*30d0*/  @!P0 FMUL R16, R16, 1.175494350822287508e-38 ;  /* 0x0080000010108820 */ /* 0x001fe20000400000 */
[----:B------:R-:W-:Y:S06]  /*30e0*/  BRA `(.L_x_38085) ;  /* 0x0000000800707947 */ /* 0x000fec0003800000 */
.L_x_38086:
        /* <DEDUP_REMOVED lines=12> */
.L_x_38099:
[----:B------:R-:W2:Y:S01]  /*31b0*/  LDG.E.64 R4, desc[UR36][R4.64] ;  /* 0x0000002404047981 */ /* 0x000ea2000c1e1b00 */
[----:B------:R-:W-:Y:S01]  /*31c0*/  UMOV UR4, 0xf0000000 ;  /* 0xf000000000047882 */ /* 0x000fe20000000000 */
[----:B------:R-:W-:Y:S01]  /*31d0*/  UMOV UR5, 0x380fffff ;  /* 0x380fffff00057882 */ /* 0x000fe20000000000 */
[----:B--2---:R-:W0:Y:S01]  /*31e0*/  F2F.F32.F64 R16, R4 ;  /* 0x0000000400107310 */ /* 0x004e220000301000 */
[----:B------:R-:W-:-:S14]  /*31f0*/  DSETP.GEU.AND P0, PT, |R4|, UR4, PT ;  /* 0x0000000404007e2a */ /* 0x000fdc000bf0e200 */
[----:B0-----:R-:W-:Y:S01]  /*3200*/  @!P0 FMUL R16, R16, 1.175494350822287508e-38 ;  /* 0x0080000010108820 */ /* 0x001fe20000400000 */
[----:B------:R-:W-:Y:S06]  /*3210*/  BRA `(.L_x_38085) ;  /* 0x0000000800247947 */ /* 0x000fec0003800000 */
.L_x_38098:
        /* <DEDUP_REMOVED lines=26> */
.L_x_38101:
        /* <DEDUP_REMOVED lines=13> */
.L_x_38100:
[----:B------:R-:W2:Y:S02]  /*3490*/  LDG.E.U16 R4, desc[UR36][R4.64] ;  /* 0x0000002404047981 */ /* 0x000ea4000c1e1500 */
[----:B--2---:R-:W-:Y:S01]  /*34a0*/  IMAD.U32 R16, R4, 0x10000, RZ ;  /* 0x0001000004107824 */ /* 0x004fe200078e00ff */
[----:B------:R-:W-:Y:S06]  /*34b0*/  BRA `(.L_x_38085) ;  /* 0x00000004007c7947 */ /* 0x000fec0003800000 */
.L_x_38097:
        /* <DEDUP_REMOVED lines=11> */
.L_x_38104:
        /* <DEDUP_REMOVED lines=19> */
.L_x_38106:
[----:B------:R-:W-:Y:S05]  /*36a0*/  BSYNC B0 ;  /* 0x0000000000007941 */ /* 0x000fea0003800000 */
.L_x_38105:
[----:B------:R-:W-:Y:S01]  /*36b0*/  IMAD.SHL.U32 R3, R3, 0x100000, RZ ;  /* 0x0010000003037824 */ /* 0x000fe200078e00ff */
[----:B------:R-:W-:-:S04]  /*36c0*/  LEA R5, R0, 0x3b800000, 0x17 ;  /* 0x3b80000000057811 */ /* 0x000fc800078eb8ff */
[----:B------:R-:W-:Y:S01]  /*36d0*/  LOP3.LUT R16, R5, R3, R16, 0xfe, !PT ;  /* 0x0000000305107212 */ /* 0x000fe200078efe10 */
[----:B------:R-:W-:Y:S06]  /*36e0*/  BRA `(.L_x_38085) ;  /* 0x0000000000f07947 */ /* 0x000fec0003800000 */
.L_x_38103:
        /* <DEDUP_REMOVED lines=19> */
.L_x_38108:
[----:B------:R-:W-:Y:S05]  /*3820*/  BSYNC B0 ;  /* 0x0000000000007941 */ /* 0x000fea0003800000 */
.L_x_38107:
[----:B------:R-:W-:Y:S01]  /*3830*/  IMAD.SHL.U32 R3, R3, 0x200000, RZ ;  /* 0x0020000003037824 */ /* 0x000fe200078e00ff */
[----:B------:R-:W-:-:S04]  /*3840*/  LEA R5, R0, 0x37800000, 0x17 ;  /* 0x3780000000057811 */ /* 0x000fc800078eb8ff */
[----:B------:R-:W-:Y:S01]  /*3850*/  LOP3.LUT R16, R5, R3, R16, 0xfe, !PT ;  /* 0x0000000305107212 */ /* 0x000fe200078efe10 */
[----:B------:R-:W-:Y:S06]  /*3860*/  BRA `(.L_x_38085) ;  /* 0x0000000000907947 */ /* 0x000fec0003800000 */
.L_x_38102:
        /* <DEDUP_REMOVED lines=14> */
.L_x_38090:
        /* <DEDUP_REMOVED lines=16> */
.L_x_38111:
[----:B------:R-:W-:Y:S05]  /*3a50*/  BRA `(.L_x_38085) ;  /* 0x0000000000147947 */ /* 0x000fea0003800000 */
.L_x_38110:
[----:B------:R-:W2:Y:S02]  /*3a60*/  LDG.E.64 R4, desc[UR36][R4.64] ;  /* 0x0000002404047981 */ /* 0x000ea4000c1e1b00 */
[----:B--2---:R0:W2:Y:S01]  /*3a70*/  I2F.U64 R16, R4 ;  /* 0x0000000400107312 */ /* 0x0040a20000301000 */
[----:B------:R-:W-:Y:S05]  /*3a80*/  BRA `(.L_x_38085) ;  /* 0x0000000000087947 */ /* 0x000fea0003800000 */
.L_x_38109:
[----:B------:R-:W2:Y:S02]  /*3a90*/  LDG.E R4, desc[UR36][R4.64] ;  /* 0x0000002404047981 */ /* 0x000ea4000c1e1900 */
[----:B--2---:R-:W-:-:S07]  /*3aa0*/  I2FP.F32.U32 R16, R4 ;  /* 0x0000000400107245 */ /* 0x004fce0000201000 */
.L_x_38085:
[----:B------:R-:W-:Y:S05]  /*3ab0*/  BSYNC B6 ;  /* 0x0000000000067941 */ /* 0x000fea0003800000 */
.L_x_38084:
[----:B------:R-:W0:Y:S01]  /*3ac0*/  S2R R25, SR_TID.X ;  /* 0x0000000000197919 */ /* 0x000e220000002100 */
[----:B------:R-:W-:Y:S01]  /*3ad0*/  BSSY B1, `(.L_x_38112) ;  /* 0x000004d000017945 */ /* 0x000fe20003800000 */
[----:B0-----:R-:W-:-:S13]  /*3ae0*/  ISETP.GE.AND P1, PT, R25, R17, PT ;  /* 0x000000111900720c */ /* 0x001fda0003f26270 */
        /* <DEDUP_REMOVED lines=11> */
[----:B----4-:R-:W0:Y:S01]  /*3ba0*/  MUFU.RCP R4, R0 ;  /* 0x0000000000047308 */ /* 0x010e220000001000 */
        /* <DEDUP_REMOVED lines=17> */
.L_x_38119:
[----:B------:R-:W-:Y:S01]  /*3cc0*/  FSETP.GEU.FTZ.AND P0, PT, R7, -R0, PT ;  /* 0x800000000700720b */ /* 0x000fe20003f1e000 */
[----:B------:R-:W-:-:S12]  /*3cd0*/  FADD.FTZ R4, R4, -1 ;  /* 0xbf80000004047421 */ /* 0x000fd80000010000 */
[----:B------:R-:W-:-:S07]  /*3ce0*/  @!P0 FADD.FTZ R4, R4, -1 ;  /* 0xbf80000004048421 */ /* 0x000fce0000010000 */
.L_x_38118:
[----:B------:R-:W-:Y:S05]  /*3cf0*/  BSYNC B2 ;  /* 0x0000000000027941 */ /* 0x000fea0003800000 */
.L_x_38117:
[----:B------:R-:W-:Y:S01]  /*3d00*/  FFMA.FTZ R5, -R0, R4, R5 ;  /* 0x0000000400057223 */ /* 0x000fe20000010105 */
[----:B------:R-:W-:Y:S06]  /*3d10*/  BRA `(.L_x_38115) ;  /* 0x00000000007c7947 */ /* 0x000fec0003800000 */
.L_x_38116:
[----:B----4-:R-:W-:Y:S01]  /*3d20*/  VIADD R4, R0, 0xf4800000 ;  /* 0xf480000000047836 */ /* 0x010fe20000000000 */
        /* <DEDUP_REMOVED lines=14> */
.L_x_38122:
        /* <DEDUP_REMOVED lines=13> */
.L_x_38121:
[----:B------:R-:W-:Y:S05]  /*3ee0*/  BSYNC B2 ;  /* 0x0000000000027941 */ /* 0x000fea0003800000 */
.L_x_38120:
[----:B0-----:R-:W-:-:S04]  /*3ef0*/  FMUL.FTZ R5, R4, 1.1920928955078125e-07 ;  /* 0x3400000004057820 */ /* 0x001fc80000410000 */
[----:B------:R-:W-:-:S07]  /*3f00*/  FMUL.FTZ R5, R10, R5 ;  /* 0x000000050a057220 */ /* 0x000fce0000410000 */
.L_x_38115:
[----:B------:R-:W-:Y:S05]  /*3f10*/  BSYNC B0 ;  /* 0x0000000000007941 */ /* 0x000fea0003800000 */
.L_x_38114:
        /* <DEDUP_REMOVED lines=8> */
.L_x_38113:
[----:B------:R-:W-:Y:S05]  /*3fa0*/  BSYNC B1 ;  /* 0x0000000000017941 */ /* 0x000fea0003800000 */
.L_x_38112:
        /* <DEDUP_REMOVED lines=32> */
.L_x_38130:
[----:B------:R-:W-:Y:S01]  /*41b0*/  FSETP.GEU.FTZ.AND P0, PT, R6, -R7, PT ;  /* 0x800000070600720b */ /* 0x000fe20003f1e000 */
[----:B------:R-:W-:-:S12]  /*41c0*/  FADD.FTZ R5, R5, -1 ;  /* 0xbf80000005057421 */ /* 0x000fd80000010000 */
[----:B------:R-:W-:-:S07]  /*41d0*/  @!P0 FADD.FTZ R5, R5, -1 ;  /* 0xbf80000005058421 */ /* 0x000fce0000010000 */
.L_x_38129:
[----:B------:R-:W-:Y:S05]  /*41e0*/  BSYNC B2 ;  /* 0x0000000000027941 */ /* 0x000fea0003800000 */
.L_x_38128:
[----:B------:R-:W-:Y:S01]  /*41f0*/  FFMA.FTZ R18, -R7, R5, R18 ;  /* 0x0000000507127223 */ /* 0x000fe20000010112 */
[----:B------:R-:W-:Y:S06]  /*4200*/  BRA `(.L_x_38126) ;  /* 0x00000000007c7947 */ /* 0x000fec0003800000 */
.L_x_38127:
        /* <DEDUP_REMOVED lines=15> */
.L_x_38133:
        /* <DEDUP_REMOVED lines=13> */
.L_x_38132:
[----:B------:R-:W-:Y:S05]  /*43d0*/  BSYNC B2 ;  /* 0x0000000000027941 */ /* 0x000fea0003800000 */
.L_x_38131:
[----:B------:R-:W-:-:S04]  /*43e0*/  FMUL.FTZ R5, R5, 1.1920928955078125e-07 ;  /* 0x3400000005057820 */ /* 0x000fc80000410000 */
[----:B------:R-:W-:-:S07]  /*43f0*/  FMUL.FTZ R18, R18, R5 ;  /* 0x0000000512127220 */ /* 0x000fce0000410000 */
.L_x_38126:
[----:B------:R-:W-:Y:S05]  /*4400*/  BSYNC B0 ;  /* 0x0000000000007941 */ /* 0x000fea0003800000 */
.L_x_38125:
[C---:B------:R-:W-:Y:S02]  /*4410*/  FSETP.GTU.FTZ.AND P0, PT, |R18|.reuse, +INF , PT ;  /* 0x7f8000001200780b */ /* 0x040fe40003f1c200 */
[C---:B------:R-:W-:Y:S02]  /*4420*/  LOP3.LUT R19, R18.reuse, 0x80000000, R19, 0xb8, !PT ;  /* 0x8000000012137812 */ /* 0x040fe400078eb813 */
[----:B------:R-:W-:Y:S02]  /*4430*/  FSETP.GEU.FTZ.AND P3, PT, R3, RZ, PT ;  /* 0x000000ff0300720b */ /* 0x000fe40003f7e000 */
[----:B------:R-:W-:-:S04]  /*4440*/  FSEL R18, R18, R19, P0 ;  /* 0x0000001312127208 */ /* 0x000fc80000000000 */
[C---:B------:R-:W-:Y:S02]  /*4450*/  FSETP.NEU.FTZ.AND P0, PT, R18.reuse, RZ, PT ;  /* 0x000000ff1200720b */ /* 0x040fe40003f1d000 */
[----:B------:R-:W-:-:S04]  /*4460*/  FSETP.GEU.FTZ.AND P2, PT, R18, RZ, PT ;  /* 0x000000ff1200720b */ /* 0x000fc80003f5e000 */
[----:B------:R-:W-:-:S13]  /*4470*/  PLOP3.LUT P0, PT, P0, P3, P2, 0x60, 0x0 ;  /* 0x000000000000781c */ /* 0x000fda0000706c20 */
[----:B------:R-:W-:-:S07]  /*4480*/  @P0 FADD.FTZ R18, R18, R3 ;  /* 0x0000000312120221 */ /* 0x000fce0000010000 */
.L_x_38124:
[----:B------:R-:W-:Y:S05]  /*4490*/  BSYNC B1 ;  /* 0x0000000000017941 */ /* 0x000fea0003800000 */
.L_x_38123:
        /* <DEDUP_REMOVED lines=32> */
.L_x_38141:
[----:B------:R-:W-:Y:S01]  /*46a0*/  FSETP.GEU.FTZ.AND P0, PT, R6, -R7, PT ;  /* 0x800000070600720b */ /* 0x000fe20003f1e000 */
[----:B------:R-:W-:-:S12]  /*46b0*/  FADD.FTZ R0, R0, -1 ;  /* 0xbf80000000007421 */ /* 0x000fd80000010000 */
[----:B------:R-:W-:-:S07]  /*46c0*/  @!P0 FADD.FTZ R0, R0, -1 ;  /* 0xbf80000000008421 */ /* 0x000fce0000010000 */
.L_x_38140:
[----:B------:R-:W-:Y:S05]  /*46d0*/  BSYNC B2 ;  /* 0x0000000000027941 */ /* 0x000fea0003800000 */
.L_x_38139:
[----:B------:R-:W-:Y:S01]  /*46e0*/  FFMA.FTZ R5, -R7, R0, R5 ;  /* 0x0000000007057223 */ /* 0x000fe20000010105 */
[----:B------:R-:W-:Y:S06]  /*46f0*/  BRA `(.L_x_38137) ;  /* 0x00000000007c7947 */ /* 0x000fec0003800000 */
.L_x_38138:
        /* <DEDUP_REMOVED lines=15> */
.L_x_38144:
        /* <DEDUP_REMOVED lines=13> */
.L_x_38143:
[----:B------:R-:W-:Y:S05]  /*48c0*/  BSYNC B2 ;  /* 0x0000000000027941 */ /* 0x000fea0003800000 */
.L_x_38142:
[----:B------:R-:W-:-:S04]  /*48d0*/  FMUL.FTZ R5, R5, 1.1920928955078125e-07 ;  /* 0x3400000005057820 */ /* 0x000fc80000410000 */
[----:B------:R-:W-:-:S07]  /*48e0*/  FMUL.FTZ R5, R10, R5 ;  /* 0x000000050a057220 */ /* 0x000fce0000410000 */
.L_x_38137:
[----:B------:R-:W-:Y:S05]  /*48f0*/  BSYNC B0 ;  /* 0x0000000000007941 */ /* 0x000fea0003800000 */
.L_x_38136:
        /* <DEDUP_REMOVED lines=8> */
.L_x_38135:
[----:B------:R-:W-:Y:S05]  /*4980*/  BSYNC B1 ;  /* 0x0000000000017941 */ /* 0x000fea0003800000 */
.L_x_38134:
        /* <DEDUP_REMOVED lines=32> */
.L_x_38152:
[----:B------:R-:W-:Y:S01]  /*4b90*/  FSETP.GEU.FTZ.AND P0, PT, R6, -R7, PT ;  /* 0x800000070600720b */ /* 0x000fe20003f1e000 */
[----:B------:R-:W-:-:S12]  /*4ba0*/  FADD.FTZ R0, R0, -1 ;  /* 0xbf80000000007421 */ /* 0x000fd80000010000 */
[----:B------:R-:W-:-:S07]  /*4bb0*/  @!P0 FADD.FTZ R0, R0, -1 ;  /* 0xbf80000000008421 */ /* 0x000fce0000010000 */
.L_x_38151:
[----:B------:R-:W-:Y:S05]  /*4bc0*/  BSYNC B2 ;  /* 0x0000000000027941 */ /* 0x000fea0003800000 */
.L_x_38150:
[----:B------:R-:W-:Y:S01]  /*4bd0*/  FFMA.FTZ R5, -R7, R0, R5 ;  /* 0x0000000007057223 */ /* 0x000fe20000010105 */
[----:B------:R-:W-:Y:S06]  /*4be0*/  BRA `(.L_x_38148) ;  /* 0x00000000007c7947 */ /* 0x000fec0003800000 */
.L_x_38149:
        /* <DEDUP_REMOVED lines=15> */
.L_x_38155:
        /* <DEDUP_REMOVED lines=13> */
.L_x_38154:
[----:B------:R-:W-:Y:S05]  /*4db0*/  BSYNC B2 ;  /* 0x0000000000027941 */ /* 0x000fea0003800000 */
.L_x_38153:
[----:B------:R-:W-:-:S04]  /*4dc0*/  FMUL.FTZ R5, R5, 1.1920928955078125e-07 ;  /* 0x3400000005057820 */ /* 0x000fc80000410000 */
[----:B------:R-:W-:-:S07]  /*4dd0*/  FMUL.FTZ R5, R10, R5 ;  /* 0x000000050a057220 */ /* 0x000fce0000410000 */
.L_x_38148:
[----:B------:R-:W-:Y:S05]  /*4de0*/  BSYNC B0 ;  /* 0x0000000000007941 */ /* 0x000fea0003800000 */
.L_x_38147:
        /* <DEDUP_REMOVED lines=8> */
.L_x_38146:
[----:B------:R-:W-:Y:S05]  /*4e70*/  BSYNC B1 ;  /* 0x0000000000017941 */ /* 0x000fea0003800000 */
.L_x_38145:
        /* <DEDUP_REMOVED lines=25> */
.L_x_38161:
[----:B----4-:R-:W2:Y:S01]  /*5010*/  F2I.S64.TRUNC R4, R4 ;  /* 0x0000000400047311 */ /* 0x010ea2000020d900 */
[----:B------:R-:W-:Y:S02]  /*5020*/  VIADD R25, R25, 0x80 ;  /* 0x0000008019197836 */ /* 0x000fe40000000000 */
[----:B--2---:R-:W-:-:S05]  /*5030*/  IMAD.MOV.U32 R3, RZ, RZ, R4 ;  /* 0x000000ffff037224 */ /* 0x004fca00078e0004 */
[----:B------:R2:W-:Y:S01]  /*5040*/  STG.E.U8 desc[UR36][R8.64], R3 ;  /* 0x0000000308007986 */ /* 0x0005e2000c101124 */
[----:B------:R-:W-:Y:S05]  /*5050*/  BRA `(.L_x_38157) ;  /* 0x0000000c00907947 */ /* 0x000fea0003800000 */
.L_x_38160:
        /* <DEDUP_REMOVED lines=10> */
.L_x_38164:
[----:B------:R-:W2:Y:S01]  /*5100*/  F2I.FTZ.TRUNC.NTZ R3, R4 ;  /* 0x0000000400037305 */ /* 0x000ea2000021f100 */
[----:B------:R-:W-:Y:S01]  /*5110*/  VIADD R25, R25, 0x80 ;  /* 0x0000008019197836 */ /* 0x000fe20000000000 */
[----:B--2---:R2:W-:Y:S01]  /*5120*/  STG.E desc[UR36][R8.64], R3 ;  /* 0x0000000308007986 */ /* 0x0045e2000c101924 */
[----:B------:R-:W-:Y:S05]  /*5130*/  BRA `(.L_x_38157) ;  /* 0x0000000c00587947 */ /* 0x000fea0003800000 */
.L_x_38163:
[----:B------:R-:W2:Y:S01]  /*5140*/  F2I.FTZ.TRUNC.NTZ R3, R4 ;  /* 0x0000000400037305 */ /* 0x000ea2000021f100 */
[----:B------:R-:W-:Y:S01]  /*5150*/  VIADD R25, R25, 0x80 ;  /* 0x0000008019197836 */ /* 0x000fe20000000000 */
[----:B--2---:R2:W-:Y:S01]  /*5160*/  STG.E.U16 desc[UR36][R8.64], R3 ;  /* 0x0000000308007986 */ /* 0x0045e2000c101524 */
[----:B------:R-:W-:Y:S05]  /*5170*/  BRA `(.L_x_38157) ;  /* 0x0000000c00487947 */ /* 0x000fea0003800000 */
.L_x_38159:
        /* <DEDUP_REMOVED lines=9> */
.L_x_38166:
[----:B----4-:R-:W-:Y:S01]  /*5210*/  F2FP.F16.F32.PACK_AB R4, RZ, R4 ;  /* 0x00000004ff04723e */ /* 0x010fe200000000ff */
[----:B------:R-:W-:-:S04]  /*5220*/  VIADD R25, R25, 0x80 ;  /* 0x0000008019197836 */ /* 0x000fc80000000000 */
[----:B------:R2:W-:Y:S01]  /*5230*/  STG.E.U16 desc[UR36][R8.64], R4 ;  /* 0x0000000408007986 */ /* 0x0005e2000c101524 */
[----:B------:R-:W-:Y:S05]  /*5240*/  BRA `(.L_x_38157) ;  /* 0x0000000c00147947 */ /* 0x000fea0003800000 */
.L_x_38165:
        /* <DEDUP_REMOVED lines=10> */
.L_x_38168:
[----:B------:R-:W-:Y:S01]  /*52f0*/  F2FP.F16.F32.PACK_AB R3, RZ, R4 ;  /* 0x00000004ff03723e */ /* 0x000fe200000000ff */
[----:B------:R-:W-:-:S03]  /*5300*/  VIADD R25, R25, 0x80 ;  /* 0x0000008019197836 */ /* 0x000fc60000000000 */
[----:B------:R-:W-:-:S05]  /*5310*/  PRMT R3, R3, 0x5410, RZ ;  /* 0x0000541003037816 */ /* 0x000fca00000000ff */
[----:B------:R2:W-:Y:S01]  /*5320*/  STG.E desc[UR36][R8.64], R3 ;  /* 0x0000000308007986 */ /* 0x0005e2000c101924 */
[----:B------:R-:W-:Y:S05]  /*5330*/  BRA `(.L_x_38157) ;  /* 0x0000000800d87947 */ /* 0x000fea0003800000 */
.L_x_38167:
[----:B----4-:R-:W-:Y:S01]  /*5340*/  FMUL.FTZ R4, R4, 1 ;  /* 0x3f80000004047820 */ /* 0x010fe20000410000 */
[----:B------:R-:W-:-:S05]  /*5350*/  VIADD R25, R25, 0x80 ;  /* 0x0000008019197836 */ /* 0x000fca0000000000 */
[----:B------:R-:W2:Y:S02]  /*5360*/  F2F.F64.F32 R4, R4 ;  /* 0x0000000400047310 */ /* 0x000ea40000201800 */
[----:B--2---:R2:W-:Y:S01]  /*5370*/  STG.E.64 desc[UR36][R8.64], R4 ;  /* 0x0000000408007986 */ /* 0x0045e2000c101b24 */
[----:B------:R-:W-:Y:S05]  /*5380*/  BRA `(.L_x_38157) ;  /* 0x0000000800c47947 */ /* 0x000fea0003800000 */
.L_x_38158:
        /* <DEDUP_REMOVED lines=13> */
.L_x_38171:
[----:B----4-:R-:W-:Y:S01]  /*5460*/  FMUL.FTZ R4, R4, 1 ;  /* 0x3f80000004047820 */ /* 0x010fe20000410000 */
[----:B------:R-:W-:Y:S01]  /*5470*/  CS2R R6, SRZ ;  /* 0x0000000000067805 */ /* 0x000fe2000001ff00 */
[----:B------:R-:W-:-:S04]  /*5480*/  VIADD R25, R25, 0x80 ;  /* 0x0000008019197836 */ /* 0x000fc80000000000 */
[----:B------:R-:W2:Y:S02]  /*5490*/  F2F.F64.F32 R4, R4 ;  /* 0x0000000400047310 */ /* 0x000ea40000201800 */
[----:B--2---:R2:W-:Y:S01]  /*54a0*/  STG.E.128 desc[UR36][R8.64], R4 ;  /* 0x0000000408007986 */ /* 0x0045e2000c101d24 */
[----:B------:R-:W-:Y:S05]  /*54b0*/  BRA `(.L_x_38157) ;  /* 0x0000000800787947 */ /* 0x000fea0003800000 */
.L_x_38170:
        /* <DEDUP_REMOVED lines=20> */
.L_x_38175:
[----:B------:R-:W-:Y:S05]  /*5600*/  BSYNC B0 ;  /* 0x0000000000007941 */ /* 0x000fea0003800000 */
.L_x_38174:
[----:B------:R-:W-:Y:S01]  /*5610*/  LOP3.LUT R5, R0, R5, RZ, 0xfc, !PT ;  /* 0x0000000500057212 */ /* 0x000fe200078efcff */
[----:B------:R-:W-:-:S04]  /*5620*/  VIADD R25, R25, 0x80 ;  /* 0x0000008019197836 */ /* 0x000fc80000000000 */
[----:B------:R2:W-:Y:S01]  /*5630*/  STG.E.U8 desc[UR36][R8.64], R5 ;  /* 0x0000000508007986 */ /* 0x0005e2000c101124 */
[----:B------:R-:W-:Y:S05]  /*5640*/  BRA `(.L_x_38157) ;  /* 0x0000000800147947 */ /* 0x000fea0003800000 */
.L_x_38173:
        /* <DEDUP_REMOVED lines=12> */
.L_x_38177:
[----:B------:R-:W-:Y:S01]  /*5710*/  IMAD.MOV.U32 R0, RZ, RZ, 0x7f ;  /* 0x0000007fff007424 */ /* 0x000fe200078e00ff */
[----:B------:R-:W-:-:S04]  /*5720*/  ISETP.GT.U32.AND P0, PT, R5, 0x7f800000, PT ;  /* 0x7f8000000500780c */ /* 0x000fc80003f04070 */
[----:B------:R-:W-:-:S09]  /*5730*/  SEL R0, R0, 0x7c, P0 ;  /* 0x0000007c00007807 */ /* 0x000fd20000000000 */
.L_x_38178:
[----:B------:R-:W-:Y:S05]  /*5740*/  BSYNC B0 ;  /* 0x0000000000007941 */ /* 0x000fea0003800000 */
.L_x_38176:
[----:B----4-:R-:W-:Y:S01]  /*5750*/  LOP3.LUT R4, R4, 0x80000000, RZ, 0xc0, !PT ;  /* 0x8000000004047812 */ /* 0x010fe200078ec0ff */
[----:B------:R-:W-:-:S03]  /*5760*/  VIADD R25, R25, 0x80 ;  /* 0x0000008019197836 */ /* 0x000fc60000000000 */
[----:B------:R-:W-:-:S04]  /*5770*/  SHF.R.U32.HI R3, RZ, 0x18, R4 ;  /* 0x00000018ff037819 */ /* 0x000fc80000011604 */
[----:B------:R-:W-:-:S05]  /*5780*/  LOP3.LUT R3, R0, R3, RZ, 0xfc, !PT ;  /* 0x0000000300037212 */ /* 0x000fca00078efcff */
[----:B------:R2:W-:Y:S01]  /*5790*/  STG.E.U8 desc[UR36][R8.64], R3 ;  /* 0x0000000308007986 */ /* 0x0005e2000c101124 */
[----:B------:R-:W-:Y:S05]  /*57a0*/  BRA `(.L_x_38157) ;  /* 0x0000000400bc7947 */ /* 0x000fea0003800000 */
.L_x_38172:
[----:B----4-:R-:W-:Y:S01]  /*57b0*/  F2FP.BF16.F32.PACK_AB R4, RZ, R4 ;  /* 0x00000004ff04723e */ /* 0x010fe200000010ff */
[----:B------:R-:W-:-:S04]  /*57c0*/  VIADD R25, R25, 0x80 ;  /* 0x0000008019197836 */ /* 0x000fc80000000000 */
[----:B------:R2:W-:Y:S01]  /*57d0*/  STG.E.U16 desc[UR36][R8.64], R4 ;  /* 0x0000000408007986 */ /* 0x0005e2000c101524 */
[----:B------:R-:W-:Y:S05]  /*57e0*/  BRA `(.L_x_38157) ;  /* 0x0000000400ac7947 */ /* 0x000fea0003800000 */
.L_x_38169:
        /* <DEDUP_REMOVED lines=12> */
.L_x_38181:
        /* <DEDUP_REMOVED lines=16> */
.L_x_38184:
[----:B----4-:R-:W-:-:S04]  /*59b0*/  LOP3.LUT R4, R4, 0x80000000, RZ, 0xc0, !PT ;  /* 0x8000000004047812 */ /* 0x010fc800078ec0ff */
[----:B------:R-:W-:-:S04]  /*59c0*/  SHF.R.U32.HI R4, RZ, 0x18, R4 ;  /* 0x00000018ff047819 */ /* 0x000fc80000011604 */
[----:B------:R-:W-:-:S04]  /*59d0*/  LOP3.LUT R3, R3, R4, RZ, 0xfc, !PT ;  /* 0x0000000403037212 */ /* 0x000fc800078efcff */
[----:B------:R-:W-:-:S07]  /*59e0*/  PRMT R0, R3, 0x7610, R0 ;  /* 0x0000761003007816 */ /* 0x000fce0000000000 */
.L_x_38183:
[----:B------:R-:W-:Y:S05]  /*59f0*/  BSYNC B0 ;  /* 0x0000000000007941 */ /* 0x000fea0003800000 */
.L_x_38182:
[----:B------:R2:W-:Y:S01]  /*5a00*/  STG.E.U8 desc[UR36][R8.64], R0 ;  /* 0x0000000008007986 */ /* 0x0005e2000c101124 */
[----:B------:R-:W-:Y:S01]  /*5a10*/  VIADD R25, R25, 0x80 ;  /* 0x0000008019197836 */ /* 0x000fe20000000000 */
[----:B------:R-:W-:Y:S06]  /*5a20*/  BRA `(.L_x_38157) ;  /* 0x00000004001c7947 */ /* 0x000fec0003800000 */
.L_x_38180:
        /* <DEDUP_REMOVED lines=16> */
.L_x_38187:
[----:B----4-:R-:W-:-:S04]  /*5b30*/  LOP3.LUT R4, R4, 0x80000000, RZ, 0xc0, !PT ;  /* 0x8000000004047812 */ /* 0x010fc800078ec0ff */
[----:B------:R-:W-:-:S04]  /*5b40*/  SHF.R.U32.HI R4, RZ, 0x18, R4 ;  /* 0x00000018ff047819 */ /* 0x000fc80000011604 */
[----:B------:R-:W-:-:S04]  /*5b50*/  LOP3.LUT R3, R3, R4, RZ, 0xfc, !PT ;  /* 0x0000000403037212 */ /* 0x000fc800078efcff */
[----:B------:R-:W-:-:S07]  /*5b60*/  PRMT R0, R3, 0x7610, R0 ;  /* 0x0000761003007816 */ /* 0x000fce0000000000 */
.L_x_38186:
[----:B------:R-:W-:Y:S05]  /*5b70*/  BSYNC B0 ;  /* 0x0000000000007941 */ /* 0x000fea0003800000 */
.L_x_38185:
[----:B------:R2:W-:Y:S01]  /*5b80*/  STG.E.U8 desc[UR36][R8.64], R0 ;  /* 0x0000000008007986 */ /* 0x0005e2000c101124 */
[----:B------:R-:W-:Y:S01]  /*5b90*/  VIADD R25, R25, 0x80 ;  /* 0x0000008019197836 */ /* 0x000fe20000000000 */
[----:B------:R-:W-:Y:S06]  /*5ba0*/  BRA `(.L_x_38157) ;  /* 0x0000000000bc7947 */ /* 0x000fec0003800000 */
.L_x_38179:
        /* <DEDUP_REMOVED lines=22> */
.L_x_38162:
        /* <DEDUP_REMOVED lines=16> */
.L_x_38190:
[----:B------:R-:W-:Y:S01]  /*5e10*/  VIADD R25, R25, 0x80 ;  /* 0x0000008019197836 */ /* 0x000fe20000000000 */
[----:B------:R-:W-:Y:S06]  /*5e20*/  BRA `(.L_x_38157) ;  /* 0x00000000001c7947 */ /* 0x000fec0003800000 */
.L_x_38189:
[----:B----4-:R-:W2:Y:S01]  /*5e30*/  F2I.U64.TRUNC R4, R4 ;  /* 0x0000000400047311 */ /* 0x010ea2000020d800 */
[----:B------:R-:W-:Y:S01]  /*5e40*/  VIADD R25, R25, 0x80 ;  /* 0x0000008019197836 */ /* 0x000fe20000000000 */
[----:B--2---:R2:W-:Y:S01]  /*5e50*/  STG.E.64 desc[UR36][R8.64], R4 ;  /* 0x0000000408007986 */ /* 0x0045e2000c101b24 */
[----:B------:R-:W-:Y:S05]  /*5e60*/  BRA `(.L_x_38157) ;  /* 0x00000000000c7947 */ /* 0x000fea0003800000 */
.L_x_38188:
[----:B------:R-:W2:Y:S01]  /*5e70*/  F2I.FTZ.U32.TRUNC.NTZ R3, R4 ;  /* 0x0000000400037305 */ /* 0x000ea2000021f000 */
[----:B------:R-:W-:Y:S01]  /*5e80*/  VIADD R25, R25, 0x80 ;  /* 0x0000008019197836 */ /* 0x000fe20000000000 */
[----:B--2---:R2:W-:Y:S06]  /*5e90*/  STG.E desc[UR36][R8.64], R3 ;  /* 0x0000000308007986 */ /* 0x0045ec000c101924 */
.L_x_38157:
[----:B------:R-:W-:Y:S05]  /*5ea0*/  BSYNC B6 ;  /* 0x0000000000067941 */ /* 0x000fea0003800000 */
.L_x_38156:
        /* <DEDUP_REMOVED lines=24> */
.L_x_38196:
[----:B-1-3--:R-:W1:Y:S02]  /*6030*/  F2I.S64.TRUNC R18, R18 ;  /* 0x0000001200127311 */ /* 0x00ae64000020d900 */
[----:B-1----:R-:W-:-:S05]  /*6040*/  IMAD.MOV.U32 R3, RZ, RZ, R18 ;  /* 0x000000ffff037224 */ /* 0x002fca00078e0012 */
[----:B------:R1:W-:Y:S01]  /*6050*/  STG.E.U8 desc[UR36][R8.64], R3 ;  /* 0x0000000308007986 */ /* 0x0003e2000c101124 */
[----:B------:R-:W-:Y:S05]  /*6060*/  BRA `(.L_x_38198) ;  /* 0x0000000c00407947 */ /* 0x000fea0003800000 */
.L_x_38195:
        /* <DEDUP_REMOVED lines=9> */
.L_x_38200:
[----:B-1-3--:R-:W1:Y:S02]  /*6100*/  F2I.FTZ.TRUNC.NTZ R3, R18 ;  /* 0x0000001200037305 */ /* 0x00ae64000021f100 */
[----:B-1----:R1:W-:Y:S01]  /*6110*/  STG.E desc[UR36][R8.64], R3 ;  /* 0x0000000308007986 */ /* 0x0023e2000c101924 */
[----:B------:R-:W-:Y:S05]  /*6120*/  BRA `(.L_x_38198) ;  /* 0x0000000c00107947 */ /* 0x000fea0003800000 */
.L_x_38199:
[----:B-1-3--:R-:W1:Y:S02]  /*6130*/  F2I.FTZ.TRUNC.NTZ R3, R18 ;  /* 0x0000001200037305 */ /* 0x00ae64000021f100 */
[----:B-1----:R1:W-:Y:S01]  /*6140*/  STG.E.U16 desc[UR36][R8.64], R3 ;  /* 0x0000000308007986 */ /* 0x0023e2000c101524 */
[----:B------:R-:W-:Y:S05]  /*6150*/  BRA `(.L_x_38198) ;  /* 0x0000000c00047947 */ /* 0x000fea0003800000 */
.L_x_38194:
        /* <DEDUP_REMOVED lines=8> */
.L_x_38202:
[----:B-1-3--:R-:W-:-:S05]  /*61e0*/  F2FP.F16.F32.PACK_AB R18, RZ, R18 ;  /* 0x00000012ff12723e */ /* 0x00afca00000000ff */
[----:B------:R1:W-:Y:S01]  /*61f0*/  STG.E.U16 desc[UR36][R8.64], R18 ;  /* 0x0000001208007986 */ /* 0x0003e2000c101524 */
[----:B------:R-:W-:Y:S05]  /*6200*/  BRA `(.L_x_38198) ;  /* 0x0000000800d87947 */ /* 0x000fea0003800000 */
.L_x_38201:
        /* <DEDUP_REMOVED lines=9> */
.L_x_38204:
[----:B-1-3--:R-:W-:-:S04]  /*62a0*/  F2FP.F16.F32.PACK_AB R3, RZ, R18 ;  /* 0x00000012ff03723e */ /* 0x00afc800000000ff */
[----:B------:R-:W-:-:S05]  /*62b0*/  PRMT R3, R3, 0x5410, RZ ;  /* 0x0000541003037816 */ /* 0x000fca00000000ff */
[----:B------:R1:W-:Y:S01]  /*62c0*/  STG.E desc[UR36][R8.64], R3 ;  /* 0x0000000308007986 */ /* 0x0003e2000c101924 */
[----:B------:R-:W-:Y:S05]  /*62d0*/  BRA `(.L_x_38198) ;  /* 0x0000000800a47947 */ /* 0x000fea0003800000 */
.L_x_38203:
[----:B-1-3--:R-:W-:-:S06]  /*62e0*/  FMUL.FTZ R4, R18, 1 ;  /* 0x3f80000012047820 */ /* 0x00afcc0000410000 */
[----:B------:R-:W1:Y:S02]  /*62f0*/  F2F.F64.F32 R4, R4 ;  /* 0x0000000400047310 */ /* 0x000e640000201800 */
[----:B-1----:R1:W-:Y:S01]  /*6300*/  STG.E.64 desc[UR36][R8.64], R4 ;  /* 0x0000000408007986 */ /* 0x0023e2000c101b24 */
[----:B------:R-:W-:Y:S05]  /*6310*/  BRA `(.L_x_38198) ;  /* 0x0000000800947947 */ /* 0x000fea0003800000 */
.L_x_38193:
        /* <DEDUP_REMOVED lines=12> */
.L_x_38207:
[----:B-1-3--:R-:W-:Y:S01]  /*63e0*/  FMUL.FTZ R4, R18, 1 ;  /* 0x3f80000012047820 */ /* 0x00afe20000410000 */
[----:B------:R-:W-:-:S05]  /*63f0*/  CS2R R6, SRZ ;  /* 0x0000000000067805 */ /* 0x000fca000001ff00 */
[----:B------:R-:W1:Y:S02]  /*6400*/  F2F.F64.F32 R4, R4 ;  /* 0x0000000400047310 */ /* 0x000e640000201800 */
[----:B-1----:R1:W-:Y:S01]  /*6410*/  STG.E.128 desc[UR36][R8.64], R4 ;  /* 0x0000000408007986 */ /* 0x0023e2000c101d24 */
[----:B------:R-:W-:Y:S05]  /*6420*/  BRA `(.L_x_38198) ;  /* 0x0000000800507947 */ /* 0x000fea0003800000 */
.L_x_38206:
        /* <DEDUP_REMOVED lines=20> */
.L_x_38211:
[----:B------:R-:W-:Y:S05]  /*6570*/  BSYNC B0 ;  /* 0x0000000000007941 */ /* 0x000fea0003800000 */
.L_x_38210:
[----:B------:R-:W-:-:S05]  /*6580*/  LOP3.LUT R5, R0, R5, RZ, 0xfc, !PT ;  /* 0x0000000500057212 */ /* 0x000fca00078efcff */
[----:B------:R1:W-:Y:S01]  /*6590*/  STG.E.U8 desc[UR36][R8.64], R5 ;  /* 0x0000000508007986 */ /* 0x0003e2000c101124 */
[----:B------:R-:W-:Y:S05]  /*65a0*/  BRA `(.L_x_38198) ;  /* 0x0000000400f07947 */ /* 0x000fea0003800000 */
.L_x_38209:
        /* <DEDUP_REMOVED lines=12> */
.L_x_38213:
[----:B------:R-:W-:Y:S01]  /*6670*/  IMAD.MOV.U32 R0, RZ, RZ, 0x7f ;  /* 0x0000007fff007424 */ /* 0x000fe200078e00ff */
[----:B------:R-:W-:-:S04]  /*6680*/  ISETP.GT.U32.AND P0, PT, R4, 0x7f800000, PT ;  /* 0x7f8000000400780c */ /* 0x000fc80003f04070 */
[----:B------:R-:W-:-:S09]  /*6690*/  SEL R0, R0, 0x7c, P0 ;  /* 0x0000007c00007807 */ /* 0x000fd20000000000 */
.L_x_38214:
[----:B------:R-:W-:Y:S05]  /*66a0*/  BSYNC B0 ;  /* 0x0000000000007941 */ /* 0x000fea0003800000 */
.L_x_38212:
[----:B------:R-:W-:-:S04]  /*66b0*/  LOP3.LUT R18, R18, 0x80000000, RZ, 0xc0, !PT ;  /* 0x8000000012127812 */ /* 0x000fc800078ec0ff */
[----:B------:R-:W-:-:S04]  /*66c0*/  SHF.R.U32.HI R3, RZ, 0x18, R18 ;  /* 0x00000018ff037819 */ /* 0x000fc80000011612 */
[----:B------:R-:W-:-:S05]  /*66d0*/  LOP3.LUT R3, R0, R3, RZ, 0xfc, !PT ;  /* 0x0000000300037212 */ /* 0x000fca00078efcff */
[----:B------:R1:W-:Y:S01]  /*66e0*/  STG.E.U8 desc[UR36][R8.64], R3 ;  /* 0x0000000308007986 */ /* 0x0003e2000c101124 */
[----:B------:R-:W-:Y:S05]  /*66f0*/  BRA `(.L_x_38198) ;  /* 0x00000004009c7947 */ /* 0x000fea0003800000 */
.L_x_38208:
[----:B-1-3--:R-:W-:-:S05]  /*6700*/  F2FP.BF16.F32.PACK_AB R18, RZ, R18 ;  /* 0x00000012ff12723e */ /* 0x00afca00000010ff */
[----:B------:R1:W-:Y:S01]  /*6710*/  STG.E.U16 desc[UR36][R8.64], R18 ;  /* 0x0000001208007986 */ /* 0x0003e2000c101524 */
[----:B------:R-:W-:Y:S05]  /*6720*/  BRA `(.L_x_38198) ;  /* 0x0000000400907947 */ /* 0x000fea0003800000 */
.L_x_38205:
        /* <DEDUP_REMOVED lines=11> */
.L_x_38217:
        /* <DEDUP_REMOVED lines=16> */
.L_x_38220:
[----:B------:R-:W-:-:S04]  /*68e0*/  LOP3.LUT R18, R18, 0x80000000, RZ, 0xc0, !PT ;  /* 0x8000000012127812 */ /* 0x000fc800078ec0ff */
[----:B------:R-:W-:-:S04]  /*68f0*/  SHF.R.U32.HI R3, RZ, 0x18, R18 ;  /* 0x00000018ff037819 */ /* 0x000fc80000011612 */
[----:B------:R-:W-:-:S04]  /*6900*/  LOP3.LUT R0, R0, R3, RZ, 0xfc, !PT ;  /* 0x0000000300007212 */ /* 0x000fc800078efcff */
[----:B------:R-:W-:-:S07]  /*6910*/  PRMT R4, R0, 0x7610, R4 ;  /* 0x0000761000047816 */ /* 0x000fce0000000004 */
.L_x_38219:
[----:B------:R-:W-:Y:S05]  /*6920*/  BSYNC B0 ;  /* 0x0000000000007941 */ /* 0x000fea0003800000 */
.L_x_38218:
[----:B------:R4:W-:Y:S01]  /*6930*/  STG.E.U8 desc[UR36][R8.64], R4 ;  /* 0x0000000408007986 */ /* 0x0009e2000c101124 */
[----:B------:R-:W-:Y:S05]  /*6940*/  BRA `(.L_x_38198) ;  /* 0x0000000400087947 */ /* 0x000fea0003800000 */
.L_x_38216:
        /* <DEDUP_REMOVED lines=16> */
.L_x_38223:
[----:B------:R-:W-:-:S04]  /*6a50*/  LOP3.LUT R18, R18, 0x80000000, RZ, 0xc0, !PT ;  /* 0x8000000012127812 */ /* 0x000fc800078ec0ff */
[----:B------:R-:W-:-:S04]  /*6a60*/  SHF.R.U32.HI R3, RZ, 0x18, R18 ;  /* 0x00000018ff037819 */ /* 0x000fc80000011612 */
[----:B------:R-:W-:-:S04]  /*6a70*/  LOP3.LUT R0, R0, R3, RZ, 0xfc, !PT ;  /* 0x0000000300007212 */ /* 0x000fc800078efcff */
[----:B------:R-:W-:-:S07]  /*6a80*/  PRMT R4, R0, 0x7610, R4 ;  /* 0x0000761000047816 */ /* 0x000fce0000000004 */
.L_x_38222:
[----:B------:R-:W-:Y:S05]  /*6a90*/  BSYNC B0 ;  /* 0x0000000000007941 */ /* 0x000fea0003800000 */
.L_x_38221:
[----:B------:R1:W-:Y:S01]  /*6aa0*/  STG.E.U8 desc[UR36][R8.64], R4 ;  /* 0x0000000408007986 */ /* 0x0003e2000c101124 */
[----:B------:R-:W-:Y:S05]  /*6ab0*/  BRA `(.L_x_38198) ;  /* 0x0000000000ac7947 */ /* 0x000fea0003800000 */
.L_x_38215:
        /* <DEDUP_REMOVED lines=21> */
.L_x_38197:
        /* <DEDUP_REMOVED lines=16> */
.L_x_38226:
[----:B------:R-:W-:Y:S05]  /*6d10*/  BRA `(.L_x_38198) ;  /* 0x0000000000147947 */ /* 0x000fea0003800000 */
.L_x_38225:
[----:B-1-3--:R-:W1:Y:S02]  /*6d20*/  F2I.U64.TRUNC R18, R18 ;  /* 0x0000001200127311 */ /* 0x00ae64000020d800 */
[----:B-1----:R3:W-:Y:S01]  /*6d30*/  STG.E.64 desc[UR36][R8.64], R18 ;  /* 0x0000001208007986 */ /* 0x0027e2000c101b24 */
[----:B------:R-:W-:Y:S05]  /*6d40*/  BRA `(.L_x_38198) ;  /* 0x0000000000087947 */ /* 0x000fea0003800000 */
.L_x_38224:
[----:B-1-3--:R-:W1:Y:S02]  /*6d50*/  F2I.FTZ.U32.TRUNC.NTZ R3, R18 ;  /* 0x0000001200037305 */ /* 0x00ae64000021f000 */
[----:B-1----:R1:W-:Y:S02]  /*6d60*/  STG.E desc[UR36][R8.64], R3 ;  /* 0x0000000308007986 */ /* 0x0023e4000c101924 */
.L_x_38198:
        /* <DEDUP_REMOVED lines=24> */
.L_x_38230:
[----:B------:R-:W1:Y:S02]  /*6ef0*/  F2I.S64.TRUNC R22, R22 ;  /* 0x0000001600167311 */ /* 0x000e64000020d900 */
[----:B-1----:R-:W-:-:S05]  /*6f00*/  IMAD.MOV.U32 R3, RZ, RZ, R22 ;  /* 0x000000ffff037224 */ /* 0x002fca00078e0016 */
[----:B------:R1:W-:Y:S01]  /*6f10*/  STG.E.U8 desc[UR36][R8.64], R3 ;  /* 0x0000000308007986 */ /* 0x0003e2000c101124 */
[----:B------:R-:W-:Y:S05]  /*6f20*/  BRA `(.L_x_38232) ;  /* 0x0000000c00407947 */ /* 0x000fea0003800000 */
.L_x_38229:
        /* <DEDUP_REMOVED lines=9> */
.L_x_38234:
[----:B------:R-:W1:Y:S02]  /*6fc0*/  F2I.FTZ.TRUNC.NTZ R3, R22 ;  /* 0x0000001600037305 */ /* 0x000e64000021f100 */
[----:B-1----:R4:W-:Y:S01]  /*6fd0*/  STG.E desc[UR36][R8.64], R3 ;  /* 0x0000000308007986 */ /* 0x0029e2000c101924 */
[----:B------:R-:W-:Y:S05]  /*6fe0*/  BRA `(.L_x_38232) ;  /* 0x0000000c00107947 */ /* 0x000fea0003800000 */
.L_x_38233:
[----:B------:R-:W1:Y:S02]  /*6ff0*/  F2I.FTZ.TRUNC.NTZ R3, R22 ;  /* 0x0000001600037305 */ /* 0x000e64000021f100 */
[----:B-1----:R3:W-:Y:S01]  /*7000*/  STG.E.U16 desc[UR36][R8.64], R3 ;  /* 0x0000000308007986 */ /* 0x0027e2000c101524 */
[----:B------:R-:W-:Y:S05]  /*7010*/  BRA `(.L_x_38232) ;  /* 0x0000000c00047947 */ /* 0x000fea0003800000 */
.L_x_38228:
        /* <DEDUP_REMOVED lines=8> */
.L_x_38236:
[----:B------:R-:W-:-:S05]  /*70a0*/  F2FP.F16.F32.PACK_AB R22, RZ, R22 ;  /* 0x00000016ff16723e */ /* 0x000fca00000000ff */
[----:B------:R1:W-:Y:S01]  /*70b0*/  STG.E.U16 desc[UR36][R8.64], R22 ;  /* 0x0000001608007986 */ /* 0x0003e2000c101524 */
[----:B------:R-:W-:Y:S05]  /*70c0*/  BRA `(.L_x_38232) ;  /* 0x0000000800d87947 */ /* 0x000fea0003800000 */
.L_x_38235:
        /* <DEDUP_REMOVED lines=9> */
.L_x_38238:
[----:B------:R-:W-:-:S04]  /*7160*/  F2FP.F16.F32.PACK_AB R3, RZ, R22 ;  /* 0x00000016ff03723e */ /* 0x000fc800000000ff */
[----:B------:R-:W-:-:S05]  /*7170*/  PRMT R3, R3, 0x5410, RZ ;  /* 0x0000541003037816 */ /* 0x000fca00000000ff */
[----:B------:R1:W-:Y:S01]  /*7180*/  STG.E desc[UR36][R8.64], R3 ;  /* 0x0000000308007986 */ /* 0x0003e2000c101924 */
[----:B------:R-:W-:Y:S05]  /*7190*/  BRA `(.L_x_38232) ;  /* 0x0000000800a47947 */ /* 0x000fea0003800000 */
.L_x_38237:
[----:B------:R-:W-:-:S06]  /*71a0*/  FMUL.FTZ R4, R22, 1 ;  /* 0x3f80000016047820 */ /* 0x000fcc0000410000 */
[----:B------:R-:W1:Y:S02]  /*71b0*/  F2F.F64.F32 R4, R4 ;  /* 0x0000000400047310 */ /* 0x000e640000201800 */
[----:B-1----:R1:W-:Y:S01]  /*71c0*/  STG.E.64 desc[UR36][R8.64], R4 ;  /* 0x0000000408007986 */ /* 0x0023e2000c101b24 */
[----:B------:R-:W-:Y:S05]  /*71d0*/  BRA `(.L_x_38232) ;  /* 0x0000000800947947 */ /* 0x000fea0003800000 */
.L_x_38227:
        /* <DEDUP_REMOVED lines=12> */
.L_x_38241:
[----:B------:R-:W-:Y:S01]  /*72a0*/  FMUL.FTZ R4, R22, 1 ;  /* 0x3f80000016047820 */ /* 0x000fe20000410000 */
[----:B------:R-:W-:-:S05]  /*72b0*/  CS2R R6, SRZ ;  /* 0x0000000000067805 */ /* 0x000fca000001ff00 */
[----:B------:R-:W1:Y:S02]  /*72c0*/  F2F.F64.F32 R4, R4 ;  /* 0x0000000400047310 */ /* 0x000e640000201800 */
[----:B-1----:R1:W-:Y:S01]  /*72d0*/  STG.E.128 desc[UR36][R8.64], R4 ;  /* 0x0000000408007986 */ /* 0x0023e2000c101d24 */
[----:B------:R-:W-:Y:S05]  /*72e0*/  BRA `(.L_x_38232) ;  /* 0x0000000800507947 */ /* 0x000fea0003800000 */
.L_x_38240:
        /* <DEDUP_REMOVED lines=20> */
.L_x_38245:
[----:B------:R-:W-:Y:S05]  /*7430*/  BSYNC B0 ;  /* 0x0000000000007941 */ /* 0x000fea0003800000 */
.L_x_38244:
[----:B------:R-:W-:-:S05]  /*7440*/  LOP3.LUT R5, R0, R5, RZ, 0xfc, !PT ;  /* 0x0000000500057212 */ /* 0x000fca00078efcff */
[----:B------:R1:W-:Y:S01]  /*7450*/  STG.E.U8 desc[UR36][R8.64], R5 ;  /* 0x0000000508007986 */ /* 0x0003e2000c101124 */
[----:B------:R-:W-:Y:S05]  /*7460*/  BRA `(.L_x_38232) ;  /* 0x0000000400f07947 */ /* 0x000fea0003800000 */
.L_x_38243:
        /* <DEDUP_REMOVED lines=12> */
.L_x_38247:
[----:B------:R-:W-:Y:S01]  /*7530*/  IMAD.MOV.U32 R0, RZ, RZ, 0x7f ;  /* 0x0000007fff007424 */ /* 0x000fe200078e00ff */
[----:B------:R-:W-:-:S04]  /*7540*/  ISETP.GT.U32.AND P0, PT, R4, 0x7f800000, PT ;  /* 0x7f8000000400780c */ /* 0x000fc80003f04070 */
[----:B------:R-:W-:-:S09]  /*7550*/  SEL R0, R0, 0x7c, P0 ;  /* 0x0000007c00007807 */ /* 0x000fd20000000000 */
.L_x_38248:
[----:B------:R-:W-:Y:S05]  /*7560*/  BSYNC B0 ;  /* 0x0000000000007941 */ /* 0x000fea0003800000 */
.L_x_38246:
[----:B------:R-:W-:-:S04]  /*7570*/  LOP3.LUT R22, R22, 0x80000000, RZ, 0xc0, !PT ;  /* 0x8000000016167812 */ /* 0x000fc800078ec0ff */
[----:B------:R-:W-:-:S04]  /*7580*/  SHF.R.U32.HI R3, RZ, 0x18, R22 ;  /* 0x00000018ff037819 */ /* 0x000fc80000011616 */
[----:B------:R-:W-:-:S05]  /*7590*/  LOP3.LUT R3, R0, R3, RZ, 0xfc, !PT ;  /* 0x0000000300037212 */ /* 0x000fca00078efcff */
[----:B------:R1:W-:Y:S01]  /*75a0*/  STG.E.U8 desc[UR36][R8.64], R3 ;  /* 0x0000000308007986 */ /* 0x0003e2000c101124 */
[----:B------:R-:W-:Y:S05]  /*75b0*/  BRA `(.L_x_38232) ;  /* 0x00000004009c7947 */ /* 0x000fea0003800000 */
.L_x_38242:
[----:B------:R-:W-:-:S05]  /*75c0*/  F2FP.BF16.F32.PACK_AB R22, RZ, R22 ;  /* 0x00000016ff16723e */ /* 0x000fca00000010ff */
[----:B------:R1:W-:Y:S01]  /*75d0*/  STG.E.U16 desc[UR36][R8.64], R22 ;  /* 0x0000001608007986 */ /* 0x0003e2000c101524 */
[----:B------:R-:W-:Y:S05]  /*75e0*/  BRA `(.L_x_38232) ;  /* 0x0000000400907947 */ /* 0x000fea0003800000 */
.L_x_38239:
        /* <DEDUP_REMOVED lines=11> */
.L_x_38251:
        /* <DEDUP_REMOVED lines=16> */
.L_x_38254:
[----:B------:R-:W-:-:S04]  /*77a0*/  LOP3.LUT R22, R22, 0x80000000, RZ, 0xc0, !PT ;  /* 0x8000000016167812 */ /* 0x000fc800078ec0ff */
[----:B------:R-:W-:-:S04]  /*77b0*/  SHF.R.U32.HI R3, RZ, 0x18, R22 ;  /* 0x00000018ff037819 */ /* 0x000fc80000011616 */
[----:B------:R-:W-:-:S04]  /*77c0*/  LOP3.LUT R0, R0, R3, RZ, 0xfc, !PT ;  /* 0x0000000300007212 */ /* 0x000fc800078efcff */
[----:B------:R-:W-:-:S07]  /*77d0*/  PRMT R4, R0, 0x7610, R4 ;  /* 0x0000761000047816 */ /* 0x000fce0000000004 */
.L_x_38253:
[----:B------:R-:W-:Y:S05]  /*77e0*/  BSYNC B0 ;  /* 0x0000000000007941 */ /* 0x000fea0003800000 */
.L_x_38252:
[----:B------:R1:W-:Y:S01]  /*77f0*/  STG.E.U8 desc[UR36][R8.64], R4 ;  /* 0x0000000408007986 */ /* 0x0003e2000c101124 */
[----:B------:R-:W-:Y:S05]  /*7800*/  BRA `(.L_x_38232) ;  /* 0x0000000400087947 */ /* 0x000fea0003800000 */
.L_x_38250:
        /* <DEDUP_REMOVED lines=16> */
.L_x_38257:
[----:B------:R-:W-:-:S04]  /*7910*/  LOP3.LUT R22, R22, 0x80000000, RZ, 0xc0, !PT ;  /* 0x8000000016167812 */ /* 0x000fc800078ec0ff */
[----:B------:R-:W-:-:S04]  /*7920*/  SHF.R.U32.HI R3, RZ, 0x18, R22 ;  /* 0x00000018ff037819 */ /* 0x000fc80000011616 */
[----:B------:R-:W-:-:S04]  /*7930*/  LOP3.LUT R0, R0, R3, RZ, 0xfc, !PT ;  /* 0x0000000300007212 */ /* 0x000fc800078efcff */
[----:B------:R-:W-:-:S07]  /*7940*/  PRMT R4, R0, 0x7610, R4 ;  /* 0x0000761000047816 */ /* 0x000fce0000000004 */
.L_x_38256:
[----:B------:R-:W-:Y:S05]  /*7950*/  BSYNC B0 ;  /* 0x0000000000007941 */ /* 0x000fea0003800000 */
.L_x_38255:
[----:B------:R1:W-:Y:S01]  /*7960*/  STG.E.U8 desc[UR36][R8.64], R4 ;  /* 0x0000000408007986 */ /* 0x0003e2000c101124 */
[----:B------:R-:W-:Y:S05]  /*7970*/  BRA `(.L_x_38232) ;  /* 0x0000000000ac7947 */ /* 0x000fea0003800000 */
.L_x_38249:
        /* <DEDUP_REMOVED lines=21> */
.L_x_38231:
        /* <DEDUP_REMOVED lines=16> */
.L_x_38260:
[----:B------:R-:W-:Y:S05]  /*7bd0*/  BRA `(.L_x_38232) ;  /* 0x0000000000147947 */ /* 0x000fea0003800000 */
.L_x_38259:
[----:B------:R-:W1:Y:S02]  /*7be0*/  F2I.U64.TRUNC R22, R22 ;  /* 0x0000001600167311 */ /* 0x000e64000020d800 */
[----:B-1----:R1:W-:Y:S01]  /*7bf0*/  STG.E.64 desc[UR36][R8.64], R22 ;  /* 0x0000001608007986 */ /* 0x0023e2000c101b24 */
[----:B------:R-:W-:Y:S05]  /*7c00*/  BRA `(.L_x_38232) ;  /* 0x0000000000087947 */ /* 0x000fea0003800000 */
.L_x_38258:
[----:B------:R-:W1:Y:S02]  /*7c10*/  F2I.FTZ.U32.TRUNC.NTZ R3, R22 ;  /* 0x0000001600037305 */ /* 0x000e64000021f000 */
[----:B-1----:R1:W-:Y:S02]  /*7c20*/  STG.E desc[UR36][R8.64], R3 ;  /* 0x0000000308007986 */ /* 0x0023e4000c101924 */
.L_x_38232:
[----:B------:R-:W-:-:S07]  /*7c30*/  VIADD R25, R25, 0x80 ;  /* 0x0000008019197836 */ /* 0x000fce0000000000 */
.L_x_38192:
[----:B------:R-:W-:Y:S05]  /*7c40*/  BSYNC B6 ;  /* 0x0000000000067941 */ /* 0x000fea0003800000 */
.L_x_38191:
        /* <DEDUP_REMOVED lines=22> */
.L_x_38264:
[----:B------:R-:W1:Y:S02]  /*7db0*/  F2I.S64.TRUNC R24, R24 ;  /* 0x0000001800187311 */ /* 0x000e64000020d900 */
[----:B-1----:R-:W-:-:S05]  /*7dc0*/  IMAD.MOV.U32 R5, RZ, RZ, R24 ;  /* 0x000000ffff057224 */ /* 0x002fca00078e0018 */
[----:B------:R-:W-:Y:S01]  /*7dd0*/  STG.E.U8 desc[UR36][R2.64], R5 ;  /* 0x0000000502007986 */ /* 0x000fe2000c101124 */
[----:B------:R-:W-:Y:S05]  /*7de0*/  EXIT ;  /* 0x000000000000794d */ /* 0x000fea0003800000 */
.L_x_38263:
        /* <DEDUP_REMOVED lines=9> */
.L_x_38267:
[----:B------:R-:W1:Y:S02]  /*7e80*/  F2I.FTZ.TRUNC.NTZ R5, R24 ;  /* 0x0000001800057305 */ /* 0x000e64000021f100 */
[----:B-1----:R-:W-:Y:S01]  /*7e90*/  STG.E desc[UR36][R2.64], R5 ;  /* 0x0000000502007986 */ /* 0x002fe2000c101924 */
[----:B------:R-:W-:Y:S05]  /*7ea0*/  EXIT ;  /* 0x000000000000794d */ /* 0x000fea0003800000 */
.L_x_38266:
[----:B------:R-:W1:Y:S02]  /*7eb0*/  F2I.FTZ.TRUNC.NTZ R5, R24 ;  /* 0x0000001800057305 */ /* 0x000e64000021f100 */
[----:B-1----:R-:W-:Y:S01]  /*7ec0*/  STG.E.U16 desc[UR36][R2.64], R5 ;  /* 0x0000000502007986 */ /* 0x002fe2000c101524 */
[----:B------:R-:W-:Y:S05]  /*7ed0*/  EXIT ;  /* 0x000000000000794d */ /* 0x000fea0003800000 */
.L_x_38262:
        /* <DEDUP_REMOVED lines=8> */
.L_x_38269:
[----:B------:R-:W-:-:S05]  /*7f60*/  F2FP.F16.F32.PACK_AB R24, RZ, R24 ;  /* 0x00000018ff18723e */ /* 0x000fca00000000ff */
[----:B------:R-:W-:Y:S01]  /*7f70*/  STG.E.U16 desc[UR36][R2.64], R24 ;  /* 0x0000001802007986 */ /* 0x000fe2000c101524 */
[----:B------:R-:W-:Y:S05]  /*7f80*/  EXIT ;  /* 0x000000000000794d */ /* 0x000fea0003800000 */
.L_x_38268:
        /* <DEDUP_REMOVED lines=9> */
.L_x_38271:
[----:B------:R-:W-:-:S04]  /*8020*/  F2FP.F16.F32.PACK_AB R5, RZ, R24 ;  /* 0x00000018ff05723e */ /* 0x000fc800000000ff */
[----:B------:R-:W-:-:S05]  /*8030*/  PRMT R5, R5, 0x5410, RZ ;  /* 0x0000541005057816 */ /* 0x000fca00000000ff */
[----:B------:R-:W-:Y:S01]  /*8040*/  STG.E desc[UR36][R2.64], R5 ;  /* 0x0000000502007986 */ /* 0x000fe2000c101924 */
[----:B------:R-:W-:Y:S05]  /*8050*/  EXIT ;  /* 0x000000000000794d */ /* 0x000fea0003800000 */
.L_x_38270:
[----:B------:R-:W-:-:S06]  /*8060*/  FMUL.FTZ R4, R24, 1 ;  /* 0x3f80000018047820 */ /* 0x000fcc0000410000 */
[----:B------:R-:W1:Y:S02]  /*8070*/  F2F.F64.F32 R4, R4 ;  /* 0x0000000400047310 */ /* 0x000e640000201800 */
[----:B-1----:R-:W-:Y:S01]  /*8080*/  STG.E.64 desc[UR36][R2.64], R4 ;  /* 0x0000000402007986 */ /* 0x002fe2000c101b24 */
[----:B------:R-:W-:Y:S05]  /*8090*/  EXIT ;  /* 0x000000000000794d */ /* 0x000fea0003800000 */
.L_x_38261:
        /* <DEDUP_REMOVED lines=12> */
.L_x_38274:
[----:B------:R-:W-:Y:S01]  /*8160*/  FMUL.FTZ R4, R24, 1 ;  /* 0x3f80000018047820 */ /* 0x000fe20000410000 */
[----:B------:R-:W-:-:S05]  /*8170*/  CS2R R6, SRZ ;  /* 0x0000000000067805 */ /* 0x000fca000001ff00 */
[----:B------:R-:W1:Y:S02]  /*8180*/  F2F.F64.F32 R4, R4 ;  /* 0x0000000400047310 */ /* 0x000e640000201800 */
[----:B-1----:R-:W-:Y:S01]  /*8190*/  STG.E.128 desc[UR36][R2.64], R4 ;  /* 0x0000000402007986 */ /* 0x002fe2000c101d24 */
[----:B------:R-:W-:Y:S05]  /*81a0*/  EXIT ;  /* 0x000000000000794d */ /* 0x000fea0003800000 */
.L_x_38273:
        /* <DEDUP_REMOVED lines=20> */
.L_x_38278:
[----:B------:R-:W-:Y:S05]  /*82f0*/  BSYNC B0 ;  /* 0x0000000000007941 */ /* 0x000fea0003800000 */
.L_x_38277:
[----:B------:R-:W-:-:S05]  /*8300*/  LOP3.LUT R7, R0, R7, RZ, 0xfc, !PT ;  /* 0x0000000700077212 */ /* 0x000fca00078efcff */
[----:B------:R-:W-:Y:S01]  /*8310*/  STG.E.U8 desc[UR36][R2.64], R7 ;  /* 0x0000000702007986 */ /* 0x000fe2000c101124 */
[----:B------:R-:W-:Y:S05]  /*8320*/  EXIT ;  /* 0x000000000000794d */ /* 0x000fea0003800000 */
.L_x_38276:
        /* <DEDUP_REMOVED lines=12> */
.L_x_38280:
[----:B------:R-:W-:Y:S01]  /*83f0*/  IMAD.MOV.U32 R0, RZ, RZ, 0x7f ;  /* 0x0000007fff007424 */ /* 0x000fe200078e00ff */
[----:B------:R-:W-:-:S04]  /*8400*/  ISETP.GT.U32.AND P0, PT, R4, 0x7f800000, PT ;  /* 0x7f8000000400780c */ /* 0x000fc80003f04070 */
[----:B------:R-:W-:-:S09]  /*8410*/  SEL R0, R0, 0x7c, P0 ;  /* 0x0000007c00007807 */ /* 0x000fd20000000000 */
.L_x_38281:
[----:B------:R-:W-:Y:S05]  /*8420*/  BSYNC B0 ;  /* 0x0000000000007941 */ /* 0x000fea0003800000 */
.L_x_38279:
[----:B------:R-:W-:-:S04]  /*8430*/  LOP3.LUT R24, R24, 0x80000000, RZ, 0xc0, !PT ;  /* 0x8000000018187812 */ /* 0x000fc800078ec0ff */
[----:B------:R-:W-:-:S04]  /*8440*/  SHF.R.U32.HI R5, RZ, 0x18, R24 ;  /* 0x00000018ff057819 */ /* 0x000fc80000011618 */
[----:B------:R-:W-:-:S05]  /*8450*/  LOP3.LUT R5, R0, R5, RZ, 0xfc, !PT ;  /* 0x0000000500057212 */ /* 0x000fca00078efcff */
[----:B------:R-:W-:Y:S01]  /*8460*/  STG.E.U8 desc[UR36][R2.64], R5 ;  /* 0x0000000502007986 */ /* 0x000fe2000c101124 */
[----:B------:R-:W-:Y:S05]  /*8470*/  EXIT ;  /* 0x000000000000794d */ /* 0x000fea0003800000 */
.L_x_38275:
[----:B------:R-:W-:-:S05]  /*8480*/  F2FP.BF16.F32.PACK_AB R24, RZ, R24 ;  /* 0x00000018ff18723e */ /* 0x000fca00000010ff */
[----:B------:R-:W-:Y:S01]  /*8490*/  STG.E.U16 desc[UR36][R2.64], R24 ;  /* 0x0000001802007986 */ /* 0x000fe2000c101524 */
[----:B------:R-:W-:Y:S05]  /*84a0*/  EXIT ;  /* 0x000000000000794d */ /* 0x000fea0003800000 */
.L_x_38272:
        /* <DEDUP_REMOVED lines=11> */
.L_x_38284:
        /* <DEDUP_REMOVED lines=16> */
.L_x_38287:
[----:B------:R-:W-:-:S04]  /*8660*/  LOP3.LUT R24, R24, 0x80000000, RZ, 0xc0, !PT ;  /* 0x8000000018187812 */ /* 0x000fc800078ec0ff */
[----:B------:R-:W-:-:S04]  /*8670*/  SHF.R.U32.HI R5, RZ, 0x18, R24 ;  /* 0x00000018ff057819 */ /* 0x000fc80000011618 */
[----:B------:R-:W-:-:S04]  /*8680*/  LOP3.LUT R4, R4, R5, RZ, 0xfc, !PT ;  /* 0x0000000504047212 */ /* 0x000fc800078efcff */
[----:B------:R-:W-:-:S07]  /*8690*/  PRMT R0, R4, 0x7610, R0 ;  /* 0x0000761004007816 */ /* 0x000fce0000000000 */
.L_x_38286:
[----:B------:R-:W-:Y:S05]  /*86a0*/  BSYNC B0 ;  /* 0x0000000000007941 */ /* 0x000fea0003800000 */
.L_x_38285:
[----:B------:R-:W-:Y:S01]  /*86b0*/  STG.E.U8 desc[UR36][R2.64], R0 ;  /* 0x0000000002007986 */ /* 0x000fe2000c101124 */
[----:B------:R-:W-:Y:S05]  /*86c0*/  EXIT ;  /* 0x000000000000794d */ /* 0x000fea0003800000 */
.L_x_38283:
        /* <DEDUP_REMOVED lines=16> */
.L_x_38290:
[----:B------:R-:W-:-:S04]  /*87d0*/  LOP3.LUT R24, R24, 0x80000000, RZ, 0xc0, !PT ;  /* 0x8000000018187812 */ /* 0x000fc800078ec0ff */
[----:B------:R-:W-:-:S04]  /*87e0*/  SHF.R.U32.HI R5, RZ, 0x18, R24 ;  /* 0x00000018ff057819 */ /* 0x000fc80000011618 */
[----:B------:R-:W-:-:S04]  /*87f0*/  LOP3.LUT R4, R4, R5, RZ, 0xfc, !PT ;  /* 0x0000000504047212 */ /* 0x000fc800078efcff */
[----:B------:R-:W-:-:S07]  /*8800*/  PRMT R0, R4, 0x7610, R0 ;  /* 0x0000761004007816 */ /* 0x000fce0000000000 */
.L_x_38289:
[----:B------:R-:W-:Y:S05]  /*8810*/  BSYNC B0 ;  /* 0x0000000000007941 */ /* 0x000fea0003800000 */
.L_x_38288:
[----:B------:R-:W-:Y:S01]  /*8820*/  STG.E.U8 desc[UR36][R2.64], R0 ;  /* 0x0000000002007986 */ /* 0x000fe2000c101124 */
[----:B------:R-:W-:Y:S05]  /*8830*/  EXIT ;  /* 0x000000000000794d */ /* 0x000fea0003800000 */
.L_x_38282:
        /* <DEDUP_REMOVED lines=21> */
.L_x_38265:
        /* <DEDUP_REMOVED lines=16> */
.L_x_38293:
[----:B------:R-:W-:Y:S05]  /*8a90*/  EXIT ;  /* 0x000000000000794d */ /* 0x000fea0003800000 */
.L_x_38292:
[----:B------:R-:W1:Y:S02]  /*8aa0*/  F2I.U64.TRUNC R24, R24 ;  /* 0x0000001800187311 */ /* 0x000e64000020d800 */
[----:B-1----:R-:W-:Y:S01]  /*8ab0*/  STG.E.64 desc[UR36][R2.64], R24 ;  /* 0x0000001802007986 */ /* 0x002fe2000c101b24 */
[----:B------:R-:W-:Y:S05]  /*8ac0*/  EXIT ;  /* 0x000000000000794d */ /* 0x000fea0003800000 */
.L_x_38291:
[----:B------:R-:W1:Y:S02]  /*8ad0*/  F2I.FTZ.U32.TRUNC.NTZ R5, R24 ;  /* 0x0000001800057305 */ /* 0x000e64000021f000 */
[----:B-1----:R-:W-:Y:S01]  /*8ae0*/  STG.E desc[UR36][R2.64], R5 ;  /* 0x0000000502007986 */ /* 0x002fe2000c101924 */
[----:B------:R-:W-:Y:S05]  /*8af0*/  EXIT ;  /* 0x000000000000794d */ /* 0x000fea0003800000 */
.L_x_38294:
        /* <DEDUP_REMOVED lines=16> */
.L_x_57536:


//--------------------- .text._ZN2at6native18elementwise_kernelILi128ELi2EZNS0_22gpu_kernel_impl_nocastINS0_13BUnaryFunctorIfffZZZNS0_21remainder_kernel_cudaERNS_18TensorIteratorBaseEENKUlvE0_clEvENKUlvE0_clEvEUlffE_EEEEvS5_RKT_EUliE_EEviT1_ --------------------------
	.section	.text._ZN2at6native18elementwise_kernelILi128ELi2EZNS0_22gpu_kernel_impl_nocastINS0_13BUnaryFunctorIfffZZZNS0_21remainder_kernel_cudaERNS_18TensorIteratorBaseEENKUlvE0_clEvENKUlvE0_clEvEUlffE_EEEEvS5_RKT_EUliE_EEviT1_,"ax",@progbits
	.align	128
        .global         _ZN2at6native18elementwise_kernelILi128ELi2EZNS0_22gpu_kernel_impl_nocastINS0_13BUnaryFunctorIfffZZZNS0_21remainder_kernel_cudaERNS_18TensorIteratorBaseEENKUlvE0_clEvENKUlvE0_clEvEUlffE_EEEEvS5_RKT_EUliE_EEviT1_
        .type           _ZN2at6native18elementwise_kernelILi128ELi2EZNS0_22gpu_kernel_impl_nocastINS0_13BUnaryFunctorIfffZZZNS0_21remainder_kernel_cudaERNS_18TensorIteratorBaseEENKUlvE0_clEvENKUlvE0_clEvEUlffE_EEEEvS5_RKT_EUliE_EEviT1_,@function
        .size           _ZN2at6native18elementwise_kernelILi128ELi2EZNS0_22gpu_kernel_impl_nocastINS0_13BUnaryFunctorIfffZZZNS0_21remainder_kernel_cudaERNS_18TensorIteratorBaseEENKUlvE0_clEvENKUlvE0_clEvEUlffE_EEEEvS5_RKT_EUliE_EEviT1_,(.L_x_57537 - _ZN2at6native18elementwise_kernelILi128ELi2EZNS0_22gpu_kernel_impl_nocastINS0_13BUnaryFunctorIfffZZZNS0_21remainder_kernel_cudaERNS_18TensorIteratorBaseEENKUlvE0_clEvENKUlvE0_clEvEUlffE_EEEEvS5_RKT_EUliE_EEviT1_)
        .other          _ZN2at6native18elementwise_kernelILi128ELi2EZNS0_22gpu_kernel_impl_nocastINS0_13BUnaryFunctorIfffZZZNS0_21remainder_kernel_cudaERNS_18TensorIteratorBaseEENKUlvE0_clEvENKUlvE0_clEvEUlffE_EEEEvS5_RKT_EUliE_EEviT1_,@"STO_CUDA_ENTRY STV_DEFAULT"
_ZN2at6native18elementwise_kernelILi128ELi2EZNS0_22gpu_kernel_impl_nocastINS0_13BUnaryFunctorIfffZZZNS0_21remainder_kernel_cudaERNS_18TensorIteratorBaseEENKUlvE0_clEvENKUlvE0_clEvEUlffE_EEEEvS5_RKT_EUliE_EEviT1_:
.text._ZN2at6native18elementwise_kernelILi128ELi2EZNS0_22gpu_kernel_impl_nocastINS0_13BUnaryFunctorIfffZZZNS0_21remainder_kernel_cudaERNS_18TensorIteratorBaseEENKUlvE0_clEvENKUlvE0_clEvEUlffE_EEEEvS5_RKT_EUliE_EEviT1_:
        /* <DEDUP_REMOVED lines=313> */
.L_x_38297:
        /* <DEDUP_REMOVED lines=35> */
.L_x_38303:
[----:B------:R-:W-:Y:S01]  /*15c0*/  FSETP.GEU.FTZ.AND P0, PT, R10, -R0, PT ;  /* 0x800000000a00720b */ /* 0x000fe20003f1e000 */
[----:B------:R-:W-:-:S12]  /*15d0*/  FADD.FTZ R8, R8, -1 ;  /* 0xbf80000008087421 */ /* 0x000fd80000010000 */
[----:B------:R-:W-:-:S07]  /*15e0*/  @!P0 FADD.FTZ R8, R8, -1 ;  /* 0xbf80000008088421 */ /* 0x000fce0000010000 */
.L_x_38302:
[----:B------:R-:W-:Y:S05]  /*15f0*/  BSYNC B2 ;  /* 0x0000000000027941 */ /* 0x000fea0003800000 */
.L_x_38301:
[----:B------:R-:W-:Y:S01]  /*1600*/  FFMA.FTZ R3, -R0, R8, R3 ;  /* 0x0000000800037223 */ /* 0x000fe20000010103 */
[----:B------:R-:W-:Y:S06]  /*1610*/  BRA `(.L_x_38299) ;  /* 0x00000000007c7947 */ /* 0x000fec0003800000 */
.L_x_38300:
        /* <DEDUP_REMOVED lines=15> */
.L_x_38306:
        /* <DEDUP_REMOVED lines=13> */
.L_x_38305:
[----:B------:R-:W-:Y:S05]  /*17e0*/  BSYNC B2 ;  /* 0x0000000000027941 */ /* 0x000fea0003800000 */
.L_x_38304:
[----:B------:R-:W-:-:S04]  /*17f0*/  FMUL.FTZ R8, R8, 1.1920928955078125e-07 ;  /* 0x3400000008087820 */ /* 0x000fc80000410000 */
[----:B0-----:R-:W-:-:S07]  /*1800*/  FMUL.FTZ R3, R13, R8 ;  /* 0x000000080d037220 */ /* 0x001fce0000410000 */
.L_x_38299:
[----:B------:R-:W-:Y:S05]  /*1810*/  BSYNC B0 ;  /* 0x0000000000007941 */ /* 0x000fea0003800000 */
.L_x_38298:
[C---:B------:R-:W-:Y:S02]  /*1820*/  FSETP.GTU.FTZ.AND P0, PT, |R3|.reuse, +INF , PT ;  /* 0x7f8000000300780b */ /* 0x040fe40003f1c200 */
[----:B------:R-:W-:Y:S02]  /*1830*/  LOP3.LUT R6, R3, 0x80000000, R6, 0xb8, !PT ;  /* 0x8000000003067812 */ /* 0x000fe400078eb806 */
[----:B------:R-:W-:Y:S02]  /*1840*/  FSETP.GEU.FTZ.AND P2, PT, R7, RZ, PT ;  /* 0x000000ff0700720b */ /* 0x000fe40003f5e000 */
[----:B------:R-:W-:-:S04]  /*1850*/  FSEL R3, R3, R6, P0 ;  /* 0x0000000603037208 */ /* 0x000fc80000000000 */
[C---:B------:R-:W-:Y:S02]  /*1860*/  FSETP.NEU.FTZ.AND P0, PT, R3.reuse, RZ, PT ;  /* 0x000000ff0300720b */ /* 0x040fe40003f1d000 */
[----:B------:R-:W-:-:S04]  /*1870*/  FSETP.GEU.FTZ.AND P1, PT, R3, RZ, PT ;  /* 0x000000ff0300720b */ /* 0x000fc80003f3e000 */
[----:B------:R-:W-:-:S13]  /*1880*/  PLOP3.LUT P0, PT, P0, P2, P1, 0x60, 0x0 ;  /* 0x000000000000781c */ /* 0x000fda0000704c10 */
[----:B------:R-:W-:Y:S01]  /*1890*/  @P0 FADD.FTZ R3, R3, R7 ;  /* 0x0000000703030221 */ /* 0x000fe20000010000 */
[----:B------:R-:W-:-:S04]  /*18a0*/  IADD3 R7, R2, 0x80, RZ ;  /* 0x0000008002077810 */ /* 0x000fc80007ffe0ff */
[----:B------:R0:W-:Y:S03]  /*18b0*/  STG.E desc[UR4][R4.64], R3 ;  /* 0x0000000304007986 */ /* 0x0001e6000c101904 */
.L_x_38296:
[----:B------:R-:W-:Y:S05]  /*18c0*/  BSYNC B1 ;  /* 0x0000000000017941 */ /* 0x000fea0003800000 */
.L_x_38295:
[----:B------:R-:W-:-:S13]  /*18d0*/  ISETP.GE.AND P0, PT, R7, UR6, PT ;  /* 0x0000000607007c0c */ /* 0x000fda000bf06270 */
[----:B------:R-:W-:Y:S05]  /*18e0*/  @P0 EXIT ;  /* 0x000000000000094d */ /* 0x000fea0003800000 */
[----:B------:R-:W1:Y:S01]  /*18f0*/  LDC R8, c[0x0][0x218] ;  /* 0x00008600ff087b82 */ /* 0x000e620000000800 */
[----:B------:R-:W-:Y:S01]  /*1900*/  HFMA2.MMA R0, -RZ, RZ, 0, 0 ;  /* 0x00000000ff007435 */ /* 0x000fe200000001ff */
[----:B0-----:R-:W-:Y:S02]  /*1910*/  MOV R3, RZ ;  /* 0x000000ff00037202 */ /* 0x001fe40000000f00 */
[----:B-1----:R-:W-:-:S13]  /*1920*/  ISETP.NE.AND P0, PT, R8, RZ, PT ;  /* 0x000000ff0800720c */ /* 0x002fda0003f05270 */
[----:B------:R-:W-:Y:S05]  /*1930*/  @!P0 BRA `(.L_x_38307) ;  /* 0x0000001000a88947 */ /* 0x000fea0003800000 */
[----:B------:R-:W-:Y:S01]  /*1940*/  MOV R2, RZ ;  /* 0x000000ff00027202 */ /* 0x000fe20000000f00 */
[----:B------:R-:W-:Y:S01]  /*1950*/  IMAD.MOV.U32 R3, RZ, RZ, R7 ;  /* 0x000000ffff037224 */ /* 0x000fe200078e0007 */
        /* <DEDUP_REMOVED lines=296> */
.L_x_38307:
        /* <DEDUP_REMOVED lines=35> */
.L_x_38313:
[----:B------:R-:W-:Y:S01]  /*2e10*/  FSETP.GEU.FTZ.AND P0, PT, R9, -R8, PT ;  /* 0x800000080900720b */ /* 0x000fe20003f1e000 */
[----:B------:R-:W-:-:S12]  /*2e20*/  FADD.FTZ R7, R7, -1 ;  /* 0xbf80000007077421 */ /* 0x000fd80000010000 */
[----:B------:R-:W-:-:S07]  /*2e30*/  @!P0 FADD.FTZ R7, R7, -1 ;  /* 0xbf80000007078421 */ /* 0x000fce0000010000 */
.L_x_38312:
[----:B------:R-:W-:Y:S05]  /*2e40*/  BSYNC B1 ;  /* 0x0000000000017941 */ /* 0x000fea0003800000 */
.L_x_38311:
[----:B------:R-:W-:Y:S01]  /*2e50*/  FFMA.FTZ R0, -R8, R7, R0 ;  /* 0x0000000708007223 */ /* 0x000fe20000010100 */
[----:B------:R-:W-:Y:S06]  /*2e60*/  BRA `(.L_x_38309) ;  /* 0x00000000007c7947 */ /* 0x000fec0003800000 */
.L_x_38310:
        /* <DEDUP_REMOVED lines=15> */
.L_x_38316:
        /* <DEDUP_REMOVED lines=13> */
.L_x_38315:
[----:B------:R-:W-:Y:S05]  /*3030*/  BSYNC B1 ;  /* 0x0000000000017941 */ /* 0x000fea0003800000 */
.L_x_38314:
[----:B------:R-:W-:-:S04]  /*3040*/  FMUL.FTZ R7, R6, 1.1920928955078125e-07 ;  /* 0x3400000006077820 */ /* 0x000fc80000410000 */
[----:B------:R-:W-:-:S07]  /*3050*/  FMUL.FTZ R0, R10, R7 ;  /* 0x000000070a007220 */ /* 0x000fce0000410000 */
.L_x_38309:
[----:B------:R-:W-:Y:S05]  /*3060*/  BSYNC B0 ;  /* 0x0000000000007941 */ /* 0x000fea0003800000 */
.L_x_38308:
        /* <DEDUP_REMOVED lines=10> */
.L_x_38317:
        /* <DEDUP_REMOVED lines=15> */
.L_x_57537:


//--------------------- .text._ZN2at6native27unrolled_elementwise_kernelINS0_13BUnaryFunctorIfffZZZNS0_21remainder_kernel_cudaERNS_18TensorIteratorBaseEENKUlvE0_clEvENKUlvE0_clEvEUlffE_EESt5arrayIPcLm2EELi4E23TrivialOffsetCalculatorILi1EjESD_NS0_6memory15LoadWithoutCastENSE_16StoreWithoutCastEEEviT_T0_T2_T3_T4_T5_ --------------------------
	.section	.text._ZN2at6native27unrolled_elementwise_kernelINS0_13BUnaryFunctorIfffZZZNS0_21remainder_kernel_cudaERNS_18TensorIteratorBaseEENKUlvE0_clEvENKUlvE0_clEvEUlffE_EESt5arrayIPcLm2EELi4E23TrivialOffsetCalculatorILi1EjESD_NS0_6memory15LoadWithoutCastENSE_16StoreWithoutCastEEEviT_T0_T2_T3_T4_T5_,"ax",@progbits
	.align	128
        .global         _ZN2at6native27unrolled_elementwise_kernelINS0_13BUnaryFunctorIfffZZZNS0_21remainder_kernel_cudaERNS_18TensorIteratorBaseEENKUlvE0_clEvENKUlvE0_clEvEUlffE_EESt5arrayIPcLm2EELi4E23TrivialOffsetCalculatorILi1EjESD_NS0_6memory15LoadWithoutCastENSE_16StoreWithoutCastEEEviT_T0_T2_T3_T4_T5_
        .type           _ZN2at6native27unrolled_elementwise_kernelINS0_13BUnaryFunctorIfffZZZNS0_21remainder_kernel_cudaERNS_18TensorIteratorBaseEENKUlvE0_clEvENKUlvE0_clEvEUlffE_EESt5arrayIPcLm2EELi4E23TrivialOffsetCalculatorILi1EjESD_NS0_6memory15LoadWithoutCastENSE_16StoreWithoutCastEEEviT_T0_T2_T3_T4_T5_,@function
        .size           _ZN2at6native27unrolled_elementwise_kernelINS0_13BUnaryFunctorIfffZZZNS0_21remainder_kernel_cudaERNS_18TensorIteratorBaseEENKUlvE0_clEvENKUlvE0_clEvEUlffE_EESt5arrayIPcLm2EELi4E23TrivialOffsetCalculatorILi1EjESD_NS0_6memory15LoadWithoutCastENSE_16StoreWithoutCastEEEviT_T0_T2_T3_T4_T5_,(.L_x_57538 - _ZN2at6native27unrolled_elementwise_kernelINS0_13BUnaryFunctorIfffZZZNS0_21remainder_kernel_cudaERNS_18TensorIteratorBaseEENKUlvE0_clEvENKUlvE0_clEvEUlffE_EESt5arrayIPcLm2EELi4E23TrivialOffsetCalculatorILi1EjESD_NS0_6memory15LoadWithoutCastENSE_16StoreWithoutCastEEEviT_T0_T2_T3_T4_T5_)
        .other          _ZN2at6native27unrolled_elementwise_kernelINS0_13BUnaryFunctorIfffZZZNS0_21remainder_kernel_cudaERNS_18TensorIteratorBaseEENKUlvE0_clEvENKUlvE0_clEvEUlffE_EESt5arrayIPcLm2EELi4E23TrivialOffsetCalculatorILi1EjESD_NS0_6memory15LoadWithoutCastENSE_16StoreWithoutCastEEEviT_T0_T2_T3_T4_T5_,@"STO_CUDA_ENTRY STV_DEFAULT"
_ZN2at6native27unrolled_elementwise_kernelINS0_13BUnaryFunctorIfffZZZNS0_21remainder_kernel_cudaERNS_18TensorIteratorBaseEENKUlvE0_clEvENKUlvE0_clEvEUlffE_EESt5arrayIPcLm2EELi4E23TrivialOffsetCalculatorILi1EjESD_NS0_6memory15LoadWithoutCastENSE_16StoreWithoutCastEEEviT_T0_T2_T3_T4_T5_:
.text._ZN2at6native27unrolled_elementwise_kernelINS0_13BUnaryFunctorIfffZZZNS0_21remainder_kernel_cudaERNS_18TensorIteratorBaseEENKUlvE0_clEvENKUlvE0_clEvEUlffE_EESt5arrayIPcLm2EELi4E23TrivialOffsetCalculatorILi1EjESD_NS0_6memory15LoadWithoutCastENSE_16StoreWithoutCastEEEviT_T0_T2_T3_T4_T5_:
        /* <DEDUP_REMOVED lines=18> */
[----:B------:R-:W0:Y:S01]  /*0120*/  @!P3 LDC.64 R10, c[0x0][0x228] ;  /* 0x00008a00ff0abb82 */ /* 0x000e220000000a00 */
[----:B------:R-:W-:-:S05]  /*0130*/  @!P3 VIADD R5, R5, 0x80 ;  /* 0x000000800505b836 */ /* 0x000fca0000000000 */
[----:B------:R-:W-:Y:S01]  /*0140*/  ISETP.GE.AND P1, PT, R5, R3, PT ;  /* 0x000000030500720c */ /* 0x000fe20003f26270 */
[----:B-1----:R-:W-:-:S12]  /*0150*/  @!P0 IMAD.WIDE.U32 R12, R17, 0x4, R12 ;  /* 0x00000004110c8825 */ /* 0x002fd800078e000c */
[----:B------:R-:W1:Y:S01]  /*0160*/  @!P1 LDC.64 R8, c[0x0][0x228] ;  /* 0x00008a00ff089b82 */ /* 0x000e620000000a00 */
[----:B------:R-:W-:Y:S01]  /*0170*/  @!P1 LEA R5, R2, R5, 0x9 ;  /* 0x0000000502059211 */ /* 0x000fe200078e48ff */
[----:B0-----:R-:W-:-:S04]  /*0180*/  @!P3 IMAD.WIDE.U32 R16, R19, 0x4, R10 ;  /* 0x000000041310b825 */ /* 0x001fc800078e000a */
[----:B------:R-:W-:-:S06]  /*0190*/  IMAD.MOV.U32 R10, RZ, RZ, RZ ;  /* 0x000000ffff0a7224 */ /* 0x000fcc00078e00ff */
        /* <DEDUP_REMOVED lines=37> */
.L_x_38325:
[----:B------:R-:W-:Y:S01]  /*03f0*/  FSETP.GEU.FTZ.AND P0, PT, R13, -R0, PT ;  /* 0x800000000d00720b */ /* 0x000fe20003f1e000 */
[----:B------:R-:W-:-:S12]  /*0400*/  FADD.FTZ R6, R6, -1 ;  /* 0xbf80000006067421 */ /* 0x000fd80000010000 */
[----:B------:R-:W-:-:S07]  /*0410*/  @!P0 FADD.FTZ R6, R6, -1 ;  /* 0xbf80000006068421 */ /* 0x000fce0000010000 */
.L_x_38324:
[----:B------:R-:W-:Y:S05]  /*0420*/  BSYNC B2 ;  /* 0x0000000000027941 */ /* 0x000fea0003800000 */
.L_x_38323:
[----:B------:R-:W-:Y:S01]  /*0430*/  FFMA.FTZ R11, -R0, R6, R11 ;  /* 0x00000006000b7223 */ /* 0x000fe2000001010b */
[----:B------:R-:W-:Y:S06]  /*0440*/  BRA `(.L_x_38321) ;  /* 0x00000000007c7947 */ /* 0x000fec0003800000 */
.L_x_38322:
        /* <DEDUP_REMOVED lines=15> */
.L_x_38328:
        /* <DEDUP_REMOVED lines=13> */
.L_x_38327:
[----:B------:R-:W-:Y:S05]  /*0610*/  BSYNC B2 ;  /* 0x0000000000027941 */ /* 0x000fea0003800000 */
.L_x_38326:
[----:B0-----:R-:W-:-:S04]  /*0620*/  FMUL.FTZ R11, R6, 1.1920928955078125e-07 ;  /* 0x34000000060b7820 */ /* 0x001fc80000410000 */
[----:B------:R-:W-:-:S07]  /*0630*/  FMUL.FTZ R11, R16, R11 ;  /* 0x0000000b100b7220 */ /* 0x000fce0000410000 */
.L_x_38321:
[----:B------:R-:W-:Y:S05]  /*0640*/  BSYNC B0 ;  /* 0x0000000000007941 */ /* 0x000fea0003800000 */
.L_x_38320:
        /* <DEDUP_REMOVED lines=8> */
.L_x_38319:
[----:B------:R-:W-:Y:S05]  /*06d0*/  BSYNC B1 ;  /* 0x0000000000017941 */ /* 0x000fea0003800000 */
.L_x_38318:
        /* <DEDUP_REMOVED lines=32> */
.L_x_38336:
[----:B------:R-:W-:Y:S01]  /*08e0*/  FSETP.GEU.FTZ.AND P0, PT, R11, -R13, PT ;  /* 0x8000000d0b00720b */ /* 0x000fe20003f1e000 */
[----:B------:R-:W-:-:S12]  /*08f0*/  FADD.FTZ R7, R7, -1 ;  /* 0xbf80000007077421 */ /* 0x000fd80000010000 */
[----:B------:R-:W-:-:S07]  /*0900*/  @!P0 FADD.FTZ R7, R7, -1 ;  /* 0xbf80000007078421 */ /* 0x000fce0000010000 */
.L_x_38335:
[----:B------:R-:W-:Y:S05]  /*0910*/  BSYNC B2 ;  /* 0x0000000000027941 */ /* 0x000fea0003800000 */
.L_x_38334:
[----:B------:R-:W-:Y:S01]  /*0920*/  FFMA.FTZ R0, -R13, R7, R0 ;  /* 0x000000070d007223 */ /* 0x000fe20000010100 */
[----:B------:R-:W-:Y:S06]  /*0930*/  BRA `(.L_x_38332) ;  /* 0x00000000007c7947 */ /* 0x000fec0003800000 */
.L_x_38333:
        /* <DEDUP_REMOVED lines=15> */
.L_x_38339:
        /* <DEDUP_REMOVED lines=13> */
.L_x_38338:
[----:B------:R-:W-:Y:S05]  /*0b00*/  BSYNC B2 ;  /* 0x0000000000027941 */ /* 0x000fea0003800000 */
.L_x_38337:
[----:B------:R-:W-:-:S04]  /*0b10*/  FMUL.FTZ R0, R7, 1.1920928955078125e-07 ;  /* 0x3400000007007820 */ /* 0x000fc80000410000 */
[----:B------:R-:W-:-:S07]  /*0b20*/  FMUL.FTZ R0, R15, R0 ;  /* 0x000000000f007220 */ /* 0x000fce0000410000 */
.L_x_38332:
[----:B------:R-:W-:Y:S05]  /*0b30*/  BSYNC B0 ;  /* 0x0000000000007941 */ /* 0x000fea0003800000 */
.L_x_38331:
        /* <DEDUP_REMOVED lines=8> */
.L_x_38330:
[----:B------:R-:W-:Y:S05]  /*0bc0*/  BSYNC B1 ;  /* 0x0000000000017941 */ /* 0x000fea0003800000 */
.L_x_38329:
[----:B------:R-:W-:Y:S01]  /*0bd0*/  IADD3 R0, R4, 0x100, RZ ;  /* 0x0000010004007810 */ /* 0x000fe20007ffe0ff */
[----:B------:R-:W-:Y:S03]  /*0be0*/  BSSY B1, `(.L_x_38340) ;  /* 0x000004d000017945 */ /* 0x000fe60003800000 */
[----:B------:R-:W-:-:S13]  /*0bf0*/  ISETP.GE.AND P0, PT, R0, R3, PT ;  /* 0x000000030000720c */ /* 0x000fda0003f06270 */
[----:B------:R-:W-:Y:S05]  /*0c00*/  @P0 BRA `(.L_x_38341) ;  /* 0x0000000400280947 */ /* 0x000fea0003800000 */
[----:B------:R-:W1:Y:S01]  /*0c10*/  LDC R9, c[0x0][0x218] ;  /* 0x00008600ff097b82 */ /* 0x000e620000000800 */
[----:B------:R-:W-:Y:S01]  /*0c20*/  BSSY B0, `(.L_x_38342) ;  /* 0x0000040000007945 */ /* 0x000fe20003800000 */
[C---:B------:R-:W-:Y:S01]  /*0c30*/  FADD.FTZ R11, |R8|.reuse, -RZ ;  /* 0x800000ff080b7221 */ /* 0x040fe20000010200 */
[----:B-1----:R-:W-:-:S13]  /*0c40*/  FSETP.GEU.FTZ.AND P0, PT, |R8|, |R9|, PT ;  /* 0x400000090800720b */ /* 0x002fda0003f1e200 */
        /* <DEDUP_REMOVED lines=24> */
.L_x_38347:
[----:B------:R-:W-:Y:S01]  /*0dd0*/  FSETP.GEU.FTZ.AND P0, PT, R12, -R13, PT ;  /* 0x8000000d0c00720b */ /* 0x000fe20003f1e000 */
[----:B------:R-:W-:-:S12]  /*0de0*/  FADD.FTZ R0, R0, -1 ;  /* 0xbf80000000007421 */ /* 0x000fd80000010000 */
[----:B------:R-:W-:-:S07]  /*0df0*/  @!P0 FADD.FTZ R0, R0, -1 ;  /* 0xbf80000000008421 */ /* 0x000fce0000010000 */
.L_x_38346:
[----:B------:R-:W-:Y:S05]  /*0e00*/  BSYNC B2 ;  /* 0x0000000000027941 */ /* 0x000fea0003800000 */
.L_x_38345:
[----:B------:R-:W-:Y:S01]  /*0e10*/  FFMA.FTZ R11, -R13, R0, R11 ;  /* 0x000000000d0b7223 */ /* 0x000fe2000001010b */
[----:B------:R-:W-:Y:S06]  /*0e20*/  BRA `(.L_x_38343) ;  /* 0x00000000007c7947 */ /* 0x000fec0003800000 */
.L_x_38344:
        /* <DEDUP_REMOVED lines=15> */
.L_x_38350:
        /* <DEDUP_REMOVED lines=13> */
.L_x_38349:
[----:B------:R-:W-:Y:S05]  /*0ff0*/  BSYNC B2 ;  /* 0x0000000000027941 */ /* 0x000fea0003800000 */
.L_x_38348:
[----:B------:R-:W-:-:S04]  /*1000*/  FMUL.FTZ R11, R11, 1.1920928955078125e-07 ;  /* 0x340000000b0b7820 */ /* 0x000fc80000410000 */
[----:B------:R-:W-:-:S07]  /*1010*/  FMUL.FTZ R11, R16, R11 ;  /* 0x0000000b100b7220 */ /* 0x000fce0000410000 */
.L_x_38343:
[----:B------:R-:W-:Y:S05]  /*1020*/  BSYNC B0 ;  /* 0x0000000000007941 */ /* 0x000fea0003800000 */
.L_x_38342:
        /* <DEDUP_REMOVED lines=8> */
.L_x_38341:
[----:B------:R-:W-:Y:S05]  /*10b0*/  BSYNC B1 ;  /* 0x0000000000017941 */ /* 0x000fea0003800000 */
.L_x_38340:
        /* <DEDUP_REMOVED lines=32> */
.L_x_38358:
[----:B------:R-:W-:Y:S01]  /*12c0*/  FSETP.GEU.FTZ.AND P0, PT, R11, -R13, PT ;  /* 0x8000000d0b00720b */ /* 0x000fe20003f1e000 */
[----:B------:R-:W-:-:S12]  /*12d0*/  FADD.FTZ R9, R9, -1 ;  /* 0xbf80000009097421 */ /* 0x000fd80000010000 */
[----:B------:R-:W-:-:S07]  /*12e0*/  @!P0 FADD.FTZ R9, R9, -1 ;  /* 0xbf80000009098421 */ /* 0x000fce0000010000 */
.L_x_38357:
[----:B------:R-:W-:Y:S05]  /*12f0*/  BSYNC B2 ;  /* 0x0000000000027941 */ /* 0x000fea0003800000 */
.L_x_38356:
[----:B------:R-:W-:Y:S01]  /*1300*/  FFMA.FTZ R0, -R13, R9, R0 ;  /* 0x000000090d007223 */ /* 0x000fe20000010100 */
[----:B------:R-:W-:Y:S06]  /*1310*/  BRA `(.L_x_38354) ;  /* 0x00000000007c7947 */ /* 0x000fec0003800000 */
.L_x_38355:
        /* <DEDUP_REMOVED lines=15> */
.L_x_38361:
        /* <DEDUP_REMOVED lines=13> */
.L_x_38360:
[----:B------:R-:W-:Y:S05]  /*14e0*/  BSYNC B2 ;  /* 0x0000000000027941 */ /* 0x000fea0003800000 */
.L_x_38359:
[----:B------:R-:W-:-:S04]  /*14f0*/  FMUL.FTZ R0, R9, 1.1920928955078125e-07 ;  /* 0x3400000009007820 */ /* 0x000fc80000410000 */
[----:B------:R-:W-:-:S07]  /*1500*/  FMUL.FTZ R0, R15, R0 ;  /* 0x000000000f007220 */ /* 0x000fce0000410000 */
.L_x_38354:
[----:B------:R-:W-:Y:S05]  /*1510*/  BSYNC B0 ;  /* 0x0000000000007941 */ /* 0x000fea0003800000 */
.L_x_38353:
        /* <DEDUP_REMOVED lines=8> */
.L_x_38352:
[----:B------:R-:W-:Y:S05]  /*15a0*/  BSYNC B1 ;  /* 0x0000000000017941 */ /* 0x000fea0003800000 */
.L_x_38351:
[----:B------:R-:W-:Y:S01]  /*15b0*/  ISETP.GE.AND P0, PT, R4, R3, PT ;  /* 0x000000030400720c */ /* 0x000fe20003f06270 */
[----:B------:R-:W-:Y:S04]  /*15c0*/  BSSY B0, `(.L_x_38362) ;  /* 0x0000017000007945 */ /* 0x000fe80003800000 */
[----:B------:R-:W-:Y:S08]  /*15d0*/  BSSY B1, `(.L_x_38363) ;  /* 0x000000f000017945 */ /* 0x000ff00003800000 */
[----:B------:R-:W-:Y:S05]  /*15e0*/  @P0 BRA `(.L_x_38364) ;  /* 0x0000000000340947 */ /* 0x000fea0003800000 */
[----:B0-----:R-:W0:Y:S01]  /*15f0*/  LDC.64 R12, c[0x0][0x220] ;  /* 0x00008800ff0c7b82 */ /* 0x001e220000000a00 */
[----:B------:R-:W-:Y:S02]  /*1600*/  IMAD R9, R2, 0x200, R4 ;  /* 0x0000020002097824 */ /* 0x000fe400078e0204 */
        /* <DEDUP_REMOVED lines=11> */
.L_x_38364:
[----:B------:R-:W-:Y:S05]  /*16c0*/  BSYNC B1 ;  /* 0x0000000000017941 */ /* 0x000fea0003800000 */
.L_x_38363:
[----:B------:R-:W-:-:S13]  /*16d0*/  ISETP.GE.AND P0, PT, R4, R3, PT ;  /* 0x000000030400720c */ /* 0x000fda0003f06270 */
[----:B01----:R-:W0:Y:S01]  /*16e0*/  @!P0 LDC.64 R6, c[0x0][0x220] ;  /* 0x00008800ff068b82 */ /* 0x003e220000000a00 */
[----:B------:R-:W-:Y:S01]  /*16f0*/  @!P0 IMAD R9, R2, 0x200, R4 ;  /* 0x0000020002098824 */ /* 0x000fe200078e0204 */
[----:B------:R-:W-:-:S03]  /*1700*/  @!P0 IADD3 R4, R4, 0x80, RZ ;  /* 0x0000008004048810 */ /* 0x000fc60007ffe0ff */
[----:B0-----:R-:W-:-:S05]  /*1710*/  @!P0 IMAD.WIDE.U32 R6, R9, 0x4, R6 ;  /* 0x0000000409068825 */ /* 0x001fca00078e0006 */
[----:B------:R1:W-:Y:S02]  /*1720*/  @!P0 STG.E desc[UR4][R6.64], R8 ;  /* 0x0000000806008986 */ /* 0x0003e4000c101904 */
.L_x_38365:
[----:B------:R-:W-:Y:S05]  /*1730*/  BSYNC B0 ;  /* 0x0000000000007941 */ /* 0x000fea0003800000 */
.L_x_38362:
[----:B------:R-:W-:Y:S05]  /*1740*/  WARPSYNC.ALL ;  /* 0x0000000000007948 */ /* 0x000fea0003800000 */
[----:B------:R-:W-:-:S13]  /*1750*/  ISETP.GE.AND P0, PT, R4, R3, PT ;  /* 0x000000030400720c */ /* 0x000fda0003f06270 */
[----:B------:R-:W-:Y:S05]  /*1760*/  @P0 EXIT ;  /* 0x000000000000094d */ /* 0x000fea0003800000 */
[----:B01----:R-:W0:Y:S01]  /*1770*/  LDC.64 R6, c[0x0][0x220] ;  /* 0x00008800ff067b82 */ /* 0x003e220000000a00 */
[----:B------:R-:W-:-:S04]  /*1780*/  IMAD R3, R2, 0x200, R4 ;  /* 0x0000020002037824 */ /* 0x000fc800078e0204 */
[----:B0-----:R-:W-:-:S05]  /*1790*/  IMAD.WIDE.U32 R2, R3, 0x4, R6 ;  /* 0x0000000403027825 */ /* 0x001fca00078e0006 */
[----:B------:R-:W-:Y:S01]  /*17a0*/  STG.E desc[UR4][R2.64], R5 ;  /* 0x0000000502007986 */ /* 0x000fe2000c101904 */
[----:B------:R-:W-:Y:S05]  /*17b0*/  EXIT ;  /* 0x000000000000794d */ /* 0x000fea0003800000 */
.L_x_38366:
        /* <DEDUP_REMOVED lines=12> */
.L_x_57538:


//--------------------- .text._ZN2at6native29vectorized_elementwise_kernelILi2ENS0_13BUnaryFunctorIfffZZZNS0_21remainder_kernel_cudaERNS_18TensorIteratorBaseEENKUlvE0_clEvENKUlvE0_clEvEUlffE_EESt5arrayIPcLm2EEEEviT0_T1_ --------------------------
	.section	.text._ZN2at6native29vectorized_elementwise_kernelILi2ENS0_13BUnaryFunctorIfffZZZNS0_21remainder_kernel_cudaERNS_18TensorIteratorBaseEENKUlvE0_clEvENKUlvE0_clEvEUlffE_EESt5arrayIPcLm2EEEEviT0_T1_,"ax",@progbits
	.align	128
        .global         _ZN2at6native29vectorized_elementwise_kernelILi2ENS0_13BUnaryFunctorIfffZZZNS0_21remainder_kernel_cudaERNS_18TensorIteratorBaseEENKUlvE0_clEvENKUlvE0_clEvEUlffE_EESt5arrayIPcLm2EEEEviT0_T1_
        .type           _ZN2at6native29vectorized_elementwise_kernelILi2ENS0_13BUnaryFunctorIfffZZZNS0_21remainder_kernel_cudaERNS_18TensorIteratorBaseEENKUlvE0_clEvENKUlvE0_clEvEUlffE_EESt5arrayIPcLm2EEEEviT0_T1_,@function
        .size           _ZN2at6native29vectorized_elementwise_kernelILi2ENS0_13BUnaryFunctorIfffZZZNS0_21remainder_kernel_cudaERNS_18TensorIteratorBaseEENKUlvE0_clEvENKUlvE0_clEvEUlffE_EESt5arrayIPcLm2EEEEviT0_T1_,(.L_x_57539 - _ZN2at6native29vectorized_elementwise_kernelILi2ENS0_13BUnaryFunctorIfffZZZNS0_21remainder_kernel_cudaERNS_18TensorIteratorBaseEENKUlvE0_clEvENKUlvE0_clEvEUlffE_EESt5arrayIPcLm2EEEEviT0_T1_)
        .other          _ZN2at6native29vectorized_elementwise_kernelILi2ENS0_13BUnaryFunctorIfffZZZNS0_21remainder_kernel_cudaERNS_18TensorIteratorBaseEENKUlvE0_clEvENKUlvE0_clEvEUlffE_EESt5arrayIPcLm2EEEEviT0_T1_,@"STO_CUDA_ENTRY STV_DEFAULT"
_ZN2at6native29vectorized_elementwise_kernelILi2ENS0_13BUnaryFunctorIfffZZZNS0_21remainder_kernel_cudaERNS_18TensorIteratorBaseEENKUlvE0_clEvENKUlvE0_clEvEUlffE_EESt5arrayIPcLm2EEEEviT0_T1_:
.text._ZN2at6native29vectorized_elementwise_kernelILi2ENS0_13BUnaryFunctorIfffZZZNS0_21remainder_kernel_cudaERNS_18TensorIteratorBaseEENKUlvE0_clEvENKUlvE0_clEvEUlffE_EESt5arrayIPcLm2EEEEviT0_T1_:
        /* <DEDUP_REMOVED lines=26> */
[----:B------:R-:W-:Y:S01]  /*01a0*/  BSSY B1, `(.L_x_38371) ;  /* 0x0000015000017945 */ /* 0x000fe20003800000 */
        /* <DEDUP_REMOVED lines=17> */
.L_x_38373:
[----:B------:R-:W-:Y:S01]  /*02c0*/  FSETP.GEU.FTZ.AND P0, PT, R14, -R13, PT ;  /* 0x8000000d0e00720b */ /* 0x000fe20003f1e000 */
[----:B------:R-:W-:-:S12]  /*02d0*/  FADD.FTZ R17, R17, -1 ;  /* 0xbf80000011117421 */ /* 0x000fd80000010000 */
[----:B------:R-:W-:-:S07]  /*02e0*/  @!P0 FADD.FTZ R17, R17, -1 ;  /* 0xbf80000011118421 */ /* 0x000fce0000010000 */
.L_x_38372:
[----:B------:R-:W-:Y:S05]  /*02f0*/  BSYNC B1 ;  /* 0x0000000000017941 */ /* 0x000fea0003800000 */
.L_x_38371:
[----:B------:R-:W-:Y:S01]  /*0300*/  FFMA.FTZ R16, -R13, R17, R16 ;  /* 0x000000110d107223 */ /* 0x000fe20000010110 */
[----:B------:R-:W-:Y:S06]  /*0310*/  BRA `(.L_x_38369) ;  /* 0x00000000007c7947 */ /* 0x000fec0003800000 */
.L_x_38370:
        /* <DEDUP_REMOVED lines=15> */
.L_x_38376:
        /* <DEDUP_REMOVED lines=13> */
.L_x_38375:
[----:B------:R-:W-:Y:S05]  /*04e0*/  BSYNC B1 ;  /* 0x0000000000017941 */ /* 0x000fea0003800000 */
.L_x_38374:
[----:B0-----:R-:W-:-:S04]  /*04f0*/  FMUL.FTZ R15, R16, 1.1920928955078125e-07 ;  /* 0x34000000100f7820 */ /* 0x001fc80000410000 */
[----:B------:R-:W-:-:S07]  /*0500*/  FMUL.FTZ R16, R14, R15 ;  /* 0x0000000f0e107220 */ /* 0x000fce0000410000 */
.L_x_38369:
[----:B------:R-:W-:Y:S05]  /*0510*/  BSYNC B0 ;  /* 0x0000000000007941 */ /* 0x000fea0003800000 */
.L_x_38368:
        /* <DEDUP_REMOVED lines=29> */
.L_x_38382:
[----:B------:R-:W-:Y:S01]  /*06f0*/  FSETP.GEU.FTZ.AND P0, PT, R16, -R13, PT ;  /* 0x8000000d1000720b */ /* 0x000fe20003f1e000 */
[----:B------:R-:W-:-:S12]  /*0700*/  FADD.FTZ R15, R15, -1 ;  /* 0xbf8000000f0f7421 */ /* 0x000fd80000010000 */
[----:B------:R-:W-:-:S07]  /*0710*/  @!P0 FADD.FTZ R15, R15, -1 ;  /* 0xbf8000000f0f8421 */ /* 0x000fce0000010000 */
.L_x_38381:
[----:B------:R-:W-:Y:S05]  /*0720*/  BSYNC B1 ;  /* 0x0000000000017941 */ /* 0x000fea0003800000 */
.L_x_38380:
[----:B------:R-:W-:Y:S01]  /*0730*/  FFMA.FTZ R0, -R13, R15, R0 ;  /* 0x0000000f0d007223 */ /* 0x000fe20000010100 */
[----:B------:R-:W-:Y:S06]  /*0740*/  BRA `(.L_x_38378) ;  /* 0x00000000007c7947 */ /* 0x000fec0003800000 */
.L_x_38379:
        /* <DEDUP_REMOVED lines=15> */
.L_x_38385:
        /* <DEDUP_REMOVED lines=13> */
.L_x_38384:
[----:B------:R-:W-:Y:S05]  /*0910*/  BSYNC B1 ;  /* 0x0000000000017941 */ /* 0x000fea0003800000 */
.L_x_38383:
[----:B------:R-:W-:-:S04]  /*0920*/  FMUL.FTZ R15, R15, 1.1920928955078125e-07 ;  /* 0x340000000f0f7820 */ /* 0x000fc80000410000 */
[----:B------:R-:W-:-:S07]  /*0930*/  FMUL.FTZ R0, R14, R15 ;  /* 0x0000000f0e007220 */ /* 0x000fce0000410000 */
.L_x_38378:
[----:B------:R-:W-:Y:S05]  /*0940*/  BSYNC B0 ;  /* 0x0000000000007941 */ /* 0x000fea0003800000 */
.L_x_38377:
        /* <DEDUP_REMOVED lines=29> */
.L_x_38391:
[----:B------:R-:W-:Y:S01]  /*0b20*/  FSETP.GEU.FTZ.AND P0, PT, R16, -R13, PT ;  /* 0x8000000d1000720b */ /* 0x000fe20003f1e000 */
[----:B------:R-:W-:-:S12]  /*0b30*/  FADD.FTZ R15, R15, -1 ;  /* 0xbf8000000f0f7421 */ /* 0x000fd80000010000 */
[----:B------:R-:W-:-:S07]  /*0b40*/  @!P0 FADD.FTZ R15, R15, -1 ;  /* 0xbf8000000f0f8421 */ /* 0x000fce0000010000 */
.L_x_38390:
[----:B------:R-:W-:Y:S05]  /*0b50*/  BSYNC B1 ;  /* 0x0000000000017941 */ /* 0x000fea0003800000 */
.L_x_38389:
[----:B------:R-:W-:Y:S01]  /*0b60*/  FFMA.FTZ R14, -R13, R15, R14 ;  /* 0x0000000f0d0e7223 */ /* 0x000fe2000001010e */
[----:B------:R-:W-:Y:S06]  /*0b70*/  BRA `(.L_x_38387) ;  /* 0x00000000007c7947 */ /* 0x000fec0003800000 */
.L_x_38388:
        /* <DEDUP_REMOVED lines=15> */
.L_x_38394:
        /* <DEDUP_REMOVED lines=13> */
.L_x_38393:
[----:B------:R-:W-:Y:S05]  /*0d40*/  BSYNC B1 ;  /* 0x0000000000017941 */ /* 0x000fea0003800000 */
.L_x_38392:
[----:B------:R-:W-:-:S04]  /*0d50*/  FMUL.FTZ R15, R15, 1.1920928955078125e-07 ;  /* 0x340000000f0f7820 */ /* 0x000fc80000410000 */
[----:B------:R-:W-:-:S07]  /*0d60*/  FMUL.FTZ R14, R14, R15 ;  /* 0x0000000f0e0e7220 */ /* 0x000fce0000410000 */
.L_x_38387:
[----:B------:R-:W-:Y:S05]  /*0d70*/  BSYNC B0 ;  /* 0x0000000000007941 */ /* 0x000fea0003800000 */
.L_x_38386:
        /* <DEDUP_REMOVED lines=29> */
.L_x_38400:
[----:B------:R-:W-:Y:S01]  /*0f50*/  FSETP.GEU.FTZ.AND P0, PT, R16, -R13, PT ;  /* 0x8000000d1000720b */ /* 0x000fe20003f1e000 */
[----:B------:R-:W-:-:S12]  /*0f60*/  FADD.FTZ R15, R15, -1 ;  /* 0xbf8000000f0f7421 */ /* 0x000fd80000010000 */
[----:B------:R-:W-:-:S07]  /*0f70*/  @!P0 FADD.FTZ R15, R15, -1 ;  /* 0xbf8000000f0f8421 */ /* 0x000fce0000010000 */
.L_x_38399:
[----:B------:R-:W-:Y:S05]  /*0f80*/  BSYNC B1 ;  /* 0x0000000000017941 */ /* 0x000fea0003800000 */
.L_x_38398:
[----:B------:R-:W-:Y:S01]  /*0f90*/  FFMA.FTZ R0, -R13, R15, R0 ;  /* 0x0000000f0d007223 */ /* 0x000fe20000010100 */
[----:B------:R-:W-:Y:S06]  /*0fa0*/  BRA `(.L_x_38396) ;  /* 0x00000000007c7947 */ /* 0x000fec0003800000 */
.L_x_38397:
        /* <DEDUP_REMOVED lines=15> */
.L_x_38403:
        /* <DEDUP_REMOVED lines=13> */
.L_x_38402:
[----:B------:R-:W-:Y:S05]  /*1170*/  BSYNC B1 ;  /* 0x0000000000017941 */ /* 0x000fea0003800000 */
.L_x_38401:
[----:B------:R-:W-:-:S04]  /*1180*/  FMUL.FTZ R15, R15, 1.1920928955078125e-07 ;  /* 0x340000000f0f7820 */ /* 0x000fc80000410000 */
[----:B------:R-:W-:-:S07]  /*1190*/  FMUL.FTZ R0, R14, R15 ;  /* 0x0000000f0e007220 */ /* 0x000fce0000410000 */
.L_x_38396:
[----:B------:R-:W-:Y:S05]  /*11a0*/  BSYNC B0 ;  /* 0x0000000000007941 */ /* 0x000fea0003800000 */
.L_x_38395:
        /* <DEDUP_REMOVED lines=29> */
.L_x_38409:
[----:B------:R-:W-:Y:S01]  /*1380*/  FSETP.GEU.FTZ.AND P0, PT, R16, -R13, PT ;  /* 0x8000000d1000720b */ /* 0x000fe20003f1e000 */
[----:B------:R-:W-:-:S12]  /*1390*/  FADD.FTZ R15, R15, -1 ;  /* 0xbf8000000f0f7421 */ /* 0x000fd80000010000 */
[----:B------:R-:W-:-:S07]  /*13a0*/  @!P0 FADD.FTZ R15, R15, -1 ;  /* 0xbf8000000f0f8421 */ /* 0x000fce0000010000 */
.L_x_38408:
[----:B------:R-:W-:Y:S05]  /*13b0*/  BSYNC B1 ;  /* 0x0000000000017941 */ /* 0x000fea0003800000 */
.L_x_38407:
[----:B------:R-:W-:Y:S01]  /*13c0*/  FFMA.FTZ R14, -R13, R15, R14 ;  /* 0x0000000f0d0e7223 */ /* 0x000fe2000001010e */
[----:B------:R-:W-:Y:S06]  /*13d0*/  BRA `(.L_x_38405) ;  /* 0x00000000007c7947 */ /* 0x000fec0003800000 */
.L_x_38406:
        /* <DEDUP_REMOVED lines=15> */
.L_x_38412:
        /* <DEDUP_REMOVED lines=13> */
.L_x_38411:
[----:B------:R-:W-:Y:S05]  /*15a0*/  BSYNC B1 ;  /* 0x0000000000017941 */ /* 0x000fea0003800000 */
.L_x_38410:
[----:B------:R-:W-:-:S04]  /*15b0*/  FMUL.FTZ R15, R15, 1.1920928955078125e-07 ;  /* 0x340000000f0f7820 */ /* 0x000fc80000410000 */
[----:B------:R-:W-:-:S07]  /*15c0*/  FMUL.FTZ R14, R14, R15 ;  /* 0x0000000f0e0e7220 */ /* 0x000fce0000410000 */
.L_x_38405:
[----:B------:R-:W-:Y:S05]  /*15d0*/  BSYNC B0 ;  /* 0x0000000000007941 */ /* 0x000fea0003800000 */
.L_x_38404:
        /* <DEDUP_REMOVED lines=29> */
.L_x_38418:
[----:B------:R-:W-:Y:S01]  /*17b0*/  FSETP.GEU.FTZ.AND P0, PT, R16, -R13, PT ;  /* 0x8000000d1000720b */ /* 0x000fe20003f1e000 */
[----:B------:R-:W-:-:S12]  /*17c0*/  FADD.FTZ R15, R15, -1 ;  /* 0xbf8000000f0f7421 */ /* 0x000fd80000010000 */
[----:B------:R-:W-:-:S07]  /*17d0*/  @!P0 FADD.FTZ R15, R15, -1 ;  /* 0xbf8000000f0f8421 */ /* 0x000fce0000010000 */
.L_x_38417:
[----:B------:R-:W-:Y:S05]  /*17e0*/  BSYNC B1 ;  /* 0x0000000000017941 */ /* 0x000fea0003800000 */
.L_x_38416:
[----:B------:R-:W-:Y:S01]  /*17f0*/  FFMA.FTZ R0, -R13, R15, R0 ;  /* 0x0000000f0d007223 */ /* 0x000fe20000010100 */
[----:B------:R-:W-:Y:S06]  /*1800*/  BRA `(.L_x_38414) ;  /* 0x00000000007c7947 */ /* 0x000fec0003800000 */
.L_x_38415:
        /* <DEDUP_REMOVED lines=15> */
.L_x_38421:
        /* <DEDUP_REMOVED lines=13> */
.L_x_38420:
[----:B------:R-:W-:Y:S05]  /*19d0*/  BSYNC B1 ;  /* 0x0000000000017941 */ /* 0x000fea0003800000 */
.L_x_38419:
[----:B------:R-:W-:-:S04]  /*19e0*/  FMUL.FTZ R15, R15, 1.1920928955078125e-07 ;  /* 0x340000000f0f7820 */ /* 0x000fc80000410000 */
[----:B------:R-:W-:-:S07]  /*19f0*/  FMUL.FTZ R0, R14, R15 ;  /* 0x0000000f0e007220 */ /* 0x000fce0000410000 */
.L_x_38414:
[----:B------:R-:W-:Y:S05]  /*1a00*/  BSYNC B0 ;  /* 0x0000000000007941 */ /* 0x000fea0003800000 */
.L_x_38413:
        /* <DEDUP_REMOVED lines=29> */
.L_x_38427:
[----:B------:R-:W-:Y:S01]  /*1be0*/  FSETP.GEU.FTZ.AND P0, PT, R16, -R13, PT ;  /* 0x8000000d1000720b */ /* 0x000fe20003f1e000 */
[----:B------:R-:W-:-:S12]  /*1bf0*/  FADD.FTZ R15, R15, -1 ;  /* 0xbf8000000f0f7421 */ /* 0x000fd80000010000 */
[----:B------:R-:W-:-:S07]  /*1c00*/  @!P0 FADD.FTZ R15, R15, -1 ;  /* 0xbf8000000f0f8421 */ /* 0x000fce0000010000 */
.L_x_38426:
[----:B------:R-:W-:Y:S05]  /*1c10*/  BSYNC B1 ;  /* 0x0000000000017941 */ /* 0x000fea0003800000 */
.L_x_38425:
[----:B------:R-:W-:Y:S01]  /*1c20*/  FFMA.FTZ R14, -R13, R15, R14 ;  /* 0x0000000f0d0e7223 */ /* 0x000fe2000001010e */
[----:B------:R-:W-:Y:S06]  /*1c30*/  BRA `(.L_x_38423) ;  /* 0x00000000007c7947 */ /* 0x000fec0003800000 */
.L_x_38424:
        /* <DEDUP_REMOVED lines=15> */
.L_x_38430:
        /* <DEDUP_REMOVED lines=13> */
.L_x_38429:
[----:B------:R-:W-:Y:S05]  /*1e00*/  BSYNC B1 ;  /* 0x0000000000017941 */ /* 0x000fea0003800000 */
.L_x_38428:
[----:B------:R-:W-:-:S04]  /*1e10*/  FMUL.FTZ R15, R15, 1.1920928955078125e-07 ;  /* 0x340000000f0f7820 */ /* 0x000fc80000410000 */
[----:B------:R-:W-:-:S07]  /*1e20*/  FMUL.FTZ R14, R14, R15 ;  /* 0x0000000f0e0e7220 */ /* 0x000fce0000410000 */
.L_x_38423:
[----:B------:R-:W-:Y:S05]  /*1e30*/  BSYNC B0 ;  /* 0x0000000000007941 */ /* 0x000fea0003800000 */
.L_x_38422:
        /* <DEDUP_REMOVED lines=29> */
.L_x_38436:
[----:B------:R-:W-:Y:S01]  /*2010*/  FSETP.GEU.FTZ.AND P0, PT, R16, -R13, PT ;  /* 0x8000000d1000720b */ /* 0x000fe20003f1e000 */
[----:B------:R-:W-:-:S12]  /*2020*/  FADD.FTZ R15, R15, -1 ;  /* 0xbf8000000f0f7421 */ /* 0x000fd80000010000 */
[----:B------:R-:W-:-:S07]  /*2030*/  @!P0 FADD.FTZ R15, R15, -1 ;  /* 0xbf8000000f0f8421 */ /* 0x000fce0000010000 */
.L_x_38435:
[----:B------:R-:W-:Y:S05]  /*2040*/  BSYNC B1 ;  /* 0x0000000000017941 */ /* 0x000fea0003800000 */
.L_x_38434:
[----:B------:R-:W-:Y:S01]  /*2050*/  FFMA.FTZ R0, -R13, R15, R0 ;  /* 0x0000000f0d007223 */ /* 0x000fe20000010100 */
[----:B------:R-:W-:Y:S06]  /*2060*/  BRA `(.L_x_38432) ;  /* 0x00000000007c7947 */ /* 0x000fec0003800000 */
.L_x_38433:
        /* <DEDUP_REMOVED lines=15> */
.L_x_38439:
        /* <DEDUP_REMOVED lines=13> */
.L_x_38438:
[----:B------:R-:W-:Y:S05]  /*2230*/  BSYNC B1 ;  /* 0x0000000000017941 */ /* 0x000fea0003800000 */
.L_x_38437:
[----:B------:R-:W-:-:S04]  /*2240*/  FMUL.FTZ R14, R14, 1.1920928955078125e-07 ;  /* 0x340000000e0e7820 */ /* 0x000fc80000410000 */
[----:B------:R-:W-:-:S07]  /*2250*/  FMUL.FTZ R0, R13, R14 ;  /* 0x0000000e0d007220 */ /* 0x000fce0000410000 */
.L_x_38432:
[----:B------:R-:W-:Y:S05]  /*2260*/  BSYNC B0 ;  /* 0x0000000000007941 */ /* 0x000fea0003800000 */
.L_x_38431:
[C---:B------:R-:W-:Y:S02]  /*2270*/  LOP3.LUT R5, R0.reuse, 0x80000000, R5, 0xb8, !PT ;  /* 0x8000000000057812 */ /* 0x040fe400078eb805 */
[C---:B------:R-:W-:Y:S02]  /*2280*/  FSETP.GTU.FTZ.AND P0, PT, |R0|.reuse, +INF , PT ;  /* 0x7f8000000000780b */ /* 0x040fe40003f1c200 */
[----:B------:R-:W-:Y:S02]  /*2290*/  FSETP.GEU.FTZ.AND P5, PT, R3, RZ, PT ;  /* 0x000000ff0300720b */ /* 0x000fe40003fbe000 */
[----:B------:R-:W-:Y:S02]  /*22a0*/  FSEL R5, R0, R5, P0 ;  /* 0x0000000500057208 */ /* 0x000fe40000000000 */
[C---:B------:R-:W-:Y:S02]  /*22b0*/  FSETP.NEU.FTZ.AND P3, PT, R7.reuse, RZ, PT ;  /* 0x000000ff0700720b */ /* 0x040fe40003f7d000 */
[----:B------:R-:W-:-:S02]  /*22c0*/  FSETP.GEU.FTZ.AND P6, PT, R7, RZ, PT ;  /* 0x000000ff0700720b */ /* 0x000fc40003fde000 */
[C---:B------:R-:W-:Y:S02]  /*22d0*/  FSETP.GEU.FTZ.AND P0, PT, R6.reuse, RZ, PT ;  /* 0x000000ff0600720b */ /* 0x040fe40003f1e000 */
[----:B------:R-:W-:Y:S02]  /*22e0*/  FSETP.NEU.FTZ.AND P2, PT, R6, RZ, PT ;  /* 0x000000ff0600720b */ /* 0x000fe40003f5d000 */
[----:B------:R-:W-:Y:S02]  /*22f0*/  PLOP3.LUT P6, PT, P3, P5, P6, 0x60, 0x0 ;  /* 0x000000000000781c */ /* 0x000fe40001fcac60 */
[----:B------:R-:W-:Y:S02]  /*2300*/  PLOP3.LUT P2, PT, P2, P5, P0, 0x60, 0x0 ;  /* 0x000000000000781c */ /* 0x000fe4000174ac00 */
[C---:B------:R-:W-:Y:S02]  /*2310*/  FSETP.GEU.FTZ.AND P3, PT, R10.reuse, RZ, PT ;  /* 0x000000ff0a00720b */ /* 0x040fe40003f7e000 */
[----:B------:R-:W-:-:S02]  /*2320*/  FSETP.NEU.FTZ.AND P0, PT, R10, RZ, PT ;  /* 0x000000ff0a00720b */ /* 0x000fc40003f1d000 */
[----:B------:R-:W-:Y:S02]  /*2330*/  P2R R14, PR, RZ, 0x4 ;  /* 0x00000004ff0e7803 */ /* 0x000fe40000000000 */
[----:B------:R-:W-:Y:S02]  /*2340*/  PLOP3.LUT P3, PT, P0, P5, P3, 0x60, 0x0 ;  /* 0x000000000000781c */ /* 0x000fe4000076ac30 */
[C---:B------:R-:W-:Y:S02]  /*2350*/  FSETP.NEU.FTZ.AND P4, PT, R11.reuse, RZ, PT ;  /* 0x000000ff0b00720b */ /* 0x040fe40003f9d000 */
[----:B------:R-:W-:Y:S02]  /*2360*/  FSETP.GEU.FTZ.AND P1, PT, R11, RZ, PT ;  /* 0x000000ff0b00720b */ /* 0x000fe40003f3e000 */
[C---:B------:R-:W-:Y:S02]  /*2370*/  FSETP.NEU.FTZ.AND P2, PT, R9.reuse, RZ, PT ;  /* 0x000000ff0900720b */ /* 0x040fe40003f5d000 */
[----:B------:R-:W-:-:S02]  /*2380*/  FSETP.GEU.FTZ.AND P0, PT, R9, RZ, PT ;  /* 0x000000ff0900720b */ /* 0x000fc40003f1e000 */
[----:B------:R-:W-:Y:S02]  /*2390*/  PLOP3.LUT P4, PT, P4, P5, P1, 0x60, 0x0 ;  /* 0x000000000000781c */ /* 0x000fe4000278ac10 */
[----:B------:R-:W-:Y:S01]  /*23a0*/  PLOP3.LUT P2, PT, P2, P5, P0, 0x60, 0x0 ;  /* 0x000000000000781c */ /* 0x000fe2000174ac00 */
[----:B------:R-:W-:Y:S01]  /*23b0*/  @P3 FADD.FTZ R10, R10, R3 ;  /* 0x000000030a0a3221 */ /* 0x000fe20000010000 */
[C---:B------:R-:W-:Y:S02]  /*23c0*/  FSETP.GEU.FTZ.AND P1, PT, R8.reuse, RZ, PT ;  /* 0x000000ff0800720b */ /* 0x040fe40003f3e000 */
[----:B------:R-:W-:Y:S02]  /*23d0*/  FSETP.NEU.FTZ.AND P0, PT, R8, RZ, PT ;  /* 0x000000ff0800720b */ /* 0x000fe40003f1d000 */
[----:B------:R-:W-:Y:S02]  /*23e0*/  P2R R0, PR, RZ, 0x40 ;  /* 0x00000040ff007803 */ /* 0x000fe40000000000 */
[----:B------:R-:W-:-:S02]  /*23f0*/  P2R R13, PR, RZ, 0x10 ;  /* 0x00000010ff0d7803 */ /* 0x000fc40000000000 */
[----:B------:R-:W-:Y:S02]  /*2400*/  PLOP3.LUT P1, PT, P0, P5, P1, 0x60, 0x0 ;  /* 0x000000000000781c */ /* 0x000fe4000072ac10 */
[----:B------:R-:W-:Y:S01]  /*2410*/  ISETP.NE.AND P4, PT, R0, RZ, PT ;  /* 0x000000ff0000720c */ /* 0x000fe20003f85270 */
[----:B------:R-:W-:Y:S01]  /*2420*/  @P2 FADD.FTZ R9, R9, R3 ;  /* 0x0000000309092221 */ /* 0x000fe20000010000 */
[C---:B------:R-:W-:Y:S02]  /*2430*/  FSETP.GEU.FTZ.AND P0, PT, R4.reuse, RZ, PT ;  /* 0x000000ff0400720b */ /* 0x040fe40003f1e000 */
[----:B------:R-:W-:Y:S02]  /*2440*/  FSETP.NEU.FTZ.AND P6, PT, R4, RZ, PT ;  /* 0x000000ff0400720b */ /* 0x000fe40003fdd000 */
[----:B------:R-:W-:Y:S02]  /*2450*/  P2R R0, PR, RZ, 0x10 ;  /* 0x00000010ff007803 */ /* 0x000fe40000000000 */
[----:B------:R-:W-:-:S02]  /*2460*/  PLOP3.LUT P0, PT, P6, P5, P0, 0x60, 0x0 ;  /* 0x000000000000781c */ /* 0x000fc4000370ac00 */
[C---:B------:R-:W-:Y:S01]  /*2470*/  FSETP.NEU.FTZ.AND P4, PT, R5.reuse, RZ, PT ;  /* 0x000000ff0500720b */ /* 0x040fe20003f9d000 */
[----:B------:R-:W-:Y:S01]  /*2480*/  @P1 FADD.FTZ R8, R8, R3 ;  /* 0x0000000308081221 */ /* 0x000fe20000010000 */
[----:B------:R-:W-:-:S04]  /*2490*/  FSETP.GEU.FTZ.AND P6, PT, R5, RZ, PT ;  /* 0x000000ff0500720b */ /* 0x000fc80003fde000 */
[----:B------:R-:W-:Y:S02]  /*24a0*/  PLOP3.LUT P6, PT, P4, P5, P6, 0x60, 0x0 ;  /* 0x000000000000781c */ /* 0x000fe400027cac60 */
[----:B------:R-:W-:Y:S02]  /*24b0*/  ISETP.NE.AND P5, PT, R14, RZ, PT ;  /* 0x000000ff0e00720c */ /* 0x000fe40003fa5270 */
[----:B------:R-:W2:Y:S01]  /*24c0*/  LDC.64 R14, c[0x0][0x220] ;  /* 0x00008800ff0e7b82 */ /* 0x000ea20000000a00 */
[----:B------:R-:W-:Y:S01]  /*24d0*/  ISETP.NE.AND P4, PT, R0, RZ, PT ;  /* 0x000000ff0000720c */ /* 0x000fe20003f85270 */
[----:B------:R-:W-:-:S07]  /*24e0*/  @P0 FADD.FTZ R4, R4, R3 ;  /* 0x0000000304040221 */ /* 0x000fce0000010000 */
[--C-:B------:R-:W-:Y:S02]  /*24f0*/  @P6 FADD.FTZ R5, R5, R3.reuse ;  /* 0x0000000305056221 */ /* 0x100fe40000010000 */
[----:B------:R-:W-:-:S03]  /*2500*/  @P5 FADD.FTZ R6, R6, R3 ;  /* 0x0000000306065221 */ /* 0x000fc60000010000 */
[----:B------:R-:W-:Y:S01]  /*2510*/  @P4 FADD.FTZ R7, R7, R3 ;  /* 0x0000000307074221 */ /* 0x000fe20000010000 */
[----:B------:R-:W-:Y:S01]  /*2520*/  ISETP.NE.AND P4, PT, R13, RZ, PT ;  /* 0x000000ff0d00720c */ /* 0x000fe20003f85270 */
[----:B--2---:R-:W-:-:S12]  /*2530*/  IMAD.WIDE.U32 R14, R2, 0x4, R14 ;  /* 0x00000004020e7825 */ /* 0x004fd800078e000e */
[----:B------:R-:W-:Y:S01]  /*2540*/  @P4 FADD.FTZ R11, R11, R3 ;  /* 0x000000030b0b4221 */ /* 0x000fe20000010000 */
[----:B------:R-:W-:-:S05]  /*2550*/  IMAD.WIDE R14, R12, 0x8, R14 ;  /* 0x000000080c0e7825 */ /* 0x000fca00078e020e */
[----:B------:R-:W-:Y:S04]  /*2560*/  STG.E.64 desc[UR4][R14.64], R6 ;  /* 0x000000060e007986 */ /* 0x000fe8000c101b04 */
[----:B------:R-:W-:Y:S04]  /*2570*/  STG.E.64 desc[UR4][R14.64+0x400], R10 ;  /* 0x0004000a0e007986 */ /* 0x000fe8000c101b04 */
[----:B------:R-:W-:Y:S04]  /*2580*/  STG.E.64 desc[UR4][R14.64+0x800], R8 ;  /* 0x000800080e007986 */ /* 0x000fe8000c101b04 */
[----:B------:R-:W-:Y:S01]  /*2590*/  STG.E.64 desc[UR4][R14.64+0xc00], R4 ;  /* 0x000c00040e007986 */ /* 0x000fe2000c101b04 */
[----:B------:R-:W-:Y:S05]  /*25a0*/  EXIT ;  /* 0x000000000000794d */ /* 0x000fea0003800000 */
.L_x_38367:
[----:B------:R-:W0:Y:S01]  /*25b0*/  S2R R4, SR_TID.X ;  /* 0x0000000000047919 */ /* 0x000e220000002100 */
[----:B------:R-:W-:Y:S01]  /*25c0*/  IMAD.MOV.U32 R5, RZ, RZ, RZ ;  /* 0x000000ffff057224 */ /* 0x000fe200078e00ff */
[----:B0-----:R-:W-:Y:S01]  /*25d0*/  ISETP.GE.AND P0, PT, R4, R3, PT ;  /* 0x000000030400720c */ /* 0x001fe20003f06270 */
[----:B------:R-:W-:-:S12]  /*25e0*/  IMAD.MOV.U32 R27, RZ, RZ, R4 ;  /* 0x000000ffff1b7224 */ /* 0x000fd800078e0004 */
        /* <DEDUP_REMOVED lines=13> */
[----:B------:R1:W5:Y:S11]  /*26c0*/  @!P6 LDG.E R5, desc[UR4][R6.64] ;  /* 0x000000040605e981 */ /* 0x000376000c1e1900 */
[----:B------:R-:W-:Y:S01]  /*26d0*/  @!P4 IMAD.IADD R29, R2, 0x1, R27 ;  /* 0x00000001021dc824 */ /* 0x000fe200078e021b */
[----:B------:R-:W3:Y:S01]  /*26e0*/  @!P4 LDC.64 R14, c[0x0][0x228] ;  /* 0x00008a00ff0ecb82 */ /* 0x000ee20000000a00 */
[----:B------:R-:W-:-:S05]  /*26f0*/  @!P4 VIADD R27, R27, 0x80 ;  /* 0x000000801b1bc836 */ /* 0x000fca0000000000 */
        /* <DEDUP_REMOVED lines=14> */
[----:B------:R-:W-:Y:S02]  /*27e0*/  IMAD.MOV.U32 R22, RZ, RZ, RZ ;  /* 0x000000ffff167224 */ /* 0x000fe400078e00ff */
[----:B0-----:R-:W-:Y:S01]  /*27f0*/  @!P0 IMAD.WIDE.U32 R16, R20, 0x4, R16 ;  /* 0x0000000414108825 */ /* 0x001fe200078e0010 */
[----:B------:R-:W-:-:S03]  /*2800*/  HFMA2.MMA R20, -RZ, RZ, 0, 0 ;  /* 0x00000000ff147435 */ /* 0x000fc600000001ff */
[----:B------:R-:W-:Y:S01]  /*2810*/  @!P6 IMAD.IADD R27, R2, 0x1, R27 ;  /* 0x00000001021be824 */ /* 0x000fe200078e021b */
[----:B------:R0:W5:Y:S01]  /*2820*/  @!P0 LDG.E R22, desc[UR4][R16.64] ;  /* 0x0000000410168981 */ /* 0x000162000c1e1900 */
[----:B----4-:R-:W-:-:S04]  /*2830*/  @!P2 IMAD.WIDE.U32 R8, R23, 0x4, R8 ;  /* 0x000000041708a825 */ /* 0x010fc800078e0008 */
[----:B--2---:R-:W-:-:S04]  /*2840*/  @!P1 IMAD.WIDE.U32 R10, R21, 0x4, R10 ;  /* 0x00000004150a9825 */ /* 0x004fc800078e000a */
[----:B------:R-:W-:Y:S01]  /*2850*/  IMAD.MOV.U32 R24, RZ, RZ, RZ ;  /* 0x000000ffff187224 */ /* 0x000fe200078e00ff */
[----:B0-----:R-:W-:Y:S01]  /*2860*/  CS2R R16, SRZ ;  /* 0x0000000000107805 */ /* 0x001fe2000001ff00 */
[----:B------:R-:W-:Y:S02]  /*2870*/  IMAD.MOV.U32 R23, RZ, RZ, RZ ;  /* 0x000000ffff177224 */ /* 0x000fe400078e00ff */
[----:B------:R-:W-:Y:S02]  /*2880*/  IMAD.MOV.U32 R21, RZ, RZ, RZ ;  /* 0x000000ffff157224 */ /* 0x000fe400078e00ff */
[----:B------:R-:W-:Y:S01]  /*2890*/  @!P5 IMAD.WIDE.U32 R18, R0, 0x4, R18 ;  /* 0x000000040012d825 */ /* 0x000fe200078e0012 */
[----:B------:R0:W5:Y:S03]  /*28a0*/  @!P1 LDG.E R17, desc[UR4][R10.64] ;  /* 0x000000040a119981 */ /* 0x000166000c1e1900 */
[----:B---3--:R-:W-:Y:S01]  /*28b0*/  @!P4 IMAD.WIDE.U32 R14, R29, 0x4, R14 ;  /* 0x000000041d0ec825 */ /* 0x008fe200078e000e */
[----:B------:R0:W5:Y:S03]  /*28c0*/  @!P5 LDG.E R20, desc[UR4][R18.64] ;  /* 0x000000041214d981 */ /* 0x000166000c1e1900 */
[----:B-1----:R-:W-:Y:S01]  /*28d0*/  @!P3 IMAD.WIDE.U32 R6, R25, 0x4, R6 ;  /* 0x000000041906b825 */ /* 0x002fe200078e0006 */
[----:B------:R0:W5:Y:S03]  /*28e0*/  @!P4 LDG.E R24, desc[UR4][R14.64] ;  /* 0x000000040e18c981 */ /* 0x000166000c1e1900 */
[----:B------:R-:W-:Y:S01]  /*28f0*/  @!P6 IMAD.WIDE.U32 R12, R27, 0x4, R12 ;  /* 0x000000041b0ce825 */ /* 0x000fe200078e000c */
        /* <DEDUP_REMOVED lines=33> */
.L_x_38447:
[----:B------:R-:W-:Y:S01]  /*2b10*/  FSETP.GEU.FTZ.AND P0, PT, R6, -R8, PT ;  /* 0x800000080600720b */ /* 0x000fe20003f1e000 */
[----:B------:R-:W-:-:S12]  /*2b20*/  FADD.FTZ R0, R0, -1 ;  /* 0xbf80000000007421 */ /* 0x000fd80000010000 */
[----:B------:R-:W-:-:S07]  /*2b30*/  @!P0 FADD.FTZ R0, R0, -1 ;  /* 0xbf80000000008421 */ /* 0x000fce0000010000 */
.L_x_38446:
[----:B------:R-:W-:Y:S05]  /*2b40*/  BSYNC B2 ;  /* 0x0000000000027941 */ /* 0x000fea0003800000 */
.L_x_38445:
[----:B------:R-:W-:Y:S01]  /*2b50*/  FFMA.FTZ R9, -R8, R0, R9 ;  /* 0x0000000008097223 */ /* 0x000fe20000010109 */
[----:B------:R-:W-:Y:S06]  /*2b60*/  BRA `(.L_x_38443) ;  /* 0x00000000007c7947 */ /* 0x000fec0003800000 */
.L_x_38444:
        /* <DEDUP_REMOVED lines=15> */
.L_x_38450:
        /* <DEDUP_REMOVED lines=13> */
.L_x_38449:
[----:B------:R-:W-:Y:S05]  /*2d30*/  BSYNC B2 ;  /* 0x0000000000027941 */ /* 0x000fea0003800000 */
.L_x_38448:
[----:B------:R-:W-:-:S04]  /*2d40*/  FMUL.FTZ R9, R0, 1.1920928955078125e-07 ;  /* 0x3400000000097820 */ /* 0x000fc80000410000 */
[----:B------:R-:W-:-:S07]  /*2d50*/  FMUL.FTZ R9, R6, R9 ;  /* 0x0000000906097220 */ /* 0x000fce0000410000 */
.L_x_38443:
[----:B------:R-:W-:Y:S05]  /*2d60*/  BSYNC B0 ;  /* 0x0000000000007941 */ /* 0x000fea0003800000 */
.L_x_38442:
        /* <DEDUP_REMOVED lines=8> */
.L_x_38441:
[----:B------:R-:W-:Y:S05]  /*2df0*/  BSYNC B1 ;  /* 0x0000000000017941 */ /* 0x000fea0003800000 */
.L_x_38440:
[----:B0-----:R-:W-:Y:S01]  /*2e00*/  VIADD R8, R4, 0x80 ;  /* 0x0000008004087836 */ /* 0x001fe20000000000 */
[----:B------:R-:W-:Y:S04]  /*2e10*/  BSSY B1, `(.L_x_38451) ;  /* 0x000004d000017945 */ /* 0x000fe80003800000 */
        /* <DEDUP_REMOVED lines=30> */
.L_x_38458:
[----:B------:R-:W-:Y:S01]  /*3000*/  FSETP.GEU.FTZ.AND P0, PT, R9, -R11, PT ;  /* 0x8000000b0900720b */ /* 0x000fe20003f1e000 */
[----:B------:R-:W-:-:S12]  /*3010*/  FADD.FTZ R7, R7, -1 ;  /* 0xbf80000007077421 */ /* 0x000fd80000010000 */
[----:B------:R-:W-:-:S07]  /*3020*/  @!P0 FADD.FTZ R7, R7, -1 ;  /* 0xbf80000007078421 */ /* 0x000fce0000010000 */
.L_x_38457:
[----:B------:R-:W-:Y:S05]  /*3030*/  BSYNC B2 ;  /* 0x0000000000027941 */ /* 0x000fea0003800000 */
.L_x_38456:
[----:B------:R-:W-:Y:S01]  /*3040*/  FFMA.FTZ R0, -R11, R7, R0 ;  /* 0x000000070b007223 */ /* 0x000fe20000010100 */
[----:B------:R-:W-:Y:S06]  /*3050*/  BRA `(.L_x_38454) ;  /* 0x00000000007c7947 */ /* 0x000fec0003800000 */
.L_x_38455:
        /* <DEDUP_REMOVED lines=15> */
.L_x_38461:
        /* <DEDUP_REMOVED lines=13> */
.L_x_38460:
[----:B------:R-:W-:Y:S05]  /*3220*/  BSYNC B2 ;  /* 0x0000000000027941 */ /* 0x000fea0003800000 */
.L_x_38459:
[----:B------:R-:W-:-:S04]  /*3230*/  FMUL.FTZ R0, R11, 1.1920928955078125e-07 ;  /* 0x340000000b007820 */ /* 0x000fc80000410000 */
[----:B------:R-:W-:-:S07]  /*3240*/  FMUL.FTZ R0, R7, R0 ;  /* 0x0000000007007220 */ /* 0x000fce0000410000 */
.L_x_38454:
[----:B------:R-:W-:Y:S05]  /*3250*/  BSYNC B0 ;  /* 0x0000000000007941 */ /* 0x000fea0003800000 */
.L_x_38453:
        /* <DEDUP_REMOVED lines=8> */
.L_x_38452:
[----:B------:R-:W-:Y:S05]  /*32e0*/  BSYNC B1 ;  /* 0x0000000000017941 */ /* 0x000fea0003800000 */
.L_x_38451:
[----:B------:R-:W-:Y:S01]  /*32f0*/  VIADD R0, R4, 0x100 ;  /* 0x0000010004007836 */ /* 0x000fe20000000000 */
[----:B------:R-:W-:Y:S04]  /*3300*/  BSSY B1, `(.L_x_38462) ;  /* 0x000004d000017945 */ /* 0x000fe80003800000 */
[----:B------:R-:W-:-:S13]  /*3310*/  ISETP.GE.AND P0, PT, R0, R3, PT ;  /* 0x000000030000720c */ /* 0x000fda0003f06270 */
        /* <DEDUP_REMOVED lines=29> */
.L_x_38469:
[----:B------:R-:W-:Y:S01]  /*34f0*/  FSETP.GEU.FTZ.AND P0, PT, R10, -R11, PT ;  /* 0x8000000b0a00720b */ /* 0x000fe20003f1e000 */
[----:B------:R-:W-:-:S12]  /*3500*/  FADD.FTZ R0, R0, -1 ;  /* 0xbf80000000007421 */ /* 0x000fd80000010000 */
[----:B------:R-:W-:-:S07]  /*3510*/  @!P0 FADD.FTZ R0, R0, -1 ;  /* 0xbf80000000008421 */ /* 0x000fce0000010000 */
.L_x_38468:
[----:B------:R-:W-:Y:S05]  /*3520*/  BSYNC B2 ;  /* 0x0000000000027941 */ /* 0x000fea0003800000 */
.L_x_38467:
[----:B------:R-:W-:Y:S01]  /*3530*/  FFMA.FTZ R7, -R11, R0, R7 ;  /* 0x000000000b077223 */ /* 0x000fe20000010107 */
[----:B------:R-:W-:Y:S06]  /*3540*/  BRA `(.L_x_38465) ;  /* 0x00000000007c7947 */ /* 0x000fec0003800000 */
.L_x_38466:
        /* <DEDUP_REMOVED lines=15> */
.L_x_38472:
        /* <DEDUP_REMOVED lines=13> */
.L_x_38471:
[----:B------:R-:W-:Y:S05]  /*3710*/  BSYNC B2 ;  /* 0x0000000000027941 */ /* 0x000fea0003800000 */
.L_x_38470:
[----:B------:R-:W-:-:S04]  /*3720*/  FMUL.FTZ R0, R11, 1.1920928955078125e-07 ;  /* 0x340000000b007820 */ /* 0x000fc80000410000 */
[----:B------:R-:W-:-:S07]  /*3730*/  FMUL.FTZ R7, R7, R0 ;  /* 0x0000000007077220 */ /* 0x000fce0000410000 */
.L_x_38465:
[----:B------:R-:W-:Y:S05]  /*3740*/  BSYNC B0 ;  /* 0x0000000000007941 */ /* 0x000fea0003800000 */
.L_x_38464:
        /* <DEDUP_REMOVED lines=8> */
.L_x_38463:
[----:B------:R-:W-:Y:S05]  /*37d0*/  BSYNC B1 ;  /* 0x0000000000017941 */ /* 0x000fea0003800000 */
.L_x_38462:
        /* <DEDUP_REMOVED lines=32> */
.L_x_38480:
[----:B------:R-:W-:Y:S01]  /*39e0*/  FSETP.GEU.FTZ.AND P0, PT, R11, -R12, PT ;  /* 0x8000000c0b00720b */ /* 0x000fe20003f1e000 */
[----:B------:R-:W-:-:S12]  /*39f0*/  FADD.FTZ R0, R0, -1 ;  /* 0xbf80000000007421 */ /* 0x000fd80000010000 */
[----:B------:R-:W-:-:S07]  /*3a00*/  @!P0 FADD.FTZ R0, R0, -1 ;  /* 0xbf80000000008421 */ /* 0x000fce0000010000 */
.L_x_38479:
[----:B------:R-:W-:Y:S05]  /*3a10*/  BSYNC B2 ;  /* 0x0000000000027941 */ /* 0x000fea0003800000 */
.L_x_38478:
[----:B------:R-:W-:Y:S01]  /*3a20*/  FFMA.FTZ R9, -R12, R0, R9 ;  /* 0x000000000c097223 */ /* 0x000fe20000010109 */
[----:B------:R-:W-:Y:S06]  /*3a30*/  BRA `(.L_x_38476) ;  /* 0x00000000007c7947 */ /* 0x000fec0003800000 */
.L_x_38477:
        /* <DEDUP_REMOVED lines=15> */
.L_x_38483:
        /* <DEDUP_REMOVED lines=13> */
.L_x_38482:
[----:B------:R-:W-:Y:S05]  /*3c00*/  BSYNC B2 ;  /* 0x0000000000027941 */ /* 0x000fea0003800000 */
.L_x_38481:
[----:B------:R-:W-:-:S04]  /*3c10*/  FMUL.FTZ R12, R12, 1.1920928955078125e-07 ;  /* 0x340000000c0c7820 */ /* 0x000fc80000410000 */
[----:B------:R-:W-:-:S07]  /*3c20*/  FMUL.FTZ R9, R9, R12 ;  /* 0x0000000c09097220 */ /* 0x000fce0000410000 */
.L_x_38476:
[----:B------:R-:W-:Y:S05]  /*3c30*/  BSYNC B0 ;  /* 0x0000000000007941 */ /* 0x000fea0003800000 */
.L_x_38475:
        /* <DEDUP_REMOVED lines=8> */
.L_x_38474:
[----:B------:R-:W-:Y:S05]  /*3cc0*/  BSYNC B1 ;  /* 0x0000000000017941 */ /* 0x000fea0003800000 */
.L_x_38473:
[----:B------:R-:W-:Y:S01]  /*3cd0*/  IADD3 R0, R4, 0x200, RZ ;  /* 0x0000020004007810 */ /* 0x000fe20007ffe0ff */
[----:B------:R-:W-:Y:S03]  /*3ce0*/  BSSY B1, `(.L_x_38484) ;  /* 0x000004d000017945 */ /* 0x000fe60003800000 */
        /* <DEDUP_REMOVED lines=30> */
.L_x_38491:
[----:B------:R-:W-:Y:S01]  /*3ed0*/  FSETP.GEU.FTZ.AND P0, PT, R12, -R15, PT ;  /* 0x8000000f0c00720b */ /* 0x000fe20003f1e000 */
[----:B------:R-:W-:-:S12]  /*3ee0*/  FADD.FTZ R13, R13, -1 ;  /* 0xbf8000000d0d7421 */ /* 0x000fd80000010000 */
[----:B------:R-:W-:-:S07]  /*3ef0*/  @!P0 FADD.FTZ R13, R13, -1 ;  /* 0xbf8000000d0d8421 */ /* 0x000fce0000010000 */
.L_x_38490:
[----:B------:R-:W-:Y:S05]  /*3f00*/  BSYNC B2 ;  /* 0x0000000000027941 */ /* 0x000fea0003800000 */
.L_x_38489:
[----:B------:R-:W-:Y:S01]  /*3f10*/  FFMA.FTZ R10, -R15, R13, R10 ;  /* 0x0000000d0f0a7223 */ /* 0x000fe2000001010a */
[----:B------:R-:W-:Y:S06]  /*3f20*/  BRA `(.L_x_38487) ;  /* 0x00000000007c7947 */ /* 0x000fec0003800000 */
.L_x_38488:
        /* <DEDUP_REMOVED lines=15> */
.L_x_38494:
        /* <DEDUP_REMOVED lines=13> */
.L_x_38493:
[----:B------:R-:W-:Y:S05]  /*40f0*/  BSYNC B2 ;  /* 0x0000000000027941 */ /* 0x000fea0003800000 */
.L_x_38492:
[----:B------:R-:W-:-:S04]  /*4100*/  FMUL.FTZ R13, R13, 1.1920928955078125e-07 ;  /* 0x340000000d0d7820 */ /* 0x000fc80000410000 */
[----:B------:R-:W-:-:S07]  /*4110*/  FMUL.FTZ R10, R10, R13 ;  /* 0x0000000d0a0a7220 */ /* 0x000fce0000410000 */
.L_x_38487:
[----:B------:R-:W-:Y:S05]  /*4120*/  BSYNC B0 ;  /* 0x0000000000007941 */ /* 0x000fea0003800000 */
.L_x_38486:
        /* <DEDUP_REMOVED lines=8> */
.L_x_38485:
[----:B------:R-:W-:Y:S05]  /*41b0*/  BSYNC B1 ;  /* 0x0000000000017941 */ /* 0x000fea0003800000 */
.L_x_38484:
        /* <DEDUP_REMOVED lines=32> */
.L_x_38502:
[----:B------:R-:W-:Y:S01]  /*43c0*/  FSETP.GEU.FTZ.AND P0, PT, R13, -R14, PT ;  /* 0x8000000e0d00720b */ /* 0x000fe20003f1e000 */
[----:B------:R-:W-:-:S12]  /*43d0*/  FADD.FTZ R11, R11, -1 ;  /* 0xbf8000000b0b7421 */ /* 0x000fd80000010000 */
[----:B------:R-:W-:-:S07]  /*43e0*/  @!P0 FADD.FTZ R11, R11, -1 ;  /* 0xbf8000000b0b8421 */ /* 0x000fce0000010000 */
.L_x_38501:
[----:B------:R-:W-:Y:S05]  /*43f0*/  BSYNC B2 ;  /* 0x0000000000027941 */ /* 0x000fea0003800000 */
.L_x_38500:
[----:B------:R-:W-:Y:S01]  /*4400*/  FFMA.FTZ R0, -R14, R11, R0 ;  /* 0x0000000b0e007223 */ /* 0x000fe20000010100 */
[----:B------:R-:W-:Y:S06]  /*4410*/  BRA `(.L_x_38498) ;  /* 0x00000000007c7947 */ /* 0x000fec0003800000 */
.L_x_38499:
        /* <DEDUP_REMOVED lines=15> */
.L_x_38505:
        /* <DEDUP_REMOVED lines=13> */
.L_x_38504:
[----:B------:R-:W-:Y:S05]  /*45e0*/  BSYNC B2 ;  /* 0x0000000000027941 */ /* 0x000fea0003800000 */
.L_x_38503:
[----:B------:R-:W-:-:S04]  /*45f0*/  FMUL.FTZ R14, R14, 1.1920928955078125e-07 ;  /* 0x340000000e0e7820 */ /* 0x000fc80000410000 */
[----:B------:R-:W-:-:S07]  /*4600*/  FMUL.FTZ R0, R11, R14 ;  /* 0x0000000e0b007220 */ /* 0x000fce0000410000 */
.L_x_38498:
[----:B------:R-:W-:Y:S05]  /*4610*/  BSYNC B0 ;  /* 0x0000000000007941 */ /* 0x000fea0003800000 */
.L_x_38497:
        /* <DEDUP_REMOVED lines=8> */
.L_x_38496:
[----:B------:R-:W-:Y:S05]  /*46a0*/  BSYNC B1 ;  /* 0x0000000000017941 */ /* 0x000fea0003800000 */
.L_x_38495:
        /* <DEDUP_REMOVED lines=32> */
.L_x_38513:
[----:B------:R-:W-:Y:S01]  /*48b0*/  FSETP.GEU.FTZ.AND P0, PT, R14, -R19, PT ;  /* 0x800000130e00720b */ /* 0x000fe20003f1e000 */
[----:B------:R-:W-:-:S12]  /*48c0*/  FADD.FTZ R15, R15, -1 ;  /* 0xbf8000000f0f7421 */ /* 0x000fd80000010000 */
[----:B------:R-:W-:-:S07]  /*48d0*/  @!P0 FADD.FTZ R15, R15, -1 ;  /* 0xbf8000000f0f8421 */ /* 0x000fce0000010000 */
.L_x_38512:
[----:B------:R-:W-:Y:S05]  /*48e0*/  BSYNC B2 ;  /* 0x0000000000027941 */ /* 0x000fea0003800000 */
.L_x_38511:
[----:B------:R-:W-:Y:S01]  /*48f0*/  FFMA.FTZ R12, -R19, R15, R12 ;  /* 0x0000000f130c7223 */ /* 0x000fe2000001010c */
[----:B------:R-:W-:Y:S06]  /*4900*/  BRA `(.L_x_38509) ;  /* 0x00000000007c7947 */ /* 0x000fec0003800000 */
.L_x_38510:
        /* <DEDUP_REMOVED lines=15> */
.L_x_38516:
        /* <DEDUP_REMOVED lines=13> */
.L_x_38515:
[----:B------:R-:W-:Y:S05]  /*4ad0*/  BSYNC B2 ;  /* 0x0000000000027941 */ /* 0x000fea0003800000 */
.L_x_38514:
[----:B------:R-:W-:-:S04]  /*4ae0*/  FMUL.FTZ R15, R15, 1.1920928955078125e-07 ;  /* 0x340000000f0f7820 */ /* 0x000fc80000410000 */
[----:B------:R-:W-:-:S07]  /*4af0*/  FMUL.FTZ R12, R12, R15 ;  /* 0x0000000f0c0c7220 */ /* 0x000fce0000410000 */
.L_x_38509:
[----:B------:R-:W-:Y:S05]  /*4b00*/  BSYNC B0 ;  /* 0x0000000000007941 */ /* 0x000fea0003800000 */
.L_x_38508:
        /* <DEDUP_REMOVED lines=8> */
.L_x_38507:
[----:B------:R-:W-:Y:S05]  /*4b90*/  BSYNC B1 ;  /* 0x0000000000017941 */ /* 0x000fea0003800000 */
.L_x_38506:
        /* <DEDUP_REMOVED lines=32> */
.L_x_38524:
[----:B------:R-:W-:Y:S01]  /*4da0*/  FSETP.GEU.FTZ.AND P0, PT, R14, -R17, PT ;  /* 0x800000110e00720b */ /* 0x000fe20003f1e000 */
[----:B------:R-:W-:-:S12]  /*4db0*/  FADD.FTZ R0, R0, -1 ;  /* 0xbf80000000007421 */ /* 0x000fd80000010000 */
[----:B------:R-:W-:-:S07]  /*4dc0*/  @!P0 FADD.FTZ R0, R0, -1 ;  /* 0xbf80000000008421 */ /* 0x000fce0000010000 */
.L_x_38523:
[----:B------:R-:W-:Y:S05]  /*4dd0*/  BSYNC B2 ;  /* 0x0000000000027941 */ /* 0x000fea0003800000 */
.L_x_38522:
[----:B------:R-:W-:Y:S01]  /*4de0*/  FFMA.FTZ R15, -R17, R0, R15 ;  /* 0x00000000110f7223 */ /* 0x000fe2000001010f */
[----:B------:R-:W-:Y:S06]  /*4df0*/  BRA `(.L_x_38520) ;  /* 0x00000000007c7947 */ /* 0x000fec0003800000 */
.L_x_38521:
        /* <DEDUP_REMOVED lines=15> */
.L_x_38527:
        /* <DEDUP_REMOVED lines=13> */
.L_x_38526:
[----:B------:R-:W-:Y:S05]  /*4fc0*/  BSYNC B2 ;  /* 0x0000000000027941 */ /* 0x000fea0003800000 */
.L_x_38525:
[----:B------:R-:W-:-:S04]  /*4fd0*/  FMUL.FTZ R17, R17, 1.1920928955078125e-07 ;  /* 0x3400000011117820 */ /* 0x000fc80000410000 */
[----:B0-----:R-:W-:-:S07]  /*4fe0*/  FMUL.FTZ R15, R14, R17 ;  /* 0x000000110e0f7220 */ /* 0x001fce0000410000 */
.L_x_38520:
[----:B------:R-:W-:Y:S05]  /*4ff0*/  BSYNC B0 ;  /* 0x0000000000007941 */ /* 0x000fea0003800000 */
.L_x_38519:
        /* <DEDUP_REMOVED lines=8> */
.L_x_38518:
[----:B------:R-:W-:Y:S05]  /*5080*/  BSYNC B1 ;  /* 0x0000000000017941 */ /* 0x000fea0003800000 */
.L_x_38517:
[----:B------:R-:W-:Y:S01]  /*5090*/  ISETP.GE.AND P0, PT, R4, R3, PT ;  /* 0x000000030400720c */ /* 0x000fe20003f06270 */
[----:B------:R-:W-:Y:S04]  /*50a0*/  BSSY B0, `(.L_x_38528) ;  /* 0x0000033000007945 */ /* 0x000fe80003800000 */
[----:B------:R-:W-:Y:S08]  /*50b0*/  BSSY B1, `(.L_x_38529) ;  /* 0x000002b000017945 */ /* 0x000ff00003800000 */
[----:B------:R-:W-:Y:S05]  /*50c0*/  @P0 BRA `(.L_x_38530) ;  /* 0x0000000000300947 */ /* 0x000fea0003800000 */
[----:B0-----:R-:W0:Y:S01]  /*50d0*/  LDC.64 R14, c[0x0][0x220] ;  /* 0x00008800ff0e7b82 */ /* 0x001e220000000a00 */
[----:B------:R-:W-:Y:S02]  /*50e0*/  IMAD.IADD R13, R2, 0x1, R4 ;  /* 0x00000001020d7824 */ /* 0x000fe400078e0204 */
[----:B------:R-:W-:-:S05]  /*50f0*/  IMAD.MOV.U32 R4, RZ, RZ, R8 ;  /* 0x000000ffff047224 */ /* 0x000fca00078e0008 */
        /* <DEDUP_REMOVED lines=8> */
[----:B-----5:R1:W-:Y:S02]  /*5180*/  STG.E desc[UR4][R14.64], R5 ;  /* 0x000000050e007986 */ /* 0x0203e4000c101904 */
.L_x_38530:
[----:B------:R-:W-:-:S13]  /*5190*/  ISETP.GE.AND P0, PT, R4, R3, PT ;  /* 0x000000030400720c */ /* 0x000fda0003f06270 */
[----:B------:R-:W-:Y:S05]  /*51a0*/  @P0 BRA `(.L_x_38532) ;  /* 0x0000000000300947 */ /* 0x000fea0003800000 */
[----:B01----:R-:W0:Y:S01]  /*51b0*/  LDC.64 R14, c[0x0][0x220] ;  /* 0x00008800ff0e7b82 */ /* 0x003e220000000a00 */
[----:B-----5:R-:W-:Y:S01]  /*51c0*/  IADD3 R5, R2, R4, RZ ;  /* 0x0000000402057210 */ /* 0x020fe20007ffe0ff */
[----:B------:R-:W-:-:S04]  /*51d0*/  VIADD R4, R4, 0x80 ;  /* 0x0000008004047836 */ /* 0x000fc80000000000 */
[----:B0-----:R-:W-:-:S05]  /*51e0*/  IMAD.WIDE.U32 R14, R5, 0x4, R14 ;  /* 0x00000004050e7825 */ /* 0x001fca00078e000e */
[----:B------:R1:W-:Y:S02]  /*51f0*/  STG.E desc[UR4][R14.64], R7 ;  /* 0x000000070e007986 */ /* 0x0003e4000c101904 */
.L_x_38531:
[----:B------:R-:W-:-:S13]  /*5200*/  ISETP.GE.AND P0, PT, R4, R3, PT ;  /* 0x000000030400720c */ /* 0x000fda0003f06270 */
[----:B------:R-:W-:Y:S05]  /*5210*/  @P0 BRA `(.L_x_38533) ;  /* 0x0000000000300947 */ /* 0x000fea0003800000 */
[----:B01----:R-:W0:Y:S01]  /*5220*/  LDC.64 R6, c[0x0][0x220] ;  /* 0x00008800ff067b82 */ /* 0x003e220000000a00 */
[----:B-----5:R-:W-:Y:S02]  /*5230*/  IMAD.IADD R5, R2, 0x1, R4 ;  /* 0x0000000102057824 */ /* 0x020fe400078e0204 */
[----:B------:R-:W-:Y:S02]  /*5240*/  VIADD R4, R4, 0x80 ;  /* 0x0000008004047836 */ /* 0x000fe40000000000 */
[----:B0-----:R-:W-:-:S05]  /*5250*/  IMAD.WIDE.U32 R6, R5, 0x4, R6 ;  /* 0x0000000405067825 */ /* 0x001fca00078e0006 */
[----:B------:R2:W-:Y:S02]  /*5260*/  STG.E desc[UR4][R6.64], R9 ;  /* 0x0000000906007986 */ /* 0x0005e4000c101904 */
.L_x_38532:
[----:B------:R-:W-:-:S13]  /*5270*/  ISETP.GE.AND P0, PT, R4, R3, PT ;  /* 0x000000030400720c */ /* 0x000fda0003f06270 */
[----:B------:R-:W-:Y:S05]  /*5280*/  @P0 BRA `(.L_x_38534) ;  /* 0x0000000000340947 */ /* 0x000fea0003800000 */
[----:B--2---:R-:W2:Y:S01]  /*5290*/  LDC.64 R6, c[0x0][0x220] ;  /* 0x00008800ff067b82 */ /* 0x004ea20000000a00 */
[----:B-1---5:R-:W-:Y:S02]  /*52a0*/  IMAD.IADD R5, R2, 0x1, R4 ;  /* 0x0000000102057824 */ /* 0x022fe400078e0204 */
[----:B------:R-:W-:Y:S02]  /*52b0*/  VIADD R4, R4, 0x80 ;  /* 0x0000008004047836 */ /* 0x000fe40000000000 */
[----:B--2---:R-:W-:-:S05]  /*52c0*/  IMAD.WIDE.U32 R6, R5, 0x4, R6 ;  /* 0x0000000405067825 */ /* 0x004fca00078e0006 */
[----:B------:R2:W-:Y:S02]  /*52d0*/  STG.E desc[UR4][R6.64], R10 ;  /* 0x0000000a06007986 */ /* 0x0005e4000c101904 */
.L_x_38533:
[----:B------:R-:W-:-:S13]  /*52e0*/  ISETP.GE.AND P0, PT, R4, R3, PT ;  /* 0x000000030400720c */ /* 0x000fda0003f06270 */
[----:B------:R-:W-:Y:S05]  /*52f0*/  @P0 BREAK B1 ;  /* 0x0000000000010942 */ /* 0x000fea0003800000 */
[----:B------:R-:W-:Y:S05]  /*5300*/  @P0 BRA `(.L_x_38535) ;  /* 0x0000000000300947 */ /* 0x000fea0003800000 */
[----:B012---:R-:W0:Y:S01]  /*5310*/  LDC.64 R6, c[0x0][0x220] ;  /* 0x00008800ff067b82 */ /* 0x007e220000000a00 */
[----:B-----5:R-:W-:Y:S01]  /*5320*/  IADD3 R5, R2, R4, RZ ;  /* 0x0000000402057210 */ /* 0x020fe20007ffe0ff */
[----:B------:R-:W-:-:S04]  /*5330*/  VIADD R4, R4, 0x80 ;  /* 0x0000008004047836 */ /* 0x000fc80000000000 */
[----:B0-----:R-:W-:-:S05]  /*5340*/  IMAD.WIDE.U32 R6, R5, 0x4, R6 ;  /* 0x0000000405067825 */ /* 0x001fca00078e0006 */
[----:B------:R3:W-:Y:S02]  /*5350*/  STG.E desc[UR4][R6.64], R11 ;  /* 0x0000000b06007986 */ /* 0x0007e4000c101904 */
.L_x_38534:
[----:B------:R-:W-:Y:S05]  /*5360*/  BSYNC B1 ;  /* 0x0000000000017941 */ /* 0x000fea0003800000 */
.L_x_38529:
[----:B------:R-:W-:-:S13]  /*5370*/  ISETP.GE.AND P0, PT, R4, R3, PT ;  /* 0x000000030400720c */ /* 0x000fda0003f06270 */
[----:B--23--:R-:W2:Y:S01]  /*5380*/  @!P0 LDC.64 R6, c[0x0][0x220] ;  /* 0x00008800ff068b82 */ /* 0x00cea20000000a00 */
[----:B-1---5:R-:W-:Y:S02]  /*5390*/  @!P0 IMAD.IADD R5, R2, 0x1, R4 ;  /* 0x0000000102058824 */ /* 0x022fe400078e0204 */
[----:B------:R-:W-:Y:S02]  /*53a0*/  @!P0 VIADD R4, R4, 0x80 ;  /* 0x0000008004048836 */ /* 0x000fe40000000000 */
[----:B--2---:R-:W-:-:S05]  /*53b0*/  @!P0 IMAD.WIDE.U32 R6, R5, 0x4, R6 ;  /* 0x0000000405068825 */ /* 0x004fca00078e0006 */
[----:B------:R3:W-:Y:S02]  /*53c0*/  @!P0 STG.E desc[UR4][R6.64], R12 ;  /* 0x0000000c06008986 */ /* 0x0007e4000c101904 */
.L_x_38535:
[----:B------:R-:W-:Y:S05]  /*53d0*/  BSYNC B0 ;  /* 0x0000000000007941 */ /* 0x000fea0003800000 */
.L_x_38528:
[----:B------:R-:W-:Y:S05]  /*53e0*/  WARPSYNC.ALL ;  /* 0x0000000000007948 */ /* 0x000fea0003800000 */
[----:B------:R-:W-:-:S13]  /*53f0*/  ISETP.GE.AND P0, PT, R4, R3, PT ;  /* 0x000000030400720c */ /* 0x000fda0003f06270 */
[----:B------:R-:W-:Y:S05]  /*5400*/  @P0 EXIT ;  /* 0x000000000000094d */ /* 0x000fea0003800000 */
[----:B0123--:R-:W0:Y:S01]  /*5410*/  LDC.64 R6, c[0x0][0x220] ;  /* 0x00008800ff067b82 */ /* 0x00fe220000000a00 */
[----:B------:R-:W-:-:S04]  /*5420*/  IMAD.IADD R3, R2, 0x1, R4 ;  /* 0x0000000102037824 */ /* 0x000fc800078e0204 */
[----:B0-----:R-:W-:-:S05]  /*5430*/  IMAD.WIDE.U32 R2, R3, 0x4, R6 ;  /* 0x0000000403027825 */ /* 0x001fca00078e0006 */
[----:B------:R-:W-:Y:S01]  /*5440*/  STG.E desc[UR4][R2.64], R0 ;  /* 0x0000000002007986 */ /* 0x000fe2000c101904 */
[----:B------:R-:W-:Y:S05]  /*5450*/  EXIT ;  /* 0x000000000000794d */ /* 0x000fea0003800000 */
.L_x_38536:
        /* <DEDUP_REMOVED lines=10> */
.L_x_57539:


//--------------------- .text._ZN2at6native29vectorized_elementwise_kernelILi4ENS0_13BUnaryFunctorIfffZZZNS0_21remainder_kernel_cudaERNS_18TensorIteratorBaseEENKUlvE0_clEvENKUlvE0_clEvEUlffE_EESt5arrayIPcLm2EEEEviT0_T1_ --------------------------
	.section	.text._ZN2at6native29vectorized_elementwise_kernelILi4ENS0_13BUnaryFunctorIfffZZZNS0_21remainder_kernel_cudaERNS_18TensorIteratorBaseEENKUlvE0_clEvENKUlvE0_clEvEUlffE_EESt5arrayIPcLm2EEEEviT0_T1_,"ax",@progbits
	.align	128
        .global         _ZN2at6native29vectorized_elementwise_kernelILi4ENS0_13BUnaryFunctorIfffZZZNS0_21remainder_kernel_cudaERNS_18TensorIteratorBaseEENKUlvE0_clEvENKUlvE0_clEvEUlffE_EESt5arrayIPcLm2EEEEviT0_T1_
        .type           _ZN2at6native29vectorized_elementwise_kernelILi4ENS0_13BUnaryFunctorIfffZZZNS0_21remainder_kernel_cudaERNS_18TensorIteratorBaseEENKUlvE0_clEvENKUlvE0_clEvEUlffE_EESt5arrayIPcLm2EEEEviT0_T1_,@function
        .size           _ZN2at6native29vectorized_elementwise_kernelILi4ENS0_13BUnaryFunctorIfffZZZNS0_21remainder_kernel_cudaERNS_18TensorIteratorBaseEENKUlvE0_clEvENKUlvE0_clEvEUlffE_EESt5arrayIPcLm2EEEEviT0_T1_,(.L_x_57540 - _ZN2at6native29vectorized_elementwise_kernelILi4ENS0_13BUnaryFunctorIfffZZZNS0_21remainder_kernel_cudaERNS_18TensorIteratorBaseEENKUlvE0_clEvENKUlvE0_clEvEUlffE_EESt5arrayIPcLm2EEEEviT0_T1_)
        .other          _ZN2at6native29vectorized_elementwise_kernelILi4ENS0_13BUnaryFunctorIfffZZZNS0_21remainder_kernel_cudaERNS_18TensorIteratorBaseEENKUlvE0_clEvENKUlvE0_clEvEUlffE_EESt5arrayIPcLm2EEEEviT0_T1_,@"STO_CUDA_ENTRY STV_DEFAULT"
_ZN2at6native29vectorized_elementwise_kernelILi4ENS0_13BUnaryFunctorIfffZZZNS0_21remainder_kernel_cudaERNS_18TensorIteratorBaseEENKUlvE0_clEvENKUlvE0_clEvEUlffE_EESt5arrayIPcLm2EEEEviT0_T1_:
.text._ZN2at6native29vectorized_elementwise_kernelILi4ENS0_13BUnaryFunctorIfffZZZNS0_21remainder_kernel_cudaERNS_18TensorIteratorBaseEENKUlvE0_clEvENKUlvE0_clEvEUlffE_EESt5arrayIPcLm2EEEEviT0_T1_:
        /* <DEDUP_REMOVED lines=42> */
.L_x_38543:
[----:B------:R-:W-:Y:S01]  /*02a0*/  FSETP.GEU.FTZ.AND P0, PT, R14, -R13, PT ;  /* 0x8000000d0e00720b */ /* 0x000fe20003f1e000 */
[----:B------:R-:W-:-:S12]  /*02b0*/  FADD.FTZ R17, R17, -1 ;  /* 0xbf80000011117421 */ /* 0x000fd80000010000 */
[----:B------:R-:W-:-:S07]  /*02c0*/  @!P0 FADD.FTZ R17, R17, -1 ;  /* 0xbf80000011118421 */ /* 0x000fce0000010000 */
.L_x_38542:
[----:B------:R-:W-:Y:S05]  /*02d0*/  BSYNC B1 ;  /* 0x0000000000017941 */ /* 0x000fea0003800000 */
.L_x_38541:
[----:B------:R-:W-:Y:S01]  /*02e0*/  FFMA.FTZ R16, -R13, R17, R16 ;  /* 0x000000110d107223 */ /* 0x000fe20000010110 */
[----:B------:R-:W-:Y:S06]  /*02f0*/  BRA `(.L_x_38539) ;  /* 0x00000000007c7947 */ /* 0x000fec0003800000 */
.L_x_38540:
        /* <DEDUP_REMOVED lines=15> */
.L_x_38546:
        /* <DEDUP_REMOVED lines=13> */
.L_x_38545:
[----:B------:R-:W-:Y:S05]  /*04c0*/  BSYNC B1 ;  /* 0x0000000000017941 */ /* 0x000fea0003800000 */
.L_x_38544:
[----:B0-----:R-:W-:-:S04]  /*04d0*/  FMUL.FTZ R15, R16, 1.1920928955078125e-07 ;  /* 0x34000000100f7820 */ /* 0x001fc80000410000 */
[----:B------:R-:W-:-:S07]  /*04e0*/  FMUL.FTZ R16, R14, R15 ;  /* 0x0000000f0e107220 */ /* 0x000fce0000410000 */
.L_x_38539:
[----:B------:R-:W-:Y:S05]  /*04f0*/  BSYNC B0 ;  /* 0x0000000000007941 */ /* 0x000fea0003800000 */
.L_x_38538:
        /* <DEDUP_REMOVED lines=29> */
.L_x_38552:
[----:B------:R-:W-:Y:S01]  /*06d0*/  FSETP.GEU.FTZ.AND P0, PT, R16, -R13, PT ;  /* 0x8000000d1000720b */ /* 0x000fe20003f1e000 */
[----:B------:R-:W-:-:S12]  /*06e0*/  FADD.FTZ R15, R15, -1 ;  /* 0xbf8000000f0f7421 */ /* 0x000fd80000010000 */
[----:B------:R-:W-:-:S07]  /*06f0*/  @!P0 FADD.FTZ R15, R15, -1 ;  /* 0xbf8000000f0f8421 */ /* 0x000fce0000010000 */
.L_x_38551:
[----:B------:R-:W-:Y:S05]  /*0700*/  BSYNC B1 ;  /* 0x0000000000017941 */ /* 0x000fea0003800000 */
.L_x_38550:
[----:B------:R-:W-:Y:S01]  /*0710*/  FFMA.FTZ R0, -R13, R15, R0 ;  /* 0x0000000f0d007223 */ /* 0x000fe20000010100 */
[----:B------:R-:W-:Y:S06]  /*0720*/  BRA `(.L_x_38548) ;  /* 0x00000000007c7947 */ /* 0x000fec0003800000 */
.L_x_38549:
        /* <DEDUP_REMOVED lines=15> */
.L_x_38555:
        /* <DEDUP_REMOVED lines=13> */
.L_x_38554:
[----:B------:R-:W-:Y:S05]  /*08f0*/  BSYNC B1 ;  /* 0x0000000000017941 */ /* 0x000fea0003800000 */
.L_x_38553:
[----:B------:R-:W-:-:S04]  /*0900*/  FMUL.FTZ R15, R15, 1.1920928955078125e-07 ;  /* 0x340000000f0f7820 */ /* 0x000fc80000410000 */
[----:B------:R-:W-:-:S07]  /*0910*/  FMUL.FTZ R0, R14, R15 ;  /* 0x0000000f0e007220 */ /* 0x000fce0000410000 */
.L_x_38548:
[----:B------:R-:W-:Y:S05]  /*0920*/  BSYNC B0 ;  /* 0x0000000000007941 */ /* 0x000fea0003800000 */
.L_x_38547:
        /* <DEDUP_REMOVED lines=29> */
.L_x_38561:
[----:B------:R-:W-:Y:S01]  /*0b00*/  FSETP.GEU.FTZ.AND P0, PT, R16, -R13, PT ;  /* 0x8000000d1000720b */ /* 0x000fe20003f1e000 */
[----:B------:R-:W-:-:S12]  /*0b10*/  FADD.FTZ R15, R15, -1 ;  /* 0xbf8000000f0f7421 */ /* 0x000fd80000010000 */
[----:B------:R-:W-:-:S07]  /*0b20*/  @!P0 FADD.FTZ R15, R15, -1 ;  /* 0xbf8000000f0f8421 */ /* 0x000fce0000010000 */
.L_x_38560:
[----:B------:R-:W-:Y:S05]  /*0b30*/  BSYNC B1 ;  /* 0x0000000000017941 */ /* 0x000fea0003800000 */
.L_x_38559:
[----:B------:R-:W-:Y:S01]  /*0b40*/  FFMA.FTZ R14, -R13, R15, R14 ;  /* 0x0000000f0d0e7223 */ /* 0x000fe2000001010e */
[----:B------:R-:W-:Y:S06]  /*0b50*/  BRA `(.L_x_38557) ;  /* 0x00000000007c7947 */ /* 0x000fec0003800000 */
.L_x_38558:
        /* <DEDUP_REMOVED lines=15> */
.L_x_38564:
        /* <DEDUP_REMOVED lines=13> */
.L_x_38563:
[----:B------:R-:W-:Y:S05]  /*0d20*/  BSYNC B1 ;  /* 0x0000000000017941 */ /* 0x000fea0003800000 */
.L_x_38562:
[----:B------:R-:W-:-:S04]  /*0d30*/  FMUL.FTZ R15, R15, 1.1920928955078125e-07 ;  /* 0x340000000f0f7820 */ /* 0x000fc80000410000 */
[----:B------:R-:W-:-:S07]  /*0d40*/  FMUL.FTZ R14, R14, R15 ;  /* 0x0000000f0e0e7220 */ /* 0x000fce0000410000 */
.L_x_38557:
[----:B------:R-:W-:Y:S05]  /*0d50*/  BSYNC B0 ;  /* 0x0000000000007941 */ /* 0x000fea0003800000 */
.L_x_38556:
        /* <DEDUP_REMOVED lines=29> */
.L_x_38570:
[----:B------:R-:W-:Y:S01]  /*0f30*/  FSETP.GEU.FTZ.AND P0, PT, R16, -R13, PT ;  /* 0x8000000d1000720b */ /* 0x000fe20003f1e000 */
[----:B------:R-:W-:-:S12]  /*0f40*/  FADD.FTZ R15, R15, -1 ;  /* 0xbf8000000f0f7421 */ /* 0x000fd80000010000 */
[----:B------:R-:W-:-:S07]  /*0f50*/  @!P0 FADD.FTZ R15, R15, -1 ;  /* 0xbf8000000f0f8421 */ /* 0x000fce0000010000 */
.L_x_38569:
[----:B------:R-:W-:Y:S05]  /*0f60*/  BSYNC B1 ;  /* 0x0000000000017941 */ /* 0x000fea0003800000 */
.L_x_38568:
[----:B------:R-:W-:Y:S01]  /*0f70*/  FFMA.FTZ R0, -R13, R15, R0 ;  /* 0x0000000f0d007223 */ /* 0x000fe20000010100 */
[----:B------:R-:W-:Y:S06]  /*0f80*/  BRA `(.L_x_38566) ;  /* 0x00000000007c7947 */ /* 0x000fec0003800000 */
.L_x_38567:
        /* <DEDUP_REMOVED lines=15> */
.L_x_38573:
        /* <DEDUP_REMOVED lines=13> */
.L_x_38572:
[----:B------:R-:W-:Y:S05]  /*1150*/  BSYNC B1 ;  /* 0x0000000000017941 */ /* 0x000fea0003800000 */
.L_x_38571:
[----:B------:R-:W-:-:S04]  /*1160*/  FMUL.FTZ R15, R15, 1.1920928955078125e-07 ;  /* 0x340000000f0f7820 */ /* 0x000fc80000410000 */
[----:B------:R-:W-:-:S07]  /*1170*/  FMUL.FTZ R0, R14, R15 ;  /* 0x0000000f0e007220 */ /* 0x000fce0000410000 */
.L_x_38566:
[----:B------:R-:W-:Y:S05]  /*1180*/  BSYNC B0 ;  /* 0x0000000000007941 */ /* 0x000fea0003800000 */
.L_x_38565:
        /* <DEDUP_REMOVED lines=29> */
.L_x_38579:
[----:B------:R-:W-:Y:S01]  /*1360*/  FSETP.GEU.FTZ.AND P0, PT, R16, -R13, PT ;  /* 0x8000000d1000720b */ /* 0x000fe20003f1e000 */
[----:B------:R-:W-:-:S12]  /*1370*/  FADD.FTZ R15, R15, -1 ;  /* 0xbf8000000f0f7421 */ /* 0x000fd80000010000 */
[----:B------:R-:W-:-:S07]  /*1380*/  @!P0 FADD.FTZ R15, R15, -1 ;  /* 0xbf8000000f0f8421 */ /* 0x000fce0000010000 */
.L_x_38578:
[----:B------:R-:W-:Y:S05]  /*1390*/  BSYNC B1 ;  /* 0x0000000000017941 */ /* 0x000fea0003800000 */
.L_x_38577:
[----:B------:R-:W-:Y:S01]  /*13a0*/  FFMA.FTZ R14, -R13, R15, R14 ;  /* 0x0000000f0d0e7223 */ /* 0x000fe2000001010e */
[----:B------:R-:W-:Y:S06]  /*13b0*/  BRA `(.L_x_38575) ;  /* 0x00000000007c7947 */ /* 0x000fec0003800000 */
.L_x_38576:
        /* <DEDUP_REMOVED lines=15> */
.L_x_38582:
        /* <DEDUP_REMOVED lines=13> */
.L_x_38581:
[----:B------:R-:W-:Y:S05]  /*1580*/  BSYNC B1 ;  /* 0x0000000000017941 */ /* 0x000fea0003800000 */
.L_x_38580:
[----:B------:R-:W-:-:S04]  /*1590*/  FMUL.FTZ R15, R15, 1.1920928955078125e-07 ;  /* 0x340000000f0f7820 */ /* 0x000fc80000410000 */
[----:B------:R-:W-:-:S07]  /*15a0*/  FMUL.FTZ R14, R14, R15 ;  /* 0x0000000f0e0e7220 */ /* 0x000fce0000410000 */
.L_x_38575:
[----:B------:R-:W-:Y:S05]  /*15b0*/  BSYNC B0 ;  /* 0x0000000000007941 */ /* 0x000fea0003800000 */
.L_x_38574:
        /* <DEDUP_REMOVED lines=29> */
.L_x_38588:
[----:B------:R-:W-:Y:S01]  /*1790*/  FSETP.GEU.FTZ.AND P0, PT, R16, -R13, PT ;  /* 0x8000000d1000720b */ /* 0x000fe20003f1e000 */
[----:B------:R-:W-:-:S12]  /*17a0*/  FADD.FTZ R15, R15, -1 ;  /* 0xbf8000000f0f7421 */ /* 0x000fd80000010000 */
[----:B------:R-:W-:-:S07]  /*17b0*/  @!P0 FADD.FTZ R15, R15, -1 ;  /* 0xbf8000000f0f8421 */ /* 0x000fce0000010000 */
.L_x_38587:
[----:B------:R-:W-:Y:S05]  /*17c0*/  BSYNC B1 ;  /* 0x0000000000017941 */ /* 0x000fea0003800000 */
.L_x_38586:
[----:B------:R-:W-:Y:S01]  /*17d0*/  FFMA.FTZ R0, -R13, R15, R0 ;  /* 0x0000000f0d007223 */ /* 0x000fe20000010100 */
[----:B------:R-:W-:Y:S06]  /*17e0*/  BRA `(.L_x_38584) ;  /* 0x00000000007c7947 */ /* 0x000fec0003800000 */
.L_x_38585:
        /* <DEDUP_REMOVED lines=15> */
.L_x_38591:
        /* <DEDUP_REMOVED lines=13> */
.L_x_38590:
[----:B------:R-:W-:Y:S05]  /*19b0*/  BSYNC B1 ;  /* 0x0000000000017941 */ /* 0x000fea0003800000 */
.L_x_38589:
[----:B------:R-:W-:-:S04]  /*19c0*/  FMUL.FTZ R15, R15, 1.1920928955078125e-07 ;  /* 0x340000000f0f7820 */ /* 0x000fc80000410000 */
[----:B------:R-:W-:-:S07]  /*19d0*/  FMUL.FTZ R0, R14, R15 ;  /* 0x0000000f0e007220 */ /* 0x000fce0000410000 */
.L_x_38584:
[----:B------:R-:W-:Y:S05]  /*19e0*/  BSYNC B0 ;  /* 0x0000000000007941 */ /* 0x000fea0003800000 */
.L_x_38583:
        /* <DEDUP_REMOVED lines=29> */
.L_x_38597:
[----:B------:R-:W-:Y:S01]  /*1bc0*/  FSETP.GEU.FTZ.AND P0, PT, R16, -R13, PT ;  /* 0x8000000d1000720b */ /* 0x000fe20003f1e000 */
[----:B------:R-:W-:-:S12]  /*1bd0*/  FADD.FTZ R15, R15, -1 ;  /* 0xbf8000000f0f7421 */ /* 0x000fd80000010000 */
[----:B------:R-:W-:-:S07]  /*1be0*/  @!P0 FADD.FTZ R15, R15, -1 ;  /* 0xbf8000000f0f8421 */ /* 0x000fce0000010000 */
.L_x_38596:
[----:B------:R-:W-:Y:S05]  /*1bf0*/  BSYNC B1 ;  /* 0x0000000000017941 */ /* 0x000fea0003800000 */
.L_x_38595:
[----:B------:R-:W-:Y:S01]  /*1c00*/  FFMA.FTZ R14, -R13, R15, R14 ;  /* 0x0000000f0d0e7223 */ /* 0x000fe2000001010e */
[----:B------:R-:W-:Y:S06]  /*1c10*/  BRA `(.L_x_38593) ;  /* 0x00000000007c7947 */ /* 0x000fec0003800000 */
.L_x_38594:
        /* <DEDUP_REMOVED lines=15> */
.L_x_38600:
        /* <DEDUP_REMOVED lines=13> */
.L_x_38599:
[----:B------:R-:W-:Y:S05]  /*1de0*/  BSYNC B1 ;  /* 0x0000000000017941 */ /* 0x000fea0003800000 */
.L_x_38598:
[----:B------:R-:W-:-:S04]  /*1df0*/  FMUL.FTZ R15, R15, 1.1920928955078125e-07 ;  /* 0x340000000f0f7820 */ /* 0x000fc80000410000 */
[----:B------:R-:W-:-:S07]  /*1e00*/  FMUL.FTZ R14, R14, R15 ;  /* 0x0000000f0e0e7220 */ /* 0x000fce0000410000 */
.L_x_38593:
[----:B------:R-:W-:Y:S05]  /*1e10*/  BSYNC B0 ;  /* 0x0000000000007941 */ /* 0x000fea0003800000 */
.L_x_38592:
        /* <DEDUP_REMOVED lines=29> */
.L_x_38606:
[----:B------:R-:W-:Y:S01]  /*1ff0*/  FSETP.GEU.FTZ.AND P0, PT, R16, -R13, PT ;  /* 0x8000000d1000720b */ /* 0x000fe20003f1e000 */
[----:B------:R-:W-:-:S12]  /*2000*/  FADD.FTZ R15, R15, -1 ;  /* 0xbf8000000f0f7421 */ /* 0x000fd80000010000 */
[----:B------:R-:W-:-:S07]  /*2010*/  @!P0 FADD.FTZ R15, R15, -1 ;  /* 0xbf8000000f0f8421 */ /* 0x000fce0000010000 */
.L_x_38605:
[----:B------:R-:W-:Y:S05]  /*2020*/  BSYNC B1 ;  /* 0x0000000000017941 */ /* 0x000fea0003800000 */
.L_x_38604:
[----:B------:R-:W-:Y:S01]  /*2030*/  FFMA.FTZ R0, -R13, R15, R0 ;  /* 0x0000000f0d007223 */ /* 0x000fe20000010100 */
[----:B------:R-:W-:Y:S06]  /*2040*/  BRA `(.L_x_38602) ;  /* 0x00000000007c7947 */ /* 0x000fec0003800000 */
.L_x_38603:
        /* <DEDUP_REMOVED lines=15> */
.L_x_38609:
        /* <DEDUP_REMOVED lines=13> */
.L_x_38608:
[----:B------:R-:W-:Y:S05]  /*2210*/  BSYNC B1 ;  /* 0x0000000000017941 */ /* 0x000fea0003800000 */
.L_x_38607:
[----:B------:R-:W-:-:S04]  /*2220*/  FMUL.FTZ R14, R14, 1.1920928955078125e-07 ;  /* 0x340000000e0e7820 */ /* 0x000fc80000410000 */
[----:B------:R-:W-:-:S07]  /*2230*/  FMUL.FTZ R0, R13, R14 ;  /* 0x0000000e0d007220 */ /* 0x000fce0000410000 */
.L_x_38602:
[----:B------:R-:W-:Y:S05]  /*2240*/  BSYNC B0 ;  /* 0x0000000000007941 */ /* 0x000fea0003800000 */
.L_x_38601:
[C---:B------:R-:W-:Y:S02]  /*2250*/  LOP3.LUT R7, R0.reuse, 0x80000000, R7, 0xb8, !PT ;  /* 0x8000000000077812 */ /* 0x040fe400078eb807 */
[----:B------:R-:W-:Y:S02]  /*2260*/  FSETP.GTU.FTZ.AND P1, PT, |R0|, +INF , PT ;  /* 0x7f8000000000780b */ /* 0x000fe40003f3c200 */
[----:B------:R-:W-:Y:S02]  /*2270*/  FSETP.GEU.FTZ.AND P5, PT, R3, RZ, PT ;  /* 0x000000ff0300720b */ /* 0x000fe40003fbe000 */
[C---:B------:R-:W-:Y:S02]  /*2280*/  FSETP.NEU.FTZ.AND P0, PT, R11.reuse, RZ, PT ;  /* 0x000000ff0b00720b */ /* 0x040fe40003f1d000 */
[----:B------:R-:W-:Y:S02]  /*2290*/  FSETP.GEU.FTZ.AND P2, PT, R11, RZ, PT ;  /* 0x000000ff0b00720b */ /* 0x000fe40003f5e000 */
[----:B------:R-:W-:-:S02]  /*22a0*/  FSETP.GEU.FTZ.AND P4, PT, R10, RZ, PT ;  /* 0x000000ff0a00720b */ /* 0x000fc40003f9e000 */
[----:B------:R-:W-:Y:S02]  /*22b0*/  FSETP.NEU.FTZ.AND P3, PT, R10, RZ, PT ;  /* 0x000000ff0a00720b */ /* 0x000fe40003f7d000 */
[----:B------:R-:W-:Y:S02]  /*22c0*/  FSEL R7, R0, R7, P1 ;  /* 0x0000000700077208 */ /* 0x000fe40000800000 */
[----:B------:R-:W-:Y:S02]  /*22d0*/  PLOP3.LUT P0, PT, P0, P5, P2, 0x60, 0x0 ;  /* 0x000000000000781c */ /* 0x000fe4000070ac20 */
[----:B------:R-:W-:Y:S02]  /*22e0*/  PLOP3.LUT P4, PT, P3, P5, P4, 0x60, 0x0 ;  /* 0x000000000000781c */ /* 0x000fe40001f8ac40 */
[C---:B------:R-:W-:Y:S02]  /*22f0*/  FSETP.NEU.FTZ.AND P1, PT, R9.reuse, RZ, PT ;  /* 0x000000ff0900720b */ /* 0x040fe40003f3d000 */
[----:B------:R-:W-:-:S02]  /*2300*/  FSETP.GEU.FTZ.AND P6, PT, R9, RZ, PT ;  /* 0x000000ff0900720b */ /* 0x000fc40003fde000 */
[C---:B------:R-:W-:Y:S02]  /*2310*/  FSETP.GEU.FTZ.AND P2, PT, R8.reuse, RZ, PT ;  /* 0x000000ff0800720b */ /* 0x040fe40003f5e000 */
[----:B------:R-:W-:Y:S02]  /*2320*/  FSETP.NEU.FTZ.AND P3, PT, R8, RZ, PT ;  /* 0x000000ff0800720b */ /* 0x000fe40003f7d000 */
[----:B------:R-:W-:Y:S02]  /*2330*/  P2R R0, PR, RZ, 0x1 ;  /* 0x00000001ff007803 */ /* 0x000fe40000000000 */
[----:B------:R-:W-:Y:S01]  /*2340*/  PLOP3.LUT P6, PT, P1, P5, P6, 0x60, 0x0 ;  /* 0x000000000000781c */ /* 0x000fe20000fcac60 */
[----:B------:R-:W-:Y:S01]  /*2350*/  @P4 FADD.FTZ R10, R10, R3 ;  /* 0x000000030a0a4221 */ /* 0x000fe20000010000 */
[----:B------:R-:W-:Y:S02]  /*2360*/  PLOP3.LUT P0, PT, P3, P5, P2, 0x60, 0x0 ;  /* 0x000000000000781c */ /* 0x000fe40001f0ac20 */
[----:B------:R-:W-:-:S02]  /*2370*/  FSETP.GEU.FTZ.AND P1, PT, R4, RZ, PT ;  /* 0x000000ff0400720b */ /* 0x000fc40003f3e000 */
[----:B------:R-:W-:Y:S02]  /*2380*/  FSETP.NEU.FTZ.AND P2, PT, R4, RZ, PT ;  /* 0x000000ff0400720b */ /* 0x000fe40003f5d000 */
[C---:B------:R-:W-:Y:S02]  /*2390*/  FSETP.GEU.FTZ.AND P3, PT, R5.reuse, RZ, PT ;  /* 0x000000ff0500720b */ /* 0x040fe40003f7e000 */
[----:B------:R-:W-:Y:S02]  /*23a0*/  PLOP3.LUT P1, PT, P2, P5, P1, 0x60, 0x0 ;  /* 0x000000000000781c */ /* 0x000fe4000172ac10 */
[----:B------:R-:W-:Y:S02]  /*23b0*/  FSETP.NEU.FTZ.AND P2, PT, R5, RZ, PT ;  /* 0x000000ff0500720b */ /* 0x000fe40003f5d000 */
[----:B------:R-:W-:Y:S02]  /*23c0*/  P2R R14, PR, RZ, 0x40 ;  /* 0x00000040ff0e7803 */ /* 0x000fe40000000000 */
[----:B------:R-:W-:-:S02]  /*23d0*/  PLOP3.LUT P2, PT, P2, P5, P3, 0x60, 0x0 ;  /* 0x000000000000781c */ /* 0x000fc4000174ac30 */
[C---:B------:R-:W-:Y:S02]  /*23e0*/  FSETP.GEU.FTZ.AND P3, PT, R6.reuse, RZ, PT ;  /* 0x000000ff0600720b */ /* 0x040fe40003f7e000 */
[----:B------:R-:W-:Y:S02]  /*23f0*/  FSETP.NEU.FTZ.AND P6, PT, R6, RZ, PT ;  /* 0x000000ff0600720b */ /* 0x000fe40003fdd000 */
[----:B------:R-:W-:Y:S01]  /*2400*/  P2R R13, PR, RZ, 0x1 ;  /* 0x00000001ff0d7803 */ /* 0x000fe20000000000 */
[--C-:B------:R-:W-:Y:S01]  /*2410*/  @P1 FADD.FTZ R4, R4, R3.reuse ;  /* 0x0000000304041221 */ /* 0x100fe20000010000 */
[----:B------:R-:W-:Y:S02]  /*2420*/  PLOP3.LUT P3, PT, P6, P5, P3, 0x60, 0x0 ;  /* 0x000000000000781c */ /* 0x000fe4000376ac30 */
[C---:B------:R-:W-:Y:S02]  /*2430*/  FSETP.NEU.FTZ.AND P0, PT, R7.reuse, RZ, PT ;  /* 0x000000ff0700720b */ /* 0x040fe40003f1d000 */
[----:B------:R-:W-:Y:S01]  /*2440*/  FSETP.GEU.FTZ.AND P6, PT, R7, RZ, PT ;  /* 0x000000ff0700720b */ /* 0x000fe20003fde000 */
[----:B------:R-:W-:-:S03]  /*2450*/  @P2 FADD.FTZ R5, R5, R3 ;  /* 0x0000000305052221 */ /* 0x000fc60000010000 */
[----:B------:R-:W-:Y:S02]  /*2460*/  PLOP3.LUT P6, PT, P0, P5, P6, 0x60, 0x0 ;  /* 0x000000000000781c */ /* 0x000fe400007cac60 */
[----:B------:R-:W-:Y:S02]  /*2470*/  ISETP.NE.AND P0, PT, R0, RZ, PT ;  /* 0x000000ff0000720c */ /* 0x000fe40003f05270 */
[----:B------:R-:W-:Y:S01]  /*2480*/  ISETP.NE.AND P5, PT, R13, RZ, PT ;  /* 0x000000ff0d00720c */ /* 0x000fe20003fa5270 */
[----:B------:R-:W-:-:S08]  /*2490*/  @P3 FADD.FTZ R6, R6, R3 ;  /* 0x0000000306063221 */ /* 0x000fd00000010000 */
[--C-:B------:R-:W-:Y:S02]  /*24a0*/  @P6 FADD.FTZ R7, R7, R3.reuse ;  /* 0x0000000307076221 */ /* 0x100fe40000010000 */
[--C-:B------:R-:W-:Y:S01]  /*24b0*/  @P0 FADD.FTZ R11, R11, R3.reuse ;  /* 0x000000030b0b0221 */ /* 0x100fe20000010000 */
[----:B------:R-:W-:Y:S01]  /*24c0*/  ISETP.NE.AND P0, PT, R14, RZ, PT ;  /* 0x000000ff0e00720c */ /* 0x000fe20003f05270 */
[--C-:B------:R-:W-:Y:S01]  /*24d0*/  @P5 FADD.FTZ R8, R8, R3.reuse ;  /* 0x0000000308085221 */ /* 0x100fe20000010000 */
[----:B------:R-:W2:Y:S11]  /*24e0*/  LDC.64 R14, c[0x0][0x220] ;  /* 0x00008800ff0e7b82 */ /* 0x000eb60000000a00 */
[----:B------:R-:W-:Y:S01]  /*24f0*/  @P0 FADD.FTZ R9, R9, R3 ;  /* 0x0000000309090221 */ /* 0x000fe20000010000 */
[----:B--2---:R-:W-:-:S04]  /*2500*/  IMAD.WIDE.U32 R14, R2, 0x4, R14 ;  /* 0x00000004020e7825 */ /* 0x004fc800078e000e */
[----:B------:R-:W-:-:S05]  /*2510*/  IMAD.WIDE R14, R12, 0x10, R14 ;  /* 0x000000100c0e7825 */ /* 0x000fca00078e020e */
[----:B------:R-:W-:Y:S04]  /*2520*/  STG.E.128 desc[UR4][R14.64], R8 ;  /* 0x000000080e007986 */ /* 0x000fe8000c101d04 */
[----:B------:R-:W-:Y:S01]  /*2530*/  STG.E.128 desc[UR4][R14.64+0x800], R4 ;  /* 0x000800040e007986 */ /* 0x000fe2000c101d04 */
[----:B------:R-:W-:Y:S05]  /*2540*/  EXIT ;  /* 0x000000000000794d */ /* 0x000fea0003800000 */
.L_x_38537:
        /* <DEDUP_REMOVED lines=32> */
[----:B------:R-:W2:Y:S03]  /*2750*/  @!P1 LDC.64 R10, c[0x0][0x228] ;  /* 0x00008a00ff0a9b82 */ /* 0x000ea60000000a00 */
[----:B------:R-:W-:-:S13]  /*2760*/  ISETP.GE.AND P6, PT, R27, R3, PT ;  /* 0x000000031b00720c */ /* 0x000fda0003fc6270 */
[----:B------:R-:W1:Y:S01]  /*2770*/  @!P6 LDC.64 R12, c[0x0][0x228] ;  /* 0x00008a00ff0ceb82 */ /* 0x000e620000000a00 */
[----:B------:R-:W-:Y:S02]  /*2780*/  IMAD.MOV.U32 R22, RZ, RZ, RZ ;  /* 0x000000ffff167224 */ /* 0x000fe400078e00ff */
[----:B0-----:R-:W-:-:S04]  /*2790*/  @!P0 IMAD.WIDE.U32 R16, R20, 0x4, R16 ;  /* 0x0000000414108825 */ /* 0x001fc800078e0010 */
[----:B--2---:R-:W-:Y:S01]  /*27a0*/  @!P1 IMAD.WIDE.U32 R10, R21, 0x4, R10 ;  /* 0x00000004150a9825 */ /* 0x004fe200078e000a */
[----:B------:R-:W-:Y:S01]  /*27b0*/  HFMA2.MMA R21, -RZ, RZ, 0, 0 ;  /* 0x00000000ff157435 */ /* 0x000fe200000001ff */
[----:B------:R0:W5:Y:S02]  /*27c0*/  @!P0 LDG.E R22, desc[UR4][R16.64] ;  /* 0x0000000410168981 */ /* 0x000164000c1e1900 */
[----:B------:R-:W-:Y:S02]  /*27d0*/  @!P6 IMAD.IADD R27, R2, 0x1, R27 ;  /* 0x00000001021be824 */ /* 0x000fe400078e021b */
[----:B----4-:R-:W-:-:S04]  /*27e0*/  @!P2 IMAD.WIDE.U32 R8, R23, 0x4, R8 ;  /* 0x000000041708a825 */ /* 0x010fc800078e0008 */
[----:B------:R-:W-:Y:S01]  /*27f0*/  IMAD.MOV.U32 R20, RZ, RZ, RZ ;  /* 0x000000ffff147224 */ /* 0x000fe200078e00ff */
[----:B------:R2:W5:Y:S01]  /*2800*/  @!P2 LDG.E R21, desc[UR4][R8.64] ;  /* 0x000000040815a981 */ /* 0x000562000c1e1900 */
        /* <DEDUP_REMOVED lines=11> */
[----:B------:R2:W5:Y:S01]  /*28c0*/  @!P6 LDG.E R16, desc[UR4][R12.64] ;  /* 0x000000040c10e981 */ /* 0x000562000c1e1900 */
[----:B------:R-:W-:Y:S04]  /*28d0*/  BSSY B1, `(.L_x_38610) ;  /* 0x000004c000017945 */ /* 0x000fe80003800000 */
[----:B------:R-:W-:Y:S05]  /*28e0*/  @P0 BRA `(.L_x_38611) ;  /* 0x0000000400280947 */ /* 0x000fea0003800000 */
[----:B--2---:R-:W0:Y:S01]  /*28f0*/  LDC R7, c[0x0][0x218] ;  /* 0x00008600ff077b82 */ /* 0x004e220000000800 */
        /* <DEDUP_REMOVED lines=27> */
.L_x_38617:
[----:B------:R-:W-:Y:S01]  /*2ab0*/  FSETP.GEU.FTZ.AND P0, PT, R6, -R8, PT ;  /* 0x800000080600720b */ /* 0x000fe20003f1e000 */
[----:B------:R-:W-:-:S12]  /*2ac0*/  FADD.FTZ R0, R0, -1 ;  /* 0xbf80000000007421 */ /* 0x000fd80000010000 */
[----:B------:R-:W-:-:S07]  /*2ad0*/  @!P0 FADD.FTZ R0, R0, -1 ;  /* 0xbf80000000008421 */ /* 0x000fce0000010000 */
.L_x_38616:
[----:B------:R-:W-:Y:S05]  /*2ae0*/  BSYNC B2 ;  /* 0x0000000000027941 */ /* 0x000fea0003800000 */
.L_x_38615:
[----:B------:R-:W-:Y:S01]  /*2af0*/  FFMA.FTZ R9, -R8, R0, R9 ;  /* 0x0000000008097223 */ /* 0x000fe20000010109 */
[----:B------:R-:W-:Y:S06]  /*2b00*/  BRA `(.L_x_38613) ;  /* 0x00000000007c7947 */ /* 0x000fec0003800000 */
.L_x_38614:
        /* <DEDUP_REMOVED lines=15> */
.L_x_38620:
        /* <DEDUP_REMOVED lines=13> */
.L_x_38619:
[----:B------:R-:W-:Y:S05]  /*2cd0*/  BSYNC B2 ;  /* 0x0000000000027941 */ /* 0x000fea0003800000 */
.L_x_38618:
[----:B------:R-:W-:-:S04]  /*2ce0*/  FMUL.FTZ R9, R0, 1.1920928955078125e-07 ;  /* 0x3400000000097820 */ /* 0x000fc80000410000 */
[----:B------:R-:W-:-:S07]  /*2cf0*/  FMUL.FTZ R9, R6, R9 ;  /* 0x0000000906097220 */ /* 0x000fce0000410000 */
.L_x_38613:
[----:B------:R-:W-:Y:S05]  /*2d00*/  BSYNC B0 ;  /* 0x0000000000007941 */ /* 0x000fea0003800000 */
.L_x_38612:
        /* <DEDUP_REMOVED lines=8> */
.L_x_38611:
[----:B------:R-:W-:Y:S05]  /*2d90*/  BSYNC B1 ;  /* 0x0000000000017941 */ /* 0x000fea0003800000 */
.L_x_38610:
[----:B--2---:R-:W-:Y:S01]  /*2da0*/  VIADD R8, R4, 0x80 ;  /* 0x0000008004087836 */ /* 0x004fe20000000000 */
        /* <DEDUP_REMOVED lines=31> */
.L_x_38628:
[----:B------:R-:W-:Y:S01]  /*2fa0*/  FSETP.GEU.FTZ.AND P0, PT, R9, -R11, PT ;  /* 0x8000000b0900720b */ /* 0x000fe20003f1e000 */
[----:B------:R-:W-:-:S12]  /*2fb0*/  FADD.FTZ R7, R7, -1 ;  /* 0xbf80000007077421 */ /* 0x000fd80000010000 */
[----:B------:R-:W-:-:S07]  /*2fc0*/  @!P0 FADD.FTZ R7, R7, -1 ;  /* 0xbf80000007078421 */ /* 0x000fce0000010000 */
.L_x_38627:
[----:B------:R-:W-:Y:S05]  /*2fd0*/  BSYNC B2 ;  /* 0x0000000000027941 */ /* 0x000fea0003800000 */
.L_x_38626:
[----:B------:R-:W-:Y:S01]  /*2fe0*/  FFMA.FTZ R0, -R11, R7, R0 ;  /* 0x000000070b007223 */ /* 0x000fe20000010100 */
[----:B------:R-:W-:Y:S06]  /*2ff0*/  BRA `(.L_x_38624) ;  /* 0x00000000007c7947 */ /* 0x000fec0003800000 */
.L_x_38625:
        /* <DEDUP_REMOVED lines=15> */
.L_x_38631:
        /* <DEDUP_REMOVED lines=13> */
.L_x_38630:
[----:B------:R-:W-:Y:S05]  /*31c0*/  BSYNC B2 ;  /* 0x0000000000027941 */ /* 0x000fea0003800000 */
.L_x_38629:
[----:B------:R-:W-:-:S04]  /*31d0*/  FMUL.FTZ R0, R11, 1.1920928955078125e-07 ;  /* 0x340000000b007820 */ /* 0x000fc80000410000 */
[----:B------:R-:W-:-:S07]  /*31e0*/  FMUL.FTZ R0, R7, R0 ;  /* 0x0000000007007220 */ /* 0x000fce0000410000 */
.L_x_38624:
[----:B------:R-:W-:Y:S05]  /*31f0*/  BSYNC B0 ;  /* 0x0000000000007941 */ /* 0x000fea0003800000 */
.L_x_38623:
        /* <DEDUP_REMOVED lines=8> */
.L_x_38622:
[----:B------:R-:W-:Y:S05]  /*3280*/  BSYNC B1 ;  /* 0x0000000000017941 */ /* 0x000fea0003800000 */
.L_x_38621:
        /* <DEDUP_REMOVED lines=32> */
.L_x_38639:
[----:B------:R-:W-:Y:S01]  /*3490*/  FSETP.GEU.FTZ.AND P0, PT, R10, -R11, PT ;  /* 0x8000000b0a00720b */ /* 0x000fe20003f1e000 */
[----:B------:R-:W-:-:S12]  /*34a0*/  FADD.FTZ R0, R0, -1 ;  /* 0xbf80000000007421 */ /* 0x000fd80000010000 */
[----:B------:R-:W-:-:S07]  /*34b0*/  @!P0 FADD.FTZ R0, R0, -1 ;  /* 0xbf80000000008421 */ /* 0x000fce0000010000 */
.L_x_38638:
[----:B------:R-:W-:Y:S05]  /*34c0*/  BSYNC B2 ;  /* 0x0000000000027941 */ /* 0x000fea0003800000 */
.L_x_38637:
[----:B------:R-:W-:Y:S01]  /*34d0*/  FFMA.FTZ R7, -R11, R0, R7 ;  /* 0x000000000b077223 */ /* 0x000fe20000010107 */
[----:B------:R-:W-:Y:S06]  /*34e0*/  BRA `(.L_x_38635) ;  /* 0x00000000007c7947 */ /* 0x000fec0003800000 */
.L_x_38636:
        /* <DEDUP_REMOVED lines=15> */
.L_x_38642:
        /* <DEDUP_REMOVED lines=13> */
.L_x_38641:
[----:B------:R-:W-:Y:S05]  /*36b0*/  BSYNC B2 ;  /* 0x0000000000027941 */ /* 0x000fea0003800000 */
.L_x_38640:
[----:B------:R-:W-:-:S04]  /*36c0*/  FMUL.FTZ R0, R11, 1.1920928955078125e-07 ;  /* 0x340000000b007820 */ /* 0x000fc80000410000 */
[----:B------:R-:W-:-:S07]  /*36d0*/  FMUL.FTZ R7, R7, R0 ;  /* 0x0000000007077220 */ /* 0x000fce0000410000 */
.L_x_38635:
[----:B------:R-:W-:Y:S05]  /*36e0*/  BSYNC B0 ;  /* 0x0000000000007941 */ /* 0x000fea0003800000 */
.L_x_38634:
        /* <DEDUP_REMOVED lines=8> */
.L_x_38633:
[----:B------:R-:W-:Y:S05]  /*3770*/  BSYNC B1 ;  /* 0x0000000000017941 */ /* 0x000fea0003800000 */
.L_x_38632:
        /* <DEDUP_REMOVED lines=32> */
.L_x_38650:
[----:B------:R-:W-:Y:S01]  /*3980*/  FSETP.GEU.FTZ.AND P0, PT, R11, -R12, PT ;  /* 0x8000000c0b00720b */ /* 0x000fe20003f1e000 */
[----:B------:R-:W-:-:S12]  /*3990*/  FADD.FTZ R0, R0, -1 ;  /* 0xbf80000000007421 */ /* 0x000fd80000010000 */
[----:B------:R-:W-:-:S07]  /*39a0*/  @!P0 FADD.FTZ R0, R0, -1 ;  /* 0xbf80000000008421 */ /* 0x000fce0000010000 */
.L_x_38649:
[----:B------:R-:W-:Y:S05]  /*39b0*/  BSYNC B2 ;  /* 0x0000000000027941 */ /* 0x000fea0003800000 */
.L_x_38648:
[----:B------:R-:W-:Y:S01]  /*39c0*/  FFMA.FTZ R9, -R12, R0, R9 ;  /* 0x000000000c097223 */ /* 0x000fe20000010109 */
[----:B------:R-:W-:Y:S06]  /*39d0*/  BRA `(.L_x_38646) ;  /* 0x00000000007c7947 */ /* 0x000fec0003800000 */
.L_x_38647:
        /* <DEDUP_REMOVED lines=15> */
.L_x_38653:
        /* <DEDUP_REMOVED lines=13> */
.L_x_38652:
[----:B------:R-:W-:Y:S05]  /*3ba0*/  BSYNC B2 ;  /* 0x0000000000027941 */ /* 0x000fea0003800000 */
.L_x_38651:
[----:B------:R-:W-:-:S04]  /*3bb0*/  FMUL.FTZ R12, R12, 1.1920928955078125e-07 ;  /* 0x340000000c0c7820 */ /* 0x000fc80000410000 */
[----:B------:R-:W-:-:S07]  /*3bc0*/  FMUL.FTZ R9, R9, R12 ;  /* 0x0000000c09097220 */ /* 0x000fce0000410000 */
.L_x_38646:
[----:B------:R-:W-:Y:S05]  /*3bd0*/  BSYNC B0 ;  /* 0x0000000000007941 */ /* 0x000fea0003800000 */
.L_x_38645:
        /* <DEDUP_REMOVED lines=8> */
.L_x_38644:
[----:B------:R-:W-:Y:S05]  /*3c60*/  BSYNC B1 ;  /* 0x0000000000017941 */ /* 0x000fea0003800000 */
.L_x_38643:
        /* <DEDUP_REMOVED lines=32> */
.L_x_38661:
[----:B------:R-:W-:Y:S01]  /*3e70*/  FSETP.GEU.FTZ.AND P0, PT, R12, -R15, PT ;  /* 0x8000000f0c00720b */ /* 0x000fe20003f1e000 */
[----:B------:R-:W-:-:S12]  /*3e80*/  FADD.FTZ R13, R13, -1 ;  /* 0xbf8000000d0d7421 */ /* 0x000fd80000010000 */
[----:B------:R-:W-:-:S07]  /*3e90*/  @!P0 FADD.FTZ R13, R13, -1 ;  /* 0xbf8000000d0d8421 */ /* 0x000fce0000010000 */
.L_x_38660:
[----:B------:R-:W-:Y:S05]  /*3ea0*/  BSYNC B2 ;  /* 0x0000000000027941 */ /* 0x000fea0003800000 */
.L_x_38659:
[----:B------:R-:W-:Y:S01]  /*3eb0*/  FFMA.FTZ R10, -R15, R13, R10 ;  /* 0x0000000d0f0a7223 */ /* 0x000fe2000001010a */
[----:B------:R-:W-:Y:S06]  /*3ec0*/  BRA `(.L_x_38657) ;  /* 0x00000000007c7947 */ /* 0x000fec0003800000 */
.L_x_38658:
        /* <DEDUP_REMOVED lines=15> */
.L_x_38664:
        /* <DEDUP_REMOVED lines=13> */
.L_x_38663:
[----:B------:R-:W-:Y:S05]  /*4090*/  BSYNC B2 ;  /* 0x0000000000027941 */ /* 0x000fea0003800000 */
.L_x_38662:
[----:B------:R-:W-:-:S04]  /*40a0*/  FMUL.FTZ R13, R13, 1.1920928955078125e-07 ;  /* 0x340000000d0d7820 */ /* 0x000fc80000410000 */
[----:B------:R-:W-:-:S07]  /*40b0*/  FMUL.FTZ R10, R10, R13 ;  /* 0x0000000d0a0a7220 */ /* 0x000fce0000410000 */
.L_x_38657:
[----:B------:R-:W-:Y:S05]  /*40c0*/  BSYNC B0 ;  /* 0x0000000000007941 */ /* 0x000fea0003800000 */
.L_x_38656:
        /* <DEDUP_REMOVED lines=8> */
.L_x_38655:
[----:B------:R-:W-:Y:S05]  /*4150*/  BSYNC B1 ;  /* 0x0000000000017941 */ /* 0x000fea0003800000 */
.L_x_38654:
        /* <DEDUP_REMOVED lines=32> */
.L_x_38672:
[----:B------:R-:W-:Y:S01]  /*4360*/  FSETP.GEU.FTZ.AND P0, PT, R13, -R14, PT ;  /* 0x8000000e0d00720b */ /* 0x000fe20003f1e000 */
[----:B------:R-:W-:-:S12]  /*4370*/  FADD.FTZ R11, R11, -1 ;  /* 0xbf8000000b0b7421 */ /* 0x000fd80000010000 */
[----:B------:R-:W-:-:S07]  /*4380*/  @!P0 FADD.FTZ R11, R11, -1 ;  /* 0xbf8000000b0b8421 */ /* 0x000fce0000010000 */
.L_x_38671:
[----:B------:R-:W-:Y:S05]  /*4390*/  BSYNC B2 ;  /* 0x0000000000027941 */ /* 0x000fea0003800000 */
.L_x_38670:
[----:B------:R-:W-:Y:S01]  /*43a0*/  FFMA.FTZ R0, -R14, R11, R0 ;  /* 0x0000000b0e007223 */ /* 0x000fe20000010100 */
[----:B------:R-:W-:Y:S06]  /*43b0*/  BRA `(.L_x_38668) ;  /* 0x00000000007c7947 */ /* 0x000fec0003800000 */
.L_x_38669:
        /* <DEDUP_REMOVED lines=15> */
.L_x_38675:
        /* <DEDUP_REMOVED lines=13> */
.L_x_38674:
[----:B------:R-:W-:Y:S05]  /*4580*/  BSYNC B2 ;  /* 0x0000000000027941 */ /* 0x000fea0003800000 */
.L_x_38673:
[----:B------:R-:W-:-:S04]  /*4590*/  FMUL.FTZ R14, R14, 1.1920928955078125e-07 ;  /* 0x340000000e0e7820 */ /* 0x000fc80000410000 */
[----:B------:R-:W-:-:S07]  /*45a0*/  FMUL.FTZ R0, R11, R14 ;  /* 0x0000000e0b007220 */ /* 0x000fce0000410000 */
.L_x_38668:
[----:B------:R-:W-:Y:S05]  /*45b0*/  BSYNC B0 ;  /* 0x0000000000007941 */ /* 0x000fea0003800000 */
.L_x_38667:
        /* <DEDUP_REMOVED lines=8> */
.L_x_38666:
[----:B------:R-:W-:Y:S05]  /*4640*/  BSYNC B1 ;  /* 0x0000000000017941 */ /* 0x000fea0003800000 */
.L_x_38665:
        /* <DEDUP_REMOVED lines=32> */
.L_x_38683:
[----:B------:R-:W-:Y:S01]  /*4850*/  FSETP.GEU.FTZ.AND P0, PT, R14, -R19, PT ;  /* 0x800000130e00720b */ /* 0x000fe20003f1e000 */
[----:B------:R-:W-:-:S12]  /*4860*/  FADD.FTZ R15, R15, -1 ;  /* 0xbf8000000f0f7421 */ /* 0x000fd80000010000 */
[----:B------:R-:W-:-:S07]  /*4870*/  @!P0 FADD.FTZ R15, R15, -1 ;  /* 0xbf8000000f0f8421 */ /* 0x000fce0000010000 */
.L_x_38682:
[----:B------:R-:W-:Y:S05]  /*4880*/  BSYNC B2 ;  /* 0x0000000000027941 */ /* 0x000fea0003800000 */
.L_x_38681:
[----:B------:R-:W-:Y:S01]  /*4890*/  FFMA.FTZ R12, -R19, R15, R12 ;  /* 0x0000000f130c7223 */ /* 0x000fe2000001010c */
[----:B------:R-:W-:Y:S06]  /*48a0*/  BRA `(.L_x_38679) ;  /* 0x00000000007c7947 */ /* 0x000fec0003800000 */
.L_x_38680:
        /* <DEDUP_REMOVED lines=15> */
.L_x_38686:
        /* <DEDUP_REMOVED lines=13> */
.L_x_38685:
[----:B------:R-:W-:Y:S05]  /*4a70*/  BSYNC B2 ;  /* 0x0000000000027941 */ /* 0x000fea0003800000 */
.L_x_38684:
[----:B------:R-:W-:-:S04]  /*4a80*/  FMUL.FTZ R15, R15, 1.1920928955078125e-07 ;  /* 0x340000000f0f7820 */ /* 0x000fc80000410000 */
[----:B------:R-:W-:-:S07]  /*4a90*/  FMUL.FTZ R12, R12, R15 ;  /* 0x0000000f0c0c7220 */ /* 0x000fce0000410000 */
.L_x_38679:
[----:B------:R-:W-:Y:S05]  /*4aa0*/  BSYNC B0 ;  /* 0x0000000000007941 */ /* 0x000fea0003800000 */
.L_x_38678:
        /* <DEDUP_REMOVED lines=8> */
.L_x_38677:
[----:B------:R-:W-:Y:S05]  /*4b30*/  BSYNC B1 ;  /* 0x0000000000017941 */ /* 0x000fea0003800000 */
.L_x_38676:
        /* <DEDUP_REMOVED lines=32> */
.L_x_38694:
[----:B------:R-:W-:Y:S01]  /*4d40*/  FSETP.GEU.FTZ.AND P0, PT, R14, -R17, PT ;  /* 0x800000110e00720b */ /* 0x000fe20003f1e000 */
[----:B------:R-:W-:-:S12]  /*4d50*/  FADD.FTZ R0, R0, -1 ;  /* 0xbf80000000007421 */ /* 0x000fd80000010000 */
[----:B------:R-:W-:-:S07]  /*4d60*/  @!P0 FADD.FTZ R0, R0, -1 ;  /* 0xbf80000000008421 */ /* 0x000fce0000010000 */
.L_x_38693:
[----:B------:R-:W-:Y:S05]  /*4d70*/  BSYNC B2 ;  /* 0x0000000000027941 */ /* 0x000fea0003800000 */
.L_x_38692:
[----:B------:R-:W-:Y:S01]  /*4d80*/  FFMA.FTZ R15, -R17, R0, R15 ;  /* 0x00000000110f7223 */ /* 0x000fe2000001010f */
[----:B------:R-:W-:Y:S06]  /*4d90*/  BRA `(.L_x_38690) ;  /* 0x00000000007c7947 */ /* 0x000fec0003800000 */
.L_x_38691:
        /* <DEDUP_REMOVED lines=15> */
.L_x_38697:
        /* <DEDUP_REMOVED lines=13> */
.L_x_38696:
[----:B------:R-:W-:Y:S05]  /*4f60*/  BSYNC B2 ;  /* 0x0000000000027941 */ /* 0x000fea0003800000 */
.L_x_38695:
[----:B------:R-:W-:-:S04]  /*4f70*/  FMUL.FTZ R17, R17, 1.1920928955078125e-07 ;  /* 0x3400000011117820 */ /* 0x000fc80000410000 */
[----:B0-----:R-:W-:-:S07]  /*4f80*/  FMUL.FTZ R15, R14, R17 ;  /* 0x000000110e0f7220 */ /* 0x001fce0000410000 */
.L_x_38690:
[----:B------:R-:W-:Y:S05]  /*4f90*/  BSYNC B0 ;  /* 0x0000000000007941 */ /* 0x000fea0003800000 */
.L_x_38689:
        /* <DEDUP_REMOVED lines=8> */
.L_x_38688:
[----:B------:R-:W-:Y:S05]  /*5020*/  BSYNC B1 ;  /* 0x0000000000017941 */ /* 0x000fea0003800000 */
.L_x_38687:
        /* <DEDUP_REMOVED lines=16> */
.L_x_38700:
[----:B------:R-:W-:-:S13]  /*5130*/  ISETP.GE.AND P0, PT, R4, R3, PT ;  /* 0x000000030400720c */ /* 0x000fda0003f06270 */
[----:B------:R-:W-:Y:S05]  /*5140*/  @P0 BRA `(.L_x_38702) ;  /* 0x0000000000300947 */ /* 0x000fea0003800000 */
[----:B01----:R-:W0:Y:S01]  /*5150*/  LDC.64 R14, c[0x0][0x220] ;  /* 0x00008800ff0e7b82 */ /* 0x003e220000000a00 */
[----:B-----5:R-:W-:Y:S02]  /*5160*/  IMAD.IADD R5, R2, 0x1, R4 ;  /* 0x0000000102057824 */ /* 0x020fe400078e0204 */
[----:B------:R-:W-:Y:S02]  /*5170*/  VIADD R4, R4, 0x80 ;  /* 0x0000008004047836 */ /* 0x000fe40000000000 */
[----:B0-----:R-:W-:-:S05]  /*5180*/  IMAD.WIDE.U32 R14, R5, 0x4, R14 ;  /* 0x00000004050e7825 */ /* 0x001fca00078e000e */
[----:B------:R1:W-:Y:S02]  /*5190*/  STG.E desc[UR4][R14.64], R7 ;  /* 0x000000070e007986 */ /* 0x0003e4000c101904 */
.L_x_38701:
[----:B------:R-:W-:-:S13]  /*51a0*/  ISETP.GE.AND P0, PT, R4, R3, PT ;  /* 0x000000030400720c */ /* 0x000fda0003f06270 */
[----:B------:R-:W-:Y:S05]  /*51b0*/  @P0 BRA `(.L_x_38703) ;  /* 0x0000000000300947 */ /* 0x000fea0003800000 */
[----:B01----:R-:W0:Y:S01]  /*51c0*/  LDC.64 R6, c[0x0][0x220] ;  /* 0x00008800ff067b82 */ /* 0x003e220000000a00 */
[----:B-----5:R-:W-:Y:S01]  /*51d0*/  IADD3 R5, R2, R4, RZ ;  /* 0x0000000402057210 */ /* 0x020fe20007ffe0ff */
[----:B------:R-:W-:-:S04]  /*51e0*/  VIADD R4, R4, 0x80 ;  /* 0x0000008004047836 */ /* 0x000fc80000000000 */
[----:B0-----:R-:W-:-:S05]  /*51f0*/  IMAD.WIDE.U32 R6, R5, 0x4, R6 ;  /* 0x0000000405067825 */ /* 0x001fca00078e0006 */
[----:B------:R2:W-:Y:S02]  /*5200*/  STG.E desc[UR4][R6.64], R9 ;  /* 0x0000000906007986 */ /* 0x0005e4000c101904 */
.L_x_38702:
[----:B------:R-:W-:-:S13]  /*5210*/  ISETP.GE.AND P0, PT, R4, R3, PT ;  /* 0x000000030400720c */ /* 0x000fda0003f06270 */
[----:B------:R-:W-:Y:S05]  /*5220*/  @P0 BRA `(.L_x_38704) ;  /* 0x0000000000340947 */ /* 0x000fea0003800000 */
[----:B--2---:R-:W2:Y:S01]  /*5230*/  LDC.64 R6, c[0x0][0x220] ;  /* 0x00008800ff067b82 */ /* 0x004ea20000000a00 */
[----:B-1---5:R-:W-:Y:S02]  /*5240*/  IMAD.IADD R5, R2, 0x1, R4 ;  /* 0x0000000102057824 */ /* 0x022fe400078e0204 */
[----:B------:R-:W-:Y:S02]  /*5250*/  VIADD R4, R4, 0x80 ;  /* 0x0000008004047836 */ /* 0x000fe40000000000 */
[----:B--2---:R-:W-:-:S05]  /*5260*/  IMAD.WIDE.U32 R6, R5, 0x4, R6 ;  /* 0x0000000405067825 */ /* 0x004fca00078e0006 */
[----:B------:R2:W-:Y:S02]  /*5270*/  STG.E desc[UR4][R6.64], R10 ;  /* 0x0000000a06007986 */ /* 0x0005e4000c101904 */
.L_x_38703:
[----:B------:R-:W-:-:S13]  /*5280*/  ISETP.GE.AND P0, PT, R4, R3, PT ;  /* 0x000000030400720c */ /* 0x000fda0003f06270 */
[----:B------:R-:W-:Y:S05]  /*5290*/  @P0 BREAK B1 ;  /* 0x0000000000010942 */ /* 0x000fea0003800000 */
[----:B------:R-:W-:Y:S05]  /*52a0*/  @P0 BRA `(.L_x_38705) ;  /* 0x0000000000300947 */ /* 0x000fea0003800000 */
[----:B012---:R-:W0:Y:S01]  /*52b0*/  LDC.64 R6, c[0x0][0x220] ;  /* 0x00008800ff067b82 */ /* 0x007e220000000a00 */
[----:B-----5:R-:W-:Y:S01]  /*52c0*/  IMAD.IADD R5, R2, 0x1, R4 ;  /* 0x0000000102057824 */ /* 0x020fe200078e0204 */
[----:B------:R-:W-:-:S03]  /*52d0*/  IADD3 R4, R4, 0x80, RZ ;  /* 0x0000008004047810 */ /* 0x000fc60007ffe0ff */
[----:B0-----:R-:W-:-:S05]  /*52e0*/  IMAD.WIDE.U32 R6, R5, 0x4, R6 ;  /* 0x0000000405067825 */ /* 0x001fca00078e0006 */
[----:B------:R3:W-:Y:S02]  /*52f0*/  STG.E desc[UR4][R6.64], R11 ;  /* 0x0000000b06007986 */ /* 0x0007e4000c101904 */
.L_x_38704:
[----:B------:R-:W-:Y:S05]  /*5300*/  BSYNC B1 ;  /* 0x0000000000017941 */ /* 0x000fea0003800000 */
.L_x_38699:
[----:B------:R-:W-:-:S13]  /*5310*/  ISETP.GE.AND P0, PT, R4, R3, PT ;  /* 0x000000030400720c */ /* 0x000fda0003f06270 */
[----:B--23--:R-:W2:Y:S01]  /*5320*/  @!P0 LDC.64 R6, c[0x0][0x220] ;  /* 0x00008800ff068b82 */ /* 0x00cea20000000a00 */
[----:B-1---5:R-:W-:Y:S02]  /*5330*/  @!P0 IMAD.IADD R5, R2, 0x1, R4 ;  /* 0x0000000102058824 */ /* 0x022fe400078e0204 */
[----:B------:R-:W-:Y:S02]  /*5340*/  @!P0 VIADD R4, R4, 0x80 ;  /* 0x0000008004048836 */ /* 0x000fe40000000000 */
[----:B--2---:R-:W-:-:S05]  /*5350*/  @!P0 IMAD.WIDE.U32 R6, R5, 0x4, R6 ;  /* 0x0000000405068825 */ /* 0x004fca00078e0006 */
[----:B------:R3:W-:Y:S02]  /*5360*/  @!P0 STG.E desc[UR4][R6.64], R12 ;  /* 0x0000000c06008986 */ /* 0x0007e4000c101904 */
.L_x_38705:
[----:B------:R-:W-:Y:S05]  /*5370*/  BSYNC B0 ;  /* 0x0000000000007941 */ /* 0x000fea0003800000 */
.L_x_38698:
        /* <DEDUP_REMOVED lines=8> */
.L_x_38706:
        /* <DEDUP_REMOVED lines=16> */
.L_x_57540:


//--------------------- .text._ZN2at6native29vectorized_elementwise_kernelILi8ENS0_13BUnaryFunctorIfffZZZNS0_21remainder_kernel_cudaERNS_18TensorIteratorBaseEENKUlvE0_clEvENKUlvE0_clEvEUlffE_EESt5arrayIPcLm2EEEEviT0_T1_ --------------------------
	.section	.text._ZN2at6native29vectorized_elementwise_kernelILi8ENS0_13BUnaryFunctorIfffZZZNS0_21remainder_kernel_cudaERNS_18TensorIteratorBaseEENKUlvE0_clEvENKUlvE0_clEvEUlffE_EESt5arrayIPcLm2EEEEviT0_T1_,"ax",@progbits
	.align	128
        .global         _ZN2at6native29vectorized_elementwise_kernelILi8ENS0_13BUnaryFunctorIfffZZZNS0_21remainder_kernel_cudaERNS_18TensorIteratorBaseEENKUlvE0_clEvENKUlvE0_clEvEUlffE_EESt5arrayIPcLm2EEEEviT0_T1_
        .type           _ZN2at6native29vectorized_elementwise_kernelILi8ENS0_13BUnaryFunctorIfffZZZNS0_21remainder_kernel_cudaERNS_18TensorIteratorBaseEENKUlvE0_clEvENKUlvE0_clEvEUlffE_EESt5arrayIPcLm2EEEEviT0_T1_,@function
        .size           _ZN2at6native29vectorized_elementwise_kernelILi8ENS0_13BUnaryFunctorIfffZZZNS0_21remainder_kernel_cudaERNS_18TensorIteratorBaseEENKUlvE0_clEvENKUlvE0_clEvEUlffE_EESt5arrayIPcLm2EEEEviT0_T1_,(.L_x_57541 - _ZN2at6native29vectorized_elementwise_kernelILi8ENS0_13BUnaryFunctorIfffZZZNS0_21remainder_kernel_cudaERNS_18TensorIteratorBaseEENKUlvE0_clEvENKUlvE0_clEvEUlffE_EESt5arrayIPcLm2EEEEviT0_T1_)
        .other          _ZN2at6native29vectorized_elementwise_kernelILi8ENS0_13BUnaryFunctorIfffZZZNS0_21remainder_kernel_cudaERNS_18TensorIteratorBaseEENKUlvE0_clEvENKUlvE0_clEvEUlffE_EESt5arrayIPcLm2EEEEviT0_T1_,@"STO_CUDA_ENTRY STV_DEFAULT"
_ZN2at6native29vectorized_elementwise_kernelILi8ENS0_13BUnaryFunctorIfffZZZNS0_21remainder_kernel_cudaERNS_18TensorIteratorBaseEENKUlvE0_clEvENKUlvE0_clEvEUlffE_EESt5arrayIPcLm2EEEEviT0_T1_:
.text._ZN2at6native29vectorized_elementwise_kernelILi8ENS0_13BUnaryFunctorIfffZZZNS0_21remainder_kernel_cudaERNS_18TensorIteratorBaseEENKUlvE0_clEvENKUlvE0_clEvEUlffE_EESt5arrayIPcLm2EEEEviT0_T1_:
        /* <DEDUP_REMOVED lines=42> */
.L_x_38713:
[----:B------:R-:W-:Y:S01]  /*02a0*/  FSETP.GEU.FTZ.AND P0, PT, R14, -R13, PT ;  /* 0x8000000d0e00720b */ /* 0x000fe20003f1e000 */
[----:B------:R-:W-:-:S12]  /*02b0*/  FADD.FTZ R17, R17, -1 ;  /* 0xbf80000011117421 */ /* 0x000fd80000010000 */
[----:B------:R-:W-:-:S07]  /*02c0*/  @!P0 FADD.FTZ R17, R17, -1 ;  /* 0xbf80000011118421 */ /* 0x000fce0000010000 */
.L_x_38712:
[----:B------:R-:W-:Y:S05]  /*02d0*/  BSYNC B1 ;  /* 0x0000000000017941 */ /* 0x000fea0003800000 */
.L_x_38711:
[----:B------:R-:W-:Y:S01]  /*02e0*/  FFMA.FTZ R16, -R13, R17, R16 ;  /* 0x000000110d107223 */ /* 0x000fe20000010110 */
[----:B------:R-:W-:Y:S06]  /*02f0*/  BRA `(.L_x_38709) ;  /* 0x00000000007c7947 */ /* 0x000fec0003800000 */
.L_x_38710:
        /* <DEDUP_REMOVED lines=15> */
.L_x_38716:
        /* <DEDUP_REMOVED lines=13> */
.L_x_38715:
[----:B------:R-:W-:Y:S05]  /*04c0*/  BSYNC B1 ;  /* 0x0000000000017941 */ /* 0x000fea0003800000 */
.L_x_38714:
[----:B0-----:R-:W-:-:S04]  /*04d0*/  FMUL.FTZ R15, R16, 1.1920928955078125e-07 ;  /* 0x34000000100f7820 */ /* 0x001fc80000410000 */
[----:B------:R-:W-:-:S07]  /*04e0*/  FMUL.FTZ R16, R14, R15 ;  /* 0x0000000f0e107220 */ /* 0x000fce0000410000 */
.L_x_38709:
[----:B------:R-:W-:Y:S05]  /*04f0*/  BSYNC B0 ;  /* 0x0000000000007941 */ /* 0x000fea0003800000 */
.L_x_38708:
        /* <DEDUP_REMOVED lines=29> */
.L_x_38722:
[----:B------:R-:W-:Y:S01]  /*06d0*/  FSETP.GEU.FTZ.AND P0, PT, R16, -R13, PT ;  /* 0x8000000d1000720b */ /* 0x000fe20003f1e000 */
[----:B------:R-:W-:-:S12]  /*06e0*/  FADD.FTZ R15, R15, -1 ;  /* 0xbf8000000f0f7421 */ /* 0x000fd80000010000 */
[----:B------:R-:W-:-:S07]  /*06f0*/  @!P0 FADD.FTZ R15, R15, -1 ;  /* 0xbf8000000f0f8421 */ /* 0x000fce0000010000 */
.L_x_38721:
[----:B------:R-:W-:Y:S05]  /*0700*/  BSYNC B1 ;  /* 0x0000000000017941 */ /* 0x000fea0003800000 */
.L_x_38720:
[----:B------:R-:W-:Y:S01]  /*0710*/  FFMA.FTZ R0, -R13, R15, R0 ;  /* 0x0000000f0d007223 */ /* 0x000fe20000010100 */
[----:B------:R-:W-:Y:S06]  /*0720*/  BRA `(.L_x_38718) ;  /* 0x00000000007c7947 */ /* 0x000fec0003800000 */
.L_x_38719:
        /* <DEDUP_REMOVED lines=15> */
.L_x_38725:
        /* <DEDUP_REMOVED lines=13> */
.L_x_38724:
[----:B------:R-:W-:Y:S05]  /*08f0*/  BSYNC B1 ;  /* 0x0000000000017941 */ /* 0x000fea0003800000 */
.L_x_38723:
[----:B------:R-:W-:-:S04]  /*0900*/  FMUL.FTZ R15, R15, 1.1920928955078125e-07 ;  /* 0x340000000f0f7820 */ /* 0x000fc80000410000 */
[----:B------:R-:W-:-:S07]  /*0910*/  FMUL.FTZ R0, R14, R15 ;  /* 0x0000000f0e007220 */ /* 0x000fce0000410000 */
.L_x_38718:
[----:B------:R-:W-:Y:S05]  /*0920*/  BSYNC B0 ;  /* 0x0000000000007941 */ /* 0x000fea0003800000 */
.L_x_38717:
        /* <DEDUP_REMOVED lines=29> */
.L_x_38731:
[----:B------:R-:W-:Y:S01]  /*0b00*/  FSETP.GEU.FTZ.AND P0, PT, R16, -R13, PT ;  /* 0x8000000d1000720b */ /* 0x000fe20003f1e000 */
[----:B------:R-:W-:-:S12]  /*0b10*/  FADD.FTZ R15, R15, -1 ;  /* 0xbf8000000f0f7421 */ /* 0x000fd80000010000 */
[----:B------:R-:W-:-:S07]  /*0b20*/  @!P0 FADD.FTZ R15, R15, -1 ;  /* 0xbf8000000f0f8421 */ /* 0x000fce0000010000 */
.L_x_38730:
[----:B------:R-:W-:Y:S05]  /*0b30*/  BSYNC B1 ;  /* 0x0000000000017941 */ /* 0x000fea0003800000 */
.L_x_38729:
[----:B------:R-:W-:Y:S01]  /*0b40*/  FFMA.FTZ R14, -R13, R15, R14 ;  /* 0x0000000f0d0e7223 */ /* 0x000fe2000001010e */
[----:B------:R-:W-:Y:S06]  /*0b50*/  BRA `(.L_x_38727) ;  /* 0x00000000007c7947 */ /* 0x000fec0003800000 */
.L_x_38728:
        /* <DEDUP_REMOVED lines=15> */
.L_x_38734:
        /* <DEDUP_REMOVED lines=13> */
.L_x_38733:
[----:B------:R-:W-:Y:S05]  /*0d20*/  BSYNC B1 ;  /* 0x0000000000017941 */ /* 0x000fea0003800000 */
.L_x_38732:
[----:B------:R-:W-:-:S04]  /*0d30*/  FMUL.FTZ R15, R15, 1.1920928955078125e-07 ;  /* 0x340000000f0f7820 */ /* 0x000fc80000410000 */
[----:B------:R-:W-:-:S07]  /*0d40*/  FMUL.FTZ R14, R14, R15 ;  /* 0x0000000f0e0e7220 */ /* 0x000fce0000410000 */
.L_x_38727:
[----:B------:R-:W-:Y:S05]  /*0d50*/  BSYNC B0 ;  /* 0x0000000000007941 */ /* 0x000fea0003800000 */
.L_x_38726:
        /* <DEDUP_REMOVED lines=29> */
.L_x_38740:
[----:B------:R-:W-:Y:S01]  /*0f30*/  FSETP.GEU.FTZ.AND P0, PT, R16, -R13, PT ;  /* 0x8000000d1000720b */ /* 0x000fe20003f1e000 */
[----:B------:R-:W-:-:S12]  /*0f40*/  FADD.FTZ R15, R15, -1 ;  /* 0xbf8000000f0f7421 */ /* 0x000fd80000010000 */
[----:B------:R-:W-:-:S07]  /*0f50*/  @!P0 FADD.FTZ R15, R15, -1 ;  /* 0xbf8000000f0f8421 */ /* 0x000fce0000010000 */
.L_x_38739:
[----:B------:R-:W-:Y:S05]  /*0f60*/  BSYNC B1 ;  /* 0x0000000000017941 */ /* 0x000fea0003800000 */
.L_x_38738:
[----:B------:R-:W-:Y:S01]  /*0f70*/  FFMA.FTZ R0, -R13, R15, R0 ;  /* 0x0000000f0d007223 */ /* 0x000fe20000010100 */
[----:B------:R-:W-:Y:S06]  /*0f80*/  BRA `(.L_x_38736) ;  /* 0x00000000007c7947 */ /* 0x000fec0003800000 */
.L_x_38737:
        /* <DEDUP_REMOVED lines=15> */
.L_x_38743:
        /* <DEDUP_REMOVED lines=13> */
.L_x_38742:
[----:B------:R-:W-:Y:S05]  /*1150*/  BSYNC B1 ;  /* 0x0000000000017941 */ /* 0x000fea0003800000 */
.L_x_38741:
[----:B------:R-:W-:-:S04]  /*1160*/  FMUL.FTZ R15, R15, 1.1920928955078125e-07 ;  /* 0x340000000f0f7820 */ /* 0x000fc80000410000 */
[----:B------:R-:W-:-:S07]  /*1170*/  FMUL.FTZ R0, R14, R15 ;  /* 0x0000000f0e007220 */ /* 0x000fce0000410000 */
.L_x_38736:
[----:B------:R-:W-:Y:S05]  /*1180*/  BSYNC B0 ;  /* 0x0000000000007941 */ /* 0x000fea0003800000 */
.L_x_38735:
        /* <DEDUP_REMOVED lines=29> */
.L_x_38749:
[----:B------:R-:W-:Y:S01]  /*1360*/  FSETP.GEU.FTZ.AND P0, PT, R16, -R13, PT ;  /* 0x8000000d1000720b */ /* 0x000fe20003f1e000 */
[----:B------:R-:W-:-:S12]  /*1370*/  FADD.FTZ R15, R15, -1 ;  /* 0xbf8000000f0f7421 */ /* 0x000fd80000010000 */
[----:B------:R-:W-:-:S07]  /*1380*/  @!P0 FADD.FTZ R15, R15, -1 ;  /* 0xbf8000000f0f8421 */ /* 0x000fce0000010000 */
.L_x_38748:
[----:B------:R-:W-:Y:S05]  /*1390*/  BSYNC B1 ;  /* 0x0000000000017941 */ /* 0x000fea0003800000 */
.L_x_38747:
[----:B------:R-:W-:Y:S01]  /*13a0*/  FFMA.FTZ R14, -R13, R15, R14 ;  /* 0x0000000f0d0e7223 */ /* 0x000fe2000001010e */
[----:B------:R-:W-:Y:S06]  /*13b0*/  BRA `(.L_x_38745) ;  /* 0x00000000007c7947 */ /* 0x000fec0003800000 */
.L_x_38746:
        /* <DEDUP_REMOVED lines=15> */
.L_x_38752:
        /* <DEDUP_REMOVED lines=13> */
.L_x_38751:
[----:B------:R-:W-:Y:S05]  /*1580*/  BSYNC B1 ;  /* 0x0000000000017941 */ /* 0x000fea0003800000 */
.L_x_38750:
[----:B------:R-:W-:-:S04]  /*1590*/  FMUL.FTZ R15, R15, 1.1920928955078125e-07 ;  /* 0x340000000f0f7820 */ /* 0x000fc80000410000 */
[----:B------:R-:W-:-:S07]  /*15a0*/  FMUL.FTZ R14, R14, R15 ;  /* 0x0000000f0e0e7220 */ /* 0x000fce0000410000 */
.L_x_38745:
[----:B------:R-:W-:Y:S05]  /*15b0*/  BSYNC B0 ;  /* 0x0000000000007941 */ /* 0x000fea0003800000 */
.L_x_38744:
        /* <DEDUP_REMOVED lines=29> */
.L_x_38758:
[----:B------:R-:W-:Y:S01]  /*1790*/  FSETP.GEU.FTZ.AND P0, PT, R16, -R13, PT ;  /* 0x8000000d1000720b */ /* 0x000fe20003f1e000 */
[----:B------:R-:W-:-:S12]  /*17a0*/  FADD.FTZ R15, R15, -1 ;  /* 0xbf8000000f0f7421 */ /* 0x000fd80000010000 */
[----:B------:R-:W-:-:S07]  /*17b0*/  @!P0 FADD.FTZ R15, R15, -1 ;  /* 0xbf8000000f0f8421 */ /* 0x000fce0000010000 */
.L_x_38757:
[----:B------:R-:W-:Y:S05]  /*17c0*/  BSYNC B1 ;  /* 0x0000000000017941 */ /* 0x000fea0003800000 */
.L_x_38756:
[----:B------:R-:W-:Y:S01]  /*17d0*/  FFMA.FTZ R0, -R13, R15, R0 ;  /* 0x0000000f0d007223 */ /* 0x000fe20000010100 */
[----:B------:R-:W-:Y:S06]  /*17e0*/  BRA `(.L_x_38754) ;  /* 0x00000000007c7947 */ /* 0x000fec0003800000 */
.L_x_38755:
        /* <DEDUP_REMOVED lines=15> */
.L_x_38761:
        /* <DEDUP_REMOVED lines=13> */
.L_x_38760:
[----:B------:R-:W-:Y:S05]  /*19b0*/  BSYNC B1 ;  /* 0x0000000000017941 */ /* 0x000fea0003800000 */
.L_x_38759:
[----:B------:R-:W-:-:S04]  /*19c0*/  FMUL.FTZ R15, R15, 1.1920928955078125e-07 ;  /* 0x340000000f0f7820 */ /* 0x000fc80000410000 */
[----:B------:R-:W-:-:S07]  /*19d0*/  FMUL.FTZ R0, R14, R15 ;  /* 0x0000000f0e007220 */ /* 0x000fce0000410000 */
.L_x_38754:
[----:B------:R-:W-:Y:S05]  /*19e0*/  BSYNC B0 ;  /* 0x0000000000007941 */ /* 0x000fea0003800000 */
.L_x_38753:
        /* <DEDUP_REMOVED lines=29> */
.L_x_38767:
[----:B------:R-:W-:Y:S01]  /*1bc0*/  FSETP.GEU.FTZ.AND P0, PT, R16, -R13, PT ;  /* 0x8000000d1000720b */ /* 0x000fe20003f1e000 */
[----:B------:R-:W-:-:S12]  /*1bd0*/  FADD.FTZ R15, R15, -1 ;  /* 0xbf8000000f0f7421 */ /* 0x000fd80000010000 */
[----:B------:R-:W-:-:S07]  /*1be0*/  @!P0 FADD.FTZ R15, R15, -1 ;  /* 0xbf8000000f0f8421 */ /* 0x000fce0000010000 */
.L_x_38766:
[----:B------:R-:W-:Y:S05]  /*1bf0*/  BSYNC B1 ;  /* 0x0000000000017941 */ /* 0x000fea0003800000 */
.L_x_38765:
[----:B------:R-:W-:Y:S01]  /*1c00*/  FFMA.FTZ R14, -R13, R15, R14 ;  /* 0x0000000f0d0e7223 */ /* 0x000fe2000001010e */
[----:B------:R-:W-:Y:S06]  /*1c10*/  BRA `(.L_x_38763) ;  /* 0x00000000007c7947 */ /* 0x000fec0003800000 */
.L_x_38764:
        /* <DEDUP_REMOVED lines=15> */
.L_x_38770:
        /* <DEDUP_REMOVED lines=13> */
.L_x_38769:
[----:B------:R-:W-:Y:S05]  /*1de0*/  BSYNC B1 ;  /* 0x0000000000017941 */ /* 0x000fea0003800000 */
.L_x_38768:
[----:B------:R-:W-:-:S04]  /*1df0*/  FMUL.FTZ R15, R15, 1.1920928955078125e-07 ;  /* 0x340000000f0f7820 */ /* 0x000fc80000410000 */
[----:B------:R-:W-:-:S07]  /*1e00*/  FMUL.FTZ R14, R14, R15 ;  /* 0x0000000f0e0e7220 */ /* 0x000fce0000410000 */
.L_x_38763:
[----:B------:R-:W-:Y:S05]  /*1e10*/  BSYNC B0 ;  /* 0x0000000000007941 */ /* 0x000fea0003800000 */
.L_x_38762:
        /* <DEDUP_REMOVED lines=29> */
.L_x_38776:
[----:B------:R-:W-:Y:S01]  /*1ff0*/  FSETP.GEU.FTZ.AND P0, PT, R16, -R13, PT ;  /* 0x8000000d1000720b */ /* 0x000fe20003f1e000 */
[----:B------:R-:W-:-:S12]  /*2000*/  FADD.FTZ R15, R15, -1 ;  /* 0xbf8000000f0f7421 */ /* 0x000fd80000010000 */
[----:B------:R-:W-:-:S07]  /*2010*/  @!P0 FADD.FTZ R15, R15, -1 ;  /* 0xbf8000000f0f8421 */ /* 0x000fce0000010000 */
.L_x_38775:
[----:B------:R-:W-:Y:S05]  /*2020*/  BSYNC B1 ;  /* 0x0000000000017941 */ /* 0x000fea0003800000 */
.L_x_38774:
[----:B------:R-:W-:Y:S01]  /*2030*/  FFMA.FTZ R0, -R13, R15, R0 ;  /* 0x0000000f0d007223 */ /* 0x000fe20000010100 */
[----:B------:R-:W-:Y:S06]  /*2040*/  BRA `(.L_x_38772) ;  /* 0x00000000007c7947 */ /* 0x000fec0003800000 */
.L_x_38773:
        /* <DEDUP_REMOVED lines=15> */
.L_x_38779:
        /* <DEDUP_REMOVED lines=13> */
.L_x_38778:
[----:B------:R-:W-:Y:S05]  /*2210*/  BSYNC B1 ;  /* 0x0000000000017941 */ /* 0x000fea0003800000 */
.L_x_38777:
[----:B------:R-:W-:-:S04]  /*2220*/  FMUL.FTZ R14, R14, 1.1920928955078125e-07 ;  /* 0x340000000e0e7820 */ /* 0x000fc80000410000 */
[----:B------:R-:W-:-:S07]  /*2230*/  FMUL.FTZ R0, R13, R14 ;  /* 0x0000000e0d007220 */ /* 0x000fce0000410000 */
.L_x_38772:
[----:B------:R-:W-:Y:S05]  /*2240*/  BSYNC B0 ;  /* 0x0000000000007941 */ /* 0x000fea0003800000 */
.L_x_38771:
        /* <DEDUP_REMOVED lines=48> */
.L_x_38707:
        /* <DEDUP_REMOVED lines=86> */
.L_x_38787:
[----:B------:R-:W-:Y:S01]  /*2ab0*/  FSETP.GEU.FTZ.AND P0, PT, R6, -R8, PT ;  /* 0x800000080600720b */ /* 0x000fe20003f1e000 */
[----:B------:R-:W-:-:S12]  /*2ac0*/  FADD.FTZ R0, R0, -1 ;  /* 0xbf80000000007421 */ /* 0x000fd80000010000 */
[----:B------:R-:W-:-:S07]  /*2ad0*/  @!P0 FADD.FTZ R0, R0, -1 ;  /* 0xbf80000000008421 */ /* 0x000fce0000010000 */
.L_x_38786:
[----:B------:R-:W-:Y:S05]  /*2ae0*/  BSYNC B2 ;  /* 0x0000000000027941 */ /* 0x000fea0003800000 */
.L_x_38785:
[----:B------:R-:W-:Y:S01]  /*2af0*/  FFMA.FTZ R9, -R8, R0, R9 ;  /* 0x0000000008097223 */ /* 0x000fe20000010109 */
[----:B------:R-:W-:Y:S06]  /*2b00*/  BRA `(.L_x_38783) ;  /* 0x00000000007c7947 */ /* 0x000fec0003800000 */
.L_x_38784:
        /* <DEDUP_REMOVED lines=15> */
.L_x_38790:
        /* <DEDUP_REMOVED lines=13> */
.L_x_38789:
[----:B------:R-:W-:Y:S05]  /*2cd0*/  BSYNC B2 ;  /* 0x0000000000027941 */ /* 0x000fea0003800000 */
.L_x_38788:
[----:B------:R-:W-:-:S04]  /*2ce0*/  FMUL.FTZ R9, R0, 1.1920928955078125e-07 ;  /* 0x3400000000097820 */ /* 0x000fc80000410000 */
[----:B------:R-:W-:-:S07]  /*2cf0*/  FMUL.FTZ R9, R6, R9 ;  /* 0x0000000906097220 */ /* 0x000fce0000410000 */
.L_x_38783:
[----:B------:R-:W-:Y:S05]  /*2d00*/  BSYNC B0 ;  /* 0x0000000000007941 */ /* 0x000fea0003800000 */
.L_x_38782:
        /* <DEDUP_REMOVED lines=8> */
.L_x_38781:
[----:B------:R-:W-:Y:S05]  /*2d90*/  BSYNC B1 ;  /* 0x0000000000017941 */ /* 0x000fea0003800000 */
.L_x_38780:
        /* <DEDUP_REMOVED lines=32> */
.L_x_38798:
[----:B------:R-:W-:Y:S01]  /*2fa0*/  FSETP.GEU.FTZ.AND P0, PT, R9, -R11, PT ;  /* 0x8000000b0900720b */ /* 0x000fe20003f1e000 */
[----:B------:R-:W-:-:S12]  /*2fb0*/  FADD.FTZ R7, R7, -1 ;  /* 0xbf80000007077421 */ /* 0x000fd80000010000 */
[----:B------:R-:W-:-:S07]  /*2fc0*/  @!P0 FADD.FTZ R7, R7, -1 ;  /* 0xbf80000007078421 */ /* 0x000fce0000010000 */
.L_x_38797:
[----:B------:R-:W-:Y:S05]  /*2fd0*/  BSYNC B2 ;  /* 0x0000000000027941 */ /* 0x000fea0003800000 */
.L_x_38796:
[----:B------:R-:W-:Y:S01]  /*2fe0*/  FFMA.FTZ R0, -R11, R7, R0 ;  /* 0x000000070b007223 */ /* 0x000fe20000010100 */
[----:B------:R-:W-:Y:S06]  /*2ff0*/  BRA `(.L_x_38794) ;  /* 0x00000000007c7947 */ /* 0x000fec0003800000 */
.L_x_38795:
        /* <DEDUP_REMOVED lines=15> */
.L_x_38801:
        /* <DEDUP_REMOVED lines=13> */
.L_x_38800:
[----:B------:R-:W-:Y:S05]  /*31c0*/  BSYNC B2 ;  /* 0x0000000000027941 */ /* 0x000fea0003800000 */
.L_x_38799:
[----:B------:R-:W-:-:S04]  /*31d0*/  FMUL.FTZ R0, R11, 1.1920928955078125e-07 ;  /* 0x340000000b007820 */ /* 0x000fc80000410000 */
[----:B------:R-:W-:-:S07]  /*31e0*/  FMUL.FTZ R0, R7, R0 ;  /* 0x0000000007007220 */ /* 0x000fce0000410000 */
.L_x_38794:
[----:B------:R-:W-:Y:S05]  /*31f0*/  BSYNC B0 ;  /* 0x0000000000007941 */ /* 0x000fea0003800000 */
.L_x_38793:
        /* <DEDUP_REMOVED lines=8> */
.L_x_38792:
[----:B------:R-:W-:Y:S05]  /*3280*/  BSYNC B1 ;  /* 0x0000000000017941 */ /* 0x000fea0003800000 */
.L_x_38791:
        /* <DEDUP_REMOVED lines=32> */
.L_x_38809:
[----:B------:R-:W-:Y:S01]  /*3490*/  FSETP.GEU.FTZ.AND P0, PT, R10, -R11, PT ;  /* 0x8000000b0a00720b */ /* 0x000fe20003f1e000 */
[----:B------:R-:W-:-:S12]  /*34a0*/  FADD.FTZ R0, R0, -1 ;  /* 0xbf80000000007421 */ /* 0x000fd80000010000 */
[----:B------:R-:W-:-:S07]  /*34b0*/  @!P0 FADD.FTZ R0, R0, -1 ;  /* 0xbf80000000008421 */ /* 0x000fce0000010000 */
.L_x_38808:
[----:B------:R-:W-:Y:S05]  /*34c0*/  BSYNC B2 ;  /* 0x0000000000027941 */ /* 0x000fea0003800000 */
.L_x_38807:
[----:B------:R-:W-:Y:S01]  /*34d0*/  FFMA.FTZ R7, -R11, R0, R7 ;  /* 0x000000000b077223 */ /* 0x000fe20000010107 */
[----:B------:R-:W-:Y:S06]  /*34e0*/  BRA `(.L_x_38805) ;  /* 0x00000000007c7947 */ /* 0x000fec0003800000 */
.L_x_38806:
        /* <DEDUP_REMOVED lines=15> */
.L_x_38812:
        /* <DEDUP_REMOVED lines=13> */
.L_x_38811:
[----:B------:R-:W-:Y:S05]  /*36b0*/  BSYNC B2 ;  /* 0x0000000000027941 */ /* 0x000fea0003800000 */
.L_x_38810:
[----:B------:R-:W-:-:S04]  /*36c0*/  FMUL.FTZ R0, R11, 1.1920928955078125e-07 ;  /* 0x340000000b007820 */ /* 0x000fc80000410000 */
[----:B------:R-:W-:-:S07]  /*36d0*/  FMUL.FTZ R7, R7, R0 ;  /* 0x0000000007077220 */ /* 0x000fce0000410000 */
.L_x_38805:
[----:B------:R-:W-:Y:S05]  /*36e0*/  BSYNC B0 ;  /* 0x0000000000007941 */ /* 0x000fea0003800000 */
.L_x_38804:
        /* <DEDUP_REMOVED lines=8> */
.L_x_38803:
[----:B------:R-:W-:Y:S05]  /*3770*/  BSYNC B1 ;  /* 0x0000000000017941 */ /* 0x000fea0003800000 */
.L_x_38802:
        /* <DEDUP_REMOVED lines=32> */
.L_x_38820:
[----:B------:R-:W-:Y:S01]  /*3980*/  FSETP.GEU.FTZ.AND P0, PT, R11, -R12, PT ;  /* 0x8000000c0b00720b */ /* 0x000fe20003f1e000 */
[----:B------:R-:W-:-:S12]  /*3990*/  FADD.FTZ R0, R0, -1 ;  /* 0xbf80000000007421 */ /* 0x000fd80000010000 */
[----:B------:R-:W-:-:S07]  /*39a0*/  @!P0 FADD.FTZ R0, R0, -1 ;  /* 0xbf80000000008421 */ /* 0x000fce0000010000 */
.L_x_38819:
[----:B------:R-:W-:Y:S05]  /*39b0*/  BSYNC B2 ;  /* 0x0000000000027941 */ /* 0x000fea0003800000 */
.L_x_38818:
[----:B------:R-:W-:Y:S01]  /*39c0*/  FFMA.FTZ R9, -R12, R0, R9 ;  /* 0x000000000c097223 */ /* 0x000fe20000010109 */
[----:B------:R-:W-:Y:S06]  /*39d0*/  BRA `(.L_x_38816) ;  /* 0x00000000007c7947 */ /* 0x000fec0003800000 */
.L_x_38817:
        /* <DEDUP_REMOVED lines=15> */
.L_x_38823:
        /* <DEDUP_REMOVED lines=13> */
.L_x_38822:
[----:B------:R-:W-:Y:S05]  /*3ba0*/  BSYNC B2 ;  /* 0x0000000000027941 */ /* 0x000fea0003800000 */
.L_x_38821:
[----:B------:R-:W-:-:S04]  /*3bb0*/  FMUL.FTZ R12, R12, 1.1920928955078125e-07 ;  /* 0x340000000c0c7820 */ /* 0x000fc80000410000 */
[----:B------:R-:W-:-:S07]  /*3bc0*/  FMUL.FTZ R9, R9, R12 ;  /* 0x0000000c09097220 */ /* 0x000fce0000410000 */
.L_x_38816:
[----:B------:R-:W-:Y:S05]  /*3bd0*/  BSYNC B0 ;  /* 0x0000000000007941 */ /* 0x000fea0003800000 */
.L_x_38815:
        /* <DEDUP_REMOVED lines=8> */
.L_x_38814:
[----:B------:R-:W-:Y:S05]  /*3c60*/  BSYNC B1 ;  /* 0x0000000000017941 */ /* 0x000fea0003800000 */
.L_x_38813:
        /* <DEDUP_REMOVED lines=32> */
.L_x_38831:
[----:B------:R-:W-:Y:S01]  /*3e70*/  FSETP.GEU.FTZ.AND P0, PT, R12, -R15, PT ;  /* 0x8000000f0c00720b */ /* 0x000fe20003f1e000 */
[----:B------:R-:W-:-:S12]  /*3e80*/  FADD.FTZ R13, R13, -1 ;  /* 0xbf8000000d0d7421 */ /* 0x000fd80000010000 */
[----:B------:R-:W-:-:S07]  /*3e90*/  @!P0 FADD.FTZ R13, R13, -1 ;  /* 0xbf8000000d0d8421 */ /* 0x000fce0000010000 */
.L_x_38830:
[----:B------:R-:W-:Y:S05]  /*3ea0*/  BSYNC B2 ;  /* 0x0000000000027941 */ /* 0x000fea0003800000 */
.L_x_38829:
[----:B------:R-:W-:Y:S01]  /*3eb0*/  FFMA.FTZ R10, -R15, R13, R10 ;  /* 0x0000000d0f0a7223 */ /* 0x000fe2000001010a */
[----:B------:R-:W-:Y:S06]  /*3ec0*/  BRA `(.L_x_38827) ;  /* 0x00000000007c7947 */ /* 0x000fec0003800000 */
.L_x_38828:
        /* <DEDUP_REMOVED lines=15> */
.L_x_38834:
        /* <DEDUP_REMOVED lines=13> */
.L_x_38833:
[----:B------:R-:W-:Y:S05]  /*4090*/  BSYNC B2 ;  /* 0x0000000000027941 */ /* 0x000fea0003800000 */
.L_x_38832:
[----:B------:R-:W-:-:S04]  /*40a0*/  FMUL.FTZ R13, R13, 1.1920928955078125e-07 ;  /* 0x340000000d0d7820 */ /* 0x000fc80000410000 */
[----:B------:R-:W-:-:S07]  /*40b0*/  FMUL.FTZ R10, R10, R13 ;  /* 0x0000000d0a0a7220 */ /* 0x000fce0000410000 */
.L_x_38827:
[----:B------:R-:W-:Y:S05]  /*40c0*/  BSYNC B0 ;  /* 0x0000000000007941 */ /* 0x000fea0003800000 */
.L_x_38826:
        /* <DEDUP_REMOVED lines=8> */
.L_x_38825:
[----:B------:R-:W-:Y:S05]  /*4150*/  BSYNC B1 ;  /* 0x0000000000017941 */ /* 0x000fea0003800000 */
.L_x_38824:
        /* <DEDUP_REMOVED lines=32> */
.L_x_38842:
[----:B------:R-:W-:Y:S01]  /*4360*/  FSETP.GEU.FTZ.AND P0, PT, R13, -R14, PT ;  /* 0x8000000e0d00720b */ /* 0x000fe20003f1e000 */
[----:B------:R-:W-:-:S12]  /*4370*/  FADD.FTZ R11, R11, -1 ;  /* 0xbf8000000b0b7421 */ /* 0x000fd80000010000 */
[----:B------:R-:W-:-:S07]  /*4380*/  @!P0 FADD.FTZ R11, R11, -1 ;  /* 0xbf8000000b0b8421 */ /* 0x000fce0000010000 */
.L_x_38841:
[----:B------:R-:W-:Y:S05]  /*4390*/  BSYNC B2 ;  /* 0x0000000000027941 */ /* 0x000fea0003800000 */
.L_x_38840:
[----:B------:R-:W-:Y:S01]  /*43a0*/  FFMA.FTZ R0, -R14, R11, R0 ;  /* 0x0000000b0e007223 */ /* 0x000fe20000010100 */
[----:B------:R-:W-:Y:S06]  /*43b0*/  BRA `(.L_x_38838) ;  /* 0x00000000007c7947 */ /* 0x000fec0003800000 */
.L_x_38839:
        /* <DEDUP_REMOVED lines=15> */
.L_x_38845:
        /* <DEDUP_REMOVED lines=13> */
.L_x_38844:
[----:B------:R-:W-:Y:S05]  /*4580*/  BSYNC B2 ;  /* 0x0000000000027941 */ /* 0x000fea0003800000 */
.L_x_38843:
[----:B------:R-:W-:-:S04]  /*4590*/  FMUL.FTZ R14, R14, 1.1920928955078125e-07 ;  /* 0x340000000e0e7820 */ /* 0x000fc80000410000 */
[----:B------:R-:W-:-:S07]  /*45a0*/  FMUL.FTZ R0, R11, R14 ;  /* 0x0000000e0b007220 */ /* 0x000fce0000410000 */
.L_x_38838:
[----:B------:R-:W-:Y:S05]  /*45b0*/  BSYNC B0 ;  /* 0x0000000000007941 */ /* 0x000fea0003800000 */
.L_x_38837:
        /* <DEDUP_REMOVED lines=8> */
.L_x_38836:
[----:B------:R-:W-:Y:S05]  /*4640*/  BSYNC B1 ;  /* 0x0000000000017941 */ /* 0x000fea0003800000 */
.L_x_38835:
        /* <DEDUP_REMOVED lines=32> */
.L_x_38853:
[----:B------:R-:W-:Y:S01]  /*4850*/  FSETP.GEU.FTZ.AND P0, PT, R14, -R19, PT ;  /* 0x800000130e00720b */ /* 0x000fe20003f1e000 */
[----:B------:R-:W-:-:S12]  /*4860*/  FADD.FTZ R15, R15, -1 ;  /* 0xbf8000000f0f7421 */ /* 0x000fd80000010000 */
[----:B------:R-:W-:-:S07]  /*4870*/  @!P0 FADD.FTZ R15, R15, -1 ;  /* 0xbf8000000f0f8421 */ /* 0x000fce0000010000 */
.L_x_38852:
[----:B------:R-:W-:Y:S05]  /*4880*/  BSYNC B2 ;  /* 0x0000000000027941 */ /* 0x000fea0003800000 */
.L_x_38851:
[----:B------:R-:W-:Y:S01]  /*4890*/  FFMA.FTZ R12, -R19, R15, R12 ;  /* 0x0000000f130c7223 */ /* 0x000fe2000001010c */
[----:B------:R-:W-:Y:S06]  /*48a0*/  BRA `(.L_x_38849) ;  /* 0x00000000007c7947 */ /* 0x000fec0003800000 */
.L_x_38850:
        /* <DEDUP_REMOVED lines=15> */
.L_x_38856:
        /* <DEDUP_REMOVED lines=13> */
.L_x_38855:
[----:B------:R-:W-:Y:S05]  /*4a70*/  BSYNC B2 ;  /* 0x0000000000027941 */ /* 0x000fea0003800000 */
.L_x_38854:
[----:B------:R-:W-:-:S04]  /*4a80*/  FMUL.FTZ R15, R15, 1.1920928955078125e-07 ;  /* 0x340000000f0f7820 */ /* 0x000fc80000410000 */
[----:B------:R-:W-:-:S07]  /*4a90*/  FMUL.FTZ R12, R12, R15 ;  /* 0x0000000f0c0c7220 */ /* 0x000fce0000410000 */
.L_x_38849:
[----:B------:R-:W-:Y:S05]  /*4aa0*/  BSYNC B0 ;  /* 0x0000000000007941 */ /* 0x000fea0003800000 */
.L_x_38848:
        /* <DEDUP_REMOVED lines=8> */
.L_x_38847:
[----:B------:R-:W-:Y:S05]  /*4b30*/  BSYNC B1 ;  /* 0x0000000000017941 */ /* 0x000fea0003800000 */
.L_x_38846:
        /* <DEDUP_REMOVED lines=32> */
.L_x_38864:
[----:B------:R-:W-:Y:S01]  /*4d40*/  FSETP.GEU.FTZ.AND P0, PT, R14, -R17, PT ;  /* 0x800000110e00720b */ /* 0x000fe20003f1e000 */
[----:B------:R-:W-:-:S12]  /*4d50*/  FADD.FTZ R0, R0, -1 ;  /* 0xbf80000000007421 */ /* 0x000fd80000010000 */
[----:B------:R-:W-:-:S07]  /*4d60*/  @!P0 FADD.FTZ R0, R0, -1 ;  /* 0xbf80000000008421 */ /* 0x000fce0000010000 */
.L_x_38863:
[----:B------:R-:W-:Y:S05]  /*4d70*/  BSYNC B2 ;  /* 0x0000000000027941 */ /* 0x000fea0003800000 */
.L_x_38862:
[----:B------:R-:W-:Y:S01]  /*4d80*/  FFMA.FTZ R15, -R17, R0, R15 ;  /* 0x00000000110f7223 */ /* 0x000fe2000001010f */
[----:B------:R-:W-:Y:S06]  /*4d90*/  BRA `(.L_x_38860) ;  /* 0x00000000007c7947 */ /* 0x000fec0003800000 */
.L_x_38861:
        /* <DEDUP_REMOVED lines=15> */
.L_x_38867:
        /* <DEDUP_REMOVED lines=13> */
.L_x_38866:
[----:B------:R-:W-:Y:S05]  /*4f60*/  BSYNC B2 ;  /* 0x0000000000027941 */ /* 0x000fea0003800000 */
.L_x_38865:
[----:B------:R-:W-:-:S04]  /*4f70*/  FMUL.FTZ R17, R17, 1.1920928955078125e-07 ;  /* 0x3400000011117820 */ /* 0x000fc80000410000 */
[----:B0-----:R-:W-:-:S07]  /*4f80*/  FMUL.FTZ R15, R14, R17 ;  /* 0x000000110e0f7220 */ /* 0x001fce0000410000 */
.L_x_38860:
[----:B------:R-:W-:Y:S05]  /*4f90*/  BSYNC B0 ;  /* 0x0000000000007941 */ /* 0x000fea0003800000 */
.L_x_38859:
        /* <DEDUP_REMOVED lines=8> */
.L_x_38858:
[----:B------:R-:W-:Y:S05]  /*5020*/  BSYNC B1 ;  /* 0x0000000000017941 */ /* 0x000fea0003800000 */
.L_x_38857:
        /* <DEDUP_REMOVED lines=16> */
.L_x_38870:
[----:B------:R-:W-:-:S13]  /*5130*/  ISETP.GE.AND P0, PT, R4, R3, PT ;  /* 0x000000030400720c */ /* 0x000fda0003f06270 */
[----:B------:R-:W-:Y:S05]  /*5140*/  @P0 BRA `(.L_x_38872) ;  /* 0x0000000000300947 */ /* 0x000fea0003800000 */
[----:B01----:R-:W0:Y:S01]  /*5150*/  LDC.64 R14, c[0x0][0x220] ;  /* 0x00008800ff0e7b82 */ /* 0x003e220000000a00 */
[----:B-----5:R-:W-:Y:S02]  /*5160*/  IMAD.IADD R5, R2, 0x1, R4 ;  /* 0x0000000102057824 */ /* 0x020fe400078e0204 */
[----:B------:R-:W-:Y:S02]  /*5170*/  VIADD R4, R4, 0x80 ;  /* 0x0000008004047836 */ /* 0x000fe40000000000 */
[----:B0-----:R-:W-:-:S05]  /*5180*/  IMAD.WIDE.U32 R14, R5, 0x4, R14 ;  /* 0x00000004050e7825 */ /* 0x001fca00078e000e */
[----:B------:R1:W-:Y:S02]  /*5190*/  STG.E desc[UR4][R14.64], R7 ;  /* 0x000000070e007986 */ /* 0x0003e4000c101904 */
.L_x_38871:
[----:B------:R-:W-:-:S13]  /*51a0*/  ISETP.GE.AND P0, PT, R4, R3, PT ;  /* 0x000000030400720c */ /* 0x000fda0003f06270 */
[----:B------:R-:W-:Y:S05]  /*51b0*/  @P0 BRA `(.L_x_38873) ;  /* 0x0000000000300947 */ /* 0x000fea0003800000 */
[----:B01----:R-:W0:Y:S01]  /*51c0*/  LDC.64 R6, c[0x0][0x220] ;  /* 0x00008800ff067b82 */ /* 0x003e220000000a00 */
[----:B-----5:R-:W-:Y:S01]  /*51d0*/  IADD3 R5, R2, R4, RZ ;  /* 0x0000000402057210 */ /* 0x020fe20007ffe0ff */
[----:B------:R-:W-:-:S04]  /*51e0*/  VIADD R4, R4, 0x80 ;  /* 0x0000008004047836 */ /* 0x000fc80000000000 */
[----:B0-----:R-:W-:-:S05]  /*51f0*/  IMAD.WIDE.U32 R6, R5, 0x4, R6 ;  /* 0x0000000405067825 */ /* 0x001fca00078e0006 */
[----:B------:R2:W-:Y:S02]  /*5200*/  STG.E desc[UR4][R6.64], R9 ;  /* 0x0000000906007986 */ /* 0x0005e4000c101904 */
.L_x_38872:
[----:B------:R-:W-:-:S13]  /*5210*/  ISETP.GE.AND P0, PT, R4, R3, PT ;  /* 0x000000030400720c */ /* 0x000fda0003f06270 */
[----:B------:R-:W-:Y:S05]  /*5220*/  @P0 BRA `(.L_x_38874) ;  /* 0x0000000000340947 */ /* 0x000fea0003800000 */
[----:B--2---:R-:W2:Y:S01]  /*5230*/  LDC.64 R6, c[0x0][0x220] ;  /* 0x00008800ff067b82 */ /* 0x004ea20000000a00 */
[----:B-1---5:R-:W-:Y:S02]  /*5240*/  IMAD.IADD R5, R2, 0x1, R4 ;  /* 0x0000000102057824 */ /* 0x022fe400078e0204 */
[----:B------:R-:W-:Y:S02]  /*5250*/  VIADD R4, R4, 0x80 ;  /* 0x0000008004047836 */ /* 0x000fe40000000000 */
[----:B--2---:R-:W-:-:S05]  /*5260*/  IMAD.WIDE.U32 R6, R5, 0x4, R6 ;  /* 0x0000000405067825 */ /* 0x004fca00078e0006 */
[----:B------:R2:W-:Y:S02]  /*5270*/  STG.E desc[UR4][R6.64], R10 ;  /* 0x0000000a06007986 */ /* 0x0005e4000c101904 */
.L_x_38873:
        /* <DEDUP_REMOVED lines=8> */
.L_x_38874:
[----:B------:R-:W-:Y:S05]  /*5300*/  BSYNC B1 ;  /* 0x0000000000017941 */ /* 0x000fea0003800000 */
.L_x_38869:
[----:B------:R-:W-:-:S13]  /*5310*/  ISETP.GE.AND P0, PT, R4, R3, PT ;  /* 0x000000030400720c */ /* 0x000fda0003f06270 */
[----:B--23--:R-:W2:Y:S01]  /*5320*/  @!P0 LDC.64 R6, c[0x0][0x220] ;  /* 0x00008800ff068b82 */ /* 0x00cea20000000a00 */
[----:B-1---5:R-:W-:Y:S02]  /*5330*/  @!P0 IMAD.IADD R5, R2, 0x1, R4 ;  /* 0x0000000102058824 */ /* 0x022fe400078e0204 */
[----:B------:R-:W-:Y:S02]  /*5340*/  @!P0 VIADD R4, R4, 0x80 ;  /* 0x0000008004048836 */ /* 0x000fe40000000000 */
[----:B--2---:R-:W-:-:S05]  /*5350*/  @!P0 IMAD.WIDE.U32 R6, R5, 0x4, R6 ;  /* 0x0000000405068825 */ /* 0x004fca00078e0006 */
[----:B------:R3:W-:Y:S02]  /*5360*/  @!P0 STG.E desc[UR4][R6.64], R12 ;  /* 0x0000000c06008986 */ /* 0x0007e4000c101904 */
.L_x_38875:
[----:B------:R-:W-:Y:S05]  /*5370*/  BSYNC B0 ;  /* 0x0000000000007941 */ /* 0x000fea0003800000 */
.L_x_38868:
        /* <DEDUP_REMOVED lines=8> */
.L_x_38876:
        /* <DEDUP_REMOVED lines=16> */
.L_x_57541:


//--------------------- .text._ZN2at6native18elementwise_kernelILi128ELi4EZNS0_15gpu_kernel_implINS0_13AUnaryFunctorIfffZZZNS0_21remainder_kernel_cudaERNS_18TensorIteratorBaseEENKUlvE0_clEvENKUlvE0_clEvEUlffE_EEEEvS5_RKT_EUliE_EEviT1_ --------------------------
	.section	.text._ZN2at6native18elementwise_kernelILi128ELi4EZNS0_15gpu_kernel_implINS0_13AUnaryFunctorIfffZZZNS0_21remainder_kernel_cudaERNS_18TensorIteratorBaseEENKUlvE0_clEvENKUlvE0_clEvEUlffE_EEEEvS5_RKT_EUliE_EEviT1_,"ax",@progbits
	.align	128
        .global         _ZN2at6native18elementwise_kernelILi128ELi4EZNS0_15gpu_kernel_implINS0_13AUnaryFunctorIfffZZZNS0_21remainder_kernel_cudaERNS_18TensorIteratorBaseEENKUlvE0_clEvENKUlvE0_clEvEUlffE_EEEEvS5_RKT_EUliE_EEviT1_
        .type           _ZN2at6native18elementwise_kernelILi128ELi4EZNS0_15gpu_kernel_implINS0_13AUnaryFunctorIfffZZZNS0_21remainder_kernel_cudaERNS_18TensorIteratorBaseEENKUlvE0_clEvENKUlvE0_clEvEUlffE_EEEEvS5_RKT_EUliE_EEviT1_,@function
        .size           _ZN2at6native18elementwise_kernelILi128ELi4EZNS0_15gpu_kernel_implINS0_13AUnaryFunctorIfffZZZNS0_21remainder_kernel_cudaERNS_18TensorIteratorBaseEENKUlvE0_clEvENKUlvE0_clEvEUlffE_EEEEvS5_RKT_EUliE_EEviT1_,(.L_x_57542 - _ZN2at6native18elementwise_kernelILi128ELi4EZNS0_15gpu_kernel_implINS0_13AUnaryFunctorIfffZZZNS0_21remainder_kernel_cudaERNS_18TensorIteratorBaseEENKUlvE0_clEvENKUlvE0_clEvEUlffE_EEEEvS5_RKT_EUliE_EEviT1_)
        .other          _ZN2at6native18elementwise_kernelILi128ELi4EZNS0_15gpu_kernel_implINS0_13AUnaryFunctorIfffZZZNS0_21remainder_kernel_cudaERNS_18TensorIteratorBaseEENKUlvE0_clEvENKUlvE0_clEvEUlffE_EEEEvS5_RKT_EUliE_EEviT1_,@"STO_CUDA_ENTRY STV_DEFAULT"
_ZN2at6native18elementwise_kernelILi128ELi4EZNS0_15gpu_kernel_implINS0_13AUnaryFunctorIfffZZZNS0_21remainder_kernel_cudaERNS_18TensorIteratorBaseEENKUlvE0_clEvENKUlvE0_clEvEUlffE_EEEEvS5_RKT_EUliE_EEviT1_:
.text._ZN2at6native18elementwise_kernelILi128ELi4EZNS0_15gpu_kernel_implINS0_13AUnaryFunctorIfffZZZNS0_21remainder_kernel_cudaERNS_18TensorIteratorBaseEENKUlvE0_clEvENKUlvE0_clEvEUlffE_EEEEvS5_RKT_EUliE_EEviT1_:
        /* <DEDUP_REMOVED lines=313> */
.L_x_38879:
        /* <DEDUP_REMOVED lines=22> */
.L_x_38884:
[----:B------:R-:W2:Y:S02]  /*14f0*/  LDG.E.U8 R3, desc[UR36][R4.64] ;  /* 0x0000002404037981 */ /* 0x000ea4000c1e1100 */
[----:B--2---:R-:W-:Y:S01]  /*1500*/  I2FP.F32.U32 R3, R3 ;  /* 0x0000000300037245 */ /* 0x004fe20000201000 */
[----:B------:R-:W-:Y:S06]  /*1510*/  BRA `(.L_x_38886) ;  /* 0x0000000c002c7947 */ /* 0x000fec0003800000 */
.L_x_38883:
        /* <DEDUP_REMOVED lines=9> */
.L_x_38888:
[----:B------:R-:W2:Y:S02]  /*15b0*/  LDG.E R3, desc[UR36][R4.64] ;  /* 0x0000002404037981 */ /* 0x000ea4000c1e1900 */
[----:B--2---:R-:W-:Y:S01]  /*15c0*/  I2FP.F32.S32 R3, R3 ;  /* 0x0000000300037245 */ /* 0x004fe20000201400 */
[----:B------:R-:W-:Y:S06]  /*15d0*/  BRA `(.L_x_38886) ;  /* 0x0000000800fc7947 */ /* 0x000fec0003800000 */
.L_x_38887:
[----:B------:R-:W2:Y:S02]  /*15e0*/  LDG.E.U16 R3, desc[UR36][R4.64] ;  /* 0x0000002404037981 */ /* 0x000ea4000c1e1500 */
[----:B--2---:R-:W0:Y:S01]  /*15f0*/  I2F.S16 R3, R3 ;  /* 0x0000000300037306 */ /* 0x004e220000101400 */
[----:B------:R-:W-:Y:S05]  /*1600*/  BRA `(.L_x_38886) ;  /* 0x0000000800f07947 */ /* 0x000fea0003800000 */
.L_x_38882:
        /* <DEDUP_REMOVED lines=8> */
.L_x_38890:
[----:B------:R-:W2:Y:S02]  /*1690*/  LDG.E.U16 R3, desc[UR36][R4.64] ;  /* 0x0000002404037981 */ /* 0x000ea4000c1e1500 */
[----:B--2---:R-:W-:Y:S01]  /*16a0*/  HADD2.F32 R3, -RZ, R3.H0_H0 ;  /* 0x20000003ff037230 */ /* 0x004fe20000004100 */
[----:B------:R-:W-:Y:S06]  /*16b0*/  BRA `(.L_x_38886) ;  /* 0x0000000800c47947 */ /* 0x000fec0003800000 */
.L_x_38889:
        /* <DEDUP_REMOVED lines=8> */
.L_x_38892:
[----:B------:R-:W2:Y:S02]  /*1740*/  LDG.E.U16 R3, desc[UR36][R4.64] ;  /* 0x0000002404037981 */ /* 0x000ea4000c1e1500 */
[----:B--2---:R-:W-:Y:S01]  /*1750*/  HADD2.F32 R3, -RZ, R3.H0_H0 ;  /* 0x20000003ff037230 */ /* 0x004fe20000004100 */
[----:B------:R-:W-:Y:S06]  /*1760*/  BRA `(.L_x_38886) ;  /* 0x0000000800987947 */ /* 0x000fec0003800000 */
.L_x_38891:
[----:B------:R-:W2:Y:S01]  /*1770*/  LDG.E.64 R4, desc[UR36][R4.64] ;  /* 0x0000002404047981 */ /* 0x000ea2000c1e1b00 */
[----:B------:R-:W-:Y:S01]  /*1780*/  UMOV UR4, 0xf0000000 ;  /* 0xf000000000047882 */ /* 0x000fe20000000000 */
[----:B------:R-:W-:Y:S01]  /*1790*/  UMOV UR5, 0x380fffff ;  /* 0x380fffff00057882 */ /* 0x000fe20000000000 */
[----:B--2---:R-:W0:Y:S01]  /*17a0*/  F2F.F32.F64 R3, R4 ;  /* 0x0000000400037310 */ /* 0x004e220000301000 */
[----:B------:R-:W-:-:S14]  /*17b0*/  DSETP.GEU.AND P0, PT, |R4|, UR4, PT ;  /* 0x0000000404007e2a */ /* 0x000fdc000bf0e200 */
[----:B0-----:R-:W-:Y:S01]  /*17c0*/  @!P0 FMUL R3, R3, 1.175494350822287508e-38 ;  /* 0x0080000003038820 */ /* 0x001fe20000400000 */
[----:B------:R-:W-:Y:S06]  /*17d0*/  BRA `(.L_x_38886) ;  /* 0x00000008007c7947 */ /* 0x000fec0003800000 */
.L_x_38881:
        /* <DEDUP_REMOVED lines=12> */
.L_x_38895:
[----:B------:R-:W2:Y:S01]  /*18a0*/  LDG.E.64 R4, desc[UR36][R4.64] ;  /* 0x0000002404047981 */ /* 0x000ea2000c1e1b00 */
[----:B------:R-:W-:Y:S01]  /*18b0*/  UMOV UR4, 0xf0000000 ;  /* 0xf000000000047882 */ /* 0x000fe20000000000 */
[----:B------:R-:W-:Y:S01]  /*18c0*/  UMOV UR5, 0x380fffff ;  /* 0x380fffff00057882 */ /* 0x000fe20000000000 */
[----:B--2---:R-:W0:Y:S01]  /*18d0*/  F2F.F32.F64 R3, R4 ;  /* 0x0000000400037310 */ /* 0x004e220000301000 */
[----:B------:R-:W-:-:S14]  /*18e0*/  DSETP.GEU.AND P0, PT, |R4|, UR4, PT ;  /* 0x0000000404007e2a */ /* 0x000fdc000bf0e200 */
[----:B0-----:R-:W-:Y:S01]  /*18f0*/  @!P0 FMUL R3, R3, 1.175494350822287508e-38 ;  /* 0x0080000003038820 */ /* 0x001fe20000400000 */
[----:B------:R-:W-:Y:S06]  /*1900*/  BRA `(.L_x_38886) ;  /* 0x0000000800307947 */ /* 0x000fec0003800000 */
.L_x_38894:
        /* <DEDUP_REMOVED lines=26> */
.L_x_38897:
        /* <DEDUP_REMOVED lines=13> */
.L_x_38896:
[----:B------:R-:W2:Y:S02]  /*1b80*/  LDG.E.U16 R3, desc[UR36][R4.64] ;  /* 0x0000002404037981 */ /* 0x000ea4000c1e1500 */
[----:B--2---:R-:W-:Y:S01]  /*1b90*/  IMAD.U32 R3, R3, 0x10000, RZ ;  /* 0x0001000003037824 */ /* 0x004fe200078e00ff */
[----:B------:R-:W-:Y:S06]  /*1ba0*/  BRA `(.L_x_38886) ;  /* 0x0000000400887947 */ /* 0x000fec0003800000 */
.L_x_38893:
        /* <DEDUP_REMOVED lines=11> */
.L_x_38900:
        /* <DEDUP_REMOVED lines=20> */
.L_x_38902:
[----:B------:R-:W-:Y:S05]  /*1da0*/  BSYNC B0 ;  /* 0x0000000000007941 */ /* 0x000fea0003800000 */
.L_x_38901:
[----:B------:R-:W-:Y:S01]  /*1db0*/  IMAD.SHL.U32 R2, R2, 0x100000, RZ ;  /* 0x0010000002027824 */ /* 0x000fe200078e00ff */
[----:B------:R-:W-:-:S04]  /*1dc0*/  LEA R3, R0, 0x3b800000, 0x17 ;  /* 0x3b80000000037811 */ /* 0x000fc800078eb8ff */
[----:B------:R-:W-:Y:S01]  /*1dd0*/  LOP3.LUT R3, R3, R2, R4, 0xfe, !PT ;  /* 0x0000000203037212 */ /* 0x000fe200078efe04 */
[----:B------:R-:W-:Y:S06]  /*1de0*/  BRA `(.L_x_38886) ;  /* 0x0000000000f87947 */ /* 0x000fec0003800000 */
.L_x_38899:
        /* <DEDUP_REMOVED lines=20> */
.L_x_38904:
[----:B------:R-:W-:Y:S05]  /*1f30*/  BSYNC B0 ;  /* 0x0000000000007941 */ /* 0x000fea0003800000 */
.L_x_38903:
[----:B------:R-:W-:Y:S01]  /*1f40*/  IMAD.SHL.U32 R2, R2, 0x200000, RZ ;  /* 0x0020000002027824 */ /* 0x000fe200078e00ff */
[----:B------:R-:W-:-:S04]  /*1f50*/  LEA R3, R0, 0x37800000, 0x17 ;  /* 0x3780000000037811 */ /* 0x000fc800078eb8ff */
[----:B------:R-:W-:Y:S01]  /*1f60*/  LOP3.LUT R3, R3, R2, R4, 0xfe, !PT ;  /* 0x0000000203037212 */ /* 0x000fe200078efe04 */
[----:B------:R-:W-:Y:S06]  /*1f70*/  BRA `(.L_x_38886) ;  /* 0x0000000000947947 */ /* 0x000fec0003800000 */
.L_x_38898:
        /* <DEDUP_REMOVED lines=14> */
.L_x_38885:
        /* <DEDUP_REMOVED lines=16> */
.L_x_38907:
[----:B------:R-:W-:Y:S01]  /*2160*/  IMAD.MOV.U32 R3, RZ, RZ, RZ ;  /* 0x000000ffff037224 */ /* 0x000fe200078e00ff */
[----:B------:R-:W-:Y:S06]  /*2170*/  BRA `(.L_x_38886) ;  /* 0x0000000000147947 */ /* 0x000fec0003800000 */
.L_x_38906:
[----:B------:R-:W2:Y:S02]  /*2180*/  LDG.E.64 R2, desc[UR36][R4.64] ;  /* 0x0000002404027981 */ /* 0x000ea4000c1e1b00 */
[----:B--2---:R0:W1:Y:S01]  /*2190*/  I2F.U64 R3, R2 ;  /* 0x0000000200037312 */ /* 0x0040620000301000 */
[----:B------:R-:W-:Y:S05]  /*21a0*/  BRA `(.L_x_38886) ;  /* 0x0000000000087947 */ /* 0x000fea0003800000 */
.L_x_38905:
[----:B------:R-:W2:Y:S02]  /*21b0*/  LDG.E R3, desc[UR36][R4.64] ;  /* 0x0000002404037981 */ /* 0x000ea4000c1e1900 */
[----:B--2---:R-:W-:-:S07]  /*21c0*/  I2FP.F32.U32 R3, R3 ;  /* 0x0000000300037245 */ /* 0x004fce0000201000 */
.L_x_38886:
[----:B------:R-:W-:Y:S05]  /*21d0*/  BSYNC B6 ;  /* 0x0000000000067941 */ /* 0x000fea0003800000 */
.L_x_38880:
[----:B0---4-:R-:W1:Y:S01]  /*21e0*/  LDC R2, c[0x0][0x424] ;  /* 0x00010900ff027b82 */ /* 0x011e620000000800 */
[----:B------:R-:W-:Y:S01]  /*21f0*/  BSSY B0, `(.L_x_38908) ;  /* 0x0000040000007945 */ /* 0x000fe20003800000 */
[C---:B-1---5:R-:W-:Y:S01]  /*2200*/  FSETP.GEU.FTZ.AND P0, PT, |R2|.reuse, |R3|, PT ;  /* 0x400000030200720b */ /* 0x062fe20003f1e200 */
[----:B--23--:R-:W-:-:S12]  /*2210*/  FADD.FTZ R5, |R2|, -RZ ;  /* 0x800000ff02057221 */ /* 0x00cfd80000010200 */
        /* <DEDUP_REMOVED lines=24> */
.L_x_38913:
[----:B------:R-:W-:Y:S01]  /*23a0*/  FSETP.GEU.FTZ.AND P0, PT, R7, -R6, PT ;  /* 0x800000060700720b */ /* 0x000fe20003f1e000 */
[----:B------:R-:W-:-:S12]  /*23b0*/  FADD.FTZ R0, R0, -1 ;  /* 0xbf80000000007421 */ /* 0x000fd80000010000 */
[----:B------:R-:W-:-:S07]  /*23c0*/  @!P0 FADD.FTZ R0, R0, -1 ;  /* 0xbf80000000008421 */ /* 0x000fce0000010000 */
.L_x_38912:
[----:B------:R-:W-:Y:S05]  /*23d0*/  BSYNC B1 ;  /* 0x0000000000017941 */ /* 0x000fea0003800000 */
.L_x_38911:
[----:B------:R-:W-:Y:S01]  /*23e0*/  FFMA.FTZ R5, -R6, R0, R5 ;  /* 0x0000000006057223 */ /* 0x000fe20000010105 */
[----:B------:R-:W-:Y:S06]  /*23f0*/  BRA `(.L_x_38909) ;  /* 0x00000000007c7947 */ /* 0x000fec0003800000 */
.L_x_38910:
        /* <DEDUP_REMOVED lines=15> */
.L_x_38916:
        /* <DEDUP_REMOVED lines=13> */
.L_x_38915:
[----:B------:R-:W-:Y:S05]  /*25c0*/  BSYNC B1 ;  /* 0x0000000000017941 */ /* 0x000fea0003800000 */
.L_x_38914:
[----:B------:R-:W-:-:S04]  /*25d0*/  FMUL.FTZ R5, R4, 1.1920928955078125e-07 ;  /* 0x3400000004057820 */ /* 0x000fc80000410000 */
[----:B------:R-:W-:-:S07]  /*25e0*/  FMUL.FTZ R5, R8, R5 ;  /* 0x0000000508057220 */ /* 0x000fce0000410000 */
.L_x_38909:
[----:B------:R-:W-:Y:S05]  /*25f0*/  BSYNC B0 ;  /* 0x0000000000007941 */ /* 0x000fea0003800000 */
.L_x_38908:
        /* <DEDUP_REMOVED lines=23> */
.L_x_38920:
[----:B------:R-:W1:Y:S02]  /*2770*/  F2I.S64.TRUNC R2, R2 ;  /* 0x0000000200027311 */ /* 0x000e64000020d900 */
[----:B-1----:R-:W-:-:S05]  /*2780*/  IMAD.MOV.U32 R5, RZ, RZ, R2 ;  /* 0x000000ffff057224 */ /* 0x002fca00078e0002 */
[----:B------:R1:W-:Y:S01]  /*2790*/  STG.E.U8 desc[UR36][R16.64], R5 ;  /* 0x0000000510007986 */ /* 0x0003e2000c101124 */
[----:B------:R-:W-:Y:S05]  /*27a0*/  BRA `(.L_x_38922) ;  /* 0x0000000c00407947 */ /* 0x000fea0003800000 */
.L_x_38919:
        /* <DEDUP_REMOVED lines=9> */
.L_x_38924:
[----:B------:R-:W1:Y:S02]  /*2840*/  F2I.FTZ.TRUNC.NTZ R3, R2 ;  /* 0x0000000200037305 */ /* 0x000e64000021f100 */
[----:B-1----:R1:W-:Y:S01]  /*2850*/  STG.E desc[UR36][R16.64], R3 ;  /* 0x0000000310007986 */ /* 0x0023e2000c101924 */
[----:B------:R-:W-:Y:S05]  /*2860*/  BRA `(.L_x_38922) ;  /* 0x0000000c00107947 */ /* 0x000fea0003800000 */
.L_x_38923:
[----:B------:R-:W1:Y:S02]  /*2870*/  F2I.FTZ.TRUNC.NTZ R3, R2 ;  /* 0x0000000200037305 */ /* 0x000e64000021f100 */
[----:B-1----:R1:W-:Y:S01]  /*2880*/  STG.E.U16 desc[UR36][R16.64], R3 ;  /* 0x0000000310007986 */ /* 0x0023e2000c101524 */
[----:B------:R-:W-:Y:S05]  /*2890*/  BRA `(.L_x_38922) ;  /* 0x0000000c00047947 */ /* 0x000fea0003800000 */
.L_x_38918:
        /* <DEDUP_REMOVED lines=8> */
.L_x_38926:
[----:B------:R-:W-:-:S05]  /*2920*/  F2FP.F16.F32.PACK_AB R2, RZ, R2 ;  /* 0x00000002ff02723e */ /* 0x000fca00000000ff */
[----:B------:R1:W-:Y:S01]  /*2930*/  STG.E.U16 desc[UR36][R16.64], R2 ;  /* 0x0000000210007986 */ /* 0x0003e2000c101524 */
[----:B------:R-:W-:Y:S05]  /*2940*/  BRA `(.L_x_38922) ;  /* 0x0000000800d87947 */ /* 0x000fea0003800000 */
.L_x_38925:
        /* <DEDUP_REMOVED lines=9> */
.L_x_38928:
[----:B------:R-:W-:-:S04]  /*29e0*/  F2FP.F16.F32.PACK_AB R3, RZ, R2 ;  /* 0x00000002ff03723e */ /* 0x000fc800000000ff */
[----:B------:R-:W-:-:S05]  /*29f0*/  PRMT R3, R3, 0x5410, RZ ;  /* 0x0000541003037816 */ /* 0x000fca00000000ff */
[----:B------:R1:W-:Y:S01]  /*2a00*/  STG.E desc[UR36][R16.64], R3 ;  /* 0x0000000310007986 */ /* 0x0003e2000c101924 */
[----:B------:R-:W-:Y:S05]  /*2a10*/  BRA `(.L_x_38922) ;  /* 0x0000000800a47947 */ /* 0x000fea0003800000 */
.L_x_38927:
[----:B------:R-:W-:-:S06]  /*2a20*/  FMUL.FTZ R2, R2, 1 ;  /* 0x3f80000002027820 */ /* 0x000fcc0000410000 */
[----:B------:R-:W1:Y:S02]  /*2a30*/  F2F.F64.F32 R2, R2 ;  /* 0x0000000200027310 */ /* 0x000e640000201800 */
[----:B-1----:R1:W-:Y:S01]  /*2a40*/  STG.E.64 desc[UR36][R16.64], R2 ;  /* 0x0000000210007986 */ /* 0x0023e2000c101b24 */
[----:B------:R-:W-:Y:S05]  /*2a50*/  BRA `(.L_x_38922) ;  /* 0x0000000800947947 */ /* 0x000fea0003800000 */
.L_x_38917:
        /* <DEDUP_REMOVED lines=12> */
.L_x_38931:
[----:B------:R-:W-:Y:S01]  /*2b20*/  FMUL.FTZ R4, R2, 1 ;  /* 0x3f80000002047820 */ /* 0x000fe20000410000 */
[----:B------:R-:W-:-:S05]  /*2b30*/  CS2R R6, SRZ ;  /* 0x0000000000067805 */ /* 0x000fca000001ff00 */
[----:B------:R-:W1:Y:S02]  /*2b40*/  F2F.F64.F32 R4, R4 ;  /* 0x0000000400047310 */ /* 0x000e640000201800 */
[----:B-1----:R1:W-:Y:S01]  /*2b50*/  STG.E.128 desc[UR36][R16.64], R4 ;  /* 0x0000000410007986 */ /* 0x0023e2000c101d24 */
[----:B------:R-:W-:Y:S05]  /*2b60*/  BRA `(.L_x_38922) ;  /* 0x0000000800507947 */ /* 0x000fea0003800000 */
.L_x_38930:
        /* <DEDUP_REMOVED lines=20> */
.L_x_38935:
[----:B------:R-:W-:Y:S05]  /*2cb0*/  BSYNC B0 ;  /* 0x0000000000007941 */ /* 0x000fea0003800000 */
.L_x_38934:
[----:B------:R-:W-:-:S05]  /*2cc0*/  LOP3.LUT R5, R0, R5, RZ, 0xfc, !PT ;  /* 0x0000000500057212 */ /* 0x000fca00078efcff */
[----:B------:R1:W-:Y:S01]  /*2cd0*/  STG.E.U8 desc[UR36][R16.64], R5 ;  /* 0x0000000510007986 */ /* 0x0003e2000c101124 */
[----:B------:R-:W-:Y:S05]  /*2ce0*/  BRA `(.L_x_38922) ;  /* 0x0000000400f07947 */ /* 0x000fea0003800000 */
.L_x_38933:
        /* <DEDUP_REMOVED lines=12> */
.L_x_38937:
[----:B------:R-:W-:Y:S01]  /*2db0*/  IMAD.MOV.U32 R0, RZ, RZ, 0x7f ;  /* 0x0000007fff007424 */ /* 0x000fe200078e00ff */
[----:B------:R-:W-:-:S04]  /*2dc0*/  ISETP.GT.U32.AND P0, PT, R4, 0x7f800000, PT ;  /* 0x7f8000000400780c */ /* 0x000fc80003f04070 */
[----:B------:R-:W-:-:S09]  /*2dd0*/  SEL R0, R0, 0x7c, P0 ;  /* 0x0000007c00007807 */ /* 0x000fd20000000000 */
.L_x_38938:
[----:B------:R-:W-:Y:S05]  /*2de0*/  BSYNC B0 ;  /* 0x0000000000007941 */ /* 0x000fea0003800000 */
.L_x_38936:
[----:B------:R-:W-:-:S04]  /*2df0*/  LOP3.LUT R2, R2, 0x80000000, RZ, 0xc0, !PT ;  /* 0x8000000002027812 */ /* 0x000fc800078ec0ff */
[----:B------:R-:W-:-:S04]  /*2e00*/  SHF.R.U32.HI R3, RZ, 0x18, R2 ;  /* 0x00000018ff037819 */ /* 0x000fc80000011602 */
[----:B------:R-:W-:-:S05]  /*2e10*/  LOP3.LUT R3, R0, R3, RZ, 0xfc, !PT ;  /* 0x0000000300037212 */ /* 0x000fca00078efcff */
[----:B------:R1:W-:Y:S01]  /*2e20*/  STG.E.U8 desc[UR36][R16.64], R3 ;  /* 0x0000000310007986 */ /* 0x0003e2000c101124 */
[----:B------:R-:W-:Y:S05]  /*2e30*/  BRA `(.L_x_38922) ;  /* 0x00000004009c7947 */ /* 0x000fea0003800000 */
.L_x_38932:
[----:B------:R-:W-:-:S05]  /*2e40*/  F2FP.BF16.F32.PACK_AB R2, RZ, R2 ;  /* 0x00000002ff02723e */ /* 0x000fca00000010ff */
[----:B------:R1:W-:Y:S01]  /*2e50*/  STG.E.U16 desc[UR36][R16.64], R2 ;  /* 0x0000000210007986 */ /* 0x0003e2000c101524 */
[----:B------:R-:W-:Y:S05]  /*2e60*/  BRA `(.L_x_38922) ;  /* 0x0000000400907947 */ /* 0x000fea0003800000 */
.L_x_38929:
        /* <DEDUP_REMOVED lines=11> */
.L_x_38941:
        /* <DEDUP_REMOVED lines=16> */
.L_x_38944:
[----:B------:R-:W-:-:S04]  /*3020*/  LOP3.LUT R2, R2, 0x80000000, RZ, 0xc0, !PT ;  /* 0x8000000002027812 */ /* 0x000fc800078ec0ff */
[----:B------:R-:W-:-:S04]  /*3030*/  SHF.R.U32.HI R3, RZ, 0x18, R2 ;  /* 0x00000018ff037819 */ /* 0x000fc80000011602 */
[----:B------:R-:W-:-:S04]  /*3040*/  LOP3.LUT R0, R0, R3, RZ, 0xfc, !PT ;  /* 0x0000000300007212 */ /* 0x000fc800078efcff */
[----:B------:R-:W-:-:S07]  /*3050*/  PRMT R8, R0, 0x7610, R8 ;  /* 0x0000761000087816 */ /* 0x000fce0000000008 */
.L_x_38943:
[----:B------:R-:W-:Y:S05]  /*3060*/  BSYNC B0 ;  /* 0x0000000000007941 */ /* 0x000fea0003800000 */
.L_x_38942:
[----:B------:R4:W-:Y:S01]  /*3070*/  STG.E.U8 desc[UR36][R16.64], R8 ;  /* 0x0000000810007986 */ /* 0x0009e2000c101124 */
[----:B------:R-:W-:Y:S05]  /*3080*/  BRA `(.L_x_38922) ;  /* 0x0000000400087947 */ /* 0x000fea0003800000 */
.L_x_38940:
        /* <DEDUP_REMOVED lines=16> */
.L_x_38947:
[----:B------:R-:W-:-:S04]  /*3190*/  LOP3.LUT R2, R2, 0x80000000, RZ, 0xc0, !PT ;  /* 0x8000000002027812 */ /* 0x000fc800078ec0ff */
[----:B------:R-:W-:-:S04]  /*31a0*/  SHF.R.U32.HI R3, RZ, 0x18, R2 ;  /* 0x00000018ff037819 */ /* 0x000fc80000011602 */
[----:B------:R-:W-:-:S04]  /*31b0*/  LOP3.LUT R0, R0, R3, RZ, 0xfc, !PT ;  /* 0x0000000300007212 */ /* 0x000fc800078efcff */
[----:B------:R-:W-:-:S07]  /*31c0*/  PRMT R8, R0, 0x7610, R8 ;  /* 0x0000761000087816 */ /* 0x000fce0000000008 */
.L_x_38946:
[----:B------:R-:W-:Y:S05]  /*31d0*/  BSYNC B0 ;  /* 0x0000000000007941 */ /* 0x000fea0003800000 */
.L_x_38945:
[----:B------:R1:W-:Y:S01]  /*31e0*/  STG.E.U8 desc[UR36][R16.64], R8 ;  /* 0x0000000810007986 */ /* 0x0003e2000c101124 */
[----:B------:R-:W-:Y:S05]  /*31f0*/  BRA `(.L_x_38922) ;  /* 0x0000000000ac7947 */ /* 0x000fea0003800000 */
.L_x_38939:
        /* <DEDUP_REMOVED lines=21> */
.L_x_38921:
        /* <DEDUP_REMOVED lines=16> */
.L_x_38950:
[----:B------:R-:W-:Y:S05]  /*3450*/  BRA `(.L_x_38922) ;  /* 0x0000000000147947 */ /* 0x000fea0003800000 */
.L_x_38949:
[----:B------:R-:W1:Y:S02]  /*3460*/  F2I.U64.TRUNC R2, R2 ;  /* 0x0000000200027311 */ /* 0x000e64000020d800 */
[----:B-1----:R3:W-:Y:S01]  /*3470*/  STG.E.64 desc[UR36][R16.64], R2 ;  /* 0x0000000210007986 */ /* 0x0027e2000c101b24 */
[----:B------:R-:W-:Y:S05]  /*3480*/  BRA `(.L_x_38922) ;  /* 0x0000000000087947 */ /* 0x000fea0003800000 */
.L_x_38948:
[----:B------:R-:W1:Y:S02]  /*3490*/  F2I.FTZ.U32.TRUNC.NTZ R3, R2 ;  /* 0x0000000200037305 */ /* 0x000e64000021f000 */
[----:B-1----:R1:W-:Y:S02]  /*34a0*/  STG.E desc[UR36][R16.64], R3 ;  /* 0x0000000310007986 */ /* 0x0023e4000c101924 */
.L_x_38922:
[----:B------:R-:W-:-:S04]  /*34b0*/  IMAD R18, R18, 0x200, R23 ;  /* 0x0000020012127824 */ /* 0x000fc800078e0217 */
[----:B------:R-:W-:-:S07]  /*34c0*/  VIADD R19, R18, 0x80 ;  /* 0x0000008012137836 */ /* 0x000fce0000000000 */
.L_x_38878:
[----:B------:R-:W-:Y:S05]  /*34d0*/  BSYNC B7 ;  /* 0x0000000000077941 */ /* 0x000fea0003800000 */
.L_x_38877:
        /* <DEDUP_REMOVED lines=307> */
.L_x_38953:
        /* <DEDUP_REMOVED lines=20> */
[----:B--2---:R-:W1:Y:S01]  /*4950*/  I2F.S16 R3, R3 ;  /* 0x0000000300037306 */ /* 0x004e620000101400 */
[----:B------:R-:W-:Y:S05]  /*4960*/  BRA `(.L_x_38960) ;  /* 0x0000000c00387947 */ /* 0x000fea0003800000 */
.L_x_38958:
[----:B------:R-:W2:Y:S02]  /*4970*/  LDG.E.U8 R3, desc[UR36][R4.64] ;  /* 0x0000002404037981 */ /* 0x000ea4000c1e1100 */
[----:B--2---:R-:W-:Y:S01]  /*4980*/  I2FP.F32.U32 R3, R3 ;  /* 0x0000000300037245 */ /* 0x004fe20000201000 */
[----:B------:R-:W-:Y:S06]  /*4990*/  BRA `(.L_x_38960) ;  /* 0x0000000c002c7947 */ /* 0x000fec0003800000 */
.L_x_38957:
        /* <DEDUP_REMOVED lines=9> */
.L_x_38962:
[----:B------:R-:W2:Y:S02]  /*4a30*/  LDG.E R3, desc[UR36][R4.64] ;  /* 0x0000002404037981 */ /* 0x000ea4000c1e1900 */
[----:B--2---:R-:W-:Y:S01]  /*4a40*/  I2FP.F32.S32 R3, R3 ;  /* 0x0000000300037245 */ /* 0x004fe20000201400 */
[----:B------:R-:W-:Y:S06]  /*4a50*/  BRA `(.L_x_38960) ;  /* 0x0000000800fc7947 */ /* 0x000fec0003800000 */
.L_x_38961:
[----:B------:R-:W2:Y:S02]  /*4a60*/  LDG.E.U16 R3, desc[UR36][R4.64] ;  /* 0x0000002404037981 */ /* 0x000ea4000c1e1500 */
[----:B--2---:R-:W1:Y:S01]  /*4a70*/  I2F.S16 R3, R3 ;  /* 0x0000000300037306 */ /* 0x004e620000101400 */
[----:B------:R-:W-:Y:S05]  /*4a80*/  BRA `(.L_x_38960) ;  /* 0x0000000800f07947 */ /* 0x000fea0003800000 */
.L_x_38956:
        /* <DEDUP_REMOVED lines=8> */
.L_x_38964:
[----:B------:R-:W2:Y:S02]  /*4b10*/  LDG.E.U16 R3, desc[UR36][R4.64] ;  /* 0x0000002404037981 */ /* 0x000ea4000c1e1500 */
[----:B--2---:R-:W-:Y:S01]  /*4b20*/  HADD2.F32 R3, -RZ, R3.H0_H0 ;  /* 0x20000003ff037230 */ /* 0x004fe20000004100 */
[----:B------:R-:W-:Y:S06]  /*4b30*/  BRA `(.L_x_38960) ;  /* 0x0000000800c47947 */ /* 0x000fec0003800000 */
.L_x_38963:
        /* <DEDUP_REMOVED lines=8> */
.L_x_38966:
[----:B------:R-:W2:Y:S02]  /*4bc0*/  LDG.E.U16 R3, desc[UR36][R4.64] ;  /* 0x0000002404037981 */ /* 0x000ea4000c1e1500 */
[----:B--2---:R-:W-:Y:S01]  /*4bd0*/  HADD2.F32 R3, -RZ, R3.H0_H0 ;  /* 0x20000003ff037230 */ /* 0x004fe20000004100 */
[----:B------:R-:W-:Y:S06]  /*4be0*/  BRA `(.L_x_38960) ;  /* 0x0000000800987947 */ /* 0x000fec0003800000 */
.L_x_38965:
[----:B------:R-:W2:Y:S01]  /*4bf0*/  LDG.E.64 R4, desc[UR36][R4.64] ;  /* 0x0000002404047981 */ /* 0x000ea2000c1e1b00 */
[----:B------:R-:W-:Y:S01]  /*4c00*/  UMOV UR4, 0xf0000000 ;  /* 0xf000000000047882 */ /* 0x000fe20000000000 */
[----:B------:R-:W-:Y:S01]  /*4c10*/  UMOV UR5, 0x380fffff ;  /* 0x380fffff00057882 */ /* 0x000fe20000000000 */
[----:B--2---:R-:W1:Y:S01]  /*4c20*/  F2F.F32.F64 R3, R4 ;  /* 0x0000000400037310 */ /* 0x004e620000301000 */
[----:B------:R-:W-:-:S14]  /*4c30*/  DSETP.GEU.AND P0, PT, |R4|, UR4, PT ;  /* 0x0000000404007e2a */ /* 0x000fdc000bf0e200 */
[----:B-1----:R-:W-:Y:S01]  /*4c40*/  @!P0 FMUL R3, R3, 1.175494350822287508e-38 ;  /* 0x0080000003038820 */ /* 0x002fe20000400000 */
[----:B------:R-:W-:Y:S06]  /*4c50*/  BRA `(.L_x_38960) ;  /* 0x00000008007c7947 */ /* 0x000fec0003800000 */
.L_x_38955:
        /* <DEDUP_REMOVED lines=12> */
.L_x_38969:
[----:B------:R-:W2:Y:S01]  /*4d20*/  LDG.E.64 R4, desc[UR36][R4.64] ;  /* 0x0000002404047981 */ /* 0x000ea2000c1e1b00 */
[----:B------:R-:W-:Y:S01]  /*4d30*/  UMOV UR4, 0xf0000000 ;  /* 0xf000000000047882 */ /* 0x000fe20000000000 */
[----:B------:R-:W-:Y:S01]  /*4d40*/  UMOV UR5, 0x380fffff ;  /* 0x380fffff00057882 */ /* 0x000fe20000000000 */
[----:B--2---:R-:W1:Y:S01]  /*4d50*/  F2F.F32.F64 R3, R4 ;  /* 0x0000000400037310 */ /* 0x004e620000301000 */
[----:B------:R-:W-:-:S14]  /*4d60*/  DSETP.GEU.AND P0, PT, |R4|, UR4, PT ;  /* 0x0000000404007e2a */ /* 0x000fdc000bf0e200 */
[----:B-1----:R-:W-:Y:S01]  /*4d70*/  @!P0 FMUL R3, R3, 1.175494350822287508e-38 ;  /* 0x0080000003038820 */ /* 0x002fe20000400000 */
[----:B------:R-:W-:Y:S06]  /*4d80*/  BRA `(.L_x_38960) ;  /* 0x0000000800307947 */ /* 0x000fec0003800000 */
.L_x_38968:
        /* <DEDUP_REMOVED lines=26> */
.L_x_38971:
        /* <DEDUP_REMOVED lines=13> */
.L_x_38970:
[----:B------:R-:W2:Y:S02]  /*5000*/  LDG.E.U16 R3, desc[UR36][R4.64] ;  /* 0x0000002404037981 */ /* 0x000ea4000c1e1500 */
[----:B--2---:R-:W-:Y:S01]  /*5010*/  IMAD.U32 R3, R3, 0x10000, RZ ;  /* 0x0001000003037824 */ /* 0x004fe200078e00ff */
[----:B------:R-:W-:Y:S06]  /*5020*/  BRA `(.L_x_38960) ;  /* 0x0000000400887947 */ /* 0x000fec0003800000 */
.L_x_38967:
        /* <DEDUP_REMOVED lines=11> */
.L_x_38974:
        /* <DEDUP_REMOVED lines=20> */
.L_x_38976:
[----:B------:R-:W-:Y:S05]  /*5220*/  BSYNC B0 ;  /* 0x0000000000007941 */ /* 0x000fea0003800000 */
.L_x_38975:
[----:B------:R-:W-:Y:S01]  /*5230*/  IMAD.SHL.U32 R2, R2, 0x100000, RZ ;  /* 0x0010000002027824 */ /* 0x000fe200078e00ff */
[----:B------:R-:W-:-:S04]  /*5240*/  LEA R3, R0, 0x3b800000, 0x17 ;  /* 0x3b80000000037811 */ /* 0x000fc800078eb8ff */
[----:B------:R-:W-:Y:S01]  /*5250*/  LOP3.LUT R3, R3, R2, R4, 0xfe, !PT ;  /* 0x0000000203037212 */ /* 0x000fe200078efe04 */
[----:B------:R-:W-:Y:S06]  /*5260*/  BRA `(.L_x_38960) ;  /* 0x0000000000f87947 */ /* 0x000fec0003800000 */
.L_x_38973:
        /* <DEDUP_REMOVED lines=20> */
.L_x_38978:
[----:B------:R-:W-:Y:S05]  /*53b0*/  BSYNC B0 ;  /* 0x0000000000007941 */ /* 0x000fea0003800000 */
.L_x_38977:
[----:B------:R-:W-:Y:S01]  /*53c0*/  IMAD.SHL.U32 R2, R2, 0x200000, RZ ;  /* 0x0020000002027824 */ /* 0x000fe200078e00ff */
[----:B------:R-:W-:-:S04]  /*53d0*/  LEA R3, R0, 0x37800000, 0x17 ;  /* 0x3780000000037811 */ /* 0x000fc800078eb8ff */
[----:B------:R-:W-:Y:S01]  /*53e0*/  LOP3.LUT R3, R3, R2, R4, 0xfe, !PT ;  /* 0x0000000203037212 */ /* 0x000fe200078efe04 */
[----:B------:R-:W-:Y:S06]  /*53f0*/  BRA `(.L_x_38960) ;  /* 0x0000000000947947 */ /* 0x000fec0003800000 */
.L_x_38972:
        /* <DEDUP_REMOVED lines=14> */
.L_x_38959:
        /* <DEDUP_REMOVED lines=16> */
.L_x_38981:
[----:B------:R-:W-:Y:S01]  /*55e0*/  IMAD.MOV.U32 R3, RZ, RZ, RZ ;  /* 0x000000ffff037224 */ /* 0x000fe200078e00ff */
[----:B------:R-:W-:Y:S06]  /*55f0*/  BRA `(.L_x_38960) ;  /* 0x0000000000147947 */ /* 0x000fec0003800000 */
.L_x_38980:
[----:B------:R-:W2:Y:S02]  /*5600*/  LDG.E.64 R2, desc[UR36][R4.64] ;  /* 0x0000002404027981 */ /* 0x000ea4000c1e1b00 */
[----:B--2---:R1:W2:Y:S01]  /*5610*/  I2F.U64 R3, R2 ;  /* 0x0000000200037312 */ /* 0x0042a20000301000 */
[----:B------:R-:W-:Y:S05]  /*5620*/  BRA `(.L_x_38960) ;  /* 0x0000000000087947 */ /* 0x000fea0003800000 */
.L_x_38979:
[----:B------:R-:W2:Y:S02]  /*5630*/  LDG.E R3, desc[UR36][R4.64] ;  /* 0x0000002404037981 */ /* 0x000ea4000c1e1900 */
[----:B--2---:R-:W-:-:S07]  /*5640*/  I2FP.F32.U32 R3, R3 ;  /* 0x0000000300037245 */ /* 0x004fce0000201000 */
.L_x_38960:
[----:B------:R-:W-:Y:S05]  /*5650*/  BSYNC B6 ;  /* 0x0000000000067941 */ /* 0x000fea0003800000 */
.L_x_38954:
[----:B-1----:R-:W2:Y:S01]  /*5660*/  LDC R2, c[0x0][0x424] ;  /* 0x00010900ff027b82 */ /* 0x002ea20000000800 */
[----:B------:R-:W-:Y:S01]  /*5670*/  BSSY B0, `(.L_x_38982) ;  /* 0x0000040000007945 */ /* 0x000fe20003800000 */
[C---:B--2--5:R-:W-:Y:S01]  /*5680*/  FSETP.GEU.FTZ.AND P0, PT, |R2|.reuse, |R3|, PT ;  /* 0x400000030200720b */ /* 0x064fe20003f1e200 */
[----:B---34-:R-:W-:-:S12]  /*5690*/  FADD.FTZ R5, |R2|, -RZ ;  /* 0x800000ff02057221 */ /* 0x018fd80000010200 */
        /* <DEDUP_REMOVED lines=24> */
.L_x_38987:
[----:B------:R-:W-:Y:S01]  /*5820*/  FSETP.GEU.FTZ.AND P0, PT, R7, -R6, PT ;  /* 0x800000060700720b */ /* 0x000fe20003f1e000 */
[----:B------:R-:W-:-:S12]  /*5830*/  FADD.FTZ R0, R0, -1 ;  /* 0xbf80000000007421 */ /* 0x000fd80000010000 */
[----:B------:R-:W-:-:S07]  /*5840*/  @!P0 FADD.FTZ R0, R0, -1 ;  /* 0xbf80000000008421 */ /* 0x000fce0000010000 */
.L_x_38986:
[----:B------:R-:W-:Y:S05]  /*5850*/  BSYNC B1 ;  /* 0x0000000000017941 */ /* 0x000fea0003800000 */
.L_x_38985:
[----:B------:R-:W-:Y:S01]  /*5860*/  FFMA.FTZ R5, -R6, R0, R5 ;  /* 0x0000000006057223 */ /* 0x000fe20000010105 */
[----:B------:R-:W-:Y:S06]  /*5870*/  BRA `(.L_x_38983) ;  /* 0x00000000007c7947 */ /* 0x000fec0003800000 */
.L_x_38984:
        /* <DEDUP_REMOVED lines=15> */
.L_x_38990:
        /* <DEDUP_REMOVED lines=13> */
.L_x_38989:
[----:B------:R-:W-:Y:S05]  /*5a40*/  BSYNC B1 ;  /* 0x0000000000017941 */ /* 0x000fea0003800000 */
.L_x_38988:
[----:B------:R-:W-:-:S04]  /*5a50*/  FMUL.FTZ R5, R4, 1.1920928955078125e-07 ;  /* 0x3400000004057820 */ /* 0x000fc80000410000 */
[----:B------:R-:W-:-:S07]  /*5a60*/  FMUL.FTZ R5, R8, R5 ;  /* 0x0000000508057220 */ /* 0x000fce0000410000 */
.L_x_38983:
[----:B------:R-:W-:Y:S05]  /*5a70*/  BSYNC B0 ;  /* 0x0000000000007941 */ /* 0x000fea0003800000 */
.L_x_38982:
        /* <DEDUP_REMOVED lines=23> */
.L_x_38994:
[----:B------:R-:W1:Y:S02]  /*5bf0*/  F2I.S64.TRUNC R2, R2 ;  /* 0x0000000200027311 */ /* 0x000e64000020d900 */
[----:B-1----:R-:W-:-:S05]  /*5c00*/  IMAD.MOV.U32 R5, RZ, RZ, R2 ;  /* 0x000000ffff057224 */ /* 0x002fca00078e0002 */
[----:B------:R1:W-:Y:S01]  /*5c10*/  STG.E.U8 desc[UR36][R16.64], R5 ;  /* 0x0000000510007986 */ /* 0x0003e2000c101124 */
[----:B------:R-:W-:Y:S05]  /*5c20*/  BRA `(.L_x_38996) ;  /* 0x0000000c00407947 */ /* 0x000fea0003800000 */
.L_x_38993:
        /* <DEDUP_REMOVED lines=9> */
.L_x_38998:
[----:B------:R-:W1:Y:S02]  /*5cc0*/  F2I.FTZ.TRUNC.NTZ R3, R2 ;  /* 0x0000000200037305 */ /* 0x000e64000021f100 */
[----:B-1----:R4:W-:Y:S01]  /*5cd0*/  STG.E desc[UR36][R16.64], R3 ;  /* 0x0000000310007986 */ /* 0x0029e2000c101924 */
[----:B------:R-:W-:Y:S05]  /*5ce0*/  BRA `(.L_x_38996) ;  /* 0x0000000c00107947 */ /* 0x000fea0003800000 */
.L_x_38997:
[----:B------:R-:W1:Y:S02]  /*5cf0*/  F2I.FTZ.TRUNC.NTZ R3, R2 ;  /* 0x0000000200037305 */ /* 0x000e64000021f100 */
[----:B-1----:R3:W-:Y:S01]  /*5d00*/  STG.E.U16 desc[UR36][R16.64], R3 ;  /* 0x0000000310007986 */ /* 0x0027e2000c101524 */
[----:B------:R-:W-:Y:S05]  /*5d10*/  BRA `(.L_x_38996) ;  /* 0x0000000c00047947 */ /* 0x000fea0003800000 */
.L_x_38992:
        /* <DEDUP_REMOVED lines=8> */
.L_x_39000:
[----:B------:R-:W-:-:S05]  /*5da0*/  F2FP.F16.F32.PACK_AB R2, RZ, R2 ;  /* 0x00000002ff02723e */ /* 0x000fca00000000ff */
[----:B------:R1:W-:Y:S01]  /*5db0*/  STG.E.U16 desc[UR36][R16.64], R2 ;  /* 0x0000000210007986 */ /* 0x0003e2000c101524 */
[----:B------:R-:W-:Y:S05]  /*5dc0*/  BRA `(.L_x_38996) ;  /* 0x0000000800d87947 */ /* 0x000fea0003800000 */
.L_x_38999:
        /* <DEDUP_REMOVED lines=9> */
.L_x_39002:
[----:B------:R-:W-:-:S04]  /*5e60*/  F2FP.F16.F32.PACK_AB R3, RZ, R2 ;  /* 0x00000002ff03723e */ /* 0x000fc800000000ff */
[----:B------:R-:W-:-:S05]  /*5e70*/  PRMT R3, R3, 0x5410, RZ ;  /* 0x0000541003037816 */ /* 0x000fca00000000ff */
[----:B------:R1:W-:Y:S01]  /*5e80*/  STG.E desc[UR36][R16.64], R3 ;  /* 0x0000000310007986 */ /* 0x0003e2000c101924 */
[----:B------:R-:W-:Y:S05]  /*5e90*/  BRA `(.L_x_38996) ;  /* 0x0000000800a47947 */ /* 0x000fea0003800000 */
.L_x_39001:
[----:B------:R-:W-:-:S06]  /*5ea0*/  FMUL.FTZ R2, R2, 1 ;  /* 0x3f80000002027820 */ /* 0x000fcc0000410000 */
[----:B------:R-:W1:Y:S02]  /*5eb0*/  F2F.F64.F32 R2, R2 ;  /* 0x0000000200027310 */ /* 0x000e640000201800 */
[----:B-1----:R1:W-:Y:S01]  /*5ec0*/  STG.E.64 desc[UR36][R16.64], R2 ;  /* 0x0000000210007986 */ /* 0x0023e2000c101b24 */
[----:B------:R-:W-:Y:S05]  /*5ed0*/  BRA `(.L_x_38996) ;  /* 0x0000000800947947 */ /* 0x000fea0003800000 */
.L_x_38991:
        /* <DEDUP_REMOVED lines=12> */
.L_x_39005:
[----:B------:R-:W-:Y:S01]  /*5fa0*/  FMUL.FTZ R4, R2, 1 ;  /* 0x3f80000002047820 */ /* 0x000fe20000410000 */
[----:B------:R-:W-:-:S05]  /*5fb0*/  CS2R R6, SRZ ;  /* 0x0000000000067805 */ /* 0x000fca000001ff00 */
[----:B------:R-:W1:Y:S02]  /*5fc0*/  F2F.F64.F32 R4, R4 ;  /* 0x0000000400047310 */ /* 0x000e640000201800 */
[----:B-1----:R1:W-:Y:S01]  /*5fd0*/  STG.E.128 desc[UR36][R16.64], R4 ;  /* 0x0000000410007986 */ /* 0x0023e2000c101d24 */
[----:B------:R-:W-:Y:S05]  /*5fe0*/  BRA `(.L_x_38996) ;  /* 0x0000000800507947 */ /* 0x000fea0003800000 */
.L_x_39004:
        /* <DEDUP_REMOVED lines=20> */
.L_x_39009:
[----:B------:R-:W-:Y:S05]  /*6130*/  BSYNC B0 ;  /* 0x0000000000007941 */ /* 0x000fea0003800000 */
.L_x_39008:
[----:B------:R-:W-:-:S05]  /*6140*/  LOP3.LUT R5, R0, R5, RZ, 0xfc, !PT ;  /* 0x0000000500057212 */ /* 0x000fca00078efcff */
[----:B------:R1:W-:Y:S01]  /*6150*/  STG.E.U8 desc[UR36][R16.64], R5 ;  /* 0x0000000510007986 */ /* 0x0003e2000c101124 */
[----:B------:R-:W-:Y:S05]  /*6160*/  BRA `(.L_x_38996) ;  /* 0x0000000400f07947 */ /* 0x000fea0003800000 */
.L_x_39007:
        /* <DEDUP_REMOVED lines=12> */
.L_x_39011:
[----:B------:R-:W-:Y:S01]  /*6230*/  IMAD.MOV.U32 R0, RZ, RZ, 0x7f ;  /* 0x0000007fff007424 */ /* 0x000fe200078e00ff */
[----:B------:R-:W-:-:S04]  /*6240*/  ISETP.GT.U32.AND P0, PT, R4, 0x7f800000, PT ;  /* 0x7f8000000400780c */ /* 0x000fc80003f04070 */
[----:B------:R-:W-:-:S09]  /*6250*/  SEL R0, R0, 0x7c, P0 ;  /* 0x0000007c00007807 */ /* 0x000fd20000000000 */
.L_x_39012:
[----:B------:R-:W-:Y:S05]  /*6260*/  BSYNC B0 ;  /* 0x0000000000007941 */ /* 0x000fea0003800000 */
.L_x_39010:
[----:B------:R-:W-:-:S04]  /*6270*/  LOP3.LUT R2, R2, 0x80000000, RZ, 0xc0, !PT ;  /* 0x8000000002027812 */ /* 0x000fc800078ec0ff */
[----:B------:R-:W-:-:S04]  /*6280*/  SHF.R.U32.HI R3, RZ, 0x18, R2 ;  /* 0x00000018ff037819 */ /* 0x000fc80000011602 */
[----:B------:R-:W-:-:S05]  /*6290*/  LOP3.LUT R3, R0, R3, RZ, 0xfc, !PT ;  /* 0x0000000300037212 */ /* 0x000fca00078efcff */
[----:B------:R1:W-:Y:S01]  /*62a0*/  STG.E.U8 desc[UR36][R16.64], R3 ;  /* 0x0000000310007986 */ /* 0x0003e2000c101124 */
[----:B------:R-:W-:Y:S05]  /*62b0*/  BRA `(.L_x_38996) ;  /* 0x00000004009c7947 */ /* 0x000fea0003800000 */
.L_x_39006:
[----:B------:R-:W-:-:S05]  /*62c0*/  F2FP.BF16.F32.PACK_AB R2, RZ, R2 ;  /* 0x00000002ff02723e */ /* 0x000fca00000010ff */
[----:B------:R1:W-:Y:S01]  /*62d0*/  STG.E.U16 desc[UR36][R16.64], R2 ;  /* 0x0000000210007986 */ /* 0x0003e2000c101524 */
[----:B------:R-:W-:Y:S05]  /*62e0*/  BRA `(.L_x_38996) ;  /* 0x0000000400907947 */ /* 0x000fea0003800000 */
.L_x_39003:
        /* <DEDUP_REMOVED lines=11> */
.L_x_39015:
        /* <DEDUP_REMOVED lines=16> */
.L_x_39018:
[----:B------:R-:W-:-:S04]  /*64a0*/  LOP3.LUT R2, R2, 0x80000000, RZ, 0xc0, !PT ;  /* 0x8000000002027812 */ /* 0x000fc800078ec0ff */
[----:B------:R-:W-:-:S04]  /*64b0*/  SHF.R.U32.HI R3, RZ, 0x18, R2 ;  /* 0x00000018ff037819 */ /* 0x000fc80000011602 */
[----:B------:R-:W-:-:S04]  /*64c0*/  LOP3.LUT R0, R0, R3, RZ, 0xfc, !PT ;  /* 0x0000000300007212 */ /* 0x000fc800078efcff */
[----:B------:R-:W-:-:S07]  /*64d0*/  PRMT R8, R0, 0x7610, R8 ;  /* 0x0000761000087816 */ /* 0x000fce0000000008 */
.L_x_39017:
[----:B------:R-:W-:Y:S05]  /*64e0*/  BSYNC B0 ;  /* 0x0000000000007941 */ /* 0x000fea0003800000 */
.L_x_39016:
[----:B------:R1:W-:Y:S01]  /*64f0*/  STG.E.U8 desc[UR36][R16.64], R8 ;  /* 0x0000000810007986 */ /* 0x0003e2000c101124 */
[----:B------:R-:W-:Y:S05]  /*6500*/  BRA `(.L_x_38996) ;  /* 0x0000000400087947 */ /* 0x000fea0003800000 */
.L_x_39014:
        /* <DEDUP_REMOVED lines=16> */
.L_x_39021:
[----:B------:R-:W-:-:S04]  /*6610*/  LOP3.LUT R2, R2, 0x80000000, RZ, 0xc0, !PT ;  /* 0x8000000002027812 */ /* 0x000fc800078ec0ff */
[----:B------:R-:W-:-:S04]  /*6620*/  SHF.R.U32.HI R3, RZ, 0x18, R2 ;  /* 0x00000018ff037819 */ /* 0x000fc80000011602 */
[----:B------:R-:W-:-:S04]  /*6630*/  LOP3.LUT R0, R0, R3, RZ, 0xfc, !PT ;  /* 0x0000000300007212 */ /* 0x000fc800078efcff */
[----:B------:R-:W-:-:S07]  /*6640*/  PRMT R8, R0, 0x7610, R8 ;  /* 0x0000761000087816 */ /* 0x000fce0000000008 */
.L_x_39020:
[----:B------:R-:W-:Y:S05]  /*6650*/  BSYNC B0 ;  /* 0x0000000000007941 */ /* 0x000fea0003800000 */
.L_x_39019:
[----:B------:R1:W-:Y:S01]  /*6660*/  STG.E.U8 desc[UR36][R16.64], R8 ;  /* 0x0000000810007986 */ /* 0x0003e2000c101124 */
[----:B------:R-:W-:Y:S05]  /*6670*/  BRA `(.L_x_38996) ;  /* 0x0000000000ac7947 */ /* 0x000fea0003800000 */
.L_x_39013:
        /* <DEDUP_REMOVED lines=21> */
.L_x_38995:
        /* <DEDUP_REMOVED lines=16> */
.L_x_39024:
[----:B------:R-:W-:Y:S05]  /*68d0*/  BRA `(.L_x_38996) ;  /* 0x0000000000147947 */ /* 0x000fea0003800000 */
.L_x_39023:
[----:B------:R-:W1:Y:S02]  /*68e0*/  F2I.U64.TRUNC R2, R2 ;  /* 0x0000000200027311 */ /* 0x000e64000020d800 */
[----:B-1----:R1:W-:Y:S01]  /*68f0*/  STG.E.64 desc[UR36][R16.64], R2 ;  /* 0x0000000210007986 */ /* 0x0023e2000c101b24 */
[----:B------:R-:W-:Y:S05]  /*6900*/  BRA `(.L_x_38996) ;  /* 0x0000000000087947 */ /* 0x000fea0003800000 */
.L_x_39022:
[----:B------:R-:W1:Y:S02]  /*6910*/  F2I.FTZ.U32.TRUNC.NTZ R3, R2 ;  /* 0x0000000200037305 */ /* 0x000e64000021f000 */
[----:B-1----:R1:W-:Y:S02]  /*6920*/  STG.E desc[UR36][R16.64], R3 ;  /* 0x0000000310007986 */ /* 0x0023e4000c101924 */
.L_x_38996:
[----:B------:R-:W-:-:S07]  /*6930*/  VIADD R19, R19, 0x80 ;  /* 0x0000008013137836 */ /* 0x000fce0000000000 */
.L_x_38952:
[----:B------:R-:W-:Y:S05]  /*6940*/  BSYNC B7 ;  /* 0x0000000000077941 */ /* 0x000fea0003800000 */
.L_x_38951:
        /* <DEDUP_REMOVED lines=307> */
.L_x_39027:
        /* <DEDUP_REMOVED lines=20> */
[----:B--2---:R-:W3:Y:S01]  /*7dc0*/  I2F.S16 R3, R3 ;  /* 0x0000000300037306 */ /* 0x004ee20000101400 */
[----:B------:R-:W-:Y:S05]  /*7dd0*/  BRA `(.L_x_39034) ;  /* 0x0000000c00387947 */ /* 0x000fea0003800000 */
.L_x_39032:
[----:B------:R-:W2:Y:S02]  /*7de0*/  LDG.E.U8 R3, desc[UR36][R4.64] ;  /* 0x0000002404037981 */ /* 0x000ea4000c1e1100 */
[----:B--2---:R-:W-:Y:S01]  /*7df0*/  I2FP.F32.U32 R3, R3 ;  /* 0x0000000300037245 */ /* 0x004fe20000201000 */
[----:B------:R-:W-:Y:S06]  /*7e00*/  BRA `(.L_x_39034) ;  /* 0x0000000c002c7947 */ /* 0x000fec0003800000 */
.L_x_39031:
        /* <DEDUP_REMOVED lines=9> */
.L_x_39036:
[----:B------:R-:W2:Y:S02]  /*7ea0*/  LDG.E R3, desc[UR36][R4.64] ;  /* 0x0000002404037981 */ /* 0x000ea4000c1e1900 */
[----:B--2---:R-:W-:Y:S01]  /*7eb0*/  I2FP.F32.S32 R3, R3 ;  /* 0x0000000300037245 */ /* 0x004fe20000201400 */
[----:B------:R-:W-:Y:S06]  /*7ec0*/  BRA `(.L_x_39034) ;  /* 0x0000000800fc7947 */ /* 0x000fec0003800000 */
.L_x_39035:
[----:B------:R-:W2:Y:S02]  /*7ed0*/  LDG.E.U16 R3, desc[UR36][R4.64] ;  /* 0x0000002404037981 */ /* 0x000ea4000c1e1500 */
[----:B--2---:R-:W1:Y:S01]  /*7ee0*/  I2F.S16 R3, R3 ;  /* 0x0000000300037306 */ /* 0x004e620000101400 */
[----:B------:R-:W-:Y:S05]  /*7ef0*/  BRA `(.L_x_39034) ;  /* 0x0000000800f07947 */ /* 0x000fea0003800000 */
.L_x_39030:
        /* <DEDUP_REMOVED lines=8> */
.L_x_39038:
[----:B------:R-:W2:Y:S02]  /*7f80*/  LDG.E.U16 R3, desc[UR36][R4.64] ;  /* 0x0000002404037981 */ /* 0x000ea4000c1e1500 */
[----:B--2---:R-:W-:Y:S01]  /*7f90*/  HADD2.F32 R3, -RZ, R3.H0_H0 ;  /* 0x20000003ff037230 */ /* 0x004fe20000004100 */
[----:B------:R-:W-:Y:S06]  /*7fa0*/  BRA `(.L_x_39034) ;  /* 0x0000000800c47947 */ /* 0x000fec0003800000 */
.L_x_39037:
        /* <DEDUP_REMOVED lines=8> */
.L_x_39040:
[----:B------:R-:W2:Y:S02]  /*8030*/  LDG.E.U16 R3, desc[UR36][R4.64] ;  /* 0x0000002404037981 */ /* 0x000ea4000c1e1500 */
[----:B--2---:R-:W-:Y:S01]  /*8040*/  HADD2.F32 R3, -RZ, R3.H0_H0 ;  /* 0x20000003ff037230 */ /* 0x004fe20000004100 */
[----:B------:R-:W-:Y:S06]  /*8050*/  BRA `(.L_x_39034) ;  /* 0x0000000800987947 */ /* 0x000fec0003800000 */
.L_x_39039:
[----:B------:R-:W2:Y:S01]  /*8060*/  LDG.E.64 R4, desc[UR36][R4.64] ;  /* 0x0000002404047981 */ /* 0x000ea2000c1e1b00 */
[----:B------:R-:W-:Y:S01]  /*8070*/  UMOV UR4, 0xf0000000 ;  /* 0xf000000000047882 */ /* 0x000fe20000000000 */
[----:B------:R-:W-:Y:S01]  /*8080*/  UMOV UR5, 0x380fffff ;  /* 0x380fffff00057882 */ /* 0x000fe20000000000 */
[----:B--2---:R-:W1:Y:S01]  /*8090*/  F2F.F32.F64 R3, R4 ;  /* 0x0000000400037310 */ /* 0x004e620000301000 */
[----:B------:R-:W-:-:S14]  /*80a0*/  DSETP.GEU.AND P0, PT, |R4|, UR4, PT ;  /* 0x0000000404007e2a */ /* 0x000fdc000bf0e200 */
[----:B-1----:R-:W-:Y:S01]  /*80b0*/  @!P0 FMUL R3, R3, 1.175494350822287508e-38 ;  /* 0x0080000003038820 */ /* 0x002fe20000400000 */
[----:B------:R-:W-:Y:S06]  /*80c0*/  BRA `(.L_x_39034) ;  /* 0x00000008007c7947 */ /* 0x000fec0003800000 */
.L_x_39029:
        /* <DEDUP_REMOVED lines=12> */
.L_x_39043:
[----:B------:R-:W2:Y:S01]  /*8190*/  LDG.E.64 R4, desc[UR36][R4.64] ;  /* 0x0000002404047981 */ /* 0x000ea2000c1e1b00 */
[----:B------:R-:W-:Y:S01]  /*81a0*/  UMOV UR4, 0xf0000000 ;  /* 0xf000000000047882 */ /* 0x000fe20000000000 */
[----:B------:R-:W-:Y:S01]  /*81b0*/  UMOV UR5, 0x380fffff ;  /* 0x380fffff00057882 */ /* 0x000fe20000000000 */
[----:B--2---:R-:W1:Y:S01]  /*81c0*/  F2F.F32.F64 R3, R4 ;  /* 0x0000000400037310 */ /* 0x004e620000301000 */
[----:B------:R-:W-:-:S14]  /*81d0*/  DSETP.GEU.AND P0, PT, |R4|, UR4, PT ;  /* 0x0000000404007e2a */ /* 0x000fdc000bf0e200 */
[----:B-1----:R-:W-:Y:S01]  /*81e0*/  @!P0 FMUL R3, R3, 1.175494350822287508e-38 ;  /* 0x0080000003038820 */ /* 0x002fe20000400000 */
[----:B------:R-:W-:Y:S06]  /*81f0*/  BRA `(.L_x_39034) ;  /* 0x0000000800307947 */ /* 0x000fec0003800000 */
.L_x_39042:
        /* <DEDUP_REMOVED lines=26> */
.L_x_39045:
        /* <DEDUP_REMOVED lines=13> */
.L_x_39044:
[----:B------:R-:W2:Y:S02]  /*8470*/  LDG.E.U16 R3, desc[UR36][R4.64] ;  /* 0x0000002404037981 */ /* 0x000ea4000c1e1500 */
[----:B--2---:R-:W-:Y:S01]  /*8480*/  IMAD.U32 R3, R3, 0x10000, RZ ;  /* 0x0001000003037824 */ /* 0x004fe200078e00ff */
[----:B------:R-:W-:Y:S06]  /*8490*/  BRA `(.L_x_39034) ;  /* 0x0000000400887947 */ /* 0x000fec0003800000 */
.L_x_39041:
        /* <DEDUP_REMOVED lines=11> */
.L_x_39048:
        /* <DEDUP_REMOVED lines=20> */
.L_x_39050:
[----:B------:R-:W-:Y:S05]  /*8690*/  BSYNC B0 ;  /* 0x0000000000007941 */ /* 0x000fea0003800000 */
.L_x_39049:
[----:B------:R-:W-:Y:S01]  /*86a0*/  IMAD.SHL.U32 R2, R2, 0x100000, RZ ;  /* 0x0010000002027824 */ /* 0x000fe200078e00ff */
[----:B------:R-:W-:-:S04]  /*86b0*/  LEA R3, R0, 0x3b800000, 0x17 ;  /* 0x3b80000000037811 */ /* 0x000fc800078eb8ff */
[----:B------:R-:W-:Y:S01]  /*86c0*/  LOP3.LUT R3, R3, R2, R4, 0xfe, !PT ;  /* 0x0000000203037212 */ /* 0x000fe200078efe04 */
[----:B------:R-:W-:Y:S06]  /*86d0*/  BRA `(.L_x_39034) ;  /* 0x0000000000f87947 */ /* 0x000fec0003800000 */
.L_x_39047:
        /* <DEDUP_REMOVED lines=20> */
.L_x_39052:
[----:B------:R-:W-:Y:S05]  /*8820*/  BSYNC B0 ;  /* 0x0000000000007941 */ /* 0x000fea0003800000 */
.L_x_39051:
[----:B------:R-:W-:Y:S01]  /*8830*/  IMAD.SHL.U32 R2, R2, 0x200000, RZ ;  /* 0x0020000002027824 */ /* 0x000fe200078e00ff */
[----:B------:R-:W-:-:S04]  /*8840*/  LEA R3, R0, 0x37800000, 0x17 ;  /* 0x3780000000037811 */ /* 0x000fc800078eb8ff */
[----:B------:R-:W-:Y:S01]  /*8850*/  LOP3.LUT R3, R3, R2, R4, 0xfe, !PT ;  /* 0x0000000203037212 */ /* 0x000fe200078efe04 */
[----:B------:R-:W-:Y:S06]  /*8860*/  BRA `(.L_x_39034) ;  /* 0x0000000000947947 */ /* 0x000fec0003800000 */
.L_x_39046:
        /* <DEDUP_REMOVED lines=14> */
.L_x_39033:
        /* <DEDUP_REMOVED lines=16> */
.L_x_39055:
[----:B------:R-:W-:Y:S01]  /*8a50*/  IMAD.MOV.U32 R3, RZ, RZ, RZ ;  /* 0x000000ffff037224 */ /* 0x000fe200078e00ff */
[----:B------:R-:W-:Y:S06]  /*8a60*/  BRA `(.L_x_39034) ;  /* 0x0000000000147947 */ /* 0x000fec0003800000 */
.L_x_39054:
[----:B------:R-:W2:Y:S02]  /*8a70*/  LDG.E.64 R2, desc[UR36][R4.64] ;  /* 0x0000002404027981 */ /* 0x000ea4000c1e1b00 */
[----:B--2---:R1:W2:Y:S01]  /*8a80*/  I2F.U64 R3, R2 ;  /* 0x0000000200037312 */ /* 0x0042a20000301000 */
[----:B------:R-:W-:Y:S05]  /*8a90*/  BRA `(.L_x_39034) ;  /* 0x0000000000087947 */ /* 0x000fea0003800000 */
.L_x_39053:
[----:B------:R-:W2:Y:S02]  /*8aa0*/  LDG.E R3, desc[UR36][R4.64] ;  /* 0x0000002404037981 */ /* 0x000ea4000c1e1900 */
[----:B--2---:R-:W-:-:S07]  /*8ab0*/  I2FP.F32.U32 R3, R3 ;  /* 0x0000000300037245 */ /* 0x004fce0000201000 */
.L_x_39034:
[----:B------:R-:W-:Y:S05]  /*8ac0*/  BSYNC B6 ;  /* 0x0000000000067941 */ /* 0x000fea0003800000 */
.L_x_39028:
[----:B-1--4-:R-:W2:Y:S01]  /*8ad0*/  LDC R2, c[0x0][0x424] ;  /* 0x00010900ff027b82 */ /* 0x012ea20000000800 */
[----:B------:R-:W-:Y:S01]  /*8ae0*/  BSSY B0, `(.L_x_39056) ;  /* 0x0000040000007945 */ /* 0x000fe20003800000 */
[C---:B--23-5:R-:W-:Y:S01]  /*8af0*/  FSETP.GEU.FTZ.AND P0, PT, |R2|.reuse, |R3|, PT ;  /* 0x400000030200720b */ /* 0x06cfe20003f1e200 */
        /* <DEDUP_REMOVED lines=25> */
.L_x_39061:
[----:B------:R-:W-:Y:S01]  /*8c90*/  FSETP.GEU.FTZ.AND P0, PT, R7, -R6, PT ;  /* 0x800000060700720b */ /* 0x000fe20003f1e000 */
[----:B------:R-:W-:-:S12]  /*8ca0*/  FADD.FTZ R0, R0, -1 ;  /* 0xbf80000000007421 */ /* 0x000fd80000010000 */
[----:B------:R-:W-:-:S07]  /*8cb0*/  @!P0 FADD.FTZ R0, R0, -1 ;  /* 0xbf80000000008421 */ /* 0x000fce0000010000 */
.L_x_39060:
[----:B------:R-:W-:Y:S05]  /*8cc0*/  BSYNC B1 ;  /* 0x0000000000017941 */ /* 0x000fea0003800000 */
.L_x_39059:
[----:B------:R-:W-:Y:S01]  /*8cd0*/  FFMA.FTZ R5, -R6, R0, R5 ;  /* 0x0000000006057223 */ /* 0x000fe20000010105 */
[----:B------:R-:W-:Y:S06]  /*8ce0*/  BRA `(.L_x_39057) ;  /* 0x00000000007c7947 */ /* 0x000fec0003800000 */
.L_x_39058:
        /* <DEDUP_REMOVED lines=15> */
.L_x_39064:
        /* <DEDUP_REMOVED lines=13> */
.L_x_39063:
[----:B------:R-:W-:Y:S05]  /*8eb0*/  BSYNC B1 ;  /* 0x0000000000017941 */ /* 0x000fea0003800000 */
.L_x_39062:
[----:B------:R-:W-:-:S04]  /*8ec0*/  FMUL.FTZ R5, R4, 1.1920928955078125e-07 ;  /* 0x3400000004057820 */ /* 0x000fc80000410000 */
[----:B------:R-:W-:-:S07]  /*8ed0*/  FMUL.FTZ R5, R8, R5 ;  /* 0x0000000508057220 */ /* 0x000fce0000410000 */
.L_x_39057:
[----:B------:R-:W-:Y:S05]  /*8ee0*/  BSYNC B0 ;  /* 0x0000000000007941 */ /* 0x000fea0003800000 */
.L_x_39056:
        /* <DEDUP_REMOVED lines=23> */
.L_x_39068:
[----:B------:R-:W1:Y:S02]  /*9060*/  F2I.S64.TRUNC R2, R2 ;  /* 0x0000000200027311 */ /* 0x000e64000020d900 */
[----:B-1----:R-:W-:-:S05]  /*9070*/  IMAD.MOV.U32 R5, RZ, RZ, R2 ;  /* 0x000000ffff057224 */ /* 0x002fca00078e0002 */
[----:B------:R1:W-:Y:S01]  /*9080*/  STG.E.U8 desc[UR36][R16.64], R5 ;  /* 0x0000000510007986 */ /* 0x0003e2000c101124 */
[----:B------:R-:W-:Y:S05]  /*9090*/  BRA `(.L_x_39070) ;  /* 0x0000000c00407947 */ /* 0x000fea0003800000 */
.L_x_39067:
        /* <DEDUP_REMOVED lines=9> */
.L_x_39072:
[----:B------:R-:W1:Y:S02]  /*9130*/  F2I.FTZ.TRUNC.NTZ R3, R2 ;  /* 0x0000000200037305 */ /* 0x000e64000021f100 */
[----:B-1----:R1:W-:Y:S01]  /*9140*/  STG.E desc[UR36][R16.64], R3 ;  /* 0x0000000310007986 */ /* 0x0023e2000c101924 */
[----:B------:R-:W-:Y:S05]  /*9150*/  BRA `(.L_x_39070) ;  /* 0x0000000c00107947 */ /* 0x000fea0003800000 */
.L_x_39071:
[----:B------:R-:W1:Y:S02]  /*9160*/  F2I.FTZ.TRUNC.NTZ R3, R2 ;  /* 0x0000000200037305 */ /* 0x000e64000021f100 */
[----:B-1----:R1:W-:Y:S01]  /*9170*/  STG.E.U16 desc[UR36][R16.64], R3 ;  /* 0x0000000310007986 */ /* 0x0023e2000c101524 */
[----:B------:R-:W-:Y:S05]  /*9180*/  BRA `(.L_x_39070) ;  /* 0x0000000c00047947 */ /* 0x000fea0003800000 */
.L_x_39066:
        /* <DEDUP_REMOVED lines=8> */
.L_x_39074:
[----:B------:R-:W-:-:S05]  /*9210*/  F2FP.F16.F32.PACK_AB R2, RZ, R2 ;  /* 0x00000002ff02723e */ /* 0x000fca00000000ff */
[----:B------:R1:W-:Y:S01]  /*9220*/  STG.E.U16 desc[UR36][R16.64], R2 ;  /* 0x0000000210007986 */ /* 0x0003e2000c101524 */
[----:B------:R-:W-:Y:S05]  /*9230*/  BRA `(.L_x_39070) ;  /* 0x0000000800d87947 */ /* 0x000fea0003800000 */
.L_x_39073:
        /* <DEDUP_REMOVED lines=9> */
.L_x_39076:
[----:B------:R-:W-:-:S04]  /*92d0*/  F2FP.F16.F32.PACK_AB R3, RZ, R2 ;  /* 0x00000002ff03723e */ /* 0x000fc800000000ff */
[----:B------:R-:W-:-:S05]  /*92e0*/  PRMT R3, R3, 0x5410, RZ ;  /* 0x0000541003037816 */ /* 0x000fca00000000ff */
[----:B------:R1:W-:Y:S01]  /*92f0*/  STG.E desc[UR36][R16.64], R3 ;  /* 0x0000000310007986 */ /* 0x0003e2000c101924 */
[----:B------:R-:W-:Y:S05]  /*9300*/  BRA `(.L_x_39070) ;  /* 0x0000000800a47947 */ /* 0x000fea0003800000 */
.L_x_39075:
[----:B------:R-:W-:-:S06]  /*9310*/  FMUL.FTZ R2, R2, 1 ;  /* 0x3f80000002027820 */ /* 0x000fcc0000410000 */
[----:B------:R-:W1:Y:S02]  /*9320*/  F2F.F64.F32 R2, R2 ;  /* 0x0000000200027310 */ /* 0x000e640000201800 */
[----:B-1----:R1:W-:Y:S01]  /*9330*/  STG.E.64 desc[UR36][R16.64], R2 ;  /* 0x0000000210007986 */ /* 0x0023e2000c101b24 */
[----:B------:R-:W-:Y:S05]  /*9340*/  BRA `(.L_x_39070) ;  /* 0x0000000800947947 */ /* 0x000fea0003800000 */
.L_x_39065:
        /* <DEDUP_REMOVED lines=12> */
.L_x_39079:
[----:B------:R-:W-:Y:S01]  /*9410*/  FMUL.FTZ R4, R2, 1 ;  /* 0x3f80000002047820 */ /* 0x000fe20000410000 */
[----:B------:R-:W-:-:S05]  /*9420*/  CS2R R6, SRZ ;  /* 0x0000000000067805 */ /* 0x000fca000001ff00 */
[----:B------:R-:W1:Y:S02]  /*9430*/  F2F.F64.F32 R4, R4 ;  /* 0x0000000400047310 */ /* 0x000e640000201800 */
[----:B-1----:R1:W-:Y:S01]  /*9440*/  STG.E.128 desc[UR36][R16.64], R4 ;  /* 0x0000000410007986 */ /* 0x0023e2000c101d24 */
[----:B------:R-:W-:Y:S05]  /*9450*/  BRA `(.L_x_39070) ;  /* 0x0000000800507947 */ /* 0x000fea0003800000 */
.L_x_39078:
        /* <DEDUP_REMOVED lines=20> */
.L_x_39083:
[----:B------:R-:W-:Y:S05]  /*95a0*/  BSYNC B0 ;  /* 0x0000000000007941 */ /* 0x000fea0003800000 */
.L_x_39082:
[----:B------:R-:W-:-:S05]  /*95b0*/  LOP3.LUT R5, R0, R5, RZ, 0xfc, !PT ;  /* 0x0000000500057212 */ /* 0x000fca00078efcff */
[----:B------:R1:W-:Y:S01]  /*95c0*/  STG.E.U8 desc[UR36][R16.64], R5 ;  /* 0x0000000510007986 */ /* 0x0003e2000c101124 */
[----:B------:R-:W-:Y:S05]  /*95d0*/  BRA `(.L_x_39070) ;  /* 0x0000000400f07947 */ /* 0x000fea0003800000 */
.L_x_39081:
        /* <DEDUP_REMOVED lines=12> */
.L_x_39085:
[----:B------:R-:W-:Y:S01]  /*96a0*/  IMAD.MOV.U32 R0, RZ, RZ, 0x7f ;  /* 0x0000007fff007424 */ /* 0x000fe200078e00ff */
[----:B------:R-:W-:-:S04]  /*96b0*/  ISETP.GT.U32.AND P0, PT, R4, 0x7f800000, PT ;  /* 0x7f8000000400780c */ /* 0x000fc80003f04070 */
[----:B------:R-:W-:-:S09]  /*96c0*/  SEL R0, R0, 0x7c, P0 ;  /* 0x0000007c00007807 */ /* 0x000fd20000000000 */
.L_x_39086:
[----:B------:R-:W-:Y:S05]  /*96d0*/  BSYNC B0 ;  /* 0x0000000000007941 */ /* 0x000fea0003800000 */
.L_x_39084:
[----:B------:R-:W-:-:S04]  /*96e0*/  LOP3.LUT R2, R2, 0x80000000, RZ, 0xc0, !PT ;  /* 0x8000000002027812 */ /* 0x000fc800078ec0ff */
[----:B------:R-:W-:-:S04]  /*96f0*/  SHF.R.U32.HI R3, RZ, 0x18, R2 ;  /* 0x00000018ff037819 */ /* 0x000fc80000011602 */
[----:B------:R-:W-:-:S05]  /*9700*/  LOP3.LUT R3, R0, R3, RZ, 0xfc, !PT ;  /* 0x0000000300037212 */ /* 0x000fca00078efcff */
[----:B------:R1:W-:Y:S01]  /*9710*/  STG.E.U8 desc[UR36][R16.64], R3 ;  /* 0x0000000310007986 */ /* 0x0003e2000c101124 */
[----:B------:R-:W-:Y:S05]  /*9720*/  BRA `(.L_x_39070) ;  /* 0x00000004009c7947 */ /* 0x000fea0003800000 */
.L_x_39080:
[----:B------:R-:W-:-:S05]  /*9730*/  F2FP.BF16.F32.PACK_AB R2, RZ, R2 ;  /* 0x00000002ff02723e */ /* 0x000fca00000010ff */
[----:B------:R1:W-:Y:S01]  /*9740*/  STG.E.U16 desc[UR36][R16.64], R2 ;  /* 0x0000000210007986 */ /* 0x0003e2000c101524 */
[----:B------:R-:W-:Y:S05]  /*9750*/  BRA `(.L_x_39070) ;  /* 0x0000000400907947 */ /* 0x000fea0003800000 */
.L_x_39077:
        /* <DEDUP_REMOVED lines=11> */
.L_x_39089:
        /* <DEDUP_REMOVED lines=16> */
.L_x_39092:
[----:B------:R-:W-:-:S04]  /*9910*/  LOP3.LUT R2, R2, 0x80000000, RZ, 0xc0, !PT ;  /* 0x8000000002027812 */ /* 0x000fc800078ec0ff */
[----:B------:R-:W-:-:S04]  /*9920*/  SHF.R.U32.HI R3, RZ, 0x18, R2 ;  /* 0x00000018ff037819 */ /* 0x000fc80000011602 */
[----:B------:R-:W-:-:S04]  /*9930*/  LOP3.LUT R0, R0, R3, RZ, 0xfc, !PT ;  /* 0x0000000300007212 */ /* 0x000fc800078efcff */
[----:B------:R-:W-:-:S07]  /*9940*/  PRMT R8, R0, 0x7610, R8 ;  /* 0x0000761000087816 */ /* 0x000fce0000000008 */
.L_x_39091:
[----:B------:R-:W-:Y:S05]  /*9950*/  BSYNC B0 ;  /* 0x0000000000007941 */ /* 0x000fea0003800000 */
.L_x_39090:
[----:B------:R1:W-:Y:S01]  /*9960*/  STG.E.U8 desc[UR36][R16.64], R8 ;  /* 0x0000000810007986 */ /* 0x0003e2000c101124 */
[----:B------:R-:W-:Y:S05]  /*9970*/  BRA `(.L_x_39070) ;  /* 0x0000000400087947 */ /* 0x000fea0003800000 */
.L_x_39088:
        /* <DEDUP_REMOVED lines=16> */
.L_x_39095:
[----:B------:R-:W-:-:S04]  /*9a80*/  LOP3.LUT R2, R2, 0x80000000, RZ, 0xc0, !PT ;  /* 0x8000000002027812 */ /* 0x000fc800078ec0ff */
[----:B------:R-:W-:-:S04]  /*9a90*/  SHF.R.U32.HI R3, RZ, 0x18, R2 ;  /* 0x00000018ff037819 */ /* 0x000fc80000011602 */
[----:B------:R-:W-:-:S04]  /*9aa0*/  LOP3.LUT R0, R0, R3, RZ, 0xfc, !PT ;  /* 0x0000000300007212 */ /* 0x000fc800078efcff */
[----:B------:R-:W-:-:S07]  /*9ab0*/  PRMT R8, R0, 0x7610, R8 ;  /* 0x0000761000087816 */ /* 0x000fce0000000008 */
.L_x_39094:
[----:B------:R-:W-:Y:S05]  /*9ac0*/  BSYNC B0 ;  /* 0x0000000000007941 */ /* 0x000fea0003800000 */
.L_x_39093:
[----:B------:R4:W-:Y:S01]  /*9ad0*/  STG.E.U8 desc[UR36][R16.64], R8 ;  /* 0x0000000810007986 */ /* 0x0009e2000c101124 */
[----:B------:R-:W-:Y:S05]  /*9ae0*/  BRA `(.L_x_39070) ;  /* 0x0000000000ac7947 */ /* 0x000fea0003800000 */
.L_x_39087:
        /* <DEDUP_REMOVED lines=21> */
.L_x_39069:
        /* <DEDUP_REMOVED lines=16> */
.L_x_39098:
[----:B------:R-:W-:Y:S05]  /*9d40*/  BRA `(.L_x_39070) ;  /* 0x0000000000147947 */ /* 0x000fea0003800000 */
.L_x_39097:
[----:B------:R-:W1:Y:S02]  /*9d50*/  F2I.U64.TRUNC R2, R2 ;  /* 0x0000000200027311 */ /* 0x000e64000020d800 */
[----:B-1----:R2:W-:Y:S01]  /*9d60*/  STG.E.64 desc[UR36][R16.64], R2 ;  /* 0x0000000210007986 */ /* 0x0025e2000c101b24 */
[----:B------:R-:W-:Y:S05]  /*9d70*/  BRA `(.L_x_39070) ;  /* 0x0000000000087947 */ /* 0x000fea0003800000 */
.L_x_39096:
[----:B------:R-:W1:Y:S02]  /*9d80*/  F2I.FTZ.U32.TRUNC.NTZ R3, R2 ;  /* 0x0000000200037305 */ /* 0x000e64000021f000 */
[----:B-1----:R1:W-:Y:S02]  /*9d90*/  STG.E desc[UR36][R16.64], R3 ;  /* 0x0000000310007986 */ /* 0x0023e4000c101924 */
.L_x_39070:
[----:B------:R-:W-:-:S07]  /*9da0*/  VIADD R19, R19, 0x80 ;  /* 0x0000008013137836 */ /* 0x000fce0000000000 */
.L_x_39026:
[----:B------:R-:W-:Y:S05]  /*9db0*/  BSYNC B7 ;  /* 0x0000000000077941 */ /* 0x000fea0003800000 */
.L_x_39025:
        /* <DEDUP_REMOVED lines=306> */
.L_x_39099:
        /* <DEDUP_REMOVED lines=22> */
.L_x_39104:
[----:B------:R-:W2:Y:S02]  /*b240*/  LDG.E.U8 R3, desc[UR36][R4.64] ;  /* 0x0000002404037981 */ /* 0x000ea4000c1e1100 */
[----:B--2---:R-:W-:Y:S01]  /*b250*/  I2FP.F32.U32 R3, R3 ;  /* 0x0000000300037245 */ /* 0x004fe20000201000 */
[----:B------:R-:W-:Y:S06]  /*b260*/  BRA `(.L_x_39106) ;  /* 0x0000000c002c7947 */ /* 0x000fec0003800000 */
.L_x_39103:
        /* <DEDUP_REMOVED lines=9> */
.L_x_39108:
[----:B------:R-:W2:Y:S02]  /*b300*/  LDG.E R3, desc[UR36][R4.64] ;  /* 0x0000002404037981 */ /* 0x000ea4000c1e1900 */
[----:B--2---:R-:W-:Y:S01]  /*b310*/  I2FP.F32.S32 R3, R3 ;  /* 0x0000000300037245 */ /* 0x004fe20000201400 */
[----:B------:R-:W-:Y:S06]  /*b320*/  BRA `(.L_x_39106) ;  /* 0x0000000800fc7947 */ /* 0x000fec0003800000 */
.L_x_39107:
[----:B------:R-:W2:Y:S02]  /*b330*/  LDG.E.U16 R3, desc[UR36][R4.64] ;  /* 0x0000002404037981 */ /* 0x000ea4000c1e1500 */
[----:B--2---:R-:W4:Y:S01]  /*b340*/  I2F.S16 R3, R3 ;  /* 0x0000000300037306 */ /* 0x004f220000101400 */
[----:B------:R-:W-:Y:S05]  /*b350*/  BRA `(.L_x_39106) ;  /* 0x0000000800f07947 */ /* 0x000fea0003800000 */
.L_x_39102:
        /* <DEDUP_REMOVED lines=8> */
.L_x_39110:
[----:B------:R-:W2:Y:S02]  /*b3e0*/  LDG.E.U16 R3, desc[UR36][R4.64] ;  /* 0x0000002404037981 */ /* 0x000ea4000c1e1500 */
[----:B--2---:R-:W-:Y:S01]  /*b3f0*/  HADD2.F32 R3, -RZ, R3.H0_H0 ;  /* 0x20000003ff037230 */ /* 0x004fe20000004100 */
[----:B------:R-:W-:Y:S06]  /*b400*/  BRA `(.L_x_39106) ;  /* 0x0000000800c47947 */ /* 0x000fec0003800000 */
.L_x_39109:
        /* <DEDUP_REMOVED lines=8> */
.L_x_39112:
[----:B------:R-:W2:Y:S02]  /*b490*/  LDG.E.U16 R3, desc[UR36][R4.64] ;  /* 0x0000002404037981 */ /* 0x000ea4000c1e1500 */
[----:B--2---:R-:W-:Y:S01]  /*b4a0*/  HADD2.F32 R3, -RZ, R3.H0_H0 ;  /* 0x20000003ff037230 */ /* 0x004fe20000004100 */
[----:B------:R-:W-:Y:S06]  /*b4b0*/  BRA `(.L_x_39106) ;  /* 0x0000000800987947 */ /* 0x000fec0003800000 */
.L_x_39111:
[----:B------:R-:W2:Y:S01]  /*b4c0*/  LDG.E.64 R4, desc[UR36][R4.64] ;  /* 0x0000002404047981 */ /* 0x000ea2000c1e1b00 */
[----:B------:R-:W-:Y:S01]  /*b4d0*/  UMOV UR4, 0xf0000000 ;  /* 0xf000000000047882 */ /* 0x000fe20000000000 */
[----:B------:R-:W-:Y:S01]  /*b4e0*/  UMOV UR5, 0x380fffff ;  /* 0x380fffff00057882 */ /* 0x000fe20000000000 */
[----:B--2---:R-:W1:Y:S01]  /*b4f0*/  F2F.F32.F64 R3, R4 ;  /* 0x0000000400037310 */ /* 0x004e620000301000 */
[----:B------:R-:W-:-:S14]  /*b500*/  DSETP.GEU.AND P0, PT, |R4|, UR4, PT ;  /* 0x0000000404007e2a */ /* 0x000fdc000bf0e200 */
[----:B-1----:R-:W-:Y:S01]  /*b510*/  @!P0 FMUL R3, R3, 1.175494350822287508e-38 ;  /* 0x0080000003038820 */ /* 0x002fe20000400000 */
[----:B------:R-:W-:Y:S06]  /*b520*/  BRA `(.L_x_39106) ;  /* 0x00000008007c7947 */ /* 0x000fec0003800000 */
.L_x_39101:
        /* <DEDUP_REMOVED lines=12> */
.L_x_39115:
[----:B------:R-:W2:Y:S01]  /*b5f0*/  LDG.E.64 R4, desc[UR36][R4.64] ;  /* 0x0000002404047981 */ /* 0x000ea2000c1e1b00 */
[----:B------:R-:W-:Y:S01]  /*b600*/  UMOV UR4, 0xf0000000 ;  /* 0xf000000000047882 */ /* 0x000fe20000000000 */
[----:B------:R-:W-:Y:S01]  /*b610*/  UMOV UR5, 0x380fffff ;  /* 0x380fffff00057882 */ /* 0x000fe20000000000 */
[----:B--2---:R-:W1:Y:S01]  /*b620*/  F2F.F32.F64 R3, R4 ;  /* 0x0000000400037310 */ /* 0x004e620000301000 */
[----:B------:R-:W-:-:S14]  /*b630*/  DSETP.GEU.AND P0, PT, |R4|, UR4, PT ;  /* 0x0000000404007e2a */ /* 0x000fdc000bf0e200 */
[----:B-1----:R-:W-:Y:S01]  /*b640*/  @!P0 FMUL R3, R3, 1.175494350822287508e-38 ;  /* 0x0080000003038820 */ /* 0x002fe20000400000 */
[----:B------:R-:W-:Y:S06]  /*b650*/  BRA `(.L_x_39106) ;  /* 0x0000000800307947 */ /* 0x000fec0003800000 */
.L_x_39114:
        /* <DEDUP_REMOVED lines=26> */
.L_x_39117:
        /* <DEDUP_REMOVED lines=13> */
.L_x_39116:
[----:B------:R-:W2:Y:S02]  /*b8d0*/  LDG.E.U16 R3, desc[UR36][R4.64] ;  /* 0x0000002404037981 */ /* 0x000ea4000c1e1500 */
[----:B--2---:R-:W-:Y:S01]  /*b8e0*/  IMAD.U32 R3, R3, 0x10000, RZ ;  /* 0x0001000003037824 */ /* 0x004fe200078e00ff */
[----:B------:R-:W-:Y:S06]  /*b8f0*/  BRA `(.L_x_39106) ;  /* 0x0000000400887947 */ /* 0x000fec0003800000 */
.L_x_39113:
        /* <DEDUP_REMOVED lines=11> */
.L_x_39120:
        /* <DEDUP_REMOVED lines=20> */
.L_x_39122:
[----:B------:R-:W-:Y:S05]  /*baf0*/  BSYNC B0 ;  /* 0x0000000000007941 */ /* 0x000fea0003800000 */
.L_x_39121:
[----:B------:R-:W-:Y:S01]  /*bb00*/  IMAD.SHL.U32 R2, R2, 0x100000, RZ ;  /* 0x0010000002027824 */ /* 0x000fe200078e00ff */
[----:B------:R-:W-:-:S04]  /*bb10*/  LEA R3, R0, 0x3b800000, 0x17 ;  /* 0x3b80000000037811 */ /* 0x000fc800078eb8ff */
[----:B------:R-:W-:Y:S01]  /*bb20*/  LOP3.LUT R3, R3, R2, R4, 0xfe, !PT ;  /* 0x0000000203037212 */ /* 0x000fe200078efe04 */
[----:B------:R-:W-:Y:S06]  /*bb30*/  BRA `(.L_x_39106) ;  /* 0x0000000000f87947 */ /* 0x000fec0003800000 */
.L_x_39119:
        /* <DEDUP_REMOVED lines=20> */
.L_x_39124:
[----:B------:R-:W-:Y:S05]  /*bc80*/  BSYNC B0 ;  /* 0x0000000000007941 */ /* 0x000fea0003800000 */
.L_x_39123:
[----:B------:R-:W-:Y:S01]  /*bc90*/  IMAD.SHL.U32 R2, R2, 0x200000, RZ ;  /* 0x0020000002027824 */ /* 0x000fe200078e00ff */
[----:B------:R-:W-:-:S04]  /*bca0*/  LEA R3, R0, 0x37800000, 0x17 ;  /* 0x3780000000037811 */ /* 0x000fc800078eb8ff */
[----:B------:R-:W-:Y:S01]  /*bcb0*/  LOP3.LUT R3, R3, R2, R4, 0xfe, !PT ;  /* 0x0000000203037212 */ /* 0x000fe200078efe04 */
[----:B------:R-:W-:Y:S06]  /*bcc0*/  BRA `(.L_x_39106) ;  /* 0x0000000000947947 */ /* 0x000fec0003800000 */
.L_x_39118:
        /* <DEDUP_REMOVED lines=14> */
.L_x_39105:
        /* <DEDUP_REMOVED lines=16> */
.L_x_39127:
[----:B------:R-:W-:Y:S01]  /*beb0*/  IMAD.MOV.U32 R3, RZ, RZ, RZ ;  /* 0x000000ffff037224 */ /* 0x000fe200078e00ff */
[----:B------:R-:W-:Y:S06]  /*bec0*/  BRA `(.L_x_39106) ;  /* 0x0000000000147947 */ /* 0x000fec0003800000 */
.L_x_39126:
[----:B------:R-:W2:Y:S02]  /*bed0*/  LDG.E.64 R2, desc[UR36][R4.64] ;  /* 0x0000002404027981 */ /* 0x000ea4000c1e1b00 */
[----:B--2---:R1:W2:Y:S01]  /*bee0*/  I2F.U64 R3, R2 ;  /* 0x0000000200037312 */ /* 0x0042a20000301000 */
[----:B------:R-:W-:Y:S05]  /*bef0*/  BRA `(.L_x_39106) ;  /* 0x0000000000087947 */ /* 0x000fea0003800000 */
.L_x_39125:
[----:B------:R-:W2:Y:S02]  /*bf00*/  LDG.E R3, desc[UR36][R4.64] ;  /* 0x0000002404037981 */ /* 0x000ea4000c1e1900 */
[----:B--2---:R-:W-:-:S07]  /*bf10*/  I2FP.F32.U32 R3, R3 ;  /* 0x0000000300037245 */ /* 0x004fce0000201000 */
.L_x_39106:
[----:B------:R-:W-:Y:S05]  /*bf20*/  BSYNC B6 ;  /* 0x0000000000067941 */ /* 0x000fea0003800000 */
.L_x_39100:
[----:B-1----:R-:W2:Y:S01]  /*bf30*/  LDC R2, c[0x0][0x424] ;  /* 0x00010900ff027b82 */ /* 0x002ea20000000800 */
[----:B------:R-:W-:Y:S01]  /*bf40*/  BSSY B0, `(.L_x_39128) ;  /* 0x0000040000007945 */ /* 0x000fe20003800000 */
[C---:B--2345:R-:W-:Y:S01]  /*bf50*/  FSETP.GEU.FTZ.AND P0, PT, |R2|.reuse, |R3|, PT ;  /* 0x400000030200720b */ /* 0x07cfe20003f1e200 */
        /* <DEDUP_REMOVED lines=25> */
.L_x_39133:
[----:B------:R-:W-:Y:S01]  /*c0f0*/  FSETP.GEU.FTZ.AND P0, PT, R7, -R6, PT ;  /* 0x800000060700720b */ /* 0x000fe20003f1e000 */
[----:B------:R-:W-:-:S12]  /*c100*/  FADD.FTZ R0, R0, -1 ;  /* 0xbf80000000007421 */ /* 0x000fd80000010000 */
[----:B------:R-:W-:-:S07]  /*c110*/  @!P0 FADD.FTZ R0, R0, -1 ;  /* 0xbf80000000008421 */ /* 0x000fce0000010000 */
.L_x_39132:
[----:B------:R-:W-:Y:S05]  /*c120*/  BSYNC B1 ;  /* 0x0000000000017941 */ /* 0x000fea0003800000 */
.L_x_39131:
[----:B------:R-:W-:Y:S01]  /*c130*/  FFMA.FTZ R5, -R6, R0, R5 ;  /* 0x0000000006057223 */ /* 0x000fe20000010105 */
[----:B------:R-:W-:Y:S06]  /*c140*/  BRA `(.L_x_39129) ;  /* 0x00000000007c7947 */ /* 0x000fec0003800000 */
.L_x_39130:
        /* <DEDUP_REMOVED lines=15> */
.L_x_39136:
        /* <DEDUP_REMOVED lines=13> */
.L_x_39135:
[----:B------:R-:W-:Y:S05]  /*c310*/  BSYNC B1 ;  /* 0x0000000000017941 */ /* 0x000fea0003800000 */
.L_x_39134:
[----:B------:R-:W-:-:S04]  /*c320*/  FMUL.FTZ R5, R4, 1.1920928955078125e-07 ;  /* 0x3400000004057820 */ /* 0x000fc80000410000 */
[----:B------:R-:W-:-:S07]  /*c330*/  FMUL.FTZ R5, R8, R5 ;  /* 0x0000000508057220 */ /* 0x000fce0000410000 */
.L_x_39129:
[----:B------:R-:W-:Y:S05]  /*c340*/  BSYNC B0 ;  /* 0x0000000000007941 */ /* 0x000fea0003800000 */
.L_x_39128:
        /* <DEDUP_REMOVED lines=23> */
.L_x_39140:
[----:B------:R-:W1:Y:S02]  /*c4c0*/  F2I.S64.TRUNC R2, R2 ;  /* 0x0000000200027311 */ /* 0x000e64000020d900 */
[----:B-1----:R-:W-:-:S05]  /*c4d0*/  IMAD.MOV.U32 R5, RZ, RZ, R2 ;  /* 0x000000ffff057224 */ /* 0x002fca00078e0002 */
[----:B------:R-:W-:Y:S01]  /*c4e0*/  STG.E.U8 desc[UR36][R16.64], R5 ;  /* 0x0000000510007986 */ /* 0x000fe2000c101124 */
[----:B------:R-:W-:Y:S05]  /*c4f0*/  EXIT ;  /* 0x000000000000794d */ /* 0x000fea0003800000 */
.L_x_39139:
        /* <DEDUP_REMOVED lines=9> */
.L_x_39143:
[----:B------:R-:W1:Y:S02]  /*c590*/  F2I.FTZ.TRUNC.NTZ R3, R2 ;  /* 0x0000000200037305 */ /* 0x000e64000021f100 */
[----:B-1----:R-:W-:Y:S01]  /*c5a0*/  STG.E desc[UR36][R16.64], R3 ;  /* 0x0000000310007986 */ /* 0x002fe2000c101924 */
[----:B------:R-:W-:Y:S05]  /*c5b0*/  EXIT ;  /* 0x000000000000794d */ /* 0x000fea0003800000 */
.L_x_39142:
[----:B------:R-:W1:Y:S02]  /*c5c0*/  F2I.FTZ.TRUNC.NTZ R3, R2 ;  /* 0x0000000200037305 */ /* 0x000e64000021f100 */
[----:B-1----:R-:W-:Y:S01]  /*c5d0*/  STG.E.U16 desc[UR36][R16.64], R3 ;  /* 0x0000000310007986 */ /* 0x002fe2000c101524 */
[----:B------:R-:W-:Y:S05]  /*c5e0*/  EXIT ;  /* 0x000000000000794d */ /* 0x000fea0003800000 */
.L_x_39138:
        /* <DEDUP_REMOVED lines=8> */
.L_x_39145:
[----:B------:R-:W-:-:S05]  /*c670*/  F2FP.F16.F32.PACK_AB R2, RZ, R2 ;  /* 0x00000002ff02723e */ /* 0x000fca00000000ff */
[----:B------:R-:W-:Y:S01]  /*c680*/  STG.E.U16 desc[UR36][R16.64], R2 ;  /* 0x0000000210007986 */ /* 0x000fe2000c101524 */
[----:B------:R-:W-:Y:S05]  /*c690*/  EXIT ;  /* 0x000000000000794d */ /* 0x000fea0003800000 */
.L_x_39144:
        /* <DEDUP_REMOVED lines=9> */
.L_x_39147:
[----:B------:R-:W-:-:S04]  /*c730*/  F2FP.F16.F32.PACK_AB R3, RZ, R2 ;  /* 0x00000002ff03723e */ /* 0x000fc800000000ff */
[----:B------:R-:W-:-:S05]  /*c740*/  PRMT R3, R3, 0x5410, RZ ;  /* 0x0000541003037816 */ /* 0x000fca00000000ff */
[----:B------:R-:W-:Y:S01]  /*c750*/  STG.E desc[UR36][R16.64], R3 ;  /* 0x0000000310007986 */ /* 0x000fe2000c101924 */
[----:B------:R-:W-:Y:S05]  /*c760*/  EXIT ;  /* 0x000000000000794d */ /* 0x000fea0003800000 */
.L_x_39146:
[----:B------:R-:W-:-:S06]  /*c770*/  FMUL.FTZ R2, R2, 1 ;  /* 0x3f80000002027820 */ /* 0x000fcc0000410000 */
[----:B------:R-:W1:Y:S02]  /*c780*/  F2F.F64.F32 R2, R2 ;  /* 0x0000000200027310 */ /* 0x000e640000201800 */
[----:B-1----:R-:W-:Y:S01]  /*c790*/  STG.E.64 desc[UR36][R16.64], R2 ;  /* 0x0000000210007986 */ /* 0x002fe2000c101b24 */
[----:B------:R-:W-:Y:S05]  /*c7a0*/  EXIT ;  /* 0x000000000000794d */ /* 0x000fea0003800000 */
.L_x_39137:
        /* <DEDUP_REMOVED lines=12> */
.L_x_39150:
[----:B------:R-:W-:Y:S01]  /*c870*/  FMUL.FTZ R4, R2, 1 ;  /* 0x3f80000002047820 */ /* 0x000fe20000410000 */
[----:B------:R-:W-:-:S05]  /*c880*/  CS2R R6, SRZ ;  /* 0x0000000000067805 */ /* 0x000fca000001ff00 */
[----:B------:R-:W1:Y:S02]  /*c890*/  F2F.F64.F32 R4, R4 ;  /* 0x0000000400047310 */ /* 0x000e640000201800 */
[----:B-1----:R-:W-:Y:S01]  /*c8a0*/  STG.E.128 desc[UR36][R16.64], R4 ;  /* 0x0000000410007986 */ /* 0x002fe2000c101d24 */
[----:B------:R-:W-:Y:S05]  /*c8b0*/  EXIT ;  /* 0x000000000000794d */ /* 0x000fea0003800000 */
.L_x_39149:
        /* <DEDUP_REMOVED lines=20> */
.L_x_39154:
[----:B------:R-:W-:Y:S05]  /*ca00*/  BSYNC B0 ;  /* 0x0000000000007941 */ /* 0x000fea0003800000 */
.L_x_39153:
[----:B------:R-:W-:-:S05]  /*ca10*/  LOP3.LUT R5, R0, R5, RZ, 0xfc, !PT ;  /* 0x0000000500057212 */ /* 0x000fca00078efcff */
[----:B------:R-:W-:Y:S01]  /*ca20*/  STG.E.U8 desc[UR36][R16.64], R5 ;  /* 0x0000000510007986 */ /* 0x000fe2000c101124 */
[----:B------:R-:W-:Y:S05]  /*ca30*/  EXIT ;  /* 0x000000000000794d */ /* 0x000fea0003800000 */
.L_x_39152:
        /* <DEDUP_REMOVED lines=12> */
.L_x_39156:
[----:B------:R-:W-:Y:S01]  /*cb00*/  IMAD.MOV.U32 R0, RZ, RZ, 0x7f ;  /* 0x0000007fff007424 */ /* 0x000fe200078e00ff */
[----:B------:R-:W-:-:S04]  /*cb10*/  ISETP.GT.U32.AND P0, PT, R4, 0x7f800000, PT ;  /* 0x7f8000000400780c */ /* 0x000fc80003f04070 */
[----:B------:R-:W-:-:S09]  /*cb20*/  SEL R0, R0, 0x7c, P0 ;  /* 0x0000007c00007807 */ /* 0x000fd20000000000 */
.L_x_39157:
[----:B------:R-:W-:Y:S05]  /*cb30*/  BSYNC B0 ;  /* 0x0000000000007941 */ /* 0x000fea0003800000 */
.L_x_39155:
[----:B------:R-:W-:-:S04]  /*cb40*/  LOP3.LUT R2, R2, 0x80000000, RZ, 0xc0, !PT ;  /* 0x8000000002027812 */ /* 0x000fc800078ec0ff */
[----:B------:R-:W-:-:S04]  /*cb50*/  SHF.R.U32.HI R3, RZ, 0x18, R2 ;  /* 0x00000018ff037819 */ /* 0x000fc80000011602 */
[----:B------:R-:W-:-:S05]  /*cb60*/  LOP3.LUT R3, R0, R3, RZ, 0xfc, !PT ;  /* 0x0000000300037212 */ /* 0x000fca00078efcff */
[----:B------:R-:W-:Y:S01]  /*cb70*/  STG.E.U8 desc[UR36][R16.64], R3 ;  /* 0x0000000310007986 */ /* 0x000fe2000c101124 */
[----:B------:R-:W-:Y:S05]  /*cb80*/  EXIT ;  /* 0x000000000000794d */ /* 0x000fea0003800000 */
.L_x_39151:
[----:B------:R-:W-:-:S05]  /*cb90*/  F2FP.BF16.F32.PACK_AB R2, RZ, R2 ;  /* 0x00000002ff02723e */ /* 0x000fca00000010ff */
[----:B------:R-:W-:Y:S01]  /*cba0*/  STG.E.U16 desc[UR36][R16.64], R2 ;  /* 0x0000000210007986 */ /* 0x000fe2000c101524 */
[----:B------:R-:W-:Y:S05]  /*cbb0*/  EXIT ;  /* 0x000000000000794d */ /* 0x000fea0003800000 */
.L_x_39148:
        /* <DEDUP_REMOVED lines=11> */
.L_x_39160:
        /* <DEDUP_REMOVED lines=16> */
.L_x_39163:
[----:B------:R-:W-:-:S04]  /*cd70*/  LOP3.LUT R2, R2, 0x80000000, RZ, 0xc0, !PT ;  /* 0x8000000002027812 */ /* 0x000fc800078ec0ff */
[----:B------:R-:W-:-:S04]  /*cd80*/  SHF.R.U32.HI R3, RZ, 0x18, R2 ;  /* 0x00000018ff037819 */ /* 0x000fc80000011602 */
[----:B------:R-:W-:-:S04]  /*cd90*/  LOP3.LUT R0, R0, R3, RZ, 0xfc, !PT ;  /* 0x0000000300007212 */ /* 0x000fc800078efcff */
[----:B------:R-:W-:-:S07]  /*cda0*/  PRMT R8, R0, 0x7610, R8 ;  /* 0x0000761000087816 */ /* 0x000fce0000000008 */
.L_x_39162:
[----:B------:R-:W-:Y:S05]  /*cdb0*/  BSYNC B0 ;  /* 0x0000000000007941 */ /* 0x000fea0003800000 */
.L_x_39161:
[----:B------:R-:W-:Y:S01]  /*cdc0*/  STG.E.U8 desc[UR36][R16.64], R8 ;  /* 0x0000000810007986 */ /* 0x000fe2000c101124 */
[----:B------:R-:W-:Y:S05]  /*cdd0*/  EXIT ;  /* 0x000000000000794d */ /* 0x000fea0003800000 */
.L_x_39159:
        /* <DEDUP_REMOVED lines=16> */
.L_x_39166:
[----:B------:R-:W-:-:S04]  /*cee0*/  LOP3.LUT R2, R2, 0x80000000, RZ, 0xc0, !PT ;  /* 0x8000000002027812 */ /* 0x000fc800078ec0ff */
[----:B------:R-:W-:-:S04]  /*cef0*/  SHF.R.U32.HI R3, RZ, 0x18, R2 ;  /* 0x00000018ff037819 */ /* 0x000fc80000011602 */
[----:B------:R-:W-:-:S04]  /*cf00*/  LOP3.LUT R0, R0, R3, RZ, 0xfc, !PT ;  /* 0x0000000300007212 */ /* 0x000fc800078efcff */
[----:B------:R-:W-:-:S07]  /*cf10*/  PRMT R8, R0, 0x7610, R8 ;  /* 0x0000761000087816 */ /* 0x000fce0000000008 */
.L_x_39165:
[----:B------:R-:W-:Y:S05]  /*cf20*/  BSYNC B0 ;  /* 0x0000000000007941 */ /* 0x000fea0003800000 */
.L_x_39164:
[----:B------:R-:W-:Y:S01]  /*cf30*/  STG.E.U8 desc[UR36][R16.64], R8 ;  /* 0x0000000810007986 */ /* 0x000fe2000c101124 */
[----:B------:R-:W-:Y:S05]  /*cf40*/  EXIT ;  /* 0x000000000000794d */ /* 0x000fea0003800000 */
.L_x_39158:
        /* <DEDUP_REMOVED lines=21> */
.L_x_39141:
        /* <DEDUP_REMOVED lines=16> */
.L_x_39169:
[----:B------:R-:W-:Y:S05]  /*d1a0*/  EXIT ;  /* 0x000000000000794d */ /* 0x000fea0003800000 */
.L_x_39168:
[----:B------:R-:W1:Y:S02]  /*d1b0*/  F2I.U64.TRUNC R2, R2 ;  /* 0x0000000200027311 */ /* 0x000e64000020d800 */
[----:B-1----:R-:W-:Y:S01]  /*d1c0*/  STG.E.64 desc[UR36][R16.64], R2 ;  /* 0x0000000210007986 */ /* 0x002fe2000c101b24 */
[----:B------:R-:W-:Y:S05]  /*d1d0*/  EXIT ;  /* 0x000000000000794d */ /* 0x000fea0003800000 */
.L_x_39167:
[----:B------:R-:W1:Y:S02]  /*d1e0*/  F2I.FTZ.U32.TRUNC.NTZ R3, R2 ;  /* 0x0000000200037305 */ /* 0x000e64000021f000 */
[----:B-1----:R-:W-:Y:S01]  /*d1f0*/  STG.E desc[UR36][R16.64], R3 ;  /* 0x0000000310007986 */ /* 0x002fe2000c101924 */
[----:B------:R-:W-:Y:S05]  /*d200*/  EXIT ;  /* 0x000000000000794d */ /* 0x000fea0003800000 */
.L_x_39170:
        /* <DEDUP_REMOVED lines=15> */
.L_x_57542:


//--------------------- .text._ZN2at6native27unrolled_elementwise_kernelINS0_13AUnaryFunctorIfffZZZNS0_21remainder_kernel_cudaERNS_18TensorIteratorBaseEENKUlvE0_clEvENKUlvE0_clEvEUlffE_EESt5arrayIPcLm2EELi4E23TrivialOffsetCalculatorILi1EjESD_NS0_6memory12LoadWithCastILi1EEENSE_13StoreWithCastILi1EEEEEviT_T0_T2_T3_T4_T5_ --------------------------
	.section	.text._ZN2at6native27unrolled_elementwise_kernelINS0_13AUnaryFunctorIfffZZZNS0_21remainder_kernel_cudaERNS_18TensorIteratorBaseEENKUlvE0_clEvENKUlvE0_clEvEUlffE_EESt5arrayIPcLm2EELi4E23TrivialOffsetCalculatorILi1EjESD_NS0_6memory12LoadWithCastILi1EEENSE_13StoreWithCastILi1EEEEEviT_T0_T2_T3_T4_T5_,"ax",@progbits
	.align	128
        .global         _ZN2at6native27unrolled_elementwise_kernelINS0_13AUnaryFunctorIfffZZZNS0_21remainder_kernel_cudaERNS_18TensorIteratorBaseEENKUlvE0_clEvENKUlvE0_clEvEUlffE_EESt5arrayIPcLm2EELi4E23TrivialOffsetCalculatorILi1EjESD_NS0_6memory12LoadWithCastILi1EEENSE_13StoreWithCastILi1EEEEEviT_T0_T2_T3_T4_T5_
        .type           _ZN2at6native27unrolled_elementwise_kernelINS0_13AUnaryFunctorIfffZZZNS0_21remainder_kernel_cudaERNS_18TensorIteratorBaseEENKUlvE0_clEvENKUlvE0_clEvEUlffE_EESt5arrayIPcLm2EELi4E23TrivialOffsetCalculatorILi1EjESD_NS0_6memory12LoadWithCastILi1EEENSE_13StoreWithCastILi1EEEEEviT_T0_T2_T3_T4_T5_,@function
        .size           _ZN2at6native27unrolled_elementwise_kernelINS0_13AUnaryFunctorIfffZZZNS0_21remainder_kernel_cudaERNS_18TensorIteratorBaseEENKUlvE0_clEvENKUlvE0_clEvEUlffE_EESt5arrayIPcLm2EELi4E23TrivialOffsetCalculatorILi1EjESD_NS0_6memory12LoadWithCastILi1EEENSE_13StoreWithCastILi1EEEEEviT_T0_T2_T3_T4_T5_,(.L_x_57543 - _ZN2at6native27unrolled_elementwise_kernelINS0_13AUnaryFunctorIfffZZZNS0_21remainder_kernel_cudaERNS_18TensorIteratorBaseEENKUlvE0_clEvENKUlvE0_clEvEUlffE_EESt5arrayIPcLm2EELi4E23TrivialOffsetCalculatorILi1EjESD_NS0_6memory12LoadWithCastILi1EEENSE_13StoreWithCastILi1EEEEEviT_T0_T2_T3_T4_T5_)
        .other          _ZN2at6native27unrolled_elementwise_kernelINS0_13AUnaryFunctorIfffZZZNS0_21remainder_kernel_cudaERNS_18TensorIteratorBaseEENKUlvE0_clEvENKUlvE0_clEvEUlffE_EESt5arrayIPcLm2EELi4E23TrivialOffsetCalculatorILi1EjESD_NS0_6memory12LoadWithCastILi1EEENSE_13StoreWithCastILi1EEEEEviT_T0_T2_T3_T4_T5_,@"STO_CUDA_ENTRY STV_DEFAULT"
_ZN2at6native27unrolled_elementwise_kernelINS0_13AUnaryFunctorIfffZZZNS0_21remainder_kernel_cudaERNS_18TensorIteratorBaseEENKUlvE0_clEvENKUlvE0_clEvEUlffE_EESt5arrayIPcLm2EELi4E23TrivialOffsetCalculatorILi1EjESD_NS0_6memory12LoadWithCastILi1EEENSE_13StoreWithCastILi1EEEEEviT_T0_T2_T3_T4_T5_:
.text._ZN2at6native27unrolled_elementwise_kernelINS0_13AUnaryFunctorIfffZZZNS0_21remainder_kernel_cudaERNS_18TensorIteratorBaseEENKUlvE0_clEvENKUlvE0_clEvEUlffE_EESt5arrayIPcLm2EELi4E23TrivialOffsetCalculatorILi1EjESD_NS0_6memory12LoadWithCastILi1EEENSE_13StoreWithCastILi1EEEEEviT_T0_T2_T3_T4_T5_:
        /* <DEDUP_REMOVED lines=33> */
.L_x_39177:
[----:B------:R-:W2:Y:S02]  /*0210*/  LDG.E.U8 R4, desc[UR36][R4.64] ;  /* 0x0000002404047981 */ /* 0x000ea4000c1e1100 */
[----:B--2---:R-:W-:Y:S01]  /*0220*/  I2FP.F32.U32 R29, R4 ;  /* 0x00000004001d7245 */ /* 0x004fe20000201000 */
[----:B------:R-:W-:Y:S06]  /*0230*/  BRA `(.L_x_39179) ;  /* 0x0000000c00307947 */ /* 0x000fec0003800000 */
.L_x_39176:
        /* <DEDUP_REMOVED lines=9> */
.L_x_39181:
[----:B------:R-:W2:Y:S02]  /*02d0*/  LDG.E R4, desc[UR36][R4.64] ;  /* 0x0000002404047981 */ /* 0x000ea4000c1e1900 */
[----:B--2---:R-:W-:Y:S01]  /*02e0*/  I2FP.F32.S32 R29, R4 ;  /* 0x00000004001d7245 */ /* 0x004fe20000201400 */
[----:B------:R-:W-:Y:S06]  /*02f0*/  BRA `(.L_x_39179) ;  /* 0x0000000c00007947 */ /* 0x000fec0003800000 */
.L_x_39180:
[----:B------:R-:W2:Y:S02]  /*0300*/  LDG.E.U16 R4, desc[UR36][R4.64] ;  /* 0x0000002404047981 */ /* 0x000ea4000c1e1500 */
[----:B--2---:R2:W3:Y:S01]  /*0310*/  I2F.S16 R29, R4 ;  /* 0x00000004001d7306 */ /* 0x0044e20000101400 */
[----:B------:R-:W-:Y:S05]  /*0320*/  BRA `(.L_x_39179) ;  /* 0x0000000800f47947 */ /* 0x000fea0003800000 */
.L_x_39175:
        /* <DEDUP_REMOVED lines=8> */
.L_x_39183:
[----:B------:R-:W2:Y:S02]  /*03b0*/  LDG.E.U16 R4, desc[UR36][R4.64] ;  /* 0x0000002404047981 */ /* 0x000ea4000c1e1500 */
[----:B--2---:R-:W-:Y:S01]  /*03c0*/  HADD2.F32 R29, -RZ, R4.H0_H0 ;  /* 0x20000004ff1d7230 */ /* 0x004fe20000004100 */
[----:B------:R-:W-:Y:S06]  /*03d0*/  BRA `(.L_x_39179) ;  /* 0x0000000800c87947 */ /* 0x000fec0003800000 */
.L_x_39182:
        /* <DEDUP_REMOVED lines=8> */
.L_x_39185:
[----:B------:R-:W2:Y:S02]  /*0460*/  LDG.E.U16 R4, desc[UR36][R4.64] ;  /* 0x0000002404047981 */ /* 0x000ea4000c1e1500 */
[----:B--2---:R-:W-:Y:S01]  /*0470*/  HADD2.F32 R29, -RZ, R4.H0_H0 ;  /* 0x20000004ff1d7230 */ /* 0x004fe20000004100 */
[----:B------:R-:W-:Y:S06]  /*0480*/  BRA `(.L_x_39179) ;  /* 0x00000008009c7947 */ /* 0x000fec0003800000 */
.L_x_39184:
[----:B------:R-:W2:Y:S01]  /*0490*/  LDG.E.64 R4, desc[UR36][R4.64] ;  /* 0x0000002404047981 */ /* 0x000ea2000c1e1b00 */
[----:B------:R-:W-:Y:S01]  /*04a0*/  UMOV UR4, 0xf0000000 ;  /* 0xf000000000047882 */ /* 0x000fe20000000000 */
[----:B------:R-:W-:Y:S01]  /*04b0*/  UMOV UR5, 0x380fffff ;  /* 0x380fffff00057882 */ /* 0x000fe20000000000 */
[----:B--2---:R-:W0:Y:S01]  /*04c0*/  F2F.F32.F64 R29, R4 ;  /* 0x00000004001d7310 */ /* 0x004e220000301000 */
[----:B------:R-:W-:-:S14]  /*04d0*/  DSETP.GEU.AND P0, PT, |R4|, UR4, PT ;  /* 0x0000000404007e2a */ /* 0x000fdc000bf0e200 */
[----:B0-----:R-:W-:Y:S01]  /*04e0*/  @!P0 FMUL R29, R29, 1.175494350822287508e-38 ;  /* 0x008000001d1d8820 */ /* 0x001fe20000400000 */
[----:B------:R-:W-:Y:S06]  /*04f0*/  BRA `(.L_x_39179) ;  /* 0x0000000800807947 */ /* 0x000fec0003800000 */
.L_x_39174:
        /* <DEDUP_REMOVED lines=12> */
.L_x_39188:
[----:B------:R-:W2:Y:S01]  /*05c0*/  LDG.E.64 R4, desc[UR36][R4.64] ;  /* 0x0000002404047981 */ /* 0x000ea2000c1e1b00 */
[----:B------:R-:W-:Y:S01]  /*05d0*/  UMOV UR4, 0xf0000000 ;  /* 0xf000000000047882 */ /* 0x000fe20000000000 */
[----:B------:R-:W-:Y:S01]  /*05e0*/  UMOV UR5, 0x380fffff ;  /* 0x380fffff00057882 */ /* 0x000fe20000000000 */
[----:B--2---:R-:W0:Y:S01]  /*05f0*/  F2F.F32.F64 R29, R4 ;  /* 0x00000004001d7310 */ /* 0x004e220000301000 */
[----:B------:R-:W-:-:S14]  /*0600*/  DSETP.GEU.AND P0, PT, |R4|, UR4, PT ;  /* 0x0000000404007e2a */ /* 0x000fdc000bf0e200 */
[----:B0-----:R-:W-:Y:S01]  /*0610*/  @!P0 FMUL R29, R29, 1.175494350822287508e-38 ;  /* 0x008000001d1d8820 */ /* 0x001fe20000400000 */
[----:B------:R-:W-:Y:S06]  /*0620*/  BRA `(.L_x_39179) ;  /* 0x0000000800347947 */ /* 0x000fec0003800000 */
.L_x_39187:
        /* <DEDUP_REMOVED lines=26> */
.L_x_39190:
        /* <DEDUP_REMOVED lines=14> */
.L_x_39189:
[----:B------:R-:W2:Y:S02]  /*08b0*/  LDG.E.U16 R4, desc[UR36][R4.64] ;  /* 0x0000002404047981 */ /* 0x000ea4000c1e1500 */
[----:B--2---:R-:W-:Y:S01]  /*08c0*/  IMAD.U32 R29, R4, 0x10000, RZ ;  /* 0x00010000041d7824 */ /* 0x004fe200078e00ff */
[----:B------:R-:W-:Y:S06]  /*08d0*/  BRA `(.L_x_39179) ;  /* 0x0000000400887947 */ /* 0x000fec0003800000 */
.L_x_39186:
        /* <DEDUP_REMOVED lines=11> */
.L_x_39193:
        /* <DEDUP_REMOVED lines=20> */
.L_x_39195:
[----:B------:R-:W-:Y:S05]  /*0ad0*/  BSYNC B0 ;  /* 0x0000000000007941 */ /* 0x000fea0003800000 */
.L_x_39194:
[----:B------:R-:W-:Y:S01]  /*0ae0*/  IMAD.SHL.U32 R3, R3, 0x100000, RZ ;  /* 0x0010000003037824 */ /* 0x000fe200078e00ff */
[----:B------:R-:W-:-:S04]  /*0af0*/  LEA R0, R0, 0x3b800000, 0x17 ;  /* 0x3b80000000007811 */ /* 0x000fc800078eb8ff */
[----:B------:R-:W-:Y:S01]  /*0b00*/  LOP3.LUT R29, R0, R3, R29, 0xfe, !PT ;  /* 0x00000003001d7212 */ /* 0x000fe200078efe1d */
[----:B------:R-:W-:Y:S06]  /*0b10*/  BRA `(.L_x_39179) ;  /* 0x0000000000f87947 */ /* 0x000fec0003800000 */
.L_x_39192:
        /* <DEDUP_REMOVED lines=20> */
.L_x_39197:
[----:B------:R-:W-:Y:S05]  /*0c60*/  BSYNC B0 ;  /* 0x0000000000007941 */ /* 0x000fea0003800000 */
.L_x_39196:
[----:B------:R-:W-:Y:S01]  /*0c70*/  IMAD.SHL.U32 R3, R3, 0x200000, RZ ;  /* 0x0020000003037824 */ /* 0x000fe200078e00ff */
[----:B------:R-:W-:-:S04]  /*0c80*/  LEA R0, R0, 0x37800000, 0x17 ;  /* 0x3780000000007811 */ /* 0x000fc800078eb8ff */
[----:B------:R-:W-:Y:S01]  /*0c90*/  LOP3.LUT R29, R0, R3, R29, 0xfe, !PT ;  /* 0x00000003001d7212 */ /* 0x000fe200078efe1d */
[----:B------:R-:W-:Y:S06]  /*0ca0*/  BRA `(.L_x_39179) ;  /* 0x0000000000947947 */ /* 0x000fec0003800000 */
.L_x_39191:
        /* <DEDUP_REMOVED lines=14> */
.L_x_39178:
        /* <DEDUP_REMOVED lines=16> */
.L_x_39200:
[----:B------:R-:W-:Y:S01]  /*0e90*/  IMAD.MOV.U32 R29, RZ, RZ, RZ ;  /* 0x000000ffff1d7224 */ /* 0x000fe200078e00ff */
[----:B------:R-:W-:Y:S06]  /*0ea0*/  BRA `(.L_x_39179) ;  /* 0x0000000000147947 */ /* 0x000fec0003800000 */
.L_x_39199:
[----:B------:R-:W2:Y:S02]  /*0eb0*/  LDG.E.64 R4, desc[UR36][R4.64] ;  /* 0x0000002404047981 */ /* 0x000ea4000c1e1b00 */
[----:B--2---:R0:W1:Y:S01]  /*0ec0*/  I2F.U64 R29, R4 ;  /* 0x00000004001d7312 */ /* 0x0040620000301000 */
[----:B------:R-:W-:Y:S05]  /*0ed0*/  BRA `(.L_x_39179) ;  /* 0x0000000000087947 */ /* 0x000fea0003800000 */
.L_x_39198:
[----:B------:R-:W2:Y:S02]  /*0ee0*/  LDG.E R4, desc[UR36][R4.64] ;  /* 0x0000002404047981 */ /* 0x000ea4000c1e1900 */
[----:B--2---:R-:W-:-:S07]  /*0ef0*/  I2FP.F32.U32 R29, R4 ;  /* 0x00000004001d7245 */ /* 0x004fce0000201000 */
.L_x_39179:
[----:B------:R-:W-:Y:S05]  /*0f00*/  BSYNC B6 ;  /* 0x0000000000067941 */ /* 0x000fea0003800000 */
.L_x_39173:
[----:B------:R-:W2:Y:S02]  /*0f10*/  S2R R16, SR_TID.X ;  /* 0x0000000000107919 */ /* 0x000ea40000002100 */
[----:B--2---:R-:W-:-:S07]  /*0f20*/  VIADD R16, R16, 0x80 ;  /* 0x0000008010107836 */ /* 0x004fce0000000000 */
.L_x_39172:
[----:B------:R-:W-:Y:S05]  /*0f30*/  BSYNC B7 ;  /* 0x0000000000077941 */ /* 0x000fea0003800000 */
.L_x_39171:
        /* <DEDUP_REMOVED lines=25> */
.L_x_39207:
[----:B------:R-:W2:Y:S02]  /*10d0*/  LDG.E.U8 R4, desc[UR36][R4.64] ;  /* 0x0000002404047981 */ /* 0x000ea4000c1e1100 */
[----:B--2---:R-:W-:Y:S01]  /*10e0*/  I2FP.F32.U32 R27, R4 ;  /* 0x00000004001b7245 */ /* 0x004fe20000201000 */
[----:B------:R-:W-:Y:S06]  /*10f0*/  BRA `(.L_x_39209) ;  /* 0x0000000c002c7947 */ /* 0x000fec0003800000 */
.L_x_39206:
        /* <DEDUP_REMOVED lines=9> */
.L_x_39211:
[----:B------:R-:W2:Y:S02]  /*1190*/  LDG.E R4, desc[UR36][R4.64] ;  /* 0x0000002404047981 */ /* 0x000ea4000c1e1900 */
[----:B--2---:R-:W-:Y:S01]  /*11a0*/  I2FP.F32.S32 R27, R4 ;  /* 0x00000004001b7245 */ /* 0x004fe20000201400 */
[----:B------:R-:W-:Y:S06]  /*11b0*/  BRA `(.L_x_39209) ;  /* 0x0000000800fc7947 */ /* 0x000fec0003800000 */
.L_x_39210:
[----:B------:R-:W2:Y:S02]  /*11c0*/  LDG.E.U16 R4, desc[UR36][R4.64] ;  /* 0x0000002404047981 */ /* 0x000ea4000c1e1500 */
[----:B--2---:R0:W2:Y:S01]  /*11d0*/  I2F.S16 R27, R4 ;  /* 0x00000004001b7306 */ /* 0x0040a20000101400 */
[----:B------:R-:W-:Y:S05]  /*11e0*/  BRA `(.L_x_39209) ;  /* 0x0000000800f07947 */ /* 0x000fea0003800000 */
.L_x_39205:
        /* <DEDUP_REMOVED lines=8> */
.L_x_39213:
[----:B------:R-:W2:Y:S02]  /*1270*/  LDG.E.U16 R4, desc[UR36][R4.64] ;  /* 0x0000002404047981 */ /* 0x000ea4000c1e1500 */
[----:B--2---:R-:W-:Y:S01]  /*1280*/  HADD2.F32 R27, -RZ, R4.H0_H0 ;  /* 0x20000004ff1b7230 */ /* 0x004fe20000004100 */
[----:B------:R-:W-:Y:S06]  /*1290*/  BRA `(.L_x_39209) ;  /* 0x0000000800c47947 */ /* 0x000fec0003800000 */
.L_x_39212:
        /* <DEDUP_REMOVED lines=8> */
.L_x_39215:
[----:B------:R-:W2:Y:S02]  /*1320*/  LDG.E.U16 R4, desc[UR36][R4.64] ;  /* 0x0000002404047981 */ /* 0x000ea4000c1e1500 */
[----:B--2---:R-:W-:Y:S01]  /*1330*/  HADD2.F32 R27, -RZ, R4.H0_H0 ;  /* 0x20000004ff1b7230 */ /* 0x004fe20000004100 */
[----:B------:R-:W-:Y:S06]  /*1340*/  BRA `(.L_x_39209) ;  /* 0x0000000800987947 */ /* 0x000fec0003800000 */
.L_x_39214:
[----:B------:R-:W2:Y:S01]  /*1350*/  LDG.E.64 R4, desc[UR36][R4.64] ;  /* 0x0000002404047981 */ /* 0x000ea2000c1e1b00 */
[----:B------:R-:W-:Y:S01]  /*1360*/  UMOV UR4, 0xf0000000 ;  /* 0xf000000000047882 */ /* 0x000fe20000000000 */
[----:B------:R-:W-:Y:S01]  /*1370*/  UMOV UR5, 0x380fffff ;  /* 0x380fffff00057882 */ /* 0x000fe20000000000 */
[----:B--2---:R-:W0:Y:S01]  /*1380*/  F2F.F32.F64 R27, R4 ;  /* 0x00000004001b7310 */ /* 0x004e220000301000 */
[----:B------:R-:W-:-:S14]  /*1390*/  DSETP.GEU.AND P0, PT, |R4|, UR4, PT ;  /* 0x0000000404007e2a */ /* 0x000fdc000bf0e200 */
[----:B0-----:R-:W-:Y:S01]  /*13a0*/  @!P0 FMUL R27, R27, 1.175494350822287508e-38 ;  /* 0x008000001b1b8820 */ /* 0x001fe20000400000 */
[----:B------:R-:W-:Y:S06]  /*13b0*/  BRA `(.L_x_39209) ;  /* 0x00000008007c7947 */ /* 0x000fec0003800000 */
.L_x_39204:
        /* <DEDUP_REMOVED lines=12> */
.L_x_39218:
[----:B------:R-:W2:Y:S01]  /*1480*/  LDG.E.64 R4, desc[UR36][R4.64] ;  /* 0x0000002404047981 */ /* 0x000ea2000c1e1b00 */
[----:B------:R-:W-:Y:S01]  /*1490*/  UMOV UR4, 0xf0000000 ;  /* 0xf000000000047882 */ /* 0x000fe20000000000 */
[----:B------:R-:W-:Y:S01]  /*14a0*/  UMOV UR5, 0x380fffff ;  /* 0x380fffff00057882 */ /* 0x000fe20000000000 */
[----:B--2---:R-:W0:Y:S01]  /*14b0*/  F2F.F32.F64 R27, R4 ;  /* 0x00000004001b7310 */ /* 0x004e220000301000 */
[----:B------:R-:W-:-:S14]  /*14c0*/  DSETP.GEU.AND P0, PT, |R4|, UR4, PT ;  /* 0x0000000404007e2a */ /* 0x000fdc000bf0e200 */
[----:B0-----:R-:W-:Y:S01]  /*14d0*/  @!P0 FMUL R27, R27, 1.175494350822287508e-38 ;  /* 0x008000001b1b8820 */ /* 0x001fe20000400000 */
[----:B------:R-:W-:Y:S06]  /*14e0*/  BRA `(.L_x_39209) ;  /* 0x0000000800307947 */ /* 0x000fec0003800000 */
.L_x_39217:
        /* <DEDUP_REMOVED lines=26> */
.L_x_39220:
        /* <DEDUP_REMOVED lines=13> */
.L_x_39219:
[----:B------:R-:W2:Y:S02]  /*1760*/  LDG.E.U16 R4, desc[UR36][R4.64] ;  /* 0x0000002404047981 */ /* 0x000ea4000c1e1500 */
[----:B--2---:R-:W-:Y:S01]  /*1770*/  IMAD.U32 R27, R4, 0x10000, RZ ;  /* 0x00010000041b7824 */ /* 0x004fe200078e00ff */
[----:B------:R-:W-:Y:S06]  /*1780*/  BRA `(.L_x_39209) ;  /* 0x0000000400887947 */ /* 0x000fec0003800000 */
.L_x_39216:
        /* <DEDUP_REMOVED lines=11> */
.L_x_39223:
        /* <DEDUP_REMOVED lines=20> */
.L_x_39225:
[----:B------:R-:W-:Y:S05]  /*1980*/  BSYNC B0 ;  /* 0x0000000000007941 */ /* 0x000fea0003800000 */
.L_x_39224:
[----:B------:R-:W-:Y:S01]  /*1990*/  IMAD.SHL.U32 R3, R3, 0x100000, RZ ;  /* 0x0010000003037824 */ /* 0x000fe200078e00ff */
[----:B------:R-:W-:-:S04]  /*19a0*/  LEA R0, R0, 0x3b800000, 0x17 ;  /* 0x3b80000000007811 */ /* 0x000fc800078eb8ff */
[----:B------:R-:W-:Y:S01]  /*19b0*/  LOP3.LUT R27, R0, R3, R27, 0xfe, !PT ;  /* 0x00000003001b7212 */ /* 0x000fe200078efe1b */
[----:B------:R-:W-:Y:S06]  /*19c0*/  BRA `(.L_x_39209) ;  /* 0x0000000000f87947 */ /* 0x000fec0003800000 */
.L_x_39222:
        /* <DEDUP_REMOVED lines=20> */
.L_x_39227:
[----:B------:R-:W-:Y:S05]  /*1b10*/  BSYNC B0 ;  /* 0x0000000000007941 */ /* 0x000fea0003800000 */
.L_x_39226:
[----:B------:R-:W-:Y:S01]  /*1b20*/  IMAD.SHL.U32 R3, R3, 0x200000, RZ ;  /* 0x0020000003037824 */ /* 0x000fe200078e00ff */
[----:B------:R-:W-:-:S04]  /*1b30*/  LEA R0, R0, 0x37800000, 0x17 ;  /* 0x3780000000007811 */ /* 0x000fc800078eb8ff */
[----:B------:R-:W-:Y:S01]  /*1b40*/  LOP3.LUT R27, R0, R3, R27, 0xfe, !PT ;  /* 0x00000003001b7212 */ /* 0x000fe200078efe1b */
[----:B------:R-:W-:Y:S06]  /*1b50*/  BRA `(.L_x_39209) ;  /* 0x0000000000947947 */ /* 0x000fec0003800000 */
.L_x_39221:
        /* <DEDUP_REMOVED lines=14> */
.L_x_39208:
        /* <DEDUP_REMOVED lines=16> */
.L_x_39230:
[----:B------:R-:W-:Y:S01]  /*1d40*/  IMAD.MOV.U32 R27, RZ, RZ, RZ ;  /* 0x000000ffff1b7224 */ /* 0x000fe200078e00ff */
[----:B------:R-:W-:Y:S06]  /*1d50*/  BRA `(.L_x_39209) ;  /* 0x0000000000147947 */ /* 0x000fec0003800000 */
.L_x_39229:
[----:B------:R-:W2:Y:S02]  /*1d60*/  LDG.E.64 R4, desc[UR36][R4.64] ;  /* 0x0000002404047981 */ /* 0x000ea4000c1e1b00 */
[----:B--2---:R0:W2:Y:S01]  /*1d70*/  I2F.U64 R27, R4 ;  /* 0x00000004001b7312 */ /* 0x0040a20000301000 */
[----:B------:R-:W-:Y:S05]  /*1d80*/  BRA `(.L_x_39209) ;  /* 0x0000000000087947 */ /* 0x000fea0003800000 */
.L_x_39228:
[----:B------:R-:W2:Y:S02]  /*1d90*/  LDG.E R4, desc[UR36][R4.64] ;  /* 0x0000002404047981 */ /* 0x000ea4000c1e1900 */
[----:B--2---:R-:W-:-:S07]  /*1da0*/  I2FP.F32.U32 R27, R4 ;  /* 0x00000004001b7245 */ /* 0x004fce0000201000 */
.L_x_39209:
[----:B------:R-:W-:Y:S05]  /*1db0*/  BSYNC B6 ;  /* 0x0000000000067941 */ /* 0x000fea0003800000 */
.L_x_39203:
[----:B------:R-:W-:-:S07]  /*1dc0*/  VIADD R16, R16, 0x80 ;  /* 0x0000008010107836 */ /* 0x000fce0000000000 */
.L_x_39202:
[----:B------:R-:W-:Y:S05]  /*1dd0*/  BSYNC B7 ;  /* 0x0000000000077941 */ /* 0x000fea0003800000 */
.L_x_39201:
        /* <DEDUP_REMOVED lines=27> */
.L_x_39237:
[----:B------:R-:W2:Y:S02]  /*1f90*/  LDG.E.U8 R4, desc[UR36][R4.64] ;  /* 0x0000002404047981 */ /* 0x000ea4000c1e1100 */
[----:B--2---:R-:W-:Y:S01]  /*1fa0*/  I2FP.F32.U32 R23, R4 ;  /* 0x0000000400177245 */ /* 0x004fe20000201000 */
[----:B------:R-:W-:Y:S06]  /*1fb0*/  BRA `(.L_x_39239) ;  /* 0x0000000c002c7947 */ /* 0x000fec0003800000 */
.L_x_39236:
        /* <DEDUP_REMOVED lines=9> */
.L_x_39241:
[----:B------:R-:W2:Y:S02]  /*2050*/  LDG.E R4, desc[UR36][R4.64] ;  /* 0x0000002404047981 */ /* 0x000ea4000c1e1900 */
[----:B--2---:R-:W-:Y:S01]  /*2060*/  I2FP.F32.S32 R23, R4 ;  /* 0x0000000400177245 */ /* 0x004fe20000201400 */
[----:B------:R-:W-:Y:S06]  /*2070*/  BRA `(.L_x_39239) ;  /* 0x0000000800fc7947 */ /* 0x000fec0003800000 */
.L_x_39240:
[----:B------:R-:W2:Y:S02]  /*2080*/  LDG.E.U16 R4, desc[UR36][R4.64] ;  /* 0x0000002404047981 */ /* 0x000ea4000c1e1500 */
[----:B--2---:R4:W0:Y:S01]  /*2090*/  I2F.S16 R23, R4 ;  /* 0x0000000400177306 */ /* 0x0048220000101400 */
[----:B------:R-:W-:Y:S05]  /*20a0*/  BRA `(.L_x_39239) ;  /* 0x0000000800f07947 */ /* 0x000fea0003800000 */
.L_x_39235:
        /* <DEDUP_REMOVED lines=8> */
.L_x_39243:
[----:B------:R-:W2:Y:S02]  /*2130*/  LDG.E.U16 R4, desc[UR36][R4.64] ;  /* 0x0000002404047981 */ /* 0x000ea4000c1e1500 */
[----:B--2---:R-:W-:Y:S01]  /*2140*/  HADD2.F32 R23, -RZ, R4.H0_H0 ;  /* 0x20000004ff177230 */ /* 0x004fe20000004100 */
[----:B------:R-:W-:Y:S06]  /*2150*/  BRA `(.L_x_39239) ;  /* 0x0000000800c47947 */ /* 0x000fec0003800000 */
.L_x_39242:
        /* <DEDUP_REMOVED lines=8> */
.L_x_39245:
[----:B------:R-:W2:Y:S02]  /*21e0*/  LDG.E.U16 R4, desc[UR36][R4.64] ;  /* 0x0000002404047981 */ /* 0x000ea4000c1e1500 */
[----:B--2---:R-:W-:Y:S01]  /*21f0*/  HADD2.F32 R23, -RZ, R4.H0_H0 ;  /* 0x20000004ff177230 */ /* 0x004fe20000004100 */
[----:B------:R-:W-:Y:S06]  /*2200*/  BRA `(.L_x_39239) ;  /* 0x0000000800987947 */ /* 0x000fec0003800000 */
.L_x_39244:
[----:B------:R-:W2:Y:S01]  /*2210*/  LDG.E.64 R4, desc[UR36][R4.64] ;  /* 0x0000002404047981 */ /* 0x000ea2000c1e1b00 */
[----:B------:R-:W-:Y:S01]  /*2220*/  UMOV UR4, 0xf0000000 ;  /* 0xf000000000047882 */ /* 0x000fe20000000000 */
[----:B------:R-:W-:Y:S01]  /*2230*/  UMOV UR5, 0x380fffff ;  /* 0x380fffff00057882 */ /* 0x000fe20000000000 */
[----:B--2---:R-:W0:Y:S01]  /*2240*/  F2F.F32.F64 R23, R4 ;  /* 0x0000000400177310 */ /* 0x004e220000301000 */
[----:B------:R-:W-:-:S14]  /*2250*/  DSETP.GEU.AND P0, PT, |R4|, UR4, PT ;  /* 0x0000000404007e2a */ /* 0x000fdc000bf0e200 */
[----:B0-----:R-:W-:Y:S01]  /*2260*/  @!P0 FMUL R23, R23, 1.175494350822287508e-38 ;  /* 0x0080000017178820 */ /* 0x001fe20000400000 */
[----:B------:R-:W-:Y:S06]  /*2270*/  BRA `(.L_x_39239) ;  /* 0x00000008007c7947 */ /* 0x000fec0003800000 */
.L_x_39234:
        /* <DEDUP_REMOVED lines=12> */
.L_x_39248:
[----:B------:R-:W2:Y:S01]  /*2340*/  LDG.E.64 R4, desc[UR36][R4.64] ;  /* 0x0000002404047981 */ /* 0x000ea2000c1e1b00 */
[----:B------:R-:W-:Y:S01]  /*2350*/  UMOV UR4, 0xf0000000 ;  /* 0xf000000000047882 */ /* 0x000fe20000000000 */
[----:B------:R-:W-:Y:S01]  /*2360*/  UMOV UR5, 0x380fffff ;  /* 0x380fffff00057882 */ /* 0x000fe20000000000 */
[----:B--2---:R-:W0:Y:S01]  /*2370*/  F2F.F32.F64 R23, R4 ;  /* 0x0000000400177310 */ /* 0x004e220000301000 */
[----:B------:R-:W-:-:S14]  /*2380*/  DSETP.GEU.AND P0, PT, |R4|, UR4, PT ;  /* 0x0000000404007e2a */ /* 0x000fdc000bf0e200 */
[----:B0-----:R-:W-:Y:S01]  /*2390*/  @!P0 FMUL R23, R23, 1.175494350822287508e-38 ;  /* 0x0080000017178820 */ /* 0x001fe20000400000 */
[----:B------:R-:W-:Y:S06]  /*23a0*/  BRA `(.L_x_39239) ;  /* 0x0000000800307947 */ /* 0x000fec0003800000 */
.L_x_39247:
        /* <DEDUP_REMOVED lines=26> */
.L_x_39250:
        /* <DEDUP_REMOVED lines=13> */
.L_x_39249:
[----:B------:R-:W2:Y:S02]  /*2620*/  LDG.E.U16 R4, desc[UR36][R4.64] ;  /* 0x0000002404047981 */ /* 0x000ea4000c1e1500 */
[----:B--2---:R-:W-:Y:S01]  /*2630*/  IMAD.U32 R23, R4, 0x10000, RZ ;  /* 0x0001000004177824 */ /* 0x004fe200078e00ff */
[----:B------:R-:W-:Y:S06]  /*2640*/  BRA `(.L_x_39239) ;  /* 0x0000000400887947 */ /* 0x000fec0003800000 */
.L_x_39246:
        /* <DEDUP_REMOVED lines=11> */
.L_x_39253:
        /* <DEDUP_REMOVED lines=20> */
.L_x_39255:
[----:B------:R-:W-:Y:S05]  /*2840*/  BSYNC B0 ;  /* 0x0000000000007941 */ /* 0x000fea0003800000 */
.L_x_39254:
[----:B------:R-:W-:Y:S01]  /*2850*/  IMAD.SHL.U32 R3, R3, 0x100000, RZ ;  /* 0x0010000003037824 */ /* 0x000fe200078e00ff */
[----:B------:R-:W-:-:S04]  /*2860*/  LEA R0, R0, 0x3b800000, 0x17 ;  /* 0x3b80000000007811 */ /* 0x000fc800078eb8ff */
[----:B------:R-:W-:Y:S01]  /*2870*/  LOP3.LUT R23, R0, R3, R23, 0xfe, !PT ;  /* 0x0000000300177212 */ /* 0x000fe200078efe17 */
[----:B------:R-:W-:Y:S06]  /*2880*/  BRA `(.L_x_39239) ;  /* 0x0000000000f87947 */ /* 0x000fec0003800000 */
.L_x_39252:
        /* <DEDUP_REMOVED lines=20> */
.L_x_39257:
[----:B------:R-:W-:Y:S05]  /*29d0*/  BSYNC B0 ;  /* 0x0000000000007941 */ /* 0x000fea0003800000 */
.L_x_39256:
[----:B------:R-:W-:Y:S01]  /*29e0*/  IMAD.SHL.U32 R3, R3, 0x200000, RZ ;  /* 0x0020000003037824 */ /* 0x000fe200078e00ff */
[----:B------:R-:W-:-:S04]  /*29f0*/  LEA R0, R0, 0x37800000, 0x17 ;  /* 0x3780000000007811 */ /* 0x000fc800078eb8ff */
[----:B------:R-:W-:Y:S01]  /*2a00*/  LOP3.LUT R23, R0, R3, R23, 0xfe, !PT ;  /* 0x0000000300177212 */ /* 0x000fe200078efe17 */
[----:B------:R-:W-:Y:S06]  /*2a10*/  BRA `(.L_x_39239) ;  /* 0x0000000000947947 */ /* 0x000fec0003800000 */
.L_x_39251:
        /* <DEDUP_REMOVED lines=14> */
.L_x_39238:
        /* <DEDUP_REMOVED lines=16> */
.L_x_39260:
[----:B------:R-:W-:Y:S01]  /*2c00*/  IMAD.MOV.U32 R23, RZ, RZ, RZ ;  /* 0x000000ffff177224 */ /* 0x000fe200078e00ff */
[----:B------:R-:W-:Y:S06]  /*2c10*/  BRA `(.L_x_39239) ;  /* 0x0000000000147947 */ /* 0x000fec0003800000 */
.L_x_39259:
[----:B------:R-:W2:Y:S02]  /*2c20*/  LDG.E.64 R4, desc[UR36][R4.64] ;  /* 0x0000002404047981 */ /* 0x000ea4000c1e1b00 */
[----:B--2---:R0:W2:Y:S01]  /*2c30*/  I2F.U64 R23, R4 ;  /* 0x0000000400177312 */ /* 0x0040a20000301000 */
[----:B------:R-:W-:Y:S05]  /*2c40*/  BRA `(.L_x_39239) ;  /* 0x0000000000087947 */ /* 0x000fea0003800000 */
.L_x_39258:
[----:B------:R-:W2:Y:S02]  /*2c50*/  LDG.E R4, desc[UR36][R4.64] ;  /* 0x0000002404047981 */ /* 0x000ea4000c1e1900 */
[----:B--2---:R-:W-:-:S07]  /*2c60*/  I2FP.F32.U32 R23, R4 ;  /* 0x0000000400177245 */ /* 0x004fce0000201000 */
.L_x_39239:
[----:B------:R-:W-:Y:S05]  /*2c70*/  BSYNC B6 ;  /* 0x0000000000067941 */ /* 0x000fea0003800000 */
.L_x_39233:
[----:B------:R-:W-:-:S07]  /*2c80*/  VIADD R16, R16, 0x80 ;  /* 0x0000008010107836 */ /* 0x000fce0000000000 */
.L_x_39232:
[----:B------:R-:W-:Y:S05]  /*2c90*/  BSYNC B7 ;  /* 0x0000000000077941 */ /* 0x000fea0003800000 */
.L_x_39231:
        /* <DEDUP_REMOVED lines=23> */
.L_x_39266:
[----:B------:R-:W2:Y:S02]  /*2e10*/  LDG.E.U8 R4, desc[UR36][R4.64] ;  /* 0x0000002404047981 */ /* 0x000ea4000c1e1100 */
[----:B--2---:R-:W-:Y:S01]  /*2e20*/  I2FP.F32.U32 R19, R4 ;  /* 0x0000000400137245 */ /* 0x004fe20000201000 */
[----:B------:R-:W-:Y:S06]  /*2e30*/  BRA `(.L_x_39262) ;  /* 0x0000000c00207947 */ /* 0x000fec0003800000 */
.L_x_39265:
        /* <DEDUP_REMOVED lines=9> */
.L_x_39269:
[----:B------:R-:W2:Y:S02]  /*2ed0*/  LDG.E R4, desc[UR36][R4.64] ;  /* 0x0000002404047981 */ /* 0x000ea4000c1e1900 */
[----:B--2---:R-:W-:Y:S01]  /*2ee0*/  I2FP.F32.S32 R19, R4 ;  /* 0x0000000400137245 */ /* 0x004fe20000201400 */
[----:B------:R-:W-:Y:S06]  /*2ef0*/  BRA `(.L_x_39262) ;  /* 0x0000000800f07947 */ /* 0x000fec0003800000 */
.L_x_39268:
[----:B------:R-:W2:Y:S02]  /*2f00*/  LDG.E.U16 R4, desc[UR36][R4.64] ;  /* 0x0000002404047981 */ /* 0x000ea4000c1e1500 */
[----:B--2---:R0:W2:Y:S01]  /*2f10*/  I2F.S16 R19, R4 ;  /* 0x0000000400137306 */ /* 0x0040a20000101400 */
[----:B------:R-:W-:Y:S05]  /*2f20*/  BRA `(.L_x_39262) ;  /* 0x0000000800e47947 */ /* 0x000fea0003800000 */
.L_x_39264:
        /* <DEDUP_REMOVED lines=8> */
.L_x_39271:
[----:B------:R-:W2:Y:S02]  /*2fb0*/  LDG.E.U16 R4, desc[UR36][R4.64] ;  /* 0x0000002404047981 */ /* 0x000ea4000c1e1500 */
[----:B--2---:R-:W-:Y:S01]  /*2fc0*/  HADD2.F32 R19, -RZ, R4.H0_H0 ;  /* 0x20000004ff137230 */ /* 0x004fe20000004100 */
[----:B------:R-:W-:Y:S06]  /*2fd0*/  BRA `(.L_x_39262) ;  /* 0x0000000800b87947 */ /* 0x000fec0003800000 */
.L_x_39270:
        /* <DEDUP_REMOVED lines=8> */
.L_x_39273:
[----:B------:R-:W2:Y:S02]  /*3060*/  LDG.E.U16 R4, desc[UR36][R4.64] ;  /* 0x0000002404047981 */ /* 0x000ea4000c1e1500 */
[----:B--2---:R-:W-:Y:S01]  /*3070*/  HADD2.F32 R19, -RZ, R4.H0_H0 ;  /* 0x20000004ff137230 */ /* 0x004fe20000004100 */
[----:B------:R-:W-:Y:S06]  /*3080*/  BRA `(.L_x_39262) ;  /* 0x00000008008c7947 */ /* 0x000fec0003800000 */
.L_x_39272:
[----:B------:R-:W2:Y:S01]  /*3090*/  LDG.E.64 R4, desc[UR36][R4.64] ;  /* 0x0000002404047981 */ /* 0x000ea2000c1e1b00 */
[----:B------:R-:W-:Y:S01]  /*30a0*/  UMOV UR4, 0xf0000000 ;  /* 0xf000000000047882 */ /* 0x000fe20000000000 */
[----:B------:R-:W-:Y:S01]  /*30b0*/  UMOV UR5, 0x380fffff ;  /* 0x380fffff00057882 */ /* 0x000fe20000000000 */
[----:B--2---:R-:W0:Y:S01]  /*30c0*/  F2F.F32.F64 R19, R4 ;  /* 0x0000000400137310 */ /* 0x004e220000301000 */
[----:B------:R-:W-:-:S14]  /*30d0*/  DSETP.GEU.AND P0, PT, |R4|, UR4, PT ;  /* 0x0000000404007e2a */ /* 0x000fdc000bf0e200 */
[----:B0-----:R-:W-:Y:S01]  /*30e0*/  @!P0 FMUL R19, R19, 1.175494350822287508e-38 ;  /* 0x0080000013138820 */ /* 0x001fe20000400000 */
[----:B------:R-:W-:Y:S06]  /*30f0*/  BRA `(.L_x_39262) ;  /* 0x0000000800707947 */ /* 0x000fec0003800000 */
.L_x_39263:
        /* <DEDUP_REMOVED lines=12> */
.L_x_39276:
[----:B------:R-:W2:Y:S01]  /*31c0*/  LDG.E.64 R4, desc[UR36][R4.64] ;  /* 0x0000002404047981 */ /* 0x000ea2000c1e1b00 */
[----:B------:R-:W-:Y:S01]  /*31d0*/  UMOV UR4, 0xf0000000 ;  /* 0xf000000000047882 */ /* 0x000fe20000000000 */
[----:B------:R-:W-:Y:S01]  /*31e0*/  UMOV UR5, 0x380fffff ;  /* 0x380fffff00057882 */ /* 0x000fe20000000000 */
[----:B--2---:R-:W0:Y:S01]  /*31f0*/  F2F.F32.F64 R19, R4 ;  /* 0x0000000400137310 */ /* 0x004e220000301000 */
[----:B------:R-:W-:-:S14]  /*3200*/  DSETP.GEU.AND P0, PT, |R4|, UR4, PT ;  /* 0x0000000404007e2a */ /* 0x000fdc000bf0e200 */
[----:B0-----:R-:W-:Y:S01]  /*3210*/  @!P0 FMUL R19, R19, 1.175494350822287508e-38 ;  /* 0x0080000013138820 */ /* 0x001fe20000400000 */
[----:B------:R-:W-:Y:S06]  /*3220*/  BRA `(.L_x_39262) ;  /* 0x0000000800247947 */ /* 0x000fec0003800000 */
.L_x_39275:
        /* <DEDUP_REMOVED lines=26> */
.L_x_39278:
        /* <DEDUP_REMOVED lines=13> */
.L_x_39277:
[----:B------:R-:W2:Y:S02]  /*34a0*/  LDG.E.U16 R4, desc[UR36][R4.64] ;  /* 0x0000002404047981 */ /* 0x000ea4000c1e1500 */
[----:B--2---:R-:W-:Y:S01]  /*34b0*/  IMAD.U32 R19, R4, 0x10000, RZ ;  /* 0x0001000004137824 */ /* 0x004fe200078e00ff */
[----:B------:R-:W-:Y:S06]  /*34c0*/  BRA `(.L_x_39262) ;  /* 0x00000004007c7947 */ /* 0x000fec0003800000 */
.L_x_39274:
        /* <DEDUP_REMOVED lines=11> */
.L_x_39281:
        /* <DEDUP_REMOVED lines=19> */
.L_x_39283:
[----:B------:R-:W-:Y:S05]  /*36b0*/  BSYNC B0 ;  /* 0x0000000000007941 */ /* 0x000fea0003800000 */
.L_x_39282:
[----:B------:R-:W-:Y:S01]  /*36c0*/  IMAD.SHL.U32 R3, R3, 0x100000, RZ ;  /* 0x0010000003037824 */ /* 0x000fe200078e00ff */
[----:B------:R-:W-:-:S04]  /*36d0*/  LEA R0, R0, 0x3b800000, 0x17 ;  /* 0x3b80000000007811 */ /* 0x000fc800078eb8ff */
[----:B------:R-:W-:Y:S01]  /*36e0*/  LOP3.LUT R19, R0, R3, R19, 0xfe, !PT ;  /* 0x0000000300137212 */ /* 0x000fe200078efe13 */
[----:B------:R-:W-:Y:S06]  /*36f0*/  BRA `(.L_x_39262) ;  /* 0x0000000000f07947 */ /* 0x000fec0003800000 */
.L_x_39280:
        /* <DEDUP_REMOVED lines=19> */
.L_x_39285:
[----:B------:R-:W-:Y:S05]  /*3830*/  BSYNC B0 ;  /* 0x0000000000007941 */ /* 0x000fea0003800000 */
.L_x_39284:
[----:B------:R-:W-:Y:S01]  /*3840*/  IMAD.SHL.U32 R3, R3, 0x200000, RZ ;  /* 0x0020000003037824 */ /* 0x000fe200078e00ff */
[----:B------:R-:W-:-:S04]  /*3850*/  LEA R0, R0, 0x37800000, 0x17 ;  /* 0x3780000000007811 */ /* 0x000fc800078eb8ff */
[----:B------:R-:W-:Y:S01]  /*3860*/  LOP3.LUT R19, R0, R3, R19, 0xfe, !PT ;  /* 0x0000000300137212 */ /* 0x000fe200078efe13 */
[----:B------:R-:W-:Y:S06]  /*3870*/  BRA `(.L_x_39262) ;  /* 0x0000000000907947 */ /* 0x000fec0003800000 */
.L_x_39279:
        /* <DEDUP_REMOVED lines=14> */
.L_x_39267:
        /* <DEDUP_REMOVED lines=16> */
.L_x_39288:
[----:B------:R-:W-:Y:S05]  /*3a60*/  BRA `(.L_x_39262) ;  /* 0x0000000000147947 */ /* 0x000fea0003800000 */
.L_x_39287:
[----:B------:R-:W2:Y:S02]  /*3a70*/  LDG.E.64 R4, desc[UR36][R4.64] ;  /* 0x0000002404047981 */ /* 0x000ea4000c1e1b00 */
[----:B--2---:R0:W2:Y:S01]  /*3a80*/  I2F.U64 R19, R4 ;  /* 0x0000000400137312 */ /* 0x0040a20000301000 */
[----:B------:R-:W-:Y:S05]  /*3a90*/  BRA `(.L_x_39262) ;  /* 0x0000000000087947 */ /* 0x000fea0003800000 */
.L_x_39286:
[----:B------:R-:W2:Y:S02]  /*3aa0*/  LDG.E R4, desc[UR36][R4.64] ;  /* 0x0000002404047981 */ /* 0x000ea4000c1e1900 */
[----:B--2---:R-:W-:-:S07]  /*3ab0*/  I2FP.F32.U32 R19, R4 ;  /* 0x0000000400137245 */ /* 0x004fce0000201000 */
.L_x_39262:
[----:B------:R-:W-:Y:S05]  /*3ac0*/  BSYNC B6 ;  /* 0x0000000000067941 */ /* 0x000fea0003800000 */
.L_x_39261:
[----:B------:R-:W0:Y:S01]  /*3ad0*/  S2R R25, SR_TID.X ;  /* 0x0000000000197919 */ /* 0x000e220000002100 */
[----:B------:R-:W-:Y:S01]  /*3ae0*/  BSSY B1, `(.L_x_39289) ;  /* 0x000004d000017945 */ /* 0x000fe20003800000 */
[----:B0-----:R-:W-:-:S13]  /*3af0*/  ISETP.GE.AND P1, PT, R25, R17, PT ;  /* 0x000000111900720c */ /* 0x001fda0003f26270 */
[----:B------:R-:W-:Y:S05]  /*3b00*/  @P1 BRA `(.L_x_39290) ;  /* 0x0000000400281947 */ /* 0x000fea0003800000 */
[----:B--2-4-:R-:W1:Y:S01]  /*3b10*/  LDC R4, c[0x0][0x218] ;  /* 0x00008600ff047b82 */ /* 0x014e620000000800 */
[----:B------:R-:W-:Y:S01]  /*3b20*/  BSSY B0, `(.L_x_39291) ;  /* 0x0000040000007945 */ /* 0x000fe20003800000 */
[C---:B-1-3-5:R-:W-:Y:S01]  /*3b30*/  FSETP.GEU.FTZ.AND P0, PT, |R4|.reuse, |R29|, PT ;  /* 0x4000001d0400720b */ /* 0x06afe20003f1e200 */
        /* <DEDUP_REMOVED lines=25> */
.L_x_39296:
[----:B------:R-:W-:Y:S01]  /*3cd0*/  FSETP.GEU.FTZ.AND P0, PT, R6, -R8, PT ;  /* 0x800000080600720b */ /* 0x000fe20003f1e000 */
[----:B------:R-:W-:-:S12]  /*3ce0*/  FADD.FTZ R0, R0, -1 ;  /* 0xbf80000000007421 */ /* 0x000fd80000010000 */
[----:B------:R-:W-:-:S07]  /*3cf0*/  @!P0 FADD.FTZ R0, R0, -1 ;  /* 0xbf80000000008421 */ /* 0x000fce0000010000 */
.L_x_39295:
[----:B------:R-:W-:Y:S05]  /*3d00*/  BSYNC B2 ;  /* 0x0000000000027941 */ /* 0x000fea0003800000 */
.L_x_39294:
[----:B------:R-:W-:Y:S01]  /*3d10*/  FFMA.FTZ R3, -R8, R0, R3 ;  /* 0x0000000008037223 */ /* 0x000fe20000010103 */
[----:B------:R-:W-:Y:S06]  /*3d20*/  BRA `(.L_x_39292) ;  /* 0x00000000007c7947 */ /* 0x000fec0003800000 */
.L_x_39293:
        /* <DEDUP_REMOVED lines=15> */
.L_x_39299:
        /* <DEDUP_REMOVED lines=13> */
.L_x_39298:
[----:B------:R-:W-:Y:S05]  /*3ef0*/  BSYNC B2 ;  /* 0x0000000000027941 */ /* 0x000fea0003800000 */
.L_x_39297:
[----:B------:R-:W-:-:S04]  /*3f00*/  FMUL.FTZ R0, R3, 1.1920928955078125e-07 ;  /* 0x3400000003007820 */ /* 0x000fc80000410000 */
[----:B------:R-:W-:-:S07]  /*3f10*/  FMUL.FTZ R3, R9, R0 ;  /* 0x0000000009037220 */ /* 0x000fce0000410000 */
.L_x_39292:
[----:B------:R-:W-:Y:S05]  /*3f20*/  BSYNC B0 ;  /* 0x0000000000007941 */ /* 0x000fea0003800000 */
.L_x_39291:
        /* <DEDUP_REMOVED lines=8> */
.L_x_39290:
[----:B------:R-:W-:Y:S05]  /*3fb0*/  BSYNC B1 ;  /* 0x0000000000017941 */ /* 0x000fea0003800000 */
.L_x_39289:
        /* <DEDUP_REMOVED lines=32> */
.L_x_39307:
[----:B------:R-:W-:Y:S01]  /*41c0*/  FSETP.GEU.FTZ.AND P0, PT, R8, -R10, PT ;  /* 0x8000000a0800720b */ /* 0x000fe20003f1e000 */
[----:B------:R-:W-:-:S12]  /*41d0*/  FADD.FTZ R0, R0, -1 ;  /* 0xbf80000000007421 */ /* 0x000fd80000010000 */
[----:B------:R-:W-:-:S07]  /*41e0*/  @!P0 FADD.FTZ R0, R0, -1 ;  /* 0xbf80000000008421 */ /* 0x000fce0000010000 */
.L_x_39306:
[----:B------:R-:W-:Y:S05]  /*41f0*/  BSYNC B2 ;  /* 0x0000000000027941 */ /* 0x000fea0003800000 */
.L_x_39305:
[----:B------:R-:W-:Y:S01]  /*4200*/  FFMA.FTZ R3, -R10, R0, R3 ;  /* 0x000000000a037223 */ /* 0x000fe20000010103 */
[----:B------:R-:W-:Y:S06]  /*4210*/  BRA `(.L_x_39303) ;  /* 0x00000000007c7947 */ /* 0x000fec0003800000 */
.L_x_39304:
        /* <DEDUP_REMOVED lines=15> */
.L_x_39310:
        /* <DEDUP_REMOVED lines=13> */
.L_x_39309:
[----:B------:R-:W-:Y:S05]  /*43e0*/  BSYNC B2 ;  /* 0x0000000000027941 */ /* 0x000fea0003800000 */
.L_x_39308:
[----:B------:R-:W-:-:S04]  /*43f0*/  FMUL.FTZ R0, R3, 1.1920928955078125e-07 ;  /* 0x3400000003007820 */ /* 0x000fc80000410000 */
[----:B------:R-:W-:-:S07]  /*4400*/  FMUL.FTZ R3, R9, R0 ;  /* 0x0000000009037220 */ /* 0x000fce0000410000 */
.L_x_39303:
[----:B------:R-:W-:Y:S05]  /*4410*/  BSYNC B0 ;  /* 0x0000000000007941 */ /* 0x000fea0003800000 */
.L_x_39302:
        /* <DEDUP_REMOVED lines=8> */
.L_x_39301:
[----:B------:R-:W-:Y:S05]  /*44a0*/  BSYNC B1 ;  /* 0x0000000000017941 */ /* 0x000fea0003800000 */
.L_x_39300:
        /* <DEDUP_REMOVED lines=32> */
.L_x_39318:
[----:B------:R-:W-:Y:S01]  /*46b0*/  FSETP.GEU.FTZ.AND P0, PT, R8, -R10, PT ;  /* 0x8000000a0800720b */ /* 0x000fe20003f1e000 */
[----:B------:R-:W-:-:S12]  /*46c0*/  FADD.FTZ R0, R0, -1 ;  /* 0xbf80000000007421 */ /* 0x000fd80000010000 */
[----:B------:R-:W-:-:S07]  /*46d0*/  @!P0 FADD.FTZ R0, R0, -1 ;  /* 0xbf80000000008421 */ /* 0x000fce0000010000 */
.L_x_39317:
[----:B------:R-:W-:Y:S05]  /*46e0*/  BSYNC B2 ;  /* 0x0000000000027941 */ /* 0x000fea0003800000 */
.L_x_39316:
[----:B------:R-:W-:Y:S01]  /*46f0*/  FFMA.FTZ R3, -R10, R0, R3 ;  /* 0x000000000a037223 */ /* 0x000fe20000010103 */
[----:B------:R-:W-:Y:S06]  /*4700*/  BRA `(.L_x_39314) ;  /* 0x00000000007c7947 */ /* 0x000fec0003800000 */
.L_x_39315:
        /* <DEDUP_REMOVED lines=15> */
.L_x_39321:
        /* <DEDUP_REMOVED lines=13> */
.L_x_39320:
[----:B------:R-:W-:Y:S05]  /*48d0*/  BSYNC B2 ;  /* 0x0000000000027941 */ /* 0x000fea0003800000 */
.L_x_39319:
[----:B------:R-:W-:-:S04]  /*48e0*/  FMUL.FTZ R0, R3, 1.1920928955078125e-07 ;  /* 0x3400000003007820 */ /* 0x000fc80000410000 */
[----:B------:R-:W-:-:S07]  /*48f0*/  FMUL.FTZ R3, R9, R0 ;  /* 0x0000000009037220 */ /* 0x000fce0000410000 */
.L_x_39314:
[----:B------:R-:W-:Y:S05]  /*4900*/  BSYNC B0 ;  /* 0x0000000000007941 */ /* 0x000fea0003800000 */
.L_x_39313:
        /* <DEDUP_REMOVED lines=8> */
.L_x_39312:
[----:B------:R-:W-:Y:S05]  /*4990*/  BSYNC B1 ;  /* 0x0000000000017941 */ /* 0x000fea0003800000 */
.L_x_39311:
        /* <DEDUP_REMOVED lines=32> */
.L_x_39329:
[----:B------:R-:W-:Y:S01]  /*4ba0*/  FSETP.GEU.FTZ.AND P0, PT, R8, -R10, PT ;  /* 0x8000000a0800720b */ /* 0x000fe20003f1e000 */
[----:B------:R-:W-:-:S12]  /*4bb0*/  FADD.FTZ R0, R0, -1 ;  /* 0xbf80000000007421 */ /* 0x000fd80000010000 */
[----:B------:R-:W-:-:S07]  /*4bc0*/  @!P0 FADD.FTZ R0, R0, -1 ;  /* 0xbf80000000008421 */ /* 0x000fce0000010000 */
.L_x_39328:
[----:B------:R-:W-:Y:S05]  /*4bd0*/  BSYNC B2 ;  /* 0x0000000000027941 */ /* 0x000fea0003800000 */
.L_x_39327:
[----:B------:R-:W-:Y:S01]  /*4be0*/  FFMA.FTZ R3, -R10, R0, R3 ;  /* 0x000000000a037223 */ /* 0x000fe20000010103 */
[----:B------:R-:W-:Y:S06]  /*4bf0*/  BRA `(.L_x_39325) ;  /* 0x00000000007c7947 */ /* 0x000fec0003800000 */
.L_x_39326:
        /* <DEDUP_REMOVED lines=15> */
.L_x_39332:
        /* <DEDUP_REMOVED lines=13> */
.L_x_39331:
[----:B------:R-:W-:Y:S05]  /*4dc0*/  BSYNC B2 ;  /* 0x0000000000027941 */ /* 0x000fea0003800000 */
.L_x_39330:
[----:B------:R-:W-:-:S04]  /*4dd0*/  FMUL.FTZ R0, R3, 1.1920928955078125e-07 ;  /* 0x3400000003007820 */ /* 0x000fc80000410000 */
[----:B------:R-:W-:-:S07]  /*4de0*/  FMUL.FTZ R3, R9, R0 ;  /* 0x0000000009037220 */ /* 0x000fce0000410000 */
.L_x_39325:
[----:B------:R-:W-:Y:S05]  /*4df0*/  BSYNC B0 ;  /* 0x0000000000007941 */ /* 0x000fea0003800000 */
.L_x_39324:
        /* <DEDUP_REMOVED lines=8> */
.L_x_39323:
[----:B------:R-:W-:Y:S05]  /*4e80*/  BSYNC B1 ;  /* 0x0000000000017941 */ /* 0x000fea0003800000 */
.L_x_39322:
[----:B------:R-:W0:Y:S01]  /*4e90*/  LDC.U8 R16, c[0x0][0x23c] ;  /* 0x00008f00ff107b82 */ /* 0x000e220000000000 */
[----:B------:R-:W-:Y:S04]  /*4ea0*/  BSSY B6, `(.L_x_39333) ;  /* 0x0000101000067945 */ /* 0x000fe80003800000 */
[----:B------:R-:W-:Y:S05]  /*4eb0*/  @P1 BRA `(.L_x_39334) ;  /* 0x0000000c00fc1947 */ /* 0x000fea0003800000 */
[----:B------:R-:W1:Y:S01]  /*4ec0*/  LDC.64 R8, c[0x0][0x220] ;  /* 0x00008800ff087b82 */ /* 0x000e620000000a00 */
[----:B------:R-:W-:Y:S01]  /*4ed0*/  IMAD R0, R2, 0x200, R25 ;  /* 0x0000020002007824 */ /* 0x000fe200078e0219 */
[----:B0-2---:R-:W-:Y:S01]  /*4ee0*/  PRMT R5, R16, 0x9910, RZ ;  /* 0x0000991010057816 */ /* 0x005fe200000000ff */
        /* <DEDUP_REMOVED lines=16> */
[----:B------:R-:W-:Y:S01]  /*4ff0*/  VIADD R25, R25, 0x80 ;  /* 0x0000008019197836 */ /* 0x000fe20000000000 */
[----:B0-----:R0:W-:Y:S01]  /*5000*/  STG.E.U8 desc[UR36][R8.64], R3 ;  /* 0x0000000308007986 */ /* 0x0011e2000c101124 */
[----:B------:R-:W-:Y:S05]  /*5010*/  BRA `(.L_x_39334) ;  /* 0x0000000c00a47947 */ /* 0x000fea0003800000 */
.L_x_39338:
[----:B----4-:R-:W0:Y:S01]  /*5020*/  F2I.S64.TRUNC R4, R4 ;  /* 0x0000000400047311 */ /* 0x010e22000020d900 */
[----:B------:R-:W-:Y:S02]  /*5030*/  VIADD R25, R25, 0x80 ;  /* 0x0000008019197836 */ /* 0x000fe40000000000 */
[----:B0-----:R-:W-:-:S05]  /*5040*/  IMAD.MOV.U32 R3, RZ, RZ, R4 ;  /* 0x000000ffff037224 */ /* 0x001fca00078e0004 */
[----:B------:R0:W-:Y:S01]  /*5050*/  STG.E.U8 desc[UR36][R8.64], R3 ;  /* 0x0000000308007986 */ /* 0x0001e2000c101124 */
[----:B------:R-:W-:Y:S05]  /*5060*/  BRA `(.L_x_39334) ;  /* 0x0000000c00907947 */ /* 0x000fea0003800000 */
.L_x_39337:
[----:B------:R-:W-:-:S13]  /*5070*/  ISETP.NE.AND P0, PT, R0, 0x2, PT ;  /* 0x000000020000780c */ /* 0x000fda0003f05270 */
[----:B------:R-:W-:Y:S05]  /*5080*/  @!P0 BRA `(.L_x_39340) ;  /* 0x0000000000308947 */ /* 0x000fea0003800000 */
[----:B------:R-:W-:-:S13]  /*5090*/  ISETP.NE.AND P0, PT, R0, 0x3, PT ;  /* 0x000000030000780c */ /* 0x000fda0003f05270 */
[----:B------:R-:W-:Y:S05]  /*50a0*/  @!P0 BRA `(.L_x_39341) ;  /* 0x0000000000188947 */ /* 0x000fea0003800000 */
[----:B------:R-:W-:-:S13]  /*50b0*/  ISETP.NE.AND P0, PT, R0, 0x4, PT ;  /* 0x000000040000780c */ /* 0x000fda0003f05270 */
[----:B------:R-:W-:Y:S05]  /*50c0*/  @P0 BRA `(.L_x_39339) ;  /* 0x0000000c00140947 */ /* 0x000fea0003800000 */
[----:B----4-:R-:W0:Y:S01]  /*50d0*/  F2I.S64.TRUNC R4, R4 ;  /* 0x0000000400047311 */ /* 0x010e22000020d900 */
[----:B------:R-:W-:Y:S01]  /*50e0*/  VIADD R25, R25, 0x80 ;  /* 0x0000008019197836 */ /* 0x000fe20000000000 */
[----:B0-----:R0:W-:Y:S01]  /*50f0*/  STG.E.64 desc[UR36][R8.64], R4 ;  /* 0x0000000408007986 */ /* 0x0011e2000c101b24 */
[----:B------:R-:W-:Y:S05]  /*5100*/  BRA `(.L_x_39334) ;  /* 0x0000000c00687947 */ /* 0x000fea0003800000 */
.L_x_39341:
[----:B------:R-:W0:Y:S01]  /*5110*/  F2I.FTZ.TRUNC.NTZ R3, R4 ;  /* 0x0000000400037305 */ /* 0x000e22000021f100 */
[----:B------:R-:W-:Y:S01]  /*5120*/  VIADD R25, R25, 0x80 ;  /* 0x0000008019197836 */ /* 0x000fe20000000000 */
[----:B0-----:R0:W-:Y:S01]  /*5130*/  STG.E desc[UR36][R8.64], R3 ;  /* 0x0000000308007986 */ /* 0x0011e2000c101924 */
[----:B------:R-:W-:Y:S05]  /*5140*/  BRA `(.L_x_39334) ;  /* 0x0000000c00587947 */ /* 0x000fea0003800000 */
.L_x_39340:
[----:B------:R-:W0:Y:S01]  /*5150*/  F2I.FTZ.TRUNC.NTZ R3, R4 ;  /* 0x0000000400037305 */ /* 0x000e22000021f100 */
[----:B------:R-:W-:Y:S01]  /*5160*/  VIADD R25, R25, 0x80 ;  /* 0x0000008019197836 */ /* 0x000fe20000000000 */
[----:B0-----:R0:W-:Y:S01]  /*5170*/  STG.E.U16 desc[UR36][R8.64], R3 ;  /* 0x0000000308007986 */ /* 0x0011e2000c101524 */
[----:B------:R-:W-:Y:S05]  /*5180*/  BRA `(.L_x_39334) ;  /* 0x0000000c00487947 */ /* 0x000fea0003800000 */
.L_x_39336:
        /* <DEDUP_REMOVED lines=9> */
.L_x_39343:
[----:B----4-:R-:W-:Y:S01]  /*5220*/  F2FP.F16.F32.PACK_AB R4, RZ, R4 ;  /* 0x00000004ff04723e */ /* 0x010fe200000000ff */
[----:B------:R-:W-:-:S04]  /*5230*/  VIADD R25, R25, 0x80 ;  /* 0x0000008019197836 */ /* 0x000fc80000000000 */
[----:B------:R0:W-:Y:S01]  /*5240*/  STG.E.U16 desc[UR36][R8.64], R4 ;  /* 0x0000000408007986 */ /* 0x0001e2000c101524 */
[----:B------:R-:W-:Y:S05]  /*5250*/  BRA `(.L_x_39334) ;  /* 0x0000000c00147947 */ /* 0x000fea0003800000 */
.L_x_39342:
        /* <DEDUP_REMOVED lines=10> */
.L_x_39345:
[----:B------:R-:W-:Y:S01]  /*5300*/  F2FP.F16.F32.PACK_AB R3, RZ, R4 ;  /* 0x00000004ff03723e */ /* 0x000fe200000000ff */
[----:B------:R-:W-:-:S03]  /*5310*/  VIADD R25, R25, 0x80 ;  /* 0x0000008019197836 */ /* 0x000fc60000000000 */
[----:B------:R-:W-:-:S05]  /*5320*/  PRMT R3, R3, 0x5410, RZ ;  /* 0x0000541003037816 */ /* 0x000fca00000000ff */
[----:B------:R0:W-:Y:S01]  /*5330*/  STG.E desc[UR36][R8.64], R3 ;  /* 0x0000000308007986 */ /* 0x0001e2000c101924 */
[----:B------:R-:W-:Y:S05]  /*5340*/  BRA `(.L_x_39334) ;  /* 0x0000000800d87947 */ /* 0x000fea0003800000 */
.L_x_39344:
[----:B----4-:R-:W-:Y:S01]  /*5350*/  FMUL.FTZ R4, R4, 1 ;  /* 0x3f80000004047820 */ /* 0x010fe20000410000 */
[----:B------:R-:W-:-:S05]  /*5360*/  VIADD R25, R25, 0x80 ;  /* 0x0000008019197836 */ /* 0x000fca0000000000 */
[----:B------:R-:W0:Y:S02]  /*5370*/  F2F.F64.F32 R4, R4 ;  /* 0x0000000400047310 */ /* 0x000e240000201800 */
[----:B0-----:R0:W-:Y:S01]  /*5380*/  STG.E.64 desc[UR36][R8.64], R4 ;  /* 0x0000000408007986 */ /* 0x0011e2000c101b24 */
[----:B------:R-:W-:Y:S05]  /*5390*/  BRA `(.L_x_39334) ;  /* 0x0000000800c47947 */ /* 0x000fea0003800000 */
.L_x_39335:
        /* <DEDUP_REMOVED lines=13> */
.L_x_39348:
[----:B----4-:R-:W-:Y:S01]  /*5470*/  FMUL.FTZ R4, R4, 1 ;  /* 0x3f80000004047820 */ /* 0x010fe20000410000 */
[----:B------:R-:W-:Y:S01]  /*5480*/  CS2R R6, SRZ ;  /* 0x0000000000067805 */ /* 0x000fe2000001ff00 */
[----:B------:R-:W-:-:S04]  /*5490*/  VIADD R25, R25, 0x80 ;  /* 0x0000008019197836 */ /* 0x000fc80000000000 */
[----:B------:R-:W0:Y:S02]  /*54a0*/  F2F.F64.F32 R4, R4 ;  /* 0x0000000400047310 */ /* 0x000e240000201800 */
[----:B0-----:R0:W-:Y:S01]  /*54b0*/  STG.E.128 desc[UR36][R8.64], R4 ;  /* 0x0000000408007986 */ /* 0x0011e2000c101d24 */
[----:B------:R-:W-:Y:S05]  /*54c0*/  BRA `(.L_x_39334) ;  /* 0x0000000800787947 */ /* 0x000fea0003800000 */
.L_x_39347:
        /* <DEDUP_REMOVED lines=20> */
.L_x_39352:
[----:B------:R-:W-:Y:S05]  /*5610*/  BSYNC B0 ;  /* 0x0000000000007941 */ /* 0x000fea0003800000 */
.L_x_39351:
[----:B------:R-:W-:Y:S01]  /*5620*/  LOP3.LUT R5, R0, R5, RZ, 0xfc, !PT ;  /* 0x0000000500057212 */ /* 0x000fe200078efcff */
[----:B------:R-:W-:-:S04]  /*5630*/  VIADD R25, R25, 0x80 ;  /* 0x0000008019197836 */ /* 0x000fc80000000000 */
[----:B------:R0:W-:Y:S01]  /*5640*/  STG.E.U8 desc[UR36][R8.64], R5 ;  /* 0x0000000508007986 */ /* 0x0001e2000c101124 */
[----:B------:R-:W-:Y:S05]  /*5650*/  BRA `(.L_x_39334) ;  /* 0x0000000800147947 */ /* 0x000fea0003800000 */
.L_x_39350:
        /* <DEDUP_REMOVED lines=12> */
.L_x_39354:
[----:B------:R-:W-:Y:S01]  /*5720*/  IMAD.MOV.U32 R0, RZ, RZ, 0x7f ;  /* 0x0000007fff007424 */ /* 0x000fe200078e00ff */
[----:B------:R-:W-:-:S04]  /*5730*/  ISETP.GT.U32.AND P0, PT, R5, 0x7f800000, PT ;  /* 0x7f8000000500780c */ /* 0x000fc80003f04070 */
[----:B------:R-:W-:-:S09]  /*5740*/  SEL R0, R0, 0x7c, P0 ;  /* 0x0000007c00007807 */ /* 0x000fd20000000000 */
.L_x_39355:
[----:B------:R-:W-:Y:S05]  /*5750*/  BSYNC B0 ;  /* 0x0000000000007941 */ /* 0x000fea0003800000 */
.L_x_39353:
[----:B----4-:R-:W-:Y:S01]  /*5760*/  LOP3.LUT R4, R4, 0x80000000, RZ, 0xc0, !PT ;  /* 0x8000000004047812 */ /* 0x010fe200078ec0ff */
[----:B------:R-:W-:-:S03]  /*5770*/  VIADD R25, R25, 0x80 ;  /* 0x0000008019197836 */ /* 0x000fc60000000000 */
[----:B------:R-:W-:-:S04]  /*5780*/  SHF.R.U32.HI R3, RZ, 0x18, R4 ;  /* 0x00000018ff037819 */ /* 0x000fc80000011604 */
[----:B------:R-:W-:-:S05]  /*5790*/  LOP3.LUT R3, R0, R3, RZ, 0xfc, !PT ;  /* 0x0000000300037212 */ /* 0x000fca00078efcff */
[----:B------:R0:W-:Y:S01]  /*57a0*/  STG.E.U8 desc[UR36][R8.64], R3 ;  /* 0x0000000308007986 */ /* 0x0001e2000c101124 */
[----:B------:R-:W-:Y:S05]  /*57b0*/  BRA `(.L_x_39334) ;  /* 0x0000000400bc7947 */ /* 0x000fea0003800000 */
.L_x_39349:
[----:B----4-:R-:W-:Y:S01]  /*57c0*/  F2FP.BF16.F32.PACK_AB R4, RZ, R4 ;  /* 0x00000004ff04723e */ /* 0x010fe200000010ff */
[----:B------:R-:W-:-:S04]  /*57d0*/  VIADD R25, R25, 0x80 ;  /* 0x0000008019197836 */ /* 0x000fc80000000000 */
[----:B------:R0:W-:Y:S01]  /*57e0*/  STG.E.U16 desc[UR36][R8.64], R4 ;  /* 0x0000000408007986 */ /* 0x0001e2000c101524 */
[----:B------:R-:W-:Y:S05]  /*57f0*/  BRA `(.L_x_39334) ;  /* 0x0000000400ac7947 */ /* 0x000fea0003800000 */
.L_x_39346:
        /* <DEDUP_REMOVED lines=9> */
[----:B------:R-:W-:Y:S01]  /*5890*/  VIADD R25, R25, 0x80 ;  /* 0x0000008019197836 */ /* 0x000fe20000000000 */
[----:B0-----:R0:W-:Y:S01]  /*58a0*/  STG.E.U16 desc[UR36][R8.64], R3 ;  /* 0x0000000308007986 */ /* 0x0011e2000c101524 */
[----:B------:R-:W-:Y:S05]  /*58b0*/  BRA `(.L_x_39334) ;  /* 0x00000004007c7947 */ /* 0x000fea0003800000 */
.L_x_39358:
        /* <DEDUP_REMOVED lines=16> */
.L_x_39361:
[----:B----4-:R-:W-:-:S04]  /*59c0*/  LOP3.LUT R4, R4, 0x80000000, RZ, 0xc0, !PT ;  /* 0x8000000004047812 */ /* 0x010fc800078ec0ff */
[----:B------:R-:W-:-:S04]  /*59d0*/  SHF.R.U32.HI R4, RZ, 0x18, R4 ;  /* 0x00000018ff047819 */ /* 0x000fc80000011604 */
[----:B------:R-:W-:-:S04]  /*59e0*/  LOP3.LUT R3, R3, R4, RZ, 0xfc, !PT ;  /* 0x0000000403037212 */ /* 0x000fc800078efcff */
[----:B------:R-:W-:-:S07]  /*59f0*/  PRMT R0, R3, 0x7610, R0 ;  /* 0x0000761003007816 */ /* 0x000fce0000000000 */
.L_x_39360:
[----:B------:R-:W-:Y:S05]  /*5a00*/  BSYNC B0 ;  /* 0x0000000000007941 */ /* 0x000fea0003800000 */
.L_x_39359:
[----:B------:R0:W-:Y:S01]  /*5a10*/  STG.E.U8 desc[UR36][R8.64], R0 ;  /* 0x0000000008007986 */ /* 0x0001e2000c101124 */
[----:B------:R-:W-:Y:S01]  /*5a20*/  VIADD R25, R25, 0x80 ;  /* 0x0000008019197836 */ /* 0x000fe20000000000 */
[----:B------:R-:W-:Y:S06]  /*5a30*/  BRA `(.L_x_39334) ;  /* 0x00000004001c7947 */ /* 0x000fec0003800000 */
.L_x_39357:
        /* <DEDUP_REMOVED lines=16> */
.L_x_39364:
[----:B----4-:R-:W-:-:S04]  /*5b40*/  LOP3.LUT R4, R4, 0x80000000, RZ, 0xc0, !PT ;  /* 0x8000000004047812 */ /* 0x010fc800078ec0ff */
[----:B------:R-:W-:-:S04]  /*5b50*/  SHF.R.U32.HI R4, RZ, 0x18, R4 ;  /* 0x00000018ff047819 */ /* 0x000fc80000011604 */
[----:B------:R-:W-:-:S04]  /*5b60*/  LOP3.LUT R3, R3, R4, RZ, 0xfc, !PT ;  /* 0x0000000403037212 */ /* 0x000fc800078efcff */
[----:B------:R-:W-:-:S07]  /*5b70*/  PRMT R0, R3, 0x7610, R0 ;  /* 0x0000761003007816 */ /* 0x000fce0000000000 */
.L_x_39363:
[----:B------:R-:W-:Y:S05]  /*5b80*/  BSYNC B0 ;  /* 0x0000000000007941 */ /* 0x000fea0003800000 */
.L_x_39362:
[----:B------:R0:W-:Y:S01]  /*5b90*/  STG.E.U8 desc[UR36][R8.64], R0 ;  /* 0x0000000008007986 */ /* 0x0001e2000c101124 */
[----:B------:R-:W-:Y:S01]  /*5ba0*/  VIADD R25, R25, 0x80 ;  /* 0x0000008019197836 */ /* 0x000fe20000000000 */
[----:B------:R-:W-:Y:S06]  /*5bb0*/  BRA `(.L_x_39334) ;  /* 0x0000000000bc7947 */ /* 0x000fec0003800000 */
.L_x_39356:
        /* <DEDUP_REMOVED lines=22> */
.L_x_39339:
[----:B------:R-:W-:Y:S01]  /*5d20*/  MOV R14, 0x0 ;  /* 0x00000000000e7802 */ /* 0x000fe20000000f00 */
[----:B------:R-:W-:Y:S01]  /*5d30*/  ULDC.64 UR4, c[0x4][0x178] ;  /* 0x01005e0000047ab9 */ /* 0x000fe20000000a00 */
[----:B------:R-:W-:Y:S01]  /*5d40*/  ULDC.64 UR6, c[0x4][0x180] ;  /* 0x0100600000067ab9 */ /* 0x000fe20000000a00 */
[----:B----4-:R-:W-:Y:S02]  /*5d50*/  IMAD.U32 R4, RZ, RZ, UR4 ;  /* 0x00000004ff047e24 */ /* 0x010fe4000f8e00ff */
        /* <DEDUP_REMOVED lines=12> */
.L_x_39367:
[----:B------:R-:W-:Y:S01]  /*5e20*/  VIADD R25, R25, 0x80 ;  /* 0x0000008019197836 */ /* 0x000fe20000000000 */
[----:B------:R-:W-:Y:S06]  /*5e30*/  BRA `(.L_x_39334) ;  /* 0x00000000001c7947 */ /* 0x000fec0003800000 */
.L_x_39366:
[----:B----4-:R-:W0:Y:S01]  /*5e40*/  F2I.U64.TRUNC R4, R4 ;  /* 0x0000000400047311 */ /* 0x010e22000020d800 */
[----:B------:R-:W-:Y:S01]  /*5e50*/  VIADD R25, R25, 0x80 ;  /* 0x0000008019197836 */ /* 0x000fe20000000000 */
[----:B0-----:R0:W-:Y:S01]  /*5e60*/  STG.E.64 desc[UR36][R8.64], R4 ;  /* 0x0000000408007986 */ /* 0x0011e2000c101b24 */
[----:B------:R-:W-:Y:S05]  /*5e70*/  BRA `(.L_x_39334) ;  /* 0x00000000000c7947 */ /* 0x000fea0003800000 */
.L_x_39365:
[----:B------:R-:W0:Y:S01]  /*5e80*/  F2I.FTZ.U32.TRUNC.NTZ R3, R4 ;  /* 0x0000000400037305 */ /* 0x000e22000021f000 */
[----:B------:R-:W-:Y:S01]  /*5e90*/  VIADD R25, R25, 0x80 ;  /* 0x0000008019197836 */ /* 0x000fe20000000000 */
[----:B0-----:R0:W-:Y:S06]  /*5ea0*/  STG.E desc[UR36][R8.64], R3 ;  /* 0x0000000308007986 */ /* 0x0011ec000c101924 */
.L_x_39334:
[----:B------:R-:W-:Y:S05]  /*5eb0*/  BSYNC B6 ;  /* 0x0000000000067941 */ /* 0x000fea0003800000 */
.L_x_39333:
[----:B------:R-:W-:Y:S01]  /*5ec0*/  ISETP.GE.AND P0, PT, R25, R17, PT ;  /* 0x000000111900720c */ /* 0x000fe20003f06270 */
[----:B------:R-:W-:-:S12]  /*5ed0*/  BSSY B6, `(.L_x_39368) ;  /* 0x00001d8000067945 */ /* 0x000fd80003800000 */
[----:B------:R-:W-:Y:S05]  /*5ee0*/  @P0 BRA `(.L_x_39369) ;  /* 0x0000001c00580947 */ /* 0x000fea0003800000 */
[----:B0-----:R-:W0:Y:S01]  /*5ef0*/  LDC.64 R8, c[0x0][0x220] ;  /* 0x00008800ff087b82 */ /* 0x001e220000000a00 */
[----:B------:R-:W-:Y:S01]  /*5f00*/  IMAD R0, R2, 0x200, R25 ;  /* 0x0000020002007824 */ /* 0x000fe200078e0219 */
[----:B--2-4-:R-:W-:Y:S01]  /*5f10*/  PRMT R4, R16, 0x9910, RZ ;  /* 0x0000991010047816 */ /* 0x014fe200000000ff */
        /* <DEDUP_REMOVED lines=18> */
.L_x_39373:
[----:B-----5:R-:W0:Y:S02]  /*6040*/  F2I.S64.TRUNC R18, R18 ;  /* 0x0000001200127311 */ /* 0x020e24000020d900 */
[----:B0-----:R-:W-:-:S05]  /*6050*/  IMAD.MOV.U32 R3, RZ, RZ, R18 ;  /* 0x000000ffff037224 */ /* 0x001fca00078e0012 */
[----:B------:R0:W-:Y:S01]  /*6060*/  STG.E.U8 desc[UR36][R8.64], R3 ;  /* 0x0000000308007986 */ /* 0x0001e2000c101124 */
[----:B------:R-:W-:Y:S05]  /*6070*/  BRA `(.L_x_39375) ;  /* 0x0000000c00407947 */ /* 0x000fea0003800000 */
.L_x_39372:
[----:B------:R-:W-:-:S13]  /*6080*/  ISETP.NE.AND P0, PT, R0, 0x2, PT ;  /* 0x000000020000780c */ /* 0x000fda0003f05270 */
[----:B------:R-:W-:Y:S05]  /*6090*/  @!P0 BRA `(.L_x_39376) ;  /* 0x0000000000288947 */ /* 0x000fea0003800000 */
[----:B------:R-:W-:-:S13]  /*60a0*/  ISETP.NE.AND P0, PT, R0, 0x3, PT ;  /* 0x000000030000780c */ /* 0x000fda0003f05270 */
[----:B------:R-:W-:Y:S05]  /*60b0*/  @!P0 BRA `(.L_x_39377) ;  /* 0x0000000000148947 */ /* 0x000fea0003800000 */
[----:B------:R-:W-:-:S13]  /*60c0*/  ISETP.NE.AND P0, PT, R0, 0x4, PT ;  /* 0x000000040000780c */ /* 0x000fda0003f05270 */
[----:B------:R-:W-:Y:S05]  /*60d0*/  @P0 BRA `(.L_x_39374) ;  /* 0x0000000800d00947 */ /* 0x000fea0003800000 */
[----:B-----5:R-:W0:Y:S02]  /*60e0*/  F2I.S64.TRUNC R18, R18 ;  /* 0x0000001200127311 */ /* 0x020e24000020d900 */
[----:B0-----:R0:W-:Y:S01]  /*60f0*/  STG.E.64 desc[UR36][R8.64], R18 ;  /* 0x0000001208007986 */ /* 0x0011e2000c101b24 */
[----:B------:R-:W-:Y:S05]  /*6100*/  BRA `(.L_x_39375) ;  /* 0x0000000c001c7947 */ /* 0x000fea0003800000 */
.L_x_39377:
[----:B------:R-:W0:Y:S02]  /*6110*/  F2I.FTZ.TRUNC.NTZ R3, R18 ;  /* 0x0000001200037305 */ /* 0x000e24000021f100 */
[----:B0-----:R0:W-:Y:S01]  /*6120*/  STG.E desc[UR36][R8.64], R3 ;  /* 0x0000000308007986 */ /* 0x0011e2000c101924 */
[----:B------:R-:W-:Y:S05]  /*6130*/  BRA `(.L_x_39375) ;  /* 0x0000000c00107947 */ /* 0x000fea0003800000 */
.L_x_39376:
[----:B------:R-:W0:Y:S02]  /*6140*/  F2I.FTZ.TRUNC.NTZ R3, R18 ;  /* 0x0000001200037305 */ /* 0x000e24000021f100 */
[----:B0-----:R0:W-:Y:S01]  /*6150*/  STG.E.U16 desc[UR36][R8.64], R3 ;  /* 0x0000000308007986 */ /* 0x0011e2000c101524 */
[----:B------:R-:W-:Y:S05]  /*6160*/  BRA `(.L_x_39375) ;  /* 0x0000000c00047947 */ /* 0x000fea0003800000 */
.L_x_39371:
        /* <DEDUP_REMOVED lines=8> */
.L_x_39379:
[----:B------:R-:W-:-:S05]  /*61f0*/  F2FP.F16.F32.PACK_AB R18, RZ, R18 ;  /* 0x00000012ff12723e */ /* 0x000fca00000000ff */
[----:B------:R0:W-:Y:S01]  /*6200*/  STG.E.U16 desc[UR36][R8.64], R18 ;  /* 0x0000001208007986 */ /* 0x0001e2000c101524 */
[----:B------:R-:W-:Y:S05]  /*6210*/  BRA `(.L_x_39375) ;  /* 0x0000000800d87947 */ /* 0x000fea0003800000 */
.L_x_39378:
[----:B------:R-:W-:-:S13]  /*6220*/  ISETP.NE.AND P0, PT, R0, 0x7, PT ;  /* 0x000000070000780c */ /* 0x000fda0003f05270 */
[----:B------:R-:W-:Y:S05]  /*6230*/  @!P0 BRA `(.L_x_39380) ;  /* 0x00000000002c8947 */ /* 0x000fea0003800000 */
[----:B------:R-:W-:-:S13]  /*6240*/  ISETP.NE.AND P0, PT, R0, 0x8, PT ;  /* 0x000000080000780c */ /* 0x000fda0003f05270 */
[----:B------:R-:W-:Y:S05]  /*6250*/  @!P0 BRA `(.L_x_39381) ;  /* 0x0000000000148947 */ /* 0x000fea0003800000 */
[----:B------:R-:W-:-:S13]  /*6260*/  ISETP.NE.AND P0, PT, R0, 0x9, PT ;  /* 0x000000090000780c */ /* 0x000fda0003f05270 */
[----:B------:R-:W-:Y:S05]  /*6270*/  @P0 BRA `(.L_x_39374) ;  /* 0x0000000800680947 */ /* 0x000fea0003800000 */
[----:B-----5:R-:W-:-:S05]  /*6280*/  IMAD.MOV.U32 R19, RZ, RZ, RZ ;  /* 0x000000ffff137224 */ /* 0x020fca00078e00ff */
[----:B------:R0:W-:Y:S01]  /*6290*/  STG.E.64 desc[UR36][R8.64], R18 ;  /* 0x0000001208007986 */ /* 0x0001e2000c101b24 */
[----:B------:R-:W-:Y:S05]  /*62a0*/  BRA `(.L_x_39375) ;  /* 0x0000000800b47947 */ /* 0x000fea0003800000 */
.L_x_39381:
[----:B------:R-:W-:-:S04]  /*62b0*/  F2FP.F16.F32.PACK_AB R3, RZ, R18 ;  /* 0x00000012ff03723e */ /* 0x000fc800000000ff */
[----:B------:R-:W-:-:S05]  /*62c0*/  PRMT R3, R3, 0x5410, RZ ;  /* 0x0000541003037816 */ /* 0x000fca00000000ff */
[----:B------:R0:W-:Y:S01]  /*62d0*/  STG.E desc[UR36][R8.64], R3 ;  /* 0x0000000308007986 */ /* 0x0001e2000c101924 */
[----:B------:R-:W-:Y:S05]  /*62e0*/  BRA `(.L_x_39375) ;  /* 0x0000000800a47947 */ /* 0x000fea0003800000 */
.L_x_39380:
[----:B------:R-:W-:-:S06]  /*62f0*/  FMUL.FTZ R4, R18, 1 ;  /* 0x3f80000012047820 */ /* 0x000fcc0000410000 */
[----:B------:R-:W0:Y:S02]  /*6300*/  F2F.F64.F32 R4, R4 ;  /* 0x0000000400047310 */ /* 0x000e240000201800 */
[----:B0-----:R0:W-:Y:S01]  /*6310*/  STG.E.64 desc[UR36][R8.64], R4 ;  /* 0x0000000408007986 */ /* 0x0011e2000c101b24 */
[----:B------:R-:W-:Y:S05]  /*6320*/  BRA `(.L_x_39375) ;  /* 0x0000000800947947 */ /* 0x000fea0003800000 */
.L_x_39370:
        /* <DEDUP_REMOVED lines=12> */
.L_x_39384:
[----:B------:R-:W-:Y:S01]  /*63f0*/  FMUL.FTZ R4, R18, 1 ;  /* 0x3f80000012047820 */ /* 0x000fe20000410000 */
[----:B------:R-:W-:-:S05]  /*6400*/  CS2R R6, SRZ ;  /* 0x0000000000067805 */ /* 0x000fca000001ff00 */
[----:B------:R-:W0:Y:S02]  /*6410*/  F2F.F64.F32 R4, R4 ;  /* 0x0000000400047310 */ /* 0x000e240000201800 */
[----:B0-----:R0:W-:Y:S01]  /*6420*/  STG.E.128 desc[UR36][R8.64], R4 ;  /* 0x0000000408007986 */ /* 0x0011e2000c101d24 */
[----:B------:R-:W-:Y:S05]  /*6430*/  BRA `(.L_x_39375) ;  /* 0x0000000800507947 */ /* 0x000fea0003800000 */
.L_x_39383:
        /* <DEDUP_REMOVED lines=20> */
.L_x_39388:
[----:B------:R-:W-:Y:S05]  /*6580*/  BSYNC B0 ;  /* 0x0000000000007941 */ /* 0x000fea0003800000 */
.L_x_39387:
[----:B------:R-:W-:-:S05]  /*6590*/  LOP3.LUT R5, R0, R5, RZ, 0xfc, !PT ;  /* 0x0000000500057212 */ /* 0x000fca00078efcff */
[----:B------:R0:W-:Y:S01]  /*65a0*/  STG.E.U8 desc[UR36][R8.64], R5 ;  /* 0x0000000508007986 */ /* 0x0001e2000c101124 */
[----:B------:R-:W-:Y:S05]  /*65b0*/  BRA `(.L_x_39375) ;  /* 0x0000000400f07947 */ /* 0x000fea0003800000 */
.L_x_39386:
        /* <DEDUP_REMOVED lines=12> */
.L_x_39390:
[----:B------:R-:W-:Y:S01]  /*6680*/  IMAD.MOV.U32 R0, RZ, RZ, 0x7f ;  /* 0x0000007fff007424 */ /* 0x000fe200078e00ff */
[----:B------:R-:W-:-:S04]  /*6690*/  ISETP.GT.U32.AND P0, PT, R4, 0x7f800000, PT ;  /* 0x7f8000000400780c */ /* 0x000fc80003f04070 */
[----:B------:R-:W-:-:S09]  /*66a0*/  SEL R0, R0, 0x7c, P0 ;  /* 0x0000007c00007807 */ /* 0x000fd20000000000 */
.L_x_39391:
[----:B------:R-:W-:Y:S05]  /*66b0*/  BSYNC B0 ;  /* 0x0000000000007941 */ /* 0x000fea0003800000 */
.L_x_39389:
[----:B------:R-:W-:-:S04]  /*66c0*/  LOP3.LUT R18, R18, 0x80000000, RZ, 0xc0, !PT ;  /* 0x8000000012127812 */ /* 0x000fc800078ec0ff */
[----:B------:R-:W-:-:S04]  /*66d0*/  SHF.R.U32.HI R3, RZ, 0x18, R18 ;  /* 0x00000018ff037819 */ /* 0x000fc80000011612 */
[----:B------:R-:W-:-:S05]  /*66e0*/  LOP3.LUT R3, R0, R3, RZ, 0xfc, !PT ;  /* 0x0000000300037212 */ /* 0x000fca00078efcff */
[----:B------:R0:W-:Y:S01]  /*66f0*/  STG.E.U8 desc[UR36][R8.64], R3 ;  /* 0x0000000308007986 */ /* 0x0001e2000c101124 */
[----:B------:R-:W-:Y:S05]  /*6700*/  BRA `(.L_x_39375) ;  /* 0x00000004009c7947 */ /* 0x000fea0003800000 */
.L_x_39385:
[----:B------:R-:W-:-:S05]  /*6710*/  F2FP.BF16.F32.PACK_AB R18, RZ, R18 ;  /* 0x00000012ff12723e */ /* 0x000fca00000010ff */
[----:B------:R0:W-:Y:S01]  /*6720*/  STG.E.U16 desc[UR36][R8.64], R18 ;  /* 0x0000001208007986 */ /* 0x0001e2000c101524 */
[----:B------:R-:W-:Y:S05]  /*6730*/  BRA `(.L_x_39375) ;  /* 0x0000000400907947 */ /* 0x000fea0003800000 */
.L_x_39382:
        /* <DEDUP_REMOVED lines=11> */
.L_x_39394:
        /* <DEDUP_REMOVED lines=16> */
.L_x_39397:
[----:B------:R-:W-:-:S04]  /*68f0*/  LOP3.LUT R18, R18, 0x80000000, RZ, 0xc0, !PT ;  /* 0x8000000012127812 */ /* 0x000fc800078ec0ff */
[----:B------:R-:W-:-:S04]  /*6900*/  SHF.R.U32.HI R3, RZ, 0x18, R18 ;  /* 0x00000018ff037819 */ /* 0x000fc80000011612 */
[----:B------:R-:W-:-:S04]  /*6910*/  LOP3.LUT R0, R0, R3, RZ, 0xfc, !PT ;  /* 0x0000000300007212 */ /* 0x000fc800078efcff */
[----:B------:R-:W-:-:S07]  /*6920*/  PRMT R4, R0, 0x7610, R4 ;  /* 0x0000761000047816 */ /* 0x000fce0000000004 */
.L_x_39396:
[----:B------:R-:W-:Y:S05]  /*6930*/  BSYNC B0 ;  /* 0x0000000000007941 */ /* 0x000fea0003800000 */
.L_x_39395:
[----:B------:R0:W-:Y:S01]  /*6940*/  STG.E.U8 desc[UR36][R8.64], R4 ;  /* 0x0000000408007986 */ /* 0x0001e2000c101124 */
[----:B------:R-:W-:Y:S05]  /*6950*/  BRA `(.L_x_39375) ;  /* 0x0000000400087947 */ /* 0x000fea0003800000 */
.L_x_39393:
        /* <DEDUP_REMOVED lines=16> */
.L_x_39400:
[----:B------:R-:W-:-:S04]  /*6a60*/  LOP3.LUT R18, R18, 0x80000000, RZ, 0xc0, !PT ;  /* 0x8000000012127812 */ /* 0x000fc800078ec0ff */
[----:B------:R-:W-:-:S04]  /*6a70*/  SHF.R.U32.HI R3, RZ, 0x18, R18 ;  /* 0x00000018ff037819 */ /* 0x000fc80000011612 */
[----:B------:R-:W-:-:S04]  /*6a80*/  LOP3.LUT R0, R0, R3, RZ, 0xfc, !PT ;  /* 0x0000000300007212 */ /* 0x000fc800078efcff */
[----:B------:R-:W-:-:S07]  /*6a90*/  PRMT R4, R0, 0x7610, R4 ;  /* 0x0000761000047816 */ /* 0x000fce0000000004 */
.L_x_39399:
[----:B------:R-:W-:Y:S05]  /*6aa0*/  BSYNC B0 ;  /* 0x0000000000007941 */ /* 0x000fea0003800000 */
.L_x_39398:
[----:B------:R0:W-:Y:S01]  /*6ab0*/  STG.E.U8 desc[UR36][R8.64], R4 ;  /* 0x0000000408007986 */ /* 0x0001e2000c101124 */
[----:B------:R-:W-:Y:S05]  /*6ac0*/  BRA `(.L_x_39375) ;  /* 0x0000000000ac7947 */ /* 0x000fea0003800000 */
.L_x_39392:
        /* <DEDUP_REMOVED lines=21> */
.L_x_39374:
        /* <DEDUP_REMOVED lines=16> */
.L_x_39403:
[----:B------:R-:W-:Y:S05]  /*6d20*/  BRA `(.L_x_39375) ;  /* 0x0000000000147947 */ /* 0x000fea0003800000 */
.L_x_39402:
[----:B-----5:R-:W0:Y:S02]  /*6d30*/  F2I.U64.TRUNC R18, R18 ;  /* 0x0000001200127311 */ /* 0x020e24000020d800 */
[----:B0-----:R4:W-:Y:S01]  /*6d40*/  STG.E.64 desc[UR36][R8.64], R18 ;  /* 0x0000001208007986 */ /* 0x0019e2000c101b24 */
[----:B------:R-:W-:Y:S05]  /*6d50*/  BRA `(.L_x_39375) ;  /* 0x0000000000087947 */ /* 0x000fea0003800000 */
.L_x_39401:
[----:B------:R-:W0:Y:S02]  /*6d60*/  F2I.FTZ.U32.TRUNC.NTZ R3, R18 ;  /* 0x0000001200037305 */ /* 0x000e24000021f000 */
[----:B0-----:R0:W-:Y:S02]  /*6d70*/  STG.E desc[UR36][R8.64], R3 ;  /* 0x0000000308007986 */ /* 0x0011e4000c101924 */
.L_x_39375:
[----:B------:R-:W-:-:S05]  /*6d80*/  VIADD R25, R25, 0x80 ;  /* 0x0000008019197836 */ /* 0x000fca0000000000 */
[----:B------:R-:W-:-:S13]  /*6d90*/  ISETP.GE.AND P0, PT, R25, R17, PT ;  /* 0x000000111900720c */ /* 0x000fda0003f06270 */
[----:B------:R-:W-:Y:S05]  /*6da0*/  @P0 BRA `(.L_x_39369) ;  /* 0x0000000c00a80947 */ /* 0x000fea0003800000 */
[----:B0-2-4-:R-:W0:Y:S01]  /*6db0*/  LDC.64 R8, c[0x0][0x220] ;  /* 0x00008800ff087b82 */ /* 0x015e220000000a00 */
        /* <DEDUP_REMOVED lines=20> */
.L_x_39407:
[----:B-----5:R-:W0:Y:S02]  /*6f00*/  F2I.S64.TRUNC R22, R22 ;  /* 0x0000001600167311 */ /* 0x020e24000020d900 */
[----:B0-----:R-:W-:-:S05]  /*6f10*/  IMAD.MOV.U32 R3, RZ, RZ, R22 ;  /* 0x000000ffff037224 */ /* 0x001fca00078e0016 */
[----:B------:R0:W-:Y:S01]  /*6f20*/  STG.E.U8 desc[UR36][R8.64], R3 ;  /* 0x0000000308007986 */ /* 0x0001e2000c101124 */
[----:B------:R-:W-:Y:S05]  /*6f30*/  BRA `(.L_x_39409) ;  /* 0x0000000c00407947 */ /* 0x000fea0003800000 */
.L_x_39406:
        /* <DEDUP_REMOVED lines=9> */
.L_x_39411:
[----:B------:R-:W0:Y:S02]  /*6fd0*/  F2I.FTZ.TRUNC.NTZ R3, R22 ;  /* 0x0000001600037305 */ /* 0x000e24000021f100 */
[----:B0-----:R0:W-:Y:S01]  /*6fe0*/  STG.E desc[UR36][R8.64], R3 ;  /* 0x0000000308007986 */ /* 0x0011e2000c101924 */
[----:B------:R-:W-:Y:S05]  /*6ff0*/  BRA `(.L_x_39409) ;  /* 0x0000000c00107947 */ /* 0x000fea0003800000 */
.L_x_39410:
[----:B------:R-:W0:Y:S02]  /*7000*/  F2I.FTZ.TRUNC.NTZ R3, R22 ;  /* 0x0000001600037305 */ /* 0x000e24000021f100 */
[----:B0-----:R4:W-:Y:S01]  /*7010*/  STG.E.U16 desc[UR36][R8.64], R3 ;  /* 0x0000000308007986 */ /* 0x0019e2000c101524 */
[----:B------:R-:W-:Y:S05]  /*7020*/  BRA `(.L_x_39409) ;  /* 0x0000000c00047947 */ /* 0x000fea0003800000 */
.L_x_39405:
        /* <DEDUP_REMOVED lines=8> */
.L_x_39413:
[----:B------:R-:W-:-:S05]  /*70b0*/  F2FP.F16.F32.PACK_AB R22, RZ, R22 ;  /* 0x00000016ff16723e */ /* 0x000fca00000000ff */
[----:B------:R0:W-:Y:S01]  /*70c0*/  STG.E.U16 desc[UR36][R8.64], R22 ;  /* 0x0000001608007986 */ /* 0x0001e2000c101524 */
[----:B------:R-:W-:Y:S05]  /*70d0*/  BRA `(.L_x_39409) ;  /* 0x0000000800d87947 */ /* 0x000fea0003800000 */
.L_x_39412:
        /* <DEDUP_REMOVED lines=9> */
.L_x_39415:
[----:B------:R-:W-:-:S04]  /*7170*/  F2FP.F16.F32.PACK_AB R3, RZ, R22 ;  /* 0x00000016ff03723e */ /* 0x000fc800000000ff */
[----:B------:R-:W-:-:S05]  /*7180*/  PRMT R3, R3, 0x5410, RZ ;  /* 0x0000541003037816 */ /* 0x000fca00000000ff */
[----:B------:R0:W-:Y:S01]  /*7190*/  STG.E desc[UR36][R8.64], R3 ;  /* 0x0000000308007986 */ /* 0x0001e2000c101924 */
[----:B------:R-:W-:Y:S05]  /*71a0*/  BRA `(.L_x_39409) ;  /* 0x0000000800a47947 */ /* 0x000fea0003800000 */
.L_x_39414:
[----:B------:R-:W-:-:S06]  /*71b0*/  FMUL.FTZ R4, R22, 1 ;  /* 0x3f80000016047820 */ /* 0x000fcc0000410000 */
[----:B------:R-:W0:Y:S02]  /*71c0*/  F2F.F64.F32 R4, R4 ;  /* 0x0000000400047310 */ /* 0x000e240000201800 */
[----:B0-----:R0:W-:Y:S01]  /*71d0*/  STG.E.64 desc[UR36][R8.64], R4 ;  /* 0x0000000408007986 */ /* 0x0011e2000c101b24 */
[----:B------:R-:W-:Y:S05]  /*71e0*/  BRA `(.L_x_39409) ;  /* 0x0000000800947947 */ /* 0x000fea0003800000 */
.L_x_39404:
        /* <DEDUP_REMOVED lines=12> */
.L_x_39418:
[----:B------:R-:W-:Y:S01]  /*72b0*/  FMUL.FTZ R4, R22, 1 ;  /* 0x3f80000016047820 */ /* 0x000fe20000410000 */
[----:B------:R-:W-:-:S05]  /*72c0*/  CS2R R6, SRZ ;  /* 0x0000000000067805 */ /* 0x000fca000001ff00 */
[----:B------:R-:W0:Y:S02]  /*72d0*/  F2F.F64.F32 R4, R4 ;  /* 0x0000000400047310 */ /* 0x000e240000201800 */
[----:B0-----:R0:W-:Y:S01]  /*72e0*/  STG.E.128 desc[UR36][R8.64], R4 ;  /* 0x0000000408007986 */ /* 0x0011e2000c101d24 */
[----:B------:R-:W-:Y:S05]  /*72f0*/  BRA `(.L_x_39409) ;  /* 0x0000000800507947 */ /* 0x000fea0003800000 */
.L_x_39417:
        /* <DEDUP_REMOVED lines=20> */
.L_x_39422:
[----:B------:R-:W-:Y:S05]  /*7440*/  BSYNC B0 ;  /* 0x0000000000007941 */ /* 0x000fea0003800000 */
.L_x_39421:
[----:B------:R-:W-:-:S05]  /*7450*/  LOP3.LUT R5, R0, R5, RZ, 0xfc, !PT ;  /* 0x0000000500057212 */ /* 0x000fca00078efcff */
[----:B------:R0:W-:Y:S01]  /*7460*/  STG.E.U8 desc[UR36][R8.64], R5 ;  /* 0x0000000508007986 */ /* 0x0001e2000c101124 */
[----:B------:R-:W-:Y:S05]  /*7470*/  BRA `(.L_x_39409) ;  /* 0x0000000400f07947 */ /* 0x000fea0003800000 */
.L_x_39420:
        /* <DEDUP_REMOVED lines=12> */
.L_x_39424:
[----:B------:R-:W-:Y:S01]  /*7540*/  IMAD.MOV.U32 R0, RZ, RZ, 0x7f ;  /* 0x0000007fff007424 */ /* 0x000fe200078e00ff */
[----:B------:R-:W-:-:S04]  /*7550*/  ISETP.GT.U32.AND P0, PT, R4, 0x7f800000, PT ;  /* 0x7f8000000400780c */ /* 0x000fc80003f04070 */
[----:B------:R-:W-:-:S09]  /*7560*/  SEL R0, R0, 0x7c, P0 ;  /* 0x0000007c00007807 */ /* 0x000fd20000000000 */
.L_x_39425:
[----:B------:R-:W-:Y:S05]  /*7570*/  BSYNC B0 ;  /* 0x0000000000007941 */ /* 0x000fea0003800000 */
.L_x_39423:
[----:B------:R-:W-:-:S04]  /*7580*/  LOP3.LUT R22, R22, 0x80000000, RZ, 0xc0, !PT ;  /* 0x8000000016167812 */ /* 0x000fc800078ec0ff */
[----:B------:R-:W-:-:S04]  /*7590*/  SHF.R.U32.HI R3, RZ, 0x18, R22 ;  /* 0x00000018ff037819 */ /* 0x000fc80000011616 */
[----:B------:R-:W-:-:S05]  /*75a0*/  LOP3.LUT R3, R0, R3, RZ, 0xfc, !PT ;  /* 0x0000000300037212 */ /* 0x000fca00078efcff */
[----:B------:R0:W-:Y:S01]  /*75b0*/  STG.E.U8 desc[UR36][R8.64], R3 ;  /* 0x0000000308007986 */ /* 0x0001e2000c101124 */
[----:B------:R-:W-:Y:S05]  /*75c0*/  BRA `(.L_x_39409) ;  /* 0x00000004009c7947 */ /* 0x000fea0003800000 */
.L_x_39419:
[----:B------:R-:W-:-:S05]  /*75d0*/  F2FP.BF16.F32.PACK_AB R22, RZ, R22 ;  /* 0x00000016ff16723e */ /* 0x000fca00000010ff */
[----:B------:R0:W-:Y:S01]  /*75e0*/  STG.E.U16 desc[UR36][R8.64], R22 ;  /* 0x0000001608007986 */ /* 0x0001e2000c101524 */
[----:B------:R-:W-:Y:S05]  /*75f0*/  BRA `(.L_x_39409) ;  /* 0x0000000400907947 */ /* 0x000fea0003800000 */
.L_x_39416:
        /* <DEDUP_REMOVED lines=11> */
.L_x_39428:
        /* <DEDUP_REMOVED lines=16> */
.L_x_39431:
[----:B------:R-:W-:-:S04]  /*77b0*/  LOP3.LUT R22, R22, 0x80000000, RZ, 0xc0, !PT ;  /* 0x8000000016167812 */ /* 0x000fc800078ec0ff */
[----:B------:R-:W-:-:S04]  /*77c0*/  SHF.R.U32.HI R3, RZ, 0x18, R22 ;  /* 0x00000018ff037819 */ /* 0x000fc80000011616 */
[----:B------:R-:W-:-:S04]  /*77d0*/  LOP3.LUT R0, R0, R3, RZ, 0xfc, !PT ;  /* 0x0000000300007212 */ /* 0x000fc800078efcff */
[----:B------:R-:W-:-:S07]  /*77e0*/  PRMT R4, R0, 0x7610, R4 ;  /* 0x0000761000047816 */ /* 0x000fce0000000004 */
.L_x_39430:
[----:B------:R-:W-:Y:S05]  /*77f0*/  BSYNC B0 ;  /* 0x0000000000007941 */ /* 0x000fea0003800000 */
.L_x_39429:
[----:B------:R0:W-:Y:S01]  /*7800*/  STG.E.U8 desc[UR36][R8.64], R4 ;  /* 0x0000000408007986 */ /* 0x0001e2000c101124 */
[----:B------:R-:W-:Y:S05]  /*7810*/  BRA `(.L_x_39409) ;  /* 0x0000000400087947 */ /* 0x000fea0003800000 */
.L_x_39427:
        /* <DEDUP_REMOVED lines=16> */
.L_x_39434:
[----:B------:R-:W-:-:S04]  /*7920*/  LOP3.LUT R22, R22, 0x80000000, RZ, 0xc0, !PT ;  /* 0x8000000016167812 */ /* 0x000fc800078ec0ff */
[----:B------:R-:W-:-:S04]  /*7930*/  SHF.R.U32.HI R3, RZ, 0x18, R22 ;  /* 0x00000018ff037819 */ /* 0x000fc80000011616 */
[----:B------:R-:W-:-:S04]  /*7940*/  LOP3.LUT R0, R0, R3, RZ, 0xfc, !PT ;  /* 0x0000000300007212 */ /* 0x000fc800078efcff */
[----:B------:R-:W-:-:S07]  /*7950*/  PRMT R4, R0, 0x7610, R4 ;  /* 0x0000761000047816 */ /* 0x000fce0000000004 */
.L_x_39433:
[----:B------:R-:W-:Y:S05]  /*7960*/  BSYNC B0 ;  /* 0x0000000000007941 */ /* 0x000fea0003800000 */
.L_x_39432:
[----:B------:R0:W-:Y:S01]  /*7970*/  STG.E.U8 desc[UR36][R8.64], R4 ;  /* 0x0000000408007986 */ /* 0x0001e2000c101124 */
[----:B------:R-:W-:Y:S05]  /*7980*/  BRA `(.L_x_39409) ;  /* 0x0000000000ac7947 */ /* 0x000fea0003800000 */
.L_x_39426:
        /* <DEDUP_REMOVED lines=21> */
.L_x_39408:
        /* <DEDUP_REMOVED lines=16> */
.L_x_39437:
[----:B------:R-:W-:Y:S05]  /*7be0*/  BRA `(.L_x_39409) ;  /* 0x0000000000147947 */ /* 0x000fea0003800000 */
.L_x_39436:
[----:B-----5:R-:W0:Y:S02]  /*7bf0*/  F2I.U64.TRUNC R22, R22 ;  /* 0x0000001600167311 */ /* 0x020e24000020d800 */
[----:B0-----:R0:W-:Y:S01]  /*7c00*/  STG.E.64 desc[UR36][R8.64], R22 ;  /* 0x0000001608007986 */ /* 0x0011e2000c101b24 */
[----:B------:R-:W-:Y:S05]  /*7c10*/  BRA `(.L_x_39409) ;  /* 0x0000000000087947 */ /* 0x000fea0003800000 */
.L_x_39435:
[----:B------:R-:W0:Y:S02]  /*7c20*/  F2I.FTZ.U32.TRUNC.NTZ R3, R22 ;  /* 0x0000001600037305 */ /* 0x000e24000021f000 */
[----:B0-----:R0:W-:Y:S02]  /*7c30*/  STG.E desc[UR36][R8.64], R3 ;  /* 0x0000000308007986 */ /* 0x0011e4000c101924 */
.L_x_39409:
[----:B------:R-:W-:-:S07]  /*7c40*/  VIADD R25, R25, 0x80 ;  /* 0x0000008019197836 */ /* 0x000fce0000000000 */
.L_x_39369:
[----:B------:R-:W-:Y:S05]  /*7c50*/  BSYNC B6 ;  /* 0x0000000000067941 */ /* 0x000fea0003800000 */
.L_x_39368:
[----:B------:R-:W-:-:S13]  /*7c60*/  ISETP.GE.AND P0, PT, R25, R17, PT ;  /* 0x000000111900720c */ /* 0x000fda0003f06270 */
[----:B------:R-:W-:Y:S05]  /*7c70*/  @P0 EXIT ;  /* 0x000000000000094d */ /* 0x000fea0003800000 */
        /* <DEDUP_REMOVED lines=18> */
[----:B0-----:R-:W-:Y:S01]  /*7da0*/  STG.E.U8 desc[UR36][R2.64], R5 ;  /* 0x0000000502007986 */ /* 0x001fe2000c101124 */
[----:B------:R-:W-:Y:S05]  /*7db0*/  EXIT ;  /* 0x000000000000794d */ /* 0x000fea0003800000 */
.L_x_39441:
[----:B------:R-:W0:Y:S02]  /*7dc0*/  F2I.S64.TRUNC R24, R24 ;  /* 0x0000001800187311 */ /* 0x000e24000020d900 */
[----:B0-----:R-:W-:-:S05]  /*7dd0*/  IMAD.MOV.U32 R5, RZ, RZ, R24 ;  /* 0x000000ffff057224 */ /* 0x001fca00078e0018 */
[----:B------:R-:W-:Y:S01]  /*7de0*/  STG.E.U8 desc[UR36][R2.64], R5 ;  /* 0x0000000502007986 */ /* 0x000fe2000c101124 */
[----:B------:R-:W-:Y:S05]  /*7df0*/  EXIT ;  /* 0x000000000000794d */ /* 0x000fea0003800000 */
.L_x_39440:
[----:B------:R-:W-:-:S13]  /*7e00*/  ISETP.NE.AND P0, PT, R0, 0x2, PT ;  /* 0x000000020000780c */ /* 0x000fda0003f05270 */
[----:B------:R-:W-:Y:S05]  /*7e10*/  @!P0 BRA `(.L_x_39443) ;  /* 0x0000000000288947 */ /* 0x000fea0003800000 */
[----:B------:R-:W-:-:S13]  /*7e20*/  ISETP.NE.AND P0, PT, R0, 0x3, PT ;  /* 0x000000030000780c */ /* 0x000fda0003f05270 */
[----:B------:R-:W-:Y:S05]  /*7e30*/  @!P0 BRA `(.L_x_39444) ;  /* 0x0000000000148947 */ /* 0x000fea0003800000 */
[----:B------:R-:W-:-:S13]  /*7e40*/  ISETP.NE.AND P0, PT, R0, 0x4, PT ;  /* 0x000000040000780c */ /* 0x000fda0003f05270 */
[----:B------:R-:W-:Y:S05]  /*7e50*/  @P0 BRA `(.L_x_39442) ;  /* 0x0000000800d00947 */ /* 0x000fea0003800000 */
[----:B------:R-:W0:Y:S02]  /*7e60*/  F2I.S64.TRUNC R24, R24 ;  /* 0x0000001800187311 */ /* 0x000e24000020d900 */
[----:B0-----:R-:W-:Y:S01]  /*7e70*/  STG.E.64 desc[UR36][R2.64], R24 ;  /* 0x0000001802007986 */ /* 0x001fe2000c101b24 */
[----:B------:R-:W-:Y:S05]  /*7e80*/  EXIT ;  /* 0x000000000000794d */ /* 0x000fea0003800000 */
.L_x_39444:
[----:B------:R-:W0:Y:S02]  /*7e90*/  F2I.FTZ.TRUNC.NTZ R5, R24 ;  /* 0x0000001800057305 */ /* 0x000e24000021f100 */
[----:B0-----:R-:W-:Y:S01]  /*7ea0*/  STG.E desc[UR36][R2.64], R5 ;  /* 0x0000000502007986 */ /* 0x001fe2000c101924 */
[----:B------:R-:W-:Y:S05]  /*7eb0*/  EXIT ;  /* 0x000000000000794d */ /* 0x000fea0003800000 */
.L_x_39443:
[----:B------:R-:W0:Y:S02]  /*7ec0*/  F2I.FTZ.TRUNC.NTZ R5, R24 ;  /* 0x0000001800057305 */ /* 0x000e24000021f100 */
[----:B0-----:R-:W-:Y:S01]  /*7ed0*/  STG.E.U16 desc[UR36][R2.64], R5 ;  /* 0x0000000502007986 */ /* 0x001fe2000c101524 */
[----:B------:R-:W-:Y:S05]  /*7ee0*/  EXIT ;  /* 0x000000000000794d */ /* 0x000fea0003800000 */
.L_x_39439:
        /* <DEDUP_REMOVED lines=8> */
.L_x_39446:
[----:B------:R-:W-:-:S05]  /*7f70*/  F2FP.F16.F32.PACK_AB R24, RZ, R24 ;  /* 0x00000018ff18723e */ /* 0x000fca00000000ff */
[----:B------:R-:W-:Y:S01]  /*7f80*/  STG.E.U16 desc[UR36][R2.64], R24 ;  /* 0x0000001802007986 */ /* 0x000fe2000c101524 */
[----:B------:R-:W-:Y:S05]  /*7f90*/  EXIT ;  /* 0x000000000000794d */ /* 0x000fea0003800000 */
.L_x_39445:
        /* <DEDUP_REMOVED lines=9> */
.L_x_39448:
[----:B------:R-:W-:-:S04]  /*8030*/  F2FP.F16.F32.PACK_AB R5, RZ, R24 ;  /* 0x00000018ff05723e */ /* 0x000fc800000000ff */
[----:B------:R-:W-:-:S05]  /*8040*/  PRMT R5, R5, 0x5410, RZ ;  /* 0x0000541005057816 */ /* 0x000fca00000000ff */
[----:B------:R-:W-:Y:S01]  /*8050*/  STG.E desc[UR36][R2.64], R5 ;  /* 0x0000000502007986 */ /* 0x000fe2000c101924 */
[----:B------:R-:W-:Y:S05]  /*8060*/  EXIT ;  /* 0x000000000000794d */ /* 0x000fea0003800000 */
.L_x_39447:
[----:B------:R-:W-:-:S06]  /*8070*/  FMUL.FTZ R4, R24, 1 ;  /* 0x3f80000018047820 */ /* 0x000fcc0000410000 */
[----:B------:R-:W0:Y:S02]  /*8080*/  F2F.F64.F32 R4, R4 ;  /* 0x0000000400047310 */ /* 0x000e240000201800 */
[----:B0-----:R-:W-:Y:S01]  /*8090*/  STG.E.64 desc[UR36][R2.64], R4 ;  /* 0x0000000402007986 */ /* 0x001fe2000c101b24 */
[----:B------:R-:W-:Y:S05]  /*80a0*/  EXIT ;  /* 0x000000000000794d */ /* 0x000fea0003800000 */
.L_x_39438:
        /* <DEDUP_REMOVED lines=12> */
.L_x_39451:
[----:B------:R-:W-:Y:S01]  /*8170*/  FMUL.FTZ R4, R24, 1 ;  /* 0x3f80000018047820 */ /* 0x000fe20000410000 */
[----:B------:R-:W-:-:S05]  /*8180*/  CS2R R6, SRZ ;  /* 0x0000000000067805 */ /* 0x000fca000001ff00 */
[----:B------:R-:W0:Y:S02]  /*8190*/  F2F.F64.F32 R4, R4 ;  /* 0x0000000400047310 */ /* 0x000e240000201800 */
[----:B0-----:R-:W-:Y:S01]  /*81a0*/  STG.E.128 desc[UR36][R2.64], R4 ;  /* 0x0000000402007986 */ /* 0x001fe2000c101d24 */
[----:B------:R-:W-:Y:S05]  /*81b0*/  EXIT ;  /* 0x000000000000794d */ /* 0x000fea0003800000 */
.L_x_39450:
        /* <DEDUP_REMOVED lines=20> */
.L_x_39455:
[----:B------:R-:W-:Y:S05]  /*8300*/  BSYNC B0 ;  /* 0x0000000000007941 */ /* 0x000fea0003800000 */
.L_x_39454:
[----:B------:R-:W-:-:S05]  /*8310*/  LOP3.LUT R7, R0, R7, RZ, 0xfc, !PT ;  /* 0x0000000700077212 */ /* 0x000fca00078efcff */
[----:B------:R-:W-:Y:S01]  /*8320*/  STG.E.U8 desc[UR36][R2.64], R7 ;  /* 0x0000000702007986 */ /* 0x000fe2000c101124 */
[----:B------:R-:W-:Y:S05]  /*8330*/  EXIT ;  /* 0x000000000000794d */ /* 0x000fea0003800000 */
.L_x_39453:
        /* <DEDUP_REMOVED lines=12> */
.L_x_39457:
[----:B------:R-:W-:Y:S01]  /*8400*/  IMAD.MOV.U32 R0, RZ, RZ, 0x7f ;  /* 0x0000007fff007424 */ /* 0x000fe200078e00ff */
[----:B------:R-:W-:-:S04]  /*8410*/  ISETP.GT.U32.AND P0, PT, R4, 0x7f800000, PT ;  /* 0x7f8000000400780c */ /* 0x000fc80003f04070 */
[----:B------:R-:W-:-:S09]  /*8420*/  SEL R0, R0, 0x7c, P0 ;  /* 0x0000007c00007807 */ /* 0x000fd20000000000 */
.L_x_39458:
[----:B------:R-:W-:Y:S05]  /*8430*/  BSYNC B0 ;  /* 0x0000000000007941 */ /* 0x000fea0003800000 */
.L_x_39456:
[----:B------:R-:W-:-:S04]  /*8440*/  LOP3.LUT R24, R24, 0x80000000, RZ, 0xc0, !PT ;  /* 0x8000000018187812 */ /* 0x000fc800078ec0ff */
[----:B------:R-:W-:-:S04]  /*8450*/  SHF.R.U32.HI R5, RZ, 0x18, R24 ;  /* 0x00000018ff057819 */ /* 0x000fc80000011618 */
[----:B------:R-:W-:-:S05]  /*8460*/  LOP3.LUT R5, R0, R5, RZ, 0xfc, !PT ;  /* 0x0000000500057212 */ /* 0x000fca00078efcff */
[----:B------:R-:W-:Y:S01]  /*8470*/  STG.E.U8 desc[UR36][R2.64], R5 ;  /* 0x0000000502007986 */ /* 0x000fe2000c101124 */
[----:B------:R-:W-:Y:S05]  /*8480*/  EXIT ;  /* 0x000000000000794d */ /* 0x000fea0003800000 */
.L_x_39452:
[----:B------:R-:W-:-:S05]  /*8490*/  F2FP.BF16.F32.PACK_AB R24, RZ, R24 ;  /* 0x00000018ff18723e */ /* 0x000fca00000010ff */
[----:B------:R-:W-:Y:S01]  /*84a0*/  STG.E.U16 desc[UR36][R2.64], R24 ;  /* 0x0000001802007986 */ /* 0x000fe2000c101524 */
[----:B------:R-:W-:Y:S05]  /*84b0*/  EXIT ;  /* 0x000000000000794d */ /* 0x000fea0003800000 */
.L_x_39449:
        /* <DEDUP_REMOVED lines=9> */
[----:B0-----:R-:W-:Y:S01]  /*8550*/  STG.E.U16 desc[UR36][R2.64], R5 ;  /* 0x0000000502007986 */ /* 0x001fe2000c101524 */
[----:B------:R-:W-:Y:S05]  /*8560*/  EXIT ;  /* 0x000000000000794d */ /* 0x000fea0003800000 */
.L_x_39461:
        /* <DEDUP_REMOVED lines=16> */
.L_x_39464:
[----:B------:R-:W-:-:S04]  /*8670*/  LOP3.LUT R24, R24, 0x80000000, RZ, 0xc0, !PT ;  /* 0x8000000018187812 */ /* 0x000fc800078ec0ff */
[----:B------:R-:W-:-:S04]  /*8680*/  SHF.R.U32.HI R5, RZ, 0x18, R24 ;  /* 0x00000018ff057819 */ /* 0x000fc80000011618 */
[----:B------:R-:W-:-:S04]  /*8690*/  LOP3.LUT R4, R4, R5, RZ, 0xfc, !PT ;  /* 0x0000000504047212 */ /* 0x000fc800078efcff */
[----:B------:R-:W-:-:S07]  /*86a0*/  PRMT R0, R4, 0x7610, R0 ;  /* 0x0000761004007816 */ /* 0x000fce0000000000 */
.L_x_39463:
[----:B------:R-:W-:Y:S05]  /*86b0*/  BSYNC B0 ;  /* 0x0000000000007941 */ /* 0x000fea0003800000 */
.L_x_39462:
[----:B------:R-:W-:Y:S01]  /*86c0*/  STG.E.U8 desc[UR36][R2.64], R0 ;  /* 0x0000000002007986 */ /* 0x000fe2000c101124 */
[----:B------:R-:W-:Y:S05]  /*86d0*/  EXIT ;  /* 0x000000000000794d */ /* 0x000fea0003800000 */
.L_x_39460:
        /* <DEDUP_REMOVED lines=16> */
.L_x_39467:
[----:B------:R-:W-:-:S04]  /*87e0*/  LOP3.LUT R24, R24, 0x80000000, RZ, 0xc0, !PT ;  /* 0x8000000018187812 */ /* 0x000fc800078ec0ff */
[----:B------:R-:W-:-:S04]  /*87f0*/  SHF.R.U32.HI R5, RZ, 0x18, R24 ;  /* 0x00000018ff057819 */ /* 0x000fc80000011618 */
[----:B------:R-:W-:-:S04]  /*8800*/  LOP3.LUT R4, R4, R5, RZ, 0xfc, !PT ;  /* 0x0000000504047212 */ /* 0x000fc800078efcff */
[----:B------:R-:W-:-:S07]  /*8810*/  PRMT R0, R4, 0x7610, R0 ;  /* 0x0000761004007816 */ /* 0x000fce0000000000 */
.L_x_39466:
[----:B------:R-:W-:Y:S05]  /*8820*/  BSYNC B0 ;  /* 0x0000000000007941 */ /* 0x000fea0003800000 */
.L_x_39465:
[----:B------:R-:W-:Y:S01]  /*8830*/  STG.E.U8 desc[UR36][R2.64], R0 ;  /* 0x0000000002007986 */ /* 0x000fe2000c101124 */
[----:B------:R-:W-:Y:S05]  /*8840*/  EXIT ;  /* 0x000000000000794d */ /* 0x000fea0003800000 */
.L_x_39459:
        /* <DEDUP_REMOVED lines=21> */
.L_x_39442:
        /* <DEDUP_REMOVED lines=16> */
.L_x_39470:
[----:B------:R-:W-:Y:S05]  /*8aa0*/  EXIT ;  /* 0x000000000000794d */ /* 0x000fea0003800000 */
.L_x_39469:
[----:B------:R-:W0:Y:S02]  /*8ab0*/  F2I.U64.TRUNC R24, R24 ;  /* 0x0000001800187311 */ /* 0x000e24000020d800 */
[----:B0-----:R-:W-:Y:S01]  /*8ac0*/  STG.E.64 desc[UR36][R2.64], R24 ;  /* 0x0000001802007986 */ /* 0x001fe2000c101b24 */
[----:B------:R-:W-:Y:S05]  /*8ad0*/  EXIT ;  /* 0x000000000000794d */ /* 0x000fea0003800000 */
.L_x_39468:
[----:B------:R-:W0:Y:S02]  /*8ae0*/  F2I.FTZ.U32.TRUNC.NTZ R5, R24 ;  /* 0x0000001800057305 */ /* 0x000e24000021f000 */
[----:B0-----:R-:W-:Y:S01]  /*8af0*/  STG.E desc[UR36][R2.64], R5 ;  /* 0x0000000502007986 */ /* 0x001fe2000c101924 */
[----:B------:R-:W-:Y:S05]  /*8b00*/  EXIT ;  /* 0x000000000000794d */ /* 0x000fea0003800000 */
.L_x_39471:
        /* <DEDUP_REMOVED lines=15> */
.L_x_57543:


//--------------------- .text._ZN2at6native18elementwise_kernelILi128ELi2EZNS0_22gpu_kernel_impl_nocastINS0_13AUnaryFunctorIfffZZZNS0_21remainder_kernel_cudaERNS_18TensorIteratorBaseEENKUlvE0_clEvENKUlvE0_clEvEUlffE_EEEEvS5_RKT_EUliE_EEviT1_ --------------------------
	.section	.text._ZN2at6native18elementwise_kernelILi128ELi2EZNS0_22gpu_kernel_impl_nocastINS0_13AUnaryFunctorIfffZZZNS0_21remainder_kernel_cudaERNS_18TensorIteratorBaseEENKUlvE0_clEvENKUlvE0_clEvEUlffE_EEEEvS5_RKT_EUliE_EEviT1_,"ax",@progbits
	.align	128
        .global         _ZN2at6native18elementwise_kernelILi128ELi2EZNS0_22gpu_kernel_impl_nocastINS0_13AUnaryFunctorIfffZZZNS0_21remainder_kernel_cudaERNS_18TensorIteratorBaseEENKUlvE0_clEvENKUlvE0_clEvEUlffE_EEEEvS5_RKT_EUliE_EEviT1_
        .type           _ZN2at6native18elementwise_kernelILi128ELi2EZNS0_22gpu_kernel_impl_nocastINS0_13AUnaryFunctorIfffZZZNS0_21remainder_kernel_cudaERNS_18TensorIteratorBaseEENKUlvE0_clEvENKUlvE0_clEvEUlffE_EEEEvS5_RKT_EUliE_EEviT1_,@function
        .size           _ZN2at6native18elementwise_kernelILi128ELi2EZNS0_22gpu_kernel_impl_nocastINS0_13AUnaryFunctorIfffZZZNS0_21remainder_kernel_cudaERNS_18TensorIteratorBaseEENKUlvE0_clEvENKUlvE0_clEvEUlffE_EEEEvS5_RKT_EUliE_EEviT1_,(.L_x_57544 - _ZN2at6native18elementwise_kernelILi128ELi2EZNS0_22gpu_kernel_impl_nocastINS0_13AUnaryFunctorIfffZZZNS0_21remainder_kernel_cudaERNS_18TensorIteratorBaseEENKUlvE0_clEvENKUlvE0_clEvEUlffE_EEEEvS5_RKT_EUliE_EEviT1_)
        .other          _ZN2at6native18elementwise_kernelILi128ELi2EZNS0_22gpu_kernel_impl_nocastINS0_13AUnaryFunctorIfffZZZNS0_21remainder_kernel_cudaERNS_18TensorIteratorBaseEENKUlvE0_clEvENKUlvE0_clEvEUlffE_EEEEvS5_RKT_EUliE_EEviT1_,@"STO_CUDA_ENTRY STV_DEFAULT"
_ZN2at6native18elementwise_kernelILi128ELi2EZNS0_22gpu_kernel_impl_nocastINS0_13AUnaryFunctorIfffZZZNS0_21remainder_kernel_cudaERNS_18TensorIteratorBaseEENKUlvE0_clEvENKUlvE0_clEvEUlffE_EEEEvS5_RKT_EUliE_EEviT1_:
.text._ZN2at6native18elementwise_kernelILi128ELi2EZNS0_22gpu_kernel_impl_nocastINS0_13AUnaryFunctorIfffZZZNS0_21remainder_kernel_cudaERNS_18TensorIteratorBaseEENKUlvE0_clEvENKUlvE0_clEvEUlffE_EEEEvS5_RKT_EUliE_EEviT1_:
        /* <DEDUP_REMOVED lines=313> */
.L_x_39474:
[----:B------:R-:W-:Y:S01]  /*1390*/  ULDC.64 UR8, c[0x0][0x418] ;  /* 0x0001060000087ab9 */ /* 0x000fe20000000a00 */
[----:B------:R-:W0:Y:S01]  /*13a0*/  LDC R7, c[0x0][0x424] ;  /* 0x00010900ff077b82 */ /* 0x000e220000000800 */
[----:B------:R-:W-:-:S04]  /*13b0*/  IADD3 R8, P0, R0, UR8, RZ ;  /* 0x0000000800087c10 */ /* 0x000fc8000ff1e0ff */
[----:B------:R-:W-:Y:S01]  /*13c0*/  IADD3.X R9, RZ, UR9, RZ, P0, !PT ;  /* 0x00000009ff097c10 */ /* 0x000fe200087fe4ff */
[----:B------:R-:W-:-:S04]  /*13d0*/  ULDC.64 UR8, c[0x0][0x410] ;  /* 0x0001040000087ab9 */ /* 0x000fc80000000a00 */
        /* <DEDUP_REMOVED lines=30> */
.L_x_39480:
[----:B------:R-:W-:Y:S01]  /*15c0*/  FSETP.GEU.FTZ.AND P0, PT, R9, -R11, PT ;  /* 0x8000000b0900720b */ /* 0x000fe20003f1e000 */
[----:B------:R-:W-:-:S12]  /*15d0*/  FADD.FTZ R3, R3, -1 ;  /* 0xbf80000003037421 */ /* 0x000fd80000010000 */
[----:B------:R-:W-:-:S07]  /*15e0*/  @!P0 FADD.FTZ R3, R3, -1 ;  /* 0xbf80000003038421 */ /* 0x000fce0000010000 */
.L_x_39479:
[----:B------:R-:W-:Y:S05]  /*15f0*/  BSYNC B2 ;  /* 0x0000000000027941 */ /* 0x000fea0003800000 */
.L_x_39478:
[----:B------:R-:W-:Y:S01]  /*1600*/  FFMA.FTZ R0, -R11, R3, R0 ;  /* 0x000000030b007223 */ /* 0x000fe20000010100 */
[----:B------:R-:W-:Y:S06]  /*1610*/  BRA `(.L_x_39476) ;  /* 0x00000000007c7947 */ /* 0x000fec0003800000 */
.L_x_39477:
        /* <DEDUP_REMOVED lines=15> */
.L_x_39483:
        /* <DEDUP_REMOVED lines=13> */
.L_x_39482:
[----:B------:R-:W-:Y:S05]  /*17e0*/  BSYNC B2 ;  /* 0x0000000000027941 */ /* 0x000fea0003800000 */
.L_x_39481:
[----:B------:R-:W-:-:S04]  /*17f0*/  FMUL.FTZ R3, R3, 1.1920928955078125e-07 ;  /* 0x3400000003037820 */ /* 0x000fc80000410000 */
[----:B------:R-:W-:-:S07]  /*1800*/  FMUL.FTZ R0, R12, R3 ;  /* 0x000000030c007220 */ /* 0x000fce0000410000 */
.L_x_39476:
[----:B------:R-:W-:Y:S05]  /*1810*/  BSYNC B0 ;  /* 0x0000000000007941 */ /* 0x000fea0003800000 */
.L_x_39475:
        /* <DEDUP_REMOVED lines=10> */
.L_x_39473:
[----:B------:R-:W-:Y:S05]  /*18c0*/  BSYNC B1 ;  /* 0x0000000000017941 */ /* 0x000fea0003800000 */
.L_x_39472:
[----:B------:R-:W-:-:S13]  /*18d0*/  ISETP.GE.AND P0, PT, R7, UR6, PT ;  /* 0x0000000607007c0c */ /* 0x000fda000bf06270 */
[----:B------:R-:W-:Y:S05]  /*18e0*/  @P0 EXIT ;  /* 0x000000000000094d */ /* 0x000fea0003800000 */
[----:B------:R-:W2:Y:S01]  /*18f0*/  LDC R8, c[0x0][0x218] ;  /* 0x00008600ff087b82 */ /* 0x000ea20000000800 */
[----:B------:R-:W-:Y:S01]  /*1900*/  HFMA2.MMA R0, -RZ, RZ, 0, 0 ;  /* 0x00000000ff007435 */ /* 0x000fe200000001ff */
[----:B-1----:R-:W-:Y:S02]  /*1910*/  MOV R3, RZ ;  /* 0x000000ff00037202 */ /* 0x002fe40000000f00 */
[----:B--2---:R-:W-:-:S13]  /*1920*/  ISETP.NE.AND P0, PT, R8, RZ, PT ;  /* 0x000000ff0800720c */ /* 0x004fda0003f05270 */
        /* <DEDUP_REMOVED lines=288> */
[----:B------:R-:W2:Y:S01]  /*2b30*/  @P0 LDC R11, c[0x0][0x33c] ;  /* 0x0000cf00ff0b0b82 */ /* 0x000ea20000000800 */
[----:B------:R-:W-:-:S04]  /*2b40*/  IMAD R4, R4, UR8, R5 ;  /* 0x0000000804047c24 */ /* 0x000fc8000f8e0205 */
        /* <DEDUP_REMOVED lines=9> */
.L_x_39484:
[----:B------:R-:W-:Y:S01]  /*2be0*/  ULDC.64 UR6, c[0x0][0x418] ;  /* 0x0001060000067ab9 */ /* 0x000fe20000000a00 */
[----:B------:R-:W1:Y:S01]  /*2bf0*/  LDC R5, c[0x0][0x424] ;  /* 0x00010900ff057b82 */ /* 0x000e620000000800 */
[----:B------:R-:W-:-:S04]  /*2c00*/  IADD3 R6, P0, R0, UR6, RZ ;  /* 0x0000000600067c10 */ /* 0x000fc8000ff1e0ff */
[----:B------:R-:W-:Y:S01]  /*2c10*/  IADD3.X R7, RZ, UR7, RZ, P0, !PT ;  /* 0x00000007ff077c10 */ /* 0x000fe200087fe4ff */
[----:B------:R-:W-:-:S04]  /*2c20*/  ULDC.64 UR6, c[0x0][0x410] ;  /* 0x0001040000067ab9 */ /* 0x000fc80000000a00 */
        /* <DEDUP_REMOVED lines=30> */
.L_x_39490:
[----:B------:R-:W-:Y:S01]  /*2e10*/  FSETP.GEU.FTZ.AND P0, PT, R7, -R11, PT ;  /* 0x8000000b0700720b */ /* 0x000fe20003f1e000 */
[----:B------:R-:W-:-:S12]  /*2e20*/  FADD.FTZ R9, R9, -1 ;  /* 0xbf80000009097421 */ /* 0x000fd80000010000 */
[----:B------:R-:W-:-:S07]  /*2e30*/  @!P0 FADD.FTZ R9, R9, -1 ;  /* 0xbf80000009098421 */ /* 0x000fce0000010000 */
.L_x_39489:
[----:B------:R-:W-:Y:S05]  /*2e40*/  BSYNC B1 ;  /* 0x0000000000017941 */ /* 0x000fea0003800000 */
.L_x_39488:
[----:B------:R-:W-:Y:S01]  /*2e50*/  FFMA.FTZ R0, -R11, R9, R0 ;  /* 0x000000090b007223 */ /* 0x000fe20000010100 */
[----:B------:R-:W-:Y:S06]  /*2e60*/  BRA `(.L_x_39486) ;  /* 0x00000000007c7947 */ /* 0x000fec0003800000 */
.L_x_39487:
        /* <DEDUP_REMOVED lines=15> */
.L_x_39493:
        /* <DEDUP_REMOVED lines=13> */
.L_x_39492:
[----:B------:R-:W-:Y:S05]  /*3030*/  BSYNC B1 ;  /* 0x0000000000017941 */ /* 0x000fea0003800000 */
.L_x_39491:
[----:B------:R-:W-:-:S04]  /*3040*/  FMUL.FTZ R7, R6, 1.1920928955078125e-07 ;  /* 0x3400000006077820 */ /* 0x000fc80000410000 */
[----:B------:R-:W-:-:S07]  /*3050*/  FMUL.FTZ R0, R10, R7 ;  /* 0x000000070a007220 */ /* 0x000fce0000410000 */
.L_x_39486:
[----:B------:R-:W-:Y:S05]  /*3060*/  BSYNC B0 ;  /* 0x0000000000007941 */ /* 0x000fea0003800000 */
.L_x_39485:
        /* <DEDUP_REMOVED lines=10> */
.L_x_39494:
        /* <DEDUP_REMOVED lines=15> */
.L_x_57544:


//--------------------- .text._ZN2at6native27unrolled_elementwise_kernelINS0_13AUnaryFunctorIfffZZZNS0_21remainder_kernel_cudaERNS_18TensorIteratorBaseEENKUlvE0_clEvENKUlvE0_clEvEUlffE_EESt5arrayIPcLm2EELi4E23TrivialOffsetCalculatorILi1EjESD_NS0_6memory15LoadWithoutCastENSE_16StoreWithoutCastEEEviT_T0_T2_T3_T4_T5_ --------------------------
	.section	.text._ZN2at6native27unrolled_elementwise_kernelINS0_13AUnaryFunctorIfffZZZNS0_21remainder_kernel_cudaERNS_18TensorIteratorBaseEENKUlvE0_clEvENKUlvE0_clEvEUlffE_EESt5arrayIPcLm2EELi4E23TrivialOffsetCalculatorILi1EjESD_NS0_6memory15LoadWithoutCastENSE_16StoreWithoutCastEEEviT_T0_T2_T3_T4_T5_,"ax",@progbits
	.align	128
        .global         _ZN2at6native27unrolled_elementwise_kernelINS0_13AUnaryFunctorIfffZZZNS0_21remainder_kernel_cudaERNS_18TensorIteratorBaseEENKUlvE0_clEvENKUlvE0_clEvEUlffE_EESt5arrayIPcLm2EELi4E23TrivialOffsetCalculatorILi1EjESD_NS0_6memory15LoadWithoutCastENSE_16StoreWithoutCastEEEviT_T0_T2_T3_T4_T5_
        .type           _ZN2at6native27unrolled_elementwise_kernelINS0_13AUnaryFunctorIfffZZZNS0_21remainder_kernel_cudaERNS_18TensorIteratorBaseEENKUlvE0_clEvENKUlvE0_clEvEUlffE_EESt5arrayIPcLm2EELi4E23TrivialOffsetCalculatorILi1EjESD_NS0_6memory15LoadWithoutCastENSE_16StoreWithoutCastEEEviT_T0_T2_T3_T4_T5_,@function
        .size           _ZN2at6native27unrolled_elementwise_kernelINS0_13AUnaryFunctorIfffZZZNS0_21remainder_kernel_cudaERNS_18TensorIteratorBaseEENKUlvE0_clEvENKUlvE0_clEvEUlffE_EESt5arrayIPcLm2EELi4E23TrivialOffsetCalculatorILi1EjESD_NS0_6memory15LoadWithoutCastENSE_16StoreWithoutCastEEEviT_T0_T2_T3_T4_T5_,(.L_x_57545 - _ZN2at6native27unrolled_elementwise_kernelINS0_13AUnaryFunctorIfffZZZNS0_21remainder_kernel_cudaERNS_18TensorIteratorBaseEENKUlvE0_clEvENKUlvE0_clEvEUlffE_EESt5arrayIPcLm2EELi4E23TrivialOffsetCalculatorILi1EjESD_NS0_6memory15LoadWithoutCastENSE_16StoreWithoutCastEEEviT_T0_T2_T3_T4_T5_)
        .other          _ZN2at6native27unrolled_elementwise_kernelINS0_13AUnaryFunctorIfffZZZNS0_21remainder_kernel_cudaERNS_18TensorIteratorBaseEENKUlvE0_clEvENKUlvE0_clEvEUlffE_EESt5arrayIPcLm2EELi4E23TrivialOffsetCalculatorILi1EjESD_NS0_6memory15LoadWithoutCastENSE_16StoreWithoutCastEEEviT_T0_T2_T3_T4_T5_,@"STO_CUDA_ENTRY STV_DEFAULT"
_ZN2at6native27unrolled_elementwise_kernelINS0_13AUnaryFunctorIfffZZZNS0_21remainder_kernel_cudaERNS_18TensorIteratorBaseEENKUlvE0_clEvENKUlvE0_clEvEUlffE_EESt5arrayIPcLm2EELi4E23TrivialOffsetCalculatorILi1EjESD_NS0_6memory15LoadWithoutCastENSE_16StoreWithoutCastEEEviT_T0_T2_T3_T4_T5_:
.text._ZN2at6native27unrolled_elementwise_kernelINS0_13AUnaryFunctorIfffZZZNS0_21remainder_kernel_cudaERNS_18TensorIteratorBaseEENKUlvE0_clEvENKUlvE0_clEvEUlffE_EESt5arrayIPcLm2EELi4E23TrivialOffsetCalculatorILi1EjESD_NS0_6memory15LoadWithoutCastENSE_16StoreWithoutCastEEEviT_T0_T2_T3_T4_T5_:
        /* <DEDUP_REMOVED lines=63> */
.L_x_39502:
[----:B------:R-:W-:Y:S01]  /*03f0*/  FSETP.GEU.FTZ.AND P0, PT, R11, -R15, PT ;  /* 0x8000000f0b00720b */ /* 0x000fe20003f1e000 */
[----:B------:R-:W-:-:S12]  /*0400*/  FADD.FTZ R13, R13, -1 ;  /* 0xbf8000000d0d7421 */ /* 0x000fd80000010000 */
[----:B------:R-:W-:-:S07]  /*0410*/  @!P0 FADD.FTZ R13, R13, -1 ;  /* 0xbf8000000d0d8421 */ /* 0x000fce0000010000 */
.L_x_39501:
[----:B------:R-:W-:Y:S05]  /*0420*/  BSYNC B2 ;  /* 0x0000000000027941 */ /* 0x000fea0003800000 */
.L_x_39500:
[----:B------:R-:W-:Y:S01]  /*0430*/  FFMA.FTZ R0, -R15, R13, R0 ;  /* 0x0000000d0f007223 */ /* 0x000fe20000010100 */
[----:B------:R-:W-:Y:S06]  /*0440*/  BRA `(.L_x_39498) ;  /* 0x00000000007c7947 */ /* 0x000fec0003800000 */
.L_x_39499:
        /* <DEDUP_REMOVED lines=15> */
.L_x_39505:
        /* <DEDUP_REMOVED lines=13> */
.L_x_39504:
[----:B------:R-:W-:Y:S05]  /*0610*/  BSYNC B2 ;  /* 0x0000000000027941 */ /* 0x000fea0003800000 */
.L_x_39503:
[----:B------:R-:W-:-:S04]  /*0620*/  FMUL.FTZ R11, R6, 1.1920928955078125e-07 ;  /* 0x34000000060b7820 */ /* 0x000fc80000410000 */
[----:B------:R-:W-:-:S07]  /*0630*/  FMUL.FTZ R0, R14, R11 ;  /* 0x0000000b0e007220 */ /* 0x000fce0000410000 */
.L_x_39498:
[----:B------:R-:W-:Y:S05]  /*0640*/  BSYNC B0 ;  /* 0x0000000000007941 */ /* 0x000fea0003800000 */
.L_x_39497:
        /* <DEDUP_REMOVED lines=8> */
.L_x_39496:
[----:B------:R-:W-:Y:S05]  /*06d0*/  BSYNC B1 ;  /* 0x0000000000017941 */ /* 0x000fea0003800000 */
.L_x_39495:
[----:B0-----:R-:W-:Y:S01]  /*06e0*/  VIADD R6, R4, 0x80 ;  /* 0x0000008004067836 */ /* 0x001fe20000000000 */
[----:B------:R-:W-:Y:S04]  /*06f0*/  BSSY B1, `(.L_x_39506) ;  /* 0x000004d000017945 */ /* 0x000fe80003800000 */
[----:B------:R-:W-:-:S13]  /*0700*/  ISETP.GE.AND P0, PT, R6, R3, PT ;  /* 0x000000030600720c */ /* 0x000fda0003f06270 */
[----:B------:R-:W-:Y:S05]  /*0710*/  @P0 BRA `(.L_x_39507) ;  /* 0x0000000400280947 */ /* 0x000fea0003800000 */
[----:B-----5:R-:W0:Y:S01]  /*0720*/  LDC R10, c[0x0][0x218] ;  /* 0x00008600ff0a7b82 */ /* 0x020e220000000800 */
        /* <DEDUP_REMOVED lines=27> */
.L_x_39513:
[----:B------:R-:W-:Y:S01]  /*08e0*/  FSETP.GEU.FTZ.AND P0, PT, R13, -R14, PT ;  /* 0x8000000e0d00720b */ /* 0x000fe20003f1e000 */
[----:B------:R-:W-:-:S12]  /*08f0*/  FADD.FTZ R0, R0, -1 ;  /* 0xbf80000000007421 */ /* 0x000fd80000010000 */
[----:B------:R-:W-:-:S07]  /*0900*/  @!P0 FADD.FTZ R0, R0, -1 ;  /* 0xbf80000000008421 */ /* 0x000fce0000010000 */
.L_x_39512:
[----:B------:R-:W-:Y:S05]  /*0910*/  BSYNC B2 ;  /* 0x0000000000027941 */ /* 0x000fea0003800000 */
.L_x_39511:
[----:B------:R-:W-:Y:S01]  /*0920*/  FFMA.FTZ R11, -R14, R0, R11 ;  /* 0x000000000e0b7223 */ /* 0x000fe2000001010b */
[----:B------:R-:W-:Y:S06]  /*0930*/  BRA `(.L_x_39509) ;  /* 0x00000000007c7947 */ /* 0x000fec0003800000 */
.L_x_39510:
        /* <DEDUP_REMOVED lines=15> */
.L_x_39516:
        /* <DEDUP_REMOVED lines=13> */
.L_x_39515:
[----:B------:R-:W-:Y:S05]  /*0b00*/  BSYNC B2 ;  /* 0x0000000000027941 */ /* 0x000fea0003800000 */
.L_x_39514:
[----:B------:R-:W-:-:S04]  /*0b10*/  FMUL.FTZ R11, R11, 1.1920928955078125e-07 ;  /* 0x340000000b0b7820 */ /* 0x000fc80000410000 */
[----:B------:R-:W-:-:S07]  /*0b20*/  FMUL.FTZ R11, R16, R11 ;  /* 0x0000000b100b7220 */ /* 0x000fce0000410000 */
.L_x_39509:
[----:B------:R-:W-:Y:S05]  /*0b30*/  BSYNC B0 ;  /* 0x0000000000007941 */ /* 0x000fea0003800000 */
.L_x_39508:
        /* <DEDUP_REMOVED lines=8> */
.L_x_39507:
[----:B------:R-:W-:Y:S05]  /*0bc0*/  BSYNC B1 ;  /* 0x0000000000017941 */ /* 0x000fea0003800000 */
.L_x_39506:
[----:B------:R-:W-:Y:S01]  /*0bd0*/  IADD3 R0, R4, 0x100, RZ ;  /* 0x0000010004007810 */ /* 0x000fe20007ffe0ff */
[----:B------:R-:W-:Y:S03]  /*0be0*/  BSSY B1, `(.L_x_39517) ;  /* 0x000004d000017945 */ /* 0x000fe60003800000 */
[----:B------:R-:W-:-:S13]  /*0bf0*/  ISETP.GE.AND P0, PT, R0, R3, PT ;  /* 0x000000030000720c */ /* 0x000fda0003f06270 */
[----:B------:R-:W-:Y:S05]  /*0c00*/  @P0 BRA `(.L_x_39518) ;  /* 0x0000000400280947 */ /* 0x000fea0003800000 */
[----:B-----5:R-:W1:Y:S01]  /*0c10*/  LDC R9, c[0x0][0x218] ;  /* 0x00008600ff097b82 */ /* 0x020e620000000800 */
        /* <DEDUP_REMOVED lines=27> */
.L_x_39524:
[----:B------:R-:W-:Y:S01]  /*0dd0*/  FSETP.GEU.FTZ.AND P0, PT, R13, -R15, PT ;  /* 0x8000000f0d00720b */ /* 0x000fe20003f1e000 */
[----:B------:R-:W-:-:S12]  /*0de0*/  FADD.FTZ R11, R11, -1 ;  /* 0xbf8000000b0b7421 */ /* 0x000fd80000010000 */
[----:B------:R-:W-:-:S07]  /*0df0*/  @!P0 FADD.FTZ R11, R11, -1 ;  /* 0xbf8000000b0b8421 */ /* 0x000fce0000010000 */
.L_x_39523:
[----:B------:R-:W-:Y:S05]  /*0e00*/  BSYNC B2 ;  /* 0x0000000000027941 */ /* 0x000fea0003800000 */
.L_x_39522:
[----:B------:R-:W-:Y:S01]  /*0e10*/  FFMA.FTZ R0, -R15, R11, R0 ;  /* 0x0000000b0f007223 */ /* 0x000fe20000010100 */
[----:B------:R-:W-:Y:S06]  /*0e20*/  BRA `(.L_x_39520) ;  /* 0x00000000007c7947 */ /* 0x000fec0003800000 */
.L_x_39521:
        /* <DEDUP_REMOVED lines=15> */
.L_x_39527:
        /* <DEDUP_REMOVED lines=13> */
.L_x_39526:
[----:B------:R-:W-:Y:S05]  /*0ff0*/  BSYNC B2 ;  /* 0x0000000000027941 */ /* 0x000fea0003800000 */
.L_x_39525:
[----:B------:R-:W-:-:S04]  /*1000*/  FMUL.FTZ R11, R11, 1.1920928955078125e-07 ;  /* 0x340000000b0b7820 */ /* 0x000fc80000410000 */
[----:B------:R-:W-:-:S07]  /*1010*/  FMUL.FTZ R0, R16, R11 ;  /* 0x0000000b10007220 */ /* 0x000fce0000410000 */
.L_x_39520:
[----:B------:R-:W-:Y:S05]  /*1020*/  BSYNC B0 ;  /* 0x0000000000007941 */ /* 0x000fea0003800000 */
.L_x_39519:
        /* <DEDUP_REMOVED lines=8> */
.L_x_39518:
[----:B------:R-:W-:Y:S05]  /*10b0*/  BSYNC B1 ;  /* 0x0000000000017941 */ /* 0x000fea0003800000 */
.L_x_39517:
[----:B------:R-:W-:Y:S01]  /*10c0*/  VIADD R0, R4, 0x180 ;  /* 0x0000018004007836 */ /* 0x000fe20000000000 */
[----:B------:R-:W-:Y:S04]  /*10d0*/  BSSY B1, `(.L_x_39528) ;  /* 0x000004d000017945 */ /* 0x000fe80003800000 */
        /* <DEDUP_REMOVED lines=30> */
.L_x_39535:
[----:B------:R-:W-:Y:S01]  /*12c0*/  FSETP.GEU.FTZ.AND P0, PT, R13, -R14, PT ;  /* 0x8000000e0d00720b */ /* 0x000fe20003f1e000 */
[----:B------:R-:W-:-:S12]  /*12d0*/  FADD.FTZ R0, R0, -1 ;  /* 0xbf80000000007421 */ /* 0x000fd80000010000 */
[----:B------:R-:W-:-:S07]  /*12e0*/  @!P0 FADD.FTZ R0, R0, -1 ;  /* 0xbf80000000008421 */ /* 0x000fce0000010000 */
.L_x_39534:
[----:B------:R-:W-:Y:S05]  /*12f0*/  BSYNC B2 ;  /* 0x0000000000027941 */ /* 0x000fea0003800000 */
.L_x_39533:
[----:B------:R-:W-:Y:S01]  /*1300*/  FFMA.FTZ R11, -R14, R0, R11 ;  /* 0x000000000e0b7223 */ /* 0x000fe2000001010b */
[----:B------:R-:W-:Y:S06]  /*1310*/  BRA `(.L_x_39531) ;  /* 0x00000000007c7947 */ /* 0x000fec0003800000 */
.L_x_39532:
        /* <DEDUP_REMOVED lines=15> */
.L_x_39538:
        /* <DEDUP_REMOVED lines=13> */
.L_x_39537:
[----:B------:R-:W-:Y:S05]  /*14e0*/  BSYNC B2 ;  /* 0x0000000000027941 */ /* 0x000fea0003800000 */
.L_x_39536:
[----:B------:R-:W-:-:S04]  /*14f0*/  FMUL.FTZ R11, R11, 1.1920928955078125e-07 ;  /* 0x340000000b0b7820 */ /* 0x000fc80000410000 */
[----:B------:R-:W-:-:S07]  /*1500*/  FMUL.FTZ R11, R16, R11 ;  /* 0x0000000b100b7220 */ /* 0x000fce0000410000 */
.L_x_39531:
[----:B------:R-:W-:Y:S05]  /*1510*/  BSYNC B0 ;  /* 0x0000000000007941 */ /* 0x000fea0003800000 */
.L_x_39530:
        /* <DEDUP_REMOVED lines=8> */
.L_x_39529:
[----:B------:R-:W-:Y:S05]  /*15a0*/  BSYNC B1 ;  /* 0x0000000000017941 */ /* 0x000fea0003800000 */
.L_x_39528:
[----:B------:R-:W-:Y:S01]  /*15b0*/  ISETP.GE.AND P0, PT, R4, R3, PT ;  /* 0x000000030400720c */ /* 0x000fe20003f06270 */
[----:B------:R-:W-:Y:S04]  /*15c0*/  BSSY B0, `(.L_x_39539) ;  /* 0x0000017000007945 */ /* 0x000fe80003800000 */
[----:B------:R-:W-:Y:S08]  /*15d0*/  BSSY B1, `(.L_x_39540) ;  /* 0x000000f000017945 */ /* 0x000ff00003800000 */
[----:B------:R-:W-:Y:S05]  /*15e0*/  @P0 BRA `(.L_x_39541) ;  /* 0x0000000000340947 */ /* 0x000fea0003800000 */
[----:B------:R-:W1:Y:S01]  /*15f0*/  LDC.64 R12, c[0x0][0x220] ;  /* 0x00008800ff0c7b82 */ /* 0x000e620000000a00 */
[----:B-----5:R-:W-:Y:S02]  /*1600*/  IMAD R5, R2, 0x200, R4 ;  /* 0x0000020002057824 */ /* 0x020fe400078e0204 */
[----:B------:R-:W-:-:S05]  /*1610*/  IMAD.MOV.U32 R4, RZ, RZ, R6 ;  /* 0x000000ffff047224 */ /* 0x000fca00078e0006 */
[----:B------:R-:W-:-:S13]  /*1620*/  ISETP.GE.AND P0, PT, R4, R3, PT ;  /* 0x000000030400720c */ /* 0x000fda0003f06270 */
[----:B------:R-:W-:Y:S05]  /*1630*/  @P0 BREAK B1 ;  /* 0x0000000000010942 */ /* 0x000fea0003800000 */
[----:B-1----:R-:W-:-:S05]  /*1640*/  IMAD.WIDE.U32 R12, R5, 0x4, R12 ;  /* 0x00000004050c7825 */ /* 0x002fca00078e000c */
[----:B------:R1:W-:Y:S01]  /*1650*/  STG.E desc[UR4][R12.64], R7 ;  /* 0x000000070c007986 */ /* 0x0003e2000c101904 */
[----:B------:R-:W-:Y:S05]  /*1660*/  @P0 BRA `(.L_x_39542) ;  /* 0x0000000000300947 */ /* 0x000fea0003800000 */
[----:B-1----:R-:W1:Y:S01]  /*1670*/  LDC.64 R6, c[0x0][0x220] ;  /* 0x00008800ff067b82 */ /* 0x002e620000000a00 */
[----:B------:R-:W-:Y:S01]  /*1680*/  LEA R5, R2, R4, 0x9 ;  /* 0x0000000402057211 */ /* 0x000fe200078e48ff */
[----:B------:R-:W-:-:S04]  /*1690*/  VIADD R4, R4, 0x80 ;  /* 0x0000008004047836 */ /* 0x000fc80000000000 */
[----:B-1----:R-:W-:-:S05]  /*16a0*/  IMAD.WIDE.U32 R6, R5, 0x4, R6 ;  /* 0x0000000405067825 */ /* 0x002fca00078e0006 */
[----:B------:R1:W-:Y:S02]  /*16b0*/  STG.E desc[UR4][R6.64], R10 ;  /* 0x0000000a06007986 */ /* 0x0003e4000c101904 */
.L_x_39541:
[----:B------:R-:W-:Y:S05]  /*16c0*/  BSYNC B1 ;  /* 0x0000000000017941 */ /* 0x000fea0003800000 */
.L_x_39540:
[----:B------:R-:W-:-:S13]  /*16d0*/  ISETP.GE.AND P0, PT, R4, R3, PT ;  /* 0x000000030400720c */ /* 0x000fda0003f06270 */
[----:B-1----:R-:W1:Y:S01]  /*16e0*/  @!P0 LDC.64 R6, c[0x0][0x220] ;  /* 0x00008800ff068b82 */ /* 0x002e620000000a00 */
[----:B-----5:R-:W-:Y:S01]  /*16f0*/  @!P0 IMAD R5, R2, 0x200, R4 ;  /* 0x0000020002058824 */ /* 0x020fe200078e0204 */
[----:B------:R-:W-:-:S03]  /*1700*/  @!P0 IADD3 R4, R4, 0x80, RZ ;  /* 0x0000008004048810 */ /* 0x000fc60007ffe0ff */
[----:B-1----:R-:W-:-:S05]  /*1710*/  @!P0 IMAD.WIDE.U32 R6, R5, 0x4, R6 ;  /* 0x0000000405068825 */ /* 0x002fca00078e0006 */
[----:B------:R2:W-:Y:S02]  /*1720*/  @!P0 STG.E desc[UR4][R6.64], R9 ;  /* 0x0000000906008986 */ /* 0x0005e4000c101904 */
.L_x_39542:
[----:B------:R-:W-:Y:S05]  /*1730*/  BSYNC B0 ;  /* 0x0000000000007941 */ /* 0x000fea0003800000 */
.L_x_39539:
[----:B------:R-:W-:Y:S05]  /*1740*/  WARPSYNC.ALL ;  /* 0x0000000000007948 */ /* 0x000fea0003800000 */
[----:B------:R-:W-:-:S13]  /*1750*/  ISETP.GE.AND P0, PT, R4, R3, PT ;  /* 0x000000030400720c */ /* 0x000fda0003f06270 */
[----:B------:R-:W-:Y:S05]  /*1760*/  @P0 EXIT ;  /* 0x000000000000094d */ /* 0x000fea0003800000 */
[----:B-12---:R-:W1:Y:S01]  /*1770*/  LDC.64 R6, c[0x0][0x220] ;  /* 0x00008800ff067b82 */ /* 0x006e620000000a00 */
[----:B------:R-:W-:-:S04]  /*1780*/  IMAD R3, R2, 0x200, R4 ;  /* 0x0000020002037824 */ /* 0x000fc800078e0204 */
[----:B-1----:R-:W-:-:S05]  /*1790*/  IMAD.WIDE.U32 R2, R3, 0x4, R6 ;  /* 0x0000000403027825 */ /* 0x002fca00078e0006 */
[----:B------:R-:W-:Y:S01]  /*17a0*/  STG.E desc[UR4][R2.64], R0 ;  /* 0x0000000002007986 */ /* 0x000fe2000c101904 */
[----:B------:R-:W-:Y:S05]  /*17b0*/  EXIT ;  /* 0x000000000000794d */ /* 0x000fea0003800000 */
.L_x_39543:
        /* <DEDUP_REMOVED lines=12> */
.L_x_57545:


//--------------------- .text._ZN2at6native29vectorized_elementwise_kernelILi2ENS0_13AUnaryFunctorIfffZZZNS0_21remainder_kernel_cudaERNS_18TensorIteratorBaseEENKUlvE0_clEvENKUlvE0_clEvEUlffE_EESt5arrayIPcLm2EEEEviT0_T1_ --------------------------
	.section	.text._ZN2at6native29vectorized_elementwise_kernelILi2ENS0_13AUnaryFunctorIfffZZZNS0_21remainder_kernel_cudaERNS_18TensorIteratorBaseEENKUlvE0_clEvENKUlvE0_clEvEUlffE_EESt5arrayIPcLm2EEEEviT0_T1_,"ax",@progbits
	.align	128
        .global         _ZN2at6native29vectorized_elementwise_kernelILi2ENS0_13AUnaryFunctorIfffZZZNS0_21remainder_kernel_cudaERNS_18TensorIteratorBaseEENKUlvE0_clEvENKUlvE0_clEvEUlffE_EESt5arrayIPcLm2EEEEviT0_T1_
        .type           _ZN2at6native29vectorized_elementwise_kernelILi2ENS0_13AUnaryFunctorIfffZZZNS0_21remainder_kernel_cudaERNS_18TensorIteratorBaseEENKUlvE0_clEvENKUlvE0_clEvEUlffE_EESt5arrayIPcLm2EEEEviT0_T1_,@function
        .size           _ZN2at6native29vectorized_elementwise_kernelILi2ENS0_13AUnaryFunctorIfffZZZNS0_21remainder_kernel_cudaERNS_18TensorIteratorBaseEENKUlvE0_clEvENKUlvE0_clEvEUlffE_EESt5arrayIPcLm2EEEEviT0_T1_,(.L_x_57546 - _ZN2at6native29vectorized_elementwise_kernelILi2ENS0_13AUnaryFunctorIfffZZZNS0_21remainder_kernel_cudaERNS_18TensorIteratorBaseEENKUlvE0_clEvENKUlvE0_clEvEUlffE_EESt5arrayIPcLm2EEEEviT0_T1_)
        .other          _ZN2at6native29vectorized_elementwise_kernelILi2ENS0_13AUnaryFunctorIfffZZZNS0_21remainder_kernel_cudaERNS_18TensorIteratorBaseEENKUlvE0_clEvENKUlvE0_clEvEUlffE_EESt5arrayIPcLm2EEEEviT0_T1_,@"STO_CUDA_ENTRY STV_DEFAULT"
_ZN2at6native29vectorized_elementwise_kernelILi2ENS0_13AUnaryFunctorIfffZZZNS0_21remainder_kernel_cudaERNS_18TensorIteratorBaseEENKUlvE0_clEvENKUlvE0_clEvEUlffE_EESt5arrayIPcLm2EEEEviT0_T1_:
.text._ZN2at6native29vectorized_elementwise_kernelILi2ENS0_13AUnaryFunctorIfffZZZNS0_21remainder_kernel_cudaERNS_18TensorIteratorBaseEENKUlvE0_clEvENKUlvE0_clEvEUlffE_EESt5arrayIPcLm2EEEEviT0_T1_:
        /* <DEDUP_REMOVED lines=45> */
.L_x_39550:
[----:B------:R-:W-:Y:S01]  /*02d0*/  FSETP.GEU.FTZ.AND P0, PT, R15, -R7, PT ;  /* 0x800000070f00720b */ /* 0x000fe20003f1e000 */
[----:B------:R-:W-:-:S12]  /*02e0*/  FADD.FTZ R17, R17, -1 ;  /* 0xbf80000011117421 */ /* 0x000fd80000010000 */
[----:B------:R-:W-:-:S07]  /*02f0*/  @!P0 FADD.FTZ R17, R17, -1 ;  /* 0xbf80000011118421 */ /* 0x000fce0000010000 */
.L_x_39549:
[----:B------:R-:W-:Y:S05]  /*0300*/  BSYNC B1 ;  /* 0x0000000000017941 */ /* 0x000fea0003800000 */
.L_x_39548:
[----:B------:R-:W-:Y:S01]  /*0310*/  FFMA.FTZ R0, -R7, R17, R16 ;  /* 0x0000001107007223 */ /* 0x000fe20000010110 */
[----:B------:R-:W-:Y:S06]  /*0320*/  BRA `(.L_x_39546) ;  /* 0x00000000007c7947 */ /* 0x000fec0003800000 */
.L_x_39547:
        /* <DEDUP_REMOVED lines=15> */
.L_x_39553:
        /* <DEDUP_REMOVED lines=13> */
.L_x_39552:
[----:B------:R-:W-:Y:S05]  /*04f0*/  BSYNC B1 ;  /* 0x0000000000017941 */ /* 0x000fea0003800000 */
.L_x_39551:
[----:B------:R-:W-:-:S04]  /*0500*/  FMUL.FTZ R15, R15, 1.1920928955078125e-07 ;  /* 0x340000000f0f7820 */ /* 0x000fc80000410000 */
[----:B------:R-:W-:-:S07]  /*0510*/  FMUL.FTZ R0, R6, R15 ;  /* 0x0000000f06007220 */ /* 0x000fce0000410000 */
.L_x_39546:
[----:B------:R-:W-:Y:S05]  /*0520*/  BSYNC B0 ;  /* 0x0000000000007941 */ /* 0x000fea0003800000 */
.L_x_39545:
[C---:B------:R-:W-:Y:S01]  /*0530*/  FSETP.GTU.FTZ.AND P0, PT, |R0|.reuse, +INF , PT ;  /* 0x7f8000000000780b */ /* 0x040fe20003f1c200 */
[----:B------:R-:W-:Y:S01]  /*0540*/  BSSY B0, `(.L_x_39554) ;  /* 0x0000049000007945 */ /* 0x000fe20003800000 */
[----:B0-----:R-:W-:Y:S02]  /*0550*/  LOP3.LUT R7, R0, 0x80000000, R3, 0xb8, !PT ;  /* 0x8000000000077812 */ /* 0x001fe400078eb803 */
[----:B------:R-:W-:Y:S02]  /*0560*/  FSETP.GEU.FTZ.AND P2, PT, R10, RZ, PT ;  /* 0x000000ff0a00720b */ /* 0x000fe40003f5e000 */
[----:B------:R-:W-:Y:S01]  /*0570*/  FSEL R6, R0, R7, P0 ;  /* 0x0000000700067208 */ /* 0x000fe20000000000 */
[----:B------:R-:W-:-:S03]  /*0580*/  IMAD.MOV.U32 R0, RZ, RZ, R16 ;  /* 0x000000ffff007224 */ /* 0x000fc600078e0010 */
[C---:B------:R-:W-:Y:S02]  /*0590*/  FSETP.NEU.FTZ.AND P0, PT, R6.reuse, RZ, PT ;  /* 0x000000ff0600720b */ /* 0x040fe40003f1d000 */
[----:B------:R-:W-:-:S04]  /*05a0*/  FSETP.GEU.FTZ.AND P1, PT, R6, RZ, PT ;  /* 0x000000ff0600720b */ /* 0x000fc80003f3e000 */
[----:B------:R-:W-:Y:S02]  /*05b0*/  PLOP3.LUT P0, PT, P0, P2, P1, 0x60, 0x0 ;  /* 0x000000000000781c */ /* 0x000fe40000704c10 */
[----:B------:R-:W-:-:S11]  /*05c0*/  FSETP.GEU.FTZ.AND P1, PT, R16, |R11|, PT ;  /* 0x4000000b1000720b */ /* 0x000fd60003f3e000 */
        /* <DEDUP_REMOVED lines=25> */
.L_x_39559:
[----:B------:R-:W-:Y:S01]  /*0760*/  FSETP.GEU.FTZ.AND P0, PT, R10, -R7, PT ;  /* 0x800000070a00720b */ /* 0x000fe20003f1e000 */
[----:B------:R-:W-:-:S12]  /*0770*/  FADD.FTZ R17, R17, -1 ;  /* 0xbf80000011117421 */ /* 0x000fd80000010000 */
[----:B------:R-:W-:-:S07]  /*0780*/  @!P0 FADD.FTZ R17, R17, -1 ;  /* 0xbf80000011118421 */ /* 0x000fce0000010000 */
.L_x_39558:
[----:B------:R-:W-:Y:S05]  /*0790*/  BSYNC B1 ;  /* 0x0000000000017941 */ /* 0x000fea0003800000 */
.L_x_39557:
[----:B------:R-:W-:Y:S01]  /*07a0*/  FFMA.FTZ R0, -R7, R17, R16 ;  /* 0x0000001107007223 */ /* 0x000fe20000010110 */
[----:B------:R-:W-:Y:S06]  /*07b0*/  BRA `(.L_x_39555) ;  /* 0x0000000000847947 */ /* 0x000fec0003800000 */
.L_x_39556:
        /* <DEDUP_REMOVED lines=13> */
[----:B------:R-:W-:Y:S02]  /*0890*/  LOP3.LUT R18, R15, 0x3f800000, RZ, 0xfc, !PT ;  /* 0x3f8000000f127812 */ /* 0x000fe400078efcff */
[----:B------:R-:W-:Y:S02]  /*08a0*/  MOV R15, R17 ;  /* 0x00000011000f7202 */ /* 0x000fe40000000f00 */
[----:B------:R0:W1:Y:S05]  /*08b0*/  MUFU.RCP R0, R18 ;  /* 0x0000001200007308 */ /* 0x00006a0000001000 */
.L_x_39562:
        /* <DEDUP_REMOVED lines=14> */
.L_x_39561:
[----:B------:R-:W-:Y:S05]  /*09a0*/  BSYNC B1 ;  /* 0x0000000000017941 */ /* 0x000fea0003800000 */
.L_x_39560:
[----:B------:R-:W-:-:S04]  /*09b0*/  FMUL.FTZ R0, R17, 1.1920928955078125e-07 ;  /* 0x3400000011007820 */ /* 0x000fc80000410000 */
[----:B------:R-:W-:-:S07]  /*09c0*/  FMUL.FTZ R0, R7, R0 ;  /* 0x0000000007007220 */ /* 0x000fce0000410000 */
.L_x_39555:
[----:B------:R-:W-:Y:S05]  /*09d0*/  BSYNC B0 ;  /* 0x0000000000007941 */ /* 0x000fea0003800000 */
.L_x_39554:
[C---:B------:R-:W-:Y:S01]  /*09e0*/  FSETP.GTU.FTZ.AND P0, PT, |R0|.reuse, +INF , PT ;  /* 0x7f8000000000780b */ /* 0x040fe20003f1c200 */
[----:B------:R-:W-:Y:S01]  /*09f0*/  BSSY B0, `(.L_x_39563) ;  /* 0x0000049000007945 */ /* 0x000fe20003800000 */
[C---:B------:R-:W-:Y:S01]  /*0a00*/  LOP3.LUT R7, R0.reuse, 0x80000000, R3, 0xb8, !PT ;  /* 0x8000000000077812 */ /* 0x040fe200078eb803 */
[----:B------:R-:W-:Y:S01]  /*0a10*/  IMAD.MOV.U32 R10, RZ, RZ, R16 ;  /* 0x000000ffff0a7224 */ /* 0x000fe200078e0010 */
[----:B------:R-:W-:Y:S02]  /*0a20*/  FSETP.GEU.FTZ.AND P2, PT, R11, RZ, PT ;  /* 0x000000ff0b00720b */ /* 0x000fe40003f5e000 */
[----:B------:R-:W-:-:S04]  /*0a30*/  FSEL R7, R0, R7, P0 ;  /* 0x0000000700077208 */ /* 0x000fc80000000000 */
[C---:B------:R-:W-:Y:S02]  /*0a40*/  FSETP.NEU.FTZ.AND P0, PT, R7.reuse, RZ, PT ;  /* 0x000000ff0700720b */ /* 0x040fe40003f1d000 */
[----:B------:R-:W-:-:S04]  /*0a50*/  FSETP.GEU.FTZ.AND P1, PT, R7, RZ, PT ;  /* 0x000000ff0700720b */ /* 0x000fc80003f3e000 */
[----:B------:R-:W-:Y:S02]  /*0a60*/  PLOP3.LUT P0, PT, P0, P2, P1, 0x60, 0x0 ;  /* 0x000000000000781c */ /* 0x000fe40000704c10 */
[----:B-----5:R-:W-:-:S11]  /*0a70*/  FSETP.GEU.FTZ.AND P1, PT, R16, |R12|, PT ;  /* 0x4000000c1000720b */ /* 0x020fd60003f3e000 */
[----:B------:R-:W-:Y:S02]  /*0a80*/  @P0 FADD.FTZ R7, R11, R7 ;  /* 0x000000070b070221 */ /* 0x000fe40000010000 */
        /* <DEDUP_REMOVED lines=24> */
.L_x_39568:
[----:B------:R-:W-:Y:S01]  /*0c10*/  FSETP.GEU.FTZ.AND P0, PT, R15, -R11, PT ;  /* 0x8000000b0f00720b */ /* 0x000fe20003f1e000 */
[----:B------:R-:W-:-:S12]  /*0c20*/  FADD.FTZ R17, R17, -1 ;  /* 0xbf80000011117421 */ /* 0x000fd80000010000 */
[----:B------:R-:W-:-:S07]  /*0c30*/  @!P0 FADD.FTZ R17, R17, -1 ;  /* 0xbf80000011118421 */ /* 0x000fce0000010000 */
.L_x_39567:
[----:B------:R-:W-:Y:S05]  /*0c40*/  BSYNC B1 ;  /* 0x0000000000017941 */ /* 0x000fea0003800000 */
.L_x_39566:
[----:B------:R-:W-:Y:S01]  /*0c50*/  FFMA.FTZ R10, -R11, R17, R16 ;  /* 0x000000110b0a7223 */ /* 0x000fe20000010110 */
[----:B------:R-:W-:Y:S06]  /*0c60*/  BRA `(.L_x_39564) ;  /* 0x0000000000847947 */ /* 0x000fec0003800000 */
.L_x_39565:
        /* <DEDUP_REMOVED lines=13> */
[----:B0-----:R-:W-:Y:S01]  /*0d40*/  LOP3.LUT R18, R11, 0x3f800000, RZ, 0xfc, !PT ;  /* 0x3f8000000b127812 */ /* 0x001fe200078efcff */
[----:B------:R-:W-:-:S03]  /*0d50*/  IMAD.MOV.U32 R11, RZ, RZ, R17 ;  /* 0x000000ffff0b7224 */ /* 0x000fc600078e0011 */
[----:B------:R0:W1:Y:S04]  /*0d60*/  MUFU.RCP R0, R18 ;  /* 0x0000001200007308 */ /* 0x0000680000001000 */
.L_x_39571:
        /* <DEDUP_REMOVED lines=14> */
.L_x_39570:
[----:B------:R-:W-:Y:S05]  /*0e50*/  BSYNC B1 ;  /* 0x0000000000017941 */ /* 0x000fea0003800000 */
.L_x_39569:
[----:B------:R-:W-:-:S04]  /*0e60*/  FMUL.FTZ R17, R17, 1.1920928955078125e-07 ;  /* 0x3400000011117820 */ /* 0x000fc80000410000 */
[----:B------:R-:W-:-:S07]  /*0e70*/  FMUL.FTZ R10, R10, R17 ;  /* 0x000000110a0a7220 */ /* 0x000fce0000410000 */
.L_x_39564:
[----:B------:R-:W-:Y:S05]  /*0e80*/  BSYNC B0 ;  /* 0x0000000000007941 */ /* 0x000fea0003800000 */
.L_x_39563:
[C---:B------:R-:W-:Y:S01]  /*0e90*/  FSETP.GTU.FTZ.AND P0, PT, |R10|.reuse, +INF , PT ;  /* 0x7f8000000a00780b */ /* 0x040fe20003f1c200 */
[----:B------:R-:W-:Y:S01]  /*0ea0*/  BSSY B0, `(.L_x_39572) ;  /* 0x0000049000007945 */ /* 0x000fe20003800000 */
[----:B------:R-:W-:Y:S01]  /*0eb0*/  LOP3.LUT R11, R10, 0x80000000, R3, 0xb8, !PT ;  /* 0x800000000a0b7812 */ /* 0x000fe200078eb803 */
[----:B------:R-:W-:Y:S01]  /*0ec0*/  IMAD.MOV.U32 R0, RZ, RZ, R16 ;  /* 0x000000ffff007224 */ /* 0x000fe200078e0010 */
[----:B------:R-:W-:Y:S02]  /*0ed0*/  FSETP.GEU.FTZ.AND P2, PT, R12, RZ, PT ;  /* 0x000000ff0c00720b */ /* 0x000fe40003f5e000 */
[----:B------:R-:W-:-:S04]  /*0ee0*/  FSEL R10, R10, R11, P0 ;  /* 0x0000000b0a0a7208 */ /* 0x000fc80000000000 */
        /* <DEDUP_REMOVED lines=29> */
.L_x_39577:
[----:B------:R-:W-:Y:S01]  /*10c0*/  FSETP.GEU.FTZ.AND P0, PT, R12, -R11, PT ;  /* 0x8000000b0c00720b */ /* 0x000fe20003f1e000 */
[----:B------:R-:W-:-:S12]  /*10d0*/  FADD.FTZ R17, R17, -1 ;  /* 0xbf80000011117421 */ /* 0x000fd80000010000 */
[----:B------:R-:W-:-:S07]  /*10e0*/  @!P0 FADD.FTZ R17, R17, -1 ;  /* 0xbf80000011118421 */ /* 0x000fce0000010000 */
.L_x_39576:
[----:B------:R-:W-:Y:S05]  /*10f0*/  BSYNC B1 ;  /* 0x0000000000017941 */ /* 0x000fea0003800000 */
.L_x_39575:
[----:B------:R-:W-:Y:S01]  /*1100*/  FFMA.FTZ R0, -R11, R17, R16 ;  /* 0x000000110b007223 */ /* 0x000fe20000010110 */
[----:B------:R-:W-:Y:S06]  /*1110*/  BRA `(.L_x_39573) ;  /* 0x0000000000847947 */ /* 0x000fec0003800000 */
.L_x_39574:
        /* <DEDUP_REMOVED lines=13> */
[----:B0-----:R-:W-:Y:S01]  /*11f0*/  LOP3.LUT R18, R15, 0x3f800000, RZ, 0xfc, !PT ;  /* 0x3f8000000f127812 */ /* 0x001fe200078efcff */
[----:B------:R-:W-:-:S03]  /*1200*/  IMAD.MOV.U32 R15, RZ, RZ, R17 ;  /* 0x000000ffff0f7224 */ /* 0x000fc600078e0011 */
[----:B------:R0:W1:Y:S04]  /*1210*/  MUFU.RCP R0, R18 ;  /* 0x0000001200007308 */ /* 0x0000680000001000 */
.L_x_39580:
        /* <DEDUP_REMOVED lines=14> */
.L_x_39579:
[----:B------:R-:W-:Y:S05]  /*1300*/  BSYNC B1 ;  /* 0x0000000000017941 */ /* 0x000fea0003800000 */
.L_x_39578:
[----:B------:R-:W-:-:S04]  /*1310*/  FMUL.FTZ R0, R17, 1.1920928955078125e-07 ;  /* 0x3400000011007820 */ /* 0x000fc80000410000 */
[----:B------:R-:W-:-:S07]  /*1320*/  FMUL.FTZ R0, R11, R0 ;  /* 0x000000000b007220 */ /* 0x000fce0000410000 */
.L_x_39573:
[----:B------:R-:W-:Y:S05]  /*1330*/  BSYNC B0 ;  /* 0x0000000000007941 */ /* 0x000fea0003800000 */
.L_x_39572:
        /* <DEDUP_REMOVED lines=35> */
.L_x_39586:
[----:B------:R-:W-:Y:S01]  /*1570*/  FSETP.GEU.FTZ.AND P0, PT, R15, -R13, PT ;  /* 0x8000000d0f00720b */ /* 0x000fe20003f1e000 */
[----:B------:R-:W-:-:S12]  /*1580*/  FADD.FTZ R17, R17, -1 ;  /* 0xbf80000011117421 */ /* 0x000fd80000010000 */
[----:B------:R-:W-:-:S07]  /*1590*/  @!P0 FADD.FTZ R17, R17, -1 ;  /* 0xbf80000011118421 */ /* 0x000fce0000010000 */
.L_x_39585:
[----:B------:R-:W-:Y:S05]  /*15a0*/  BSYNC B1 ;  /* 0x0000000000017941 */ /* 0x000fea0003800000 */
.L_x_39584:
[----:B------:R-:W-:Y:S01]  /*15b0*/  FFMA.FTZ R12, -R13, R17, R16 ;  /* 0x000000110d0c7223 */ /* 0x000fe20000010110 */
[----:B------:R-:W-:Y:S06]  /*15c0*/  BRA `(.L_x_39582) ;  /* 0x0000000000847947 */ /* 0x000fec0003800000 */
.L_x_39583:
[C---:B------:R-:W-:Y:S01]  /*15d0*/  VIADD R0, R13.reuse, 0xf4800000 ;  /* 0xf48000000d007836 */ /* 0x040fe20000000000 */
        /* <DEDUP_REMOVED lines=12> */
[----:B0-----:R-:W-:Y:S01]  /*16a0*/  LOP3.LUT R18, R13, 0x3f800000, RZ, 0xfc, !PT ;  /* 0x3f8000000d127812 */ /* 0x001fe200078efcff */
[----:B------:R-:W-:-:S03]  /*16b0*/  IMAD.MOV.U32 R13, RZ, RZ, R17 ;  /* 0x000000ffff0d7224 */ /* 0x000fc600078e0011 */
[----:B------:R0:W1:Y:S04]  /*16c0*/  MUFU.RCP R0, R18 ;  /* 0x0000001200007308 */ /* 0x0000680000001000 */
.L_x_39589:
        /* <DEDUP_REMOVED lines=14> */
.L_x_39588:
[----:B------:R-:W-:Y:S05]  /*17b0*/  BSYNC B1 ;  /* 0x0000000000017941 */ /* 0x000fea0003800000 */
.L_x_39587:
[----:B------:R-:W-:-:S04]  /*17c0*/  FMUL.FTZ R17, R17, 1.1920928955078125e-07 ;  /* 0x3400000011117820 */ /* 0x000fc80000410000 */
[----:B------:R-:W-:-:S07]  /*17d0*/  FMUL.FTZ R12, R12, R17 ;  /* 0x000000110c0c7220 */ /* 0x000fce0000410000 */
.L_x_39582:
[----:B------:R-:W-:Y:S05]  /*17e0*/  BSYNC B0 ;  /* 0x0000000000007941 */ /* 0x000fea0003800000 */
.L_x_39581:
[C---:B------:R-:W-:Y:S01]  /*17f0*/  FSETP.GTU.FTZ.AND P0, PT, |R12|.reuse, +INF , PT ;  /* 0x7f8000000c00780b */ /* 0x040fe20003f1c200 */
[----:B------:R-:W-:Y:S01]  /*1800*/  BSSY B0, `(.L_x_39590) ;  /* 0x0000049000007945 */ /* 0x000fe20003800000 */
[----:B------:R-:W-:Y:S02]  /*1810*/  LOP3.LUT R13, R12, 0x80000000, R3, 0xb8, !PT ;  /* 0x800000000c0d7812 */ /* 0x000fe400078eb803 */
[----:B------:R-:W-:Y:S02]  /*1820*/  FSETP.GEU.FTZ.AND P2, PT, R8, RZ, PT ;  /* 0x000000ff0800720b */ /* 0x000fe40003f5e000 */
[----:B------:R-:W-:Y:S02]  /*1830*/  FSEL R12, R12, R13, P0 ;  /* 0x0000000d0c0c7208 */ /* 0x000fe40000000000 */
[----:B------:R-:W-:Y:S02]  /*1840*/  MOV R0, R16 ;  /* 0x0000001000007202 */ /* 0x000fe40000000f00 */
[----:B------:R-:W-:-:S02]  /*1850*/  FSETP.NEU.FTZ.AND P0, PT, R12, RZ, PT ;  /* 0x000000ff0c00720b */ /* 0x000fc40003f1d000 */
        /* <DEDUP_REMOVED lines=28> */
.L_x_39595:
[----:B------:R-:W-:Y:S01]  /*1a20*/  FSETP.GEU.FTZ.AND P0, PT, R8, -R13, PT ;  /* 0x8000000d0800720b */ /* 0x000fe20003f1e000 */
[----:B------:R-:W-:-:S12]  /*1a30*/  FADD.FTZ R17, R17, -1 ;  /* 0xbf80000011117421 */ /* 0x000fd80000010000 */
[----:B------:R-:W-:-:S07]  /*1a40*/  @!P0 FADD.FTZ R17, R17, -1 ;  /* 0xbf80000011118421 */ /* 0x000fce0000010000 */
.L_x_39594:
[----:B------:R-:W-:Y:S05]  /*1a50*/  BSYNC B1 ;  /* 0x0000000000017941 */ /* 0x000fea0003800000 */
.L_x_39593:
[----:B------:R-:W-:Y:S01]  /*1a60*/  FFMA.FTZ R0, -R13, R17, R16 ;  /* 0x000000110d007223 */ /* 0x000fe20000010110 */
[----:B------:R-:W-:Y:S06]  /*1a70*/  BRA `(.L_x_39591) ;  /* 0x0000000000847947 */ /* 0x000fec0003800000 */
.L_x_39592:
        /* <DEDUP_REMOVED lines=13> */
[----:B0-----:R-:W-:Y:S01]  /*1b50*/  LOP3.LUT R18, R13, 0x3f800000, RZ, 0xfc, !PT ;  /* 0x3f8000000d127812 */ /* 0x001fe200078efcff */
[----:B------:R-:W-:-:S03]  /*1b60*/  IMAD.MOV.U32 R13, RZ, RZ, R17 ;  /* 0x000000ffff0d7224 */ /* 0x000fc600078e0011 */
[----:B------:R0:W1:Y:S04]  /*1b70*/  MUFU.RCP R0, R18 ;  /* 0x0000001200007308 */ /* 0x0000680000001000 */
.L_x_39598:
        /* <DEDUP_REMOVED lines=14> */
.L_x_39597:
[----:B------:R-:W-:Y:S05]  /*1c60*/  BSYNC B1 ;  /* 0x0000000000017941 */ /* 0x000fea0003800000 */
.L_x_39596:
[----:B------:R-:W-:-:S04]  /*1c70*/  FMUL.FTZ R17, R17, 1.1920928955078125e-07 ;  /* 0x3400000011117820 */ /* 0x000fc80000410000 */
[----:B------:R-:W-:-:S07]  /*1c80*/  FMUL.FTZ R0, R8, R17 ;  /* 0x0000001108007220 */ /* 0x000fce0000410000 */
.L_x_39591:
[----:B------:R-:W-:Y:S05]  /*1c90*/  BSYNC B0 ;  /* 0x0000000000007941 */ /* 0x000fea0003800000 */
.L_x_39590:
        /* <DEDUP_REMOVED lines=35> */
.L_x_39604:
[----:B------:R-:W-:Y:S01]  /*1ed0*/  FSETP.GEU.FTZ.AND P0, PT, R15, -R9, PT ;  /* 0x800000090f00720b */ /* 0x000fe20003f1e000 */
[----:B------:R-:W-:-:S12]  /*1ee0*/  FADD.FTZ R17, R17, -1 ;  /* 0xbf80000011117421 */ /* 0x000fd80000010000 */
[----:B------:R-:W-:-:S07]  /*1ef0*/  @!P0 FADD.FTZ R17, R17, -1 ;  /* 0xbf80000011118421 */ /* 0x000fce0000010000 */
.L_x_39603:
[----:B------:R-:W-:Y:S05]  /*1f00*/  BSYNC B1 ;  /* 0x0000000000017941 */ /* 0x000fea0003800000 */
.L_x_39602:
[----:B------:R-:W-:Y:S01]  /*1f10*/  FFMA.FTZ R8, -R9, R17, R16 ;  /* 0x0000001109087223 */ /* 0x000fe20000010110 */
[----:B------:R-:W-:Y:S06]  /*1f20*/  BRA `(.L_x_39600) ;  /* 0x0000000000847947 */ /* 0x000fec0003800000 */
.L_x_39601:
        /* <DEDUP_REMOVED lines=13> */
[----:B0-----:R-:W-:Y:S02]  /*2000*/  LOP3.LUT R18, R9, 0x3f800000, RZ, 0xfc, !PT ;  /* 0x3f80000009127812 */ /* 0x001fe400078efcff */
[----:B------:R-:W-:Y:S02]  /*2010*/  MOV R9, R17 ;  /* 0x0000001100097202 */ /* 0x000fe40000000f00 */
[----:B------:R0:W1:Y:S05]  /*2020*/  MUFU.RCP R0, R18 ;  /* 0x0000001200007308 */ /* 0x00006a0000001000 */
.L_x_39607:
        /* <DEDUP_REMOVED lines=14> */
.L_x_39606:
[----:B------:R-:W-:Y:S05]  /*2110*/  BSYNC B1 ;  /* 0x0000000000017941 */ /* 0x000fea0003800000 */
.L_x_39605:
[----:B------:R-:W-:-:S04]  /*2120*/  FMUL.FTZ R17, R17, 1.1920928955078125e-07 ;  /* 0x3400000011117820 */ /* 0x000fc80000410000 */
[----:B------:R-:W-:-:S07]  /*2130*/  FMUL.FTZ R8, R8, R17 ;  /* 0x0000001108087220 */ /* 0x000fce0000410000 */
.L_x_39600:
[----:B------:R-:W-:Y:S05]  /*2140*/  BSYNC B0 ;  /* 0x0000000000007941 */ /* 0x000fea0003800000 */
.L_x_39599:
[C---:B------:R-:W-:Y:S01]  /*2150*/  FSETP.GTU.FTZ.AND P0, PT, |R8|.reuse, +INF , PT ;  /* 0x7f8000000800780b */ /* 0x040fe20003f1c200 */
[----:B------:R-:W-:Y:S01]  /*2160*/  BSSY B0, `(.L_x_39608) ;  /* 0x0000046000007945 */ /* 0x000fe20003800000 */
[----:B------:R-:W-:Y:S02]  /*2170*/  LOP3.LUT R9, R8, 0x80000000, R3, 0xb8, !PT ;  /* 0x8000000008097812 */ /* 0x000fe400078eb803 */
        /* <DEDUP_REMOVED lines=31> */
.L_x_39613:
[----:B------:R-:W-:Y:S01]  /*2370*/  FSETP.GEU.FTZ.AND P0, PT, R4, -R9, PT ;  /* 0x800000090400720b */ /* 0x000fe20003f1e000 */
[----:B------:R-:W-:-:S12]  /*2380*/  FADD.FTZ R17, R17, -1 ;  /* 0xbf80000011117421 */ /* 0x000fd80000010000 */
[----:B------:R-:W-:-:S07]  /*2390*/  @!P0 FADD.FTZ R17, R17, -1 ;  /* 0xbf80000011118421 */ /* 0x000fce0000010000 */
.L_x_39612:
[----:B------:R-:W-:Y:S05]  /*23a0*/  BSYNC B1 ;  /* 0x0000000000017941 */ /* 0x000fea0003800000 */
.L_x_39611:
[----:B------:R-:W-:Y:S01]  /*23b0*/  FFMA.FTZ R16, -R9, R17, R16 ;  /* 0x0000001109107223 */ /* 0x000fe20000010110 */
[----:B------:R-:W-:Y:S06]  /*23c0*/  BRA `(.L_x_39609) ;  /* 0x00000000007c7947 */ /* 0x000fec0003800000 */
.L_x_39610:
        /* <DEDUP_REMOVED lines=15> */
.L_x_39616:
        /* <DEDUP_REMOVED lines=13> */
.L_x_39615:
[----:B------:R-:W-:Y:S05]  /*2590*/  BSYNC B1 ;  /* 0x0000000000017941 */ /* 0x000fea0003800000 */
.L_x_39614:
[----:B-1----:R-:W-:-:S04]  /*25a0*/  FMUL.FTZ R9, R4, 1.1920928955078125e-07 ;  /* 0x3400000004097820 */ /* 0x002fc80000410000 */
[----:B------:R-:W-:-:S07]  /*25b0*/  FMUL.FTZ R16, R16, R9 ;  /* 0x0000000910107220 */ /* 0x000fce0000410000 */
.L_x_39609:
[----:B------:R-:W-:Y:S05]  /*25c0*/  BSYNC B0 ;  /* 0x0000000000007941 */ /* 0x000fea0003800000 */
.L_x_39608:
[----:B0-----:R-:W0:Y:S01]  /*25d0*/  LDC.64 R18, c[0x0][0x220] ;  /* 0x00008800ff127b82 */ /* 0x001e220000000a00 */
[C---:B------:R-:W-:Y:S02]  /*25e0*/  FSETP.GTU.FTZ.AND P0, PT, |R16|.reuse, +INF , PT ;  /* 0x7f8000001000780b */ /* 0x040fe40003f1c200 */
[C---:B------:R-:W-:Y:S02]  /*25f0*/  LOP3.LUT R3, R16.reuse, 0x80000000, R3, 0xb8, !PT ;  /* 0x8000000010037812 */ /* 0x040fe400078eb803 */
        /* <DEDUP_REMOVED lines=13> */
.L_x_39544:
        /* <DEDUP_REMOVED lines=12> */
[----:B------:R-:W-:Y:S01]  /*2790*/  @!P5 IMAD.IADD R0, R2, 0x1, R27 ;  /* 0x000000010200d824 */ /* 0x000fe200078e021b */
[----:B------:R-:W2:Y:S01]  /*27a0*/  @!P5 LDC.64 R18, c[0x0][0x228] ;  /* 0x00008a00ff12db82 */ /* 0x000ea20000000a00 */
[----:B------:R-:W-:Y:S02]  /*27b0*/  @!P5 VIADD R27, R27, 0x80 ;  /* 0x000000801b1bd836 */ /* 0x000fe40000000000 */
[----:B-1----:R-:W-:-:S03]  /*27c0*/  @!P6 IMAD.WIDE.U32 R6, R9, 0x4, R6 ;  /* 0x000000040906e825 */ /* 0x002fc600078e0006 */
[C---:B------:R-:W-:Y:S02]  /*27d0*/  ISETP.GE.AND P4, PT, R27.reuse, R3, PT ;  /* 0x000000031b00720c */ /* 0x040fe40003f86270 */
[----:B------:R1:W5:Y:S11]  /*27e0*/  @!P6 LDG.E R5, desc[UR4][R6.64] ;  /* 0x000000040605e981 */ /* 0x000376000c1e1900 */
        /* <DEDUP_REMOVED lines=8> */
[----:B------:R-:W-:Y:S01]  /*2870*/  @!P2 IMAD.IADD R23, R2, 0x1, R27 ;  /* 0x000000010217a824 */ /* 0x000fe200078e021b */
[----:B------:R-:W-:Y:S01]  /*2880*/  @!P2 IADD3 R27, R27, 0x80, RZ ;  /* 0x000000801b1ba810 */ /* 0x000fe20007ffe0ff */
[----:B------:R-:W4:Y:S03]  /*2890*/  @!P2 LDC.64 R8, c[0x0][0x228] ;  /* 0x00008a00ff08ab82 */ /* 0x000f260000000a00 */
        /* <DEDUP_REMOVED lines=57> */
.L_x_39624:
[----:B------:R-:W-:Y:S01]  /*2c30*/  FSETP.GEU.FTZ.AND P0, PT, R9, -R13, PT ;  /* 0x8000000d0900720b */ /* 0x000fe20003f1e000 */
[----:B------:R-:W-:-:S12]  /*2c40*/  FADD.FTZ R11, R11, -1 ;  /* 0xbf8000000b0b7421 */ /* 0x000fd80000010000 */
[----:B------:R-:W-:-:S07]  /*2c50*/  @!P0 FADD.FTZ R11, R11, -1 ;  /* 0xbf8000000b0b8421 */ /* 0x000fce0000010000 */
.L_x_39623:
[----:B------:R-:W-:Y:S05]  /*2c60*/  BSYNC B2 ;  /* 0x0000000000027941 */ /* 0x000fea0003800000 */
.L_x_39622:
[----:B------:R-:W-:Y:S01]  /*2c70*/  FFMA.FTZ R6, -R13, R11, R6 ;  /* 0x0000000b0d067223 */ /* 0x000fe20000010106 */
[----:B------:R-:W-:Y:S06]  /*2c80*/  BRA `(.L_x_39620) ;  /* 0x00000000007c7947 */ /* 0x000fec0003800000 */
.L_x_39621:
        /* <DEDUP_REMOVED lines=15> */
.L_x_39627:
        /* <DEDUP_REMOVED lines=13> */
.L_x_39626:
[----:B------:R-:W-:Y:S05]  /*2e50*/  BSYNC B2 ;  /* 0x0000000000027941 */ /* 0x000fea0003800000 */
.L_x_39625:
[----:B------:R-:W-:-:S04]  /*2e60*/  FMUL.FTZ R9, R8, 1.1920928955078125e-07 ;  /* 0x3400000008097820 */ /* 0x000fc80000410000 */
[----:B------:R-:W-:-:S07]  /*2e70*/  FMUL.FTZ R6, R6, R9 ;  /* 0x0000000906067220 */ /* 0x000fce0000410000 */
.L_x_39620:
[----:B------:R-:W-:Y:S05]  /*2e80*/  BSYNC B0 ;  /* 0x0000000000007941 */ /* 0x000fea0003800000 */
.L_x_39619:
        /* <DEDUP_REMOVED lines=8> */
.L_x_39618:
[----:B------:R-:W-:Y:S05]  /*2f10*/  BSYNC B1 ;  /* 0x0000000000017941 */ /* 0x000fea0003800000 */
.L_x_39617:
[----:B0-----:R-:W-:Y:S01]  /*2f20*/  VIADD R6, R4, 0x80 ;  /* 0x0000008004067836 */ /* 0x001fe20000000000 */
[----:B------:R-:W-:Y:S04]  /*2f30*/  BSSY B1, `(.L_x_39628) ;  /* 0x000004d000017945 */ /* 0x000fe80003800000 */
        /* <DEDUP_REMOVED lines=30> */
.L_x_39635:
[----:B------:R-:W-:Y:S01]  /*3120*/  FSETP.GEU.FTZ.AND P0, PT, R11, -R12, PT ;  /* 0x8000000c0b00720b */ /* 0x000fe20003f1e000 */
[----:B------:R-:W-:-:S12]  /*3130*/  FADD.FTZ R0, R0, -1 ;  /* 0xbf80000000007421 */ /* 0x000fd80000010000 */
[----:B------:R-:W-:-:S07]  /*3140*/  @!P0 FADD.FTZ R0, R0, -1 ;  /* 0xbf80000000008421 */ /* 0x000fce0000010000 */
.L_x_39634:
[----:B------:R-:W-:Y:S05]  /*3150*/  BSYNC B2 ;  /* 0x0000000000027941 */ /* 0x000fea0003800000 */
.L_x_39633:
[----:B------:R-:W-:Y:S01]  /*3160*/  FFMA.FTZ R9, -R12, R0, R9 ;  /* 0x000000000c097223 */ /* 0x000fe20000010109 */
[----:B------:R-:W-:Y:S06]  /*3170*/  BRA `(.L_x_39631) ;  /* 0x00000000007c7947 */ /* 0x000fec0003800000 */
.L_x_39632:
        /* <DEDUP_REMOVED lines=15> */
.L_x_39638:
        /* <DEDUP_REMOVED lines=13> */
.L_x_39637:
[----:B------:R-:W-:Y:S05]  /*3340*/  BSYNC B2 ;  /* 0x0000000000027941 */ /* 0x000fea0003800000 */
.L_x_39636:
[----:B------:R-:W-:-:S04]  /*3350*/  FMUL.FTZ R0, R11, 1.1920928955078125e-07 ;  /* 0x340000000b007820 */ /* 0x000fc80000410000 */
[----:B------:R-:W-:-:S07]  /*3360*/  FMUL.FTZ R9, R9, R0 ;  /* 0x0000000009097220 */ /* 0x000fce0000410000 */
.L_x_39631:
[----:B------:R-:W-:Y:S05]  /*3370*/  BSYNC B0 ;  /* 0x0000000000007941 */ /* 0x000fea0003800000 */
.L_x_39630:
        /* <DEDUP_REMOVED lines=8> */
.L_x_39629:
[----:B------:R-:W-:Y:S05]  /*3400*/  BSYNC B1 ;  /* 0x0000000000017941 */ /* 0x000fea0003800000 */
.L_x_39628:
        /* <DEDUP_REMOVED lines=32> */
.L_x_39646:
[----:B------:R-:W-:Y:S01]  /*3610*/  FSETP.GEU.FTZ.AND P0, PT, R11, -R13, PT ;  /* 0x8000000d0b00720b */ /* 0x000fe20003f1e000 */
[----:B------:R-:W-:-:S12]  /*3620*/  FADD.FTZ R9, R9, -1 ;  /* 0xbf80000009097421 */ /* 0x000fd80000010000 */
[----:B------:R-:W-:-:S07]  /*3630*/  @!P0 FADD.FTZ R9, R9, -1 ;  /* 0xbf80000009098421 */ /* 0x000fce0000010000 */
.L_x_39645:
[----:B------:R-:W-:Y:S05]  /*3640*/  BSYNC B2 ;  /* 0x0000000000027941 */ /* 0x000fea0003800000 */
.L_x_39644:
[----:B------:R-:W-:Y:S01]  /*3650*/  FFMA.FTZ R0, -R13, R9, R0 ;  /* 0x000000090d007223 */ /* 0x000fe20000010100 */
[----:B------:R-:W-:Y:S06]  /*3660*/  BRA `(.L_x_39642) ;  /* 0x00000000007c7947 */ /* 0x000fec0003800000 */
.L_x_39643:
        /* <DEDUP_REMOVED lines=15> */
.L_x_39649:
        /* <DEDUP_REMOVED lines=13> */
.L_x_39648:
[----:B------:R-:W-:Y:S05]  /*3830*/  BSYNC B2 ;  /* 0x0000000000027941 */ /* 0x000fea0003800000 */
.L_x_39647:
[----:B------:R-:W-:-:S04]  /*3840*/  FMUL.FTZ R0, R11, 1.1920928955078125e-07 ;  /* 0x340000000b007820 */ /* 0x000fc80000410000 */
[----:B------:R-:W-:-:S07]  /*3850*/  FMUL.FTZ R0, R9, R0 ;  /* 0x0000000009007220 */ /* 0x000fce0000410000 */
.L_x_39642:
[----:B------:R-:W-:Y:S05]  /*3860*/  BSYNC B0 ;  /* 0x0000000000007941 */ /* 0x000fea0003800000 */
.L_x_39641:
        /* <DEDUP_REMOVED lines=8> */
.L_x_39640:
[----:B------:R-:W-:Y:S05]  /*38f0*/  BSYNC B1 ;  /* 0x0000000000017941 */ /* 0x000fea0003800000 */
.L_x_39639:
[----:B------:R-:W-:Y:S01]  /*3900*/  VIADD R0, R4, 0x180 ;  /* 0x0000018004007836 */ /* 0x000fe20000000000 */
[----:B------:R-:W-:Y:S04]  /*3910*/  BSSY B1, `(.L_x_39650) ;  /* 0x000004d000017945 */ /* 0x000fe80003800000 */
[----:B------:R-:W-:-:S13]  /*3920*/  ISETP.GE.AND P0, PT, R0, R3, PT ;  /* 0x000000030000720c */ /* 0x000fda0003f06270 */
[----:B------:R-:W-:Y:S05]  /*3930*/  @P0 BRA `(.L_x_39651) ;  /* 0x0000000400280947 */ /* 0x000fea0003800000 */
[----:B------:R-:W1:Y:S01]  /*3940*/  LDC R9, c[0x0][0x218] ;  /* 0x00008600ff097b82 */ /* 0x000e620000000800 */
[----:B------:R-:W-:Y:S01]  /*3950*/  BSSY B0, `(.L_x_39652) ;  /* 0x0000040000007945 */ /* 0x000fe20003800000 */
[C---:B-1---5:R-:W-:Y:S01]  /*3960*/  FSETP.GEU.FTZ.AND P0, PT, |R9|.reuse, |R24|, PT ;  /* 0x400000180900720b */ /* 0x062fe20003f1e200 */
        /* <DEDUP_REMOVED lines=25> */
.L_x_39657:
[----:B------:R-:W-:Y:S01]  /*3b00*/  FSETP.GEU.FTZ.AND P0, PT, R11, -R15, PT ;  /* 0x8000000f0b00720b */ /* 0x000fe20003f1e000 */
[----:B------:R-:W-:-:S12]  /*3b10*/  FADD.FTZ R13, R13, -1 ;  /* 0xbf8000000d0d7421 */ /* 0x000fd80000010000 */
[----:B------:R-:W-:-:S07]  /*3b20*/  @!P0 FADD.FTZ R13, R13, -1 ;  /* 0xbf8000000d0d8421 */ /* 0x000fce0000010000 */
.L_x_39656:
[----:B------:R-:W-:Y:S05]  /*3b30*/  BSYNC B2 ;  /* 0x0000000000027941 */ /* 0x000fea0003800000 */
.L_x_39655:
[----:B------:R-:W-:Y:S01]  /*3b40*/  FFMA.FTZ R10, -R15, R13, R10 ;  /* 0x0000000d0f0a7223 */ /* 0x000fe2000001010a */
[----:B------:R-:W-:Y:S06]  /*3b50*/  BRA `(.L_x_39653) ;  /* 0x00000000007c7947 */ /* 0x000fec0003800000 */
.L_x_39654:
        /* <DEDUP_REMOVED lines=15> */
.L_x_39660:
        /* <DEDUP_REMOVED lines=13> */
.L_x_39659:
[----:B------:R-:W-:Y:S05]  /*3d20*/  BSYNC B2 ;  /* 0x0000000000027941 */ /* 0x000fea0003800000 */
.L_x_39658:
[----:B0-----:R-:W-:-:S04]  /*3d30*/  FMUL.FTZ R11, R12, 1.1920928955078125e-07 ;  /* 0x340000000c0b7820 */ /* 0x001fc80000410000 */
[----:B------:R-:W-:-:S07]  /*3d40*/  FMUL.FTZ R10, R10, R11 ;  /* 0x0000000b0a0a7220 */ /* 0x000fce0000410000 */
.L_x_39653:
[----:B------:R-:W-:Y:S05]  /*3d50*/  BSYNC B0 ;  /* 0x0000000000007941 */ /* 0x000fea0003800000 */
.L_x_39652:
        /* <DEDUP_REMOVED lines=8> */
.L_x_39651:
[----:B------:R-:W-:Y:S05]  /*3de0*/  BSYNC B1 ;  /* 0x0000000000017941 */ /* 0x000fea0003800000 */
.L_x_39650:
[----:B------:R-:W-:Y:S01]  /*3df0*/  IADD3 R0, R4, 0x200, RZ ;  /* 0x0000020004007810 */ /* 0x000fe20007ffe0ff */
[----:B------:R-:W-:Y:S03]  /*3e00*/  BSSY B1, `(.L_x_39661) ;  /* 0x000004d000017945 */ /* 0x000fe60003800000 */
[----:B------:R-:W-:-:S13]  /*3e10*/  ISETP.GE.AND P0, PT, R0, R3, PT ;  /* 0x000000030000720c */ /* 0x000fda0003f06270 */
        /* <DEDUP_REMOVED lines=29> */
.L_x_39668:
[----:B------:R-:W-:Y:S01]  /*3ff0*/  FSETP.GEU.FTZ.AND P0, PT, R13, -R14, PT ;  /* 0x8000000e0d00720b */ /* 0x000fe20003f1e000 */
[----:B------:R-:W-:-:S12]  /*4000*/  FADD.FTZ R0, R0, -1 ;  /* 0xbf80000000007421 */ /* 0x000fd80000010000 */
[----:B------:R-:W-:-:S07]  /*4010*/  @!P0 FADD.FTZ R0, R0, -1 ;  /* 0xbf80000000008421 */ /* 0x000fce0000010000 */
.L_x_39667:
[----:B------:R-:W-:Y:S05]  /*4020*/  BSYNC B2 ;  /* 0x0000000000027941 */ /* 0x000fea0003800000 */
.L_x_39666:
[----:B------:R-:W-:Y:S01]  /*4030*/  FFMA.FTZ R11, -R14, R0, R11 ;  /* 0x000000000e0b7223 */ /* 0x000fe2000001010b */
[----:B------:R-:W-:Y:S06]  /*4040*/  BRA `(.L_x_39664) ;  /* 0x00000000007c7947 */ /* 0x000fec0003800000 */
.L_x_39665:
        /* <DEDUP_REMOVED lines=15> */
.L_x_39671:
        /* <DEDUP_REMOVED lines=13> */
.L_x_39670:
[----:B------:R-:W-:Y:S05]  /*4210*/  BSYNC B2 ;  /* 0x0000000000027941 */ /* 0x000fea0003800000 */
.L_x_39669:
[----:B------:R-:W-:-:S04]  /*4220*/  FMUL.FTZ R0, R13, 1.1920928955078125e-07 ;  /* 0x340000000d007820 */ /* 0x000fc80000410000 */
[----:B------:R-:W-:-:S07]  /*4230*/  FMUL.FTZ R11, R11, R0 ;  /* 0x000000000b0b7220 */ /* 0x000fce0000410000 */
.L_x_39664:
[----:B------:R-:W-:Y:S05]  /*4240*/  BSYNC B0 ;  /* 0x0000000000007941 */ /* 0x000fea0003800000 */
.L_x_39663:
        /* <DEDUP_REMOVED lines=8> */
.L_x_39662:
[----:B------:R-:W-:Y:S05]  /*42d0*/  BSYNC B1 ;  /* 0x0000000000017941 */ /* 0x000fea0003800000 */
.L_x_39661:
[----:B------:R-:W-:Y:S01]  /*42e0*/  VIADD R0, R4, 0x280 ;  /* 0x0000028004007836 */ /* 0x000fe20000000000 */
[----:B------:R-:W-:Y:S04]  /*42f0*/  BSSY B1, `(.L_x_39672) ;  /* 0x000004d000017945 */ /* 0x000fe80003800000 */
        /* <DEDUP_REMOVED lines=30> */
.L_x_39679:
[----:B------:R-:W-:Y:S01]  /*44e0*/  FSETP.GEU.FTZ.AND P0, PT, R14, -R18, PT ;  /* 0x800000120e00720b */ /* 0x000fe20003f1e000 */
[----:B------:R-:W-:-:S12]  /*44f0*/  FADD.FTZ R0, R0, -1 ;  /* 0xbf80000000007421 */ /* 0x000fd80000010000 */
[----:B------:R-:W-:-:S07]  /*4500*/  @!P0 FADD.FTZ R0, R0, -1 ;  /* 0xbf80000000008421 */ /* 0x000fce0000010000 */
.L_x_39678:
[----:B------:R-:W-:Y:S05]  /*4510*/  BSYNC B2 ;  /* 0x0000000000027941 */ /* 0x000fea0003800000 */
.L_x_39677:
[----:B------:R-:W-:Y:S01]  /*4520*/  FFMA.FTZ R11, -R18, R0, R11 ;  /* 0x00000000120b7223 */ /* 0x000fe2000001010b */
[----:B------:R-:W-:Y:S06]  /*4530*/  BRA `(.L_x_39675) ;  /* 0x00000000007c7947 */ /* 0x000fec0003800000 */
.L_x_39676:
        /* <DEDUP_REMOVED lines=15> */
.L_x_39682:
        /* <DEDUP_REMOVED lines=13> */
.L_x_39681:
[----:B------:R-:W-:Y:S05]  /*4700*/  BSYNC B2 ;  /* 0x0000000000027941 */ /* 0x000fea0003800000 */
.L_x_39680:
[----:B------:R-:W-:-:S04]  /*4710*/  FMUL.FTZ R14, R14, 1.1920928955078125e-07 ;  /* 0x340000000e0e7820 */ /* 0x000fc80000410000 */
[----:B------:R-:W-:-:S07]  /*4720*/  FMUL.FTZ R11, R11, R14 ;  /* 0x0000000e0b0b7220 */ /* 0x000fce0000410000 */
.L_x_39675:
[----:B------:R-:W-:Y:S05]  /*4730*/  BSYNC B0 ;  /* 0x0000000000007941 */ /* 0x000fea0003800000 */
.L_x_39674:
        /* <DEDUP_REMOVED lines=8> */
.L_x_39673:
[----:B------:R-:W-:Y:S05]  /*47c0*/  BSYNC B1 ;  /* 0x0000000000017941 */ /* 0x000fea0003800000 */
.L_x_39672:
[----:B------:R-:W-:Y:S01]  /*47d0*/  VIADD R0, R4, 0x300 ;  /* 0x0000030004007836 */ /* 0x000fe20000000000 */
        /* <DEDUP_REMOVED lines=31> */
.L_x_39690:
[----:B------:R-:W-:Y:S01]  /*49d0*/  FSETP.GEU.FTZ.AND P0, PT, R18, -R20, PT ;  /* 0x800000141200720b */ /* 0x000fe20003f1e000 */
[----:B------:R-:W-:-:S12]  /*49e0*/  FADD.FTZ R0, R0, -1 ;  /* 0xbf80000000007421 */ /* 0x000fd80000010000 */
[----:B------:R-:W-:-:S07]  /*49f0*/  @!P0 FADD.FTZ R0, R0, -1 ;  /* 0xbf80000000008421 */ /* 0x000fce0000010000 */
.L_x_39689:
[----:B------:R-:W-:Y:S05]  /*4a00*/  BSYNC B2 ;  /* 0x0000000000027941 */ /* 0x000fea0003800000 */
.L_x_39688:
[----:B------:R-:W-:Y:S01]  /*4a10*/  FFMA.FTZ R11, -R20, R0, R11 ;  /* 0x00000000140b7223 */ /* 0x000fe2000001010b */
[----:B------:R-:W-:Y:S06]  /*4a20*/  BRA `(.L_x_39686) ;  /* 0x00000000007c7947 */ /* 0x000fec0003800000 */
.L_x_39687:
        /* <DEDUP_REMOVED lines=15> */
.L_x_39693:
        /* <DEDUP_REMOVED lines=13> */
.L_x_39692:
[----:B------:R-:W-:Y:S05]  /*4bf0*/  BSYNC B2 ;  /* 0x0000000000027941 */ /* 0x000fea0003800000 */
.L_x_39691:
[----:B------:R-:W-:-:S04]  /*4c00*/  FMUL.FTZ R0, R15, 1.1920928955078125e-07 ;  /* 0x340000000f007820 */ /* 0x000fc80000410000 */
[----:B------:R-:W-:-:S07]  /*4c10*/  FMUL.FTZ R11, R11, R0 ;  /* 0x000000000b0b7220 */ /* 0x000fce0000410000 */
.L_x_39686:
[----:B------:R-:W-:Y:S05]  /*4c20*/  BSYNC B0 ;  /* 0x0000000000007941 */ /* 0x000fea0003800000 */
.L_x_39685:
        /* <DEDUP_REMOVED lines=8> */
.L_x_39684:
[----:B------:R-:W-:Y:S05]  /*4cb0*/  BSYNC B1 ;  /* 0x0000000000017941 */ /* 0x000fea0003800000 */
.L_x_39683:
        /* <DEDUP_REMOVED lines=32> */
.L_x_39701:
[----:B------:R-:W-:Y:S01]  /*4ec0*/  FSETP.GEU.FTZ.AND P0, PT, R18, -R17, PT ;  /* 0x800000111200720b */ /* 0x000fe20003f1e000 */
[----:B------:R-:W-:-:S12]  /*4ed0*/  FADD.FTZ R13, R13, -1 ;  /* 0xbf8000000d0d7421 */ /* 0x000fd80000010000 */
[----:B------:R-:W-:-:S07]  /*4ee0*/  @!P0 FADD.FTZ R13, R13, -1 ;  /* 0xbf8000000d0d8421 */ /* 0x000fce0000010000 */
.L_x_39700:
[----:B------:R-:W-:Y:S05]  /*4ef0*/  BSYNC B2 ;  /* 0x0000000000027941 */ /* 0x000fea0003800000 */
.L_x_39699:
[----:B------:R-:W-:Y:S01]  /*4f00*/  FFMA.FTZ R0, -R17, R13, R0 ;  /* 0x0000000d11007223 */ /* 0x000fe20000010100 */
[----:B------:R-:W-:Y:S06]  /*4f10*/  BRA `(.L_x_39697) ;  /* 0x00000000007c7947 */ /* 0x000fec0003800000 */
.L_x_39698:
        /* <DEDUP_REMOVED lines=15> */
.L_x_39704:
        /* <DEDUP_REMOVED lines=13> */
.L_x_39703:
[----:B------:R-:W-:Y:S05]  /*50e0*/  BSYNC B2 ;  /* 0x0000000000027941 */ /* 0x000fea0003800000 */
.L_x_39702:
[----:B------:R-:W-:-:S04]  /*50f0*/  FMUL.FTZ R0, R17, 1.1920928955078125e-07 ;  /* 0x3400000011007820 */ /* 0x000fc80000410000 */
[----:B------:R-:W-:-:S07]  /*5100*/  FMUL.FTZ R0, R13, R0 ;  /* 0x000000000d007220 */ /* 0x000fce0000410000 */
.L_x_39697:
[----:B------:R-:W-:Y:S05]  /*5110*/  BSYNC B0 ;  /* 0x0000000000007941 */ /* 0x000fea0003800000 */
.L_x_39696:
        /* <DEDUP_REMOVED lines=8> */
.L_x_39695:
[----:B------:R-:W-:Y:S05]  /*51a0*/  BSYNC B1 ;  /* 0x0000000000017941 */ /* 0x000fea0003800000 */
.L_x_39694:
[----:B------:R-:W-:Y:S01]  /*51b0*/  ISETP.GE.AND P0, PT, R4, R3, PT ;  /* 0x000000030400720c */ /* 0x000fe20003f06270 */
[----:B------:R-:W-:Y:S04]  /*51c0*/  BSSY B0, `(.L_x_39705) ;  /* 0x0000033000007945 */ /* 0x000fe80003800000 */
[----:B------:R-:W-:Y:S08]  /*51d0*/  BSSY B1, `(.L_x_39706) ;  /* 0x000002b000017945 */ /* 0x000ff00003800000 */
[----:B------:R-:W-:Y:S05]  /*51e0*/  @P0 BRA `(.L_x_39707) ;  /* 0x0000000000300947 */ /* 0x000fea0003800000 */
[----:B-----5:R-:W1:Y:S01]  /*51f0*/  LDC.64 R16, c[0x0][0x220] ;  /* 0x00008800ff107b82 */ /* 0x020e620000000a00 */
[----:B0-----:R-:W-:Y:S01]  /*5200*/  IADD3 R13, R2, R4, RZ ;  /* 0x00000004020d7210 */ /* 0x001fe20007ffe0ff */
[----:B------:R-:W-:-:S05]  /*5210*/  IMAD.MOV.U32 R4, RZ, RZ, R6 ;  /* 0x000000ffff047224 */ /* 0x000fca00078e0006 */
[----:B------:R-:W-:Y:S01]  /*5220*/  ISETP.GE.AND P0, PT, R4, R3, PT ;  /* 0x000000030400720c */ /* 0x000fe20003f06270 */
[----:B-1----:R-:W-:-:S05]  /*5230*/  IMAD.WIDE.U32 R16, R13, 0x4, R16 ;  /* 0x000000040d107825 */ /* 0x002fca00078e0010 */
[----:B------:R0:W-:Y:S07]  /*5240*/  STG.E desc[UR4][R16.64], R7 ;  /* 0x0000000710007986 */ /* 0x0001ee000c101904 */
[----:B------:R-:W-:Y:S05]  /*5250*/  @P0 BRA `(.L_x_39708) ;  /* 0x0000000000300947 */ /* 0x000fea0003800000 */
[----:B0-----:R-:W0:Y:S01]  /*5260*/  LDC.64 R6, c[0x0][0x220] ;  /* 0x00008800ff067b82 */ /* 0x001e220000000a00 */
[----:B------:R-:W-:Y:S02]  /*5270*/  IMAD.IADD R13, R2, 0x1, R4 ;  /* 0x00000001020d7824 */ /* 0x000fe400078e0204 */
[----:B------:R-:W-:Y:S02]  /*5280*/  VIADD R4, R4, 0x80 ;  /* 0x0000008004047836 */ /* 0x000fe40000000000 */
[----:B0-----:R-:W-:-:S05]  /*5290*/  IMAD.WIDE.U32 R6, R13, 0x4, R6 ;  /* 0x000000040d067825 */ /* 0x001fca00078e0006 */
[----:B------:R1:W-:Y:S02]  /*52a0*/  STG.E desc[UR4][R6.64], R8 ;  /* 0x0000000806007986 */ /* 0x0003e4000c101904 */
.L_x_39707:
[----:B------:R-:W-:-:S13]  /*52b0*/  ISETP.GE.AND P0, PT, R4, R3, PT ;  /* 0x000000030400720c */ /* 0x000fda0003f06270 */
[----:B------:R-:W-:Y:S05]  /*52c0*/  @P0 BRA `(.L_x_39709) ;  /* 0x0000000000300947 */ /* 0x000fea0003800000 */
[----:B-1----:R-:W1:Y:S01]  /*52d0*/  LDC.64 R6, c[0x0][0x220] ;  /* 0x00008800ff067b82 */ /* 0x002e620000000a00 */
[----:B0-----:R-:W-:Y:S01]  /*52e0*/  IADD3 R13, R2, R4, RZ ;  /* 0x00000004020d7210 */ /* 0x001fe20007ffe0ff */
[----:B------:R-:W-:-:S04]  /*52f0*/  VIADD R4, R4, 0x80 ;  /* 0x0000008004047836 */ /* 0x000fc80000000000 */
[----:B-1----:R-:W-:-:S05]  /*5300*/  IMAD.WIDE.U32 R6, R13, 0x4, R6 ;  /* 0x000000040d067825 */ /* 0x002fca00078e0006 */
[----:B-----5:R1:W-:Y:S02]  /*5310*/  STG.E desc[UR4][R6.64], R5 ;  /* 0x0000000506007986 */ /* 0x0203e4000c101904 */
.L_x_39708:
[----:B------:R-:W-:-:S13]  /*5320*/  ISETP.GE.AND P0, PT, R4, R3, PT ;  /* 0x000000030400720c */ /* 0x000fda0003f06270 */
[----:B------:R-:W-:Y:S05]  /*5330*/  @P0 BRA `(.L_x_39710) ;  /* 0x0000000000300947 */ /* 0x000fea0003800000 */
[----:B01----:R-:W0:Y:S01]  /*5340*/  LDC.64 R6, c[0x0][0x220] ;  /* 0x00008800ff067b82 */ /* 0x003e220000000a00 */
[----:B------:R-:W-:Y:S02]  /*5350*/  IMAD.IADD R5, R2, 0x1, R4 ;  /* 0x0000000102057824 */ /* 0x000fe400078e0204 */
[----:B------:R-:W-:Y:S02]  /*5360*/  VIADD R4, R4, 0x80 ;  /* 0x0000008004047836 */ /* 0x000fe40000000000 */
[----:B0-----:R-:W-:-:S05]  /*5370*/  IMAD.WIDE.U32 R6, R5, 0x4, R6 ;  /* 0x0000000405067825 */ /* 0x001fca00078e0006 */
[----:B------:R2:W-:Y:S02]  /*5380*/  STG.E desc[UR4][R6.64], R9 ;  /* 0x0000000906007986 */ /* 0x0005e4000c101904 */
.L_x_39709:
[----:B------:R-:W-:-:S13]  /*5390*/  ISETP.GE.AND P0, PT, R4, R3, PT ;  /* 0x000000030400720c */ /* 0x000fda0003f06270 */
[----:B------:R-:W-:Y:S05]  /*53a0*/  @P0 BRA `(.L_x_39711) ;  /* 0x0000000000340947 */ /* 0x000fea0003800000 */
[----:B-12---:R-:W1:Y:S01]  /*53b0*/  LDC.64 R6, c[0x0][0x220] ;  /* 0x00008800ff067b82 */ /* 0x006e620000000a00 */
[----:B-----5:R-:W-:Y:S01]  /*53c0*/  IADD3 R5, R2, R4, RZ ;  /* 0x0000000402057210 */ /* 0x020fe20007ffe0ff */
[----:B------:R-:W-:-:S04]  /*53d0*/  VIADD R4, R4, 0x80 ;  /* 0x0000008004047836 */ /* 0x000fc80000000000 */
[----:B-1----:R-:W-:-:S05]  /*53e0*/  IMAD.WIDE.U32 R6, R5, 0x4, R6 ;  /* 0x0000000405067825 */ /* 0x002fca00078e0006 */
[----:B------:R2:W-:Y:S02]  /*53f0*/  STG.E desc[UR4][R6.64], R10 ;  /* 0x0000000a06007986 */ /* 0x0005e4000c101904 */
.L_x_39710:
[----:B------:R-:W-:-:S13]  /*5400*/  ISETP.GE.AND P0, PT, R4, R3, PT ;  /* 0x000000030400720c */ /* 0x000fda0003f06270 */
[----:B------:R-:W-:Y:S05]  /*5410*/  @P0 BREAK B1 ;  /* 0x0000000000010942 */ /* 0x000fea0003800000 */
[----:B------:R-:W-:Y:S05]  /*5420*/  @P0 BRA `(.L_x_39712) ;  /* 0x0000000000300947 */ /* 0x000fea0003800000 */
[----:B012---:R-:W0:Y:S01]  /*5430*/  LDC.64 R6, c[0x0][0x220] ;  /* 0x00008800ff067b82 */ /* 0x007e220000000a00 */
[----:B------:R-:W-:Y:S02]  /*5440*/  IMAD.IADD R5, R2, 0x1, R4 ;  /* 0x0000000102057824 */ /* 0x000fe400078e0204 */
[----:B------:R-:W-:Y:S02]  /*5450*/  VIADD R4, R4, 0x80 ;  /* 0x0000008004047836 */ /* 0x000fe40000000000 */
[----:B0-----:R-:W-:-:S05]  /*5460*/  IMAD.WIDE.U32 R6, R5, 0x4, R6 ;  /* 0x0000000405067825 */ /* 0x001fca00078e0006 */
[----:B------:R3:W-:Y:S02]  /*5470*/  STG.E desc[UR4][R6.64], R12 ;  /* 0x0000000c06007986 */ /* 0x0007e4000c101904 */
.L_x_39711:
[----:B------:R-:W-:Y:S05]  /*5480*/  BSYNC B1 ;  /* 0x0000000000017941 */ /* 0x000fea0003800000 */
.L_x_39706:
[----:B------:R-:W-:-:S13]  /*5490*/  ISETP.GE.AND P0, PT, R4, R3, PT ;  /* 0x000000030400720c */ /* 0x000fda0003f06270 */
[----:B-123--:R-:W1:Y:S01]  /*54a0*/  @!P0 LDC.64 R6, c[0x0][0x220] ;  /* 0x00008800ff068b82 */ /* 0x00ee620000000a00 */
[----:B-----5:R-:W-:Y:S01]  /*54b0*/  @!P0 IADD3 R5, R2, R4, RZ ;  /* 0x0000000402058210 */ /* 0x020fe20007ffe0ff */
[----:B------:R-:W-:-:S04]  /*54c0*/  @!P0 VIADD R4, R4, 0x80 ;  /* 0x0000008004048836 */ /* 0x000fc80000000000 */
[----:B-1----:R-:W-:-:S05]  /*54d0*/  @!P0 IMAD.WIDE.U32 R6, R5, 0x4, R6 ;  /* 0x0000000405068825 */ /* 0x002fca00078e0006 */
[----:B------:R3:W-:Y:S02]  /*54e0*/  @!P0 STG.E desc[UR4][R6.64], R14 ;  /* 0x0000000e06008986 */ /* 0x0007e4000c101904 */
.L_x_39712:
[----:B------:R-:W-:Y:S05]  /*54f0*/  BSYNC B0 ;  /* 0x0000000000007941 */ /* 0x000fea0003800000 */
.L_x_39705:
        /* <DEDUP_REMOVED lines=8> */
.L_x_39713:
        /* <DEDUP_REMOVED lines=16> */
.L_x_57546:


//--------------------- .text._ZN2at6native29vectorized_elementwise_kernelILi4ENS0_13AUnaryFunctorIfffZZZNS0_21remainder_kernel_cudaERNS_18TensorIteratorBaseEENKUlvE0_clEvENKUlvE0_clEvEUlffE_EESt5arrayIPcLm2EEEEviT0_T1_ --------------------------
	.section	.text._ZN2at6native29vectorized_elementwise_kernelILi4ENS0_13AUnaryFunctorIfffZZZNS0_21remainder_kernel_cudaERNS_18TensorIteratorBaseEENKUlvE0_clEvENKUlvE0_clEvEUlffE_EESt5arrayIPcLm2EEEEviT0_T1_,"ax",@progbits
	.align	128
        .global         _ZN2at6native29vectorized_elementwise_kernelILi4ENS0_13AUnaryFunctorIfffZZZNS0_21remainder_kernel_cudaERNS_18TensorIteratorBaseEENKUlvE0_clEvENKUlvE0_clEvEUlffE_EESt5arrayIPcLm2EEEEviT0_T1_
        .type           _ZN2at6native29vectorized_elementwise_kernelILi4ENS0_13AUnaryFunctorIfffZZZNS0_21remainder_kernel_cudaERNS_18TensorIteratorBaseEENKUlvE0_clEvENKUlvE0_clEvEUlffE_EESt5arrayIPcLm2EEEEviT0_T1_,@function
        .size           _ZN2at6native29vectorized_elementwise_kernelILi4ENS0_13AUnaryFunctorIfffZZZNS0_21remainder_kernel_cudaERNS_18TensorIteratorBaseEENKUlvE0_clEvENKUlvE0_clEvEUlffE_EESt5arrayIPcLm2EEEEviT0_T1_,(.L_x_57547 - _ZN2at6native29vectorized_elementwise_kernelILi4ENS0_13AUnaryFunctorIfffZZZNS0_21remainder_kernel_cudaERNS_18TensorIteratorBaseEENKUlvE0_clEvENKUlvE0_clEvEUlffE_EESt5arrayIPcLm2EEEEviT0_T1_)
        .other          _ZN2at6native29vectorized_elementwise_kernelILi4ENS0_13AUnaryFunctorIfffZZZNS0_21remainder_kernel_cudaERNS_18TensorIteratorBaseEENKUlvE0_clEvENKUlvE0_clEvEUlffE_EESt5arrayIPcLm2EEEEviT0_T1_,@"STO_CUDA_ENTRY STV_DEFAULT"
_ZN2at6native29vectorized_elementwise_kernelILi4ENS0_13AUnaryFunctorIfffZZZNS0_21remainder_kernel_cudaERNS_18TensorIteratorBaseEENKUlvE0_clEvENKUlvE0_clEvEUlffE_EESt5arrayIPcLm2EEEEviT0_T1_:
.text._ZN2at6native29vectorized_elementwise_kernelILi4ENS0_13AUnaryFunctorIfffZZZNS0_21remainder_kernel_cudaERNS_18TensorIteratorBaseEENKUlvE0_clEvENKUlvE0_clEvEUlffE_EESt5arrayIPcLm2EEEEviT0_T1_:
        /* <DEDUP_REMOVED lines=43> */
.L_x_39720:
[----:B------:R-:W-:Y:S01]  /*02b0*/  FSETP.GEU.FTZ.AND P0, PT, R15, -R13, PT ;  /* 0x8000000d0f00720b */ /* 0x000fe20003f1e000 */
[----:B------:R-:W-:-:S12]  /*02c0*/  FADD.FTZ R19, R19, -1 ;  /* 0xbf80000013137421 */ /* 0x000fd80000010000 */
[----:B------:R-:W-:-:S07]  /*02d0*/  @!P0 FADD.FTZ R19, R19, -1 ;  /* 0xbf80000013138421 */ /* 0x000fce0000010000 */
.L_x_39719:
[----:B------:R-:W-:Y:S05]  /*02e0*/  BSYNC B1 ;  /* 0x0000000000017941 */ /* 0x000fea0003800000 */
.L_x_39718:
[----:B------:R-:W-:Y:S01]  /*02f0*/  FFMA.FTZ R0, -R13, R19, R16 ;  /* 0x000000130d007223 */ /* 0x000fe20000010110 */
[----:B------:R-:W-:Y:S06]  /*0300*/  BRA `(.L_x_39716) ;  /* 0x00000000007c7947 */ /* 0x000fec0003800000 */
.L_x_39717:
        /* <DEDUP_REMOVED lines=15> */
.L_x_39723:
        /* <DEDUP_REMOVED lines=13> */
.L_x_39722:
[----:B------:R-:W-:Y:S05]  /*04d0*/  BSYNC B1 ;  /* 0x0000000000017941 */ /* 0x000fea0003800000 */
.L_x_39721:
[----:B0-----:R-:W-:-:S04]  /*04e0*/  FMUL.FTZ R13, R14, 1.1920928955078125e-07 ;  /* 0x340000000e0d7820 */ /* 0x001fc80000410000 */
[----:B------:R-:W-:-:S07]  /*04f0*/  FMUL.FTZ R0, R12, R13 ;  /* 0x0000000d0c007220 */ /* 0x000fce0000410000 */
.L_x_39716:
[----:B------:R-:W-:Y:S05]  /*0500*/  BSYNC B0 ;  /* 0x0000000000007941 */ /* 0x000fea0003800000 */
.L_x_39715:
[C---:B------:R-:W-:Y:S01]  /*0510*/  FSETP.GTU.FTZ.AND P0, PT, |R0|.reuse, +INF , PT ;  /* 0x7f8000000000780b */ /* 0x040fe20003f1c200 */
[----:B------:R-:W-:Y:S01]  /*0520*/  BSSY B0, `(.L_x_39724) ;  /* 0x0000049000007945 */ /* 0x000fe20003800000 */
[----:B------:R-:W-:Y:S02]  /*0530*/  LOP3.LUT R13, R0, 0x80000000, R17, 0xb8, !PT ;  /* 0x80000000000d7812 */ /* 0x000fe400078eb811 */
        /* <DEDUP_REMOVED lines=32> */
.L_x_39729:
[----:B------:R-:W-:Y:S01]  /*0740*/  FSETP.GEU.FTZ.AND P0, PT, R8, -R13, PT ;  /* 0x8000000d0800720b */ /* 0x000fe20003f1e000 */
[----:B------:R-:W-:-:S12]  /*0750*/  FADD.FTZ R19, R19, -1 ;  /* 0xbf80000013137421 */ /* 0x000fd80000010000 */
[----:B------:R-:W-:-:S07]  /*0760*/  @!P0 FADD.FTZ R19, R19, -1 ;  /* 0xbf80000013138421 */ /* 0x000fce0000010000 */
.L_x_39728:
[----:B------:R-:W-:Y:S05]  /*0770*/  BSYNC B1 ;  /* 0x0000000000017941 */ /* 0x000fea0003800000 */
.L_x_39727:
[----:B------:R-:W-:Y:S01]  /*0780*/  FFMA.FTZ R0, -R13, R19, R16 ;  /* 0x000000130d007223 */ /* 0x000fe20000010110 */
[----:B------:R-:W-:Y:S06]  /*0790*/  BRA `(.L_x_39725) ;  /* 0x0000000000847947 */ /* 0x000fec0003800000 */
.L_x_39726:
        /* <DEDUP_REMOVED lines=16> */
.L_x_39732:
        /* <DEDUP_REMOVED lines=14> */
.L_x_39731:
[----:B------:R-:W-:Y:S05]  /*0980*/  BSYNC B1 ;  /* 0x0000000000017941 */ /* 0x000fea0003800000 */
.L_x_39730:
[----:B------:R-:W-:-:S04]  /*0990*/  FMUL.FTZ R13, R14, 1.1920928955078125e-07 ;  /* 0x340000000e0d7820 */ /* 0x000fc80000410000 */
[----:B------:R-:W-:-:S07]  /*09a0*/  FMUL.FTZ R0, R8, R13 ;  /* 0x0000000d08007220 */ /* 0x000fce0000410000 */
.L_x_39725:
[----:B------:R-:W-:Y:S05]  /*09b0*/  BSYNC B0 ;  /* 0x0000000000007941 */ /* 0x000fea0003800000 */
.L_x_39724:
        /* <DEDUP_REMOVED lines=35> */
.L_x_39738:
[----:B------:R-:W-:Y:S01]  /*0bf0*/  FSETP.GEU.FTZ.AND P0, PT, R15, -R9, PT ;  /* 0x800000090f00720b */ /* 0x000fe20003f1e000 */
[----:B------:R-:W-:-:S12]  /*0c00*/  FADD.FTZ R19, R19, -1 ;  /* 0xbf80000013137421 */ /* 0x000fd80000010000 */
[----:B------:R-:W-:-:S07]  /*0c10*/  @!P0 FADD.FTZ R19, R19, -1 ;  /* 0xbf80000013138421 */ /* 0x000fce0000010000 */
.L_x_39737:
[----:B------:R-:W-:Y:S05]  /*0c20*/  BSYNC B1 ;  /* 0x0000000000017941 */ /* 0x000fea0003800000 */
.L_x_39736:
[----:B------:R-:W-:Y:S01]  /*0c30*/  FFMA.FTZ R8, -R9, R19, R16 ;  /* 0x0000001309087223 */ /* 0x000fe20000010110 */
[----:B------:R-:W-:Y:S06]  /*0c40*/  BRA `(.L_x_39734) ;  /* 0x0000000000847947 */ /* 0x000fec0003800000 */
.L_x_39735:
        /* <DEDUP_REMOVED lines=16> */
.L_x_39741:
        /* <DEDUP_REMOVED lines=14> */
.L_x_39740:
[----:B------:R-:W-:Y:S05]  /*0e30*/  BSYNC B1 ;  /* 0x0000000000017941 */ /* 0x000fea0003800000 */
.L_x_39739:
[----:B------:R-:W-:-:S04]  /*0e40*/  FMUL.FTZ R9, R14, 1.1920928955078125e-07 ;  /* 0x340000000e097820 */ /* 0x000fc80000410000 */
[----:B------:R-:W-:-:S07]  /*0e50*/  FMUL.FTZ R8, R8, R9 ;  /* 0x0000000908087220 */ /* 0x000fce0000410000 */
.L_x_39734:
[----:B------:R-:W-:Y:S05]  /*0e60*/  BSYNC B0 ;  /* 0x0000000000007941 */ /* 0x000fea0003800000 */
.L_x_39733:
        /* <DEDUP_REMOVED lines=35> */
.L_x_39747:
[----:B------:R-:W-:Y:S01]  /*10a0*/  FSETP.GEU.FTZ.AND P0, PT, R8, -R9, PT ;  /* 0x800000090800720b */ /* 0x000fe20003f1e000 */
[----:B------:R-:W-:-:S12]  /*10b0*/  FADD.FTZ R19, R19, -1 ;  /* 0xbf80000013137421 */ /* 0x000fd80000010000 */
[----:B------:R-:W-:-:S07]  /*10c0*/  @!P0 FADD.FTZ R19, R19, -1 ;  /* 0xbf80000013138421 */ /* 0x000fce0000010000 */
.L_x_39746:
[----:B------:R-:W-:Y:S05]  /*10d0*/  BSYNC B1 ;  /* 0x0000000000017941 */ /* 0x000fea0003800000 */
.L_x_39745:
[----:B------:R-:W-:Y:S01]  /*10e0*/  FFMA.FTZ R8, -R9, R19, R16 ;  /* 0x0000001309087223 */ /* 0x000fe20000010110 */
[----:B------:R-:W-:Y:S06]  /*10f0*/  BRA `(.L_x_39743) ;  /* 0x0000000000847947 */ /* 0x000fec0003800000 */
.L_x_39744:
        /* <DEDUP_REMOVED lines=16> */
.L_x_39750:
        /* <DEDUP_REMOVED lines=14> */
.L_x_39749:
[----:B------:R-:W-:Y:S05]  /*12e0*/  BSYNC B1 ;  /* 0x0000000000017941 */ /* 0x000fea0003800000 */
.L_x_39748:
[----:B------:R-:W-:-:S04]  /*12f0*/  FMUL.FTZ R9, R10, 1.1920928955078125e-07 ;  /* 0x340000000a097820 */ /* 0x000fc80000410000 */
[----:B------:R-:W-:-:S07]  /*1300*/  FMUL.FTZ R8, R8, R9 ;  /* 0x0000000908087220 */ /* 0x000fce0000410000 */
.L_x_39743:
[----:B------:R-:W-:Y:S05]  /*1310*/  BSYNC B0 ;  /* 0x0000000000007941 */ /* 0x000fea0003800000 */
.L_x_39742:
[C---:B------:R-:W-:Y:S01]  /*1320*/  FSETP.GTU.FTZ.AND P0, PT, |R8|.reuse, +INF , PT ;  /* 0x7f8000000800780b */ /* 0x040fe20003f1c200 */
[----:B------:R-:W-:Y:S01]  /*1330*/  BSSY B0, `(.L_x_39751) ;  /* 0x0000049000007945 */ /* 0x000fe20003800000 */
[C---:B------:R-:W-:Y:S02]  /*1340*/  LOP3.LUT R15, R8.reuse, 0x80000000, R17, 0xb8, !PT ;  /* 0x80000000080f7812 */ /* 0x040fe400078eb811 */
[----:B------:R-:W-:Y:S02]  /*1350*/  FSETP.GEU.FTZ.AND P2, PT, R11, RZ, PT ;  /* 0x000000ff0b00720b */ /* 0x000fe40003f5e000 */
[----:B------:R-:W-:Y:S01]  /*1360*/  FSEL R15, R8, R15, P0 ;  /* 0x0000000f080f7208 */ /* 0x000fe20000000000 */
[----:B------:R-:W-:-:S03]  /*1370*/  IMAD.MOV.U32 R8, RZ, RZ, R16 ;  /* 0x000000ffff087224 */ /* 0x000fc600078e0010 */
        /* <DEDUP_REMOVED lines=29> */
.L_x_39756:
[----:B------:R-:W-:Y:S01]  /*1550*/  FSETP.GEU.FTZ.AND P0, PT, R11, -R9, PT ;  /* 0x800000090b00720b */ /* 0x000fe20003f1e000 */
[----:B------:R-:W-:-:S12]  /*1560*/  FADD.FTZ R19, R19, -1 ;  /* 0xbf80000013137421 */ /* 0x000fd80000010000 */
[----:B------:R-:W-:-:S07]  /*1570*/  @!P0 FADD.FTZ R19, R19, -1 ;  /* 0xbf80000013138421 */ /* 0x000fce0000010000 */
.L_x_39755:
[----:B------:R-:W-:Y:S05]  /*1580*/  BSYNC B1 ;  /* 0x0000000000017941 */ /* 0x000fea0003800000 */
.L_x_39754:
[----:B------:R-:W-:Y:S01]  /*1590*/  FFMA.FTZ R8, -R9, R19, R16 ;  /* 0x0000001309087223 */ /* 0x000fe20000010110 */
[----:B------:R-:W-:Y:S06]  /*15a0*/  BRA `(.L_x_39752) ;  /* 0x0000000000847947 */ /* 0x000fec0003800000 */
.L_x_39753:
        /* <DEDUP_REMOVED lines=16> */
.L_x_39759:
        /* <DEDUP_REMOVED lines=14> */
.L_x_39758:
[----:B------:R-:W-:Y:S05]  /*1790*/  BSYNC B1 ;  /* 0x0000000000017941 */ /* 0x000fea0003800000 */
.L_x_39757:
[----:B------:R-:W-:-:S04]  /*17a0*/  FMUL.FTZ R9, R10, 1.1920928955078125e-07 ;  /* 0x340000000a097820 */ /* 0x000fc80000410000 */
[----:B------:R-:W-:-:S07]  /*17b0*/  FMUL.FTZ R8, R8, R9 ;  /* 0x0000000908087220 */ /* 0x000fce0000410000 */
.L_x_39752:
[----:B------:R-:W-:Y:S05]  /*17c0*/  BSYNC B0 ;  /* 0x0000000000007941 */ /* 0x000fea0003800000 */
.L_x_39751:
        /* <DEDUP_REMOVED lines=35> */
.L_x_39765:
[----:B------:R-:W-:Y:S01]  /*1a00*/  FSETP.GEU.FTZ.AND P0, PT, R4, -R9, PT ;  /* 0x800000090400720b */ /* 0x000fe20003f1e000 */
[----:B------:R-:W-:-:S12]  /*1a10*/  FADD.FTZ R19, R19, -1 ;  /* 0xbf80000013137421 */ /* 0x000fd80000010000 */
[----:B------:R-:W-:-:S07]  /*1a20*/  @!P0 FADD.FTZ R19, R19, -1 ;  /* 0xbf80000013138421 */ /* 0x000fce0000010000 */
.L_x_39764:
[----:B------:R-:W-:Y:S05]  /*1a30*/  BSYNC B1 ;  /* 0x0000000000017941 */ /* 0x000fea0003800000 */
.L_x_39763:
[----:B------:R-:W-:Y:S01]  /*1a40*/  FFMA.FTZ R0, -R9, R19, R16 ;  /* 0x0000001309007223 */ /* 0x000fe20000010110 */
[----:B------:R-:W-:Y:S06]  /*1a50*/  BRA `(.L_x_39761) ;  /* 0x0000000000847947 */ /* 0x000fec0003800000 */
.L_x_39762:
        /* <DEDUP_REMOVED lines=16> */
.L_x_39768:
        /* <DEDUP_REMOVED lines=14> */
.L_x_39767:
[----:B------:R-:W-:Y:S05]  /*1c40*/  BSYNC B1 ;  /* 0x0000000000017941 */ /* 0x000fea0003800000 */
.L_x_39766:
[----:B------:R-:W-:-:S04]  /*1c50*/  FMUL.FTZ R9, R10, 1.1920928955078125e-07 ;  /* 0x340000000a097820 */ /* 0x000fc80000410000 */
[----:B------:R-:W-:-:S07]  /*1c60*/  FMUL.FTZ R0, R4, R9 ;  /* 0x0000000904007220 */ /* 0x000fce0000410000 */
.L_x_39761:
[----:B------:R-:W-:Y:S05]  /*1c70*/  BSYNC B0 ;  /* 0x0000000000007941 */ /* 0x000fea0003800000 */
.L_x_39760:
        /* <DEDUP_REMOVED lines=35> */
.L_x_39774:
[----:B------:R-:W-:Y:S01]  /*1eb0*/  FSETP.GEU.FTZ.AND P0, PT, R11, -R5, PT ;  /* 0x800000050b00720b */ /* 0x000fe20003f1e000 */
[----:B------:R-:W-:-:S12]  /*1ec0*/  FADD.FTZ R19, R19, -1 ;  /* 0xbf80000013137421 */ /* 0x000fd80000010000 */
[----:B------:R-:W-:-:S07]  /*1ed0*/  @!P0 FADD.FTZ R19, R19, -1 ;  /* 0xbf80000013138421 */ /* 0x000fce0000010000 */
.L_x_39773:
[----:B------:R-:W-:Y:S05]  /*1ee0*/  BSYNC B1 ;  /* 0x0000000000017941 */ /* 0x000fea0003800000 */
.L_x_39772:
[----:B------:R-:W-:Y:S01]  /*1ef0*/  FFMA.FTZ R4, -R5, R19, R16 ;  /* 0x0000001305047223 */ /* 0x000fe20000010110 */
[----:B------:R-:W-:Y:S06]  /*1f00*/  BRA `(.L_x_39770) ;  /* 0x0000000000847947 */ /* 0x000fec0003800000 */
.L_x_39771:
        /* <DEDUP_REMOVED lines=16> */
.L_x_39777:
        /* <DEDUP_REMOVED lines=14> */
.L_x_39776:
[----:B------:R-:W-:Y:S05]  /*20f0*/  BSYNC B1 ;  /* 0x0000000000017941 */ /* 0x000fea0003800000 */
.L_x_39775:
[----:B------:R-:W-:-:S04]  /*2100*/  FMUL.FTZ R5, R10, 1.1920928955078125e-07 ;  /* 0x340000000a057820 */ /* 0x000fc80000410000 */
[----:B------:R-:W-:-:S07]  /*2110*/  FMUL.FTZ R4, R4, R5 ;  /* 0x0000000504047220 */ /* 0x000fce0000410000 */
.L_x_39770:
[----:B------:R-:W-:Y:S05]  /*2120*/  BSYNC B0 ;  /* 0x0000000000007941 */ /* 0x000fea0003800000 */
.L_x_39769:
        /* <DEDUP_REMOVED lines=34> */
.L_x_39783:
[----:B------:R-:W-:Y:S01]  /*2350*/  FSETP.GEU.FTZ.AND P0, PT, R4, -R5, PT ;  /* 0x800000050400720b */ /* 0x000fe20003f1e000 */
[----:B------:R-:W-:-:S12]  /*2360*/  FADD.FTZ R19, R19, -1 ;  /* 0xbf80000013137421 */ /* 0x000fd80000010000 */
[----:B------:R-:W-:-:S07]  /*2370*/  @!P0 FADD.FTZ R19, R19, -1 ;  /* 0xbf80000013138421 */ /* 0x000fce0000010000 */
.L_x_39782:
[----:B------:R-:W-:Y:S05]  /*2380*/  BSYNC B1 ;  /* 0x0000000000017941 */ /* 0x000fea0003800000 */
.L_x_39781:
[----:B------:R-:W-:Y:S01]  /*2390*/  FFMA.FTZ R16, -R5, R19, R16 ;  /* 0x0000001305107223 */ /* 0x000fe20000010110 */
[----:B------:R-:W-:Y:S06]  /*23a0*/  BRA `(.L_x_39779) ;  /* 0x00000000007c7947 */ /* 0x000fec0003800000 */
.L_x_39780:
        /* <DEDUP_REMOVED lines=15> */
.L_x_39786:
        /* <DEDUP_REMOVED lines=13> */
.L_x_39785:
[----:B------:R-:W-:Y:S05]  /*2570*/  BSYNC B1 ;  /* 0x0000000000017941 */ /* 0x000fea0003800000 */
.L_x_39784:
[----:B-1----:R-:W-:-:S04]  /*2580*/  FMUL.FTZ R5, R4, 1.1920928955078125e-07 ;  /* 0x3400000004057820 */ /* 0x002fc80000410000 */
[----:B------:R-:W-:-:S07]  /*2590*/  FMUL.FTZ R16, R16, R5 ;  /* 0x0000000510107220 */ /* 0x000fce0000410000 */
.L_x_39779:
[----:B------:R-:W-:Y:S05]  /*25a0*/  BSYNC B0 ;  /* 0x0000000000007941 */ /* 0x000fea0003800000 */
.L_x_39778:
[----:B------:R-:W1:Y:S01]  /*25b0*/  LDC.64 R4, c[0x0][0x220] ;  /* 0x00008800ff047b82 */ /* 0x000e620000000a00 */
[C---:B------:R-:W-:Y:S02]  /*25c0*/  FSETP.GTU.FTZ.AND P0, PT, |R16|.reuse, +INF , PT ;  /* 0x7f8000001000780b */ /* 0x040fe40003f1c200 */
[C---:B------:R-:W-:Y:S02]  /*25d0*/  LOP3.LUT R11, R16.reuse, 0x80000000, R17, 0xb8, !PT ;  /* 0x80000000100b7812 */ /* 0x040fe400078eb811 */
[----:B------:R-:W-:Y:S02]  /*25e0*/  FSETP.GEU.FTZ.AND P2, PT, R7, RZ, PT ;  /* 0x000000ff0700720b */ /* 0x000fe40003f5e000 */
[----:B------:R-:W-:-:S04]  /*25f0*/  FSEL R11, R16, R11, P0 ;  /* 0x0000000b100b7208 */ /* 0x000fc80000000000 */
[C---:B------:R-:W-:Y:S02]  /*2600*/  FSETP.NEU.FTZ.AND P0, PT, R11.reuse, RZ, PT ;  /* 0x000000ff0b00720b */ /* 0x040fe40003f1d000 */
[----:B------:R-:W-:-:S04]  /*2610*/  FSETP.GEU.FTZ.AND P1, PT, R11, RZ, PT ;  /* 0x000000ff0b00720b */ /* 0x000fc80003f3e000 */
[----:B------:R-:W-:Y:S01]  /*2620*/  PLOP3.LUT P0, PT, P0, P2, P1, 0x60, 0x0 ;  /* 0x000000000000781c */ /* 0x000fe20000704c10 */
[----:B-1----:R-:W-:-:S04]  /*2630*/  IMAD.WIDE.U32 R4, R2, 0x4, R4 ;  /* 0x0000000402047825 */ /* 0x002fc800078e0004 */
[----:B------:R-:W-:-:S08]  /*2640*/  IMAD.WIDE R4, R3, 0x10, R4 ;  /* 0x0000001003047825 */ /* 0x000fd000078e0204 */
[----:B------:R-:W-:Y:S01]  /*2650*/  @P0 FADD.FTZ R11, R7, R11 ;  /* 0x0000000b070b0221 */ /* 0x000fe20000010000 */
[----:B------:R-:W-:Y:S04]  /*2660*/  STG.E.128 desc[UR4][R4.64], R12 ;  /* 0x0000000c04007986 */ /* 0x000fe8000c101d04 */
[----:B------:R-:W-:Y:S01]  /*2670*/  STG.E.128 desc[UR4][R4.64+0x800], R8 ;  /* 0x0008000804007986 */ /* 0x000fe2000c101d04 */
[----:B------:R-:W-:Y:S05]  /*2680*/  EXIT ;  /* 0x000000000000794d */ /* 0x000fea0003800000 */
.L_x_39714:
        /* <DEDUP_REMOVED lines=86> */
.L_x_39794:
[----:B------:R-:W-:Y:S01]  /*2bf0*/  FSETP.GEU.FTZ.AND P0, PT, R9, -R13, PT ;  /* 0x8000000d0900720b */ /* 0x000fe20003f1e000 */
[----:B------:R-:W-:-:S12]  /*2c00*/  FADD.FTZ R11, R11, -1 ;  /* 0xbf8000000b0b7421 */ /* 0x000fd80000010000 */
[----:B------:R-:W-:-:S07]  /*2c10*/  @!P0 FADD.FTZ R11, R11, -1 ;  /* 0xbf8000000b0b8421 */ /* 0x000fce0000010000 */
.L_x_39793:
[----:B------:R-:W-:Y:S05]  /*2c20*/  BSYNC B2 ;  /* 0x0000000000027941 */ /* 0x000fea0003800000 */
.L_x_39792:
[----:B------:R-:W-:Y:S01]  /*2c30*/  FFMA.FTZ R6, -R13, R11, R6 ;  /* 0x0000000b0d067223 */ /* 0x000fe20000010106 */
[----:B------:R-:W-:Y:S06]  /*2c40*/  BRA `(.L_x_39790) ;  /* 0x00000000007c7947 */ /* 0x000fec0003800000 */
.L_x_39791:
        /* <DEDUP_REMOVED lines=15> */
.L_x_39797:
        /* <DEDUP_REMOVED lines=13> */
.L_x_39796:
[----:B------:R-:W-:Y:S05]  /*2e10*/  BSYNC B2 ;  /* 0x0000000000027941 */ /* 0x000fea0003800000 */
.L_x_39795:
[----:B------:R-:W-:-:S04]  /*2e20*/  FMUL.FTZ R9, R8, 1.1920928955078125e-07 ;  /* 0x3400000008097820 */ /* 0x000fc80000410000 */
[----:B------:R-:W-:-:S07]  /*2e30*/  FMUL.FTZ R6, R6, R9 ;  /* 0x0000000906067220 */ /* 0x000fce0000410000 */
.L_x_39790:
[----:B------:R-:W-:Y:S05]  /*2e40*/  BSYNC B0 ;  /* 0x0000000000007941 */ /* 0x000fea0003800000 */
.L_x_39789:
        /* <DEDUP_REMOVED lines=8> */
.L_x_39788:
[----:B------:R-:W-:Y:S05]  /*2ed0*/  BSYNC B1 ;  /* 0x0000000000017941 */ /* 0x000fea0003800000 */
.L_x_39787:
        /* <DEDUP_REMOVED lines=32> */
.L_x_39805:
[----:B------:R-:W-:Y:S01]  /*30e0*/  FSETP.GEU.FTZ.AND P0, PT, R11, -R12, PT ;  /* 0x8000000c0b00720b */ /* 0x000fe20003f1e000 */
[----:B------:R-:W-:-:S12]  /*30f0*/  FADD.FTZ R0, R0, -1 ;  /* 0xbf80000000007421 */ /* 0x000fd80000010000 */
[----:B------:R-:W-:-:S07]  /*3100*/  @!P0 FADD.FTZ R0, R0, -1 ;  /* 0xbf80000000008421 */ /* 0x000fce0000010000 */
.L_x_39804:
[----:B------:R-:W-:Y:S05]  /*3110*/  BSYNC B2 ;  /* 0x0000000000027941 */ /* 0x000fea0003800000 */
.L_x_39803:
[----:B------:R-:W-:Y:S01]  /*3120*/  FFMA.FTZ R9, -R12, R0, R9 ;  /* 0x000000000c097223 */ /* 0x000fe20000010109 */
[----:B------:R-:W-:Y:S06]  /*3130*/  BRA `(.L_x_39801) ;  /* 0x00000000007c7947 */ /* 0x000fec0003800000 */
.L_x_39802:
        /* <DEDUP_REMOVED lines=15> */
.L_x_39808:
        /* <DEDUP_REMOVED lines=13> */
.L_x_39807:
[----:B------:R-:W-:Y:S05]  /*3300*/  BSYNC B2 ;  /* 0x0000000000027941 */ /* 0x000fea0003800000 */
.L_x_39806:
[----:B------:R-:W-:-:S04]  /*3310*/  FMUL.FTZ R0, R11, 1.1920928955078125e-07 ;  /* 0x340000000b007820 */ /* 0x000fc80000410000 */
[----:B------:R-:W-:-:S07]  /*3320*/  FMUL.FTZ R9, R9, R0 ;  /* 0x0000000009097220 */ /* 0x000fce0000410000 */
.L_x_39801:
[----:B------:R-:W-:Y:S05]  /*3330*/  BSYNC B0 ;  /* 0x0000000000007941 */ /* 0x000fea0003800000 */
.L_x_39800:
        /* <DEDUP_REMOVED lines=8> */
.L_x_39799:
[----:B------:R-:W-:Y:S05]  /*33c0*/  BSYNC B1 ;  /* 0x0000000000017941 */ /* 0x000fea0003800000 */
.L_x_39798:
        /* <DEDUP_REMOVED lines=32> */
.L_x_39816:
[----:B------:R-:W-:Y:S01]  /*35d0*/  FSETP.GEU.FTZ.AND P0, PT, R11, -R13, PT ;  /* 0x8000000d0b00720b */ /* 0x000fe20003f1e000 */
[----:B------:R-:W-:-:S12]  /*35e0*/  FADD.FTZ R9, R9, -1 ;  /* 0xbf80000009097421 */ /* 0x000fd80000010000 */
[----:B------:R-:W-:-:S07]  /*35f0*/  @!P0 FADD.FTZ R9, R9, -1 ;  /* 0xbf80000009098421 */ /* 0x000fce0000010000 */
.L_x_39815:
[----:B------:R-:W-:Y:S05]  /*3600*/  BSYNC B2 ;  /* 0x0000000000027941 */ /* 0x000fea0003800000 */
.L_x_39814:
[----:B------:R-:W-:Y:S01]  /*3610*/  FFMA.FTZ R0, -R13, R9, R0 ;  /* 0x000000090d007223 */ /* 0x000fe20000010100 */
[----:B------:R-:W-:Y:S06]  /*3620*/  BRA `(.L_x_39812) ;  /* 0x00000000007c7947 */ /* 0x000fec0003800000 */
.L_x_39813:
        /* <DEDUP_REMOVED lines=15> */
.L_x_39819:
        /* <DEDUP_REMOVED lines=13> */
.L_x_39818:
[----:B------:R-:W-:Y:S05]  /*37f0*/  BSYNC B2 ;  /* 0x0000000000027941 */ /* 0x000fea0003800000 */
.L_x_39817:
[----:B------:R-:W-:-:S04]  /*3800*/  FMUL.FTZ R0, R11, 1.1920928955078125e-07 ;  /* 0x340000000b007820 */ /* 0x000fc80000410000 */
[----:B------:R-:W-:-:S07]  /*3810*/  FMUL.FTZ R0, R9, R0 ;  /* 0x0000000009007220 */ /* 0x000fce0000410000 */
.L_x_39812:
[----:B------:R-:W-:Y:S05]  /*3820*/  BSYNC B0 ;  /* 0x0000000000007941 */ /* 0x000fea0003800000 */
.L_x_39811:
        /* <DEDUP_REMOVED lines=8> */
.L_x_39810:
[----:B------:R-:W-:Y:S05]  /*38b0*/  BSYNC B1 ;  /* 0x0000000000017941 */ /* 0x000fea0003800000 */
.L_x_39809:
        /* <DEDUP_REMOVED lines=32> */
.L_x_39827:
[----:B------:R-:W-:Y:S01]  /*3ac0*/  FSETP.GEU.FTZ.AND P0, PT, R11, -R15, PT ;  /* 0x8000000f0b00720b */ /* 0x000fe20003f1e000 */
[----:B------:R-:W-:-:S12]  /*3ad0*/  FADD.FTZ R13, R13, -1 ;  /* 0xbf8000000d0d7421 */ /* 0x000fd80000010000 */
[----:B------:R-:W-:-:S07]  /*3ae0*/  @!P0 FADD.FTZ R13, R13, -1 ;  /* 0xbf8000000d0d8421 */ /* 0x000fce0000010000 */
.L_x_39826:
[----:B------:R-:W-:Y:S05]  /*3af0*/  BSYNC B2 ;  /* 0x0000000000027941 */ /* 0x000fea0003800000 */
.L_x_39825:
[----:B------:R-:W-:Y:S01]  /*3b00*/  FFMA.FTZ R10, -R15, R13, R10 ;  /* 0x0000000d0f0a7223 */ /* 0x000fe2000001010a */
[----:B------:R-:W-:Y:S06]  /*3b10*/  BRA `(.L_x_39823) ;  /* 0x00000000007c7947 */ /* 0x000fec0003800000 */
.L_x_39824:
        /* <DEDUP_REMOVED lines=15> */
.L_x_39830:
        /* <DEDUP_REMOVED lines=13> */
.L_x_39829:
[----:B------:R-:W-:Y:S05]  /*3ce0*/  BSYNC B2 ;  /* 0x0000000000027941 */ /* 0x000fea0003800000 */
.L_x_39828:
[----:B0-----:R-:W-:-:S04]  /*3cf0*/  FMUL.FTZ R11, R12, 1.1920928955078125e-07 ;  /* 0x340000000c0b7820 */ /* 0x001fc80000410000 */
[----:B------:R-:W-:-:S07]  /*3d00*/  FMUL.FTZ R10, R10, R11 ;  /* 0x0000000b0a0a7220 */ /* 0x000fce0000410000 */
.L_x_39823:
[----:B------:R-:W-:Y:S05]  /*3d10*/  BSYNC B0 ;  /* 0x0000000000007941 */ /* 0x000fea0003800000 */
.L_x_39822:
        /* <DEDUP_REMOVED lines=8> */
.L_x_39821:
[----:B------:R-:W-:Y:S05]  /*3da0*/  BSYNC B1 ;  /* 0x0000000000017941 */ /* 0x000fea0003800000 */
.L_x_39820:
        /* <DEDUP_REMOVED lines=32> */
.L_x_39838:
[----:B------:R-:W-:Y:S01]  /*3fb0*/  FSETP.GEU.FTZ.AND P0, PT, R13, -R14, PT ;  /* 0x8000000e0d00720b */ /* 0x000fe20003f1e000 */
[----:B------:R-:W-:-:S12]  /*3fc0*/  FADD.FTZ R0, R0, -1 ;  /* 0xbf80000000007421 */ /* 0x000fd80000010000 */
[----:B------:R-:W-:-:S07]  /*3fd0*/  @!P0 FADD.FTZ R0, R0, -1 ;  /* 0xbf80000000008421 */ /* 0x000fce0000010000 */
.L_x_39837:
[----:B------:R-:W-:Y:S05]  /*3fe0*/  BSYNC B2 ;  /* 0x0000000000027941 */ /* 0x000fea0003800000 */
.L_x_39836:
[----:B------:R-:W-:Y:S01]  /*3ff0*/  FFMA.FTZ R11, -R14, R0, R11 ;  /* 0x000000000e0b7223 */ /* 0x000fe2000001010b */
[----:B------:R-:W-:Y:S06]  /*4000*/  BRA `(.L_x_39834) ;  /* 0x00000000007c7947 */ /* 0x000fec0003800000 */
.L_x_39835:
        /* <DEDUP_REMOVED lines=15> */
.L_x_39841:
        /* <DEDUP_REMOVED lines=13> */
.L_x_39840:
[----:B------:R-:W-:Y:S05]  /*41d0*/  BSYNC B2 ;  /* 0x0000000000027941 */ /* 0x000fea0003800000 */
.L_x_39839:
[----:B------:R-:W-:-:S04]  /*41e0*/  FMUL.FTZ R0, R13, 1.1920928955078125e-07 ;  /* 0x340000000d007820 */ /* 0x000fc80000410000 */
[----:B------:R-:W-:-:S07]  /*41f0*/  FMUL.FTZ R11, R11, R0 ;  /* 0x000000000b0b7220 */ /* 0x000fce0000410000 */
.L_x_39834:
[----:B------:R-:W-:Y:S05]  /*4200*/  BSYNC B0 ;  /* 0x0000000000007941 */ /* 0x000fea0003800000 */
.L_x_39833:
        /* <DEDUP_REMOVED lines=8> */
.L_x_39832:
[----:B------:R-:W-:Y:S05]  /*4290*/  BSYNC B1 ;  /* 0x0000000000017941 */ /* 0x000fea0003800000 */
.L_x_39831:
        /* <DEDUP_REMOVED lines=32> */
.L_x_39849:
[----:B------:R-:W-:Y:S01]  /*44a0*/  FSETP.GEU.FTZ.AND P0, PT, R14, -R18, PT ;  /* 0x800000120e00720b */ /* 0x000fe20003f1e000 */
[----:B------:R-:W-:-:S12]  /*44b0*/  FADD.FTZ R0, R0, -1 ;  /* 0xbf80000000007421 */ /* 0x000fd80000010000 */
[----:B------:R-:W-:-:S07]  /*44c0*/  @!P0 FADD.FTZ R0, R0, -1 ;  /* 0xbf80000000008421 */ /* 0x000fce0000010000 */
.L_x_39848:
[----:B------:R-:W-:Y:S05]  /*44d0*/  BSYNC B2 ;  /* 0x0000000000027941 */ /* 0x000fea0003800000 */
.L_x_39847:
[----:B------:R-:W-:Y:S01]  /*44e0*/  FFMA.FTZ R11, -R18, R0, R11 ;  /* 0x00000000120b7223 */ /* 0x000fe2000001010b */
[----:B------:R-:W-:Y:S06]  /*44f0*/  BRA `(.L_x_39845) ;  /* 0x00000000007c7947 */ /* 0x000fec0003800000 */
.L_x_39846:
        /* <DEDUP_REMOVED lines=15> */
.L_x_39852:
        /* <DEDUP_REMOVED lines=13> */
.L_x_39851:
[----:B------:R-:W-:Y:S05]  /*46c0*/  BSYNC B2 ;  /* 0x0000000000027941 */ /* 0x000fea0003800000 */
.L_x_39850:
[----:B------:R-:W-:-:S04]  /*46d0*/  FMUL.FTZ R14, R14, 1.1920928955078125e-07 ;  /* 0x340000000e0e7820 */ /* 0x000fc80000410000 */
[----:B------:R-:W-:-:S07]  /*46e0*/  FMUL.FTZ R11, R11, R14 ;  /* 0x0000000e0b0b7220 */ /* 0x000fce0000410000 */
.L_x_39845:
[----:B------:R-:W-:Y:S05]  /*46f0*/  BSYNC B0 ;  /* 0x0000000000007941 */ /* 0x000fea0003800000 */
.L_x_39844:
        /* <DEDUP_REMOVED lines=8> */
.L_x_39843:
[----:B------:R-:W-:Y:S05]  /*4780*/  BSYNC B1 ;  /* 0x0000000000017941 */ /* 0x000fea0003800000 */
.L_x_39842:
        /* <DEDUP_REMOVED lines=32> */
.L_x_39860:
[----:B------:R-:W-:Y:S01]  /*4990*/  FSETP.GEU.FTZ.AND P0, PT, R18, -R20, PT ;  /* 0x800000141200720b */ /* 0x000fe20003f1e000 */
[----:B------:R-:W-:-:S12]  /*49a0*/  FADD.FTZ R0, R0, -1 ;  /* 0xbf80000000007421 */ /* 0x000fd80000010000 */
[----:B------:R-:W-:-:S07]  /*49b0*/  @!P0 FADD.FTZ R0, R0, -1 ;  /* 0xbf80000000008421 */ /* 0x000fce0000010000 */
.L_x_39859:
[----:B------:R-:W-:Y:S05]  /*49c0*/  BSYNC B2 ;  /* 0x0000000000027941 */ /* 0x000fea0003800000 */
.L_x_39858:
[----:B------:R-:W-:Y:S01]  /*49d0*/  FFMA.FTZ R11, -R20, R0, R11 ;  /* 0x00000000140b7223 */ /* 0x000fe2000001010b */
[----:B------:R-:W-:Y:S06]  /*49e0*/  BRA `(.L_x_39856) ;  /* 0x00000000007c7947 */ /* 0x000fec0003800000 */
.L_x_39857:
        /* <DEDUP_REMOVED lines=15> */
.L_x_39863:
        /* <DEDUP_REMOVED lines=13> */
.L_x_39862:
[----:B------:R-:W-:Y:S05]  /*4bb0*/  BSYNC B2 ;  /* 0x0000000000027941 */ /* 0x000fea0003800000 */
.L_x_39861:
[----:B------:R-:W-:-:S04]  /*4bc0*/  FMUL.FTZ R0, R15, 1.1920928955078125e-07 ;  /* 0x340000000f007820 */ /* 0x000fc80000410000 */
[----:B------:R-:W-:-:S07]  /*4bd0*/  FMUL.FTZ R11, R11, R0 ;  /* 0x000000000b0b7220 */ /* 0x000fce0000410000 */
.L_x_39856:
[----:B------:R-:W-:Y:S05]  /*4be0*/  BSYNC B0 ;  /* 0x0000000000007941 */ /* 0x000fea0003800000 */
.L_x_39855:
        /* <DEDUP_REMOVED lines=8> */
.L_x_39854:
[----:B------:R-:W-:Y:S05]  /*4c70*/  BSYNC B1 ;  /* 0x0000000000017941 */ /* 0x000fea0003800000 */
.L_x_39853:
        /* <DEDUP_REMOVED lines=32> */
.L_x_39871:
[----:B------:R-:W-:Y:S01]  /*4e80*/  FSETP.GEU.FTZ.AND P0, PT, R18, -R17, PT ;  /* 0x800000111200720b */ /* 0x000fe20003f1e000 */
[----:B------:R-:W-:-:S12]  /*4e90*/  FADD.FTZ R13, R13, -1 ;  /* 0xbf8000000d0d7421 */ /* 0x000fd80000010000 */
[----:B------:R-:W-:-:S07]  /*4ea0*/  @!P0 FADD.FTZ R13, R13, -1 ;  /* 0xbf8000000d0d8421 */ /* 0x000fce0000010000 */
.L_x_39870:
[----:B------:R-:W-:Y:S05]  /*4eb0*/  BSYNC B2 ;  /* 0x0000000000027941 */ /* 0x000fea0003800000 */
.L_x_39869:
[----:B------:R-:W-:Y:S01]  /*4ec0*/  FFMA.FTZ R0, -R17, R13, R0 ;  /* 0x0000000d11007223 */ /* 0x000fe20000010100 */
[----:B------:R-:W-:Y:S06]  /*4ed0*/  BRA `(.L_x_39867) ;  /* 0x00000000007c7947 */ /* 0x000fec0003800000 */
.L_x_39868:
        /* <DEDUP_REMOVED lines=15> */
.L_x_39874:
        /* <DEDUP_REMOVED lines=13> */
.L_x_39873:
[----:B------:R-:W-:Y:S05]  /*50a0*/  BSYNC B2 ;  /* 0x0000000000027941 */ /* 0x000fea0003800000 */
.L_x_39872:
[----:B------:R-:W-:-:S04]  /*50b0*/  FMUL.FTZ R0, R17, 1.1920928955078125e-07 ;  /* 0x3400000011007820 */ /* 0x000fc80000410000 */
[----:B------:R-:W-:-:S07]  /*50c0*/  FMUL.FTZ R0, R13, R0 ;  /* 0x000000000d007220 */ /* 0x000fce0000410000 */
.L_x_39867:
[----:B------:R-:W-:Y:S05]  /*50d0*/  BSYNC B0 ;  /* 0x0000000000007941 */ /* 0x000fea0003800000 */
.L_x_39866:
        /* <DEDUP_REMOVED lines=8> */
.L_x_39865:
[----:B------:R-:W-:Y:S05]  /*5160*/  BSYNC B1 ;  /* 0x0000000000017941 */ /* 0x000fea0003800000 */
.L_x_39864:
        /* <DEDUP_REMOVED lines=16> */
.L_x_39877:
[----:B------:R-:W-:-:S13]  /*5270*/  ISETP.GE.AND P0, PT, R4, R3, PT ;  /* 0x000000030400720c */ /* 0x000fda0003f06270 */
[----:B------:R-:W-:Y:S05]  /*5280*/  @P0 BRA `(.L_x_39879) ;  /* 0x0000000000300947 */ /* 0x000fea0003800000 */
[----:B-1----:R-:W1:Y:S01]  /*5290*/  LDC.64 R6, c[0x0][0x220] ;  /* 0x00008800ff067b82 */ /* 0x002e620000000a00 */
[----:B0-----:R-:W-:Y:S01]  /*52a0*/  IADD3 R13, R2, R4, RZ ;  /* 0x00000004020d7210 */ /* 0x001fe20007ffe0ff */
[----:B------:R-:W-:-:S04]  /*52b0*/  VIADD R4, R4, 0x80 ;  /* 0x0000008004047836 */ /* 0x000fc80000000000 */
[----:B-1----:R-:W-:-:S05]  /*52c0*/  IMAD.WIDE.U32 R6, R13, 0x4, R6 ;  /* 0x000000040d067825 */ /* 0x002fca00078e0006 */
[----:B-----5:R1:W-:Y:S02]  /*52d0*/  STG.E desc[UR4][R6.64], R5 ;  /* 0x0000000506007986 */ /* 0x0203e4000c101904 */
.L_x_39878:
[----:B------:R-:W-:-:S13]  /*52e0*/  ISETP.GE.AND P0, PT, R4, R3, PT ;  /* 0x000000030400720c */ /* 0x000fda0003f06270 */
[----:B------:R-:W-:Y:S05]  /*52f0*/  @P0 BRA `(.L_x_39880) ;  /* 0x0000000000300947 */ /* 0x000fea0003800000 */
[----:B01----:R-:W0:Y:S01]  /*5300*/  LDC.64 R6, c[0x0][0x220] ;  /* 0x00008800ff067b82 */ /* 0x003e220000000a00 */
[----:B------:R-:W-:Y:S02]  /*5310*/  IMAD.IADD R5, R2, 0x1, R4 ;  /* 0x0000000102057824 */ /* 0x000fe400078e0204 */
[----:B------:R-:W-:Y:S02]  /*5320*/  VIADD R4, R4, 0x80 ;  /* 0x0000008004047836 */ /* 0x000fe40000000000 */
[----:B0-----:R-:W-:-:S05]  /*5330*/  IMAD.WIDE.U32 R6, R5, 0x4, R6 ;  /* 0x0000000405067825 */ /* 0x001fca00078e0006 */
[----:B------:R2:W-:Y:S02]  /*5340*/  STG.E desc[UR4][R6.64], R9 ;  /* 0x0000000906007986 */ /* 0x0005e4000c101904 */
.L_x_39879:
[----:B------:R-:W-:-:S13]  /*5350*/  ISETP.GE.AND P0, PT, R4, R3, PT ;  /* 0x000000030400720c */ /* 0x000fda0003f06270 */
[----:B------:R-:W-:Y:S05]  /*5360*/  @P0 BRA `(.L_x_39881) ;  /* 0x0000000000340947 */ /* 0x000fea0003800000 */
[----:B-12---:R-:W1:Y:S01]  /*5370*/  LDC.64 R6, c[0x0][0x220] ;  /* 0x00008800ff067b82 */ /* 0x006e620000000a00 */
[----:B-----5:R-:W-:Y:S01]  /*5380*/  IADD3 R5, R2, R4, RZ ;  /* 0x0000000402057210 */ /* 0x020fe20007ffe0ff */
[----:B------:R-:W-:-:S04]  /*5390*/  VIADD R4, R4, 0x80 ;  /* 0x0000008004047836 */ /* 0x000fc80000000000 */
[----:B-1----:R-:W-:-:S05]  /*53a0*/  IMAD.WIDE.U32 R6, R5, 0x4, R6 ;  /* 0x0000000405067825 */ /* 0x002fca00078e0006 */
[----:B------:R2:W-:Y:S02]  /*53b0*/  STG.E desc[UR4][R6.64], R10 ;  /* 0x0000000a06007986 */ /* 0x0005e4000c101904 */
.L_x_39880:
        /* <DEDUP_REMOVED lines=8> */
.L_x_39881:
[----:B------:R-:W-:Y:S05]  /*5440*/  BSYNC B1 ;  /* 0x0000000000017941 */ /* 0x000fea0003800000 */
.L_x_39876:
[----:B------:R-:W-:-:S13]  /*5450*/  ISETP.GE.AND P0, PT, R4, R3, PT ;  /* 0x000000030400720c */ /* 0x000fda0003f06270 */
[----:B-123--:R-:W1:Y:S01]  /*5460*/  @!P0 LDC.64 R6, c[0x0][0x220] ;  /* 0x00008800ff068b82 */ /* 0x00ee620000000a00 */
[----:B-----5:R-:W-:Y:S01]  /*5470*/  @!P0 IADD3 R5, R2, R4, RZ ;  /* 0x0000000402058210 */ /* 0x020fe20007ffe0ff */
[----:B------:R-:W-:-:S04]  /*5480*/  @!P0 VIADD R4, R4, 0x80 ;  /* 0x0000008004048836 */ /* 0x000fc80000000000 */
[----:B-1----:R-:W-:-:S05]  /*5490*/  @!P0 IMAD.WIDE.U32 R6, R5, 0x4, R6 ;  /* 0x0000000405068825 */ /* 0x002fca00078e0006 */
[----:B------:R3:W-:Y:S02]  /*54a0*/  @!P0 STG.E desc[UR4][R6.64], R14 ;  /* 0x0000000e06008986 */ /* 0x0007e4000c101904 */
.L_x_39882:
[----:B------:R-:W-:Y:S05]  /*54b0*/  BSYNC B0 ;  /* 0x0000000000007941 */ /* 0x000fea0003800000 */
.L_x_39875:
        /* <DEDUP_REMOVED lines=8> */
.L_x_39883:
        /* <DEDUP_REMOVED lines=12> */
.L_x_57547:


//--------------------- .text._ZN2at6native29vectorized_elementwise_kernelILi8ENS0_13AUnaryFunctorIfffZZZNS0_21remainder_kernel_cudaERNS_18TensorIteratorBaseEENKUlvE0_clEvENKUlvE0_clEvEUlffE_EESt5arrayIPcLm2EEEEviT0_T1_ --------------------------
	.section	.text._ZN2at6native29vectorized_elementwise_kernelILi8ENS0_13AUnaryFunctorIfffZZZNS0_21remainder_kernel_cudaERNS_18TensorIteratorBaseEENKUlvE0_clEvENKUlvE0_clEvEUlffE_EESt5arrayIPcLm2EEEEviT0_T1_,"ax",@progbits
	.align	128
        .global         _ZN2at6native29vectorized_elementwise_kernelILi8ENS0_13AUnaryFunctorIfffZZZNS0_21remainder_kernel_cudaERNS_18TensorIteratorBaseEENKUlvE0_clEvENKUlvE0_clEvEUlffE_EESt5arrayIPcLm2EEEEviT0_T1_
        .type           _ZN2at6native29vectorized_elementwise_kernelILi8ENS0_13AUnaryFunctorIfffZZZNS0_21remainder_kernel_cudaERNS_18TensorIteratorBaseEENKUlvE0_clEvENKUlvE0_clEvEUlffE_EESt5arrayIPcLm2EEEEviT0_T1_,@function
        .size           _ZN2at6native29vectorized_elementwise_kernelILi8ENS0_13AUnaryFunctorIfffZZZNS0_21remainder_kernel_cudaERNS_18TensorIteratorBaseEENKUlvE0_clEvENKUlvE0_clEvEUlffE_EESt5arrayIPcLm2EEEEviT0_T1_,(.L_x_57548 - _ZN2at6native29vectorized_elementwise_kernelILi8ENS0_13AUnaryFunctorIfffZZZNS0_21remainder_kernel_cudaERNS_18TensorIteratorBaseEENKUlvE0_clEvENKUlvE0_clEvEUlffE_EESt5arrayIPcLm2EEEEviT0_T1_)
        .other          _ZN2at6native29vectorized_elementwise_kernelILi8ENS0_13AUnaryFunctorIfffZZZNS0_21remainder_kernel_cudaERNS_18TensorIteratorBaseEENKUlvE0_clEvENKUlvE0_clEvEUlffE_EESt5arrayIPcLm2EEEEviT0_T1_,@"STO_CUDA_ENTRY STV_DEFAULT"
_ZN2at6native29vectorized_elementwise_kernelILi8ENS0_13AUnaryFunctorIfffZZZNS0_21remainder_kernel_cudaERNS_18TensorIteratorBaseEENKUlvE0_clEvENKUlvE0_clEvEUlffE_EESt5arrayIPcLm2EEEEviT0_T1_:
.text._ZN2at6native29vectorized_elementwise_kernelILi8ENS0_13AUnaryFunctorIfffZZZNS0_21remainder_kernel_cudaERNS_18TensorIteratorBaseEENKUlvE0_clEvENKUlvE0_clEvEUlffE_EESt5arrayIPcLm2EEEEviT0_T1_:
        /* <DEDUP_REMOVED lines=43> */
.L_x_39890:
[----:B------:R-:W-:Y:S01]  /*02b0*/  FSETP.GEU.FTZ.AND P0, PT, R15, -R13, PT ;  /* 0x8000000d0f00720b */ /* 0x000fe20003f1e000 */
[----:B------:R-:W-:-:S12]  /*02c0*/  FADD.FTZ R19, R19, -1 ;  /* 0xbf80000013137421 */ /* 0x000fd80000010000 */
[----:B------:R-:W-:-:S07]  /*02d0*/  @!P0 FADD.FTZ R19, R19, -1 ;  /* 0xbf80000013138421 */ /* 0x000fce0000010000 */
.L_x_39889:
[----:B------:R-:W-:Y:S05]  /*02e0*/  BSYNC B1 ;  /* 0x0000000000017941 */ /* 0x000fea0003800000 */
.L_x_39888:
[----:B------:R-:W-:Y:S01]  /*02f0*/  FFMA.FTZ R0, -R13, R19, R16 ;  /* 0x000000130d007223 */ /* 0x000fe20000010110 */
[----:B------:R-:W-:Y:S06]  /*0300*/  BRA `(.L_x_39886) ;  /* 0x00000000007c7947 */ /* 0x000fec0003800000 */
.L_x_39887:
        /* <DEDUP_REMOVED lines=15> */
.L_x_39893:
        /* <DEDUP_REMOVED lines=13> */
.L_x_39892:
[----:B------:R-:W-:Y:S05]  /*04d0*/  BSYNC B1 ;  /* 0x0000000000017941 */ /* 0x000fea0003800000 */
.L_x_39891:
[----:B0-----:R-:W-:-:S04]  /*04e0*/  FMUL.FTZ R13, R14, 1.1920928955078125e-07 ;  /* 0x340000000e0d7820 */ /* 0x001fc80000410000 */
[----:B------:R-:W-:-:S07]  /*04f0*/  FMUL.FTZ R0, R12, R13 ;  /* 0x0000000d0c007220 */ /* 0x000fce0000410000 */
.L_x_39886:
[----:B------:R-:W-:Y:S05]  /*0500*/  BSYNC B0 ;  /* 0x0000000000007941 */ /* 0x000fea0003800000 */
.L_x_39885:
        /* <DEDUP_REMOVED lines=35> */
.L_x_39899:
[----:B------:R-:W-:Y:S01]  /*0740*/  FSETP.GEU.FTZ.AND P0, PT, R8, -R13, PT ;  /* 0x8000000d0800720b */ /* 0x000fe20003f1e000 */
[----:B------:R-:W-:-:S12]  /*0750*/  FADD.FTZ R19, R19, -1 ;  /* 0xbf80000013137421 */ /* 0x000fd80000010000 */
[----:B------:R-:W-:-:S07]  /*0760*/  @!P0 FADD.FTZ R19, R19, -1 ;  /* 0xbf80000013138421 */ /* 0x000fce0000010000 */
.L_x_39898:
[----:B------:R-:W-:Y:S05]  /*0770*/  BSYNC B1 ;  /* 0x0000000000017941 */ /* 0x000fea0003800000 */
.L_x_39897:
[----:B------:R-:W-:Y:S01]  /*0780*/  FFMA.FTZ R0, -R13, R19, R16 ;  /* 0x000000130d007223 */ /* 0x000fe20000010110 */
[----:B------:R-:W-:Y:S06]  /*0790*/  BRA `(.L_x_39895) ;  /* 0x0000000000847947 */ /* 0x000fec0003800000 */
.L_x_39896:
        /* <DEDUP_REMOVED lines=16> */
.L_x_39902:
        /* <DEDUP_REMOVED lines=14> */
.L_x_39901:
[----:B------:R-:W-:Y:S05]  /*0980*/  BSYNC B1 ;  /* 0x0000000000017941 */ /* 0x000fea0003800000 */
.L_x_39900:
[----:B------:R-:W-:-:S04]  /*0990*/  FMUL.FTZ R13, R14, 1.1920928955078125e-07 ;  /* 0x340000000e0d7820 */ /* 0x000fc80000410000 */
[----:B------:R-:W-:-:S07]  /*09a0*/  FMUL.FTZ R0, R8, R13 ;  /* 0x0000000d08007220 */ /* 0x000fce0000410000 */
.L_x_39895:
[----:B------:R-:W-:Y:S05]  /*09b0*/  BSYNC B0 ;  /* 0x0000000000007941 */ /* 0x000fea0003800000 */
.L_x_39894:
        /* <DEDUP_REMOVED lines=35> */
.L_x_39908:
[----:B------:R-:W-:Y:S01]  /*0bf0*/  FSETP.GEU.FTZ.AND P0, PT, R15, -R9, PT ;  /* 0x800000090f00720b */ /* 0x000fe20003f1e000 */
[----:B------:R-:W-:-:S12]  /*0c00*/  FADD.FTZ R19, R19, -1 ;  /* 0xbf80000013137421 */ /* 0x000fd80000010000 */
[----:B------:R-:W-:-:S07]  /*0c10*/  @!P0 FADD.FTZ R19, R19, -1 ;  /* 0xbf80000013138421 */ /* 0x000fce0000010000 */
.L_x_39907:
[----:B------:R-:W-:Y:S05]  /*0c20*/  BSYNC B1 ;  /* 0x0000000000017941 */ /* 0x000fea0003800000 */
.L_x_39906:
[----:B------:R-:W-:Y:S01]  /*0c30*/  FFMA.FTZ R8, -R9, R19, R16 ;  /* 0x0000001309087223 */ /* 0x000fe20000010110 */
[----:B------:R-:W-:Y:S06]  /*0c40*/  BRA `(.L_x_39904) ;  /* 0x0000000000847947 */ /* 0x000fec0003800000 */
.L_x_39905:
        /* <DEDUP_REMOVED lines=16> */
.L_x_39911:
        /* <DEDUP_REMOVED lines=14> */
.L_x_39910:
[----:B------:R-:W-:Y:S05]  /*0e30*/  BSYNC B1 ;  /* 0x0000000000017941 */ /* 0x000fea0003800000 */
.L_x_39909:
[----:B------:R-:W-:-:S04]  /*0e40*/  FMUL.FTZ R9, R14, 1.1920928955078125e-07 ;  /* 0x340000000e097820 */ /* 0x000fc80000410000 */
[----:B------:R-:W-:-:S07]  /*0e50*/  FMUL.FTZ R8, R8, R9 ;  /* 0x0000000908087220 */ /* 0x000fce0000410000 */
.L_x_39904:
[----:B------:R-:W-:Y:S05]  /*0e60*/  BSYNC B0 ;  /* 0x0000000000007941 */ /* 0x000fea0003800000 */
.L_x_39903:
        /* <DEDUP_REMOVED lines=35> */
.L_x_39917:
[----:B------:R-:W-:Y:S01]  /*10a0*/  FSETP.GEU.FTZ.AND P0, PT, R8, -R9, PT ;  /* 0x800000090800720b */ /* 0x000fe20003f1e000 */
[----:B------:R-:W-:-:S12]  /*10b0*/  FADD.FTZ R19, R19, -1 ;  /* 0xbf80000013137421 */ /* 0x000fd80000010000 */
[----:B------:R-:W-:-:S07]  /*10c0*/  @!P0 FADD.FTZ R19, R19, -1 ;  /* 0xbf80000013138421 */ /* 0x000fce0000010000 */
.L_x_39916:
[----:B------:R-:W-:Y:S05]  /*10d0*/  BSYNC B1 ;  /* 0x0000000000017941 */ /* 0x000fea0003800000 */
.L_x_39915:
[----:B------:R-:W-:Y:S01]  /*10e0*/  FFMA.FTZ R8, -R9, R19, R16 ;  /* 0x0000001309087223 */ /* 0x000fe20000010110 */
[----:B------:R-:W-:Y:S06]  /*10f0*/  BRA `(.L_x_39913) ;  /* 0x0000000000847947 */ /* 0x000fec0003800000 */
.L_x_39914:
        /* <DEDUP_REMOVED lines=16> */
.L_x_39920:
        /* <DEDUP_REMOVED lines=14> */
.L_x_39919:
[----:B------:R-:W-:Y:S05]  /*12e0*/  BSYNC B1 ;  /* 0x0000000000017941 */ /* 0x000fea0003800000 */
.L_x_39918:
[----:B------:R-:W-:-:S04]  /*12f0*/  FMUL.FTZ R9, R10, 1.1920928955078125e-07 ;  /* 0x340000000a097820 */ /* 0x000fc80000410000 */
[----:B------:R-:W-:-:S07]  /*1300*/  FMUL.FTZ R8, R8, R9 ;  /* 0x0000000908087220 */ /* 0x000fce0000410000 */
.L_x_39913:
[----:B------:R-:W-:Y:S05]  /*1310*/  BSYNC B0 ;  /* 0x0000000000007941 */ /* 0x000fea0003800000 */
.L_x_39912:
        /* <DEDUP_REMOVED lines=35> */
.L_x_39926:
[----:B------:R-:W-:Y:S01]  /*1550*/  FSETP.GEU.FTZ.AND P0, PT, R11, -R9, PT ;  /* 0x800000090b00720b */ /* 0x000fe20003f1e000 */
[----:B------:R-:W-:-:S12]  /*1560*/  FADD.FTZ R19, R19, -1 ;  /* 0xbf80000013137421 */ /* 0x000fd80000010000 */
[----:B------:R-:W-:-:S07]  /*1570*/  @!P0 FADD.FTZ R19, R19, -1 ;  /* 0xbf80000013138421 */ /* 0x000fce0000010000 */
.L_x_39925:
[----:B------:R-:W-:Y:S05]  /*1580*/  BSYNC B1 ;  /* 0x0000000000017941 */ /* 0x000fea0003800000 */
.L_x_39924:
[----:B------:R-:W-:Y:S01]  /*1590*/  FFMA.FTZ R8, -R9, R19, R16 ;  /* 0x0000001309087223 */ /* 0x000fe20000010110 */
[----:B------:R-:W-:Y:S06]  /*15a0*/  BRA `(.L_x_39922) ;  /* 0x0000000000847947 */ /* 0x000fec0003800000 */
.L_x_39923:
        /* <DEDUP_REMOVED lines=16> */
.L_x_39929:
        /* <DEDUP_REMOVED lines=14> */
.L_x_39928:
[----:B------:R-:W-:Y:S05]  /*1790*/  BSYNC B1 ;  /* 0x0000000000017941 */ /* 0x000fea0003800000 */
.L_x_39927:
[----:B------:R-:W-:-:S04]  /*17a0*/  FMUL.FTZ R9, R10, 1.1920928955078125e-07 ;  /* 0x340000000a097820 */ /* 0x000fc80000410000 */
[----:B------:R-:W-:-:S07]  /*17b0*/  FMUL.FTZ R8, R8, R9 ;  /* 0x0000000908087220 */ /* 0x000fce0000410000 */
.L_x_39922:
[----:B------:R-:W-:Y:S05]  /*17c0*/  BSYNC B0 ;  /* 0x0000000000007941 */ /* 0x000fea0003800000 */
.L_x_39921:
        /* <DEDUP_REMOVED lines=35> */
.L_x_39935:
[----:B------:R-:W-:Y:S01]  /*1a00*/  FSETP.GEU.FTZ.AND P0, PT, R4, -R9, PT ;  /* 0x800000090400720b */ /* 0x000fe20003f1e000 */
[----:B------:R-:W-:-:S12]  /*1a10*/  FADD.FTZ R19, R19, -1 ;  /* 0xbf80000013137421 */ /* 0x000fd80000010000 */
[----:B------:R-:W-:-:S07]  /*1a20*/  @!P0 FADD.FTZ R19, R19, -1 ;  /* 0xbf80000013138421 */ /* 0x000fce0000010000 */
.L_x_39934:
[----:B------:R-:W-:Y:S05]  /*1a30*/  BSYNC B1 ;  /* 0x0000000000017941 */ /* 0x000fea0003800000 */
.L_x_39933:
[----:B------:R-:W-:Y:S01]  /*1a40*/  FFMA.FTZ R0, -R9, R19, R16 ;  /* 0x0000001309007223 */ /* 0x000fe20000010110 */
[----:B------:R-:W-:Y:S06]  /*1a50*/  BRA `(.L_x_39931) ;  /* 0x0000000000847947 */ /* 0x000fec0003800000 */
.L_x_39932:
        /* <DEDUP_REMOVED lines=16> */
.L_x_39938:
        /* <DEDUP_REMOVED lines=14> */
.L_x_39937:
[----:B------:R-:W-:Y:S05]  /*1c40*/  BSYNC B1 ;  /* 0x0000000000017941 */ /* 0x000fea0003800000 */
.L_x_39936:
[----:B------:R-:W-:-:S04]  /*1c50*/  FMUL.FTZ R9, R10, 1.1920928955078125e-07 ;  /* 0x340000000a097820 */ /* 0x000fc80000410000 */
[----:B------:R-:W-:-:S07]  /*1c60*/  FMUL.FTZ R0, R4, R9 ;  /* 0x0000000904007220 */ /* 0x000fce0000410000 */
.L_x_39931:
[----:B------:R-:W-:Y:S05]  /*1c70*/  BSYNC B0 ;  /* 0x0000000000007941 */ /* 0x000fea0003800000 */
.L_x_39930:
        /* <DEDUP_REMOVED lines=35> */
.L_x_39944:
[----:B------:R-:W-:Y:S01]  /*1eb0*/  FSETP.GEU.FTZ.AND P0, PT, R11, -R5, PT ;  /* 0x800000050b00720b */ /* 0x000fe20003f1e000 */
[----:B------:R-:W-:-:S12]  /*1ec0*/  FADD.FTZ R19, R19, -1 ;  /* 0xbf80000013137421 */ /* 0x000fd80000010000 */
[----:B------:R-:W-:-:S07]  /*1ed0*/  @!P0 FADD.FTZ R19, R19, -1 ;  /* 0xbf80000013138421 */ /* 0x000fce0000010000 */
.L_x_39943:
[----:B------:R-:W-:Y:S05]  /*1ee0*/  BSYNC B1 ;  /* 0x0000000000017941 */ /* 0x000fea0003800000 */
.L_x_39942:
[----:B------:R-:W-:Y:S01]  /*1ef0*/  FFMA.FTZ R4, -R5, R19, R16 ;  /* 0x0000001305047223 */ /* 0x000fe20000010110 */
[----:B------:R-:W-:Y:S06]  /*1f00*/  BRA `(.L_x_39940) ;  /* 0x0000000000847947 */ /* 0x000fec0003800000 */
.L_x_39941:
        /* <DEDUP_REMOVED lines=16> */
.L_x_39947:
        /* <DEDUP_REMOVED lines=14> */
.L_x_39946:
[----:B------:R-:W-:Y:S05]  /*20f0*/  BSYNC B1 ;  /* 0x0000000000017941 */ /* 0x000fea0003800000 */
.L_x_39945:
[----:B------:R-:W-:-:S04]  /*2100*/  FMUL.FTZ R5, R10, 1.1920928955078125e-07 ;  /* 0x340000000a057820 */ /* 0x000fc80000410000 */
[----:B------:R-:W-:-:S07]  /*2110*/  FMUL.FTZ R4, R4, R5 ;  /* 0x0000000504047220 */ /* 0x000fce0000410000 */
.L_x_39940:
[----:B------:R-:W-:Y:S05]  /*2120*/  BSYNC B0 ;  /* 0x0000000000007941 */ /* 0x000fea0003800000 */
.L_x_39939:
        /* <DEDUP_REMOVED lines=34> */
.L_x_39953:
[----:B------:R-:W-:Y:S01]  /*2350*/  FSETP.GEU.FTZ.AND P0, PT, R4, -R5, PT ;  /* 0x800000050400720b */ /* 0x000fe20003f1e000 */
[----:B------:R-:W-:-:S12]  /*2360*/  FADD.FTZ R19, R19, -1 ;  /* 0xbf80000013137421 */ /* 0x000fd80000010000 */
[----:B------:R-:W-:-:S07]  /*2370*/  @!P0 FADD.FTZ R19, R19, -1 ;  /* 0xbf80000013138421 */ /* 0x000fce0000010000 */
.L_x_39952:
[----:B------:R-:W-:Y:S05]  /*2380*/  BSYNC B1 ;  /* 0x0000000000017941 */ /* 0x000fea0003800000 */
.L_x_39951:
[----:B------:R-:W-:Y:S01]  /*2390*/  FFMA.FTZ R16, -R5, R19, R16 ;  /* 0x0000001305107223 */ /* 0x000fe20000010110 */
[----:B------:R-:W-:Y:S06]  /*23a0*/  BRA `(.L_x_39949) ;  /* 0x00000000007c7947 */ /* 0x000fec0003800000 */
.L_x_39950:
        /* <DEDUP_REMOVED lines=15> */
.L_x_39956:
        /* <DEDUP_REMOVED lines=13> */
.L_x_39955:
[----:B------:R-:W-:Y:S05]  /*2570*/  BSYNC B1 ;  /* 0x0000000000017941 */ /* 0x000fea0003800000 */
.L_x_39954:
[----:B-1----:R-:W-:-:S04]  /*2580*/  FMUL.FTZ R5, R4, 1.1920928955078125e-07 ;  /* 0x3400000004057820 */ /* 0x002fc80000410000 */
[----:B------:R-:W-:-:S07]  /*2590*/  FMUL.FTZ R16, R16, R5 ;  /* 0x0000000510107220 */ /* 0x000fce0000410000 */
.L_x_39949:
[----:B------:R-:W-:Y:S05]  /*25a0*/  BSYNC B0 ;  /* 0x0000000000007941 */ /* 0x000fea0003800000 */
.L_x_39948:
        /* <DEDUP_REMOVED lines=14> */
.L_x_39884:
        /* <DEDUP_REMOVED lines=86> */
.L_x_39964:
[----:B------:R-:W-:Y:S01]  /*2bf0*/  FSETP.GEU.FTZ.AND P0, PT, R9, -R13, PT ;  /* 0x8000000d0900720b */ /* 0x000fe20003f1e000 */
[----:B------:R-:W-:-:S12]  /*2c00*/  FADD.FTZ R11, R11, -1 ;  /* 0xbf8000000b0b7421 */ /* 0x000fd80000010000 */
[----:B------:R-:W-:-:S07]  /*2c10*/  @!P0 FADD.FTZ R11, R11, -1 ;  /* 0xbf8000000b0b8421 */ /* 0x000fce0000010000 */
.L_x_39963:
[----:B------:R-:W-:Y:S05]  /*2c20*/  BSYNC B2 ;  /* 0x0000000000027941 */ /* 0x000fea0003800000 */
.L_x_39962:
[----:B------:R-:W-:Y:S01]  /*2c30*/  FFMA.FTZ R6, -R13, R11, R6 ;  /* 0x0000000b0d067223 */ /* 0x000fe20000010106 */
[----:B------:R-:W-:Y:S06]  /*2c40*/  BRA `(.L_x_39960) ;  /* 0x00000000007c7947 */ /* 0x000fec0003800000 */
.L_x_39961:
        /* <DEDUP_REMOVED lines=15> */
.L_x_39967:
        /* <DEDUP_REMOVED lines=13> */
.L_x_39966:
[----:B------:R-:W-:Y:S05]  /*2e10*/  BSYNC B2 ;  /* 0x0000000000027941 */ /* 0x000fea0003800000 */
.L_x_39965:
[----:B------:R-:W-:-:S04]  /*2e20*/  FMUL.FTZ R9, R8, 1.1920928955078125e-07 ;  /* 0x3400000008097820 */ /* 0x000fc80000410000 */
[----:B------:R-:W-:-:S07]  /*2e30*/  FMUL.FTZ R6, R6, R9 ;  /* 0x0000000906067220 */ /* 0x000fce0000410000 */
.L_x_39960:
[----:B------:R-:W-:Y:S05]  /*2e40*/  BSYNC B0 ;  /* 0x0000000000007941 */ /* 0x000fea0003800000 */
.L_x_39959:
        /* <DEDUP_REMOVED lines=8> */
.L_x_39958:
[----:B------:R-:W-:Y:S05]  /*2ed0*/  BSYNC B1 ;  /* 0x0000000000017941 */ /* 0x000fea0003800000 */
.L_x_39957:
        /* <DEDUP_REMOVED lines=32> */
.L_x_39975:
[----:B------:R-:W-:Y:S01]  /*30e0*/  FSETP.GEU.FTZ.AND P0, PT, R11, -R12, PT ;  /* 0x8000000c0b00720b */ /* 0x000fe20003f1e000 */
[----:B------:R-:W-:-:S12]  /*30f0*/  FADD.FTZ R0, R0, -1 ;  /* 0xbf80000000007421 */ /* 0x000fd80000010000 */
[----:B------:R-:W-:-:S07]  /*3100*/  @!P0 FADD.FTZ R0, R0, -1 ;  /* 0xbf80000000008421 */ /* 0x000fce0000010000 */
.L_x_39974:
[----:B------:R-:W-:Y:S05]  /*3110*/  BSYNC B2 ;  /* 0x0000000000027941 */ /* 0x000fea0003800000 */
.L_x_39973:
[----:B------:R-:W-:Y:S01]  /*3120*/  FFMA.FTZ R9, -R12, R0, R9 ;  /* 0x000000000c097223 */ /* 0x000fe20000010109 */
[----:B------:R-:W-:Y:S06]  /*3130*/  BRA `(.L_x_39971) ;  /* 0x00000000007c7947 */ /* 0x000fec0003800000 */
.L_x_39972:
        /* <DEDUP_REMOVED lines=15> */
.L_x_39978:
        /* <DEDUP_REMOVED lines=13> */
.L_x_39977:
[----:B------:R-:W-:Y:S05]  /*3300*/  BSYNC B2 ;  /* 0x0000000000027941 */ /* 0x000fea0003800000 */
.L_x_39976:
[----:B------:R-:W-:-:S04]  /*3310*/  FMUL.FTZ R0, R11, 1.1920928955078125e-07 ;  /* 0x340000000b007820 */ /* 0x000fc80000410000 */
[----:B------:R-:W-:-:S07]  /*3320*/  FMUL.FTZ R9, R9, R0 ;  /* 0x0000000009097220 */ /* 0x000fce0000410000 */
.L_x_39971:
[----:B------:R-:W-:Y:S05]  /*3330*/  BSYNC B0 ;  /* 0x0000000000007941 */ /* 0x000fea0003800000 */
.L_x_39970:
        /* <DEDUP_REMOVED lines=8> */
.L_x_39969:
[----:B------:R-:W-:Y:S05]  /*33c0*/  BSYNC B1 ;  /* 0x0000000000017941 */ /* 0x000fea0003800000 */
.L_x_39968:
        /* <DEDUP_REMOVED lines=32> */
.L_x_39986:
[----:B------:R-:W-:Y:S01]  /*35d0*/  FSETP.GEU.FTZ.AND P0, PT, R11, -R13, PT ;  /* 0x8000000d0b00720b */ /* 0x000fe20003f1e000 */
[----:B------:R-:W-:-:S12]  /*35e0*/  FADD.FTZ R9, R9, -1 ;  /* 0xbf80000009097421 */ /* 0x000fd80000010000 */
[----:B------:R-:W-:-:S07]  /*35f0*/  @!P0 FADD.FTZ R9, R9, -1 ;  /* 0xbf80000009098421 */ /* 0x000fce0000010000 */
.L_x_39985:
[----:B------:R-:W-:Y:S05]  /*3600*/  BSYNC B2 ;  /* 0x0000000000027941 */ /* 0x000fea0003800000 */
.L_x_39984:
[----:B------:R-:W-:Y:S01]  /*3610*/  FFMA.FTZ R0, -R13, R9, R0 ;  /* 0x000000090d007223 */ /* 0x000fe20000010100 */
[----:B------:R-:W-:Y:S06]  /*3620*/  BRA `(.L_x_39982) ;  /* 0x00000000007c7947 */ /* 0x000fec0003800000 */
.L_x_39983:
        /* <DEDUP_REMOVED lines=15> */
.L_x_39989:
        /* <DEDUP_REMOVED lines=13> */
.L_x_39988:
[----:B------:R-:W-:Y:S05]  /*37f0*/  BSYNC B2 ;  /* 0x0000000000027941 */ /* 0x000fea0003800000 */
.L_x_39987:
[----:B------:R-:W-:-:S04]  /*3800*/  FMUL.FTZ R0, R11, 1.1920928955078125e-07 ;  /* 0x340000000b007820 */ /* 0x000fc80000410000 */
[----:B------:R-:W-:-:S07]  /*3810*/  FMUL.FTZ R0, R9, R0 ;  /* 0x0000000009007220 */ /* 0x000fce0000410000 */
.L_x_39982:
[----:B------:R-:W-:Y:S05]  /*3820*/  BSYNC B0 ;  /* 0x0000000000007941 */ /* 0x000fea0003800000 */
.L_x_39981:
        /* <DEDUP_REMOVED lines=8> */
.L_x_39980:
[----:B------:R-:W-:Y:S05]  /*38b0*/  BSYNC B1 ;  /* 0x0000000000017941 */ /* 0x000fea0003800000 */
.L_x_39979:
        /* <DEDUP_REMOVED lines=32> */
.L_x_39997:
[----:B------:R-:W-:Y:S01]  /*3ac0*/  FSETP.GEU.FTZ.AND P0, PT, R11, -R15, PT ;  /* 0x8000000f0b00720b */ /* 0x000fe20003f1e000 */
[----:B------:R-:W-:-:S12]  /*3ad0*/  FADD.FTZ R13, R13, -1 ;  /* 0xbf8000000d0d7421 */ /* 0x000fd80000010000 */
[----:B------:R-:W-:-:S07]  /*3ae0*/  @!P0 FADD.FTZ R13, R13, -1 ;  /* 0xbf8000000d0d8421 */ /* 0x000fce0000010000 */
.L_x_39996:
[----:B------:R-:W-:Y:S05]  /*3af0*/  BSYNC B2 ;  /* 0x0000000000027941 */ /* 0x000fea0003800000 */
.L_x_39995:
[----:B------:R-:W-:Y:S01]  /*3b00*/  FFMA.FTZ R10, -R15, R13, R10 ;  /* 0x0000000d0f0a7223 */ /* 0x000fe2000001010a */
[----:B------:R-:W-:Y:S06]  /*3b10*/  BRA `(.L_x_39993) ;  /* 0x00000000007c7947 */ /* 0x000fec0003800000 */
.L_x_39994:
        /* <DEDUP_REMOVED lines=15> */
.L_x_40000:
        /* <DEDUP_REMOVED lines=13> */
.L_x_39999:
[----:B------:R-:W-:Y:S05]  /*3ce0*/  BSYNC B2 ;  /* 0x0000000000027941 */ /* 0x000fea0003800000 */
.L_x_39998:
[----:B0-----:R-:W-:-:S04]  /*3cf0*/  FMUL.FTZ R11, R12, 1.1920928955078125e-07 ;  /* 0x340000000c0b7820 */ /* 0x001fc80000410000 */
[----:B------:R-:W-:-:S07]  /*3d00*/  FMUL.FTZ R10, R10, R11 ;  /* 0x0000000b0a0a7220 */ /* 0x000fce0000410000 */
.L_x_39993:
[----:B------:R-:W-:Y:S05]  /*3d10*/  BSYNC B0 ;  /* 0x0000000000007941 */ /* 0x000fea0003800000 */
.L_x_39992:
        /* <DEDUP_REMOVED lines=8> */
.L_x_39991:
[----:B------:R-:W-:Y:S05]  /*3da0*/  BSYNC B1 ;  /* 0x0000000000017941 */ /* 0x000fea0003800000 */
.L_x_39990:
        /* <DEDUP_REMOVED lines=32> */
.L_x_40008:
[----:B------:R-:W-:Y:S01]  /*3fb0*/  FSETP.GEU.FTZ.AND P0, PT, R13, -R14, PT ;  /* 0x8000000e0d00720b */ /* 0x000fe20003f1e000 */
[----:B------:R-:W-:-:S12]  /*3fc0*/  FADD.FTZ R0, R0, -1 ;  /* 0xbf80000000007421 */ /* 0x000fd80000010000 */
[----:B------:R-:W-:-:S07]  /*3fd0*/  @!P0 FADD.FTZ R0, R0, -1 ;  /* 0xbf80000000008421 */ /* 0x000fce0000010000 */
.L_x_40007:
[----:B------:R-:W-:Y:S05]  /*3fe0*/  BSYNC B2 ;  /* 0x0000000000027941 */ /* 0x000fea0003800000 */
.L_x_40006:
[----:B------:R-:W-:Y:S01]  /*3ff0*/  FFMA.FTZ R11, -R14, R0, R11 ;  /* 0x000000000e0b7223 */ /* 0x000fe2000001010b */
[----:B------:R-:W-:Y:S06]  /*4000*/  BRA `(.L_x_40004) ;  /* 0x00000000007c7947 */ /* 0x000fec0003800000 */
.L_x_40005:
        /* <DEDUP_REMOVED lines=15> */
.L_x_40011:
        /* <DEDUP_REMOVED lines=13> */
.L_x_40010:
[----:B------:R-:W-:Y:S05]  /*41d0*/  BSYNC B2 ;  /* 0x0000000000027941 */ /* 0x000fea0003800000 */
.L_x_40009:
[----:B------:R-:W-:-:S04]  /*41e0*/  FMUL.FTZ R0, R13, 1.1920928955078125e-07 ;  /* 0x340000000d007820 */ /* 0x000fc80000410000 */
[----:B------:R-:W-:-:S07]  /*41f0*/  FMUL.FTZ R11, R11, R0 ;  /* 0x000000000b0b7220 */ /* 0x000fce0000410000 */
.L_x_40004:
[----:B------:R-:W-:Y:S05]  /*4200*/  BSYNC B0 ;  /* 0x0000000000007941 */ /* 0x000fea0003800000 */
.L_x_40003:
        /* <DEDUP_REMOVED lines=8> */
.L_x_40002:
[----:B------:R-:W-:Y:S05]  /*4290*/  BSYNC B1 ;  /* 0x0000000000017941 */ /* 0x000fea0003800000 */
.L_x_40001:
        /* <DEDUP_REMOVED lines=32> */
.L_x_40019:
[----:B------:R-:W-:Y:S01]  /*44a0*/  FSETP.GEU.FTZ.AND P0, PT, R14, -R18, PT ;  /* 0x800000120e00720b */ /* 0x000fe20003f1e000 */
[----:B------:R-:W-:-:S12]  /*44b0*/  FADD.FTZ R0, R0, -1 ;  /* 0xbf80000000007421 */ /* 0x000fd80000010000 */
[----:B------:R-:W-:-:S07]  /*44c0*/  @!P0 FADD.FTZ R0, R0, -1 ;  /* 0xbf80000000008421 */ /* 0x000fce0000010000 */
.L_x_40018:
[----:B------:R-:W-:Y:S05]  /*44d0*/  BSYNC B2 ;  /* 0x0000000000027941 */ /* 0x000fea0003800000 */
.L_x_40017:
[----:B------:R-:W-:Y:S01]  /*44e0*/  FFMA.FTZ R11, -R18, R0, R11 ;  /* 0x00000000120b7223 */ /* 0x000fe2000001010b */
[----:B------:R-:W-:Y:S06]  /*44f0*/  BRA `(.L_x_40015) ;  /* 0x00000000007c7947 */ /* 0x000fec0003800000 */
.L_x_40016:
        /* <DEDUP_REMOVED lines=15> */
.L_x_40022:
        /* <DEDUP_REMOVED lines=13> */
.L_x_40021:
[----:B------:R-:W-:Y:S05]  /*46c0*/  BSYNC B2 ;  /* 0x0000000000027941 */ /* 0x000fea0003800000 */
.L_x_40020:
[----:B------:R-:W-:-:S04]  /*46d0*/  FMUL.FTZ R14, R14, 1.1920928955078125e-07 ;  /* 0x340000000e0e7820 */ /* 0x000fc80000410000 */
[----:B------:R-:W-:-:S07]  /*46e0*/  FMUL.FTZ R11, R11, R14 ;  /* 0x0000000e0b0b7220 */ /* 0x000fce0000410000 */
.L_x_40015:
[----:B------:R-:W-:Y:S05]  /*46f0*/  BSYNC B0 ;  /* 0x0000000000007941 */ /* 0x000fea0003800000 */
.L_x_40014:
        /* <DEDUP_REMOVED lines=8> */
.L_x_40013:
[----:B------:R-:W-:Y:S05]  /*4780*/  BSYNC B1 ;  /* 0x0000000000017941 */ /* 0x000fea0003800000 */
.L_x_40012:
        /* <DEDUP_REMOVED lines=32> */
.L_x_40030:
[----:B------:R-:W-:Y:S01]  /*4990*/  FSETP.GEU.FTZ.AND P0, PT, R18, -R20, PT ;  /* 0x800000141200720b */ /* 0x000fe20003f1e000 */
[----:B------:R-:W-:-:S12]  /*49a0*/  FADD.FTZ R0, R0, -1 ;  /* 0xbf80000000007421 */ /* 0x000fd80000010000 */
[----:B------:R-:W-:-:S07]  /*49b0*/  @!P0 FADD.FTZ R0, R0, -1 ;  /* 0xbf80000000008421 */ /* 0x000fce0000010000 */
.L_x_40029:
[----:B------:R-:W-:Y:S05]  /*49c0*/  BSYNC B2 ;  /* 0x0000000000027941 */ /* 0x000fea0003800000 */
.L_x_40028:
[----:B------:R-:W-:Y:S01]  /*49d0*/  FFMA.FTZ R11, -R20, R0, R11 ;  /* 0x00000000140b7223 */ /* 0x000fe2000001010b */
[----:B------:R-:W-:Y:S06]  /*49e0*/  BRA `(.L_x_40026) ;  /* 0x00000000007c7947 */ /* 0x000fec0003800000 */
.L_x_40027:
        /* <DEDUP_REMOVED lines=15> */
.L_x_40033:
        /* <DEDUP_REMOVED lines=13> */
.L_x_40032:
[----:B------:R-:W-:Y:S05]  /*4bb0*/  BSYNC B2 ;  /* 0x0000000000027941 */ /* 0x000fea0003800000 */
.L_x_40031:
[----:B------:R-:W-:-:S04]  /*4bc0*/  FMUL.FTZ R0, R15, 1.1920928955078125e-07 ;  /* 0x340000000f007820 */ /* 0x000fc80000410000 */
[----:B------:R-:W-:-:S07]  /*4bd0*/  FMUL.FTZ R11, R11, R0 ;  /* 0x000000000b0b7220 */ /* 0x000fce0000410000 */
.L_x_40026:
[----:B------:R-:W-:Y:S05]  /*4be0*/  BSYNC B0 ;  /* 0x0000000000007941 */ /* 0x000fea0003800000 */
.L_x_40025:
        /* <DEDUP_REMOVED lines=8> */
.L_x_40024:
[----:B------:R-:W-:Y:S05]  /*4c70*/  BSYNC B1 ;  /* 0x0000000000017941 */ /* 0x000fea0003800000 */
.L_x_40023:
        /* <DEDUP_REMOVED lines=32> */
.L_x_40041:
[----:B------:R-:W-:Y:S01]  /*4e80*/  FSETP.GEU.FTZ.AND P0, PT, R18, -R17, PT ;  /* 0x800000111200720b */ /* 0x000fe20003f1e000 */
[----:B------:R-:W-:-:S12]  /*4e90*/  FADD.FTZ R13, R13, -1 ;  /* 0xbf8000000d0d7421 */ /* 0x000fd80000010000 */
[----:B------:R-:W-:-:S07]  /*4ea0*/  @!P0 FADD.FTZ R13, R13, -1 ;  /* 0xbf8000000d0d8421 */ /* 0x000fce0000010000 */
.L_x_40040:
[----:B------:R-:W-:Y:S05]  /*4eb0*/  BSYNC B2 ;  /* 0x0000000000027941 */ /* 0x000fea0003800000 */
.L_x_40039:
[----:B------:R-:W-:Y:S01]  /*4ec0*/  FFMA.FTZ R0, -R17, R13, R0 ;  /* 0x0000000d11007223 */ /* 0x000fe20000010100 */
[----:B------:R-:W-:Y:S06]  /*4ed0*/  BRA `(.L_x_40037) ;  /* 0x00000000007c7947 */ /* 0x000fec0003800000 */
.L_x_40038:
        /* <DEDUP_REMOVED lines=15> */
.L_x_40044:
        /* <DEDUP_REMOVED lines=13> */
.L_x_40043:
[----:B------:R-:W-:Y:S05]  /*50a0*/  BSYNC B2 ;  /* 0x0000000000027941 */ /* 0x000fea0003800000 */
.L_x_40042:
[----:B------:R-:W-:-:S04]  /*50b0*/  FMUL.FTZ R0, R17, 1.1920928955078125e-07 ;  /* 0x3400000011007820 */ /* 0x000fc80000410000 */
[----:B------:R-:W-:-:S07]  /*50c0*/  FMUL.FTZ R0, R13, R0 ;  /* 0x000000000d007220 */ /* 0x000fce0000410000 */
.L_x_40037:
[----:B------:R-:W-:Y:S05]  /*50d0*/  BSYNC B0 ;  /* 0x0000000000007941 */ /* 0x000fea0003800000 */
.L_x_40036:
        /* <DEDUP_REMOVED lines=8> */
.L_x_40035:
[----:B------:R-:W-:Y:S05]  /*5160*/  BSYNC B1 ;  /* 0x0000000000017941 */ /* 0x000fea0003800000 */
.L_x_40034:
        /* <DEDUP_REMOVED lines=16> */
.L_x_40047:
[----:B------:R-:W-:-:S13]  /*5270*/  ISETP.GE.AND P0, PT, R4, R3, PT ;  /* 0x000000030400720c */ /* 0x000fda0003f06270 */
[----:B------:R-:W-:Y:S05]  /*5280*/  @P0 BRA `(.L_x_40049) ;  /* 0x0000000000300947 */ /* 0x000fea0003800000 */
[----:B-1----:R-:W1:Y:S01]  /*5290*/  LDC.64 R6, c[0x0][0x220] ;  /* 0x00008800ff067b82 */ /* 0x002e620000000a00 */
[----:B0-----:R-:W-:Y:S01]  /*52a0*/  IADD3 R13, R2, R4, RZ ;  /* 0x00000004020d7210 */ /* 0x001fe20007ffe0ff */
[----:B------:R-:W-:-:S04]  /*52b0*/  VIADD R4, R4, 0x80 ;  /* 0x0000008004047836 */ /* 0x000fc80000000000 */
[----:B-1----:R-:W-:-:S05]  /*52c0*/  IMAD.WIDE.U32 R6, R13, 0x4, R6 ;  /* 0x000000040d067825 */ /* 0x002fca00078e0006 */
[----:B-----5:R1:W-:Y:S02]  /*52d0*/  STG.E desc[UR4][R6.64], R5 ;  /* 0x0000000506007986 */ /* 0x0203e4000c101904 */
.L_x_40048:
[----:B------:R-:W-:-:S13]  /*52e0*/  ISETP.GE.AND P0, PT, R4, R3, PT ;  /* 0x000000030400720c */ /* 0x000fda0003f06270 */
[----:B------:R-:W-:Y:S05]  /*52f0*/  @P0 BRA `(.L_x_40050) ;  /* 0x0000000000300947 */ /* 0x000fea0003800000 */
[----:B01----:R-:W0:Y:S01]  /*5300*/  LDC.64 R6, c[0x0][0x220] ;  /* 0x00008800ff067b82 */ /* 0x003e220000000a00 */
[----:B------:R-:W-:Y:S02]  /*5310*/  IMAD.IADD R5, R2, 0x1, R4 ;  /* 0x0000000102057824 */ /* 0x000fe400078e0204 */
[----:B------:R-:W-:Y:S02]  /*5320*/  VIADD R4, R4, 0x80 ;  /* 0x0000008004047836 */ /* 0x000fe40000000000 */
[----:B0-----:R-:W-:-:S05]  /*5330*/  IMAD.WIDE.U32 R6, R5, 0x4, R6 ;  /* 0x0000000405067825 */ /* 0x001fca00078e0006 */
[----:B------:R2:W-:Y:S02]  /*5340*/  STG.E desc[UR4][R6.64], R9 ;  /* 0x0000000906007986 */ /* 0x0005e4000c101904 */
.L_x_40049:
[----:B------:R-:W-:-:S13]  /*5350*/  ISETP.GE.AND P0, PT, R4, R3, PT ;  /* 0x000000030400720c */ /* 0x000fda0003f06270 */
[----:B------:R-:W-:Y:S05]  /*5360*/  @P0 BRA `(.L_x_40051) ;  /* 0x0000000000340947 */ /* 0x000fea0003800000 */
[----:B-12---:R-:W1:Y:S01]  /*5370*/  LDC.64 R6, c[0x0][0x220] ;  /* 0x00008800ff067b82 */ /* 0x006e620000000a00 */
[----:B-----5:R-:W-:Y:S01]  /*5380*/  IADD3 R5, R2, R4, RZ ;  /* 0x0000000402057210 */ /* 0x020fe20007ffe0ff */
[----:B------:R-:W-:-:S04]  /*5390*/  VIADD R4, R4, 0x80 ;  /* 0x0000008004047836 */ /* 0x000fc80000000000 */
[----:B-1----:R-:W-:-:S05]  /*53a0*/  IMAD.WIDE.U32 R6, R5, 0x4, R6 ;  /* 0x0000000405067825 */ /* 0x002fca00078e0006 */
[----:B------:R2:W-:Y:S02]  /*53b0*/  STG.E desc[UR4][R6.64], R10 ;  /* 0x0000000a06007986 */ /* 0x0005e4000c101904 */
.L_x_40050:
        /* <DEDUP_REMOVED lines=8> */
.L_x_40051:
[----:B------:R-:W-:Y:S05]  /*5440*/  BSYNC B1 ;  /* 0x0000000000017941 */ /* 0x000fea0003800000 */
.L_x_40046:
[----:B------:R-:W-:-:S13]  /*5450*/  ISETP.GE.AND P0, PT, R4, R3, PT ;  /* 0x000000030400720c */ /* 0x000fda0003f06270 */
[----:B-123--:R-:W1:Y:S01]  /*5460*/  @!P0 LDC.64 R6, c[0x0][0x220] ;  /* 0x00008800ff068b82 */ /* 0x00ee620000000a00 */
[----:B-----5:R-:W-:Y:S01]  /*5470*/  @!P0 IADD3 R5, R2, R4, RZ ;  /* 0x0000000402058210 */ /* 0x020fe20007ffe0ff */
[----:B------:R-:W-:-:S04]  /*5480*/  @!P0 VIADD R4, R4, 0x80 ;  /* 0x0000008004048836 */ /* 0x000fc80000000000 */
[----:B-1----:R-:W-:-:S05]  /*5490*/  @!P0 IMAD.WIDE.U32 R6, R5, 0x4, R6 ;  /* 0x0000000405068825 */ /* 0x002fca00078e0006 */
[----:B------:R3:W-:Y:S02]  /*54a0*/  @!P0 STG.E desc[UR4][R6.64], R14 ;  /* 0x0000000e06008986 */ /* 0x0007e4000c101904 */
.L_x_40052:
[----:B------:R-:W-:Y:S05]  /*54b0*/  BSYNC B0 ;  /* 0x0000000000007941 */ /* 0x000fea0003800000 */
.L_x_40045:
        /* <DEDUP_REMOVED lines=8> */
.L_x_40053:
        /* <DEDUP_REMOVED lines=12> */
.L_x_57548:


//--------------------- .text._ZN2at6native18elementwise_kernelILi128ELi4EZNS0_15gpu_kernel_implINS0_13BinaryFunctorIdddZZZNS0_21remainder_kernel_cudaERNS_18TensorIteratorBaseEENKUlvE0_clEvENKUlvE_clEvEUlddE_EEEEvS5_RKT_EUliE_EEviT1_ --------------------------
	.section	.text._ZN2at6native18elementwise_kernelILi128ELi4EZNS0_15gpu_kernel_implINS0_13BinaryFunctorIdddZZZNS0_21remainder_kernel_cudaERNS_18TensorIteratorBaseEENKUlvE0_clEvENKUlvE_clEvEUlddE_EEEEvS5_RKT_EUliE_EEviT1_,"ax",@progbits
	.align	128
        .global         _ZN2at6native18elementwise_kernelILi128ELi4EZNS0_15gpu_kernel_implINS0_13BinaryFunctorIdddZZZNS0_21remainder_kernel_cudaERNS_18TensorIteratorBaseEENKUlvE0_clEvENKUlvE_clEvEUlddE_EEEEvS5_RKT_EUliE_EEviT1_
        .type           _ZN2at6native18elementwise_kernelILi128ELi4EZNS0_15gpu_kernel_implINS0_13BinaryFunctorIdddZZZNS0_21remainder_kernel_cudaERNS_18TensorIteratorBaseEENKUlvE0_clEvENKUlvE_clEvEUlddE_EEEEvS5_RKT_EUliE_EEviT1_,@function
        .size           _ZN2at6native18elementwise_kernelILi128ELi4EZNS0_15gpu_kernel_implINS0_13BinaryFunctorIdddZZZNS0_21remainder_kernel_cudaERNS_18TensorIteratorBaseEENKUlvE0_clEvENKUlvE_clEvEUlddE_EEEEvS5_RKT_EUliE_EEviT1_,(.L_x_57549 - _ZN2at6native18elementwise_kernelILi128ELi4EZNS0_15gpu_kernel_implINS0_13BinaryFunctorIdddZZZNS0_21remainder_kernel_cudaERNS_18TensorIteratorBaseEENKUlvE0_clEvENKUlvE_clEvEUlddE_EEEEvS5_RKT_EUliE_EEviT1_)
        .other          _ZN2at6native18elementwise_kernelILi128ELi4EZNS0_15gpu_kernel_implINS0_13BinaryFunctorIdddZZZNS0_21remainder_kernel_cudaERNS_18TensorIteratorBaseEENKUlvE0_clEvENKUlvE_clEvEUlddE_EEEEvS5_RKT_EUliE_EEviT1_,@"STO_CUDA_ENTRY STV_DEFAULT"
_ZN2at6native18elementwise_kernelILi128ELi4EZNS0_15gpu_kernel_implINS0_13BinaryFunctorIdddZZZNS0_21remainder_kernel_cudaERNS_18TensorIteratorBaseEENKUlvE0_clEvENKUlvE_clEvEUlddE_EEEEvS5_RKT_EUliE_EEviT1_:
.text._ZN2at6native18elementwise_kernelILi128ELi4EZNS0_15gpu_kernel_implINS0_13BinaryFunctorIdddZZZNS0_21remainder_kernel_cudaERNS_18TensorIteratorBaseEENKUlvE0_clEvENKUlvE_clEvEUlddE_EEEEvS5_RKT_EUliE_EEviT1_:
        /* <DEDUP_REMOVED lines=363> */
.L_x_40056:
        /* <DEDUP_REMOVED lines=21> */
.L_x_40060:
[----:B------:R-:W2:Y:S02]  /*1800*/  LDG.E.U8 R2, desc[UR36][R2.64] ;  /* 0x0000002402027981 */ /* 0x000ea4000c1e1100 */
[----:B--2---:R0:W1:Y:S01]  /*1810*/  I2F.F64.U16 R18, R2 ;  /* 0x0000000200127312 */ /* 0x0040620000101800 */
[----:B------:R-:W-:Y:S05]  /*1820*/  BRA `(.L_x_40062) ;  /* 0x0000000c00707947 */ /* 0x000fea0003800000 */
.L_x_40059:
        /* <DEDUP_REMOVED lines=9> */
.L_x_40064:
[----:B------:R-:W2:Y:S02]  /*18c0*/  LDG.E R2, desc[UR36][R2.64] ;  /* 0x0000002402027981 */ /* 0x000ea4000c1e1900 */
[----:B--2---:R0:W1:Y:S01]  /*18d0*/  I2F.F64 R18, R2 ;  /* 0x0000000200127312 */ /* 0x0040620000201c00 */
[----:B------:R-:W-:Y:S05]  /*18e0*/  BRA `(.L_x_40062) ;  /* 0x0000000c00407947 */ /* 0x000fea0003800000 */
.L_x_40063:
[----:B------:R-:W2:Y:S02]  /*18f0*/  LDG.E.U16 R2, desc[UR36][R2.64] ;  /* 0x0000002402027981 */ /* 0x000ea4000c1e1500 */
[----:B--2---:R0:W1:Y:S01]  /*1900*/  I2F.F64.S16 R18, R2 ;  /* 0x0000000200127312 */ /* 0x0040620000101c00 */
[----:B------:R-:W-:Y:S05]  /*1910*/  BRA `(.L_x_40062) ;  /* 0x0000000c00347947 */ /* 0x000fea0003800000 */
.L_x_40058:
        /* <DEDUP_REMOVED lines=10> */
.L_x_40066:
[----:B------:R-:W2:Y:S02]  /*19c0*/  LDG.E.U16 R0, desc[UR36][R2.64] ;  /* 0x0000002402007981 */ /* 0x000ea4000c1e1500 */
[----:B--2---:R-:W-:-:S05]  /*19d0*/  HADD2.F32 R0, -RZ, R0.H0_H0 ;  /* 0x20000000ff007230 */ /* 0x004fca0000004100 */
[----:B------:R-:W-:-:S04]  /*19e0*/  FMUL.FTZ R0, R0, 1 ;  /* 0x3f80000000007820 */ /* 0x000fc80000410000 */
[----:B------:R0:W1:Y:S01]  /*19f0*/  F2F.F64.F32 R18, R0 ;  /* 0x0000000000127310 */ /* 0x0000620000201800 */
[----:B------:R-:W-:Y:S05]  /*1a00*/  BRA `(.L_x_40062) ;  /* 0x0000000800f87947 */ /* 0x000fea0003800000 */
.L_x_40065:
        /* <DEDUP_REMOVED lines=10> */
.L_x_40068:
[----:B------:R-:W2:Y:S02]  /*1ab0*/  LDG.E.U16 R2, desc[UR36][R2.64] ;  /* 0x0000002402027981 */ /* 0x000ea4000c1e1500 */
[----:B--2---:R-:W-:-:S05]  /*1ac0*/  HADD2.F32 R0, -RZ, R2.H0_H0 ;  /* 0x20000002ff007230 */ /* 0x004fca0000004100 */
[----:B------:R-:W-:-:S04]  /*1ad0*/  FMUL.FTZ R0, R0, 1 ;  /* 0x3f80000000007820 */ /* 0x000fc80000410000 */
[----:B------:R0:W1:Y:S01]  /*1ae0*/  F2F.F64.F32 R18, R0 ;  /* 0x0000000000127310 */ /* 0x0000620000201800 */
[----:B------:R-:W-:Y:S05]  /*1af0*/  BRA `(.L_x_40062) ;  /* 0x0000000800bc7947 */ /* 0x000fea0003800000 */
.L_x_40067:
[----:B------:R0:W5:Y:S01]  /*1b00*/  LDG.E.64 R18, desc[UR36][R2.64] ;  /* 0x0000002402127981 */ /* 0x000162000c1e1b00 */
[----:B------:R-:W-:Y:S05]  /*1b10*/  BRA `(.L_x_40062) ;  /* 0x0000000800b47947 */ /* 0x000fea0003800000 */
.L_x_40057:
        /* <DEDUP_REMOVED lines=13> */
.L_x_40071:
[----:B------:R0:W5:Y:S01]  /*1bf0*/  LDG.E.64 R18, desc[UR36][R2.64] ;  /* 0x0000002402127981 */ /* 0x000162000c1e1b00 */
[----:B------:R-:W-:Y:S05]  /*1c00*/  BRA `(.L_x_40062) ;  /* 0x0000000800787947 */ /* 0x000fea0003800000 */
.L_x_40070:
        /* <DEDUP_REMOVED lines=28> */
.L_x_40073:
        /* <DEDUP_REMOVED lines=15> */
.L_x_40072:
[----:B------:R-:W2:Y:S02]  /*1ec0*/  LDG.E.U16 R0, desc[UR36][R2.64] ;  /* 0x0000002402007981 */ /* 0x000ea4000c1e1500 */
[----:B--2---:R-:W-:-:S04]  /*1ed0*/  IMAD.U32 R0, R0, 0x10000, RZ ;  /* 0x0001000000007824 */ /* 0x004fc800078e00ff */
[----:B------:R-:W-:-:S04]  /*1ee0*/  FMUL.FTZ R0, R0, 1 ;  /* 0x3f80000000007820 */ /* 0x000fc80000410000 */
[----:B------:R0:W1:Y:S01]  /*1ef0*/  F2F.F64.F32 R18, R0 ;  /* 0x0000000000127310 */ /* 0x0000620000201800 */
[----:B------:R-:W-:Y:S05]  /*1f00*/  BRA `(.L_x_40062) ;  /* 0x0000000400b87947 */ /* 0x000fea0003800000 */
.L_x_40069:
        /* <DEDUP_REMOVED lines=11> */
.L_x_40076:
        /* <DEDUP_REMOVED lines=21> */
.L_x_40080:
[----:B------:R-:W-:Y:S05]  /*2110*/  BSYNC B1 ;  /* 0x0000000000017941 */ /* 0x000fea0003800000 */
.L_x_40079:
[----:B------:R-:W-:Y:S01]  /*2120*/  LEA R3, R0, 0x3b800000, 0x17 ;  /* 0x3b80000000037811 */ /* 0x000fe200078eb8ff */
[----:B------:R-:W-:-:S05]  /*2130*/  IMAD.SHL.U32 R0, R2, 0x100000, RZ ;  /* 0x0010000002007824 */ /* 0x000fca00078e00ff */
[----:B------:R-:W-:-:S07]  /*2140*/  LOP3.LUT R0, R3, R0, R4, 0xfe, !PT ;  /* 0x0000000003007212 */ /* 0x000fce00078efe04 */
.L_x_40078:
[----:B------:R-:W-:Y:S05]  /*2150*/  BSYNC B0 ;  /* 0x0000000000007941 */ /* 0x000fea0003800000 */
.L_x_40077:
[----:B------:R-:W-:-:S04]  /*2160*/  FMUL.FTZ R0, R0, 1 ;  /* 0x3f80000000007820 */ /* 0x000fc80000410000 */
[----:B------:R2:W3:Y:S01]  /*2170*/  F2F.F64.F32 R18, R0 ;  /* 0x0000000000127310 */ /* 0x0004e20000201800 */
[----:B------:R-:W-:Y:S05]  /*2180*/  BRA `(.L_x_40062) ;  /* 0x0000000400187947 */ /* 0x000fea0003800000 */
.L_x_40075:
        /* <DEDUP_REMOVED lines=21> */
.L_x_40084:
[----:B------:R-:W-:Y:S05]  /*22e0*/  BSYNC B1 ;  /* 0x0000000000017941 */ /* 0x000fea0003800000 */
.L_x_40083:
[----:B------:R-:W-:Y:S01]  /*22f0*/  LEA R3, R0, 0x37800000, 0x17 ;  /* 0x3780000000037811 */ /* 0x000fe200078eb8ff */
[----:B------:R-:W-:-:S05]  /*2300*/  IMAD.SHL.U32 R0, R2, 0x200000, RZ ;  /* 0x0020000002007824 */ /* 0x000fca00078e00ff */
[----:B------:R-:W-:-:S07]  /*2310*/  LOP3.LUT R0, R3, R0, R4, 0xfe, !PT ;  /* 0x0000000003007212 */ /* 0x000fce00078efe04 */
.L_x_40082:
[----:B------:R-:W-:Y:S05]  /*2320*/  BSYNC B0 ;  /* 0x0000000000007941 */ /* 0x000fea0003800000 */
.L_x_40081:
[----:B------:R-:W-:-:S04]  /*2330*/  FMUL.FTZ R0, R0, 1 ;  /* 0x3f80000000007820 */ /* 0x000fc80000410000 */
[----:B------:R4:W0:Y:S01]  /*2340*/  F2F.F64.F32 R18, R0 ;  /* 0x0000000000127310 */ /* 0x0008220000201800 */
[----:B------:R-:W-:Y:S05]  /*2350*/  BRA `(.L_x_40062) ;  /* 0x0000000000a47947 */ /* 0x000fea0003800000 */
.L_x_40074:
        /* <DEDUP_REMOVED lines=14> */
.L_x_40088:
[----:B------:R-:W-:Y:S05]  /*2440*/  BSYNC B0 ;  /* 0x0000000000007941 */ /* 0x000fea0003800000 */
.L_x_40087:
[----:B------:R-:W-:-:S04]  /*2450*/  FMUL.FTZ R0, R0, 1 ;  /* 0x3f80000000007820 */ /* 0x000fc80000410000 */
[----:B------:R0:W1:Y:S01]  /*2460*/  F2F.F64.F32 R18, R0 ;  /* 0x0000000000127310 */ /* 0x0000620000201800 */
[----:B------:R-:W-:Y:S05]  /*2470*/  BRA `(.L_x_40062) ;  /* 0x00000000005c7947 */ /* 0x000fea0003800000 */
.L_x_40061:
        /* <DEDUP_REMOVED lines=16> */
.L_x_40089:
[----:B------:R-:W-:Y:S01]  /*2580*/  CS2R R18, SRZ ;  /* 0x0000000000127805 */ /* 0x000fe2000001ff00 */
[----:B------:R-:W-:Y:S06]  /*2590*/  BRA `(.L_x_40062) ;  /* 0x0000000000147947 */ /* 0x000fec0003800000 */
.L_x_40086:
[----:B------:R-:W2:Y:S02]  /*25a0*/  LDG.E.64 R18, desc[UR36][R2.64] ;  /* 0x0000002402127981 */ /* 0x000ea4000c1e1b00 */
[----:B--2---:R-:W0:Y:S01]  /*25b0*/  I2F.F64.U64 R18, R18 ;  /* 0x0000001200127312 */ /* 0x004e220000301800 */
[----:B------:R-:W-:Y:S05]  /*25c0*/  BRA `(.L_x_40062) ;  /* 0x0000000000087947 */ /* 0x000fea0003800000 */
.L_x_40085:
[----:B------:R-:W2:Y:S02]  /*25d0*/  LDG.E R2, desc[UR36][R2.64] ;  /* 0x0000002402027981 */ /* 0x000ea4000c1e1900 */
[----:B--2---:R0:W1:Y:S02]  /*25e0*/  I2F.F64.U32 R18, R2 ;  /* 0x0000000200127312 */ /* 0x0040640000201800 */
.L_x_40062:
        /* <DEDUP_REMOVED lines=18> */
.L_x_40093:
[----:B------:R-:W2:Y:S02]  /*2710*/  LDG.E.U8 R2, desc[UR36][R22.64] ;  /* 0x0000002416027981 */ /* 0x000ea4000c1e1100 */
[----:B--2---:R-:W0:Y:S01]  /*2720*/  I2F.F64.U16 R2, R2 ;  /* 0x0000000200027312 */ /* 0x004e220000101800 */
[----:B------:R-:W-:Y:S05]  /*2730*/  BRA `(.L_x_40095) ;  /* 0x0000000c00707947 */ /* 0x000fea0003800000 */
.L_x_40092:
        /* <DEDUP_REMOVED lines=9> */
.L_x_40097:
[----:B------:R-:W2:Y:S02]  /*27d0*/  LDG.E R2, desc[UR36][R22.64] ;  /* 0x0000002416027981 */ /* 0x000ea4000c1e1900 */
[----:B--2---:R-:W2:Y:S01]  /*27e0*/  I2F.F64 R2, R2 ;  /* 0x0000000200027312 */ /* 0x004ea20000201c00 */
[----:B------:R-:W-:Y:S05]  /*27f0*/  BRA `(.L_x_40095) ;  /* 0x0000000c00407947 */ /* 0x000fea0003800000 */
.L_x_40096:
[----:B------:R-:W2:Y:S02]  /*2800*/  LDG.E.U16 R2, desc[UR36][R22.64] ;  /* 0x0000002416027981 */ /* 0x000ea4000c1e1500 */
[----:B--2---:R-:W4:Y:S01]  /*2810*/  I2F.F64.S16 R2, R2 ;  /* 0x0000000200027312 */ /* 0x004f220000101c00 */
[----:B------:R-:W-:Y:S05]  /*2820*/  BRA `(.L_x_40095) ;  /* 0x0000000c00347947 */ /* 0x000fea0003800000 */
.L_x_40091:
        /* <DEDUP_REMOVED lines=10> */
.L_x_40099:
[----:B------:R-:W2:Y:S02]  /*28d0*/  LDG.E.U16 R0, desc[UR36][R22.64] ;  /* 0x0000002416007981 */ /* 0x000ea4000c1e1500 */
[----:B--2---:R-:W-:-:S05]  /*28e0*/  HADD2.F32 R0, -RZ, R0.H0_H0 ;  /* 0x20000000ff007230 */ /* 0x004fca0000004100 */
[----:B------:R-:W-:-:S04]  /*28f0*/  FMUL.FTZ R0, R0, 1 ;  /* 0x3f80000000007820 */ /* 0x000fc80000410000 */
[----:B------:R0:W2:Y:S01]  /*2900*/  F2F.F64.F32 R2, R0 ;  /* 0x0000000000027310 */ /* 0x0000a20000201800 */
[----:B------:R-:W-:Y:S05]  /*2910*/  BRA `(.L_x_40095) ;  /* 0x0000000800f87947 */ /* 0x000fea0003800000 */
.L_x_40098:
        /* <DEDUP_REMOVED lines=10> */
.L_x_40101:
[----:B------:R-:W2:Y:S02]  /*29c0*/  LDG.E.U16 R22, desc[UR36][R22.64] ;  /* 0x0000002416167981 */ /* 0x000ea4000c1e1500 */
[----:B--2---:R-:W-:-:S05]  /*29d0*/  HADD2.F32 R0, -RZ, R22.H0_H0 ;  /* 0x20000016ff007230 */ /* 0x004fca0000004100 */
[----:B------:R-:W-:-:S04]  /*29e0*/  FMUL.FTZ R0, R0, 1 ;  /* 0x3f80000000007820 */ /* 0x000fc80000410000 */
[----:B------:R0:W2:Y:S01]  /*29f0*/  F2F.F64.F32 R2, R0 ;  /* 0x0000000000027310 */ /* 0x0000a20000201800 */
[----:B------:R-:W-:Y:S05]  /*2a00*/  BRA `(.L_x_40095) ;  /* 0x0000000800bc7947 */ /* 0x000fea0003800000 */
.L_x_40100:
[----:B------:R0:W5:Y:S01]  /*2a10*/  LDG.E.64 R2, desc[UR36][R22.64] ;  /* 0x0000002416027981 */ /* 0x000162000c1e1b00 */
[----:B------:R-:W-:Y:S05]  /*2a20*/  BRA `(.L_x_40095) ;  /* 0x0000000800b47947 */ /* 0x000fea0003800000 */
.L_x_40090:
        /* <DEDUP_REMOVED lines=13> */
.L_x_40104:
[----:B------:R0:W5:Y:S01]  /*2b00*/  LDG.E.64 R2, desc[UR36][R22.64] ;  /* 0x0000002416027981 */ /* 0x000162000c1e1b00 */
[----:B------:R-:W-:Y:S05]  /*2b10*/  BRA `(.L_x_40095) ;  /* 0x0000000800787947 */ /* 0x000fea0003800000 */
.L_x_40103:
        /* <DEDUP_REMOVED lines=28> */
.L_x_40106:
        /* <DEDUP_REMOVED lines=15> */
.L_x_40105:
[----:B------:R-:W2:Y:S02]  /*2dd0*/  LDG.E.U16 R0, desc[UR36][R22.64] ;  /* 0x0000002416007981 */ /* 0x000ea4000c1e1500 */
[----:B--2---:R-:W-:-:S04]  /*2de0*/  IMAD.U32 R0, R0, 0x10000, RZ ;  /* 0x0001000000007824 */ /* 0x004fc800078e00ff */
[----:B------:R-:W-:-:S04]  /*2df0*/  FMUL.FTZ R0, R0, 1 ;  /* 0x3f80000000007820 */ /* 0x000fc80000410000 */
[----:B------:R0:W2:Y:S01]  /*2e00*/  F2F.F64.F32 R2, R0 ;  /* 0x0000000000027310 */ /* 0x0000a20000201800 */
[----:B------:R-:W-:Y:S05]  /*2e10*/  BRA `(.L_x_40095) ;  /* 0x0000000400b87947 */ /* 0x000fea0003800000 */
.L_x_40102:
        /* <DEDUP_REMOVED lines=11> */
.L_x_40109:
        /* <DEDUP_REMOVED lines=21> */
.L_x_40113:
[----:B------:R-:W-:Y:S05]  /*3020*/  BSYNC B1 ;  /* 0x0000000000017941 */ /* 0x000fea0003800000 */
.L_x_40112:
[----:B------:R-:W-:Y:S01]  /*3030*/  LEA R3, R0, 0x3b800000, 0x17 ;  /* 0x3b80000000037811 */ /* 0x000fe200078eb8ff */
[----:B------:R-:W-:-:S05]  /*3040*/  IMAD.SHL.U32 R0, R2, 0x100000, RZ ;  /* 0x0010000002007824 */ /* 0x000fca00078e00ff */
[----:B------:R-:W-:-:S07]  /*3050*/  LOP3.LUT R0, R3, R0, R4, 0xfe, !PT ;  /* 0x0000000003007212 */ /* 0x000fce00078efe04 */
.L_x_40111:
[----:B------:R-:W-:Y:S05]  /*3060*/  BSYNC B0 ;  /* 0x0000000000007941 */ /* 0x000fea0003800000 */
.L_x_40110:
[----:B------:R-:W-:-:S04]  /*3070*/  FMUL.FTZ R0, R0, 1 ;  /* 0x3f80000000007820 */ /* 0x000fc80000410000 */
[----:B------:R0:W2:Y:S01]  /*3080*/  F2F.F64.F32 R2, R0 ;  /* 0x0000000000027310 */ /* 0x0000a20000201800 */
[----:B------:R-:W-:Y:S05]  /*3090*/  BRA `(.L_x_40095) ;  /* 0x0000000400187947 */ /* 0x000fea0003800000 */
.L_x_40108:
        /* <DEDUP_REMOVED lines=21> */
.L_x_40117:
[----:B------:R-:W-:Y:S05]  /*31f0*/  BSYNC B1 ;  /* 0x0000000000017941 */ /* 0x000fea0003800000 */
.L_x_40116:
[----:B------:R-:W-:Y:S01]  /*3200*/  LEA R3, R0, 0x37800000, 0x17 ;  /* 0x3780000000037811 */ /* 0x000fe200078eb8ff */
[----:B------:R-:W-:-:S05]  /*3210*/  IMAD.SHL.U32 R0, R2, 0x200000, RZ ;  /* 0x0020000002007824 */ /* 0x000fca00078e00ff */
[----:B------:R-:W-:-:S07]  /*3220*/  LOP3.LUT R0, R3, R0, R4, 0xfe, !PT ;  /* 0x0000000003007212 */ /* 0x000fce00078efe04 */
.L_x_40115:
[----:B------:R-:W-:Y:S05]  /*3230*/  BSYNC B0 ;  /* 0x0000000000007941 */ /* 0x000fea0003800000 */
.L_x_40114:
[----:B------:R-:W-:-:S04]  /*3240*/  FMUL.FTZ R0, R0, 1 ;  /* 0x3f80000000007820 */ /* 0x000fc80000410000 */
[----:B------:R0:W2:Y:S01]  /*3250*/  F2F.F64.F32 R2, R0 ;  /* 0x0000000000027310 */ /* 0x0000a20000201800 */
[----:B------:R-:W-:Y:S05]  /*3260*/  BRA `(.L_x_40095) ;  /* 0x0000000000a47947 */ /* 0x000fea0003800000 */
.L_x_40107:
        /* <DEDUP_REMOVED lines=14> */
.L_x_40121:
[----:B------:R-:W-:Y:S05]  /*3350*/  BSYNC B0 ;  /* 0x0000000000007941 */ /* 0x000fea0003800000 */
.L_x_40120:
[----:B------:R-:W-:-:S04]  /*3360*/  FMUL.FTZ R0, R0, 1 ;  /* 0x3f80000000007820 */ /* 0x000fc80000410000 */
[----:B------:R0:W2:Y:S01]  /*3370*/  F2F.F64.F32 R2, R0 ;  /* 0x0000000000027310 */ /* 0x0000a20000201800 */
[----:B------:R-:W-:Y:S05]  /*3380*/  BRA `(.L_x_40095) ;  /* 0x00000000005c7947 */ /* 0x000fea0003800000 */
.L_x_40094:
        /* <DEDUP_REMOVED lines=16> */
.L_x_40122:
[----:B------:R-:W-:Y:S01]  /*3490*/  CS2R R2, SRZ ;  /* 0x0000000000027805 */ /* 0x000fe2000001ff00 */
[----:B------:R-:W-:Y:S06]  /*34a0*/  BRA `(.L_x_40095) ;  /* 0x0000000000147947 */ /* 0x000fec0003800000 */
.L_x_40119:
[----:B------:R-:W2:Y:S02]  /*34b0*/  LDG.E.64 R2, desc[UR36][R22.64] ;  /* 0x0000002416027981 */ /* 0x000ea4000c1e1b00 */
[----:B--2---:R-:W0:Y:S01]  /*34c0*/  I2F.F64.U64 R2, R2 ;  /* 0x0000000200027312 */ /* 0x004e220000301800 */
[----:B------:R-:W-:Y:S05]  /*34d0*/  BRA `(.L_x_40095) ;  /* 0x0000000000087947 */ /* 0x000fea0003800000 */
.L_x_40118:
[----:B------:R-:W2:Y:S02]  /*34e0*/  LDG.E R2, desc[UR36][R22.64] ;  /* 0x0000002416027981 */ /* 0x000ea4000c1e1900 */
[----:B--2---:R-:W0:Y:S02]  /*34f0*/  I2F.F64.U32 R2, R2 ;  /* 0x0000000200027312 */ /* 0x004e240000201800 */
.L_x_40095:
        /* <DEDUP_REMOVED lines=38> */
.L_x_40128:
        /* <DEDUP_REMOVED lines=12> */
.L_x_40127:
[----:B------:R-:W-:Y:S05]  /*3820*/  BSYNC B1 ;  /* 0x0000000000017941 */ /* 0x000fea0003800000 */
.L_x_40126:
        /* <DEDUP_REMOVED lines=13> */
.L_x_40134:
        /* <DEDUP_REMOVED lines=33> */
.L_x_40133:
[----:B------:R-:W-:-:S07]  /*3b10*/  IMAD.MOV.U32 R6, RZ, RZ, R12 ;  /* 0x000000ffff067224 */ /* 0x000fce00078e000c */
.L_x_40132:
[----:B------:R-:W-:Y:S05]  /*3b20*/  BSYNC B2 ;  /* 0x0000000000027941 */ /* 0x000fea0003800000 */
.L_x_40131:
[----:B------:R-:W-:-:S13]  /*3b30*/  ISETP.GE.U32.AND P0, PT, R9, 0xc, PT ;  /* 0x0000000c0900780c */ /* 0x000fda0003f06070 */
[----:B------:R-:W-:Y:S05]  /*3b40*/  @!P0 BRA `(.L_x_40130) ;  /* 0x0000000400d88947 */ /* 0x000fea0003800000 */
[----:B------:R-:W-:Y:S01]  /*3b50*/  BSSY B2, `(.L_x_40135) ;  /* 0x0000074000027945 */ /* 0x000fe20003800000 */
.L_x_40136:
        /* <DEDUP_REMOVED lines=116> */
.L_x_40135:
[----:B------:R-:W-:-:S07]  /*42a0*/  IMAD.MOV.U32 R13, RZ, RZ, R9 ;  /* 0x000000ffff0d7224 */ /* 0x000fce00078e0009 */
.L_x_40130:
[----:B------:R-:W-:Y:S05]  /*42b0*/  BSYNC B1 ;  /* 0x0000000000017941 */ /* 0x000fea0003800000 */
.L_x_40129:
        /* <DEDUP_REMOVED lines=20> */
.L_x_40138:
[----:B------:R-:W-:Y:S05]  /*4400*/  BSYNC B1 ;  /* 0x0000000000017941 */ /* 0x000fea0003800000 */
.L_x_40137:
[----:B------:R-:W-:-:S05]  /*4410*/  IMAD.MOV.U32 R9, RZ, RZ, R11 ;  /* 0x000000ffff097224 */ /* 0x000fca00078e000b */
[----:B------:R-:W-:Y:S01]  /*4420*/  LOP3.LUT R9, R9, 0x80000000, R19, 0xb8, !PT ;  /* 0x8000000009097812 */ /* 0x000fe200078eb813 */
[----:B------:R-:W-:Y:S06]  /*4430*/  BRA `(.L_x_40125) ;  /* 0x0000000000187947 */ /* 0x000fec0003800000 */
.L_x_40124:
[----:B------:R-:W-:-:S06]  /*4440*/  DSETP.GTU.AND P0, PT, R4, +INF , PT ;  /* 0x7ff000000400742a */ /* 0x000fcc0003f0c000 */
[----:B------:R-:W-:-:S14]  /*4450*/  DSETP.LE.AND P0, PT, R6, +INF , !P0 ;  /* 0x7ff000000600742a */ /* 0x000fdc0004703000 */
[----:B------:R-:W-:Y:S02]  /*4460*/  @P0 DSETP.NEU.AND P1, PT, R6, +INF , PT ;  /* 0x7ff000000600042a */ /* 0x000fe40003f2d000 */
[----:B------:R-:W-:-:S06]  /*4470*/  @!P0 DADD R8, R2, R18 ;  /* 0x0000000002088229 */ /* 0x000fcc0000000012 */
[----:B------:R-:W-:Y:S02]  /*4480*/  @P0 FSEL R8, R18, RZ, P1 ;  /* 0x000000ff12080208 */ /* 0x000fe40000800000 */
[----:B------:R-:W-:-:S07]  /*4490*/  @P0 FSEL R9, R19, -QNAN , P1 ;  /* 0xfff8000013090808 */ /* 0x000fce0000800000 */
.L_x_40125:
[----:B------:R-:W-:Y:S05]  /*44a0*/  BSYNC B0 ;  /* 0x0000000000007941 */ /* 0x000fea0003800000 */
.L_x_40123:
[----:B------:R-:W0:Y:S01]  /*44b0*/  LDC.U8 R6, c[0x0][0x491] ;  /* 0x00012440ff067b82 */ /* 0x000e220000000000 */
[----:B------:R-:W-:-:S06]  /*44c0*/  DSETP.GEU.AND P0, PT, R8, RZ, PT ;  /* 0x000000ff0800722a */ /* 0x000fcc0003f0e000 */
[----:B------:R-:W-:Y:S02]  /*44d0*/  DSETP.LT.XOR P0, PT, R2, RZ, !P0 ;  /* 0x000000ff0200722a */ /* 0x000fe40004701800 */
[----:B------:R-:W-:-:S04]  /*44e0*/  DADD R2, R8, R2 ;  /* 0x0000000008027229 */ /* 0x000fc80000000002 */
[----:B------:R-:W-:-:S06]  /*44f0*/  DSETP.NEU.AND P0, PT, R8, RZ, P0 ;  /* 0x000000ff0800722a */ /* 0x000fcc000070d000 */
[----:B------:R-:W-:Y:S02]  /*4500*/  FSEL R4, R2, R8, P0 ;  /* 0x0000000802047208 */ /* 0x000fe40000000000 */
        /* <DEDUP_REMOVED lines=15> */
.L_x_40142:
[----:B------:R-:W0:Y:S02]  /*4600*/  F2I.S64.F64.TRUNC R4, R4 ;  /* 0x0000000400047311 */ /* 0x000e24000030d900 */
[----:B0-----:R-:W-:-:S05]  /*4610*/  IMAD.MOV.U32 R3, RZ, RZ, R4 ;  /* 0x000000ffff037224 */ /* 0x001fca00078e0004 */
[----:B------:R0:W-:Y:S01]  /*4620*/  STG.E.U8 desc[UR36][R16.64], R3 ;  /* 0x0000000310007986 */ /* 0x0001e2000c101124 */
[----:B------:R-:W-:Y:S05]  /*4630*/  BRA `(.L_x_40144) ;  /* 0x0000000c00f87947 */ /* 0x000fea0003800000 */
.L_x_40141:
        /* <DEDUP_REMOVED lines=9> */
.L_x_40146:
[----:B------:R-:W0:Y:S02]  /*46d0*/  F2I.F64.TRUNC R5, R4 ;  /* 0x0000000400057311 */ /* 0x000e24000030d100 */
[----:B0-----:R0:W-:Y:S01]  /*46e0*/  STG.E desc[UR36][R16.64], R5 ;  /* 0x0000000510007986 */ /* 0x0011e2000c101924 */
[----:B------:R-:W-:Y:S05]  /*46f0*/  BRA `(.L_x_40144) ;  /* 0x0000000c00c87947 */ /* 0x000fea0003800000 */
.L_x_40145:
[----:B------:R-:W0:Y:S02]  /*4700*/  F2I.F64.TRUNC R5, R4 ;  /* 0x0000000400057311 */ /* 0x000e24000030d100 */
[----:B0-----:R0:W-:Y:S01]  /*4710*/  STG.E.U16 desc[UR36][R16.64], R5 ;  /* 0x0000000510007986 */ /* 0x0011e2000c101524 */
[----:B------:R-:W-:Y:S05]  /*4720*/  BRA `(.L_x_40144) ;  /* 0x0000000c00bc7947 */ /* 0x000fea0003800000 */
.L_x_40140:
        /* <DEDUP_REMOVED lines=13> */
.L_x_40148:
        /* <DEDUP_REMOVED lines=8> */
.L_x_40147:
        /* <DEDUP_REMOVED lines=14> */
.L_x_40150:
        /* <DEDUP_REMOVED lines=9> */
.L_x_40149:
[----:B------:R0:W-:Y:S01]  /*49f0*/  STG.E.64 desc[UR36][R16.64], R4 ;  /* 0x0000000410007986 */ /* 0x0001e2000c101b24 */
[----:B------:R-:W-:Y:S05]  /*4a00*/  BRA `(.L_x_40144) ;  /* 0x0000000c00047947 */ /* 0x000fea0003800000 */
.L_x_40139:
        /* <DEDUP_REMOVED lines=12> */
.L_x_40153:
[----:B------:R-:W-:-:S05]  /*4ad0*/  CS2R R6, SRZ ;  /* 0x0000000000067805 */ /* 0x000fca000001ff00 */
[----:B------:R3:W-:Y:S01]  /*4ae0*/  STG.E.128 desc[UR36][R16.64], R4 ;  /* 0x0000000410007986 */ /* 0x0007e2000c101d24 */
[----:B------:R-:W-:Y:S05]  /*4af0*/  BRA `(.L_x_40144) ;  /* 0x0000000800c87947 */ /* 0x000fea0003800000 */
.L_x_40152:
        /* <DEDUP_REMOVED lines=25> */
.L_x_40157:
[----:B------:R-:W-:Y:S05]  /*4c90*/  BSYNC B0 ;  /* 0x0000000000007941 */ /* 0x000fea0003800000 */
.L_x_40156:
[----:B------:R-:W-:-:S05]  /*4ca0*/  LOP3.LUT R3, R0, R3, RZ, 0xfc, !PT ;  /* 0x0000000300037212 */ /* 0x000fca00078efcff */
[----:B------:R0:W-:Y:S01]  /*4cb0*/  STG.E.U8 desc[UR36][R16.64], R3 ;  /* 0x0000000310007986 */ /* 0x0001e2000c101124 */
[----:B------:R-:W-:Y:S05]  /*4cc0*/  BRA `(.L_x_40144) ;  /* 0x0000000800547947 */ /* 0x000fea0003800000 */
.L_x_40155:
        /* <DEDUP_REMOVED lines=17> */
.L_x_40159:
[----:B------:R-:W-:Y:S01]  /*4de0*/  IMAD.MOV.U32 R0, RZ, RZ, 0x7f ;  /* 0x0000007fff007424 */ /* 0x000fe200078e00ff */
[----:B------:R-:W-:-:S04]  /*4df0*/  ISETP.GT.U32.AND P0, PT, R2, 0x7f800000, PT ;  /* 0x7f8000000200780c */ /* 0x000fc80003f04070 */
[----:B------:R-:W-:-:S09]  /*4e00*/  SEL R0, R0, 0x7c, P0 ;  /* 0x0000007c00007807 */ /* 0x000fd20000000000 */
.L_x_40160:
[----:B------:R-:W-:Y:S05]  /*4e10*/  BSYNC B0 ;  /* 0x0000000000007941 */ /* 0x000fea0003800000 */
.L_x_40158:
[----:B------:R-:W-:-:S04]  /*4e20*/  LOP3.LUT R2, R3, 0x80000000, RZ, 0xc0, !PT ;  /* 0x8000000003027812 */ /* 0x000fc800078ec0ff */
[----:B------:R-:W-:-:S04]  /*4e30*/  SHF.R.U32.HI R3, RZ, 0x18, R2 ;  /* 0x00000018ff037819 */ /* 0x000fc80000011602 */
[----:B------:R-:W-:-:S05]  /*4e40*/  LOP3.LUT R3, R0, R3, RZ, 0xfc, !PT ;  /* 0x0000000300037212 */ /* 0x000fca00078efcff */
[----:B------:R1:W-:Y:S01]  /*4e50*/  STG.E.U8 desc[UR36][R16.64], R3 ;  /* 0x0000000310007986 */ /* 0x0003e2000c101124 */
[----:B------:R-:W-:Y:S05]  /*4e60*/  BRA `(.L_x_40144) ;  /* 0x0000000400ec7947 */ /* 0x000fea0003800000 */
.L_x_40154:
        /* <DEDUP_REMOVED lines=8> */
.L_x_40151:
        /* <DEDUP_REMOVED lines=11> */
.L_x_40163:
        /* <DEDUP_REMOVED lines=21> */
.L_x_40166:
[----:B------:R-:W-:-:S04]  /*50f0*/  LOP3.LUT R2, R3, 0x80000000, RZ, 0xc0, !PT ;  /* 0x8000000003027812 */ /* 0x000fc800078ec0ff */
[----:B------:R-:W-:-:S04]  /*5100*/  SHF.R.U32.HI R3, RZ, 0x18, R2 ;  /* 0x00000018ff037819 */ /* 0x000fc80000011602 */
[----:B------:R-:W-:-:S04]  /*5110*/  LOP3.LUT R0, R0, R3, RZ, 0xfc, !PT ;  /* 0x0000000300007212 */ /* 0x000fc800078efcff */
[----:B------:R-:W-:-:S07]  /*5120*/  PRMT R8, R0, 0x7610, R8 ;  /* 0x0000761000087816 */ /* 0x000fce0000000008 */
.L_x_40165:
[----:B------:R-:W-:Y:S05]  /*5130*/  BSYNC B0 ;  /* 0x0000000000007941 */ /* 0x000fea0003800000 */
.L_x_40164:
[----:B------:R0:W-:Y:S01]  /*5140*/  STG.E.U8 desc[UR36][R16.64], R8 ;  /* 0x0000000810007986 */ /* 0x0001e2000c101124 */
[----:B------:R-:W-:Y:S05]  /*5150*/  BRA `(.L_x_40144) ;  /* 0x0000000400307947 */ /* 0x000fea0003800000 */
.L_x_40162:
        /* <DEDUP_REMOVED lines=21> */
.L_x_40169:
[----:B------:R-:W-:-:S04]  /*52b0*/  LOP3.LUT R2, R3, 0x80000000, RZ, 0xc0, !PT ;  /* 0x8000000003027812 */ /* 0x000fc800078ec0ff */
[----:B------:R-:W-:-:S04]  /*52c0*/  SHF.R.U32.HI R3, RZ, 0x18, R2 ;  /* 0x00000018ff037819 */ /* 0x000fc80000011602 */
[----:B------:R-:W-:-:S04]  /*52d0*/  LOP3.LUT R0, R0, R3, RZ, 0xfc, !PT ;  /* 0x0000000300007212 */ /* 0x000fc800078efcff */
[----:B------:R-:W-:-:S07]  /*52e0*/  PRMT R8, R0, 0x7610, R8 ;  /* 0x0000761000087816 */ /* 0x000fce0000000008 */
.L_x_40168:
[----:B------:R-:W-:Y:S05]  /*52f0*/  BSYNC B0 ;  /* 0x0000000000007941 */ /* 0x000fea0003800000 */
.L_x_40167:
[----:B------:R0:W-:Y:S01]  /*5300*/  STG.E.U8 desc[UR36][R16.64], R8 ;  /* 0x0000000810007986 */ /* 0x0001e2000c101124 */
[----:B------:R-:W-:Y:S05]  /*5310*/  BRA `(.L_x_40144) ;  /* 0x0000000000c07947 */ /* 0x000fea0003800000 */
.L_x_40161:
        /* <DEDUP_REMOVED lines=26> */
.L_x_40143:
        /* <DEDUP_REMOVED lines=16> */
.L_x_40172:
[----:B------:R-:W-:Y:S05]  /*55c0*/  BRA `(.L_x_40144) ;  /* 0x0000000000147947 */ /* 0x000fea0003800000 */
.L_x_40171:
[----:B------:R-:W0:Y:S02]  /*55d0*/  F2I.U64.F64.TRUNC R4, R4 ;  /* 0x0000000400047311 */ /* 0x000e24000030d800 */
[----:B0-----:R0:W-:Y:S01]  /*55e0*/  STG.E.64 desc[UR36][R16.64], R4 ;  /* 0x0000000410007986 */ /* 0x0011e2000c101b24 */
[----:B------:R-:W-:Y:S05]  /*55f0*/  BRA `(.L_x_40144) ;  /* 0x0000000000087947 */ /* 0x000fea0003800000 */
.L_x_40170:
[----:B------:R-:W0:Y:S02]  /*5600*/  F2I.U32.F64.TRUNC R5, R4 ;  /* 0x0000000400057311 */ /* 0x000e24000030d000 */
[----:B0-----:R0:W-:Y:S02]  /*5610*/  STG.E desc[UR36][R16.64], R5 ;  /* 0x0000000510007986 */ /* 0x0011e4000c101924 */
.L_x_40144:
[----:B0-2---:R-:W0:Y:S01]  /*5620*/  S2R R0, SR_TID.X ;  /* 0x0000000000007919 */ /* 0x005e220000002100 */
[----:B-1--4-:R-:W0:Y:S02]  /*5630*/  S2R R3, SR_CTAID.X ;  /* 0x0000000000037919 */ /* 0x012e240000002500 */
[----:B0-----:R-:W-:-:S04]  /*5640*/  IMAD R0, R3, 0x200, R0 ;  /* 0x0000020003007824 */ /* 0x001fc800078e0200 */
[----:B------:R-:W-:-:S07]  /*5650*/  VIADD R23, R0, 0x80 ;  /* 0x0000008000177836 */ /* 0x000fce0000000000 */
.L_x_40055:
[----:B------:R-:W-:Y:S05]  /*5660*/  BSYNC B6 ;  /* 0x0000000000067941 */ /* 0x000fea0003800000 */
.L_x_40054:
        /* <DEDUP_REMOVED lines=358> */
.L_x_40175:
        /* <DEDUP_REMOVED lines=21> */
.L_x_40179:
[----:B------:R-:W2:Y:S02]  /*6e20*/  LDG.E.U8 R2, desc[UR36][R2.64] ;  /* 0x0000002402027981 */ /* 0x000ea4000c1e1100 */
[----:B--2---:R0:W1:Y:S01]  /*6e30*/  I2F.F64.U16 R18, R2 ;  /* 0x0000000200127312 */ /* 0x0040620000101800 */
[----:B------:R-:W-:Y:S05]  /*6e40*/  BRA `(.L_x_40181) ;  /* 0x0000000c00707947 */ /* 0x000fea0003800000 */
.L_x_40178:
        /* <DEDUP_REMOVED lines=9> */
.L_x_40183:
[----:B------:R-:W2:Y:S02]  /*6ee0*/  LDG.E R2, desc[UR36][R2.64] ;  /* 0x0000002402027981 */ /* 0x000ea4000c1e1900 */
[----:B--2---:R0:W1:Y:S01]  /*6ef0*/  I2F.F64 R18, R2 ;  /* 0x0000000200127312 */ /* 0x0040620000201c00 */
[----:B------:R-:W-:Y:S05]  /*6f00*/  BRA `(.L_x_40181) ;  /* 0x0000000c00407947 */ /* 0x000fea0003800000 */
.L_x_40182:
[----:B------:R-:W2:Y:S02]  /*6f10*/  LDG.E.U16 R2, desc[UR36][R2.64] ;  /* 0x0000002402027981 */ /* 0x000ea4000c1e1500 */
[----:B--2---:R0:W1:Y:S01]  /*6f20*/  I2F.F64.S16 R18, R2 ;  /* 0x0000000200127312 */ /* 0x0040620000101c00 */
[----:B------:R-:W-:Y:S05]  /*6f30*/  BRA `(.L_x_40181) ;  /* 0x0000000c00347947 */ /* 0x000fea0003800000 */
.L_x_40177:
        /* <DEDUP_REMOVED lines=10> */
.L_x_40185:
[----:B------:R-:W2:Y:S02]  /*6fe0*/  LDG.E.U16 R0, desc[UR36][R2.64] ;  /* 0x0000002402007981 */ /* 0x000ea4000c1e1500 */
[----:B--2---:R-:W-:-:S05]  /*6ff0*/  HADD2.F32 R0, -RZ, R0.H0_H0 ;  /* 0x20000000ff007230 */ /* 0x004fca0000004100 */
[----:B------:R-:W-:-:S04]  /*7000*/  FMUL.FTZ R0, R0, 1 ;  /* 0x3f80000000007820 */ /* 0x000fc80000410000 */
[----:B------:R0:W1:Y:S01]  /*7010*/  F2F.F64.F32 R18, R0 ;  /* 0x0000000000127310 */ /* 0x0000620000201800 */
[----:B------:R-:W-:Y:S05]  /*7020*/  BRA `(.L_x_40181) ;  /* 0x0000000800f87947 */ /* 0x000fea0003800000 */
.L_x_40184:
        /* <DEDUP_REMOVED lines=10> */
.L_x_40187:
[----:B------:R-:W2:Y:S02]  /*70d0*/  LDG.E.U16 R2, desc[UR36][R2.64] ;  /* 0x0000002402027981 */ /* 0x000ea4000c1e1500 */
[----:B--2---:R-:W-:-:S05]  /*70e0*/  HADD2.F32 R0, -RZ, R2.H0_H0 ;  /* 0x20000002ff007230 */ /* 0x004fca0000004100 */
[----:B------:R-:W-:-:S04]  /*70f0*/  FMUL.FTZ R0, R0, 1 ;  /* 0x3f80000000007820 */ /* 0x000fc80000410000 */
[----:B------:R0:W1:Y:S01]  /*7100*/  F2F.F64.F32 R18, R0 ;  /* 0x0000000000127310 */ /* 0x0000620000201800 */
[----:B------:R-:W-:Y:S05]  /*7110*/  BRA `(.L_x_40181) ;  /* 0x0000000800bc7947 */ /* 0x000fea0003800000 */
.L_x_40186:
[----:B------:R0:W5:Y:S01]  /*7120*/  LDG.E.64 R18, desc[UR36][R2.64] ;  /* 0x0000002402127981 */ /* 0x000162000c1e1b00 */
[----:B------:R-:W-:Y:S05]  /*7130*/  BRA `(.L_x_40181) ;  /* 0x0000000800b47947 */ /* 0x000fea0003800000 */
.L_x_40176:
        /* <DEDUP_REMOVED lines=13> */
.L_x_40190:
[----:B------:R0:W5:Y:S01]  /*7210*/  LDG.E.64 R18, desc[UR36][R2.64] ;  /* 0x0000002402127981 */ /* 0x000162000c1e1b00 */
[----:B------:R-:W-:Y:S05]  /*7220*/  BRA `(.L_x_40181) ;  /* 0x0000000800787947 */ /* 0x000fea0003800000 */
.L_x_40189:
        /* <DEDUP_REMOVED lines=28> */
.L_x_40192:
        /* <DEDUP_REMOVED lines=15> */
.L_x_40191:
[----:B------:R-:W2:Y:S02]  /*74e0*/  LDG.E.U16 R0, desc[UR36][R2.64] ;  /* 0x0000002402007981 */ /* 0x000ea4000c1e1500 */
[----:B--2---:R-:W-:-:S04]  /*74f0*/  IMAD.U32 R0, R0, 0x10000, RZ ;  /* 0x0001000000007824 */ /* 0x004fc800078e00ff */
[----:B------:R-:W-:-:S04]  /*7500*/  FMUL.FTZ R0, R0, 1 ;  /* 0x3f80000000007820 */ /* 0x000fc80000410000 */
[----:B------:R0:W1:Y:S01]  /*7510*/  F2F.F64.F32 R18, R0 ;  /* 0x0000000000127310 */ /* 0x0000620000201800 */
[----:B------:R-:W-:Y:S05]  /*7520*/  BRA `(.L_x_40181) ;  /* 0x0000000400b87947 */ /* 0x000fea0003800000 */
.L_x_40188:
        /* <DEDUP_REMOVED lines=11> */
.L_x_40195:
        /* <DEDUP_REMOVED lines=21> */
.L_x_40199:
[----:B------:R-:W-:Y:S05]  /*7730*/  BSYNC B1 ;  /* 0x0000000000017941 */ /* 0x000fea0003800000 */
.L_x_40198:
[----:B------:R-:W-:Y:S01]  /*7740*/  LEA R3, R0, 0x3b800000, 0x17 ;  /* 0x3b80000000037811 */ /* 0x000fe200078eb8ff */
[----:B------:R-:W-:-:S05]  /*7750*/  IMAD.SHL.U32 R0, R2, 0x100000, RZ ;  /* 0x0010000002007824 */ /* 0x000fca00078e00ff */
[----:B------:R-:W-:-:S07]  /*7760*/  LOP3.LUT R0, R3, R0, R4, 0xfe, !PT ;  /* 0x0000000003007212 */ /* 0x000fce00078efe04 */
.L_x_40197:
[----:B------:R-:W-:Y:S05]  /*7770*/  BSYNC B0 ;  /* 0x0000000000007941 */ /* 0x000fea0003800000 */
.L_x_40196:
[----:B------:R-:W-:-:S04]  /*7780*/  FMUL.FTZ R0, R0, 1 ;  /* 0x3f80000000007820 */ /* 0x000fc80000410000 */
[----:B------:R2:W3:Y:S01]  /*7790*/  F2F.F64.F32 R18, R0 ;  /* 0x0000000000127310 */ /* 0x0004e20000201800 */
[----:B------:R-:W-:Y:S05]  /*77a0*/  BRA `(.L_x_40181) ;  /* 0x0000000400187947 */ /* 0x000fea0003800000 */
.L_x_40194:
        /* <DEDUP_REMOVED lines=21> */
.L_x_40203:
[----:B------:R-:W-:Y:S05]  /*7900*/  BSYNC B1 ;  /* 0x0000000000017941 */ /* 0x000fea0003800000 */
.L_x_40202:
[----:B------:R-:W-:Y:S01]  /*7910*/  LEA R3, R0, 0x37800000, 0x17 ;  /* 0x3780000000037811 */ /* 0x000fe200078eb8ff */
[----:B------:R-:W-:-:S05]  /*7920*/  IMAD.SHL.U32 R0, R2, 0x200000, RZ ;  /* 0x0020000002007824 */ /* 0x000fca00078e00ff */
[----:B------:R-:W-:-:S07]  /*7930*/  LOP3.LUT R0, R3, R0, R4, 0xfe, !PT ;  /* 0x0000000003007212 */ /* 0x000fce00078efe04 */
.L_x_40201:
[----:B------:R-:W-:Y:S05]  /*7940*/  BSYNC B0 ;  /* 0x0000000000007941 */ /* 0x000fea0003800000 */
.L_x_40200:
[----:B------:R-:W-:-:S04]  /*7950*/  FMUL.FTZ R0, R0, 1 ;  /* 0x3f80000000007820 */ /* 0x000fc80000410000 */
[----:B------:R4:W0:Y:S01]  /*7960*/  F2F.F64.F32 R18, R0 ;  /* 0x0000000000127310 */ /* 0x0008220000201800 */
[----:B------:R-:W-:Y:S05]  /*7970*/  BRA `(.L_x_40181) ;  /* 0x0000000000a47947 */ /* 0x000fea0003800000 */
.L_x_40193:
        /* <DEDUP_REMOVED lines=14> */
.L_x_40207:
[----:B------:R-:W-:Y:S05]  /*7a60*/  BSYNC B0 ;  /* 0x0000000000007941 */ /* 0x000fea0003800000 */
.L_x_40206:
[----:B------:R-:W-:-:S04]  /*7a70*/  FMUL.FTZ R0, R0, 1 ;  /* 0x3f80000000007820 */ /* 0x000fc80000410000 */
[----:B------:R0:W1:Y:S01]  /*7a80*/  F2F.F64.F32 R18, R0 ;  /* 0x0000000000127310 */ /* 0x0000620000201800 */
[----:B------:R-:W-:Y:S05]  /*7a90*/  BRA `(.L_x_40181) ;  /* 0x00000000005c7947 */ /* 0x000fea0003800000 */
.L_x_40180:
        /* <DEDUP_REMOVED lines=16> */
.L_x_40208:
[----:B------:R-:W-:Y:S01]  /*7ba0*/  CS2R R18, SRZ ;  /* 0x0000000000127805 */ /* 0x000fe2000001ff00 */
[----:B------:R-:W-:Y:S06]  /*7bb0*/  BRA `(.L_x_40181) ;  /* 0x0000000000147947 */ /* 0x000fec0003800000 */
.L_x_40205:
[----:B------:R-:W2:Y:S02]  /*7bc0*/  LDG.E.64 R18, desc[UR36][R2.64] ;  /* 0x0000002402127981 */ /* 0x000ea4000c1e1b00 */
[----:B--2---:R-:W0:Y:S01]  /*7bd0*/  I2F.F64.U64 R18, R18 ;  /* 0x0000001200127312 */ /* 0x004e220000301800 */
[----:B------:R-:W-:Y:S05]  /*7be0*/  BRA `(.L_x_40181) ;  /* 0x0000000000087947 */ /* 0x000fea0003800000 */
.L_x_40204:
[----:B------:R-:W2:Y:S02]  /*7bf0*/  LDG.E R2, desc[UR36][R2.64] ;  /* 0x0000002402027981 */ /* 0x000ea4000c1e1900 */
[----:B--2---:R0:W1:Y:S02]  /*7c00*/  I2F.F64.U32 R18, R2 ;  /* 0x0000000200127312 */ /* 0x0040640000201800 */
.L_x_40181:
        /* <DEDUP_REMOVED lines=18> */
.L_x_40212:
[----:B------:R-:W2:Y:S02]  /*7d30*/  LDG.E.U8 R2, desc[UR36][R2.64] ;  /* 0x0000002402027981 */ /* 0x000ea4000c1e1100 */
[----:B--2---:R0:W2:Y:S01]  /*7d40*/  I2F.F64.U16 R4, R2 ;  /* 0x0000000200047312 */ /* 0x0040a20000101800 */
[----:B------:R-:W-:Y:S05]  /*7d50*/  BRA `(.L_x_40214) ;  /* 0x0000000c00707947 */ /* 0x000fea0003800000 */
.L_x_40211:
        /* <DEDUP_REMOVED lines=9> */
.L_x_40216:
[----:B------:R-:W2:Y:S02]  /*7df0*/  LDG.E R2, desc[UR36][R2.64] ;  /* 0x0000002402027981 */ /* 0x000ea4000c1e1900 */
[----:B--2---:R0:W2:Y:S01]  /*7e00*/  I2F.F64 R4, R2 ;  /* 0x0000000200047312 */ /* 0x0040a20000201c00 */
[----:B------:R-:W-:Y:S05]  /*7e10*/  BRA `(.L_x_40214) ;  /* 0x0000000c00407947 */ /* 0x000fea0003800000 */
.L_x_40215:
[----:B------:R-:W2:Y:S02]  /*7e20*/  LDG.E.U16 R2, desc[UR36][R2.64] ;  /* 0x0000002402027981 */ /* 0x000ea4000c1e1500 */
[----:B--2---:R0:W2:Y:S01]  /*7e30*/  I2F.F64.S16 R4, R2 ;  /* 0x0000000200047312 */ /* 0x0040a20000101c00 */
[----:B------:R-:W-:Y:S05]  /*7e40*/  BRA `(.L_x_40214) ;  /* 0x0000000c00347947 */ /* 0x000fea0003800000 */
.L_x_40210:
        /* <DEDUP_REMOVED lines=10> */
.L_x_40218:
[----:B------:R-:W2:Y:S02]  /*7ef0*/  LDG.E.U16 R0, desc[UR36][R2.64] ;  /* 0x0000002402007981 */ /* 0x000ea4000c1e1500 */
[----:B--2---:R-:W-:-:S05]  /*7f00*/  HADD2.F32 R0, -RZ, R0.H0_H0 ;  /* 0x20000000ff007230 */ /* 0x004fca0000004100 */
[----:B------:R-:W-:-:S04]  /*7f10*/  FMUL.FTZ R0, R0, 1 ;  /* 0x3f80000000007820 */ /* 0x000fc80000410000 */
[----:B------:R0:W2:Y:S01]  /*7f20*/  F2F.F64.F32 R4, R0 ;  /* 0x0000000000047310 */ /* 0x0000a20000201800 */
[----:B------:R-:W-:Y:S05]  /*7f30*/  BRA `(.L_x_40214) ;  /* 0x0000000800f87947 */ /* 0x000fea0003800000 */
.L_x_40217:
        /* <DEDUP_REMOVED lines=10> */
.L_x_40220:
[----:B------:R-:W2:Y:S02]  /*7fe0*/  LDG.E.U16 R2, desc[UR36][R2.64] ;  /* 0x0000002402027981 */ /* 0x000ea4000c1e1500 */
[----:B--2---:R-:W-:-:S05]  /*7ff0*/  HADD2.F32 R0, -RZ, R2.H0_H0 ;  /* 0x20000002ff007230 */ /* 0x004fca0000004100 */
[----:B------:R-:W-:-:S04]  /*8000*/  FMUL.FTZ R0, R0, 1 ;  /* 0x3f80000000007820 */ /* 0x000fc80000410000 */
[----:B------:R0:W2:Y:S01]  /*8010*/  F2F.F64.F32 R4, R0 ;  /* 0x0000000000047310 */ /* 0x0000a20000201800 */
[----:B------:R-:W-:Y:S05]  /*8020*/  BRA `(.L_x_40214) ;  /* 0x0000000800bc7947 */ /* 0x000fea0003800000 */
.L_x_40219:
[----:B------:R0:W5:Y:S01]  /*8030*/  LDG.E.64 R4, desc[UR36][R2.64] ;  /* 0x0000002402047981 */ /* 0x000162000c1e1b00 */
[----:B------:R-:W-:Y:S05]  /*8040*/  BRA `(.L_x_40214) ;  /* 0x0000000800b47947 */ /* 0x000fea0003800000 */
.L_x_40209:
        /* <DEDUP_REMOVED lines=13> */
.L_x_40223:
[----:B------:R0:W5:Y:S01]  /*8120*/  LDG.E.64 R4, desc[UR36][R2.64] ;  /* 0x0000002402047981 */ /* 0x000162000c1e1b00 */
[----:B------:R-:W-:Y:S05]  /*8130*/  BRA `(.L_x_40214) ;  /* 0x0000000800787947 */ /* 0x000fea0003800000 */
.L_x_40222:
        /* <DEDUP_REMOVED lines=28> */
.L_x_40225:
        /* <DEDUP_REMOVED lines=15> */
.L_x_40224:
[----:B------:R-:W2:Y:S02]  /*83f0*/  LDG.E.U16 R0, desc[UR36][R2.64] ;  /* 0x0000002402007981 */ /* 0x000ea4000c1e1500 */
[----:B--2---:R-:W-:-:S04]  /*8400*/  IMAD.U32 R0, R0, 0x10000, RZ ;  /* 0x0001000000007824 */ /* 0x004fc800078e00ff */
[----:B------:R-:W-:-:S04]  /*8410*/  FMUL.FTZ R0, R0, 1 ;  /* 0x3f80000000007820 */ /* 0x000fc80000410000 */
[----:B------:R0:W2:Y:S01]  /*8420*/  F2F.F64.F32 R4, R0 ;  /* 0x0000000000047310 */ /* 0x0000a20000201800 */
[----:B------:R-:W-:Y:S05]  /*8430*/  BRA `(.L_x_40214) ;  /* 0x0000000400b87947 */ /* 0x000fea0003800000 */
.L_x_40221:
        /* <DEDUP_REMOVED lines=11> */
.L_x_40228:
        /* <DEDUP_REMOVED lines=21> */
.L_x_40232:
[----:B------:R-:W-:Y:S05]  /*8640*/  BSYNC B1 ;  /* 0x0000000000017941 */ /* 0x000fea0003800000 */
.L_x_40231:
[----:B------:R-:W-:Y:S01]  /*8650*/  LEA R3, R0, 0x3b800000, 0x17 ;  /* 0x3b80000000037811 */ /* 0x000fe200078eb8ff */
[----:B------:R-:W-:-:S05]  /*8660*/  IMAD.SHL.U32 R0, R2, 0x100000, RZ ;  /* 0x0010000002007824 */ /* 0x000fca00078e00ff */
[----:B------:R-:W-:-:S07]  /*8670*/  LOP3.LUT R0, R3, R0, R4, 0xfe, !PT ;  /* 0x0000000003007212 */ /* 0x000fce00078efe04 */
.L_x_40230:
[----:B------:R-:W-:Y:S05]  /*8680*/  BSYNC B0 ;  /* 0x0000000000007941 */ /* 0x000fea0003800000 */
.L_x_40229:
[----:B------:R-:W-:-:S04]  /*8690*/  FMUL.FTZ R0, R0, 1 ;  /* 0x3f80000000007820 */ /* 0x000fc80000410000 */
[----:B------:R0:W2:Y:S01]  /*86a0*/  F2F.F64.F32 R4, R0 ;  /* 0x0000000000047310 */ /* 0x0000a20000201800 */
[----:B------:R-:W-:Y:S05]  /*86b0*/  BRA `(.L_x_40214) ;  /* 0x0000000400187947 */ /* 0x000fea0003800000 */
.L_x_40227:
        /* <DEDUP_REMOVED lines=21> */
.L_x_40236:
[----:B------:R-:W-:Y:S05]  /*8810*/  BSYNC B1 ;  /* 0x0000000000017941 */ /* 0x000fea0003800000 */
.L_x_40235:
[----:B------:R-:W-:Y:S01]  /*8820*/  LEA R3, R0, 0x37800000, 0x17 ;  /* 0x3780000000037811 */ /* 0x000fe200078eb8ff */
[----:B------:R-:W-:-:S05]  /*8830*/  IMAD.SHL.U32 R0, R2, 0x200000, RZ ;  /* 0x0020000002007824 */ /* 0x000fca00078e00ff */
[----:B------:R-:W-:-:S07]  /*8840*/  LOP3.LUT R0, R3, R0, R4, 0xfe, !PT ;  /* 0x0000000003007212 */ /* 0x000fce00078efe04 */
.L_x_40234:
[----:B------:R-:W-:Y:S05]  /*8850*/  BSYNC B0 ;  /* 0x0000000000007941 */ /* 0x000fea0003800000 */
.L_x_40233:
[----:B------:R-:W-:-:S04]  /*8860*/  FMUL.FTZ R0, R0, 1 ;  /* 0x3f80000000007820 */ /* 0x000fc80000410000 */
[----:B------:R0:W2:Y:S01]  /*8870*/  F2F.F64.F32 R4, R0 ;  /* 0x0000000000047310 */ /* 0x0000a20000201800 */
[----:B------:R-:W-:Y:S05]  /*8880*/  BRA `(.L_x_40214) ;  /* 0x0000000000a47947 */ /* 0x000fea0003800000 */
.L_x_40226:
        /* <DEDUP_REMOVED lines=14> */
.L_x_40240:
[----:B------:R-:W-:Y:S05]  /*8970*/  BSYNC B0 ;  /* 0x0000000000007941 */ /* 0x000fea0003800000 */
.L_x_40239:
[----:B------:R-:W-:-:S04]  /*8980*/  FMUL.FTZ R0, R0, 1 ;  /* 0x3f80000000007820 */ /* 0x000fc80000410000 */
[----:B------:R0:W2:Y:S01]  /*8990*/  F2F.F64.F32 R4, R0 ;  /* 0x0000000000047310 */ /* 0x0000a20000201800 */
[----:B------:R-:W-:Y:S05]  /*89a0*/  BRA `(.L_x_40214) ;  /* 0x00000000005c7947 */ /* 0x000fea0003800000 */
.L_x_40213:
        /* <DEDUP_REMOVED lines=16> */
.L_x_40241:
[----:B------:R-:W-:Y:S01]  /*8ab0*/  CS2R R4, SRZ ;  /* 0x0000000000047805 */ /* 0x000fe2000001ff00 */
[----:B------:R-:W-:Y:S06]  /*8ac0*/  BRA `(.L_x_40214) ;  /* 0x0000000000147947 */ /* 0x000fec0003800000 */
.L_x_40238:
[----:B------:R-:W2:Y:S02]  /*8ad0*/  LDG.E.64 R4, desc[UR36][R2.64] ;  /* 0x0000002402047981 */ /* 0x000ea4000c1e1b00 */
[----:B--2---:R-:W0:Y:S01]  /*8ae0*/  I2F.F64.U64 R4, R4 ;  /* 0x0000000400047312 */ /* 0x004e220000301800 */
[----:B------:R-:W-:Y:S05]  /*8af0*/  BRA `(.L_x_40214) ;  /* 0x0000000000087947 */ /* 0x000fea0003800000 */
.L_x_40237:
[----:B------:R-:W2:Y:S02]  /*8b00*/  LDG.E R2, desc[UR36][R2.64] ;  /* 0x0000002402027981 */ /* 0x000ea4000c1e1900 */
[----:B--2---:R0:W2:Y:S02]  /*8b10*/  I2F.F64.U32 R4, R2 ;  /* 0x0000000200047312 */ /* 0x0040a40000201800 */
.L_x_40214:
        /* <DEDUP_REMOVED lines=38> */
.L_x_40247:
        /* <DEDUP_REMOVED lines=12> */
.L_x_40246:
[----:B------:R-:W-:Y:S05]  /*8e40*/  BSYNC B1 ;  /* 0x0000000000017941 */ /* 0x000fea0003800000 */
.L_x_40245:
        /* <DEDUP_REMOVED lines=13> */
.L_x_40253:
        /* <DEDUP_REMOVED lines=33> */
.L_x_40252:
[----:B------:R-:W-:-:S07]  /*9130*/  IMAD.MOV.U32 R6, RZ, RZ, R12 ;  /* 0x000000ffff067224 */ /* 0x000fce00078e000c */
.L_x_40251:
[----:B------:R-:W-:Y:S05]  /*9140*/  BSYNC B2 ;  /* 0x0000000000027941 */ /* 0x000fea0003800000 */
.L_x_40250:
[----:B------:R-:W-:-:S13]  /*9150*/  ISETP.GE.U32.AND P0, PT, R9, 0xc, PT ;  /* 0x0000000c0900780c */ /* 0x000fda0003f06070 */
[----:B------:R-:W-:Y:S05]  /*9160*/  @!P0 BRA `(.L_x_40249) ;  /* 0x0000000400d88947 */ /* 0x000fea0003800000 */
[----:B------:R-:W-:Y:S01]  /*9170*/  BSSY B2, `(.L_x_40254) ;  /* 0x0000074000027945 */ /* 0x000fe20003800000 */
.L_x_40255:
        /* <DEDUP_REMOVED lines=116> */
.L_x_40254:
[----:B------:R-:W-:-:S07]  /*98c0*/  IMAD.MOV.U32 R13, RZ, RZ, R9 ;  /* 0x000000ffff0d7224 */ /* 0x000fce00078e0009 */
.L_x_40249:
[----:B------:R-:W-:Y:S05]  /*98d0*/  BSYNC B1 ;  /* 0x0000000000017941 */ /* 0x000fea0003800000 */
.L_x_40248:
        /* <DEDUP_REMOVED lines=20> */
.L_x_40257:
[----:B------:R-:W-:Y:S05]  /*9a20*/  BSYNC B1 ;  /* 0x0000000000017941 */ /* 0x000fea0003800000 */
.L_x_40256:
[----:B------:R-:W-:-:S05]  /*9a30*/  IMAD.MOV.U32 R9, RZ, RZ, R11 ;  /* 0x000000ffff097224 */ /* 0x000fca00078e000b */
[----:B------:R-:W-:Y:S01]  /*9a40*/  LOP3.LUT R9, R9, 0x80000000, R19, 0xb8, !PT ;  /* 0x8000000009097812 */ /* 0x000fe200078eb813 */
[----:B------:R-:W-:Y:S06]  /*9a50*/  BRA `(.L_x_40244) ;  /* 0x0000000000187947 */ /* 0x000fec0003800000 */
.L_x_40243:
[----:B------:R-:W-:-:S06]  /*9a60*/  DSETP.GTU.AND P0, PT, R2, +INF , PT ;  /* 0x7ff000000200742a */ /* 0x000fcc0003f0c000 */
[----:B------:R-:W-:-:S14]  /*9a70*/  DSETP.LE.AND P0, PT, R6, +INF , !P0 ;  /* 0x7ff000000600742a */ /* 0x000fdc0004703000 */
[----:B------:R-:W-:Y:S02]  /*9a80*/  @P0 DSETP.NEU.AND P1, PT, R6, +INF , PT ;  /* 0x7ff000000600042a */ /* 0x000fe40003f2d000 */
[----:B------:R-:W-:-:S06]  /*9a90*/  @!P0 DADD R8, R4, R18 ;  /* 0x0000000004088229 */ /* 0x000fcc0000000012 */
[----:B------:R-:W-:Y:S02]  /*9aa0*/  @P0 FSEL R8, R18, RZ, P1 ;  /* 0x000000ff12080208 */ /* 0x000fe40000800000 */
[----:B------:R-:W-:-:S07]  /*9ab0*/  @P0 FSEL R9, R19, -QNAN , P1 ;  /* 0xfff8000013090808 */ /* 0x000fce0000800000 */
.L_x_40244:
[----:B------:R-:W-:Y:S05]  /*9ac0*/  BSYNC B0 ;  /* 0x0000000000007941 */ /* 0x000fea0003800000 */
.L_x_40242:
        /* <DEDUP_REMOVED lines=21> */
.L_x_40261:
[----:B------:R-:W0:Y:S02]  /*9c20*/  F2I.S64.F64.TRUNC R4, R4 ;  /* 0x0000000400047311 */ /* 0x000e24000030d900 */
[----:B0-----:R-:W-:-:S05]  /*9c30*/  IMAD.MOV.U32 R3, RZ, RZ, R4 ;  /* 0x000000ffff037224 */ /* 0x001fca00078e0004 */
[----:B------:R0:W-:Y:S01]  /*9c40*/  STG.E.U8 desc[UR36][R16.64], R3 ;  /* 0x0000000310007986 */ /* 0x0001e2000c101124 */
[----:B------:R-:W-:Y:S05]  /*9c50*/  BRA `(.L_x_40263) ;  /* 0x0000000c00f87947 */ /* 0x000fea0003800000 */
.L_x_40260:
        /* <DEDUP_REMOVED lines=9> */
.L_x_40265:
[----:B------:R-:W0:Y:S02]  /*9cf0*/  F2I.F64.TRUNC R5, R4 ;  /* 0x0000000400057311 */ /* 0x000e24000030d100 */
[----:B0-----:R0:W-:Y:S01]  /*9d00*/  STG.E desc[UR36][R16.64], R5 ;  /* 0x0000000510007986 */ /* 0x0011e2000c101924 */
[----:B------:R-:W-:Y:S05]  /*9d10*/  BRA `(.L_x_40263) ;  /* 0x0000000c00c87947 */ /* 0x000fea0003800000 */
.L_x_40264:
[----:B------:R-:W0:Y:S02]  /*9d20*/  F2I.F64.TRUNC R5, R4 ;  /* 0x0000000400057311 */ /* 0x000e24000030d100 */
[----:B0-----:R0:W-:Y:S01]  /*9d30*/  STG.E.U16 desc[UR36][R16.64], R5 ;  /* 0x0000000510007986 */ /* 0x0011e2000c101524 */
[----:B------:R-:W-:Y:S05]  /*9d40*/  BRA `(.L_x_40263) ;  /* 0x0000000c00bc7947 */ /* 0x000fea0003800000 */
.L_x_40259:
        /* <DEDUP_REMOVED lines=13> */
.L_x_40267:
        /* <DEDUP_REMOVED lines=8> */
.L_x_40266:
        /* <DEDUP_REMOVED lines=14> */
.L_x_40269:
        /* <DEDUP_REMOVED lines=9> */
.L_x_40268:
[----:B------:R0:W-:Y:S01]  /*a010*/  STG.E.64 desc[UR36][R16.64], R4 ;  /* 0x0000000410007986 */ /* 0x0001e2000c101b24 */
[----:B------:R-:W-:Y:S05]  /*a020*/  BRA `(.L_x_40263) ;  /* 0x0000000c00047947 */ /* 0x000fea0003800000 */
.L_x_40258:
        /* <DEDUP_REMOVED lines=12> */
.L_x_40272:
[----:B------:R-:W-:-:S05]  /*a0f0*/  CS2R R6, SRZ ;  /* 0x0000000000067805 */ /* 0x000fca000001ff00 */
[----:B------:R0:W-:Y:S01]  /*a100*/  STG.E.128 desc[UR36][R16.64], R4 ;  /* 0x0000000410007986 */ /* 0x0001e2000c101d24 */
[----:B------:R-:W-:Y:S05]  /*a110*/  BRA `(.L_x_40263) ;  /* 0x0000000800c87947 */ /* 0x000fea0003800000 */
.L_x_40271:
        /* <DEDUP_REMOVED lines=25> */
.L_x_40276:
[----:B------:R-:W-:Y:S05]  /*a2b0*/  BSYNC B0 ;  /* 0x0000000000007941 */ /* 0x000fea0003800000 */
.L_x_40275:
[----:B------:R-:W-:-:S05]  /*a2c0*/  LOP3.LUT R3, R0, R3, RZ, 0xfc, !PT ;  /* 0x0000000300037212 */ /* 0x000fca00078efcff */
[----:B------:R0:W-:Y:S01]  /*a2d0*/  STG.E.U8 desc[UR36][R16.64], R3 ;  /* 0x0000000310007986 */ /* 0x0001e2000c101124 */
[----:B------:R-:W-:Y:S05]  /*a2e0*/  BRA `(.L_x_40263) ;  /* 0x0000000800547947 */ /* 0x000fea0003800000 */
.L_x_40274:
        /* <DEDUP_REMOVED lines=17> */
.L_x_40278:
[----:B------:R-:W-:Y:S01]  /*a400*/  IMAD.MOV.U32 R0, RZ, RZ, 0x7f ;  /* 0x0000007fff007424 */ /* 0x000fe200078e00ff */
[----:B------:R-:W-:-:S04]  /*a410*/  ISETP.GT.U32.AND P0, PT, R2, 0x7f800000, PT ;  /* 0x7f8000000200780c */ /* 0x000fc80003f04070 */
[----:B------:R-:W-:-:S09]  /*a420*/  SEL R0, R0, 0x7c, P0 ;  /* 0x0000007c00007807 */ /* 0x000fd20000000000 */
.L_x_40279:
[----:B------:R-:W-:Y:S05]  /*a430*/  BSYNC B0 ;  /* 0x0000000000007941 */ /* 0x000fea0003800000 */
.L_x_40277:
[----:B------:R-:W-:-:S04]  /*a440*/  LOP3.LUT R2, R3, 0x80000000, RZ, 0xc0, !PT ;  /* 0x8000000003027812 */ /* 0x000fc800078ec0ff */
[----:B------:R-:W-:-:S04]  /*a450*/  SHF.R.U32.HI R3, RZ, 0x18, R2 ;  /* 0x00000018ff037819 */ /* 0x000fc80000011602 */
[----:B------:R-:W-:-:S05]  /*a460*/  LOP3.LUT R3, R0, R3, RZ, 0xfc, !PT ;  /* 0x0000000300037212 */ /* 0x000fca00078efcff */
[----:B------:R0:W-:Y:S01]  /*a470*/  STG.E.U8 desc[UR36][R16.64], R3 ;  /* 0x0000000310007986 */ /* 0x0001e2000c101124 */
[----:B------:R-:W-:Y:S05]  /*a480*/  BRA `(.L_x_40263) ;  /* 0x0000000400ec7947 */ /* 0x000fea0003800000 */
.L_x_40273:
        /* <DEDUP_REMOVED lines=8> */
.L_x_40270:
        /* <DEDUP_REMOVED lines=11> */
.L_x_40282:
        /* <DEDUP_REMOVED lines=21> */
.L_x_40285:
[----:B------:R-:W-:-:S04]  /*a710*/  LOP3.LUT R2, R3, 0x80000000, RZ, 0xc0, !PT ;  /* 0x8000000003027812 */ /* 0x000fc800078ec0ff */
[----:B------:R-:W-:-:S04]  /*a720*/  SHF.R.U32.HI R3, RZ, 0x18, R2 ;  /* 0x00000018ff037819 */ /* 0x000fc80000011602 */
[----:B------:R-:W-:-:S04]  /*a730*/  LOP3.LUT R0, R0, R3, RZ, 0xfc, !PT ;  /* 0x0000000300007212 */ /* 0x000fc800078efcff */
[----:B------:R-:W-:-:S07]  /*a740*/  PRMT R8, R0, 0x7610, R8 ;  /* 0x0000761000087816 */ /* 0x000fce0000000008 */
.L_x_40284:
[----:B------:R-:W-:Y:S05]  /*a750*/  BSYNC B0 ;  /* 0x0000000000007941 */ /* 0x000fea0003800000 */
.L_x_40283:
[----:B------:R3:W-:Y:S01]  /*a760*/  STG.E.U8 desc[UR36][R16.64], R8 ;  /* 0x0000000810007986 */ /* 0x0007e2000c101124 */
[----:B------:R-:W-:Y:S05]  /*a770*/  BRA `(.L_x_40263) ;  /* 0x0000000400307947 */ /* 0x000fea0003800000 */
.L_x_40281:
        /* <DEDUP_REMOVED lines=21> */
.L_x_40288:
[----:B------:R-:W-:-:S04]  /*a8d0*/  LOP3.LUT R2, R3, 0x80000000, RZ, 0xc0, !PT ;  /* 0x8000000003027812 */ /* 0x000fc800078ec0ff */
[----:B------:R-:W-:-:S04]  /*a8e0*/  SHF.R.U32.HI R3, RZ, 0x18, R2 ;  /* 0x00000018ff037819 */ /* 0x000fc80000011602 */
[----:B------:R-:W-:-:S04]  /*a8f0*/  LOP3.LUT R0, R0, R3, RZ, 0xfc, !PT ;  /* 0x0000000300007212 */ /* 0x000fc800078efcff */
[----:B------:R-:W-:-:S07]  /*a900*/  PRMT R8, R0, 0x7610, R8 ;  /* 0x0000761000087816 */ /* 0x000fce0000000008 */
.L_x_40287:
[----:B------:R-:W-:Y:S05]  /*a910*/  BSYNC B0 ;  /* 0x0000000000007941 */ /* 0x000fea0003800000 */
.L_x_40286:
[----:B------:R0:W-:Y:S01]  /*a920*/  STG.E.U8 desc[UR36][R16.64], R8 ;  /* 0x0000000810007986 */ /* 0x0001e2000c101124 */
[----:B------:R-:W-:Y:S05]  /*a930*/  BRA `(.L_x_40263) ;  /* 0x0000000000c07947 */ /* 0x000fea0003800000 */
.L_x_40280:
        /* <DEDUP_REMOVED lines=26> */
.L_x_40262:
        /* <DEDUP_REMOVED lines=16> */
.L_x_40291:
[----:B------:R-:W-:Y:S05]  /*abe0*/  BRA `(.L_x_40263) ;  /* 0x0000000000147947 */ /* 0x000fea0003800000 */
.L_x_40290:
[----:B------:R-:W0:Y:S02]  /*abf0*/  F2I.U64.F64.TRUNC R4, R4 ;  /* 0x0000000400047311 */ /* 0x000e24000030d800 */
[----:B0-----:R1:W-:Y:S01]  /*ac00*/  STG.E.64 desc[UR36][R16.64], R4 ;  /* 0x0000000410007986 */ /* 0x0013e2000c101b24 */
[----:B------:R-:W-:Y:S05]  /*ac10*/  BRA `(.L_x_40263) ;  /* 0x0000000000087947 */ /* 0x000fea0003800000 */
.L_x_40289:
[----:B------:R-:W0:Y:S02]  /*ac20*/  F2I.U32.F64.TRUNC R5, R4 ;  /* 0x0000000400057311 */ /* 0x000e24000030d000 */
[----:B0-----:R0:W-:Y:S02]  /*ac30*/  STG.E desc[UR36][R16.64], R5 ;  /* 0x0000000510007986 */ /* 0x0011e4000c101924 */
.L_x_40263:
[----:B------:R-:W-:-:S07]  /*ac40*/  VIADD R23, R23, 0x80 ;  /* 0x0000008017177836 */ /* 0x000fce0000000000 */
.L_x_40174:
[----:B------:R-:W-:Y:S05]  /*ac50*/  BSYNC B6 ;  /* 0x0000000000067941 */ /* 0x000fea0003800000 */
.L_x_40173:
        /* <DEDUP_REMOVED lines=358> */
.L_x_40294:
        /* <DEDUP_REMOVED lines=21> */
.L_x_40298:
[----:B------:R-:W2:Y:S02]  /*c410*/  LDG.E.U8 R2, desc[UR36][R2.64] ;  /* 0x0000002402027981 */ /* 0x000ea4000c1e1100 */
[----:B--2---:R0:W1:Y:S01]  /*c420*/  I2F.F64.U16 R18, R2 ;  /* 0x0000000200127312 */ /* 0x0040620000101800 */
[----:B------:R-:W-:Y:S05]  /*c430*/  BRA `(.L_x_40300) ;  /* 0x0000000c00707947 */ /* 0x000fea0003800000 */
.L_x_40297:
        /* <DEDUP_REMOVED lines=9> */
.L_x_40302:
[----:B------:R-:W2:Y:S02]  /*c4d0*/  LDG.E R2, desc[UR36][R2.64] ;  /* 0x0000002402027981 */ /* 0x000ea4000c1e1900 */
[----:B--2---:R0:W1:Y:S01]  /*c4e0*/  I2F.F64 R18, R2 ;  /* 0x0000000200127312 */ /* 0x0040620000201c00 */
[----:B------:R-:W-:Y:S05]  /*c4f0*/  BRA `(.L_x_40300) ;  /* 0x0000000c00407947 */ /* 0x000fea0003800000 */
.L_x_40301:
[----:B------:R-:W2:Y:S02]  /*c500*/  LDG.E.U16 R2, desc[UR36][R2.64] ;  /* 0x0000002402027981 */ /* 0x000ea4000c1e1500 */
[----:B--2---:R0:W1:Y:S01]  /*c510*/  I2F.F64.S16 R18, R2 ;  /* 0x0000000200127312 */ /* 0x0040620000101c00 */
[----:B------:R-:W-:Y:S05]  /*c520*/  BRA `(.L_x_40300) ;  /* 0x0000000c00347947 */ /* 0x000fea0003800000 */
.L_x_40296:
        /* <DEDUP_REMOVED lines=10> */
.L_x_40304:
[----:B------:R-:W2:Y:S02]  /*c5d0*/  LDG.E.U16 R0, desc[UR36][R2.64] ;  /* 0x0000002402007981 */ /* 0x000ea4000c1e1500 */
[----:B--2---:R-:W-:-:S05]  /*c5e0*/  HADD2.F32 R0, -RZ, R0.H0_H0 ;  /* 0x20000000ff007230 */ /* 0x004fca0000004100 */
[----:B------:R-:W-:-:S04]  /*c5f0*/  FMUL.FTZ R0, R0, 1 ;  /* 0x3f80000000007820 */ /* 0x000fc80000410000 */
[----:B------:R0:W1:Y:S01]  /*c600*/  F2F.F64.F32 R18, R0 ;  /* 0x0000000000127310 */ /* 0x0000620000201800 */
[----:B------:R-:W-:Y:S05]  /*c610*/  BRA `(.L_x_40300) ;  /* 0x0000000800f87947 */ /* 0x000fea0003800000 */
.L_x_40303:
        /* <DEDUP_REMOVED lines=10> */
.L_x_40306:
[----:B------:R-:W2:Y:S02]  /*c6c0*/  LDG.E.U16 R2, desc[UR36][R2.64] ;  /* 0x0000002402027981 */ /* 0x000ea4000c1e1500 */
[----:B--2---:R-:W-:-:S05]  /*c6d0*/  HADD2.F32 R0, -RZ, R2.H0_H0 ;  /* 0x20000002ff007230 */ /* 0x004fca0000004100 */
[----:B------:R-:W-:-:S04]  /*c6e0*/  FMUL.FTZ R0, R0, 1 ;  /* 0x3f80000000007820 */ /* 0x000fc80000410000 */
[----:B------:R3:W4:Y:S01]  /*c6f0*/  F2F.F64.F32 R18, R0 ;  /* 0x0000000000127310 */ /* 0x0007220000201800 */
[----:B------:R-:W-:Y:S05]  /*c700*/  BRA `(.L_x_40300) ;  /* 0x0000000800bc7947 */ /* 0x000fea0003800000 */
.L_x_40305:
[----:B------:R0:W5:Y:S01]  /*c710*/  LDG.E.64 R18, desc[UR36][R2.64] ;  /* 0x0000002402127981 */ /* 0x000162000c1e1b00 */
[----:B------:R-:W-:Y:S05]  /*c720*/  BRA `(.L_x_40300) ;  /* 0x0000000800b47947 */ /* 0x000fea0003800000 */
.L_x_40295:
        /* <DEDUP_REMOVED lines=13> */
.L_x_40309:
[----:B------:R0:W5:Y:S01]  /*c800*/  LDG.E.64 R18, desc[UR36][R2.64] ;  /* 0x0000002402127981 */ /* 0x000162000c1e1b00 */
[----:B------:R-:W-:Y:S05]  /*c810*/  BRA `(.L_x_40300) ;  /* 0x0000000800787947 */ /* 0x000fea0003800000 */
.L_x_40308:
        /* <DEDUP_REMOVED lines=28> */
.L_x_40311:
        /* <DEDUP_REMOVED lines=15> */
.L_x_40310:
[----:B------:R-:W2:Y:S02]  /*cad0*/  LDG.E.U16 R0, desc[UR36][R2.64] ;  /* 0x0000002402007981 */ /* 0x000ea4000c1e1500 */
[----:B--2---:R-:W-:-:S04]  /*cae0*/  IMAD.U32 R0, R0, 0x10000, RZ ;  /* 0x0001000000007824 */ /* 0x004fc800078e00ff */
[----:B------:R-:W-:-:S04]  /*caf0*/  FMUL.FTZ R0, R0, 1 ;  /* 0x3f80000000007820 */ /* 0x000fc80000410000 */
[----:B------:R0:W1:Y:S01]  /*cb00*/  F2F.F64.F32 R18, R0 ;  /* 0x0000000000127310 */ /* 0x0000620000201800 */
[----:B------:R-:W-:Y:S05]  /*cb10*/  BRA `(.L_x_40300) ;  /* 0x0000000400b87947 */ /* 0x000fea0003800000 */
.L_x_40307:
        /* <DEDUP_REMOVED lines=11> */
.L_x_40314:
        /* <DEDUP_REMOVED lines=21> */
.L_x_40318:
[----:B------:R-:W-:Y:S05]  /*cd20*/  BSYNC B1 ;  /* 0x0000000000017941 */ /* 0x000fea0003800000 */
.L_x_40317:
[----:B------:R-:W-:Y:S01]  /*cd30*/  LEA R3, R0, 0x3b800000, 0x17 ;  /* 0x3b80000000037811 */ /* 0x000fe200078eb8ff */
[----:B------:R-:W-:-:S05]  /*cd40*/  IMAD.SHL.U32 R0, R2, 0x100000, RZ ;  /* 0x0010000002007824 */ /* 0x000fca00078e00ff */
[----:B------:R-:W-:-:S07]  /*cd50*/  LOP3.LUT R0, R3, R0, R4, 0xfe, !PT ;  /* 0x0000000003007212 */ /* 0x000fce00078efe04 */
.L_x_40316:
[----:B------:R-:W-:Y:S05]  /*cd60*/  BSYNC B0 ;  /* 0x0000000000007941 */ /* 0x000fea0003800000 */
.L_x_40315:
[----:B------:R-:W-:-:S04]  /*cd70*/  FMUL.FTZ R0, R0, 1 ;  /* 0x3f80000000007820 */ /* 0x000fc80000410000 */
[----:B------:R0:W1:Y:S01]  /*cd80*/  F2F.F64.F32 R18, R0 ;  /* 0x0000000000127310 */ /* 0x0000620000201800 */
[----:B------:R-:W-:Y:S05]  /*cd90*/  BRA `(.L_x_40300) ;  /* 0x0000000400187947 */ /* 0x000fea0003800000 */
.L_x_40313:
        /* <DEDUP_REMOVED lines=21> */
.L_x_40322:
[----:B------:R-:W-:Y:S05]  /*cef0*/  BSYNC B1 ;  /* 0x0000000000017941 */ /* 0x000fea0003800000 */
.L_x_40321:
[----:B------:R-:W-:Y:S01]  /*cf00*/  LEA R3, R0, 0x37800000, 0x17 ;  /* 0x3780000000037811 */ /* 0x000fe200078eb8ff */
[----:B------:R-:W-:-:S05]  /*cf10*/  IMAD.SHL.U32 R0, R2, 0x200000, RZ ;  /* 0x0020000002007824 */ /* 0x000fca00078e00ff */
[----:B------:R-:W-:-:S07]  /*cf20*/  LOP3.LUT R0, R3, R0, R4, 0xfe, !PT ;  /* 0x0000000003007212 */ /* 0x000fce00078efe04 */
.L_x_40320:
[----:B------:R-:W-:Y:S05]  /*cf30*/  BSYNC B0 ;  /* 0x0000000000007941 */ /* 0x000fea0003800000 */
.L_x_40319:
[----:B------:R-:W-:-:S04]  /*cf40*/  FMUL.FTZ R0, R0, 1 ;  /* 0x3f80000000007820 */ /* 0x000fc80000410000 */
[----:B------:R0:W1:Y:S01]  /*cf50*/  F2F.F64.F32 R18, R0 ;  /* 0x0000000000127310 */ /* 0x0000620000201800 */
[----:B------:R-:W-:Y:S05]  /*cf60*/  BRA `(.L_x_40300) ;  /* 0x0000000000a47947 */ /* 0x000fea0003800000 */
.L_x_40312:
        /* <DEDUP_REMOVED lines=14> */
.L_x_40326:
[----:B------:R-:W-:Y:S05]  /*d050*/  BSYNC B0 ;  /* 0x0000000000007941 */ /* 0x000fea0003800000 */
.L_x_40325:
[----:B------:R-:W-:-:S04]  /*d060*/  FMUL.FTZ R0, R0, 1 ;  /* 0x3f80000000007820 */ /* 0x000fc80000410000 */
[----:B------:R0:W1:Y:S01]  /*d070*/  F2F.F64.F32 R18, R0 ;  /* 0x0000000000127310 */ /* 0x0000620000201800 */
[----:B------:R-:W-:Y:S05]  /*d080*/  BRA `(.L_x_40300) ;  /* 0x00000000005c7947 */ /* 0x000fea0003800000 */
.L_x_40299:
        /* <DEDUP_REMOVED lines=16> */
.L_x_40327:
[----:B------:R-:W-:Y:S01]  /*d190*/  CS2R R18, SRZ ;  /* 0x0000000000127805 */ /* 0x000fe2000001ff00 */
[----:B------:R-:W-:Y:S06]  /*d1a0*/  BRA `(.L_x_40300) ;  /* 0x0000000000147947 */ /* 0x000fec0003800000 */
.L_x_40324:
[----:B------:R-:W2:Y:S02]  /*d1b0*/  LDG.E.64 R18, desc[UR36][R2.64] ;  /* 0x0000002402127981 */ /* 0x000ea4000c1e1b00 */
[----:B--2---:R-:W0:Y:S01]  /*d1c0*/  I2F.F64.U64 R18, R18 ;  /* 0x0000001200127312 */ /* 0x004e220000301800 */
[----:B------:R-:W-:Y:S05]  /*d1d0*/  BRA `(.L_x_40300) ;  /* 0x0000000000087947 */ /* 0x000fea0003800000 */
.L_x_40323:
[----:B------:R-:W2:Y:S02]  /*d1e0*/  LDG.E R2, desc[UR36][R2.64] ;  /* 0x0000002402027981 */ /* 0x000ea4000c1e1900 */
[----:B--2---:R0:W1:Y:S02]  /*d1f0*/  I2F.F64.U32 R18, R2 ;  /* 0x0000000200127312 */ /* 0x0040640000201800 */
.L_x_40300:
[----:B0-----:R-:W3:Y:S01]  /*d200*/  LDC.U8 R4, c[0x0][0x493] ;  /* 0x000124c0ff047b82 */ /* 0x001ee20000000000 */
[----:B------:R-:W-:Y:S02]  /*d210*/  ULDC.64 UR4, c[0x0][0x488] ;  /* 0x0001220000047ab9 */ /* 0x000fe40000000a00 */
[----:B------:R-:W-:-:S05]  /*d220*/  IADD3 R2, P0, R22, UR4, RZ ;  /* 0x0000000416027c10 */ /* 0x000fca000ff1e0ff */
[----:B------:R-:W-:Y:S01]  /*d230*/  IMAD.X R3, RZ, RZ, UR5, P0 ;  /* 0x00000005ff037e24 */ /* 0x000fe200080e06ff */
        /* <DEDUP_REMOVED lines=14> */
.L_x_40331:
[----:B------:R-:W3:Y:S02]  /*d320*/  LDG.E.U8 R2, desc[UR36][R2.64] ;  /* 0x0000002402027981 */ /* 0x000ee4000c1e1100 */
[----:B---3--:R0:W3:Y:S01]  /*d330*/  I2F.F64.U16 R4, R2 ;  /* 0x0000000200047312 */ /* 0x0080e20000101800 */
[----:B------:R-:W-:Y:S05]  /*d340*/  BRA `(.L_x_40333) ;  /* 0x0000000c00707947 */ /* 0x000fea0003800000 */
.L_x_40330:
        /* <DEDUP_REMOVED lines=9> */
.L_x_40335:
[----:B------:R-:W3:Y:S02]  /*d3e0*/  LDG.E R2, desc[UR36][R2.64] ;  /* 0x0000002402027981 */ /* 0x000ee4000c1e1900 */
[----:B---3--:R0:W3:Y:S01]  /*d3f0*/  I2F.F64 R4, R2 ;  /* 0x0000000200047312 */ /* 0x0080e20000201c00 */
[----:B------:R-:W-:Y:S05]  /*d400*/  BRA `(.L_x_40333) ;  /* 0x0000000c00407947 */ /* 0x000fea0003800000 */
.L_x_40334:
[----:B------:R-:W3:Y:S02]  /*d410*/  LDG.E.U16 R2, desc[UR36][R2.64] ;  /* 0x0000002402027981 */ /* 0x000ee4000c1e1500 */
[----:B---3--:R0:W3:Y:S01]  /*d420*/  I2F.F64.S16 R4, R2 ;  /* 0x0000000200047312 */ /* 0x0080e20000101c00 */
[----:B------:R-:W-:Y:S05]  /*d430*/  BRA `(.L_x_40333) ;  /* 0x0000000c00347947 */ /* 0x000fea0003800000 */
.L_x_40329:
        /* <DEDUP_REMOVED lines=10> */
.L_x_40337:
[----:B------:R-:W3:Y:S02]  /*d4e0*/  LDG.E.U16 R0, desc[UR36][R2.64] ;  /* 0x0000002402007981 */ /* 0x000ee4000c1e1500 */
[----:B---3--:R-:W-:-:S05]  /*d4f0*/  HADD2.F32 R0, -RZ, R0.H0_H0 ;  /* 0x20000000ff007230 */ /* 0x008fca0000004100 */
[----:B------:R-:W-:-:S04]  /*d500*/  FMUL.FTZ R0, R0, 1 ;  /* 0x3f80000000007820 */ /* 0x000fc80000410000 */
[----:B------:R0:W3:Y:S01]  /*d510*/  F2F.F64.F32 R4, R0 ;  /* 0x0000000000047310 */ /* 0x0000e20000201800 */
[----:B------:R-:W-:Y:S05]  /*d520*/  BRA `(.L_x_40333) ;  /* 0x0000000800f87947 */ /* 0x000fea0003800000 */
.L_x_40336:
        /* <DEDUP_REMOVED lines=10> */
.L_x_40339:
[----:B------:R-:W3:Y:S02]  /*d5d0*/  LDG.E.U16 R2, desc[UR36][R2.64] ;  /* 0x0000002402027981 */ /* 0x000ee4000c1e1500 */
[----:B---3--:R-:W-:-:S05]  /*d5e0*/  HADD2.F32 R0, -RZ, R2.H0_H0 ;  /* 0x20000002ff007230 */ /* 0x008fca0000004100 */
[----:B------:R-:W-:-:S04]  /*d5f0*/  FMUL.FTZ R0, R0, 1 ;  /* 0x3f80000000007820 */ /* 0x000fc80000410000 */
[----:B------:R0:W3:Y:S01]  /*d600*/  F2F.F64.F32 R4, R0 ;  /* 0x0000000000047310 */ /* 0x0000e20000201800 */
[----:B------:R-:W-:Y:S05]  /*d610*/  BRA `(.L_x_40333) ;  /* 0x0000000800bc7947 */ /* 0x000fea0003800000 */
.L_x_40338:
[----:B------:R0:W5:Y:S01]  /*d620*/  LDG.E.64 R4, desc[UR36][R2.64] ;  /* 0x0000002402047981 */ /* 0x000162000c1e1b00 */
[----:B------:R-:W-:Y:S05]  /*d630*/  BRA `(.L_x_40333) ;  /* 0x0000000800b47947 */ /* 0x000fea0003800000 */
.L_x_40328:
        /* <DEDUP_REMOVED lines=13> */
.L_x_40342:
[----:B------:R0:W5:Y:S01]  /*d710*/  LDG.E.64 R4, desc[UR36][R2.64] ;  /* 0x0000002402047981 */ /* 0x000162000c1e1b00 */
[----:B------:R-:W-:Y:S05]  /*d720*/  BRA `(.L_x_40333) ;  /* 0x0000000800787947 */ /* 0x000fea0003800000 */
.L_x_40341:
        /* <DEDUP_REMOVED lines=28> */
.L_x_40344:
        /* <DEDUP_REMOVED lines=15> */
.L_x_40343:
[----:B------:R-:W3:Y:S02]  /*d9e0*/  LDG.E.U16 R0, desc[UR36][R2.64] ;  /* 0x0000002402007981 */ /* 0x000ee4000c1e1500 */
[----:B---3--:R-:W-:-:S04]  /*d9f0*/  IMAD.U32 R0, R0, 0x10000, RZ ;  /* 0x0001000000007824 */ /* 0x008fc800078e00ff */
[----:B------:R-:W-:-:S04]  /*da00*/  FMUL.FTZ R0, R0, 1 ;  /* 0x3f80000000007820 */ /* 0x000fc80000410000 */
[----:B------:R0:W3:Y:S01]  /*da10*/  F2F.F64.F32 R4, R0 ;  /* 0x0000000000047310 */ /* 0x0000e20000201800 */
[----:B------:R-:W-:Y:S05]  /*da20*/  BRA `(.L_x_40333) ;  /* 0x0000000400b87947 */ /* 0x000fea0003800000 */
.L_x_40340:
        /* <DEDUP_REMOVED lines=11> */
.L_x_40347:
        /* <DEDUP_REMOVED lines=21> */
.L_x_40351:
[----:B------:R-:W-:Y:S05]  /*dc30*/  BSYNC B1 ;  /* 0x0000000000017941 */ /* 0x000fea0003800000 */
.L_x_40350:
[----:B------:R-:W-:Y:S01]  /*dc40*/  LEA R3, R0, 0x3b800000, 0x17 ;  /* 0x3b80000000037811 */ /* 0x000fe200078eb8ff */
[----:B------:R-:W-:-:S05]  /*dc50*/  IMAD.SHL.U32 R0, R2, 0x100000, RZ ;  /* 0x0010000002007824 */ /* 0x000fca00078e00ff */
[----:B------:R-:W-:-:S07]  /*dc60*/  LOP3.LUT R0, R3, R0, R4, 0xfe, !PT ;  /* 0x0000000003007212 */ /* 0x000fce00078efe04 */
.L_x_40349:
[----:B------:R-:W-:Y:S05]  /*dc70*/  BSYNC B0 ;  /* 0x0000000000007941 */ /* 0x000fea0003800000 */
.L_x_40348:
[----:B------:R-:W-:-:S04]  /*dc80*/  FMUL.FTZ R0, R0, 1 ;  /* 0x3f80000000007820 */ /* 0x000fc80000410000 */
[----:B------:R0:W3:Y:S01]  /*dc90*/  F2F.F64.F32 R4, R0 ;  /* 0x0000000000047310 */ /* 0x0000e20000201800 */
[----:B------:R-:W-:Y:S05]  /*dca0*/  BRA `(.L_x_40333) ;  /* 0x0000000400187947 */ /* 0x000fea0003800000 */
.L_x_40346:
        /* <DEDUP_REMOVED lines=21> */
.L_x_40355:
[----:B------:R-:W-:Y:S05]  /*de00*/  BSYNC B1 ;  /* 0x0000000000017941 */ /* 0x000fea0003800000 */
.L_x_40354:
[----:B------:R-:W-:Y:S01]  /*de10*/  LEA R3, R0, 0x37800000, 0x17 ;  /* 0x3780000000037811 */ /* 0x000fe200078eb8ff */
[----:B------:R-:W-:-:S05]  /*de20*/  IMAD.SHL.U32 R0, R2, 0x200000, RZ ;  /* 0x0020000002007824 */ /* 0x000fca00078e00ff */
[----:B------:R-:W-:-:S07]  /*de30*/  LOP3.LUT R0, R3, R0, R4, 0xfe, !PT ;  /* 0x0000000003007212 */ /* 0x000fce00078efe04 */
.L_x_40353:
[----:B------:R-:W-:Y:S05]  /*de40*/  BSYNC B0 ;  /* 0x0000000000007941 */ /* 0x000fea0003800000 */
.L_x_40352:
[----:B------:R-:W-:-:S04]  /*de50*/  FMUL.FTZ R0, R0, 1 ;  /* 0x3f80000000007820 */ /* 0x000fc80000410000 */
[----:B------:R0:W3:Y:S01]  /*de60*/  F2F.F64.F32 R4, R0 ;  /* 0x0000000000047310 */ /* 0x0000e20000201800 */
[----:B------:R-:W-:Y:S05]  /*de70*/  BRA `(.L_x_40333) ;  /* 0x0000000000a47947 */ /* 0x000fea0003800000 */
.L_x_40345:
        /* <DEDUP_REMOVED lines=14> */
.L_x_40359:
[----:B------:R-:W-:Y:S05]  /*df60*/  BSYNC B0 ;  /* 0x0000000000007941 */ /* 0x000fea0003800000 */
.L_x_40358:
[----:B------:R-:W-:-:S04]  /*df70*/  FMUL.FTZ R0, R0, 1 ;  /* 0x3f80000000007820 */ /* 0x000fc80000410000 */
[----:B------:R0:W3:Y:S01]  /*df80*/  F2F.F64.F32 R4, R0 ;  /* 0x0000000000047310 */ /* 0x0000e20000201800 */
[----:B------:R-:W-:Y:S05]  /*df90*/  BRA `(.L_x_40333) ;  /* 0x00000000005c7947 */ /* 0x000fea0003800000 */
.L_x_40332:
        /* <DEDUP_REMOVED lines=16> */
.L_x_40360:
[----:B------:R-:W-:Y:S01]  /*e0a0*/  CS2R R4, SRZ ;  /* 0x0000000000047805 */ /* 0x000fe2000001ff00 */
[----:B------:R-:W-:Y:S06]  /*e0b0*/  BRA `(.L_x_40333) ;  /* 0x0000000000147947 */ /* 0x000fec0003800000 */
.L_x_40357:
[----:B------:R-:W3:Y:S02]  /*e0c0*/  LDG.E.64 R4, desc[UR36][R2.64] ;  /* 0x0000002402047981 */ /* 0x000ee4000c1e1b00 */
[----:B---3--:R-:W0:Y:S01]  /*e0d0*/  I2F.F64.U64 R4, R4 ;  /* 0x0000000400047312 */ /* 0x008e220000301800 */
[----:B------:R-:W-:Y:S05]  /*e0e0*/  BRA `(.L_x_40333) ;  /* 0x0000000000087947 */ /* 0x000fea0003800000 */
.L_x_40356:
[----:B------:R-:W3:Y:S02]  /*e0f0*/  LDG.E R2, desc[UR36][R2.64] ;  /* 0x0000002402027981 */ /* 0x000ee4000c1e1900 */
[----:B---3--:R0:W3:Y:S02]  /*e100*/  I2F.F64.U32 R4, R2 ;  /* 0x0000000200047312 */ /* 0x0080e40000201800 */
.L_x_40333:
[----:B0--3-5:R-:W-:Y:S01]  /*e110*/  LOP3.LUT R3, R5, 0x7fffffff, RZ, 0xc0, !PT ;  /* 0x7fffffff05037812 */ /* 0x029fe200078ec0ff */
[----:B------:R-:W-:Y:S01]  /*e120*/  BSSY B0, `(.L_x_40361) ;  /* 0x00000f9000007945 */ /* 0x000fe20003800000 */
[----:B-12-4-:R-:W-:Y:S01]  /*e130*/  LOP3.LUT R7, R19, 0x7fffffff, RZ, 0xc0, !PT ;  /* 0x7fffffff13077812 */ /* 0x016fe200078ec0ff */
        /* <DEDUP_REMOVED lines=35> */
.L_x_40366:
        /* <DEDUP_REMOVED lines=12> */
.L_x_40365:
[----:B------:R-:W-:Y:S05]  /*e430*/  BSYNC B1 ;  /* 0x0000000000017941 */ /* 0x000fea0003800000 */
.L_x_40364:
        /* <DEDUP_REMOVED lines=13> */
.L_x_40372:
        /* <DEDUP_REMOVED lines=33> */
.L_x_40371:
[----:B------:R-:W-:-:S07]  /*e720*/  IMAD.MOV.U32 R6, RZ, RZ, R12 ;  /* 0x000000ffff067224 */ /* 0x000fce00078e000c */
.L_x_40370:
[----:B------:R-:W-:Y:S05]  /*e730*/  BSYNC B2 ;  /* 0x0000000000027941 */ /* 0x000fea0003800000 */
.L_x_40369:
[----:B------:R-:W-:-:S13]  /*e740*/  ISETP.GE.U32.AND P0, PT, R9, 0xc, PT ;  /* 0x0000000c0900780c */ /* 0x000fda0003f06070 */
[----:B------:R-:W-:Y:S05]  /*e750*/  @!P0 BRA `(.L_x_40368) ;  /* 0x0000000400d88947 */ /* 0x000fea0003800000 */
[----:B------:R-:W-:Y:S01]  /*e760*/  BSSY B2, `(.L_x_40373) ;  /* 0x0000074000027945 */ /* 0x000fe20003800000 */
.L_x_40374:
        /* <DEDUP_REMOVED lines=116> */
.L_x_40373:
[----:B------:R-:W-:-:S07]  /*eeb0*/  IMAD.MOV.U32 R13, RZ, RZ, R9 ;  /* 0x000000ffff0d7224 */ /* 0x000fce00078e0009 */
.L_x_40368:
[----:B------:R-:W-:Y:S05]  /*eec0*/  BSYNC B1 ;  /* 0x0000000000017941 */ /* 0x000fea0003800000 */
.L_x_40367:
        /* <DEDUP_REMOVED lines=20> */
.L_x_40376:
[----:B------:R-:W-:Y:S05]  /*f010*/  BSYNC B1 ;  /* 0x0000000000017941 */ /* 0x000fea0003800000 */
.L_x_40375:
[----:B------:R-:W-:-:S05]  /*f020*/  IMAD.MOV.U32 R9, RZ, RZ, R11 ;  /* 0x000000ffff097224 */ /* 0x000fca00078e000b */
[----:B------:R-:W-:Y:S01]  /*f030*/  LOP3.LUT R9, R9, 0x80000000, R19, 0xb8, !PT ;  /* 0x8000000009097812 */ /* 0x000fe200078eb813 */
[----:B------:R-:W-:Y:S06]  /*f040*/  BRA `(.L_x_40363) ;  /* 0x0000000000187947 */ /* 0x000fec0003800000 */
.L_x_40362:
[----:B------:R-:W-:-:S06]  /*f050*/  DSETP.GTU.AND P0, PT, R2, +INF , PT ;  /* 0x7ff000000200742a */ /* 0x000fcc0003f0c000 */
[----:B------:R-:W-:-:S14]  /*f060*/  DSETP.LE.AND P0, PT, R6, +INF , !P0 ;  /* 0x7ff000000600742a */ /* 0x000fdc0004703000 */
[----:B------:R-:W-:Y:S02]  /*f070*/  @P0 DSETP.NEU.AND P1, PT, R6, +INF , PT ;  /* 0x7ff000000600042a */ /* 0x000fe40003f2d000 */
[----:B------:R-:W-:-:S06]  /*f080*/  @!P0 DADD R8, R4, R18 ;  /* 0x0000000004088229 */ /* 0x000fcc0000000012 */
[----:B------:R-:W-:Y:S02]  /*f090*/  @P0 FSEL R8, R18, RZ, P1 ;  /* 0x000000ff12080208 */ /* 0x000fe40000800000 */
[----:B------:R-:W-:-:S07]  /*f0a0*/  @P0 FSEL R9, R19, -QNAN , P1 ;  /* 0xfff8000013090808 */ /* 0x000fce0000800000 */
.L_x_40363:
[----:B------:R-:W-:Y:S05]  /*f0b0*/  BSYNC B0 ;  /* 0x0000000000007941 */ /* 0x000fea0003800000 */
.L_x_40361:
        /* <DEDUP_REMOVED lines=21> */
.L_x_40380:
[----:B------:R-:W0:Y:S02]  /*f210*/  F2I.S64.F64.TRUNC R4, R4 ;  /* 0x0000000400047311 */ /* 0x000e24000030d900 */
[----:B0-----:R-:W-:-:S05]  /*f220*/  IMAD.MOV.U32 R3, RZ, RZ, R4 ;  /* 0x000000ffff037224 */ /* 0x001fca00078e0004 */
[----:B------:R4:W-:Y:S01]  /*f230*/  STG.E.U8 desc[UR36][R16.64], R3 ;  /* 0x0000000310007986 */ /* 0x0009e2000c101124 */
[----:B------:R-:W-:Y:S05]  /*f240*/  BRA `(.L_x_40382) ;  /* 0x0000000c00f87947 */ /* 0x000fea0003800000 */
.L_x_40379:
        /* <DEDUP_REMOVED lines=9> */
.L_x_40384:
[----:B------:R-:W0:Y:S02]  /*f2e0*/  F2I.F64.TRUNC R5, R4 ;  /* 0x0000000400057311 */ /* 0x000e24000030d100 */
[----:B0-----:R2:W-:Y:S01]  /*f2f0*/  STG.E desc[UR36][R16.64], R5 ;  /* 0x0000000510007986 */ /* 0x0015e2000c101924 */
[----:B------:R-:W-:Y:S05]  /*f300*/  BRA `(.L_x_40382) ;  /* 0x0000000c00c87947 */ /* 0x000fea0003800000 */
.L_x_40383:
[----:B------:R-:W0:Y:S02]  /*f310*/  F2I.F64.TRUNC R5, R4 ;  /* 0x0000000400057311 */ /* 0x000e24000030d100 */
[----:B0-----:R0:W-:Y:S01]  /*f320*/  STG.E.U16 desc[UR36][R16.64], R5 ;  /* 0x0000000510007986 */ /* 0x0011e2000c101524 */
[----:B------:R-:W-:Y:S05]  /*f330*/  BRA `(.L_x_40382) ;  /* 0x0000000c00bc7947 */ /* 0x000fea0003800000 */
.L_x_40378:
        /* <DEDUP_REMOVED lines=13> */
.L_x_40386:
        /* <DEDUP_REMOVED lines=8> */
.L_x_40385:
        /* <DEDUP_REMOVED lines=14> */
.L_x_40388:
        /* <DEDUP_REMOVED lines=9> */
.L_x_40387:
[----:B------:R0:W-:Y:S01]  /*f600*/  STG.E.64 desc[UR36][R16.64], R4 ;  /* 0x0000000410007986 */ /* 0x0001e2000c101b24 */
[----:B------:R-:W-:Y:S05]  /*f610*/  BRA `(.L_x_40382) ;  /* 0x0000000c00047947 */ /* 0x000fea0003800000 */
.L_x_40377:
        /* <DEDUP_REMOVED lines=12> */
.L_x_40391:
[----:B------:R-:W-:-:S05]  /*f6e0*/  CS2R R6, SRZ ;  /* 0x0000000000067805 */ /* 0x000fca000001ff00 */
[----:B------:R0:W-:Y:S01]  /*f6f0*/  STG.E.128 desc[UR36][R16.64], R4 ;  /* 0x0000000410007986 */ /* 0x0001e2000c101d24 */
[----:B------:R-:W-:Y:S05]  /*f700*/  BRA `(.L_x_40382) ;  /* 0x0000000800c87947 */ /* 0x000fea0003800000 */
.L_x_40390:
        /* <DEDUP_REMOVED lines=25> */
.L_x_40395:
[----:B------:R-:W-:Y:S05]  /*f8a0*/  BSYNC B0 ;  /* 0x0000000000007941 */ /* 0x000fea0003800000 */
.L_x_40394:
[----:B------:R-:W-:-:S05]  /*f8b0*/  LOP3.LUT R3, R0, R3, RZ, 0xfc, !PT ;  /* 0x0000000300037212 */ /* 0x000fca00078efcff */
[----:B------:R0:W-:Y:S01]  /*f8c0*/  STG.E.U8 desc[UR36][R16.64], R3 ;  /* 0x0000000310007986 */ /* 0x0001e2000c101124 */
[----:B------:R-:W-:Y:S05]  /*f8d0*/  BRA `(.L_x_40382) ;  /* 0x0000000800547947 */ /* 0x000fea0003800000 */
.L_x_40393:
        /* <DEDUP_REMOVED lines=17> */
.L_x_40397:
[----:B------:R-:W-:Y:S01]  /*f9f0*/  IMAD.MOV.U32 R0, RZ, RZ, 0x7f ;  /* 0x0000007fff007424 */ /* 0x000fe200078e00ff */
[----:B------:R-:W-:-:S04]  /*fa00*/  ISETP.GT.U32.AND P0, PT, R2, 0x7f800000, PT ;  /* 0x7f8000000200780c */ /* 0x000fc80003f04070 */
[----:B------:R-:W-:-:S09]  /*fa10*/  SEL R0, R0, 0x7c, P0 ;  /* 0x0000007c00007807 */ /* 0x000fd20000000000 */
.L_x_40398:
[----:B------:R-:W-:Y:S05]  /*fa20*/  BSYNC B0 ;  /* 0x0000000000007941 */ /* 0x000fea0003800000 */
.L_x_40396:
[----:B------:R-:W-:-:S04]  /*fa30*/  LOP3.LUT R2, R3, 0x80000000, RZ, 0xc0, !PT ;  /* 0x8000000003027812 */ /* 0x000fc800078ec0ff */
[----:B------:R-:W-:-:S04]  /*fa40*/  SHF.R.U32.HI R3, RZ, 0x18, R2 ;  /* 0x00000018ff037819 */ /* 0x000fc80000011602 */
[----:B------:R-:W-:-:S05]  /*fa50*/  LOP3.LUT R3, R0, R3, RZ, 0xfc, !PT ;  /* 0x0000000300037212 */ /* 0x000fca00078efcff */
[----:B------:R0:W-:Y:S01]  /*fa60*/  STG.E.U8 desc[UR36][R16.64], R3 ;  /* 0x0000000310007986 */ /* 0x0001e2000c101124 */
[----:B------:R-:W-:Y:S05]  /*fa70*/  BRA `(.L_x_40382) ;  /* 0x0000000400ec7947 */ /* 0x000fea0003800000 */
.L_x_40392:
        /* <DEDUP_REMOVED lines=8> */
.L_x_40389:
        /* <DEDUP_REMOVED lines=11> */
.L_x_40401:
        /* <DEDUP_REMOVED lines=21> */
.L_x_40404:
[----:B------:R-:W-:-:S04]  /*fd00*/  LOP3.LUT R2, R3, 0x80000000, RZ, 0xc0, !PT ;  /* 0x8000000003027812 */ /* 0x000fc800078ec0ff */
[----:B------:R-:W-:-:S04]  /*fd10*/  SHF.R.U32.HI R3, RZ, 0x18, R2 ;  /* 0x00000018ff037819 */ /* 0x000fc80000011602 */
[----:B------:R-:W-:-:S04]  /*fd20*/  LOP3.LUT R0, R0, R3, RZ, 0xfc, !PT ;  /* 0x0000000300007212 */ /* 0x000fc800078efcff */
[----:B------:R-:W-:-:S07]  /*fd30*/  PRMT R8, R0, 0x7610, R8 ;  /* 0x0000761000087816 */ /* 0x000fce0000000008 */
.L_x_40403:
[----:B------:R-:W-:Y:S05]  /*fd40*/  BSYNC B0 ;  /* 0x0000000000007941 */ /* 0x000fea0003800000 */
.L_x_40402:
[----:B------:R0:W-:Y:S01]  /*fd50*/  STG.E.U8 desc[UR36][R16.64], R8 ;  /* 0x0000000810007986 */ /* 0x0001e2000c101124 */
[----:B------:R-:W-:Y:S05]  /*fd60*/  BRA `(.L_x_40382) ;  /* 0x0000000400307947 */ /* 0x000fea0003800000 */
.L_x_40400:
        /* <DEDUP_REMOVED lines=21> */
.L_x_40407:
[----:B------:R-:W-:-:S04]  /*fec0*/  LOP3.LUT R2, R3, 0x80000000, RZ, 0xc0, !PT ;  /* 0x8000000003027812 */ /* 0x000fc800078ec0ff */
[----:B------:R-:W-:-:S04]  /*fed0*/  SHF.R.U32.HI R3, RZ, 0x18, R2 ;  /* 0x00000018ff037819 */ /* 0x000fc80000011602 */
[----:B------:R-:W-:-:S04]  /*fee0*/  LOP3.LUT R0, R0, R3, RZ, 0xfc, !PT ;  /* 0x0000000300007212 */ /* 0x000fc800078efcff */
[----:B------:R-:W-:-:S07]  /*fef0*/  PRMT R8, R0, 0x7610, R8 ;  /* 0x0000761000087816 */ /* 0x000fce0000000008 */
.L_x_40406:
[----:B------:R-:W-:Y:S05]  /*ff00*/  BSYNC B0 ;  /* 0x0000000000007941 */ /* 0x000fea0003800000 */
.L_x_40405:
[----:B------:R0:W-:Y:S01]  /*ff10*/  STG.E.U8 desc[UR36][R16.64], R8 ;  /* 0x0000000810007986 */ /* 0x0001e2000c101124 */
[----:B------:R-:W-:Y:S05]  /*ff20*/  BRA `(.L_x_40382) ;  /* 0x0000000000c07947 */ /* 0x000fea0003800000 */
.L_x_40399:
        /* <DEDUP_REMOVED lines=26> */
.L_x_40381:
        /* <DEDUP_REMOVED lines=16> */
.L_x_40410:
[----:B------:R-:W-:Y:S05]  /*101d0*/  BRA `(.L_x_40382) ;  /* 0x0000000000147947 */ /* 0x000fea0003800000 */
.L_x_40409:
[----:B------:R-:W0:Y:S02]  /*101e0*/  F2I.U64.F64.TRUNC R4, R4 ;  /* 0x0000000400047311 */ /* 0x000e24000030d800 */
[----:B0-----:R0:W-:Y:S01]  /*101f0*/  STG.E.64 desc[UR36][R16.64], R4 ;  /* 0x0000000410007986 */ /* 0x0011e2000c101b24 */
[----:B------:R-:W-:Y:S05]  /*10200*/  BRA `(.L_x_40382) ;  /* 0x0000000000087947 */ /* 0x000fea0003800000 */
.L_x_40408:
[----:B------:R-:W0:Y:S02]  /*10210*/  F2I.U32.F64.TRUNC R5, R4 ;  /* 0x0000000400057311 */ /* 0x000e24000030d000 */
[----:B0-----:R0:W-:Y:S02]  /*10220*/  STG.E desc[UR36][R16.64], R5 ;  /* 0x0000000510007986 */ /* 0x0011e4000c101924 */
.L_x_40382:
[----:B------:R-:W-:-:S07]  /*10230*/  VIADD R23, R23, 0x80 ;  /* 0x0000008017177836 */ /* 0x000fce0000000000 */
.L_x_40293:
[----:B------:R-:W-:Y:S05]  /*10240*/  BSYNC B6 ;  /* 0x0000000000067941 */ /* 0x000fea0003800000 */
.L_x_40292:
        /* <DEDUP_REMOVED lines=357> */
.L_x_40411:
        /* <DEDUP_REMOVED lines=21> */
.L_x_40415:
[----:B------:R-:W2:Y:S02]  /*119f0*/  LDG.E.U8 R2, desc[UR36][R2.64] ;  /* 0x0000002402027981 */ /* 0x000ea4000c1e1100 */
[----:B--2---:R0:W1:Y:S01]  /*11a00*/  I2F.F64.U16 R18, R2 ;  /* 0x0000000200127312 */ /* 0x0040620000101800 */
[----:B------:R-:W-:Y:S05]  /*11a10*/  BRA `(.L_x_40417) ;  /* 0x0000000c00707947 */ /* 0x000fea0003800000 */
.L_x_40414:
        /* <DEDUP_REMOVED lines=9> */
.L_x_40419:
[----:B------:R-:W2:Y:S02]  /*11ab0*/  LDG.E R2, desc[UR36][R2.64] ;  /* 0x0000002402027981 */ /* 0x000ea4000c1e1900 */
[----:B--2---:R0:W1:Y:S01]  /*11ac0*/  I2F.F64 R18, R2 ;  /* 0x0000000200127312 */ /* 0x0040620000201c00 */
[----:B------:R-:W-:Y:S05]  /*11ad0*/  BRA `(.L_x_40417) ;  /* 0x0000000c00407947 */ /* 0x000fea0003800000 */
.L_x_40418:
[----:B------:R-:W2:Y:S02]  /*11ae0*/  LDG.E.U16 R2, desc[UR36][R2.64] ;  /* 0x0000002402027981 */ /* 0x000ea4000c1e1500 */
[----:B--2---:R0:W1:Y:S01]  /*11af0*/  I2F.F64.S16 R18, R2 ;  /* 0x0000000200127312 */ /* 0x0040620000101c00 */
[----:B------:R-:W-:Y:S05]  /*11b00*/  BRA `(.L_x_40417) ;  /* 0x0000000c00347947 */ /* 0x000fea0003800000 */
.L_x_40413:
        /* <DEDUP_REMOVED lines=10> */
.L_x_40421:
[----:B------:R-:W2:Y:S02]  /*11bb0*/  LDG.E.U16 R0, desc[UR36][R2.64] ;  /* 0x0000002402007981 */ /* 0x000ea4000c1e1500 */
[----:B--2---:R-:W-:-:S05]  /*11bc0*/  HADD2.F32 R0, -RZ, R0.H0_H0 ;  /* 0x20000000ff007230 */ /* 0x004fca0000004100 */
[----:B------:R-:W-:-:S04]  /*11bd0*/  FMUL.FTZ R0, R0, 1 ;  /* 0x3f80000000007820 */ /* 0x000fc80000410000 */
[----:B------:R0:W1:Y:S01]  /*11be0*/  F2F.F64.F32 R18, R0 ;  /* 0x0000000000127310 */ /* 0x0000620000201800 */
[----:B------:R-:W-:Y:S05]  /*11bf0*/  BRA `(.L_x_40417) ;  /* 0x0000000800f87947 */ /* 0x000fea0003800000 */
.L_x_40420:
        /* <DEDUP_REMOVED lines=10> */
.L_x_40423:
[----:B------:R-:W2:Y:S02]  /*11ca0*/  LDG.E.U16 R2, desc[UR36][R2.64] ;  /* 0x0000002402027981 */ /* 0x000ea4000c1e1500 */
[----:B--2---:R-:W-:-:S05]  /*11cb0*/  HADD2.F32 R0, -RZ, R2.H0_H0 ;  /* 0x20000002ff007230 */ /* 0x004fca0000004100 */
[----:B------:R-:W-:-:S04]  /*11cc0*/  FMUL.FTZ R0, R0, 1 ;  /* 0x3f80000000007820 */ /* 0x000fc80000410000 */
[----:B------:R0:W1:Y:S01]  /*11cd0*/  F2F.F64.F32 R18, R0 ;  /* 0x0000000000127310 */ /* 0x0000620000201800 */
[----:B------:R-:W-:Y:S05]  /*11ce0*/  BRA `(.L_x_40417) ;  /* 0x0000000800bc7947 */ /* 0x000fea0003800000 */
.L_x_40422:
[----:B------:R0:W5:Y:S01]  /*11cf0*/  LDG.E.64 R18, desc[UR36][R2.64] ;  /* 0x0000002402127981 */ /* 0x000162000c1e1b00 */
[----:B------:R-:W-:Y:S05]  /*11d00*/  BRA `(.L_x_40417) ;  /* 0x0000000800b47947 */ /* 0x000fea0003800000 */
.L_x_40412:
        /* <DEDUP_REMOVED lines=13> */
.L_x_40426:
[----:B------:R0:W5:Y:S01]  /*11de0*/  LDG.E.64 R18, desc[UR36][R2.64] ;  /* 0x0000002402127981 */ /* 0x000162000c1e1b00 */
[----:B------:R-:W-:Y:S05]  /*11df0*/  BRA `(.L_x_40417) ;  /* 0x0000000800787947 */ /* 0x000fea0003800000 */
.L_x_40425:
        /* <DEDUP_REMOVED lines=28> */
.L_x_40428:
        /* <DEDUP_REMOVED lines=15> */
.L_x_40427:
[----:B------:R-:W2:Y:S02]  /*120b0*/  LDG.E.U16 R0, desc[UR36][R2.64] ;  /* 0x0000002402007981 */ /* 0x000ea4000c1e1500 */
[----:B--2---:R-:W-:-:S04]  /*120c0*/  IMAD.U32 R0, R0, 0x10000, RZ ;  /* 0x0001000000007824 */ /* 0x004fc800078e00ff */
[----:B------:R-:W-:-:S04]  /*120d0*/  FMUL.FTZ R0, R0, 1 ;  /* 0x3f80000000007820 */ /* 0x000fc80000410000 */
[----:B------:R4:W0:Y:S01]  /*120e0*/  F2F.F64.F32 R18, R0 ;  /* 0x0000000000127310 */ /* 0x0008220000201800 */
[----:B------:R-:W-:Y:S05]  /*120f0*/  BRA `(.L_x_40417) ;  /* 0x0000000400b87947 */ /* 0x000fea0003800000 */
.L_x_40424:
        /* <DEDUP_REMOVED lines=11> */
.L_x_40431:
        /* <DEDUP_REMOVED lines=21> */
.L_x_40435:
[----:B------:R-:W-:Y:S05]  /*12300*/  BSYNC B1 ;  /* 0x0000000000017941 */ /* 0x000fea0003800000 */
.L_x_40434:
[----:B------:R-:W-:Y:S01]  /*12310*/  LEA R3, R0, 0x3b800000, 0x17 ;  /* 0x3b80000000037811 */ /* 0x000fe200078eb8ff */
[----:B------:R-:W-:-:S05]  /*12320*/  IMAD.SHL.U32 R0, R2, 0x100000, RZ ;  /* 0x0010000002007824 */ /* 0x000fca00078e00ff */
[----:B------:R-:W-:-:S07]  /*12330*/  LOP3.LUT R0, R3, R0, R4, 0xfe, !PT ;  /* 0x0000000003007212 */ /* 0x000fce00078efe04 */
.L_x_40433:
[----:B------:R-:W-:Y:S05]  /*12340*/  BSYNC B0 ;  /* 0x0000000000007941 */ /* 0x000fea0003800000 */
.L_x_40432:
[----:B------:R-:W-:-:S04]  /*12350*/  FMUL.FTZ R0, R0, 1 ;  /* 0x3f80000000007820 */ /* 0x000fc80000410000 */
[----:B------:R0:W1:Y:S01]  /*12360*/  F2F.F64.F32 R18, R0 ;  /* 0x0000000000127310 */ /* 0x0000620000201800 */
[----:B------:R-:W-:Y:S05]  /*12370*/  BRA `(.L_x_40417) ;  /* 0x0000000400187947 */ /* 0x000fea0003800000 */
.L_x_40430:
        /* <DEDUP_REMOVED lines=21> */
.L_x_40439:
[----:B------:R-:W-:Y:S05]  /*124d0*/  BSYNC B1 ;  /* 0x0000000000017941 */ /* 0x000fea0003800000 */
.L_x_40438:
[----:B------:R-:W-:Y:S01]  /*124e0*/  LEA R3, R0, 0x37800000, 0x17 ;  /* 0x3780000000037811 */ /* 0x000fe200078eb8ff */
[----:B------:R-:W-:-:S05]  /*124f0*/  IMAD.SHL.U32 R0, R2, 0x200000, RZ ;  /* 0x0020000002007824 */ /* 0x000fca00078e00ff */
[----:B------:R-:W-:-:S07]  /*12500*/  LOP3.LUT R0, R3, R0, R4, 0xfe, !PT ;  /* 0x0000000003007212 */ /* 0x000fce00078efe04 */
.L_x_40437:
[----:B------:R-:W-:Y:S05]  /*12510*/  BSYNC B0 ;  /* 0x0000000000007941 */ /* 0x000fea0003800000 */
.L_x_40436:
[----:B------:R-:W-:-:S04]  /*12520*/  FMUL.FTZ R0, R0, 1 ;  /* 0x3f80000000007820 */ /* 0x000fc80000410000 */
[----:B------:R0:W1:Y:S01]  /*12530*/  F2F.F64.F32 R18, R0 ;  /* 0x0000000000127310 */ /* 0x0000620000201800 */
[----:B------:R-:W-:Y:S05]  /*12540*/  BRA `(.L_x_40417) ;  /* 0x0000000000a47947 */ /* 0x000fea0003800000 */
.L_x_40429:
        /* <DEDUP_REMOVED lines=14> */
.L_x_40443:
[----:B------:R-:W-:Y:S05]  /*12630*/  BSYNC B0 ;  /* 0x0000000000007941 */ /* 0x000fea0003800000 */
.L_x_40442:
[----:B------:R-:W-:-:S04]  /*12640*/  FMUL.FTZ R0, R0, 1 ;  /* 0x3f80000000007820 */ /* 0x000fc80000410000 */
[----:B------:R0:W1:Y:S01]  /*12650*/  F2F.F64.F32 R18, R0 ;  /* 0x0000000000127310 */ /* 0x0000620000201800 */
[----:B------:R-:W-:Y:S05]  /*12660*/  BRA `(.L_x_40417) ;  /* 0x00000000005c7947 */ /* 0x000fea0003800000 */
.L_x_40416:
        /* <DEDUP_REMOVED lines=16> */
.L_x_40444:
[----:B------:R-:W-:Y:S01]  /*12770*/  CS2R R18, SRZ ;  /* 0x0000000000127805 */ /* 0x000fe2000001ff00 */
[----:B------:R-:W-:Y:S06]  /*12780*/  BRA `(.L_x_40417) ;  /* 0x0000000000147947 */ /* 0x000fec0003800000 */
.L_x_40441:
[----:B------:R-:W2:Y:S02]  /*12790*/  LDG.E.64 R18, desc[UR36][R2.64] ;  /* 0x0000002402127981 */ /* 0x000ea4000c1e1b00 */
[----:B--2---:R-:W0:Y:S01]  /*127a0*/  I2F.F64.U64 R18, R18 ;  /* 0x0000001200127312 */ /* 0x004e220000301800 */
[----:B------:R-:W-:Y:S05]  /*127b0*/  BRA `(.L_x_40417) ;  /* 0x0000000000087947 */ /* 0x000fea0003800000 */
.L_x_40440:
[----:B------:R-:W2:Y:S02]  /*127c0*/  LDG.E R2, desc[UR36][R2.64] ;  /* 0x0000002402027981 */ /* 0x000ea4000c1e1900 */
[----:B--2---:R0:W1:Y:S02]  /*127d0*/  I2F.F64.U32 R18, R2 ;  /* 0x0000000200127312 */ /* 0x0040640000201800 */
.L_x_40417:
[----:B0-----:R-:W4:Y:S01]  /*127e0*/  LDC.U8 R2, c[0x0][0x493] ;  /* 0x000124c0ff027b82 */ /* 0x001f220000000000 */
[----:B------:R-:W-:Y:S02]  /*127f0*/  ULDC.64 UR4, c[0x0][0x488] ;  /* 0x0001220000047ab9 */ /* 0x000fe40000000a00 */
[----:B------:R-:W-:-:S05]  /*12800*/  IADD3 R22, P0, R22, UR4, RZ ;  /* 0x0000000416167c10 */ /* 0x000fca000ff1e0ff */
        /* <DEDUP_REMOVED lines=13> */
[----:B----4-:R-:W0:Y:S01]  /*128e0*/  I2F.F64.S16 R2, R2 ;  /* 0x0000000200027312 */ /* 0x010e220000101c00 */
[----:B------:R-:W-:Y:S05]  /*128f0*/  BRA `(.L_x_40450) ;  /* 0x0000000c007c7947 */ /* 0x000fea0003800000 */
.L_x_40448:
[----:B------:R-:W4:Y:S02]  /*12900*/  LDG.E.U8 R2, desc[UR36][R22.64] ;  /* 0x0000002416027981 */ /* 0x000f24000c1e1100 */
[----:B----4-:R-:W0:Y:S01]  /*12910*/  I2F.F64.U16 R2, R2 ;  /* 0x0000000200027312 */ /* 0x010e220000101800 */
[----:B------:R-:W-:Y:S05]  /*12920*/  BRA `(.L_x_40450) ;  /* 0x0000000c00707947 */ /* 0x000fea0003800000 */
.L_x_40447:
[----:B------:R-:W-:-:S13]  /*12930*/  ISETP.NE.AND P0, PT, R0, 0x2, PT ;  /* 0x000000020000780c */ /* 0x000fda0003f05270 */
[----:B------:R-:W-:Y:S05]  /*12940*/  @!P0 BRA `(.L_x_40451) ;  /* 0x0000000000288947 */ /* 0x000fea0003800000 */
[----:B------:R-:W-:-:S13]  /*12950*/  ISETP.NE.AND P0, PT, R0, 0x3, PT ;  /* 0x000000030000780c */ /* 0x000fda0003f05270 */
[----:B------:R-:W-:Y:S05]  /*12960*/  @!P0 BRA `(.L_x_40452) ;  /* 0x0000000000148947 */ /* 0x000fea0003800000 */
[----:B------:R-:W-:-:S13]  /*12970*/  ISETP.NE.AND P0, PT, R0, 0x4, PT ;  /* 0x000000040000780c */ /* 0x000fda0003f05270 */
[----:B------:R-:W-:Y:S05]  /*12980*/  @P0 BRA `(.L_x_40449) ;  /* 0x0000000800fc0947 */ /* 0x000fea0003800000 */
[----:B------:R-:W4:Y:S02]  /*12990*/  LDG.E.64 R2, desc[UR36][R22.64] ;  /* 0x0000002416027981 */ /* 0x000f24000c1e1b00 */
[----:B----4-:R-:W0:Y:S01]  /*129a0*/  I2F.F64.S64 R2, R2 ;  /* 0x0000000200027312 */ /* 0x010e220000301c00 */
[----:B------:R-:W-:Y:S05]  /*129b0*/  BRA `(.L_x_40450) ;  /* 0x0000000c004c7947 */ /* 0x000fea0003800000 */
.L_x_40452:
[----:B------:R-:W4:Y:S02]  /*129c0*/  LDG.E R2, desc[UR36][R22.64] ;  /* 0x0000002416027981 */ /* 0x000f24000c1e1900 */
[----:B----4-:R-:W0:Y:S01]  /*129d0*/  I2F.F64 R2, R2 ;  /* 0x0000000200027312 */ /* 0x010e220000201c00 */
[----:B------:R-:W-:Y:S05]  /*129e0*/  BRA `(.L_x_40450) ;  /* 0x0000000c00407947 */ /* 0x000fea0003800000 */
.L_x_40451:
[----:B------:R-:W4:Y:S02]  /*129f0*/  LDG.E.U16 R2, desc[UR36][R22.64] ;  /* 0x0000002416027981 */ /* 0x000f24000c1e1500 */
[----:B----4-:R-:W0:Y:S01]  /*12a00*/  I2F.F64.S16 R2, R2 ;  /* 0x0000000200027312 */ /* 0x010e220000101c00 */
[----:B------:R-:W-:Y:S05]  /*12a10*/  BRA `(.L_x_40450) ;  /* 0x0000000c00347947 */ /* 0x000fea0003800000 */
.L_x_40446:
[----:B------:R-:W-:-:S13]  /*12a20*/  ISETP.GT.AND P0, PT, R0, 0x6, PT ;  /* 0x000000060000780c */ /* 0x000fda0003f04270 */
[----:B------:R-:W-:Y:S05]  /*12a30*/  @P0 BRA `(.L_x_40453) ;  /* 0x0000000000340947 */ /* 0x000fea0003800000 */
[----:B------:R-:W-:-:S13]  /*12a40*/  ISETP.NE.AND P0, PT, R0, 0x5, PT ;  /* 0x000000050000780c */ /* 0x000fda0003f05270 */
[----:B------:R-:W-:Y:S05]  /*12a50*/  @!P0 BRA `(.L_x_40454) ;  /* 0x0000000000188947 */ /* 0x000fea0003800000 */
[----:B------:R-:W-:-:S13]  /*12a60*/  ISETP.NE.AND P0, PT, R0, 0x6, PT ;  /* 0x000000060000780c */ /* 0x000fda0003f05270 */
[----:B------:R-:W-:Y:S05]  /*12a70*/  @P0 BRA `(.L_x_40449) ;  /* 0x0000000800c00947 */ /* 0x000fea0003800000 */
[----:B------:R-:W4:Y:S02]  /*12a80*/  LDG.E R2, desc[UR36][R22.64] ;  /* 0x0000002416027981 */ /* 0x000f24000c1e1900 */
[----:B----4-:R-:W-:-:S06]  /*12a90*/  FMUL.FTZ R2, R2, 1 ;  /* 0x3f80000002027820 */ /* 0x010fcc0000410000 */
[----:B------:R-:W0:Y:S01]  /*12aa0*/  F2F.F64.F32 R2, R2 ;  /* 0x0000000200027310 */ /* 0x000e220000201800 */
[----:B------:R-:W-:Y:S05]  /*12ab0*/  BRA `(.L_x_40450) ;  /* 0x0000000c000c7947 */ /* 0x000fea0003800000 */
.L_x_40454:
[----:B------:R-:W4:Y:S02]  /*12ac0*/  LDG.E.U16 R0, desc[UR36][R22.64] ;  /* 0x0000002416007981 */ /* 0x000f24000c1e1500 */
[----:B----4-:R-:W-:-:S05]  /*12ad0*/  HADD2.F32 R0, -RZ, R0.H0_H0 ;  /* 0x20000000ff007230 */ /* 0x010fca0000004100 */
[----:B------:R-:W-:-:S04]  /*12ae0*/  FMUL.FTZ R0, R0, 1 ;  /* 0x3f80000000007820 */ /* 0x000fc80000410000 */
[----:B------:R0:W4:Y:S01]  /*12af0*/  F2F.F64.F32 R2, R0 ;  /* 0x0000000000027310 */ /* 0x0001220000201800 */
[----:B------:R-:W-:Y:S05]  /*12b00*/  BRA `(.L_x_40450) ;  /* 0x0000000800f87947 */ /* 0x000fea0003800000 */
.L_x_40453:
[----:B------:R-:W-:-:S13]  /*12b10*/  ISETP.NE.AND P0, PT, R0, 0x7, PT ;  /* 0x000000070000780c */ /* 0x000fda0003f05270 */
[----:B------:R-:W-:Y:S05]  /*12b20*/  @!P0 BRA `(.L_x_40455) ;  /* 0x0000000000348947 */ /* 0x000fea0003800000 */
        /* <DEDUP_REMOVED lines=8> */
.L_x_40456:
[----:B------:R-:W4:Y:S02]  /*12bb0*/  LDG.E.U16 R22, desc[UR36][R22.64] ;  /* 0x0000002416167981 */ /* 0x000f24000c1e1500 */
[----:B----4-:R-:W-:-:S05]  /*12bc0*/  HADD2.F32 R0, -RZ, R22.H0_H0 ;  /* 0x20000016ff007230 */ /* 0x010fca0000004100 */
[----:B------:R-:W-:-:S04]  /*12bd0*/  FMUL.FTZ R0, R0, 1 ;  /* 0x3f80000000007820 */ /* 0x000fc80000410000 */
[----:B------:R0:W4:Y:S01]  /*12be0*/  F2F.F64.F32 R2, R0 ;  /* 0x0000000000027310 */ /* 0x0001220000201800 */
[----:B------:R-:W-:Y:S05]  /*12bf0*/  BRA `(.L_x_40450) ;  /* 0x0000000800bc7947 */ /* 0x000fea0003800000 */
.L_x_40455:
[----:B------:R0:W5:Y:S01]  /*12c00*/  LDG.E.64 R2, desc[UR36][R22.64] ;  /* 0x0000002416027981 */ /* 0x000162000c1e1b00 */
[----:B------:R-:W-:Y:S05]  /*12c10*/  BRA `(.L_x_40450) ;  /* 0x0000000800b47947 */ /* 0x000fea0003800000 */
.L_x_40445:
        /* <DEDUP_REMOVED lines=8> */
[----:B------:R-:W4:Y:S01]  /*12ca0*/  LDG.E.U8 R22, desc[UR36][R22.64] ;  /* 0x0000002416167981 */ /* 0x000f22000c1e1100 */
[----:B------:R-:W-:Y:S01]  /*12cb0*/  IMAD.MOV.U32 R2, RZ, RZ, RZ ;  /* 0x000000ffff027224 */ /* 0x000fe200078e00ff */
[----:B----4-:R-:W-:-:S04]  /*12cc0*/  ISETP.NE.AND P0, PT, R22, RZ, PT ;  /* 0x000000ff1600720c */ /* 0x010fc80003f05270 */
[----:B------:R-:W-:Y:S01]  /*12cd0*/  FSEL R3, RZ, 1.875, !P0 ;  /* 0x3ff00000ff037808 */ /* 0x000fe20004000000 */
[----:B------:R-:W-:Y:S08]  /*12ce0*/  BRA `(.L_x_40450) ;  /* 0x0000000800807947 */ /* 0x000ff00003800000 */
.L_x_40459:
[----:B------:R0:W5:Y:S01]  /*12cf0*/  LDG.E.64 R2, desc[UR36][R22.64] ;  /* 0x0000002416027981 */ /* 0x000162000c1e1b00 */
[----:B------:R-:W-:Y:S05]  /*12d00*/  BRA `(.L_x_40450) ;  /* 0x0000000800787947 */ /* 0x000fea0003800000 */
.L_x_40458:
        /* <DEDUP_REMOVED lines=11> */
[----:B--2---:R-:W-:-:S05]  /*12dc0*/  VIADD R4, R2, 0x1000000 ;  /* 0x0100000002047836 */ /* 0x004fca0000000000 */
        /* <DEDUP_REMOVED lines=14> */
[----:B------:R-:W4:Y:S01]  /*12eb0*/  F2F.F64.F32 R2, R3 ;  /* 0x0000000300027310 */ /* 0x000f220000201800 */
[----:B------:R-:W-:Y:S05]  /*12ec0*/  BRA `(.L_x_40450) ;  /* 0x0000000800087947 */ /* 0x000fea0003800000 */
.L_x_40461:
[----:B------:R-:W4:Y:S02]  /*12ed0*/  LDG.E.U8 R3, desc[UR36][R22.64] ;  /* 0x0000002416037981 */ /* 0x000f24000c1e1100 */
[----:B----4-:R-:W-:-:S05]  /*12ee0*/  IMAD.SHL.U32 R0, R3, 0x2000000, RZ ;  /* 0x0200000003007824 */ /* 0x010fca00078e00ff */
        /* <DEDUP_REMOVED lines=13> */
.L_x_40460:
[----:B------:R-:W4:Y:S02]  /*12fc0*/  LDG.E.U16 R0, desc[UR36][R22.64] ;  /* 0x0000002416007981 */ /* 0x000f24000c1e1500 */
[----:B----4-:R-:W-:-:S04]  /*12fd0*/  IMAD.U32 R0, R0, 0x10000, RZ ;  /* 0x0001000000007824 */ /* 0x010fc800078e00ff */
[----:B------:R-:W-:-:S04]  /*12fe0*/  FMUL.FTZ R0, R0, 1 ;  /* 0x3f80000000007820 */ /* 0x000fc80000410000 */
[----:B------:R0:W4:Y:S01]  /*12ff0*/  F2F.F64.F32 R2, R0 ;  /* 0x0000000000027310 */ /* 0x0001220000201800 */
[----:B------:R-:W-:Y:S05]  /*13000*/  BRA `(.L_x_40450) ;  /* 0x0000000400b87947 */ /* 0x000fea0003800000 */
.L_x_40457:
        /* <DEDUP_REMOVED lines=9> */
[----:B----4-:R-:W0:Y:S01]  /*130a0*/  I2F.F64.U16 R2, R2 ;  /* 0x0000000200027312 */ /* 0x010e220000101800 */
[----:B------:R-:W-:Y:S05]  /*130b0*/  BRA `(.L_x_40450) ;  /* 0x00000004008c7947 */ /* 0x000fea0003800000 */
.L_x_40464:
        /* <DEDUP_REMOVED lines=13> */
[----:B--2---:R-:W-:-:S06]  /*13190*/  IMAD.U32 R4, R3, -0x80000000, RZ ;  /* 0x8000000003047824 */ /* 0x004fcc00078e00ff */
[----:B------:R-:W-:Y:S05]  /*131a0*/  @P0 BRA `(.L_x_40468) ;  /* 0x0000000000180947 */ /* 0x000fea0003800000 */
[----:B------:R-:W0:Y:S02]  /*131b0*/  FLO.U32 R3, R2 ;  /* 0x0000000200037300 */ /* 0x000e2400000e0000 */
[----:B0-----:R-:W-:-:S04]  /*131c0*/  IADD3 R3, -R3, 0x1f, RZ ;  /* 0x0000001f03037810 */ /* 0x001fc80007ffe1ff */
[----:B------:R-:W-:Y:S01]  /*131d0*/  IADD3 R0, R0, 0x1d, -R3 ;  /* 0x0000001d00007810 */ /* 0x000fe20007ffe803 */
[----:B------:R-:W-:-:S05]  /*131e0*/  VIADD R5, R3, 0xffffffe4 ;  /* 0xffffffe403057836 */ /* 0x000fca0000000000 */
[----:B------:R-:W-:-:S04]  /*131f0*/  SHF.L.U32 R5, R2, R5, RZ ;  /* 0x0000000502057219 */ /* 0x000fc800000006ff */
[----:B------:R-:W-:-:S07]  /*13200*/  LOP3.LUT R2, R5, 0x7, RZ, 0xc0, !PT ;  /* 0x0000000705027812 */ /* 0x000fce00078ec0ff */
.L_x_40468:
[----:B------:R-:W-:Y:S05]  /*13210*/  BSYNC B1 ;  /* 0x0000000000017941 */ /* 0x000fea0003800000 */
.L_x_40467:
[----:B------:R-:W-:Y:S01]  /*13220*/  LEA R3, R0, 0x3b800000, 0x17 ;  /* 0x3b80000000037811 */ /* 0x000fe200078eb8ff */
[----:B------:R-:W-:-:S05]  /*13230*/  IMAD.SHL.U32 R0, R2, 0x100000, RZ ;  /* 0x0010000002007824 */ /* 0x000fca00078e00ff */
[----:B------:R-:W-:-:S07]  /*13240*/  LOP3.LUT R0, R3, R0, R4, 0xfe, !PT ;  /* 0x0000000003007212 */ /* 0x000fce00078efe04 */
.L_x_40466:
[----:B------:R-:W-:Y:S05]  /*13250*/  BSYNC B0 ;  /* 0x0000000000007941 */ /* 0x000fea0003800000 */
.L_x_40465:
[----:B------:R-:W-:-:S04]  /*13260*/  FMUL.FTZ R0, R0, 1 ;  /* 0x3f80000000007820 */ /* 0x000fc80000410000 */
[----:B------:R0:W4:Y:S01]  /*13270*/  F2F.F64.F32 R2, R0 ;  /* 0x0000000000027310 */ /* 0x0001220000201800 */
[----:B------:R-:W-:Y:S05]  /*13280*/  BRA `(.L_x_40450) ;  /* 0x0000000400187947 */ /* 0x000fea0003800000 */
.L_x_40463:
        /* <DEDUP_REMOVED lines=21> */
.L_x_40472:
[----:B------:R-:W-:Y:S05]  /*133e0*/  BSYNC B1 ;  /* 0x0000000000017941 */ /* 0x000fea0003800000 */
.L_x_40471:
[----:B------:R-:W-:Y:S01]  /*133f0*/  LEA R3, R0, 0x37800000, 0x17 ;  /* 0x3780000000037811 */ /* 0x000fe200078eb8ff */
[----:B------:R-:W-:-:S05]  /*13400*/  IMAD.SHL.U32 R0, R2, 0x200000, RZ ;  /* 0x0020000002007824 */ /* 0x000fca00078e00ff */
[----:B------:R-:W-:-:S07]  /*13410*/  LOP3.LUT R0, R3, R0, R4, 0xfe, !PT ;  /* 0x0000000003007212 */ /* 0x000fce00078efe04 */
.L_x_40470:
[----:B------:R-:W-:Y:S05]  /*13420*/  BSYNC B0 ;  /* 0x0000000000007941 */ /* 0x000fea0003800000 */
.L_x_40469:
[----:B------:R-:W-:-:S04]  /*13430*/  FMUL.FTZ R0, R0, 1 ;  /* 0x3f80000000007820 */ /* 0x000fc80000410000 */
[----:B------:R0:W4:Y:S01]  /*13440*/  F2F.F64.F32 R2, R0 ;  /* 0x0000000000027310 */ /* 0x0001220000201800 */
[----:B------:R-:W-:Y:S05]  /*13450*/  BRA `(.L_x_40450) ;  /* 0x0000000000a47947 */ /* 0x000fea0003800000 */
.L_x_40462:
        /* <DEDUP_REMOVED lines=14> */
.L_x_40476:
[----:B------:R-:W-:Y:S05]  /*13540*/  BSYNC B0 ;  /* 0x0000000000007941 */ /* 0x000fea0003800000 */
.L_x_40475:
[----:B------:R-:W-:-:S04]  /*13550*/  FMUL.FTZ R0, R0, 1 ;  /* 0x3f80000000007820 */ /* 0x000fc80000410000 */
[----:B------:R0:W4:Y:S01]  /*13560*/  F2F.F64.F32 R2, R0 ;  /* 0x0000000000027310 */ /* 0x0001220000201800 */
[----:B------:R-:W-:Y:S05]  /*13570*/  BRA `(.L_x_40450) ;  /* 0x00000000005c7947 */ /* 0x000fea0003800000 */
.L_x_40449:
[----:B------:R-:W-:Y:S01]  /*13580*/  MOV R2, 0x0 ;  /* 0x0000000000027802 */ /* 0x000fe20000000f00 */
[----:B------:R-:W-:Y:S01]  /*13590*/  ULDC.64 UR4, c[0x4][0x178] ;  /* 0x01005e0000047ab9 */ /* 0x000fe20000000a00 */
[----:B------:R-:W-:Y:S01]  /*135a0*/  ULDC.64 UR6, c[0x4][0x58] ;  /* 0x0100160000067ab9 */ /* 0x000fe20000000a00 */
[----:B--2---:R-:W-:Y:S02]  /*135b0*/  IMAD.U32 R4, RZ, RZ, UR4 ;  /* 0x00000004ff047e24 */ /* 0x004fe4000f8e00ff */
        /* <DEDUP_REMOVED lines=12> */
.L_x_40477:
[----:B------:R-:W-:Y:S01]  /*13680*/  CS2R R2, SRZ ;  /* 0x0000000000027805 */ /* 0x000fe2000001ff00 */
[----:B------:R-:W-:Y:S06]  /*13690*/  BRA `(.L_x_40450) ;  /* 0x0000000000147947 */ /* 0x000fec0003800000 */
.L_x_40474:
[----:B------:R-:W4:Y:S02]  /*136a0*/  LDG.E.64 R2, desc[UR36][R22.64] ;  /* 0x0000002416027981 */ /* 0x000f24000c1e1b00 */
[----:B----4-:R-:W0:Y:S01]  /*136b0*/  I2F.F64.U64 R2, R2 ;  /* 0x0000000200027312 */ /* 0x010e220000301800 */
[----:B------:R-:W-:Y:S05]  /*136c0*/  BRA `(.L_x_40450) ;  /* 0x0000000000087947 */ /* 0x000fea0003800000 */
.L_x_40473:
[----:B------:R-:W4:Y:S02]  /*136d0*/  LDG.E R2, desc[UR36][R22.64] ;  /* 0x0000002416027981 */ /* 0x000f24000c1e1900 */
[----:B----4-:R-:W0:Y:S02]  /*136e0*/  I2F.F64.U32 R2, R2 ;  /* 0x0000000200027312 */ /* 0x010e240000201800 */
.L_x_40450:
[----:B0---45:R-:W-:Y:S01]  /*136f0*/  LOP3.LUT R5, R3, 0x7fffffff, RZ, 0xc0, !PT ;  /* 0x7fffffff03057812 */ /* 0x031fe200078ec0ff */
[----:B------:R-:W-:Y:S01]  /*13700*/  BSSY B0, `(.L_x_40478) ;  /* 0x00000f9000007945 */ /* 0x000fe20003800000 */
[----:B-1-3--:R-:W-:Y:S01]  /*13710*/  LOP3.LUT R7, R19, 0x7fffffff, RZ, 0xc0, !PT ;  /* 0x7fffffff13077812 */ /* 0x00afe200078ec0ff */
[----:B--2---:R-:W-:Y:S01]  /*13720*/  IMAD.MOV.U32 R4, RZ, RZ, R2 ;  /* 0x000000ffff047224 */ /* 0x004fe200078e0002 */
        /* <DEDUP_REMOVED lines=34> */
.L_x_40483:
        /* <DEDUP_REMOVED lines=12> */
.L_x_40482:
[----:B------:R-:W-:Y:S05]  /*13a10*/  BSYNC B1 ;  /* 0x0000000000017941 */ /* 0x000fea0003800000 */
.L_x_40481:
        /* <DEDUP_REMOVED lines=13> */
.L_x_40489:
        /* <DEDUP_REMOVED lines=33> */
.L_x_40488:
[----:B------:R-:W-:-:S07]  /*13d00*/  IMAD.MOV.U32 R6, RZ, RZ, R12 ;  /* 0x000000ffff067224 */ /* 0x000fce00078e000c */
.L_x_40487:
[----:B------:R-:W-:Y:S05]  /*13d10*/  BSYNC B2 ;  /* 0x0000000000027941 */ /* 0x000fea0003800000 */
.L_x_40486:
[----:B------:R-:W-:-:S13]  /*13d20*/  ISETP.GE.U32.AND P0, PT, R9, 0xc, PT ;  /* 0x0000000c0900780c */ /* 0x000fda0003f06070 */
[----:B------:R-:W-:Y:S05]  /*13d30*/  @!P0 BRA `(.L_x_40485) ;  /* 0x0000000400d88947 */ /* 0x000fea0003800000 */
[----:B------:R-:W-:Y:S01]  /*13d40*/  BSSY B2, `(.L_x_40490) ;  /* 0x0000074000027945 */ /* 0x000fe20003800000 */
.L_x_40491:
        /* <DEDUP_REMOVED lines=116> */
.L_x_40490:
[----:B------:R-:W-:-:S07]  /*14490*/  IMAD.MOV.U32 R13, RZ, RZ, R9 ;  /* 0x000000ffff0d7224 */ /* 0x000fce00078e0009 */
.L_x_40485:
[----:B------:R-:W-:Y:S05]  /*144a0*/  BSYNC B1 ;  /* 0x0000000000017941 */ /* 0x000fea0003800000 */
.L_x_40484:
        /* <DEDUP_REMOVED lines=20> */
.L_x_40493:
[----:B------:R-:W-:Y:S05]  /*145f0*/  BSYNC B1 ;  /* 0x0000000000017941 */ /* 0x000fea0003800000 */
.L_x_40492:
[----:B------:R-:W-:-:S05]  /*14600*/  IMAD.MOV.U32 R9, RZ, RZ, R11 ;  /* 0x000000ffff097224 */ /* 0x000fca00078e000b */
[----:B------:R-:W-:Y:S01]  /*14610*/  LOP3.LUT R9, R9, 0x80000000, R19, 0xb8, !PT ;  /* 0x8000000009097812 */ /* 0x000fe200078eb813 */
[----:B------:R-:W-:Y:S06]  /*14620*/  BRA `(.L_x_40480) ;  /* 0x0000000000187947 */ /* 0x000fec0003800000 */
.L_x_40479:
[----:B------:R-:W-:-:S06]  /*14630*/  DSETP.GTU.AND P0, PT, R4, +INF , PT ;  /* 0x7ff000000400742a */ /* 0x000fcc0003f0c000 */
[----:B------:R-:W-:-:S14]  /*14640*/  DSETP.LE.AND P0, PT, R6, +INF , !P0 ;  /* 0x7ff000000600742a */ /* 0x000fdc0004703000 */
[----:B------:R-:W-:Y:S02]  /*14650*/  @P0 DSETP.NEU.AND P1, PT, R6, +INF , PT ;  /* 0x7ff000000600042a */ /* 0x000fe40003f2d000 */
[----:B------:R-:W-:-:S06]  /*14660*/  @!P0 DADD R8, R2, R18 ;  /* 0x0000000002088229 */ /* 0x000fcc0000000012 */
[----:B------:R-:W-:Y:S02]  /*14670*/  @P0 FSEL R8, R18, RZ, P1 ;  /* 0x000000ff12080208 */ /* 0x000fe40000800000 */
[----:B------:R-:W-:-:S07]  /*14680*/  @P0 FSEL R9, R19, -QNAN , P1 ;  /* 0xfff8000013090808 */ /* 0x000fce0000800000 */
.L_x_40480:
[----:B------:R-:W-:Y:S05]  /*14690*/  BSYNC B0 ;  /* 0x0000000000007941 */ /* 0x000fea0003800000 */
.L_x_40478:
        /* <DEDUP_REMOVED lines=21> */
.L_x_40497:
[----:B------:R-:W0:Y:S02]  /*147f0*/  F2I.S64.F64.TRUNC R4, R4 ;  /* 0x0000000400047311 */ /* 0x000e24000030d900 */
[----:B0-----:R-:W-:-:S05]  /*14800*/  IMAD.MOV.U32 R3, RZ, RZ, R4 ;  /* 0x000000ffff037224 */ /* 0x001fca00078e0004 */
[----:B------:R-:W-:Y:S01]  /*14810*/  STG.E.U8 desc[UR36][R16.64], R3 ;  /* 0x0000000310007986 */ /* 0x000fe2000c101124 */
[----:B------:R-:W-:Y:S05]  /*14820*/  EXIT ;  /* 0x000000000000794d */ /* 0x000fea0003800000 */
.L_x_40496:
        /* <DEDUP_REMOVED lines=9> */
.L_x_40500:
[----:B------:R-:W0:Y:S02]  /*148c0*/  F2I.F64.TRUNC R5, R4 ;  /* 0x0000000400057311 */ /* 0x000e24000030d100 */
[----:B0-----:R-:W-:Y:S01]  /*148d0*/  STG.E desc[UR36][R16.64], R5 ;  /* 0x0000000510007986 */ /* 0x001fe2000c101924 */
[----:B------:R-:W-:Y:S05]  /*148e0*/  EXIT ;  /* 0x000000000000794d */ /* 0x000fea0003800000 */
.L_x_40499:
[----:B------:R-:W0:Y:S02]  /*148f0*/  F2I.F64.TRUNC R5, R4 ;  /* 0x0000000400057311 */ /* 0x000e24000030d100 */
[----:B0-----:R-:W-:Y:S01]  /*14900*/  STG.E.U16 desc[UR36][R16.64], R5 ;  /* 0x0000000510007986 */ /* 0x001fe2000c101524 */
[----:B------:R-:W-:Y:S05]  /*14910*/  EXIT ;  /* 0x000000000000794d */ /* 0x000fea0003800000 */
.L_x_40495:
        /* <DEDUP_REMOVED lines=13> */
.L_x_40502:
        /* <DEDUP_REMOVED lines=8> */
.L_x_40501:
        /* <DEDUP_REMOVED lines=14> */
.L_x_40504:
        /* <DEDUP_REMOVED lines=9> */
.L_x_40503:
[----:B------:R-:W-:Y:S01]  /*14be0*/  STG.E.64 desc[UR36][R16.64], R4 ;  /* 0x0000000410007986 */ /* 0x000fe2000c101b24 */
[----:B------:R-:W-:Y:S05]  /*14bf0*/  EXIT ;  /* 0x000000000000794d */ /* 0x000fea0003800000 */
.L_x_40494:
        /* <DEDUP_REMOVED lines=12> */
.L_x_40507:
[----:B------:R-:W-:-:S05]  /*14cc0*/  CS2R R6, SRZ ;  /* 0x0000000000067805 */ /* 0x000fca000001ff00 */
[----:B------:R-:W-:Y:S01]  /*14cd0*/  STG.E.128 desc[UR36][R16.64], R4 ;  /* 0x0000000410007986 */ /* 0x000fe2000c101d24 */
[----:B------:R-:W-:Y:S05]  /*14ce0*/  EXIT ;  /* 0x000000000000794d */ /* 0x000fea0003800000 */
.L_x_40506:
        /* <DEDUP_REMOVED lines=25> */
.L_x_40511:
[----:B------:R-:W-:Y:S05]  /*14e80*/  BSYNC B0 ;  /* 0x0000000000007941 */ /* 0x000fea0003800000 */
.L_x_40510:
[----:B------:R-:W-:-:S05]  /*14e90*/  LOP3.LUT R3, R0, R3, RZ, 0xfc, !PT ;  /* 0x0000000300037212 */ /* 0x000fca00078efcff */
[----:B------:R-:W-:Y:S01]  /*14ea0*/  STG.E.U8 desc[UR36][R16.64], R3 ;  /* 0x0000000310007986 */ /* 0x000fe2000c101124 */
[----:B------:R-:W-:Y:S05]  /*14eb0*/  EXIT ;  /* 0x000000000000794d */ /* 0x000fea0003800000 */
.L_x_40509:
        /* <DEDUP_REMOVED lines=17> */
.L_x_40513:
[----:B------:R-:W-:Y:S01]  /*14fd0*/  IMAD.MOV.U32 R0, RZ, RZ, 0x7f ;  /* 0x0000007fff007424 */ /* 0x000fe200078e00ff */
[----:B------:R-:W-:-:S04]  /*14fe0*/  ISETP.GT.U32.AND P0, PT, R2, 0x7f800000, PT ;  /* 0x7f8000000200780c */ /* 0x000fc80003f04070 */
[----:B------:R-:W-:-:S09]  /*14ff0*/  SEL R0, R0, 0x7c, P0 ;  /* 0x0000007c00007807 */ /* 0x000fd20000000000 */
.L_x_40514:
[----:B------:R-:W-:Y:S05]  /*15000*/  BSYNC B0 ;  /* 0x0000000000007941 */ /* 0x000fea0003800000 */
.L_x_40512:
[----:B------:R-:W-:-:S04]  /*15010*/  LOP3.LUT R2, R3, 0x80000000, RZ, 0xc0, !PT ;  /* 0x8000000003027812 */ /* 0x000fc800078ec0ff */
[----:B------:R-:W-:-:S04]  /*15020*/  SHF.R.U32.HI R3, RZ, 0x18, R2 ;  /* 0x00000018ff037819 */ /* 0x000fc80000011602 */
[----:B------:R-:W-:-:S05]  /*15030*/  LOP3.LUT R3, R0, R3, RZ, 0xfc, !PT ;  /* 0x0000000300037212 */ /* 0x000fca00078efcff */
[----:B------:R-:W-:Y:S01]  /*15040*/  STG.E.U8 desc[UR36][R16.64], R3 ;  /* 0x0000000310007986 */ /* 0x000fe2000c101124 */
[----:B------:R-:W-:Y:S05]  /*15050*/  EXIT ;  /* 0x000000000000794d */ /* 0x000fea0003800000 */
.L_x_40508:
        /* <DEDUP_REMOVED lines=8> */
.L_x_40505:
        /* <DEDUP_REMOVED lines=11> */
.L_x_40517:
        /* <DEDUP_REMOVED lines=21> */
.L_x_40520:
[----:B------:R-:W-:-:S04]  /*152e0*/  LOP3.LUT R2, R3, 0x80000000, RZ, 0xc0, !PT ;  /* 0x8000000003027812 */ /* 0x000fc800078ec0ff */
[----:B------:R-:W-:-:S04]  /*152f0*/  SHF.R.U32.HI R3, RZ, 0x18, R2 ;  /* 0x00000018ff037819 */ /* 0x000fc80000011602 */
[----:B------:R-:W-:-:S04]  /*15300*/  LOP3.LUT R0, R0, R3, RZ, 0xfc, !PT ;  /* 0x0000000300007212 */ /* 0x000fc800078efcff */
[----:B------:R-:W-:-:S07]  /*15310*/  PRMT R8, R0, 0x7610, R8 ;  /* 0x0000761000087816 */ /* 0x000fce0000000008 */
.L_x_40519:
[----:B------:R-:W-:Y:S05]  /*15320*/  BSYNC B0 ;  /* 0x0000000000007941 */ /* 0x000fea0003800000 */
.L_x_40518:
[----:B------:R-:W-:Y:S01]  /*15330*/  STG.E.U8 desc[UR36][R16.64], R8 ;  /* 0x0000000810007986 */ /* 0x000fe2000c101124 */
[----:B------:R-:W-:Y:S05]  /*15340*/  EXIT ;  /* 0x000000000000794d */ /* 0x000fea0003800000 */
.L_x_40516:
        /* <DEDUP_REMOVED lines=21> */
.L_x_40523:
[----:B------:R-:W-:-:S04]  /*154a0*/  LOP3.LUT R2, R3, 0x80000000, RZ, 0xc0, !PT ;  /* 0x8000000003027812 */ /* 0x000fc800078ec0ff */
[----:B------:R-:W-:-:S04]  /*154b0*/  SHF.R.U32.HI R3, RZ, 0x18, R2 ;  /* 0x00000018ff037819 */ /* 0x000fc80000011602 */
[----:B------:R-:W-:-:S04]  /*154c0*/  LOP3.LUT R0, R0, R3, RZ, 0xfc, !PT ;  /* 0x0000000300007212 */ /* 0x000fc800078efcff */
[----:B------:R-:W-:-:S07]  /*154d0*/  PRMT R8, R0, 0x7610, R8 ;  /* 0x0000761000087816 */ /* 0x000fce0000000008 */
.L_x_40522:
[----:B------:R-:W-:Y:S05]  /*154e0*/  BSYNC B0 ;  /* 0x0000000000007941 */ /* 0x000fea0003800000 */
.L_x_40521:
[----:B------:R-:W-:Y:S01]  /*154f0*/  STG.E.U8 desc[UR36][R16.64], R8 ;  /* 0x0000000810007986 */ /* 0x000fe2000c101124 */
[----:B------:R-:W-:Y:S05]  /*15500*/  EXIT ;  /* 0x000000000000794d */ /* 0x000fea0003800000 */
.L_x_40515:
        /* <DEDUP_REMOVED lines=26> */
.L_x_40498:
        /* <DEDUP_REMOVED lines=16> */
.L_x_40526:
[----:B------:R-:W-:Y:S05]  /*157b0*/  EXIT ;  /* 0x000000000000794d */ /* 0x000fea0003800000 */
.L_x_40525:
[----:B------:R-:W0:Y:S02]  /*157c0*/  F2I.U64.F64.TRUNC R4, R4 ;  /* 0x0000000400047311 */ /* 0x000e24000030d800 */
[----:B0-----:R-:W-:Y:S01]  /*157d0*/  STG.E.64 desc[UR36][R16.64], R4 ;  /* 0x0000000410007986 */ /* 0x001fe2000c101b24 */
[----:B------:R-:W-:Y:S05]  /*157e0*/  EXIT ;  /* 0x000000000000794d */ /* 0x000fea0003800000 */
.L_x_40524:
[----:B------:R-:W0:Y:S02]  /*157f0*/  F2I.U32.F64.TRUNC R5, R4 ;  /* 0x0000000400057311 */ /* 0x000e24000030d000 */
[----:B0-----:R-:W-:Y:S01]  /*15800*/  STG.E desc[UR36][R16.64], R5 ;  /* 0x0000000510007986 */ /* 0x001fe2000c101924 */
[----:B------:R-:W-:Y:S05]  /*15810*/  EXIT ;  /* 0x000000000000794d */ /* 0x000fea0003800000 */
.L_x_40527:
        /* <DEDUP_REMOVED lines=14> */
.L_x_57549:


//--------------------- .text._ZN2at6native27unrolled_elementwise_kernelINS0_13BinaryFunctorIdddZZZNS0_21remainder_kernel_cudaERNS_18TensorIteratorBaseEENKUlvE0_clEvENKUlvE_clEvEUlddE_EESt5arrayIPcLm3EELi4E23TrivialOffsetCalculatorILi2EjESC_ILi1EjENS0_6memory12LoadWithCastILi2EEENSF_13StoreWithCastILi1EEEEEviT_T0_T2_T3_T4_T5_ --------------------------
	.section	.text._ZN2at6native27unrolled_elementwise_kernelINS0_13BinaryFunctorIdddZZZNS0_21remainder_kernel_cudaERNS_18TensorIteratorBaseEENKUlvE0_clEvENKUlvE_clEvEUlddE_EESt5arrayIPcLm3EELi4E23TrivialOffsetCalculatorILi2EjESC_ILi1EjENS0_6memory12LoadWithCastILi2EEENSF_13StoreWithCastILi1EEEEEviT_T0_T2_T3_T4_T5_,"ax",@progbits
	.align	128
        .global         _ZN2at6native27unrolled_elementwise_kernelINS0_13BinaryFunctorIdddZZZNS0_21remainder_kernel_cudaERNS_18TensorIteratorBaseEENKUlvE0_clEvENKUlvE_clEvEUlddE_EESt5arrayIPcLm3EELi4E23TrivialOffsetCalculatorILi2EjESC_ILi1EjENS0_6memory12LoadWithCastILi2EEENSF_13StoreWithCastILi1EEEEEviT_T0_T2_T3_T4_T5_
        .type           _ZN2at6native27unrolled_elementwise_kernelINS0_13BinaryFunctorIdddZZZNS0_21remainder_kernel_cudaERNS_18TensorIteratorBaseEENKUlvE0_clEvENKUlvE_clEvEUlddE_EESt5arrayIPcLm3EELi4E23TrivialOffsetCalculatorILi2EjESC_ILi1EjENS0_6memory12LoadWithCastILi2EEENSF_13StoreWithCastILi1EEEEEviT_T0_T2_T3_T4_T5_,@function
        .size           _ZN2at6native27unrolled_elementwise_kernelINS0_13BinaryFunctorIdddZZZNS0_21remainder_kernel_cudaERNS_18TensorIteratorBaseEENKUlvE0_clEvENKUlvE_clEvEUlddE_EESt5arrayIPcLm3EELi4E23TrivialOffsetCalculatorILi2EjESC_ILi1EjENS0_6memory12LoadWithCastILi2EEENSF_13StoreWithCastILi1EEEEEviT_T0_T2_T3_T4_T5_,(.L_x_57550 - _ZN2at6native27unrolled_elementwise_kernelINS0_13BinaryFunctorIdddZZZNS0_21remainder_kernel_cudaERNS_18TensorIteratorBaseEENKUlvE0_clEvENKUlvE_clEvEUlddE_EESt5arrayIPcLm3EELi4E23TrivialOffsetCalculatorILi2EjESC_ILi1EjENS0_6memory12LoadWithCastILi2EEENSF_13StoreWithCastILi1EEEEEviT_T0_T2_T3_T4_T5_)
        .other          _ZN2at6native27unrolled_elementwise_kernelINS0_13BinaryFunctorIdddZZZNS0_21remainder_kernel_cudaERNS_18TensorIteratorBaseEENKUlvE0_clEvENKUlvE_clEvEUlddE_EESt5arrayIPcLm3EELi4E23TrivialOffsetCalculatorILi2EjESC_ILi1EjENS0_6memory12LoadWithCastILi2EEENSF_13StoreWithCastILi1EEEEEviT_T0_T2_T3_T4_T5_,@"STO_CUDA_ENTRY STV_DEFAULT"
_ZN2at6native27unrolled_elementwise_kernelINS0_13BinaryFunctorIdddZZZNS0_21remainder_kernel_cudaERNS_18TensorIteratorBaseEENKUlvE0_clEvENKUlvE_clEvEUlddE_EESt5arrayIPcLm3EELi4E23TrivialOffsetCalculatorILi2EjESC_ILi1EjENS0_6memory12LoadWithCastILi2EEENSF_13StoreWithCastILi1EEEEEviT_T0_T2_T3_T4_T5_:
.text._ZN2at6native27unrolled_elementwise_kernelINS0_13BinaryFunctorIdddZZZNS0_21remainder_kernel_cudaERNS_18TensorIteratorBaseEENKUlvE0_clEvENKUlvE_clEvEUlddE_EESt5arrayIPcLm3EELi4E23TrivialOffsetCalculatorILi2EjESC_ILi1EjENS0_6memory12LoadWithCastILi2EEENSF_13StoreWithCastILi1EEEEEviT_T0_T2_T3_T4_T5_:
        /* <DEDUP_REMOVED lines=34> */
.L_x_40533:
[----:B------:R-:W2:Y:S02]  /*0220*/  LDG.E.U8 R4, desc[UR36][R4.64] ;  /* 0x0000002404047981 */ /* 0x000ea4000c1e1100 */
[----:B--2---:R0:W1:Y:S01]  /*0230*/  I2F.F64.U16 R36, R4 ;  /* 0x0000000400247312 */ /* 0x0040620000101800 */
[----:B------:R-:W-:Y:S05]  /*0240*/  BRA `(.L_x_40535) ;  /* 0x0000000c00747947 */ /* 0x000fea0003800000 */
.L_x_40532:
        /* <DEDUP_REMOVED lines=9> */
.L_x_40537:
[----:B------:R-:W2:Y:S02]  /*02e0*/  LDG.E R4, desc[UR36][R4.64] ;  /* 0x0000002404047981 */ /* 0x000ea4000c1e1900 */
[----:B--2---:R1:W2:Y:S01]  /*02f0*/  I2F.F64 R36, R4 ;  /* 0x0000000400247312 */ /* 0x0042a20000201c00 */
[----:B------:R-:W-:Y:S05]  /*0300*/  BRA `(.L_x_40535) ;  /* 0x0000000c00447947 */ /* 0x000fea0003800000 */
.L_x_40536:
[----:B------:R-:W2:Y:S02]  /*0310*/  LDG.E.U16 R4, desc[UR36][R4.64] ;  /* 0x0000002404047981 */ /* 0x000ea4000c1e1500 */
[----:B--2---:R3:W4:Y:S01]  /*0320*/  I2F.F64.S16 R36, R4 ;  /* 0x0000000400247312 */ /* 0x0047220000101c00 */
[----:B------:R-:W-:Y:S05]  /*0330*/  BRA `(.L_x_40535) ;  /* 0x0000000c00387947 */ /* 0x000fea0003800000 */
.L_x_40531:
        /* <DEDUP_REMOVED lines=10> */
.L_x_40539:
[----:B------:R-:W2:Y:S02]  /*03e0*/  LDG.E.U16 R0, desc[UR36][R4.64] ;  /* 0x0000002404007981 */ /* 0x000ea4000c1e1500 */
[----:B--2---:R-:W-:-:S05]  /*03f0*/  HADD2.F32 R0, -RZ, R0.H0_H0 ;  /* 0x20000000ff007230 */ /* 0x004fca0000004100 */
[----:B------:R-:W-:-:S04]  /*0400*/  FMUL.FTZ R0, R0, 1 ;  /* 0x3f80000000007820 */ /* 0x000fc80000410000 */
[----:B------:R0:W1:Y:S01]  /*0410*/  F2F.F64.F32 R36, R0 ;  /* 0x0000000000247310 */ /* 0x0000620000201800 */
[----:B------:R-:W-:Y:S05]  /*0420*/  BRA `(.L_x_40535) ;  /* 0x0000000800fc7947 */ /* 0x000fea0003800000 */
.L_x_40538:
        /* <DEDUP_REMOVED lines=10> */
.L_x_40541:
[----:B------:R-:W2:Y:S02]  /*04d0*/  LDG.E.U16 R4, desc[UR36][R4.64] ;  /* 0x0000002404047981 */ /* 0x000ea4000c1e1500 */
[----:B--2---:R-:W-:-:S05]  /*04e0*/  HADD2.F32 R0, -RZ, R4.H0_H0 ;  /* 0x20000004ff007230 */ /* 0x004fca0000004100 */
[----:B------:R-:W-:-:S04]  /*04f0*/  FMUL.FTZ R0, R0, 1 ;  /* 0x3f80000000007820 */ /* 0x000fc80000410000 */
[----:B------:R0:W1:Y:S01]  /*0500*/  F2F.F64.F32 R36, R0 ;  /* 0x0000000000247310 */ /* 0x0000620000201800 */
[----:B------:R-:W-:Y:S05]  /*0510*/  BRA `(.L_x_40535) ;  /* 0x0000000800c07947 */ /* 0x000fea0003800000 */
.L_x_40540:
[----:B------:R0:W5:Y:S01]  /*0520*/  LDG.E.64 R36, desc[UR36][R4.64] ;  /* 0x0000002404247981 */ /* 0x000162000c1e1b00 */
[----:B------:R-:W-:Y:S05]  /*0530*/  BRA `(.L_x_40535) ;  /* 0x0000000800b87947 */ /* 0x000fea0003800000 */
.L_x_40530:
        /* <DEDUP_REMOVED lines=13> */
.L_x_40544:
[----:B------:R0:W5:Y:S01]  /*0610*/  LDG.E.64 R36, desc[UR36][R4.64] ;  /* 0x0000002404247981 */ /* 0x000162000c1e1b00 */
[----:B------:R-:W-:Y:S05]  /*0620*/  BRA `(.L_x_40535) ;  /* 0x00000008007c7947 */ /* 0x000fea0003800000 */
.L_x_40543:
        /* <DEDUP_REMOVED lines=28> */
.L_x_40546:
        /* <DEDUP_REMOVED lines=16> */
.L_x_40545:
[----:B------:R-:W2:Y:S02]  /*08f0*/  LDG.E.U16 R0, desc[UR36][R4.64] ;  /* 0x0000002404007981 */ /* 0x000ea4000c1e1500 */
[----:B--2---:R-:W-:-:S04]  /*0900*/  IMAD.U32 R0, R0, 0x10000, RZ ;  /* 0x0001000000007824 */ /* 0x004fc800078e00ff */
[----:B------:R-:W-:-:S04]  /*0910*/  FMUL.FTZ R0, R0, 1 ;  /* 0x3f80000000007820 */ /* 0x000fc80000410000 */
[----:B------:R0:W1:Y:S01]  /*0920*/  F2F.F64.F32 R36, R0 ;  /* 0x0000000000247310 */ /* 0x0000620000201800 */
[----:B------:R-:W-:Y:S05]  /*0930*/  BRA `(.L_x_40535) ;  /* 0x0000000400b87947 */ /* 0x000fea0003800000 */
.L_x_40542:
        /* <DEDUP_REMOVED lines=11> */
.L_x_40549:
        /* <DEDUP_REMOVED lines=21> */
.L_x_40553:
[----:B------:R-:W-:Y:S05]  /*0b40*/  BSYNC B1 ;  /* 0x0000000000017941 */ /* 0x000fea0003800000 */
.L_x_40552:
[----:B------:R-:W-:Y:S01]  /*0b50*/  LEA R5, R0, 0x3b800000, 0x17 ;  /* 0x3b80000000057811 */ /* 0x000fe200078eb8ff */
[----:B------:R-:W-:-:S05]  /*0b60*/  IMAD.SHL.U32 R0, R3, 0x100000, RZ ;  /* 0x0010000003007824 */ /* 0x000fca00078e00ff */
[----:B------:R-:W-:-:S07]  /*0b70*/  LOP3.LUT R0, R5, R0, R6, 0xfe, !PT ;  /* 0x0000000005007212 */ /* 0x000fce00078efe06 */
.L_x_40551:
[----:B------:R-:W-:Y:S05]  /*0b80*/  BSYNC B0 ;  /* 0x0000000000007941 */ /* 0x000fea0003800000 */
.L_x_40550:
[----:B------:R-:W-:-:S04]  /*0b90*/  FMUL.FTZ R0, R0, 1 ;  /* 0x3f80000000007820 */ /* 0x000fc80000410000 */
[----:B------:R0:W1:Y:S01]  /*0ba0*/  F2F.F64.F32 R36, R0 ;  /* 0x0000000000247310 */ /* 0x0000620000201800 */
[----:B------:R-:W-:Y:S05]  /*0bb0*/  BRA `(.L_x_40535) ;  /* 0x0000000400187947 */ /* 0x000fea0003800000 */
.L_x_40548:
        /* <DEDUP_REMOVED lines=21> */
.L_x_40557:
[----:B------:R-:W-:Y:S05]  /*0d10*/  BSYNC B1 ;  /* 0x0000000000017941 */ /* 0x000fea0003800000 */
.L_x_40556:
[----:B------:R-:W-:Y:S01]  /*0d20*/  LEA R5, R0, 0x37800000, 0x17 ;  /* 0x3780000000057811 */ /* 0x000fe200078eb8ff */
[----:B------:R-:W-:-:S05]  /*0d30*/  IMAD.SHL.U32 R0, R3, 0x200000, RZ ;  /* 0x0020000003007824 */ /* 0x000fca00078e00ff */
[----:B------:R-:W-:-:S07]  /*0d40*/  LOP3.LUT R0, R5, R0, R6, 0xfe, !PT ;  /* 0x0000000005007212 */ /* 0x000fce00078efe06 */
.L_x_40555:
[----:B------:R-:W-:Y:S05]  /*0d50*/  BSYNC B0 ;  /* 0x0000000000007941 */ /* 0x000fea0003800000 */
.L_x_40554:
[----:B------:R-:W-:-:S04]  /*0d60*/  FMUL.FTZ R0, R0, 1 ;  /* 0x3f80000000007820 */ /* 0x000fc80000410000 */
[----:B------:R0:W1:Y:S01]  /*0d70*/  F2F.F64.F32 R36, R0 ;  /* 0x0000000000247310 */ /* 0x0000620000201800 */
[----:B------:R-:W-:Y:S05]  /*0d80*/  BRA `(.L_x_40535) ;  /* 0x0000000000a47947 */ /* 0x000fea0003800000 */
.L_x_40547:
        /* <DEDUP_REMOVED lines=14> */
.L_x_40561:
[----:B------:R-:W-:Y:S05]  /*0e70*/  BSYNC B0 ;  /* 0x0000000000007941 */ /* 0x000fea0003800000 */
.L_x_40560:
[----:B------:R-:W-:-:S04]  /*0e80*/  FMUL.FTZ R0, R0, 1 ;  /* 0x3f80000000007820 */ /* 0x000fc80000410000 */
[----:B------:R0:W1:Y:S01]  /*0e90*/  F2F.F64.F32 R36, R0 ;  /* 0x0000000000247310 */ /* 0x0000620000201800 */
[----:B------:R-:W-:Y:S05]  /*0ea0*/  BRA `(.L_x_40535) ;  /* 0x00000000005c7947 */ /* 0x000fea0003800000 */
.L_x_40534:
        /* <DEDUP_REMOVED lines=16> */
.L_x_40562:
[----:B------:R-:W-:Y:S01]  /*0fb0*/  CS2R R36, SRZ ;  /* 0x0000000000247805 */ /* 0x000fe2000001ff00 */
[----:B------:R-:W-:Y:S06]  /*0fc0*/  BRA `(.L_x_40535) ;  /* 0x0000000000147947 */ /* 0x000fec0003800000 */
.L_x_40559:
[----:B------:R-:W2:Y:S02]  /*0fd0*/  LDG.E.64 R36, desc[UR36][R4.64] ;  /* 0x0000002404247981 */ /* 0x000ea4000c1e1b00 */
[----:B--2---:R-:W0:Y:S01]  /*0fe0*/  I2F.F64.U64 R36, R36 ;  /* 0x0000002400247312 */ /* 0x004e220000301800 */
[----:B------:R-:W-:Y:S05]  /*0ff0*/  BRA `(.L_x_40535) ;  /* 0x0000000000087947 */ /* 0x000fea0003800000 */
.L_x_40558:
[----:B------:R-:W2:Y:S02]  /*1000*/  LDG.E R4, desc[UR36][R4.64] ;  /* 0x0000002404047981 */ /* 0x000ea4000c1e1900 */
[----:B--2---:R0:W1:Y:S02]  /*1010*/  I2F.F64.U32 R36, R4 ;  /* 0x0000000400247312 */ /* 0x0040640000201800 */
.L_x_40535:
        /* <DEDUP_REMOVED lines=19> */
.L_x_40566:
[----:B------:R-:W3:Y:S02]  /*1150*/  LDG.E.U8 R4, desc[UR36][R4.64] ;  /* 0x0000002404047981 */ /* 0x000ee4000c1e1100 */
[----:B---3--:R3:W0:Y:S01]  /*1160*/  I2F.F64.U16 R32, R4 ;  /* 0x0000000400207312 */ /* 0x0086220000101800 */
[----:B------:R-:W-:Y:S05]  /*1170*/  BRA `(.L_x_40568) ;  /* 0x0000000c00707947 */ /* 0x000fea0003800000 */
.L_x_40565:
        /* <DEDUP_REMOVED lines=9> */
.L_x_40570:
[----:B------:R-:W3:Y:S02]  /*1210*/  LDG.E R4, desc[UR36][R4.64] ;  /* 0x0000002404047981 */ /* 0x000ee4000c1e1900 */
[----:B---3--:R0:W1:Y:S01]  /*1220*/  I2F.F64 R32, R4 ;  /* 0x0000000400207312 */ /* 0x0080620000201c00 */
[----:B------:R-:W-:Y:S05]  /*1230*/  BRA `(.L_x_40568) ;  /* 0x0000000c00407947 */ /* 0x000fea0003800000 */
.L_x_40569:
[----:B------:R-:W3:Y:S02]  /*1240*/  LDG.E.U16 R4, desc[UR36][R4.64] ;  /* 0x0000002404047981 */ /* 0x000ee4000c1e1500 */
[----:B---3--:R0:W1:Y:S01]  /*1250*/  I2F.F64.S16 R32, R4 ;  /* 0x0000000400207312 */ /* 0x0080620000101c00 */
[----:B------:R-:W-:Y:S05]  /*1260*/  BRA `(.L_x_40568) ;  /* 0x0000000c00347947 */ /* 0x000fea0003800000 */
.L_x_40564:
        /* <DEDUP_REMOVED lines=10> */
.L_x_40572:
[----:B------:R-:W3:Y:S02]  /*1310*/  LDG.E.U16 R0, desc[UR36][R4.64] ;  /* 0x0000002404007981 */ /* 0x000ee4000c1e1500 */
[----:B---3--:R-:W-:-:S05]  /*1320*/  HADD2.F32 R0, -RZ, R0.H0_H0 ;  /* 0x20000000ff007230 */ /* 0x008fca0000004100 */
[----:B------:R-:W-:-:S04]  /*1330*/  FMUL.FTZ R0, R0, 1 ;  /* 0x3f80000000007820 */ /* 0x000fc80000410000 */
[----:B------:R0:W1:Y:S01]  /*1340*/  F2F.F64.F32 R32, R0 ;  /* 0x0000000000207310 */ /* 0x0000620000201800 */
[----:B------:R-:W-:Y:S05]  /*1350*/  BRA `(.L_x_40568) ;  /* 0x0000000800f87947 */ /* 0x000fea0003800000 */
.L_x_40571:
        /* <DEDUP_REMOVED lines=10> */
.L_x_40574:
[----:B------:R-:W3:Y:S02]  /*1400*/  LDG.E.U16 R4, desc[UR36][R4.64] ;  /* 0x0000002404047981 */ /* 0x000ee4000c1e1500 */
[----:B---3--:R-:W-:-:S05]  /*1410*/  HADD2.F32 R0, -RZ, R4.H0_H0 ;  /* 0x20000004ff007230 */ /* 0x008fca0000004100 */
[----:B------:R-:W-:-:S04]  /*1420*/  FMUL.FTZ R0, R0, 1 ;  /* 0x3f80000000007820 */ /* 0x000fc80000410000 */
[----:B------:R0:W1:Y:S01]  /*1430*/  F2F.F64.F32 R32, R0 ;  /* 0x0000000000207310 */ /* 0x0000620000201800 */
[----:B------:R-:W-:Y:S05]  /*1440*/  BRA `(.L_x_40568) ;  /* 0x0000000800bc7947 */ /* 0x000fea0003800000 */
.L_x_40573:
[----:B------:R0:W5:Y:S01]  /*1450*/  LDG.E.64 R32, desc[UR36][R4.64] ;  /* 0x0000002404207981 */ /* 0x000162000c1e1b00 */
[----:B------:R-:W-:Y:S05]  /*1460*/  BRA `(.L_x_40568) ;  /* 0x0000000800b47947 */ /* 0x000fea0003800000 */
.L_x_40563:
        /* <DEDUP_REMOVED lines=13> */
.L_x_40577:
[----:B------:R0:W5:Y:S01]  /*1540*/  LDG.E.64 R32, desc[UR36][R4.64] ;  /* 0x0000002404207981 */ /* 0x000162000c1e1b00 */
[----:B------:R-:W-:Y:S05]  /*1550*/  BRA `(.L_x_40568) ;  /* 0x0000000800787947 */ /* 0x000fea0003800000 */
.L_x_40576:
        /* <DEDUP_REMOVED lines=28> */
.L_x_40579:
        /* <DEDUP_REMOVED lines=15> */
.L_x_40578:
[----:B------:R-:W3:Y:S02]  /*1810*/  LDG.E.U16 R0, desc[UR36][R4.64] ;  /* 0x0000002404007981 */ /* 0x000ee4000c1e1500 */
[----:B---3--:R-:W-:-:S04]  /*1820*/  IMAD.U32 R0, R0, 0x10000, RZ ;  /* 0x0001000000007824 */ /* 0x008fc800078e00ff */
[----:B------:R-:W-:-:S04]  /*1830*/  FMUL.FTZ R0, R0, 1 ;  /* 0x3f80000000007820 */ /* 0x000fc80000410000 */
[----:B------:R0:W1:Y:S01]  /*1840*/  F2F.F64.F32 R32, R0 ;  /* 0x0000000000207310 */ /* 0x0000620000201800 */
[----:B------:R-:W-:Y:S05]  /*1850*/  BRA `(.L_x_40568) ;  /* 0x0000000400b87947 */ /* 0x000fea0003800000 */
.L_x_40575:
        /* <DEDUP_REMOVED lines=11> */
.L_x_40582:
        /* <DEDUP_REMOVED lines=21> */
.L_x_40586:
[----:B------:R-:W-:Y:S05]  /*1a60*/  BSYNC B1 ;  /* 0x0000000000017941 */ /* 0x000fea0003800000 */
.L_x_40585:
[----:B------:R-:W-:Y:S01]  /*1a70*/  LEA R5, R0, 0x3b800000, 0x17 ;  /* 0x3b80000000057811 */ /* 0x000fe200078eb8ff */
[----:B------:R-:W-:-:S05]  /*1a80*/  IMAD.SHL.U32 R0, R3, 0x100000, RZ ;  /* 0x0010000003007824 */ /* 0x000fca00078e00ff */
[----:B------:R-:W-:-:S07]  /*1a90*/  LOP3.LUT R0, R5, R0, R6, 0xfe, !PT ;  /* 0x0000000005007212 */ /* 0x000fce00078efe06 */
.L_x_40584:
[----:B------:R-:W-:Y:S05]  /*1aa0*/  BSYNC B0 ;  /* 0x0000000000007941 */ /* 0x000fea0003800000 */
.L_x_40583:
[----:B------:R-:W-:-:S04]  /*1ab0*/  FMUL.FTZ R0, R0, 1 ;  /* 0x3f80000000007820 */ /* 0x000fc80000410000 */
[----:B------:R0:W1:Y:S01]  /*1ac0*/  F2F.F64.F32 R32, R0 ;  /* 0x0000000000207310 */ /* 0x0000620000201800 */
[----:B------:R-:W-:Y:S05]  /*1ad0*/  BRA `(.L_x_40568) ;  /* 0x0000000400187947 */ /* 0x000fea0003800000 */
.L_x_40581:
        /* <DEDUP_REMOVED lines=21> */
.L_x_40590:
[----:B------:R-:W-:Y:S05]  /*1c30*/  BSYNC B1 ;  /* 0x0000000000017941 */ /* 0x000fea0003800000 */
.L_x_40589:
[----:B------:R-:W-:Y:S01]  /*1c40*/  LEA R5, R0, 0x37800000, 0x17 ;  /* 0x3780000000057811 */ /* 0x000fe200078eb8ff */
[----:B------:R-:W-:-:S05]  /*1c50*/  IMAD.SHL.U32 R0, R3, 0x200000, RZ ;  /* 0x0020000003007824 */ /* 0x000fca00078e00ff */
[----:B------:R-:W-:-:S07]  /*1c60*/  LOP3.LUT R0, R5, R0, R6, 0xfe, !PT ;  /* 0x0000000005007212 */ /* 0x000fce00078efe06 */
.L_x_40588:
[----:B------:R-:W-:Y:S05]  /*1c70*/  BSYNC B0 ;  /* 0x0000000000007941 */ /* 0x000fea0003800000 */
.L_x_40587:
[----:B------:R-:W-:-:S04]  /*1c80*/  FMUL.FTZ R0, R0, 1 ;  /* 0x3f80000000007820 */ /* 0x000fc80000410000 */
[----:B------:R0:W1:Y:S01]  /*1c90*/  F2F.F64.F32 R32, R0 ;  /* 0x0000000000207310 */ /* 0x0000620000201800 */
[----:B------:R-:W-:Y:S05]  /*1ca0*/  BRA `(.L_x_40568) ;  /* 0x0000000000a47947 */ /* 0x000fea0003800000 */
.L_x_40580:
        /* <DEDUP_REMOVED lines=14> */
.L_x_40594:
[----:B------:R-:W-:Y:S05]  /*1d90*/  BSYNC B0 ;  /* 0x0000000000007941 */ /* 0x000fea0003800000 */
.L_x_40593:
[----:B------:R-:W-:-:S04]  /*1da0*/  FMUL.FTZ R0, R0, 1 ;  /* 0x3f80000000007820 */ /* 0x000fc80000410000 */
[----:B------:R0:W1:Y:S01]  /*1db0*/  F2F.F64.F32 R32, R0 ;  /* 0x0000000000207310 */ /* 0x0000620000201800 */
[----:B------:R-:W-:Y:S05]  /*1dc0*/  BRA `(.L_x_40568) ;  /* 0x00000000005c7947 */ /* 0x000fea0003800000 */
.L_x_40567:
        /* <DEDUP_REMOVED lines=16> */
.L_x_40595:
[----:B------:R-:W-:Y:S01]  /*1ed0*/  CS2R R32, SRZ ;  /* 0x0000000000207805 */ /* 0x000fe2000001ff00 */
[----:B------:R-:W-:Y:S06]  /*1ee0*/  BRA `(.L_x_40568) ;  /* 0x0000000000147947 */ /* 0x000fec0003800000 */
.L_x_40592:
[----:B------:R-:W3:Y:S02]  /*1ef0*/  LDG.E.64 R32, desc[UR36][R4.64] ;  /* 0x0000002404207981 */ /* 0x000ee4000c1e1b00 */
[----:B---3--:R-:W0:Y:S01]  /*1f00*/  I2F.F64.U64 R32, R32 ;  /* 0x0000002000207312 */ /* 0x008e220000301800 */
[----:B------:R-:W-:Y:S05]  /*1f10*/  BRA `(.L_x_40568) ;  /* 0x0000000000087947 */ /* 0x000fea0003800000 */
.L_x_40591:
[----:B------:R-:W3:Y:S02]  /*1f20*/  LDG.E R4, desc[UR36][R4.64] ;  /* 0x0000002404047981 */ /* 0x000ee4000c1e1900 */
[----:B---3--:R0:W1:Y:S02]  /*1f30*/  I2F.F64.U32 R32, R4 ;  /* 0x0000000400207312 */ /* 0x0080640000201800 */
.L_x_40568:
[----:B------:R-:W2:Y:S02]  /*1f40*/  S2R R30, SR_TID.X ;  /* 0x00000000001e7919 */ /* 0x000ea40000002100 */
[----:B--2---:R-:W-:-:S07]  /*1f50*/  VIADD R30, R30, 0x80 ;  /* 0x000000801e1e7836 */ /* 0x004fce0000000000 */
.L_x_40529:
[----:B------:R-:W-:Y:S05]  /*1f60*/  BSYNC B6 ;  /* 0x0000000000067941 */ /* 0x000fea0003800000 */
.L_x_40528:
        /* <DEDUP_REMOVED lines=24> */
.L_x_40601:
[----:B------:R-:W2:Y:S02]  /*20f0*/  LDG.E.U8 R4, desc[UR36][R4.64] ;  /* 0x0000002404047981 */ /* 0x000ea4000c1e1100 */
[----:B--2---:R0:W2:Y:S01]  /*2100*/  I2F.F64.U16 R28, R4 ;  /* 0x00000004001c7312 */ /* 0x0040a20000101800 */
[----:B------:R-:W-:Y:S05]  /*2110*/  BRA `(.L_x_40603) ;  /* 0x0000000c00707947 */ /* 0x000fea0003800000 */
.L_x_40600:
        /* <DEDUP_REMOVED lines=9> */
.L_x_40605:
[----:B------:R-:W2:Y:S02]  /*21b0*/  LDG.E R4, desc[UR36][R4.64] ;  /* 0x0000002404047981 */ /* 0x000ea4000c1e1900 */
[----:B--2---:R0:W2:Y:S01]  /*21c0*/  I2F.F64 R28, R4 ;  /* 0x00000004001c7312 */ /* 0x0040a20000201c00 */
[----:B------:R-:W-:Y:S05]  /*21d0*/  BRA `(.L_x_40603) ;  /* 0x0000000c00407947 */ /* 0x000fea0003800000 */
.L_x_40604:
[----:B------:R-:W2:Y:S02]  /*21e0*/  LDG.E.U16 R4, desc[UR36][R4.64] ;  /* 0x0000002404047981 */ /* 0x000ea4000c1e1500 */
[----:B--2---:R0:W2:Y:S01]  /*21f0*/  I2F.F64.S16 R28, R4 ;  /* 0x00000004001c7312 */ /* 0x0040a20000101c00 */
[----:B------:R-:W-:Y:S05]  /*2200*/  BRA `(.L_x_40603) ;  /* 0x0000000c00347947 */ /* 0x000fea0003800000 */
.L_x_40599:
        /* <DEDUP_REMOVED lines=10> */
.L_x_40607:
[----:B------:R-:W2:Y:S02]  /*22b0*/  LDG.E.U16 R0, desc[UR36][R4.64] ;  /* 0x0000002404007981 */ /* 0x000ea4000c1e1500 */
[----:B--2---:R-:W-:-:S05]  /*22c0*/  HADD2.F32 R0, -RZ, R0.H0_H0 ;  /* 0x20000000ff007230 */ /* 0x004fca0000004100 */
[----:B------:R-:W-:-:S04]  /*22d0*/  FMUL.FTZ R0, R0, 1 ;  /* 0x3f80000000007820 */ /* 0x000fc80000410000 */
[----:B------:R0:W2:Y:S01]  /*22e0*/  F2F.F64.F32 R28, R0 ;  /* 0x00000000001c7310 */ /* 0x0000a20000201800 */
[----:B------:R-:W-:Y:S05]  /*22f0*/  BRA `(.L_x_40603) ;  /* 0x0000000800f87947 */ /* 0x000fea0003800000 */
.L_x_40606:
        /* <DEDUP_REMOVED lines=10> */
.L_x_40609:
[----:B------:R-:W2:Y:S02]  /*23a0*/  LDG.E.U16 R4, desc[UR36][R4.64] ;  /* 0x0000002404047981 */ /* 0x000ea4000c1e1500 */
[----:B--2---:R-:W-:-:S05]  /*23b0*/  HADD2.F32 R0, -RZ, R4.H0_H0 ;  /* 0x20000004ff007230 */ /* 0x004fca0000004100 */
[----:B------:R-:W-:-:S04]  /*23c0*/  FMUL.FTZ R0, R0, 1 ;  /* 0x3f80000000007820 */ /* 0x000fc80000410000 */
[----:B------:R0:W2:Y:S01]  /*23d0*/  F2F.F64.F32 R28, R0 ;  /* 0x00000000001c7310 */ /* 0x0000a20000201800 */
[----:B------:R-:W-:Y:S05]  /*23e0*/  BRA `(.L_x_40603) ;  /* 0x0000000800bc7947 */ /* 0x000fea0003800000 */
.L_x_40608:
[----:B------:R0:W5:Y:S01]  /*23f0*/  LDG.E.64 R28, desc[UR36][R4.64] ;  /* 0x00000024041c7981 */ /* 0x000162000c1e1b00 */
[----:B------:R-:W-:Y:S05]  /*2400*/  BRA `(.L_x_40603) ;  /* 0x0000000800b47947 */ /* 0x000fea0003800000 */
.L_x_40598:
        /* <DEDUP_REMOVED lines=13> */
.L_x_40612:
[----:B------:R0:W5:Y:S01]  /*24e0*/  LDG.E.64 R28, desc[UR36][R4.64] ;  /* 0x00000024041c7981 */ /* 0x000162000c1e1b00 */
[----:B------:R-:W-:Y:S05]  /*24f0*/  BRA `(.L_x_40603) ;  /* 0x0000000800787947 */ /* 0x000fea0003800000 */
.L_x_40611:
        /* <DEDUP_REMOVED lines=28> */
.L_x_40614:
        /* <DEDUP_REMOVED lines=15> */
.L_x_40613:
[----:B------:R-:W2:Y:S02]  /*27b0*/  LDG.E.U16 R0, desc[UR36][R4.64] ;  /* 0x0000002404007981 */ /* 0x000ea4000c1e1500 */
[----:B--2---:R-:W-:-:S04]  /*27c0*/  IMAD.U32 R0, R0, 0x10000, RZ ;  /* 0x0001000000007824 */ /* 0x004fc800078e00ff */
[----:B------:R-:W-:-:S04]  /*27d0*/  FMUL.FTZ R0, R0, 1 ;  /* 0x3f80000000007820 */ /* 0x000fc80000410000 */
[----:B------:R2:W3:Y:S01]  /*27e0*/  F2F.F64.F32 R28, R0 ;  /* 0x00000000001c7310 */ /* 0x0004e20000201800 */
[----:B------:R-:W-:Y:S05]  /*27f0*/  BRA `(.L_x_40603) ;  /* 0x0000000400b87947 */ /* 0x000fea0003800000 */
.L_x_40610:
        /* <DEDUP_REMOVED lines=11> */
.L_x_40617:
        /* <DEDUP_REMOVED lines=21> */
.L_x_40621:
[----:B------:R-:W-:Y:S05]  /*2a00*/  BSYNC B1 ;  /* 0x0000000000017941 */ /* 0x000fea0003800000 */
.L_x_40620:
[----:B------:R-:W-:Y:S01]  /*2a10*/  LEA R5, R0, 0x3b800000, 0x17 ;  /* 0x3b80000000057811 */ /* 0x000fe200078eb8ff */
[----:B------:R-:W-:-:S05]  /*2a20*/  IMAD.SHL.U32 R0, R3, 0x100000, RZ ;  /* 0x0010000003007824 */ /* 0x000fca00078e00ff */
[----:B------:R-:W-:-:S07]  /*2a30*/  LOP3.LUT R0, R5, R0, R6, 0xfe, !PT ;  /* 0x0000000005007212 */ /* 0x000fce00078efe06 */
.L_x_40619:
[----:B------:R-:W-:Y:S05]  /*2a40*/  BSYNC B0 ;  /* 0x0000000000007941 */ /* 0x000fea0003800000 */
.L_x_40618:
[----:B------:R-:W-:-:S04]  /*2a50*/  FMUL.FTZ R0, R0, 1 ;  /* 0x3f80000000007820 */ /* 0x000fc80000410000 */
[----:B------:R0:W2:Y:S01]  /*2a60*/  F2F.F64.F32 R28, R0 ;  /* 0x00000000001c7310 */ /* 0x0000a20000201800 */
[----:B------:R-:W-:Y:S05]  /*2a70*/  BRA `(.L_x_40603) ;  /* 0x0000000400187947 */ /* 0x000fea0003800000 */
.L_x_40616:
        /* <DEDUP_REMOVED lines=21> */
.L_x_40625:
[----:B------:R-:W-:Y:S05]  /*2bd0*/  BSYNC B1 ;  /* 0x0000000000017941 */ /* 0x000fea0003800000 */
.L_x_40624:
[----:B------:R-:W-:Y:S01]  /*2be0*/  LEA R5, R0, 0x37800000, 0x17 ;  /* 0x3780000000057811 */ /* 0x000fe200078eb8ff */
[----:B------:R-:W-:-:S05]  /*2bf0*/  IMAD.SHL.U32 R0, R3, 0x200000, RZ ;  /* 0x0020000003007824 */ /* 0x000fca00078e00ff */
[----:B------:R-:W-:-:S07]  /*2c00*/  LOP3.LUT R0, R5, R0, R6, 0xfe, !PT ;  /* 0x0000000005007212 */ /* 0x000fce00078efe06 */
.L_x_40623:
[----:B------:R-:W-:Y:S05]  /*2c10*/  BSYNC B0 ;  /* 0x0000000000007941 */ /* 0x000fea0003800000 */
.L_x_40622:
[----:B------:R-:W-:-:S04]  /*2c20*/  FMUL.FTZ R0, R0, 1 ;  /* 0x3f80000000007820 */ /* 0x000fc80000410000 */
[----:B------:R0:W2:Y:S01]  /*2c30*/  F2F.F64.F32 R28, R0 ;  /* 0x00000000001c7310 */ /* 0x0000a20000201800 */
[----:B------:R-:W-:Y:S05]  /*2c40*/  BRA `(.L_x_40603) ;  /* 0x0000000000a47947 */ /* 0x000fea0003800000 */
.L_x_40615:
        /* <DEDUP_REMOVED lines=14> */
.L_x_40629:
[----:B------:R-:W-:Y:S05]  /*2d30*/  BSYNC B0 ;  /* 0x0000000000007941 */ /* 0x000fea0003800000 */
.L_x_40628:
[----:B------:R-:W-:-:S04]  /*2d40*/  FMUL.FTZ R0, R0, 1 ;  /* 0x3f80000000007820 */ /* 0x000fc80000410000 */
[----:B------:R0:W2:Y:S01]  /*2d50*/  F2F.F64.F32 R28, R0 ;  /* 0x00000000001c7310 */ /* 0x0000a20000201800 */
[----:B------:R-:W-:Y:S05]  /*2d60*/  BRA `(.L_x_40603) ;  /* 0x00000000005c7947 */ /* 0x000fea0003800000 */
.L_x_40602:
        /* <DEDUP_REMOVED lines=16> */
.L_x_40630:
[----:B------:R-:W-:Y:S01]  /*2e70*/  CS2R R28, SRZ ;  /* 0x00000000001c7805 */ /* 0x000fe2000001ff00 */
[----:B------:R-:W-:Y:S06]  /*2e80*/  BRA `(.L_x_40603) ;  /* 0x0000000000147947 */ /* 0x000fec0003800000 */
.L_x_40627:
[----:B------:R-:W2:Y:S02]  /*2e90*/  LDG.E.64 R28, desc[UR36][R4.64] ;  /* 0x00000024041c7981 */ /* 0x000ea4000c1e1b00 */
[----:B--2---:R-:W0:Y:S01]  /*2ea0*/  I2F.F64.U64 R28, R28 ;  /* 0x0000001c001c7312 */ /* 0x004e220000301800 */
[----:B------:R-:W-:Y:S05]  /*2eb0*/  BRA `(.L_x_40603) ;  /* 0x0000000000087947 */ /* 0x000fea0003800000 */
.L_x_40626:
[----:B------:R-:W2:Y:S02]  /*2ec0*/  LDG.E R4, desc[UR36][R4.64] ;  /* 0x0000002404047981 */ /* 0x000ea4000c1e1900 */
[----:B--2---:R0:W2:Y:S02]  /*2ed0*/  I2F.F64.U32 R28, R4 ;  /* 0x00000004001c7312 */ /* 0x0040a40000201800 */
.L_x_40603:
        /* <DEDUP_REMOVED lines=19> */
.L_x_40634:
[----:B------:R-:W2:Y:S02]  /*3010*/  LDG.E.U8 R4, desc[UR36][R4.64] ;  /* 0x0000002404047981 */ /* 0x000ea4000c1e1100 */
[----:B--2---:R0:W2:Y:S01]  /*3020*/  I2F.F64.U16 R26, R4 ;  /* 0x00000004001a7312 */ /* 0x0040a20000101800 */
[----:B------:R-:W-:Y:S05]  /*3030*/  BRA `(.L_x_40636) ;  /* 0x0000000c00707947 */ /* 0x000fea0003800000 */
.L_x_40633:
        /* <DEDUP_REMOVED lines=9> */
.L_x_40638:
[----:B------:R-:W2:Y:S02]  /*30d0*/  LDG.E R4, desc[UR36][R4.64] ;  /* 0x0000002404047981 */ /* 0x000ea4000c1e1900 */
[----:B--2---:R0:W2:Y:S01]  /*30e0*/  I2F.F64 R26, R4 ;  /* 0x00000004001a7312 */ /* 0x0040a20000201c00 */
[----:B------:R-:W-:Y:S05]  /*30f0*/  BRA `(.L_x_40636) ;  /* 0x0000000c00407947 */ /* 0x000fea0003800000 */
.L_x_40637:
[----:B------:R-:W2:Y:S02]  /*3100*/  LDG.E.U16 R4, desc[UR36][R4.64] ;  /* 0x0000002404047981 */ /* 0x000ea4000c1e1500 */
[----:B--2---:R0:W2:Y:S01]  /*3110*/  I2F.F64.S16 R26, R4 ;  /* 0x00000004001a7312 */ /* 0x0040a20000101c00 */
[----:B------:R-:W-:Y:S05]  /*3120*/  BRA `(.L_x_40636) ;  /* 0x0000000c00347947 */ /* 0x000fea0003800000 */
.L_x_40632:
        /* <DEDUP_REMOVED lines=10> */
.L_x_40640:
[----:B------:R-:W2:Y:S02]  /*31d0*/  LDG.E.U16 R0, desc[UR36][R4.64] ;  /* 0x0000002404007981 */ /* 0x000ea4000c1e1500 */
[----:B--2---:R-:W-:-:S05]  /*31e0*/  HADD2.F32 R0, -RZ, R0.H0_H0 ;  /* 0x20000000ff007230 */ /* 0x004fca0000004100 */
[----:B------:R-:W-:-:S04]  /*31f0*/  FMUL.FTZ R0, R0, 1 ;  /* 0x3f80000000007820 */ /* 0x000fc80000410000 */
[----:B------:R0:W2:Y:S01]  /*3200*/  F2F.F64.F32 R26, R0 ;  /* 0x00000000001a7310 */ /* 0x0000a20000201800 */
[----:B------:R-:W-:Y:S05]  /*3210*/  BRA `(.L_x_40636) ;  /* 0x0000000800f87947 */ /* 0x000fea0003800000 */
.L_x_40639:
        /* <DEDUP_REMOVED lines=10> */
.L_x_40642:
[----:B------:R-:W2:Y:S02]  /*32c0*/  LDG.E.U16 R4, desc[UR36][R4.64] ;  /* 0x0000002404047981 */ /* 0x000ea4000c1e1500 */
[----:B--2---:R-:W-:-:S05]  /*32d0*/  HADD2.F32 R0, -RZ, R4.H0_H0 ;  /* 0x20000004ff007230 */ /* 0x004fca0000004100 */
[----:B------:R-:W-:-:S04]  /*32e0*/  FMUL.FTZ R0, R0, 1 ;  /* 0x3f80000000007820 */ /* 0x000fc80000410000 */
[----:B------:R0:W2:Y:S01]  /*32f0*/  F2F.F64.F32 R26, R0 ;  /* 0x00000000001a7310 */ /* 0x0000a20000201800 */
[----:B------:R-:W-:Y:S05]  /*3300*/  BRA `(.L_x_40636) ;  /* 0x0000000800bc7947 */ /* 0x000fea0003800000 */
.L_x_40641:
[----:B------:R0:W5:Y:S01]  /*3310*/  LDG.E.64 R26, desc[UR36][R4.64] ;  /* 0x00000024041a7981 */ /* 0x000162000c1e1b00 */
[----:B------:R-:W-:Y:S05]  /*3320*/  BRA `(.L_x_40636) ;  /* 0x0000000800b47947 */ /* 0x000fea0003800000 */
.L_x_40631:
        /* <DEDUP_REMOVED lines=13> */
.L_x_40645:
[----:B------:R0:W5:Y:S01]  /*3400*/  LDG.E.64 R26, desc[UR36][R4.64] ;  /* 0x00000024041a7981 */ /* 0x000162000c1e1b00 */
[----:B------:R-:W-:Y:S05]  /*3410*/  BRA `(.L_x_40636) ;  /* 0x0000000800787947 */ /* 0x000fea0003800000 */
.L_x_40644:
        /* <DEDUP_REMOVED lines=28> */
.L_x_40647:
        /* <DEDUP_REMOVED lines=15> */
.L_x_40646:
[----:B------:R-:W2:Y:S02]  /*36d0*/  LDG.E.U16 R0, desc[UR36][R4.64] ;  /* 0x0000002404007981 */ /* 0x000ea4000c1e1500 */
[----:B--2---:R-:W-:-:S04]  /*36e0*/  IMAD.U32 R0, R0, 0x10000, RZ ;  /* 0x0001000000007824 */ /* 0x004fc800078e00ff */
[----:B------:R-:W-:-:S04]  /*36f0*/  FMUL.FTZ R0, R0, 1 ;  /* 0x3f80000000007820 */ /* 0x000fc80000410000 */
[----:B------:R0:W2:Y:S01]  /*3700*/  F2F.F64.F32 R26, R0 ;  /* 0x00000000001a7310 */ /* 0x0000a20000201800 */
[----:B------:R-:W-:Y:S05]  /*3710*/  BRA `(.L_x_40636) ;  /* 0x0000000400b87947 */ /* 0x000fea0003800000 */
.L_x_40643:
        /* <DEDUP_REMOVED lines=11> */
.L_x_40650:
        /* <DEDUP_REMOVED lines=21> */
.L_x_40654:
[----:B------:R-:W-:Y:S05]  /*3920*/  BSYNC B1 ;  /* 0x0000000000017941 */ /* 0x000fea0003800000 */
.L_x_40653:
[----:B------:R-:W-:Y:S01]  /*3930*/  LEA R5, R0, 0x3b800000, 0x17 ;  /* 0x3b80000000057811 */ /* 0x000fe200078eb8ff */
[----:B------:R-:W-:-:S05]  /*3940*/  IMAD.SHL.U32 R0, R3, 0x100000, RZ ;  /* 0x0010000003007824 */ /* 0x000fca00078e00ff */
[----:B------:R-:W-:-:S07]  /*3950*/  LOP3.LUT R0, R5, R0, R6, 0xfe, !PT ;  /* 0x0000000005007212 */ /* 0x000fce00078efe06 */
.L_x_40652:
[----:B------:R-:W-:Y:S05]  /*3960*/  BSYNC B0 ;  /* 0x0000000000007941 */ /* 0x000fea0003800000 */
.L_x_40651:
[----:B------:R-:W-:-:S04]  /*3970*/  FMUL.FTZ R0, R0, 1 ;  /* 0x3f80000000007820 */ /* 0x000fc80000410000 */
[----:B------:R0:W2:Y:S01]  /*3980*/  F2F.F64.F32 R26, R0 ;  /* 0x00000000001a7310 */ /* 0x0000a20000201800 */
[----:B------:R-:W-:Y:S05]  /*3990*/  BRA `(.L_x_40636) ;  /* 0x0000000400187947 */ /* 0x000fea0003800000 */
.L_x_40649:
        /* <DEDUP_REMOVED lines=21> */
.L_x_40658:
[----:B------:R-:W-:Y:S05]  /*3af0*/  BSYNC B1 ;  /* 0x0000000000017941 */ /* 0x000fea0003800000 */
.L_x_40657:
[----:B------:R-:W-:Y:S01]  /*3b00*/  LEA R5, R0, 0x37800000, 0x17 ;  /* 0x3780000000057811 */ /* 0x000fe200078eb8ff */
[----:B------:R-:W-:-:S05]  /*3b10*/  IMAD.SHL.U32 R0, R3, 0x200000, RZ ;  /* 0x0020000003007824 */ /* 0x000fca00078e00ff */
[----:B------:R-:W-:-:S07]  /*3b20*/  LOP3.LUT R0, R5, R0, R6, 0xfe, !PT ;  /* 0x0000000005007212 */ /* 0x000fce00078efe06 */
.L_x_40656:
[----:B------:R-:W-:Y:S05]  /*3b30*/  BSYNC B0 ;  /* 0x0000000000007941 */ /* 0x000fea0003800000 */
.L_x_40655:
[----:B------:R-:W-:-:S04]  /*3b40*/  FMUL.FTZ R0, R0, 1 ;  /* 0x3f80000000007820 */ /* 0x000fc80000410000 */
[----:B------:R0:W2:Y:S01]  /*3b50*/  F2F.F64.F32 R26, R0 ;  /* 0x00000000001a7310 */ /* 0x0000a20000201800 */
[----:B------:R-:W-:Y:S05]  /*3b60*/  BRA `(.L_x_40636) ;  /* 0x0000000000a47947 */ /* 0x000fea0003800000 */
.L_x_40648:
        /* <DEDUP_REMOVED lines=14> */
.L_x_40662:
[----:B------:R-:W-:Y:S05]  /*3c50*/  BSYNC B0 ;  /* 0x0000000000007941 */ /* 0x000fea0003800000 */
.L_x_40661:
[----:B------:R-:W-:-:S04]  /*3c60*/  FMUL.FTZ R0, R0, 1 ;  /* 0x3f80000000007820 */ /* 0x000fc80000410000 */
[----:B------:R0:W2:Y:S01]  /*3c70*/  F2F.F64.F32 R26, R0 ;  /* 0x00000000001a7310 */ /* 0x0000a20000201800 */
[----:B------:R-:W-:Y:S05]  /*3c80*/  BRA `(.L_x_40636) ;  /* 0x00000000005c7947 */ /* 0x000fea0003800000 */
.L_x_40635:
        /* <DEDUP_REMOVED lines=16> */
.L_x_40663:
[----:B------:R-:W-:Y:S01]  /*3d90*/  CS2R R26, SRZ ;  /* 0x00000000001a7805 */ /* 0x000fe2000001ff00 */
[----:B------:R-:W-:Y:S06]  /*3da0*/  BRA `(.L_x_40636) ;  /* 0x0000000000147947 */ /* 0x000fec0003800000 */
.L_x_40660:
[----:B------:R-:W2:Y:S02]  /*3db0*/  LDG.E.64 R26, desc[UR36][R4.64] ;  /* 0x00000024041a7981 */ /* 0x000ea4000c1e1b00 */
[----:B--2---:R-:W0:Y:S01]  /*3dc0*/  I2F.F64.U64 R26, R26 ;  /* 0x0000001a001a7312 */ /* 0x004e220000301800 */
[----:B------:R-:W-:Y:S05]  /*3dd0*/  BRA `(.L_x_40636) ;  /* 0x0000000000087947 */ /* 0x000fea0003800000 */
.L_x_40659:
[----:B------:R-:W2:Y:S02]  /*3de0*/  LDG.E R4, desc[UR36][R4.64] ;  /* 0x0000002404047981 */ /* 0x000ea4000c1e1900 */
[----:B--2---:R0:W2:Y:S02]  /*3df0*/  I2F.F64.U32 R26, R4 ;  /* 0x00000004001a7312 */ /* 0x0040a40000201800 */
.L_x_40636:
[----:B------:R-:W-:-:S07]  /*3e00*/  VIADD R30, R30, 0x80 ;  /* 0x000000801e1e7836 */ /* 0x000fce0000000000 */
.L_x_40597:
[----:B------:R-:W-:Y:S05]  /*3e10*/  BSYNC B6 ;  /* 0x0000000000067941 */ /* 0x000fea0003800000 */
.L_x_40596:
        /* <DEDUP_REMOVED lines=26> */
.L_x_40669:
[----:B------:R-:W3:Y:S02]  /*3fc0*/  LDG.E.U8 R4, desc[UR36][R4.64] ;  /* 0x0000002404047981 */ /* 0x000ee4000c1e1100 */
[----:B---3--:R0:W3:Y:S01]  /*3fd0*/  I2F.F64.U16 R24, R4 ;  /* 0x0000000400187312 */ /* 0x0080e20000101800 */
[----:B------:R-:W-:Y:S05]  /*3fe0*/  BRA `(.L_x_40671) ;  /* 0x0000000c00707947 */ /* 0x000fea0003800000 */
.L_x_40668:
        /* <DEDUP_REMOVED lines=9> */
.L_x_40673:
[----:B------:R-:W3:Y:S02]  /*4080*/  LDG.E R4, desc[UR36][R4.64] ;  /* 0x0000002404047981 */ /* 0x000ee4000c1e1900 */
[----:B---3--:R0:W3:Y:S01]  /*4090*/  I2F.F64 R24, R4 ;  /* 0x0000000400187312 */ /* 0x0080e20000201c00 */
[----:B------:R-:W-:Y:S05]  /*40a0*/  BRA `(.L_x_40671) ;  /* 0x0000000c00407947 */ /* 0x000fea0003800000 */
.L_x_40672:
[----:B------:R-:W3:Y:S02]  /*40b0*/  LDG.E.U16 R4, desc[UR36][R4.64] ;  /* 0x0000002404047981 */ /* 0x000ee4000c1e1500 */
[----:B---3--:R0:W3:Y:S01]  /*40c0*/  I2F.F64.S16 R24, R4 ;  /* 0x0000000400187312 */ /* 0x0080e20000101c00 */
[----:B------:R-:W-:Y:S05]  /*40d0*/  BRA `(.L_x_40671) ;  /* 0x0000000c00347947 */ /* 0x000fea0003800000 */
.L_x_40667:
        /* <DEDUP_REMOVED lines=10> */
.L_x_40675:
[----:B------:R-:W3:Y:S02]  /*4180*/  LDG.E.U16 R0, desc[UR36][R4.64] ;  /* 0x0000002404007981 */ /* 0x000ee4000c1e1500 */
[----:B---3--:R-:W-:-:S05]  /*4190*/  HADD2.F32 R0, -RZ, R0.H0_H0 ;  /* 0x20000000ff007230 */ /* 0x008fca0000004100 */
[----:B------:R-:W-:-:S04]  /*41a0*/  FMUL.FTZ R0, R0, 1 ;  /* 0x3f80000000007820 */ /* 0x000fc80000410000 */
[----:B------:R0:W3:Y:S01]  /*41b0*/  F2F.F64.F32 R24, R0 ;  /* 0x0000000000187310 */ /* 0x0000e20000201800 */
[----:B------:R-:W-:Y:S05]  /*41c0*/  BRA `(.L_x_40671) ;  /* 0x0000000800f87947 */ /* 0x000fea0003800000 */
.L_x_40674:
        /* <DEDUP_REMOVED lines=10> */
.L_x_40677:
[----:B------:R-:W3:Y:S02]  /*4270*/  LDG.E.U16 R4, desc[UR36][R4.64] ;  /* 0x0000002404047981 */ /* 0x000ee4000c1e1500 */
[----:B---3--:R-:W-:-:S05]  /*4280*/  HADD2.F32 R0, -RZ, R4.H0_H0 ;  /* 0x20000004ff007230 */ /* 0x008fca0000004100 */
[----:B------:R-:W-:-:S04]  /*4290*/  FMUL.FTZ R0, R0, 1 ;  /* 0x3f80000000007820 */ /* 0x000fc80000410000 */
[----:B------:R0:W3:Y:S01]  /*42a0*/  F2F.F64.F32 R24, R0 ;  /* 0x0000000000187310 */ /* 0x0000e20000201800 */
[----:B------:R-:W-:Y:S05]  /*42b0*/  BRA `(.L_x_40671) ;  /* 0x0000000800bc7947 */ /* 0x000fea0003800000 */
.L_x_40676:
[----:B------:R0:W5:Y:S01]  /*42c0*/  LDG.E.64 R24, desc[UR36][R4.64] ;  /* 0x0000002404187981 */ /* 0x000162000c1e1b00 */
[----:B------:R-:W-:Y:S05]  /*42d0*/  BRA `(.L_x_40671) ;  /* 0x0000000800b47947 */ /* 0x000fea0003800000 */
.L_x_40666:
        /* <DEDUP_REMOVED lines=13> */
.L_x_40680:
[----:B------:R0:W5:Y:S01]  /*43b0*/  LDG.E.64 R24, desc[UR36][R4.64] ;  /* 0x0000002404187981 */ /* 0x000162000c1e1b00 */
[----:B------:R-:W-:Y:S05]  /*43c0*/  BRA `(.L_x_40671) ;  /* 0x0000000800787947 */ /* 0x000fea0003800000 */
.L_x_40679:
        /* <DEDUP_REMOVED lines=28> */
.L_x_40682:
        /* <DEDUP_REMOVED lines=15> */
.L_x_40681:
[----:B------:R-:W3:Y:S02]  /*4680*/  LDG.E.U16 R0, desc[UR36][R4.64] ;  /* 0x0000002404007981 */ /* 0x000ee4000c1e1500 */
[----:B---3--:R-:W-:-:S04]  /*4690*/  IMAD.U32 R0, R0, 0x10000, RZ ;  /* 0x0001000000007824 */ /* 0x008fc800078e00ff */
[----:B------:R-:W-:-:S04]  /*46a0*/  FMUL.FTZ R0, R0, 1 ;  /* 0x3f80000000007820 */ /* 0x000fc80000410000 */
[----:B------:R3:W0:Y:S01]  /*46b0*/  F2F.F64.F32 R24, R0 ;  /* 0x0000000000187310 */ /* 0x0006220000201800 */
[----:B------:R-:W-:Y:S05]  /*46c0*/  BRA `(.L_x_40671) ;  /* 0x0000000400b87947 */ /* 0x000fea0003800000 */
.L_x_40678:
        /* <DEDUP_REMOVED lines=11> */
.L_x_40685:
        /* <DEDUP_REMOVED lines=21> */
.L_x_40689:
[----:B------:R-:W-:Y:S05]  /*48d0*/  BSYNC B1 ;  /* 0x0000000000017941 */ /* 0x000fea0003800000 */
.L_x_40688:
[----:B------:R-:W-:Y:S01]  /*48e0*/  LEA R5, R0, 0x3b800000, 0x17 ;  /* 0x3b80000000057811 */ /* 0x000fe200078eb8ff */
[----:B------:R-:W-:-:S05]  /*48f0*/  IMAD.SHL.U32 R0, R3, 0x100000, RZ ;  /* 0x0010000003007824 */ /* 0x000fca00078e00ff */
[----:B------:R-:W-:-:S07]  /*4900*/  LOP3.LUT R0, R5, R0, R6, 0xfe, !PT ;  /* 0x0000000005007212 */ /* 0x000fce00078efe06 */
.L_x_40687:
[----:B------:R-:W-:Y:S05]  /*4910*/  BSYNC B0 ;  /* 0x0000000000007941 */ /* 0x000fea0003800000 */
.L_x_40686:
[----:B------:R-:W-:-:S04]  /*4920*/  FMUL.FTZ R0, R0, 1 ;  /* 0x3f80000000007820 */ /* 0x000fc80000410000 */
[----:B------:R0:W3:Y:S01]  /*4930*/  F2F.F64.F32 R24, R0 ;  /* 0x0000000000187310 */ /* 0x0000e20000201800 */
[----:B------:R-:W-:Y:S05]  /*4940*/  BRA `(.L_x_40671) ;  /* 0x0000000400187947 */ /* 0x000fea0003800000 */
.L_x_40684:
        /* <DEDUP_REMOVED lines=21> */
.L_x_40693:
[----:B------:R-:W-:Y:S05]  /*4aa0*/  BSYNC B1 ;  /* 0x0000000000017941 */ /* 0x000fea0003800000 */
.L_x_40692:
[----:B------:R-:W-:Y:S01]  /*4ab0*/  LEA R5, R0, 0x37800000, 0x17 ;  /* 0x3780000000057811 */ /* 0x000fe200078eb8ff */
[----:B------:R-:W-:-:S05]  /*4ac0*/  IMAD.SHL.U32 R0, R3, 0x200000, RZ ;  /* 0x0020000003007824 */ /* 0x000fca00078e00ff */
[----:B------:R-:W-:-:S07]  /*4ad0*/  LOP3.LUT R0, R5, R0, R6, 0xfe, !PT ;  /* 0x0000000005007212 */ /* 0x000fce00078efe06 */
.L_x_40691:
[----:B------:R-:W-:Y:S05]  /*4ae0*/  BSYNC B0 ;  /* 0x0000000000007941 */ /* 0x000fea0003800000 */
.L_x_40690:
[----:B------:R-:W-:-:S04]  /*4af0*/  FMUL.FTZ R0, R0, 1 ;  /* 0x3f80000000007820 */ /* 0x000fc80000410000 */
[----:B------:R0:W3:Y:S01]  /*4b00*/  F2F.F64.F32 R24, R0 ;  /* 0x0000000000187310 */ /* 0x0000e20000201800 */
[----:B------:R-:W-:Y:S05]  /*4b10*/  BRA `(.L_x_40671) ;  /* 0x0000000000a47947 */ /* 0x000fea0003800000 */
.L_x_40683:
        /* <DEDUP_REMOVED lines=14> */
.L_x_40697:
[----:B------:R-:W-:Y:S05]  /*4c00*/  BSYNC B0 ;  /* 0x0000000000007941 */ /* 0x000fea0003800000 */
.L_x_40696:
[----:B------:R-:W-:-:S04]  /*4c10*/  FMUL.FTZ R0, R0, 1 ;  /* 0x3f80000000007820 */ /* 0x000fc80000410000 */
[----:B------:R0:W3:Y:S01]  /*4c20*/  F2F.F64.F32 R24, R0 ;  /* 0x0000000000187310 */ /* 0x0000e20000201800 */
[----:B------:R-:W-:Y:S05]  /*4c30*/  BRA `(.L_x_40671) ;  /* 0x00000000005c7947 */ /* 0x000fea0003800000 */
.L_x_40670:
        /* <DEDUP_REMOVED lines=16> */
.L_x_40698:
[----:B------:R-:W-:Y:S01]  /*4d40*/  CS2R R24, SRZ ;  /* 0x0000000000187805 */ /* 0x000fe2000001ff00 */
[----:B------:R-:W-:Y:S06]  /*4d50*/  BRA `(.L_x_40671) ;  /* 0x0000000000147947 */ /* 0x000fec0003800000 */
.L_x_40695:
[----:B------:R-:W3:Y:S02]  /*4d60*/  LDG.E.64 R24, desc[UR36][R4.64] ;  /* 0x0000002404187981 */ /* 0x000ee4000c1e1b00 */
[----:B---3--:R-:W0:Y:S01]  /*4d70*/  I2F.F64.U64 R24, R24 ;  /* 0x0000001800187312 */ /* 0x008e220000301800 */
[----:B------:R-:W-:Y:S05]  /*4d80*/  BRA `(.L_x_40671) ;  /* 0x0000000000087947 */ /* 0x000fea0003800000 */
.L_x_40694:
[----:B------:R-:W3:Y:S02]  /*4d90*/  LDG.E R4, desc[UR36][R4.64] ;  /* 0x0000002404047981 */ /* 0x000ee4000c1e1900 */
[----:B---3--:R0:W3:Y:S02]  /*4da0*/  I2F.F64.U32 R24, R4 ;  /* 0x0000000400187312 */ /* 0x0080e40000201800 */
.L_x_40671:
        /* <DEDUP_REMOVED lines=19> */
.L_x_40702:
[----:B------:R-:W3:Y:S02]  /*4ee0*/  LDG.E.U8 R4, desc[UR36][R4.64] ;  /* 0x0000002404047981 */ /* 0x000ee4000c1e1100 */
[----:B---3--:R0:W3:Y:S01]  /*4ef0*/  I2F.F64.U16 R22, R4 ;  /* 0x0000000400167312 */ /* 0x0080e20000101800 */
[----:B------:R-:W-:Y:S05]  /*4f00*/  BRA `(.L_x_40704) ;  /* 0x0000000c00707947 */ /* 0x000fea0003800000 */
.L_x_40701:
        /* <DEDUP_REMOVED lines=9> */
.L_x_40706:
[----:B------:R-:W3:Y:S02]  /*4fa0*/  LDG.E R4, desc[UR36][R4.64] ;  /* 0x0000002404047981 */ /* 0x000ee4000c1e1900 */
[----:B---3--:R0:W3:Y:S01]  /*4fb0*/  I2F.F64 R22, R4 ;  /* 0x0000000400167312 */ /* 0x0080e20000201c00 */
[----:B------:R-:W-:Y:S05]  /*4fc0*/  BRA `(.L_x_40704) ;  /* 0x0000000c00407947 */ /* 0x000fea0003800000 */
.L_x_40705:
[----:B------:R-:W3:Y:S02]  /*4fd0*/  LDG.E.U16 R4, desc[UR36][R4.64] ;  /* 0x0000002404047981 */ /* 0x000ee4000c1e1500 */
[----:B---3--:R0:W3:Y:S01]  /*4fe0*/  I2F.F64.S16 R22, R4 ;  /* 0x0000000400167312 */ /* 0x0080e20000101c00 */
[----:B------:R-:W-:Y:S05]  /*4ff0*/  BRA `(.L_x_40704) ;  /* 0x0000000c00347947 */ /* 0x000fea0003800000 */
.L_x_40700:
        /* <DEDUP_REMOVED lines=10> */
.L_x_40708:
[----:B------:R-:W3:Y:S02]  /*50a0*/  LDG.E.U16 R0, desc[UR36][R4.64] ;  /* 0x0000002404007981 */ /* 0x000ee4000c1e1500 */
[----:B---3--:R-:W-:-:S05]  /*50b0*/  HADD2.F32 R0, -RZ, R0.H0_H0 ;  /* 0x20000000ff007230 */ /* 0x008fca0000004100 */
[----:B------:R-:W-:-:S04]  /*50c0*/  FMUL.FTZ R0, R0, 1 ;  /* 0x3f80000000007820 */ /* 0x000fc80000410000 */
[----:B------:R0:W3:Y:S01]  /*50d0*/  F2F.F64.F32 R22, R0 ;  /* 0x0000000000167310 */ /* 0x0000e20000201800 */
[----:B------:R-:W-:Y:S05]  /*50e0*/  BRA `(.L_x_40704) ;  /* 0x0000000800f87947 */ /* 0x000fea0003800000 */
.L_x_40707:
        /* <DEDUP_REMOVED lines=10> */
.L_x_40710:
[----:B------:R-:W3:Y:S02]  /*5190*/  LDG.E.U16 R4, desc[UR36][R4.64] ;  /* 0x0000002404047981 */ /* 0x000ee4000c1e1500 */
[----:B---3--:R-:W-:-:S05]  /*51a0*/  HADD2.F32 R0, -RZ, R4.H0_H0 ;  /* 0x20000004ff007230 */ /* 0x008fca0000004100 */
[----:B------:R-:W-:-:S04]  /*51b0*/  FMUL.FTZ R0, R0, 1 ;  /* 0x3f80000000007820 */ /* 0x000fc80000410000 */
[----:B------:R0:W3:Y:S01]  /*51c0*/  F2F.F64.F32 R22, R0 ;  /* 0x0000000000167310 */ /* 0x0000e20000201800 */
[----:B------:R-:W-:Y:S05]  /*51d0*/  BRA `(.L_x_40704) ;  /* 0x0000000800bc7947 */ /* 0x000fea0003800000 */
.L_x_40709:
[----:B------:R0:W5:Y:S01]  /*51e0*/  LDG.E.64 R22, desc[UR36][R4.64] ;  /* 0x0000002404167981 */ /* 0x000162000c1e1b00 */
[----:B------:R-:W-:Y:S05]  /*51f0*/  BRA `(.L_x_40704) ;  /* 0x0000000800b47947 */ /* 0x000fea0003800000 */
.L_x_40699:
        /* <DEDUP_REMOVED lines=13> */
.L_x_40713:
[----:B------:R0:W5:Y:S01]  /*52d0*/  LDG.E.64 R22, desc[UR36][R4.64] ;  /* 0x0000002404167981 */ /* 0x000162000c1e1b00 */
[----:B------:R-:W-:Y:S05]  /*52e0*/  BRA `(.L_x_40704) ;  /* 0x0000000800787947 */ /* 0x000fea0003800000 */
.L_x_40712:
        /* <DEDUP_REMOVED lines=28> */
.L_x_40715:
        /* <DEDUP_REMOVED lines=15> */
.L_x_40714:
[----:B------:R-:W3:Y:S02]  /*55a0*/  LDG.E.U16 R0, desc[UR36][R4.64] ;  /* 0x0000002404007981 */ /* 0x000ee4000c1e1500 */
[----:B---3--:R-:W-:-:S04]  /*55b0*/  IMAD.U32 R0, R0, 0x10000, RZ ;  /* 0x0001000000007824 */ /* 0x008fc800078e00ff */
[----:B------:R-:W-:-:S04]  /*55c0*/  FMUL.FTZ R0, R0, 1 ;  /* 0x3f80000000007820 */ /* 0x000fc80000410000 */
[----:B------:R0:W3:Y:S01]  /*55d0*/  F2F.F64.F32 R22, R0 ;  /* 0x0000000000167310 */ /* 0x0000e20000201800 */
[----:B------:R-:W-:Y:S05]  /*55e0*/  BRA `(.L_x_40704) ;  /* 0x0000000400b87947 */ /* 0x000fea0003800000 */
.L_x_40711:
        /* <DEDUP_REMOVED lines=11> */
.L_x_40718:
        /* <DEDUP_REMOVED lines=21> */
.L_x_40722:
[----:B------:R-:W-:Y:S05]  /*57f0*/  BSYNC B1 ;  /* 0x0000000000017941 */ /* 0x000fea0003800000 */
.L_x_40721:
[----:B------:R-:W-:Y:S01]  /*5800*/  LEA R5, R0, 0x3b800000, 0x17 ;  /* 0x3b80000000057811 */ /* 0x000fe200078eb8ff */
[----:B------:R-:W-:-:S05]  /*5810*/  IMAD.SHL.U32 R0, R3, 0x100000, RZ ;  /* 0x0010000003007824 */ /* 0x000fca00078e00ff */
[----:B------:R-:W-:-:S07]  /*5820*/  LOP3.LUT R0, R5, R0, R6, 0xfe, !PT ;  /* 0x0000000005007212 */ /* 0x000fce00078efe06 */
.L_x_40720:
[----:B------:R-:W-:Y:S05]  /*5830*/  BSYNC B0 ;  /* 0x0000000000007941 */ /* 0x000fea0003800000 */
.L_x_40719:
[----:B------:R-:W-:-:S04]  /*5840*/  FMUL.FTZ R0, R0, 1 ;  /* 0x3f80000000007820 */ /* 0x000fc80000410000 */
[----:B------:R0:W3:Y:S01]  /*5850*/  F2F.F64.F32 R22, R0 ;  /* 0x0000000000167310 */ /* 0x0000e20000201800 */
[----:B------:R-:W-:Y:S05]  /*5860*/  BRA `(.L_x_40704) ;  /* 0x0000000400187947 */ /* 0x000fea0003800000 */
.L_x_40717:
        /* <DEDUP_REMOVED lines=21> */
.L_x_40726:
[----:B------:R-:W-:Y:S05]  /*59c0*/  BSYNC B1 ;  /* 0x0000000000017941 */ /* 0x000fea0003800000 */
.L_x_40725:
[----:B------:R-:W-:Y:S01]  /*59d0*/  LEA R5, R0, 0x37800000, 0x17 ;  /* 0x3780000000057811 */ /* 0x000fe200078eb8ff */
[----:B------:R-:W-:-:S05]  /*59e0*/  IMAD.SHL.U32 R0, R3, 0x200000, RZ ;  /* 0x0020000003007824 */ /* 0x000fca00078e00ff */
[----:B------:R-:W-:-:S07]  /*59f0*/  LOP3.LUT R0, R5, R0, R6, 0xfe, !PT ;  /* 0x0000000005007212 */ /* 0x000fce00078efe06 */
.L_x_40724:
[----:B------:R-:W-:Y:S05]  /*5a00*/  BSYNC B0 ;  /* 0x0000000000007941 */ /* 0x000fea0003800000 */
.L_x_40723:
[----:B------:R-:W-:-:S04]  /*5a10*/  FMUL.FTZ R0, R0, 1 ;  /* 0x3f80000000007820 */ /* 0x000fc80000410000 */
[----:B------:R0:W3:Y:S01]  /*5a20*/  F2F.F64.F32 R22, R0 ;  /* 0x0000000000167310 */ /* 0x0000e20000201800 */
[----:B------:R-:W-:Y:S05]  /*5a30*/  BRA `(.L_x_40704) ;  /* 0x0000000000a47947 */ /* 0x000fea0003800000 */
.L_x_40716:
        /* <DEDUP_REMOVED lines=14> */
.L_x_40730:
[----:B------:R-:W-:Y:S05]  /*5b20*/  BSYNC B0 ;  /* 0x0000000000007941 */ /* 0x000fea0003800000 */
.L_x_40729:
[----:B------:R-:W-:-:S04]  /*5b30*/  FMUL.FTZ R0, R0, 1 ;  /* 0x3f80000000007820 */ /* 0x000fc80000410000 */
[----:B------:R0:W3:Y:S01]  /*5b40*/  F2F.F64.F32 R22, R0 ;  /* 0x0000000000167310 */ /* 0x0000e20000201800 */
[----:B------:R-:W-:Y:S05]  /*5b50*/  BRA `(.L_x_40704) ;  /* 0x00000000005c7947 */ /* 0x000fea0003800000 */
.L_x_40703:
        /* <DEDUP_REMOVED lines=16> */
.L_x_40731:
[----:B------:R-:W-:Y:S01]  /*5c60*/  CS2R R22, SRZ ;  /* 0x0000000000167805 */ /* 0x000fe2000001ff00 */
[----:B------:R-:W-:Y:S06]  /*5c70*/  BRA `(.L_x_40704) ;  /* 0x0000000000147947 */ /* 0x000fec0003800000 */
.L_x_40728:
[----:B------:R-:W3:Y:S02]  /*5c80*/  LDG.E.64 R22, desc[UR36][R4.64] ;  /* 0x0000002404167981 */ /* 0x000ee4000c1e1b00 */
[----:B---3--:R-:W0:Y:S01]  /*5c90*/  I2F.F64.U64 R22, R22 ;  /* 0x0000001600167312 */ /* 0x008e220000301800 */
[----:B------:R-:W-:Y:S05]  /*5ca0*/  BRA `(.L_x_40704) ;  /* 0x0000000000087947 */ /* 0x000fea0003800000 */
.L_x_40727:
[----:B------:R-:W3:Y:S02]  /*5cb0*/  LDG.E R4, desc[UR36][R4.64] ;  /* 0x0000002404047981 */ /* 0x000ee4000c1e1900 */
[----:B---3--:R0:W3:Y:S02]  /*5cc0*/  I2F.F64.U32 R22, R4 ;  /* 0x0000000400167312 */ /* 0x0080e40000201800 */
.L_x_40704:
[----:B------:R-:W-:-:S07]  /*5cd0*/  VIADD R30, R30, 0x80 ;  /* 0x000000801e1e7836 */ /* 0x000fce0000000000 */
.L_x_40665:
[----:B------:R-:W-:Y:S05]  /*5ce0*/  BSYNC B6 ;  /* 0x0000000000067941 */ /* 0x000fea0003800000 */
.L_x_40664:
        /* <DEDUP_REMOVED lines=24> */
.L_x_40737:
[----:B------:R-:W3:Y:S02]  /*5e70*/  LDG.E.U8 R4, desc[UR36][R4.64] ;  /* 0x0000002404047981 */ /* 0x000ee4000c1e1100 */
[----:B---3--:R0:W3:Y:S01]  /*5e80*/  I2F.F64.U16 R16, R4 ;  /* 0x0000000400107312 */ /* 0x0080e20000101800 */
[----:B------:R-:W-:Y:S05]  /*5e90*/  BRA `(.L_x_40739) ;  /* 0x0000000c00707947 */ /* 0x000fea0003800000 */
.L_x_40736:
        /* <DEDUP_REMOVED lines=9> */
.L_x_40741:
[----:B------:R-:W3:Y:S02]  /*5f30*/  LDG.E R4, desc[UR36][R4.64] ;  /* 0x0000002404047981 */ /* 0x000ee4000c1e1900 */
[----:B---3--:R0:W3:Y:S01]  /*5f40*/  I2F.F64 R16, R4 ;  /* 0x0000000400107312 */ /* 0x0080e20000201c00 */
[----:B------:R-:W-:Y:S05]  /*5f50*/  BRA `(.L_x_40739) ;  /* 0x0000000c00407947 */ /* 0x000fea0003800000 */
.L_x_40740:
[----:B------:R-:W3:Y:S02]  /*5f60*/  LDG.E.U16 R4, desc[UR36][R4.64] ;  /* 0x0000002404047981 */ /* 0x000ee4000c1e1500 */
[----:B---3--:R0:W3:Y:S01]  /*5f70*/  I2F.F64.S16 R16, R4 ;  /* 0x0000000400107312 */ /* 0x0080e20000101c00 */
[----:B------:R-:W-:Y:S05]  /*5f80*/  BRA `(.L_x_40739) ;  /* 0x0000000c00347947 */ /* 0x000fea0003800000 */
.L_x_40735:
        /* <DEDUP_REMOVED lines=10> */
.L_x_40743:
[----:B------:R-:W3:Y:S02]  /*6030*/  LDG.E.U16 R0, desc[UR36][R4.64] ;  /* 0x0000002404007981 */ /* 0x000ee4000c1e1500 */
[----:B---3--:R-:W-:-:S05]  /*6040*/  HADD2.F32 R0, -RZ, R0.H0_H0 ;  /* 0x20000000ff007230 */ /* 0x008fca0000004100 */
[----:B------:R-:W-:-:S04]  /*6050*/  FMUL.FTZ R0, R0, 1 ;  /* 0x3f80000000007820 */ /* 0x000fc80000410000 */
[----:B------:R0:W3:Y:S01]  /*6060*/  F2F.F64.F32 R16, R0 ;  /* 0x0000000000107310 */ /* 0x0000e20000201800 */
[----:B------:R-:W-:Y:S05]  /*6070*/  BRA `(.L_x_40739) ;  /* 0x0000000800f87947 */ /* 0x000fea0003800000 */
.L_x_40742:
        /* <DEDUP_REMOVED lines=10> */
.L_x_40745:
[----:B------:R-:W3:Y:S02]  /*6120*/  LDG.E.U16 R4, desc[UR36][R4.64] ;  /* 0x0000002404047981 */ /* 0x000ee4000c1e1500 */
[----:B---3--:R-:W-:-:S05]  /*6130*/  HADD2.F32 R0, -RZ, R4.H0_H0 ;  /* 0x20000004ff007230 */ /* 0x008fca0000004100 */
[----:B------:R-:W-:-:S04]  /*6140*/  FMUL.FTZ R0, R0, 1 ;  /* 0x3f80000000007820 */ /* 0x000fc80000410000 */
[----:B------:R0:W3:Y:S01]  /*6150*/  F2F.F64.F32 R16, R0 ;  /* 0x0000000000107310 */ /* 0x0000e20000201800 */
[----:B------:R-:W-:Y:S05]  /*6160*/  BRA `(.L_x_40739) ;  /* 0x0000000800bc7947 */ /* 0x000fea0003800000 */
.L_x_40744:
[----:B------:R0:W5:Y:S01]  /*6170*/  LDG.E.64 R16, desc[UR36][R4.64] ;  /* 0x0000002404107981 */ /* 0x000162000c1e1b00 */
[----:B------:R-:W-:Y:S05]  /*6180*/  BRA `(.L_x_40739) ;  /* 0x0000000800b47947 */ /* 0x000fea0003800000 */
.L_x_40734:
        /* <DEDUP_REMOVED lines=13> */
.L_x_40748:
[----:B------:R0:W5:Y:S01]  /*6260*/  LDG.E.64 R16, desc[UR36][R4.64] ;  /* 0x0000002404107981 */ /* 0x000162000c1e1b00 */
[----:B------:R-:W-:Y:S05]  /*6270*/  BRA `(.L_x_40739) ;  /* 0x0000000800787947 */ /* 0x000fea0003800000 */
.L_x_40747:
        /* <DEDUP_REMOVED lines=28> */
.L_x_40750:
        /* <DEDUP_REMOVED lines=15> */
.L_x_40749:
[----:B------:R-:W3:Y:S02]  /*6530*/  LDG.E.U16 R0, desc[UR36][R4.64] ;  /* 0x0000002404007981 */ /* 0x000ee4000c1e1500 */
[----:B---3--:R-:W-:-:S04]  /*6540*/  IMAD.U32 R0, R0, 0x10000, RZ ;  /* 0x0001000000007824 */ /* 0x008fc800078e00ff */
[----:B------:R-:W-:-:S04]  /*6550*/  FMUL.FTZ R0, R0, 1 ;  /* 0x3f80000000007820 */ /* 0x000fc80000410000 */
[----:B------:R0:W3:Y:S01]  /*6560*/  F2F.F64.F32 R16, R0 ;  /* 0x0000000000107310 */ /* 0x0000e20000201800 */
[----:B------:R-:W-:Y:S05]  /*6570*/  BRA `(.L_x_40739) ;  /* 0x0000000400b87947 */ /* 0x000fea0003800000 */
.L_x_40746:
        /* <DEDUP_REMOVED lines=11> */
.L_x_40753:
        /* <DEDUP_REMOVED lines=21> */
.L_x_40757:
[----:B------:R-:W-:Y:S05]  /*6780*/  BSYNC B1 ;  /* 0x0000000000017941 */ /* 0x000fea0003800000 */
.L_x_40756:
[----:B------:R-:W-:Y:S01]  /*6790*/  LEA R3, R0, 0x3b800000, 0x17 ;  /* 0x3b80000000037811 */ /* 0x000fe200078eb8ff */
[----:B------:R-:W-:-:S05]  /*67a0*/  IMAD.SHL.U32 R0, R2, 0x100000, RZ ;  /* 0x0010000002007824 */ /* 0x000fca00078e00ff */
[----:B------:R-:W-:-:S07]  /*67b0*/  LOP3.LUT R0, R3, R0, R4, 0xfe, !PT ;  /* 0x0000000003007212 */ /* 0x000fce00078efe04 */
.L_x_40755:
[----:B------:R-:W-:Y:S05]  /*67c0*/  BSYNC B0 ;  /* 0x0000000000007941 */ /* 0x000fea0003800000 */
.L_x_40754:
[----:B------:R-:W-:-:S04]  /*67d0*/  FMUL.FTZ R0, R0, 1 ;  /* 0x3f80000000007820 */ /* 0x000fc80000410000 */
[----:B------:R0:W3:Y:S01]  /*67e0*/  F2F.F64.F32 R16, R0 ;  /* 0x0000000000107310 */ /* 0x0000e20000201800 */
[----:B------:R-:W-:Y:S05]  /*67f0*/  BRA `(.L_x_40739) ;  /* 0x0000000400187947 */ /* 0x000fea0003800000 */
.L_x_40752:
        /* <DEDUP_REMOVED lines=21> */
.L_x_40761:
[----:B------:R-:W-:Y:S05]  /*6950*/  BSYNC B1 ;  /* 0x0000000000017941 */ /* 0x000fea0003800000 */
.L_x_40760:
[----:B------:R-:W-:Y:S01]  /*6960*/  LEA R3, R0, 0x37800000, 0x17 ;  /* 0x3780000000037811 */ /* 0x000fe200078eb8ff */
[----:B------:R-:W-:-:S05]  /*6970*/  IMAD.SHL.U32 R0, R2, 0x200000, RZ ;  /* 0x0020000002007824 */ /* 0x000fca00078e00ff */
[----:B------:R-:W-:-:S07]  /*6980*/  LOP3.LUT R0, R3, R0, R4, 0xfe, !PT ;  /* 0x0000000003007212 */ /* 0x000fce00078efe04 */
.L_x_40759:
[----:B------:R-:W-:Y:S05]  /*6990*/  BSYNC B0 ;  /* 0x0000000000007941 */ /* 0x000fea0003800000 */
.L_x_40758:
[----:B------:R-:W-:-:S04]  /*69a0*/  FMUL.FTZ R0, R0, 1 ;  /* 0x3f80000000007820 */ /* 0x000fc80000410000 */
[----:B------:R0:W3:Y:S01]  /*69b0*/  F2F.F64.F32 R16, R0 ;  /* 0x0000000000107310 */ /* 0x0000e20000201800 */
[----:B------:R-:W-:Y:S05]  /*69c0*/  BRA `(.L_x_40739) ;  /* 0x0000000000a47947 */ /* 0x000fea0003800000 */
.L_x_40751:
        /* <DEDUP_REMOVED lines=14> */
.L_x_40765:
[----:B------:R-:W-:Y:S05]  /*6ab0*/  BSYNC B0 ;  /* 0x0000000000007941 */ /* 0x000fea0003800000 */
.L_x_40764:
[----:B------:R-:W-:-:S04]  /*6ac0*/  FMUL.FTZ R0, R0, 1 ;  /* 0x3f80000000007820 */ /* 0x000fc80000410000 */
[----:B------:R0:W3:Y:S01]  /*6ad0*/  F2F.F64.F32 R16, R0 ;  /* 0x0000000000107310 */ /* 0x0000e20000201800 */
[----:B------:R-:W-:Y:S05]  /*6ae0*/  BRA `(.L_x_40739) ;  /* 0x00000000005c7947 */ /* 0x000fea0003800000 */
.L_x_40738:
        /* <DEDUP_REMOVED lines=16> */
.L_x_40766:
[----:B------:R-:W-:Y:S01]  /*6bf0*/  CS2R R16, SRZ ;  /* 0x0000000000107805 */ /* 0x000fe2000001ff00 */
[----:B------:R-:W-:Y:S06]  /*6c00*/  BRA `(.L_x_40739) ;  /* 0x0000000000147947 */ /* 0x000fec0003800000 */
.L_x_40763:
[----:B------:R-:W3:Y:S02]  /*6c10*/  LDG.E.64 R16, desc[UR36][R4.64] ;  /* 0x0000002404107981 */ /* 0x000ee4000c1e1b00 */
[----:B---3--:R-:W0:Y:S01]  /*6c20*/  I2F.F64.U64 R16, R16 ;  /* 0x0000001000107312 */ /* 0x008e220000301800 */
[----:B------:R-:W-:Y:S05]  /*6c30*/  BRA `(.L_x_40739) ;  /* 0x0000000000087947 */ /* 0x000fea0003800000 */
.L_x_40762:
[----:B------:R-:W3:Y:S02]  /*6c40*/  LDG.E R4, desc[UR36][R4.64] ;  /* 0x0000002404047981 */ /* 0x000ee4000c1e1900 */
[----:B---3--:R0:W3:Y:S02]  /*6c50*/  I2F.F64.U32 R16, R4 ;  /* 0x0000000400107312 */ /* 0x0080e40000201800 */
.L_x_40739:
        /* <DEDUP_REMOVED lines=20> */
.L_x_40770:
[----:B------:R-:W2:Y:S02]  /*6da0*/  LDG.E.U8 R2, desc[UR36][R2.64] ;  /* 0x0000002402027981 */ /* 0x000ea4000c1e1100 */
[----:B--2---:R0:W1:Y:S01]  /*6db0*/  I2F.F64.U16 R18, R2 ;  /* 0x0000000200127312 */ /* 0x0040620000101800 */
[----:B------:R-:W-:Y:S05]  /*6dc0*/  BRA `(.L_x_40733) ;  /* 0x0000000c006c7947 */ /* 0x000fea0003800000 */
.L_x_40769:
        /* <DEDUP_REMOVED lines=9> */
.L_x_40773:
[----:B------:R-:W2:Y:S02]  /*6e60*/  LDG.E R2, desc[UR36][R2.64] ;  /* 0x0000002402027981 */ /* 0x000ea4000c1e1900 */
[----:B--2---:R0:W1:Y:S01]  /*6e70*/  I2F.F64 R18, R2 ;  /* 0x0000000200127312 */ /* 0x0040620000201c00 */
[----:B------:R-:W-:Y:S05]  /*6e80*/  BRA `(.L_x_40733) ;  /* 0x0000000c003c7947 */ /* 0x000fea0003800000 */
.L_x_40772:
[----:B------:R-:W2:Y:S02]  /*6e90*/  LDG.E.U16 R2, desc[UR36][R2.64] ;  /* 0x0000002402027981 */ /* 0x000ea4000c1e1500 */
[----:B--2---:R0:W1:Y:S01]  /*6ea0*/  I2F.F64.S16 R18, R2 ;  /* 0x0000000200127312 */ /* 0x0040620000101c00 */
[----:B------:R-:W-:Y:S05]  /*6eb0*/  BRA `(.L_x_40733) ;  /* 0x0000000c00307947 */ /* 0x000fea0003800000 */
.L_x_40768:
        /* <DEDUP_REMOVED lines=10> */
.L_x_40775:
[----:B------:R-:W2:Y:S02]  /*6f60*/  LDG.E.U16 R0, desc[UR36][R2.64] ;  /* 0x0000002402007981 */ /* 0x000ea4000c1e1500 */
[----:B--2---:R-:W-:-:S05]  /*6f70*/  HADD2.F32 R0, -RZ, R0.H0_H0 ;  /* 0x20000000ff007230 */ /* 0x004fca0000004100 */
[----:B------:R-:W-:-:S04]  /*6f80*/  FMUL.FTZ R0, R0, 1 ;  /* 0x3f80000000007820 */ /* 0x000fc80000410000 */
[----:B------:R0:W1:Y:S01]  /*6f90*/  F2F.F64.F32 R18, R0 ;  /* 0x0000000000127310 */ /* 0x0000620000201800 */
[----:B------:R-:W-:Y:S05]  /*6fa0*/  BRA `(.L_x_40733) ;  /* 0x0000000800f47947 */ /* 0x000fea0003800000 */
.L_x_40774:
        /* <DEDUP_REMOVED lines=10> */
.L_x_40777:
[----:B------:R-:W2:Y:S02]  /*7050*/  LDG.E.U16 R2, desc[UR36][R2.64] ;  /* 0x0000002402027981 */ /* 0x000ea4000c1e1500 */
[----:B--2---:R-:W-:-:S05]  /*7060*/  HADD2.F32 R0, -RZ, R2.H0_H0 ;  /* 0x20000002ff007230 */ /* 0x004fca0000004100 */
[----:B------:R-:W-:-:S04]  /*7070*/  FMUL.FTZ R0, R0, 1 ;  /* 0x3f80000000007820 */ /* 0x000fc80000410000 */
[----:B------:R0:W1:Y:S01]  /*7080*/  F2F.F64.F32 R18, R0 ;  /* 0x0000000000127310 */ /* 0x0000620000201800 */
[----:B------:R-:W-:Y:S05]  /*7090*/  BRA `(.L_x_40733) ;  /* 0x0000000800b87947 */ /* 0x000fea0003800000 */
.L_x_40776:
[----:B------:R0:W5:Y:S01]  /*70a0*/  LDG.E.64 R18, desc[UR36][R2.64] ;  /* 0x0000002402127981 */ /* 0x000162000c1e1b00 */
[----:B------:R-:W-:Y:S05]  /*70b0*/  BRA `(.L_x_40733) ;  /* 0x0000000800b07947 */ /* 0x000fea0003800000 */
.L_x_40767:
        /* <DEDUP_REMOVED lines=13> */
.L_x_40780:
[----:B------:R0:W5:Y:S01]  /*7190*/  LDG.E.64 R18, desc[UR36][R2.64] ;  /* 0x0000002402127981 */ /* 0x000162000c1e1b00 */
[----:B------:R-:W-:Y:S05]  /*71a0*/  BRA `(.L_x_40733) ;  /* 0x0000000800747947 */ /* 0x000fea0003800000 */
.L_x_40779:
        /* <DEDUP_REMOVED lines=28> */
.L_x_40782:
        /* <DEDUP_REMOVED lines=15> */
.L_x_40781:
[----:B------:R-:W2:Y:S02]  /*7460*/  LDG.E.U16 R0, desc[UR36][R2.64] ;  /* 0x0000002402007981 */ /* 0x000ea4000c1e1500 */
[----:B--2---:R-:W-:-:S04]  /*7470*/  IMAD.U32 R0, R0, 0x10000, RZ ;  /* 0x0001000000007824 */ /* 0x004fc800078e00ff */
[----:B------:R-:W-:-:S04]  /*7480*/  FMUL.FTZ R0, R0, 1 ;  /* 0x3f80000000007820 */ /* 0x000fc80000410000 */
[----:B------:R0:W1:Y:S01]  /*7490*/  F2F.F64.F32 R18, R0 ;  /* 0x0000000000127310 */ /* 0x0000620000201800 */
[----:B------:R-:W-:Y:S05]  /*74a0*/  BRA `(.L_x_40733) ;  /* 0x0000000400b47947 */ /* 0x000fea0003800000 */
.L_x_40778:
        /* <DEDUP_REMOVED lines=11> */
.L_x_40785:
        /* <DEDUP_REMOVED lines=21> */
.L_x_40789:
[----:B------:R-:W-:Y:S05]  /*76b0*/  BSYNC B1 ;  /* 0x0000000000017941 */ /* 0x000fea0003800000 */
.L_x_40788:
[----:B------:R-:W-:Y:S01]  /*76c0*/  LEA R3, R0, 0x3b800000, 0x17 ;  /* 0x3b80000000037811 */ /* 0x000fe200078eb8ff */
[----:B------:R-:W-:-:S05]  /*76d0*/  IMAD.SHL.U32 R0, R2, 0x100000, RZ ;  /* 0x0010000002007824 */ /* 0x000fca00078e00ff */
[----:B------:R-:W-:-:S07]  /*76e0*/  LOP3.LUT R0, R3, R0, R4, 0xfe, !PT ;  /* 0x0000000003007212 */ /* 0x000fce00078efe04 */
.L_x_40787:
[----:B------:R-:W-:Y:S05]  /*76f0*/  BSYNC B0 ;  /* 0x0000000000007941 */ /* 0x000fea0003800000 */
.L_x_40786:
[----:B------:R-:W-:-:S04]  /*7700*/  FMUL.FTZ R0, R0, 1 ;  /* 0x3f80000000007820 */ /* 0x000fc80000410000 */
[----:B------:R0:W1:Y:S01]  /*7710*/  F2F.F64.F32 R18, R0 ;  /* 0x0000000000127310 */ /* 0x0000620000201800 */
[----:B------:R-:W-:Y:S05]  /*7720*/  BRA `(.L_x_40733) ;  /* 0x0000000400147947 */ /* 0x000fea0003800000 */
.L_x_40784:
        /* <DEDUP_REMOVED lines=21> */
.L_x_40793:
[----:B------:R-:W-:Y:S05]  /*7880*/  BSYNC B1 ;  /* 0x0000000000017941 */ /* 0x000fea0003800000 */
.L_x_40792:
[----:B------:R-:W-:Y:S01]  /*7890*/  LEA R3, R0, 0x37800000, 0x17 ;  /* 0x3780000000037811 */ /* 0x000fe200078eb8ff */
[----:B------:R-:W-:-:S05]  /*78a0*/  IMAD.SHL.U32 R0, R2, 0x200000, RZ ;  /* 0x0020000002007824 */ /* 0x000fca00078e00ff */
[----:B------:R-:W-:-:S07]  /*78b0*/  LOP3.LUT R0, R3, R0, R4, 0xfe, !PT ;  /* 0x0000000003007212 */ /* 0x000fce00078efe04 */
.L_x_40791:
[----:B------:R-:W-:Y:S05]  /*78c0*/  BSYNC B0 ;  /* 0x0000000000007941 */ /* 0x000fea0003800000 */
.L_x_40790:
[----:B------:R-:W-:-:S04]  /*78d0*/  FMUL.FTZ R0, R0, 1 ;  /* 0x3f80000000007820 */ /* 0x000fc80000410000 */
[----:B------:R0:W1:Y:S01]  /*78e0*/  F2F.F64.F32 R18, R0 ;  /* 0x0000000000127310 */ /* 0x0000620000201800 */
[----:B------:R-:W-:Y:S05]  /*78f0*/  BRA `(.L_x_40733) ;  /* 0x0000000000a07947 */ /* 0x000fea0003800000 */
.L_x_40783:
        /* <DEDUP_REMOVED lines=14> */
.L_x_40797:
[----:B------:R-:W-:Y:S05]  /*79e0*/  BSYNC B0 ;  /* 0x0000000000007941 */ /* 0x000fea0003800000 */
.L_x_40796:
[----:B------:R-:W-:-:S04]  /*79f0*/  FMUL.FTZ R0, R0, 1 ;  /* 0x3f80000000007820 */ /* 0x000fc80000410000 */
[----:B------:R0:W1:Y:S01]  /*7a00*/  F2F.F64.F32 R18, R0 ;  /* 0x0000000000127310 */ /* 0x0000620000201800 */
[----:B------:R-:W-:Y:S05]  /*7a10*/  BRA `(.L_x_40733) ;  /* 0x0000000000587947 */ /* 0x000fea0003800000 */
.L_x_40771:
        /* <DEDUP_REMOVED lines=16> */
.L_x_40798:
[----:B------:R-:W-:Y:S05]  /*7b20*/  BRA `(.L_x_40733) ;  /* 0x0000000000147947 */ /* 0x000fea0003800000 */
.L_x_40795:
[----:B------:R-:W2:Y:S02]  /*7b30*/  LDG.E.64 R18, desc[UR36][R2.64] ;  /* 0x0000002402127981 */ /* 0x000ea4000c1e1b00 */
[----:B--2---:R-:W0:Y:S01]  /*7b40*/  I2F.F64.U64 R18, R18 ;  /* 0x0000001200127312 */ /* 0x004e220000301800 */
[----:B------:R-:W-:Y:S05]  /*7b50*/  BRA `(.L_x_40733) ;  /* 0x0000000000087947 */ /* 0x000fea0003800000 */
.L_x_40794:
[----:B------:R-:W2:Y:S02]  /*7b60*/  LDG.E R2, desc[UR36][R2.64] ;  /* 0x0000002402027981 */ /* 0x000ea4000c1e1900 */
[----:B--2---:R0:W1:Y:S02]  /*7b70*/  I2F.F64.U32 R18, R2 ;  /* 0x0000000200127312 */ /* 0x0040640000201800 */
.L_x_40733:
[----:B------:R-:W-:Y:S05]  /*7b80*/  BSYNC B6 ;  /* 0x0000000000067941 */ /* 0x000fea0003800000 */
.L_x_40732:
[----:B0-----:R-:W0:Y:S01]  /*7b90*/  S2R R0, SR_TID.X ;  /* 0x0000000000007919 */ /* 0x001e220000002100 */
[----:B------:R-:W-:Y:S01]  /*7ba0*/  BSSY B1, `(.L_x_40799) ;  /* 0x0000107000017945 */ /* 0x000fe20003800000 */
[----:B0-----:R-:W-:-:S13]  /*7bb0*/  ISETP.GE.AND P1, PT, R0, R31, PT ;  /* 0x0000001f0000720c */ /* 0x001fda0003f26270 */
[----:B------:R-:W-:Y:S05]  /*7bc0*/  @P1 BRA `(.L_x_40800) ;  /* 0x0000001000101947 */ /* 0x000fea0003800000 */
[----:B-1---5:R-:W-:Y:S01]  /*7bd0*/  LOP3.LUT R3, R33, 0x7fffffff, RZ, 0xc0, !PT ;  /* 0x7fffffff21037812 */ /* 0x022fe200078ec0ff */
[----:B------:R-:W-:Y:S01]  /*7be0*/  BSSY B0, `(.L_x_40801) ;  /* 0x00000fc000007945 */ /* 0x000fe20003800000 */
[----:B----4-:R-:W-:Y:S01]  /*7bf0*/  LOP3.LUT R7, R37, 0x7fffffff, RZ, 0xc0, !PT ;  /* 0x7fffffff25077812 */ /* 0x010fe200078ec0ff */
[----:B------:R-:W-:Y:S01]  /*7c00*/  IMAD.MOV.U32 R2, RZ, RZ, R32 ;  /* 0x000000ffff027224 */ /* 0x000fe200078e0020 */
[----:B------:R-:W-:Y:S01]  /*7c10*/  ISETP.GT.U32.AND P0, PT, R3, 0x7fefffff, PT ;  /* 0x7fefffff0300780c */ /* 0x000fe20003f04070 */
[----:B------:R-:W-:-:S03]  /*7c20*/  IMAD.MOV.U32 R6, RZ, RZ, R36 ;  /* 0x000000ffff067224 */ /* 0x000fc600078e0024 */
        /* <DEDUP_REMOVED lines=32> */
.L_x_40807:
        /* <DEDUP_REMOVED lines=12> */
.L_x_40806:
[----:B------:R-:W-:-:S07]  /*7ef0*/  IMAD.MOV.U32 R8, RZ, RZ, R10 ;  /* 0x000000ffff087224 */ /* 0x000fce00078e000a */
.L_x_40805:
[----:B------:R-:W-:Y:S05]  /*7f00*/  BSYNC B2 ;  /* 0x0000000000027941 */ /* 0x000fea0003800000 */
.L_x_40804:
        /* <DEDUP_REMOVED lines=13> */
.L_x_40813:
        /* <DEDUP_REMOVED lines=33> */
.L_x_40812:
[----:B------:R-:W-:-:S07]  /*81f0*/  IMAD.MOV.U32 R8, RZ, RZ, R11 ;  /* 0x000000ffff087224 */ /* 0x000fce00078e000b */
.L_x_40811:
[----:B------:R-:W-:Y:S05]  /*8200*/  BSYNC B3 ;  /* 0x0000000000037941 */ /* 0x000fea0003800000 */
.L_x_40810:
[----:B------:R-:W-:-:S13]  /*8210*/  ISETP.GE.U32.AND P0, PT, R10, 0xc, PT ;  /* 0x0000000c0a00780c */ /* 0x000fda0003f06070 */
[----:B------:R-:W-:Y:S05]  /*8220*/  @!P0 BRA `(.L_x_40809) ;  /* 0x0000000400e08947 */ /* 0x000fea0003800000 */
[----:B------:R-:W-:Y:S01]  /*8230*/  BSSY B3, `(.L_x_40814) ;  /* 0x0000075000037945 */ /* 0x000fe20003800000 */
[----:B------:R-:W-:-:S07]  /*8240*/  VIADD R8, R9, 0x10 ;  /* 0x0000001009087836 */ /* 0x000fce0000000000 */
.L_x_40815:
        /* <DEDUP_REMOVED lines=116> */
.L_x_40814:
[----:B------:R-:W-:Y:S02]  /*8990*/  IMAD.MOV.U32 R8, RZ, RZ, R9 ;  /* 0x000000ffff087224 */ /* 0x000fe400078e0009 */
[----:B------:R-:W-:-:S07]  /*89a0*/  IMAD.MOV.U32 R12, RZ, RZ, R10 ;  /* 0x000000ffff0c7224 */ /* 0x000fce00078e000a */
.L_x_40809:
[----:B------:R-:W-:Y:S05]  /*89b0*/  BSYNC B2 ;  /* 0x0000000000027941 */ /* 0x000fea0003800000 */
.L_x_40808:
        /* <DEDUP_REMOVED lines=19> */
.L_x_40817:
[----:B------:R-:W-:Y:S05]  /*8af0*/  BSYNC B2 ;  /* 0x0000000000027941 */ /* 0x000fea0003800000 */
.L_x_40816:
[----:B------:R-:W-:Y:S02]  /*8b00*/  IMAD.MOV.U32 R5, RZ, RZ, R7 ;  /* 0x000000ffff057224 */ /* 0x000fe400078e0007 */
[----:B------:R-:W-:-:S03]  /*8b10*/  IMAD.MOV.U32 R4, RZ, RZ, R6 ;  /* 0x000000ffff047224 */ /* 0x000fc600078e0006 */
[----:B------:R-:W-:Y:S01]  /*8b20*/  LOP3.LUT R5, R5, 0x80000000, R37, 0xb8, !PT ;  /* 0x8000000005057812 */ /* 0x000fe200078eb825 */
[----:B------:R-:W-:Y:S06]  /*8b30*/  BRA `(.L_x_40803) ;  /* 0x0000000000187947 */ /* 0x000fec0003800000 */
.L_x_40802:
[----:B------:R-:W-:-:S06]  /*8b40*/  DSETP.GTU.AND P0, PT, R2, +INF , PT ;  /* 0x7ff000000200742a */ /* 0x000fcc0003f0c000 */
[----:B------:R-:W-:-:S14]  /*8b50*/  DSETP.LE.AND P0, PT, R6, +INF , !P0 ;  /* 0x7ff000000600742a */ /* 0x000fdc0004703000 */
[----:B------:R-:W-:Y:S02]  /*8b60*/  @P0 DSETP.NEU.AND P2, PT, R6, +INF , PT ;  /* 0x7ff000000600042a */ /* 0x000fe40003f4d000 */
[----:B---3--:R-:W-:-:S06]  /*8b70*/  @!P0 DADD R4, R32, R36 ;  /* 0x0000000020048229 */ /* 0x008fcc0000000024 */
[----:B------:R-:W-:Y:S02]  /*8b80*/  @P0 FSEL R4, R36, RZ, P2 ;  /* 0x000000ff24040208 */ /* 0x000fe40001000000 */
[----:B------:R-:W-:-:S07]  /*8b90*/  @P0 FSEL R5, R37, -QNAN , P2 ;  /* 0xfff8000025050808 */ /* 0x000fce0001000000 */
.L_x_40803:
[----:B------:R-:W-:Y:S05]  /*8ba0*/  BSYNC B0 ;  /* 0x0000000000007941 */ /* 0x000fea0003800000 */
.L_x_40801:
[----:B------:R-:W-:-:S06]  /*8bb0*/  DSETP.GEU.AND P0, PT, R4, RZ, PT ;  /* 0x000000ff0400722a */ /* 0x000fcc0003f0e000 */
[----:B------:R-:W-:Y:S02]  /*8bc0*/  DSETP.LT.XOR P0, PT, R32, RZ, !P0 ;  /* 0x000000ff2000722a */ /* 0x000fe40004701800 */
[----:B------:R-:W-:-:S04]  /*8bd0*/  DADD R32, R4, R32 ;  /* 0x0000000004207229 */ /* 0x000fc80000000020 */
[----:B------:R-:W-:-:S06]  /*8be0*/  DSETP.NEU.AND P0, PT, R4, RZ, P0 ;  /* 0x000000ff0400722a */ /* 0x000fcc000070d000 */
[----:B------:R-:W-:Y:S02]  /*8bf0*/  FSEL R4, R32, R4, P0 ;  /* 0x0000000420047208 */ /* 0x000fe40000000000 */
[----:B------:R-:W-:-:S07]  /*8c00*/  FSEL R5, R33, R5, P0 ;  /* 0x0000000521057208 */ /* 0x000fce0000000000 */
.L_x_40800:
[----:B------:R-:W-:Y:S05]  /*8c10*/  BSYNC B1 ;  /* 0x0000000000017941 */ /* 0x000fea0003800000 */
.L_x_40799:
[----:B------:R-:W-:Y:S01]  /*8c20*/  VIADD R2, R0, 0x80 ;  /* 0x0000008000027836 */ /* 0x000fe20000000000 */
[----:B------:R-:W-:Y:S04]  /*8c30*/  BSSY B1, `(.L_x_40818) ;  /* 0x0000107000017945 */ /* 0x000fe80003800000 */
[----:B------:R-:W-:-:S13]  /*8c40*/  ISETP.GE.AND P0, PT, R2, R31, PT ;  /* 0x0000001f0200720c */ /* 0x000fda0003f06270 */
[----:B------:R-:W-:Y:S05]  /*8c50*/  @P0 BRA `(.L_x_40819) ;  /* 0x0000001000100947 */ /* 0x000fea0003800000 */
[----:B--2--5:R-:W-:Y:S01]  /*8c60*/  LOP3.LUT R7, R27, 0x7fffffff, RZ, 0xc0, !PT ;  /* 0x7fffffff1b077812 */ /* 0x024fe200078ec0ff */
[----:B------:R-:W-:Y:S01]  /*8c70*/  BSSY B0, `(.L_x_40820) ;  /* 0x00000fc000007945 */ /* 0x000fe20003800000 */
[----:B---3--:R-:W-:Y:S01]  /*8c80*/  LOP3.LUT R9, R29, 0x7fffffff, RZ, 0xc0, !PT ;  /* 0x7fffffff1d097812 */ /* 0x008fe200078ec0ff */
        /* <DEDUP_REMOVED lines=35> */
.L_x_40826:
        /* <DEDUP_REMOVED lines=12> */
.L_x_40825:
[----:B------:R-:W-:-:S07]  /*8f80*/  IMAD.MOV.U32 R8, RZ, RZ, R13 ;  /* 0x000000ffff087224 */ /* 0x000fce00078e000d */
.L_x_40824:
[----:B------:R-:W-:Y:S05]  /*8f90*/  BSYNC B2 ;  /* 0x0000000000027941 */ /* 0x000fea0003800000 */
.L_x_40823:
        /* <DEDUP_REMOVED lines=13> */
.L_x_40832:
        /* <DEDUP_REMOVED lines=33> */
.L_x_40831:
[----:B------:R-:W-:-:S07]  /*9280*/  IMAD.MOV.U32 R8, RZ, RZ, R14 ;  /* 0x000000ffff087224 */ /* 0x000fce00078e000e */
.L_x_40830:
[----:B------:R-:W-:Y:S05]  /*9290*/  BSYNC B3 ;  /* 0x0000000000037941 */ /* 0x000fea0003800000 */
.L_x_40829:
[----:B------:R-:W-:-:S13]  /*92a0*/  ISETP.GE.U32.AND P0, PT, R13, 0xc, PT ;  /* 0x0000000c0d00780c */ /* 0x000fda0003f06070 */
[----:B------:R-:W-:Y:S05]  /*92b0*/  @!P0 BRA `(.L_x_40828) ;  /* 0x0000000400e08947 */ /* 0x000fea0003800000 */
[----:B------:R-:W-:Y:S01]  /*92c0*/  BSSY B3, `(.L_x_40833) ;  /* 0x0000075000037945 */ /* 0x000fe20003800000 */
[----:B------:R-:W-:-:S07]  /*92d0*/  VIADD R8, R12, 0x10 ;  /* 0x000000100c087836 */ /* 0x000fce0000000000 */
.L_x_40834:
        /* <DEDUP_REMOVED lines=116> */
.L_x_40833:
[----:B------:R-:W-:Y:S02]  /*9a20*/  IMAD.MOV.U32 R8, RZ, RZ, R12 ;  /* 0x000000ffff087224 */ /* 0x000fe400078e000c */
[----:B------:R-:W-:-:S07]  /*9a30*/  IMAD.MOV.U32 R15, RZ, RZ, R13 ;  /* 0x000000ffff0f7224 */ /* 0x000fce00078e000d */
.L_x_40828:
[----:B------:R-:W-:Y:S05]  /*9a40*/  BSYNC B2 ;  /* 0x0000000000027941 */ /* 0x000fea0003800000 */
.L_x_40827:
        /* <DEDUP_REMOVED lines=20> */
.L_x_40836:
[----:B------:R-:W-:Y:S05]  /*9b90*/  BSYNC B2 ;  /* 0x0000000000027941 */ /* 0x000fea0003800000 */
.L_x_40835:
[----:B------:R-:W-:Y:S01]  /*9ba0*/  IMAD.MOV.U32 R10, RZ, RZ, R12 ;  /* 0x000000ffff0a7224 */ /* 0x000fe200078e000c */
[----:B------:R-:W-:Y:S01]  /*9bb0*/  LOP3.LUT R11, R11, 0x80000000, R29, 0xb8, !PT ;  /* 0x800000000b0b7812 */ /* 0x000fe200078eb81d */
[----:B------:R-:W-:Y:S06]  /*9bc0*/  BRA `(.L_x_40822) ;  /* 0x0000000000187947 */ /* 0x000fec0003800000 */
.L_x_40821:
[----:B------:R-:W-:-:S06]  /*9bd0*/  DSETP.GTU.AND P0, PT, R6, +INF , PT ;  /* 0x7ff000000600742a */ /* 0x000fcc0003f0c000 */
[----:B------:R-:W-:-:S14]  /*9be0*/  DSETP.LE.AND P0, PT, R8, +INF , !P0 ;  /* 0x7ff000000800742a */ /* 0x000fdc0004703000 */
[----:B------:R-:W-:Y:S02]  /*9bf0*/  @P0 DSETP.NEU.AND P2, PT, R8, +INF , PT ;  /* 0x7ff000000800042a */ /* 0x000fe40003f4d000 */
[----:B------:R-:W-:-:S06]  /*9c00*/  @!P0 DADD R10, R26, R28 ;  /* 0x000000001a0a8229 */ /* 0x000fcc000000001c */
[----:B------:R-:W-:Y:S02]  /*9c10*/  @P0 FSEL R10, R28, RZ, P2 ;  /* 0x000000ff1c0a0208 */ /* 0x000fe40001000000 */
[----:B------:R-:W-:-:S07]  /*9c20*/  @P0 FSEL R11, R29, -QNAN , P2 ;  /* 0xfff800001d0b0808 */ /* 0x000fce0001000000 */
.L_x_40822:
[----:B------:R-:W-:Y:S05]  /*9c30*/  BSYNC B0 ;  /* 0x0000000000007941 */ /* 0x000fea0003800000 */
.L_x_40820:
[----:B------:R-:W-:-:S06]  /*9c40*/  DSETP.GEU.AND P0, PT, R10, RZ, PT ;  /* 0x000000ff0a00722a */ /* 0x000fcc0003f0e000 */
[----:B------:R-:W-:Y:S02]  /*9c50*/  DSETP.LT.XOR P0, PT, R26, RZ, !P0 ;  /* 0x000000ff1a00722a */ /* 0x000fe40004701800 */
[----:B------:R-:W-:-:S04]  /*9c60*/  DADD R26, R10, R26 ;  /* 0x000000000a1a7229 */ /* 0x000fc8000000001a */
[----:B------:R-:W-:-:S06]  /*9c70*/  DSETP.NEU.AND P0, PT, R10, RZ, P0 ;  /* 0x000000ff0a00722a */ /* 0x000fcc000070d000 */
[----:B------:R-:W-:Y:S02]  /*9c80*/  FSEL R28, R26, R10, P0 ;  /* 0x0000000a1a1c7208 */ /* 0x000fe40000000000 */
[----:B------:R-:W-:-:S07]  /*9c90*/  FSEL R29, R27, R11, P0 ;  /* 0x0000000b1b1d7208 */ /* 0x000fce0000000000 */
.L_x_40819:
[----:B------:R-:W-:Y:S05]  /*9ca0*/  BSYNC B1 ;  /* 0x0000000000017941 */ /* 0x000fea0003800000 */
.L_x_40818:
[----:B------:R-:W-:Y:S01]  /*9cb0*/  VIADD R6, R0, 0x100 ;  /* 0x0000010000067836 */ /* 0x000fe20000000000 */
[----:B------:R-:W-:Y:S04]  /*9cc0*/  BSSY B1, `(.L_x_40837) ;  /* 0x0000106000017945 */ /* 0x000fe80003800000 */
[----:B------:R-:W-:-:S13]  /*9cd0*/  ISETP.GE.AND P0, PT, R6, R31, PT ;  /* 0x0000001f0600720c */ /* 0x000fda0003f06270 */
[----:B------:R-:W-:Y:S05]  /*9ce0*/  @P0 BRA `(.L_x_40838) ;  /* 0x00000010000c0947 */ /* 0x000fea0003800000 */
[----:B---3-5:R-:W-:Y:S01]  /*9cf0*/  LOP3.LUT R7, R23, 0x7fffffff, RZ, 0xc0, !PT ;  /* 0x7fffffff17077812 */ /* 0x028fe200078ec0ff */
        /* <DEDUP_REMOVED lines=37> */
.L_x_40844:
        /* <DEDUP_REMOVED lines=12> */
.L_x_40843:
[----:B------:R-:W-:Y:S05]  /*a010*/  BSYNC B2 ;  /* 0x0000000000027941 */ /* 0x000fea0003800000 */
.L_x_40842:
        /* <DEDUP_REMOVED lines=13> */
.L_x_40850:
        /* <DEDUP_REMOVED lines=33> */
.L_x_40849:
[----:B------:R-:W-:-:S07]  /*a300*/  IMAD.MOV.U32 R8, RZ, RZ, R14 ;  /* 0x000000ffff087224 */ /* 0x000fce00078e000e */
.L_x_40848:
[----:B------:R-:W-:Y:S05]  /*a310*/  BSYNC B3 ;  /* 0x0000000000037941 */ /* 0x000fea0003800000 */
.L_x_40847:
[----:B------:R-:W-:-:S13]  /*a320*/  ISETP.GE.U32.AND P0, PT, R13, 0xc, PT ;  /* 0x0000000c0d00780c */ /* 0x000fda0003f06070 */
[----:B------:R-:W-:Y:S05]  /*a330*/  @!P0 BRA `(.L_x_40846) ;  /* 0x0000000400e08947 */ /* 0x000fea0003800000 */
[----:B------:R-:W-:Y:S01]  /*a340*/  BSSY B3, `(.L_x_40851) ;  /* 0x0000075000037945 */ /* 0x000fe20003800000 */
[----:B------:R-:W-:-:S07]  /*a350*/  VIADD R8, R12, 0x10 ;  /* 0x000000100c087836 */ /* 0x000fce0000000000 */
.L_x_40852:
        /* <DEDUP_REMOVED lines=116> */
.L_x_40851:
[----:B------:R-:W-:Y:S02]  /*aaa0*/  IMAD.MOV.U32 R8, RZ, RZ, R12 ;  /* 0x000000ffff087224 */ /* 0x000fe400078e000c */
[----:B------:R-:W-:-:S07]  /*aab0*/  IMAD.MOV.U32 R15, RZ, RZ, R13 ;  /* 0x000000ffff0f7224 */ /* 0x000fce00078e000d */
.L_x_40846:
[----:B------:R-:W-:Y:S05]  /*aac0*/  BSYNC B2 ;  /* 0x0000000000027941 */ /* 0x000fea0003800000 */
.L_x_40845:
        /* <DEDUP_REMOVED lines=20> */
.L_x_40854:
[----:B------:R-:W-:Y:S05]  /*ac10*/  BSYNC B2 ;  /* 0x0000000000027941 */ /* 0x000fea0003800000 */
.L_x_40853:
[----:B------:R-:W-:Y:S01]  /*ac20*/  IMAD.MOV.U32 R10, RZ, RZ, R12 ;  /* 0x000000ffff0a7224 */ /* 0x000fe200078e000c */
[----:B------:R-:W-:Y:S01]  /*ac30*/  LOP3.LUT R11, R11, 0x80000000, R25, 0xb8, !PT ;  /* 0x800000000b0b7812 */ /* 0x000fe200078eb819 */
[----:B------:R-:W-:Y:S06]  /*ac40*/  BRA `(.L_x_40841) ;  /* 0x0000000000187947 */ /* 0x000fec0003800000 */
.L_x_40840:
[----:B------:R-:W-:-:S06]  /*ac50*/  DSETP.GTU.AND P0, PT, R6, +INF , PT ;  /* 0x7ff000000600742a */ /* 0x000fcc0003f0c000 */
[----:B------:R-:W-:-:S14]  /*ac60*/  DSETP.LE.AND P0, PT, R8, +INF , !P0 ;  /* 0x7ff000000800742a */ /* 0x000fdc0004703000 */
[----:B------:R-:W-:Y:S02]  /*ac70*/  @P0 DSETP.NEU.AND P2, PT, R8, +INF , PT ;  /* 0x7ff000000800042a */ /* 0x000fe40003f4d000 */
[----:B------:R-:W-:-:S06]  /*ac80*/  @!P0 DADD R10, R22, R24 ;  /* 0x00000000160a8229 */ /* 0x000fcc0000000018 */
[----:B------:R-:W-:Y:S02]  /*ac90*/  @P0 FSEL R10, R24, RZ, P2 ;  /* 0x000000ff180a0208 */ /* 0x000fe40001000000 */
[----:B------:R-:W-:-:S07]  /*aca0*/  @P0 FSEL R11, R25, -QNAN , P2 ;  /* 0xfff80000190b0808 */ /* 0x000fce0001000000 */
.L_x_40841:
[----:B------:R-:W-:Y:S05]  /*acb0*/  BSYNC B0 ;  /* 0x0000000000007941 */ /* 0x000fea0003800000 */
.L_x_40839:
[----:B------:R-:W-:-:S06]  /*acc0*/  DSETP.GEU.AND P0, PT, R10, RZ, PT ;  /* 0x000000ff0a00722a */ /* 0x000fcc0003f0e000 */
[----:B------:R-:W-:Y:S02]  /*acd0*/  DSETP.LT.XOR P0, PT, R22, RZ, !P0 ;  /* 0x000000ff1600722a */ /* 0x000fe40004701800 */
[----:B------:R-:W-:-:S04]  /*ace0*/  DADD R22, R10, R22 ;  /* 0x000000000a167229 */ /* 0x000fc80000000016 */
[----:B------:R-:W-:-:S06]  /*acf0*/  DSETP.NEU.AND P0, PT, R10, RZ, P0 ;  /* 0x000000ff0a00722a */ /* 0x000fcc000070d000 */
[----:B------:R-:W-:Y:S02]  /*ad00*/  FSEL R24, R22, R10, P0 ;  /* 0x0000000a16187208 */ /* 0x000fe40000000000 */
[----:B------:R-:W-:-:S07]  /*ad10*/  FSEL R25, R23, R11, P0 ;  /* 0x0000000b17197208 */ /* 0x000fce0000000000 */
.L_x_40838:
[----:B------:R-:W-:Y:S05]  /*ad20*/  BSYNC B1 ;  /* 0x0000000000017941 */ /* 0x000fea0003800000 */
.L_x_40837:
[----:B------:R-:W-:Y:S01]  /*ad30*/  VIADD R6, R0, 0x180 ;  /* 0x0000018000067836 */ /* 0x000fe20000000000 */
[----:B------:R-:W-:Y:S04]  /*ad40*/  BSSY B1, `(.L_x_40855) ;  /* 0x0000106000017945 */ /* 0x000fe80003800000 */
[----:B------:R-:W-:-:S13]  /*ad50*/  ISETP.GE.AND P0, PT, R6, R31, PT ;  /* 0x0000001f0600720c */ /* 0x000fda0003f06270 */
[----:B------:R-:W-:Y:S05]  /*ad60*/  @P0 BRA `(.L_x_40856) ;  /* 0x00000010000c0947 */ /* 0x000fea0003800000 */
[----:B-1---5:R-:W-:Y:S01]  /*ad70*/  LOP3.LUT R7, R19, 0x7fffffff, RZ, 0xc0, !PT ;  /* 0x7fffffff13077812 */ /* 0x022fe200078ec0ff */
        /* <DEDUP_REMOVED lines=37> */
.L_x_40862:
        /* <DEDUP_REMOVED lines=12> */
.L_x_40861:
[----:B------:R-:W-:Y:S05]  /*b090*/  BSYNC B2 ;  /* 0x0000000000027941 */ /* 0x000fea0003800000 */
.L_x_40860:
        /* <DEDUP_REMOVED lines=13> */
.L_x_40868:
        /* <DEDUP_REMOVED lines=33> */
.L_x_40867:
[----:B------:R-:W-:-:S07]  /*b380*/  IMAD.MOV.U32 R10, RZ, RZ, R12 ;  /* 0x000000ffff0a7224 */ /* 0x000fce00078e000c */
.L_x_40866:
[----:B------:R-:W-:Y:S05]  /*b390*/  BSYNC B3 ;  /* 0x0000000000037941 */ /* 0x000fea0003800000 */
.L_x_40865:
[----:B------:R-:W-:-:S13]  /*b3a0*/  ISETP.GE.U32.AND P0, PT, R11, 0xc, PT ;  /* 0x0000000c0b00780c */ /* 0x000fda0003f06070 */
[----:B------:R-:W-:Y:S05]  /*b3b0*/  @!P0 BRA `(.L_x_40864) ;  /* 0x0000000400dc8947 */ /* 0x000fea0003800000 */
[----:B------:R-:W-:Y:S01]  /*b3c0*/  BSSY B3, `(.L_x_40869) ;  /* 0x0000075000037945 */ /* 0x000fe20003800000 */
[----:B------:R-:W-:-:S07]  /*b3d0*/  VIADD R9, R9, 0x10 ;  /* 0x0000001009097836 */ /* 0x000fce0000000000 */
.L_x_40870:
        /* <DEDUP_REMOVED lines=116> */
.L_x_40869:
[----:B------:R-:W-:-:S07]  /*bb20*/  IMAD.MOV.U32 R21, RZ, RZ, R11 ;  /* 0x000000ffff157224 */ /* 0x000fce00078e000b */
.L_x_40864:
[----:B------:R-:W-:Y:S05]  /*bb30*/  BSYNC B2 ;  /* 0x0000000000027941 */ /* 0x000fea0003800000 */
.L_x_40863:
        /* <DEDUP_REMOVED lines=20> */
.L_x_40872:
[----:B------:R-:W-:Y:S05]  /*bc80*/  BSYNC B2 ;  /* 0x0000000000027941 */ /* 0x000fea0003800000 */
.L_x_40871:
[----:B------:R-:W-:Y:S02]  /*bc90*/  IMAD.MOV.U32 R11, RZ, RZ, R6 ;  /* 0x000000ffff0b7224 */ /* 0x000fe400078e0006 */
[----:B------:R-:W-:-:S03]  /*bca0*/  IMAD.MOV.U32 R10, RZ, RZ, R9 ;  /* 0x000000ffff0a7224 */ /* 0x000fc600078e0009 */
[----:B------:R-:W-:Y:S01]  /*bcb0*/  LOP3.LUT R11, R11, 0x80000000, R17, 0xb8, !PT ;  /* 0x800000000b0b7812 */ /* 0x000fe200078eb811 */
[----:B------:R-:W-:Y:S06]  /*bcc0*/  BRA `(.L_x_40859) ;  /* 0x0000000000187947 */ /* 0x000fec0003800000 */
.L_x_40858:
[----:B------:R-:W-:-:S06]  /*bcd0*/  DSETP.GTU.AND P0, PT, R6, +INF , PT ;  /* 0x7ff000000600742a */ /* 0x000fcc0003f0c000 */
[----:B------:R-:W-:-:S14]  /*bce0*/  DSETP.LE.AND P0, PT, R8, +INF , !P0 ;  /* 0x7ff000000800742a */ /* 0x000fdc0004703000 */
[----:B------:R-:W-:Y:S02]  /*bcf0*/  @P0 DSETP.NEU.AND P2, PT, R8, +INF , PT ;  /* 0x7ff000000800042a */ /* 0x000fe40003f4d000 */
[----:B------:R-:W-:-:S06]  /*bd00*/  @!P0 DADD R10, R16, R18 ;  /* 0x00000000100a8229 */ /* 0x000fcc0000000012 */
[----:B------:R-:W-:Y:S02]  /*bd10*/  @P0 FSEL R10, R16, RZ, P2 ;  /* 0x000000ff100a0208 */ /* 0x000fe40001000000 */
[----:B------:R-:W-:-:S07]  /*bd20*/  @P0 FSEL R11, R17, -QNAN , P2 ;  /* 0xfff80000110b0808 */ /* 0x000fce0001000000 */
.L_x_40859:
[----:B------:R-:W-:Y:S05]  /*bd30*/  BSYNC B0 ;  /* 0x0000000000007941 */ /* 0x000fea0003800000 */
.L_x_40857:
[----:B------:R-:W-:-:S06]  /*bd40*/  DSETP.GEU.AND P0, PT, R10, RZ, PT ;  /* 0x000000ff0a00722a */ /* 0x000fcc0003f0e000 */
[----:B------:R-:W-:Y:S02]  /*bd50*/  DSETP.LT.XOR P0, PT, R18, RZ, !P0 ;  /* 0x000000ff1200722a */ /* 0x000fe40004701800 */
[----:B------:R-:W-:-:S04]  /*bd60*/  DADD R18, R10, R18 ;  /* 0x000000000a127229 */ /* 0x000fc80000000012 */
[----:B------:R-:W-:-:S06]  /*bd70*/  DSETP.NEU.AND P0, PT, R10, RZ, P0 ;  /* 0x000000ff0a00722a */ /* 0x000fcc000070d000 */
[----:B------:R-:W-:Y:S02]  /*bd80*/  FSEL R16, R18, R10, P0 ;  /* 0x0000000a12107208 */ /* 0x000fe40000000000 */
[----:B------:R-:W-:-:S07]  /*bd90*/  FSEL R17, R19, R11, P0 ;  /* 0x0000000b13117208 */ /* 0x000fce0000000000 */
.L_x_40856:
[----:B------:R-:W-:Y:S05]  /*bda0*/  BSYNC B1 ;  /* 0x0000000000017941 */ /* 0x000fea0003800000 */
.L_x_40855:
[----:B------:R-:W0:Y:S01]  /*bdb0*/  S2R R3, SR_CTAID.X ;  /* 0x0000000000037919 */ /* 0x000e220000002500 */
[----:B-1---5:R-:W0:Y:S01]  /*bdc0*/  LDC R18, c[0x0][0x210] ;  /* 0x00008400ff127b82 */ /* 0x022e220000000800 */
[----:B------:R-:W-:Y:S01]  /*bdd0*/  BSSY B6, `(.L_x_40873) ;  /* 0x0000130000067945 */ /* 0x000fe20003800000 */
[----:B---3--:R-:W-:-:S06]  /*bde0*/  IMAD.MOV.U32 R23, RZ, RZ, R0 ;  /* 0x000000ffff177224 */ /* 0x008fcc00078e0000 */
        /* <DEDUP_REMOVED lines=25> */
.L_x_40878:
[----:B------:R-:W0:Y:S01]  /*bf80*/  F2I.S64.F64.TRUNC R4, R4 ;  /* 0x0000000400047311 */ /* 0x000e22000030d900 */
[----:B------:R-:W-:Y:S02]  /*bf90*/  IMAD.MOV.U32 R23, RZ, RZ, R2 ;  /* 0x000000ffff177224 */ /* 0x000fe400078e0002 */
[----:B0-----:R-:W-:-:S05]  /*bfa0*/  IMAD.MOV.U32 R3, RZ, RZ, R4 ;  /* 0x000000ffff037224 */ /* 0x001fca00078e0004 */
[----:B------:R0:W-:Y:S01]  /*bfb0*/  STG.E.U8 desc[UR36][R8.64], R3 ;  /* 0x0000000308007986 */ /* 0x0001e2000c101124 */
[----:B------:R-:W-:Y:S05]  /*bfc0*/  BRA `(.L_x_40874) ;  /* 0x0000001000407947 */ /* 0x000fea0003800000 */
.L_x_40877:
        /* <DEDUP_REMOVED lines=10> */
.L_x_40881:
[----:B------:R-:W0:Y:S01]  /*c070*/  F2I.F64.TRUNC R5, R4 ;  /* 0x0000000400057311 */ /* 0x000e22000030d100 */
[----:B------:R-:W-:Y:S01]  /*c080*/  IMAD.MOV.U32 R23, RZ, RZ, R2 ;  /* 0x000000ffff177224 */ /* 0x000fe200078e0002 */
[----:B0-----:R0:W-:Y:S01]  /*c090*/  STG.E desc[UR36][R8.64], R5 ;  /* 0x0000000508007986 */ /* 0x0011e2000c101924 */
[----:B------:R-:W-:Y:S05]  /*c0a0*/  BRA `(.L_x_40874) ;  /* 0x0000001000087947 */ /* 0x000fea0003800000 */
.L_x_40880:
[----:B------:R-:W0:Y:S01]  /*c0b0*/  F2I.F64.TRUNC R5, R4 ;  /* 0x0000000400057311 */ /* 0x000e22000030d100 */
[----:B------:R-:W-:Y:S01]  /*c0c0*/  IMAD.MOV.U32 R23, RZ, RZ, R2 ;  /* 0x000000ffff177224 */ /* 0x000fe200078e0002 */
[----:B0-----:R0:W-:Y:S01]  /*c0d0*/  STG.E.U16 desc[UR36][R8.64], R5 ;  /* 0x0000000508007986 */ /* 0x0011e2000c101524 */
[----:B------:R-:W-:Y:S05]  /*c0e0*/  BRA `(.L_x_40874) ;  /* 0x0000000c00f87947 */ /* 0x000fea0003800000 */
.L_x_40876:
        /* <DEDUP_REMOVED lines=14> */
.L_x_40883:
        /* <DEDUP_REMOVED lines=9> */
.L_x_40882:
        /* <DEDUP_REMOVED lines=15> */
.L_x_40885:
        /* <DEDUP_REMOVED lines=10> */
.L_x_40884:
[----:B------:R0:W-:Y:S01]  /*c3f0*/  STG.E.64 desc[UR36][R8.64], R4 ;  /* 0x0000000408007986 */ /* 0x0001e2000c101b24 */
[----:B------:R-:W-:Y:S01]  /*c400*/  IMAD.MOV.U32 R23, RZ, RZ, R2 ;  /* 0x000000ffff177224 */ /* 0x000fe200078e0002 */
[----:B------:R-:W-:Y:S06]  /*c410*/  BRA `(.L_x_40874) ;  /* 0x0000000c002c7947 */ /* 0x000fec0003800000 */
.L_x_40875:
        /* <DEDUP_REMOVED lines=13> */
.L_x_40888:
[----:B------:R-:W-:Y:S01]  /*c4f0*/  CS2R R6, SRZ ;  /* 0x0000000000067805 */ /* 0x000fe2000001ff00 */
[----:B------:R-:W-:-:S04]  /*c500*/  IMAD.MOV.U32 R23, RZ, RZ, R2 ;  /* 0x000000ffff177224 */ /* 0x000fc800078e0002 */
[----:B------:R0:W-:Y:S01]  /*c510*/  STG.E.128 desc[UR36][R8.64], R4 ;  /* 0x0000000408007986 */ /* 0x0001e2000c101d24 */
[----:B------:R-:W-:Y:S05]  /*c520*/  BRA `(.L_x_40874) ;  /* 0x0000000800e87947 */ /* 0x000fea0003800000 */
.L_x_40887:
        /* <DEDUP_REMOVED lines=25> */
.L_x_40892:
[----:B------:R-:W-:Y:S05]  /*c6c0*/  BSYNC B0 ;  /* 0x0000000000007941 */ /* 0x000fea0003800000 */
.L_x_40891:
[----:B------:R-:W-:Y:S01]  /*c6d0*/  LOP3.LUT R7, R0, R7, RZ, 0xfc, !PT ;  /* 0x0000000700077212 */ /* 0x000fe200078efcff */
[----:B------:R-:W-:-:S04]  /*c6e0*/  IMAD.MOV.U32 R23, RZ, RZ, R2 ;  /* 0x000000ffff177224 */ /* 0x000fc800078e0002 */
[----:B------:R0:W-:Y:S01]  /*c6f0*/  STG.E.U8 desc[UR36][R8.64], R7 ;  /* 0x0000000708007986 */ /* 0x0001e2000c101124 */
[----:B------:R-:W-:Y:S05]  /*c700*/  BRA `(.L_x_40874) ;  /* 0x0000000800707947 */ /* 0x000fea0003800000 */
.L_x_40890:
        /* <DEDUP_REMOVED lines=17> */
.L_x_40894:
[----:B------:R-:W-:Y:S01]  /*c820*/  IMAD.MOV.U32 R0, RZ, RZ, 0x7f ;  /* 0x0000007fff007424 */ /* 0x000fe200078e00ff */
[----:B------:R-:W-:-:S04]  /*c830*/  ISETP.GT.U32.AND P0, PT, R3, 0x7f800000, PT ;  /* 0x7f8000000300780c */ /* 0x000fc80003f04070 */
[----:B------:R-:W-:-:S09]  /*c840*/  SEL R0, R0, 0x7c, P0 ;  /* 0x0000007c00007807 */ /* 0x000fd20000000000 */
.L_x_40895:
[----:B------:R-:W-:Y:S05]  /*c850*/  BSYNC B0 ;  /* 0x0000000000007941 */ /* 0x000fea0003800000 */
.L_x_40893:
[----:B------:R-:W-:Y:S01]  /*c860*/  LOP3.LUT R3, R7, 0x80000000, RZ, 0xc0, !PT ;  /* 0x8000000007037812 */ /* 0x000fe200078ec0ff */
[----:B------:R-:W-:-:S03]  /*c870*/  IMAD.MOV.U32 R23, RZ, RZ, R2 ;  /* 0x000000ffff177224 */ /* 0x000fc600078e0002 */
[----:B------:R-:W-:-:S04]  /*c880*/  SHF.R.U32.HI R3, RZ, 0x18, R3 ;  /* 0x00000018ff037819 */ /* 0x000fc80000011603 */
[----:B------:R-:W-:-:S05]  /*c890*/  LOP3.LUT R3, R0, R3, RZ, 0xfc, !PT ;  /* 0x0000000300037212 */ /* 0x000fca00078efcff */
[----:B------:R0:W-:Y:S01]  /*c8a0*/  STG.E.U8 desc[UR36][R8.64], R3 ;  /* 0x0000000308007986 */ /* 0x0001e2000c101124 */
[----:B------:R-:W-:Y:S05]  /*c8b0*/  BRA `(.L_x_40874) ;  /* 0x0000000800047947 */ /* 0x000fea0003800000 */
.L_x_40889:
        /* <DEDUP_REMOVED lines=9> */
.L_x_40886:
        /* <DEDUP_REMOVED lines=12> */
.L_x_40898:
        /* <DEDUP_REMOVED lines=21> */
.L_x_40901:
[----:B------:R-:W-:-:S04]  /*cb60*/  LOP3.LUT R0, R7, 0x80000000, RZ, 0xc0, !PT ;  /* 0x8000000007007812 */ /* 0x000fc800078ec0ff */
[----:B------:R-:W-:-:S04]  /*cb70*/  SHF.R.U32.HI R0, RZ, 0x18, R0 ;  /* 0x00000018ff007819 */ /* 0x000fc80000011600 */
[----:B------:R-:W-:-:S07]  /*cb80*/  LOP3.LUT R0, R3, R0, RZ, 0xfc, !PT ;  /* 0x0000000003007212 */ /* 0x000fce00078efcff */
.L_x_40900:
[----:B------:R-:W-:Y:S05]  /*cb90*/  BSYNC B0 ;  /* 0x0000000000007941 */ /* 0x000fea0003800000 */
.L_x_40899:
[----:B------:R0:W-:Y:S01]  /*cba0*/  STG.E.U8 desc[UR36][R8.64], R0 ;  /* 0x0000000008007986 */ /* 0x0001e2000c101124 */
[----:B------:R-:W-:Y:S01]  /*cbb0*/  IMAD.MOV.U32 R23, RZ, RZ, R2 ;  /* 0x000000ffff177224 */ /* 0x000fe200078e0002 */
[----:B------:R-:W-:Y:S06]  /*cbc0*/  BRA `(.L_x_40874) ;  /* 0x0000000400407947 */ /* 0x000fec0003800000 */
.L_x_40897:
        /* <DEDUP_REMOVED lines=21> */
.L_x_40904:
[----:B------:R-:W-:-:S04]  /*cd20*/  LOP3.LUT R0, R7, 0x80000000, RZ, 0xc0, !PT ;  /* 0x8000000007007812 */ /* 0x000fc800078ec0ff */
[----:B------:R-:W-:-:S04]  /*cd30*/  SHF.R.U32.HI R0, RZ, 0x18, R0 ;  /* 0x00000018ff007819 */ /* 0x000fc80000011600 */
[----:B------:R-:W-:-:S07]  /*cd40*/  LOP3.LUT R0, R3, R0, RZ, 0xfc, !PT ;  /* 0x0000000003007212 */ /* 0x000fce00078efcff */
.L_x_40903:
[----:B------:R-:W-:Y:S05]  /*cd50*/  BSYNC B0 ;  /* 0x0000000000007941 */ /* 0x000fea0003800000 */
.L_x_40902:
[----:B------:R0:W-:Y:S01]  /*cd60*/  STG.E.U8 desc[UR36][R8.64], R0 ;  /* 0x0000000008007986 */ /* 0x0001e2000c101124 */
[----:B------:R-:W-:Y:S01]  /*cd70*/  IMAD.MOV.U32 R23, RZ, RZ, R2 ;  /* 0x000000ffff177224 */ /* 0x000fe200078e0002 */
[----:B------:R-:W-:Y:S06]  /*cd80*/  BRA `(.L_x_40874) ;  /* 0x0000000000d07947 */ /* 0x000fec0003800000 */
.L_x_40896:
        /* <DEDUP_REMOVED lines=27> */
.L_x_40879:
        /* <DEDUP_REMOVED lines=16> */
.L_x_40907:
[----:B------:R-:W-:Y:S01]  /*d040*/  IMAD.MOV.U32 R23, RZ, RZ, R2 ;  /* 0x000000ffff177224 */ /* 0x000fe200078e0002 */
[----:B------:R-:W-:Y:S06]  /*d050*/  BRA `(.L_x_40874) ;  /* 0x00000000001c7947 */ /* 0x000fec0003800000 */
.L_x_40906:
[----:B------:R-:W0:Y:S01]  /*d060*/  F2I.U64.F64.TRUNC R4, R4 ;  /* 0x0000000400047311 */ /* 0x000e22000030d800 */
[----:B------:R-:W-:Y:S01]  /*d070*/  IMAD.MOV.U32 R23, RZ, RZ, R2 ;  /* 0x000000ffff177224 */ /* 0x000fe200078e0002 */
[----:B0-----:R0:W-:Y:S01]  /*d080*/  STG.E.64 desc[UR36][R8.64], R4 ;  /* 0x0000000408007986 */ /* 0x0011e2000c101b24 */
[----:B------:R-:W-:Y:S05]  /*d090*/  BRA `(.L_x_40874) ;  /* 0x00000000000c7947 */ /* 0x000fea0003800000 */
.L_x_40905:
[----:B------:R-:W0:Y:S01]  /*d0a0*/  F2I.U32.F64.TRUNC R5, R4 ;  /* 0x0000000400057311 */ /* 0x000e22000030d000 */
[----:B------:R-:W-:Y:S01]  /*d0b0*/  IMAD.MOV.U32 R23, RZ, RZ, R2 ;  /* 0x000000ffff177224 */ /* 0x000fe200078e0002 */
[----:B0-----:R0:W-:Y:S06]  /*d0c0*/  STG.E desc[UR36][R8.64], R5 ;  /* 0x0000000508007986 */ /* 0x0011ec000c101924 */
.L_x_40874:
[----:B------:R-:W-:Y:S05]  /*d0d0*/  BSYNC B6 ;  /* 0x0000000000067941 */ /* 0x000fea0003800000 */
.L_x_40873:
        /* <DEDUP_REMOVED lines=25> */
.L_x_40913:
[----:B------:R-:W0:Y:S02]  /*d270*/  F2I.S64.F64.TRUNC R28, R28 ;  /* 0x0000001c001c7311 */ /* 0x000e24000030d900 */
[----:B0-----:R-:W-:-:S05]  /*d280*/  IMAD.MOV.U32 R5, RZ, RZ, R28 ;  /* 0x000000ffff057224 */ /* 0x001fca00078e001c */
[----:B------:R0:W-:Y:S01]  /*d290*/  STG.E.U8 desc[UR36][R2.64], R5 ;  /* 0x0000000502007986 */ /* 0x0001e2000c101124 */
[----:B------:R-:W-:Y:S05]  /*d2a0*/  BRA `(.L_x_40915) ;  /* 0x0000000c00f87947 */ /* 0x000fea0003800000 */
.L_x_40912:
        /* <DEDUP_REMOVED lines=9> */
.L_x_40917:
[----:B------:R-:W0:Y:S02]  /*d340*/  F2I.F64.TRUNC R29, R28 ;  /* 0x0000001c001d7311 */ /* 0x000e24000030d100 */
[----:B0-----:R0:W-:Y:S01]  /*d350*/  STG.E desc[UR36][R2.64], R29 ;  /* 0x0000001d02007986 */ /* 0x0011e2000c101924 */
[----:B------:R-:W-:Y:S05]  /*d360*/  BRA `(.L_x_40915) ;  /* 0x0000000c00c87947 */ /* 0x000fea0003800000 */
.L_x_40916:
[----:B------:R-:W0:Y:S02]  /*d370*/  F2I.F64.TRUNC R29, R28 ;  /* 0x0000001c001d7311 */ /* 0x000e24000030d100 */
[----:B0-----:R0:W-:Y:S01]  /*d380*/  STG.E.U16 desc[UR36][R2.64], R29 ;  /* 0x0000001d02007986 */ /* 0x0011e2000c101524 */
[----:B------:R-:W-:Y:S05]  /*d390*/  BRA `(.L_x_40915) ;  /* 0x0000000c00bc7947 */ /* 0x000fea0003800000 */
.L_x_40911:
        /* <DEDUP_REMOVED lines=13> */
.L_x_40919:
        /* <DEDUP_REMOVED lines=8> */
.L_x_40918:
        /* <DEDUP_REMOVED lines=14> */
.L_x_40921:
        /* <DEDUP_REMOVED lines=9> */
.L_x_40920:
[----:B------:R0:W-:Y:S01]  /*d660*/  STG.E.64 desc[UR36][R2.64], R28 ;  /* 0x0000001c02007986 */ /* 0x0001e2000c101b24 */
[----:B------:R-:W-:Y:S05]  /*d670*/  BRA `(.L_x_40915) ;  /* 0x0000000c00047947 */ /* 0x000fea0003800000 */
.L_x_40910:
        /* <DEDUP_REMOVED lines=12> */
.L_x_40924:
[----:B------:R-:W-:-:S05]  /*d740*/  CS2R R30, SRZ ;  /* 0x00000000001e7805 */ /* 0x000fca000001ff00 */
[----:B------:R1:W-:Y:S01]  /*d750*/  STG.E.128 desc[UR36][R2.64], R28 ;  /* 0x0000001c02007986 */ /* 0x0003e2000c101d24 */
[----:B------:R-:W-:Y:S05]  /*d760*/  BRA `(.L_x_40915) ;  /* 0x0000000800c87947 */ /* 0x000fea0003800000 */
.L_x_40923:
        /* <DEDUP_REMOVED lines=25> */
.L_x_40928:
[----:B------:R-:W-:Y:S05]  /*d900*/  BSYNC B0 ;  /* 0x0000000000007941 */ /* 0x000fea0003800000 */
.L_x_40927:
[----:B------:R-:W-:-:S05]  /*d910*/  LOP3.LUT R5, R0, R5, RZ, 0xfc, !PT ;  /* 0x0000000500057212 */ /* 0x000fca00078efcff */
[----:B------:R0:W-:Y:S01]  /*d920*/  STG.E.U8 desc[UR36][R2.64], R5 ;  /* 0x0000000502007986 */ /* 0x0001e2000c101124 */
[----:B------:R-:W-:Y:S05]  /*d930*/  BRA `(.L_x_40915) ;  /* 0x0000000800547947 */ /* 0x000fea0003800000 */
.L_x_40926:
        /* <DEDUP_REMOVED lines=17> */
.L_x_40930:
[----:B------:R-:W-:Y:S01]  /*da50*/  IMAD.MOV.U32 R0, RZ, RZ, 0x7f ;  /* 0x0000007fff007424 */ /* 0x000fe200078e00ff */
[----:B------:R-:W-:-:S04]  /*da60*/  ISETP.GT.U32.AND P0, PT, R4, 0x7f800000, PT ;  /* 0x7f8000000400780c */ /* 0x000fc80003f04070 */
[----:B------:R-:W-:-:S09]  /*da70*/  SEL R0, R0, 0x7c, P0 ;  /* 0x0000007c00007807 */ /* 0x000fd20000000000 */
.L_x_40931:
[----:B------:R-:W-:Y:S05]  /*da80*/  BSYNC B0 ;  /* 0x0000000000007941 */ /* 0x000fea0003800000 */
.L_x_40929:
[----:B------:R-:W-:-:S04]  /*da90*/  LOP3.LUT R4, R5, 0x80000000, RZ, 0xc0, !PT ;  /* 0x8000000005047812 */ /* 0x000fc800078ec0ff */
[----:B------:R-:W-:-:S04]  /*daa0*/  SHF.R.U32.HI R5, RZ, 0x18, R4 ;  /* 0x00000018ff057819 */ /* 0x000fc80000011604 */
[----:B------:R-:W-:-:S05]  /*dab0*/  LOP3.LUT R5, R0, R5, RZ, 0xfc, !PT ;  /* 0x0000000500057212 */ /* 0x000fca00078efcff */
[----:B------:R0:W-:Y:S01]  /*dac0*/  STG.E.U8 desc[UR36][R2.64], R5 ;  /* 0x0000000502007986 */ /* 0x0001e2000c101124 */
[----:B------:R-:W-:Y:S05]  /*dad0*/  BRA `(.L_x_40915) ;  /* 0x0000000400ec7947 */ /* 0x000fea0003800000 */
.L_x_40925:
        /* <DEDUP_REMOVED lines=8> */
.L_x_40922:
        /* <DEDUP_REMOVED lines=11> */
.L_x_40934:
        /* <DEDUP_REMOVED lines=21> */
.L_x_40937:
[----:B------:R-:W-:-:S04]  /*dd60*/  LOP3.LUT R0, R7, 0x80000000, RZ, 0xc0, !PT ;  /* 0x8000000007007812 */ /* 0x000fc800078ec0ff */
[----:B------:R-:W-:-:S04]  /*dd70*/  SHF.R.U32.HI R5, RZ, 0x18, R0 ;  /* 0x00000018ff057819 */ /* 0x000fc80000011600 */
[----:B------:R-:W-:-:S04]  /*dd80*/  LOP3.LUT R4, R4, R5, RZ, 0xfc, !PT ;  /* 0x0000000504047212 */ /* 0x000fc800078efcff */
[----:B------:R-:W-:-:S07]  /*dd90*/  PRMT R0, R4, 0x7610, R0 ;  /* 0x0000761004007816 */ /* 0x000fce0000000000 */
.L_x_40936:
[----:B------:R-:W-:Y:S05]  /*dda0*/  BSYNC B0 ;  /* 0x0000000000007941 */ /* 0x000fea0003800000 */
.L_x_40935:
[----:B------:R0:W-:Y:S01]  /*ddb0*/  STG.E.U8 desc[UR36][R2.64], R0 ;  /* 0x0000000002007986 */ /* 0x0001e2000c101124 */
[----:B------:R-:W-:Y:S05]  /*ddc0*/  BRA `(.L_x_40915) ;  /* 0x0000000400307947 */ /* 0x000fea0003800000 */
.L_x_40933:
        /* <DEDUP_REMOVED lines=21> */
.L_x_40940:
[----:B------:R-:W-:-:S04]  /*df20*/  LOP3.LUT R0, R7, 0x80000000, RZ, 0xc0, !PT ;  /* 0x8000000007007812 */ /* 0x000fc800078ec0ff */
[----:B------:R-:W-:-:S04]  /*df30*/  SHF.R.U32.HI R5, RZ, 0x18, R0 ;  /* 0x00000018ff057819 */ /* 0x000fc80000011600 */
[----:B------:R-:W-:-:S04]  /*df40*/  LOP3.LUT R4, R4, R5, RZ, 0xfc, !PT ;  /* 0x0000000504047212 */ /* 0x000fc800078efcff */
[----:B------:R-:W-:-:S07]  /*df50*/  PRMT R0, R4, 0x7610, R0 ;  /* 0x0000761004007816 */ /* 0x000fce0000000000 */
.L_x_40939:
[----:B------:R-:W-:Y:S05]  /*df60*/  BSYNC B0 ;  /* 0x0000000000007941 */ /* 0x000fea0003800000 */
.L_x_40938:
[----:B------:R0:W-:Y:S01]  /*df70*/  STG.E.U8 desc[UR36][R2.64], R0 ;  /* 0x0000000002007986 */ /* 0x0001e2000c101124 */
[----:B------:R-:W-:Y:S05]  /*df80*/  BRA `(.L_x_40915) ;  /* 0x0000000000c07947 */ /* 0x000fea0003800000 */
.L_x_40932:
        /* <DEDUP_REMOVED lines=26> */
.L_x_40914:
        /* <DEDUP_REMOVED lines=16> */
.L_x_40943:
[----:B------:R-:W-:Y:S05]  /*e230*/  BRA `(.L_x_40915) ;  /* 0x0000000000147947 */ /* 0x000fea0003800000 */
.L_x_40942:
[----:B------:R-:W0:Y:S02]  /*e240*/  F2I.U64.F64.TRUNC R28, R28 ;  /* 0x0000001c001c7311 */ /* 0x000e24000030d800 */
[----:B0-----:R0:W-:Y:S01]  /*e250*/  STG.E.64 desc[UR36][R2.64], R28 ;  /* 0x0000001c02007986 */ /* 0x0011e2000c101b24 */
[----:B------:R-:W-:Y:S05]  /*e260*/  BRA `(.L_x_40915) ;  /* 0x0000000000087947 */ /* 0x000fea0003800000 */
.L_x_40941:
[----:B------:R-:W0:Y:S02]  /*e270*/  F2I.U32.F64.TRUNC R29, R28 ;  /* 0x0000001c001d7311 */ /* 0x000e24000030d000 */
[----:B0-----:R0:W-:Y:S02]  /*e280*/  STG.E desc[UR36][R2.64], R29 ;  /* 0x0000001d02007986 */ /* 0x0011e4000c101924 */
.L_x_40915:
[----:B------:R-:W-:-:S05]  /*e290*/  VIADD R23, R23, 0x80 ;  /* 0x0000008017177836 */ /* 0x000fca0000000000 */
[----:B------:R-:W-:-:S13]  /*e2a0*/  ISETP.GE.AND P0, PT, R23, R18, PT ;  /* 0x000000121700720c */ /* 0x000fda0003f06270 */
[----:B------:R-:W-:Y:S05]  /*e2b0*/  @P0 BRA `(.L_x_40909) ;  /* 0x0000001000640947 */ /* 0x000fea0003800000 */
[----:B0--3--:R-:W0:Y:S01]  /*e2c0*/  S2R R0, SR_CTAID.X ;  /* 0x0000000000007919 */ /* 0x009e220000002500 */
[----:B-1----:R-:W1:Y:S01]  /*e2d0*/  LDC.64 R2, c[0x0][0x218] ;  /* 0x00008600ff027b82 */ /* 0x002e620000000a00 */
        /* <DEDUP_REMOVED lines=20> */
.L_x_40947:
[----:B------:R-:W0:Y:S02]  /*e420*/  F2I.S64.F64.TRUNC R24, R24 ;  /* 0x0000001800187311 */ /* 0x000e24000030d900 */
[----:B0-----:R-:W-:-:S05]  /*e430*/  IMAD.MOV.U32 R5, RZ, RZ, R24 ;  /* 0x000000ffff057224 */ /* 0x001fca00078e0018 */
[----:B------:R1:W-:Y:S01]  /*e440*/  STG.E.U8 desc[UR36][R2.64], R5 ;  /* 0x0000000502007986 */ /* 0x0003e2000c101124 */
[----:B------:R-:W-:Y:S05]  /*e450*/  BRA `(.L_x_40949) ;  /* 0x0000000c00f87947 */ /* 0x000fea0003800000 */
.L_x_40946:
        /* <DEDUP_REMOVED lines=9> */
.L_x_40951:
[----:B------:R-:W0:Y:S02]  /*e4f0*/  F2I.F64.TRUNC R25, R24 ;  /* 0x0000001800197311 */ /* 0x000e24000030d100 */
[----:B0-----:R0:W-:Y:S01]  /*e500*/  STG.E desc[UR36][R2.64], R25 ;  /* 0x0000001902007986 */ /* 0x0011e2000c101924 */
[----:B------:R-:W-:Y:S05]  /*e510*/  BRA `(.L_x_40949) ;  /* 0x0000000c00c87947 */ /* 0x000fea0003800000 */
.L_x_40950:
[----:B------:R-:W0:Y:S02]  /*e520*/  F2I.F64.TRUNC R25, R24 ;  /* 0x0000001800197311 */ /* 0x000e24000030d100 */
[----:B0-----:R3:W-:Y:S01]  /*e530*/  STG.E.U16 desc[UR36][R2.64], R25 ;  /* 0x0000001902007986 */ /* 0x0017e2000c101524 */
[----:B------:R-:W-:Y:S05]  /*e540*/  BRA `(.L_x_40949) ;  /* 0x0000000c00bc7947 */ /* 0x000fea0003800000 */
.L_x_40945:
        /* <DEDUP_REMOVED lines=13> */
.L_x_40953:
        /* <DEDUP_REMOVED lines=8> */
.L_x_40952:
        /* <DEDUP_REMOVED lines=14> */
.L_x_40955:
        /* <DEDUP_REMOVED lines=9> */
.L_x_40954:
[----:B------:R0:W-:Y:S01]  /*e810*/  STG.E.64 desc[UR36][R2.64], R24 ;  /* 0x0000001802007986 */ /* 0x0001e2000c101b24 */
[----:B------:R-:W-:Y:S05]  /*e820*/  BRA `(.L_x_40949) ;  /* 0x0000000c00047947 */ /* 0x000fea0003800000 */
.L_x_40944:
        /* <DEDUP_REMOVED lines=12> */
.L_x_40958:
[----:B--2---:R-:W-:-:S05]  /*e8f0*/  CS2R R26, SRZ ;  /* 0x00000000001a7805 */ /* 0x004fca000001ff00 */
[----:B------:R0:W-:Y:S01]  /*e900*/  STG.E.128 desc[UR36][R2.64], R24 ;  /* 0x0000001802007986 */ /* 0x0001e2000c101d24 */
[----:B------:R-:W-:Y:S05]  /*e910*/  BRA `(.L_x_40949) ;  /* 0x0000000800c87947 */ /* 0x000fea0003800000 */
.L_x_40957:
        /* <DEDUP_REMOVED lines=25> */
.L_x_40962:
[----:B------:R-:W-:Y:S05]  /*eab0*/  BSYNC B0 ;  /* 0x0000000000007941 */ /* 0x000fea0003800000 */
.L_x_40961:
[----:B------:R-:W-:-:S05]  /*eac0*/  LOP3.LUT R5, R0, R5, RZ, 0xfc, !PT ;  /* 0x0000000500057212 */ /* 0x000fca00078efcff */
[----:B------:R0:W-:Y:S01]  /*ead0*/  STG.E.U8 desc[UR36][R2.64], R5 ;  /* 0x0000000502007986 */ /* 0x0001e2000c101124 */
[----:B------:R-:W-:Y:S05]  /*eae0*/  BRA `(.L_x_40949) ;  /* 0x0000000800547947 */ /* 0x000fea0003800000 */
.L_x_40960:
        /* <DEDUP_REMOVED lines=17> */
.L_x_40964:
[----:B------:R-:W-:Y:S01]  /*ec00*/  IMAD.MOV.U32 R0, RZ, RZ, 0x7f ;  /* 0x0000007fff007424 */ /* 0x000fe200078e00ff */
[----:B------:R-:W-:-:S04]  /*ec10*/  ISETP.GT.U32.AND P0, PT, R4, 0x7f800000, PT ;  /* 0x7f8000000400780c */ /* 0x000fc80003f04070 */
[----:B------:R-:W-:-:S09]  /*ec20*/  SEL R0, R0, 0x7c, P0 ;  /* 0x0000007c00007807 */ /* 0x000fd20000000000 */
.L_x_40965:
[----:B------:R-:W-:Y:S05]  /*ec30*/  BSYNC B0 ;  /* 0x0000000000007941 */ /* 0x000fea0003800000 */
.L_x_40963:
[----:B------:R-:W-:-:S04]  /*ec40*/  LOP3.LUT R4, R5, 0x80000000, RZ, 0xc0, !PT ;  /* 0x8000000005047812 */ /* 0x000fc800078ec0ff */
[----:B------:R-:W-:-:S04]  /*ec50*/  SHF.R.U32.HI R5, RZ, 0x18, R4 ;  /* 0x00000018ff057819 */ /* 0x000fc80000011604 */
[----:B------:R-:W-:-:S05]  /*ec60*/  LOP3.LUT R5, R0, R5, RZ, 0xfc, !PT ;  /* 0x0000000500057212 */ /* 0x000fca00078efcff */
[----:B------:R0:W-:Y:S01]  /*ec70*/  STG.E.U8 desc[UR36][R2.64], R5 ;  /* 0x0000000502007986 */ /* 0x0001e2000c101124 */
[----:B------:R-:W-:Y:S05]  /*ec80*/  BRA `(.L_x_40949) ;  /* 0x0000000400ec7947 */ /* 0x000fea0003800000 */
.L_x_40959:
        /* <DEDUP_REMOVED lines=8> */
.L_x_40956:
        /* <DEDUP_REMOVED lines=11> */
.L_x_40968:
        /* <DEDUP_REMOVED lines=21> */
.L_x_40971:
[----:B------:R-:W-:-:S04]  /*ef10*/  LOP3.LUT R0, R7, 0x80000000, RZ, 0xc0, !PT ;  /* 0x8000000007007812 */ /* 0x000fc800078ec0ff */
[----:B------:R-:W-:-:S04]  /*ef20*/  SHF.R.U32.HI R5, RZ, 0x18, R0 ;  /* 0x00000018ff057819 */ /* 0x000fc80000011600 */
[----:B------:R-:W-:-:S04]  /*ef30*/  LOP3.LUT R4, R4, R5, RZ, 0xfc, !PT ;  /* 0x0000000504047212 */ /* 0x000fc800078efcff */
[----:B------:R-:W-:-:S07]  /*ef40*/  PRMT R0, R4, 0x7610, R0 ;  /* 0x0000761004007816 */ /* 0x000fce0000000000 */
.L_x_40970:
[----:B------:R-:W-:Y:S05]  /*ef50*/  BSYNC B0 ;  /* 0x0000000000007941 */ /* 0x000fea0003800000 */
.L_x_40969:
[----:B------:R0:W-:Y:S01]  /*ef60*/  STG.E.U8 desc[UR36][R2.64], R0 ;  /* 0x0000000002007986 */ /* 0x0001e2000c101124 */
[----:B------:R-:W-:Y:S05]  /*ef70*/  BRA `(.L_x_40949) ;  /* 0x0000000400307947 */ /* 0x000fea0003800000 */
.L_x_40967:
        /* <DEDUP_REMOVED lines=21> */
.L_x_40974:
[----:B------:R-:W-:-:S04]  /*f0d0*/  LOP3.LUT R0, R7, 0x80000000, RZ, 0xc0, !PT ;  /* 0x8000000007007812 */ /* 0x000fc800078ec0ff */
[----:B------:R-:W-:-:S04]  /*f0e0*/  SHF.R.U32.HI R5, RZ, 0x18, R0 ;  /* 0x00000018ff057819 */ /* 0x000fc80000011600 */
[----:B------:R-:W-:-:S04]  /*f0f0*/  LOP3.LUT R4, R4, R5, RZ, 0xfc, !PT ;  /* 0x0000000504047212 */ /* 0x000fc800078efcff */
[----:B------:R-:W-:-:S07]  /*f100*/  PRMT R0, R4, 0x7610, R0 ;  /* 0x0000761004007816 */ /* 0x000fce0000000000 */
.L_x_40973:
[----:B------:R-:W-:Y:S05]  /*f110*/  BSYNC B0 ;  /* 0x0000000000007941 */ /* 0x000fea0003800000 */
.L_x_40972:
[----:B------:R0:W-:Y:S01]  /*f120*/  STG.E.U8 desc[UR36][R2.64], R0 ;  /* 0x0000000002007986 */ /* 0x0001e2000c101124 */
[----:B------:R-:W-:Y:S05]  /*f130*/  BRA `(.L_x_40949) ;  /* 0x0000000000c07947 */ /* 0x000fea0003800000 */
.L_x_40966:
        /* <DEDUP_REMOVED lines=26> */
.L_x_40948:
        /* <DEDUP_REMOVED lines=16> */
.L_x_40977:
[----:B------:R-:W-:Y:S05]  /*f3e0*/  BRA `(.L_x_40949) ;  /* 0x0000000000147947 */ /* 0x000fea0003800000 */
.L_x_40976:
[----:B------:R-:W0:Y:S02]  /*f3f0*/  F2I.U64.F64.TRUNC R24, R24 ;  /* 0x0000001800187311 */ /* 0x000e24000030d800 */
[----:B0-----:R0:W-:Y:S01]  /*f400*/  STG.E.64 desc[UR36][R2.64], R24 ;  /* 0x0000001802007986 */ /* 0x0011e2000c101b24 */
[----:B------:R-:W-:Y:S05]  /*f410*/  BRA `(.L_x_40949) ;  /* 0x0000000000087947 */ /* 0x000fea0003800000 */
.L_x_40975:
[----:B------:R-:W0:Y:S02]  /*f420*/  F2I.U32.F64.TRUNC R25, R24 ;  /* 0x0000001800197311 */ /* 0x000e24000030d000 */
[----:B0-----:R0:W-:Y:S02]  /*f430*/  STG.E desc[UR36][R2.64], R25 ;  /* 0x0000001902007986 */ /* 0x0011e4000c101924 */
.L_x_40949:
[----:B------:R-:W-:-:S07]  /*f440*/  VIADD R23, R23, 0x80 ;  /* 0x0000008017177836 */ /* 0x000fce0000000000 */
.L_x_40909:
[----:B------:R-:W-:Y:S05]  /*f450*/  BSYNC B6 ;  /* 0x0000000000067941 */ /* 0x000fea0003800000 */
.L_x_40908:
[----:B------:R-:W-:-:S13]  /*f460*/  ISETP.GE.AND P0, PT, R23, R18, PT ;  /* 0x000000121700720c */ /* 0x000fda0003f06270 */
[----:B------:R-:W-:Y:S05]  /*f470*/  @P0 EXIT ;  /* 0x000000000000094d */ /* 0x000fea0003800000 */
[----:B0--3--:R-:W0:Y:S01]  /*f480*/  S2R R0, SR_CTAID.X ;  /* 0x0000000000007919 */ /* 0x009e220000002500 */
[----:B-1----:R-:W1:Y:S01]  /*f490*/  LDC.64 R2, c[0x0][0x218] ;  /* 0x00008600ff027b82 */ /* 0x002e620000000a00 */
        /* <DEDUP_REMOVED lines=19> */
.L_x_40981:
[----:B------:R-:W0:Y:S02]  /*f5d0*/  F2I.S64.F64.TRUNC R16, R16 ;  /* 0x0000001000107311 */ /* 0x000e24000030d900 */
[----:B0-----:R-:W-:-:S05]  /*f5e0*/  IMAD.MOV.U32 R5, RZ, RZ, R16 ;  /* 0x000000ffff057224 */ /* 0x001fca00078e0010 */
[----:B------:R-:W-:Y:S01]  /*f5f0*/  STG.E.U8 desc[UR36][R2.64], R5 ;  /* 0x0000000502007986 */ /* 0x000fe2000c101124 */
[----:B------:R-:W-:Y:S05]  /*f600*/  EXIT ;  /* 0x000000000000794d */ /* 0x000fea0003800000 */
.L_x_40980:
        /* <DEDUP_REMOVED lines=9> */
.L_x_40984:
[----:B------:R-:W0:Y:S02]  /*f6a0*/  F2I.F64.TRUNC R17, R16 ;  /* 0x0000001000117311 */ /* 0x000e24000030d100 */
[----:B0-----:R-:W-:Y:S01]  /*f6b0*/  STG.E desc[UR36][R2.64], R17 ;  /* 0x0000001102007986 */ /* 0x001fe2000c101924 */
[----:B------:R-:W-:Y:S05]  /*f6c0*/  EXIT ;  /* 0x000000000000794d */ /* 0x000fea0003800000 */
.L_x_40983:
[----:B------:R-:W0:Y:S02]  /*f6d0*/  F2I.F64.TRUNC R17, R16 ;  /* 0x0000001000117311 */ /* 0x000e24000030d100 */
[----:B0-----:R-:W-:Y:S01]  /*f6e0*/  STG.E.U16 desc[UR36][R2.64], R17 ;  /* 0x0000001102007986 */ /* 0x001fe2000c101524 */
[----:B------:R-:W-:Y:S05]  /*f6f0*/  EXIT ;  /* 0x000000000000794d */ /* 0x000fea0003800000 */
.L_x_40979:
        /* <DEDUP_REMOVED lines=13> */
.L_x_40986:
        /* <DEDUP_REMOVED lines=8> */
.L_x_40985:
        /* <DEDUP_REMOVED lines=14> */
.L_x_40988:
        /* <DEDUP_REMOVED lines=9> */
.L_x_40987:
[----:B------:R-:W-:Y:S01]  /*f9c0*/  STG.E.64 desc[UR36][R2.64], R16 ;  /* 0x0000001002007986 */ /* 0x000fe2000c101b24 */
[----:B------:R-:W-:Y:S05]  /*f9d0*/  EXIT ;  /* 0x000000000000794d */ /* 0x000fea0003800000 */
.L_x_40978:
        /* <DEDUP_REMOVED lines=12> */
.L_x_40991:
[----:B------:R-:W-:-:S05]  /*faa0*/  CS2R R18, SRZ ;  /* 0x0000000000127805 */ /* 0x000fca000001ff00 */
[----:B------:R-:W-:Y:S01]  /*fab0*/  STG.E.128 desc[UR36][R2.64], R16 ;  /* 0x0000001002007986 */ /* 0x000fe2000c101d24 */
[----:B------:R-:W-:Y:S05]  /*fac0*/  EXIT ;  /* 0x000000000000794d */ /* 0x000fea0003800000 */
.L_x_40990:
        /* <DEDUP_REMOVED lines=25> */
.L_x_40995:
[----:B------:R-:W-:Y:S05]  /*fc60*/  BSYNC B0 ;  /* 0x0000000000007941 */ /* 0x000fea0003800000 */
.L_x_40994:
[----:B------:R-:W-:-:S05]  /*fc70*/  LOP3.LUT R5, R0, R5, RZ, 0xfc, !PT ;  /* 0x0000000500057212 */ /* 0x000fca00078efcff */
[----:B------:R-:W-:Y:S01]  /*fc80*/  STG.E.U8 desc[UR36][R2.64], R5 ;  /* 0x0000000502007986 */ /* 0x000fe2000c101124 */
[----:B------:R-:W-:Y:S05]  /*fc90*/  EXIT ;  /* 0x000000000000794d */ /* 0x000fea0003800000 */
.L_x_40993:
        /* <DEDUP_REMOVED lines=17> */
.L_x_40997:
[----:B------:R-:W-:Y:S01]  /*fdb0*/  IMAD.MOV.U32 R0, RZ, RZ, 0x7f ;  /* 0x0000007fff007424 */ /* 0x000fe200078e00ff */
[----:B------:R-:W-:-:S04]  /*fdc0*/  ISETP.GT.U32.AND P0, PT, R4, 0x7f800000, PT ;  /* 0x7f8000000400780c */ /* 0x000fc80003f04070 */
[----:B------:R-:W-:-:S09]  /*fdd0*/  SEL R0, R0, 0x7c, P0 ;  /* 0x0000007c00007807 */ /* 0x000fd20000000000 */
.L_x_40998:
[----:B------:R-:W-:Y:S05]  /*fde0*/  BSYNC B0 ;  /* 0x0000000000007941 */ /* 0x000fea0003800000 */
.L_x_40996:
[----:B------:R-:W-:-:S04]  /*fdf0*/  LOP3.LUT R4, R5, 0x80000000, RZ, 0xc0, !PT ;  /* 0x8000000005047812 */ /* 0x000fc800078ec0ff */
[----:B------:R-:W-:-:S04]  /*fe00*/  SHF.R.U32.HI R5, RZ, 0x18, R4 ;  /* 0x00000018ff057819 */ /* 0x000fc80000011604 */
[----:B------:R-:W-:-:S05]  /*fe10*/  LOP3.LUT R5, R0, R5, RZ, 0xfc, !PT ;  /* 0x0000000500057212 */ /* 0x000fca00078efcff */
[----:B------:R-:W-:Y:S01]  /*fe20*/  STG.E.U8 desc[UR36][R2.64], R5 ;  /* 0x0000000502007986 */ /* 0x000fe2000c101124 */
[----:B------:R-:W-:Y:S05]  /*fe30*/  EXIT ;  /* 0x000000000000794d */ /* 0x000fea0003800000 */
.L_x_40992:
        /* <DEDUP_REMOVED lines=8> */
.L_x_40989:
        /* <DEDUP_REMOVED lines=11> */
.L_x_41001:
        /* <DEDUP_REMOVED lines=21> */
.L_x_41004:
[----:B------:R-:W-:-:S04]  /*100c0*/  LOP3.LUT R0, R7, 0x80000000, RZ, 0xc0, !PT ;  /* 0x8000000007007812 */ /* 0x000fc800078ec0ff */
[----:B------:R-:W-:-:S04]  /*100d0*/  SHF.R.U32.HI R5, RZ, 0x18, R0 ;  /* 0x00000018ff057819 */ /* 0x000fc80000011600 */
[----:B------:R-:W-:-:S04]  /*100e0*/  LOP3.LUT R4, R4, R5, RZ, 0xfc, !PT ;  /* 0x0000000504047212 */ /* 0x000fc800078efcff */
[----:B------:R-:W-:-:S07]  /*100f0*/  PRMT R0, R4, 0x7610, R0 ;  /* 0x0000761004007816 */ /* 0x000fce0000000000 */
.L_x_41003:
[----:B------:R-:W-:Y:S05]  /*10100*/  BSYNC B0 ;  /* 0x0000000000007941 */ /* 0x000fea0003800000 */
.L_x_41002:
[----:B------:R-:W-:Y:S01]  /*10110*/  STG.E.U8 desc[UR36][R2.64], R0 ;  /* 0x0000000002007986 */ /* 0x000fe2000c101124 */
[----:B------:R-:W-:Y:S05]  /*10120*/  EXIT ;  /* 0x000000000000794d */ /* 0x000fea0003800000 */
.L_x_41000:
        /* <DEDUP_REMOVED lines=21> */
.L_x_41007:
[----:B------:R-:W-:-:S04]  /*10280*/  LOP3.LUT R0, R7, 0x80000000, RZ, 0xc0, !PT ;  /* 0x8000000007007812 */ /* 0x000fc800078ec0ff */
[----:B------:R-:W-:-:S04]  /*10290*/  SHF.R.U32.HI R5, RZ, 0x18, R0 ;  /* 0x00000018ff057819 */ /* 0x000fc80000011600 */
[----:B------:R-:W-:-:S04]  /*102a0*/  LOP3.LUT R4, R4, R5, RZ, 0xfc, !PT ;  /* 0x0000000504047212 */ /* 0x000fc800078efcff */
[----:B------:R-:W-:-:S07]  /*102b0*/  PRMT R0, R4, 0x7610, R0 ;  /* 0x0000761004007816 */ /* 0x000fce0000000000 */
.L_x_41006:
[----:B------:R-:W-:Y:S05]  /*102c0*/  BSYNC B0 ;  /* 0x0000000000007941 */ /* 0x000fea0003800000 */
.L_x_41005:
[----:B------:R-:W-:Y:S01]  /*102d0*/  STG.E.U8 desc[UR36][R2.64], R0 ;  /* 0x0000000002007986 */ /* 0x000fe2000c101124 */
[----:B------:R-:W-:Y:S05]  /*102e0*/  EXIT ;  /* 0x000000000000794d */ /* 0x000fea0003800000 */
.L_x_40999:
        /* <DEDUP_REMOVED lines=26> */
.L_x_40982:
        /* <DEDUP_REMOVED lines=16> */
.L_x_41010:
[----:B------:R-:W-:Y:S05]  /*10590*/  EXIT ;  /* 0x000000000000794d */ /* 0x000fea0003800000 */
.L_x_41009:
[----:B------:R-:W0:Y:S02]  /*105a0*/  F2I.U64.F64.TRUNC R16, R16 ;  /* 0x0000001000107311 */ /* 0x000e24000030d800 */
[----:B0-----:R-:W-:Y:S01]  /*105b0*/  STG.E.64 desc[UR36][R2.64], R16 ;  /* 0x0000001002007986 */ /* 0x001fe2000c101b24 */
[----:B------:R-:W-:Y:S05]  /*105c0*/  EXIT ;  /* 0x000000000000794d */ /* 0x000fea0003800000 */
.L_x_41008:
[----:B------:R-:W0:Y:S02]  /*105d0*/  F2I.U32.F64.TRUNC R17, R16 ;  /* 0x0000001000117311 */ /* 0x000e24000030d000 */
[----:B0-----:R-:W-:Y:S01]  /*105e0*/  STG.E desc[UR36][R2.64], R17 ;  /* 0x0000001102007986 */ /* 0x001fe2000c101924 */
[----:B------:R-:W-:Y:S05]  /*105f0*/  EXIT ;  /* 0x000000000000794d */ /* 0x000fea0003800000 */
.L_x_41011:
        /* <DEDUP_REMOVED lines=16> */
.L_x_57550:


//--------------------- .text._ZN2at6native18elementwise_kernelILi128ELi2EZNS0_22gpu_kernel_impl_nocastINS0_13BinaryFunctorIdddZZZNS0_21remainder_kernel_cudaERNS_18TensorIteratorBaseEENKUlvE0_clEvENKUlvE_clEvEUlddE_EEEEvS5_RKT_EUliE_EEviT1_ --------------------------
	.section	.text._ZN2at6native18elementwise_kernelILi128ELi2EZNS0_22gpu_kernel_impl_nocastINS0_13BinaryFunctorIdddZZZNS0_21remainder_kernel_cudaERNS_18TensorIteratorBaseEENKUlvE0_clEvENKUlvE_clEvEUlddE_EEEEvS5_RKT_EUliE_EEviT1_,"ax",@progbits
	.align	128
        .global         _ZN2at6native18elementwise_kernelILi128ELi2EZNS0_22gpu_kernel_impl_nocastINS0_13BinaryFunctorIdddZZZNS0_21remainder_kernel_cudaERNS_18TensorIteratorBaseEENKUlvE0_clEvENKUlvE_clEvEUlddE_EEEEvS5_RKT_EUliE_EEviT1_
        .type           _ZN2at6native18elementwise_kernelILi128ELi2EZNS0_22gpu_kernel_impl_nocastINS0_13BinaryFunctorIdddZZZNS0_21remainder_kernel_cudaERNS_18TensorIteratorBaseEENKUlvE0_clEvENKUlvE_clEvEUlddE_EEEEvS5_RKT_EUliE_EEviT1_,@function
        .size           _ZN2at6native18elementwise_kernelILi128ELi2EZNS0_22gpu_kernel_impl_nocastINS0_13BinaryFunctorIdddZZZNS0_21remainder_kernel_cudaERNS_18TensorIteratorBaseEENKUlvE0_clEvENKUlvE_clEvEUlddE_EEEEvS5_RKT_EUliE_EEviT1_,(.L_x_57551 - _ZN2at6native18elementwise_kernelILi128ELi2EZNS0_22gpu_kernel_impl_nocastINS0_13BinaryFunctorIdddZZZNS0_21remainder_kernel_cudaERNS_18TensorIteratorBaseEENKUlvE0_clEvENKUlvE_clEvEUlddE_EEEEvS5_RKT_EUliE_EEviT1_)
        .other          _ZN2at6native18elementwise_kernelILi128ELi2EZNS0_22gpu_kernel_impl_nocastINS0_13BinaryFunctorIdddZZZNS0_21remainder_kernel_cudaERNS_18TensorIteratorBaseEENKUlvE0_clEvENKUlvE_clEvEUlddE_EEEEvS5_RKT_EUliE_EEviT1_,@"STO_CUDA_ENTRY STV_DEFAULT"
_ZN2at6native18elementwise_kernelILi128ELi2EZNS0_22gpu_kernel_impl_nocastINS0_13BinaryFunctorIdddZZZNS0_21remainder_kernel_cudaERNS_18TensorIteratorBaseEENKUlvE0_clEvENKUlvE_clEvEUlddE_EEEEvS5_RKT_EUliE_EEviT1_:
.text._ZN2at6native18elementwise_kernelILi128ELi2EZNS0_22gpu_kernel_impl_nocastINS0_13BinaryFunctorIdddZZZNS0_21remainder_kernel_cudaERNS_18TensorIteratorBaseEENKUlvE0_clEvENKUlvE_clEvEUlddE_EEEEvS5_RKT_EUliE_EEviT1_:
        /* <DEDUP_REMOVED lines=346> */
[----:B------:R-:W-:-:S07]  /*15a0*/  @P0 IMAD.MOV.U32 R10, RZ, RZ, RZ ;  /* 0x000000ffff0a0224 */ /* 0x000fce00078e00ff */
[----:B------:R-:W1:Y:S08]  /*15b0*/  @P0 LDC R15, c[0x0][0x33c] ;  /* 0x0000cf00ff0f0b82 */ /* 0x000e700000000800 */
[----:B------:R-:W2:Y:S08]  /*15c0*/  @P0 LDC.64 R6, c[0x0][0x468] ;  /* 0x00011a00ff060b82 */ /* 0x000eb00000000a00 */
[----:B------:R-:W3:Y:S01]  /*15d0*/  @P0 LDC R8, c[0x0][0x470] ;  /* 0x00011c00ff080b82 */ /* 0x000ee20000000800 */
[----:B0-----:R-:W-:-:S05]  /*15e0*/  @P0 IMAD.HI.U32 R4, R11, R12, R10 ;  /* 0x0000000c0b040227 */ /* 0x001fca00078e000a */
[----:B------:R-:W-:Y:S01]  /*15f0*/  @P0 SHF.R.U32.HI R4, RZ, R13, R4 ;  /* 0x0000000dff040219 */ /* 0x000fe20000011604 */
[----:B------:R-:W-:-:S03]  /*1600*/  IMAD.MOV R13, RZ, RZ, -R11 ;  /* 0x000000ffff0d7224 */ /* 0x000fc600078e0a0b */
[----:B------:R-:W-:Y:S01]  /*1610*/  @P0 IADD3 R10, -R4, RZ, RZ ;  /* 0x000000ff040a0210 */ /* 0x000fe20007ffe1ff */
[----:B------:R-:W-:Y:S01]  /*1620*/  IMAD R4, R13, UR8, R5 ;  /* 0x000000080d047c24 */ /* 0x000fe2000f8e0205 */
[----:B------:R-:W-:-:S03]  /*1630*/  ULDC.64 UR8, c[0x0][0x460] ;  /* 0x0001180000087ab9 */ /* 0x000fc60000000a00 */
[----:B-1----:R-:W-:Y:S02]  /*1640*/  @P0 IMAD R10, R10, R15, R11 ;  /* 0x0000000f0a0a0224 */ /* 0x002fe400078e020b */
[C---:B------:R-:W-:Y:S02]  /*1650*/  IMAD R9, R4.reuse, UR7, R9 ;  /* 0x0000000704097c24 */ /* 0x040fe4000f8e0209 */
[C---:B------:R-:W-:Y:S02]  /*1660*/  IMAD R2, R4.reuse, UR8, R2 ;  /* 0x0000000804027c24 */ /* 0x040fe4000f8e0202 */
[----:B------:R-:W-:Y:S02]  /*1670*/  IMAD R3, R4, UR9, R3 ;  /* 0x0000000904037c24 */ /* 0x000fe4000f8e0203 */
[C---:B--2---:R-:W-:Y:S02]  /*1680*/  @P0 IMAD R9, R10.reuse, R6, R9 ;  /* 0x000000060a090224 */ /* 0x044fe400078e0209 */
[----:B------:R-:W-:-:S02]  /*1690*/  @P0 IMAD R2, R10, R7, R2 ;  /* 0x000000070a020224 */ /* 0x000fc400078e0202 */
[----:B---3--:R-:W-:-:S07]  /*16a0*/  @P0 IMAD R3, R10, R8, R3 ;  /* 0x000000080a030224 */ /* 0x008fce00078e0203 */
.L_x_41014:
[----:B------:R-:W-:Y:S01]  /*16b0*/  ULDC.64 UR10, c[0x0][0x488] ;  /* 0x00012200000a7ab9 */ /* 0x000fe20000000a00 */
[----:B------:R-:W-:Y:S01]  /*16c0*/  ULDC.64 UR8, c[0x0][0x480] ;  /* 0x0001200000087ab9 */ /* 0x000fe20000000a00 */
[----:B------:R-:W-:Y:S02]  /*16d0*/  IADD3 R4, P1, R3, UR10, RZ ;  /* 0x0000000a03047c10 */ /* 0x000fe4000ff3e0ff */
[----:B------:R-:W-:-:S03]  /*16e0*/  IADD3 R2, P0, R2, UR8, RZ ;  /* 0x0000000802027c10 */ /* 0x000fc6000ff1e0ff */
[----:B------:R-:W-:Y:S02]  /*16f0*/  IMAD.X R5, RZ, RZ, UR11, P1 ;  /* 0x0000000bff057e24 */ /* 0x000fe400088e06ff */
[----:B------:R-:W-:Y:S01]  /*1700*/  IMAD.X R3, RZ, RZ, UR9, P0 ;  /* 0x00000009ff037e24 */ /* 0x000fe200080e06ff */
        /* <DEDUP_REMOVED lines=43> */
.L_x_41020:
        /* <DEDUP_REMOVED lines=12> */
.L_x_41019:
[----:B------:R-:W-:Y:S05]  /*1a80*/  BSYNC B2 ;  /* 0x0000000000027941 */ /* 0x000fea0003800000 */
.L_x_41018:
        /* <DEDUP_REMOVED lines=13> */
.L_x_41026:
        /* <DEDUP_REMOVED lines=33> */
.L_x_41025:
[----:B------:R-:W-:-:S07]  /*1d70*/  IMAD.MOV.U32 R12, RZ, RZ, R17 ;  /* 0x000000ffff0c7224 */ /* 0x000fce00078e0011 */
.L_x_41024:
[----:B------:R-:W-:Y:S05]  /*1d80*/  BSYNC B3 ;  /* 0x0000000000037941 */ /* 0x000fea0003800000 */
.L_x_41023:
[----:B------:R-:W-:-:S13]  /*1d90*/  ISETP.GE.U32.AND P0, PT, R14, 0xc, PT ;  /* 0x0000000c0e00780c */ /* 0x000fda0003f06070 */
[----:B------:R-:W-:Y:S05]  /*1da0*/  @!P0 BRA `(.L_x_41022) ;  /* 0x0000000400d88947 */ /* 0x000fea0003800000 */
[----:B------:R-:W-:Y:S01]  /*1db0*/  BSSY B3, `(.L_x_41027) ;  /* 0x0000074000037945 */ /* 0x000fe20003800000 */
.L_x_41028:
[----:B------:R-:W-:Y:S02]  /*1dc0*/  IADD3 R12, P0, -R6, R15, RZ ;  /* 0x0000000f060c7210 */ /* 0x000fe40007f1e1ff */
[C---:B------:R-:W-:Y:S02]  /*1dd0*/  ISETP.GT.AND P1, PT, R13.reuse, 0xf, PT ;  /* 0x0000000f0d00780c */ /* 0x040fe40003f24270 */
[----:B------:R-:W-:Y:S01]  /*1de0*/  IADD3 R13, R13, -0x10, RZ ;  /* 0xfffffff00d0d7810 */ /* 0x000fe20007ffe0ff */
        /* <DEDUP_REMOVED lines=113> */
.L_x_41027:
[----:B------:R-:W-:-:S07]  /*2500*/  IMAD.MOV.U32 R18, RZ, RZ, R17 ;  /* 0x000000ffff127224 */ /* 0x000fce00078e0011 */
.L_x_41022:
[----:B------:R-:W-:Y:S05]  /*2510*/  BSYNC B2 ;  /* 0x0000000000027941 */ /* 0x000fea0003800000 */
.L_x_41021:
        /* <DEDUP_REMOVED lines=19> */
.L_x_41030:
[----:B------:R-:W-:Y:S05]  /*2650*/  BSYNC B2 ;  /* 0x0000000000027941 */ /* 0x000fea0003800000 */
.L_x_41029:
[----:B------:R-:W-:Y:S01]  /*2660*/  IMAD.MOV.U32 R11, RZ, RZ, R15 ;  /* 0x000000ffff0b7224 */ /* 0x000fe200078e000f */
[----:B------:R-:W-:-:S04]  /*2670*/  MOV R10, R14 ;  /* 0x0000000e000a7202 */ /* 0x000fc80000000f00 */
[----:B------:R-:W-:Y:S01]  /*2680*/  LOP3.LUT R11, R11, 0x80000000, R3, 0xb8, !PT ;  /* 0x800000000b0b7812 */ /* 0x000fe200078eb803 */
[----:B------:R-:W-:Y:S06]  /*2690*/  BRA `(.L_x_41017) ;  /* 0x0000000000187947 */ /* 0x000fec0003800000 */
.L_x_41016:
[----:B------:R-:W-:-:S06]  /*26a0*/  DSETP.GTU.AND P0, PT, R6, +INF , PT ;  /* 0x7ff000000600742a */ /* 0x000fcc0003f0c000 */
[----:B------:R-:W-:-:S14]  /*26b0*/  DSETP.LE.AND P0, PT, R12, +INF , !P0 ;  /* 0x7ff000000c00742a */ /* 0x000fdc0004703000 */
[----:B------:R-:W-:Y:S02]  /*26c0*/  @P0 DSETP.NEU.AND P1, PT, R12, +INF , PT ;  /* 0x7ff000000c00042a */ /* 0x000fe40003f2d000 */
[----:B------:R-:W-:-:S06]  /*26d0*/  @!P0 DADD R10, R2, R4 ;  /* 0x00000000020a8229 */ /* 0x000fcc0000000004 */
[----:B------:R-:W-:Y:S02]  /*26e0*/  @P0 FSEL R10, R2, RZ, P1 ;  /* 0x000000ff020a0208 */ /* 0x000fe40000800000 */
[----:B------:R-:W-:-:S07]  /*26f0*/  @P0 FSEL R11, R3, -QNAN , P1 ;  /* 0xfff80000030b0808 */ /* 0x000fce0000800000 */
.L_x_41017:
[----:B------:R-:W-:Y:S05]  /*2700*/  BSYNC B0 ;  /* 0x0000000000007941 */ /* 0x000fea0003800000 */
.L_x_41015:
[----:B------:R-:W-:-:S06]  /*2710*/  DSETP.GEU.AND P0, PT, R10, RZ, PT ;  /* 0x000000ff0a00722a */ /* 0x000fcc0003f0e000 */
[C---:B------:R-:W-:Y:S02]  /*2720*/  DSETP.LT.XOR P0, PT, R4.reuse, RZ, !P0 ;  /* 0x000000ff0400722a */ /* 0x040fe40004701800 */
[----:B------:R-:W-:-:S04]  /*2730*/  DADD R4, R4, R10 ;  /* 0x0000000004047229 */ /* 0x000fc8000000000a */
[----:B------:R-:W-:-:S06]  /*2740*/  DSETP.NEU.AND P0, PT, R10, RZ, P0 ;  /* 0x000000ff0a00722a */ /* 0x000fcc000070d000 */
[----:B------:R-:W-:Y:S02]  /*2750*/  FSEL R2, R4, R10, P0 ;  /* 0x0000000a04027208 */ /* 0x000fe40000000000 */
[----:B------:R-:W-:Y:S01]  /*2760*/  FSEL R3, R5, R11, P0 ;  /* 0x0000000b05037208 */ /* 0x000fe20000000000 */
[----:B------:R-:W-:-:S04]  /*2770*/  VIADD R11, R0, 0x80 ;  /* 0x00000080000b7836 */ /* 0x000fc80000000000 */
[----:B------:R0:W-:Y:S03]  /*2780*/  STG.E.64 desc[UR4][R8.64], R2 ;  /* 0x0000000208007986 */ /* 0x0001e6000c101b04 */
.L_x_41013:
[----:B------:R-:W-:Y:S05]  /*2790*/  BSYNC B1 ;  /* 0x0000000000017941 */ /* 0x000fea0003800000 */
.L_x_41012:
[----:B------:R-:W-:-:S13]  /*27a0*/  ISETP.GE.AND P0, PT, R11, UR6, PT ;  /* 0x000000060b007c0c */ /* 0x000fda000bf06270 */
[----:B------:R-:W-:Y:S05]  /*27b0*/  @P0 EXIT ;  /* 0x000000000000094d */ /* 0x000fea0003800000 */
[----:B------:R-:W1:Y:S01]  /*27c0*/  LDC R6, c[0x0][0x218] ;  /* 0x00008600ff067b82 */ /* 0x000e620000000800 */
[----:B0-----:R-:W-:Y:S02]  /*27d0*/  IMAD.MOV.U32 R2, RZ, RZ, RZ ;  /* 0x000000ffff027224 */ /* 0x001fe400078e00ff */
[----:B------:R-:W-:Y:S02]  /*27e0*/  IMAD.MOV.U32 R0, RZ, RZ, RZ ;  /* 0x000000ffff007224 */ /* 0x000fe400078e00ff */
[----:B------:R-:W-:Y:S01]  /*27f0*/  IMAD.MOV.U32 R7, RZ, RZ, RZ ;  /* 0x000000ffff077224 */ /* 0x000fe200078e00ff */
[----:B-1----:R-:W-:-:S13]  /*2800*/  ISETP.NE.AND P0, PT, R6, RZ, PT ;  /* 0x000000ff0600720c */ /* 0x002fda0003f05270 */
[----:B------:R-:W-:Y:S05]  /*2810*/  @!P0 BRA `(.L_x_41031) ;  /* 0x0000001400708947 */ /* 0x000fea0003800000 */
[----:B------:R-:W-:Y:S01]  /*2820*/  MOV R2, RZ ;  /* 0x000000ff00027202 */ /* 0x000fe20000000f00 */
[----:B------:R-:W-:Y:S01]  /*2830*/  IMAD.MOV.U32 R3, RZ, RZ, R11 ;  /* 0x000000ffff037224 */ /* 0x000fe200078e000b */
        /* <DEDUP_REMOVED lines=329> */
[----:B------:R-:W-:Y:S01]  /*3cd0*/  @P0 MOV R10, RZ ;  /* 0x000000ff000a0202 */ /* 0x000fe20000000f00 */
[----:B------:R-:W-:-:S04]  /*3ce0*/  IMAD.MOV R3, RZ, RZ, -R11 ;  /* 0x000000ffff037224 */ /* 0x000fc800078e0a0b */
[----:B------:R-:W-:Y:S01]  /*3cf0*/  IMAD R5, R3, UR8, R5 ;  /* 0x0000000803057c24 */ /* 0x000fe2000f8e0205 */
[----:B------:R-:W-:Y:S01]  /*3d00*/  ULDC.64 UR8, c[0x0][0x460] ;  /* 0x0001180000087ab9 */ /* 0x000fe20000000a00 */
[----:B------:R-:W1:Y:S02]  /*3d10*/  @P0 LDC R15, c[0x0][0x33c] ;  /* 0x0000cf00ff0f0b82 */ /* 0x000e640000000800 */
[C---:B------:R-:W-:Y:S02]  /*3d20*/  IMAD R7, R5.reuse, UR6, R7 ;  /* 0x0000000605077c24 */ /* 0x040fe4000f8e0207 */
[C---:B------:R-:W-:Y:S02]  /*3d30*/  IMAD R0, R5.reuse, UR8, R0 ;  /* 0x0000000805007c24 */ /* 0x040fe4000f8e0200 */
[----:B------:R-:W-:Y:S02]  /*3d40*/  IMAD R2, R5, UR9, R2 ;  /* 0x0000000905027c24 */ /* 0x000fe4000f8e0202 */
[----:B------:R-:W2:Y:S08]  /*3d50*/  @P0 LDC.64 R8, c[0x0][0x468] ;  /* 0x00011a00ff080b82 */ /* 0x000eb00000000a00 */
        /* <DEDUP_REMOVED lines=8> */
.L_x_41031:
        /* <DEDUP_REMOVED lines=14> */
[----:B---3--:R-:W-:-:S02]  /*3ec0*/  LOP3.LUT R11, R3, 0x7fffffff, RZ, 0xc0, !PT ;  /* 0x7fffffff030b7812 */ /* 0x008fc400078ec0ff */
[----:B------:R-:W-:Y:S02]  /*3ed0*/  ISETP.GT.U32.AND P0, PT, R9, 0x7fefffff, PT ;  /* 0x7fefffff0900780c */ /* 0x000fe40003f04070 */
[----:B------:R-:W-:Y:S02]  /*3ee0*/  MOV R10, R2 ;  /* 0x00000002000a7202 */ /* 0x000fe40000000f00 */
        /* <DEDUP_REMOVED lines=24> */
[----:B------:R-:W-:Y:S02]  /*4070*/  IADD3 R19, R12, R13, RZ ;  /* 0x0000000d0c137210 */ /* 0x000fe40007ffe0ff */
[----:B------:R-:W-:Y:S02]  /*4080*/  LOP3.LUT R14, R14, 0x100000, RZ, 0xfc, !PT ;  /* 0x001000000e0e7812 */ /* 0x000fe400078efcff */
[--C-:B------:R-:W-:Y:S02]  /*4090*/  IADD3 R12, R19, 0x2, -R0.reuse ;  /* 0x00000002130c7810 */ /* 0x100fe40007ffe800 */
[----:B------:R-:W-:Y:S02]  /*40a0*/  LOP3.LUT R11, R11, 0x100000, RZ, 0xfc, !PT ;  /* 0x001000000b0b7812 */ /* 0x000fe400078efcff */
[----:B------:R-:W-:Y:S01]  /*40b0*/  LOP3.LUT P0, R16, R12, 0x3, RZ, 0xc0, !PT ;  /* 0x000000030c107812 */ /* 0x000fe2000780c0ff */
[----:B------:R-:W-:-:S12]  /*40c0*/  IMAD.IADD R12, R13, 0x1, -R0 ;  /* 0x000000010d0c7824 */ /* 0x000fd800078e0a00 */
[----:B------:R-:W-:Y:S05]  /*40d0*/  @!P0 BRA `(.L_x_41036) ;  /* 0x0000000000348947 */ /* 0x000fea0003800000 */
[----:B------:R-:W-:Y:S01]  /*40e0*/  BSSY B2, `(.L_x_41036) ;  /* 0x000000c000027945 */ /* 0x000fe20003800000 */
.L_x_41037:
[----:B------:R-:W-:Y:S01]  /*40f0*/  VIADD R16, R16, 0xffffffff ;  /* 0xffffffff10107836 */ /* 0x000fe20000000000 */
[----:B------:R-:W-:Y:S02]  /*4100*/  IADD3 R10, P0, -R8, R15, RZ ;  /* 0x0000000f080a7210 */ /* 0x000fe40007f1e1ff */
[----:B------:R-:W-:Y:S02]  /*4110*/  IADD3 R12, R12, -0x1, RZ ;  /* 0xffffffff0c0c7810 */ /* 0x000fe40007ffe0ff */
        /* <DEDUP_REMOVED lines=9> */
.L_x_41036:
[----:B------:R-:W-:Y:S05]  /*41b0*/  BSYNC B1 ;  /* 0x0000000000017941 */ /* 0x000fea0003800000 */
.L_x_41035:
        /* <DEDUP_REMOVED lines=13> */
.L_x_41043:
        /* <DEDUP_REMOVED lines=33> */
.L_x_41042:
[----:B------:R-:W-:-:S07]  /*44a0*/  IMAD.MOV.U32 R10, RZ, RZ, R16 ;  /* 0x000000ffff0a7224 */ /* 0x000fce00078e0010 */
.L_x_41041:
[----:B------:R-:W-:Y:S05]  /*44b0*/  BSYNC B2 ;  /* 0x0000000000027941 */ /* 0x000fea0003800000 */
.L_x_41040:
[----:B------:R-:W-:-:S13]  /*44c0*/  ISETP.GE.U32.AND P0, PT, R13, 0xc, PT ;  /* 0x0000000c0d00780c */ /* 0x000fda0003f06070 */
[----:B------:R-:W-:Y:S05]  /*44d0*/  @!P0 BRA `(.L_x_41039) ;  /* 0x0000000400d88947 */ /* 0x000fea0003800000 */
[----:B------:R-:W-:Y:S01]  /*44e0*/  BSSY B2, `(.L_x_41044) ;  /* 0x0000074000027945 */ /* 0x000fe20003800000 */
.L_x_41045:
        /* <DEDUP_REMOVED lines=116> */
.L_x_41044:
[----:B------:R-:W-:-:S07]  /*4c30*/  IMAD.MOV.U32 R17, RZ, RZ, R13 ;  /* 0x000000ffff117224 */ /* 0x000fce00078e000d */
.L_x_41039:
[----:B------:R-:W-:Y:S05]  /*4c40*/  BSYNC B1 ;  /* 0x0000000000017941 */ /* 0x000fea0003800000 */
.L_x_41038:
        /* <DEDUP_REMOVED lines=10> */
[----:B------:R-:W-:Y:S02]  /*4cf0*/  IADD3 R0, -R9, R0, RZ ;  /* 0x0000000009007210 */ /* 0x000fe40007ffe1ff */
[-C--:B------:R-:W-:Y:S02]  /*4d00*/  SHF.L.U32 R13, R10, R9.reuse, RZ ;  /* 0x000000090a0d7219 */ /* 0x080fe400000006ff */
[C---:B------:R-:W-:Y:S01]  /*4d10*/  ISETP.GE.AND P0, PT, R0.reuse, 0x1, PT ;  /* 0x000000010000780c */ /* 0x040fe20003f06270 */
[----:B------:R-:W-:Y:S01]  /*4d20*/  VIADD R8, R0, 0xffffffff ;  /* 0xffffffff00087836 */ /* 0x000fe20000000000 */
[----:B------:R-:W-:Y:S02]  /*4d30*/  SHF.L.U64.HI R9, R10, R9, R11 ;  /* 0x000000090a097219 */ /* 0x000fe4000001020b */
[----:B------:R-:W-:Y:S02]  /*4d40*/  IADD3 R12, P1, RZ, R13, RZ ;  /* 0x0000000dff0c7210 */ /* 0x000fe40007f3e0ff */
[----:B------:R-:W-:-:S03]  /*4d50*/  IADD3 R0, -R0, 0x1, RZ ;  /* 0x0000000100007810 */ /* 0x000fc60007ffe1ff */
[----:B------:R-:W-:-:S04]  /*4d60*/  IMAD.U32.X R15, R8, 0x100000, R9, P1 ;  /* 0x00100000080f7824 */ /* 0x000fc800008e0409 */
[-CC-:B------:R-:W-:Y:S02]  /*4d70*/  @!P0 SHF.R.U64 R12, R13, R0.reuse, R9.reuse ;  /* 0x000000000d0c8219 */ /* 0x180fe40000001209 */
[----:B------:R-:W-:-:S07]  /*4d80*/  @!P0 SHF.R.U32.HI R15, RZ, R0, R9 ;  /* 0x00000000ff0f8219 */ /* 0x000fce0000011609 */
.L_x_41047:
[----:B------:R-:W-:Y:S05]  /*4d90*/  BSYNC B1 ;  /* 0x0000000000017941 */ /* 0x000fea0003800000 */
.L_x_41046:
[----:B------:R-:W-:-:S05]  /*4da0*/  IMAD.MOV.U32 R13, RZ, RZ, R15 ;  /* 0x000000ffff0d7224 */ /* 0x000fca00078e000f */
[----:B------:R-:W-:Y:S01]  /*4db0*/  LOP3.LUT R13, R13, 0x80000000, R3, 0xb8, !PT ;  /* 0x800000000d0d7812 */ /* 0x000fe200078eb803 */
[----:B------:R-:W-:Y:S06]  /*4dc0*/  BRA `(.L_x_41034) ;  /* 0x0000000000187947 */ /* 0x000fec0003800000 */
.L_x_41033:
[----:B------:R-:W-:-:S06]  /*4dd0*/  DSETP.GTU.AND P0, PT, R8, +INF , PT ;  /* 0x7ff000000800742a */ /* 0x000fcc0003f0c000 */
[----:B------:R-:W-:-:S14]  /*4de0*/  DSETP.LE.AND P0, PT, R10, +INF , !P0 ;  /* 0x7ff000000a00742a */ /* 0x000fdc0004703000 */
[----:B------:R-:W-:Y:S02]  /*4df0*/  @P0 DSETP.NEU.AND P1, PT, R10, +INF , PT ;  /* 0x7ff000000a00042a */ /* 0x000fe40003f2d000 */
[----:B------:R-:W-:-:S06]  /*4e00*/  @!P0 DADD R12, R2, R4 ;  /* 0x00000000020c8229 */ /* 0x000fcc0000000004 */
[----:B------:R-:W-:Y:S02]  /*4e10*/  @P0 FSEL R12, R2, RZ, P1 ;  /* 0x000000ff020c0208 */ /* 0x000fe40000800000 */
[----:B------:R-:W-:-:S07]  /*4e20*/  @P0 FSEL R13, R3, -QNAN , P1 ;  /* 0xfff80000030d0808 */ /* 0x000fce0000800000 */
.L_x_41034:
[----:B------:R-:W-:Y:S05]  /*4e30*/  BSYNC B0 ;  /* 0x0000000000007941 */ /* 0x000fea0003800000 */
.L_x_41032:
[----:B------:R-:W-:-:S06]  /*4e40*/  DSETP.GEU.AND P0, PT, R12, RZ, PT ;  /* 0x000000ff0c00722a */ /* 0x000fcc0003f0e000 */
[C---:B------:R-:W-:Y:S02]  /*4e50*/  DSETP.LT.XOR P0, PT, R4.reuse, RZ, !P0 ;  /* 0x000000ff0400722a */ /* 0x040fe40004701800 */
[----:B------:R-:W-:-:S04]  /*4e60*/  DADD R4, R4, R12 ;  /* 0x0000000004047229 */ /* 0x000fc8000000000c */
[----:B------:R-:W-:-:S06]  /*4e70*/  DSETP.NEU.AND P0, PT, R12, RZ, P0 ;  /* 0x000000ff0c00722a */ /* 0x000fcc000070d000 */
[----:B------:R-:W-:Y:S02]  /*4e80*/  FSEL R2, R4, R12, P0 ;  /* 0x0000000c04027208 */ /* 0x000fe40000000000 */
[----:B------:R-:W-:-:S05]  /*4e90*/  FSEL R3, R5, R13, P0 ;  /* 0x0000000d05037208 */ /* 0x000fca0000000000 */
[----:B------:R-:W-:Y:S01]  /*4ea0*/  STG.E.64 desc[UR4][R6.64], R2 ;  /* 0x0000000206007986 */ /* 0x000fe2000c101b04 */
[----:B------:R-:W-:Y:S05]  /*4eb0*/  EXIT ;  /* 0x000000000000794d */ /* 0x000fea0003800000 */
.L_x_41048:
        /* <DEDUP_REMOVED lines=12> */
.L_x_57551:


//--------------------- .text._ZN2at6native27unrolled_elementwise_kernelINS0_13BinaryFunctorIdddZZZNS0_21remainder_kernel_cudaERNS_18TensorIteratorBaseEENKUlvE0_clEvENKUlvE_clEvEUlddE_EESt5arrayIPcLm3EELi4E23TrivialOffsetCalculatorILi2EjESC_ILi1EjENS0_6memory15LoadWithoutCastENSF_16StoreWithoutCastEEEviT_T0_T2_T3_T4_T5_ --------------------------
	.section	.text._ZN2at6native27unrolled_elementwise_kernelINS0_13BinaryFunctorIdddZZZNS0_21remainder_kernel_cudaERNS_18TensorIteratorBaseEENKUlvE0_clEvENKUlvE_clEvEUlddE_EESt5arrayIPcLm3EELi4E23TrivialOffsetCalculatorILi2EjESC_ILi1EjENS0_6memory15LoadWithoutCastENSF_16StoreWithoutCastEEEviT_T0_T2_T3_T4_T5_,"ax",@progbits
	.align	128
        .global         _ZN2at6native27unrolled_elementwise_kernelINS0_13BinaryFunctorIdddZZZNS0_21remainder_kernel_cudaERNS_18TensorIteratorBaseEENKUlvE0_clEvENKUlvE_clEvEUlddE_EESt5arrayIPcLm3EELi4E23TrivialOffsetCalculatorILi2EjESC_ILi1EjENS0_6memory15LoadWithoutCastENSF_16StoreWithoutCastEEEviT_T0_T2_T3_T4_T5_
        .type           _ZN2at6native27unrolled_elementwise_kernelINS0_13BinaryFunctorIdddZZZNS0_21remainder_kernel_cudaERNS_18TensorIteratorBaseEENKUlvE0_clEvENKUlvE_clEvEUlddE_EESt5arrayIPcLm3EELi4E23TrivialOffsetCalculatorILi2EjESC_ILi1EjENS0_6memory15LoadWithoutCastENSF_16StoreWithoutCastEEEviT_T0_T2_T3_T4_T5_,@function
        .size           _ZN2at6native27unrolled_elementwise_kernelINS0_13BinaryFunctorIdddZZZNS0_21remainder_kernel_cudaERNS_18TensorIteratorBaseEENKUlvE0_clEvENKUlvE_clEvEUlddE_EESt5arrayIPcLm3EELi4E23TrivialOffsetCalculatorILi2EjESC_ILi1EjENS0_6memory15LoadWithoutCastENSF_16StoreWithoutCastEEEviT_T0_T2_T3_T4_T5_,(.L_x_57552 - _ZN2at6native27unrolled_elementwise_kernelINS0_13BinaryFunctorIdddZZZNS0_21remainder_kernel_cudaERNS_18TensorIteratorBaseEENKUlvE0_clEvENKUlvE_clEvEUlddE_EESt5arrayIPcLm3EELi4E23TrivialOffsetCalculatorILi2EjESC_ILi1EjENS0_6memory15LoadWithoutCastENSF_16StoreWithoutCastEEEviT_T0_T2_T3_T4_T5_)
        .other          _ZN2at6native27unrolled_elementwise_kernelINS0_13BinaryFunctorIdddZZZNS0_21remainder_kernel_cudaERNS_18TensorIteratorBaseEENKUlvE0_clEvENKUlvE_clEvEUlddE_EESt5arrayIPcLm3EELi4E23TrivialOffsetCalculatorILi2EjESC_ILi1EjENS0_6memory15LoadWithoutCastENSF_16StoreWithoutCastEEEviT_T0_T2_T3_T4_T5_,@"STO_CUDA_ENTRY STV_DEFAULT"
_ZN2at6native27unrolled_elementwise_kernelINS0_13BinaryFunctorIdddZZZNS0_21remainder_kernel_cudaERNS_18TensorIteratorBaseEENKUlvE0_clEvENKUlvE_clEvEUlddE_EESt5arrayIPcLm3EELi4E23TrivialOffsetCalculatorILi2EjESC_ILi1EjENS0_6memory15LoadWithoutCastENSF_16StoreWithoutCastEEEviT_T0_T2_T3_T4_T5_:
.text._ZN2at6native27unrolled_elementwise_kernelINS0_13BinaryFunctorIdddZZZNS0_21remainder_kernel_cudaERNS_18TensorIteratorBaseEENKUlvE0_clEvENKUlvE_clEvEUlddE_EESt5arrayIPcLm3EELi4E23TrivialOffsetCalculatorILi2EjESC_ILi1EjENS0_6memory15LoadWithoutCastENSF_16StoreWithoutCastEEEviT_T0_T2_T3_T4_T5_:
        /* <DEDUP_REMOVED lines=94> */
.L_x_41057:
        /* <DEDUP_REMOVED lines=12> */
.L_x_41056:
[----:B------:R-:W-:Y:S02]  /*06a0*/  IMAD.MOV.U32 R22, RZ, RZ, R27 ;  /* 0x000000ffff167224 */ /* 0x000fe400078e001b */
[----:B------:R-:W-:-:S07]  /*06b0*/  IMAD.MOV.U32 R27, RZ, RZ, R28 ;  /* 0x000000ffff1b7224 */ /* 0x000fce00078e001c */
.L_x_41055:
[----:B------:R-:W-:Y:S05]  /*06c0*/  BSYNC B2 ;  /* 0x0000000000027941 */ /* 0x000fea0003800000 */
.L_x_41054:
        /* <DEDUP_REMOVED lines=13> */
.L_x_41063:
        /* <DEDUP_REMOVED lines=33> */
.L_x_41062:
[----:B------:R-:W-:Y:S02]  /*09b0*/  IMAD.MOV.U32 R22, RZ, RZ, R27 ;  /* 0x000000ffff167224 */ /* 0x000fe400078e001b */
[----:B------:R-:W-:-:S07]  /*09c0*/  IMAD.MOV.U32 R27, RZ, RZ, R28 ;  /* 0x000000ffff1b7224 */ /* 0x000fce00078e001c */
.L_x_41061:
[----:B------:R-:W-:Y:S05]  /*09d0*/  BSYNC B3 ;  /* 0x0000000000037941 */ /* 0x000fea0003800000 */
.L_x_41060:
[----:B------:R-:W-:-:S13]  /*09e0*/  ISETP.GE.U32.AND P0, PT, R25, 0xc, PT ;  /* 0x0000000c1900780c */ /* 0x000fda0003f06070 */
[----:B------:R-:W-:Y:S05]  /*09f0*/  @!P0 BRA `(.L_x_41059) ;  /* 0x0000000400d88947 */ /* 0x000fea0003800000 */
[----:B------:R-:W-:Y:S01]  /*0a00*/  BSSY B3, `(.L_x_41059) ;  /* 0x0000075000037945 */ /* 0x000fe20003800000 */
[----:B------:R-:W-:-:S07]  /*0a10*/  VIADD R26, R26, 0x10 ;  /* 0x000000101a1a7836 */ /* 0x000fce0000000000 */
.L_x_41064:
        /* <DEDUP_REMOVED lines=116> */
.L_x_41059:
[----:B------:R-:W-:Y:S05]  /*1160*/  BSYNC B2 ;  /* 0x0000000000027941 */ /* 0x000fea0003800000 */
.L_x_41058:
        /* <DEDUP_REMOVED lines=19> */
.L_x_41066:
[----:B------:R-:W-:Y:S05]  /*12a0*/  BSYNC B2 ;  /* 0x0000000000027941 */ /* 0x000fea0003800000 */
.L_x_41065:
[----:B------:R-:W-:Y:S02]  /*12b0*/  IMAD.MOV.U32 R21, RZ, RZ, R25 ;  /* 0x000000ffff157224 */ /* 0x000fe400078e0019 */
[----:B------:R-:W-:-:S03]  /*12c0*/  IMAD.MOV.U32 R20, RZ, RZ, R24 ;  /* 0x000000ffff147224 */ /* 0x000fc600078e0018 */
[----:B------:R-:W-:Y:S01]  /*12d0*/  LOP3.LUT R21, R21, 0x80000000, R7, 0xb8, !PT ;  /* 0x8000000015157812 */ /* 0x000fe200078eb807 */
[----:B------:R-:W-:Y:S06]  /*12e0*/  BRA `(.L_x_41053) ;  /* 0x0000000000187947 */ /* 0x000fec0003800000 */
.L_x_41052:
[----:B------:R-:W-:-:S06]  /*12f0*/  DSETP.GTU.AND P0, PT, R18, +INF , PT ;  /* 0x7ff000001200742a */ /* 0x000fcc0003f0c000 */
[----:B------:R-:W-:-:S14]  /*1300*/  DSETP.LE.AND P0, PT, R22, +INF , !P0 ;  /* 0x7ff000001600742a */ /* 0x000fdc0004703000 */
[----:B------:R-:W-:Y:S02]  /*1310*/  @P0 DSETP.NEU.AND P2, PT, R22, +INF , PT ;  /* 0x7ff000001600042a */ /* 0x000fe40003f4d000 */
[----:B------:R-:W-:-:S06]  /*1320*/  @!P0 DADD R20, R8, R6 ;  /* 0x0000000008148229 */ /* 0x000fcc0000000006 */
[----:B------:R-:W-:Y:S02]  /*1330*/  @P0 FSEL R20, R6, RZ, P2 ;  /* 0x000000ff06140208 */ /* 0x000fe40001000000 */
[----:B------:R-:W-:-:S07]  /*1340*/  @P0 FSEL R21, R7, -QNAN , P2 ;  /* 0xfff8000007150808 */ /* 0x000fce0001000000 */
.L_x_41053:
[----:B------:R-:W-:Y:S05]  /*1350*/  BSYNC B0 ;  /* 0x0000000000007941 */ /* 0x000fea0003800000 */
.L_x_41051:
[----:B------:R-:W-:-:S06]  /*1360*/  DSETP.GEU.AND P0, PT, R20, RZ, PT ;  /* 0x000000ff1400722a */ /* 0x000fcc0003f0e000 */
[----:B------:R-:W-:Y:S02]  /*1370*/  DSETP.LT.XOR P0, PT, R8, RZ, !P0 ;  /* 0x000000ff0800722a */ /* 0x000fe40004701800 */
[----:B------:R-:W-:-:S04]  /*1380*/  DADD R8, R20, R8 ;  /* 0x0000000014087229 */ /* 0x000fc80000000008 */
[----:B------:R-:W-:-:S06]  /*1390*/  DSETP.NEU.AND P0, PT, R20, RZ, P0 ;  /* 0x000000ff1400722a */ /* 0x000fcc000070d000 */
[----:B------:R-:W-:Y:S02]  /*13a0*/  FSEL R6, R8, R20, P0 ;  /* 0x0000001408067208 */ /* 0x000fe40000000000 */
[----:B------:R-:W-:-:S07]  /*13b0*/  FSEL R7, R9, R21, P0 ;  /* 0x0000001509077208 */ /* 0x000fce0000000000 */
.L_x_41050:
[----:B------:R-:W-:Y:S05]  /*13c0*/  BSYNC B1 ;  /* 0x0000000000017941 */ /* 0x000fea0003800000 */
.L_x_41049:
[----:B-1----:R-:W-:Y:S01]  /*13d0*/  VIADD R21, R0, 0x80 ;  /* 0x0000008000157836 */ /* 0x002fe20000000000 */
[----:B------:R-:W-:Y:S04]  /*13e0*/  BSSY B1, `(.L_x_41067) ;  /* 0x0000108000017945 */ /* 0x000fe80003800000 */
[----:B------:R-:W-:-:S13]  /*13f0*/  ISETP.GE.AND P0, PT, R21, UR4, PT ;  /* 0x0000000415007c0c */ /* 0x000fda000bf06270 */
[----:B------:R-:W-:Y:S05]  /*1400*/  @P0 BRA `(.L_x_41068) ;  /* 0x0000001000140947 */ /* 0x000fea0003800000 */
        /* <DEDUP_REMOVED lines=38> */
.L_x_41075:
        /* <DEDUP_REMOVED lines=12> */
.L_x_41074:
[----:B------:R-:W-:Y:S02]  /*1730*/  IMAD.MOV.U32 R22, RZ, RZ, R26 ;  /* 0x000000ffff167224 */ /* 0x000fe400078e001a */
[----:B------:R-:W-:-:S07]  /*1740*/  IMAD.MOV.U32 R26, RZ, RZ, R27 ;  /* 0x000000ffff1a7224 */ /* 0x000fce00078e001b */
.L_x_41073:
[----:B------:R-:W-:Y:S05]  /*1750*/  BSYNC B2 ;  /* 0x0000000000027941 */ /* 0x000fea0003800000 */
.L_x_41072:
        /* <DEDUP_REMOVED lines=13> */
.L_x_41081:
        /* <DEDUP_REMOVED lines=33> */
.L_x_41080:
[----:B------:R-:W-:Y:S02]  /*1a40*/  IMAD.MOV.U32 R22, RZ, RZ, R26 ;  /* 0x000000ffff167224 */ /* 0x000fe400078e001a */
[----:B------:R-:W-:-:S07]  /*1a50*/  IMAD.MOV.U32 R26, RZ, RZ, R27 ;  /* 0x000000ffff1a7224 */ /* 0x000fce00078e001b */
.L_x_41079:
[----:B------:R-:W-:Y:S05]  /*1a60*/  BSYNC B3 ;  /* 0x0000000000037941 */ /* 0x000fea0003800000 */
.L_x_41078:
[----:B------:R-:W-:-:S13]  /*1a70*/  ISETP.GE.U32.AND P0, PT, R25, 0xc, PT ;  /* 0x0000000c1900780c */ /* 0x000fda0003f06070 */
[----:B------:R-:W-:Y:S05]  /*1a80*/  @!P0 BRA `(.L_x_41077) ;  /* 0x0000000400d88947 */ /* 0x000fea0003800000 */
[----:B------:R-:W-:Y:S01]  /*1a90*/  BSSY B3, `(.L_x_41077) ;  /* 0x0000075000037945 */ /* 0x000fe20003800000 */
[----:B------:R-:W-:-:S07]  /*1aa0*/  VIADD R24, R24, 0x10 ;  /* 0x0000001018187836 */ /* 0x000fce0000000000 */
.L_x_41082:
        /* <DEDUP_REMOVED lines=116> */
.L_x_41077:
[----:B------:R-:W-:Y:S05]  /*21f0*/  BSYNC B2 ;  /* 0x0000000000027941 */ /* 0x000fea0003800000 */
.L_x_41076:
        /* <DEDUP_REMOVED lines=20> */
.L_x_41084:
[----:B------:R-:W-:Y:S05]  /*2340*/  BSYNC B2 ;  /* 0x0000000000027941 */ /* 0x000fea0003800000 */
.L_x_41083:
[----:B------:R-:W-:Y:S02]  /*2350*/  IMAD.MOV.U32 R23, RZ, RZ, R25 ;  /* 0x000000ffff177224 */ /* 0x000fe400078e0019 */
[----:B------:R-:W-:-:S03]  /*2360*/  IMAD.MOV.U32 R22, RZ, RZ, R18 ;  /* 0x000000ffff167224 */ /* 0x000fc600078e0012 */
[----:B------:R-:W-:Y:S01]  /*2370*/  LOP3.LUT R23, R23, 0x80000000, R5, 0xb8, !PT ;  /* 0x8000000017177812 */ /* 0x000fe200078eb805 */
[----:B------:R-:W-:Y:S06]  /*2380*/  BRA `(.L_x_41071) ;  /* 0x0000000000187947 */ /* 0x000fec0003800000 */
.L_x_41070:
[----:B------:R-:W-:-:S06]  /*2390*/  DSETP.GTU.AND P0, PT, R8, +INF , PT ;  /* 0x7ff000000800742a */ /* 0x000fcc0003f0c000 */
[----:B------:R-:W-:-:S14]  /*23a0*/  DSETP.LE.AND P0, PT, R18, +INF , !P0 ;  /* 0x7ff000001200742a */ /* 0x000fdc0004703000 */
[----:B------:R-:W-:Y:S02]  /*23b0*/  @P0 DSETP.NEU.AND P2, PT, R18, +INF , PT ;  /* 0x7ff000001200042a */ /* 0x000fe40003f4d000 */
[----:B------:R-:W-:-:S06]  /*23c0*/  @!P0 DADD R22, R2, R4 ;  /* 0x0000000002168229 */ /* 0x000fcc0000000004 */
[----:B------:R-:W-:Y:S02]  /*23d0*/  @P0 FSEL R22, R4, RZ, P2 ;  /* 0x000000ff04160208 */ /* 0x000fe40001000000 */
[----:B------:R-:W-:-:S07]  /*23e0*/  @P0 FSEL R23, R5, -QNAN , P2 ;  /* 0xfff8000005170808 */ /* 0x000fce0001000000 */
.L_x_41071:
[----:B------:R-:W-:Y:S05]  /*23f0*/  BSYNC B0 ;  /* 0x0000000000007941 */ /* 0x000fea0003800000 */
.L_x_41069:
[----:B------:R-:W-:-:S06]  /*2400*/  DSETP.GEU.AND P0, PT, R22, RZ, PT ;  /* 0x000000ff1600722a */ /* 0x000fcc0003f0e000 */
[----:B------:R-:W-:Y:S02]  /*2410*/  DSETP.LT.XOR P0, PT, R2, RZ, !P0 ;  /* 0x000000ff0200722a */ /* 0x000fe40004701800 */
[----:B------:R-:W-:-:S04]  /*2420*/  DADD R2, R22, R2 ;  /* 0x0000000016027229 */ /* 0x000fc80000000002 */
[----:B------:R-:W-:-:S06]  /*2430*/  DSETP.NEU.AND P0, PT, R22, RZ, P0 ;  /* 0x000000ff1600722a */ /* 0x000fcc000070d000 */
[----:B------:R-:W-:Y:S02]  /*2440*/  FSEL R2, R2, R22, P0 ;  /* 0x0000001602027208 */ /* 0x000fe40000000000 */
[----:B------:R-:W-:-:S07]  /*2450*/  FSEL R3, R3, R23, P0 ;  /* 0x0000001703037208 */ /* 0x000fce0000000000 */
.L_x_41068:
[----:B------:R-:W-:Y:S05]  /*2460*/  BSYNC B1 ;  /* 0x0000000000017941 */ /* 0x000fea0003800000 */
.L_x_41067:
[----:B-----5:R-:W-:Y:S01]  /*2470*/  VIADD R4, R0, 0x100 ;  /* 0x0000010000047836 */ /* 0x020fe20000000000 */
[----:B------:R-:W-:Y:S04]  /*2480*/  BSSY B1, `(.L_x_41085) ;  /* 0x0000108000017945 */ /* 0x000fe80003800000 */
[----:B------:R-:W-:-:S13]  /*2490*/  ISETP.GE.AND P0, PT, R4, UR4, PT ;  /* 0x0000000404007c0c */ /* 0x000fda000bf06270 */
[----:B------:R-:W-:Y:S05]  /*24a0*/  @P0 BRA `(.L_x_41086) ;  /* 0x0000001000140947 */ /* 0x000fea0003800000 */
        /* <DEDUP_REMOVED lines=32> */
[----:B------:R-:W-:Y:S01]  /*26b0*/  LOP3.LUT P0, R20, R19, 0x3, RZ, 0xc0, !PT ;  /* 0x0000000313147812 */ /* 0x000fe2000780c0ff */
[----:B------:R-:W-:Y:S01]  /*26c0*/  IMAD.MOV.U32 R19, RZ, RZ, R8 ;  /* 0x000000ffff137224 */ /* 0x000fe200078e0008 */
[----:B------:R-:W-:Y:S01]  /*26d0*/  LOP3.LUT R8, R22, 0x100000, RZ, 0xfc, !PT ;  /* 0x0010000016087812 */ /* 0x000fe200078efcff */
[----:B------:R-:W-:-:S10]  /*26e0*/  IMAD.IADD R22, R25, 0x1, -R18 ;  /* 0x0000000119167824 */ /* 0x000fd400078e0a12 */
[----:B------:R-:W-:Y:S05]  /*26f0*/  @!P0 BRA `(.L_x_41091) ;  /* 0x00000000003c8947 */ /* 0x000fea0003800000 */
[----:B------:R-:W-:Y:S01]  /*2700*/  BSSY B3, `(.L_x_41092) ;  /* 0x000000c000037945 */ /* 0x000fe20003800000 */
.L_x_41093:
        /* <DEDUP_REMOVED lines=12> */
.L_x_41092:
[----:B------:R-:W-:Y:S02]  /*27d0*/  IMAD.MOV.U32 R20, RZ, RZ, R24 ;  /* 0x000000ffff147224 */ /* 0x000fe400078e0018 */
[----:B------:R-:W-:-:S07]  /*27e0*/  IMAD.MOV.U32 R24, RZ, RZ, R25 ;  /* 0x000000ffff187224 */ /* 0x000fce00078e0019 */
.L_x_41091:
[----:B------:R-:W-:Y:S05]  /*27f0*/  BSYNC B2 ;  /* 0x0000000000027941 */ /* 0x000fea0003800000 */
.L_x_41090:
        /* <DEDUP_REMOVED lines=13> */
.L_x_41099:
        /* <DEDUP_REMOVED lines=33> */
.L_x_41098:
[----:B------:R-:W-:Y:S02]  /*2ae0*/  IMAD.MOV.U32 R20, RZ, RZ, R24 ;  /* 0x000000ffff147224 */ /* 0x000fe400078e0018 */
[----:B------:R-:W-:-:S07]  /*2af0*/  IMAD.MOV.U32 R24, RZ, RZ, R25 ;  /* 0x000000ffff187224 */ /* 0x000fce00078e0019 */
.L_x_41097:
[----:B------:R-:W-:Y:S05]  /*2b00*/  BSYNC B3 ;  /* 0x0000000000037941 */ /* 0x000fea0003800000 */
.L_x_41096:
[----:B------:R-:W-:-:S13]  /*2b10*/  ISETP.GE.U32.AND P0, PT, R23, 0xc, PT ;  /* 0x0000000c1700780c */ /* 0x000fda0003f06070 */
[----:B------:R-:W-:Y:S05]  /*2b20*/  @!P0 BRA `(.L_x_41095) ;  /* 0x0000000400d88947 */ /* 0x000fea0003800000 */
[----:B------:R-:W-:Y:S01]  /*2b30*/  BSSY B3, `(.L_x_41095) ;  /* 0x0000075000037945 */ /* 0x000fe20003800000 */
[----:B------:R-:W-:-:S07]  /*2b40*/  VIADD R22, R22, 0x10 ;  /* 0x0000001016167836 */ /* 0x000fce0000000000 */
.L_x_41100:
        /* <DEDUP_REMOVED lines=116> */
.L_x_41095:
[----:B------:R-:W-:Y:S05]  /*3290*/  BSYNC B2 ;  /* 0x0000000000027941 */ /* 0x000fea0003800000 */
.L_x_41094:
        /* <DEDUP_REMOVED lines=21> */
.L_x_41102:
[----:B------:R-:W-:Y:S05]  /*33f0*/  BSYNC B2 ;  /* 0x0000000000027941 */ /* 0x000fea0003800000 */
.L_x_41101:
[----:B------:R-:W-:Y:S01]  /*3400*/  IMAD.MOV.U32 R18, RZ, RZ, R8 ;  /* 0x000000ffff127224 */ /* 0x000fe200078e0008 */
[----:B------:R-:W-:Y:S01]  /*3410*/  LOP3.LUT R19, R19, 0x80000000, R17, 0xb8, !PT ;  /* 0x8000000013137812 */ /* 0x000fe200078eb811 */
[----:B------:R-:W-:Y:S06]  /*3420*/  BRA `(.L_x_41089) ;  /* 0x0000000000187947 */ /* 0x000fec0003800000 */
.L_x_41088:
[----:B------:R-:W-:-:S06]  /*3430*/  DSETP.GTU.AND P0, PT, R4, +INF , PT ;  /* 0x7ff000000400742a */ /* 0x000fcc0003f0c000 */
[----:B------:R-:W-:-:S14]  /*3440*/  DSETP.LE.AND P0, PT, R8, +INF , !P0 ;  /* 0x7ff000000800742a */ /* 0x000fdc0004703000 */
[----:B------:R-:W-:Y:S02]  /*3450*/  @P0 DSETP.NEU.AND P2, PT, R8, +INF , PT ;  /* 0x7ff000000800042a */ /* 0x000fe40003f4d000 */
[----:B------:R-:W-:-:S06]  /*3460*/  @!P0 DADD R18, R14, R16 ;  /* 0x000000000e128229 */ /* 0x000fcc0000000010 */
[----:B------:R-:W-:Y:S02]  /*3470*/  @P0 FSEL R18, R16, RZ, P2 ;  /* 0x000000ff10120208 */ /* 0x000fe40001000000 */
[----:B------:R-:W-:-:S07]  /*3480*/  @P0 FSEL R19, R17, -QNAN , P2 ;  /* 0xfff8000011130808 */ /* 0x000fce0001000000 */
.L_x_41089:
[----:B------:R-:W-:Y:S05]  /*3490*/  BSYNC B0 ;  /* 0x0000000000007941 */ /* 0x000fea0003800000 */
.L_x_41087:
[----:B------:R-:W-:-:S06]  /*34a0*/  DSETP.GEU.AND P0, PT, R18, RZ, PT ;  /* 0x000000ff1200722a */ /* 0x000fcc0003f0e000 */
[----:B------:R-:W-:Y:S02]  /*34b0*/  DSETP.LT.XOR P0, PT, R14, RZ, !P0 ;  /* 0x000000ff0e00722a */ /* 0x000fe40004701800 */
[----:B------:R-:W-:-:S04]  /*34c0*/  DADD R14, R18, R14 ;  /* 0x00000000120e7229 */ /* 0x000fc8000000000e */
[----:B------:R-:W-:-:S06]  /*34d0*/  DSETP.NEU.AND P0, PT, R18, RZ, P0 ;  /* 0x000000ff1200722a */ /* 0x000fcc000070d000 */
[----:B------:R-:W-:Y:S02]  /*34e0*/  FSEL R8, R14, R18, P0 ;  /* 0x000000120e087208 */ /* 0x000fe40000000000 */
[----:B------:R-:W-:-:S07]  /*34f0*/  FSEL R9, R15, R19, P0 ;  /* 0x000000130f097208 */ /* 0x000fce0000000000 */
.L_x_41086:
[----:B------:R-:W-:Y:S05]  /*3500*/  BSYNC B1 ;  /* 0x0000000000017941 */ /* 0x000fea0003800000 */
.L_x_41085:
[----:B------:R-:W-:Y:S01]  /*3510*/  VIADD R4, R0, 0x180 ;  /* 0x0000018000047836 */ /* 0x000fe20000000000 */
        /* <DEDUP_REMOVED lines=40> */
.L_x_41111:
        /* <DEDUP_REMOVED lines=12> */
.L_x_41110:
[----:B------:R-:W-:-:S07]  /*3860*/  IMAD.MOV.U32 R20, RZ, RZ, R22 ;  /* 0x000000ffff147224 */ /* 0x000fce00078e0016 */
.L_x_41109:
[----:B------:R-:W-:Y:S05]  /*3870*/  BSYNC B2 ;  /* 0x0000000000027941 */ /* 0x000fea0003800000 */
.L_x_41108:
        /* <DEDUP_REMOVED lines=13> */
.L_x_41117:
        /* <DEDUP_REMOVED lines=33> */
.L_x_41116:
[----:B------:R-:W-:-:S07]  /*3b60*/  IMAD.MOV.U32 R20, RZ, RZ, R22 ;  /* 0x000000ffff147224 */ /* 0x000fce00078e0016 */
.L_x_41115:
[----:B------:R-:W-:Y:S05]  /*3b70*/  BSYNC B3 ;  /* 0x0000000000037941 */ /* 0x000fea0003800000 */
.L_x_41114:
[----:B------:R-:W-:-:S13]  /*3b80*/  ISETP.GE.U32.AND P0, PT, R19, 0xc, PT ;  /* 0x0000000c1300780c */ /* 0x000fda0003f06070 */
[----:B------:R-:W-:Y:S05]  /*3b90*/  @!P0 BRA `(.L_x_41113) ;  /* 0x0000000400dc8947 */ /* 0x000fea0003800000 */
[----:B------:R-:W-:Y:S01]  /*3ba0*/  BSSY B3, `(.L_x_41118) ;  /* 0x0000075000037945 */ /* 0x000fe20003800000 */
[----:B------:R-:W-:-:S07]  /*3bb0*/  VIADD R17, R17, 0x10 ;  /* 0x0000001011117836 */ /* 0x000fce0000000000 */
.L_x_41119:
        /* <DEDUP_REMOVED lines=116> */
.L_x_41118:
[----:B------:R-:W-:-:S07]  /*4300*/  IMAD.MOV.U32 R23, RZ, RZ, R19 ;  /* 0x000000ffff177224 */ /* 0x000fce00078e0013 */
.L_x_41113:
[----:B------:R-:W-:Y:S05]  /*4310*/  BSYNC B2 ;  /* 0x0000000000027941 */ /* 0x000fea0003800000 */
.L_x_41112:
        /* <DEDUP_REMOVED lines=21> */
.L_x_41121:
[----:B------:R-:W-:Y:S05]  /*4470*/  BSYNC B2 ;  /* 0x0000000000027941 */ /* 0x000fea0003800000 */
.L_x_41120:
[----:B------:R-:W-:Y:S02]  /*4480*/  IMAD.MOV.U32 R17, RZ, RZ, R19 ;  /* 0x000000ffff117224 */ /* 0x000fe400078e0013 */
[----:B------:R-:W-:-:S03]  /*4490*/  IMAD.MOV.U32 R16, RZ, RZ, R14 ;  /* 0x000000ffff107224 */ /* 0x000fc600078e000e */
[----:B------:R-:W-:Y:S01]  /*44a0*/  LOP3.LUT R17, R17, 0x80000000, R13, 0xb8, !PT ;  /* 0x8000000011117812 */ /* 0x000fe200078eb80d */
[----:B------:R-:W-:Y:S06]  /*44b0*/  BRA `(.L_x_41107) ;  /* 0x0000000000187947 */ /* 0x000fec0003800000 */
.L_x_41106:
[----:B------:R-:W-:-:S06]  /*44c0*/  DSETP.GTU.AND P0, PT, R4, +INF , PT ;  /* 0x7ff000000400742a */ /* 0x000fcc0003f0c000 */
[----:B------:R-:W-:-:S14]  /*44d0*/  DSETP.LE.AND P0, PT, R14, +INF , !P0 ;  /* 0x7ff000000e00742a */ /* 0x000fdc0004703000 */
[----:B------:R-:W-:Y:S02]  /*44e0*/  @P0 DSETP.NEU.AND P2, PT, R14, +INF , PT ;  /* 0x7ff000000e00042a */ /* 0x000fe40003f4d000 */
[----:B------:R-:W-:-:S06]  /*44f0*/  @!P0 DADD R16, R10, R12 ;  /* 0x000000000a108229 */ /* 0x000fcc000000000c */
[----:B------:R-:W-:Y:S02]  /*4500*/  @P0 FSEL R16, R12, RZ, P2 ;  /* 0x000000ff0c100208 */ /* 0x000fe40001000000 */
[----:B------:R-:W-:-:S07]  /*4510*/  @P0 FSEL R17, R13, -QNAN , P2 ;  /* 0xfff800000d110808 */ /* 0x000fce0001000000 */
.L_x_41107:
[----:B------:R-:W-:Y:S05]  /*4520*/  BSYNC B0 ;  /* 0x0000000000007941 */ /* 0x000fea0003800000 */
.L_x_41105:
[----:B------:R-:W-:-:S06]  /*4530*/  DSETP.GEU.AND P0, PT, R16, RZ, PT ;  /* 0x000000ff1000722a */ /* 0x000fcc0003f0e000 */
[----:B------:R-:W-:Y:S02]  /*4540*/  DSETP.LT.XOR P0, PT, R10, RZ, !P0 ;  /* 0x000000ff0a00722a */ /* 0x000fe40004701800 */
[----:B------:R-:W-:-:S04]  /*4550*/  DADD R10, R16, R10 ;  /* 0x00000000100a7229 */ /* 0x000fc8000000000a */
[----:B------:R-:W-:-:S06]  /*4560*/  DSETP.NEU.AND P0, PT, R16, RZ, P0 ;  /* 0x000000ff1000722a */ /* 0x000fcc000070d000 */
[----:B------:R-:W-:Y:S02]  /*4570*/  FSEL R4, R10, R16, P0 ;  /* 0x000000100a047208 */ /* 0x000fe40000000000 */
[----:B------:R-:W-:-:S07]  /*4580*/  FSEL R5, R11, R17, P0 ;  /* 0x000000110b057208 */ /* 0x000fce0000000000 */
.L_x_41104:
[----:B------:R-:W-:Y:S05]  /*4590*/  BSYNC B1 ;  /* 0x0000000000017941 */ /* 0x000fea0003800000 */
.L_x_41103:
        /* <DEDUP_REMOVED lines=22> */
.L_x_41123:
[----:B------:R-:W-:Y:S05]  /*4700*/  BSYNC B0 ;  /* 0x0000000000007941 */ /* 0x000fea0003800000 */
.L_x_41122:
[----:B------:R-:W-:-:S13]  /*4710*/  ISETP.GE.AND P0, PT, R10, UR4, PT ;  /* 0x000000040a007c0c */ /* 0x000fda000bf06270 */
[----:B------:R-:W-:Y:S05]  /*4720*/  @P0 EXIT ;  /* 0x000000000000094d */ /* 0x000fea0003800000 */
[----:B-1----:R-:W1:Y:S01]  /*4730*/  LDC.64 R2, c[0x0][0x218] ;  /* 0x00008600ff027b82 */ /* 0x002e620000000a00 */
[----:B0-----:R-:W-:-:S04]  /*4740*/  IMAD.U32 R7, RZ, RZ, UR5 ;  /* 0x00000005ff077e24 */ /* 0x001fc8000f8e00ff */
[----:B------:R-:W-:-:S04]  /*4750*/  IMAD R7, R7, 0x200, R10 ;  /* 0x0000020007077824 */ /* 0x000fc800078e020a */
[----:B-1----:R-:W-:-:S05]  /*4760*/  IMAD.WIDE.U32 R2, R7, 0x8, R2 ;  /* 0x0000000807027825 */ /* 0x002fca00078e0002 */
[----:B------:R-:W-:Y:S01]  /*4770*/  STG.E.64 desc[UR6][R2.64], R4 ;  /* 0x0000000402007986 */ /* 0x000fe2000c101b06 */
[----:B------:R-:W-:Y:S05]  /*4780*/  EXIT ;  /* 0x000000000000794d */ /* 0x000fea0003800000 */
.L_x_41124:
        /* <DEDUP_REMOVED lines=15> */
.L_x_57552:


//--------------------- .text._ZN2at6native29vectorized_elementwise_kernelILi2ENS0_13BinaryFunctorIdddZZZNS0_21remainder_kernel_cudaERNS_18TensorIteratorBaseEENKUlvE0_clEvENKUlvE_clEvEUlddE_EESt5arrayIPcLm3EEEEviT0_T1_ --------------------------
	.section	.text._ZN2at6native29vectorized_elementwise_kernelILi2ENS0_13BinaryFunctorIdddZZZNS0_21remainder_kernel_cudaERNS_18TensorIteratorBaseEENKUlvE0_clEvENKUlvE_clEvEUlddE_EESt5arrayIPcLm3EEEEviT0_T1_,"ax",@progbits
	.align	128
        .global         _ZN2at6native29vectorized_elementwise_kernelILi2ENS0_13BinaryFunctorIdddZZZNS0_21remainder_kernel_cudaERNS_18TensorIteratorBaseEENKUlvE0_clEvENKUlvE_clEvEUlddE_EESt5arrayIPcLm3EEEEviT0_T1_
        .type           _ZN2at6native29vectorized_elementwise_kernelILi2ENS0_13BinaryFunctorIdddZZZNS0_21remainder_kernel_cudaERNS_18TensorIteratorBaseEENKUlvE0_clEvENKUlvE_clEvEUlddE_EESt5arrayIPcLm3EEEEviT0_T1_,@function
        .size           _ZN2at6native29vectorized_elementwise_kernelILi2ENS0_13BinaryFunctorIdddZZZNS0_21remainder_kernel_cudaERNS_18TensorIteratorBaseEENKUlvE0_clEvENKUlvE_clEvEUlddE_EESt5arrayIPcLm3EEEEviT0_T1_,(.L_x_57553 - _ZN2at6native29vectorized_elementwise_kernelILi2ENS0_13BinaryFunctorIdddZZZNS0_21remainder_kernel_cudaERNS_18TensorIteratorBaseEENKUlvE0_clEvENKUlvE_clEvEUlddE_EESt5arrayIPcLm3EEEEviT0_T1_)
        .other          _ZN2at6native29vectorized_elementwise_kernelILi2ENS0_13BinaryFunctorIdddZZZNS0_21remainder_kernel_cudaERNS_18TensorIteratorBaseEENKUlvE0_clEvENKUlvE_clEvEUlddE_EESt5arrayIPcLm3EEEEviT0_T1_,@"STO_CUDA_ENTRY STV_DEFAULT"
_ZN2at6native29vectorized_elementwise_kernelILi2ENS0_13BinaryFunctorIdddZZZNS0_21remainder_kernel_cudaERNS_18TensorIteratorBaseEENKUlvE0_clEvENKUlvE_clEvEUlddE_EESt5arrayIPcLm3EEEEviT0_T1_:
.text._ZN2at6native29vectorized_elementwise_kernelILi2ENS0_13BinaryFunctorIdddZZZNS0_21remainder_kernel_cudaERNS_18TensorIteratorBaseEENKUlvE0_clEvENKUlvE_clEvEUlddE_EESt5arrayIPcLm3EEEEviT0_T1_:
        /* <DEDUP_REMOVED lines=68> */
.L_x_41132:
        /* <DEDUP_REMOVED lines=12> */
.L_x_41131:
[----:B------:R-:W-:Y:S02]  /*0500*/  IMAD.MOV.U32 R38, RZ, RZ, R42 ;  /* 0x000000ffff267224 */ /* 0x000fe400078e002a */
[----:B------:R-:W-:-:S07]  /*0510*/  IMAD.MOV.U32 R42, RZ, RZ, R43 ;  /* 0x000000ffff2a7224 */ /* 0x000fce00078e002b */
.L_x_41130:
[----:B------:R-:W-:Y:S05]  /*0520*/  BSYNC B1 ;  /* 0x0000000000017941 */ /* 0x000fea0003800000 */
.L_x_41129:
        /* <DEDUP_REMOVED lines=13> */
.L_x_41138:
        /* <DEDUP_REMOVED lines=33> */
.L_x_41137:
[----:B------:R-:W-:Y:S02]  /*0810*/  IMAD.MOV.U32 R38, RZ, RZ, R42 ;  /* 0x000000ffff267224 */ /* 0x000fe400078e002a */
[----:B------:R-:W-:-:S07]  /*0820*/  IMAD.MOV.U32 R42, RZ, RZ, R43 ;  /* 0x000000ffff2a7224 */ /* 0x000fce00078e002b */
.L_x_41136:
[----:B------:R-:W-:Y:S05]  /*0830*/  BSYNC B2 ;  /* 0x0000000000027941 */ /* 0x000fea0003800000 */
.L_x_41135:
[----:B------:R-:W-:-:S13]  /*0840*/  ISETP.GE.U32.AND P0, PT, R39, 0xc, PT ;  /* 0x0000000c2700780c */ /* 0x000fda0003f06070 */
[----:B------:R-:W-:Y:S05]  /*0850*/  @!P0 BRA `(.L_x_41134) ;  /* 0x0000000400d88947 */ /* 0x000fea0003800000 */
[----:B------:R-:W-:Y:S01]  /*0860*/  BSSY B2, `(.L_x_41134) ;  /* 0x0000075000027945 */ /* 0x000fe20003800000 */
[----:B------:R-:W-:-:S07]  /*0870*/  VIADD R40, R40, 0x10 ;  /* 0x0000001028287836 */ /* 0x000fce0000000000 */
.L_x_41139:
        /* <DEDUP_REMOVED lines=116> */
.L_x_41134:
[----:B------:R-:W-:Y:S05]  /*0fc0*/  BSYNC B1 ;  /* 0x0000000000017941 */ /* 0x000fea0003800000 */
.L_x_41133:
        /* <DEDUP_REMOVED lines=20> */
.L_x_41141:
[----:B------:R-:W-:Y:S05]  /*1110*/  BSYNC B1 ;  /* 0x0000000000017941 */ /* 0x000fea0003800000 */
.L_x_41140:
[----:B------:R-:W-:Y:S02]  /*1120*/  IMAD.MOV.U32 R39, RZ, RZ, R41 ;  /* 0x000000ffff277224 */ /* 0x000fe400078e0029 */
[----:B------:R-:W-:-:S03]  /*1130*/  IMAD.MOV.U32 R38, RZ, RZ, R36 ;  /* 0x000000ffff267224 */ /* 0x000fc600078e0024 */
[----:B------:R-:W-:Y:S01]  /*1140*/  LOP3.LUT R39, R39, 0x80000000, R29, 0xb8, !PT ;  /* 0x8000000027277812 */ /* 0x000fe200078eb81d */
[----:B------:R-:W-:Y:S06]  /*1150*/  BRA `(.L_x_41128) ;  /* 0x0000000000187947 */ /* 0x000fec0003800000 */
.L_x_41127:
[----:B------:R-:W-:-:S06]  /*1160*/  DSETP.GTU.AND P0, PT, R2, +INF , PT ;  /* 0x7ff000000200742a */ /* 0x000fcc0003f0c000 */
[----:B------:R-:W-:-:S14]  /*1170*/  DSETP.LE.AND P0, PT, R36, +INF , !P0 ;  /* 0x7ff000002400742a */ /* 0x000fdc0004703000 */
[----:B------:R-:W-:Y:S02]  /*1180*/  @P0 DSETP.NEU.AND P1, PT, R36, +INF , PT ;  /* 0x7ff000002400042a */ /* 0x000fe40003f2d000 */
[----:B------:R-:W-:-:S06]  /*1190*/  @!P0 DADD R38, R28, R32 ;  /* 0x000000001c268229 */ /* 0x000fcc0000000020 */
[----:B------:R-:W-:Y:S02]  /*11a0*/  @P0 FSEL R38, R28, RZ, P1 ;  /* 0x000000ff1c260208 */ /* 0x000fe40000800000 */
[----:B------:R-:W-:-:S07]  /*11b0*/  @P0 FSEL R39, R29, -QNAN , P1 ;  /* 0xfff800001d270808 */ /* 0x000fce0000800000 */
.L_x_41128:
[----:B------:R-:W-:Y:S05]  /*11c0*/  BSYNC B0 ;  /* 0x0000000000007941 */ /* 0x000fea0003800000 */
.L_x_41126:
[----:B------:R-:W-:Y:S01]  /*11d0*/  LOP3.LUT R29, R35, 0x7fffffff, RZ, 0xc0, !PT ;  /* 0x7fffffff231d7812 */ /* 0x000fe200078ec0ff */
[----:B------:R-:W-:Y:S01]  /*11e0*/  DSETP.GEU.AND P0, PT, R38, RZ, PT ;  /* 0x000000ff2600722a */ /* 0x000fe20003f0e000 */
[----:B------:R-:W-:Y:S01]  /*11f0*/  LOP3.LUT R37, R31, 0x7fffffff, RZ, 0xc0, !PT ;  /* 0x7fffffff1f257812 */ /* 0x000fe200078ec0ff */
[----:B------:R-:W-:Y:S01]  /*1200*/  BSSY B0, `(.L_x_41142) ;  /* 0x0000102000007945 */ /* 0x000fe20003800000 */
[----:B------:R-:W-:Y:S01]  /*1210*/  ISETP.GT.U32.AND P1, PT, R29, 0x7fefffff, PT ;  /* 0x7fefffff1d00780c */ /* 0x000fe20003f24070 */
[----:B------:R-:W-:Y:S02]  /*1220*/  IMAD.MOV.U32 R28, RZ, RZ, R34 ;  /* 0x000000ffff1c7224 */ /* 0x000fe400078e0022 */
[C---:B------:R-:W-:Y:S01]  /*1230*/  DSETP.LT.XOR P0, PT, R32.reuse, RZ, !P0 ;  /* 0x000000ff2000722a */ /* 0x040fe20004701800 */
[----:B------:R-:W-:Y:S01]  /*1240*/  ISETP.GT.U32.OR P1, PT, R37, 0x7fefffff, P1 ;  /* 0x7fefffff2500780c */ /* 0x000fe20000f24470 */
[----:B------:R-:W-:-:S04]  /*1250*/  DADD R32, R32, R38 ;  /* 0x0000000020207229 */ /* 0x000fc80000000026 */
[----:B------:R-:W-:-:S06]  /*1260*/  DSETP.NEU.AND P0, PT, R38, RZ, P0 ;  /* 0x000000ff2600722a */ /* 0x000fcc000070d000 */
[----:B------:R-:W-:Y:S01]  /*1270*/  FSEL R2, R32, R38, P0 ;  /* 0x0000002620027208 */ /* 0x000fe20000000000 */
[----:B------:R-:W-:Y:S01]  /*1280*/  IMAD.MOV.U32 R32, RZ, RZ, R30 ;  /* 0x000000ffff207224 */ /* 0x000fe200078e001e */
[----:B------:R-:W-:Y:S01]  /*1290*/  FSEL R3, R33, R39, P0 ;  /* 0x0000002721037208 */ /* 0x000fe20000000000 */
[----:B------:R-:W-:Y:S01]  /*12a0*/  IMAD.MOV.U32 R33, RZ, RZ, R37 ;  /* 0x000000ffff217224 */ /* 0x000fe200078e0025 */
[----:B------:R-:W-:Y:S06]  /*12b0*/  @P1 BRA `(.L_x_41143) ;  /* 0x0000000c00c01947 */ /* 0x000fec0003800000 */
        /* <DEDUP_REMOVED lines=30> */
.L_x_41148:
        /* <DEDUP_REMOVED lines=12> */
.L_x_41147:
[----:B------:R-:W-:Y:S02]  /*1560*/  IMAD.MOV.U32 R36, RZ, RZ, R40 ;  /* 0x000000ffff247224 */ /* 0x000fe400078e0028 */
[----:B------:R-:W-:-:S07]  /*1570*/  IMAD.MOV.U32 R40, RZ, RZ, R41 ;  /* 0x000000ffff287224 */ /* 0x000fce00078e0029 */
.L_x_41146:
[----:B------:R-:W-:Y:S05]  /*1580*/  BSYNC B1 ;  /* 0x0000000000017941 */ /* 0x000fea0003800000 */
.L_x_41145:
        /* <DEDUP_REMOVED lines=13> */
.L_x_41154:
        /* <DEDUP_REMOVED lines=33> */
.L_x_41153:
[----:B------:R-:W-:Y:S02]  /*1870*/  IMAD.MOV.U32 R36, RZ, RZ, R40 ;  /* 0x000000ffff247224 */ /* 0x000fe400078e0028 */
[----:B------:R-:W-:-:S07]  /*1880*/  IMAD.MOV.U32 R40, RZ, RZ, R41 ;  /* 0x000000ffff287224 */ /* 0x000fce00078e0029 */
.L_x_41152:
[----:B------:R-:W-:Y:S05]  /*1890*/  BSYNC B2 ;  /* 0x0000000000027941 */ /* 0x000fea0003800000 */
.L_x_41151:
[----:B------:R-:W-:-:S13]  /*18a0*/  ISETP.GE.U32.AND P0, PT, R39, 0xc, PT ;  /* 0x0000000c2700780c */ /* 0x000fda0003f06070 */
[----:B------:R-:W-:Y:S05]  /*18b0*/  @!P0 BRA `(.L_x_41150) ;  /* 0x0000000400d88947 */ /* 0x000fea0003800000 */
[----:B------:R-:W-:Y:S01]  /*18c0*/  BSSY B2, `(.L_x_41150) ;  /* 0x0000075000027945 */ /* 0x000fe20003800000 */
[----:B------:R-:W-:-:S07]  /*18d0*/  VIADD R38, R38, 0x10 ;  /* 0x0000001026267836 */ /* 0x000fce0000000000 */
.L_x_41155:
        /* <DEDUP_REMOVED lines=116> */
.L_x_41150:
[----:B------:R-:W-:Y:S05]  /*2020*/  BSYNC B1 ;  /* 0x0000000000017941 */ /* 0x000fea0003800000 */
.L_x_41149:
        /* <DEDUP_REMOVED lines=20> */
.L_x_41157:
[----:B------:R-:W-:Y:S05]  /*2170*/  BSYNC B1 ;  /* 0x0000000000017941 */ /* 0x000fea0003800000 */
.L_x_41156:
[----:B------:R-:W-:Y:S02]  /*2180*/  IMAD.MOV.U32 R37, RZ, RZ, R39 ;  /* 0x000000ffff257224 */ /* 0x000fe400078e0027 */
[----:B------:R-:W-:-:S03]  /*2190*/  IMAD.MOV.U32 R36, RZ, RZ, R32 ;  /* 0x000000ffff247224 */ /* 0x000fc600078e0020 */
[----:B------:R-:W-:Y:S01]  /*21a0*/  LOP3.LUT R37, R37, 0x80000000, R31, 0xb8, !PT ;  /* 0x8000000025257812 */ /* 0x000fe200078eb81f */
[----:B------:R-:W-:Y:S06]  /*21b0*/  BRA `(.L_x_41144) ;  /* 0x0000000000187947 */ /* 0x000fec0003800000 */
.L_x_41143:
[----:B------:R-:W-:-:S06]  /*21c0*/  DSETP.GTU.AND P0, PT, R28, +INF , PT ;  /* 0x7ff000001c00742a */ /* 0x000fcc0003f0c000 */
[----:B------:R-:W-:-:S14]  /*21d0*/  DSETP.LE.AND P0, PT, R32, +INF , !P0 ;  /* 0x7ff000002000742a */ /* 0x000fdc0004703000 */
[----:B------:R-:W-:Y:S02]  /*21e0*/  @P0 DSETP.NEU.AND P1, PT, R32, +INF , PT ;  /* 0x7ff000002000042a */ /* 0x000fe40003f2d000 */
[----:B------:R-:W-:-:S06]  /*21f0*/  @!P0 DADD R36, R30, R34 ;  /* 0x000000001e248229 */ /* 0x000fcc0000000022 */
[----:B------:R-:W-:Y:S02]  /*2200*/  @P0 FSEL R36, R30, RZ, P1 ;  /* 0x000000ff1e240208 */ /* 0x000fe40000800000 */
[----:B------:R-:W-:-:S07]  /*2210*/  @P0 FSEL R37, R31, -QNAN , P1 ;  /* 0xfff800001f250808 */ /* 0x000fce0000800000 */
.L_x_41144:
[----:B------:R-:W-:Y:S05]  /*2220*/  BSYNC B0 ;  /* 0x0000000000007941 */ /* 0x000fea0003800000 */
.L_x_41142:
[----:B-----5:R-:W-:Y:S01]  /*2230*/  LOP3.LUT R31, R13, 0x7fffffff, RZ, 0xc0, !PT ;  /* 0x7fffffff0d1f7812 */ /* 0x020fe200078ec0ff */
[----:B------:R-:W-:Y:S01]  /*2240*/  DSETP.GEU.AND P0, PT, R36, RZ, PT ;  /* 0x000000ff2400722a */ /* 0x000fe20003f0e000 */
[----:B------:R-:W-:Y:S01]  /*2250*/  LOP3.LUT R33, R25, 0x7fffffff, RZ, 0xc0, !PT ;  /* 0x7fffffff19217812 */ /* 0x000fe200078ec0ff */
[----:B------:R-:W-:Y:S01]  /*2260*/  BSSY B0, `(.L_x_41158) ;  /* 0x00000fc000007945 */ /* 0x000fe20003800000 */
[----:B------:R-:W-:Y:S01]  /*2270*/  ISETP.GT.U32.AND P1, PT, R31, 0x7fefffff, PT ;  /* 0x7fefffff1f00780c */ /* 0x000fe20003f24070 */
[----:B------:R-:W-:Y:S02]  /*2280*/  IMAD.MOV.U32 R30, RZ, RZ, R12 ;  /* 0x000000ffff1e7224 */ /* 0x000fe400078e000c */
[C---:B------:R-:W-:Y:S01]  /*2290*/  DSETP.LT.XOR P0, PT, R34.reuse, RZ, !P0 ;  /* 0x000000ff2200722a */ /* 0x040fe20004701800 */
[----:B------:R-:W-:Y:S01]  /*22a0*/  ISETP.GT.U32.OR P1, PT, R33, 0x7fefffff, P1 ;  /* 0x7fefffff2100780c */ /* 0x000fe20000f24470 */
[----:B------:R-:W-:Y:S01]  /*22b0*/  DADD R34, R34, R36 ;  /* 0x0000000022227229 */ /* 0x000fe20000000024 */
[----:B------:R-:W-:-:S03]  /*22c0*/  IMAD.MOV.U32 R32, RZ, RZ, R24 ;  /* 0x000000ffff207224 */ /* 0x000fc600078e0018 */
[----:B------:R-:W-:-:S06]  /*22d0*/  DSETP.NEU.AND P0, PT, R36, RZ, P0 ;  /* 0x000000ff2400722a */ /* 0x000fcc000070d000 */
[----:B------:R-:W-:Y:S02]  /*22e0*/  FSEL R29, R34, R36, P0 ;  /* 0x00000024221d7208 */ /* 0x000fe40000000000 */
[----:B------:R-:W-:Y:S01]  /*22f0*/  FSEL R0, R35, R37, P0 ;  /* 0x0000002523007208 */ /* 0x000fe20000000000 */
        /* <DEDUP_REMOVED lines=30> */
.L_x_41164:
        /* <DEDUP_REMOVED lines=12> */
.L_x_41163:
[----:B------:R-:W-:-:S07]  /*25a0*/  IMAD.MOV.U32 R36, RZ, RZ, R38 ;  /* 0x000000ffff247224 */ /* 0x000fce00078e0026 */
.L_x_41162:
[----:B------:R-:W-:Y:S05]  /*25b0*/  BSYNC B1 ;  /* 0x0000000000017941 */ /* 0x000fea0003800000 */
.L_x_41161:
        /* <DEDUP_REMOVED lines=13> */
.L_x_41170:
        /* <DEDUP_REMOVED lines=33> */
.L_x_41169:
[----:B------:R-:W-:-:S07]  /*28a0*/  IMAD.MOV.U32 R36, RZ, RZ, R38 ;  /* 0x000000ffff247224 */ /* 0x000fce00078e0026 */
.L_x_41168:
[----:B------:R-:W-:Y:S05]  /*28b0*/  BSYNC B2 ;  /* 0x0000000000027941 */ /* 0x000fea0003800000 */
.L_x_41167:
[----:B------:R-:W-:-:S13]  /*28c0*/  ISETP.GE.U32.AND P0, PT, R37, 0xc, PT ;  /* 0x0000000c2500780c */ /* 0x000fda0003f06070 */
[----:B------:R-:W-:Y:S05]  /*28d0*/  @!P0 BRA `(.L_x_41166) ;  /* 0x0000000400dc8947 */ /* 0x000fea0003800000 */
[----:B------:R-:W-:Y:S01]  /*28e0*/  BSSY B2, `(.L_x_41171) ;  /* 0x0000075000027945 */ /* 0x000fe20003800000 */
[----:B------:R-:W-:-:S07]  /*28f0*/  VIADD R35, R35, 0x10 ;  /* 0x0000001023237836 */ /* 0x000fce0000000000 */
.L_x_41172:
        /* <DEDUP_REMOVED lines=116> */
.L_x_41171:
[----:B------:R-:W-:-:S07]  /*3040*/  IMAD.MOV.U32 R39, RZ, RZ, R37 ;  /* 0x000000ffff277224 */ /* 0x000fce00078e0025 */
.L_x_41166:
[----:B------:R-:W-:Y:S05]  /*3050*/  BSYNC B1 ;  /* 0x0000000000017941 */ /* 0x000fea0003800000 */
.L_x_41165:
        /* <DEDUP_REMOVED lines=19> */
.L_x_41174:
[----:B------:R-:W-:Y:S05]  /*3190*/  BSYNC B1 ;  /* 0x0000000000017941 */ /* 0x000fea0003800000 */
.L_x_41173:
[----:B------:R-:W-:Y:S01]  /*31a0*/  LOP3.LUT R35, R35, 0x80000000, R25, 0xb8, !PT ;  /* 0x8000000023237812 */ /* 0x000fe200078eb819 */
[----:B------:R-:W-:Y:S06]  /*31b0*/  BRA `(.L_x_41160) ;  /* 0x0000000000187947 */ /* 0x000fec0003800000 */
.L_x_41159:
[----:B------:R-:W-:-:S06]  /*31c0*/  DSETP.GTU.AND P0, PT, R30, +INF , PT ;  /* 0x7ff000001e00742a */ /* 0x000fcc0003f0c000 */
[----:B------:R-:W-:-:S14]  /*31d0*/  DSETP.LE.AND P0, PT, R32, +INF , !P0 ;  /* 0x7ff000002000742a */ /* 0x000fdc0004703000 */
[----:B------:R-:W-:Y:S02]  /*31e0*/  @P0 DSETP.NEU.AND P1, PT, R32, +INF , PT ;  /* 0x7ff000002000042a */ /* 0x000fe40003f2d000 */
[----:B------:R-:W-:-:S06]  /*31f0*/  @!P0 DADD R34, R24, R12 ;  /* 0x0000000018228229 */ /* 0x000fcc000000000c */
[----:B------:R-:W-:Y:S02]  /*3200*/  @P0 FSEL R34, R24, RZ, P1 ;  /* 0x000000ff18220208 */ /* 0x000fe40000800000 */
[----:B------:R-:W-:-:S07]  /*3210*/  @P0 FSEL R35, R25, -QNAN , P1 ;  /* 0xfff8000019230808 */ /* 0x000fce0000800000 */
.L_x_41160:
[----:B------:R-:W-:Y:S05]  /*3220*/  BSYNC B0 ;  /* 0x0000000000007941 */ /* 0x000fea0003800000 */
.L_x_41158:
        /* <DEDUP_REMOVED lines=44> */
.L_x_41181:
        /* <DEDUP_REMOVED lines=12> */
.L_x_41180:
[----:B------:R-:W-:-:S07]  /*35b0*/  IMAD.MOV.U32 R32, RZ, RZ, R36 ;  /* 0x000000ffff207224 */ /* 0x000fce00078e0024 */
.L_x_41179:
[----:B------:R-:W-:Y:S05]  /*35c0*/  BSYNC B1 ;  /* 0x0000000000017941 */ /* 0x000fea0003800000 */
.L_x_41178:
        /* <DEDUP_REMOVED lines=13> */
.L_x_41187:
        /* <DEDUP_REMOVED lines=33> */
.L_x_41186:
[----:B------:R-:W-:-:S07]  /*38b0*/  IMAD.MOV.U32 R32, RZ, RZ, R36 ;  /* 0x000000ffff207224 */ /* 0x000fce00078e0024 */
.L_x_41185:
[----:B------:R-:W-:Y:S05]  /*38c0*/  BSYNC B2 ;  /* 0x0000000000027941 */ /* 0x000fea0003800000 */
.L_x_41184:
[----:B------:R-:W-:-:S13]  /*38d0*/  ISETP.GE.U32.AND P0, PT, R35, 0xc, PT ;  /* 0x0000000c2300780c */ /* 0x000fda0003f06070 */
[----:B------:R-:W-:Y:S05]  /*38e0*/  @!P0 BRA `(.L_x_41183) ;  /* 0x0000000400e08947 */ /* 0x000fea0003800000 */
[----:B------:R-:W-:Y:S01]  /*38f0*/  BSSY B2, `(.L_x_41188) ;  /* 0x0000075000027945 */ /* 0x000fe20003800000 */
[----:B------:R-:W-:-:S07]  /*3900*/  VIADD R32, R34, 0x10 ;  /* 0x0000001022207836 */ /* 0x000fce0000000000 */
.L_x_41189:
        /* <DEDUP_REMOVED lines=116> */
.L_x_41188:
[----:B------:R-:W-:Y:S02]  /*4050*/  IMAD.MOV.U32 R32, RZ, RZ, R34 ;  /* 0x000000ffff207224 */ /* 0x000fe400078e0022 */
[----:B------:R-:W-:-:S07]  /*4060*/  IMAD.MOV.U32 R37, RZ, RZ, R35 ;  /* 0x000000ffff257224 */ /* 0x000fce00078e0023 */
.L_x_41183:
[----:B------:R-:W-:Y:S05]  /*4070*/  BSYNC B1 ;  /* 0x0000000000017941 */ /* 0x000fea0003800000 */
.L_x_41182:
        /* <DEDUP_REMOVED lines=20> */
.L_x_41191:
[----:B------:R-:W-:Y:S05]  /*41c0*/  BSYNC B1 ;  /* 0x0000000000017941 */ /* 0x000fea0003800000 */
.L_x_41190:
[----:B------:R-:W-:Y:S02]  /*41d0*/  IMAD.MOV.U32 R33, RZ, RZ, R35 ;  /* 0x000000ffff217224 */ /* 0x000fe400078e0023 */
[----:B------:R-:W-:-:S03]  /*41e0*/  IMAD.MOV.U32 R32, RZ, RZ, R30 ;  /* 0x000000ffff207224 */ /* 0x000fc600078e001e */
[----:B------:R-:W-:Y:S01]  /*41f0*/  LOP3.LUT R33, R33, 0x80000000, R27, 0xb8, !PT ;  /* 0x8000000021217812 */ /* 0x000fe200078eb81b */
[----:B------:R-:W-:Y:S06]  /*4200*/  BRA `(.L_x_41177) ;  /* 0x0000000000187947 */ /* 0x000fec0003800000 */
.L_x_41176:
[----:B------:R-:W-:-:S06]  /*4210*/  DSETP.GTU.AND P0, PT, R24, +INF , PT ;  /* 0x7ff000001800742a */ /* 0x000fcc0003f0c000 */
[----:B------:R-:W-:-:S14]  /*4220*/  DSETP.LE.AND P0, PT, R30, +INF , !P0 ;  /* 0x7ff000001e00742a */ /* 0x000fdc0004703000 */
[----:B------:R-:W-:Y:S02]  /*4230*/  @P0 DSETP.NEU.AND P1, PT, R30, +INF , PT ;  /* 0x7ff000001e00042a */ /* 0x000fe40003f2d000 */
[----:B------:R-:W-:-:S06]  /*4240*/  @!P0 DADD R32, R26, R14 ;  /* 0x000000001a208229 */ /* 0x000fcc000000000e */
[----:B------:R-:W-:Y:S02]  /*4250*/  @P0 FSEL R32, R26, RZ, P1 ;  /* 0x000000ff1a200208 */ /* 0x000fe40000800000 */
[----:B------:R-:W-:-:S07]  /*4260*/  @P0 FSEL R33, R27, -QNAN , P1 ;  /* 0xfff800001b210808 */ /* 0x000fce0000800000 */
.L_x_41177:
[----:B------:R-:W-:Y:S05]  /*4270*/  BSYNC B0 ;  /* 0x0000000000007941 */ /* 0x000fea0003800000 */
.L_x_41175:
        /* <DEDUP_REMOVED lines=44> */
.L_x_41197:
        /* <DEDUP_REMOVED lines=12> */
.L_x_41196:
[----:B------:R-:W-:Y:S05]  /*4600*/  BSYNC B1 ;  /* 0x0000000000017941 */ /* 0x000fea0003800000 */
.L_x_41195:
        /* <DEDUP_REMOVED lines=13> */
.L_x_41203:
        /* <DEDUP_REMOVED lines=33> */
.L_x_41202:
[----:B------:R-:W-:-:S07]  /*48f0*/  IMAD.MOV.U32 R26, RZ, RZ, R34 ;  /* 0x000000ffff1a7224 */ /* 0x000fce00078e0022 */
.L_x_41201:
[----:B------:R-:W-:Y:S05]  /*4900*/  BSYNC B2 ;  /* 0x0000000000027941 */ /* 0x000fea0003800000 */
.L_x_41200:
[----:B------:R-:W-:-:S13]  /*4910*/  ISETP.GE.U32.AND P0, PT, R33, 0xc, PT ;  /* 0x0000000c2100780c */ /* 0x000fda0003f06070 */
[----:B------:R-:W-:Y:S05]  /*4920*/  @!P0 BRA `(.L_x_41199) ;  /* 0x0000000400e08947 */ /* 0x000fea0003800000 */
[----:B------:R-:W-:Y:S01]  /*4930*/  BSSY B2, `(.L_x_41204) ;  /* 0x0000075000027945 */ /* 0x000fe20003800000 */
[----:B------:R-:W-:-:S07]  /*4940*/  VIADD R26, R32, 0x10 ;  /* 0x00000010201a7836 */ /* 0x000fce0000000000 */
.L_x_41205:
        /* <DEDUP_REMOVED lines=116> */
.L_x_41204:
[----:B------:R-:W-:Y:S02]  /*5090*/  IMAD.MOV.U32 R26, RZ, RZ, R32 ;  /* 0x000000ffff1a7224 */ /* 0x000fe400078e0020 */
[----:B------:R-:W-:-:S07]  /*50a0*/  IMAD.MOV.U32 R35, RZ, RZ, R33 ;  /* 0x000000ffff237224 */ /* 0x000fce00078e0021 */
.L_x_41199:
[----:B------:R-:W-:Y:S05]  /*50b0*/  BSYNC B1 ;  /* 0x0000000000017941 */ /* 0x000fea0003800000 */
.L_x_41198:
        /* <DEDUP_REMOVED lines=20> */
.L_x_41207:
[----:B------:R-:W-:Y:S05]  /*5200*/  BSYNC B1 ;  /* 0x0000000000017941 */ /* 0x000fea0003800000 */
.L_x_41206:
[----:B------:R-:W-:-:S05]  /*5210*/  IMAD.MOV.U32 R31, RZ, RZ, R33 ;  /* 0x000000ffff1f7224 */ /* 0x000fca00078e0021 */
[----:B------:R-:W-:Y:S01]  /*5220*/  LOP3.LUT R31, R31, 0x80000000, R21, 0xb8, !PT ;  /* 0x800000001f1f7812 */ /* 0x000fe200078eb815 */
[----:B------:R-:W-:Y:S06]  /*5230*/  BRA `(.L_x_41194) ;  /* 0x0000000000187947 */ /* 0x000fec0003800000 */
.L_x_41193:
[----:B------:R-:W-:-:S06]  /*5240*/  DSETP.GTU.AND P0, PT, R24, +INF , PT ;  /* 0x7ff000001800742a */ /* 0x000fcc0003f0c000 */
[----:B------:R-:W-:-:S14]  /*5250*/  DSETP.LE.AND P0, PT, R26, +INF , !P0 ;  /* 0x7ff000001a00742a */ /* 0x000fdc0004703000 */
[----:B------:R-:W-:Y:S02]  /*5260*/  @P0 DSETP.NEU.AND P1, PT, R26, +INF , PT ;  /* 0x7ff000001a00042a */ /* 0x000fe40003f2d000 */
[----:B------:R-:W-:-:S06]  /*5270*/  @!P0 DADD R30, R20, R8 ;  /* 0x00000000141e8229 */ /* 0x000fcc0000000008 */
[----:B------:R-:W-:Y:S02]  /*5280*/  @P0 FSEL R30, R20, RZ, P1 ;  /* 0x000000ff141e0208 */ /* 0x000fe40000800000 */
[----:B------:R-:W-:-:S07]  /*5290*/  @P0 FSEL R31, R21, -QNAN , P1 ;  /* 0xfff80000151f0808 */ /* 0x000fce0000800000 */
.L_x_41194:
[----:B------:R-:W-:Y:S05]  /*52a0*/  BSYNC B0 ;  /* 0x0000000000007941 */ /* 0x000fea0003800000 */
.L_x_41192:
        /* <DEDUP_REMOVED lines=44> */
.L_x_41213:
        /* <DEDUP_REMOVED lines=12> */
.L_x_41212:
[----:B------:R-:W-:Y:S05]  /*5630*/  BSYNC B1 ;  /* 0x0000000000017941 */ /* 0x000fea0003800000 */
.L_x_41211:
        /* <DEDUP_REMOVED lines=13> */
.L_x_41219:
        /* <DEDUP_REMOVED lines=33> */
.L_x_41218:
[----:B------:R-:W-:-:S07]  /*5920*/  IMAD.MOV.U32 R25, RZ, RZ, R30 ;  /* 0x000000ffff197224 */ /* 0x000fce00078e001e */
.L_x_41217:
[----:B------:R-:W-:Y:S05]  /*5930*/  BSYNC B2 ;  /* 0x0000000000027941 */ /* 0x000fea0003800000 */
.L_x_41216:
[----:B------:R-:W-:-:S13]  /*5940*/  ISETP.GE.U32.AND P0, PT, R28, 0xc, PT ;  /* 0x0000000c1c00780c */ /* 0x000fda0003f06070 */
[----:B------:R-:W-:Y:S05]  /*5950*/  @!P0 BRA `(.L_x_41215) ;  /* 0x0000000400e08947 */ /* 0x000fea0003800000 */
[----:B------:R-:W-:Y:S01]  /*5960*/  BSSY B2, `(.L_x_41220) ;  /* 0x0000075000027945 */ /* 0x000fe20003800000 */
[----:B------:R-:W-:-:S07]  /*5970*/  VIADD R25, R27, 0x10 ;  /* 0x000000101b197836 */ /* 0x000fce0000000000 */
.L_x_41221:
        /* <DEDUP_REMOVED lines=116> */
.L_x_41220:
[----:B------:R-:W-:Y:S02]  /*60c0*/  IMAD.MOV.U32 R25, RZ, RZ, R27 ;  /* 0x000000ffff197224 */ /* 0x000fe400078e001b */
[----:B------:R-:W-:-:S07]  /*60d0*/  IMAD.MOV.U32 R35, RZ, RZ, R28 ;  /* 0x000000ffff237224 */ /* 0x000fce00078e001c */
.L_x_41215:
[----:B------:R-:W-:Y:S05]  /*60e0*/  BSYNC B1 ;  /* 0x0000000000017941 */ /* 0x000fea0003800000 */
.L_x_41214:
        /* <DEDUP_REMOVED lines=21> */
.L_x_41223:
[----:B------:R-:W-:Y:S05]  /*6240*/  BSYNC B1 ;  /* 0x0000000000017941 */ /* 0x000fea0003800000 */
.L_x_41222:
[----:B------:R-:W-:Y:S02]  /*6250*/  IMAD.MOV.U32 R27, RZ, RZ, R31 ;  /* 0x000000ffff1b7224 */ /* 0x000fe400078e001f */
[----:B------:R-:W-:-:S03]  /*6260*/  IMAD.MOV.U32 R26, RZ, RZ, R24 ;  /* 0x000000ffff1a7224 */ /* 0x000fc600078e0018 */
[----:B------:R-:W-:Y:S01]  /*6270*/  LOP3.LUT R27, R27, 0x80000000, R23, 0xb8, !PT ;  /* 0x800000001b1b7812 */ /* 0x000fe200078eb817 */
[----:B------:R-:W-:Y:S06]  /*6280*/  BRA `(.L_x_41210) ;  /* 0x0000000000187947 */ /* 0x000fec0003800000 */
.L_x_41209:
[----:B------:R-:W-:-:S06]  /*6290*/  DSETP.GTU.AND P0, PT, R20, +INF , PT ;  /* 0x7ff000001400742a */ /* 0x000fcc0003f0c000 */
[----:B------:R-:W-:-:S14]  /*62a0*/  DSETP.LE.AND P0, PT, R24, +INF , !P0 ;  /* 0x7ff000001800742a */ /* 0x000fdc0004703000 */
[----:B------:R-:W-:Y:S02]  /*62b0*/  @P0 DSETP.NEU.AND P1, PT, R24, +INF , PT ;  /* 0x7ff000001800042a */ /* 0x000fe40003f2d000 */
[----:B------:R-:W-:-:S06]  /*62c0*/  @!P0 DADD R26, R22, R10 ;  /* 0x00000000161a8229 */ /* 0x000fcc000000000a */
[----:B------:R-:W-:Y:S02]  /*62d0*/  @P0 FSEL R26, R22, RZ, P1 ;  /* 0x000000ff161a0208 */ /* 0x000fe40000800000 */
[----:B------:R-:W-:-:S07]  /*62e0*/  @P0 FSEL R27, R23, -QNAN , P1 ;  /* 0xfff80000171b0808 */ /* 0x000fce0000800000 */
.L_x_41210:
[----:B------:R-:W-:Y:S05]  /*62f0*/  BSYNC B0 ;  /* 0x0000000000007941 */ /* 0x000fea0003800000 */
.L_x_41208:
        /* <DEDUP_REMOVED lines=44> */
.L_x_41229:
        /* <DEDUP_REMOVED lines=12> */
.L_x_41228:
[----:B------:R-:W-:Y:S05]  /*6680*/  BSYNC B1 ;  /* 0x0000000000017941 */ /* 0x000fea0003800000 */
.L_x_41227:
        /* <DEDUP_REMOVED lines=13> */
.L_x_41235:
        /* <DEDUP_REMOVED lines=33> */
.L_x_41234:
[----:B------:R-:W-:-:S07]  /*6970*/  IMAD.MOV.U32 R23, RZ, RZ, R28 ;  /* 0x000000ffff177224 */ /* 0x000fce00078e001c */
.L_x_41233:
[----:B------:R-:W-:Y:S05]  /*6980*/  BSYNC B2 ;  /* 0x0000000000027941 */ /* 0x000fea0003800000 */
.L_x_41232:
[----:B------:R-:W-:-:S13]  /*6990*/  ISETP.GE.U32.AND P0, PT, R26, 0xc, PT ;  /* 0x0000000c1a00780c */ /* 0x000fda0003f06070 */
[----:B------:R-:W-:Y:S05]  /*69a0*/  @!P0 BRA `(.L_x_41231) ;  /* 0x0000000400e08947 */ /* 0x000fea0003800000 */
[----:B------:R-:W-:Y:S01]  /*69b0*/  BSSY B2, `(.L_x_41236) ;  /* 0x0000075000027945 */ /* 0x000fe20003800000 */
[----:B------:R-:W-:-:S07]  /*69c0*/  VIADD R23, R25, 0x10 ;  /* 0x0000001019177836 */ /* 0x000fce0000000000 */
.L_x_41237:
        /* <DEDUP_REMOVED lines=116> */
.L_x_41236:
[----:B------:R-:W-:Y:S02]  /*7110*/  IMAD.MOV.U32 R23, RZ, RZ, R25 ;  /* 0x000000ffff177224 */ /* 0x000fe400078e0019 */
[----:B------:R-:W-:-:S07]  /*7120*/  IMAD.MOV.U32 R33, RZ, RZ, R26 ;  /* 0x000000ffff217224 */ /* 0x000fce00078e001a */
.L_x_41231:
[----:B------:R-:W-:Y:S05]  /*7130*/  BSYNC B1 ;  /* 0x0000000000017941 */ /* 0x000fea0003800000 */
.L_x_41230:
        /* <DEDUP_REMOVED lines=21> */
.L_x_41239:
[----:B------:R-:W-:Y:S05]  /*7290*/  BSYNC B1 ;  /* 0x0000000000017941 */ /* 0x000fea0003800000 */
.L_x_41238:
[----:B------:R-:W-:Y:S02]  /*72a0*/  IMAD.MOV.U32 R25, RZ, RZ, R27 ;  /* 0x000000ffff197224 */ /* 0x000fe400078e001b */
[----:B------:R-:W-:-:S03]  /*72b0*/  IMAD.MOV.U32 R24, RZ, RZ, R22 ;  /* 0x000000ffff187224 */ /* 0x000fc600078e0016 */
[----:B------:R-:W-:Y:S01]  /*72c0*/  LOP3.LUT R25, R25, 0x80000000, R17, 0xb8, !PT ;  /* 0x8000000019197812 */ /* 0x000fe200078eb811 */
[----:B------:R-:W-:Y:S06]  /*72d0*/  BRA `(.L_x_41226) ;  /* 0x0000000000187947 */ /* 0x000fec0003800000 */
.L_x_41225:
[----:B------:R-:W-:-:S06]  /*72e0*/  DSETP.GTU.AND P0, PT, R20, +INF , PT ;  /* 0x7ff000001400742a */ /* 0x000fcc0003f0c000 */
[----:B------:R-:W-:-:S14]  /*72f0*/  DSETP.LE.AND P0, PT, R22, +INF , !P0 ;  /* 0x7ff000001600742a */ /* 0x000fdc0004703000 */
[----:B------:R-:W-:Y:S02]  /*7300*/  @P0 DSETP.NEU.AND P1, PT, R22, +INF , PT ;  /* 0x7ff000001600042a */ /* 0x000fe40003f2d000 */
[----:B------:R-:W-:-:S06]  /*7310*/  @!P0 DADD R24, R16, R4 ;  /* 0x0000000010188229 */ /* 0x000fcc0000000004 */
[----:B------:R-:W-:Y:S02]  /*7320*/  @P0 FSEL R24, R16, RZ, P1 ;  /* 0x000000ff10180208 */ /* 0x000fe40000800000 */
[----:B------:R-:W-:-:S07]  /*7330*/  @P0 FSEL R25, R17, -QNAN , P1 ;  /* 0xfff8000011190808 */ /* 0x000fce0000800000 */
.L_x_41226:
[----:B------:R-:W-:Y:S05]  /*7340*/  BSYNC B0 ;  /* 0x0000000000007941 */ /* 0x000fea0003800000 */
.L_x_41224:
        /* <DEDUP_REMOVED lines=45> */
.L_x_41245:
        /* <DEDUP_REMOVED lines=12> */
.L_x_41244:
[----:B------:R-:W-:Y:S05]  /*76e0*/  BSYNC B1 ;  /* 0x0000000000017941 */ /* 0x000fea0003800000 */
.L_x_41243:
        /* <DEDUP_REMOVED lines=12> */
.L_x_41250:
        /* <DEDUP_REMOVED lines=33> */
.L_x_41249:
[----:B------:R-:W-:Y:S05]  /*79c0*/  BSYNC B2 ;  /* 0x0000000000027941 */ /* 0x000fea0003800000 */
.L_x_41248:
[----:B------:R-:W-:-:S13]  /*79d0*/  ISETP.GE.U32.AND P0, PT, R23, 0xc, PT ;  /* 0x0000000c1700780c */ /* 0x000fda0003f06070 */
[----:B------:R-:W-:Y:S05]  /*79e0*/  @!P0 BRA `(.L_x_41247) ;  /* 0x0000000400dc8947 */ /* 0x000fea0003800000 */
[----:B------:R-:W-:Y:S01]  /*79f0*/  BSSY B2, `(.L_x_41251) ;  /* 0x0000075000027945 */ /* 0x000fe20003800000 */
[----:B------:R-:W-:-:S07]  /*7a00*/  VIADD R21, R21, 0x10 ;  /* 0x0000001015157836 */ /* 0x000fce0000000000 */
.L_x_41252:
        /* <DEDUP_REMOVED lines=116> */
.L_x_41251:
[----:B------:R-:W-:-:S07]  /*8150*/  IMAD.MOV.U32 R26, RZ, RZ, R24 ;  /* 0x000000ffff1a7224 */ /* 0x000fce00078e0018 */
.L_x_41247:
[----:B------:R-:W-:Y:S05]  /*8160*/  BSYNC B1 ;  /* 0x0000000000017941 */ /* 0x000fea0003800000 */
.L_x_41246:
        /* <DEDUP_REMOVED lines=21> */
.L_x_41254:
[----:B------:R-:W-:Y:S05]  /*82c0*/  BSYNC B1 ;  /* 0x0000000000017941 */ /* 0x000fea0003800000 */
.L_x_41253:
[----:B------:R-:W-:Y:S01]  /*82d0*/  IMAD.MOV.U32 R22, RZ, RZ, R20 ;  /* 0x000000ffff167224 */ /* 0x000fe200078e0014 */
[----:B------:R-:W-:Y:S01]  /*82e0*/  LOP3.LUT R23, R23, 0x80000000, R19, 0xb8, !PT ;  /* 0x8000000017177812 */ /* 0x000fe200078eb813 */
[----:B------:R-:W-:Y:S06]  /*82f0*/  BRA `(.L_x_41242) ;  /* 0x0000000000187947 */ /* 0x000fec0003800000 */
.L_x_41241:
[----:B------:R-:W-:-:S06]  /*8300*/  DSETP.GTU.AND P0, PT, R4, +INF , PT ;  /* 0x7ff000000400742a */ /* 0x000fcc0003f0c000 */
[----:B------:R-:W-:-:S14]  /*8310*/  DSETP.LE.AND P0, PT, R20, +INF , !P0 ;  /* 0x7ff000001400742a */ /* 0x000fdc0004703000 */
[----:B------:R-:W-:Y:S02]  /*8320*/  @P0 DSETP.NEU.AND P1, PT, R20, +INF , PT ;  /* 0x7ff000001400042a */ /* 0x000fe40003f2d000 */
[----:B------:R-:W-:-:S06]  /*8330*/  @!P0 DADD R22, R18, R6 ;  /* 0x0000000012168229 */ /* 0x000fcc0000000006 */
[----:B------:R-:W-:Y:S02]  /*8340*/  @P0 FSEL R22, R18, RZ, P1 ;  /* 0x000000ff12160208 */ /* 0x000fe40000800000 */
[----:B------:R-:W-:-:S07]  /*8350*/  @P0 FSEL R23, R19, -QNAN , P1 ;  /* 0xfff8000013170808 */ /* 0x000fce0000800000 */
.L_x_41242:
[----:B------:R-:W-:Y:S05]  /*8360*/  BSYNC B0 ;  /* 0x0000000000007941 */ /* 0x000fea0003800000 */
.L_x_41240:
[----:B------:R-:W0:Y:S01]  /*8370*/  S2R R5, SR_TID.X ;  /* 0x0000000000057919 */ /* 0x000e220000002100 */
[----:B------:R-:W-:Y:S01]  /*8380*/  DSETP.GEU.AND P0, PT, R22, RZ, PT ;  /* 0x000000ff1600722a */ /* 0x000fe20003f0e000 */
[----:B------:R-:W-:Y:S01]  /*8390*/  ULDC.64 UR4, c[0x0][0x218] ;  /* 0x0000860000047ab9 */ /* 0x000fe20000000a00 */
[----:B------:R-:W-:Y:S01]  /*83a0*/  IMAD.MOV.U32 R4, RZ, RZ, R2 ;  /* 0x000000ffff047224 */ /* 0x000fe200078e0002 */
[----:B------:R-:W-:-:S03]  /*83b0*/  UIMAD.WIDE.U32 UR4, UR8, 0x8, UR4 ;  /* 0x00000008080478a5 */ /* 0x000fc6000f8e0004 */
[C---:B------:R-:W-:Y:S02]  /*83c0*/  DSETP.LT.XOR P0, PT, R6.reuse, RZ, !P0 ;  /* 0x000000ff0600722a */ /* 0x040fe40004701800 */
[----:B------:R-:W-:Y:S01]  /*83d0*/  DADD R6, R6, R22 ;  /* 0x0000000006067229 */ /* 0x000fe20000000016 */
[----:B------:R-:W-:Y:S02]  /*83e0*/  IMAD.U32 R18, RZ, RZ, UR4 ;  /* 0x00000004ff127e24 */ /* 0x000fe4000f8e00ff */
[----:B------:R-:W-:Y:S01]  /*83f0*/  IMAD.U32 R19, RZ, RZ, UR5 ;  /* 0x00000005ff137e24 */ /* 0x000fe2000f8e00ff */
[----:B------:R-:W-:-:S06]  /*8400*/  DSETP.NEU.AND P0, PT, R22, RZ, P0 ;  /* 0x000000ff1600722a */ /* 0x000fcc000070d000 */
[----:B------:R-:W-:Y:S01]  /*8410*/  FSEL R20, R6, R22, P0 ;  /* 0x0000001606147208 */ /* 0x000fe20000000000 */
[----:B------:R-:W-:Y:S01]  /*8420*/  IMAD.MOV.U32 R6, RZ, RZ, R29 ;  /* 0x000000ffff067224 */ /* 0x000fe200078e001d */
[----:B------:R-:W-:Y:S01]  /*8430*/  FSEL R21, R7, R23, P0 ;  /* 0x0000001707157208 */ /* 0x000fe20000000000 */
[----:B------:R-:W-:Y:S02]  /*8440*/  IMAD.MOV.U32 R7, RZ, RZ, R0 ;  /* 0x000000ffff077224 */ /* 0x000fe400078e0000 */
[----:B0-----:R-:W-:-:S04]  /*8450*/  IMAD.WIDE R18, R5, 0x10, R18 ;  /* 0x0000001005127825 */ /* 0x001fc800078e0212 */
[----:B------:R-:W-:Y:S01]  /*8460*/  IMAD.MOV.U32 R5, RZ, RZ, R3 ;  /* 0x000000ffff057224 */ /* 0x000fe200078e0003 */
[----:B------:R-:W-:Y:S04]  /*8470*/  STG.E.128 desc[UR10][R18.64+0x800], R12 ;  /* 0x0008000c12007986 */ /* 0x000fe8000c101d0a */
[----:B------:R0:W-:Y:S04]  /*8480*/  STG.E.128 desc[UR10][R18.64], R4 ;  /* 0x0000000412007986 */ /* 0x0001e8000c101d0a */
[----:B------:R-:W-:Y:S01]  /*8490*/  STG.E.128 desc[UR10][R18.64+0x1000], R8 ;  /* 0x0010000812007986 */ /* 0x000fe2000c101d0a */
[----:B0-----:R-:W-:-:S02]  /*84a0*/  IMAD.MOV.U32 R4, RZ, RZ, R16 ;  /* 0x000000ffff047224 */ /* 0x001fc400078e0010 */
[----:B------:R-:W-:Y:S02]  /*84b0*/  IMAD.MOV.U32 R5, RZ, RZ, R17 ;  /* 0x000000ffff057224 */ /* 0x000fe400078e0011 */
[----:B------:R-:W-:Y:S02]  /*84c0*/  IMAD.MOV.U32 R6, RZ, RZ, R20 ;  /* 0x000000ffff067224 */ /* 0x000fe400078e0014 */
[----:B------:R-:W-:-:S05]  /*84d0*/  IMAD.MOV.U32 R7, RZ, RZ, R21 ;  /* 0x000000ffff077224 */ /* 0x000fca00078e0015 */
[----:B------:R-:W-:Y:S01]  /*84e0*/  STG.E.128 desc[UR10][R18.64+0x1800], R4 ;  /* 0x0018000412007986 */ /* 0x000fe2000c101d0a */
[----:B------:R-:W-:Y:S05]  /*84f0*/  EXIT ;  /* 0x000000000000794d */ /* 0x000fea0003800000 */
.L_x_41125:
        /* <DEDUP_REMOVED lines=14> */
[----:B------:R-:W-:-:S02]  /*85e0*/  @!P6 VIADD R32, R32, 0x80 ;  /* 0x000000802020e836 */ /* 0x000fc40000000000 */
[----:B0-----:R-:W-:-:S03]  /*85f0*/  @!P5 IMAD.WIDE.U32 R16, R19, 0x8, R4 ;  /* 0x000000081310d825 */ /* 0x001fc600078e0004 */
[C---:B------:R-:W-:Y:S02]  /*8600*/  ISETP.GE.AND P0, PT, R32.reuse, UR4, PT ;  /* 0x0000000420007c0c */ /* 0x040fe4000bf06270 */
[----:B------:R-:W0:Y:S01]  /*8610*/  @!P6 LDC.64 R20, c[0x0][0x228] ;  /* 0x00008a00ff14eb82 */ /* 0x000e220000000a00 */
[----:B------:R-:W-:Y:S01]  /*8620*/  CS2R R4, SRZ ;  /* 0x0000000000047805 */ /* 0x000fe2000001ff00 */
[----:B------:R3:W5:Y:S09]  /*8630*/  @!P5 LDG.E.64 R2, desc[UR10][R16.64] ;  /* 0x0000000a1002d981 */ /* 0x000772000c1e1b00 */
[C---:B------:R-:W-:Y:S01]  /*8640*/  @!P0 VIADD R15, R32.reuse, UR8 ;  /* 0x00000008200f8c36 */ /* 0x040fe20008000000 */
[----:B------:R-:W4:Y:S01]  /*8650*/  @!P0 LDC.64 R42, c[0x0][0x220] ;  /* 0x00008800ff2a8b82 */ /* 0x000f220000000a00 */
[----:B------:R-:W-:-:S05]  /*8660*/  @!P0 VIADD R32, R32, 0x80 ;  /* 0x0000008020208836 */ /* 0x000fca0000000000 */
[C---:B------:R-:W-:Y:S02]  /*8670*/  ISETP.GE.AND P2, PT, R32.reuse, UR4, PT ;  /* 0x0000000420007c0c */ /* 0x040fe4000bf46270 */
[----:B------:R-:W0:Y:S11]  /*8680*/  @!P0 LDC.64 R40, c[0x0][0x228] ;  /* 0x00008a00ff288b82 */ /* 0x000e360000000a00 */
        /* <DEDUP_REMOVED lines=8> */
[----:B------:R-:W-:Y:S01]  /*8710*/  ISETP.GE.AND P4, PT, R32, UR4, PT ;  /* 0x0000000420007c0c */ /* 0x000fe2000bf86270 */
[----:B-1----:R-:W-:-:S05]  /*8720*/  @!P5 IMAD.WIDE.U32 R18, R19, 0x8, R6 ;  /* 0x000000081312d825 */ /* 0x002fca00078e0006 */
[----:B------:R-:W5:Y:S07]  /*8730*/  @!P5 LDG.E.64 R4, desc[UR10][R18.64] ;  /* 0x0000000a1204d981 */ /* 0x000f6e000c1e1b00 */
[C---:B------:R-:W-:Y:S02]  /*8740*/  @!P4 VIADD R37, R32.reuse, UR8 ;  /* 0x000000082025cc36 */ /* 0x040fe40008000000 */
[----:B--2---:R-:W-:Y:S01]  /*8750*/  @!P6 IMAD.WIDE.U32 R24, R29, 0x8, R8 ;  /* 0x000000081d18e825 */ /* 0x004fe200078e0008 */
[----:B---3--:R-:W-:Y:S01]  /*8760*/  CS2R R16, SRZ ;  /* 0x0000000000107805 */ /* 0x008fe2000001ff00 */
[----:B------:R-:W1:Y:S02]  /*8770*/  @!P4 LDC.64 R22, c[0x0][0x220] ;  /* 0x00008800ff16cb82 */ /* 0x000e640000000a00 */
[----:B------:R-:W-:-:S05]  /*8780*/  @!P4 VIADD R32, R32, 0x80 ;  /* 0x000000802020c836 */ /* 0x000fca0000000000 */
[----:B------:R-:W-:Y:S01]  /*8790*/  ISETP.GE.AND P5, PT, R32, UR4, PT ;  /* 0x0000000420007c0c */ /* 0x000fe2000bfa6270 */
[----:B----4-:R-:W-:Y:S01]  /*87a0*/  @!P0 IMAD.WIDE.U32 R42, R15, 0x8, R42 ;  /* 0x000000080f2a8825 */ /* 0x010fe200078e002a */
[----:B------:R-:W-:-:S03]  /*87b0*/  CS2R R6, SRZ ;  /* 0x0000000000067805 */ /* 0x000fc6000001ff00 */
[----:B0-----:R-:W-:Y:S01]  /*87c0*/  @!P0 IMAD.WIDE.U32 R40, R15, 0x8, R40 ;  /* 0x000000080f288825 */ /* 0x001fe200078e0028 */
[----:B------:R-:W-:Y:S02]  /*87d0*/  CS2R R14, SRZ ;  /* 0x00000000000e7805 */ /* 0x000fe4000001ff00 */
[----:B------:R-:W-:Y:S01]  /*87e0*/  CS2R R8, SRZ ;  /* 0x0000000000087805 */ /* 0x000fe2000001ff00 */
[----:B------:R0:W5:Y:S01]  /*87f0*/  @!P6 LDG.E.64 R6, desc[UR10][R24.64] ;  /* 0x0000000a1806e981 */ /* 0x000162000c1e1b00 */
[----:B------:R-:W-:Y:S01]  /*8800*/  @!P6 IMAD.WIDE.U32 R28, R29, 0x8, R20 ;  /* 0x000000081d1ce825 */ /* 0x000fe200078e0014 */
[----:B------:R-:W2:Y:S03]  /*8810*/  @!P4 LDC.64 R34, c[0x0][0x228] ;  /* 0x00008a00ff22cb82 */ /* 0x000ea60000000a00 */
[C---:B------:R-:W-:Y:S01]  /*8820*/  @!P2 IMAD.WIDE.U32 R44, R13.reuse, 0x8, R44 ;  /* 0x000000080d2ca825 */ /* 0x040fe200078e002c */
[----:B------:R-:W5:Y:S04]  /*8830*/  @!P6 LDG.E.64 R8, desc[UR10][R28.64] ;  /* 0x0000000a1c08e981 */ /* 0x000f68000c1e1b00 */
[----:B------:R-:W3:Y:S01]  /*8840*/  @!P3 LDC.64 R20, c[0x0][0x228] ;  /* 0x00008a00ff14bb82 */ /* 0x000ee20000000a00 */
[----:B------:R-:W-:Y:S01]  /*8850*/  @!P2 IMAD.WIDE.U32 R30, R13, 0x8, R10 ;  /* 0x000000080d1ea825 */ /* 0x000fe200078e000a */
[----:B------:R4:W5:Y:S04]  /*8860*/  @!P2 LDG.E.64 R14, desc[UR10][R44.64] ;  /* 0x0000000a2c0ea981 */ /* 0x000968000c1e1b00 */
[----:B------:R1:W5:Y:S02]  /*8870*/  @!P2 LDG.E.64 R16, desc[UR10][R30.64] ;  /* 0x0000000a1e10a981 */ /* 0x000364000c1e1b00 */
[----:B0-----:R-:W0:Y:S01]  /*8880*/  @!P5 LDC.64 R24, c[0x0][0x220] ;  /* 0x00008800ff18db82 */ /* 0x001e220000000a00 */
[----:B----4-:R-:W-:-:S07]  /*8890*/  @!P3 IMAD.WIDE.U32 R44, R39, 0x8, R26 ;  /* 0x00000008272cb825 */ /* 0x010fce00078e001a */
[----:B------:R-:W4:Y:S08]  /*88a0*/  @!P5 LDC.64 R26, c[0x0][0x228] ;  /* 0x00008a00ff1adb82 */ /* 0x000f300000000a00 */
[----:B------:R-:W2:Y:S08]  /*88b0*/  @!P1 LDC.64 R28, c[0x0][0x220] ;  /* 0x00008800ff1c9b82 */ /* 0x000eb00000000a00 */
[----:B-1----:R-:W1:Y:S01]  /*88c0*/  @!P1 LDC.64 R30, c[0x0][0x228] ;  /* 0x00008a00ff1e9b82 */ /* 0x002e620000000a00 */
[----:B------:R-:W-:-:S02]  /*88d0*/  CS2R R10, SRZ ;  /* 0x00000000000a7805 */ /* 0x000fc4000001ff00 */
[----:B------:R-:W-:Y:S01]  /*88e0*/  CS2R R18, SRZ ;  /* 0x0000000000127805 */ /* 0x000fe2000001ff00 */
[----:B---3--:R-:W-:Y:S01]  /*88f0*/  @!P3 IMAD.WIDE.U32 R38, R39, 0x8, R20 ;  /* 0x000000082726b825 */ /* 0x008fe200078e0014 */
[----:B------:R-:W-:Y:S02]  /*8900*/  CS2R R12, SRZ ;  /* 0x00000000000c7805 */ /* 0x000fe4000001ff00 */
[----:B------:R-:W-:Y:S01]  /*8910*/  CS2R R20, SRZ ;  /* 0x0000000000147805 */ /* 0x000fe2000001ff00 */
[----:B------:R3:W5:Y:S04]  /*8920*/  @!P0 LDG.E.64 R10, desc[UR10][R42.64] ;  /* 0x0000000a2a0a8981 */ /* 0x000768000c1e1b00 */
[----:B------:R0:W5:Y:S04]  /*8930*/  @!P3 LDG.E.64 R18, desc[UR10][R44.64] ;  /* 0x0000000a2c12b981 */ /* 0x000168000c1e1b00 */
[----:B------:R2:W5:Y:S01]  /*8940*/  @!P0 LDG.E.64 R12, desc[UR10][R40.64] ;  /* 0x0000000a280c8981 */ /* 0x000562000c1e1b00 */
[----:B---3--:R-:W-:-:S03]  /*8950*/  @!P5 VIADD R43, R32, UR8 ;  /* 0x00000008202bdc36 */ /* 0x008fc60008000000 */
[----:B------:R3:W5:Y:S01]  /*8960*/  @!P3 LDG.E.64 R20, desc[UR10][R38.64] ;  /* 0x0000000a2614b981 */ /* 0x000762000c1e1b00 */
[----:B0-----:R-:W-:Y:S01]  /*8970*/  @!P5 IMAD.WIDE.U32 R44, R43, 0x8, R24 ;  /* 0x000000082b2cd825 */ /* 0x001fe200078e0018 */
[----:B------:R-:W-:-:S03]  /*8980*/  CS2R R24, SRZ ;  /* 0x0000000000187805 */ /* 0x000fc6000001ff00 */
[----:B----4-:R-:W-:-:S04]  /*8990*/  @!P5 IMAD.WIDE.U32 R26, R43, 0x8, R26 ;  /* 0x000000082b1ad825 */ /* 0x010fc800078e001a */
[----:B--2---:R-:W-:Y:S01]  /*89a0*/  @!P1 IMAD.WIDE.U32 R42, R33, 0x8, R28 ;  /* 0x00000008212a9825 */ /* 0x004fe200078e001c */
[----:B------:R-:W-:Y:S01]  /*89b0*/  CS2R R28, SRZ ;  /* 0x00000000001c7805 */ /* 0x000fe2000001ff00 */
[----:B------:R0:W5:Y:S02]  /*89c0*/  @!P5 LDG.E.64 R24, desc[UR10][R26.64] ;  /* 0x0000000a1a18d981 */ /* 0x000164000c1e1b00 */
[----:B------:R-:W-:Y:S01]  /*89d0*/  @!P4 IMAD.WIDE.U32 R40, R37, 0x8, R22 ;  /* 0x000000082528c825 */ /* 0x000fe200078e0016 */
[----:B------:R-:W-:-:S03]  /*89e0*/  CS2R R22, SRZ ;  /* 0x0000000000167805 */ /* 0x000fc6000001ff00 */
[----:B---3--:R-:W-:Y:S01]  /*89f0*/  @!P4 IMAD.WIDE.U32 R38, R37, 0x8, R34 ;  /* 0x000000082526c825 */ /* 0x008fe200078e0022 */
[----:B------:R-:W-:Y:S02]  /*8a00*/  CS2R R36, SRZ ;  /* 0x0000000000247805 */ /* 0x000fe4000001ff00 */
[----:B------:R-:W-:Y:S01]  /*8a10*/  CS2R R34, SRZ ;  /* 0x0000000000227805 */ /* 0x000fe2000001ff00 */
[----:B------:R0:W5:Y:S01]  /*8a20*/  @!P4 LDG.E.64 R22, desc[UR10][R40.64] ;  /* 0x0000000a2816c981 */ /* 0x000162000c1e1b00 */
[----:B-1----:R-:W-:Y:S01]  /*8a30*/  @!P1 IMAD.WIDE.U32 R32, R33, 0x8, R30 ;  /* 0x0000000821209825 */ /* 0x002fe200078e001e */
[----:B------:R-:W-:Y:S02]  /*8a40*/  CS2R R30, SRZ ;  /* 0x00000000001e7805 */ /* 0x000fe4000001ff00 */
[----:B------:R0:W5:Y:S04]  /*8a50*/  @!P4 LDG.E.64 R36, desc[UR10][R38.64] ;  /* 0x0000000a2624c981 */ /* 0x000168000c1e1b00 */
[----:B------:R0:W5:Y:S04]  /*8a60*/  @!P5 LDG.E.64 R34, desc[UR10][R44.64] ;  /* 0x0000000a2c22d981 */ /* 0x000168000c1e1b00 */
[----:B------:R0:W5:Y:S04]  /*8a70*/  @!P1 LDG.E.64 R30, desc[UR10][R42.64] ;  /* 0x0000000a2a1e9981 */ /* 0x000168000c1e1b00 */
[----:B------:R0:W5:Y:S01]  /*8a80*/  @!P1 LDG.E.64 R28, desc[UR10][R32.64] ;  /* 0x0000000a201c9981 */ /* 0x000162000c1e1b00 */
[----:B------:R-:W-:Y:S04]  /*8a90*/  BSSY B1, `(.L_x_41255) ;  /* 0x0000106000017945 */ /* 0x000fe80003800000 */
[----:B------:R-:W-:Y:S05]  /*8aa0*/  @P1 BRA `(.L_x_41256) ;  /* 0x0000001000101947 */ /* 0x000fea0003800000 */
[----:B0----5:R-:W-:Y:S01]  /*8ab0*/  LOP3.LUT R27, R29, 0x7fffffff, RZ, 0xc0, !PT ;  /* 0x7fffffff1d1b7812 */ /* 0x021fe200078ec0ff */
        /* <DEDUP_REMOVED lines=37> */
.L_x_41263:
        /* <DEDUP_REMOVED lines=12> */
.L_x_41262:
[----:B------:R-:W-:Y:S02]  /*8dd0*/  IMAD.MOV.U32 R38, RZ, RZ, R43 ;  /* 0x000000ffff267224 */ /* 0x000fe400078e002b */
[----:B------:R-:W-:-:S07]  /*8de0*/  IMAD.MOV.U32 R43, RZ, RZ, R44 ;  /* 0x000000ffff2b7224 */ /* 0x000fce00078e002c */
.L_x_41261:
[----:B------:R-:W-:Y:S05]  /*8df0*/  BSYNC B2 ;  /* 0x0000000000027941 */ /* 0x000fea0003800000 */
.L_x_41260:
        /* <DEDUP_REMOVED lines=13> */
.L_x_41269:
        /* <DEDUP_REMOVED lines=33> */
.L_x_41268:
[----:B------:R-:W-:Y:S02]  /*90e0*/  IMAD.MOV.U32 R38, RZ, RZ, R43 ;  /* 0x000000ffff267224 */ /* 0x000fe400078e002b */
[----:B------:R-:W-:-:S07]  /*90f0*/  IMAD.MOV.U32 R43, RZ, RZ, R44 ;  /* 0x000000ffff2b7224 */ /* 0x000fce00078e002c */
.L_x_41267:
[----:B------:R-:W-:Y:S05]  /*9100*/  BSYNC B3 ;  /* 0x0000000000037941 */ /* 0x000fea0003800000 */
.L_x_41266:
[----:B------:R-:W-:-:S13]  /*9110*/  ISETP.GE.U32.AND P0, PT, R41, 0xc, PT ;  /* 0x0000000c2900780c */ /* 0x000fda0003f06070 */
[----:B------:R-:W-:Y:S05]  /*9120*/  @!P0 BRA `(.L_x_41265) ;  /* 0x0000000400d88947 */ /* 0x000fea0003800000 */
[----:B------:R-:W-:Y:S01]  /*9130*/  BSSY B3, `(.L_x_41265) ;  /* 0x0000075000037945 */ /* 0x000fe20003800000 */
[----:B------:R-:W-:-:S07]  /*9140*/  VIADD R42, R42, 0x10 ;  /* 0x000000102a2a7836 */ /* 0x000fce0000000000 */
.L_x_41270:
        /* <DEDUP_REMOVED lines=116> */
.L_x_41265:
[----:B------:R-:W-:Y:S05]  /*9890*/  BSYNC B2 ;  /* 0x0000000000027941 */ /* 0x000fea0003800000 */
.L_x_41264:
        /* <DEDUP_REMOVED lines=19> */
.L_x_41272:
[----:B------:R-:W-:Y:S05]  /*99d0*/  BSYNC B2 ;  /* 0x0000000000027941 */ /* 0x000fea0003800000 */
.L_x_41271:
[----:B------:R-:W-:Y:S02]  /*99e0*/  IMAD.MOV.U32 R33, RZ, RZ, R41 ;  /* 0x000000ffff217224 */ /* 0x000fe400078e0029 */
[----:B------:R-:W-:-:S03]  /*99f0*/  IMAD.MOV.U32 R32, RZ, RZ, R40 ;  /* 0x000000ffff207224 */ /* 0x000fc600078e0028 */
[----:B------:R-:W-:Y:S01]  /*9a00*/  LOP3.LUT R33, R33, 0x80000000, R31, 0xb8, !PT ;  /* 0x8000000021217812 */ /* 0x000fe200078eb81f */
[----:B------:R-:W-:Y:S06]  /*9a10*/  BRA `(.L_x_41259) ;  /* 0x0000000000187947 */ /* 0x000fec0003800000 */
.L_x_41258:
[----:B------:R-:W-:-:S06]  /*9a20*/  DSETP.GTU.AND P0, PT, R26, +INF , PT ;  /* 0x7ff000001a00742a */ /* 0x000fcc0003f0c000 */
[----:B------:R-:W-:-:S14]  /*9a30*/  DSETP.LE.AND P0, PT, R38, +INF , !P0 ;  /* 0x7ff000002600742a */ /* 0x000fdc0004703000 */
[----:B------:R-:W-:Y:S02]  /*9a40*/  @P0 DSETP.NEU.AND P2, PT, R38, +INF , PT ;  /* 0x7ff000002600042a */ /* 0x000fe40003f4d000 */
[----:B------:R-:W-:-:S06]  /*9a50*/  @!P0 DADD R32, R28, R30 ;  /* 0x000000001c208229 */ /* 0x000fcc000000001e */
[----:B------:R-:W-:Y:S02]  /*9a60*/  @P0 FSEL R32, R30, RZ, P2 ;  /* 0x000000ff1e200208 */ /* 0x000fe40001000000 */
[----:B------:R-:W-:-:S07]  /*9a70*/  @P0 FSEL R33, R31, -QNAN , P2 ;  /* 0xfff800001f210808 */ /* 0x000fce0001000000 */
.L_x_41259:
[----:B------:R-:W-:Y:S05]  /*9a80*/  BSYNC B0 ;  /* 0x0000000000007941 */ /* 0x000fea0003800000 */
.L_x_41257:
[----:B------:R-:W-:-:S06]  /*9a90*/  DSETP.GEU.AND P0, PT, R32, RZ, PT ;  /* 0x000000ff2000722a */ /* 0x000fcc0003f0e000 */
[----:B------:R-:W-:Y:S02]  /*9aa0*/  DSETP.LT.XOR P0, PT, R28, RZ, !P0 ;  /* 0x000000ff1c00722a */ /* 0x000fe40004701800 */
[----:B------:R-:W-:-:S04]  /*9ab0*/  DADD R28, R32, R28 ;  /* 0x00000000201c7229 */ /* 0x000fc8000000001c */
[----:B------:R-:W-:-:S06]  /*9ac0*/  DSETP.NEU.AND P0, PT, R32, RZ, P0 ;  /* 0x000000ff2000722a */ /* 0x000fcc000070d000 */
[----:B------:R-:W-:Y:S02]  /*9ad0*/  FSEL R26, R28, R32, P0 ;  /* 0x000000201c1a7208 */ /* 0x000fe40000000000 */
[----:B------:R-:W-:-:S07]  /*9ae0*/  FSEL R27, R29, R33, P0 ;  /* 0x000000211d1b7208 */ /* 0x000fce0000000000 */
.L_x_41256:
[----:B------:R-:W-:Y:S05]  /*9af0*/  BSYNC B1 ;  /* 0x0000000000017941 */ /* 0x000fea0003800000 */
.L_x_41255:
[----:B0-----:R-:W-:Y:S01]  /*9b00*/  VIADD R33, R0, 0x80 ;  /* 0x0000008000217836 */ /* 0x001fe20000000000 */
        /* <DEDUP_REMOVED lines=41> */
.L_x_41281:
        /* <DEDUP_REMOVED lines=12> */
.L_x_41280:
[----:B------:R-:W-:Y:S02]  /*9e60*/  IMAD.MOV.U32 R38, RZ, RZ, R42 ;  /* 0x000000ffff267224 */ /* 0x000fe400078e002a */
[----:B------:R-:W-:-:S07]  /*9e70*/  IMAD.MOV.U32 R42, RZ, RZ, R43 ;  /* 0x000000ffff2a7224 */ /* 0x000fce00078e002b */
.L_x_41279:
[----:B------:R-:W-:Y:S05]  /*9e80*/  BSYNC B2 ;  /* 0x0000000000027941 */ /* 0x000fea0003800000 */
.L_x_41278:
        /* <DEDUP_REMOVED lines=13> */
.L_x_41287:
        /* <DEDUP_REMOVED lines=33> */
.L_x_41286:
[----:B------:R-:W-:Y:S02]  /*a170*/  IMAD.MOV.U32 R38, RZ, RZ, R42 ;  /* 0x000000ffff267224 */ /* 0x000fe400078e002a */
[----:B------:R-:W-:-:S07]  /*a180*/  IMAD.MOV.U32 R42, RZ, RZ, R43 ;  /* 0x000000ffff2a7224 */ /* 0x000fce00078e002b */
.L_x_41285:
[----:B------:R-:W-:Y:S05]  /*a190*/  BSYNC B3 ;  /* 0x0000000000037941 */ /* 0x000fea0003800000 */
.L_x_41284:
[----:B------:R-:W-:-:S13]  /*a1a0*/  ISETP.GE.U32.AND P0, PT, R41, 0xc, PT ;  /* 0x0000000c2900780c */ /* 0x000fda0003f06070 */
[----:B------:R-:W-:Y:S05]  /*a1b0*/  @!P0 BRA `(.L_x_41283) ;  /* 0x0000000400d88947 */ /* 0x000fea0003800000 */
[----:B------:R-:W-:Y:S01]  /*a1c0*/  BSSY B3, `(.L_x_41283) ;  /* 0x0000075000037945 */ /* 0x000fe20003800000 */
[----:B------:R-:W-:-:S07]  /*a1d0*/  VIADD R40, R40, 0x10 ;  /* 0x0000001028287836 */ /* 0x000fce0000000000 */
.L_x_41288:
        /* <DEDUP_REMOVED lines=116> */
.L_x_41283:
[----:B------:R-:W-:Y:S05]  /*a920*/  BSYNC B2 ;  /* 0x0000000000027941 */ /* 0x000fea0003800000 */
.L_x_41282:
        /* <DEDUP_REMOVED lines=20> */
.L_x_41290:
[----:B------:R-:W-:Y:S05]  /*aa70*/  BSYNC B2 ;  /* 0x0000000000027941 */ /* 0x000fea0003800000 */
.L_x_41289:
[----:B------:R-:W-:Y:S02]  /*aa80*/  IMAD.MOV.U32 R39, RZ, RZ, R41 ;  /* 0x000000ffff277224 */ /* 0x000fe400078e0029 */
[----:B------:R-:W-:-:S03]  /*aa90*/  IMAD.MOV.U32 R38, RZ, RZ, R30 ;  /* 0x000000ffff267224 */ /* 0x000fc600078e001e */
[----:B------:R-:W-:Y:S01]  /*aaa0*/  LOP3.LUT R39, R39, 0x80000000, R3, 0xb8, !PT ;  /* 0x8000000027277812 */ /* 0x000fe200078eb803 */
[----:B------:R-:W-:Y:S06]  /*aab0*/  BRA `(.L_x_41277) ;  /* 0x0000000000187947 */ /* 0x000fec0003800000 */
.L_x_41276:
[----:B------:R-:W-:-:S06]  /*aac0*/  DSETP.GTU.AND P0, PT, R28, +INF , PT ;  /* 0x7ff000001c00742a */ /* 0x000fcc0003f0c000 */
[----:B------:R-:W-:-:S14]  /*aad0*/  DSETP.LE.AND P0, PT, R30, +INF , !P0 ;  /* 0x7ff000001e00742a */ /* 0x000fdc0004703000 */
[----:B------:R-:W-:Y:S02]  /*aae0*/  @P0 DSETP.NEU.AND P2, PT, R30, +INF , PT ;  /* 0x7ff000001e00042a */ /* 0x000fe40003f4d000 */
[----:B------:R-:W-:-:S06]  /*aaf0*/  @!P0 DADD R38, R4, R2 ;  /* 0x0000000004268229 */ /* 0x000fcc0000000002 */
[----:B------:R-:W-:Y:S02]  /*ab00*/  @P0 FSEL R38, R2, RZ, P2 ;  /* 0x000000ff02260208 */ /* 0x000fe40001000000 */
[----:B------:R-:W-:-:S07]  /*ab10*/  @P0 FSEL R39, R3, -QNAN , P2 ;  /* 0xfff8000003270808 */ /* 0x000fce0001000000 */
.L_x_41277:
[----:B------:R-:W-:Y:S05]  /*ab20*/  BSYNC B0 ;  /* 0x0000000000007941 */ /* 0x000fea0003800000 */
.L_x_41275:
[----:B------:R-:W-:-:S06]  /*ab30*/  DSETP.GEU.AND P0, PT, R38, RZ, PT ;  /* 0x000000ff2600722a */ /* 0x000fcc0003f0e000 */
[----:B------:R-:W-:Y:S02]  /*ab40*/  DSETP.LT.XOR P0, PT, R4, RZ, !P0 ;  /* 0x000000ff0400722a */ /* 0x000fe40004701800 */
[----:B------:R-:W-:-:S04]  /*ab50*/  DADD R4, R38, R4 ;  /* 0x0000000026047229 */ /* 0x000fc80000000004 */
[----:B------:R-:W-:-:S06]  /*ab60*/  DSETP.NEU.AND P0, PT, R38, RZ, P0 ;  /* 0x000000ff2600722a */ /* 0x000fcc000070d000 */
[----:B------:R-:W-:Y:S02]  /*ab70*/  FSEL R2, R4, R38, P0 ;  /* 0x0000002604027208 */ /* 0x000fe40000000000 */
[----:B------:R-:W-:-:S07]  /*ab80*/  FSEL R3, R5, R39, P0 ;  /* 0x0000002705037208 */ /* 0x000fce0000000000 */
.L_x_41274:
[----:B------:R-:W-:Y:S05]  /*ab90*/  BSYNC B1 ;  /* 0x0000000000017941 */ /* 0x000fea0003800000 */
.L_x_41273:
        /* <DEDUP_REMOVED lines=42> */
.L_x_41299:
        /* <DEDUP_REMOVED lines=12> */
.L_x_41298:
[----:B------:R-:W-:Y:S02]  /*af00*/  IMAD.MOV.U32 R32, RZ, RZ, R40 ;  /* 0x000000ffff207224 */ /* 0x000fe400078e0028 */
[----:B------:R-:W-:-:S07]  /*af10*/  IMAD.MOV.U32 R40, RZ, RZ, R41 ;  /* 0x000000ffff287224 */ /* 0x000fce00078e0029 */
.L_x_41297:
[----:B------:R-:W-:Y:S05]  /*af20*/  BSYNC B2 ;  /* 0x0000000000027941 */ /* 0x000fea0003800000 */
.L_x_41296:
        /* <DEDUP_REMOVED lines=13> */
.L_x_41305:
        /* <DEDUP_REMOVED lines=33> */
.L_x_41304:
[----:B------:R-:W-:Y:S02]  /*b210*/  IMAD.MOV.U32 R32, RZ, RZ, R40 ;  /* 0x000000ffff207224 */ /* 0x000fe400078e0028 */
[----:B------:R-:W-:-:S07]  /*b220*/  IMAD.MOV.U32 R40, RZ, RZ, R41 ;  /* 0x000000ffff287224 */ /* 0x000fce00078e0029 */
.L_x_41303:
[----:B------:R-:W-:Y:S05]  /*b230*/  BSYNC B3 ;  /* 0x0000000000037941 */ /* 0x000fea0003800000 */
.L_x_41302:
[----:B------:R-:W-:-:S13]  /*b240*/  ISETP.GE.U32.AND P0, PT, R39, 0xc, PT ;  /* 0x0000000c2700780c */ /* 0x000fda0003f06070 */
[----:B------:R-:W-:Y:S05]  /*b250*/  @!P0 BRA `(.L_x_41301) ;  /* 0x0000000400d88947 */ /* 0x000fea0003800000 */
[----:B------:R-:W-:Y:S01]  /*b260*/  BSSY B3, `(.L_x_41301) ;  /* 0x0000075000037945 */ /* 0x000fe20003800000 */
[----:B------:R-:W-:-:S07]  /*b270*/  VIADD R38, R38, 0x10 ;  /* 0x0000001026267836 */ /* 0x000fce0000000000 */
.L_x_41306:
        /* <DEDUP_REMOVED lines=116> */
.L_x_41301:
[----:B------:R-:W-:Y:S05]  /*b9c0*/  BSYNC B2 ;  /* 0x0000000000027941 */ /* 0x000fea0003800000 */
.L_x_41300:
        /* <DEDUP_REMOVED lines=21> */
.L_x_41308:
[----:B------:R-:W-:Y:S05]  /*bb20*/  BSYNC B2 ;  /* 0x0000000000027941 */ /* 0x000fea0003800000 */
.L_x_41307:
[----:B------:R-:W-:Y:S01]  /*bb30*/  IMAD.MOV.U32 R30, RZ, RZ, R28 ;  /* 0x000000ffff1e7224 */ /* 0x000fe200078e001c */
[----:B------:R-:W-:Y:S01]  /*bb40*/  LOP3.LUT R31, R31, 0x80000000, R7, 0xb8, !PT ;  /* 0x800000001f1f7812 */ /* 0x000fe200078eb807 */
[----:B------:R-:W-:Y:S06]  /*bb50*/  BRA `(.L_x_41295) ;  /* 0x0000000000187947 */ /* 0x000fec0003800000 */
.L_x_41294:
[----:B------:R-:W-:-:S06]  /*bb60*/  DSETP.GTU.AND P0, PT, R4, +INF , PT ;  /* 0x7ff000000400742a */ /* 0x000fcc0003f0c000 */
[----:B------:R-:W-:-:S14]  /*bb70*/  DSETP.LE.AND P0, PT, R28, +INF , !P0 ;  /* 0x7ff000001c00742a */ /* 0x000fdc0004703000 */
[----:B------:R-:W-:Y:S02]  /*bb80*/  @P0 DSETP.NEU.AND P2, PT, R28, +INF , PT ;  /* 0x7ff000001c00042a */ /* 0x000fe40003f4d000 */
[----:B------:R-:W-:-:S06]  /*bb90*/  @!P0 DADD R30, R8, R6 ;  /* 0x00000000081e8229 */ /* 0x000fcc0000000006 */
[----:B------:R-:W-:Y:S02]  /*bba0*/  @P0 FSEL R30, R6, RZ, P2 ;  /* 0x000000ff061e0208 */ /* 0x000fe40001000000 */
[----:B------:R-:W-:-:S07]  /*bbb0*/  @P0 FSEL R31, R7, -QNAN , P2 ;  /* 0xfff80000071f0808 */ /* 0x000fce0001000000 */
.L_x_41295:
[----:B------:R-:W-:Y:S05]  /*bbc0*/  BSYNC B0 ;  /* 0x0000000000007941 */ /* 0x000fea0003800000 */
.L_x_41293:
[----:B------:R-:W-:-:S06]  /*bbd0*/  DSETP.GEU.AND P0, PT, R30, RZ, PT ;  /* 0x000000ff1e00722a */ /* 0x000fcc0003f0e000 */
[----:B------:R-:W-:Y:S02]  /*bbe0*/  DSETP.LT.XOR P0, PT, R8, RZ, !P0 ;  /* 0x000000ff0800722a */ /* 0x000fe40004701800 */
[----:B------:R-:W-:-:S04]  /*bbf0*/  DADD R8, R30, R8 ;  /* 0x000000001e087229 */ /* 0x000fc80000000008 */
[----:B------:R-:W-:-:S06]  /*bc00*/  DSETP.NEU.AND P0, PT, R30, RZ, P0 ;  /* 0x000000ff1e00722a */ /* 0x000fcc000070d000 */
[----:B------:R-:W-:Y:S02]  /*bc10*/  FSEL R4, R8, R30, P0 ;  /* 0x0000001e08047208 */ /* 0x000fe40000000000 */
[----:B------:R-:W-:-:S07]  /*bc20*/  FSEL R5, R9, R31, P0 ;  /* 0x0000001f09057208 */ /* 0x000fce0000000000 */
.L_x_41292:
[----:B------:R-:W-:Y:S05]  /*bc30*/  BSYNC B1 ;  /* 0x0000000000017941 */ /* 0x000fea0003800000 */
.L_x_41291:
        /* <DEDUP_REMOVED lines=41> */
.L_x_41317:
        /* <DEDUP_REMOVED lines=12> */
.L_x_41316:
[----:B------:R-:W-:-:S07]  /*bf90*/  IMAD.MOV.U32 R32, RZ, RZ, R38 ;  /* 0x000000ffff207224 */ /* 0x000fce00078e0026 */
.L_x_41315:
[----:B------:R-:W-:Y:S05]  /*bfa0*/  BSYNC B2 ;  /* 0x0000000000027941 */ /* 0x000fea0003800000 */
.L_x_41314:
        /* <DEDUP_REMOVED lines=13> */
.L_x_41323:
        /* <DEDUP_REMOVED lines=33> */
.L_x_41322:
[----:B------:R-:W-:-:S07]  /*c290*/  IMAD.MOV.U32 R32, RZ, RZ, R38 ;  /* 0x000000ffff207224 */ /* 0x000fce00078e0026 */
.L_x_41321:
[----:B------:R-:W-:Y:S05]  /*c2a0*/  BSYNC B3 ;  /* 0x0000000000037941 */ /* 0x000fea0003800000 */
.L_x_41320:
[----:B------:R-:W-:-:S13]  /*c2b0*/  ISETP.GE.U32.AND P0, PT, R31, 0xc, PT ;  /* 0x0000000c1f00780c */ /* 0x000fda0003f06070 */
[----:B------:R-:W-:Y:S05]  /*c2c0*/  @!P0 BRA `(.L_x_41319) ;  /* 0x0000000400dc8947 */ /* 0x000fea0003800000 */
[----:B------:R-:W-:Y:S01]  /*c2d0*/  BSSY B3, `(.L_x_41324) ;  /* 0x0000075000037945 */ /* 0x000fe20003800000 */
[----:B------:R-:W-:-:S07]  /*c2e0*/  VIADD R29, R29, 0x10 ;  /* 0x000000101d1d7836 */ /* 0x000fce0000000000 */
.L_x_41325:
        /* <DEDUP_REMOVED lines=116> */
.L_x_41324:
[----:B------:R-:W-:-:S07]  /*ca30*/  IMAD.MOV.U32 R39, RZ, RZ, R31 ;  /* 0x000000ffff277224 */ /* 0x000fce00078e001f */
.L_x_41319:
[----:B------:R-:W-:Y:S05]  /*ca40*/  BSYNC B2 ;  /* 0x0000000000027941 */ /* 0x000fea0003800000 */
.L_x_41318:
        /* <DEDUP_REMOVED lines=21> */
.L_x_41327:
[----:B------:R-:W-:Y:S05]  /*cba0*/  BSYNC B2 ;  /* 0x0000000000027941 */ /* 0x000fea0003800000 */
.L_x_41326:
[----:B------:R-:W-:Y:S02]  /*cbb0*/  IMAD.MOV.U32 R29, RZ, RZ, R31 ;  /* 0x000000ffff1d7224 */ /* 0x000fe400078e001f */
[----:B------:R-:W-:-:S03]  /*cbc0*/  IMAD.MOV.U32 R28, RZ, RZ, R8 ;  /* 0x000000ffff1c7224 */ /* 0x000fc600078e0008 */
[----:B------:R-:W-:Y:S01]  /*cbd0*/  LOP3.LUT R29, R29, 0x80000000, R11, 0xb8, !PT ;  /* 0x800000001d1d7812 */ /* 0x000fe200078eb80b */
[----:B------:R-:W-:Y:S06]  /*cbe0*/  BRA `(.L_x_41313) ;  /* 0x0000000000187947 */ /* 0x000fec0003800000 */
.L_x_41312:
[----:B------:R-:W-:-:S06]  /*cbf0*/  DSETP.GTU.AND P0, PT, R6, +INF , PT ;  /* 0x7ff000000600742a */ /* 0x000fcc0003f0c000 */
[----:B------:R-:W-:-:S14]  /*cc00*/  DSETP.LE.AND P0, PT, R8, +INF , !P0 ;  /* 0x7ff000000800742a */ /* 0x000fdc0004703000 */
[----:B------:R-:W-:Y:S02]  /*cc10*/  @P0 DSETP.NEU.AND P2, PT, R8, +INF , PT ;  /* 0x7ff000000800042a */ /* 0x000fe40003f4d000 */
[----:B------:R-:W-:-:S06]  /*cc20*/  @!P0 DADD R28, R12, R10 ;  /* 0x000000000c1c8229 */ /* 0x000fcc000000000a */
[----:B------:R-:W-:Y:S02]  /*cc30*/  @P0 FSEL R28, R10, RZ, P2 ;  /* 0x000000ff0a1c0208 */ /* 0x000fe40001000000 */
[----:B------:R-:W-:-:S07]  /*cc40*/  @P0 FSEL R29, R11, -QNAN , P2 ;  /* 0xfff800000b1d0808 */ /* 0x000fce0001000000 */
.L_x_41313:
[----:B------:R-:W-:Y:S05]  /*cc50*/  BSYNC B0 ;  /* 0x0000000000007941 */ /* 0x000fea0003800000 */
.L_x_41311:
[----:B------:R-:W-:-:S06]  /*cc60*/  DSETP.GEU.AND P0, PT, R28, RZ, PT ;  /* 0x000000ff1c00722a */ /* 0x000fcc0003f0e000 */
[----:B------:R-:W-:Y:S02]  /*cc70*/  DSETP.LT.XOR P0, PT, R12, RZ, !P0 ;  /* 0x000000ff0c00722a */ /* 0x000fe40004701800 */
[----:B------:R-:W-:-:S04]  /*cc80*/  DADD R12, R28, R12 ;  /* 0x000000001c0c7229 */ /* 0x000fc8000000000c */
[----:B------:R-:W-:-:S06]  /*cc90*/  DSETP.NEU.AND P0, PT, R28, RZ, P0 ;  /* 0x000000ff1c00722a */ /* 0x000fcc000070d000 */
[----:B------:R-:W-:Y:S02]  /*cca0*/  FSEL R6, R12, R28, P0 ;  /* 0x0000001c0c067208 */ /* 0x000fe40000000000 */
[----:B------:R-:W-:-:S07]  /*ccb0*/  FSEL R7, R13, R29, P0 ;  /* 0x0000001d0d077208 */ /* 0x000fce0000000000 */
.L_x_41310:
[----:B------:R-:W-:Y:S05]  /*ccc0*/  BSYNC B1 ;  /* 0x0000000000017941 */ /* 0x000fea0003800000 */
.L_x_41309:
        /* <DEDUP_REMOVED lines=31> */
[----:B------:R-:W-:-:S05]  /*cec0*/  VIADDMNMX R28, R12, R13, 0xffffffff, !PT ;  /* 0xffffffff0c1c7446 */ /* 0x000fca000780010d */
[----:B------:R-:W-:Y:S01]  /*ced0*/  IMAD.IADD R31, R28, 0x1, R29 ;  /* 0x000000011c1f7824 */ /* 0x000fe200078e021d */
[----:B------:R-:W-:-:S04]  /*cee0*/  LOP3.LUT R28, R11, 0xfffff, RZ, 0xc0, !PT ;  /* 0x000fffff0b1c7812 */ /* 0x000fc800078ec0ff */
[----:B------:R-:W-:-:S04]  /*cef0*/  IADD3 R13, R31, 0x2, -R12 ;  /* 0x000000021f0d7810 */ /* 0x000fc80007ffe80c */
[----:B------:R-:W-:Y:S01]  /*cf00*/  LOP3.LUT P0, R11, R13, 0x3, RZ, 0xc0, !PT ;  /* 0x000000030d0b7812 */ /* 0x000fe2000780c0ff */
[----:B------:R-:W-:Y:S01]  /*cf10*/  IMAD.MOV.U32 R13, RZ, RZ, R10 ;  /* 0x000000ffff0d7224 */ /* 0x000fe200078e000a */
[----:B------:R-:W-:Y:S01]  /*cf20*/  LOP3.LUT R10, R28, 0x100000, RZ, 0xfc, !PT ;  /* 0x001000001c0a7812 */ /* 0x000fe200078efcff */
[----:B------:R-:W-:Y:S01]  /*cf30*/  IMAD.IADD R28, R29, 0x1, -R12 ;  /* 0x000000011d1c7824 */ /* 0x000fe200078e0a0c */
[----:B------:R-:W-:-:S09]  /*cf40*/  LOP3.LUT R29, R30, 0x100000, RZ, 0xfc, !PT ;  /* 0x001000001e1d7812 */ /* 0x000fd200078efcff */
[----:B------:R-:W-:Y:S05]  /*cf50*/  @!P0 BRA `(.L_x_41334) ;  /* 0x0000000000388947 */ /* 0x000fea0003800000 */
[----:B------:R-:W-:Y:S01]  /*cf60*/  BSSY B3, `(.L_x_41335) ;  /* 0x000000c000037945 */ /* 0x000fe20003800000 */
.L_x_41336:
        /* <DEDUP_REMOVED lines=12> */
.L_x_41335:
[----:B------:R-:W-:-:S07]  /*d030*/  IMAD.MOV.U32 R11, RZ, RZ, R30 ;  /* 0x000000ffff0b7224 */ /* 0x000fce00078e001e */
.L_x_41334:
[----:B------:R-:W-:Y:S05]  /*d040*/  BSYNC B2 ;  /* 0x0000000000027941 */ /* 0x000fea0003800000 */
.L_x_41333:
        /* <DEDUP_REMOVED lines=13> */
.L_x_41342:
        /* <DEDUP_REMOVED lines=33> */
.L_x_41341:
[----:B------:R-:W-:-:S07]  /*d330*/  IMAD.MOV.U32 R11, RZ, RZ, R31 ;  /* 0x000000ffff0b7224 */ /* 0x000fce00078e001f */
.L_x_41340:
[----:B------:R-:W-:Y:S05]  /*d340*/  BSYNC B3 ;  /* 0x0000000000037941 */ /* 0x000fea0003800000 */
.L_x_41339:
[----:B------:R-:W-:-:S13]  /*d350*/  ISETP.GE.U32.AND P0, PT, R30, 0xc, PT ;  /* 0x0000000c1e00780c */ /* 0x000fda0003f06070 */
[----:B------:R-:W-:Y:S05]  /*d360*/  @!P0 BRA `(.L_x_41338) ;  /* 0x0000000400e08947 */ /* 0x000fea0003800000 */
[----:B------:R-:W-:Y:S01]  /*d370*/  BSSY B3, `(.L_x_41343) ;  /* 0x0000075000037945 */ /* 0x000fe20003800000 */
[----:B------:R-:W-:-:S07]  /*d380*/  VIADD R11, R28, 0x10 ;  /* 0x000000101c0b7836 */ /* 0x000fce0000000000 */
.L_x_41344:
        /* <DEDUP_REMOVED lines=116> */
.L_x_41343:
[----:B------:R-:W-:Y:S02]  /*dad0*/  IMAD.MOV.U32 R11, RZ, RZ, R28 ;  /* 0x000000ffff0b7224 */ /* 0x000fe400078e001c */
[----:B------:R-:W-:-:S07]  /*dae0*/  IMAD.MOV.U32 R32, RZ, RZ, R31 ;  /* 0x000000ffff207224 */ /* 0x000fce00078e001f */
.L_x_41338:
[----:B------:R-:W-:Y:S05]  /*daf0*/  BSYNC B2 ;  /* 0x0000000000027941 */ /* 0x000fea0003800000 */
.L_x_41337:
        /* <DEDUP_REMOVED lines=21> */
.L_x_41346:
[----:B------:R-:W-:Y:S05]  /*dc50*/  BSYNC B2 ;  /* 0x0000000000027941 */ /* 0x000fea0003800000 */
.L_x_41345:
[----:B------:R-:W-:Y:S02]  /*dc60*/  IMAD.MOV.U32 R13, RZ, RZ, R29 ;  /* 0x000000ffff0d7224 */ /* 0x000fe400078e001d */
[----:B------:R-:W-:-:S03]  /*dc70*/  IMAD.MOV.U32 R12, RZ, RZ, R10 ;  /* 0x000000ffff0c7224 */ /* 0x000fc600078e000a */
[----:B------:R-:W-:Y:S01]  /*dc80*/  LOP3.LUT R13, R13, 0x80000000, R15, 0xb8, !PT ;  /* 0x800000000d0d7812 */ /* 0x000fe200078eb80f */
[----:B------:R-:W-:Y:S06]  /*dc90*/  BRA `(.L_x_41332) ;  /* 0x0000000000187947 */ /* 0x000fec0003800000 */
.L_x_41331:
[----:B------:R-:W-:-:S06]  /*dca0*/  DSETP.GTU.AND P0, PT, R8, +INF , PT ;  /* 0x7ff000000800742a */ /* 0x000fcc0003f0c000 */
[----:B------:R-:W-:-:S14]  /*dcb0*/  DSETP.LE.AND P0, PT, R10, +INF , !P0 ;  /* 0x7ff000000a00742a */ /* 0x000fdc0004703000 */
[----:B------:R-:W-:Y:S02]  /*dcc0*/  @P0 DSETP.NEU.AND P2, PT, R10, +INF , PT ;  /* 0x7ff000000a00042a */ /* 0x000fe40003f4d000 */
[----:B------:R-:W-:-:S06]  /*dcd0*/  @!P0 DADD R12, R16, R14 ;  /* 0x00000000100c8229 */ /* 0x000fcc000000000e */
[----:B------:R-:W-:Y:S02]  /*dce0*/  @P0 FSEL R12, R14, RZ, P2 ;  /* 0x000000ff0e0c0208 */ /* 0x000fe40001000000 */
[----:B------:R-:W-:-:S07]  /*dcf0*/  @P0 FSEL R13, R15, -QNAN , P2 ;  /* 0xfff800000f0d0808 */ /* 0x000fce0001000000 */
.L_x_41332:
[----:B------:R-:W-:Y:S05]  /*dd00*/  BSYNC B0 ;  /* 0x0000000000007941 */ /* 0x000fea0003800000 */
.L_x_41330:
[----:B------:R-:W-:-:S06]  /*dd10*/  DSETP.GEU.AND P0, PT, R12, RZ, PT ;  /* 0x000000ff0c00722a */ /* 0x000fcc0003f0e000 */
[----:B------:R-:W-:Y:S02]  /*dd20*/  DSETP.LT.XOR P0, PT, R16, RZ, !P0 ;  /* 0x000000ff1000722a */ /* 0x000fe40004701800 */
[----:B------:R-:W-:-:S04]  /*dd30*/  DADD R16, R12, R16 ;  /* 0x000000000c107229 */ /* 0x000fc80000000010 */
[----:B------:R-:W-:-:S06]  /*dd40*/  DSETP.NEU.AND P0, PT, R12, RZ, P0 ;  /* 0x000000ff0c00722a */ /* 0x000fcc000070d000 */
[----:B------:R-:W-:Y:S02]  /*dd50*/  FSEL R8, R16, R12, P0 ;  /* 0x0000000c10087208 */ /* 0x000fe40000000000 */
[----:B------:R-:W-:-:S07]  /*dd60*/  FSEL R9, R17, R13, P0 ;  /* 0x0000000d11097208 */ /* 0x000fce0000000000 */
.L_x_41329:
[----:B------:R-:W-:Y:S05]  /*dd70*/  BSYNC B1 ;  /* 0x0000000000017941 */ /* 0x000fea0003800000 */
.L_x_41328:
        /* <DEDUP_REMOVED lines=42> */
.L_x_41355:
        /* <DEDUP_REMOVED lines=12> */
.L_x_41354:
[----:B------:R-:W-:-:S07]  /*e0e0*/  IMAD.MOV.U32 R13, RZ, RZ, R28 ;  /* 0x000000ffff0d7224 */ /* 0x000fce00078e001c */
.L_x_41353:
[----:B------:R-:W-:Y:S05]  /*e0f0*/  BSYNC B2 ;  /* 0x0000000000027941 */ /* 0x000fea0003800000 */
.L_x_41352:
        /* <DEDUP_REMOVED lines=13> */
.L_x_41361:
        /* <DEDUP_REMOVED lines=33> */
.L_x_41360:
[----:B------:R-:W-:-:S07]  /*e3e0*/  IMAD.MOV.U32 R13, RZ, RZ, R29 ;  /* 0x000000ffff0d7224 */ /* 0x000fce00078e001d */
.L_x_41359:
[----:B------:R-:W-:Y:S05]  /*e3f0*/  BSYNC B3 ;  /* 0x0000000000037941 */ /* 0x000fea0003800000 */
.L_x_41358:
[----:B------:R-:W-:-:S13]  /*e400*/  ISETP.GE.U32.AND P0, PT, R28, 0xc, PT ;  /* 0x0000000c1c00780c */ /* 0x000fda0003f06070 */
[----:B------:R-:W-:Y:S05]  /*e410*/  @!P0 BRA `(.L_x_41357) ;  /* 0x0000000400e08947 */ /* 0x000fea0003800000 */
[----:B------:R-:W-:Y:S01]  /*e420*/  BSSY B3, `(.L_x_41362) ;  /* 0x0000075000037945 */ /* 0x000fe20003800000 */
[----:B------:R-:W-:-:S07]  /*e430*/  VIADD R13, R16, 0x10 ;  /* 0x00000010100d7836 */ /* 0x000fce0000000000 */
.L_x_41363:
        /* <DEDUP_REMOVED lines=116> */
.L_x_41362:
[----:B------:R-:W-:Y:S02]  /*eb80*/  IMAD.MOV.U32 R13, RZ, RZ, R16 ;  /* 0x000000ffff0d7224 */ /* 0x000fe400078e0010 */
[----:B------:R-:W-:-:S07]  /*eb90*/  IMAD.MOV.U32 R30, RZ, RZ, R29 ;  /* 0x000000ffff1e7224 */ /* 0x000fce00078e001d */
.L_x_41357:
[----:B------:R-:W-:Y:S05]  /*eba0*/  BSYNC B2 ;  /* 0x0000000000027941 */ /* 0x000fea0003800000 */
.L_x_41356:
        /* <DEDUP_REMOVED lines=21> */
.L_x_41365:
[----:B------:R-:W-:Y:S05]  /*ed00*/  BSYNC B2 ;  /* 0x0000000000027941 */ /* 0x000fea0003800000 */
.L_x_41364:
[----:B------:R-:W-:Y:S02]  /*ed10*/  IMAD.MOV.U32 R15, RZ, RZ, R17 ;  /* 0x000000ffff0f7224 */ /* 0x000fe400078e0011 */
[----:B------:R-:W-:-:S03]  /*ed20*/  IMAD.MOV.U32 R14, RZ, RZ, R12 ;  /* 0x000000ffff0e7224 */ /* 0x000fc600078e000c */
[----:B------:R-:W-:Y:S01]  /*ed30*/  LOP3.LUT R15, R15, 0x80000000, R19, 0xb8, !PT ;  /* 0x800000000f0f7812 */ /* 0x000fe200078eb813 */
[----:B------:R-:W-:Y:S06]  /*ed40*/  BRA `(.L_x_41351) ;  /* 0x0000000000187947 */ /* 0x000fec0003800000 */
.L_x_41350:
[----:B------:R-:W-:-:S06]  /*ed50*/  DSETP.GTU.AND P0, PT, R10, +INF , PT ;  /* 0x7ff000000a00742a */ /* 0x000fcc0003f0c000 */
[----:B------:R-:W-:-:S14]  /*ed60*/  DSETP.LE.AND P0, PT, R12, +INF , !P0 ;  /* 0x7ff000000c00742a */ /* 0x000fdc0004703000 */
[----:B------:R-:W-:Y:S02]  /*ed70*/  @P0 DSETP.NEU.AND P2, PT, R12, +INF , PT ;  /* 0x7ff000000c00042a */ /* 0x000fe40003f4d000 */
[----:B------:R-:W-:-:S06]  /*ed80*/  @!P0 DADD R14, R20, R18 ;  /* 0x00000000140e8229 */ /* 0x000fcc0000000012 */
[----:B------:R-:W-:Y:S02]  /*ed90*/  @P0 FSEL R14, R18, RZ, P2 ;  /* 0x000000ff120e0208 */ /* 0x000fe40001000000 */
[----:B------:R-:W-:-:S07]  /*eda0*/  @P0 FSEL R15, R19, -QNAN , P2 ;  /* 0xfff80000130f0808 */ /* 0x000fce0001000000 */
.L_x_41351:
[----:B------:R-:W-:Y:S05]  /*edb0*/  BSYNC B0 ;  /* 0x0000000000007941 */ /* 0x000fea0003800000 */
.L_x_41349:
[----:B------:R-:W-:-:S06]  /*edc0*/  DSETP.GEU.AND P0, PT, R14, RZ, PT ;  /* 0x000000ff0e00722a */ /* 0x000fcc0003f0e000 */
[----:B------:R-:W-:Y:S02]  /*edd0*/  DSETP.LT.XOR P0, PT, R20, RZ, !P0 ;  /* 0x000000ff1400722a */ /* 0x000fe40004701800 */
[----:B------:R-:W-:-:S04]  /*ede0*/  DADD R20, R14, R20 ;  /* 0x000000000e147229 */ /* 0x000fc80000000014 */
[----:B------:R-:W-:-:S06]  /*edf0*/  DSETP.NEU.AND P0, PT, R14, RZ, P0 ;  /* 0x000000ff0e00722a */ /* 0x000fcc000070d000 */
[----:B------:R-:W-:Y:S02]  /*ee00*/  FSEL R10, R20, R14, P0 ;  /* 0x0000000e140a7208 */ /* 0x000fe40000000000 */
[----:B------:R-:W-:-:S07]  /*ee10*/  FSEL R11, R21, R15, P0 ;  /* 0x0000000f150b7208 */ /* 0x000fce0000000000 */
.L_x_41348:
[----:B------:R-:W-:Y:S05]  /*ee20*/  BSYNC B1 ;  /* 0x0000000000017941 */ /* 0x000fea0003800000 */
.L_x_41347:
        /* <DEDUP_REMOVED lines=42> */
.L_x_41373:
        /* <DEDUP_REMOVED lines=12> */
.L_x_41372:
[----:B------:R-:W-:Y:S05]  /*f190*/  BSYNC B2 ;  /* 0x0000000000027941 */ /* 0x000fea0003800000 */
.L_x_41371:
        /* <DEDUP_REMOVED lines=13> */
.L_x_41379:
        /* <DEDUP_REMOVED lines=33> */
.L_x_41378:
[----:B------:R-:W-:-:S07]  /*f480*/  IMAD.MOV.U32 R15, RZ, RZ, R20 ;  /* 0x000000ffff0f7224 */ /* 0x000fce00078e0014 */
.L_x_41377:
[----:B------:R-:W-:Y:S05]  /*f490*/  BSYNC B3 ;  /* 0x0000000000037941 */ /* 0x000fea0003800000 */
.L_x_41376:
[----:B------:R-:W-:-:S13]  /*f4a0*/  ISETP.GE.U32.AND P0, PT, R18, 0xc, PT ;  /* 0x0000000c1200780c */ /* 0x000fda0003f06070 */
[----:B------:R-:W-:Y:S05]  /*f4b0*/  @!P0 BRA `(.L_x_41375) ;  /* 0x0000000400e08947 */ /* 0x000fea0003800000 */
[----:B------:R-:W-:Y:S01]  /*f4c0*/  BSSY B3, `(.L_x_41380) ;  /* 0x0000075000037945 */ /* 0x000fe20003800000 */
[----:B------:R-:W-:-:S07]  /*f4d0*/  VIADD R15, R17, 0x10 ;  /* 0x00000010110f7836 */ /* 0x000fce0000000000 */
.L_x_41381:
        /* <DEDUP_REMOVED lines=116> */
.L_x_41380:
[----:B------:R-:W-:Y:S02]  /*fc20*/  IMAD.MOV.U32 R15, RZ, RZ, R17 ;  /* 0x000000ffff0f7224 */ /* 0x000fe400078e0011 */
[----:B------:R-:W-:-:S07]  /*fc30*/  IMAD.MOV.U32 R29, RZ, RZ, R18 ;  /* 0x000000ffff1d7224 */ /* 0x000fce00078e0012 */
.L_x_41375:
[----:B------:R-:W-:Y:S05]  /*fc40*/  BSYNC B2 ;  /* 0x0000000000027941 */ /* 0x000fea0003800000 */
.L_x_41374:
        /* <DEDUP_REMOVED lines=21> */
.L_x_41383:
[----:B------:R-:W-:Y:S05]  /*fda0*/  BSYNC B2 ;  /* 0x0000000000027941 */ /* 0x000fea0003800000 */
.L_x_41382:
[----:B------:R-:W-:Y:S02]  /*fdb0*/  IMAD.MOV.U32 R15, RZ, RZ, R19 ;  /* 0x000000ffff0f7224 */ /* 0x000fe400078e0013 */
[----:B------:R-:W-:-:S03]  /*fdc0*/  IMAD.MOV.U32 R14, RZ, RZ, R16 ;  /* 0x000000ffff0e7224 */ /* 0x000fc600078e0010 */
[----:B------:R-:W-:Y:S01]  /*fdd0*/  LOP3.LUT R15, R15, 0x80000000, R23, 0xb8, !PT ;  /* 0x800000000f0f7812 */ /* 0x000fe200078eb817 */
[----:B------:R-:W-:Y:S06]  /*fde0*/  BRA `(.L_x_41370) ;  /* 0x0000000000187947 */ /* 0x000fec0003800000 */
.L_x_41369:
[----:B------:R-:W-:-:S06]  /*fdf0*/  DSETP.GTU.AND P0, PT, R12, +INF , PT ;  /* 0x7ff000000c00742a */ /* 0x000fcc0003f0c000 */
[----:B------:R-:W-:-:S14]  /*fe00*/  DSETP.LE.AND P0, PT, R16, +INF , !P0 ;  /* 0x7ff000001000742a */ /* 0x000fdc0004703000 */
[----:B------:R-:W-:Y:S02]  /*fe10*/  @P0 DSETP.NEU.AND P2, PT, R16, +INF , PT ;  /* 0x7ff000001000042a */ /* 0x000fe40003f4d000 */
[----:B------:R-:W-:-:S06]  /*fe20*/  @!P0 DADD R14, R36, R22 ;  /* 0x00000000240e8229 */ /* 0x000fcc0000000016 */
[----:B------:R-:W-:Y:S02]  /*fe30*/  @P0 FSEL R14, R22, RZ, P2 ;  /* 0x000000ff160e0208 */ /* 0x000fe40001000000 */
[----:B------:R-:W-:-:S07]  /*fe40*/  @P0 FSEL R15, R23, -QNAN , P2 ;  /* 0xfff80000170f0808 */ /* 0x000fce0001000000 */
.L_x_41370:
[----:B------:R-:W-:Y:S05]  /*fe50*/  BSYNC B0 ;  /* 0x0000000000007941 */ /* 0x000fea0003800000 */
.L_x_41368:
[----:B------:R-:W-:-:S06]  /*fe60*/  DSETP.GEU.AND P0, PT, R14, RZ, PT ;  /* 0x000000ff0e00722a */ /* 0x000fcc0003f0e000 */
[----:B------:R-:W-:Y:S02]  /*fe70*/  DSETP.LT.XOR P0, PT, R36, RZ, !P0 ;  /* 0x000000ff2400722a */ /* 0x000fe40004701800 */
[----:B------:R-:W-:-:S04]  /*fe80*/  DADD R36, R14, R36 ;  /* 0x000000000e247229 */ /* 0x000fc80000000024 */
[----:B------:R-:W-:-:S06]  /*fe90*/  DSETP.NEU.AND P0, PT, R14, RZ, P0 ;  /* 0x000000ff0e00722a */ /* 0x000fcc000070d000 */
[----:B------:R-:W-:Y:S02]  /*fea0*/  FSEL R14, R36, R14, P0 ;  /* 0x0000000e240e7208 */ /* 0x000fe40000000000 */
[----:B------:R-:W-:-:S07]  /*feb0*/  FSEL R15, R37, R15, P0 ;  /* 0x0000000f250f7208 */ /* 0x000fce0000000000 */
.L_x_41367:
[----:B------:R-:W-:Y:S05]  /*fec0*/  BSYNC B1 ;  /* 0x0000000000017941 */ /* 0x000fea0003800000 */
.L_x_41366:
        /* <DEDUP_REMOVED lines=42> */
.L_x_41391:
        /* <DEDUP_REMOVED lines=12> */
.L_x_41390:
[----:B------:R-:W-:Y:S05]  /*10230*/  BSYNC B2 ;  /* 0x0000000000027941 */ /* 0x000fea0003800000 */
.L_x_41389:
        /* <DEDUP_REMOVED lines=13> */
.L_x_41397:
        /* <DEDUP_REMOVED lines=33> */
.L_x_41396:
[----:B------:R-:W-:-:S07]  /*10520*/  IMAD.MOV.U32 R19, RZ, RZ, R23 ;  /* 0x000000ffff137224 */ /* 0x000fce00078e0017 */
.L_x_41395:
[----:B------:R-:W-:Y:S05]  /*10530*/  BSYNC B3 ;  /* 0x0000000000037941 */ /* 0x000fea0003800000 */
.L_x_41394:
[----:B------:R-:W-:-:S13]  /*10540*/  ISETP.GE.U32.AND P0, PT, R20, 0xc, PT ;  /* 0x0000000c1400780c */ /* 0x000fda0003f06070 */
[----:B------:R-:W-:Y:S05]  /*10550*/  @!P0 BRA `(.L_x_41393) ;  /* 0x0000000400dc8947 */ /* 0x000fea0003800000 */
[----:B------:R-:W-:Y:S01]  /*10560*/  BSSY B3, `(.L_x_41398) ;  /* 0x0000075000037945 */ /* 0x000fe20003800000 */
[----:B------:R-:W-:-:S07]  /*10570*/  VIADD R18, R18, 0x10 ;  /* 0x0000001012127836 */ /* 0x000fce0000000000 */
.L_x_41399:
        /* <DEDUP_REMOVED lines=116> */
.L_x_41398:
[----:B------:R-:W-:-:S07]  /*10cc0*/  IMAD.MOV.U32 R28, RZ, RZ, R20 ;  /* 0x000000ffff1c7224 */ /* 0x000fce00078e0014 */
.L_x_41393:
[----:B------:R-:W-:Y:S05]  /*10cd0*/  BSYNC B2 ;  /* 0x0000000000027941 */ /* 0x000fea0003800000 */
.L_x_41392:
        /* <DEDUP_REMOVED lines=21> */
.L_x_41401:
[----:B------:R-:W-:Y:S05]  /*10e30*/  BSYNC B2 ;  /* 0x0000000000027941 */ /* 0x000fea0003800000 */
.L_x_41400:
[----:B------:R-:W-:Y:S02]  /*10e40*/  IMAD.MOV.U32 R17, RZ, RZ, R21 ;  /* 0x000000ffff117224 */ /* 0x000fe400078e0015 */
[----:B------:R-:W-:-:S03]  /*10e50*/  IMAD.MOV.U32 R16, RZ, RZ, R18 ;  /* 0x000000ffff107224 */ /* 0x000fc600078e0012 */
[----:B------:R-:W-:Y:S01]  /*10e60*/  LOP3.LUT R17, R17, 0x80000000, R35, 0xb8, !PT ;  /* 0x8000000011117812 */ /* 0x000fe200078eb823 */
[----:B------:R-:W-:Y:S06]  /*10e70*/  BRA `(.L_x_41388) ;  /* 0x0000000000187947 */ /* 0x000fec0003800000 */
.L_x_41387:
[----:B------:R-:W-:-:S06]  /*10e80*/  DSETP.GTU.AND P0, PT, R12, +INF , PT ;  /* 0x7ff000000c00742a */ /* 0x000fcc0003f0c000 */
[----:B------:R-:W-:-:S14]  /*10e90*/  DSETP.LE.AND P0, PT, R18, +INF , !P0 ;  /* 0x7ff000001200742a */ /* 0x000fdc0004703000 */
[----:B------:R-:W-:Y:S02]  /*10ea0*/  @P0 DSETP.NEU.AND P2, PT, R18, +INF , PT ;  /* 0x7ff000001200042a */ /* 0x000fe40003f4d000 */
[----:B------:R-:W-:-:S06]  /*10eb0*/  @!P0 DADD R16, R24, R34 ;  /* 0x0000000018108229 */ /* 0x000fcc0000000022 */
[----:B------:R-:W-:Y:S02]  /*10ec0*/  @P0 FSEL R16, R34, RZ, P2 ;  /* 0x000000ff22100208 */ /* 0x000fe40001000000 */
[----:B------:R-:W-:-:S07]  /*10ed0*/  @P0 FSEL R17, R35, -QNAN , P2 ;  /* 0xfff8000023110808 */ /* 0x000fce0001000000 */
.L_x_41388:
[----:B------:R-:W-:Y:S05]  /*10ee0*/  BSYNC B0 ;  /* 0x0000000000007941 */ /* 0x000fea0003800000 */
.L_x_41386:
[----:B------:R-:W-:-:S06]  /*10ef0*/  DSETP.GEU.AND P0, PT, R16, RZ, PT ;  /* 0x000000ff1000722a */ /* 0x000fcc0003f0e000 */
[----:B------:R-:W-:Y:S02]  /*10f00*/  DSETP.LT.XOR P0, PT, R24, RZ, !P0 ;  /* 0x000000ff1800722a */ /* 0x000fe40004701800 */
[----:B------:R-:W-:-:S04]  /*10f10*/  DADD R24, R16, R24 ;  /* 0x0000000010187229 */ /* 0x000fc80000000018 */
[----:B------:R-:W-:-:S06]  /*10f20*/  DSETP.NEU.AND P0, PT, R16, RZ, P0 ;  /* 0x000000ff1000722a */ /* 0x000fcc000070d000 */
[----:B------:R-:W-:Y:S02]  /*10f30*/  FSEL R12, R24, R16, P0 ;  /* 0x00000010180c7208 */ /* 0x000fe40000000000 */
[----:B------:R-:W-:-:S07]  /*10f40*/  FSEL R13, R25, R17, P0 ;  /* 0x00000011190d7208 */ /* 0x000fce0000000000 */
.L_x_41385:
[----:B------:R-:W-:Y:S05]  /*10f50*/  BSYNC B1 ;  /* 0x0000000000017941 */ /* 0x000fea0003800000 */
.L_x_41384:
        /* <DEDUP_REMOVED lines=21> */
.L_x_41404:
[----:B------:R-:W-:-:S13]  /*110b0*/  ISETP.GE.AND P0, PT, R0, UR4, PT ;  /* 0x0000000400007c0c */ /* 0x000fda000bf06270 */
[----:B------:R-:W-:Y:S05]  /*110c0*/  @P0 BRA `(.L_x_41406) ;  /* 0x0000000000300947 */ /* 0x000fea0003800000 */
[----:B-1----:R-:W1:Y:S01]  /*110d0*/  LDC.64 R2, c[0x0][0x218] ;  /* 0x00008600ff027b82 */ /* 0x002e620000000a00 */
[C---:B------:R-:W-:Y:S02]  /*110e0*/  VIADD R5, R0.reuse, UR8 ;  /* 0x0000000800057c36 */ /* 0x040fe40008000000 */
[----:B------:R-:W-:Y:S02]  /*110f0*/  VIADD R0, R0, 0x80 ;  /* 0x0000008000007836 */ /* 0x000fe40000000000 */
[----:B-1----:R-:W-:-:S05]  /*11100*/  IMAD.WIDE.U32 R2, R5, 0x8, R2 ;  /* 0x0000000805027825 */ /* 0x002fca00078e0002 */
[----:B------:R1:W-:Y:S02]  /*11110*/  STG.E.64 desc[UR10][R2.64], R6 ;  /* 0x0000000602007986 */ /* 0x0003e4000c101b0a */
.L_x_41405:
[----:B------:R-:W-:-:S13]  /*11120*/  ISETP.GE.AND P0, PT, R0, UR4, PT ;  /* 0x0000000400007c0c */ /* 0x000fda000bf06270 */
[----:B------:R-:W-:Y:S05]  /*11130*/  @P0 BRA `(.L_x_41407) ;  /* 0x0000000000340947 */ /* 0x000fea0003800000 */
[----:B01----:R-:W0:Y:S01]  /*11140*/  LDC.64 R2, c[0x0][0x218] ;  /* 0x00008600ff027b82 */ /* 0x003e220000000a00 */
[C---:B------:R-:W-:Y:S02]  /*11150*/  VIADD R5, R0.reuse, UR8 ;  /* 0x0000000800057c36 */ /* 0x040fe40008000000 */
[----:B------:R-:W-:Y:S02]  /*11160*/  VIADD R0, R0, 0x80 ;  /* 0x0000008000007836 */ /* 0x000fe40000000000 */
[----:B0-----:R-:W-:-:S05]  /*11170*/  IMAD.WIDE.U32 R2, R5, 0x8, R2 ;  /* 0x0000000805027825 */ /* 0x001fca00078e0002 */
[----:B------:R2:W-:Y:S02]  /*11180*/  STG.E.64 desc[UR10][R2.64], R8 ;  /* 0x0000000802007986 */ /* 0x0005e4000c101b0a */
.L_x_41406:
[----:B------:R-:W-:-:S13]  /*11190*/  ISETP.GE.AND P0, PT, R0, UR4, PT ;  /* 0x0000000400007c0c */ /* 0x000fda000bf06270 */
[----:B------:R-:W-:Y:S05]  /*111a0*/  @P0 BREAK B1 ;  /* 0x0000000000010942 */ /* 0x000fea0003800000 */
[----:B------:R-:W-:Y:S05]  /*111b0*/  @P0 BRA `(.L_x_41408) ;  /* 0x0000000000300947 */ /* 0x000fea0003800000 */
[----:B-12---:R-:W1:Y:S01]  /*111c0*/  LDC.64 R2, c[0x0][0x218] ;  /* 0x00008600ff027b82 */ /* 0x006e620000000a00 */
[C---:B------:R-:W-:Y:S02]  /*111d0*/  VIADD R5, R0.reuse, UR8 ;  /* 0x0000000800057c36 */ /* 0x040fe40008000000 */
[----:B------:R-:W-:Y:S02]  /*111e0*/  VIADD R0, R0, 0x80 ;  /* 0x0000008000007836 */ /* 0x000fe40000000000 */
[----:B-1----:R-:W-:-:S05]  /*111f0*/  IMAD.WIDE.U32 R2, R5, 0x8, R2 ;  /* 0x0000000805027825 */ /* 0x002fca00078e0002 */
[----:B------:R2:W-:Y:S02]  /*11200*/  STG.E.64 desc[UR10][R2.64], R10 ;  /* 0x0000000a02007986 */ /* 0x0005e4000c101b0a */
.L_x_41407:
[----:B------:R-:W-:Y:S05]  /*11210*/  BSYNC B1 ;  /* 0x0000000000017941 */ /* 0x000fea0003800000 */
.L_x_41403:
[----:B------:R-:W-:-:S13]  /*11220*/  ISETP.GE.AND P0, PT, R0, UR4, PT ;  /* 0x0000000400007c0c */ /* 0x000fda000bf06270 */
[----:B012---:R-:W0:Y:S01]  /*11230*/  @!P0 LDC.64 R2, c[0x0][0x218] ;  /* 0x00008600ff028b82 */ /* 0x007e220000000a00 */
[C---:B------:R-:W-:Y:S02]  /*11240*/  @!P0 VIADD R5, R0.reuse, UR8 ;  /* 0x0000000800058c36 */ /* 0x040fe40008000000 */
[----:B------:R-:W-:Y:S02]  /*11250*/  @!P0 VIADD R0, R0, 0x80 ;  /* 0x0000008000008836 */ /* 0x000fe40000000000 */
[----:B0-----:R-:W-:-:S05]  /*11260*/  @!P0 IMAD.WIDE.U32 R2, R5, 0x8, R2 ;  /* 0x0000000805028825 */ /* 0x001fca00078e0002 */
[----:B------:R3:W-:Y:S02]  /*11270*/  @!P0 STG.E.64 desc[UR10][R2.64], R14 ;  /* 0x0000000e02008986 */ /* 0x0007e4000c101b0a */
.L_x_41408:
[----:B------:R-:W-:Y:S05]  /*11280*/  BSYNC B0 ;  /* 0x0000000000007941 */ /* 0x000fea0003800000 */
.L_x_41402:
[----:B------:R-:W-:Y:S05]  /*11290*/  WARPSYNC.ALL ;  /* 0x0000000000007948 */ /* 0x000fea0003800000 */
[----:B------:R-:W-:-:S13]  /*112a0*/  ISETP.GE.AND P0, PT, R0, UR4, PT ;  /* 0x0000000400007c0c */ /* 0x000fda000bf06270 */
[----:B------:R-:W-:Y:S05]  /*112b0*/  @P0 EXIT ;  /* 0x000000000000094d */ /* 0x000fea0003800000 */
[----:B-123--:R-:W1:Y:S01]  /*112c0*/  LDC.64 R2, c[0x0][0x218] ;  /* 0x00008600ff027b82 */ /* 0x00ee620000000a00 */
[----:B------:R-:W-:-:S04]  /*112d0*/  VIADD R5, R0, UR8 ;  /* 0x0000000800057c36 */ /* 0x000fc80008000000 */
[----:B-1----:R-:W-:-:S05]  /*112e0*/  IMAD.WIDE.U32 R2, R5, 0x8, R2 ;  /* 0x0000000805027825 */ /* 0x002fca00078e0002 */
[----:B------:R-:W-:Y:S01]  /*112f0*/  STG.E.64 desc[UR10][R2.64], R12 ;  /* 0x0000000c02007986 */ /* 0x000fe2000c101b0a */
[----:B------:R-:W-:Y:S05]  /*11300*/  EXIT ;  /* 0x000000000000794d */ /* 0x000fea0003800000 */
.L_x_41409:
        /* <DEDUP_REMOVED lines=15> */
.L_x_57553:


//--------------------- .text._ZN2at6native29vectorized_elementwise_kernelILi4ENS0_13BinaryFunctorIdddZZZNS0_21remainder_kernel_cudaERNS_18TensorIteratorBaseEENKUlvE0_clEvENKUlvE_clEvEUlddE_EESt5arrayIPcLm3EEEEviT0_T1_ --------------------------
	.section	.text._ZN2at6native29vectorized_elementwise_kernelILi4ENS0_13BinaryFunctorIdddZZZNS0_21remainder_kernel_cudaERNS_18TensorIteratorBaseEENKUlvE0_clEvENKUlvE_clEvEUlddE_EESt5arrayIPcLm3EEEEviT0_T1_,"ax",@progbits
	.align	128
        .global         _ZN2at6native29vectorized_elementwise_kernelILi4ENS0_13BinaryFunctorIdddZZZNS0_21remainder_kernel_cudaERNS_18TensorIteratorBaseEENKUlvE0_clEvENKUlvE_clEvEUlddE_EESt5arrayIPcLm3EEEEviT0_T1_
        .type           _ZN2at6native29vectorized_elementwise_kernelILi4ENS0_13BinaryFunctorIdddZZZNS0_21remainder_kernel_cudaERNS_18TensorIteratorBaseEENKUlvE0_clEvENKUlvE_clEvEUlddE_EESt5arrayIPcLm3EEEEviT0_T1_,@function
        .size           _ZN2at6native29vectorized_elementwise_kernelILi4ENS0_13BinaryFunctorIdddZZZNS0_21remainder_kernel_cudaERNS_18TensorIteratorBaseEENKUlvE0_clEvENKUlvE_clEvEUlddE_EESt5arrayIPcLm3EEEEviT0_T1_,(.L_x_57554 - _ZN2at6native29vectorized_elementwise_kernelILi4ENS0_13BinaryFunctorIdddZZZNS0_21remainder_kernel_cudaERNS_18TensorIteratorBaseEENKUlvE0_clEvENKUlvE_clEvEUlddE_EESt5arrayIPcLm3EEEEviT0_T1_)
        .other          _ZN2at6native29vectorized_elementwise_kernelILi4ENS0_13BinaryFunctorIdddZZZNS0_21remainder_kernel_cudaERNS_18TensorIteratorBaseEENKUlvE0_clEvENKUlvE_clEvEUlddE_EESt5arrayIPcLm3EEEEviT0_T1_,@"STO_CUDA_ENTRY STV_DEFAULT"
_ZN2at6native29vectorized_elementwise_kernelILi4ENS0_13BinaryFunctorIdddZZZNS0_21remainder_kernel_cudaERNS_18TensorIteratorBaseEENKUlvE0_clEvENKUlvE_clEvEUlddE_EESt5arrayIPcLm3EEEEviT0_T1_:
.text._ZN2at6native29vectorized_elementwise_kernelILi4ENS0_13BinaryFunctorIdddZZZNS0_21remainder_kernel_cudaERNS_18TensorIteratorBaseEENKUlvE0_clEvENKUlvE_clEvEUlddE_EESt5arrayIPcLm3EEEEviT0_T1_:
        /* <DEDUP_REMOVED lines=68> */
.L_x_41417:
        /* <DEDUP_REMOVED lines=12> */
.L_x_41416:
[----:B------:R-:W-:Y:S02]  /*0500*/  IMAD.MOV.U32 R38, RZ, RZ, R42 ;  /* 0x000000ffff267224 */ /* 0x000fe400078e002a */
[----:B------:R-:W-:-:S07]  /*0510*/  IMAD.MOV.U32 R42, RZ, RZ, R43 ;  /* 0x000000ffff2a7224 */ /* 0x000fce00078e002b */
.L_x_41415:
[----:B------:R-:W-:Y:S05]  /*0520*/  BSYNC B1 ;  /* 0x0000000000017941 */ /* 0x000fea0003800000 */
.L_x_41414:
        /* <DEDUP_REMOVED lines=13> */
.L_x_41423:
        /* <DEDUP_REMOVED lines=33> */
.L_x_41422:
[----:B------:R-:W-:Y:S02]  /*0810*/  IMAD.MOV.U32 R38, RZ, RZ, R42 ;  /* 0x000000ffff267224 */ /* 0x000fe400078e002a */
[----:B------:R-:W-:-:S07]  /*0820*/  IMAD.MOV.U32 R42, RZ, RZ, R43 ;  /* 0x000000ffff2a7224 */ /* 0x000fce00078e002b */
.L_x_41421:
[----:B------:R-:W-:Y:S05]  /*0830*/  BSYNC B2 ;  /* 0x0000000000027941 */ /* 0x000fea0003800000 */
.L_x_41420:
[----:B------:R-:W-:-:S13]  /*0840*/  ISETP.GE.U32.AND P0, PT, R39, 0xc, PT ;  /* 0x0000000c2700780c */ /* 0x000fda0003f06070 */
[----:B------:R-:W-:Y:S05]  /*0850*/  @!P0 BRA `(.L_x_41419) ;  /* 0x0000000400d88947 */ /* 0x000fea0003800000 */
[----:B------:R-:W-:Y:S01]  /*0860*/  BSSY B2, `(.L_x_41419) ;  /* 0x0000075000027945 */ /* 0x000fe20003800000 */
[----:B------:R-:W-:-:S07]  /*0870*/  VIADD R40, R40, 0x10 ;  /* 0x0000001028287836 */ /* 0x000fce0000000000 */
.L_x_41424:
        /* <DEDUP_REMOVED lines=116> */
.L_x_41419:
[----:B------:R-:W-:Y:S05]  /*0fc0*/  BSYNC B1 ;  /* 0x0000000000017941 */ /* 0x000fea0003800000 */
.L_x_41418:
        /* <DEDUP_REMOVED lines=20> */
.L_x_41426:
[----:B------:R-:W-:Y:S05]  /*1110*/  BSYNC B1 ;  /* 0x0000000000017941 */ /* 0x000fea0003800000 */
.L_x_41425:
[----:B------:R-:W-:Y:S02]  /*1120*/  IMAD.MOV.U32 R39, RZ, RZ, R41 ;  /* 0x000000ffff277224 */ /* 0x000fe400078e0029 */
[----:B------:R-:W-:-:S03]  /*1130*/  IMAD.MOV.U32 R38, RZ, RZ, R36 ;  /* 0x000000ffff267224 */ /* 0x000fc600078e0024 */
[----:B------:R-:W-:Y:S01]  /*1140*/  LOP3.LUT R39, R39, 0x80000000, R29, 0xb8, !PT ;  /* 0x8000000027277812 */ /* 0x000fe200078eb81d */
[----:B------:R-:W-:Y:S06]  /*1150*/  BRA `(.L_x_41413) ;  /* 0x0000000000187947 */ /* 0x000fec0003800000 */
.L_x_41412:
[----:B------:R-:W-:-:S06]  /*1160*/  DSETP.GTU.AND P0, PT, R2, +INF , PT ;  /* 0x7ff000000200742a */ /* 0x000fcc0003f0c000 */
[----:B------:R-:W-:-:S14]  /*1170*/  DSETP.LE.AND P0, PT, R36, +INF , !P0 ;  /* 0x7ff000002400742a */ /* 0x000fdc0004703000 */
[----:B------:R-:W-:Y:S02]  /*1180*/  @P0 DSETP.NEU.AND P1, PT, R36, +INF , PT ;  /* 0x7ff000002400042a */ /* 0x000fe40003f2d000 */
[----:B------:R-:W-:-:S06]  /*1190*/  @!P0 DADD R38, R28, R32 ;  /* 0x000000001c268229 */ /* 0x000fcc0000000020 */
[----:B------:R-:W-:Y:S02]  /*11a0*/  @P0 FSEL R38, R28, RZ, P1 ;  /* 0x000000ff1c260208 */ /* 0x000fe40000800000 */
[----:B------:R-:W-:-:S07]  /*11b0*/  @P0 FSEL R39, R29, -QNAN , P1 ;  /* 0xfff800001d270808 */ /* 0x000fce0000800000 */
.L_x_41413:
[----:B------:R-:W-:Y:S05]  /*11c0*/  BSYNC B0 ;  /* 0x0000000000007941 */ /* 0x000fea0003800000 */
.L_x_41411:
        /* <DEDUP_REMOVED lines=45> */
.L_x_41433:
        /* <DEDUP_REMOVED lines=12> */
.L_x_41432:
[----:B------:R-:W-:Y:S02]  /*1560*/  IMAD.MOV.U32 R36, RZ, RZ, R40 ;  /* 0x000000ffff247224 */ /* 0x000fe400078e0028 */
[----:B------:R-:W-:-:S07]  /*1570*/  IMAD.MOV.U32 R40, RZ, RZ, R41 ;  /* 0x000000ffff287224 */ /* 0x000fce00078e0029 */
.L_x_41431:
[----:B------:R-:W-:Y:S05]  /*1580*/  BSYNC B1 ;  /* 0x0000000000017941 */ /* 0x000fea0003800000 */
.L_x_41430:
        /* <DEDUP_REMOVED lines=13> */
.L_x_41439:
        /* <DEDUP_REMOVED lines=33> */
.L_x_41438:
[----:B------:R-:W-:Y:S02]  /*1870*/  IMAD.MOV.U32 R36, RZ, RZ, R40 ;  /* 0x000000ffff247224 */ /* 0x000fe400078e0028 */
[----:B------:R-:W-:-:S07]  /*1880*/  IMAD.MOV.U32 R40, RZ, RZ, R41 ;  /* 0x000000ffff287224 */ /* 0x000fce00078e0029 */
.L_x_41437:
[----:B------:R-:W-:Y:S05]  /*1890*/  BSYNC B2 ;  /* 0x0000000000027941 */ /* 0x000fea0003800000 */
.L_x_41436:
[----:B------:R-:W-:-:S13]  /*18a0*/  ISETP.GE.U32.AND P0, PT, R39, 0xc, PT ;  /* 0x0000000c2700780c */ /* 0x000fda0003f06070 */
[----:B------:R-:W-:Y:S05]  /*18b0*/  @!P0 BRA `(.L_x_41435) ;  /* 0x0000000400d88947 */ /* 0x000fea0003800000 */
[----:B------:R-:W-:Y:S01]  /*18c0*/  BSSY B2, `(.L_x_41435) ;  /* 0x0000075000027945 */ /* 0x000fe20003800000 */
[----:B------:R-:W-:-:S07]  /*18d0*/  VIADD R38, R38, 0x10 ;  /* 0x0000001026267836 */ /* 0x000fce0000000000 */
.L_x_41440:
        /* <DEDUP_REMOVED lines=116> */
.L_x_41435:
[----:B------:R-:W-:Y:S05]  /*2020*/  BSYNC B1 ;  /* 0x0000000000017941 */ /* 0x000fea0003800000 */
.L_x_41434:
        /* <DEDUP_REMOVED lines=20> */
.L_x_41442:
[----:B------:R-:W-:Y:S05]  /*2170*/  BSYNC B1 ;  /* 0x0000000000017941 */ /* 0x000fea0003800000 */
.L_x_41441:
[----:B------:R-:W-:Y:S02]  /*2180*/  IMAD.MOV.U32 R37, RZ, RZ, R39 ;  /* 0x000000ffff257224 */ /* 0x000fe400078e0027 */
[----:B------:R-:W-:-:S03]  /*2190*/  IMAD.MOV.U32 R36, RZ, RZ, R32 ;  /* 0x000000ffff247224 */ /* 0x000fc600078e0020 */
[----:B------:R-:W-:Y:S01]  /*21a0*/  LOP3.LUT R37, R37, 0x80000000, R31, 0xb8, !PT ;  /* 0x8000000025257812 */ /* 0x000fe200078eb81f */
[----:B------:R-:W-:Y:S06]  /*21b0*/  BRA `(.L_x_41429) ;  /* 0x0000000000187947 */ /* 0x000fec0003800000 */
.L_x_41428:
[----:B------:R-:W-:-:S06]  /*21c0*/  DSETP.GTU.AND P0, PT, R28, +INF , PT ;  /* 0x7ff000001c00742a */ /* 0x000fcc0003f0c000 */
[----:B------:R-:W-:-:S14]  /*21d0*/  DSETP.LE.AND P0, PT, R32, +INF , !P0 ;  /* 0x7ff000002000742a */ /* 0x000fdc0004703000 */
[----:B------:R-:W-:Y:S02]  /*21e0*/  @P0 DSETP.NEU.AND P1, PT, R32, +INF , PT ;  /* 0x7ff000002000042a */ /* 0x000fe40003f2d000 */
[----:B------:R-:W-:-:S06]  /*21f0*/  @!P0 DADD R36, R30, R34 ;  /* 0x000000001e248229 */ /* 0x000fcc0000000022 */
[----:B------:R-:W-:Y:S02]  /*2200*/  @P0 FSEL R36, R30, RZ, P1 ;  /* 0x000000ff1e240208 */ /* 0x000fe40000800000 */
[----:B------:R-:W-:-:S07]  /*2210*/  @P0 FSEL R37, R31, -QNAN , P1 ;  /* 0xfff800001f250808 */ /* 0x000fce0000800000 */
.L_x_41429:
[----:B------:R-:W-:Y:S05]  /*2220*/  BSYNC B0 ;  /* 0x0000000000007941 */ /* 0x000fea0003800000 */
.L_x_41427:
        /* <DEDUP_REMOVED lines=43> */
.L_x_41449:
        /* <DEDUP_REMOVED lines=12> */
.L_x_41448:
[----:B------:R-:W-:-:S07]  /*25a0*/  IMAD.MOV.U32 R36, RZ, RZ, R38 ;  /* 0x000000ffff247224 */ /* 0x000fce00078e0026 */
.L_x_41447:
[----:B------:R-:W-:Y:S05]  /*25b0*/  BSYNC B1 ;  /* 0x0000000000017941 */ /* 0x000fea0003800000 */
.L_x_41446:
        /* <DEDUP_REMOVED lines=13> */
.L_x_41455:
        /* <DEDUP_REMOVED lines=33> */
.L_x_41454:
[----:B------:R-:W-:-:S07]  /*28a0*/  IMAD.MOV.U32 R36, RZ, RZ, R38 ;  /* 0x000000ffff247224 */ /* 0x000fce00078e0026 */
.L_x_41453:
[----:B------:R-:W-:Y:S05]  /*28b0*/  BSYNC B2 ;  /* 0x0000000000027941 */ /* 0x000fea0003800000 */
.L_x_41452:
[----:B------:R-:W-:-:S13]  /*28c0*/  ISETP.GE.U32.AND P0, PT, R37, 0xc, PT ;  /* 0x0000000c2500780c */ /* 0x000fda0003f06070 */
[----:B------:R-:W-:Y:S05]  /*28d0*/  @!P0 BRA `(.L_x_41451) ;  /* 0x0000000400dc8947 */ /* 0x000fea0003800000 */
[----:B------:R-:W-:Y:S01]  /*28e0*/  BSSY B2, `(.L_x_41456) ;  /* 0x0000075000027945 */ /* 0x000fe20003800000 */
[----:B------:R-:W-:-:S07]  /*28f0*/  VIADD R35, R35, 0x10 ;  /* 0x0000001023237836 */ /* 0x000fce0000000000 */
.L_x_41457:
        /* <DEDUP_REMOVED lines=116> */
.L_x_41456:
[----:B------:R-:W-:-:S07]  /*3040*/  IMAD.MOV.U32 R39, RZ, RZ, R37 ;  /* 0x000000ffff277224 */ /* 0x000fce00078e0025 */
.L_x_41451:
[----:B------:R-:W-:Y:S05]  /*3050*/  BSYNC B1 ;  /* 0x0000000000017941 */ /* 0x000fea0003800000 */
.L_x_41450:
        /* <DEDUP_REMOVED lines=19> */
.L_x_41459:
[----:B------:R-:W-:Y:S05]  /*3190*/  BSYNC B1 ;  /* 0x0000000000017941 */ /* 0x000fea0003800000 */
.L_x_41458:
[----:B------:R-:W-:Y:S01]  /*31a0*/  LOP3.LUT R35, R35, 0x80000000, R25, 0xb8, !PT ;  /* 0x8000000023237812 */ /* 0x000fe200078eb819 */
[----:B------:R-:W-:Y:S06]  /*31b0*/  BRA `(.L_x_41445) ;  /* 0x0000000000187947 */ /* 0x000fec0003800000 */
.L_x_41444:
[----:B------:R-:W-:-:S06]  /*31c0*/  DSETP.GTU.AND P0, PT, R30, +INF , PT ;  /* 0x7ff000001e00742a */ /* 0x000fcc0003f0c000 */
[----:B------:R-:W-:-:S14]  /*31d0*/  DSETP.LE.AND P0, PT, R32, +INF , !P0 ;  /* 0x7ff000002000742a */ /* 0x000fdc0004703000 */
[----:B------:R-:W-:Y:S02]  /*31e0*/  @P0 DSETP.NEU.AND P1, PT, R32, +INF , PT ;  /* 0x7ff000002000042a */ /* 0x000fe40003f2d000 */
[----:B------:R-:W-:-:S06]  /*31f0*/  @!P0 DADD R34, R24, R12 ;  /* 0x0000000018228229 */ /* 0x000fcc000000000c */
[----:B------:R-:W-:Y:S02]  /*3200*/  @P0 FSEL R34, R24, RZ, P1 ;  /* 0x000000ff18220208 */ /* 0x000fe40000800000 */
[----:B------:R-:W-:-:S07]  /*3210*/  @P0 FSEL R35, R25, -QNAN , P1 ;  /* 0xfff8000019230808 */ /* 0x000fce0000800000 */
.L_x_41445:
[----:B------:R-:W-:Y:S05]  /*3220*/  BSYNC B0 ;  /* 0x0000000000007941 */ /* 0x000fea0003800000 */
.L_x_41443:
        /* <DEDUP_REMOVED lines=44> */
.L_x_41466:
        /* <DEDUP_REMOVED lines=12> */
.L_x_41465:
[----:B------:R-:W-:-:S07]  /*35b0*/  IMAD.MOV.U32 R32, RZ, RZ, R36 ;  /* 0x000000ffff207224 */ /* 0x000fce00078e0024 */
.L_x_41464:
[----:B------:R-:W-:Y:S05]  /*35c0*/  BSYNC B1 ;  /* 0x0000000000017941 */ /* 0x000fea0003800000 */
.L_x_41463:
        /* <DEDUP_REMOVED lines=13> */
.L_x_41472:
        /* <DEDUP_REMOVED lines=33> */
.L_x_41471:
[----:B------:R-:W-:-:S07]  /*38b0*/  IMAD.MOV.U32 R32, RZ, RZ, R36 ;  /* 0x000000ffff207224 */ /* 0x000fce00078e0024 */
.L_x_41470:
[----:B------:R-:W-:Y:S05]  /*38c0*/  BSYNC B2 ;  /* 0x0000000000027941 */ /* 0x000fea0003800000 */
.L_x_41469:
[----:B------:R-:W-:-:S13]  /*38d0*/  ISETP.GE.U32.AND P0, PT, R35, 0xc, PT ;  /* 0x0000000c2300780c */ /* 0x000fda0003f06070 */
[----:B------:R-:W-:Y:S05]  /*38e0*/  @!P0 BRA `(.L_x_41468) ;  /* 0x0000000400e08947 */ /* 0x000fea0003800000 */
[----:B------:R-:W-:Y:S01]  /*38f0*/  BSSY B2, `(.L_x_41473) ;  /* 0x0000075000027945 */ /* 0x000fe20003800000 */
[----:B------:R-:W-:-:S07]  /*3900*/  VIADD R32, R34, 0x10 ;  /* 0x0000001022207836 */ /* 0x000fce0000000000 */
.L_x_41474:
        /* <DEDUP_REMOVED lines=116> */
.L_x_41473:
[----:B------:R-:W-:Y:S02]  /*4050*/  IMAD.MOV.U32 R32, RZ, RZ, R34 ;  /* 0x000000ffff207224 */ /* 0x000fe400078e0022 */
[----:B------:R-:W-:-:S07]  /*4060*/  IMAD.MOV.U32 R37, RZ, RZ, R35 ;  /* 0x000000ffff257224 */ /* 0x000fce00078e0023 */
.L_x_41468:
[----:B------:R-:W-:Y:S05]  /*4070*/  BSYNC B1 ;  /* 0x0000000000017941 */ /* 0x000fea0003800000 */
.L_x_41467:
        /* <DEDUP_REMOVED lines=20> */
.L_x_41476:
[----:B------:R-:W-:Y:S05]  /*41c0*/  BSYNC B1 ;  /* 0x0000000000017941 */ /* 0x000fea0003800000 */
.L_x_41475:
[----:B------:R-:W-:Y:S02]  /*41d0*/  IMAD.MOV.U32 R33, RZ, RZ, R35 ;  /* 0x000000ffff217224 */ /* 0x000fe400078e0023 */
[----:B------:R-:W-:-:S03]  /*41e0*/  IMAD.MOV.U32 R32, RZ, RZ, R30 ;  /* 0x000000ffff207224 */ /* 0x000fc600078e001e */
[----:B------:R-:W-:Y:S01]  /*41f0*/  LOP3.LUT R33, R33, 0x80000000, R27, 0xb8, !PT ;  /* 0x8000000021217812 */ /* 0x000fe200078eb81b */
[----:B------:R-:W-:Y:S06]  /*4200*/  BRA `(.L_x_41462) ;  /* 0x0000000000187947 */ /* 0x000fec0003800000 */
.L_x_41461:
[----:B------:R-:W-:-:S06]  /*4210*/  DSETP.GTU.AND P0, PT, R24, +INF , PT ;  /* 0x7ff000001800742a */ /* 0x000fcc0003f0c000 */
[----:B------:R-:W-:-:S14]  /*4220*/  DSETP.LE.AND P0, PT, R30, +INF , !P0 ;  /* 0x7ff000001e00742a */ /* 0x000fdc0004703000 */
[----:B------:R-:W-:Y:S02]  /*4230*/  @P0 DSETP.NEU.AND P1, PT, R30, +INF , PT ;  /* 0x7ff000001e00042a */ /* 0x000fe40003f2d000 */
[----:B------:R-:W-:-:S06]  /*4240*/  @!P0 DADD R32, R26, R14 ;  /* 0x000000001a208229 */ /* 0x000fcc000000000e */
[----:B------:R-:W-:Y:S02]  /*4250*/  @P0 FSEL R32, R26, RZ, P1 ;  /* 0x000000ff1a200208 */ /* 0x000fe40000800000 */
[----:B------:R-:W-:-:S07]  /*4260*/  @P0 FSEL R33, R27, -QNAN , P1 ;  /* 0xfff800001b210808 */ /* 0x000fce0000800000 */
.L_x_41462:
[----:B------:R-:W-:Y:S05]  /*4270*/  BSYNC B0 ;  /* 0x0000000000007941 */ /* 0x000fea0003800000 */
.L_x_41460:
        /* <DEDUP_REMOVED lines=44> */
.L_x_41482:
        /* <DEDUP_REMOVED lines=12> */
.L_x_41481:
[----:B------:R-:W-:Y:S05]  /*4600*/  BSYNC B1 ;  /* 0x0000000000017941 */ /* 0x000fea0003800000 */
.L_x_41480:
        /* <DEDUP_REMOVED lines=13> */
.L_x_41488:
        /* <DEDUP_REMOVED lines=33> */
.L_x_41487:
[----:B------:R-:W-:-:S07]  /*48f0*/  IMAD.MOV.U32 R26, RZ, RZ, R34 ;  /* 0x000000ffff1a7224 */ /* 0x000fce00078e0022 */
.L_x_41486:
[----:B------:R-:W-:Y:S05]  /*4900*/  BSYNC B2 ;  /* 0x0000000000027941 */ /* 0x000fea0003800000 */
.L_x_41485:
[----:B------:R-:W-:-:S13]  /*4910*/  ISETP.GE.U32.AND P0, PT, R33, 0xc, PT ;  /* 0x0000000c2100780c */ /* 0x000fda0003f06070 */
[----:B------:R-:W-:Y:S05]  /*4920*/  @!P0 BRA `(.L_x_41484) ;  /* 0x0000000400e08947 */ /* 0x000fea0003800000 */
[----:B------:R-:W-:Y:S01]  /*4930*/  BSSY B2, `(.L_x_41489) ;  /* 0x0000075000027945 */ /* 0x000fe20003800000 */
[----:B------:R-:W-:-:S07]  /*4940*/  VIADD R26, R32, 0x10 ;  /* 0x00000010201a7836 */ /* 0x000fce0000000000 */
.L_x_41490:
        /* <DEDUP_REMOVED lines=116> */
.L_x_41489:
[----:B------:R-:W-:Y:S02]  /*5090*/  IMAD.MOV.U32 R26, RZ, RZ, R32 ;  /* 0x000000ffff1a7224 */ /* 0x000fe400078e0020 */
[----:B------:R-:W-:-:S07]  /*50a0*/  IMAD.MOV.U32 R35, RZ, RZ, R33 ;  /* 0x000000ffff237224 */ /* 0x000fce00078e0021 */
.L_x_41484:
[----:B------:R-:W-:Y:S05]  /*50b0*/  BSYNC B1 ;  /* 0x0000000000017941 */ /* 0x000fea0003800000 */
.L_x_41483:
        /* <DEDUP_REMOVED lines=20> */
.L_x_41492:
[----:B------:R-:W-:Y:S05]  /*5200*/  BSYNC B1 ;  /* 0x0000000000017941 */ /* 0x000fea0003800000 */
.L_x_41491:
[----:B------:R-:W-:-:S05]  /*5210*/  IMAD.MOV.U32 R31, RZ, RZ, R33 ;  /* 0x000000ffff1f7224 */ /* 0x000fca00078e0021 */
[----:B------:R-:W-:Y:S01]  /*5220*/  LOP3.LUT R31, R31, 0x80000000, R21, 0xb8, !PT ;  /* 0x800000001f1f7812 */ /* 0x000fe200078eb815 */
[----:B------:R-:W-:Y:S06]  /*5230*/  BRA `(.L_x_41479) ;  /* 0x0000000000187947 */ /* 0x000fec0003800000 */
.L_x_41478:
[----:B------:R-:W-:-:S06]  /*5240*/  DSETP.GTU.AND P0, PT, R24, +INF , PT ;  /* 0x7ff000001800742a */ /* 0x000fcc0003f0c000 */
[----:B------:R-:W-:-:S14]  /*5250*/  DSETP.LE.AND P0, PT, R26, +INF , !P0 ;  /* 0x7ff000001a00742a */ /* 0x000fdc0004703000 */
[----:B------:R-:W-:Y:S02]  /*5260*/  @P0 DSETP.NEU.AND P1, PT, R26, +INF , PT ;  /* 0x7ff000001a00042a */ /* 0x000fe40003f2d000 */
[----:B------:R-:W-:-:S06]  /*5270*/  @!P0 DADD R30, R20, R8 ;  /* 0x00000000141e8229 */ /* 0x000fcc0000000008 */
[----:B------:R-:W-:Y:S02]  /*5280*/  @P0 FSEL R30, R20, RZ, P1 ;  /* 0x000000ff141e0208 */ /* 0x000fe40000800000 */
[----:B------:R-:W-:-:S07]  /*5290*/  @P0 FSEL R31, R21, -QNAN , P1 ;  /* 0xfff80000151f0808 */ /* 0x000fce0000800000 */
.L_x_41479:
[----:B------:R-:W-:Y:S05]  /*52a0*/  BSYNC B0 ;  /* 0x0000000000007941 */ /* 0x000fea0003800000 */
.L_x_41477:
        /* <DEDUP_REMOVED lines=44> */
.L_x_41498:
        /* <DEDUP_REMOVED lines=12> */
.L_x_41497:
[----:B------:R-:W-:Y:S05]  /*5630*/  BSYNC B1 ;  /* 0x0000000000017941 */ /* 0x000fea0003800000 */
.L_x_41496:
        /* <DEDUP_REMOVED lines=13> */
.L_x_41504:
        /* <DEDUP_REMOVED lines=33> */
.L_x_41503:
[----:B------:R-:W-:-:S07]  /*5920*/  IMAD.MOV.U32 R25, RZ, RZ, R30 ;  /* 0x000000ffff197224 */ /* 0x000fce00078e001e */
.L_x_41502:
[----:B------:R-:W-:Y:S05]  /*5930*/  BSYNC B2 ;  /* 0x0000000000027941 */ /* 0x000fea0003800000 */
.L_x_41501:
[----:B------:R-:W-:-:S13]  /*5940*/  ISETP.GE.U32.AND P0, PT, R28, 0xc, PT ;  /* 0x0000000c1c00780c */ /* 0x000fda0003f06070 */
[----:B------:R-:W-:Y:S05]  /*5950*/  @!P0 BRA `(.L_x_41500) ;  /* 0x0000000400e08947 */ /* 0x000fea0003800000 */
[----:B------:R-:W-:Y:S01]  /*5960*/  BSSY B2, `(.L_x_41505) ;  /* 0x0000075000027945 */ /* 0x000fe20003800000 */
[----:B------:R-:W-:-:S07]  /*5970*/  VIADD R25, R27, 0x10 ;  /* 0x000000101b197836 */ /* 0x000fce0000000000 */
.L_x_41506:
        /* <DEDUP_REMOVED lines=116> */
.L_x_41505:
[----:B------:R-:W-:Y:S02]  /*60c0*/  IMAD.MOV.U32 R25, RZ, RZ, R27 ;  /* 0x000000ffff197224 */ /* 0x000fe400078e001b */
[----:B------:R-:W-:-:S07]  /*60d0*/  IMAD.MOV.U32 R35, RZ, RZ, R28 ;  /* 0x000000ffff237224 */ /* 0x000fce00078e001c */
.L_x_41500:
[----:B------:R-:W-:Y:S05]  /*60e0*/  BSYNC B1 ;  /* 0x0000000000017941 */ /* 0x000fea0003800000 */
.L_x_41499:
        /* <DEDUP_REMOVED lines=21> */
.L_x_41508:
[----:B------:R-:W-:Y:S05]  /*6240*/  BSYNC B1 ;  /* 0x0000000000017941 */ /* 0x000fea0003800000 */
.L_x_41507:
[----:B------:R-:W-:Y:S02]  /*6250*/  IMAD.MOV.U32 R27, RZ, RZ, R31 ;  /* 0x000000ffff1b7224 */ /* 0x000fe400078e001f */
[----:B------:R-:W-:-:S03]  /*6260*/  IMAD.MOV.U32 R26, RZ, RZ, R24 ;  /* 0x000000ffff1a7224 */ /* 0x000fc600078e0018 */
[----:B------:R-:W-:Y:S01]  /*6270*/  LOP3.LUT R27, R27, 0x80000000, R23, 0xb8, !PT ;  /* 0x800000001b1b7812 */ /* 0x000fe200078eb817 */
[----:B------:R-:W-:Y:S06]  /*6280*/  BRA `(.L_x_41495) ;  /* 0x0000000000187947 */ /* 0x000fec0003800000 */
.L_x_41494:
[----:B------:R-:W-:-:S06]  /*6290*/  DSETP.GTU.AND P0, PT, R20, +INF , PT ;  /* 0x7ff000001400742a */ /* 0x000fcc0003f0c000 */
[----:B------:R-:W-:-:S14]  /*62a0*/  DSETP.LE.AND P0, PT, R24, +INF , !P0 ;  /* 0x7ff000001800742a */ /* 0x000fdc0004703000 */
[----:B------:R-:W-:Y:S02]  /*62b0*/  @P0 DSETP.NEU.AND P1, PT, R24, +INF , PT ;  /* 0x7ff000001800042a */ /* 0x000fe40003f2d000 */
[----:B------:R-:W-:-:S06]  /*62c0*/  @!P0 DADD R26, R22, R10 ;  /* 0x00000000161a8229 */ /* 0x000fcc000000000a */
[----:B------:R-:W-:Y:S02]  /*62d0*/  @P0 FSEL R26, R22, RZ, P1 ;  /* 0x000000ff161a0208 */ /* 0x000fe40000800000 */
[----:B------:R-:W-:-:S07]  /*62e0*/  @P0 FSEL R27, R23, -QNAN , P1 ;  /* 0xfff80000171b0808 */ /* 0x000fce0000800000 */
.L_x_41495:
[----:B------:R-:W-:Y:S05]  /*62f0*/  BSYNC B0 ;  /* 0x0000000000007941 */ /* 0x000fea0003800000 */
.L_x_41493:
        /* <DEDUP_REMOVED lines=44> */
.L_x_41514:
        /* <DEDUP_REMOVED lines=12> */
.L_x_41513:
[----:B------:R-:W-:Y:S05]  /*6680*/  BSYNC B1 ;  /* 0x0000000000017941 */ /* 0x000fea0003800000 */
.L_x_41512:
        /* <DEDUP_REMOVED lines=13> */
.L_x_41520:
        /* <DEDUP_REMOVED lines=33> */
.L_x_41519:
[----:B------:R-:W-:-:S07]  /*6970*/  IMAD.MOV.U32 R23, RZ, RZ, R28 ;  /* 0x000000ffff177224 */ /* 0x000fce00078e001c */
.L_x_41518:
[----:B------:R-:W-:Y:S05]  /*6980*/  BSYNC B2 ;  /* 0x0000000000027941 */ /* 0x000fea0003800000 */
.L_x_41517:
[----:B------:R-:W-:-:S13]  /*6990*/  ISETP.GE.U32.AND P0, PT, R26, 0xc, PT ;  /* 0x0000000c1a00780c */ /* 0x000fda0003f06070 */
[----:B------:R-:W-:Y:S05]  /*69a0*/  @!P0 BRA `(.L_x_41516) ;  /* 0x0000000400e08947 */ /* 0x000fea0003800000 */
[----:B------:R-:W-:Y:S01]  /*69b0*/  BSSY B2, `(.L_x_41521) ;  /* 0x0000075000027945 */ /* 0x000fe20003800000 */
[----:B------:R-:W-:-:S07]  /*69c0*/  VIADD R23, R25, 0x10 ;  /* 0x0000001019177836 */ /* 0x000fce0000000000 */
.L_x_41522:
        /* <DEDUP_REMOVED lines=116> */
.L_x_41521:
[----:B------:R-:W-:Y:S02]  /*7110*/  IMAD.MOV.U32 R23, RZ, RZ, R25 ;  /* 0x000000ffff177224 */ /* 0x000fe400078e0019 */
[----:B------:R-:W-:-:S07]  /*7120*/  IMAD.MOV.U32 R33, RZ, RZ, R26 ;  /* 0x000000ffff217224 */ /* 0x000fce00078e001a */
.L_x_41516:
[----:B------:R-:W-:Y:S05]  /*7130*/  BSYNC B1 ;  /* 0x0000000000017941 */ /* 0x000fea0003800000 */
.L_x_41515:
        /* <DEDUP_REMOVED lines=21> */
.L_x_41524:
[----:B------:R-:W-:Y:S05]  /*7290*/  BSYNC B1 ;  /* 0x0000000000017941 */ /* 0x000fea0003800000 */
.L_x_41523:
[----:B------:R-:W-:Y:S02]  /*72a0*/  IMAD.MOV.U32 R25, RZ, RZ, R27 ;  /* 0x000000ffff197224 */ /* 0x000fe400078e001b */
[----:B------:R-:W-:-:S03]  /*72b0*/  IMAD.MOV.U32 R24, RZ, RZ, R22 ;  /* 0x000000ffff187224 */ /* 0x000fc600078e0016 */
[----:B------:R-:W-:Y:S01]  /*72c0*/  LOP3.LUT R25, R25, 0x80000000, R17, 0xb8, !PT ;  /* 0x8000000019197812 */ /* 0x000fe200078eb811 */
[----:B------:R-:W-:Y:S06]  /*72d0*/  BRA `(.L_x_41511) ;  /* 0x0000000000187947 */ /* 0x000fec0003800000 */
.L_x_41510:
[----:B------:R-:W-:-:S06]  /*72e0*/  DSETP.GTU.AND P0, PT, R20, +INF , PT ;  /* 0x7ff000001400742a */ /* 0x000fcc0003f0c000 */
[----:B------:R-:W-:-:S14]  /*72f0*/  DSETP.LE.AND P0, PT, R22, +INF , !P0 ;  /* 0x7ff000001600742a */ /* 0x000fdc0004703000 */
[----:B------:R-:W-:Y:S02]  /*7300*/  @P0 DSETP.NEU.AND P1, PT, R22, +INF , PT ;  /* 0x7ff000001600042a */ /* 0x000fe40003f2d000 */
[----:B------:R-:W-:-:S06]  /*7310*/  @!P0 DADD R24, R16, R4 ;  /* 0x0000000010188229 */ /* 0x000fcc0000000004 */
[----:B------:R-:W-:Y:S02]  /*7320*/  @P0 FSEL R24, R16, RZ, P1 ;  /* 0x000000ff10180208 */ /* 0x000fe40000800000 */
[----:B------:R-:W-:-:S07]  /*7330*/  @P0 FSEL R25, R17, -QNAN , P1 ;  /* 0xfff8000011190808 */ /* 0x000fce0000800000 */
.L_x_41511:
[----:B------:R-:W-:Y:S05]  /*7340*/  BSYNC B0 ;  /* 0x0000000000007941 */ /* 0x000fea0003800000 */
.L_x_41509:
        /* <DEDUP_REMOVED lines=45> */
.L_x_41530:
        /* <DEDUP_REMOVED lines=12> */
.L_x_41529:
[----:B------:R-:W-:Y:S05]  /*76e0*/  BSYNC B1 ;  /* 0x0000000000017941 */ /* 0x000fea0003800000 */
.L_x_41528:
        /* <DEDUP_REMOVED lines=12> */
.L_x_41535:
        /* <DEDUP_REMOVED lines=33> */
.L_x_41534:
[----:B------:R-:W-:Y:S05]  /*79c0*/  BSYNC B2 ;  /* 0x0000000000027941 */ /* 0x000fea0003800000 */
.L_x_41533:
[----:B------:R-:W-:-:S13]  /*79d0*/  ISETP.GE.U32.AND P0, PT, R23, 0xc, PT ;  /* 0x0000000c1700780c */ /* 0x000fda0003f06070 */
[----:B------:R-:W-:Y:S05]  /*79e0*/  @!P0 BRA `(.L_x_41532) ;  /* 0x0000000400dc8947 */ /* 0x000fea0003800000 */
[----:B------:R-:W-:Y:S01]  /*79f0*/  BSSY B2, `(.L_x_41536) ;  /* 0x0000075000027945 */ /* 0x000fe20003800000 */
[----:B------:R-:W-:-:S07]  /*7a00*/  VIADD R21, R21, 0x10 ;  /* 0x0000001015157836 */ /* 0x000fce0000000000 */
.L_x_41537:
        /* <DEDUP_REMOVED lines=116> */
.L_x_41536:
[----:B------:R-:W-:-:S07]  /*8150*/  IMAD.MOV.U32 R26, RZ, RZ, R24 ;  /* 0x000000ffff1a7224 */ /* 0x000fce00078e0018 */
.L_x_41532:
[----:B------:R-:W-:Y:S05]  /*8160*/  BSYNC B1 ;  /* 0x0000000000017941 */ /* 0x000fea0003800000 */
.L_x_41531:
        /* <DEDUP_REMOVED lines=21> */
.L_x_41539:
[----:B------:R-:W-:Y:S05]  /*82c0*/  BSYNC B1 ;  /* 0x0000000000017941 */ /* 0x000fea0003800000 */
.L_x_41538:
[----:B------:R-:W-:Y:S01]  /*82d0*/  IMAD.MOV.U32 R22, RZ, RZ, R20 ;  /* 0x000000ffff167224 */ /* 0x000fe200078e0014 */
[----:B------:R-:W-:Y:S01]  /*82e0*/  LOP3.LUT R23, R23, 0x80000000, R19, 0xb8, !PT ;  /* 0x8000000017177812 */ /* 0x000fe200078eb813 */
[----:B------:R-:W-:Y:S06]  /*82f0*/  BRA `(.L_x_41527) ;  /* 0x0000000000187947 */ /* 0x000fec0003800000 */
.L_x_41526:
[----:B------:R-:W-:-:S06]  /*8300*/  DSETP.GTU.AND P0, PT, R4, +INF , PT ;  /* 0x7ff000000400742a */ /* 0x000fcc0003f0c000 */
[----:B------:R-:W-:-:S14]  /*8310*/  DSETP.LE.AND P0, PT, R20, +INF , !P0 ;  /* 0x7ff000001400742a */ /* 0x000fdc0004703000 */
[----:B------:R-:W-:Y:S02]  /*8320*/  @P0 DSETP.NEU.AND P1, PT, R20, +INF , PT ;  /* 0x7ff000001400042a */ /* 0x000fe40003f2d000 */
[----:B------:R-:W-:-:S06]  /*8330*/  @!P0 DADD R22, R18, R6 ;  /* 0x0000000012168229 */ /* 0x000fcc0000000006 */
[----:B------:R-:W-:Y:S02]  /*8340*/  @P0 FSEL R22, R18, RZ, P1 ;  /* 0x000000ff12160208 */ /* 0x000fe40000800000 */
[----:B------:R-:W-:-:S07]  /*8350*/  @P0 FSEL R23, R19, -QNAN , P1 ;  /* 0xfff8000013170808 */ /* 0x000fce0000800000 */
.L_x_41527:
[----:B------:R-:W-:Y:S05]  /*8360*/  BSYNC B0 ;  /* 0x0000000000007941 */ /* 0x000fea0003800000 */
.L_x_41525:
        /* <DEDUP_REMOVED lines=25> */
.L_x_41410:
        /* <DEDUP_REMOVED lines=129> */
.L_x_41548:
        /* <DEDUP_REMOVED lines=12> */
.L_x_41547:
[----:B------:R-:W-:Y:S02]  /*8dd0*/  IMAD.MOV.U32 R38, RZ, RZ, R43 ;  /* 0x000000ffff267224 */ /* 0x000fe400078e002b */
[----:B------:R-:W-:-:S07]  /*8de0*/  IMAD.MOV.U32 R43, RZ, RZ, R44 ;  /* 0x000000ffff2b7224 */ /* 0x000fce00078e002c */
.L_x_41546:
[----:B------:R-:W-:Y:S05]  /*8df0*/  BSYNC B2 ;  /* 0x0000000000027941 */ /* 0x000fea0003800000 */
.L_x_41545:
        /* <DEDUP_REMOVED lines=13> */
.L_x_41554:
        /* <DEDUP_REMOVED lines=33> */
.L_x_41553:
[----:B------:R-:W-:Y:S02]  /*90e0*/  IMAD.MOV.U32 R38, RZ, RZ, R43 ;  /* 0x000000ffff267224 */ /* 0x000fe400078e002b */
[----:B------:R-:W-:-:S07]  /*90f0*/  IMAD.MOV.U32 R43, RZ, RZ, R44 ;  /* 0x000000ffff2b7224 */ /* 0x000fce00078e002c */
.L_x_41552:
[----:B------:R-:W-:Y:S05]  /*9100*/  BSYNC B3 ;  /* 0x0000000000037941 */ /* 0x000fea0003800000 */
.L_x_41551:
[----:B------:R-:W-:-:S13]  /*9110*/  ISETP.GE.U32.AND P0, PT, R41, 0xc, PT ;  /* 0x0000000c2900780c */ /* 0x000fda0003f06070 */
[----:B------:R-:W-:Y:S05]  /*9120*/  @!P0 BRA `(.L_x_41550) ;  /* 0x0000000400d88947 */ /* 0x000fea0003800000 */
[----:B------:R-:W-:Y:S01]  /*9130*/  BSSY B3, `(.L_x_41550) ;  /* 0x0000075000037945 */ /* 0x000fe20003800000 */
[----:B------:R-:W-:-:S07]  /*9140*/  VIADD R42, R42, 0x10 ;  /* 0x000000102a2a7836 */ /* 0x000fce0000000000 */
.L_x_41555:
        /* <DEDUP_REMOVED lines=116> */
.L_x_41550:
[----:B------:R-:W-:Y:S05]  /*9890*/  BSYNC B2 ;  /* 0x0000000000027941 */ /* 0x000fea0003800000 */
.L_x_41549:
        /* <DEDUP_REMOVED lines=19> */
.L_x_41557:
[----:B------:R-:W-:Y:S05]  /*99d0*/  BSYNC B2 ;  /* 0x0000000000027941 */ /* 0x000fea0003800000 */
.L_x_41556:
[----:B------:R-:W-:Y:S02]  /*99e0*/  IMAD.MOV.U32 R33, RZ, RZ, R41 ;  /* 0x000000ffff217224 */ /* 0x000fe400078e0029 */
[----:B------:R-:W-:-:S03]  /*99f0*/  IMAD.MOV.U32 R32, RZ, RZ, R40 ;  /* 0x000000ffff207224 */ /* 0x000fc600078e0028 */
[----:B------:R-:W-:Y:S01]  /*9a00*/  LOP3.LUT R33, R33, 0x80000000, R31, 0xb8, !PT ;  /* 0x8000000021217812 */ /* 0x000fe200078eb81f */
[----:B------:R-:W-:Y:S06]  /*9a10*/  BRA `(.L_x_41544) ;  /* 0x0000000000187947 */ /* 0x000fec0003800000 */
.L_x_41543:
[----:B------:R-:W-:-:S06]  /*9a20*/  DSETP.GTU.AND P0, PT, R26, +INF , PT ;  /* 0x7ff000001a00742a */ /* 0x000fcc0003f0c000 */
[----:B------:R-:W-:-:S14]  /*9a30*/  DSETP.LE.AND P0, PT, R38, +INF , !P0 ;  /* 0x7ff000002600742a */ /* 0x000fdc0004703000 */
[----:B------:R-:W-:Y:S02]  /*9a40*/  @P0 DSETP.NEU.AND P2, PT, R38, +INF , PT ;  /* 0x7ff000002600042a */ /* 0x000fe40003f4d000 */
[----:B------:R-:W-:-:S06]  /*9a50*/  @!P0 DADD R32, R28, R30 ;  /* 0x000000001c208229 */ /* 0x000fcc000000001e */
[----:B------:R-:W-:Y:S02]  /*9a60*/  @P0 FSEL R32, R30, RZ, P2 ;  /* 0x000000ff1e200208 */ /* 0x000fe40001000000 */
[----:B------:R-:W-:-:S07]  /*9a70*/  @P0 FSEL R33, R31, -QNAN , P2 ;  /* 0xfff800001f210808 */ /* 0x000fce0001000000 */
.L_x_41544:
[----:B------:R-:W-:Y:S05]  /*9a80*/  BSYNC B0 ;  /* 0x0000000000007941 */ /* 0x000fea0003800000 */
.L_x_41542:
[----:B------:R-:W-:-:S06]  /*9a90*/  DSETP.GEU.AND P0, PT, R32, RZ, PT ;  /* 0x000000ff2000722a */ /* 0x000fcc0003f0e000 */
[----:B------:R-:W-:Y:S02]  /*9aa0*/  DSETP.LT.XOR P0, PT, R28, RZ, !P0 ;  /* 0x000000ff1c00722a */ /* 0x000fe40004701800 */
[----:B------:R-:W-:-:S04]  /*9ab0*/  DADD R28, R32, R28 ;  /* 0x00000000201c7229 */ /* 0x000fc8000000001c */
[----:B------:R-:W-:-:S06]  /*9ac0*/  DSETP.NEU.AND P0, PT, R32, RZ, P0 ;  /* 0x000000ff2000722a */ /* 0x000fcc000070d000 */
[----:B------:R-:W-:Y:S02]  /*9ad0*/  FSEL R26, R28, R32, P0 ;  /* 0x000000201c1a7208 */ /* 0x000fe40000000000 */
[----:B------:R-:W-:-:S07]  /*9ae0*/  FSEL R27, R29, R33, P0 ;  /* 0x000000211d1b7208 */ /* 0x000fce0000000000 */
.L_x_41541:
[----:B------:R-:W-:Y:S05]  /*9af0*/  BSYNC B1 ;  /* 0x0000000000017941 */ /* 0x000fea0003800000 */
.L_x_41540:
        /* <DEDUP_REMOVED lines=42> */
.L_x_41566:
        /* <DEDUP_REMOVED lines=12> */
.L_x_41565:
[----:B------:R-:W-:Y:S02]  /*9e60*/  IMAD.MOV.U32 R38, RZ, RZ, R42 ;  /* 0x000000ffff267224 */ /* 0x000fe400078e002a */
[----:B------:R-:W-:-:S07]  /*9e70*/  IMAD.MOV.U32 R42, RZ, RZ, R43 ;  /* 0x000000ffff2a7224 */ /* 0x000fce00078e002b */
.L_x_41564:
[----:B------:R-:W-:Y:S05]  /*9e80*/  BSYNC B2 ;  /* 0x0000000000027941 */ /* 0x000fea0003800000 */
.L_x_41563:
        /* <DEDUP_REMOVED lines=13> */
.L_x_41572:
        /* <DEDUP_REMOVED lines=33> */
.L_x_41571:
[----:B------:R-:W-:Y:S02]  /*a170*/  IMAD.MOV.U32 R38, RZ, RZ, R42 ;  /* 0x000000ffff267224 */ /* 0x000fe400078e002a */
[----:B------:R-:W-:-:S07]  /*a180*/  IMAD.MOV.U32 R42, RZ, RZ, R43 ;  /* 0x000000ffff2a7224 */ /* 0x000fce00078e002b */
.L_x_41570:
[----:B------:R-:W-:Y:S05]  /*a190*/  BSYNC B3 ;  /* 0x0000000000037941 */ /* 0x000fea0003800000 */
.L_x_41569:
[----:B------:R-:W-:-:S13]  /*a1a0*/  ISETP.GE.U32.AND P0, PT, R41, 0xc, PT ;  /* 0x0000000c2900780c */ /* 0x000fda0003f06070 */
[----:B------:R-:W-:Y:S05]  /*a1b0*/  @!P0 BRA `(.L_x_41568) ;  /* 0x0000000400d88947 */ /* 0x000fea0003800000 */
[----:B------:R-:W-:Y:S01]  /*a1c0*/  BSSY B3, `(.L_x_41568) ;  /* 0x0000075000037945 */ /* 0x000fe20003800000 */
[----:B------:R-:W-:-:S07]  /*a1d0*/  VIADD R40, R40, 0x10 ;  /* 0x0000001028287836 */ /* 0x000fce0000000000 */
.L_x_41573:
        /* <DEDUP_REMOVED lines=116> */
.L_x_41568:
[----:B------:R-:W-:Y:S05]  /*a920*/  BSYNC B2 ;  /* 0x0000000000027941 */ /* 0x000fea0003800000 */
.L_x_41567:
        /* <DEDUP_REMOVED lines=20> */
.L_x_41575:
[----:B------:R-:W-:Y:S05]  /*aa70*/  BSYNC B2 ;  /* 0x0000000000027941 */ /* 0x000fea0003800000 */
.L_x_41574:
[----:B------:R-:W-:Y:S02]  /*aa80*/  IMAD.MOV.U32 R39, RZ, RZ, R41 ;  /* 0x000000ffff277224 */ /* 0x000fe400078e0029 */
[----:B------:R-:W-:-:S03]  /*aa90*/  IMAD.MOV.U32 R38, RZ, RZ, R30 ;  /* 0x000000ffff267224 */ /* 0x000fc600078e001e */
[----:B------:R-:W-:Y:S01]  /*aaa0*/  LOP3.LUT R39, R39, 0x80000000, R3, 0xb8, !PT ;  /* 0x8000000027277812 */ /* 0x000fe200078eb803 */
[----:B------:R-:W-:Y:S06]  /*aab0*/  BRA `(.L_x_41562) ;  /* 0x0000000000187947 */ /* 0x000fec0003800000 */
.L_x_41561:
[----:B------:R-:W-:-:S06]  /*aac0*/  DSETP.GTU.AND P0, PT, R28, +INF , PT ;  /* 0x7ff000001c00742a */ /* 0x000fcc0003f0c000 */
[----:B------:R-:W-:-:S14]  /*aad0*/  DSETP.LE.AND P0, PT, R30, +INF , !P0 ;  /* 0x7ff000001e00742a */ /* 0x000fdc0004703000 */
[----:B------:R-:W-:Y:S02]  /*aae0*/  @P0 DSETP.NEU.AND P2, PT, R30, +INF , PT ;  /* 0x7ff000001e00042a */ /* 0x000fe40003f4d000 */
[----:B------:R-:W-:-:S06]  /*aaf0*/  @!P0 DADD R38, R4, R2 ;  /* 0x0000000004268229 */ /* 0x000fcc0000000002 */
[----:B------:R-:W-:Y:S02]  /*ab00*/  @P0 FSEL R38, R2, RZ, P2 ;  /* 0x000000ff02260208 */ /* 0x000fe40001000000 */
[----:B------:R-:W-:-:S07]  /*ab10*/  @P0 FSEL R39, R3, -QNAN , P2 ;  /* 0xfff8000003270808 */ /* 0x000fce0001000000 */
.L_x_41562:
[----:B------:R-:W-:Y:S05]  /*ab20*/  BSYNC B0 ;  /* 0x0000000000007941 */ /* 0x000fea0003800000 */
.L_x_41560:
[----:B------:R-:W-:-:S06]  /*ab30*/  DSETP.GEU.AND P0, PT, R38, RZ, PT ;  /* 0x000000ff2600722a */ /* 0x000fcc0003f0e000 */
[----:B------:R-:W-:Y:S02]  /*ab40*/  DSETP.LT.XOR P0, PT, R4, RZ, !P0 ;  /* 0x000000ff0400722a */ /* 0x000fe40004701800 */
[----:B------:R-:W-:-:S04]  /*ab50*/  DADD R4, R38, R4 ;  /* 0x0000000026047229 */ /* 0x000fc80000000004 */
[----:B------:R-:W-:-:S06]  /*ab60*/  DSETP.NEU.AND P0, PT, R38, RZ, P0 ;  /* 0x000000ff2600722a */ /* 0x000fcc000070d000 */
[----:B------:R-:W-:Y:S02]  /*ab70*/  FSEL R2, R4, R38, P0 ;  /* 0x0000002604027208 */ /* 0x000fe40000000000 */
[----:B------:R-:W-:-:S07]  /*ab80*/  FSEL R3, R5, R39, P0 ;  /* 0x0000002705037208 */ /* 0x000fce0000000000 */
.L_x_41559:
[----:B------:R-:W-:Y:S05]  /*ab90*/  BSYNC B1 ;  /* 0x0000000000017941 */ /* 0x000fea0003800000 */
.L_x_41558:
        /* <DEDUP_REMOVED lines=42> */
.L_x_41584:
        /* <DEDUP_REMOVED lines=12> */
.L_x_41583:
[----:B------:R-:W-:Y:S02]  /*af00*/  IMAD.MOV.U32 R32, RZ, RZ, R40 ;  /* 0x000000ffff207224 */ /* 0x000fe400078e0028 */
[----:B------:R-:W-:-:S07]  /*af10*/  IMAD.MOV.U32 R40, RZ, RZ, R41 ;  /* 0x000000ffff287224 */ /* 0x000fce00078e0029 */
.L_x_41582:
[----:B------:R-:W-:Y:S05]  /*af20*/  BSYNC B2 ;  /* 0x0000000000027941 */ /* 0x000fea0003800000 */
.L_x_41581:
        /* <DEDUP_REMOVED lines=13> */
.L_x_41590:
        /* <DEDUP_REMOVED lines=33> */
.L_x_41589:
[----:B------:R-:W-:Y:S02]  /*b210*/  IMAD.MOV.U32 R32, RZ, RZ, R40 ;  /* 0x000000ffff207224 */ /* 0x000fe400078e0028 */
[----:B------:R-:W-:-:S07]  /*b220*/  IMAD.MOV.U32 R40, RZ, RZ, R41 ;  /* 0x000000ffff287224 */ /* 0x000fce00078e0029 */
.L_x_41588:
[----:B------:R-:W-:Y:S05]  /*b230*/  BSYNC B3 ;  /* 0x0000000000037941 */ /* 0x000fea0003800000 */
.L_x_41587:
[----:B------:R-:W-:-:S13]  /*b240*/  ISETP.GE.U32.AND P0, PT, R39, 0xc, PT ;  /* 0x0000000c2700780c */ /* 0x000fda0003f06070 */
[----:B------:R-:W-:Y:S05]  /*b250*/  @!P0 BRA `(.L_x_41586) ;  /* 0x0000000400d88947 */ /* 0x000fea0003800000 */
[----:B------:R-:W-:Y:S01]  /*b260*/  BSSY B3, `(.L_x_41586) ;  /* 0x0000075000037945 */ /* 0x000fe20003800000 */
[----:B------:R-:W-:-:S07]  /*b270*/  VIADD R38, R38, 0x10 ;  /* 0x0000001026267836 */ /* 0x000fce0000000000 */
.L_x_41591:
        /* <DEDUP_REMOVED lines=116> */
.L_x_41586:
[----:B------:R-:W-:Y:S05]  /*b9c0*/  BSYNC B2 ;  /* 0x0000000000027941 */ /* 0x000fea0003800000 */
.L_x_41585:
        /* <DEDUP_REMOVED lines=21> */
.L_x_41593:
[----:B------:R-:W-:Y:S05]  /*bb20*/  BSYNC B2 ;  /* 0x0000000000027941 */ /* 0x000fea0003800000 */
.L_x_41592:
[----:B------:R-:W-:Y:S01]  /*bb30*/  IMAD.MOV.U32 R30, RZ, RZ, R28 ;  /* 0x000000ffff1e7224 */ /* 0x000fe200078e001c */
[----:B------:R-:W-:Y:S01]  /*bb40*/  LOP3.LUT R31, R31, 0x80000000, R7, 0xb8, !PT ;  /* 0x800000001f1f7812 */ /* 0x000fe200078eb807 */
[----:B------:R-:W-:Y:S06]  /*bb50*/  BRA `(.L_x_41580) ;  /* 0x0000000000187947 */ /* 0x000fec0003800000 */
.L_x_41579:
[----:B------:R-:W-:-:S06]  /*bb60*/  DSETP.GTU.AND P0, PT, R4, +INF , PT ;  /* 0x7ff000000400742a */ /* 0x000fcc0003f0c000 */
[----:B------:R-:W-:-:S14]  /*bb70*/  DSETP.LE.AND P0, PT, R28, +INF , !P0 ;  /* 0x7ff000001c00742a */ /* 0x000fdc0004703000 */
[----:B------:R-:W-:Y:S02]  /*bb80*/  @P0 DSETP.NEU.AND P2, PT, R28, +INF , PT ;  /* 0x7ff000001c00042a */ /* 0x000fe40003f4d000 */
[----:B------:R-:W-:-:S06]  /*bb90*/  @!P0 DADD R30, R8, R6 ;  /* 0x00000000081e8229 */ /* 0x000fcc0000000006 */
[----:B------:R-:W-:Y:S02]  /*bba0*/  @P0 FSEL R30, R6, RZ, P2 ;  /* 0x000000ff061e0208 */ /* 0x000fe40001000000 */
[----:B------:R-:W-:-:S07]  /*bbb0*/  @P0 FSEL R31, R7, -QNAN , P2 ;  /* 0xfff80000071f0808 */ /* 0x000fce0001000000 */
.L_x_41580:
[----:B------:R-:W-:Y:S05]  /*bbc0*/  BSYNC B0 ;  /* 0x0000000000007941 */ /* 0x000fea0003800000 */
.L_x_41578:
[----:B------:R-:W-:-:S06]  /*bbd0*/  DSETP.GEU.AND P0, PT, R30, RZ, PT ;  /* 0x000000ff1e00722a */ /* 0x000fcc0003f0e000 */
[----:B------:R-:W-:Y:S02]  /*bbe0*/  DSETP.LT.XOR P0, PT, R8, RZ, !P0 ;  /* 0x000000ff0800722a */ /* 0x000fe40004701800 */
[----:B------:R-:W-:-:S04]  /*bbf0*/  DADD R8, R30, R8 ;  /* 0x000000001e087229 */ /* 0x000fc80000000008 */
[----:B------:R-:W-:-:S06]  /*bc00*/  DSETP.NEU.AND P0, PT, R30, RZ, P0 ;  /* 0x000000ff1e00722a */ /* 0x000fcc000070d000 */
[----:B------:R-:W-:Y:S02]  /*bc10*/  FSEL R4, R8, R30, P0 ;  /* 0x0000001e08047208 */ /* 0x000fe40000000000 */
[----:B------:R-:W-:-:S07]  /*bc20*/  FSEL R5, R9, R31, P0 ;  /* 0x0000001f09057208 */ /* 0x000fce0000000000 */
.L_x_41577:
[----:B------:R-:W-:Y:S05]  /*bc30*/  BSYNC B1 ;  /* 0x0000000000017941 */ /* 0x000fea0003800000 */
.L_x_41576:
        /* <DEDUP_REMOVED lines=41> */
.L_x_41602:
        /* <DEDUP_REMOVED lines=12> */
.L_x_41601:
[----:B------:R-:W-:-:S07]  /*bf90*/  IMAD.MOV.U32 R32, RZ, RZ, R38 ;  /* 0x000000ffff207224 */ /* 0x000fce00078e0026 */
.L_x_41600:
[----:B------:R-:W-:Y:S05]  /*bfa0*/  BSYNC B2 ;  /* 0x0000000000027941 */ /* 0x000fea0003800000 */
.L_x_41599:
        /* <DEDUP_REMOVED lines=13> */
.L_x_41608:
        /* <DEDUP_REMOVED lines=33> */
.L_x_41607:
[----:B------:R-:W-:-:S07]  /*c290*/  IMAD.MOV.U32 R32, RZ, RZ, R38 ;  /* 0x000000ffff207224 */ /* 0x000fce00078e0026 */
.L_x_41606:
[----:B------:R-:W-:Y:S05]  /*c2a0*/  BSYNC B3 ;  /* 0x0000000000037941 */ /* 0x000fea0003800000 */
.L_x_41605:
[----:B------:R-:W-:-:S13]  /*c2b0*/  ISETP.GE.U32.AND P0, PT, R31, 0xc, PT ;  /* 0x0000000c1f00780c */ /* 0x000fda0003f06070 */
[----:B------:R-:W-:Y:S05]  /*c2c0*/  @!P0 BRA `(.L_x_41604) ;  /* 0x0000000400dc8947 */ /* 0x000fea0003800000 */
[----:B------:R-:W-:Y:S01]  /*c2d0*/  BSSY B3, `(.L_x_41609) ;  /* 0x0000075000037945 */ /* 0x000fe20003800000 */
[----:B------:R-:W-:-:S07]  /*c2e0*/  VIADD R29, R29, 0x10 ;  /* 0x000000101d1d7836 */ /* 0x000fce0000000000 */
.L_x_41610:
        /* <DEDUP_REMOVED lines=116> */
.L_x_41609:
[----:B------:R-:W-:-:S07]  /*ca30*/  IMAD.MOV.U32 R39, RZ, RZ, R31 ;  /* 0x000000ffff277224 */ /* 0x000fce00078e001f */
.L_x_41604:
[----:B------:R-:W-:Y:S05]  /*ca40*/  BSYNC B2 ;  /* 0x0000000000027941 */ /* 0x000fea0003800000 */
.L_x_41603:
        /* <DEDUP_REMOVED lines=21> */
.L_x_41612:
[----:B------:R-:W-:Y:S05]  /*cba0*/  BSYNC B2 ;  /* 0x0000000000027941 */ /* 0x000fea0003800000 */
.L_x_41611:
[----:B------:R-:W-:Y:S02]  /*cbb0*/  IMAD.MOV.U32 R29, RZ, RZ, R31 ;  /* 0x000000ffff1d7224 */ /* 0x000fe400078e001f */
[----:B------:R-:W-:-:S03]  /*cbc0*/  IMAD.MOV.U32 R28, RZ, RZ, R8 ;  /* 0x000000ffff1c7224 */ /* 0x000fc600078e0008 */
[----:B------:R-:W-:Y:S01]  /*cbd0*/  LOP3.LUT R29, R29, 0x80000000, R11, 0xb8, !PT ;  /* 0x800000001d1d7812 */ /* 0x000fe200078eb80b */
[----:B------:R-:W-:Y:S06]  /*cbe0*/  BRA `(.L_x_41598) ;  /* 0x0000000000187947 */ /* 0x000fec0003800000 */
.L_x_41597:
[----:B------:R-:W-:-:S06]  /*cbf0*/  DSETP.GTU.AND P0, PT, R6, +INF , PT ;  /* 0x7ff000000600742a */ /* 0x000fcc0003f0c000 */
[----:B------:R-:W-:-:S14]  /*cc00*/  DSETP.LE.AND P0, PT, R8, +INF , !P0 ;  /* 0x7ff000000800742a */ /* 0x000fdc0004703000 */
[----:B------:R-:W-:Y:S02]  /*cc10*/  @P0 DSETP.NEU.AND P2, PT, R8, +INF , PT ;  /* 0x7ff000000800042a */ /* 0x000fe40003f4d000 */
[----:B------:R-:W-:-:S06]  /*cc20*/  @!P0 DADD R28, R12, R10 ;  /* 0x000000000c1c8229 */ /* 0x000fcc000000000a */
[----:B------:R-:W-:Y:S02]  /*cc30*/  @P0 FSEL R28, R10, RZ, P2 ;  /* 0x000000ff0a1c0208 */ /* 0x000fe40001000000 */
[----:B------:R-:W-:-:S07]  /*cc40*/  @P0 FSEL R29, R11, -QNAN , P2 ;  /* 0xfff800000b1d0808 */ /* 0x000fce0001000000 */
.L_x_41598:
[----:B------:R-:W-:Y:S05]  /*cc50*/  BSYNC B0 ;  /* 0x0000000000007941 */ /* 0x000fea0003800000 */
.L_x_41596:
[----:B------:R-:W-:-:S06]  /*cc60*/  DSETP.GEU.AND P0, PT, R28, RZ, PT ;  /* 0x000000ff1c00722a */ /* 0x000fcc0003f0e000 */
[----:B------:R-:W-:Y:S02]  /*cc70*/  DSETP.LT.XOR P0, PT, R12, RZ, !P0 ;  /* 0x000000ff0c00722a */ /* 0x000fe40004701800 */
[----:B------:R-:W-:-:S04]  /*cc80*/  DADD R12, R28, R12 ;  /* 0x000000001c0c7229 */ /* 0x000fc8000000000c */
[----:B------:R-:W-:-:S06]  /*cc90*/  DSETP.NEU.AND P0, PT, R28, RZ, P0 ;  /* 0x000000ff1c00722a */ /* 0x000fcc000070d000 */
[----:B------:R-:W-:Y:S02]  /*cca0*/  FSEL R6, R12, R28, P0 ;  /* 0x0000001c0c067208 */ /* 0x000fe40000000000 */
[----:B------:R-:W-:-:S07]  /*ccb0*/  FSEL R7, R13, R29, P0 ;  /* 0x0000001d0d077208 */ /* 0x000fce0000000000 */
.L_x_41595:
[----:B------:R-:W-:Y:S05]  /*ccc0*/  BSYNC B1 ;  /* 0x0000000000017941 */ /* 0x000fea0003800000 */
.L_x_41594:
        /* <DEDUP_REMOVED lines=42> */
.L_x_41621:
        /* <DEDUP_REMOVED lines=12> */
.L_x_41620:
[----:B------:R-:W-:-:S07]  /*d030*/  IMAD.MOV.U32 R11, RZ, RZ, R30 ;  /* 0x000000ffff0b7224 */ /* 0x000fce00078e001e */
.L_x_41619:
[----:B------:R-:W-:Y:S05]  /*d040*/  BSYNC B2 ;  /* 0x0000000000027941 */ /* 0x000fea0003800000 */
.L_x_41618:
        /* <DEDUP_REMOVED lines=13> */
.L_x_41627:
        /* <DEDUP_REMOVED lines=33> */
.L_x_41626:
[----:B------:R-:W-:-:S07]  /*d330*/  IMAD.MOV.U32 R11, RZ, RZ, R31 ;  /* 0x000000ffff0b7224 */ /* 0x000fce00078e001f */
.L_x_41625:
[----:B------:R-:W-:Y:S05]  /*d340*/  BSYNC B3 ;  /* 0x0000000000037941 */ /* 0x000fea0003800000 */
.L_x_41624:
[----:B------:R-:W-:-:S13]  /*d350*/  ISETP.GE.U32.AND P0, PT, R30, 0xc, PT ;  /* 0x0000000c1e00780c */ /* 0x000fda0003f06070 */
[----:B------:R-:W-:Y:S05]  /*d360*/  @!P0 BRA `(.L_x_41623) ;  /* 0x0000000400e08947 */ /* 0x000fea0003800000 */
[----:B------:R-:W-:Y:S01]  /*d370*/  BSSY B3, `(.L_x_41628) ;  /* 0x0000075000037945 */ /* 0x000fe20003800000 */
[----:B------:R-:W-:-:S07]  /*d380*/  VIADD R11, R28, 0x10 ;  /* 0x000000101c0b7836 */ /* 0x000fce0000000000 */
.L_x_41629:
        /* <DEDUP_REMOVED lines=116> */
.L_x_41628:
[----:B------:R-:W-:Y:S02]  /*dad0*/  IMAD.MOV.U32 R11, RZ, RZ, R28 ;  /* 0x000000ffff0b7224 */ /* 0x000fe400078e001c */
[----:B------:R-:W-:-:S07]  /*dae0*/  IMAD.MOV.U32 R32, RZ, RZ, R31 ;  /* 0x000000ffff207224 */ /* 0x000fce00078e001f */
.L_x_41623:
[----:B------:R-:W-:Y:S05]  /*daf0*/  BSYNC B2 ;  /* 0x0000000000027941 */ /* 0x000fea0003800000 */
.L_x_41622:
        /* <DEDUP_REMOVED lines=21> */
.L_x_41631:
[----:B------:R-:W-:Y:S05]  /*dc50*/  BSYNC B2 ;  /* 0x0000000000027941 */ /* 0x000fea0003800000 */
.L_x_41630:
[----:B------:R-:W-:Y:S02]  /*dc60*/  IMAD.MOV.U32 R13, RZ, RZ, R29 ;  /* 0x000000ffff0d7224 */ /* 0x000fe400078e001d */
[----:B------:R-:W-:-:S03]  /*dc70*/  IMAD.MOV.U32 R12, RZ, RZ, R10 ;  /* 0x000000ffff0c7224 */ /* 0x000fc600078e000a */
[----:B------:R-:W-:Y:S01]  /*dc80*/  LOP3.LUT R13, R13, 0x80000000, R15, 0xb8, !PT ;  /* 0x800000000d0d7812 */ /* 0x000fe200078eb80f */
[----:B------:R-:W-:Y:S06]  /*dc90*/  BRA `(.L_x_41617) ;  /* 0x0000000000187947 */ /* 0x000fec0003800000 */
.L_x_41616:
[----:B------:R-:W-:-:S06]  /*dca0*/  DSETP.GTU.AND P0, PT, R8, +INF , PT ;  /* 0x7ff000000800742a */ /* 0x000fcc0003f0c000 */
[----:B------:R-:W-:-:S14]  /*dcb0*/  DSETP.LE.AND P0, PT, R10, +INF , !P0 ;  /* 0x7ff000000a00742a */ /* 0x000fdc0004703000 */
[----:B------:R-:W-:Y:S02]  /*dcc0*/  @P0 DSETP.NEU.AND P2, PT, R10, +INF , PT ;  /* 0x7ff000000a00042a */ /* 0x000fe40003f4d000 */
[----:B------:R-:W-:-:S06]  /*dcd0*/  @!P0 DADD R12, R16, R14 ;  /* 0x00000000100c8229 */ /* 0x000fcc000000000e */
[----:B------:R-:W-:Y:S02]  /*dce0*/  @P0 FSEL R12, R14, RZ, P2 ;  /* 0x000000ff0e0c0208 */ /* 0x000fe40001000000 */
[----:B------:R-:W-:-:S07]  /*dcf0*/  @P0 FSEL R13, R15, -QNAN , P2 ;  /* 0xfff800000f0d0808 */ /* 0x000fce0001000000 */
.L_x_41617:
[----:B------:R-:W-:Y:S05]  /*dd00*/  BSYNC B0 ;  /* 0x0000000000007941 */ /* 0x000fea0003800000 */
.L_x_41615:
[----:B------:R-:W-:-:S06]  /*dd10*/  DSETP.GEU.AND P0, PT, R12, RZ, PT ;  /* 0x000000ff0c00722a */ /* 0x000fcc0003f0e000 */
[----:B------:R-:W-:Y:S02]  /*dd20*/  DSETP.LT.XOR P0, PT, R16, RZ, !P0 ;  /* 0x000000ff1000722a */ /* 0x000fe40004701800 */
[----:B------:R-:W-:-:S04]  /*dd30*/  DADD R16, R12, R16 ;  /* 0x000000000c107229 */ /* 0x000fc80000000010 */
[----:B------:R-:W-:-:S06]  /*dd40*/  DSETP.NEU.AND P0, PT, R12, RZ, P0 ;  /* 0x000000ff0c00722a */ /* 0x000fcc000070d000 */
[----:B------:R-:W-:Y:S02]  /*dd50*/  FSEL R8, R16, R12, P0 ;  /* 0x0000000c10087208 */ /* 0x000fe40000000000 */
[----:B------:R-:W-:-:S07]  /*dd60*/  FSEL R9, R17, R13, P0 ;  /* 0x0000000d11097208 */ /* 0x000fce0000000000 */
.L_x_41614:
[----:B------:R-:W-:Y:S05]  /*dd70*/  BSYNC B1 ;  /* 0x0000000000017941 */ /* 0x000fea0003800000 */
.L_x_41613:
        /* <DEDUP_REMOVED lines=42> */
.L_x_41640:
        /* <DEDUP_REMOVED lines=12> */
.L_x_41639:
[----:B------:R-:W-:-:S07]  /*e0e0*/  IMAD.MOV.U32 R13, RZ, RZ, R28 ;  /* 0x000000ffff0d7224 */ /* 0x000fce00078e001c */
.L_x_41638:
[----:B------:R-:W-:Y:S05]  /*e0f0*/  BSYNC B2 ;  /* 0x0000000000027941 */ /* 0x000fea0003800000 */
.L_x_41637:
        /* <DEDUP_REMOVED lines=13> */
.L_x_41646:
        /* <DEDUP_REMOVED lines=33> */
.L_x_41645:
[----:B------:R-:W-:-:S07]  /*e3e0*/  IMAD.MOV.U32 R13, RZ, RZ, R29 ;  /* 0x000000ffff0d7224 */ /* 0x000fce00078e001d */
.L_x_41644:
[----:B------:R-:W-:Y:S05]  /*e3f0*/  BSYNC B3 ;  /* 0x0000000000037941 */ /* 0x000fea0003800000 */
.L_x_41643:
[----:B------:R-:W-:-:S13]  /*e400*/  ISETP.GE.U32.AND P0, PT, R28, 0xc, PT ;  /* 0x0000000c1c00780c */ /* 0x000fda0003f06070 */
[----:B------:R-:W-:Y:S05]  /*e410*/  @!P0 BRA `(.L_x_41642) ;  /* 0x0000000400e08947 */ /* 0x000fea0003800000 */
[----:B------:R-:W-:Y:S01]  /*e420*/  BSSY B3, `(.L_x_41647) ;  /* 0x0000075000037945 */ /* 0x000fe20003800000 */
[----:B------:R-:W-:-:S07]  /*e430*/  VIADD R13, R16, 0x10 ;  /* 0x00000010100d7836 */ /* 0x000fce0000000000 */
.L_x_41648:
        /* <DEDUP_REMOVED lines=116> */
.L_x_41647:
[----:B------:R-:W-:Y:S02]  /*eb80*/  IMAD.MOV.U32 R13, RZ, RZ, R16 ;  /* 0x000000ffff0d7224 */ /* 0x000fe400078e0010 */
[----:B------:R-:W-:-:S07]  /*eb90*/  IMAD.MOV.U32 R30, RZ, RZ, R29 ;  /* 0x000000ffff1e7224 */ /* 0x000fce00078e001d */
.L_x_41642:
[----:B------:R-:W-:Y:S05]  /*eba0*/  BSYNC B2 ;  /* 0x0000000000027941 */ /* 0x000fea0003800000 */
.L_x_41641:
        /* <DEDUP_REMOVED lines=21> */
.L_x_41650:
[----:B------:R-:W-:Y:S05]  /*ed00*/  BSYNC B2 ;  /* 0x0000000000027941 */ /* 0x000fea0003800000 */
.L_x_41649:
[----:B------:R-:W-:Y:S02]  /*ed10*/  IMAD.MOV.U32 R15, RZ, RZ, R17 ;  /* 0x000000ffff0f7224 */ /* 0x000fe400078e0011 */
[----:B------:R-:W-:-:S03]  /*ed20*/  IMAD.MOV.U32 R14, RZ, RZ, R12 ;  /* 0x000000ffff0e7224 */ /* 0x000fc600078e000c */
[----:B------:R-:W-:Y:S01]  /*ed30*/  LOP3.LUT R15, R15, 0x80000000, R19, 0xb8, !PT ;  /* 0x800000000f0f7812 */ /* 0x000fe200078eb813 */
[----:B------:R-:W-:Y:S06]  /*ed40*/  BRA `(.L_x_41636) ;  /* 0x0000000000187947 */ /* 0x000fec0003800000 */
.L_x_41635:
[----:B------:R-:W-:-:S06]  /*ed50*/  DSETP.GTU.AND P0, PT, R10, +INF , PT ;  /* 0x7ff000000a00742a */ /* 0x000fcc0003f0c000 */
[----:B------:R-:W-:-:S14]  /*ed60*/  DSETP.LE.AND P0, PT, R12, +INF , !P0 ;  /* 0x7ff000000c00742a */ /* 0x000fdc0004703000 */
[----:B------:R-:W-:Y:S02]  /*ed70*/  @P0 DSETP.NEU.AND P2, PT, R12, +INF , PT ;  /* 0x7ff000000c00042a */ /* 0x000fe40003f4d000 */
[----:B------:R-:W-:-:S06]  /*ed80*/  @!P0 DADD R14, R20, R18 ;  /* 0x00000000140e8229 */ /* 0x000fcc0000000012 */
[----:B------:R-:W-:Y:S02]  /*ed90*/  @P0 FSEL R14, R18, RZ, P2 ;  /* 0x000000ff120e0208 */ /* 0x000fe40001000000 */
[----:B------:R-:W-:-:S07]  /*eda0*/  @P0 FSEL R15, R19, -QNAN , P2 ;  /* 0xfff80000130f0808 */ /* 0x000fce0001000000 */
.L_x_41636:
[----:B------:R-:W-:Y:S05]  /*edb0*/  BSYNC B0 ;  /* 0x0000000000007941 */ /* 0x000fea0003800000 */
.L_x_41634:
[----:B------:R-:W-:-:S06]  /*edc0*/  DSETP.GEU.AND P0, PT, R14, RZ, PT ;  /* 0x000000ff0e00722a */ /* 0x000fcc0003f0e000 */
[----:B------:R-:W-:Y:S02]  /*edd0*/  DSETP.LT.XOR P0, PT, R20, RZ, !P0 ;  /* 0x000000ff1400722a */ /* 0x000fe40004701800 */
[----:B------:R-:W-:-:S04]  /*ede0*/  DADD R20, R14, R20 ;  /* 0x000000000e147229 */ /* 0x000fc80000000014 */
[----:B------:R-:W-:-:S06]  /*edf0*/  DSETP.NEU.AND P0, PT, R14, RZ, P0 ;  /* 0x000000ff0e00722a */ /* 0x000fcc000070d000 */
[----:B------:R-:W-:Y:S02]  /*ee00*/  FSEL R10, R20, R14, P0 ;  /* 0x0000000e140a7208 */ /* 0x000fe40000000000 */
[----:B------:R-:W-:-:S07]  /*ee10*/  FSEL R11, R21, R15, P0 ;  /* 0x0000000f150b7208 */ /* 0x000fce0000000000 */
.L_x_41633:
[----:B------:R-:W-:Y:S05]  /*ee20*/  BSYNC B1 ;  /* 0x0000000000017941 */ /* 0x000fea0003800000 */
.L_x_41632:
        /* <DEDUP_REMOVED lines=42> */
.L_x_41658:
        /* <DEDUP_REMOVED lines=12> */
.L_x_41657:
[----:B------:R-:W-:Y:S05]  /*f190*/  BSYNC B2 ;  /* 0x0000000000027941 */ /* 0x000fea0003800000 */
.L_x_41656:
        /* <DEDUP_REMOVED lines=13> */
.L_x_41664:
        /* <DEDUP_REMOVED lines=33> */
.L_x_41663:
[----:B------:R-:W-:-:S07]  /*f480*/  IMAD.MOV.U32 R15, RZ, RZ, R20 ;  /* 0x000000ffff0f7224 */ /* 0x000fce00078e0014 */
.L_x_41662:
[----:B------:R-:W-:Y:S05]  /*f490*/  BSYNC B3 ;  /* 0x0000000000037941 */ /* 0x000fea0003800000 */
.L_x_41661:
[----:B------:R-:W-:-:S13]  /*f4a0*/  ISETP.GE.U32.AND P0, PT, R18, 0xc, PT ;  /* 0x0000000c1200780c */ /* 0x000fda0003f06070 */
[----:B------:R-:W-:Y:S05]  /*f4b0*/  @!P0 BRA `(.L_x_41660) ;  /* 0x0000000400e08947 */ /* 0x000fea0003800000 */
[----:B------:R-:W-:Y:S01]  /*f4c0*/  BSSY B3, `(.L_x_41665) ;  /* 0x0000075000037945 */ /* 0x000fe20003800000 */
[----:B------:R-:W-:-:S07]  /*f4d0*/  VIADD R15, R17, 0x10 ;  /* 0x00000010110f7836 */ /* 0x000fce0000000000 */
.L_x_41666:
        /* <DEDUP_REMOVED lines=116> */
.L_x_41665:
[----:B------:R-:W-:Y:S02]  /*fc20*/  IMAD.MOV.U32 R15, RZ, RZ, R17 ;  /* 0x000000ffff0f7224 */ /* 0x000fe400078e0011 */
[----:B------:R-:W-:-:S07]  /*fc30*/  IMAD.MOV.U32 R29, RZ, RZ, R18 ;  /* 0x000000ffff1d7224 */ /* 0x000fce00078e0012 */
.L_x_41660:
[----:B------:R-:W-:Y:S05]  /*fc40*/  BSYNC B2 ;  /* 0x0000000000027941 */ /* 0x000fea0003800000 */
.L_x_41659:
        /* <DEDUP_REMOVED lines=21> */
.L_x_41668:
[----:B------:R-:W-:Y:S05]  /*fda0*/  BSYNC B2 ;  /* 0x0000000000027941 */ /* 0x000fea0003800000 */
.L_x_41667:
[----:B------:R-:W-:Y:S02]  /*fdb0*/  IMAD.MOV.U32 R15, RZ, RZ, R19 ;  /* 0x000000ffff0f7224 */ /* 0x000fe400078e0013 */
[----:B------:R-:W-:-:S03]  /*fdc0*/  IMAD.MOV.U32 R14, RZ, RZ, R16 ;  /* 0x000000ffff0e7224 */ /* 0x000fc600078e0010 */
[----:B------:R-:W-:Y:S01]  /*fdd0*/  LOP3.LUT R15, R15, 0x80000000, R23, 0xb8, !PT ;  /* 0x800000000f0f7812 */ /* 0x000fe200078eb817 */
[----:B------:R-:W-:Y:S06]  /*fde0*/  BRA `(.L_x_41655) ;  /* 0x0000000000187947 */ /* 0x000fec0003800000 */
.L_x_41654:
[----:B------:R-:W-:-:S06]  /*fdf0*/  DSETP.GTU.AND P0, PT, R12, +INF , PT ;  /* 0x7ff000000c00742a */ /* 0x000fcc0003f0c000 */
[----:B------:R-:W-:-:S14]  /*fe00*/  DSETP.LE.AND P0, PT, R16, +INF , !P0 ;  /* 0x7ff000001000742a */ /* 0x000fdc0004703000 */
[----:B------:R-:W-:Y:S02]  /*fe10*/  @P0 DSETP.NEU.AND P2, PT, R16, +INF , PT ;  /* 0x7ff000001000042a */ /* 0x000fe40003f4d000 */
[----:B------:R-:W-:-:S06]  /*fe20*/  @!P0 DADD R14, R36, R22 ;  /* 0x00000000240e8229 */ /* 0x000fcc0000000016 */
[----:B------:R-:W-:Y:S02]  /*fe30*/  @P0 FSEL R14, R22, RZ, P2 ;  /* 0x000000ff160e0208 */ /* 0x000fe40001000000 */
[----:B------:R-:W-:-:S07]  /*fe40*/  @P0 FSEL R15, R23, -QNAN , P2 ;  /* 0xfff80000170f0808 */ /* 0x000fce0001000000 */
.L_x_41655:
[----:B------:R-:W-:Y:S05]  /*fe50*/  BSYNC B0 ;  /* 0x0000000000007941 */ /* 0x000fea0003800000 */
.L_x_41653:
[----:B------:R-:W-:-:S06]  /*fe60*/  DSETP.GEU.AND P0, PT, R14, RZ, PT ;  /* 0x000000ff0e00722a */ /* 0x000fcc0003f0e000 */
[----:B------:R-:W-:Y:S02]  /*fe70*/  DSETP.LT.XOR P0, PT, R36, RZ, !P0 ;  /* 0x000000ff2400722a */ /* 0x000fe40004701800 */
[----:B------:R-:W-:-:S04]  /*fe80*/  DADD R36, R14, R36 ;  /* 0x000000000e247229 */ /* 0x000fc80000000024 */
[----:B------:R-:W-:-:S06]  /*fe90*/  DSETP.NEU.AND P0, PT, R14, RZ, P0 ;  /* 0x000000ff0e00722a */ /* 0x000fcc000070d000 */
[----:B------:R-:W-:Y:S02]  /*fea0*/  FSEL R14, R36, R14, P0 ;  /* 0x0000000e240e7208 */ /* 0x000fe40000000000 */
[----:B------:R-:W-:-:S07]  /*feb0*/  FSEL R15, R37, R15, P0 ;  /* 0x0000000f250f7208 */ /* 0x000fce0000000000 */
.L_x_41652:
[----:B------:R-:W-:Y:S05]  /*fec0*/  BSYNC B1 ;  /* 0x0000000000017941 */ /* 0x000fea0003800000 */
.L_x_41651:
        /* <DEDUP_REMOVED lines=42> */
.L_x_41676:
        /* <DEDUP_REMOVED lines=12> */
.L_x_41675:
[----:B------:R-:W-:Y:S05]  /*10230*/  BSYNC B2 ;  /* 0x0000000000027941 */ /* 0x000fea0003800000 */
.L_x_41674:
        /* <DEDUP_REMOVED lines=13> */
.L_x_41682:
        /* <DEDUP_REMOVED lines=33> */
.L_x_41681:
[----:B------:R-:W-:-:S07]  /*10520*/  IMAD.MOV.U32 R19, RZ, RZ, R23 ;  /* 0x000000ffff137224 */ /* 0x000fce00078e0017 */
.L_x_41680:
[----:B------:R-:W-:Y:S05]  /*10530*/  BSYNC B3 ;  /* 0x0000000000037941 */ /* 0x000fea0003800000 */
.L_x_41679:
[----:B------:R-:W-:-:S13]  /*10540*/  ISETP.GE.U32.AND P0, PT, R20, 0xc, PT ;  /* 0x0000000c1400780c */ /* 0x000fda0003f06070 */
[----:B------:R-:W-:Y:S05]  /*10550*/  @!P0 BRA `(.L_x_41678) ;  /* 0x0000000400dc8947 */ /* 0x000fea0003800000 */
[----:B------:R-:W-:Y:S01]  /*10560*/  BSSY B3, `(.L_x_41683) ;  /* 0x0000075000037945 */ /* 0x000fe20003800000 */
[----:B------:R-:W-:-:S07]  /*10570*/  VIADD R18, R18, 0x10 ;  /* 0x0000001012127836 */ /* 0x000fce0000000000 */
.L_x_41684:
        /* <DEDUP_REMOVED lines=116> */
.L_x_41683:
[----:B------:R-:W-:-:S07]  /*10cc0*/  IMAD.MOV.U32 R28, RZ, RZ, R20 ;  /* 0x000000ffff1c7224 */ /* 0x000fce00078e0014 */
.L_x_41678:
[----:B------:R-:W-:Y:S05]  /*10cd0*/  BSYNC B2 ;  /* 0x0000000000027941 */ /* 0x000fea0003800000 */
.L_x_41677:
        /* <DEDUP_REMOVED lines=21> */
.L_x_41686:
[----:B------:R-:W-:Y:S05]  /*10e30*/  BSYNC B2 ;  /* 0x0000000000027941 */ /* 0x000fea0003800000 */
.L_x_41685:
[----:B------:R-:W-:Y:S02]  /*10e40*/  IMAD.MOV.U32 R17, RZ, RZ, R21 ;  /* 0x000000ffff117224 */ /* 0x000fe400078e0015 */
[----:B------:R-:W-:-:S03]  /*10e50*/  IMAD.MOV.U32 R16, RZ, RZ, R18 ;  /* 0x000000ffff107224 */ /* 0x000fc600078e0012 */
[----:B------:R-:W-:Y:S01]  /*10e60*/  LOP3.LUT R17, R17, 0x80000000, R35, 0xb8, !PT ;  /* 0x8000000011117812 */ /* 0x000fe200078eb823 */
[----:B------:R-:W-:Y:S06]  /*10e70*/  BRA `(.L_x_41673) ;  /* 0x0000000000187947 */ /* 0x000fec0003800000 */
.L_x_41672:
[----:B------:R-:W-:-:S06]  /*10e80*/  DSETP.GTU.AND P0, PT, R12, +INF , PT ;  /* 0x7ff000000c00742a */ /* 0x000fcc0003f0c000 */
[----:B------:R-:W-:-:S14]  /*10e90*/  DSETP.LE.AND P0, PT, R18, +INF , !P0 ;  /* 0x7ff000001200742a */ /* 0x000fdc0004703000 */
[----:B------:R-:W-:Y:S02]  /*10ea0*/  @P0 DSETP.NEU.AND P2, PT, R18, +INF , PT ;  /* 0x7ff000001200042a */ /* 0x000fe40003f4d000 */
[----:B------:R-:W-:-:S06]  /*10eb0*/  @!P0 DADD R16, R24, R34 ;  /* 0x0000000018108229 */ /* 0x000fcc0000000022 */
[----:B------:R-:W-:Y:S02]  /*10ec0*/  @P0 FSEL R16, R34, RZ, P2 ;  /* 0x000000ff22100208 */ /* 0x000fe40001000000 */
[----:B------:R-:W-:-:S07]  /*10ed0*/  @P0 FSEL R17, R35, -QNAN , P2 ;  /* 0xfff8000023110808 */ /* 0x000fce0001000000 */
.L_x_41673:
[----:B------:R-:W-:Y:S05]  /*10ee0*/  BSYNC B0 ;  /* 0x0000000000007941 */ /* 0x000fea0003800000 */
.L_x_41671:
[----:B------:R-:W-:-:S06]  /*10ef0*/  DSETP.GEU.AND P0, PT, R16, RZ, PT ;  /* 0x000000ff1000722a */ /* 0x000fcc0003f0e000 */
[----:B------:R-:W-:Y:S02]  /*10f00*/  DSETP.LT.XOR P0, PT, R24, RZ, !P0 ;  /* 0x000000ff1800722a */ /* 0x000fe40004701800 */
[----:B------:R-:W-:-:S04]  /*10f10*/  DADD R24, R16, R24 ;  /* 0x0000000010187229 */ /* 0x000fc80000000018 */
[----:B------:R-:W-:-:S06]  /*10f20*/  DSETP.NEU.AND P0, PT, R16, RZ, P0 ;  /* 0x000000ff1000722a */ /* 0x000fcc000070d000 */
[----:B------:R-:W-:Y:S02]  /*10f30*/  FSEL R12, R24, R16, P0 ;  /* 0x00000010180c7208 */ /* 0x000fe40000000000 */
[----:B------:R-:W-:-:S07]  /*10f40*/  FSEL R13, R25, R17, P0 ;  /* 0x00000011190d7208 */ /* 0x000fce0000000000 */
.L_x_41670:
[----:B------:R-:W-:Y:S05]  /*10f50*/  BSYNC B1 ;  /* 0x0000000000017941 */ /* 0x000fea0003800000 */
.L_x_41669:
        /* <DEDUP_REMOVED lines=21> */
.L_x_41689:
[----:B------:R-:W-:-:S13]  /*110b0*/  ISETP.GE.AND P0, PT, R0, UR4, PT ;  /* 0x0000000400007c0c */ /* 0x000fda000bf06270 */
[----:B------:R-:W-:Y:S05]  /*110c0*/  @P0 BRA `(.L_x_41691) ;  /* 0x0000000000300947 */ /* 0x000fea0003800000 */
[----:B-1----:R-:W1:Y:S01]  /*110d0*/  LDC.64 R2, c[0x0][0x218] ;  /* 0x00008600ff027b82 */ /* 0x002e620000000a00 */
[C---:B------:R-:W-:Y:S02]  /*110e0*/  VIADD R5, R0.reuse, UR8 ;  /* 0x0000000800057c36 */ /* 0x040fe40008000000 */
[----:B------:R-:W-:Y:S02]  /*110f0*/  VIADD R0, R0, 0x80 ;  /* 0x0000008000007836 */ /* 0x000fe40000000000 */
[----:B-1----:R-:W-:-:S05]  /*11100*/  IMAD.WIDE.U32 R2, R5, 0x8, R2 ;  /* 0x0000000805027825 */ /* 0x002fca00078e0002 */
[----:B------:R1:W-:Y:S02]  /*11110*/  STG.E.64 desc[UR10][R2.64], R6 ;  /* 0x0000000602007986 */ /* 0x0003e4000c101b0a */
.L_x_41690:
[----:B------:R-:W-:-:S13]  /*11120*/  ISETP.GE.AND P0, PT, R0, UR4, PT ;  /* 0x0000000400007c0c */ /* 0x000fda000bf06270 */
[----:B------:R-:W-:Y:S05]  /*11130*/  @P0 BRA `(.L_x_41692) ;  /* 0x0000000000340947 */ /* 0x000fea0003800000 */
[----:B01----:R-:W0:Y:S01]  /*11140*/  LDC.64 R2, c[0x0][0x218] ;  /* 0x00008600ff027b82 */ /* 0x003e220000000a00 */
[C---:B------:R-:W-:Y:S02]  /*11150*/  VIADD R5, R0.reuse, UR8 ;  /* 0x0000000800057c36 */ /* 0x040fe40008000000 */
[----:B------:R-:W-:Y:S02]  /*11160*/  VIADD R0, R0, 0x80 ;  /* 0x0000008000007836 */ /* 0x000fe40000000000 */
[----:B0-----:R-:W-:-:S05]  /*11170*/  IMAD.WIDE.U32 R2, R5, 0x8, R2 ;  /* 0x0000000805027825 */ /* 0x001fca00078e0002 */
[----:B------:R2:W-:Y:S02]  /*11180*/  STG.E.64 desc[UR10][R2.64], R8 ;  /* 0x0000000802007986 */ /* 0x0005e4000c101b0a */
.L_x_41691:
        /* <DEDUP_REMOVED lines=8> */
.L_x_41692:
[----:B------:R-:W-:Y:S05]  /*11210*/  BSYNC B1 ;  /* 0x0000000000017941 */ /* 0x000fea0003800000 */
.L_x_41688:
[----:B------:R-:W-:-:S13]  /*11220*/  ISETP.GE.AND P0, PT, R0, UR4, PT ;  /* 0x0000000400007c0c */ /* 0x000fda000bf06270 */
[----:B012---:R-:W0:Y:S01]  /*11230*/  @!P0 LDC.64 R2, c[0x0][0x218] ;  /* 0x00008600ff028b82 */ /* 0x007e220000000a00 */
[C---:B------:R-:W-:Y:S02]  /*11240*/  @!P0 VIADD R5, R0.reuse, UR8 ;  /* 0x0000000800058c36 */ /* 0x040fe40008000000 */
[----:B------:R-:W-:Y:S02]  /*11250*/  @!P0 VIADD R0, R0, 0x80 ;  /* 0x0000008000008836 */ /* 0x000fe40000000000 */
[----:B0-----:R-:W-:-:S05]  /*11260*/  @!P0 IMAD.WIDE.U32 R2, R5, 0x8, R2 ;  /* 0x0000000805028825 */ /* 0x001fca00078e0002 */
[----:B------:R3:W-:Y:S02]  /*11270*/  @!P0 STG.E.64 desc[UR10][R2.64], R14 ;  /* 0x0000000e02008986 */ /* 0x0007e4000c101b0a */
.L_x_41693:
[----:B------:R-:W-:Y:S05]  /*11280*/  BSYNC B0 ;  /* 0x0000000000007941 */ /* 0x000fea0003800000 */
.L_x_41687:
        /* <DEDUP_REMOVED lines=8> */
.L_x_41694:
        /* <DEDUP_REMOVED lines=15> */
.L_x_57554:


//--------------------- .text._ZN2at6native29vectorized_elementwise_kernelILi8ENS0_13BinaryFunctorIdddZZZNS0_21remainder_kernel_cudaERNS_18TensorIteratorBaseEENKUlvE0_clEvENKUlvE_clEvEUlddE_EESt5arrayIPcLm3EEEEviT0_T1_ --------------------------
	.section	.text._ZN2at6native29vectorized_elementwise_kernelILi8ENS0_13BinaryFunctorIdddZZZNS0_21remainder_kernel_cudaERNS_18TensorIteratorBaseEENKUlvE0_clEvENKUlvE_clEvEUlddE_EESt5arrayIPcLm3EEEEviT0_T1_,"ax",@progbits
	.align	128
        .global         _ZN2at6native29vectorized_elementwise_kernelILi8ENS0_13BinaryFunctorIdddZZZNS0_21remainder_kernel_cudaERNS_18TensorIteratorBaseEENKUlvE0_clEvENKUlvE_clEvEUlddE_EESt5arrayIPcLm3EEEEviT0_T1_
        .type           _ZN2at6native29vectorized_elementwise_kernelILi8ENS0_13BinaryFunctorIdddZZZNS0_21remainder_kernel_cudaERNS_18TensorIteratorBaseEENKUlvE0_clEvENKUlvE_clEvEUlddE_EESt5arrayIPcLm3EEEEviT0_T1_,@function
        .size           _ZN2at6native29vectorized_elementwise_kernelILi8ENS0_13BinaryFunctorIdddZZZNS0_21remainder_kernel_cudaERNS_18TensorIteratorBaseEENKUlvE0_clEvENKUlvE_clEvEUlddE_EESt5arrayIPcLm3EEEEviT0_T1_,(.L_x_57555 - _ZN2at6native29vectorized_elementwise_kernelILi8ENS0_13BinaryFunctorIdddZZZNS0_21remainder_kernel_cudaERNS_18TensorIteratorBaseEENKUlvE0_clEvENKUlvE_clEvEUlddE_EESt5arrayIPcLm3EEEEviT0_T1_)
        .other          _ZN2at6native29vectorized_elementwise_kernelILi8ENS0_13BinaryFunctorIdddZZZNS0_21remainder_kernel_cudaERNS_18TensorIteratorBaseEENKUlvE0_clEvENKUlvE_clEvEUlddE_EESt5arrayIPcLm3EEEEviT0_T1_,@"STO_CUDA_ENTRY STV_DEFAULT"
_ZN2at6native29vectorized_elementwise_kernelILi8ENS0_13BinaryFunctorIdddZZZNS0_21remainder_kernel_cudaERNS_18TensorIteratorBaseEENKUlvE0_clEvENKUlvE_clEvEUlddE_EESt5arrayIPcLm3EEEEviT0_T1_:
.text._ZN2at6native29vectorized_elementwise_kernelILi8ENS0_13BinaryFunctorIdddZZZNS0_21remainder_kernel_cudaERNS_18TensorIteratorBaseEENKUlvE0_clEvENKUlvE_clEvEUlddE_EESt5arrayIPcLm3EEEEviT0_T1_:
        /* <DEDUP_REMOVED lines=68> */
.L_x_41702:
        /* <DEDUP_REMOVED lines=12> */
.L_x_41701:
[----:B------:R-:W-:Y:S02]  /*0500*/  IMAD.MOV.U32 R38, RZ, RZ, R42 ;  /* 0x000000ffff267224 */ /* 0x000fe400078e002a */
[----:B------:R-:W-:-:S07]  /*0510*/  IMAD.MOV.U32 R42, RZ, RZ, R43 ;  /* 0x000000ffff2a7224 */ /* 0x000fce00078e002b */
.L_x_41700:
[----:B------:R-:W-:Y:S05]  /*0520*/  BSYNC B1 ;  /* 0x0000000000017941 */ /* 0x000fea0003800000 */
.L_x_41699:
        /* <DEDUP_REMOVED lines=13> */
.L_x_41708:
        /* <DEDUP_REMOVED lines=33> */
.L_x_41707:
[----:B------:R-:W-:Y:S02]  /*0810*/  IMAD.MOV.U32 R38, RZ, RZ, R42 ;  /* 0x000000ffff267224 */ /* 0x000fe400078e002a */
[----:B------:R-:W-:-:S07]  /*0820*/  IMAD.MOV.U32 R42, RZ, RZ, R43 ;  /* 0x000000ffff2a7224 */ /* 0x000fce00078e002b */
.L_x_41706:
[----:B------:R-:W-:Y:S05]  /*0830*/  BSYNC B2 ;  /* 0x0000000000027941 */ /* 0x000fea0003800000 */
.L_x_41705:
[----:B------:R-:W-:-:S13]  /*0840*/  ISETP.GE.U32.AND P0, PT, R39, 0xc, PT ;  /* 0x0000000c2700780c */ /* 0x000fda0003f06070 */
[----:B------:R-:W-:Y:S05]  /*0850*/  @!P0 BRA `(.L_x_41704) ;  /* 0x0000000400d88947 */ /* 0x000fea0003800000 */
[----:B------:R-:W-:Y:S01]  /*0860*/  BSSY B2, `(.L_x_41704) ;  /* 0x0000075000027945 */ /* 0x000fe20003800000 */
[----:B------:R-:W-:-:S07]  /*0870*/  VIADD R40, R40, 0x10 ;  /* 0x0000001028287836 */ /* 0x000fce0000000000 */
.L_x_41709:
        /* <DEDUP_REMOVED lines=116> */
.L_x_41704:
[----:B------:R-:W-:Y:S05]  /*0fc0*/  BSYNC B1 ;  /* 0x0000000000017941 */ /* 0x000fea0003800000 */
.L_x_41703:
        /* <DEDUP_REMOVED lines=20> */
.L_x_41711:
[----:B------:R-:W-:Y:S05]  /*1110*/  BSYNC B1 ;  /* 0x0000000000017941 */ /* 0x000fea0003800000 */
.L_x_41710:
[----:B------:R-:W-:Y:S02]  /*1120*/  IMAD.MOV.U32 R39, RZ, RZ, R41 ;  /* 0x000000ffff277224 */ /* 0x000fe400078e0029 */
[----:B------:R-:W-:-:S03]  /*1130*/  IMAD.MOV.U32 R38, RZ, RZ, R36 ;  /* 0x000000ffff267224 */ /* 0x000fc600078e0024 */
[----:B------:R-:W-:Y:S01]  /*1140*/  LOP3.LUT R39, R39, 0x80000000, R29, 0xb8, !PT ;  /* 0x8000000027277812 */ /* 0x000fe200078eb81d */
[----:B------:R-:W-:Y:S06]  /*1150*/  BRA `(.L_x_41698) ;  /* 0x0000000000187947 */ /* 0x000fec0003800000 */
.L_x_41697:
[----:B------:R-:W-:-:S06]  /*1160*/  DSETP.GTU.AND P0, PT, R2, +INF , PT ;  /* 0x7ff000000200742a */ /* 0x000fcc0003f0c000 */
[----:B------:R-:W-:-:S14]  /*1170*/  DSETP.LE.AND P0, PT, R36, +INF , !P0 ;  /* 0x7ff000002400742a */ /* 0x000fdc0004703000 */
[----:B------:R-:W-:Y:S02]  /*1180*/  @P0 DSETP.NEU.AND P1, PT, R36, +INF , PT ;  /* 0x7ff000002400042a */ /* 0x000fe40003f2d000 */
[----:B------:R-:W-:-:S06]  /*1190*/  @!P0 DADD R38, R28, R32 ;  /* 0x000000001c268229 */ /* 0x000fcc0000000020 */
[----:B------:R-:W-:Y:S02]  /*11a0*/  @P0 FSEL R38, R28, RZ, P1 ;  /* 0x000000ff1c260208 */ /* 0x000fe40000800000 */
[----:B------:R-:W-:-:S07]  /*11b0*/  @P0 FSEL R39, R29, -QNAN , P1 ;  /* 0xfff800001d270808 */ /* 0x000fce0000800000 */
.L_x_41698:
[----:B------:R-:W-:Y:S05]  /*11c0*/  BSYNC B0 ;  /* 0x0000000000007941 */ /* 0x000fea0003800000 */
.L_x_41696:
        /* <DEDUP_REMOVED lines=45> */
.L_x_41718:
        /* <DEDUP_REMOVED lines=12> */
.L_x_41717:
[----:B------:R-:W-:Y:S02]  /*1560*/  IMAD.MOV.U32 R36, RZ, RZ, R40 ;  /* 0x000000ffff247224 */ /* 0x000fe400078e0028 */
[----:B------:R-:W-:-:S07]  /*1570*/  IMAD.MOV.U32 R40, RZ, RZ, R41 ;  /* 0x000000ffff287224 */ /* 0x000fce00078e0029 */
.L_x_41716:
[----:B------:R-:W-:Y:S05]  /*1580*/  BSYNC B1 ;  /* 0x0000000000017941 */ /* 0x000fea0003800000 */
.L_x_41715:
        /* <DEDUP_REMOVED lines=13> */
.L_x_41724:
        /* <DEDUP_REMOVED lines=33> */
.L_x_41723:
[----:B------:R-:W-:Y:S02]  /*1870*/  IMAD.MOV.U32 R36, RZ, RZ, R40 ;  /* 0x000000ffff247224 */ /* 0x000fe400078e0028 */
[----:B------:R-:W-:-:S07]  /*1880*/  IMAD.MOV.U32 R40, RZ, RZ, R41 ;  /* 0x000000ffff287224 */ /* 0x000fce00078e0029 */
.L_x_41722:
[----:B------:R-:W-:Y:S05]  /*1890*/  BSYNC B2 ;  /* 0x0000000000027941 */ /* 0x000fea0003800000 */
.L_x_41721:
[----:B------:R-:W-:-:S13]  /*18a0*/  ISETP.GE.U32.AND P0, PT, R39, 0xc, PT ;  /* 0x0000000c2700780c */ /* 0x000fda0003f06070 */
[----:B------:R-:W-:Y:S05]  /*18b0*/  @!P0 BRA `(.L_x_41720) ;  /* 0x0000000400d88947 */ /* 0x000fea0003800000 */
[----:B------:R-:W-:Y:S01]  /*18c0*/  BSSY B2, `(.L_x_41720) ;  /* 0x0000075000027945 */ /* 0x000fe20003800000 */
[----:B------:R-:W-:-:S07]  /*18d0*/  VIADD R38, R38, 0x10 ;  /* 0x0000001026267836 */ /* 0x000fce0000000000 */
.L_x_41725:
        /* <DEDUP_REMOVED lines=116> */
.L_x_41720:
[----:B------:R-:W-:Y:S05]  /*2020*/  BSYNC B1 ;  /* 0x0000000000017941 */ /* 0x000fea0003800000 */
.L_x_41719:
        /* <DEDUP_REMOVED lines=20> */
.L_x_41727:
[----:B------:R-:W-:Y:S05]  /*2170*/  BSYNC B1 ;  /* 0x0000000000017941 */ /* 0x000fea0003800000 */
.L_x_41726:
[----:B------:R-:W-:Y:S02]  /*2180*/  IMAD.MOV.U32 R37, RZ, RZ, R39 ;  /* 0x000000ffff257224 */ /* 0x000fe400078e0027 */
[----:B------:R-:W-:-:S03]  /*2190*/  IMAD.MOV.U32 R36, RZ, RZ, R32 ;  /* 0x000000ffff247224 */ /* 0x000fc600078e0020 */
[----:B------:R-:W-:Y:S01]  /*21a0*/  LOP3.LUT R37, R37, 0x80000000, R31, 0xb8, !PT ;  /* 0x8000000025257812 */ /* 0x000fe200078eb81f */
[----:B------:R-:W-:Y:S06]  /*21b0*/  BRA `(.L_x_41714) ;  /* 0x0000000000187947 */ /* 0x000fec0003800000 */
.L_x_41713:
[----:B------:R-:W-:-:S06]  /*21c0*/  DSETP.GTU.AND P0, PT, R28, +INF , PT ;  /* 0x7ff000001c00742a */ /* 0x000fcc0003f0c000 */
[----:B------:R-:W-:-:S14]  /*21d0*/  DSETP.LE.AND P0, PT, R32, +INF , !P0 ;  /* 0x7ff000002000742a */ /* 0x000fdc0004703000 */
[----:B------:R-:W-:Y:S02]  /*21e0*/  @P0 DSETP.NEU.AND P1, PT, R32, +INF , PT ;  /* 0x7ff000002000042a */ /* 0x000fe40003f2d000 */
[----:B------:R-:W-:-:S06]  /*21f0*/  @!P0 DADD R36, R30, R34 ;  /* 0x000000001e248229 */ /* 0x000fcc0000000022 */
[----:B------:R-:W-:Y:S02]  /*2200*/  @P0 FSEL R36, R30, RZ, P1 ;  /* 0x000000ff1e240208 */ /* 0x000fe40000800000 */
[----:B------:R-:W-:-:S07]  /*2210*/  @P0 FSEL R37, R31, -QNAN , P1 ;  /* 0xfff800001f250808 */ /* 0x000fce0000800000 */
.L_x_41714:
[----:B------:R-:W-:Y:S05]  /*2220*/  BSYNC B0 ;  /* 0x0000000000007941 */ /* 0x000fea0003800000 */
.L_x_41712:
        /* <DEDUP_REMOVED lines=43> */
.L_x_41734:
        /* <DEDUP_REMOVED lines=12> */
.L_x_41733:
[----:B------:R-:W-:-:S07]  /*25a0*/  IMAD.MOV.U32 R36, RZ, RZ, R38 ;  /* 0x000000ffff247224 */ /* 0x000fce00078e0026 */
.L_x_41732:
[----:B------:R-:W-:Y:S05]  /*25b0*/  BSYNC B1 ;  /* 0x0000000000017941 */ /* 0x000fea0003800000 */
.L_x_41731:
        /* <DEDUP_REMOVED lines=13> */
.L_x_41740:
        /* <DEDUP_REMOVED lines=33> */
.L_x_41739:
[----:B------:R-:W-:-:S07]  /*28a0*/  IMAD.MOV.U32 R36, RZ, RZ, R38 ;  /* 0x000000ffff247224 */ /* 0x000fce00078e0026 */
.L_x_41738:
[----:B------:R-:W-:Y:S05]  /*28b0*/  BSYNC B2 ;  /* 0x0000000000027941 */ /* 0x000fea0003800000 */
.L_x_41737:
[----:B------:R-:W-:-:S13]  /*28c0*/  ISETP.GE.U32.AND P0, PT, R37, 0xc, PT ;  /* 0x0000000c2500780c */ /* 0x000fda0003f06070 */
[----:B------:R-:W-:Y:S05]  /*28d0*/  @!P0 BRA `(.L_x_41736) ;  /* 0x0000000400dc8947 */ /* 0x000fea0003800000 */
[----:B------:R-:W-:Y:S01]  /*28e0*/  BSSY B2, `(.L_x_41741) ;  /* 0x0000075000027945 */ /* 0x000fe20003800000 */
[----:B------:R-:W-:-:S07]  /*28f0*/  VIADD R35, R35, 0x10 ;  /* 0x0000001023237836 */ /* 0x000fce0000000000 */
.L_x_41742:
        /* <DEDUP_REMOVED lines=116> */
.L_x_41741:
[----:B------:R-:W-:-:S07]  /*3040*/  IMAD.MOV.U32 R39, RZ, RZ, R37 ;  /* 0x000000ffff277224 */ /* 0x000fce00078e0025 */
.L_x_41736:
[----:B------:R-:W-:Y:S05]  /*3050*/  BSYNC B1 ;  /* 0x0000000000017941 */ /* 0x000fea0003800000 */
.L_x_41735:
        /* <DEDUP_REMOVED lines=19> */
.L_x_41744:
[----:B------:R-:W-:Y:S05]  /*3190*/  BSYNC B1 ;  /* 0x0000000000017941 */ /* 0x000fea0003800000 */
.L_x_41743:
[----:B------:R-:W-:Y:S01]  /*31a0*/  LOP3.LUT R35, R35, 0x80000000, R25, 0xb8, !PT ;  /* 0x8000000023237812 */ /* 0x000fe200078eb819 */
[----:B------:R-:W-:Y:S06]  /*31b0*/  BRA `(.L_x_41730) ;  /* 0x0000000000187947 */ /* 0x000fec0003800000 */
.L_x_41729:
[----:B------:R-:W-:-:S06]  /*31c0*/  DSETP.GTU.AND P0, PT, R30, +INF , PT ;  /* 0x7ff000001e00742a */ /* 0x000fcc0003f0c000 */
[----:B------:R-:W-:-:S14]  /*31d0*/  DSETP.LE.AND P0, PT, R32, +INF , !P0 ;  /* 0x7ff000002000742a */ /* 0x000fdc0004703000 */
[----:B------:R-:W-:Y:S02]  /*31e0*/  @P0 DSETP.NEU.AND P1, PT, R32, +INF , PT ;  /* 0x7ff000002000042a */ /* 0x000fe40003f2d000 */
[----:B------:R-:W-:-:S06]  /*31f0*/  @!P0 DADD R34, R24, R12 ;  /* 0x0000000018228229 */ /* 0x000fcc000000000c */
[----:B------:R-:W-:Y:S02]  /*3200*/  @P0 FSEL R34, R24, RZ, P1 ;  /* 0x000000ff18220208 */ /* 0x000fe40000800000 */
[----:B------:R-:W-:-:S07]  /*3210*/  @P0 FSEL R35, R25, -QNAN , P1 ;  /* 0xfff8000019230808 */ /* 0x000fce0000800000 */
.L_x_41730:
[----:B------:R-:W-:Y:S05]  /*3220*/  BSYNC B0 ;  /* 0x0000000000007941 */ /* 0x000fea0003800000 */
.L_x_41728:
        /* <DEDUP_REMOVED lines=44> */
.L_x_41751:
        /* <DEDUP_REMOVED lines=12> */
.L_x_41750:
[----:B------:R-:W-:-:S07]  /*35b0*/  IMAD.MOV.U32 R32, RZ, RZ, R36 ;  /* 0x000000ffff207224 */ /* 0x000fce00078e0024 */
.L_x_41749:
[----:B------:R-:W-:Y:S05]  /*35c0*/  BSYNC B1 ;  /* 0x0000000000017941 */ /* 0x000fea0003800000 */
.L_x_41748:
        /* <DEDUP_REMOVED lines=13> */
.L_x_41757:
        /* <DEDUP_REMOVED lines=33> */
.L_x_41756:
[----:B------:R-:W-:-:S07]  /*38b0*/  IMAD.MOV.U32 R32, RZ, RZ, R36 ;  /* 0x000000ffff207224 */ /* 0x000fce00078e0024 */
.L_x_41755:
[----:B------:R-:W-:Y:S05]  /*38c0*/  BSYNC B2 ;  /* 0x0000000000027941 */ /* 0x000fea0003800000 */
.L_x_41754:
[----:B------:R-:W-:-:S13]  /*38d0*/  ISETP.GE.U32.AND P0, PT, R35, 0xc, PT ;  /* 0x0000000c2300780c */ /* 0x000fda0003f06070 */
[----:B------:R-:W-:Y:S05]  /*38e0*/  @!P0 BRA `(.L_x_41753) ;  /* 0x0000000400e08947 */ /* 0x000fea0003800000 */
[----:B------:R-:W-:Y:S01]  /*38f0*/  BSSY B2, `(.L_x_41758) ;  /* 0x0000075000027945 */ /* 0x000fe20003800000 */
[----:B------:R-:W-:-:S07]  /*3900*/  VIADD R32, R34, 0x10 ;  /* 0x0000001022207836 */ /* 0x000fce0000000000 */
.L_x_41759:
        /* <DEDUP_REMOVED lines=116> */
.L_x_41758:
[----:B------:R-:W-:Y:S02]  /*4050*/  IMAD.MOV.U32 R32, RZ, RZ, R34 ;  /* 0x000000ffff207224 */ /* 0x000fe400078e0022 */
[----:B------:R-:W-:-:S07]  /*4060*/  IMAD.MOV.U32 R37, RZ, RZ, R35 ;  /* 0x000000ffff257224 */ /* 0x000fce00078e0023 */
.L_x_41753:
[----:B------:R-:W-:Y:S05]  /*4070*/  BSYNC B1 ;  /* 0x0000000000017941 */ /* 0x000fea0003800000 */
.L_x_41752:
        /* <DEDUP_REMOVED lines=20> */
.L_x_41761:
[----:B------:R-:W-:Y:S05]  /*41c0*/  BSYNC B1 ;  /* 0x0000000000017941 */ /* 0x000fea0003800000 */
.L_x_41760:
[----:B------:R-:W-:Y:S02]  /*41d0*/  IMAD.MOV.U32 R33, RZ, RZ, R35 ;  /* 0x000000ffff217224 */ /* 0x000fe400078e0023 */
[----:B------:R-:W-:-:S03]  /*41e0*/  IMAD.MOV.U32 R32, RZ, RZ, R30 ;  /* 0x000000ffff207224 */ /* 0x000fc600078e001e */
[----:B------:R-:W-:Y:S01]  /*41f0*/  LOP3.LUT R33, R33, 0x80000000, R27, 0xb8, !PT ;  /* 0x8000000021217812 */ /* 0x000fe200078eb81b */
[----:B------:R-:W-:Y:S06]  /*4200*/  BRA `(.L_x_41747) ;  /* 0x0000000000187947 */ /* 0x000fec0003800000 */
.L_x_41746:
[----:B------:R-:W-:-:S06]  /*4210*/  DSETP.GTU.AND P0, PT, R24, +INF , PT ;  /* 0x7ff000001800742a */ /* 0x000fcc0003f0c000 */
[----:B------:R-:W-:-:S14]  /*4220*/  DSETP.LE.AND P0, PT, R30, +INF , !P0 ;  /* 0x7ff000001e00742a */ /* 0x000fdc0004703000 */
[----:B------:R-:W-:Y:S02]  /*4230*/  @P0 DSETP.NEU.AND P1, PT, R30, +INF , PT ;  /* 0x7ff000001e00042a */ /* 0x000fe40003f2d000 */
[----:B------:R-:W-:-:S06]  /*4240*/  @!P0 DADD R32, R26, R14 ;  /* 0x000000001a208229 */ /* 0x000fcc000000000e */
[----:B------:R-:W-:Y:S02]  /*4250*/  @P0 FSEL R32, R26, RZ, P1 ;  /* 0x000000ff1a200208 */ /* 0x000fe40000800000 */
[----:B------:R-:W-:-:S07]  /*4260*/  @P0 FSEL R33, R27, -QNAN , P1 ;  /* 0xfff800001b210808 */ /* 0x000fce0000800000 */
.L_x_41747:
[----:B------:R-:W-:Y:S05]  /*4270*/  BSYNC B0 ;  /* 0x0000000000007941 */ /* 0x000fea0003800000 */
.L_x_41745:
        /* <DEDUP_REMOVED lines=44> */
.L_x_41767:
        /* <DEDUP_REMOVED lines=12> */
.L_x_41766:
[----:B------:R-:W-:Y:S05]  /*4600*/  BSYNC B1 ;  /* 0x0000000000017941 */ /* 0x000fea0003800000 */
.L_x_41765:
        /* <DEDUP_REMOVED lines=13> */
.L_x_41773:
        /* <DEDUP_REMOVED lines=33> */
.L_x_41772:
[----:B------:R-:W-:-:S07]  /*48f0*/  IMAD.MOV.U32 R26, RZ, RZ, R34 ;  /* 0x000000ffff1a7224 */ /* 0x000fce00078e0022 */
.L_x_41771:
[----:B------:R-:W-:Y:S05]  /*4900*/  BSYNC B2 ;  /* 0x0000000000027941 */ /* 0x000fea0003800000 */
.L_x_41770:
[----:B------:R-:W-:-:S13]  /*4910*/  ISETP.GE.U32.AND P0, PT, R33, 0xc, PT ;  /* 0x0000000c2100780c */ /* 0x000fda0003f06070 */
[----:B------:R-:W-:Y:S05]  /*4920*/  @!P0 BRA `(.L_x_41769) ;  /* 0x0000000400e08947 */ /* 0x000fea0003800000 */
[----:B------:R-:W-:Y:S01]  /*4930*/  BSSY B2, `(.L_x_41774) ;  /* 0x0000075000027945 */ /* 0x000fe20003800000 */
[----:B------:R-:W-:-:S07]  /*4940*/  VIADD R26, R32, 0x10 ;  /* 0x00000010201a7836 */ /* 0x000fce0000000000 */
.L_x_41775:
        /* <DEDUP_REMOVED lines=116> */
.L_x_41774:
[----:B------:R-:W-:Y:S02]  /*5090*/  IMAD.MOV.U32 R26, RZ, RZ, R32 ;  /* 0x000000ffff1a7224 */ /* 0x000fe400078e0020 */
[----:B------:R-:W-:-:S07]  /*50a0*/  IMAD.MOV.U32 R35, RZ, RZ, R33 ;  /* 0x000000ffff237224 */ /* 0x000fce00078e0021 */
.L_x_41769:
[----:B------:R-:W-:Y:S05]  /*50b0*/  BSYNC B1 ;  /* 0x0000000000017941 */ /* 0x000fea0003800000 */
.L_x_41768:
        /* <DEDUP_REMOVED lines=20> */
.L_x_41777:
[----:B------:R-:W-:Y:S05]  /*5200*/  BSYNC B1 ;  /* 0x0000000000017941 */ /* 0x000fea0003800000 */
.L_x_41776:
[----:B------:R-:W-:-:S05]  /*5210*/  IMAD.MOV.U32 R31, RZ, RZ, R33 ;  /* 0x000000ffff1f7224 */ /* 0x000fca00078e0021 */
[----:B------:R-:W-:Y:S01]  /*5220*/  LOP3.LUT R31, R31, 0x80000000, R21, 0xb8, !PT ;  /* 0x800000001f1f7812 */ /* 0x000fe200078eb815 */
[----:B------:R-:W-:Y:S06]  /*5230*/  BRA `(.L_x_41764) ;  /* 0x0000000000187947 */ /* 0x000fec0003800000 */
.L_x_41763:
[----:B------:R-:W-:-:S06]  /*5240*/  DSETP.GTU.AND P0, PT, R24, +INF , PT ;  /* 0x7ff000001800742a */ /* 0x000fcc0003f0c000 */
[----:B------:R-:W-:-:S14]  /*5250*/  DSETP.LE.AND P0, PT, R26, +INF , !P0 ;  /* 0x7ff000001a00742a */ /* 0x000fdc0004703000 */
[----:B------:R-:W-:Y:S02]  /*5260*/  @P0 DSETP.NEU.AND P1, PT, R26, +INF , PT ;  /* 0x7ff000001a00042a */ /* 0x000fe40003f2d000 */
[----:B------:R-:W-:-:S06]  /*5270*/  @!P0 DADD R30, R20, R8 ;  /* 0x00000000141e8229 */ /* 0x000fcc0000000008 */
[----:B------:R-:W-:Y:S02]  /*5280*/  @P0 FSEL R30, R20, RZ, P1 ;  /* 0x000000ff141e0208 */ /* 0x000fe40000800000 */
[----:B------:R-:W-:-:S07]  /*5290*/  @P0 FSEL R31, R21, -QNAN , P1 ;  /* 0xfff80000151f0808 */ /* 0x000fce0000800000 */
.L_x_41764:
[----:B------:R-:W-:Y:S05]  /*52a0*/  BSYNC B0 ;  /* 0x0000000000007941 */ /* 0x000fea0003800000 */
.L_x_41762:
        /* <DEDUP_REMOVED lines=44> */
.L_x_41783:
        /* <DEDUP_REMOVED lines=12> */
.L_x_41782:
[----:B------:R-:W-:Y:S05]  /*5630*/  BSYNC B1 ;  /* 0x0000000000017941 */ /* 0x000fea0003800000 */
.L_x_41781:
        /* <DEDUP_REMOVED lines=13> */
.L_x_41789:
        /* <DEDUP_REMOVED lines=33> */
.L_x_41788:
[----:B------:R-:W-:-:S07]  /*5920*/  IMAD.MOV.U32 R25, RZ, RZ, R30 ;  /* 0x000000ffff197224 */ /* 0x000fce00078e001e */
.L_x_41787:
[----:B------:R-:W-:Y:S05]  /*5930*/  BSYNC B2 ;  /* 0x0000000000027941 */ /* 0x000fea0003800000 */
.L_x_41786:
[----:B------:R-:W-:-:S13]  /*5940*/  ISETP.GE.U32.AND P0, PT, R28, 0xc, PT ;  /* 0x0000000c1c00780c */ /* 0x000fda0003f06070 */
[----:B------:R-:W-:Y:S05]  /*5950*/  @!P0 BRA `(.L_x_41785) ;  /* 0x0000000400e08947 */ /* 0x000fea0003800000 */
[----:B------:R-:W-:Y:S01]  /*5960*/  BSSY B2, `(.L_x_41790) ;  /* 0x0000075000027945 */ /* 0x000fe20003800000 */
[----:B------:R-:W-:-:S07]  /*5970*/  VIADD R25, R27, 0x10 ;  /* 0x000000101b197836 */ /* 0x000fce0000000000 */
.L_x_41791:
        /* <DEDUP_REMOVED lines=116> */
.L_x_41790:
[----:B------:R-:W-:Y:S02]  /*60c0*/  IMAD.MOV.U32 R25, RZ, RZ, R27 ;  /* 0x000000ffff197224 */ /* 0x000fe400078e001b */
[----:B------:R-:W-:-:S07]  /*60d0*/  IMAD.MOV.U32 R35, RZ, RZ, R28 ;  /* 0x000000ffff237224 */ /* 0x000fce00078e001c */
.L_x_41785:
[----:B------:R-:W-:Y:S05]  /*60e0*/  BSYNC B1 ;  /* 0x0000000000017941 */ /* 0x000fea0003800000 */
.L_x_41784:
        /* <DEDUP_REMOVED lines=21> */
.L_x_41793:
[----:B------:R-:W-:Y:S05]  /*6240*/  BSYNC B1 ;  /* 0x0000000000017941 */ /* 0x000fea0003800000 */
.L_x_41792:
[----:B------:R-:W-:Y:S02]  /*6250*/  IMAD.MOV.U32 R27, RZ, RZ, R31 ;  /* 0x000000ffff1b7224 */ /* 0x000fe400078e001f */
[----:B------:R-:W-:-:S03]  /*6260*/  IMAD.MOV.U32 R26, RZ, RZ, R24 ;  /* 0x000000ffff1a7224 */ /* 0x000fc600078e0018 */
[----:B------:R-:W-:Y:S01]  /*6270*/  LOP3.LUT R27, R27, 0x80000000, R23, 0xb8, !PT ;  /* 0x800000001b1b7812 */ /* 0x000fe200078eb817 */
[----:B------:R-:W-:Y:S06]  /*6280*/  BRA `(.L_x_41780) ;  /* 0x0000000000187947 */ /* 0x000fec0003800000 */
.L_x_41779:
[----:B------:R-:W-:-:S06]  /*6290*/  DSETP.GTU.AND P0, PT, R20, +INF , PT ;  /* 0x7ff000001400742a */ /* 0x000fcc0003f0c000 */
[----:B------:R-:W-:-:S14]  /*62a0*/  DSETP.LE.AND P0, PT, R24, +INF , !P0 ;  /* 0x7ff000001800742a */ /* 0x000fdc0004703000 */
[----:B------:R-:W-:Y:S02]  /*62b0*/  @P0 DSETP.NEU.AND P1, PT, R24, +INF , PT ;  /* 0x7ff000001800042a */ /* 0x000fe40003f2d000 */
[----:B------:R-:W-:-:S06]  /*62c0*/  @!P0 DADD R26, R22, R10 ;  /* 0x00000000161a8229 */ /* 0x000fcc000000000a */
[----:B------:R-:W-:Y:S02]  /*62d0*/  @P0 FSEL R26, R22, RZ, P1 ;  /* 0x000000ff161a0208 */ /* 0x000fe40000800000 */
[----:B------:R-:W-:-:S07]  /*62e0*/  @P0 FSEL R27, R23, -QNAN , P1 ;  /* 0xfff80000171b0808 */ /* 0x000fce0000800000 */
.L_x_41780:
[----:B------:R-:W-:Y:S05]  /*62f0*/  BSYNC B0 ;  /* 0x0000000000007941 */ /* 0x000fea0003800000 */
.L_x_41778:
        /* <DEDUP_REMOVED lines=44> */
.L_x_41799:
        /* <DEDUP_REMOVED lines=12> */
.L_x_41798:
[----:B------:R-:W-:Y:S05]  /*6680*/  BSYNC B1 ;  /* 0x0000000000017941 */ /* 0x000fea0003800000 */
.L_x_41797:
        /* <DEDUP_REMOVED lines=13> */
.L_x_41805:
        /* <DEDUP_REMOVED lines=33> */
.L_x_41804:
[----:B------:R-:W-:-:S07]  /*6970*/  IMAD.MOV.U32 R23, RZ, RZ, R28 ;  /* 0x000000ffff177224 */ /* 0x000fce00078e001c */
.L_x_41803:
[----:B------:R-:W-:Y:S05]  /*6980*/  BSYNC B2 ;  /* 0x0000000000027941 */ /* 0x000fea0003800000 */
.L_x_41802:
[----:B------:R-:W-:-:S13]  /*6990*/  ISETP.GE.U32.AND P0, PT, R26, 0xc, PT ;  /* 0x0000000c1a00780c */ /* 0x000fda0003f06070 */
[----:B------:R-:W-:Y:S05]  /*69a0*/  @!P0 BRA `(.L_x_41801) ;  /* 0x0000000400e08947 */ /* 0x000fea0003800000 */
[----:B------:R-:W-:Y:S01]  /*69b0*/  BSSY B2, `(.L_x_41806) ;  /* 0x0000075000027945 */ /* 0x000fe20003800000 */
[----:B------:R-:W-:-:S07]  /*69c0*/  VIADD R23, R25, 0x10 ;  /* 0x0000001019177836 */ /* 0x000fce0000000000 */
.L_x_41807:
        /* <DEDUP_REMOVED lines=116> */
.L_x_41806:
[----:B------:R-:W-:Y:S02]  /*7110*/  IMAD.MOV.U32 R23, RZ, RZ, R25 ;  /* 0x000000ffff177224 */ /* 0x000fe400078e0019 */
[----:B------:R-:W-:-:S07]  /*7120*/  IMAD.MOV.U32 R33, RZ, RZ, R26 ;  /* 0x000000ffff217224 */ /* 0x000fce00078e001a */
.L_x_41801:
[----:B------:R-:W-:Y:S05]  /*7130*/  BSYNC B1 ;  /* 0x0000000000017941 */ /* 0x000fea0003800000 */
.L_x_41800:
        /* <DEDUP_REMOVED lines=21> */
.L_x_41809:
[----:B------:R-:W-:Y:S05]  /*7290*/  BSYNC B1 ;  /* 0x0000000000017941 */ /* 0x000fea0003800000 */
.L_x_41808:
[----:B------:R-:W-:Y:S02]  /*72a0*/  IMAD.MOV.U32 R25, RZ, RZ, R27 ;  /* 0x000000ffff197224 */ /* 0x000fe400078e001b */
[----:B------:R-:W-:-:S03]  /*72b0*/  IMAD.MOV.U32 R24, RZ, RZ, R22 ;  /* 0x000000ffff187224 */ /* 0x000fc600078e0016 */
[----:B------:R-:W-:Y:S01]  /*72c0*/  LOP3.LUT R25, R25, 0x80000000, R17, 0xb8, !PT ;  /* 0x8000000019197812 */ /* 0x000fe200078eb811 */
[----:B------:R-:W-:Y:S06]  /*72d0*/  BRA `(.L_x_41796) ;  /* 0x0000000000187947 */ /* 0x000fec0003800000 */
.L_x_41795:
[----:B------:R-:W-:-:S06]  /*72e0*/  DSETP.GTU.AND P0, PT, R20, +INF , PT ;  /* 0x7ff000001400742a */ /* 0x000fcc0003f0c000 */
[----:B------:R-:W-:-:S14]  /*72f0*/  DSETP.LE.AND P0, PT, R22, +INF , !P0 ;  /* 0x7ff000001600742a */ /* 0x000fdc0004703000 */
[----:B------:R-:W-:Y:S02]  /*7300*/  @P0 DSETP.NEU.AND P1, PT, R22, +INF , PT ;  /* 0x7ff000001600042a */ /* 0x000fe40003f2d000 */
[----:B------:R-:W-:-:S06]  /*7310*/  @!P0 DADD R24, R16, R4 ;  /* 0x0000000010188229 */ /* 0x000fcc0000000004 */
[----:B------:R-:W-:Y:S02]  /*7320*/  @P0 FSEL R24, R16, RZ, P1 ;  /* 0x000000ff10180208 */ /* 0x000fe40000800000 */
[----:B------:R-:W-:-:S07]  /*7330*/  @P0 FSEL R25, R17, -QNAN , P1 ;  /* 0xfff8000011190808 */ /* 0x000fce0000800000 */
.L_x_41796:
[----:B------:R-:W-:Y:S05]  /*7340*/  BSYNC B0 ;  /* 0x0000000000007941 */ /* 0x000fea0003800000 */
.L_x_41794:
        /* <DEDUP_REMOVED lines=45> */
.L_x_41815:
        /* <DEDUP_REMOVED lines=12> */
.L_x_41814:
[----:B------:R-:W-:Y:S05]  /*76e0*/  BSYNC B1 ;  /* 0x0000000000017941 */ /* 0x000fea0003800000 */
.L_x_41813:
        /* <DEDUP_REMOVED lines=12> */
.L_x_41820:
        /* <DEDUP_REMOVED lines=33> */
.L_x_41819:
[----:B------:R-:W-:Y:S05]  /*79c0*/  BSYNC B2 ;  /* 0x0000000000027941 */ /* 0x000fea0003800000 */
.L_x_41818:
[----:B------:R-:W-:-:S13]  /*79d0*/  ISETP.GE.U32.AND P0, PT, R23, 0xc, PT ;  /* 0x0000000c1700780c */ /* 0x000fda0003f06070 */
[----:B------:R-:W-:Y:S05]  /*79e0*/  @!P0 BRA `(.L_x_41817) ;  /* 0x0000000400dc8947 */ /* 0x000fea0003800000 */
[----:B------:R-:W-:Y:S01]  /*79f0*/  BSSY B2, `(.L_x_41821) ;  /* 0x0000075000027945 */ /* 0x000fe20003800000 */
[----:B------:R-:W-:-:S07]  /*7a00*/  VIADD R21, R21, 0x10 ;  /* 0x0000001015157836 */ /* 0x000fce0000000000 */
.L_x_41822:
        /* <DEDUP_REMOVED lines=116> */
.L_x_41821:
[----:B------:R-:W-:-:S07]  /*8150*/  IMAD.MOV.U32 R26, RZ, RZ, R24 ;  /* 0x000000ffff1a7224 */ /* 0x000fce00078e0018 */
.L_x_41817:
[----:B------:R-:W-:Y:S05]  /*8160*/  BSYNC B1 ;  /* 0x0000000000017941 */ /* 0x000fea0003800000 */
.L_x_41816:
        /* <DEDUP_REMOVED lines=21> */
.L_x_41824:
[----:B------:R-:W-:Y:S05]  /*82c0*/  BSYNC B1 ;  /* 0x0000000000017941 */ /* 0x000fea0003800000 */
.L_x_41823:
[----:B------:R-:W-:Y:S01]  /*82d0*/  IMAD.MOV.U32 R22, RZ, RZ, R20 ;  /* 0x000000ffff167224 */ /* 0x000fe200078e0014 */
[----:B------:R-:W-:Y:S01]  /*82e0*/  LOP3.LUT R23, R23, 0x80000000, R19, 0xb8, !PT ;  /* 0x8000000017177812 */ /* 0x000fe200078eb813 */
[----:B------:R-:W-:Y:S06]  /*82f0*/  BRA `(.L_x_41812) ;  /* 0x0000000000187947 */ /* 0x000fec0003800000 */
.L_x_41811:
[----:B------:R-:W-:-:S06]  /*8300*/  DSETP.GTU.AND P0, PT, R4, +INF , PT ;  /* 0x7ff000000400742a */ /* 0x000fcc0003f0c000 */
[----:B------:R-:W-:-:S14]  /*8310*/  DSETP.LE.AND P0, PT, R20, +INF , !P0 ;  /* 0x7ff000001400742a */ /* 0x000fdc0004703000 */
[----:B------:R-:W-:Y:S02]  /*8320*/  @P0 DSETP.NEU.AND P1, PT, R20, +INF , PT ;  /* 0x7ff000001400042a */ /* 0x000fe40003f2d000 */
[----:B------:R-:W-:-:S06]  /*8330*/  @!P0 DADD R22, R18, R6 ;  /* 0x0000000012168229 */ /* 0x000fcc0000000006 */
[----:B------:R-:W-:Y:S02]  /*8340*/  @P0 FSEL R22, R18, RZ, P1 ;  /* 0x000000ff12160208 */ /* 0x000fe40000800000 */
[----:B------:R-:W-:-:S07]  /*8350*/  @P0 FSEL R23, R19, -QNAN , P1 ;  /* 0xfff8000013170808 */ /* 0x000fce0000800000 */
.L_x_41812:
[----:B------:R-:W-:Y:S05]  /*8360*/  BSYNC B0 ;  /* 0x0000000000007941 */ /* 0x000fea0003800000 */
.L_x_41810:
        /* <DEDUP_REMOVED lines=25> */
.L_x_41695:
        /* <DEDUP_REMOVED lines=129> */
.L_x_41833:
        /* <DEDUP_REMOVED lines=12> */
.L_x_41832:
[----:B------:R-:W-:Y:S02]  /*8dd0*/  IMAD.MOV.U32 R38, RZ, RZ, R43 ;  /* 0x000000ffff267224 */ /* 0x000fe400078e002b */
[----:B------:R-:W-:-:S07]  /*8de0*/  IMAD.MOV.U32 R43, RZ, RZ, R44 ;  /* 0x000000ffff2b7224 */ /* 0x000fce00078e002c */
.L_x_41831:
[----:B------:R-:W-:Y:S05]  /*8df0*/  BSYNC B2 ;  /* 0x0000000000027941 */ /* 0x000fea0003800000 */
.L_x_41830:
        /* <DEDUP_REMOVED lines=13> */
.L_x_41839:
        /* <DEDUP_REMOVED lines=33> */
.L_x_41838:
[----:B------:R-:W-:Y:S02]  /*90e0*/  IMAD.MOV.U32 R38, RZ, RZ, R43 ;  /* 0x000000ffff267224 */ /* 0x000fe400078e002b */
[----:B------:R-:W-:-:S07]  /*90f0*/  IMAD.MOV.U32 R43, RZ, RZ, R44 ;  /* 0x000000ffff2b7224 */ /* 0x000fce00078e002c */
.L_x_41837:
[----:B------:R-:W-:Y:S05]  /*9100*/  BSYNC B3 ;  /* 0x0000000000037941 */ /* 0x000fea0003800000 */
.L_x_41836:
[----:B------:R-:W-:-:S13]  /*9110*/  ISETP.GE.U32.AND P0, PT, R41, 0xc, PT ;  /* 0x0000000c2900780c */ /* 0x000fda0003f06070 */
[----:B------:R-:W-:Y:S05]  /*9120*/  @!P0 BRA `(.L_x_41835) ;  /* 0x0000000400d88947 */ /* 0x000fea0003800000 */
[----:B------:R-:W-:Y:S01]  /*9130*/  BSSY B3, `(.L_x_41835) ;  /* 0x0000075000037945 */ /* 0x000fe20003800000 */
[----:B------:R-:W-:-:S07]  /*9140*/  VIADD R42, R42, 0x10 ;  /* 0x000000102a2a7836 */ /* 0x000fce0000000000 */
.L_x_41840:
        /* <DEDUP_REMOVED lines=116> */
.L_x_41835:
[----:B------:R-:W-:Y:S05]  /*9890*/  BSYNC B2 ;  /* 0x0000000000027941 */ /* 0x000fea0003800000 */
.L_x_41834:
        /* <DEDUP_REMOVED lines=19> */
.L_x_41842:
[----:B------:R-:W-:Y:S05]  /*99d0*/  BSYNC B2 ;  /* 0x0000000000027941 */ /* 0x000fea0003800000 */
.L_x_41841:
[----:B------:R-:W-:Y:S02]  /*99e0*/  IMAD.MOV.U32 R33, RZ, RZ, R41 ;  /* 0x000000ffff217224 */ /* 0x000fe400078e0029 */
[----:B------:R-:W-:-:S03]  /*99f0*/  IMAD.MOV.U32 R32, RZ, RZ, R40 ;  /* 0x000000ffff207224 */ /* 0x000fc600078e0028 */
[----:B------:R-:W-:Y:S01]  /*9a00*/  LOP3.LUT R33, R33, 0x80000000, R31, 0xb8, !PT ;  /* 0x8000000021217812 */ /* 0x000fe200078eb81f */
[----:B------:R-:W-:Y:S06]  /*9a10*/  BRA `(.L_x_41829) ;  /* 0x0000000000187947 */ /* 0x000fec0003800000 */
.L_x_41828:
[----:B------:R-:W-:-:S06]  /*9a20*/  DSETP.GTU.AND P0, PT, R26, +INF , PT ;  /* 0x7ff000001a00742a */ /* 0x000fcc0003f0c000 */
[----:B------:R-:W-:-:S14]  /*9a30*/  DSETP.LE.AND P0, PT, R38, +INF , !P0 ;  /* 0x7ff000002600742a */ /* 0x000fdc0004703000 */
[----:B------:R-:W-:Y:S02]  /*9a40*/  @P0 DSETP.NEU.AND P2, PT, R38, +INF , PT ;  /* 0x7ff000002600042a */ /* 0x000fe40003f4d000 */
[----:B------:R-:W-:-:S06]  /*9a50*/  @!P0 DADD R32, R28, R30 ;  /* 0x000000001c208229 */ /* 0x000fcc000000001e */
[----:B------:R-:W-:Y:S02]  /*9a60*/  @P0 FSEL R32, R30, RZ, P2 ;  /* 0x000000ff1e200208 */ /* 0x000fe40001000000 */
[----:B------:R-:W-:-:S07]  /*9a70*/  @P0 FSEL R33, R31, -QNAN , P2 ;  /* 0xfff800001f210808 */ /* 0x000fce0001000000 */
.L_x_41829:
[----:B------:R-:W-:Y:S05]  /*9a80*/  BSYNC B0 ;  /* 0x0000000000007941 */ /* 0x000fea0003800000 */
.L_x_41827:
[----:B------:R-:W-:-:S06]  /*9a90*/  DSETP.GEU.AND P0, PT, R32, RZ, PT ;  /* 0x000000ff2000722a */ /* 0x000fcc0003f0e000 */
[----:B------:R-:W-:Y:S02]  /*9aa0*/  DSETP.LT.XOR P0, PT, R28, RZ, !P0 ;  /* 0x000000ff1c00722a */ /* 0x000fe40004701800 */
[----:B------:R-:W-:-:S04]  /*9ab0*/  DADD R28, R32, R28 ;  /* 0x00000000201c7229 */ /* 0x000fc8000000001c */
[----:B------:R-:W-:-:S06]  /*9ac0*/  DSETP.NEU.AND P0, PT, R32, RZ, P0 ;  /* 0x000000ff2000722a */ /* 0x000fcc000070d000 */
[----:B------:R-:W-:Y:S02]  /*9ad0*/  FSEL R26, R28, R32, P0 ;  /* 0x000000201c1a7208 */ /* 0x000fe40000000000 */
[----:B------:R-:W-:-:S07]  /*9ae0*/  FSEL R27, R29, R33, P0 ;  /* 0x000000211d1b7208 */ /* 0x000fce0000000000 */
.L_x_41826:
[----:B------:R-:W-:Y:S05]  /*9af0*/  BSYNC B1 ;  /* 0x0000000000017941 */ /* 0x000fea0003800000 */
.L_x_41825:
        /* <DEDUP_REMOVED lines=42> */
.L_x_41851:
        /* <DEDUP_REMOVED lines=12> */
.L_x_41850:
[----:B------:R-:W-:Y:S02]  /*9e60*/  IMAD.MOV.U32 R38, RZ, RZ, R42 ;  /* 0x000000ffff267224 */ /* 0x000fe400078e002a */
[----:B------:R-:W-:-:S07]  /*9e70*/  IMAD.MOV.U32 R42, RZ, RZ, R43 ;  /* 0x000000ffff2a7224 */ /* 0x000fce00078e002b */
.L_x_41849:
[----:B------:R-:W-:Y:S05]  /*9e80*/  BSYNC B2 ;  /* 0x0000000000027941 */ /* 0x000fea0003800000 */
.L_x_41848:
        /* <DEDUP_REMOVED lines=13> */
.L_x_41857:
        /* <DEDUP_REMOVED lines=33> */
.L_x_41856:
[----:B------:R-:W-:Y:S02]  /*a170*/  IMAD.MOV.U32 R38, RZ, RZ, R42 ;  /* 0x000000ffff267224 */ /* 0x000fe400078e002a */
[----:B------:R-:W-:-:S07]  /*a180*/  IMAD.MOV.U32 R42, RZ, RZ, R43 ;  /* 0x000000ffff2a7224 */ /* 0x000fce00078e002b */
.L_x_41855:
[----:B------:R-:W-:Y:S05]  /*a190*/  BSYNC B3 ;  /* 0x0000000000037941 */ /* 0x000fea0003800000 */
.L_x_41854:
[----:B------:R-:W-:-:S13]  /*a1a0*/  ISETP.GE.U32.AND P0, PT, R41, 0xc, PT ;  /* 0x0000000c2900780c */ /* 0x000fda0003f06070 */
[----:B------:R-:W-:Y:S05]  /*a1b0*/  @!P0 BRA `(.L_x_41853) ;  /* 0x0000000400d88947 */ /* 0x000fea0003800000 */
[----:B------:R-:W-:Y:S01]  /*a1c0*/  BSSY B3, `(.L_x_41853) ;  /* 0x0000075000037945 */ /* 0x000fe20003800000 */
[----:B------:R-:W-:-:S07]  /*a1d0*/  VIADD R40, R40, 0x10 ;  /* 0x0000001028287836 */ /* 0x000fce0000000000 */
.L_x_41858:
        /* <DEDUP_REMOVED lines=116> */
.L_x_41853:
[----:B------:R-:W-:Y:S05]  /*a920*/  BSYNC B2 ;  /* 0x0000000000027941 */ /* 0x000fea0003800000 */
.L_x_41852:
        /* <DEDUP_REMOVED lines=20> */
.L_x_41860:
[----:B------:R-:W-:Y:S05]  /*aa70*/  BSYNC B2 ;  /* 0x0000000000027941 */ /* 0x000fea0003800000 */
.L_x_41859:
[----:B------:R-:W-:Y:S02]  /*aa80*/  IMAD.MOV.U32 R39, RZ, RZ, R41 ;  /* 0x000000ffff277224 */ /* 0x000fe400078e0029 */
[----:B------:R-:W-:-:S03]  /*aa90*/  IMAD.MOV.U32 R38, RZ, RZ, R30 ;  /* 0x000000ffff267224 */ /* 0x000fc600078e001e */
[----:B------:R-:W-:Y:S01]  /*aaa0*/  LOP3.LUT R39, R39, 0x80000000, R3, 0xb8, !PT ;  /* 0x8000000027277812 */ /* 0x000fe200078eb803 */
[----:B------:R-:W-:Y:S06]  /*aab0*/  BRA `(.L_x_41847) ;  /* 0x0000000000187947 */ /* 0x000fec0003800000 */
.L_x_41846:
[----:B------:R-:W-:-:S06]  /*aac0*/  DSETP.GTU.AND P0, PT, R28, +INF , PT ;  /* 0x7ff000001c00742a */ /* 0x000fcc0003f0c000 */
[----:B------:R-:W-:-:S14]  /*aad0*/  DSETP.LE.AND P0, PT, R30, +INF , !P0 ;  /* 0x7ff000001e00742a */ /* 0x000fdc0004703000 */
[----:B------:R-:W-:Y:S02]  /*aae0*/  @P0 DSETP.NEU.AND P2, PT, R30, +INF , PT ;  /* 0x7ff000001e00042a */ /* 0x000fe40003f4d000 */
[----:B------:R-:W-:-:S06]  /*aaf0*/  @!P0 DADD R38, R4, R2 ;  /* 0x0000000004268229 */ /* 0x000fcc0000000002 */
[----:B------:R-:W-:Y:S02]  /*ab00*/  @P0 FSEL R38, R2, RZ, P2 ;  /* 0x000000ff02260208 */ /* 0x000fe40001000000 */
[----:B------:R-:W-:-:S07]  /*ab10*/  @P0 FSEL R39, R3, -QNAN , P2 ;  /* 0xfff8000003270808 */ /* 0x000fce0001000000 */
.L_x_41847:
[----:B------:R-:W-:Y:S05]  /*ab20*/  BSYNC B0 ;  /* 0x0000000000007941 */ /* 0x000fea0003800000 */
.L_x_41845:
[----:B------:R-:W-:-:S06]  /*ab30*/  DSETP.GEU.AND P0, PT, R38, RZ, PT ;  /* 0x000000ff2600722a */ /* 0x000fcc0003f0e000 */
[----:B------:R-:W-:Y:S02]  /*ab40*/  DSETP.LT.XOR P0, PT, R4, RZ, !P0 ;  /* 0x000000ff0400722a */ /* 0x000fe40004701800 */
[----:B------:R-:W-:-:S04]  /*ab50*/  DADD R4, R38, R4 ;  /* 0x0000000026047229 */ /* 0x000fc80000000004 */
[----:B------:R-:W-:-:S06]  /*ab60*/  DSETP.NEU.AND P0, PT, R38, RZ, P0 ;  /* 0x000000ff2600722a */ /* 0x000fcc000070d000 */
[----:B------:R-:W-:Y:S02]  /*ab70*/  FSEL R2, R4, R38, P0 ;  /* 0x0000002604027208 */ /* 0x000fe40000000000 */
[----:B------:R-:W-:-:S07]  /*ab80*/  FSEL R3, R5, R39, P0 ;  /* 0x0000002705037208 */ /* 0x000fce0000000000 */
.L_x_41844:
[----:B------:R-:W-:Y:S05]  /*ab90*/  BSYNC B1 ;  /* 0x0000000000017941 */ /* 0x000fea0003800000 */
.L_x_41843:
        /* <DEDUP_REMOVED lines=42> */
.L_x_41869:
        /* <DEDUP_REMOVED lines=12> */
.L_x_41868:
[----:B------:R-:W-:Y:S02]  /*af00*/  IMAD.MOV.U32 R32, RZ, RZ, R40 ;  /* 0x000000ffff207224 */ /* 0x000fe400078e0028 */
[----:B------:R-:W-:-:S07]  /*af10*/  IMAD.MOV.U32 R40, RZ, RZ, R41 ;  /* 0x000000ffff287224 */ /* 0x000fce00078e0029 */
.L_x_41867:
[----:B------:R-:W-:Y:S05]  /*af20*/  BSYNC B2 ;  /* 0x0000000000027941 */ /* 0x000fea0003800000 */
.L_x_41866:
        /* <DEDUP_REMOVED lines=13> */
.L_x_41875:
        /* <DEDUP_REMOVED lines=33> */
.L_x_41874:
[----:B------:R-:W-:Y:S02]  /*b210*/  IMAD.MOV.U32 R32, RZ, RZ, R40 ;  /* 0x000000ffff207224 */ /* 0x000fe400078e0028 */
[----:B------:R-:W-:-:S07]  /*b220*/  IMAD.MOV.U32 R40, RZ, RZ, R41 ;  /* 0x000000ffff287224 */ /* 0x000fce00078e0029 */
.L_x_41873:
[----:B------:R-:W-:Y:S05]  /*b230*/  BSYNC B3 ;  /* 0x0000000000037941 */ /* 0x000fea0003800000 */
.L_x_41872:
[----:B------:R-:W-:-:S13]  /*b240*/  ISETP.GE.U32.AND P0, PT, R39, 0xc, PT ;  /* 0x0000000c2700780c */ /* 0x000fda0003f06070 */
[----:B------:R-:W-:Y:S05]  /*b250*/  @!P0 BRA `(.L_x_41871) ;  /* 0x0000000400d88947 */ /* 0x000fea0003800000 */
[----:B------:R-:W-:Y:S01]  /*b260*/  BSSY B3, `(.L_x_41871) ;  /* 0x0000075000037945 */ /* 0x000fe20003800000 */
[----:B------:R-:W-:-:S07]  /*b270*/  VIADD R38, R38, 0x10 ;  /* 0x0000001026267836 */ /* 0x000fce0000000000 */
.L_x_41876:
        /* <DEDUP_REMOVED lines=116> */
.L_x_41871:
[----:B------:R-:W-:Y:S05]  /*b9c0*/  BSYNC B2 ;  /* 0x0000000000027941 */ /* 0x000fea0003800000 */
.L_x_41870:
        /* <DEDUP_REMOVED lines=21> */
.L_x_41878:
[----:B------:R-:W-:Y:S05]  /*bb20*/  BSYNC B2 ;  /* 0x0000000000027941 */ /* 0x000fea0003800000 */
.L_x_41877:
[----:B------:R-:W-:Y:S01]  /*bb30*/  IMAD.MOV.U32 R30, RZ, RZ, R28 ;  /* 0x000000ffff1e7224 */ /* 0x000fe200078e001c */
[----:B------:R-:W-:Y:S01]  /*bb40*/  LOP3.LUT R31, R31, 0x80000000, R7, 0xb8, !PT ;  /* 0x800000001f1f7812 */ /* 0x000fe200078eb807 */
[----:B------:R-:W-:Y:S06]  /*bb50*/  BRA `(.L_x_41865) ;  /* 0x0000000000187947 */ /* 0x000fec0003800000 */
.L_x_41864:
[----:B------:R-:W-:-:S06]  /*bb60*/  DSETP.GTU.AND P0, PT, R4, +INF , PT ;  /* 0x7ff000000400742a */ /* 0x000fcc0003f0c000 */
[----:B------:R-:W-:-:S14]  /*bb70*/  DSETP.LE.AND P0, PT, R28, +INF , !P0 ;  /* 0x7ff000001c00742a */ /* 0x000fdc0004703000 */
[----:B------:R-:W-:Y:S02]  /*bb80*/  @P0 DSETP.NEU.AND P2, PT, R28, +INF , PT ;  /* 0x7ff000001c00042a */ /* 0x000fe40003f4d000 */
[----:B------:R-:W-:-:S06]  /*bb90*/  @!P0 DADD R30, R8, R6 ;  /* 0x00000000081e8229 */ /* 0x000fcc0000000006 */
[----:B------:R-:W-:Y:S02]  /*bba0*/  @P0 FSEL R30, R6, RZ, P2 ;  /* 0x000000ff061e0208 */ /* 0x000fe40001000000 */
[----:B------:R-:W-:-:S07]  /*bbb0*/  @P0 FSEL R31, R7, -QNAN , P2 ;  /* 0xfff80000071f0808 */ /* 0x000fce0001000000 */
.L_x_41865:
[----:B------:R-:W-:Y:S05]  /*bbc0*/  BSYNC B0 ;  /* 0x0000000000007941 */ /* 0x000fea0003800000 */
.L_x_41863:
[----:B------:R-:W-:-:S06]  /*bbd0*/  DSETP.GEU.AND P0, PT, R30, RZ, PT ;  /* 0x000000ff1e00722a */ /* 0x000fcc0003f0e000 */
[----:B------:R-:W-:Y:S02]  /*bbe0*/  DSETP.LT.XOR P0, PT, R8, RZ, !P0 ;  /* 0x000000ff0800722a */ /* 0x000fe40004701800 */
[----:B------:R-:W-:-:S04]  /*bbf0*/  DADD R8, R30, R8 ;  /* 0x000000001e087229 */ /* 0x000fc80000000008 */
[----:B------:R-:W-:-:S06]  /*bc00*/  DSETP.NEU.AND P0, PT, R30, RZ, P0 ;  /* 0x000000ff1e00722a */ /* 0x000fcc000070d000 */
[----:B------:R-:W-:Y:S02]  /*bc10*/  FSEL R4, R8, R30, P0 ;  /* 0x0000001e08047208 */ /* 0x000fe40000000000 */
[----:B------:R-:W-:-:S07]  /*bc20*/  FSEL R5, R9, R31, P0 ;  /* 0x0000001f09057208 */ /* 0x000fce0000000000 */
.L_x_41862:
[----:B------:R-:W-:Y:S05]  /*bc30*/  BSYNC B1 ;  /* 0x0000000000017941 */ /* 0x000fea0003800000 */
.L_x_41861:
        /* <DEDUP_REMOVED lines=41> */
.L_x_41887:
        /* <DEDUP_REMOVED lines=12> */
.L_x_41886:
[----:B------:R-:W-:-:S07]  /*bf90*/  IMAD.MOV.U32 R32, RZ, RZ, R38 ;  /* 0x000000ffff207224 */ /* 0x000fce00078e0026 */
.L_x_41885:
[----:B------:R-:W-:Y:S05]  /*bfa0*/  BSYNC B2 ;  /* 0x0000000000027941 */ /* 0x000fea0003800000 */
.L_x_41884:
        /* <DEDUP_REMOVED lines=13> */
.L_x_41893:
        /* <DEDUP_REMOVED lines=33> */
.L_x_41892:
[----:B------:R-:W-:-:S07]  /*c290*/  IMAD.MOV.U32 R32, RZ, RZ, R38 ;  /* 0x000000ffff207224 */ /* 0x000fce00078e0026 */
.L_x_41891:
[----:B------:R-:W-:Y:S05]  /*c2a0*/  BSYNC B3 ;  /* 0x0000000000037941 */ /* 0x000fea0003800000 */
.L_x_41890:
[----:B------:R-:W-:-:S13]  /*c2b0*/  ISETP.GE.U32.AND P0, PT, R31, 0xc, PT ;  /* 0x0000000c1f00780c */ /* 0x000fda0003f06070 */
[----:B------:R-:W-:Y:S05]  /*c2c0*/  @!P0 BRA `(.L_x_41889) ;  /* 0x0000000400dc8947 */ /* 0x000fea0003800000 */
[----:B------:R-:W-:Y:S01]  /*c2d0*/  BSSY B3, `(.L_x_41894) ;  /* 0x0000075000037945 */ /* 0x000fe20003800000 */
[----:B------:R-:W-:-:S07]  /*c2e0*/  VIADD R29, R29, 0x10 ;  /* 0x000000101d1d7836 */ /* 0x000fce0000000000 */
.L_x_41895:
        /* <DEDUP_REMOVED lines=116> */
.L_x_41894:
[----:B------:R-:W-:-:S07]  /*ca30*/  IMAD.MOV.U32 R39, RZ, RZ, R31 ;  /* 0x000000ffff277224 */ /* 0x000fce00078e001f */
.L_x_41889:
[----:B------:R-:W-:Y:S05]  /*ca40*/  BSYNC B2 ;  /* 0x0000000000027941 */ /* 0x000fea0003800000 */
.L_x_41888:
        /* <DEDUP_REMOVED lines=21> */
.L_x_41897:
[----:B------:R-:W-:Y:S05]  /*cba0*/  BSYNC B2 ;  /* 0x0000000000027941 */ /* 0x000fea0003800000 */
.L_x_41896:
[----:B------:R-:W-:Y:S02]  /*cbb0*/  IMAD.MOV.U32 R29, RZ, RZ, R31 ;  /* 0x000000ffff1d7224 */ /* 0x000fe400078e001f */
[----:B------:R-:W-:-:S03]  /*cbc0*/  IMAD.MOV.U32 R28, RZ, RZ, R8 ;  /* 0x000000ffff1c7224 */ /* 0x000fc600078e0008 */
[----:B------:R-:W-:Y:S01]  /*cbd0*/  LOP3.LUT R29, R29, 0x80000000, R11, 0xb8, !PT ;  /* 0x800000001d1d7812 */ /* 0x000fe200078eb80b */
[----:B------:R-:W-:Y:S06]  /*cbe0*/  BRA `(.L_x_41883) ;  /* 0x0000000000187947 */ /* 0x000fec0003800000 */
.L_x_41882:
[----:B------:R-:W-:-:S06]  /*cbf0*/  DSETP.GTU.AND P0, PT, R6, +INF , PT ;  /* 0x7ff000000600742a */ /* 0x000fcc0003f0c000 */
[----:B------:R-:W-:-:S14]  /*cc00*/  DSETP.LE.AND P0, PT, R8, +INF , !P0 ;  /* 0x7ff000000800742a */ /* 0x000fdc0004703000 */
[----:B------:R-:W-:Y:S02]  /*cc10*/  @P0 DSETP.NEU.AND P2, PT, R8, +INF , PT ;  /* 0x7ff000000800042a */ /* 0x000fe40003f4d000 */
[----:B------:R-:W-:-:S06]  /*cc20*/  @!P0 DADD R28, R12, R10 ;  /* 0x000000000c1c8229 */ /* 0x000fcc000000000a */
[----:B------:R-:W-:Y:S02]  /*cc30*/  @P0 FSEL R28, R10, RZ, P2 ;  /* 0x000000ff0a1c0208 */ /* 0x000fe40001000000 */
[----:B------:R-:W-:-:S07]  /*cc40*/  @P0 FSEL R29, R11, -QNAN , P2 ;  /* 0xfff800000b1d0808 */ /* 0x000fce0001000000 */
.L_x_41883:
[----:B------:R-:W-:Y:S05]  /*cc50*/  BSYNC B0 ;  /* 0x0000000000007941 */ /* 0x000fea0003800000 */
.L_x_41881:
[----:B------:R-:W-:-:S06]  /*cc60*/  DSETP.GEU.AND P0, PT, R28, RZ, PT ;  /* 0x000000ff1c00722a */ /* 0x000fcc0003f0e000 */
[----:B------:R-:W-:Y:S02]  /*cc70*/  DSETP.LT.XOR P0, PT, R12, RZ, !P0 ;  /* 0x000000ff0c00722a */ /* 0x000fe40004701800 */
[----:B------:R-:W-:-:S04]  /*cc80*/  DADD R12, R28, R12 ;  /* 0x000000001c0c7229 */ /* 0x000fc8000000000c */
[----:B------:R-:W-:-:S06]  /*cc90*/  DSETP.NEU.AND P0, PT, R28, RZ, P0 ;  /* 0x000000ff1c00722a */ /* 0x000fcc000070d000 */
[----:B------:R-:W-:Y:S02]  /*cca0*/  FSEL R6, R12, R28, P0 ;  /* 0x0000001c0c067208 */ /* 0x000fe40000000000 */
[----:B------:R-:W-:-:S07]  /*ccb0*/  FSEL R7, R13, R29, P0 ;  /* 0x0000001d0d077208 */ /* 0x000fce0000000000 */
.L_x_41880:
[----:B------:R-:W-:Y:S05]  /*ccc0*/  BSYNC B1 ;  /* 0x0000000000017941 */ /* 0x000fea0003800000 */
.L_x_41879:
        /* <DEDUP_REMOVED lines=42> */
.L_x_41906:
        /* <DEDUP_REMOVED lines=12> */
.L_x_41905:
[----:B------:R-:W-:-:S07]  /*d030*/  IMAD.MOV.U32 R11, RZ, RZ, R30 ;  /* 0x000000ffff0b7224 */ /* 0x000fce00078e001e */
.L_x_41904:
[----:B------:R-:W-:Y:S05]  /*d040*/  BSYNC B2 ;  /* 0x0000000000027941 */ /* 0x000fea0003800000 */
.L_x_41903:
        /* <DEDUP_REMOVED lines=13> */
.L_x_41912:
        /* <DEDUP_REMOVED lines=33> */
.L_x_41911:
[----:B------:R-:W-:-:S07]  /*d330*/  IMAD.MOV.U32 R11, RZ, RZ, R31 ;  /* 0x000000ffff0b7224 */ /* 0x000fce00078e001f */
.L_x_41910:
[----:B------:R-:W-:Y:S05]  /*d340*/  BSYNC B3 ;  /* 0x0000000000037941 */ /* 0x000fea0003800000 */
.L_x_41909:
[----:B------:R-:W-:-:S13]  /*d350*/  ISETP.GE.U32.AND P0, PT, R30, 0xc, PT ;  /* 0x0000000c1e00780c */ /* 0x000fda0003f06070 */
[----:B------:R-:W-:Y:S05]  /*d360*/  @!P0 BRA `(.L_x_41908) ;  /* 0x0000000400e08947 */ /* 0x000fea0003800000 */
[----:B------:R-:W-:Y:S01]  /*d370*/  BSSY B3, `(.L_x_41913) ;  /* 0x0000075000037945 */ /* 0x000fe20003800000 */
[----:B------:R-:W-:-:S07]  /*d380*/  VIADD R11, R28, 0x10 ;  /* 0x000000101c0b7836 */ /* 0x000fce0000000000 */
.L_x_41914:
        /* <DEDUP_REMOVED lines=116> */
.L_x_41913:
[----:B------:R-:W-:Y:S02]  /*dad0*/  IMAD.MOV.U32 R11, RZ, RZ, R28 ;  /* 0x000000ffff0b7224 */ /* 0x000fe400078e001c */
[----:B------:R-:W-:-:S07]  /*dae0*/  IMAD.MOV.U32 R32, RZ, RZ, R31 ;  /* 0x000000ffff207224 */ /* 0x000fce00078e001f */
.L_x_41908:
[----:B------:R-:W-:Y:S05]  /*daf0*/  BSYNC B2 ;  /* 0x0000000000027941 */ /* 0x000fea0003800000 */
.L_x_41907:
        /* <DEDUP_REMOVED lines=21> */
.L_x_41916:
[----:B------:R-:W-:Y:S05]  /*dc50*/  BSYNC B2 ;  /* 0x0000000000027941 */ /* 0x000fea0003800000 */
.L_x_41915:
[----:B------:R-:W-:Y:S02]  /*dc60*/  IMAD.MOV.U32 R13, RZ, RZ, R29 ;  /* 0x000000ffff0d7224 */ /* 0x000fe400078e001d */
[----:B------:R-:W-:-:S03]  /*dc70*/  IMAD.MOV.U32 R12, RZ, RZ, R10 ;  /* 0x000000ffff0c7224 */ /* 0x000fc600078e000a */
[----:B------:R-:W-:Y:S01]  /*dc80*/  LOP3.LUT R13, R13, 0x80000000, R15, 0xb8, !PT ;  /* 0x800000000d0d7812 */ /* 0x000fe200078eb80f */
[----:B------:R-:W-:Y:S06]  /*dc90*/  BRA `(.L_x_41902) ;  /* 0x0000000000187947 */ /* 0x000fec0003800000 */
.L_x_41901:
[----:B------:R-:W-:-:S06]  /*dca0*/  DSETP.GTU.AND P0, PT, R8, +INF , PT ;  /* 0x7ff000000800742a */ /* 0x000fcc0003f0c000 */
[----:B------:R-:W-:-:S14]  /*dcb0*/  DSETP.LE.AND P0, PT, R10, +INF , !P0 ;  /* 0x7ff000000a00742a */ /* 0x000fdc0004703000 */
[----:B------:R-:W-:Y:S02]  /*dcc0*/  @P0 DSETP.NEU.AND P2, PT, R10, +INF , PT ;  /* 0x7ff000000a00042a */ /* 0x000fe40003f4d000 */
[----:B------:R-:W-:-:S06]  /*dcd0*/  @!P0 DADD R12, R16, R14 ;  /* 0x00000000100c8229 */ /* 0x000fcc000000000e */
[----:B------:R-:W-:Y:S02]  /*dce0*/  @P0 FSEL R12, R14, RZ, P2 ;  /* 0x000000ff0e0c0208 */ /* 0x000fe40001000000 */
[----:B------:R-:W-:-:S07]  /*dcf0*/  @P0 FSEL R13, R15, -QNAN , P2 ;  /* 0xfff800000f0d0808 */ /* 0x000fce0001000000 */
.L_x_41902:
[----:B------:R-:W-:Y:S05]  /*dd00*/  BSYNC B0 ;  /* 0x0000000000007941 */ /* 0x000fea0003800000 */
.L_x_41900:
[----:B------:R-:W-:-:S06]  /*dd10*/  DSETP.GEU.AND P0, PT, R12, RZ, PT ;  /* 0x000000ff0c00722a */ /* 0x000fcc0003f0e000 */
[----:B------:R-:W-:Y:S02]  /*dd20*/  DSETP.LT.XOR P0, PT, R16, RZ, !P0 ;  /* 0x000000ff1000722a */ /* 0x000fe40004701800 */
[----:B------:R-:W-:-:S04]  /*dd30*/  DADD R16, R12, R16 ;  /* 0x000000000c107229 */ /* 0x000fc80000000010 */
[----:B------:R-:W-:-:S06]  /*dd40*/  DSETP.NEU.AND P0, PT, R12, RZ, P0 ;  /* 0x000000ff0c00722a */ /* 0x000fcc000070d000 */
[----:B------:R-:W-:Y:S02]  /*dd50*/  FSEL R8, R16, R12, P0 ;  /* 0x0000000c10087208 */ /* 0x000fe40000000000 */
[----:B------:R-:W-:-:S07]  /*dd60*/  FSEL R9, R17, R13, P0 ;  /* 0x0000000d11097208 */ /* 0x000fce0000000000 */
.L_x_41899:
[----:B------:R-:W-:Y:S05]  /*dd70*/  BSYNC B1 ;  /* 0x0000000000017941 */ /* 0x000fea0003800000 */
.L_x_41898:
        /* <DEDUP_REMOVED lines=42> */
.L_x_41925:
        /* <DEDUP_REMOVED lines=12> */
.L_x_41924:
[----:B------:R-:W-:-:S07]  /*e0e0*/  IMAD.MOV.U32 R13, RZ, RZ, R28 ;  /* 0x000000ffff0d7224 */ /* 0x000fce00078e001c */
.L_x_41923:
[----:B------:R-:W-:Y:S05]  /*e0f0*/  BSYNC B2 ;  /* 0x0000000000027941 */ /* 0x000fea0003800000 */
.L_x_41922:
        /* <DEDUP_REMOVED lines=13> */
.L_x_41931:
        /* <DEDUP_REMOVED lines=33> */
.L_x_41930:
[----:B------:R-:W-:-:S07]  /*e3e0*/  IMAD.MOV.U32 R13, RZ, RZ, R29 ;  /* 0x000000ffff0d7224 */ /* 0x000fce00078e001d */
.L_x_41929:
[----:B------:R-:W-:Y:S05]  /*e3f0*/  BSYNC B3 ;  /* 0x0000000000037941 */ /* 0x000fea0003800000 */
.L_x_41928:
[----:B------:R-:W-:-:S13]  /*e400*/  ISETP.GE.U32.AND P0, PT, R28, 0xc, PT ;  /* 0x0000000c1c00780c */ /* 0x000fda0003f06070 */
[----:B------:R-:W-:Y:S05]  /*e410*/  @!P0 BRA `(.L_x_41927) ;  /* 0x0000000400e08947 */ /* 0x000fea0003800000 */
[----:B------:R-:W-:Y:S01]  /*e420*/  BSSY B3, `(.L_x_41932) ;  /* 0x0000075000037945 */ /* 0x000fe20003800000 */
[----:B------:R-:W-:-:S07]  /*e430*/  VIADD R13, R16, 0x10 ;  /* 0x00000010100d7836 */ /* 0x000fce0000000000 */
.L_x_41933:
        /* <DEDUP_REMOVED lines=116> */
.L_x_41932:
[----:B------:R-:W-:Y:S02]  /*eb80*/  IMAD.MOV.U32 R13, RZ, RZ, R16 ;  /* 0x000000ffff0d7224 */ /* 0x000fe400078e0010 */
[----:B------:R-:W-:-:S07]  /*eb90*/  IMAD.MOV.U32 R30, RZ, RZ, R29 ;  /* 0x000000ffff1e7224 */ /* 0x000fce00078e001d */
.L_x_41927:
[----:B------:R-:W-:Y:S05]  /*eba0*/  BSYNC B2 ;  /* 0x0000000000027941 */ /* 0x000fea0003800000 */
.L_x_41926:
        /* <DEDUP_REMOVED lines=21> */
.L_x_41935:
[----:B------:R-:W-:Y:S05]  /*ed00*/  BSYNC B2 ;  /* 0x0000000000027941 */ /* 0x000fea0003800000 */
.L_x_41934:
[----:B------:R-:W-:Y:S02]  /*ed10*/  IMAD.MOV.U32 R15, RZ, RZ, R17 ;  /* 0x000000ffff0f7224 */ /* 0x000fe400078e0011 */
[----:B------:R-:W-:-:S03]  /*ed20*/  IMAD.MOV.U32 R14, RZ, RZ, R12 ;  /* 0x000000ffff0e7224 */ /* 0x000fc600078e000c */
[----:B------:R-:W-:Y:S01]  /*ed30*/  LOP3.LUT R15, R15, 0x80000000, R19, 0xb8, !PT ;  /* 0x800000000f0f7812 */ /* 0x000fe200078eb813 */
[----:B------:R-:W-:Y:S06]  /*ed40*/  BRA `(.L_x_41921) ;  /* 0x0000000000187947 */ /* 0x000fec0003800000 */
.L_x_41920:
[----:B------:R-:W-:-:S06]  /*ed50*/  DSETP.GTU.AND P0, PT, R10, +INF , PT ;  /* 0x7ff000000a00742a */ /* 0x000fcc0003f0c000 */
[----:B------:R-:W-:-:S14]  /*ed60*/  DSETP.LE.AND P0, PT, R12, +INF , !P0 ;  /* 0x7ff000000c00742a */ /* 0x000fdc0004703000 */
[----:B------:R-:W-:Y:S02]  /*ed70*/  @P0 DSETP.NEU.AND P2, PT, R12, +INF , PT ;  /* 0x7ff000000c00042a */ /* 0x000fe40003f4d000 */
[----:B------:R-:W-:-:S06]  /*ed80*/  @!P0 DADD R14, R20, R18 ;  /* 0x00000000140e8229 */ /* 0x000fcc0000000012 */
[----:B------:R-:W-:Y:S02]  /*ed90*/  @P0 FSEL R14, R18, RZ, P2 ;  /* 0x000000ff120e0208 */ /* 0x000fe40001000000 */
[----:B------:R-:W-:-:S07]  /*eda0*/  @P0 FSEL R15, R19, -QNAN , P2 ;  /* 0xfff80000130f0808 */ /* 0x000fce0001000000 */
.L_x_41921:
[----:B------:R-:W-:Y:S05]  /*edb0*/  BSYNC B0 ;  /* 0x0000000000007941 */ /* 0x000fea0003800000 */
.L_x_41919:
[----:B------:R-:W-:-:S06]  /*edc0*/  DSETP.GEU.AND P0, PT, R14, RZ, PT ;  /* 0x000000ff0e00722a */ /* 0x000fcc0003f0e000 */
[----:B------:R-:W-:Y:S02]  /*edd0*/  DSETP.LT.XOR P0, PT, R20, RZ, !P0 ;  /* 0x000000ff1400722a */ /* 0x000fe40004701800 */
[----:B------:R-:W-:-:S04]  /*ede0*/  DADD R20, R14, R20 ;  /* 0x000000000e147229 */ /* 0x000fc80000000014 */
[----:B------:R-:W-:-:S06]  /*edf0*/  DSETP.NEU.AND P0, PT, R14, RZ, P0 ;  /* 0x000000ff0e00722a */ /* 0x000fcc000070d000 */
[----:B------:R-:W-:Y:S02]  /*ee00*/  FSEL R10, R20, R14, P0 ;  /* 0x0000000e140a7208 */ /* 0x000fe40000000000 */
[----:B------:R-:W-:-:S07]  /*ee10*/  FSEL R11, R21, R15, P0 ;  /* 0x0000000f150b7208 */ /* 0x000fce0000000000 */
.L_x_41918:
[----:B------:R-:W-:Y:S05]  /*ee20*/  BSYNC B1 ;  /* 0x0000000000017941 */ /* 0x000fea0003800000 */
.L_x_41917:
        /* <DEDUP_REMOVED lines=42> */
.L_x_41943:
        /* <DEDUP_REMOVED lines=12> */
.L_x_41942:
[----:B------:R-:W-:Y:S05]  /*f190*/  BSYNC B2 ;  /* 0x0000000000027941 */ /* 0x000fea0003800000 */
.L_x_41941:
        /* <DEDUP_REMOVED lines=13> */
.L_x_41949:
        /* <DEDUP_REMOVED lines=33> */
.L_x_41948:
[----:B------:R-:W-:-:S07]  /*f480*/  IMAD.MOV.U32 R15, RZ, RZ, R20 ;  /* 0x000000ffff0f7224 */ /* 0x000fce00078e0014 */
.L_x_41947:
[----:B------:R-:W-:Y:S05]  /*f490*/  BSYNC B3 ;  /* 0x0000000000037941 */ /* 0x000fea0003800000 */
.L_x_41946:
[----:B------:R-:W-:-:S13]  /*f4a0*/  ISETP.GE.U32.AND P0, PT, R18, 0xc, PT ;  /* 0x0000000c1200780c */ /* 0x000fda0003f06070 */
[----:B------:R-:W-:Y:S05]  /*f4b0*/  @!P0 BRA `(.L_x_41945) ;  /* 0x0000000400e08947 */ /* 0x000fea0003800000 */
[----:B------:R-:W-:Y:S01]  /*f4c0*/  BSSY B3, `(.L_x_41950) ;  /* 0x0000075000037945 */ /* 0x000fe20003800000 */
[----:B------:R-:W-:-:S07]  /*f4d0*/  VIADD R15, R17, 0x10 ;  /* 0x00000010110f7836 */ /* 0x000fce0000000000 */
.L_x_41951:
        /* <DEDUP_REMOVED lines=116> */
.L_x_41950:
[----:B------:R-:W-:Y:S02]  /*fc20*/  IMAD.MOV.U32 R15, RZ, RZ, R17 ;  /* 0x000000ffff0f7224 */ /* 0x000fe400078e0011 */
[----:B------:R-:W-:-:S07]  /*fc30*/  IMAD.MOV.U32 R29, RZ, RZ, R18 ;  /* 0x000000ffff1d7224 */ /* 0x000fce00078e0012 */
.L_x_41945:
[----:B------:R-:W-:Y:S05]  /*fc40*/  BSYNC B2 ;  /* 0x0000000000027941 */ /* 0x000fea0003800000 */
.L_x_41944:
        /* <DEDUP_REMOVED lines=21> */
.L_x_41953:
[----:B------:R-:W-:Y:S05]  /*fda0*/  BSYNC B2 ;  /* 0x0000000000027941 */ /* 0x000fea0003800000 */
.L_x_41952:
[----:B------:R-:W-:Y:S02]  /*fdb0*/  IMAD.MOV.U32 R15, RZ, RZ, R19 ;  /* 0x000000ffff0f7224 */ /* 0x000fe400078e0013 */
[----:B------:R-:W-:-:S03]  /*fdc0*/  IMAD.MOV.U32 R14, RZ, RZ, R16 ;  /* 0x000000ffff0e7224 */ /* 0x000fc600078e0010 */
[----:B------:R-:W-:Y:S01]  /*fdd0*/  LOP3.LUT R15, R15, 0x80000000, R23, 0xb8, !PT ;  /* 0x800000000f0f7812 */ /* 0x000fe200078eb817 */
[----:B------:R-:W-:Y:S06]  /*fde0*/  BRA `(.L_x_41940) ;  /* 0x0000000000187947 */ /* 0x000fec0003800000 */
.L_x_41939:
[----:B------:R-:W-:-:S06]  /*fdf0*/  DSETP.GTU.AND P0, PT, R12, +INF , PT ;  /* 0x7ff000000c00742a */ /* 0x000fcc0003f0c000 */
[----:B------:R-:W-:-:S14]  /*fe00*/  DSETP.LE.AND P0, PT, R16, +INF , !P0 ;  /* 0x7ff000001000742a */ /* 0x000fdc0004703000 */
[----:B------:R-:W-:Y:S02]  /*fe10*/  @P0 DSETP.NEU.AND P2, PT, R16, +INF , PT ;  /* 0x7ff000001000042a */ /* 0x000fe40003f4d000 */
[----:B------:R-:W-:-:S06]  /*fe20*/  @!P0 DADD R14, R36, R22 ;  /* 0x00000000240e8229 */ /* 0x000fcc0000000016 */
[----:B------:R-:W-:Y:S02]  /*fe30*/  @P0 FSEL R14, R22, RZ, P2 ;  /* 0x000000ff160e0208 */ /* 0x000fe40001000000 */
[----:B------:R-:W-:-:S07]  /*fe40*/  @P0 FSEL R15, R23, -QNAN , P2 ;  /* 0xfff80000170f0808 */ /* 0x000fce0001000000 */
.L_x_41940:
[----:B------:R-:W-:Y:S05]  /*fe50*/  BSYNC B0 ;  /* 0x0000000000007941 */ /* 0x000fea0003800000 */
.L_x_41938:
[----:B------:R-:W-:-:S06]  /*fe60*/  DSETP.GEU.AND P0, PT, R14, RZ, PT ;  /* 0x000000ff0e00722a */ /* 0x000fcc0003f0e000 */
[----:B------:R-:W-:Y:S02]  /*fe70*/  DSETP.LT.XOR P0, PT, R36, RZ, !P0 ;  /* 0x000000ff2400722a */ /* 0x000fe40004701800 */
[----:B------:R-:W-:-:S04]  /*fe80*/  DADD R36, R14, R36 ;  /* 0x000000000e247229 */ /* 0x000fc80000000024 */
[----:B------:R-:W-:-:S06]  /*fe90*/  DSETP.NEU.AND P0, PT, R14, RZ, P0 ;  /* 0x000000ff0e00722a */ /* 0x000fcc000070d000 */
[----:B------:R-:W-:Y:S02]  /*fea0*/  FSEL R14, R36, R14, P0 ;  /* 0x0000000e240e7208 */ /* 0x000fe40000000000 */
[----:B------:R-:W-:-:S07]  /*feb0*/  FSEL R15, R37, R15, P0 ;  /* 0x0000000f250f7208 */ /* 0x000fce0000000000 */
.L_x_41937:
[----:B------:R-:W-:Y:S05]  /*fec0*/  BSYNC B1 ;  /* 0x0000000000017941 */ /* 0x000fea0003800000 */
.L_x_41936:
        /* <DEDUP_REMOVED lines=42> */
.L_x_41961:
        /* <DEDUP_REMOVED lines=12> */
.L_x_41960:
[----:B------:R-:W-:Y:S05]  /*10230*/  BSYNC B2 ;  /* 0x0000000000027941 */ /* 0x000fea0003800000 */
.L_x_41959:
        /* <DEDUP_REMOVED lines=13> */
.L_x_41967:
        /* <DEDUP_REMOVED lines=33> */
.L_x_41966:
[----:B------:R-:W-:-:S07]  /*10520*/  IMAD.MOV.U32 R19, RZ, RZ, R23 ;  /* 0x000000ffff137224 */ /* 0x000fce00078e0017 */
.L_x_41965:
[----:B------:R-:W-:Y:S05]  /*10530*/  BSYNC B3 ;  /* 0x0000000000037941 */ /* 0x000fea0003800000 */
.L_x_41964:
[----:B------:R-:W-:-:S13]  /*10540*/  ISETP.GE.U32.AND P0, PT, R20, 0xc, PT ;  /* 0x0000000c1400780c */ /* 0x000fda0003f06070 */
[----:B------:R-:W-:Y:S05]  /*10550*/  @!P0 BRA `(.L_x_41963) ;  /* 0x0000000400dc8947 */ /* 0x000fea0003800000 */
[----:B------:R-:W-:Y:S01]  /*10560*/  BSSY B3, `(.L_x_41968) ;  /* 0x0000075000037945 */ /* 0x000fe20003800000 */
[----:B------:R-:W-:-:S07]  /*10570*/  VIADD R18, R18, 0x10 ;  /* 0x0000001012127836 */ /* 0x000fce0000000000 */
.L_x_41969:
        /* <DEDUP_REMOVED lines=116> */
.L_x_41968:
[----:B------:R-:W-:-:S07]  /*10cc0*/  IMAD.MOV.U32 R28, RZ, RZ, R20 ;  /* 0x000000ffff1c7224 */ /* 0x000fce00078e0014 */
.L_x_41963:
[----:B------:R-:W-:Y:S05]  /*10cd0*/  BSYNC B2 ;  /* 0x0000000000027941 */ /* 0x000fea0003800000 */
.L_x_41962:
        /* <DEDUP_REMOVED lines=21> */
.L_x_41971:
[----:B------:R-:W-:Y:S05]  /*10e30*/  BSYNC B2 ;  /* 0x0000000000027941 */ /* 0x000fea0003800000 */
.L_x_41970:
[----:B------:R-:W-:Y:S02]  /*10e40*/  IMAD.MOV.U32 R17, RZ, RZ, R21 ;  /* 0x000000ffff117224 */ /* 0x000fe400078e0015 */
[----:B------:R-:W-:-:S03]  /*10e50*/  IMAD.MOV.U32 R16, RZ, RZ, R18 ;  /* 0x000000ffff107224 */ /* 0x000fc600078e0012 */
[----:B------:R-:W-:Y:S01]  /*10e60*/  LOP3.LUT R17, R17, 0x80000000, R35, 0xb8, !PT ;  /* 0x8000000011117812 */ /* 0x000fe200078eb823 */
[----:B------:R-:W-:Y:S06]  /*10e70*/  BRA `(.L_x_41958) ;  /* 0x0000000000187947 */ /* 0x000fec0003800000 */
.L_x_41957:
[----:B------:R-:W-:-:S06]  /*10e80*/  DSETP.GTU.AND P0, PT, R12, +INF , PT ;  /* 0x7ff000000c00742a */ /* 0x000fcc0003f0c000 */
[----:B------:R-:W-:-:S14]  /*10e90*/  DSETP.LE.AND P0, PT, R18, +INF , !P0 ;  /* 0x7ff000001200742a */ /* 0x000fdc0004703000 */
[----:B------:R-:W-:Y:S02]  /*10ea0*/  @P0 DSETP.NEU.AND P2, PT, R18, +INF , PT ;  /* 0x7ff000001200042a */ /* 0x000fe40003f4d000 */
[----:B------:R-:W-:-:S06]  /*10eb0*/  @!P0 DADD R16, R24, R34 ;  /* 0x0000000018108229 */ /* 0x000fcc0000000022 */
[----:B------:R-:W-:Y:S02]  /*10ec0*/  @P0 FSEL R16, R34, RZ, P2 ;  /* 0x000000ff22100208 */ /* 0x000fe40001000000 */
[----:B------:R-:W-:-:S07]  /*10ed0*/  @P0 FSEL R17, R35, -QNAN , P2 ;  /* 0xfff8000023110808 */ /* 0x000fce0001000000 */
.L_x_41958:
[----:B------:R-:W-:Y:S05]  /*10ee0*/  BSYNC B0 ;  /* 0x0000000000007941 */ /* 0x000fea0003800000 */
.L_x_41956:
[----:B------:R-:W-:-:S06]  /*10ef0*/  DSETP.GEU.AND P0, PT, R16, RZ, PT ;  /* 0x000000ff1000722a */ /* 0x000fcc0003f0e000 */
[----:B------:R-:W-:Y:S02]  /*10f00*/  DSETP.LT.XOR P0, PT, R24, RZ, !P0 ;  /* 0x000000ff1800722a */ /* 0x000fe40004701800 */
[----:B------:R-:W-:-:S04]  /*10f10*/  DADD R24, R16, R24 ;  /* 0x0000000010187229 */ /* 0x000fc80000000018 */
[----:B------:R-:W-:-:S06]  /*10f20*/  DSETP.NEU.AND P0, PT, R16, RZ, P0 ;  /* 0x000000ff1000722a */ /* 0x000fcc000070d000 */
[----:B------:R-:W-:Y:S02]  /*10f30*/  FSEL R12, R24, R16, P0 ;  /* 0x00000010180c7208 */ /* 0x000fe40000000000 */
[----:B------:R-:W-:-:S07]  /*10f40*/  FSEL R13, R25, R17, P0 ;  /* 0x00000011190d7208 */ /* 0x000fce0000000000 */
.L_x_41955:
[----:B------:R-:W-:Y:S05]  /*10f50*/  BSYNC B1 ;  /* 0x0000000000017941 */ /* 0x000fea0003800000 */
.L_x_41954:
        /* <DEDUP_REMOVED lines=21> */
.L_x_41974:
[----:B------:R-:W-:-:S13]  /*110b0*/  ISETP.GE.AND P0, PT, R0, UR4, PT ;  /* 0x0000000400007c0c */ /* 0x000fda000bf06270 */
[----:B------:R-:W-:Y:S05]  /*110c0*/  @P0 BRA `(.L_x_41976) ;  /* 0x0000000000300947 */ /* 0x000fea0003800000 */
[----:B-1----:R-:W1:Y:S01]  /*110d0*/  LDC.64 R2, c[0x0][0x218] ;  /* 0x00008600ff027b82 */ /* 0x002e620000000a00 */
[C---:B------:R-:W-:Y:S02]  /*110e0*/  VIADD R5, R0.reuse, UR8 ;  /* 0x0000000800057c36 */ /* 0x040fe40008000000 */
[----:B------:R-:W-:Y:S02]  /*110f0*/  VIADD R0, R0, 0x80 ;  /* 0x0000008000007836 */ /* 0x000fe40000000000 */
[----:B-1----:R-:W-:-:S05]  /*11100*/  IMAD.WIDE.U32 R2, R5, 0x8, R2 ;  /* 0x0000000805027825 */ /* 0x002fca00078e0002 */
[----:B------:R1:W-:Y:S02]  /*11110*/  STG.E.64 desc[UR10][R2.64], R6 ;  /* 0x0000000602007986 */ /* 0x0003e4000c101b0a */
.L_x_41975:
[----:B------:R-:W-:-:S13]  /*11120*/  ISETP.GE.AND P0, PT, R0, UR4, PT ;  /* 0x0000000400007c0c */ /* 0x000fda000bf06270 */
[----:B------:R-:W-:Y:S05]  /*11130*/  @P0 BRA `(.L_x_41977) ;  /* 0x0000000000340947 */ /* 0x000fea0003800000 */
[----:B01----:R-:W0:Y:S01]  /*11140*/  LDC.64 R2, c[0x0][0x218] ;  /* 0x00008600ff027b82 */ /* 0x003e220000000a00 */
[C---:B------:R-:W-:Y:S02]  /*11150*/  VIADD R5, R0.reuse, UR8 ;  /* 0x0000000800057c36 */ /* 0x040fe40008000000 */
[----:B------:R-:W-:Y:S02]  /*11160*/  VIADD R0, R0, 0x80 ;  /* 0x0000008000007836 */ /* 0x000fe40000000000 */
[----:B0-----:R-:W-:-:S05]  /*11170*/  IMAD.WIDE.U32 R2, R5, 0x8, R2 ;  /* 0x0000000805027825 */ /* 0x001fca00078e0002 */
[----:B------:R2:W-:Y:S02]  /*11180*/  STG.E.64 desc[UR10][R2.64], R8 ;  /* 0x0000000802007986 */ /* 0x0005e4000c101b0a */
.L_x_41976:
        /* <DEDUP_REMOVED lines=8> */
.L_x_41977:
[----:B------:R-:W-:Y:S05]  /*11210*/  BSYNC B1 ;  /* 0x0000000000017941 */ /* 0x000fea0003800000 */
.L_x_41973:
[----:B------:R-:W-:-:S13]  /*11220*/  ISETP.GE.AND P0, PT, R0, UR4, PT ;  /* 0x0000000400007c0c */ /* 0x000fda000bf06270 */
[----:B012---:R-:W0:Y:S01]  /*11230*/  @!P0 LDC.64 R2, c[0x0][0x218] ;  /* 0x00008600ff028b82 */ /* 0x007e220000000a00 */
[C---:B------:R-:W-:Y:S02]  /*11240*/  @!P0 VIADD R5, R0.reuse, UR8 ;  /* 0x0000000800058c36 */ /* 0x040fe40008000000 */
[----:B------:R-:W-:Y:S02]  /*11250*/  @!P0 VIADD R0, R0, 0x80 ;  /* 0x0000008000008836 */ /* 0x000fe40000000000 */
[----:B0-----:R-:W-:-:S05]  /*11260*/  @!P0 IMAD.WIDE.U32 R2, R5, 0x8, R2 ;  /* 0x0000000805028825 */ /* 0x001fca00078e0002 */
[----:B------:R3:W-:Y:S02]  /*11270*/  @!P0 STG.E.64 desc[UR10][R2.64], R14 ;  /* 0x0000000e02008986 */ /* 0x0007e4000c101b0a */
.L_x_41978:
[----:B------:R-:W-:Y:S05]  /*11280*/  BSYNC B0 ;  /* 0x0000000000007941 */ /* 0x000fea0003800000 */
.L_x_41972:
        /* <DEDUP_REMOVED lines=8> */
.L_x_41979:
        /* <DEDUP_REMOVED lines=15> */
.L_x_57555:


//--------------------- .text._ZN2at6native18elementwise_kernelILi128ELi4EZNS0_15gpu_kernel_implINS0_13BUnaryFunctorIdddZZZNS0_21remainder_kernel_cudaERNS_18TensorIteratorBaseEENKUlvE0_clEvENKUlvE_clEvEUlddE_EEEEvS5_RKT_EUliE_EEviT1_ --------------------------
	.section	.text._ZN2at6native18elementwise_kernelILi128ELi4EZNS0_15gpu_kernel_implINS0_13BUnaryFunctorIdddZZZNS0_21remainder_kernel_cudaERNS_18TensorIteratorBaseEENKUlvE0_clEvENKUlvE_clEvEUlddE_EEEEvS5_RKT_EUliE_EEviT1_,"ax",@progbits
	.align	128
        .global         _ZN2at6native18elementwise_kernelILi128ELi4EZNS0_15gpu_kernel_implINS0_13BUnaryFunctorIdddZZZNS0_21remainder_kernel_cudaERNS_18TensorIteratorBaseEENKUlvE0_clEvENKUlvE_clEvEUlddE_EEEEvS5_RKT_EUliE_EEviT1_
        .type           _ZN2at6native18elementwise_kernelILi128ELi4EZNS0_15gpu_kernel_implINS0_13BUnaryFunctorIdddZZZNS0_21remainder_kernel_cudaERNS_18TensorIteratorBaseEENKUlvE0_clEvENKUlvE_clEvEUlddE_EEEEvS5_RKT_EUliE_EEviT1_,@function
        .size           _ZN2at6native18elementwise_kernelILi128ELi4EZNS0_15gpu_kernel_implINS0_13BUnaryFunctorIdddZZZNS0_21remainder_kernel_cudaERNS_18TensorIteratorBaseEENKUlvE0_clEvENKUlvE_clEvEUlddE_EEEEvS5_RKT_EUliE_EEviT1_,(.L_x_57556 - _ZN2at6native18elementwise_kernelILi128ELi4EZNS0_15gpu_kernel_implINS0_13BUnaryFunctorIdddZZZNS0_21remainder_kernel_cudaERNS_18TensorIteratorBaseEENKUlvE0_clEvENKUlvE_clEvEUlddE_EEEEvS5_RKT_EUliE_EEviT1_)
        .other          _ZN2at6native18elementwise_kernelILi128ELi4EZNS0_15gpu_kernel_implINS0_13BUnaryFunctorIdddZZZNS0_21remainder_kernel_cudaERNS_18TensorIteratorBaseEENKUlvE0_clEvENKUlvE_clEvEUlddE_EEEEvS5_RKT_EUliE_EEviT1_,@"STO_CUDA_ENTRY STV_DEFAULT"
_ZN2at6native18elementwise_kernelILi128ELi4EZNS0_15gpu_kernel_implINS0_13BUnaryFunctorIdddZZZNS0_21remainder_kernel_cudaERNS_18TensorIteratorBaseEENKUlvE0_clEvENKUlvE_clEvEUlddE_EEEEvS5_RKT_EUliE_EEviT1_:
.text._ZN2at6native18elementwise_kernelILi128ELi4EZNS0_15gpu_kernel_implINS0_13BUnaryFunctorIdddZZZNS0_21remainder_kernel_cudaERNS_18TensorIteratorBaseEENKUlvE0_clEvENKUlvE_clEvEUlddE_EEEEvS5_RKT_EUliE_EEviT1_:
        /* <DEDUP_REMOVED lines=312> */
.L_x_41982:
        /* <DEDUP_REMOVED lines=21> */
.L_x_41986:
[----:B------:R-:W2:Y:S02]  /*14d0*/  LDG.E.U8 R2, desc[UR36][R4.64] ;  /* 0x0000002404027981 */ /* 0x000ea4000c1e1100 */
[----:B--2---:R-:W0:Y:S01]  /*14e0*/  I2F.F64.U16 R2, R2 ;  /* 0x0000000200027312 */ /* 0x004e220000101800 */
[----:B------:R-:W-:Y:S05]  /*14f0*/  BRA `(.L_x_41988) ;  /* 0x0000000c00707947 */ /* 0x000fea0003800000 */
.L_x_41985:
        /* <DEDUP_REMOVED lines=9> */
.L_x_41990:
[----:B------:R-:W2:Y:S02]  /*1590*/  LDG.E R2, desc[UR36][R4.64] ;  /* 0x0000002404027981 */ /* 0x000ea4000c1e1900 */
[----:B--2---:R-:W0:Y:S01]  /*15a0*/  I2F.F64 R2, R2 ;  /* 0x0000000200027312 */ /* 0x004e220000201c00 */
[----:B------:R-:W-:Y:S05]  /*15b0*/  BRA `(.L_x_41988) ;  /* 0x0000000c00407947 */ /* 0x000fea0003800000 */
.L_x_41989:
[----:B------:R-:W2:Y:S02]  /*15c0*/  LDG.E.U16 R2, desc[UR36][R4.64] ;  /* 0x0000002404027981 */ /* 0x000ea4000c1e1500 */
[----:B--2---:R-:W0:Y:S01]  /*15d0*/  I2F.F64.S16 R2, R2 ;  /* 0x0000000200027312 */ /* 0x004e220000101c00 */
[----:B------:R-:W-:Y:S05]  /*15e0*/  BRA `(.L_x_41988) ;  /* 0x0000000c00347947 */ /* 0x000fea0003800000 */
.L_x_41984:
        /* <DEDUP_REMOVED lines=10> */
.L_x_41992:
[----:B------:R-:W2:Y:S02]  /*1690*/  LDG.E.U16 R0, desc[UR36][R4.64] ;  /* 0x0000002404007981 */ /* 0x000ea4000c1e1500 */
[----:B--2---:R-:W-:-:S05]  /*16a0*/  HADD2.F32 R0, -RZ, R0.H0_H0 ;  /* 0x20000000ff007230 */ /* 0x004fca0000004100 */
[----:B------:R-:W-:-:S04]  /*16b0*/  FMUL.FTZ R0, R0, 1 ;  /* 0x3f80000000007820 */ /* 0x000fc80000410000 */
[----:B------:R0:W1:Y:S01]  /*16c0*/  F2F.F64.F32 R2, R0 ;  /* 0x0000000000027310 */ /* 0x0000620000201800 */
[----:B------:R-:W-:Y:S05]  /*16d0*/  BRA `(.L_x_41988) ;  /* 0x0000000800f87947 */ /* 0x000fea0003800000 */
.L_x_41991:
        /* <DEDUP_REMOVED lines=10> */
.L_x_41994:
[----:B------:R-:W2:Y:S02]  /*1780*/  LDG.E.U16 R4, desc[UR36][R4.64] ;  /* 0x0000002404047981 */ /* 0x000ea4000c1e1500 */
[----:B--2---:R-:W-:-:S05]  /*1790*/  HADD2.F32 R0, -RZ, R4.H0_H0 ;  /* 0x20000004ff007230 */ /* 0x004fca0000004100 */
[----:B------:R-:W-:-:S04]  /*17a0*/  FMUL.FTZ R0, R0, 1 ;  /* 0x3f80000000007820 */ /* 0x000fc80000410000 */
[----:B------:R0:W1:Y:S01]  /*17b0*/  F2F.F64.F32 R2, R0 ;  /* 0x0000000000027310 */ /* 0x0000620000201800 */
[----:B------:R-:W-:Y:S05]  /*17c0*/  BRA `(.L_x_41988) ;  /* 0x0000000800bc7947 */ /* 0x000fea0003800000 */
.L_x_41993:
[----:B------:R0:W5:Y:S01]  /*17d0*/  LDG.E.64 R2, desc[UR36][R4.64] ;  /* 0x0000002404027981 */ /* 0x000162000c1e1b00 */
[----:B------:R-:W-:Y:S05]  /*17e0*/  BRA `(.L_x_41988) ;  /* 0x0000000800b47947 */ /* 0x000fea0003800000 */
.L_x_41983:
        /* <DEDUP_REMOVED lines=13> */
.L_x_41997:
[----:B------:R0:W5:Y:S01]  /*18c0*/  LDG.E.64 R2, desc[UR36][R4.64] ;  /* 0x0000002404027981 */ /* 0x000162000c1e1b00 */
[----:B------:R-:W-:Y:S05]  /*18d0*/  BRA `(.L_x_41988) ;  /* 0x0000000800787947 */ /* 0x000fea0003800000 */
.L_x_41996:
        /* <DEDUP_REMOVED lines=28> */
.L_x_41999:
        /* <DEDUP_REMOVED lines=15> */
.L_x_41998:
[----:B------:R-:W2:Y:S02]  /*1b90*/  LDG.E.U16 R0, desc[UR36][R4.64] ;  /* 0x0000002404007981 */ /* 0x000ea4000c1e1500 */
[----:B--2---:R-:W-:-:S04]  /*1ba0*/  IMAD.U32 R0, R0, 0x10000, RZ ;  /* 0x0001000000007824 */ /* 0x004fc800078e00ff */
[----:B------:R-:W-:-:S04]  /*1bb0*/  FMUL.FTZ R0, R0, 1 ;  /* 0x3f80000000007820 */ /* 0x000fc80000410000 */
[----:B------:R0:W1:Y:S01]  /*1bc0*/  F2F.F64.F32 R2, R0 ;  /* 0x0000000000027310 */ /* 0x0000620000201800 */
[----:B------:R-:W-:Y:S05]  /*1bd0*/  BRA `(.L_x_41988) ;  /* 0x0000000400b87947 */ /* 0x000fea0003800000 */
.L_x_41995:
        /* <DEDUP_REMOVED lines=11> */
.L_x_42002:
        /* <DEDUP_REMOVED lines=21> */
.L_x_42006:
[----:B------:R-:W-:Y:S05]  /*1de0*/  BSYNC B1 ;  /* 0x0000000000017941 */ /* 0x000fea0003800000 */
.L_x_42005:
[----:B------:R-:W-:Y:S01]  /*1df0*/  LEA R3, R0, 0x3b800000, 0x17 ;  /* 0x3b80000000037811 */ /* 0x000fe200078eb8ff */
[----:B------:R-:W-:-:S05]  /*1e00*/  IMAD.SHL.U32 R0, R2, 0x100000, RZ ;  /* 0x0010000002007824 */ /* 0x000fca00078e00ff */
[----:B------:R-:W-:-:S07]  /*1e10*/  LOP3.LUT R0, R3, R0, R4, 0xfe, !PT ;  /* 0x0000000003007212 */ /* 0x000fce00078efe04 */
.L_x_42004:
[----:B------:R-:W-:Y:S05]  /*1e20*/  BSYNC B0 ;  /* 0x0000000000007941 */ /* 0x000fea0003800000 */
.L_x_42003:
[----:B------:R-:W-:-:S04]  /*1e30*/  FMUL.FTZ R0, R0, 1 ;  /* 0x3f80000000007820 */ /* 0x000fc80000410000 */
[----:B------:R1:W2:Y:S01]  /*1e40*/  F2F.F64.F32 R2, R0 ;  /* 0x0000000000027310 */ /* 0x0002a20000201800 */
[----:B------:R-:W-:Y:S05]  /*1e50*/  BRA `(.L_x_41988) ;  /* 0x0000000400187947 */ /* 0x000fea0003800000 */
.L_x_42001:
        /* <DEDUP_REMOVED lines=21> */
.L_x_42010:
[----:B------:R-:W-:Y:S05]  /*1fb0*/  BSYNC B1 ;  /* 0x0000000000017941 */ /* 0x000fea0003800000 */
.L_x_42009:
[----:B------:R-:W-:Y:S01]  /*1fc0*/  LEA R3, R0, 0x37800000, 0x17 ;  /* 0x3780000000037811 */ /* 0x000fe200078eb8ff */
[----:B------:R-:W-:-:S05]  /*1fd0*/  IMAD.SHL.U32 R0, R2, 0x200000, RZ ;  /* 0x0020000002007824 */ /* 0x000fca00078e00ff */
[----:B------:R-:W-:-:S07]  /*1fe0*/  LOP3.LUT R0, R3, R0, R4, 0xfe, !PT ;  /* 0x0000000003007212 */ /* 0x000fce00078efe04 */
.L_x_42008:
[----:B------:R-:W-:Y:S05]  /*1ff0*/  BSYNC B0 ;  /* 0x0000000000007941 */ /* 0x000fea0003800000 */
.L_x_42007:
[----:B------:R-:W-:-:S04]  /*2000*/  FMUL.FTZ R0, R0, 1 ;  /* 0x3f80000000007820 */ /* 0x000fc80000410000 */
[----:B------:R3:W4:Y:S01]  /*2010*/  F2F.F64.F32 R2, R0 ;  /* 0x0000000000027310 */ /* 0x0007220000201800 */
[----:B------:R-:W-:Y:S05]  /*2020*/  BRA `(.L_x_41988) ;  /* 0x0000000000a47947 */ /* 0x000fea0003800000 */
.L_x_42000:
        /* <DEDUP_REMOVED lines=14> */
.L_x_42014:
[----:B------:R-:W-:Y:S05]  /*2110*/  BSYNC B0 ;  /* 0x0000000000007941 */ /* 0x000fea0003800000 */
.L_x_42013:
[----:B------:R-:W-:-:S04]  /*2120*/  FMUL.FTZ R0, R0, 1 ;  /* 0x3f80000000007820 */ /* 0x000fc80000410000 */
[----:B------:R0:W1:Y:S01]  /*2130*/  F2F.F64.F32 R2, R0 ;  /* 0x0000000000027310 */ /* 0x0000620000201800 */
[----:B------:R-:W-:Y:S05]  /*2140*/  BRA `(.L_x_41988) ;  /* 0x00000000005c7947 */ /* 0x000fea0003800000 */
.L_x_41987:
        /* <DEDUP_REMOVED lines=16> */
.L_x_42015:
[----:B------:R-:W-:Y:S01]  /*2250*/  CS2R R2, SRZ ;  /* 0x0000000000027805 */ /* 0x000fe2000001ff00 */
[----:B------:R-:W-:Y:S06]  /*2260*/  BRA `(.L_x_41988) ;  /* 0x0000000000147947 */ /* 0x000fec0003800000 */
.L_x_42012:
[----:B------:R-:W2:Y:S02]  /*2270*/  LDG.E.64 R2, desc[UR36][R4.64] ;  /* 0x0000002404027981 */ /* 0x000ea4000c1e1b00 */
[----:B--2---:R-:W0:Y:S01]  /*2280*/  I2F.F64.U64 R2, R2 ;  /* 0x0000000200027312 */ /* 0x004e220000301800 */
[----:B------:R-:W-:Y:S05]  /*2290*/  BRA `(.L_x_41988) ;  /* 0x0000000000087947 */ /* 0x000fea0003800000 */
.L_x_42011:
[----:B------:R-:W2:Y:S02]  /*22a0*/  LDG.E R2, desc[UR36][R4.64] ;  /* 0x0000002404027981 */ /* 0x000ea4000c1e1900 */
[----:B--2---:R-:W0:Y:S02]  /*22b0*/  I2F.F64.U32 R2, R2 ;  /* 0x0000000200027312 */ /* 0x004e240000201800 */
.L_x_41988:
        /* <DEDUP_REMOVED lines=38> */
.L_x_42022:
        /* <DEDUP_REMOVED lines=12> */
.L_x_42021:
[----:B------:R-:W-:-:S07]  /*25e0*/  IMAD.MOV.U32 R8, RZ, RZ, R9 ;  /* 0x000000ffff087224 */ /* 0x000fce00078e0009 */
.L_x_42020:
[----:B------:R-:W-:Y:S05]  /*25f0*/  BSYNC B1 ;  /* 0x0000000000017941 */ /* 0x000fea0003800000 */
.L_x_42019:
        /* <DEDUP_REMOVED lines=13> */
.L_x_42028:
        /* <DEDUP_REMOVED lines=33> */
.L_x_42027:
[----:B------:R-:W-:-:S07]  /*28e0*/  IMAD.MOV.U32 R8, RZ, RZ, R10 ;  /* 0x000000ffff087224 */ /* 0x000fce00078e000a */
.L_x_42026:
[----:B------:R-:W-:Y:S05]  /*28f0*/  BSYNC B2 ;  /* 0x0000000000027941 */ /* 0x000fea0003800000 */
.L_x_42025:
[----:B------:R-:W-:-:S13]  /*2900*/  ISETP.GE.U32.AND P0, PT, R9, 0xc, PT ;  /* 0x0000000c0900780c */ /* 0x000fda0003f06070 */
[----:B------:R-:W-:Y:S05]  /*2910*/  @!P0 BRA `(.L_x_42024) ;  /* 0x0000000400d88947 */ /* 0x000fea0003800000 */
[----:B------:R-:W-:Y:S01]  /*2920*/  BSSY B2, `(.L_x_42029) ;  /* 0x0000074000027945 */ /* 0x000fe20003800000 */
.L_x_42030:
        /* <DEDUP_REMOVED lines=116> */
.L_x_42029:
[----:B------:R-:W-:-:S07]  /*3070*/  IMAD.MOV.U32 R15, RZ, RZ, R9 ;  /* 0x000000ffff0f7224 */ /* 0x000fce00078e0009 */
.L_x_42024:
[----:B------:R-:W-:Y:S05]  /*3080*/  BSYNC B1 ;  /* 0x0000000000017941 */ /* 0x000fea0003800000 */
.L_x_42023:
        /* <DEDUP_REMOVED lines=20> */
.L_x_42032:
[----:B------:R-:W-:Y:S05]  /*31d0*/  BSYNC B1 ;  /* 0x0000000000017941 */ /* 0x000fea0003800000 */
.L_x_42031:
[----:B------:R-:W-:Y:S02]  /*31e0*/  IMAD.MOV.U32 R9, RZ, RZ, R11 ;  /* 0x000000ffff097224 */ /* 0x000fe400078e000b */
[----:B------:R-:W-:-:S03]  /*31f0*/  IMAD.MOV.U32 R8, RZ, RZ, R6 ;  /* 0x000000ffff087224 */ /* 0x000fc600078e0006 */
[----:B------:R-:W-:Y:S01]  /*3200*/  LOP3.LUT R9, R9, 0x80000000, R3, 0xb8, !PT ;  /* 0x8000000009097812 */ /* 0x000fe200078eb803 */
[----:B------:R-:W-:Y:S06]  /*3210*/  BRA `(.L_x_42018) ;  /* 0x00000000001c7947 */ /* 0x000fec0003800000 */
.L_x_42017:
[----:B------:R-:W-:-:S06]  /*3220*/  DSETP.GTU.AND P0, PT, R4, +INF , PT ;  /* 0x7ff000000400742a */ /* 0x000fcc0003f0c000 */
[----:B------:R-:W-:-:S14]  /*3230*/  DSETP.LE.AND P0, PT, R6, +INF , !P0 ;  /* 0x7ff000000600742a */ /* 0x000fdc0004703000 */
[----:B------:R-:W0:Y:S01]  /*3240*/  @!P0 LDC.64 R8, c[0x0][0x428] ;  /* 0x00010a00ff088b82 */ /* 0x000e220000000a00 */
[----:B------:R-:W-:Y:S02]  /*3250*/  @P0 DSETP.NEU.AND P1, PT, R6, +INF , PT ;  /* 0x7ff000000600042a */ /* 0x000fe40003f2d000 */
[----:B0-----:R-:W-:-:S06]  /*3260*/  @!P0 DADD R8, R2, R8 ;  /* 0x0000000002088229 */ /* 0x001fcc0000000008 */
[----:B------:R-:W-:Y:S02]  /*3270*/  @P0 FSEL R8, R2, RZ, P1 ;  /* 0x000000ff02080208 */ /* 0x000fe40000800000 */
[----:B------:R-:W-:-:S07]  /*3280*/  @P0 FSEL R9, R3, -QNAN , P1 ;  /* 0xfff8000003090808 */ /* 0x000fce0000800000 */
.L_x_42018:
[----:B------:R-:W-:Y:S05]  /*3290*/  BSYNC B0 ;  /* 0x0000000000007941 */ /* 0x000fea0003800000 */
.L_x_42016:
[----:B------:R-:W3:Y:S01]  /*32a0*/  LDC.U8 R6, c[0x0][0x430] ;  /* 0x00010c00ff067b82 */ /* 0x000ee20000000000 */
[C---:B------:R-:W-:Y:S01]  /*32b0*/  DSETP.GEU.AND P0, PT, R8.reuse, RZ, PT ;  /* 0x000000ff0800722a */ /* 0x040fe20003f0e000 */
[----:B------:R-:W-:Y:S02]  /*32c0*/  ULDC.64 UR4, c[0x0][0x428] ;  /* 0x00010a0000047ab9 */ /* 0x000fe40000000a00 */
[----:B------:R-:W-:-:S03]  /*32d0*/  DADD R2, R8, UR4 ;  /* 0x0000000408027e29 */ /* 0x000fc60008000000 */
[----:B------:R-:W-:-:S06]  /*32e0*/  DSETP.GT.XOR P0, PT, RZ, UR4, !P0 ;  /* 0x00000004ff007e2a */ /* 0x000fcc000c704800 */
[----:B------:R-:W-:-:S06]  /*32f0*/  DSETP.NEU.AND P0, PT, R8, RZ, P0 ;  /* 0x000000ff0800722a */ /* 0x000fcc000070d000 */
[----:B------:R-:W-:Y:S02]  /*3300*/  FSEL R4, R2, R8, P0 ;  /* 0x0000000802047208 */ /* 0x000fe40000000000 */
[----:B------:R-:W-:Y:S02]  /*3310*/  FSEL R5, R3, R9, P0 ;  /* 0x0000000903057208 */ /* 0x000fe40000000000 */
        /* <DEDUP_REMOVED lines=14> */
.L_x_42036:
[----:B------:R-:W0:Y:S02]  /*3400*/  F2I.S64.F64.TRUNC R4, R4 ;  /* 0x0000000400047311 */ /* 0x000e24000030d900 */
[----:B0-----:R-:W-:-:S05]  /*3410*/  IMAD.MOV.U32 R3, RZ, RZ, R4 ;  /* 0x000000ffff037224 */ /* 0x001fca00078e0004 */
[----:B------:R0:W-:Y:S01]  /*3420*/  STG.E.U8 desc[UR36][R16.64], R3 ;  /* 0x0000000310007986 */ /* 0x0001e2000c101124 */
[----:B------:R-:W-:Y:S05]  /*3430*/  BRA `(.L_x_42038) ;  /* 0x0000000c00f87947 */ /* 0x000fea0003800000 */
.L_x_42035:
        /* <DEDUP_REMOVED lines=9> */
.L_x_42040:
[----:B------:R-:W0:Y:S02]  /*34d0*/  F2I.F64.TRUNC R5, R4 ;  /* 0x0000000400057311 */ /* 0x000e24000030d100 */
[----:B0-----:R0:W-:Y:S01]  /*34e0*/  STG.E desc[UR36][R16.64], R5 ;  /* 0x0000000510007986 */ /* 0x0011e2000c101924 */
[----:B------:R-:W-:Y:S05]  /*34f0*/  BRA `(.L_x_42038) ;  /* 0x0000000c00c87947 */ /* 0x000fea0003800000 */
.L_x_42039:
[----:B------:R-:W0:Y:S02]  /*3500*/  F2I.F64.TRUNC R5, R4 ;  /* 0x0000000400057311 */ /* 0x000e24000030d100 */
[----:B0-----:R0:W-:Y:S01]  /*3510*/  STG.E.U16 desc[UR36][R16.64], R5 ;  /* 0x0000000510007986 */ /* 0x0011e2000c101524 */
[----:B------:R-:W-:Y:S05]  /*3520*/  BRA `(.L_x_42038) ;  /* 0x0000000c00bc7947 */ /* 0x000fea0003800000 */
.L_x_42034:
        /* <DEDUP_REMOVED lines=13> */
.L_x_42042:
        /* <DEDUP_REMOVED lines=8> */
.L_x_42041:
        /* <DEDUP_REMOVED lines=14> */
.L_x_42044:
        /* <DEDUP_REMOVED lines=9> */
.L_x_42043:
[----:B------:R4:W-:Y:S01]  /*37f0*/  STG.E.64 desc[UR36][R16.64], R4 ;  /* 0x0000000410007986 */ /* 0x0009e2000c101b24 */
[----:B------:R-:W-:Y:S05]  /*3800*/  BRA `(.L_x_42038) ;  /* 0x0000000c00047947 */ /* 0x000fea0003800000 */
.L_x_42033:
        /* <DEDUP_REMOVED lines=12> */
.L_x_42047:
[----:B------:R-:W-:-:S05]  /*38d0*/  CS2R R6, SRZ ;  /* 0x0000000000067805 */ /* 0x000fca000001ff00 */
[----:B------:R0:W-:Y:S01]  /*38e0*/  STG.E.128 desc[UR36][R16.64], R4 ;  /* 0x0000000410007986 */ /* 0x0001e2000c101d24 */
[----:B------:R-:W-:Y:S05]  /*38f0*/  BRA `(.L_x_42038) ;  /* 0x0000000800c87947 */ /* 0x000fea0003800000 */
.L_x_42046:
        /* <DEDUP_REMOVED lines=25> */
.L_x_42051:
[----:B------:R-:W-:Y:S05]  /*3a90*/  BSYNC B0 ;  /* 0x0000000000007941 */ /* 0x000fea0003800000 */
.L_x_42050:
[----:B------:R-:W-:-:S05]  /*3aa0*/  LOP3.LUT R3, R0, R3, RZ, 0xfc, !PT ;  /* 0x0000000300037212 */ /* 0x000fca00078efcff */
[----:B------:R0:W-:Y:S01]  /*3ab0*/  STG.E.U8 desc[UR36][R16.64], R3 ;  /* 0x0000000310007986 */ /* 0x0001e2000c101124 */
[----:B------:R-:W-:Y:S05]  /*3ac0*/  BRA `(.L_x_42038) ;  /* 0x0000000800547947 */ /* 0x000fea0003800000 */
.L_x_42049:
        /* <DEDUP_REMOVED lines=17> */
.L_x_42053:
[----:B------:R-:W-:Y:S01]  /*3be0*/  IMAD.MOV.U32 R0, RZ, RZ, 0x7f ;  /* 0x0000007fff007424 */ /* 0x000fe200078e00ff */
[----:B------:R-:W-:-:S04]  /*3bf0*/  ISETP.GT.U32.AND P0, PT, R2, 0x7f800000, PT ;  /* 0x7f8000000200780c */ /* 0x000fc80003f04070 */
[----:B------:R-:W-:-:S09]  /*3c00*/  SEL R0, R0, 0x7c, P0 ;  /* 0x0000007c00007807 */ /* 0x000fd20000000000 */
.L_x_42054:
[----:B------:R-:W-:Y:S05]  /*3c10*/  BSYNC B0 ;  /* 0x0000000000007941 */ /* 0x000fea0003800000 */
.L_x_42052:
[----:B------:R-:W-:-:S04]  /*3c20*/  LOP3.LUT R2, R3, 0x80000000, RZ, 0xc0, !PT ;  /* 0x8000000003027812 */ /* 0x000fc800078ec0ff */
[----:B------:R-:W-:-:S04]  /*3c30*/  SHF.R.U32.HI R3, RZ, 0x18, R2 ;  /* 0x00000018ff037819 */ /* 0x000fc80000011602 */
[----:B------:R-:W-:-:S05]  /*3c40*/  LOP3.LUT R3, R0, R3, RZ, 0xfc, !PT ;  /* 0x0000000300037212 */ /* 0x000fca00078efcff */
[----:B------:R0:W-:Y:S01]  /*3c50*/  STG.E.U8 desc[UR36][R16.64], R3 ;  /* 0x0000000310007986 */ /* 0x0001e2000c101124 */
[----:B------:R-:W-:Y:S05]  /*3c60*/  BRA `(.L_x_42038) ;  /* 0x0000000400ec7947 */ /* 0x000fea0003800000 */
.L_x_42048:
        /* <DEDUP_REMOVED lines=8> */
.L_x_42045:
        /* <DEDUP_REMOVED lines=11> */
.L_x_42057:
        /* <DEDUP_REMOVED lines=21> */
.L_x_42060:
[----:B------:R-:W-:-:S04]  /*3ef0*/  LOP3.LUT R2, R3, 0x80000000, RZ, 0xc0, !PT ;  /* 0x8000000003027812 */ /* 0x000fc800078ec0ff */
[----:B------:R-:W-:-:S04]  /*3f00*/  SHF.R.U32.HI R3, RZ, 0x18, R2 ;  /* 0x00000018ff037819 */ /* 0x000fc80000011602 */
[----:B------:R-:W-:-:S04]  /*3f10*/  LOP3.LUT R0, R0, R3, RZ, 0xfc, !PT ;  /* 0x0000000300007212 */ /* 0x000fc800078efcff */
[----:B------:R-:W-:-:S07]  /*3f20*/  PRMT R8, R0, 0x7610, R8 ;  /* 0x0000761000087816 */ /* 0x000fce0000000008 */
.L_x_42059:
[----:B------:R-:W-:Y:S05]  /*3f30*/  BSYNC B0 ;  /* 0x0000000000007941 */ /* 0x000fea0003800000 */
.L_x_42058:
[----:B------:R0:W-:Y:S01]  /*3f40*/  STG.E.U8 desc[UR36][R16.64], R8 ;  /* 0x0000000810007986 */ /* 0x0001e2000c101124 */
[----:B------:R-:W-:Y:S05]  /*3f50*/  BRA `(.L_x_42038) ;  /* 0x0000000400307947 */ /* 0x000fea0003800000 */
.L_x_42056:
        /* <DEDUP_REMOVED lines=21> */
.L_x_42063:
[----:B------:R-:W-:-:S04]  /*40b0*/  LOP3.LUT R2, R3, 0x80000000, RZ, 0xc0, !PT ;  /* 0x8000000003027812 */ /* 0x000fc800078ec0ff */
[----:B------:R-:W-:-:S04]  /*40c0*/  SHF.R.U32.HI R3, RZ, 0x18, R2 ;  /* 0x00000018ff037819 */ /* 0x000fc80000011602 */
[----:B------:R-:W-:-:S04]  /*40d0*/  LOP3.LUT R0, R0, R3, RZ, 0xfc, !PT ;  /* 0x0000000300007212 */ /* 0x000fc800078efcff */
[----:B------:R-:W-:-:S07]  /*40e0*/  PRMT R8, R0, 0x7610, R8 ;  /* 0x0000761000087816 */ /* 0x000fce0000000008 */
.L_x_42062:
[----:B------:R-:W-:Y:S05]  /*40f0*/  BSYNC B0 ;  /* 0x0000000000007941 */ /* 0x000fea0003800000 */
.L_x_42061:
[----:B------:R0:W-:Y:S01]  /*4100*/  STG.E.U8 desc[UR36][R16.64], R8 ;  /* 0x0000000810007986 */ /* 0x0001e2000c101124 */
[----:B------:R-:W-:Y:S05]  /*4110*/  BRA `(.L_x_42038) ;  /* 0x0000000000c07947 */ /* 0x000fea0003800000 */
.L_x_42055:
        /* <DEDUP_REMOVED lines=26> */
.L_x_42037:
        /* <DEDUP_REMOVED lines=16> */
.L_x_42066:
[----:B------:R-:W-:Y:S05]  /*43c0*/  BRA `(.L_x_42038) ;  /* 0x0000000000147947 */ /* 0x000fea0003800000 */
.L_x_42065:
[----:B------:R-:W0:Y:S02]  /*43d0*/  F2I.U64.F64.TRUNC R4, R4 ;  /* 0x0000000400047311 */ /* 0x000e24000030d800 */
[----:B0-----:R0:W-:Y:S01]  /*43e0*/  STG.E.64 desc[UR36][R16.64], R4 ;  /* 0x0000000410007986 */ /* 0x0011e2000c101b24 */
[----:B------:R-:W-:Y:S05]  /*43f0*/  BRA `(.L_x_42038) ;  /* 0x0000000000087947 */ /* 0x000fea0003800000 */
.L_x_42064:
[----:B------:R-:W0:Y:S02]  /*4400*/  F2I.U32.F64.TRUNC R5, R4 ;  /* 0x0000000400057311 */ /* 0x000e24000030d000 */
[----:B0-----:R0:W-:Y:S02]  /*4410*/  STG.E desc[UR36][R16.64], R5 ;  /* 0x0000000510007986 */ /* 0x0011e4000c101924 */
.L_x_42038:
[----:B0-----:R-:W0:Y:S01]  /*4420*/  S2R R0, SR_TID.X ;  /* 0x0000000000007919 */ /* 0x001e220000002100 */
[----:B-123--:R-:W0:Y:S02]  /*4430*/  S2R R3, SR_CTAID.X ;  /* 0x0000000000037919 */ /* 0x00ee240000002500 */
[----:B0-----:R-:W-:-:S04]  /*4440*/  IMAD R0, R3, 0x200, R0 ;  /* 0x0000020003007824 */ /* 0x001fc800078e0200 */
[----:B------:R-:W-:-:S07]  /*4450*/  VIADD R19, R0, 0x80 ;  /* 0x0000008000137836 */ /* 0x000fce0000000000 */
.L_x_41981:
[----:B------:R-:W-:Y:S05]  /*4460*/  BSYNC B6 ;  /* 0x0000000000067941 */ /* 0x000fea0003800000 */
.L_x_41980:
        /* <DEDUP_REMOVED lines=307> */
.L_x_42069:
        /* <DEDUP_REMOVED lines=21> */
.L_x_42073:
[----:B------:R-:W2:Y:S02]  /*58f0*/  LDG.E.U8 R2, desc[UR36][R4.64] ;  /* 0x0000002404027981 */ /* 0x000ea4000c1e1100 */
[----:B--2---:R-:W0:Y:S01]  /*5900*/  I2F.F64.U16 R2, R2 ;  /* 0x0000000200027312 */ /* 0x004e220000101800 */
[----:B------:R-:W-:Y:S05]  /*5910*/  BRA `(.L_x_42075) ;  /* 0x0000000c00707947 */ /* 0x000fea0003800000 */
.L_x_42072:
        /* <DEDUP_REMOVED lines=9> */
.L_x_42077:
[----:B------:R-:W2:Y:S02]  /*59b0*/  LDG.E R2, desc[UR36][R4.64] ;  /* 0x0000002404027981 */ /* 0x000ea4000c1e1900 */
[----:B--2---:R-:W0:Y:S01]  /*59c0*/  I2F.F64 R2, R2 ;  /* 0x0000000200027312 */ /* 0x004e220000201c00 */
[----:B------:R-:W-:Y:S05]  /*59d0*/  BRA `(.L_x_42075) ;  /* 0x0000000c00407947 */ /* 0x000fea0003800000 */
.L_x_42076:
[----:B------:R-:W2:Y:S02]  /*59e0*/  LDG.E.U16 R2, desc[UR36][R4.64] ;  /* 0x0000002404027981 */ /* 0x000ea4000c1e1500 */
[----:B--2---:R-:W0:Y:S01]  /*59f0*/  I2F.F64.S16 R2, R2 ;  /* 0x0000000200027312 */ /* 0x004e220000101c00 */
[----:B------:R-:W-:Y:S05]  /*5a00*/  BRA `(.L_x_42075) ;  /* 0x0000000c00347947 */ /* 0x000fea0003800000 */
.L_x_42071:
        /* <DEDUP_REMOVED lines=10> */
.L_x_42079:
[----:B------:R-:W2:Y:S02]  /*5ab0*/  LDG.E.U16 R0, desc[UR36][R4.64] ;  /* 0x0000002404007981 */ /* 0x000ea4000c1e1500 */
[----:B--2---:R-:W-:-:S05]  /*5ac0*/  HADD2.F32 R0, -RZ, R0.H0_H0 ;  /* 0x20000000ff007230 */ /* 0x004fca0000004100 */
[----:B------:R-:W-:-:S04]  /*5ad0*/  FMUL.FTZ R0, R0, 1 ;  /* 0x3f80000000007820 */ /* 0x000fc80000410000 */
[----:B------:R0:W1:Y:S01]  /*5ae0*/  F2F.F64.F32 R2, R0 ;  /* 0x0000000000027310 */ /* 0x0000620000201800 */
[----:B------:R-:W-:Y:S05]  /*5af0*/  BRA `(.L_x_42075) ;  /* 0x0000000800f87947 */ /* 0x000fea0003800000 */
.L_x_42078:
        /* <DEDUP_REMOVED lines=10> */
.L_x_42081:
[----:B------:R-:W2:Y:S02]  /*5ba0*/  LDG.E.U16 R4, desc[UR36][R4.64] ;  /* 0x0000002404047981 */ /* 0x000ea4000c1e1500 */
[----:B--2---:R-:W-:-:S05]  /*5bb0*/  HADD2.F32 R0, -RZ, R4.H0_H0 ;  /* 0x20000004ff007230 */ /* 0x004fca0000004100 */
[----:B------:R-:W-:-:S04]  /*5bc0*/  FMUL.FTZ R0, R0, 1 ;  /* 0x3f80000000007820 */ /* 0x000fc80000410000 */
[----:B------:R0:W1:Y:S01]  /*5bd0*/  F2F.F64.F32 R2, R0 ;  /* 0x0000000000027310 */ /* 0x0000620000201800 */
[----:B------:R-:W-:Y:S05]  /*5be0*/  BRA `(.L_x_42075) ;  /* 0x0000000800bc7947 */ /* 0x000fea0003800000 */
.L_x_42080:
[----:B------:R0:W5:Y:S01]  /*5bf0*/  LDG.E.64 R2, desc[UR36][R4.64] ;  /* 0x0000002404027981 */ /* 0x000162000c1e1b00 */
[----:B------:R-:W-:Y:S05]  /*5c00*/  BRA `(.L_x_42075) ;  /* 0x0000000800b47947 */ /* 0x000fea0003800000 */
.L_x_42070:
        /* <DEDUP_REMOVED lines=13> */
.L_x_42084:
[----:B------:R0:W5:Y:S01]  /*5ce0*/  LDG.E.64 R2, desc[UR36][R4.64] ;  /* 0x0000002404027981 */ /* 0x000162000c1e1b00 */
[----:B------:R-:W-:Y:S05]  /*5cf0*/  BRA `(.L_x_42075) ;  /* 0x0000000800787947 */ /* 0x000fea0003800000 */
.L_x_42083:
        /* <DEDUP_REMOVED lines=28> */
.L_x_42086:
        /* <DEDUP_REMOVED lines=15> */
.L_x_42085:
[----:B------:R-:W2:Y:S02]  /*5fb0*/  LDG.E.U16 R0, desc[UR36][R4.64] ;  /* 0x0000002404007981 */ /* 0x000ea4000c1e1500 */
[----:B--2---:R-:W-:-:S04]  /*5fc0*/  IMAD.U32 R0, R0, 0x10000, RZ ;  /* 0x0001000000007824 */ /* 0x004fc800078e00ff */
[----:B------:R-:W-:-:S04]  /*5fd0*/  FMUL.FTZ R0, R0, 1 ;  /* 0x3f80000000007820 */ /* 0x000fc80000410000 */
[----:B------:R0:W1:Y:S01]  /*5fe0*/  F2F.F64.F32 R2, R0 ;  /* 0x0000000000027310 */ /* 0x0000620000201800 */
[----:B------:R-:W-:Y:S05]  /*5ff0*/  BRA `(.L_x_42075) ;  /* 0x0000000400b87947 */ /* 0x000fea0003800000 */
.L_x_42082:
        /* <DEDUP_REMOVED lines=11> */
.L_x_42089:
        /* <DEDUP_REMOVED lines=21> */
.L_x_42093:
[----:B------:R-:W-:Y:S05]  /*6200*/  BSYNC B1 ;  /* 0x0000000000017941 */ /* 0x000fea0003800000 */
.L_x_42092:
[----:B------:R-:W-:Y:S01]  /*6210*/  LEA R3, R0, 0x3b800000, 0x17 ;  /* 0x3b80000000037811 */ /* 0x000fe200078eb8ff */
[----:B------:R-:W-:-:S05]  /*6220*/  IMAD.SHL.U32 R0, R2, 0x100000, RZ ;  /* 0x0010000002007824 */ /* 0x000fca00078e00ff */
[----:B------:R-:W-:-:S07]  /*6230*/  LOP3.LUT R0, R3, R0, R4, 0xfe, !PT ;  /* 0x0000000003007212 */ /* 0x000fce00078efe04 */
.L_x_42091:
[----:B------:R-:W-:Y:S05]  /*6240*/  BSYNC B0 ;  /* 0x0000000000007941 */ /* 0x000fea0003800000 */
.L_x_42090:
[----:B------:R-:W-:-:S04]  /*6250*/  FMUL.FTZ R0, R0, 1 ;  /* 0x3f80000000007820 */ /* 0x000fc80000410000 */
[----:B------:R0:W1:Y:S01]  /*6260*/  F2F.F64.F32 R2, R0 ;  /* 0x0000000000027310 */ /* 0x0000620000201800 */
[----:B------:R-:W-:Y:S05]  /*6270*/  BRA `(.L_x_42075) ;  /* 0x0000000400187947 */ /* 0x000fea0003800000 */
.L_x_42088:
        /* <DEDUP_REMOVED lines=21> */
.L_x_42097:
[----:B------:R-:W-:Y:S05]  /*63d0*/  BSYNC B1 ;  /* 0x0000000000017941 */ /* 0x000fea0003800000 */
.L_x_42096:
[----:B------:R-:W-:Y:S01]  /*63e0*/  LEA R3, R0, 0x37800000, 0x17 ;  /* 0x3780000000037811 */ /* 0x000fe200078eb8ff */
[----:B------:R-:W-:-:S05]  /*63f0*/  IMAD.SHL.U32 R0, R2, 0x200000, RZ ;  /* 0x0020000002007824 */ /* 0x000fca00078e00ff */
[----:B------:R-:W-:-:S07]  /*6400*/  LOP3.LUT R0, R3, R0, R4, 0xfe, !PT ;  /* 0x0000000003007212 */ /* 0x000fce00078efe04 */
.L_x_42095:
[----:B------:R-:W-:Y:S05]  /*6410*/  BSYNC B0 ;  /* 0x0000000000007941 */ /* 0x000fea0003800000 */
.L_x_42094:
[----:B------:R-:W-:-:S04]  /*6420*/  FMUL.FTZ R0, R0, 1 ;  /* 0x3f80000000007820 */ /* 0x000fc80000410000 */
[----:B------:R4:W0:Y:S01]  /*6430*/  F2F.F64.F32 R2, R0 ;  /* 0x0000000000027310 */ /* 0x0008220000201800 */
[----:B------:R-:W-:Y:S05]  /*6440*/  BRA `(.L_x_42075) ;  /* 0x0000000000a47947 */ /* 0x000fea0003800000 */
.L_x_42087:
        /* <DEDUP_REMOVED lines=14> */
.L_x_42101:
[----:B------:R-:W-:Y:S05]  /*6530*/  BSYNC B0 ;  /* 0x0000000000007941 */ /* 0x000fea0003800000 */
.L_x_42100:
[----:B------:R-:W-:-:S04]  /*6540*/  FMUL.FTZ R0, R0, 1 ;  /* 0x3f80000000007820 */ /* 0x000fc80000410000 */
[----:B------:R1:W2:Y:S01]  /*6550*/  F2F.F64.F32 R2, R0 ;  /* 0x0000000000027310 */ /* 0x0002a20000201800 */
[----:B------:R-:W-:Y:S05]  /*6560*/  BRA `(.L_x_42075) ;  /* 0x00000000005c7947 */ /* 0x000fea0003800000 */
.L_x_42074:
        /* <DEDUP_REMOVED lines=16> */
.L_x_42102:
[----:B------:R-:W-:Y:S01]  /*6670*/  CS2R R2, SRZ ;  /* 0x0000000000027805 */ /* 0x000fe2000001ff00 */
[----:B------:R-:W-:Y:S06]  /*6680*/  BRA `(.L_x_42075) ;  /* 0x0000000000147947 */ /* 0x000fec0003800000 */
.L_x_42099:
[----:B------:R-:W2:Y:S02]  /*6690*/  LDG.E.64 R2, desc[UR36][R4.64] ;  /* 0x0000002404027981 */ /* 0x000ea4000c1e1b00 */
[----:B--2---:R-:W0:Y:S01]  /*66a0*/  I2F.F64.U64 R2, R2 ;  /* 0x0000000200027312 */ /* 0x004e220000301800 */
[----:B------:R-:W-:Y:S05]  /*66b0*/  BRA `(.L_x_42075) ;  /* 0x0000000000087947 */ /* 0x000fea0003800000 */
.L_x_42098:
[----:B------:R-:W2:Y:S02]  /*66c0*/  LDG.E R2, desc[UR36][R4.64] ;  /* 0x0000002404027981 */ /* 0x000ea4000c1e1900 */
[----:B--2---:R-:W3:Y:S02]  /*66d0*/  I2F.F64.U32 R2, R2 ;  /* 0x0000000200027312 */ /* 0x004ee40000201800 */
.L_x_42075:
        /* <DEDUP_REMOVED lines=38> */
.L_x_42108:
        /* <DEDUP_REMOVED lines=12> */
.L_x_42107:
[----:B------:R-:W-:Y:S05]  /*6a00*/  BSYNC B1 ;  /* 0x0000000000017941 */ /* 0x000fea0003800000 */
.L_x_42106:
        /* <DEDUP_REMOVED lines=13> */
.L_x_42114:
        /* <DEDUP_REMOVED lines=33> */
.L_x_42113:
[----:B------:R-:W-:-:S07]  /*6cf0*/  IMAD.MOV.U32 R6, RZ, RZ, R12 ;  /* 0x000000ffff067224 */ /* 0x000fce00078e000c */
.L_x_42112:
[----:B------:R-:W-:Y:S05]  /*6d00*/  BSYNC B2 ;  /* 0x0000000000027941 */ /* 0x000fea0003800000 */
.L_x_42111:
[----:B------:R-:W-:-:S13]  /*6d10*/  ISETP.GE.U32.AND P0, PT, R9, 0xc, PT ;  /* 0x0000000c0900780c */ /* 0x000fda0003f06070 */
[----:B------:R-:W-:Y:S05]  /*6d20*/  @!P0 BRA `(.L_x_42110) ;  /* 0x0000000400d88947 */ /* 0x000fea0003800000 */
[----:B------:R-:W-:Y:S01]  /*6d30*/  BSSY B2, `(.L_x_42115) ;  /* 0x0000074000027945 */ /* 0x000fe20003800000 */
.L_x_42116:
        /* <DEDUP_REMOVED lines=116> */
.L_x_42115:
[----:B------:R-:W-:-:S07]  /*7480*/  IMAD.MOV.U32 R13, RZ, RZ, R9 ;  /* 0x000000ffff0d7224 */ /* 0x000fce00078e0009 */
.L_x_42110:
[----:B------:R-:W-:Y:S05]  /*7490*/  BSYNC B1 ;  /* 0x0000000000017941 */ /* 0x000fea0003800000 */
.L_x_42109:
        /* <DEDUP_REMOVED lines=20> */
.L_x_42118:
[----:B------:R-:W-:Y:S05]  /*75e0*/  BSYNC B1 ;  /* 0x0000000000017941 */ /* 0x000fea0003800000 */
.L_x_42117:
[----:B------:R-:W-:-:S05]  /*75f0*/  IMAD.MOV.U32 R9, RZ, RZ, R11 ;  /* 0x000000ffff097224 */ /* 0x000fca00078e000b */
[----:B------:R-:W-:Y:S01]  /*7600*/  LOP3.LUT R9, R9, 0x80000000, R3, 0xb8, !PT ;  /* 0x8000000009097812 */ /* 0x000fe200078eb803 */
[----:B------:R-:W-:Y:S06]  /*7610*/  BRA `(.L_x_42105) ;  /* 0x00000000001c7947 */ /* 0x000fec0003800000 */
.L_x_42104:
[----:B------:R-:W-:-:S06]  /*7620*/  DSETP.GTU.AND P0, PT, R4, +INF , PT ;  /* 0x7ff000000400742a */ /* 0x000fcc0003f0c000 */
[----:B------:R-:W-:-:S14]  /*7630*/  DSETP.LE.AND P0, PT, R6, +INF , !P0 ;  /* 0x7ff000000600742a */ /* 0x000fdc0004703000 */
[----:B------:R-:W0:Y:S01]  /*7640*/  @!P0 LDC.64 R8, c[0x0][0x428] ;  /* 0x00010a00ff088b82 */ /* 0x000e220000000a00 */
[----:B------:R-:W-:Y:S02]  /*7650*/  @P0 DSETP.NEU.AND P1, PT, R6, +INF , PT ;  /* 0x7ff000000600042a */ /* 0x000fe40003f2d000 */
[----:B0-----:R-:W-:-:S06]  /*7660*/  @!P0 DADD R8, R2, R8 ;  /* 0x0000000002088229 */ /* 0x001fcc0000000008 */
[----:B------:R-:W-:Y:S02]  /*7670*/  @P0 FSEL R8, R2, RZ, P1 ;  /* 0x000000ff02080208 */ /* 0x000fe40000800000 */
[----:B------:R-:W-:-:S07]  /*7680*/  @P0 FSEL R9, R3, -QNAN , P1 ;  /* 0xfff8000003090808 */ /* 0x000fce0000800000 */
.L_x_42105:
[----:B------:R-:W-:Y:S05]  /*7690*/  BSYNC B0 ;  /* 0x0000000000007941 */ /* 0x000fea0003800000 */
.L_x_42103:
[----:B------:R-:W4:Y:S01]  /*76a0*/  LDC.U8 R6, c[0x0][0x430] ;  /* 0x00010c00ff067b82 */ /* 0x000f220000000000 */
[C---:B------:R-:W-:Y:S01]  /*76b0*/  DSETP.GEU.AND P0, PT, R8.reuse, RZ, PT ;  /* 0x000000ff0800722a */ /* 0x040fe20003f0e000 */
[----:B------:R-:W-:Y:S02]  /*76c0*/  ULDC.64 UR4, c[0x0][0x428] ;  /* 0x00010a0000047ab9 */ /* 0x000fe40000000a00 */
[----:B------:R-:W-:-:S03]  /*76d0*/  DADD R2, R8, UR4 ;  /* 0x0000000408027e29 */ /* 0x000fc60008000000 */
[----:B------:R-:W-:-:S06]  /*76e0*/  DSETP.GT.XOR P0, PT, RZ, UR4, !P0 ;  /* 0x00000004ff007e2a */ /* 0x000fcc000c704800 */
[----:B------:R-:W-:-:S06]  /*76f0*/  DSETP.NEU.AND P0, PT, R8, RZ, P0 ;  /* 0x000000ff0800722a */ /* 0x000fcc000070d000 */
[----:B------:R-:W-:Y:S02]  /*7700*/  FSEL R4, R2, R8, P0 ;  /* 0x0000000802047208 */ /* 0x000fe40000000000 */
[----:B------:R-:W-:Y:S02]  /*7710*/  FSEL R5, R3, R9, P0 ;  /* 0x0000000903057208 */ /* 0x000fe40000000000 */
        /* <DEDUP_REMOVED lines=14> */
.L_x_42122:
[----:B------:R-:W0:Y:S02]  /*7800*/  F2I.S64.F64.TRUNC R4, R4 ;  /* 0x0000000400047311 */ /* 0x000e24000030d900 */
[----:B0-----:R-:W-:-:S05]  /*7810*/  IMAD.MOV.U32 R3, RZ, RZ, R4 ;  /* 0x000000ffff037224 */ /* 0x001fca00078e0004 */
[----:B------:R0:W-:Y:S01]  /*7820*/  STG.E.U8 desc[UR36][R16.64], R3 ;  /* 0x0000000310007986 */ /* 0x0001e2000c101124 */
[----:B------:R-:W-:Y:S05]  /*7830*/  BRA `(.L_x_42124) ;  /* 0x0000000c00f87947 */ /* 0x000fea0003800000 */
.L_x_42121:
        /* <DEDUP_REMOVED lines=9> */
.L_x_42126:
[----:B------:R-:W0:Y:S02]  /*78d0*/  F2I.F64.TRUNC R5, R4 ;  /* 0x0000000400057311 */ /* 0x000e24000030d100 */
[----:B0-----:R0:W-:Y:S01]  /*78e0*/  STG.E desc[UR36][R16.64], R5 ;  /* 0x0000000510007986 */ /* 0x0011e2000c101924 */
[----:B------:R-:W-:Y:S05]  /*78f0*/  BRA `(.L_x_42124) ;  /* 0x0000000c00c87947 */ /* 0x000fea0003800000 */
.L_x_42125:
[----:B------:R-:W0:Y:S02]  /*7900*/  F2I.F64.TRUNC R5, R4 ;  /* 0x0000000400057311 */ /* 0x000e24000030d100 */
[----:B0-----:R0:W-:Y:S01]  /*7910*/  STG.E.U16 desc[UR36][R16.64], R5 ;  /* 0x0000000510007986 */ /* 0x0011e2000c101524 */
[----:B------:R-:W-:Y:S05]  /*7920*/  BRA `(.L_x_42124) ;  /* 0x0000000c00bc7947 */ /* 0x000fea0003800000 */
.L_x_42120:
        /* <DEDUP_REMOVED lines=13> */
.L_x_42128:
        /* <DEDUP_REMOVED lines=8> */
.L_x_42127:
        /* <DEDUP_REMOVED lines=14> */
.L_x_42130:
        /* <DEDUP_REMOVED lines=9> */
.L_x_42129:
[----:B------:R0:W-:Y:S01]  /*7bf0*/  STG.E.64 desc[UR36][R16.64], R4 ;  /* 0x0000000410007986 */ /* 0x0001e2000c101b24 */
[----:B------:R-:W-:Y:S05]  /*7c00*/  BRA `(.L_x_42124) ;  /* 0x0000000c00047947 */ /* 0x000fea0003800000 */
.L_x_42119:
        /* <DEDUP_REMOVED lines=12> */
.L_x_42133:
[----:B------:R-:W-:-:S05]  /*7cd0*/  CS2R R6, SRZ ;  /* 0x0000000000067805 */ /* 0x000fca000001ff00 */
[----:B------:R0:W-:Y:S01]  /*7ce0*/  STG.E.128 desc[UR36][R16.64], R4 ;  /* 0x0000000410007986 */ /* 0x0001e2000c101d24 */
[----:B------:R-:W-:Y:S05]  /*7cf0*/  BRA `(.L_x_42124) ;  /* 0x0000000800c87947 */ /* 0x000fea0003800000 */
.L_x_42132:
        /* <DEDUP_REMOVED lines=25> */
.L_x_42137:
[----:B------:R-:W-:Y:S05]  /*7e90*/  BSYNC B0 ;  /* 0x0000000000007941 */ /* 0x000fea0003800000 */
.L_x_42136:
[----:B------:R-:W-:-:S05]  /*7ea0*/  LOP3.LUT R3, R0, R3, RZ, 0xfc, !PT ;  /* 0x0000000300037212 */ /* 0x000fca00078efcff */
[----:B------:R0:W-:Y:S01]  /*7eb0*/  STG.E.U8 desc[UR36][R16.64], R3 ;  /* 0x0000000310007986 */ /* 0x0001e2000c101124 */
[----:B------:R-:W-:Y:S05]  /*7ec0*/  BRA `(.L_x_42124) ;  /* 0x0000000800547947 */ /* 0x000fea0003800000 */
.L_x_42135:
        /* <DEDUP_REMOVED lines=17> */
.L_x_42139:
[----:B------:R-:W-:Y:S01]  /*7fe0*/  IMAD.MOV.U32 R0, RZ, RZ, 0x7f ;  /* 0x0000007fff007424 */ /* 0x000fe200078e00ff */
[----:B------:R-:W-:-:S04]  /*7ff0*/  ISETP.GT.U32.AND P0, PT, R2, 0x7f800000, PT ;  /* 0x7f8000000200780c */ /* 0x000fc80003f04070 */
[----:B------:R-:W-:-:S09]  /*8000*/  SEL R0, R0, 0x7c, P0 ;  /* 0x0000007c00007807 */ /* 0x000fd20000000000 */
.L_x_42140:
[----:B------:R-:W-:Y:S05]  /*8010*/  BSYNC B0 ;  /* 0x0000000000007941 */ /* 0x000fea0003800000 */
.L_x_42138:
[----:B------:R-:W-:-:S04]  /*8020*/  LOP3.LUT R2, R3, 0x80000000, RZ, 0xc0, !PT ;  /* 0x8000000003027812 */ /* 0x000fc800078ec0ff */
[----:B------:R-:W-:-:S04]  /*8030*/  SHF.R.U32.HI R3, RZ, 0x18, R2 ;  /* 0x00000018ff037819 */ /* 0x000fc80000011602 */
[----:B------:R-:W-:-:S05]  /*8040*/  LOP3.LUT R3, R0, R3, RZ, 0xfc, !PT ;  /* 0x0000000300037212 */ /* 0x000fca00078efcff */
[----:B------:R0:W-:Y:S01]  /*8050*/  STG.E.U8 desc[UR36][R16.64], R3 ;  /* 0x0000000310007986 */ /* 0x0001e2000c101124 */
[----:B------:R-:W-:Y:S05]  /*8060*/  BRA `(.L_x_42124) ;  /* 0x0000000400ec7947 */ /* 0x000fea0003800000 */
.L_x_42134:
        /* <DEDUP_REMOVED lines=8> */
.L_x_42131:
        /* <DEDUP_REMOVED lines=11> */
.L_x_42143:
        /* <DEDUP_REMOVED lines=21> */
.L_x_42146:
[----:B------:R-:W-:-:S04]  /*82f0*/  LOP3.LUT R2, R3, 0x80000000, RZ, 0xc0, !PT ;  /* 0x8000000003027812 */ /* 0x000fc800078ec0ff */
[----:B------:R-:W-:-:S04]  /*8300*/  SHF.R.U32.HI R3, RZ, 0x18, R2 ;  /* 0x00000018ff037819 */ /* 0x000fc80000011602 */
[----:B------:R-:W-:-:S04]  /*8310*/  LOP3.LUT R0, R0, R3, RZ, 0xfc, !PT ;  /* 0x0000000300007212 */ /* 0x000fc800078efcff */
[----:B------:R-:W-:-:S07]  /*8320*/  PRMT R8, R0, 0x7610, R8 ;  /* 0x0000761000087816 */ /* 0x000fce0000000008 */
.L_x_42145:
[----:B------:R-:W-:Y:S05]  /*8330*/  BSYNC B0 ;  /* 0x0000000000007941 */ /* 0x000fea0003800000 */
.L_x_42144:
[----:B------:R4:W-:Y:S01]  /*8340*/  STG.E.U8 desc[UR36][R16.64], R8 ;  /* 0x0000000810007986 */ /* 0x0009e2000c101124 */
[----:B------:R-:W-:Y:S05]  /*8350*/  BRA `(.L_x_42124) ;  /* 0x0000000400307947 */ /* 0x000fea0003800000 */
.L_x_42142:
        /* <DEDUP_REMOVED lines=21> */
.L_x_42149:
[----:B------:R-:W-:-:S04]  /*84b0*/  LOP3.LUT R2, R3, 0x80000000, RZ, 0xc0, !PT ;  /* 0x8000000003027812 */ /* 0x000fc800078ec0ff */
[----:B------:R-:W-:-:S04]  /*84c0*/  SHF.R.U32.HI R3, RZ, 0x18, R2 ;  /* 0x00000018ff037819 */ /* 0x000fc80000011602 */
[----:B------:R-:W-:-:S04]  /*84d0*/  LOP3.LUT R0, R0, R3, RZ, 0xfc, !PT ;  /* 0x0000000300007212 */ /* 0x000fc800078efcff */
[----:B------:R-:W-:-:S07]  /*84e0*/  PRMT R8, R0, 0x7610, R8 ;  /* 0x0000761000087816 */ /* 0x000fce0000000008 */
.L_x_42148:
[----:B------:R-:W-:Y:S05]  /*84f0*/  BSYNC B0 ;  /* 0x0000000000007941 */ /* 0x000fea0003800000 */
.L_x_42147:
[----:B------:R3:W-:Y:S01]  /*8500*/  STG.E.U8 desc[UR36][R16.64], R8 ;  /* 0x0000000810007986 */ /* 0x0007e2000c101124 */
[----:B------:R-:W-:Y:S05]  /*8510*/  BRA `(.L_x_42124) ;  /* 0x0000000000c07947 */ /* 0x000fea0003800000 */
.L_x_42141:
        /* <DEDUP_REMOVED lines=26> */
.L_x_42123:
        /* <DEDUP_REMOVED lines=16> */
.L_x_42152:
[----:B------:R-:W-:Y:S05]  /*87c0*/  BRA `(.L_x_42124) ;  /* 0x0000000000147947 */ /* 0x000fea0003800000 */
.L_x_42151:
[----:B------:R-:W0:Y:S02]  /*87d0*/  F2I.U64.F64.TRUNC R4, R4 ;  /* 0x0000000400047311 */ /* 0x000e24000030d800 */
[----:B0-----:R2:W-:Y:S01]  /*87e0*/  STG.E.64 desc[UR36][R16.64], R4 ;  /* 0x0000000410007986 */ /* 0x0015e2000c101b24 */
[----:B------:R-:W-:Y:S05]  /*87f0*/  BRA `(.L_x_42124) ;  /* 0x0000000000087947 */ /* 0x000fea0003800000 */
.L_x_42150:
[----:B------:R-:W0:Y:S02]  /*8800*/  F2I.U32.F64.TRUNC R5, R4 ;  /* 0x0000000400057311 */ /* 0x000e24000030d000 */
[----:B0-----:R0:W-:Y:S02]  /*8810*/  STG.E desc[UR36][R16.64], R5 ;  /* 0x0000000510007986 */ /* 0x0011e4000c101924 */
.L_x_42124:
[----:B------:R-:W-:-:S07]  /*8820*/  VIADD R19, R19, 0x80 ;  /* 0x0000008013137836 */ /* 0x000fce0000000000 */
.L_x_42068:
[----:B------:R-:W-:Y:S05]  /*8830*/  BSYNC B6 ;  /* 0x0000000000067941 */ /* 0x000fea0003800000 */
.L_x_42067:
        /* <DEDUP_REMOVED lines=307> */
.L_x_42155:
        /* <DEDUP_REMOVED lines=21> */
.L_x_42159:
[----:B------:R-:W2:Y:S02]  /*9cc0*/  LDG.E.U8 R2, desc[UR36][R4.64] ;  /* 0x0000002404027981 */ /* 0x000ea4000c1e1100 */
[----:B--2---:R-:W0:Y:S01]  /*9cd0*/  I2F.F64.U16 R2, R2 ;  /* 0x0000000200027312 */ /* 0x004e220000101800 */
[----:B------:R-:W-:Y:S05]  /*9ce0*/  BRA `(.L_x_42161) ;  /* 0x0000000c00707947 */ /* 0x000fea0003800000 */
.L_x_42158:
        /* <DEDUP_REMOVED lines=9> */
.L_x_42163:
[----:B------:R-:W2:Y:S02]  /*9d80*/  LDG.E R2, desc[UR36][R4.64] ;  /* 0x0000002404027981 */ /* 0x000ea4000c1e1900 */
[----:B--2---:R-:W0:Y:S01]  /*9d90*/  I2F.F64 R2, R2 ;  /* 0x0000000200027312 */ /* 0x004e220000201c00 */
[----:B------:R-:W-:Y:S05]  /*9da0*/  BRA `(.L_x_42161) ;  /* 0x0000000c00407947 */ /* 0x000fea0003800000 */
.L_x_42162:
[----:B------:R-:W2:Y:S02]  /*9db0*/  LDG.E.U16 R2, desc[UR36][R4.64] ;  /* 0x0000002404027981 */ /* 0x000ea4000c1e1500 */
[----:B--2---:R-:W0:Y:S01]  /*9dc0*/  I2F.F64.S16 R2, R2 ;  /* 0x0000000200027312 */ /* 0x004e220000101c00 */
[----:B------:R-:W-:Y:S05]  /*9dd0*/  BRA `(.L_x_42161) ;  /* 0x0000000c00347947 */ /* 0x000fea0003800000 */
.L_x_42157:
        /* <DEDUP_REMOVED lines=10> */
.L_x_42165:
[----:B------:R-:W2:Y:S02]  /*9e80*/  LDG.E.U16 R0, desc[UR36][R4.64] ;  /* 0x0000002404007981 */ /* 0x000ea4000c1e1500 */
[----:B--2---:R-:W-:-:S05]  /*9e90*/  HADD2.F32 R0, -RZ, R0.H0_H0 ;  /* 0x20000000ff007230 */ /* 0x004fca0000004100 */
[----:B------:R-:W-:-:S04]  /*9ea0*/  FMUL.FTZ R0, R0, 1 ;  /* 0x3f80000000007820 */ /* 0x000fc80000410000 */
[----:B------:R0:W1:Y:S01]  /*9eb0*/  F2F.F64.F32 R2, R0 ;  /* 0x0000000000027310 */ /* 0x0000620000201800 */
[----:B------:R-:W-:Y:S05]  /*9ec0*/  BRA `(.L_x_42161) ;  /* 0x0000000800f87947 */ /* 0x000fea0003800000 */
.L_x_42164:
        /* <DEDUP_REMOVED lines=10> */
.L_x_42167:
[----:B------:R-:W2:Y:S02]  /*9f70*/  LDG.E.U16 R4, desc[UR36][R4.64] ;  /* 0x0000002404047981 */ /* 0x000ea4000c1e1500 */
[----:B--2---:R-:W-:-:S05]  /*9f80*/  HADD2.F32 R0, -RZ, R4.H0_H0 ;  /* 0x20000004ff007230 */ /* 0x004fca0000004100 */
[----:B------:R-:W-:-:S04]  /*9f90*/  FMUL.FTZ R0, R0, 1 ;  /* 0x3f80000000007820 */ /* 0x000fc80000410000 */
[----:B------:R0:W1:Y:S01]  /*9fa0*/  F2F.F64.F32 R2, R0 ;  /* 0x0000000000027310 */ /* 0x0000620000201800 */
[----:B------:R-:W-:Y:S05]  /*9fb0*/  BRA `(.L_x_42161) ;  /* 0x0000000800bc7947 */ /* 0x000fea0003800000 */
.L_x_42166:
[----:B------:R0:W5:Y:S01]  /*9fc0*/  LDG.E.64 R2, desc[UR36][R4.64] ;  /* 0x0000002404027981 */ /* 0x000162000c1e1b00 */
[----:B------:R-:W-:Y:S05]  /*9fd0*/  BRA `(.L_x_42161) ;  /* 0x0000000800b47947 */ /* 0x000fea0003800000 */
.L_x_42156:
        /* <DEDUP_REMOVED lines=13> */
.L_x_42170:
[----:B------:R4:W5:Y:S01]  /*a0b0*/  LDG.E.64 R2, desc[UR36][R4.64] ;  /* 0x0000002404027981 */ /* 0x000962000c1e1b00 */
[----:B------:R-:W-:Y:S05]  /*a0c0*/  BRA `(.L_x_42161) ;  /* 0x0000000800787947 */ /* 0x000fea0003800000 */
.L_x_42169:
        /* <DEDUP_REMOVED lines=28> */
.L_x_42172:
        /* <DEDUP_REMOVED lines=15> */
.L_x_42171:
[----:B------:R-:W2:Y:S02]  /*a380*/  LDG.E.U16 R0, desc[UR36][R4.64] ;  /* 0x0000002404007981 */ /* 0x000ea4000c1e1500 */
[----:B--2---:R-:W-:-:S04]  /*a390*/  IMAD.U32 R0, R0, 0x10000, RZ ;  /* 0x0001000000007824 */ /* 0x004fc800078e00ff */
[----:B------:R-:W-:-:S04]  /*a3a0*/  FMUL.FTZ R0, R0, 1 ;  /* 0x3f80000000007820 */ /* 0x000fc80000410000 */
[----:B------:R0:W1:Y:S01]  /*a3b0*/  F2F.F64.F32 R2, R0 ;  /* 0x0000000000027310 */ /* 0x0000620000201800 */
[----:B------:R-:W-:Y:S05]  /*a3c0*/  BRA `(.L_x_42161) ;  /* 0x0000000400b87947 */ /* 0x000fea0003800000 */
.L_x_42168:
        /* <DEDUP_REMOVED lines=11> */
.L_x_42175:
        /* <DEDUP_REMOVED lines=21> */
.L_x_42179:
[----:B------:R-:W-:Y:S05]  /*a5d0*/  BSYNC B1 ;  /* 0x0000000000017941 */ /* 0x000fea0003800000 */
.L_x_42178:
[----:B------:R-:W-:Y:S01]  /*a5e0*/  LEA R3, R0, 0x3b800000, 0x17 ;  /* 0x3b80000000037811 */ /* 0x000fe200078eb8ff */
[----:B------:R-:W-:-:S05]  /*a5f0*/  IMAD.SHL.U32 R0, R2, 0x100000, RZ ;  /* 0x0010000002007824 */ /* 0x000fca00078e00ff */
[----:B------:R-:W-:-:S07]  /*a600*/  LOP3.LUT R0, R3, R0, R4, 0xfe, !PT ;  /* 0x0000000003007212 */ /* 0x000fce00078efe04 */
.L_x_42177:
[----:B------:R-:W-:Y:S05]  /*a610*/  BSYNC B0 ;  /* 0x0000000000007941 */ /* 0x000fea0003800000 */
.L_x_42176:
[----:B------:R-:W-:-:S04]  /*a620*/  FMUL.FTZ R0, R0, 1 ;  /* 0x3f80000000007820 */ /* 0x000fc80000410000 */
[----:B------:R0:W1:Y:S01]  /*a630*/  F2F.F64.F32 R2, R0 ;  /* 0x0000000000027310 */ /* 0x0000620000201800 */
[----:B------:R-:W-:Y:S05]  /*a640*/  BRA `(.L_x_42161) ;  /* 0x0000000400187947 */ /* 0x000fea0003800000 */
.L_x_42174:
        /* <DEDUP_REMOVED lines=21> */
.L_x_42183:
[----:B------:R-:W-:Y:S05]  /*a7a0*/  BSYNC B1 ;  /* 0x0000000000017941 */ /* 0x000fea0003800000 */
.L_x_42182:
[----:B------:R-:W-:Y:S01]  /*a7b0*/  LEA R3, R0, 0x37800000, 0x17 ;  /* 0x3780000000037811 */ /* 0x000fe200078eb8ff */
[----:B------:R-:W-:-:S05]  /*a7c0*/  IMAD.SHL.U32 R0, R2, 0x200000, RZ ;  /* 0x0020000002007824 */ /* 0x000fca00078e00ff */
[----:B------:R-:W-:-:S07]  /*a7d0*/  LOP3.LUT R0, R3, R0, R4, 0xfe, !PT ;  /* 0x0000000003007212 */ /* 0x000fce00078efe04 */
.L_x_42181:
[----:B------:R-:W-:Y:S05]  /*a7e0*/  BSYNC B0 ;  /* 0x0000000000007941 */ /* 0x000fea0003800000 */
.L_x_42180:
[----:B------:R-:W-:-:S04]  /*a7f0*/  FMUL.FTZ R0, R0, 1 ;  /* 0x3f80000000007820 */ /* 0x000fc80000410000 */
[----:B------:R0:W1:Y:S01]  /*a800*/  F2F.F64.F32 R2, R0 ;  /* 0x0000000000027310 */ /* 0x0000620000201800 */
[----:B------:R-:W-:Y:S05]  /*a810*/  BRA `(.L_x_42161) ;  /* 0x0000000000a47947 */ /* 0x000fea0003800000 */
.L_x_42173:
        /* <DEDUP_REMOVED lines=14> */
.L_x_42187:
[----:B------:R-:W-:Y:S05]  /*a900*/  BSYNC B0 ;  /* 0x0000000000007941 */ /* 0x000fea0003800000 */
.L_x_42186:
[----:B------:R-:W-:-:S04]  /*a910*/  FMUL.FTZ R0, R0, 1 ;  /* 0x3f80000000007820 */ /* 0x000fc80000410000 */
[----:B------:R0:W1:Y:S01]  /*a920*/  F2F.F64.F32 R2, R0 ;  /* 0x0000000000027310 */ /* 0x0000620000201800 */
[----:B------:R-:W-:Y:S05]  /*a930*/  BRA `(.L_x_42161) ;  /* 0x00000000005c7947 */ /* 0x000fea0003800000 */
.L_x_42160:
        /* <DEDUP_REMOVED lines=16> */
.L_x_42188:
[----:B------:R-:W-:Y:S01]  /*aa40*/  CS2R R2, SRZ ;  /* 0x0000000000027805 */ /* 0x000fe2000001ff00 */
[----:B------:R-:W-:Y:S06]  /*aa50*/  BRA `(.L_x_42161) ;  /* 0x0000000000147947 */ /* 0x000fec0003800000 */
.L_x_42185:
[----:B------:R-:W2:Y:S02]  /*aa60*/  LDG.E.64 R2, desc[UR36][R4.64] ;  /* 0x0000002404027981 */ /* 0x000ea4000c1e1b00 */
[----:B--2---:R-:W0:Y:S01]  /*aa70*/  I2F.F64.U64 R2, R2 ;  /* 0x0000000200027312 */ /* 0x004e220000301800 */
[----:B------:R-:W-:Y:S05]  /*aa80*/  BRA `(.L_x_42161) ;  /* 0x0000000000087947 */ /* 0x000fea0003800000 */
.L_x_42184:
[----:B------:R-:W2:Y:S02]  /*aa90*/  LDG.E R2, desc[UR36][R4.64] ;  /* 0x0000002404027981 */ /* 0x000ea4000c1e1900 */
[----:B--2---:R-:W0:Y:S02]  /*aaa0*/  I2F.F64.U32 R2, R2 ;  /* 0x0000000200027312 */ /* 0x004e240000201800 */
.L_x_42161:
        /* <DEDUP_REMOVED lines=38> */
.L_x_42194:
        /* <DEDUP_REMOVED lines=12> */
.L_x_42193:
[----:B------:R-:W-:Y:S05]  /*add0*/  BSYNC B1 ;  /* 0x0000000000017941 */ /* 0x000fea0003800000 */
.L_x_42192:
        /* <DEDUP_REMOVED lines=13> */
.L_x_42200:
        /* <DEDUP_REMOVED lines=33> */
.L_x_42199:
[----:B------:R-:W-:-:S07]  /*b0c0*/  IMAD.MOV.U32 R6, RZ, RZ, R12 ;  /* 0x000000ffff067224 */ /* 0x000fce00078e000c */
.L_x_42198:
[----:B------:R-:W-:Y:S05]  /*b0d0*/  BSYNC B2 ;  /* 0x0000000000027941 */ /* 0x000fea0003800000 */
.L_x_42197:
[----:B------:R-:W-:-:S13]  /*b0e0*/  ISETP.GE.U32.AND P0, PT, R9, 0xc, PT ;  /* 0x0000000c0900780c */ /* 0x000fda0003f06070 */
[----:B------:R-:W-:Y:S05]  /*b0f0*/  @!P0 BRA `(.L_x_42196) ;  /* 0x0000000400d88947 */ /* 0x000fea0003800000 */
[----:B------:R-:W-:Y:S01]  /*b100*/  BSSY B2, `(.L_x_42201) ;  /* 0x0000074000027945 */ /* 0x000fe20003800000 */
.L_x_42202:
        /* <DEDUP_REMOVED lines=116> */
.L_x_42201:
[----:B------:R-:W-:-:S07]  /*b850*/  IMAD.MOV.U32 R13, RZ, RZ, R9 ;  /* 0x000000ffff0d7224 */ /* 0x000fce00078e0009 */
.L_x_42196:
[----:B------:R-:W-:Y:S05]  /*b860*/  BSYNC B1 ;  /* 0x0000000000017941 */ /* 0x000fea0003800000 */
.L_x_42195:
        /* <DEDUP_REMOVED lines=20> */
.L_x_42204:
[----:B------:R-:W-:Y:S05]  /*b9b0*/  BSYNC B1 ;  /* 0x0000000000017941 */ /* 0x000fea0003800000 */
.L_x_42203:
[----:B------:R-:W-:-:S05]  /*b9c0*/  IMAD.MOV.U32 R9, RZ, RZ, R11 ;  /* 0x000000ffff097224 */ /* 0x000fca00078e000b */
[----:B------:R-:W-:Y:S01]  /*b9d0*/  LOP3.LUT R9, R9, 0x80000000, R3, 0xb8, !PT ;  /* 0x8000000009097812 */ /* 0x000fe200078eb803 */
[----:B------:R-:W-:Y:S06]  /*b9e0*/  BRA `(.L_x_42191) ;  /* 0x00000000001c7947 */ /* 0x000fec0003800000 */
.L_x_42190:
[----:B------:R-:W-:-:S06]  /*b9f0*/  DSETP.GTU.AND P0, PT, R4, +INF , PT ;  /* 0x7ff000000400742a */ /* 0x000fcc0003f0c000 */
[----:B------:R-:W-:-:S14]  /*ba00*/  DSETP.LE.AND P0, PT, R6, +INF , !P0 ;  /* 0x7ff000000600742a */ /* 0x000fdc0004703000 */
[----:B------:R-:W0:Y:S01]  /*ba10*/  @!P0 LDC.64 R8, c[0x0][0x428] ;  /* 0x00010a00ff088b82 */ /* 0x000e220000000a00 */
[----:B------:R-:W-:Y:S02]  /*ba20*/  @P0 DSETP.NEU.AND P1, PT, R6, +INF , PT ;  /* 0x7ff000000600042a */ /* 0x000fe40003f2d000 */
[----:B0-----:R-:W-:-:S06]  /*ba30*/  @!P0 DADD R8, R2, R8 ;  /* 0x0000000002088229 */ /* 0x001fcc0000000008 */
[----:B------:R-:W-:Y:S02]  /*ba40*/  @P0 FSEL R8, R2, RZ, P1 ;  /* 0x000000ff02080208 */ /* 0x000fe40000800000 */
[----:B------:R-:W-:-:S07]  /*ba50*/  @P0 FSEL R9, R3, -QNAN , P1 ;  /* 0xfff8000003090808 */ /* 0x000fce0000800000 */
.L_x_42191:
[----:B------:R-:W-:Y:S05]  /*ba60*/  BSYNC B0 ;  /* 0x0000000000007941 */ /* 0x000fea0003800000 */
.L_x_42189:
[----:B------:R-:W0:Y:S01]  /*ba70*/  LDC.U8 R6, c[0x0][0x430] ;  /* 0x00010c00ff067b82 */ /* 0x000e220000000000 */
[C---:B------:R-:W-:Y:S01]  /*ba80*/  DSETP.GEU.AND P0, PT, R8.reuse, RZ, PT ;  /* 0x000000ff0800722a */ /* 0x040fe20003f0e000 */
[----:B------:R-:W-:Y:S02]  /*ba90*/  ULDC.64 UR4, c[0x0][0x428] ;  /* 0x00010a0000047ab9 */ /* 0x000fe40000000a00 */
[----:B------:R-:W-:-:S03]  /*baa0*/  DADD R2, R8, UR4 ;  /* 0x0000000408027e29 */ /* 0x000fc60008000000 */
[----:B------:R-:W-:-:S06]  /*bab0*/  DSETP.GT.XOR P0, PT, RZ, UR4, !P0 ;  /* 0x00000004ff007e2a */ /* 0x000fcc000c704800 */
        /* <DEDUP_REMOVED lines=17> */
.L_x_42208:
[----:B------:R-:W0:Y:S02]  /*bbd0*/  F2I.S64.F64.TRUNC R4, R4 ;  /* 0x0000000400047311 */ /* 0x000e24000030d900 */
[----:B0-----:R-:W-:-:S05]  /*bbe0*/  IMAD.MOV.U32 R3, RZ, RZ, R4 ;  /* 0x000000ffff037224 */ /* 0x001fca00078e0004 */
[----:B------:R0:W-:Y:S01]  /*bbf0*/  STG.E.U8 desc[UR36][R16.64], R3 ;  /* 0x0000000310007986 */ /* 0x0001e2000c101124 */
[----:B------:R-:W-:Y:S05]  /*bc00*/  BRA `(.L_x_42210) ;  /* 0x0000000c00f87947 */ /* 0x000fea0003800000 */
.L_x_42207:
        /* <DEDUP_REMOVED lines=9> */
.L_x_42212:
[----:B------:R-:W0:Y:S02]  /*bca0*/  F2I.F64.TRUNC R5, R4 ;  /* 0x0000000400057311 */ /* 0x000e24000030d100 */
[----:B0-----:R0:W-:Y:S01]  /*bcb0*/  STG.E desc[UR36][R16.64], R5 ;  /* 0x0000000510007986 */ /* 0x0011e2000c101924 */
[----:B------:R-:W-:Y:S05]  /*bcc0*/  BRA `(.L_x_42210) ;  /* 0x0000000c00c87947 */ /* 0x000fea0003800000 */
.L_x_42211:
[----:B------:R-:W0:Y:S02]  /*bcd0*/  F2I.F64.TRUNC R5, R4 ;  /* 0x0000000400057311 */ /* 0x000e24000030d100 */
[----:B0-----:R0:W-:Y:S01]  /*bce0*/  STG.E.U16 desc[UR36][R16.64], R5 ;  /* 0x0000000510007986 */ /* 0x0011e2000c101524 */
[----:B------:R-:W-:Y:S05]  /*bcf0*/  BRA `(.L_x_42210) ;  /* 0x0000000c00bc7947 */ /* 0x000fea0003800000 */
.L_x_42206:
        /* <DEDUP_REMOVED lines=13> */
.L_x_42214:
        /* <DEDUP_REMOVED lines=8> */
.L_x_42213:
        /* <DEDUP_REMOVED lines=14> */
.L_x_42216:
        /* <DEDUP_REMOVED lines=9> */
.L_x_42215:
[----:B------:R0:W-:Y:S01]  /*bfc0*/  STG.E.64 desc[UR36][R16.64], R4 ;  /* 0x0000000410007986 */ /* 0x0001e2000c101b24 */
[----:B------:R-:W-:Y:S05]  /*bfd0*/  BRA `(.L_x_42210) ;  /* 0x0000000c00047947 */ /* 0x000fea0003800000 */
.L_x_42205:
        /* <DEDUP_REMOVED lines=12> */
.L_x_42219:
[----:B------:R-:W-:-:S05]  /*c0a0*/  CS2R R6, SRZ ;  /* 0x0000000000067805 */ /* 0x000fca000001ff00 */
[----:B------:R0:W-:Y:S01]  /*c0b0*/  STG.E.128 desc[UR36][R16.64], R4 ;  /* 0x0000000410007986 */ /* 0x0001e2000c101d24 */
[----:B------:R-:W-:Y:S05]  /*c0c0*/  BRA `(.L_x_42210) ;  /* 0x0000000800c87947 */ /* 0x000fea0003800000 */
.L_x_42218:
        /* <DEDUP_REMOVED lines=25> */
.L_x_42223:
[----:B------:R-:W-:Y:S05]  /*c260*/  BSYNC B0 ;  /* 0x0000000000007941 */ /* 0x000fea0003800000 */
.L_x_42222:
[----:B------:R-:W-:-:S05]  /*c270*/  LOP3.LUT R3, R0, R3, RZ, 0xfc, !PT ;  /* 0x0000000300037212 */ /* 0x000fca00078efcff */
[----:B------:R0:W-:Y:S01]  /*c280*/  STG.E.U8 desc[UR36][R16.64], R3 ;  /* 0x0000000310007986 */ /* 0x0001e2000c101124 */
[----:B------:R-:W-:Y:S05]  /*c290*/  BRA `(.L_x_42210) ;  /* 0x0000000800547947 */ /* 0x000fea0003800000 */
.L_x_42221:
        /* <DEDUP_REMOVED lines=17> */
.L_x_42225:
[----:B------:R-:W-:Y:S01]  /*c3b0*/  IMAD.MOV.U32 R0, RZ, RZ, 0x7f ;  /* 0x0000007fff007424 */ /* 0x000fe200078e00ff */
[----:B------:R-:W-:-:S04]  /*c3c0*/  ISETP.GT.U32.AND P0, PT, R2, 0x7f800000, PT ;  /* 0x7f8000000200780c */ /* 0x000fc80003f04070 */
[----:B------:R-:W-:-:S09]  /*c3d0*/  SEL R0, R0, 0x7c, P0 ;  /* 0x0000007c00007807 */ /* 0x000fd20000000000 */
.L_x_42226:
[----:B------:R-:W-:Y:S05]  /*c3e0*/  BSYNC B0 ;  /* 0x0000000000007941 */ /* 0x000fea0003800000 */
.L_x_42224:
[----:B------:R-:W-:-:S04]  /*c3f0*/  LOP3.LUT R2, R3, 0x80000000, RZ, 0xc0, !PT ;  /* 0x8000000003027812 */ /* 0x000fc800078ec0ff */
[----:B------:R-:W-:-:S04]  /*c400*/  SHF.R.U32.HI R3, RZ, 0x18, R2 ;  /* 0x00000018ff037819 */ /* 0x000fc80000011602 */
[----:B------:R-:W-:-:S05]  /*c410*/  LOP3.LUT R3, R0, R3, RZ, 0xfc, !PT ;  /* 0x0000000300037212 */ /* 0x000fca00078efcff */
[----:B------:R0:W-:Y:S01]  /*c420*/  STG.E.U8 desc[UR36][R16.64], R3 ;  /* 0x0000000310007986 */ /* 0x0001e2000c101124 */
[----:B------:R-:W-:Y:S05]  /*c430*/  BRA `(.L_x_42210) ;  /* 0x0000000400ec7947 */ /* 0x000fea0003800000 */
.L_x_42220:
        /* <DEDUP_REMOVED lines=8> */
.L_x_42217:
        /* <DEDUP_REMOVED lines=11> */
.L_x_42229:
        /* <DEDUP_REMOVED lines=21> */
.L_x_42232:
[----:B------:R-:W-:-:S04]  /*c6c0*/  LOP3.LUT R2, R3, 0x80000000, RZ, 0xc0, !PT ;  /* 0x8000000003027812 */ /* 0x000fc800078ec0ff */
[----:B------:R-:W-:-:S04]  /*c6d0*/  SHF.R.U32.HI R3, RZ, 0x18, R2 ;  /* 0x00000018ff037819 */ /* 0x000fc80000011602 */
[----:B------:R-:W-:-:S04]  /*c6e0*/  LOP3.LUT R0, R0, R3, RZ, 0xfc, !PT ;  /* 0x0000000300007212 */ /* 0x000fc800078efcff */
[----:B------:R-:W-:-:S07]  /*c6f0*/  PRMT R8, R0, 0x7610, R8 ;  /* 0x0000761000087816 */ /* 0x000fce0000000008 */
.L_x_42231:
[----:B------:R-:W-:Y:S05]  /*c700*/  BSYNC B0 ;  /* 0x0000000000007941 */ /* 0x000fea0003800000 */
.L_x_42230:
[----:B------:R3:W-:Y:S01]  /*c710*/  STG.E.U8 desc[UR36][R16.64], R8 ;  /* 0x0000000810007986 */ /* 0x0007e2000c101124 */
[----:B------:R-:W-:Y:S05]  /*c720*/  BRA `(.L_x_42210) ;  /* 0x0000000400307947 */ /* 0x000fea0003800000 */
.L_x_42228:
        /* <DEDUP_REMOVED lines=21> */
.L_x_42235:
[----:B------:R-:W-:-:S04]  /*c880*/  LOP3.LUT R2, R3, 0x80000000, RZ, 0xc0, !PT ;  /* 0x8000000003027812 */ /* 0x000fc800078ec0ff */
[----:B------:R-:W-:-:S04]  /*c890*/  SHF.R.U32.HI R3, RZ, 0x18, R2 ;  /* 0x00000018ff037819 */ /* 0x000fc80000011602 */
[----:B------:R-:W-:-:S04]  /*c8a0*/  LOP3.LUT R0, R0, R3, RZ, 0xfc, !PT ;  /* 0x0000000300007212 */ /* 0x000fc800078efcff */
[----:B------:R-:W-:-:S07]  /*c8b0*/  PRMT R8, R0, 0x7610, R8 ;  /* 0x0000761000087816 */ /* 0x000fce0000000008 */
.L_x_42234:
[----:B------:R-:W-:Y:S05]  /*c8c0*/  BSYNC B0 ;  /* 0x0000000000007941 */ /* 0x000fea0003800000 */
.L_x_42233:
[----:B------:R0:W-:Y:S01]  /*c8d0*/  STG.E.U8 desc[UR36][R16.64], R8 ;  /* 0x0000000810007986 */ /* 0x0001e2000c101124 */
[----:B------:R-:W-:Y:S05]  /*c8e0*/  BRA `(.L_x_42210) ;  /* 0x0000000000c07947 */ /* 0x000fea0003800000 */
.L_x_42227:
        /* <DEDUP_REMOVED lines=26> */
.L_x_42209:
        /* <DEDUP_REMOVED lines=16> */
.L_x_42238:
[----:B------:R-:W-:Y:S05]  /*cb90*/  BRA `(.L_x_42210) ;  /* 0x0000000000147947 */ /* 0x000fea0003800000 */
.L_x_42237:
[----:B------:R-:W0:Y:S02]  /*cba0*/  F2I.U64.F64.TRUNC R4, R4 ;  /* 0x0000000400047311 */ /* 0x000e24000030d800 */
[----:B0-----:R1:W-:Y:S01]  /*cbb0*/  STG.E.64 desc[UR36][R16.64], R4 ;  /* 0x0000000410007986 */ /* 0x0013e2000c101b24 */
[----:B------:R-:W-:Y:S05]  /*cbc0*/  BRA `(.L_x_42210) ;  /* 0x0000000000087947 */ /* 0x000fea0003800000 */
.L_x_42236:
[----:B------:R-:W0:Y:S02]  /*cbd0*/  F2I.U32.F64.TRUNC R5, R4 ;  /* 0x0000000400057311 */ /* 0x000e24000030d000 */
[----:B0-----:R0:W-:Y:S02]  /*cbe0*/  STG.E desc[UR36][R16.64], R5 ;  /* 0x0000000510007986 */ /* 0x0011e4000c101924 */
.L_x_42210:
[----:B------:R-:W-:-:S07]  /*cbf0*/  VIADD R19, R19, 0x80 ;  /* 0x0000008013137836 */ /* 0x000fce0000000000 */
.L_x_42154:
[----:B------:R-:W-:Y:S05]  /*cc00*/  BSYNC B6 ;  /* 0x0000000000067941 */ /* 0x000fea0003800000 */
.L_x_42153:
        /* <DEDUP_REMOVED lines=306> */
.L_x_42239:
        /* <DEDUP_REMOVED lines=21> */
.L_x_42243:
[----:B------:R-:W2:Y:S02]  /*e080*/  LDG.E.U8 R2, desc[UR36][R4.64] ;  /* 0x0000002404027981 */ /* 0x000ea4000c1e1100 */
[----:B--2---:R-:W0:Y:S01]  /*e090*/  I2F.F64.U16 R2, R2 ;  /* 0x0000000200027312 */ /* 0x004e220000101800 */
[----:B------:R-:W-:Y:S05]  /*e0a0*/  BRA `(.L_x_42245) ;  /* 0x0000000c00707947 */ /* 0x000fea0003800000 */
.L_x_42242:
        /* <DEDUP_REMOVED lines=9> */
.L_x_42247:
[----:B------:R-:W2:Y:S02]  /*e140*/  LDG.E R2, desc[UR36][R4.64] ;  /* 0x0000002404027981 */ /* 0x000ea4000c1e1900 */
[----:B--2---:R-:W0:Y:S01]  /*e150*/  I2F.F64 R2, R2 ;  /* 0x0000000200027312 */ /* 0x004e220000201c00 */
[----:B------:R-:W-:Y:S05]  /*e160*/  BRA `(.L_x_42245) ;  /* 0x0000000c00407947 */ /* 0x000fea0003800000 */
.L_x_42246:
[----:B------:R-:W2:Y:S02]  /*e170*/  LDG.E.U16 R2, desc[UR36][R4.64] ;  /* 0x0000002404027981 */ /* 0x000ea4000c1e1500 */
[----:B--2---:R-:W0:Y:S01]  /*e180*/  I2F.F64.S16 R2, R2 ;  /* 0x0000000200027312 */ /* 0x004e220000101c00 */
[----:B------:R-:W-:Y:S05]  /*e190*/  BRA `(.L_x_42245) ;  /* 0x0000000c00347947 */ /* 0x000fea0003800000 */
.L_x_42241:
        /* <DEDUP_REMOVED lines=10> */
.L_x_42249:
[----:B------:R-:W2:Y:S02]  /*e240*/  LDG.E.U16 R0, desc[UR36][R4.64] ;  /* 0x0000002404007981 */ /* 0x000ea4000c1e1500 */
[----:B--2---:R-:W-:-:S05]  /*e250*/  HADD2.F32 R0, -RZ, R0.H0_H0 ;  /* 0x20000000ff007230 */ /* 0x004fca0000004100 */
[----:B------:R-:W-:-:S04]  /*e260*/  FMUL.FTZ R0, R0, 1 ;  /* 0x3f80000000007820 */ /* 0x000fc80000410000 */
[----:B------:R0:W1:Y:S01]  /*e270*/  F2F.F64.F32 R2, R0 ;  /* 0x0000000000027310 */ /* 0x0000620000201800 */
[----:B------:R-:W-:Y:S05]  /*e280*/  BRA `(.L_x_42245) ;  /* 0x0000000800f87947 */ /* 0x000fea0003800000 */
.L_x_42248:
        /* <DEDUP_REMOVED lines=10> */
.L_x_42251:
[----:B------:R-:W2:Y:S02]  /*e330*/  LDG.E.U16 R4, desc[UR36][R4.64] ;  /* 0x0000002404047981 */ /* 0x000ea4000c1e1500 */
[----:B--2---:R-:W-:-:S05]  /*e340*/  HADD2.F32 R0, -RZ, R4.H0_H0 ;  /* 0x20000004ff007230 */ /* 0x004fca0000004100 */
[----:B------:R-:W-:-:S04]  /*e350*/  FMUL.FTZ R0, R0, 1 ;  /* 0x3f80000000007820 */ /* 0x000fc80000410000 */
[----:B------:R0:W1:Y:S01]  /*e360*/  F2F.F64.F32 R2, R0 ;  /* 0x0000000000027310 */ /* 0x0000620000201800 */
[----:B------:R-:W-:Y:S05]  /*e370*/  BRA `(.L_x_42245) ;  /* 0x0000000800bc7947 */ /* 0x000fea0003800000 */
.L_x_42250:
[----:B------:R0:W5:Y:S01]  /*e380*/  LDG.E.64 R2, desc[UR36][R4.64] ;  /* 0x0000002404027981 */ /* 0x000162000c1e1b00 */
[----:B------:R-:W-:Y:S05]  /*e390*/  BRA `(.L_x_42245) ;  /* 0x0000000800b47947 */ /* 0x000fea0003800000 */
.L_x_42240:
        /* <DEDUP_REMOVED lines=13> */
.L_x_42254:
[----:B------:R0:W5:Y:S01]  /*e470*/  LDG.E.64 R2, desc[UR36][R4.64] ;  /* 0x0000002404027981 */ /* 0x000162000c1e1b00 */
[----:B------:R-:W-:Y:S05]  /*e480*/  BRA `(.L_x_42245) ;  /* 0x0000000800787947 */ /* 0x000fea0003800000 */
.L_x_42253:
        /* <DEDUP_REMOVED lines=28> */
.L_x_42256:
        /* <DEDUP_REMOVED lines=15> */
.L_x_42255:
[----:B------:R-:W2:Y:S02]  /*e740*/  LDG.E.U16 R0, desc[UR36][R4.64] ;  /* 0x0000002404007981 */ /* 0x000ea4000c1e1500 */
[----:B--2---:R-:W-:-:S04]  /*e750*/  IMAD.U32 R0, R0, 0x10000, RZ ;  /* 0x0001000000007824 */ /* 0x004fc800078e00ff */
[----:B------:R-:W-:-:S04]  /*e760*/  FMUL.FTZ R0, R0, 1 ;  /* 0x3f80000000007820 */ /* 0x000fc80000410000 */
[----:B------:R0:W1:Y:S01]  /*e770*/  F2F.F64.F32 R2, R0 ;  /* 0x0000000000027310 */ /* 0x0000620000201800 */
[----:B------:R-:W-:Y:S05]  /*e780*/  BRA `(.L_x_42245) ;  /* 0x0000000400b87947 */ /* 0x000fea0003800000 */
.L_x_42252:
        /* <DEDUP_REMOVED lines=11> */
.L_x_42259:
        /* <DEDUP_REMOVED lines=21> */
.L_x_42263:
[----:B------:R-:W-:Y:S05]  /*e990*/  BSYNC B1 ;  /* 0x0000000000017941 */ /* 0x000fea0003800000 */
.L_x_42262:
[----:B------:R-:W-:Y:S01]  /*e9a0*/  LEA R3, R0, 0x3b800000, 0x17 ;  /* 0x3b80000000037811 */ /* 0x000fe200078eb8ff */
[----:B------:R-:W-:-:S05]  /*e9b0*/  IMAD.SHL.U32 R0, R2, 0x100000, RZ ;  /* 0x0010000002007824 */ /* 0x000fca00078e00ff */
[----:B------:R-:W-:-:S07]  /*e9c0*/  LOP3.LUT R0, R3, R0, R4, 0xfe, !PT ;  /* 0x0000000003007212 */ /* 0x000fce00078efe04 */
.L_x_42261:
[----:B------:R-:W-:Y:S05]  /*e9d0*/  BSYNC B0 ;  /* 0x0000000000007941 */ /* 0x000fea0003800000 */
.L_x_42260:
[----:B------:R-:W-:-:S04]  /*e9e0*/  FMUL.FTZ R0, R0, 1 ;  /* 0x3f80000000007820 */ /* 0x000fc80000410000 */
[----:B------:R3:W4:Y:S01]  /*e9f0*/  F2F.F64.F32 R2, R0 ;  /* 0x0000000000027310 */ /* 0x0007220000201800 */
[----:B------:R-:W-:Y:S05]  /*ea00*/  BRA `(.L_x_42245) ;  /* 0x0000000400187947 */ /* 0x000fea0003800000 */
.L_x_42258:
        /* <DEDUP_REMOVED lines=21> */
.L_x_42267:
[----:B------:R-:W-:Y:S05]  /*eb60*/  BSYNC B1 ;  /* 0x0000000000017941 */ /* 0x000fea0003800000 */
.L_x_42266:
[----:B------:R-:W-:Y:S01]  /*eb70*/  LEA R3, R0, 0x37800000, 0x17 ;  /* 0x3780000000037811 */ /* 0x000fe200078eb8ff */
[----:B------:R-:W-:-:S05]  /*eb80*/  IMAD.SHL.U32 R0, R2, 0x200000, RZ ;  /* 0x0020000002007824 */ /* 0x000fca00078e00ff */
[----:B------:R-:W-:-:S07]  /*eb90*/  LOP3.LUT R0, R3, R0, R4, 0xfe, !PT ;  /* 0x0000000003007212 */ /* 0x000fce00078efe04 */
.L_x_42265:
[----:B------:R-:W-:Y:S05]  /*eba0*/  BSYNC B0 ;  /* 0x0000000000007941 */ /* 0x000fea0003800000 */
.L_x_42264:
[----:B------:R-:W-:-:S04]  /*ebb0*/  FMUL.FTZ R0, R0, 1 ;  /* 0x3f80000000007820 */ /* 0x000fc80000410000 */
[----:B------:R0:W1:Y:S01]  /*ebc0*/  F2F.F64.F32 R2, R0 ;  /* 0x0000000000027310 */ /* 0x0000620000201800 */
[----:B------:R-:W-:Y:S05]  /*ebd0*/  BRA `(.L_x_42245) ;  /* 0x0000000000a47947 */ /* 0x000fea0003800000 */
.L_x_42257:
        /* <DEDUP_REMOVED lines=14> */
.L_x_42271:
[----:B------:R-:W-:Y:S05]  /*ecc0*/  BSYNC B0 ;  /* 0x0000000000007941 */ /* 0x000fea0003800000 */
.L_x_42270:
[----:B------:R-:W-:-:S04]  /*ecd0*/  FMUL.FTZ R0, R0, 1 ;  /* 0x3f80000000007820 */ /* 0x000fc80000410000 */
[----:B------:R0:W1:Y:S01]  /*ece0*/  F2F.F64.F32 R2, R0 ;  /* 0x0000000000027310 */ /* 0x0000620000201800 */
[----:B------:R-:W-:Y:S05]  /*ecf0*/  BRA `(.L_x_42245) ;  /* 0x00000000005c7947 */ /* 0x000fea0003800000 */
.L_x_42244:
        /* <DEDUP_REMOVED lines=16> */
.L_x_42272:
[----:B------:R-:W-:Y:S01]  /*ee00*/  CS2R R2, SRZ ;  /* 0x0000000000027805 */ /* 0x000fe2000001ff00 */
[----:B------:R-:W-:Y:S06]  /*ee10*/  BRA `(.L_x_42245) ;  /* 0x0000000000147947 */ /* 0x000fec0003800000 */
.L_x_42269:
[----:B------:R-:W2:Y:S02]  /*ee20*/  LDG.E.64 R2, desc[UR36][R4.64] ;  /* 0x0000002404027981 */ /* 0x000ea4000c1e1b00 */
[----:B--2---:R-:W0:Y:S01]  /*ee30*/  I2F.F64.U64 R2, R2 ;  /* 0x0000000200027312 */ /* 0x004e220000301800 */
[----:B------:R-:W-:Y:S05]  /*ee40*/  BRA `(.L_x_42245) ;  /* 0x0000000000087947 */ /* 0x000fea0003800000 */
.L_x_42268:
[----:B------:R-:W2:Y:S02]  /*ee50*/  LDG.E R2, desc[UR36][R4.64] ;  /* 0x0000002404027981 */ /* 0x000ea4000c1e1900 */
[----:B--2---:R-:W0:Y:S02]  /*ee60*/  I2F.F64.U32 R2, R2 ;  /* 0x0000000200027312 */ /* 0x004e240000201800 */
.L_x_42245:
        /* <DEDUP_REMOVED lines=38> */
.L_x_42279:
        /* <DEDUP_REMOVED lines=12> */
.L_x_42278:
[----:B------:R-:W-:-:S07]  /*f190*/  IMAD.MOV.U32 R8, RZ, RZ, R9 ;  /* 0x000000ffff087224 */ /* 0x000fce00078e0009 */
.L_x_42277:
[----:B------:R-:W-:Y:S05]  /*f1a0*/  BSYNC B1 ;  /* 0x0000000000017941 */ /* 0x000fea0003800000 */
.L_x_42276:
        /* <DEDUP_REMOVED lines=13> */
.L_x_42285:
        /* <DEDUP_REMOVED lines=33> */
.L_x_42284:
[----:B------:R-:W-:-:S07]  /*f490*/  IMAD.MOV.U32 R8, RZ, RZ, R10 ;  /* 0x000000ffff087224 */ /* 0x000fce00078e000a */
.L_x_42283:
[----:B------:R-:W-:Y:S05]  /*f4a0*/  BSYNC B2 ;  /* 0x0000000000027941 */ /* 0x000fea0003800000 */
.L_x_42282:
[----:B------:R-:W-:-:S13]  /*f4b0*/  ISETP.GE.U32.AND P0, PT, R9, 0xc, PT ;  /* 0x0000000c0900780c */ /* 0x000fda0003f06070 */
[----:B------:R-:W-:Y:S05]  /*f4c0*/  @!P0 BRA `(.L_x_42281) ;  /* 0x0000000400d88947 */ /* 0x000fea0003800000 */
[----:B------:R-:W-:Y:S01]  /*f4d0*/  BSSY B2, `(.L_x_42286) ;  /* 0x0000074000027945 */ /* 0x000fe20003800000 */
.L_x_42287:
        /* <DEDUP_REMOVED lines=116> */
.L_x_42286:
[----:B------:R-:W-:-:S07]  /*fc20*/  IMAD.MOV.U32 R15, RZ, RZ, R9 ;  /* 0x000000ffff0f7224 */ /* 0x000fce00078e0009 */
.L_x_42281:
[----:B------:R-:W-:Y:S05]  /*fc30*/  BSYNC B1 ;  /* 0x0000000000017941 */ /* 0x000fea0003800000 */
.L_x_42280:
        /* <DEDUP_REMOVED lines=20> */
.L_x_42289:
[----:B------:R-:W-:Y:S05]  /*fd80*/  BSYNC B1 ;  /* 0x0000000000017941 */ /* 0x000fea0003800000 */
.L_x_42288:
[----:B------:R-:W-:Y:S02]  /*fd90*/  IMAD.MOV.U32 R9, RZ, RZ, R11 ;  /* 0x000000ffff097224 */ /* 0x000fe400078e000b */
[----:B------:R-:W-:-:S03]  /*fda0*/  IMAD.MOV.U32 R8, RZ, RZ, R6 ;  /* 0x000000ffff087224 */ /* 0x000fc600078e0006 */
[----:B------:R-:W-:Y:S01]  /*fdb0*/  LOP3.LUT R9, R9, 0x80000000, R3, 0xb8, !PT ;  /* 0x8000000009097812 */ /* 0x000fe200078eb803 */
[----:B------:R-:W-:Y:S06]  /*fdc0*/  BRA `(.L_x_42275) ;  /* 0x00000000001c7947 */ /* 0x000fec0003800000 */
.L_x_42274:
[----:B------:R-:W-:-:S06]  /*fdd0*/  DSETP.GTU.AND P0, PT, R4, +INF , PT ;  /* 0x7ff000000400742a */ /* 0x000fcc0003f0c000 */
[----:B------:R-:W-:-:S14]  /*fde0*/  DSETP.LE.AND P0, PT, R6, +INF , !P0 ;  /* 0x7ff000000600742a */ /* 0x000fdc0004703000 */
[----:B------:R-:W0:Y:S01]  /*fdf0*/  @!P0 LDC.64 R8, c[0x0][0x428] ;  /* 0x00010a00ff088b82 */ /* 0x000e220000000a00 */
[----:B------:R-:W-:Y:S02]  /*fe00*/  @P0 DSETP.NEU.AND P1, PT, R6, +INF , PT ;  /* 0x7ff000000600042a */ /* 0x000fe40003f2d000 */
[----:B0-----:R-:W-:-:S06]  /*fe10*/  @!P0 DADD R8, R2, R8 ;  /* 0x0000000002088229 */ /* 0x001fcc0000000008 */
[----:B------:R-:W-:Y:S02]  /*fe20*/  @P0 FSEL R8, R2, RZ, P1 ;  /* 0x000000ff02080208 */ /* 0x000fe40000800000 */
[----:B------:R-:W-:-:S07]  /*fe30*/  @P0 FSEL R9, R3, -QNAN , P1 ;  /* 0xfff8000003090808 */ /* 0x000fce0000800000 */
.L_x_42275:
[----:B------:R-:W-:Y:S05]  /*fe40*/  BSYNC B0 ;  /* 0x0000000000007941 */ /* 0x000fea0003800000 */
.L_x_42273:
        /* <DEDUP_REMOVED lines=22> */
.L_x_42293:
[----:B------:R-:W0:Y:S02]  /*ffb0*/  F2I.S64.F64.TRUNC R4, R4 ;  /* 0x0000000400047311 */ /* 0x000e24000030d900 */
[----:B0-----:R-:W-:-:S05]  /*ffc0*/  IMAD.MOV.U32 R3, RZ, RZ, R4 ;  /* 0x000000ffff037224 */ /* 0x001fca00078e0004 */
[----:B------:R-:W-:Y:S01]  /*ffd0*/  STG.E.U8 desc[UR36][R16.64], R3 ;  /* 0x0000000310007986 */ /* 0x000fe2000c101124 */
[----:B------:R-:W-:Y:S05]  /*ffe0*/  EXIT ;  /* 0x000000000000794d */ /* 0x000fea0003800000 */
.L_x_42292:
        /* <DEDUP_REMOVED lines=9> */
.L_x_42296:
[----:B------:R-:W0:Y:S02]  /*10080*/  F2I.F64.TRUNC R5, R4 ;  /* 0x0000000400057311 */ /* 0x000e24000030d100 */
[----:B0-----:R-:W-:Y:S01]  /*10090*/  STG.E desc[UR36][R16.64], R5 ;  /* 0x0000000510007986 */ /* 0x001fe2000c101924 */
[----:B------:R-:W-:Y:S05]  /*100a0*/  EXIT ;  /* 0x000000000000794d */ /* 0x000fea0003800000 */
.L_x_42295:
[----:B------:R-:W0:Y:S02]  /*100b0*/  F2I.F64.TRUNC R5, R4 ;  /* 0x0000000400057311 */ /* 0x000e24000030d100 */
[----:B0-----:R-:W-:Y:S01]  /*100c0*/  STG.E.U16 desc[UR36][R16.64], R5 ;  /* 0x0000000510007986 */ /* 0x001fe2000c101524 */
[----:B------:R-:W-:Y:S05]  /*100d0*/  EXIT ;  /* 0x000000000000794d */ /* 0x000fea0003800000 */
.L_x_42291:
        /* <DEDUP_REMOVED lines=13> */
.L_x_42298:
        /* <DEDUP_REMOVED lines=8> */
.L_x_42297:
        /* <DEDUP_REMOVED lines=14> */
.L_x_42300:
        /* <DEDUP_REMOVED lines=9> */
.L_x_42299:
[----:B------:R-:W-:Y:S01]  /*103a0*/  STG.E.64 desc[UR36][R16.64], R4 ;  /* 0x0000000410007986 */ /* 0x000fe2000c101b24 */
[----:B------:R-:W-:Y:S05]  /*103b0*/  EXIT ;  /* 0x000000000000794d */ /* 0x000fea0003800000 */
.L_x_42290:
        /* <DEDUP_REMOVED lines=12> */
.L_x_42303:
[----:B------:R-:W-:-:S05]  /*10480*/  CS2R R6, SRZ ;  /* 0x0000000000067805 */ /* 0x000fca000001ff00 */
[----:B------:R-:W-:Y:S01]  /*10490*/  STG.E.128 desc[UR36][R16.64], R4 ;  /* 0x0000000410007986 */ /* 0x000fe2000c101d24 */
[----:B------:R-:W-:Y:S05]  /*104a0*/  EXIT ;  /* 0x000000000000794d */ /* 0x000fea0003800000 */
.L_x_42302:
        /* <DEDUP_REMOVED lines=25> */
.L_x_42307:
[----:B------:R-:W-:Y:S05]  /*10640*/  BSYNC B0 ;  /* 0x0000000000007941 */ /* 0x000fea0003800000 */
.L_x_42306:
[----:B------:R-:W-:-:S05]  /*10650*/  LOP3.LUT R3, R0, R3, RZ, 0xfc, !PT ;  /* 0x0000000300037212 */ /* 0x000fca00078efcff */
[----:B------:R-:W-:Y:S01]  /*10660*/  STG.E.U8 desc[UR36][R16.64], R3 ;  /* 0x0000000310007986 */ /* 0x000fe2000c101124 */
[----:B------:R-:W-:Y:S05]  /*10670*/  EXIT ;  /* 0x000000000000794d */ /* 0x000fea0003800000 */
.L_x_42305:
        /* <DEDUP_REMOVED lines=17> */
.L_x_42309:
[----:B------:R-:W-:Y:S01]  /*10790*/  IMAD.MOV.U32 R0, RZ, RZ, 0x7f ;  /* 0x0000007fff007424 */ /* 0x000fe200078e00ff */
[----:B------:R-:W-:-:S04]  /*107a0*/  ISETP.GT.U32.AND P0, PT, R2, 0x7f800000, PT ;  /* 0x7f8000000200780c */ /* 0x000fc80003f04070 */
[----:B------:R-:W-:-:S09]  /*107b0*/  SEL R0, R0, 0x7c, P0 ;  /* 0x0000007c00007807 */ /* 0x000fd20000000000 */
.L_x_42310:
[----:B------:R-:W-:Y:S05]  /*107c0*/  BSYNC B0 ;  /* 0x0000000000007941 */ /* 0x000fea0003800000 */
.L_x_42308:
[----:B------:R-:W-:-:S04]  /*107d0*/  LOP3.LUT R2, R3, 0x80000000, RZ, 0xc0, !PT ;  /* 0x8000000003027812 */ /* 0x000fc800078ec0ff */
[----:B------:R-:W-:-:S04]  /*107e0*/  SHF.R.U32.HI R3, RZ, 0x18, R2 ;  /* 0x00000018ff037819 */ /* 0x000fc80000011602 */
[----:B------:R-:W-:-:S05]  /*107f0*/  LOP3.LUT R3, R0, R3, RZ, 0xfc, !PT ;  /* 0x0000000300037212 */ /* 0x000fca00078efcff */
[----:B------:R-:W-:Y:S01]  /*10800*/  STG.E.U8 desc[UR36][R16.64], R3 ;  /* 0x0000000310007986 */ /* 0x000fe2000c101124 */
[----:B------:R-:W-:Y:S05]  /*10810*/  EXIT ;  /* 0x000000000000794d */ /* 0x000fea0003800000 */
.L_x_42304:
        /* <DEDUP_REMOVED lines=8> */
.L_x_42301:
        /* <DEDUP_REMOVED lines=11> */
.L_x_42313:
        /* <DEDUP_REMOVED lines=21> */
.L_x_42316:
[----:B------:R-:W-:-:S04]  /*10aa0*/  LOP3.LUT R2, R3, 0x80000000, RZ, 0xc0, !PT ;  /* 0x8000000003027812 */ /* 0x000fc800078ec0ff */
[----:B------:R-:W-:-:S04]  /*10ab0*/  SHF.R.U32.HI R3, RZ, 0x18, R2 ;  /* 0x00000018ff037819 */ /* 0x000fc80000011602 */
[----:B------:R-:W-:-:S04]  /*10ac0*/  LOP3.LUT R0, R0, R3, RZ, 0xfc, !PT ;  /* 0x0000000300007212 */ /* 0x000fc800078efcff */
[----:B------:R-:W-:-:S07]  /*10ad0*/  PRMT R8, R0, 0x7610, R8 ;  /* 0x0000761000087816 */ /* 0x000fce0000000008 */
.L_x_42315:
[----:B------:R-:W-:Y:S05]  /*10ae0*/  BSYNC B0 ;  /* 0x0000000000007941 */ /* 0x000fea0003800000 */
.L_x_42314:
[----:B------:R-:W-:Y:S01]  /*10af0*/  STG.E.U8 desc[UR36][R16.64], R8 ;  /* 0x0000000810007986 */ /* 0x000fe2000c101124 */
[----:B------:R-:W-:Y:S05]  /*10b00*/  EXIT ;  /* 0x000000000000794d */ /* 0x000fea0003800000 */
.L_x_42312:
        /* <DEDUP_REMOVED lines=21> */
.L_x_42319:
[----:B------:R-:W-:-:S04]  /*10c60*/  LOP3.LUT R2, R3, 0x80000000, RZ, 0xc0, !PT ;  /* 0x8000000003027812 */ /* 0x000fc800078ec0ff */
[----:B------:R-:W-:-:S04]  /*10c70*/  SHF.R.U32.HI R3, RZ, 0x18, R2 ;  /* 0x00000018ff037819 */ /* 0x000fc80000011602 */
[----:B------:R-:W-:-:S04]  /*10c80*/  LOP3.LUT R0, R0, R3, RZ, 0xfc, !PT ;  /* 0x0000000300007212 */ /* 0x000fc800078efcff */
[----:B------:R-:W-:-:S07]  /*10c90*/  PRMT R8, R0, 0x7610, R8 ;  /* 0x0000761000087816 */ /* 0x000fce0000000008 */
.L_x_42318:
[----:B------:R-:W-:Y:S05]  /*10ca0*/  BSYNC B0 ;  /* 0x0000000000007941 */ /* 0x000fea0003800000 */
.L_x_42317:
[----:B------:R-:W-:Y:S01]  /*10cb0*/  STG.E.U8 desc[UR36][R16.64], R8 ;  /* 0x0000000810007986 */ /* 0x000fe2000c101124 */
[----:B------:R-:W-:Y:S05]  /*10cc0*/  EXIT ;  /* 0x000000000000794d */ /* 0x000fea0003800000 */
.L_x_42311:
        /* <DEDUP_REMOVED lines=26> */
.L_x_42294:
        /* <DEDUP_REMOVED lines=16> */
.L_x_42322:
[----:B------:R-:W-:Y:S05]  /*10f70*/  EXIT ;  /* 0x000000000000794d */ /* 0x000fea0003800000 */
.L_x_42321:
[----:B------:R-:W0:Y:S02]  /*10f80*/  F2I.U64.F64.TRUNC R4, R4 ;  /* 0x0000000400047311 */ /* 0x000e24000030d800 */
[----:B0-----:R-:W-:Y:S01]  /*10f90*/  STG.E.64 desc[UR36][R16.64], R4 ;  /* 0x0000000410007986 */ /* 0x001fe2000c101b24 */
[----:B------:R-:W-:Y:S05]  /*10fa0*/  EXIT ;  /* 0x000000000000794d */ /* 0x000fea0003800000 */
.L_x_42320:
[----:B------:R-:W0:Y:S02]  /*10fb0*/  F2I.U32.F64.TRUNC R5, R4 ;  /* 0x0000000400057311 */ /* 0x000e24000030d000 */
[----:B0-----:R-:W-:Y:S01]  /*10fc0*/  STG.E desc[UR36][R16.64], R5 ;  /* 0x0000000510007986 */ /* 0x001fe2000c101924 */
[----:B------:R-:W-:Y:S05]  /*10fd0*/  EXIT ;  /* 0x000000000000794d */ /* 0x000fea0003800000 */
.L_x_42323:
        /* <DEDUP_REMOVED lines=10> */
.L_x_57556:


//--------------------- .text._ZN2at6native27unrolled_elementwise_kernelINS0_13BUnaryFunctorIdddZZZNS0_21remainder_kernel_cudaERNS_18TensorIteratorBaseEENKUlvE0_clEvENKUlvE_clEvEUlddE_EESt5arrayIPcLm2EELi4E23TrivialOffsetCalculatorILi1EjESD_NS0_6memory12LoadWithCastILi1EEENSE_13StoreWithCastILi1EEEEEviT_T0_T2_T3_T4_T5_ --------------------------
	.section	.text._ZN2at6native27unrolled_elementwise_kernelINS0_13BUnaryFunctorIdddZZZNS0_21remainder_kernel_cudaERNS_18TensorIteratorBaseEENKUlvE0_clEvENKUlvE_clEvEUlddE_EESt5arrayIPcLm2EELi4E23TrivialOffsetCalculatorILi1EjESD_NS0_6memory12LoadWithCastILi1EEENSE_13StoreWithCastILi1EEEEEviT_T0_T2_T3_T4_T5_,"ax",@progbits
	.align	128
        .global         _ZN2at6native27unrolled_elementwise_kernelINS0_13BUnaryFunctorIdddZZZNS0_21remainder_kernel_cudaERNS_18TensorIteratorBaseEENKUlvE0_clEvENKUlvE_clEvEUlddE_EESt5arrayIPcLm2EELi4E23TrivialOffsetCalculatorILi1EjESD_NS0_6memory12LoadWithCastILi1EEENSE_13StoreWithCastILi1EEEEEviT_T0_T2_T3_T4_T5_
        .type           _ZN2at6native27unrolled_elementwise_kernelINS0_13BUnaryFunctorIdddZZZNS0_21remainder_kernel_cudaERNS_18TensorIteratorBaseEENKUlvE0_clEvENKUlvE_clEvEUlddE_EESt5arrayIPcLm2EELi4E23TrivialOffsetCalculatorILi1EjESD_NS0_6memory12LoadWithCastILi1EEENSE_13StoreWithCastILi1EEEEEviT_T0_T2_T3_T4_T5_,@function
        .size           _ZN2at6native27unrolled_elementwise_kernelINS0_13BUnaryFunctorIdddZZZNS0_21remainder_kernel_cudaERNS_18TensorIteratorBaseEENKUlvE0_clEvENKUlvE_clEvEUlddE_EESt5arrayIPcLm2EELi4E23TrivialOffsetCalculatorILi1EjESD_NS0_6memory12LoadWithCastILi1EEENSE_13StoreWithCastILi1EEEEEviT_T0_T2_T3_T4_T5_,(.L_x_57557 - _ZN2at6native27unrolled_elementwise_kernelINS0_13BUnaryFunctorIdddZZZNS0_21remainder_kernel_cudaERNS_18TensorIteratorBaseEENKUlvE0_clEvENKUlvE_clEvEUlddE_EESt5arrayIPcLm2EELi4E23TrivialOffsetCalculatorILi1EjESD_NS0_6memory12LoadWithCastILi1EEENSE_13StoreWithCastILi1EEEEEviT_T0_T2_T3_T4_T5_)
        .other          _ZN2at6native27unrolled_elementwise_kernelINS0_13BUnaryFunctorIdddZZZNS0_21remainder_kernel_cudaERNS_18TensorIteratorBaseEENKUlvE0_clEvENKUlvE_clEvEUlddE_EESt5arrayIPcLm2EELi4E23TrivialOffsetCalculatorILi1EjESD_NS0_6memory12LoadWithCastILi1EEENSE_13StoreWithCastILi1EEEEEviT_T0_T2_T3_T4_T5_,@"STO_CUDA_ENTRY STV_DEFAULT"
_ZN2at6native27unrolled_elementwise_kernelINS0_13BUnaryFunctorIdddZZZNS0_21remainder_kernel_cudaERNS_18TensorIteratorBaseEENKUlvE0_clEvENKUlvE_clEvEUlddE_EESt5arrayIPcLm2EELi4E23TrivialOffsetCalculatorILi1EjESD_NS0_6memory12LoadWithCastILi1EEENSE_13StoreWithCastILi1EEEEEviT_T0_T2_T3_T4_T5_:
.text._ZN2at6native27unrolled_elementwise_kernelINS0_13BUnaryFunctorIdddZZZNS0_21remainder_kernel_cudaERNS_18TensorIteratorBaseEENKUlvE0_clEvENKUlvE_clEvEUlddE_EESt5arrayIPcLm2EELi4E23TrivialOffsetCalculatorILi1EjESD_NS0_6memory12LoadWithCastILi1EEENSE_13StoreWithCastILi1EEEEEviT_T0_T2_T3_T4_T5_:
        /* <DEDUP_REMOVED lines=32> */
.L_x_42329:
[----:B------:R-:W2:Y:S02]  /*0200*/  LDG.E.U8 R4, desc[UR36][R4.64] ;  /* 0x0000002404047981 */ /* 0x000ea4000c1e1100 */
[----:B--2---:R0:W1:Y:S01]  /*0210*/  I2F.F64.U16 R28, R4 ;  /* 0x00000004001c7312 */ /* 0x0040620000101800 */
[----:B------:R-:W-:Y:S05]  /*0220*/  BRA `(.L_x_42331) ;  /* 0x0000000c00747947 */ /* 0x000fea0003800000 */
.L_x_42328:
        /* <DEDUP_REMOVED lines=9> */
.L_x_42333:
[----:B------:R-:W2:Y:S02]  /*02c0*/  LDG.E R4, desc[UR36][R4.64] ;  /* 0x0000002404047981 */ /* 0x000ea4000c1e1900 */
[----:B--2---:R1:W2:Y:S01]  /*02d0*/  I2F.F64 R28, R4 ;  /* 0x00000004001c7312 */ /* 0x0042a20000201c00 */
[----:B------:R-:W-:Y:S05]  /*02e0*/  BRA `(.L_x_42331) ;  /* 0x0000000c00447947 */ /* 0x000fea0003800000 */
.L_x_42332:
[----:B------:R-:W2:Y:S02]  /*02f0*/  LDG.E.U16 R4, desc[UR36][R4.64] ;  /* 0x0000002404047981 */ /* 0x000ea4000c1e1500 */
[----:B--2---:R3:W4:Y:S01]  /*0300*/  I2F.F64.S16 R28, R4 ;  /* 0x00000004001c7312 */ /* 0x0047220000101c00 */
[----:B------:R-:W-:Y:S05]  /*0310*/  BRA `(.L_x_42331) ;  /* 0x0000000c00387947 */ /* 0x000fea0003800000 */
.L_x_42327:
        /* <DEDUP_REMOVED lines=10> */
.L_x_42335:
[----:B------:R-:W2:Y:S02]  /*03c0*/  LDG.E.U16 R0, desc[UR36][R4.64] ;  /* 0x0000002404007981 */ /* 0x000ea4000c1e1500 */
[----:B--2---:R-:W-:-:S05]  /*03d0*/  HADD2.F32 R0, -RZ, R0.H0_H0 ;  /* 0x20000000ff007230 */ /* 0x004fca0000004100 */
[----:B------:R-:W-:-:S04]  /*03e0*/  FMUL.FTZ R0, R0, 1 ;  /* 0x3f80000000007820 */ /* 0x000fc80000410000 */
[----:B------:R0:W1:Y:S01]  /*03f0*/  F2F.F64.F32 R28, R0 ;  /* 0x00000000001c7310 */ /* 0x0000620000201800 */
[----:B------:R-:W-:Y:S05]  /*0400*/  BRA `(.L_x_42331) ;  /* 0x0000000800fc7947 */ /* 0x000fea0003800000 */
.L_x_42334:
        /* <DEDUP_REMOVED lines=10> */
.L_x_42337:
[----:B------:R-:W2:Y:S02]  /*04b0*/  LDG.E.U16 R4, desc[UR36][R4.64] ;  /* 0x0000002404047981 */ /* 0x000ea4000c1e1500 */
[----:B--2---:R-:W-:-:S05]  /*04c0*/  HADD2.F32 R0, -RZ, R4.H0_H0 ;  /* 0x20000004ff007230 */ /* 0x004fca0000004100 */
[----:B------:R-:W-:-:S04]  /*04d0*/  FMUL.FTZ R0, R0, 1 ;  /* 0x3f80000000007820 */ /* 0x000fc80000410000 */
[----:B------:R0:W1:Y:S01]  /*04e0*/  F2F.F64.F32 R28, R0 ;  /* 0x00000000001c7310 */ /* 0x0000620000201800 */
[----:B------:R-:W-:Y:S05]  /*04f0*/  BRA `(.L_x_42331) ;  /* 0x0000000800c07947 */ /* 0x000fea0003800000 */
.L_x_42336:
[----:B------:R0:W5:Y:S01]  /*0500*/  LDG.E.64 R28, desc[UR36][R4.64] ;  /* 0x00000024041c7981 */ /* 0x000162000c1e1b00 */
[----:B------:R-:W-:Y:S05]  /*0510*/  BRA `(.L_x_42331) ;  /* 0x0000000800b87947 */ /* 0x000fea0003800000 */
.L_x_42326:
        /* <DEDUP_REMOVED lines=13> */
.L_x_42340:
[----:B------:R0:W5:Y:S01]  /*05f0*/  LDG.E.64 R28, desc[UR36][R4.64] ;  /* 0x00000024041c7981 */ /* 0x000162000c1e1b00 */
[----:B------:R-:W-:Y:S05]  /*0600*/  BRA `(.L_x_42331) ;  /* 0x00000008007c7947 */ /* 0x000fea0003800000 */
.L_x_42339:
        /* <DEDUP_REMOVED lines=28> */
.L_x_42342:
        /* <DEDUP_REMOVED lines=16> */
.L_x_42341:
[----:B------:R-:W2:Y:S02]  /*08d0*/  LDG.E.U16 R0, desc[UR36][R4.64] ;  /* 0x0000002404007981 */ /* 0x000ea4000c1e1500 */
[----:B--2---:R-:W-:-:S04]  /*08e0*/  IMAD.U32 R0, R0, 0x10000, RZ ;  /* 0x0001000000007824 */ /* 0x004fc800078e00ff */
[----:B------:R-:W-:-:S04]  /*08f0*/  FMUL.FTZ R0, R0, 1 ;  /* 0x3f80000000007820 */ /* 0x000fc80000410000 */
[----:B------:R0:W1:Y:S01]  /*0900*/  F2F.F64.F32 R28, R0 ;  /* 0x00000000001c7310 */ /* 0x0000620000201800 */
[----:B------:R-:W-:Y:S05]  /*0910*/  BRA `(.L_x_42331) ;  /* 0x0000000400b87947 */ /* 0x000fea0003800000 */
.L_x_42338:
        /* <DEDUP_REMOVED lines=11> */
.L_x_42345:
        /* <DEDUP_REMOVED lines=21> */
.L_x_42349:
[----:B------:R-:W-:Y:S05]  /*0b20*/  BSYNC B1 ;  /* 0x0000000000017941 */ /* 0x000fea0003800000 */
.L_x_42348:
[----:B------:R-:W-:Y:S01]  /*0b30*/  LEA R5, R0, 0x3b800000, 0x17 ;  /* 0x3b80000000057811 */ /* 0x000fe200078eb8ff */
[----:B------:R-:W-:-:S05]  /*0b40*/  IMAD.SHL.U32 R0, R3, 0x100000, RZ ;  /* 0x0010000003007824 */ /* 0x000fca00078e00ff */
[----:B------:R-:W-:-:S07]  /*0b50*/  LOP3.LUT R0, R5, R0, R6, 0xfe, !PT ;  /* 0x0000000005007212 */ /* 0x000fce00078efe06 */
.L_x_42347:
[----:B------:R-:W-:Y:S05]  /*0b60*/  BSYNC B0 ;  /* 0x0000000000007941 */ /* 0x000fea0003800000 */
.L_x_42346:
[----:B------:R-:W-:-:S04]  /*0b70*/  FMUL.FTZ R0, R0, 1 ;  /* 0x3f80000000007820 */ /* 0x000fc80000410000 */
[----:B------:R0:W1:Y:S01]  /*0b80*/  F2F.F64.F32 R28, R0 ;  /* 0x00000000001c7310 */ /* 0x0000620000201800 */
[----:B------:R-:W-:Y:S05]  /*0b90*/  BRA `(.L_x_42331) ;  /* 0x0000000400187947 */ /* 0x000fea0003800000 */
.L_x_42344:
        /* <DEDUP_REMOVED lines=21> */
.L_x_42353:
[----:B------:R-:W-:Y:S05]  /*0cf0*/  BSYNC B1 ;  /* 0x0000000000017941 */ /* 0x000fea0003800000 */
.L_x_42352:
[----:B------:R-:W-:Y:S01]  /*0d00*/  LEA R5, R0, 0x37800000, 0x17 ;  /* 0x3780000000057811 */ /* 0x000fe200078eb8ff */
[----:B------:R-:W-:-:S05]  /*0d10*/  IMAD.SHL.U32 R0, R3, 0x200000, RZ ;  /* 0x0020000003007824 */ /* 0x000fca00078e00ff */
[----:B------:R-:W-:-:S07]  /*0d20*/  LOP3.LUT R0, R5, R0, R6, 0xfe, !PT ;  /* 0x0000000005007212 */ /* 0x000fce00078efe06 */
.L_x_42351:
[----:B------:R-:W-:Y:S05]  /*0d30*/  BSYNC B0 ;  /* 0x0000000000007941 */ /* 0x000fea0003800000 */
.L_x_42350:
[----:B------:R-:W-:-:S04]  /*0d40*/  FMUL.FTZ R0, R0, 1 ;  /* 0x3f80000000007820 */ /* 0x000fc80000410000 */
[----:B------:R0:W1:Y:S01]  /*0d50*/  F2F.F64.F32 R28, R0 ;  /* 0x00000000001c7310 */ /* 0x0000620000201800 */
[----:B------:R-:W-:Y:S05]  /*0d60*/  BRA `(.L_x_42331) ;  /* 0x0000000000a47947 */ /* 0x000fea0003800000 */
.L_x_42343:
        /* <DEDUP_REMOVED lines=14> */
.L_x_42357:
[----:B------:R-:W-:Y:S05]  /*0e50*/  BSYNC B0 ;  /* 0x0000000000007941 */ /* 0x000fea0003800000 */
.L_x_42356:
[----:B------:R-:W-:-:S04]  /*0e60*/  FMUL.FTZ R0, R0, 1 ;  /* 0x3f80000000007820 */ /* 0x000fc80000410000 */
[----:B------:R0:W1:Y:S01]  /*0e70*/  F2F.F64.F32 R28, R0 ;  /* 0x00000000001c7310 */ /* 0x0000620000201800 */
[----:B------:R-:W-:Y:S05]  /*0e80*/  BRA `(.L_x_42331) ;  /* 0x00000000005c7947 */ /* 0x000fea0003800000 */
.L_x_42330:
        /* <DEDUP_REMOVED lines=16> */
.L_x_42358:
[----:B------:R-:W-:Y:S01]  /*0f90*/  CS2R R28, SRZ ;  /* 0x00000000001c7805 */ /* 0x000fe2000001ff00 */
[----:B------:R-:W-:Y:S06]  /*0fa0*/  BRA `(.L_x_42331) ;  /* 0x0000000000147947 */ /* 0x000fec0003800000 */
.L_x_42355:
[----:B------:R-:W2:Y:S02]  /*0fb0*/  LDG.E.64 R28, desc[UR36][R4.64] ;  /* 0x00000024041c7981 */ /* 0x000ea4000c1e1b00 */
[----:B--2---:R-:W0:Y:S01]  /*0fc0*/  I2F.F64.U64 R28, R28 ;  /* 0x0000001c001c7312 */ /* 0x004e220000301800 */
[----:B------:R-:W-:Y:S05]  /*0fd0*/  BRA `(.L_x_42331) ;  /* 0x0000000000087947 */ /* 0x000fea0003800000 */
.L_x_42354:
[----:B------:R-:W2:Y:S02]  /*0fe0*/  LDG.E R4, desc[UR36][R4.64] ;  /* 0x0000002404047981 */ /* 0x000ea4000c1e1900 */
[----:B--2---:R0:W1:Y:S02]  /*0ff0*/  I2F.F64.U32 R28, R4 ;  /* 0x00000004001c7312 */ /* 0x0040640000201800 */
.L_x_42331:
[----:B------:R-:W3:Y:S02]  /*1000*/  S2R R23, SR_TID.X ;  /* 0x0000000000177919 */ /* 0x000ee40000002100 */
[----:B---3--:R-:W-:-:S07]  /*1010*/  VIADD R23, R23, 0x80 ;  /* 0x0000008017177836 */ /* 0x008fce0000000000 */
.L_x_42325:
[----:B------:R-:W-:Y:S05]  /*1020*/  BSYNC B6 ;  /* 0x0000000000067941 */ /* 0x000fea0003800000 */
.L_x_42324:
        /* <DEDUP_REMOVED lines=24> */
.L_x_42364:
[----:B------:R-:W3:Y:S02]  /*11b0*/  LDG.E.U8 R4, desc[UR36][R4.64] ;  /* 0x0000002404047981 */ /* 0x000ee4000c1e1100 */
[----:B---3--:R0:W1:Y:S01]  /*11c0*/  I2F.F64.U16 R24, R4 ;  /* 0x0000000400187312 */ /* 0x0080620000101800 */
[----:B------:R-:W-:Y:S05]  /*11d0*/  BRA `(.L_x_42366) ;  /* 0x0000000c00707947 */ /* 0x000fea0003800000 */
.L_x_42363:
        /* <DEDUP_REMOVED lines=9> */
.L_x_42368:
[----:B------:R-:W3:Y:S02]  /*1270*/  LDG.E R4, desc[UR36][R4.64] ;  /* 0x0000002404047981 */ /* 0x000ee4000c1e1900 */
[----:B---3--:R0:W1:Y:S01]  /*1280*/  I2F.F64 R24, R4 ;  /* 0x0000000400187312 */ /* 0x0080620000201c00 */
[----:B------:R-:W-:Y:S05]  /*1290*/  BRA `(.L_x_42366) ;  /* 0x0000000c00407947 */ /* 0x000fea0003800000 */
.L_x_42367:
[----:B------:R-:W3:Y:S02]  /*12a0*/  LDG.E.U16 R4, desc[UR36][R4.64] ;  /* 0x0000002404047981 */ /* 0x000ee4000c1e1500 */
[----:B---3--:R0:W1:Y:S01]  /*12b0*/  I2F.F64.S16 R24, R4 ;  /* 0x0000000400187312 */ /* 0x0080620000101c00 */
[----:B------:R-:W-:Y:S05]  /*12c0*/  BRA `(.L_x_42366) ;  /* 0x0000000c00347947 */ /* 0x000fea0003800000 */
.L_x_42362:
        /* <DEDUP_REMOVED lines=10> */
.L_x_42370:
[----:B------:R-:W3:Y:S02]  /*1370*/  LDG.E.U16 R0, desc[UR36][R4.64] ;  /* 0x0000002404007981 */ /* 0x000ee4000c1e1500 */
[----:B---3--:R-:W-:-:S05]  /*1380*/  HADD2.F32 R0, -RZ, R0.H0_H0 ;  /* 0x20000000ff007230 */ /* 0x008fca0000004100 */
[----:B------:R-:W-:-:S04]  /*1390*/  FMUL.FTZ R0, R0, 1 ;  /* 0x3f80000000007820 */ /* 0x000fc80000410000 */
[----:B------:R0:W1:Y:S01]  /*13a0*/  F2F.F64.F32 R24, R0 ;  /* 0x0000000000187310 */ /* 0x0000620000201800 */
[----:B------:R-:W-:Y:S05]  /*13b0*/  BRA `(.L_x_42366) ;  /* 0x0000000800f87947 */ /* 0x000fea0003800000 */
.L_x_42369:
        /* <DEDUP_REMOVED lines=10> */
.L_x_42372:
[----:B------:R-:W3:Y:S02]  /*1460*/  LDG.E.U16 R4, desc[UR36][R4.64] ;  /* 0x0000002404047981 */ /* 0x000ee4000c1e1500 */
[----:B---3--:R-:W-:-:S05]  /*1470*/  HADD2.F32 R0, -RZ, R4.H0_H0 ;  /* 0x20000004ff007230 */ /* 0x008fca0000004100 */
[----:B------:R-:W-:-:S04]  /*1480*/  FMUL.FTZ R0, R0, 1 ;  /* 0x3f80000000007820 */ /* 0x000fc80000410000 */
[----:B------:R0:W1:Y:S01]  /*1490*/  F2F.F64.F32 R24, R0 ;  /* 0x0000000000187310 */ /* 0x0000620000201800 */
[----:B------:R-:W-:Y:S05]  /*14a0*/  BRA `(.L_x_42366) ;  /* 0x0000000800bc7947 */ /* 0x000fea0003800000 */
.L_x_42371:
[----:B------:R0:W5:Y:S01]  /*14b0*/  LDG.E.64 R24, desc[UR36][R4.64] ;  /* 0x0000002404187981 */ /* 0x000162000c1e1b00 */
[----:B------:R-:W-:Y:S05]  /*14c0*/  BRA `(.L_x_42366) ;  /* 0x0000000800b47947 */ /* 0x000fea0003800000 */
.L_x_42361:
        /* <DEDUP_REMOVED lines=13> */
.L_x_42375:
[----:B------:R0:W5:Y:S01]  /*15a0*/  LDG.E.64 R24, desc[UR36][R4.64] ;  /* 0x0000002404187981 */ /* 0x000162000c1e1b00 */
[----:B------:R-:W-:Y:S05]  /*15b0*/  BRA `(.L_x_42366) ;  /* 0x0000000800787947 */ /* 0x000fea0003800000 */
.L_x_42374:
        /* <DEDUP_REMOVED lines=28> */
.L_x_42377:
        /* <DEDUP_REMOVED lines=15> */
.L_x_42376:
[----:B------:R-:W3:Y:S02]  /*1870*/  LDG.E.U16 R0, desc[UR36][R4.64] ;  /* 0x0000002404007981 */ /* 0x000ee4000c1e1500 */
[----:B---3--:R-:W-:-:S04]  /*1880*/  IMAD.U32 R0, R0, 0x10000, RZ ;  /* 0x0001000000007824 */ /* 0x008fc800078e00ff */
[----:B------:R-:W-:-:S04]  /*1890*/  FMUL.FTZ R0, R0, 1 ;  /* 0x3f80000000007820 */ /* 0x000fc80000410000 */
[----:B------:R0:W1:Y:S01]  /*18a0*/  F2F.F64.F32 R24, R0 ;  /* 0x0000000000187310 */ /* 0x0000620000201800 */
[----:B------:R-:W-:Y:S05]  /*18b0*/  BRA `(.L_x_42366) ;  /* 0x0000000400b87947 */ /* 0x000fea0003800000 */
.L_x_42373:
        /* <DEDUP_REMOVED lines=11> */
.L_x_42380:
        /* <DEDUP_REMOVED lines=21> */
.L_x_42384:
[----:B------:R-:W-:Y:S05]  /*1ac0*/  BSYNC B1 ;  /* 0x0000000000017941 */ /* 0x000fea0003800000 */
.L_x_42383:
[----:B------:R-:W-:Y:S01]  /*1ad0*/  LEA R5, R0, 0x3b800000, 0x17 ;  /* 0x3b80000000057811 */ /* 0x000fe200078eb8ff */
[----:B------:R-:W-:-:S05]  /*1ae0*/  IMAD.SHL.U32 R0, R3, 0x100000, RZ ;  /* 0x0010000003007824 */ /* 0x000fca00078e00ff */
[----:B------:R-:W-:-:S07]  /*1af0*/  LOP3.LUT R0, R5, R0, R6, 0xfe, !PT ;  /* 0x0000000005007212 */ /* 0x000fce00078efe06 */
.L_x_42382:
[----:B------:R-:W-:Y:S05]  /*1b00*/  BSYNC B0 ;  /* 0x0000000000007941 */ /* 0x000fea0003800000 */
.L_x_42381:
[----:B------:R-:W-:-:S04]  /*1b10*/  FMUL.FTZ R0, R0, 1 ;  /* 0x3f80000000007820 */ /* 0x000fc80000410000 */
[----:B------:R0:W1:Y:S01]  /*1b20*/  F2F.F64.F32 R24, R0 ;  /* 0x0000000000187310 */ /* 0x0000620000201800 */
[----:B------:R-:W-:Y:S05]  /*1b30*/  BRA `(.L_x_42366) ;  /* 0x0000000400187947 */ /* 0x000fea0003800000 */
.L_x_42379:
        /* <DEDUP_REMOVED lines=21> */
.L_x_42388:
[----:B------:R-:W-:Y:S05]  /*1c90*/  BSYNC B1 ;  /* 0x0000000000017941 */ /* 0x000fea0003800000 */
.L_x_42387:
[----:B------:R-:W-:Y:S01]  /*1ca0*/  LEA R5, R0, 0x37800000, 0x17 ;  /* 0x3780000000057811 */ /* 0x000fe200078eb8ff */
[----:B------:R-:W-:-:S05]  /*1cb0*/  IMAD.SHL.U32 R0, R3, 0x200000, RZ ;  /* 0x0020000003007824 */ /* 0x000fca00078e00ff */
[----:B------:R-:W-:-:S07]  /*1cc0*/  LOP3.LUT R0, R5, R0, R6, 0xfe, !PT ;  /* 0x0000000005007212 */ /* 0x000fce00078efe06 */
.L_x_42386:
[----:B------:R-:W-:Y:S05]  /*1cd0*/  BSYNC B0 ;  /* 0x0000000000007941 */ /* 0x000fea0003800000 */
.L_x_42385:
[----:B------:R-:W-:-:S04]  /*1ce0*/  FMUL.FTZ R0, R0, 1 ;  /* 0x3f80000000007820 */ /* 0x000fc80000410000 */
[----:B------:R0:W1:Y:S01]  /*1cf0*/  F2F.F64.F32 R24, R0 ;  /* 0x0000000000187310 */ /* 0x0000620000201800 */
[----:B------:R-:W-:Y:S05]  /*1d00*/  BRA `(.L_x_42366) ;  /* 0x0000000000a47947 */ /* 0x000fea0003800000 */
.L_x_42378:
        /* <DEDUP_REMOVED lines=14> */
.L_x_42392:
[----:B------:R-:W-:Y:S05]  /*1df0*/  BSYNC B0 ;  /* 0x0000000000007941 */ /* 0x000fea0003800000 */
.L_x_42391:
[----:B------:R-:W-:-:S04]  /*1e00*/  FMUL.FTZ R0, R0, 1 ;  /* 0x3f80000000007820 */ /* 0x000fc80000410000 */
[----:B------:R0:W1:Y:S01]  /*1e10*/  F2F.F64.F32 R24, R0 ;  /* 0x0000000000187310 */ /* 0x0000620000201800 */
[----:B------:R-:W-:Y:S05]  /*1e20*/  BRA `(.L_x_42366) ;  /* 0x00000000005c7947 */ /* 0x000fea0003800000 */
.L_x_42365:
        /* <DEDUP_REMOVED lines=16> */
.L_x_42393:
[----:B------:R-:W-:Y:S01]  /*1f30*/  CS2R R24, SRZ ;  /* 0x0000000000187805 */ /* 0x000fe2000001ff00 */
[----:B------:R-:W-:Y:S06]  /*1f40*/  BRA `(.L_x_42366) ;  /* 0x0000000000147947 */ /* 0x000fec0003800000 */
.L_x_42390:
[----:B------:R-:W3:Y:S02]  /*1f50*/  LDG.E.64 R24, desc[UR36][R4.64] ;  /* 0x0000002404187981 */ /* 0x000ee4000c1e1b00 */
[----:B---3--:R-:W0:Y:S01]  /*1f60*/  I2F.F64.U64 R24, R24 ;  /* 0x0000001800187312 */ /* 0x008e220000301800 */
[----:B------:R-:W-:Y:S05]  /*1f70*/  BRA `(.L_x_42366) ;  /* 0x0000000000087947 */ /* 0x000fea0003800000 */
.L_x_42389:
[----:B------:R-:W3:Y:S02]  /*1f80*/  LDG.E R4, desc[UR36][R4.64] ;  /* 0x0000002404047981 */ /* 0x000ee4000c1e1900 */
[----:B---3--:R0:W1:Y:S02]  /*1f90*/  I2F.F64.U32 R24, R4 ;  /* 0x0000000400187312 */ /* 0x0080640000201800 */
.L_x_42366:
[----:B------:R-:W-:-:S07]  /*1fa0*/  VIADD R23, R23, 0x80 ;  /* 0x0000008017177836 */ /* 0x000fce0000000000 */
.L_x_42360:
[----:B------:R-:W-:Y:S05]  /*1fb0*/  BSYNC B6 ;  /* 0x0000000000067941 */ /* 0x000fea0003800000 */
.L_x_42359:
        /* <DEDUP_REMOVED lines=26> */
.L_x_42399:
[----:B------:R-:W3:Y:S02]  /*2160*/  LDG.E.U8 R4, desc[UR36][R4.64] ;  /* 0x0000002404047981 */ /* 0x000ee4000c1e1100 */
[----:B---3--:R0:W1:Y:S01]  /*2170*/  I2F.F64.U16 R18, R4 ;  /* 0x0000000400127312 */ /* 0x0080620000101800 */
[----:B------:R-:W-:Y:S05]  /*2180*/  BRA `(.L_x_42401) ;  /* 0x0000000c00707947 */ /* 0x000fea0003800000 */
.L_x_42398:
        /* <DEDUP_REMOVED lines=9> */
.L_x_42403:
[----:B------:R-:W3:Y:S02]  /*2220*/  LDG.E R4, desc[UR36][R4.64] ;  /* 0x0000002404047981 */ /* 0x000ee4000c1e1900 */
[----:B---3--:R0:W1:Y:S01]  /*2230*/  I2F.F64 R18, R4 ;  /* 0x0000000400127312 */ /* 0x0080620000201c00 */
[----:B------:R-:W-:Y:S05]  /*2240*/  BRA `(.L_x_42401) ;  /* 0x0000000c00407947 */ /* 0x000fea0003800000 */
.L_x_42402:
[----:B------:R-:W3:Y:S02]  /*2250*/  LDG.E.U16 R4, desc[UR36][R4.64] ;  /* 0x0000002404047981 */ /* 0x000ee4000c1e1500 */
[----:B---3--:R0:W1:Y:S01]  /*2260*/  I2F.F64.S16 R18, R4 ;  /* 0x0000000400127312 */ /* 0x0080620000101c00 */
[----:B------:R-:W-:Y:S05]  /*2270*/  BRA `(.L_x_42401) ;  /* 0x0000000c00347947 */ /* 0x000fea0003800000 */
.L_x_42397:
        /* <DEDUP_REMOVED lines=10> */
.L_x_42405:
[----:B------:R-:W3:Y:S02]  /*2320*/  LDG.E.U16 R0, desc[UR36][R4.64] ;  /* 0x0000002404007981 */ /* 0x000ee4000c1e1500 */
[----:B---3--:R-:W-:-:S05]  /*2330*/  HADD2.F32 R0, -RZ, R0.H0_H0 ;  /* 0x20000000ff007230 */ /* 0x008fca0000004100 */
[----:B------:R-:W-:-:S04]  /*2340*/  FMUL.FTZ R0, R0, 1 ;  /* 0x3f80000000007820 */ /* 0x000fc80000410000 */
[----:B------:R0:W1:Y:S01]  /*2350*/  F2F.F64.F32 R18, R0 ;  /* 0x0000000000127310 */ /* 0x0000620000201800 */
[----:B------:R-:W-:Y:S05]  /*2360*/  BRA `(.L_x_42401) ;  /* 0x0000000800f87947 */ /* 0x000fea0003800000 */
.L_x_42404:
        /* <DEDUP_REMOVED lines=10> */
.L_x_42407:
[----:B------:R-:W3:Y:S02]  /*2410*/  LDG.E.U16 R4, desc[UR36][R4.64] ;  /* 0x0000002404047981 */ /* 0x000ee4000c1e1500 */
[----:B---3--:R-:W-:-:S05]  /*2420*/  HADD2.F32 R0, -RZ, R4.H0_H0 ;  /* 0x20000004ff007230 */ /* 0x008fca0000004100 */
[----:B------:R-:W-:-:S04]  /*2430*/  FMUL.FTZ R0, R0, 1 ;  /* 0x3f80000000007820 */ /* 0x000fc80000410000 */
[----:B------:R0:W1:Y:S01]  /*2440*/  F2F.F64.F32 R18, R0 ;  /* 0x0000000000127310 */ /* 0x0000620000201800 */
[----:B------:R-:W-:Y:S05]  /*2450*/  BRA `(.L_x_42401) ;  /* 0x0000000800bc7947 */ /* 0x000fea0003800000 */
.L_x_42406:
[----:B------:R0:W5:Y:S01]  /*2460*/  LDG.E.64 R18, desc[UR36][R4.64] ;  /* 0x0000002404127981 */ /* 0x000162000c1e1b00 */
[----:B------:R-:W-:Y:S05]  /*2470*/  BRA `(.L_x_42401) ;  /* 0x0000000800b47947 */ /* 0x000fea0003800000 */
.L_x_42396:
        /* <DEDUP_REMOVED lines=13> */
.L_x_42410:
[----:B------:R0:W5:Y:S01]  /*2550*/  LDG.E.64 R18, desc[UR36][R4.64] ;  /* 0x0000002404127981 */ /* 0x000162000c1e1b00 */
[----:B------:R-:W-:Y:S05]  /*2560*/  BRA `(.L_x_42401) ;  /* 0x0000000800787947 */ /* 0x000fea0003800000 */
.L_x_42409:
        /* <DEDUP_REMOVED lines=28> */
.L_x_42412:
        /* <DEDUP_REMOVED lines=15> */
.L_x_42411:
[----:B------:R-:W3:Y:S02]  /*2820*/  LDG.E.U16 R0, desc[UR36][R4.64] ;  /* 0x0000002404007981 */ /* 0x000ee4000c1e1500 */
[----:B---3--:R-:W-:-:S04]  /*2830*/  IMAD.U32 R0, R0, 0x10000, RZ ;  /* 0x0001000000007824 */ /* 0x008fc800078e00ff */
[----:B------:R-:W-:-:S04]  /*2840*/  FMUL.FTZ R0, R0, 1 ;  /* 0x3f80000000007820 */ /* 0x000fc80000410000 */
[----:B------:R0:W1:Y:S01]  /*2850*/  F2F.F64.F32 R18, R0 ;  /* 0x0000000000127310 */ /* 0x0000620000201800 */
[----:B------:R-:W-:Y:S05]  /*2860*/  BRA `(.L_x_42401) ;  /* 0x0000000400b87947 */ /* 0x000fea0003800000 */
.L_x_42408:
        /* <DEDUP_REMOVED lines=11> */
.L_x_42415:
        /* <DEDUP_REMOVED lines=21> */
.L_x_42419:
[----:B------:R-:W-:Y:S05]  /*2a70*/  BSYNC B1 ;  /* 0x0000000000017941 */ /* 0x000fea0003800000 */
.L_x_42418:
[----:B------:R-:W-:Y:S01]  /*2a80*/  LEA R5, R0, 0x3b800000, 0x17 ;  /* 0x3b80000000057811 */ /* 0x000fe200078eb8ff */
[----:B------:R-:W-:-:S05]  /*2a90*/  IMAD.SHL.U32 R0, R3, 0x100000, RZ ;  /* 0x0010000003007824 */ /* 0x000fca00078e00ff */
[----:B------:R-:W-:-:S07]  /*2aa0*/  LOP3.LUT R0, R5, R0, R6, 0xfe, !PT ;  /* 0x0000000005007212 */ /* 0x000fce00078efe06 */
.L_x_42417:
[----:B------:R-:W-:Y:S05]  /*2ab0*/  BSYNC B0 ;  /* 0x0000000000007941 */ /* 0x000fea0003800000 */
.L_x_42416:
[----:B------:R-:W-:-:S04]  /*2ac0*/  FMUL.FTZ R0, R0, 1 ;  /* 0x3f80000000007820 */ /* 0x000fc80000410000 */
[----:B------:R3:W0:Y:S01]  /*2ad0*/  F2F.F64.F32 R18, R0 ;  /* 0x0000000000127310 */ /* 0x0006220000201800 */
[----:B------:R-:W-:Y:S05]  /*2ae0*/  BRA `(.L_x_42401) ;  /* 0x0000000400187947 */ /* 0x000fea0003800000 */
.L_x_42414:
        /* <DEDUP_REMOVED lines=21> */
.L_x_42423:
[----:B------:R-:W-:Y:S05]  /*2c40*/  BSYNC B1 ;  /* 0x0000000000017941 */ /* 0x000fea0003800000 */
.L_x_42422:
[----:B------:R-:W-:Y:S01]  /*2c50*/  LEA R5, R0, 0x37800000, 0x17 ;  /* 0x3780000000057811 */ /* 0x000fe200078eb8ff */
[----:B------:R-:W-:-:S05]  /*2c60*/  IMAD.SHL.U32 R0, R3, 0x200000, RZ ;  /* 0x0020000003007824 */ /* 0x000fca00078e00ff */
[----:B------:R-:W-:-:S07]  /*2c70*/  LOP3.LUT R0, R5, R0, R6, 0xfe, !PT ;  /* 0x0000000005007212 */ /* 0x000fce00078efe06 */
.L_x_42421:
[----:B------:R-:W-:Y:S05]  /*2c80*/  BSYNC B0 ;  /* 0x0000000000007941 */ /* 0x000fea0003800000 */
.L_x_42420:
[----:B------:R-:W-:-:S04]  /*2c90*/  FMUL.FTZ R0, R0, 1 ;  /* 0x3f80000000007820 */ /* 0x000fc80000410000 */
[----:B------:R0:W1:Y:S01]  /*2ca0*/  F2F.F64.F32 R18, R0 ;  /* 0x0000000000127310 */ /* 0x0000620000201800 */
[----:B------:R-:W-:Y:S05]  /*2cb0*/  BRA `(.L_x_42401) ;  /* 0x0000000000a47947 */ /* 0x000fea0003800000 */
.L_x_42413:
        /* <DEDUP_REMOVED lines=14> */
.L_x_42427:
[----:B------:R-:W-:Y:S05]  /*2da0*/  BSYNC B0 ;  /* 0x0000000000007941 */ /* 0x000fea0003800000 */
.L_x_42426:
[----:B------:R-:W-:-:S04]  /*2db0*/  FMUL.FTZ R0, R0, 1 ;  /* 0x3f80000000007820 */ /* 0x000fc80000410000 */
[----:B------:R0:W1:Y:S01]  /*2dc0*/  F2F.F64.F32 R18, R0 ;  /* 0x0000000000127310 */ /* 0x0000620000201800 */
[----:B------:R-:W-:Y:S05]  /*2dd0*/  BRA `(.L_x_42401) ;  /* 0x00000000005c7947 */ /* 0x000fea0003800000 */
.L_x_42400:
        /* <DEDUP_REMOVED lines=16> */
.L_x_42428:
[----:B------:R-:W-:Y:S01]  /*2ee0*/  CS2R R18, SRZ ;  /* 0x0000000000127805 */ /* 0x000fe2000001ff00 */
[----:B------:R-:W-:Y:S06]  /*2ef0*/  BRA `(.L_x_42401) ;  /* 0x0000000000147947 */ /* 0x000fec0003800000 */
.L_x_42425:
[----:B------:R-:W3:Y:S02]  /*2f00*/  LDG.E.64 R18, desc[UR36][R4.64] ;  /* 0x0000002404127981 */ /* 0x000ee4000c1e1b00 */
[----:B---3--:R-:W0:Y:S01]  /*2f10*/  I2F.F64.U64 R18, R18 ;  /* 0x0000001200127312 */ /* 0x008e220000301800 */
[----:B------:R-:W-:Y:S05]  /*2f20*/  BRA `(.L_x_42401) ;  /* 0x0000000000087947 */ /* 0x000fea0003800000 */
.L_x_42424:
[----:B------:R-:W3:Y:S02]  /*2f30*/  LDG.E R4, desc[UR36][R4.64] ;  /* 0x0000002404047981 */ /* 0x000ee4000c1e1900 */
[----:B---3--:R0:W1:Y:S02]  /*2f40*/  I2F.F64.U32 R18, R4 ;  /* 0x0000000400127312 */ /* 0x0080640000201800 */
.L_x_42401:
[----:B------:R-:W-:-:S07]  /*2f50*/  VIADD R23, R23, 0x80 ;  /* 0x0000008017177836 */ /* 0x000fce0000000000 */
.L_x_42395:
[----:B------:R-:W-:Y:S05]  /*2f60*/  BSYNC B6 ;  /* 0x0000000000067941 */ /* 0x000fea0003800000 */
.L_x_42394:
        /* <DEDUP_REMOVED lines=23> */
.L_x_42434:
[----:B------:R-:W3:Y:S02]  /*30e0*/  LDG.E.U8 R4, desc[UR36][R4.64] ;  /* 0x0000002404047981 */ /* 0x000ee4000c1e1100 */
[----:B---3--:R0:W1:Y:S01]  /*30f0*/  I2F.F64.U16 R16, R4 ;  /* 0x0000000400107312 */ /* 0x0080620000101800 */
[----:B------:R-:W-:Y:S05]  /*3100*/  BRA `(.L_x_42430) ;  /* 0x0000000c006c7947 */ /* 0x000fea0003800000 */
.L_x_42433:
        /* <DEDUP_REMOVED lines=9> */
.L_x_42437:
[----:B------:R-:W3:Y:S02]  /*31a0*/  LDG.E R4, desc[UR36][R4.64] ;  /* 0x0000002404047981 */ /* 0x000ee4000c1e1900 */
[----:B---3--:R0:W1:Y:S01]  /*31b0*/  I2F.F64 R16, R4 ;  /* 0x0000000400107312 */ /* 0x0080620000201c00 */
[----:B------:R-:W-:Y:S05]  /*31c0*/  BRA `(.L_x_42430) ;  /* 0x0000000c003c7947 */ /* 0x000fea0003800000 */
.L_x_42436:
[----:B------:R-:W3:Y:S02]  /*31d0*/  LDG.E.U16 R4, desc[UR36][R4.64] ;  /* 0x0000002404047981 */ /* 0x000ee4000c1e1500 */
[----:B---3--:R0:W1:Y:S01]  /*31e0*/  I2F.F64.S16 R16, R4 ;  /* 0x0000000400107312 */ /* 0x0080620000101c00 */
[----:B------:R-:W-:Y:S05]  /*31f0*/  BRA `(.L_x_42430) ;  /* 0x0000000c00307947 */ /* 0x000fea0003800000 */
.L_x_42432:
        /* <DEDUP_REMOVED lines=10> */
.L_x_42439:
[----:B------:R-:W3:Y:S02]  /*32a0*/  LDG.E.U16 R0, desc[UR36][R4.64] ;  /* 0x0000002404007981 */ /* 0x000ee4000c1e1500 */
[----:B---3--:R-:W-:-:S05]  /*32b0*/  HADD2.F32 R0, -RZ, R0.H0_H0 ;  /* 0x20000000ff007230 */ /* 0x008fca0000004100 */
[----:B------:R-:W-:-:S04]  /*32c0*/  FMUL.FTZ R0, R0, 1 ;  /* 0x3f80000000007820 */ /* 0x000fc80000410000 */
[----:B------:R0:W1:Y:S01]  /*32d0*/  F2F.F64.F32 R16, R0 ;  /* 0x0000000000107310 */ /* 0x0000620000201800 */
[----:B------:R-:W-:Y:S05]  /*32e0*/  BRA `(.L_x_42430) ;  /* 0x0000000800f47947 */ /* 0x000fea0003800000 */
.L_x_42438:
        /* <DEDUP_REMOVED lines=10> */
.L_x_42441:
[----:B------:R-:W3:Y:S02]  /*3390*/  LDG.E.U16 R4, desc[UR36][R4.64] ;  /* 0x0000002404047981 */ /* 0x000ee4000c1e1500 */
[----:B---3--:R-:W-:-:S05]  /*33a0*/  HADD2.F32 R0, -RZ, R4.H0_H0 ;  /* 0x20000004ff007230 */ /* 0x008fca0000004100 */
[----:B------:R-:W-:-:S04]  /*33b0*/  FMUL.FTZ R0, R0, 1 ;  /* 0x3f80000000007820 */ /* 0x000fc80000410000 */
[----:B------:R0:W1:Y:S01]  /*33c0*/  F2F.F64.F32 R16, R0 ;  /* 0x0000000000107310 */ /* 0x0000620000201800 */
[----:B------:R-:W-:Y:S05]  /*33d0*/  BRA `(.L_x_42430) ;  /* 0x0000000800b87947 */ /* 0x000fea0003800000 */
.L_x_42440:
[----:B------:R0:W5:Y:S01]  /*33e0*/  LDG.E.64 R16, desc[UR36][R4.64] ;  /* 0x0000002404107981 */ /* 0x000162000c1e1b00 */
[----:B------:R-:W-:Y:S05]  /*33f0*/  BRA `(.L_x_42430) ;  /* 0x0000000800b07947 */ /* 0x000fea0003800000 */
.L_x_42431:
        /* <DEDUP_REMOVED lines=13> */
.L_x_42444:
[----:B------:R0:W5:Y:S01]  /*34d0*/  LDG.E.64 R16, desc[UR36][R4.64] ;  /* 0x0000002404107981 */ /* 0x000162000c1e1b00 */
[----:B------:R-:W-:Y:S05]  /*34e0*/  BRA `(.L_x_42430) ;  /* 0x0000000800747947 */ /* 0x000fea0003800000 */
.L_x_42443:
        /* <DEDUP_REMOVED lines=28> */
.L_x_42446:
        /* <DEDUP_REMOVED lines=15> */
.L_x_42445:
[----:B------:R-:W3:Y:S02]  /*37a0*/  LDG.E.U16 R0, desc[UR36][R4.64] ;  /* 0x0000002404007981 */ /* 0x000ee4000c1e1500 */
[----:B---3--:R-:W-:-:S04]  /*37b0*/  IMAD.U32 R0, R0, 0x10000, RZ ;  /* 0x0001000000007824 */ /* 0x008fc800078e00ff */
[----:B------:R-:W-:-:S04]  /*37c0*/  FMUL.FTZ R0, R0, 1 ;  /* 0x3f80000000007820 */ /* 0x000fc80000410000 */
[----:B------:R0:W1:Y:S01]  /*37d0*/  F2F.F64.F32 R16, R0 ;  /* 0x0000000000107310 */ /* 0x0000620000201800 */
[----:B------:R-:W-:Y:S05]  /*37e0*/  BRA `(.L_x_42430) ;  /* 0x0000000400b47947 */ /* 0x000fea0003800000 */
.L_x_42442:
        /* <DEDUP_REMOVED lines=11> */
.L_x_42449:
        /* <DEDUP_REMOVED lines=21> */
.L_x_42453:
[----:B------:R-:W-:Y:S05]  /*39f0*/  BSYNC B1 ;  /* 0x0000000000017941 */ /* 0x000fea0003800000 */
.L_x_42452:
[----:B------:R-:W-:Y:S01]  /*3a00*/  LEA R5, R0, 0x3b800000, 0x17 ;  /* 0x3b80000000057811 */ /* 0x000fe200078eb8ff */
[----:B------:R-:W-:-:S05]  /*3a10*/  IMAD.SHL.U32 R0, R3, 0x100000, RZ ;  /* 0x0010000003007824 */ /* 0x000fca00078e00ff */
[----:B------:R-:W-:-:S07]  /*3a20*/  LOP3.LUT R0, R5, R0, R6, 0xfe, !PT ;  /* 0x0000000005007212 */ /* 0x000fce00078efe06 */
.L_x_42451:
[----:B------:R-:W-:Y:S05]  /*3a30*/  BSYNC B0 ;  /* 0x0000000000007941 */ /* 0x000fea0003800000 */
.L_x_42450:
[----:B------:R-:W-:-:S04]  /*3a40*/  FMUL.FTZ R0, R0, 1 ;  /* 0x3f80000000007820 */ /* 0x000fc80000410000 */
[----:B------:R0:W1:Y:S01]  /*3a50*/  F2F.F64.F32 R16, R0 ;  /* 0x0000000000107310 */ /* 0x0000620000201800 */
[----:B------:R-:W-:Y:S05]  /*3a60*/  BRA `(.L_x_42430) ;  /* 0x0000000400147947 */ /* 0x000fea0003800000 */
.L_x_42448:
        /* <DEDUP_REMOVED lines=21> */
.L_x_42457:
[----:B------:R-:W-:Y:S05]  /*3bc0*/  BSYNC B1 ;  /* 0x0000000000017941 */ /* 0x000fea0003800000 */
.L_x_42456:
[----:B------:R-:W-:Y:S01]  /*3bd0*/  LEA R5, R0, 0x37800000, 0x17 ;  /* 0x3780000000057811 */ /* 0x000fe200078eb8ff */
[----:B------:R-:W-:-:S05]  /*3be0*/  IMAD.SHL.U32 R0, R3, 0x200000, RZ ;  /* 0x0020000003007824 */ /* 0x000fca00078e00ff */
[----:B------:R-:W-:-:S07]  /*3bf0*/  LOP3.LUT R0, R5, R0, R6, 0xfe, !PT ;  /* 0x0000000005007212 */ /* 0x000fce00078efe06 */
.L_x_42455:
[----:B------:R-:W-:Y:S05]  /*3c00*/  BSYNC B0 ;  /* 0x0000000000007941 */ /* 0x000fea0003800000 */
.L_x_42454:
[----:B------:R-:W-:-:S04]  /*3c10*/  FMUL.FTZ R0, R0, 1 ;  /* 0x3f80000000007820 */ /* 0x000fc80000410000 */
[----:B------:R0:W1:Y:S01]  /*3c20*/  F2F.F64.F32 R16, R0 ;  /* 0x0000000000107310 */ /* 0x0000620000201800 */
[----:B------:R-:W-:Y:S05]  /*3c30*/  BRA `(.L_x_42430) ;  /* 0x0000000000a07947 */ /* 0x000fea0003800000 */
.L_x_42447:
        /* <DEDUP_REMOVED lines=14> */
.L_x_42461:
[----:B------:R-:W-:Y:S05]  /*3d20*/  BSYNC B0 ;  /* 0x0000000000007941 */ /* 0x000fea0003800000 */
.L_x_42460:
[----:B------:R-:W-:-:S04]  /*3d30*/  FMUL.FTZ R0, R0, 1 ;  /* 0x3f80000000007820 */ /* 0x000fc80000410000 */
[----:B------:R0:W1:Y:S01]  /*3d40*/  F2F.F64.F32 R16, R0 ;  /* 0x0000000000107310 */ /* 0x0000620000201800 */
[----:B------:R-:W-:Y:S05]  /*3d50*/  BRA `(.L_x_42430) ;  /* 0x0000000000587947 */ /* 0x000fea0003800000 */
.L_x_42435:
        /* <DEDUP_REMOVED lines=16> */
.L_x_42462:
[----:B------:R-:W-:Y:S05]  /*3e60*/  BRA `(.L_x_42430) ;  /* 0x0000000000147947 */ /* 0x000fea0003800000 */
.L_x_42459:
[----:B------:R-:W3:Y:S02]  /*3e70*/  LDG.E.64 R16, desc[UR36][R4.64] ;  /* 0x0000002404107981 */ /* 0x000ee4000c1e1b00 */
[----:B---3--:R-:W0:Y:S01]  /*3e80*/  I2F.F64.U64 R16, R16 ;  /* 0x0000001000107312 */ /* 0x008e220000301800 */
[----:B------:R-:W-:Y:S05]  /*3e90*/  BRA `(.L_x_42430) ;  /* 0x0000000000087947 */ /* 0x000fea0003800000 */
.L_x_42458:
[----:B------:R-:W3:Y:S02]  /*3ea0*/  LDG.E R4, desc[UR36][R4.64] ;  /* 0x0000002404047981 */ /* 0x000ee4000c1e1900 */
[----:B---3--:R0:W1:Y:S02]  /*3eb0*/  I2F.F64.U32 R16, R4 ;  /* 0x0000000400107312 */ /* 0x0080640000201800 */
.L_x_42430:
[----:B------:R-:W-:Y:S05]  /*3ec0*/  BSYNC B6 ;  /* 0x0000000000067941 */ /* 0x000fea0003800000 */
.L_x_42429:
[----:B------:R-:W2:Y:S01]  /*3ed0*/  S2R R3, SR_TID.X ;  /* 0x0000000000037919 */ /* 0x000ea20000002100 */
[----:B------:R-:W-:Y:S01]  /*3ee0*/  BSSY B1, `(.L_x_42463) ;  /* 0x000010a000017945 */ /* 0x000fe20003800000 */
[----:B--2---:R-:W-:-:S13]  /*3ef0*/  ISETP.GE.AND P1, PT, R3, R2, PT ;  /* 0x000000020300720c */ /* 0x004fda0003f26270 */
[----:B------:R-:W-:Y:S05]  /*3f00*/  @P1 BRA `(.L_x_42464) ;  /* 0x00000010001c1947 */ /* 0x000fea0003800000 */
[----:B01----:R-:W0:Y:S01]  /*3f10*/  LDC.64 R4, c[0x0][0x220] ;  /* 0x00008800ff047b82 */ /* 0x003e220000000a00 */
[----:B----45:R-:W-:Y:S01]  /*3f20*/  LOP3.LUT R7, R29, 0x7fffffff, RZ, 0xc0, !PT ;  /* 0x7fffffff1d077812 */ /* 0x030fe200078ec0ff */
        /* <DEDUP_REMOVED lines=36> */
.L_x_42471:
        /* <DEDUP_REMOVED lines=12> */
.L_x_42470:
[----:B------:R-:W-:-:S07]  /*4230*/  IMAD.MOV.U32 R8, RZ, RZ, R12 ;  /* 0x000000ffff087224 */ /* 0x000fce00078e000c */
.L_x_42469:
[----:B------:R-:W-:Y:S05]  /*4240*/  BSYNC B2 ;  /* 0x0000000000027941 */ /* 0x000fea0003800000 */
.L_x_42468:
        /* <DEDUP_REMOVED lines=13> */
.L_x_42477:
        /* <DEDUP_REMOVED lines=33> */
.L_x_42476:
[----:B------:R-:W-:-:S07]  /*4530*/  IMAD.MOV.U32 R8, RZ, RZ, R12 ;  /* 0x000000ffff087224 */ /* 0x000fce00078e000c */
.L_x_42475:
[----:B------:R-:W-:Y:S05]  /*4540*/  BSYNC B3 ;  /* 0x0000000000037941 */ /* 0x000fea0003800000 */
.L_x_42474:
[----:B------:R-:W-:-:S13]  /*4550*/  ISETP.GE.U32.AND P0, PT, R11, 0xc, PT ;  /* 0x0000000c0b00780c */ /* 0x000fda0003f06070 */
[----:B------:R-:W-:Y:S05]  /*4560*/  @!P0 BRA `(.L_x_42473) ;  /* 0x0000000400e08947 */ /* 0x000fea0003800000 */
[----:B------:R-:W-:Y:S01]  /*4570*/  BSSY B3, `(.L_x_42478) ;  /* 0x0000075000037945 */ /* 0x000fe20003800000 */
[----:B------:R-:W-:-:S07]  /*4580*/  VIADD R8, R10, 0x10 ;  /* 0x000000100a087836 */ /* 0x000fce0000000000 */
.L_x_42479:
        /* <DEDUP_REMOVED lines=116> */
.L_x_42478:
[----:B------:R-:W-:Y:S02]  /*4cd0*/  IMAD.MOV.U32 R8, RZ, RZ, R10 ;  /* 0x000000ffff087224 */ /* 0x000fe400078e000a */
[----:B------:R-:W-:-:S07]  /*4ce0*/  IMAD.MOV.U32 R13, RZ, RZ, R11 ;  /* 0x000000ffff0d7224 */ /* 0x000fce00078e000b */
.L_x_42473:
[----:B------:R-:W-:Y:S05]  /*4cf0*/  BSYNC B2 ;  /* 0x0000000000027941 */ /* 0x000fea0003800000 */
.L_x_42472:
        /* <DEDUP_REMOVED lines=20> */
.L_x_42481:
[----:B------:R-:W-:Y:S05]  /*4e40*/  BSYNC B2 ;  /* 0x0000000000027941 */ /* 0x000fea0003800000 */
.L_x_42480:
[----:B------:R-:W-:Y:S02]  /*4e50*/  IMAD.MOV.U32 R9, RZ, RZ, R11 ;  /* 0x000000ffff097224 */ /* 0x000fe400078e000b */
[----:B------:R-:W-:-:S03]  /*4e60*/  IMAD.MOV.U32 R8, RZ, RZ, R6 ;  /* 0x000000ffff087224 */ /* 0x000fc600078e0006 */
[----:B------:R-:W-:Y:S01]  /*4e70*/  LOP3.LUT R9, R9, 0x80000000, R29, 0xb8, !PT ;  /* 0x8000000009097812 */ /* 0x000fe200078eb81d */
[----:B------:R-:W-:Y:S06]  /*4e80*/  BRA `(.L_x_42467) ;  /* 0x00000000001c7947 */ /* 0x000fec0003800000 */
.L_x_42466:
[----:B------:R-:W-:-:S06]  /*4e90*/  DSETP.GTU.AND P0, PT, R4, +INF , PT ;  /* 0x7ff000000400742a */ /* 0x000fcc0003f0c000 */
[----:B------:R-:W-:-:S14]  /*4ea0*/  DSETP.LE.AND P0, PT, R6, +INF , !P0 ;  /* 0x7ff000000600742a */ /* 0x000fdc0004703000 */
[----:B------:R-:W0:Y:S01]  /*4eb0*/  @!P0 LDC.64 R8, c[0x0][0x220] ;  /* 0x00008800ff088b82 */ /* 0x000e220000000a00 */
[----:B------:R-:W-:Y:S02]  /*4ec0*/  @P0 DSETP.NEU.AND P2, PT, R6, +INF , PT ;  /* 0x7ff000000600042a */ /* 0x000fe40003f4d000 */
[----:B0-----:R-:W-:-:S06]  /*4ed0*/  @!P0 DADD R8, R28, R8 ;  /* 0x000000001c088229 */ /* 0x001fcc0000000008 */
[----:B------:R-:W-:Y:S02]  /*4ee0*/  @P0 FSEL R8, R28, RZ, P2 ;  /* 0x000000ff1c080208 */ /* 0x000fe40001000000 */
[----:B------:R-:W-:-:S07]  /*4ef0*/  @P0 FSEL R9, R29, -QNAN , P2 ;  /* 0xfff800001d090808 */ /* 0x000fce0001000000 */
.L_x_42467:
[----:B------:R-:W-:Y:S05]  /*4f00*/  BSYNC B0 ;  /* 0x0000000000007941 */ /* 0x000fea0003800000 */
.L_x_42465:
[C---:B------:R-:W-:Y:S01]  /*4f10*/  DSETP.GEU.AND P0, PT, R8.reuse, RZ, PT ;  /* 0x000000ff0800722a */ /* 0x040fe20003f0e000 */
[----:B------:R-:W-:Y:S02]  /*4f20*/  ULDC.64 UR4, c[0x0][0x220] ;  /* 0x0000880000047ab9 */ /* 0x000fe40000000a00 */
[----:B------:R-:W-:-:S03]  /*4f30*/  DADD R4, R8, UR4 ;  /* 0x0000000408047e29 */ /* 0x000fc60008000000 */
[----:B------:R-:W-:-:S06]  /*4f40*/  DSETP.GT.XOR P0, PT, RZ, UR4, !P0 ;  /* 0x00000004ff007e2a */ /* 0x000fcc000c704800 */
[----:B------:R-:W-:-:S06]  /*4f50*/  DSETP.NEU.AND P0, PT, R8, RZ, P0 ;  /* 0x000000ff0800722a */ /* 0x000fcc000070d000 */
[----:B------:R-:W-:Y:S02]  /*4f60*/  FSEL R4, R4, R8, P0 ;  /* 0x0000000804047208 */ /* 0x000fe40000000000 */
[----:B------:R-:W-:-:S07]  /*4f70*/  FSEL R5, R5, R9, P0 ;  /* 0x0000000905057208 */ /* 0x000fce0000000000 */
.L_x_42464:
[----:B------:R-:W-:Y:S05]  /*4f80*/  BSYNC B1 ;  /* 0x0000000000017941 */ /* 0x000fea0003800000 */
.L_x_42463:
[----:B------:R-:W-:Y:S01]  /*4f90*/  VIADD R22, R3, 0x80 ;  /* 0x0000008003167836 */ /* 0x000fe20000000000 */
[----:B------:R-:W-:Y:S04]  /*4fa0*/  BSSY B1, `(.L_x_42482) ;  /* 0x0000109000017945 */ /* 0x000fe80003800000 */
[----:B------:R-:W-:-:S13]  /*4fb0*/  ISETP.GE.AND P0, PT, R22, R2, PT ;  /* 0x000000021600720c */ /* 0x000fda0003f06270 */
[----:B------:R-:W-:Y:S05]  /*4fc0*/  @P0 BRA `(.L_x_42483) ;  /* 0x0000001000180947 */ /* 0x000fea0003800000 */
[----:B0-----:R-:W0:Y:S01]  /*4fd0*/  LDC.64 R6, c[0x0][0x220] ;  /* 0x00008800ff067b82 */ /* 0x001e220000000a00 */
[----:B-1---5:R-:W-:Y:S01]  /*4fe0*/  LOP3.LUT R9, R25, 0x7fffffff, RZ, 0xc0, !PT ;  /* 0x7fffffff19097812 */ /* 0x022fe200078ec0ff */
        /* <DEDUP_REMOVED lines=35> */
.L_x_42490:
        /* <DEDUP_REMOVED lines=12> */
.L_x_42489:
[----:B------:R-:W-:-:S07]  /*52e0*/  IMAD.MOV.U32 R10, RZ, RZ, R14 ;  /* 0x000000ffff0a7224 */ /* 0x000fce00078e000e */
.L_x_42488:
[----:B------:R-:W-:Y:S05]  /*52f0*/  BSYNC B2 ;  /* 0x0000000000027941 */ /* 0x000fea0003800000 */
.L_x_42487:
        /* <DEDUP_REMOVED lines=13> */
.L_x_42496:
        /* <DEDUP_REMOVED lines=33> */
.L_x_42495:
[----:B------:R-:W-:-:S07]  /*55e0*/  IMAD.MOV.U32 R10, RZ, RZ, R14 ;  /* 0x000000ffff0a7224 */ /* 0x000fce00078e000e */
.L_x_42494:
[----:B------:R-:W-:Y:S05]  /*55f0*/  BSYNC B3 ;  /* 0x0000000000037941 */ /* 0x000fea0003800000 */
.L_x_42493:
[----:B------:R-:W-:-:S13]  /*5600*/  ISETP.GE.U32.AND P0, PT, R13, 0xc, PT ;  /* 0x0000000c0d00780c */ /* 0x000fda0003f06070 */
[----:B------:R-:W-:Y:S05]  /*5610*/  @!P0 BRA `(.L_x_42492) ;  /* 0x0000000400e08947 */ /* 0x000fea0003800000 */
[----:B------:R-:W-:Y:S01]  /*5620*/  BSSY B3, `(.L_x_42497) ;  /* 0x0000075000037945 */ /* 0x000fe20003800000 */
[----:B------:R-:W-:-:S07]  /*5630*/  VIADD R10, R11, 0x10 ;  /* 0x000000100b0a7836 */ /* 0x000fce0000000000 */
.L_x_42498:
        /* <DEDUP_REMOVED lines=116> */
.L_x_42497:
[----:B------:R-:W-:Y:S02]  /*5d80*/  IMAD.MOV.U32 R10, RZ, RZ, R11 ;  /* 0x000000ffff0a7224 */ /* 0x000fe400078e000b */
[----:B------:R-:W-:-:S07]  /*5d90*/  IMAD.MOV.U32 R15, RZ, RZ, R14 ;  /* 0x000000ffff0f7224 */ /* 0x000fce00078e000e */
.L_x_42492:
[----:B------:R-:W-:Y:S05]  /*5da0*/  BSYNC B2 ;  /* 0x0000000000027941 */ /* 0x000fea0003800000 */
.L_x_42491:
        /* <DEDUP_REMOVED lines=20> */
.L_x_42500:
[----:B------:R-:W-:Y:S05]  /*5ef0*/  BSYNC B2 ;  /* 0x0000000000027941 */ /* 0x000fea0003800000 */
.L_x_42499:
[----:B------:R-:W-:Y:S02]  /*5f00*/  IMAD.MOV.U32 R11, RZ, RZ, R13 ;  /* 0x000000ffff0b7224 */ /* 0x000fe400078e000d */
[----:B------:R-:W-:-:S03]  /*5f10*/  IMAD.MOV.U32 R10, RZ, RZ, R8 ;  /* 0x000000ffff0a7224 */ /* 0x000fc600078e0008 */
[----:B------:R-:W-:Y:S01]  /*5f20*/  LOP3.LUT R11, R11, 0x80000000, R25, 0xb8, !PT ;  /* 0x800000000b0b7812 */ /* 0x000fe200078eb819 */
[----:B------:R-:W-:Y:S06]  /*5f30*/  BRA `(.L_x_42486) ;  /* 0x00000000001c7947 */ /* 0x000fec0003800000 */
.L_x_42485:
[----:B------:R-:W-:-:S06]  /*5f40*/  DSETP.GTU.AND P0, PT, R6, +INF , PT ;  /* 0x7ff000000600742a */ /* 0x000fcc0003f0c000 */
[----:B------:R-:W-:-:S14]  /*5f50*/  DSETP.LE.AND P0, PT, R8, +INF , !P0 ;  /* 0x7ff000000800742a */ /* 0x000fdc0004703000 */
[----:B------:R-:W0:Y:S01]  /*5f60*/  @!P0 LDC.64 R10, c[0x0][0x220] ;  /* 0x00008800ff0a8b82 */ /* 0x000e220000000a00 */
[----:B------:R-:W-:Y:S02]  /*5f70*/  @P0 DSETP.NEU.AND P2, PT, R8, +INF , PT ;  /* 0x7ff000000800042a */ /* 0x000fe40003f4d000 */
[----:B0-----:R-:W-:-:S06]  /*5f80*/  @!P0 DADD R10, R24, R10 ;  /* 0x00000000180a8229 */ /* 0x001fcc000000000a */
[----:B------:R-:W-:Y:S02]  /*5f90*/  @P0 FSEL R10, R24, RZ, P2 ;  /* 0x000000ff180a0208 */ /* 0x000fe40001000000 */
[----:B------:R-:W-:-:S07]  /*5fa0*/  @P0 FSEL R11, R25, -QNAN , P2 ;  /* 0xfff80000190b0808 */ /* 0x000fce0001000000 */
.L_x_42486:
[----:B------:R-:W-:Y:S05]  /*5fb0*/  BSYNC B0 ;  /* 0x0000000000007941 */ /* 0x000fea0003800000 */
.L_x_42484:
[C---:B------:R-:W-:Y:S01]  /*5fc0*/  DSETP.GEU.AND P0, PT, R10.reuse, RZ, PT ;  /* 0x000000ff0a00722a */ /* 0x040fe20003f0e000 */
[----:B------:R-:W-:Y:S02]  /*5fd0*/  ULDC.64 UR4, c[0x0][0x220] ;  /* 0x0000880000047ab9 */ /* 0x000fe40000000a00 */
[----:B------:R-:W-:-:S03]  /*5fe0*/  DADD R6, R10, UR4 ;  /* 0x000000040a067e29 */ /* 0x000fc60008000000 */
[----:B------:R-:W-:-:S06]  /*5ff0*/  DSETP.GT.XOR P0, PT, RZ, UR4, !P0 ;  /* 0x00000004ff007e2a */ /* 0x000fcc000c704800 */
[----:B------:R-:W-:-:S06]  /*6000*/  DSETP.NEU.AND P0, PT, R10, RZ, P0 ;  /* 0x000000ff0a00722a */ /* 0x000fcc000070d000 */
[----:B----4-:R-:W-:Y:S02]  /*6010*/  FSEL R28, R6, R10, P0 ;  /* 0x0000000a061c7208 */ /* 0x010fe40000000000 */
[----:B------:R-:W-:-:S07]  /*6020*/  FSEL R29, R7, R11, P0 ;  /* 0x0000000b071d7208 */ /* 0x000fce0000000000 */
.L_x_42483:
[----:B------:R-:W-:Y:S05]  /*6030*/  BSYNC B1 ;  /* 0x0000000000017941 */ /* 0x000fea0003800000 */
.L_x_42482:
[----:B0-----:R-:W-:Y:S01]  /*6040*/  VIADD R7, R3, 0x100 ;  /* 0x0000010003077836 */ /* 0x001fe20000000000 */
[----:B------:R-:W-:Y:S04]  /*6050*/  BSSY B1, `(.L_x_42501) ;  /* 0x0000109000017945 */ /* 0x000fe80003800000 */
[----:B------:R-:W-:-:S13]  /*6060*/  ISETP.GE.AND P0, PT, R7, R2, PT ;  /* 0x000000020700720c */ /* 0x000fda0003f06270 */
[----:B------:R-:W-:Y:S05]  /*6070*/  @P0 BRA `(.L_x_42502) ;  /* 0x0000001000180947 */ /* 0x000fea0003800000 */
[----:B------:R-:W0:Y:S01]  /*6080*/  LDC.64 R6, c[0x0][0x220] ;  /* 0x00008800ff067b82 */ /* 0x000e220000000a00 */
        /* <DEDUP_REMOVED lines=36> */
.L_x_42509:
        /* <DEDUP_REMOVED lines=12> */
.L_x_42508:
[----:B------:R-:W-:-:S07]  /*6390*/  IMAD.MOV.U32 R10, RZ, RZ, R14 ;  /* 0x000000ffff0a7224 */ /* 0x000fce00078e000e */
.L_x_42507:
[----:B------:R-:W-:Y:S05]  /*63a0*/  BSYNC B2 ;  /* 0x0000000000027941 */ /* 0x000fea0003800000 */
.L_x_42506:
        /* <DEDUP_REMOVED lines=13> */
.L_x_42515:
        /* <DEDUP_REMOVED lines=33> */
.L_x_42514:
[----:B------:R-:W-:-:S07]  /*6690*/  IMAD.MOV.U32 R10, RZ, RZ, R14 ;  /* 0x000000ffff0a7224 */ /* 0x000fce00078e000e */
.L_x_42513:
[----:B------:R-:W-:Y:S05]  /*66a0*/  BSYNC B3 ;  /* 0x0000000000037941 */ /* 0x000fea0003800000 */
.L_x_42512:
[----:B------:R-:W-:-:S13]  /*66b0*/  ISETP.GE.U32.AND P0, PT, R13, 0xc, PT ;  /* 0x0000000c0d00780c */ /* 0x000fda0003f06070 */
[----:B------:R-:W-:Y:S05]  /*66c0*/  @!P0 BRA `(.L_x_42511) ;  /* 0x0000000400e08947 */ /* 0x000fea0003800000 */
[----:B------:R-:W-:Y:S01]  /*66d0*/  BSSY B3, `(.L_x_42516) ;  /* 0x0000075000037945 */ /* 0x000fe20003800000 */
[----:B------:R-:W-:-:S07]  /*66e0*/  VIADD R10, R11, 0x10 ;  /* 0x000000100b0a7836 */ /* 0x000fce0000000000 */
.L_x_42517:
        /* <DEDUP_REMOVED lines=116> */
.L_x_42516:
[----:B------:R-:W-:Y:S02]  /*6e30*/  IMAD.MOV.U32 R10, RZ, RZ, R11 ;  /* 0x000000ffff0a7224 */ /* 0x000fe400078e000b */
[----:B------:R-:W-:-:S07]  /*6e40*/  IMAD.MOV.U32 R15, RZ, RZ, R14 ;  /* 0x000000ffff0f7224 */ /* 0x000fce00078e000e */
.L_x_42511:
[----:B------:R-:W-:Y:S05]  /*6e50*/  BSYNC B2 ;  /* 0x0000000000027941 */ /* 0x000fea0003800000 */
.L_x_42510:
        /* <DEDUP_REMOVED lines=20> */
.L_x_42519:
[----:B------:R-:W-:Y:S05]  /*6fa0*/  BSYNC B2 ;  /* 0x0000000000027941 */ /* 0x000fea0003800000 */
.L_x_42518:
[----:B------:R-:W-:Y:S02]  /*6fb0*/  IMAD.MOV.U32 R11, RZ, RZ, R13 ;  /* 0x000000ffff0b7224 */ /* 0x000fe400078e000d */
[----:B------:R-:W-:-:S03]  /*6fc0*/  IMAD.MOV.U32 R10, RZ, RZ, R8 ;  /* 0x000000ffff0a7224 */ /* 0x000fc600078e0008 */
[----:B------:R-:W-:Y:S01]  /*6fd0*/  LOP3.LUT R11, R11, 0x80000000, R19, 0xb8, !PT ;  /* 0x800000000b0b7812 */ /* 0x000fe200078eb813 */
[----:B------:R-:W-:Y:S06]  /*6fe0*/  BRA `(.L_x_42505) ;  /* 0x00000000001c7947 */ /* 0x000fec0003800000 */
.L_x_42504:
[----:B------:R-:W-:-:S06]  /*6ff0*/  DSETP.GTU.AND P0, PT, R6, +INF , PT ;  /* 0x7ff000000600742a */ /* 0x000fcc0003f0c000 */
[----:B------:R-:W-:-:S14]  /*7000*/  DSETP.LE.AND P0, PT, R8, +INF , !P0 ;  /* 0x7ff000000800742a */ /* 0x000fdc0004703000 */
[----:B------:R-:W0:Y:S01]  /*7010*/  @!P0 LDC.64 R10, c[0x0][0x220] ;  /* 0x00008800ff0a8b82 */ /* 0x000e220000000a00 */
[----:B------:R-:W-:Y:S02]  /*7020*/  @P0 DSETP.NEU.AND P2, PT, R8, +INF , PT ;  /* 0x7ff000000800042a */ /* 0x000fe40003f4d000 */
[----:B0-----:R-:W-:-:S06]  /*7030*/  @!P0 DADD R10, R18, R10 ;  /* 0x00000000120a8229 */ /* 0x001fcc000000000a */
[----:B------:R-:W-:Y:S02]  /*7040*/  @P0 FSEL R10, R18, RZ, P2 ;  /* 0x000000ff120a0208 */ /* 0x000fe40001000000 */
[----:B------:R-:W-:-:S07]  /*7050*/  @P0 FSEL R11, R19, -QNAN , P2 ;  /* 0xfff80000130b0808 */ /* 0x000fce0001000000 */
.L_x_42505:
[----:B------:R-:W-:Y:S05]  /*7060*/  BSYNC B0 ;  /* 0x0000000000007941 */ /* 0x000fea0003800000 */
.L_x_42503:
[C---:B------:R-:W-:Y:S01]  /*7070*/  DSETP.GEU.AND P0, PT, R10.reuse, RZ, PT ;  /* 0x000000ff0a00722a */ /* 0x040fe20003f0e000 */
[----:B------:R-:W-:Y:S02]  /*7080*/  ULDC.64 UR4, c[0x0][0x220] ;  /* 0x0000880000047ab9 */ /* 0x000fe40000000a00 */
[----:B------:R-:W-:-:S03]  /*7090*/  DADD R6, R10, UR4 ;  /* 0x000000040a067e29 */ /* 0x000fc60008000000 */
[----:B------:R-:W-:-:S06]  /*70a0*/  DSETP.GT.XOR P0, PT, RZ, UR4, !P0 ;  /* 0x00000004ff007e2a */ /* 0x000fcc000c704800 */
[----:B------:R-:W-:-:S06]  /*70b0*/  DSETP.NEU.AND P0, PT, R10, RZ, P0 ;  /* 0x000000ff0a00722a */ /* 0x000fcc000070d000 */
[----:B------:R-:W-:Y:S02]  /*70c0*/  FSEL R24, R6, R10, P0 ;  /* 0x0000000a06187208 */ /* 0x000fe40000000000 */
[----:B------:R-:W-:-:S07]  /*70d0*/  FSEL R25, R7, R11, P0 ;  /* 0x0000000b07197208 */ /* 0x000fce0000000000 */
.L_x_42502:
[----:B------:R-:W-:Y:S05]  /*70e0*/  BSYNC B1 ;  /* 0x0000000000017941 */ /* 0x000fea0003800000 */
.L_x_42501:
[----:B------:R-:W-:Y:S01]  /*70f0*/  VIADD R7, R3, 0x180 ;  /* 0x0000018003077836 */ /* 0x000fe20000000000 */
        /* <DEDUP_REMOVED lines=40> */
.L_x_42528:
        /* <DEDUP_REMOVED lines=12> */
.L_x_42527:
[----:B------:R-:W-:-:S07]  /*7440*/  IMAD.MOV.U32 R10, RZ, RZ, R12 ;  /* 0x000000ffff0a7224 */ /* 0x000fce00078e000c */
.L_x_42526:
[----:B------:R-:W-:Y:S05]  /*7450*/  BSYNC B2 ;  /* 0x0000000000027941 */ /* 0x000fea0003800000 */
.L_x_42525:
        /* <DEDUP_REMOVED lines=13> */
.L_x_42534:
        /* <DEDUP_REMOVED lines=33> */
.L_x_42533:
[----:B------:R-:W-:-:S07]  /*7740*/  IMAD.MOV.U32 R10, RZ, RZ, R13 ;  /* 0x000000ffff0a7224 */ /* 0x000fce00078e000d */
.L_x_42532:
[----:B------:R-:W-:Y:S05]  /*7750*/  BSYNC B3 ;  /* 0x0000000000037941 */ /* 0x000fea0003800000 */
.L_x_42531:
[----:B------:R-:W-:-:S13]  /*7760*/  ISETP.GE.U32.AND P0, PT, R12, 0xc, PT ;  /* 0x0000000c0c00780c */ /* 0x000fda0003f06070 */
[----:B------:R-:W-:Y:S05]  /*7770*/  @!P0 BRA `(.L_x_42530) ;  /* 0x0000000400e08947 */ /* 0x000fea0003800000 */
[----:B------:R-:W-:Y:S01]  /*7780*/  BSSY B3, `(.L_x_42535) ;  /* 0x0000075000037945 */ /* 0x000fe20003800000 */
[----:B------:R-:W-:-:S07]  /*7790*/  VIADD R10, R11, 0x10 ;  /* 0x000000100b0a7836 */ /* 0x000fce0000000000 */
.L_x_42536:
        /* <DEDUP_REMOVED lines=116> */
.L_x_42535:
[----:B------:R-:W-:Y:S02]  /*7ee0*/  IMAD.MOV.U32 R10, RZ, RZ, R11 ;  /* 0x000000ffff0a7224 */ /* 0x000fe400078e000b */
[----:B------:R-:W-:-:S07]  /*7ef0*/  IMAD.MOV.U32 R14, RZ, RZ, R12 ;  /* 0x000000ffff0e7224 */ /* 0x000fce00078e000c */
.L_x_42530:
[----:B------:R-:W-:Y:S05]  /*7f00*/  BSYNC B2 ;  /* 0x0000000000027941 */ /* 0x000fea0003800000 */
.L_x_42529:
        /* <DEDUP_REMOVED lines=20> */
.L_x_42538:
[----:B------:R-:W-:Y:S05]  /*8050*/  BSYNC B2 ;  /* 0x0000000000027941 */ /* 0x000fea0003800000 */
.L_x_42537:
[----:B------:R-:W-:Y:S02]  /*8060*/  IMAD.MOV.U32 R11, RZ, RZ, R13 ;  /* 0x000000ffff0b7224 */ /* 0x000fe400078e000d */
[----:B------:R-:W-:-:S03]  /*8070*/  IMAD.MOV.U32 R10, RZ, RZ, R6 ;  /* 0x000000ffff0a7224 */ /* 0x000fc600078e0006 */
[----:B------:R-:W-:Y:S01]  /*8080*/  LOP3.LUT R11, R11, 0x80000000, R17, 0xb8, !PT ;  /* 0x800000000b0b7812 */ /* 0x000fe200078eb811 */
[----:B------:R-:W-:Y:S06]  /*8090*/  BRA `(.L_x_42524) ;  /* 0x00000000001c7947 */ /* 0x000fec0003800000 */
.L_x_42523:
[----:B------:R-:W-:-:S06]  /*80a0*/  DSETP.GTU.AND P0, PT, R6, +INF , PT ;  /* 0x7ff000000600742a */ /* 0x000fcc0003f0c000 */
[----:B------:R-:W-:-:S14]  /*80b0*/  DSETP.LE.AND P0, PT, R8, +INF , !P0 ;  /* 0x7ff000000800742a */ /* 0x000fdc0004703000 */
[----:B------:R-:W0:Y:S01]  /*80c0*/  @!P0 LDC.64 R10, c[0x0][0x220] ;  /* 0x00008800ff0a8b82 */ /* 0x000e220000000a00 */
[----:B------:R-:W-:Y:S02]  /*80d0*/  @P0 DSETP.NEU.AND P2, PT, R8, +INF , PT ;  /* 0x7ff000000800042a */ /* 0x000fe40003f4d000 */
[----:B0-----:R-:W-:-:S06]  /*80e0*/  @!P0 DADD R10, R16, R10 ;  /* 0x00000000100a8229 */ /* 0x001fcc000000000a */
[----:B------:R-:W-:Y:S02]  /*80f0*/  @P0 FSEL R10, R16, RZ, P2 ;  /* 0x000000ff100a0208 */ /* 0x000fe40001000000 */
[----:B------:R-:W-:-:S07]  /*8100*/  @P0 FSEL R11, R17, -QNAN , P2 ;  /* 0xfff80000110b0808 */ /* 0x000fce0001000000 */
.L_x_42524:
[----:B------:R-:W-:Y:S05]  /*8110*/  BSYNC B0 ;  /* 0x0000000000007941 */ /* 0x000fea0003800000 */
.L_x_42522:
[C---:B------:R-:W-:Y:S01]  /*8120*/  DSETP.GEU.AND P0, PT, R10.reuse, RZ, PT ;  /* 0x000000ff0a00722a */ /* 0x040fe20003f0e000 */
[----:B------:R-:W-:Y:S02]  /*8130*/  ULDC.64 UR4, c[0x0][0x220] ;  /* 0x0000880000047ab9 */ /* 0x000fe40000000a00 */
[----:B------:R-:W-:-:S03]  /*8140*/  DADD R6, R10, UR4 ;  /* 0x000000040a067e29 */ /* 0x000fc60008000000 */
[----:B------:R-:W-:-:S06]  /*8150*/  DSETP.GT.XOR P0, PT, RZ, UR4, !P0 ;  /* 0x00000004ff007e2a */ /* 0x000fcc000c704800 */
[----:B------:R-:W-:-:S06]  /*8160*/  DSETP.NEU.AND P0, PT, R10, RZ, P0 ;  /* 0x000000ff0a00722a */ /* 0x000fcc000070d000 */
[----:B------:R-:W-:Y:S02]  /*8170*/  FSEL R16, R6, R10, P0 ;  /* 0x0000000a06107208 */ /* 0x000fe40000000000 */
[----:B------:R-:W-:-:S07]  /*8180*/  FSEL R17, R7, R11, P0 ;  /* 0x0000000b07117208 */ /* 0x000fce0000000000 */
.L_x_42521:
[----:B------:R-:W-:Y:S05]  /*8190*/  BSYNC B1 ;  /* 0x0000000000017941 */ /* 0x000fea0003800000 */
.L_x_42520:
        /* <DEDUP_REMOVED lines=28> */
.L_x_42544:
[----:B------:R-:W0:Y:S01]  /*8360*/  F2I.S64.F64.TRUNC R4, R4 ;  /* 0x0000000400047311 */ /* 0x000e22000030d900 */
[----:B------:R-:W-:Y:S02]  /*8370*/  IMAD.MOV.U32 R19, RZ, RZ, R22 ;  /* 0x000000ffff137224 */ /* 0x000fe400078e0016 */
[----:B0-----:R-:W-:-:S05]  /*8380*/  IMAD.MOV.U32 R3, RZ, RZ, R4 ;  /* 0x000000ffff037224 */ /* 0x001fca00078e0004 */
[----:B------:R0:W-:Y:S01]  /*8390*/  STG.E.U8 desc[UR36][R8.64], R3 ;  /* 0x0000000308007986 */ /* 0x0001e2000c101124 */
[----:B------:R-:W-:Y:S05]  /*83a0*/  BRA `(.L_x_42540) ;  /* 0x0000001000407947 */ /* 0x000fea0003800000 */
.L_x_42543:
        /* <DEDUP_REMOVED lines=10> */
.L_x_42547:
[----:B------:R-:W0:Y:S01]  /*8450*/  F2I.F64.TRUNC R5, R4 ;  /* 0x0000000400057311 */ /* 0x000e22000030d100 */
[----:B------:R-:W-:Y:S01]  /*8460*/  IMAD.MOV.U32 R19, RZ, RZ, R22 ;  /* 0x000000ffff137224 */ /* 0x000fe200078e0016 */
[----:B0-----:R3:W-:Y:S01]  /*8470*/  STG.E desc[UR36][R8.64], R5 ;  /* 0x0000000508007986 */ /* 0x0017e2000c101924 */
[----:B------:R-:W-:Y:S05]  /*8480*/  BRA `(.L_x_42540) ;  /* 0x0000001000087947 */ /* 0x000fea0003800000 */
.L_x_42546:
[----:B------:R-:W0:Y:S01]  /*8490*/  F2I.F64.TRUNC R5, R4 ;  /* 0x0000000400057311 */ /* 0x000e22000030d100 */
[----:B------:R-:W-:Y:S01]  /*84a0*/  IMAD.MOV.U32 R19, RZ, RZ, R22 ;  /* 0x000000ffff137224 */ /* 0x000fe200078e0016 */
[----:B0-----:R0:W-:Y:S01]  /*84b0*/  STG.E.U16 desc[UR36][R8.64], R5 ;  /* 0x0000000508007986 */ /* 0x0011e2000c101524 */
[----:B------:R-:W-:Y:S05]  /*84c0*/  BRA `(.L_x_42540) ;  /* 0x0000000c00f87947 */ /* 0x000fea0003800000 */
.L_x_42542:
        /* <DEDUP_REMOVED lines=14> */
.L_x_42549:
        /* <DEDUP_REMOVED lines=9> */
.L_x_42548:
        /* <DEDUP_REMOVED lines=15> */
.L_x_42551:
        /* <DEDUP_REMOVED lines=10> */
.L_x_42550:
[----:B------:R0:W-:Y:S01]  /*87d0*/  STG.E.64 desc[UR36][R8.64], R4 ;  /* 0x0000000408007986 */ /* 0x0001e2000c101b24 */
[----:B------:R-:W-:Y:S01]  /*87e0*/  IMAD.MOV.U32 R19, RZ, RZ, R22 ;  /* 0x000000ffff137224 */ /* 0x000fe200078e0016 */
[----:B------:R-:W-:Y:S06]  /*87f0*/  BRA `(.L_x_42540) ;  /* 0x0000000c002c7947 */ /* 0x000fec0003800000 */
.L_x_42541:
        /* <DEDUP_REMOVED lines=13> */
.L_x_42554:
[----:B------:R-:W-:Y:S01]  /*88d0*/  CS2R R6, SRZ ;  /* 0x0000000000067805 */ /* 0x000fe2000001ff00 */
[----:B------:R-:W-:-:S04]  /*88e0*/  IMAD.MOV.U32 R19, RZ, RZ, R22 ;  /* 0x000000ffff137224 */ /* 0x000fc800078e0016 */
[----:B------:R0:W-:Y:S01]  /*88f0*/  STG.E.128 desc[UR36][R8.64], R4 ;  /* 0x0000000408007986 */ /* 0x0001e2000c101d24 */
[----:B------:R-:W-:Y:S05]  /*8900*/  BRA `(.L_x_42540) ;  /* 0x0000000800e87947 */ /* 0x000fea0003800000 */
.L_x_42553:
        /* <DEDUP_REMOVED lines=25> */
.L_x_42558:
[----:B------:R-:W-:Y:S05]  /*8aa0*/  BSYNC B0 ;  /* 0x0000000000007941 */ /* 0x000fea0003800000 */
.L_x_42557:
[----:B------:R-:W-:Y:S01]  /*8ab0*/  LOP3.LUT R7, R0, R7, RZ, 0xfc, !PT ;  /* 0x0000000700077212 */ /* 0x000fe200078efcff */
[----:B------:R-:W-:-:S04]  /*8ac0*/  IMAD.MOV.U32 R19, RZ, RZ, R22 ;  /* 0x000000ffff137224 */ /* 0x000fc800078e0016 */
[----:B------:R0:W-:Y:S01]  /*8ad0*/  STG.E.U8 desc[UR36][R8.64], R7 ;  /* 0x0000000708007986 */ /* 0x0001e2000c101124 */
[----:B------:R-:W-:Y:S05]  /*8ae0*/  BRA `(.L_x_42540) ;  /* 0x0000000800707947 */ /* 0x000fea0003800000 */
.L_x_42556:
        /* <DEDUP_REMOVED lines=17> */
.L_x_42560:
[----:B------:R-:W-:Y:S01]  /*8c00*/  IMAD.MOV.U32 R0, RZ, RZ, 0x7f ;  /* 0x0000007fff007424 */ /* 0x000fe200078e00ff */
[----:B------:R-:W-:-:S04]  /*8c10*/  ISETP.GT.U32.AND P0, PT, R3, 0x7f800000, PT ;  /* 0x7f8000000300780c */ /* 0x000fc80003f04070 */
[----:B------:R-:W-:-:S09]  /*8c20*/  SEL R0, R0, 0x7c, P0 ;  /* 0x0000007c00007807 */ /* 0x000fd20000000000 */
.L_x_42561:
[----:B------:R-:W-:Y:S05]  /*8c30*/  BSYNC B0 ;  /* 0x0000000000007941 */ /* 0x000fea0003800000 */
.L_x_42559:
[----:B------:R-:W-:Y:S01]  /*8c40*/  LOP3.LUT R3, R7, 0x80000000, RZ, 0xc0, !PT ;  /* 0x8000000007037812 */ /* 0x000fe200078ec0ff */
[----:B------:R-:W-:-:S03]  /*8c50*/  IMAD.MOV.U32 R19, RZ, RZ, R22 ;  /* 0x000000ffff137224 */ /* 0x000fc600078e0016 */
[----:B------:R-:W-:-:S04]  /*8c60*/  SHF.R.U32.HI R3, RZ, 0x18, R3 ;  /* 0x00000018ff037819 */ /* 0x000fc80000011603 */
[----:B------:R-:W-:-:S05]  /*8c70*/  LOP3.LUT R3, R0, R3, RZ, 0xfc, !PT ;  /* 0x0000000300037212 */ /* 0x000fca00078efcff */
[----:B------:R0:W-:Y:S01]  /*8c80*/  STG.E.U8 desc[UR36][R8.64], R3 ;  /* 0x0000000308007986 */ /* 0x0001e2000c101124 */
[----:B------:R-:W-:Y:S05]  /*8c90*/  BRA `(.L_x_42540) ;  /* 0x0000000800047947 */ /* 0x000fea0003800000 */
.L_x_42555:
        /* <DEDUP_REMOVED lines=9> */
.L_x_42552:
        /* <DEDUP_REMOVED lines=12> */
.L_x_42564:
        /* <DEDUP_REMOVED lines=21> */
.L_x_42567:
[----:B------:R-:W-:-:S04]  /*8f40*/  LOP3.LUT R0, R7, 0x80000000, RZ, 0xc0, !PT ;  /* 0x8000000007007812 */ /* 0x000fc800078ec0ff */
[----:B------:R-:W-:-:S04]  /*8f50*/  SHF.R.U32.HI R0, RZ, 0x18, R0 ;  /* 0x00000018ff007819 */ /* 0x000fc80000011600 */
[----:B------:R-:W-:-:S07]  /*8f60*/  LOP3.LUT R0, R3, R0, RZ, 0xfc, !PT ;  /* 0x0000000003007212 */ /* 0x000fce00078efcff */
.L_x_42566:
[----:B------:R-:W-:Y:S05]  /*8f70*/  BSYNC B0 ;  /* 0x0000000000007941 */ /* 0x000fea0003800000 */
.L_x_42565:
[----:B------:R0:W-:Y:S01]  /*8f80*/  STG.E.U8 desc[UR36][R8.64], R0 ;  /* 0x0000000008007986 */ /* 0x0001e2000c101124 */
[----:B------:R-:W-:Y:S01]  /*8f90*/  IMAD.MOV.U32 R19, RZ, RZ, R22 ;  /* 0x000000ffff137224 */ /* 0x000fe200078e0016 */
[----:B------:R-:W-:Y:S06]  /*8fa0*/  BRA `(.L_x_42540) ;  /* 0x0000000400407947 */ /* 0x000fec0003800000 */
.L_x_42563:
        /* <DEDUP_REMOVED lines=21> */
.L_x_42570:
[----:B------:R-:W-:-:S04]  /*9100*/  LOP3.LUT R0, R7, 0x80000000, RZ, 0xc0, !PT ;  /* 0x8000000007007812 */ /* 0x000fc800078ec0ff */
[----:B------:R-:W-:-:S04]  /*9110*/  SHF.R.U32.HI R0, RZ, 0x18, R0 ;  /* 0x00000018ff007819 */ /* 0x000fc80000011600 */
[----:B------:R-:W-:-:S07]  /*9120*/  LOP3.LUT R0, R3, R0, RZ, 0xfc, !PT ;  /* 0x0000000003007212 */ /* 0x000fce00078efcff */
.L_x_42569:
[----:B------:R-:W-:Y:S05]  /*9130*/  BSYNC B0 ;  /* 0x0000000000007941 */ /* 0x000fea0003800000 */
.L_x_42568:
[----:B------:R0:W-:Y:S01]  /*9140*/  STG.E.U8 desc[UR36][R8.64], R0 ;  /* 0x0000000008007986 */ /* 0x0001e2000c101124 */
[----:B------:R-:W-:Y:S01]  /*9150*/  IMAD.MOV.U32 R19, RZ, RZ, R22 ;  /* 0x000000ffff137224 */ /* 0x000fe200078e0016 */
[----:B------:R-:W-:Y:S06]  /*9160*/  BRA `(.L_x_42540) ;  /* 0x0000000000d07947 */ /* 0x000fec0003800000 */
.L_x_42562:
        /* <DEDUP_REMOVED lines=27> */
.L_x_42545:
        /* <DEDUP_REMOVED lines=16> */
.L_x_42573:
[----:B------:R-:W-:Y:S01]  /*9420*/  IMAD.MOV.U32 R19, RZ, RZ, R22 ;  /* 0x000000ffff137224 */ /* 0x000fe200078e0016 */
[----:B------:R-:W-:Y:S06]  /*9430*/  BRA `(.L_x_42540) ;  /* 0x00000000001c7947 */ /* 0x000fec0003800000 */
.L_x_42572:
[----:B------:R-:W0:Y:S01]  /*9440*/  F2I.U64.F64.TRUNC R4, R4 ;  /* 0x0000000400047311 */ /* 0x000e22000030d800 */
[----:B------:R-:W-:Y:S01]  /*9450*/  IMAD.MOV.U32 R19, RZ, RZ, R22 ;  /* 0x000000ffff137224 */ /* 0x000fe200078e0016 */
[----:B0-----:R0:W-:Y:S01]  /*9460*/  STG.E.64 desc[UR36][R8.64], R4 ;  /* 0x0000000408007986 */ /* 0x0011e2000c101b24 */
[----:B------:R-:W-:Y:S05]  /*9470*/  BRA `(.L_x_42540) ;  /* 0x00000000000c7947 */ /* 0x000fea0003800000 */
.L_x_42571:
[----:B------:R-:W0:Y:S01]  /*9480*/  F2I.U32.F64.TRUNC R5, R4 ;  /* 0x0000000400057311 */ /* 0x000e22000030d000 */
[----:B------:R-:W-:Y:S01]  /*9490*/  IMAD.MOV.U32 R19, RZ, RZ, R22 ;  /* 0x000000ffff137224 */ /* 0x000fe200078e0016 */
[----:B0-----:R0:W-:Y:S06]  /*94a0*/  STG.E desc[UR36][R8.64], R5 ;  /* 0x0000000508007986 */ /* 0x0011ec000c101924 */
.L_x_42540:
[----:B------:R-:W-:Y:S05]  /*94b0*/  BSYNC B6 ;  /* 0x0000000000067941 */ /* 0x000fea0003800000 */
.L_x_42539:
        /* <DEDUP_REMOVED lines=25> */
.L_x_42579:
[----:B----4-:R-:W0:Y:S02]  /*9650*/  F2I.S64.F64.TRUNC R28, R28 ;  /* 0x0000001c001c7311 */ /* 0x010e24000030d900 */
[----:B0-----:R-:W-:-:S05]  /*9660*/  IMAD.MOV.U32 R3, RZ, RZ, R28 ;  /* 0x000000ffff037224 */ /* 0x001fca00078e001c */
[----:B------:R0:W-:Y:S01]  /*9670*/  STG.E.U8 desc[UR36][R4.64], R3 ;  /* 0x0000000304007986 */ /* 0x0001e2000c101124 */
[----:B------:R-:W-:Y:S05]  /*9680*/  BRA `(.L_x_42581) ;  /* 0x0000000c00f07947 */ /* 0x000fea0003800000 */
.L_x_42578:
        /* <DEDUP_REMOVED lines=9> */
.L_x_42583:
[----:B----4-:R-:W0:Y:S02]  /*9720*/  F2I.F64.TRUNC R29, R28 ;  /* 0x0000001c001d7311 */ /* 0x010e24000030d100 */
[----:B0-----:R0:W-:Y:S01]  /*9730*/  STG.E desc[UR36][R4.64], R29 ;  /* 0x0000001d04007986 */ /* 0x0011e2000c101924 */
[----:B------:R-:W-:Y:S05]  /*9740*/  BRA `(.L_x_42581) ;  /* 0x0000000c00c07947 */ /* 0x000fea0003800000 */
.L_x_42582:
[----:B----4-:R-:W0:Y:S02]  /*9750*/  F2I.F64.TRUNC R29, R28 ;  /* 0x0000001c001d7311 */ /* 0x010e24000030d100 */
[----:B0-----:R0:W-:Y:S01]  /*9760*/  STG.E.U16 desc[UR36][R4.64], R29 ;  /* 0x0000001d04007986 */ /* 0x0011e2000c101524 */
[----:B------:R-:W-:Y:S05]  /*9770*/  BRA `(.L_x_42581) ;  /* 0x0000000c00b47947 */ /* 0x000fea0003800000 */
.L_x_42577:
        /* <DEDUP_REMOVED lines=13> */
.L_x_42585:
        /* <DEDUP_REMOVED lines=8> */
.L_x_42584:
        /* <DEDUP_REMOVED lines=14> */
.L_x_42587:
        /* <DEDUP_REMOVED lines=9> */
.L_x_42586:
[----:B----4-:R0:W-:Y:S01]  /*9a40*/  STG.E.64 desc[UR36][R4.64], R28 ;  /* 0x0000001c04007986 */ /* 0x0101e2000c101b24 */
[----:B------:R-:W-:Y:S05]  /*9a50*/  BRA `(.L_x_42581) ;  /* 0x0000000800fc7947 */ /* 0x000fea0003800000 */
.L_x_42576:
        /* <DEDUP_REMOVED lines=12> */
.L_x_42590:
[----:B------:R-:W-:-:S05]  /*9b20*/  CS2R R30, SRZ ;  /* 0x00000000001e7805 */ /* 0x000fca000001ff00 */
[----:B----4-:R0:W-:Y:S01]  /*9b30*/  STG.E.128 desc[UR36][R4.64], R28 ;  /* 0x0000001c04007986 */ /* 0x0101e2000c101d24 */
[----:B------:R-:W-:Y:S05]  /*9b40*/  BRA `(.L_x_42581) ;  /* 0x0000000800c07947 */ /* 0x000fea0003800000 */
.L_x_42589:
        /* <DEDUP_REMOVED lines=25> */
.L_x_42594:
[----:B------:R-:W-:Y:S05]  /*9ce0*/  BSYNC B0 ;  /* 0x0000000000007941 */ /* 0x000fea0003800000 */
.L_x_42593:
[----:B------:R-:W-:-:S05]  /*9cf0*/  LOP3.LUT R7, R0, R7, RZ, 0xfc, !PT ;  /* 0x0000000700077212 */ /* 0x000fca00078efcff */
[----:B------:R3:W-:Y:S01]  /*9d00*/  STG.E.U8 desc[UR36][R4.64], R7 ;  /* 0x0000000704007986 */ /* 0x0007e2000c101124 */
[----:B------:R-:W-:Y:S05]  /*9d10*/  BRA `(.L_x_42581) ;  /* 0x00000008004c7947 */ /* 0x000fea0003800000 */
.L_x_42592:
        /* <DEDUP_REMOVED lines=17> */
.L_x_42596:
[----:B------:R-:W-:Y:S01]  /*9e30*/  IMAD.MOV.U32 R0, RZ, RZ, 0x7f ;  /* 0x0000007fff007424 */ /* 0x000fe200078e00ff */
[----:B------:R-:W-:-:S04]  /*9e40*/  ISETP.GT.U32.AND P0, PT, R3, 0x7f800000, PT ;  /* 0x7f8000000300780c */ /* 0x000fc80003f04070 */
[----:B------:R-:W-:-:S09]  /*9e50*/  SEL R0, R0, 0x7c, P0 ;  /* 0x0000007c00007807 */ /* 0x000fd20000000000 */
.L_x_42597:
[----:B------:R-:W-:Y:S05]  /*9e60*/  BSYNC B0 ;  /* 0x0000000000007941 */ /* 0x000fea0003800000 */
.L_x_42595:
[----:B------:R-:W-:-:S04]  /*9e70*/  LOP3.LUT R3, R7, 0x80000000, RZ, 0xc0, !PT ;  /* 0x8000000007037812 */ /* 0x000fc800078ec0ff */
[----:B------:R-:W-:-:S04]  /*9e80*/  SHF.R.U32.HI R3, RZ, 0x18, R3 ;  /* 0x00000018ff037819 */ /* 0x000fc80000011603 */
[----:B------:R-:W-:-:S05]  /*9e90*/  LOP3.LUT R3, R0, R3, RZ, 0xfc, !PT ;  /* 0x0000000300037212 */ /* 0x000fca00078efcff */
[----:B------:R4:W-:Y:S01]  /*9ea0*/  STG.E.U8 desc[UR36][R4.64], R3 ;  /* 0x0000000304007986 */ /* 0x0009e2000c101124 */
[----:B------:R-:W-:Y:S05]  /*9eb0*/  BRA `(.L_x_42581) ;  /* 0x0000000400e47947 */ /* 0x000fea0003800000 */
.L_x_42591:
        /* <DEDUP_REMOVED lines=8> */
.L_x_42588:
        /* <DEDUP_REMOVED lines=11> */
.L_x_42600:
        /* <DEDUP_REMOVED lines=21> */
.L_x_42603:
[----:B------:R-:W-:-:S04]  /*a140*/  LOP3.LUT R0, R7, 0x80000000, RZ, 0xc0, !PT ;  /* 0x8000000007007812 */ /* 0x000fc800078ec0ff */
[----:B------:R-:W-:-:S04]  /*a150*/  SHF.R.U32.HI R0, RZ, 0x18, R0 ;  /* 0x00000018ff007819 */ /* 0x000fc80000011600 */
[----:B------:R-:W-:-:S07]  /*a160*/  LOP3.LUT R0, R3, R0, RZ, 0xfc, !PT ;  /* 0x0000000003007212 */ /* 0x000fce00078efcff */
.L_x_42602:
[----:B------:R-:W-:Y:S05]  /*a170*/  BSYNC B0 ;  /* 0x0000000000007941 */ /* 0x000fea0003800000 */
.L_x_42601:
[----:B------:R0:W-:Y:S01]  /*a180*/  STG.E.U8 desc[UR36][R4.64], R0 ;  /* 0x0000000004007986 */ /* 0x0001e2000c101124 */
[----:B------:R-:W-:Y:S05]  /*a190*/  BRA `(.L_x_42581) ;  /* 0x00000004002c7947 */ /* 0x000fea0003800000 */
.L_x_42599:
        /* <DEDUP_REMOVED lines=21> */
.L_x_42606:
[----:B------:R-:W-:-:S04]  /*a2f0*/  LOP3.LUT R0, R7, 0x80000000, RZ, 0xc0, !PT ;  /* 0x8000000007007812 */ /* 0x000fc800078ec0ff */
[----:B------:R-:W-:-:S04]  /*a300*/  SHF.R.U32.HI R0, RZ, 0x18, R0 ;  /* 0x00000018ff007819 */ /* 0x000fc80000011600 */
[----:B------:R-:W-:-:S07]  /*a310*/  LOP3.LUT R0, R3, R0, RZ, 0xfc, !PT ;  /* 0x0000000003007212 */ /* 0x000fce00078efcff */
.L_x_42605:
[----:B------:R-:W-:Y:S05]  /*a320*/  BSYNC B0 ;  /* 0x0000000000007941 */ /* 0x000fea0003800000 */
.L_x_42604:
[----:B------:R0:W-:Y:S01]  /*a330*/  STG.E.U8 desc[UR36][R4.64], R0 ;  /* 0x0000000004007986 */ /* 0x0001e2000c101124 */
[----:B------:R-:W-:Y:S05]  /*a340*/  BRA `(.L_x_42581) ;  /* 0x0000000000c07947 */ /* 0x000fea0003800000 */
.L_x_42598:
        /* <DEDUP_REMOVED lines=26> */
.L_x_42580:
        /* <DEDUP_REMOVED lines=16> */
.L_x_42609:
[----:B------:R-:W-:Y:S05]  /*a5f0*/  BRA `(.L_x_42581) ;  /* 0x0000000000147947 */ /* 0x000fea0003800000 */
.L_x_42608:
[----:B----4-:R-:W0:Y:S02]  /*a600*/  F2I.U64.F64.TRUNC R28, R28 ;  /* 0x0000001c001c7311 */ /* 0x010e24000030d800 */
[----:B0-----:R0:W-:Y:S01]  /*a610*/  STG.E.64 desc[UR36][R4.64], R28 ;  /* 0x0000001c04007986 */ /* 0x0011e2000c101b24 */
[----:B------:R-:W-:Y:S05]  /*a620*/  BRA `(.L_x_42581) ;  /* 0x0000000000087947 */ /* 0x000fea0003800000 */
.L_x_42607:
[----:B----4-:R-:W0:Y:S02]  /*a630*/  F2I.U32.F64.TRUNC R29, R28 ;  /* 0x0000001c001d7311 */ /* 0x010e24000030d000 */
[----:B0-----:R0:W-:Y:S02]  /*a640*/  STG.E desc[UR36][R4.64], R29 ;  /* 0x0000001d04007986 */ /* 0x0011e4000c101924 */
.L_x_42581:
[----:B------:R-:W-:-:S05]  /*a650*/  VIADD R19, R19, 0x80 ;  /* 0x0000008013137836 */ /* 0x000fca0000000000 */
[----:B------:R-:W-:-:S13]  /*a660*/  ISETP.GE.AND P0, PT, R19, R2, PT ;  /* 0x000000021300720c */ /* 0x000fda0003f06270 */
[----:B------:R-:W-:Y:S05]  /*a670*/  @P0 BRA `(.L_x_42575) ;  /* 0x00000010005c0947 */ /* 0x000fea0003800000 */
[----:B0-2---:R-:W0:Y:S01]  /*a680*/  S2R R0, SR_CTAID.X ;  /* 0x0000000000007919 */ /* 0x005e220000002500 */
[----:B-1-34-:R-:W1:Y:S01]  /*a690*/  LDC.64 R4, c[0x0][0x228] ;  /* 0x00008a00ff047b82 */ /* 0x01ae620000000a00 */
        /* <DEDUP_REMOVED lines=20> */
.L_x_42613:
[----:B------:R-:W0:Y:S02]  /*a7e0*/  F2I.S64.F64.TRUNC R24, R24 ;  /* 0x0000001800187311 */ /* 0x000e24000030d900 */
[----:B0-----:R-:W-:-:S05]  /*a7f0*/  IMAD.MOV.U32 R3, RZ, RZ, R24 ;  /* 0x000000ffff037224 */ /* 0x001fca00078e0018 */
[----:B------:R0:W-:Y:S01]  /*a800*/  STG.E.U8 desc[UR36][R4.64], R3 ;  /* 0x0000000304007986 */ /* 0x0001e2000c101124 */
[----:B------:R-:W-:Y:S05]  /*a810*/  BRA `(.L_x_42615) ;  /* 0x0000000c00f07947 */ /* 0x000fea0003800000 */
.L_x_42612:
        /* <DEDUP_REMOVED lines=9> */
.L_x_42617:
[----:B------:R-:W0:Y:S02]  /*a8b0*/  F2I.F64.TRUNC R25, R24 ;  /* 0x0000001800197311 */ /* 0x000e24000030d100 */
[----:B0-----:R0:W-:Y:S01]  /*a8c0*/  STG.E desc[UR36][R4.64], R25 ;  /* 0x0000001904007986 */ /* 0x0011e2000c101924 */
[----:B------:R-:W-:Y:S05]  /*a8d0*/  BRA `(.L_x_42615) ;  /* 0x0000000c00c07947 */ /* 0x000fea0003800000 */
.L_x_42616:
[----:B------:R-:W0:Y:S02]  /*a8e0*/  F2I.F64.TRUNC R25, R24 ;  /* 0x0000001800197311 */ /* 0x000e24000030d100 */
[----:B0-----:R0:W-:Y:S01]  /*a8f0*/  STG.E.U16 desc[UR36][R4.64], R25 ;  /* 0x0000001904007986 */ /* 0x0011e2000c101524 */
[----:B------:R-:W-:Y:S05]  /*a900*/  BRA `(.L_x_42615) ;  /* 0x0000000c00b47947 */ /* 0x000fea0003800000 */
.L_x_42611:
        /* <DEDUP_REMOVED lines=13> */
.L_x_42619:
        /* <DEDUP_REMOVED lines=8> */
.L_x_42618:
        /* <DEDUP_REMOVED lines=14> */
.L_x_42621:
        /* <DEDUP_REMOVED lines=9> */
.L_x_42620:
[----:B------:R4:W-:Y:S01]  /*abd0*/  STG.E.64 desc[UR36][R4.64], R24 ;  /* 0x0000001804007986 */ /* 0x0009e2000c101b24 */
[----:B------:R-:W-:Y:S05]  /*abe0*/  BRA `(.L_x_42615) ;  /* 0x0000000800fc7947 */ /* 0x000fea0003800000 */
.L_x_42610:
        /* <DEDUP_REMOVED lines=12> */
.L_x_42624:
[----:B------:R-:W-:-:S05]  /*acb0*/  CS2R R26, SRZ ;  /* 0x00000000001a7805 */ /* 0x000fca000001ff00 */
[----:B------:R0:W-:Y:S01]  /*acc0*/  STG.E.128 desc[UR36][R4.64], R24 ;  /* 0x0000001804007986 */ /* 0x0001e2000c101d24 */
[----:B------:R-:W-:Y:S05]  /*acd0*/  BRA `(.L_x_42615) ;  /* 0x0000000800c07947 */ /* 0x000fea0003800000 */
.L_x_42623:
        /* <DEDUP_REMOVED lines=25> */
.L_x_42628:
[----:B------:R-:W-:Y:S05]  /*ae70*/  BSYNC B0 ;  /* 0x0000000000007941 */ /* 0x000fea0003800000 */
.L_x_42627:
[----:B------:R-:W-:-:S05]  /*ae80*/  LOP3.LUT R7, R0, R7, RZ, 0xfc, !PT ;  /* 0x0000000700077212 */ /* 0x000fca00078efcff */
[----:B------:R0:W-:Y:S01]  /*ae90*/  STG.E.U8 desc[UR36][R4.64], R7 ;  /* 0x0000000704007986 */ /* 0x0001e2000c101124 */
[----:B------:R-:W-:Y:S05]  /*aea0*/  BRA `(.L_x_42615) ;  /* 0x00000008004c7947 */ /* 0x000fea0003800000 */
.L_x_42626:
        /* <DEDUP_REMOVED lines=17> */
.L_x_42630:
[----:B------:R-:W-:Y:S01]  /*afc0*/  IMAD.MOV.U32 R0, RZ, RZ, 0x7f ;  /* 0x0000007fff007424 */ /* 0x000fe200078e00ff */
[----:B------:R-:W-:-:S04]  /*afd0*/  ISETP.GT.U32.AND P0, PT, R3, 0x7f800000, PT ;  /* 0x7f8000000300780c */ /* 0x000fc80003f04070 */
[----:B------:R-:W-:-:S09]  /*afe0*/  SEL R0, R0, 0x7c, P0 ;  /* 0x0000007c00007807 */ /* 0x000fd20000000000 */
.L_x_42631:
[----:B------:R-:W-:Y:S05]  /*aff0*/  BSYNC B0 ;  /* 0x0000000000007941 */ /* 0x000fea0003800000 */
.L_x_42629:
[----:B------:R-:W-:-:S04]  /*b000*/  LOP3.LUT R3, R7, 0x80000000, RZ, 0xc0, !PT ;  /* 0x8000000007037812 */ /* 0x000fc800078ec0ff */
[----:B------:R-:W-:-:S04]  /*b010*/  SHF.R.U32.HI R3, RZ, 0x18, R3 ;  /* 0x00000018ff037819 */ /* 0x000fc80000011603 */
[----:B------:R-:W-:-:S05]  /*b020*/  LOP3.LUT R3, R0, R3, RZ, 0xfc, !PT ;  /* 0x0000000300037212 */ /* 0x000fca00078efcff */
[----:B------:R0:W-:Y:S01]  /*b030*/  STG.E.U8 desc[UR36][R4.64], R3 ;  /* 0x0000000304007986 */ /* 0x0001e2000c101124 */
[----:B------:R-:W-:Y:S05]  /*b040*/  BRA `(.L_x_42615) ;  /* 0x0000000400e47947 */ /* 0x000fea0003800000 */
.L_x_42625:
        /* <DEDUP_REMOVED lines=8> */
.L_x_42622:
        /* <DEDUP_REMOVED lines=11> */
.L_x_42634:
        /* <DEDUP_REMOVED lines=21> */
.L_x_42637:
[----:B------:R-:W-:-:S04]  /*b2d0*/  LOP3.LUT R0, R7, 0x80000000, RZ, 0xc0, !PT ;  /* 0x8000000007007812 */ /* 0x000fc800078ec0ff */
[----:B------:R-:W-:-:S04]  /*b2e0*/  SHF.R.U32.HI R0, RZ, 0x18, R0 ;  /* 0x00000018ff007819 */ /* 0x000fc80000011600 */
[----:B------:R-:W-:-:S07]  /*b2f0*/  LOP3.LUT R0, R3, R0, RZ, 0xfc, !PT ;  /* 0x0000000003007212 */ /* 0x000fce00078efcff */
.L_x_42636:
[----:B------:R-:W-:Y:S05]  /*b300*/  BSYNC B0 ;  /* 0x0000000000007941 */ /* 0x000fea0003800000 */
.L_x_42635:
[----:B------:R0:W-:Y:S01]  /*b310*/  STG.E.U8 desc[UR36][R4.64], R0 ;  /* 0x0000000004007986 */ /* 0x0001e2000c101124 */
[----:B------:R-:W-:Y:S05]  /*b320*/  BRA `(.L_x_42615) ;  /* 0x00000004002c7947 */ /* 0x000fea0003800000 */
.L_x_42633:
        /* <DEDUP_REMOVED lines=21> */
.L_x_42640:
[----:B------:R-:W-:-:S04]  /*b480*/  LOP3.LUT R0, R7, 0x80000000, RZ, 0xc0, !PT ;  /* 0x8000000007007812 */ /* 0x000fc800078ec0ff */
[----:B------:R-:W-:-:S04]  /*b490*/  SHF.R.U32.HI R0, RZ, 0x18, R0 ;  /* 0x00000018ff007819 */ /* 0x000fc80000011600 */
[----:B------:R-:W-:-:S07]  /*b4a0*/  LOP3.LUT R0, R3, R0, RZ, 0xfc, !PT ;  /* 0x0000000003007212 */ /* 0x000fce00078efcff */
.L_x_42639:
[----:B------:R-:W-:Y:S05]  /*b4b0*/  BSYNC B0 ;  /* 0x0000000000007941 */ /* 0x000fea0003800000 */
.L_x_42638:
[----:B------:R0:W-:Y:S01]  /*b4c0*/  STG.E.U8 desc[UR36][R4.64], R0 ;  /* 0x0000000004007986 */ /* 0x0001e2000c101124 */
[----:B------:R-:W-:Y:S05]  /*b4d0*/  BRA `(.L_x_42615) ;  /* 0x0000000000c07947 */ /* 0x000fea0003800000 */
.L_x_42632:
        /* <DEDUP_REMOVED lines=26> */
.L_x_42614:
        /* <DEDUP_REMOVED lines=16> */
.L_x_42643:
[----:B------:R-:W-:Y:S05]  /*b780*/  BRA `(.L_x_42615) ;  /* 0x0000000000147947 */ /* 0x000fea0003800000 */
.L_x_42642:
[----:B------:R-:W0:Y:S02]  /*b790*/  F2I.U64.F64.TRUNC R24, R24 ;  /* 0x0000001800187311 */ /* 0x000e24000030d800 */
[----:B0-----:R0:W-:Y:S01]  /*b7a0*/  STG.E.64 desc[UR36][R4.64], R24 ;  /* 0x0000001804007986 */ /* 0x0011e2000c101b24 */
[----:B------:R-:W-:Y:S05]  /*b7b0*/  BRA `(.L_x_42615) ;  /* 0x0000000000087947 */ /* 0x000fea0003800000 */
.L_x_42641:
[----:B------:R-:W0:Y:S02]  /*b7c0*/  F2I.U32.F64.TRUNC R25, R24 ;  /* 0x0000001800197311 */ /* 0x000e24000030d000 */
[----:B0-----:R0:W-:Y:S02]  /*b7d0*/  STG.E desc[UR36][R4.64], R25 ;  /* 0x0000001904007986 */ /* 0x0011e4000c101924 */
.L_x_42615:
[----:B------:R-:W-:-:S07]  /*b7e0*/  VIADD R19, R19, 0x80 ;  /* 0x0000008013137836 */ /* 0x000fce0000000000 */
.L_x_42575:
[----:B------:R-:W-:Y:S05]  /*b7f0*/  BSYNC B6 ;  /* 0x0000000000067941 */ /* 0x000fea0003800000 */
.L_x_42574:
[----:B------:R-:W-:-:S13]  /*b800*/  ISETP.GE.AND P0, PT, R19, R2, PT ;  /* 0x000000021300720c */ /* 0x000fda0003f06270 */
[----:B------:R-:W-:Y:S05]  /*b810*/  @P0 EXIT ;  /* 0x000000000000094d */ /* 0x000fea0003800000 */
[----:B0-2---:R-:W0:Y:S01]  /*b820*/  S2R R0, SR_CTAID.X ;  /* 0x0000000000007919 */ /* 0x005e220000002500 */
[----:B-1--4-:R-:W1:Y:S01]  /*b830*/  LDC.64 R2, c[0x0][0x228] ;  /* 0x00008a00ff027b82 */ /* 0x012e620000000a00 */
        /* <DEDUP_REMOVED lines=19> */
.L_x_42647:
[----:B------:R-:W3:Y:S02]  /*b970*/  F2I.S64.F64.TRUNC R16, R16 ;  /* 0x0000001000107311 */ /* 0x000ee4000030d900 */
[----:B---3--:R-:W-:-:S05]  /*b980*/  IMAD.MOV.U32 R5, RZ, RZ, R16 ;  /* 0x000000ffff057224 */ /* 0x008fca00078e0010 */
[----:B------:R-:W-:Y:S01]  /*b990*/  STG.E.U8 desc[UR36][R2.64], R5 ;  /* 0x0000000502007986 */ /* 0x000fe2000c101124 */
[----:B------:R-:W-:Y:S05]  /*b9a0*/  EXIT ;  /* 0x000000000000794d */ /* 0x000fea0003800000 */
.L_x_42646:
        /* <DEDUP_REMOVED lines=9> */
.L_x_42650:
[----:B------:R-:W0:Y:S02]  /*ba40*/  F2I.F64.TRUNC R17, R16 ;  /* 0x0000001000117311 */ /* 0x000e24000030d100 */
[----:B0-----:R-:W-:Y:S01]  /*ba50*/  STG.E desc[UR36][R2.64], R17 ;  /* 0x0000001102007986 */ /* 0x001fe2000c101924 */
[----:B------:R-:W-:Y:S05]  /*ba60*/  EXIT ;  /* 0x000000000000794d */ /* 0x000fea0003800000 */
.L_x_42649:
[----:B------:R-:W0:Y:S02]  /*ba70*/  F2I.F64.TRUNC R17, R16 ;  /* 0x0000001000117311 */ /* 0x000e24000030d100 */
[----:B0-----:R-:W-:Y:S01]  /*ba80*/  STG.E.U16 desc[UR36][R2.64], R17 ;  /* 0x0000001102007986 */ /* 0x001fe2000c101524 */
[----:B------:R-:W-:Y:S05]  /*ba90*/  EXIT ;  /* 0x000000000000794d */ /* 0x000fea0003800000 */
.L_x_42645:
        /* <DEDUP_REMOVED lines=13> */
.L_x_42652:
        /* <DEDUP_REMOVED lines=8> */
.L_x_42651:
        /* <DEDUP_REMOVED lines=14> */
.L_x_42654:
        /* <DEDUP_REMOVED lines=9> */
.L_x_42653:
[----:B------:R-:W-:Y:S01]  /*bd60*/  STG.E.64 desc[UR36][R2.64], R16 ;  /* 0x0000001002007986 */ /* 0x000fe2000c101b24 */
[----:B------:R-:W-:Y:S05]  /*bd70*/  EXIT ;  /* 0x000000000000794d */ /* 0x000fea0003800000 */
.L_x_42644:
        /* <DEDUP_REMOVED lines=12> */
.L_x_42657:
[----:B------:R-:W-:-:S05]  /*be40*/  CS2R R18, SRZ ;  /* 0x0000000000127805 */ /* 0x000fca000001ff00 */
[----:B------:R-:W-:Y:S01]  /*be50*/  STG.E.128 desc[UR36][R2.64], R16 ;  /* 0x0000001002007986 */ /* 0x000fe2000c101d24 */
[----:B------:R-:W-:Y:S05]  /*be60*/  EXIT ;  /* 0x000000000000794d */ /* 0x000fea0003800000 */
.L_x_42656:
        /* <DEDUP_REMOVED lines=25> */
.L_x_42661:
[----:B------:R-:W-:Y:S05]  /*c000*/  BSYNC B0 ;  /* 0x0000000000007941 */ /* 0x000fea0003800000 */
.L_x_42660:
[----:B------:R-:W-:-:S05]  /*c010*/  LOP3.LUT R5, R0, R5, RZ, 0xfc, !PT ;  /* 0x0000000500057212 */ /* 0x000fca00078efcff */
[----:B------:R-:W-:Y:S01]  /*c020*/  STG.E.U8 desc[UR36][R2.64], R5 ;  /* 0x0000000502007986 */ /* 0x000fe2000c101124 */
[----:B------:R-:W-:Y:S05]  /*c030*/  EXIT ;  /* 0x000000000000794d */ /* 0x000fea0003800000 */
.L_x_42659:
        /* <DEDUP_REMOVED lines=17> */
.L_x_42663:
[----:B------:R-:W-:Y:S01]  /*c150*/  IMAD.MOV.U32 R0, RZ, RZ, 0x7f ;  /* 0x0000007fff007424 */ /* 0x000fe200078e00ff */
[----:B------:R-:W-:-:S04]  /*c160*/  ISETP.GT.U32.AND P0, PT, R4, 0x7f800000, PT ;  /* 0x7f8000000400780c */ /* 0x000fc80003f04070 */
[----:B------:R-:W-:-:S09]  /*c170*/  SEL R0, R0, 0x7c, P0 ;  /* 0x0000007c00007807 */ /* 0x000fd20000000000 */
.L_x_42664:
[----:B------:R-:W-:Y:S05]  /*c180*/  BSYNC B0 ;  /* 0x0000000000007941 */ /* 0x000fea0003800000 */
.L_x_42662:
[----:B------:R-:W-:-:S04]  /*c190*/  LOP3.LUT R4, R5, 0x80000000, RZ, 0xc0, !PT ;  /* 0x8000000005047812 */ /* 0x000fc800078ec0ff */
[----:B------:R-:W-:-:S04]  /*c1a0*/  SHF.R.U32.HI R5, RZ, 0x18, R4 ;  /* 0x00000018ff057819 */ /* 0x000fc80000011604 */
[----:B------:R-:W-:-:S05]  /*c1b0*/  LOP3.LUT R5, R0, R5, RZ, 0xfc, !PT ;  /* 0x0000000500057212 */ /* 0x000fca00078efcff */
[----:B------:R-:W-:Y:S01]  /*c1c0*/  STG.E.U8 desc[UR36][R2.64], R5 ;  /* 0x0000000502007986 */ /* 0x000fe2000c101124 */
[----:B------:R-:W-:Y:S05]  /*c1d0*/  EXIT ;  /* 0x000000000000794d */ /* 0x000fea0003800000 */
.L_x_42658:
        /* <DEDUP_REMOVED lines=8> */
.L_x_42655:
        /* <DEDUP_REMOVED lines=11> */
.L_x_42667:
        /* <DEDUP_REMOVED lines=21> */
.L_x_42670:
[----:B------:R-:W-:-:S04]  /*c460*/  LOP3.LUT R0, R7, 0x80000000, RZ, 0xc0, !PT ;  /* 0x8000000007007812 */ /* 0x000fc800078ec0ff */
[----:B------:R-:W-:-:S04]  /*c470*/  SHF.R.U32.HI R5, RZ, 0x18, R0 ;  /* 0x00000018ff057819 */ /* 0x000fc80000011600 */
[----:B------:R-:W-:-:S04]  /*c480*/  LOP3.LUT R4, R4, R5, RZ, 0xfc, !PT ;  /* 0x0000000504047212 */ /* 0x000fc800078efcff */
[----:B------:R-:W-:-:S07]  /*c490*/  PRMT R0, R4, 0x7610, R0 ;  /* 0x0000761004007816 */ /* 0x000fce0000000000 */
.L_x_42669:
[----:B------:R-:W-:Y:S05]  /*c4a0*/  BSYNC B0 ;  /* 0x0000000000007941 */ /* 0x000fea0003800000 */
.L_x_42668:
[----:B------:R-:W-:Y:S01]  /*c4b0*/  STG.E.U8 desc[UR36][R2.64], R0 ;  /* 0x0000000002007986 */ /* 0x000fe2000c101124 */
[----:B------:R-:W-:Y:S05]  /*c4c0*/  EXIT ;  /* 0x000000000000794d */ /* 0x000fea0003800000 */
.L_x_42666:
        /* <DEDUP_REMOVED lines=21> */
.L_x_42673:
[----:B------:R-:W-:-:S04]  /*c620*/  LOP3.LUT R0, R7, 0x80000000, RZ, 0xc0, !PT ;  /* 0x8000000007007812 */ /* 0x000fc800078ec0ff */
[----:B------:R-:W-:-:S04]  /*c630*/  SHF.R.U32.HI R5, RZ, 0x18, R0 ;  /* 0x00000018ff057819 */ /* 0x000fc80000011600 */
[----:B------:R-:W-:-:S04]  /*c640*/  LOP3.LUT R4, R4, R5, RZ, 0xfc, !PT ;  /* 0x0000000504047212 */ /* 0x000fc800078efcff */
[----:B------:R-:W-:-:S07]  /*c650*/  PRMT R0, R4, 0x7610, R0 ;  /* 0x0000761004007816 */ /* 0x000fce0000000000 */
.L_x_42672:
[----:B------:R-:W-:Y:S05]  /*c660*/  BSYNC B0 ;  /* 0x0000000000007941 */ /* 0x000fea0003800000 */
.L_x_42671:
[----:B------:R-:W-:Y:S01]  /*c670*/  STG.E.U8 desc[UR36][R2.64], R0 ;  /* 0x0000000002007986 */ /* 0x000fe2000c101124 */
[----:B------:R-:W-:Y:S05]  /*c680*/  EXIT ;  /* 0x000000000000794d */ /* 0x000fea0003800000 */
.L_x_42665:
        /* <DEDUP_REMOVED lines=26> */
.L_x_42648:
        /* <DEDUP_REMOVED lines=16> */
.L_x_42676:
[----:B------:R-:W-:Y:S05]  /*c930*/  EXIT ;  /* 0x000000000000794d */ /* 0x000fea0003800000 */
.L_x_42675:
[----:B------:R-:W0:Y:S02]  /*c940*/  F2I.U64.F64.TRUNC R16, R16 ;  /* 0x0000001000107311 */ /* 0x000e24000030d800 */
[----:B0-----:R-:W-:Y:S01]  /*c950*/  STG.E.64 desc[UR36][R2.64], R16 ;  /* 0x0000001002007986 */ /* 0x001fe2000c101b24 */
[----:B------:R-:W-:Y:S05]  /*c960*/  EXIT ;  /* 0x000000000000794d */ /* 0x000fea0003800000 */
.L_x_42674:
[----:B------:R-:W0:Y:S02]  /*c970*/  F2I.U32.F64.TRUNC R17, R16 ;  /* 0x0000001000117311 */ /* 0x000e24000030d000 */
[----:B0-----:R-:W-:Y:S01]  /*c980*/  STG.E desc[UR36][R2.64], R17 ;  /* 0x0000001102007986 */ /* 0x001fe2000c101924 */
[----:B------:R-:W-:Y:S05]  /*c990*/  EXIT ;  /* 0x000000000000794d */ /* 0x000fea0003800000 */
.L_x_42677:
        /* <DEDUP_REMOVED lines=14> */
.L_x_57557:


//--------------------- .text._ZN2at6native18elementwise_kernelILi128ELi2EZNS0_22gpu_kernel_impl_nocastINS0_13BUnaryFunctorIdddZZZNS0_21remainder_kernel_cudaERNS_18TensorIteratorBaseEENKUlvE0_clEvENKUlvE_clEvEUlddE_EEEEvS5_RKT_EUliE_EEviT1_ --------------------------
	.section	.text._ZN2at6native18elementwise_kernelILi128ELi2EZNS0_22gpu_kernel_impl_nocastINS0_13BUnaryFunctorIdddZZZNS0_21remainder_kernel_cudaERNS_18TensorIteratorBaseEENKUlvE0_clEvENKUlvE_clEvEUlddE_EEEEvS5_RKT_EUliE_EEviT1_,"ax",@progbits
	.align	128
        .global         _ZN2at6native18elementwise_kernelILi128ELi2EZNS0_22gpu_kernel_impl_nocastINS0_13BUnaryFunctorIdddZZZNS0_21remainder_kernel_cudaERNS_18TensorIteratorBaseEENKUlvE0_clEvENKUlvE_clEvEUlddE_EEEEvS5_RKT_EUliE_EEviT1_
        .type           _ZN2at6native18elementwise_kernelILi128ELi2EZNS0_22gpu_kernel_impl_nocastINS0_13BUnaryFunctorIdddZZZNS0_21remainder_kernel_cudaERNS_18TensorIteratorBaseEENKUlvE0_clEvENKUlvE_clEvEUlddE_EEEEvS5_RKT_EUliE_EEviT1_,@function
        .size           _ZN2at6native18elementwise_kernelILi128ELi2EZNS0_22gpu_kernel_impl_nocastINS0_13BUnaryFunctorIdddZZZNS0_21remainder_kernel_cudaERNS_18TensorIteratorBaseEENKUlvE0_clEvENKUlvE_clEvEUlddE_EEEEvS5_RKT_EUliE_EEviT1_,(.L_x_57558 - _ZN2at6native18elementwise_kernelILi128ELi2EZNS0_22gpu_kernel_impl_nocastINS0_13BUnaryFunctorIdddZZZNS0_21remainder_kernel_cudaERNS_18TensorIteratorBaseEENKUlvE0_clEvENKUlvE_clEvEUlddE_EEEEvS5_RKT_EUliE_EEviT1_)
        .other          _ZN2at6native18elementwise_kernelILi128ELi2EZNS0_22gpu_kernel_impl_nocastINS0_13BUnaryFunctorIdddZZZNS0_21remainder_kernel_cudaERNS_18TensorIteratorBaseEENKUlvE0_clEvENKUlvE_clEvEUlddE_EEEEvS5_RKT_EUliE_EEviT1_,@"STO_CUDA_ENTRY STV_DEFAULT"
_ZN2at6native18elementwise_kernelILi128ELi2EZNS0_22gpu_kernel_impl_nocastINS0_13BUnaryFunctorIdddZZZNS0_21remainder_kernel_cudaERNS_18TensorIteratorBaseEENKUlvE0_clEvENKUlvE_clEvEUlddE_EEEEvS5_RKT_EUliE_EEviT1_:
.text._ZN2at6native18elementwise_kernelILi128ELi2EZNS0_22gpu_kernel_impl_nocastINS0_13BUnaryFunctorIdddZZZNS0_21remainder_kernel_cudaERNS_18TensorIteratorBaseEENKUlvE0_clEvENKUlvE_clEvEUlddE_EEEEvS5_RKT_EUliE_EEviT1_:
        /* <DEDUP_REMOVED lines=299> */
[----:B------:R-:W-:Y:S01]  /*12b0*/  @P0 MOV R10, RZ ;  /* 0x000000ff000a0202 */ /* 0x000fe20000000f00 */
[----:B------:R-:W-:-:S04]  /*12c0*/  IMAD.MOV R6, RZ, RZ, -R11 ;  /* 0x000000ffff067224 */ /* 0x000fc800078e0a0b */
[----:B------:R-:W-:Y:S01]  /*12d0*/  IMAD R6, R6, UR8, R7 ;  /* 0x0000000806067c24 */ /* 0x000fe2000f8e0207 */
[----:B------:R-:W-:Y:S01]  /*12e0*/  ULDC.64 UR8, c[0x0][0x400] ;  /* 0x0001000000087ab9 */ /* 0x000fe20000000a00 */
[----:B------:R-:W1:Y:S02]  /*12f0*/  @P0 LDC R3, c[0x0][0x33c] ;  /* 0x0000cf00ff030b82 */ /* 0x000e640000000800 */
[C---:B------:R-:W-:Y:S02]  /*1300*/  IMAD R5, R6.reuse, UR8, R5 ;  /* 0x0000000806057c24 */ /* 0x040fe4000f8e0205 */
[----:B------:R-:W-:-:S04]  /*1310*/  IMAD R2, R6, UR9, R2 ;  /* 0x0000000906027c24 */ /* 0x000fc8000f8e0202 */
[----:B------:R-:W2:Y:S01]  /*1320*/  @P0 LDC.64 R8, c[0x0][0x408] ;  /* 0x00010200ff080b82 */ /* 0x000ea20000000a00 */
[----:B0-----:R-:W-:-:S05]  /*1330*/  @P0 IMAD.HI.U32 R4, R11, R12, R10 ;  /* 0x0000000c0b040227 */ /* 0x001fca00078e000a */
[----:B------:R-:W-:-:S05]  /*1340*/  @P0 SHF.R.U32.HI R4, RZ, R13, R4 ;  /* 0x0000000dff040219 */ /* 0x000fca0000011604 */
[----:B------:R-:W-:-:S04]  /*1350*/  @P0 IMAD.MOV R10, RZ, RZ, -R4 ;  /* 0x000000ffff0a0224 */ /* 0x000fc800078e0a04 */
[----:B-1----:R-:W-:-:S04]  /*1360*/  @P0 IMAD R10, R10, R3, R11 ;  /* 0x000000030a0a0224 */ /* 0x002fc800078e020b */
[C---:B--2---:R-:W-:Y:S02]  /*1370*/  @P0 IMAD R5, R10.reuse, R8, R5 ;  /* 0x000000080a050224 */ /* 0x044fe400078e0205 */
[----:B------:R-:W-:-:S07]  /*1380*/  @P0 IMAD R2, R10, R9, R2 ;  /* 0x000000090a020224 */ /* 0x000fce00078e0202 */
.L_x_42680:
        /* <DEDUP_REMOVED lines=45> */
.L_x_42686:
        /* <DEDUP_REMOVED lines=12> */
.L_x_42685:
[----:B------:R-:W-:Y:S05]  /*1720*/  BSYNC B2 ;  /* 0x0000000000027941 */ /* 0x000fea0003800000 */
.L_x_42684:
        /* <DEDUP_REMOVED lines=13> */
.L_x_42692:
        /* <DEDUP_REMOVED lines=33> */
.L_x_42691:
[----:B------:R-:W-:-:S07]  /*1a10*/  IMAD.MOV.U32 R10, RZ, RZ, R15 ;  /* 0x000000ffff0a7224 */ /* 0x000fce00078e000f */
.L_x_42690:
[----:B------:R-:W-:Y:S05]  /*1a20*/  BSYNC B3 ;  /* 0x0000000000037941 */ /* 0x000fea0003800000 */
.L_x_42689:
[----:B------:R-:W-:-:S13]  /*1a30*/  ISETP.GE.U32.AND P0, PT, R12, 0xc, PT ;  /* 0x0000000c0c00780c */ /* 0x000fda0003f06070 */
[----:B------:R-:W-:Y:S05]  /*1a40*/  @!P0 BRA `(.L_x_42688) ;  /* 0x0000000400d88947 */ /* 0x000fea0003800000 */
[----:B------:R-:W-:Y:S01]  /*1a50*/  BSSY B3, `(.L_x_42693) ;  /* 0x0000074000037945 */ /* 0x000fe20003800000 */
.L_x_42694:
        /* <DEDUP_REMOVED lines=116> */
.L_x_42693:
[----:B------:R-:W-:-:S07]  /*21a0*/  IMAD.MOV.U32 R16, RZ, RZ, R15 ;  /* 0x000000ffff107224 */ /* 0x000fce00078e000f */
.L_x_42688:
[----:B------:R-:W-:Y:S05]  /*21b0*/  BSYNC B2 ;  /* 0x0000000000027941 */ /* 0x000fea0003800000 */
.L_x_42687:
        /* <DEDUP_REMOVED lines=19> */
.L_x_42696:
[----:B------:R-:W-:Y:S05]  /*22f0*/  BSYNC B2 ;  /* 0x0000000000027941 */ /* 0x000fea0003800000 */
.L_x_42695:
[----:B------:R-:W-:Y:S02]  /*2300*/  IMAD.MOV.U32 R9, RZ, RZ, R13 ;  /* 0x000000ffff097224 */ /* 0x000fe400078e000d */
[----:B------:R-:W-:-:S03]  /*2310*/  IMAD.MOV.U32 R8, RZ, RZ, R12 ;  /* 0x000000ffff087224 */ /* 0x000fc600078e000c */
[----:B------:R-:W-:Y:S01]  /*2320*/  LOP3.LUT R9, R9, 0x80000000, R3, 0xb8, !PT ;  /* 0x8000000009097812 */ /* 0x000fe200078eb803 */
[----:B------:R-:W-:Y:S06]  /*2330*/  BRA `(.L_x_42683) ;  /* 0x00000000001c7947 */ /* 0x000fec0003800000 */
.L_x_42682:
[----:B------:R-:W-:-:S06]  /*2340*/  DSETP.GTU.AND P0, PT, R6, +INF , PT ;  /* 0x7ff000000600742a */ /* 0x000fcc0003f0c000 */
[----:B------:R-:W-:-:S14]  /*2350*/  DSETP.LE.AND P0, PT, R10, +INF , !P0 ;  /* 0x7ff000000a00742a */ /* 0x000fdc0004703000 */
[----:B------:R-:W0:Y:S01]  /*2360*/  @!P0 LDC.64 R8, c[0x0][0x428] ;  /* 0x00010a00ff088b82 */ /* 0x000e220000000a00 */
[----:B------:R-:W-:Y:S02]  /*2370*/  @P0 DSETP.NEU.AND P1, PT, R10, +INF , PT ;  /* 0x7ff000000a00042a */ /* 0x000fe40003f2d000 */
[----:B0-----:R-:W-:-:S06]  /*2380*/  @!P0 DADD R8, R2, R8 ;  /* 0x0000000002088229 */ /* 0x001fcc0000000008 */
[----:B------:R-:W-:Y:S02]  /*2390*/  @P0 FSEL R8, R2, RZ, P1 ;  /* 0x000000ff02080208 */ /* 0x000fe40000800000 */
[----:B------:R-:W-:-:S07]  /*23a0*/  @P0 FSEL R9, R3, -QNAN , P1 ;  /* 0xfff8000003090808 */ /* 0x000fce0000800000 */
.L_x_42683:
[----:B------:R-:W-:Y:S05]  /*23b0*/  BSYNC B0 ;  /* 0x0000000000007941 */ /* 0x000fea0003800000 */
.L_x_42681:
[C---:B------:R-:W-:Y:S01]  /*23c0*/  DSETP.GEU.AND P0, PT, R8.reuse, RZ, PT ;  /* 0x000000ff0800722a */ /* 0x040fe20003f0e000 */
[----:B------:R-:W-:Y:S02]  /*23d0*/  ULDC.64 UR8, c[0x0][0x428] ;  /* 0x00010a0000087ab9 */ /* 0x000fe40000000a00 */
[----:B------:R-:W-:-:S03]  /*23e0*/  DADD R2, R8, UR8 ;  /* 0x0000000808027e29 */ /* 0x000fc60008000000 */
[----:B------:R-:W-:-:S06]  /*23f0*/  DSETP.GT.XOR P0, PT, RZ, UR8, !P0 ;  /* 0x00000008ff007e2a */ /* 0x000fcc000c704800 */
[----:B------:R-:W-:-:S06]  /*2400*/  DSETP.NEU.AND P0, PT, R8, RZ, P0 ;  /* 0x000000ff0800722a */ /* 0x000fcc000070d000 */
[----:B------:R-:W-:Y:S02]  /*2410*/  FSEL R2, R2, R8, P0 ;  /* 0x0000000802027208 */ /* 0x000fe40000000000 */
[----:B------:R-:W-:Y:S01]  /*2420*/  FSEL R3, R3, R9, P0 ;  /* 0x0000000903037208 */ /* 0x000fe20000000000 */
[----:B------:R-:W-:-:S04]  /*2430*/  VIADD R9, R0, 0x80 ;  /* 0x0000008000097836 */ /* 0x000fc80000000000 */
[----:B------:R0:W-:Y:S03]  /*2440*/  STG.E.64 desc[UR4][R4.64], R2 ;  /* 0x0000000204007986 */ /* 0x0001e6000c101b04 */
.L_x_42679:
[----:B------:R-:W-:Y:S05]  /*2450*/  BSYNC B1 ;  /* 0x0000000000017941 */ /* 0x000fea0003800000 */
.L_x_42678:
        /* <DEDUP_REMOVED lines=305> */
.L_x_42697:
        /* <DEDUP_REMOVED lines=37> */
[----:B------:R-:W-:Y:S01]  /*39c0*/  MOV R15, R8 ;  /* 0x00000008000f7202 */ /* 0x000fe20000000f00 */
[----:B------:R-:W-:Y:S01]  /*39d0*/  IMAD.IADD R19, R10, 0x1, R11 ;  /* 0x000000010a137824 */ /* 0x000fe200078e020b */
[----:B------:R-:W-:-:S02]  /*39e0*/  LOP3.LUT R13, R13, 0x100000, RZ, 0xfc, !PT ;  /* 0x001000000d0d7812 */ /* 0x000fc400078efcff */
[----:B------:R-:W-:Y:S02]  /*39f0*/  LOP3.LUT R8, R12, 0x100000, RZ, 0xfc, !PT ;  /* 0x001000000c087812 */ /* 0x000fe400078efcff */
[----:B------:R-:W-:-:S04]  /*3a00*/  IADD3 R10, R19, 0x2, -R0 ;  /* 0x00000002130a7810 */ /* 0x000fc80007ffe800 */
[----:B------:R-:W-:-:S13]  /*3a10*/  LOP3.LUT P0, R10, R10, 0x3, RZ, 0xc0, !PT ;  /* 0x000000030a0a7812 */ /* 0x000fda000780c0ff */
[----:B------:R-:W-:Y:S05]  /*3a20*/  @!P0 BRA `(.L_x_42702) ;  /* 0x0000000000388947 */ /* 0x000fea0003800000 */
[----:B------:R-:W-:Y:S01]  /*3a30*/  BSSY B2, `(.L_x_42703) ;  /* 0x000000c000027945 */ /* 0x000fe20003800000 */
.L_x_42704:
        /* <DEDUP_REMOVED lines=12> */
.L_x_42703:
[----:B------:R-:W-:-:S07]  /*3b00*/  IMAD.MOV.U32 R10, RZ, RZ, R11 ;  /* 0x000000ffff0a7224 */ /* 0x000fce00078e000b */
.L_x_42702:
[----:B------:R-:W-:Y:S05]  /*3b10*/  BSYNC B1 ;  /* 0x0000000000017941 */ /* 0x000fea0003800000 */
.L_x_42701:
        /* <DEDUP_REMOVED lines=13> */
.L_x_42710:
        /* <DEDUP_REMOVED lines=33> */
.L_x_42709:
[----:B------:R-:W-:-:S07]  /*3e00*/  IMAD.MOV.U32 R10, RZ, RZ, R12 ;  /* 0x000000ffff0a7224 */ /* 0x000fce00078e000c */
.L_x_42708:
[----:B------:R-:W-:Y:S05]  /*3e10*/  BSYNC B2 ;  /* 0x0000000000027941 */ /* 0x000fea0003800000 */
.L_x_42707:
[----:B------:R-:W-:-:S13]  /*3e20*/  ISETP.GE.U32.AND P0, PT, R11, 0xc, PT ;  /* 0x0000000c0b00780c */ /* 0x000fda0003f06070 */
[----:B------:R-:W-:Y:S05]  /*3e30*/  @!P0 BRA `(.L_x_42706) ;  /* 0x0000000400d88947 */ /* 0x000fea0003800000 */
[----:B------:R-:W-:Y:S01]  /*3e40*/  BSSY B2, `(.L_x_42711) ;  /* 0x0000074000027945 */ /* 0x000fe20003800000 */
.L_x_42712:
        /* <DEDUP_REMOVED lines=116> */
.L_x_42711:
[----:B------:R-:W-:-:S07]  /*4590*/  IMAD.MOV.U32 R17, RZ, RZ, R11 ;  /* 0x000000ffff117224 */ /* 0x000fce00078e000b */
.L_x_42706:
[----:B------:R-:W-:Y:S05]  /*45a0*/  BSYNC B1 ;  /* 0x0000000000017941 */ /* 0x000fea0003800000 */
.L_x_42705:
        /* <DEDUP_REMOVED lines=20> */
.L_x_42714:
[----:B------:R-:W-:Y:S05]  /*46f0*/  BSYNC B1 ;  /* 0x0000000000017941 */ /* 0x000fea0003800000 */
.L_x_42713:
[----:B------:R-:W-:Y:S02]  /*4700*/  IMAD.MOV.U32 R11, RZ, RZ, R13 ;  /* 0x000000ffff0b7224 */ /* 0x000fe400078e000d */
[----:B------:R-:W-:-:S03]  /*4710*/  IMAD.MOV.U32 R10, RZ, RZ, R8 ;  /* 0x000000ffff0a7224 */ /* 0x000fc600078e0008 */
[----:B------:R-:W-:Y:S01]  /*4720*/  LOP3.LUT R11, R11, 0x80000000, R3, 0xb8, !PT ;  /* 0x800000000b0b7812 */ /* 0x000fe200078eb803 */
[----:B------:R-:W-:Y:S06]  /*4730*/  BRA `(.L_x_42700) ;  /* 0x00000000001c7947 */ /* 0x000fec0003800000 */
.L_x_42699:
[----:B------:R-:W-:-:S06]  /*4740*/  DSETP.GTU.AND P0, PT, R6, +INF , PT ;  /* 0x7ff000000600742a */ /* 0x000fcc0003f0c000 */
[----:B------:R-:W-:-:S14]  /*4750*/  DSETP.LE.AND P0, PT, R8, +INF , !P0 ;  /* 0x7ff000000800742a */ /* 0x000fdc0004703000 */
[----:B------:R-:W0:Y:S01]  /*4760*/  @!P0 LDC.64 R10, c[0x0][0x428] ;  /* 0x00010a00ff0a8b82 */ /* 0x000e220000000a00 */
[----:B------:R-:W-:Y:S02]  /*4770*/  @P0 DSETP.NEU.AND P1, PT, R8, +INF , PT ;  /* 0x7ff000000800042a */ /* 0x000fe40003f2d000 */
[----:B0-----:R-:W-:-:S06]  /*4780*/  @!P0 DADD R10, R2, R10 ;  /* 0x00000000020a8229 */ /* 0x001fcc000000000a */
[----:B------:R-:W-:Y:S02]  /*4790*/  @P0 FSEL R10, R2, RZ, P1 ;  /* 0x000000ff020a0208 */ /* 0x000fe40000800000 */
[----:B------:R-:W-:-:S07]  /*47a0*/  @P0 FSEL R11, R3, -QNAN , P1 ;  /* 0xfff80000030b0808 */ /* 0x000fce0000800000 */
.L_x_42700:
[----:B------:R-:W-:Y:S05]  /*47b0*/  BSYNC B0 ;  /* 0x0000000000007941 */ /* 0x000fea0003800000 */
.L_x_42698:
[C---:B------:R-:W-:Y:S01]  /*47c0*/  DSETP.GEU.AND P0, PT, R10.reuse, RZ, PT ;  /* 0x000000ff0a00722a */ /* 0x040fe20003f0e000 */
[----:B------:R-:W-:Y:S02]  /*47d0*/  ULDC.64 UR6, c[0x0][0x428] ;  /* 0x00010a0000067ab9 */ /* 0x000fe40000000a00 */
[----:B------:R-:W-:-:S03]  /*47e0*/  DADD R2, R10, UR6 ;  /* 0x000000060a027e29 */ /* 0x000fc60008000000 */
[----:B------:R-:W-:-:S06]  /*47f0*/  DSETP.GT.XOR P0, PT, RZ, UR6, !P0 ;  /* 0x00000006ff007e2a */ /* 0x000fcc000c704800 */
[----:B------:R-:W-:-:S06]  /*4800*/  DSETP.NEU.AND P0, PT, R10, RZ, P0 ;  /* 0x000000ff0a00722a */ /* 0x000fcc000070d000 */
[----:B------:R-:W-:Y:S02]  /*4810*/  FSEL R2, R2, R10, P0 ;  /* 0x0000000a02027208 */ /* 0x000fe40000000000 */
[----:B------:R-:W-:-:S05]  /*4820*/  FSEL R3, R3, R11, P0 ;  /* 0x0000000b03037208 */ /* 0x000fca0000000000 */
[----:B------:R-:W-:Y:S01]  /*4830*/  STG.E.64 desc[UR4][R4.64], R2 ;  /* 0x0000000204007986 */ /* 0x000fe2000c101b04 */
[----:B------:R-:W-:Y:S05]  /*4840*/  EXIT ;  /* 0x000000000000794d */ /* 0x000fea0003800000 */
.L_x_42715:
        /* <DEDUP_REMOVED lines=11> */
.L_x_57558:


//--------------------- .text._ZN2at6native27unrolled_elementwise_kernelINS0_13BUnaryFunctorIdddZZZNS0_21remainder_kernel_cudaERNS_18TensorIteratorBaseEENKUlvE0_clEvENKUlvE_clEvEUlddE_EESt5arrayIPcLm2EELi4E23TrivialOffsetCalculatorILi1EjESD_NS0_6memory15LoadWithoutCastENSE_16StoreWithoutCastEEEviT_T0_T2_T3_T4_T5_ --------------------------
	.section	.text._ZN2at6native27unrolled_elementwise_kernelINS0_13BUnaryFunctorIdddZZZNS0_21remainder_kernel_cudaERNS_18TensorIteratorBaseEENKUlvE0_clEvENKUlvE_clEvEUlddE_EESt5arrayIPcLm2EELi4E23TrivialOffsetCalculatorILi1EjESD_NS0_6memory15LoadWithoutCastENSE_16StoreWithoutCastEEEviT_T0_T2_T3_T4_T5_,"ax",@progbits
	.align	128
        .global         _ZN2at6native27unrolled_elementwise_kernelINS0_13BUnaryFunctorIdddZZZNS0_21remainder_kernel_cudaERNS_18TensorIteratorBaseEENKUlvE0_clEvENKUlvE_clEvEUlddE_EESt5arrayIPcLm2EELi4E23TrivialOffsetCalculatorILi1EjESD_NS0_6memory15LoadWithoutCastENSE_16StoreWithoutCastEEEviT_T0_T2_T3_T4_T5_
        .type           _ZN2at6native27unrolled_elementwise_kernelINS0_13BUnaryFunctorIdddZZZNS0_21remainder_kernel_cudaERNS_18TensorIteratorBaseEENKUlvE0_clEvENKUlvE_clEvEUlddE_EESt5arrayIPcLm2EELi4E23TrivialOffsetCalculatorILi1EjESD_NS0_6memory15LoadWithoutCastENSE_16StoreWithoutCastEEEviT_T0_T2_T3_T4_T5_,@function
        .size           _ZN2at6native27unrolled_elementwise_kernelINS0_13BUnaryFunctorIdddZZZNS0_21remainder_kernel_cudaERNS_18TensorIteratorBaseEENKUlvE0_clEvENKUlvE_clEvEUlddE_EESt5arrayIPcLm2EELi4E23TrivialOffsetCalculatorILi1EjESD_NS0_6memory15LoadWithoutCastENSE_16StoreWithoutCastEEEviT_T0_T2_T3_T4_T5_,(.L_x_57559 - _ZN2at6native27unrolled_elementwise_kernelINS0_13BUnaryFunctorIdddZZZNS0_21remainder_kernel_cudaERNS_18TensorIteratorBaseEENKUlvE0_clEvENKUlvE_clEvEUlddE_EESt5arrayIPcLm2EELi4E23TrivialOffsetCalculatorILi1EjESD_NS0_6memory15LoadWithoutCastENSE_16StoreWithoutCastEEEviT_T0_T2_T3_T4_T5_)
        .other          _ZN2at6native27unrolled_elementwise_kernelINS0_13BUnaryFunctorIdddZZZNS0_21remainder_kernel_cudaERNS_18TensorIteratorBaseEENKUlvE0_clEvENKUlvE_clEvEUlddE_EESt5arrayIPcLm2EELi4E23TrivialOffsetCalculatorILi1EjESD_NS0_6memory15LoadWithoutCastENSE_16StoreWithoutCastEEEviT_T0_T2_T3_T4_T5_,@"STO_CUDA_ENTRY STV_DEFAULT"
_ZN2at6native27unrolled_elementwise_kernelINS0_13BUnaryFunctorIdddZZZNS0_21remainder_kernel_cudaERNS_18TensorIteratorBaseEENKUlvE0_clEvENKUlvE_clEvEUlddE_EESt5arrayIPcLm2EELi4E23TrivialOffsetCalculatorILi1EjESD_NS0_6memory15LoadWithoutCastENSE_16StoreWithoutCastEEEviT_T0_T2_T3_T4_T5_:
.text._ZN2at6native27unrolled_elementwise_kernelINS0_13BUnaryFunctorIdddZZZNS0_21remainder_kernel_cudaERNS_18TensorIteratorBaseEENKUlvE0_clEvENKUlvE_clEvEUlddE_EESt5arrayIPcLm2EELi4E23TrivialOffsetCalculatorILi1EjESD_NS0_6memory15LoadWithoutCastENSE_16StoreWithoutCastEEEviT_T0_T2_T3_T4_T5_:
        /* <DEDUP_REMOVED lines=73> */
.L_x_42724:
        /* <DEDUP_REMOVED lines=12> */
.L_x_42723:
[----:B------:R-:W-:-:S07]  /*0550*/  IMAD.MOV.U32 R18, RZ, RZ, R21 ;  /* 0x000000ffff127224 */ /* 0x000fce00078e0015 */
.L_x_42722:
[----:B------:R-:W-:Y:S05]  /*0560*/  BSYNC B2 ;  /* 0x0000000000027941 */ /* 0x000fea0003800000 */
.L_x_42721:
        /* <DEDUP_REMOVED lines=13> */
.L_x_42730:
        /* <DEDUP_REMOVED lines=33> */
.L_x_42729:
[----:B------:R-:W-:Y:S02]  /*0850*/  IMAD.MOV.U32 R18, RZ, RZ, R21 ;  /* 0x000000ffff127224 */ /* 0x000fe400078e0015 */
[----:B------:R-:W-:-:S07]  /*0860*/  IMAD.MOV.U32 R23, RZ, RZ, R22 ;  /* 0x000000ffff177224 */ /* 0x000fce00078e0016 */
.L_x_42728:
[----:B------:R-:W-:Y:S05]  /*0870*/  BSYNC B3 ;  /* 0x0000000000037941 */ /* 0x000fea0003800000 */
.L_x_42727:
[----:B------:R-:W-:-:S13]  /*0880*/  ISETP.GE.U32.AND P0, PT, R19, 0xc, PT ;  /* 0x0000000c1300780c */ /* 0x000fda0003f06070 */
[----:B------:R-:W-:Y:S05]  /*0890*/  @!P0 BRA `(.L_x_42726) ;  /* 0x0000000400dc8947 */ /* 0x000fea0003800000 */
[----:B------:R-:W-:Y:S01]  /*08a0*/  BSSY B3, `(.L_x_42731) ;  /* 0x0000075000037945 */ /* 0x000fe20003800000 */
[----:B------:R-:W-:-:S07]  /*08b0*/  VIADD R17, R17, 0x10 ;  /* 0x0000001011117836 */ /* 0x000fce0000000000 */
.L_x_42732:
        /* <DEDUP_REMOVED lines=116> */
.L_x_42731:
[----:B------:R-:W-:-:S07]  /*1000*/  IMAD.MOV.U32 R23, RZ, RZ, R19 ;  /* 0x000000ffff177224 */ /* 0x000fce00078e0013 */
.L_x_42726:
[----:B------:R-:W-:Y:S05]  /*1010*/  BSYNC B2 ;  /* 0x0000000000027941 */ /* 0x000fea0003800000 */
.L_x_42725:
        /* <DEDUP_REMOVED lines=19> */
.L_x_42734:
[----:B------:R-:W-:Y:S05]  /*1150*/  BSYNC B2 ;  /* 0x0000000000027941 */ /* 0x000fea0003800000 */
.L_x_42733:
[----:B------:R-:W-:Y:S02]  /*1160*/  IMAD.MOV.U32 R15, RZ, RZ, R17 ;  /* 0x000000ffff0f7224 */ /* 0x000fe400078e0011 */
[----:B------:R-:W-:-:S03]  /*1170*/  IMAD.MOV.U32 R14, RZ, RZ, R16 ;  /* 0x000000ffff0e7224 */ /* 0x000fc600078e0010 */
[----:B------:R-:W-:Y:S01]  /*1180*/  LOP3.LUT R15, R15, 0x80000000, R7, 0xb8, !PT ;  /* 0x800000000f0f7812 */ /* 0x000fe200078eb807 */
[----:B------:R-:W-:Y:S06]  /*1190*/  BRA `(.L_x_42720) ;  /* 0x00000000001c7947 */ /* 0x000fec0003800000 */
.L_x_42719:
[----:B------:R-:W-:-:S06]  /*11a0*/  DSETP.GTU.AND P0, PT, R8, +INF , PT ;  /* 0x7ff000000800742a */ /* 0x000fcc0003f0c000 */
[----:B------:R-:W-:-:S14]  /*11b0*/  DSETP.LE.AND P0, PT, R16, +INF , !P0 ;  /* 0x7ff000001000742a */ /* 0x000fdc0004703000 */
[----:B------:R-:W0:Y:S01]  /*11c0*/  @!P0 LDC.64 R14, c[0x0][0x220] ;  /* 0x00008800ff0e8b82 */ /* 0x000e220000000a00 */
[----:B------:R-:W-:Y:S02]  /*11d0*/  @P0 DSETP.NEU.AND P2, PT, R16, +INF , PT ;  /* 0x7ff000001000042a */ /* 0x000fe40003f4d000 */
[----:B0-----:R-:W-:-:S06]  /*11e0*/  @!P0 DADD R14, R6, R14 ;  /* 0x00000000060e8229 */ /* 0x001fcc000000000e */
[----:B------:R-:W-:Y:S02]  /*11f0*/  @P0 FSEL R14, R6, RZ, P2 ;  /* 0x000000ff060e0208 */ /* 0x000fe40001000000 */
[----:B------:R-:W-:-:S07]  /*1200*/  @P0 FSEL R15, R7, -QNAN , P2 ;  /* 0xfff80000070f0808 */ /* 0x000fce0001000000 */
.L_x_42720:
[----:B------:R-:W-:Y:S05]  /*1210*/  BSYNC B0 ;  /* 0x0000000000007941 */ /* 0x000fea0003800000 */
.L_x_42718:
[C---:B------:R-:W-:Y:S01]  /*1220*/  DSETP.GEU.AND P0, PT, R14.reuse, RZ, PT ;  /* 0x000000ff0e00722a */ /* 0x040fe20003f0e000 */
[----:B------:R-:W-:Y:S02]  /*1230*/  ULDC.64 UR6, c[0x0][0x220] ;  /* 0x0000880000067ab9 */ /* 0x000fe40000000a00 */
[----:B------:R-:W-:-:S03]  /*1240*/  DADD R6, R14, UR6 ;  /* 0x000000060e067e29 */ /* 0x000fc60008000000 */
[----:B------:R-:W-:-:S06]  /*1250*/  DSETP.GT.XOR P0, PT, RZ, UR6, !P0 ;  /* 0x00000006ff007e2a */ /* 0x000fcc000c704800 */
[----:B------:R-:W-:-:S06]  /*1260*/  DSETP.NEU.AND P0, PT, R14, RZ, P0 ;  /* 0x000000ff0e00722a */ /* 0x000fcc000070d000 */
[----:B------:R-:W-:Y:S02]  /*1270*/  FSEL R6, R6, R14, P0 ;  /* 0x0000000e06067208 */ /* 0x000fe40000000000 */
[----:B------:R-:W-:-:S07]  /*1280*/  FSEL R7, R7, R15, P0 ;  /* 0x0000000f07077208 */ /* 0x000fce0000000000 */
.L_x_42717:
[----:B------:R-:W-:Y:S05]  /*1290*/  BSYNC B1 ;  /* 0x0000000000017941 */ /* 0x000fea0003800000 */
.L_x_42716:
[----:B-1----:R-:W-:Y:S01]  /*12a0*/  VIADD R9, R5, 0x80 ;  /* 0x0000008005097836 */ /* 0x002fe20000000000 */
[----:B------:R-:W-:Y:S04]  /*12b0*/  BSSY B1, `(.L_x_42735) ;  /* 0x0000105000017945 */ /* 0x000fe80003800000 */
[----:B------:R-:W-:-:S13]  /*12c0*/  ISETP.GE.AND P0, PT, R9, R0, PT ;  /* 0x000000000900720c */ /* 0x000fda0003f06270 */
[----:B------:R-:W-:Y:S05]  /*12d0*/  @P0 BRA `(.L_x_42736) ;  /* 0x0000001000080947 */ /* 0x000fea0003800000 */
[----:B------:R-:W0:Y:S01]  /*12e0*/  LDC.64 R14, c[0x0][0x220] ;  /* 0x00008800ff0e7b82 */ /* 0x000e220000000a00 */
        /* <DEDUP_REMOVED lines=36> */
.L_x_42743:
        /* <DEDUP_REMOVED lines=12> */
.L_x_42742:
[----:B------:R-:W-:-:S07]  /*15f0*/  IMAD.MOV.U32 R20, RZ, RZ, R22 ;  /* 0x000000ffff147224 */ /* 0x000fce00078e0016 */
.L_x_42741:
[----:B------:R-:W-:Y:S05]  /*1600*/  BSYNC B2 ;  /* 0x0000000000027941 */ /* 0x000fea0003800000 */
.L_x_42740:
        /* <DEDUP_REMOVED lines=13> */
.L_x_42749:
        /* <DEDUP_REMOVED lines=33> */
.L_x_42748:
[----:B------:R-:W-:-:S07]  /*18f0*/  IMAD.MOV.U32 R20, RZ, RZ, R22 ;  /* 0x000000ffff147224 */ /* 0x000fce00078e0016 */
.L_x_42747:
[----:B------:R-:W-:Y:S05]  /*1900*/  BSYNC B3 ;  /* 0x0000000000037941 */ /* 0x000fea0003800000 */
.L_x_42746:
[----:B------:R-:W-:-:S13]  /*1910*/  ISETP.GE.U32.AND P0, PT, R21, 0xc, PT ;  /* 0x0000000c1500780c */ /* 0x000fda0003f06070 */
[----:B------:R-:W-:Y:S05]  /*1920*/  @!P0 BRA `(.L_x_42745) ;  /* 0x0000000400dc8947 */ /* 0x000fea0003800000 */
[----:B------:R-:W-:Y:S01]  /*1930*/  BSSY B3, `(.L_x_42750) ;  /* 0x0000075000037945 */ /* 0x000fe20003800000 */
[----:B------:R-:W-:-:S07]  /*1940*/  VIADD R19, R19, 0x10 ;  /* 0x0000001013137836 */ /* 0x000fce0000000000 */
.L_x_42751:
        /* <DEDUP_REMOVED lines=116> */
.L_x_42750:
[----:B------:R-:W-:-:S07]  /*2090*/  IMAD.MOV.U32 R23, RZ, RZ, R21 ;  /* 0x000000ffff177224 */ /* 0x000fce00078e0015 */
.L_x_42745:
[----:B------:R-:W-:Y:S05]  /*20a0*/  BSYNC B2 ;  /* 0x0000000000027941 */ /* 0x000fea0003800000 */
.L_x_42744:
        /* <DEDUP_REMOVED lines=19> */
.L_x_42753:
[----:B------:R-:W-:Y:S05]  /*21e0*/  BSYNC B2 ;  /* 0x0000000000027941 */ /* 0x000fea0003800000 */
.L_x_42752:
[----:B------:R-:W-:Y:S01]  /*21f0*/  LOP3.LUT R19, R19, 0x80000000, R13, 0xb8, !PT ;  /* 0x8000000013137812 */ /* 0x000fe200078eb80d */
[----:B------:R-:W-:Y:S06]  /*2200*/  BRA `(.L_x_42739) ;  /* 0x00000000001c7947 */ /* 0x000fec0003800000 */
.L_x_42738:
[----:B------:R-:W-:-:S06]  /*2210*/  DSETP.GTU.AND P0, PT, R14, +INF , PT ;  /* 0x7ff000000e00742a */ /* 0x000fcc0003f0c000 */
[----:B------:R-:W-:-:S14]  /*2220*/  DSETP.LE.AND P0, PT, R16, +INF , !P0 ;  /* 0x7ff000001000742a */ /* 0x000fdc0004703000 */
[----:B------:R-:W0:Y:S01]  /*2230*/  @!P0 LDC.64 R18, c[0x0][0x220] ;  /* 0x00008800ff128b82 */ /* 0x000e220000000a00 */
[----:B------:R-:W-:Y:S02]  /*2240*/  @P0 DSETP.NEU.AND P2, PT, R16, +INF , PT ;  /* 0x7ff000001000042a */ /* 0x000fe40003f4d000 */
[----:B0-----:R-:W-:-:S06]  /*2250*/  @!P0 DADD R18, R12, R18 ;  /* 0x000000000c128229 */ /* 0x001fcc0000000012 */
[----:B------:R-:W-:Y:S02]  /*2260*/  @P0 FSEL R18, R12, RZ, P2 ;  /* 0x000000ff0c120208 */ /* 0x000fe40001000000 */
[----:B------:R-:W-:-:S07]  /*2270*/  @P0 FSEL R19, R13, -QNAN , P2 ;  /* 0xfff800000d130808 */ /* 0x000fce0001000000 */
.L_x_42739:
[----:B------:R-:W-:Y:S05]  /*2280*/  BSYNC B0 ;  /* 0x0000000000007941 */ /* 0x000fea0003800000 */
.L_x_42737:
[C---:B------:R-:W-:Y:S01]  /*2290*/  DSETP.GEU.AND P0, PT, R18.reuse, RZ, PT ;  /* 0x000000ff1200722a */ /* 0x040fe20003f0e000 */
[----:B------:R-:W-:Y:S02]  /*22a0*/  ULDC.64 UR6, c[0x0][0x220] ;  /* 0x0000880000067ab9 */ /* 0x000fe40000000a00 */
[----:B------:R-:W-:-:S03]  /*22b0*/  DADD R12, R18, UR6 ;  /* 0x00000006120c7e29 */ /* 0x000fc60008000000 */
[----:B------:R-:W-:-:S06]  /*22c0*/  DSETP.GT.XOR P0, PT, RZ, UR6, !P0 ;  /* 0x00000006ff007e2a */ /* 0x000fcc000c704800 */
[----:B------:R-:W-:-:S06]  /*22d0*/  DSETP.NEU.AND P0, PT, R18, RZ, P0 ;  /* 0x000000ff1200722a */ /* 0x000fcc000070d000 */
[----:B------:R-:W-:Y:S02]  /*22e0*/  FSEL R14, R12, R18, P0 ;  /* 0x000000120c0e7208 */ /* 0x000fe40000000000 */
[----:B------:R-:W-:-:S07]  /*22f0*/  FSEL R15, R13, R19, P0 ;  /* 0x000000130d0f7208 */ /* 0x000fce0000000000 */
.L_x_42736:
[----:B------:R-:W-:Y:S05]  /*2300*/  BSYNC B1 ;  /* 0x0000000000017941 */ /* 0x000fea0003800000 */
.L_x_42735:
[----:B-----5:R-:W-:Y:S01]  /*2310*/  VIADD R13, R5, 0x100 ;  /* 0x00000100050d7836 */ /* 0x020fe20000000000 */
[----:B------:R-:W-:Y:S04]  /*2320*/  BSSY B1, `(.L_x_42754) ;  /* 0x0000105000017945 */ /* 0x000fe80003800000 */
[----:B------:R-:W-:-:S13]  /*2330*/  ISETP.GE.AND P0, PT, R13, R0, PT ;  /* 0x000000000d00720c */ /* 0x000fda0003f06270 */
[----:B------:R-:W-:Y:S05]  /*2340*/  @P0 BRA `(.L_x_42755) ;  /* 0x0000001000080947 */ /* 0x000fea0003800000 */
[----:B------:R-:W0:Y:S01]  /*2350*/  LDC.64 R12, c[0x0][0x220] ;  /* 0x00008800ff0c7b82 */ /* 0x000e220000000a00 */
[----:B------:R-:W-:Y:S01]  /*2360*/  LOP3.LUT R17, R11, 0x7fffffff, RZ, 0xc0, !PT ;  /* 0x7fffffff0b117812 */ /* 0x000fe200078ec0ff */
        /* <DEDUP_REMOVED lines=35> */
.L_x_42762:
        /* <DEDUP_REMOVED lines=12> */
.L_x_42761:
[----:B------:R-:W-:-:S07]  /*2660*/  IMAD.MOV.U32 R20, RZ, RZ, R22 ;  /* 0x000000ffff147224 */ /* 0x000fce00078e0016 */
.L_x_42760:
[----:B------:R-:W-:Y:S05]  /*2670*/  BSYNC B2 ;  /* 0x0000000000027941 */ /* 0x000fea0003800000 */
.L_x_42759:
        /* <DEDUP_REMOVED lines=13> */
.L_x_42768:
        /* <DEDUP_REMOVED lines=33> */
.L_x_42767:
[----:B------:R-:W-:-:S07]  /*2960*/  IMAD.MOV.U32 R20, RZ, RZ, R22 ;  /* 0x000000ffff147224 */ /* 0x000fce00078e0016 */
.L_x_42766:
[----:B------:R-:W-:Y:S05]  /*2970*/  BSYNC B3 ;  /* 0x0000000000037941 */ /* 0x000fea0003800000 */
.L_x_42765:
[----:B------:R-:W-:-:S13]  /*2980*/  ISETP.GE.U32.AND P0, PT, R21, 0xc, PT ;  /* 0x0000000c1500780c */ /* 0x000fda0003f06070 */
[----:B------:R-:W-:Y:S05]  /*2990*/  @!P0 BRA `(.L_x_42764) ;  /* 0x0000000400dc8947 */ /* 0x000fea0003800000 */
[----:B------:R-:W-:Y:S01]  /*29a0*/  BSSY B3, `(.L_x_42769) ;  /* 0x0000075000037945 */ /* 0x000fe20003800000 */
[----:B------:R-:W-:-:S07]  /*29b0*/  VIADD R19, R19, 0x10 ;  /* 0x0000001013137836 */ /* 0x000fce0000000000 */
.L_x_42770:
        /* <DEDUP_REMOVED lines=116> */
.L_x_42769:
[----:B------:R-:W-:-:S07]  /*3100*/  IMAD.MOV.U32 R23, RZ, RZ, R21 ;  /* 0x000000ffff177224 */ /* 0x000fce00078e0015 */
.L_x_42764:
[----:B------:R-:W-:Y:S05]  /*3110*/  BSYNC B2 ;  /* 0x0000000000027941 */ /* 0x000fea0003800000 */
.L_x_42763:
        /* <DEDUP_REMOVED lines=19> */
.L_x_42772:
[----:B------:R-:W-:Y:S05]  /*3250*/  BSYNC B2 ;  /* 0x0000000000027941 */ /* 0x000fea0003800000 */
.L_x_42771:
[----:B------:R-:W-:Y:S01]  /*3260*/  LOP3.LUT R19, R19, 0x80000000, R11, 0xb8, !PT ;  /* 0x8000000013137812 */ /* 0x000fe200078eb80b */
[----:B------:R-:W-:Y:S06]  /*3270*/  BRA `(.L_x_42758) ;  /* 0x00000000001c7947 */ /* 0x000fec0003800000 */
.L_x_42757:
[----:B------:R-:W-:-:S06]  /*3280*/  DSETP.GTU.AND P0, PT, R12, +INF , PT ;  /* 0x7ff000000c00742a */ /* 0x000fcc0003f0c000 */
[----:B------:R-:W-:-:S14]  /*3290*/  DSETP.LE.AND P0, PT, R16, +INF , !P0 ;  /* 0x7ff000001000742a */ /* 0x000fdc0004703000 */
[----:B------:R-:W0:Y:S01]  /*32a0*/  @!P0 LDC.64 R18, c[0x0][0x220] ;  /* 0x00008800ff128b82 */ /* 0x000e220000000a00 */
[----:B------:R-:W-:Y:S02]  /*32b0*/  @P0 DSETP.NEU.AND P2, PT, R16, +INF , PT ;  /* 0x7ff000001000042a */ /* 0x000fe40003f4d000 */
[----:B0-----:R-:W-:-:S06]  /*32c0*/  @!P0 DADD R18, R10, R18 ;  /* 0x000000000a128229 */ /* 0x001fcc0000000012 */
[----:B------:R-:W-:Y:S02]  /*32d0*/  @P0 FSEL R18, R10, RZ, P2 ;  /* 0x000000ff0a120208 */ /* 0x000fe40001000000 */
[----:B------:R-:W-:-:S07]  /*32e0*/  @P0 FSEL R19, R11, -QNAN , P2 ;  /* 0xfff800000b130808 */ /* 0x000fce0001000000 */
.L_x_42758:
[----:B------:R-:W-:Y:S05]  /*32f0*/  BSYNC B0 ;  /* 0x0000000000007941 */ /* 0x000fea0003800000 */
.L_x_42756:
[C---:B------:R-:W-:Y:S01]  /*3300*/  DSETP.GEU.AND P0, PT, R18.reuse, RZ, PT ;  /* 0x000000ff1200722a */ /* 0x040fe20003f0e000 */
[----:B------:R-:W-:Y:S02]  /*3310*/  ULDC.64 UR6, c[0x0][0x220] ;  /* 0x0000880000067ab9 */ /* 0x000fe40000000a00 */
[----:B------:R-:W-:-:S03]  /*3320*/  DADD R10, R18, UR6 ;  /* 0x00000006120a7e29 */ /* 0x000fc60008000000 */
[----:B------:R-:W-:-:S06]  /*3330*/  DSETP.GT.XOR P0, PT, RZ, UR6, !P0 ;  /* 0x00000006ff007e2a */ /* 0x000fcc000c704800 */
[----:B------:R-:W-:-:S06]  /*3340*/  DSETP.NEU.AND P0, PT, R18, RZ, P0 ;  /* 0x000000ff1200722a */ /* 0x000fcc000070d000 */
[----:B------:R-:W-:Y:S02]  /*3350*/  FSEL R8, R10, R18, P0 ;  /* 0x000000120a087208 */ /* 0x000fe40000000000 */
[----:B------:R-:W-:-:S07]  /*3360*/  FSEL R19, R11, R19, P0 ;  /* 0x000000130b137208 */ /* 0x000fce0000000000 */
.L_x_42755:
[----:B------:R-:W-:Y:S05]  /*3370*/  BSYNC B1 ;  /* 0x0000000000017941 */ /* 0x000fea0003800000 */
.L_x_42754:
[----:B------:R-:W-:Y:S01]  /*3380*/  VIADD R11, R5, 0x180 ;  /* 0x00000180050b7836 */ /* 0x000fe20000000000 */
        /* <DEDUP_REMOVED lines=40> */
.L_x_42780:
        /* <DEDUP_REMOVED lines=12> */
.L_x_42779:
[----:B------:R-:W-:Y:S05]  /*36d0*/  BSYNC B2 ;  /* 0x0000000000027941 */ /* 0x000fea0003800000 */
.L_x_42778:
        /* <DEDUP_REMOVED lines=13> */
.L_x_42786:
        /* <DEDUP_REMOVED lines=33> */
.L_x_42785:
[----:B------:R-:W-:-:S07]  /*39c0*/  IMAD.MOV.U32 R17, RZ, RZ, R22 ;  /* 0x000000ffff117224 */ /* 0x000fce00078e0016 */
.L_x_42784:
[----:B------:R-:W-:Y:S05]  /*39d0*/  BSYNC B3 ;  /* 0x0000000000037941 */ /* 0x000fea0003800000 */
.L_x_42783:
[----:B------:R-:W-:-:S13]  /*39e0*/  ISETP.GE.U32.AND P0, PT, R21, 0xc, PT ;  /* 0x0000000c1500780c */ /* 0x000fda0003f06070 */
[----:B------:R-:W-:Y:S05]  /*39f0*/  @!P0 BRA `(.L_x_42782) ;  /* 0x0000000400dc8947 */ /* 0x000fea0003800000 */
[----:B------:R-:W-:Y:S01]  /*3a00*/  BSSY B3, `(.L_x_42787) ;  /* 0x0000075000037945 */ /* 0x000fe20003800000 */
[----:B------:R-:W-:-:S07]  /*3a10*/  VIADD R20, R20, 0x10 ;  /* 0x0000001014147836 */ /* 0x000fce0000000000 */
.L_x_42788:
        /* <DEDUP_REMOVED lines=116> */
.L_x_42787:
[----:B------:R-:W-:-:S07]  /*4160*/  IMAD.MOV.U32 R23, RZ, RZ, R22 ;  /* 0x000000ffff177224 */ /* 0x000fce00078e0016 */
.L_x_42782:
[----:B------:R-:W-:Y:S05]  /*4170*/  BSYNC B2 ;  /* 0x0000000000027941 */ /* 0x000fea0003800000 */
.L_x_42781:
        /* <DEDUP_REMOVED lines=21> */
.L_x_42790:
[----:B------:R-:W-:Y:S05]  /*42d0*/  BSYNC B2 ;  /* 0x0000000000027941 */ /* 0x000fea0003800000 */
.L_x_42789:
[----:B------:R-:W-:Y:S02]  /*42e0*/  IMAD.MOV.U32 R17, RZ, RZ, R21 ;  /* 0x000000ffff117224 */ /* 0x000fe400078e0015 */
[----:B------:R-:W-:-:S03]  /*42f0*/  IMAD.MOV.U32 R16, RZ, RZ, R12 ;  /* 0x000000ffff107224 */ /* 0x000fc600078e000c */
[----:B------:R-:W-:Y:S01]  /*4300*/  LOP3.LUT R17, R17, 0x80000000, R3, 0xb8, !PT ;  /* 0x8000000011117812 */ /* 0x000fe200078eb803 */
[----:B------:R-:W-:Y:S06]  /*4310*/  BRA `(.L_x_42777) ;  /* 0x00000000001c7947 */ /* 0x000fec0003800000 */
.L_x_42776:
[----:B------:R-:W-:-:S06]  /*4320*/  DSETP.GTU.AND P0, PT, R10, +INF , PT ;  /* 0x7ff000000a00742a */ /* 0x000fcc0003f0c000 */
[----:B------:R-:W-:-:S14]  /*4330*/  DSETP.LE.AND P0, PT, R12, +INF , !P0 ;  /* 0x7ff000000c00742a */ /* 0x000fdc0004703000 */
[----:B------:R-:W0:Y:S01]  /*4340*/  @!P0 LDC.64 R16, c[0x0][0x220] ;  /* 0x00008800ff108b82 */ /* 0x000e220000000a00 */
[----:B------:R-:W-:Y:S02]  /*4350*/  @P0 DSETP.NEU.AND P2, PT, R12, +INF , PT ;  /* 0x7ff000000c00042a */ /* 0x000fe40003f4d000 */
[----:B0-----:R-:W-:-:S06]  /*4360*/  @!P0 DADD R16, R2, R16 ;  /* 0x0000000002108229 */ /* 0x001fcc0000000010 */
[----:B------:R-:W-:Y:S02]  /*4370*/  @P0 FSEL R16, R2, RZ, P2 ;  /* 0x000000ff02100208 */ /* 0x000fe40001000000 */
[----:B------:R-:W-:-:S07]  /*4380*/  @P0 FSEL R17, R3, -QNAN , P2 ;  /* 0xfff8000003110808 */ /* 0x000fce0001000000 */
.L_x_42777:
[----:B------:R-:W-:Y:S05]  /*4390*/  BSYNC B0 ;  /* 0x0000000000007941 */ /* 0x000fea0003800000 */
.L_x_42775:
[C---:B------:R-:W-:Y:S01]  /*43a0*/  DSETP.GEU.AND P0, PT, R16.reuse, RZ, PT ;  /* 0x000000ff1000722a */ /* 0x040fe20003f0e000 */
[----:B------:R-:W-:Y:S02]  /*43b0*/  ULDC.64 UR6, c[0x0][0x220] ;  /* 0x0000880000067ab9 */ /* 0x000fe40000000a00 */
[----:B------:R-:W-:-:S03]  /*43c0*/  DADD R2, R16, UR6 ;  /* 0x0000000610027e29 */ /* 0x000fc60008000000 */
[----:B------:R-:W-:-:S06]  /*43d0*/  DSETP.GT.XOR P0, PT, RZ, UR6, !P0 ;  /* 0x00000006ff007e2a */ /* 0x000fcc000c704800 */
[----:B------:R-:W-:-:S06]  /*43e0*/  DSETP.NEU.AND P0, PT, R16, RZ, P0 ;  /* 0x000000ff1000722a */ /* 0x000fcc000070d000 */
[----:B------:R-:W-:Y:S02]  /*43f0*/  FSEL R2, R2, R16, P0 ;  /* 0x0000001002027208 */ /* 0x000fe40000000000 */
[----:B------:R-:W-:-:S07]  /*4400*/  FSEL R3, R3, R17, P0 ;  /* 0x0000001103037208 */ /* 0x000fce0000000000 */
.L_x_42774:
[----:B------:R-:W-:Y:S05]  /*4410*/  BSYNC B1 ;  /* 0x0000000000017941 */ /* 0x000fea0003800000 */
.L_x_42773:
        /* <DEDUP_REMOVED lines=14> */
[----:B------:R-:W-:Y:S02]  /*4500*/  @!P0 IMAD.MOV.U32 R9, RZ, RZ, R19 ;  /* 0x000000ffff098224 */ /* 0x000fe400078e0013 */
[----:B0-----:R-:W-:-:S04]  /*4510*/  IMAD.WIDE.U32 R6, R7, 0x8, R12 ;  /* 0x0000000807067825 */ /* 0x001fc800078e000c */
[----:B------:R-:W-:Y:S01]  /*4520*/  @!P0 IMAD.WIDE.U32 R12, R5, 0x8, R12 ;  /* 0x00000008050c8825 */ /* 0x000fe200078e000c */
[----:B------:R1:W-:Y:S03]  /*4530*/  STG.E.64 desc[UR4][R6.64], R14 ;  /* 0x0000000e06007986 */ /* 0x0003e6000c101b04 */
[----:B------:R-:W-:Y:S01]  /*4540*/  @!P0 VIADD R11, R11, 0x80 ;  /* 0x000000800b0b8836 */ /* 0x000fe20000000000 */
[----:B------:R1:W-:Y:S06]  /*4550*/  @!P0 STG.E.64 desc[UR4][R12.64], R8 ;  /* 0x000000080c008986 */ /* 0x0003ec000c101b04 */
.L_x_42792:
[----:B------:R-:W-:Y:S05]  /*4560*/  BSYNC B0 ;  /* 0x0000000000007941 */ /* 0x000fea0003800000 */
.L_x_42791:
[----:B------:R-:W-:-:S13]  /*4570*/  ISETP.GE.AND P0, PT, R11, R0, PT ;  /* 0x000000000b00720c */ /* 0x000fda0003f06270 */
[----:B------:R-:W-:Y:S05]  /*4580*/  @P0 EXIT ;  /* 0x000000000000094d */ /* 0x000fea0003800000 */
[----:B01----:R-:W0:Y:S01]  /*4590*/  LDC.64 R6, c[0x0][0x228] ;  /* 0x00008a00ff067b82 */ /* 0x003e220000000a00 */
[----:B------:R-:W-:-:S04]  /*45a0*/  IMAD R5, R4, 0x200, R11 ;  /* 0x0000020004057824 */ /* 0x000fc800078e020b */
[----:B0-----:R-:W-:-:S05]  /*45b0*/  IMAD.WIDE.U32 R4, R5, 0x8, R6 ;  /* 0x0000000805047825 */ /* 0x001fca00078e0006 */
[----:B------:R-:W-:Y:S01]  /*45c0*/  STG.E.64 desc[UR4][R4.64], R2 ;  /* 0x0000000204007986 */ /* 0x000fe2000c101b04 */
[----:B------:R-:W-:Y:S05]  /*45d0*/  EXIT ;  /* 0x000000000000794d */ /* 0x000fea0003800000 */
.L_x_42793:
        /* <DEDUP_REMOVED lines=10> */
.L_x_57559:


//--------------------- .text._ZN2at6native29vectorized_elementwise_kernelILi2ENS0_13BUnaryFunctorIdddZZZNS0_21remainder_kernel_cudaERNS_18TensorIteratorBaseEENKUlvE0_clEvENKUlvE_clEvEUlddE_EESt5arrayIPcLm2EEEEviT0_T1_ --------------------------
	.section	.text._ZN2at6native29vectorized_elementwise_kernelILi2ENS0_13BUnaryFunctorIdddZZZNS0_21remainder_kernel_cudaERNS_18TensorIteratorBaseEENKUlvE0_clEvENKUlvE_clEvEUlddE_EESt5arrayIPcLm2EEEEviT0_T1_,"ax",@progbits
	.align	128
        .global         _ZN2at6native29vectorized_elementwise_kernelILi2ENS0_13BUnaryFunctorIdddZZZNS0_21remainder_kernel_cudaERNS_18TensorIteratorBaseEENKUlvE0_clEvENKUlvE_clEvEUlddE_EESt5arrayIPcLm2EEEEviT0_T1_
        .type           _ZN2at6native29vectorized_elementwise_kernelILi2ENS0_13BUnaryFunctorIdddZZZNS0_21remainder_kernel_cudaERNS_18TensorIteratorBaseEENKUlvE0_clEvENKUlvE_clEvEUlddE_EESt5arrayIPcLm2EEEEviT0_T1_,@function
        .size           _ZN2at6native29vectorized_elementwise_kernelILi2ENS0_13BUnaryFunctorIdddZZZNS0_21remainder_kernel_cudaERNS_18TensorIteratorBaseEENKUlvE0_clEvENKUlvE_clEvEUlddE_EESt5arrayIPcLm2EEEEviT0_T1_,(.L_x_57560 - _ZN2at6native29vectorized_elementwise_kernelILi2ENS0_13BUnaryFunctorIdddZZZNS0_21remainder_kernel_cudaERNS_18TensorIteratorBaseEENKUlvE0_clEvENKUlvE_clEvEUlddE_EESt5arrayIPcLm2EEEEviT0_T1_)
        .other          _ZN2at6native29vectorized_elementwise_kernelILi2ENS0_13BUnaryFunctorIdddZZZNS0_21remainder_kernel_cudaERNS_18TensorIteratorBaseEENKUlvE0_clEvENKUlvE_clEvEUlddE_EESt5arrayIPcLm2EEEEviT0_T1_,@"STO_CUDA_ENTRY STV_DEFAULT"
_ZN2at6native29vectorized_elementwise_kernelILi2ENS0_13BUnaryFunctorIdddZZZNS0_21remainder_kernel_cudaERNS_18TensorIteratorBaseEENKUlvE0_clEvENKUlvE_clEvEUlddE_EESt5arrayIPcLm2EEEEviT0_T1_:
.text._ZN2at6native29vectorized_elementwise_kernelILi2ENS0_13BUnaryFunctorIdddZZZNS0_21remainder_kernel_cudaERNS_18TensorIteratorBaseEENKUlvE0_clEvENKUlvE_clEvEUlddE_EESt5arrayIPcLm2EEEEviT0_T1_:
        /* <DEDUP_REMOVED lines=16> */
[----:B------:R-:W2:Y:S04]  /*0100*/  LDG.E.128 R8, desc[UR8][R2.64] ;  /* 0x0000000802087981 */ /* 0x000ea8000c1e1d00 */
[----:B------:R0:W5:Y:S04]  /*0110*/  LDG.E.128 R4, desc[UR8][R2.64+0x800] ;  /* 0x0008000802047981 */ /* 0x000168000c1e1d00 */
[----:B------:R0:W5:Y:S04]  /*0120*/  LDG.E.128 R12, desc[UR8][R2.64+0x1000] ;  /* 0x00100008020c7981 */ /* 0x000168000c1e1d00 */
[----:B------:R0:W5:Y:S01]  /*0130*/  LDG.E.128 R20, desc[UR8][R2.64+0x1800] ;  /* 0x0018000802147981 */ /* 0x000162000c1e1d00 */
[----:B-1----:R-:W-:Y:S01]  /*0140*/  LOP3.LUT R25, R25, 0x7fffffff, RZ, 0xc0, !PT ;  /* 0x7fffffff19197812 */ /* 0x002fe200078ec0ff */
[----:B------:R-:W-:Y:S03]  /*0150*/  BSSY B0, `(.L_x_42795) ;  /* 0x00000fc000007945 */ /* 0x000fe60003800000 */
[----:B------:R-:W-:-:S02]  /*0160*/  ISETP.GT.U32.AND P0, PT, R25, 0x7fefffff, PT ;  /* 0x7fefffff1900780c */ /* 0x000fc40003f04070 */
[----:B--2---:R-:W-:Y:S01]  /*0170*/  LOP3.LUT R17, R9, 0x7fffffff, RZ, 0xc0, !PT ;  /* 0x7fffffff09117812 */ /* 0x004fe200078ec0ff */
[----:B------:R-:W-:-:S03]  /*0180*/  IMAD.MOV.U32 R16, RZ, RZ, R8 ;  /* 0x000000ffff107224 */ /* 0x000fc600078e0008 */
[----:B------:R-:W-:-:S13]  /*0190*/  ISETP.GT.U32.OR P1, PT, R17, 0x7fefffff, P0 ;  /* 0x7fefffff1100780c */ /* 0x000fda0000724470 */
[----:B0-----:R-:W-:Y:S05]  /*01a0*/  @P1 BRA `(.L_x_42796) ;  /* 0x0000000c00bc1947 */ /* 0x001fea0003800000 */
        /* <DEDUP_REMOVED lines=32> */
.L_x_42801:
        /* <DEDUP_REMOVED lines=12> */
.L_x_42800:
[----:B------:R-:W-:-:S07]  /*0470*/  IMAD.MOV.U32 R26, RZ, RZ, R29 ;  /* 0x000000ffff1a7224 */ /* 0x000fce00078e001d */
.L_x_42799:
[----:B------:R-:W-:Y:S05]  /*0480*/  BSYNC B1 ;  /* 0x0000000000017941 */ /* 0x000fea0003800000 */
.L_x_42798:
        /* <DEDUP_REMOVED lines=13> */
.L_x_42807:
        /* <DEDUP_REMOVED lines=33> */
.L_x_42806:
[----:B------:R-:W-:-:S07]  /*0770*/  IMAD.MOV.U32 R26, RZ, RZ, R29 ;  /* 0x000000ffff1a7224 */ /* 0x000fce00078e001d */
.L_x_42805:
[----:B------:R-:W-:Y:S05]  /*0780*/  BSYNC B2 ;  /* 0x0000000000027941 */ /* 0x000fea0003800000 */
.L_x_42804:
[----:B------:R-:W-:-:S13]  /*0790*/  ISETP.GE.U32.AND P1, PT, R27, 0xc, PT ;  /* 0x0000000c1b00780c */ /* 0x000fda0003f26070 */
[----:B------:R-:W-:Y:S05]  /*07a0*/  @!P1 BRA `(.L_x_42803) ;  /* 0x0000000400d89947 */ /* 0x000fea0003800000 */
[----:B------:R-:W-:Y:S01]  /*07b0*/  BSSY B2, `(.L_x_42803) ;  /* 0x0000075000027945 */ /* 0x000fe20003800000 */
[----:B------:R-:W-:-:S07]  /*07c0*/  VIADD R16, R16, 0x10 ;  /* 0x0000001010107836 */ /* 0x000fce0000000000 */
.L_x_42808:
        /* <DEDUP_REMOVED lines=116> */
.L_x_42803:
[----:B------:R-:W-:Y:S05]  /*0f10*/  BSYNC B1 ;  /* 0x0000000000017941 */ /* 0x000fea0003800000 */
.L_x_42802:
        /* <DEDUP_REMOVED lines=20> */
.L_x_42810:
[----:B------:R-:W-:Y:S05]  /*1060*/  BSYNC B1 ;  /* 0x0000000000017941 */ /* 0x000fea0003800000 */
.L_x_42809:
[----:B------:R-:W-:-:S05]  /*1070*/  IMAD.MOV.U32 R3, RZ, RZ, R19 ;  /* 0x000000ffff037224 */ /* 0x000fca00078e0013 */
[----:B------:R-:W-:Y:S01]  /*1080*/  LOP3.LUT R3, R3, 0x80000000, R9, 0xb8, !PT ;  /* 0x8000000003037812 */ /* 0x000fe200078eb809 */
[----:B------:R-:W-:Y:S06]  /*1090*/  BRA `(.L_x_42797) ;  /* 0x00000000001c7947 */ /* 0x000fec0003800000 */
.L_x_42796:
[----:B------:R-:W-:-:S06]  /*10a0*/  DSETP.GTU.AND P1, PT, R24, +INF , PT ;  /* 0x7ff000001800742a */ /* 0x000fcc0003f2c000 */
[----:B------:R-:W-:-:S14]  /*10b0*/  DSETP.LE.AND P1, PT, R16, +INF , !P1 ;  /* 0x7ff000001000742a */ /* 0x000fdc0004f23000 */
[----:B------:R-:W0:Y:S01]  /*10c0*/  @!P1 LDC.64 R2, c[0x0][0x220] ;  /* 0x00008800ff029b82 */ /* 0x000e220000000a00 */
[----:B------:R-:W-:Y:S02]  /*10d0*/  @P1 DSETP.NEU.AND P2, PT, R16, +INF , PT ;  /* 0x7ff000001000142a */ /* 0x000fe40003f4d000 */
[----:B0-----:R-:W-:-:S06]  /*10e0*/  @!P1 DADD R2, R8, R2 ;  /* 0x0000000008029229 */ /* 0x001fcc0000000002 */
[----:B------:R-:W-:Y:S02]  /*10f0*/  @P1 FSEL R2, R8, RZ, P2 ;  /* 0x000000ff08021208 */ /* 0x000fe40001000000 */
[----:B------:R-:W-:-:S07]  /*1100*/  @P1 FSEL R3, R9, -QNAN , P2 ;  /* 0xfff8000009031808 */ /* 0x000fce0001000000 */
.L_x_42797:
[----:B------:R-:W-:Y:S05]  /*1110*/  BSYNC B0 ;  /* 0x0000000000007941 */ /* 0x000fea0003800000 */
.L_x_42795:
        /* <DEDUP_REMOVED lines=37> */
.L_x_42817:
        /* <DEDUP_REMOVED lines=12> */
.L_x_42816:
[----:B------:R-:W-:-:S07]  /*1430*/  IMAD.MOV.U32 R26, RZ, RZ, R29 ;  /* 0x000000ffff1a7224 */ /* 0x000fce00078e001d */
.L_x_42815:
[----:B------:R-:W-:Y:S05]  /*1440*/  BSYNC B1 ;  /* 0x0000000000017941 */ /* 0x000fea0003800000 */
.L_x_42814:
        /* <DEDUP_REMOVED lines=13> */
.L_x_42823:
        /* <DEDUP_REMOVED lines=33> */
.L_x_42822:
[----:B------:R-:W-:-:S07]  /*1730*/  IMAD.MOV.U32 R26, RZ, RZ, R29 ;  /* 0x000000ffff1a7224 */ /* 0x000fce00078e001d */
.L_x_42821:
[----:B------:R-:W-:Y:S05]  /*1740*/  BSYNC B2 ;  /* 0x0000000000027941 */ /* 0x000fea0003800000 */
.L_x_42820:
[----:B------:R-:W-:-:S13]  /*1750*/  ISETP.GE.U32.AND P1, PT, R27, 0xc, PT ;  /* 0x0000000c1b00780c */ /* 0x000fda0003f26070 */
[----:B------:R-:W-:Y:S05]  /*1760*/  @!P1 BRA `(.L_x_42819) ;  /* 0x0000000400d89947 */ /* 0x000fea0003800000 */
[----:B------:R-:W-:Y:S01]  /*1770*/  BSSY B2, `(.L_x_42819) ;  /* 0x0000075000027945 */ /* 0x000fe20003800000 */
[----:B------:R-:W-:-:S07]  /*1780*/  VIADD R16, R16, 0x10 ;  /* 0x0000001010107836 */ /* 0x000fce0000000000 */
.L_x_42824:
        /* <DEDUP_REMOVED lines=116> */
.L_x_42819:
[----:B------:R-:W-:Y:S05]  /*1ed0*/  BSYNC B1 ;  /* 0x0000000000017941 */ /* 0x000fea0003800000 */
.L_x_42818:
        /* <DEDUP_REMOVED lines=20> */
.L_x_42826:
[----:B------:R-:W-:Y:S05]  /*2020*/  BSYNC B1 ;  /* 0x0000000000017941 */ /* 0x000fea0003800000 */
.L_x_42825:
[----:B------:R-:W-:-:S05]  /*2030*/  IMAD.MOV.U32 R17, RZ, RZ, R19 ;  /* 0x000000ffff117224 */ /* 0x000fca00078e0013 */
[----:B------:R-:W-:Y:S01]  /*2040*/  LOP3.LUT R17, R17, 0x80000000, R11, 0xb8, !PT ;  /* 0x8000000011117812 */ /* 0x000fe200078eb80b */
[----:B------:R-:W-:Y:S06]  /*2050*/  BRA `(.L_x_42813) ;  /* 0x00000000001c7947 */ /* 0x000fec0003800000 */
.L_x_42812:
[----:B------:R-:W-:-:S06]  /*2060*/  DSETP.GTU.AND P1, PT, R24, +INF , PT ;  /* 0x7ff000001800742a */ /* 0x000fcc0003f2c000 */
[----:B------:R-:W-:-:S14]  /*2070*/  DSETP.LE.AND P1, PT, R28, +INF , !P1 ;  /* 0x7ff000001c00742a */ /* 0x000fdc0004f23000 */
[----:B------:R-:W0:Y:S01]  /*2080*/  @!P1 LDC.64 R16, c[0x0][0x220] ;  /* 0x00008800ff109b82 */ /* 0x000e220000000a00 */
[----:B------:R-:W-:Y:S02]  /*2090*/  @P1 DSETP.NEU.AND P2, PT, R28, +INF , PT ;  /* 0x7ff000001c00142a */ /* 0x000fe40003f4d000 */
[----:B0-----:R-:W-:-:S06]  /*20a0*/  @!P1 DADD R16, R10, R16 ;  /* 0x000000000a109229 */ /* 0x001fcc0000000010 */
[----:B------:R-:W-:Y:S02]  /*20b0*/  @P1 FSEL R16, R10, RZ, P2 ;  /* 0x000000ff0a101208 */ /* 0x000fe40001000000 */
[----:B------:R-:W-:-:S07]  /*20c0*/  @P1 FSEL R17, R11, -QNAN , P2 ;  /* 0xfff800000b111808 */ /* 0x000fce0001000000 */
.L_x_42813:
[----:B------:R-:W-:Y:S05]  /*20d0*/  BSYNC B0 ;  /* 0x0000000000007941 */ /* 0x000fea0003800000 */
.L_x_42811:
        /* <DEDUP_REMOVED lines=37> */
.L_x_42833:
        /* <DEDUP_REMOVED lines=12> */
.L_x_42832:
[----:B------:R-:W-:-:S07]  /*23f0*/  IMAD.MOV.U32 R26, RZ, RZ, R29 ;  /* 0x000000ffff1a7224 */ /* 0x000fce00078e001d */
.L_x_42831:
[----:B------:R-:W-:Y:S05]  /*2400*/  BSYNC B1 ;  /* 0x0000000000017941 */ /* 0x000fea0003800000 */
.L_x_42830:
        /* <DEDUP_REMOVED lines=13> */
.L_x_42839:
        /* <DEDUP_REMOVED lines=33> */
.L_x_42838:
[----:B------:R-:W-:-:S07]  /*26f0*/  IMAD.MOV.U32 R26, RZ, RZ, R29 ;  /* 0x000000ffff1a7224 */ /* 0x000fce00078e001d */
.L_x_42837:
[----:B------:R-:W-:Y:S05]  /*2700*/  BSYNC B2 ;  /* 0x0000000000027941 */ /* 0x000fea0003800000 */
.L_x_42836:
[----:B------:R-:W-:-:S13]  /*2710*/  ISETP.GE.U32.AND P1, PT, R27, 0xc, PT ;  /* 0x0000000c1b00780c */ /* 0x000fda0003f26070 */
[----:B------:R-:W-:Y:S05]  /*2720*/  @!P1 BRA `(.L_x_42835) ;  /* 0x0000000400d89947 */ /* 0x000fea0003800000 */
[----:B------:R-:W-:Y:S01]  /*2730*/  BSSY B2, `(.L_x_42835) ;  /* 0x0000075000027945 */ /* 0x000fe20003800000 */
[----:B------:R-:W-:-:S07]  /*2740*/  VIADD R10, R10, 0x10 ;  /* 0x000000100a0a7836 */ /* 0x000fce0000000000 */
.L_x_42840:
        /* <DEDUP_REMOVED lines=116> */
.L_x_42835:
[----:B------:R-:W-:Y:S05]  /*2e90*/  BSYNC B1 ;  /* 0x0000000000017941 */ /* 0x000fea0003800000 */
.L_x_42834:
        /* <DEDUP_REMOVED lines=20> */
.L_x_42842:
[----:B------:R-:W-:Y:S05]  /*2fe0*/  BSYNC B1 ;  /* 0x0000000000017941 */ /* 0x000fea0003800000 */
.L_x_42841:
[----:B------:R-:W-:Y:S01]  /*2ff0*/  IMAD.MOV.U32 R18, RZ, RZ, R8 ;  /* 0x000000ffff127224 */ /* 0x000fe200078e0008 */
[----:B------:R-:W-:Y:S01]  /*3000*/  LOP3.LUT R19, R19, 0x80000000, R5, 0xb8, !PT ;  /* 0x8000000013137812 */ /* 0x000fe200078eb805 */
[----:B------:R-:W-:Y:S06]  /*3010*/  BRA `(.L_x_42829) ;  /* 0x00000000001c7947 */ /* 0x000fec0003800000 */
.L_x_42828:
[----:B------:R-:W-:-:S06]  /*3020*/  DSETP.GTU.AND P1, PT, R24, +INF , PT ;  /* 0x7ff000001800742a */ /* 0x000fcc0003f2c000 */
[----:B------:R-:W-:-:S14]  /*3030*/  DSETP.LE.AND P1, PT, R10, +INF , !P1 ;  /* 0x7ff000000a00742a */ /* 0x000fdc0004f23000 */
[----:B------:R-:W0:Y:S01]  /*3040*/  @!P1 LDC.64 R18, c[0x0][0x220] ;  /* 0x00008800ff129b82 */ /* 0x000e220000000a00 */
[----:B------:R-:W-:Y:S02]  /*3050*/  @P1 DSETP.NEU.AND P2, PT, R10, +INF , PT ;  /* 0x7ff000000a00142a */ /* 0x000fe40003f4d000 */
[----:B0-----:R-:W-:-:S06]  /*3060*/  @!P1 DADD R18, R4, R18 ;  /* 0x0000000004129229 */ /* 0x001fcc0000000012 */
[----:B------:R-:W-:Y:S02]  /*3070*/  @P1 FSEL R18, R4, RZ, P2 ;  /* 0x000000ff04121208 */ /* 0x000fe40001000000 */
[----:B------:R-:W-:-:S07]  /*3080*/  @P1 FSEL R19, R5, -QNAN , P2 ;  /* 0xfff8000005131808 */ /* 0x000fce0001000000 */
.L_x_42829:
[----:B------:R-:W-:Y:S05]  /*3090*/  BSYNC B0 ;  /* 0x0000000000007941 */ /* 0x000fea0003800000 */
.L_x_42827:
        /* <DEDUP_REMOVED lines=37> */
.L_x_42849:
        /* <DEDUP_REMOVED lines=12> */
.L_x_42848:
[----:B------:R-:W-:-:S07]  /*33b0*/  IMAD.MOV.U32 R26, RZ, RZ, R29 ;  /* 0x000000ffff1a7224 */ /* 0x000fce00078e001d */
.L_x_42847:
[----:B------:R-:W-:Y:S05]  /*33c0*/  BSYNC B1 ;  /* 0x0000000000017941 */ /* 0x000fea0003800000 */
.L_x_42846:
        /* <DEDUP_REMOVED lines=13> */
.L_x_42855:
        /* <DEDUP_REMOVED lines=33> */
.L_x_42854:
[----:B------:R-:W-:-:S07]  /*36b0*/  IMAD.MOV.U32 R26, RZ, RZ, R29 ;  /* 0x000000ffff1a7224 */ /* 0x000fce00078e001d */
.L_x_42853:
[----:B------:R-:W-:Y:S05]  /*36c0*/  BSYNC B2 ;  /* 0x0000000000027941 */ /* 0x000fea0003800000 */
.L_x_42852:
[----:B------:R-:W-:-:S13]  /*36d0*/  ISETP.GE.U32.AND P1, PT, R27, 0xc, PT ;  /* 0x0000000c1b00780c */ /* 0x000fda0003f26070 */
[----:B------:R-:W-:Y:S05]  /*36e0*/  @!P1 BRA `(.L_x_42851) ;  /* 0x0000000400d89947 */ /* 0x000fea0003800000 */
[----:B------:R-:W-:Y:S01]  /*36f0*/  BSSY B2, `(.L_x_42851) ;  /* 0x0000075000027945 */ /* 0x000fe20003800000 */
[----:B------:R-:W-:-:S07]  /*3700*/  VIADD R8, R8, 0x10 ;  /* 0x0000001008087836 */ /* 0x000fce0000000000 */
.L_x_42856:
        /* <DEDUP_REMOVED lines=116> */
.L_x_42851:
[----:B------:R-:W-:Y:S05]  /*3e50*/  BSYNC B1 ;  /* 0x0000000000017941 */ /* 0x000fea0003800000 */
.L_x_42850:
        /* <DEDUP_REMOVED lines=20> */
.L_x_42858:
[----:B------:R-:W-:Y:S05]  /*3fa0*/  BSYNC B1 ;  /* 0x0000000000017941 */ /* 0x000fea0003800000 */
.L_x_42857:
[----:B------:R-:W-:-:S05]  /*3fb0*/  IMAD.MOV.U32 R5, RZ, RZ, R11 ;  /* 0x000000ffff057224 */ /* 0x000fca00078e000b */
[----:B------:R-:W-:Y:S01]  /*3fc0*/  LOP3.LUT R5, R5, 0x80000000, R7, 0xb8, !PT ;  /* 0x8000000005057812 */ /* 0x000fe200078eb807 */
[----:B------:R-:W-:Y:S06]  /*3fd0*/  BRA `(.L_x_42845) ;  /* 0x00000000001c7947 */ /* 0x000fec0003800000 */
.L_x_42844:
[----:B------:R-:W-:-:S06]  /*3fe0*/  DSETP.GTU.AND P1, PT, R24, +INF , PT ;  /* 0x7ff000001800742a */ /* 0x000fcc0003f2c000 */
[----:B------:R-:W-:-:S14]  /*3ff0*/  DSETP.LE.AND P1, PT, R8, +INF , !P1 ;  /* 0x7ff000000800742a */ /* 0x000fdc0004f23000 */
[----:B------:R-:W0:Y:S01]  /*4000*/  @!P1 LDC.64 R4, c[0x0][0x220] ;  /* 0x00008800ff049b82 */ /* 0x000e220000000a00 */
[----:B------:R-:W-:Y:S02]  /*4010*/  @P1 DSETP.NEU.AND P2, PT, R8, +INF , PT ;  /* 0x7ff000000800142a */ /* 0x000fe40003f4d000 */
[----:B0-----:R-:W-:-:S06]  /*4020*/  @!P1 DADD R4, R6, R4 ;  /* 0x0000000006049229 */ /* 0x001fcc0000000004 */
[----:B------:R-:W-:Y:S02]  /*4030*/  @P1 FSEL R4, R6, RZ, P2 ;  /* 0x000000ff06041208 */ /* 0x000fe40001000000 */
[----:B------:R-:W-:-:S07]  /*4040*/  @P1 FSEL R5, R7, -QNAN , P2 ;  /* 0xfff8000007051808 */ /* 0x000fce0001000000 */
.L_x_42845:
[----:B------:R-:W-:Y:S05]  /*4050*/  BSYNC B0 ;  /* 0x0000000000007941 */ /* 0x000fea0003800000 */
.L_x_42843:
        /* <DEDUP_REMOVED lines=37> */
.L_x_42865:
        /* <DEDUP_REMOVED lines=12> */
.L_x_42864:
[----:B------:R-:W-:-:S07]  /*4370*/  IMAD.MOV.U32 R26, RZ, RZ, R29 ;  /* 0x000000ffff1a7224 */ /* 0x000fce00078e001d */
.L_x_42863:
[----:B------:R-:W-:Y:S05]  /*4380*/  BSYNC B1 ;  /* 0x0000000000017941 */ /* 0x000fea0003800000 */
.L_x_42862:
        /* <DEDUP_REMOVED lines=13> */
.L_x_42871:
        /* <DEDUP_REMOVED lines=33> */
.L_x_42870:
[----:B------:R-:W-:-:S07]  /*4670*/  IMAD.MOV.U32 R26, RZ, RZ, R29 ;  /* 0x000000ffff1a7224 */ /* 0x000fce00078e001d */
.L_x_42869:
[----:B------:R-:W-:Y:S05]  /*4680*/  BSYNC B2 ;  /* 0x0000000000027941 */ /* 0x000fea0003800000 */
.L_x_42868:
[----:B------:R-:W-:-:S13]  /*4690*/  ISETP.GE.U32.AND P1, PT, R27, 0xc, PT ;  /* 0x0000000c1b00780c */ /* 0x000fda0003f26070 */
[----:B------:R-:W-:Y:S05]  /*46a0*/  @!P1 BRA `(.L_x_42867) ;  /* 0x0000000400d89947 */ /* 0x000fea0003800000 */
[----:B------:R-:W-:Y:S01]  /*46b0*/  BSSY B2, `(.L_x_42867) ;  /* 0x0000075000027945 */ /* 0x000fe20003800000 */
[----:B------:R-:W-:-:S07]  /*46c0*/  VIADD R8, R8, 0x10 ;  /* 0x0000001008087836 */ /* 0x000fce0000000000 */
.L_x_42872:
        /* <DEDUP_REMOVED lines=116> */
.L_x_42867:
[----:B------:R-:W-:Y:S05]  /*4e10*/  BSYNC B1 ;  /* 0x0000000000017941 */ /* 0x000fea0003800000 */
.L_x_42866:
        /* <DEDUP_REMOVED lines=20> */
.L_x_42874:
[----:B------:R-:W-:Y:S05]  /*4f60*/  BSYNC B1 ;  /* 0x0000000000017941 */ /* 0x000fea0003800000 */
.L_x_42873:
[----:B------:R-:W-:Y:S01]  /*4f70*/  IMAD.MOV.U32 R10, RZ, RZ, R6 ;  /* 0x000000ffff0a7224 */ /* 0x000fe200078e0006 */
[----:B------:R-:W-:Y:S01]  /*4f80*/  LOP3.LUT R11, R11, 0x80000000, R13, 0xb8, !PT ;  /* 0x800000000b0b7812 */ /* 0x000fe200078eb80d */
[----:B------:R-:W-:Y:S06]  /*4f90*/  BRA `(.L_x_42861) ;  /* 0x00000000001c7947 */ /* 0x000fec0003800000 */
.L_x_42860:
[----:B------:R-:W-:-:S06]  /*4fa0*/  DSETP.GTU.AND P1, PT, R24, +INF , PT ;  /* 0x7ff000001800742a */ /* 0x000fcc0003f2c000 */
[----:B------:R-:W-:-:S14]  /*4fb0*/  DSETP.LE.AND P1, PT, R8, +INF , !P1 ;  /* 0x7ff000000800742a */ /* 0x000fdc0004f23000 */
[----:B------:R-:W0:Y:S01]  /*4fc0*/  @!P1 LDC.64 R10, c[0x0][0x220] ;  /* 0x00008800ff0a9b82 */ /* 0x000e220000000a00 */
[----:B------:R-:W-:Y:S02]  /*4fd0*/  @P1 DSETP.NEU.AND P2, PT, R8, +INF , PT ;  /* 0x7ff000000800142a */ /* 0x000fe40003f4d000 */
[----:B0-----:R-:W-:-:S06]  /*4fe0*/  @!P1 DADD R10, R12, R10 ;  /* 0x000000000c0a9229 */ /* 0x001fcc000000000a */
[----:B------:R-:W-:Y:S02]  /*4ff0*/  @P1 FSEL R10, R12, RZ, P2 ;  /* 0x000000ff0c0a1208 */ /* 0x000fe40001000000 */
[----:B------:R-:W-:-:S07]  /*5000*/  @P1 FSEL R11, R13, -QNAN , P2 ;  /* 0xfff800000d0b1808 */ /* 0x000fce0001000000 */
.L_x_42861:
[----:B------:R-:W-:Y:S05]  /*5010*/  BSYNC B0 ;  /* 0x0000000000007941 */ /* 0x000fea0003800000 */
.L_x_42859:
        /* <DEDUP_REMOVED lines=37> */
.L_x_42881:
        /* <DEDUP_REMOVED lines=12> */
.L_x_42880:
[----:B------:R-:W-:-:S07]  /*5330*/  IMAD.MOV.U32 R26, RZ, RZ, R29 ;  /* 0x000000ffff1a7224 */ /* 0x000fce00078e001d */
.L_x_42879:
[----:B------:R-:W-:Y:S05]  /*5340*/  BSYNC B1 ;  /* 0x0000000000017941 */ /* 0x000fea0003800000 */
.L_x_42878:
        /* <DEDUP_REMOVED lines=13> */
.L_x_42887:
        /* <DEDUP_REMOVED lines=33> */
.L_x_42886:
[----:B------:R-:W-:-:S07]  /*5630*/  IMAD.MOV.U32 R26, RZ, RZ, R29 ;  /* 0x000000ffff1a7224 */ /* 0x000fce00078e001d */
.L_x_42885:
[----:B------:R-:W-:Y:S05]  /*5640*/  BSYNC B2 ;  /* 0x0000000000027941 */ /* 0x000fea0003800000 */
.L_x_42884:
[----:B------:R-:W-:-:S13]  /*5650*/  ISETP.GE.U32.AND P1, PT, R27, 0xc, PT ;  /* 0x0000000c1b00780c */ /* 0x000fda0003f26070 */
[----:B------:R-:W-:Y:S05]  /*5660*/  @!P1 BRA `(.L_x_42883) ;  /* 0x0000000400d89947 */ /* 0x000fea0003800000 */
[----:B------:R-:W-:Y:S01]  /*5670*/  BSSY B2, `(.L_x_42883) ;  /* 0x0000075000027945 */ /* 0x000fe20003800000 */
[----:B------:R-:W-:-:S07]  /*5680*/  VIADD R8, R8, 0x10 ;  /* 0x0000001008087836 */ /* 0x000fce0000000000 */
.L_x_42888:
        /* <DEDUP_REMOVED lines=116> */
.L_x_42883:
[----:B------:R-:W-:Y:S05]  /*5dd0*/  BSYNC B1 ;  /* 0x0000000000017941 */ /* 0x000fea0003800000 */
.L_x_42882:
        /* <DEDUP_REMOVED lines=20> */
.L_x_42890:
[----:B------:R-:W-:Y:S05]  /*5f20*/  BSYNC B1 ;  /* 0x0000000000017941 */ /* 0x000fea0003800000 */
.L_x_42889:
[----:B------:R-:W-:Y:S01]  /*5f30*/  IMAD.MOV.U32 R12, RZ, RZ, R6 ;  /* 0x000000ffff0c7224 */ /* 0x000fe200078e0006 */
[----:B------:R-:W-:Y:S01]  /*5f40*/  LOP3.LUT R13, R13, 0x80000000, R15, 0xb8, !PT ;  /* 0x800000000d0d7812 */ /* 0x000fe200078eb80f */
[----:B------:R-:W-:Y:S06]  /*5f50*/  BRA `(.L_x_42877) ;  /* 0x00000000001c7947 */ /* 0x000fec0003800000 */
.L_x_42876:
[----:B------:R-:W-:-:S06]  /*5f60*/  DSETP.GTU.AND P1, PT, R24, +INF , PT ;  /* 0x7ff000001800742a */ /* 0x000fcc0003f2c000 */
[----:B------:R-:W-:-:S14]  /*5f70*/  DSETP.LE.AND P1, PT, R8, +INF , !P1 ;  /* 0x7ff000000800742a */ /* 0x000fdc0004f23000 */
[----:B------:R-:W0:Y:S01]  /*5f80*/  @!P1 LDC.64 R12, c[0x0][0x220] ;  /* 0x00008800ff0c9b82 */ /* 0x000e220000000a00 */
[----:B------:R-:W-:Y:S02]  /*5f90*/  @P1 DSETP.NEU.AND P2, PT, R8, +INF , PT ;  /* 0x7ff000000800142a */ /* 0x000fe40003f4d000 */
[----:B0-----:R-:W-:-:S06]  /*5fa0*/  @!P1 DADD R12, R14, R12 ;  /* 0x000000000e0c9229 */ /* 0x001fcc000000000c */
[----:B------:R-:W-:Y:S02]  /*5fb0*/  @P1 FSEL R12, R14, RZ, P2 ;  /* 0x000000ff0e0c1208 */ /* 0x000fe40001000000 */
[----:B------:R-:W-:-:S07]  /*5fc0*/  @P1 FSEL R13, R15, -QNAN , P2 ;  /* 0xfff800000f0d1808 */ /* 0x000fce0001000000 */
.L_x_42877:
[----:B------:R-:W-:Y:S05]  /*5fd0*/  BSYNC B0 ;  /* 0x0000000000007941 */ /* 0x000fea0003800000 */
.L_x_42875:
        /* <DEDUP_REMOVED lines=37> */
.L_x_42897:
        /* <DEDUP_REMOVED lines=12> */
.L_x_42896:
[----:B------:R-:W-:-:S07]  /*62f0*/  IMAD.MOV.U32 R26, RZ, RZ, R29 ;  /* 0x000000ffff1a7224 */ /* 0x000fce00078e001d */
.L_x_42895:
[----:B------:R-:W-:Y:S05]  /*6300*/  BSYNC B1 ;  /* 0x0000000000017941 */ /* 0x000fea0003800000 */
.L_x_42894:
        /* <DEDUP_REMOVED lines=13> */
.L_x_42903:
        /* <DEDUP_REMOVED lines=33> */
.L_x_42902:
[----:B------:R-:W-:-:S07]  /*65f0*/  IMAD.MOV.U32 R26, RZ, RZ, R29 ;  /* 0x000000ffff1a7224 */ /* 0x000fce00078e001d */
.L_x_42901:
[----:B------:R-:W-:Y:S05]  /*6600*/  BSYNC B2 ;  /* 0x0000000000027941 */ /* 0x000fea0003800000 */
.L_x_42900:
[----:B------:R-:W-:-:S13]  /*6610*/  ISETP.GE.U32.AND P1, PT, R27, 0xc, PT ;  /* 0x0000000c1b00780c */ /* 0x000fda0003f26070 */
[----:B------:R-:W-:Y:S05]  /*6620*/  @!P1 BRA `(.L_x_42899) ;  /* 0x0000000400d89947 */ /* 0x000fea0003800000 */
[----:B------:R-:W-:Y:S01]  /*6630*/  BSSY B2, `(.L_x_42899) ;  /* 0x0000075000027945 */ /* 0x000fe20003800000 */
[----:B------:R-:W-:-:S07]  /*6640*/  VIADD R8, R8, 0x10 ;  /* 0x0000001008087836 */ /* 0x000fce0000000000 */
.L_x_42904:
        /* <DEDUP_REMOVED lines=116> */
.L_x_42899:
[----:B------:R-:W-:Y:S05]  /*6d90*/  BSYNC B1 ;  /* 0x0000000000017941 */ /* 0x000fea0003800000 */
.L_x_42898:
        /* <DEDUP_REMOVED lines=20> */
.L_x_42906:
[----:B------:R-:W-:Y:S05]  /*6ee0*/  BSYNC B1 ;  /* 0x0000000000017941 */ /* 0x000fea0003800000 */
.L_x_42905:
[----:B------:R-:W-:-:S05]  /*6ef0*/  IMAD.MOV.U32 R9, RZ, RZ, R15 ;  /* 0x000000ffff097224 */ /* 0x000fca00078e000f */
[----:B------:R-:W-:Y:S01]  /*6f00*/  LOP3.LUT R9, R9, 0x80000000, R21, 0xb8, !PT ;  /* 0x8000000009097812 */ /* 0x000fe200078eb815 */
[----:B------:R-:W-:Y:S06]  /*6f10*/  BRA `(.L_x_42893) ;  /* 0x00000000001c7947 */ /* 0x000fec0003800000 */
.L_x_42892:
[----:B------:R-:W-:-:S06]  /*6f20*/  DSETP.GTU.AND P1, PT, R24, +INF , PT ;  /* 0x7ff000001800742a */ /* 0x000fcc0003f2c000 */
[----:B------:R-:W-:-:S14]  /*6f30*/  DSETP.LE.AND P1, PT, R28, +INF , !P1 ;  /* 0x7ff000001c00742a */ /* 0x000fdc0004f23000 */
[----:B------:R-:W0:Y:S01]  /*6f40*/  @!P1 LDC.64 R8, c[0x0][0x220] ;  /* 0x00008800ff089b82 */ /* 0x000e220000000a00 */
[----:B------:R-:W-:Y:S02]  /*6f50*/  @P1 DSETP.NEU.AND P2, PT, R28, +INF , PT ;  /* 0x7ff000001c00142a */ /* 0x000fe40003f4d000 */
[----:B0-----:R-:W-:-:S06]  /*6f60*/  @!P1 DADD R8, R20, R8 ;  /* 0x0000000014089229 */ /* 0x001fcc0000000008 */
[----:B------:R-:W-:Y:S02]  /*6f70*/  @P1 FSEL R8, R20, RZ, P2 ;  /* 0x000000ff14081208 */ /* 0x000fe40001000000 */
[----:B------:R-:W-:-:S07]  /*6f80*/  @P1 FSEL R9, R21, -QNAN , P2 ;  /* 0xfff8000015091808 */ /* 0x000fce0001000000 */
.L_x_42893:
[----:B------:R-:W-:Y:S05]  /*6f90*/  BSYNC B0 ;  /* 0x0000000000007941 */ /* 0x000fea0003800000 */
.L_x_42891:
        /* <DEDUP_REMOVED lines=35> */
.L_x_42913:
        /* <DEDUP_REMOVED lines=12> */
.L_x_42912:
[----:B------:R-:W-:Y:S02]  /*7290*/  IMAD.MOV.U32 R14, RZ, RZ, R26 ;  /* 0x000000ffff0e7224 */ /* 0x000fe400078e001a */
[----:B------:R-:W-:-:S07]  /*72a0*/  IMAD.MOV.U32 R26, RZ, RZ, R27 ;  /* 0x000000ffff1a7224 */ /* 0x000fce00078e001b */
.L_x_42911:
[----:B------:R-:W-:Y:S05]  /*72b0*/  BSYNC B1 ;  /* 0x0000000000017941 */ /* 0x000fea0003800000 */
.L_x_42910:
        /* <DEDUP_REMOVED lines=13> */
.L_x_42919:
        /* <DEDUP_REMOVED lines=33> */
.L_x_42918:
[----:B------:R-:W-:Y:S02]  /*75a0*/  IMAD.MOV.U32 R14, RZ, RZ, R26 ;  /* 0x000000ffff0e7224 */ /* 0x000fe400078e001a */
[----:B------:R-:W-:-:S07]  /*75b0*/  IMAD.MOV.U32 R26, RZ, RZ, R27 ;  /* 0x000000ffff1a7224 */ /* 0x000fce00078e001b */
.L_x_42917:
[----:B------:R-:W-:Y:S05]  /*75c0*/  BSYNC B2 ;  /* 0x0000000000027941 */ /* 0x000fea0003800000 */
.L_x_42916:
[----:B------:R-:W-:-:S13]  /*75d0*/  ISETP.GE.U32.AND P0, PT, R21, 0xc, PT ;  /* 0x0000000c1500780c */ /* 0x000fda0003f06070 */
[----:B------:R-:W-:Y:S05]  /*75e0*/  @!P0 BRA `(.L_x_42915) ;  /* 0x0000000400d88947 */ /* 0x000fea0003800000 */
[----:B------:R-:W-:Y:S01]  /*75f0*/  BSSY B2, `(.L_x_42915) ;  /* 0x0000075000027945 */ /* 0x000fe20003800000 */
[----:B------:R-:W-:-:S07]  /*7600*/  VIADD R20, R20, 0x10 ;  /* 0x0000001014147836 */ /* 0x000fce0000000000 */
.L_x_42920:
        /* <DEDUP_REMOVED lines=116> */
.L_x_42915:
[----:B------:R-:W-:Y:S05]  /*7d50*/  BSYNC B1 ;  /* 0x0000000000017941 */ /* 0x000fea0003800000 */
.L_x_42914:
        /* <DEDUP_REMOVED lines=20> */
.L_x_42922:
[----:B------:R-:W-:Y:S05]  /*7ea0*/  BSYNC B1 ;  /* 0x0000000000017941 */ /* 0x000fea0003800000 */
.L_x_42921:
[----:B------:R-:W-:Y:S02]  /*7eb0*/  IMAD.MOV.U32 R7, RZ, RZ, R25 ;  /* 0x000000ffff077224 */ /* 0x000fe400078e0019 */
[----:B------:R-:W-:-:S03]  /*7ec0*/  IMAD.MOV.U32 R6, RZ, RZ, R20 ;  /* 0x000000ffff067224 */ /* 0x000fc600078e0014 */
[----:B------:R-:W-:Y:S01]  /*7ed0*/  LOP3.LUT R7, R7, 0x80000000, R23, 0xb8, !PT ;  /* 0x8000000007077812 */ /* 0x000fe200078eb817 */
[----:B------:R-:W-:Y:S06]  /*7ee0*/  BRA `(.L_x_42909) ;  /* 0x00000000001c7947 */ /* 0x000fec0003800000 */
.L_x_42908:
[----:B------:R-:W-:-:S06]  /*7ef0*/  DSETP.GTU.AND P0, PT, R24, +INF , PT ;  /* 0x7ff000001800742a */ /* 0x000fcc0003f0c000 */
[----:B------:R-:W-:-:S14]  /*7f00*/  DSETP.LE.AND P0, PT, R14, +INF , !P0 ;  /* 0x7ff000000e00742a */ /* 0x000fdc0004703000 */
[----:B------:R-:W0:Y:S01]  /*7f10*/  @!P0 LDC.64 R6, c[0x0][0x220] ;  /* 0x00008800ff068b82 */ /* 0x000e220000000a00 */
[----:B------:R-:W-:Y:S02]  /*7f20*/  @P0 DSETP.NEU.AND P1, PT, R14, +INF , PT ;  /* 0x7ff000000e00042a */ /* 0x000fe40003f2d000 */
[----:B0-----:R-:W-:-:S06]  /*7f30*/  @!P0 DADD R6, R22, R6 ;  /* 0x0000000016068229 */ /* 0x001fcc0000000006 */
[----:B------:R-:W-:Y:S02]  /*7f40*/  @P0 FSEL R6, R22, RZ, P1 ;  /* 0x000000ff16060208 */ /* 0x000fe40000800000 */
[----:B------:R-:W-:-:S07]  /*7f50*/  @P0 FSEL R7, R23, -QNAN , P1 ;  /* 0xfff8000017070808 */ /* 0x000fce0000800000 */
.L_x_42909:
[----:B------:R-:W-:Y:S05]  /*7f60*/  BSYNC B0 ;  /* 0x0000000000007941 */ /* 0x000fea0003800000 */
.L_x_42907:
[----:B------:R-:W-:Y:S01]  /*7f70*/  ULDC.64 UR10, c[0x0][0x220] ;  /* 0x00008800000a7ab9 */ /* 0x000fe20000000a00 */
[----:B------:R-:W0:Y:S01]  /*7f80*/  S2R R25, SR_TID.X ;  /* 0x0000000000197919 */ /* 0x000e220000002100 */
[----:B------:R-:W-:Y:S01]  /*7f90*/  DSETP.LEU.AND P0, PT, RZ, UR10, PT ;  /* 0x0000000aff007e2a */ /* 0x000fe2000bf0b000 */
[----:B------:R-:W-:Y:S01]  /*7fa0*/  ULDC.64 UR4, c[0x0][0x228] ;  /* 0x00008a0000047ab9 */ /* 0x000fe20000000a00 */
[----:B------:R-:W-:Y:S01]  /*7fb0*/  DADD R20, R16, UR10 ;  /* 0x0000000a10147e29 */ /* 0x000fe20008000000 */
[----:B------:R-:W-:Y:S01]  /*7fc0*/  UIMAD.WIDE.U32 UR4, UR6, 0x8, UR4 ;  /* 0x00000008060478a5 */ /* 0x000fe2000f8e0004 */
[----:B------:R-:W-:Y:S02]  /*7fd0*/  DADD R14, R2, UR10 ;  /* 0x0000000a020e7e29 */ /* 0x000fe40008000000 */
[----:B------:R-:W-:Y:S02]  /*7fe0*/  DSETP.LT.XOR P2, PT, R16, RZ, !P0 ;  /* 0x000000ff1000722a */ /* 0x000fe40004741800 */
[----:B------:R-:W-:-:S02]  /*7ff0*/  DSETP.LT.XOR P1, PT, R2, RZ, !P0 ;  /* 0x000000ff0200722a */ /* 0x000fc40004721800 */
[----:B------:R-:W-:Y:S02]  /*8000*/  DSETP.LT.XOR P3, PT, R4, RZ, !P0 ;  /* 0x000000ff0400722a */ /* 0x000fe40004761800 */
[----:B------:R-:W-:Y:S02]  /*8010*/  DSETP.NEU.AND P2, PT, R16, RZ, P2 ;  /* 0x000000ff1000722a */ /* 0x000fe4000174d000 */
[----:B------:R-:W-:Y:S02]  /*8020*/  DADD R26, R4, UR10 ;  /* 0x0000000a041a7e29 */ /* 0x000fe40008000000 */
[----:B------:R-:W-:Y:S02]  /*8030*/  DSETP.NEU.AND P1, PT, R2, RZ, P1 ;  /* 0x000000ff0200722a */ /* 0x000fe40000f2d000 */
[----:B------:R-:W-:Y:S01]  /*8040*/  FSEL R20, R20, R16, P2 ;  /* 0x0000001014147208 */ /* 0x000fe20001000000 */
[----:B------:R-:W-:Y:S01]  /*8050*/  DSETP.NEU.AND P3, PT, R4, RZ, P3 ;  /* 0x000000ff0400722a */ /* 0x000fe20001f6d000 */
[----:B------:R-:W-:Y:S01]  /*8060*/  FSEL R21, R21, R17, P2 ;  /* 0x0000001115157208 */ /* 0x000fe20001000000 */
[C---:B------:R-:W-:Y:S01]  /*8070*/  DSETP.LT.XOR P2, PT, R18.reuse, RZ, !P0 ;  /* 0x000000ff1200722a */ /* 0x040fe20004741800 */
[----:B------:R-:W-:Y:S01]  /*8080*/  FSEL R23, R14, R2, P1 ;  /* 0x000000020e177208 */ /* 0x000fe20000800000 */
[----:B------:R-:W-:Y:S01]  /*8090*/  DADD R16, R18, UR10 ;  /* 0x0000000a12107e29 */ /* 0x000fe20008000000 */
[----:B------:R-:W-:Y:S01]  /*80a0*/  FSEL R22, R15, R3, P1 ;  /* 0x000000030f167208 */ /* 0x000fe20000800000 */
[----:B------:R-:W-:Y:S01]  /*80b0*/  DSETP.LT.XOR P1, PT, R10, RZ, !P0 ;  /* 0x000000ff0a00722a */ /* 0x000fe20004721800 */
[----:B------:R-:W-:Y:S01]  /*80c0*/  FSEL R15, R26, R4, P3 ;  /* 0x000000041a0f7208 */ /* 0x000fe20001800000 */
[----:B------:R-:W-:Y:S01]  /*80d0*/  DSETP.NEU.AND P2, PT, R18, RZ, P2 ;  /* 0x000000ff1200722a */ /* 0x000fe2000174d000 */
[----:B------:R-:W-:Y:S01]  /*80e0*/  FSEL R14, R27, R5, P3 ;  /* 0x000000051b0e7208 */ /* 0x000fe20001800000 */
[----:B------:R-:W-:-:S02]  /*80f0*/  DADD R4, R10, UR10 ;  /* 0x0000000a0a047e29 */ /* 0x000fc40008000000 */
[C---:B------:R-:W-:Y:S02]  /*8100*/  DSETP.LT.XOR P4, PT, R12.reuse, RZ, !P0 ;  /* 0x000000ff0c00722a */ /* 0x040fe40004781800 */
[----:B------:R-:W-:Y:S01]  /*8110*/  FSEL R16, R16, R18, P2 ;  /* 0x0000001210107208 */ /* 0x000fe20001000000 */
[----:B------:R-:W-:Y:S01]  /*8120*/  DADD R2, R12, UR10 ;  /* 0x0000000a0c027e29 */ /* 0x000fe20008000000 */
[----:B------:R-:W-:Y:S01]  /*8130*/  FSEL R17, R17, R19, P2 ;  /* 0x0000001311117208 */ /* 0x000fe20001000000 */
[----:B------:R-:W-:Y:S02]  /*8140*/  DSETP.NEU.AND P2, PT, R10, RZ, P1 ;  /* 0x000000ff0a00722a */ /* 0x000fe40000f4d000 */
[----:B------:R-:W-:Y:S02]  /*8150*/  DSETP.LT.XOR P1, PT, R6, RZ, !P0 ;  /* 0x000000ff0600722a */ /* 0x000fe40004721800 */
[----:B------:R-:W-:Y:S02]  /*8160*/  DSETP.LT.XOR P0, PT, R8, RZ, !P0 ;  /* 0x000000ff0800722a */ /* 0x000fe40004701800 */
[----:B------:R-:W-:Y:S01]  /*8170*/  DADD R18, R6, UR10 ;  /* 0x0000000a06127e29 */ /* 0x000fe20008000000 */
[----:B------:R-:W-:Y:S01]  /*8180*/  FSEL R4, R4, R10, P2 ;  /* 0x0000000a04047208 */ /* 0x000fe20001000000 */
[----:B------:R-:W-:Y:S01]  /*8190*/  DSETP.NEU.AND P4, PT, R12, RZ, P4 ;  /* 0x000000ff0c00722a */ /* 0x000fe2000278d000 */
[----:B------:R-:W-:Y:S01]  /*81a0*/  FSEL R5, R5, R11, P2 ;  /* 0x0000000b05057208 */ /* 0x000fe20001000000 */
[----:B------:R-:W-:-:S02]  /*81b0*/  DADD R10, R8, UR10 ;  /* 0x0000000a080a7e29 */ /* 0x000fc40008000000 */
[----:B------:R-:W-:Y:S02]  /*81c0*/  DSETP.NEU.AND P1, PT, R6, RZ, P1 ;  /* 0x000000ff0600722a */ /* 0x000fe40000f2d000 */
[----:B------:R-:W-:Y:S01]  /*81d0*/  DSETP.NEU.AND P0, PT, R8, RZ, P0 ;  /* 0x000000ff0800722a */ /* 0x000fe2000070d000 */
[----:B------:R-:W-:Y:S01]  /*81e0*/  FSEL R2, R2, R12, P4 ;  /* 0x0000000c02027208 */ /* 0x000fe20002000000 */
[----:B------:R-:W-:Y:S01]  /*81f0*/  IMAD.U32 R12, RZ, RZ, UR4 ;  /* 0x00000004ff0c7e24 */ /* 0x000fe2000f8e00ff */
[----:B------:R-:W-:Y:S01]  /*8200*/  FSEL R3, R3, R13, P4 ;  /* 0x0000000d03037208 */ /* 0x000fe20002000000 */
[----:B------:R-:W-:Y:S01]  /*8210*/  IMAD.U32 R13, RZ, RZ, UR5 ;  /* 0x00000005ff0d7e24 */ /* 0x000fe2000f8e00ff */
[----:B------:R-:W-:Y:S02]  /*8220*/  FSEL R0, R18, R6, P1 ;  /* 0x0000000612007208 */ /* 0x000fe40000800000 */
[----:B------:R-:W-:Y:S01]  /*8230*/  FSEL R7, R19, R7, P1 ;  /* 0x0000000713077208 */ /* 0x000fe20000800000 */
[----:B0-----:R-:W-:Y:S01]  /*8240*/  IMAD.WIDE R12, R25, 0x10, R12 ;  /* 0x00000010190c7825 */ /* 0x001fe200078e020c */
[----:B------:R-:W-:-:S02]  /*8250*/  FSEL R6, R10, R8, P0 ;  /* 0x000000080a067208 */ /* 0x000fc40000000000 */
[----:B------:R-:W-:Y:S01]  /*8260*/  FSEL R19, R11, R9, P0 ;  /* 0x000000090b137208 */ /* 0x000fe20000000000 */
[----:B------:R-:W-:Y:S02]  /*8270*/  IMAD.MOV.U32 R8, RZ, RZ, R23 ;  /* 0x000000ffff087224 */ /* 0x000fe400078e0017 */
[----:B------:R-:W-:Y:S02]  /*8280*/  IMAD.MOV.U32 R9, RZ, RZ, R22 ;  /* 0x000000ffff097224 */ /* 0x000fe400078e0016 */
[----:B------:R-:W-:Y:S02]  /*8290*/  IMAD.MOV.U32 R10, RZ, RZ, R20 ;  /* 0x000000ffff0a7224 */ /* 0x000fe400078e0014 */
[----:B------:R-:W-:-:S05]  /*82a0*/  IMAD.MOV.U32 R11, RZ, RZ, R21 ;  /* 0x000000ffff0b7224 */ /* 0x000fca00078e0015 */
[----:B------:R0:W-:Y:S02]  /*82b0*/  STG.E.128 desc[UR8][R12.64], R8 ;  /* 0x000000080c007986 */ /* 0x0001e4000c101d08 */
[----:B0-----:R-:W-:Y:S02]  /*82c0*/  IMAD.MOV.U32 R8, RZ, RZ, R16 ;  /* 0x000000ffff087224 */ /* 0x001fe400078e0010 */
        /* <DEDUP_REMOVED lines=13> */
[----:B------:R-:W-:Y:S01]  /*83a0*/  STG.E.128 desc[UR8][R12.64+0x1800], R8 ;  /* 0x001800080c007986 */ /* 0x000fe2000c101d08 */
[----:B------:R-:W-:Y:S05]  /*83b0*/  EXIT ;  /* 0x000000000000794d */ /* 0x000fea0003800000 */
.L_x_42794:
        /* <DEDUP_REMOVED lines=35> */
[----:B--2---:R-:W-:Y:S01]  /*85f0*/  @!P5 IMAD.WIDE.U32 R28, R25, 0x8, R28 ;  /* 0x00000008191cd825 */ /* 0x004fe200078e001c */
[----:B------:R-:W-:-:S03]  /*8600*/  CS2R R24, SRZ ;  /* 0x0000000000187805 */ /* 0x000fc6000001ff00 */
[----:B---3--:R-:W-:Y:S01]  /*8610*/  @!P4 IMAD.WIDE.U32 R20, R7, 0x8, R20 ;  /* 0x000000080714c825 */ /* 0x008fe200078e0014 */
[----:B------:R-:W-:Y:S02]  /*8620*/  CS2R R6, SRZ ;  /* 0x0000000000067805 */ /* 0x000fe4000001ff00 */
[----:B------:R0:W5:Y:S01]  /*8630*/  @!P5 LDG.E.64 R24, desc[UR8][R28.64] ;  /* 0x000000081c18d981 */ /* 0x000162000c1e1b00 */
[----:B------:R-:W-:Y:S02]  /*8640*/  @!P6 VIADD R0, R0, UR6 ;  /* 0x000000060000ec36 */ /* 0x000fe40008000000 */
[----:B----4-:R-:W-:Y:S01]  /*8650*/  @!P3 IMAD.WIDE.U32 R26, R15, 0x8, R26 ;  /* 0x000000080f1ab825 */ /* 0x010fe200078e001a */
[----:B------:R2:W5:Y:S01]  /*8660*/  @!P4 LDG.E.64 R6, desc[UR8][R20.64] ;  /* 0x000000081406c981 */ /* 0x000562000c1e1b00 */
[----:B------:R-:W-:Y:S02]  /*8670*/  CS2R R14, SRZ ;  /* 0x00000000000e7805 */ /* 0x000fe4000001ff00 */
[----:B-1----:R-:W-:-:S04]  /*8680*/  @!P2 IMAD.WIDE.U32 R4, R23, 0x8, R4 ;  /* 0x000000081704a825 */ /* 0x002fc800078e0004 */
[----:B0-----:R-:W-:Y:S01]  /*8690*/  @!P1 IMAD.WIDE.U32 R28, R17, 0x8, R12 ;  /* 0x00000008111c9825 */ /* 0x001fe200078e000c */
[----:B------:R-:W-:Y:S02]  /*86a0*/  CS2R R16, SRZ ;  /* 0x0000000000107805 */ /* 0x000fe4000001ff00 */
[----:B------:R-:W-:Y:S01]  /*86b0*/  CS2R R12, SRZ ;  /* 0x00000000000c7805 */ /* 0x000fe2000001ff00 */
[----:B------:R0:W5:Y:S01]  /*86c0*/  @!P3 LDG.E.64 R14, desc[UR8][R26.64] ;  /* 0x000000081a0eb981 */ /* 0x000162000c1e1b00 */
[----:B--2---:R-:W-:Y:S01]  /*86d0*/  @!P0 IMAD.WIDE.U32 R20, R19, 0x8, R8 ;  /* 0x0000000813148825 */ /* 0x004fe200078e0008 */
[----:B------:R-:W-:Y:S02]  /*86e0*/  CS2R R18, SRZ ;  /* 0x0000000000127805 */ /* 0x000fe4000001ff00 */
[----:B------:R-:W-:Y:S01]  /*86f0*/  CS2R R8, SRZ ;  /* 0x0000000000087805 */ /* 0x000fe2000001ff00 */
[----:B------:R-:W-:Y:S01]  /*8700*/  @!P6 IMAD.WIDE.U32 R10, R0, 0x8, R10 ;  /* 0x00000008000ae825 */ /* 0x000fe200078e000a */
[----:B------:R0:W5:Y:S04]  /*8710*/  @!P0 LDG.E.64 R16, desc[UR8][R20.64] ;  /* 0x0000000814108981 */ /* 0x000168000c1e1b00 */
[----:B------:R0:W5:Y:S04]  /*8720*/  @!P2 LDG.E.64 R18, desc[UR8][R4.64] ;  /* 0x000000080412a981 */ /* 0x000168000c1e1b00 */
[----:B------:R0:W5:Y:S04]  /*8730*/  @!P6 LDG.E.64 R12, desc[UR8][R10.64] ;  /* 0x000000080a0ce981 */ /* 0x000168000c1e1b00 */
[----:B------:R0:W5:Y:S01]  /*8740*/  @!P1 LDG.E.64 R8, desc[UR8][R28.64] ;  /* 0x000000081c089981 */ /* 0x000162000c1e1b00 */
[----:B------:R-:W-:Y:S04]  /*8750*/  BSSY B1, `(.L_x_42923) ;  /* 0x0000109000017945 */ /* 0x000fe80003800000 */
[----:B------:R-:W-:Y:S05]  /*8760*/  @P1 BRA `(.L_x_42924) ;  /* 0x00000010001c1947 */ /* 0x000fea0003800000 */
[----:B0-----:R-:W0:Y:S01]  /*8770*/  LDC.64 R4, c[0x0][0x220] ;  /* 0x00008800ff047b82 */ /* 0x001e220000000a00 */
        /* <DEDUP_REMOVED lines=37> */
.L_x_42931:
        /* <DEDUP_REMOVED lines=12> */
.L_x_42930:
[----:B------:R-:W-:Y:S02]  /*8a90*/  IMAD.MOV.U32 R20, RZ, RZ, R27 ;  /* 0x000000ffff147224 */ /* 0x000fe400078e001b */
[----:B------:R-:W-:-:S07]  /*8aa0*/  IMAD.MOV.U32 R27, RZ, RZ, R28 ;  /* 0x000000ffff1b7224 */ /* 0x000fce00078e001c */
.L_x_42929:
[----:B------:R-:W-:Y:S05]  /*8ab0*/  BSYNC B2 ;  /* 0x0000000000027941 */ /* 0x000fea0003800000 */
.L_x_42928:
        /* <DEDUP_REMOVED lines=13> */
.L_x_42937:
        /* <DEDUP_REMOVED lines=33> */
.L_x_42936:
[----:B------:R-:W-:Y:S02]  /*8da0*/  IMAD.MOV.U32 R20, RZ, RZ, R27 ;  /* 0x000000ffff147224 */ /* 0x000fe400078e001b */
[----:B------:R-:W-:-:S07]  /*8db0*/  IMAD.MOV.U32 R27, RZ, RZ, R28 ;  /* 0x000000ffff1b7224 */ /* 0x000fce00078e001c */
.L_x_42935:
[----:B------:R-:W-:Y:S05]  /*8dc0*/  BSYNC B3 ;  /* 0x0000000000037941 */ /* 0x000fea0003800000 */
.L_x_42934:
[----:B------:R-:W-:-:S13]  /*8dd0*/  ISETP.GE.U32.AND P0, PT, R21, 0xc, PT ;  /* 0x0000000c1500780c */ /* 0x000fda0003f06070 */
[----:B------:R-:W-:Y:S05]  /*8de0*/  @!P0 BRA `(.L_x_42933) ;  /* 0x0000000400d88947 */ /* 0x000fea0003800000 */
[----:B------:R-:W-:Y:S01]  /*8df0*/  BSSY B3, `(.L_x_42933) ;  /* 0x0000075000037945 */ /* 0x000fe20003800000 */
[----:B------:R-:W-:-:S07]  /*8e00*/  VIADD R26, R26, 0x10 ;  /* 0x000000101a1a7836 */ /* 0x000fce0000000000 */
.L_x_42938:
        /* <DEDUP_REMOVED lines=116> */
.L_x_42933:
[----:B------:R-:W-:Y:S05]  /*9550*/  BSYNC B2 ;  /* 0x0000000000027941 */ /* 0x000fea0003800000 */
.L_x_42932:
        /* <DEDUP_REMOVED lines=20> */
.L_x_42940:
[----:B------:R-:W-:Y:S05]  /*96a0*/  BSYNC B2 ;  /* 0x0000000000027941 */ /* 0x000fea0003800000 */
.L_x_42939:
[----:B------:R-:W-:Y:S02]  /*96b0*/  IMAD.MOV.U32 R21, RZ, RZ, R23 ;  /* 0x000000ffff157224 */ /* 0x000fe400078e0017 */
[----:B------:R-:W-:-:S03]  /*96c0*/  IMAD.MOV.U32 R20, RZ, RZ, R10 ;  /* 0x000000ffff147224 */ /* 0x000fc600078e000a */
[----:B------:R-:W-:Y:S01]  /*96d0*/  LOP3.LUT R21, R21, 0x80000000, R9, 0xb8, !PT ;  /* 0x8000000015157812 */ /* 0x000fe200078eb809 */
[----:B------:R-:W-:Y:S06]  /*96e0*/  BRA `(.L_x_42927) ;  /* 0x00000000001c7947 */ /* 0x000fec0003800000 */
.L_x_42926:
[----:B------:R-:W-:-:S06]  /*96f0*/  DSETP.GTU.AND P0, PT, R4, +INF , PT ;  /* 0x7ff000000400742a */ /* 0x000fcc0003f0c000 */
[----:B------:R-:W-:-:S14]  /*9700*/  DSETP.LE.AND P0, PT, R10, +INF , !P0 ;  /* 0x7ff000000a00742a */ /* 0x000fdc0004703000 */
[----:B------:R-:W0:Y:S01]  /*9710*/  @!P0 LDC.64 R20, c[0x0][0x220] ;  /* 0x00008800ff148b82 */ /* 0x000e220000000a00 */
[----:B------:R-:W-:Y:S02]  /*9720*/  @P0 DSETP.NEU.AND P2, PT, R10, +INF , PT ;  /* 0x7ff000000a00042a */ /* 0x000fe40003f4d000 */
[----:B0-----:R-:W-:-:S06]  /*9730*/  @!P0 DADD R20, R8, R20 ;  /* 0x0000000008148229 */ /* 0x001fcc0000000014 */
[----:B------:R-:W-:Y:S02]  /*9740*/  @P0 FSEL R20, R8, RZ, P2 ;  /* 0x000000ff08140208 */ /* 0x000fe40001000000 */
[----:B------:R-:W-:-:S07]  /*9750*/  @P0 FSEL R21, R9, -QNAN , P2 ;  /* 0xfff8000009150808 */ /* 0x000fce0001000000 */
.L_x_42927:
[----:B------:R-:W-:Y:S05]  /*9760*/  BSYNC B0 ;  /* 0x0000000000007941 */ /* 0x000fea0003800000 */
.L_x_42925:
[C---:B------:R-:W-:Y:S01]  /*9770*/  DSETP.GEU.AND P0, PT, R20.reuse, RZ, PT ;  /* 0x000000ff1400722a */ /* 0x040fe20003f0e000 */
[----:B------:R-:W-:Y:S02]  /*9780*/  ULDC.64 UR10, c[0x0][0x220] ;  /* 0x00008800000a7ab9 */ /* 0x000fe40000000a00 */
[----:B------:R-:W-:-:S03]  /*9790*/  DADD R4, R20, UR10 ;  /* 0x0000000a14047e29 */ /* 0x000fc60008000000 */
[----:B------:R-:W-:-:S06]  /*97a0*/  DSETP.GT.XOR P0, PT, RZ, UR10, !P0 ;  /* 0x0000000aff007e2a */ /* 0x000fcc000c704800 */
[----:B------:R-:W-:-:S06]  /*97b0*/  DSETP.NEU.AND P0, PT, R20, RZ, P0 ;  /* 0x000000ff1400722a */ /* 0x000fcc000070d000 */
[----:B------:R-:W-:Y:S02]  /*97c0*/  FSEL R20, R4, R20, P0 ;  /* 0x0000001404147208 */ /* 0x000fe40000000000 */
[----:B------:R-:W-:-:S07]  /*97d0*/  FSEL R21, R5, R21, P0 ;  /* 0x0000001505157208 */ /* 0x000fce0000000000 */
.L_x_42924:
[----:B------:R-:W-:Y:S05]  /*97e0*/  BSYNC B1 ;  /* 0x0000000000017941 */ /* 0x000fea0003800000 */
.L_x_42923:
[----:B------:R-:W-:Y:S01]  /*97f0*/  VIADD R0, R22, 0x80 ;  /* 0x0000008016007836 */ /* 0x000fe20000000000 */
[----:B------:R-:W-:Y:S04]  /*9800*/  BSSY B1, `(.L_x_42941) ;  /* 0x000010a000017945 */ /* 0x000fe80003800000 */
[----:B------:R-:W-:-:S13]  /*9810*/  ISETP.GE.AND P0, PT, R0, UR4, PT ;  /* 0x0000000400007c0c */ /* 0x000fda000bf06270 */
[----:B------:R-:W-:Y:S05]  /*9820*/  @P0 BRA `(.L_x_42942) ;  /* 0x00000010001c0947 */ /* 0x000fea0003800000 */
[----:B-----5:R-:W1:Y:S01]  /*9830*/  LDC.64 R8, c[0x0][0x220] ;  /* 0x00008800ff087b82 */ /* 0x020e620000000a00 */
[----:B0-----:R-:W-:Y:S01]  /*9840*/  LOP3.LUT R11, R3, 0x7fffffff, RZ, 0xc0, !PT ;  /* 0x7fffffff030b7812 */ /* 0x001fe200078ec0ff */
[----:B------:R-:W-:Y:S01]  /*9850*/  BSSY B0, `(.L_x_42943) ;  /* 0x00000fd000007945 */ /* 0x000fe20003800000 */
[----:B------:R-:W-:Y:S01]  /*9860*/  IMAD.MOV.U32 R10, RZ, RZ, R2 ;  /* 0x000000ffff0a7224 */ /* 0x000fe200078e0002 */
[----:B-1----:R-:W-:-:S04]  /*9870*/  LOP3.LUT R9, R9, 0x7fffffff, RZ, 0xc0, !PT ;  /* 0x7fffffff09097812 */ /* 0x002fc800078ec0ff */
        /* <DEDUP_REMOVED lines=26> */
[----:B------:R-:W-:Y:S02]  /*9a20*/  LOP3.LUT R5, R9, 0xfffff, RZ, 0xc0, !PT ;  /* 0x000fffff09057812 */ /* 0x000fe400078ec0ff */
[----:B------:R-:W-:Y:S02]  /*9a30*/  LOP3.LUT R26, R26, 0x100000, RZ, 0xfc, !PT ;  /* 0x001000001a1a7812 */ /* 0x000fe400078efcff */
[----:B------:R-:W-:Y:S02]  /*9a40*/  IADD3 R11, R28, 0x2, -R23 ;  /* 0x000000021c0b7810 */ /* 0x000fe40007ffe817 */
[----:B------:R-:W-:Y:S02]  /*9a50*/  LOP3.LUT R5, R5, 0x100000, RZ, 0xfc, !PT ;  /* 0x0010000005057812 */ /* 0x000fe400078efcff */
[----:B------:R-:W-:-:S13]  /*9a60*/  LOP3.LUT P0, R11, R11, 0x3, RZ, 0xc0, !PT ;  /* 0x000000030b0b7812 */ /* 0x000fda000780c0ff */
[----:B------:R-:W-:Y:S05]  /*9a70*/  @!P0 BRA `(.L_x_42947) ;  /* 0x0000000000408947 */ /* 0x000fea0003800000 */
[----:B------:R-:W-:Y:S01]  /*9a80*/  BSSY B3, `(.L_x_42948) ;  /* 0x000000d000037945 */ /* 0x000fe20003800000 */
[----:B------:R-:W-:-:S07]  /*9a90*/  IMAD.MOV.U32 R4, RZ, RZ, R11 ;  /* 0x000000ffff047224 */ /* 0x000fce00078e000b */
.L_x_42949:
        /* <DEDUP_REMOVED lines=12> */
.L_x_42948:
[----:B------:R-:W-:Y:S02]  /*9b60*/  IMAD.MOV.U32 R4, RZ, RZ, R29 ;  /* 0x000000ffff047224 */ /* 0x000fe400078e001d */
[----:B------:R-:W-:-:S07]  /*9b70*/  IMAD.MOV.U32 R29, RZ, RZ, R11 ;  /* 0x000000ffff1d7224 */ /* 0x000fce00078e000b */
.L_x_42947:
[----:B------:R-:W-:Y:S05]  /*9b80*/  BSYNC B2 ;  /* 0x0000000000027941 */ /* 0x000fea0003800000 */
.L_x_42946:
        /* <DEDUP_REMOVED lines=13> */
.L_x_42955:
        /* <DEDUP_REMOVED lines=33> */
.L_x_42954:
[----:B------:R-:W-:Y:S02]  /*9e70*/  IMAD.MOV.U32 R4, RZ, RZ, R29 ;  /* 0x000000ffff047224 */ /* 0x000fe400078e001d */
[----:B------:R-:W-:-:S07]  /*9e80*/  IMAD.MOV.U32 R29, RZ, RZ, R28 ;  /* 0x000000ffff1d7224 */ /* 0x000fce00078e001c */
.L_x_42953:
[----:B------:R-:W-:Y:S05]  /*9e90*/  BSYNC B3 ;  /* 0x0000000000037941 */ /* 0x000fea0003800000 */
.L_x_42952:
[----:B------:R-:W-:-:S13]  /*9ea0*/  ISETP.GE.U32.AND P0, PT, R11, 0xc, PT ;  /* 0x0000000c0b00780c */ /* 0x000fda0003f06070 */
[----:B------:R-:W-:Y:S05]  /*9eb0*/  @!P0 BRA `(.L_x_42951) ;  /* 0x0000000400d88947 */ /* 0x000fea0003800000 */
[----:B------:R-:W-:Y:S01]  /*9ec0*/  BSSY B3, `(.L_x_42951) ;  /* 0x0000075000037945 */ /* 0x000fe20003800000 */
[----:B------:R-:W-:-:S07]  /*9ed0*/  VIADD R10, R10, 0x10 ;  /* 0x000000100a0a7836 */ /* 0x000fce0000000000 */
.L_x_42956:
        /* <DEDUP_REMOVED lines=116> */
.L_x_42951:
[----:B------:R-:W-:Y:S05]  /*a620*/  BSYNC B2 ;  /* 0x0000000000027941 */ /* 0x000fea0003800000 */
.L_x_42950:
        /* <DEDUP_REMOVED lines=19> */
.L_x_42958:
[----:B------:R-:W-:Y:S05]  /*a760*/  BSYNC B2 ;  /* 0x0000000000027941 */ /* 0x000fea0003800000 */
.L_x_42957:
[----:B------:R-:W-:Y:S02]  /*a770*/  IMAD.MOV.U32 R5, RZ, RZ, R11 ;  /* 0x000000ffff057224 */ /* 0x000fe400078e000b */
[----:B------:R-:W-:-:S03]  /*a780*/  IMAD.MOV.U32 R4, RZ, RZ, R10 ;  /* 0x000000ffff047224 */ /* 0x000fc600078e000a */
[----:B------:R-:W-:Y:S01]  /*a790*/  LOP3.LUT R5, R5, 0x80000000, R3, 0xb8, !PT ;  /* 0x8000000005057812 */ /* 0x000fe200078eb803 */
[----:B------:R-:W-:Y:S06]  /*a7a0*/  BRA `(.L_x_42945) ;  /* 0x00000000001c7947 */ /* 0x000fec0003800000 */
.L_x_42944:
[----:B------:R-:W-:-:S06]  /*a7b0*/  DSETP.GTU.AND P0, PT, R8, +INF , PT ;  /* 0x7ff000000800742a */ /* 0x000fcc0003f0c000 */
[----:B------:R-:W-:-:S14]  /*a7c0*/  DSETP.LE.AND P0, PT, R10, +INF , !P0 ;  /* 0x7ff000000a00742a */ /* 0x000fdc0004703000 */
[----:B------:R-:W0:Y:S01]  /*a7d0*/  @!P0 LDC.64 R4, c[0x0][0x220] ;  /* 0x00008800ff048b82 */ /* 0x000e220000000a00 */
[----:B------:R-:W-:Y:S02]  /*a7e0*/  @P0 DSETP.NEU.AND P2, PT, R10, +INF , PT ;  /* 0x7ff000000a00042a */ /* 0x000fe40003f4d000 */
[----:B0-----:R-:W-:-:S06]  /*a7f0*/  @!P0 DADD R4, R2, R4 ;  /* 0x0000000002048229 */ /* 0x001fcc0000000004 */
[----:B------:R-:W-:Y:S02]  /*a800*/  @P0 FSEL R4, R2, RZ, P2 ;  /* 0x000000ff02040208 */ /* 0x000fe40001000000 */
[----:B------:R-:W-:-:S07]  /*a810*/  @P0 FSEL R5, R3, -QNAN , P2 ;  /* 0xfff8000003050808 */ /* 0x000fce0001000000 */
.L_x_42945:
[----:B------:R-:W-:Y:S05]  /*a820*/  BSYNC B0 ;  /* 0x0000000000007941 */ /* 0x000fea0003800000 */
.L_x_42943:
[C---:B------:R-:W-:Y:S01]  /*a830*/  DSETP.GEU.AND P0, PT, R4.reuse, RZ, PT ;  /* 0x000000ff0400722a */ /* 0x040fe20003f0e000 */
[----:B------:R-:W-:Y:S02]  /*a840*/  ULDC.64 UR10, c[0x0][0x220] ;  /* 0x00008800000a7ab9 */ /* 0x000fe40000000a00 */
[----:B------:R-:W-:-:S03]  /*a850*/  DADD R2, R4, UR10 ;  /* 0x0000000a04027e29 */ /* 0x000fc60008000000 */
[----:B------:R-:W-:-:S06]  /*a860*/  DSETP.GT.XOR P0, PT, RZ, UR10, !P0 ;  /* 0x0000000aff007e2a */ /* 0x000fcc000c704800 */
[----:B------:R-:W-:-:S06]  /*a870*/  DSETP.NEU.AND P0, PT, R4, RZ, P0 ;  /* 0x000000ff0400722a */ /* 0x000fcc000070d000 */
[----:B------:R-:W-:Y:S02]  /*a880*/  FSEL R10, R2, R4, P0 ;  /* 0x00000004020a7208 */ /* 0x000fe40000000000 */
[----:B------:R-:W-:-:S07]  /*a890*/  FSEL R11, R3, R5, P0 ;  /* 0x00000005030b7208 */ /* 0x000fce0000000000 */
.L_x_42942:
[----:B------:R-:W-:Y:S05]  /*a8a0*/  BSYNC B1 ;  /* 0x0000000000017941 */ /* 0x000fea0003800000 */
.L_x_42941:
[----:B-----5:R-:W-:Y:S01]  /*a8b0*/  VIADD R2, R22, 0x100 ;  /* 0x0000010016027836 */ /* 0x020fe20000000000 */
[----:B------:R-:W-:Y:S04]  /*a8c0*/  BSSY B1, `(.L_x_42959) ;  /* 0x0000109000017945 */ /* 0x000fe80003800000 */
[----:B------:R-:W-:-:S13]  /*a8d0*/  ISETP.GE.AND P0, PT, R2, UR4, PT ;  /* 0x0000000402007c0c */ /* 0x000fda000bf06270 */
[----:B------:R-:W-:Y:S05]  /*a8e0*/  @P0 BRA `(.L_x_42960) ;  /* 0x0000001000180947 */ /* 0x000fea0003800000 */
[----:B------:R-:W1:Y:S01]  /*a8f0*/  LDC.64 R8, c[0x0][0x220] ;  /* 0x00008800ff087b82 */ /* 0x000e620000000a00 */
[----:B------:R-:W-:Y:S01]  /*a900*/  LOP3.LUT R3, R25, 0x7fffffff, RZ, 0xc0, !PT ;  /* 0x7fffffff19037812 */ /* 0x000fe200078ec0ff */
[----:B------:R-:W-:Y:S01]  /*a910*/  BSSY B0, `(.L_x_42961) ;  /* 0x00000fc000007945 */ /* 0x000fe20003800000 */
[----:B------:R-:W-:Y:S01]  /*a920*/  IMAD.MOV.U32 R2, RZ, RZ, R24 ;  /* 0x000000ffff027224 */ /* 0x000fe200078e0018 */
[----:B-1----:R-:W-:-:S04]  /*a930*/  LOP3.LUT R9, R9, 0x7fffffff, RZ, 0xc0, !PT ;  /* 0x7fffffff09097812 */ /* 0x002fc800078ec0ff */
[----:B------:R-:W-:-:S04]  /*a940*/  ISETP.GT.U32.AND P0, PT, R9, 0x7fefffff, PT ;  /* 0x7fefffff0900780c */ /* 0x000fc80003f04070 */
[----:B------:R-:W-:-:S13]  /*a950*/  ISETP.GT.U32.OR P0, PT, R3, 0x7fefffff, P0 ;  /* 0x7fefffff0300780c */ /* 0x000fda0000704470 */
[----:B------:R-:W-:Y:S05]  /*a960*/  @P0 BRA `(.L_x_42962) ;  /* 0x0000000c00bc0947 */ /* 0x000fea0003800000 */
[----:B------:R-:W-:Y:S01]  /*a970*/  DSETP.NEU.AND P0, PT, R8, RZ, PT ;  /* 0x000000ff0800722a */ /* 0x000fe20003f0d000 */
[----:B0-----:R-:W-:Y:S02]  /*a980*/  IMAD.MOV.U32 R4, RZ, RZ, 0x0 ;  /* 0x00000000ff047424 */ /* 0x001fe400078e00ff */
        /* <DEDUP_REMOVED lines=17> */
[----:B------:R-:W-:Y:S02]  /*aaa0*/  LOP3.LUT R26, R3, 0xfffff, RZ, 0xc0, !PT ;  /* 0x000fffff031a7812 */ /* 0x000fe400078ec0ff */
[----:B------:R-:W-:Y:S01]  /*aab0*/  LOP3.LUT R3, R9, 0xfffff, RZ, 0xc0, !PT ;  /* 0x000fffff09037812 */ /* 0x000fe200078ec0ff */
[----:B------:R-:W-:Y:S01]  /*aac0*/  IMAD.IADD R28, R5, 0x1, R4 ;  /* 0x00000001051c7824 */ /* 0x000fe200078e0204 */
[----:B------:R-:W-:Y:S01]  /*aad0*/  LOP3.LUT R26, R26, 0x100000, RZ, 0xfc, !PT ;  /* 0x001000001a1a7812 */ /* 0x000fe200078efcff */
[----:B------:R-:W-:Y:S01]  /*aae0*/  IMAD.MOV.U32 R5, RZ, RZ, R2 ;  /* 0x000000ffff057224 */ /* 0x000fe200078e0002 */
[----:B------:R-:W-:Y:S01]  /*aaf0*/  LOP3.LUT R3, R3, 0x100000, RZ, 0xfc, !PT ;  /* 0x0010000003037812 */ /* 0x000fe200078efcff */
[--C-:B------:R-:W-:Y:S01]  /*ab00*/  IMAD.IADD R4, R4, 0x1, -R23.reuse ;  /* 0x0000000104047824 */ /* 0x100fe200078e0a17 */
[----:B------:R-:W-:-:S04]  /*ab10*/  IADD3 R2, R28, 0x2, -R23 ;  /* 0x000000021c027810 */ /* 0x000fc80007ffe817 */
[----:B------:R-:W-:-:S13]  /*ab20*/  LOP3.LUT P0, R2, R2, 0x3, RZ, 0xc0, !PT ;  /* 0x0000000302027812 */ /* 0x000fda000780c0ff */
[----:B------:R-:W-:Y:S05]  /*ab30*/  @!P0 BRA `(.L_x_42965) ;  /* 0x00000000003c8947 */ /* 0x000fea0003800000 */
[----:B------:R-:W-:Y:S01]  /*ab40*/  BSSY B3, `(.L_x_42966) ;  /* 0x000000c000037945 */ /* 0x000fe20003800000 */
.L_x_42967:
        /* <DEDUP_REMOVED lines=12> */
.L_x_42966:
[----:B------:R-:W-:Y:S02]  /*ac10*/  IMAD.MOV.U32 R2, RZ, RZ, R29 ;  /* 0x000000ffff027224 */ /* 0x000fe400078e001d */
[----:B------:R-:W-:-:S07]  /*ac20*/  IMAD.MOV.U32 R29, RZ, RZ, R27 ;  /* 0x000000ffff1d7224 */ /* 0x000fce00078e001b */
.L_x_42965:
[----:B------:R-:W-:Y:S05]  /*ac30*/  BSYNC B2 ;  /* 0x0000000000027941 */ /* 0x000fea0003800000 */
.L_x_42964:
        /* <DEDUP_REMOVED lines=13> */
.L_x_42973:
        /* <DEDUP_REMOVED lines=33> */
.L_x_42972:
[----:B------:R-:W-:Y:S02]  /*af20*/  IMAD.MOV.U32 R2, RZ, RZ, R29 ;  /* 0x000000ffff027224 */ /* 0x000fe400078e001d */
[----:B------:R-:W-:-:S07]  /*af30*/  IMAD.MOV.U32 R29, RZ, RZ, R28 ;  /* 0x000000ffff1d7224 */ /* 0x000fce00078e001c */
.L_x_42971:
[----:B------:R-:W-:Y:S05]  /*af40*/  BSYNC B3 ;  /* 0x0000000000037941 */ /* 0x000fea0003800000 */
.L_x_42970:
[----:B------:R-:W-:-:S13]  /*af50*/  ISETP.GE.U32.AND P0, PT, R27, 0xc, PT ;  /* 0x0000000c1b00780c */ /* 0x000fda0003f06070 */
[----:B------:R-:W-:Y:S05]  /*af60*/  @!P0 BRA `(.L_x_42969) ;  /* 0x0000000400d88947 */ /* 0x000fea0003800000 */
[----:B------:R-:W-:Y:S01]  /*af70*/  BSSY B3, `(.L_x_42969) ;  /* 0x0000075000037945 */ /* 0x000fe20003800000 */
[----:B------:R-:W-:-:S07]  /*af80*/  VIADD R4, R4, 0x10 ;  /* 0x0000001004047836 */ /* 0x000fce0000000000 */
.L_x_42974:
        /* <DEDUP_REMOVED lines=116> */
.L_x_42969:
[----:B------:R-:W-:Y:S05]  /*b6d0*/  BSYNC B2 ;  /* 0x0000000000027941 */ /* 0x000fea0003800000 */
.L_x_42968:
        /* <DEDUP_REMOVED lines=19> */
.L_x_42976:
[----:B------:R-:W-:Y:S05]  /*b810*/  BSYNC B2 ;  /* 0x0000000000027941 */ /* 0x000fea0003800000 */
.L_x_42975:
[----:B------:R-:W-:Y:S02]  /*b820*/  IMAD.MOV.U32 R5, RZ, RZ, R9 ;  /* 0x000000ffff057224 */ /* 0x000fe400078e0009 */
[----:B------:R-:W-:-:S03]  /*b830*/  IMAD.MOV.U32 R4, RZ, RZ, R8 ;  /* 0x000000ffff047224 */ /* 0x000fc600078e0008 */
[----:B------:R-:W-:Y:S01]  /*b840*/  LOP3.LUT R5, R5, 0x80000000, R25, 0xb8, !PT ;  /* 0x8000000005057812 */ /* 0x000fe200078eb819 */
[----:B------:R-:W-:Y:S06]  /*b850*/  BRA `(.L_x_42963) ;  /* 0x00000000001c7947 */ /* 0x000fec0003800000 */
.L_x_42962:
[----:B------:R-:W-:-:S06]  /*b860*/  DSETP.GTU.AND P0, PT, R8, +INF , PT ;  /* 0x7ff000000800742a */ /* 0x000fcc0003f0c000 */
[----:B------:R-:W-:-:S14]  /*b870*/  DSETP.LE.AND P0, PT, R2, +INF , !P0 ;  /* 0x7ff000000200742a */ /* 0x000fdc0004703000 */
[----:B0-----:R-:W0:Y:S01]  /*b880*/  @!P0 LDC.64 R4, c[0x0][0x220] ;  /* 0x00008800ff048b82 */ /* 0x001e220000000a00 */
[----:B------:R-:W-:Y:S02]  /*b890*/  @P0 DSETP.NEU.AND P2, PT, R2, +INF , PT ;  /* 0x7ff000000200042a */ /* 0x000fe40003f4d000 */
[----:B0-----:R-:W-:-:S06]  /*b8a0*/  @!P0 DADD R4, R24, R4 ;  /* 0x0000000018048229 */ /* 0x001fcc0000000004 */
[----:B------:R-:W-:Y:S02]  /*b8b0*/  @P0 FSEL R4, R24, RZ, P2 ;  /* 0x000000ff18040208 */ /* 0x000fe40001000000 */
[----:B------:R-:W-:-:S07]  /*b8c0*/  @P0 FSEL R5, R25, -QNAN , P2 ;  /* 0xfff8000019050808 */ /* 0x000fce0001000000 */
.L_x_42963:
[----:B------:R-:W-:Y:S05]  /*b8d0*/  BSYNC B0 ;  /* 0x0000000000007941 */ /* 0x000fea0003800000 */
.L_x_42961:
[C---:B------:R-:W-:Y:S01]  /*b8e0*/  DSETP.GEU.AND P0, PT, R4.reuse, RZ, PT ;  /* 0x000000ff0400722a */ /* 0x040fe20003f0e000 */
[----:B------:R-:W-:Y:S02]  /*b8f0*/  ULDC.64 UR10, c[0x0][0x220] ;  /* 0x00008800000a7ab9 */ /* 0x000fe40000000a00 */
[----:B------:R-:W-:-:S03]  /*b900*/  DADD R2, R4, UR10 ;  /* 0x0000000a04027e29 */ /* 0x000fc60008000000 */
[----:B------:R-:W-:-:S06]  /*b910*/  DSETP.GT.XOR P0, PT, RZ, UR10, !P0 ;  /* 0x0000000aff007e2a */ /* 0x000fcc000c704800 */
[----:B------:R-:W-:-:S06]  /*b920*/  DSETP.NEU.AND P0, PT, R4, RZ, P0 ;  /* 0x000000ff0400722a */ /* 0x000fcc000070d000 */
[----:B------:R-:W-:Y:S02]  /*b930*/  FSEL R8, R2, R4, P0 ;  /* 0x0000000402087208 */ /* 0x000fe40000000000 */
[----:B------:R-:W-:-:S07]  /*b940*/  FSEL R9, R3, R5, P0 ;  /* 0x0000000503097208 */ /* 0x000fce0000000000 */
.L_x_42960:
[----:B------:R-:W-:Y:S05]  /*b950*/  BSYNC B1 ;  /* 0x0000000000017941 */ /* 0x000fea0003800000 */
.L_x_42959:
[----:B------:R-:W-:Y:S01]  /*b960*/  VIADD R2, R22, 0x180 ;  /* 0x0000018016027836 */ /* 0x000fe20000000000 */
[----:B------:R-:W-:Y:S04]  /*b970*/  BSSY B1, `(.L_x_42977) ;  /* 0x000010b000017945 */ /* 0x000fe80003800000 */
[----:B------:R-:W-:-:S13]  /*b980*/  ISETP.GE.AND P0, PT, R2, UR4, PT ;  /* 0x0000000402007c0c */ /* 0x000fda000bf06270 */
[----:B------:R-:W-:Y:S05]  /*b990*/  @P0 BRA `(.L_x_42978) ;  /* 0x0000001000200947 */ /* 0x000fea0003800000 */
[----:B------:R-:W1:Y:S01]  /*b9a0*/  LDC.64 R2, c[0x0][0x220] ;  /* 0x00008800ff027b82 */ /* 0x000e620000000a00 */
[----:B0-----:R-:W-:Y:S01]  /*b9b0*/  LOP3.LUT R5, R7, 0x7fffffff, RZ, 0xc0, !PT ;  /* 0x7fffffff07057812 */ /* 0x001fe200078ec0ff */
[----:B------:R-:W-:Y:S01]  /*b9c0*/  BSSY B0, `(.L_x_42979) ;  /* 0x00000fe000007945 */ /* 0x000fe20003800000 */
[----:B------:R-:W-:Y:S01]  /*b9d0*/  IMAD.MOV.U32 R4, RZ, RZ, R6 ;  /* 0x000000ffff047224 */ /* 0x000fe200078e0006 */
[----:B-1----:R-:W-:Y:S01]  /*b9e0*/  LOP3.LUT R25, R3, 0x7fffffff, RZ, 0xc0, !PT ;  /* 0x7fffffff03197812 */ /* 0x002fe200078ec0ff */
        /* <DEDUP_REMOVED lines=35> */
.L_x_42985:
        /* <DEDUP_REMOVED lines=12> */
.L_x_42984:
[----:B------:R-:W-:Y:S02]  /*bce0*/  IMAD.MOV.U32 R2, RZ, RZ, R29 ;  /* 0x000000ffff027224 */ /* 0x000fe400078e001d */
[----:B------:R-:W-:-:S07]  /*bcf0*/  IMAD.MOV.U32 R29, RZ, RZ, R5 ;  /* 0x000000ffff1d7224 */ /* 0x000fce00078e0005 */
.L_x_42983:
[----:B------:R-:W-:Y:S05]  /*bd00*/  BSYNC B2 ;  /* 0x0000000000027941 */ /* 0x000fea0003800000 */
.L_x_42982:
        /* <DEDUP_REMOVED lines=13> */
.L_x_42991:
        /* <DEDUP_REMOVED lines=33> */
.L_x_42990:
[----:B------:R-:W-:Y:S02]  /*bff0*/  IMAD.MOV.U32 R2, RZ, RZ, R29 ;  /* 0x000000ffff027224 */ /* 0x000fe400078e001d */
[----:B------:R-:W-:-:S07]  /*c000*/  IMAD.MOV.U32 R29, RZ, RZ, R28 ;  /* 0x000000ffff1d7224 */ /* 0x000fce00078e001c */
.L_x_42989:
[----:B------:R-:W-:Y:S05]  /*c010*/  BSYNC B3 ;  /* 0x0000000000037941 */ /* 0x000fea0003800000 */
.L_x_42988:
[----:B------:R-:W-:-:S13]  /*c020*/  ISETP.GE.U32.AND P0, PT, R5, 0xc, PT ;  /* 0x0000000c0500780c */ /* 0x000fda0003f06070 */
[----:B------:R-:W-:Y:S05]  /*c030*/  @!P0 BRA `(.L_x_42987) ;  /* 0x0000000400d88947 */ /* 0x000fea0003800000 */
[----:B------:R-:W-:Y:S01]  /*c040*/  BSSY B3, `(.L_x_42987) ;  /* 0x0000075000037945 */ /* 0x000fe20003800000 */
[----:B------:R-:W-:-:S07]  /*c050*/  VIADD R4, R4, 0x10 ;  /* 0x0000001004047836 */ /* 0x000fce0000000000 */
.L_x_42992:
        /* <DEDUP_REMOVED lines=116> */
.L_x_42987:
[----:B------:R-:W-:Y:S05]  /*c7a0*/  BSYNC B2 ;  /* 0x0000000000027941 */ /* 0x000fea0003800000 */
.L_x_42986:
        /* <DEDUP_REMOVED lines=19> */
.L_x_42994:
[----:B------:R-:W-:Y:S05]  /*c8e0*/  BSYNC B2 ;  /* 0x0000000000027941 */ /* 0x000fea0003800000 */
.L_x_42993:
[----:B------:R-:W-:Y:S02]  /*c8f0*/  IMAD.MOV.U32 R3, RZ, RZ, R25 ;  /* 0x000000ffff037224 */ /* 0x000fe400078e0019 */
[----:B------:R-:W-:-:S03]  /*c900*/  IMAD.MOV.U32 R2, RZ, RZ, R24 ;  /* 0x000000ffff027224 */ /* 0x000fc600078e0018 */
[----:B------:R-:W-:Y:S01]  /*c910*/  LOP3.LUT R3, R3, 0x80000000, R7, 0xb8, !PT ;  /* 0x8000000003037812 */ /* 0x000fe200078eb807 */
[----:B------:R-:W-:Y:S06]  /*c920*/  BRA `(.L_x_42981) ;  /* 0x00000000001c7947 */ /* 0x000fec0003800000 */
.L_x_42980:
[----:B------:R-:W-:-:S06]  /*c930*/  DSETP.GTU.AND P0, PT, R24, +INF , PT ;  /* 0x7ff000001800742a */ /* 0x000fcc0003f0c000 */
[----:B------:R-:W-:-:S14]  /*c940*/  DSETP.LE.AND P0, PT, R4, +INF , !P0 ;  /* 0x7ff000000400742a */ /* 0x000fdc0004703000 */
[----:B------:R-:W0:Y:S01]  /*c950*/  @!P0 LDC.64 R2, c[0x0][0x220] ;  /* 0x00008800ff028b82 */ /* 0x000e220000000a00 */
[----:B------:R-:W-:Y:S02]  /*c960*/  @P0 DSETP.NEU.AND P2, PT, R4, +INF , PT ;  /* 0x7ff000000400042a */ /* 0x000fe40003f4d000 */
[----:B0-----:R-:W-:-:S06]  /*c970*/  @!P0 DADD R2, R6, R2 ;  /* 0x0000000006028229 */ /* 0x001fcc0000000002 */
[----:B------:R-:W-:Y:S02]  /*c980*/  @P0 FSEL R2, R6, RZ, P2 ;  /* 0x000000ff06020208 */ /* 0x000fe40001000000 */
[----:B------:R-:W-:-:S07]  /*c990*/  @P0 FSEL R3, R7, -QNAN , P2 ;  /* 0xfff8000007030808 */ /* 0x000fce0001000000 */
.L_x_42981:
[----:B------:R-:W-:Y:S05]  /*c9a0*/  BSYNC B0 ;  /* 0x0000000000007941 */ /* 0x000fea0003800000 */
.L_x_42979:
[C---:B------:R-:W-:Y:S01]  /*c9b0*/  DSETP.GEU.AND P0, PT, R2.reuse, RZ, PT ;  /* 0x000000ff0200722a */ /* 0x040fe20003f0e000 */
[----:B------:R-:W-:Y:S02]  /*c9c0*/  ULDC.64 UR10, c[0x0][0x220] ;  /* 0x00008800000a7ab9 */ /* 0x000fe40000000a00 */
[----:B------:R-:W-:-:S03]  /*c9d0*/  DADD R4, R2, UR10 ;  /* 0x0000000a02047e29 */ /* 0x000fc60008000000 */
[----:B------:R-:W-:-:S06]  /*c9e0*/  DSETP.GT.XOR P0, PT, RZ, UR10, !P0 ;  /* 0x0000000aff007e2a */ /* 0x000fcc000c704800 */
[----:B------:R-:W-:-:S06]  /*c9f0*/  DSETP.NEU.AND P0, PT, R2, RZ, P0 ;  /* 0x000000ff0200722a */ /* 0x000fcc000070d000 */
[----:B------:R-:W-:Y:S02]  /*ca00*/  FSEL R6, R4, R2, P0 ;  /* 0x0000000204067208 */ /* 0x000fe40000000000 */
[----:B------:R-:W-:-:S07]  /*ca10*/  FSEL R7, R5, R3, P0 ;  /* 0x0000000305077208 */ /* 0x000fce0000000000 */
.L_x_42978:
[----:B------:R-:W-:Y:S05]  /*ca20*/  BSYNC B1 ;  /* 0x0000000000017941 */ /* 0x000fea0003800000 */
.L_x_42977:
        /* <DEDUP_REMOVED lines=44> */
.L_x_43003:
        /* <DEDUP_REMOVED lines=12> */
.L_x_43002:
[----:B------:R-:W-:Y:S02]  /*cdb0*/  IMAD.MOV.U32 R2, RZ, RZ, R29 ;  /* 0x000000ffff027224 */ /* 0x000fe400078e001d */
[----:B------:R-:W-:-:S07]  /*cdc0*/  IMAD.MOV.U32 R29, RZ, RZ, R5 ;  /* 0x000000ffff1d7224 */ /* 0x000fce00078e0005 */
.L_x_43001:
[----:B------:R-:W-:Y:S05]  /*cdd0*/  BSYNC B2 ;  /* 0x0000000000027941 */ /* 0x000fea0003800000 */
.L_x_43000:
        /* <DEDUP_REMOVED lines=13> */
.L_x_43009:
        /* <DEDUP_REMOVED lines=33> */
.L_x_43008:
[----:B------:R-:W-:Y:S02]  /*d0c0*/  IMAD.MOV.U32 R2, RZ, RZ, R29 ;  /* 0x000000ffff027224 */ /* 0x000fe400078e001d */
[----:B------:R-:W-:-:S07]  /*d0d0*/  IMAD.MOV.U32 R29, RZ, RZ, R28 ;  /* 0x000000ffff1d7224 */ /* 0x000fce00078e001c */
.L_x_43007:
[----:B------:R-:W-:Y:S05]  /*d0e0*/  BSYNC B3 ;  /* 0x0000000000037941 */ /* 0x000fea0003800000 */
.L_x_43006:
[----:B------:R-:W-:-:S13]  /*d0f0*/  ISETP.GE.U32.AND P0, PT, R5, 0xc, PT ;  /* 0x0000000c0500780c */ /* 0x000fda0003f06070 */
[----:B------:R-:W-:Y:S05]  /*d100*/  @!P0 BRA `(.L_x_43005) ;  /* 0x0000000400d88947 */ /* 0x000fea0003800000 */
[----:B------:R-:W-:Y:S01]  /*d110*/  BSSY B3, `(.L_x_43005) ;  /* 0x0000075000037945 */ /* 0x000fe20003800000 */
[----:B------:R-:W-:-:S07]  /*d120*/  VIADD R4, R4, 0x10 ;  /* 0x0000001004047836 */ /* 0x000fce0000000000 */
.L_x_43010:
        /* <DEDUP_REMOVED lines=116> */
.L_x_43005:
[----:B------:R-:W-:Y:S05]  /*d870*/  BSYNC B2 ;  /* 0x0000000000027941 */ /* 0x000fea0003800000 */
.L_x_43004:
        /* <DEDUP_REMOVED lines=19> */
.L_x_43012:
[----:B------:R-:W-:Y:S05]  /*d9b0*/  BSYNC B2 ;  /* 0x0000000000027941 */ /* 0x000fea0003800000 */
.L_x_43011:
[----:B------:R-:W-:Y:S02]  /*d9c0*/  IMAD.MOV.U32 R3, RZ, RZ, R25 ;  /* 0x000000ffff037224 */ /* 0x000fe400078e0019 */
[----:B------:R-:W-:-:S03]  /*d9d0*/  IMAD.MOV.U32 R2, RZ, RZ, R24 ;  /* 0x000000ffff027224 */ /* 0x000fc600078e0018 */
[----:B------:R-:W-:Y:S01]  /*d9e0*/  LOP3.LUT R3, R3, 0x80000000, R15, 0xb8, !PT ;  /* 0x8000000003037812 */ /* 0x000fe200078eb80f */
[----:B------:R-:W-:Y:S06]  /*d9f0*/  BRA `(.L_x_42999) ;  /* 0x00000000001c7947 */ /* 0x000fec0003800000 */
.L_x_42998:
[----:B------:R-:W-:-:S06]  /*da00*/  DSETP.GTU.AND P0, PT, R24, +INF , PT ;  /* 0x7ff000001800742a */ /* 0x000fcc0003f0c000 */
[----:B------:R-:W-:-:S14]  /*da10*/  DSETP.LE.AND P0, PT, R4, +INF , !P0 ;  /* 0x7ff000000400742a */ /* 0x000fdc0004703000 */
[----:B------:R-:W0:Y:S01]  /*da20*/  @!P0 LDC.64 R2, c[0x0][0x220] ;  /* 0x00008800ff028b82 */ /* 0x000e220000000a00 */
[----:B------:R-:W-:Y:S02]  /*da30*/  @P0 DSETP.NEU.AND P2, PT, R4, +INF , PT ;  /* 0x7ff000000400042a */ /* 0x000fe40003f4d000 */
[----:B0-----:R-:W-:-:S06]  /*da40*/  @!P0 DADD R2, R14, R2 ;  /* 0x000000000e028229 */ /* 0x001fcc0000000002 */
[----:B------:R-:W-:Y:S02]  /*da50*/  @P0 FSEL R2, R14, RZ, P2 ;  /* 0x000000ff0e020208 */ /* 0x000fe40001000000 */
[----:B------:R-:W-:-:S07]  /*da60*/  @P0 FSEL R3, R15, -QNAN , P2 ;  /* 0xfff800000f030808 */ /* 0x000fce0001000000 */
.L_x_42999:
[----:B------:R-:W-:Y:S05]  /*da70*/  BSYNC B0 ;  /* 0x0000000000007941 */ /* 0x000fea0003800000 */
.L_x_42997:
[C---:B------:R-:W-:Y:S01]  /*da80*/  DSETP.GEU.AND P0, PT, R2.reuse, RZ, PT ;  /* 0x000000ff0200722a */ /* 0x040fe20003f0e000 */
[----:B------:R-:W-:Y:S02]  /*da90*/  ULDC.64 UR10, c[0x0][0x220] ;  /* 0x00008800000a7ab9 */ /* 0x000fe40000000a00 */
[----:B------:R-:W-:-:S03]  /*daa0*/  DADD R4, R2, UR10 ;  /* 0x0000000a02047e29 */ /* 0x000fc60008000000 */
[----:B------:R-:W-:-:S06]  /*dab0*/  DSETP.GT.XOR P0, PT, RZ, UR10, !P0 ;  /* 0x0000000aff007e2a */ /* 0x000fcc000c704800 */
[----:B------:R-:W-:-:S06]  /*dac0*/  DSETP.NEU.AND P0, PT, R2, RZ, P0 ;  /* 0x000000ff0200722a */ /* 0x000fcc000070d000 */
[----:B------:R-:W-:Y:S02]  /*dad0*/  FSEL R4, R4, R2, P0 ;  /* 0x0000000204047208 */ /* 0x000fe40000000000 */
[----:B------:R-:W-:-:S07]  /*dae0*/  FSEL R5, R5, R3, P0 ;  /* 0x0000000305057208 */ /* 0x000fce0000000000 */
.L_x_42996:
[----:B------:R-:W-:Y:S05]  /*daf0*/  BSYNC B1 ;  /* 0x0000000000017941 */ /* 0x000fea0003800000 */
.L_x_42995:
[----:B------:R-:W-:Y:S01]  /*db00*/  VIADD R2, R22, 0x280 ;  /* 0x0000028016027836 */ /* 0x000fe20000000000 */
[----:B------:R-:W-:Y:S04]  /*db10*/  BSSY B1, `(.L_x_43013) ;  /* 0x000010b000017945 */ /* 0x000fe80003800000 */
[----:B------:R-:W-:-:S13]  /*db20*/  ISETP.GE.AND P0, PT, R2, UR4, PT ;  /* 0x0000000402007c0c */ /* 0x000fda000bf06270 */
[----:B------:R-:W-:Y:S05]  /*db30*/  @P0 BRA `(.L_x_43014) ;  /* 0x0000001000200947 */ /* 0x000fea0003800000 */
[----:B------:R-:W1:Y:S01]  /*db40*/  LDC.64 R2, c[0x0][0x220] ;  /* 0x00008800ff027b82 */ /* 0x000e620000000a00 */
[----:B------:R-:W-:Y:S01]  /*db50*/  LOP3.LUT R15, R19, 0x7fffffff, RZ, 0xc0, !PT ;  /* 0x7fffffff130f7812 */ /* 0x000fe200078ec0ff */
        /* <DEDUP_REMOVED lines=23> */
[----:B0-----:R-:W-:Y:S01]  /*dcd0*/  IMAD.MOV.U32 R27, RZ, RZ, R14 ;  /* 0x000000ffff1b7224 */ /* 0x001fe200078e000e */
        /* <DEDUP_REMOVED lines=14> */
.L_x_43021:
        /* <DEDUP_REMOVED lines=12> */
.L_x_43020:
[----:B------:R-:W-:Y:S02]  /*de80*/  IMAD.MOV.U32 R2, RZ, RZ, R29 ;  /* 0x000000ffff027224 */ /* 0x000fe400078e001d */
[----:B------:R-:W-:-:S07]  /*de90*/  IMAD.MOV.U32 R29, RZ, RZ, R15 ;  /* 0x000000ffff1d7224 */ /* 0x000fce00078e000f */
.L_x_43019:
[----:B------:R-:W-:Y:S05]  /*dea0*/  BSYNC B2 ;  /* 0x0000000000027941 */ /* 0x000fea0003800000 */
.L_x_43018:
        /* <DEDUP_REMOVED lines=13> */
.L_x_43027:
        /* <DEDUP_REMOVED lines=33> */
.L_x_43026:
[----:B------:R-:W-:Y:S02]  /*e190*/  IMAD.MOV.U32 R2, RZ, RZ, R29 ;  /* 0x000000ffff027224 */ /* 0x000fe400078e001d */
[----:B------:R-:W-:-:S07]  /*e1a0*/  IMAD.MOV.U32 R29, RZ, RZ, R28 ;  /* 0x000000ffff1d7224 */ /* 0x000fce00078e001c */
.L_x_43025:
[----:B------:R-:W-:Y:S05]  /*e1b0*/  BSYNC B3 ;  /* 0x0000000000037941 */ /* 0x000fea0003800000 */
.L_x_43024:
[----:B------:R-:W-:-:S13]  /*e1c0*/  ISETP.GE.U32.AND P0, PT, R15, 0xc, PT ;  /* 0x0000000c0f00780c */ /* 0x000fda0003f06070 */
[----:B------:R-:W-:Y:S05]  /*e1d0*/  @!P0 BRA `(.L_x_43023) ;  /* 0x0000000400d88947 */ /* 0x000fea0003800000 */
[----:B------:R-:W-:Y:S01]  /*e1e0*/  BSSY B3, `(.L_x_43023) ;  /* 0x0000075000037945 */ /* 0x000fe20003800000 */
[----:B------:R-:W-:-:S07]  /*e1f0*/  VIADD R14, R14, 0x10 ;  /* 0x000000100e0e7836 */ /* 0x000fce0000000000 */
.L_x_43028:
        /* <DEDUP_REMOVED lines=116> */
.L_x_43023:
[----:B------:R-:W-:Y:S05]  /*e940*/  BSYNC B2 ;  /* 0x0000000000027941 */ /* 0x000fea0003800000 */
.L_x_43022:
        /* <DEDUP_REMOVED lines=19> */
.L_x_43030:
[----:B------:R-:W-:Y:S05]  /*ea80*/  BSYNC B2 ;  /* 0x0000000000027941 */ /* 0x000fea0003800000 */
.L_x_43029:
[----:B------:R-:W-:Y:S02]  /*ea90*/  IMAD.MOV.U32 R3, RZ, RZ, R25 ;  /* 0x000000ffff037224 */ /* 0x000fe400078e0019 */
[----:B------:R-:W-:-:S03]  /*eaa0*/  IMAD.MOV.U32 R2, RZ, RZ, R24 ;  /* 0x000000ffff027224 */ /* 0x000fc600078e0018 */
[----:B------:R-:W-:Y:S01]  /*eab0*/  LOP3.LUT R3, R3, 0x80000000, R19, 0xb8, !PT ;  /* 0x8000000003037812 */ /* 0x000fe200078eb813 */
[----:B------:R-:W-:Y:S06]  /*eac0*/  BRA `(.L_x_43017) ;  /* 0x00000000001c7947 */ /* 0x000fec0003800000 */
.L_x_43016:
[----:B------:R-:W-:-:S06]  /*ead0*/  DSETP.GTU.AND P0, PT, R24, +INF , PT ;  /* 0x7ff000001800742a */ /* 0x000fcc0003f0c000 */
[----:B------:R-:W-:-:S14]  /*eae0*/  DSETP.LE.AND P0, PT, R14, +INF , !P0 ;  /* 0x7ff000000e00742a */ /* 0x000fdc0004703000 */
[----:B------:R-:W1:Y:S01]  /*eaf0*/  @!P0 LDC.64 R2, c[0x0][0x220] ;  /* 0x00008800ff028b82 */ /* 0x000e620000000a00 */
[----:B------:R-:W-:Y:S02]  /*eb00*/  @P0 DSETP.NEU.AND P2, PT, R14, +INF , PT ;  /* 0x7ff000000e00042a */ /* 0x000fe40003f4d000 */
[----:B-1----:R-:W-:-:S06]  /*eb10*/  @!P0 DADD R2, R18, R2 ;  /* 0x0000000012028229 */ /* 0x002fcc0000000002 */
[----:B------:R-:W-:Y:S02]  /*eb20*/  @P0 FSEL R2, R18, RZ, P2 ;  /* 0x000000ff12020208 */ /* 0x000fe40001000000 */
[----:B------:R-:W-:-:S07]  /*eb30*/  @P0 FSEL R3, R19, -QNAN , P2 ;  /* 0xfff8000013030808 */ /* 0x000fce0001000000 */
.L_x_43017:
[----:B------:R-:W-:Y:S05]  /*eb40*/  BSYNC B0 ;  /* 0x0000000000007941 */ /* 0x000fea0003800000 */
.L_x_43015:
[C---:B------:R-:W-:Y:S01]  /*eb50*/  DSETP.GEU.AND P0, PT, R2.reuse, RZ, PT ;  /* 0x000000ff0200722a */ /* 0x040fe20003f0e000 */
[----:B------:R-:W-:Y:S02]  /*eb60*/  ULDC.64 UR10, c[0x0][0x220] ;  /* 0x00008800000a7ab9 */ /* 0x000fe40000000a00 */
[----:B------:R-:W-:-:S03]  /*eb70*/  DADD R14, R2, UR10 ;  /* 0x0000000a020e7e29 */ /* 0x000fc60008000000 */
[----:B------:R-:W-:-:S06]  /*eb80*/  DSETP.GT.XOR P0, PT, RZ, UR10, !P0 ;  /* 0x0000000aff007e2a */ /* 0x000fcc000c704800 */
[----:B------:R-:W-:-:S06]  /*eb90*/  DSETP.NEU.AND P0, PT, R2, RZ, P0 ;  /* 0x000000ff0200722a */ /* 0x000fcc000070d000 */
[----:B------:R-:W-:Y:S02]  /*eba0*/  FSEL R2, R14, R2, P0 ;  /* 0x000000020e027208 */ /* 0x000fe40000000000 */
[----:B------:R-:W-:-:S07]  /*ebb0*/  FSEL R3, R15, R3, P0 ;  /* 0x000000030f037208 */ /* 0x000fce0000000000 */
.L_x_43014:
[----:B------:R-:W-:Y:S05]  /*ebc0*/  BSYNC B1 ;  /* 0x0000000000017941 */ /* 0x000fea0003800000 */
.L_x_43013:
        /* <DEDUP_REMOVED lines=44> */
.L_x_43039:
        /* <DEDUP_REMOVED lines=12> */
.L_x_43038:
[----:B------:R-:W-:Y:S02]  /*ef50*/  IMAD.MOV.U32 R14, RZ, RZ, R29 ;  /* 0x000000ffff0e7224 */ /* 0x000fe400078e001d */
[----:B------:R-:W-:-:S07]  /*ef60*/  IMAD.MOV.U32 R29, RZ, RZ, R19 ;  /* 0x000000ffff1d7224 */ /* 0x000fce00078e0013 */
.L_x_43037:
[----:B------:R-:W-:Y:S05]  /*ef70*/  BSYNC B2 ;  /* 0x0000000000027941 */ /* 0x000fea0003800000 */
.L_x_43036:
        /* <DEDUP_REMOVED lines=13> */
.L_x_43045:
        /* <DEDUP_REMOVED lines=33> */
.L_x_43044:
[----:B------:R-:W-:Y:S02]  /*f260*/  IMAD.MOV.U32 R14, RZ, RZ, R29 ;  /* 0x000000ffff0e7224 */ /* 0x000fe400078e001d */
[----:B------:R-:W-:-:S07]  /*f270*/  IMAD.MOV.U32 R29, RZ, RZ, R28 ;  /* 0x000000ffff1d7224 */ /* 0x000fce00078e001c */
.L_x_43043:
[----:B------:R-:W-:Y:S05]  /*f280*/  BSYNC B3 ;  /* 0x0000000000037941 */ /* 0x000fea0003800000 */
.L_x_43042:
[----:B------:R-:W-:-:S13]  /*f290*/  ISETP.GE.U32.AND P0, PT, R19, 0xc, PT ;  /* 0x0000000c1300780c */ /* 0x000fda0003f06070 */
[----:B------:R-:W-:Y:S05]  /*f2a0*/  @!P0 BRA `(.L_x_43041) ;  /* 0x0000000400d88947 */ /* 0x000fea0003800000 */
[----:B------:R-:W-:Y:S01]  /*f2b0*/  BSSY B3, `(.L_x_43041) ;  /* 0x0000075000037945 */ /* 0x000fe20003800000 */
[----:B------:R-:W-:-:S07]  /*f2c0*/  VIADD R18, R18, 0x10 ;  /* 0x0000001012127836 */ /* 0x000fce0000000000 */
.L_x_43046:
        /* <DEDUP_REMOVED lines=116> */
.L_x_43041:
[----:B------:R-:W-:Y:S05]  /*fa10*/  BSYNC B2 ;  /* 0x0000000000027941 */ /* 0x000fea0003800000 */
.L_x_43040:
        /* <DEDUP_REMOVED lines=19> */
.L_x_43048:
[----:B------:R-:W-:Y:S05]  /*fb50*/  BSYNC B2 ;  /* 0x0000000000027941 */ /* 0x000fea0003800000 */
.L_x_43047:
[----:B------:R-:W-:Y:S02]  /*fb60*/  IMAD.MOV.U32 R15, RZ, RZ, R25 ;  /* 0x000000ffff0f7224 */ /* 0x000fe400078e0019 */
[----:B------:R-:W-:-:S03]  /*fb70*/  IMAD.MOV.U32 R14, RZ, RZ, R24 ;  /* 0x000000ffff0e7224 */ /* 0x000fc600078e0018 */
[----:B------:R-:W-:Y:S01]  /*fb80*/  LOP3.LUT R15, R15, 0x80000000, R17, 0xb8, !PT ;  /* 0x800000000f0f7812 */ /* 0x000fe200078eb811 */
[----:B------:R-:W-:Y:S06]  /*fb90*/  BRA `(.L_x_43035) ;  /* 0x00000000001c7947 */ /* 0x000fec0003800000 */
.L_x_43034:
[----:B------:R-:W-:-:S06]  /*fba0*/  DSETP.GTU.AND P0, PT, R24, +INF , PT ;  /* 0x7ff000001800742a */ /* 0x000fcc0003f0c000 */
[----:B------:R-:W-:-:S14]  /*fbb0*/  DSETP.LE.AND P0, PT, R18, +INF , !P0 ;  /* 0x7ff000001200742a */ /* 0x000fdc0004703000 */
[----:B------:R-:W1:Y:S01]  /*fbc0*/  @!P0 LDC.64 R14, c[0x0][0x220] ;  /* 0x00008800ff0e8b82 */ /* 0x000e620000000a00 */
[----:B------:R-:W-:Y:S02]  /*fbd0*/  @P0 DSETP.NEU.AND P2, PT, R18, +INF , PT ;  /* 0x7ff000001200042a */ /* 0x000fe40003f4d000 */
[----:B-1----:R-:W-:-:S06]  /*fbe0*/  @!P0 DADD R14, R16, R14 ;  /* 0x00000000100e8229 */ /* 0x002fcc000000000e */
[----:B------:R-:W-:Y:S02]  /*fbf0*/  @P0 FSEL R14, R16, RZ, P2 ;  /* 0x000000ff100e0208 */ /* 0x000fe40001000000 */
[----:B------:R-:W-:-:S07]  /*fc00*/  @P0 FSEL R15, R17, -QNAN , P2 ;  /* 0xfff80000110f0808 */ /* 0x000fce0001000000 */
.L_x_43035:
[----:B------:R-:W-:Y:S05]  /*fc10*/  BSYNC B0 ;  /* 0x0000000000007941 */ /* 0x000fea0003800000 */
.L_x_43033:
[C---:B------:R-:W-:Y:S01]  /*fc20*/  DSETP.GEU.AND P0, PT, R14.reuse, RZ, PT ;  /* 0x000000ff0e00722a */ /* 0x040fe20003f0e000 */
[----:B------:R-:W-:Y:S02]  /*fc30*/  ULDC.64 UR10, c[0x0][0x220] ;  /* 0x00008800000a7ab9 */ /* 0x000fe40000000a00 */
[----:B------:R-:W-:-:S03]  /*fc40*/  DADD R16, R14, UR10 ;  /* 0x0000000a0e107e29 */ /* 0x000fc60008000000 */
[----:B------:R-:W-:-:S06]  /*fc50*/  DSETP.GT.XOR P0, PT, RZ, UR10, !P0 ;  /* 0x0000000aff007e2a */ /* 0x000fcc000c704800 */
[----:B------:R-:W-:-:S06]  /*fc60*/  DSETP.NEU.AND P0, PT, R14, RZ, P0 ;  /* 0x000000ff0e00722a */ /* 0x000fcc000070d000 */
[----:B------:R-:W-:Y:S02]  /*fc70*/  FSEL R24, R16, R14, P0 ;  /* 0x0000000e10187208 */ /* 0x000fe40000000000 */
[----:B------:R-:W-:-:S07]  /*fc80*/  FSEL R23, R17, R15, P0 ;  /* 0x0000000f11177208 */ /* 0x000fce0000000000 */
.L_x_43032:
[----:B------:R-:W-:Y:S05]  /*fc90*/  BSYNC B1 ;  /* 0x0000000000017941 */ /* 0x000fea0003800000 */
.L_x_43031:
        /* <DEDUP_REMOVED lines=30> */
[----:B0-----:R-:W-:Y:S01]  /*fe80*/  VIADDMNMX R26, R18, R25, 0xffffffff, !PT ;  /* 0xffffffff121a7446 */ /* 0x001fe20007800119 */
[----:B------:R-:W-:-:S04]  /*fe90*/  IMAD.MOV.U32 R25, RZ, RZ, R14 ;  /* 0x000000ffff197224 */ /* 0x000fc800078e000e */
[----:B------:R-:W-:Y:S01]  /*fea0*/  IMAD.IADD R27, R26, 0x1, R19 ;  /* 0x000000011a1b7824 */ /* 0x000fe200078e0213 */
[----:B------:R-:W-:Y:S01]  /*feb0*/  LOP3.LUT R26, R15, 0xfffff, RZ, 0xc0, !PT ;  /* 0x000fffff0f1a7812 */ /* 0x000fe200078ec0ff */
[--C-:B------:R-:W-:Y:S01]  /*fec0*/  IMAD.IADD R19, R19, 0x1, -R18.reuse ;  /* 0x0000000113137824 */ /* 0x100fe200078e0a12 */
[----:B------:R-:W-:Y:S02]  /*fed0*/  LOP3.LUT R15, R17, 0xfffff, RZ, 0xc0, !PT ;  /* 0x000fffff110f7812 */ /* 0x000fe400078ec0ff */
[----:B------:R-:W-:Y:S02]  /*fee0*/  IADD3 R14, R27, 0x2, -R18 ;  /* 0x000000021b0e7810 */ /* 0x000fe40007ffe812 */
[----:B------:R-:W-:Y:S02]  /*fef0*/  LOP3.LUT R26, R26, 0x100000, RZ, 0xfc, !PT ;  /* 0x001000001a1a7812 */ /* 0x000fe400078efcff */
[----:B------:R-:W-:Y:S02]  /*ff00*/  LOP3.LUT P0, R14, R14, 0x3, RZ, 0xc0, !PT ;  /* 0x000000030e0e7812 */ /* 0x000fe4000780c0ff */
[----:B------:R-:W-:-:S11]  /*ff10*/  LOP3.LUT R15, R15, 0x100000, RZ, 0xfc, !PT ;  /* 0x001000000f0f7812 */ /* 0x000fd600078efcff */
[----:B------:R-:W-:Y:S05]  /*ff20*/  @!P0 BRA `(.L_x_43055) ;  /* 0x0000000000388947 */ /* 0x000fea0003800000 */
[----:B------:R-:W-:Y:S01]  /*ff30*/  BSSY B3, `(.L_x_43056) ;  /* 0x000000c000037945 */ /* 0x000fe20003800000 */
.L_x_43057:
        /* <DEDUP_REMOVED lines=12> */
.L_x_43056:
[----:B------:R-:W-:-:S07]  /*10000*/  IMAD.MOV.U32 R14, RZ, RZ, R29 ;  /* 0x000000ffff0e7224 */ /* 0x000fce00078e001d */
.L_x_43055:
[----:B------:R-:W-:Y:S05]  /*10010*/  BSYNC B2 ;  /* 0x0000000000027941 */ /* 0x000fea0003800000 */
.L_x_43054:
        /* <DEDUP_REMOVED lines=13> */
.L_x_43063:
        /* <DEDUP_REMOVED lines=33> */
.L_x_43062:
[----:B------:R-:W-:-:S07]  /*10300*/  IMAD.MOV.U32 R14, RZ, RZ, R29 ;  /* 0x000000ffff0e7224 */ /* 0x000fce00078e001d */
.L_x_43061:
[----:B------:R-:W-:Y:S05]  /*10310*/  BSYNC B3 ;  /* 0x0000000000037941 */ /* 0x000fea0003800000 */
.L_x_43060:
[----:B------:R-:W-:-:S13]  /*10320*/  ISETP.GE.U32.AND P0, PT, R27, 0xc, PT ;  /* 0x0000000c1b00780c */ /* 0x000fda0003f06070 */
[----:B------:R-:W-:Y:S05]  /*10330*/  @!P0 BRA `(.L_x_43059) ;  /* 0x0000000400d88947 */ /* 0x000fea0003800000 */
[----:B------:R-:W-:Y:S01]  /*10340*/  BSSY B3, `(.L_x_43059) ;  /* 0x0000075000037945 */ /* 0x000fe20003800000 */
[----:B------:R-:W-:-:S07]  /*10350*/  VIADD R19, R19, 0x10 ;  /* 0x0000001013137836 */ /* 0x000fce0000000000 */
.L_x_43064:
        /* <DEDUP_REMOVED lines=116> */
.L_x_43059:
[----:B------:R-:W-:Y:S05]  /*10aa0*/  BSYNC B2 ;  /* 0x0000000000027941 */ /* 0x000fea0003800000 */
.L_x_43058:
        /* <DEDUP_REMOVED lines=20> */
.L_x_43066:
[----:B------:R-:W-:Y:S05]  /*10bf0*/  BSYNC B2 ;  /* 0x0000000000027941 */ /* 0x000fea0003800000 */
.L_x_43065:
[----:B------:R-:W-:Y:S02]  /*10c00*/  IMAD.MOV.U32 R19, RZ, RZ, R25 ;  /* 0x000000ffff137224 */ /* 0x000fe400078e0019 */
[----:B------:R-:W-:-:S03]  /*10c10*/  IMAD.MOV.U32 R18, RZ, RZ, R16 ;  /* 0x000000ffff127224 */ /* 0x000fc600078e0010 */
[----:B------:R-:W-:Y:S01]  /*10c20*/  LOP3.LUT R19, R19, 0x80000000, R13, 0xb8, !PT ;  /* 0x8000000013137812 */ /* 0x000fe200078eb80d */
[----:B------:R-:W-:Y:S06]  /*10c30*/  BRA `(.L_x_43053) ;  /* 0x00000000001c7947 */ /* 0x000fec0003800000 */
.L_x_43052:
[----:B------:R-:W-:-:S06]  /*10c40*/  DSETP.GTU.AND P0, PT, R16, +INF , PT ;  /* 0x7ff000001000742a */ /* 0x000fcc0003f0c000 */
[----:B------:R-:W-:-:S14]  /*10c50*/  DSETP.LE.AND P0, PT, R14, +INF , !P0 ;  /* 0x7ff000000e00742a */ /* 0x000fdc0004703000 */
[----:B------:R-:W1:Y:S01]  /*10c60*/  @!P0 LDC.64 R18, c[0x0][0x220] ;  /* 0x00008800ff128b82 */ /* 0x000e620000000a00 */
[----:B------:R-:W-:Y:S02]  /*10c70*/  @P0 DSETP.NEU.AND P2, PT, R14, +INF , PT ;  /* 0x7ff000000e00042a */ /* 0x000fe40003f4d000 */
[----:B-1----:R-:W-:-:S06]  /*10c80*/  @!P0 DADD R18, R12, R18 ;  /* 0x000000000c128229 */ /* 0x002fcc0000000012 */
[----:B------:R-:W-:Y:S02]  /*10c90*/  @P0 FSEL R18, R12, RZ, P2 ;  /* 0x000000ff0c120208 */ /* 0x000fe40001000000 */
[----:B------:R-:W-:-:S07]  /*10ca0*/  @P0 FSEL R19, R13, -QNAN , P2 ;  /* 0xfff800000d130808 */ /* 0x000fce0001000000 */
.L_x_43053:
[----:B------:R-:W-:Y:S05]  /*10cb0*/  BSYNC B0 ;  /* 0x0000000000007941 */ /* 0x000fea0003800000 */
.L_x_43051:
[C---:B------:R-:W-:Y:S01]  /*10cc0*/  DSETP.GEU.AND P0, PT, R18.reuse, RZ, PT ;  /* 0x000000ff1200722a */ /* 0x040fe20003f0e000 */
[----:B------:R-:W-:Y:S02]  /*10cd0*/  ULDC.64 UR10, c[0x0][0x220] ;  /* 0x00008800000a7ab9 */ /* 0x000fe40000000a00 */
[----:B------:R-:W-:-:S03]  /*10ce0*/  DADD R12, R18, UR10 ;  /* 0x0000000a120c7e29 */ /* 0x000fc60008000000 */
[----:B------:R-:W-:-:S06]  /*10cf0*/  DSETP.GT.XOR P0, PT, RZ, UR10, !P0 ;  /* 0x0000000aff007e2a */ /* 0x000fcc000c704800 */
[----:B------:R-:W-:-:S06]  /*10d00*/  DSETP.NEU.AND P0, PT, R18, RZ, P0 ;  /* 0x000000ff1200722a */ /* 0x000fcc000070d000 */
[----:B------:R-:W-:Y:S02]  /*10d10*/  FSEL R14, R12, R18, P0 ;  /* 0x000000120c0e7208 */ /* 0x000fe40000000000 */
[----:B------:R-:W-:-:S07]  /*10d20*/  FSEL R15, R13, R19, P0 ;  /* 0x000000130d0f7208 */ /* 0x000fce0000000000 */
.L_x_43050:
[----:B------:R-:W-:Y:S05]  /*10d30*/  BSYNC B1 ;  /* 0x0000000000017941 */ /* 0x000fea0003800000 */
.L_x_43049:
[----:B------:R-:W1:Y:S01]  /*10d40*/  @!P1 LDC.64 R12, c[0x0][0x228] ;  /* 0x00008a00ff0c9b82 */ /* 0x000e620000000a00 */
[----:B------:R-:W-:Y:S01]  /*10d50*/  @!P1 VIADD R17, R22, UR6 ;  /* 0x0000000616119c36 */ /* 0x000fe20008000000 */
[----:B------:R-:W-:Y:S01]  /*10d60*/  BSSY B0, `(.L_x_43067) ;  /* 0x0000031000007945 */ /* 0x000fe20003800000 */
[----:B------:R-:W-:-:S03]  /*10d70*/  @!P1 IMAD.MOV.U32 R22, RZ, RZ, R0 ;  /* 0x000000ffff169224 */ /* 0x000fc600078e0000 */
[----:B------:R-:W-:Y:S02]  /*10d80*/  BSSY B1, `(.L_x_43068) ;  /* 0x0000027000017945 */ /* 0x000fe40003800000 */
[----:B------:R-:W-:Y:S01]  /*10d90*/  ISETP.GE.AND P0, PT, R22, UR4, PT ;  /* 0x0000000416007c0c */ /* 0x000fe2000bf06270 */
[----:B-1----:R-:W-:-:S05]  /*10da0*/  @!P1 IMAD.WIDE.U32 R12, R17, 0x8, R12 ;  /* 0x00000008110c9825 */ /* 0x002fca00078e000c */
[----:B------:R1:W-:Y:S07]  /*10db0*/  @!P1 STG.E.64 desc[UR8][R12.64], R20 ;  /* 0x000000140c009986 */ /* 0x0003ee000c101b08 */
[----:B------:R-:W-:Y:S05]  /*10dc0*/  @P0 BRA `(.L_x_43069) ;  /* 0x0000000000300947 */ /* 0x000fea0003800000 */
[----:B-1----:R-:W1:Y:S01]  /*10dd0*/  LDC.64 R12, c[0x0][0x228] ;  /* 0x00008a00ff0c7b82 */ /* 0x002e620000000a00 */
[C---:B------:R-:W-:Y:S02]  /*10de0*/  VIADD R17, R22.reuse, UR6 ;  /* 0x0000000616117c36 */ /* 0x040fe40008000000 */
[----:B------:R-:W-:-:S05]  /*10df0*/  VIADD R22, R22, 0x80 ;  /* 0x0000008016167836 */ /* 0x000fca0000000000 */
[----:B------:R-:W-:Y:S01]  /*10e00*/  ISETP.GE.AND P0, PT, R22, UR4, PT ;  /* 0x0000000416007c0c */ /* 0x000fe2000bf06270 */
[----:B-1----:R-:W-:-:S05]  /*10e10*/  IMAD.WIDE.U32 R12, R17, 0x8, R12 ;  /* 0x00000008110c7825 */ /* 0x002fca00078e000c */
[----:B------:R1:W-:Y:S07]  /*10e20*/  STG.E.64 desc[UR8][R12.64], R10 ;  /* 0x0000000a0c007986 */ /* 0x0003ee000c101b08 */
[----:B------:R-:W-:Y:S05]  /*10e30*/  @P0 BRA `(.L_x_43070) ;  /* 0x0000000000300947 */ /* 0x000fea0003800000 */
[----:B01----:R-:W0:Y:S01]  /*10e40*/  LDC.64 R10, c[0x0][0x228] ;  /* 0x00008a00ff0a7b82 */ /* 0x003e220000000a00 */
[C---:B------:R-:W-:Y:S02]  /*10e50*/  VIADD R13, R22.reuse, UR6 ;  /* 0x00000006160d7c36 */ /* 0x040fe40008000000 */
[----:B------:R-:W-:Y:S02]  /*10e60*/  VIADD R22, R22, 0x80 ;  /* 0x0000008016167836 */ /* 0x000fe40000000000 */
[----:B0-----:R-:W-:-:S05]  /*10e70*/  IMAD.WIDE.U32 R10, R13, 0x8, R10 ;  /* 0x000000080d0a7825 */ /* 0x001fca00078e000a */
[----:B------:R2:W-:Y:S02]  /*10e80*/  STG.E.64 desc[UR8][R10.64], R8 ;  /* 0x000000080a007986 */ /* 0x0005e4000c101b08 */
.L_x_43069:
[----:B------:R-:W-:-:S13]  /*10e90*/  ISETP.GE.AND P0, PT, R22, UR4, PT ;  /* 0x0000000416007c0c */ /* 0x000fda000bf06270 */
[----:B------:R-:W-:Y:S05]  /*10ea0*/  @P0 BRA `(.L_x_43071) ;  /* 0x0000000000300947 */ /* 0x000fea0003800000 */
[----:B--2---:R-:W2:Y:S01]  /*10eb0*/  LDC.64 R8, c[0x0][0x228] ;  /* 0x00008a00ff087b82 */ /* 0x004ea20000000a00 */
[C---:B0-----:R-:W-:Y:S02]  /*10ec0*/  VIADD R11, R22.reuse, UR6 ;  /* 0x00000006160b7c36 */ /* 0x041fe40008000000 */
[----:B------:R-:W-:Y:S02]  /*10ed0*/  VIADD R22, R22, 0x80 ;  /* 0x0000008016167836 */ /* 0x000fe40000000000 */
[----:B--2---:R-:W-:-:S05]  /*10ee0*/  IMAD.WIDE.U32 R8, R11, 0x8, R8 ;  /* 0x000000080b087825 */ /* 0x004fca00078e0008 */
[----:B------:R2:W-:Y:S02]  /*10ef0*/  STG.E.64 desc[UR8][R8.64], R6 ;  /* 0x0000000608007986 */ /* 0x0005e4000c101b08 */
.L_x_43070:
[----:B------:R-:W-:-:S13]  /*10f00*/  ISETP.GE.AND P0, PT, R22, UR4, PT ;  /* 0x0000000416007c0c */ /* 0x000fda000bf06270 */
[----:B------:R-:W-:Y:S05]  /*10f10*/  @P0 BRA `(.L_x_43072) ;  /* 0x0000000000340947 */ /* 0x000fea0003800000 */
[----:B--2---:R-:W2:Y:S01]  /*10f20*/  LDC.64 R6, c[0x0][0x228] ;  /* 0x00008a00ff067b82 */ /* 0x004ea20000000a00 */
[C---:B------:R-:W-:Y:S02]  /*10f30*/  VIADD R9, R22.reuse, UR6 ;  /* 0x0000000616097c36 */ /* 0x040fe40008000000 */
[----:B------:R-:W-:Y:S02]  /*10f40*/  VIADD R22, R22, 0x80 ;  /* 0x0000008016167836 */ /* 0x000fe40000000000 */
[----:B--2---:R-:W-:-:S05]  /*10f50*/  IMAD.WIDE.U32 R6, R9, 0x8, R6 ;  /* 0x0000000809067825 */ /* 0x004fca00078e0006 */
[----:B------:R3:W-:Y:S02]  /*10f60*/  STG.E.64 desc[UR8][R6.64], R4 ;  /* 0x0000000406007986 */ /* 0x0007e4000c101b08 */
.L_x_43071:
[----:B------:R-:W-:-:S13]  /*10f70*/  ISETP.GE.AND P0, PT, R22, UR4, PT ;  /* 0x0000000416007c0c */ /* 0x000fda000bf06270 */
[----:B------:R-:W-:Y:S05]  /*10f80*/  @P0 BREAK B1 ;  /* 0x0000000000010942 */ /* 0x000fea0003800000 */
[----:B------:R-:W-:Y:S05]  /*10f90*/  @P0 BRA `(.L_x_43073) ;  /* 0x0000000000340947 */ /* 0x000fea0003800000 */
[----:B0--3--:R-:W0:Y:S01]  /*10fa0*/  LDC.64 R4, c[0x0][0x228] ;  /* 0x00008a00ff047b82 */ /* 0x009e220000000a00 */
[C---:B------:R-:W-:Y:S02]  /*10fb0*/  VIADD R7, R22.reuse, UR6 ;  /* 0x0000000616077c36 */ /* 0x040fe40008000000 */
[----:B------:R-:W-:Y:S02]  /*10fc0*/  VIADD R22, R22, 0x80 ;  /* 0x0000008016167836 */ /* 0x000fe40000000000 */
[----:B0-----:R-:W-:-:S05]  /*10fd0*/  IMAD.WIDE.U32 R4, R7, 0x8, R4 ;  /* 0x0000000807047825 */ /* 0x001fca00078e0004 */
[----:B------:R3:W-:Y:S02]  /*10fe0*/  STG.E.64 desc[UR8][R4.64], R2 ;  /* 0x0000000204007986 */ /* 0x0007e4000c101b08 */
.L_x_43072:
[----:B------:R-:W-:Y:S05]  /*10ff0*/  BSYNC B1 ;  /* 0x0000000000017941 */ /* 0x000fea0003800000 */
.L_x_43068:
[----:B------:R-:W-:-:S13]  /*11000*/  ISETP.GE.AND P0, PT, R22, UR4, PT ;  /* 0x0000000416007c0c */ /* 0x000fda000bf06270 */
[----:B---3--:R-:W3:Y:S01]  /*11010*/  @!P0 LDC.64 R2, c[0x0][0x228] ;  /* 0x00008a00ff028b82 */ /* 0x008ee20000000a00 */
[C---:B0-----:R-:W-:Y:S02]  /*11020*/  @!P0 VIADD R5, R22.reuse, UR6 ;  /* 0x0000000616058c36 */ /* 0x041fe40008000000 */
[----:B------:R-:W-:Y:S02]  /*11030*/  @!P0 IMAD.MOV.U32 R25, RZ, RZ, R23 ;  /* 0x000000ffff198224 */ /* 0x000fe400078e0017 */
[----:B------:R-:W-:Y:S02]  /*11040*/  @!P0 VIADD R22, R22, 0x80 ;  /* 0x0000008016168836 */ /* 0x000fe40000000000 */
[----:B---3--:R-:W-:-:S05]  /*11050*/  @!P0 IMAD.WIDE.U32 R2, R5, 0x8, R2 ;  /* 0x0000000805028825 */ /* 0x008fca00078e0002 */
[----:B------:R4:W-:Y:S02]  /*11060*/  @!P0 STG.E.64 desc[UR8][R2.64], R24 ;  /* 0x0000001802008986 */ /* 0x0009e4000c101b08 */
.L_x_43073:
[----:B------:R-:W-:Y:S05]  /*11070*/  BSYNC B0 ;  /* 0x0000000000007941 */ /* 0x000fea0003800000 */
.L_x_43067:
[----:B------:R-:W-:Y:S05]  /*11080*/  WARPSYNC.ALL ;  /* 0x0000000000007948 */ /* 0x000fea0003800000 */
[----:B------:R-:W-:-:S13]  /*11090*/  ISETP.GE.AND P0, PT, R22, UR4, PT ;  /* 0x0000000416007c0c */ /* 0x000fda000bf06270 */
[----:B------:R-:W-:Y:S05]  /*110a0*/  @P0 EXIT ;  /* 0x000000000000094d */ /* 0x000fea0003800000 */
[----:B----4-:R-:W4:Y:S01]  /*110b0*/  LDC.64 R2, c[0x0][0x228] ;  /* 0x00008a00ff027b82 */ /* 0x010f220000000a00 */
[----:B0--3--:R-:W-:-:S04]  /*110c0*/  VIADD R5, R22, UR6 ;  /* 0x0000000616057c36 */ /* 0x009fc80008000000 */
[----:B----4-:R-:W-:-:S05]  /*110d0*/  IMAD.WIDE.U32 R2, R5, 0x8, R2 ;  /* 0x0000000805027825 */ /* 0x010fca00078e0002 */
[----:B------:R-:W-:Y:S01]  /*110e0*/  STG.E.64 desc[UR8][R2.64], R14 ;  /* 0x0000000e02007986 */ /* 0x000fe2000c101b08 */
[----:B------:R-:W-:Y:S05]  /*110f0*/  EXIT ;  /* 0x000000000000794d */ /* 0x000fea0003800000 */
.L_x_43074:
        /* <DEDUP_REMOVED lines=16> */
.L_x_57560:


//--------------------- .text._ZN2at6native29vectorized_elementwise_kernelILi4ENS0_13BUnaryFunctorIdddZZZNS0_21remainder_kernel_cudaERNS_18TensorIteratorBaseEENKUlvE0_clEvENKUlvE_clEvEUlddE_EESt5arrayIPcLm2EEEEviT0_T1_ --------------------------
	.section	.text._ZN2at6native29vectorized_elementwise_kernelILi4ENS0_13BUnaryFunctorIdddZZZNS0_21remainder_kernel_cudaERNS_18TensorIteratorBaseEENKUlvE0_clEvENKUlvE_clEvEUlddE_EESt5arrayIPcLm2EEEEviT0_T1_,"ax",@progbits
	.align	128
        .global         _ZN2at6native29vectorized_elementwise_kernelILi4ENS0_13BUnaryFunctorIdddZZZNS0_21remainder_kernel_cudaERNS_18TensorIteratorBaseEENKUlvE0_clEvENKUlvE_clEvEUlddE_EESt5arrayIPcLm2EEEEviT0_T1_
        .type           _ZN2at6native29vectorized_elementwise_kernelILi4ENS0_13BUnaryFunctorIdddZZZNS0_21remainder_kernel_cudaERNS_18TensorIteratorBaseEENKUlvE0_clEvENKUlvE_clEvEUlddE_EESt5arrayIPcLm2EEEEviT0_T1_,@function
        .size           _ZN2at6native29vectorized_elementwise_kernelILi4ENS0_13BUnaryFunctorIdddZZZNS0_21remainder_kernel_cudaERNS_18TensorIteratorBaseEENKUlvE0_clEvENKUlvE_clEvEUlddE_EESt5arrayIPcLm2EEEEviT0_T1_,(.L_x_57561 - _ZN2at6native29vectorized_elementwise_kernelILi4ENS0_13BUnaryFunctorIdddZZZNS0_21remainder_kernel_cudaERNS_18TensorIteratorBaseEENKUlvE0_clEvENKUlvE_clEvEUlddE_EESt5arrayIPcLm2EEEEviT0_T1_)
        .other          _ZN2at6native29vectorized_elementwise_kernelILi4ENS0_13BUnaryFunctorIdddZZZNS0_21remainder_kernel_cudaERNS_18TensorIteratorBaseEENKUlvE0_clEvENKUlvE_clEvEUlddE_EESt5arrayIPcLm2EEEEviT0_T1_,@"STO_CUDA_ENTRY STV_DEFAULT"
_ZN2at6native29vectorized_elementwise_kernelILi4ENS0_13BUnaryFunctorIdddZZZNS0_21remainder_kernel_cudaERNS_18TensorIteratorBaseEENKUlvE0_clEvENKUlvE_clEvEUlddE_EESt5arrayIPcLm2EEEEviT0_T1_:
.text._ZN2at6native29vectorized_elementwise_kernelILi4ENS0_13BUnaryFunctorIdddZZZNS0_21remainder_kernel_cudaERNS_18TensorIteratorBaseEENKUlvE0_clEvENKUlvE_clEvEUlddE_EESt5arrayIPcLm2EEEEviT0_T1_:
        /* <DEDUP_REMOVED lines=59> */
.L_x_43082:
        /* <DEDUP_REMOVED lines=12> */
.L_x_43081:
[----:B------:R-:W-:-:S07]  /*0470*/  IMAD.MOV.U32 R26, RZ, RZ, R29 ;  /* 0x000000ffff1a7224 */ /* 0x000fce00078e001d */
.L_x_43080:
[----:B------:R-:W-:Y:S05]  /*0480*/  BSYNC B1 ;  /* 0x0000000000017941 */ /* 0x000fea0003800000 */
.L_x_43079:
        /* <DEDUP_REMOVED lines=13> */
.L_x_43088:
        /* <DEDUP_REMOVED lines=33> */
.L_x_43087:
[----:B------:R-:W-:-:S07]  /*0770*/  IMAD.MOV.U32 R26, RZ, RZ, R29 ;  /* 0x000000ffff1a7224 */ /* 0x000fce00078e001d */
.L_x_43086:
[----:B------:R-:W-:Y:S05]  /*0780*/  BSYNC B2 ;  /* 0x0000000000027941 */ /* 0x000fea0003800000 */
.L_x_43085:
[----:B------:R-:W-:-:S13]  /*0790*/  ISETP.GE.U32.AND P1, PT, R27, 0xc, PT ;  /* 0x0000000c1b00780c */ /* 0x000fda0003f26070 */
[----:B------:R-:W-:Y:S05]  /*07a0*/  @!P1 BRA `(.L_x_43084) ;  /* 0x0000000400d89947 */ /* 0x000fea0003800000 */
[----:B------:R-:W-:Y:S01]  /*07b0*/  BSSY B2, `(.L_x_43084) ;  /* 0x0000075000027945 */ /* 0x000fe20003800000 */
[----:B------:R-:W-:-:S07]  /*07c0*/  VIADD R16, R16, 0x10 ;  /* 0x0000001010107836 */ /* 0x000fce0000000000 */
.L_x_43089:
        /* <DEDUP_REMOVED lines=116> */
.L_x_43084:
[----:B------:R-:W-:Y:S05]  /*0f10*/  BSYNC B1 ;  /* 0x0000000000017941 */ /* 0x000fea0003800000 */
.L_x_43083:
        /* <DEDUP_REMOVED lines=20> */
.L_x_43091:
[----:B------:R-:W-:Y:S05]  /*1060*/  BSYNC B1 ;  /* 0x0000000000017941 */ /* 0x000fea0003800000 */
.L_x_43090:
[----:B------:R-:W-:-:S05]  /*1070*/  IMAD.MOV.U32 R3, RZ, RZ, R19 ;  /* 0x000000ffff037224 */ /* 0x000fca00078e0013 */
[----:B------:R-:W-:Y:S01]  /*1080*/  LOP3.LUT R3, R3, 0x80000000, R9, 0xb8, !PT ;  /* 0x8000000003037812 */ /* 0x000fe200078eb809 */
[----:B------:R-:W-:Y:S06]  /*1090*/  BRA `(.L_x_43078) ;  /* 0x00000000001c7947 */ /* 0x000fec0003800000 */
.L_x_43077:
[----:B------:R-:W-:-:S06]  /*10a0*/  DSETP.GTU.AND P1, PT, R24, +INF , PT ;  /* 0x7ff000001800742a */ /* 0x000fcc0003f2c000 */
[----:B------:R-:W-:-:S14]  /*10b0*/  DSETP.LE.AND P1, PT, R16, +INF , !P1 ;  /* 0x7ff000001000742a */ /* 0x000fdc0004f23000 */
[----:B------:R-:W0:Y:S01]  /*10c0*/  @!P1 LDC.64 R2, c[0x0][0x220] ;  /* 0x00008800ff029b82 */ /* 0x000e220000000a00 */
[----:B------:R-:W-:Y:S02]  /*10d0*/  @P1 DSETP.NEU.AND P2, PT, R16, +INF , PT ;  /* 0x7ff000001000142a */ /* 0x000fe40003f4d000 */
[----:B0-----:R-:W-:-:S06]  /*10e0*/  @!P1 DADD R2, R8, R2 ;  /* 0x0000000008029229 */ /* 0x001fcc0000000002 */
[----:B------:R-:W-:Y:S02]  /*10f0*/  @P1 FSEL R2, R8, RZ, P2 ;  /* 0x000000ff08021208 */ /* 0x000fe40001000000 */
[----:B------:R-:W-:-:S07]  /*1100*/  @P1 FSEL R3, R9, -QNAN , P2 ;  /* 0xfff8000009031808 */ /* 0x000fce0001000000 */
.L_x_43078:
[----:B------:R-:W-:Y:S05]  /*1110*/  BSYNC B0 ;  /* 0x0000000000007941 */ /* 0x000fea0003800000 */
.L_x_43076:
        /* <DEDUP_REMOVED lines=37> */
.L_x_43098:
        /* <DEDUP_REMOVED lines=12> */
.L_x_43097:
[----:B------:R-:W-:-:S07]  /*1430*/  IMAD.MOV.U32 R26, RZ, RZ, R29 ;  /* 0x000000ffff1a7224 */ /* 0x000fce00078e001d */
.L_x_43096:
[----:B------:R-:W-:Y:S05]  /*1440*/  BSYNC B1 ;  /* 0x0000000000017941 */ /* 0x000fea0003800000 */
.L_x_43095:
        /* <DEDUP_REMOVED lines=13> */
.L_x_43104:
        /* <DEDUP_REMOVED lines=33> */
.L_x_43103:
[----:B------:R-:W-:-:S07]  /*1730*/  IMAD.MOV.U32 R26, RZ, RZ, R29 ;  /* 0x000000ffff1a7224 */ /* 0x000fce00078e001d */
.L_x_43102:
[----:B------:R-:W-:Y:S05]  /*1740*/  BSYNC B2 ;  /* 0x0000000000027941 */ /* 0x000fea0003800000 */
.L_x_43101:
[----:B------:R-:W-:-:S13]  /*1750*/  ISETP.GE.U32.AND P1, PT, R27, 0xc, PT ;  /* 0x0000000c1b00780c */ /* 0x000fda0003f26070 */
[----:B------:R-:W-:Y:S05]  /*1760*/  @!P1 BRA `(.L_x_43100) ;  /* 0x0000000400d89947 */ /* 0x000fea0003800000 */
[----:B------:R-:W-:Y:S01]  /*1770*/  BSSY B2, `(.L_x_43100) ;  /* 0x0000075000027945 */ /* 0x000fe20003800000 */
[----:B------:R-:W-:-:S07]  /*1780*/  VIADD R16, R16, 0x10 ;  /* 0x0000001010107836 */ /* 0x000fce0000000000 */
.L_x_43105:
        /* <DEDUP_REMOVED lines=116> */
.L_x_43100:
[----:B------:R-:W-:Y:S05]  /*1ed0*/  BSYNC B1 ;  /* 0x0000000000017941 */ /* 0x000fea0003800000 */
.L_x_43099:
        /* <DEDUP_REMOVED lines=20> */
.L_x_43107:
[----:B------:R-:W-:Y:S05]  /*2020*/  BSYNC B1 ;  /* 0x0000000000017941 */ /* 0x000fea0003800000 */
.L_x_43106:
[----:B------:R-:W-:-:S05]  /*2030*/  IMAD.MOV.U32 R17, RZ, RZ, R19 ;  /* 0x000000ffff117224 */ /* 0x000fca00078e0013 */
[----:B------:R-:W-:Y:S01]  /*2040*/  LOP3.LUT R17, R17, 0x80000000, R11, 0xb8, !PT ;  /* 0x8000000011117812 */ /* 0x000fe200078eb80b */
[----:B------:R-:W-:Y:S06]  /*2050*/  BRA `(.L_x_43094) ;  /* 0x00000000001c7947 */ /* 0x000fec0003800000 */
.L_x_43093:
[----:B------:R-:W-:-:S06]  /*2060*/  DSETP.GTU.AND P1, PT, R24, +INF , PT ;  /* 0x7ff000001800742a */ /* 0x000fcc0003f2c000 */
[----:B------:R-:W-:-:S14]  /*2070*/  DSETP.LE.AND P1, PT, R28, +INF , !P1 ;  /* 0x7ff000001c00742a */ /* 0x000fdc0004f23000 */
[----:B------:R-:W0:Y:S01]  /*2080*/  @!P1 LDC.64 R16, c[0x0][0x220] ;  /* 0x00008800ff109b82 */ /* 0x000e220000000a00 */
[----:B------:R-:W-:Y:S02]  /*2090*/  @P1 DSETP.NEU.AND P2, PT, R28, +INF , PT ;  /* 0x7ff000001c00142a */ /* 0x000fe40003f4d000 */
[----:B0-----:R-:W-:-:S06]  /*20a0*/  @!P1 DADD R16, R10, R16 ;  /* 0x000000000a109229 */ /* 0x001fcc0000000010 */
[----:B------:R-:W-:Y:S02]  /*20b0*/  @P1 FSEL R16, R10, RZ, P2 ;  /* 0x000000ff0a101208 */ /* 0x000fe40001000000 */
[----:B------:R-:W-:-:S07]  /*20c0*/  @P1 FSEL R17, R11, -QNAN , P2 ;  /* 0xfff800000b111808 */ /* 0x000fce0001000000 */
.L_x_43094:
[----:B------:R-:W-:Y:S05]  /*20d0*/  BSYNC B0 ;  /* 0x0000000000007941 */ /* 0x000fea0003800000 */
.L_x_43092:
        /* <DEDUP_REMOVED lines=37> */
.L_x_43114:
        /* <DEDUP_REMOVED lines=12> */
.L_x_43113:
[----:B------:R-:W-:-:S07]  /*23f0*/  IMAD.MOV.U32 R26, RZ, RZ, R29 ;  /* 0x000000ffff1a7224 */ /* 0x000fce00078e001d */
.L_x_43112:
[----:B------:R-:W-:Y:S05]  /*2400*/  BSYNC B1 ;  /* 0x0000000000017941 */ /* 0x000fea0003800000 */
.L_x_43111:
        /* <DEDUP_REMOVED lines=13> */
.L_x_43120:
        /* <DEDUP_REMOVED lines=33> */
.L_x_43119:
[----:B------:R-:W-:-:S07]  /*26f0*/  IMAD.MOV.U32 R26, RZ, RZ, R29 ;  /* 0x000000ffff1a7224 */ /* 0x000fce00078e001d */
.L_x_43118:
[----:B------:R-:W-:Y:S05]  /*2700*/  BSYNC B2 ;  /* 0x0000000000027941 */ /* 0x000fea0003800000 */
.L_x_43117:
[----:B------:R-:W-:-:S13]  /*2710*/  ISETP.GE.U32.AND P1, PT, R27, 0xc, PT ;  /* 0x0000000c1b00780c */ /* 0x000fda0003f26070 */
[----:B------:R-:W-:Y:S05]  /*2720*/  @!P1 BRA `(.L_x_43116) ;  /* 0x0000000400d89947 */ /* 0x000fea0003800000 */
[----:B------:R-:W-:Y:S01]  /*2730*/  BSSY B2, `(.L_x_43116) ;  /* 0x0000075000027945 */ /* 0x000fe20003800000 */
[----:B------:R-:W-:-:S07]  /*2740*/  VIADD R10, R10, 0x10 ;  /* 0x000000100a0a7836 */ /* 0x000fce0000000000 */
.L_x_43121:
        /* <DEDUP_REMOVED lines=116> */
.L_x_43116:
[----:B------:R-:W-:Y:S05]  /*2e90*/  BSYNC B1 ;  /* 0x0000000000017941 */ /* 0x000fea0003800000 */
.L_x_43115:
        /* <DEDUP_REMOVED lines=20> */
.L_x_43123:
[----:B------:R-:W-:Y:S05]  /*2fe0*/  BSYNC B1 ;  /* 0x0000000000017941 */ /* 0x000fea0003800000 */
.L_x_43122:
[----:B------:R-:W-:Y:S01]  /*2ff0*/  IMAD.MOV.U32 R18, RZ, RZ, R8 ;  /* 0x000000ffff127224 */ /* 0x000fe200078e0008 */
[----:B------:R-:W-:Y:S01]  /*3000*/  LOP3.LUT R19, R19, 0x80000000, R5, 0xb8, !PT ;  /* 0x8000000013137812 */ /* 0x000fe200078eb805 */
[----:B------:R-:W-:Y:S06]  /*3010*/  BRA `(.L_x_43110) ;  /* 0x00000000001c7947 */ /* 0x000fec0003800000 */
.L_x_43109:
[----:B------:R-:W-:-:S06]  /*3020*/  DSETP.GTU.AND P1, PT, R24, +INF , PT ;  /* 0x7ff000001800742a */ /* 0x000fcc0003f2c000 */
[----:B------:R-:W-:-:S14]  /*3030*/  DSETP.LE.AND P1, PT, R10, +INF , !P1 ;  /* 0x7ff000000a00742a */ /* 0x000fdc0004f23000 */
[----:B------:R-:W0:Y:S01]  /*3040*/  @!P1 LDC.64 R18, c[0x0][0x220] ;  /* 0x00008800ff129b82 */ /* 0x000e220000000a00 */
[----:B------:R-:W-:Y:S02]  /*3050*/  @P1 DSETP.NEU.AND P2, PT, R10, +INF , PT ;  /* 0x7ff000000a00142a */ /* 0x000fe40003f4d000 */
[----:B0-----:R-:W-:-:S06]  /*3060*/  @!P1 DADD R18, R4, R18 ;  /* 0x0000000004129229 */ /* 0x001fcc0000000012 */
[----:B------:R-:W-:Y:S02]  /*3070*/  @P1 FSEL R18, R4, RZ, P2 ;  /* 0x000000ff04121208 */ /* 0x000fe40001000000 */
[----:B------:R-:W-:-:S07]  /*3080*/  @P1 FSEL R19, R5, -QNAN , P2 ;  /* 0xfff8000005131808 */ /* 0x000fce0001000000 */
.L_x_43110:
[----:B------:R-:W-:Y:S05]  /*3090*/  BSYNC B0 ;  /* 0x0000000000007941 */ /* 0x000fea0003800000 */
.L_x_43108:
        /* <DEDUP_REMOVED lines=37> */
.L_x_43130:
        /* <DEDUP_REMOVED lines=12> */
.L_x_43129:
[----:B------:R-:W-:-:S07]  /*33b0*/  IMAD.MOV.U32 R26, RZ, RZ, R29 ;  /* 0x000000ffff1a7224 */ /* 0x000fce00078e001d */
.L_x_43128:
[----:B------:R-:W-:Y:S05]  /*33c0*/  BSYNC B1 ;  /* 0x0000000000017941 */ /* 0x000fea0003800000 */
.L_x_43127:
        /* <DEDUP_REMOVED lines=13> */
.L_x_43136:
        /* <DEDUP_REMOVED lines=33> */
.L_x_43135:
[----:B------:R-:W-:-:S07]  /*36b0*/  IMAD.MOV.U32 R26, RZ, RZ, R29 ;  /* 0x000000ffff1a7224 */ /* 0x000fce00078e001d */
.L_x_43134:
[----:B------:R-:W-:Y:S05]  /*36c0*/  BSYNC B2 ;  /* 0x0000000000027941 */ /* 0x000fea0003800000 */
.L_x_43133:
[----:B------:R-:W-:-:S13]  /*36d0*/  ISETP.GE.U32.AND P1, PT, R27, 0xc, PT ;  /* 0x0000000c1b00780c */ /* 0x000fda0003f26070 */
[----:B------:R-:W-:Y:S05]  /*36e0*/  @!P1 BRA `(.L_x_43132) ;  /* 0x0000000400d89947 */ /* 0x000fea0003800000 */
[----:B------:R-:W-:Y:S01]  /*36f0*/  BSSY B2, `(.L_x_43132) ;  /* 0x0000075000027945 */ /* 0x000fe20003800000 */
[----:B------:R-:W-:-:S07]  /*3700*/  VIADD R8, R8, 0x10 ;  /* 0x0000001008087836 */ /* 0x000fce0000000000 */
.L_x_43137:
        /* <DEDUP_REMOVED lines=116> */
.L_x_43132:
[----:B------:R-:W-:Y:S05]  /*3e50*/  BSYNC B1 ;  /* 0x0000000000017941 */ /* 0x000fea0003800000 */
.L_x_43131:
        /* <DEDUP_REMOVED lines=20> */
.L_x_43139:
[----:B------:R-:W-:Y:S05]  /*3fa0*/  BSYNC B1 ;  /* 0x0000000000017941 */ /* 0x000fea0003800000 */
.L_x_43138:
[----:B------:R-:W-:-:S05]  /*3fb0*/  IMAD.MOV.U32 R5, RZ, RZ, R11 ;  /* 0x000000ffff057224 */ /* 0x000fca00078e000b */
[----:B------:R-:W-:Y:S01]  /*3fc0*/  LOP3.LUT R5, R5, 0x80000000, R7, 0xb8, !PT ;  /* 0x8000000005057812 */ /* 0x000fe200078eb807 */
[----:B------:R-:W-:Y:S06]  /*3fd0*/  BRA `(.L_x_43126) ;  /* 0x00000000001c7947 */ /* 0x000fec0003800000 */
.L_x_43125:
[----:B------:R-:W-:-:S06]  /*3fe0*/  DSETP.GTU.AND P1, PT, R24, +INF , PT ;  /* 0x7ff000001800742a */ /* 0x000fcc0003f2c000 */
[----:B------:R-:W-:-:S14]  /*3ff0*/  DSETP.LE.AND P1, PT, R8, +INF , !P1 ;  /* 0x7ff000000800742a */ /* 0x000fdc0004f23000 */
[----:B------:R-:W0:Y:S01]  /*4000*/  @!P1 LDC.64 R4, c[0x0][0x220] ;  /* 0x00008800ff049b82 */ /* 0x000e220000000a00 */
[----:B------:R-:W-:Y:S02]  /*4010*/  @P1 DSETP.NEU.AND P2, PT, R8, +INF , PT ;  /* 0x7ff000000800142a */ /* 0x000fe40003f4d000 */
[----:B0-----:R-:W-:-:S06]  /*4020*/  @!P1 DADD R4, R6, R4 ;  /* 0x0000000006049229 */ /* 0x001fcc0000000004 */
[----:B------:R-:W-:Y:S02]  /*4030*/  @P1 FSEL R4, R6, RZ, P2 ;  /* 0x000000ff06041208 */ /* 0x000fe40001000000 */
[----:B------:R-:W-:-:S07]  /*4040*/  @P1 FSEL R5, R7, -QNAN , P2 ;  /* 0xfff8000007051808 */ /* 0x000fce0001000000 */
.L_x_43126:
[----:B------:R-:W-:Y:S05]  /*4050*/  BSYNC B0 ;  /* 0x0000000000007941 */ /* 0x000fea0003800000 */
.L_x_43124:
        /* <DEDUP_REMOVED lines=37> */
.L_x_43146:
        /* <DEDUP_REMOVED lines=12> */
.L_x_43145:
[----:B------:R-:W-:-:S07]  /*4370*/  IMAD.MOV.U32 R26, RZ, RZ, R29 ;  /* 0x000000ffff1a7224 */ /* 0x000fce00078e001d */
.L_x_43144:
[----:B------:R-:W-:Y:S05]  /*4380*/  BSYNC B1 ;  /* 0x0000000000017941 */ /* 0x000fea0003800000 */
.L_x_43143:
        /* <DEDUP_REMOVED lines=13> */
.L_x_43152:
        /* <DEDUP_REMOVED lines=33> */
.L_x_43151:
[----:B------:R-:W-:-:S07]  /*4670*/  IMAD.MOV.U32 R26, RZ, RZ, R29 ;  /* 0x000000ffff1a7224 */ /* 0x000fce00078e001d */
.L_x_43150:
[----:B------:R-:W-:Y:S05]  /*4680*/  BSYNC B2 ;  /* 0x0000000000027941 */ /* 0x000fea0003800000 */
.L_x_43149:
[----:B------:R-:W-:-:S13]  /*4690*/  ISETP.GE.U32.AND P1, PT, R27, 0xc, PT ;  /* 0x0000000c1b00780c */ /* 0x000fda0003f26070 */
[----:B------:R-:W-:Y:S05]  /*46a0*/  @!P1 BRA `(.L_x_43148) ;  /* 0x0000000400d89947 */ /* 0x000fea0003800000 */
[----:B------:R-:W-:Y:S01]  /*46b0*/  BSSY B2, `(.L_x_43148) ;  /* 0x0000075000027945 */ /* 0x000fe20003800000 */
[----:B------:R-:W-:-:S07]  /*46c0*/  VIADD R8, R8, 0x10 ;  /* 0x0000001008087836 */ /* 0x000fce0000000000 */
.L_x_43153:
        /* <DEDUP_REMOVED lines=116> */
.L_x_43148:
[----:B------:R-:W-:Y:S05]  /*4e10*/  BSYNC B1 ;  /* 0x0000000000017941 */ /* 0x000fea0003800000 */
.L_x_43147:
        /* <DEDUP_REMOVED lines=20> */
.L_x_43155:
[----:B------:R-:W-:Y:S05]  /*4f60*/  BSYNC B1 ;  /* 0x0000000000017941 */ /* 0x000fea0003800000 */
.L_x_43154:
[----:B------:R-:W-:Y:S01]  /*4f70*/  IMAD.MOV.U32 R10, RZ, RZ, R6 ;  /* 0x000000ffff0a7224 */ /* 0x000fe200078e0006 */
[----:B------:R-:W-:Y:S01]  /*4f80*/  LOP3.LUT R11, R11, 0x80000000, R13, 0xb8, !PT ;  /* 0x800000000b0b7812 */ /* 0x000fe200078eb80d */
[----:B------:R-:W-:Y:S06]  /*4f90*/  BRA `(.L_x_43142) ;  /* 0x00000000001c7947 */ /* 0x000fec0003800000 */
.L_x_43141:
[----:B------:R-:W-:-:S06]  /*4fa0*/  DSETP.GTU.AND P1, PT, R24, +INF , PT ;  /* 0x7ff000001800742a */ /* 0x000fcc0003f2c000 */
[----:B------:R-:W-:-:S14]  /*4fb0*/  DSETP.LE.AND P1, PT, R8, +INF , !P1 ;  /* 0x7ff000000800742a */ /* 0x000fdc0004f23000 */
[----:B------:R-:W0:Y:S01]  /*4fc0*/  @!P1 LDC.64 R10, c[0x0][0x220] ;  /* 0x00008800ff0a9b82 */ /* 0x000e220000000a00 */
[----:B------:R-:W-:Y:S02]  /*4fd0*/  @P1 DSETP.NEU.AND P2, PT, R8, +INF , PT ;  /* 0x7ff000000800142a */ /* 0x000fe40003f4d000 */
[----:B0-----:R-:W-:-:S06]  /*4fe0*/  @!P1 DADD R10, R12, R10 ;  /* 0x000000000c0a9229 */ /* 0x001fcc000000000a */
[----:B------:R-:W-:Y:S02]  /*4ff0*/  @P1 FSEL R10, R12, RZ, P2 ;  /* 0x000000ff0c0a1208 */ /* 0x000fe40001000000 */
[----:B------:R-:W-:-:S07]  /*5000*/  @P1 FSEL R11, R13, -QNAN , P2 ;  /* 0xfff800000d0b1808 */ /* 0x000fce0001000000 */
.L_x_43142:
[----:B------:R-:W-:Y:S05]  /*5010*/  BSYNC B0 ;  /* 0x0000000000007941 */ /* 0x000fea0003800000 */
.L_x_43140:
        /* <DEDUP_REMOVED lines=37> */
.L_x_43162:
        /* <DEDUP_REMOVED lines=12> */
.L_x_43161:
[----:B------:R-:W-:-:S07]  /*5330*/  IMAD.MOV.U32 R26, RZ, RZ, R29 ;  /* 0x000000ffff1a7224 */ /* 0x000fce00078e001d */
.L_x_43160:
[----:B------:R-:W-:Y:S05]  /*5340*/  BSYNC B1 ;  /* 0x0000000000017941 */ /* 0x000fea0003800000 */
.L_x_43159:
        /* <DEDUP_REMOVED lines=13> */
.L_x_43168:
        /* <DEDUP_REMOVED lines=33> */
.L_x_43167:
[----:B------:R-:W-:-:S07]  /*5630*/  IMAD.MOV.U32 R26, RZ, RZ, R29 ;  /* 0x000000ffff1a7224 */ /* 0x000fce00078e001d */
.L_x_43166:
[----:B------:R-:W-:Y:S05]  /*5640*/  BSYNC B2 ;  /* 0x0000000000027941 */ /* 0x000fea0003800000 */
.L_x_43165:
[----:B------:R-:W-:-:S13]  /*5650*/  ISETP.GE.U32.AND P1, PT, R27, 0xc, PT ;  /* 0x0000000c1b00780c */ /* 0x000fda0003f26070 */
[----:B------:R-:W-:Y:S05]  /*5660*/  @!P1 BRA `(.L_x_43164) ;  /* 0x0000000400d89947 */ /* 0x000fea0003800000 */
[----:B------:R-:W-:Y:S01]  /*5670*/  BSSY B2, `(.L_x_43164) ;  /* 0x0000075000027945 */ /* 0x000fe20003800000 */
[----:B------:R-:W-:-:S07]  /*5680*/  VIADD R8, R8, 0x10 ;  /* 0x0000001008087836 */ /* 0x000fce0000000000 */
.L_x_43169:
        /* <DEDUP_REMOVED lines=116> */
.L_x_43164:
[----:B------:R-:W-:Y:S05]  /*5dd0*/  BSYNC B1 ;  /* 0x0000000000017941 */ /* 0x000fea0003800000 */
.L_x_43163:
        /* <DEDUP_REMOVED lines=20> */
.L_x_43171:
[----:B------:R-:W-:Y:S05]  /*5f20*/  BSYNC B1 ;  /* 0x0000000000017941 */ /* 0x000fea0003800000 */
.L_x_43170:
[----:B------:R-:W-:Y:S01]  /*5f30*/  IMAD.MOV.U32 R12, RZ, RZ, R6 ;  /* 0x000000ffff0c7224 */ /* 0x000fe200078e0006 */
[----:B------:R-:W-:Y:S01]  /*5f40*/  LOP3.LUT R13, R13, 0x80000000, R15, 0xb8, !PT ;  /* 0x800000000d0d7812 */ /* 0x000fe200078eb80f */
[----:B------:R-:W-:Y:S06]  /*5f50*/  BRA `(.L_x_43158) ;  /* 0x00000000001c7947 */ /* 0x000fec0003800000 */
.L_x_43157:
[----:B------:R-:W-:-:S06]  /*5f60*/  DSETP.GTU.AND P1, PT, R24, +INF , PT ;  /* 0x7ff000001800742a */ /* 0x000fcc0003f2c000 */
[----:B------:R-:W-:-:S14]  /*5f70*/  DSETP.LE.AND P1, PT, R8, +INF , !P1 ;  /* 0x7ff000000800742a */ /* 0x000fdc0004f23000 */
[----:B------:R-:W0:Y:S01]  /*5f80*/  @!P1 LDC.64 R12, c[0x0][0x220] ;  /* 0x00008800ff0c9b82 */ /* 0x000e220000000a00 */
[----:B------:R-:W-:Y:S02]  /*5f90*/  @P1 DSETP.NEU.AND P2, PT, R8, +INF , PT ;  /* 0x7ff000000800142a */ /* 0x000fe40003f4d000 */
[----:B0-----:R-:W-:-:S06]  /*5fa0*/  @!P1 DADD R12, R14, R12 ;  /* 0x000000000e0c9229 */ /* 0x001fcc000000000c */
[----:B------:R-:W-:Y:S02]  /*5fb0*/  @P1 FSEL R12, R14, RZ, P2 ;  /* 0x000000ff0e0c1208 */ /* 0x000fe40001000000 */
[----:B------:R-:W-:-:S07]  /*5fc0*/  @P1 FSEL R13, R15, -QNAN , P2 ;  /* 0xfff800000f0d1808 */ /* 0x000fce0001000000 */
.L_x_43158:
[----:B------:R-:W-:Y:S05]  /*5fd0*/  BSYNC B0 ;  /* 0x0000000000007941 */ /* 0x000fea0003800000 */
.L_x_43156:
        /* <DEDUP_REMOVED lines=37> */
.L_x_43178:
        /* <DEDUP_REMOVED lines=12> */
.L_x_43177:
[----:B------:R-:W-:-:S07]  /*62f0*/  IMAD.MOV.U32 R26, RZ, RZ, R29 ;  /* 0x000000ffff1a7224 */ /* 0x000fce00078e001d */
.L_x_43176:
[----:B------:R-:W-:Y:S05]  /*6300*/  BSYNC B1 ;  /* 0x0000000000017941 */ /* 0x000fea0003800000 */
.L_x_43175:
        /* <DEDUP_REMOVED lines=13> */
.L_x_43184:
        /* <DEDUP_REMOVED lines=33> */
.L_x_43183:
[----:B------:R-:W-:-:S07]  /*65f0*/  IMAD.MOV.U32 R26, RZ, RZ, R29 ;  /* 0x000000ffff1a7224 */ /* 0x000fce00078e001d */
.L_x_43182:
[----:B------:R-:W-:Y:S05]  /*6600*/  BSYNC B2 ;  /* 0x0000000000027941 */ /* 0x000fea0003800000 */
.L_x_43181:
[----:B------:R-:W-:-:S13]  /*6610*/  ISETP.GE.U32.AND P1, PT, R27, 0xc, PT ;  /* 0x0000000c1b00780c */ /* 0x000fda0003f26070 */
[----:B------:R-:W-:Y:S05]  /*6620*/  @!P1 BRA `(.L_x_43180) ;  /* 0x0000000400d89947 */ /* 0x000fea0003800000 */
[----:B------:R-:W-:Y:S01]  /*6630*/  BSSY B2, `(.L_x_43180) ;  /* 0x0000075000027945 */ /* 0x000fe20003800000 */
[----:B------:R-:W-:-:S07]  /*6640*/  VIADD R8, R8, 0x10 ;  /* 0x0000001008087836 */ /* 0x000fce0000000000 */
.L_x_43185:
        /* <DEDUP_REMOVED lines=116> */
.L_x_43180:
[----:B------:R-:W-:Y:S05]  /*6d90*/  BSYNC B1 ;  /* 0x0000000000017941 */ /* 0x000fea0003800000 */
.L_x_43179:
        /* <DEDUP_REMOVED lines=20> */
.L_x_43187:
[----:B------:R-:W-:Y:S05]  /*6ee0*/  BSYNC B1 ;  /* 0x0000000000017941 */ /* 0x000fea0003800000 */
.L_x_43186:
[----:B------:R-:W-:-:S05]  /*6ef0*/  IMAD.MOV.U32 R9, RZ, RZ, R15 ;  /* 0x000000ffff097224 */ /* 0x000fca00078e000f */
[----:B------:R-:W-:Y:S01]  /*6f00*/  LOP3.LUT R9, R9, 0x80000000, R21, 0xb8, !PT ;  /* 0x8000000009097812 */ /* 0x000fe200078eb815 */
[----:B------:R-:W-:Y:S06]  /*6f10*/  BRA `(.L_x_43174) ;  /* 0x00000000001c7947 */ /* 0x000fec0003800000 */
.L_x_43173:
[----:B------:R-:W-:-:S06]  /*6f20*/  DSETP.GTU.AND P1, PT, R24, +INF , PT ;  /* 0x7ff000001800742a */ /* 0x000fcc0003f2c000 */
[----:B------:R-:W-:-:S14]  /*6f30*/  DSETP.LE.AND P1, PT, R28, +INF , !P1 ;  /* 0x7ff000001c00742a */ /* 0x000fdc0004f23000 */
[----:B------:R-:W0:Y:S01]  /*6f40*/  @!P1 LDC.64 R8, c[0x0][0x220] ;  /* 0x00008800ff089b82 */ /* 0x000e220000000a00 */
[----:B------:R-:W-:Y:S02]  /*6f50*/  @P1 DSETP.NEU.AND P2, PT, R28, +INF , PT ;  /* 0x7ff000001c00142a */ /* 0x000fe40003f4d000 */
[----:B0-----:R-:W-:-:S06]  /*6f60*/  @!P1 DADD R8, R20, R8 ;  /* 0x0000000014089229 */ /* 0x001fcc0000000008 */
[----:B------:R-:W-:Y:S02]  /*6f70*/  @P1 FSEL R8, R20, RZ, P2 ;  /* 0x000000ff14081208 */ /* 0x000fe40001000000 */
[----:B------:R-:W-:-:S07]  /*6f80*/  @P1 FSEL R9, R21, -QNAN , P2 ;  /* 0xfff8000015091808 */ /* 0x000fce0001000000 */
.L_x_43174:
[----:B------:R-:W-:Y:S05]  /*6f90*/  BSYNC B0 ;  /* 0x0000000000007941 */ /* 0x000fea0003800000 */
.L_x_43172:
        /* <DEDUP_REMOVED lines=35> */
.L_x_43194:
        /* <DEDUP_REMOVED lines=12> */
.L_x_43193:
[----:B------:R-:W-:Y:S02]  /*7290*/  IMAD.MOV.U32 R14, RZ, RZ, R26 ;  /* 0x000000ffff0e7224 */ /* 0x000fe400078e001a */
[----:B------:R-:W-:-:S07]  /*72a0*/  IMAD.MOV.U32 R26, RZ, RZ, R27 ;  /* 0x000000ffff1a7224 */ /* 0x000fce00078e001b */
.L_x_43192:
[----:B------:R-:W-:Y:S05]  /*72b0*/  BSYNC B1 ;  /* 0x0000000000017941 */ /* 0x000fea0003800000 */
.L_x_43191:
        /* <DEDUP_REMOVED lines=13> */
.L_x_43200:
        /* <DEDUP_REMOVED lines=33> */
.L_x_43199:
[----:B------:R-:W-:Y:S02]  /*75a0*/  IMAD.MOV.U32 R14, RZ, RZ, R26 ;  /* 0x000000ffff0e7224 */ /* 0x000fe400078e001a */
[----:B------:R-:W-:-:S07]  /*75b0*/  IMAD.MOV.U32 R26, RZ, RZ, R27 ;  /* 0x000000ffff1a7224 */ /* 0x000fce00078e001b */
.L_x_43198:
[----:B------:R-:W-:Y:S05]  /*75c0*/  BSYNC B2 ;  /* 0x0000000000027941 */ /* 0x000fea0003800000 */
.L_x_43197:
[----:B------:R-:W-:-:S13]  /*75d0*/  ISETP.GE.U32.AND P0, PT, R21, 0xc, PT ;  /* 0x0000000c1500780c */ /* 0x000fda0003f06070 */
[----:B------:R-:W-:Y:S05]  /*75e0*/  @!P0 BRA `(.L_x_43196) ;  /* 0x0000000400d88947 */ /* 0x000fea0003800000 */
[----:B------:R-:W-:Y:S01]  /*75f0*/  BSSY B2, `(.L_x_43196) ;  /* 0x0000075000027945 */ /* 0x000fe20003800000 */
[----:B------:R-:W-:-:S07]  /*7600*/  VIADD R20, R20, 0x10 ;  /* 0x0000001014147836 */ /* 0x000fce0000000000 */
.L_x_43201:
        /* <DEDUP_REMOVED lines=116> */
.L_x_43196:
[----:B------:R-:W-:Y:S05]  /*7d50*/  BSYNC B1 ;  /* 0x0000000000017941 */ /* 0x000fea0003800000 */
.L_x_43195:
        /* <DEDUP_REMOVED lines=20> */
.L_x_43203:
[----:B------:R-:W-:Y:S05]  /*7ea0*/  BSYNC B1 ;  /* 0x0000000000017941 */ /* 0x000fea0003800000 */
.L_x_43202:
[----:B------:R-:W-:Y:S02]  /*7eb0*/  IMAD.MOV.U32 R7, RZ, RZ, R25 ;  /* 0x000000ffff077224 */ /* 0x000fe400078e0019 */
[----:B------:R-:W-:-:S03]  /*7ec0*/  IMAD.MOV.U32 R6, RZ, RZ, R20 ;  /* 0x000000ffff067224 */ /* 0x000fc600078e0014 */
[----:B------:R-:W-:Y:S01]  /*7ed0*/  LOP3.LUT R7, R7, 0x80000000, R23, 0xb8, !PT ;  /* 0x8000000007077812 */ /* 0x000fe200078eb817 */
[----:B------:R-:W-:Y:S06]  /*7ee0*/  BRA `(.L_x_43190) ;  /* 0x00000000001c7947 */ /* 0x000fec0003800000 */
.L_x_43189:
[----:B------:R-:W-:-:S06]  /*7ef0*/  DSETP.GTU.AND P0, PT, R24, +INF , PT ;  /* 0x7ff000001800742a */ /* 0x000fcc0003f0c000 */
[----:B------:R-:W-:-:S14]  /*7f00*/  DSETP.LE.AND P0, PT, R14, +INF , !P0 ;  /* 0x7ff000000e00742a */ /* 0x000fdc0004703000 */
[----:B------:R-:W0:Y:S01]  /*7f10*/  @!P0 LDC.64 R6, c[0x0][0x220] ;  /* 0x00008800ff068b82 */ /* 0x000e220000000a00 */
[----:B------:R-:W-:Y:S02]  /*7f20*/  @P0 DSETP.NEU.AND P1, PT, R14, +INF , PT ;  /* 0x7ff000000e00042a */ /* 0x000fe40003f2d000 */
[----:B0-----:R-:W-:-:S06]  /*7f30*/  @!P0 DADD R6, R22, R6 ;  /* 0x0000000016068229 */ /* 0x001fcc0000000006 */
[----:B------:R-:W-:Y:S02]  /*7f40*/  @P0 FSEL R6, R22, RZ, P1 ;  /* 0x000000ff16060208 */ /* 0x000fe40000800000 */
[----:B------:R-:W-:-:S07]  /*7f50*/  @P0 FSEL R7, R23, -QNAN , P1 ;  /* 0xfff8000017070808 */ /* 0x000fce0000800000 */
.L_x_43190:
[----:B------:R-:W-:Y:S05]  /*7f60*/  BSYNC B0 ;  /* 0x0000000000007941 */ /* 0x000fea0003800000 */
.L_x_43188:
        /* <DEDUP_REMOVED lines=69> */
.L_x_43075:
        /* <DEDUP_REMOVED lines=97> */
.L_x_43212:
        /* <DEDUP_REMOVED lines=12> */
.L_x_43211:
[----:B------:R-:W-:Y:S02]  /*8a90*/  IMAD.MOV.U32 R20, RZ, RZ, R27 ;  /* 0x000000ffff147224 */ /* 0x000fe400078e001b */
[----:B------:R-:W-:-:S07]  /*8aa0*/  IMAD.MOV.U32 R27, RZ, RZ, R28 ;  /* 0x000000ffff1b7224 */ /* 0x000fce00078e001c */
.L_x_43210:
[----:B------:R-:W-:Y:S05]  /*8ab0*/  BSYNC B2 ;  /* 0x0000000000027941 */ /* 0x000fea0003800000 */
.L_x_43209:
        /* <DEDUP_REMOVED lines=13> */
.L_x_43218:
        /* <DEDUP_REMOVED lines=33> */
.L_x_43217:
[----:B------:R-:W-:Y:S02]  /*8da0*/  IMAD.MOV.U32 R20, RZ, RZ, R27 ;  /* 0x000000ffff147224 */ /* 0x000fe400078e001b */
[----:B------:R-:W-:-:S07]  /*8db0*/  IMAD.MOV.U32 R27, RZ, RZ, R28 ;  /* 0x000000ffff1b7224 */ /* 0x000fce00078e001c */
.L_x_43216:
[----:B------:R-:W-:Y:S05]  /*8dc0*/  BSYNC B3 ;  /* 0x0000000000037941 */ /* 0x000fea0003800000 */
.L_x_43215:
[----:B------:R-:W-:-:S13]  /*8dd0*/  ISETP.GE.U32.AND P0, PT, R21, 0xc, PT ;  /* 0x0000000c1500780c */ /* 0x000fda0003f06070 */
[----:B------:R-:W-:Y:S05]  /*8de0*/  @!P0 BRA `(.L_x_43214) ;  /* 0x0000000400d88947 */ /* 0x000fea0003800000 */
[----:B------:R-:W-:Y:S01]  /*8df0*/  BSSY B3, `(.L_x_43214) ;  /* 0x0000075000037945 */ /* 0x000fe20003800000 */
[----:B------:R-:W-:-:S07]  /*8e00*/  VIADD R26, R26, 0x10 ;  /* 0x000000101a1a7836 */ /* 0x000fce0000000000 */
.L_x_43219:
        /* <DEDUP_REMOVED lines=116> */
.L_x_43214:
[----:B------:R-:W-:Y:S05]  /*9550*/  BSYNC B2 ;  /* 0x0000000000027941 */ /* 0x000fea0003800000 */
.L_x_43213:
        /* <DEDUP_REMOVED lines=20> */
.L_x_43221:
[----:B------:R-:W-:Y:S05]  /*96a0*/  BSYNC B2 ;  /* 0x0000000000027941 */ /* 0x000fea0003800000 */
.L_x_43220:
[----:B------:R-:W-:Y:S02]  /*96b0*/  IMAD.MOV.U32 R21, RZ, RZ, R23 ;  /* 0x000000ffff157224 */ /* 0x000fe400078e0017 */
[----:B------:R-:W-:-:S03]  /*96c0*/  IMAD.MOV.U32 R20, RZ, RZ, R10 ;  /* 0x000000ffff147224 */ /* 0x000fc600078e000a */
[----:B------:R-:W-:Y:S01]  /*96d0*/  LOP3.LUT R21, R21, 0x80000000, R9, 0xb8, !PT ;  /* 0x8000000015157812 */ /* 0x000fe200078eb809 */
[----:B------:R-:W-:Y:S06]  /*96e0*/  BRA `(.L_x_43208) ;  /* 0x00000000001c7947 */ /* 0x000fec0003800000 */
.L_x_43207:
[----:B------:R-:W-:-:S06]  /*96f0*/  DSETP.GTU.AND P0, PT, R4, +INF , PT ;  /* 0x7ff000000400742a */ /* 0x000fcc0003f0c000 */
[----:B------:R-:W-:-:S14]  /*9700*/  DSETP.LE.AND P0, PT, R10, +INF , !P0 ;  /* 0x7ff000000a00742a */ /* 0x000fdc0004703000 */
[----:B------:R-:W0:Y:S01]  /*9710*/  @!P0 LDC.64 R20, c[0x0][0x220] ;  /* 0x00008800ff148b82 */ /* 0x000e220000000a00 */
[----:B------:R-:W-:Y:S02]  /*9720*/  @P0 DSETP.NEU.AND P2, PT, R10, +INF , PT ;  /* 0x7ff000000a00042a */ /* 0x000fe40003f4d000 */
[----:B0-----:R-:W-:-:S06]  /*9730*/  @!P0 DADD R20, R8, R20 ;  /* 0x0000000008148229 */ /* 0x001fcc0000000014 */
[----:B------:R-:W-:Y:S02]  /*9740*/  @P0 FSEL R20, R8, RZ, P2 ;  /* 0x000000ff08140208 */ /* 0x000fe40001000000 */
[----:B------:R-:W-:-:S07]  /*9750*/  @P0 FSEL R21, R9, -QNAN , P2 ;  /* 0xfff8000009150808 */ /* 0x000fce0001000000 */
.L_x_43208:
[----:B------:R-:W-:Y:S05]  /*9760*/  BSYNC B0 ;  /* 0x0000000000007941 */ /* 0x000fea0003800000 */
.L_x_43206:
[C---:B------:R-:W-:Y:S01]  /*9770*/  DSETP.GEU.AND P0, PT, R20.reuse, RZ, PT ;  /* 0x000000ff1400722a */ /* 0x040fe20003f0e000 */
[----:B------:R-:W-:Y:S02]  /*9780*/  ULDC.64 UR10, c[0x0][0x220] ;  /* 0x00008800000a7ab9 */ /* 0x000fe40000000a00 */
[----:B------:R-:W-:-:S03]  /*9790*/  DADD R4, R20, UR10 ;  /* 0x0000000a14047e29 */ /* 0x000fc60008000000 */
[----:B------:R-:W-:-:S06]  /*97a0*/  DSETP.GT.XOR P0, PT, RZ, UR10, !P0 ;  /* 0x0000000aff007e2a */ /* 0x000fcc000c704800 */
[----:B------:R-:W-:-:S06]  /*97b0*/  DSETP.NEU.AND P0, PT, R20, RZ, P0 ;  /* 0x000000ff1400722a */ /* 0x000fcc000070d000 */
[----:B------:R-:W-:Y:S02]  /*97c0*/  FSEL R20, R4, R20, P0 ;  /* 0x0000001404147208 */ /* 0x000fe40000000000 */
[----:B------:R-:W-:-:S07]  /*97d0*/  FSEL R21, R5, R21, P0 ;  /* 0x0000001505157208 */ /* 0x000fce0000000000 */
.L_x_43205:
[----:B------:R-:W-:Y:S05]  /*97e0*/  BSYNC B1 ;  /* 0x0000000000017941 */ /* 0x000fea0003800000 */
.L_x_43204:
        /* <DEDUP_REMOVED lines=43> */
.L_x_43230:
        /* <DEDUP_REMOVED lines=12> */
.L_x_43229:
[----:B------:R-:W-:Y:S02]  /*9b60*/  IMAD.MOV.U32 R4, RZ, RZ, R29 ;  /* 0x000000ffff047224 */ /* 0x000fe400078e001d */
[----:B------:R-:W-:-:S07]  /*9b70*/  IMAD.MOV.U32 R29, RZ, RZ, R11 ;  /* 0x000000ffff1d7224 */ /* 0x000fce00078e000b */
.L_x_43228:
[----:B------:R-:W-:Y:S05]  /*9b80*/  BSYNC B2 ;  /* 0x0000000000027941 */ /* 0x000fea0003800000 */
.L_x_43227:
        /* <DEDUP_REMOVED lines=13> */
.L_x_43236:
        /* <DEDUP_REMOVED lines=33> */
.L_x_43235:
[----:B------:R-:W-:Y:S02]  /*9e70*/  IMAD.MOV.U32 R4, RZ, RZ, R29 ;  /* 0x000000ffff047224 */ /* 0x000fe400078e001d */
[----:B------:R-:W-:-:S07]  /*9e80*/  IMAD.MOV.U32 R29, RZ, RZ, R28 ;  /* 0x000000ffff1d7224 */ /* 0x000fce00078e001c */
.L_x_43234:
[----:B------:R-:W-:Y:S05]  /*9e90*/  BSYNC B3 ;  /* 0x0000000000037941 */ /* 0x000fea0003800000 */
.L_x_43233:
[----:B------:R-:W-:-:S13]  /*9ea0*/  ISETP.GE.U32.AND P0, PT, R11, 0xc, PT ;  /* 0x0000000c0b00780c */ /* 0x000fda0003f06070 */
[----:B------:R-:W-:Y:S05]  /*9eb0*/  @!P0 BRA `(.L_x_43232) ;  /* 0x0000000400d88947 */ /* 0x000fea0003800000 */
[----:B------:R-:W-:Y:S01]  /*9ec0*/  BSSY B3, `(.L_x_43232) ;  /* 0x0000075000037945 */ /* 0x000fe20003800000 */
[----:B------:R-:W-:-:S07]  /*9ed0*/  VIADD R10, R10, 0x10 ;  /* 0x000000100a0a7836 */ /* 0x000fce0000000000 */
.L_x_43237:
        /* <DEDUP_REMOVED lines=116> */
.L_x_43232:
[----:B------:R-:W-:Y:S05]  /*a620*/  BSYNC B2 ;  /* 0x0000000000027941 */ /* 0x000fea0003800000 */
.L_x_43231:
        /* <DEDUP_REMOVED lines=19> */
.L_x_43239:
[----:B------:R-:W-:Y:S05]  /*a760*/  BSYNC B2 ;  /* 0x0000000000027941 */ /* 0x000fea0003800000 */
.L_x_43238:
[----:B------:R-:W-:Y:S02]  /*a770*/  IMAD.MOV.U32 R5, RZ, RZ, R11 ;  /* 0x000000ffff057224 */ /* 0x000fe400078e000b */
[----:B------:R-:W-:-:S03]  /*a780*/  IMAD.MOV.U32 R4, RZ, RZ, R10 ;  /* 0x000000ffff047224 */ /* 0x000fc600078e000a */
[----:B------:R-:W-:Y:S01]  /*a790*/  LOP3.LUT R5, R5, 0x80000000, R3, 0xb8, !PT ;  /* 0x8000000005057812 */ /* 0x000fe200078eb803 */
[----:B------:R-:W-:Y:S06]  /*a7a0*/  BRA `(.L_x_43226) ;  /* 0x00000000001c7947 */ /* 0x000fec0003800000 */
.L_x_43225:
[----:B------:R-:W-:-:S06]  /*a7b0*/  DSETP.GTU.AND P0, PT, R8, +INF , PT ;  /* 0x7ff000000800742a */ /* 0x000fcc0003f0c000 */
[----:B------:R-:W-:-:S14]  /*a7c0*/  DSETP.LE.AND P0, PT, R10, +INF , !P0 ;  /* 0x7ff000000a00742a */ /* 0x000fdc0004703000 */
[----:B------:R-:W0:Y:S01]  /*a7d0*/  @!P0 LDC.64 R4, c[0x0][0x220] ;  /* 0x00008800ff048b82 */ /* 0x000e220000000a00 */
[----:B------:R-:W-:Y:S02]  /*a7e0*/  @P0 DSETP.NEU.AND P2, PT, R10, +INF , PT ;  /* 0x7ff000000a00042a */ /* 0x000fe40003f4d000 */
[----:B0-----:R-:W-:-:S06]  /*a7f0*/  @!P0 DADD R4, R2, R4 ;  /* 0x0000000002048229 */ /* 0x001fcc0000000004 */
[----:B------:R-:W-:Y:S02]  /*a800*/  @P0 FSEL R4, R2, RZ, P2 ;  /* 0x000000ff02040208 */ /* 0x000fe40001000000 */
[----:B------:R-:W-:-:S07]  /*a810*/  @P0 FSEL R5, R3, -QNAN , P2 ;  /* 0xfff8000003050808 */ /* 0x000fce0001000000 */
.L_x_43226:
[----:B------:R-:W-:Y:S05]  /*a820*/  BSYNC B0 ;  /* 0x0000000000007941 */ /* 0x000fea0003800000 */
.L_x_43224:
[C---:B------:R-:W-:Y:S01]  /*a830*/  DSETP.GEU.AND P0, PT, R4.reuse, RZ, PT ;  /* 0x000000ff0400722a */ /* 0x040fe20003f0e000 */
[----:B------:R-:W-:Y:S02]  /*a840*/  ULDC.64 UR10, c[0x0][0x220] ;  /* 0x00008800000a7ab9 */ /* 0x000fe40000000a00 */
[----:B------:R-:W-:-:S03]  /*a850*/  DADD R2, R4, UR10 ;  /* 0x0000000a04027e29 */ /* 0x000fc60008000000 */
[----:B------:R-:W-:-:S06]  /*a860*/  DSETP.GT.XOR P0, PT, RZ, UR10, !P0 ;  /* 0x0000000aff007e2a */ /* 0x000fcc000c704800 */
[----:B------:R-:W-:-:S06]  /*a870*/  DSETP.NEU.AND P0, PT, R4, RZ, P0 ;  /* 0x000000ff0400722a */ /* 0x000fcc000070d000 */
[----:B------:R-:W-:Y:S02]  /*a880*/  FSEL R10, R2, R4, P0 ;  /* 0x00000004020a7208 */ /* 0x000fe40000000000 */
[----:B------:R-:W-:-:S07]  /*a890*/  FSEL R11, R3, R5, P0 ;  /* 0x00000005030b7208 */ /* 0x000fce0000000000 */
.L_x_43223:
[----:B------:R-:W-:Y:S05]  /*a8a0*/  BSYNC B1 ;  /* 0x0000000000017941 */ /* 0x000fea0003800000 */
.L_x_43222:
        /* <DEDUP_REMOVED lines=42> */
.L_x_43248:
        /* <DEDUP_REMOVED lines=12> */
.L_x_43247:
[----:B------:R-:W-:Y:S02]  /*ac10*/  IMAD.MOV.U32 R2, RZ, RZ, R29 ;  /* 0x000000ffff027224 */ /* 0x000fe400078e001d */
[----:B------:R-:W-:-:S07]  /*ac20*/  IMAD.MOV.U32 R29, RZ, RZ, R27 ;  /* 0x000000ffff1d7224 */ /* 0x000fce00078e001b */
.L_x_43246:
[----:B------:R-:W-:Y:S05]  /*ac30*/  BSYNC B2 ;  /* 0x0000000000027941 */ /* 0x000fea0003800000 */
.L_x_43245:
        /* <DEDUP_REMOVED lines=13> */
.L_x_43254:
        /* <DEDUP_REMOVED lines=33> */
.L_x_43253:
[----:B------:R-:W-:Y:S02]  /*af20*/  IMAD.MOV.U32 R2, RZ, RZ, R29 ;  /* 0x000000ffff027224 */ /* 0x000fe400078e001d */
[----:B------:R-:W-:-:S07]  /*af30*/  IMAD.MOV.U32 R29, RZ, RZ, R28 ;  /* 0x000000ffff1d7224 */ /* 0x000fce00078e001c */
.L_x_43252:
[----:B------:R-:W-:Y:S05]  /*af40*/  BSYNC B3 ;  /* 0x0000000000037941 */ /* 0x000fea0003800000 */
.L_x_43251:
[----:B------:R-:W-:-:S13]  /*af50*/  ISETP.GE.U32.AND P0, PT, R27, 0xc, PT ;  /* 0x0000000c1b00780c */ /* 0x000fda0003f06070 */
[----:B------:R-:W-:Y:S05]  /*af60*/  @!P0 BRA `(.L_x_43250) ;  /* 0x0000000400d88947 */ /* 0x000fea0003800000 */
[----:B------:R-:W-:Y:S01]  /*af70*/  BSSY B3, `(.L_x_43250) ;  /* 0x0000075000037945 */ /* 0x000fe20003800000 */
[----:B------:R-:W-:-:S07]  /*af80*/  VIADD R4, R4, 0x10 ;  /* 0x0000001004047836 */ /* 0x000fce0000000000 */
.L_x_43255:
        /* <DEDUP_REMOVED lines=116> */
.L_x_43250:
[----:B------:R-:W-:Y:S05]  /*b6d0*/  BSYNC B2 ;  /* 0x0000000000027941 */ /* 0x000fea0003800000 */
.L_x_43249:
        /* <DEDUP_REMOVED lines=19> */
.L_x_43257:
[----:B------:R-:W-:Y:S05]  /*b810*/  BSYNC B2 ;  /* 0x0000000000027941 */ /* 0x000fea0003800000 */
.L_x_43256:
[----:B------:R-:W-:Y:S02]  /*b820*/  IMAD.MOV.U32 R5, RZ, RZ, R9 ;  /* 0x000000ffff057224 */ /* 0x000fe400078e0009 */
[----:B------:R-:W-:-:S03]  /*b830*/  IMAD.MOV.U32 R4, RZ, RZ, R8 ;  /* 0x000000ffff047224 */ /* 0x000fc600078e0008 */
[----:B------:R-:W-:Y:S01]  /*b840*/  LOP3.LUT R5, R5, 0x80000000, R25, 0xb8, !PT ;  /* 0x8000000005057812 */ /* 0x000fe200078eb819 */
[----:B------:R-:W-:Y:S06]  /*b850*/  BRA `(.L_x_43244) ;  /* 0x00000000001c7947 */ /* 0x000fec0003800000 */
.L_x_43243:
[----:B------:R-:W-:-:S06]  /*b860*/  DSETP.GTU.AND P0, PT, R8, +INF , PT ;  /* 0x7ff000000800742a */ /* 0x000fcc0003f0c000 */
[----:B------:R-:W-:-:S14]  /*b870*/  DSETP.LE.AND P0, PT, R2, +INF , !P0 ;  /* 0x7ff000000200742a */ /* 0x000fdc0004703000 */
[----:B0-----:R-:W0:Y:S01]  /*b880*/  @!P0 LDC.64 R4, c[0x0][0x220] ;  /* 0x00008800ff048b82 */ /* 0x001e220000000a00 */
[----:B------:R-:W-:Y:S02]  /*b890*/  @P0 DSETP.NEU.AND P2, PT, R2, +INF , PT ;  /* 0x7ff000000200042a */ /* 0x000fe40003f4d000 */
[----:B0-----:R-:W-:-:S06]  /*b8a0*/  @!P0 DADD R4, R24, R4 ;  /* 0x0000000018048229 */ /* 0x001fcc0000000004 */
[----:B------:R-:W-:Y:S02]  /*b8b0*/  @P0 FSEL R4, R24, RZ, P2 ;  /* 0x000000ff18040208 */ /* 0x000fe40001000000 */
[----:B------:R-:W-:-:S07]  /*b8c0*/  @P0 FSEL R5, R25, -QNAN , P2 ;  /* 0xfff8000019050808 */ /* 0x000fce0001000000 */
.L_x_43244:
[----:B------:R-:W-:Y:S05]  /*b8d0*/  BSYNC B0 ;  /* 0x0000000000007941 */ /* 0x000fea0003800000 */
.L_x_43242:
[C---:B------:R-:W-:Y:S01]  /*b8e0*/  DSETP.GEU.AND P0, PT, R4.reuse, RZ, PT ;  /* 0x000000ff0400722a */ /* 0x040fe20003f0e000 */
[----:B------:R-:W-:Y:S02]  /*b8f0*/  ULDC.64 UR10, c[0x0][0x220] ;  /* 0x00008800000a7ab9 */ /* 0x000fe40000000a00 */
[----:B------:R-:W-:-:S03]  /*b900*/  DADD R2, R4, UR10 ;  /* 0x0000000a04027e29 */ /* 0x000fc60008000000 */
[----:B------:R-:W-:-:S06]  /*b910*/  DSETP.GT.XOR P0, PT, RZ, UR10, !P0 ;  /* 0x0000000aff007e2a */ /* 0x000fcc000c704800 */
[----:B------:R-:W-:-:S06]  /*b920*/  DSETP.NEU.AND P0, PT, R4, RZ, P0 ;  /* 0x000000ff0400722a */ /* 0x000fcc000070d000 */
[----:B------:R-:W-:Y:S02]  /*b930*/  FSEL R8, R2, R4, P0 ;  /* 0x0000000402087208 */ /* 0x000fe40000000000 */
[----:B------:R-:W-:-:S07]  /*b940*/  FSEL R9, R3, R5, P0 ;  /* 0x0000000503097208 */ /* 0x000fce0000000000 */
.L_x_43241:
[----:B------:R-:W-:Y:S05]  /*b950*/  BSYNC B1 ;  /* 0x0000000000017941 */ /* 0x000fea0003800000 */
.L_x_43240:
        /* <DEDUP_REMOVED lines=44> */
.L_x_43266:
        /* <DEDUP_REMOVED lines=12> */
.L_x_43265:
[----:B------:R-:W-:Y:S02]  /*bce0*/  IMAD.MOV.U32 R2, RZ, RZ, R29 ;  /* 0x000000ffff027224 */ /* 0x000fe400078e001d */
[----:B------:R-:W-:-:S07]  /*bcf0*/  IMAD.MOV.U32 R29, RZ, RZ, R5 ;  /* 0x000000ffff1d7224 */ /* 0x000fce00078e0005 */
.L_x_43264:
[----:B------:R-:W-:Y:S05]  /*bd00*/  BSYNC B2 ;  /* 0x0000000000027941 */ /* 0x000fea0003800000 */
.L_x_43263:
        /* <DEDUP_REMOVED lines=13> */
.L_x_43272:
        /* <DEDUP_REMOVED lines=33> */
.L_x_43271:
[----:B------:R-:W-:Y:S02]  /*bff0*/  IMAD.MOV.U32 R2, RZ, RZ, R29 ;  /* 0x000000ffff027224 */ /* 0x000fe400078e001d */
[----:B------:R-:W-:-:S07]  /*c000*/  IMAD.MOV.U32 R29, RZ, RZ, R28 ;  /* 0x000000ffff1d7224 */ /* 0x000fce00078e001c */
.L_x_43270:
[----:B------:R-:W-:Y:S05]  /*c010*/  BSYNC B3 ;  /* 0x0000000000037941 */ /* 0x000fea0003800000 */
.L_x_43269:
[----:B------:R-:W-:-:S13]  /*c020*/  ISETP.GE.U32.AND P0, PT, R5, 0xc, PT ;  /* 0x0000000c0500780c */ /* 0x000fda0003f06070 */
[----:B------:R-:W-:Y:S05]  /*c030*/  @!P0 BRA `(.L_x_43268) ;  /* 0x0000000400d88947 */ /* 0x000fea0003800000 */
[----:B------:R-:W-:Y:S01]  /*c040*/  BSSY B3, `(.L_x_43268) ;  /* 0x0000075000037945 */ /* 0x000fe20003800000 */
[----:B------:R-:W-:-:S07]  /*c050*/  VIADD R4, R4, 0x10 ;  /* 0x0000001004047836 */ /* 0x000fce0000000000 */
.L_x_43273:
        /* <DEDUP_REMOVED lines=116> */
.L_x_43268:
[----:B------:R-:W-:Y:S05]  /*c7a0*/  BSYNC B2 ;  /* 0x0000000000027941 */ /* 0x000fea0003800000 */
.L_x_43267:
        /* <DEDUP_REMOVED lines=19> */
.L_x_43275:
[----:B------:R-:W-:Y:S05]  /*c8e0*/  BSYNC B2 ;  /* 0x0000000000027941 */ /* 0x000fea0003800000 */
.L_x_43274:
[----:B------:R-:W-:Y:S02]  /*c8f0*/  IMAD.MOV.U32 R3, RZ, RZ, R25 ;  /* 0x000000ffff037224 */ /* 0x000fe400078e0019 */
[----:B------:R-:W-:-:S03]  /*c900*/  IMAD.MOV.U32 R2, RZ, RZ, R24 ;  /* 0x000000ffff027224 */ /* 0x000fc600078e0018 */
[----:B------:R-:W-:Y:S01]  /*c910*/  LOP3.LUT R3, R3, 0x80000000, R7, 0xb8, !PT ;  /* 0x8000000003037812 */ /* 0x000fe200078eb807 */
[----:B------:R-:W-:Y:S06]  /*c920*/  BRA `(.L_x_43262) ;  /* 0x00000000001c7947 */ /* 0x000fec0003800000 */
.L_x_43261:
[----:B------:R-:W-:-:S06]  /*c930*/  DSETP.GTU.AND P0, PT, R24, +INF , PT ;  /* 0x7ff000001800742a */ /* 0x000fcc0003f0c000 */
[----:B------:R-:W-:-:S14]  /*c940*/  DSETP.LE.AND P0, PT, R4, +INF , !P0 ;  /* 0x7ff000000400742a */ /* 0x000fdc0004703000 */
[----:B------:R-:W0:Y:S01]  /*c950*/  @!P0 LDC.64 R2, c[0x0][0x220] ;  /* 0x00008800ff028b82 */ /* 0x000e220000000a00 */
[----:B------:R-:W-:Y:S02]  /*c960*/  @P0 DSETP.NEU.AND P2, PT, R4, +INF , PT ;  /* 0x7ff000000400042a */ /* 0x000fe40003f4d000 */
[----:B0-----:R-:W-:-:S06]  /*c970*/  @!P0 DADD R2, R6, R2 ;  /* 0x0000000006028229 */ /* 0x001fcc0000000002 */
[----:B------:R-:W-:Y:S02]  /*c980*/  @P0 FSEL R2, R6, RZ, P2 ;  /* 0x000000ff06020208 */ /* 0x000fe40001000000 */
[----:B------:R-:W-:-:S07]  /*c990*/  @P0 FSEL R3, R7, -QNAN , P2 ;  /* 0xfff8000007030808 */ /* 0x000fce0001000000 */
.L_x_43262:
[----:B------:R-:W-:Y:S05]  /*c9a0*/  BSYNC B0 ;  /* 0x0000000000007941 */ /* 0x000fea0003800000 */
.L_x_43260:
[C---:B------:R-:W-:Y:S01]  /*c9b0*/  DSETP.GEU.AND P0, PT, R2.reuse, RZ, PT ;  /* 0x000000ff0200722a */ /* 0x040fe20003f0e000 */
[----:B------:R-:W-:Y:S02]  /*c9c0*/  ULDC.64 UR10, c[0x0][0x220] ;  /* 0x00008800000a7ab9 */ /* 0x000fe40000000a00 */
[----:B------:R-:W-:-:S03]  /*c9d0*/  DADD R4, R2, UR10 ;  /* 0x0000000a02047e29 */ /* 0x000fc60008000000 */
[----:B------:R-:W-:-:S06]  /*c9e0*/  DSETP.GT.XOR P0, PT, RZ, UR10, !P0 ;  /* 0x0000000aff007e2a */ /* 0x000fcc000c704800 */
[----:B------:R-:W-:-:S06]  /*c9f0*/  DSETP.NEU.AND P0, PT, R2, RZ, P0 ;  /* 0x000000ff0200722a */ /* 0x000fcc000070d000 */
[----:B------:R-:W-:Y:S02]  /*ca00*/  FSEL R6, R4, R2, P0 ;  /* 0x0000000204067208 */ /* 0x000fe40000000000 */
[----:B------:R-:W-:-:S07]  /*ca10*/  FSEL R7, R5, R3, P0 ;  /* 0x0000000305077208 */ /* 0x000fce0000000000 */
.L_x_43259:
[----:B------:R-:W-:Y:S05]  /*ca20*/  BSYNC B1 ;  /* 0x0000000000017941 */ /* 0x000fea0003800000 */
.L_x_43258:
        /* <DEDUP_REMOVED lines=44> */
.L_x_43284:
        /* <DEDUP_REMOVED lines=12> */
.L_x_43283:
[----:B------:R-:W-:Y:S02]  /*cdb0*/  IMAD.MOV.U32 R2, RZ, RZ, R29 ;  /* 0x000000ffff027224 */ /* 0x000fe400078e001d */
[----:B------:R-:W-:-:S07]  /*cdc0*/  IMAD.MOV.U32 R29, RZ, RZ, R5 ;  /* 0x000000ffff1d7224 */ /* 0x000fce00078e0005 */
.L_x_43282:
[----:B------:R-:W-:Y:S05]  /*cdd0*/  BSYNC B2 ;  /* 0x0000000000027941 */ /* 0x000fea0003800000 */
.L_x_43281:
        /* <DEDUP_REMOVED lines=13> */
.L_x_43290:
        /* <DEDUP_REMOVED lines=33> */
.L_x_43289:
[----:B------:R-:W-:Y:S02]  /*d0c0*/  IMAD.MOV.U32 R2, RZ, RZ, R29 ;  /* 0x000000ffff027224 */ /* 0x000fe400078e001d */
[----:B------:R-:W-:-:S07]  /*d0d0*/  IMAD.MOV.U32 R29, RZ, RZ, R28 ;  /* 0x000000ffff1d7224 */ /* 0x000fce00078e001c */
.L_x_43288:
[----:B------:R-:W-:Y:S05]  /*d0e0*/  BSYNC B3 ;  /* 0x0000000000037941 */ /* 0x000fea0003800000 */
.L_x_43287:
[----:B------:R-:W-:-:S13]  /*d0f0*/  ISETP.GE.U32.AND P0, PT, R5, 0xc, PT ;  /* 0x0000000c0500780c */ /* 0x000fda0003f06070 */
[----:B------:R-:W-:Y:S05]  /*d100*/  @!P0 BRA `(.L_x_43286) ;  /* 0x0000000400d88947 */ /* 0x000fea0003800000 */
[----:B------:R-:W-:Y:S01]  /*d110*/  BSSY B3, `(.L_x_43286) ;  /* 0x0000075000037945 */ /* 0x000fe20003800000 */
[----:B------:R-:W-:-:S07]  /*d120*/  VIADD R4, R4, 0x10 ;  /* 0x0000001004047836 */ /* 0x000fce0000000000 */
.L_x_43291:
        /* <DEDUP_REMOVED lines=116> */
.L_x_43286:
[----:B------:R-:W-:Y:S05]  /*d870*/  BSYNC B2 ;  /* 0x0000000000027941 */ /* 0x000fea0003800000 */
.L_x_43285:
        /* <DEDUP_REMOVED lines=19> */
.L_x_43293:
[----:B------:R-:W-:Y:S05]  /*d9b0*/  BSYNC B2 ;  /* 0x0000000000027941 */ /* 0x000fea0003800000 */
.L_x_43292:
[----:B------:R-:W-:Y:S02]  /*d9c0*/  IMAD.MOV.U32 R3, RZ, RZ, R25 ;  /* 0x000000ffff037224 */ /* 0x000fe400078e0019 */
[----:B------:R-:W-:-:S03]  /*d9d0*/  IMAD.MOV.U32 R2, RZ, RZ, R24 ;  /* 0x000000ffff027224 */ /* 0x000fc600078e0018 */
[----:B------:R-:W-:Y:S01]  /*d9e0*/  LOP3.LUT R3, R3, 0x80000000, R15, 0xb8, !PT ;  /* 0x8000000003037812 */ /* 0x000fe200078eb80f */
[----:B------:R-:W-:Y:S06]  /*d9f0*/  BRA `(.L_x_43280) ;  /* 0x00000000001c7947 */ /* 0x000fec0003800000 */
.L_x_43279:
[----:B------:R-:W-:-:S06]  /*da00*/  DSETP.GTU.AND P0, PT, R24, +INF , PT ;  /* 0x7ff000001800742a */ /* 0x000fcc0003f0c000 */
[----:B------:R-:W-:-:S14]  /*da10*/  DSETP.LE.AND P0, PT, R4, +INF , !P0 ;  /* 0x7ff000000400742a */ /* 0x000fdc0004703000 */
[----:B------:R-:W0:Y:S01]  /*da20*/  @!P0 LDC.64 R2, c[0x0][0x220] ;  /* 0x00008800ff028b82 */ /* 0x000e220000000a00 */
[----:B------:R-:W-:Y:S02]  /*da30*/  @P0 DSETP.NEU.AND P2, PT, R4, +INF , PT ;  /* 0x7ff000000400042a */ /* 0x000fe40003f4d000 */
[----:B0-----:R-:W-:-:S06]  /*da40*/  @!P0 DADD R2, R14, R2 ;  /* 0x000000000e028229 */ /* 0x001fcc0000000002 */
[----:B------:R-:W-:Y:S02]  /*da50*/  @P0 FSEL R2, R14, RZ, P2 ;  /* 0x000000ff0e020208 */ /* 0x000fe40001000000 */
[----:B------:R-:W-:-:S07]  /*da60*/  @P0 FSEL R3, R15, -QNAN , P2 ;  /* 0xfff800000f030808 */ /* 0x000fce0001000000 */
.L_x_43280:
[----:B------:R-:W-:Y:S05]  /*da70*/  BSYNC B0 ;  /* 0x0000000000007941 */ /* 0x000fea0003800000 */
.L_x_43278:
[C---:B------:R-:W-:Y:S01]  /*da80*/  DSETP.GEU.AND P0, PT, R2.reuse, RZ, PT ;  /* 0x000000ff0200722a */ /* 0x040fe20003f0e000 */
[----:B------:R-:W-:Y:S02]  /*da90*/  ULDC.64 UR10, c[0x0][0x220] ;  /* 0x00008800000a7ab9 */ /* 0x000fe40000000a00 */
[----:B------:R-:W-:-:S03]  /*daa0*/  DADD R4, R2, UR10 ;  /* 0x0000000a02047e29 */ /* 0x000fc60008000000 */
[----:B------:R-:W-:-:S06]  /*dab0*/  DSETP.GT.XOR P0, PT, RZ, UR10, !P0 ;  /* 0x0000000aff007e2a */ /* 0x000fcc000c704800 */
[----:B------:R-:W-:-:S06]  /*dac0*/  DSETP.NEU.AND P0, PT, R2, RZ, P0 ;  /* 0x000000ff0200722a */ /* 0x000fcc000070d000 */
[----:B------:R-:W-:Y:S02]  /*dad0*/  FSEL R4, R4, R2, P0 ;  /* 0x0000000204047208 */ /* 0x000fe40000000000 */
[----:B------:R-:W-:-:S07]  /*dae0*/  FSEL R5, R5, R3, P0 ;  /* 0x0000000305057208 */ /* 0x000fce0000000000 */
.L_x_43277:
[----:B------:R-:W-:Y:S05]  /*daf0*/  BSYNC B1 ;  /* 0x0000000000017941 */ /* 0x000fea0003800000 */
.L_x_43276:
        /* <DEDUP_REMOVED lines=44> */
.L_x_43302:
        /* <DEDUP_REMOVED lines=12> */
.L_x_43301:
[----:B------:R-:W-:Y:S02]  /*de80*/  IMAD.MOV.U32 R2, RZ, RZ, R29 ;  /* 0x000000ffff027224 */ /* 0x000fe400078e001d */
[----:B------:R-:W-:-:S07]  /*de90*/  IMAD.MOV.U32 R29, RZ, RZ, R15 ;  /* 0x000000ffff1d7224 */ /* 0x000fce00078e000f */
.L_x_43300:
[----:B------:R-:W-:Y:S05]  /*dea0*/  BSYNC B2 ;  /* 0x0000000000027941 */ /* 0x000fea0003800000 */
.L_x_43299:
        /* <DEDUP_REMOVED lines=13> */
.L_x_43308:
        /* <DEDUP_REMOVED lines=33> */
.L_x_43307:
[----:B------:R-:W-:Y:S02]  /*e190*/  IMAD.MOV.U32 R2, RZ, RZ, R29 ;  /* 0x000000ffff027224 */ /* 0x000fe400078e001d */
[----:B------:R-:W-:-:S07]  /*e1a0*/  IMAD.MOV.U32 R29, RZ, RZ, R28 ;  /* 0x000000ffff1d7224 */ /* 0x000fce00078e001c */
.L_x_43306:
[----:B------:R-:W-:Y:S05]  /*e1b0*/  BSYNC B3 ;  /* 0x0000000000037941 */ /* 0x000fea0003800000 */
.L_x_43305:
[----:B------:R-:W-:-:S13]  /*e1c0*/  ISETP.GE.U32.AND P0, PT, R15, 0xc, PT ;  /* 0x0000000c0f00780c */ /* 0x000fda0003f06070 */
[----:B------:R-:W-:Y:S05]  /*e1d0*/  @!P0 BRA `(.L_x_43304) ;  /* 0x0000000400d88947 */ /* 0x000fea0003800000 */
[----:B------:R-:W-:Y:S01]  /*e1e0*/  BSSY B3, `(.L_x_43304) ;  /* 0x0000075000037945 */ /* 0x000fe20003800000 */
[----:B------:R-:W-:-:S07]  /*e1f0*/  VIADD R14, R14, 0x10 ;  /* 0x000000100e0e7836 */ /* 0x000fce0000000000 */
.L_x_43309:
        /* <DEDUP_REMOVED lines=116> */
.L_x_43304:
[----:B------:R-:W-:Y:S05]  /*e940*/  BSYNC B2 ;  /* 0x0000000000027941 */ /* 0x000fea0003800000 */
.L_x_43303:
        /* <DEDUP_REMOVED lines=19> */
.L_x_43311:
[----:B------:R-:W-:Y:S05]  /*ea80*/  BSYNC B2 ;  /* 0x0000000000027941 */ /* 0x000fea0003800000 */
.L_x_43310:
[----:B------:R-:W-:Y:S02]  /*ea90*/  IMAD.MOV.U32 R3, RZ, RZ, R25 ;  /* 0x000000ffff037224 */ /* 0x000fe400078e0019 */
[----:B------:R-:W-:-:S03]  /*eaa0*/  IMAD.MOV.U32 R2, RZ, RZ, R24 ;  /* 0x000000ffff027224 */ /* 0x000fc600078e0018 */
[----:B------:R-:W-:Y:S01]  /*eab0*/  LOP3.LUT R3, R3, 0x80000000, R19, 0xb8, !PT ;  /* 0x8000000003037812 */ /* 0x000fe200078eb813 */
[----:B------:R-:W-:Y:S06]  /*eac0*/  BRA `(.L_x_43298) ;  /* 0x00000000001c7947 */ /* 0x000fec0003800000 */
.L_x_43297:
[----:B------:R-:W-:-:S06]  /*ead0*/  DSETP.GTU.AND P0, PT, R24, +INF , PT ;  /* 0x7ff000001800742a */ /* 0x000fcc0003f0c000 */
[----:B------:R-:W-:-:S14]  /*eae0*/  DSETP.LE.AND P0, PT, R14, +INF , !P0 ;  /* 0x7ff000000e00742a */ /* 0x000fdc0004703000 */
[----:B------:R-:W1:Y:S01]  /*eaf0*/  @!P0 LDC.64 R2, c[0x0][0x220] ;  /* 0x00008800ff028b82 */ /* 0x000e620000000a00 */
[----:B------:R-:W-:Y:S02]  /*eb00*/  @P0 DSETP.NEU.AND P2, PT, R14, +INF , PT ;  /* 0x7ff000000e00042a */ /* 0x000fe40003f4d000 */
[----:B-1----:R-:W-:-:S06]  /*eb10*/  @!P0 DADD R2, R18, R2 ;  /* 0x0000000012028229 */ /* 0x002fcc0000000002 */
[----:B------:R-:W-:Y:S02]  /*eb20*/  @P0 FSEL R2, R18, RZ, P2 ;  /* 0x000000ff12020208 */ /* 0x000fe40001000000 */
[----:B------:R-:W-:-:S07]  /*eb30*/  @P0 FSEL R3, R19, -QNAN , P2 ;  /* 0xfff8000013030808 */ /* 0x000fce0001000000 */
.L_x_43298:
[----:B------:R-:W-:Y:S05]  /*eb40*/  BSYNC B0 ;  /* 0x0000000000007941 */ /* 0x000fea0003800000 */
.L_x_43296:
[C---:B------:R-:W-:Y:S01]  /*eb50*/  DSETP.GEU.AND P0, PT, R2.reuse, RZ, PT ;  /* 0x000000ff0200722a */ /* 0x040fe20003f0e000 */
[----:B------:R-:W-:Y:S02]  /*eb60*/  ULDC.64 UR10, c[0x0][0x220] ;  /* 0x00008800000a7ab9 */ /* 0x000fe40000000a00 */
[----:B------:R-:W-:-:S03]  /*eb70*/  DADD R14, R2, UR10 ;  /* 0x0000000a020e7e29 */ /* 0x000fc60008000000 */
[----:B------:R-:W-:-:S06]  /*eb80*/  DSETP.GT.XOR P0, PT, RZ, UR10, !P0 ;  /* 0x0000000aff007e2a */ /* 0x000fcc000c704800 */
[----:B------:R-:W-:-:S06]  /*eb90*/  DSETP.NEU.AND P0, PT, R2, RZ, P0 ;  /* 0x000000ff0200722a */ /* 0x000fcc000070d000 */
[----:B------:R-:W-:Y:S02]  /*eba0*/  FSEL R2, R14, R2, P0 ;  /* 0x000000020e027208 */ /* 0x000fe40000000000 */
[----:B------:R-:W-:-:S07]  /*ebb0*/  FSEL R3, R15, R3, P0 ;  /* 0x000000030f037208 */ /* 0x000fce0000000000 */
.L_x_43295:
[----:B------:R-:W-:Y:S05]  /*ebc0*/  BSYNC B1 ;  /* 0x0000000000017941 */ /* 0x000fea0003800000 */
.L_x_43294:
        /* <DEDUP_REMOVED lines=44> */
.L_x_43320:
        /* <DEDUP_REMOVED lines=12> */
.L_x_43319:
[----:B------:R-:W-:Y:S02]  /*ef50*/  IMAD.MOV.U32 R14, RZ, RZ, R29 ;  /* 0x000000ffff0e7224 */ /* 0x000fe400078e001d */
[----:B------:R-:W-:-:S07]  /*ef60*/  IMAD.MOV.U32 R29, RZ, RZ, R19 ;  /* 0x000000ffff1d7224 */ /* 0x000fce00078e0013 */
.L_x_43318:
[----:B------:R-:W-:Y:S05]  /*ef70*/  BSYNC B2 ;  /* 0x0000000000027941 */ /* 0x000fea0003800000 */
.L_x_43317:
        /* <DEDUP_REMOVED lines=13> */
.L_x_43326:
        /* <DEDUP_REMOVED lines=33> */
.L_x_43325:
[----:B------:R-:W-:Y:S02]  /*f260*/  IMAD.MOV.U32 R14, RZ, RZ, R29 ;  /* 0x000000ffff0e7224 */ /* 0x000fe400078e001d */
[----:B------:R-:W-:-:S07]  /*f270*/  IMAD.MOV.U32 R29, RZ, RZ, R28 ;  /* 0x000000ffff1d7224 */ /* 0x000fce00078e001c */
.L_x_43324:
[----:B------:R-:W-:Y:S05]  /*f280*/  BSYNC B3 ;  /* 0x0000000000037941 */ /* 0x000fea0003800000 */
.L_x_43323:
[----:B------:R-:W-:-:S13]  /*f290*/  ISETP.GE.U32.AND P0, PT, R19, 0xc, PT ;  /* 0x0000000c1300780c */ /* 0x000fda0003f06070 */
[----:B------:R-:W-:Y:S05]  /*f2a0*/  @!P0 BRA `(.L_x_43322) ;  /* 0x0000000400d88947 */ /* 0x000fea0003800000 */
[----:B------:R-:W-:Y:S01]  /*f2b0*/  BSSY B3, `(.L_x_43322) ;  /* 0x0000075000037945 */ /* 0x000fe20003800000 */
[----:B------:R-:W-:-:S07]  /*f2c0*/  VIADD R18, R18, 0x10 ;  /* 0x0000001012127836 */ /* 0x000fce0000000000 */
.L_x_43327:
        /* <DEDUP_REMOVED lines=116> */
.L_x_43322:
[----:B------:R-:W-:Y:S05]  /*fa10*/  BSYNC B2 ;  /* 0x0000000000027941 */ /* 0x000fea0003800000 */
.L_x_43321:
        /* <DEDUP_REMOVED lines=19> */
.L_x_43329:
[----:B------:R-:W-:Y:S05]  /*fb50*/  BSYNC B2 ;  /* 0x0000000000027941 */ /* 0x000fea0003800000 */
.L_x_43328:
[----:B------:R-:W-:Y:S02]  /*fb60*/  IMAD.MOV.U32 R15, RZ, RZ, R25 ;  /* 0x000000ffff0f7224 */ /* 0x000fe400078e0019 */
[----:B------:R-:W-:-:S03]  /*fb70*/  IMAD.MOV.U32 R14, RZ, RZ, R24 ;  /* 0x000000ffff0e7224 */ /* 0x000fc600078e0018 */
[----:B------:R-:W-:Y:S01]  /*fb80*/  LOP3.LUT R15, R15, 0x80000000, R17, 0xb8, !PT ;  /* 0x800000000f0f7812 */ /* 0x000fe200078eb811 */
[----:B------:R-:W-:Y:S06]  /*fb90*/  BRA `(.L_x_43316) ;  /* 0x00000000001c7947 */ /* 0x000fec0003800000 */
.L_x_43315:
[----:B------:R-:W-:-:S06]  /*fba0*/  DSETP.GTU.AND P0, PT, R24, +INF , PT ;  /* 0x7ff000001800742a */ /* 0x000fcc0003f0c000 */
[----:B------:R-:W-:-:S14]  /*fbb0*/  DSETP.LE.AND P0, PT, R18, +INF , !P0 ;  /* 0x7ff000001200742a */ /* 0x000fdc0004703000 */
[----:B------:R-:W1:Y:S01]  /*fbc0*/  @!P0 LDC.64 R14, c[0x0][0x220] ;  /* 0x00008800ff0e8b82 */ /* 0x000e620000000a00 */
[----:B------:R-:W-:Y:S02]  /*fbd0*/  @P0 DSETP.NEU.AND P2, PT, R18, +INF , PT ;  /* 0x7ff000001200042a */ /* 0x000fe40003f4d000 */
[----:B-1----:R-:W-:-:S06]  /*fbe0*/  @!P0 DADD R14, R16, R14 ;  /* 0x00000000100e8229 */ /* 0x002fcc000000000e */
[----:B------:R-:W-:Y:S02]  /*fbf0*/  @P0 FSEL R14, R16, RZ, P2 ;  /* 0x000000ff100e0208 */ /* 0x000fe40001000000 */
[----:B------:R-:W-:-:S07]  /*fc00*/  @P0 FSEL R15, R17, -QNAN , P2 ;  /* 0xfff80000110f0808 */ /* 0x000fce0001000000 */
.L_x_43316:
[----:B------:R-:W-:Y:S05]  /*fc10*/  BSYNC B0 ;  /* 0x0000000000007941 */ /* 0x000fea0003800000 */
.L_x_43314:
[C---:B------:R-:W-:Y:S01]  /*fc20*/  DSETP.GEU.AND P0, PT, R14.reuse, RZ, PT ;  /* 0x000000ff0e00722a */ /* 0x040fe20003f0e000 */
[----:B------:R-:W-:Y:S02]  /*fc30*/  ULDC.64 UR10, c[0x0][0x220] ;  /* 0x00008800000a7ab9 */ /* 0x000fe40000000a00 */
[----:B------:R-:W-:-:S03]  /*fc40*/  DADD R16, R14, UR10 ;  /* 0x0000000a0e107e29 */ /* 0x000fc60008000000 */
[----:B------:R-:W-:-:S06]  /*fc50*/  DSETP.GT.XOR P0, PT, RZ, UR10, !P0 ;  /* 0x0000000aff007e2a */ /* 0x000fcc000c704800 */
[----:B------:R-:W-:-:S06]  /*fc60*/  DSETP.NEU.AND P0, PT, R14, RZ, P0 ;  /* 0x000000ff0e00722a */ /* 0x000fcc000070d000 */
[----:B------:R-:W-:Y:S02]  /*fc70*/  FSEL R24, R16, R14, P0 ;  /* 0x0000000e10187208 */ /* 0x000fe40000000000 */
[----:B------:R-:W-:-:S07]  /*fc80*/  FSEL R23, R17, R15, P0 ;  /* 0x0000000f11177208 */ /* 0x000fce0000000000 */
.L_x_43313:
[----:B------:R-:W-:Y:S05]  /*fc90*/  BSYNC B1 ;  /* 0x0000000000017941 */ /* 0x000fea0003800000 */
.L_x_43312:
        /* <DEDUP_REMOVED lines=42> */
.L_x_43338:
        /* <DEDUP_REMOVED lines=12> */
.L_x_43337:
[----:B------:R-:W-:-:S07]  /*10000*/  IMAD.MOV.U32 R14, RZ, RZ, R29 ;  /* 0x000000ffff0e7224 */ /* 0x000fce00078e001d */
.L_x_43336:
[----:B------:R-:W-:Y:S05]  /*10010*/  BSYNC B2 ;  /* 0x0000000000027941 */ /* 0x000fea0003800000 */
.L_x_43335:
        /* <DEDUP_REMOVED lines=13> */
.L_x_43344:
        /* <DEDUP_REMOVED lines=33> */
.L_x_43343:
[----:B------:R-:W-:-:S07]  /*10300*/  IMAD.MOV.U32 R14, RZ, RZ, R29 ;  /* 0x000000ffff0e7224 */ /* 0x000fce00078e001d */
.L_x_43342:
[----:B------:R-:W-:Y:S05]  /*10310*/  BSYNC B3 ;  /* 0x0000000000037941 */ /* 0x000fea0003800000 */
.L_x_43341:
[----:B------:R-:W-:-:S13]  /*10320*/  ISETP.GE.U32.AND P0, PT, R27, 0xc, PT ;  /* 0x0000000c1b00780c */ /* 0x000fda0003f06070 */
[----:B------:R-:W-:Y:S05]  /*10330*/  @!P0 BRA `(.L_x_43340) ;  /* 0x0000000400d88947 */ /* 0x000fea0003800000 */
[----:B------:R-:W-:Y:S01]  /*10340*/  BSSY B3, `(.L_x_43340) ;  /* 0x0000075000037945 */ /* 0x000fe20003800000 */
[----:B------:R-:W-:-:S07]  /*10350*/  VIADD R19, R19, 0x10 ;  /* 0x0000001013137836 */ /* 0x000fce0000000000 */
.L_x_43345:
        /* <DEDUP_REMOVED lines=116> */
.L_x_43340:
[----:B------:R-:W-:Y:S05]  /*10aa0*/  BSYNC B2 ;  /* 0x0000000000027941 */ /* 0x000fea0003800000 */
.L_x_43339:
        /* <DEDUP_REMOVED lines=20> */
.L_x_43347:
[----:B------:R-:W-:Y:S05]  /*10bf0*/  BSYNC B2 ;  /* 0x0000000000027941 */ /* 0x000fea0003800000 */
.L_x_43346:
[----:B------:R-:W-:Y:S02]  /*10c00*/  IMAD.MOV.U32 R19, RZ, RZ, R25 ;  /* 0x000000ffff137224 */ /* 0x000fe400078e0019 */
[----:B------:R-:W-:-:S03]  /*10c10*/  IMAD.MOV.U32 R18, RZ, RZ, R16 ;  /* 0x000000ffff127224 */ /* 0x000fc600078e0010 */
[----:B------:R-:W-:Y:S01]  /*10c20*/  LOP3.LUT R19, R19, 0x80000000, R13, 0xb8, !PT ;  /* 0x8000000013137812 */ /* 0x000fe200078eb80d */
[----:B------:R-:W-:Y:S06]  /*10c30*/  BRA `(.L_x_43334) ;  /* 0x00000000001c7947 */ /* 0x000fec0003800000 */
.L_x_43333:
[----:B------:R-:W-:-:S06]  /*10c40*/  DSETP.GTU.AND P0, PT, R16, +INF , PT ;  /* 0x7ff000001000742a */ /* 0x000fcc0003f0c000 */
[----:B------:R-:W-:-:S14]  /*10c50*/  DSETP.LE.AND P0, PT, R14, +INF , !P0 ;  /* 0x7ff000000e00742a */ /* 0x000fdc0004703000 */
[----:B------:R-:W1:Y:S01]  /*10c60*/  @!P0 LDC.64 R18, c[0x0][0x220] ;  /* 0x00008800ff128b82 */ /* 0x000e620000000a00 */
[----:B------:R-:W-:Y:S02]  /*10c70*/  @P0 DSETP.NEU.AND P2, PT, R14, +INF , PT ;  /* 0x7ff000000e00042a */ /* 0x000fe40003f4d000 */
[----:B-1----:R-:W-:-:S06]  /*10c80*/  @!P0 DADD R18, R12, R18 ;  /* 0x000000000c128229 */ /* 0x002fcc0000000012 */
[----:B------:R-:W-:Y:S02]  /*10c90*/  @P0 FSEL R18, R12, RZ, P2 ;  /* 0x000000ff0c120208 */ /* 0x000fe40001000000 */
[----:B------:R-:W-:-:S07]  /*10ca0*/  @P0 FSEL R19, R13, -QNAN , P2 ;  /* 0xfff800000d130808 */ /* 0x000fce0001000000 */
.L_x_43334:
[----:B------:R-:W-:Y:S05]  /*10cb0*/  BSYNC B0 ;  /* 0x0000000000007941 */ /* 0x000fea0003800000 */
.L_x_43332:
[C---:B------:R-:W-:Y:S01]  /*10cc0*/  DSETP.GEU.AND P0, PT, R18.reuse, RZ, PT ;  /* 0x000000ff1200722a */ /* 0x040fe20003f0e000 */
[----:B------:R-:W-:Y:S02]  /*10cd0*/  ULDC.64 UR10, c[0x0][0x220] ;  /* 0x00008800000a7ab9 */ /* 0x000fe40000000a00 */
[----:B------:R-:W-:-:S03]  /*10ce0*/  DADD R12, R18, UR10 ;  /* 0x0000000a120c7e29 */ /* 0x000fc60008000000 */
[----:B------:R-:W-:-:S06]  /*10cf0*/  DSETP.GT.XOR P0, PT, RZ, UR10, !P0 ;  /* 0x0000000aff007e2a */ /* 0x000fcc000c704800 */
[----:B------:R-:W-:-:S06]  /*10d00*/  DSETP.NEU.AND P0, PT, R18, RZ, P0 ;  /* 0x000000ff1200722a */ /* 0x000fcc000070d000 */
[----:B------:R-:W-:Y:S02]  /*10d10*/  FSEL R14, R12, R18, P0 ;  /* 0x000000120c0e7208 */ /* 0x000fe40000000000 */
[----:B------:R-:W-:-:S07]  /*10d20*/  FSEL R15, R13, R19, P0 ;  /* 0x000000130d0f7208 */ /* 0x000fce0000000000 */
.L_x_43331:
[----:B------:R-:W-:Y:S05]  /*10d30*/  BSYNC B1 ;  /* 0x0000000000017941 */ /* 0x000fea0003800000 */
.L_x_43330:
        /* <DEDUP_REMOVED lines=21> */
.L_x_43350:
[----:B------:R-:W-:-:S13]  /*10e90*/  ISETP.GE.AND P0, PT, R22, UR4, PT ;  /* 0x0000000416007c0c */ /* 0x000fda000bf06270 */
[----:B------:R-:W-:Y:S05]  /*10ea0*/  @P0 BRA `(.L_x_43352) ;  /* 0x0000000000300947 */ /* 0x000fea0003800000 */
[----:B--2---:R-:W2:Y:S01]  /*10eb0*/  LDC.64 R8, c[0x0][0x228] ;  /* 0x00008a00ff087b82 */ /* 0x004ea20000000a00 */
[C---:B0-----:R-:W-:Y:S02]  /*10ec0*/  VIADD R11, R22.reuse, UR6 ;  /* 0x00000006160b7c36 */ /* 0x041fe40008000000 */
[----:B------:R-:W-:Y:S02]  /*10ed0*/  VIADD R22, R22, 0x80 ;  /* 0x0000008016167836 */ /* 0x000fe40000000000 */
[----:B--2---:R-:W-:-:S05]  /*10ee0*/  IMAD.WIDE.U32 R8, R11, 0x8, R8 ;  /* 0x000000080b087825 */ /* 0x004fca00078e0008 */
[----:B------:R2:W-:Y:S02]  /*10ef0*/  STG.E.64 desc[UR8][R8.64], R6 ;  /* 0x0000000608007986 */ /* 0x0005e4000c101b08 */
.L_x_43351:
[----:B------:R-:W-:-:S13]  /*10f00*/  ISETP.GE.AND P0, PT, R22, UR4, PT ;  /* 0x0000000416007c0c */ /* 0x000fda000bf06270 */
[----:B------:R-:W-:Y:S05]  /*10f10*/  @P0 BRA `(.L_x_43353) ;  /* 0x0000000000340947 */ /* 0x000fea0003800000 */
[----:B--2---:R-:W2:Y:S01]  /*10f20*/  LDC.64 R6, c[0x0][0x228] ;  /* 0x00008a00ff067b82 */ /* 0x004ea20000000a00 */
[C---:B------:R-:W-:Y:S02]  /*10f30*/  VIADD R9, R22.reuse, UR6 ;  /* 0x0000000616097c36 */ /* 0x040fe40008000000 */
[----:B------:R-:W-:Y:S02]  /*10f40*/  VIADD R22, R22, 0x80 ;  /* 0x0000008016167836 */ /* 0x000fe40000000000 */
[----:B--2---:R-:W-:-:S05]  /*10f50*/  IMAD.WIDE.U32 R6, R9, 0x8, R6 ;  /* 0x0000000809067825 */ /* 0x004fca00078e0006 */
[----:B------:R3:W-:Y:S02]  /*10f60*/  STG.E.64 desc[UR8][R6.64], R4 ;  /* 0x0000000406007986 */ /* 0x0007e4000c101b08 */
.L_x_43352:
        /* <DEDUP_REMOVED lines=8> */
.L_x_43353:
[----:B------:R-:W-:Y:S05]  /*10ff0*/  BSYNC B1 ;  /* 0x0000000000017941 */ /* 0x000fea0003800000 */
.L_x_43349:
[----:B------:R-:W-:-:S13]  /*11000*/  ISETP.GE.AND P0, PT, R22, UR4, PT ;  /* 0x0000000416007c0c */ /* 0x000fda000bf06270 */
[----:B---3--:R-:W3:Y:S01]  /*11010*/  @!P0 LDC.64 R2, c[0x0][0x228] ;  /* 0x00008a00ff028b82 */ /* 0x008ee20000000a00 */
[C---:B0-----:R-:W-:Y:S02]  /*11020*/  @!P0 VIADD R5, R22.reuse, UR6 ;  /* 0x0000000616058c36 */ /* 0x041fe40008000000 */
[----:B------:R-:W-:Y:S02]  /*11030*/  @!P0 IMAD.MOV.U32 R25, RZ, RZ, R23 ;  /* 0x000000ffff198224 */ /* 0x000fe400078e0017 */
[----:B------:R-:W-:Y:S02]  /*11040*/  @!P0 VIADD R22, R22, 0x80 ;  /* 0x0000008016168836 */ /* 0x000fe40000000000 */
[----:B---3--:R-:W-:-:S05]  /*11050*/  @!P0 IMAD.WIDE.U32 R2, R5, 0x8, R2 ;  /* 0x0000000805028825 */ /* 0x008fca00078e0002 */
[----:B------:R4:W-:Y:S02]  /*11060*/  @!P0 STG.E.64 desc[UR8][R2.64], R24 ;  /* 0x0000001802008986 */ /* 0x0009e4000c101b08 */
.L_x_43354:
[----:B------:R-:W-:Y:S05]  /*11070*/  BSYNC B0 ;  /* 0x0000000000007941 */ /* 0x000fea0003800000 */
.L_x_43348:
        /* <DEDUP_REMOVED lines=8> */
.L_x_43355:
        /* <DEDUP_REMOVED lines=16> */
.L_x_57561:


//--------------------- .text._ZN2at6native29vectorized_elementwise_kernelILi8ENS0_13BUnaryFunctorIdddZZZNS0_21remainder_kernel_cudaERNS_18TensorIteratorBaseEENKUlvE0_clEvENKUlvE_clEvEUlddE_EESt5arrayIPcLm2EEEEviT0_T1_ --------------------------
	.section	.text._ZN2at6native29vectorized_elementwise_kernelILi8ENS0_13BUnaryFunctorIdddZZZNS0_21remainder_kernel_cudaERNS_18TensorIteratorBaseEENKUlvE0_clEvENKUlvE_clEvEUlddE_EESt5arrayIPcLm2EEEEviT0_T1_,"ax",@progbits
	.align	128
        .global         _ZN2at6native29vectorized_elementwise_kernelILi8ENS0_13BUnaryFunctorIdddZZZNS0_21remainder_kernel_cudaERNS_18TensorIteratorBaseEENKUlvE0_clEvENKUlvE_clEvEUlddE_EESt5arrayIPcLm2EEEEviT0_T1_
        .type           _ZN2at6native29vectorized_elementwise_kernelILi8ENS0_13BUnaryFunctorIdddZZZNS0_21remainder_kernel_cudaERNS_18TensorIteratorBaseEENKUlvE0_clEvENKUlvE_clEvEUlddE_EESt5arrayIPcLm2EEEEviT0_T1_,@function
        .size           _ZN2at6native29vectorized_elementwise_kernelILi8ENS0_13BUnaryFunctorIdddZZZNS0_21remainder_kernel_cudaERNS_18TensorIteratorBaseEENKUlvE0_clEvENKUlvE_clEvEUlddE_EESt5arrayIPcLm2EEEEviT0_T1_,(.L_x_57562 - _ZN2at6native29vectorized_elementwise_kernelILi8ENS0_13BUnaryFunctorIdddZZZNS0_21remainder_kernel_cudaERNS_18TensorIteratorBaseEENKUlvE0_clEvENKUlvE_clEvEUlddE_EESt5arrayIPcLm2EEEEviT0_T1_)
        .other          _ZN2at6native29vectorized_elementwise_kernelILi8ENS0_13BUnaryFunctorIdddZZZNS0_21remainder_kernel_cudaERNS_18TensorIteratorBaseEENKUlvE0_clEvENKUlvE_clEvEUlddE_EESt5arrayIPcLm2EEEEviT0_T1_,@"STO_CUDA_ENTRY STV_DEFAULT"
_ZN2at6native29vectorized_elementwise_kernelILi8ENS0_13BUnaryFunctorIdddZZZNS0_21remainder_kernel_cudaERNS_18TensorIteratorBaseEENKUlvE0_clEvENKUlvE_clEvEUlddE_EESt5arrayIPcLm2EEEEviT0_T1_:
.text._ZN2at6native29vectorized_elementwise_kernelILi8ENS0_13BUnaryFunctorIdddZZZNS0_21remainder_kernel_cudaERNS_18TensorIteratorBaseEENKUlvE0_clEvENKUlvE_clEvEUlddE_EESt5arrayIPcLm2EEEEviT0_T1_:
        /* <DEDUP_REMOVED lines=59> */
.L_x_43363:
        /* <DEDUP_REMOVED lines=12> */
.L_x_43362:
[----:B------:R-:W-:-:S07]  /*0470*/  IMAD.MOV.U32 R26, RZ, RZ, R29 ;  /* 0x000000ffff1a7224 */ /* 0x000fce00078e001d */
.L_x_43361:
[----:B------:R-:W-:Y:S05]  /*0480*/  BSYNC B1 ;  /* 0x0000000000017941 */ /* 0x000fea0003800000 */
.L_x_43360:
        /* <DEDUP_REMOVED lines=13> */
.L_x_43369:
        /* <DEDUP_REMOVED lines=33> */
.L_x_43368:
[----:B------:R-:W-:-:S07]  /*0770*/  IMAD.MOV.U32 R26, RZ, RZ, R29 ;  /* 0x000000ffff1a7224 */ /* 0x000fce00078e001d */
.L_x_43367:
[----:B------:R-:W-:Y:S05]  /*0780*/  BSYNC B2 ;  /* 0x0000000000027941 */ /* 0x000fea0003800000 */
.L_x_43366:
[----:B------:R-:W-:-:S13]  /*0790*/  ISETP.GE.U32.AND P1, PT, R27, 0xc, PT ;  /* 0x0000000c1b00780c */ /* 0x000fda0003f26070 */
[----:B------:R-:W-:Y:S05]  /*07a0*/  @!P1 BRA `(.L_x_43365) ;  /* 0x0000000400d89947 */ /* 0x000fea0003800000 */
[----:B------:R-:W-:Y:S01]  /*07b0*/  BSSY B2, `(.L_x_43365) ;  /* 0x0000075000027945 */ /* 0x000fe20003800000 */
[----:B------:R-:W-:-:S07]  /*07c0*/  VIADD R16, R16, 0x10 ;  /* 0x0000001010107836 */ /* 0x000fce0000000000 */
.L_x_43370:
        /* <DEDUP_REMOVED lines=116> */
.L_x_43365:
[----:B------:R-:W-:Y:S05]  /*0f10*/  BSYNC B1 ;  /* 0x0000000000017941 */ /* 0x000fea0003800000 */
.L_x_43364:
        /* <DEDUP_REMOVED lines=20> */
.L_x_43372:
[----:B------:R-:W-:Y:S05]  /*1060*/  BSYNC B1 ;  /* 0x0000000000017941 */ /* 0x000fea0003800000 */
.L_x_43371:
[----:B------:R-:W-:-:S05]  /*1070*/  IMAD.MOV.U32 R3, RZ, RZ, R19 ;  /* 0x000000ffff037224 */ /* 0x000fca00078e0013 */
[----:B------:R-:W-:Y:S01]  /*1080*/  LOP3.LUT R3, R3, 0x80000000, R9, 0xb8, !PT ;  /* 0x8000000003037812 */ /* 0x000fe200078eb809 */
[----:B------:R-:W-:Y:S06]  /*1090*/  BRA `(.L_x_43359) ;  /* 0x00000000001c7947 */ /* 0x000fec0003800000 */
.L_x_43358:
[----:B------:R-:W-:-:S06]  /*10a0*/  DSETP.GTU.AND P1, PT, R24, +INF , PT ;  /* 0x7ff000001800742a */ /* 0x000fcc0003f2c000 */
[----:B------:R-:W-:-:S14]  /*10b0*/  DSETP.LE.AND P1, PT, R16, +INF , !P1 ;  /* 0x7ff000001000742a */ /* 0x000fdc0004f23000 */
[----:B------:R-:W0:Y:S01]  /*10c0*/  @!P1 LDC.64 R2, c[0x0][0x220] ;  /* 0x00008800ff029b82 */ /* 0x000e220000000a00 */
[----:B------:R-:W-:Y:S02]  /*10d0*/  @P1 DSETP.NEU.AND P2, PT, R16, +INF , PT ;  /* 0x7ff000001000142a */ /* 0x000fe40003f4d000 */
[----:B0-----:R-:W-:-:S06]  /*10e0*/  @!P1 DADD R2, R8, R2 ;  /* 0x0000000008029229 */ /* 0x001fcc0000000002 */
[----:B------:R-:W-:Y:S02]  /*10f0*/  @P1 FSEL R2, R8, RZ, P2 ;  /* 0x000000ff08021208 */ /* 0x000fe40001000000 */
[----:B------:R-:W-:-:S07]  /*1100*/  @P1 FSEL R3, R9, -QNAN , P2 ;  /* 0xfff8000009031808 */ /* 0x000fce0001000000 */
.L_x_43359:
[----:B------:R-:W-:Y:S05]  /*1110*/  BSYNC B0 ;  /* 0x0000000000007941 */ /* 0x000fea0003800000 */
.L_x_43357:
        /* <DEDUP_REMOVED lines=37> */
.L_x_43379:
        /* <DEDUP_REMOVED lines=12> */
.L_x_43378:
[----:B------:R-:W-:-:S07]  /*1430*/  IMAD.MOV.U32 R26, RZ, RZ, R29 ;  /* 0x000000ffff1a7224 */ /* 0x000fce00078e001d */
.L_x_43377:
[----:B------:R-:W-:Y:S05]  /*1440*/  BSYNC B1 ;  /* 0x0000000000017941 */ /* 0x000fea0003800000 */
.L_x_43376:
        /* <DEDUP_REMOVED lines=13> */
.L_x_43385:
        /* <DEDUP_REMOVED lines=33> */
.L_x_43384:
[----:B------:R-:W-:-:S07]  /*1730*/  IMAD.MOV.U32 R26, RZ, RZ, R29 ;  /* 0x000000ffff1a7224 */ /* 0x000fce00078e001d */
.L_x_43383:
[----:B------:R-:W-:Y:S05]  /*1740*/  BSYNC B2 ;  /* 0x0000000000027941 */ /* 0x000fea0003800000 */
.L_x_43382:
[----:B------:R-:W-:-:S13]  /*1750*/  ISETP.GE.U32.AND P1, PT, R27, 0xc, PT ;  /* 0x0000000c1b00780c */ /* 0x000fda0003f26070 */
[----:B------:R-:W-:Y:S05]  /*1760*/  @!P1 BRA `(.L_x_43381) ;  /* 0x0000000400d89947 */ /* 0x000fea0003800000 */
[----:B------:R-:W-:Y:S01]  /*1770*/  BSSY B2, `(.L_x_43381) ;  /* 0x0000075000027945 */ /* 0x000fe20003800000 */
[----:B------:R-:W-:-:S07]  /*1780*/  VIADD R16, R16, 0x10 ;  /* 0x0000001010107836 */ /* 0x000fce0000000000 */
.L_x_43386:
        /* <DEDUP_REMOVED lines=116> */
.L_x_43381:
[----:B------:R-:W-:Y:S05]  /*1ed0*/  BSYNC B1 ;  /* 0x0000000000017941 */ /* 0x000fea0003800000 */
.L_x_43380:
        /* <DEDUP_REMOVED lines=20> */
.L_x_43388:
[----:B------:R-:W-:Y:S05]  /*2020*/  BSYNC B1 ;  /* 0x0000000000017941 */ /* 0x000fea0003800000 */
.L_x_43387:
[----:B------:R-:W-:-:S05]  /*2030*/  IMAD.MOV.U32 R17, RZ, RZ, R19 ;  /* 0x000000ffff117224 */ /* 0x000fca00078e0013 */
[----:B------:R-:W-:Y:S01]  /*2040*/  LOP3.LUT R17, R17, 0x80000000, R11, 0xb8, !PT ;  /* 0x8000000011117812 */ /* 0x000fe200078eb80b */
[----:B------:R-:W-:Y:S06]  /*2050*/  BRA `(.L_x_43375) ;  /* 0x00000000001c7947 */ /* 0x000fec0003800000 */
.L_x_43374:
[----:B------:R-:W-:-:S06]  /*2060*/  DSETP.GTU.AND P1, PT, R24, +INF , PT ;  /* 0x7ff000001800742a */ /* 0x000fcc0003f2c000 */
[----:B------:R-:W-:-:S14]  /*2070*/  DSETP.LE.AND P1, PT, R28, +INF , !P1 ;  /* 0x7ff000001c00742a */ /* 0x000fdc0004f23000 */
[----:B------:R-:W0:Y:S01]  /*2080*/  @!P1 LDC.64 R16, c[0x0][0x220] ;  /* 0x00008800ff109b82 */ /* 0x000e220000000a00 */
[----:B------:R-:W-:Y:S02]  /*2090*/  @P1 DSETP.NEU.AND P2, PT, R28, +INF , PT ;  /* 0x7ff000001c00142a */ /* 0x000fe40003f4d000 */
[----:B0-----:R-:W-:-:S06]  /*20a0*/  @!P1 DADD R16, R10, R16 ;  /* 0x000000000a109229 */ /* 0x001fcc0000000010 */
[----:B------:R-:W-:Y:S02]  /*20b0*/  @P1 FSEL R16, R10, RZ, P2 ;  /* 0x000000ff0a101208 */ /* 0x000fe40001000000 */
[----:B------:R-:W-:-:S07]  /*20c0*/  @P1 FSEL R17, R11, -QNAN , P2 ;  /* 0xfff800000b111808 */ /* 0x000fce0001000000 */
.L_x_43375:
[----:B------:R-:W-:Y:S05]  /*20d0*/  BSYNC B0 ;  /* 0x0000000000007941 */ /* 0x000fea0003800000 */
.L_x_43373:
        /* <DEDUP_REMOVED lines=37> */
.L_x_43395:
        /* <DEDUP_REMOVED lines=12> */
.L_x_43394:
[----:B------:R-:W-:-:S07]  /*23f0*/  IMAD.MOV.U32 R26, RZ, RZ, R29 ;  /* 0x000000ffff1a7224 */ /* 0x000fce00078e001d */
.L_x_43393:
[----:B------:R-:W-:Y:S05]  /*2400*/  BSYNC B1 ;  /* 0x0000000000017941 */ /* 0x000fea0003800000 */
.L_x_43392:
        /* <DEDUP_REMOVED lines=13> */
.L_x_43401:
        /* <DEDUP_REMOVED lines=33> */
.L_x_43400:
[----:B------:R-:W-:-:S07]  /*26f0*/  IMAD.MOV.U32 R26, RZ, RZ, R29 ;  /* 0x000000ffff1a7224 */ /* 0x000fce00078e001d */
.L_x_43399:
[----:B------:R-:W-:Y:S05]  /*2700*/  BSYNC B2 ;  /* 0x0000000000027941 */ /* 0x000fea0003800000 */
.L_x_43398:
[----:B------:R-:W-:-:S13]  /*2710*/  ISETP.GE.U32.AND P1, PT, R27, 0xc, PT ;  /* 0x0000000c1b00780c */ /* 0x000fda0003f26070 */
[----:B------:R-:W-:Y:S05]  /*2720*/  @!P1 BRA `(.L_x_43397) ;  /* 0x0000000400d89947 */ /* 0x000fea0003800000 */
[----:B------:R-:W-:Y:S01]  /*2730*/  BSSY B2, `(.L_x_43397) ;  /* 0x0000075000027945 */ /* 0x000fe20003800000 */
[----:B------:R-:W-:-:S07]  /*2740*/  VIADD R10, R10, 0x10 ;  /* 0x000000100a0a7836 */ /* 0x000fce0000000000 */
.L_x_43402:
        /* <DEDUP_REMOVED lines=116> */
.L_x_43397:
[----:B------:R-:W-:Y:S05]  /*2e90*/  BSYNC B1 ;  /* 0x0000000000017941 */ /* 0x000fea0003800000 */
.L_x_43396:
        /* <DEDUP_REMOVED lines=20> */
.L_x_43404:
[----:B------:R-:W-:Y:S05]  /*2fe0*/  BSYNC B1 ;  /* 0x0000000000017941 */ /* 0x000fea0003800000 */
.L_x_43403:
[----:B------:R-:W-:Y:S01]  /*2ff0*/  IMAD.MOV.U32 R18, RZ, RZ, R8 ;  /* 0x000000ffff127224 */ /* 0x000fe200078e0008 */
[----:B------:R-:W-:Y:S01]  /*3000*/  LOP3.LUT R19, R19, 0x80000000, R5, 0xb8, !PT ;  /* 0x8000000013137812 */ /* 0x000fe200078eb805 */
[----:B------:R-:W-:Y:S06]  /*3010*/  BRA `(.L_x_43391) ;  /* 0x00000000001c7947 */ /* 0x000fec0003800000 */
.L_x_43390:
[----:B------:R-:W-:-:S06]  /*3020*/  DSETP.GTU.AND P1, PT, R24, +INF , PT ;  /* 0x7ff000001800742a */ /* 0x000fcc0003f2c000 */
[----:B------:R-:W-:-:S14]  /*3030*/  DSETP.LE.AND P1, PT, R10, +INF , !P1 ;  /* 0x7ff000000a00742a */ /* 0x000fdc0004f23000 */
[----:B------:R-:W0:Y:S01]  /*3040*/  @!P1 LDC.64 R18, c[0x0][0x220] ;  /* 0x00008800ff129b82 */ /* 0x000e220000000a00 */
[----:B------:R-:W-:Y:S02]  /*3050*/  @P1 DSETP.NEU.AND P2, PT, R10, +INF , PT ;  /* 0x7ff000000a00142a */ /* 0x000fe40003f4d000 */
[----:B0-----:R-:W-:-:S06]  /*3060*/  @!P1 DADD R18, R4, R18 ;  /* 0x0000000004129229 */ /* 0x001fcc0000000012 */
[----:B------:R-:W-:Y:S02]  /*3070*/  @P1 FSEL R18, R4, RZ, P2 ;  /* 0x000000ff04121208 */ /* 0x000fe40001000000 */
[----:B------:R-:W-:-:S07]  /*3080*/  @P1 FSEL R19, R5, -QNAN , P2 ;  /* 0xfff8000005131808 */ /* 0x000fce0001000000 */
.L_x_43391:
[----:B------:R-:W-:Y:S05]  /*3090*/  BSYNC B0 ;  /* 0x0000000000007941 */ /* 0x000fea0003800000 */
.L_x_43389:
        /* <DEDUP_REMOVED lines=37> */
.L_x_43411:
        /* <DEDUP_REMOVED lines=12> */
.L_x_43410:
[----:B------:R-:W-:-:S07]  /*33b0*/  IMAD.MOV.U32 R26, RZ, RZ, R29 ;  /* 0x000000ffff1a7224 */ /* 0x000fce00078e001d */
.L_x_43409:
[----:B------:R-:W-:Y:S05]  /*33c0*/  BSYNC B1 ;  /* 0x0000000000017941 */ /* 0x000fea0003800000 */
.L_x_43408:
        /* <DEDUP_REMOVED lines=13> */
.L_x_43417:
        /* <DEDUP_REMOVED lines=33> */
.L_x_43416:
[----:B------:R-:W-:-:S07]  /*36b0*/  IMAD.MOV.U32 R26, RZ, RZ, R29 ;  /* 0x000000ffff1a7224 */ /* 0x000fce00078e001d */
.L_x_43415:
[----:B------:R-:W-:Y:S05]  /*36c0*/  BSYNC B2 ;  /* 0x0000000000027941 */ /* 0x000fea0003800000 */
.L_x_43414:
[----:B------:R-:W-:-:S13]  /*36d0*/  ISETP.GE.U32.AND P1, PT, R27, 0xc, PT ;  /* 0x0000000c1b00780c */ /* 0x000fda0003f26070 */
[----:B------:R-:W-:Y:S05]  /*36e0*/  @!P1 BRA `(.L_x_43413) ;  /* 0x0000000400d89947 */ /* 0x000fea0003800000 */
[----:B------:R-:W-:Y:S01]  /*36f0*/  BSSY B2, `(.L_x_43413) ;  /* 0x0000075000027945 */ /* 0x000fe20003800000 */
[----:B------:R-:W-:-:S07]  /*3700*/  VIADD R8, R8, 0x10 ;  /* 0x0000001008087836 */ /* 0x000fce0000000000 */
.L_x_43418:
        /* <DEDUP_REMOVED lines=116> */
.L_x_43413:
[----:B------:R-:W-:Y:S05]  /*3e50*/  BSYNC B1 ;  /* 0x0000000000017941 */ /* 0x000fea0003800000 */
.L_x_43412:
        /* <DEDUP_REMOVED lines=20> */
.L_x_43420:
[----:B------:R-:W-:Y:S05]  /*3fa0*/  BSYNC B1 ;  /* 0x0000000000017941 */ /* 0x000fea0003800000 */
.L_x_43419:
[----:B------:R-:W-:-:S05]  /*3fb0*/  IMAD.MOV.U32 R5, RZ, RZ, R11 ;  /* 0x000000ffff057224 */ /* 0x000fca00078e000b */
[----:B------:R-:W-:Y:S01]  /*3fc0*/  LOP3.LUT R5, R5, 0x80000000, R7, 0xb8, !PT ;  /* 0x8000000005057812 */ /* 0x000fe200078eb807 */
[----:B------:R-:W-:Y:S06]  /*3fd0*/  BRA `(.L_x_43407) ;  /* 0x00000000001c7947 */ /* 0x000fec0003800000 */
.L_x_43406:
[----:B------:R-:W-:-:S06]  /*3fe0*/  DSETP.GTU.AND P1, PT, R24, +INF , PT ;  /* 0x7ff000001800742a */ /* 0x000fcc0003f2c000 */
[----:B------:R-:W-:-:S14]  /*3ff0*/  DSETP.LE.AND P1, PT, R8, +INF , !P1 ;  /* 0x7ff000000800742a */ /* 0x000fdc0004f23000 */
[----:B------:R-:W0:Y:S01]  /*4000*/  @!P1 LDC.64 R4, c[0x0][0x220] ;  /* 0x00008800ff049b82 */ /* 0x000e220000000a00 */
[----:B------:R-:W-:Y:S02]  /*4010*/  @P1 DSETP.NEU.AND P2, PT, R8, +INF , PT ;  /* 0x7ff000000800142a */ /* 0x000fe40003f4d000 */
[----:B0-----:R-:W-:-:S06]  /*4020*/  @!P1 DADD R4, R6, R4 ;  /* 0x0000000006049229 */ /* 0x001fcc0000000004 */
[----:B------:R-:W-:Y:S02]  /*4030*/  @P1 FSEL R4, R6, RZ, P2 ;  /* 0x000000ff06041208 */ /* 0x000fe40001000000 */
[----:B------:R-:W-:-:S07]  /*4040*/  @P1 FSEL R5, R7, -QNAN , P2 ;  /* 0xfff8000007051808 */ /* 0x000fce0001000000 */
.L_x_43407:
[----:B------:R-:W-:Y:S05]  /*4050*/  BSYNC B0 ;  /* 0x0000000000007941 */ /* 0x000fea0003800000 */
.L_x_43405:
        /* <DEDUP_REMOVED lines=37> */
.L_x_43427:
        /* <DEDUP_REMOVED lines=12> */
.L_x_43426:
[----:B------:R-:W-:-:S07]  /*4370*/  IMAD.MOV.U32 R26, RZ, RZ, R29 ;  /* 0x000000ffff1a7224 */ /* 0x000fce00078e001d */
.L_x_43425:
[----:B------:R-:W-:Y:S05]  /*4380*/  BSYNC B1 ;  /* 0x0000000000017941 */ /* 0x000fea0003800000 */
.L_x_43424:
        /* <DEDUP_REMOVED lines=13> */
.L_x_43433:
        /* <DEDUP_REMOVED lines=33> */
.L_x_43432:
[----:B------:R-:W-:-:S07]  /*4670*/  IMAD.MOV.U32 R26, RZ, RZ, R29 ;  /* 0x000000ffff1a7224 */ /* 0x000fce00078e001d */
.L_x_43431:
[----:B------:R-:W-:Y:S05]  /*4680*/  BSYNC B2 ;  /* 0x0000000000027941 */ /* 0x000fea0003800000 */
.L_x_43430:
[----:B------:R-:W-:-:S13]  /*4690*/  ISETP.GE.U32.AND P1, PT, R27, 0xc, PT ;  /* 0x0000000c1b00780c */ /* 0x000fda0003f26070 */
[----:B------:R-:W-:Y:S05]  /*46a0*/  @!P1 BRA `(.L_x_43429) ;  /* 0x0000000400d89947 */ /* 0x000fea0003800000 */
[----:B------:R-:W-:Y:S01]  /*46b0*/  BSSY B2, `(.L_x_43429) ;  /* 0x0000075000027945 */ /* 0x000fe20003800000 */
[----:B------:R-:W-:-:S07]  /*46c0*/  VIADD R8, R8, 0x10 ;  /* 0x0000001008087836 */ /* 0x000fce0000000000 */
.L_x_43434:
        /* <DEDUP_REMOVED lines=116> */
.L_x_43429:
[----:B------:R-:W-:Y:S05]  /*4e10*/  BSYNC B1 ;  /* 0x0000000000017941 */ /* 0x000fea0003800000 */
.L_x_43428:
        /* <DEDUP_REMOVED lines=20> */
.L_x_43436:
[----:B------:R-:W-:Y:S05]  /*4f60*/  BSYNC B1 ;  /* 0x0000000000017941 */ /* 0x000fea0003800000 */
.L_x_43435:
[----:B------:R-:W-:Y:S01]  /*4f70*/  IMAD.MOV.U32 R10, RZ, RZ, R6 ;  /* 0x000000ffff0a7224 */ /* 0x000fe200078e0006 */
[----:B------:R-:W-:Y:S01]  /*4f80*/  LOP3.LUT R11, R11, 0x80000000, R13, 0xb8, !PT ;  /* 0x800000000b0b7812 */ /* 0x000fe200078eb80d */
[----:B------:R-:W-:Y:S06]  /*4f90*/  BRA `(.L_x_43423) ;  /* 0x00000000001c7947 */ /* 0x000fec0003800000 */
.L_x_43422:
[----:B------:R-:W-:-:S06]  /*4fa0*/  DSETP.GTU.AND P1, PT, R24, +INF , PT ;  /* 0x7ff000001800742a */ /* 0x000fcc0003f2c000 */
[----:B------:R-:W-:-:S14]  /*4fb0*/  DSETP.LE.AND P1, PT, R8, +INF , !P1 ;  /* 0x7ff000000800742a */ /* 0x000fdc0004f23000 */
[----:B------:R-:W0:Y:S01]  /*4fc0*/  @!P1 LDC.64 R10, c[0x0][0x220] ;  /* 0x00008800ff0a9b82 */ /* 0x000e220000000a00 */
[----:B------:R-:W-:Y:S02]  /*4fd0*/  @P1 DSETP.NEU.AND P2, PT, R8, +INF , PT ;  /* 0x7ff000000800142a */ /* 0x000fe40003f4d000 */
[----:B0-----:R-:W-:-:S06]  /*4fe0*/  @!P1 DADD R10, R12, R10 ;  /* 0x000000000c0a9229 */ /* 0x001fcc000000000a */
[----:B------:R-:W-:Y:S02]  /*4ff0*/  @P1 FSEL R10, R12, RZ, P2 ;  /* 0x000000ff0c0a1208 */ /* 0x000fe40001000000 */
[----:B------:R-:W-:-:S07]  /*5000*/  @P1 FSEL R11, R13, -QNAN , P2 ;  /* 0xfff800000d0b1808 */ /* 0x000fce0001000000 */
.L_x_43423:
[----:B------:R-:W-:Y:S05]  /*5010*/  BSYNC B0 ;  /* 0x0000000000007941 */ /* 0x000fea0003800000 */
.L_x_43421:
        /* <DEDUP_REMOVED lines=37> */
.L_x_43443:
        /* <DEDUP_REMOVED lines=12> */
.L_x_43442:
[----:B------:R-:W-:-:S07]  /*5330*/  IMAD.MOV.U32 R26, RZ, RZ, R29 ;  /* 0x000000ffff1a7224 */ /* 0x000fce00078e001d */
.L_x_43441:
[----:B------:R-:W-:Y:S05]  /*5340*/  BSYNC B1 ;  /* 0x0000000000017941 */ /* 0x000fea0003800000 */
.L_x_43440:
        /* <DEDUP_REMOVED lines=13> */
.L_x_43449:
        /* <DEDUP_REMOVED lines=33> */
.L_x_43448:
[----:B------:R-:W-:-:S07]  /*5630*/  IMAD.MOV.U32 R26, RZ, RZ, R29 ;  /* 0x000000ffff1a7224 */ /* 0x000fce00078e001d */
.L_x_43447:
[----:B------:R-:W-:Y:S05]  /*5640*/  BSYNC B2 ;  /* 0x0000000000027941 */ /* 0x000fea0003800000 */
.L_x_43446:
[----:B------:R-:W-:-:S13]  /*5650*/  ISETP.GE.U32.AND P1, PT, R27, 0xc, PT ;  /* 0x0000000c1b00780c */ /* 0x000fda0003f26070 */
[----:B------:R-:W-:Y:S05]  /*5660*/  @!P1 BRA `(.L_x_43445) ;  /* 0x0000000400d89947 */ /* 0x000fea0003800000 */
[----:B------:R-:W-:Y:S01]  /*5670*/  BSSY B2, `(.L_x_43445) ;  /* 0x0000075000027945 */ /* 0x000fe20003800000 */
[----:B------:R-:W-:-:S07]  /*5680*/  VIADD R8, R8, 0x10 ;  /* 0x0000001008087836 */ /* 0x000fce0000000000 */
.L_x_43450:
        /* <DEDUP_REMOVED lines=116> */
.L_x_43445:
[----:B------:R-:W-:Y:S05]  /*5dd0*/  BSYNC B1 ;  /* 0x0000000000017941 */ /* 0x000fea0003800000 */
.L_x_43444:
        /* <DEDUP_REMOVED lines=20> */
.L_x_43452:
[----:B------:R-:W-:Y:S05]  /*5f20*/  BSYNC B1 ;  /* 0x0000000000017941 */ /* 0x000fea0003800000 */
.L_x_43451:
[----:B------:R-:W-:Y:S01]  /*5f30*/  IMAD.MOV.U32 R12, RZ, RZ, R6 ;  /* 0x000000ffff0c7224 */ /* 0x000fe200078e0006 */
[----:B------:R-:W-:Y:S01]  /*5f40*/  LOP3.LUT R13, R13, 0x80000000, R15, 0xb8, !PT ;  /* 0x800000000d0d7812 */ /* 0x000fe200078eb80f */
[----:B------:R-:W-:Y:S06]  /*5f50*/  BRA `(.L_x_43439) ;  /* 0x00000000001c7947 */ /* 0x000fec0003800000 */
.L_x_43438:
[----:B------:R-:W-:-:S06]  /*5f60*/  DSETP.GTU.AND P1, PT, R24, +INF , PT ;  /* 0x7ff000001800742a */ /* 0x000fcc0003f2c000 */
[----:B------:R-:W-:-:S14]  /*5f70*/  DSETP.LE.AND P1, PT, R8, +INF , !P1 ;  /* 0x7ff000000800742a */ /* 0x000fdc0004f23000 */
[----:B------:R-:W0:Y:S01]  /*5f80*/  @!P1 LDC.64 R12, c[0x0][0x220] ;  /* 0x00008800ff0c9b82 */ /* 0x000e220000000a00 */
[----:B------:R-:W-:Y:S02]  /*5f90*/  @P1 DSETP.NEU.AND P2, PT, R8, +INF , PT ;  /* 0x7ff000000800142a */ /* 0x000fe40003f4d000 */
[----:B0-----:R-:W-:-:S06]  /*5fa0*/  @!P1 DADD R12, R14, R12 ;  /* 0x000000000e0c9229 */ /* 0x001fcc000000000c */
[----:B------:R-:W-:Y:S02]  /*5fb0*/  @P1 FSEL R12, R14, RZ, P2 ;  /* 0x000000ff0e0c1208 */ /* 0x000fe40001000000 */
[----:B------:R-:W-:-:S07]  /*5fc0*/  @P1 FSEL R13, R15, -QNAN , P2 ;  /* 0xfff800000f0d1808 */ /* 0x000fce0001000000 */
.L_x_43439:
[----:B------:R-:W-:Y:S05]  /*5fd0*/  BSYNC B0 ;  /* 0x0000000000007941 */ /* 0x000fea0003800000 */
.L_x_43437:
        /* <DEDUP_REMOVED lines=37> */
.L_x_43459:
        /* <DEDUP_REMOVED lines=12> */
.L_x_43458:
[----:B------:R-:W-:-:S07]  /*62f0*/  IMAD.MOV.U32 R26, RZ, RZ, R29 ;  /* 0x000000ffff1a7224 */ /* 0x000fce00078e001d */
.L_x_43457:
[----:B------:R-:W-:Y:S05]  /*6300*/  BSYNC B1 ;  /* 0x0000000000017941 */ /* 0x000fea0003800000 */
.L_x_43456:
        /* <DEDUP_REMOVED lines=13> */
.L_x_43465:
        /* <DEDUP_REMOVED lines=33> */
.L_x_43464:
[----:B------:R-:W-:-:S07]  /*65f0*/  IMAD.MOV.U32 R26, RZ, RZ, R29 ;  /* 0x000000ffff1a7224 */ /* 0x000fce00078e001d */
.L_x_43463:
[----:B------:R-:W-:Y:S05]  /*6600*/  BSYNC B2 ;  /* 0x0000000000027941 */ /* 0x000fea0003800000 */
.L_x_43462:
[----:B------:R-:W-:-:S13]  /*6610*/  ISETP.GE.U32.AND P1, PT, R27, 0xc, PT ;  /* 0x0000000c1b00780c */ /* 0x000fda0003f26070 */
[----:B------:R-:W-:Y:S05]  /*6620*/  @!P1 BRA `(.L_x_43461) ;  /* 0x0000000400d89947 */ /* 0x000fea0003800000 */
[----:B------:R-:W-:Y:S01]  /*6630*/  BSSY B2, `(.L_x_43461) ;  /* 0x0000075000027945 */ /* 0x000fe20003800000 */
[----:B------:R-:W-:-:S07]  /*6640*/  VIADD R8, R8, 0x10 ;  /* 0x0000001008087836 */ /* 0x000fce0000000000 */
.L_x_43466:
        /* <DEDUP_REMOVED lines=116> */
.L_x_43461:
[----:B------:R-:W-:Y:S05]  /*6d90*/  BSYNC B1 ;  /* 0x0000000000017941 */ /* 0x000fea0003800000 */
.L_x_43460:
        /* <DEDUP_REMOVED lines=20> */
.L_x_43468:
[----:B------:R-:W-:Y:S05]  /*6ee0*/  BSYNC B1 ;  /* 0x0000000000017941 */ /* 0x000fea0003800000 */
.L_x_43467:
[----:B------:R-:W-:-:S05]  /*6ef0*/  IMAD.MOV.U32 R9, RZ, RZ, R15 ;  /* 0x000000ffff097224 */ /* 0x000fca00078e000f */
[----:B------:R-:W-:Y:S01]  /*6f00*/  LOP3.LUT R9, R9, 0x80000000, R21, 0xb8, !PT ;  /* 0x8000000009097812 */ /* 0x000fe200078eb815 */
[----:B------:R-:W-:Y:S06]  /*6f10*/  BRA `(.L_x_43455) ;  /* 0x00000000001c7947 */ /* 0x000fec0003800000 */
.L_x_43454:
[----:B------:R-:W-:-:S06]  /*6f20*/  DSETP.GTU.AND P1, PT, R24, +INF , PT ;  /* 0x7ff000001800742a */ /* 0x000fcc0003f2c000 */
[----:B------:R-:W-:-:S14]  /*6f30*/  DSETP.LE.AND P1, PT, R28, +INF , !P1 ;  /* 0x7ff000001c00742a */ /* 0x000fdc0004f23000 */
[----:B------:R-:W0:Y:S01]  /*6f40*/  @!P1 LDC.64 R8, c[0x0][0x220] ;  /* 0x00008800ff089b82 */ /* 0x000e220000000a00 */
[----:B------:R-:W-:Y:S02]  /*6f50*/  @P1 DSETP.NEU.AND P2, PT, R28, +INF , PT ;  /* 0x7ff000001c00142a */ /* 0x000fe40003f4d000 */
[----:B0-----:R-:W-:-:S06]  /*6f60*/  @!P1 DADD R8, R20, R8 ;  /* 0x0000000014089229 */ /* 0x001fcc0000000008 */
[----:B------:R-:W-:Y:S02]  /*6f70*/  @P1 FSEL R8, R20, RZ, P2 ;  /* 0x000000ff14081208 */ /* 0x000fe40001000000 */
[----:B------:R-:W-:-:S07]  /*6f80*/  @P1 FSEL R9, R21, -QNAN , P2 ;  /* 0xfff8000015091808 */ /* 0x000fce0001000000 */
.L_x_43455:
[----:B------:R-:W-:Y:S05]  /*6f90*/  BSYNC B0 ;  /* 0x0000000000007941 */ /* 0x000fea0003800000 */
.L_x_43453:
        /* <DEDUP_REMOVED lines=35> */
.L_x_43475:
        /* <DEDUP_REMOVED lines=12> */
.L_x_43474:
[----:B------:R-:W-:Y:S02]  /*7290*/  IMAD.MOV.U32 R14, RZ, RZ, R26 ;  /* 0x000000ffff0e7224 */ /* 0x000fe400078e001a */
[----:B------:R-:W-:-:S07]  /*72a0*/  IMAD.MOV.U32 R26, RZ, RZ, R27 ;  /* 0x000000ffff1a7224 */ /* 0x000fce00078e001b */
.L_x_43473:
[----:B------:R-:W-:Y:S05]  /*72b0*/  BSYNC B1 ;  /* 0x0000000000017941 */ /* 0x000fea0003800000 */
.L_x_43472:
        /* <DEDUP_REMOVED lines=13> */
.L_x_43481:
        /* <DEDUP_REMOVED lines=33> */
.L_x_43480:
[----:B------:R-:W-:Y:S02]  /*75a0*/  IMAD.MOV.U32 R14, RZ, RZ, R26 ;  /* 0x000000ffff0e7224 */ /* 0x000fe400078e001a */
[----:B------:R-:W-:-:S07]  /*75b0*/  IMAD.MOV.U32 R26, RZ, RZ, R27 ;  /* 0x000000ffff1a7224 */ /* 0x000fce00078e001b */
.L_x_43479:
[----:B------:R-:W-:Y:S05]  /*75c0*/  BSYNC B2 ;  /* 0x0000000000027941 */ /* 0x000fea0003800000 */
.L_x_43478:
[----:B------:R-:W-:-:S13]  /*75d0*/  ISETP.GE.U32.AND P0, PT, R21, 0xc, PT ;  /* 0x0000000c1500780c */ /* 0x000fda0003f06070 */
[----:B------:R-:W-:Y:S05]  /*75e0*/  @!P0 BRA `(.L_x_43477) ;  /* 0x0000000400d88947 */ /* 0x000fea0003800000 */
[----:B------:R-:W-:Y:S01]  /*75f0*/  BSSY B2, `(.L_x_43477) ;  /* 0x0000075000027945 */ /* 0x000fe20003800000 */
[----:B------:R-:W-:-:S07]  /*7600*/  VIADD R20, R20, 0x10 ;  /* 0x0000001014147836 */ /* 0x000fce0000000000 */
.L_x_43482:
        /* <DEDUP_REMOVED lines=116> */
.L_x_43477:
[----:B------:R-:W-:Y:S05]  /*7d50*/  BSYNC B1 ;  /* 0x0000000000017941 */ /* 0x000fea0003800000 */
.L_x_43476:
        /* <DEDUP_REMOVED lines=20> */
.L_x_43484:
[----:B------:R-:W-:Y:S05]  /*7ea0*/  BSYNC B1 ;  /* 0x0000000000017941 */ /* 0x000fea0003800000 */
.L_x_43483:
[----:B------:R-:W-:Y:S02]  /*7eb0*/  IMAD.MOV.U32 R7, RZ, RZ, R25 ;  /* 0x000000ffff077224 */ /* 0x000fe400078e0019 */
[----:B------:R-:W-:-:S03]  /*7ec0*/  IMAD.MOV.U32 R6, RZ, RZ, R20 ;  /* 0x000000ffff067224 */ /* 0x000fc600078e0014 */
[----:B------:R-:W-:Y:S01]  /*7ed0*/  LOP3.LUT R7, R7, 0x80000000, R23, 0xb8, !PT ;  /* 0x8000000007077812 */ /* 0x000fe200078eb817 */
[----:B------:R-:W-:Y:S06]  /*7ee0*/  BRA `(.L_x_43471) ;  /* 0x00000000001c7947 */ /* 0x000fec0003800000 */
.L_x_43470:
[----:B------:R-:W-:-:S06]  /*7ef0*/  DSETP.GTU.AND P0, PT, R24, +INF , PT ;  /* 0x7ff000001800742a */ /* 0x000fcc0003f0c000 */
[----:B------:R-:W-:-:S14]  /*7f00*/  DSETP.LE.AND P0, PT, R14, +INF , !P0 ;  /* 0x7ff000000e00742a */ /* 0x000fdc0004703000 */
[----:B------:R-:W0:Y:S01]  /*7f10*/  @!P0 LDC.64 R6, c[0x0][0x220] ;  /* 0x00008800ff068b82 */ /* 0x000e220000000a00 */
[----:B------:R-:W-:Y:S02]  /*7f20*/  @P0 DSETP.NEU.AND P1, PT, R14, +INF , PT ;  /* 0x7ff000000e00042a */ /* 0x000fe40003f2d000 */
[----:B0-----:R-:W-:-:S06]  /*7f30*/  @!P0 DADD R6, R22, R6 ;  /* 0x0000000016068229 */ /* 0x001fcc0000000006 */
[----:B------:R-:W-:Y:S02]  /*7f40*/  @P0 FSEL R6, R22, RZ, P1 ;  /* 0x000000ff16060208 */ /* 0x000fe40000800000 */
[----:B------:R-:W-:-:S07]  /*7f50*/  @P0 FSEL R7, R23, -QNAN , P1 ;  /* 0xfff8000017070808 */ /* 0x000fce0000800000 */
.L_x_43471:
[----:B------:R-:W-:Y:S05]  /*7f60*/  BSYNC B0 ;  /* 0x0000000000007941 */ /* 0x000fea0003800000 */
.L_x_43469:
        /* <DEDUP_REMOVED lines=69> */
.L_x_43356:
        /* <DEDUP_REMOVED lines=97> */
.L_x_43493:
        /* <DEDUP_REMOVED lines=12> */
.L_x_43492:
[----:B------:R-:W-:Y:S02]  /*8a90*/  IMAD.MOV.U32 R20, RZ, RZ, R27 ;  /* 0x000000ffff147224 */ /* 0x000fe400078e001b */
[----:B------:R-:W-:-:S07]  /*8aa0*/  IMAD.MOV.U32 R27, RZ, RZ, R28 ;  /* 0x000000ffff1b7224 */ /* 0x000fce00078e001c */
.L_x_43491:
[----:B------:R-:W-:Y:S05]  /*8ab0*/  BSYNC B2 ;  /* 0x0000000000027941 */ /* 0x000fea0003800000 */
.L_x_43490:
        /* <DEDUP_REMOVED lines=13> */
.L_x_43499:
        /* <DEDUP_REMOVED lines=33> */
.L_x_43498:
[----:B------:R-:W-:Y:S02]  /*8da0*/  IMAD.MOV.U32 R20, RZ, RZ, R27 ;  /* 0x000000ffff147224 */ /* 0x000fe400078e001b */
[----:B------:R-:W-:-:S07]  /*8db0*/  IMAD.MOV.U32 R27, RZ, RZ, R28 ;  /* 0x000000ffff1b7224 */ /* 0x000fce00078e001c */
.L_x_43497:
[----:B------:R-:W-:Y:S05]  /*8dc0*/  BSYNC B3 ;  /* 0x0000000000037941 */ /* 0x000fea0003800000 */
.L_x_43496:
[----:B------:R-:W-:-:S13]  /*8dd0*/  ISETP.GE.U32.AND P0, PT, R21, 0xc, PT ;  /* 0x0000000c1500780c */ /* 0x000fda0003f06070 */
[----:B------:R-:W-:Y:S05]  /*8de0*/  @!P0 BRA `(.L_x_43495) ;  /* 0x0000000400d88947 */ /* 0x000fea0003800000 */
[----:B------:R-:W-:Y:S01]  /*8df0*/  BSSY B3, `(.L_x_43495) ;  /* 0x0000075000037945 */ /* 0x000fe20003800000 */
[----:B------:R-:W-:-:S07]  /*8e00*/  VIADD R26, R26, 0x10 ;  /* 0x000000101a1a7836 */ /* 0x000fce0000000000 */
.L_x_43500:
        /* <DEDUP_REMOVED lines=116> */
.L_x_43495:
[----:B------:R-:W-:Y:S05]  /*9550*/  BSYNC B2 ;  /* 0x0000000000027941 */ /* 0x000fea0003800000 */
.L_x_43494:
        /* <DEDUP_REMOVED lines=20> */
.L_x_43502:
[----:B------:R-:W-:Y:S05]  /*96a0*/  BSYNC B2 ;  /* 0x0000000000027941 */ /* 0x000fea0003800000 */
.L_x_43501:
[----:B------:R-:W-:Y:S02]  /*96b0*/  IMAD.MOV.U32 R21, RZ, RZ, R23 ;  /* 0x000000ffff157224 */ /* 0x000fe400078e0017 */
[----:B------:R-:W-:-:S03]  /*96c0*/  IMAD.MOV.U32 R20, RZ, RZ, R10 ;  /* 0x000000ffff147224 */ /* 0x000fc600078e000a */
[----:B------:R-:W-:Y:S01]  /*96d0*/  LOP3.LUT R21, R21, 0x80000000, R9, 0xb8, !PT ;  /* 0x8000000015157812 */ /* 0x000fe200078eb809 */
[----:B------:R-:W-:Y:S06]  /*96e0*/  BRA `(.L_x_43489) ;  /* 0x00000000001c7947 */ /* 0x000fec0003800000 */
.L_x_43488:
[----:B------:R-:W-:-:S06]  /*96f0*/  DSETP.GTU.AND P0, PT, R4, +INF , PT ;  /* 0x7ff000000400742a */ /* 0x000fcc0003f0c000 */
[----:B------:R-:W-:-:S14]  /*9700*/  DSETP.LE.AND P0, PT, R10, +INF , !P0 ;  /* 0x7ff000000a00742a */ /* 0x000fdc0004703000 */
[----:B------:R-:W0:Y:S01]  /*9710*/  @!P0 LDC.64 R20, c[0x0][0x220] ;  /* 0x00008800ff148b82 */ /* 0x000e220000000a00 */
[----:B------:R-:W-:Y:S02]  /*9720*/  @P0 DSETP.NEU.AND P2, PT, R10, +INF , PT ;  /* 0x7ff000000a00042a */ /* 0x000fe40003f4d000 */
[----:B0-----:R-:W-:-:S06]  /*9730*/  @!P0 DADD R20, R8, R20 ;  /* 0x0000000008148229 */ /* 0x001fcc0000000014 */
[----:B------:R-:W-:Y:S02]  /*9740*/  @P0 FSEL R20, R8, RZ, P2 ;  /* 0x000000ff08140208 */ /* 0x000fe40001000000 */
[----:B------:R-:W-:-:S07]  /*9750*/  @P0 FSEL R21, R9, -QNAN , P2 ;  /* 0xfff8000009150808 */ /* 0x000fce0001000000 */
.L_x_43489:
[----:B------:R-:W-:Y:S05]  /*9760*/  BSYNC B0 ;  /* 0x0000000000007941 */ /* 0x000fea0003800000 */
.L_x_43487:
[C---:B------:R-:W-:Y:S01]  /*9770*/  DSETP.GEU.AND P0, PT, R20.reuse, RZ, PT ;  /* 0x000000ff1400722a */ /* 0x040fe20003f0e000 */
[----:B------:R-:W-:Y:S02]  /*9780*/  ULDC.64 UR10, c[0x0][0x220] ;  /* 0x00008800000a7ab9 */ /* 0x000fe40000000a00 */
[----:B------:R-:W-:-:S03]  /*9790*/  DADD R4, R20, UR10 ;  /* 0x0000000a14047e29 */ /* 0x000fc60008000000 */
[----:B------:R-:W-:-:S06]  /*97a0*/  DSETP.GT.XOR P0, PT, RZ, UR10, !P0 ;  /* 0x0000000aff007e2a */ /* 0x000fcc000c704800 */
[----:B------:R-:W-:-:S06]  /*97b0*/  DSETP.NEU.AND P0, PT, R20, RZ, P0 ;  /* 0x000000ff1400722a */ /* 0x000fcc000070d000 */
[----:B------:R-:W-:Y:S02]  /*97c0*/  FSEL R20, R4, R20, P0 ;  /* 0x0000001404147208 */ /* 0x000fe40000000000 */
[----:B------:R-:W-:-:S07]  /*97d0*/  FSEL R21, R5, R21, P0 ;  /* 0x0000001505157208 */ /* 0x000fce0000000000 */
.L_x_43486:
[----:B------:R-:W-:Y:S05]  /*97e0*/  BSYNC B1 ;  /* 0x0000000000017941 */ /* 0x000fea0003800000 */
.L_x_43485:
        /* <DEDUP_REMOVED lines=43> */
.L_x_43511:
        /* <DEDUP_REMOVED lines=12> */
.L_x_43510:
[----:B------:R-:W-:Y:S02]  /*9b60*/  IMAD.MOV.U32 R4, RZ, RZ, R29 ;  /* 0x000000ffff047224 */ /* 0x000fe400078e001d */
[----:B------:R-:W-:-:S07]  /*9b70*/  IMAD.MOV.U32 R29, RZ, RZ, R11 ;  /* 0x000000ffff1d7224 */ /* 0x000fce00078e000b */
.L_x_43509:
[----:B------:R-:W-:Y:S05]  /*9b80*/  BSYNC B2 ;  /* 0x0000000000027941 */ /* 0x000fea0003800000 */
.L_x_43508:
        /* <DEDUP_REMOVED lines=13> */
.L_x_43517:
        /* <DEDUP_REMOVED lines=33> */
.L_x_43516:
[----:B------:R-:W-:Y:S02]  /*9e70*/  IMAD.MOV.U32 R4, RZ, RZ, R29 ;  /* 0x000000ffff047224 */ /* 0x000fe400078e001d */
[----:B------:R-:W-:-:S07]  /*9e80*/  IMAD.MOV.U32 R29, RZ, RZ, R28 ;  /* 0x000000ffff1d7224 */ /* 0x000fce00078e001c */
.L_x_43515:
[----:B------:R-:W-:Y:S05]  /*9e90*/  BSYNC B3 ;  /* 0x0000000000037941 */ /* 0x000fea0003800000 */
.L_x_43514:
[----:B------:R-:W-:-:S13]  /*9ea0*/  ISETP.GE.U32.AND P0, PT, R11, 0xc, PT ;  /* 0x0000000c0b00780c */ /* 0x000fda0003f06070 */
[----:B------:R-:W-:Y:S05]  /*9eb0*/  @!P0 BRA `(.L_x_43513) ;  /* 0x0000000400d88947 */ /* 0x000fea0003800000 */
[----:B------:R-:W-:Y:S01]  /*9ec0*/  BSSY B3, `(.L_x_43513) ;  /* 0x0000075000037945 */ /* 0x000fe20003800000 */
[----:B------:R-:W-:-:S07]  /*9ed0*/  VIADD R10, R10, 0x10 ;  /* 0x000000100a0a7836 */ /* 0x000fce0000000000 */
.L_x_43518:
        /* <DEDUP_REMOVED lines=116> */
.L_x_43513:
[----:B------:R-:W-:Y:S05]  /*a620*/  BSYNC B2 ;  /* 0x0000000000027941 */ /* 0x000fea0003800000 */
.L_x_43512:
        /* <DEDUP_REMOVED lines=19> */
.L_x_43520:
[----:B------:R-:W-:Y:S05]  /*a760*/  BSYNC B2 ;  /* 0x0000000000027941 */ /* 0x000fea0003800000 */
.L_x_43519:
[----:B------:R-:W-:Y:S02]  /*a770*/  IMAD.MOV.U32 R5, RZ, RZ, R11 ;  /* 0x000000ffff057224 */ /* 0x000fe400078e000b */
[----:B------:R-:W-:-:S03]  /*a780*/  IMAD.MOV.U32 R4, RZ, RZ, R10 ;  /* 0x000000ffff047224 */ /* 0x000fc600078e000a */
[----:B------:R-:W-:Y:S01]  /*a790*/  LOP3.LUT R5, R5, 0x80000000, R3, 0xb8, !PT ;  /* 0x8000000005057812 */ /* 0x000fe200078eb803 */
[----:B------:R-:W-:Y:S06]  /*a7a0*/  BRA `(.L_x_43507) ;  /* 0x00000000001c7947 */ /* 0x000fec0003800000 */
.L_x_43506:
[----:B------:R-:W-:-:S06]  /*a7b0*/  DSETP.GTU.AND P0, PT, R8, +INF , PT ;  /* 0x7ff000000800742a */ /* 0x000fcc0003f0c000 */
[----:B------:R-:W-:-:S14]  /*a7c0*/  DSETP.LE.AND P0, PT, R10, +INF , !P0 ;  /* 0x7ff000000a00742a */ /* 0x000fdc0004703000 */
[----:B------:R-:W0:Y:S01]  /*a7d0*/  @!P0 LDC.64 R4, c[0x0][0x220] ;  /* 0x00008800ff048b82 */ /* 0x000e220000000a00 */
[----:B------:R-:W-:Y:S02]  /*a7e0*/  @P0 DSETP.NEU.AND P2, PT, R10, +INF , PT ;  /* 0x7ff000000a00042a */ /* 0x000fe40003f4d000 */
[----:B0-----:R-:W-:-:S06]  /*a7f0*/  @!P0 DADD R4, R2, R4 ;  /* 0x0000000002048229 */ /* 0x001fcc0000000004 */
[----:B------:R-:W-:Y:S02]  /*a800*/  @P0 FSEL R4, R2, RZ, P2 ;  /* 0x000000ff02040208 */ /* 0x000fe40001000000 */
[----:B------:R-:W-:-:S07]  /*a810*/  @P0 FSEL R5, R3, -QNAN , P2 ;  /* 0xfff8000003050808 */ /* 0x000fce0001000000 */
.L_x_43507:
[----:B------:R-:W-:Y:S05]  /*a820*/  BSYNC B0 ;  /* 0x0000000000007941 */ /* 0x000fea0003800000 */
.L_x_43505:
[C---:B------:R-:W-:Y:S01]  /*a830*/  DSETP.GEU.AND P0, PT, R4.reuse, RZ, PT ;  /* 0x000000ff0400722a */ /* 0x040fe20003f0e000 */
[----:B------:R-:W-:Y:S02]  /*a840*/  ULDC.64 UR10, c[0x0][0x220] ;  /* 0x00008800000a7ab9 */ /* 0x000fe40000000a00 */
[----:B------:R-:W-:-:S03]  /*a850*/  DADD R2, R4, UR10 ;  /* 0x0000000a04027e29 */ /* 0x000fc60008000000 */
[----:B------:R-:W-:-:S06]  /*a860*/  DSETP.GT.XOR P0, PT, RZ, UR10, !P0 ;  /* 0x0000000aff007e2a */ /* 0x000fcc000c704800 */
[----:B------:R-:W-:-:S06]  /*a870*/  DSETP.NEU.AND P0, PT, R4, RZ, P0 ;  /* 0x000000ff0400722a */ /* 0x000fcc000070d000 */
[----:B------:R-:W-:Y:S02]  /*a880*/  FSEL R10, R2, R4, P0 ;  /* 0x00000004020a7208 */ /* 0x000fe40000000000 */
[----:B------:R-:W-:-:S07]  /*a890*/  FSEL R11, R3, R5, P0 ;  /* 0x00000005030b7208 */ /* 0x000fce0000000000 */
.L_x_43504:
[----:B------:R-:W-:Y:S05]  /*a8a0*/  BSYNC B1 ;  /* 0x0000000000017941 */ /* 0x000fea0003800000 */
.L_x_43503:
        /* <DEDUP_REMOVED lines=42> */
.L_x_43529:
        /* <DEDUP_REMOVED lines=12> */
.L_x_43528:
[----:B------:R-:W-:Y:S02]  /*ac10*/  IMAD.MOV.U32 R2, RZ, RZ, R29 ;  /* 0x000000ffff027224 */ /* 0x000fe400078e001d */
[----:B------:R-:W-:-:S07]  /*ac20*/  IMAD.MOV.U32 R29, RZ, RZ, R27 ;  /* 0x000000ffff1d7224 */ /* 0x000fce00078e001b */
.L_x_43527:
[----:B------:R-:W-:Y:S05]  /*ac30*/  BSYNC B2 ;  /* 0x0000000000027941 */ /* 0x000fea0003800000 */
.L_x_43526:
        /* <DEDUP_REMOVED lines=13> */
.L_x_43535:
        /* <DEDUP_REMOVED lines=33> */
.L_x_43534:
[----:B------:R-:W-:Y:S02]  /*af20*/  IMAD.MOV.U32 R2, RZ, RZ, R29 ;  /* 0x000000ffff027224 */ /* 0x000fe400078e001d */
[----:B------:R-:W-:-:S07]  /*af30*/  IMAD.MOV.U32 R29, RZ, RZ, R28 ;  /* 0x000000ffff1d7224 */ /* 0x000fce00078e001c */
.L_x_43533:
[----:B------:R-:W-:Y:S05]  /*af40*/  BSYNC B3 ;  /* 0x0000000000037941 */ /* 0x000fea0003800000 */
.L_x_43532:
[----:B------:R-:W-:-:S13]  /*af50*/  ISETP.GE.U32.AND P0, PT, R27, 0xc, PT ;  /* 0x0000000c1b00780c */ /* 0x000fda0003f06070 */
[----:B------:R-:W-:Y:S05]  /*af60*/  @!P0 BRA `(.L_x_43531) ;  /* 0x0000000400d88947 */ /* 0x000fea0003800000 */
[----:B------:R-:W-:Y:S01]  /*af70*/  BSSY B3, `(.L_x_43531) ;  /* 0x0000075000037945 */ /* 0x000fe20003800000 */
[----:B------:R-:W-:-:S07]  /*af80*/  VIADD R4, R4, 0x10 ;  /* 0x0000001004047836 */ /* 0x000fce0000000000 */
.L_x_43536:
        /* <DEDUP_REMOVED lines=116> */
.L_x_43531:
[----:B------:R-:W-:Y:S05]  /*b6d0*/  BSYNC B2 ;  /* 0x0000000000027941 */ /* 0x000fea0003800000 */
.L_x_43530:
        /* <DEDUP_REMOVED lines=19> */
.L_x_43538:
[----:B------:R-:W-:Y:S05]  /*b810*/  BSYNC B2 ;  /* 0x0000000000027941 */ /* 0x000fea0003800000 */
.L_x_43537:
[----:B------:R-:W-:Y:S02]  /*b820*/  IMAD.MOV.U32 R5, RZ, RZ, R9 ;  /* 0x000000ffff057224 */ /* 0x000fe400078e0009 */
[----:B------:R-:W-:-:S03]  /*b830*/  IMAD.MOV.U32 R4, RZ, RZ, R8 ;  /* 0x000000ffff047224 */ /* 0x000fc600078e0008 */
[----:B------:R-:W-:Y:S01]  /*b840*/  LOP3.LUT R5, R5, 0x80000000, R25, 0xb8, !PT ;  /* 0x8000000005057812 */ /* 0x000fe200078eb819 */
[----:B------:R-:W-:Y:S06]  /*b850*/  BRA `(.L_x_43525) ;  /* 0x00000000001c7947 */ /* 0x000fec0003800000 */
.L_x_43524:
[----:B------:R-:W-:-:S06]  /*b860*/  DSETP.GTU.AND P0, PT, R8, +INF , PT ;  /* 0x7ff000000800742a */ /* 0x000fcc0003f0c000 */
[----:B------:R-:W-:-:S14]  /*b870*/  DSETP.LE.AND P0, PT, R2, +INF , !P0 ;  /* 0x7ff000000200742a */ /* 0x000fdc0004703000 */
[----:B0-----:R-:W0:Y:S01]  /*b880*/  @!P0 LDC.64 R4, c[0x0][0x220] ;  /* 0x00008800ff048b82 */ /* 0x001e220000000a00 */
[----:B------:R-:W-:Y:S02]  /*b890*/  @P0 DSETP.NEU.AND P2, PT, R2, +INF , PT ;  /* 0x7ff000000200042a */ /* 0x000fe40003f4d000 */
[----:B0-----:R-:W-:-:S06]  /*b8a0*/  @!P0 DADD R4, R24, R4 ;  /* 0x0000000018048229 */ /* 0x001fcc0000000004 */
[----:B------:R-:W-:Y:S02]  /*b8b0*/  @P0 FSEL R4, R24, RZ, P2 ;  /* 0x000000ff18040208 */ /* 0x000fe40001000000 */
[----:B------:R-:W-:-:S07]  /*b8c0*/  @P0 FSEL R5, R25, -QNAN , P2 ;  /* 0xfff8000019050808 */ /* 0x000fce0001000000 */
.L_x_43525:
[----:B------:R-:W-:Y:S05]  /*b8d0*/  BSYNC B0 ;  /* 0x0000000000007941 */ /* 0x000fea0003800000 */
.L_x_43523:
[C---:B------:R-:W-:Y:S01]  /*b8e0*/  DSETP.GEU.AND P0, PT, R4.reuse, RZ, PT ;  /* 0x000000ff0400722a */ /* 0x040fe20003f0e000 */
[----:B------:R-:W-:Y:S02]  /*b8f0*/  ULDC.64 UR10, c[0x0][0x220] ;  /* 0x00008800000a7ab9 */ /* 0x000fe40000000a00 */
[----:B------:R-:W-:-:S03]  /*b900*/  DADD R2, R4, UR10 ;  /* 0x0000000a04027e29 */ /* 0x000fc60008000000 */
[----:B------:R-:W-:-:S06]  /*b910*/  DSETP.GT.XOR P0, PT, RZ, UR10, !P0 ;  /* 0x0000000aff007e2a */ /* 0x000fcc000c704800 */
[----:B------:R-:W-:-:S06]  /*b920*/  DSETP.NEU.AND P0, PT, R4, RZ, P0 ;  /* 0x000000ff0400722a */ /* 0x000fcc000070d000 */
[----:B------:R-:W-:Y:S02]  /*b930*/  FSEL R8, R2, R4, P0 ;  /* 0x0000000402087208 */ /* 0x000fe40000000000 */
[----:B------:R-:W-:-:S07]  /*b940*/  FSEL R9, R3, R5, P0 ;  /* 0x0000000503097208 */ /* 0x000fce0000000000 */
.L_x_43522:
[----:B------:R-:W-:Y:S05]  /*b950*/  BSYNC B1 ;  /* 0x0000000000017941 */ /* 0x000fea0003800000 */
.L_x_43521:
        /* <DEDUP_REMOVED lines=44> */
.L_x_43547:
        /* <DEDUP_REMOVED lines=12> */
.L_x_43546:
[----:B------:R-:W-:Y:S02]  /*bce0*/  IMAD.MOV.U32 R2, RZ, RZ, R29 ;  /* 0x000000ffff027224 */ /* 0x000fe400078e001d */
[----:B------:R-:W-:-:S07]  /*bcf0*/  IMAD.MOV.U32 R29, RZ, RZ, R5 ;  /* 0x000000ffff1d7224 */ /* 0x000fce00078e0005 */
.L_x_43545:
[----:B------:R-:W-:Y:S05]  /*bd00*/  BSYNC B2 ;  /* 0x0000000000027941 */ /* 0x000fea0003800000 */
.L_x_43544:
        /* <DEDUP_REMOVED lines=13> */
.L_x_43553:
        /* <DEDUP_REMOVED lines=33> */
.L_x_43552:
[----:B------:R-:W-:Y:S02]  /*bff0*/  IMAD.MOV.U32 R2, RZ, RZ, R29 ;  /* 0x000000ffff027224 */ /* 0x000fe400078e001d */
[----:B------:R-:W-:-:S07]  /*c000*/  IMAD.MOV.U32 R29, RZ, RZ, R28 ;  /* 0x000000ffff1d7224 */ /* 0x000fce00078e001c */
.L_x_43551:
[----:B------:R-:W-:Y:S05]  /*c010*/  BSYNC B3 ;  /* 0x0000000000037941 */ /* 0x000fea0003800000 */
.L_x_43550:
[----:B------:R-:W-:-:S13]  /*c020*/  ISETP.GE.U32.AND P0, PT, R5, 0xc, PT ;  /* 0x0000000c0500780c */ /* 0x000fda0003f06070 */
[----:B------:R-:W-:Y:S05]  /*c030*/  @!P0 BRA `(.L_x_43549) ;  /* 0x0000000400d88947 */ /* 0x000fea0003800000 */
[----:B------:R-:W-:Y:S01]  /*c040*/  BSSY B3, `(.L_x_43549) ;  /* 0x0000075000037945 */ /* 0x000fe20003800000 */
[----:B------:R-:W-:-:S07]  /*c050*/  VIADD R4, R4, 0x10 ;  /* 0x0000001004047836 */ /* 0x000fce0000000000 */
.L_x_43554:
        /* <DEDUP_REMOVED lines=116> */
.L_x_43549:
[----:B------:R-:W-:Y:S05]  /*c7a0*/  BSYNC B2 ;  /* 0x0000000000027941 */ /* 0x000fea0003800000 */
.L_x_43548:
        /* <DEDUP_REMOVED lines=19> */
.L_x_43556:
[----:B------:R-:W-:Y:S05]  /*c8e0*/  BSYNC B2 ;  /* 0x0000000000027941 */ /* 0x000fea0003800000 */
.L_x_43555:
[----:B------:R-:W-:Y:S02]  /*c8f0*/  IMAD.MOV.U32 R3, RZ, RZ, R25 ;  /* 0x000000ffff037224 */ /* 0x000fe400078e0019 */
[----:B------:R-:W-:-:S03]  /*c900*/  IMAD.MOV.U32 R2, RZ, RZ, R24 ;  /* 0x000000ffff027224 */ /* 0x000fc600078e0018 */
[----:B------:R-:W-:Y:S01]  /*c910*/  LOP3.LUT R3, R3, 0x80000000, R7, 0xb8, !PT ;  /* 0x8000000003037812 */ /* 0x000fe200078eb807 */
[----:B------:R-:W-:Y:S06]  /*c920*/  BRA `(.L_x_43543) ;  /* 0x00000000001c7947 */ /* 0x000fec0003800000 */
.L_x_43542:
[----:B------:R-:W-:-:S06]  /*c930*/  DSETP.GTU.AND P0, PT, R24, +INF , PT ;  /* 0x7ff000001800742a */ /* 0x000fcc0003f0c000 */
[----:B------:R-:W-:-:S14]  /*c940*/  DSETP.LE.AND P0, PT, R4, +INF , !P0 ;  /* 0x7ff000000400742a */ /* 0x000fdc0004703000 */
[----:B------:R-:W0:Y:S01]  /*c950*/  @!P0 LDC.64 R2, c[0x0][0x220] ;  /* 0x00008800ff028b82 */ /* 0x000e220000000a00 */
[----:B------:R-:W-:Y:S02]  /*c960*/  @P0 DSETP.NEU.AND P2, PT, R4, +INF , PT ;  /* 0x7ff000000400042a */ /* 0x000fe40003f4d000 */
[----:B0-----:R-:W-:-:S06]  /*c970*/  @!P0 DADD R2, R6, R2 ;  /* 0x0000000006028229 */ /* 0x001fcc0000000002 */
[----:B------:R-:W-:Y:S02]  /*c980*/  @P0 FSEL R2, R6, RZ, P2 ;  /* 0x000000ff06020208 */ /* 0x000fe40001000000 */
[----:B------:R-:W-:-:S07]  /*c990*/  @P0 FSEL R3, R7, -QNAN , P2 ;  /* 0xfff8000007030808 */ /* 0x000fce0001000000 */
.L_x_43543:
[----:B------:R-:W-:Y:S05]  /*c9a0*/  BSYNC B0 ;  /* 0x0000000000007941 */ /* 0x000fea0003800000 */
.L_x_43541:
[C---:B------:R-:W-:Y:S01]  /*c9b0*/  DSETP.GEU.AND P0, PT, R2.reuse, RZ, PT ;  /* 0x000000ff0200722a */ /* 0x040fe20003f0e000 */
[----:B------:R-:W-:Y:S02]  /*c9c0*/  ULDC.64 UR10, c[0x0][0x220] ;  /* 0x00008800000a7ab9 */ /* 0x000fe40000000a00 */
[----:B------:R-:W-:-:S03]  /*c9d0*/  DADD R4, R2, UR10 ;  /* 0x0000000a02047e29 */ /* 0x000fc60008000000 */
[----:B------:R-:W-:-:S06]  /*c9e0*/  DSETP.GT.XOR P0, PT, RZ, UR10, !P0 ;  /* 0x0000000aff007e2a */ /* 0x000fcc000c704800 */
[----:B------:R-:W-:-:S06]  /*c9f0*/  DSETP.NEU.AND P0, PT, R2, RZ, P0 ;  /* 0x000000ff0200722a */ /* 0x000fcc000070d000 */
[----:B------:R-:W-:Y:S02]  /*ca00*/  FSEL R6, R4, R2, P0 ;  /* 0x0000000204067208 */ /* 0x000fe40000000000 */
[----:B------:R-:W-:-:S07]  /*ca10*/  FSEL R7, R5, R3, P0 ;  /* 0x0000000305077208 */ /* 0x000fce0000000000 */
.L_x_43540:
[----:B------:R-:W-:Y:S05]  /*ca20*/  BSYNC B1 ;  /* 0x0000000000017941 */ /* 0x000fea0003800000 */
.L_x_43539:
        /* <DEDUP_REMOVED lines=44> */
.L_x_43565:
        /* <DEDUP_REMOVED lines=12> */
.L_x_43564:
[----:B------:R-:W-:Y:S02]  /*cdb0*/  IMAD.MOV.U32 R2, RZ, RZ, R29 ;  /* 0x000000ffff027224 */ /* 0x000fe400078e001d */
[----:B------:R-:W-:-:S07]  /*cdc0*/  IMAD.MOV.U32 R29, RZ, RZ, R5 ;  /* 0x000000ffff1d7224 */ /* 0x000fce00078e0005 */
.L_x_43563:
[----:B------:R-:W-:Y:S05]  /*cdd0*/  BSYNC B2 ;  /* 0x0000000000027941 */ /* 0x000fea0003800000 */
.L_x_43562:
        /* <DEDUP_REMOVED lines=13> */
.L_x_43571:
        /* <DEDUP_REMOVED lines=33> */
.L_x_43570:
[----:B------:R-:W-:Y:S02]  /*d0c0*/  IMAD.MOV.U32 R2, RZ, RZ, R29 ;  /* 0x000000ffff027224 */ /* 0x000fe400078e001d */
[----:B------:R-:W-:-:S07]  /*d0d0*/  IMAD.MOV.U32 R29, RZ, RZ, R28 ;  /* 0x000000ffff1d7224 */ /* 0x000fce00078e001c */
.L_x_43569:
[----:B------:R-:W-:Y:S05]  /*d0e0*/  BSYNC B3 ;  /* 0x0000000000037941 */ /* 0x000fea0003800000 */
.L_x_43568:
[----:B------:R-:W-:-:S13]  /*d0f0*/  ISETP.GE.U32.AND P0, PT, R5, 0xc, PT ;  /* 0x0000000c0500780c */ /* 0x000fda0003f06070 */
[----:B------:R-:W-:Y:S05]  /*d100*/  @!P0 BRA `(.L_x_43567) ;  /* 0x0000000400d88947 */ /* 0x000fea0003800000 */
[----:B------:R-:W-:Y:S01]  /*d110*/  BSSY B3, `(.L_x_43567) ;  /* 0x0000075000037945 */ /* 0x000fe20003800000 */
[----:B------:R-:W-:-:S07]  /*d120*/  VIADD R4, R4, 0x10 ;  /* 0x0000001004047836 */ /* 0x000fce0000000000 */
.L_x_43572:
        /* <DEDUP_REMOVED lines=116> */
.L_x_43567:
[----:B------:R-:W-:Y:S05]  /*d870*/  BSYNC B2 ;  /* 0x0000000000027941 */ /* 0x000fea0003800000 */
.L_x_43566:
        /* <DEDUP_REMOVED lines=19> */
.L_x_43574:
[----:B------:R-:W-:Y:S05]  /*d9b0*/  BSYNC B2 ;  /* 0x0000000000027941 */ /* 0x000fea0003800000 */
.L_x_43573:
[----:B------:R-:W-:Y:S02]  /*d9c0*/  IMAD.MOV.U32 R3, RZ, RZ, R25 ;  /* 0x000000ffff037224 */ /* 0x000fe400078e0019 */
[----:B------:R-:W-:-:S03]  /*d9d0*/  IMAD.MOV.U32 R2, RZ, RZ, R24 ;  /* 0x000000ffff027224 */ /* 0x000fc600078e0018 */
[----:B------:R-:W-:Y:S01]  /*d9e0*/  LOP3.LUT R3, R3, 0x80000000, R15, 0xb8, !PT ;  /* 0x8000000003037812 */ /* 0x000fe200078eb80f */
[----:B------:R-:W-:Y:S06]  /*d9f0*/  BRA `(.L_x_43561) ;  /* 0x00000000001c7947 */ /* 0x000fec0003800000 */
.L_x_43560:
[----:B------:R-:W-:-:S06]  /*da00*/  DSETP.GTU.AND P0, PT, R24, +INF , PT ;  /* 0x7ff000001800742a */ /* 0x000fcc0003f0c000 */
[----:B------:R-:W-:-:S14]  /*da10*/  DSETP.LE.AND P0, PT, R4, +INF , !P0 ;  /* 0x7ff000000400742a */ /* 0x000fdc0004703000 */
[----:B------:R-:W0:Y:S01]  /*da20*/  @!P0 LDC.64 R2, c[0x0][0x220] ;  /* 0x00008800ff028b82 */ /* 0x000e220000000a00 */
[----:B------:R-:W-:Y:S02]  /*da30*/  @P0 DSETP.NEU.AND P2, PT, R4, +INF , PT ;  /* 0x7ff000000400042a */ /* 0x000fe40003f4d000 */
[----:B0-----:R-:W-:-:S06]  /*da40*/  @!P0 DADD R2, R14, R2 ;  /* 0x000000000e028229 */ /* 0x001fcc0000000002 */
[----:B------:R-:W-:Y:S02]  /*da50*/  @P0 FSEL R2, R14, RZ, P2 ;  /* 0x000000ff0e020208 */ /* 0x000fe40001000000 */
[----:B------:R-:W-:-:S07]  /*da60*/  @P0 FSEL R3, R15, -QNAN , P2 ;  /* 0xfff800000f030808 */ /* 0x000fce0001000000 */
.L_x_43561:
[----:B------:R-:W-:Y:S05]  /*da70*/  BSYNC B0 ;  /* 0x0000000000007941 */ /* 0x000fea0003800000 */
.L_x_43559:
[C---:B------:R-:W-:Y:S01]  /*da80*/  DSETP.GEU.AND P0, PT, R2.reuse, RZ, PT ;  /* 0x000000ff0200722a */ /* 0x040fe20003f0e000 */
[----:B------:R-:W-:Y:S02]  /*da90*/  ULDC.64 UR10, c[0x0][0x220] ;  /* 0x00008800000a7ab9 */ /* 0x000fe40000000a00 */
[----:B------:R-:W-:-:S03]  /*daa0*/  DADD R4, R2, UR10 ;  /* 0x0000000a02047e29 */ /* 0x000fc60008000000 */
[----:B------:R-:W-:-:S06]  /*dab0*/  DSETP.GT.XOR P0, PT, RZ, UR10, !P0 ;  /* 0x0000000aff007e2a */ /* 0x000fcc000c704800 */
[----:B------:R-:W-:-:S06]  /*dac0*/  DSETP.NEU.AND P0, PT, R2, RZ, P0 ;  /* 0x000000ff0200722a */ /* 0x000fcc000070d000 */
[----:B------:R-:W-:Y:S02]  /*dad0*/  FSEL R4, R4, R2, P0 ;  /* 0x0000000204047208 */ /* 0x000fe40000000000 */
[----:B------:R-:W-:-:S07]  /*dae0*/  FSEL R5, R5, R3, P0 ;  /* 0x0000000305057208 */ /* 0x000fce0000000000 */
.L_x_43558:
[----:B------:R-:W-:Y:S05]  /*daf0*/  BSYNC B1 ;  /* 0x0000000000017941 */ /* 0x000fea0003800000 */
.L_x_43557:
        /* <DEDUP_REMOVED lines=44> */
.L_x_43583:
        /* <DEDUP_REMOVED lines=12> */
.L_x_43582:
[----:B------:R-:W-:Y:S02]  /*de80*/  IMAD.MOV.U32 R2, RZ, RZ, R29 ;  /* 0x000000ffff027224 */ /* 0x000fe400078e001d */
[----:B------:R-:W-:-:S07]  /*de90*/  IMAD.MOV.U32 R29, RZ, RZ, R15 ;  /* 0x000000ffff1d7224 */ /* 0x000fce00078e000f */
.L_x_43581:
[----:B------:R-:W-:Y:S05]  /*dea0*/  BSYNC B2 ;  /* 0x0000000000027941 */ /* 0x000fea0003800000 */
.L_x_43580:
        /* <DEDUP_REMOVED lines=13> */
.L_x_43589:
        /* <DEDUP_REMOVED lines=33> */
.L_x_43588:
[----:B------:R-:W-:Y:S02]  /*e190*/  IMAD.MOV.U32 R2, RZ, RZ, R29 ;  /* 0x000000ffff027224 */ /* 0x000fe400078e001d */
[----:B------:R-:W-:-:S07]  /*e1a0*/  IMAD.MOV.U32 R29, RZ, RZ, R28 ;  /* 0x000000ffff1d7224 */ /* 0x000fce00078e001c */
.L_x_43587:
[----:B------:R-:W-:Y:S05]  /*e1b0*/  BSYNC B3 ;  /* 0x0000000000037941 */ /* 0x000fea0003800000 */
.L_x_43586:
[----:B------:R-:W-:-:S13]  /*e1c0*/  ISETP.GE.U32.AND P0, PT, R15, 0xc, PT ;  /* 0x0000000c0f00780c */ /* 0x000fda0003f06070 */
[----:B------:R-:W-:Y:S05]  /*e1d0*/  @!P0 BRA `(.L_x_43585) ;  /* 0x0000000400d88947 */ /* 0x000fea0003800000 */
[----:B------:R-:W-:Y:S01]  /*e1e0*/  BSSY B3, `(.L_x_43585) ;  /* 0x0000075000037945 */ /* 0x000fe20003800000 */
[----:B------:R-:W-:-:S07]  /*e1f0*/  VIADD R14, R14, 0x10 ;  /* 0x000000100e0e7836 */ /* 0x000fce0000000000 */
.L_x_43590:
        /* <DEDUP_REMOVED lines=116> */
.L_x_43585:
[----:B------:R-:W-:Y:S05]  /*e940*/  BSYNC B2 ;  /* 0x0000000000027941 */ /* 0x000fea0003800000 */
.L_x_43584:
        /* <DEDUP_REMOVED lines=19> */
.L_x_43592:
[----:B------:R-:W-:Y:S05]  /*ea80*/  BSYNC B2 ;  /* 0x0000000000027941 */ /* 0x000fea0003800000 */
.L_x_43591:
[----:B------:R-:W-:Y:S02]  /*ea90*/  IMAD.MOV.U32 R3, RZ, RZ, R25 ;  /* 0x000000ffff037224 */ /* 0x000fe400078e0019 */
[----:B------:R-:W-:-:S03]  /*eaa0*/  IMAD.MOV.U32 R2, RZ, RZ, R24 ;  /* 0x000000ffff027224 */ /* 0x000fc600078e0018 */
[----:B------:R-:W-:Y:S01]  /*eab0*/  LOP3.LUT R3, R3, 0x80000000, R19, 0xb8, !PT ;  /* 0x8000000003037812 */ /* 0x000fe200078eb813 */
[----:B------:R-:W-:Y:S06]  /*eac0*/  BRA `(.L_x_43579) ;  /* 0x00000000001c7947 */ /* 0x000fec0003800000 */
.L_x_43578:
[----:B------:R-:W-:-:S06]  /*ead0*/  DSETP.GTU.AND P0, PT, R24, +INF , PT ;  /* 0x7ff000001800742a */ /* 0x000fcc0003f0c000 */
[----:B------:R-:W-:-:S14]  /*eae0*/  DSETP.LE.AND P0, PT, R14, +INF , !P0 ;  /* 0x7ff000000e00742a */ /* 0x000fdc0004703000 */
[----:B------:R-:W1:Y:S01]  /*eaf0*/  @!P0 LDC.64 R2, c[0x0][0x220] ;  /* 0x00008800ff028b82 */ /* 0x000e620000000a00 */
[----:B------:R-:W-:Y:S02]  /*eb00*/  @P0 DSETP.NEU.AND P2, PT, R14, +INF , PT ;  /* 0x7ff000000e00042a */ /* 0x000fe40003f4d000 */
[----:B-1----:R-:W-:-:S06]  /*eb10*/  @!P0 DADD R2, R18, R2 ;  /* 0x0000000012028229 */ /* 0x002fcc0000000002 */
[----:B------:R-:W-:Y:S02]  /*eb20*/  @P0 FSEL R2, R18, RZ, P2 ;  /* 0x000000ff12020208 */ /* 0x000fe40001000000 */
[----:B------:R-:W-:-:S07]  /*eb30*/  @P0 FSEL R3, R19, -QNAN , P2 ;  /* 0xfff8000013030808 */ /* 0x000fce0001000000 */
.L_x_43579:
[----:B------:R-:W-:Y:S05]  /*eb40*/  BSYNC B0 ;  /* 0x0000000000007941 */ /* 0x000fea0003800000 */
.L_x_43577:
[C---:B------:R-:W-:Y:S01]  /*eb50*/  DSETP.GEU.AND P0, PT, R2.reuse, RZ, PT ;  /* 0x000000ff0200722a */ /* 0x040fe20003f0e000 */
[----:B------:R-:W-:Y:S02]  /*eb60*/  ULDC.64 UR10, c[0x0][0x220] ;  /* 0x00008800000a7ab9 */ /* 0x000fe40000000a00 */
[----:B------:R-:W-:-:S03]  /*eb70*/  DADD R14, R2, UR10 ;  /* 0x0000000a020e7e29 */ /* 0x000fc60008000000 */
[----:B------:R-:W-:-:S06]  /*eb80*/  DSETP.GT.XOR P0, PT, RZ, UR10, !P0 ;  /* 0x0000000aff007e2a */ /* 0x000fcc000c704800 */
[----:B------:R-:W-:-:S06]  /*eb90*/  DSETP.NEU.AND P0, PT, R2, RZ, P0 ;  /* 0x000000ff0200722a */ /* 0x000fcc000070d000 */
[----:B------:R-:W-:Y:S02]  /*eba0*/  FSEL R2, R14, R2, P0 ;  /* 0x000000020e027208 */ /* 0x000fe40000000000 */
[----:B------:R-:W-:-:S07]  /*ebb0*/  FSEL R3, R15, R3, P0 ;  /* 0x000000030f037208 */ /* 0x000fce0000000000 */
.L_x_43576:
[----:B------:R-:W-:Y:S05]  /*ebc0*/  BSYNC B1 ;  /* 0x0000000000017941 */ /* 0x000fea0003800000 */
.L_x_43575:
        /* <DEDUP_REMOVED lines=44> */
.L_x_43601:
        /* <DEDUP_REMOVED lines=12> */
.L_x_43600:
[----:B------:R-:W-:Y:S02]  /*ef50*/  IMAD.MOV.U32 R14, RZ, RZ, R29 ;  /* 0x000000ffff0e7224 */ /* 0x000fe400078e001d */
[----:B------:R-:W-:-:S07]  /*ef60*/  IMAD.MOV.U32 R29, RZ, RZ, R19 ;  /* 0x000000ffff1d7224 */ /* 0x000fce00078e0013 */
.L_x_43599:
[----:B------:R-:W-:Y:S05]  /*ef70*/  BSYNC B2 ;  /* 0x0000000000027941 */ /* 0x000fea0003800000 */
.L_x_43598:
        /* <DEDUP_REMOVED lines=13> */
.L_x_43607:
        /* <DEDUP_REMOVED lines=33> */
.L_x_43606:
[----:B------:R-:W-:Y:S02]  /*f260*/  IMAD.MOV.U32 R14, RZ, RZ, R29 ;  /* 0x000000ffff0e7224 */ /* 0x000fe400078e001d */
[----:B------:R-:W-:-:S07]  /*f270*/  IMAD.MOV.U32 R29, RZ, RZ, R28 ;  /* 0x000000ffff1d7224 */ /* 0x000fce00078e001c */
.L_x_43605:
[----:B------:R-:W-:Y:S05]  /*f280*/  BSYNC B3 ;  /* 0x0000000000037941 */ /* 0x000fea0003800000 */
.L_x_43604:
[----:B------:R-:W-:-:S13]  /*f290*/  ISETP.GE.U32.AND P0, PT, R19, 0xc, PT ;  /* 0x0000000c1300780c */ /* 0x000fda0003f06070 */
[----:B------:R-:W-:Y:S05]  /*f2a0*/  @!P0 BRA `(.L_x_43603) ;  /* 0x0000000400d88947 */ /* 0x000fea0003800000 */
[----:B------:R-:W-:Y:S01]  /*f2b0*/  BSSY B3, `(.L_x_43603) ;  /* 0x0000075000037945 */ /* 0x000fe20003800000 */
[----:B------:R-:W-:-:S07]  /*f2c0*/  VIADD R18, R18, 0x10 ;  /* 0x0000001012127836 */ /* 0x000fce0000000000 */
.L_x_43608:
        /* <DEDUP_REMOVED lines=116> */
.L_x_43603:
[----:B------:R-:W-:Y:S05]  /*fa10*/  BSYNC B2 ;  /* 0x0000000000027941 */ /* 0x000fea0003800000 */
.L_x_43602:
        /* <DEDUP_REMOVED lines=19> */
.L_x_43610:
[----:B------:R-:W-:Y:S05]  /*fb50*/  BSYNC B2 ;  /* 0x0000000000027941 */ /* 0x000fea0003800000 */
.L_x_43609:
[----:B------:R-:W-:Y:S02]  /*fb60*/  IMAD.MOV.U32 R15, RZ, RZ, R25 ;  /* 0x000000ffff0f7224 */ /* 0x000fe400078e0019 */
[----:B------:R-:W-:-:S03]  /*fb70*/  IMAD.MOV.U32 R14, RZ, RZ, R24 ;  /* 0x000000ffff0e7224 */ /* 0x000fc600078e0018 */
[----:B------:R-:W-:Y:S01]  /*fb80*/  LOP3.LUT R15, R15, 0x80000000, R17, 0xb8, !PT ;  /* 0x800000000f0f7812 */ /* 0x000fe200078eb811 */
[----:B------:R-:W-:Y:S06]  /*fb90*/  BRA `(.L_x_43597) ;  /* 0x00000000001c7947 */ /* 0x000fec0003800000 */
.L_x_43596:
[----:B------:R-:W-:-:S06]  /*fba0*/  DSETP.GTU.AND P0, PT, R24, +INF , PT ;  /* 0x7ff000001800742a */ /* 0x000fcc0003f0c000 */
[----:B------:R-:W-:-:S14]  /*fbb0*/  DSETP.LE.AND P0, PT, R18, +INF , !P0 ;  /* 0x7ff000001200742a */ /* 0x000fdc0004703000 */
[----:B------:R-:W1:Y:S01]  /*fbc0*/  @!P0 LDC.64 R14, c[0x0][0x220] ;  /* 0x00008800ff0e8b82 */ /* 0x000e620000000a00 */
[----:B------:R-:W-:Y:S02]  /*fbd0*/  @P0 DSETP.NEU.AND P2, PT, R18, +INF , PT ;  /* 0x7ff000001200042a */ /* 0x000fe40003f4d000 */
[----:B-1----:R-:W-:-:S06]  /*fbe0*/  @!P0 DADD R14, R16, R14 ;  /* 0x00000000100e8229 */ /* 0x002fcc000000000e */
[----:B------:R-:W-:Y:S02]  /*fbf0*/  @P0 FSEL R14, R16, RZ, P2 ;  /* 0x000000ff100e0208 */ /* 0x000fe40001000000 */
[----:B------:R-:W-:-:S07]  /*fc00*/  @P0 FSEL R15, R17, -QNAN , P2 ;  /* 0xfff80000110f0808 */ /* 0x000fce0001000000 */
.L_x_43597:
[----:B------:R-:W-:Y:S05]  /*fc10*/  BSYNC B0 ;  /* 0x0000000000007941 */ /* 0x000fea0003800000 */
.L_x_43595:
[C---:B------:R-:W-:Y:S01]  /*fc20*/  DSETP.GEU.AND P0, PT, R14.reuse, RZ, PT ;  /* 0x000000ff0e00722a */ /* 0x040fe20003f0e000 */
[----:B------:R-:W-:Y:S02]  /*fc30*/  ULDC.64 UR10, c[0x0][0x220] ;  /* 0x00008800000a7ab9 */ /* 0x000fe40000000a00 */
[----:B------:R-:W-:-:S03]  /*fc40*/  DADD R16, R14, UR10 ;  /* 0x0000000a0e107e29 */ /* 0x000fc60008000000 */
[----:B------:R-:W-:-:S06]  /*fc50*/  DSETP.GT.XOR P0, PT, RZ, UR10, !P0 ;  /* 0x0000000aff007e2a */ /* 0x000fcc000c704800 */
[----:B------:R-:W-:-:S06]  /*fc60*/  DSETP.NEU.AND P0, PT, R14, RZ, P0 ;  /* 0x000000ff0e00722a */ /* 0x000fcc000070d000 */
[----:B------:R-:W-:Y:S02]  /*fc70*/  FSEL R24, R16, R14, P0 ;  /* 0x0000000e10187208 */ /* 0x000fe40000000000 */
[----:B------:R-:W-:-:S07]  /*fc80*/  FSEL R23, R17, R15, P0 ;  /* 0x0000000f11177208 */ /* 0x000fce0000000000 */
.L_x_43594:
[----:B------:R-:W-:Y:S05]  /*fc90*/  BSYNC B1 ;  /* 0x0000000000017941 */ /* 0x000fea0003800000 */
.L_x_43593:
        /* <DEDUP_REMOVED lines=42> */
.L_x_43619:
        /* <DEDUP_REMOVED lines=12> */
.L_x_43618:
[----:B------:R-:W-:-:S07]  /*10000*/  IMAD.MOV.U32 R14, RZ, RZ, R29 ;  /* 0x000000ffff0e7224 */ /* 0x000fce00078e001d */
.L_x_43617:
[----:B------:R-:W-:Y:S05]  /*10010*/  BSYNC B2 ;  /* 0x0000000000027941 */ /* 0x000fea0003800000 */
.L_x_43616:
        /* <DEDUP_REMOVED lines=13> */
.L_x_43625:
        /* <DEDUP_REMOVED lines=33> */
.L_x_43624:
[----:B------:R-:W-:-:S07]  /*10300*/  IMAD.MOV.U32 R14, RZ, RZ, R29 ;  /* 0x000000ffff0e7224 */ /* 0x000fce00078e001d */
.L_x_43623:
[----:B------:R-:W-:Y:S05]  /*10310*/  BSYNC B3 ;  /* 0x0000000000037941 */ /* 0x000fea0003800000 */
.L_x_43622:
[----:B------:R-:W-:-:S13]  /*10320*/  ISETP.GE.U32.AND P0, PT, R27, 0xc, PT ;  /* 0x0000000c1b00780c */ /* 0x000fda0003f06070 */
[----:B------:R-:W-:Y:S05]  /*10330*/  @!P0 BRA `(.L_x_43621) ;  /* 0x0000000400d88947 */ /* 0x000fea0003800000 */
[----:B------:R-:W-:Y:S01]  /*10340*/  BSSY B3, `(.L_x_43621) ;  /* 0x0000075000037945 */ /* 0x000fe20003800000 */
[----:B------:R-:W-:-:S07]  /*10350*/  VIADD R19, R19, 0x10 ;  /* 0x0000001013137836 */ /* 0x000fce0000000000 */
.L_x_43626:
        /* <DEDUP_REMOVED lines=116> */
.L_x_43621:
[----:B------:R-:W-:Y:S05]  /*10aa0*/  BSYNC B2 ;  /* 0x0000000000027941 */ /* 0x000fea0003800000 */
.L_x_43620:
        /* <DEDUP_REMOVED lines=20> */
.L_x_43628:
[----:B------:R-:W-:Y:S05]  /*10bf0*/  BSYNC B2 ;  /* 0x0000000000027941 */ /* 0x000fea0003800000 */
.L_x_43627:
[----:B------:R-:W-:Y:S02]  /*10c00*/  IMAD.MOV.U32 R19, RZ, RZ, R25 ;  /* 0x000000ffff137224 */ /* 0x000fe400078e0019 */
[----:B------:R-:W-:-:S03]  /*10c10*/  IMAD.MOV.U32 R18, RZ, RZ, R16 ;  /* 0x000000ffff127224 */ /* 0x000fc600078e0010 */
[----:B------:R-:W-:Y:S01]  /*10c20*/  LOP3.LUT R19, R19, 0x80000000, R13, 0xb8, !PT ;  /* 0x8000000013137812 */ /* 0x000fe200078eb80d */
[----:B------:R-:W-:Y:S06]  /*10c30*/  BRA `(.L_x_43615) ;  /* 0x00000000001c7947 */ /* 0x000fec0003800000 */
.L_x_43614:
[----:B------:R-:W-:-:S06]  /*10c40*/  DSETP.GTU.AND P0, PT, R16, +INF , PT ;  /* 0x7ff000001000742a */ /* 0x000fcc0003f0c000 */
[----:B------:R-:W-:-:S14]  /*10c50*/  DSETP.LE.AND P0, PT, R14, +INF , !P0 ;  /* 0x7ff000000e00742a */ /* 0x000fdc0004703000 */
[----:B------:R-:W1:Y:S01]  /*10c60*/  @!P0 LDC.64 R18, c[0x0][0x220] ;  /* 0x00008800ff128b82 */ /* 0x000e620000000a00 */
[----:B------:R-:W-:Y:S02]  /*10c70*/  @P0 DSETP.NEU.AND P2, PT, R14, +INF , PT ;  /* 0x7ff000000e00042a */ /* 0x000fe40003f4d000 */
[----:B-1----:R-:W-:-:S06]  /*10c80*/  @!P0 DADD R18, R12, R18 ;  /* 0x000000000c128229 */ /* 0x002fcc0000000012 */
[----:B------:R-:W-:Y:S02]  /*10c90*/  @P0 FSEL R18, R12, RZ, P2 ;  /* 0x000000ff0c120208 */ /* 0x000fe40001000000 */
[----:B------:R-:W-:-:S07]  /*10ca0*/  @P0 FSEL R19, R13, -QNAN , P2 ;  /* 0xfff800000d130808 */ /* 0x000fce0001000000 */
.L_x_43615:
[----:B------:R-:W-:Y:S05]  /*10cb0*/  BSYNC B0 ;  /* 0x0000000000007941 */ /* 0x000fea0003800000 */
.L_x_43613:
[C---:B------:R-:W-:Y:S01]  /*10cc0*/  DSETP.GEU.AND P0, PT, R18.reuse, RZ, PT ;  /* 0x000000ff1200722a */ /* 0x040fe20003f0e000 */
[----:B------:R-:W-:Y:S02]  /*10cd0*/  ULDC.64 UR10, c[0x0][0x220] ;  /* 0x00008800000a7ab9 */ /* 0x000fe40000000a00 */
[----:B------:R-:W-:-:S03]  /*10ce0*/  DADD R12, R18, UR10 ;  /* 0x0000000a120c7e29 */ /* 0x000fc60008000000 */
[----:B------:R-:W-:-:S06]  /*10cf0*/  DSETP.GT.XOR P0, PT, RZ, UR10, !P0 ;  /* 0x0000000aff007e2a */ /* 0x000fcc000c704800 */
[----:B------:R-:W-:-:S06]  /*10d00*/  DSETP.NEU.AND P0, PT, R18, RZ, P0 ;  /* 0x000000ff1200722a */ /* 0x000fcc000070d000 */
[----:B------:R-:W-:Y:S02]  /*10d10*/  FSEL R14, R12, R18, P0 ;  /* 0x000000120c0e7208 */ /* 0x000fe40000000000 */
[----:B------:R-:W-:-:S07]  /*10d20*/  FSEL R15, R13, R19, P0 ;  /* 0x000000130d0f7208 */ /* 0x000fce0000000000 */
.L_x_43612:
[----:B------:R-:W-:Y:S05]  /*10d30*/  BSYNC B1 ;  /* 0x0000000000017941 */ /* 0x000fea0003800000 */
.L_x_43611:
        /* <DEDUP_REMOVED lines=21> */
.L_x_43631:
[----:B------:R-:W-:-:S13]  /*10e90*/  ISETP.GE.AND P0, PT, R22, UR4, PT ;  /* 0x0000000416007c0c */ /* 0x000fda000bf06270 */
[----:B------:R-:W-:Y:S05]  /*10ea0*/  @P0 BRA `(.L_x_43633) ;  /* 0x0000000000300947 */ /* 0x000fea0003800000 */
[----:B--2---:R-:W2:Y:S01]  /*10eb0*/  LDC.64 R8, c[0x0][0x228] ;  /* 0x00008a00ff087b82 */ /* 0x004ea20000000a00 */
[C---:B0-----:R-:W-:Y:S02]  /*10ec0*/  VIADD R11, R22.reuse, UR6 ;  /* 0x00000006160b7c36 */ /* 0x041fe40008000000 */
[----:B------:R-:W-:Y:S02]  /*10ed0*/  VIADD R22, R22, 0x80 ;  /* 0x0000008016167836 */ /* 0x000fe40000000000 */
[----:B--2---:R-:W-:-:S05]  /*10ee0*/  IMAD.WIDE.U32 R8, R11, 0x8, R8 ;  /* 0x000000080b087825 */ /* 0x004fca00078e0008 */
[----:B------:R2:W-:Y:S02]  /*10ef0*/  STG.E.64 desc[UR8][R8.64], R6 ;  /* 0x0000000608007986 */ /* 0x0005e4000c101b08 */
.L_x_43632:
[----:B------:R-:W-:-:S13]  /*10f00*/  ISETP.GE.AND P0, PT, R22, UR4, PT ;  /* 0x0000000416007c0c */ /* 0x000fda000bf06270 */
[----:B------:R-:W-:Y:S05]  /*10f10*/  @P0 BRA `(.L_x_43634) ;  /* 0x0000000000340947 */ /* 0x000fea0003800000 */
[----:B--2---:R-:W2:Y:S01]  /*10f20*/  LDC.64 R6, c[0x0][0x228] ;  /* 0x00008a00ff067b82 */ /* 0x004ea20000000a00 */
[C---:B------:R-:W-:Y:S02]  /*10f30*/  VIADD R9, R22.reuse, UR6 ;  /* 0x0000000616097c36 */ /* 0x040fe40008000000 */
[----:B------:R-:W-:Y:S02]  /*10f40*/  VIADD R22, R22, 0x80 ;  /* 0x0000008016167836 */ /* 0x000fe40000000000 */
[----:B--2---:R-:W-:-:S05]  /*10f50*/  IMAD.WIDE.U32 R6, R9, 0x8, R6 ;  /* 0x0000000809067825 */ /* 0x004fca00078e0006 */
[----:B------:R3:W-:Y:S02]  /*10f60*/  STG.E.64 desc[UR8][R6.64], R4 ;  /* 0x0000000406007986 */ /* 0x0007e4000c101b08 */
.L_x_43633:
        /* <DEDUP_REMOVED lines=8> */
.L_x_43634:
[----:B------:R-:W-:Y:S05]  /*10ff0*/  BSYNC B1 ;  /* 0x0000000000017941 */ /* 0x000fea0003800000 */
.L_x_43630:
[----:B------:R-:W-:-:S13]  /*11000*/  ISETP.GE.AND P0, PT, R22, UR4, PT ;  /* 0x0000000416007c0c */ /* 0x000fda000bf06270 */
[----:B---3--:R-:W3:Y:S01]  /*11010*/  @!P0 LDC.64 R2, c[0x0][0x228] ;  /* 0x00008a00ff028b82 */ /* 0x008ee20000000a00 */
[C---:B0-----:R-:W-:Y:S02]  /*11020*/  @!P0 VIADD R5, R22.reuse, UR6 ;  /* 0x0000000616058c36 */ /* 0x041fe40008000000 */
[----:B------:R-:W-:Y:S02]  /*11030*/  @!P0 IMAD.MOV.U32 R25, RZ, RZ, R23 ;  /* 0x000000ffff198224 */ /* 0x000fe400078e0017 */
[----:B------:R-:W-:Y:S02]  /*11040*/  @!P0 VIADD R22, R22, 0x80 ;  /* 0x0000008016168836 */ /* 0x000fe40000000000 */
[----:B---3--:R-:W-:-:S05]  /*11050*/  @!P0 IMAD.WIDE.U32 R2, R5, 0x8, R2 ;  /* 0x0000000805028825 */ /* 0x008fca00078e0002 */
[----:B------:R4:W-:Y:S02]  /*11060*/  @!P0 STG.E.64 desc[UR8][R2.64], R24 ;  /* 0x0000001802008986 */ /* 0x0009e4000c101b08 */
.L_x_43635:
[----:B------:R-:W-:Y:S05]  /*11070*/  BSYNC B0 ;  /* 0x0000000000007941 */ /* 0x000fea0003800000 */
.L_x_43629:
        /* <DEDUP_REMOVED lines=8> */
.L_x_43636:
        /* <DEDUP_REMOVED lines=16> */
.L_x_57562:


//--------------------- .text._ZN2at6native18elementwise_kernelILi128ELi4EZNS0_15gpu_kernel_implINS0_13AUnaryFunctorIdddZZZNS0_21remainder_kernel_cudaERNS_18TensorIteratorBaseEENKUlvE0_clEvENKUlvE_clEvEUlddE_EEEEvS5_RKT_EUliE_EEviT1_ --------------------------
	.section	.text._ZN2at6native18elementwise_kernelILi128ELi4EZNS0_15gpu_kernel_implINS0_13AUnaryFunctorIdddZZZNS0_21remainder_kernel_cudaERNS_18TensorIteratorBaseEENKUlvE0_clEvENKUlvE_clEvEUlddE_EEEEvS5_RKT_EUliE_EEviT1_,"ax",@progbits
	.align	128
        .global         _ZN2at6native18elementwise_kernelILi128ELi4EZNS0_15gpu_kernel_implINS0_13AUnaryFunctorIdddZZZNS0_21remainder_kernel_cudaERNS_18TensorIteratorBaseEENKUlvE0_clEvENKUlvE_clEvEUlddE_EEEEvS5_RKT_EUliE_EEviT1_
        .type           _ZN2at6native18elementwise_kernelILi128ELi4EZNS0_15gpu_kernel_implINS0_13AUnaryFunctorIdddZZZNS0_21remainder_kernel_cudaERNS_18TensorIteratorBaseEENKUlvE0_clEvENKUlvE_clEvEUlddE_EEEEvS5_RKT_EUliE_EEviT1_,@function
        .size           _ZN2at6native18elementwise_kernelILi128ELi4EZNS0_15gpu_kernel_implINS0_13AUnaryFunctorIdddZZZNS0_21remainder_kernel_cudaERNS_18TensorIteratorBaseEENKUlvE0_clEvENKUlvE_clEvEUlddE_EEEEvS5_RKT_EUliE_EEviT1_,(.L_x_57563 - _ZN2at6native18elementwise_kernelILi128ELi4EZNS0_15gpu_kernel_implINS0_13AUnaryFunctorIdddZZZNS0_21remainder_kernel_cudaERNS_18TensorIteratorBaseEENKUlvE0_clEvENKUlvE_clEvEUlddE_EEEEvS5_RKT_EUliE_EEviT1_)
        .other          _ZN2at6native18elementwise_kernelILi128ELi4EZNS0_15gpu_kernel_implINS0_13AUnaryFunctorIdddZZZNS0_21remainder_kernel_cudaERNS_18TensorIteratorBaseEENKUlvE0_clEvENKUlvE_clEvEUlddE_EEEEvS5_RKT_EUliE_EEviT1_,@"STO_CUDA_ENTRY STV_DEFAULT"
_ZN2at6native18elementwise_kernelILi128ELi4EZNS0_15gpu_kernel_implINS0_13AUnaryFunctorIdddZZZNS0_21remainder_kernel_cudaERNS_18TensorIteratorBaseEENKUlvE0_clEvENKUlvE_clEvEUlddE_EEEEvS5_RKT_EUliE_EEviT1_:
.text._ZN2at6native18elementwise_kernelILi128ELi4EZNS0_15gpu_kernel_implINS0_13AUnaryFunctorIdddZZZNS0_21remainder_kernel_cudaERNS_18TensorIteratorBaseEENKUlvE0_clEvENKUlvE_clEvEUlddE_EEEEvS5_RKT_EUliE_EEviT1_:
        /* <DEDUP_REMOVED lines=312> */
.L_x_43639:
        /* <DEDUP_REMOVED lines=21> */
.L_x_43643:
[----:B------:R-:W2:Y:S02]  /*14d0*/  LDG.E.U8 R2, desc[UR36][R4.64] ;  /* 0x0000002404027981 */ /* 0x000ea4000c1e1100 */
[----:B--2---:R-:W0:Y:S01]  /*14e0*/  I2F.F64.U16 R2, R2 ;  /* 0x0000000200027312 */ /* 0x004e220000101800 */
[----:B------:R-:W-:Y:S05]  /*14f0*/  BRA `(.L_x_43645) ;  /* 0x0000000c00707947 */ /* 0x000fea0003800000 */
.L_x_43642:
        /* <DEDUP_REMOVED lines=9> */
.L_x_43647:
[----:B------:R-:W2:Y:S02]  /*1590*/  LDG.E R2, desc[UR36][R4.64] ;  /* 0x0000002404027981 */ /* 0x000ea4000c1e1900 */
[----:B--2---:R-:W0:Y:S01]  /*15a0*/  I2F.F64 R2, R2 ;  /* 0x0000000200027312 */ /* 0x004e220000201c00 */
[----:B------:R-:W-:Y:S05]  /*15b0*/  BRA `(.L_x_43645) ;  /* 0x0000000c00407947 */ /* 0x000fea0003800000 */
.L_x_43646:
[----:B------:R-:W2:Y:S02]  /*15c0*/  LDG.E.U16 R2, desc[UR36][R4.64] ;  /* 0x0000002404027981 */ /* 0x000ea4000c1e1500 */
[----:B--2---:R-:W0:Y:S01]  /*15d0*/  I2F.F64.S16 R2, R2 ;  /* 0x0000000200027312 */ /* 0x004e220000101c00 */
[----:B------:R-:W-:Y:S05]  /*15e0*/  BRA `(.L_x_43645) ;  /* 0x0000000c00347947 */ /* 0x000fea0003800000 */
.L_x_43641:
        /* <DEDUP_REMOVED lines=10> */
.L_x_43649:
[----:B------:R-:W2:Y:S02]  /*1690*/  LDG.E.U16 R0, desc[UR36][R4.64] ;  /* 0x0000002404007981 */ /* 0x000ea4000c1e1500 */
[----:B--2---:R-:W-:-:S05]  /*16a0*/  HADD2.F32 R0, -RZ, R0.H0_H0 ;  /* 0x20000000ff007230 */ /* 0x004fca0000004100 */
[----:B------:R-:W-:-:S04]  /*16b0*/  FMUL.FTZ R0, R0, 1 ;  /* 0x3f80000000007820 */ /* 0x000fc80000410000 */
[----:B------:R0:W1:Y:S01]  /*16c0*/  F2F.F64.F32 R2, R0 ;  /* 0x0000000000027310 */ /* 0x0000620000201800 */
[----:B------:R-:W-:Y:S05]  /*16d0*/  BRA `(.L_x_43645) ;  /* 0x0000000800f87947 */ /* 0x000fea0003800000 */
.L_x_43648:
        /* <DEDUP_REMOVED lines=10> */
.L_x_43651:
[----:B------:R-:W2:Y:S02]  /*1780*/  LDG.E.U16 R4, desc[UR36][R4.64] ;  /* 0x0000002404047981 */ /* 0x000ea4000c1e1500 */
[----:B--2---:R-:W-:-:S05]  /*1790*/  HADD2.F32 R0, -RZ, R4.H0_H0 ;  /* 0x20000004ff007230 */ /* 0x004fca0000004100 */
[----:B------:R-:W-:-:S04]  /*17a0*/  FMUL.FTZ R0, R0, 1 ;  /* 0x3f80000000007820 */ /* 0x000fc80000410000 */
[----:B------:R0:W1:Y:S01]  /*17b0*/  F2F.F64.F32 R2, R0 ;  /* 0x0000000000027310 */ /* 0x0000620000201800 */
[----:B------:R-:W-:Y:S05]  /*17c0*/  BRA `(.L_x_43645) ;  /* 0x0000000800bc7947 */ /* 0x000fea0003800000 */
.L_x_43650:
[----:B------:R0:W5:Y:S01]  /*17d0*/  LDG.E.64 R2, desc[UR36][R4.64] ;  /* 0x0000002404027981 */ /* 0x000162000c1e1b00 */
[----:B------:R-:W-:Y:S05]  /*17e0*/  BRA `(.L_x_43645) ;  /* 0x0000000800b47947 */ /* 0x000fea0003800000 */
.L_x_43640:
        /* <DEDUP_REMOVED lines=13> */
.L_x_43654:
[----:B------:R0:W5:Y:S01]  /*18c0*/  LDG.E.64 R2, desc[UR36][R4.64] ;  /* 0x0000002404027981 */ /* 0x000162000c1e1b00 */
[----:B------:R-:W-:Y:S05]  /*18d0*/  BRA `(.L_x_43645) ;  /* 0x0000000800787947 */ /* 0x000fea0003800000 */
.L_x_43653:
        /* <DEDUP_REMOVED lines=28> */
.L_x_43656:
        /* <DEDUP_REMOVED lines=15> */
.L_x_43655:
[----:B------:R-:W2:Y:S02]  /*1b90*/  LDG.E.U16 R0, desc[UR36][R4.64] ;  /* 0x0000002404007981 */ /* 0x000ea4000c1e1500 */
[----:B--2---:R-:W-:-:S04]  /*1ba0*/  IMAD.U32 R0, R0, 0x10000, RZ ;  /* 0x0001000000007824 */ /* 0x004fc800078e00ff */
[----:B------:R-:W-:-:S04]  /*1bb0*/  FMUL.FTZ R0, R0, 1 ;  /* 0x3f80000000007820 */ /* 0x000fc80000410000 */
[----:B------:R0:W1:Y:S01]  /*1bc0*/  F2F.F64.F32 R2, R0 ;  /* 0x0000000000027310 */ /* 0x0000620000201800 */
[----:B------:R-:W-:Y:S05]  /*1bd0*/  BRA `(.L_x_43645) ;  /* 0x0000000400b87947 */ /* 0x000fea0003800000 */
.L_x_43652:
        /* <DEDUP_REMOVED lines=11> */
.L_x_43659:
        /* <DEDUP_REMOVED lines=21> */
.L_x_43663:
[----:B------:R-:W-:Y:S05]  /*1de0*/  BSYNC B1 ;  /* 0x0000000000017941 */ /* 0x000fea0003800000 */
.L_x_43662:
[----:B------:R-:W-:Y:S01]  /*1df0*/  LEA R3, R0, 0x3b800000, 0x17 ;  /* 0x3b80000000037811 */ /* 0x000fe200078eb8ff */
[----:B------:R-:W-:-:S05]  /*1e00*/  IMAD.SHL.U32 R0, R2, 0x100000, RZ ;  /* 0x0010000002007824 */ /* 0x000fca00078e00ff */
[----:B------:R-:W-:-:S07]  /*1e10*/  LOP3.LUT R0, R3, R0, R4, 0xfe, !PT ;  /* 0x0000000003007212 */ /* 0x000fce00078efe04 */
.L_x_43661:
[----:B------:R-:W-:Y:S05]  /*1e20*/  BSYNC B0 ;  /* 0x0000000000007941 */ /* 0x000fea0003800000 */
.L_x_43660:
[----:B------:R-:W-:-:S04]  /*1e30*/  FMUL.FTZ R0, R0, 1 ;  /* 0x3f80000000007820 */ /* 0x000fc80000410000 */
[----:B------:R1:W2:Y:S01]  /*1e40*/  F2F.F64.F32 R2, R0 ;  /* 0x0000000000027310 */ /* 0x0002a20000201800 */
[----:B------:R-:W-:Y:S05]  /*1e50*/  BRA `(.L_x_43645) ;  /* 0x0000000400187947 */ /* 0x000fea0003800000 */
.L_x_43658:
        /* <DEDUP_REMOVED lines=21> */
.L_x_43667:
[----:B------:R-:W-:Y:S05]  /*1fb0*/  BSYNC B1 ;  /* 0x0000000000017941 */ /* 0x000fea0003800000 */
.L_x_43666:
[----:B------:R-:W-:Y:S01]  /*1fc0*/  LEA R3, R0, 0x37800000, 0x17 ;  /* 0x3780000000037811 */ /* 0x000fe200078eb8ff */
[----:B------:R-:W-:-:S05]  /*1fd0*/  IMAD.SHL.U32 R0, R2, 0x200000, RZ ;  /* 0x0020000002007824 */ /* 0x000fca00078e00ff */
[----:B------:R-:W-:-:S07]  /*1fe0*/  LOP3.LUT R0, R3, R0, R4, 0xfe, !PT ;  /* 0x0000000003007212 */ /* 0x000fce00078efe04 */
.L_x_43665:
[----:B------:R-:W-:Y:S05]  /*1ff0*/  BSYNC B0 ;  /* 0x0000000000007941 */ /* 0x000fea0003800000 */
.L_x_43664:
[----:B------:R-:W-:-:S04]  /*2000*/  FMUL.FTZ R0, R0, 1 ;  /* 0x3f80000000007820 */ /* 0x000fc80000410000 */
[----:B------:R3:W4:Y:S01]  /*2010*/  F2F.F64.F32 R2, R0 ;  /* 0x0000000000027310 */ /* 0x0007220000201800 */
[----:B------:R-:W-:Y:S05]  /*2020*/  BRA `(.L_x_43645) ;  /* 0x0000000000a47947 */ /* 0x000fea0003800000 */
.L_x_43657:
        /* <DEDUP_REMOVED lines=14> */
.L_x_43671:
[----:B------:R-:W-:Y:S05]  /*2110*/  BSYNC B0 ;  /* 0x0000000000007941 */ /* 0x000fea0003800000 */
.L_x_43670:
[----:B------:R-:W-:-:S04]  /*2120*/  FMUL.FTZ R0, R0, 1 ;  /* 0x3f80000000007820 */ /* 0x000fc80000410000 */
[----:B------:R0:W1:Y:S01]  /*2130*/  F2F.F64.F32 R2, R0 ;  /* 0x0000000000027310 */ /* 0x0000620000201800 */
[----:B------:R-:W-:Y:S05]  /*2140*/  BRA `(.L_x_43645) ;  /* 0x00000000005c7947 */ /* 0x000fea0003800000 */
.L_x_43644:
        /* <DEDUP_REMOVED lines=16> */
.L_x_43672:
[----:B------:R-:W-:Y:S01]  /*2250*/  CS2R R2, SRZ ;  /* 0x0000000000027805 */ /* 0x000fe2000001ff00 */
[----:B------:R-:W-:Y:S06]  /*2260*/  BRA `(.L_x_43645) ;  /* 0x0000000000147947 */ /* 0x000fec0003800000 */
.L_x_43669:
[----:B------:R-:W2:Y:S02]  /*2270*/  LDG.E.64 R2, desc[UR36][R4.64] ;  /* 0x0000002404027981 */ /* 0x000ea4000c1e1b00 */
[----:B--2---:R-:W0:Y:S01]  /*2280*/  I2F.F64.U64 R2, R2 ;  /* 0x0000000200027312 */ /* 0x004e220000301800 */
[----:B------:R-:W-:Y:S05]  /*2290*/  BRA `(.L_x_43645) ;  /* 0x0000000000087947 */ /* 0x000fea0003800000 */
.L_x_43668:
[----:B------:R-:W2:Y:S02]  /*22a0*/  LDG.E R2, desc[UR36][R4.64] ;  /* 0x0000002404027981 */ /* 0x000ea4000c1e1900 */
[----:B--2---:R-:W0:Y:S02]  /*22b0*/  I2F.F64.U32 R2, R2 ;  /* 0x0000000200027312 */ /* 0x004e240000201800 */
.L_x_43645:
        /* <DEDUP_REMOVED lines=40> */
.L_x_43679:
        /* <DEDUP_REMOVED lines=12> */
.L_x_43678:
[----:B------:R-:W-:-:S07]  /*2600*/  IMAD.MOV.U32 R4, RZ, RZ, R10 ;  /* 0x000000ffff047224 */ /* 0x000fce00078e000a */
.L_x_43677:
[----:B------:R-:W-:Y:S05]  /*2610*/  BSYNC B1 ;  /* 0x0000000000017941 */ /* 0x000fea0003800000 */
.L_x_43676:
        /* <DEDUP_REMOVED lines=13> */
.L_x_43685:
        /* <DEDUP_REMOVED lines=33> */
.L_x_43684:
[----:B------:R-:W-:-:S07]  /*2900*/  IMAD.MOV.U32 R4, RZ, RZ, R12 ;  /* 0x000000ffff047224 */ /* 0x000fce00078e000c */
.L_x_43683:
[----:B------:R-:W-:Y:S05]  /*2910*/  BSYNC B2 ;  /* 0x0000000000027941 */ /* 0x000fea0003800000 */
.L_x_43682:
[----:B------:R-:W-:-:S13]  /*2920*/  ISETP.GE.U32.AND P0, PT, R10, 0xc, PT ;  /* 0x0000000c0a00780c */ /* 0x000fda0003f06070 */
[----:B------:R-:W-:Y:S05]  /*2930*/  @!P0 BRA `(.L_x_43681) ;  /* 0x0000000400d48947 */ /* 0x000fea0003800000 */
[----:B------:R-:W-:Y:S01]  /*2940*/  BSSY B2, `(.L_x_43681) ;  /* 0x0000074000027945 */ /* 0x000fe20003800000 */
.L_x_43686:
        /* <DEDUP_REMOVED lines=116> */
.L_x_43681:
[----:B------:R-:W-:Y:S05]  /*3090*/  BSYNC B1 ;  /* 0x0000000000017941 */ /* 0x000fea0003800000 */
.L_x_43680:
        /* <DEDUP_REMOVED lines=21> */
.L_x_43688:
[----:B------:R-:W-:Y:S05]  /*31f0*/  BSYNC B1 ;  /* 0x0000000000017941 */ /* 0x000fea0003800000 */
.L_x_43687:
[----:B------:R-:W-:-:S05]  /*3200*/  IMAD.MOV.U32 R11, RZ, RZ, R13 ;  /* 0x000000ffff0b7224 */ /* 0x000fca00078e000d */
[----:B------:R-:W-:Y:S01]  /*3210*/  LOP3.LUT R11, R11, 0x80000000, R5, 0xb8, !PT ;  /* 0x800000000b0b7812 */ /* 0x000fe200078eb805 */
[----:B------:R-:W-:Y:S06]  /*3220*/  BRA `(.L_x_43675) ;  /* 0x00000000001c7947 */ /* 0x000fec0003800000 */
.L_x_43674:
[----:B------:R-:W-:-:S06]  /*3230*/  DSETP.GTU.AND P0, PT, R6, +INF , PT ;  /* 0x7ff000000600742a */ /* 0x000fcc0003f0c000 */
[----:B------:R-:W-:-:S14]  /*3240*/  DSETP.LE.AND P0, PT, R8, +INF , !P0 ;  /* 0x7ff000000800742a */ /* 0x000fdc0004703000 */
[----:B------:R-:W0:Y:S01]  /*3250*/  @!P0 LDC.64 R10, c[0x0][0x428] ;  /* 0x00010a00ff0a8b82 */ /* 0x000e220000000a00 */
[----:B------:R-:W-:Y:S02]  /*3260*/  @P0 DSETP.NEU.AND P1, PT, R8, +INF , PT ;  /* 0x7ff000000800042a */ /* 0x000fe40003f2d000 */
[----:B0-----:R-:W-:-:S06]  /*3270*/  @!P0 DADD R10, R2, R10 ;  /* 0x00000000020a8229 */ /* 0x001fcc000000000a */
[----:B------:R-:W-:Y:S02]  /*3280*/  @P0 FSEL R10, R4, RZ, P1 ;  /* 0x000000ff040a0208 */ /* 0x000fe40000800000 */
[----:B------:R-:W-:-:S07]  /*3290*/  @P0 FSEL R11, R5, -QNAN , P1 ;  /* 0xfff80000050b0808 */ /* 0x000fce0000800000 */
.L_x_43675:
[----:B------:R-:W-:Y:S05]  /*32a0*/  BSYNC B0 ;  /* 0x0000000000007941 */ /* 0x000fea0003800000 */
.L_x_43673:
[----:B------:R-:W3:Y:S01]  /*32b0*/  LDC.U8 R6, c[0x0][0x430] ;  /* 0x00010c00ff067b82 */ /* 0x000ee20000000000 */
[----:B------:R-:W-:-:S06]  /*32c0*/  DSETP.GEU.AND P0, PT, R10, RZ, PT ;  /* 0x000000ff0a00722a */ /* 0x000fcc0003f0e000 */
[----:B------:R-:W-:Y:S02]  /*32d0*/  DSETP.LT.XOR P0, PT, R2, RZ, !P0 ;  /* 0x000000ff0200722a */ /* 0x000fe40004701800 */
[----:B------:R-:W-:-:S04]  /*32e0*/  DADD R2, R10, R2 ;  /* 0x000000000a027229 */ /* 0x000fc80000000002 */
        /* <DEDUP_REMOVED lines=17> */
.L_x_43692:
[----:B------:R-:W0:Y:S02]  /*3400*/  F2I.S64.F64.TRUNC R4, R4 ;  /* 0x0000000400047311 */ /* 0x000e24000030d900 */
[----:B0-----:R-:W-:-:S05]  /*3410*/  IMAD.MOV.U32 R3, RZ, RZ, R4 ;  /* 0x000000ffff037224 */ /* 0x001fca00078e0004 */
[----:B------:R0:W-:Y:S01]  /*3420*/  STG.E.U8 desc[UR36][R16.64], R3 ;  /* 0x0000000310007986 */ /* 0x0001e2000c101124 */
[----:B------:R-:W-:Y:S05]  /*3430*/  BRA `(.L_x_43694) ;  /* 0x0000000c00f87947 */ /* 0x000fea0003800000 */
.L_x_43691:
        /* <DEDUP_REMOVED lines=9> */
.L_x_43696:
[----:B------:R-:W0:Y:S02]  /*34d0*/  F2I.F64.TRUNC R5, R4 ;  /* 0x0000000400057311 */ /* 0x000e24000030d100 */
[----:B0-----:R0:W-:Y:S01]  /*34e0*/  STG.E desc[UR36][R16.64], R5 ;  /* 0x0000000510007986 */ /* 0x0011e2000c101924 */
[----:B------:R-:W-:Y:S05]  /*34f0*/  BRA `(.L_x_43694) ;  /* 0x0000000c00c87947 */ /* 0x000fea0003800000 */
.L_x_43695:
[----:B------:R-:W0:Y:S02]  /*3500*/  F2I.F64.TRUNC R5, R4 ;  /* 0x0000000400057311 */ /* 0x000e24000030d100 */
[----:B0-----:R0:W-:Y:S01]  /*3510*/  STG.E.U16 desc[UR36][R16.64], R5 ;  /* 0x0000000510007986 */ /* 0x0011e2000c101524 */
[----:B------:R-:W-:Y:S05]  /*3520*/  BRA `(.L_x_43694) ;  /* 0x0000000c00bc7947 */ /* 0x000fea0003800000 */
.L_x_43690:
        /* <DEDUP_REMOVED lines=13> */
.L_x_43698:
        /* <DEDUP_REMOVED lines=8> */
.L_x_43697:
        /* <DEDUP_REMOVED lines=14> */
.L_x_43700:
        /* <DEDUP_REMOVED lines=9> */
.L_x_43699:
[----:B------:R0:W-:Y:S01]  /*37f0*/  STG.E.64 desc[UR36][R16.64], R4 ;  /* 0x0000000410007986 */ /* 0x0001e2000c101b24 */
[----:B------:R-:W-:Y:S05]  /*3800*/  BRA `(.L_x_43694) ;  /* 0x0000000c00047947 */ /* 0x000fea0003800000 */
.L_x_43689:
        /* <DEDUP_REMOVED lines=12> */
.L_x_43703:
[----:B------:R-:W-:-:S05]  /*38d0*/  CS2R R6, SRZ ;  /* 0x0000000000067805 */ /* 0x000fca000001ff00 */
[----:B------:R0:W-:Y:S01]  /*38e0*/  STG.E.128 desc[UR36][R16.64], R4 ;  /* 0x0000000410007986 */ /* 0x0001e2000c101d24 */
[----:B------:R-:W-:Y:S05]  /*38f0*/  BRA `(.L_x_43694) ;  /* 0x0000000800c87947 */ /* 0x000fea0003800000 */
.L_x_43702:
        /* <DEDUP_REMOVED lines=25> */
.L_x_43707:
[----:B------:R-:W-:Y:S05]  /*3a90*/  BSYNC B0 ;  /* 0x0000000000007941 */ /* 0x000fea0003800000 */
.L_x_43706:
[----:B------:R-:W-:-:S05]  /*3aa0*/  LOP3.LUT R3, R0, R3, RZ, 0xfc, !PT ;  /* 0x0000000300037212 */ /* 0x000fca00078efcff */
[----:B------:R0:W-:Y:S01]  /*3ab0*/  STG.E.U8 desc[UR36][R16.64], R3 ;  /* 0x0000000310007986 */ /* 0x0001e2000c101124 */
[----:B------:R-:W-:Y:S05]  /*3ac0*/  BRA `(.L_x_43694) ;  /* 0x0000000800547947 */ /* 0x000fea0003800000 */
.L_x_43705:
        /* <DEDUP_REMOVED lines=17> */
.L_x_43709:
[----:B------:R-:W-:Y:S01]  /*3be0*/  IMAD.MOV.U32 R0, RZ, RZ, 0x7f ;  /* 0x0000007fff007424 */ /* 0x000fe200078e00ff */
[----:B------:R-:W-:-:S04]  /*3bf0*/  ISETP.GT.U32.AND P0, PT, R2, 0x7f800000, PT ;  /* 0x7f8000000200780c */ /* 0x000fc80003f04070 */
[----:B------:R-:W-:-:S09]  /*3c00*/  SEL R0, R0, 0x7c, P0 ;  /* 0x0000007c00007807 */ /* 0x000fd20000000000 */
.L_x_43710:
[----:B------:R-:W-:Y:S05]  /*3c10*/  BSYNC B0 ;  /* 0x0000000000007941 */ /* 0x000fea0003800000 */
.L_x_43708:
[----:B------:R-:W-:-:S04]  /*3c20*/  LOP3.LUT R2, R3, 0x80000000, RZ, 0xc0, !PT ;  /* 0x8000000003027812 */ /* 0x000fc800078ec0ff */
[----:B------:R-:W-:-:S04]  /*3c30*/  SHF.R.U32.HI R3, RZ, 0x18, R2 ;  /* 0x00000018ff037819 */ /* 0x000fc80000011602 */
[----:B------:R-:W-:-:S05]  /*3c40*/  LOP3.LUT R3, R0, R3, RZ, 0xfc, !PT ;  /* 0x0000000300037212 */ /* 0x000fca00078efcff */
[----:B------:R0:W-:Y:S01]  /*3c50*/  STG.E.U8 desc[UR36][R16.64], R3 ;  /* 0x0000000310007986 */ /* 0x0001e2000c101124 */
[----:B------:R-:W-:Y:S05]  /*3c60*/  BRA `(.L_x_43694) ;  /* 0x0000000400ec7947 */ /* 0x000fea0003800000 */
.L_x_43704:
        /* <DEDUP_REMOVED lines=8> */
.L_x_43701:
        /* <DEDUP_REMOVED lines=11> */
.L_x_43713:
        /* <DEDUP_REMOVED lines=21> */
.L_x_43716:
[----:B------:R-:W-:-:S04]  /*3ef0*/  LOP3.LUT R2, R3, 0x80000000, RZ, 0xc0, !PT ;  /* 0x8000000003027812 */ /* 0x000fc800078ec0ff */
[----:B------:R-:W-:-:S04]  /*3f00*/  SHF.R.U32.HI R3, RZ, 0x18, R2 ;  /* 0x00000018ff037819 */ /* 0x000fc80000011602 */
[----:B------:R-:W-:-:S04]  /*3f10*/  LOP3.LUT R0, R0, R3, RZ, 0xfc, !PT ;  /* 0x0000000300007212 */ /* 0x000fc800078efcff */
[----:B------:R-:W-:-:S07]  /*3f20*/  PRMT R8, R0, 0x7610, R8 ;  /* 0x0000761000087816 */ /* 0x000fce0000000008 */
.L_x_43715:
[----:B------:R-:W-:Y:S05]  /*3f30*/  BSYNC B0 ;  /* 0x0000000000007941 */ /* 0x000fea0003800000 */
.L_x_43714:
[----:B------:R0:W-:Y:S01]  /*3f40*/  STG.E.U8 desc[UR36][R16.64], R8 ;  /* 0x0000000810007986 */ /* 0x0001e2000c101124 */
[----:B------:R-:W-:Y:S05]  /*3f50*/  BRA `(.L_x_43694) ;  /* 0x0000000400307947 */ /* 0x000fea0003800000 */
.L_x_43712:
        /* <DEDUP_REMOVED lines=21> */
.L_x_43719:
[----:B------:R-:W-:-:S04]  /*40b0*/  LOP3.LUT R2, R3, 0x80000000, RZ, 0xc0, !PT ;  /* 0x8000000003027812 */ /* 0x000fc800078ec0ff */
[----:B------:R-:W-:-:S04]  /*40c0*/  SHF.R.U32.HI R3, RZ, 0x18, R2 ;  /* 0x00000018ff037819 */ /* 0x000fc80000011602 */
[----:B------:R-:W-:-:S04]  /*40d0*/  LOP3.LUT R0, R0, R3, RZ, 0xfc, !PT ;  /* 0x0000000300007212 */ /* 0x000fc800078efcff */
[----:B------:R-:W-:-:S07]  /*40e0*/  PRMT R8, R0, 0x7610, R8 ;  /* 0x0000761000087816 */ /* 0x000fce0000000008 */
.L_x_43718:
[----:B------:R-:W-:Y:S05]  /*40f0*/  BSYNC B0 ;  /* 0x0000000000007941 */ /* 0x000fea0003800000 */
.L_x_43717:
[----:B------:R3:W-:Y:S01]  /*4100*/  STG.E.U8 desc[UR36][R16.64], R8 ;  /* 0x0000000810007986 */ /* 0x0007e2000c101124 */
[----:B------:R-:W-:Y:S05]  /*4110*/  BRA `(.L_x_43694) ;  /* 0x0000000000c07947 */ /* 0x000fea0003800000 */
.L_x_43711:
        /* <DEDUP_REMOVED lines=26> */
.L_x_43693:
        /* <DEDUP_REMOVED lines=16> */
.L_x_43722:
[----:B------:R-:W-:Y:S05]  /*43c0*/  BRA `(.L_x_43694) ;  /* 0x0000000000147947 */ /* 0x000fea0003800000 */
.L_x_43721:
[----:B------:R-:W0:Y:S02]  /*43d0*/  F2I.U64.F64.TRUNC R4, R4 ;  /* 0x0000000400047311 */ /* 0x000e24000030d800 */
[----:B0-----:R2:W-:Y:S01]  /*43e0*/  STG.E.64 desc[UR36][R16.64], R4 ;  /* 0x0000000410007986 */ /* 0x0015e2000c101b24 */
[----:B------:R-:W-:Y:S05]  /*43f0*/  BRA `(.L_x_43694) ;  /* 0x0000000000087947 */ /* 0x000fea0003800000 */
.L_x_43720:
[----:B------:R-:W0:Y:S02]  /*4400*/  F2I.U32.F64.TRUNC R5, R4 ;  /* 0x0000000400057311 */ /* 0x000e24000030d000 */
[----:B0-----:R0:W-:Y:S02]  /*4410*/  STG.E desc[UR36][R16.64], R5 ;  /* 0x0000000510007986 */ /* 0x0011e4000c101924 */
.L_x_43694:
[----:B0-----:R-:W0:Y:S01]  /*4420*/  S2R R0, SR_TID.X ;  /* 0x0000000000007919 */ /* 0x001e220000002100 */
[----:B-1----:R-:W0:Y:S02]  /*4430*/  S2R R3, SR_CTAID.X ;  /* 0x0000000000037919 */ /* 0x002e240000002500 */
[----:B0-----:R-:W-:-:S04]  /*4440*/  IMAD R0, R3, 0x200, R0 ;  /* 0x0000020003007824 */ /* 0x001fc800078e0200 */
[----:B------:R-:W-:-:S07]  /*4450*/  VIADD R19, R0, 0x80 ;  /* 0x0000008000137836 */ /* 0x000fce0000000000 */
.L_x_43638:
[----:B------:R-:W-:Y:S05]  /*4460*/  BSYNC B6 ;  /* 0x0000000000067941 */ /* 0x000fea0003800000 */
.L_x_43637:
[----:B------:R-:W-:Y:S01]  /*4470*/  ULDC UR4, c[0x0][0x210] ;  /* 0x0000840000047ab9 */ /* 0x000fe20000000800 */
[----:B------:R-:W-:Y:S01]  /*4480*/  BSSY B6, `(.L_x_43723) ;  /* 0x000043d000067945 */ /* 0x000fe20003800000 */
[----:B------:R-:W-:-:S13]  /*4490*/  ISETP.GE.AND P0, PT, R19, UR4, PT ;  /* 0x0000000413007c0c */ /* 0x000fda000bf06270 */
[----:B------:R-:W-:Y:S05]  /*44a0*/  @P0 BRA `(.L_x_43724) ;  /* 0x0000004000e80947 */ /* 0x000fea0003800000 */
[----:B------:R-:W0:Y:S01]  /*44b0*/  LDC R6, c[0x0][0x218] ;  /* 0x00008600ff067b82 */ /* 0x000e220000000800 */
        /* <DEDUP_REMOVED lines=302> */
.L_x_43725:
        /* <DEDUP_REMOVED lines=21> */
.L_x_43729:
[----:B------:R-:W2:Y:S02]  /*58f0*/  LDG.E.U8 R2, desc[UR36][R2.64] ;  /* 0x0000002402027981 */ /* 0x000ea4000c1e1100 */
[----:B--2---:R2:W3:Y:S01]  /*5900*/  I2F.F64.U16 R6, R2 ;  /* 0x0000000200067312 */ /* 0x0044e20000101800 */
[----:B------:R-:W-:Y:S05]  /*5910*/  BRA `(.L_x_43731) ;  /* 0x0000000c00707947 */ /* 0x000fea0003800000 */
.L_x_43728:
        /* <DEDUP_REMOVED lines=9> */
.L_x_43733:
[----:B------:R-:W2:Y:S02]  /*59b0*/  LDG.E R2, desc[UR36][R2.64] ;  /* 0x0000002402027981 */ /* 0x000ea4000c1e1900 */
[----:B--2---:R0:W1:Y:S01]  /*59c0*/  I2F.F64 R6, R2 ;  /* 0x0000000200067312 */ /* 0x0040620000201c00 */
[----:B------:R-:W-:Y:S05]  /*59d0*/  BRA `(.L_x_43731) ;  /* 0x0000000c00407947 */ /* 0x000fea0003800000 */
.L_x_43732:
[----:B------:R-:W2:Y:S02]  /*59e0*/  LDG.E.U16 R2, desc[UR36][R2.64] ;  /* 0x0000002402027981 */ /* 0x000ea4000c1e1500 */
[----:B--2---:R4:W0:Y:S01]  /*59f0*/  I2F.F64.S16 R6, R2 ;  /* 0x0000000200067312 */ /* 0x0048220000101c00 */
[----:B------:R-:W-:Y:S05]  /*5a00*/  BRA `(.L_x_43731) ;  /* 0x0000000c00347947 */ /* 0x000fea0003800000 */
.L_x_43727:
        /* <DEDUP_REMOVED lines=10> */
.L_x_43735:
[----:B------:R-:W2:Y:S02]  /*5ab0*/  LDG.E.U16 R0, desc[UR36][R2.64] ;  /* 0x0000002402007981 */ /* 0x000ea4000c1e1500 */
[----:B--2---:R-:W-:-:S05]  /*5ac0*/  HADD2.F32 R0, -RZ, R0.H0_H0 ;  /* 0x20000000ff007230 */ /* 0x004fca0000004100 */
[----:B------:R-:W-:-:S04]  /*5ad0*/  FMUL.FTZ R0, R0, 1 ;  /* 0x3f80000000007820 */ /* 0x000fc80000410000 */
[----:B------:R0:W1:Y:S01]  /*5ae0*/  F2F.F64.F32 R6, R0 ;  /* 0x0000000000067310 */ /* 0x0000620000201800 */
[----:B------:R-:W-:Y:S05]  /*5af0*/  BRA `(.L_x_43731) ;  /* 0x0000000800f87947 */ /* 0x000fea0003800000 */
.L_x_43734:
        /* <DEDUP_REMOVED lines=10> */
.L_x_43737:
[----:B------:R-:W2:Y:S02]  /*5ba0*/  LDG.E.U16 R2, desc[UR36][R2.64] ;  /* 0x0000002402027981 */ /* 0x000ea4000c1e1500 */
[----:B--2---:R-:W-:-:S05]  /*5bb0*/  HADD2.F32 R0, -RZ, R2.H0_H0 ;  /* 0x20000002ff007230 */ /* 0x004fca0000004100 */
[----:B------:R-:W-:-:S04]  /*5bc0*/  FMUL.FTZ R0, R0, 1 ;  /* 0x3f80000000007820 */ /* 0x000fc80000410000 */
[----:B------:R0:W1:Y:S01]  /*5bd0*/  F2F.F64.F32 R6, R0 ;  /* 0x0000000000067310 */ /* 0x0000620000201800 */
[----:B------:R-:W-:Y:S05]  /*5be0*/  BRA `(.L_x_43731) ;  /* 0x0000000800bc7947 */ /* 0x000fea0003800000 */
.L_x_43736:
[----:B------:R0:W5:Y:S01]  /*5bf0*/  LDG.E.64 R6, desc[UR36][R2.64] ;  /* 0x0000002402067981 */ /* 0x000162000c1e1b00 */
[----:B------:R-:W-:Y:S05]  /*5c00*/  BRA `(.L_x_43731) ;  /* 0x0000000800b47947 */ /* 0x000fea0003800000 */
.L_x_43726:
        /* <DEDUP_REMOVED lines=13> */
.L_x_43740:
[----:B------:R0:W5:Y:S01]  /*5ce0*/  LDG.E.64 R6, desc[UR36][R2.64] ;  /* 0x0000002402067981 */ /* 0x000162000c1e1b00 */
[----:B------:R-:W-:Y:S05]  /*5cf0*/  BRA `(.L_x_43731) ;  /* 0x0000000800787947 */ /* 0x000fea0003800000 */
.L_x_43739:
        /* <DEDUP_REMOVED lines=28> */
.L_x_43742:
        /* <DEDUP_REMOVED lines=15> */
.L_x_43741:
[----:B------:R-:W2:Y:S02]  /*5fb0*/  LDG.E.U16 R0, desc[UR36][R2.64] ;  /* 0x0000002402007981 */ /* 0x000ea4000c1e1500 */
[----:B--2---:R-:W-:-:S04]  /*5fc0*/  IMAD.U32 R0, R0, 0x10000, RZ ;  /* 0x0001000000007824 */ /* 0x004fc800078e00ff */
[----:B------:R-:W-:-:S04]  /*5fd0*/  FMUL.FTZ R0, R0, 1 ;  /* 0x3f80000000007820 */ /* 0x000fc80000410000 */
[----:B------:R0:W1:Y:S01]  /*5fe0*/  F2F.F64.F32 R6, R0 ;  /* 0x0000000000067310 */ /* 0x0000620000201800 */
[----:B------:R-:W-:Y:S05]  /*5ff0*/  BRA `(.L_x_43731) ;  /* 0x0000000400b87947 */ /* 0x000fea0003800000 */
.L_x_43738:
        /* <DEDUP_REMOVED lines=11> */
.L_x_43745:
        /* <DEDUP_REMOVED lines=21> */
.L_x_43749:
[----:B------:R-:W-:Y:S05]  /*6200*/  BSYNC B1 ;  /* 0x0000000000017941 */ /* 0x000fea0003800000 */
.L_x_43748:
[----:B------:R-:W-:Y:S01]  /*6210*/  LEA R3, R0, 0x3b800000, 0x17 ;  /* 0x3b80000000037811 */ /* 0x000fe200078eb8ff */
[----:B------:R-:W-:-:S05]  /*6220*/  IMAD.SHL.U32 R0, R2, 0x100000, RZ ;  /* 0x0010000002007824 */ /* 0x000fca00078e00ff */
[----:B------:R-:W-:-:S07]  /*6230*/  LOP3.LUT R0, R3, R0, R4, 0xfe, !PT ;  /* 0x0000000003007212 */ /* 0x000fce00078efe04 */
.L_x_43747:
[----:B------:R-:W-:Y:S05]  /*6240*/  BSYNC B0 ;  /* 0x0000000000007941 */ /* 0x000fea0003800000 */
.L_x_43746:
[----:B------:R-:W-:-:S04]  /*6250*/  FMUL.FTZ R0, R0, 1 ;  /* 0x3f80000000007820 */ /* 0x000fc80000410000 */
[----:B------:R0:W1:Y:S01]  /*6260*/  F2F.F64.F32 R6, R0 ;  /* 0x0000000000067310 */ /* 0x0000620000201800 */
[----:B------:R-:W-:Y:S05]  /*6270*/  BRA `(.L_x_43731) ;  /* 0x0000000400187947 */ /* 0x000fea0003800000 */
.L_x_43744:
        /* <DEDUP_REMOVED lines=21> */
.L_x_43753:
[----:B------:R-:W-:Y:S05]  /*63d0*/  BSYNC B1 ;  /* 0x0000000000017941 */ /* 0x000fea0003800000 */
.L_x_43752:
[----:B------:R-:W-:Y:S01]  /*63e0*/  LEA R3, R0, 0x37800000, 0x17 ;  /* 0x3780000000037811 */ /* 0x000fe200078eb8ff */
[----:B------:R-:W-:-:S05]  /*63f0*/  IMAD.SHL.U32 R0, R2, 0x200000, RZ ;  /* 0x0020000002007824 */ /* 0x000fca00078e00ff */
[----:B------:R-:W-:-:S07]  /*6400*/  LOP3.LUT R0, R3, R0, R4, 0xfe, !PT ;  /* 0x0000000003007212 */ /* 0x000fce00078efe04 */
.L_x_43751:
[----:B------:R-:W-:Y:S05]  /*6410*/  BSYNC B0 ;  /* 0x0000000000007941 */ /* 0x000fea0003800000 */
.L_x_43750:
[----:B------:R-:W-:-:S04]  /*6420*/  FMUL.FTZ R0, R0, 1 ;  /* 0x3f80000000007820 */ /* 0x000fc80000410000 */
[----:B------:R0:W1:Y:S01]  /*6430*/  F2F.F64.F32 R6, R0 ;  /* 0x0000000000067310 */ /* 0x0000620000201800 */
[----:B------:R-:W-:Y:S05]  /*6440*/  BRA `(.L_x_43731) ;  /* 0x0000000000a47947 */ /* 0x000fea0003800000 */
.L_x_43743:
        /* <DEDUP_REMOVED lines=14> */
.L_x_43757:
[----:B------:R-:W-:Y:S05]  /*6530*/  BSYNC B0 ;  /* 0x0000000000007941 */ /* 0x000fea0003800000 */
.L_x_43756:
[----:B------:R-:W-:-:S04]  /*6540*/  FMUL.FTZ R0, R0, 1 ;  /* 0x3f80000000007820 */ /* 0x000fc80000410000 */
[----:B------:R0:W1:Y:S01]  /*6550*/  F2F.F64.F32 R6, R0 ;  /* 0x0000000000067310 */ /* 0x0000620000201800 */
[----:B------:R-:W-:Y:S05]  /*6560*/  BRA `(.L_x_43731) ;  /* 0x00000000005c7947 */ /* 0x000fea0003800000 */
.L_x_43730:
        /* <DEDUP_REMOVED lines=16> */
.L_x_43758:
[----:B------:R-:W-:Y:S01]  /*6670*/  CS2R R6, SRZ ;  /* 0x0000000000067805 */ /* 0x000fe2000001ff00 */
[----:B------:R-:W-:Y:S06]  /*6680*/  BRA `(.L_x_43731) ;  /* 0x0000000000147947 */ /* 0x000fec0003800000 */
.L_x_43755:
[----:B------:R-:W2:Y:S02]  /*6690*/  LDG.E.64 R6, desc[UR36][R2.64] ;  /* 0x0000002402067981 */ /* 0x000ea4000c1e1b00 */
[----:B--2---:R-:W0:Y:S01]  /*66a0*/  I2F.F64.U64 R6, R6 ;  /* 0x0000000600067312 */ /* 0x004e220000301800 */
[----:B------:R-:W-:Y:S05]  /*66b0*/  BRA `(.L_x_43731) ;  /* 0x0000000000087947 */ /* 0x000fea0003800000 */
.L_x_43754:
[----:B------:R-:W2:Y:S02]  /*66c0*/  LDG.E R2, desc[UR36][R2.64] ;  /* 0x0000002402027981 */ /* 0x000ea4000c1e1900 */
[----:B--2---:R0:W1:Y:S02]  /*66d0*/  I2F.F64.U32 R6, R2 ;  /* 0x0000000200067312 */ /* 0x0040640000201800 */
.L_x_43731:
[----:B0-----:R-:W0:Y:S01]  /*66e0*/  LDC.64 R4, c[0x0][0x428] ;  /* 0x00010a00ff047b82 */ /* 0x001e220000000a00 */
[----:B-1-3-5:R-:W-:Y:S01]  /*66f0*/  LOP3.LUT R3, R7, 0x7fffffff, RZ, 0xc0, !PT ;  /* 0x7fffffff07037812 */ /* 0x02afe200078ec0ff */
[----:B------:R-:W-:Y:S01]  /*6700*/  BSSY B0, `(.L_x_43759) ;  /* 0x00000fc000007945 */ /* 0x000fe20003800000 */
[----:B--2-4-:R-:W-:Y:S02]  /*6710*/  IMAD.MOV.U32 R2, RZ, RZ, R6 ;  /* 0x000000ffff027224 */ /* 0x014fe400078e0006 */
        /* <DEDUP_REMOVED lines=36> */
.L_x_43765:
        /* <DEDUP_REMOVED lines=12> */
.L_x_43764:
[----:B------:R-:W-:-:S07]  /*6a20*/  IMAD.MOV.U32 R4, RZ, RZ, R10 ;  /* 0x000000ffff047224 */ /* 0x000fce00078e000a */
.L_x_43763:
[----:B------:R-:W-:Y:S05]  /*6a30*/  BSYNC B1 ;  /* 0x0000000000017941 */ /* 0x000fea0003800000 */
.L_x_43762:
        /* <DEDUP_REMOVED lines=13> */
.L_x_43771:
        /* <DEDUP_REMOVED lines=33> */
.L_x_43770:
[----:B------:R-:W-:-:S07]  /*6d20*/  IMAD.MOV.U32 R4, RZ, RZ, R12 ;  /* 0x000000ffff047224 */ /* 0x000fce00078e000c */
.L_x_43769:
[----:B------:R-:W-:Y:S05]  /*6d30*/  BSYNC B2 ;  /* 0x0000000000027941 */ /* 0x000fea0003800000 */
.L_x_43768:
[----:B------:R-:W-:-:S13]  /*6d40*/  ISETP.GE.U32.AND P0, PT, R10, 0xc, PT ;  /* 0x0000000c0a00780c */ /* 0x000fda0003f06070 */
[----:B------:R-:W-:Y:S05]  /*6d50*/  @!P0 BRA `(.L_x_43767) ;  /* 0x0000000400d48947 */ /* 0x000fea0003800000 */
[----:B------:R-:W-:Y:S01]  /*6d60*/  BSSY B2, `(.L_x_43767) ;  /* 0x0000074000027945 */ /* 0x000fe20003800000 */
.L_x_43772:
        /* <DEDUP_REMOVED lines=116> */
.L_x_43767:
[----:B------:R-:W-:Y:S05]  /*74b0*/  BSYNC B1 ;  /* 0x0000000000017941 */ /* 0x000fea0003800000 */
.L_x_43766:
        /* <DEDUP_REMOVED lines=21> */
.L_x_43774:
[----:B------:R-:W-:Y:S05]  /*7610*/  BSYNC B1 ;  /* 0x0000000000017941 */ /* 0x000fea0003800000 */
.L_x_43773:
[----:B------:R-:W-:-:S05]  /*7620*/  IMAD.MOV.U32 R11, RZ, RZ, R13 ;  /* 0x000000ffff0b7224 */ /* 0x000fca00078e000d */
[----:B------:R-:W-:Y:S01]  /*7630*/  LOP3.LUT R11, R11, 0x80000000, R5, 0xb8, !PT ;  /* 0x800000000b0b7812 */ /* 0x000fe200078eb805 */
[----:B------:R-:W-:Y:S06]  /*7640*/  BRA `(.L_x_43761) ;  /* 0x00000000001c7947 */ /* 0x000fec0003800000 */
.L_x_43760:
[----:B------:R-:W-:-:S06]  /*7650*/  DSETP.GTU.AND P0, PT, R2, +INF , PT ;  /* 0x7ff000000200742a */ /* 0x000fcc0003f0c000 */
[----:B------:R-:W-:-:S14]  /*7660*/  DSETP.LE.AND P0, PT, R8, +INF , !P0 ;  /* 0x7ff000000800742a */ /* 0x000fdc0004703000 */
[----:B------:R-:W0:Y:S01]  /*7670*/  @!P0 LDC.64 R10, c[0x0][0x428] ;  /* 0x00010a00ff0a8b82 */ /* 0x000e220000000a00 */
[----:B------:R-:W-:Y:S02]  /*7680*/  @P0 DSETP.NEU.AND P1, PT, R8, +INF , PT ;  /* 0x7ff000000800042a */ /* 0x000fe40003f2d000 */
[----:B0-----:R-:W-:-:S06]  /*7690*/  @!P0 DADD R10, R6, R10 ;  /* 0x00000000060a8229 */ /* 0x001fcc000000000a */
[----:B------:R-:W-:Y:S02]  /*76a0*/  @P0 FSEL R10, R4, RZ, P1 ;  /* 0x000000ff040a0208 */ /* 0x000fe40000800000 */
[----:B------:R-:W-:-:S07]  /*76b0*/  @P0 FSEL R11, R5, -QNAN , P1 ;  /* 0xfff80000050b0808 */ /* 0x000fce0000800000 */
.L_x_43761:
[----:B------:R-:W-:Y:S05]  /*76c0*/  BSYNC B0 ;  /* 0x0000000000007941 */ /* 0x000fea0003800000 */
.L_x_43759:
        /* <DEDUP_REMOVED lines=21> */
.L_x_43778:
[----:B------:R-:W0:Y:S02]  /*7820*/  F2I.S64.F64.TRUNC R4, R4 ;  /* 0x0000000400047311 */ /* 0x000e24000030d900 */
[----:B0-----:R-:W-:-:S05]  /*7830*/  IMAD.MOV.U32 R3, RZ, RZ, R4 ;  /* 0x000000ffff037224 */ /* 0x001fca00078e0004 */
[----:B------:R4:W-:Y:S01]  /*7840*/  STG.E.U8 desc[UR36][R16.64], R3 ;  /* 0x0000000310007986 */ /* 0x0009e2000c101124 */
[----:B------:R-:W-:Y:S05]  /*7850*/  BRA `(.L_x_43780) ;  /* 0x0000000c00f87947 */ /* 0x000fea0003800000 */
.L_x_43777:
        /* <DEDUP_REMOVED lines=9> */
.L_x_43782:
[----:B------:R-:W0:Y:S02]  /*78f0*/  F2I.F64.TRUNC R5, R4 ;  /* 0x0000000400057311 */ /* 0x000e24000030d100 */
[----:B0-----:R2:W-:Y:S01]  /*7900*/  STG.E desc[UR36][R16.64], R5 ;  /* 0x0000000510007986 */ /* 0x0015e2000c101924 */
[----:B------:R-:W-:Y:S05]  /*7910*/  BRA `(.L_x_43780) ;  /* 0x0000000c00c87947 */ /* 0x000fea0003800000 */
.L_x_43781:
[----:B------:R-:W0:Y:S02]  /*7920*/  F2I.F64.TRUNC R5, R4 ;  /* 0x0000000400057311 */ /* 0x000e24000030d100 */
[----:B0-----:R0:W-:Y:S01]  /*7930*/  STG.E.U16 desc[UR36][R16.64], R5 ;  /* 0x0000000510007986 */ /* 0x0011e2000c101524 */
[----:B------:R-:W-:Y:S05]  /*7940*/  BRA `(.L_x_43780) ;  /* 0x0000000c00bc7947 */ /* 0x000fea0003800000 */
.L_x_43776:
        /* <DEDUP_REMOVED lines=13> */
.L_x_43784:
        /* <DEDUP_REMOVED lines=8> */
.L_x_43783:
        /* <DEDUP_REMOVED lines=14> */
.L_x_43786:
        /* <DEDUP_REMOVED lines=9> */
.L_x_43785:
[----:B------:R0:W-:Y:S01]  /*7c10*/  STG.E.64 desc[UR36][R16.64], R4 ;  /* 0x0000000410007986 */ /* 0x0001e2000c101b24 */
[----:B------:R-:W-:Y:S05]  /*7c20*/  BRA `(.L_x_43780) ;  /* 0x0000000c00047947 */ /* 0x000fea0003800000 */
.L_x_43775:
        /* <DEDUP_REMOVED lines=12> */
.L_x_43789:
[----:B------:R-:W-:-:S05]  /*7cf0*/  CS2R R6, SRZ ;  /* 0x0000000000067805 */ /* 0x000fca000001ff00 */
[----:B------:R0:W-:Y:S01]  /*7d00*/  STG.E.128 desc[UR36][R16.64], R4 ;  /* 0x0000000410007986 */ /* 0x0001e2000c101d24 */
[----:B------:R-:W-:Y:S05]  /*7d10*/  BRA `(.L_x_43780) ;  /* 0x0000000800c87947 */ /* 0x000fea0003800000 */
.L_x_43788:
        /* <DEDUP_REMOVED lines=25> */
.L_x_43793:
[----:B------:R-:W-:Y:S05]  /*7eb0*/  BSYNC B0 ;  /* 0x0000000000007941 */ /* 0x000fea0003800000 */
.L_x_43792:
[----:B------:R-:W-:-:S05]  /*7ec0*/  LOP3.LUT R3, R0, R3, RZ, 0xfc, !PT ;  /* 0x0000000300037212 */ /* 0x000fca00078efcff */
[----:B------:R0:W-:Y:S01]  /*7ed0*/  STG.E.U8 desc[UR36][R16.64], R3 ;  /* 0x0000000310007986 */ /* 0x0001e2000c101124 */
[----:B------:R-:W-:Y:S05]  /*7ee0*/  BRA `(.L_x_43780) ;  /* 0x0000000800547947 */ /* 0x000fea0003800000 */
.L_x_43791:
        /* <DEDUP_REMOVED lines=17> */
.L_x_43795:
[----:B------:R-:W-:Y:S01]  /*8000*/  IMAD.MOV.U32 R0, RZ, RZ, 0x7f ;  /* 0x0000007fff007424 */ /* 0x000fe200078e00ff */
[----:B------:R-:W-:-:S04]  /*8010*/  ISETP.GT.U32.AND P0, PT, R2, 0x7f800000, PT ;  /* 0x7f8000000200780c */ /* 0x000fc80003f04070 */
[----:B------:R-:W-:-:S09]  /*8020*/  SEL R0, R0, 0x7c, P0 ;  /* 0x0000007c00007807 */ /* 0x000fd20000000000 */
.L_x_43796:
[----:B------:R-:W-:Y:S05]  /*8030*/  BSYNC B0 ;  /* 0x0000000000007941 */ /* 0x000fea0003800000 */
.L_x_43794:
[----:B------:R-:W-:-:S04]  /*8040*/  LOP3.LUT R2, R3, 0x80000000, RZ, 0xc0, !PT ;  /* 0x8000000003027812 */ /* 0x000fc800078ec0ff */
[----:B------:R-:W-:-:S04]  /*8050*/  SHF.R.U32.HI R3, RZ, 0x18, R2 ;  /* 0x00000018ff037819 */ /* 0x000fc80000011602 */
[----:B------:R-:W-:-:S05]  /*8060*/  LOP3.LUT R3, R0, R3, RZ, 0xfc, !PT ;  /* 0x0000000300037212 */ /* 0x000fca00078efcff */
[----:B------:R0:W-:Y:S01]  /*8070*/  STG.E.U8 desc[UR36][R16.64], R3 ;  /* 0x0000000310007986 */ /* 0x0001e2000c101124 */
[----:B------:R-:W-:Y:S05]  /*8080*/  BRA `(.L_x_43780) ;  /* 0x0000000400ec7947 */ /* 0x000fea0003800000 */
.L_x_43790:
        /* <DEDUP_REMOVED lines=8> */
.L_x_43787:
        /* <DEDUP_REMOVED lines=11> */
.L_x_43799:
        /* <DEDUP_REMOVED lines=21> */
.L_x_43802:
[----:B------:R-:W-:-:S04]  /*8310*/  LOP3.LUT R2, R3, 0x80000000, RZ, 0xc0, !PT ;  /* 0x8000000003027812 */ /* 0x000fc800078ec0ff */
[----:B------:R-:W-:-:S04]  /*8320*/  SHF.R.U32.HI R3, RZ, 0x18, R2 ;  /* 0x00000018ff037819 */ /* 0x000fc80000011602 */
[----:B------:R-:W-:-:S04]  /*8330*/  LOP3.LUT R0, R0, R3, RZ, 0xfc, !PT ;  /* 0x0000000300007212 */ /* 0x000fc800078efcff */
[----:B------:R-:W-:-:S07]  /*8340*/  PRMT R8, R0, 0x7610, R8 ;  /* 0x0000761000087816 */ /* 0x000fce0000000008 */
.L_x_43801:
[----:B------:R-:W-:Y:S05]  /*8350*/  BSYNC B0 ;  /* 0x0000000000007941 */ /* 0x000fea0003800000 */
.L_x_43800:
[----:B------:R0:W-:Y:S01]  /*8360*/  STG.E.U8 desc[UR36][R16.64], R8 ;  /* 0x0000000810007986 */ /* 0x0001e2000c101124 */
[----:B------:R-:W-:Y:S05]  /*8370*/  BRA `(.L_x_43780) ;  /* 0x0000000400307947 */ /* 0x000fea0003800000 */
.L_x_43798:
        /* <DEDUP_REMOVED lines=21> */
.L_x_43805:
[----:B------:R-:W-:-:S04]  /*84d0*/  LOP3.LUT R2, R3, 0x80000000, RZ, 0xc0, !PT ;  /* 0x8000000003027812 */ /* 0x000fc800078ec0ff */
[----:B------:R-:W-:-:S04]  /*84e0*/  SHF.R.U32.HI R3, RZ, 0x18, R2 ;  /* 0x00000018ff037819 */ /* 0x000fc80000011602 */
[----:B------:R-:W-:-:S04]  /*84f0*/  LOP3.LUT R0, R0, R3, RZ, 0xfc, !PT ;  /* 0x0000000300007212 */ /* 0x000fc800078efcff */
[----:B------:R-:W-:-:S07]  /*8500*/  PRMT R8, R0, 0x7610, R8 ;  /* 0x0000761000087816 */ /* 0x000fce0000000008 */
.L_x_43804:
[----:B------:R-:W-:Y:S05]  /*8510*/  BSYNC B0 ;  /* 0x0000000000007941 */ /* 0x000fea0003800000 */
.L_x_43803:
[----:B------:R0:W-:Y:S01]  /*8520*/  STG.E.U8 desc[UR36][R16.64], R8 ;  /* 0x0000000810007986 */ /* 0x0001e2000c101124 */
[----:B------:R-:W-:Y:S05]  /*8530*/  BRA `(.L_x_43780) ;  /* 0x0000000000c07947 */ /* 0x000fea0003800000 */
.L_x_43797:
        /* <DEDUP_REMOVED lines=26> */
.L_x_43779:
        /* <DEDUP_REMOVED lines=16> */
.L_x_43808:
[----:B------:R-:W-:Y:S05]  /*87e0*/  BRA `(.L_x_43780) ;  /* 0x0000000000147947 */ /* 0x000fea0003800000 */
.L_x_43807:
[----:B------:R-:W0:Y:S02]  /*87f0*/  F2I.U64.F64.TRUNC R4, R4 ;  /* 0x0000000400047311 */ /* 0x000e24000030d800 */
[----:B0-----:R0:W-:Y:S01]  /*8800*/  STG.E.64 desc[UR36][R16.64], R4 ;  /* 0x0000000410007986 */ /* 0x0011e2000c101b24 */
[----:B------:R-:W-:Y:S05]  /*8810*/  BRA `(.L_x_43780) ;  /* 0x0000000000087947 */ /* 0x000fea0003800000 */
.L_x_43806:
[----:B------:R-:W0:Y:S02]  /*8820*/  F2I.U32.F64.TRUNC R5, R4 ;  /* 0x0000000400057311 */ /* 0x000e24000030d000 */
[----:B0-----:R0:W-:Y:S02]  /*8830*/  STG.E desc[UR36][R16.64], R5 ;  /* 0x0000000510007986 */ /* 0x0011e4000c101924 */
.L_x_43780:
[----:B------:R-:W-:-:S07]  /*8840*/  VIADD R19, R19, 0x80 ;  /* 0x0000008013137836 */ /* 0x000fce0000000000 */
.L_x_43724:
[----:B------:R-:W-:Y:S05]  /*8850*/  BSYNC B6 ;  /* 0x0000000000067941 */ /* 0x000fea0003800000 */
.L_x_43723:
        /* <DEDUP_REMOVED lines=307> */
.L_x_43811:
        /* <DEDUP_REMOVED lines=21> */
.L_x_43815:
[----:B------:R-:W2:Y:S02]  /*9ce0*/  LDG.E.U8 R2, desc[UR36][R2.64] ;  /* 0x0000002402027981 */ /* 0x000ea4000c1e1100 */
[----:B--2---:R0:W1:Y:S01]  /*9cf0*/  I2F.F64.U16 R6, R2 ;  /* 0x0000000200067312 */ /* 0x0040620000101800 */
[----:B------:R-:W-:Y:S05]  /*9d00*/  BRA `(.L_x_43817) ;  /* 0x0000000c00707947 */ /* 0x000fea0003800000 */
.L_x_43814:
        /* <DEDUP_REMOVED lines=9> */
.L_x_43819:
[----:B------:R-:W2:Y:S02]  /*9da0*/  LDG.E R2, desc[UR36][R2.64] ;  /* 0x0000002402027981 */ /* 0x000ea4000c1e1900 */
[----:B--2---:R3:W4:Y:S01]  /*9db0*/  I2F.F64 R6, R2 ;  /* 0x0000000200067312 */ /* 0x0047220000201c00 */
[----:B------:R-:W-:Y:S05]  /*9dc0*/  BRA `(.L_x_43817) ;  /* 0x0000000c00407947 */ /* 0x000fea0003800000 */
.L_x_43818:
[----:B------:R-:W2:Y:S02]  /*9dd0*/  LDG.E.U16 R2, desc[UR36][R2.64] ;  /* 0x0000002402027981 */ /* 0x000ea4000c1e1500 */
[----:B--2---:R0:W1:Y:S01]  /*9de0*/  I2F.F64.S16 R6, R2 ;  /* 0x0000000200067312 */ /* 0x0040620000101c00 */
[----:B------:R-:W-:Y:S05]  /*9df0*/  BRA `(.L_x_43817) ;  /* 0x0000000c00347947 */ /* 0x000fea0003800000 */
.L_x_43813:
        /* <DEDUP_REMOVED lines=10> */
.L_x_43821:
[----:B------:R-:W2:Y:S02]  /*9ea0*/  LDG.E.U16 R0, desc[UR36][R2.64] ;  /* 0x0000002402007981 */ /* 0x000ea4000c1e1500 */
[----:B--2---:R-:W-:-:S05]  /*9eb0*/  HADD2.F32 R0, -RZ, R0.H0_H0 ;  /* 0x20000000ff007230 */ /* 0x004fca0000004100 */
[----:B------:R-:W-:-:S04]  /*9ec0*/  FMUL.FTZ R0, R0, 1 ;  /* 0x3f80000000007820 */ /* 0x000fc80000410000 */
[----:B------:R0:W1:Y:S01]  /*9ed0*/  F2F.F64.F32 R6, R0 ;  /* 0x0000000000067310 */ /* 0x0000620000201800 */
[----:B------:R-:W-:Y:S05]  /*9ee0*/  BRA `(.L_x_43817) ;  /* 0x0000000800f87947 */ /* 0x000fea0003800000 */
.L_x_43820:
        /* <DEDUP_REMOVED lines=10> */
.L_x_43823:
[----:B------:R-:W2:Y:S02]  /*9f90*/  LDG.E.U16 R2, desc[UR36][R2.64] ;  /* 0x0000002402027981 */ /* 0x000ea4000c1e1500 */
[----:B--2---:R-:W-:-:S05]  /*9fa0*/  HADD2.F32 R0, -RZ, R2.H0_H0 ;  /* 0x20000002ff007230 */ /* 0x004fca0000004100 */
[----:B------:R-:W-:-:S04]  /*9fb0*/  FMUL.FTZ R0, R0, 1 ;  /* 0x3f80000000007820 */ /* 0x000fc80000410000 */
[----:B------:R0:W1:Y:S01]  /*9fc0*/  F2F.F64.F32 R6, R0 ;  /* 0x0000000000067310 */ /* 0x0000620000201800 */
[----:B------:R-:W-:Y:S05]  /*9fd0*/  BRA `(.L_x_43817) ;  /* 0x0000000800bc7947 */ /* 0x000fea0003800000 */
.L_x_43822:
[----:B------:R0:W5:Y:S01]  /*9fe0*/  LDG.E.64 R6, desc[UR36][R2.64] ;  /* 0x0000002402067981 */ /* 0x000162000c1e1b00 */
[----:B------:R-:W-:Y:S05]  /*9ff0*/  BRA `(.L_x_43817) ;  /* 0x0000000800b47947 */ /* 0x000fea0003800000 */
.L_x_43812:
        /* <DEDUP_REMOVED lines=13> */
.L_x_43826:
[----:B------:R0:W5:Y:S01]  /*a0d0*/  LDG.E.64 R6, desc[UR36][R2.64] ;  /* 0x0000002402067981 */ /* 0x000162000c1e1b00 */
[----:B------:R-:W-:Y:S05]  /*a0e0*/  BRA `(.L_x_43817) ;  /* 0x0000000800787947 */ /* 0x000fea0003800000 */
.L_x_43825:
        /* <DEDUP_REMOVED lines=28> */
.L_x_43828:
        /* <DEDUP_REMOVED lines=15> */
.L_x_43827:
[----:B------:R-:W2:Y:S02]  /*a3a0*/  LDG.E.U16 R0, desc[UR36][R2.64] ;  /* 0x0000002402007981 */ /* 0x000ea4000c1e1500 */
[----:B--2---:R-:W-:-:S04]  /*a3b0*/  IMAD.U32 R0, R0, 0x10000, RZ ;  /* 0x0001000000007824 */ /* 0x004fc800078e00ff */
[----:B------:R-:W-:-:S04]  /*a3c0*/  FMUL.FTZ R0, R0, 1 ;  /* 0x3f80000000007820 */ /* 0x000fc80000410000 */
[----:B------:R0:W1:Y:S01]  /*a3d0*/  F2F.F64.F32 R6, R0 ;  /* 0x0000000000067310 */ /* 0x0000620000201800 */
[----:B------:R-:W-:Y:S05]  /*a3e0*/  BRA `(.L_x_43817) ;  /* 0x0000000400b87947 */ /* 0x000fea0003800000 */
.L_x_43824:
        /* <DEDUP_REMOVED lines=11> */
.L_x_43831:
        /* <DEDUP_REMOVED lines=21> */
.L_x_43835:
[----:B------:R-:W-:Y:S05]  /*a5f0*/  BSYNC B1 ;  /* 0x0000000000017941 */ /* 0x000fea0003800000 */
.L_x_43834:
[----:B------:R-:W-:Y:S01]  /*a600*/  LEA R3, R0, 0x3b800000, 0x17 ;  /* 0x3b80000000037811 */ /* 0x000fe200078eb8ff */
[----:B------:R-:W-:-:S05]  /*a610*/  IMAD.SHL.U32 R0, R2, 0x100000, RZ ;  /* 0x0010000002007824 */ /* 0x000fca00078e00ff */
[----:B------:R-:W-:-:S07]  /*a620*/  LOP3.LUT R0, R3, R0, R4, 0xfe, !PT ;  /* 0x0000000003007212 */ /* 0x000fce00078efe04 */
.L_x_43833:
[----:B------:R-:W-:Y:S05]  /*a630*/  BSYNC B0 ;  /* 0x0000000000007941 */ /* 0x000fea0003800000 */
.L_x_43832:
[----:B------:R-:W-:-:S04]  /*a640*/  FMUL.FTZ R0, R0, 1 ;  /* 0x3f80000000007820 */ /* 0x000fc80000410000 */
[----:B------:R0:W1:Y:S01]  /*a650*/  F2F.F64.F32 R6, R0 ;  /* 0x0000000000067310 */ /* 0x0000620000201800 */
[----:B------:R-:W-:Y:S05]  /*a660*/  BRA `(.L_x_43817) ;  /* 0x0000000400187947 */ /* 0x000fea0003800000 */
.L_x_43830:
        /* <DEDUP_REMOVED lines=21> */
.L_x_43839:
[----:B------:R-:W-:Y:S05]  /*a7c0*/  BSYNC B1 ;  /* 0x0000000000017941 */ /* 0x000fea0003800000 */
.L_x_43838:
[----:B------:R-:W-:Y:S01]  /*a7d0*/  LEA R3, R0, 0x37800000, 0x17 ;  /* 0x3780000000037811 */ /* 0x000fe200078eb8ff */
[----:B------:R-:W-:-:S05]  /*a7e0*/  IMAD.SHL.U32 R0, R2, 0x200000, RZ ;  /* 0x0020000002007824 */ /* 0x000fca00078e00ff */
[----:B------:R-:W-:-:S07]  /*a7f0*/  LOP3.LUT R0, R3, R0, R4, 0xfe, !PT ;  /* 0x0000000003007212 */ /* 0x000fce00078efe04 */
.L_x_43837:
[----:B------:R-:W-:Y:S05]  /*a800*/  BSYNC B0 ;  /* 0x0000000000007941 */ /* 0x000fea0003800000 */
.L_x_43836:
[----:B------:R-:W-:-:S04]  /*a810*/  FMUL.FTZ R0, R0, 1 ;  /* 0x3f80000000007820 */ /* 0x000fc80000410000 */
[----:B------:R0:W1:Y:S01]  /*a820*/  F2F.F64.F32 R6, R0 ;  /* 0x0000000000067310 */ /* 0x0000620000201800 */
[----:B------:R-:W-:Y:S05]  /*a830*/  BRA `(.L_x_43817) ;  /* 0x0000000000a47947 */ /* 0x000fea0003800000 */
.L_x_43829:
        /* <DEDUP_REMOVED lines=14> */
.L_x_43843:
[----:B------:R-:W-:Y:S05]  /*a920*/  BSYNC B0 ;  /* 0x0000000000007941 */ /* 0x000fea0003800000 */
.L_x_43842:
[----:B------:R-:W-:-:S04]  /*a930*/  FMUL.FTZ R0, R0, 1 ;  /* 0x3f80000000007820 */ /* 0x000fc80000410000 */
[----:B------:R0:W1:Y:S01]  /*a940*/  F2F.F64.F32 R6, R0 ;  /* 0x0000000000067310 */ /* 0x0000620000201800 */
[----:B------:R-:W-:Y:S05]  /*a950*/  BRA `(.L_x_43817) ;  /* 0x00000000005c7947 */ /* 0x000fea0003800000 */
.L_x_43816:
        /* <DEDUP_REMOVED lines=16> */
.L_x_43844:
[----:B------:R-:W-:Y:S01]  /*aa60*/  CS2R R6, SRZ ;  /* 0x0000000000067805 */ /* 0x000fe2000001ff00 */
[----:B------:R-:W-:Y:S06]  /*aa70*/  BRA `(.L_x_43817) ;  /* 0x0000000000147947 */ /* 0x000fec0003800000 */
.L_x_43841:
[----:B------:R-:W2:Y:S02]  /*aa80*/  LDG.E.64 R6, desc[UR36][R2.64] ;  /* 0x0000002402067981 */ /* 0x000ea4000c1e1b00 */
[----:B--2---:R-:W0:Y:S01]  /*aa90*/  I2F.F64.U64 R6, R6 ;  /* 0x0000000600067312 */ /* 0x004e220000301800 */
[----:B------:R-:W-:Y:S05]  /*aaa0*/  BRA `(.L_x_43817) ;  /* 0x0000000000087947 */ /* 0x000fea0003800000 */
.L_x_43840:
[----:B------:R-:W2:Y:S02]  /*aab0*/  LDG.E R2, desc[UR36][R2.64] ;  /* 0x0000002402027981 */ /* 0x000ea4000c1e1900 */
[----:B--2---:R0:W1:Y:S02]  /*aac0*/  I2F.F64.U32 R6, R2 ;  /* 0x0000000200067312 */ /* 0x0040640000201800 */
.L_x_43817:
[----:B0-----:R-:W0:Y:S01]  /*aad0*/  LDC.64 R4, c[0x0][0x428] ;  /* 0x00010a00ff047b82 */ /* 0x001e220000000a00 */
[----:B-12-45:R-:W-:Y:S01]  /*aae0*/  LOP3.LUT R3, R7, 0x7fffffff, RZ, 0xc0, !PT ;  /* 0x7fffffff07037812 */ /* 0x036fe200078ec0ff */
[----:B------:R-:W-:Y:S01]  /*aaf0*/  BSSY B0, `(.L_x_43845) ;  /* 0x00000fc000007945 */ /* 0x000fe20003800000 */
[----:B---3--:R-:W-:Y:S02]  /*ab00*/  IMAD.MOV.U32 R2, RZ, RZ, R6 ;  /* 0x000000ffff027224 */ /* 0x008fe400078e0006 */
        /* <DEDUP_REMOVED lines=36> */
.L_x_43851:
        /* <DEDUP_REMOVED lines=12> */
.L_x_43850:
[----:B------:R-:W-:-:S07]  /*ae10*/  IMAD.MOV.U32 R4, RZ, RZ, R10 ;  /* 0x000000ffff047224 */ /* 0x000fce00078e000a */
.L_x_43849:
[----:B------:R-:W-:Y:S05]  /*ae20*/  BSYNC B1 ;  /* 0x0000000000017941 */ /* 0x000fea0003800000 */
.L_x_43848:
        /* <DEDUP_REMOVED lines=13> */
.L_x_43857:
        /* <DEDUP_REMOVED lines=33> */
.L_x_43856:
[----:B------:R-:W-:-:S07]  /*b110*/  IMAD.MOV.U32 R4, RZ, RZ, R12 ;  /* 0x000000ffff047224 */ /* 0x000fce00078e000c */
.L_x_43855:
[----:B------:R-:W-:Y:S05]  /*b120*/  BSYNC B2 ;  /* 0x0000000000027941 */ /* 0x000fea0003800000 */
.L_x_43854:
[----:B------:R-:W-:-:S13]  /*b130*/  ISETP.GE.U32.AND P0, PT, R10, 0xc, PT ;  /* 0x0000000c0a00780c */ /* 0x000fda0003f06070 */
[----:B------:R-:W-:Y:S05]  /*b140*/  @!P0 BRA `(.L_x_43853) ;  /* 0x0000000400d48947 */ /* 0x000fea0003800000 */
[----:B------:R-:W-:Y:S01]  /*b150*/  BSSY B2, `(.L_x_43853) ;  /* 0x0000074000027945 */ /* 0x000fe20003800000 */
.L_x_43858:
        /* <DEDUP_REMOVED lines=116> */
.L_x_43853:
[----:B------:R-:W-:Y:S05]  /*b8a0*/  BSYNC B1 ;  /* 0x0000000000017941 */ /* 0x000fea0003800000 */
.L_x_43852:
        /* <DEDUP_REMOVED lines=21> */
.L_x_43860:
[----:B------:R-:W-:Y:S05]  /*ba00*/  BSYNC B1 ;  /* 0x0000000000017941 */ /* 0x000fea0003800000 */
.L_x_43859:
[----:B------:R-:W-:-:S05]  /*ba10*/  IMAD.MOV.U32 R11, RZ, RZ, R13 ;  /* 0x000000ffff0b7224 */ /* 0x000fca00078e000d */
[----:B------:R-:W-:Y:S01]  /*ba20*/  LOP3.LUT R11, R11, 0x80000000, R5, 0xb8, !PT ;  /* 0x800000000b0b7812 */ /* 0x000fe200078eb805 */
[----:B------:R-:W-:Y:S06]  /*ba30*/  BRA `(.L_x_43847) ;  /* 0x00000000001c7947 */ /* 0x000fec0003800000 */
.L_x_43846:
[----:B------:R-:W-:-:S06]  /*ba40*/  DSETP.GTU.AND P0, PT, R2, +INF , PT ;  /* 0x7ff000000200742a */ /* 0x000fcc0003f0c000 */
[----:B------:R-:W-:-:S14]  /*ba50*/  DSETP.LE.AND P0, PT, R8, +INF , !P0 ;  /* 0x7ff000000800742a */ /* 0x000fdc0004703000 */
[----:B------:R-:W0:Y:S01]  /*ba60*/  @!P0 LDC.64 R10, c[0x0][0x428] ;  /* 0x00010a00ff0a8b82 */ /* 0x000e220000000a00 */
[----:B------:R-:W-:Y:S02]  /*ba70*/  @P0 DSETP.NEU.AND P1, PT, R8, +INF , PT ;  /* 0x7ff000000800042a */ /* 0x000fe40003f2d000 */
[----:B0-----:R-:W-:-:S06]  /*ba80*/  @!P0 DADD R10, R6, R10 ;  /* 0x00000000060a8229 */ /* 0x001fcc000000000a */
[----:B------:R-:W-:Y:S02]  /*ba90*/  @P0 FSEL R10, R4, RZ, P1 ;  /* 0x000000ff040a0208 */ /* 0x000fe40000800000 */
[----:B------:R-:W-:-:S07]  /*baa0*/  @P0 FSEL R11, R5, -QNAN , P1 ;  /* 0xfff80000050b0808 */ /* 0x000fce0000800000 */
.L_x_43847:
[----:B------:R-:W-:Y:S05]  /*bab0*/  BSYNC B0 ;  /* 0x0000000000007941 */ /* 0x000fea0003800000 */
.L_x_43845:
        /* <DEDUP_REMOVED lines=21> */
.L_x_43864:
[----:B------:R-:W0:Y:S02]  /*bc10*/  F2I.S64.F64.TRUNC R4, R4 ;  /* 0x0000000400047311 */ /* 0x000e24000030d900 */
[----:B0-----:R-:W-:-:S05]  /*bc20*/  IMAD.MOV.U32 R3, RZ, RZ, R4 ;  /* 0x000000ffff037224 */ /* 0x001fca00078e0004 */
[----:B------:R0:W-:Y:S01]  /*bc30*/  STG.E.U8 desc[UR36][R16.64], R3 ;  /* 0x0000000310007986 */ /* 0x0001e2000c101124 */
[----:B------:R-:W-:Y:S05]  /*bc40*/  BRA `(.L_x_43866) ;  /* 0x0000000c00f87947 */ /* 0x000fea0003800000 */
.L_x_43863:
        /* <DEDUP_REMOVED lines=9> */
.L_x_43868:
[----:B------:R-:W0:Y:S02]  /*bce0*/  F2I.F64.TRUNC R5, R4 ;  /* 0x0000000400057311 */ /* 0x000e24000030d100 */
[----:B0-----:R0:W-:Y:S01]  /*bcf0*/  STG.E desc[UR36][R16.64], R5 ;  /* 0x0000000510007986 */ /* 0x0011e2000c101924 */
[----:B------:R-:W-:Y:S05]  /*bd00*/  BRA `(.L_x_43866) ;  /* 0x0000000c00c87947 */ /* 0x000fea0003800000 */
.L_x_43867:
[----:B------:R-:W0:Y:S02]  /*bd10*/  F2I.F64.TRUNC R5, R4 ;  /* 0x0000000400057311 */ /* 0x000e24000030d100 */
[----:B0-----:R0:W-:Y:S01]  /*bd20*/  STG.E.U16 desc[UR36][R16.64], R5 ;  /* 0x0000000510007986 */ /* 0x0011e2000c101524 */
[----:B------:R-:W-:Y:S05]  /*bd30*/  BRA `(.L_x_43866) ;  /* 0x0000000c00bc7947 */ /* 0x000fea0003800000 */
.L_x_43862:
        /* <DEDUP_REMOVED lines=13> */
.L_x_43870:
        /* <DEDUP_REMOVED lines=8> */
.L_x_43869:
        /* <DEDUP_REMOVED lines=14> */
.L_x_43872:
        /* <DEDUP_REMOVED lines=9> */
.L_x_43871:
[----:B------:R4:W-:Y:S01]  /*c000*/  STG.E.64 desc[UR36][R16.64], R4 ;  /* 0x0000000410007986 */ /* 0x0009e2000c101b24 */
[----:B------:R-:W-:Y:S05]  /*c010*/  BRA `(.L_x_43866) ;  /* 0x0000000c00047947 */ /* 0x000fea0003800000 */
.L_x_43861:
        /* <DEDUP_REMOVED lines=12> */
.L_x_43875:
[----:B------:R-:W-:-:S05]  /*c0e0*/  CS2R R6, SRZ ;  /* 0x0000000000067805 */ /* 0x000fca000001ff00 */
[----:B------:R0:W-:Y:S01]  /*c0f0*/  STG.E.128 desc[UR36][R16.64], R4 ;  /* 0x0000000410007986 */ /* 0x0001e2000c101d24 */
[----:B------:R-:W-:Y:S05]  /*c100*/  BRA `(.L_x_43866) ;  /* 0x0000000800c87947 */ /* 0x000fea0003800000 */
.L_x_43874:
        /* <DEDUP_REMOVED lines=25> */
.L_x_43879:
[----:B------:R-:W-:Y:S05]  /*c2a0*/  BSYNC B0 ;  /* 0x0000000000007941 */ /* 0x000fea0003800000 */
.L_x_43878:
[----:B------:R-:W-:-:S05]  /*c2b0*/  LOP3.LUT R3, R0, R3, RZ, 0xfc, !PT ;  /* 0x0000000300037212 */ /* 0x000fca00078efcff */
[----:B------:R0:W-:Y:S01]  /*c2c0*/  STG.E.U8 desc[UR36][R16.64], R3 ;  /* 0x0000000310007986 */ /* 0x0001e2000c101124 */
[----:B------:R-:W-:Y:S05]  /*c2d0*/  BRA `(.L_x_43866) ;  /* 0x0000000800547947 */ /* 0x000fea0003800000 */
.L_x_43877:
        /* <DEDUP_REMOVED lines=17> */
.L_x_43881:
[----:B------:R-:W-:Y:S01]  /*c3f0*/  IMAD.MOV.U32 R0, RZ, RZ, 0x7f ;  /* 0x0000007fff007424 */ /* 0x000fe200078e00ff */
[----:B------:R-:W-:-:S04]  /*c400*/  ISETP.GT.U32.AND P0, PT, R2, 0x7f800000, PT ;  /* 0x7f8000000200780c */ /* 0x000fc80003f04070 */
[----:B------:R-:W-:-:S09]  /*c410*/  SEL R0, R0, 0x7c, P0 ;  /* 0x0000007c00007807 */ /* 0x000fd20000000000 */
.L_x_43882:
[----:B------:R-:W-:Y:S05]  /*c420*/  BSYNC B0 ;  /* 0x0000000000007941 */ /* 0x000fea0003800000 */
.L_x_43880:
[----:B------:R-:W-:-:S04]  /*c430*/  LOP3.LUT R2, R3, 0x80000000, RZ, 0xc0, !PT ;  /* 0x8000000003027812 */ /* 0x000fc800078ec0ff */
[----:B------:R-:W-:-:S04]  /*c440*/  SHF.R.U32.HI R3, RZ, 0x18, R2 ;  /* 0x00000018ff037819 */ /* 0x000fc80000011602 */
[----:B------:R-:W-:-:S05]  /*c450*/  LOP3.LUT R3, R0, R3, RZ, 0xfc, !PT ;  /* 0x0000000300037212 */ /* 0x000fca00078efcff */
[----:B------:R0:W-:Y:S01]  /*c460*/  STG.E.U8 desc[UR36][R16.64], R3 ;  /* 0x0000000310007986 */ /* 0x0001e2000c101124 */
[----:B------:R-:W-:Y:S05]  /*c470*/  BRA `(.L_x_43866) ;  /* 0x0000000400ec7947 */ /* 0x000fea0003800000 */
.L_x_43876:
        /* <DEDUP_REMOVED lines=8> */
.L_x_43873:
        /* <DEDUP_REMOVED lines=11> */
.L_x_43885:
        /* <DEDUP_REMOVED lines=21> */
.L_x_43888:
[----:B------:R-:W-:-:S04]  /*c700*/  LOP3.LUT R2, R3, 0x80000000, RZ, 0xc0, !PT ;  /* 0x8000000003027812 */ /* 0x000fc800078ec0ff */
[----:B------:R-:W-:-:S04]  /*c710*/  SHF.R.U32.HI R3, RZ, 0x18, R2 ;  /* 0x00000018ff037819 */ /* 0x000fc80000011602 */
[----:B------:R-:W-:-:S04]  /*c720*/  LOP3.LUT R0, R0, R3, RZ, 0xfc, !PT ;  /* 0x0000000300007212 */ /* 0x000fc800078efcff */
[----:B------:R-:W-:-:S07]  /*c730*/  PRMT R8, R0, 0x7610, R8 ;  /* 0x0000761000087816 */ /* 0x000fce0000000008 */
.L_x_43887:
[----:B------:R-:W-:Y:S05]  /*c740*/  BSYNC B0 ;  /* 0x0000000000007941 */ /* 0x000fea0003800000 */
.L_x_43886:
[----:B------:R0:W-:Y:S01]  /*c750*/  STG.E.U8 desc[UR36][R16.64], R8 ;  /* 0x0000000810007986 */ /* 0x0001e2000c101124 */
[----:B------:R-:W-:Y:S05]  /*c760*/  BRA `(.L_x_43866) ;  /* 0x0000000400307947 */ /* 0x000fea0003800000 */
.L_x_43884:
        /* <DEDUP_REMOVED lines=21> */
.L_x_43891:
[----:B------:R-:W-:-:S04]  /*c8c0*/  LOP3.LUT R2, R3, 0x80000000, RZ, 0xc0, !PT ;  /* 0x8000000003027812 */ /* 0x000fc800078ec0ff */
[----:B------:R-:W-:-:S04]  /*c8d0*/  SHF.R.U32.HI R3, RZ, 0x18, R2 ;  /* 0x00000018ff037819 */ /* 0x000fc80000011602 */
[----:B------:R-:W-:-:S04]  /*c8e0*/  LOP3.LUT R0, R0, R3, RZ, 0xfc, !PT ;  /* 0x0000000300007212 */ /* 0x000fc800078efcff */
[----:B------:R-:W-:-:S07]  /*c8f0*/  PRMT R8, R0, 0x7610, R8 ;  /* 0x0000761000087816 */ /* 0x000fce0000000008 */
.L_x_43890:
[----:B------:R-:W-:Y:S05]  /*c900*/  BSYNC B0 ;  /* 0x0000000000007941 */ /* 0x000fea0003800000 */
.L_x_43889:
[----:B------:R0:W-:Y:S01]  /*c910*/  STG.E.U8 desc[UR36][R16.64], R8 ;  /* 0x0000000810007986 */ /* 0x0001e2000c101124 */
[----:B------:R-:W-:Y:S05]  /*c920*/  BRA `(.L_x_43866) ;  /* 0x0000000000c07947 */ /* 0x000fea0003800000 */
.L_x_43883:
        /* <DEDUP_REMOVED lines=26> */
.L_x_43865:
        /* <DEDUP_REMOVED lines=16> */
.L_x_43894:
[----:B------:R-:W-:Y:S05]  /*cbd0*/  BRA `(.L_x_43866) ;  /* 0x0000000000147947 */ /* 0x000fea0003800000 */
.L_x_43893:
[----:B------:R-:W0:Y:S02]  /*cbe0*/  F2I.U64.F64.TRUNC R4, R4 ;  /* 0x0000000400047311 */ /* 0x000e24000030d800 */
[----:B0-----:R0:W-:Y:S01]  /*cbf0*/  STG.E.64 desc[UR36][R16.64], R4 ;  /* 0x0000000410007986 */ /* 0x0011e2000c101b24 */
[----:B------:R-:W-:Y:S05]  /*cc00*/  BRA `(.L_x_43866) ;  /* 0x0000000000087947 */ /* 0x000fea0003800000 */
.L_x_43892:
[----:B------:R-:W0:Y:S02]  /*cc10*/  F2I.U32.F64.TRUNC R5, R4 ;  /* 0x0000000400057311 */ /* 0x000e24000030d000 */
[----:B0-----:R0:W-:Y:S02]  /*cc20*/  STG.E desc[UR36][R16.64], R5 ;  /* 0x0000000510007986 */ /* 0x0011e4000c101924 */
.L_x_43866:
[----:B------:R-:W-:-:S07]  /*cc30*/  VIADD R19, R19, 0x80 ;  /* 0x0000008013137836 */ /* 0x000fce0000000000 */
.L_x_43810:
[----:B------:R-:W-:Y:S05]  /*cc40*/  BSYNC B6 ;  /* 0x0000000000067941 */ /* 0x000fea0003800000 */
.L_x_43809:
        /* <DEDUP_REMOVED lines=306> */
.L_x_43895:
        /* <DEDUP_REMOVED lines=21> */
.L_x_43899:
[----:B------:R-:W2:Y:S02]  /*e0c0*/  LDG.E.U8 R2, desc[UR36][R4.64] ;  /* 0x0000002404027981 */ /* 0x000ea4000c1e1100 */
[----:B--2---:R-:W0:Y:S01]  /*e0d0*/  I2F.F64.U16 R2, R2 ;  /* 0x0000000200027312 */ /* 0x004e220000101800 */
[----:B------:R-:W-:Y:S05]  /*e0e0*/  BRA `(.L_x_43901) ;  /* 0x0000000c00707947 */ /* 0x000fea0003800000 */
.L_x_43898:
        /* <DEDUP_REMOVED lines=9> */
.L_x_43903:
[----:B------:R-:W2:Y:S02]  /*e180*/  LDG.E R2, desc[UR36][R4.64] ;  /* 0x0000002404027981 */ /* 0x000ea4000c1e1900 */
[----:B--2---:R-:W0:Y:S01]  /*e190*/  I2F.F64 R2, R2 ;  /* 0x0000000200027312 */ /* 0x004e220000201c00 */
[----:B------:R-:W-:Y:S05]  /*e1a0*/  BRA `(.L_x_43901) ;  /* 0x0000000c00407947 */ /* 0x000fea0003800000 */
.L_x_43902:
[----:B------:R-:W2:Y:S02]  /*e1b0*/  LDG.E.U16 R2, desc[UR36][R4.64] ;  /* 0x0000002404027981 */ /* 0x000ea4000c1e1500 */
[----:B--2---:R-:W0:Y:S01]  /*e1c0*/  I2F.F64.S16 R2, R2 ;  /* 0x0000000200027312 */ /* 0x004e220000101c00 */
[----:B------:R-:W-:Y:S05]  /*e1d0*/  BRA `(.L_x_43901) ;  /* 0x0000000c00347947 */ /* 0x000fea0003800000 */
.L_x_43897:
        /* <DEDUP_REMOVED lines=10> */
.L_x_43905:
[----:B------:R-:W2:Y:S02]  /*e280*/  LDG.E.U16 R0, desc[UR36][R4.64] ;  /* 0x0000002404007981 */ /* 0x000ea4000c1e1500 */
[----:B--2---:R-:W-:-:S05]  /*e290*/  HADD2.F32 R0, -RZ, R0.H0_H0 ;  /* 0x20000000ff007230 */ /* 0x004fca0000004100 */
[----:B------:R-:W-:-:S04]  /*e2a0*/  FMUL.FTZ R0, R0, 1 ;  /* 0x3f80000000007820 */ /* 0x000fc80000410000 */
[----:B------:R0:W1:Y:S01]  /*e2b0*/  F2F.F64.F32 R2, R0 ;  /* 0x0000000000027310 */ /* 0x0000620000201800 */
[----:B------:R-:W-:Y:S05]  /*e2c0*/  BRA `(.L_x_43901) ;  /* 0x0000000800f87947 */ /* 0x000fea0003800000 */
.L_x_43904:
        /* <DEDUP_REMOVED lines=10> */
.L_x_43907:
[----:B------:R-:W2:Y:S02]  /*e370*/  LDG.E.U16 R4, desc[UR36][R4.64] ;  /* 0x0000002404047981 */ /* 0x000ea4000c1e1500 */
[----:B--2---:R-:W-:-:S05]  /*e380*/  HADD2.F32 R0, -RZ, R4.H0_H0 ;  /* 0x20000004ff007230 */ /* 0x004fca0000004100 */
[----:B------:R-:W-:-:S04]  /*e390*/  FMUL.FTZ R0, R0, 1 ;  /* 0x3f80000000007820 */ /* 0x000fc80000410000 */
[----:B------:R3:W4:Y:S01]  /*e3a0*/  F2F.F64.F32 R2, R0 ;  /* 0x0000000000027310 */ /* 0x0007220000201800 */
[----:B------:R-:W-:Y:S05]  /*e3b0*/  BRA `(.L_x_43901) ;  /* 0x0000000800bc7947 */ /* 0x000fea0003800000 */
.L_x_43906:
[----:B------:R0:W5:Y:S01]  /*e3c0*/  LDG.E.64 R2, desc[UR36][R4.64] ;  /* 0x0000002404027981 */ /* 0x000162000c1e1b00 */
[----:B------:R-:W-:Y:S05]  /*e3d0*/  BRA `(.L_x_43901) ;  /* 0x0000000800b47947 */ /* 0x000fea0003800000 */
.L_x_43896:
        /* <DEDUP_REMOVED lines=13> */
.L_x_43910:
[----:B------:R0:W5:Y:S01]  /*e4b0*/  LDG.E.64 R2, desc[UR36][R4.64] ;  /* 0x0000002404027981 */ /* 0x000162000c1e1b00 */
[----:B------:R-:W-:Y:S05]  /*e4c0*/  BRA `(.L_x_43901) ;  /* 0x0000000800787947 */ /* 0x000fea0003800000 */
.L_x_43909:
        /* <DEDUP_REMOVED lines=28> */
.L_x_43912:
        /* <DEDUP_REMOVED lines=15> */
.L_x_43911:
[----:B------:R-:W2:Y:S02]  /*e780*/  LDG.E.U16 R0, desc[UR36][R4.64] ;  /* 0x0000002404007981 */ /* 0x000ea4000c1e1500 */
[----:B--2---:R-:W-:-:S04]  /*e790*/  IMAD.U32 R0, R0, 0x10000, RZ ;  /* 0x0001000000007824 */ /* 0x004fc800078e00ff */
[----:B------:R-:W-:-:S04]  /*e7a0*/  FMUL.FTZ R0, R0, 1 ;  /* 0x3f80000000007820 */ /* 0x000fc80000410000 */
[----:B------:R0:W1:Y:S01]  /*e7b0*/  F2F.F64.F32 R2, R0 ;  /* 0x0000000000027310 */ /* 0x0000620000201800 */
[----:B------:R-:W-:Y:S05]  /*e7c0*/  BRA `(.L_x_43901) ;  /* 0x0000000400b87947 */ /* 0x000fea0003800000 */
.L_x_43908:
        /* <DEDUP_REMOVED lines=11> */
.L_x_43915:
        /* <DEDUP_REMOVED lines=21> */
.L_x_43919:
[----:B------:R-:W-:Y:S05]  /*e9d0*/  BSYNC B1 ;  /* 0x0000000000017941 */ /* 0x000fea0003800000 */
.L_x_43918:
[----:B------:R-:W-:Y:S01]  /*e9e0*/  LEA R3, R0, 0x3b800000, 0x17 ;  /* 0x3b80000000037811 */ /* 0x000fe200078eb8ff */
[----:B------:R-:W-:-:S05]  /*e9f0*/  IMAD.SHL.U32 R0, R2, 0x100000, RZ ;  /* 0x0010000002007824 */ /* 0x000fca00078e00ff */
[----:B------:R-:W-:-:S07]  /*ea00*/  LOP3.LUT R0, R3, R0, R4, 0xfe, !PT ;  /* 0x0000000003007212 */ /* 0x000fce00078efe04 */
.L_x_43917:
[----:B------:R-:W-:Y:S05]  /*ea10*/  BSYNC B0 ;  /* 0x0000000000007941 */ /* 0x000fea0003800000 */
.L_x_43916:
[----:B------:R-:W-:-:S04]  /*ea20*/  FMUL.FTZ R0, R0, 1 ;  /* 0x3f80000000007820 */ /* 0x000fc80000410000 */
[----:B------:R0:W1:Y:S01]  /*ea30*/  F2F.F64.F32 R2, R0 ;  /* 0x0000000000027310 */ /* 0x0000620000201800 */
[----:B------:R-:W-:Y:S05]  /*ea40*/  BRA `(.L_x_43901) ;  /* 0x0000000400187947 */ /* 0x000fea0003800000 */
.L_x_43914:
        /* <DEDUP_REMOVED lines=21> */
.L_x_43923:
[----:B------:R-:W-:Y:S05]  /*eba0*/  BSYNC B1 ;  /* 0x0000000000017941 */ /* 0x000fea0003800000 */
.L_x_43922:
[----:B------:R-:W-:Y:S01]  /*ebb0*/  LEA R3, R0, 0x37800000, 0x17 ;  /* 0x3780000000037811 */ /* 0x000fe200078eb8ff */
[----:B------:R-:W-:-:S05]  /*ebc0*/  IMAD.SHL.U32 R0, R2, 0x200000, RZ ;  /* 0x0020000002007824 */ /* 0x000fca00078e00ff */
[----:B------:R-:W-:-:S07]  /*ebd0*/  LOP3.LUT R0, R3, R0, R4, 0xfe, !PT ;  /* 0x0000000003007212 */ /* 0x000fce00078efe04 */
.L_x_43921:
[----:B------:R-:W-:Y:S05]  /*ebe0*/  BSYNC B0 ;  /* 0x0000000000007941 */ /* 0x000fea0003800000 */
.L_x_43920:
[----:B------:R-:W-:-:S04]  /*ebf0*/  FMUL.FTZ R0, R0, 1 ;  /* 0x3f80000000007820 */ /* 0x000fc80000410000 */
[----:B------:R0:W1:Y:S01]  /*ec00*/  F2F.F64.F32 R2, R0 ;  /* 0x0000000000027310 */ /* 0x0000620000201800 */
[----:B------:R-:W-:Y:S05]  /*ec10*/  BRA `(.L_x_43901) ;  /* 0x0000000000a47947 */ /* 0x000fea0003800000 */
.L_x_43913:
        /* <DEDUP_REMOVED lines=14> */
.L_x_43927:
[----:B------:R-:W-:Y:S05]  /*ed00*/  BSYNC B0 ;  /* 0x0000000000007941 */ /* 0x000fea0003800000 */
.L_x_43926:
[----:B------:R-:W-:-:S04]  /*ed10*/  FMUL.FTZ R0, R0, 1 ;  /* 0x3f80000000007820 */ /* 0x000fc80000410000 */
[----:B------:R0:W1:Y:S01]  /*ed20*/  F2F.F64.F32 R2, R0 ;  /* 0x0000000000027310 */ /* 0x0000620000201800 */
[----:B------:R-:W-:Y:S05]  /*ed30*/  BRA `(.L_x_43901) ;  /* 0x00000000005c7947 */ /* 0x000fea0003800000 */
.L_x_43900:
        /* <DEDUP_REMOVED lines=16> */
.L_x_43928:
[----:B------:R-:W-:Y:S01]  /*ee40*/  CS2R R2, SRZ ;  /* 0x0000000000027805 */ /* 0x000fe2000001ff00 */
[----:B------:R-:W-:Y:S06]  /*ee50*/  BRA `(.L_x_43901) ;  /* 0x0000000000147947 */ /* 0x000fec0003800000 */
.L_x_43925:
[----:B------:R-:W2:Y:S02]  /*ee60*/  LDG.E.64 R2, desc[UR36][R4.64] ;  /* 0x0000002404027981 */ /* 0x000ea4000c1e1b00 */
[----:B--2---:R-:W0:Y:S01]  /*ee70*/  I2F.F64.U64 R2, R2 ;  /* 0x0000000200027312 */ /* 0x004e220000301800 */
[----:B------:R-:W-:Y:S05]  /*ee80*/  BRA `(.L_x_43901) ;  /* 0x0000000000087947 */ /* 0x000fea0003800000 */
.L_x_43924:
[----:B------:R-:W2:Y:S02]  /*ee90*/  LDG.E R2, desc[UR36][R4.64] ;  /* 0x0000002404027981 */ /* 0x000ea4000c1e1900 */
[----:B--2---:R-:W0:Y:S02]  /*eea0*/  I2F.F64.U32 R2, R2 ;  /* 0x0000000200027312 */ /* 0x004e240000201800 */
.L_x_43901:
        /* <DEDUP_REMOVED lines=40> */
.L_x_43935:
        /* <DEDUP_REMOVED lines=12> */
.L_x_43934:
[----:B------:R-:W-:-:S07]  /*f1f0*/  IMAD.MOV.U32 R4, RZ, RZ, R10 ;  /* 0x000000ffff047224 */ /* 0x000fce00078e000a */
.L_x_43933:
[----:B------:R-:W-:Y:S05]  /*f200*/  BSYNC B1 ;  /* 0x0000000000017941 */ /* 0x000fea0003800000 */
.L_x_43932:
        /* <DEDUP_REMOVED lines=13> */
.L_x_43941:
        /* <DEDUP_REMOVED lines=33> */
.L_x_43940:
[----:B------:R-:W-:-:S07]  /*f4f0*/  IMAD.MOV.U32 R4, RZ, RZ, R12 ;  /* 0x000000ffff047224 */ /* 0x000fce00078e000c */
.L_x_43939:
[----:B------:R-:W-:Y:S05]  /*f500*/  BSYNC B2 ;  /* 0x0000000000027941 */ /* 0x000fea0003800000 */
.L_x_43938:
[----:B------:R-:W-:-:S13]  /*f510*/  ISETP.GE.U32.AND P0, PT, R10, 0xc, PT ;  /* 0x0000000c0a00780c */ /* 0x000fda0003f06070 */
[----:B------:R-:W-:Y:S05]  /*f520*/  @!P0 BRA `(.L_x_43937) ;  /* 0x0000000400d48947 */ /* 0x000fea0003800000 */
[----:B------:R-:W-:Y:S01]  /*f530*/  BSSY B2, `(.L_x_43937) ;  /* 0x0000074000027945 */ /* 0x000fe20003800000 */
.L_x_43942:
        /* <DEDUP_REMOVED lines=116> */
.L_x_43937:
[----:B------:R-:W-:Y:S05]  /*fc80*/  BSYNC B1 ;  /* 0x0000000000017941 */ /* 0x000fea0003800000 */
.L_x_43936:
        /* <DEDUP_REMOVED lines=21> */
.L_x_43944:
[----:B------:R-:W-:Y:S05]  /*fde0*/  BSYNC B1 ;  /* 0x0000000000017941 */ /* 0x000fea0003800000 */
.L_x_43943:
[----:B------:R-:W-:-:S05]  /*fdf0*/  IMAD.MOV.U32 R11, RZ, RZ, R13 ;  /* 0x000000ffff0b7224 */ /* 0x000fca00078e000d */
[----:B------:R-:W-:Y:S01]  /*fe00*/  LOP3.LUT R11, R11, 0x80000000, R5, 0xb8, !PT ;  /* 0x800000000b0b7812 */ /* 0x000fe200078eb805 */
[----:B------:R-:W-:Y:S06]  /*fe10*/  BRA `(.L_x_43931) ;  /* 0x00000000001c7947 */ /* 0x000fec0003800000 */
.L_x_43930:
[----:B------:R-:W-:-:S06]  /*fe20*/  DSETP.GTU.AND P0, PT, R6, +INF , PT ;  /* 0x7ff000000600742a */ /* 0x000fcc0003f0c000 */
[----:B------:R-:W-:-:S14]  /*fe30*/  DSETP.LE.AND P0, PT, R8, +INF , !P0 ;  /* 0x7ff000000800742a */ /* 0x000fdc0004703000 */
[----:B------:R-:W0:Y:S01]  /*fe40*/  @!P0 LDC.64 R10, c[0x0][0x428] ;  /* 0x00010a00ff0a8b82 */ /* 0x000e220000000a00 */
[----:B------:R-:W-:Y:S02]  /*fe50*/  @P0 DSETP.NEU.AND P1, PT, R8, +INF , PT ;  /* 0x7ff000000800042a */ /* 0x000fe40003f2d000 */
[----:B0-----:R-:W-:-:S06]  /*fe60*/  @!P0 DADD R10, R2, R10 ;  /* 0x00000000020a8229 */ /* 0x001fcc000000000a */
[----:B------:R-:W-:Y:S02]  /*fe70*/  @P0 FSEL R10, R4, RZ, P1 ;  /* 0x000000ff040a0208 */ /* 0x000fe40000800000 */
[----:B------:R-:W-:-:S07]  /*fe80*/  @P0 FSEL R11, R5, -QNAN , P1 ;  /* 0xfff80000050b0808 */ /* 0x000fce0000800000 */
.L_x_43931:
[----:B------:R-:W-:Y:S05]  /*fe90*/  BSYNC B0 ;  /* 0x0000000000007941 */ /* 0x000fea0003800000 */
.L_x_43929:
        /* <DEDUP_REMOVED lines=21> */
.L_x_43948:
[----:B------:R-:W0:Y:S02]  /*fff0*/  F2I.S64.F64.TRUNC R4, R4 ;  /* 0x0000000400047311 */ /* 0x000e24000030d900 */
[----:B0-----:R-:W-:-:S05]  /*10000*/  IMAD.MOV.U32 R3, RZ, RZ, R4 ;  /* 0x000000ffff037224 */ /* 0x001fca00078e0004 */
[----:B------:R-:W-:Y:S01]  /*10010*/  STG.E.U8 desc[UR36][R16.64], R3 ;  /* 0x0000000310007986 */ /* 0x000fe2000c101124 */
[----:B------:R-:W-:Y:S05]  /*10020*/  EXIT ;  /* 0x000000000000794d */ /* 0x000fea0003800000 */
.L_x_43947:
        /* <DEDUP_REMOVED lines=9> */
.L_x_43951:
[----:B------:R-:W0:Y:S02]  /*100c0*/  F2I.F64.TRUNC R5, R4 ;  /* 0x0000000400057311 */ /* 0x000e24000030d100 */
[----:B0-----:R-:W-:Y:S01]  /*100d0*/  STG.E desc[UR36][R16.64], R5 ;  /* 0x0000000510007986 */ /* 0x001fe2000c101924 */
[----:B------:R-:W-:Y:S05]  /*100e0*/  EXIT ;  /* 0x000000000000794d */ /* 0x000fea0003800000 */
.L_x_43950:
[----:B------:R-:W0:Y:S02]  /*100f0*/  F2I.F64.TRUNC R5, R4 ;  /* 0x0000000400057311 */ /* 0x000e24000030d100 */
[----:B0-----:R-:W-:Y:S01]  /*10100*/  STG.E.U16 desc[UR36][R16.64], R5 ;  /* 0x0000000510007986 */ /* 0x001fe2000c101524 */
[----:B------:R-:W-:Y:S05]  /*10110*/  EXIT ;  /* 0x000000000000794d */ /* 0x000fea0003800000 */
.L_x_43946:
        /* <DEDUP_REMOVED lines=13> */
.L_x_43953:
        /* <DEDUP_REMOVED lines=8> */
.L_x_43952:
        /* <DEDUP_REMOVED lines=14> */
.L_x_43955:
        /* <DEDUP_REMOVED lines=9> */
.L_x_43954:
[----:B------:R-:W-:Y:S01]  /*103e0*/  STG.E.64 desc[UR36][R16.64], R4 ;  /* 0x0000000410007986 */ /* 0x000fe2000c101b24 */
[----:B------:R-:W-:Y:S05]  /*103f0*/  EXIT ;  /* 0x000000000000794d */ /* 0x000fea0003800000 */
.L_x_43945:
        /* <DEDUP_REMOVED lines=12> */
.L_x_43958:
[----:B------:R-:W-:-:S05]  /*104c0*/  CS2R R6, SRZ ;  /* 0x0000000000067805 */ /* 0x000fca000001ff00 */
[----:B------:R-:W-:Y:S01]  /*104d0*/  STG.E.128 desc[UR36][R16.64], R4 ;  /* 0x0000000410007986 */ /* 0x000fe2000c101d24 */
[----:B------:R-:W-:Y:S05]  /*104e0*/  EXIT ;  /* 0x000000000000794d */ /* 0x000fea0003800000 */
.L_x_43957:
        /* <DEDUP_REMOVED lines=25> */
.L_x_43962:
[----:B------:R-:W-:Y:S05]  /*10680*/  BSYNC B0 ;  /* 0x0000000000007941 */ /* 0x000fea0003800000 */
.L_x_43961:
[----:B------:R-:W-:-:S05]  /*10690*/  LOP3.LUT R3, R0, R3, RZ, 0xfc, !PT ;  /* 0x0000000300037212 */ /* 0x000fca00078efcff */
[----:B------:R-:W-:Y:S01]  /*106a0*/  STG.E.U8 desc[UR36][R16.64], R3 ;  /* 0x0000000310007986 */ /* 0x000fe2000c101124 */
[----:B------:R-:W-:Y:S05]  /*106b0*/  EXIT ;  /* 0x000000000000794d */ /* 0x000fea0003800000 */
.L_x_43960:
        /* <DEDUP_REMOVED lines=17> */
.L_x_43964:
[----:B------:R-:W-:Y:S01]  /*107d0*/  IMAD.MOV.U32 R0, RZ, RZ, 0x7f ;  /* 0x0000007fff007424 */ /* 0x000fe200078e00ff */
[----:B------:R-:W-:-:S04]  /*107e0*/  ISETP.GT.U32.AND P0, PT, R2, 0x7f800000, PT ;  /* 0x7f8000000200780c */ /* 0x000fc80003f04070 */
[----:B------:R-:W-:-:S09]  /*107f0*/  SEL R0, R0, 0x7c, P0 ;  /* 0x0000007c00007807 */ /* 0x000fd20000000000 */
.L_x_43965:
[----:B------:R-:W-:Y:S05]  /*10800*/  BSYNC B0 ;  /* 0x0000000000007941 */ /* 0x000fea0003800000 */
.L_x_43963:
[----:B------:R-:W-:-:S04]  /*10810*/  LOP3.LUT R2, R3, 0x80000000, RZ, 0xc0, !PT ;  /* 0x8000000003027812 */ /* 0x000fc800078ec0ff */
[----:B------:R-:W-:-:S04]  /*10820*/  SHF.R.U32.HI R3, RZ, 0x18, R2 ;  /* 0x00000018ff037819 */ /* 0x000fc80000011602 */
[----:B------:R-:W-:-:S05]  /*10830*/  LOP3.LUT R3, R0, R3, RZ, 0xfc, !PT ;  /* 0x0000000300037212 */ /* 0x000fca00078efcff */
[----:B------:R-:W-:Y:S01]  /*10840*/  STG.E.U8 desc[UR36][R16.64], R3 ;  /* 0x0000000310007986 */ /* 0x000fe2000c101124 */
[----:B------:R-:W-:Y:S05]  /*10850*/  EXIT ;  /* 0x000000000000794d */ /* 0x000fea0003800000 */
.L_x_43959:
        /* <DEDUP_REMOVED lines=8> */
.L_x_43956:
        /* <DEDUP_REMOVED lines=11> */
.L_x_43968:
        /* <DEDUP_REMOVED lines=21> */
.L_x_43971:
[----:B------:R-:W-:-:S04]  /*10ae0*/  LOP3.LUT R2, R3, 0x80000000, RZ, 0xc0, !PT ;  /* 0x8000000003027812 */ /* 0x000fc800078ec0ff */
[----:B------:R-:W-:-:S04]  /*10af0*/  SHF.R.U32.HI R3, RZ, 0x18, R2 ;  /* 0x00000018ff037819 */ /* 0x000fc80000011602 */
[----:B------:R-:W-:-:S04]  /*10b00*/  LOP3.LUT R0, R0, R3, RZ, 0xfc, !PT ;  /* 0x0000000300007212 */ /* 0x000fc800078efcff */
[----:B------:R-:W-:-:S07]  /*10b10*/  PRMT R8, R0, 0x7610, R8 ;  /* 0x0000761000087816 */ /* 0x000fce0000000008 */
.L_x_43970:
[----:B------:R-:W-:Y:S05]  /*10b20*/  BSYNC B0 ;  /* 0x0000000000007941 */ /* 0x000fea0003800000 */
.L_x_43969:
[----:B------:R-:W-:Y:S01]  /*10b30*/  STG.E.U8 desc[UR36][R16.64], R8 ;  /* 0x0000000810007986 */ /* 0x000fe2000c101124 */
[----:B------:R-:W-:Y:S05]  /*10b40*/  EXIT ;  /* 0x000000000000794d */ /* 0x000fea0003800000 */
.L_x_43967:
        /* <DEDUP_REMOVED lines=21> */
.L_x_43974:
[----:B------:R-:W-:-:S04]  /*10ca0*/  LOP3.LUT R2, R3, 0x80000000, RZ, 0xc0, !PT ;  /* 0x8000000003027812 */ /* 0x000fc800078ec0ff */
[----:B------:R-:W-:-:S04]  /*10cb0*/  SHF.R.U32.HI R3, RZ, 0x18, R2 ;  /* 0x00000018ff037819 */ /* 0x000fc80000011602 */
[----:B------:R-:W-:-:S04]  /*10cc0*/  LOP3.LUT R0, R0, R3, RZ, 0xfc, !PT ;  /* 0x0000000300007212 */ /* 0x000fc800078efcff */
[----:B------:R-:W-:-:S07]  /*10cd0*/  PRMT R8, R0, 0x7610, R8 ;  /* 0x0000761000087816 */ /* 0x000fce0000000008 */
.L_x_43973:
[----:B------:R-:W-:Y:S05]  /*10ce0*/  BSYNC B0 ;  /* 0x0000000000007941 */ /* 0x000fea0003800000 */
.L_x_43972:
[----:B------:R-:W-:Y:S01]  /*10cf0*/  STG.E.U8 desc[UR36][R16.64], R8 ;  /* 0x0000000810007986 */ /* 0x000fe2000c101124 */
[----:B------:R-:W-:Y:S05]  /*10d00*/  EXIT ;  /* 0x000000000000794d */ /* 0x000fea0003800000 */
.L_x_43966:
        /* <DEDUP_REMOVED lines=26> */
.L_x_43949:
        /* <DEDUP_REMOVED lines=16> */
.L_x_43977:
[----:B------:R-:W-:Y:S05]  /*10fb0*/  EXIT ;  /* 0x000000000000794d */ /* 0x000fea0003800000 */
.L_x_43976:
[----:B------:R-:W0:Y:S02]  /*10fc0*/  F2I.U64.F64.TRUNC R4, R4 ;  /* 0x0000000400047311 */ /* 0x000e24000030d800 */
[----:B0-----:R-:W-:Y:S01]  /*10fd0*/  STG.E.64 desc[UR36][R16.64], R4 ;  /* 0x0000000410007986 */ /* 0x001fe2000c101b24 */
[----:B------:R-:W-:Y:S05]  /*10fe0*/  EXIT ;  /* 0x000000000000794d */ /* 0x000fea0003800000 */
.L_x_43975:
[----:B------:R-:W0:Y:S02]  /*10ff0*/  F2I.U32.F64.TRUNC R5, R4 ;  /* 0x0000000400057311 */ /* 0x000e24000030d000 */
[----:B0-----:R-:W-:Y:S01]  /*11000*/  STG.E desc[UR36][R16.64], R5 ;  /* 0x0000000510007986 */ /* 0x001fe2000c101924 */
[----:B------:R-:W-:Y:S05]  /*11010*/  EXIT ;  /* 0x000000000000794d */ /* 0x000fea0003800000 */
.L_x_43978:
        /* <DEDUP_REMOVED lines=14> */
.L_x_57563:


//--------------------- .text._ZN2at6native27unrolled_elementwise_kernelINS0_13AUnaryFunctorIdddZZZNS0_21remainder_kernel_cudaERNS_18TensorIteratorBaseEENKUlvE0_clEvENKUlvE_clEvEUlddE_EESt5arrayIPcLm2EELi4E23TrivialOffsetCalculatorILi1EjESD_NS0_6memory12LoadWithCastILi1EEENSE_13StoreWithCastILi1EEEEEviT_T0_T2_T3_T4_T5_ --------------------------
	.section	.text._ZN2at6native27unrolled_elementwise_kernelINS0_13AUnaryFunctorIdddZZZNS0_21remainder_kernel_cudaERNS_18TensorIteratorBaseEENKUlvE0_clEvENKUlvE_clEvEUlddE_EESt5arrayIPcLm2EELi4E23TrivialOffsetCalculatorILi1EjESD_NS0_6memory12LoadWithCastILi1EEENSE_13StoreWithCastILi1EEEEEviT_T0_T2_T3_T4_T5_,"ax",@progbits
	.align	128
        .global         _ZN2at6native27unrolled_elementwise_kernelINS0_13AUnaryFunctorIdddZZZNS0_21remainder_kernel_cudaERNS_18TensorIteratorBaseEENKUlvE0_clEvENKUlvE_clEvEUlddE_EESt5arrayIPcLm2EELi4E23TrivialOffsetCalculatorILi1EjESD_NS0_6memory12LoadWithCastILi1EEENSE_13StoreWithCastILi1EEEEEviT_T0_T2_T3_T4_T5_
        .type           _ZN2at6native27unrolled_elementwise_kernelINS0_13AUnaryFunctorIdddZZZNS0_21remainder_kernel_cudaERNS_18TensorIteratorBaseEENKUlvE0_clEvENKUlvE_clEvEUlddE_EESt5arrayIPcLm2EELi4E23TrivialOffsetCalculatorILi1EjESD_NS0_6memory12LoadWithCastILi1EEENSE_13StoreWithCastILi1EEEEEviT_T0_T2_T3_T4_T5_,@function
        .size           _ZN2at6native27unrolled_elementwise_kernelINS0_13AUnaryFunctorIdddZZZNS0_21remainder_kernel_cudaERNS_18TensorIteratorBaseEENKUlvE0_clEvENKUlvE_clEvEUlddE_EESt5arrayIPcLm2EELi4E23TrivialOffsetCalculatorILi1EjESD_NS0_6memory12LoadWithCastILi1EEENSE_13StoreWithCastILi1EEEEEviT_T0_T2_T3_T4_T5_,(.L_x_57564 - _ZN2at6native27unrolled_elementwise_kernelINS0_13AUnaryFunctorIdddZZZNS0_21remainder_kernel_cudaERNS_18TensorIteratorBaseEENKUlvE0_clEvENKUlvE_clEvEUlddE_EESt5arrayIPcLm2EELi4E23TrivialOffsetCalculatorILi1EjESD_NS0_6memory12LoadWithCastILi1EEENSE_13StoreWithCastILi1EEEEEviT_T0_T2_T3_T4_T5_)
        .other          _ZN2at6native27unrolled_elementwise_kernelINS0_13AUnaryFunctorIdddZZZNS0_21remainder_kernel_cudaERNS_18TensorIteratorBaseEENKUlvE0_clEvENKUlvE_clEvEUlddE_EESt5arrayIPcLm2EELi4E23TrivialOffsetCalculatorILi1EjESD_NS0_6memory12LoadWithCastILi1EEENSE_13StoreWithCastILi1EEEEEviT_T0_T2_T3_T4_T5_,@"STO_CUDA_ENTRY STV_DEFAULT"
_ZN2at6native27unrolled_elementwise_kernelINS0_13AUnaryFunctorIdddZZZNS0_21remainder_kernel_cudaERNS_18TensorIteratorBaseEENKUlvE0_clEvENKUlvE_clEvEUlddE_EESt5arrayIPcLm2EELi4E23TrivialOffsetCalculatorILi1EjESD_NS0_6memory12LoadWithCastILi1EEENSE_13StoreWithCastILi1EEEEEviT_T0_T2_T3_T4_T5_:
.text._ZN2at6native27unrolled_elementwise_kernelINS0_13AUnaryFunctorIdddZZZNS0_21remainder_kernel_cudaERNS_18TensorIteratorBaseEENKUlvE0_clEvENKUlvE_clEvEUlddE_EESt5arrayIPcLm2EELi4E23TrivialOffsetCalculatorILi1EjESD_NS0_6memory12LoadWithCastILi1EEENSE_13StoreWithCastILi1EEEEEviT_T0_T2_T3_T4_T5_:
        /* <DEDUP_REMOVED lines=32> */
.L_x_43984:
[----:B------:R-:W2:Y:S02]  /*0200*/  LDG.E.U8 R4, desc[UR36][R4.64] ;  /* 0x0000002404047981 */ /* 0x000ea4000c1e1100 */
[----:B--2---:R0:W1:Y:S01]  /*0210*/  I2F.F64.U16 R28, R4 ;  /* 0x00000004001c7312 */ /* 0x0040620000101800 */
[----:B------:R-:W-:Y:S05]  /*0220*/  BRA `(.L_x_43986) ;  /* 0x0000000c00747947 */ /* 0x000fea0003800000 */
.L_x_43983:
        /* <DEDUP_REMOVED lines=9> */
.L_x_43988:
[----:B------:R-:W2:Y:S02]  /*02c0*/  LDG.E R4, desc[UR36][R4.64] ;  /* 0x0000002404047981 */ /* 0x000ea4000c1e1900 */
[----:B--2---:R1:W2:Y:S01]  /*02d0*/  I2F.F64 R28, R4 ;  /* 0x00000004001c7312 */ /* 0x0042a20000201c00 */
[----:B------:R-:W-:Y:S05]  /*02e0*/  BRA `(.L_x_43986) ;  /* 0x0000000c00447947 */ /* 0x000fea0003800000 */
.L_x_43987:
[----:B------:R-:W2:Y:S02]  /*02f0*/  LDG.E.U16 R4, desc[UR36][R4.64] ;  /* 0x0000002404047981 */ /* 0x000ea4000c1e1500 */
[----:B--2---:R3:W4:Y:S01]  /*0300*/  I2F.F64.S16 R28, R4 ;  /* 0x00000004001c7312 */ /* 0x0047220000101c00 */
[----:B------:R-:W-:Y:S05]  /*0310*/  BRA `(.L_x_43986) ;  /* 0x0000000c00387947 */ /* 0x000fea0003800000 */
.L_x_43982:
        /* <DEDUP_REMOVED lines=10> */
.L_x_43990:
[----:B------:R-:W2:Y:S02]  /*03c0*/  LDG.E.U16 R0, desc[UR36][R4.64] ;  /* 0x0000002404007981 */ /* 0x000ea4000c1e1500 */
[----:B--2---:R-:W-:-:S05]  /*03d0*/  HADD2.F32 R0, -RZ, R0.H0_H0 ;  /* 0x20000000ff007230 */ /* 0x004fca0000004100 */
[----:B------:R-:W-:-:S04]  /*03e0*/  FMUL.FTZ R0, R0, 1 ;  /* 0x3f80000000007820 */ /* 0x000fc80000410000 */
[----:B------:R0:W1:Y:S01]  /*03f0*/  F2F.F64.F32 R28, R0 ;  /* 0x00000000001c7310 */ /* 0x0000620000201800 */
[----:B------:R-:W-:Y:S05]  /*0400*/  BRA `(.L_x_43986) ;  /* 0x0000000800fc7947 */ /* 0x000fea0003800000 */
.L_x_43989:
        /* <DEDUP_REMOVED lines=10> */
.L_x_43992:
[----:B------:R-:W2:Y:S02]  /*04b0*/  LDG.E.U16 R4, desc[UR36][R4.64] ;  /* 0x0000002404047981 */ /* 0x000ea4000c1e1500 */
[----:B--2---:R-:W-:-:S05]  /*04c0*/  HADD2.F32 R0, -RZ, R4.H0_H0 ;  /* 0x20000004ff007230 */ /* 0x004fca0000004100 */
[----:B------:R-:W-:-:S04]  /*04d0*/  FMUL.FTZ R0, R0, 1 ;  /* 0x3f80000000007820 */ /* 0x000fc80000410000 */
[----:B------:R0:W1:Y:S01]  /*04e0*/  F2F.F64.F32 R28, R0 ;  /* 0x00000000001c7310 */ /* 0x0000620000201800 */
[----:B------:R-:W-:Y:S05]  /*04f0*/  BRA `(.L_x_43986) ;  /* 0x0000000800c07947 */ /* 0x000fea0003800000 */
.L_x_43991:
[----:B------:R0:W5:Y:S01]  /*0500*/  LDG.E.64 R28, desc[UR36][R4.64] ;  /* 0x00000024041c7981 */ /* 0x000162000c1e1b00 */
[----:B------:R-:W-:Y:S05]  /*0510*/  BRA `(.L_x_43986) ;  /* 0x0000000800b87947 */ /* 0x000fea0003800000 */
.L_x_43981:
        /* <DEDUP_REMOVED lines=13> */
.L_x_43995:
[----:B------:R0:W5:Y:S01]  /*05f0*/  LDG.E.64 R28, desc[UR36][R4.64] ;  /* 0x00000024041c7981 */ /* 0x000162000c1e1b00 */
[----:B------:R-:W-:Y:S05]  /*0600*/  BRA `(.L_x_43986) ;  /* 0x00000008007c7947 */ /* 0x000fea0003800000 */
.L_x_43994:
        /* <DEDUP_REMOVED lines=28> */
.L_x_43997:
        /* <DEDUP_REMOVED lines=16> */
.L_x_43996:
[----:B------:R-:W2:Y:S02]  /*08d0*/  LDG.E.U16 R0, desc[UR36][R4.64] ;  /* 0x0000002404007981 */ /* 0x000ea4000c1e1500 */
[----:B--2---:R-:W-:-:S04]  /*08e0*/  IMAD.U32 R0, R0, 0x10000, RZ ;  /* 0x0001000000007824 */ /* 0x004fc800078e00ff */
[----:B------:R-:W-:-:S04]  /*08f0*/  FMUL.FTZ R0, R0, 1 ;  /* 0x3f80000000007820 */ /* 0x000fc80000410000 */
[----:B------:R0:W1:Y:S01]  /*0900*/  F2F.F64.F32 R28, R0 ;  /* 0x00000000001c7310 */ /* 0x0000620000201800 */
[----:B------:R-:W-:Y:S05]  /*0910*/  BRA `(.L_x_43986) ;  /* 0x0000000400b87947 */ /* 0x000fea0003800000 */
.L_x_43993:
        /* <DEDUP_REMOVED lines=11> */
.L_x_44000:
        /* <DEDUP_REMOVED lines=21> */
.L_x_44004:
[----:B------:R-:W-:Y:S05]  /*0b20*/  BSYNC B1 ;  /* 0x0000000000017941 */ /* 0x000fea0003800000 */
.L_x_44003:
[----:B------:R-:W-:Y:S01]  /*0b30*/  LEA R5, R0, 0x3b800000, 0x17 ;  /* 0x3b80000000057811 */ /* 0x000fe200078eb8ff */
[----:B------:R-:W-:-:S05]  /*0b40*/  IMAD.SHL.U32 R0, R3, 0x100000, RZ ;  /* 0x0010000003007824 */ /* 0x000fca00078e00ff */
[----:B------:R-:W-:-:S07]  /*0b50*/  LOP3.LUT R0, R5, R0, R6, 0xfe, !PT ;  /* 0x0000000005007212 */ /* 0x000fce00078efe06 */
.L_x_44002:
[----:B------:R-:W-:Y:S05]  /*0b60*/  BSYNC B0 ;  /* 0x0000000000007941 */ /* 0x000fea0003800000 */
.L_x_44001:
[----:B------:R-:W-:-:S04]  /*0b70*/  FMUL.FTZ R0, R0, 1 ;  /* 0x3f80000000007820 */ /* 0x000fc80000410000 */
[----:B------:R0:W1:Y:S01]  /*0b80*/  F2F.F64.F32 R28, R0 ;  /* 0x00000000001c7310 */ /* 0x0000620000201800 */
[----:B------:R-:W-:Y:S05]  /*0b90*/  BRA `(.L_x_43986) ;  /* 0x0000000400187947 */ /* 0x000fea0003800000 */
.L_x_43999:
        /* <DEDUP_REMOVED lines=21> */
.L_x_44008:
[----:B------:R-:W-:Y:S05]  /*0cf0*/  BSYNC B1 ;  /* 0x0000000000017941 */ /* 0x000fea0003800000 */
.L_x_44007:
[----:B------:R-:W-:Y:S01]  /*0d00*/  LEA R5, R0, 0x37800000, 0x17 ;  /* 0x3780000000057811 */ /* 0x000fe200078eb8ff */
[----:B------:R-:W-:-:S05]  /*0d10*/  IMAD.SHL.U32 R0, R3, 0x200000, RZ ;  /* 0x0020000003007824 */ /* 0x000fca00078e00ff */
[----:B------:R-:W-:-:S07]  /*0d20*/  LOP3.LUT R0, R5, R0, R6, 0xfe, !PT ;  /* 0x0000000005007212 */ /* 0x000fce00078efe06 */
.L_x_44006:
[----:B------:R-:W-:Y:S05]  /*0d30*/  BSYNC B0 ;  /* 0x0000000000007941 */ /* 0x000fea0003800000 */
.L_x_44005:
[----:B------:R-:W-:-:S04]  /*0d40*/  FMUL.FTZ R0, R0, 1 ;  /* 0x3f80000000007820 */ /* 0x000fc80000410000 */
[----:B------:R0:W1:Y:S01]  /*0d50*/  F2F.F64.F32 R28, R0 ;  /* 0x00000000001c7310 */ /* 0x0000620000201800 */
[----:B------:R-:W-:Y:S05]  /*0d60*/  BRA `(.L_x_43986) ;  /* 0x0000000000a47947 */ /* 0x000fea0003800000 */
.L_x_43998:
        /* <DEDUP_REMOVED lines=14> */
.L_x_44012:
[----:B------:R-:W-:Y:S05]  /*0e50*/  BSYNC B0 ;  /* 0x0000000000007941 */ /* 0x000fea0003800000 */
.L_x_44011:
[----:B------:R-:W-:-:S04]  /*0e60*/  FMUL.FTZ R0, R0, 1 ;  /* 0x3f80000000007820 */ /* 0x000fc80000410000 */
[----:B------:R0:W1:Y:S01]  /*0e70*/  F2F.F64.F32 R28, R0 ;  /* 0x00000000001c7310 */ /* 0x0000620000201800 */
[----:B------:R-:W-:Y:S05]  /*0e80*/  BRA `(.L_x_43986) ;  /* 0x00000000005c7947 */ /* 0x000fea0003800000 */
.L_x_43985:
        /* <DEDUP_REMOVED lines=16> */
.L_x_44013:
[----:B------:R-:W-:Y:S01]  /*0f90*/  CS2R R28, SRZ ;  /* 0x00000000001c7805 */ /* 0x000fe2000001ff00 */
[----:B------:R-:W-:Y:S06]  /*0fa0*/  BRA `(.L_x_43986) ;  /* 0x0000000000147947 */ /* 0x000fec0003800000 */
.L_x_44010:
[----:B------:R-:W2:Y:S02]  /*0fb0*/  LDG.E.64 R28, desc[UR36][R4.64] ;  /* 0x00000024041c7981 */ /* 0x000ea4000c1e1b00 */
[----:B--2---:R-:W0:Y:S01]  /*0fc0*/  I2F.F64.U64 R28, R28 ;  /* 0x0000001c001c7312 */ /* 0x004e220000301800 */
[----:B------:R-:W-:Y:S05]  /*0fd0*/  BRA `(.L_x_43986) ;  /* 0x0000000000087947 */ /* 0x000fea0003800000 */
.L_x_44009:
[----:B------:R-:W2:Y:S02]  /*0fe0*/  LDG.E R4, desc[UR36][R4.64] ;  /* 0x0000002404047981 */ /* 0x000ea4000c1e1900 */
[----:B--2---:R0:W1:Y:S02]  /*0ff0*/  I2F.F64.U32 R28, R4 ;  /* 0x00000004001c7312 */ /* 0x0040640000201800 */
.L_x_43986:
[----:B------:R-:W3:Y:S02]  /*1000*/  S2R R23, SR_TID.X ;  /* 0x0000000000177919 */ /* 0x000ee40000002100 */
[----:B---3--:R-:W-:-:S07]  /*1010*/  VIADD R23, R23, 0x80 ;  /* 0x0000008017177836 */ /* 0x008fce0000000000 */
.L_x_43980:
[----:B------:R-:W-:Y:S05]  /*1020*/  BSYNC B6 ;  /* 0x0000000000067941 */ /* 0x000fea0003800000 */
.L_x_43979:
        /* <DEDUP_REMOVED lines=24> */
.L_x_44019:
[----:B------:R-:W3:Y:S02]  /*11b0*/  LDG.E.U8 R4, desc[UR36][R4.64] ;  /* 0x0000002404047981 */ /* 0x000ee4000c1e1100 */
[----:B---3--:R0:W1:Y:S01]  /*11c0*/  I2F.F64.U16 R24, R4 ;  /* 0x0000000400187312 */ /* 0x0080620000101800 */
[----:B------:R-:W-:Y:S05]  /*11d0*/  BRA `(.L_x_44021) ;  /* 0x0000000c00707947 */ /* 0x000fea0003800000 */
.L_x_44018:
        /* <DEDUP_REMOVED lines=9> */
.L_x_44023:
[----:B------:R-:W3:Y:S02]  /*1270*/  LDG.E R4, desc[UR36][R4.64] ;  /* 0x0000002404047981 */ /* 0x000ee4000c1e1900 */
[----:B---3--:R0:W1:Y:S01]  /*1280*/  I2F.F64 R24, R4 ;  /* 0x0000000400187312 */ /* 0x0080620000201c00 */
[----:B------:R-:W-:Y:S05]  /*1290*/  BRA `(.L_x_44021) ;  /* 0x0000000c00407947 */ /* 0x000fea0003800000 */
.L_x_44022:
[----:B------:R-:W3:Y:S02]  /*12a0*/  LDG.E.U16 R4, desc[UR36][R4.64] ;  /* 0x0000002404047981 */ /* 0x000ee4000c1e1500 */
[----:B---3--:R0:W1:Y:S01]  /*12b0*/  I2F.F64.S16 R24, R4 ;  /* 0x0000000400187312 */ /* 0x0080620000101c00 */
[----:B------:R-:W-:Y:S05]  /*12c0*/  BRA `(.L_x_44021) ;  /* 0x0000000c00347947 */ /* 0x000fea0003800000 */
.L_x_44017:
        /* <DEDUP_REMOVED lines=10> */
.L_x_44025:
[----:B------:R-:W3:Y:S02]  /*1370*/  LDG.E.U16 R0, desc[UR36][R4.64] ;  /* 0x0000002404007981 */ /* 0x000ee4000c1e1500 */
[----:B---3--:R-:W-:-:S05]  /*1380*/  HADD2.F32 R0, -RZ, R0.H0_H0 ;  /* 0x20000000ff007230 */ /* 0x008fca0000004100 */
[----:B------:R-:W-:-:S04]  /*1390*/  FMUL.FTZ R0, R0, 1 ;  /* 0x3f80000000007820 */ /* 0x000fc80000410000 */
[----:B------:R0:W1:Y:S01]  /*13a0*/  F2F.F64.F32 R24, R0 ;  /* 0x0000000000187310 */ /* 0x0000620000201800 */
[----:B------:R-:W-:Y:S05]  /*13b0*/  BRA `(.L_x_44021) ;  /* 0x0000000800f87947 */ /* 0x000fea0003800000 */
.L_x_44024:
        /* <DEDUP_REMOVED lines=10> */
.L_x_44027:
[----:B------:R-:W3:Y:S02]  /*1460*/  LDG.E.U16 R4, desc[UR36][R4.64] ;  /* 0x0000002404047981 */ /* 0x000ee4000c1e1500 */
[----:B---3--:R-:W-:-:S05]  /*1470*/  HADD2.F32 R0, -RZ, R4.H0_H0 ;  /* 0x20000004ff007230 */ /* 0x008fca0000004100 */
[----:B------:R-:W-:-:S04]  /*1480*/  FMUL.FTZ R0, R0, 1 ;  /* 0x3f80000000007820 */ /* 0x000fc80000410000 */
[----:B------:R0:W1:Y:S01]  /*1490*/  F2F.F64.F32 R24, R0 ;  /* 0x0000000000187310 */ /* 0x0000620000201800 */
[----:B------:R-:W-:Y:S05]  /*14a0*/  BRA `(.L_x_44021) ;  /* 0x0000000800bc7947 */ /* 0x000fea0003800000 */
.L_x_44026:
[----:B------:R0:W5:Y:S01]  /*14b0*/  LDG.E.64 R24, desc[UR36][R4.64] ;  /* 0x0000002404187981 */ /* 0x000162000c1e1b00 */
[----:B------:R-:W-:Y:S05]  /*14c0*/  BRA `(.L_x_44021) ;  /* 0x0000000800b47947 */ /* 0x000fea0003800000 */
.L_x_44016:
        /* <DEDUP_REMOVED lines=13> */
.L_x_44030:
[----:B------:R0:W5:Y:S01]  /*15a0*/  LDG.E.64 R24, desc[UR36][R4.64] ;  /* 0x0000002404187981 */ /* 0x000162000c1e1b00 */
[----:B------:R-:W-:Y:S05]  /*15b0*/  BRA `(.L_x_44021) ;  /* 0x0000000800787947 */ /* 0x000fea0003800000 */
.L_x_44029:
        /* <DEDUP_REMOVED lines=28> */
.L_x_44032:
        /* <DEDUP_REMOVED lines=15> */
.L_x_44031:
[----:B------:R-:W3:Y:S02]  /*1870*/  LDG.E.U16 R0, desc[UR36][R4.64] ;  /* 0x0000002404007981 */ /* 0x000ee4000c1e1500 */
[----:B---3--:R-:W-:-:S04]  /*1880*/  IMAD.U32 R0, R0, 0x10000, RZ ;  /* 0x0001000000007824 */ /* 0x008fc800078e00ff */
[----:B------:R-:W-:-:S04]  /*1890*/  FMUL.FTZ R0, R0, 1 ;  /* 0x3f80000000007820 */ /* 0x000fc80000410000 */
[----:B------:R0:W1:Y:S01]  /*18a0*/  F2F.F64.F32 R24, R0 ;  /* 0x0000000000187310 */ /* 0x0000620000201800 */
[----:B------:R-:W-:Y:S05]  /*18b0*/  BRA `(.L_x_44021) ;  /* 0x0000000400b87947 */ /* 0x000fea0003800000 */
.L_x_44028:
        /* <DEDUP_REMOVED lines=11> */
.L_x_44035:
        /* <DEDUP_REMOVED lines=21> */
.L_x_44039:
[----:B------:R-:W-:Y:S05]  /*1ac0*/  BSYNC B1 ;  /* 0x0000000000017941 */ /* 0x000fea0003800000 */
.L_x_44038:
[----:B------:R-:W-:Y:S01]  /*1ad0*/  LEA R5, R0, 0x3b800000, 0x17 ;  /* 0x3b80000000057811 */ /* 0x000fe200078eb8ff */
[----:B------:R-:W-:-:S05]  /*1ae0*/  IMAD.SHL.U32 R0, R3, 0x100000, RZ ;  /* 0x0010000003007824 */ /* 0x000fca00078e00ff */
[----:B------:R-:W-:-:S07]  /*1af0*/  LOP3.LUT R0, R5, R0, R6, 0xfe, !PT ;  /* 0x0000000005007212 */ /* 0x000fce00078efe06 */
.L_x_44037:
[----:B------:R-:W-:Y:S05]  /*1b00*/  BSYNC B0 ;  /* 0x0000000000007941 */ /* 0x000fea0003800000 */
.L_x_44036:
[----:B------:R-:W-:-:S04]  /*1b10*/  FMUL.FTZ R0, R0, 1 ;  /* 0x3f80000000007820 */ /* 0x000fc80000410000 */
[----:B------:R0:W1:Y:S01]  /*1b20*/  F2F.F64.F32 R24, R0 ;  /* 0x0000000000187310 */ /* 0x0000620000201800 */
[----:B------:R-:W-:Y:S05]  /*1b30*/  BRA `(.L_x_44021) ;  /* 0x0000000400187947 */ /* 0x000fea0003800000 */
.L_x_44034:
        /* <DEDUP_REMOVED lines=21> */
.L_x_44043:
[----:B------:R-:W-:Y:S05]  /*1c90*/  BSYNC B1 ;  /* 0x0000000000017941 */ /* 0x000fea0003800000 */
.L_x_44042:
[----:B------:R-:W-:Y:S01]  /*1ca0*/  LEA R5, R0, 0x37800000, 0x17 ;  /* 0x3780000000057811 */ /* 0x000fe200078eb8ff */
[----:B------:R-:W-:-:S05]  /*1cb0*/  IMAD.SHL.U32 R0, R3, 0x200000, RZ ;  /* 0x0020000003007824 */ /* 0x000fca00078e00ff */
[----:B------:R-:W-:-:S07]  /*1cc0*/  LOP3.LUT R0, R5, R0, R6, 0xfe, !PT ;  /* 0x0000000005007212 */ /* 0x000fce00078efe06 */
.L_x_44041:
[----:B------:R-:W-:Y:S05]  /*1cd0*/  BSYNC B0 ;  /* 0x0000000000007941 */ /* 0x000fea0003800000 */
.L_x_44040:
[----:B------:R-:W-:-:S04]  /*1ce0*/  FMUL.FTZ R0, R0, 1 ;  /* 0x3f80000000007820 */ /* 0x000fc80000410000 */
[----:B------:R0:W1:Y:S01]  /*1cf0*/  F2F.F64.F32 R24, R0 ;  /* 0x0000000000187310 */ /* 0x0000620000201800 */
[----:B------:R-:W-:Y:S05]  /*1d00*/  BRA `(.L_x_44021) ;  /* 0x0000000000a47947 */ /* 0x000fea0003800000 */
.L_x_44033:
        /* <DEDUP_REMOVED lines=14> */
.L_x_44047:
[----:B------:R-:W-:Y:S05]  /*1df0*/  BSYNC B0 ;  /* 0x0000000000007941 */ /* 0x000fea0003800000 */
.L_x_44046:
[----:B------:R-:W-:-:S04]  /*1e00*/  FMUL.FTZ R0, R0, 1 ;  /* 0x3f80000000007820 */ /* 0x000fc80000410000 */
[----:B------:R0:W1:Y:S01]  /*1e10*/  F2F.F64.F32 R24, R0 ;  /* 0x0000000000187310 */ /* 0x0000620000201800 */
[----:B------:R-:W-:Y:S05]  /*1e20*/  BRA `(.L_x_44021) ;  /* 0x00000000005c7947 */ /* 0x000fea0003800000 */
.L_x_44020:
        /* <DEDUP_REMOVED lines=16> */
.L_x_44048:
[----:B------:R-:W-:Y:S01]  /*1f30*/  CS2R R24, SRZ ;  /* 0x0000000000187805 */ /* 0x000fe2000001ff00 */
[----:B------:R-:W-:Y:S06]  /*1f40*/  BRA `(.L_x_44021) ;  /* 0x0000000000147947 */ /* 0x000fec0003800000 */
.L_x_44045:
[----:B------:R-:W3:Y:S02]  /*1f50*/  LDG.E.64 R24, desc[UR36][R4.64] ;  /* 0x0000002404187981 */ /* 0x000ee4000c1e1b00 */
[----:B---3--:R-:W0:Y:S01]  /*1f60*/  I2F.F64.U64 R24, R24 ;  /* 0x0000001800187312 */ /* 0x008e220000301800 */
[----:B------:R-:W-:Y:S05]  /*1f70*/  BRA `(.L_x_44021) ;  /* 0x0000000000087947 */ /* 0x000fea0003800000 */
.L_x_44044:
[----:B------:R-:W3:Y:S02]  /*1f80*/  LDG.E R4, desc[UR36][R4.64] ;  /* 0x0000002404047981 */ /* 0x000ee4000c1e1900 */
[----:B---3--:R0:W1:Y:S02]  /*1f90*/  I2F.F64.U32 R24, R4 ;  /* 0x0000000400187312 */ /* 0x0080640000201800 */
.L_x_44021:
[----:B------:R-:W-:-:S07]  /*1fa0*/  VIADD R23, R23, 0x80 ;  /* 0x0000008017177836 */ /* 0x000fce0000000000 */
.L_x_44015:
[----:B------:R-:W-:Y:S05]  /*1fb0*/  BSYNC B6 ;  /* 0x0000000000067941 */ /* 0x000fea0003800000 */
.L_x_44014:
        /* <DEDUP_REMOVED lines=26> */
.L_x_44054:
[----:B------:R-:W3:Y:S02]  /*2160*/  LDG.E.U8 R4, desc[UR36][R4.64] ;  /* 0x0000002404047981 */ /* 0x000ee4000c1e1100 */
[----:B---3--:R0:W1:Y:S01]  /*2170*/  I2F.F64.U16 R18, R4 ;  /* 0x0000000400127312 */ /* 0x0080620000101800 */
[----:B------:R-:W-:Y:S05]  /*2180*/  BRA `(.L_x_44056) ;  /* 0x0000000c00707947 */ /* 0x000fea0003800000 */
.L_x_44053:
        /* <DEDUP_REMOVED lines=9> */
.L_x_44058:
[----:B------:R-:W3:Y:S02]  /*2220*/  LDG.E R4, desc[UR36][R4.64] ;  /* 0x0000002404047981 */ /* 0x000ee4000c1e1900 */
[----:B---3--:R0:W1:Y:S01]  /*2230*/  I2F.F64 R18, R4 ;  /* 0x0000000400127312 */ /* 0x0080620000201c00 */
[----:B------:R-:W-:Y:S05]  /*2240*/  BRA `(.L_x_44056) ;  /* 0x0000000c00407947 */ /* 0x000fea0003800000 */
.L_x_44057:
[----:B------:R-:W3:Y:S02]  /*2250*/  LDG.E.U16 R4, desc[UR36][R4.64] ;  /* 0x0000002404047981 */ /* 0x000ee4000c1e1500 */
[----:B---3--:R0:W1:Y:S01]  /*2260*/  I2F.F64.S16 R18, R4 ;  /* 0x0000000400127312 */ /* 0x0080620000101c00 */
[----:B------:R-:W-:Y:S05]  /*2270*/  BRA `(.L_x_44056) ;  /* 0x0000000c00347947 */ /* 0x000fea0003800000 */
.L_x_44052:
        /* <DEDUP_REMOVED lines=10> */
.L_x_44060:
[----:B------:R-:W3:Y:S02]  /*2320*/  LDG.E.U16 R0, desc[UR36][R4.64] ;  /* 0x0000002404007981 */ /* 0x000ee4000c1e1500 */
[----:B---3--:R-:W-:-:S05]  /*2330*/  HADD2.F32 R0, -RZ, R0.H0_H0 ;  /* 0x20000000ff007230 */ /* 0x008fca0000004100 */
[----:B------:R-:W-:-:S04]  /*2340*/  FMUL.FTZ R0, R0, 1 ;  /* 0x3f80000000007820 */ /* 0x000fc80000410000 */
[----:B------:R0:W1:Y:S01]  /*2350*/  F2F.F64.F32 R18, R0 ;  /* 0x0000000000127310 */ /* 0x0000620000201800 */
[----:B------:R-:W-:Y:S05]  /*2360*/  BRA `(.L_x_44056) ;  /* 0x0000000800f87947 */ /* 0x000fea0003800000 */
.L_x_44059:
        /* <DEDUP_REMOVED lines=10> */
.L_x_44062:
[----:B------:R-:W3:Y:S02]  /*2410*/  LDG.E.U16 R4, desc[UR36][R4.64] ;  /* 0x0000002404047981 */ /* 0x000ee4000c1e1500 */
[----:B---3--:R-:W-:-:S05]  /*2420*/  HADD2.F32 R0, -RZ, R4.H0_H0 ;  /* 0x20000004ff007230 */ /* 0x008fca0000004100 */
[----:B------:R-:W-:-:S04]  /*2430*/  FMUL.FTZ R0, R0, 1 ;  /* 0x3f80000000007820 */ /* 0x000fc80000410000 */
[----:B------:R0:W1:Y:S01]  /*2440*/  F2F.F64.F32 R18, R0 ;  /* 0x0000000000127310 */ /* 0x0000620000201800 */
[----:B------:R-:W-:Y:S05]  /*2450*/  BRA `(.L_x_44056) ;  /* 0x0000000800bc7947 */ /* 0x000fea0003800000 */
.L_x_44061:
[----:B------:R0:W5:Y:S01]  /*2460*/  LDG.E.64 R18, desc[UR36][R4.64] ;  /* 0x0000002404127981 */ /* 0x000162000c1e1b00 */
[----:B------:R-:W-:Y:S05]  /*2470*/  BRA `(.L_x_44056) ;  /* 0x0000000800b47947 */ /* 0x000fea0003800000 */
.L_x_44051:
        /* <DEDUP_REMOVED lines=13> */
.L_x_44065:
[----:B------:R0:W5:Y:S01]  /*2550*/  LDG.E.64 R18, desc[UR36][R4.64] ;  /* 0x0000002404127981 */ /* 0x000162000c1e1b00 */
[----:B------:R-:W-:Y:S05]  /*2560*/  BRA `(.L_x_44056) ;  /* 0x0000000800787947 */ /* 0x000fea0003800000 */
.L_x_44064:
        /* <DEDUP_REMOVED lines=28> */
.L_x_44067:
        /* <DEDUP_REMOVED lines=15> */
.L_x_44066:
[----:B------:R-:W3:Y:S02]  /*2820*/  LDG.E.U16 R0, desc[UR36][R4.64] ;  /* 0x0000002404007981 */ /* 0x000ee4000c1e1500 */
[----:B---3--:R-:W-:-:S04]  /*2830*/  IMAD.U32 R0, R0, 0x10000, RZ ;  /* 0x0001000000007824 */ /* 0x008fc800078e00ff */
[----:B------:R-:W-:-:S04]  /*2840*/  FMUL.FTZ R0, R0, 1 ;  /* 0x3f80000000007820 */ /* 0x000fc80000410000 */
[----:B------:R0:W1:Y:S01]  /*2850*/  F2F.F64.F32 R18, R0 ;  /* 0x0000000000127310 */ /* 0x0000620000201800 */
[----:B------:R-:W-:Y:S05]  /*2860*/  BRA `(.L_x_44056) ;  /* 0x0000000400b87947 */ /* 0x000fea0003800000 */
.L_x_44063:
        /* <DEDUP_REMOVED lines=11> */
.L_x_44070:
        /* <DEDUP_REMOVED lines=21> */
.L_x_44074:
[----:B------:R-:W-:Y:S05]  /*2a70*/  BSYNC B1 ;  /* 0x0000000000017941 */ /* 0x000fea0003800000 */
.L_x_44073:
[----:B------:R-:W-:Y:S01]  /*2a80*/  LEA R5, R0, 0x3b800000, 0x17 ;  /* 0x3b80000000057811 */ /* 0x000fe200078eb8ff */
[----:B------:R-:W-:-:S05]  /*2a90*/  IMAD.SHL.U32 R0, R3, 0x100000, RZ ;  /* 0x0010000003007824 */ /* 0x000fca00078e00ff */
[----:B------:R-:W-:-:S07]  /*2aa0*/  LOP3.LUT R0, R5, R0, R6, 0xfe, !PT ;  /* 0x0000000005007212 */ /* 0x000fce00078efe06 */
.L_x_44072:
[----:B------:R-:W-:Y:S05]  /*2ab0*/  BSYNC B0 ;  /* 0x0000000000007941 */ /* 0x000fea0003800000 */
.L_x_44071:
[----:B------:R-:W-:-:S04]  /*2ac0*/  FMUL.FTZ R0, R0, 1 ;  /* 0x3f80000000007820 */ /* 0x000fc80000410000 */
[----:B------:R3:W0:Y:S01]  /*2ad0*/  F2F.F64.F32 R18, R0 ;  /* 0x0000000000127310 */ /* 0x0006220000201800 */
[----:B------:R-:W-:Y:S05]  /*2ae0*/  BRA `(.L_x_44056) ;  /* 0x0000000400187947 */ /* 0x000fea0003800000 */
.L_x_44069:
        /* <DEDUP_REMOVED lines=21> */
.L_x_44078:
[----:B------:R-:W-:Y:S05]  /*2c40*/  BSYNC B1 ;  /* 0x0000000000017941 */ /* 0x000fea0003800000 */
.L_x_44077:
[----:B------:R-:W-:Y:S01]  /*2c50*/  LEA R5, R0, 0x37800000, 0x17 ;  /* 0x3780000000057811 */ /* 0x000fe200078eb8ff */
[----:B------:R-:W-:-:S05]  /*2c60*/  IMAD.SHL.U32 R0, R3, 0x200000, RZ ;  /* 0x0020000003007824 */ /* 0x000fca00078e00ff */
[----:B------:R-:W-:-:S07]  /*2c70*/  LOP3.LUT R0, R5, R0, R6, 0xfe, !PT ;  /* 0x0000000005007212 */ /* 0x000fce00078efe06 */
.L_x_44076:
[----:B------:R-:W-:Y:S05]  /*2c80*/  BSYNC B0 ;  /* 0x0000000000007941 */ /* 0x000fea0003800000 */
.L_x_44075:
[----:B------:R-:W-:-:S04]  /*2c90*/  FMUL.FTZ R0, R0, 1 ;  /* 0x3f80000000007820 */ /* 0x000fc80000410000 */
[----:B------:R0:W1:Y:S01]  /*2ca0*/  F2F.F64.F32 R18, R0 ;  /* 0x0000000000127310 */ /* 0x0000620000201800 */
[----:B------:R-:W-:Y:S05]  /*2cb0*/  BRA `(.L_x_44056) ;  /* 0x0000000000a47947 */ /* 0x000fea0003800000 */
.L_x_44068:
        /* <DEDUP_REMOVED lines=14> */
.L_x_44082:
[----:B------:R-:W-:Y:S05]  /*2da0*/  BSYNC B0 ;  /* 0x0000000000007941 */ /* 0x000fea0003800000 */
.L_x_44081:
[----:B------:R-:W-:-:S04]  /*2db0*/  FMUL.FTZ R0, R0, 1 ;  /* 0x3f80000000007820 */ /* 0x000fc80000410000 */
[----:B------:R0:W1:Y:S01]  /*2dc0*/  F2F.F64.F32 R18, R0 ;  /* 0x0000000000127310 */ /* 0x0000620000201800 */
[----:B------:R-:W-:Y:S05]  /*2dd0*/  BRA `(.L_x_44056) ;  /* 0x00000000005c7947 */ /* 0x000fea0003800000 */
.L_x_44055:
        /* <DEDUP_REMOVED lines=16> */
.L_x_44083:
[----:B------:R-:W-:Y:S01]  /*2ee0*/  CS2R R18, SRZ ;  /* 0x0000000000127805 */ /* 0x000fe2000001ff00 */
[----:B------:R-:W-:Y:S06]  /*2ef0*/  BRA `(.L_x_44056) ;  /* 0x0000000000147947 */ /* 0x000fec0003800000 */
.L_x_44080:
[----:B------:R-:W3:Y:S02]  /*2f00*/  LDG.E.64 R18, desc[UR36][R4.64] ;  /* 0x0000002404127981 */ /* 0x000ee4000c1e1b00 */
[----:B---3--:R-:W0:Y:S01]  /*2f10*/  I2F.F64.U64 R18, R18 ;  /* 0x0000001200127312 */ /* 0x008e220000301800 */
[----:B------:R-:W-:Y:S05]  /*2f20*/  BRA `(.L_x_44056) ;  /* 0x0000000000087947 */ /* 0x000fea0003800000 */
.L_x_44079:
[----:B------:R-:W3:Y:S02]  /*2f30*/  LDG.E R4, desc[UR36][R4.64] ;  /* 0x0000002404047981 */ /* 0x000ee4000c1e1900 */
[----:B---3--:R0:W1:Y:S02]  /*2f40*/  I2F.F64.U32 R18, R4 ;  /* 0x0000000400127312 */ /* 0x0080640000201800 */
.L_x_44056:
[----:B------:R-:W-:-:S07]  /*2f50*/  VIADD R23, R23, 0x80 ;  /* 0x0000008017177836 */ /* 0x000fce0000000000 */
.L_x_44050:
[----:B------:R-:W-:Y:S05]  /*2f60*/  BSYNC B6 ;  /* 0x0000000000067941 */ /* 0x000fea0003800000 */
.L_x_44049:
        /* <DEDUP_REMOVED lines=23> */
.L_x_44089:
[----:B------:R-:W3:Y:S02]  /*30e0*/  LDG.E.U8 R4, desc[UR36][R4.64] ;  /* 0x0000002404047981 */ /* 0x000ee4000c1e1100 */
[----:B---3--:R0:W1:Y:S01]  /*30f0*/  I2F.F64.U16 R16, R4 ;  /* 0x0000000400107312 */ /* 0x0080620000101800 */
[----:B------:R-:W-:Y:S05]  /*3100*/  BRA `(.L_x_44085) ;  /* 0x0000000c006c7947 */ /* 0x000fea0003800000 */
.L_x_44088:
        /* <DEDUP_REMOVED lines=9> */
.L_x_44092:
[----:B------:R-:W3:Y:S02]  /*31a0*/  LDG.E R4, desc[UR36][R4.64] ;  /* 0x0000002404047981 */ /* 0x000ee4000c1e1900 */
[----:B---3--:R0:W1:Y:S01]  /*31b0*/  I2F.F64 R16, R4 ;  /* 0x0000000400107312 */ /* 0x0080620000201c00 */
[----:B------:R-:W-:Y:S05]  /*31c0*/  BRA `(.L_x_44085) ;  /* 0x0000000c003c7947 */ /* 0x000fea0003800000 */
.L_x_44091:
[----:B------:R-:W3:Y:S02]  /*31d0*/  LDG.E.U16 R4, desc[UR36][R4.64] ;  /* 0x0000002404047981 */ /* 0x000ee4000c1e1500 */
[----:B---3--:R0:W1:Y:S01]  /*31e0*/  I2F.F64.S16 R16, R4 ;  /* 0x0000000400107312 */ /* 0x0080620000101c00 */
[----:B------:R-:W-:Y:S05]  /*31f0*/  BRA `(.L_x_44085) ;  /* 0x0000000c00307947 */ /* 0x000fea0003800000 */
.L_x_44087:
        /* <DEDUP_REMOVED lines=10> */
.L_x_44094:
[----:B------:R-:W3:Y:S02]  /*32a0*/  LDG.E.U16 R0, desc[UR36][R4.64] ;  /* 0x0000002404007981 */ /* 0x000ee4000c1e1500 */
[----:B---3--:R-:W-:-:S05]  /*32b0*/  HADD2.F32 R0, -RZ, R0.H0_H0 ;  /* 0x20000000ff007230 */ /* 0x008fca0000004100 */
[----:B------:R-:W-:-:S04]  /*32c0*/  FMUL.FTZ R0, R0, 1 ;  /* 0x3f80000000007820 */ /* 0x000fc80000410000 */
[----:B------:R0:W1:Y:S01]  /*32d0*/  F2F.F64.F32 R16, R0 ;  /* 0x0000000000107310 */ /* 0x0000620000201800 */
[----:B------:R-:W-:Y:S05]  /*32e0*/  BRA `(.L_x_44085) ;  /* 0x0000000800f47947 */ /* 0x000fea0003800000 */
.L_x_44093:
        /* <DEDUP_REMOVED lines=10> */
.L_x_44096:
[----:B------:R-:W3:Y:S02]  /*3390*/  LDG.E.U16 R4, desc[UR36][R4.64] ;  /* 0x0000002404047981 */ /* 0x000ee4000c1e1500 */
[----:B---3--:R-:W-:-:S05]  /*33a0*/  HADD2.F32 R0, -RZ, R4.H0_H0 ;  /* 0x20000004ff007230 */ /* 0x008fca0000004100 */
[----:B------:R-:W-:-:S04]  /*33b0*/  FMUL.FTZ R0, R0, 1 ;  /* 0x3f80000000007820 */ /* 0x000fc80000410000 */
[----:B------:R0:W1:Y:S01]  /*33c0*/  F2F.F64.F32 R16, R0 ;  /* 0x0000000000107310 */ /* 0x0000620000201800 */
[----:B------:R-:W-:Y:S05]  /*33d0*/  BRA `(.L_x_44085) ;  /* 0x0000000800b87947 */ /* 0x000fea0003800000 */
.L_x_44095:
[----:B------:R0:W5:Y:S01]  /*33e0*/  LDG.E.64 R16, desc[UR36][R4.64] ;  /* 0x0000002404107981 */ /* 0x000162000c1e1b00 */
[----:B------:R-:W-:Y:S05]  /*33f0*/  BRA `(.L_x_44085) ;  /* 0x0000000800b07947 */ /* 0x000fea0003800000 */
.L_x_44086:
        /* <DEDUP_REMOVED lines=13> */
.L_x_44099:
[----:B------:R0:W5:Y:S01]  /*34d0*/  LDG.E.64 R16, desc[UR36][R4.64] ;  /* 0x0000002404107981 */ /* 0x000162000c1e1b00 */
[----:B------:R-:W-:Y:S05]  /*34e0*/  BRA `(.L_x_44085) ;  /* 0x0000000800747947 */ /* 0x000fea0003800000 */
.L_x_44098:
        /* <DEDUP_REMOVED lines=28> */
.L_x_44101:
        /* <DEDUP_REMOVED lines=15> */
.L_x_44100:
[----:B------:R-:W3:Y:S02]  /*37a0*/  LDG.E.U16 R0, desc[UR36][R4.64] ;  /* 0x0000002404007981 */ /* 0x000ee4000c1e1500 */
[----:B---3--:R-:W-:-:S04]  /*37b0*/  IMAD.U32 R0, R0, 0x10000, RZ ;  /* 0x0001000000007824 */ /* 0x008fc800078e00ff */
[----:B------:R-:W-:-:S04]  /*37c0*/  FMUL.FTZ R0, R0, 1 ;  /* 0x3f80000000007820 */ /* 0x000fc80000410000 */
[----:B------:R0:W1:Y:S01]  /*37d0*/  F2F.F64.F32 R16, R0 ;  /* 0x0000000000107310 */ /* 0x0000620000201800 */
[----:B------:R-:W-:Y:S05]  /*37e0*/  BRA `(.L_x_44085) ;  /* 0x0000000400b47947 */ /* 0x000fea0003800000 */
.L_x_44097:
        /* <DEDUP_REMOVED lines=11> */
.L_x_44104:
        /* <DEDUP_REMOVED lines=21> */
.L_x_44108:
[----:B------:R-:W-:Y:S05]  /*39f0*/  BSYNC B1 ;  /* 0x0000000000017941 */ /* 0x000fea0003800000 */
.L_x_44107:
[----:B------:R-:W-:Y:S01]  /*3a00*/  LEA R5, R0, 0x3b800000, 0x17 ;  /* 0x3b80000000057811 */ /* 0x000fe200078eb8ff */
[----:B------:R-:W-:-:S05]  /*3a10*/  IMAD.SHL.U32 R0, R3, 0x100000, RZ ;  /* 0x0010000003007824 */ /* 0x000fca00078e00ff */
[----:B------:R-:W-:-:S07]  /*3a20*/  LOP3.LUT R0, R5, R0, R6, 0xfe, !PT ;  /* 0x0000000005007212 */ /* 0x000fce00078efe06 */
.L_x_44106:
[----:B------:R-:W-:Y:S05]  /*3a30*/  BSYNC B0 ;  /* 0x0000000000007941 */ /* 0x000fea0003800000 */
.L_x_44105:
[----:B------:R-:W-:-:S04]  /*3a40*/  FMUL.FTZ R0, R0, 1 ;  /* 0x3f80000000007820 */ /* 0x000fc80000410000 */
[----:B------:R0:W1:Y:S01]  /*3a50*/  F2F.F64.F32 R16, R0 ;  /* 0x0000000000107310 */ /* 0x0000620000201800 */
[----:B------:R-:W-:Y:S05]  /*3a60*/  BRA `(.L_x_44085) ;  /* 0x0000000400147947 */ /* 0x000fea0003800000 */
.L_x_44103:
        /* <DEDUP_REMOVED lines=21> */
.L_x_44112:
[----:B------:R-:W-:Y:S05]  /*3bc0*/  BSYNC B1 ;  /* 0x0000000000017941 */ /* 0x000fea0003800000 */
.L_x_44111:
[----:B------:R-:W-:Y:S01]  /*3bd0*/  LEA R5, R0, 0x37800000, 0x17 ;  /* 0x3780000000057811 */ /* 0x000fe200078eb8ff */
[----:B------:R-:W-:-:S05]  /*3be0*/  IMAD.SHL.U32 R0, R3, 0x200000, RZ ;  /* 0x0020000003007824 */ /* 0x000fca00078e00ff */
[----:B------:R-:W-:-:S07]  /*3bf0*/  LOP3.LUT R0, R5, R0, R6, 0xfe, !PT ;  /* 0x0000000005007212 */ /* 0x000fce00078efe06 */
.L_x_44110:
[----:B------:R-:W-:Y:S05]  /*3c00*/  BSYNC B0 ;  /* 0x0000000000007941 */ /* 0x000fea0003800000 */
.L_x_44109:
[----:B------:R-:W-:-:S04]  /*3c10*/  FMUL.FTZ R0, R0, 1 ;  /* 0x3f80000000007820 */ /* 0x000fc80000410000 */
[----:B------:R0:W1:Y:S01]  /*3c20*/  F2F.F64.F32 R16, R0 ;  /* 0x0000000000107310 */ /* 0x0000620000201800 */
[----:B------:R-:W-:Y:S05]  /*3c30*/  BRA `(.L_x_44085) ;  /* 0x0000000000a07947 */ /* 0x000fea0003800000 */
.L_x_44102:
        /* <DEDUP_REMOVED lines=14> */
.L_x_44116:
[----:B------:R-:W-:Y:S05]  /*3d20*/  BSYNC B0 ;  /* 0x0000000000007941 */ /* 0x000fea0003800000 */
.L_x_44115:
[----:B------:R-:W-:-:S04]  /*3d30*/  FMUL.FTZ R0, R0, 1 ;  /* 0x3f80000000007820 */ /* 0x000fc80000410000 */
[----:B------:R0:W1:Y:S01]  /*3d40*/  F2F.F64.F32 R16, R0 ;  /* 0x0000000000107310 */ /* 0x0000620000201800 */
[----:B------:R-:W-:Y:S05]  /*3d50*/  BRA `(.L_x_44085) ;  /* 0x0000000000587947 */ /* 0x000fea0003800000 */
.L_x_44090:
        /* <DEDUP_REMOVED lines=16> */
.L_x_44117:
[----:B------:R-:W-:Y:S05]  /*3e60*/  BRA `(.L_x_44085) ;  /* 0x0000000000147947 */ /* 0x000fea0003800000 */
.L_x_44114:
[----:B------:R-:W3:Y:S02]  /*3e70*/  LDG.E.64 R16, desc[UR36][R4.64] ;  /* 0x0000002404107981 */ /* 0x000ee4000c1e1b00 */
[----:B---3--:R-:W0:Y:S01]  /*3e80*/  I2F.F64.U64 R16, R16 ;  /* 0x0000001000107312 */ /* 0x008e220000301800 */
[----:B------:R-:W-:Y:S05]  /*3e90*/  BRA `(.L_x_44085) ;  /* 0x0000000000087947 */ /* 0x000fea0003800000 */
.L_x_44113:
[----:B------:R-:W3:Y:S02]  /*3ea0*/  LDG.E R4, desc[UR36][R4.64] ;  /* 0x0000002404047981 */ /* 0x000ee4000c1e1900 */
[----:B---3--:R0:W1:Y:S02]  /*3eb0*/  I2F.F64.U32 R16, R4 ;  /* 0x0000000400107312 */ /* 0x0080640000201800 */
.L_x_44085:
[----:B------:R-:W-:Y:S05]  /*3ec0*/  BSYNC B6 ;  /* 0x0000000000067941 */ /* 0x000fea0003800000 */
.L_x_44084:
[----:B------:R-:W2:Y:S01]  /*3ed0*/  S2R R3, SR_TID.X ;  /* 0x0000000000037919 */ /* 0x000ea20000002100 */
[----:B------:R-:W-:Y:S01]  /*3ee0*/  BSSY B1, `(.L_x_44118) ;  /* 0x000010a000017945 */ /* 0x000fe20003800000 */
[----:B--2---:R-:W-:-:S13]  /*3ef0*/  ISETP.GE.AND P1, PT, R3, R2, PT ;  /* 0x000000020300720c */ /* 0x004fda0003f26270 */
[----:B------:R-:W-:Y:S05]  /*3f00*/  @P1 BRA `(.L_x_44119) ;  /* 0x00000010001c1947 */ /* 0x000fea0003800000 */
[----:B01----:R-:W0:Y:S01]  /*3f10*/  LDC.64 R4, c[0x0][0x220] ;  /* 0x00008800ff047b82 */ /* 0x003e220000000a00 */
[----:B----45:R-:W-:Y:S01]  /*3f20*/  LOP3.LUT R7, R29, 0x7fffffff, RZ, 0xc0, !PT ;  /* 0x7fffffff1d077812 */ /* 0x030fe200078ec0ff */
        /* <DEDUP_REMOVED lines=37> */
.L_x_44126:
        /* <DEDUP_REMOVED lines=12> */
.L_x_44125:
[----:B------:R-:W-:-:S07]  /*4240*/  IMAD.MOV.U32 R10, RZ, RZ, R12 ;  /* 0x000000ffff0a7224 */ /* 0x000fce00078e000c */
.L_x_44124:
[----:B------:R-:W-:Y:S05]  /*4250*/  BSYNC B2 ;  /* 0x0000000000027941 */ /* 0x000fea0003800000 */
.L_x_44123:
        /* <DEDUP_REMOVED lines=13> */
.L_x_44132:
        /* <DEDUP_REMOVED lines=33> */
.L_x_44131:
[----:B------:R-:W-:-:S07]  /*4540*/  IMAD.MOV.U32 R10, RZ, RZ, R13 ;  /* 0x000000ffff0a7224 */ /* 0x000fce00078e000d */
.L_x_44130:
[----:B------:R-:W-:Y:S05]  /*4550*/  BSYNC B3 ;  /* 0x0000000000037941 */ /* 0x000fea0003800000 */
.L_x_44129:
[----:B------:R-:W-:-:S13]  /*4560*/  ISETP.GE.U32.AND P0, PT, R12, 0xc, PT ;  /* 0x0000000c0c00780c */ /* 0x000fda0003f06070 */
[----:B------:R-:W-:Y:S05]  /*4570*/  @!P0 BRA `(.L_x_44128) ;  /* 0x0000000400e08947 */ /* 0x000fea0003800000 */
[----:B------:R-:W-:Y:S01]  /*4580*/  BSSY B3, `(.L_x_44133) ;  /* 0x0000075000037945 */ /* 0x000fe20003800000 */
[----:B------:R-:W-:-:S07]  /*4590*/  VIADD R10, R11, 0x10 ;  /* 0x000000100b0a7836 */ /* 0x000fce0000000000 */
.L_x_44134:
        /* <DEDUP_REMOVED lines=116> */
.L_x_44133:
[----:B------:R-:W-:Y:S02]  /*4ce0*/  IMAD.MOV.U32 R10, RZ, RZ, R11 ;  /* 0x000000ffff0a7224 */ /* 0x000fe400078e000b */
[----:B------:R-:W-:-:S07]  /*4cf0*/  IMAD.MOV.U32 R14, RZ, RZ, R12 ;  /* 0x000000ffff0e7224 */ /* 0x000fce00078e000c */
.L_x_44128:
[----:B------:R-:W-:Y:S05]  /*4d00*/  BSYNC B2 ;  /* 0x0000000000027941 */ /* 0x000fea0003800000 */
.L_x_44127:
        /* <DEDUP_REMOVED lines=20> */
.L_x_44136:
[----:B------:R-:W-:Y:S05]  /*4e50*/  BSYNC B2 ;  /* 0x0000000000027941 */ /* 0x000fea0003800000 */
.L_x_44135:
[----:B------:R-:W-:Y:S02]  /*4e60*/  IMAD.MOV.U32 R11, RZ, RZ, R13 ;  /* 0x000000ffff0b7224 */ /* 0x000fe400078e000d */
[----:B------:R-:W-:-:S03]  /*4e70*/  IMAD.MOV.U32 R10, RZ, RZ, R6 ;  /* 0x000000ffff0a7224 */ /* 0x000fc600078e0006 */
[----:B------:R-:W-:Y:S01]  /*4e80*/  LOP3.LUT R11, R11, 0x80000000, R5, 0xb8, !PT ;  /* 0x800000000b0b7812 */ /* 0x000fe200078eb805 */
[----:B------:R-:W-:Y:S06]  /*4e90*/  BRA `(.L_x_44122) ;  /* 0x00000000001c7947 */ /* 0x000fec0003800000 */
.L_x_44121:
[----:B------:R-:W-:-:S06]  /*4ea0*/  DSETP.GTU.AND P0, PT, R6, +INF , PT ;  /* 0x7ff000000600742a */ /* 0x000fcc0003f0c000 */
[----:B------:R-:W-:-:S14]  /*4eb0*/  DSETP.LE.AND P0, PT, R8, +INF , !P0 ;  /* 0x7ff000000800742a */ /* 0x000fdc0004703000 */
[----:B------:R-:W0:Y:S01]  /*4ec0*/  @!P0 LDC.64 R10, c[0x0][0x220] ;  /* 0x00008800ff0a8b82 */ /* 0x000e220000000a00 */
[----:B------:R-:W-:Y:S02]  /*4ed0*/  @P0 DSETP.NEU.AND P2, PT, R8, +INF , PT ;  /* 0x7ff000000800042a */ /* 0x000fe40003f4d000 */
[----:B0-----:R-:W-:-:S06]  /*4ee0*/  @!P0 DADD R10, R28, R10 ;  /* 0x000000001c0a8229 */ /* 0x001fcc000000000a */
[----:B------:R-:W-:Y:S02]  /*4ef0*/  @P0 FSEL R10, R4, RZ, P2 ;  /* 0x000000ff040a0208 */ /* 0x000fe40001000000 */
[----:B------:R-:W-:-:S07]  /*4f00*/  @P0 FSEL R11, R5, -QNAN , P2 ;  /* 0xfff80000050b0808 */ /* 0x000fce0001000000 */
.L_x_44122:
[----:B------:R-:W-:Y:S05]  /*4f10*/  BSYNC B0 ;  /* 0x0000000000007941 */ /* 0x000fea0003800000 */
.L_x_44120:
[----:B------:R-:W-:-:S06]  /*4f20*/  DSETP.GEU.AND P0, PT, R10, RZ, PT ;  /* 0x000000ff0a00722a */ /* 0x000fcc0003f0e000 */
[----:B------:R-:W-:Y:S02]  /*4f30*/  DSETP.LT.XOR P0, PT, R28, RZ, !P0 ;  /* 0x000000ff1c00722a */ /* 0x000fe40004701800 */
[----:B------:R-:W-:-:S04]  /*4f40*/  DADD R28, R10, R28 ;  /* 0x000000000a1c7229 */ /* 0x000fc8000000001c */
[----:B------:R-:W-:-:S06]  /*4f50*/  DSETP.NEU.AND P0, PT, R10, RZ, P0 ;  /* 0x000000ff0a00722a */ /* 0x000fcc000070d000 */
[----:B------:R-:W-:Y:S02]  /*4f60*/  FSEL R4, R28, R10, P0 ;  /* 0x0000000a1c047208 */ /* 0x000fe40000000000 */
[----:B------:R-:W-:-:S07]  /*4f70*/  FSEL R5, R29, R11, P0 ;  /* 0x0000000b1d057208 */ /* 0x000fce0000000000 */
.L_x_44119:
[----:B------:R-:W-:Y:S05]  /*4f80*/  BSYNC B1 ;  /* 0x0000000000017941 */ /* 0x000fea0003800000 */
.L_x_44118:
[----:B------:R-:W-:Y:S01]  /*4f90*/  VIADD R22, R3, 0x80 ;  /* 0x0000008003167836 */ /* 0x000fe20000000000 */
[----:B------:R-:W-:Y:S04]  /*4fa0*/  BSSY B1, `(.L_x_44137) ;  /* 0x0000109000017945 */ /* 0x000fe80003800000 */
[----:B------:R-:W-:-:S13]  /*4fb0*/  ISETP.GE.AND P0, PT, R22, R2, PT ;  /* 0x000000021600720c */ /* 0x000fda0003f06270 */
[----:B------:R-:W-:Y:S05]  /*4fc0*/  @P0 BRA `(.L_x_44138) ;  /* 0x0000001000180947 */ /* 0x000fea0003800000 */
[----:B------:R-:W2:Y:S01]  /*4fd0*/  LDC.64 R8, c[0x0][0x220] ;  /* 0x00008800ff087b82 */ /* 0x000ea20000000a00 */
[----:B01---5:R-:W-:Y:S01]  /*4fe0*/  LOP3.LUT R7, R25, 0x7fffffff, RZ, 0xc0, !PT ;  /* 0x7fffffff19077812 */ /* 0x023fe200078ec0ff */
[----:B------:R-:W-:Y:S01]  /*4ff0*/  BSSY B0, `(.L_x_44139) ;  /* 0x00000fd000007945 */ /* 0x000fe20003800000 */
[----:B------:R-:W-:Y:S02]  /*5000*/  IMAD.MOV.U32 R6, RZ, RZ, R24 ;  /* 0x000000ffff067224 */ /* 0x000fe400078e0018 */
        /* <DEDUP_REMOVED lines=35> */
.L_x_44145:
        /* <DEDUP_REMOVED lines=12> */
.L_x_44144:
[----:B------:R-:W-:-:S07]  /*5300*/  IMAD.MOV.U32 R12, RZ, RZ, R14 ;  /* 0x000000ffff0c7224 */ /* 0x000fce00078e000e */
.L_x_44143:
[----:B------:R-:W-:Y:S05]  /*5310*/  BSYNC B2 ;  /* 0x0000000000027941 */ /* 0x000fea0003800000 */
.L_x_44142:
        /* <DEDUP_REMOVED lines=13> */
.L_x_44151:
        /* <DEDUP_REMOVED lines=33> */
.L_x_44150:
[----:B------:R-:W-:-:S07]  /*5600*/  IMAD.MOV.U32 R12, RZ, RZ, R15 ;  /* 0x000000ffff0c7224 */ /* 0x000fce00078e000f */
.L_x_44149:
[----:B------:R-:W-:Y:S05]  /*5610*/  BSYNC B3 ;  /* 0x0000000000037941 */ /* 0x000fea0003800000 */
.L_x_44148:
[----:B------:R-:W-:-:S13]  /*5620*/  ISETP.GE.U32.AND P0, PT, R14, 0xc, PT ;  /* 0x0000000c0e00780c */ /* 0x000fda0003f06070 */
[----:B------:R-:W-:Y:S05]  /*5630*/  @!P0 BRA `(.L_x_44147) ;  /* 0x0000000400dc8947 */ /* 0x000fea0003800000 */
[----:B------:R-:W-:Y:S01]  /*5640*/  BSSY B3, `(.L_x_44152) ;  /* 0x0000075000037945 */ /* 0x000fe20003800000 */
[----:B------:R-:W-:-:S07]  /*5650*/  VIADD R13, R13, 0x10 ;  /* 0x000000100d0d7836 */ /* 0x000fce0000000000 */
.L_x_44153:
        /* <DEDUP_REMOVED lines=116> */
.L_x_44152:
[----:B------:R-:W-:-:S07]  /*5da0*/  IMAD.MOV.U32 R20, RZ, RZ, R15 ;  /* 0x000000ffff147224 */ /* 0x000fce00078e000f */
.L_x_44147:
[----:B------:R-:W-:Y:S05]  /*5db0*/  BSYNC B2 ;  /* 0x0000000000027941 */ /* 0x000fea0003800000 */
.L_x_44146:
        /* <DEDUP_REMOVED lines=20> */
.L_x_44155:
[----:B------:R-:W-:Y:S05]  /*5f00*/  BSYNC B2 ;  /* 0x0000000000027941 */ /* 0x000fea0003800000 */
.L_x_44154:
[----:B------:R-:W-:Y:S02]  /*5f10*/  IMAD.MOV.U32 R13, RZ, RZ, R15 ;  /* 0x000000ffff0d7224 */ /* 0x000fe400078e000f */
[----:B------:R-:W-:-:S03]  /*5f20*/  IMAD.MOV.U32 R12, RZ, RZ, R8 ;  /* 0x000000ffff0c7224 */ /* 0x000fc600078e0008 */
[----:B------:R-:W-:Y:S01]  /*5f30*/  LOP3.LUT R13, R13, 0x80000000, R9, 0xb8, !PT ;  /* 0x800000000d0d7812 */ /* 0x000fe200078eb809 */
[----:B------:R-:W-:Y:S06]  /*5f40*/  BRA `(.L_x_44141) ;  /* 0x00000000001c7947 */ /* 0x000fec0003800000 */
.L_x_44140:
[----:B------:R-:W-:-:S06]  /*5f50*/  DSETP.GTU.AND P0, PT, R6, +INF , PT ;  /* 0x7ff000000600742a */ /* 0x000fcc0003f0c000 */
[----:B------:R-:W-:-:S14]  /*5f60*/  DSETP.LE.AND P0, PT, R10, +INF , !P0 ;  /* 0x7ff000000a00742a */ /* 0x000fdc0004703000 */
[----:B------:R-:W0:Y:S01]  /*5f70*/  @!P0 LDC.64 R12, c[0x0][0x220] ;  /* 0x00008800ff0c8b82 */ /* 0x000e220000000a00 */
[----:B------:R-:W-:Y:S02]  /*5f80*/  @P0 DSETP.NEU.AND P2, PT, R10, +INF , PT ;  /* 0x7ff000000a00042a */ /* 0x000fe40003f4d000 */
[----:B0-----:R-:W-:-:S06]  /*5f90*/  @!P0 DADD R12, R24, R12 ;  /* 0x00000000180c8229 */ /* 0x001fcc000000000c */
[----:B------:R-:W-:Y:S02]  /*5fa0*/  @P0 FSEL R12, R8, RZ, P2 ;  /* 0x000000ff080c0208 */ /* 0x000fe40001000000 */
[----:B------:R-:W-:-:S07]  /*5fb0*/  @P0 FSEL R13, R9, -QNAN , P2 ;  /* 0xfff80000090d0808 */ /* 0x000fce0001000000 */
.L_x_44141:
[----:B------:R-:W-:Y:S05]  /*5fc0*/  BSYNC B0 ;  /* 0x0000000000007941 */ /* 0x000fea0003800000 */
.L_x_44139:
[----:B------:R-:W-:-:S06]  /*5fd0*/  DSETP.GEU.AND P0, PT, R12, RZ, PT ;  /* 0x000000ff0c00722a */ /* 0x000fcc0003f0e000 */
[----:B------:R-:W-:Y:S02]  /*5fe0*/  DSETP.LT.XOR P0, PT, R24, RZ, !P0 ;  /* 0x000000ff1800722a */ /* 0x000fe40004701800 */
[----:B------:R-:W-:-:S04]  /*5ff0*/  DADD R24, R12, R24 ;  /* 0x000000000c187229 */ /* 0x000fc80000000018 */
[----:B------:R-:W-:-:S06]  /*6000*/  DSETP.NEU.AND P0, PT, R12, RZ, P0 ;  /* 0x000000ff0c00722a */ /* 0x000fcc000070d000 */
[----:B----4-:R-:W-:Y:S02]  /*6010*/  FSEL R28, R24, R12, P0 ;  /* 0x0000000c181c7208 */ /* 0x010fe40000000000 */
[----:B------:R-:W-:-:S07]  /*6020*/  FSEL R29, R25, R13, P0 ;  /* 0x0000000d191d7208 */ /* 0x000fce0000000000 */
.L_x_44138:
[----:B------:R-:W-:Y:S05]  /*6030*/  BSYNC B1 ;  /* 0x0000000000017941 */ /* 0x000fea0003800000 */
.L_x_44137:
[----:B0-----:R-:W-:Y:S01]  /*6040*/  VIADD R7, R3, 0x100 ;  /* 0x0000010003077836 */ /* 0x001fe20000000000 */
[----:B------:R-:W-:Y:S04]  /*6050*/  BSSY B1, `(.L_x_44156) ;  /* 0x0000109000017945 */ /* 0x000fe80003800000 */
[----:B------:R-:W-:-:S13]  /*6060*/  ISETP.GE.AND P0, PT, R7, R2, PT ;  /* 0x000000020700720c */ /* 0x000fda0003f06270 */
[----:B------:R-:W-:Y:S05]  /*6070*/  @P0 BRA `(.L_x_44157) ;  /* 0x0000001000180947 */ /* 0x000fea0003800000 */
[----:B------:R-:W0:Y:S01]  /*6080*/  LDC.64 R8, c[0x0][0x220] ;  /* 0x00008800ff087b82 */ /* 0x000e220000000a00 */
[----:B-1---5:R-:W-:Y:S01]  /*6090*/  LOP3.LUT R7, R19, 0x7fffffff, RZ, 0xc0, !PT ;  /* 0x7fffffff13077812 */ /* 0x022fe200078ec0ff */
        /* <DEDUP_REMOVED lines=37> */
.L_x_44164:
        /* <DEDUP_REMOVED lines=12> */
.L_x_44163:
[----:B------:R-:W-:-:S07]  /*63b0*/  IMAD.MOV.U32 R12, RZ, RZ, R14 ;  /* 0x000000ffff0c7224 */ /* 0x000fce00078e000e */
.L_x_44162:
[----:B------:R-:W-:Y:S05]  /*63c0*/  BSYNC B2 ;  /* 0x0000000000027941 */ /* 0x000fea0003800000 */
.L_x_44161:
        /* <DEDUP_REMOVED lines=13> */
.L_x_44170:
        /* <DEDUP_REMOVED lines=33> */
.L_x_44169:
[----:B------:R-:W-:-:S07]  /*66b0*/  IMAD.MOV.U32 R12, RZ, RZ, R15 ;  /* 0x000000ffff0c7224 */ /* 0x000fce00078e000f */
.L_x_44168:
[----:B------:R-:W-:Y:S05]  /*66c0*/  BSYNC B3 ;  /* 0x0000000000037941 */ /* 0x000fea0003800000 */
.L_x_44167:
[----:B------:R-:W-:-:S13]  /*66d0*/  ISETP.GE.U32.AND P0, PT, R14, 0xc, PT ;  /* 0x0000000c0e00780c */ /* 0x000fda0003f06070 */
[----:B------:R-:W-:Y:S05]  /*66e0*/  @!P0 BRA `(.L_x_44166) ;  /* 0x0000000400dc8947 */ /* 0x000fea0003800000 */
[----:B------:R-:W-:Y:S01]  /*66f0*/  BSSY B3, `(.L_x_44171) ;  /* 0x0000075000037945 */ /* 0x000fe20003800000 */
[----:B------:R-:W-:-:S07]  /*6700*/  VIADD R13, R13, 0x10 ;  /* 0x000000100d0d7836 */ /* 0x000fce0000000000 */
.L_x_44172:
        /* <DEDUP_REMOVED lines=116> */
.L_x_44171:
[----:B------:R-:W-:-:S07]  /*6e50*/  IMAD.MOV.U32 R20, RZ, RZ, R15 ;  /* 0x000000ffff147224 */ /* 0x000fce00078e000f */
.L_x_44166:
[----:B------:R-:W-:Y:S05]  /*6e60*/  BSYNC B2 ;  /* 0x0000000000027941 */ /* 0x000fea0003800000 */
.L_x_44165:
        /* <DEDUP_REMOVED lines=20> */
.L_x_44174:
[----:B------:R-:W-:Y:S05]  /*6fb0*/  BSYNC B2 ;  /* 0x0000000000027941 */ /* 0x000fea0003800000 */
.L_x_44173:
[----:B------:R-:W-:Y:S02]  /*6fc0*/  IMAD.MOV.U32 R13, RZ, RZ, R15 ;  /* 0x000000ffff0d7224 */ /* 0x000fe400078e000f */
[----:B------:R-:W-:-:S03]  /*6fd0*/  IMAD.MOV.U32 R12, RZ, RZ, R8 ;  /* 0x000000ffff0c7224 */ /* 0x000fc600078e0008 */
[----:B------:R-:W-:Y:S01]  /*6fe0*/  LOP3.LUT R13, R13, 0x80000000, R9, 0xb8, !PT ;  /* 0x800000000d0d7812 */ /* 0x000fe200078eb809 */
[----:B------:R-:W-:Y:S06]  /*6ff0*/  BRA `(.L_x_44160) ;  /* 0x00000000001c7947 */ /* 0x000fec0003800000 */
.L_x_44159:
[----:B------:R-:W-:-:S06]  /*7000*/  DSETP.GTU.AND P0, PT, R6, +INF , PT ;  /* 0x7ff000000600742a */ /* 0x000fcc0003f0c000 */
[----:B------:R-:W-:-:S14]  /*7010*/  DSETP.LE.AND P0, PT, R10, +INF , !P0 ;  /* 0x7ff000000a00742a */ /* 0x000fdc0004703000 */
[----:B------:R-:W0:Y:S01]  /*7020*/  @!P0 LDC.64 R12, c[0x0][0x220] ;  /* 0x00008800ff0c8b82 */ /* 0x000e220000000a00 */
[----:B------:R-:W-:Y:S02]  /*7030*/  @P0 DSETP.NEU.AND P2, PT, R10, +INF , PT ;  /* 0x7ff000000a00042a */ /* 0x000fe40003f4d000 */
[----:B0-----:R-:W-:-:S06]  /*7040*/  @!P0 DADD R12, R18, R12 ;  /* 0x00000000120c8229 */ /* 0x001fcc000000000c */
[----:B------:R-:W-:Y:S02]  /*7050*/  @P0 FSEL R12, R8, RZ, P2 ;  /* 0x000000ff080c0208 */ /* 0x000fe40001000000 */
[----:B------:R-:W-:-:S07]  /*7060*/  @P0 FSEL R13, R9, -QNAN , P2 ;  /* 0xfff80000090d0808 */ /* 0x000fce0001000000 */
.L_x_44160:
[----:B------:R-:W-:Y:S05]  /*7070*/  BSYNC B0 ;  /* 0x0000000000007941 */ /* 0x000fea0003800000 */
.L_x_44158:
[----:B------:R-:W-:-:S06]  /*7080*/  DSETP.GEU.AND P0, PT, R12, RZ, PT ;  /* 0x000000ff0c00722a */ /* 0x000fcc0003f0e000 */
[----:B------:R-:W-:Y:S02]  /*7090*/  DSETP.LT.XOR P0, PT, R18, RZ, !P0 ;  /* 0x000000ff1200722a */ /* 0x000fe40004701800 */
[----:B------:R-:W-:-:S04]  /*70a0*/  DADD R18, R12, R18 ;  /* 0x000000000c127229 */ /* 0x000fc80000000012 */
[----:B------:R-:W-:-:S06]  /*70b0*/  DSETP.NEU.AND P0, PT, R12, RZ, P0 ;  /* 0x000000ff0c00722a */ /* 0x000fcc000070d000 */
[----:B------:R-:W-:Y:S02]  /*70c0*/  FSEL R24, R18, R12, P0 ;  /* 0x0000000c12187208 */ /* 0x000fe40000000000 */
[----:B------:R-:W-:-:S07]  /*70d0*/  FSEL R25, R19, R13, P0 ;  /* 0x0000000d13197208 */ /* 0x000fce0000000000 */
.L_x_44157:
[----:B------:R-:W-:Y:S05]  /*70e0*/  BSYNC B1 ;  /* 0x0000000000017941 */ /* 0x000fea0003800000 */
.L_x_44156:
[----:B------:R-:W-:Y:S01]  /*70f0*/  VIADD R7, R3, 0x180 ;  /* 0x0000018003077836 */ /* 0x000fe20000000000 */
        /* <DEDUP_REMOVED lines=42> */
.L_x_44183:
        /* <DEDUP_REMOVED lines=12> */
.L_x_44182:
[----:B------:R-:W-:-:S07]  /*7460*/  IMAD.MOV.U32 R6, RZ, RZ, R14 ;  /* 0x000000ffff067224 */ /* 0x000fce00078e000e */
.L_x_44181:
[----:B------:R-:W-:Y:S05]  /*7470*/  BSYNC B2 ;  /* 0x0000000000027941 */ /* 0x000fea0003800000 */
.L_x_44180:
        /* <DEDUP_REMOVED lines=13> */
.L_x_44189:
        /* <DEDUP_REMOVED lines=33> */
.L_x_44188:
[----:B------:R-:W-:-:S07]  /*7760*/  IMAD.MOV.U32 R6, RZ, RZ, R14 ;  /* 0x000000ffff067224 */ /* 0x000fce00078e000e */
.L_x_44187:
[----:B------:R-:W-:Y:S05]  /*7770*/  BSYNC B3 ;  /* 0x0000000000037941 */ /* 0x000fea0003800000 */
.L_x_44186:
[----:B------:R-:W-:-:S13]  /*7780*/  ISETP.GE.U32.AND P0, PT, R13, 0xc, PT ;  /* 0x0000000c0d00780c */ /* 0x000fda0003f06070 */
[----:B------:R-:W-:Y:S05]  /*7790*/  @!P0 BRA `(.L_x_44185) ;  /* 0x0000000400e08947 */ /* 0x000fea0003800000 */
[----:B------:R-:W-:Y:S01]  /*77a0*/  BSSY B3, `(.L_x_44190) ;  /* 0x0000075000037945 */ /* 0x000fe20003800000 */
[----:B------:R-:W-:-:S07]  /*77b0*/  VIADD R6, R12, 0x10 ;  /* 0x000000100c067836 */ /* 0x000fce0000000000 */
.L_x_44191:
        /* <DEDUP_REMOVED lines=116> */
.L_x_44190:
[----:B------:R-:W-:Y:S02]  /*7f00*/  IMAD.MOV.U32 R6, RZ, RZ, R12 ;  /* 0x000000ffff067224 */ /* 0x000fe400078e000c */
[----:B------:R-:W-:-:S07]  /*7f10*/  IMAD.MOV.U32 R15, RZ, RZ, R13 ;  /* 0x000000ffff0f7224 */ /* 0x000fce00078e000d */
.L_x_44185:
[----:B------:R-:W-:Y:S05]  /*7f20*/  BSYNC B2 ;  /* 0x0000000000027941 */ /* 0x000fea0003800000 */
.L_x_44184:
        /* <DEDUP_REMOVED lines=21> */
.L_x_44193:
[----:B------:R-:W-:Y:S05]  /*8080*/  BSYNC B2 ;  /* 0x0000000000027941 */ /* 0x000fea0003800000 */
.L_x_44192:
[----:B------:R-:W-:-:S05]  /*8090*/  IMAD.MOV.U32 R13, RZ, RZ, R15 ;  /* 0x000000ffff0d7224 */ /* 0x000fca00078e000f */
[----:B------:R-:W-:Y:S01]  /*80a0*/  LOP3.LUT R13, R13, 0x80000000, R7, 0xb8, !PT ;  /* 0x800000000d0d7812 */ /* 0x000fe200078eb807 */
[----:B------:R-:W-:Y:S06]  /*80b0*/  BRA `(.L_x_44179) ;  /* 0x00000000001c7947 */ /* 0x000fec0003800000 */
.L_x_44178:
[----:B------:R-:W-:-:S06]  /*80c0*/  DSETP.GTU.AND P0, PT, R8, +INF , PT ;  /* 0x7ff000000800742a */ /* 0x000fcc0003f0c000 */
[----:B------:R-:W-:-:S14]  /*80d0*/  DSETP.LE.AND P0, PT, R10, +INF , !P0 ;  /* 0x7ff000000a00742a */ /* 0x000fdc0004703000 */
[----:B------:R-:W0:Y:S01]  /*80e0*/  @!P0 LDC.64 R12, c[0x0][0x220] ;  /* 0x00008800ff0c8b82 */ /* 0x000e220000000a00 */
[----:B------:R-:W-:Y:S02]  /*80f0*/  @P0 DSETP.NEU.AND P2, PT, R10, +INF , PT ;  /* 0x7ff000000a00042a */ /* 0x000fe40003f4d000 */
[----:B0-----:R-:W-:-:S06]  /*8100*/  @!P0 DADD R12, R16, R12 ;  /* 0x00000000100c8229 */ /* 0x001fcc000000000c */
[----:B------:R-:W-:Y:S02]  /*8110*/  @P0 FSEL R12, R6, RZ, P2 ;  /* 0x000000ff060c0208 */ /* 0x000fe40001000000 */
[----:B------:R-:W-:-:S07]  /*8120*/  @P0 FSEL R13, R7, -QNAN , P2 ;  /* 0xfff80000070d0808 */ /* 0x000fce0001000000 */
.L_x_44179:
[----:B------:R-:W-:Y:S05]  /*8130*/  BSYNC B0 ;  /* 0x0000000000007941 */ /* 0x000fea0003800000 */
.L_x_44177:
[----:B------:R-:W-:-:S06]  /*8140*/  DSETP.GEU.AND P0, PT, R12, RZ, PT ;  /* 0x000000ff0c00722a */ /* 0x000fcc0003f0e000 */
[----:B------:R-:W-:Y:S02]  /*8150*/  DSETP.LT.XOR P0, PT, R16, RZ, !P0 ;  /* 0x000000ff1000722a */ /* 0x000fe40004701800 */
[----:B------:R-:W-:-:S04]  /*8160*/  DADD R16, R12, R16 ;  /* 0x000000000c107229 */ /* 0x000fc80000000010 */
[----:B------:R-:W-:-:S06]  /*8170*/  DSETP.NEU.AND P0, PT, R12, RZ, P0 ;  /* 0x000000ff0c00722a */ /* 0x000fcc000070d000 */
[----:B------:R-:W-:Y:S02]  /*8180*/  FSEL R16, R16, R12, P0 ;  /* 0x0000000c10107208 */ /* 0x000fe40000000000 */
[----:B------:R-:W-:-:S07]  /*8190*/  FSEL R17, R17, R13, P0 ;  /* 0x0000000d11117208 */ /* 0x000fce0000000000 */
.L_x_44176:
[----:B------:R-:W-:Y:S05]  /*81a0*/  BSYNC B1 ;  /* 0x0000000000017941 */ /* 0x000fea0003800000 */
.L_x_44175:
        /* <DEDUP_REMOVED lines=28> */
.L_x_44199:
[----:B------:R-:W0:Y:S01]  /*8370*/  F2I.S64.F64.TRUNC R4, R4 ;  /* 0x0000000400047311 */ /* 0x000e22000030d900 */
[----:B------:R-:W-:Y:S02]  /*8380*/  IMAD.MOV.U32 R19, RZ, RZ, R22 ;  /* 0x000000ffff137224 */ /* 0x000fe400078e0016 */
[----:B0-----:R-:W-:-:S05]  /*8390*/  IMAD.MOV.U32 R3, RZ, RZ, R4 ;  /* 0x000000ffff037224 */ /* 0x001fca00078e0004 */
[----:B------:R0:W-:Y:S01]  /*83a0*/  STG.E.U8 desc[UR36][R8.64], R3 ;  /* 0x0000000308007986 */ /* 0x0001e2000c101124 */
[----:B------:R-:W-:Y:S05]  /*83b0*/  BRA `(.L_x_44195) ;  /* 0x0000001000407947 */ /* 0x000fea0003800000 */
.L_x_44198:
        /* <DEDUP_REMOVED lines=10> */
.L_x_44202:
[----:B------:R-:W0:Y:S01]  /*8460*/  F2I.F64.TRUNC R5, R4 ;  /* 0x0000000400057311 */ /* 0x000e22000030d100 */
[----:B------:R-:W-:Y:S01]  /*8470*/  IMAD.MOV.U32 R19, RZ, RZ, R22 ;  /* 0x000000ffff137224 */ /* 0x000fe200078e0016 */
[----:B0-----:R3:W-:Y:S01]  /*8480*/  STG.E desc[UR36][R8.64], R5 ;  /* 0x0000000508007986 */ /* 0x0017e2000c101924 */
[----:B------:R-:W-:Y:S05]  /*8490*/  BRA `(.L_x_44195) ;  /* 0x0000001000087947 */ /* 0x000fea0003800000 */
.L_x_44201:
[----:B------:R-:W0:Y:S01]  /*84a0*/  F2I.F64.TRUNC R5, R4 ;  /* 0x0000000400057311 */ /* 0x000e22000030d100 */
[----:B------:R-:W-:Y:S01]  /*84b0*/  IMAD.MOV.U32 R19, RZ, RZ, R22 ;  /* 0x000000ffff137224 */ /* 0x000fe200078e0016 */
[----:B0-----:R0:W-:Y:S01]  /*84c0*/  STG.E.U16 desc[UR36][R8.64], R5 ;  /* 0x0000000508007986 */ /* 0x0011e2000c101524 */
[----:B------:R-:W-:Y:S05]  /*84d0*/  BRA `(.L_x_44195) ;  /* 0x0000000c00f87947 */ /* 0x000fea0003800000 */
.L_x_44197:
        /* <DEDUP_REMOVED lines=14> */
.L_x_44204:
        /* <DEDUP_REMOVED lines=9> */
.L_x_44203:
        /* <DEDUP_REMOVED lines=15> */
.L_x_44206:
        /* <DEDUP_REMOVED lines=10> */
.L_x_44205:
[----:B------:R0:W-:Y:S01]  /*87e0*/  STG.E.64 desc[UR36][R8.64], R4 ;  /* 0x0000000408007986 */ /* 0x0001e2000c101b24 */
[----:B------:R-:W-:Y:S01]  /*87f0*/  IMAD.MOV.U32 R19, RZ, RZ, R22 ;  /* 0x000000ffff137224 */ /* 0x000fe200078e0016 */
[----:B------:R-:W-:Y:S06]  /*8800*/  BRA `(.L_x_44195) ;  /* 0x0000000c002c7947 */ /* 0x000fec0003800000 */
.L_x_44196:
        /* <DEDUP_REMOVED lines=13> */
.L_x_44209:
[----:B------:R-:W-:Y:S01]  /*88e0*/  CS2R R6, SRZ ;  /* 0x0000000000067805 */ /* 0x000fe2000001ff00 */
[----:B------:R-:W-:-:S04]  /*88f0*/  IMAD.MOV.U32 R19, RZ, RZ, R22 ;  /* 0x000000ffff137224 */ /* 0x000fc800078e0016 */
[----:B------:R0:W-:Y:S01]  /*8900*/  STG.E.128 desc[UR36][R8.64], R4 ;  /* 0x0000000408007986 */ /* 0x0001e2000c101d24 */
[----:B------:R-:W-:Y:S05]  /*8910*/  BRA `(.L_x_44195) ;  /* 0x0000000800e87947 */ /* 0x000fea0003800000 */
.L_x_44208:
        /* <DEDUP_REMOVED lines=25> */
.L_x_44213:
[----:B------:R-:W-:Y:S05]  /*8ab0*/  BSYNC B0 ;  /* 0x0000000000007941 */ /* 0x000fea0003800000 */
.L_x_44212:
[----:B------:R-:W-:Y:S01]  /*8ac0*/  LOP3.LUT R7, R0, R7, RZ, 0xfc, !PT ;  /* 0x0000000700077212 */ /* 0x000fe200078efcff */
[----:B------:R-:W-:-:S04]  /*8ad0*/  IMAD.MOV.U32 R19, RZ, RZ, R22 ;  /* 0x000000ffff137224 */ /* 0x000fc800078e0016 */
[----:B------:R0:W-:Y:S01]  /*8ae0*/  STG.E.U8 desc[UR36][R8.64], R7 ;  /* 0x0000000708007986 */ /* 0x0001e2000c101124 */
[----:B------:R-:W-:Y:S05]  /*8af0*/  BRA `(.L_x_44195) ;  /* 0x0000000800707947 */ /* 0x000fea0003800000 */
.L_x_44211:
        /* <DEDUP_REMOVED lines=17> */
.L_x_44215:
[----:B------:R-:W-:Y:S01]  /*8c10*/  IMAD.MOV.U32 R0, RZ, RZ, 0x7f ;  /* 0x0000007fff007424 */ /* 0x000fe200078e00ff */
[----:B------:R-:W-:-:S04]  /*8c20*/  ISETP.GT.U32.AND P0, PT, R3, 0x7f800000, PT ;  /* 0x7f8000000300780c */ /* 0x000fc80003f04070 */
[----:B------:R-:W-:-:S09]  /*8c30*/  SEL R0, R0, 0x7c, P0 ;  /* 0x0000007c00007807 */ /* 0x000fd20000000000 */
.L_x_44216:
[----:B------:R-:W-:Y:S05]  /*8c40*/  BSYNC B0 ;  /* 0x0000000000007941 */ /* 0x000fea0003800000 */
.L_x_44214:
[----:B------:R-:W-:Y:S01]  /*8c50*/  LOP3.LUT R3, R7, 0x80000000, RZ, 0xc0, !PT ;  /* 0x8000000007037812 */ /* 0x000fe200078ec0ff */
[----:B------:R-:W-:-:S03]  /*8c60*/  IMAD.MOV.U32 R19, RZ, RZ, R22 ;  /* 0x000000ffff137224 */ /* 0x000fc600078e0016 */
[----:B------:R-:W-:-:S04]  /*8c70*/  SHF.R.U32.HI R3, RZ, 0x18, R3 ;  /* 0x00000018ff037819 */ /* 0x000fc80000011603 */
[----:B------:R-:W-:-:S05]  /*8c80*/  LOP3.LUT R3, R0, R3, RZ, 0xfc, !PT ;  /* 0x0000000300037212 */ /* 0x000fca00078efcff */
[----:B------:R0:W-:Y:S01]  /*8c90*/  STG.E.U8 desc[UR36][R8.64], R3 ;  /* 0x0000000308007986 */ /* 0x0001e2000c101124 */
[----:B------:R-:W-:Y:S05]  /*8ca0*/  BRA `(.L_x_44195) ;  /* 0x0000000800047947 */ /* 0x000fea0003800000 */
.L_x_44210:
        /* <DEDUP_REMOVED lines=9> */
.L_x_44207:
        /* <DEDUP_REMOVED lines=12> */
.L_x_44219:
        /* <DEDUP_REMOVED lines=21> */
.L_x_44222:
[----:B------:R-:W-:-:S04]  /*8f50*/  LOP3.LUT R0, R7, 0x80000000, RZ, 0xc0, !PT ;  /* 0x8000000007007812 */ /* 0x000fc800078ec0ff */
[----:B------:R-:W-:-:S04]  /*8f60*/  SHF.R.U32.HI R0, RZ, 0x18, R0 ;  /* 0x00000018ff007819 */ /* 0x000fc80000011600 */
[----:B------:R-:W-:-:S07]  /*8f70*/  LOP3.LUT R0, R3, R0, RZ, 0xfc, !PT ;  /* 0x0000000003007212 */ /* 0x000fce00078efcff */
.L_x_44221:
[----:B------:R-:W-:Y:S05]  /*8f80*/  BSYNC B0 ;  /* 0x0000000000007941 */ /* 0x000fea0003800000 */
.L_x_44220:
[----:B------:R0:W-:Y:S01]  /*8f90*/  STG.E.U8 desc[UR36][R8.64], R0 ;  /* 0x0000000008007986 */ /* 0x0001e2000c101124 */
[----:B------:R-:W-:Y:S01]  /*8fa0*/  IMAD.MOV.U32 R19, RZ, RZ, R22 ;  /* 0x000000ffff137224 */ /* 0x000fe200078e0016 */
[----:B------:R-:W-:Y:S06]  /*8fb0*/  BRA `(.L_x_44195) ;  /* 0x0000000400407947 */ /* 0x000fec0003800000 */
.L_x_44218:
        /* <DEDUP_REMOVED lines=21> */
.L_x_44225:
[----:B------:R-:W-:-:S04]  /*9110*/  LOP3.LUT R0, R7, 0x80000000, RZ, 0xc0, !PT ;  /* 0x8000000007007812 */ /* 0x000fc800078ec0ff */
[----:B------:R-:W-:-:S04]  /*9120*/  SHF.R.U32.HI R0, RZ, 0x18, R0 ;  /* 0x00000018ff007819 */ /* 0x000fc80000011600 */
[----:B------:R-:W-:-:S07]  /*9130*/  LOP3.LUT R0, R3, R0, RZ, 0xfc, !PT ;  /* 0x0000000003007212 */ /* 0x000fce00078efcff */
.L_x_44224:
[----:B------:R-:W-:Y:S05]  /*9140*/  BSYNC B0 ;  /* 0x0000000000007941 */ /* 0x000fea0003800000 */
.L_x_44223:
[----:B------:R0:W-:Y:S01]  /*9150*/  STG.E.U8 desc[UR36][R8.64], R0 ;  /* 0x0000000008007986 */ /* 0x0001e2000c101124 */
[----:B------:R-:W-:Y:S01]  /*9160*/  IMAD.MOV.U32 R19, RZ, RZ, R22 ;  /* 0x000000ffff137224 */ /* 0x000fe200078e0016 */
[----:B------:R-:W-:Y:S06]  /*9170*/  BRA `(.L_x_44195) ;  /* 0x0000000000d07947 */ /* 0x000fec0003800000 */
.L_x_44217:
        /* <DEDUP_REMOVED lines=27> */
.L_x_44200:
        /* <DEDUP_REMOVED lines=16> */
.L_x_44228:
[----:B------:R-:W-:Y:S01]  /*9430*/  IMAD.MOV.U32 R19, RZ, RZ, R22 ;  /* 0x000000ffff137224 */ /* 0x000fe200078e0016 */
[----:B------:R-:W-:Y:S06]  /*9440*/  BRA `(.L_x_44195) ;  /* 0x00000000001c7947 */ /* 0x000fec0003800000 */
.L_x_44227:
[----:B------:R-:W0:Y:S01]  /*9450*/  F2I.U64.F64.TRUNC R4, R4 ;  /* 0x0000000400047311 */ /* 0x000e22000030d800 */
[----:B------:R-:W-:Y:S01]  /*9460*/  IMAD.MOV.U32 R19, RZ, RZ, R22 ;  /* 0x000000ffff137224 */ /* 0x000fe200078e0016 */
[----:B0-----:R0:W-:Y:S01]  /*9470*/  STG.E.64 desc[UR36][R8.64], R4 ;  /* 0x0000000408007986 */ /* 0x0011e2000c101b24 */
[----:B------:R-:W-:Y:S05]  /*9480*/  BRA `(.L_x_44195) ;  /* 0x00000000000c7947 */ /* 0x000fea0003800000 */
.L_x_44226:
[----:B------:R-:W0:Y:S01]  /*9490*/  F2I.U32.F64.TRUNC R5, R4 ;  /* 0x0000000400057311 */ /* 0x000e22000030d000 */
[----:B------:R-:W-:Y:S01]  /*94a0*/  IMAD.MOV.U32 R19, RZ, RZ, R22 ;  /* 0x000000ffff137224 */ /* 0x000fe200078e0016 */
[----:B0-----:R0:W-:Y:S06]  /*94b0*/  STG.E desc[UR36][R8.64], R5 ;  /* 0x0000000508007986 */ /* 0x0011ec000c101924 */
.L_x_44195:
[----:B------:R-:W-:Y:S05]  /*94c0*/  BSYNC B6 ;  /* 0x0000000000067941 */ /* 0x000fea0003800000 */
.L_x_44194:
        /* <DEDUP_REMOVED lines=25> */
.L_x_44234:
[----:B----4-:R-:W0:Y:S02]  /*9660*/  F2I.S64.F64.TRUNC R28, R28 ;  /* 0x0000001c001c7311 */ /* 0x010e24000030d900 */
[----:B0-----:R-:W-:-:S05]  /*9670*/  IMAD.MOV.U32 R3, RZ, RZ, R28 ;  /* 0x000000ffff037224 */ /* 0x001fca00078e001c */
[----:B------:R0:W-:Y:S01]  /*9680*/  STG.E.U8 desc[UR36][R4.64], R3 ;  /* 0x0000000304007986 */ /* 0x0001e2000c101124 */
[----:B------:R-:W-:Y:S05]  /*9690*/  BRA `(.L_x_44236) ;  /* 0x0000000c00f07947 */ /* 0x000fea0003800000 */
.L_x_44233:
        /* <DEDUP_REMOVED lines=9> */
.L_x_44238:
[----:B----4-:R-:W0:Y:S02]  /*9730*/  F2I.F64.TRUNC R29, R28 ;  /* 0x0000001c001d7311 */ /* 0x010e24000030d100 */
[----:B0-----:R0:W-:Y:S01]  /*9740*/  STG.E desc[UR36][R4.64], R29 ;  /* 0x0000001d04007986 */ /* 0x0011e2000c101924 */
[----:B------:R-:W-:Y:S05]  /*9750*/  BRA `(.L_x_44236) ;  /* 0x0000000c00c07947 */ /* 0x000fea0003800000 */
.L_x_44237:
[----:B----4-:R-:W0:Y:S02]  /*9760*/  F2I.F64.TRUNC R29, R28 ;  /* 0x0000001c001d7311 */ /* 0x010e24000030d100 */
[----:B0-----:R0:W-:Y:S01]  /*9770*/  STG.E.U16 desc[UR36][R4.64], R29 ;  /* 0x0000001d04007986 */ /* 0x0011e2000c101524 */
[----:B------:R-:W-:Y:S05]  /*9780*/  BRA `(.L_x_44236) ;  /* 0x0000000c00b47947 */ /* 0x000fea0003800000 */
.L_x_44232:
        /* <DEDUP_REMOVED lines=13> */
.L_x_44240:
        /* <DEDUP_REMOVED lines=8> */
.L_x_44239:
        /* <DEDUP_REMOVED lines=14> */
.L_x_44242:
        /* <DEDUP_REMOVED lines=9> */
.L_x_44241:
[----:B----4-:R0:W-:Y:S01]  /*9a50*/  STG.E.64 desc[UR36][R4.64], R28 ;  /* 0x0000001c04007986 */ /* 0x0101e2000c101b24 */
[----:B------:R-:W-:Y:S05]  /*9a60*/  BRA `(.L_x_44236) ;  /* 0x0000000800fc7947 */ /* 0x000fea0003800000 */
.L_x_44231:
        /* <DEDUP_REMOVED lines=12> */
.L_x_44245:
[----:B------:R-:W-:-:S05]  /*9b30*/  CS2R R30, SRZ ;  /* 0x00000000001e7805 */ /* 0x000fca000001ff00 */
[----:B----4-:R0:W-:Y:S01]  /*9b40*/  STG.E.128 desc[UR36][R4.64], R28 ;  /* 0x0000001c04007986 */ /* 0x0101e2000c101d24 */
[----:B------:R-:W-:Y:S05]  /*9b50*/  BRA `(.L_x_44236) ;  /* 0x0000000800c07947 */ /* 0x000fea0003800000 */
.L_x_44244:
        /* <DEDUP_REMOVED lines=25> */
.L_x_44249:
[----:B------:R-:W-:Y:S05]  /*9cf0*/  BSYNC B0 ;  /* 0x0000000000007941 */ /* 0x000fea0003800000 */
.L_x_44248:
[----:B------:R-:W-:-:S05]  /*9d00*/  LOP3.LUT R7, R0, R7, RZ, 0xfc, !PT ;  /* 0x0000000700077212 */ /* 0x000fca00078efcff */
[----:B------:R3:W-:Y:S01]  /*9d10*/  STG.E.U8 desc[UR36][R4.64], R7 ;  /* 0x0000000704007986 */ /* 0x0007e2000c101124 */
[----:B------:R-:W-:Y:S05]  /*9d20*/  BRA `(.L_x_44236) ;  /* 0x00000008004c7947 */ /* 0x000fea0003800000 */
.L_x_44247:
        /* <DEDUP_REMOVED lines=17> */
.L_x_44251:
[----:B------:R-:W-:Y:S01]  /*9e40*/  IMAD.MOV.U32 R0, RZ, RZ, 0x7f ;  /* 0x0000007fff007424 */ /* 0x000fe200078e00ff */
[----:B------:R-:W-:-:S04]  /*9e50*/  ISETP.GT.U32.AND P0, PT, R3, 0x7f800000, PT ;  /* 0x7f8000000300780c */ /* 0x000fc80003f04070 */
[----:B------:R-:W-:-:S09]  /*9e60*/  SEL R0, R0, 0x7c, P0 ;  /* 0x0000007c00007807 */ /* 0x000fd20000000000 */
.L_x_44252:
[----:B------:R-:W-:Y:S05]  /*9e70*/  BSYNC B0 ;  /* 0x0000000000007941 */ /* 0x000fea0003800000 */
.L_x_44250:
[----:B------:R-:W-:-:S04]  /*9e80*/  LOP3.LUT R3, R7, 0x80000000, RZ, 0xc0, !PT ;  /* 0x8000000007037812 */ /* 0x000fc800078ec0ff */
[----:B------:R-:W-:-:S04]  /*9e90*/  SHF.R.U32.HI R3, RZ, 0x18, R3 ;  /* 0x00000018ff037819 */ /* 0x000fc80000011603 */
[----:B------:R-:W-:-:S05]  /*9ea0*/  LOP3.LUT R3, R0, R3, RZ, 0xfc, !PT ;  /* 0x0000000300037212 */ /* 0x000fca00078efcff */
[----:B------:R4:W-:Y:S01]  /*9eb0*/  STG.E.U8 desc[UR36][R4.64], R3 ;  /* 0x0000000304007986 */ /* 0x0009e2000c101124 */
[----:B------:R-:W-:Y:S05]  /*9ec0*/  BRA `(.L_x_44236) ;  /* 0x0000000400e47947 */ /* 0x000fea0003800000 */
.L_x_44246:
        /* <DEDUP_REMOVED lines=8> */
.L_x_44243:
        /* <DEDUP_REMOVED lines=11> */
.L_x_44255:
        /* <DEDUP_REMOVED lines=21> */
.L_x_44258:
[----:B------:R-:W-:-:S04]  /*a150*/  LOP3.LUT R0, R7, 0x80000000, RZ, 0xc0, !PT ;  /* 0x8000000007007812 */ /* 0x000fc800078ec0ff */
[----:B------:R-:W-:-:S04]  /*a160*/  SHF.R.U32.HI R0, RZ, 0x18, R0 ;  /* 0x00000018ff007819 */ /* 0x000fc80000011600 */
[----:B------:R-:W-:-:S07]  /*a170*/  LOP3.LUT R0, R3, R0, RZ, 0xfc, !PT ;  /* 0x0000000003007212 */ /* 0x000fce00078efcff */
.L_x_44257:
[----:B------:R-:W-:Y:S05]  /*a180*/  BSYNC B0 ;  /* 0x0000000000007941 */ /* 0x000fea0003800000 */
.L_x_44256:
[----:B------:R0:W-:Y:S01]  /*a190*/  STG.E.U8 desc[UR36][R4.64], R0 ;  /* 0x0000000004007986 */ /* 0x0001e2000c101124 */
[----:B------:R-:W-:Y:S05]  /*a1a0*/  BRA `(.L_x_44236) ;  /* 0x00000004002c7947 */ /* 0x000fea0003800000 */
.L_x_44254:
        /* <DEDUP_REMOVED lines=21> */
.L_x_44261:
[----:B------:R-:W-:-:S04]  /*a300*/  LOP3.LUT R0, R7, 0x80000000, RZ, 0xc0, !PT ;  /* 0x8000000007007812 */ /* 0x000fc800078ec0ff */
[----:B------:R-:W-:-:S04]  /*a310*/  SHF.R.U32.HI R0, RZ, 0x18, R0 ;  /* 0x00000018ff007819 */ /* 0x000fc80000011600 */
[----:B------:R-:W-:-:S07]  /*a320*/  LOP3.LUT R0, R3, R0, RZ, 0xfc, !PT ;  /* 0x0000000003007212 */ /* 0x000fce00078efcff */
.L_x_44260:
[----:B------:R-:W-:Y:S05]  /*a330*/  BSYNC B0 ;  /* 0x0000000000007941 */ /* 0x000fea0003800000 */
.L_x_44259:
[----:B------:R0:W-:Y:S01]  /*a340*/  STG.E.U8 desc[UR36][R4.64], R0 ;  /* 0x0000000004007986 */ /* 0x0001e2000c101124 */
[----:B------:R-:W-:Y:S05]  /*a350*/  BRA `(.L_x_44236) ;  /* 0x0000000000c07947 */ /* 0x000fea0003800000 */
.L_x_44253:
        /* <DEDUP_REMOVED lines=26> */
.L_x_44235:
        /* <DEDUP_REMOVED lines=16> */
.L_x_44264:
[----:B------:R-:W-:Y:S05]  /*a600*/  BRA `(.L_x_44236) ;  /* 0x0000000000147947 */ /* 0x000fea0003800000 */
.L_x_44263:
[----:B----4-:R-:W0:Y:S02]  /*a610*/  F2I.U64.F64.TRUNC R28, R28 ;  /* 0x0000001c001c7311 */ /* 0x010e24000030d800 */
[----:B0-----:R0:W-:Y:S01]  /*a620*/  STG.E.64 desc[UR36][R4.64], R28 ;  /* 0x0000001c04007986 */ /* 0x0011e2000c101b24 */
[----:B------:R-:W-:Y:S05]  /*a630*/  BRA `(.L_x_44236) ;  /* 0x0000000000087947 */ /* 0x000fea0003800000 */
.L_x_44262:
[----:B----4-:R-:W0:Y:S02]  /*a640*/  F2I.U32.F64.TRUNC R29, R28 ;  /* 0x0000001c001d7311 */ /* 0x010e24000030d000 */
[----:B0-----:R0:W-:Y:S02]  /*a650*/  STG.E desc[UR36][R4.64], R29 ;  /* 0x0000001d04007986 */ /* 0x0011e4000c101924 */
.L_x_44236:
        /* <DEDUP_REMOVED lines=25> */
.L_x_44268:
[----:B------:R-:W0:Y:S02]  /*a7f0*/  F2I.S64.F64.TRUNC R24, R24 ;  /* 0x0000001800187311 */ /* 0x000e24000030d900 */
[----:B0-----:R-:W-:-:S05]  /*a800*/  IMAD.MOV.U32 R3, RZ, RZ, R24 ;  /* 0x000000ffff037224 */ /* 0x001fca00078e0018 */
[----:B------:R0:W-:Y:S01]  /*a810*/  STG.E.U8 desc[UR36][R4.64], R3 ;  /* 0x0000000304007986 */ /* 0x0001e2000c101124 */
[----:B------:R-:W-:Y:S05]  /*a820*/  BRA `(.L_x_44270) ;  /* 0x0000000c00f07947 */ /* 0x000fea0003800000 */
.L_x_44267:
        /* <DEDUP_REMOVED lines=9> */
.L_x_44272:
[----:B------:R-:W0:Y:S02]  /*a8c0*/  F2I.F64.TRUNC R25, R24 ;  /* 0x0000001800197311 */ /* 0x000e24000030d100 */
[----:B0-----:R0:W-:Y:S01]  /*a8d0*/  STG.E desc[UR36][R4.64], R25 ;  /* 0x0000001904007986 */ /* 0x0011e2000c101924 */
[----:B------:R-:W-:Y:S05]  /*a8e0*/  BRA `(.L_x_44270) ;  /* 0x0000000c00c07947 */ /* 0x000fea0003800000 */
.L_x_44271:
[----:B------:R-:W0:Y:S02]  /*a8f0*/  F2I.F64.TRUNC R25, R24 ;  /* 0x0000001800197311 */ /* 0x000e24000030d100 */
[----:B0-----:R0:W-:Y:S01]  /*a900*/  STG.E.U16 desc[UR36][R4.64], R25 ;  /* 0x0000001904007986 */ /* 0x0011e2000c101524 */
[----:B------:R-:W-:Y:S05]  /*a910*/  BRA `(.L_x_44270) ;  /* 0x0000000c00b47947 */ /* 0x000fea0003800000 */
.L_x_44266:
        /* <DEDUP_REMOVED lines=13> */
.L_x_44274:
        /* <DEDUP_REMOVED lines=8> */
.L_x_44273:
        /* <DEDUP_REMOVED lines=14> */
.L_x_44276:
        /* <DEDUP_REMOVED lines=9> */
.L_x_44275:
[----:B------:R4:W-:Y:S01]  /*abe0*/  STG.E.64 desc[UR36][R4.64], R24 ;  /* 0x0000001804007986 */ /* 0x0009e2000c101b24 */
[----:B------:R-:W-:Y:S05]  /*abf0*/  BRA `(.L_x_44270) ;  /* 0x0000000800fc7947 */ /* 0x000fea0003800000 */
.L_x_44265:
        /* <DEDUP_REMOVED lines=12> */
.L_x_44279:
[----:B------:R-:W-:-:S05]  /*acc0*/  CS2R R26, SRZ ;  /* 0x00000000001a7805 */ /* 0x000fca000001ff00 */
[----:B------:R0:W-:Y:S01]  /*acd0*/  STG.E.128 desc[UR36][R4.64], R24 ;  /* 0x0000001804007986 */ /* 0x0001e2000c101d24 */
[----:B------:R-:W-:Y:S05]  /*ace0*/  BRA `(.L_x_44270) ;  /* 0x0000000800c07947 */ /* 0x000fea0003800000 */
.L_x_44278:
        /* <DEDUP_REMOVED lines=25> */
.L_x_44283:
[----:B------:R-:W-:Y:S05]  /*ae80*/  BSYNC B0 ;  /* 0x0000000000007941 */ /* 0x000fea0003800000 */
.L_x_44282:
[----:B------:R-:W-:-:S05]  /*ae90*/  LOP3.LUT R7, R0, R7, RZ, 0xfc, !PT ;  /* 0x0000000700077212 */ /* 0x000fca00078efcff */
[----:B------:R0:W-:Y:S01]  /*aea0*/  STG.E.U8 desc[UR36][R4.64], R7 ;  /* 0x0000000704007986 */ /* 0x0001e2000c101124 */
[----:B------:R-:W-:Y:S05]  /*aeb0*/  BRA `(.L_x_44270) ;  /* 0x00000008004c7947 */ /* 0x000fea0003800000 */
.L_x_44281:
        /* <DEDUP_REMOVED lines=17> */
.L_x_44285:
[----:B------:R-:W-:Y:S01]  /*afd0*/  IMAD.MOV.U32 R0, RZ, RZ, 0x7f ;  /* 0x0000007fff007424 */ /* 0x000fe200078e00ff */
[----:B------:R-:W-:-:S04]  /*afe0*/  ISETP.GT.U32.AND P0, PT, R3, 0x7f800000, PT ;  /* 0x7f8000000300780c */ /* 0x000fc80003f04070 */
[----:B------:R-:W-:-:S09]  /*aff0*/  SEL R0, R0, 0x7c, P0 ;  /* 0x0000007c00007807 */ /* 0x000fd20000000000 */
.L_x_44286:
[----:B------:R-:W-:Y:S05]  /*b000*/  BSYNC B0 ;  /* 0x0000000000007941 */ /* 0x000fea0003800000 */
.L_x_44284:
[----:B------:R-:W-:-:S04]  /*b010*/  LOP3.LUT R3, R7, 0x80000000, RZ, 0xc0, !PT ;  /* 0x8000000007037812 */ /* 0x000fc800078ec0ff */
[----:B------:R-:W-:-:S04]  /*b020*/  SHF.R.U32.HI R3, RZ, 0x18, R3 ;  /* 0x00000018ff037819 */ /* 0x000fc80000011603 */
[----:B------:R-:W-:-:S05]  /*b030*/  LOP3.LUT R3, R0, R3, RZ, 0xfc, !PT ;  /* 0x0000000300037212 */ /* 0x000fca00078efcff */
[----:B------:R0:W-:Y:S01]  /*b040*/  STG.E.U8 desc[UR36][R4.64], R3 ;  /* 0x0000000304007986 */ /* 0x0001e2000c101124 */
[----:B------:R-:W-:Y:S05]  /*b050*/  BRA `(.L_x_44270) ;  /* 0x0000000400e47947 */ /* 0x000fea0003800000 */
.L_x_44280:
        /* <DEDUP_REMOVED lines=8> */
.L_x_44277:
        /* <DEDUP_REMOVED lines=11> */
.L_x_44289:
        /* <DEDUP_REMOVED lines=21> */
.L_x_44292:
[----:B------:R-:W-:-:S04]  /*b2e0*/  LOP3.LUT R0, R7, 0x80000000, RZ, 0xc0, !PT ;  /* 0x8000000007007812 */ /* 0x000fc800078ec0ff */
[----:B------:R-:W-:-:S04]  /*b2f0*/  SHF.R.U32.HI R0, RZ, 0x18, R0 ;  /* 0x00000018ff007819 */ /* 0x000fc80000011600 */
[----:B------:R-:W-:-:S07]  /*b300*/  LOP3.LUT R0, R3, R0, RZ, 0xfc, !PT ;  /* 0x0000000003007212 */ /* 0x000fce00078efcff */
.L_x_44291:
[----:B------:R-:W-:Y:S05]  /*b310*/  BSYNC B0 ;  /* 0x0000000000007941 */ /* 0x000fea0003800000 */
.L_x_44290:
[----:B------:R0:W-:Y:S01]  /*b320*/  STG.E.U8 desc[UR36][R4.64], R0 ;  /* 0x0000000004007986 */ /* 0x0001e2000c101124 */
[----:B------:R-:W-:Y:S05]  /*b330*/  BRA `(.L_x_44270) ;  /* 0x00000004002c7947 */ /* 0x000fea0003800000 */
.L_x_44288:
        /* <DEDUP_REMOVED lines=21> */
.L_x_44295:
[----:B------:R-:W-:-:S04]  /*b490*/  LOP3.LUT R0, R7, 0x80000000, RZ, 0xc0, !PT ;  /* 0x8000000007007812 */ /* 0x000fc800078ec0ff */
[----:B------:R-:W-:-:S04]  /*b4a0*/  SHF.R.U32.HI R0, RZ, 0x18, R0 ;  /* 0x00000018ff007819 */ /* 0x000fc80000011600 */
[----:B------:R-:W-:-:S07]  /*b4b0*/  LOP3.LUT R0, R3, R0, RZ, 0xfc, !PT ;  /* 0x0000000003007212 */ /* 0x000fce00078efcff */
.L_x_44294:
[----:B------:R-:W-:Y:S05]  /*b4c0*/  BSYNC B0 ;  /* 0x0000000000007941 */ /* 0x000fea0003800000 */
.L_x_44293:
[----:B------:R0:W-:Y:S01]  /*b4d0*/  STG.E.U8 desc[UR36][R4.64], R0 ;  /* 0x0000000004007986 */ /* 0x0001e2000c101124 */
[----:B------:R-:W-:Y:S05]  /*b4e0*/  BRA `(.L_x_44270) ;  /* 0x0000000000c07947 */ /* 0x000fea0003800000 */
.L_x_44287:
        /* <DEDUP_REMOVED lines=26> */
.L_x_44269:
        /* <DEDUP_REMOVED lines=16> */
.L_x_44298:
[----:B------:R-:W-:Y:S05]  /*b790*/  BRA `(.L_x_44270) ;  /* 0x0000000000147947 */ /* 0x000fea0003800000 */
.L_x_44297:
[----:B------:R-:W0:Y:S02]  /*b7a0*/  F2I.U64.F64.TRUNC R24, R24 ;  /* 0x0000001800187311 */ /* 0x000e24000030d800 */
[----:B0-----:R0:W-:Y:S01]  /*b7b0*/  STG.E.64 desc[UR36][R4.64], R24 ;  /* 0x0000001804007986 */ /* 0x0011e2000c101b24 */
[----:B------:R-:W-:Y:S05]  /*b7c0*/  BRA `(.L_x_44270) ;  /* 0x0000000000087947 */ /* 0x000fea0003800000 */
.L_x_44296:
[----:B------:R-:W0:Y:S02]  /*b7d0*/  F2I.U32.F64.TRUNC R25, R24 ;  /* 0x0000001800197311 */ /* 0x000e24000030d000 */
[----:B0-----:R0:W-:Y:S02]  /*b7e0*/  STG.E desc[UR36][R4.64], R25 ;  /* 0x0000001904007986 */ /* 0x0011e4000c101924 */
.L_x_44270:
[----:B------:R-:W-:-:S07]  /*b7f0*/  VIADD R19, R19, 0x80 ;  /* 0x0000008013137836 */ /* 0x000fce0000000000 */
.L_x_44230:
[----:B------:R-:W-:Y:S05]  /*b800*/  BSYNC B6 ;  /* 0x0000000000067941 */ /* 0x000fea0003800000 */
.L_x_44229:
        /* <DEDUP_REMOVED lines=23> */
.L_x_44302:
[----:B------:R-:W3:Y:S02]  /*b980*/  F2I.S64.F64.TRUNC R16, R16 ;  /* 0x0000001000107311 */ /* 0x000ee4000030d900 */
[----:B---3--:R-:W-:-:S05]  /*b990*/  IMAD.MOV.U32 R5, RZ, RZ, R16 ;  /* 0x000000ffff057224 */ /* 0x008fca00078e0010 */
[----:B------:R-:W-:Y:S01]  /*b9a0*/  STG.E.U8 desc[UR36][R2.64], R5 ;  /* 0x0000000502007986 */ /* 0x000fe2000c101124 */
[----:B------:R-:W-:Y:S05]  /*b9b0*/  EXIT ;  /* 0x000000000000794d */ /* 0x000fea0003800000 */
.L_x_44301:
        /* <DEDUP_REMOVED lines=9> */
.L_x_44305:
[----:B------:R-:W0:Y:S02]  /*ba50*/  F2I.F64.TRUNC R17, R16 ;  /* 0x0000001000117311 */ /* 0x000e24000030d100 */
[----:B0-----:R-:W-:Y:S01]  /*ba60*/  STG.E desc[UR36][R2.64], R17 ;  /* 0x0000001102007986 */ /* 0x001fe2000c101924 */
[----:B------:R-:W-:Y:S05]  /*ba70*/  EXIT ;  /* 0x000000000000794d */ /* 0x000fea0003800000 */
.L_x_44304:
[----:B------:R-:W0:Y:S02]  /*ba80*/  F2I.F64.TRUNC R17, R16 ;  /* 0x0000001000117311 */ /* 0x000e24000030d100 */
[----:B0-----:R-:W-:Y:S01]  /*ba90*/  STG.E.U16 desc[UR36][R2.64], R17 ;  /* 0x0000001102007986 */ /* 0x001fe2000c101524 */
[----:B------:R-:W-:Y:S05]  /*baa0*/  EXIT ;  /* 0x000000000000794d */ /* 0x000fea0003800000 */
.L_x_44300:
        /* <DEDUP_REMOVED lines=13> */
.L_x_44307:
        /* <DEDUP_REMOVED lines=8> */
.L_x_44306:
        /* <DEDUP_REMOVED lines=14> */
.L_x_44309:
        /* <DEDUP_REMOVED lines=9> */
.L_x_44308:
[----:B------:R-:W-:Y:S01]  /*bd70*/  STG.E.64 desc[UR36][R2.64], R16 ;  /* 0x0000001002007986 */ /* 0x000fe2000c101b24 */
[----:B------:R-:W-:Y:S05]  /*bd80*/  EXIT ;  /* 0x000000000000794d */ /* 0x000fea0003800000 */
.L_x_44299:
        /* <DEDUP_REMOVED lines=12> */
.L_x_44312:
[----:B------:R-:W-:-:S05]  /*be50*/  CS2R R18, SRZ ;  /* 0x0000000000127805 */ /* 0x000fca000001ff00 */
[----:B------:R-:W-:Y:S01]  /*be60*/  STG.E.128 desc[UR36][R2.64], R16 ;  /* 0x0000001002007986 */ /* 0x000fe2000c101d24 */
[----:B------:R-:W-:Y:S05]  /*be70*/  EXIT ;  /* 0x000000000000794d */ /* 0x000fea0003800000 */
.L_x_44311:
        /* <DEDUP_REMOVED lines=25> */
.L_x_44316:
[----:B------:R-:W-:Y:S05]  /*c010*/  BSYNC B0 ;  /* 0x0000000000007941 */ /* 0x000fea0003800000 */
.L_x_44315:
[----:B------:R-:W-:-:S05]  /*c020*/  LOP3.LUT R5, R0, R5, RZ, 0xfc, !PT ;  /* 0x0000000500057212 */ /* 0x000fca00078efcff */
[----:B------:R-:W-:Y:S01]  /*c030*/  STG.E.U8 desc[UR36][R2.64], R5 ;  /* 0x0000000502007986 */ /* 0x000fe2000c101124 */
[----:B------:R-:W-:Y:S05]  /*c040*/  EXIT ;  /* 0x000000000000794d */ /* 0x000fea0003800000 */
.L_x_44314:
        /* <DEDUP_REMOVED lines=17> */
.L_x_44318:
[----:B------:R-:W-:Y:S01]  /*c160*/  IMAD.MOV.U32 R0, RZ, RZ, 0x7f ;  /* 0x0000007fff007424 */ /* 0x000fe200078e00ff */
[----:B------:R-:W-:-:S04]  /*c170*/  ISETP.GT.U32.AND P0, PT, R4, 0x7f800000, PT ;  /* 0x7f8000000400780c */ /* 0x000fc80003f04070 */
[----:B------:R-:W-:-:S09]  /*c180*/  SEL R0, R0, 0x7c, P0 ;  /* 0x0000007c00007807 */ /* 0x000fd20000000000 */
.L_x_44319:
[----:B------:R-:W-:Y:S05]  /*c190*/  BSYNC B0 ;  /* 0x0000000000007941 */ /* 0x000fea0003800000 */
.L_x_44317:
[----:B------:R-:W-:-:S04]  /*c1a0*/  LOP3.LUT R4, R5, 0x80000000, RZ, 0xc0, !PT ;  /* 0x8000000005047812 */ /* 0x000fc800078ec0ff */
[----:B------:R-:W-:-:S04]  /*c1b0*/  SHF.R.U32.HI R5, RZ, 0x18, R4 ;  /* 0x00000018ff057819 */ /* 0x000fc80000011604 */
[----:B------:R-:W-:-:S05]  /*c1c0*/  LOP3.LUT R5, R0, R5, RZ, 0xfc, !PT ;  /* 0x0000000500057212 */ /* 0x000fca00078efcff */
[----:B------:R-:W-:Y:S01]  /*c1d0*/  STG.E.U8 desc[UR36][R2.64], R5 ;  /* 0x0000000502007986 */ /* 0x000fe2000c101124 */
[----:B------:R-:W-:Y:S05]  /*c1e0*/  EXIT ;  /* 0x000000000000794d */ /* 0x000fea0003800000 */
.L_x_44313:
        /* <DEDUP_REMOVED lines=8> */
.L_x_44310:
        /* <DEDUP_REMOVED lines=11> */
.L_x_44322:
        /* <DEDUP_REMOVED lines=21> */
.L_x_44325:
[----:B------:R-:W-:-:S04]  /*c470*/  LOP3.LUT R0, R7, 0x80000000, RZ, 0xc0, !PT ;  /* 0x8000000007007812 */ /* 0x000fc800078ec0ff */
[----:B------:R-:W-:-:S04]  /*c480*/  SHF.R.U32.HI R5, RZ, 0x18, R0 ;  /* 0x00000018ff057819 */ /* 0x000fc80000011600 */
[----:B------:R-:W-:-:S04]  /*c490*/  LOP3.LUT R4, R4, R5, RZ, 0xfc, !PT ;  /* 0x0000000504047212 */ /* 0x000fc800078efcff */
[----:B------:R-:W-:-:S07]  /*c4a0*/  PRMT R0, R4, 0x7610, R0 ;  /* 0x0000761004007816 */ /* 0x000fce0000000000 */
.L_x_44324:
[----:B------:R-:W-:Y:S05]  /*c4b0*/  BSYNC B0 ;  /* 0x0000000000007941 */ /* 0x000fea0003800000 */
.L_x_44323:
[----:B------:R-:W-:Y:S01]  /*c4c0*/  STG.E.U8 desc[UR36][R2.64], R0 ;  /* 0x0000000002007986 */ /* 0x000fe2000c101124 */
[----:B------:R-:W-:Y:S05]  /*c4d0*/  EXIT ;  /* 0x000000000000794d */ /* 0x000fea0003800000 */
.L_x_44321:
        /* <DEDUP_REMOVED lines=21> */
.L_x_44328:
[----:B------:R-:W-:-:S04]  /*c630*/  LOP3.LUT R0, R7, 0x80000000, RZ, 0xc0, !PT ;  /* 0x8000000007007812 */ /* 0x000fc800078ec0ff */
[----:B------:R-:W-:-:S04]  /*c640*/  SHF.R.U32.HI R5, RZ, 0x18, R0 ;  /* 0x00000018ff057819 */ /* 0x000fc80000011600 */
[----:B------:R-:W-:-:S04]  /*c650*/  LOP3.LUT R4, R4, R5, RZ, 0xfc, !PT ;  /* 0x0000000504047212 */ /* 0x000fc800078efcff */
[----:B------:R-:W-:-:S07]  /*c660*/  PRMT R0, R4, 0x7610, R0 ;  /* 0x0000761004007816 */ /* 0x000fce0000000000 */
.L_x_44327:
[----:B------:R-:W-:Y:S05]  /*c670*/  BSYNC B0 ;  /* 0x0000000000007941 */ /* 0x000fea0003800000 */
.L_x_44326:
[----:B------:R-:W-:Y:S01]  /*c680*/  STG.E.U8 desc[UR36][R2.64], R0 ;  /* 0x0000000002007986 */ /* 0x000fe2000c101124 */
[----:B------:R-:W-:Y:S05]  /*c690*/  EXIT ;  /* 0x000000000000794d */ /* 0x000fea0003800000 */
.L_x_44320:
        /* <DEDUP_REMOVED lines=26> */
.L_x_44303:
        /* <DEDUP_REMOVED lines=16> */
.L_x_44331:
[----:B------:R-:W-:Y:S05]  /*c940*/  EXIT ;  /* 0x000000000000794d */ /* 0x000fea0003800000 */
.L_x_44330:
[----:B------:R-:W0:Y:S02]  /*c950*/  F2I.U64.F64.TRUNC R16, R16 ;  /* 0x0000001000107311 */ /* 0x000e24000030d800 */
[----:B0-----:R-:W-:Y:S01]  /*c960*/  STG.E.64 desc[UR36][R2.64], R16 ;  /* 0x0000001002007986 */ /* 0x001fe2000c101b24 */
[----:B------:R-:W-:Y:S05]  /*c970*/  EXIT ;  /* 0x000000000000794d */ /* 0x000fea0003800000 */
.L_x_44329:
[----:B------:R-:W0:Y:S02]  /*c980*/  F2I.U32.F64.TRUNC R17, R16 ;  /* 0x0000001000117311 */ /* 0x000e24000030d000 */
[----:B0-----:R-:W-:Y:S01]  /*c990*/  STG.E desc[UR36][R2.64], R17 ;  /* 0x0000001102007986 */ /* 0x001fe2000c101924 */
[----:B------:R-:W-:Y:S05]  /*c9a0*/  EXIT ;  /* 0x000000000000794d */ /* 0x000fea0003800000 */
.L_x_44332:
        /* <DEDUP_REMOVED lines=13> */
.L_x_57564:


//--------------------- .text._ZN2at6native18elementwise_kernelILi128ELi2EZNS0_22gpu_kernel_impl_nocastINS0_13AUnaryFunctorIdddZZZNS0_21remainder_kernel_cudaERNS_18TensorIteratorBaseEENKUlvE0_clEvENKUlvE_clEvEUlddE_EEEEvS5_RKT_EUliE_EEviT1_ --------------------------
	.section	.text._ZN2at6native18elementwise_kernelILi128ELi2EZNS0_22gpu_kernel_impl_nocastINS0_13AUnaryFunctorIdddZZZNS0_21remainder_kernel_cudaERNS_18TensorIteratorBaseEENKUlvE0_clEvENKUlvE_clEvEUlddE_EEEEvS5_RKT_EUliE_EEviT1_,"ax",@progbits
	.align	128
        .global         _ZN2at6native18elementwise_kernelILi128ELi2EZNS0_22gpu_kernel_impl_nocastINS0_13AUnaryFunctorIdddZZZNS0_21remainder_kernel_cudaERNS_18TensorIteratorBaseEENKUlvE0_clEvENKUlvE_clEvEUlddE_EEEEvS5_RKT_EUliE_EEviT1_
        .type           _ZN2at6native18elementwise_kernelILi128ELi2EZNS0_22gpu_kernel_impl_nocastINS0_13AUnaryFunctorIdddZZZNS0_21remainder_kernel_cudaERNS_18TensorIteratorBaseEENKUlvE0_clEvENKUlvE_clEvEUlddE_EEEEvS5_RKT_EUliE_EEviT1_,@function
        .size           _ZN2at6native18elementwise_kernelILi128ELi2EZNS0_22gpu_kernel_impl_nocastINS0_13AUnaryFunctorIdddZZZNS0_21remainder_kernel_cudaERNS_18TensorIteratorBaseEENKUlvE0_clEvENKUlvE_clEvEUlddE_EEEEvS5_RKT_EUliE_EEviT1_,(.L_x_57565 - _ZN2at6native18elementwise_kernelILi128ELi2EZNS0_22gpu_kernel_impl_nocastINS0_13AUnaryFunctorIdddZZZNS0_21remainder_kernel_cudaERNS_18TensorIteratorBaseEENKUlvE0_clEvENKUlvE_clEvEUlddE_EEEEvS5_RKT_EUliE_EEviT1_)
        .other          _ZN2at6native18elementwise_kernelILi128ELi2EZNS0_22gpu_kernel_impl_nocastINS0_13AUnaryFunctorIdddZZZNS0_21remainder_kernel_cudaERNS_18TensorIteratorBaseEENKUlvE0_clEvENKUlvE_clEvEUlddE_EEEEvS5_RKT_EUliE_EEviT1_,@"STO_CUDA_ENTRY STV_DEFAULT"
_ZN2at6native18elementwise_kernelILi128ELi2EZNS0_22gpu_kernel_impl_nocastINS0_13AUnaryFunctorIdddZZZNS0_21remainder_kernel_cudaERNS_18TensorIteratorBaseEENKUlvE0_clEvENKUlvE_clEvEUlddE_EEEEvS5_RKT_EUliE_EEviT1_:
.text._ZN2at6native18elementwise_kernelILi128ELi2EZNS0_22gpu_kernel_impl_nocastINS0_13AUnaryFunctorIdddZZZNS0_21remainder_kernel_cudaERNS_18TensorIteratorBaseEENKUlvE0_clEvENKUlvE_clEvEUlddE_EEEEvS5_RKT_EUliE_EEviT1_:
        /* <DEDUP_REMOVED lines=299> */
[----:B------:R-:W-:-:S03]  /*12b0*/  @P0 IMAD.MOV.U32 R10, RZ, RZ, RZ ;  /* 0x000000ffff0a0224 */ /* 0x000fc600078e00ff */
[----:B------:R-:W-:-:S04]  /*12c0*/  IMAD.MOV R13, RZ, RZ, -R11 ;  /* 0x000000ffff0d7224 */ /* 0x000fc800078e0a0b */
        /* <DEDUP_REMOVED lines=12> */
.L_x_44335:
[----:B------:R-:W-:Y:S02]  /*1390*/  ULDC.64 UR8, c[0x0][0x418] ;  /* 0x0001060000087ab9 */ /* 0x000fe40000000a00 */
[----:B------:R-:W-:Y:S02]  /*13a0*/  IADD3 R4, P0, R2, UR8, RZ ;  /* 0x0000000802047c10 */ /* 0x000fe4000ff1e0ff */
[----:B------:R-:W0:Y:S03]  /*13b0*/  LDC.64 R2, c[0x0][0x428] ;  /* 0x00010a00ff027b82 */ /* 0x000e260000000a00 */
[----:B------:R-:W-:Y:S01]  /*13c0*/  IMAD.X R5, RZ, RZ, UR9, P0 ;  /* 0x00000009ff057e24 */ /* 0x000fe200080e06ff */
[----:B------:R-:W-:-:S05]  /*13d0*/  ULDC.64 UR8, c[0x0][0x410] ;  /* 0x0001040000087ab9 */ /* 0x000fca0000000a00 */
        /* <DEDUP_REMOVED lines=33> */
[----:B------:R-:W-:Y:S01]  /*15f0*/  MOV R15, R10 ;  /* 0x0000000a000f7202 */ /* 0x000fe20000000f00 */
[----:B------:R-:W-:Y:S01]  /*1600*/  IMAD.IADD R19, R12, 0x1, R13 ;  /* 0x000000010c137824 */ /* 0x000fe200078e020d */
[----:B------:R-:W-:Y:S02]  /*1610*/  LOP3.LUT R14, R14, 0x100000, RZ, 0xfc, !PT ;  /* 0x001000000e0e7812 */ /* 0x000fe400078efcff */
[----:B------:R-:W-:Y:S02]  /*1620*/  LOP3.LUT R11, R11, 0x100000, RZ, 0xfc, !PT ;  /* 0x001000000b0b7812 */ /* 0x000fe400078efcff */
[----:B------:R-:W-:-:S04]  /*1630*/  IADD3 R12, R19, 0x2, -R2 ;  /* 0x00000002130c7810 */ /* 0x000fc80007ffe802 */
[----:B------:R-:W-:Y:S01]  /*1640*/  LOP3.LUT P0, R16, R12, 0x3, RZ, 0xc0, !PT ;  /* 0x000000030c107812 */ /* 0x000fe2000780c0ff */
[----:B------:R-:W-:-:S12]  /*1650*/  IMAD.IADD R12, R13, 0x1, -R2 ;  /* 0x000000010d0c7824 */ /* 0x000fd800078e0a02 */
[----:B------:R-:W-:Y:S05]  /*1660*/  @!P0 BRA `(.L_x_44340) ;  /* 0x0000000000348947 */ /* 0x000fea0003800000 */
[----:B------:R-:W-:Y:S01]  /*1670*/  BSSY B3, `(.L_x_44340) ;  /* 0x000000c000037945 */ /* 0x000fe20003800000 */
.L_x_44341:
        /* <DEDUP_REMOVED lines=12> */
.L_x_44340:
[----:B------:R-:W-:Y:S05]  /*1740*/  BSYNC B2 ;  /* 0x0000000000027941 */ /* 0x000fea0003800000 */
.L_x_44339:
        /* <DEDUP_REMOVED lines=13> */
.L_x_44347:
        /* <DEDUP_REMOVED lines=33> */
.L_x_44346:
[----:B------:R-:W-:-:S07]  /*1a30*/  IMAD.MOV.U32 R10, RZ, RZ, R16 ;  /* 0x000000ffff0a7224 */ /* 0x000fce00078e0010 */
.L_x_44345:
[----:B------:R-:W-:Y:S05]  /*1a40*/  BSYNC B3 ;  /* 0x0000000000037941 */ /* 0x000fea0003800000 */
.L_x_44344:
[----:B------:R-:W-:-:S13]  /*1a50*/  ISETP.GE.U32.AND P0, PT, R13, 0xc, PT ;  /* 0x0000000c0d00780c */ /* 0x000fda0003f06070 */
[----:B------:R-:W-:Y:S05]  /*1a60*/  @!P0 BRA `(.L_x_44343) ;  /* 0x0000000400d88947 */ /* 0x000fea0003800000 */
[----:B------:R-:W-:Y:S01]  /*1a70*/  BSSY B3, `(.L_x_44348) ;  /* 0x0000074000037945 */ /* 0x000fe20003800000 */
.L_x_44349:
        /* <DEDUP_REMOVED lines=116> */
.L_x_44348:
[----:B------:R-:W-:-:S07]  /*21c0*/  IMAD.MOV.U32 R17, RZ, RZ, R13 ;  /* 0x000000ffff117224 */ /* 0x000fce00078e000d */
.L_x_44343:
[----:B------:R-:W-:Y:S05]  /*21d0*/  BSYNC B2 ;  /* 0x0000000000027941 */ /* 0x000fea0003800000 */
.L_x_44342:
        /* <DEDUP_REMOVED lines=20> */
.L_x_44351:
[----:B------:R-:W-:Y:S05]  /*2320*/  BSYNC B2 ;  /* 0x0000000000027941 */ /* 0x000fea0003800000 */
.L_x_44350:
[----:B------:R-:W-:-:S05]  /*2330*/  IMAD.MOV.U32 R13, RZ, RZ, R15 ;  /* 0x000000ffff0d7224 */ /* 0x000fca00078e000f */
[----:B------:R-:W-:Y:S01]  /*2340*/  LOP3.LUT R13, R13, 0x80000000, R3, 0xb8, !PT ;  /* 0x800000000d0d7812 */ /* 0x000fe200078eb803 */
[----:B------:R-:W-:Y:S06]  /*2350*/  BRA `(.L_x_44338) ;  /* 0x00000000001c7947 */ /* 0x000fec0003800000 */
.L_x_44337:
[----:B------:R-:W-:-:S06]  /*2360*/  DSETP.GTU.AND P0, PT, R6, +INF , PT ;  /* 0x7ff000000600742a */ /* 0x000fcc0003f0c000 */
[----:B------:R-:W-:-:S14]  /*2370*/  DSETP.LE.AND P0, PT, R10, +INF , !P0 ;  /* 0x7ff000000a00742a */ /* 0x000fdc0004703000 */
[----:B------:R-:W0:Y:S01]  /*2380*/  @!P0 LDC.64 R12, c[0x0][0x428] ;  /* 0x00010a00ff0c8b82 */ /* 0x000e220000000a00 */
[----:B------:R-:W-:Y:S02]  /*2390*/  @P0 DSETP.NEU.AND P1, PT, R10, +INF , PT ;  /* 0x7ff000000a00042a */ /* 0x000fe40003f2d000 */
[----:B0-----:R-:W-:-:S06]  /*23a0*/  @!P0 DADD R12, R4, R12 ;  /* 0x00000000040c8229 */ /* 0x001fcc000000000c */
[----:B------:R-:W-:Y:S02]  /*23b0*/  @P0 FSEL R12, R2, RZ, P1 ;  /* 0x000000ff020c0208 */ /* 0x000fe40000800000 */
[----:B------:R-:W-:-:S07]  /*23c0*/  @P0 FSEL R13, R3, -QNAN , P1 ;  /* 0xfff80000030d0808 */ /* 0x000fce0000800000 */
.L_x_44338:
[----:B------:R-:W-:Y:S05]  /*23d0*/  BSYNC B0 ;  /* 0x0000000000007941 */ /* 0x000fea0003800000 */
.L_x_44336:
[----:B------:R-:W-:Y:S01]  /*23e0*/  DSETP.GEU.AND P0, PT, R12, RZ, PT ;  /* 0x000000ff0c00722a */ /* 0x000fe20003f0e000 */
[----:B------:R-:W-:-:S05]  /*23f0*/  VIADD R11, R0, 0x80 ;  /* 0x00000080000b7836 */ /* 0x000fca0000000000 */
[C---:B------:R-:W-:Y:S02]  /*2400*/  DSETP.LT.XOR P0, PT, R4.reuse, RZ, !P0 ;  /* 0x000000ff0400722a */ /* 0x040fe40004701800 */
[----:B------:R-:W-:-:S04]  /*2410*/  DADD R4, R4, R12 ;  /* 0x0000000004047229 */ /* 0x000fc8000000000c */
[----:B------:R-:W-:-:S06]  /*2420*/  DSETP.NEU.AND P0, PT, R12, RZ, P0 ;  /* 0x000000ff0c00722a */ /* 0x000fcc000070d000 */
[----:B------:R-:W-:Y:S02]  /*2430*/  FSEL R2, R4, R12, P0 ;  /* 0x0000000c04027208 */ /* 0x000fe40000000000 */
[----:B------:R-:W-:-:S05]  /*2440*/  FSEL R3, R5, R13, P0 ;  /* 0x0000000d05037208 */ /* 0x000fca0000000000 */
[----:B------:R0:W-:Y:S02]  /*2450*/  STG.E.64 desc[UR4][R8.64], R2 ;  /* 0x0000000208007986 */ /* 0x0001e4000c101b04 */
.L_x_44334:
[----:B------:R-:W-:Y:S05]  /*2460*/  BSYNC B1 ;  /* 0x0000000000017941 */ /* 0x000fea0003800000 */
.L_x_44333:
[----:B------:R-:W-:-:S13]  /*2470*/  ISETP.GE.AND P0, PT, R11, UR6, PT ;  /* 0x000000060b007c0c */ /* 0x000fda000bf06270 */
[----:B------:R-:W-:Y:S05]  /*2480*/  @P0 EXIT ;  /* 0x000000000000094d */ /* 0x000fea0003800000 */
[----:B------:R-:W1:Y:S01]  /*2490*/  LDC R6, c[0x0][0x218] ;  /* 0x00008600ff067b82 */ /* 0x000e620000000800 */
[----:B------:R-:W-:Y:S02]  /*24a0*/  IMAD.MOV.U32 R0, RZ, RZ, RZ ;  /* 0x000000ffff007224 */ /* 0x000fe400078e00ff */
[----:B------:R-:W-:Y:S01]  /*24b0*/  IMAD.MOV.U32 R7, RZ, RZ, RZ ;  /* 0x000000ffff077224 */ /* 0x000fe200078e00ff */
[----:B-1----:R-:W-:-:S13]  /*24c0*/  ISETP.NE.AND P0, PT, R6, RZ, PT ;  /* 0x000000ff0600720c */ /* 0x002fda0003f05270 */
[----:B------:R-:W-:Y:S05]  /*24d0*/  @!P0 BRA `(.L_x_44352) ;  /* 0x0000001000a88947 */ /* 0x000fea0003800000 */
[----:B0-----:R-:W-:Y:S01]  /*24e0*/  MOV R2, RZ ;  /* 0x000000ff00027202 */ /* 0x001fe20000000f00 */
[----:B------:R-:W-:Y:S01]  /*24f0*/  IMAD.MOV.U32 R3, RZ, RZ, R11 ;  /* 0x000000ffff037224 */ /* 0x000fe200078e000b */
        /* <DEDUP_REMOVED lines=283> */
[----:B------:R-:W-:Y:S01]  /*36b0*/  @P0 MOV R4, RZ ;  /* 0x000000ff00040202 */ /* 0x000fe20000000f00 */
[----:B------:R-:W-:-:S06]  /*36c0*/  IMAD.MOV R9, RZ, RZ, -R5 ;  /* 0x000000ffff097224 */ /* 0x000fcc00078e0a05 */
        /* <DEDUP_REMOVED lines=11> */
.L_x_44352:
[----:B------:R-:W-:Y:S01]  /*3780*/  ULDC.64 UR6, c[0x0][0x418] ;  /* 0x0001060000067ab9 */ /* 0x000fe20000000a00 */
[----:B0-----:R-:W0:Y:S01]  /*3790*/  LDC.64 R2, c[0x0][0x428] ;  /* 0x00010a00ff027b82 */ /* 0x001e220000000a00 */
[----:B------:R-:W-:-:S05]  /*37a0*/  IADD3 R4, P0, R0, UR6, RZ ;  /* 0x0000000600047c10 */ /* 0x000fca000ff1e0ff */
        /* <DEDUP_REMOVED lines=44> */
.L_x_44359:
        /* <DEDUP_REMOVED lines=12> */
.L_x_44358:
[----:B------:R-:W-:-:S07]  /*3b30*/  IMAD.MOV.U32 R2, RZ, RZ, R12 ;  /* 0x000000ffff027224 */ /* 0x000fce00078e000c */
.L_x_44357:
[----:B------:R-:W-:Y:S05]  /*3b40*/  BSYNC B1 ;  /* 0x0000000000017941 */ /* 0x000fea0003800000 */
.L_x_44356:
        /* <DEDUP_REMOVED lines=13> */
.L_x_44365:
        /* <DEDUP_REMOVED lines=33> */
.L_x_44364:
[----:B------:R-:W-:-:S07]  /*3e30*/  IMAD.MOV.U32 R2, RZ, RZ, R14 ;  /* 0x000000ffff027224 */ /* 0x000fce00078e000e */
.L_x_44363:
[----:B------:R-:W-:Y:S05]  /*3e40*/  BSYNC B2 ;  /* 0x0000000000027941 */ /* 0x000fea0003800000 */
.L_x_44362:
[----:B------:R-:W-:-:S13]  /*3e50*/  ISETP.GE.U32.AND P0, PT, R12, 0xc, PT ;  /* 0x0000000c0c00780c */ /* 0x000fda0003f06070 */
[----:B------:R-:W-:Y:S05]  /*3e60*/  @!P0 BRA `(.L_x_44361) ;  /* 0x0000000400d48947 */ /* 0x000fea0003800000 */
[----:B------:R-:W-:Y:S01]  /*3e70*/  BSSY B2, `(.L_x_44361) ;  /* 0x0000074000027945 */ /* 0x000fe20003800000 */
.L_x_44366:
        /* <DEDUP_REMOVED lines=116> */
.L_x_44361:
[----:B------:R-:W-:Y:S05]  /*45c0*/  BSYNC B1 ;  /* 0x0000000000017941 */ /* 0x000fea0003800000 */
.L_x_44360:
        /* <DEDUP_REMOVED lines=21> */
.L_x_44368:
[----:B------:R-:W-:Y:S05]  /*4720*/  BSYNC B1 ;  /* 0x0000000000017941 */ /* 0x000fea0003800000 */
.L_x_44367:
[----:B------:R-:W-:-:S05]  /*4730*/  IMAD.MOV.U32 R13, RZ, RZ, R15 ;  /* 0x000000ffff0d7224 */ /* 0x000fca00078e000f */
[----:B------:R-:W-:Y:S01]  /*4740*/  LOP3.LUT R13, R13, 0x80000000, R3, 0xb8, !PT ;  /* 0x800000000d0d7812 */ /* 0x000fe200078eb803 */
[----:B------:R-:W-:Y:S06]  /*4750*/  BRA `(.L_x_44355) ;  /* 0x00000000001c7947 */ /* 0x000fec0003800000 */
.L_x_44354:
[----:B------:R-:W-:-:S06]  /*4760*/  DSETP.GTU.AND P0, PT, R8, +INF , PT ;  /* 0x7ff000000800742a */ /* 0x000fcc0003f0c000 */
[----:B------:R-:W-:-:S14]  /*4770*/  DSETP.LE.AND P0, PT, R10, +INF , !P0 ;  /* 0x7ff000000a00742a */ /* 0x000fdc0004703000 */
[----:B------:R-:W0:Y:S01]  /*4780*/  @!P0 LDC.64 R12, c[0x0][0x428] ;  /* 0x00010a00ff0c8b82 */ /* 0x000e220000000a00 */
[----:B------:R-:W-:Y:S02]  /*4790*/  @P0 DSETP.NEU.AND P1, PT, R10, +INF , PT ;  /* 0x7ff000000a00042a */ /* 0x000fe40003f2d000 */
[----:B0-----:R-:W-:-:S06]  /*47a0*/  @!P0 DADD R12, R4, R12 ;  /* 0x00000000040c8229 */ /* 0x001fcc000000000c */
[----:B------:R-:W-:Y:S02]  /*47b0*/  @P0 FSEL R12, R2, RZ, P1 ;  /* 0x000000ff020c0208 */ /* 0x000fe40000800000 */
[----:B------:R-:W-:-:S07]  /*47c0*/  @P0 FSEL R13, R3, -QNAN , P1 ;  /* 0xfff80000030d0808 */ /* 0x000fce0000800000 */
.L_x_44355:
[----:B------:R-:W-:Y:S05]  /*47d0*/  BSYNC B0 ;  /* 0x0000000000007941 */ /* 0x000fea0003800000 */
.L_x_44353:
        /* <DEDUP_REMOVED lines=8> */
.L_x_44369:
        /* <DEDUP_REMOVED lines=10> */
.L_x_57565:


//--------------------- .text._ZN2at6native27unrolled_elementwise_kernelINS0_13AUnaryFunctorIdddZZZNS0_21remainder_kernel_cudaERNS_18TensorIteratorBaseEENKUlvE0_clEvENKUlvE_clEvEUlddE_EESt5arrayIPcLm2EELi4E23TrivialOffsetCalculatorILi1EjESD_NS0_6memory15LoadWithoutCastENSE_16StoreWithoutCastEEEviT_T0_T2_T3_T4_T5_ --------------------------
	.section	.text._ZN2at6native27unrolled_elementwise_kernelINS0_13AUnaryFunctorIdddZZZNS0_21remainder_kernel_cudaERNS_18TensorIteratorBaseEENKUlvE0_clEvENKUlvE_clEvEUlddE_EESt5arrayIPcLm2EELi4E23TrivialOffsetCalculatorILi1EjESD_NS0_6memory15LoadWithoutCastENSE_16StoreWithoutCastEEEviT_T0_T2_T3_T4_T5_,"ax",@progbits
	.align	128
        .global         _ZN2at6native27unrolled_elementwise_kernelINS0_13AUnaryFunctorIdddZZZNS0_21remainder_kernel_cudaERNS_18TensorIteratorBaseEENKUlvE0_clEvENKUlvE_clEvEUlddE_EESt5arrayIPcLm2EELi4E23TrivialOffsetCalculatorILi1EjESD_NS0_6memory15LoadWithoutCastENSE_16StoreWithoutCastEEEviT_T0_T2_T3_T4_T5_
        .type           _ZN2at6native27unrolled_elementwise_kernelINS0_13AUnaryFunctorIdddZZZNS0_21remainder_kernel_cudaERNS_18TensorIteratorBaseEENKUlvE0_clEvENKUlvE_clEvEUlddE_EESt5arrayIPcLm2EELi4E23TrivialOffsetCalculatorILi1EjESD_NS0_6memory15LoadWithoutCastENSE_16StoreWithoutCastEEEviT_T0_T2_T3_T4_T5_,@function
        .size           _ZN2at6native27unrolled_elementwise_kernelINS0_13AUnaryFunctorIdddZZZNS0_21remainder_kernel_cudaERNS_18TensorIteratorBaseEENKUlvE0_clEvENKUlvE_clEvEUlddE_EESt5arrayIPcLm2EELi4E23TrivialOffsetCalculatorILi1EjESD_NS0_6memory15LoadWithoutCastENSE_16StoreWithoutCastEEEviT_T0_T2_T3_T4_T5_,(.L_x_57566 - _ZN2at6native27unrolled_elementwise_kernelINS0_13AUnaryFunctorIdddZZZNS0_21remainder_kernel_cudaERNS_18TensorIteratorBaseEENKUlvE0_clEvENKUlvE_clEvEUlddE_EESt5arrayIPcLm2EELi4E23TrivialOffsetCalculatorILi1EjESD_NS0_6memory15LoadWithoutCastENSE_16StoreWithoutCastEEEviT_T0_T2_T3_T4_T5_)
        .other          _ZN2at6native27unrolled_elementwise_kernelINS0_13AUnaryFunctorIdddZZZNS0_21remainder_kernel_cudaERNS_18TensorIteratorBaseEENKUlvE0_clEvENKUlvE_clEvEUlddE_EESt5arrayIPcLm2EELi4E23TrivialOffsetCalculatorILi1EjESD_NS0_6memory15LoadWithoutCastENSE_16StoreWithoutCastEEEviT_T0_T2_T3_T4_T5_,@"STO_CUDA_ENTRY STV_DEFAULT"
_ZN2at6native27unrolled_elementwise_kernelINS0_13AUnaryFunctorIdddZZZNS0_21remainder_kernel_cudaERNS_18TensorIteratorBaseEENKUlvE0_clEvENKUlvE_clEvEUlddE_EESt5arrayIPcLm2EELi4E23TrivialOffsetCalculatorILi1EjESD_NS0_6memory15LoadWithoutCastENSE_16StoreWithoutCastEEEviT_T0_T2_T3_T4_T5_:
.text._ZN2at6native27unrolled_elementwise_kernelINS0_13AUnaryFunctorIdddZZZNS0_21remainder_kernel_cudaERNS_18TensorIteratorBaseEENKUlvE0_clEvENKUlvE_clEvEUlddE_EESt5arrayIPcLm2EELi4E23TrivialOffsetCalculatorILi1EjESD_NS0_6memory15LoadWithoutCastENSE_16StoreWithoutCastEEEviT_T0_T2_T3_T4_T5_:
        /* <DEDUP_REMOVED lines=21> */
[----:B-1----:R-:W-:Y:S01]  /*0150*/  @!P0 IMAD.WIDE.U32 R14, R9, 0x8, R14 ;  /* 0x00000008090e8825 */ /* 0x002fe200078e000e */
[----:B------:R-:W-:Y:S02]  /*0160*/  CS2R R8, SRZ ;  /* 0x0000000000087805 */ /* 0x000fe4000001ff00 */
[----:B------:R-:W-:Y:S02]  /*0170*/  ISETP.GE.AND P2, PT, R0, R11, PT ;  /* 0x0000000b0000720c */ /* 0x000fe40003f46270 */
[----:B------:R1:W5:Y:S04]  /*0180*/  @!P0 LDG.E.64 R6, desc[UR4][R14.64] ;  /* 0x000000040e068981 */ /* 0x000368000c1e1b00 */
[----:B------:R1:W5:Y:S07]  /*0190*/  @!P1 LDG.E.64 R8, desc[UR4][R16.64] ;  /* 0x0000000410089981 */ /* 0x00036e000c1e1b00 */
[----:B------:R-:W2:Y:S01]  /*01a0*/  @!P2 LDC.64 R2, c[0x0][0x230] ;  /* 0x00008c00ff02ab82 */ /* 0x000ea20000000a00 */
[----:B------:R-:W-:-:S02]  /*01b0*/  @!P2 IMAD R19, R13, 0x200, R0 ;  /* 0x000002000d13a824 */ /* 0x000fc400078e0200 */
[----:B0-----:R-:W-:Y:S01]  /*01c0*/  @!P3 IMAD.WIDE.U32 R20, R21, 0x8, R4 ;  /* 0x000000081514b825 */ /* 0x001fe200078e0004 */
[----:B------:R-:W-:-:S06]  /*01d0*/  CS2R R4, SRZ ;  /* 0x0000000000047805 */ /* 0x000fcc000001ff00 */
        /* <DEDUP_REMOVED lines=45> */
.L_x_44378:
        /* <DEDUP_REMOVED lines=12> */
.L_x_44377:
[----:B------:R-:W-:-:S07]  /*0570*/  IMAD.MOV.U32 R16, RZ, RZ, R22 ;  /* 0x000000ffff107224 */ /* 0x000fce00078e0016 */
.L_x_44376:
[----:B------:R-:W-:Y:S05]  /*0580*/  BSYNC B2 ;  /* 0x0000000000027941 */ /* 0x000fea0003800000 */
.L_x_44375:
        /* <DEDUP_REMOVED lines=13> */
.L_x_44384:
        /* <DEDUP_REMOVED lines=33> */
.L_x_44383:
[----:B------:R-:W-:-:S07]  /*0870*/  IMAD.MOV.U32 R16, RZ, RZ, R22 ;  /* 0x000000ffff107224 */ /* 0x000fce00078e0016 */
.L_x_44382:
[----:B------:R-:W-:Y:S05]  /*0880*/  BSYNC B3 ;  /* 0x0000000000037941 */ /* 0x000fea0003800000 */
.L_x_44381:
[----:B------:R-:W-:-:S13]  /*0890*/  ISETP.GE.U32.AND P0, PT, R21, 0xc, PT ;  /* 0x0000000c1500780c */ /* 0x000fda0003f06070 */
[----:B------:R-:W-:Y:S05]  /*08a0*/  @!P0 BRA `(.L_x_44380) ;  /* 0x0000000400dc8947 */ /* 0x000fea0003800000 */
[----:B------:R-:W-:Y:S01]  /*08b0*/  BSSY B3, `(.L_x_44385) ;  /* 0x0000075000037945 */ /* 0x000fe20003800000 */
[----:B------:R-:W-:-:S07]  /*08c0*/  VIADD R20, R20, 0x10 ;  /* 0x0000001014147836 */ /* 0x000fce0000000000 */
.L_x_44386:
        /* <DEDUP_REMOVED lines=116> */
.L_x_44385:
[----:B------:R-:W-:-:S07]  /*1010*/  IMAD.MOV.U32 R23, RZ, RZ, R21 ;  /* 0x000000ffff177224 */ /* 0x000fce00078e0015 */
.L_x_44380:
[----:B------:R-:W-:Y:S05]  /*1020*/  BSYNC B2 ;  /* 0x0000000000027941 */ /* 0x000fea0003800000 */
.L_x_44379:
        /* <DEDUP_REMOVED lines=21> */
.L_x_44388:
[----:B------:R-:W-:Y:S05]  /*1180*/  BSYNC B2 ;  /* 0x0000000000027941 */ /* 0x000fea0003800000 */
.L_x_44387:
[----:B------:R-:W-:-:S05]  /*1190*/  IMAD.MOV.U32 R21, RZ, RZ, R23 ;  /* 0x000000ffff157224 */ /* 0x000fca00078e0017 */
[----:B------:R-:W-:Y:S01]  /*11a0*/  LOP3.LUT R21, R21, 0x80000000, R17, 0xb8, !PT ;  /* 0x8000000015157812 */ /* 0x000fe200078eb811 */
[----:B------:R-:W-:Y:S06]  /*11b0*/  BRA `(.L_x_44374) ;  /* 0x00000000001c7947 */ /* 0x000fec0003800000 */
.L_x_44373:
[----:B------:R-:W-:-:S06]  /*11c0*/  DSETP.GTU.AND P0, PT, R14, +INF , PT ;  /* 0x7ff000000e00742a */ /* 0x000fcc0003f0c000 */
[----:B------:R-:W-:-:S14]  /*11d0*/  DSETP.LE.AND P0, PT, R18, +INF , !P0 ;  /* 0x7ff000001200742a */ /* 0x000fdc0004703000 */
[----:B------:R-:W0:Y:S01]  /*11e0*/  @!P0 LDC.64 R20, c[0x0][0x220] ;  /* 0x00008800ff148b82 */ /* 0x000e220000000a00 */
[----:B------:R-:W-:Y:S02]  /*11f0*/  @P0 DSETP.NEU.AND P2, PT, R18, +INF , PT ;  /* 0x7ff000001200042a */ /* 0x000fe40003f4d000 */
[----:B0-----:R-:W-:-:S06]  /*1200*/  @!P0 DADD R20, R8, R20 ;  /* 0x0000000008148229 */ /* 0x001fcc0000000014 */
[----:B------:R-:W-:Y:S02]  /*1210*/  @P0 FSEL R20, R16, RZ, P2 ;  /* 0x000000ff10140208 */ /* 0x000fe40001000000 */
[----:B------:R-:W-:-:S07]  /*1220*/  @P0 FSEL R21, R17, -QNAN , P2 ;  /* 0xfff8000011150808 */ /* 0x000fce0001000000 */
.L_x_44374:
[----:B------:R-:W-:Y:S05]  /*1230*/  BSYNC B0 ;  /* 0x0000000000007941 */ /* 0x000fea0003800000 */
.L_x_44372:
[----:B------:R-:W-:-:S06]  /*1240*/  DSETP.GEU.AND P0, PT, R20, RZ, PT ;  /* 0x000000ff1400722a */ /* 0x000fcc0003f0e000 */
[----:B------:R-:W-:Y:S02]  /*1250*/  DSETP.LT.XOR P0, PT, R8, RZ, !P0 ;  /* 0x000000ff0800722a */ /* 0x000fe40004701800 */
[----:B------:R-:W-:-:S04]  /*1260*/  DADD R8, R20, R8 ;  /* 0x0000000014087229 */ /* 0x000fc80000000008 */
[----:B------:R-:W-:-:S06]  /*1270*/  DSETP.NEU.AND P0, PT, R20, RZ, P0 ;  /* 0x000000ff1400722a */ /* 0x000fcc000070d000 */
[----:B------:R-:W-:Y:S02]  /*1280*/  FSEL R8, R8, R20, P0 ;  /* 0x0000001408087208 */ /* 0x000fe40000000000 */
[----:B------:R-:W-:-:S07]  /*1290*/  FSEL R9, R9, R21, P0 ;  /* 0x0000001509097208 */ /* 0x000fce0000000000 */
.L_x_44371:
[----:B------:R-:W-:Y:S05]  /*12a0*/  BSYNC B1 ;  /* 0x0000000000017941 */ /* 0x000fea0003800000 */
.L_x_44370:
[----:B------:R-:W-:Y:S01]  /*12b0*/  VIADD R0, R10, 0x80 ;  /* 0x000000800a007836 */ /* 0x000fe20000000000 */
[----:B------:R-:W-:Y:S04]  /*12c0*/  BSSY B1, `(.L_x_44389) ;  /* 0x0000109000017945 */ /* 0x000fe80003800000 */
[----:B------:R-:W-:-:S13]  /*12d0*/  ISETP.GE.AND P0, PT, R0, R11, PT ;  /* 0x0000000b0000720c */ /* 0x000fda0003f06270 */
        /* <DEDUP_REMOVED lines=40> */
.L_x_44397:
        /* <DEDUP_REMOVED lines=12> */
.L_x_44396:
[----:B------:R-:W-:-:S07]  /*1620*/  IMAD.MOV.U32 R20, RZ, RZ, R22 ;  /* 0x000000ffff147224 */ /* 0x000fce00078e0016 */
.L_x_44395:
[----:B------:R-:W-:Y:S05]  /*1630*/  BSYNC B2 ;  /* 0x0000000000027941 */ /* 0x000fea0003800000 */
.L_x_44394:
        /* <DEDUP_REMOVED lines=13> */
.L_x_44403:
        /* <DEDUP_REMOVED lines=33> */
.L_x_44402:
[----:B------:R-:W-:-:S07]  /*1920*/  IMAD.MOV.U32 R20, RZ, RZ, R23 ;  /* 0x000000ffff147224 */ /* 0x000fce00078e0017 */
.L_x_44401:
[----:B------:R-:W-:Y:S05]  /*1930*/  BSYNC B3 ;  /* 0x0000000000037941 */ /* 0x000fea0003800000 */
.L_x_44400:
[----:B------:R-:W-:-:S13]  /*1940*/  ISETP.GE.U32.AND P0, PT, R22, 0xc, PT ;  /* 0x0000000c1600780c */ /* 0x000fda0003f06070 */
[----:B------:R-:W-:Y:S05]  /*1950*/  @!P0 BRA `(.L_x_44399) ;  /* 0x0000000400dc8947 */ /* 0x000fea0003800000 */
[----:B------:R-:W-:Y:S01]  /*1960*/  BSSY B3, `(.L_x_44404) ;  /* 0x0000075000037945 */ /* 0x000fe20003800000 */
[----:B------:R-:W-:-:S07]  /*1970*/  VIADD R21, R21, 0x10 ;  /* 0x0000001015157836 */ /* 0x000fce0000000000 */
.L_x_44405:
        /* <DEDUP_REMOVED lines=116> */
.L_x_44404:
[----:B------:R-:W-:-:S07]  /*20c0*/  IMAD.MOV.U32 R24, RZ, RZ, R23 ;  /* 0x000000ffff187224 */ /* 0x000fce00078e0017 */
.L_x_44399:
[----:B------:R-:W-:Y:S05]  /*20d0*/  BSYNC B2 ;  /* 0x0000000000027941 */ /* 0x000fea0003800000 */
.L_x_44398:
        /* <DEDUP_REMOVED lines=20> */
.L_x_44407:
[----:B------:R-:W-:Y:S05]  /*2220*/  BSYNC B2 ;  /* 0x0000000000027941 */ /* 0x000fea0003800000 */
.L_x_44406:
[----:B------:R-:W-:Y:S02]  /*2230*/  IMAD.MOV.U32 R21, RZ, RZ, R23 ;  /* 0x000000ffff157224 */ /* 0x000fe400078e0017 */
[----:B------:R-:W-:-:S03]  /*2240*/  IMAD.MOV.U32 R20, RZ, RZ, R16 ;  /* 0x000000ffff147224 */ /* 0x000fc600078e0010 */
[----:B------:R-:W-:Y:S01]  /*2250*/  LOP3.LUT R21, R21, 0x80000000, R17, 0xb8, !PT ;  /* 0x8000000015157812 */ /* 0x000fe200078eb811 */
[----:B------:R-:W-:Y:S06]  /*2260*/  BRA `(.L_x_44393) ;  /* 0x00000000001c7947 */ /* 0x000fec0003800000 */
.L_x_44392:
[----:B------:R-:W-:-:S06]  /*2270*/  DSETP.GTU.AND P0, PT, R14, +INF , PT ;  /* 0x7ff000000e00742a */ /* 0x000fcc0003f0c000 */
[----:B------:R-:W-:-:S14]  /*2280*/  DSETP.LE.AND P0, PT, R18, +INF , !P0 ;  /* 0x7ff000001200742a */ /* 0x000fdc0004703000 */
[----:B------:R-:W0:Y:S01]  /*2290*/  @!P0 LDC.64 R20, c[0x0][0x220] ;  /* 0x00008800ff148b82 */ /* 0x000e220000000a00 */
[----:B------:R-:W-:Y:S02]  /*22a0*/  @P0 DSETP.NEU.AND P2, PT, R18, +INF , PT ;  /* 0x7ff000001200042a */ /* 0x000fe40003f4d000 */
[----:B0-----:R-:W-:-:S06]  /*22b0*/  @!P0 DADD R20, R6, R20 ;  /* 0x0000000006148229 */ /* 0x001fcc0000000014 */
[----:B------:R-:W-:Y:S02]  /*22c0*/  @P0 FSEL R20, R16, RZ, P2 ;  /* 0x000000ff10140208 */ /* 0x000fe40001000000 */
[----:B------:R-:W-:-:S07]  /*22d0*/  @P0 FSEL R21, R17, -QNAN , P2 ;  /* 0xfff8000011150808 */ /* 0x000fce0001000000 */
.L_x_44393:
[----:B------:R-:W-:Y:S05]  /*22e0*/  BSYNC B0 ;  /* 0x0000000000007941 */ /* 0x000fea0003800000 */
.L_x_44391:
[----:B------:R-:W-:-:S06]  /*22f0*/  DSETP.GEU.AND P0, PT, R20, RZ, PT ;  /* 0x000000ff1400722a */ /* 0x000fcc0003f0e000 */
[----:B------:R-:W-:Y:S02]  /*2300*/  DSETP.LT.XOR P0, PT, R6, RZ, !P0 ;  /* 0x000000ff0600722a */ /* 0x000fe40004701800 */
[----:B------:R-:W-:-:S04]  /*2310*/  DADD R6, R20, R6 ;  /* 0x0000000014067229 */ /* 0x000fc80000000006 */
[----:B------:R-:W-:-:S06]  /*2320*/  DSETP.NEU.AND P0, PT, R20, RZ, P0 ;  /* 0x000000ff1400722a */ /* 0x000fcc000070d000 */
[----:B------:R-:W-:Y:S02]  /*2330*/  FSEL R6, R6, R20, P0 ;  /* 0x0000001406067208 */ /* 0x000fe40000000000 */
[----:B------:R-:W-:-:S07]  /*2340*/  FSEL R7, R7, R21, P0 ;  /* 0x0000001507077208 */ /* 0x000fce0000000000 */
.L_x_44390:
[----:B------:R-:W-:Y:S05]  /*2350*/  BSYNC B1 ;  /* 0x0000000000017941 */ /* 0x000fea0003800000 */
.L_x_44389:
        /* <DEDUP_REMOVED lines=43> */
.L_x_44415:
        /* <DEDUP_REMOVED lines=12> */
.L_x_44414:
[----:B------:R-:W-:Y:S05]  /*26d0*/  BSYNC B2 ;  /* 0x0000000000027941 */ /* 0x000fea0003800000 */
.L_x_44413:
        /* <DEDUP_REMOVED lines=12> */
.L_x_44420:
        /* <DEDUP_REMOVED lines=33> */
.L_x_44419:
[----:B------:R-:W-:Y:S05]  /*29b0*/  BSYNC B3 ;  /* 0x0000000000037941 */ /* 0x000fea0003800000 */
.L_x_44418:
[----:B------:R-:W-:-:S13]  /*29c0*/  ISETP.GE.U32.AND P0, PT, R19, 0xc, PT ;  /* 0x0000000c1300780c */ /* 0x000fda0003f06070 */
[----:B------:R-:W-:Y:S05]  /*29d0*/  @!P0 BRA `(.L_x_44417) ;  /* 0x0000000400dc8947 */ /* 0x000fea0003800000 */
[----:B------:R-:W-:Y:S01]  /*29e0*/  BSSY B3, `(.L_x_44421) ;  /* 0x0000075000037945 */ /* 0x000fe20003800000 */
[----:B------:R-:W-:-:S07]  /*29f0*/  VIADD R16, R16, 0x10 ;  /* 0x0000001010107836 */ /* 0x000fce0000000000 */
.L_x_44422:
        /* <DEDUP_REMOVED lines=116> */
.L_x_44421:
[----:B------:R-:W-:-:S07]  /*3140*/  IMAD.MOV.U32 R24, RZ, RZ, R22 ;  /* 0x000000ffff187224 */ /* 0x000fce00078e0016 */
.L_x_44417:
[----:B------:R-:W-:Y:S05]  /*3150*/  BSYNC B2 ;  /* 0x0000000000027941 */ /* 0x000fea0003800000 */
.L_x_44416:
        /* <DEDUP_REMOVED lines=21> */
.L_x_44424:
[----:B------:R-:W-:Y:S05]  /*32b0*/  BSYNC B2 ;  /* 0x0000000000027941 */ /* 0x000fea0003800000 */
.L_x_44423:
[----:B------:R-:W-:Y:S02]  /*32c0*/  IMAD.MOV.U32 R15, RZ, RZ, R21 ;  /* 0x000000ffff0f7224 */ /* 0x000fe400078e0015 */
[----:B------:R-:W-:-:S03]  /*32d0*/  IMAD.MOV.U32 R14, RZ, RZ, R16 ;  /* 0x000000ffff0e7224 */ /* 0x000fc600078e0010 */
[----:B------:R-:W-:Y:S01]  /*32e0*/  LOP3.LUT R15, R15, 0x80000000, R17, 0xb8, !PT ;  /* 0x800000000f0f7812 */ /* 0x000fe200078eb811 */
[----:B------:R-:W-:Y:S06]  /*32f0*/  BRA `(.L_x_44412) ;  /* 0x00000000001c7947 */ /* 0x000fec0003800000 */
.L_x_44411:
[----:B------:R-:W-:-:S06]  /*3300*/  DSETP.GTU.AND P0, PT, R20, +INF , PT ;  /* 0x7ff000001400742a */ /* 0x000fcc0003f0c000 */
[----:B------:R-:W-:-:S14]  /*3310*/  DSETP.LE.AND P0, PT, R18, +INF , !P0 ;  /* 0x7ff000001200742a */ /* 0x000fdc0004703000 */
[----:B------:R-:W0:Y:S01]  /*3320*/  @!P0 LDC.64 R14, c[0x0][0x220] ;  /* 0x00008800ff0e8b82 */ /* 0x000e220000000a00 */
[----:B------:R-:W-:Y:S02]  /*3330*/  @P0 DSETP.NEU.AND P2, PT, R18, +INF , PT ;  /* 0x7ff000001200042a */ /* 0x000fe40003f4d000 */
[----:B0-----:R-:W-:-:S06]  /*3340*/  @!P0 DADD R14, R4, R14 ;  /* 0x00000000040e8229 */ /* 0x001fcc000000000e */
[----:B------:R-:W-:Y:S02]  /*3350*/  @P0 FSEL R14, R16, RZ, P2 ;  /* 0x000000ff100e0208 */ /* 0x000fe40001000000 */
[----:B------:R-:W-:-:S07]  /*3360*/  @P0 FSEL R15, R17, -QNAN , P2 ;  /* 0xfff80000110f0808 */ /* 0x000fce0001000000 */
.L_x_44412:
[----:B------:R-:W-:Y:S05]  /*3370*/  BSYNC B0 ;  /* 0x0000000000007941 */ /* 0x000fea0003800000 */
.L_x_44410:
[----:B------:R-:W-:-:S06]  /*3380*/  DSETP.GEU.AND P0, PT, R14, RZ, PT ;  /* 0x000000ff0e00722a */ /* 0x000fcc0003f0e000 */
[----:B------:R-:W-:Y:S02]  /*3390*/  DSETP.LT.XOR P0, PT, R4, RZ, !P0 ;  /* 0x000000ff0400722a */ /* 0x000fe40004701800 */
[----:B------:R-:W-:-:S04]  /*33a0*/  DADD R4, R14, R4 ;  /* 0x000000000e047229 */ /* 0x000fc80000000004 */
[----:B------:R-:W-:-:S06]  /*33b0*/  DSETP.NEU.AND P0, PT, R14, RZ, P0 ;  /* 0x000000ff0e00722a */ /* 0x000fcc000070d000 */
[----:B------:R-:W-:Y:S02]  /*33c0*/  FSEL R12, R4, R14, P0 ;  /* 0x0000000e040c7208 */ /* 0x000fe40000000000 */
[----:B------:R-:W-:-:S07]  /*33d0*/  FSEL R21, R5, R15, P0 ;  /* 0x0000000f05157208 */ /* 0x000fce0000000000 */
.L_x_44409:
[----:B------:R-:W-:Y:S05]  /*33e0*/  BSYNC B1 ;  /* 0x0000000000017941 */ /* 0x000fea0003800000 */
.L_x_44408:
[----:B-----5:R-:W-:Y:S01]  /*33f0*/  VIADD R4, R10, 0x180 ;  /* 0x000001800a047836 */ /* 0x020fe20000000000 */
[----:B------:R-:W-:Y:S04]  /*3400*/  BSSY B1, `(.L_x_44425) ;  /* 0x0000108000017945 */ /* 0x000fe80003800000 */
[----:B------:R-:W-:-:S13]  /*3410*/  ISETP.GE.AND P0, PT, R4, R11, PT ;  /* 0x0000000b0400720c */ /* 0x000fda0003f06270 */
[----:B------:R-:W-:Y:S05]  /*3420*/  @P0 BRA `(.L_x_44426) ;  /* 0x0000001000140947 */ /* 0x000fea0003800000 */
[----:B------:R-:W0:Y:S01]  /*3430*/  LDC.64 R4, c[0x0][0x220] ;  /* 0x00008800ff047b82 */ /* 0x000e220000000a00 */
[----:B-1----:R-:W-:Y:S01]  /*3440*/  LOP3.LUT R15, R3, 0x7fffffff, RZ, 0xc0, !PT ;  /* 0x7fffffff030f7812 */ /* 0x002fe200078ec0ff */
        /* <DEDUP_REMOVED lines=37> */
.L_x_44432:
        /* <DEDUP_REMOVED lines=12> */
.L_x_44431:
[----:B------:R-:W-:Y:S05]  /*3760*/  BSYNC B2 ;  /* 0x0000000000027941 */ /* 0x000fea0003800000 */
.L_x_44430:
        /* <DEDUP_REMOVED lines=13> */
.L_x_44438:
        /* <DEDUP_REMOVED lines=33> */
.L_x_44437:
[----:B------:R-:W-:-:S07]  /*3a50*/  IMAD.MOV.U32 R19, RZ, RZ, R23 ;  /* 0x000000ffff137224 */ /* 0x000fce00078e0017 */
.L_x_44436:
[----:B------:R-:W-:Y:S05]  /*3a60*/  BSYNC B3 ;  /* 0x0000000000037941 */ /* 0x000fea0003800000 */
.L_x_44435:
[----:B------:R-:W-:-:S13]  /*3a70*/  ISETP.GE.U32.AND P0, PT, R22, 0xc, PT ;  /* 0x0000000c1600780c */ /* 0x000fda0003f06070 */
[----:B------:R-:W-:Y:S05]  /*3a80*/  @!P0 BRA `(.L_x_44434) ;  /* 0x0000000400dc8947 */ /* 0x000fea0003800000 */
[----:B------:R-:W-:Y:S01]  /*3a90*/  BSSY B3, `(.L_x_44439) ;  /* 0x0000075000037945 */ /* 0x000fe20003800000 */
[----:B------:R-:W-:-:S07]  /*3aa0*/  VIADD R20, R20, 0x10 ;  /* 0x0000001014147836 */ /* 0x000fce0000000000 */
.L_x_44440:
        /* <DEDUP_REMOVED lines=116> */
.L_x_44439:
[----:B------:R-:W-:-:S07]  /*41f0*/  IMAD.MOV.U32 R24, RZ, RZ, R22 ;  /* 0x000000ffff187224 */ /* 0x000fce00078e0016 */
.L_x_44434:
[----:B------:R-:W-:Y:S05]  /*4200*/  BSYNC B2 ;  /* 0x0000000000027941 */ /* 0x000fea0003800000 */
.L_x_44433:
        /* <DEDUP_REMOVED lines=21> */
.L_x_44442:
[----:B------:R-:W-:Y:S05]  /*4360*/  BSYNC B2 ;  /* 0x0000000000027941 */ /* 0x000fea0003800000 */
.L_x_44441:
[----:B------:R-:W-:-:S05]  /*4370*/  IMAD.MOV.U32 R19, RZ, RZ, R23 ;  /* 0x000000ffff137224 */ /* 0x000fca00078e0017 */
[----:B------:R-:W-:Y:S01]  /*4380*/  LOP3.LUT R19, R19, 0x80000000, R5, 0xb8, !PT ;  /* 0x8000000013137812 */ /* 0x000fe200078eb805 */
[----:B------:R-:W-:Y:S06]  /*4390*/  BRA `(.L_x_44429) ;  /* 0x00000000001c7947 */ /* 0x000fec0003800000 */
.L_x_44428:
[----:B------:R-:W-:-:S06]  /*43a0*/  DSETP.GTU.AND P0, PT, R14, +INF , PT ;  /* 0x7ff000000e00742a */ /* 0x000fcc0003f0c000 */
[----:B------:R-:W-:-:S14]  /*43b0*/  DSETP.LE.AND P0, PT, R16, +INF , !P0 ;  /* 0x7ff000001000742a */ /* 0x000fdc0004703000 */
[----:B------:R-:W0:Y:S01]  /*43c0*/  @!P0 LDC.64 R18, c[0x0][0x220] ;  /* 0x00008800ff128b82 */ /* 0x000e220000000a00 */
[----:B------:R-:W-:Y:S02]  /*43d0*/  @P0 DSETP.NEU.AND P2, PT, R16, +INF , PT ;  /* 0x7ff000001000042a */ /* 0x000fe40003f4d000 */
[----:B0-----:R-:W-:-:S06]  /*43e0*/  @!P0 DADD R18, R2, R18 ;  /* 0x0000000002128229 */ /* 0x001fcc0000000012 */
[----:B------:R-:W-:Y:S02]  /*43f0*/  @P0 FSEL R18, R4, RZ, P2 ;  /* 0x000000ff04120208 */ /* 0x000fe40001000000 */
[----:B------:R-:W-:-:S07]  /*4400*/  @P0 FSEL R19, R5, -QNAN , P2 ;  /* 0xfff8000005130808 */ /* 0x000fce0001000000 */
.L_x_44429:
[----:B------:R-:W-:Y:S05]  /*4410*/  BSYNC B0 ;  /* 0x0000000000007941 */ /* 0x000fea0003800000 */
.L_x_44427:
[----:B------:R-:W-:-:S06]  /*4420*/  DSETP.GEU.AND P0, PT, R18, RZ, PT ;  /* 0x000000ff1200722a */ /* 0x000fcc0003f0e000 */
[----:B------:R-:W-:Y:S02]  /*4430*/  DSETP.LT.XOR P0, PT, R2, RZ, !P0 ;  /* 0x000000ff0200722a */ /* 0x000fe40004701800 */
[----:B------:R-:W-:-:S04]  /*4440*/  DADD R2, R18, R2 ;  /* 0x0000000012027229 */ /* 0x000fc80000000002 */
[----:B------:R-:W-:-:S06]  /*4450*/  DSETP.NEU.AND P0, PT, R18, RZ, P0 ;  /* 0x000000ff1200722a */ /* 0x000fcc000070d000 */
[----:B------:R-:W-:Y:S02]  /*4460*/  FSEL R2, R2, R18, P0 ;  /* 0x0000001202027208 */ /* 0x000fe40000000000 */
[----:B------:R-:W-:-:S07]  /*4470*/  FSEL R3, R3, R19, P0 ;  /* 0x0000001303037208 */ /* 0x000fce0000000000 */
.L_x_44426:
[----:B------:R-:W-:Y:S05]  /*4480*/  BSYNC B1 ;  /* 0x0000000000017941 */ /* 0x000fea0003800000 */
.L_x_44425:
[----:B-1----:R-:W0:Y:S01]  /*4490*/  @!P1 LDC.64 R14, c[0x0][0x228] ;  /* 0x00008a00ff0e9b82 */ /* 0x002e220000000a00 */
[--C-:B------:R-:W-:Y:S01]  /*44a0*/  @!P1 IMAD R5, R13, 0x200, R10.reuse ;  /* 0x000002000d059824 */ /* 0x100fe200078e020a */
[----:B------:R-:W-:Y:S01]  /*44b0*/  BSSY B0, `(.L_x_44443) ;  /* 0x0000012000007945 */ /* 0x000fe20003800000 */
[----:B------:R-:W-:Y:S02]  /*44c0*/  IMAD.MOV.U32 R4, RZ, RZ, R10 ;  /* 0x000000ffff047224 */ /* 0x000fe400078e000a */
        /* <DEDUP_REMOVED lines=16> */
.L_x_44444:
[----:B------:R-:W-:Y:S05]  /*45d0*/  BSYNC B0 ;  /* 0x0000000000007941 */ /* 0x000fea0003800000 */
.L_x_44443:
[----:B------:R-:W-:-:S13]  /*45e0*/  ISETP.GE.AND P0, PT, R4, R11, PT ;  /* 0x0000000b0400720c */ /* 0x000fda0003f06270 */
[----:B------:R-:W-:Y:S05]  /*45f0*/  @P0 EXIT ;  /* 0x000000000000094d */ /* 0x000fea0003800000 */
[----:B-1----:R-:W1:Y:S01]  /*4600*/  LDC.64 R6, c[0x0][0x228] ;  /* 0x00008a00ff067b82 */ /* 0x002e620000000a00 */
[----:B------:R-:W-:-:S04]  /*4610*/  IMAD R5, R13, 0x200, R4 ;  /* 0x000002000d057824 */ /* 0x000fc800078e0204 */
[----:B-1----:R-:W-:-:S05]  /*4620*/  IMAD.WIDE.U32 R4, R5, 0x8, R6 ;  /* 0x0000000805047825 */ /* 0x002fca00078e0006 */
[----:B------:R-:W-:Y:S01]  /*4630*/  STG.E.64 desc[UR4][R4.64], R2 ;  /* 0x0000000204007986 */ /* 0x000fe2000c101b04 */
[----:B------:R-:W-:Y:S05]  /*4640*/  EXIT ;  /* 0x000000000000794d */ /* 0x000fea0003800000 */
.L_x_44445:
        /* <DEDUP_REMOVED lines=11> */
.L_x_57566:


//--------------------- .text._ZN2at6native29vectorized_elementwise_kernelILi2ENS0_13AUnaryFunctorIdddZZZNS0_21remainder_kernel_cudaERNS_18TensorIteratorBaseEENKUlvE0_clEvENKUlvE_clEvEUlddE_EESt5arrayIPcLm2EEEEviT0_T1_ --------------------------
	.section	.text._ZN2at6native29vectorized_elementwise_kernelILi2ENS0_13AUnaryFunctorIdddZZZNS0_21remainder_kernel_cudaERNS_18TensorIteratorBaseEENKUlvE0_clEvENKUlvE_clEvEUlddE_EESt5arrayIPcLm2EEEEviT0_T1_,"ax",@progbits
	.align	128
        .global         _ZN2at6native29vectorized_elementwise_kernelILi2ENS0_13AUnaryFunctorIdddZZZNS0_21remainder_kernel_cudaERNS_18TensorIteratorBaseEENKUlvE0_clEvENKUlvE_clEvEUlddE_EESt5arrayIPcLm2EEEEviT0_T1_
        .type           _ZN2at6native29vectorized_elementwise_kernelILi2ENS0_13AUnaryFunctorIdddZZZNS0_21remainder_kernel_cudaERNS_18TensorIteratorBaseEENKUlvE0_clEvENKUlvE_clEvEUlddE_EESt5arrayIPcLm2EEEEviT0_T1_,@function
        .size           _ZN2at6native29vectorized_elementwise_kernelILi2ENS0_13AUnaryFunctorIdddZZZNS0_21remainder_kernel_cudaERNS_18TensorIteratorBaseEENKUlvE0_clEvENKUlvE_clEvEUlddE_EESt5arrayIPcLm2EEEEviT0_T1_,(.L_x_57567 - _ZN2at6native29vectorized_elementwise_kernelILi2ENS0_13AUnaryFunctorIdddZZZNS0_21remainder_kernel_cudaERNS_18TensorIteratorBaseEENKUlvE0_clEvENKUlvE_clEvEUlddE_EESt5arrayIPcLm2EEEEviT0_T1_)
        .other          _ZN2at6native29vectorized_elementwise_kernelILi2ENS0_13AUnaryFunctorIdddZZZNS0_21remainder_kernel_cudaERNS_18TensorIteratorBaseEENKUlvE0_clEvENKUlvE_clEvEUlddE_EESt5arrayIPcLm2EEEEviT0_T1_,@"STO_CUDA_ENTRY STV_DEFAULT"
_ZN2at6native29vectorized_elementwise_kernelILi2ENS0_13AUnaryFunctorIdddZZZNS0_21remainder_kernel_cudaERNS_18TensorIteratorBaseEENKUlvE0_clEvENKUlvE_clEvEUlddE_EESt5arrayIPcLm2EEEEviT0_T1_:
.text._ZN2at6native29vectorized_elementwise_kernelILi2ENS0_13AUnaryFunctorIdddZZZNS0_21remainder_kernel_cudaERNS_18TensorIteratorBaseEENKUlvE0_clEvENKUlvE_clEvEUlddE_EESt5arrayIPcLm2EEEEviT0_T1_:
        /* <DEDUP_REMOVED lines=62> */
.L_x_44453:
        /* <DEDUP_REMOVED lines=12> */
.L_x_44452:
[----:B------:R-:W-:-:S07]  /*04a0*/  IMAD.MOV.U32 R28, RZ, RZ, R30 ;  /* 0x000000ffff1c7224 */ /* 0x000fce00078e001e */
.L_x_44451:
[----:B------:R-:W-:Y:S05]  /*04b0*/  BSYNC B1 ;  /* 0x0000000000017941 */ /* 0x000fea0003800000 */
.L_x_44450:
        /* <DEDUP_REMOVED lines=13> */
.L_x_44459:
        /* <DEDUP_REMOVED lines=33> */
.L_x_44458:
[----:B------:R-:W-:-:S07]  /*07a0*/  IMAD.MOV.U32 R28, RZ, RZ, R30 ;  /* 0x000000ffff1c7224 */ /* 0x000fce00078e001e */
.L_x_44457:
[----:B------:R-:W-:Y:S05]  /*07b0*/  BSYNC B2 ;  /* 0x0000000000027941 */ /* 0x000fea0003800000 */
.L_x_44456:
[----:B------:R-:W-:-:S13]  /*07c0*/  ISETP.GE.U32.AND P1, PT, R29, 0xc, PT ;  /* 0x0000000c1d00780c */ /* 0x000fda0003f26070 */
[----:B------:R-:W-:Y:S05]  /*07d0*/  @!P1 BRA `(.L_x_44455) ;  /* 0x0000000400dc9947 */ /* 0x000fea0003800000 */
[----:B------:R-:W-:Y:S01]  /*07e0*/  BSSY B2, `(.L_x_44460) ;  /* 0x0000075000027945 */ /* 0x000fe20003800000 */
[----:B------:R-:W-:-:S07]  /*07f0*/  VIADD R23, R23, 0x10 ;  /* 0x0000001017177836 */ /* 0x000fce0000000000 */
.L_x_44461:
        /* <DEDUP_REMOVED lines=116> */
.L_x_44460:
[----:B------:R-:W-:-:S07]  /*0f40*/  IMAD.MOV.U32 R31, RZ, RZ, R29 ;  /* 0x000000ffff1f7224 */ /* 0x000fce00078e001d */
.L_x_44455:
[----:B------:R-:W-:Y:S05]  /*0f50*/  BSYNC B1 ;  /* 0x0000000000017941 */ /* 0x000fea0003800000 */
.L_x_44454:
        /* <DEDUP_REMOVED lines=20> */
.L_x_44463:
[----:B------:R-:W-:Y:S05]  /*10a0*/  BSYNC B1 ;  /* 0x0000000000017941 */ /* 0x000fea0003800000 */
.L_x_44462:
[----:B------:R-:W-:-:S05]  /*10b0*/  IMAD.MOV.U32 R21, RZ, RZ, R23 ;  /* 0x000000ffff157224 */ /* 0x000fca00078e0017 */
[----:B------:R-:W-:Y:S01]  /*10c0*/  LOP3.LUT R21, R21, 0x80000000, R17, 0xb8, !PT ;  /* 0x8000000015157812 */ /* 0x000fe200078eb811 */
[----:B------:R-:W-:Y:S06]  /*10d0*/  BRA `(.L_x_44449) ;  /* 0x00000000001c7947 */ /* 0x000fec0003800000 */
.L_x_44448:
[----:B------:R-:W-:-:S06]  /*10e0*/  DSETP.GTU.AND P1, PT, R18, +INF , PT ;  /* 0x7ff000001200742a */ /* 0x000fcc0003f2c000 */
[----:B------:R-:W-:-:S14]  /*10f0*/  DSETP.LE.AND P1, PT, R2, +INF , !P1 ;  /* 0x7ff000000200742a */ /* 0x000fdc0004f23000 */
[----:B------:R-:W0:Y:S01]  /*1100*/  @!P1 LDC.64 R20, c[0x0][0x220] ;  /* 0x00008800ff149b82 */ /* 0x000e220000000a00 */
[----:B------:R-:W-:Y:S02]  /*1110*/  @P1 DSETP.NEU.AND P2, PT, R2, +INF , PT ;  /* 0x7ff000000200142a */ /* 0x000fe40003f4d000 */
[----:B0-----:R-:W-:-:S06]  /*1120*/  @!P1 DADD R20, R24, R20 ;  /* 0x0000000018149229 */ /* 0x001fcc0000000014 */
[----:B------:R-:W-:Y:S02]  /*1130*/  @P1 FSEL R20, R16, RZ, P2 ;  /* 0x000000ff10141208 */ /* 0x000fe40001000000 */
[----:B------:R-:W-:-:S07]  /*1140*/  @P1 FSEL R21, R17, -QNAN , P2 ;  /* 0xfff8000011151808 */ /* 0x000fce0001000000 */
.L_x_44449:
[----:B------:R-:W-:Y:S05]  /*1150*/  BSYNC B0 ;  /* 0x0000000000007941 */ /* 0x000fea0003800000 */
.L_x_44447:
[----:B------:R-:W-:Y:S01]  /*1160*/  DSETP.GEU.AND P1, PT, R20, RZ, PT ;  /* 0x000000ff1400722a */ /* 0x000fe20003f2e000 */
[----:B------:R-:W-:Y:S01]  /*1170*/  LOP3.LUT R19, R27, 0x7fffffff, RZ, 0xc0, !PT ;  /* 0x7fffffff1b137812 */ /* 0x000fe200078ec0ff */
[----:B------:R-:W-:Y:S01]  /*1180*/  BSSY B0, `(.L_x_44464) ;  /* 0x00000fe000007945 */ /* 0x000fe20003800000 */
[----:B------:R-:W-:Y:S02]  /*1190*/  IMAD.MOV.U32 R18, RZ, RZ, R26 ;  /* 0x000000ffff127224 */ /* 0x000fe400078e001a */
[----:B------:R-:W-:Y:S01]  /*11a0*/  ISETP.GT.U32.OR P2, PT, R19, 0x7fefffff, P0 ;  /* 0x7fefffff1300780c */ /* 0x000fe20000744470 */
[C---:B------:R-:W-:Y:S02]  /*11b0*/  DSETP.LT.XOR P1, PT, R24.reuse, RZ, !P1 ;  /* 0x000000ff1800722a */ /* 0x040fe40004f21800 */
[----:B------:R-:W-:-:S04]  /*11c0*/  DADD R24, R24, R20 ;  /* 0x0000000018187229 */ /* 0x000fc80000000014 */
        /* <DEDUP_REMOVED lines=36> */
.L_x_44470:
        /* <DEDUP_REMOVED lines=12> */
.L_x_44469:
[----:B------:R-:W-:-:S07]  /*14d0*/  IMAD.MOV.U32 R28, RZ, RZ, R30 ;  /* 0x000000ffff1c7224 */ /* 0x000fce00078e001e */
.L_x_44468:
[----:B------:R-:W-:Y:S05]  /*14e0*/  BSYNC B1 ;  /* 0x0000000000017941 */ /* 0x000fea0003800000 */
.L_x_44467:
        /* <DEDUP_REMOVED lines=13> */
.L_x_44476:
        /* <DEDUP_REMOVED lines=33> */
.L_x_44475:
[----:B------:R-:W-:-:S07]  /*17d0*/  IMAD.MOV.U32 R28, RZ, RZ, R30 ;  /* 0x000000ffff1c7224 */ /* 0x000fce00078e001e */
.L_x_44474:
[----:B------:R-:W-:Y:S05]  /*17e0*/  BSYNC B2 ;  /* 0x0000000000027941 */ /* 0x000fea0003800000 */
.L_x_44473:
[----:B------:R-:W-:-:S13]  /*17f0*/  ISETP.GE.U32.AND P1, PT, R29, 0xc, PT ;  /* 0x0000000c1d00780c */ /* 0x000fda0003f26070 */
[----:B------:R-:W-:Y:S05]  /*1800*/  @!P1 BRA `(.L_x_44472) ;  /* 0x0000000400dc9947 */ /* 0x000fea0003800000 */
[----:B------:R-:W-:Y:S01]  /*1810*/  BSSY B2, `(.L_x_44477) ;  /* 0x0000075000027945 */ /* 0x000fe20003800000 */
[----:B------:R-:W-:-:S07]  /*1820*/  VIADD R25, R25, 0x10 ;  /* 0x0000001019197836 */ /* 0x000fce0000000000 */
.L_x_44478:
        /* <DEDUP_REMOVED lines=116> */
.L_x_44477:
[----:B------:R-:W-:-:S07]  /*1f70*/  IMAD.MOV.U32 R31, RZ, RZ, R29 ;  /* 0x000000ffff1f7224 */ /* 0x000fce00078e001d */
.L_x_44472:
[----:B------:R-:W-:Y:S05]  /*1f80*/  BSYNC B1 ;  /* 0x0000000000017941 */ /* 0x000fea0003800000 */
.L_x_44471:
        /* <DEDUP_REMOVED lines=19> */
.L_x_44480:
[----:B------:R-:W-:Y:S05]  /*20c0*/  BSYNC B1 ;  /* 0x0000000000017941 */ /* 0x000fea0003800000 */
.L_x_44479:
[----:B------:R-:W-:Y:S01]  /*20d0*/  LOP3.LUT R25, R25, 0x80000000, R17, 0xb8, !PT ;  /* 0x8000000019197812 */ /* 0x000fe200078eb811 */
[----:B------:R-:W-:Y:S06]  /*20e0*/  BRA `(.L_x_44466) ;  /* 0x00000000001c7947 */ /* 0x000fec0003800000 */
.L_x_44465:
[----:B------:R-:W-:-:S06]  /*20f0*/  DSETP.GTU.AND P1, PT, R18, +INF , PT ;  /* 0x7ff000001200742a */ /* 0x000fcc0003f2c000 */
[----:B------:R-:W-:-:S14]  /*2100*/  DSETP.LE.AND P1, PT, R2, +INF , !P1 ;  /* 0x7ff000000200742a */ /* 0x000fdc0004f23000 */
[----:B------:R-:W0:Y:S01]  /*2110*/  @!P1 LDC.64 R24, c[0x0][0x220] ;  /* 0x00008800ff189b82 */ /* 0x000e220000000a00 */
[----:B------:R-:W-:Y:S02]  /*2120*/  @P1 DSETP.NEU.AND P2, PT, R2, +INF , PT ;  /* 0x7ff000000200142a */ /* 0x000fe40003f4d000 */
[----:B0-----:R-:W-:-:S06]  /*2130*/  @!P1 DADD R24, R26, R24 ;  /* 0x000000001a189229 */ /* 0x001fcc0000000018 */
[----:B------:R-:W-:Y:S02]  /*2140*/  @P1 FSEL R24, R16, RZ, P2 ;  /* 0x000000ff10181208 */ /* 0x000fe40001000000 */
[----:B------:R-:W-:-:S07]  /*2150*/  @P1 FSEL R25, R17, -QNAN , P2 ;  /* 0xfff8000011191808 */ /* 0x000fce0001000000 */
.L_x_44466:
[----:B------:R-:W-:Y:S05]  /*2160*/  BSYNC B0 ;  /* 0x0000000000007941 */ /* 0x000fea0003800000 */
.L_x_44464:
[----:B-----5:R-:W-:Y:S01]  /*2170*/  LOP3.LUT R19, R13, 0x7fffffff, RZ, 0xc0, !PT ;  /* 0x7fffffff0d137812 */ /* 0x020fe200078ec0ff */
[----:B------:R-:W-:Y:S01]  /*2180*/  DSETP.GEU.AND P1, PT, R24, RZ, PT ;  /* 0x000000ff1800722a */ /* 0x000fe20003f2e000 */
[----:B------:R-:W-:Y:S01]  /*2190*/  BSSY B0, `(.L_x_44481) ;  /* 0x0000100000007945 */ /* 0x000fe20003800000 */
[----:B------:R-:W-:Y:S01]  /*21a0*/  IMAD.MOV.U32 R18, RZ, RZ, R12 ;  /* 0x000000ffff127224 */ /* 0x000fe200078e000c */
[----:B------:R-:W-:-:S03]  /*21b0*/  ISETP.GT.U32.OR P2, PT, R19, 0x7fefffff, P0 ;  /* 0x7fefffff1300780c */ /* 0x000fc60000744470 */
        /* <DEDUP_REMOVED lines=38> */
.L_x_44487:
        /* <DEDUP_REMOVED lines=12> */
.L_x_44486:
[----:B------:R-:W-:-:S07]  /*24e0*/  IMAD.MOV.U32 R28, RZ, RZ, R30 ;  /* 0x000000ffff1c7224 */ /* 0x000fce00078e001e */
.L_x_44485:
[----:B------:R-:W-:Y:S05]  /*24f0*/  BSYNC B1 ;  /* 0x0000000000017941 */ /* 0x000fea0003800000 */
.L_x_44484:
        /* <DEDUP_REMOVED lines=13> */
.L_x_44493:
        /* <DEDUP_REMOVED lines=33> */
.L_x_44492:
[----:B------:R-:W-:-:S07]  /*27e0*/  IMAD.MOV.U32 R28, RZ, RZ, R30 ;  /* 0x000000ffff1c7224 */ /* 0x000fce00078e001e */
.L_x_44491:
[----:B------:R-:W-:Y:S05]  /*27f0*/  BSYNC B2 ;  /* 0x0000000000027941 */ /* 0x000fea0003800000 */
.L_x_44490:
[----:B------:R-:W-:-:S13]  /*2800*/  ISETP.GE.U32.AND P1, PT, R29, 0xc, PT ;  /* 0x0000000c1d00780c */ /* 0x000fda0003f26070 */
[----:B------:R-:W-:Y:S05]  /*2810*/  @!P1 BRA `(.L_x_44489) ;  /* 0x0000000400dc9947 */ /* 0x000fea0003800000 */
[----:B------:R-:W-:Y:S01]  /*2820*/  BSSY B2, `(.L_x_44494) ;  /* 0x0000075000027945 */ /* 0x000fe20003800000 */
[----:B------:R-:W-:-:S07]  /*2830*/  VIADD R27, R27, 0x10 ;  /* 0x000000101b1b7836 */ /* 0x000fce0000000000 */
.L_x_44495:
        /* <DEDUP_REMOVED lines=116> */
.L_x_44494:
[----:B------:R-:W-:-:S07]  /*2f80*/  IMAD.MOV.U32 R31, RZ, RZ, R29 ;  /* 0x000000ffff1f7224 */ /* 0x000fce00078e001d */
.L_x_44489:
[----:B------:R-:W-:Y:S05]  /*2f90*/  BSYNC B1 ;  /* 0x0000000000017941 */ /* 0x000fea0003800000 */
.L_x_44488:
        /* <DEDUP_REMOVED lines=20> */
.L_x_44497:
[----:B------:R-:W-:Y:S05]  /*30e0*/  BSYNC B1 ;  /* 0x0000000000017941 */ /* 0x000fea0003800000 */
.L_x_44496:
[----:B------:R-:W-:-:S05]  /*30f0*/  IMAD.MOV.U32 R25, RZ, RZ, R27 ;  /* 0x000000ffff197224 */ /* 0x000fca00078e001b */
[----:B------:R-:W-:Y:S01]  /*3100*/  LOP3.LUT R25, R25, 0x80000000, R17, 0xb8, !PT ;  /* 0x8000000019197812 */ /* 0x000fe200078eb811 */
[----:B------:R-:W-:Y:S06]  /*3110*/  BRA `(.L_x_44483) ;  /* 0x00000000001c7947 */ /* 0x000fec0003800000 */
.L_x_44482:
[----:B------:R-:W-:-:S06]  /*3120*/  DSETP.GTU.AND P1, PT, R18, +INF , PT ;  /* 0x7ff000001200742a */ /* 0x000fcc0003f2c000 */
[----:B------:R-:W-:-:S14]  /*3130*/  DSETP.LE.AND P1, PT, R2, +INF , !P1 ;  /* 0x7ff000000200742a */ /* 0x000fdc0004f23000 */
[----:B------:R-:W0:Y:S01]  /*3140*/  @!P1 LDC.64 R24, c[0x0][0x220] ;  /* 0x00008800ff189b82 */ /* 0x000e220000000a00 */
[----:B------:R-:W-:Y:S02]  /*3150*/  @P1 DSETP.NEU.AND P2, PT, R2, +INF , PT ;  /* 0x7ff000000200142a */ /* 0x000fe40003f4d000 */
[----:B0-----:R-:W-:-:S06]  /*3160*/  @!P1 DADD R24, R12, R24 ;  /* 0x000000000c189229 */ /* 0x001fcc0000000018 */
[----:B------:R-:W-:Y:S02]  /*3170*/  @P1 FSEL R24, R16, RZ, P2 ;  /* 0x000000ff10181208 */ /* 0x000fe40001000000 */
[----:B------:R-:W-:-:S07]  /*3180*/  @P1 FSEL R25, R17, -QNAN , P2 ;  /* 0xfff8000011191808 */ /* 0x000fce0001000000 */
.L_x_44483:
[----:B------:R-:W-:Y:S05]  /*3190*/  BSYNC B0 ;  /* 0x0000000000007941 */ /* 0x000fea0003800000 */
.L_x_44481:
[----:B------:R-:W-:Y:S01]  /*31a0*/  DSETP.GEU.AND P1, PT, R24, RZ, PT ;  /* 0x000000ff1800722a */ /* 0x000fe20003f2e000 */
[----:B------:R-:W-:Y:S01]  /*31b0*/  LOP3.LUT R27, R15, 0x7fffffff, RZ, 0xc0, !PT ;  /* 0x7fffffff0f1b7812 */ /* 0x000fe200078ec0ff */
[----:B------:R-:W-:Y:S03]  /*31c0*/  BSSY B0, `(.L_x_44498) ;  /* 0x0000101000007945 */ /* 0x000fe60003800000 */
[----:B------:R-:W-:Y:S01]  /*31d0*/  ISETP.GT.U32.OR P2, PT, R27, 0x7fefffff, P0 ;  /* 0x7fefffff1b00780c */ /* 0x000fe20000744470 */
[C---:B------:R-:W-:Y:S02]  /*31e0*/  DSETP.LT.XOR P1, PT, R12.reuse, RZ, !P1 ;  /* 0x000000ff0c00722a */ /* 0x040fe40004f21800 */
        /* <DEDUP_REMOVED lines=39> */
.L_x_44504:
        /* <DEDUP_REMOVED lines=12> */
.L_x_44503:
[----:B------:R-:W-:-:S07]  /*3520*/  IMAD.MOV.U32 R28, RZ, RZ, R30 ;  /* 0x000000ffff1c7224 */ /* 0x000fce00078e001e */
.L_x_44502:
[----:B------:R-:W-:Y:S05]  /*3530*/  BSYNC B1 ;  /* 0x0000000000017941 */ /* 0x000fea0003800000 */
.L_x_44501:
        /* <DEDUP_REMOVED lines=13> */
.L_x_44510:
        /* <DEDUP_REMOVED lines=33> */
.L_x_44509:
[----:B------:R-:W-:-:S07]  /*3820*/  IMAD.MOV.U32 R28, RZ, RZ, R30 ;  /* 0x000000ffff1c7224 */ /* 0x000fce00078e001e */
.L_x_44508:
[----:B------:R-:W-:Y:S05]  /*3830*/  BSYNC B2 ;  /* 0x0000000000027941 */ /* 0x000fea0003800000 */
.L_x_44507:
[----:B------:R-:W-:-:S13]  /*3840*/  ISETP.GE.U32.AND P1, PT, R29, 0xc, PT ;  /* 0x0000000c1d00780c */ /* 0x000fda0003f26070 */
[----:B------:R-:W-:Y:S05]  /*3850*/  @!P1 BRA `(.L_x_44506) ;  /* 0x0000000400dc9947 */ /* 0x000fea0003800000 */
[----:B------:R-:W-:Y:S01]  /*3860*/  BSSY B2, `(.L_x_44511) ;  /* 0x0000075000027945 */ /* 0x000fe20003800000 */
[----:B------:R-:W-:-:S07]  /*3870*/  VIADD R27, R27, 0x10 ;  /* 0x000000101b1b7836 */ /* 0x000fce0000000000 */
.L_x_44512:
        /* <DEDUP_REMOVED lines=116> */
.L_x_44511:
[----:B------:R-:W-:-:S07]  /*3fc0*/  IMAD.MOV.U32 R31, RZ, RZ, R29 ;  /* 0x000000ffff1f7224 */ /* 0x000fce00078e001d */
.L_x_44506:
[----:B------:R-:W-:Y:S05]  /*3fd0*/  BSYNC B1 ;  /* 0x0000000000017941 */ /* 0x000fea0003800000 */
.L_x_44505:
        /* <DEDUP_REMOVED lines=20> */
.L_x_44514:
[----:B------:R-:W-:Y:S05]  /*4120*/  BSYNC B1 ;  /* 0x0000000000017941 */ /* 0x000fea0003800000 */
.L_x_44513:
[----:B------:R-:W-:-:S05]  /*4130*/  IMAD.MOV.U32 R25, RZ, RZ, R27 ;  /* 0x000000ffff197224 */ /* 0x000fca00078e001b */
[----:B------:R-:W-:Y:S01]  /*4140*/  LOP3.LUT R25, R25, 0x80000000, R17, 0xb8, !PT ;  /* 0x8000000019197812 */ /* 0x000fe200078eb811 */
[----:B------:R-:W-:Y:S06]  /*4150*/  BRA `(.L_x_44500) ;  /* 0x00000000001c7947 */ /* 0x000fec0003800000 */
.L_x_44499:
[----:B------:R-:W-:-:S06]  /*4160*/  DSETP.GTU.AND P1, PT, R12, +INF , PT ;  /* 0x7ff000000c00742a */ /* 0x000fcc0003f2c000 */
[----:B------:R-:W-:-:S14]  /*4170*/  DSETP.LE.AND P1, PT, R2, +INF , !P1 ;  /* 0x7ff000000200742a */ /* 0x000fdc0004f23000 */
[----:B------:R-:W0:Y:S01]  /*4180*/  @!P1 LDC.64 R24, c[0x0][0x220] ;  /* 0x00008800ff189b82 */ /* 0x000e220000000a00 */
[----:B------:R-:W-:Y:S02]  /*4190*/  @P1 DSETP.NEU.AND P2, PT, R2, +INF , PT ;  /* 0x7ff000000200142a */ /* 0x000fe40003f4d000 */
[----:B0-----:R-:W-:-:S06]  /*41a0*/  @!P1 DADD R24, R14, R24 ;  /* 0x000000000e189229 */ /* 0x001fcc0000000018 */
[----:B------:R-:W-:Y:S02]  /*41b0*/  @P1 FSEL R24, R16, RZ, P2 ;  /* 0x000000ff10181208 */ /* 0x000fe40001000000 */
[----:B------:R-:W-:-:S07]  /*41c0*/  @P1 FSEL R25, R17, -QNAN , P2 ;  /* 0xfff8000011191808 */ /* 0x000fce0001000000 */
.L_x_44500:
[----:B------:R-:W-:Y:S05]  /*41d0*/  BSYNC B0 ;  /* 0x0000000000007941 */ /* 0x000fea0003800000 */
.L_x_44498:
        /* <DEDUP_REMOVED lines=44> */
.L_x_44521:
        /* <DEDUP_REMOVED lines=12> */
.L_x_44520:
[----:B------:R-:W-:-:S07]  /*4560*/  IMAD.MOV.U32 R28, RZ, RZ, R30 ;  /* 0x000000ffff1c7224 */ /* 0x000fce00078e001e */
.L_x_44519:
[----:B------:R-:W-:Y:S05]  /*4570*/  BSYNC B1 ;  /* 0x0000000000017941 */ /* 0x000fea0003800000 */
.L_x_44518:
        /* <DEDUP_REMOVED lines=13> */
.L_x_44527:
        /* <DEDUP_REMOVED lines=33> */
.L_x_44526:
[----:B------:R-:W-:-:S07]  /*4860*/  IMAD.MOV.U32 R28, RZ, RZ, R30 ;  /* 0x000000ffff1c7224 */ /* 0x000fce00078e001e */
.L_x_44525:
[----:B------:R-:W-:Y:S05]  /*4870*/  BSYNC B2 ;  /* 0x0000000000027941 */ /* 0x000fea0003800000 */
.L_x_44524:
[----:B------:R-:W-:-:S13]  /*4880*/  ISETP.GE.U32.AND P1, PT, R29, 0xc, PT ;  /* 0x0000000c1d00780c */ /* 0x000fda0003f26070 */
[----:B------:R-:W-:Y:S05]  /*4890*/  @!P1 BRA `(.L_x_44523) ;  /* 0x0000000400dc9947 */ /* 0x000fea0003800000 */
[----:B------:R-:W-:Y:S01]  /*48a0*/  BSSY B2, `(.L_x_44528) ;  /* 0x0000075000027945 */ /* 0x000fe20003800000 */
[----:B------:R-:W-:-:S07]  /*48b0*/  VIADD R27, R27, 0x10 ;  /* 0x000000101b1b7836 */ /* 0x000fce0000000000 */
.L_x_44529:
        /* <DEDUP_REMOVED lines=116> */
.L_x_44528:
[----:B------:R-:W-:-:S07]  /*5000*/  IMAD.MOV.U32 R31, RZ, RZ, R29 ;  /* 0x000000ffff1f7224 */ /* 0x000fce00078e001d */
.L_x_44523:
[----:B------:R-:W-:Y:S05]  /*5010*/  BSYNC B1 ;  /* 0x0000000000017941 */ /* 0x000fea0003800000 */
.L_x_44522:
        /* <DEDUP_REMOVED lines=20> */
.L_x_44531:
[----:B------:R-:W-:Y:S05]  /*5160*/  BSYNC B1 ;  /* 0x0000000000017941 */ /* 0x000fea0003800000 */
.L_x_44530:
[----:B------:R-:W-:-:S05]  /*5170*/  IMAD.MOV.U32 R25, RZ, RZ, R27 ;  /* 0x000000ffff197224 */ /* 0x000fca00078e001b */
[----:B------:R-:W-:Y:S01]  /*5180*/  LOP3.LUT R25, R25, 0x80000000, R17, 0xb8, !PT ;  /* 0x8000000019197812 */ /* 0x000fe200078eb811 */
[----:B------:R-:W-:Y:S06]  /*5190*/  BRA `(.L_x_44517) ;  /* 0x00000000001c7947 */ /* 0x000fec0003800000 */
.L_x_44516:
[----:B------:R-:W-:-:S06]  /*51a0*/  DSETP.GTU.AND P1, PT, R14, +INF , PT ;  /* 0x7ff000000e00742a */ /* 0x000fcc0003f2c000 */
[----:B------:R-:W-:-:S14]  /*51b0*/  DSETP.LE.AND P1, PT, R2, +INF , !P1 ;  /* 0x7ff000000200742a */ /* 0x000fdc0004f23000 */
[----:B------:R-:W0:Y:S01]  /*51c0*/  @!P1 LDC.64 R24, c[0x0][0x220] ;  /* 0x00008800ff189b82 */ /* 0x000e220000000a00 */
[----:B------:R-:W-:Y:S02]  /*51d0*/  @P1 DSETP.NEU.AND P2, PT, R2, +INF , PT ;  /* 0x7ff000000200142a */ /* 0x000fe40003f4d000 */
[----:B0-----:R-:W-:-:S06]  /*51e0*/  @!P1 DADD R24, R8, R24 ;  /* 0x0000000008189229 */ /* 0x001fcc0000000018 */
[----:B------:R-:W-:Y:S02]  /*51f0*/  @P1 FSEL R24, R16, RZ, P2 ;  /* 0x000000ff10181208 */ /* 0x000fe40001000000 */
[----:B------:R-:W-:-:S07]  /*5200*/  @P1 FSEL R25, R17, -QNAN , P2 ;  /* 0xfff8000011191808 */ /* 0x000fce0001000000 */
.L_x_44517:
[----:B------:R-:W-:Y:S05]  /*5210*/  BSYNC B0 ;  /* 0x0000000000007941 */ /* 0x000fea0003800000 */
.L_x_44515:
[----:B------:R-:W-:Y:S01]  /*5220*/  LOP3.LUT R15, R11, 0x7fffffff, RZ, 0xc0, !PT ;  /* 0x7fffffff0b0f7812 */ /* 0x000fe200078ec0ff */
        /* <DEDUP_REMOVED lines=42> */
.L_x_44537:
        /* <DEDUP_REMOVED lines=12> */
.L_x_44536:
[----:B------:R-:W-:Y:S05]  /*5590*/  BSYNC B1 ;  /* 0x0000000000017941 */ /* 0x000fea0003800000 */
.L_x_44535:
        /* <DEDUP_REMOVED lines=13> */
.L_x_44543:
        /* <DEDUP_REMOVED lines=33> */
.L_x_44542:
[----:B------:R-:W-:-:S07]  /*5880*/  IMAD.MOV.U32 R27, RZ, RZ, R30 ;  /* 0x000000ffff1b7224 */ /* 0x000fce00078e001e */
.L_x_44541:
[----:B------:R-:W-:Y:S05]  /*5890*/  BSYNC B2 ;  /* 0x0000000000027941 */ /* 0x000fea0003800000 */
.L_x_44540:
[----:B------:R-:W-:-:S13]  /*58a0*/  ISETP.GE.U32.AND P1, PT, R29, 0xc, PT ;  /* 0x0000000c1d00780c */ /* 0x000fda0003f26070 */
[----:B------:R-:W-:Y:S05]  /*58b0*/  @!P1 BRA `(.L_x_44539) ;  /* 0x0000000400dc9947 */ /* 0x000fea0003800000 */
[----:B------:R-:W-:Y:S01]  /*58c0*/  BSSY B2, `(.L_x_44544) ;  /* 0x0000075000027945 */ /* 0x000fe20003800000 */
[----:B------:R-:W-:-:S07]  /*58d0*/  VIADD R28, R28, 0x10 ;  /* 0x000000101c1c7836 */ /* 0x000fce0000000000 */
.L_x_44545:
        /* <DEDUP_REMOVED lines=116> */
.L_x_44544:
[----:B------:R-:W-:-:S07]  /*6020*/  IMAD.MOV.U32 R31, RZ, RZ, R30 ;  /* 0x000000ffff1f7224 */ /* 0x000fce00078e001e */
.L_x_44539:
[----:B------:R-:W-:Y:S05]  /*6030*/  BSYNC B1 ;  /* 0x0000000000017941 */ /* 0x000fea0003800000 */
.L_x_44538:
        /* <DEDUP_REMOVED lines=21> */
.L_x_44547:
[----:B------:R-:W-:Y:S05]  /*6190*/  BSYNC B1 ;  /* 0x0000000000017941 */ /* 0x000fea0003800000 */
.L_x_44546:
[----:B------:R-:W-:-:S05]  /*61a0*/  IMAD.MOV.U32 R25, RZ, RZ, R29 ;  /* 0x000000ffff197224 */ /* 0x000fca00078e001d */
[----:B------:R-:W-:Y:S01]  /*61b0*/  LOP3.LUT R25, R25, 0x80000000, R17, 0xb8, !PT ;  /* 0x8000000019197812 */ /* 0x000fe200078eb811 */
[----:B------:R-:W-:Y:S06]  /*61c0*/  BRA `(.L_x_44534) ;  /* 0x00000000001c7947 */ /* 0x000fec0003800000 */
.L_x_44533:
[----:B------:R-:W-:-:S06]  /*61d0*/  DSETP.GTU.AND P1, PT, R14, +INF , PT ;  /* 0x7ff000000e00742a */ /* 0x000fcc0003f2c000 */
[----:B------:R-:W-:-:S14]  /*61e0*/  DSETP.LE.AND P1, PT, R2, +INF , !P1 ;  /* 0x7ff000000200742a */ /* 0x000fdc0004f23000 */
[----:B------:R-:W0:Y:S01]  /*61f0*/  @!P1 LDC.64 R24, c[0x0][0x220] ;  /* 0x00008800ff189b82 */ /* 0x000e220000000a00 */
[----:B------:R-:W-:Y:S02]  /*6200*/  @P1 DSETP.NEU.AND P2, PT, R2, +INF , PT ;  /* 0x7ff000000200142a */ /* 0x000fe40003f4d000 */
[----:B0-----:R-:W-:-:S06]  /*6210*/  @!P1 DADD R24, R10, R24 ;  /* 0x000000000a189229 */ /* 0x001fcc0000000018 */
[----:B------:R-:W-:Y:S02]  /*6220*/  @P1 FSEL R24, R16, RZ, P2 ;  /* 0x000000ff10181208 */ /* 0x000fe40001000000 */
[----:B------:R-:W-:-:S07]  /*6230*/  @P1 FSEL R25, R17, -QNAN , P2 ;  /* 0xfff8000011191808 */ /* 0x000fce0001000000 */
.L_x_44534:
[----:B------:R-:W-:Y:S05]  /*6240*/  BSYNC B0 ;  /* 0x0000000000007941 */ /* 0x000fea0003800000 */
.L_x_44532:
        /* <DEDUP_REMOVED lines=44> */
.L_x_44553:
        /* <DEDUP_REMOVED lines=12> */
.L_x_44552:
[----:B------:R-:W-:Y:S05]  /*65d0*/  BSYNC B1 ;  /* 0x0000000000017941 */ /* 0x000fea0003800000 */
.L_x_44551:
        /* <DEDUP_REMOVED lines=13> */
.L_x_44559:
        /* <DEDUP_REMOVED lines=33> */
.L_x_44558:
[----:B------:R-:W-:-:S07]  /*68c0*/  IMAD.MOV.U32 R27, RZ, RZ, R30 ;  /* 0x000000ffff1b7224 */ /* 0x000fce00078e001e */
.L_x_44557:
[----:B------:R-:W-:Y:S05]  /*68d0*/  BSYNC B2 ;  /* 0x0000000000027941 */ /* 0x000fea0003800000 */
.L_x_44556:
[----:B------:R-:W-:-:S13]  /*68e0*/  ISETP.GE.U32.AND P1, PT, R29, 0xc, PT ;  /* 0x0000000c1d00780c */ /* 0x000fda0003f26070 */
[----:B------:R-:W-:Y:S05]  /*68f0*/  @!P1 BRA `(.L_x_44555) ;  /* 0x0000000400dc9947 */ /* 0x000fea0003800000 */
[----:B------:R-:W-:Y:S01]  /*6900*/  BSSY B2, `(.L_x_44560) ;  /* 0x0000075000027945 */ /* 0x000fe20003800000 */
[----:B------:R-:W-:-:S07]  /*6910*/  VIADD R28, R28, 0x10 ;  /* 0x000000101c1c7836 */ /* 0x000fce0000000000 */
.L_x_44561:
        /* <DEDUP_REMOVED lines=116> */
.L_x_44560:
[----:B------:R-:W-:-:S07]  /*7060*/  IMAD.MOV.U32 R31, RZ, RZ, R30 ;  /* 0x000000ffff1f7224 */ /* 0x000fce00078e001e */
.L_x_44555:
[----:B------:R-:W-:Y:S05]  /*7070*/  BSYNC B1 ;  /* 0x0000000000017941 */ /* 0x000fea0003800000 */
.L_x_44554:
        /* <DEDUP_REMOVED lines=21> */
.L_x_44563:
[----:B------:R-:W-:Y:S05]  /*71d0*/  BSYNC B1 ;  /* 0x0000000000017941 */ /* 0x000fea0003800000 */
.L_x_44562:
[----:B------:R-:W-:Y:S02]  /*71e0*/  IMAD.MOV.U32 R15, RZ, RZ, R29 ;  /* 0x000000ffff0f7224 */ /* 0x000fe400078e001d */
[----:B------:R-:W-:-:S03]  /*71f0*/  IMAD.MOV.U32 R14, RZ, RZ, R24 ;  /* 0x000000ffff0e7224 */ /* 0x000fc600078e0018 */
[----:B------:R-:W-:Y:S01]  /*7200*/  LOP3.LUT R15, R15, 0x80000000, R17, 0xb8, !PT ;  /* 0x800000000f0f7812 */ /* 0x000fe200078eb811 */
[----:B------:R-:W-:Y:S06]  /*7210*/  BRA `(.L_x_44550) ;  /* 0x00000000001c7947 */ /* 0x000fec0003800000 */
.L_x_44549:
[----:B------:R-:W-:-:S06]  /*7220*/  DSETP.GTU.AND P1, PT, R24, +INF , PT ;  /* 0x7ff000001800742a */ /* 0x000fcc0003f2c000 */
[----:B------:R-:W-:-:S14]  /*7230*/  DSETP.LE.AND P1, PT, R2, +INF , !P1 ;  /* 0x7ff000000200742a */ /* 0x000fdc0004f23000 */
[----:B------:R-:W0:Y:S01]  /*7240*/  @!P1 LDC.64 R14, c[0x0][0x220] ;  /* 0x00008800ff0e9b82 */ /* 0x000e220000000a00 */
[----:B------:R-:W-:Y:S02]  /*7250*/  @P1 DSETP.NEU.AND P2, PT, R2, +INF , PT ;  /* 0x7ff000000200142a */ /* 0x000fe40003f4d000 */
[----:B0-----:R-:W-:-:S06]  /*7260*/  @!P1 DADD R14, R4, R14 ;  /* 0x00000000040e9229 */ /* 0x001fcc000000000e */
[----:B------:R-:W-:Y:S02]  /*7270*/  @P1 FSEL R14, R16, RZ, P2 ;  /* 0x000000ff100e1208 */ /* 0x000fe40001000000 */
[----:B------:R-:W-:-:S07]  /*7280*/  @P1 FSEL R15, R17, -QNAN , P2 ;  /* 0xfff80000110f1808 */ /* 0x000fce0001000000 */
.L_x_44550:
[----:B------:R-:W-:Y:S05]  /*7290*/  BSYNC B0 ;  /* 0x0000000000007941 */ /* 0x000fea0003800000 */
.L_x_44548:
        /* <DEDUP_REMOVED lines=43> */
.L_x_44569:
        /* <DEDUP_REMOVED lines=12> */
.L_x_44568:
[----:B------:R-:W-:Y:S05]  /*7610*/  BSYNC B1 ;  /* 0x0000000000017941 */ /* 0x000fea0003800000 */
.L_x_44567:
        /* <DEDUP_REMOVED lines=13> */
.L_x_44575:
        /* <DEDUP_REMOVED lines=33> */
.L_x_44574:
[----:B------:R-:W-:-:S07]  /*7900*/  IMAD.MOV.U32 R2, RZ, RZ, R27 ;  /* 0x000000ffff027224 */ /* 0x000fce00078e001b */
.L_x_44573:
[----:B------:R-:W-:Y:S05]  /*7910*/  BSYNC B2 ;  /* 0x0000000000027941 */ /* 0x000fea0003800000 */
.L_x_44572:
[----:B------:R-:W-:-:S13]  /*7920*/  ISETP.GE.U32.AND P0, PT, R26, 0xc, PT ;  /* 0x0000000c1a00780c */ /* 0x000fda0003f06070 */
[----:B------:R-:W-:Y:S05]  /*7930*/  @!P0 BRA `(.L_x_44571) ;  /* 0x0000000400e08947 */ /* 0x000fea0003800000 */
[----:B------:R-:W-:Y:S01]  /*7940*/  BSSY B2, `(.L_x_44576) ;  /* 0x0000075000027945 */ /* 0x000fe20003800000 */
[----:B------:R-:W-:-:S07]  /*7950*/  VIADD R2, R24, 0x10 ;  /* 0x0000001018027836 */ /* 0x000fce0000000000 */
.L_x_44577:
        /* <DEDUP_REMOVED lines=116> */
.L_x_44576:
[----:B------:R-:W-:Y:S02]  /*80a0*/  IMAD.MOV.U32 R2, RZ, RZ, R24 ;  /* 0x000000ffff027224 */ /* 0x000fe400078e0018 */
[----:B------:R-:W-:-:S07]  /*80b0*/  IMAD.MOV.U32 R28, RZ, RZ, R27 ;  /* 0x000000ffff1c7224 */ /* 0x000fce00078e001b */
.L_x_44571:
[----:B------:R-:W-:Y:S05]  /*80c0*/  BSYNC B1 ;  /* 0x0000000000017941 */ /* 0x000fea0003800000 */
.L_x_44570:
        /* <DEDUP_REMOVED lines=20> */
.L_x_44579:
[----:B------:R-:W-:Y:S05]  /*8210*/  BSYNC B1 ;  /* 0x0000000000017941 */ /* 0x000fea0003800000 */
.L_x_44578:
[----:B------:R-:W-:-:S05]  /*8220*/  IMAD.MOV.U32 R5, RZ, RZ, R27 ;  /* 0x000000ffff057224 */ /* 0x000fca00078e001b */
[----:B------:R-:W-:Y:S01]  /*8230*/  LOP3.LUT R5, R5, 0x80000000, R17, 0xb8, !PT ;  /* 0x8000000005057812 */ /* 0x000fe200078eb811 */
[----:B------:R-:W-:Y:S06]  /*8240*/  BRA `(.L_x_44566) ;  /* 0x00000000001c7947 */ /* 0x000fec0003800000 */
.L_x_44565:
[----:B------:R-:W-:-:S06]  /*8250*/  DSETP.GTU.AND P0, PT, R14, +INF , PT ;  /* 0x7ff000000e00742a */ /* 0x000fcc0003f0c000 */
[----:B------:R-:W-:-:S14]  /*8260*/  DSETP.LE.AND P0, PT, R2, +INF , !P0 ;  /* 0x7ff000000200742a */ /* 0x000fdc0004703000 */
[----:B------:R-:W0:Y:S01]  /*8270*/  @!P0 LDC.64 R4, c[0x0][0x220] ;  /* 0x00008800ff048b82 */ /* 0x000e220000000a00 */
[----:B------:R-:W-:Y:S02]  /*8280*/  @P0 DSETP.NEU.AND P1, PT, R2, +INF , PT ;  /* 0x7ff000000200042a */ /* 0x000fe40003f2d000 */
[----:B0-----:R-:W-:-:S06]  /*8290*/  @!P0 DADD R4, R6, R4 ;  /* 0x0000000006048229 */ /* 0x001fcc0000000004 */
[----:B------:R-:W-:Y:S02]  /*82a0*/  @P0 FSEL R4, R16, RZ, P1 ;  /* 0x000000ff10040208 */ /* 0x000fe40000800000 */
[----:B------:R-:W-:-:S07]  /*82b0*/  @P0 FSEL R5, R17, -QNAN , P1 ;  /* 0xfff8000011050808 */ /* 0x000fce0000800000 */
.L_x_44566:
[----:B------:R-:W-:Y:S05]  /*82c0*/  BSYNC B0 ;  /* 0x0000000000007941 */ /* 0x000fea0003800000 */
.L_x_44564:
        /* <DEDUP_REMOVED lines=14> */
[----:B------:R-:W-:Y:S02]  /*83b0*/  IMAD.MOV.U32 R6, RZ, RZ, R21 ;  /* 0x000000ffff067224 */ /* 0x000fe400078e0015 */
[----:B------:R-:W-:Y:S02]  /*83c0*/  IMAD.MOV.U32 R7, RZ, RZ, R0 ;  /* 0x000000ffff077224 */ /* 0x000fe400078e0000 */
[----:B0-----:R-:W-:-:S05]  /*83d0*/  IMAD.WIDE R2, R15, 0x10, R2 ;  /* 0x000000100f027825 */ /* 0x001fca00078e0202 */
[----:B------:R0:W-:Y:S04]  /*83e0*/  STG.E.128 desc[UR8][R2.64], R4 ;  /* 0x0000000402007986 */ /* 0x0001e8000c101d08 */
[----:B------:R-:W-:Y:S04]  /*83f0*/  STG.E.128 desc[UR8][R2.64+0x1000], R8 ;  /* 0x0010000802007986 */ /* 0x000fe8000c101d08 */
[----:B------:R-:W-:Y:S01]  /*8400*/  STG.E.128 desc[UR8][R2.64+0x1800], R24 ;  /* 0x0018001802007986 */ /* 0x000fe2000c101d08 */
[----:B0-----:R-:W-:Y:S02]  /*8410*/  IMAD.MOV.U32 R4, RZ, RZ, R18 ;  /* 0x000000ffff047224 */ /* 0x001fe400078e0012 */
[----:B------:R-:W-:-:S02]  /*8420*/  IMAD.MOV.U32 R5, RZ, RZ, R19 ;  /* 0x000000ffff057224 */ /* 0x000fc400078e0013 */
[----:B------:R-:W-:Y:S02]  /*8430*/  IMAD.MOV.U32 R6, RZ, RZ, R12 ;  /* 0x000000ffff067224 */ /* 0x000fe400078e000c */
[----:B------:R-:W-:-:S05]  /*8440*/  IMAD.MOV.U32 R7, RZ, RZ, R13 ;  /* 0x000000ffff077224 */ /* 0x000fca00078e000d */
[----:B------:R-:W-:Y:S01]  /*8450*/  STG.E.128 desc[UR8][R2.64+0x800], R4 ;  /* 0x0008000402007986 */ /* 0x000fe2000c101d08 */
[----:B------:R-:W-:Y:S05]  /*8460*/  EXIT ;  /* 0x000000000000794d */ /* 0x000fea0003800000 */
.L_x_44446:
        /* <DEDUP_REMOVED lines=10> */
[----:B------:R-:W-:-:S13]  /*8510*/  ISETP.GE.AND P5, PT, R0, UR4, PT ;  /* 0x0000000400007c0c */ /* 0x000fda000bfa6270 */
[C---:B------:R-:W-:Y:S01]  /*8520*/  @!P5 VIADD R29, R0.reuse, UR6 ;  /* 0x00000006001ddc36 */ /* 0x040fe20008000000 */
[----:B------:R-:W1:Y:S01]  /*8530*/  @!P5 LDC.64 R6, c[0x0][0x230] ;  /* 0x00008c00ff06db82 */ /* 0x000e620000000a00 */
[----:B------:R-:W-:Y:S02]  /*8540*/  @!P5 VIADD R0, R0, 0x80 ;  /* 0x000000800000d836 */ /* 0x000fe40000000000 */
[----:B0-----:R-:W-:-:S03]  /*8550*/  @!P6 IMAD.WIDE.U32 R4, R5, 0x8, R2 ;  /* 0x000000080504e825 */ /* 0x001fc600078e0002 */
[C---:B------:R-:W-:Y:S02]  /*8560*/  ISETP.GE.AND P4, PT, R0.reuse, UR4, PT ;  /* 0x0000000400007c0c */ /* 0x040fe4000bf86270 */
[----:B------:R-:W0:Y:S01]  /*8570*/  @!P1 LDC.64 R2, c[0x0][0x230] ;  /* 0x00008c00ff029b82 */ /* 0x000e220000000a00 */
[----:B------:R2:W5:Y:S10]  /*8580*/  @!P6 LDG.E.64 R8, desc[UR8][R4.64] ;  /* 0x000000080408e981 */ /* 0x000574000c1e1b00 */
        /* <DEDUP_REMOVED lines=9> */
[----:B------:R-:W2:Y:S01]  /*8620*/  @!P2 LDC.64 R18, c[0x0][0x230] ;  /* 0x00008c00ff12ab82 */ /* 0x000ea20000000a00 */
[----:B------:R-:W-:-:S05]  /*8630*/  @!P2 VIADD R0, R0, 0x80 ;  /* 0x000000800000a836 */ /* 0x000fca0000000000 */
[----:B------:R-:W-:-:S13]  /*8640*/  ISETP.GE.AND P0, PT, R0, UR4, PT ;  /* 0x0000000400007c0c */ /* 0x000fda000bf06270 */
[C---:B------:R-:W-:Y:S01]  /*8650*/  @!P0 VIADD R23, R0.reuse, UR6 ;  /* 0x0000000600178c36 */ /* 0x040fe20008000000 */
[----:B------:R-:W1:Y:S01]  /*8660*/  @!P0 LDC.64 R14, c[0x0][0x230] ;  /* 0x00008c00ff0e8b82 */ /* 0x000e620000000a00 */
[----:B------:R-:W-:-:S05]  /*8670*/  @!P0 VIADD R0, R0, 0x80 ;  /* 0x0000008000008836 */ /* 0x000fca0000000000 */
[----:B------:R-:W-:-:S13]  /*8680*/  ISETP.GE.AND P6, PT, R0, UR4, PT ;  /* 0x0000000400007c0c */ /* 0x000fda000bfc6270 */
[----:B------:R-:W0:Y:S01]  /*8690*/  @!P6 LDC.64 R10, c[0x0][0x230] ;  /* 0x00008c00ff0aeb82 */ /* 0x000e220000000a00 */
[----:B---3--:R-:W-:-:S04]  /*86a0*/  @!P4 IMAD.WIDE.U32 R30, R27, 0x8, R30 ;  /* 0x000000081b1ec825 */ /* 0x008fc800078e001e */
[----:B------:R-:W-:Y:S02]  /*86b0*/  @!P6 VIADD R27, R0, UR6 ;  /* 0x00000006001bec36 */ /* 0x000fe40008000000 */
[----:B--2---:R-:W-:Y:S01]  /*86c0*/  @!P2 IMAD.WIDE.U32 R18, R21, 0x8, R18 ;  /* 0x000000081512a825 */ /* 0x004fe200078e0012 */
[----:B------:R-:W-:-:S03]  /*86d0*/  CS2R R4, SRZ ;  /* 0x0000000000047805 */ /* 0x000fc6000001ff00 */
[----:B-1----:R-:W-:Y:S01]  /*86e0*/  @!P0 IMAD.WIDE.U32 R32, R23, 0x8, R14 ;  /* 0x0000000817208825 */ /* 0x002fe200078e000e */
[----:B------:R-:W-:Y:S02]  /*86f0*/  CS2R R14, SRZ ;  /* 0x00000000000e7805 */ /* 0x000fe4000001ff00 */
[----:B------:R1:W5:Y:S01]  /*8700*/  @!P4 LDG.E.64 R4, desc[UR8][R30.64] ;  /* 0x000000081e04c981 */ /* 0x000362000c1e1b00 */
[----:B------:R-:W-:Y:S01]  /*8710*/  @!P5 IMAD.WIDE.U32 R28, R29, 0x8, R6 ;  /* 0x000000081d1cd825 */ /* 0x000fe200078e0006 */
[----:B------:R-:W-:-:S03]  /*8720*/  CS2R R6, SRZ ;  /* 0x0000000000067805 */ /* 0x000fc6000001ff00 */
[----:B----4-:R-:W-:Y:S01]  /*8730*/  @!P3 IMAD.WIDE.U32 R12, R25, 0x8, R12 ;  /* 0x00000008190cb825 */ /* 0x010fe200078e000c */
[----:B------:R-:W-:Y:S02]  /*8740*/  CS2R R24, SRZ ;  /* 0x0000000000187805 */ /* 0x000fe4000001ff00 */
[----:B------:R1:W5:Y:S01]  /*8750*/  @!P5 LDG.E.64 R6, desc[UR8][R28.64] ;  /* 0x000000081c06d981 */ /* 0x000362000c1e1b00 */
[----:B0-----:R-:W-:Y:S01]  /*8760*/  @!P1 IMAD.WIDE.U32 R20, R17, 0x8, R2 ;  /* 0x0000000811149825 */ /* 0x001fe200078e0002 */
        /* <DEDUP_REMOVED lines=50> */
.L_x_44588:
        /* <DEDUP_REMOVED lines=12> */
.L_x_44587:
[----:B------:R-:W-:-:S07]  /*8b50*/  IMAD.MOV.U32 R22, RZ, RZ, R28 ;  /* 0x000000ffff167224 */ /* 0x000fce00078e001c */
.L_x_44586:
[----:B------:R-:W-:Y:S05]  /*8b60*/  BSYNC B2 ;  /* 0x0000000000027941 */ /* 0x000fea0003800000 */
.L_x_44585:
        /* <DEDUP_REMOVED lines=13> */
.L_x_44594:
        /* <DEDUP_REMOVED lines=33> */
.L_x_44593:
[----:B------:R-:W-:-:S07]  /*8e50*/  IMAD.MOV.U32 R22, RZ, RZ, R28 ;  /* 0x000000ffff167224 */ /* 0x000fce00078e001c */
.L_x_44592:
[----:B------:R-:W-:Y:S05]  /*8e60*/  BSYNC B3 ;  /* 0x0000000000037941 */ /* 0x000fea0003800000 */
.L_x_44591:
[----:B------:R-:W-:-:S13]  /*8e70*/  ISETP.GE.U32.AND P0, PT, R27, 0xc, PT ;  /* 0x0000000c1b00780c */ /* 0x000fda0003f06070 */
[----:B------:R-:W-:Y:S05]  /*8e80*/  @!P0 BRA `(.L_x_44590) ;  /* 0x0000000400e08947 */ /* 0x000fea0003800000 */
[----:B------:R-:W-:Y:S01]  /*8e90*/  BSSY B3, `(.L_x_44595) ;  /* 0x0000075000037945 */ /* 0x000fe20003800000 */
[----:B------:R-:W-:-:S07]  /*8ea0*/  VIADD R22, R23, 0x10 ;  /* 0x0000001017167836 */ /* 0x000fce0000000000 */
.L_x_44596:
        /* <DEDUP_REMOVED lines=116> */
.L_x_44595:
[----:B------:R-:W-:Y:S02]  /*95f0*/  IMAD.MOV.U32 R22, RZ, RZ, R23 ;  /* 0x000000ffff167224 */ /* 0x000fe400078e0017 */
[----:B------:R-:W-:-:S07]  /*9600*/  IMAD.MOV.U32 R29, RZ, RZ, R28 ;  /* 0x000000ffff1d7224 */ /* 0x000fce00078e001c */
.L_x_44590:
[----:B------:R-:W-:Y:S05]  /*9610*/  BSYNC B2 ;  /* 0x0000000000027941 */ /* 0x000fea0003800000 */
.L_x_44589:
        /* <DEDUP_REMOVED lines=20> */
.L_x_44598:
[----:B------:R-:W-:Y:S05]  /*9760*/  BSYNC B2 ;  /* 0x0000000000027941 */ /* 0x000fea0003800000 */
.L_x_44597:
[----:B------:R-:W-:Y:S02]  /*9770*/  IMAD.MOV.U32 R23, RZ, RZ, R27 ;  /* 0x000000ffff177224 */ /* 0x000fe400078e001b */
[----:B------:R-:W-:-:S03]  /*9780*/  IMAD.MOV.U32 R22, RZ, RZ, R18 ;  /* 0x000000ffff167224 */ /* 0x000fc600078e0012 */
[----:B------:R-:W-:Y:S01]  /*9790*/  LOP3.LUT R23, R23, 0x80000000, R13, 0xb8, !PT ;  /* 0x8000000017177812 */ /* 0x000fe200078eb80d */
[----:B------:R-:W-:Y:S06]  /*97a0*/  BRA `(.L_x_44584) ;  /* 0x00000000001c7947 */ /* 0x000fec0003800000 */
.L_x_44583:
[----:B------:R-:W-:-:S06]  /*97b0*/  DSETP.GTU.AND P0, PT, R18, +INF , PT ;  /* 0x7ff000001200742a */ /* 0x000fcc0003f0c000 */
[----:B------:R-:W-:-:S14]  /*97c0*/  DSETP.LE.AND P0, PT, R20, +INF , !P0 ;  /* 0x7ff000001400742a */ /* 0x000fdc0004703000 */
[----:B------:R-:W0:Y:S01]  /*97d0*/  @!P0 LDC.64 R22, c[0x0][0x220] ;  /* 0x00008800ff168b82 */ /* 0x000e220000000a00 */
[----:B------:R-:W-:Y:S02]  /*97e0*/  @P0 DSETP.NEU.AND P2, PT, R20, +INF , PT ;  /* 0x7ff000001400042a */ /* 0x000fe40003f4d000 */
[----:B0-----:R-:W-:-:S06]  /*97f0*/  @!P0 DADD R22, R10, R22 ;  /* 0x000000000a168229 */ /* 0x001fcc0000000016 */
[----:B------:R-:W-:Y:S02]  /*9800*/  @P0 FSEL R22, R12, RZ, P2 ;  /* 0x000000ff0c160208 */ /* 0x000fe40001000000 */
[----:B------:R-:W-:-:S07]  /*9810*/  @P0 FSEL R23, R13, -QNAN , P2 ;  /* 0xfff800000d170808 */ /* 0x000fce0001000000 */
.L_x_44584:
[----:B------:R-:W-:Y:S05]  /*9820*/  BSYNC B0 ;  /* 0x0000000000007941 */ /* 0x000fea0003800000 */
.L_x_44582:
[----:B------:R-:W-:-:S06]  /*9830*/  DSETP.GEU.AND P0, PT, R22, RZ, PT ;  /* 0x000000ff1600722a */ /* 0x000fcc0003f0e000 */
[----:B------:R-:W-:Y:S02]  /*9840*/  DSETP.LT.XOR P0, PT, R10, RZ, !P0 ;  /* 0x000000ff0a00722a */ /* 0x000fe40004701800 */
[----:B------:R-:W-:-:S04]  /*9850*/  DADD R10, R22, R10 ;  /* 0x00000000160a7229 */ /* 0x000fc8000000000a */
[----:B------:R-:W-:-:S06]  /*9860*/  DSETP.NEU.AND P0, PT, R22, RZ, P0 ;  /* 0x000000ff1600722a */ /* 0x000fcc000070d000 */
[----:B------:R-:W-:Y:S02]  /*9870*/  FSEL R12, R10, R22, P0 ;  /* 0x000000160a0c7208 */ /* 0x000fe40000000000 */
[----:B------:R-:W-:-:S07]  /*9880*/  FSEL R13, R11, R23, P0 ;  /* 0x000000170b0d7208 */ /* 0x000fce0000000000 */
.L_x_44581:
[----:B------:R-:W-:Y:S05]  /*9890*/  BSYNC B1 ;  /* 0x0000000000017941 */ /* 0x000fea0003800000 */
.L_x_44580:
[----:B------:R-:W-:Y:S01]  /*98a0*/  VIADD R0, R26, 0x80 ;  /* 0x000000801a007836 */ /* 0x000fe20000000000 */
[----:B------:R-:W-:Y:S04]  /*98b0*/  BSSY B1, `(.L_x_44599) ;  /* 0x000010b000017945 */ /* 0x000fe80003800000 */
[----:B------:R-:W-:-:S13]  /*98c0*/  ISETP.GE.AND P0, PT, R0, UR4, PT ;  /* 0x0000000400007c0c */ /* 0x000fda000bf06270 */
        /* <DEDUP_REMOVED lines=40> */
.L_x_44607:
        /* <DEDUP_REMOVED lines=12> */
.L_x_44606:
[----:B------:R-:W-:-:S07]  /*9c10*/  IMAD.MOV.U32 R22, RZ, RZ, R29 ;  /* 0x000000ffff167224 */ /* 0x000fce00078e001d */
.L_x_44605:
[----:B------:R-:W-:Y:S05]  /*9c20*/  BSYNC B2 ;  /* 0x0000000000027941 */ /* 0x000fea0003800000 */
.L_x_44604:
        /* <DEDUP_REMOVED lines=13> */
.L_x_44613:
        /* <DEDUP_REMOVED lines=33> */
.L_x_44612:
[----:B------:R-:W-:Y:S02]  /*9f10*/  IMAD.MOV.U32 R22, RZ, RZ, R29 ;  /* 0x000000ffff167224 */ /* 0x000fe400078e001d */
[----:B------:R-:W-:-:S07]  /*9f20*/  IMAD.MOV.U32 R31, RZ, RZ, R30 ;  /* 0x000000ffff1f7224 */ /* 0x000fce00078e001e */
.L_x_44611:
[----:B------:R-:W-:Y:S05]  /*9f30*/  BSYNC B3 ;  /* 0x0000000000037941 */ /* 0x000fea0003800000 */
.L_x_44610:
[----:B------:R-:W-:-:S13]  /*9f40*/  ISETP.GE.U32.AND P0, PT, R27, 0xc, PT ;  /* 0x0000000c1b00780c */ /* 0x000fda0003f06070 */
[----:B------:R-:W-:Y:S05]  /*9f50*/  @!P0 BRA `(.L_x_44609) ;  /* 0x0000000400e08947 */ /* 0x000fea0003800000 */
[----:B------:R-:W-:Y:S01]  /*9f60*/  BSSY B3, `(.L_x_44614) ;  /* 0x0000075000037945 */ /* 0x000fe20003800000 */
[----:B------:R-:W-:-:S07]  /*9f70*/  VIADD R22, R23, 0x10 ;  /* 0x0000001017167836 */ /* 0x000fce0000000000 */
.L_x_44615:
        /* <DEDUP_REMOVED lines=116> */
.L_x_44614:
[----:B------:R-:W-:Y:S02]  /*a6c0*/  IMAD.MOV.U32 R22, RZ, RZ, R23 ;  /* 0x000000ffff167224 */ /* 0x000fe400078e0017 */
[----:B------:R-:W-:-:S07]  /*a6d0*/  IMAD.MOV.U32 R31, RZ, RZ, R30 ;  /* 0x000000ffff1f7224 */ /* 0x000fce00078e001e */
.L_x_44609:
[----:B------:R-:W-:Y:S05]  /*a6e0*/  BSYNC B2 ;  /* 0x0000000000027941 */ /* 0x000fea0003800000 */
.L_x_44608:
        /* <DEDUP_REMOVED lines=20> */
.L_x_44617:
[----:B------:R-:W-:Y:S05]  /*a830*/  BSYNC B2 ;  /* 0x0000000000027941 */ /* 0x000fea0003800000 */
.L_x_44616:
[----:B------:R-:W-:Y:S02]  /*a840*/  IMAD.MOV.U32 R23, RZ, RZ, R27 ;  /* 0x000000ffff177224 */ /* 0x000fe400078e001b */
[----:B------:R-:W-:-:S03]  /*a850*/  IMAD.MOV.U32 R22, RZ, RZ, R20 ;  /* 0x000000ffff167224 */ /* 0x000fc600078e0014 */
[----:B------:R-:W-:Y:S01]  /*a860*/  LOP3.LUT R23, R23, 0x80000000, R19, 0xb8, !PT ;  /* 0x8000000017177812 */ /* 0x000fe200078eb813 */
[----:B------:R-:W-:Y:S06]  /*a870*/  BRA `(.L_x_44603) ;  /* 0x00000000001c7947 */ /* 0x000fec0003800000 */
.L_x_44602:
[----:B------:R-:W-:-:S06]  /*a880*/  DSETP.GTU.AND P0, PT, R10, +INF , PT ;  /* 0x7ff000000a00742a */ /* 0x000fcc0003f0c000 */
[----:B------:R-:W-:-:S14]  /*a890*/  DSETP.LE.AND P0, PT, R20, +INF , !P0 ;  /* 0x7ff000001400742a */ /* 0x000fdc0004703000 */
[----:B------:R-:W0:Y:S01]  /*a8a0*/  @!P0 LDC.64 R22, c[0x0][0x220] ;  /* 0x00008800ff168b82 */ /* 0x000e220000000a00 */
[----:B------:R-:W-:Y:S02]  /*a8b0*/  @P0 DSETP.NEU.AND P2, PT, R20, +INF , PT ;  /* 0x7ff000001400042a */ /* 0x000fe40003f4d000 */
[----:B0-----:R-:W-:-:S06]  /*a8c0*/  @!P0 DADD R22, R8, R22 ;  /* 0x0000000008168229 */ /* 0x001fcc0000000016 */
[----:B------:R-:W-:Y:S02]  /*a8d0*/  @P0 FSEL R22, R18, RZ, P2 ;  /* 0x000000ff12160208 */ /* 0x000fe40001000000 */
[----:B------:R-:W-:-:S07]  /*a8e0*/  @P0 FSEL R23, R19, -QNAN , P2 ;  /* 0xfff8000013170808 */ /* 0x000fce0001000000 */
.L_x_44603:
[----:B------:R-:W-:Y:S05]  /*a8f0*/  BSYNC B0 ;  /* 0x0000000000007941 */ /* 0x000fea0003800000 */
.L_x_44601:
[----:B------:R-:W-:-:S06]  /*a900*/  DSETP.GEU.AND P0, PT, R22, RZ, PT ;  /* 0x000000ff1600722a */ /* 0x000fcc0003f0e000 */
[----:B------:R-:W-:Y:S02]  /*a910*/  DSETP.LT.XOR P0, PT, R8, RZ, !P0 ;  /* 0x000000ff0800722a */ /* 0x000fe40004701800 */
[----:B------:R-:W-:-:S04]  /*a920*/  DADD R8, R22, R8 ;  /* 0x0000000016087229 */ /* 0x000fc80000000008 */
[----:B------:R-:W-:-:S06]  /*a930*/  DSETP.NEU.AND P0, PT, R22, RZ, P0 ;  /* 0x000000ff1600722a */ /* 0x000fcc000070d000 */
[----:B------:R-:W-:Y:S02]  /*a940*/  FSEL R10, R8, R22, P0 ;  /* 0x00000016080a7208 */ /* 0x000fe40000000000 */
[----:B------:R-:W-:-:S07]  /*a950*/  FSEL R11, R9, R23, P0 ;  /* 0x00000017090b7208 */ /* 0x000fce0000000000 */
.L_x_44600:
[----:B------:R-:W-:Y:S05]  /*a960*/  BSYNC B1 ;  /* 0x0000000000017941 */ /* 0x000fea0003800000 */
.L_x_44599:
[----:B-----5:R-:W-:Y:S01]  /*a970*/  VIADD R8, R26, 0x100 ;  /* 0x000001001a087836 */ /* 0x020fe20000000000 */
[----:B------:R-:W-:Y:S04]  /*a980*/  BSSY B1, `(.L_x_44618) ;  /* 0x000010b000017945 */ /* 0x000fe80003800000 */
[----:B------:R-:W-:-:S13]  /*a990*/  ISETP.GE.AND P0, PT, R8, UR4, PT ;  /* 0x0000000408007c0c */ /* 0x000fda000bf06270 */
[----:B------:R-:W-:Y:S05]  /*a9a0*/  @P0 BRA `(.L_x_44619) ;  /* 0x0000001000200947 */ /* 0x000fea0003800000 */
[----:B-1----:R-:W0:Y:S01]  /*a9b0*/  LDC.64 R18, c[0x0][0x220] ;  /* 0x00008800ff127b82 */ /* 0x002e220000000a00 */
[----:B------:R-:W-:Y:S01]  /*a9c0*/  LOP3.LUT R9, R7, 0x7fffffff, RZ, 0xc0, !PT ;  /* 0x7fffffff07097812 */ /* 0x000fe200078ec0ff */
        /* <DEDUP_REMOVED lines=37> */
.L_x_44626:
        /* <DEDUP_REMOVED lines=12> */
.L_x_44625:
[----:B------:R-:W-:-:S07]  /*ace0*/  IMAD.MOV.U32 R22, RZ, RZ, R29 ;  /* 0x000000ffff167224 */ /* 0x000fce00078e001d */
.L_x_44624:
[----:B------:R-:W-:Y:S05]  /*acf0*/  BSYNC B2 ;  /* 0x0000000000027941 */ /* 0x000fea0003800000 */
.L_x_44623:
        /* <DEDUP_REMOVED lines=13> */
.L_x_44632:
        /* <DEDUP_REMOVED lines=33> */
.L_x_44631:
[----:B------:R-:W-:Y:S02]  /*afe0*/  IMAD.MOV.U32 R22, RZ, RZ, R29 ;  /* 0x000000ffff167224 */ /* 0x000fe400078e001d */
[----:B------:R-:W-:-:S07]  /*aff0*/  IMAD.MOV.U32 R31, RZ, RZ, R30 ;  /* 0x000000ffff1f7224 */ /* 0x000fce00078e001e */
.L_x_44630:
[----:B------:R-:W-:Y:S05]  /*b000*/  BSYNC B3 ;  /* 0x0000000000037941 */ /* 0x000fea0003800000 */
.L_x_44629:
[----:B------:R-:W-:-:S13]  /*b010*/  ISETP.GE.U32.AND P0, PT, R27, 0xc, PT ;  /* 0x0000000c1b00780c */ /* 0x000fda0003f06070 */
[----:B------:R-:W-:Y:S05]  /*b020*/  @!P0 BRA `(.L_x_44628) ;  /* 0x0000000400e08947 */ /* 0x000fea0003800000 */
[----:B------:R-:W-:Y:S01]  /*b030*/  BSSY B3, `(.L_x_44633) ;  /* 0x0000075000037945 */ /* 0x000fe20003800000 */
[----:B------:R-:W-:-:S07]  /*b040*/  VIADD R22, R23, 0x10 ;  /* 0x0000001017167836 */ /* 0x000fce0000000000 */
.L_x_44634:
        /* <DEDUP_REMOVED lines=116> */
.L_x_44633:
[----:B------:R-:W-:Y:S02]  /*b790*/  IMAD.MOV.U32 R22, RZ, RZ, R23 ;  /* 0x000000ffff167224 */ /* 0x000fe400078e0017 */
[----:B------:R-:W-:-:S07]  /*b7a0*/  IMAD.MOV.U32 R31, RZ, RZ, R30 ;  /* 0x000000ffff1f7224 */ /* 0x000fce00078e001e */
.L_x_44628:
[----:B------:R-:W-:Y:S05]  /*b7b0*/  BSYNC B2 ;  /* 0x0000000000027941 */ /* 0x000fea0003800000 */
.L_x_44627:
        /* <DEDUP_REMOVED lines=20> */
.L_x_44636:
[----:B------:R-:W-:Y:S05]  /*b900*/  BSYNC B2 ;  /* 0x0000000000027941 */ /* 0x000fea0003800000 */
.L_x_44635:
[----:B------:R-:W-:Y:S02]  /*b910*/  IMAD.MOV.U32 R23, RZ, RZ, R27 ;  /* 0x000000ffff177224 */ /* 0x000fe400078e001b */
[----:B------:R-:W-:-:S03]  /*b920*/  IMAD.MOV.U32 R22, RZ, RZ, R20 ;  /* 0x000000ffff167224 */ /* 0x000fc600078e0014 */
[----:B------:R-:W-:Y:S01]  /*b930*/  LOP3.LUT R23, R23, 0x80000000, R19, 0xb8, !PT ;  /* 0x8000000017177812 */ /* 0x000fe200078eb813 */
[----:B------:R-:W-:Y:S06]  /*b940*/  BRA `(.L_x_44622) ;  /* 0x00000000001c7947 */ /* 0x000fec0003800000 */
.L_x_44621:
[----:B------:R-:W-:-:S06]  /*b950*/  DSETP.GTU.AND P0, PT, R8, +INF , PT ;  /* 0x7ff000000800742a */ /* 0x000fcc0003f0c000 */
[----:B------:R-:W-:-:S14]  /*b960*/  DSETP.LE.AND P0, PT, R20, +INF , !P0 ;  /* 0x7ff000001400742a */ /* 0x000fdc0004703000 */
[----:B------:R-:W0:Y:S01]  /*b970*/  @!P0 LDC.64 R22, c[0x0][0x220] ;  /* 0x00008800ff168b82 */ /* 0x000e220000000a00 */
[----:B------:R-:W-:Y:S02]  /*b980*/  @P0 DSETP.NEU.AND P2, PT, R20, +INF , PT ;  /* 0x7ff000001400042a */ /* 0x000fe40003f4d000 */
[----:B0-----:R-:W-:-:S06]  /*b990*/  @!P0 DADD R22, R6, R22 ;  /* 0x0000000006168229 */ /* 0x001fcc0000000016 */
[----:B------:R-:W-:Y:S02]  /*b9a0*/  @P0 FSEL R22, R18, RZ, P2 ;  /* 0x000000ff12160208 */ /* 0x000fe40001000000 */
[----:B------:R-:W-:-:S07]  /*b9b0*/  @P0 FSEL R23, R19, -QNAN , P2 ;  /* 0xfff8000013170808 */ /* 0x000fce0001000000 */
.L_x_44622:
[----:B------:R-:W-:Y:S05]  /*b9c0*/  BSYNC B0 ;  /* 0x0000000000007941 */ /* 0x000fea0003800000 */
.L_x_44620:
[----:B------:R-:W-:-:S06]  /*b9d0*/  DSETP.GEU.AND P0, PT, R22, RZ, PT ;  /* 0x000000ff1600722a */ /* 0x000fcc0003f0e000 */
[----:B------:R-:W-:Y:S02]  /*b9e0*/  DSETP.LT.XOR P0, PT, R6, RZ, !P0 ;  /* 0x000000ff0600722a */ /* 0x000fe40004701800 */
[----:B------:R-:W-:-:S04]  /*b9f0*/  DADD R6, R22, R6 ;  /* 0x0000000016067229 */ /* 0x000fc80000000006 */
[----:B------:R-:W-:-:S06]  /*ba00*/  DSETP.NEU.AND P0, PT, R22, RZ, P0 ;  /* 0x000000ff1600722a */ /* 0x000fcc000070d000 */
[----:B------:R-:W-:Y:S02]  /*ba10*/  FSEL R8, R6, R22, P0 ;  /* 0x0000001606087208 */ /* 0x000fe40000000000 */
[----:B------:R-:W-:-:S07]  /*ba20*/  FSEL R9, R7, R23, P0 ;  /* 0x0000001707097208 */ /* 0x000fce0000000000 */
.L_x_44619:
[----:B------:R-:W-:Y:S05]  /*ba30*/  BSYNC B1 ;  /* 0x0000000000017941 */ /* 0x000fea0003800000 */
.L_x_44618:
[----:B------:R-:W-:Y:S01]  /*ba40*/  VIADD R6, R26, 0x180 ;  /* 0x000001801a067836 */ /* 0x000fe20000000000 */
        /* <DEDUP_REMOVED lines=42> */
.L_x_44645:
        /* <DEDUP_REMOVED lines=12> */
.L_x_44644:
[----:B------:R-:W-:-:S07]  /*bdb0*/  IMAD.MOV.U32 R22, RZ, RZ, R29 ;  /* 0x000000ffff167224 */ /* 0x000fce00078e001d */
.L_x_44643:
[----:B------:R-:W-:Y:S05]  /*bdc0*/  BSYNC B2 ;  /* 0x0000000000027941 */ /* 0x000fea0003800000 */
.L_x_44642:
        /* <DEDUP_REMOVED lines=13> */
.L_x_44651:
        /* <DEDUP_REMOVED lines=33> */
.L_x_44650:
[----:B------:R-:W-:Y:S02]  /*c0b0*/  IMAD.MOV.U32 R22, RZ, RZ, R29 ;  /* 0x000000ffff167224 */ /* 0x000fe400078e001d */
[----:B------:R-:W-:-:S07]  /*c0c0*/  IMAD.MOV.U32 R31, RZ, RZ, R30 ;  /* 0x000000ffff1f7224 */ /* 0x000fce00078e001e */
.L_x_44649:
[----:B------:R-:W-:Y:S05]  /*c0d0*/  BSYNC B3 ;  /* 0x0000000000037941 */ /* 0x000fea0003800000 */
.L_x_44648:
[----:B------:R-:W-:-:S13]  /*c0e0*/  ISETP.GE.U32.AND P0, PT, R27, 0xc, PT ;  /* 0x0000000c1b00780c */ /* 0x000fda0003f06070 */
[----:B------:R-:W-:Y:S05]  /*c0f0*/  @!P0 BRA `(.L_x_44647) ;  /* 0x0000000400e08947 */ /* 0x000fea0003800000 */
[----:B------:R-:W-:Y:S01]  /*c100*/  BSSY B3, `(.L_x_44652) ;  /* 0x0000075000037945 */ /* 0x000fe20003800000 */
[----:B------:R-:W-:-:S07]  /*c110*/  VIADD R22, R23, 0x10 ;  /* 0x0000001017167836 */ /* 0x000fce0000000000 */
.L_x_44653:
        /* <DEDUP_REMOVED lines=116> */
.L_x_44652:
[----:B------:R-:W-:Y:S02]  /*c860*/  IMAD.MOV.U32 R22, RZ, RZ, R23 ;  /* 0x000000ffff167224 */ /* 0x000fe400078e0017 */
[----:B------:R-:W-:-:S07]  /*c870*/  IMAD.MOV.U32 R31, RZ, RZ, R30 ;  /* 0x000000ffff1f7224 */ /* 0x000fce00078e001e */
.L_x_44647:
[----:B------:R-:W-:Y:S05]  /*c880*/  BSYNC B2 ;  /* 0x0000000000027941 */ /* 0x000fea0003800000 */
.L_x_44646:
        /* <DEDUP_REMOVED lines=20> */
.L_x_44655:
[----:B------:R-:W-:Y:S05]  /*c9d0*/  BSYNC B2 ;  /* 0x0000000000027941 */ /* 0x000fea0003800000 */
.L_x_44654:
[----:B------:R-:W-:Y:S02]  /*c9e0*/  IMAD.MOV.U32 R23, RZ, RZ, R27 ;  /* 0x000000ffff177224 */ /* 0x000fe400078e001b */
[----:B------:R-:W-:-:S03]  /*c9f0*/  IMAD.MOV.U32 R22, RZ, RZ, R20 ;  /* 0x000000ffff167224 */ /* 0x000fc600078e0014 */
[----:B------:R-:W-:Y:S01]  /*ca00*/  LOP3.LUT R23, R23, 0x80000000, R19, 0xb8, !PT ;  /* 0x8000000017177812 */ /* 0x000fe200078eb813 */
[----:B------:R-:W-:Y:S06]  /*ca10*/  BRA `(.L_x_44641) ;  /* 0x00000000001c7947 */ /* 0x000fec0003800000 */
.L_x_44640:
[----:B------:R-:W-:-:S06]  /*ca20*/  DSETP.GTU.AND P0, PT, R6, +INF , PT ;  /* 0x7ff000000600742a */ /* 0x000fcc0003f0c000 */
[----:B------:R-:W-:-:S14]  /*ca30*/  DSETP.LE.AND P0, PT, R20, +INF , !P0 ;  /* 0x7ff000001400742a */ /* 0x000fdc0004703000 */
[----:B------:R-:W0:Y:S01]  /*ca40*/  @!P0 LDC.64 R22, c[0x0][0x220] ;  /* 0x00008800ff168b82 */ /* 0x000e220000000a00 */
[----:B------:R-:W-:Y:S02]  /*ca50*/  @P0 DSETP.NEU.AND P2, PT, R20, +INF , PT ;  /* 0x7ff000001400042a */ /* 0x000fe40003f4d000 */
[----:B0-----:R-:W-:-:S06]  /*ca60*/  @!P0 DADD R22, R4, R22 ;  /* 0x0000000004168229 */ /* 0x001fcc0000000016 */
[----:B------:R-:W-:Y:S02]  /*ca70*/  @P0 FSEL R22, R18, RZ, P2 ;  /* 0x000000ff12160208 */ /* 0x000fe40001000000 */
[----:B------:R-:W-:-:S07]  /*ca80*/  @P0 FSEL R23, R19, -QNAN , P2 ;  /* 0xfff8000013170808 */ /* 0x000fce0001000000 */
.L_x_44641:
[----:B------:R-:W-:Y:S05]  /*ca90*/  BSYNC B0 ;  /* 0x0000000000007941 */ /* 0x000fea0003800000 */
.L_x_44639:
[----:B------:R-:W-:-:S06]  /*caa0*/  DSETP.GEU.AND P0, PT, R22, RZ, PT ;  /* 0x000000ff1600722a */ /* 0x000fcc0003f0e000 */
[----:B------:R-:W-:Y:S02]  /*cab0*/  DSETP.LT.XOR P0, PT, R4, RZ, !P0 ;  /* 0x000000ff0400722a */ /* 0x000fe40004701800 */
[----:B------:R-:W-:-:S04]  /*cac0*/  DADD R4, R22, R4 ;  /* 0x0000000016047229 */ /* 0x000fc80000000004 */
[----:B------:R-:W-:-:S06]  /*cad0*/  DSETP.NEU.AND P0, PT, R22, RZ, P0 ;  /* 0x000000ff1600722a */ /* 0x000fcc000070d000 */
[----:B------:R-:W-:Y:S02]  /*cae0*/  FSEL R6, R4, R22, P0 ;  /* 0x0000001604067208 */ /* 0x000fe40000000000 */
[----:B------:R-:W-:-:S07]  /*caf0*/  FSEL R7, R5, R23, P0 ;  /* 0x0000001705077208 */ /* 0x000fce0000000000 */
.L_x_44638:
[----:B------:R-:W-:Y:S05]  /*cb00*/  BSYNC B1 ;  /* 0x0000000000017941 */ /* 0x000fea0003800000 */
.L_x_44637:
        /* <DEDUP_REMOVED lines=43> */
.L_x_44664:
        /* <DEDUP_REMOVED lines=12> */
.L_x_44663:
[----:B------:R-:W-:-:S07]  /*ce80*/  IMAD.MOV.U32 R27, RZ, RZ, R28 ;  /* 0x000000ffff1b7224 */ /* 0x000fce00078e001c */
.L_x_44662:
[----:B------:R-:W-:Y:S05]  /*ce90*/  BSYNC B2 ;  /* 0x0000000000027941 */ /* 0x000fea0003800000 */
.L_x_44661:
        /* <DEDUP_REMOVED lines=13> */
.L_x_44670:
        /* <DEDUP_REMOVED lines=33> */
.L_x_44669:
[----:B------:R-:W-:-:S07]  /*d180*/  IMAD.MOV.U32 R27, RZ, RZ, R29 ;  /* 0x000000ffff1b7224 */ /* 0x000fce00078e001d */
.L_x_44668:
[----:B------:R-:W-:Y:S05]  /*d190*/  BSYNC B3 ;  /* 0x0000000000037941 */ /* 0x000fea0003800000 */
.L_x_44667:
[----:B------:R-:W-:-:S13]  /*d1a0*/  ISETP.GE.U32.AND P0, PT, R28, 0xc, PT ;  /* 0x0000000c1c00780c */ /* 0x000fda0003f06070 */
[----:B------:R-:W-:Y:S05]  /*d1b0*/  @!P0 BRA `(.L_x_44666) ;  /* 0x0000000400dc8947 */ /* 0x000fea0003800000 */
[----:B------:R-:W-:Y:S01]  /*d1c0*/  BSSY B3, `(.L_x_44671) ;  /* 0x0000075000037945 */ /* 0x000fe20003800000 */
[----:B------:R-:W-:-:S07]  /*d1d0*/  VIADD R21, R21, 0x10 ;  /* 0x0000001015157836 */ /* 0x000fce0000000000 */
.L_x_44672:
        /* <DEDUP_REMOVED lines=116> */
.L_x_44671:
[----:B------:R-:W-:-:S07]  /*d920*/  IMAD.MOV.U32 R30, RZ, RZ, R28 ;  /* 0x000000ffff1e7224 */ /* 0x000fce00078e001c */
.L_x_44666:
[----:B------:R-:W-:Y:S05]  /*d930*/  BSYNC B2 ;  /* 0x0000000000027941 */ /* 0x000fea0003800000 */
.L_x_44665:
        /* <DEDUP_REMOVED lines=21> */
.L_x_44674:
[----:B------:R-:W-:Y:S05]  /*da90*/  BSYNC B2 ;  /* 0x0000000000027941 */ /* 0x000fea0003800000 */
.L_x_44673:
[----:B------:R-:W-:Y:S02]  /*daa0*/  IMAD.MOV.U32 R5, RZ, RZ, R23 ;  /* 0x000000ffff057224 */ /* 0x000fe400078e0017 */
[----:B------:R-:W-:-:S03]  /*dab0*/  IMAD.MOV.U32 R4, RZ, RZ, R20 ;  /* 0x000000ffff047224 */ /* 0x000fc600078e0014 */
[----:B------:R-:W-:Y:S01]  /*dac0*/  LOP3.LUT R5, R5, 0x80000000, R19, 0xb8, !PT ;  /* 0x8000000005057812 */ /* 0x000fe200078eb813 */
[----:B------:R-:W-:Y:S06]  /*dad0*/  BRA `(.L_x_44660) ;  /* 0x00000000001c7947 */ /* 0x000fec0003800000 */
.L_x_44659:
[----:B------:R-:W-:-:S06]  /*dae0*/  DSETP.GTU.AND P0, PT, R22, +INF , PT ;  /* 0x7ff000001600742a */ /* 0x000fcc0003f0c000 */
[----:B------:R-:W-:-:S14]  /*daf0*/  DSETP.LE.AND P0, PT, R20, +INF , !P0 ;  /* 0x7ff000001400742a */ /* 0x000fdc0004703000 */
[----:B------:R-:W0:Y:S01]  /*db00*/  @!P0 LDC.64 R4, c[0x0][0x220] ;  /* 0x00008800ff048b82 */ /* 0x000e220000000a00 */
[----:B------:R-:W-:Y:S02]  /*db10*/  @P0 DSETP.NEU.AND P2, PT, R20, +INF , PT ;  /* 0x7ff000001400042a */ /* 0x000fe40003f4d000 */
[----:B0-----:R-:W-:-:S06]  /*db20*/  @!P0 DADD R4, R2, R4 ;  /* 0x0000000002048229 */ /* 0x001fcc0000000004 */
[----:B------:R-:W-:Y:S02]  /*db30*/  @P0 FSEL R4, R18, RZ, P2 ;  /* 0x000000ff12040208 */ /* 0x000fe40001000000 */
[----:B------:R-:W-:-:S07]  /*db40*/  @P0 FSEL R5, R19, -QNAN , P2 ;  /* 0xfff8000013050808 */ /* 0x000fce0001000000 */
.L_x_44660:
[----:B------:R-:W-:Y:S05]  /*db50*/  BSYNC B0 ;  /* 0x0000000000007941 */ /* 0x000fea0003800000 */
.L_x_44658:
[----:B------:R-:W-:-:S06]  /*db60*/  DSETP.GEU.AND P0, PT, R4, RZ, PT ;  /* 0x000000ff0400722a */ /* 0x000fcc0003f0e000 */
[----:B------:R-:W-:Y:S02]  /*db70*/  DSETP.LT.XOR P0, PT, R2, RZ, !P0 ;  /* 0x000000ff0200722a */ /* 0x000fe40004701800 */
[----:B------:R-:W-:-:S04]  /*db80*/  DADD R2, R4, R2 ;  /* 0x0000000004027229 */ /* 0x000fc80000000002 */
[----:B------:R-:W-:-:S06]  /*db90*/  DSETP.NEU.AND P0, PT, R4, RZ, P0 ;  /* 0x000000ff0400722a */ /* 0x000fcc000070d000 */
[----:B------:R-:W-:Y:S02]  /*dba0*/  FSEL R4, R2, R4, P0 ;  /* 0x0000000402047208 */ /* 0x000fe40000000000 */
[----:B------:R-:W-:-:S07]  /*dbb0*/  FSEL R5, R3, R5, P0 ;  /* 0x0000000503057208 */ /* 0x000fce0000000000 */
.L_x_44657:
[----:B------:R-:W-:Y:S05]  /*dbc0*/  BSYNC B1 ;  /* 0x0000000000017941 */ /* 0x000fea0003800000 */
.L_x_44656:
[----:B------:R-:W-:Y:S01]  /*dbd0*/  VIADD R2, R26, 0x280 ;  /* 0x000002801a027836 */ /* 0x000fe20000000000 */
[----:B------:R-:W-:Y:S04]  /*dbe0*/  BSSY B1, `(.L_x_44675) ;  /* 0x000010a000017945 */ /* 0x000fe80003800000 */
[----:B------:R-:W-:-:S13]  /*dbf0*/  ISETP.GE.AND P0, PT, R2, UR4, PT ;  /* 0x0000000402007c0c */ /* 0x000fda000bf06270 */
        /* <DEDUP_REMOVED lines=40> */
.L_x_44683:
        /* <DEDUP_REMOVED lines=12> */
.L_x_44682:
[----:B------:R-:W-:-:S07]  /*df40*/  IMAD.MOV.U32 R23, RZ, RZ, R28 ;  /* 0x000000ffff177224 */ /* 0x000fce00078e001c */
.L_x_44681:
[----:B------:R-:W-:Y:S05]  /*df50*/  BSYNC B2 ;  /* 0x0000000000027941 */ /* 0x000fea0003800000 */
.L_x_44680:
        /* <DEDUP_REMOVED lines=13> */
.L_x_44689:
        /* <DEDUP_REMOVED lines=33> */
.L_x_44688:
[----:B------:R-:W-:-:S07]  /*e240*/  IMAD.MOV.U32 R23, RZ, RZ, R29 ;  /* 0x000000ffff177224 */ /* 0x000fce00078e001d */
.L_x_44687:
[----:B------:R-:W-:Y:S05]  /*e250*/  BSYNC B3 ;  /* 0x0000000000037941 */ /* 0x000fea0003800000 */
.L_x_44686:
[----:B------:R-:W-:-:S13]  /*e260*/  ISETP.GE.U32.AND P0, PT, R28, 0xc, PT ;  /* 0x0000000c1c00780c */ /* 0x000fda0003f06070 */
[----:B------:R-:W-:Y:S05]  /*e270*/  @!P0 BRA `(.L_x_44685) ;  /* 0x0000000400e08947 */ /* 0x000fea0003800000 */
[----:B------:R-:W-:Y:S01]  /*e280*/  BSSY B3, `(.L_x_44690) ;  /* 0x0000075000037945 */ /* 0x000fe20003800000 */
[----:B------:R-:W-:-:S07]  /*e290*/  VIADD R23, R27, 0x10 ;  /* 0x000000101b177836 */ /* 0x000fce0000000000 */
.L_x_44691:
        /* <DEDUP_REMOVED lines=116> */
.L_x_44690:
[----:B------:R-:W-:Y:S02]  /*e9e0*/  IMAD.MOV.U32 R23, RZ, RZ, R27 ;  /* 0x000000ffff177224 */ /* 0x000fe400078e001b */
[----:B------:R-:W-:-:S07]  /*e9f0*/  IMAD.MOV.U32 R30, RZ, RZ, R28 ;  /* 0x000000ffff1e7224 */ /* 0x000fce00078e001c */
.L_x_44685:
[----:B------:R-:W-:Y:S05]  /*ea00*/  BSYNC B2 ;  /* 0x0000000000027941 */ /* 0x000fea0003800000 */
.L_x_44684:
        /* <DEDUP_REMOVED lines=21> */
.L_x_44693:
[----:B------:R-:W-:Y:S05]  /*eb60*/  BSYNC B2 ;  /* 0x0000000000027941 */ /* 0x000fea0003800000 */
.L_x_44692:
[----:B------:R-:W-:-:S05]  /*eb70*/  IMAD.MOV.U32 R21, RZ, RZ, R27 ;  /* 0x000000ffff157224 */ /* 0x000fca00078e001b */
[----:B------:R-:W-:Y:S01]  /*eb80*/  LOP3.LUT R21, R21, 0x80000000, R3, 0xb8, !PT ;  /* 0x8000000015157812 */ /* 0x000fe200078eb803 */
[----:B------:R-:W-:Y:S06]  /*eb90*/  BRA `(.L_x_44679) ;  /* 0x00000000001c7947 */ /* 0x000fec0003800000 */
.L_x_44678:
[----:B------:R-:W-:-:S06]  /*eba0*/  DSETP.GTU.AND P0, PT, R18, +INF , PT ;  /* 0x7ff000001200742a */ /* 0x000fcc0003f0c000 */
[----:B------:R-:W-:-:S14]  /*ebb0*/  DSETP.LE.AND P0, PT, R22, +INF , !P0 ;  /* 0x7ff000001600742a */ /* 0x000fdc0004703000 */
[----:B------:R-:W0:Y:S01]  /*ebc0*/  @!P0 LDC.64 R20, c[0x0][0x220] ;  /* 0x00008800ff148b82 */ /* 0x000e220000000a00 */
[----:B------:R-:W-:Y:S02]  /*ebd0*/  @P0 DSETP.NEU.AND P2, PT, R22, +INF , PT ;  /* 0x7ff000001600042a */ /* 0x000fe40003f4d000 */
[----:B0-----:R-:W-:-:S06]  /*ebe0*/  @!P0 DADD R20, R24, R20 ;  /* 0x0000000018148229 */ /* 0x001fcc0000000014 */
[----:B------:R-:W-:Y:S02]  /*ebf0*/  @P0 FSEL R20, R2, RZ, P2 ;  /* 0x000000ff02140208 */ /* 0x000fe40001000000 */
[----:B------:R-:W-:-:S07]  /*ec00*/  @P0 FSEL R21, R3, -QNAN , P2 ;  /* 0xfff8000003150808 */ /* 0x000fce0001000000 */
.L_x_44679:
[----:B------:R-:W-:Y:S05]  /*ec10*/  BSYNC B0 ;  /* 0x0000000000007941 */ /* 0x000fea0003800000 */
.L_x_44677:
[----:B------:R-:W-:-:S06]  /*ec20*/  DSETP.GEU.AND P0, PT, R20, RZ, PT ;  /* 0x000000ff1400722a */ /* 0x000fcc0003f0e000 */
[----:B------:R-:W-:Y:S02]  /*ec30*/  DSETP.LT.XOR P0, PT, R24, RZ, !P0 ;  /* 0x000000ff1800722a */ /* 0x000fe40004701800 */
[----:B------:R-:W-:-:S04]  /*ec40*/  DADD R24, R20, R24 ;  /* 0x0000000014187229 */ /* 0x000fc80000000018 */
[----:B------:R-:W-:-:S06]  /*ec50*/  DSETP.NEU.AND P0, PT, R20, RZ, P0 ;  /* 0x000000ff1400722a */ /* 0x000fcc000070d000 */
[----:B------:R-:W-:Y:S02]  /*ec60*/  FSEL R2, R24, R20, P0 ;  /* 0x0000001418027208 */ /* 0x000fe40000000000 */
[----:B------:R-:W-:-:S07]  /*ec70*/  FSEL R3, R25, R21, P0 ;  /* 0x0000001519037208 */ /* 0x000fce0000000000 */
.L_x_44676:
[----:B------:R-:W-:Y:S05]  /*ec80*/  BSYNC B1 ;  /* 0x0000000000017941 */ /* 0x000fea0003800000 */
.L_x_44675:
[----:B-1----:R-:W-:Y:S01]  /*ec90*/  VIADD R18, R26, 0x300 ;  /* 0x000003001a127836 */ /* 0x002fe20000000000 */
[----:B------:R-:W-:Y:S04]  /*eca0*/  BSSY B1, `(.L_x_44694) ;  /* 0x000010a000017945 */ /* 0x000fe80003800000 */
[----:B------:R-:W-:-:S13]  /*ecb0*/  ISETP.GE.AND P0, PT, R18, UR4, PT ;  /* 0x0000000412007c0c */ /* 0x000fda000bf06270 */
[----:B------:R-:W-:Y:S05]  /*ecc0*/  @P0 BRA `(.L_x_44695) ;  /* 0x00000010001c0947 */ /* 0x000fea0003800000 */
[----:B------:R-:W0:Y:S01]  /*ecd0*/  LDC.64 R18, c[0x0][0x220] ;  /* 0x00008800ff127b82 */ /* 0x000e220000000a00 */
        /* <DEDUP_REMOVED lines=38> */
.L_x_44702:
        /* <DEDUP_REMOVED lines=12> */
.L_x_44701:
[----:B------:R-:W-:-:S07]  /*f000*/  IMAD.MOV.U32 R25, RZ, RZ, R28 ;  /* 0x000000ffff197224 */ /* 0x000fce00078e001c */
.L_x_44700:
[----:B------:R-:W-:Y:S05]  /*f010*/  BSYNC B2 ;  /* 0x0000000000027941 */ /* 0x000fea0003800000 */
.L_x_44699:
        /* <DEDUP_REMOVED lines=13> */
.L_x_44708:
        /* <DEDUP_REMOVED lines=33> */
.L_x_44707:
[----:B------:R-:W-:-:S07]  /*f300*/  IMAD.MOV.U32 R25, RZ, RZ, R29 ;  /* 0x000000ffff197224 */ /* 0x000fce00078e001d */
.L_x_44706:
[----:B------:R-:W-:Y:S05]  /*f310*/  BSYNC B3 ;  /* 0x0000000000037941 */ /* 0x000fea0003800000 */
.L_x_44705:
[----:B------:R-:W-:-:S13]  /*f320*/  ISETP.GE.U32.AND P0, PT, R28, 0xc, PT ;  /* 0x0000000c1c00780c */ /* 0x000fda0003f06070 */
[----:B------:R-:W-:Y:S05]  /*f330*/  @!P0 BRA `(.L_x_44704) ;  /* 0x0000000400e08947 */ /* 0x000fea0003800000 */
[----:B------:R-:W-:Y:S01]  /*f340*/  BSSY B3, `(.L_x_44709) ;  /* 0x0000075000037945 */ /* 0x000fe20003800000 */
[----:B------:R-:W-:-:S07]  /*f350*/  VIADD R25, R27, 0x10 ;  /* 0x000000101b197836 */ /* 0x000fce0000000000 */
.L_x_44710:
        /* <DEDUP_REMOVED lines=116> */
.L_x_44709:
[----:B------:R-:W-:Y:S02]  /*faa0*/  IMAD.MOV.U32 R25, RZ, RZ, R27 ;  /* 0x000000ffff197224 */ /* 0x000fe400078e001b */
[----:B------:R-:W-:-:S07]  /*fab0*/  IMAD.MOV.U32 R30, RZ, RZ, R28 ;  /* 0x000000ffff1e7224 */ /* 0x000fce00078e001c */
.L_x_44704:
[----:B------:R-:W-:Y:S05]  /*fac0*/  BSYNC B2 ;  /* 0x0000000000027941 */ /* 0x000fea0003800000 */
.L_x_44703:
        /* <DEDUP_REMOVED lines=21> */
.L_x_44712:
[----:B------:R-:W-:Y:S05]  /*fc20*/  BSYNC B2 ;  /* 0x0000000000027941 */ /* 0x000fea0003800000 */
.L_x_44711:
[----:B------:R-:W-:-:S05]  /*fc30*/  IMAD.MOV.U32 R25, RZ, RZ, R27 ;  /* 0x000000ffff197224 */ /* 0x000fca00078e001b */
[----:B------:R-:W-:Y:S01]  /*fc40*/  LOP3.LUT R25, R25, 0x80000000, R19, 0xb8, !PT ;  /* 0x8000000019197812 */ /* 0x000fe200078eb813 */
[----:B------:R-:W-:Y:S06]  /*fc50*/  BRA `(.L_x_44698) ;  /* 0x00000000001c7947 */ /* 0x000fec0003800000 */
.L_x_44697:
[----:B------:R-:W-:-:S06]  /*fc60*/  DSETP.GTU.AND P0, PT, R20, +INF , PT ;  /* 0x7ff000001400742a */ /* 0x000fcc0003f0c000 */
[----:B------:R-:W-:-:S14]  /*fc70*/  DSETP.LE.AND P0, PT, R22, +INF , !P0 ;  /* 0x7ff000001600742a */ /* 0x000fdc0004703000 */
[----:B------:R-:W0:Y:S01]  /*fc80*/  @!P0 LDC.64 R24, c[0x0][0x220] ;  /* 0x00008800ff188b82 */ /* 0x000e220000000a00 */
[----:B------:R-:W-:Y:S02]  /*fc90*/  @P0 DSETP.NEU.AND P2, PT, R22, +INF , PT ;  /* 0x7ff000001600042a */ /* 0x000fe40003f4d000 */
[----:B0-----:R-:W-:-:S06]  /*fca0*/  @!P0 DADD R24, R16, R24 ;  /* 0x0000000010188229 */ /* 0x001fcc0000000018 */
[----:B------:R-:W-:Y:S02]  /*fcb0*/  @P0 FSEL R24, R18, RZ, P2 ;  /* 0x000000ff12180208 */ /* 0x000fe40001000000 */
[----:B------:R-:W-:-:S07]  /*fcc0*/  @P0 FSEL R25, R19, -QNAN , P2 ;  /* 0xfff8000013190808 */ /* 0x000fce0001000000 */
.L_x_44698:
[----:B------:R-:W-:Y:S05]  /*fcd0*/  BSYNC B0 ;  /* 0x0000000000007941 */ /* 0x000fea0003800000 */
.L_x_44696:
[----:B------:R-:W-:-:S06]  /*fce0*/  DSETP.GEU.AND P0, PT, R24, RZ, PT ;  /* 0x000000ff1800722a */ /* 0x000fcc0003f0e000 */
[----:B------:R-:W-:Y:S02]  /*fcf0*/  DSETP.LT.XOR P0, PT, R16, RZ, !P0 ;  /* 0x000000ff1000722a */ /* 0x000fe40004701800 */
[----:B------:R-:W-:-:S04]  /*fd00*/  DADD R16, R24, R16 ;  /* 0x0000000018107229 */ /* 0x000fc80000000010 */
[----:B------:R-:W-:-:S06]  /*fd10*/  DSETP.NEU.AND P0, PT, R24, RZ, P0 ;  /* 0x000000ff1800722a */ /* 0x000fcc000070d000 */
[----:B------:R-:W-:Y:S02]  /*fd20*/  FSEL R24, R16, R24, P0 ;  /* 0x0000001810187208 */ /* 0x000fe40000000000 */
[----:B------:R-:W-:-:S07]  /*fd30*/  FSEL R25, R17, R25, P0 ;  /* 0x0000001911197208 */ /* 0x000fce0000000000 */
.L_x_44695:
[----:B------:R-:W-:Y:S05]  /*fd40*/  BSYNC B1 ;  /* 0x0000000000017941 */ /* 0x000fea0003800000 */
.L_x_44694:
[----:B------:R-:W-:Y:S01]  /*fd50*/  VIADD R16, R26, 0x380 ;  /* 0x000003801a107836 */ /* 0x000fe20000000000 */
        /* <DEDUP_REMOVED lines=42> */
.L_x_44721:
        /* <DEDUP_REMOVED lines=12> */
.L_x_44720:
[----:B------:R-:W-:-:S07]  /*100c0*/  IMAD.MOV.U32 R23, RZ, RZ, R28 ;  /* 0x000000ffff177224 */ /* 0x000fce00078e001c */
.L_x_44719:
[----:B------:R-:W-:Y:S05]  /*100d0*/  BSYNC B2 ;  /* 0x0000000000027941 */ /* 0x000fea0003800000 */
.L_x_44718:
        /* <DEDUP_REMOVED lines=13> */
.L_x_44727:
        /* <DEDUP_REMOVED lines=33> */
.L_x_44726:
[----:B------:R-:W-:-:S07]  /*103c0*/  IMAD.MOV.U32 R23, RZ, RZ, R29 ;  /* 0x000000ffff177224 */ /* 0x000fce00078e001d */
.L_x_44725:
[----:B------:R-:W-:Y:S05]  /*103d0*/  BSYNC B3 ;  /* 0x0000000000037941 */ /* 0x000fea0003800000 */
.L_x_44724:
[----:B------:R-:W-:-:S13]  /*103e0*/  ISETP.GE.U32.AND P0, PT, R28, 0xc, PT ;  /* 0x0000000c1c00780c */ /* 0x000fda0003f06070 */
[----:B------:R-:W-:Y:S05]  /*103f0*/  @!P0 BRA `(.L_x_44723) ;  /* 0x0000000400e08947 */ /* 0x000fea0003800000 */
[----:B------:R-:W-:Y:S01]  /*10400*/  BSSY B3, `(.L_x_44728) ;  /* 0x0000075000037945 */ /* 0x000fe20003800000 */
[----:B------:R-:W-:-:S07]  /*10410*/  VIADD R23, R27, 0x10 ;  /* 0x000000101b177836 */ /* 0x000fce0000000000 */
.L_x_44729:
        /* <DEDUP_REMOVED lines=116> */
.L_x_44728:
[----:B------:R-:W-:Y:S02]  /*10b60*/  IMAD.MOV.U32 R23, RZ, RZ, R27 ;  /* 0x000000ffff177224 */ /* 0x000fe400078e001b */
[----:B------:R-:W-:-:S07]  /*10b70*/  IMAD.MOV.U32 R30, RZ, RZ, R28 ;  /* 0x000000ffff1e7224 */ /* 0x000fce00078e001c */
.L_x_44723:
[----:B------:R-:W-:Y:S05]  /*10b80*/  BSYNC B2 ;  /* 0x0000000000027941 */ /* 0x000fea0003800000 */
.L_x_44722:
        /* <DEDUP_REMOVED lines=21> */
.L_x_44731:
[----:B------:R-:W-:Y:S05]  /*10ce0*/  BSYNC B2 ;  /* 0x0000000000027941 */ /* 0x000fea0003800000 */
.L_x_44730:
[----:B------:R-:W-:-:S05]  /*10cf0*/  IMAD.MOV.U32 R23, RZ, RZ, R27 ;  /* 0x000000ffff177224 */ /* 0x000fca00078e001b */
[----:B------:R-:W-:Y:S01]  /*10d00*/  LOP3.LUT R23, R23, 0x80000000, R17, 0xb8, !PT ;  /* 0x8000000017177812 */ /* 0x000fe200078eb811 */
[----:B------:R-:W-:Y:S06]  /*10d10*/  BRA `(.L_x_44717) ;  /* 0x00000000001c7947 */ /* 0x000fec0003800000 */
.L_x_44716:
[----:B------:R-:W-:-:S06]  /*10d20*/  DSETP.GTU.AND P0, PT, R18, +INF , PT ;  /* 0x7ff000001200742a */ /* 0x000fcc0003f0c000 */
[----:B------:R-:W-:-:S14]  /*10d30*/  DSETP.LE.AND P0, PT, R20, +INF , !P0 ;  /* 0x7ff000001400742a */ /* 0x000fdc0004703000 */
[----:B------:R-:W0:Y:S01]  /*10d40*/  @!P0 LDC.64 R22, c[0x0][0x220] ;  /* 0x00008800ff168b82 */ /* 0x000e220000000a00 */
[----:B------:R-:W-:Y:S02]  /*10d50*/  @P0 DSETP.NEU.AND P2, PT, R20, +INF , PT ;  /* 0x7ff000001400042a */ /* 0x000fe40003f4d000 */
[----:B0-----:R-:W-:-:S06]  /*10d60*/  @!P0 DADD R22, R14, R22 ;  /* 0x000000000e168229 */ /* 0x001fcc0000000016 */
[----:B------:R-:W-:Y:S02]  /*10d70*/  @P0 FSEL R22, R16, RZ, P2 ;  /* 0x000000ff10160208 */ /* 0x000fe40001000000 */
[----:B------:R-:W-:-:S07]  /*10d80*/  @P0 FSEL R23, R17, -QNAN , P2 ;  /* 0xfff8000011170808 */ /* 0x000fce0001000000 */
.L_x_44717:
[----:B------:R-:W-:Y:S05]  /*10d90*/  BSYNC B0 ;  /* 0x0000000000007941 */ /* 0x000fea0003800000 */
.L_x_44715:
[----:B------:R-:W-:-:S06]  /*10da0*/  DSETP.GEU.AND P0, PT, R22, RZ, PT ;  /* 0x000000ff1600722a */ /* 0x000fcc0003f0e000 */
[----:B------:R-:W-:Y:S02]  /*10db0*/  DSETP.LT.XOR P0, PT, R14, RZ, !P0 ;  /* 0x000000ff0e00722a */ /* 0x000fe40004701800 */
[----:B------:R-:W-:-:S04]  /*10dc0*/  DADD R14, R22, R14 ;  /* 0x00000000160e7229 */ /* 0x000fc8000000000e */
[----:B------:R-:W-:-:S06]  /*10dd0*/  DSETP.NEU.AND P0, PT, R22, RZ, P0 ;  /* 0x000000ff1600722a */ /* 0x000fcc000070d000 */
[----:B------:R-:W-:Y:S02]  /*10de0*/  FSEL R16, R14, R22, P0 ;  /* 0x000000160e107208 */ /* 0x000fe40000000000 */
[----:B------:R-:W-:-:S07]  /*10df0*/  FSEL R17, R15, R23, P0 ;  /* 0x000000170f117208 */ /* 0x000fce0000000000 */
.L_x_44714:
[----:B------:R-:W-:Y:S05]  /*10e00*/  BSYNC B1 ;  /* 0x0000000000017941 */ /* 0x000fea0003800000 */
.L_x_44713:
        /* <DEDUP_REMOVED lines=21> */
.L_x_44734:
[----:B------:R-:W-:-:S13]  /*10f60*/  ISETP.GE.AND P0, PT, R26, UR4, PT ;  /* 0x000000041a007c0c */ /* 0x000fda000bf06270 */
[----:B------:R-:W-:Y:S05]  /*10f70*/  @P0 BRA `(.L_x_44736) ;  /* 0x0000000000300947 */ /* 0x000fea0003800000 */
[----:B-1----:R-:W1:Y:S01]  /*10f80*/  LDC.64 R8, c[0x0][0x228] ;  /* 0x00008a00ff087b82 */ /* 0x002e620000000a00 */
[C---:B------:R-:W-:Y:S02]  /*10f90*/  VIADD R11, R26.reuse, UR6 ;  /* 0x000000061a0b7c36 */ /* 0x040fe40008000000 */
[----:B------:R-:W-:Y:S02]  /*10fa0*/  VIADD R26, R26, 0x80 ;  /* 0x000000801a1a7836 */ /* 0x000fe40000000000 */
[----:B-1----:R-:W-:-:S05]  /*10fb0*/  IMAD.WIDE.U32 R8, R11, 0x8, R8 ;  /* 0x000000080b087825 */ /* 0x002fca00078e0008 */
[----:B------:R1:W-:Y:S02]  /*10fc0*/  STG.E.64 desc[UR8][R8.64], R6 ;  /* 0x0000000608007986 */ /* 0x0003e4000c101b08 */
.L_x_44735:
[----:B------:R-:W-:-:S13]  /*10fd0*/  ISETP.GE.AND P0, PT, R26, UR4, PT ;  /* 0x000000041a007c0c */ /* 0x000fda000bf06270 */
[----:B------:R-:W-:Y:S05]  /*10fe0*/  @P0 BRA `(.L_x_44737) ;  /* 0x0000000000340947 */ /* 0x000fea0003800000 */
[----:B-1----:R-:W1:Y:S01]  /*10ff0*/  LDC.64 R6, c[0x0][0x228] ;  /* 0x00008a00ff067b82 */ /* 0x002e620000000a00 */
[C---:B------:R-:W-:Y:S02]  /*11000*/  VIADD R9, R26.reuse, UR6 ;  /* 0x000000061a097c36 */ /* 0x040fe40008000000 */
[----:B------:R-:W-:Y:S02]  /*11010*/  VIADD R26, R26, 0x80 ;  /* 0x000000801a1a7836 */ /* 0x000fe40000000000 */
[----:B-1----:R-:W-:-:S05]  /*11020*/  IMAD.WIDE.U32 R6, R9, 0x8, R6 ;  /* 0x0000000809067825 */ /* 0x002fca00078e0006 */
[----:B------:R2:W-:Y:S02]  /*11030*/  STG.E.64 desc[UR8][R6.64], R4 ;  /* 0x0000000406007986 */ /* 0x0005e4000c101b08 */
.L_x_44736:
        /* <DEDUP_REMOVED lines=8> */
.L_x_44737:
[----:B------:R-:W-:Y:S05]  /*110c0*/  BSYNC B1 ;  /* 0x0000000000017941 */ /* 0x000fea0003800000 */
.L_x_44733:
[----:B------:R-:W-:-:S13]  /*110d0*/  ISETP.GE.AND P0, PT, R26, UR4, PT ;  /* 0x000000041a007c0c */ /* 0x000fda000bf06270 */
[----:B--2---:R-:W2:Y:S01]  /*110e0*/  @!P0 LDC.64 R2, c[0x0][0x228] ;  /* 0x00008a00ff028b82 */ /* 0x004ea20000000a00 */
[C---:B------:R-:W-:Y:S02]  /*110f0*/  @!P0 VIADD R5, R26.reuse, UR6 ;  /* 0x000000061a058c36 */ /* 0x040fe40008000000 */
[----:B------:R-:W-:Y:S02]  /*11100*/  @!P0 VIADD R26, R26, 0x80 ;  /* 0x000000801a1a8836 */ /* 0x000fe40000000000 */
[----:B--2---:R-:W-:-:S05]  /*11110*/  @!P0 IMAD.WIDE.U32 R2, R5, 0x8, R2 ;  /* 0x0000000805028825 */ /* 0x004fca00078e0002 */
[----:B------:R3:W-:Y:S02]  /*11120*/  @!P0 STG.E.64 desc[UR8][R2.64], R24 ;  /* 0x0000001802008986 */ /* 0x0007e4000c101b08 */
.L_x_44738:
[----:B------:R-:W-:Y:S05]  /*11130*/  BSYNC B0 ;  /* 0x0000000000007941 */ /* 0x000fea0003800000 */
.L_x_44732:
        /* <DEDUP_REMOVED lines=8> */
.L_x_44739:
        /* <DEDUP_REMOVED lines=12> */
.L_x_57567:


//--------------------- .text._ZN2at6native29vectorized_elementwise_kernelILi4ENS0_13AUnaryFunctorIdddZZZNS0_21remainder_kernel_cudaERNS_18TensorIteratorBaseEENKUlvE0_clEvENKUlvE_clEvEUlddE_EESt5arrayIPcLm2EEEEviT0_T1_ --------------------------
	.section	.text._ZN2at6native29vectorized_elementwise_kernelILi4ENS0_13AUnaryFunctorIdddZZZNS0_21remainder_kernel_cudaERNS_18TensorIteratorBaseEENKUlvE0_clEvENKUlvE_clEvEUlddE_EESt5arrayIPcLm2EEEEviT0_T1_,"ax",@progbits
	.align	128
        .global         _ZN2at6native29vectorized_elementwise_kernelILi4ENS0_13AUnaryFunctorIdddZZZNS0_21remainder_kernel_cudaERNS_18TensorIteratorBaseEENKUlvE0_clEvENKUlvE_clEvEUlddE_EESt5arrayIPcLm2EEEEviT0_T1_
        .type           _ZN2at6native29vectorized_elementwise_kernelILi4ENS0_13AUnaryFunctorIdddZZZNS0_21remainder_kernel_cudaERNS_18TensorIteratorBaseEENKUlvE0_clEvENKUlvE_clEvEUlddE_EESt5arrayIPcLm2EEEEviT0_T1_,@function
        .size           _ZN2at6native29vectorized_elementwise_kernelILi4ENS0_13AUnaryFunctorIdddZZZNS0_21remainder_kernel_cudaERNS_18TensorIteratorBaseEENKUlvE0_clEvENKUlvE_clEvEUlddE_EESt5arrayIPcLm2EEEEviT0_T1_,(.L_x_57568 - _ZN2at6native29vectorized_elementwise_kernelILi4ENS0_13AUnaryFunctorIdddZZZNS0_21remainder_kernel_cudaERNS_18TensorIteratorBaseEENKUlvE0_clEvENKUlvE_clEvEUlddE_EESt5arrayIPcLm2EEEEviT0_T1_)
        .other          _ZN2at6native29vectorized_elementwise_kernelILi4ENS0_13AUnaryFunctorIdddZZZNS0_21remainder_kernel_cudaERNS_18TensorIteratorBaseEENKUlvE0_clEvENKUlvE_clEvEUlddE_EESt5arrayIPcLm2EEEEviT0_T1_,@"STO_CUDA_ENTRY STV_DEFAULT"
_ZN2at6native29vectorized_elementwise_kernelILi4ENS0_13AUnaryFunctorIdddZZZNS0_21remainder_kernel_cudaERNS_18TensorIteratorBaseEENKUlvE0_clEvENKUlvE_clEvEUlddE_EESt5arrayIPcLm2EEEEviT0_T1_:
.text._ZN2at6native29vectorized_elementwise_kernelILi4ENS0_13AUnaryFunctorIdddZZZNS0_21remainder_kernel_cudaERNS_18TensorIteratorBaseEENKUlvE0_clEvENKUlvE_clEvEUlddE_EESt5arrayIPcLm2EEEEviT0_T1_:
        /* <DEDUP_REMOVED lines=62> */
.L_x_44747:
        /* <DEDUP_REMOVED lines=12> */
.L_x_44746:
[----:B------:R-:W-:-:S07]  /*04a0*/  IMAD.MOV.U32 R28, RZ, RZ, R30 ;  /* 0x000000ffff1c7224 */ /* 0x000fce00078e001e */
.L_x_44745:
[----:B------:R-:W-:Y:S05]  /*04b0*/  BSYNC B1 ;  /* 0x0000000000017941 */ /* 0x000fea0003800000 */
.L_x_44744:
        /* <DEDUP_REMOVED lines=13> */
.L_x_44753:
        /* <DEDUP_REMOVED lines=33> */
.L_x_44752:
[----:B------:R-:W-:-:S07]  /*07a0*/  IMAD.MOV.U32 R28, RZ, RZ, R30 ;  /* 0x000000ffff1c7224 */ /* 0x000fce00078e001e */
.L_x_44751:
[----:B------:R-:W-:Y:S05]  /*07b0*/  BSYNC B2 ;  /* 0x0000000000027941 */ /* 0x000fea0003800000 */
.L_x_44750:
[----:B------:R-:W-:-:S13]  /*07c0*/  ISETP.GE.U32.AND P1, PT, R29, 0xc, PT ;  /* 0x0000000c1d00780c */ /* 0x000fda0003f26070 */
[----:B------:R-:W-:Y:S05]  /*07d0*/  @!P1 BRA `(.L_x_44749) ;  /* 0x0000000400dc9947 */ /* 0x000fea0003800000 */
[----:B------:R-:W-:Y:S01]  /*07e0*/  BSSY B2, `(.L_x_44754) ;  /* 0x0000075000027945 */ /* 0x000fe20003800000 */
[----:B------:R-:W-:-:S07]  /*07f0*/  VIADD R23, R23, 0x10 ;  /* 0x0000001017177836 */ /* 0x000fce0000000000 */
.L_x_44755:
        /* <DEDUP_REMOVED lines=116> */
.L_x_44754:
[----:B------:R-:W-:-:S07]  /*0f40*/  IMAD.MOV.U32 R31, RZ, RZ, R29 ;  /* 0x000000ffff1f7224 */ /* 0x000fce00078e001d */
.L_x_44749:
[----:B------:R-:W-:Y:S05]  /*0f50*/  BSYNC B1 ;  /* 0x0000000000017941 */ /* 0x000fea0003800000 */
.L_x_44748:
        /* <DEDUP_REMOVED lines=20> */
.L_x_44757:
[----:B------:R-:W-:Y:S05]  /*10a0*/  BSYNC B1 ;  /* 0x0000000000017941 */ /* 0x000fea0003800000 */
.L_x_44756:
[----:B------:R-:W-:-:S05]  /*10b0*/  IMAD.MOV.U32 R21, RZ, RZ, R23 ;  /* 0x000000ffff157224 */ /* 0x000fca00078e0017 */
[----:B------:R-:W-:Y:S01]  /*10c0*/  LOP3.LUT R21, R21, 0x80000000, R17, 0xb8, !PT ;  /* 0x8000000015157812 */ /* 0x000fe200078eb811 */
[----:B------:R-:W-:Y:S06]  /*10d0*/  BRA `(.L_x_44743) ;  /* 0x00000000001c7947 */ /* 0x000fec0003800000 */
.L_x_44742:
[----:B------:R-:W-:-:S06]  /*10e0*/  DSETP.GTU.AND P1, PT, R18, +INF , PT ;  /* 0x7ff000001200742a */ /* 0x000fcc0003f2c000 */
[----:B------:R-:W-:-:S14]  /*10f0*/  DSETP.LE.AND P1, PT, R2, +INF , !P1 ;  /* 0x7ff000000200742a */ /* 0x000fdc0004f23000 */
[----:B------:R-:W0:Y:S01]  /*1100*/  @!P1 LDC.64 R20, c[0x0][0x220] ;  /* 0x00008800ff149b82 */ /* 0x000e220000000a00 */
[----:B------:R-:W-:Y:S02]  /*1110*/  @P1 DSETP.NEU.AND P2, PT, R2, +INF , PT ;  /* 0x7ff000000200142a */ /* 0x000fe40003f4d000 */
[----:B0-----:R-:W-:-:S06]  /*1120*/  @!P1 DADD R20, R24, R20 ;  /* 0x0000000018149229 */ /* 0x001fcc0000000014 */
[----:B------:R-:W-:Y:S02]  /*1130*/  @P1 FSEL R20, R16, RZ, P2 ;  /* 0x000000ff10141208 */ /* 0x000fe40001000000 */
[----:B------:R-:W-:-:S07]  /*1140*/  @P1 FSEL R21, R17, -QNAN , P2 ;  /* 0xfff8000011151808 */ /* 0x000fce0001000000 */
.L_x_44743:
[----:B------:R-:W-:Y:S05]  /*1150*/  BSYNC B0 ;  /* 0x0000000000007941 */ /* 0x000fea0003800000 */
.L_x_44741:
        /* <DEDUP_REMOVED lines=43> */
.L_x_44764:
        /* <DEDUP_REMOVED lines=12> */
.L_x_44763:
[----:B------:R-:W-:-:S07]  /*14d0*/  IMAD.MOV.U32 R28, RZ, RZ, R30 ;  /* 0x000000ffff1c7224 */ /* 0x000fce00078e001e */
.L_x_44762:
[----:B------:R-:W-:Y:S05]  /*14e0*/  BSYNC B1 ;  /* 0x0000000000017941 */ /* 0x000fea0003800000 */
.L_x_44761:
        /* <DEDUP_REMOVED lines=13> */
.L_x_44770:
        /* <DEDUP_REMOVED lines=33> */
.L_x_44769:
[----:B------:R-:W-:-:S07]  /*17d0*/  IMAD.MOV.U32 R28, RZ, RZ, R30 ;  /* 0x000000ffff1c7224 */ /* 0x000fce00078e001e */
.L_x_44768:
[----:B------:R-:W-:Y:S05]  /*17e0*/  BSYNC B2 ;  /* 0x0000000000027941 */ /* 0x000fea0003800000 */
.L_x_44767:
[----:B------:R-:W-:-:S13]  /*17f0*/  ISETP.GE.U32.AND P1, PT, R29, 0xc, PT ;  /* 0x0000000c1d00780c */ /* 0x000fda0003f26070 */
[----:B------:R-:W-:Y:S05]  /*1800*/  @!P1 BRA `(.L_x_44766) ;  /* 0x0000000400dc9947 */ /* 0x000fea0003800000 */
[----:B------:R-:W-:Y:S01]  /*1810*/  BSSY B2, `(.L_x_44771) ;  /* 0x0000075000027945 */ /* 0x000fe20003800000 */
[----:B------:R-:W-:-:S07]  /*1820*/  VIADD R25, R25, 0x10 ;  /* 0x0000001019197836 */ /* 0x000fce0000000000 */
.L_x_44772:
        /* <DEDUP_REMOVED lines=116> */
.L_x_44771:
[----:B------:R-:W-:-:S07]  /*1f70*/  IMAD.MOV.U32 R31, RZ, RZ, R29 ;  /* 0x000000ffff1f7224 */ /* 0x000fce00078e001d */
.L_x_44766:
[----:B------:R-:W-:Y:S05]  /*1f80*/  BSYNC B1 ;  /* 0x0000000000017941 */ /* 0x000fea0003800000 */
.L_x_44765:
        /* <DEDUP_REMOVED lines=19> */
.L_x_44774:
[----:B------:R-:W-:Y:S05]  /*20c0*/  BSYNC B1 ;  /* 0x0000000000017941 */ /* 0x000fea0003800000 */
.L_x_44773:
[----:B------:R-:W-:Y:S01]  /*20d0*/  LOP3.LUT R25, R25, 0x80000000, R17, 0xb8, !PT ;  /* 0x8000000019197812 */ /* 0x000fe200078eb811 */
[----:B------:R-:W-:Y:S06]  /*20e0*/  BRA `(.L_x_44760) ;  /* 0x00000000001c7947 */ /* 0x000fec0003800000 */
.L_x_44759:
[----:B------:R-:W-:-:S06]  /*20f0*/  DSETP.GTU.AND P1, PT, R18, +INF , PT ;  /* 0x7ff000001200742a */ /* 0x000fcc0003f2c000 */
[----:B------:R-:W-:-:S14]  /*2100*/  DSETP.LE.AND P1, PT, R2, +INF , !P1 ;  /* 0x7ff000000200742a */ /* 0x000fdc0004f23000 */
[----:B------:R-:W0:Y:S01]  /*2110*/  @!P1 LDC.64 R24, c[0x0][0x220] ;  /* 0x00008800ff189b82 */ /* 0x000e220000000a00 */
[----:B------:R-:W-:Y:S02]  /*2120*/  @P1 DSETP.NEU.AND P2, PT, R2, +INF , PT ;  /* 0x7ff000000200142a */ /* 0x000fe40003f4d000 */
[----:B0-----:R-:W-:-:S06]  /*2130*/  @!P1 DADD R24, R26, R24 ;  /* 0x000000001a189229 */ /* 0x001fcc0000000018 */
[----:B------:R-:W-:Y:S02]  /*2140*/  @P1 FSEL R24, R16, RZ, P2 ;  /* 0x000000ff10181208 */ /* 0x000fe40001000000 */
[----:B------:R-:W-:-:S07]  /*2150*/  @P1 FSEL R25, R17, -QNAN , P2 ;  /* 0xfff8000011191808 */ /* 0x000fce0001000000 */
.L_x_44760:
[----:B------:R-:W-:Y:S05]  /*2160*/  BSYNC B0 ;  /* 0x0000000000007941 */ /* 0x000fea0003800000 */
.L_x_44758:
        /* <DEDUP_REMOVED lines=43> */
.L_x_44781:
        /* <DEDUP_REMOVED lines=12> */
.L_x_44780:
[----:B------:R-:W-:-:S07]  /*24e0*/  IMAD.MOV.U32 R28, RZ, RZ, R30 ;  /* 0x000000ffff1c7224 */ /* 0x000fce00078e001e */
.L_x_44779:
[----:B------:R-:W-:Y:S05]  /*24f0*/  BSYNC B1 ;  /* 0x0000000000017941 */ /* 0x000fea0003800000 */
.L_x_44778:
        /* <DEDUP_REMOVED lines=13> */
.L_x_44787:
        /* <DEDUP_REMOVED lines=33> */
.L_x_44786:
[----:B------:R-:W-:-:S07]  /*27e0*/  IMAD.MOV.U32 R28, RZ, RZ, R30 ;  /* 0x000000ffff1c7224 */ /* 0x000fce00078e001e */
.L_x_44785:
[----:B------:R-:W-:Y:S05]  /*27f0*/  BSYNC B2 ;  /* 0x0000000000027941 */ /* 0x000fea0003800000 */
.L_x_44784:
[----:B------:R-:W-:-:S13]  /*2800*/  ISETP.GE.U32.AND P1, PT, R29, 0xc, PT ;  /* 0x0000000c1d00780c */ /* 0x000fda0003f26070 */
[----:B------:R-:W-:Y:S05]  /*2810*/  @!P1 BRA `(.L_x_44783) ;  /* 0x0000000400dc9947 */ /* 0x000fea0003800000 */
[----:B------:R-:W-:Y:S01]  /*2820*/  BSSY B2, `(.L_x_44788) ;  /* 0x0000075000027945 */ /* 0x000fe20003800000 */
[----:B------:R-:W-:-:S07]  /*2830*/  VIADD R27, R27, 0x10 ;  /* 0x000000101b1b7836 */ /* 0x000fce0000000000 */
.L_x_44789:
        /* <DEDUP_REMOVED lines=116> */
.L_x_44788:
[----:B------:R-:W-:-:S07]  /*2f80*/  IMAD.MOV.U32 R31, RZ, RZ, R29 ;  /* 0x000000ffff1f7224 */ /* 0x000fce00078e001d */
.L_x_44783:
[----:B------:R-:W-:Y:S05]  /*2f90*/  BSYNC B1 ;  /* 0x0000000000017941 */ /* 0x000fea0003800000 */
.L_x_44782:
        /* <DEDUP_REMOVED lines=20> */
.L_x_44791:
[----:B------:R-:W-:Y:S05]  /*30e0*/  BSYNC B1 ;  /* 0x0000000000017941 */ /* 0x000fea0003800000 */
.L_x_44790:
[----:B------:R-:W-:-:S05]  /*30f0*/  IMAD.MOV.U32 R25, RZ, RZ, R27 ;  /* 0x000000ffff197224 */ /* 0x000fca00078e001b */
[----:B------:R-:W-:Y:S01]  /*3100*/  LOP3.LUT R25, R25, 0x80000000, R17, 0xb8, !PT ;  /* 0x8000000019197812 */ /* 0x000fe200078eb811 */
[----:B------:R-:W-:Y:S06]  /*3110*/  BRA `(.L_x_44777) ;  /* 0x00000000001c7947 */ /* 0x000fec0003800000 */
.L_x_44776:
[----:B------:R-:W-:-:S06]  /*3120*/  DSETP.GTU.AND P1, PT, R18, +INF , PT ;  /* 0x7ff000001200742a */ /* 0x000fcc0003f2c000 */
[----:B------:R-:W-:-:S14]  /*3130*/  DSETP.LE.AND P1, PT, R2, +INF , !P1 ;  /* 0x7ff000000200742a */ /* 0x000fdc0004f23000 */
[----:B------:R-:W0:Y:S01]  /*3140*/  @!P1 LDC.64 R24, c[0x0][0x220] ;  /* 0x00008800ff189b82 */ /* 0x000e220000000a00 */
[----:B------:R-:W-:Y:S02]  /*3150*/  @P1 DSETP.NEU.AND P2, PT, R2, +INF , PT ;  /* 0x7ff000000200142a */ /* 0x000fe40003f4d000 */
[----:B0-----:R-:W-:-:S06]  /*3160*/  @!P1 DADD R24, R12, R24 ;  /* 0x000000000c189229 */ /* 0x001fcc0000000018 */
[----:B------:R-:W-:Y:S02]  /*3170*/  @P1 FSEL R24, R16, RZ, P2 ;  /* 0x000000ff10181208 */ /* 0x000fe40001000000 */
[----:B------:R-:W-:-:S07]  /*3180*/  @P1 FSEL R25, R17, -QNAN , P2 ;  /* 0xfff8000011191808 */ /* 0x000fce0001000000 */
.L_x_44777:
[----:B------:R-:W-:Y:S05]  /*3190*/  BSYNC B0 ;  /* 0x0000000000007941 */ /* 0x000fea0003800000 */
.L_x_44775:
        /* <DEDUP_REMOVED lines=44> */
.L_x_44798:
        /* <DEDUP_REMOVED lines=12> */
.L_x_44797:
[----:B------:R-:W-:-:S07]  /*3520*/  IMAD.MOV.U32 R28, RZ, RZ, R30 ;  /* 0x000000ffff1c7224 */ /* 0x000fce00078e001e */
.L_x_44796:
[----:B------:R-:W-:Y:S05]  /*3530*/  BSYNC B1 ;  /* 0x0000000000017941 */ /* 0x000fea0003800000 */
.L_x_44795:
        /* <DEDUP_REMOVED lines=13> */
.L_x_44804:
        /* <DEDUP_REMOVED lines=33> */
.L_x_44803:
[----:B------:R-:W-:-:S07]  /*3820*/  IMAD.MOV.U32 R28, RZ, RZ, R30 ;  /* 0x000000ffff1c7224 */ /* 0x000fce00078e001e */
.L_x_44802:
[----:B------:R-:W-:Y:S05]  /*3830*/  BSYNC B2 ;  /* 0x0000000000027941 */ /* 0x000fea0003800000 */
.L_x_44801:
[----:B------:R-:W-:-:S13]  /*3840*/  ISETP.GE.U32.AND P1, PT, R29, 0xc, PT ;  /* 0x0000000c1d00780c */ /* 0x000fda0003f26070 */
[----:B------:R-:W-:Y:S05]  /*3850*/  @!P1 BRA `(.L_x_44800) ;  /* 0x0000000400dc9947 */ /* 0x000fea0003800000 */
[----:B------:R-:W-:Y:S01]  /*3860*/  BSSY B2, `(.L_x_44805) ;  /* 0x0000075000027945 */ /* 0x000fe20003800000 */
[----:B------:R-:W-:-:S07]  /*3870*/  VIADD R27, R27, 0x10 ;  /* 0x000000101b1b7836 */ /* 0x000fce0000000000 */
.L_x_44806:
        /* <DEDUP_REMOVED lines=116> */
.L_x_44805:
[----:B------:R-:W-:-:S07]  /*3fc0*/  IMAD.MOV.U32 R31, RZ, RZ, R29 ;  /* 0x000000ffff1f7224 */ /* 0x000fce00078e001d */
.L_x_44800:
[----:B------:R-:W-:Y:S05]  /*3fd0*/  BSYNC B1 ;  /* 0x0000000000017941 */ /* 0x000fea0003800000 */
.L_x_44799:
        /* <DEDUP_REMOVED lines=20> */
.L_x_44808:
[----:B------:R-:W-:Y:S05]  /*4120*/  BSYNC B1 ;  /* 0x0000000000017941 */ /* 0x000fea0003800000 */
.L_x_44807:
[----:B------:R-:W-:-:S05]  /*4130*/  IMAD.MOV.U32 R25, RZ, RZ, R27 ;  /* 0x000000ffff197224 */ /* 0x000fca00078e001b */
[----:B------:R-:W-:Y:S01]  /*4140*/  LOP3.LUT R25, R25, 0x80000000, R17, 0xb8, !PT ;  /* 0x8000000019197812 */ /* 0x000fe200078eb811 */
[----:B------:R-:W-:Y:S06]  /*4150*/  BRA `(.L_x_44794) ;  /* 0x00000000001c7947 */ /* 0x000fec0003800000 */
.L_x_44793:
[----:B------:R-:W-:-:S06]  /*4160*/  DSETP.GTU.AND P1, PT, R12, +INF , PT ;  /* 0x7ff000000c00742a */ /* 0x000fcc0003f2c000 */
[----:B------:R-:W-:-:S14]  /*4170*/  DSETP.LE.AND P1, PT, R2, +INF , !P1 ;  /* 0x7ff000000200742a */ /* 0x000fdc0004f23000 */
[----:B------:R-:W0:Y:S01]  /*4180*/  @!P1 LDC.64 R24, c[0x0][0x220] ;  /* 0x00008800ff189b82 */ /* 0x000e220000000a00 */
[----:B------:R-:W-:Y:S02]  /*4190*/  @P1 DSETP.NEU.AND P2, PT, R2, +INF , PT ;  /* 0x7ff000000200142a */ /* 0x000fe40003f4d000 */
[----:B0-----:R-:W-:-:S06]  /*41a0*/  @!P1 DADD R24, R14, R24 ;  /* 0x000000000e189229 */ /* 0x001fcc0000000018 */
[----:B------:R-:W-:Y:S02]  /*41b0*/  @P1 FSEL R24, R16, RZ, P2 ;  /* 0x000000ff10181208 */ /* 0x000fe40001000000 */
[----:B------:R-:W-:-:S07]  /*41c0*/  @P1 FSEL R25, R17, -QNAN , P2 ;  /* 0xfff8000011191808 */ /* 0x000fce0001000000 */
.L_x_44794:
[----:B------:R-:W-:Y:S05]  /*41d0*/  BSYNC B0 ;  /* 0x0000000000007941 */ /* 0x000fea0003800000 */
.L_x_44792:
        /* <DEDUP_REMOVED lines=44> */
.L_x_44815:
        /* <DEDUP_REMOVED lines=12> */
.L_x_44814:
[----:B------:R-:W-:-:S07]  /*4560*/  IMAD.MOV.U32 R28, RZ, RZ, R30 ;  /* 0x000000ffff1c7224 */ /* 0x000fce00078e001e */
.L_x_44813:
[----:B------:R-:W-:Y:S05]  /*4570*/  BSYNC B1 ;  /* 0x0000000000017941 */ /* 0x000fea0003800000 */
.L_x_44812:
        /* <DEDUP_REMOVED lines=13> */
.L_x_44821:
        /* <DEDUP_REMOVED lines=33> */
.L_x_44820:
[----:B------:R-:W-:-:S07]  /*4860*/  IMAD.MOV.U32 R28, RZ, RZ, R30 ;  /* 0x000000ffff1c7224 */ /* 0x000fce00078e001e */
.L_x_44819:
[----:B------:R-:W-:Y:S05]  /*4870*/  BSYNC B2 ;  /* 0x0000000000027941 */ /* 0x000fea0003800000 */
.L_x_44818:
[----:B------:R-:W-:-:S13]  /*4880*/  ISETP.GE.U32.AND P1, PT, R29, 0xc, PT ;  /* 0x0000000c1d00780c */ /* 0x000fda0003f26070 */
[----:B------:R-:W-:Y:S05]  /*4890*/  @!P1 BRA `(.L_x_44817) ;  /* 0x0000000400dc9947 */ /* 0x000fea0003800000 */
[----:B------:R-:W-:Y:S01]  /*48a0*/  BSSY B2, `(.L_x_44822) ;  /* 0x0000075000027945 */ /* 0x000fe20003800000 */
[----:B------:R-:W-:-:S07]  /*48b0*/  VIADD R27, R27, 0x10 ;  /* 0x000000101b1b7836 */ /* 0x000fce0000000000 */
.L_x_44823:
        /* <DEDUP_REMOVED lines=116> */
.L_x_44822:
[----:B------:R-:W-:-:S07]  /*5000*/  IMAD.MOV.U32 R31, RZ, RZ, R29 ;  /* 0x000000ffff1f7224 */ /* 0x000fce00078e001d */
.L_x_44817:
[----:B------:R-:W-:Y:S05]  /*5010*/  BSYNC B1 ;  /* 0x0000000000017941 */ /* 0x000fea0003800000 */
.L_x_44816:
        /* <DEDUP_REMOVED lines=20> */
.L_x_44825:
[----:B------:R-:W-:Y:S05]  /*5160*/  BSYNC B1 ;  /* 0x0000000000017941 */ /* 0x000fea0003800000 */
.L_x_44824:
[----:B------:R-:W-:-:S05]  /*5170*/  IMAD.MOV.U32 R25, RZ, RZ, R27 ;  /* 0x000000ffff197224 */ /* 0x000fca00078e001b */
[----:B------:R-:W-:Y:S01]  /*5180*/  LOP3.LUT R25, R25, 0x80000000, R17, 0xb8, !PT ;  /* 0x8000000019197812 */ /* 0x000fe200078eb811 */
[----:B------:R-:W-:Y:S06]  /*5190*/  BRA `(.L_x_44811) ;  /* 0x00000000001c7947 */ /* 0x000fec0003800000 */
.L_x_44810:
[----:B------:R-:W-:-:S06]  /*51a0*/  DSETP.GTU.AND P1, PT, R14, +INF , PT ;  /* 0x7ff000000e00742a */ /* 0x000fcc0003f2c000 */
[----:B------:R-:W-:-:S14]  /*51b0*/  DSETP.LE.AND P1, PT, R2, +INF , !P1 ;  /* 0x7ff000000200742a */ /* 0x000fdc0004f23000 */
[----:B------:R-:W0:Y:S01]  /*51c0*/  @!P1 LDC.64 R24, c[0x0][0x220] ;  /* 0x00008800ff189b82 */ /* 0x000e220000000a00 */
[----:B------:R-:W-:Y:S02]  /*51d0*/  @P1 DSETP.NEU.AND P2, PT, R2, +INF , PT ;  /* 0x7ff000000200142a */ /* 0x000fe40003f4d000 */
[----:B0-----:R-:W-:-:S06]  /*51e0*/  @!P1 DADD R24, R8, R24 ;  /* 0x0000000008189229 */ /* 0x001fcc0000000018 */
[----:B------:R-:W-:Y:S02]  /*51f0*/  @P1 FSEL R24, R16, RZ, P2 ;  /* 0x000000ff10181208 */ /* 0x000fe40001000000 */
[----:B------:R-:W-:-:S07]  /*5200*/  @P1 FSEL R25, R17, -QNAN , P2 ;  /* 0xfff8000011191808 */ /* 0x000fce0001000000 */
.L_x_44811:
[----:B------:R-:W-:Y:S05]  /*5210*/  BSYNC B0 ;  /* 0x0000000000007941 */ /* 0x000fea0003800000 */
.L_x_44809:
        /* <DEDUP_REMOVED lines=43> */
.L_x_44831:
        /* <DEDUP_REMOVED lines=12> */
.L_x_44830:
[----:B------:R-:W-:Y:S05]  /*5590*/  BSYNC B1 ;  /* 0x0000000000017941 */ /* 0x000fea0003800000 */
.L_x_44829:
        /* <DEDUP_REMOVED lines=13> */
.L_x_44837:
        /* <DEDUP_REMOVED lines=33> */
.L_x_44836:
[----:B------:R-:W-:-:S07]  /*5880*/  IMAD.MOV.U32 R27, RZ, RZ, R30 ;  /* 0x000000ffff1b7224 */ /* 0x000fce00078e001e */
.L_x_44835:
[----:B------:R-:W-:Y:S05]  /*5890*/  BSYNC B2 ;  /* 0x0000000000027941 */ /* 0x000fea0003800000 */
.L_x_44834:
[----:B------:R-:W-:-:S13]  /*58a0*/  ISETP.GE.U32.AND P1, PT, R29, 0xc, PT ;  /* 0x0000000c1d00780c */ /* 0x000fda0003f26070 */
[----:B------:R-:W-:Y:S05]  /*58b0*/  @!P1 BRA `(.L_x_44833) ;  /* 0x0000000400dc9947 */ /* 0x000fea0003800000 */
[----:B------:R-:W-:Y:S01]  /*58c0*/  BSSY B2, `(.L_x_44838) ;  /* 0x0000075000027945 */ /* 0x000fe20003800000 */
[----:B------:R-:W-:-:S07]  /*58d0*/  VIADD R28, R28, 0x10 ;  /* 0x000000101c1c7836 */ /* 0x000fce0000000000 */
.L_x_44839:
        /* <DEDUP_REMOVED lines=116> */
.L_x_44838:
[----:B------:R-:W-:-:S07]  /*6020*/  IMAD.MOV.U32 R31, RZ, RZ, R30 ;  /* 0x000000ffff1f7224 */ /* 0x000fce00078e001e */
.L_x_44833:
[----:B------:R-:W-:Y:S05]  /*6030*/  BSYNC B1 ;  /* 0x0000000000017941 */ /* 0x000fea0003800000 */
.L_x_44832:
        /* <DEDUP_REMOVED lines=21> */
.L_x_44841:
[----:B------:R-:W-:Y:S05]  /*6190*/  BSYNC B1 ;  /* 0x0000000000017941 */ /* 0x000fea0003800000 */
.L_x_44840:
[----:B------:R-:W-:-:S05]  /*61a0*/  IMAD.MOV.U32 R25, RZ, RZ, R29 ;  /* 0x000000ffff197224 */ /* 0x000fca00078e001d */
[----:B------:R-:W-:Y:S01]  /*61b0*/  LOP3.LUT R25, R25, 0x80000000, R17, 0xb8, !PT ;  /* 0x8000000019197812 */ /* 0x000fe200078eb811 */
[----:B------:R-:W-:Y:S06]  /*61c0*/  BRA `(.L_x_44828) ;  /* 0x00000000001c7947 */ /* 0x000fec0003800000 */
.L_x_44827:
[----:B------:R-:W-:-:S06]  /*61d0*/  DSETP.GTU.AND P1, PT, R14, +INF , PT ;  /* 0x7ff000000e00742a */ /* 0x000fcc0003f2c000 */
[----:B------:R-:W-:-:S14]  /*61e0*/  DSETP.LE.AND P1, PT, R2, +INF , !P1 ;  /* 0x7ff000000200742a */ /* 0x000fdc0004f23000 */
[----:B------:R-:W0:Y:S01]  /*61f0*/  @!P1 LDC.64 R24, c[0x0][0x220] ;  /* 0x00008800ff189b82 */ /* 0x000e220000000a00 */
[----:B------:R-:W-:Y:S02]  /*6200*/  @P1 DSETP.NEU.AND P2, PT, R2, +INF , PT ;  /* 0x7ff000000200142a */ /* 0x000fe40003f4d000 */
[----:B0-----:R-:W-:-:S06]  /*6210*/  @!P1 DADD R24, R10, R24 ;  /* 0x000000000a189229 */ /* 0x001fcc0000000018 */
[----:B------:R-:W-:Y:S02]  /*6220*/  @P1 FSEL R24, R16, RZ, P2 ;  /* 0x000000ff10181208 */ /* 0x000fe40001000000 */
[----:B------:R-:W-:-:S07]  /*6230*/  @P1 FSEL R25, R17, -QNAN , P2 ;  /* 0xfff8000011191808 */ /* 0x000fce0001000000 */
.L_x_44828:
[----:B------:R-:W-:Y:S05]  /*6240*/  BSYNC B0 ;  /* 0x0000000000007941 */ /* 0x000fea0003800000 */
.L_x_44826:
        /* <DEDUP_REMOVED lines=44> */
.L_x_44847:
        /* <DEDUP_REMOVED lines=12> */
.L_x_44846:
[----:B------:R-:W-:Y:S05]  /*65d0*/  BSYNC B1 ;  /* 0x0000000000017941 */ /* 0x000fea0003800000 */
.L_x_44845:
        /* <DEDUP_REMOVED lines=13> */
.L_x_44853:
        /* <DEDUP_REMOVED lines=33> */
.L_x_44852:
[----:B------:R-:W-:-:S07]  /*68c0*/  IMAD.MOV.U32 R27, RZ, RZ, R30 ;  /* 0x000000ffff1b7224 */ /* 0x000fce00078e001e */
.L_x_44851:
[----:B------:R-:W-:Y:S05]  /*68d0*/  BSYNC B2 ;  /* 0x0000000000027941 */ /* 0x000fea0003800000 */
.L_x_44850:
[----:B------:R-:W-:-:S13]  /*68e0*/  ISETP.GE.U32.AND P1, PT, R29, 0xc, PT ;  /* 0x0000000c1d00780c */ /* 0x000fda0003f26070 */
[----:B------:R-:W-:Y:S05]  /*68f0*/  @!P1 BRA `(.L_x_44849) ;  /* 0x0000000400dc9947 */ /* 0x000fea0003800000 */
[----:B------:R-:W-:Y:S01]  /*6900*/  BSSY B2, `(.L_x_44854) ;  /* 0x0000075000027945 */ /* 0x000fe20003800000 */
[----:B------:R-:W-:-:S07]  /*6910*/  VIADD R28, R28, 0x10 ;  /* 0x000000101c1c7836 */ /* 0x000fce0000000000 */
.L_x_44855:
        /* <DEDUP_REMOVED lines=116> */
.L_x_44854:
[----:B------:R-:W-:-:S07]  /*7060*/  IMAD.MOV.U32 R31, RZ, RZ, R30 ;  /* 0x000000ffff1f7224 */ /* 0x000fce00078e001e */
.L_x_44849:
[----:B------:R-:W-:Y:S05]  /*7070*/  BSYNC B1 ;  /* 0x0000000000017941 */ /* 0x000fea0003800000 */
.L_x_44848:
        /* <DEDUP_REMOVED lines=21> */
.L_x_44857:
[----:B------:R-:W-:Y:S05]  /*71d0*/  BSYNC B1 ;  /* 0x0000000000017941 */ /* 0x000fea0003800000 */
.L_x_44856:
[----:B------:R-:W-:Y:S02]  /*71e0*/  IMAD.MOV.U32 R15, RZ, RZ, R29 ;  /* 0x000000ffff0f7224 */ /* 0x000fe400078e001d */
[----:B------:R-:W-:-:S03]  /*71f0*/  IMAD.MOV.U32 R14, RZ, RZ, R24 ;  /* 0x000000ffff0e7224 */ /* 0x000fc600078e0018 */
[----:B------:R-:W-:Y:S01]  /*7200*/  LOP3.LUT R15, R15, 0x80000000, R17, 0xb8, !PT ;  /* 0x800000000f0f7812 */ /* 0x000fe200078eb811 */
[----:B------:R-:W-:Y:S06]  /*7210*/  BRA `(.L_x_44844) ;  /* 0x00000000001c7947 */ /* 0x000fec0003800000 */
.L_x_44843:
[----:B------:R-:W-:-:S06]  /*7220*/  DSETP.GTU.AND P1, PT, R24, +INF , PT ;  /* 0x7ff000001800742a */ /* 0x000fcc0003f2c000 */
[----:B------:R-:W-:-:S14]  /*7230*/  DSETP.LE.AND P1, PT, R2, +INF , !P1 ;  /* 0x7ff000000200742a */ /* 0x000fdc0004f23000 */
[----:B------:R-:W0:Y:S01]  /*7240*/  @!P1 LDC.64 R14, c[0x0][0x220] ;  /* 0x00008800ff0e9b82 */ /* 0x000e220000000a00 */
[----:B------:R-:W-:Y:S02]  /*7250*/  @P1 DSETP.NEU.AND P2, PT, R2, +INF , PT ;  /* 0x7ff000000200142a */ /* 0x000fe40003f4d000 */
[----:B0-----:R-:W-:-:S06]  /*7260*/  @!P1 DADD R14, R4, R14 ;  /* 0x00000000040e9229 */ /* 0x001fcc000000000e */
[----:B------:R-:W-:Y:S02]  /*7270*/  @P1 FSEL R14, R16, RZ, P2 ;  /* 0x000000ff100e1208 */ /* 0x000fe40001000000 */
[----:B------:R-:W-:-:S07]  /*7280*/  @P1 FSEL R15, R17, -QNAN , P2 ;  /* 0xfff80000110f1808 */ /* 0x000fce0001000000 */
.L_x_44844:
[----:B------:R-:W-:Y:S05]  /*7290*/  BSYNC B0 ;  /* 0x0000000000007941 */ /* 0x000fea0003800000 */
.L_x_44842:
        /* <DEDUP_REMOVED lines=43> */
.L_x_44863:
        /* <DEDUP_REMOVED lines=12> */
.L_x_44862:
[----:B------:R-:W-:Y:S05]  /*7610*/  BSYNC B1 ;  /* 0x0000000000017941 */ /* 0x000fea0003800000 */
.L_x_44861:
        /* <DEDUP_REMOVED lines=13> */
.L_x_44869:
        /* <DEDUP_REMOVED lines=33> */
.L_x_44868:
[----:B------:R-:W-:-:S07]  /*7900*/  IMAD.MOV.U32 R2, RZ, RZ, R27 ;  /* 0x000000ffff027224 */ /* 0x000fce00078e001b */
.L_x_44867:
[----:B------:R-:W-:Y:S05]  /*7910*/  BSYNC B2 ;  /* 0x0000000000027941 */ /* 0x000fea0003800000 */
.L_x_44866:
[----:B------:R-:W-:-:S13]  /*7920*/  ISETP.GE.U32.AND P0, PT, R26, 0xc, PT ;  /* 0x0000000c1a00780c */ /* 0x000fda0003f06070 */
[----:B------:R-:W-:Y:S05]  /*7930*/  @!P0 BRA `(.L_x_44865) ;  /* 0x0000000400e08947 */ /* 0x000fea0003800000 */
[----:B------:R-:W-:Y:S01]  /*7940*/  BSSY B2, `(.L_x_44870) ;  /* 0x0000075000027945 */ /* 0x000fe20003800000 */
[----:B------:R-:W-:-:S07]  /*7950*/  VIADD R2, R24, 0x10 ;  /* 0x0000001018027836 */ /* 0x000fce0000000000 */
.L_x_44871:
        /* <DEDUP_REMOVED lines=116> */
.L_x_44870:
[----:B------:R-:W-:Y:S02]  /*80a0*/  IMAD.MOV.U32 R2, RZ, RZ, R24 ;  /* 0x000000ffff027224 */ /* 0x000fe400078e0018 */
[----:B------:R-:W-:-:S07]  /*80b0*/  IMAD.MOV.U32 R28, RZ, RZ, R27 ;  /* 0x000000ffff1c7224 */ /* 0x000fce00078e001b */
.L_x_44865:
[----:B------:R-:W-:Y:S05]  /*80c0*/  BSYNC B1 ;  /* 0x0000000000017941 */ /* 0x000fea0003800000 */
.L_x_44864:
        /* <DEDUP_REMOVED lines=20> */
.L_x_44873:
[----:B------:R-:W-:Y:S05]  /*8210*/  BSYNC B1 ;  /* 0x0000000000017941 */ /* 0x000fea0003800000 */
.L_x_44872:
[----:B------:R-:W-:-:S05]  /*8220*/  IMAD.MOV.U32 R5, RZ, RZ, R27 ;  /* 0x000000ffff057224 */ /* 0x000fca00078e001b */
[----:B------:R-:W-:Y:S01]  /*8230*/  LOP3.LUT R5, R5, 0x80000000, R17, 0xb8, !PT ;  /* 0x8000000005057812 */ /* 0x000fe200078eb811 */
[----:B------:R-:W-:Y:S06]  /*8240*/  BRA `(.L_x_44860) ;  /* 0x00000000001c7947 */ /* 0x000fec0003800000 */
.L_x_44859:
[----:B------:R-:W-:-:S06]  /*8250*/  DSETP.GTU.AND P0, PT, R14, +INF , PT ;  /* 0x7ff000000e00742a */ /* 0x000fcc0003f0c000 */
[----:B------:R-:W-:-:S14]  /*8260*/  DSETP.LE.AND P0, PT, R2, +INF , !P0 ;  /* 0x7ff000000200742a */ /* 0x000fdc0004703000 */
[----:B------:R-:W0:Y:S01]  /*8270*/  @!P0 LDC.64 R4, c[0x0][0x220] ;  /* 0x00008800ff048b82 */ /* 0x000e220000000a00 */
[----:B------:R-:W-:Y:S02]  /*8280*/  @P0 DSETP.NEU.AND P1, PT, R2, +INF , PT ;  /* 0x7ff000000200042a */ /* 0x000fe40003f2d000 */
[----:B0-----:R-:W-:-:S06]  /*8290*/  @!P0 DADD R4, R6, R4 ;  /* 0x0000000006048229 */ /* 0x001fcc0000000004 */
[----:B------:R-:W-:Y:S02]  /*82a0*/  @P0 FSEL R4, R16, RZ, P1 ;  /* 0x000000ff10040208 */ /* 0x000fe40000800000 */
[----:B------:R-:W-:-:S07]  /*82b0*/  @P0 FSEL R5, R17, -QNAN , P1 ;  /* 0xfff8000011050808 */ /* 0x000fce0000800000 */
.L_x_44860:
[----:B------:R-:W-:Y:S05]  /*82c0*/  BSYNC B0 ;  /* 0x0000000000007941 */ /* 0x000fea0003800000 */
.L_x_44858:
        /* <DEDUP_REMOVED lines=26> */
.L_x_44740:
        /* <DEDUP_REMOVED lines=98> */
.L_x_44882:
        /* <DEDUP_REMOVED lines=12> */
.L_x_44881:
[----:B------:R-:W-:-:S07]  /*8b50*/  IMAD.MOV.U32 R22, RZ, RZ, R28 ;  /* 0x000000ffff167224 */ /* 0x000fce00078e001c */
.L_x_44880:
[----:B------:R-:W-:Y:S05]  /*8b60*/  BSYNC B2 ;  /* 0x0000000000027941 */ /* 0x000fea0003800000 */
.L_x_44879:
        /* <DEDUP_REMOVED lines=13> */
.L_x_44888:
        /* <DEDUP_REMOVED lines=33> */
.L_x_44887:
[----:B------:R-:W-:-:S07]  /*8e50*/  IMAD.MOV.U32 R22, RZ, RZ, R28 ;  /* 0x000000ffff167224 */ /* 0x000fce00078e001c */
.L_x_44886:
[----:B------:R-:W-:Y:S05]  /*8e60*/  BSYNC B3 ;  /* 0x0000000000037941 */ /* 0x000fea0003800000 */
.L_x_44885:
[----:B------:R-:W-:-:S13]  /*8e70*/  ISETP.GE.U32.AND P0, PT, R27, 0xc, PT ;  /* 0x0000000c1b00780c */ /* 0x000fda0003f06070 */
[----:B------:R-:W-:Y:S05]  /*8e80*/  @!P0 BRA `(.L_x_44884) ;  /* 0x0000000400e08947 */ /* 0x000fea0003800000 */
[----:B------:R-:W-:Y:S01]  /*8e90*/  BSSY B3, `(.L_x_44889) ;  /* 0x0000075000037945 */ /* 0x000fe20003800000 */
[----:B------:R-:W-:-:S07]  /*8ea0*/  VIADD R22, R23, 0x10 ;  /* 0x0000001017167836 */ /* 0x000fce0000000000 */
.L_x_44890:
        /* <DEDUP_REMOVED lines=116> */
.L_x_44889:
[----:B------:R-:W-:Y:S02]  /*95f0*/  IMAD.MOV.U32 R22, RZ, RZ, R23 ;  /* 0x000000ffff167224 */ /* 0x000fe400078e0017 */
[----:B------:R-:W-:-:S07]  /*9600*/  IMAD.MOV.U32 R29, RZ, RZ, R28 ;  /* 0x000000ffff1d7224 */ /* 0x000fce00078e001c */
.L_x_44884:
[----:B------:R-:W-:Y:S05]  /*9610*/  BSYNC B2 ;  /* 0x0000000000027941 */ /* 0x000fea0003800000 */
.L_x_44883:
        /* <DEDUP_REMOVED lines=20> */
.L_x_44892:
[----:B------:R-:W-:Y:S05]  /*9760*/  BSYNC B2 ;  /* 0x0000000000027941 */ /* 0x000fea0003800000 */
.L_x_44891:
[----:B------:R-:W-:Y:S02]  /*9770*/  IMAD.MOV.U32 R23, RZ, RZ, R27 ;  /* 0x000000ffff177224 */ /* 0x000fe400078e001b */
[----:B------:R-:W-:-:S03]  /*9780*/  IMAD.MOV.U32 R22, RZ, RZ, R18 ;  /* 0x000000ffff167224 */ /* 0x000fc600078e0012 */
[----:B------:R-:W-:Y:S01]  /*9790*/  LOP3.LUT R23, R23, 0x80000000, R13, 0xb8, !PT ;  /* 0x8000000017177812 */ /* 0x000fe200078eb80d */
[----:B------:R-:W-:Y:S06]  /*97a0*/  BRA `(.L_x_44878) ;  /* 0x00000000001c7947 */ /* 0x000fec0003800000 */
.L_x_44877:
[----:B------:R-:W-:-:S06]  /*97b0*/  DSETP.GTU.AND P0, PT, R18, +INF , PT ;  /* 0x7ff000001200742a */ /* 0x000fcc0003f0c000 */
[----:B------:R-:W-:-:S14]  /*97c0*/  DSETP.LE.AND P0, PT, R20, +INF , !P0 ;  /* 0x7ff000001400742a */ /* 0x000fdc0004703000 */
[----:B------:R-:W0:Y:S01]  /*97d0*/  @!P0 LDC.64 R22, c[0x0][0x220] ;  /* 0x00008800ff168b82 */ /* 0x000e220000000a00 */
[----:B------:R-:W-:Y:S02]  /*97e0*/  @P0 DSETP.NEU.AND P2, PT, R20, +INF , PT ;  /* 0x7ff000001400042a */ /* 0x000fe40003f4d000 */
[----:B0-----:R-:W-:-:S06]  /*97f0*/  @!P0 DADD R22, R10, R22 ;  /* 0x000000000a168229 */ /* 0x001fcc0000000016 */
[----:B------:R-:W-:Y:S02]  /*9800*/  @P0 FSEL R22, R12, RZ, P2 ;  /* 0x000000ff0c160208 */ /* 0x000fe40001000000 */
[----:B------:R-:W-:-:S07]  /*9810*/  @P0 FSEL R23, R13, -QNAN , P2 ;  /* 0xfff800000d170808 */ /* 0x000fce0001000000 */
.L_x_44878:
[----:B------:R-:W-:Y:S05]  /*9820*/  BSYNC B0 ;  /* 0x0000000000007941 */ /* 0x000fea0003800000 */
.L_x_44876:
[----:B------:R-:W-:-:S06]  /*9830*/  DSETP.GEU.AND P0, PT, R22, RZ, PT ;  /* 0x000000ff1600722a */ /* 0x000fcc0003f0e000 */
[----:B------:R-:W-:Y:S02]  /*9840*/  DSETP.LT.XOR P0, PT, R10, RZ, !P0 ;  /* 0x000000ff0a00722a */ /* 0x000fe40004701800 */
[----:B------:R-:W-:-:S04]  /*9850*/  DADD R10, R22, R10 ;  /* 0x00000000160a7229 */ /* 0x000fc8000000000a */
[----:B------:R-:W-:-:S06]  /*9860*/  DSETP.NEU.AND P0, PT, R22, RZ, P0 ;  /* 0x000000ff1600722a */ /* 0x000fcc000070d000 */
[----:B------:R-:W-:Y:S02]  /*9870*/  FSEL R12, R10, R22, P0 ;  /* 0x000000160a0c7208 */ /* 0x000fe40000000000 */
[----:B------:R-:W-:-:S07]  /*9880*/  FSEL R13, R11, R23, P0 ;  /* 0x000000170b0d7208 */ /* 0x000fce0000000000 */
.L_x_44875:
[----:B------:R-:W-:Y:S05]  /*9890*/  BSYNC B1 ;  /* 0x0000000000017941 */ /* 0x000fea0003800000 */
.L_x_44874:
        /* <DEDUP_REMOVED lines=43> */
.L_x_44901:
        /* <DEDUP_REMOVED lines=12> */
.L_x_44900:
[----:B------:R-:W-:-:S07]  /*9c10*/  IMAD.MOV.U32 R22, RZ, RZ, R29 ;  /* 0x000000ffff167224 */ /* 0x000fce00078e001d */
.L_x_44899:
[----:B------:R-:W-:Y:S05]  /*9c20*/  BSYNC B2 ;  /* 0x0000000000027941 */ /* 0x000fea0003800000 */
.L_x_44898:
        /* <DEDUP_REMOVED lines=13> */
.L_x_44907:
        /* <DEDUP_REMOVED lines=33> */
.L_x_44906:
[----:B------:R-:W-:Y:S02]  /*9f10*/  IMAD.MOV.U32 R22, RZ, RZ, R29 ;  /* 0x000000ffff167224 */ /* 0x000fe400078e001d */
[----:B------:R-:W-:-:S07]  /*9f20*/  IMAD.MOV.U32 R31, RZ, RZ, R30 ;  /* 0x000000ffff1f7224 */ /* 0x000fce00078e001e */
.L_x_44905:
[----:B------:R-:W-:Y:S05]  /*9f30*/  BSYNC B3 ;  /* 0x0000000000037941 */ /* 0x000fea0003800000 */
.L_x_44904:
[----:B------:R-:W-:-:S13]  /*9f40*/  ISETP.GE.U32.AND P0, PT, R27, 0xc, PT ;  /* 0x0000000c1b00780c */ /* 0x000fda0003f06070 */
[----:B------:R-:W-:Y:S05]  /*9f50*/  @!P0 BRA `(.L_x_44903) ;  /* 0x0000000400e08947 */ /* 0x000fea0003800000 */
[----:B------:R-:W-:Y:S01]  /*9f60*/  BSSY B3, `(.L_x_44908) ;  /* 0x0000075000037945 */ /* 0x000fe20003800000 */
[----:B------:R-:W-:-:S07]  /*9f70*/  VIADD R22, R23, 0x10 ;  /* 0x0000001017167836 */ /* 0x000fce0000000000 */
.L_x_44909:
        /* <DEDUP_REMOVED lines=116> */
.L_x_44908:
[----:B------:R-:W-:Y:S02]  /*a6c0*/  IMAD.MOV.U32 R22, RZ, RZ, R23 ;  /* 0x000000ffff167224 */ /* 0x000fe400078e0017 */
[----:B------:R-:W-:-:S07]  /*a6d0*/  IMAD.MOV.U32 R31, RZ, RZ, R30 ;  /* 0x000000ffff1f7224 */ /* 0x000fce00078e001e */
.L_x_44903:
[----:B------:R-:W-:Y:S05]  /*a6e0*/  BSYNC B2 ;  /* 0x0000000000027941 */ /* 0x000fea0003800000 */
.L_x_44902:
        /* <DEDUP_REMOVED lines=20> */
.L_x_44911:
[----:B------:R-:W-:Y:S05]  /*a830*/  BSYNC B2 ;  /* 0x0000000000027941 */ /* 0x000fea0003800000 */
.L_x_44910:
[----:B------:R-:W-:Y:S02]  /*a840*/  IMAD.MOV.U32 R23, RZ, RZ, R27 ;  /* 0x000000ffff177224 */ /* 0x000fe400078e001b */
[----:B------:R-:W-:-:S03]  /*a850*/  IMAD.MOV.U32 R22, RZ, RZ, R20 ;  /* 0x000000ffff167224 */ /* 0x000fc600078e0014 */
[----:B------:R-:W-:Y:S01]  /*a860*/  LOP3.LUT R23, R23, 0x80000000, R19, 0xb8, !PT ;  /* 0x8000000017177812 */ /* 0x000fe200078eb813 */
[----:B------:R-:W-:Y:S06]  /*a870*/  BRA `(.L_x_44897) ;  /* 0x00000000001c7947 */ /* 0x000fec0003800000 */
.L_x_44896:
[----:B------:R-:W-:-:S06]  /*a880*/  DSETP.GTU.AND P0, PT, R10, +INF , PT ;  /* 0x7ff000000a00742a */ /* 0x000fcc0003f0c000 */
[----:B------:R-:W-:-:S14]  /*a890*/  DSETP.LE.AND P0, PT, R20, +INF , !P0 ;  /* 0x7ff000001400742a */ /* 0x000fdc0004703000 */
[----:B------:R-:W0:Y:S01]  /*a8a0*/  @!P0 LDC.64 R22, c[0x0][0x220] ;  /* 0x00008800ff168b82 */ /* 0x000e220000000a00 */
[----:B------:R-:W-:Y:S02]  /*a8b0*/  @P0 DSETP.NEU.AND P2, PT, R20, +INF , PT ;  /* 0x7ff000001400042a */ /* 0x000fe40003f4d000 */
[----:B0-----:R-:W-:-:S06]  /*a8c0*/  @!P0 DADD R22, R8, R22 ;  /* 0x0000000008168229 */ /* 0x001fcc0000000016 */
[----:B------:R-:W-:Y:S02]  /*a8d0*/  @P0 FSEL R22, R18, RZ, P2 ;  /* 0x000000ff12160208 */ /* 0x000fe40001000000 */
[----:B------:R-:W-:-:S07]  /*a8e0*/  @P0 FSEL R23, R19, -QNAN , P2 ;  /* 0xfff8000013170808 */ /* 0x000fce0001000000 */
.L_x_44897:
[----:B------:R-:W-:Y:S05]  /*a8f0*/  BSYNC B0 ;  /* 0x0000000000007941 */ /* 0x000fea0003800000 */
.L_x_44895:
[----:B------:R-:W-:-:S06]  /*a900*/  DSETP.GEU.AND P0, PT, R22, RZ, PT ;  /* 0x000000ff1600722a */ /* 0x000fcc0003f0e000 */
[----:B------:R-:W-:Y:S02]  /*a910*/  DSETP.LT.XOR P0, PT, R8, RZ, !P0 ;  /* 0x000000ff0800722a */ /* 0x000fe40004701800 */
[----:B------:R-:W-:-:S04]  /*a920*/  DADD R8, R22, R8 ;  /* 0x0000000016087229 */ /* 0x000fc80000000008 */
[----:B------:R-:W-:-:S06]  /*a930*/  DSETP.NEU.AND P0, PT, R22, RZ, P0 ;  /* 0x000000ff1600722a */ /* 0x000fcc000070d000 */
[----:B------:R-:W-:Y:S02]  /*a940*/  FSEL R10, R8, R22, P0 ;  /* 0x00000016080a7208 */ /* 0x000fe40000000000 */
[----:B------:R-:W-:-:S07]  /*a950*/  FSEL R11, R9, R23, P0 ;  /* 0x00000017090b7208 */ /* 0x000fce0000000000 */
.L_x_44894:
[----:B------:R-:W-:Y:S05]  /*a960*/  BSYNC B1 ;  /* 0x0000000000017941 */ /* 0x000fea0003800000 */
.L_x_44893:
        /* <DEDUP_REMOVED lines=43> */
.L_x_44920:
        /* <DEDUP_REMOVED lines=12> */
.L_x_44919:
[----:B------:R-:W-:-:S07]  /*ace0*/  IMAD.MOV.U32 R22, RZ, RZ, R29 ;  /* 0x000000ffff167224 */ /* 0x000fce00078e001d */
.L_x_44918:
[----:B------:R-:W-:Y:S05]  /*acf0*/  BSYNC B2 ;  /* 0x0000000000027941 */ /* 0x000fea0003800000 */
.L_x_44917:
        /* <DEDUP_REMOVED lines=13> */
.L_x_44926:
        /* <DEDUP_REMOVED lines=33> */
.L_x_44925:
[----:B------:R-:W-:Y:S02]  /*afe0*/  IMAD.MOV.U32 R22, RZ, RZ, R29 ;  /* 0x000000ffff167224 */ /* 0x000fe400078e001d */
[----:B------:R-:W-:-:S07]  /*aff0*/  IMAD.MOV.U32 R31, RZ, RZ, R30 ;  /* 0x000000ffff1f7224 */ /* 0x000fce00078e001e */
.L_x_44924:
[----:B------:R-:W-:Y:S05]  /*b000*/  BSYNC B3 ;  /* 0x0000000000037941 */ /* 0x000fea0003800000 */
.L_x_44923:
[----:B------:R-:W-:-:S13]  /*b010*/  ISETP.GE.U32.AND P0, PT, R27, 0xc, PT ;  /* 0x0000000c1b00780c */ /* 0x000fda0003f06070 */
[----:B------:R-:W-:Y:S05]  /*b020*/  @!P0 BRA `(.L_x_44922) ;  /* 0x0000000400e08947 */ /* 0x000fea0003800000 */
[----:B------:R-:W-:Y:S01]  /*b030*/  BSSY B3, `(.L_x_44927) ;  /* 0x0000075000037945 */ /* 0x000fe20003800000 */
[----:B------:R-:W-:-:S07]  /*b040*/  VIADD R22, R23, 0x10 ;  /* 0x0000001017167836 */ /* 0x000fce0000000000 */
.L_x_44928:
        /* <DEDUP_REMOVED lines=116> */
.L_x_44927:
[----:B------:R-:W-:Y:S02]  /*b790*/  IMAD.MOV.U32 R22, RZ, RZ, R23 ;  /* 0x000000ffff167224 */ /* 0x000fe400078e0017 */
[----:B------:R-:W-:-:S07]  /*b7a0*/  IMAD.MOV.U32 R31, RZ, RZ, R30 ;  /* 0x000000ffff1f7224 */ /* 0x000fce00078e001e */
.L_x_44922:
[----:B------:R-:W-:Y:S05]  /*b7b0*/  BSYNC B2 ;  /* 0x0000000000027941 */ /* 0x000fea0003800000 */
.L_x_44921:
        /* <DEDUP_REMOVED lines=20> */
.L_x_44930:
[----:B------:R-:W-:Y:S05]  /*b900*/  BSYNC B2 ;  /* 0x0000000000027941 */ /* 0x000fea0003800000 */
.L_x_44929:
[----:B------:R-:W-:Y:S02]  /*b910*/  IMAD.MOV.U32 R23, RZ, RZ, R27 ;  /* 0x000000ffff177224 */ /* 0x000fe400078e001b */
[----:B------:R-:W-:-:S03]  /*b920*/  IMAD.MOV.U32 R22, RZ, RZ, R20 ;  /* 0x000000ffff167224 */ /* 0x000fc600078e0014 */
[----:B------:R-:W-:Y:S01]  /*b930*/  LOP3.LUT R23, R23, 0x80000000, R19, 0xb8, !PT ;  /* 0x8000000017177812 */ /* 0x000fe200078eb813 */
[----:B------:R-:W-:Y:S06]  /*b940*/  BRA `(.L_x_44916) ;  /* 0x00000000001c7947 */ /* 0x000fec0003800000 */
.L_x_44915:
[----:B------:R-:W-:-:S06]  /*b950*/  DSETP.GTU.AND P0, PT, R8, +INF , PT ;  /* 0x7ff000000800742a */ /* 0x000fcc0003f0c000 */
[----:B------:R-:W-:-:S14]  /*b960*/  DSETP.LE.AND P0, PT, R20, +INF , !P0 ;  /* 0x7ff000001400742a */ /* 0x000fdc0004703000 */
[----:B------:R-:W0:Y:S01]  /*b970*/  @!P0 LDC.64 R22, c[0x0][0x220] ;  /* 0x00008800ff168b82 */ /* 0x000e220000000a00 */
[----:B------:R-:W-:Y:S02]  /*b980*/  @P0 DSETP.NEU.AND P2, PT, R20, +INF , PT ;  /* 0x7ff000001400042a */ /* 0x000fe40003f4d000 */
[----:B0-----:R-:W-:-:S06]  /*b990*/  @!P0 DADD R22, R6, R22 ;  /* 0x0000000006168229 */ /* 0x001fcc0000000016 */
[----:B------:R-:W-:Y:S02]  /*b9a0*/  @P0 FSEL R22, R18, RZ, P2 ;  /* 0x000000ff12160208 */ /* 0x000fe40001000000 */
[----:B------:R-:W-:-:S07]  /*b9b0*/  @P0 FSEL R23, R19, -QNAN , P2 ;  /* 0xfff8000013170808 */ /* 0x000fce0001000000 */
.L_x_44916:
[----:B------:R-:W-:Y:S05]  /*b9c0*/  BSYNC B0 ;  /* 0x0000000000007941 */ /* 0x000fea0003800000 */
.L_x_44914:
[----:B------:R-:W-:-:S06]  /*b9d0*/  DSETP.GEU.AND P0, PT, R22, RZ, PT ;  /* 0x000000ff1600722a */ /* 0x000fcc0003f0e000 */
[----:B------:R-:W-:Y:S02]  /*b9e0*/  DSETP.LT.XOR P0, PT, R6, RZ, !P0 ;  /* 0x000000ff0600722a */ /* 0x000fe40004701800 */
[----:B------:R-:W-:-:S04]  /*b9f0*/  DADD R6, R22, R6 ;  /* 0x0000000016067229 */ /* 0x000fc80000000006 */
[----:B------:R-:W-:-:S06]  /*ba00*/  DSETP.NEU.AND P0, PT, R22, RZ, P0 ;  /* 0x000000ff1600722a */ /* 0x000fcc000070d000 */
[----:B------:R-:W-:Y:S02]  /*ba10*/  FSEL R8, R6, R22, P0 ;  /* 0x0000001606087208 */ /* 0x000fe40000000000 */
[----:B------:R-:W-:-:S07]  /*ba20*/  FSEL R9, R7, R23, P0 ;  /* 0x0000001707097208 */ /* 0x000fce0000000000 */
.L_x_44913:
[----:B------:R-:W-:Y:S05]  /*ba30*/  BSYNC B1 ;  /* 0x0000000000017941 */ /* 0x000fea0003800000 */
.L_x_44912:
        /* <DEDUP_REMOVED lines=43> */
.L_x_44939:
        /* <DEDUP_REMOVED lines=12> */
.L_x_44938:
[----:B------:R-:W-:-:S07]  /*bdb0*/  IMAD.MOV.U32 R22, RZ, RZ, R29 ;  /* 0x000000ffff167224 */ /* 0x000fce00078e001d */
.L_x_44937:
[----:B------:R-:W-:Y:S05]  /*bdc0*/  BSYNC B2 ;  /* 0x0000000000027941 */ /* 0x000fea0003800000 */
.L_x_44936:
        /* <DEDUP_REMOVED lines=13> */
.L_x_44945:
        /* <DEDUP_REMOVED lines=33> */
.L_x_44944:
[----:B------:R-:W-:Y:S02]  /*c0b0*/  IMAD.MOV.U32 R22, RZ, RZ, R29 ;  /* 0x000000ffff167224 */ /* 0x000fe400078e001d */
[----:B------:R-:W-:-:S07]  /*c0c0*/  IMAD.MOV.U32 R31, RZ, RZ, R30 ;  /* 0x000000ffff1f7224 */ /* 0x000fce00078e001e */
.L_x_44943:
[----:B------:R-:W-:Y:S05]  /*c0d0*/  BSYNC B3 ;  /* 0x0000000000037941 */ /* 0x000fea0003800000 */
.L_x_44942:
[----:B------:R-:W-:-:S13]  /*c0e0*/  ISETP.GE.U32.AND P0, PT, R27, 0xc, PT ;  /* 0x0000000c1b00780c */ /* 0x000fda0003f06070 */
[----:B------:R-:W-:Y:S05]  /*c0f0*/  @!P0 BRA `(.L_x_44941) ;  /* 0x0000000400e08947 */ /* 0x000fea0003800000 */
[----:B------:R-:W-:Y:S01]  /*c100*/  BSSY B3, `(.L_x_44946) ;  /* 0x0000075000037945 */ /* 0x000fe20003800000 */
[----:B------:R-:W-:-:S07]  /*c110*/  VIADD R22, R23, 0x10 ;  /* 0x0000001017167836 */ /* 0x000fce0000000000 */
.L_x_44947:
        /* <DEDUP_REMOVED lines=116> */
.L_x_44946:
[----:B------:R-:W-:Y:S02]  /*c860*/  IMAD.MOV.U32 R22, RZ, RZ, R23 ;  /* 0x000000ffff167224 */ /* 0x000fe400078e0017 */
[----:B------:R-:W-:-:S07]  /*c870*/  IMAD.MOV.U32 R31, RZ, RZ, R30 ;  /* 0x000000ffff1f7224 */ /* 0x000fce00078e001e */
.L_x_44941:
[----:B------:R-:W-:Y:S05]  /*c880*/  BSYNC B2 ;  /* 0x0000000000027941 */ /* 0x000fea0003800000 */
.L_x_44940:
        /* <DEDUP_REMOVED lines=20> */
.L_x_44949:
[----:B------:R-:W-:Y:S05]  /*c9d0*/  BSYNC B2 ;  /* 0x0000000000027941 */ /* 0x000fea0003800000 */
.L_x_44948:
[----:B------:R-:W-:Y:S02]  /*c9e0*/  IMAD.MOV.U32 R23, RZ, RZ, R27 ;  /* 0x000000ffff177224 */ /* 0x000fe400078e001b */
[----:B------:R-:W-:-:S03]  /*c9f0*/  IMAD.MOV.U32 R22, RZ, RZ, R20 ;  /* 0x000000ffff167224 */ /* 0x000fc600078e0014 */
[----:B------:R-:W-:Y:S01]  /*ca00*/  LOP3.LUT R23, R23, 0x80000000, R19, 0xb8, !PT ;  /* 0x8000000017177812 */ /* 0x000fe200078eb813 */
[----:B------:R-:W-:Y:S06]  /*ca10*/  BRA `(.L_x_44935) ;  /* 0x00000000001c7947 */ /* 0x000fec0003800000 */
.L_x_44934:
[----:B------:R-:W-:-:S06]  /*ca20*/  DSETP.GTU.AND P0, PT, R6, +INF , PT ;  /* 0x7ff000000600742a */ /* 0x000fcc0003f0c000 */
[----:B------:R-:W-:-:S14]  /*ca30*/  DSETP.LE.AND P0, PT, R20, +INF , !P0 ;  /* 0x7ff000001400742a */ /* 0x000fdc0004703000 */
[----:B------:R-:W0:Y:S01]  /*ca40*/  @!P0 LDC.64 R22, c[0x0][0x220] ;  /* 0x00008800ff168b82 */ /* 0x000e220000000a00 */
[----:B------:R-:W-:Y:S02]  /*ca50*/  @P0 DSETP.NEU.AND P2, PT, R20, +INF , PT ;  /* 0x7ff000001400042a */ /* 0x000fe40003f4d000 */
[----:B0-----:R-:W-:-:S06]  /*ca60*/  @!P0 DADD R22, R4, R22 ;  /* 0x0000000004168229 */ /* 0x001fcc0000000016 */
[----:B------:R-:W-:Y:S02]  /*ca70*/  @P0 FSEL R22, R18, RZ, P2 ;  /* 0x000000ff12160208 */ /* 0x000fe40001000000 */
[----:B------:R-:W-:-:S07]  /*ca80*/  @P0 FSEL R23, R19, -QNAN , P2 ;  /* 0xfff8000013170808 */ /* 0x000fce0001000000 */
.L_x_44935:
[----:B------:R-:W-:Y:S05]  /*ca90*/  BSYNC B0 ;  /* 0x0000000000007941 */ /* 0x000fea0003800000 */
.L_x_44933:
[----:B------:R-:W-:-:S06]  /*caa0*/  DSETP.GEU.AND P0, PT, R22, RZ, PT ;  /* 0x000000ff1600722a */ /* 0x000fcc0003f0e000 */
[----:B------:R-:W-:Y:S02]  /*cab0*/  DSETP.LT.XOR P0, PT, R4, RZ, !P0 ;  /* 0x000000ff0400722a */ /* 0x000fe40004701800 */
[----:B------:R-:W-:-:S04]  /*cac0*/  DADD R4, R22, R4 ;  /* 0x0000000016047229 */ /* 0x000fc80000000004 */
[----:B------:R-:W-:-:S06]  /*cad0*/  DSETP.NEU.AND P0, PT, R22, RZ, P0 ;  /* 0x000000ff1600722a */ /* 0x000fcc000070d000 */
[----:B------:R-:W-:Y:S02]  /*cae0*/  FSEL R6, R4, R22, P0 ;  /* 0x0000001604067208 */ /* 0x000fe40000000000 */
[----:B------:R-:W-:-:S07]  /*caf0*/  FSEL R7, R5, R23, P0 ;  /* 0x0000001705077208 */ /* 0x000fce0000000000 */
.L_x_44932:
[----:B------:R-:W-:Y:S05]  /*cb00*/  BSYNC B1 ;  /* 0x0000000000017941 */ /* 0x000fea0003800000 */
.L_x_44931:
        /* <DEDUP_REMOVED lines=43> */
.L_x_44958:
        /* <DEDUP_REMOVED lines=12> */
.L_x_44957:
[----:B------:R-:W-:-:S07]  /*ce80*/  IMAD.MOV.U32 R27, RZ, RZ, R28 ;  /* 0x000000ffff1b7224 */ /* 0x000fce00078e001c */
.L_x_44956:
[----:B------:R-:W-:Y:S05]  /*ce90*/  BSYNC B2 ;  /* 0x0000000000027941 */ /* 0x000fea0003800000 */
.L_x_44955:
        /* <DEDUP_REMOVED lines=13> */
.L_x_44964:
        /* <DEDUP_REMOVED lines=33> */
.L_x_44963:
[----:B------:R-:W-:-:S07]  /*d180*/  IMAD.MOV.U32 R27, RZ, RZ, R29 ;  /* 0x000000ffff1b7224 */ /* 0x000fce00078e001d */
.L_x_44962:
[----:B------:R-:W-:Y:S05]  /*d190*/  BSYNC B3 ;  /* 0x0000000000037941 */ /* 0x000fea0003800000 */
.L_x_44961:
[----:B------:R-:W-:-:S13]  /*d1a0*/  ISETP.GE.U32.AND P0, PT, R28, 0xc, PT ;  /* 0x0000000c1c00780c */ /* 0x000fda0003f06070 */
[----:B------:R-:W-:Y:S05]  /*d1b0*/  @!P0 BRA `(.L_x_44960) ;  /* 0x0000000400dc8947 */ /* 0x000fea0003800000 */
[----:B------:R-:W-:Y:S01]  /*d1c0*/  BSSY B3, `(.L_x_44965) ;  /* 0x0000075000037945 */ /* 0x000fe20003800000 */
[----:B------:R-:W-:-:S07]  /*d1d0*/  VIADD R21, R21, 0x10 ;  /* 0x0000001015157836 */ /* 0x000fce0000000000 */
.L_x_44966:
        /* <DEDUP_REMOVED lines=116> */
.L_x_44965:
[----:B------:R-:W-:-:S07]  /*d920*/  IMAD.MOV.U32 R30, RZ, RZ, R28 ;  /* 0x000000ffff1e7224 */ /* 0x000fce00078e001c */
.L_x_44960:
[----:B------:R-:W-:Y:S05]  /*d930*/  BSYNC B2 ;  /* 0x0000000000027941 */ /* 0x000fea0003800000 */
.L_x_44959:
        /* <DEDUP_REMOVED lines=21> */
.L_x_44968:
[----:B------:R-:W-:Y:S05]  /*da90*/  BSYNC B2 ;  /* 0x0000000000027941 */ /* 0x000fea0003800000 */
.L_x_44967:
[----:B------:R-:W-:Y:S02]  /*daa0*/  IMAD.MOV.U32 R5, RZ, RZ, R23 ;  /* 0x000000ffff057224 */ /* 0x000fe400078e0017 */
[----:B------:R-:W-:-:S03]  /*dab0*/  IMAD.MOV.U32 R4, RZ, RZ, R20 ;  /* 0x000000ffff047224 */ /* 0x000fc600078e0014 */
[----:B------:R-:W-:Y:S01]  /*dac0*/  LOP3.LUT R5, R5, 0x80000000, R19, 0xb8, !PT ;  /* 0x8000000005057812 */ /* 0x000fe200078eb813 */
[----:B------:R-:W-:Y:S06]  /*dad0*/  BRA `(.L_x_44954) ;  /* 0x00000000001c7947 */ /* 0x000fec0003800000 */
.L_x_44953:
[----:B------:R-:W-:-:S06]  /*dae0*/  DSETP.GTU.AND P0, PT, R22, +INF , PT ;  /* 0x7ff000001600742a */ /* 0x000fcc0003f0c000 */
[----:B------:R-:W-:-:S14]  /*daf0*/  DSETP.LE.AND P0, PT, R20, +INF , !P0 ;  /* 0x7ff000001400742a */ /* 0x000fdc0004703000 */
[----:B------:R-:W0:Y:S01]  /*db00*/  @!P0 LDC.64 R4, c[0x0][0x220] ;  /* 0x00008800ff048b82 */ /* 0x000e220000000a00 */
[----:B------:R-:W-:Y:S02]  /*db10*/  @P0 DSETP.NEU.AND P2, PT, R20, +INF , PT ;  /* 0x7ff000001400042a */ /* 0x000fe40003f4d000 */
[----:B0-----:R-:W-:-:S06]  /*db20*/  @!P0 DADD R4, R2, R4 ;  /* 0x0000000002048229 */ /* 0x001fcc0000000004 */
[----:B------:R-:W-:Y:S02]  /*db30*/  @P0 FSEL R4, R18, RZ, P2 ;  /* 0x000000ff12040208 */ /* 0x000fe40001000000 */
[----:B------:R-:W-:-:S07]  /*db40*/  @P0 FSEL R5, R19, -QNAN , P2 ;  /* 0xfff8000013050808 */ /* 0x000fce0001000000 */
.L_x_44954:
[----:B------:R-:W-:Y:S05]  /*db50*/  BSYNC B0 ;  /* 0x0000000000007941 */ /* 0x000fea0003800000 */
.L_x_44952:
[----:B------:R-:W-:-:S06]  /*db60*/  DSETP.GEU.AND P0, PT, R4, RZ, PT ;  /* 0x000000ff0400722a */ /* 0x000fcc0003f0e000 */
[----:B------:R-:W-:Y:S02]  /*db70*/  DSETP.LT.XOR P0, PT, R2, RZ, !P0 ;  /* 0x000000ff0200722a */ /* 0x000fe40004701800 */
[----:B------:R-:W-:-:S04]  /*db80*/  DADD R2, R4, R2 ;  /* 0x0000000004027229 */ /* 0x000fc80000000002 */
[----:B------:R-:W-:-:S06]  /*db90*/  DSETP.NEU.AND P0, PT, R4, RZ, P0 ;  /* 0x000000ff0400722a */ /* 0x000fcc000070d000 */
[----:B------:R-:W-:Y:S02]  /*dba0*/  FSEL R4, R2, R4, P0 ;  /* 0x0000000402047208 */ /* 0x000fe40000000000 */
[----:B------:R-:W-:-:S07]  /*dbb0*/  FSEL R5, R3, R5, P0 ;  /* 0x0000000503057208 */ /* 0x000fce0000000000 */
.L_x_44951:
[----:B------:R-:W-:Y:S05]  /*dbc0*/  BSYNC B1 ;  /* 0x0000000000017941 */ /* 0x000fea0003800000 */
.L_x_44950:
        /* <DEDUP_REMOVED lines=43> */
.L_x_44977:
        /* <DEDUP_REMOVED lines=12> */
.L_x_44976:
[----:B------:R-:W-:-:S07]  /*df40*/  IMAD.MOV.U32 R23, RZ, RZ, R28 ;  /* 0x000000ffff177224 */ /* 0x000fce00078e001c */
.L_x_44975:
[----:B------:R-:W-:Y:S05]  /*df50*/  BSYNC B2 ;  /* 0x0000000000027941 */ /* 0x000fea0003800000 */
.L_x_44974:
        /* <DEDUP_REMOVED lines=13> */
.L_x_44983:
        /* <DEDUP_REMOVED lines=33> */
.L_x_44982:
[----:B------:R-:W-:-:S07]  /*e240*/  IMAD.MOV.U32 R23, RZ, RZ, R29 ;  /* 0x000000ffff177224 */ /* 0x000fce00078e001d */
.L_x_44981:
[----:B------:R-:W-:Y:S05]  /*e250*/  BSYNC B3 ;  /* 0x0000000000037941 */ /* 0x000fea0003800000 */
.L_x_44980:
[----:B------:R-:W-:-:S13]  /*e260*/  ISETP.GE.U32.AND P0, PT, R28, 0xc, PT ;  /* 0x0000000c1c00780c */ /* 0x000fda0003f06070 */
[----:B------:R-:W-:Y:S05]  /*e270*/  @!P0 BRA `(.L_x_44979) ;  /* 0x0000000400e08947 */ /* 0x000fea0003800000 */
[----:B------:R-:W-:Y:S01]  /*e280*/  BSSY B3, `(.L_x_44984) ;  /* 0x0000075000037945 */ /* 0x000fe20003800000 */
[----:B------:R-:W-:-:S07]  /*e290*/  VIADD R23, R27, 0x10 ;  /* 0x000000101b177836 */ /* 0x000fce0000000000 */
.L_x_44985:
        /* <DEDUP_REMOVED lines=116> */
.L_x_44984:
[----:B------:R-:W-:Y:S02]  /*e9e0*/  IMAD.MOV.U32 R23, RZ, RZ, R27 ;  /* 0x000000ffff177224 */ /* 0x000fe400078e001b */
[----:B------:R-:W-:-:S07]  /*e9f0*/  IMAD.MOV.U32 R30, RZ, RZ, R28 ;  /* 0x000000ffff1e7224 */ /* 0x000fce00078e001c */
.L_x_44979:
[----:B------:R-:W-:Y:S05]  /*ea00*/  BSYNC B2 ;  /* 0x0000000000027941 */ /* 0x000fea0003800000 */
.L_x_44978:
        /* <DEDUP_REMOVED lines=21> */
.L_x_44987:
[----:B------:R-:W-:Y:S05]  /*eb60*/  BSYNC B2 ;  /* 0x0000000000027941 */ /* 0x000fea0003800000 */
.L_x_44986:
[----:B------:R-:W-:-:S05]  /*eb70*/  IMAD.MOV.U32 R21, RZ, RZ, R27 ;  /* 0x000000ffff157224 */ /* 0x000fca00078e001b */
[----:B------:R-:W-:Y:S01]  /*eb80*/  LOP3.LUT R21, R21, 0x80000000, R3, 0xb8, !PT ;  /* 0x8000000015157812 */ /* 0x000fe200078eb803 */
[----:B------:R-:W-:Y:S06]  /*eb90*/  BRA `(.L_x_44973) ;  /* 0x00000000001c7947 */ /* 0x000fec0003800000 */
.L_x_44972:
[----:B------:R-:W-:-:S06]  /*eba0*/  DSETP.GTU.AND P0, PT, R18, +INF , PT ;  /* 0x7ff000001200742a */ /* 0x000fcc0003f0c000 */
[----:B------:R-:W-:-:S14]  /*ebb0*/  DSETP.LE.AND P0, PT, R22, +INF , !P0 ;  /* 0x7ff000001600742a */ /* 0x000fdc0004703000 */
[----:B------:R-:W0:Y:S01]  /*ebc0*/  @!P0 LDC.64 R20, c[0x0][0x220] ;  /* 0x00008800ff148b82 */ /* 0x000e220000000a00 */
[----:B------:R-:W-:Y:S02]  /*ebd0*/  @P0 DSETP.NEU.AND P2, PT, R22, +INF , PT ;  /* 0x7ff000001600042a */ /* 0x000fe40003f4d000 */
[----:B0-----:R-:W-:-:S06]  /*ebe0*/  @!P0 DADD R20, R24, R20 ;  /* 0x0000000018148229 */ /* 0x001fcc0000000014 */
[----:B------:R-:W-:Y:S02]  /*ebf0*/  @P0 FSEL R20, R2, RZ, P2 ;  /* 0x000000ff02140208 */ /* 0x000fe40001000000 */
[----:B------:R-:W-:-:S07]  /*ec00*/  @P0 FSEL R21, R3, -QNAN , P2 ;  /* 0xfff8000003150808 */ /* 0x000fce0001000000 */
.L_x_44973:
[----:B------:R-:W-:Y:S05]  /*ec10*/  BSYNC B0 ;  /* 0x0000000000007941 */ /* 0x000fea0003800000 */
.L_x_44971:
[----:B------:R-:W-:-:S06]  /*ec20*/  DSETP.GEU.AND P0, PT, R20, RZ, PT ;  /* 0x000000ff1400722a */ /* 0x000fcc0003f0e000 */
[----:B------:R-:W-:Y:S02]  /*ec30*/  DSETP.LT.XOR P0, PT, R24, RZ, !P0 ;  /* 0x000000ff1800722a */ /* 0x000fe40004701800 */
[----:B------:R-:W-:-:S04]  /*ec40*/  DADD R24, R20, R24 ;  /* 0x0000000014187229 */ /* 0x000fc80000000018 */
[----:B------:R-:W-:-:S06]  /*ec50*/  DSETP.NEU.AND P0, PT, R20, RZ, P0 ;  /* 0x000000ff1400722a */ /* 0x000fcc000070d000 */
[----:B------:R-:W-:Y:S02]  /*ec60*/  FSEL R2, R24, R20, P0 ;  /* 0x0000001418027208 */ /* 0x000fe40000000000 */
[----:B------:R-:W-:-:S07]  /*ec70*/  FSEL R3, R25, R21, P0 ;  /* 0x0000001519037208 */ /* 0x000fce0000000000 */
.L_x_44970:
[----:B------:R-:W-:Y:S05]  /*ec80*/  BSYNC B1 ;  /* 0x0000000000017941 */ /* 0x000fea0003800000 */
.L_x_44969:
        /* <DEDUP_REMOVED lines=43> */
.L_x_44996:
        /* <DEDUP_REMOVED lines=12> */
.L_x_44995:
[----:B------:R-:W-:-:S07]  /*f000*/  IMAD.MOV.U32 R25, RZ, RZ, R28 ;  /* 0x000000ffff197224 */ /* 0x000fce00078e001c */
.L_x_44994:
[----:B------:R-:W-:Y:S05]  /*f010*/  BSYNC B2 ;  /* 0x0000000000027941 */ /* 0x000fea0003800000 */
.L_x_44993:
        /* <DEDUP_REMOVED lines=13> */
.L_x_45002:
        /* <DEDUP_REMOVED lines=33> */
.L_x_45001:
[----:B------:R-:W-:-:S07]  /*f300*/  IMAD.MOV.U32 R25, RZ, RZ, R29 ;  /* 0x000000ffff197224 */ /* 0x000fce00078e001d */
.L_x_45000:
[----:B------:R-:W-:Y:S05]  /*f310*/  BSYNC B3 ;  /* 0x0000000000037941 */ /* 0x000fea0003800000 */
.L_x_44999:
[----:B------:R-:W-:-:S13]  /*f320*/  ISETP.GE.U32.AND P0, PT, R28, 0xc, PT ;  /* 0x0000000c1c00780c */ /* 0x000fda0003f06070 */
[----:B------:R-:W-:Y:S05]  /*f330*/  @!P0 BRA `(.L_x_44998) ;  /* 0x0000000400e08947 */ /* 0x000fea0003800000 */
[----:B------:R-:W-:Y:S01]  /*f340*/  BSSY B3, `(.L_x_45003) ;  /* 0x0000075000037945 */ /* 0x000fe20003800000 */
[----:B------:R-:W-:-:S07]  /*f350*/  VIADD R25, R27, 0x10 ;  /* 0x000000101b197836 */ /* 0x000fce0000000000 */
.L_x_45004:
        /* <DEDUP_REMOVED lines=116> */
.L_x_45003:
[----:B------:R-:W-:Y:S02]  /*faa0*/  IMAD.MOV.U32 R25, RZ, RZ, R27 ;  /* 0x000000ffff197224 */ /* 0x000fe400078e001b */
[----:B------:R-:W-:-:S07]  /*fab0*/  IMAD.MOV.U32 R30, RZ, RZ, R28 ;  /* 0x000000ffff1e7224 */ /* 0x000fce00078e001c */
.L_x_44998:
[----:B------:R-:W-:Y:S05]  /*fac0*/  BSYNC B2 ;  /* 0x0000000000027941 */ /* 0x000fea0003800000 */
.L_x_44997:
        /* <DEDUP_REMOVED lines=21> */
.L_x_45006:
[----:B------:R-:W-:Y:S05]  /*fc20*/  BSYNC B2 ;  /* 0x0000000000027941 */ /* 0x000fea0003800000 */
.L_x_45005:
[----:B------:R-:W-:-:S05]  /*fc30*/  IMAD.MOV.U32 R25, RZ, RZ, R27 ;  /* 0x000000ffff197224 */ /* 0x000fca00078e001b */
[----:B------:R-:W-:Y:S01]  /*fc40*/  LOP3.LUT R25, R25, 0x80000000, R19, 0xb8, !PT ;  /* 0x8000000019197812 */ /* 0x000fe200078eb813 */
[----:B------:R-:W-:Y:S06]  /*fc50*/  BRA `(.L_x_44992) ;  /* 0x00000000001c7947 */ /* 0x000fec0003800000 */
.L_x_44991:
[----:B------:R-:W-:-:S06]  /*fc60*/  DSETP.GTU.AND P0, PT, R20, +INF , PT ;  /* 0x7ff000001400742a */ /* 0x000fcc0003f0c000 */
[----:B------:R-:W-:-:S14]  /*fc70*/  DSETP.LE.AND P0, PT, R22, +INF , !P0 ;  /* 0x7ff000001600742a */ /* 0x000fdc0004703000 */
[----:B------:R-:W0:Y:S01]  /*fc80*/  @!P0 LDC.64 R24, c[0x0][0x220] ;  /* 0x00008800ff188b82 */ /* 0x000e220000000a00 */
[----:B------:R-:W-:Y:S02]  /*fc90*/  @P0 DSETP.NEU.AND P2, PT, R22, +INF , PT ;  /* 0x7ff000001600042a */ /* 0x000fe40003f4d000 */
[----:B0-----:R-:W-:-:S06]  /*fca0*/  @!P0 DADD R24, R16, R24 ;  /* 0x0000000010188229 */ /* 0x001fcc0000000018 */
[----:B------:R-:W-:Y:S02]  /*fcb0*/  @P0 FSEL R24, R18, RZ, P2 ;  /* 0x000000ff12180208 */ /* 0x000fe40001000000 */
[----:B------:R-:W-:-:S07]  /*fcc0*/  @P0 FSEL R25, R19, -QNAN , P2 ;  /* 0xfff8000013190808 */ /* 0x000fce0001000000 */
.L_x_44992:
[----:B------:R-:W-:Y:S05]  /*fcd0*/  BSYNC B0 ;  /* 0x0000000000007941 */ /* 0x000fea0003800000 */
.L_x_44990:
[----:B------:R-:W-:-:S06]  /*fce0*/  DSETP.GEU.AND P0, PT, R24, RZ, PT ;  /* 0x000000ff1800722a */ /* 0x000fcc0003f0e000 */
[----:B------:R-:W-:Y:S02]  /*fcf0*/  DSETP.LT.XOR P0, PT, R16, RZ, !P0 ;  /* 0x000000ff1000722a */ /* 0x000fe40004701800 */
[----:B------:R-:W-:-:S04]  /*fd00*/  DADD R16, R24, R16 ;  /* 0x0000000018107229 */ /* 0x000fc80000000010 */
[----:B------:R-:W-:-:S06]  /*fd10*/  DSETP.NEU.AND P0, PT, R24, RZ, P0 ;  /* 0x000000ff1800722a */ /* 0x000fcc000070d000 */
[----:B------:R-:W-:Y:S02]  /*fd20*/  FSEL R24, R16, R24, P0 ;  /* 0x0000001810187208 */ /* 0x000fe40000000000 */
[----:B------:R-:W-:-:S07]  /*fd30*/  FSEL R25, R17, R25, P0 ;  /* 0x0000001911197208 */ /* 0x000fce0000000000 */
.L_x_44989:
[----:B------:R-:W-:Y:S05]  /*fd40*/  BSYNC B1 ;  /* 0x0000000000017941 */ /* 0x000fea0003800000 */
.L_x_44988:
        /* <DEDUP_REMOVED lines=43> */
.L_x_45015:
        /* <DEDUP_REMOVED lines=12> */
.L_x_45014:
[----:B------:R-:W-:-:S07]  /*100c0*/  IMAD.MOV.U32 R23, RZ, RZ, R28 ;  /* 0x000000ffff177224 */ /* 0x000fce00078e001c */
.L_x_45013:
[----:B------:R-:W-:Y:S05]  /*100d0*/  BSYNC B2 ;  /* 0x0000000000027941 */ /* 0x000fea0003800000 */
.L_x_45012:
        /* <DEDUP_REMOVED lines=13> */
.L_x_45021:
        /* <DEDUP_REMOVED lines=33> */
.L_x_45020:
[----:B------:R-:W-:-:S07]  /*103c0*/  IMAD.MOV.U32 R23, RZ, RZ, R29 ;  /* 0x000000ffff177224 */ /* 0x000fce00078e001d */
.L_x_45019:
[----:B------:R-:W-:Y:S05]  /*103d0*/  BSYNC B3 ;  /* 0x0000000000037941 */ /* 0x000fea0003800000 */
.L_x_45018:
[----:B------:R-:W-:-:S13]  /*103e0*/  ISETP.GE.U32.AND P0, PT, R28, 0xc, PT ;  /* 0x0000000c1c00780c */ /* 0x000fda0003f06070 */
[----:B------:R-:W-:Y:S05]  /*103f0*/  @!P0 BRA `(.L_x_45017) ;  /* 0x0000000400e08947 */ /* 0x000fea0003800000 */
[----:B------:R-:W-:Y:S01]  /*10400*/  BSSY B3, `(.L_x_45022) ;  /* 0x0000075000037945 */ /* 0x000fe20003800000 */
[----:B------:R-:W-:-:S07]  /*10410*/  VIADD R23, R27, 0x10 ;  /* 0x000000101b177836 */ /* 0x000fce0000000000 */
.L_x_45023:
        /* <DEDUP_REMOVED lines=116> */
.L_x_45022:
[----:B------:R-:W-:Y:S02]  /*10b60*/  IMAD.MOV.U32 R23, RZ, RZ, R27 ;  /* 0x000000ffff177224 */ /* 0x000fe400078e001b */
[----:B------:R-:W-:-:S07]  /*10b70*/  IMAD.MOV.U32 R30, RZ, RZ, R28 ;  /* 0x000000ffff1e7224 */ /* 0x000fce00078e001c */
.L_x_45017:
[----:B------:R-:W-:Y:S05]  /*10b80*/  BSYNC B2 ;  /* 0x0000000000027941 */ /* 0x000fea0003800000 */
.L_x_45016:
        /* <DEDUP_REMOVED lines=21> */
.L_x_45025:
[----:B------:R-:W-:Y:S05]  /*10ce0*/  BSYNC B2 ;  /* 0x0000000000027941 */ /* 0x000fea0003800000 */
.L_x_45024:
[----:B------:R-:W-:-:S05]  /*10cf0*/  IMAD.MOV.U32 R23, RZ, RZ, R27 ;  /* 0x000000ffff177224 */ /* 0x000fca00078e001b */
[----:B------:R-:W-:Y:S01]  /*10d00*/  LOP3.LUT R23, R23, 0x80000000, R17, 0xb8, !PT ;  /* 0x8000000017177812 */ /* 0x000fe200078eb811 */
[----:B------:R-:W-:Y:S06]  /*10d10*/  BRA `(.L_x_45011) ;  /* 0x00000000001c7947 */ /* 0x000fec0003800000 */
.L_x_45010:
[----:B------:R-:W-:-:S06]  /*10d20*/  DSETP.GTU.AND P0, PT, R18, +INF , PT ;  /* 0x7ff000001200742a */ /* 0x000fcc0003f0c000 */
[----:B------:R-:W-:-:S14]  /*10d30*/  DSETP.LE.AND P0, PT, R20, +INF , !P0 ;  /* 0x7ff000001400742a */ /* 0x000fdc0004703000 */
[----:B------:R-:W0:Y:S01]  /*10d40*/  @!P0 LDC.64 R22, c[0x0][0x220] ;  /* 0x00008800ff168b82 */ /* 0x000e220000000a00 */
[----:B------:R-:W-:Y:S02]  /*10d50*/  @P0 DSETP.NEU.AND P2, PT, R20, +INF , PT ;  /* 0x7ff000001400042a */ /* 0x000fe40003f4d000 */
[----:B0-----:R-:W-:-:S06]  /*10d60*/  @!P0 DADD R22, R14, R22 ;  /* 0x000000000e168229 */ /* 0x001fcc0000000016 */
[----:B------:R-:W-:Y:S02]  /*10d70*/  @P0 FSEL R22, R16, RZ, P2 ;  /* 0x000000ff10160208 */ /* 0x000fe40001000000 */
[----:B------:R-:W-:-:S07]  /*10d80*/  @P0 FSEL R23, R17, -QNAN , P2 ;  /* 0xfff8000011170808 */ /* 0x000fce0001000000 */
.L_x_45011:
[----:B------:R-:W-:Y:S05]  /*10d90*/  BSYNC B0 ;  /* 0x0000000000007941 */ /* 0x000fea0003800000 */
.L_x_45009:
[----:B------:R-:W-:-:S06]  /*10da0*/  DSETP.GEU.AND P0, PT, R22, RZ, PT ;  /* 0x000000ff1600722a */ /* 0x000fcc0003f0e000 */
[----:B------:R-:W-:Y:S02]  /*10db0*/  DSETP.LT.XOR P0, PT, R14, RZ, !P0 ;  /* 0x000000ff0e00722a */ /* 0x000fe40004701800 */
[----:B------:R-:W-:-:S04]  /*10dc0*/  DADD R14, R22, R14 ;  /* 0x00000000160e7229 */ /* 0x000fc8000000000e */
[----:B------:R-:W-:-:S06]  /*10dd0*/  DSETP.NEU.AND P0, PT, R22, RZ, P0 ;  /* 0x000000ff1600722a */ /* 0x000fcc000070d000 */
[----:B------:R-:W-:Y:S02]  /*10de0*/  FSEL R16, R14, R22, P0 ;  /* 0x000000160e107208 */ /* 0x000fe40000000000 */
[----:B------:R-:W-:-:S07]  /*10df0*/  FSEL R17, R15, R23, P0 ;  /* 0x000000170f117208 */ /* 0x000fce0000000000 */
.L_x_45008:
[----:B------:R-:W-:Y:S05]  /*10e00*/  BSYNC B1 ;  /* 0x0000000000017941 */ /* 0x000fea0003800000 */
.L_x_45007:
        /* <DEDUP_REMOVED lines=21> */
.L_x_45028:
[----:B------:R-:W-:-:S13]  /*10f60*/  ISETP.GE.AND P0, PT, R26, UR4, PT ;  /* 0x000000041a007c0c */ /* 0x000fda000bf06270 */
[----:B------:R-:W-:Y:S05]  /*10f70*/  @P0 BRA `(.L_x_45030) ;  /* 0x0000000000300947 */ /* 0x000fea0003800000 */
[----:B-1----:R-:W1:Y:S01]  /*10f80*/  LDC.64 R8, c[0x0][0x228] ;  /* 0x00008a00ff087b82 */ /* 0x002e620000000a00 */
[C---:B------:R-:W-:Y:S02]  /*10f90*/  VIADD R11, R26.reuse, UR6 ;  /* 0x000000061a0b7c36 */ /* 0x040fe40008000000 */
[----:B------:R-:W-:Y:S02]  /*10fa0*/  VIADD R26, R26, 0x80 ;  /* 0x000000801a1a7836 */ /* 0x000fe40000000000 */
[----:B-1----:R-:W-:-:S05]  /*10fb0*/  IMAD.WIDE.U32 R8, R11, 0x8, R8 ;  /* 0x000000080b087825 */ /* 0x002fca00078e0008 */
[----:B------:R1:W-:Y:S02]  /*10fc0*/  STG.E.64 desc[UR8][R8.64], R6 ;  /* 0x0000000608007986 */ /* 0x0003e4000c101b08 */
.L_x_45029:
[----:B------:R-:W-:-:S13]  /*10fd0*/  ISETP.GE.AND P0, PT, R26, UR4, PT ;  /* 0x000000041a007c0c */ /* 0x000fda000bf06270 */
[----:B------:R-:W-:Y:S05]  /*10fe0*/  @P0 BRA `(.L_x_45031) ;  /* 0x0000000000340947 */ /* 0x000fea0003800000 */
[----:B-1----:R-:W1:Y:S01]  /*10ff0*/  LDC.64 R6, c[0x0][0x228] ;  /* 0x00008a00ff067b82 */ /* 0x002e620000000a00 */
[C---:B------:R-:W-:Y:S02]  /*11000*/  VIADD R9, R26.reuse, UR6 ;  /* 0x000000061a097c36 */ /* 0x040fe40008000000 */
[----:B------:R-:W-:Y:S02]  /*11010*/  VIADD R26, R26, 0x80 ;  /* 0x000000801a1a7836 */ /* 0x000fe40000000000 */
[----:B-1----:R-:W-:-:S05]  /*11020*/  IMAD.WIDE.U32 R6, R9, 0x8, R6 ;  /* 0x0000000809067825 */ /* 0x002fca00078e0006 */
[----:B------:R2:W-:Y:S02]  /*11030*/  STG.E.64 desc[UR8][R6.64], R4 ;  /* 0x0000000406007986 */ /* 0x0005e4000c101b08 */
.L_x_45030:
        /* <DEDUP_REMOVED lines=8> */
.L_x_45031:
[----:B------:R-:W-:Y:S05]  /*110c0*/  BSYNC B1 ;  /* 0x0000000000017941 */ /* 0x000fea0003800000 */
.L_x_45027:
[----:B------:R-:W-:-:S13]  /*110d0*/  ISETP.GE.AND P0, PT, R26, UR4, PT ;  /* 0x000000041a007c0c */ /* 0x000fda000bf06270 */
[----:B--2---:R-:W2:Y:S01]  /*110e0*/  @!P0 LDC.64 R2, c[0x0][0x228] ;  /* 0x00008a00ff028b82 */ /* 0x004ea20000000a00 */
[C---:B------:R-:W-:Y:S02]  /*110f0*/  @!P0 VIADD R5, R26.reuse, UR6 ;  /* 0x000000061a058c36 */ /* 0x040fe40008000000 */
[----:B------:R-:W-:Y:S02]  /*11100*/  @!P0 VIADD R26, R26, 0x80 ;  /* 0x000000801a1a8836 */ /* 0x000fe40000000000 */
[----:B--2---:R-:W-:-:S05]  /*11110*/  @!P0 IMAD.WIDE.U32 R2, R5, 0x8, R2 ;  /* 0x0000000805028825 */ /* 0x004fca00078e0002 */
[----:B------:R3:W-:Y:S02]  /*11120*/  @!P0 STG.E.64 desc[UR8][R2.64], R24 ;  /* 0x0000001802008986 */ /* 0x0007e4000c101b08 */
.L_x_45032:
[----:B------:R-:W-:Y:S05]  /*11130*/  BSYNC B0 ;  /* 0x0000000000007941 */ /* 0x000fea0003800000 */
.L_x_45026:
        /* <DEDUP_REMOVED lines=8> */
.L_x_45033:
        /* <DEDUP_REMOVED lines=12> */
.L_x_57568:


//--------------------- .text._ZN2at6native29vectorized_elementwise_kernelILi8ENS0_13AUnaryFunctorIdddZZZNS0_21remainder_kernel_cudaERNS_18TensorIteratorBaseEENKUlvE0_clEvENKUlvE_clEvEUlddE_EESt5arrayIPcLm2EEEEviT0_T1_ --------------------------
	.section	.text._ZN2at6native29vectorized_elementwise_kernelILi8ENS0_13AUnaryFunctorIdddZZZNS0_21remainder_kernel_cudaERNS_18TensorIteratorBaseEENKUlvE0_clEvENKUlvE_clEvEUlddE_EESt5arrayIPcLm2EEEEviT0_T1_,"ax",@progbits
	.align	128
        .global         _ZN2at6native29vectorized_elementwise_kernelILi8ENS0_13AUnaryFunctorIdddZZZNS0_21remainder_kernel_cudaERNS_18TensorIteratorBaseEENKUlvE0_clEvENKUlvE_clEvEUlddE_EESt5arrayIPcLm2EEEEviT0_T1_
        .type           _ZN2at6native29vectorized_elementwise_kernelILi8ENS0_13AUnaryFunctorIdddZZZNS0_21remainder_kernel_cudaERNS_18TensorIteratorBaseEENKUlvE0_clEvENKUlvE_clEvEUlddE_EESt5arrayIPcLm2EEEEviT0_T1_,@function
        .size           _ZN2at6native29vectorized_elementwise_kernelILi8ENS0_13AUnaryFunctorIdddZZZNS0_21remainder_kernel_cudaERNS_18TensorIteratorBaseEENKUlvE0_clEvENKUlvE_clEvEUlddE_EESt5arrayIPcLm2EEEEviT0_T1_,(.L_x_57569 - _ZN2at6native29vectorized_elementwise_kernelILi8ENS0_13AUnaryFunctorIdddZZZNS0_21remainder_kernel_cudaERNS_18TensorIteratorBaseEENKUlvE0_clEvENKUlvE_clEvEUlddE_EESt5arrayIPcLm2EEEEviT0_T1_)
        .other          _ZN2at6native29vectorized_elementwise_kernelILi8ENS0_13AUnaryFunctorIdddZZZNS0_21remainder_kernel_cudaERNS_18TensorIteratorBaseEENKUlvE0_clEvENKUlvE_clEvEUlddE_EESt5arrayIPcLm2EEEEviT0_T1_,@"STO_CUDA_ENTRY STV_DEFAULT"
_ZN2at6native29vectorized_elementwise_kernelILi8ENS0_13AUnaryFunctorIdddZZZNS0_21remainder_kernel_cudaERNS_18TensorIteratorBaseEENKUlvE0_clEvENKUlvE_clEvEUlddE_EESt5arrayIPcLm2EEEEviT0_T1_:
.text._ZN2at6native29vectorized_elementwise_kernelILi8ENS0_13AUnaryFunctorIdddZZZNS0_21remainder_kernel_cudaERNS_18TensorIteratorBaseEENKUlvE0_clEvENKUlvE_clEvEUlddE_EESt5arrayIPcLm2EEEEviT0_T1_:
        /* <DEDUP_REMOVED lines=62> */
.L_x_45041:
        /* <DEDUP_REMOVED lines=12> */
.L_x_45040:
[----:B------:R-:W-:-:S07]  /*04a0*/  IMAD.MOV.U32 R28, RZ, RZ, R30 ;  /* 0x000000ffff1c7224 */ /* 0x000fce00078e001e */
.L_x_45039:
[----:B------:R-:W-:Y:S05]  /*04b0*/  BSYNC B1 ;  /* 0x0000000000017941 */ /* 0x000fea0003800000 */
.L_x_45038:
        /* <DEDUP_REMOVED lines=13> */
.L_x_45047:
        /* <DEDUP_REMOVED lines=33> */
.L_x_45046:
[----:B------:R-:W-:-:S07]  /*07a0*/  IMAD.MOV.U32 R28, RZ, RZ, R30 ;  /* 0x000000ffff1c7224 */ /* 0x000fce00078e001e */
.L_x_45045:
[----:B------:R-:W-:Y:S05]  /*07b0*/  BSYNC B2 ;  /* 0x0000000000027941 */ /* 0x000fea0003800000 */
.L_x_45044:
[----:B------:R-:W-:-:S13]  /*07c0*/  ISETP.GE.U32.AND P1, PT, R29, 0xc, PT ;  /* 0x0000000c1d00780c */ /* 0x000fda0003f26070 */
[----:B------:R-:W-:Y:S05]  /*07d0*/  @!P1 BRA `(.L_x_45043) ;  /* 0x0000000400dc9947 */ /* 0x000fea0003800000 */
[----:B------:R-:W-:Y:S01]  /*07e0*/  BSSY B2, `(.L_x_45048) ;  /* 0x0000075000027945 */ /* 0x000fe20003800000 */
[----:B------:R-:W-:-:S07]  /*07f0*/  VIADD R23, R23, 0x10 ;  /* 0x0000001017177836 */ /* 0x000fce0000000000 */
.L_x_45049:
        /* <DEDUP_REMOVED lines=116> */
.L_x_45048:
[----:B------:R-:W-:-:S07]  /*0f40*/  IMAD.MOV.U32 R31, RZ, RZ, R29 ;  /* 0x000000ffff1f7224 */ /* 0x000fce00078e001d */
.L_x_45043:
[----:B------:R-:W-:Y:S05]  /*0f50*/  BSYNC B1 ;  /* 0x0000000000017941 */ /* 0x000fea0003800000 */
.L_x_45042:
        /* <DEDUP_REMOVED lines=20> */
.L_x_45051:
[----:B------:R-:W-:Y:S05]  /*10a0*/  BSYNC B1 ;  /* 0x0000000000017941 */ /* 0x000fea0003800000 */
.L_x_45050:
[----:B------:R-:W-:-:S05]  /*10b0*/  IMAD.MOV.U32 R21, RZ, RZ, R23 ;  /* 0x000000ffff157224 */ /* 0x000fca00078e0017 */
[----:B------:R-:W-:Y:S01]  /*10c0*/  LOP3.LUT R21, R21, 0x80000000, R17, 0xb8, !PT ;  /* 0x8000000015157812 */ /* 0x000fe200078eb811 */
[----:B------:R-:W-:Y:S06]  /*10d0*/  BRA `(.L_x_45037) ;  /* 0x00000000001c7947 */ /* 0x000fec0003800000 */
.L_x_45036:
[----:B------:R-:W-:-:S06]  /*10e0*/  DSETP.GTU.AND P1, PT, R18, +INF , PT ;  /* 0x7ff000001200742a */ /* 0x000fcc0003f2c000 */
[----:B------:R-:W-:-:S14]  /*10f0*/  DSETP.LE.AND P1, PT, R2, +INF , !P1 ;  /* 0x7ff000000200742a */ /* 0x000fdc0004f23000 */
[----:B------:R-:W0:Y:S01]  /*1100*/  @!P1 LDC.64 R20, c[0x0][0x220] ;  /* 0x00008800ff149b82 */ /* 0x000e220000000a00 */
[----:B------:R-:W-:Y:S02]  /*1110*/  @P1 DSETP.NEU.AND P2, PT, R2, +INF , PT ;  /* 0x7ff000000200142a */ /* 0x000fe40003f4d000 */
[----:B0-----:R-:W-:-:S06]  /*1120*/  @!P1 DADD R20, R24, R20 ;  /* 0x0000000018149229 */ /* 0x001fcc0000000014 */
[----:B------:R-:W-:Y:S02]  /*1130*/  @P1 FSEL R20, R16, RZ, P2 ;  /* 0x000000ff10141208 */ /* 0x000fe40001000000 */
[----:B------:R-:W-:-:S07]  /*1140*/  @P1 FSEL R21, R17, -QNAN , P2 ;  /* 0xfff8000011151808 */ /* 0x000fce0001000000 */
.L_x_45037:
[----:B------:R-:W-:Y:S05]  /*1150*/  BSYNC B0 ;  /* 0x0000000000007941 */ /* 0x000fea0003800000 */
.L_x_45035:
        /* <DEDUP_REMOVED lines=43> */
.L_x_45058:
        /* <DEDUP_REMOVED lines=12> */
.L_x_45057:
[----:B------:R-:W-:-:S07]  /*14d0*/  IMAD.MOV.U32 R28, RZ, RZ, R30 ;  /* 0x000000ffff1c7224 */ /* 0x000fce00078e001e */
.L_x_45056:
[----:B------:R-:W-:Y:S05]  /*14e0*/  BSYNC B1 ;  /* 0x0000000000017941 */ /* 0x000fea0003800000 */
.L_x_45055:
        /* <DEDUP_REMOVED lines=13> */
.L_x_45064:
        /* <DEDUP_REMOVED lines=33> */
.L_x_45063:
[----:B------:R-:W-:-:S07]  /*17d0*/  IMAD.MOV.U32 R28, RZ, RZ, R30 ;  /* 0x000000ffff1c7224 */ /* 0x000fce00078e001e */
.L_x_45062:
[----:B------:R-:W-:Y:S05]  /*17e0*/  BSYNC B2 ;  /* 0x0000000000027941 */ /* 0x000fea0003800000 */
.L_x_45061:
[----:B------:R-:W-:-:S13]  /*17f0*/  ISETP.GE.U32.AND P1, PT, R29, 0xc, PT ;  /* 0x0000000c1d00780c */ /* 0x000fda0003f26070 */
[----:B------:R-:W-:Y:S05]  /*1800*/  @!P1 BRA `(.L_x_45060) ;  /* 0x0000000400dc9947 */ /* 0x000fea0003800000 */
[----:B------:R-:W-:Y:S01]  /*1810*/  BSSY B2, `(.L_x_45065) ;  /* 0x0000075000027945 */ /* 0x000fe20003800000 */
[----:B------:R-:W-:-:S07]  /*1820*/  VIADD R25, R25, 0x10 ;  /* 0x0000001019197836 */ /* 0x000fce0000000000 */
.L_x_45066:
        /* <DEDUP_REMOVED lines=116> */
.L_x_45065:
[----:B------:R-:W-:-:S07]  /*1f70*/  IMAD.MOV.U32 R31, RZ, RZ, R29 ;  /* 0x000000ffff1f7224 */ /* 0x000fce00078e001d */
.L_x_45060:
[----:B------:R-:W-:Y:S05]  /*1f80*/  BSYNC B1 ;  /* 0x0000000000017941 */ /* 0x000fea0003800000 */
.L_x_45059:
        /* <DEDUP_REMOVED lines=19> */
.L_x_45068:
[----:B------:R-:W-:Y:S05]  /*20c0*/  BSYNC B1 ;  /* 0x0000000000017941 */ /* 0x000fea0003800000 */
.L_x_45067:
[----:B------:R-:W-:Y:S01]  /*20d0*/  LOP3.LUT R25, R25, 0x80000000, R17, 0xb8, !PT ;  /* 0x8000000019197812 */ /* 0x000fe200078eb811 */
[----:B------:R-:W-:Y:S06]  /*20e0*/  BRA `(.L_x_45054) ;  /* 0x00000000001c7947 */ /* 0x000fec0003800000 */
.L_x_45053:
[----:B------:R-:W-:-:S06]  /*20f0*/  DSETP.GTU.AND P1, PT, R18, +INF , PT ;  /* 0x7ff000001200742a */ /* 0x000fcc0003f2c000 */
[----:B------:R-:W-:-:S14]  /*2100*/  DSETP.LE.AND P1, PT, R2, +INF , !P1 ;  /* 0x7ff000000200742a */ /* 0x000fdc0004f23000 */
[----:B------:R-:W0:Y:S01]  /*2110*/  @!P1 LDC.64 R24, c[0x0][0x220] ;  /* 0x00008800ff189b82 */ /* 0x000e220000000a00 */
[----:B------:R-:W-:Y:S02]  /*2120*/  @P1 DSETP.NEU.AND P2, PT, R2, +INF , PT ;  /* 0x7ff000000200142a */ /* 0x000fe40003f4d000 */
[----:B0-----:R-:W-:-:S06]  /*2130*/  @!P1 DADD R24, R26, R24 ;  /* 0x000000001a189229 */ /* 0x001fcc0000000018 */
[----:B------:R-:W-:Y:S02]  /*2140*/  @P1 FSEL R24, R16, RZ, P2 ;  /* 0x000000ff10181208 */ /* 0x000fe40001000000 */
[----:B------:R-:W-:-:S07]  /*2150*/  @P1 FSEL R25, R17, -QNAN , P2 ;  /* 0xfff8000011191808 */ /* 0x000fce0001000000 */
.L_x_45054:
[----:B------:R-:W-:Y:S05]  /*2160*/  BSYNC B0 ;  /* 0x0000000000007941 */ /* 0x000fea0003800000 */
.L_x_45052:
        /* <DEDUP_REMOVED lines=43> */
.L_x_45075:
        /* <DEDUP_REMOVED lines=12> */
.L_x_45074:
[----:B------:R-:W-:-:S07]  /*24e0*/  IMAD.MOV.U32 R28, RZ, RZ, R30 ;  /* 0x000000ffff1c7224 */ /* 0x000fce00078e001e */
.L_x_45073:
[----:B------:R-:W-:Y:S05]  /*24f0*/  BSYNC B1 ;  /* 0x0000000000017941 */ /* 0x000fea0003800000 */
.L_x_45072:
        /* <DEDUP_REMOVED lines=13> */
.L_x_45081:
        /* <DEDUP_REMOVED lines=33> */
.L_x_45080:
[----:B------:R-:W-:-:S07]  /*27e0*/  IMAD.MOV.U32 R28, RZ, RZ, R30 ;  /* 0x000000ffff1c7224 */ /* 0x000fce00078e001e */
.L_x_45079:
[----:B------:R-:W-:Y:S05]  /*27f0*/  BSYNC B2 ;  /* 0x0000000000027941 */ /* 0x000fea0003800000 */
.L_x_45078:
[----:B------:R-:W-:-:S13]  /*2800*/  ISETP.GE.U32.AND P1, PT, R29, 0xc, PT ;  /* 0x0000000c1d00780c */ /* 0x000fda0003f26070 */
[----:B------:R-:W-:Y:S05]  /*2810*/  @!P1 BRA `(.L_x_45077) ;  /* 0x0000000400dc9947 */ /* 0x000fea0003800000 */
[----:B------:R-:W-:Y:S01]  /*2820*/  BSSY B2, `(.L_x_45082) ;  /* 0x0000075000027945 */ /* 0x000fe20003800000 */
[----:B------:R-:W-:-:S07]  /*2830*/  VIADD R27, R27, 0x10 ;  /* 0x000000101b1b7836 */ /* 0x000fce0000000000 */
.L_x_45083:
        /* <DEDUP_REMOVED lines=116> */
.L_x_45082:
[----:B------:R-:W-:-:S07]  /*2f80*/  IMAD.MOV.U32 R31, RZ, RZ, R29 ;  /* 0x000000ffff1f7224 */ /* 0x000fce00078e001d */
.L_x_45077:
[----:B------:R-:W-:Y:S05]  /*2f90*/  BSYNC B1 ;  /* 0x0000000000017941 */ /* 0x000fea0003800000 */
.L_x_45076:
        /* <DEDUP_REMOVED lines=20> */
.L_x_45085:
[----:B------:R-:W-:Y:S05]  /*30e0*/  BSYNC B1 ;  /* 0x0000000000017941 */ /* 0x000fea0003800000 */
.L_x_45084:
[----:B------:R-:W-:-:S05]  /*30f0*/  IMAD.MOV.U32 R25, RZ, RZ, R27 ;  /* 0x000000ffff197224 */ /* 0x000fca00078e001b */
[----:B------:R-:W-:Y:S01]  /*3100*/  LOP3.LUT R25, R25, 0x80000000, R17, 0xb8, !PT ;  /* 0x8000000019197812 */ /* 0x000fe200078eb811 */
[----:B------:R-:W-:Y:S06]  /*3110*/  BRA `(.L_x_45071) ;  /* 0x00000000001c7947 */ /* 0x000fec0003800000 */
.L_x_45070:
[----:B------:R-:W-:-:S06]  /*3120*/  DSETP.GTU.AND P1, PT, R18, +INF , PT ;  /* 0x7ff000001200742a */ /* 0x000fcc0003f2c000 */
[----:B------:R-:W-:-:S14]  /*3130*/  DSETP.LE.AND P1, PT, R2, +INF , !P1 ;  /* 0x7ff000000200742a */ /* 0x000fdc0004f23000 */
[----:B------:R-:W0:Y:S01]  /*3140*/  @!P1 LDC.64 R24, c[0x0][0x220] ;  /* 0x00008800ff189b82 */ /* 0x000e220000000a00 */
[----:B------:R-:W-:Y:S02]  /*3150*/  @P1 DSETP.NEU.AND P2, PT, R2, +INF , PT ;  /* 0x7ff000000200142a */ /* 0x000fe40003f4d000 */
[----:B0-----:R-:W-:-:S06]  /*3160*/  @!P1 DADD R24, R12, R24 ;  /* 0x000000000c189229 */ /* 0x001fcc0000000018 */
[----:B------:R-:W-:Y:S02]  /*3170*/  @P1 FSEL R24, R16, RZ, P2 ;  /* 0x000000ff10181208 */ /* 0x000fe40001000000 */
[----:B------:R-:W-:-:S07]  /*3180*/  @P1 FSEL R25, R17, -QNAN , P2 ;  /* 0xfff8000011191808 */ /* 0x000fce0001000000 */
.L_x_45071:
[----:B------:R-:W-:Y:S05]  /*3190*/  BSYNC B0 ;  /* 0x0000000000007941 */ /* 0x000fea0003800000 */
.L_x_45069:
        /* <DEDUP_REMOVED lines=44> */
.L_x_45092:
        /* <DEDUP_REMOVED lines=12> */
.L_x_45091:
[----:B------:R-:W-:-:S07]  /*3520*/  IMAD.MOV.U32 R28, RZ, RZ, R30 ;  /* 0x000000ffff1c7224 */ /* 0x000fce00078e001e */
.L_x_45090:
[----:B------:R-:W-:Y:S05]  /*3530*/  BSYNC B1 ;  /* 0x0000000000017941 */ /* 0x000fea0003800000 */
.L_x_45089:
        /* <DEDUP_REMOVED lines=13> */
.L_x_45098:
        /* <DEDUP_REMOVED lines=33> */
.L_x_45097:
[----:B------:R-:W-:-:S07]  /*3820*/  IMAD.MOV.U32 R28, RZ, RZ, R30 ;  /* 0x000000ffff1c7224 */ /* 0x000fce00078e001e */
.L_x_45096:
[----:B------:R-:W-:Y:S05]  /*3830*/  BSYNC B2 ;  /* 0x0000000000027941 */ /* 0x000fea0003800000 */
.L_x_45095:
[----:B------:R-:W-:-:S13]  /*3840*/  ISETP.GE.U32.AND P1, PT, R29, 0xc, PT ;  /* 0x0000000c1d00780c */ /* 0x000fda0003f26070 */
[----:B------:R-:W-:Y:S05]  /*3850*/  @!P1 BRA `(.L_x_45094) ;  /* 0x0000000400dc9947 */ /* 0x000fea0003800000 */
[----:B------:R-:W-:Y:S01]  /*3860*/  BSSY B2, `(.L_x_45099) ;  /* 0x0000075000027945 */ /* 0x000fe20003800000 */
[----:B------:R-:W-:-:S07]  /*3870*/  VIADD R27, R27, 0x10 ;  /* 0x000000101b1b7836 */ /* 0x000fce0000000000 */
.L_x_45100:
        /* <DEDUP_REMOVED lines=116> */
.L_x_45099:
[----:B------:R-:W-:-:S07]  /*3fc0*/  IMAD.MOV.U32 R31, RZ, RZ, R29 ;  /* 0x000000ffff1f7224 */ /* 0x000fce00078e001d */
.L_x_45094:
[----:B------:R-:W-:Y:S05]  /*3fd0*/  BSYNC B1 ;  /* 0x0000000000017941 */ /* 0x000fea0003800000 */
.L_x_45093:
        /* <DEDUP_REMOVED lines=20> */
.L_x_45102:
[----:B------:R-:W-:Y:S05]  /*4120*/  BSYNC B1 ;  /* 0x0000000000017941 */ /* 0x000fea0003800000 */
.L_x_45101:
[----:B------:R-:W-:-:S05]  /*4130*/  IMAD.MOV.U32 R25, RZ, RZ, R27 ;  /* 0x000000ffff197224 */ /* 0x000fca00078e001b */
[----:B------:R-:W-:Y:S01]  /*4140*/  LOP3.LUT R25, R25, 0x80000000, R17, 0xb8, !PT ;  /* 0x8000000019197812 */ /* 0x000fe200078eb811 */
[----:B------:R-:W-:Y:S06]  /*4150*/  BRA `(.L_x_45088) ;  /* 0x00000000001c7947 */ /* 0x000fec0003800000 */
.L_x_45087:
[----:B------:R-:W-:-:S06]  /*4160*/  DSETP.GTU.AND P1, PT, R12, +INF , PT ;  /* 0x7ff000000c00742a */ /* 0x000fcc0003f2c000 */
[----:B------:R-:W-:-:S14]  /*4170*/  DSETP.LE.AND P1, PT, R2, +INF , !P1 ;  /* 0x7ff000000200742a */ /* 0x000fdc0004f23000 */
[----:B------:R-:W0:Y:S01]  /*4180*/  @!P1 LDC.64 R24, c[0x0][0x220] ;  /* 0x00008800ff189b82 */ /* 0x000e220000000a00 */
[----:B------:R-:W-:Y:S02]  /*4190*/  @P1 DSETP.NEU.AND P2, PT, R2, +INF , PT ;  /* 0x7ff000000200142a */ /* 0x000fe40003f4d000 */
[----:B0-----:R-:W-:-:S06]  /*41a0*/  @!P1 DADD R24, R14, R24 ;  /* 0x000000000e189229 */ /* 0x001fcc0000000018 */
[----:B------:R-:W-:Y:S02]  /*41b0*/  @P1 FSEL R24, R16, RZ, P2 ;  /* 0x000000ff10181208 */ /* 0x000fe40001000000 */
[----:B------:R-:W-:-:S07]  /*41c0*/  @P1 FSEL R25, R17, -QNAN , P2 ;  /* 0xfff8000011191808 */ /* 0x000fce0001000000 */
.L_x_45088:
[----:B------:R-:W-:Y:S05]  /*41d0*/  BSYNC B0 ;  /* 0x0000000000007941 */ /* 0x000fea0003800000 */
.L_x_45086:
        /* <DEDUP_REMOVED lines=44> */
.L_x_45109:
        /* <DEDUP_REMOVED lines=12> */
.L_x_45108:
[----:B------:R-:W-:-:S07]  /*4560*/  IMAD.MOV.U32 R28, RZ, RZ, R30 ;  /* 0x000000ffff1c7224 */ /* 0x000fce00078e001e */
.L_x_45107:
[----:B------:R-:W-:Y:S05]  /*4570*/  BSYNC B1 ;  /* 0x0000000000017941 */ /* 0x000fea0003800000 */
.L_x_45106:
        /* <DEDUP_REMOVED lines=13> */
.L_x_45115:
        /* <DEDUP_REMOVED lines=33> */
.L_x_45114:
[----:B------:R-:W-:-:S07]  /*4860*/  IMAD.MOV.U32 R28, RZ, RZ, R30 ;  /* 0x000000ffff1c7224 */ /* 0x000fce00078e001e */
.L_x_45113:
[----:B------:R-:W-:Y:S05]  /*4870*/  BSYNC B2 ;  /* 0x0000000000027941 */ /* 0x000fea0003800000 */
.L_x_45112:
[----:B------:R-:W-:-:S13]  /*4880*/  ISETP.GE.U32.AND P1, PT, R29, 0xc, PT ;  /* 0x0000000c1d00780c */ /* 0x000fda0003f26070 */
[----:B------:R-:W-:Y:S05]  /*4890*/  @!P1 BRA `(.L_x_45111) ;  /* 0x0000000400dc9947 */ /* 0x000fea0003800000 */
[----:B------:R-:W-:Y:S01]  /*48a0*/  BSSY B2, `(.L_x_45116) ;  /* 0x0000075000027945 */ /* 0x000fe20003800000 */
[----:B------:R-:W-:-:S07]  /*48b0*/  VIADD R27, R27, 0x10 ;  /* 0x000000101b1b7836 */ /* 0x000fce0000000000 */
.L_x_45117:
        /* <DEDUP_REMOVED lines=116> */
.L_x_45116:
[----:B------:R-:W-:-:S07]  /*5000*/  IMAD.MOV.U32 R31, RZ, RZ, R29 ;  /* 0x000000ffff1f7224 */ /* 0x000fce00078e001d */
.L_x_45111:
[----:B------:R-:W-:Y:S05]  /*5010*/  BSYNC B1 ;  /* 0x0000000000017941 */ /* 0x000fea0003800000 */
.L_x_45110:
        /* <DEDUP_REMOVED lines=20> */
.L_x_45119:
[----:B------:R-:W-:Y:S05]  /*5160*/  BSYNC B1 ;  /* 0x0000000000017941 */ /* 0x000fea0003800000 */
.L_x_45118:
[----:B------:R-:W-:-:S05]  /*5170*/  IMAD.MOV.U32 R25, RZ, RZ, R27 ;  /* 0x000000ffff197224 */ /* 0x000fca00078e001b */
[----:B------:R-:W-:Y:S01]  /*5180*/  LOP3.LUT R25, R25, 0x80000000, R17, 0xb8, !PT ;  /* 0x8000000019197812 */ /* 0x000fe200078eb811 */
[----:B------:R-:W-:Y:S06]  /*5190*/  BRA `(.L_x_45105) ;  /* 0x00000000001c7947 */ /* 0x000fec0003800000 */
.L_x_45104:
[----:B------:R-:W-:-:S06]  /*51a0*/  DSETP.GTU.AND P1, PT, R14, +INF , PT ;  /* 0x7ff000000e00742a */ /* 0x000fcc0003f2c000 */
[----:B------:R-:W-:-:S14]  /*51b0*/  DSETP.LE.AND P1, PT, R2, +INF , !P1 ;  /* 0x7ff000000200742a */ /* 0x000fdc0004f23000 */
[----:B------:R-:W0:Y:S01]  /*51c0*/  @!P1 LDC.64 R24, c[0x0][0x220] ;  /* 0x00008800ff189b82 */ /* 0x000e220000000a00 */
[----:B------:R-:W-:Y:S02]  /*51d0*/  @P1 DSETP.NEU.AND P2, PT, R2, +INF , PT ;  /* 0x7ff000000200142a */ /* 0x000fe40003f4d000 */
[----:B0-----:R-:W-:-:S06]  /*51e0*/  @!P1 DADD R24, R8, R24 ;  /* 0x0000000008189229 */ /* 0x001fcc0000000018 */
[----:B------:R-:W-:Y:S02]  /*51f0*/  @P1 FSEL R24, R16, RZ, P2 ;  /* 0x000000ff10181208 */ /* 0x000fe40001000000 */
[----:B------:R-:W-:-:S07]  /*5200*/  @P1 FSEL R25, R17, -QNAN , P2 ;  /* 0xfff8000011191808 */ /* 0x000fce0001000000 */
.L_x_45105:
[----:B------:R-:W-:Y:S05]  /*5210*/  BSYNC B0 ;  /* 0x0000000000007941 */ /* 0x000fea0003800000 */
.L_x_45103:
        /* <DEDUP_REMOVED lines=43> */
.L_x_45125:
        /* <DEDUP_REMOVED lines=12> */
.L_x_45124:
[----:B------:R-:W-:Y:S05]  /*5590*/  BSYNC B1 ;  /* 0x0000000000017941 */ /* 0x000fea0003800000 */
.L_x_45123:
        /* <DEDUP_REMOVED lines=13> */
.L_x_45131:
        /* <DEDUP_REMOVED lines=33> */
.L_x_45130:
[----:B------:R-:W-:-:S07]  /*5880*/  IMAD.MOV.U32 R27, RZ, RZ, R30 ;  /* 0x000000ffff1b7224 */ /* 0x000fce00078e001e */
.L_x_45129:
[----:B------:R-:W-:Y:S05]  /*5890*/  BSYNC B2 ;  /* 0x0000000000027941 */ /* 0x000fea0003800000 */
.L_x_45128:
[----:B------:R-:W-:-:S13]  /*58a0*/  ISETP.GE.U32.AND P1, PT, R29, 0xc, PT ;  /* 0x0000000c1d00780c */ /* 0x000fda0003f26070 */
[----:B------:R-:W-:Y:S05]  /*58b0*/  @!P1 BRA `(.L_x_45127) ;  /* 0x0000000400dc9947 */ /* 0x000fea0003800000 */
[----:B------:R-:W-:Y:S01]  /*58c0*/  BSSY B2, `(.L_x_45132) ;  /* 0x0000075000027945 */ /* 0x000fe20003800000 */
[----:B------:R-:W-:-:S07]  /*58d0*/  VIADD R28, R28, 0x10 ;  /* 0x000000101c1c7836 */ /* 0x000fce0000000000 */
.L_x_45133:
        /* <DEDUP_REMOVED lines=116> */
.L_x_45132:
[----:B------:R-:W-:-:S07]  /*6020*/  IMAD.MOV.U32 R31, RZ, RZ, R30 ;  /* 0x000000ffff1f7224 */ /* 0x000fce00078e001e */
.L_x_45127:
[----:B------:R-:W-:Y:S05]  /*6030*/  BSYNC B1 ;  /* 0x0000000000017941 */ /* 0x000fea0003800000 */
.L_x_45126:
        /* <DEDUP_REMOVED lines=21> */
.L_x_45135:
[----:B------:R-:W-:Y:S05]  /*6190*/  BSYNC B1 ;  /* 0x0000000000017941 */ /* 0x000fea0003800000 */
.L_x_45134:
[----:B------:R-:W-:-:S05]  /*61a0*/  IMAD.MOV.U32 R25, RZ, RZ, R29 ;  /* 0x000000ffff197224 */ /* 0x000fca00078e001d */
[----:B------:R-:W-:Y:S01]  /*61b0*/  LOP3.LUT R25, R25, 0x80000000, R17, 0xb8, !PT ;  /* 0x8000000019197812 */ /* 0x000fe200078eb811 */
[----:B------:R-:W-:Y:S06]  /*61c0*/  BRA `(.L_x_45122) ;  /* 0x00000000001c7947 */ /* 0x000fec0003800000 */
.L_x_45121:
[----:B------:R-:W-:-:S06]  /*61d0*/  DSETP.GTU.AND P1, PT, R14, +INF , PT ;  /* 0x7ff000000e00742a */ /* 0x000fcc0003f2c000 */
[----:B------:R-:W-:-:S14]  /*61e0*/  DSETP.LE.AND P1, PT, R2, +INF , !P1 ;  /* 0x7ff000000200742a */ /* 0x000fdc0004f23000 */
[----:B------:R-:W0:Y:S01]  /*61f0*/  @!P1 LDC.64 R24, c[0x0][0x220] ;  /* 0x00008800ff189b82 */ /* 0x000e220000000a00 */
[----:B------:R-:W-:Y:S02]  /*6200*/  @P1 DSETP.NEU.AND P2, PT, R2, +INF , PT ;  /* 0x7ff000000200142a */ /* 0x000fe40003f4d000 */
[----:B0-----:R-:W-:-:S06]  /*6210*/  @!P1 DADD R24, R10, R24 ;  /* 0x000000000a189229 */ /* 0x001fcc0000000018 */
[----:B------:R-:W-:Y:S02]  /*6220*/  @P1 FSEL R24, R16, RZ, P2 ;  /* 0x000000ff10181208 */ /* 0x000fe40001000000 */
[----:B------:R-:W-:-:S07]  /*6230*/  @P1 FSEL R25, R17, -QNAN , P2 ;  /* 0xfff8000011191808 */ /* 0x000fce0001000000 */
.L_x_45122:
[----:B------:R-:W-:Y:S05]  /*6240*/  BSYNC B0 ;  /* 0x0000000000007941 */ /* 0x000fea0003800000 */
.L_x_45120:
        /* <DEDUP_REMOVED lines=44> */
.L_x_45141:
        /* <DEDUP_REMOVED lines=12> */
.L_x_45140:
[----:B------:R-:W-:Y:S05]  /*65d0*/  BSYNC B1 ;  /* 0x0000000000017941 */ /* 0x000fea0003800000 */
.L_x_45139:
        /* <DEDUP_REMOVED lines=13> */
.L_x_45147:
        /* <DEDUP_REMOVED lines=33> */
.L_x_45146:
[----:B------:R-:W-:-:S07]  /*68c0*/  IMAD.MOV.U32 R27, RZ, RZ, R30 ;  /* 0x000000ffff1b7224 */ /* 0x000fce00078e001e */
.L_x_45145:
[----:B------:R-:W-:Y:S05]  /*68d0*/  BSYNC B2 ;  /* 0x0000000000027941 */ /* 0x000fea0003800000 */
.L_x_45144:
[----:B------:R-:W-:-:S13]  /*68e0*/  ISETP.GE.U32.AND P1, PT, R29, 0xc, PT ;  /* 0x0000000c1d00780c */ /* 0x000fda0003f26070 */
[----:B------:R-:W-:Y:S05]  /*68f0*/  @!P1 BRA `(.L_x_45143) ;  /* 0x0000000400dc9947 */ /* 0x000fea0003800000 */
[----:B------:R-:W-:Y:S01]  /*6900*/  BSSY B2, `(.L_x_45148) ;  /* 0x0000075000027945 */ /* 0x000fe20003800000 */
[----:B------:R-:W-:-:S07]  /*6910*/  VIADD R28, R28, 0x10 ;  /* 0x000000101c1c7836 */ /* 0x000fce0000000000 */
.L_x_45149:
        /* <DEDUP_REMOVED lines=116> */
.L_x_45148:
[----:B------:R-:W-:-:S07]  /*7060*/  IMAD.MOV.U32 R31, RZ, RZ, R30 ;  /* 0x000000ffff1f7224 */ /* 0x000fce00078e001e */
.L_x_45143:
[----:B------:R-:W-:Y:S05]  /*7070*/  BSYNC B1 ;  /* 0x0000000000017941 */ /* 0x000fea0003800000 */
.L_x_45142:
        /* <DEDUP_REMOVED lines=21> */
.L_x_45151:
[----:B------:R-:W-:Y:S05]  /*71d0*/  BSYNC B1 ;  /* 0x0000000000017941 */ /* 0x000fea0003800000 */
.L_x_45150:
[----:B------:R-:W-:Y:S02]  /*71e0*/  IMAD.MOV.U32 R15, RZ, RZ, R29 ;  /* 0x000000ffff0f7224 */ /* 0x000fe400078e001d */
[----:B------:R-:W-:-:S03]  /*71f0*/  IMAD.MOV.U32 R14, RZ, RZ, R24 ;  /* 0x000000ffff0e7224 */ /* 0x000fc600078e0018 */
[----:B------:R-:W-:Y:S01]  /*7200*/  LOP3.LUT R15, R15, 0x80000000, R17, 0xb8, !PT ;  /* 0x800000000f0f7812 */ /* 0x000fe200078eb811 */
[----:B------:R-:W-:Y:S06]  /*7210*/  BRA `(.L_x_45138) ;  /* 0x00000000001c7947 */ /* 0x000fec0003800000 */
.L_x_45137:
[----:B------:R-:W-:-:S06]  /*7220*/  DSETP.GTU.AND P1, PT, R24, +INF , PT ;  /* 0x7ff000001800742a */ /* 0x000fcc0003f2c000 */
[----:B------:R-:W-:-:S14]  /*7230*/  DSETP.LE.AND P1, PT, R2, +INF , !P1 ;  /* 0x7ff000000200742a */ /* 0x000fdc0004f23000 */
[----:B------:R-:W0:Y:S01]  /*7240*/  @!P1 LDC.64 R14, c[0x0][0x220] ;  /* 0x00008800ff0e9b82 */ /* 0x000e220000000a00 */
[----:B------:R-:W-:Y:S02]  /*7250*/  @P1 DSETP.NEU.AND P2, PT, R2, +INF , PT ;  /* 0x7ff000000200142a */ /* 0x000fe40003f4d000 */
[----:B0-----:R-:W-:-:S06]  /*7260*/  @!P1 DADD R14, R4, R14 ;  /* 0x00000000040e9229 */ /* 0x001fcc000000000e */
[----:B------:R-:W-:Y:S02]  /*7270*/  @P1 FSEL R14, R16, RZ, P2 ;  /* 0x000000ff100e1208 */ /* 0x000fe40001000000 */
[----:B------:R-:W-:-:S07]  /*7280*/  @P1 FSEL R15, R17, -QNAN , P2 ;  /* 0xfff80000110f1808 */ /* 0x000fce0001000000 */
.L_x_45138:
[----:B------:R-:W-:Y:S05]  /*7290*/  BSYNC B0 ;  /* 0x0000000000007941 */ /* 0x000fea0003800000 */
.L_x_45136:
        /* <DEDUP_REMOVED lines=43> */
.L_x_45157:
        /* <DEDUP_REMOVED lines=12> */
.L_x_45156:
[----:B------:R-:W-:Y:S05]  /*7610*/  BSYNC B1 ;  /* 0x0000000000017941 */ /* 0x000fea0003800000 */
.L_x_45155:
        /* <DEDUP_REMOVED lines=13> */
.L_x_45163:
        /* <DEDUP_REMOVED lines=33> */
.L_x_45162:
[----:B------:R-:W-:-:S07]  /*7900*/  IMAD.MOV.U32 R2, RZ, RZ, R27 ;  /* 0x000000ffff027224 */ /* 0x000fce00078e001b */
.L_x_45161:
[----:B------:R-:W-:Y:S05]  /*7910*/  BSYNC B2 ;  /* 0x0000000000027941 */ /* 0x000fea0003800000 */
.L_x_45160:
[----:B------:R-:W-:-:S13]  /*7920*/  ISETP.GE.U32.AND P0, PT, R26, 0xc, PT ;  /* 0x0000000c1a00780c */ /* 0x000fda0003f06070 */
[----:B------:R-:W-:Y:S05]  /*7930*/  @!P0 BRA `(.L_x_45159) ;  /* 0x0000000400e08947 */ /* 0x000fea0003800000 */
[----:B------:R-:W-:Y:S01]  /*7940*/  BSSY B2, `(.L_x_45164) ;  /* 0x0000075000027945 */ /* 0x000fe20003800000 */
[----:B------:R-:W-:-:S07]  /*7950*/  VIADD R2, R24, 0x10 ;  /* 0x0000001018027836 */ /* 0x000fce0000000000 */
.L_x_45165:
        /* <DEDUP_REMOVED lines=116> */
.L_x_45164:
[----:B------:R-:W-:Y:S02]  /*80a0*/  IMAD.MOV.U32 R2, RZ, RZ, R24 ;  /* 0x000000ffff027224 */ /* 0x000fe400078e0018 */
[----:B------:R-:W-:-:S07]  /*80b0*/  IMAD.MOV.U32 R28, RZ, RZ, R27 ;  /* 0x000000ffff1c7224 */ /* 0x000fce00078e001b */
.L_x_45159:
[----:B------:R-:W-:Y:S05]  /*80c0*/  BSYNC B1 ;  /* 0x0000000000017941 */ /* 0x000fea0003800000 */
.L_x_45158:
        /* <DEDUP_REMOVED lines=20> */
.L_x_45167:
[----:B------:R-:W-:Y:S05]  /*8210*/  BSYNC B1 ;  /* 0x0000000000017941 */ /* 0x000fea0003800000 */
.L_x_45166:
[----:B------:R-:W-:-:S05]  /*8220*/  IMAD.MOV.U32 R5, RZ, RZ, R27 ;  /* 0x000000ffff057224 */ /* 0x000fca00078e001b */
[----:B------:R-:W-:Y:S01]  /*8230*/  LOP3.LUT R5, R5, 0x80000000, R17, 0xb8, !PT ;  /* 0x8000000005057812 */ /* 0x000fe200078eb811 */
[----:B------:R-:W-:Y:S06]  /*8240*/  BRA `(.L_x_45154) ;  /* 0x00000000001c7947 */ /* 0x000fec0003800000 */
.L_x_45153:
[----:B------:R-:W-:-:S06]  /*8250*/  DSETP.GTU.AND P0, PT, R14, +INF , PT ;  /* 0x7ff000000e00742a */ /* 0x000fcc0003f0c000 */
[----:B------:R-:W-:-:S14]  /*8260*/  DSETP.LE.AND P0, PT, R2, +INF , !P0 ;  /* 0x7ff000000200742a */ /* 0x000fdc0004703000 */
[----:B------:R-:W0:Y:S01]  /*8270*/  @!P0 LDC.64 R4, c[0x0][0x220] ;  /* 0x00008800ff048b82 */ /* 0x000e220000000a00 */
[----:B------:R-:W-:Y:S02]  /*8280*/  @P0 DSETP.NEU.AND P1, PT, R2, +INF , PT ;  /* 0x7ff000000200042a */ /* 0x000fe40003f2d000 */
[----:B0-----:R-:W-:-:S06]  /*8290*/  @!P0 DADD R4, R6, R4 ;  /* 0x0000000006048229 */ /* 0x001fcc0000000004 */
[----:B------:R-:W-:Y:S02]  /*82a0*/  @P0 FSEL R4, R16, RZ, P1 ;  /* 0x000000ff10040208 */ /* 0x000fe40000800000 */
[----:B------:R-:W-:-:S07]  /*82b0*/  @P0 FSEL R5, R17, -QNAN , P1 ;  /* 0xfff8000011050808 */ /* 0x000fce0000800000 */
.L_x_45154:
[----:B------:R-:W-:Y:S05]  /*82c0*/  BSYNC B0 ;  /* 0x0000000000007941 */ /* 0x000fea0003800000 */
.L_x_45152:
        /* <DEDUP_REMOVED lines=26> */
.L_x_45034:
        /* <DEDUP_REMOVED lines=98> */
.L_x_45176:
        /* <DEDUP_REMOVED lines=12> */
.L_x_45175:
[----:B------:R-:W-:-:S07]  /*8b50*/  IMAD.MOV.U32 R22, RZ, RZ, R28 ;  /* 0x000000ffff167224 */ /* 0x000fce00078e001c */
.L_x_45174:
[----:B------:R-:W-:Y:S05]  /*8b60*/  BSYNC B2 ;  /* 0x0000000000027941 */ /* 0x000fea0003800000 */
.L_x_45173:
        /* <DEDUP_REMOVED lines=13> */
.L_x_45182:
        /* <DEDUP_REMOVED lines=33> */
.L_x_45181:
[----:B------:R-:W-:-:S07]  /*8e50*/  IMAD.MOV.U32 R22, RZ, RZ, R28 ;  /* 0x000000ffff167224 */ /* 0x000fce00078e001c */
.L_x_45180:
[----:B------:R-:W-:Y:S05]  /*8e60*/  BSYNC B3 ;  /* 0x0000000000037941 */ /* 0x000fea0003800000 */
.L_x_45179:
[----:B------:R-:W-:-:S13]  /*8e70*/  ISETP.GE.U32.AND P0, PT, R27, 0xc, PT ;  /* 0x0000000c1b00780c */ /* 0x000fda0003f06070 */
[----:B------:R-:W-:Y:S05]  /*8e80*/  @!P0 BRA `(.L_x_45178) ;  /* 0x0000000400e08947 */ /* 0x000fea0003800000 */
[----:B------:R-:W-:Y:S01]  /*8e90*/  BSSY B3, `(.L_x_45183) ;  /* 0x0000075000037945 */ /* 0x000fe20003800000 */
[----:B------:R-:W-:-:S07]  /*8ea0*/  VIADD R22, R23, 0x10 ;  /* 0x0000001017167836 */ /* 0x000fce0000000000 */
.L_x_45184:
        /* <DEDUP_REMOVED lines=116> */
.L_x_45183:
[----:B------:R-:W-:Y:S02]  /*95f0*/  IMAD.MOV.U32 R22, RZ, RZ, R23 ;  /* 0x000000ffff167224 */ /* 0x000fe400078e0017 */
[----:B------:R-:W-:-:S07]  /*9600*/  IMAD.MOV.U32 R29, RZ, RZ, R28 ;  /* 0x000000ffff1d7224 */ /* 0x000fce00078e001c */
.L_x_45178:
[----:B------:R-:W-:Y:S05]  /*9610*/  BSYNC B2 ;  /* 0x0000000000027941 */ /* 0x000fea0003800000 */
.L_x_45177:
        /* <DEDUP_REMOVED lines=20> */
.L_x_45186:
[----:B------:R-:W-:Y:S05]  /*9760*/  BSYNC B2 ;  /* 0x0000000000027941 */ /* 0x000fea0003800000 */
.L_x_45185:
[----:B------:R-:W-:Y:S02]  /*9770*/  IMAD.MOV.U32 R23, RZ, RZ, R27 ;  /* 0x000000ffff177224 */ /* 0x000fe400078e001b */
[----:B------:R-:W-:-:S03]  /*9780*/  IMAD.MOV.U32 R22, RZ, RZ, R18 ;  /* 0x000000ffff167224 */ /* 0x000fc600078e0012 */
[----:B------:R-:W-:Y:S01]  /*9790*/  LOP3.LUT R23, R23, 0x80000000, R13, 0xb8, !PT ;  /* 0x8000000017177812 */ /* 0x000fe200078eb80d */
[----:B------:R-:W-:Y:S06]  /*97a0*/  BRA `(.L_x_45172) ;  /* 0x00000000001c7947 */ /* 0x000fec0003800000 */
.L_x_45171:
[----:B------:R-:W-:-:S06]  /*97b0*/  DSETP.GTU.AND P0, PT, R18, +INF , PT ;  /* 0x7ff000001200742a */ /* 0x000fcc0003f0c000 */
[----:B------:R-:W-:-:S14]  /*97c0*/  DSETP.LE.AND P0, PT, R20, +INF , !P0 ;  /* 0x7ff000001400742a */ /* 0x000fdc0004703000 */
[----:B------:R-:W0:Y:S01]  /*97d0*/  @!P0 LDC.64 R22, c[0x0][0x220] ;  /* 0x00008800ff168b82 */ /* 0x000e220000000a00 */
[----:B------:R-:W-:Y:S02]  /*97e0*/  @P0 DSETP.NEU.AND P2, PT, R20, +INF , PT ;  /* 0x7ff000001400042a */ /* 0x000fe40003f4d000 */
[----:B0-----:R-:W-:-:S06]  /*97f0*/  @!P0 DADD R22, R10, R22 ;  /* 0x000000000a168229 */ /* 0x001fcc0000000016 */
[----:B------:R-:W-:Y:S02]  /*9800*/  @P0 FSEL R22, R12, RZ, P2 ;  /* 0x000000ff0c160208 */ /* 0x000fe40001000000 */
[----:B------:R-:W-:-:S07]  /*9810*/  @P0 FSEL R23, R13, -QNAN , P2 ;  /* 0xfff800000d170808 */ /* 0x000fce0001000000 */
.L_x_45172:
[----:B------:R-:W-:Y:S05]  /*9820*/  BSYNC B0 ;  /* 0x0000000000007941 */ /* 0x000fea0003800000 */
.L_x_45170:
[----:B------:R-:W-:-:S06]  /*9830*/  DSETP.GEU.AND P0, PT, R22, RZ, PT ;  /* 0x000000ff1600722a */ /* 0x000fcc0003f0e000 */
[----:B------:R-:W-:Y:S02]  /*9840*/  DSETP.LT.XOR P0, PT, R10, RZ, !P0 ;  /* 0x000000ff0a00722a */ /* 0x000fe40004701800 */
[----:B------:R-:W-:-:S04]  /*9850*/  DADD R10, R22, R10 ;  /* 0x00000000160a7229 */ /* 0x000fc8000000000a */
[----:B------:R-:W-:-:S06]  /*9860*/  DSETP.NEU.AND P0, PT, R22, RZ, P0 ;  /* 0x000000ff1600722a */ /* 0x000fcc000070d000 */
[----:B------:R-:W-:Y:S02]  /*9870*/  FSEL R12, R10, R22, P0 ;  /* 0x000000160a0c7208 */ /* 0x000fe40000000000 */
[----:B------:R-:W-:-:S07]  /*9880*/  FSEL R13, R11, R23, P0 ;  /* 0x000000170b0d7208 */ /* 0x000fce0000000000 */
.L_x_45169:
[----:B------:R-:W-:Y:S05]  /*9890*/  BSYNC B1 ;  /* 0x0000000000017941 */ /* 0x000fea0003800000 */
.L_x_45168:
        /* <DEDUP_REMOVED lines=43> */
.L_x_45195:
        /* <DEDUP_REMOVED lines=12> */
.L_x_45194:
[----:B------:R-:W-:-:S07]  /*9c10*/  IMAD.MOV.U32 R22, RZ, RZ, R29 ;  /* 0x000000ffff167224 */ /* 0x000fce00078e001d */
.L_x_45193:
[----:B------:R-:W-:Y:S05]  /*9c20*/  BSYNC B2 ;  /* 0x0000000000027941 */ /* 0x000fea0003800000 */
.L_x_45192:
        /* <DEDUP_REMOVED lines=13> */
.L_x_45201:
        /* <DEDUP_REMOVED lines=33> */
.L_x_45200:
[----:B------:R-:W-:Y:S02]  /*9f10*/  IMAD.MOV.U32 R22, RZ, RZ, R29 ;  /* 0x000000ffff167224 */ /* 0x000fe400078e001d */
[----:B------:R-:W-:-:S07]  /*9f20*/  IMAD.MOV.U32 R31, RZ, RZ, R30 ;  /* 0x000000ffff1f7224 */ /* 0x000fce00078e001e */
.L_x_45199:
[----:B------:R-:W-:Y:S05]  /*9f30*/  BSYNC B3 ;  /* 0x0000000000037941 */ /* 0x000fea0003800000 */
.L_x_45198:
[----:B------:R-:W-:-:S13]  /*9f40*/  ISETP.GE.U32.AND P0, PT, R27, 0xc, PT ;  /* 0x0000000c1b00780c */ /* 0x000fda0003f06070 */
[----:B------:R-:W-:Y:S05]  /*9f50*/  @!P0 BRA `(.L_x_45197) ;  /* 0x0000000400e08947 */ /* 0x000fea0003800000 */
[----:B------:R-:W-:Y:S01]  /*9f60*/  BSSY B3, `(.L_x_45202) ;  /* 0x0000075000037945 */ /* 0x000fe20003800000 */
[----:B------:R-:W-:-:S07]  /*9f70*/  VIADD R22, R23, 0x10 ;  /* 0x0000001017167836 */ /* 0x000fce0000000000 */
.L_x_45203:
        /* <DEDUP_REMOVED lines=116> */
.L_x_45202:
[----:B------:R-:W-:Y:S02]  /*a6c0*/  IMAD.MOV.U32 R22, RZ, RZ, R23 ;  /* 0x000000ffff167224 */ /* 0x000fe400078e0017 */
[----:B------:R-:W-:-:S07]  /*a6d0*/  IMAD.MOV.U32 R31, RZ, RZ, R30 ;  /* 0x000000ffff1f7224 */ /* 0x000fce00078e001e */
.L_x_45197:
[----:B------:R-:W-:Y:S05]  /*a6e0*/  BSYNC B2 ;  /* 0x0000000000027941 */ /* 0x000fea0003800000 */
.L_x_45196:
        /* <DEDUP_REMOVED lines=20> */
.L_x_45205:
[----:B------:R-:W-:Y:S05]  /*a830*/  BSYNC B2 ;  /* 0x0000000000027941 */ /* 0x000fea0003800000 */
.L_x_45204:
[----:B------:R-:W-:Y:S02]  /*a840*/  IMAD.MOV.U32 R23, RZ, RZ, R27 ;  /* 0x000000ffff177224 */ /* 0x000fe400078e001b */
[----:B------:R-:W-:-:S03]  /*a850*/  IMAD.MOV.U32 R22, RZ, RZ, R20 ;  /* 0x000000ffff167224 */ /* 0x000fc600078e0014 */
[----:B------:R-:W-:Y:S01]  /*a860*/  LOP3.LUT R23, R23, 0x80000000, R19, 0xb8, !PT ;  /* 0x8000000017177812 */ /* 0x000fe200078eb813 */
[----:B------:R-:W-:Y:S06]  /*a870*/  BRA `(.L_x_45191) ;  /* 0x00000000001c7947 */ /* 0x000fec0003800000 */
.L_x_45190:
[----:B------:R-:W-:-:S06]  /*a880*/  DSETP.GTU.AND P0, PT, R10, +INF , PT ;  /* 0x7ff000000a00742a */ /* 0x000fcc0003f0c000 */
[----:B------:R-:W-:-:S14]  /*a890*/  DSETP.LE.AND P0, PT, R20, +INF , !P0 ;  /* 0x7ff000001400742a */ /* 0x000fdc0004703000 */
[----:B------:R-:W0:Y:S01]  /*a8a0*/  @!P0 LDC.64 R22, c[0x0][0x220] ;  /* 0x00008800ff168b82 */ /* 0x000e220000000a00 */
[----:B------:R-:W-:Y:S02]  /*a8b0*/  @P0 DSETP.NEU.AND P2, PT, R20, +INF , PT ;  /* 0x7ff000001400042a */ /* 0x000fe40003f4d000 */
[----:B0-----:R-:W-:-:S06]  /*a8c0*/  @!P0 DADD R22, R8, R22 ;  /* 0x0000000008168229 */ /* 0x001fcc0000000016 */
[----:B------:R-:W-:Y:S02]  /*a8d0*/  @P0 FSEL R22, R18, RZ, P2 ;  /* 0x000000ff12160208 */ /* 0x000fe40001000000 */
[----:B------:R-:W-:-:S07]  /*a8e0*/  @P0 FSEL R23, R19, -QNAN , P2 ;  /* 0xfff8000013170808 */ /* 0x000fce0001000000 */
.L_x_45191:
[----:B------:R-:W-:Y:S05]  /*a8f0*/  BSYNC B0 ;  /* 0x0000000000007941 */ /* 0x000fea0003800000 */
.L_x_45189:
[----:B------:R-:W-:-:S06]  /*a900*/  DSETP.GEU.AND P0, PT, R22, RZ, PT ;  /* 0x000000ff1600722a */ /* 0x000fcc0003f0e000 */
[----:B------:R-:W-:Y:S02]  /*a910*/  DSETP.LT.XOR P0, PT, R8, RZ, !P0 ;  /* 0x000000ff0800722a */ /* 0x000fe40004701800 */
[----:B------:R-:W-:-:S04]  /*a920*/  DADD R8, R22, R8 ;  /* 0x0000000016087229 */ /* 0x000fc80000000008 */
[----:B------:R-:W-:-:S06]  /*a930*/  DSETP.NEU.AND P0, PT, R22, RZ, P0 ;  /* 0x000000ff1600722a */ /* 0x000fcc000070d000 */
[----:B------:R-:W-:Y:S02]  /*a940*/  FSEL R10, R8, R22, P0 ;  /* 0x00000016080a7208 */ /* 0x000fe40000000000 */
[----:B------:R-:W-:-:S07]  /*a950*/  FSEL R11, R9, R23, P0 ;  /* 0x00000017090b7208 */ /* 0x000fce0000000000 */
.L_x_45188:
[----:B------:R-:W-:Y:S05]  /*a960*/  BSYNC B1 ;  /* 0x0000000000017941 */ /* 0x000fea0003800000 */
.L_x_45187:
        /* <DEDUP_REMOVED lines=43> */
.L_x_45214:
        /* <DEDUP_REMOVED lines=12> */
.L_x_45213:
[----:B------:R-:W-:-:S07]  /*ace0*/  IMAD.MOV.U32 R22, RZ, RZ, R29 ;  /* 0x000000ffff167224 */ /* 0x000fce00078e001d */
.L_x_45212:
[----:B------:R-:W-:Y:S05]  /*acf0*/  BSYNC B2 ;  /* 0x0000000000027941 */ /* 0x000fea0003800000 */
.L_x_45211:
        /* <DEDUP_REMOVED lines=13> */
.L_x_45220:
        /* <DEDUP_REMOVED lines=33> */
.L_x_45219:
[----:B------:R-:W-:Y:S02]  /*afe0*/  IMAD.MOV.U32 R22, RZ, RZ, R29 ;  /* 0x000000ffff167224 */ /* 0x000fe400078e001d */
[----:B------:R-:W-:-:S07]  /*aff0*/  IMAD.MOV.U32 R31, RZ, RZ, R30 ;  /* 0x000000ffff1f7224 */ /* 0x000fce00078e001e */
.L_x_45218:
[----:B------:R-:W-:Y:S05]  /*b000*/  BSYNC B3 ;  /* 0x0000000000037941 */ /* 0x000fea0003800000 */
.L_x_45217:
[----:B------:R-:W-:-:S13]  /*b010*/  ISETP.GE.U32.AND P0, PT, R27, 0xc, PT ;  /* 0x0000000c1b00780c */ /* 0x000fda0003f06070 */
[----:B------:R-:W-:Y:S05]  /*b020*/  @!P0 BRA `(.L_x_45216) ;  /* 0x0000000400e08947 */ /* 0x000fea0003800000 */
[----:B------:R-:W-:Y:S01]  /*b030*/  BSSY B3, `(.L_x_45221) ;  /* 0x0000075000037945 */ /* 0x000fe20003800000 */
[----:B------:R-:W-:-:S07]  /*b040*/  VIADD R22, R23, 0x10 ;  /* 0x0000001017167836 */ /* 0x000fce0000000000 */
.L_x_45222:
        /* <DEDUP_REMOVED lines=116> */
.L_x_45221:
[----:B------:R-:W-:Y:S02]  /*b790*/  IMAD.MOV.U32 R22, RZ, RZ, R23 ;  /* 0x000000ffff167224 */ /* 0x000fe400078e0017 */
[----:B------:R-:W-:-:S07]  /*b7a0*/  IMAD.MOV.U32 R31, RZ, RZ, R30 ;  /* 0x000000ffff1f7224 */ /* 0x000fce00078e001e */
.L_x_45216:
[----:B------:R-:W-:Y:S05]  /*b7b0*/  BSYNC B2 ;  /* 0x0000000000027941 */ /* 0x000fea0003800000 */
.L_x_45215:
        /* <DEDUP_REMOVED lines=20> */
.L_x_45224:
[----:B------:R-:W-:Y:S05]  /*b900*/  BSYNC B2 ;  /* 0x0000000000027941 */ /* 0x000fea0003800000 */
.L_x_45223:
[----:B------:R-:W-:Y:S02]  /*b910*/  IMAD.MOV.U32 R23, RZ, RZ, R27 ;  /* 0x000000ffff177224 */ /* 0x000fe400078e001b */
[----:B------:R-:W-:-:S03]  /*b920*/  IMAD.MOV.U32 R22, RZ, RZ, R20 ;  /* 0x000000ffff167224 */ /* 0x000fc600078e0014 */
[----:B------:R-:W-:Y:S01]  /*b930*/  LOP3.LUT R23, R23, 0x80000000, R19, 0xb8, !PT ;  /* 0x8000000017177812 */ /* 0x000fe200078eb813 */
[----:B------:R-:W-:Y:S06]  /*b940*/  BRA `(.L_x_45210) ;  /* 0x00000000001c7947 */ /* 0x000fec0003800000 */
.L_x_45209:
[----:B------:R-:W-:-:S06]  /*b950*/  DSETP.GTU.AND P0, PT, R8, +INF , PT ;  /* 0x7ff000000800742a */ /* 0x000fcc0003f0c000 */
[----:B------:R-:W-:-:S14]  /*b960*/  DSETP.LE.AND P0, PT, R20, +INF , !P0 ;  /* 0x7ff000001400742a */ /* 0x000fdc0004703000 */
[----:B------:R-:W0:Y:S01]  /*b970*/  @!P0 LDC.64 R22, c[0x0][0x220] ;  /* 0x00008800ff168b82 */ /* 0x000e220000000a00 */
[----:B------:R-:W-:Y:S02]  /*b980*/  @P0 DSETP.NEU.AND P2, PT, R20, +INF , PT ;  /* 0x7ff000001400042a */ /* 0x000fe40003f4d000 */
[----:B0-----:R-:W-:-:S06]  /*b990*/  @!P0 DADD R22, R6, R22 ;  /* 0x0000000006168229 */ /* 0x001fcc0000000016 */
[----:B------:R-:W-:Y:S02]  /*b9a0*/  @P0 FSEL R22, R18, RZ, P2 ;  /* 0x000000ff12160208 */ /* 0x000fe40001000000 */
[----:B------:R-:W-:-:S07]  /*b9b0*/  @P0 FSEL R23, R19, -QNAN , P2 ;  /* 0xfff8000013170808 */ /* 0x000fce0001000000 */
.L_x_45210:
[----:B------:R-:W-:Y:S05]  /*b9c0*/  BSYNC B0 ;  /* 0x0000000000007941 */ /* 0x000fea0003800000 */
.L_x_45208:
[----:B------:R-:W-:-:S06]  /*b9d0*/  DSETP.GEU.AND P0, PT, R22, RZ, PT ;  /* 0x000000ff1600722a */ /* 0x000fcc0003f0e000 */
[----:B------:R-:W-:Y:S02]  /*b9e0*/  DSETP.LT.XOR P0, PT, R6, RZ, !P0 ;  /* 0x000000ff0600722a */ /* 0x000fe40004701800 */
[----:B------:R-:W-:-:S04]  /*b9f0*/  DADD R6, R22, R6 ;  /* 0x0000000016067229 */ /* 0x000fc80000000006 */
[----:B------:R-:W-:-:S06]  /*ba00*/  DSETP.NEU.AND P0, PT, R22, RZ, P0 ;  /* 0x000000ff1600722a */ /* 0x000fcc000070d000 */
[----:B------:R-:W-:Y:S02]  /*ba10*/  FSEL R8, R6, R22, P0 ;  /* 0x0000001606087208 */ /* 0x000fe40000000000 */
[----:B------:R-:W-:-:S07]  /*ba20*/  FSEL R9, R7, R23, P0 ;  /* 0x0000001707097208 */ /* 0x000fce0000000000 */
.L_x_45207:
[----:B------:R-:W-:Y:S05]  /*ba30*/  BSYNC B1 ;  /* 0x0000000000017941 */ /* 0x000fea0003800000 */
.L_x_45206:
        /* <DEDUP_REMOVED lines=43> */
.L_x_45233:
        /* <DEDUP_REMOVED lines=12> */
.L_x_45232:
[----:B------:R-:W-:-:S07]  /*bdb0*/  IMAD.MOV.U32 R22, RZ, RZ, R29 ;  /* 0x000000ffff167224 */ /* 0x000fce00078e001d */
.L_x_45231:
[----:B------:R-:W-:Y:S05]  /*bdc0*/  BSYNC B2 ;  /* 0x0000000000027941 */ /* 0x000fea0003800000 */
.L_x_45230:
        /* <DEDUP_REMOVED lines=13> */
.L_x_45239:
        /* <DEDUP_REMOVED lines=33> */
.L_x_45238:
[----:B------:R-:W-:Y:S02]  /*c0b0*/  IMAD.MOV.U32 R22, RZ, RZ, R29 ;  /* 0x000000ffff167224 */ /* 0x000fe400078e001d */
[----:B------:R-:W-:-:S07]  /*c0c0*/  IMAD.MOV.U32 R31, RZ, RZ, R30 ;  /* 0x000000ffff1f7224 */ /* 0x000fce00078e001e */
.L_x_45237:
[----:B------:R-:W-:Y:S05]  /*c0d0*/  BSYNC B3 ;  /* 0x0000000000037941 */ /* 0x000fea0003800000 */
.L_x_45236:
[----:B------:R-:W-:-:S13]  /*c0e0*/  ISETP.GE.U32.AND P0, PT, R27, 0xc, PT ;  /* 0x0000000c1b00780c */ /* 0x000fda0003f06070 */
[----:B------:R-:W-:Y:S05]  /*c0f0*/  @!P0 BRA `(.L_x_45235) ;  /* 0x0000000400e08947 */ /* 0x000fea0003800000 */
[----:B------:R-:W-:Y:S01]  /*c100*/  BSSY B3, `(.L_x_45240) ;  /* 0x0000075000037945 */ /* 0x000fe20003800000 */
[----:B------:R-:W-:-:S07]  /*c110*/  VIADD R22, R23, 0x10 ;  /* 0x0000001017167836 */ /* 0x000fce0000000000 */
.L_x_45241:
        /* <DEDUP_REMOVED lines=116> */
.L_x_45240:
[----:B------:R-:W-:Y:S02]  /*c860*/  IMAD.MOV.U32 R22, RZ, RZ, R23 ;  /* 0x000000ffff167224 */ /* 0x000fe400078e0017 */
[----:B------:R-:W-:-:S07]  /*c870*/  IMAD.MOV.U32 R31, RZ, RZ, R30 ;  /* 0x000000ffff1f7224 */ /* 0x000fce00078e001e */
.L_x_45235:
[----:B------:R-:W-:Y:S05]  /*c880*/  BSYNC B2 ;  /* 0x0000000000027941 */ /* 0x000fea0003800000 */
.L_x_45234:
        /* <DEDUP_REMOVED lines=20> */
.L_x_45243:
[----:B------:R-:W-:Y:S05]  /*c9d0*/  BSYNC B2 ;  /* 0x0000000000027941 */ /* 0x000fea0003800000 */
.L_x_45242:
[----:B------:R-:W-:Y:S02]  /*c9e0*/  IMAD.MOV.U32 R23, RZ, RZ, R27 ;  /* 0x000000ffff177224 */ /* 0x000fe400078e001b */
[----:B------:R-:W-:-:S03]  /*c9f0*/  IMAD.MOV.U32 R22, RZ, RZ, R20 ;  /* 0x000000ffff167224 */ /* 0x000fc600078e0014 */
[----:B------:R-:W-:Y:S01]  /*ca00*/  LOP3.LUT R23, R23, 0x80000000, R19, 0xb8, !PT ;  /* 0x8000000017177812 */ /* 0x000fe200078eb813 */
[----:B------:R-:W-:Y:S06]  /*ca10*/  BRA `(.L_x_45229) ;  /* 0x00000000001c7947 */ /* 0x000fec0003800000 */
.L_x_45228:
[----:B------:R-:W-:-:S06]  /*ca20*/  DSETP.GTU.AND P0, PT, R6, +INF , PT ;  /* 0x7ff000000600742a */ /* 0x000fcc0003f0c000 */
[----:B------:R-:W-:-:S14]  /*ca30*/  DSETP.LE.AND P0, PT, R20, +INF , !P0 ;  /* 0x7ff000001400742a */ /* 0x000fdc0004703000 */
[----:B------:R-:W0:Y:S01]  /*ca40*/  @!P0 LDC.64 R22, c[0x0][0x220] ;  /* 0x00008800ff168b82 */ /* 0x000e220000000a00 */
[----:B------:R-:W-:Y:S02]  /*ca50*/  @P0 DSETP.NEU.AND P2, PT, R20, +INF , PT ;  /* 0x7ff000001400042a */ /* 0x000fe40003f4d000 */
[----:B0-----:R-:W-:-:S06]  /*ca60*/  @!P0 DADD R22, R4, R22 ;  /* 0x0000000004168229 */ /* 0x001fcc0000000016 */
[----:B------:R-:W-:Y:S02]  /*ca70*/  @P0 FSEL R22, R18, RZ, P2 ;  /* 0x000000ff12160208 */ /* 0x000fe40001000000 */
[----:B------:R-:W-:-:S07]  /*ca80*/  @P0 FSEL R23, R19, -QNAN , P2 ;  /* 0xfff8000013170808 */ /* 0x000fce0001000000 */
.L_x_45229:
[----:B------:R-:W-:Y:S05]  /*ca90*/  BSYNC B0 ;  /* 0x0000000000007941 */ /* 0x000fea0003800000 */
.L_x_45227:
[----:B------:R-:W-:-:S06]  /*caa0*/  DSETP.GEU.AND P0, PT, R22, RZ, PT ;  /* 0x000000ff1600722a */ /* 0x000fcc0003f0e000 */
[----:B------:R-:W-:Y:S02]  /*cab0*/  DSETP.LT.XOR P0, PT, R4, RZ, !P0 ;  /* 0x000000ff0400722a */ /* 0x000fe40004701800 */
[----:B------:R-:W-:-:S04]  /*cac0*/  DADD R4, R22, R4 ;  /* 0x0000000016047229 */ /* 0x000fc80000000004 */
[----:B------:R-:W-:-:S06]  /*cad0*/  DSETP.NEU.AND P0, PT, R22, RZ, P0 ;  /* 0x000000ff1600722a */ /* 0x000fcc000070d000 */
[----:B------:R-:W-:Y:S02]  /*cae0*/  FSEL R6, R4, R22, P0 ;  /* 0x0000001604067208 */ /* 0x000fe40000000000 */
[----:B------:R-:W-:-:S07]  /*caf0*/  FSEL R7, R5, R23, P0 ;  /* 0x0000001705077208 */ /* 0x000fce0000000000 */
.L_x_45226:
[----:B------:R-:W-:Y:S05]  /*cb00*/  BSYNC B1 ;  /* 0x0000000000017941 */ /* 0x000fea0003800000 */
.L_x_45225:
        /* <DEDUP_REMOVED lines=43> */
.L_x_45252:
        /* <DEDUP_REMOVED lines=12> */
.L_x_45251:
[----:B------:R-:W-:-:S07]  /*ce80*/  IMAD.MOV.U32 R27, RZ, RZ, R28 ;  /* 0x000000ffff1b7224 */ /* 0x000fce00078e001c */
.L_x_45250:
[----:B------:R-:W-:Y:S05]  /*ce90*/  BSYNC B2 ;  /* 0x0000000000027941 */ /* 0x000fea0003800000 */
.L_x_45249:
        /* <DEDUP_REMOVED lines=13> */
.L_x_45258:
        /* <DEDUP_REMOVED lines=33> */
.L_x_45257:
[----:B------:R-:W-:-:S07]  /*d180*/  IMAD.MOV.U32 R27, RZ, RZ, R29 ;  /* 0x000000ffff1b7224 */ /* 0x000fce00078e001d */
.L_x_45256:
[----:B------:R-:W-:Y:S05]  /*d190*/  BSYNC B3 ;  /* 0x0000000000037941 */ /* 0x000fea0003800000 */
.L_x_45255:
[----:B------:R-:W-:-:S13]  /*d1a0*/  ISETP.GE.U32.AND P0, PT, R28, 0xc, PT ;  /* 0x0000000c1c00780c */ /* 0x000fda0003f06070 */
[----:B------:R-:W-:Y:S05]  /*d1b0*/  @!P0 BRA `(.L_x_45254) ;  /* 0x0000000400dc8947 */ /* 0x000fea0003800000 */
[----:B------:R-:W-:Y:S01]  /*d1c0*/  BSSY B3, `(.L_x_45259) ;  /* 0x0000075000037945 */ /* 0x000fe20003800000 */
[----:B------:R-:W-:-:S07]  /*d1d0*/  VIADD R21, R21, 0x10 ;  /* 0x0000001015157836 */ /* 0x000fce0000000000 */
.L_x_45260:
        /* <DEDUP_REMOVED lines=116> */
.L_x_45259:
[----:B------:R-:W-:-:S07]  /*d920*/  IMAD.MOV.U32 R30, RZ, RZ, R28 ;  /* 0x000000ffff1e7224 */ /* 0x000fce00078e001c */
.L_x_45254:
[----:B------:R-:W-:Y:S05]  /*d930*/  BSYNC B2 ;  /* 0x0000000000027941 */ /* 0x000fea0003800000 */
.L_x_45253:
        /* <DEDUP_REMOVED lines=21> */
.L_x_45262:
[----:B------:R-:W-:Y:S05]  /*da90*/  BSYNC B2 ;  /* 0x0000000000027941 */ /* 0x000fea0003800000 */
.L_x_45261:
[----:B------:R-:W-:Y:S02]  /*daa0*/  IMAD.MOV.U32 R5, RZ, RZ, R23 ;  /* 0x000000ffff057224 */ /* 0x000fe400078e0017 */
[----:B------:R-:W-:-:S03]  /*dab0*/  IMAD.MOV.U32 R4, RZ, RZ, R20 ;  /* 0x000000ffff047224 */ /* 0x000fc600078e0014 */
[----:B------:R-:W-:Y:S01]  /*dac0*/  LOP3.LUT R5, R5, 0x80000000, R19, 0xb8, !PT ;  /* 0x8000000005057812 */ /* 0x000fe200078eb813 */
[----:B------:R-:W-:Y:S06]  /*dad0*/  BRA `(.L_x_45248) ;  /* 0x00000000001c7947 */ /* 0x000fec0003800000 */
.L_x_45247:
[----:B------:R-:W-:-:S06]  /*dae0*/  DSETP.GTU.AND P0, PT, R22, +INF , PT ;  /* 0x7ff000001600742a */ /* 0x000fcc0003f0c000 */
[----:B------:R-:W-:-:S14]  /*daf0*/  DSETP.LE.AND P0, PT, R20, +INF , !P0 ;  /* 0x7ff000001400742a */ /* 0x000fdc0004703000 */
[----:B------:R-:W0:Y:S01]  /*db00*/  @!P0 LDC.64 R4, c[0x0][0x220] ;  /* 0x00008800ff048b82 */ /* 0x000e220000000a00 */
[----:B------:R-:W-:Y:S02]  /*db10*/  @P0 DSETP.NEU.AND P2, PT, R20, +INF , PT ;  /* 0x7ff000001400042a */ /* 0x000fe40003f4d000 */
[----:B0-----:R-:W-:-:S06]  /*db20*/  @!P0 DADD R4, R2, R4 ;  /* 0x0000000002048229 */ /* 0x001fcc0000000004 */
[----:B------:R-:W-:Y:S02]  /*db30*/  @P0 FSEL R4, R18, RZ, P2 ;  /* 0x000000ff12040208 */ /* 0x000fe40001000000 */
[----:B------:R-:W-:-:S07]  /*db40*/  @P0 FSEL R5, R19, -QNAN , P2 ;  /* 0xfff8000013050808 */ /* 0x000fce0001000000 */
.L_x_45248:
[----:B------:R-:W-:Y:S05]  /*db50*/  BSYNC B0 ;  /* 0x0000000000007941 */ /* 0x000fea0003800000 */
.L_x_45246:
[----:B------:R-:W-:-:S06]  /*db60*/  DSETP.GEU.AND P0, PT, R4, RZ, PT ;  /* 0x000000ff0400722a */ /* 0x000fcc0003f0e000 */
[----:B------:R-:W-:Y:S02]  /*db70*/  DSETP.LT.XOR P0, PT, R2, RZ, !P0 ;  /* 0x000000ff0200722a */ /* 0x000fe40004701800 */
[----:B------:R-:W-:-:S04]  /*db80*/  DADD R2, R4, R2 ;  /* 0x0000000004027229 */ /* 0x000fc80000000002 */
[----:B------:R-:W-:-:S06]  /*db90*/  DSETP.NEU.AND P0, PT, R4, RZ, P0 ;  /* 0x000000ff0400722a */ /* 0x000fcc000070d000 */
[----:B------:R-:W-:Y:S02]  /*dba0*/  FSEL R4, R2, R4, P0 ;  /* 0x0000000402047208 */ /* 0x000fe40000000000 */
[----:B------:R-:W-:-:S07]  /*dbb0*/  FSEL R5, R3, R5, P0 ;  /* 0x0000000503057208 */ /* 0x000fce0000000000 */
.L_x_45245:
[----:B------:R-:W-:Y:S05]  /*dbc0*/  BSYNC B1 ;  /* 0x0000000000017941 */ /* 0x000fea0003800000 */
.L_x_45244:
        /* <DEDUP_REMOVED lines=43> */
.L_x_45271:
        /* <DEDUP_REMOVED lines=12> */
.L_x_45270:
[----:B------:R-:W-:-:S07]  /*df40*/  IMAD.MOV.U32 R23, RZ, RZ, R28 ;  /* 0x000000ffff177224 */ /* 0x000fce00078e001c */
.L_x_45269:
[----:B------:R-:W-:Y:S05]  /*df50*/  BSYNC B2 ;  /* 0x0000000000027941 */ /* 0x000fea0003800000 */
.L_x_45268:
        /* <DEDUP_REMOVED lines=13> */
.L_x_45277:
        /* <DEDUP_REMOVED lines=33> */
.L_x_45276:
[----:B------:R-:W-:-:S07]  /*e240*/  IMAD.MOV.U32 R23, RZ, RZ, R29 ;  /* 0x000000ffff177224 */ /* 0x000fce00078e001d */
.L_x_45275:
[----:B------:R-:W-:Y:S05]  /*e250*/  BSYNC B3 ;  /* 0x0000000000037941 */ /* 0x000fea0003800000 */
.L_x_45274:
[----:B------:R-:W-:-:S13]  /*e260*/  ISETP.GE.U32.AND P0, PT, R28, 0xc, PT ;  /* 0x0000000c1c00780c */ /* 0x000fda0003f06070 */
[----:B------:R-:W-:Y:S05]  /*e270*/  @!P0 BRA `(.L_x_45273) ;  /* 0x0000000400e08947 */ /* 0x000fea0003800000 */
[----:B------:R-:W-:Y:S01]  /*e280*/  BSSY B3, `(.L_x_45278) ;  /* 0x0000075000037945 */ /* 0x000fe20003800000 */
[----:B------:R-:W-:-:S07]  /*e290*/  VIADD R23, R27, 0x10 ;  /* 0x000000101b177836 */ /* 0x000fce0000000000 */
.L_x_45279:
        /* <DEDUP_REMOVED lines=116> */
.L_x_45278:
[----:B------:R-:W-:Y:S02]  /*e9e0*/  IMAD.MOV.U32 R23, RZ, RZ, R27 ;  /* 0x000000ffff177224 */ /* 0x000fe400078e001b */
[----:B------:R-:W-:-:S07]  /*e9f0*/  IMAD.MOV.U32 R30, RZ, RZ, R28 ;  /* 0x000000ffff1e7224 */ /* 0x000fce00078e001c */
.L_x_45273:
[----:B------:R-:W-:Y:S05]  /*ea00*/  BSYNC B2 ;  /* 0x0000000000027941 */ /* 0x000fea0003800000 */
.L_x_45272:
        /* <DEDUP_REMOVED lines=21> */
.L_x_45281:
[----:B------:R-:W-:Y:S05]  /*eb60*/  BSYNC B2 ;  /* 0x0000000000027941 */ /* 0x000fea0003800000 */
.L_x_45280:
[----:B------:R-:W-:-:S05]  /*eb70*/  IMAD.MOV.U32 R21, RZ, RZ, R27 ;  /* 0x000000ffff157224 */ /* 0x000fca00078e001b */
[----:B------:R-:W-:Y:S01]  /*eb80*/  LOP3.LUT R21, R21, 0x80000000, R3, 0xb8, !PT ;  /* 0x8000000015157812 */ /* 0x000fe200078eb803 */
[----:B------:R-:W-:Y:S06]  /*eb90*/  BRA `(.L_x_45267) ;  /* 0x00000000001c7947 */ /* 0x000fec0003800000 */
.L_x_45266:
[----:B------:R-:W-:-:S06]  /*eba0*/  DSETP.GTU.AND P0, PT, R18, +INF , PT ;  /* 0x7ff000001200742a */ /* 0x000fcc0003f0c000 */
[----:B------:R-:W-:-:S14]  /*ebb0*/  DSETP.LE.AND P0, PT, R22, +INF , !P0 ;  /* 0x7ff000001600742a */ /* 0x000fdc0004703000 */
[----:B------:R-:W0:Y:S01]  /*ebc0*/  @!P0 LDC.64 R20, c[0x0][0x220] ;  /* 0x00008800ff148b82 */ /* 0x000e220000000a00 */
[----:B------:R-:W-:Y:S02]  /*ebd0*/  @P0 DSETP.NEU.AND P2, PT, R22, +INF , PT ;  /* 0x7ff000001600042a */ /* 0x000fe40003f4d000 */
[----:B0-----:R-:W-:-:S06]  /*ebe0*/  @!P0 DADD R20, R24, R20 ;  /* 0x0000000018148229 */ /* 0x001fcc0000000014 */
[----:B------:R-:W-:Y:S02]  /*ebf0*/  @P0 FSEL R20, R2, RZ, P2 ;  /* 0x000000ff02140208 */ /* 0x000fe40001000000 */
[----:B------:R-:W-:-:S07]  /*ec00*/  @P0 FSEL R21, R3, -QNAN , P2 ;  /* 0xfff8000003150808 */ /* 0x000fce0001000000 */
.L_x_45267:
[----:B------:R-:W-:Y:S05]  /*ec10*/  BSYNC B0 ;  /* 0x0000000000007941 */ /* 0x000fea0003800000 */
.L_x_45265:
[----:B------:R-:W-:-:S06]  /*ec20*/  DSETP.GEU.AND P0, PT, R20, RZ, PT ;  /* 0x000000ff1400722a */ /* 0x000fcc0003f0e000 */
[----:B------:R-:W-:Y:S02]  /*ec30*/  DSETP.LT.XOR P0, PT, R24, RZ, !P0 ;  /* 0x000000ff1800722a */ /* 0x000fe40004701800 */
[----:B------:R-:W-:-:S04]  /*ec40*/  DADD R24, R20, R24 ;  /* 0x0000000014187229 */ /* 0x000fc80000000018 */
[----:B------:R-:W-:-:S06]  /*ec50*/  DSETP.NEU.AND P0, PT, R20, RZ, P0 ;  /* 0x000000ff1400722a */ /* 0x000fcc000070d000 */
[----:B------:R-:W-:Y:S02]  /*ec60*/  FSEL R2, R24, R20, P0 ;  /* 0x0000001418027208 */ /* 0x000fe40000000000 */
[----:B------:R-:W-:-:S07]  /*ec70*/  FSEL R3, R25, R21, P0 ;  /* 0x0000001519037208 */ /* 0x000fce0000000000 */
.L_x_45264:
[----:B------:R-:W-:Y:S05]  /*ec80*/  BSYNC B1 ;  /* 0x0000000000017941 */ /* 0x000fea0003800000 */
.L_x_45263:
        /* <DEDUP_REMOVED lines=43> */
.L_x_45290:
        /* <DEDUP_REMOVED lines=12> */
.L_x_45289:
[----:B------:R-:W-:-:S07]  /*f000*/  IMAD.MOV.U32 R25, RZ, RZ, R28 ;  /* 0x000000ffff197224 */ /* 0x000fce00078e001c */
.L_x_45288:
[----:B------:R-:W-:Y:S05]  /*f010*/  BSYNC B2 ;  /* 0x0000000000027941 */ /* 0x000fea0003800000 */
.L_x_45287:
        /* <DEDUP_REMOVED lines=13> */
.L_x_45296:
        /* <DEDUP_REMOVED lines=33> */
.L_x_45295:
[----:B------:R-:W-:-:S07]  /*f300*/  IMAD.MOV.U32 R25, RZ, RZ, R29 ;  /* 0x000000ffff197224 */ /* 0x000fce00078e001d */
.L_x_45294:
[----:B------:R-:W-:Y:S05]  /*f310*/  BSYNC B3 ;  /* 0x0000000000037941 */ /* 0x000fea0003800000 */
.L_x_45293:
[----:B------:R-:W-:-:S13]  /*f320*/  ISETP.GE.U32.AND P0, PT, R28, 0xc, PT ;  /* 0x0000000c1c00780c */ /* 0x000fda0003f06070 */
[----:B------:R-:W-:Y:S05]  /*f330*/  @!P0 BRA `(.L_x_45292) ;  /* 0x0000000400e08947 */ /* 0x000fea0003800000 */
[----:B------:R-:W-:Y:S01]  /*f340*/  BSSY B3, `(.L_x_45297) ;  /* 0x0000075000037945 */ /* 0x000fe20003800000 */
[----:B------:R-:W-:-:S07]  /*f350*/  VIADD R25, R27, 0x10 ;  /* 0x000000101b197836 */ /* 0x000fce0000000000 */
.L_x_45298:
        /* <DEDUP_REMOVED lines=116> */
.L_x_45297:
[----:B------:R-:W-:Y:S02]  /*faa0*/  IMAD.MOV.U32 R25, RZ, RZ, R27 ;  /* 0x000000ffff197224 */ /* 0x000fe400078e001b */
[----:B------:R-:W-:-:S07]  /*fab0*/  IMAD.MOV.U32 R30, RZ, RZ, R28 ;  /* 0x000000ffff1e7224 */ /* 0x000fce00078e001c */
.L_x_45292:
[----:B------:R-:W-:Y:S05]  /*fac0*/  BSYNC B2 ;  /* 0x0000000000027941 */ /* 0x000fea0003800000 */
.L_x_45291:
        /* <DEDUP_REMOVED lines=21> */
.L_x_45300:
[----:B------:R-:W-:Y:S05]  /*fc20*/  BSYNC B2 ;  /* 0x0000000000027941 */ /* 0x000fea0003800000 */
.L_x_45299:
[----:B------:R-:W-:-:S05]  /*fc30*/  IMAD.MOV.U32 R25, RZ, RZ, R27 ;  /* 0x000000ffff197224 */ /* 0x000fca00078e001b */
[----:B------:R-:W-:Y:S01]  /*fc40*/  LOP3.LUT R25, R25, 0x80000000, R19, 0xb8, !PT ;  /* 0x8000000019197812 */ /* 0x000fe200078eb813 */
[----:B------:R-:W-:Y:S06]  /*fc50*/  BRA `(.L_x_45286) ;  /* 0x00000000001c7947 */ /* 0x000fec0003800000 */
.L_x_45285:
[----:B------:R-:W-:-:S06]  /*fc60*/  DSETP.GTU.AND P0, PT, R20, +INF , PT ;  /* 0x7ff000001400742a */ /* 0x000fcc0003f0c000 */
[----:B------:R-:W-:-:S14]  /*fc70*/  DSETP.LE.AND P0, PT, R22, +INF , !P0 ;  /* 0x7ff000001600742a */ /* 0x000fdc0004703000 */
[----:B------:R-:W0:Y:S01]  /*fc80*/  @!P0 LDC.64 R24, c[0x0][0x220] ;  /* 0x00008800ff188b82 */ /* 0x000e220000000a00 */
[----:B------:R-:W-:Y:S02]  /*fc90*/  @P0 DSETP.NEU.AND P2, PT, R22, +INF , PT ;  /* 0x7ff000001600042a */ /* 0x000fe40003f4d000 */
[----:B0-----:R-:W-:-:S06]  /*fca0*/  @!P0 DADD R24, R16, R24 ;  /* 0x0000000010188229 */ /* 0x001fcc0000000018 */
[----:B------:R-:W-:Y:S02]  /*fcb0*/  @P0 FSEL R24, R18, RZ, P2 ;  /* 0x000000ff12180208 */ /* 0x000fe40001000000 */
[----:B------:R-:W-:-:S07]  /*fcc0*/  @P0 FSEL R25, R19, -QNAN , P2 ;  /* 0xfff8000013190808 */ /* 0x000fce0001000000 */
.L_x_45286:
[----:B------:R-:W-:Y:S05]  /*fcd0*/  BSYNC B0 ;  /* 0x0000000000007941 */ /* 0x000fea0003800000 */
.L_x_45284:
[----:B------:R-:W-:-:S06]  /*fce0*/  DSETP.GEU.AND P0, PT, R24, RZ, PT ;  /* 0x000000ff1800722a */ /* 0x000fcc0003f0e000 */
[----:B------:R-:W-:Y:S02]  /*fcf0*/  DSETP.LT.XOR P0, PT, R16, RZ, !P0 ;  /* 0x000000ff1000722a */ /* 0x000fe40004701800 */
[----:B------:R-:W-:-:S04]  /*fd00*/  DADD R16, R24, R16 ;  /* 0x0000000018107229 */ /* 0x000fc80000000010 */
[----:B------:R-:W-:-:S06]  /*fd10*/  DSETP.NEU.AND P0, PT, R24, RZ, P0 ;  /* 0x000000ff1800722a */ /* 0x000fcc000070d000 */
[----:B------:R-:W-:Y:S02]  /*fd20*/  FSEL R24, R16, R24, P0 ;  /* 0x0000001810187208 */ /* 0x000fe40000000000 */
[----:B------:R-:W-:-:S07]  /*fd30*/  FSEL R25, R17, R25, P0 ;  /* 0x0000001911197208 */ /* 0x000fce0000000000 */
.L_x_45283:
[----:B------:R-:W-:Y:S05]  /*fd40*/  BSYNC B1 ;  /* 0x0000000000017941 */ /* 0x000fea0003800000 */
.L_x_45282:
        /* <DEDUP_REMOVED lines=43> */
.L_x_45309:
        /* <DEDUP_REMOVED lines=12> */
.L_x_45308:
[----:B------:R-:W-:-:S07]  /*100c0*/  IMAD.MOV.U32 R23, RZ, RZ, R28 ;  /* 0x000000ffff177224 */ /* 0x000fce00078e001c */
.L_x_45307:
[----:B------:R-:W-:Y:S05]  /*100d0*/  BSYNC B2 ;  /* 0x0000000000027941 */ /* 0x000fea0003800000 */
.L_x_45306:
        /* <DEDUP_REMOVED lines=13> */
.L_x_45315:
        /* <DEDUP_REMOVED lines=33> */
.L_x_45314:
[----:B------:R-:W-:-:S07]  /*103c0*/  IMAD.MOV.U32 R23, RZ, RZ, R29 ;  /* 0x000000ffff177224 */ /* 0x000fce00078e001d */
.L_x_45313:
[----:B------:R-:W-:Y:S05]  /*103d0*/  BSYNC B3 ;  /* 0x0000000000037941 */ /* 0x000fea0003800000 */
.L_x_45312:
[----:B------:R-:W-:-:S13]  /*103e0*/  ISETP.GE.U32.AND P0, PT, R28, 0xc, PT ;  /* 0x0000000c1c00780c */ /* 0x000fda0003f06070 */
[----:B------:R-:W-:Y:S05]  /*103f0*/  @!P0 BRA `(.L_x_45311) ;  /* 0x0000000400e08947 */ /* 0x000fea0003800000 */
[----:B------:R-:W-:Y:S01]  /*10400*/  BSSY B3, `(.L_x_45316) ;  /* 0x0000075000037945 */ /* 0x000fe20003800000 */
[----:B------:R-:W-:-:S07]  /*10410*/  VIADD R23, R27, 0x10 ;  /* 0x000000101b177836 */ /* 0x000fce0000000000 */
.L_x_45317:
        /* <DEDUP_REMOVED lines=116> */
.L_x_45316:
[----:B------:R-:W-:Y:S02]  /*10b60*/  IMAD.MOV.U32 R23, RZ, RZ, R27 ;  /* 0x000000ffff177224 */ /* 0x000fe400078e001b */
[----:B------:R-:W-:-:S07]  /*10b70*/  IMAD.MOV.U32 R30, RZ, RZ, R28 ;  /* 0x000000ffff1e7224 */ /* 0x000fce00078e001c */
.L_x_45311:
[----:B------:R-:W-:Y:S05]  /*10b80*/  BSYNC B2 ;  /* 0x0000000000027941 */ /* 0x000fea0003800000 */
.L_x_45310:
        /* <DEDUP_REMOVED lines=21> */
.L_x_45319:
[----:B------:R-:W-:Y:S05]  /*10ce0*/  BSYNC B2 ;  /* 0x0000000000027941 */ /* 0x000fea0003800000 */
.L_x_45318:
[----:B------:R-:W-:-:S05]  /*10cf0*/  IMAD.MOV.U32 R23, RZ, RZ, R27 ;  /* 0x000000ffff177224 */ /* 0x000fca00078e001b */
[----:B------:R-:W-:Y:S01]  /*10d00*/  LOP3.LUT R23, R23, 0x80000000, R17, 0xb8, !PT ;  /* 0x8000000017177812 */ /* 0x000fe200078eb811 */
[----:B------:R-:W-:Y:S06]  /*10d10*/  BRA `(.L_x_45305) ;  /* 0x00000000001c7947 */ /* 0x000fec0003800000 */
.L_x_45304:
[----:B------:R-:W-:-:S06]  /*10d20*/  DSETP.GTU.AND P0, PT, R18, +INF , PT ;  /* 0x7ff000001200742a */ /* 0x000fcc0003f0c000 */
[----:B------:R-:W-:-:S14]  /*10d30*/  DSETP.LE.AND P0, PT, R20, +INF , !P0 ;  /* 0x7ff000001400742a */ /* 0x000fdc0004703000 */
[----:B------:R-:W0:Y:S01]  /*10d40*/  @!P0 LDC.64 R22, c[0x0][0x220] ;  /* 0x00008800ff168b82 */ /* 0x000e220000000a00 */
[----:B------:R-:W-:Y:S02]  /*10d50*/  @P0 DSETP.NEU.AND P2, PT, R20, +INF , PT ;  /* 0x7ff000001400042a */ /* 0x000fe40003f4d000 */
[----:B0-----:R-:W-:-:S06]  /*10d60*/  @!P0 DADD R22, R14, R22 ;  /* 0x000000000e168229 */ /* 0x001fcc0000000016 */
[----:B------:R-:W-:Y:S02]  /*10d70*/  @P0 FSEL R22, R16, RZ, P2 ;  /* 0x000000ff10160208 */ /* 0x000fe40001000000 */
[----:B------:R-:W-:-:S07]  /*10d80*/  @P0 FSEL R23, R17, -QNAN , P2 ;  /* 0xfff8000011170808 */ /* 0x000fce0001000000 */
.L_x_45305:
[----:B------:R-:W-:Y:S05]  /*10d90*/  BSYNC B0 ;  /* 0x0000000000007941 */ /* 0x000fea0003800000 */
.L_x_45303:
[----:B------:R-:W-:-:S06]  /*10da0*/  DSETP.GEU.AND P0, PT, R22, RZ, PT ;  /* 0x000000ff1600722a */ /* 0x000fcc0003f0e000 */
[----:B------:R-:W-:Y:S02]  /*10db0*/  DSETP.LT.XOR P0, PT, R14, RZ, !P0 ;  /* 0x000000ff0e00722a */ /* 0x000fe40004701800 */
[----:B------:R-:W-:-:S04]  /*10dc0*/  DADD R14, R22, R14 ;  /* 0x00000000160e7229 */ /* 0x000fc8000000000e */
[----:B------:R-:W-:-:S06]  /*10dd0*/  DSETP.NEU.AND P0, PT, R22, RZ, P0 ;  /* 0x000000ff1600722a */ /* 0x000fcc000070d000 */
[----:B------:R-:W-:Y:S02]  /*10de0*/  FSEL R16, R14, R22, P0 ;  /* 0x000000160e107208 */ /* 0x000fe40000000000 */
[----:B------:R-:W-:-:S07]  /*10df0*/  FSEL R17, R15, R23, P0 ;  /* 0x000000170f117208 */ /* 0x000fce0000000000 */
.L_x_45302:
[----:B------:R-:W-:Y:S05]  /*10e00*/  BSYNC B1 ;  /* 0x0000000000017941 */ /* 0x000fea0003800000 */
.L_x_45301:
        /* <DEDUP_REMOVED lines=21> */
.L_x_45322:
[----:B------:R-:W-:-:S13]  /*10f60*/  ISETP.GE.AND P0, PT, R26, UR4, PT ;  /* 0x000000041a007c0c */ /* 0x000fda000bf06270 */
[----:B------:R-:W-:Y:S05]  /*10f70*/  @P0 BRA `(.L_x_45324) ;  /* 0x0000000000300947 */ /* 0x000fea0003800000 */
[----:B-1----:R-:W1:Y:S01]  /*10f80*/  LDC.64 R8, c[0x0][0x228] ;  /* 0x00008a00ff087b82 */ /* 0x002e620000000a00 */
[C---:B------:R-:W-:Y:S02]  /*10f90*/  VIADD R11, R26.reuse, UR6 ;  /* 0x000000061a0b7c36 */ /* 0x040fe40008000000 */
[----:B------:R-:W-:Y:S02]  /*10fa0*/  VIADD R26, R26, 0x80 ;  /* 0x000000801a1a7836 */ /* 0x000fe40000000000 */
[----:B-1----:R-:W-:-:S05]  /*10fb0*/  IMAD.WIDE.U32 R8, R11, 0x8, R8 ;  /* 0x000000080b087825 */ /* 0x002fca00078e0008 */
[----:B------:R1:W-:Y:S02]  /*10fc0*/  STG.E.64 desc[UR8][R8.64], R6 ;  /* 0x0000000608007986 */ /* 0x0003e4000c101b08 */
.L_x_45323:
[----:B------:R-:W-:-:S13]  /*10fd0*/  ISETP.GE.AND P0, PT, R26, UR4, PT ;  /* 0x000000041a007c0c */ /* 0x000fda000bf06270 */
[----:B------:R-:W-:Y:S05]  /*10fe0*/  @P0 BRA `(.L_x_45325) ;  /* 0x0000000000340947 */ /* 0x000fea0003800000 */
[----:B-1----:R-:W1:Y:S01]  /*10ff0*/  LDC.64 R6, c[0x0][0x228] ;  /* 0x00008a00ff067b82 */ /* 0x002e620000000a00 */
[C---:B------:R-:W-:Y:S02]  /*11000*/  VIADD R9, R26.reuse, UR6 ;  /* 0x000000061a097c36 */ /* 0x040fe40008000000 */
[----:B------:R-:W-:Y:S02]  /*11010*/  VIADD R26, R26, 0x80 ;  /* 0x000000801a1a7836 */ /* 0x000fe40000000000 */
[----:B-1----:R-:W-:-:S05]  /*11020*/  IMAD.WIDE.U32 R6, R9, 0x8, R6 ;  /* 0x0000000809067825 */ /* 0x002fca00078e0006 */
[----:B------:R2:W-:Y:S02]  /*11030*/  STG.E.64 desc[UR8][R6.64], R4 ;  /* 0x0000000406007986 */ /* 0x0005e4000c101b08 */
.L_x_45324:
        /* <DEDUP_REMOVED lines=8> */
.L_x_45325:
[----:B------:R-:W-:Y:S05]  /*110c0*/  BSYNC B1 ;  /* 0x0000000000017941 */ /* 0x000fea0003800000 */
.L_x_45321:
[----:B------:R-:W-:-:S13]  /*110d0*/  ISETP.GE.AND P0, PT, R26, UR4, PT ;  /* 0x000000041a007c0c */ /* 0x000fda000bf06270 */
[----:B--2---:R-:W2:Y:S01]  /*110e0*/  @!P0 LDC.64 R2, c[0x0][0x228] ;  /* 0x00008a00ff028b82 */ /* 0x004ea20000000a00 */
[C---:B------:R-:W-:Y:S02]  /*110f0*/  @!P0 VIADD R5, R26.reuse, UR6 ;  /* 0x000000061a058c36 */ /* 0x040fe40008000000 */
[----:B------:R-:W-:Y:S02]  /*11100*/  @!P0 VIADD R26, R26, 0x80 ;  /* 0x000000801a1a8836 */ /* 0x000fe40000000000 */
[----:B--2---:R-:W-:-:S05]  /*11110*/  @!P0 IMAD.WIDE.U32 R2, R5, 0x8, R2 ;  /* 0x0000000805028825 */ /* 0x004fca00078e0002 */
[----:B------:R3:W-:Y:S02]  /*11120*/  @!P0 STG.E.64 desc[UR8][R2.64], R24 ;  /* 0x0000001802008986 */ /* 0x0007e4000c101b08 */
.L_x_45326:
[----:B------:R-:W-:Y:S05]  /*11130*/  BSYNC B0 ;  /* 0x0000000000007941 */ /* 0x000fea0003800000 */
.L_x_45320:
        /* <DEDUP_REMOVED lines=8> */
.L_x_45327:
        /* <DEDUP_REMOVED lines=12> */
.L_x_57569:


//--------------------- .text._ZN2at6native18elementwise_kernelILi128ELi4EZNS0_15gpu_kernel_implINS0_13BinaryFunctorIsssZZZNS0_21remainder_kernel_cudaERNS_18TensorIteratorBaseEENKUlvE_clEvENKUlvE3_clEvEUlssE_EEEEvS5_RKT_EUliE_EEviT1_ --------------------------
	.section	.text._ZN2at6native18elementwise_kernelILi128ELi4EZNS0_15gpu_kernel_implINS0_13BinaryFunctorIsssZZZNS0_21remainder_kernel_cudaERNS_18TensorIteratorBaseEENKUlvE_clEvENKUlvE3_clEvEUlssE_EEEEvS5_RKT_EUliE_EEviT1_,"ax",@progbits
	.align	128
        .global         _ZN2at6native18elementwise_kernelILi128ELi4EZNS0_15gpu_kernel_implINS0_13BinaryFunctorIsssZZZNS0_21remainder_kernel_cudaERNS_18TensorIteratorBaseEENKUlvE_clEvENKUlvE3_clEvEUlssE_EEEEvS5_RKT_EUliE_EEviT1_
        .type           _ZN2at6native18elementwise_kernelILi128ELi4EZNS0_15gpu_kernel_implINS0_13BinaryFunctorIsssZZZNS0_21remainder_kernel_cudaERNS_18TensorIteratorBaseEENKUlvE_clEvENKUlvE3_clEvEUlssE_EEEEvS5_RKT_EUliE_EEviT1_,@function
        .size           _ZN2at6native18elementwise_kernelILi128ELi4EZNS0_15gpu_kernel_implINS0_13BinaryFunctorIsssZZZNS0_21remainder_kernel_cudaERNS_18TensorIteratorBaseEENKUlvE_clEvENKUlvE3_clEvEUlssE_EEEEvS5_RKT_EUliE_EEviT1_,(.L_x_57570 - _ZN2at6native18elementwise_kernelILi128ELi4EZNS0_15gpu_kernel_implINS0_13BinaryFunctorIsssZZZNS0_21remainder_kernel_cudaERNS_18TensorIteratorBaseEENKUlvE_clEvENKUlvE3_clEvEUlssE_EEEEvS5_RKT_EUliE_EEviT1_)
        .other          _ZN2at6native18elementwise_kernelILi128ELi4EZNS0_15gpu_kernel_implINS0_13BinaryFunctorIsssZZZNS0_21remainder_kernel_cudaERNS_18TensorIteratorBaseEENKUlvE_clEvENKUlvE3_clEvEUlssE_EEEEvS5_RKT_EUliE_EEviT1_,@"STO_CUDA_ENTRY STV_DEFAULT"
_ZN2at6native18elementwise_kernelILi128ELi4EZNS0_15gpu_kernel_implINS0_13BinaryFunctorIsssZZZNS0_21remainder_kernel_cudaERNS_18TensorIteratorBaseEENKUlvE_clEvENKUlvE3_clEvEUlssE_EEEEvS5_RKT_EUliE_EEviT1_:
.text._ZN2at6native18elementwise_kernelILi128ELi4EZNS0_15gpu_kernel_implINS0_13BinaryFunctorIsssZZZNS0_21remainder_kernel_cudaERNS_18TensorIteratorBaseEENKUlvE_clEvENKUlvE3_clEvEUlssE_EEEEvS5_RKT_EUliE_EEviT1_:
        /* <DEDUP_REMOVED lines=365> */
.L_x_45330:
        /* <DEDUP_REMOVED lines=20> */
.L_x_45334:
[----:B------:R0:W5:Y:S01]  /*1810*/  LDG.E.U8 R19, desc[UR36][R2.64] ;  /* 0x0000002402137981 */ /* 0x000162000c1e1100 */
[----:B------:R-:W-:Y:S05]  /*1820*/  BRA `(.L_x_45336) ;  /* 0x0000000c00547947 */ /* 0x000fea0003800000 */
.L_x_45333:
        /* <DEDUP_REMOVED lines=8> */
.L_x_45338:
[----:B------:R0:W5:Y:S01]  /*18b0*/  LDG.E.U16 R19, desc[UR36][R2.64] ;  /* 0x0000002402137981 */ /* 0x000162000c1e1500 */
[----:B------:R-:W-:Y:S05]  /*18c0*/  BRA `(.L_x_45336) ;  /* 0x0000000c002c7947 */ /* 0x000fea0003800000 */
.L_x_45337:
[----:B------:R0:W5:Y:S01]  /*18d0*/  LDG.E.U16 R19, desc[UR36][R2.64] ;  /* 0x0000002402137981 */ /* 0x000162000c1e1500 */
[----:B------:R-:W-:Y:S05]  /*18e0*/  BRA `(.L_x_45336) ;  /* 0x0000000c00247947 */ /* 0x000fea0003800000 */
.L_x_45332:
        /* <DEDUP_REMOVED lines=9> */
.L_x_45340:
[----:B------:R-:W2:Y:S02]  /*1980*/  LDG.E.U16 R0, desc[UR36][R2.64] ;  /* 0x0000002402007981 */ /* 0x000ea4000c1e1500 */
[----:B--2---:R-:W-:-:S06]  /*1990*/  HADD2.F32 R0, -RZ, R0.H0_H0 ;  /* 0x20000000ff007230 */ /* 0x004fcc0000004100 */
[----:B------:R-:W0:Y:S02]  /*19a0*/  F2I.FTZ.TRUNC.NTZ R0, R0 ;  /* 0x0000000000007305 */ /* 0x000e24000021f100 */
[----:B0-----:R-:W-:Y:S01]  /*19b0*/  PRMT R19, R0, 0x7610, R19 ;  /* 0x0000761000137816 */ /* 0x001fe20000000013 */
[----:B------:R-:W-:Y:S06]  /*19c0*/  BRA `(.L_x_45336) ;  /* 0x0000000800ec7947 */ /* 0x000fec0003800000 */
.L_x_45339:
        /* <DEDUP_REMOVED lines=9> */
.L_x_45342:
[----:B------:R-:W2:Y:S02]  /*1a60*/  LDG.E.U16 R2, desc[UR36][R2.64] ;  /* 0x0000002402027981 */ /* 0x000ea4000c1e1500 */
[----:B--2---:R-:W-:-:S06]  /*1a70*/  HADD2.F32 R0, -RZ, R2.H0_H0 ;  /* 0x20000002ff007230 */ /* 0x004fcc0000004100 */
[----:B------:R-:W0:Y:S02]  /*1a80*/  F2I.FTZ.TRUNC.NTZ R0, R0 ;  /* 0x0000000000007305 */ /* 0x000e24000021f100 */
[----:B0-----:R-:W-:Y:S01]  /*1a90*/  PRMT R19, R0, 0x7610, R19 ;  /* 0x0000761000137816 */ /* 0x001fe20000000013 */
[----:B------:R-:W-:Y:S06]  /*1aa0*/  BRA `(.L_x_45336) ;  /* 0x0000000800b47947 */ /* 0x000fec0003800000 */
.L_x_45341:
[----:B------:R-:W2:Y:S02]  /*1ab0*/  LDG.E.64 R2, desc[UR36][R2.64] ;  /* 0x0000002402027981 */ /* 0x000ea4000c1e1b00 */
[----:B--2---:R0:W1:Y:S01]  /*1ac0*/  F2I.F64.TRUNC R19, R2 ;  /* 0x0000000200137311 */ /* 0x004062000030d100 */
[----:B------:R-:W-:Y:S05]  /*1ad0*/  BRA `(.L_x_45336) ;  /* 0x0000000800a87947 */ /* 0x000fea0003800000 */
.L_x_45331:
        /* <DEDUP_REMOVED lines=12> */
.L_x_45345:
[----:B------:R-:W2:Y:S02]  /*1ba0*/  LDG.E.64 R2, desc[UR36][R2.64] ;  /* 0x0000002402027981 */ /* 0x000ea4000c1e1b00 */
[----:B--2---:R3:W4:Y:S01]  /*1bb0*/  F2I.F64.TRUNC R19, R2 ;  /* 0x0000000200137311 */ /* 0x004722000030d100 */
[----:B------:R-:W-:Y:S05]  /*1bc0*/  BRA `(.L_x_45336) ;  /* 0x00000008006c7947 */ /* 0x000fea0003800000 */
.L_x_45344:
        /* <DEDUP_REMOVED lines=28> */
.L_x_45347:
        /* <DEDUP_REMOVED lines=15> */
.L_x_45346:
[----:B------:R-:W2:Y:S02]  /*1e80*/  LDG.E.U16 R0, desc[UR36][R2.64] ;  /* 0x0000002402007981 */ /* 0x000ea4000c1e1500 */
[----:B--2---:R-:W-:-:S06]  /*1e90*/  IMAD.U32 R0, R0, 0x10000, RZ ;  /* 0x0001000000007824 */ /* 0x004fcc00078e00ff */
[----:B------:R-:W0:Y:S02]  /*1ea0*/  F2I.FTZ.TRUNC.NTZ R0, R0 ;  /* 0x0000000000007305 */ /* 0x000e24000021f100 */
[----:B0-----:R-:W-:Y:S01]  /*1eb0*/  PRMT R19, R0, 0x7610, R19 ;  /* 0x0000761000137816 */ /* 0x001fe20000000013 */
[----:B------:R-:W-:Y:S06]  /*1ec0*/  BRA `(.L_x_45336) ;  /* 0x0000000400ac7947 */ /* 0x000fec0003800000 */
.L_x_45343:
        /* <DEDUP_REMOVED lines=10> */
.L_x_45350:
        /* <DEDUP_REMOVED lines=21> */
.L_x_45354:
[----:B------:R-:W-:Y:S05]  /*20c0*/  BSYNC B1 ;  /* 0x0000000000017941 */ /* 0x000fea0003800000 */
.L_x_45353:
[----:B------:R-:W-:Y:S01]  /*20d0*/  LEA R3, R0, 0x3b800000, 0x17 ;  /* 0x3b80000000037811 */ /* 0x000fe200078eb8ff */
[----:B------:R-:W-:-:S05]  /*20e0*/  IMAD.SHL.U32 R0, R2, 0x100000, RZ ;  /* 0x0010000002007824 */ /* 0x000fca00078e00ff */
[----:B------:R-:W-:-:S07]  /*20f0*/  LOP3.LUT R0, R3, R0, R4, 0xfe, !PT ;  /* 0x0000000003007212 */ /* 0x000fce00078efe04 */
.L_x_45352:
[----:B------:R-:W-:Y:S05]  /*2100*/  BSYNC B0 ;  /* 0x0000000000007941 */ /* 0x000fea0003800000 */
.L_x_45351:
[----:B------:R-:W0:Y:S02]  /*2110*/  F2I.FTZ.TRUNC.NTZ R0, R0 ;  /* 0x0000000000007305 */ /* 0x000e24000021f100 */
[----:B0-----:R-:W-:Y:S01]  /*2120*/  PRMT R19, R0, 0x7610, R19 ;  /* 0x0000761000137816 */ /* 0x001fe20000000013 */
[----:B------:R-:W-:Y:S06]  /*2130*/  BRA `(.L_x_45336) ;  /* 0x0000000400107947 */ /* 0x000fec0003800000 */
.L_x_45349:
        /* <DEDUP_REMOVED lines=21> */
.L_x_45358:
[----:B------:R-:W-:Y:S05]  /*2290*/  BSYNC B1 ;  /* 0x0000000000017941 */ /* 0x000fea0003800000 */
.L_x_45357:
[----:B------:R-:W-:Y:S01]  /*22a0*/  LEA R3, R0, 0x37800000, 0x17 ;  /* 0x3780000000037811 */ /* 0x000fe200078eb8ff */
[----:B------:R-:W-:-:S05]  /*22b0*/  IMAD.SHL.U32 R0, R2, 0x200000, RZ ;  /* 0x0020000002007824 */ /* 0x000fca00078e00ff */
[----:B------:R-:W-:-:S07]  /*22c0*/  LOP3.LUT R0, R3, R0, R4, 0xfe, !PT ;  /* 0x0000000003007212 */ /* 0x000fce00078efe04 */
.L_x_45356:
[----:B------:R-:W-:Y:S05]  /*22d0*/  BSYNC B0 ;  /* 0x0000000000007941 */ /* 0x000fea0003800000 */
.L_x_45355:
[----:B------:R-:W0:Y:S02]  /*22e0*/  F2I.FTZ.TRUNC.NTZ R0, R0 ;  /* 0x0000000000007305 */ /* 0x000e24000021f100 */
[----:B0-----:R-:W-:Y:S01]  /*22f0*/  PRMT R19, R0, 0x7610, R19 ;  /* 0x0000761000137816 */ /* 0x001fe20000000013 */
[----:B------:R-:W-:Y:S06]  /*2300*/  BRA `(.L_x_45336) ;  /* 0x00000000009c7947 */ /* 0x000fec0003800000 */
.L_x_45348:
        /* <DEDUP_REMOVED lines=14> */
.L_x_45362:
[----:B------:R-:W-:Y:S05]  /*23f0*/  BSYNC B0 ;  /* 0x0000000000007941 */ /* 0x000fea0003800000 */
.L_x_45361:
[----:B------:R-:W0:Y:S02]  /*2400*/  F2I.FTZ.TRUNC.NTZ R0, R0 ;  /* 0x0000000000007305 */ /* 0x000e24000021f100 */
[----:B0-----:R-:W-:Y:S01]  /*2410*/  PRMT R19, R0, 0x7610, R19 ;  /* 0x0000761000137816 */ /* 0x001fe20000000013 */
[----:B------:R-:W-:Y:S06]  /*2420*/  BRA `(.L_x_45336) ;  /* 0x0000000000547947 */ /* 0x000fec0003800000 */
.L_x_45335:
        /* <DEDUP_REMOVED lines=16> */
.L_x_45363:
[----:B------:R-:W-:Y:S01]  /*2530*/  PRMT R19, RZ, 0x7610, R19 ;  /* 0x00007610ff137816 */ /* 0x000fe20000000013 */
[----:B------:R-:W-:Y:S06]  /*2540*/  BRA `(.L_x_45336) ;  /* 0x00000000000c7947 */ /* 0x000fec0003800000 */
.L_x_45360:
[----:B------:R2:W5:Y:S01]  /*2550*/  LDG.E.U16 R19, desc[UR36][R2.64] ;  /* 0x0000002402137981 */ /* 0x000562000c1e1500 */
[----:B------:R-:W-:Y:S05]  /*2560*/  BRA `(.L_x_45336) ;  /* 0x0000000000047947 */ /* 0x000fea0003800000 */
.L_x_45359:
[----:B------:R1:W5:Y:S02]  /*2570*/  LDG.E.U16 R19, desc[UR36][R2.64] ;  /* 0x0000002402137981 */ /* 0x000364000c1e1500 */
.L_x_45336:
        /* <DEDUP_REMOVED lines=17> */
.L_x_45367:
[----:B------:R3:W5:Y:S01]  /*2690*/  LDG.E.U8 R0, desc[UR36][R2.64] ;  /* 0x0000002402007981 */ /* 0x000762000c1e1100 */
[----:B------:R-:W-:Y:S05]  /*26a0*/  BRA `(.L_x_45369) ;  /* 0x0000000c00547947 */ /* 0x000fea0003800000 */
.L_x_45366:
        /* <DEDUP_REMOVED lines=8> */
.L_x_45371:
[----:B------:R1:W5:Y:S01]  /*2730*/  LDG.E.U16 R0, desc[UR36][R2.64] ;  /* 0x0000002402007981 */ /* 0x000362000c1e1500 */
[----:B------:R-:W-:Y:S05]  /*2740*/  BRA `(.L_x_45369) ;  /* 0x0000000c002c7947 */ /* 0x000fea0003800000 */
.L_x_45370:
[----:B------:R2:W5:Y:S01]  /*2750*/  LDG.E.U16 R0, desc[UR36][R2.64] ;  /* 0x0000002402007981 */ /* 0x000562000c1e1500 */
[----:B------:R-:W-:Y:S05]  /*2760*/  BRA `(.L_x_45369) ;  /* 0x0000000c00247947 */ /* 0x000fea0003800000 */
.L_x_45365:
        /* <DEDUP_REMOVED lines=9> */
.L_x_45373:
[----:B------:R-:W2:Y:S02]  /*2800*/  LDG.E.U16 R4, desc[UR36][R2.64] ;  /* 0x0000002402047981 */ /* 0x000ea4000c1e1500 */
[----:B--2---:R-:W-:-:S06]  /*2810*/  HADD2.F32 R4, -RZ, R4.H0_H0 ;  /* 0x20000004ff047230 */ /* 0x004fcc0000004100 */
[----:B------:R-:W0:Y:S02]  /*2820*/  F2I.FTZ.TRUNC.NTZ R4, R4 ;  /* 0x0000000400047305 */ /* 0x000e24000021f100 */
[----:B0-----:R-:W-:Y:S01]  /*2830*/  PRMT R0, R4, 0x7610, R0 ;  /* 0x0000761004007816 */ /* 0x001fe20000000000 */
[----:B------:R-:W-:Y:S06]  /*2840*/  BRA `(.L_x_45369) ;  /* 0x0000000800ec7947 */ /* 0x000fec0003800000 */
.L_x_45372:
        /* <DEDUP_REMOVED lines=9> */
.L_x_45375:
[----:B------:R-:W2:Y:S02]  /*28e0*/  LDG.E.U16 R2, desc[UR36][R2.64] ;  /* 0x0000002402027981 */ /* 0x000ea4000c1e1500 */
[----:B--2---:R-:W-:-:S06]  /*28f0*/  HADD2.F32 R4, -RZ, R2.H0_H0 ;  /* 0x20000002ff047230 */ /* 0x004fcc0000004100 */
[----:B------:R-:W0:Y:S02]  /*2900*/  F2I.FTZ.TRUNC.NTZ R4, R4 ;  /* 0x0000000400047305 */ /* 0x000e24000021f100 */
[----:B0-----:R-:W-:Y:S01]  /*2910*/  PRMT R0, R4, 0x7610, R0 ;  /* 0x0000761004007816 */ /* 0x001fe20000000000 */
[----:B------:R-:W-:Y:S06]  /*2920*/  BRA `(.L_x_45369) ;  /* 0x0000000800b47947 */ /* 0x000fec0003800000 */
.L_x_45374:
[----:B------:R-:W2:Y:S02]  /*2930*/  LDG.E.64 R2, desc[UR36][R2.64] ;  /* 0x0000002402027981 */ /* 0x000ea4000c1e1b00 */
[----:B--2---:R0:W1:Y:S01]  /*2940*/  F2I.F64.TRUNC R0, R2 ;  /* 0x0000000200007311 */ /* 0x004062000030d100 */
[----:B------:R-:W-:Y:S05]  /*2950*/  BRA `(.L_x_45369) ;  /* 0x0000000800a87947 */ /* 0x000fea0003800000 */
.L_x_45364:
        /* <DEDUP_REMOVED lines=12> */
.L_x_45378:
[----:B------:R-:W2:Y:S02]  /*2a20*/  LDG.E.64 R2, desc[UR36][R2.64] ;  /* 0x0000002402027981 */ /* 0x000ea4000c1e1b00 */
[----:B--2---:R0:W1:Y:S01]  /*2a30*/  F2I.F64.TRUNC R0, R2 ;  /* 0x0000000200007311 */ /* 0x004062000030d100 */
[----:B------:R-:W-:Y:S05]  /*2a40*/  BRA `(.L_x_45369) ;  /* 0x00000008006c7947 */ /* 0x000fea0003800000 */
.L_x_45377:
        /* <DEDUP_REMOVED lines=28> */
.L_x_45380:
        /* <DEDUP_REMOVED lines=15> */
.L_x_45379:
[----:B------:R-:W2:Y:S02]  /*2d00*/  LDG.E.U16 R4, desc[UR36][R2.64] ;  /* 0x0000002402047981 */ /* 0x000ea4000c1e1500 */
[----:B--2---:R-:W-:-:S06]  /*2d10*/  IMAD.U32 R4, R4, 0x10000, RZ ;  /* 0x0001000004047824 */ /* 0x004fcc00078e00ff */
[----:B------:R-:W0:Y:S02]  /*2d20*/  F2I.FTZ.TRUNC.NTZ R4, R4 ;  /* 0x0000000400047305 */ /* 0x000e24000021f100 */
[----:B0-----:R-:W-:Y:S01]  /*2d30*/  PRMT R0, R4, 0x7610, R0 ;  /* 0x0000761004007816 */ /* 0x001fe20000000000 */
[----:B------:R-:W-:Y:S06]  /*2d40*/  BRA `(.L_x_45369) ;  /* 0x0000000400ac7947 */ /* 0x000fec0003800000 */
.L_x_45376:
        /* <DEDUP_REMOVED lines=10> */
.L_x_45383:
        /* <DEDUP_REMOVED lines=21> */
.L_x_45387:
[----:B------:R-:W-:Y:S05]  /*2f40*/  BSYNC B1 ;  /* 0x0000000000017941 */ /* 0x000fea0003800000 */
.L_x_45386:
[----:B------:R-:W-:Y:S01]  /*2f50*/  IMAD.SHL.U32 R2, R2, 0x100000, RZ ;  /* 0x0010000002027824 */ /* 0x000fe200078e00ff */
[----:B------:R-:W-:-:S04]  /*2f60*/  LEA R3, R0, 0x3b800000, 0x17 ;  /* 0x3b80000000037811 */ /* 0x000fc800078eb8ff */
[----:B------:R-:W-:-:S07]  /*2f70*/  LOP3.LUT R4, R3, R2, R4, 0xfe, !PT ;  /* 0x0000000203047212 */ /* 0x000fce00078efe04 */
.L_x_45385:
[----:B------:R-:W-:Y:S05]  /*2f80*/  BSYNC B0 ;  /* 0x0000000000007941 */ /* 0x000fea0003800000 */
.L_x_45384:
[----:B------:R-:W0:Y:S02]  /*2f90*/  F2I.FTZ.TRUNC.NTZ R4, R4 ;  /* 0x0000000400047305 */ /* 0x000e24000021f100 */
[----:B0-----:R-:W-:Y:S01]  /*2fa0*/  PRMT R0, R4, 0x7610, R0 ;  /* 0x0000761004007816 */ /* 0x001fe20000000000 */
[----:B------:R-:W-:Y:S06]  /*2fb0*/  BRA `(.L_x_45369) ;  /* 0x0000000400107947 */ /* 0x000fec0003800000 */
.L_x_45382:
        /* <DEDUP_REMOVED lines=21> */
.L_x_45391:
[----:B------:R-:W-:Y:S05]  /*3110*/  BSYNC B1 ;  /* 0x0000000000017941 */ /* 0x000fea0003800000 */
.L_x_45390:
[----:B------:R-:W-:Y:S01]  /*3120*/  IMAD.SHL.U32 R2, R2, 0x200000, RZ ;  /* 0x0020000002027824 */ /* 0x000fe200078e00ff */
[----:B------:R-:W-:-:S04]  /*3130*/  LEA R3, R0, 0x37800000, 0x17 ;  /* 0x3780000000037811 */ /* 0x000fc800078eb8ff */
[----:B------:R-:W-:-:S07]  /*3140*/  LOP3.LUT R4, R3, R2, R4, 0xfe, !PT ;  /* 0x0000000203047212 */ /* 0x000fce00078efe04 */
.L_x_45389:
[----:B------:R-:W-:Y:S05]  /*3150*/  BSYNC B0 ;  /* 0x0000000000007941 */ /* 0x000fea0003800000 */
.L_x_45388:
[----:B------:R-:W0:Y:S02]  /*3160*/  F2I.FTZ.TRUNC.NTZ R4, R4 ;  /* 0x0000000400047305 */ /* 0x000e24000021f100 */
[----:B0-----:R-:W-:Y:S01]  /*3170*/  PRMT R0, R4, 0x7610, R0 ;  /* 0x0000761004007816 */ /* 0x001fe20000000000 */
[----:B------:R-:W-:Y:S06]  /*3180*/  BRA `(.L_x_45369) ;  /* 0x00000000009c7947 */ /* 0x000fec0003800000 */
.L_x_45381:
        /* <DEDUP_REMOVED lines=14> */
.L_x_45395:
[----:B------:R-:W-:Y:S05]  /*3270*/  BSYNC B0 ;  /* 0x0000000000007941 */ /* 0x000fea0003800000 */
.L_x_45394:
[----:B------:R-:W0:Y:S02]  /*3280*/  F2I.FTZ.TRUNC.NTZ R4, R4 ;  /* 0x0000000400047305 */ /* 0x000e24000021f100 */
[----:B0-----:R-:W-:Y:S01]  /*3290*/  PRMT R0, R4, 0x7610, R0 ;  /* 0x0000761004007816 */ /* 0x001fe20000000000 */
[----:B------:R-:W-:Y:S06]  /*32a0*/  BRA `(.L_x_45369) ;  /* 0x0000000000547947 */ /* 0x000fec0003800000 */
.L_x_45368:
        /* <DEDUP_REMOVED lines=16> */
.L_x_45396:
[----:B------:R-:W-:Y:S01]  /*33b0*/  PRMT R0, RZ, 0x7610, R0 ;  /* 0x00007610ff007816 */ /* 0x000fe20000000000 */
[----:B------:R-:W-:Y:S06]  /*33c0*/  BRA `(.L_x_45369) ;  /* 0x00000000000c7947 */ /* 0x000fec0003800000 */
.L_x_45393:
[----:B------:R0:W5:Y:S01]  /*33d0*/  LDG.E.U16 R0, desc[UR36][R2.64] ;  /* 0x0000002402007981 */ /* 0x000162000c1e1500 */
[----:B------:R-:W-:Y:S05]  /*33e0*/  BRA `(.L_x_45369) ;  /* 0x0000000000047947 */ /* 0x000fea0003800000 */
.L_x_45392:
[----:B------:R0:W5:Y:S02]  /*33f0*/  LDG.E.U16 R0, desc[UR36][R2.64] ;  /* 0x0000002402007981 */ /* 0x000164000c1e1500 */
.L_x_45369:
        /* <DEDUP_REMOVED lines=8> */
[----:B0-234-:R-:W-:-:S06]  /*3480*/  VIADD R2, R5, 0xffffffe ;  /* 0x0ffffffe05027836 */ /* 0x01dfcc0000000000 */
        /* <DEDUP_REMOVED lines=12> */
[----:B------:R-:W-:Y:S02]  /*3550*/  @!P1 IMAD.IADD R3, R3, 0x1, -R6 ;  /* 0x0000000103039824 */ /* 0x000fe400078e0a06 */
[----:B------:R-:W0:Y:S02]  /*3560*/  LDC.U8 R6, c[0x0][0x491] ;  /* 0x00012440ff067b82 */ /* 0x000e240000000000 */
[----:B------:R-:W-:Y:S01]  /*3570*/  @!P2 IMAD.MOV R3, RZ, RZ, -R3 ;  /* 0x000000ffff03a224 */ /* 0x000fe200078e0a03 */
[----:B------:R-:W-:-:S04]  /*3580*/  @!P0 LOP3.LUT R3, RZ, R9, RZ, 0x33, !PT ;  /* 0x00000009ff038212 */ /* 0x000fc800078e33ff */
[----:B------:R-:W-:-:S04]  /*3590*/  LOP3.LUT R2, R0, R3, RZ, 0x3c, !PT ;  /* 0x0000000300027212 */ /* 0x000fc800078e3cff */
[----:B------:R-:W-:Y:S02]  /*35a0*/  PRMT R4, R2, 0x9910, RZ ;  /* 0x0000991002047816 */ /* 0x000fe400000000ff */
[----:B------:R-:W-:Y:S02]  /*35b0*/  PRMT R2, R3, 0x9910, RZ ;  /* 0x0000991003027816 */ /* 0x000fe400000000ff */
[----:B------:R-:W-:-:S04]  /*35c0*/  ISETP.GT.AND P0, PT, R4, -0x1, PT ;  /* 0xffffffff0400780c */ /* 0x000fc80003f04270 */
[----:B------:R-:W-:-:S04]  /*35d0*/  ISETP.EQ.OR P0, PT, R2, RZ, P0 ;  /* 0x000000ff0200720c */ /* 0x000fc80000702670 */
[----:B------:R-:W-:Y:S02]  /*35e0*/  SEL R0, R0, RZ, !P0 ;  /* 0x000000ff00007207 */ /* 0x000fe40004000000 */
[----:B0-----:R-:W-:-:S05]  /*35f0*/  PRMT R5, R6, 0x9910, RZ ;  /* 0x0000991006057816 */ /* 0x001fca00000000ff */
[----:B------:R-:W-:Y:S02]  /*3600*/  IMAD.MOV.U32 R4, RZ, RZ, R5 ;  /* 0x000000ffff047224 */ /* 0x000fe400078e0005 */
[----:B------:R-:W-:-:S03]  /*3610*/  IMAD.IADD R5, R3, 0x1, R0 ;  /* 0x0000000103057824 */ /* 0x000fc600078e0200 */
        /* <DEDUP_REMOVED lines=12> */
.L_x_45400:
[----:B------:R1:W-:Y:S01]  /*36e0*/  STG.E.U8 desc[UR36][R16.64], R5 ;  /* 0x0000000510007986 */ /* 0x0003e2000c101124 */
[----:B------:R-:W-:Y:S05]  /*36f0*/  BRA `(.L_x_45402) ;  /* 0x0000000c00647947 */ /* 0x000fea0003800000 */
.L_x_45399:
        /* <DEDUP_REMOVED lines=10> */
.L_x_45404:
[----:B------:R-:W-:-:S05]  /*37a0*/  PRMT R3, R5, 0x9910, RZ ;  /* 0x0000991005037816 */ /* 0x000fca00000000ff */
[----:B------:R3:W-:Y:S01]  /*37b0*/  STG.E desc[UR36][R16.64], R3 ;  /* 0x0000000310007986 */ /* 0x0007e2000c101924 */
[----:B------:R-:W-:Y:S05]  /*37c0*/  BRA `(.L_x_45402) ;  /* 0x0000000c00307947 */ /* 0x000fea0003800000 */
.L_x_45403:
[----:B------:R2:W-:Y:S01]  /*37d0*/  STG.E.U16 desc[UR36][R16.64], R5 ;  /* 0x0000000510007986 */ /* 0x0005e2000c101524 */
[----:B------:R-:W-:Y:S05]  /*37e0*/  BRA `(.L_x_45402) ;  /* 0x0000000c00287947 */ /* 0x000fea0003800000 */
.L_x_45398:
        /* <DEDUP_REMOVED lines=9> */
.L_x_45406:
[----:B------:R-:W0:Y:S02]  /*3880*/  I2F.S16 R0, R5 ;  /* 0x0000000500007306 */ /* 0x000e240000101400 */
[----:B0-----:R-:W-:-:S05]  /*3890*/  F2FP.F16.F32.PACK_AB R0, RZ, R0 ;  /* 0x00000000ff00723e */ /* 0x001fca00000000ff */
[----:B------:R0:W-:Y:S01]  /*38a0*/  STG.E.U16 desc[UR36][R16.64], R0 ;  /* 0x0000000010007986 */ /* 0x0001e2000c101524 */
[----:B------:R-:W-:Y:S05]  /*38b0*/  BRA `(.L_x_45402) ;  /* 0x0000000800f47947 */ /* 0x000fea0003800000 */
.L_x_45405:
        /* <DEDUP_REMOVED lines=10> */
.L_x_45408:
[----:B------:R-:W0:Y:S02]  /*3960*/  I2F.S16 R5, R5 ;  /* 0x0000000500057306 */ /* 0x000e240000101400 */
[----:B0-----:R-:W-:-:S04]  /*3970*/  F2FP.F16.F32.PACK_AB R3, RZ, R5 ;  /* 0x00000005ff03723e */ /* 0x001fc800000000ff */
[----:B------:R-:W-:-:S05]  /*3980*/  PRMT R3, R3, 0x5410, RZ ;  /* 0x0000541003037816 */ /* 0x000fca00000000ff */
[----:B------:R0:W-:Y:S01]  /*3990*/  STG.E desc[UR36][R16.64], R3 ;  /* 0x0000000310007986 */ /* 0x0001e2000c101924 */
[----:B------:R-:W-:Y:S05]  /*39a0*/  BRA `(.L_x_45402) ;  /* 0x0000000800b87947 */ /* 0x000fea0003800000 */
.L_x_45407:
[----:B------:R-:W0:Y:S02]  /*39b0*/  I2F.F64.S16 R2, R5 ;  /* 0x0000000500027312 */ /* 0x000e240000101c00 */
[----:B0-----:R0:W-:Y:S01]  /*39c0*/  STG.E.64 desc[UR36][R16.64], R2 ;  /* 0x0000000210007986 */ /* 0x0011e2000c101b24 */
[----:B------:R-:W-:Y:S05]  /*39d0*/  BRA `(.L_x_45402) ;  /* 0x0000000800ac7947 */ /* 0x000fea0003800000 */
.L_x_45397:
        /* <DEDUP_REMOVED lines=13> */
.L_x_45411:
[----:B------:R-:W0:Y:S01]  /*3ab0*/  I2F.F64.S16 R4, R5 ;  /* 0x0000000500047312 */ /* 0x000e220000101c00 */
[----:B------:R-:W-:-:S05]  /*3ac0*/  CS2R R6, SRZ ;  /* 0x0000000000067805 */ /* 0x000fca000001ff00 */
[----:B0-----:R0:W-:Y:S01]  /*3ad0*/  STG.E.128 desc[UR36][R16.64], R4 ;  /* 0x0000000410007986 */ /* 0x0011e2000c101d24 */
[----:B------:R-:W-:Y:S05]  /*3ae0*/  BRA `(.L_x_45402) ;  /* 0x0000000800687947 */ /* 0x000fea0003800000 */
.L_x_45410:
        /* <DEDUP_REMOVED lines=21> */
.L_x_45415:
[----:B------:R-:W-:Y:S05]  /*3c40*/  BSYNC B0 ;  /* 0x0000000000007941 */ /* 0x000fea0003800000 */
.L_x_45414:
[----:B------:R-:W-:-:S05]  /*3c50*/  LOP3.LUT R3, R0, R3, RZ, 0xfc, !PT ;  /* 0x0000000300037212 */ /* 0x000fca00078efcff */
[----:B------:R0:W-:Y:S01]  /*3c60*/  STG.E.U8 desc[UR36][R16.64], R3 ;  /* 0x0000000310007986 */ /* 0x0001e2000c101124 */
[----:B------:R-:W-:Y:S05]  /*3c70*/  BRA `(.L_x_45402) ;  /* 0x0000000800047947 */ /* 0x000fea0003800000 */
.L_x_45413:
        /* <DEDUP_REMOVED lines=13> */
.L_x_45417:
[----:B------:R-:W-:Y:S01]  /*3d50*/  IMAD.MOV.U32 R0, RZ, RZ, 0x7f ;  /* 0x0000007fff007424 */ /* 0x000fe200078e00ff */
[----:B------:R-:W-:-:S04]  /*3d60*/  ISETP.GT.U32.AND P0, PT, R2, 0x7f800000, PT ;  /* 0x7f8000000200780c */ /* 0x000fc80003f04070 */
[----:B------:R-:W-:-:S09]  /*3d70*/  SEL R0, R0, 0x7c, P0 ;  /* 0x0000007c00007807 */ /* 0x000fd20000000000 */
.L_x_45418:
[----:B------:R-:W-:Y:S05]  /*3d80*/  BSYNC B0 ;  /* 0x0000000000007941 */ /* 0x000fea0003800000 */
.L_x_45416:
[----:B------:R-:W-:-:S04]  /*3d90*/  LOP3.LUT R2, R5, 0x80000000, RZ, 0xc0, !PT ;  /* 0x8000000005027812 */ /* 0x000fc800078ec0ff */
[----:B------:R-:W-:-:S04]  /*3da0*/  SHF.R.U32.HI R3, RZ, 0x18, R2 ;  /* 0x00000018ff037819 */ /* 0x000fc80000011602 */
[----:B------:R-:W-:-:S05]  /*3db0*/  LOP3.LUT R3, R0, R3, RZ, 0xfc, !PT ;  /* 0x0000000300037212 */ /* 0x000fca00078efcff */
[----:B------:R0:W-:Y:S01]  /*3dc0*/  STG.E.U8 desc[UR36][R16.64], R3 ;  /* 0x0000000310007986 */ /* 0x0001e2000c101124 */
[----:B------:R-:W-:Y:S05]  /*3dd0*/  BRA `(.L_x_45402) ;  /* 0x0000000400ac7947 */ /* 0x000fea0003800000 */
.L_x_45412:
[----:B------:R-:W0:Y:S02]  /*3de0*/  I2F.S16 R0, R5 ;  /* 0x0000000500007306 */ /* 0x000e240000101400 */
[----:B0-----:R-:W-:-:S05]  /*3df0*/  F2FP.BF16.F32.PACK_AB R0, RZ, R0 ;  /* 0x00000000ff00723e */ /* 0x001fca00000010ff */
[----:B------:R0:W-:Y:S01]  /*3e00*/  STG.E.U16 desc[UR36][R16.64], R0 ;  /* 0x0000000010007986 */ /* 0x0001e2000c101524 */
[----:B------:R-:W-:Y:S05]  /*3e10*/  BRA `(.L_x_45402) ;  /* 0x00000004009c7947 */ /* 0x000fea0003800000 */
.L_x_45409:
        /* <DEDUP_REMOVED lines=10> */
.L_x_45421:
        /* <DEDUP_REMOVED lines=17> */
.L_x_45424:
[----:B------:R-:W-:-:S04]  /*3fd0*/  LOP3.LUT R2, R5, 0x80000000, RZ, 0xc0, !PT ;  /* 0x8000000005027812 */ /* 0x000fc800078ec0ff */
[----:B------:R-:W-:-:S04]  /*3fe0*/  SHF.R.U32.HI R3, RZ, 0x18, R2 ;  /* 0x00000018ff037819 */ /* 0x000fc80000011602 */
[----:B------:R-:W-:-:S04]  /*3ff0*/  LOP3.LUT R0, R0, R3, RZ, 0xfc, !PT ;  /* 0x0000000300007212 */ /* 0x000fc800078efcff */
[----:B------:R-:W-:-:S07]  /*4000*/  PRMT R8, R0, 0x7610, R8 ;  /* 0x0000761000087816 */ /* 0x000fce0000000008 */
.L_x_45423:
[----:B------:R-:W-:Y:S05]  /*4010*/  BSYNC B0 ;  /* 0x0000000000007941 */ /* 0x000fea0003800000 */
.L_x_45422:
[----:B------:R0:W-:Y:S01]  /*4020*/  STG.E.U8 desc[UR36][R16.64], R8 ;  /* 0x0000000810007986 */ /* 0x0001e2000c101124 */
[----:B------:R-:W-:Y:S05]  /*4030*/  BRA `(.L_x_45402) ;  /* 0x0000000400147947 */ /* 0x000fea0003800000 */
.L_x_45420:
        /* <DEDUP_REMOVED lines=17> */
.L_x_45427:
[----:B------:R-:W-:-:S04]  /*4150*/  LOP3.LUT R2, R5, 0x80000000, RZ, 0xc0, !PT ;  /* 0x8000000005027812 */ /* 0x000fc800078ec0ff */
[----:B------:R-:W-:-:S04]  /*4160*/  SHF.R.U32.HI R3, RZ, 0x18, R2 ;  /* 0x00000018ff037819 */ /* 0x000fc80000011602 */
[----:B------:R-:W-:-:S04]  /*4170*/  LOP3.LUT R0, R0, R3, RZ, 0xfc, !PT ;  /* 0x0000000300007212 */ /* 0x000fc800078efcff */
[----:B------:R-:W-:-:S07]  /*4180*/  PRMT R8, R0, 0x7610, R8 ;  /* 0x0000761000087816 */ /* 0x000fce0000000008 */
.L_x_45426:
[----:B------:R-:W-:Y:S05]  /*4190*/  BSYNC B0 ;  /* 0x0000000000007941 */ /* 0x000fea0003800000 */
.L_x_45425:
[----:B------:R0:W-:Y:S01]  /*41a0*/  STG.E.U8 desc[UR36][R16.64], R8 ;  /* 0x0000000810007986 */ /* 0x0001e2000c101124 */
[----:B------:R-:W-:Y:S05]  /*41b0*/  BRA `(.L_x_45402) ;  /* 0x0000000000b47947 */ /* 0x000fea0003800000 */
.L_x_45419:
        /* <DEDUP_REMOVED lines=22> */
.L_x_45401:
        /* <DEDUP_REMOVED lines=16> */
.L_x_45430:
[----:B------:R-:W-:Y:S05]  /*4420*/  BRA `(.L_x_45402) ;  /* 0x0000000000187947 */ /* 0x000fea0003800000 */
.L_x_45429:
[----:B------:R-:W-:-:S04]  /*4430*/  PRMT R2, R5, 0x9910, RZ ;  /* 0x0000991005027816 */ /* 0x000fc800000000ff */
[----:B------:R-:W-:-:S05]  /*4440*/  SHF.R.S32.HI R3, RZ, 0x1f, R2 ;  /* 0x0000001fff037819 */ /* 0x000fca0000011402 */
[----:B------:R0:W-:Y:S01]  /*4450*/  STG.E.64 desc[UR36][R16.64], R2 ;  /* 0x0000000210007986 */ /* 0x0001e2000c101b24 */
[----:B------:R-:W-:Y:S05]  /*4460*/  BRA `(.L_x_45402) ;  /* 0x0000000000087947 */ /* 0x000fea0003800000 */
.L_x_45428:
[----:B------:R-:W-:-:S05]  /*4470*/  PRMT R3, R5, 0x9910, RZ ;  /* 0x0000991005037816 */ /* 0x000fca00000000ff */
[----:B------:R0:W-:Y:S02]  /*4480*/  STG.E desc[UR36][R16.64], R3 ;  /* 0x0000000310007986 */ /* 0x0001e4000c101924 */
.L_x_45402:
[----:B------:R-:W-:-:S04]  /*4490*/  IMAD R18, R18, 0x200, R23 ;  /* 0x0000020012127824 */ /* 0x000fc800078e0217 */
[----:B------:R-:W-:-:S07]  /*44a0*/  VIADD R19, R18, 0x80 ;  /* 0x0000008012137836 */ /* 0x000fce0000000000 */
.L_x_45329:
[----:B------:R-:W-:Y:S05]  /*44b0*/  BSYNC B6 ;  /* 0x0000000000067941 */ /* 0x000fea0003800000 */
.L_x_45328:
        /* <DEDUP_REMOVED lines=358> */
.L_x_45433:
        /* <DEDUP_REMOVED lines=20> */
.L_x_45437:
[----:B------:R0:W5:Y:S01]  /*5c60*/  LDG.E.U8 R22, desc[UR36][R2.64] ;  /* 0x0000002402167981 */ /* 0x000162000c1e1100 */
[----:B------:R-:W-:Y:S05]  /*5c70*/  BRA `(.L_x_45439) ;  /* 0x0000000c00547947 */ /* 0x000fea0003800000 */
.L_x_45436:
        /* <DEDUP_REMOVED lines=8> */
.L_x_45441:
[----:B------:R0:W5:Y:S01]  /*5d00*/  LDG.E.U16 R22, desc[UR36][R2.64] ;  /* 0x0000002402167981 */ /* 0x000162000c1e1500 */
[----:B------:R-:W-:Y:S05]  /*5d10*/  BRA `(.L_x_45439) ;  /* 0x0000000c002c7947 */ /* 0x000fea0003800000 */
.L_x_45440:
[----:B------:R0:W5:Y:S01]  /*5d20*/  LDG.E.U16 R22, desc[UR36][R2.64] ;  /* 0x0000002402167981 */ /* 0x000162000c1e1500 */
[----:B------:R-:W-:Y:S05]  /*5d30*/  BRA `(.L_x_45439) ;  /* 0x0000000c00247947 */ /* 0x000fea0003800000 */
.L_x_45435:
        /* <DEDUP_REMOVED lines=9> */
.L_x_45443:
[----:B------:R-:W2:Y:S02]  /*5dd0*/  LDG.E.U16 R0, desc[UR36][R2.64] ;  /* 0x0000002402007981 */ /* 0x000ea4000c1e1500 */
[----:B--2---:R-:W-:-:S06]  /*5de0*/  HADD2.F32 R0, -RZ, R0.H0_H0 ;  /* 0x20000000ff007230 */ /* 0x004fcc0000004100 */
[----:B------:R-:W0:Y:S02]  /*5df0*/  F2I.FTZ.TRUNC.NTZ R0, R0 ;  /* 0x0000000000007305 */ /* 0x000e24000021f100 */
[----:B0-----:R-:W-:Y:S01]  /*5e00*/  PRMT R22, R0, 0x7610, R22 ;  /* 0x0000761000167816 */ /* 0x001fe20000000016 */
[----:B------:R-:W-:Y:S06]  /*5e10*/  BRA `(.L_x_45439) ;  /* 0x0000000800ec7947 */ /* 0x000fec0003800000 */
.L_x_45442:
        /* <DEDUP_REMOVED lines=9> */
.L_x_45445:
[----:B------:R-:W2:Y:S02]  /*5eb0*/  LDG.E.U16 R2, desc[UR36][R2.64] ;  /* 0x0000002402027981 */ /* 0x000ea4000c1e1500 */
[----:B--2---:R-:W-:-:S06]  /*5ec0*/  HADD2.F32 R0, -RZ, R2.H0_H0 ;  /* 0x20000002ff007230 */ /* 0x004fcc0000004100 */
[----:B------:R-:W0:Y:S02]  /*5ed0*/  F2I.FTZ.TRUNC.NTZ R0, R0 ;  /* 0x0000000000007305 */ /* 0x000e24000021f100 */
[----:B0-----:R-:W-:Y:S01]  /*5ee0*/  PRMT R22, R0, 0x7610, R22 ;  /* 0x0000761000167816 */ /* 0x001fe20000000016 */
[----:B------:R-:W-:Y:S06]  /*5ef0*/  BRA `(.L_x_45439) ;  /* 0x0000000800b47947 */ /* 0x000fec0003800000 */
.L_x_45444:
[----:B------:R-:W2:Y:S02]  /*5f00*/  LDG.E.64 R2, desc[UR36][R2.64] ;  /* 0x0000002402027981 */ /* 0x000ea4000c1e1b00 */
[----:B--2---:R0:W1:Y:S01]  /*5f10*/  F2I.F64.TRUNC R22, R2 ;  /* 0x0000000200167311 */ /* 0x004062000030d100 */
[----:B------:R-:W-:Y:S05]  /*5f20*/  BRA `(.L_x_45439) ;  /* 0x0000000800a87947 */ /* 0x000fea0003800000 */
.L_x_45434:
        /* <DEDUP_REMOVED lines=12> */
.L_x_45448:
[----:B------:R-:W2:Y:S02]  /*5ff0*/  LDG.E.64 R2, desc[UR36][R2.64] ;  /* 0x0000002402027981 */ /* 0x000ea4000c1e1b00 */
[----:B--2---:R0:W1:Y:S01]  /*6000*/  F2I.F64.TRUNC R22, R2 ;  /* 0x0000000200167311 */ /* 0x004062000030d100 */
[----:B------:R-:W-:Y:S05]  /*6010*/  BRA `(.L_x_45439) ;  /* 0x00000008006c7947 */ /* 0x000fea0003800000 */
.L_x_45447:
        /* <DEDUP_REMOVED lines=28> */
.L_x_45450:
        /* <DEDUP_REMOVED lines=15> */
.L_x_45449:
[----:B------:R-:W2:Y:S02]  /*62d0*/  LDG.E.U16 R0, desc[UR36][R2.64] ;  /* 0x0000002402007981 */ /* 0x000ea4000c1e1500 */
[----:B--2---:R-:W-:-:S06]  /*62e0*/  IMAD.U32 R0, R0, 0x10000, RZ ;  /* 0x0001000000007824 */ /* 0x004fcc00078e00ff */
[----:B------:R-:W0:Y:S02]  /*62f0*/  F2I.FTZ.TRUNC.NTZ R0, R0 ;  /* 0x0000000000007305 */ /* 0x000e24000021f100 */
[----:B0-----:R-:W-:Y:S01]  /*6300*/  PRMT R22, R0, 0x7610, R22 ;  /* 0x0000761000167816 */ /* 0x001fe20000000016 */
[----:B------:R-:W-:Y:S06]  /*6310*/  BRA `(.L_x_45439) ;  /* 0x0000000400ac7947 */ /* 0x000fec0003800000 */
.L_x_45446:
        /* <DEDUP_REMOVED lines=10> */
.L_x_45453:
        /* <DEDUP_REMOVED lines=21> */
.L_x_45457:
[----:B------:R-:W-:Y:S05]  /*6510*/  BSYNC B1 ;  /* 0x0000000000017941 */ /* 0x000fea0003800000 */
.L_x_45456:
[----:B------:R-:W-:Y:S01]  /*6520*/  LEA R3, R0, 0x3b800000, 0x17 ;  /* 0x3b80000000037811 */ /* 0x000fe200078eb8ff */
[----:B------:R-:W-:-:S05]  /*6530*/  IMAD.SHL.U32 R0, R2, 0x100000, RZ ;  /* 0x0010000002007824 */ /* 0x000fca00078e00ff */
[----:B------:R-:W-:-:S07]  /*6540*/  LOP3.LUT R0, R3, R0, R4, 0xfe, !PT ;  /* 0x0000000003007212 */ /* 0x000fce00078efe04 */
.L_x_45455:
[----:B------:R-:W-:Y:S05]  /*6550*/  BSYNC B0 ;  /* 0x0000000000007941 */ /* 0x000fea0003800000 */
.L_x_45454:
[----:B------:R-:W0:Y:S02]  /*6560*/  F2I.FTZ.TRUNC.NTZ R0, R0 ;  /* 0x0000000000007305 */ /* 0x000e24000021f100 */
[----:B0-----:R-:W-:Y:S01]  /*6570*/  PRMT R22, R0, 0x7610, R22 ;  /* 0x0000761000167816 */ /* 0x001fe20000000016 */
[----:B------:R-:W-:Y:S06]  /*6580*/  BRA `(.L_x_45439) ;  /* 0x0000000400107947 */ /* 0x000fec0003800000 */
.L_x_45452:
        /* <DEDUP_REMOVED lines=21> */
.L_x_45461:
[----:B------:R-:W-:Y:S05]  /*66e0*/  BSYNC B1 ;  /* 0x0000000000017941 */ /* 0x000fea0003800000 */
.L_x_45460:
[----:B------:R-:W-:Y:S01]  /*66f0*/  LEA R3, R0, 0x37800000, 0x17 ;  /* 0x3780000000037811 */ /* 0x000fe200078eb8ff */
[----:B------:R-:W-:-:S05]  /*6700*/  IMAD.SHL.U32 R0, R2, 0x200000, RZ ;  /* 0x0020000002007824 */ /* 0x000fca00078e00ff */
[----:B------:R-:W-:-:S07]  /*6710*/  LOP3.LUT R0, R3, R0, R4, 0xfe, !PT ;  /* 0x0000000003007212 */ /* 0x000fce00078efe04 */
.L_x_45459:
[----:B------:R-:W-:Y:S05]  /*6720*/  BSYNC B0 ;  /* 0x0000000000007941 */ /* 0x000fea0003800000 */
.L_x_45458:
[----:B------:R-:W0:Y:S02]  /*6730*/  F2I.FTZ.TRUNC.NTZ R0, R0 ;  /* 0x0000000000007305 */ /* 0x000e24000021f100 */
[----:B0-----:R-:W-:Y:S01]  /*6740*/  PRMT R22, R0, 0x7610, R22 ;  /* 0x0000761000167816 */ /* 0x001fe20000000016 */
[----:B------:R-:W-:Y:S06]  /*6750*/  BRA `(.L_x_45439) ;  /* 0x00000000009c7947 */ /* 0x000fec0003800000 */
.L_x_45451:
        /* <DEDUP_REMOVED lines=14> */
.L_x_45465:
[----:B------:R-:W-:Y:S05]  /*6840*/  BSYNC B0 ;  /* 0x0000000000007941 */ /* 0x000fea0003800000 */
.L_x_45464:
[----:B------:R-:W0:Y:S02]  /*6850*/  F2I.FTZ.TRUNC.NTZ R0, R0 ;  /* 0x0000000000007305 */ /* 0x000e24000021f100 */
[----:B0-----:R-:W-:Y:S01]  /*6860*/  PRMT R22, R0, 0x7610, R22 ;  /* 0x0000761000167816 */ /* 0x001fe20000000016 */
[----:B------:R-:W-:Y:S06]  /*6870*/  BRA `(.L_x_45439) ;  /* 0x0000000000547947 */ /* 0x000fec0003800000 */
.L_x_45438:
        /* <DEDUP_REMOVED lines=16> */
.L_x_45466:
[----:B------:R-:W-:Y:S01]  /*6980*/  PRMT R22, RZ, 0x7610, R22 ;  /* 0x00007610ff167816 */ /* 0x000fe20000000016 */
[----:B------:R-:W-:Y:S06]  /*6990*/  BRA `(.L_x_45439) ;  /* 0x00000000000c7947 */ /* 0x000fec0003800000 */
.L_x_45463:
[----:B------:R3:W5:Y:S01]  /*69a0*/  LDG.E.U16 R22, desc[UR36][R2.64] ;  /* 0x0000002402167981 */ /* 0x000762000c1e1500 */
[----:B------:R-:W-:Y:S05]  /*69b0*/  BRA `(.L_x_45439) ;  /* 0x0000000000047947 */ /* 0x000fea0003800000 */
.L_x_45462:
[----:B------:R4:W5:Y:S02]  /*69c0*/  LDG.E.U16 R22, desc[UR36][R2.64] ;  /* 0x0000002402167981 */ /* 0x000964000c1e1500 */
.L_x_45439:
        /* <DEDUP_REMOVED lines=17> */
.L_x_45470:
[----:B------:R4:W5:Y:S01]  /*6ae0*/  LDG.E.U8 R0, desc[UR36][R2.64] ;  /* 0x0000002402007981 */ /* 0x000962000c1e1100 */
[----:B------:R-:W-:Y:S05]  /*6af0*/  BRA `(.L_x_45472) ;  /* 0x0000000c00547947 */ /* 0x000fea0003800000 */
.L_x_45469:
        /* <DEDUP_REMOVED lines=8> */
.L_x_45474:
[----:B------:R2:W5:Y:S01]  /*6b80*/  LDG.E.U16 R0, desc[UR36][R2.64] ;  /* 0x0000002402007981 */ /* 0x000562000c1e1500 */
[----:B------:R-:W-:Y:S05]  /*6b90*/  BRA `(.L_x_45472) ;  /* 0x0000000c002c7947 */ /* 0x000fea0003800000 */
.L_x_45473:
[----:B------:R0:W5:Y:S01]  /*6ba0*/  LDG.E.U16 R0, desc[UR36][R2.64] ;  /* 0x0000002402007981 */ /* 0x000162000c1e1500 */
[----:B------:R-:W-:Y:S05]  /*6bb0*/  BRA `(.L_x_45472) ;  /* 0x0000000c00247947 */ /* 0x000fea0003800000 */
.L_x_45468:
        /* <DEDUP_REMOVED lines=9> */
.L_x_45476:
[----:B------:R-:W2:Y:S02]  /*6c50*/  LDG.E.U16 R4, desc[UR36][R2.64] ;  /* 0x0000002402047981 */ /* 0x000ea4000c1e1500 */
[----:B--2---:R-:W-:-:S06]  /*6c60*/  HADD2.F32 R4, -RZ, R4.H0_H0 ;  /* 0x20000004ff047230 */ /* 0x004fcc0000004100 */
[----:B------:R-:W0:Y:S02]  /*6c70*/  F2I.FTZ.TRUNC.NTZ R4, R4 ;  /* 0x0000000400047305 */ /* 0x000e24000021f100 */
[----:B0-----:R-:W-:Y:S01]  /*6c80*/  PRMT R0, R4, 0x7610, R0 ;  /* 0x0000761004007816 */ /* 0x001fe20000000000 */
[----:B------:R-:W-:Y:S06]  /*6c90*/  BRA `(.L_x_45472) ;  /* 0x0000000800ec7947 */ /* 0x000fec0003800000 */
.L_x_45475:
        /* <DEDUP_REMOVED lines=9> */
.L_x_45478:
[----:B------:R-:W2:Y:S02]  /*6d30*/  LDG.E.U16 R2, desc[UR36][R2.64] ;  /* 0x0000002402027981 */ /* 0x000ea4000c1e1500 */
[----:B--2---:R-:W-:-:S06]  /*6d40*/  HADD2.F32 R4, -RZ, R2.H0_H0 ;  /* 0x20000002ff047230 */ /* 0x004fcc0000004100 */
[----:B------:R-:W0:Y:S02]  /*6d50*/  F2I.FTZ.TRUNC.NTZ R4, R4 ;  /* 0x0000000400047305 */ /* 0x000e24000021f100 */
[----:B0-----:R-:W-:Y:S01]  /*6d60*/  PRMT R0, R4, 0x7610, R0 ;  /* 0x0000761004007816 */ /* 0x001fe20000000000 */
[----:B------:R-:W-:Y:S06]  /*6d70*/  BRA `(.L_x_45472) ;  /* 0x0000000800b47947 */ /* 0x000fec0003800000 */
.L_x_45477:
[----:B------:R-:W2:Y:S02]  /*6d80*/  LDG.E.64 R2, desc[UR36][R2.64] ;  /* 0x0000002402027981 */ /* 0x000ea4000c1e1b00 */
[----:B--2---:R0:W1:Y:S01]  /*6d90*/  F2I.F64.TRUNC R0, R2 ;  /* 0x0000000200007311 */ /* 0x004062000030d100 */
[----:B------:R-:W-:Y:S05]  /*6da0*/  BRA `(.L_x_45472) ;  /* 0x0000000800a87947 */ /* 0x000fea0003800000 */
.L_x_45467:
        /* <DEDUP_REMOVED lines=12> */
.L_x_45481:
[----:B------:R-:W2:Y:S02]  /*6e70*/  LDG.E.64 R2, desc[UR36][R2.64] ;  /* 0x0000002402027981 */ /* 0x000ea4000c1e1b00 */
[----:B--2---:R0:W1:Y:S01]  /*6e80*/  F2I.F64.TRUNC R0, R2 ;  /* 0x0000000200007311 */ /* 0x004062000030d100 */
[----:B------:R-:W-:Y:S05]  /*6e90*/  BRA `(.L_x_45472) ;  /* 0x00000008006c7947 */ /* 0x000fea0003800000 */
.L_x_45480:
        /* <DEDUP_REMOVED lines=28> */
.L_x_45483:
        /* <DEDUP_REMOVED lines=15> */
.L_x_45482:
[----:B------:R-:W2:Y:S02]  /*7150*/  LDG.E.U16 R4, desc[UR36][R2.64] ;  /* 0x0000002402047981 */ /* 0x000ea4000c1e1500 */
[----:B--2---:R-:W-:-:S06]  /*7160*/  IMAD.U32 R4, R4, 0x10000, RZ ;  /* 0x0001000004047824 */ /* 0x004fcc00078e00ff */
[----:B------:R-:W0:Y:S02]  /*7170*/  F2I.FTZ.TRUNC.NTZ R4, R4 ;  /* 0x0000000400047305 */ /* 0x000e24000021f100 */
[----:B0-----:R-:W-:Y:S01]  /*7180*/  PRMT R0, R4, 0x7610, R0 ;  /* 0x0000761004007816 */ /* 0x001fe20000000000 */
[----:B------:R-:W-:Y:S06]  /*7190*/  BRA `(.L_x_45472) ;  /* 0x0000000400ac7947 */ /* 0x000fec0003800000 */
.L_x_45479:
        /* <DEDUP_REMOVED lines=10> */
.L_x_45486:
        /* <DEDUP_REMOVED lines=21> */
.L_x_45490:
[----:B------:R-:W-:Y:S05]  /*7390*/  BSYNC B1 ;  /* 0x0000000000017941 */ /* 0x000fea0003800000 */
.L_x_45489:
[----:B------:R-:W-:Y:S01]  /*73a0*/  IMAD.SHL.U32 R2, R2, 0x100000, RZ ;  /* 0x0010000002027824 */ /* 0x000fe200078e00ff */
[----:B------:R-:W-:-:S04]  /*73b0*/  LEA R3, R0, 0x3b800000, 0x17 ;  /* 0x3b80000000037811 */ /* 0x000fc800078eb8ff */
[----:B------:R-:W-:-:S07]  /*73c0*/  LOP3.LUT R4, R3, R2, R4, 0xfe, !PT ;  /* 0x0000000203047212 */ /* 0x000fce00078efe04 */
.L_x_45488:
[----:B------:R-:W-:Y:S05]  /*73d0*/  BSYNC B0 ;  /* 0x0000000000007941 */ /* 0x000fea0003800000 */
.L_x_45487:
[----:B------:R-:W0:Y:S02]  /*73e0*/  F2I.FTZ.TRUNC.NTZ R4, R4 ;  /* 0x0000000400047305 */ /* 0x000e24000021f100 */
[----:B0-----:R-:W-:Y:S01]  /*73f0*/  PRMT R0, R4, 0x7610, R0 ;  /* 0x0000761004007816 */ /* 0x001fe20000000000 */
[----:B------:R-:W-:Y:S06]  /*7400*/  BRA `(.L_x_45472) ;  /* 0x0000000400107947 */ /* 0x000fec0003800000 */
.L_x_45485:
        /* <DEDUP_REMOVED lines=21> */
.L_x_45494:
[----:B------:R-:W-:Y:S05]  /*7560*/  BSYNC B1 ;  /* 0x0000000000017941 */ /* 0x000fea0003800000 */
.L_x_45493:
[----:B------:R-:W-:Y:S01]  /*7570*/  IMAD.SHL.U32 R2, R2, 0x200000, RZ ;  /* 0x0020000002027824 */ /* 0x000fe200078e00ff */
[----:B------:R-:W-:-:S04]  /*7580*/  LEA R3, R0, 0x37800000, 0x17 ;  /* 0x3780000000037811 */ /* 0x000fc800078eb8ff */
[----:B------:R-:W-:-:S07]  /*7590*/  LOP3.LUT R4, R3, R2, R4, 0xfe, !PT ;  /* 0x0000000203047212 */ /* 0x000fce00078efe04 */
.L_x_45492:
[----:B------:R-:W-:Y:S05]  /*75a0*/  BSYNC B0 ;  /* 0x0000000000007941 */ /* 0x000fea0003800000 */
.L_x_45491:
[----:B------:R-:W0:Y:S02]  /*75b0*/  F2I.FTZ.TRUNC.NTZ R4, R4 ;  /* 0x0000000400047305 */ /* 0x000e24000021f100 */
[----:B0-----:R-:W-:Y:S01]  /*75c0*/  PRMT R0, R4, 0x7610, R0 ;  /* 0x0000761004007816 */ /* 0x001fe20000000000 */
[----:B------:R-:W-:Y:S06]  /*75d0*/  BRA `(.L_x_45472) ;  /* 0x00000000009c7947 */ /* 0x000fec0003800000 */
.L_x_45484:
        /* <DEDUP_REMOVED lines=14> */
.L_x_45498:
[----:B------:R-:W-:Y:S05]  /*76c0*/  BSYNC B0 ;  /* 0x0000000000007941 */ /* 0x000fea0003800000 */
.L_x_45497:
[----:B------:R-:W0:Y:S02]  /*76d0*/  F2I.FTZ.TRUNC.NTZ R4, R4 ;  /* 0x0000000400047305 */ /* 0x000e24000021f100 */
[----:B0-----:R-:W-:Y:S01]  /*76e0*/  PRMT R0, R4, 0x7610, R0 ;  /* 0x0000761004007816 */ /* 0x001fe20000000000 */
[----:B------:R-:W-:Y:S06]  /*76f0*/  BRA `(.L_x_45472) ;  /* 0x0000000000547947 */ /* 0x000fec0003800000 */
.L_x_45471:
        /* <DEDUP_REMOVED lines=16> */
.L_x_45499:
[----:B------:R-:W-:Y:S01]  /*7800*/  PRMT R0, RZ, 0x7610, R0 ;  /* 0x00007610ff007816 */ /* 0x000fe20000000000 */
[----:B------:R-:W-:Y:S06]  /*7810*/  BRA `(.L_x_45472) ;  /* 0x00000000000c7947 */ /* 0x000fec0003800000 */
.L_x_45496:
[----:B------:R0:W5:Y:S01]  /*7820*/  LDG.E.U16 R0, desc[UR36][R2.64] ;  /* 0x0000002402007981 */ /* 0x000162000c1e1500 */
[----:B------:R-:W-:Y:S05]  /*7830*/  BRA `(.L_x_45472) ;  /* 0x0000000000047947 */ /* 0x000fea0003800000 */
.L_x_45495:
[----:B------:R0:W5:Y:S02]  /*7840*/  LDG.E.U16 R0, desc[UR36][R2.64] ;  /* 0x0000002402007981 */ /* 0x000164000c1e1500 */
.L_x_45472:
        /* <DEDUP_REMOVED lines=46> */
.L_x_45503:
[----:B------:R0:W-:Y:S01]  /*7b30*/  STG.E.U8 desc[UR36][R16.64], R5 ;  /* 0x0000000510007986 */ /* 0x0001e2000c101124 */
[----:B------:R-:W-:Y:S05]  /*7b40*/  BRA `(.L_x_45505) ;  /* 0x0000000c00647947 */ /* 0x000fea0003800000 */
.L_x_45502:
        /* <DEDUP_REMOVED lines=10> */
.L_x_45507:
[----:B------:R-:W-:-:S05]  /*7bf0*/  PRMT R3, R5, 0x9910, RZ ;  /* 0x0000991005037816 */ /* 0x000fca00000000ff */
[----:B------:R3:W-:Y:S01]  /*7c00*/  STG.E desc[UR36][R16.64], R3 ;  /* 0x0000000310007986 */ /* 0x0007e2000c101924 */
[----:B------:R-:W-:Y:S05]  /*7c10*/  BRA `(.L_x_45505) ;  /* 0x0000000c00307947 */ /* 0x000fea0003800000 */
.L_x_45506:
[----:B------:R2:W-:Y:S01]  /*7c20*/  STG.E.U16 desc[UR36][R16.64], R5 ;  /* 0x0000000510007986 */ /* 0x0005e2000c101524 */
[----:B------:R-:W-:Y:S05]  /*7c30*/  BRA `(.L_x_45505) ;  /* 0x0000000c00287947 */ /* 0x000fea0003800000 */
.L_x_45501:
        /* <DEDUP_REMOVED lines=9> */
.L_x_45509:
[----:B------:R-:W0:Y:S02]  /*7cd0*/  I2F.S16 R0, R5 ;  /* 0x0000000500007306 */ /* 0x000e240000101400 */
[----:B0-----:R-:W-:-:S05]  /*7ce0*/  F2FP.F16.F32.PACK_AB R0, RZ, R0 ;  /* 0x00000000ff00723e */ /* 0x001fca00000000ff */
[----:B------:R0:W-:Y:S01]  /*7cf0*/  STG.E.U16 desc[UR36][R16.64], R0 ;  /* 0x0000000010007986 */ /* 0x0001e2000c101524 */
[----:B------:R-:W-:Y:S05]  /*7d00*/  BRA `(.L_x_45505) ;  /* 0x0000000800f47947 */ /* 0x000fea0003800000 */
.L_x_45508:
        /* <DEDUP_REMOVED lines=10> */
.L_x_45511:
[----:B------:R-:W0:Y:S02]  /*7db0*/  I2F.S16 R5, R5 ;  /* 0x0000000500057306 */ /* 0x000e240000101400 */
[----:B0-----:R-:W-:-:S04]  /*7dc0*/  F2FP.F16.F32.PACK_AB R3, RZ, R5 ;  /* 0x00000005ff03723e */ /* 0x001fc800000000ff */
[----:B------:R-:W-:-:S05]  /*7dd0*/  PRMT R3, R3, 0x5410, RZ ;  /* 0x0000541003037816 */ /* 0x000fca00000000ff */
[----:B------:R0:W-:Y:S01]  /*7de0*/  STG.E desc[UR36][R16.64], R3 ;  /* 0x0000000310007986 */ /* 0x0001e2000c101924 */
[----:B------:R-:W-:Y:S05]  /*7df0*/  BRA `(.L_x_45505) ;  /* 0x0000000800b87947 */ /* 0x000fea0003800000 */
.L_x_45510:
[----:B------:R-:W0:Y:S02]  /*7e00*/  I2F.F64.S16 R2, R5 ;  /* 0x0000000500027312 */ /* 0x000e240000101c00 */
[----:B0-----:R0:W-:Y:S01]  /*7e10*/  STG.E.64 desc[UR36][R16.64], R2 ;  /* 0x0000000210007986 */ /* 0x0011e2000c101b24 */
[----:B------:R-:W-:Y:S05]  /*7e20*/  BRA `(.L_x_45505) ;  /* 0x0000000800ac7947 */ /* 0x000fea0003800000 */
.L_x_45500:
        /* <DEDUP_REMOVED lines=13> */
.L_x_45514:
[----:B------:R-:W0:Y:S01]  /*7f00*/  I2F.F64.S16 R4, R5 ;  /* 0x0000000500047312 */ /* 0x000e220000101c00 */
[----:B------:R-:W-:-:S05]  /*7f10*/  CS2R R6, SRZ ;  /* 0x0000000000067805 */ /* 0x000fca000001ff00 */
[----:B0-----:R0:W-:Y:S01]  /*7f20*/  STG.E.128 desc[UR36][R16.64], R4 ;  /* 0x0000000410007986 */ /* 0x0011e2000c101d24 */
[----:B------:R-:W-:Y:S05]  /*7f30*/  BRA `(.L_x_45505) ;  /* 0x0000000800687947 */ /* 0x000fea0003800000 */
.L_x_45513:
        /* <DEDUP_REMOVED lines=21> */
.L_x_45518:
[----:B------:R-:W-:Y:S05]  /*8090*/  BSYNC B0 ;  /* 0x0000000000007941 */ /* 0x000fea0003800000 */
.L_x_45517:
[----:B------:R-:W-:-:S05]  /*80a0*/  LOP3.LUT R3, R0, R3, RZ, 0xfc, !PT ;  /* 0x0000000300037212 */ /* 0x000fca00078efcff */
[----:B------:R0:W-:Y:S01]  /*80b0*/  STG.E.U8 desc[UR36][R16.64], R3 ;  /* 0x0000000310007986 */ /* 0x0001e2000c101124 */
[----:B------:R-:W-:Y:S05]  /*80c0*/  BRA `(.L_x_45505) ;  /* 0x0000000800047947 */ /* 0x000fea0003800000 */
.L_x_45516:
        /* <DEDUP_REMOVED lines=13> */
.L_x_45520:
[----:B------:R-:W-:Y:S01]  /*81a0*/  IMAD.MOV.U32 R0, RZ, RZ, 0x7f ;  /* 0x0000007fff007424 */ /* 0x000fe200078e00ff */
[----:B------:R-:W-:-:S04]  /*81b0*/  ISETP.GT.U32.AND P0, PT, R2, 0x7f800000, PT ;  /* 0x7f8000000200780c */ /* 0x000fc80003f04070 */
[----:B------:R-:W-:-:S09]  /*81c0*/  SEL R0, R0, 0x7c, P0 ;  /* 0x0000007c00007807 */ /* 0x000fd20000000000 */
.L_x_45521:
[----:B------:R-:W-:Y:S05]  /*81d0*/  BSYNC B0 ;  /* 0x0000000000007941 */ /* 0x000fea0003800000 */
.L_x_45519:
[----:B------:R-:W-:-:S04]  /*81e0*/  LOP3.LUT R2, R5, 0x80000000, RZ, 0xc0, !PT ;  /* 0x8000000005027812 */ /* 0x000fc800078ec0ff */
[----:B------:R-:W-:-:S04]  /*81f0*/  SHF.R.U32.HI R3, RZ, 0x18, R2 ;  /* 0x00000018ff037819 */ /* 0x000fc80000011602 */
[----:B------:R-:W-:-:S05]  /*8200*/  LOP3.LUT R3, R0, R3, RZ, 0xfc, !PT ;  /* 0x0000000300037212 */ /* 0x000fca00078efcff */
[----:B------:R0:W-:Y:S01]  /*8210*/  STG.E.U8 desc[UR36][R16.64], R3 ;  /* 0x0000000310007986 */ /* 0x0001e2000c101124 */
[----:B------:R-:W-:Y:S05]  /*8220*/  BRA `(.L_x_45505) ;  /* 0x0000000400ac7947 */ /* 0x000fea0003800000 */
.L_x_45515:
[----:B------:R-:W0:Y:S02]  /*8230*/  I2F.S16 R0, R5 ;  /* 0x0000000500007306 */ /* 0x000e240000101400 */
[----:B0-----:R-:W-:-:S05]  /*8240*/  F2FP.BF16.F32.PACK_AB R0, RZ, R0 ;  /* 0x00000000ff00723e */ /* 0x001fca00000010ff */
[----:B------:R0:W-:Y:S01]  /*8250*/  STG.E.U16 desc[UR36][R16.64], R0 ;  /* 0x0000000010007986 */ /* 0x0001e2000c101524 */
[----:B------:R-:W-:Y:S05]  /*8260*/  BRA `(.L_x_45505) ;  /* 0x00000004009c7947 */ /* 0x000fea0003800000 */
.L_x_45512:
        /* <DEDUP_REMOVED lines=10> */
.L_x_45524:
        /* <DEDUP_REMOVED lines=17> */
.L_x_45527:
[----:B------:R-:W-:-:S04]  /*8420*/  LOP3.LUT R2, R5, 0x80000000, RZ, 0xc0, !PT ;  /* 0x8000000005027812 */ /* 0x000fc800078ec0ff */
[----:B------:R-:W-:-:S04]  /*8430*/  SHF.R.U32.HI R3, RZ, 0x18, R2 ;  /* 0x00000018ff037819 */ /* 0x000fc80000011602 */
[----:B------:R-:W-:-:S04]  /*8440*/  LOP3.LUT R0, R0, R3, RZ, 0xfc, !PT ;  /* 0x0000000300007212 */ /* 0x000fc800078efcff */
[----:B------:R-:W-:-:S07]  /*8450*/  PRMT R8, R0, 0x7610, R8 ;  /* 0x0000761000087816 */ /* 0x000fce0000000008 */
.L_x_45526:
[----:B------:R-:W-:Y:S05]  /*8460*/  BSYNC B0 ;  /* 0x0000000000007941 */ /* 0x000fea0003800000 */
.L_x_45525:
[----:B------:R0:W-:Y:S01]  /*8470*/  STG.E.U8 desc[UR36][R16.64], R8 ;  /* 0x0000000810007986 */ /* 0x0001e2000c101124 */
[----:B------:R-:W-:Y:S05]  /*8480*/  BRA `(.L_x_45505) ;  /* 0x0000000400147947 */ /* 0x000fea0003800000 */
.L_x_45523:
        /* <DEDUP_REMOVED lines=17> */
.L_x_45530:
[----:B------:R-:W-:-:S04]  /*85a0*/  LOP3.LUT R2, R5, 0x80000000, RZ, 0xc0, !PT ;  /* 0x8000000005027812 */ /* 0x000fc800078ec0ff */
[----:B------:R-:W-:-:S04]  /*85b0*/  SHF.R.U32.HI R3, RZ, 0x18, R2 ;  /* 0x00000018ff037819 */ /* 0x000fc80000011602 */
[----:B------:R-:W-:-:S04]  /*85c0*/  LOP3.LUT R0, R0, R3, RZ, 0xfc, !PT ;  /* 0x0000000300007212 */ /* 0x000fc800078efcff */
[----:B------:R-:W-:-:S07]  /*85d0*/  PRMT R8, R0, 0x7610, R8 ;  /* 0x0000761000087816 */ /* 0x000fce0000000008 */
.L_x_45529:
[----:B------:R-:W-:Y:S05]  /*85e0*/  BSYNC B0 ;  /* 0x0000000000007941 */ /* 0x000fea0003800000 */
.L_x_45528:
[----:B------:R0:W-:Y:S01]  /*85f0*/  STG.E.U8 desc[UR36][R16.64], R8 ;  /* 0x0000000810007986 */ /* 0x0001e2000c101124 */
[----:B------:R-:W-:Y:S05]  /*8600*/  BRA `(.L_x_45505) ;  /* 0x0000000000b47947 */ /* 0x000fea0003800000 */
.L_x_45522:
        /* <DEDUP_REMOVED lines=22> */
.L_x_45504:
        /* <DEDUP_REMOVED lines=16> */
.L_x_45533:
[----:B------:R-:W-:Y:S05]  /*8870*/  BRA `(.L_x_45505) ;  /* 0x0000000000187947 */ /* 0x000fea0003800000 */
.L_x_45532:
[----:B------:R-:W-:-:S04]  /*8880*/  PRMT R2, R5, 0x9910, RZ ;  /* 0x0000991005027816 */ /* 0x000fc800000000ff */
[----:B------:R-:W-:-:S05]  /*8890*/  SHF.R.S32.HI R3, RZ, 0x1f, R2 ;  /* 0x0000001fff037819 */ /* 0x000fca0000011402 */
[----:B------:R0:W-:Y:S01]  /*88a0*/  STG.E.64 desc[UR36][R16.64], R2 ;  /* 0x0000000210007986 */ /* 0x0001e2000c101b24 */
[----:B------:R-:W-:Y:S05]  /*88b0*/  BRA `(.L_x_45505) ;  /* 0x0000000000087947 */ /* 0x000fea0003800000 */
.L_x_45531:
[----:B------:R-:W-:-:S05]  /*88c0*/  PRMT R3, R5, 0x9910, RZ ;  /* 0x0000991005037816 */ /* 0x000fca00000000ff */
[----:B------:R0:W-:Y:S02]  /*88d0*/  STG.E desc[UR36][R16.64], R3 ;  /* 0x0000000310007986 */ /* 0x0001e4000c101924 */
.L_x_45505:
[----:B------:R-:W-:-:S07]  /*88e0*/  VIADD R19, R19, 0x80 ;  /* 0x0000008013137836 */ /* 0x000fce0000000000 */
.L_x_45432:
[----:B------:R-:W-:Y:S05]  /*88f0*/  BSYNC B6 ;  /* 0x0000000000067941 */ /* 0x000fea0003800000 */
.L_x_45431:
        /* <DEDUP_REMOVED lines=358> */
.L_x_45536:
        /* <DEDUP_REMOVED lines=20> */
.L_x_45540:
[----:B------:R0:W5:Y:S01]  /*a0a0*/  LDG.E.U8 R22, desc[UR36][R2.64] ;  /* 0x0000002402167981 */ /* 0x000162000c1e1100 */
[----:B------:R-:W-:Y:S05]  /*a0b0*/  BRA `(.L_x_45542) ;  /* 0x0000000c00547947 */ /* 0x000fea0003800000 */
.L_x_45539:
        /* <DEDUP_REMOVED lines=8> */
.L_x_45544:
[----:B------:R0:W5:Y:S01]  /*a140*/  LDG.E.U16 R22, desc[UR36][R2.64] ;  /* 0x0000002402167981 */ /* 0x000162000c1e1500 */
[----:B------:R-:W-:Y:S05]  /*a150*/  BRA `(.L_x_45542) ;  /* 0x0000000c002c7947 */ /* 0x000fea0003800000 */
.L_x_45543:
[----:B------:R0:W5:Y:S01]  /*a160*/  LDG.E.U16 R22, desc[UR36][R2.64] ;  /* 0x0000002402167981 */ /* 0x000162000c1e1500 */
[----:B------:R-:W-:Y:S05]  /*a170*/  BRA `(.L_x_45542) ;  /* 0x0000000c00247947 */ /* 0x000fea0003800000 */
.L_x_45538:
        /* <DEDUP_REMOVED lines=9> */
.L_x_45546:
[----:B------:R-:W2:Y:S02]  /*a210*/  LDG.E.U16 R0, desc[UR36][R2.64] ;  /* 0x0000002402007981 */ /* 0x000ea4000c1e1500 */
[----:B--2---:R-:W-:-:S06]  /*a220*/  HADD2.F32 R0, -RZ, R0.H0_H0 ;  /* 0x20000000ff007230 */ /* 0x004fcc0000004100 */
[----:B------:R-:W0:Y:S02]  /*a230*/  F2I.FTZ.TRUNC.NTZ R0, R0 ;  /* 0x0000000000007305 */ /* 0x000e24000021f100 */
[----:B0-----:R-:W-:Y:S01]  /*a240*/  PRMT R22, R0, 0x7610, R22 ;  /* 0x0000761000167816 */ /* 0x001fe20000000016 */
[----:B------:R-:W-:Y:S06]  /*a250*/  BRA `(.L_x_45542) ;  /* 0x0000000800ec7947 */ /* 0x000fec0003800000 */
.L_x_45545:
        /* <DEDUP_REMOVED lines=9> */
.L_x_45548:
[----:B------:R-:W2:Y:S02]  /*a2f0*/  LDG.E.U16 R2, desc[UR36][R2.64] ;  /* 0x0000002402027981 */ /* 0x000ea4000c1e1500 */
[----:B--2---:R-:W-:-:S06]  /*a300*/  HADD2.F32 R0, -RZ, R2.H0_H0 ;  /* 0x20000002ff007230 */ /* 0x004fcc0000004100 */
[----:B------:R-:W0:Y:S02]  /*a310*/  F2I.FTZ.TRUNC.NTZ R0, R0 ;  /* 0x0000000000007305 */ /* 0x000e24000021f100 */
[----:B0-----:R-:W-:Y:S01]  /*a320*/  PRMT R22, R0, 0x7610, R22 ;  /* 0x0000761000167816 */ /* 0x001fe20000000016 */
[----:B------:R-:W-:Y:S06]  /*a330*/  BRA `(.L_x_45542) ;  /* 0x0000000800b47947 */ /* 0x000fec0003800000 */
.L_x_45547:
[----:B------:R-:W2:Y:S02]  /*a340*/  LDG.E.64 R2, desc[UR36][R2.64] ;  /* 0x0000002402027981 */ /* 0x000ea4000c1e1b00 */
[----:B--2---:R2:W3:Y:S01]  /*a350*/  F2I.F64.TRUNC R22, R2 ;  /* 0x0000000200167311 */ /* 0x0044e2000030d100 */
[----:B------:R-:W-:Y:S05]  /*a360*/  BRA `(.L_x_45542) ;  /* 0x0000000800a87947 */ /* 0x000fea0003800000 */
.L_x_45537:
        /* <DEDUP_REMOVED lines=12> */
.L_x_45551:
[----:B------:R-:W2:Y:S02]  /*a430*/  LDG.E.64 R2, desc[UR36][R2.64] ;  /* 0x0000002402027981 */ /* 0x000ea4000c1e1b00 */
[----:B--2---:R0:W1:Y:S01]  /*a440*/  F2I.F64.TRUNC R22, R2 ;  /* 0x0000000200167311 */ /* 0x004062000030d100 */
[----:B------:R-:W-:Y:S05]  /*a450*/  BRA `(.L_x_45542) ;  /* 0x00000008006c7947 */ /* 0x000fea0003800000 */
.L_x_45550:
        /* <DEDUP_REMOVED lines=28> */
.L_x_45553:
        /* <DEDUP_REMOVED lines=15> */
.L_x_45552:
[----:B------:R-:W2:Y:S02]  /*a710*/  LDG.E.U16 R0, desc[UR36][R2.64] ;  /* 0x0000002402007981 */ /* 0x000ea4000c1e1500 */
[----:B--2---:R-:W-:-:S06]  /*a720*/  IMAD.U32 R0, R0, 0x10000, RZ ;  /* 0x0001000000007824 */ /* 0x004fcc00078e00ff */
[----:B------:R-:W0:Y:S02]  /*a730*/  F2I.FTZ.TRUNC.NTZ R0, R0 ;  /* 0x0000000000007305 */ /* 0x000e24000021f100 */
[----:B0-----:R-:W-:Y:S01]  /*a740*/  PRMT R22, R0, 0x7610, R22 ;  /* 0x0000761000167816 */ /* 0x001fe20000000016 */
[----:B------:R-:W-:Y:S06]  /*a750*/  BRA `(.L_x_45542) ;  /* 0x0000000400ac7947 */ /* 0x000fec0003800000 */
.L_x_45549:
        /* <DEDUP_REMOVED lines=10> */
.L_x_45556:
        /* <DEDUP_REMOVED lines=21> */
.L_x_45560:
[----:B------:R-:W-:Y:S05]  /*a950*/  BSYNC B1 ;  /* 0x0000000000017941 */ /* 0x000fea0003800000 */
.L_x_45559:
[----:B------:R-:W-:Y:S01]  /*a960*/  LEA R3, R0, 0x3b800000, 0x17 ;  /* 0x3b80000000037811 */ /* 0x000fe200078eb8ff */
[----:B------:R-:W-:-:S05]  /*a970*/  IMAD.SHL.U32 R0, R2, 0x100000, RZ ;  /* 0x0010000002007824 */ /* 0x000fca00078e00ff */
[----:B------:R-:W-:-:S07]  /*a980*/  LOP3.LUT R0, R3, R0, R4, 0xfe, !PT ;  /* 0x0000000003007212 */ /* 0x000fce00078efe04 */
.L_x_45558:
[----:B------:R-:W-:Y:S05]  /*a990*/  BSYNC B0 ;  /* 0x0000000000007941 */ /* 0x000fea0003800000 */
.L_x_45557:
[----:B------:R-:W0:Y:S02]  /*a9a0*/  F2I.FTZ.TRUNC.NTZ R0, R0 ;  /* 0x0000000000007305 */ /* 0x000e24000021f100 */
[----:B0-----:R-:W-:Y:S01]  /*a9b0*/  PRMT R22, R0, 0x7610, R22 ;  /* 0x0000761000167816 */ /* 0x001fe20000000016 */
[----:B------:R-:W-:Y:S06]  /*a9c0*/  BRA `(.L_x_45542) ;  /* 0x0000000400107947 */ /* 0x000fec0003800000 */
.L_x_45555:
        /* <DEDUP_REMOVED lines=21> */
.L_x_45564:
[----:B------:R-:W-:Y:S05]  /*ab20*/  BSYNC B1 ;  /* 0x0000000000017941 */ /* 0x000fea0003800000 */
.L_x_45563:
[----:B------:R-:W-:Y:S01]  /*ab30*/  LEA R3, R0, 0x37800000, 0x17 ;  /* 0x3780000000037811 */ /* 0x000fe200078eb8ff */
[----:B------:R-:W-:-:S05]  /*ab40*/  IMAD.SHL.U32 R0, R2, 0x200000, RZ ;  /* 0x0020000002007824 */ /* 0x000fca00078e00ff */
[----:B------:R-:W-:-:S07]  /*ab50*/  LOP3.LUT R0, R3, R0, R4, 0xfe, !PT ;  /* 0x0000000003007212 */ /* 0x000fce00078efe04 */
.L_x_45562:
[----:B------:R-:W-:Y:S05]  /*ab60*/  BSYNC B0 ;  /* 0x0000000000007941 */ /* 0x000fea0003800000 */
.L_x_45561:
[----:B------:R-:W0:Y:S02]  /*ab70*/  F2I.FTZ.TRUNC.NTZ R0, R0 ;  /* 0x0000000000007305 */ /* 0x000e24000021f100 */
[----:B0-----:R-:W-:Y:S01]  /*ab80*/  PRMT R22, R0, 0x7610, R22 ;  /* 0x0000761000167816 */ /* 0x001fe20000000016 */
[----:B------:R-:W-:Y:S06]  /*ab90*/  BRA `(.L_x_45542) ;  /* 0x00000000009c7947 */ /* 0x000fec0003800000 */
.L_x_45554:
        /* <DEDUP_REMOVED lines=14> */
.L_x_45568:
[----:B------:R-:W-:Y:S05]  /*ac80*/  BSYNC B0 ;  /* 0x0000000000007941 */ /* 0x000fea0003800000 */
.L_x_45567:
[----:B------:R-:W0:Y:S02]  /*ac90*/  F2I.FTZ.TRUNC.NTZ R0, R0 ;  /* 0x0000000000007305 */ /* 0x000e24000021f100 */
[----:B0-----:R-:W-:Y:S01]  /*aca0*/  PRMT R22, R0, 0x7610, R22 ;  /* 0x0000761000167816 */ /* 0x001fe20000000016 */
[----:B------:R-:W-:Y:S06]  /*acb0*/  BRA `(.L_x_45542) ;  /* 0x0000000000547947 */ /* 0x000fec0003800000 */
.L_x_45541:
        /* <DEDUP_REMOVED lines=16> */
.L_x_45569:
[----:B------:R-:W-:Y:S01]  /*adc0*/  PRMT R22, RZ, 0x7610, R22 ;  /* 0x00007610ff167816 */ /* 0x000fe20000000016 */
[----:B------:R-:W-:Y:S06]  /*add0*/  BRA `(.L_x_45542) ;  /* 0x00000000000c7947 */ /* 0x000fec0003800000 */
.L_x_45566:
[----:B------:R0:W5:Y:S01]  /*ade0*/  LDG.E.U16 R22, desc[UR36][R2.64] ;  /* 0x0000002402167981 */ /* 0x000162000c1e1500 */
[----:B------:R-:W-:Y:S05]  /*adf0*/  BRA `(.L_x_45542) ;  /* 0x0000000000047947 */ /* 0x000fea0003800000 */
.L_x_45565:
[----:B------:R0:W5:Y:S02]  /*ae00*/  LDG.E.U16 R22, desc[UR36][R2.64] ;  /* 0x0000002402167981 */ /* 0x000164000c1e1500 */
.L_x_45542:
        /* <DEDUP_REMOVED lines=17> */
.L_x_45573:
[----:B------:R0:W5:Y:S01]  /*af20*/  LDG.E.U8 R0, desc[UR36][R2.64] ;  /* 0x0000002402007981 */ /* 0x000162000c1e1100 */
[----:B------:R-:W-:Y:S05]  /*af30*/  BRA `(.L_x_45575) ;  /* 0x0000000c00547947 */ /* 0x000fea0003800000 */
.L_x_45572:
        /* <DEDUP_REMOVED lines=8> */
.L_x_45577:
[----:B------:R0:W5:Y:S01]  /*afc0*/  LDG.E.U16 R0, desc[UR36][R2.64] ;  /* 0x0000002402007981 */ /* 0x000162000c1e1500 */
[----:B------:R-:W-:Y:S05]  /*afd0*/  BRA `(.L_x_45575) ;  /* 0x0000000c002c7947 */ /* 0x000fea0003800000 */
.L_x_45576:
[----:B------:R0:W5:Y:S01]  /*afe0*/  LDG.E.U16 R0, desc[UR36][R2.64] ;  /* 0x0000002402007981 */ /* 0x000162000c1e1500 */
[----:B------:R-:W-:Y:S05]  /*aff0*/  BRA `(.L_x_45575) ;  /* 0x0000000c00247947 */ /* 0x000fea0003800000 */
.L_x_45571:
        /* <DEDUP_REMOVED lines=9> */
.L_x_45579:
[----:B------:R-:W2:Y:S02]  /*b090*/  LDG.E.U16 R4, desc[UR36][R2.64] ;  /* 0x0000002402047981 */ /* 0x000ea4000c1e1500 */
[----:B--2---:R-:W-:-:S06]  /*b0a0*/  HADD2.F32 R4, -RZ, R4.H0_H0 ;  /* 0x20000004ff047230 */ /* 0x004fcc0000004100 */
[----:B------:R-:W0:Y:S02]  /*b0b0*/  F2I.FTZ.TRUNC.NTZ R4, R4 ;  /* 0x0000000400047305 */ /* 0x000e24000021f100 */
[----:B0-----:R-:W-:Y:S01]  /*b0c0*/  PRMT R0, R4, 0x7610, R0 ;  /* 0x0000761004007816 */ /* 0x001fe20000000000 */
[----:B------:R-:W-:Y:S06]  /*b0d0*/  BRA `(.L_x_45575) ;  /* 0x0000000800ec7947 */ /* 0x000fec0003800000 */
.L_x_45578:
        /* <DEDUP_REMOVED lines=9> */
.L_x_45581:
[----:B------:R-:W2:Y:S02]  /*b170*/  LDG.E.U16 R2, desc[UR36][R2.64] ;  /* 0x0000002402027981 */ /* 0x000ea4000c1e1500 */
[----:B--2---:R-:W-:-:S06]  /*b180*/  HADD2.F32 R4, -RZ, R2.H0_H0 ;  /* 0x20000002ff047230 */ /* 0x004fcc0000004100 */
[----:B------:R-:W0:Y:S02]  /*b190*/  F2I.FTZ.TRUNC.NTZ R4, R4 ;  /* 0x0000000400047305 */ /* 0x000e24000021f100 */
[----:B0-----:R-:W-:Y:S01]  /*b1a0*/  PRMT R0, R4, 0x7610, R0 ;  /* 0x0000761004007816 */ /* 0x001fe20000000000 */
[----:B------:R-:W-:Y:S06]  /*b1b0*/  BRA `(.L_x_45575) ;  /* 0x0000000800b47947 */ /* 0x000fec0003800000 */
.L_x_45580:
[----:B------:R-:W2:Y:S02]  /*b1c0*/  LDG.E.64 R2, desc[UR36][R2.64] ;  /* 0x0000002402027981 */ /* 0x000ea4000c1e1b00 */
[----:B--2---:R0:W1:Y:S01]  /*b1d0*/  F2I.F64.TRUNC R0, R2 ;  /* 0x0000000200007311 */ /* 0x004062000030d100 */
[----:B------:R-:W-:Y:S05]  /*b1e0*/  BRA `(.L_x_45575) ;  /* 0x0000000800a87947 */ /* 0x000fea0003800000 */
.L_x_45570:
        /* <DEDUP_REMOVED lines=12> */
.L_x_45584:
[----:B------:R-:W2:Y:S02]  /*b2b0*/  LDG.E.64 R2, desc[UR36][R2.64] ;  /* 0x0000002402027981 */ /* 0x000ea4000c1e1b00 */
[----:B--2---:R0:W1:Y:S01]  /*b2c0*/  F2I.F64.TRUNC R0, R2 ;  /* 0x0000000200007311 */ /* 0x004062000030d100 */
[----:B------:R-:W-:Y:S05]  /*b2d0*/  BRA `(.L_x_45575) ;  /* 0x00000008006c7947 */ /* 0x000fea0003800000 */
.L_x_45583:
        /* <DEDUP_REMOVED lines=28> */
.L_x_45586:
        /* <DEDUP_REMOVED lines=15> */
.L_x_45585:
[----:B------:R-:W2:Y:S02]  /*b590*/  LDG.E.U16 R4, desc[UR36][R2.64] ;  /* 0x0000002402047981 */ /* 0x000ea4000c1e1500 */
[----:B--2---:R-:W-:-:S06]  /*b5a0*/  IMAD.U32 R4, R4, 0x10000, RZ ;  /* 0x0001000004047824 */ /* 0x004fcc00078e00ff */
[----:B------:R-:W0:Y:S02]  /*b5b0*/  F2I.FTZ.TRUNC.NTZ R4, R4 ;  /* 0x0000000400047305 */ /* 0x000e24000021f100 */
[----:B0-----:R-:W-:Y:S01]  /*b5c0*/  PRMT R0, R4, 0x7610, R0 ;  /* 0x0000761004007816 */ /* 0x001fe20000000000 */
[----:B------:R-:W-:Y:S06]  /*b5d0*/  BRA `(.L_x_45575) ;  /* 0x0000000400ac7947 */ /* 0x000fec0003800000 */
.L_x_45582:
        /* <DEDUP_REMOVED lines=10> */
.L_x_45589:
        /* <DEDUP_REMOVED lines=21> */
.L_x_45593:
[----:B------:R-:W-:Y:S05]  /*b7d0*/  BSYNC B1 ;  /* 0x0000000000017941 */ /* 0x000fea0003800000 */
.L_x_45592:
[----:B------:R-:W-:Y:S01]  /*b7e0*/  IMAD.SHL.U32 R2, R2, 0x100000, RZ ;  /* 0x0010000002027824 */ /* 0x000fe200078e00ff */
[----:B------:R-:W-:-:S04]  /*b7f0*/  LEA R3, R0, 0x3b800000, 0x17 ;  /* 0x3b80000000037811 */ /* 0x000fc800078eb8ff */
[----:B------:R-:W-:-:S07]  /*b800*/  LOP3.LUT R4, R3, R2, R4, 0xfe, !PT ;  /* 0x0000000203047212 */ /* 0x000fce00078efe04 */
.L_x_45591:
[----:B------:R-:W-:Y:S05]  /*b810*/  BSYNC B0 ;  /* 0x0000000000007941 */ /* 0x000fea0003800000 */
.L_x_45590:
[----:B------:R-:W0:Y:S02]  /*b820*/  F2I.FTZ.TRUNC.NTZ R4, R4 ;  /* 0x0000000400047305 */ /* 0x000e24000021f100 */
[----:B0-----:R-:W-:Y:S01]  /*b830*/  PRMT R0, R4, 0x7610, R0 ;  /* 0x0000761004007816 */ /* 0x001fe20000000000 */
[----:B------:R-:W-:Y:S06]  /*b840*/  BRA `(.L_x_45575) ;  /* 0x0000000400107947 */ /* 0x000fec0003800000 */
.L_x_45588:
        /* <DEDUP_REMOVED lines=21> */
.L_x_45597:
[----:B------:R-:W-:Y:S05]  /*b9a0*/  BSYNC B1 ;  /* 0x0000000000017941 */ /* 0x000fea0003800000 */
.L_x_45596:
[----:B------:R-:W-:Y:S01]  /*b9b0*/  IMAD.SHL.U32 R2, R2, 0x200000, RZ ;  /* 0x0020000002027824 */ /* 0x000fe200078e00ff */
[----:B------:R-:W-:-:S04]  /*b9c0*/  LEA R3, R0, 0x37800000, 0x17 ;  /* 0x3780000000037811 */ /* 0x000fc800078eb8ff */
[----:B------:R-:W-:-:S07]  /*b9d0*/  LOP3.LUT R4, R3, R2, R4, 0xfe, !PT ;  /* 0x0000000203047212 */ /* 0x000fce00078efe04 */
.L_x_45595:
[----:B------:R-:W-:Y:S05]  /*b9e0*/  BSYNC B0 ;  /* 0x0000000000007941 */ /* 0x000fea0003800000 */
.L_x_45594:
[----:B------:R-:W0:Y:S02]  /*b9f0*/  F2I.FTZ.TRUNC.NTZ R4, R4 ;  /* 0x0000000400047305 */ /* 0x000e24000021f100 */
[----:B0-----:R-:W-:Y:S01]  /*ba00*/  PRMT R0, R4, 0x7610, R0 ;  /* 0x0000761004007816 */ /* 0x001fe20000000000 */
[----:B------:R-:W-:Y:S06]  /*ba10*/  BRA `(.L_x_45575) ;  /* 0x00000000009c7947 */ /* 0x000fec0003800000 */
.L_x_45587:
        /* <DEDUP_REMOVED lines=14> */
.L_x_45601:
[----:B------:R-:W-:Y:S05]  /*bb00*/  BSYNC B0 ;  /* 0x0000000000007941 */ /* 0x000fea0003800000 */
.L_x_45600:
[----:B------:R-:W0:Y:S02]  /*bb10*/  F2I.FTZ.TRUNC.NTZ R4, R4 ;  /* 0x0000000400047305 */ /* 0x000e24000021f100 */
[----:B0-----:R-:W-:Y:S01]  /*bb20*/  PRMT R0, R4, 0x7610, R0 ;  /* 0x0000761004007816 */ /* 0x001fe20000000000 */
[----:B------:R-:W-:Y:S06]  /*bb30*/  BRA `(.L_x_45575) ;  /* 0x0000000000547947 */ /* 0x000fec0003800000 */
.L_x_45574:
        /* <DEDUP_REMOVED lines=16> */
.L_x_45602:
[----:B------:R-:W-:Y:S01]  /*bc40*/  PRMT R0, RZ, 0x7610, R0 ;  /* 0x00007610ff007816 */ /* 0x000fe20000000000 */
[----:B------:R-:W-:Y:S06]  /*bc50*/  BRA `(.L_x_45575) ;  /* 0x00000000000c7947 */ /* 0x000fec0003800000 */
.L_x_45599:
[----:B------:R0:W5:Y:S01]  /*bc60*/  LDG.E.U16 R0, desc[UR36][R2.64] ;  /* 0x0000002402007981 */ /* 0x000162000c1e1500 */
[----:B------:R-:W-:Y:S05]  /*bc70*/  BRA `(.L_x_45575) ;  /* 0x0000000000047947 */ /* 0x000fea0003800000 */
.L_x_45598:
[----:B------:R0:W5:Y:S02]  /*bc80*/  LDG.E.U16 R0, desc[UR36][R2.64] ;  /* 0x0000002402007981 */ /* 0x000164000c1e1500 */
.L_x_45575:
        /* <DEDUP_REMOVED lines=8> */
[----:B0-2---:R-:W-:-:S06]  /*bd10*/  VIADD R2, R5, 0xffffffe ;  /* 0x0ffffffe05027836 */ /* 0x005fcc0000000000 */
        /* <DEDUP_REMOVED lines=37> */
.L_x_45606:
[----:B------:R0:W-:Y:S01]  /*bf70*/  STG.E.U8 desc[UR36][R16.64], R5 ;  /* 0x0000000510007986 */ /* 0x0001e2000c101124 */
[----:B------:R-:W-:Y:S05]  /*bf80*/  BRA `(.L_x_45608) ;  /* 0x0000000c00647947 */ /* 0x000fea0003800000 */
.L_x_45605:
        /* <DEDUP_REMOVED lines=10> */
.L_x_45610:
[----:B------:R-:W-:-:S05]  /*c030*/  PRMT R3, R5, 0x9910, RZ ;  /* 0x0000991005037816 */ /* 0x000fca00000000ff */
[----:B------:R0:W-:Y:S01]  /*c040*/  STG.E desc[UR36][R16.64], R3 ;  /* 0x0000000310007986 */ /* 0x0001e2000c101924 */
[----:B------:R-:W-:Y:S05]  /*c050*/  BRA `(.L_x_45608) ;  /* 0x0000000c00307947 */ /* 0x000fea0003800000 */
.L_x_45609:
[----:B------:R0:W-:Y:S01]  /*c060*/  STG.E.U16 desc[UR36][R16.64], R5 ;  /* 0x0000000510007986 */ /* 0x0001e2000c101524 */
[----:B------:R-:W-:Y:S05]  /*c070*/  BRA `(.L_x_45608) ;  /* 0x0000000c00287947 */ /* 0x000fea0003800000 */
.L_x_45604:
        /* <DEDUP_REMOVED lines=9> */
.L_x_45612:
[----:B------:R-:W0:Y:S02]  /*c110*/  I2F.S16 R0, R5 ;  /* 0x0000000500007306 */ /* 0x000e240000101400 */
[----:B0-----:R-:W-:-:S05]  /*c120*/  F2FP.F16.F32.PACK_AB R0, RZ, R0 ;  /* 0x00000000ff00723e */ /* 0x001fca00000000ff */
[----:B------:R0:W-:Y:S01]  /*c130*/  STG.E.U16 desc[UR36][R16.64], R0 ;  /* 0x0000000010007986 */ /* 0x0001e2000c101524 */
[----:B------:R-:W-:Y:S05]  /*c140*/  BRA `(.L_x_45608) ;  /* 0x0000000800f47947 */ /* 0x000fea0003800000 */
.L_x_45611:
        /* <DEDUP_REMOVED lines=10> */
.L_x_45614:
[----:B------:R-:W0:Y:S02]  /*c1f0*/  I2F.S16 R5, R5 ;  /* 0x0000000500057306 */ /* 0x000e240000101400 */
[----:B0-----:R-:W-:-:S04]  /*c200*/  F2FP.F16.F32.PACK_AB R3, RZ, R5 ;  /* 0x00000005ff03723e */ /* 0x001fc800000000ff */
[----:B------:R-:W-:-:S05]  /*c210*/  PRMT R3, R3, 0x5410, RZ ;  /* 0x0000541003037816 */ /* 0x000fca00000000ff */
[----:B------:R0:W-:Y:S01]  /*c220*/  STG.E desc[UR36][R16.64], R3 ;  /* 0x0000000310007986 */ /* 0x0001e2000c101924 */
[----:B------:R-:W-:Y:S05]  /*c230*/  BRA `(.L_x_45608) ;  /* 0x0000000800b87947 */ /* 0x000fea0003800000 */
.L_x_45613:
[----:B------:R-:W0:Y:S02]  /*c240*/  I2F.F64.S16 R2, R5 ;  /* 0x0000000500027312 */ /* 0x000e240000101c00 */
[----:B0-----:R0:W-:Y:S01]  /*c250*/  STG.E.64 desc[UR36][R16.64], R2 ;  /* 0x0000000210007986 */ /* 0x0011e2000c101b24 */
[----:B------:R-:W-:Y:S05]  /*c260*/  BRA `(.L_x_45608) ;  /* 0x0000000800ac7947 */ /* 0x000fea0003800000 */
.L_x_45603:
        /* <DEDUP_REMOVED lines=13> */
.L_x_45617:
[----:B------:R-:W0:Y:S01]  /*c340*/  I2F.F64.S16 R4, R5 ;  /* 0x0000000500047312 */ /* 0x000e220000101c00 */
[----:B------:R-:W-:-:S05]  /*c350*/  CS2R R6, SRZ ;  /* 0x0000000000067805 */ /* 0x000fca000001ff00 */
[----:B0-----:R0:W-:Y:S01]  /*c360*/  STG.E.128 desc[UR36][R16.64], R4 ;  /* 0x0000000410007986 */ /* 0x0011e2000c101d24 */
[----:B------:R-:W-:Y:S05]  /*c370*/  BRA `(.L_x_45608) ;  /* 0x0000000800687947 */ /* 0x000fea0003800000 */
.L_x_45616:
        /* <DEDUP_REMOVED lines=21> */
.L_x_45621:
[----:B------:R-:W-:Y:S05]  /*c4d0*/  BSYNC B0 ;  /* 0x0000000000007941 */ /* 0x000fea0003800000 */
.L_x_45620:
[----:B------:R-:W-:-:S05]  /*c4e0*/  LOP3.LUT R3, R0, R3, RZ, 0xfc, !PT ;  /* 0x0000000300037212 */ /* 0x000fca00078efcff */
[----:B------:R0:W-:Y:S01]  /*c4f0*/  STG.E.U8 desc[UR36][R16.64], R3 ;  /* 0x0000000310007986 */ /* 0x0001e2000c101124 */
[----:B------:R-:W-:Y:S05]  /*c500*/  BRA `(.L_x_45608) ;  /* 0x0000000800047947 */ /* 0x000fea0003800000 */
.L_x_45619:
        /* <DEDUP_REMOVED lines=13> */
.L_x_45623:
[----:B------:R-:W-:Y:S01]  /*c5e0*/  IMAD.MOV.U32 R0, RZ, RZ, 0x7f ;  /* 0x0000007fff007424 */ /* 0x000fe200078e00ff */
[----:B------:R-:W-:-:S04]  /*c5f0*/  ISETP.GT.U32.AND P0, PT, R2, 0x7f800000, PT ;  /* 0x7f8000000200780c */ /* 0x000fc80003f04070 */
[----:B------:R-:W-:-:S09]  /*c600*/  SEL R0, R0, 0x7c, P0 ;  /* 0x0000007c00007807 */ /* 0x000fd20000000000 */
.L_x_45624:
[----:B------:R-:W-:Y:S05]  /*c610*/  BSYNC B0 ;  /* 0x0000000000007941 */ /* 0x000fea0003800000 */
.L_x_45622:
[----:B------:R-:W-:-:S04]  /*c620*/  LOP3.LUT R2, R5, 0x80000000, RZ, 0xc0, !PT ;  /* 0x8000000005027812 */ /* 0x000fc800078ec0ff */
[----:B------:R-:W-:-:S04]  /*c630*/  SHF.R.U32.HI R3, RZ, 0x18, R2 ;  /* 0x00000018ff037819 */ /* 0x000fc80000011602 */
[----:B------:R-:W-:-:S05]  /*c640*/  LOP3.LUT R3, R0, R3, RZ, 0xfc, !PT ;  /* 0x0000000300037212 */ /* 0x000fca00078efcff */
[----:B------:R0:W-:Y:S01]  /*c650*/  STG.E.U8 desc[UR36][R16.64], R3 ;  /* 0x0000000310007986 */ /* 0x0001e2000c101124 */
[----:B------:R-:W-:Y:S05]  /*c660*/  BRA `(.L_x_45608) ;  /* 0x0000000400ac7947 */ /* 0x000fea0003800000 */
.L_x_45618:
[----:B------:R-:W0:Y:S02]  /*c670*/  I2F.S16 R0, R5 ;  /* 0x0000000500007306 */ /* 0x000e240000101400 */
[----:B0-----:R-:W-:-:S05]  /*c680*/  F2FP.BF16.F32.PACK_AB R0, RZ, R0 ;  /* 0x00000000ff00723e */ /* 0x001fca00000010ff */
[----:B------:R0:W-:Y:S01]  /*c690*/  STG.E.U16 desc[UR36][R16.64], R0 ;  /* 0x0000000010007986 */ /* 0x0001e2000c101524 */
[----:B------:R-:W-:Y:S05]  /*c6a0*/  BRA `(.L_x_45608) ;  /* 0x00000004009c7947 */ /* 0x000fea0003800000 */
.L_x_45615:
        /* <DEDUP_REMOVED lines=10> */
.L_x_45627:
        /* <DEDUP_REMOVED lines=17> */
.L_x_45630:
[----:B------:R-:W-:-:S04]  /*c860*/  LOP3.LUT R2, R5, 0x80000000, RZ, 0xc0, !PT ;  /* 0x8000000005027812 */ /* 0x000fc800078ec0ff */
[----:B------:R-:W-:-:S04]  /*c870*/  SHF.R.U32.HI R3, RZ, 0x18, R2 ;  /* 0x00000018ff037819 */ /* 0x000fc80000011602 */
[----:B------:R-:W-:-:S04]  /*c880*/  LOP3.LUT R0, R0, R3, RZ, 0xfc, !PT ;  /* 0x0000000300007212 */ /* 0x000fc800078efcff */
[----:B------:R-:W-:-:S07]  /*c890*/  PRMT R8, R0, 0x7610, R8 ;  /* 0x0000761000087816 */ /* 0x000fce0000000008 */
.L_x_45629:
[----:B------:R-:W-:Y:S05]  /*c8a0*/  BSYNC B0 ;  /* 0x0000000000007941 */ /* 0x000fea0003800000 */
.L_x_45628:
[----:B------:R3:W-:Y:S01]  /*c8b0*/  STG.E.U8 desc[UR36][R16.64], R8 ;  /* 0x0000000810007986 */ /* 0x0007e2000c101124 */
[----:B------:R-:W-:Y:S05]  /*c8c0*/  BRA `(.L_x_45608) ;  /* 0x0000000400147947 */ /* 0x000fea0003800000 */
.L_x_45626:
        /* <DEDUP_REMOVED lines=17> */
.L_x_45633:
[----:B------:R-:W-:-:S04]  /*c9e0*/  LOP3.LUT R2, R5, 0x80000000, RZ, 0xc0, !PT ;  /* 0x8000000005027812 */ /* 0x000fc800078ec0ff */
[----:B------:R-:W-:-:S04]  /*c9f0*/  SHF.R.U32.HI R3, RZ, 0x18, R2 ;  /* 0x00000018ff037819 */ /* 0x000fc80000011602 */
[----:B------:R-:W-:-:S04]  /*ca00*/  LOP3.LUT R0, R0, R3, RZ, 0xfc, !PT ;  /* 0x0000000300007212 */ /* 0x000fc800078efcff */
[----:B------:R-:W-:-:S07]  /*ca10*/  PRMT R8, R0, 0x7610, R8 ;  /* 0x0000761000087816 */ /* 0x000fce0000000008 */
.L_x_45632:
[----:B------:R-:W-:Y:S05]  /*ca20*/  BSYNC B0 ;  /* 0x0000000000007941 */ /* 0x000fea0003800000 */
.L_x_45631:
[----:B------:R0:W-:Y:S01]  /*ca30*/  STG.E.U8 desc[UR36][R16.64], R8 ;  /* 0x0000000810007986 */ /* 0x0001e2000c101124 */
[----:B------:R-:W-:Y:S05]  /*ca40*/  BRA `(.L_x_45608) ;  /* 0x0000000000b47947 */ /* 0x000fea0003800000 */
.L_x_45625:
        /* <DEDUP_REMOVED lines=22> */
.L_x_45607:
        /* <DEDUP_REMOVED lines=16> */
.L_x_45636:
[----:B------:R-:W-:Y:S05]  /*ccb0*/  BRA `(.L_x_45608) ;  /* 0x0000000000187947 */ /* 0x000fea0003800000 */
.L_x_45635:
[----:B------:R-:W-:-:S04]  /*ccc0*/  PRMT R2, R5, 0x9910, RZ ;  /* 0x0000991005027816 */ /* 0x000fc800000000ff */
[----:B------:R-:W-:-:S05]  /*ccd0*/  SHF.R.S32.HI R3, RZ, 0x1f, R2 ;  /* 0x0000001fff037819 */ /* 0x000fca0000011402 */
[----:B------:R1:W-:Y:S01]  /*cce0*/  STG.E.64 desc[UR36][R16.64], R2 ;  /* 0x0000000210007986 */ /* 0x0003e2000c101b24 */
[----:B------:R-:W-:Y:S05]  /*ccf0*/  BRA `(.L_x_45608) ;  /* 0x0000000000087947 */ /* 0x000fea0003800000 */
.L_x_45634:
[----:B------:R-:W-:-:S05]  /*cd00*/  PRMT R3, R5, 0x9910, RZ ;  /* 0x0000991005037816 */ /* 0x000fca00000000ff */
[----:B------:R0:W-:Y:S02]  /*cd10*/  STG.E desc[UR36][R16.64], R3 ;  /* 0x0000000310007986 */ /* 0x0001e4000c101924 */
.L_x_45608:
[----:B------:R-:W-:-:S07]  /*cd20*/  VIADD R19, R19, 0x80 ;  /* 0x0000008013137836 */ /* 0x000fce0000000000 */
.L_x_45535:
[----:B------:R-:W-:Y:S05]  /*cd30*/  BSYNC B6 ;  /* 0x0000000000067941 */ /* 0x000fea0003800000 */
.L_x_45534:
        /* <DEDUP_REMOVED lines=357> */
.L_x_45637:
        /* <DEDUP_REMOVED lines=20> */
.L_x_45641:
[----:B------:R0:W5:Y:S01]  /*e4d0*/  LDG.E.U8 R19, desc[UR36][R2.64] ;  /* 0x0000002402137981 */ /* 0x000162000c1e1100 */
[----:B------:R-:W-:Y:S05]  /*e4e0*/  BRA `(.L_x_45643) ;  /* 0x0000000c00547947 */ /* 0x000fea0003800000 */
.L_x_45640:
        /* <DEDUP_REMOVED lines=8> */
.L_x_45645:
[----:B------:R0:W5:Y:S01]  /*e570*/  LDG.E.U16 R19, desc[UR36][R2.64] ;  /* 0x0000002402137981 */ /* 0x000162000c1e1500 */
[----:B------:R-:W-:Y:S05]  /*e580*/  BRA `(.L_x_45643) ;  /* 0x0000000c002c7947 */ /* 0x000fea0003800000 */
.L_x_45644:
[----:B------:R0:W5:Y:S01]  /*e590*/  LDG.E.U16 R19, desc[UR36][R2.64] ;  /* 0x0000002402137981 */ /* 0x000162000c1e1500 */
[----:B------:R-:W-:Y:S05]  /*e5a0*/  BRA `(.L_x_45643) ;  /* 0x0000000c00247947 */ /* 0x000fea0003800000 */
.L_x_45639:
        /* <DEDUP_REMOVED lines=9> */
.L_x_45647:
[----:B------:R-:W2:Y:S02]  /*e640*/  LDG.E.U16 R0, desc[UR36][R2.64] ;  /* 0x0000002402007981 */ /* 0x000ea4000c1e1500 */
[----:B--2---:R-:W-:-:S06]  /*e650*/  HADD2.F32 R0, -RZ, R0.H0_H0 ;  /* 0x20000000ff007230 */ /* 0x004fcc0000004100 */
[----:B------:R-:W0:Y:S02]  /*e660*/  F2I.FTZ.TRUNC.NTZ R0, R0 ;  /* 0x0000000000007305 */ /* 0x000e24000021f100 */
[----:B0-----:R-:W-:Y:S01]  /*e670*/  PRMT R19, R0, 0x7610, R19 ;  /* 0x0000761000137816 */ /* 0x001fe20000000013 */
[----:B------:R-:W-:Y:S06]  /*e680*/  BRA `(.L_x_45643) ;  /* 0x0000000800ec7947 */ /* 0x000fec0003800000 */
.L_x_45646:
        /* <DEDUP_REMOVED lines=9> */
.L_x_45649:
[----:B------:R-:W2:Y:S02]  /*e720*/  LDG.E.U16 R2, desc[UR36][R2.64] ;  /* 0x0000002402027981 */ /* 0x000ea4000c1e1500 */
[----:B--2---:R-:W-:-:S06]  /*e730*/  HADD2.F32 R0, -RZ, R2.H0_H0 ;  /* 0x20000002ff007230 */ /* 0x004fcc0000004100 */
[----:B------:R-:W0:Y:S02]  /*e740*/  F2I.FTZ.TRUNC.NTZ R0, R0 ;  /* 0x0000000000007305 */ /* 0x000e24000021f100 */
[----:B0-----:R-:W-:Y:S01]  /*e750*/  PRMT R19, R0, 0x7610, R19 ;  /* 0x0000761000137816 */ /* 0x001fe20000000013 */
[----:B------:R-:W-:Y:S06]  /*e760*/  BRA `(.L_x_45643) ;  /* 0x0000000800b47947 */ /* 0x000fec0003800000 */
.L_x_45648:
[----:B------:R-:W2:Y:S02]  /*e770*/  LDG.E.64 R2, desc[UR36][R2.64] ;  /* 0x0000002402027981 */ /* 0x000ea4000c1e1b00 */
[----:B--2---:R0:W1:Y:S01]  /*e780*/  F2I.F64.TRUNC R19, R2 ;  /* 0x0000000200137311 */ /* 0x004062000030d100 */
[----:B------:R-:W-:Y:S05]  /*e790*/  BRA `(.L_x_45643) ;  /* 0x0000000800a87947 */ /* 0x000fea0003800000 */
.L_x_45638:
        /* <DEDUP_REMOVED lines=12> */
.L_x_45652:
[----:B------:R-:W2:Y:S02]  /*e860*/  LDG.E.64 R2, desc[UR36][R2.64] ;  /* 0x0000002402027981 */ /* 0x000ea4000c1e1b00 */
[----:B--2---:R0:W1:Y:S01]  /*e870*/  F2I.F64.TRUNC R19, R2 ;  /* 0x0000000200137311 */ /* 0x004062000030d100 */
[----:B------:R-:W-:Y:S05]  /*e880*/  BRA `(.L_x_45643) ;  /* 0x00000008006c7947 */ /* 0x000fea0003800000 */
.L_x_45651:
        /* <DEDUP_REMOVED lines=28> */
.L_x_45654:
        /* <DEDUP_REMOVED lines=15> */
.L_x_45653:
[----:B------:R-:W2:Y:S02]  /*eb40*/  LDG.E.U16 R0, desc[UR36][R2.64] ;  /* 0x0000002402007981 */ /* 0x000ea4000c1e1500 */
[----:B--2---:R-:W-:-:S06]  /*eb50*/  IMAD.U32 R0, R0, 0x10000, RZ ;  /* 0x0001000000007824 */ /* 0x004fcc00078e00ff */
[----:B------:R-:W0:Y:S02]  /*eb60*/  F2I.FTZ.TRUNC.NTZ R0, R0 ;  /* 0x0000000000007305 */ /* 0x000e24000021f100 */
[----:B0-----:R-:W-:Y:S01]  /*eb70*/  PRMT R19, R0, 0x7610, R19 ;  /* 0x0000761000137816 */ /* 0x001fe20000000013 */
[----:B------:R-:W-:Y:S06]  /*eb80*/  BRA `(.L_x_45643) ;  /* 0x0000000400ac7947 */ /* 0x000fec0003800000 */
.L_x_45650:
        /* <DEDUP_REMOVED lines=10> */
.L_x_45657:
        /* <DEDUP_REMOVED lines=21> */
.L_x_45661:
[----:B------:R-:W-:Y:S05]  /*ed80*/  BSYNC B1 ;  /* 0x0000000000017941 */ /* 0x000fea0003800000 */
.L_x_45660:
[----:B------:R-:W-:Y:S01]  /*ed90*/  LEA R3, R0, 0x3b800000, 0x17 ;  /* 0x3b80000000037811 */ /* 0x000fe200078eb8ff */
[----:B------:R-:W-:-:S05]  /*eda0*/  IMAD.SHL.U32 R0, R2, 0x100000, RZ ;  /* 0x0010000002007824 */ /* 0x000fca00078e00ff */
[----:B------:R-:W-:-:S07]  /*edb0*/  LOP3.LUT R0, R3, R0, R4, 0xfe, !PT ;  /* 0x0000000003007212 */ /* 0x000fce00078efe04 */
.L_x_45659:
[----:B------:R-:W-:Y:S05]  /*edc0*/  BSYNC B0 ;  /* 0x0000000000007941 */ /* 0x000fea0003800000 */
.L_x_45658:
[----:B------:R-:W0:Y:S02]  /*edd0*/  F2I.FTZ.TRUNC.NTZ R0, R0 ;  /* 0x0000000000007305 */ /* 0x000e24000021f100 */
[----:B0-----:R-:W-:Y:S01]  /*ede0*/  PRMT R19, R0, 0x7610, R19 ;  /* 0x0000761000137816 */ /* 0x001fe20000000013 */
[----:B------:R-:W-:Y:S06]  /*edf0*/  BRA `(.L_x_45643) ;  /* 0x0000000400107947 */ /* 0x000fec0003800000 */
.L_x_45656:
        /* <DEDUP_REMOVED lines=21> */
.L_x_45665:
[----:B------:R-:W-:Y:S05]  /*ef50*/  BSYNC B1 ;  /* 0x0000000000017941 */ /* 0x000fea0003800000 */
.L_x_45664:
[----:B------:R-:W-:Y:S01]  /*ef60*/  LEA R3, R0, 0x37800000, 0x17 ;  /* 0x3780000000037811 */ /* 0x000fe200078eb8ff */
[----:B------:R-:W-:-:S05]  /*ef70*/  IMAD.SHL.U32 R0, R2, 0x200000, RZ ;  /* 0x0020000002007824 */ /* 0x000fca00078e00ff */
[----:B------:R-:W-:-:S07]  /*ef80*/  LOP3.LUT R0, R3, R0, R4, 0xfe, !PT ;  /* 0x0000000003007212 */ /* 0x000fce00078efe04 */
.L_x_45663:
[----:B------:R-:W-:Y:S05]  /*ef90*/  BSYNC B0 ;  /* 0x0000000000007941 */ /* 0x000fea0003800000 */
.L_x_45662:
[----:B------:R-:W0:Y:S02]  /*efa0*/  F2I.FTZ.TRUNC.NTZ R0, R0 ;  /* 0x0000000000007305 */ /* 0x000e24000021f100 */
[----:B0-----:R-:W-:Y:S01]  /*efb0*/  PRMT R19, R0, 0x7610, R19 ;  /* 0x0000761000137816 */ /* 0x001fe20000000013 */
[----:B------:R-:W-:Y:S06]  /*efc0*/  BRA `(.L_x_45643) ;  /* 0x00000000009c7947 */ /* 0x000fec0003800000 */
.L_x_45655:
        /* <DEDUP_REMOVED lines=14> */
.L_x_45669:
[----:B------:R-:W-:Y:S05]  /*f0b0*/  BSYNC B0 ;  /* 0x0000000000007941 */ /* 0x000fea0003800000 */
.L_x_45668:
[----:B------:R-:W0:Y:S02]  /*f0c0*/  F2I.FTZ.TRUNC.NTZ R0, R0 ;  /* 0x0000000000007305 */ /* 0x000e24000021f100 */
[----:B0-----:R-:W-:Y:S01]  /*f0d0*/  PRMT R19, R0, 0x7610, R19 ;  /* 0x0000761000137816 */ /* 0x001fe20000000013 */
[----:B------:R-:W-:Y:S06]  /*f0e0*/  BRA `(.L_x_45643) ;  /* 0x0000000000547947 */ /* 0x000fec0003800000 */
.L_x_45642:
        /* <DEDUP_REMOVED lines=16> */
.L_x_45670:
[----:B------:R-:W-:Y:S01]  /*f1f0*/  PRMT R19, RZ, 0x7610, R19 ;  /* 0x00007610ff137816 */ /* 0x000fe20000000013 */
[----:B------:R-:W-:Y:S06]  /*f200*/  BRA `(.L_x_45643) ;  /* 0x00000000000c7947 */ /* 0x000fec0003800000 */
.L_x_45667:
[----:B------:R2:W5:Y:S01]  /*f210*/  LDG.E.U16 R19, desc[UR36][R2.64] ;  /* 0x0000002402137981 */ /* 0x000562000c1e1500 */
[----:B------:R-:W-:Y:S05]  /*f220*/  BRA `(.L_x_45643) ;  /* 0x0000000000047947 */ /* 0x000fea0003800000 */
.L_x_45666:
[----:B------:R3:W5:Y:S02]  /*f230*/  LDG.E.U16 R19, desc[UR36][R2.64] ;  /* 0x0000002402137981 */ /* 0x000764000c1e1500 */
.L_x_45643:
        /* <DEDUP_REMOVED lines=17> */
.L_x_45674:
[----:B------:R1:W5:Y:S01]  /*f350*/  LDG.E.U8 R0, desc[UR36][R2.64] ;  /* 0x0000002402007981 */ /* 0x000362000c1e1100 */
[----:B------:R-:W-:Y:S05]  /*f360*/  BRA `(.L_x_45676) ;  /* 0x0000000c00547947 */ /* 0x000fea0003800000 */
.L_x_45673:
        /* <DEDUP_REMOVED lines=8> */
.L_x_45678:
[----:B------:R3:W5:Y:S01]  /*f3f0*/  LDG.E.U16 R0, desc[UR36][R2.64] ;  /* 0x0000002402007981 */ /* 0x000762000c1e1500 */
[----:B------:R-:W-:Y:S05]  /*f400*/  BRA `(.L_x_45676) ;  /* 0x0000000c002c7947 */ /* 0x000fea0003800000 */
.L_x_45677:
[----:B------:R4:W5:Y:S01]  /*f410*/  LDG.E.U16 R0, desc[UR36][R2.64] ;  /* 0x0000002402007981 */ /* 0x000962000c1e1500 */
[----:B------:R-:W-:Y:S05]  /*f420*/  BRA `(.L_x_45676) ;  /* 0x0000000c00247947 */ /* 0x000fea0003800000 */
.L_x_45672:
        /* <DEDUP_REMOVED lines=9> */
.L_x_45680:
[----:B------:R-:W2:Y:S02]  /*f4c0*/  LDG.E.U16 R4, desc[UR36][R2.64] ;  /* 0x0000002402047981 */ /* 0x000ea4000c1e1500 */
[----:B--2---:R-:W-:-:S06]  /*f4d0*/  HADD2.F32 R4, -RZ, R4.H0_H0 ;  /* 0x20000004ff047230 */ /* 0x004fcc0000004100 */
[----:B------:R-:W0:Y:S02]  /*f4e0*/  F2I.FTZ.TRUNC.NTZ R4, R4 ;  /* 0x0000000400047305 */ /* 0x000e24000021f100 */
[----:B0-----:R-:W-:Y:S01]  /*f4f0*/  PRMT R0, R4, 0x7610, R0 ;  /* 0x0000761004007816 */ /* 0x001fe20000000000 */
[----:B------:R-:W-:Y:S06]  /*f500*/  BRA `(.L_x_45676) ;  /* 0x0000000800ec7947 */ /* 0x000fec0003800000 */
.L_x_45679:
        /* <DEDUP_REMOVED lines=9> */
.L_x_45682:
[----:B------:R-:W2:Y:S02]  /*f5a0*/  LDG.E.U16 R2, desc[UR36][R2.64] ;  /* 0x0000002402027981 */ /* 0x000ea4000c1e1500 */
[----:B--2---:R-:W-:-:S06]  /*f5b0*/  HADD2.F32 R4, -RZ, R2.H0_H0 ;  /* 0x20000002ff047230 */ /* 0x004fcc0000004100 */
[----:B------:R-:W0:Y:S02]  /*f5c0*/  F2I.FTZ.TRUNC.NTZ R4, R4 ;  /* 0x0000000400047305 */ /* 0x000e24000021f100 */
[----:B0-----:R-:W-:Y:S01]  /*f5d0*/  PRMT R0, R4, 0x7610, R0 ;  /* 0x0000761004007816 */ /* 0x001fe20000000000 */
[----:B------:R-:W-:Y:S06]  /*f5e0*/  BRA `(.L_x_45676) ;  /* 0x0000000800b47947 */ /* 0x000fec0003800000 */
.L_x_45681:
[----:B------:R-:W2:Y:S02]  /*f5f0*/  LDG.E.64 R2, desc[UR36][R2.64] ;  /* 0x0000002402027981 */ /* 0x000ea4000c1e1b00 */
[----:B--2---:R0:W1:Y:S01]  /*f600*/  F2I.F64.TRUNC R0, R2 ;  /* 0x0000000200007311 */ /* 0x004062000030d100 */
[----:B------:R-:W-:Y:S05]  /*f610*/  BRA `(.L_x_45676) ;  /* 0x0000000800a87947 */ /* 0x000fea0003800000 */
.L_x_45671:
        /* <DEDUP_REMOVED lines=12> */
.L_x_45685:
[----:B------:R-:W2:Y:S02]  /*f6e0*/  LDG.E.64 R2, desc[UR36][R2.64] ;  /* 0x0000002402027981 */ /* 0x000ea4000c1e1b00 */
[----:B--2---:R0:W1:Y:S01]  /*f6f0*/  F2I.F64.TRUNC R0, R2 ;  /* 0x0000000200007311 */ /* 0x004062000030d100 */
[----:B------:R-:W-:Y:S05]  /*f700*/  BRA `(.L_x_45676) ;  /* 0x00000008006c7947 */ /* 0x000fea0003800000 */
.L_x_45684:
        /* <DEDUP_REMOVED lines=28> */
.L_x_45687:
        /* <DEDUP_REMOVED lines=15> */
.L_x_45686:
[----:B------:R-:W2:Y:S02]  /*f9c0*/  LDG.E.U16 R4, desc[UR36][R2.64] ;  /* 0x0000002402047981 */ /* 0x000ea4000c1e1500 */
[----:B--2---:R-:W-:-:S06]  /*f9d0*/  IMAD.U32 R4, R4, 0x10000, RZ ;  /* 0x0001000004047824 */ /* 0x004fcc00078e00ff */
[----:B------:R-:W0:Y:S02]  /*f9e0*/  F2I.FTZ.TRUNC.NTZ R4, R4 ;  /* 0x0000000400047305 */ /* 0x000e24000021f100 */
[----:B0-----:R-:W-:Y:S01]  /*f9f0*/  PRMT R0, R4, 0x7610, R0 ;  /* 0x0000761004007816 */ /* 0x001fe20000000000 */
[----:B------:R-:W-:Y:S06]  /*fa00*/  BRA `(.L_x_45676) ;  /* 0x0000000400ac7947 */ /* 0x000fec0003800000 */
.L_x_45683:
        /* <DEDUP_REMOVED lines=10> */
.L_x_45690:
        /* <DEDUP_REMOVED lines=21> */
.L_x_45694:
[----:B------:R-:W-:Y:S05]  /*fc00*/  BSYNC B1 ;  /* 0x0000000000017941 */ /* 0x000fea0003800000 */
.L_x_45693:
[----:B------:R-:W-:Y:S01]  /*fc10*/  IMAD.SHL.U32 R2, R2, 0x100000, RZ ;  /* 0x0010000002027824 */ /* 0x000fe200078e00ff */
[----:B------:R-:W-:-:S04]  /*fc20*/  LEA R3, R0, 0x3b800000, 0x17 ;  /* 0x3b80000000037811 */ /* 0x000fc800078eb8ff */
[----:B------:R-:W-:-:S07]  /*fc30*/  LOP3.LUT R4, R3, R2, R4, 0xfe, !PT ;  /* 0x0000000203047212 */ /* 0x000fce00078efe04 */
.L_x_45692:
[----:B------:R-:W-:Y:S05]  /*fc40*/  BSYNC B0 ;  /* 0x0000000000007941 */ /* 0x000fea0003800000 */
.L_x_45691:
[----:B------:R-:W0:Y:S02]  /*fc50*/  F2I.FTZ.TRUNC.NTZ R4, R4 ;  /* 0x0000000400047305 */ /* 0x000e24000021f100 */
[----:B0-----:R-:W-:Y:S01]  /*fc60*/  PRMT R0, R4, 0x7610, R0 ;  /* 0x0000761004007816 */ /* 0x001fe20000000000 */
[----:B------:R-:W-:Y:S06]  /*fc70*/  BRA `(.L_x_45676) ;  /* 0x0000000400107947 */ /* 0x000fec0003800000 */
.L_x_45689:
        /* <DEDUP_REMOVED lines=21> */
.L_x_45698:
[----:B------:R-:W-:Y:S05]  /*fdd0*/  BSYNC B1 ;  /* 0x0000000000017941 */ /* 0x000fea0003800000 */
.L_x_45697:
[----:B------:R-:W-:Y:S01]  /*fde0*/  IMAD.SHL.U32 R2, R2, 0x200000, RZ ;  /* 0x0020000002027824 */ /* 0x000fe200078e00ff */
[----:B------:R-:W-:-:S04]  /*fdf0*/  LEA R3, R0, 0x37800000, 0x17 ;  /* 0x3780000000037811 */ /* 0x000fc800078eb8ff */
[----:B------:R-:W-:-:S07]  /*fe00*/  LOP3.LUT R4, R3, R2, R4, 0xfe, !PT ;  /* 0x0000000203047212 */ /* 0x000fce00078efe04 */
.L_x_45696:
[----:B------:R-:W-:Y:S05]  /*fe10*/  BSYNC B0 ;  /* 0x0000000000007941 */ /* 0x000fea0003800000 */
.L_x_45695:
[----:B------:R-:W0:Y:S02]  /*fe20*/  F2I.FTZ.TRUNC.NTZ R4, R4 ;  /* 0x0000000400047305 */ /* 0x000e24000021f100 */
[----:B0-----:R-:W-:Y:S01]  /*fe30*/  PRMT R0, R4, 0x7610, R0 ;  /* 0x0000761004007816 */ /* 0x001fe20000000000 */
[----:B------:R-:W-:Y:S06]  /*fe40*/  BRA `(.L_x_45676) ;  /* 0x00000000009c7947 */ /* 0x000fec0003800000 */
.L_x_45688:
        /* <DEDUP_REMOVED lines=14> */
.L_x_45702:
[----:B------:R-:W-:Y:S05]  /*ff30*/  BSYNC B0 ;  /* 0x0000000000007941 */ /* 0x000fea0003800000 */
.L_x_45701:
[----:B------:R-:W0:Y:S02]  /*ff40*/  F2I.FTZ.TRUNC.NTZ R4, R4 ;  /* 0x0000000400047305 */ /* 0x000e24000021f100 */
[----:B0-----:R-:W-:Y:S01]  /*ff50*/  PRMT R0, R4, 0x7610, R0 ;  /* 0x0000761004007816 */ /* 0x001fe20000000000 */
[----:B------:R-:W-:Y:S06]  /*ff60*/  BRA `(.L_x_45676) ;  /* 0x0000000000547947 */ /* 0x000fec0003800000 */
.L_x_45675:
        /* <DEDUP_REMOVED lines=16> */
.L_x_45703:
[----:B------:R-:W-:Y:S01]  /*10070*/  PRMT R0, RZ, 0x7610, R0 ;  /* 0x00007610ff007816 */ /* 0x000fe20000000000 */
[----:B------:R-:W-:Y:S06]  /*10080*/  BRA `(.L_x_45676) ;  /* 0x00000000000c7947 */ /* 0x000fec0003800000 */
.L_x_45700:
[----:B------:R0:W5:Y:S01]  /*10090*/  LDG.E.U16 R0, desc[UR36][R2.64] ;  /* 0x0000002402007981 */ /* 0x000162000c1e1500 */
[----:B------:R-:W-:Y:S05]  /*100a0*/  BRA `(.L_x_45676) ;  /* 0x0000000000047947 */ /* 0x000fea0003800000 */
.L_x_45699:
[----:B------:R0:W5:Y:S02]  /*100b0*/  LDG.E.U16 R0, desc[UR36][R2.64] ;  /* 0x0000002402007981 */ /* 0x000164000c1e1500 */
.L_x_45676:
        /* <DEDUP_REMOVED lines=46> */
.L_x_45707:
[----:B------:R-:W-:Y:S01]  /*103a0*/  STG.E.U8 desc[UR36][R16.64], R5 ;  /* 0x0000000510007986 */ /* 0x000fe2000c101124 */
[----:B------:R-:W-:Y:S05]  /*103b0*/  EXIT ;  /* 0x000000000000794d */ /* 0x000fea0003800000 */
.L_x_45706:
        /* <DEDUP_REMOVED lines=10> */
.L_x_45710:
[----:B------:R-:W-:-:S05]  /*10460*/  PRMT R3, R5, 0x9910, RZ ;  /* 0x0000991005037816 */ /* 0x000fca00000000ff */
[----:B------:R-:W-:Y:S01]  /*10470*/  STG.E desc[UR36][R16.64], R3 ;  /* 0x0000000310007986 */ /* 0x000fe2000c101924 */
[----:B------:R-:W-:Y:S05]  /*10480*/  EXIT ;  /* 0x000000000000794d */ /* 0x000fea0003800000 */
.L_x_45709:
[----:B------:R-:W-:Y:S01]  /*10490*/  STG.E.U16 desc[UR36][R16.64], R5 ;  /* 0x0000000510007986 */ /* 0x000fe2000c101524 */
[----:B------:R-:W-:Y:S05]  /*104a0*/  EXIT ;  /* 0x000000000000794d */ /* 0x000fea0003800000 */
.L_x_45705:
        /* <DEDUP_REMOVED lines=9> */
.L_x_45712:
[----:B------:R-:W0:Y:S02]  /*10540*/  I2F.S16 R0, R5 ;  /* 0x0000000500007306 */ /* 0x000e240000101400 */
[----:B0-----:R-:W-:-:S05]  /*10550*/  F2FP.F16.F32.PACK_AB R0, RZ, R0 ;  /* 0x00000000ff00723e */ /* 0x001fca00000000ff */
[----:B------:R-:W-:Y:S01]  /*10560*/  STG.E.U16 desc[UR36][R16.64], R0 ;  /* 0x0000000010007986 */ /* 0x000fe2000c101524 */
[----:B------:R-:W-:Y:S05]  /*10570*/  EXIT ;  /* 0x000000000000794d */ /* 0x000fea0003800000 */
.L_x_45711:
        /* <DEDUP_REMOVED lines=10> */
.L_x_45714:
[----:B------:R-:W0:Y:S02]  /*10620*/  I2F.S16 R5, R5 ;  /* 0x0000000500057306 */ /* 0x000e240000101400 */
[----:B0-----:R-:W-:-:S04]  /*10630*/  F2FP.F16.F32.PACK_AB R3, RZ, R5 ;  /* 0x00000005ff03723e */ /* 0x001fc800000000ff */
[----:B------:R-:W-:-:S05]  /*10640*/  PRMT R3, R3, 0x5410, RZ ;  /* 0x0000541003037816 */ /* 0x000fca00000000ff */
[----:B------:R-:W-:Y:S01]  /*10650*/  STG.E desc[UR36][R16.64], R3 ;  /* 0x0000000310007986 */ /* 0x000fe2000c101924 */
[----:B------:R-:W-:Y:S05]  /*10660*/  EXIT ;  /* 0x000000000000794d */ /* 0x000fea0003800000 */
.L_x_45713:
[----:B------:R-:W0:Y:S02]  /*10670*/  I2F.F64.S16 R2, R5 ;  /* 0x0000000500027312 */ /* 0x000e240000101c00 */
[----:B0-----:R-:W-:Y:S01]  /*10680*/  STG.E.64 desc[UR36][R16.64], R2 ;  /* 0x0000000210007986 */ /* 0x001fe2000c101b24 */
[----:B------:R-:W-:Y:S05]  /*10690*/  EXIT ;  /* 0x000000000000794d */ /* 0x000fea0003800000 */
.L_x_45704:
        /* <DEDUP_REMOVED lines=13> */
.L_x_45717:
[----:B------:R-:W0:Y:S01]  /*10770*/  I2F.F64.S16 R4, R5 ;  /* 0x0000000500047312 */ /* 0x000e220000101c00 */
[----:B------:R-:W-:-:S05]  /*10780*/  CS2R R6, SRZ ;  /* 0x0000000000067805 */ /* 0x000fca000001ff00 */
[----:B0-----:R-:W-:Y:S01]  /*10790*/  STG.E.128 desc[UR36][R16.64], R4 ;  /* 0x0000000410007986 */ /* 0x001fe2000c101d24 */
[----:B------:R-:W-:Y:S05]  /*107a0*/  EXIT ;  /* 0x000000000000794d */ /* 0x000fea0003800000 */
.L_x_45716:
        /* <DEDUP_REMOVED lines=21> */
.L_x_45721:
[----:B------:R-:W-:Y:S05]  /*10900*/  BSYNC B0 ;  /* 0x0000000000007941 */ /* 0x000fea0003800000 */
.L_x_45720:
[----:B------:R-:W-:-:S05]  /*10910*/  LOP3.LUT R3, R0, R3, RZ, 0xfc, !PT ;  /* 0x0000000300037212 */ /* 0x000fca00078efcff */
[----:B------:R-:W-:Y:S01]  /*10920*/  STG.E.U8 desc[UR36][R16.64], R3 ;  /* 0x0000000310007986 */ /* 0x000fe2000c101124 */
[----:B------:R-:W-:Y:S05]  /*10930*/  EXIT ;  /* 0x000000000000794d */ /* 0x000fea0003800000 */
.L_x_45719:
        /* <DEDUP_REMOVED lines=13> */
.L_x_45723:
[----:B------:R-:W-:Y:S01]  /*10a10*/  IMAD.MOV.U32 R0, RZ, RZ, 0x7f ;  /* 0x0000007fff007424 */ /* 0x000fe200078e00ff */
[----:B------:R-:W-:-:S04]  /*10a20*/  ISETP.GT.U32.AND P0, PT, R2, 0x7f800000, PT ;  /* 0x7f8000000200780c */ /* 0x000fc80003f04070 */
[----:B------:R-:W-:-:S09]  /*10a30*/  SEL R0, R0, 0x7c, P0 ;  /* 0x0000007c00007807 */ /* 0x000fd20000000000 */
.L_x_45724:
[----:B------:R-:W-:Y:S05]  /*10a40*/  BSYNC B0 ;  /* 0x0000000000007941 */ /* 0x000fea0003800000 */
.L_x_45722:
[----:B------:R-:W-:-:S04]  /*10a50*/  LOP3.LUT R2, R5, 0x80000000, RZ, 0xc0, !PT ;  /* 0x8000000005027812 */ /* 0x000fc800078ec0ff */
[----:B------:R-:W-:-:S04]  /*10a60*/  SHF.R.U32.HI R3, RZ, 0x18, R2 ;  /* 0x00000018ff037819 */ /* 0x000fc80000011602 */
[----:B------:R-:W-:-:S05]  /*10a70*/  LOP3.LUT R3, R0, R3, RZ, 0xfc, !PT ;  /* 0x0000000300037212 */ /* 0x000fca00078efcff */
[----:B------:R-:W-:Y:S01]  /*10a80*/  STG.E.U8 desc[UR36][R16.64], R3 ;  /* 0x0000000310007986 */ /* 0x000fe2000c101124 */
[----:B------:R-:W-:Y:S05]  /*10a90*/  EXIT ;  /* 0x000000000000794d */ /* 0x000fea0003800000 */
.L_x_45718:
[----:B------:R-:W0:Y:S02]  /*10aa0*/  I2F.S16 R0, R5 ;  /* 0x0000000500007306 */ /* 0x000e240000101400 */
[----:B0-----:R-:W-:-:S05]  /*10ab0*/  F2FP.BF16.F32.PACK_AB R0, RZ, R0 ;  /* 0x00000000ff00723e */ /* 0x001fca00000010ff */
[----:B------:R-:W-:Y:S01]  /*10ac0*/  STG.E.U16 desc[UR36][R16.64], R0 ;  /* 0x0000000010007986 */ /* 0x000fe2000c101524 */
[----:B------:R-:W-:Y:S05]  /*10ad0*/  EXIT ;  /* 0x000000000000794d */ /* 0x000fea0003800000 */
.L_x_45715:
        /* <DEDUP_REMOVED lines=10> */
.L_x_45727:
        /* <DEDUP_REMOVED lines=17> */
.L_x_45730:
[----:B------:R-:W-:-:S04]  /*10c90*/  LOP3.LUT R2, R5, 0x80000000, RZ, 0xc0, !PT ;  /* 0x8000000005027812 */ /* 0x000fc800078ec0ff */
[----:B------:R-:W-:-:S04]  /*10ca0*/  SHF.R.U32.HI R3, RZ, 0x18, R2 ;  /* 0x00000018ff037819 */ /* 0x000fc80000011602 */
[----:B------:R-:W-:-:S04]  /*10cb0*/  LOP3.LUT R0, R0, R3, RZ, 0xfc, !PT ;  /* 0x0000000300007212 */ /* 0x000fc800078efcff */
[----:B------:R-:W-:-:S07]  /*10cc0*/  PRMT R8, R0, 0x7610, R8 ;  /* 0x0000761000087816 */ /* 0x000fce0000000008 */
.L_x_45729:
[----:B------:R-:W-:Y:S05]  /*10cd0*/  BSYNC B0 ;  /* 0x0000000000007941 */ /* 0x000fea0003800000 */
.L_x_45728:
[----:B------:R-:W-:Y:S01]  /*10ce0*/  STG.E.U8 desc[UR36][R16.64], R8 ;  /* 0x0000000810007986 */ /* 0x000fe2000c101124 */
[----:B------:R-:W-:Y:S05]  /*10cf0*/  EXIT ;  /* 0x000000000000794d */ /* 0x000fea0003800000 */
.L_x_45726:
        /* <DEDUP_REMOVED lines=17> */
.L_x_45733:
[----:B------:R-:W-:-:S04]  /*10e10*/  LOP3.LUT R2, R5, 0x80000000, RZ, 0xc0, !PT ;  /* 0x8000000005027812 */ /* 0x000fc800078ec0ff */
[----:B------:R-:W-:-:S04]  /*10e20*/  SHF.R.U32.HI R3, RZ, 0x18, R2 ;  /* 0x00000018ff037819 */ /* 0x000fc80000011602 */
[----:B------:R-:W-:-:S04]  /*10e30*/  LOP3.LUT R0, R0, R3, RZ, 0xfc, !PT ;  /* 0x0000000300007212 */ /* 0x000fc800078efcff */
[----:B------:R-:W-:-:S07]  /*10e40*/  PRMT R8, R0, 0x7610, R8 ;  /* 0x0000761000087816 */ /* 0x000fce0000000008 */
.L_x_45732:
[----:B------:R-:W-:Y:S05]  /*10e50*/  BSYNC B0 ;  /* 0x0000000000007941 */ /* 0x000fea0003800000 */
.L_x_45731:
[----:B------:R-:W-:Y:S01]  /*10e60*/  STG.E.U8 desc[UR36][R16.64], R8 ;  /* 0x0000000810007986 */ /* 0x000fe2000c101124 */
[----:B------:R-:W-:Y:S05]  /*10e70*/  EXIT ;  /* 0x000000000000794d */ /* 0x000fea0003800000 */
.L_x_45725:
        /* <DEDUP_REMOVED lines=22> */
.L_x_45708:
        /* <DEDUP_REMOVED lines=16> */
.L_x_45736:
[----:B------:R-:W-:Y:S05]  /*110e0*/  EXIT ;  /* 0x000000000000794d */ /* 0x000fea0003800000 */
.L_x_45735:
[----:B------:R-:W-:-:S04]  /*110f0*/  PRMT R2, R5, 0x9910, RZ ;  /* 0x0000991005027816 */ /* 0x000fc800000000ff */
[----:B------:R-:W-:-:S05]  /*11100*/  SHF.R.S32.HI R3, RZ, 0x1f, R2 ;  /* 0x0000001fff037819 */ /* 0x000fca0000011402 */
[----:B------:R-:W-:Y:S01]  /*11110*/  STG.E.64 desc[UR36][R16.64], R2 ;  /* 0x0000000210007986 */ /* 0x000fe2000c101b24 */
[----:B------:R-:W-:Y:S05]  /*11120*/  EXIT ;  /* 0x000000000000794d */ /* 0x000fea0003800000 */
.L_x_45734:
[----:B------:R-:W-:-:S05]  /*11130*/  PRMT R3, R5, 0x9910, RZ ;  /* 0x0000991005037816 */ /* 0x000fca00000000ff */
[----:B------:R-:W-:Y:S01]  /*11140*/  STG.E desc[UR36][R16.64], R3 ;  /* 0x0000000310007986 */ /* 0x000fe2000c101924 */
[----:B------:R-:W-:Y:S05]  /*11150*/  EXIT ;  /* 0x000000000000794d */ /* 0x000fea0003800000 */
.L_x_45737:
        /* <DEDUP_REMOVED lines=10> */
.L_x_57570:


//--------------------- .text._ZN2at6native27unrolled_elementwise_kernelINS0_13BinaryFunctorIsssZZZNS0_21remainder_kernel_cudaERNS_18TensorIteratorBaseEENKUlvE_clEvENKUlvE3_clEvEUlssE_EESt5arrayIPcLm3EELi4E23TrivialOffsetCalculatorILi2EjESC_ILi1EjENS0_6memory12LoadWithCastILi2EEENSF_13StoreWithCastILi1EEEEEviT_T0_T2_T3_T4_T5_ --------------------------
	.section	.text._ZN2at6native27unrolled_elementwise_kernelINS0_13BinaryFunctorIsssZZZNS0_21remainder_kernel_cudaERNS_18TensorIteratorBaseEENKUlvE_clEvENKUlvE3_clEvEUlssE_EESt5arrayIPcLm3EELi4E23TrivialOffsetCalculatorILi2EjESC_ILi1EjENS0_6memory12LoadWithCastILi2EEENSF_13StoreWithCastILi1EEEEEviT_T0_T2_T3_T4_T5_,"ax",@progbits
	.align	128
        .global         _ZN2at6native27unrolled_elementwise_kernelINS0_13BinaryFunctorIsssZZZNS0_21remainder_kernel_cudaERNS_18TensorIteratorBaseEENKUlvE_clEvENKUlvE3_clEvEUlssE_EESt5arrayIPcLm3EELi4E23TrivialOffsetCalculatorILi2EjESC_ILi1EjENS0_6memory12LoadWithCastILi2EEENSF_13StoreWithCastILi1EEEEEviT_T0_T2_T3_T4_T5_
        .type           _ZN2at6native27unrolled_elementwise_kernelINS0_13BinaryFunctorIsssZZZNS0_21remainder_kernel_cudaERNS_18TensorIteratorBaseEENKUlvE_clEvENKUlvE3_clEvEUlssE_EESt5arrayIPcLm3EELi4E23TrivialOffsetCalculatorILi2EjESC_ILi1EjENS0_6memory12LoadWithCastILi2EEENSF_13StoreWithCastILi1EEEEEviT_T0_T2_T3_T4_T5_,@function
        .size           _ZN2at6native27unrolled_elementwise_kernelINS0_13BinaryFunctorIsssZZZNS0_21remainder_kernel_cudaERNS_18TensorIteratorBaseEENKUlvE_clEvENKUlvE3_clEvEUlssE_EESt5arrayIPcLm3EELi4E23TrivialOffsetCalculatorILi2EjESC_ILi1EjENS0_6memory12LoadWithCastILi2EEENSF_13StoreWithCastILi1EEEEEviT_T0_T2_T3_T4_T5_,(.L_x_57571 - _ZN2at6native27unrolled_elementwise_kernelINS0_13BinaryFunctorIsssZZZNS0_21remainder_kernel_cudaERNS_18TensorIteratorBaseEENKUlvE_clEvENKUlvE3_clEvEUlssE_EESt5arrayIPcLm3EELi4E23TrivialOffsetCalculatorILi2EjESC_ILi1EjENS0_6memory12LoadWithCastILi2EEENSF_13StoreWithCastILi1EEEEEviT_T0_T2_T3_T4_T5_)
        .other          _ZN2at6native27unrolled_elementwise_kernelINS0_13BinaryFunctorIsssZZZNS0_21remainder_kernel_cudaERNS_18TensorIteratorBaseEENKUlvE_clEvENKUlvE3_clEvEUlssE_EESt5arrayIPcLm3EELi4E23TrivialOffsetCalculatorILi2EjESC_ILi1EjENS0_6memory12LoadWithCastILi2EEENSF_13StoreWithCastILi1EEEEEviT_T0_T2_T3_T4_T5_,@"STO_CUDA_ENTRY STV_DEFAULT"
_ZN2at6native27unrolled_elementwise_kernelINS0_13BinaryFunctorIsssZZZNS0_21remainder_kernel_cudaERNS_18TensorIteratorBaseEENKUlvE_clEvENKUlvE3_clEvEUlssE_EESt5arrayIPcLm3EELi4E23TrivialOffsetCalculatorILi2EjESC_ILi1EjENS0_6memory12LoadWithCastILi2EEENSF_13StoreWithCastILi1EEEEEviT_T0_T2_T3_T4_T5_:
.text._ZN2at6native27unrolled_elementwise_kernelINS0_13BinaryFunctorIsssZZZNS0_21remainder_kernel_cudaERNS_18TensorIteratorBaseEENKUlvE_clEvENKUlvE3_clEvEUlssE_EESt5arrayIPcLm3EELi4E23TrivialOffsetCalculatorILi2EjESC_ILi1EjENS0_6memory12LoadWithCastILi2EEENSF_13StoreWithCastILi1EEEEEviT_T0_T2_T3_T4_T5_:
        /* <DEDUP_REMOVED lines=33> */
.L_x_45743:
[----:B------:R3:W5:Y:S01]  /*0210*/  LDG.E.U8 R28, desc[UR36][R4.64] ;  /* 0x00000024041c7981 */ /* 0x000762000c1e1100 */
[----:B------:R-:W-:Y:S05]  /*0220*/  BRA `(.L_x_45745) ;  /* 0x0000000c00587947 */ /* 0x000fea0003800000 */
.L_x_45742:
        /* <DEDUP_REMOVED lines=8> */
.L_x_45747:
[----:B------:R1:W5:Y:S01]  /*02b0*/  LDG.E.U16 R28, desc[UR36][R4.64] ;  /* 0x00000024041c7981 */ /* 0x000362000c1e1500 */
[----:B------:R-:W-:Y:S05]  /*02c0*/  BRA `(.L_x_45745) ;  /* 0x0000000c00307947 */ /* 0x000fea0003800000 */
.L_x_45746:
[----:B------:R2:W5:Y:S01]  /*02d0*/  LDG.E.U16 R28, desc[UR36][R4.64] ;  /* 0x00000024041c7981 */ /* 0x000562000c1e1500 */
[----:B------:R-:W-:Y:S05]  /*02e0*/  BRA `(.L_x_45745) ;  /* 0x0000000c00287947 */ /* 0x000fea0003800000 */
.L_x_45741:
        /* <DEDUP_REMOVED lines=9> */
.L_x_45749:
[----:B------:R-:W2:Y:S02]  /*0380*/  LDG.E.U16 R0, desc[UR36][R4.64] ;  /* 0x0000002404007981 */ /* 0x000ea4000c1e1500 */
[----:B--2---:R-:W-:-:S06]  /*0390*/  HADD2.F32 R0, -RZ, R0.H0_H0 ;  /* 0x20000000ff007230 */ /* 0x004fcc0000004100 */
[----:B------:R-:W0:Y:S02]  /*03a0*/  F2I.FTZ.TRUNC.NTZ R0, R0 ;  /* 0x0000000000007305 */ /* 0x000e24000021f100 */
[----:B0-----:R-:W-:Y:S01]  /*03b0*/  PRMT R28, R0, 0x7610, R28 ;  /* 0x00007610001c7816 */ /* 0x001fe2000000001c */
[----:B------:R-:W-:Y:S06]  /*03c0*/  BRA `(.L_x_45745) ;  /* 0x0000000800f07947 */ /* 0x000fec0003800000 */
.L_x_45748:
        /* <DEDUP_REMOVED lines=9> */
.L_x_45751:
[----:B------:R-:W2:Y:S02]  /*0460*/  LDG.E.U16 R4, desc[UR36][R4.64] ;  /* 0x0000002404047981 */ /* 0x000ea4000c1e1500 */
[----:B--2---:R-:W-:-:S06]  /*0470*/  HADD2.F32 R0, -RZ, R4.H0_H0 ;  /* 0x20000004ff007230 */ /* 0x004fcc0000004100 */
[----:B------:R-:W0:Y:S02]  /*0480*/  F2I.FTZ.TRUNC.NTZ R0, R0 ;  /* 0x0000000000007305 */ /* 0x000e24000021f100 */
[----:B0-----:R-:W-:Y:S01]  /*0490*/  PRMT R28, R0, 0x7610, R28 ;  /* 0x00007610001c7816 */ /* 0x001fe2000000001c */
[----:B------:R-:W-:Y:S06]  /*04a0*/  BRA `(.L_x_45745) ;  /* 0x0000000800b87947 */ /* 0x000fec0003800000 */
.L_x_45750:
[----:B------:R-:W2:Y:S02]  /*04b0*/  LDG.E.64 R4, desc[UR36][R4.64] ;  /* 0x0000002404047981 */ /* 0x000ea4000c1e1b00 */
[----:B--2---:R0:W1:Y:S01]  /*04c0*/  F2I.F64.TRUNC R28, R4 ;  /* 0x00000004001c7311 */ /* 0x004062000030d100 */
[----:B------:R-:W-:Y:S05]  /*04d0*/  BRA `(.L_x_45745) ;  /* 0x0000000800ac7947 */ /* 0x000fea0003800000 */
.L_x_45740:
        /* <DEDUP_REMOVED lines=12> */
.L_x_45754:
[----:B------:R-:W2:Y:S02]  /*05a0*/  LDG.E.64 R4, desc[UR36][R4.64] ;  /* 0x0000002404047981 */ /* 0x000ea4000c1e1b00 */
[----:B--2---:R0:W1:Y:S01]  /*05b0*/  F2I.F64.TRUNC R28, R4 ;  /* 0x00000004001c7311 */ /* 0x004062000030d100 */
[----:B------:R-:W-:Y:S05]  /*05c0*/  BRA `(.L_x_45745) ;  /* 0x0000000800707947 */ /* 0x000fea0003800000 */
.L_x_45753:
        /* <DEDUP_REMOVED lines=28> */
.L_x_45756:
        /* <DEDUP_REMOVED lines=16> */
.L_x_45755:
[----:B------:R-:W2:Y:S02]  /*0890*/  LDG.E.U16 R0, desc[UR36][R4.64] ;  /* 0x0000002404007981 */ /* 0x000ea4000c1e1500 */
[----:B--2---:R-:W-:-:S06]  /*08a0*/  IMAD.U32 R0, R0, 0x10000, RZ ;  /* 0x0001000000007824 */ /* 0x004fcc00078e00ff */
[----:B------:R-:W0:Y:S02]  /*08b0*/  F2I.FTZ.TRUNC.NTZ R0, R0 ;  /* 0x0000000000007305 */ /* 0x000e24000021f100 */
[----:B0-----:R-:W-:Y:S01]  /*08c0*/  PRMT R28, R0, 0x7610, R28 ;  /* 0x00007610001c7816 */ /* 0x001fe2000000001c */
[----:B------:R-:W-:Y:S06]  /*08d0*/  BRA `(.L_x_45745) ;  /* 0x0000000400ac7947 */ /* 0x000fec0003800000 */
.L_x_45752:
        /* <DEDUP_REMOVED lines=10> */
.L_x_45759:
        /* <DEDUP_REMOVED lines=21> */
.L_x_45763:
[----:B------:R-:W-:Y:S05]  /*0ad0*/  BSYNC B1 ;  /* 0x0000000000017941 */ /* 0x000fea0003800000 */
.L_x_45762:
[----:B------:R-:W-:Y:S01]  /*0ae0*/  LEA R5, R0, 0x3b800000, 0x17 ;  /* 0x3b80000000057811 */ /* 0x000fe200078eb8ff */
[----:B------:R-:W-:-:S05]  /*0af0*/  IMAD.SHL.U32 R0, R3, 0x100000, RZ ;  /* 0x0010000003007824 */ /* 0x000fca00078e00ff */
[----:B------:R-:W-:-:S07]  /*0b00*/  LOP3.LUT R0, R5, R0, R6, 0xfe, !PT ;  /* 0x0000000005007212 */ /* 0x000fce00078efe06 */
.L_x_45761:
[----:B------:R-:W-:Y:S05]  /*0b10*/  BSYNC B0 ;  /* 0x0000000000007941 */ /* 0x000fea0003800000 */
.L_x_45760:
[----:B------:R-:W0:Y:S02]  /*0b20*/  F2I.FTZ.TRUNC.NTZ R0, R0 ;  /* 0x0000000000007305 */ /* 0x000e24000021f100 */
[----:B0-----:R-:W-:Y:S01]  /*0b30*/  PRMT R28, R0, 0x7610, R28 ;  /* 0x00007610001c7816 */ /* 0x001fe2000000001c */
[----:B------:R-:W-:Y:S06]  /*0b40*/  BRA `(.L_x_45745) ;  /* 0x0000000400107947 */ /* 0x000fec0003800000 */
.L_x_45758:
        /* <DEDUP_REMOVED lines=21> */
.L_x_45767:
[----:B------:R-:W-:Y:S05]  /*0ca0*/  BSYNC B1 ;  /* 0x0000000000017941 */ /* 0x000fea0003800000 */
.L_x_45766:
[----:B------:R-:W-:Y:S01]  /*0cb0*/  LEA R5, R0, 0x37800000, 0x17 ;  /* 0x3780000000057811 */ /* 0x000fe200078eb8ff */
[----:B------:R-:W-:-:S05]  /*0cc0*/  IMAD.SHL.U32 R0, R3, 0x200000, RZ ;  /* 0x0020000003007824 */ /* 0x000fca00078e00ff */
[----:B------:R-:W-:-:S07]  /*0cd0*/  LOP3.LUT R0, R5, R0, R6, 0xfe, !PT ;  /* 0x0000000005007212 */ /* 0x000fce00078efe06 */
.L_x_45765:
[----:B------:R-:W-:Y:S05]  /*0ce0*/  BSYNC B0 ;  /* 0x0000000000007941 */ /* 0x000fea0003800000 */
.L_x_45764:
[----:B------:R-:W0:Y:S02]  /*0cf0*/  F2I.FTZ.TRUNC.NTZ R0, R0 ;  /* 0x0000000000007305 */ /* 0x000e24000021f100 */
[----:B0-----:R-:W-:Y:S01]  /*0d00*/  PRMT R28, R0, 0x7610, R28 ;  /* 0x00007610001c7816 */ /* 0x001fe2000000001c */
[----:B------:R-:W-:Y:S06]  /*0d10*/  BRA `(.L_x_45745) ;  /* 0x00000000009c7947 */ /* 0x000fec0003800000 */
.L_x_45757:
        /* <DEDUP_REMOVED lines=14> */
.L_x_45771:
[----:B------:R-:W-:Y:S05]  /*0e00*/  BSYNC B0 ;  /* 0x0000000000007941 */ /* 0x000fea0003800000 */
.L_x_45770:
[----:B------:R-:W0:Y:S02]  /*0e10*/  F2I.FTZ.TRUNC.NTZ R0, R0 ;  /* 0x0000000000007305 */ /* 0x000e24000021f100 */
[----:B0-----:R-:W-:Y:S01]  /*0e20*/  PRMT R28, R0, 0x7610, R28 ;  /* 0x00007610001c7816 */ /* 0x001fe2000000001c */
[----:B------:R-:W-:Y:S06]  /*0e30*/  BRA `(.L_x_45745) ;  /* 0x0000000000547947 */ /* 0x000fec0003800000 */
.L_x_45744:
        /* <DEDUP_REMOVED lines=16> */
.L_x_45772:
[----:B------:R-:W-:Y:S01]  /*0f40*/  PRMT R28, RZ, 0x7610, R28 ;  /* 0x00007610ff1c7816 */ /* 0x000fe2000000001c */
[----:B------:R-:W-:Y:S06]  /*0f50*/  BRA `(.L_x_45745) ;  /* 0x00000000000c7947 */ /* 0x000fec0003800000 */
.L_x_45769:
[----:B------:R0:W5:Y:S01]  /*0f60*/  LDG.E.U16 R28, desc[UR36][R4.64] ;  /* 0x00000024041c7981 */ /* 0x000162000c1e1500 */
[----:B------:R-:W-:Y:S05]  /*0f70*/  BRA `(.L_x_45745) ;  /* 0x0000000000047947 */ /* 0x000fea0003800000 */
.L_x_45768:
[----:B------:R0:W5:Y:S02]  /*0f80*/  LDG.E.U16 R28, desc[UR36][R4.64] ;  /* 0x00000024041c7981 */ /* 0x000164000c1e1500 */
.L_x_45745:
        /* <DEDUP_REMOVED lines=18> */
.L_x_45776:
[----:B------:R1:W5:Y:S01]  /*10b0*/  LDG.E.U8 R22, desc[UR36][R4.64] ;  /* 0x0000002404167981 */ /* 0x000362000c1e1100 */
[----:B------:R-:W-:Y:S05]  /*10c0*/  BRA `(.L_x_45778) ;  /* 0x0000000c00547947 */ /* 0x000fea0003800000 */
.L_x_45775:
        /* <DEDUP_REMOVED lines=8> */
.L_x_45780:
[----:B------:R3:W5:Y:S01]  /*1150*/  LDG.E.U16 R22, desc[UR36][R4.64] ;  /* 0x0000002404167981 */ /* 0x000762000c1e1500 */
[----:B------:R-:W-:Y:S05]  /*1160*/  BRA `(.L_x_45778) ;  /* 0x0000000c002c7947 */ /* 0x000fea0003800000 */
.L_x_45779:
[----:B------:R2:W5:Y:S01]  /*1170*/  LDG.E.U16 R22, desc[UR36][R4.64] ;  /* 0x0000002404167981 */ /* 0x000562000c1e1500 */
[----:B------:R-:W-:Y:S05]  /*1180*/  BRA `(.L_x_45778) ;  /* 0x0000000c00247947 */ /* 0x000fea0003800000 */
.L_x_45774:
        /* <DEDUP_REMOVED lines=9> */
.L_x_45782:
[----:B------:R-:W2:Y:S02]  /*1220*/  LDG.E.U16 R0, desc[UR36][R4.64] ;  /* 0x0000002404007981 */ /* 0x000ea4000c1e1500 */
[----:B--2---:R-:W-:-:S06]  /*1230*/  HADD2.F32 R0, -RZ, R0.H0_H0 ;  /* 0x20000000ff007230 */ /* 0x004fcc0000004100 */
[----:B------:R-:W0:Y:S02]  /*1240*/  F2I.FTZ.TRUNC.NTZ R0, R0 ;  /* 0x0000000000007305 */ /* 0x000e24000021f100 */
[----:B0-----:R-:W-:Y:S01]  /*1250*/  PRMT R22, R0, 0x7610, R22 ;  /* 0x0000761000167816 */ /* 0x001fe20000000016 */
[----:B------:R-:W-:Y:S06]  /*1260*/  BRA `(.L_x_45778) ;  /* 0x0000000800ec7947 */ /* 0x000fec0003800000 */
.L_x_45781:
        /* <DEDUP_REMOVED lines=9> */
.L_x_45784:
[----:B------:R-:W2:Y:S02]  /*1300*/  LDG.E.U16 R4, desc[UR36][R4.64] ;  /* 0x0000002404047981 */ /* 0x000ea4000c1e1500 */
[----:B--2---:R-:W-:-:S06]  /*1310*/  HADD2.F32 R0, -RZ, R4.H0_H0 ;  /* 0x20000004ff007230 */ /* 0x004fcc0000004100 */
[----:B------:R-:W0:Y:S02]  /*1320*/  F2I.FTZ.TRUNC.NTZ R0, R0 ;  /* 0x0000000000007305 */ /* 0x000e24000021f100 */
[----:B0-----:R-:W-:Y:S01]  /*1330*/  PRMT R22, R0, 0x7610, R22 ;  /* 0x0000761000167816 */ /* 0x001fe20000000016 */
[----:B------:R-:W-:Y:S06]  /*1340*/  BRA `(.L_x_45778) ;  /* 0x0000000800b47947 */ /* 0x000fec0003800000 */
.L_x_45783:
[----:B------:R-:W2:Y:S02]  /*1350*/  LDG.E.64 R4, desc[UR36][R4.64] ;  /* 0x0000002404047981 */ /* 0x000ea4000c1e1b00 */
[----:B--2---:R0:W1:Y:S01]  /*1360*/  F2I.F64.TRUNC R22, R4 ;  /* 0x0000000400167311 */ /* 0x004062000030d100 */
[----:B------:R-:W-:Y:S05]  /*1370*/  BRA `(.L_x_45778) ;  /* 0x0000000800a87947 */ /* 0x000fea0003800000 */
.L_x_45773:
        /* <DEDUP_REMOVED lines=12> */
.L_x_45787:
[----:B------:R-:W2:Y:S02]  /*1440*/  LDG.E.64 R4, desc[UR36][R4.64] ;  /* 0x0000002404047981 */ /* 0x000ea4000c1e1b00 */
[----:B--2---:R0:W1:Y:S01]  /*1450*/  F2I.F64.TRUNC R22, R4 ;  /* 0x0000000400167311 */ /* 0x004062000030d100 */
[----:B------:R-:W-:Y:S05]  /*1460*/  BRA `(.L_x_45778) ;  /* 0x00000008006c7947 */ /* 0x000fea0003800000 */
.L_x_45786:
        /* <DEDUP_REMOVED lines=28> */
.L_x_45789:
        /* <DEDUP_REMOVED lines=15> */
.L_x_45788:
[----:B------:R-:W2:Y:S02]  /*1720*/  LDG.E.U16 R0, desc[UR36][R4.64] ;  /* 0x0000002404007981 */ /* 0x000ea4000c1e1500 */
[----:B--2---:R-:W-:-:S06]  /*1730*/  IMAD.U32 R0, R0, 0x10000, RZ ;  /* 0x0001000000007824 */ /* 0x004fcc00078e00ff */
[----:B------:R-:W0:Y:S02]  /*1740*/  F2I.FTZ.TRUNC.NTZ R0, R0 ;  /* 0x0000000000007305 */ /* 0x000e24000021f100 */
[----:B0-----:R-:W-:Y:S01]  /*1750*/  PRMT R22, R0, 0x7610, R22 ;  /* 0x0000761000167816 */ /* 0x001fe20000000016 */
[----:B------:R-:W-:Y:S06]  /*1760*/  BRA `(.L_x_45778) ;  /* 0x0000000400ac7947 */ /* 0x000fec0003800000 */
.L_x_45785:
        /* <DEDUP_REMOVED lines=10> */
.L_x_45792:
        /* <DEDUP_REMOVED lines=21> */
.L_x_45796:
[----:B------:R-:W-:Y:S05]  /*1960*/  BSYNC B1 ;  /* 0x0000000000017941 */ /* 0x000fea0003800000 */
.L_x_45795:
[----:B------:R-:W-:Y:S01]  /*1970*/  LEA R5, R0, 0x3b800000, 0x17 ;  /* 0x3b80000000057811 */ /* 0x000fe200078eb8ff */
[----:B------:R-:W-:-:S05]  /*1980*/  IMAD.SHL.U32 R0, R3, 0x100000, RZ ;  /* 0x0010000003007824 */ /* 0x000fca00078e00ff */
[----:B------:R-:W-:-:S07]  /*1990*/  LOP3.LUT R0, R5, R0, R6, 0xfe, !PT ;  /* 0x0000000005007212 */ /* 0x000fce00078efe06 */
.L_x_45794:
[----:B------:R-:W-:Y:S05]  /*19a0*/  BSYNC B0 ;  /* 0x0000000000007941 */ /* 0x000fea0003800000 */
.L_x_45793:
[----:B------:R-:W0:Y:S02]  /*19b0*/  F2I.FTZ.TRUNC.NTZ R0, R0 ;  /* 0x0000000000007305 */ /* 0x000e24000021f100 */
[----:B0-----:R-:W-:Y:S01]  /*19c0*/  PRMT R22, R0, 0x7610, R22 ;  /* 0x0000761000167816 */ /* 0x001fe20000000016 */
[----:B------:R-:W-:Y:S06]  /*19d0*/  BRA `(.L_x_45778) ;  /* 0x0000000400107947 */ /* 0x000fec0003800000 */
.L_x_45791:
        /* <DEDUP_REMOVED lines=21> */
.L_x_45800:
[----:B------:R-:W-:Y:S05]  /*1b30*/  BSYNC B1 ;  /* 0x0000000000017941 */ /* 0x000fea0003800000 */
.L_x_45799:
[----:B------:R-:W-:Y:S01]  /*1b40*/  LEA R5, R0, 0x37800000, 0x17 ;  /* 0x3780000000057811 */ /* 0x000fe200078eb8ff */
[----:B------:R-:W-:-:S05]  /*1b50*/  IMAD.SHL.U32 R0, R3, 0x200000, RZ ;  /* 0x0020000003007824 */ /* 0x000fca00078e00ff */
[----:B------:R-:W-:-:S07]  /*1b60*/  LOP3.LUT R0, R5, R0, R6, 0xfe, !PT ;  /* 0x0000000005007212 */ /* 0x000fce00078efe06 */
.L_x_45798:
[----:B------:R-:W-:Y:S05]  /*1b70*/  BSYNC B0 ;  /* 0x0000000000007941 */ /* 0x000fea0003800000 */
.L_x_45797:
[----:B------:R-:W0:Y:S02]  /*1b80*/  F2I.FTZ.TRUNC.NTZ R0, R0 ;  /* 0x0000000000007305 */ /* 0x000e24000021f100 */
[----:B0-----:R-:W-:Y:S01]  /*1b90*/  PRMT R22, R0, 0x7610, R22 ;  /* 0x0000761000167816 */ /* 0x001fe20000000016 */
[----:B------:R-:W-:Y:S06]  /*1ba0*/  BRA `(.L_x_45778) ;  /* 0x00000000009c7947 */ /* 0x000fec0003800000 */
.L_x_45790:
        /* <DEDUP_REMOVED lines=14> */
.L_x_45804:
[----:B------:R-:W-:Y:S05]  /*1c90*/  BSYNC B0 ;  /* 0x0000000000007941 */ /* 0x000fea0003800000 */
.L_x_45803:
[----:B------:R-:W0:Y:S02]  /*1ca0*/  F2I.FTZ.TRUNC.NTZ R0, R0 ;  /* 0x0000000000007305 */ /* 0x000e24000021f100 */
[----:B0-----:R-:W-:Y:S01]  /*1cb0*/  PRMT R22, R0, 0x7610, R22 ;  /* 0x0000761000167816 */ /* 0x001fe20000000016 */
[----:B------:R-:W-:Y:S06]  /*1cc0*/  BRA `(.L_x_45778) ;  /* 0x0000000000547947 */ /* 0x000fec0003800000 */
.L_x_45777:
        /* <DEDUP_REMOVED lines=16> */
.L_x_45805:
[----:B------:R-:W-:Y:S01]  /*1dd0*/  PRMT R22, RZ, 0x7610, R22 ;  /* 0x00007610ff167816 */ /* 0x000fe20000000016 */
[----:B------:R-:W-:Y:S06]  /*1de0*/  BRA `(.L_x_45778) ;  /* 0x00000000000c7947 */ /* 0x000fec0003800000 */
.L_x_45802:
[----:B------:R0:W5:Y:S01]  /*1df0*/  LDG.E.U16 R22, desc[UR36][R4.64] ;  /* 0x0000002404167981 */ /* 0x000162000c1e1500 */
[----:B------:R-:W-:Y:S05]  /*1e00*/  BRA `(.L_x_45778) ;  /* 0x0000000000047947 */ /* 0x000fea0003800000 */
.L_x_45801:
[----:B------:R0:W5:Y:S02]  /*1e10*/  LDG.E.U16 R22, desc[UR36][R4.64] ;  /* 0x0000002404167981 */ /* 0x000164000c1e1500 */
.L_x_45778:
[----:B------:R-:W2:Y:S02]  /*1e20*/  S2R R17, SR_TID.X ;  /* 0x0000000000117919 */ /* 0x000ea40000002100 */
[----:B--2---:R-:W-:-:S07]  /*1e30*/  VIADD R17, R17, 0x80 ;  /* 0x0000008011117836 */ /* 0x004fce0000000000 */
.L_x_45739:
[----:B------:R-:W-:Y:S05]  /*1e40*/  BSYNC B6 ;  /* 0x0000000000067941 */ /* 0x000fea0003800000 */
.L_x_45738:
        /* <DEDUP_REMOVED lines=23> */
.L_x_45811:
[----:B------:R0:W5:Y:S01]  /*1fc0*/  LDG.E.U8 R29, desc[UR36][R4.64] ;  /* 0x00000024041d7981 */ /* 0x000162000c1e1100 */
[----:B------:R-:W-:Y:S05]  /*1fd0*/  BRA `(.L_x_45813) ;  /* 0x0000000c00547947 */ /* 0x000fea0003800000 */
.L_x_45810:
        /* <DEDUP_REMOVED lines=8> */
.L_x_45815:
[----:B------:R0:W5:Y:S01]  /*2060*/  LDG.E.U16 R29, desc[UR36][R4.64] ;  /* 0x00000024041d7981 */ /* 0x000162000c1e1500 */
[----:B------:R-:W-:Y:S05]  /*2070*/  BRA `(.L_x_45813) ;  /* 0x0000000c002c7947 */ /* 0x000fea0003800000 */
.L_x_45814:
[----:B------:R0:W5:Y:S01]  /*2080*/  LDG.E.U16 R29, desc[UR36][R4.64] ;  /* 0x00000024041d7981 */ /* 0x000162000c1e1500 */
[----:B------:R-:W-:Y:S05]  /*2090*/  BRA `(.L_x_45813) ;  /* 0x0000000c00247947 */ /* 0x000fea0003800000 */
.L_x_45809:
        /* <DEDUP_REMOVED lines=9> */
.L_x_45817:
[----:B------:R-:W2:Y:S02]  /*2130*/  LDG.E.U16 R0, desc[UR36][R4.64] ;  /* 0x0000002404007981 */ /* 0x000ea4000c1e1500 */
[----:B--2---:R-:W-:-:S06]  /*2140*/  HADD2.F32 R0, -RZ, R0.H0_H0 ;  /* 0x20000000ff007230 */ /* 0x004fcc0000004100 */
[----:B------:R-:W0:Y:S02]  /*2150*/  F2I.FTZ.TRUNC.NTZ R0, R0 ;  /* 0x0000000000007305 */ /* 0x000e24000021f100 */
[----:B0-----:R-:W-:Y:S01]  /*2160*/  PRMT R29, R0, 0x7610, R29 ;  /* 0x00007610001d7816 */ /* 0x001fe2000000001d */
[----:B------:R-:W-:Y:S06]  /*2170*/  BRA `(.L_x_45813) ;  /* 0x0000000800ec7947 */ /* 0x000fec0003800000 */
.L_x_45816:
        /* <DEDUP_REMOVED lines=9> */
.L_x_45819:
[----:B------:R-:W2:Y:S02]  /*2210*/  LDG.E.U16 R4, desc[UR36][R4.64] ;  /* 0x0000002404047981 */ /* 0x000ea4000c1e1500 */
[----:B--2---:R-:W-:-:S06]  /*2220*/  HADD2.F32 R0, -RZ, R4.H0_H0 ;  /* 0x20000004ff007230 */ /* 0x004fcc0000004100 */
[----:B------:R-:W0:Y:S02]  /*2230*/  F2I.FTZ.TRUNC.NTZ R0, R0 ;  /* 0x0000000000007305 */ /* 0x000e24000021f100 */
[----:B0-----:R-:W-:Y:S01]  /*2240*/  PRMT R29, R0, 0x7610, R29 ;  /* 0x00007610001d7816 */ /* 0x001fe2000000001d */
[----:B------:R-:W-:Y:S06]  /*2250*/  BRA `(.L_x_45813) ;  /* 0x0000000800b47947 */ /* 0x000fec0003800000 */
.L_x_45818:
[----:B------:R-:W2:Y:S02]  /*2260*/  LDG.E.64 R4, desc[UR36][R4.64] ;  /* 0x0000002404047981 */ /* 0x000ea4000c1e1b00 */
[----:B--2---:R0:W1:Y:S01]  /*2270*/  F2I.F64.TRUNC R29, R4 ;  /* 0x00000004001d7311 */ /* 0x004062000030d100 */
[----:B------:R-:W-:Y:S05]  /*2280*/  BRA `(.L_x_45813) ;  /* 0x0000000800a87947 */ /* 0x000fea0003800000 */
.L_x_45808:
        /* <DEDUP_REMOVED lines=12> */
.L_x_45822:
[----:B------:R-:W2:Y:S02]  /*2350*/  LDG.E.64 R4, desc[UR36][R4.64] ;  /* 0x0000002404047981 */ /* 0x000ea4000c1e1b00 */
[----:B--2---:R0:W1:Y:S01]  /*2360*/  F2I.F64.TRUNC R29, R4 ;  /* 0x00000004001d7311 */ /* 0x004062000030d100 */
[----:B------:R-:W-:Y:S05]  /*2370*/  BRA `(.L_x_45813) ;  /* 0x00000008006c7947 */ /* 0x000fea0003800000 */
.L_x_45821:
        /* <DEDUP_REMOVED lines=28> */
.L_x_45824:
        /* <DEDUP_REMOVED lines=15> */
.L_x_45823:
[----:B------:R-:W2:Y:S02]  /*2630*/  LDG.E.U16 R0, desc[UR36][R4.64] ;  /* 0x0000002404007981 */ /* 0x000ea4000c1e1500 */
[----:B--2---:R-:W-:-:S06]  /*2640*/  IMAD.U32 R0, R0, 0x10000, RZ ;  /* 0x0001000000007824 */ /* 0x004fcc00078e00ff */
[----:B------:R-:W0:Y:S02]  /*2650*/  F2I.FTZ.TRUNC.NTZ R0, R0 ;  /* 0x0000000000007305 */ /* 0x000e24000021f100 */
[----:B0-----:R-:W-:Y:S01]  /*2660*/  PRMT R29, R0, 0x7610, R29 ;  /* 0x00007610001d7816 */ /* 0x001fe2000000001d */
[----:B------:R-:W-:Y:S06]  /*2670*/  BRA `(.L_x_45813) ;  /* 0x0000000400ac7947 */ /* 0x000fec0003800000 */
.L_x_45820:
        /* <DEDUP_REMOVED lines=10> */
.L_x_45827:
        /* <DEDUP_REMOVED lines=21> */
.L_x_45831:
[----:B------:R-:W-:Y:S05]  /*2870*/  BSYNC B1 ;  /* 0x0000000000017941 */ /* 0x000fea0003800000 */
.L_x_45830:
[----:B------:R-:W-:Y:S01]  /*2880*/  LEA R5, R0, 0x3b800000, 0x17 ;  /* 0x3b80000000057811 */ /* 0x000fe200078eb8ff */
[----:B------:R-:W-:-:S05]  /*2890*/  IMAD.SHL.U32 R0, R3, 0x100000, RZ ;  /* 0x0010000003007824 */ /* 0x000fca00078e00ff */
[----:B------:R-:W-:-:S07]  /*28a0*/  LOP3.LUT R0, R5, R0, R6, 0xfe, !PT ;  /* 0x0000000005007212 */ /* 0x000fce00078efe06 */
.L_x_45829:
[----:B------:R-:W-:Y:S05]  /*28b0*/  BSYNC B0 ;  /* 0x0000000000007941 */ /* 0x000fea0003800000 */
.L_x_45828:
[----:B------:R-:W0:Y:S02]  /*28c0*/  F2I.FTZ.TRUNC.NTZ R0, R0 ;  /* 0x0000000000007305 */ /* 0x000e24000021f100 */
[----:B0-----:R-:W-:Y:S01]  /*28d0*/  PRMT R29, R0, 0x7610, R29 ;  /* 0x00007610001d7816 */ /* 0x001fe2000000001d */
[----:B------:R-:W-:Y:S06]  /*28e0*/  BRA `(.L_x_45813) ;  /* 0x0000000400107947 */ /* 0x000fec0003800000 */
.L_x_45826:
        /* <DEDUP_REMOVED lines=21> */
.L_x_45835:
[----:B------:R-:W-:Y:S05]  /*2a40*/  BSYNC B1 ;  /* 0x0000000000017941 */ /* 0x000fea0003800000 */
.L_x_45834:
[----:B------:R-:W-:Y:S01]  /*2a50*/  LEA R5, R0, 0x37800000, 0x17 ;  /* 0x3780000000057811 */ /* 0x000fe200078eb8ff */
[----:B------:R-:W-:-:S05]  /*2a60*/  IMAD.SHL.U32 R0, R3, 0x200000, RZ ;  /* 0x0020000003007824 */ /* 0x000fca00078e00ff */
[----:B------:R-:W-:-:S07]  /*2a70*/  LOP3.LUT R0, R5, R0, R6, 0xfe, !PT ;  /* 0x0000000005007212 */ /* 0x000fce00078efe06 */
.L_x_45833:
[----:B------:R-:W-:Y:S05]  /*2a80*/  BSYNC B0 ;  /* 0x0000000000007941 */ /* 0x000fea0003800000 */
.L_x_45832:
[----:B------:R-:W0:Y:S02]  /*2a90*/  F2I.FTZ.TRUNC.NTZ R0, R0 ;  /* 0x0000000000007305 */ /* 0x000e24000021f100 */
[----:B0-----:R-:W-:Y:S01]  /*2aa0*/  PRMT R29, R0, 0x7610, R29 ;  /* 0x00007610001d7816 */ /* 0x001fe2000000001d */
[----:B------:R-:W-:Y:S06]  /*2ab0*/  BRA `(.L_x_45813) ;  /* 0x00000000009c7947 */ /* 0x000fec0003800000 */
.L_x_45825:
        /* <DEDUP_REMOVED lines=14> */
.L_x_45839:
[----:B------:R-:W-:Y:S05]  /*2ba0*/  BSYNC B0 ;  /* 0x0000000000007941 */ /* 0x000fea0003800000 */
.L_x_45838:
[----:B------:R-:W0:Y:S02]  /*2bb0*/  F2I.FTZ.TRUNC.NTZ R0, R0 ;  /* 0x0000000000007305 */ /* 0x000e24000021f100 */
[----:B0-----:R-:W-:Y:S01]  /*2bc0*/  PRMT R29, R0, 0x7610, R29 ;  /* 0x00007610001d7816 */ /* 0x001fe2000000001d */
[----:B------:R-:W-:Y:S06]  /*2bd0*/  BRA `(.L_x_45813) ;  /* 0x0000000000547947 */ /* 0x000fec0003800000 */
.L_x_45812:
        /* <DEDUP_REMOVED lines=16> */
.L_x_45840:
[----:B------:R-:W-:Y:S01]  /*2ce0*/  PRMT R29, RZ, 0x7610, R29 ;  /* 0x00007610ff1d7816 */ /* 0x000fe2000000001d */
[----:B------:R-:W-:Y:S06]  /*2cf0*/  BRA `(.L_x_45813) ;  /* 0x00000000000c7947 */ /* 0x000fec0003800000 */
.L_x_45837:
[----:B------:R2:W5:Y:S01]  /*2d00*/  LDG.E.U16 R29, desc[UR36][R4.64] ;  /* 0x00000024041d7981 */ /* 0x000562000c1e1500 */
[----:B------:R-:W-:Y:S05]  /*2d10*/  BRA `(.L_x_45813) ;  /* 0x0000000000047947 */ /* 0x000fea0003800000 */
.L_x_45836:
[----:B------:R3:W5:Y:S02]  /*2d20*/  LDG.E.U16 R29, desc[UR36][R4.64] ;  /* 0x00000024041d7981 */ /* 0x000764000c1e1500 */
.L_x_45813:
        /* <DEDUP_REMOVED lines=18> */
.L_x_45844:
[----:B------:R0:W5:Y:S01]  /*2e50*/  LDG.E.U8 R27, desc[UR36][R4.64] ;  /* 0x00000024041b7981 */ /* 0x000162000c1e1100 */
[----:B------:R-:W-:Y:S05]  /*2e60*/  BRA `(.L_x_45846) ;  /* 0x0000000c00547947 */ /* 0x000fea0003800000 */
.L_x_45843:
        /* <DEDUP_REMOVED lines=8> */
.L_x_45848:
[----:B------:R0:W5:Y:S01]  /*2ef0*/  LDG.E.U16 R27, desc[UR36][R4.64] ;  /* 0x00000024041b7981 */ /* 0x000162000c1e1500 */
[----:B------:R-:W-:Y:S05]  /*2f00*/  BRA `(.L_x_45846) ;  /* 0x0000000c002c7947 */ /* 0x000fea0003800000 */
.L_x_45847:
[----:B------:R0:W5:Y:S01]  /*2f10*/  LDG.E.U16 R27, desc[UR36][R4.64] ;  /* 0x00000024041b7981 */ /* 0x000162000c1e1500 */
[----:B------:R-:W-:Y:S05]  /*2f20*/  BRA `(.L_x_45846) ;  /* 0x0000000c00247947 */ /* 0x000fea0003800000 */
.L_x_45842:
        /* <DEDUP_REMOVED lines=9> */
.L_x_45850:
[----:B------:R-:W2:Y:S02]  /*2fc0*/  LDG.E.U16 R0, desc[UR36][R4.64] ;  /* 0x0000002404007981 */ /* 0x000ea4000c1e1500 */
[----:B--2---:R-:W-:-:S06]  /*2fd0*/  HADD2.F32 R0, -RZ, R0.H0_H0 ;  /* 0x20000000ff007230 */ /* 0x004fcc0000004100 */
[----:B------:R-:W0:Y:S02]  /*2fe0*/  F2I.FTZ.TRUNC.NTZ R0, R0 ;  /* 0x0000000000007305 */ /* 0x000e24000021f100 */
[----:B0-----:R-:W-:Y:S01]  /*2ff0*/  PRMT R27, R0, 0x7610, R27 ;  /* 0x00007610001b7816 */ /* 0x001fe2000000001b */
[----:B------:R-:W-:Y:S06]  /*3000*/  BRA `(.L_x_45846) ;  /* 0x0000000800ec7947 */ /* 0x000fec0003800000 */
.L_x_45849:
        /* <DEDUP_REMOVED lines=9> */
.L_x_45852:
[----:B------:R-:W2:Y:S02]  /*30a0*/  LDG.E.U16 R4, desc[UR36][R4.64] ;  /* 0x0000002404047981 */ /* 0x000ea4000c1e1500 */
[----:B--2---:R-:W-:-:S06]  /*30b0*/  HADD2.F32 R0, -RZ, R4.H0_H0 ;  /* 0x20000004ff007230 */ /* 0x004fcc0000004100 */
[----:B------:R-:W0:Y:S02]  /*30c0*/  F2I.FTZ.TRUNC.NTZ R0, R0 ;  /* 0x0000000000007305 */ /* 0x000e24000021f100 */
[----:B0-----:R-:W-:Y:S01]  /*30d0*/  PRMT R27, R0, 0x7610, R27 ;  /* 0x00007610001b7816 */ /* 0x001fe2000000001b */
[----:B------:R-:W-:Y:S06]  /*30e0*/  BRA `(.L_x_45846) ;  /* 0x0000000800b47947 */ /* 0x000fec0003800000 */
.L_x_45851:
[----:B------:R-:W2:Y:S02]  /*30f0*/  LDG.E.64 R4, desc[UR36][R4.64] ;  /* 0x0000002404047981 */ /* 0x000ea4000c1e1b00 */
[----:B--2---:R0:W2:Y:S01]  /*3100*/  F2I.F64.TRUNC R27, R4 ;  /* 0x00000004001b7311 */ /* 0x0040a2000030d100 */
[----:B------:R-:W-:Y:S05]  /*3110*/  BRA `(.L_x_45846) ;  /* 0x0000000800a87947 */ /* 0x000fea0003800000 */
.L_x_45841:
        /* <DEDUP_REMOVED lines=12> */
.L_x_45855:
[----:B------:R-:W2:Y:S02]  /*31e0*/  LDG.E.64 R4, desc[UR36][R4.64] ;  /* 0x0000002404047981 */ /* 0x000ea4000c1e1b00 */
[----:B--2---:R4:W0:Y:S01]  /*31f0*/  F2I.F64.TRUNC R27, R4 ;  /* 0x00000004001b7311 */ /* 0x004822000030d100 */
[----:B------:R-:W-:Y:S05]  /*3200*/  BRA `(.L_x_45846) ;  /* 0x00000008006c7947 */ /* 0x000fea0003800000 */
.L_x_45854:
        /* <DEDUP_REMOVED lines=28> */
.L_x_45857:
        /* <DEDUP_REMOVED lines=15> */
.L_x_45856:
[----:B------:R-:W2:Y:S02]  /*34c0*/  LDG.E.U16 R0, desc[UR36][R4.64] ;  /* 0x0000002404007981 */ /* 0x000ea4000c1e1500 */
[----:B--2---:R-:W-:-:S06]  /*34d0*/  IMAD.U32 R0, R0, 0x10000, RZ ;  /* 0x0001000000007824 */ /* 0x004fcc00078e00ff */
[----:B------:R-:W0:Y:S02]  /*34e0*/  F2I.FTZ.TRUNC.NTZ R0, R0 ;  /* 0x0000000000007305 */ /* 0x000e24000021f100 */
[----:B0-----:R-:W-:Y:S01]  /*34f0*/  PRMT R27, R0, 0x7610, R27 ;  /* 0x00007610001b7816 */ /* 0x001fe2000000001b */
[----:B------:R-:W-:Y:S06]  /*3500*/  BRA `(.L_x_45846) ;  /* 0x0000000400ac7947 */ /* 0x000fec0003800000 */
.L_x_45853:
        /* <DEDUP_REMOVED lines=10> */
.L_x_45860:
        /* <DEDUP_REMOVED lines=21> */
.L_x_45864:
[----:B------:R-:W-:Y:S05]  /*3700*/  BSYNC B1 ;  /* 0x0000000000017941 */ /* 0x000fea0003800000 */
.L_x_45863:
[----:B------:R-:W-:Y:S01]  /*3710*/  LEA R5, R0, 0x3b800000, 0x17 ;  /* 0x3b80000000057811 */ /* 0x000fe200078eb8ff */
[----:B------:R-:W-:-:S05]  /*3720*/  IMAD.SHL.U32 R0, R3, 0x100000, RZ ;  /* 0x0010000003007824 */ /* 0x000fca00078e00ff */
[----:B------:R-:W-:-:S07]  /*3730*/  LOP3.LUT R0, R5, R0, R6, 0xfe, !PT ;  /* 0x0000000005007212 */ /* 0x000fce00078efe06 */
.L_x_45862:
[----:B------:R-:W-:Y:S05]  /*3740*/  BSYNC B0 ;  /* 0x0000000000007941 */ /* 0x000fea0003800000 */
.L_x_45861:
[----:B------:R-:W0:Y:S02]  /*3750*/  F2I.FTZ.TRUNC.NTZ R0, R0 ;  /* 0x0000000000007305 */ /* 0x000e24000021f100 */
[----:B0-----:R-:W-:Y:S01]  /*3760*/  PRMT R27, R0, 0x7610, R27 ;  /* 0x00007610001b7816 */ /* 0x001fe2000000001b */
[----:B------:R-:W-:Y:S06]  /*3770*/  BRA `(.L_x_45846) ;  /* 0x0000000400107947 */ /* 0x000fec0003800000 */
.L_x_45859:
        /* <DEDUP_REMOVED lines=21> */
.L_x_45868:
[----:B------:R-:W-:Y:S05]  /*38d0*/  BSYNC B1 ;  /* 0x0000000000017941 */ /* 0x000fea0003800000 */
.L_x_45867:
[----:B------:R-:W-:Y:S01]  /*38e0*/  LEA R5, R0, 0x37800000, 0x17 ;  /* 0x3780000000057811 */ /* 0x000fe200078eb8ff */
[----:B------:R-:W-:-:S05]  /*38f0*/  IMAD.SHL.U32 R0, R3, 0x200000, RZ ;  /* 0x0020000003007824 */ /* 0x000fca00078e00ff */
[----:B------:R-:W-:-:S07]  /*3900*/  LOP3.LUT R0, R5, R0, R6, 0xfe, !PT ;  /* 0x0000000005007212 */ /* 0x000fce00078efe06 */
.L_x_45866:
[----:B------:R-:W-:Y:S05]  /*3910*/  BSYNC B0 ;  /* 0x0000000000007941 */ /* 0x000fea0003800000 */
.L_x_45865:
[----:B------:R-:W0:Y:S02]  /*3920*/  F2I.FTZ.TRUNC.NTZ R0, R0 ;  /* 0x0000000000007305 */ /* 0x000e24000021f100 */
[----:B0-----:R-:W-:Y:S01]  /*3930*/  PRMT R27, R0, 0x7610, R27 ;  /* 0x00007610001b7816 */ /* 0x001fe2000000001b */
[----:B------:R-:W-:Y:S06]  /*3940*/  BRA `(.L_x_45846) ;  /* 0x00000000009c7947 */ /* 0x000fec0003800000 */
.L_x_45858:
        /* <DEDUP_REMOVED lines=14> */
.L_x_45872:
[----:B------:R-:W-:Y:S05]  /*3a30*/  BSYNC B0 ;  /* 0x0000000000007941 */ /* 0x000fea0003800000 */
.L_x_45871:
[----:B------:R-:W0:Y:S02]  /*3a40*/  F2I.FTZ.TRUNC.NTZ R0, R0 ;  /* 0x0000000000007305 */ /* 0x000e24000021f100 */
[----:B0-----:R-:W-:Y:S01]  /*3a50*/  PRMT R27, R0, 0x7610, R27 ;  /* 0x00007610001b7816 */ /* 0x001fe2000000001b */
[----:B------:R-:W-:Y:S06]  /*3a60*/  BRA `(.L_x_45846) ;  /* 0x0000000000547947 */ /* 0x000fec0003800000 */
.L_x_45845:
        /* <DEDUP_REMOVED lines=16> */
.L_x_45873:
[----:B------:R-:W-:Y:S01]  /*3b70*/  PRMT R27, RZ, 0x7610, R27 ;  /* 0x00007610ff1b7816 */ /* 0x000fe2000000001b */
[----:B------:R-:W-:Y:S06]  /*3b80*/  BRA `(.L_x_45846) ;  /* 0x00000000000c7947 */ /* 0x000fec0003800000 */
.L_x_45870:
[----:B------:R2:W5:Y:S01]  /*3b90*/  LDG.E.U16 R27, desc[UR36][R4.64] ;  /* 0x00000024041b7981 */ /* 0x000562000c1e1500 */
[----:B------:R-:W-:Y:S05]  /*3ba0*/  BRA `(.L_x_45846) ;  /* 0x0000000000047947 */ /* 0x000fea0003800000 */
.L_x_45869:
[----:B------:R3:W5:Y:S02]  /*3bb0*/  LDG.E.U16 R27, desc[UR36][R4.64] ;  /* 0x00000024041b7981 */ /* 0x000764000c1e1500 */
.L_x_45846:
[----:B------:R-:W-:-:S07]  /*3bc0*/  VIADD R17, R17, 0x80 ;  /* 0x0000008011117836 */ /* 0x000fce0000000000 */
.L_x_45807:
[----:B------:R-:W-:Y:S05]  /*3bd0*/  BSYNC B6 ;  /* 0x0000000000067941 */ /* 0x000fea0003800000 */
.L_x_45806:
        /* <DEDUP_REMOVED lines=25> */
.L_x_45879:
[----:B------:R0:W5:Y:S01]  /*3d70*/  LDG.E.U8 R18, desc[UR36][R4.64] ;  /* 0x0000002404127981 */ /* 0x000162000c1e1100 */
[----:B------:R-:W-:Y:S05]  /*3d80*/  BRA `(.L_x_45881) ;  /* 0x0000000c00547947 */ /* 0x000fea0003800000 */
.L_x_45878:
        /* <DEDUP_REMOVED lines=8> */
.L_x_45883:
[----:B------:R0:W5:Y:S01]  /*3e10*/  LDG.E.U16 R18, desc[UR36][R4.64] ;  /* 0x0000002404127981 */ /* 0x000162000c1e1500 */
[----:B------:R-:W-:Y:S05]  /*3e20*/  BRA `(.L_x_45881) ;  /* 0x0000000c002c7947 */ /* 0x000fea0003800000 */
.L_x_45882:
[----:B------:R0:W5:Y:S01]  /*3e30*/  LDG.E.U16 R18, desc[UR36][R4.64] ;  /* 0x0000002404127981 */ /* 0x000162000c1e1500 */
[----:B------:R-:W-:Y:S05]  /*3e40*/  BRA `(.L_x_45881) ;  /* 0x0000000c00247947 */ /* 0x000fea0003800000 */
.L_x_45877:
        /* <DEDUP_REMOVED lines=9> */
.L_x_45885:
[----:B------:R-:W2:Y:S02]  /*3ee0*/  LDG.E.U16 R0, desc[UR36][R4.64] ;  /* 0x0000002404007981 */ /* 0x000ea4000c1e1500 */
[----:B--2---:R-:W-:-:S06]  /*3ef0*/  HADD2.F32 R0, -RZ, R0.H0_H0 ;  /* 0x20000000ff007230 */ /* 0x004fcc0000004100 */
[----:B------:R-:W0:Y:S02]  /*3f00*/  F2I.FTZ.TRUNC.NTZ R0, R0 ;  /* 0x0000000000007305 */ /* 0x000e24000021f100 */
[----:B0-----:R-:W-:Y:S01]  /*3f10*/  PRMT R18, R0, 0x7610, R18 ;  /* 0x0000761000127816 */ /* 0x001fe20000000012 */
[----:B------:R-:W-:Y:S06]  /*3f20*/  BRA `(.L_x_45881) ;  /* 0x0000000800ec7947 */ /* 0x000fec0003800000 */
.L_x_45884:
        /* <DEDUP_REMOVED lines=9> */
.L_x_45887:
[----:B------:R-:W2:Y:S02]  /*3fc0*/  LDG.E.U16 R4, desc[UR36][R4.64] ;  /* 0x0000002404047981 */ /* 0x000ea4000c1e1500 */
[----:B--2---:R-:W-:-:S06]  /*3fd0*/  HADD2.F32 R0, -RZ, R4.H0_H0 ;  /* 0x20000004ff007230 */ /* 0x004fcc0000004100 */
[----:B------:R-:W0:Y:S02]  /*3fe0*/  F2I.FTZ.TRUNC.NTZ R0, R0 ;  /* 0x0000000000007305 */ /* 0x000e24000021f100 */
[----:B0-----:R-:W-:Y:S01]  /*3ff0*/  PRMT R18, R0, 0x7610, R18 ;  /* 0x0000761000127816 */ /* 0x001fe20000000012 */
[----:B------:R-:W-:Y:S06]  /*4000*/  BRA `(.L_x_45881) ;  /* 0x0000000800b47947 */ /* 0x000fec0003800000 */
.L_x_45886:
[----:B------:R-:W2:Y:S02]  /*4010*/  LDG.E.64 R4, desc[UR36][R4.64] ;  /* 0x0000002404047981 */ /* 0x000ea4000c1e1b00 */
[----:B--2---:R0:W1:Y:S01]  /*4020*/  F2I.F64.TRUNC R18, R4 ;  /* 0x0000000400127311 */ /* 0x004062000030d100 */
[----:B------:R-:W-:Y:S05]  /*4030*/  BRA `(.L_x_45881) ;  /* 0x0000000800a87947 */ /* 0x000fea0003800000 */
.L_x_45876:
        /* <DEDUP_REMOVED lines=12> */
.L_x_45890:
[----:B------:R-:W2:Y:S02]  /*4100*/  LDG.E.64 R4, desc[UR36][R4.64] ;  /* 0x0000002404047981 */ /* 0x000ea4000c1e1b00 */
[----:B--2---:R0:W1:Y:S01]  /*4110*/  F2I.F64.TRUNC R18, R4 ;  /* 0x0000000400127311 */ /* 0x004062000030d100 */
[----:B------:R-:W-:Y:S05]  /*4120*/  BRA `(.L_x_45881) ;  /* 0x00000008006c7947 */ /* 0x000fea0003800000 */
.L_x_45889:
        /* <DEDUP_REMOVED lines=28> */
.L_x_45892:
        /* <DEDUP_REMOVED lines=15> */
.L_x_45891:
[----:B------:R-:W2:Y:S02]  /*43e0*/  LDG.E.U16 R0, desc[UR36][R4.64] ;  /* 0x0000002404007981 */ /* 0x000ea4000c1e1500 */
[----:B--2---:R-:W-:-:S06]  /*43f0*/  IMAD.U32 R0, R0, 0x10000, RZ ;  /* 0x0001000000007824 */ /* 0x004fcc00078e00ff */
[----:B------:R-:W0:Y:S02]  /*4400*/  F2I.FTZ.TRUNC.NTZ R0, R0 ;  /* 0x0000000000007305 */ /* 0x000e24000021f100 */
[----:B0-----:R-:W-:Y:S01]  /*4410*/  PRMT R18, R0, 0x7610, R18 ;  /* 0x0000761000127816 */ /* 0x001fe20000000012 */
[----:B------:R-:W-:Y:S06]  /*4420*/  BRA `(.L_x_45881) ;  /* 0x0000000400ac7947 */ /* 0x000fec0003800000 */
.L_x_45888:
        /* <DEDUP_REMOVED lines=10> */
.L_x_45895:
        /* <DEDUP_REMOVED lines=21> */
.L_x_45899:
[----:B------:R-:W-:Y:S05]  /*4620*/  BSYNC B1 ;  /* 0x0000000000017941 */ /* 0x000fea0003800000 */
.L_x_45898:
[----:B------:R-:W-:Y:S01]  /*4630*/  LEA R5, R0, 0x3b800000, 0x17 ;  /* 0x3b80000000057811 */ /* 0x000fe200078eb8ff */
[----:B------:R-:W-:-:S05]  /*4640*/  IMAD.SHL.U32 R0, R3, 0x100000, RZ ;  /* 0x0010000003007824 */ /* 0x000fca00078e00ff */
[----:B------:R-:W-:-:S07]  /*4650*/  LOP3.LUT R0, R5, R0, R6, 0xfe, !PT ;  /* 0x0000000005007212 */ /* 0x000fce00078efe06 */
.L_x_45897:
[----:B------:R-:W-:Y:S05]  /*4660*/  BSYNC B0 ;  /* 0x0000000000007941 */ /* 0x000fea0003800000 */
.L_x_45896:
[----:B------:R-:W0:Y:S02]  /*4670*/  F2I.FTZ.TRUNC.NTZ R0, R0 ;  /* 0x0000000000007305 */ /* 0x000e24000021f100 */
[----:B0-----:R-:W-:Y:S01]  /*4680*/  PRMT R18, R0, 0x7610, R18 ;  /* 0x0000761000127816 */ /* 0x001fe20000000012 */
[----:B------:R-:W-:Y:S06]  /*4690*/  BRA `(.L_x_45881) ;  /* 0x0000000400107947 */ /* 0x000fec0003800000 */
.L_x_45894:
        /* <DEDUP_REMOVED lines=21> */
.L_x_45903:
[----:B------:R-:W-:Y:S05]  /*47f0*/  BSYNC B1 ;  /* 0x0000000000017941 */ /* 0x000fea0003800000 */
.L_x_45902:
[----:B------:R-:W-:Y:S01]  /*4800*/  LEA R5, R0, 0x37800000, 0x17 ;  /* 0x3780000000057811 */ /* 0x000fe200078eb8ff */
[----:B------:R-:W-:-:S05]  /*4810*/  IMAD.SHL.U32 R0, R3, 0x200000, RZ ;  /* 0x0020000003007824 */ /* 0x000fca00078e00ff */
[----:B------:R-:W-:-:S07]  /*4820*/  LOP3.LUT R0, R5, R0, R6, 0xfe, !PT ;  /* 0x0000000005007212 */ /* 0x000fce00078efe06 */
.L_x_45901:
[----:B------:R-:W-:Y:S05]  /*4830*/  BSYNC B0 ;  /* 0x0000000000007941 */ /* 0x000fea0003800000 */
.L_x_45900:
[----:B------:R-:W0:Y:S02]  /*4840*/  F2I.FTZ.TRUNC.NTZ R0, R0 ;  /* 0x0000000000007305 */ /* 0x000e24000021f100 */
[----:B0-----:R-:W-:Y:S01]  /*4850*/  PRMT R18, R0, 0x7610, R18 ;  /* 0x0000761000127816 */ /* 0x001fe20000000012 */
[----:B------:R-:W-:Y:S06]  /*4860*/  BRA `(.L_x_45881) ;  /* 0x00000000009c7947 */ /* 0x000fec0003800000 */
.L_x_45893:
        /* <DEDUP_REMOVED lines=14> */
.L_x_45907:
[----:B------:R-:W-:Y:S05]  /*4950*/  BSYNC B0 ;  /* 0x0000000000007941 */ /* 0x000fea0003800000 */
.L_x_45906:
[----:B------:R-:W0:Y:S02]  /*4960*/  F2I.FTZ.TRUNC.NTZ R0, R0 ;  /* 0x0000000000007305 */ /* 0x000e24000021f100 */
[----:B0-----:R-:W-:Y:S01]  /*4970*/  PRMT R18, R0, 0x7610, R18 ;  /* 0x0000761000127816 */ /* 0x001fe20000000012 */
[----:B------:R-:W-:Y:S06]  /*4980*/  BRA `(.L_x_45881) ;  /* 0x0000000000547947 */ /* 0x000fec0003800000 */
.L_x_45880:
        /* <DEDUP_REMOVED lines=16> */
.L_x_45908:
[----:B------:R-:W-:Y:S01]  /*4a90*/  PRMT R18, RZ, 0x7610, R18 ;  /* 0x00007610ff127816 */ /* 0x000fe20000000012 */
[----:B------:R-:W-:Y:S06]  /*4aa0*/  BRA `(.L_x_45881) ;  /* 0x00000000000c7947 */ /* 0x000fec0003800000 */
.L_x_45905:
[----:B------:R3:W5:Y:S01]  /*4ab0*/  LDG.E.U16 R18, desc[UR36][R4.64] ;  /* 0x0000002404127981 */ /* 0x000762000c1e1500 */
[----:B------:R-:W-:Y:S05]  /*4ac0*/  BRA `(.L_x_45881) ;  /* 0x0000000000047947 */ /* 0x000fea0003800000 */
.L_x_45904:
[----:B------:R4:W5:Y:S02]  /*4ad0*/  LDG.E.U16 R18, desc[UR36][R4.64] ;  /* 0x0000002404127981 */ /* 0x000964000c1e1500 */
.L_x_45881:
        /* <DEDUP_REMOVED lines=19> */
.L_x_45912:
[----:B------:R0:W5:Y:S01]  /*4c10*/  LDG.E.U8 R26, desc[UR36][R4.64] ;  /* 0x00000024041a7981 */ /* 0x000162000c1e1100 */
[----:B------:R-:W-:Y:S05]  /*4c20*/  BRA `(.L_x_45914) ;  /* 0x0000000c00547947 */ /* 0x000fea0003800000 */
.L_x_45911:
        /* <DEDUP_REMOVED lines=8> */
.L_x_45916:
[----:B------:R0:W5:Y:S01]  /*4cb0*/  LDG.E.U16 R26, desc[UR36][R4.64] ;  /* 0x00000024041a7981 */ /* 0x000162000c1e1500 */
[----:B------:R-:W-:Y:S05]  /*4cc0*/  BRA `(.L_x_45914) ;  /* 0x0000000c002c7947 */ /* 0x000fea0003800000 */
.L_x_45915:
[----:B------:R0:W5:Y:S01]  /*4cd0*/  LDG.E.U16 R26, desc[UR36][R4.64] ;  /* 0x00000024041a7981 */ /* 0x000162000c1e1500 */
[----:B------:R-:W-:Y:S05]  /*4ce0*/  BRA `(.L_x_45914) ;  /* 0x0000000c00247947 */ /* 0x000fea0003800000 */
.L_x_45910:
        /* <DEDUP_REMOVED lines=9> */
.L_x_45918:
[----:B------:R-:W2:Y:S02]  /*4d80*/  LDG.E.U16 R0, desc[UR36][R4.64] ;  /* 0x0000002404007981 */ /* 0x000ea4000c1e1500 */
[----:B--2---:R-:W-:-:S06]  /*4d90*/  HADD2.F32 R0, -RZ, R0.H0_H0 ;  /* 0x20000000ff007230 */ /* 0x004fcc0000004100 */
[----:B------:R-:W0:Y:S02]  /*4da0*/  F2I.FTZ.TRUNC.NTZ R0, R0 ;  /* 0x0000000000007305 */ /* 0x000e24000021f100 */
[----:B0-----:R-:W-:Y:S01]  /*4db0*/  PRMT R26, R0, 0x7610, R26 ;  /* 0x00007610001a7816 */ /* 0x001fe2000000001a */
[----:B------:R-:W-:Y:S06]  /*4dc0*/  BRA `(.L_x_45914) ;  /* 0x0000000800ec7947 */ /* 0x000fec0003800000 */
.L_x_45917:
        /* <DEDUP_REMOVED lines=9> */
.L_x_45920:
[----:B------:R-:W2:Y:S02]  /*4e60*/  LDG.E.U16 R4, desc[UR36][R4.64] ;  /* 0x0000002404047981 */ /* 0x000ea4000c1e1500 */
[----:B--2---:R-:W-:-:S06]  /*4e70*/  HADD2.F32 R0, -RZ, R4.H0_H0 ;  /* 0x20000004ff007230 */ /* 0x004fcc0000004100 */
[----:B------:R-:W0:Y:S02]  /*4e80*/  F2I.FTZ.TRUNC.NTZ R0, R0 ;  /* 0x0000000000007305 */ /* 0x000e24000021f100 */
[----:B0-----:R-:W-:Y:S01]  /*4e90*/  PRMT R26, R0, 0x7610, R26 ;  /* 0x00007610001a7816 */ /* 0x001fe2000000001a */
[----:B------:R-:W-:Y:S06]  /*4ea0*/  BRA `(.L_x_45914) ;  /* 0x0000000800b47947 */ /* 0x000fec0003800000 */
.L_x_45919:
[----:B------:R-:W2:Y:S02]  /*4eb0*/  LDG.E.64 R4, desc[UR36][R4.64] ;  /* 0x0000002404047981 */ /* 0x000ea4000c1e1b00 */
[----:B--2---:R0:W1:Y:S01]  /*4ec0*/  F2I.F64.TRUNC R26, R4 ;  /* 0x00000004001a7311 */ /* 0x004062000030d100 */
[----:B------:R-:W-:Y:S05]  /*4ed0*/  BRA `(.L_x_45914) ;  /* 0x0000000800a87947 */ /* 0x000fea0003800000 */
.L_x_45909:
        /* <DEDUP_REMOVED lines=12> */
.L_x_45923:
[----:B------:R-:W2:Y:S02]  /*4fa0*/  LDG.E.64 R4, desc[UR36][R4.64] ;  /* 0x0000002404047981 */ /* 0x000ea4000c1e1b00 */
[----:B--2---:R3:W4:Y:S01]  /*4fb0*/  F2I.F64.TRUNC R26, R4 ;  /* 0x00000004001a7311 */ /* 0x004722000030d100 */
[----:B------:R-:W-:Y:S05]  /*4fc0*/  BRA `(.L_x_45914) ;  /* 0x00000008006c7947 */ /* 0x000fea0003800000 */
.L_x_45922:
        /* <DEDUP_REMOVED lines=28> */
.L_x_45925:
        /* <DEDUP_REMOVED lines=15> */
.L_x_45924:
[----:B------:R-:W2:Y:S02]  /*5280*/  LDG.E.U16 R0, desc[UR36][R4.64] ;  /* 0x0000002404007981 */ /* 0x000ea4000c1e1500 */
[----:B--2---:R-:W-:-:S06]  /*5290*/  IMAD.U32 R0, R0, 0x10000, RZ ;  /* 0x0001000000007824 */ /* 0x004fcc00078e00ff */
[----:B------:R-:W0:Y:S02]  /*52a0*/  F2I.FTZ.TRUNC.NTZ R0, R0 ;  /* 0x0000000000007305 */ /* 0x000e24000021f100 */
[----:B0-----:R-:W-:Y:S01]  /*52b0*/  PRMT R26, R0, 0x7610, R26 ;  /* 0x00007610001a7816 */ /* 0x001fe2000000001a */
[----:B------:R-:W-:Y:S06]  /*52c0*/  BRA `(.L_x_45914) ;  /* 0x0000000400ac7947 */ /* 0x000fec0003800000 */
.L_x_45921:
        /* <DEDUP_REMOVED lines=10> */
.L_x_45928:
        /* <DEDUP_REMOVED lines=21> */
.L_x_45932:
[----:B------:R-:W-:Y:S05]  /*54c0*/  BSYNC B1 ;  /* 0x0000000000017941 */ /* 0x000fea0003800000 */
.L_x_45931:
[----:B------:R-:W-:Y:S01]  /*54d0*/  LEA R5, R0, 0x3b800000, 0x17 ;  /* 0x3b80000000057811 */ /* 0x000fe200078eb8ff */
[----:B------:R-:W-:-:S05]  /*54e0*/  IMAD.SHL.U32 R0, R3, 0x100000, RZ ;  /* 0x0010000003007824 */ /* 0x000fca00078e00ff */
[----:B------:R-:W-:-:S07]  /*54f0*/  LOP3.LUT R0, R5, R0, R6, 0xfe, !PT ;  /* 0x0000000005007212 */ /* 0x000fce00078efe06 */
.L_x_45930:
[----:B------:R-:W-:Y:S05]  /*5500*/  BSYNC B0 ;  /* 0x0000000000007941 */ /* 0x000fea0003800000 */
.L_x_45929:
[----:B------:R-:W0:Y:S02]  /*5510*/  F2I.FTZ.TRUNC.NTZ R0, R0 ;  /* 0x0000000000007305 */ /* 0x000e24000021f100 */
[----:B0-----:R-:W-:Y:S01]  /*5520*/  PRMT R26, R0, 0x7610, R26 ;  /* 0x00007610001a7816 */ /* 0x001fe2000000001a */
[----:B------:R-:W-:Y:S06]  /*5530*/  BRA `(.L_x_45914) ;  /* 0x0000000400107947 */ /* 0x000fec0003800000 */
.L_x_45927:
        /* <DEDUP_REMOVED lines=21> */
.L_x_45936:
[----:B------:R-:W-:Y:S05]  /*5690*/  BSYNC B1 ;  /* 0x0000000000017941 */ /* 0x000fea0003800000 */
.L_x_45935:
[----:B------:R-:W-:Y:S01]  /*56a0*/  LEA R5, R0, 0x37800000, 0x17 ;  /* 0x3780000000057811 */ /* 0x000fe200078eb8ff */
[----:B------:R-:W-:-:S05]  /*56b0*/  IMAD.SHL.U32 R0, R3, 0x200000, RZ ;  /* 0x0020000003007824 */ /* 0x000fca00078e00ff */
[----:B------:R-:W-:-:S07]  /*56c0*/  LOP3.LUT R0, R5, R0, R6, 0xfe, !PT ;  /* 0x0000000005007212 */ /* 0x000fce00078efe06 */
.L_x_45934:
[----:B------:R-:W-:Y:S05]  /*56d0*/  BSYNC B0 ;  /* 0x0000000000007941 */ /* 0x000fea0003800000 */
.L_x_45933:
[----:B------:R-:W0:Y:S02]  /*56e0*/  F2I.FTZ.TRUNC.NTZ R0, R0 ;  /* 0x0000000000007305 */ /* 0x000e24000021f100 */
[----:B0-----:R-:W-:Y:S01]  /*56f0*/  PRMT R26, R0, 0x7610, R26 ;  /* 0x00007610001a7816 */ /* 0x001fe2000000001a */
[----:B------:R-:W-:Y:S06]  /*5700*/  BRA `(.L_x_45914) ;  /* 0x00000000009c7947 */ /* 0x000fec0003800000 */
.L_x_45926:
        /* <DEDUP_REMOVED lines=14> */
.L_x_45940:
[----:B------:R-:W-:Y:S05]  /*57f0*/  BSYNC B0 ;  /* 0x0000000000007941 */ /* 0x000fea0003800000 */
.L_x_45939:
[----:B------:R-:W0:Y:S02]  /*5800*/  F2I.FTZ.TRUNC.NTZ R0, R0 ;  /* 0x0000000000007305 */ /* 0x000e24000021f100 */
[----:B0-----:R-:W-:Y:S01]  /*5810*/  PRMT R26, R0, 0x7610, R26 ;  /* 0x00007610001a7816 */ /* 0x001fe2000000001a */
[----:B------:R-:W-:Y:S06]  /*5820*/  BRA `(.L_x_45914) ;  /* 0x0000000000547947 */ /* 0x000fec0003800000 */
.L_x_45913:
        /* <DEDUP_REMOVED lines=16> */
.L_x_45941:
[----:B------:R-:W-:Y:S01]  /*5930*/  PRMT R26, RZ, 0x7610, R26 ;  /* 0x00007610ff1a7816 */ /* 0x000fe2000000001a */
[----:B------:R-:W-:Y:S06]  /*5940*/  BRA `(.L_x_45914) ;  /* 0x00000000000c7947 */ /* 0x000fec0003800000 */
.L_x_45938:
[----:B------:R1:W5:Y:S01]  /*5950*/  LDG.E.U16 R26, desc[UR36][R4.64] ;  /* 0x00000024041a7981 */ /* 0x000362000c1e1500 */
[----:B------:R-:W-:Y:S05]  /*5960*/  BRA `(.L_x_45914) ;  /* 0x0000000000047947 */ /* 0x000fea0003800000 */
.L_x_45937:
[----:B------:R2:W5:Y:S02]  /*5970*/  LDG.E.U16 R26, desc[UR36][R4.64] ;  /* 0x00000024041a7981 */ /* 0x000564000c1e1500 */
.L_x_45914:
[----:B------:R-:W-:-:S07]  /*5980*/  VIADD R17, R17, 0x80 ;  /* 0x0000008011117836 */ /* 0x000fce0000000000 */
.L_x_45875:
[----:B------:R-:W-:Y:S05]  /*5990*/  BSYNC B6 ;  /* 0x0000000000067941 */ /* 0x000fea0003800000 */
.L_x_45874:
        /* <DEDUP_REMOVED lines=23> */
.L_x_45947:
[----:B------:R0:W5:Y:S01]  /*5b10*/  LDG.E.U8 R24, desc[UR36][R4.64] ;  /* 0x0000002404187981 */ /* 0x000162000c1e1100 */
[----:B------:R-:W-:Y:S05]  /*5b20*/  BRA `(.L_x_45949) ;  /* 0x0000000c00547947 */ /* 0x000fea0003800000 */
.L_x_45946:
        /* <DEDUP_REMOVED lines=8> */
.L_x_45951:
[----:B------:R3:W5:Y:S01]  /*5bb0*/  LDG.E.U16 R24, desc[UR36][R4.64] ;  /* 0x0000002404187981 */ /* 0x000762000c1e1500 */
[----:B------:R-:W-:Y:S05]  /*5bc0*/  BRA `(.L_x_45949) ;  /* 0x0000000c002c7947 */ /* 0x000fea0003800000 */
.L_x_45950:
[----:B------:R2:W5:Y:S01]  /*5bd0*/  LDG.E.U16 R24, desc[UR36][R4.64] ;  /* 0x0000002404187981 */ /* 0x000562000c1e1500 */
[----:B------:R-:W-:Y:S05]  /*5be0*/  BRA `(.L_x_45949) ;  /* 0x0000000c00247947 */ /* 0x000fea0003800000 */
.L_x_45945:
        /* <DEDUP_REMOVED lines=9> */
.L_x_45953:
[----:B------:R-:W2:Y:S02]  /*5c80*/  LDG.E.U16 R0, desc[UR36][R4.64] ;  /* 0x0000002404007981 */ /* 0x000ea4000c1e1500 */
[----:B--2---:R-:W-:-:S06]  /*5c90*/  HADD2.F32 R0, -RZ, R0.H0_H0 ;  /* 0x20000000ff007230 */ /* 0x004fcc0000004100 */
[----:B------:R-:W0:Y:S02]  /*5ca0*/  F2I.FTZ.TRUNC.NTZ R0, R0 ;  /* 0x0000000000007305 */ /* 0x000e24000021f100 */
[----:B0-----:R-:W-:Y:S01]  /*5cb0*/  PRMT R24, R0, 0x7610, R24 ;  /* 0x0000761000187816 */ /* 0x001fe20000000018 */
[----:B------:R-:W-:Y:S06]  /*5cc0*/  BRA `(.L_x_45949) ;  /* 0x0000000800ec7947 */ /* 0x000fec0003800000 */
.L_x_45952:
        /* <DEDUP_REMOVED lines=9> */
.L_x_45955:
[----:B------:R-:W2:Y:S02]  /*5d60*/  LDG.E.U16 R4, desc[UR36][R4.64] ;  /* 0x0000002404047981 */ /* 0x000ea4000c1e1500 */
[----:B--2---:R-:W-:-:S06]  /*5d70*/  HADD2.F32 R0, -RZ, R4.H0_H0 ;  /* 0x20000004ff007230 */ /* 0x004fcc0000004100 */
[----:B------:R-:W0:Y:S02]  /*5d80*/  F2I.FTZ.TRUNC.NTZ R0, R0 ;  /* 0x0000000000007305 */ /* 0x000e24000021f100 */
[----:B0-----:R-:W-:Y:S01]  /*5d90*/  PRMT R24, R0, 0x7610, R24 ;  /* 0x0000761000187816 */ /* 0x001fe20000000018 */
[----:B------:R-:W-:Y:S06]  /*5da0*/  BRA `(.L_x_45949) ;  /* 0x0000000800b47947 */ /* 0x000fec0003800000 */
.L_x_45954:
[----:B------:R-:W2:Y:S02]  /*5db0*/  LDG.E.64 R4, desc[UR36][R4.64] ;  /* 0x0000002404047981 */ /* 0x000ea4000c1e1b00 */
[----:B--2---:R0:W1:Y:S01]  /*5dc0*/  F2I.F64.TRUNC R24, R4 ;  /* 0x0000000400187311 */ /* 0x004062000030d100 */
[----:B------:R-:W-:Y:S05]  /*5dd0*/  BRA `(.L_x_45949) ;  /* 0x0000000800a87947 */ /* 0x000fea0003800000 */
.L_x_45944:
        /* <DEDUP_REMOVED lines=12> */
.L_x_45958:
[----:B------:R-:W2:Y:S02]  /*5ea0*/  LDG.E.64 R4, desc[UR36][R4.64] ;  /* 0x0000002404047981 */ /* 0x000ea4000c1e1b00 */
[----:B--2---:R0:W1:Y:S01]  /*5eb0*/  F2I.F64.TRUNC R24, R4 ;  /* 0x0000000400187311 */ /* 0x004062000030d100 */
[----:B------:R-:W-:Y:S05]  /*5ec0*/  BRA `(.L_x_45949) ;  /* 0x00000008006c7947 */ /* 0x000fea0003800000 */
.L_x_45957:
        /* <DEDUP_REMOVED lines=28> */
.L_x_45960:
        /* <DEDUP_REMOVED lines=15> */
.L_x_45959:
[----:B------:R-:W2:Y:S02]  /*6180*/  LDG.E.U16 R0, desc[UR36][R4.64] ;  /* 0x0000002404007981 */ /* 0x000ea4000c1e1500 */
[----:B--2---:R-:W-:-:S06]  /*6190*/  IMAD.U32 R0, R0, 0x10000, RZ ;  /* 0x0001000000007824 */ /* 0x004fcc00078e00ff */
[----:B------:R-:W0:Y:S02]  /*61a0*/  F2I.FTZ.TRUNC.NTZ R0, R0 ;  /* 0x0000000000007305 */ /* 0x000e24000021f100 */
[----:B0-----:R-:W-:Y:S01]  /*61b0*/  PRMT R24, R0, 0x7610, R24 ;  /* 0x0000761000187816 */ /* 0x001fe20000000018 */
[----:B------:R-:W-:Y:S06]  /*61c0*/  BRA `(.L_x_45949) ;  /* 0x0000000400ac7947 */ /* 0x000fec0003800000 */
.L_x_45956:
        /* <DEDUP_REMOVED lines=10> */
.L_x_45963:
        /* <DEDUP_REMOVED lines=21> */
.L_x_45967:
[----:B------:R-:W-:Y:S05]  /*63c0*/  BSYNC B1 ;  /* 0x0000000000017941 */ /* 0x000fea0003800000 */
.L_x_45966:
[----:B------:R-:W-:Y:S01]  /*63d0*/  LEA R5, R0, 0x3b800000, 0x17 ;  /* 0x3b80000000057811 */ /* 0x000fe200078eb8ff */
[----:B------:R-:W-:-:S05]  /*63e0*/  IMAD.SHL.U32 R0, R3, 0x100000, RZ ;  /* 0x0010000003007824 */ /* 0x000fca00078e00ff */
[----:B------:R-:W-:-:S07]  /*63f0*/  LOP3.LUT R0, R5, R0, R6, 0xfe, !PT ;  /* 0x0000000005007212 */ /* 0x000fce00078efe06 */
.L_x_45965:
[----:B------:R-:W-:Y:S05]  /*6400*/  BSYNC B0 ;  /* 0x0000000000007941 */ /* 0x000fea0003800000 */
.L_x_45964:
[----:B------:R-:W0:Y:S02]  /*6410*/  F2I.FTZ.TRUNC.NTZ R0, R0 ;  /* 0x0000000000007305 */ /* 0x000e24000021f100 */
[----:B0-----:R-:W-:Y:S01]  /*6420*/  PRMT R24, R0, 0x7610, R24 ;  /* 0x0000761000187816 */ /* 0x001fe20000000018 */
[----:B------:R-:W-:Y:S06]  /*6430*/  BRA `(.L_x_45949) ;  /* 0x0000000400107947 */ /* 0x000fec0003800000 */
.L_x_45962:
        /* <DEDUP_REMOVED lines=21> */
.L_x_45971:
[----:B------:R-:W-:Y:S05]  /*6590*/  BSYNC B1 ;  /* 0x0000000000017941 */ /* 0x000fea0003800000 */
.L_x_45970:
[----:B------:R-:W-:Y:S01]  /*65a0*/  LEA R5, R0, 0x37800000, 0x17 ;  /* 0x3780000000057811 */ /* 0x000fe200078eb8ff */
[----:B------:R-:W-:-:S05]  /*65b0*/  IMAD.SHL.U32 R0, R3, 0x200000, RZ ;  /* 0x0020000003007824 */ /* 0x000fca00078e00ff */
[----:B------:R-:W-:-:S07]  /*65c0*/  LOP3.LUT R0, R5, R0, R6, 0xfe, !PT ;  /* 0x0000000005007212 */ /* 0x000fce00078efe06 */
.L_x_45969:
[----:B------:R-:W-:Y:S05]  /*65d0*/  BSYNC B0 ;  /* 0x0000000000007941 */ /* 0x000fea0003800000 */
.L_x_45968:
[----:B------:R-:W0:Y:S02]  /*65e0*/  F2I.FTZ.TRUNC.NTZ R0, R0 ;  /* 0x0000000000007305 */ /* 0x000e24000021f100 */
[----:B0-----:R-:W-:Y:S01]  /*65f0*/  PRMT R24, R0, 0x7610, R24 ;  /* 0x0000761000187816 */ /* 0x001fe20000000018 */
[----:B------:R-:W-:Y:S06]  /*6600*/  BRA `(.L_x_45949) ;  /* 0x00000000009c7947 */ /* 0x000fec0003800000 */
.L_x_45961:
        /* <DEDUP_REMOVED lines=14> */
.L_x_45975:
[----:B------:R-:W-:Y:S05]  /*66f0*/  BSYNC B0 ;  /* 0x0000000000007941 */ /* 0x000fea0003800000 */
.L_x_45974:
[----:B------:R-:W0:Y:S02]  /*6700*/  F2I.FTZ.TRUNC.NTZ R0, R0 ;  /* 0x0000000000007305 */ /* 0x000e24000021f100 */
[----:B0-----:R-:W-:Y:S01]  /*6710*/  PRMT R24, R0, 0x7610, R24 ;  /* 0x0000761000187816 */ /* 0x001fe20000000018 */
[----:B------:R-:W-:Y:S06]  /*6720*/  BRA `(.L_x_45949) ;  /* 0x0000000000547947 */ /* 0x000fec0003800000 */
.L_x_45948:
        /* <DEDUP_REMOVED lines=16> */
.L_x_45976:
[----:B------:R-:W-:Y:S01]  /*6830*/  PRMT R24, RZ, 0x7610, R24 ;  /* 0x00007610ff187816 */ /* 0x000fe20000000018 */
[----:B------:R-:W-:Y:S06]  /*6840*/  BRA `(.L_x_45949) ;  /* 0x00000000000c7947 */ /* 0x000fec0003800000 */
.L_x_45973:
[----:B------:R0:W5:Y:S01]  /*6850*/  LDG.E.U16 R24, desc[UR36][R4.64] ;  /* 0x0000002404187981 */ /* 0x000162000c1e1500 */
[----:B------:R-:W-:Y:S05]  /*6860*/  BRA `(.L_x_45949) ;  /* 0x0000000000047947 */ /* 0x000fea0003800000 */
.L_x_45972:
[----:B------:R0:W5:Y:S02]  /*6870*/  LDG.E.U16 R24, desc[UR36][R4.64] ;  /* 0x0000002404187981 */ /* 0x000164000c1e1500 */
.L_x_45949:
        /* <DEDUP_REMOVED lines=19> */
.L_x_45980:
[----:B------:R0:W5:Y:S01]  /*69b0*/  LDG.E.U8 R19, desc[UR36][R4.64] ;  /* 0x0000002404137981 */ /* 0x000162000c1e1100 */
[----:B------:R-:W-:Y:S05]  /*69c0*/  BRA `(.L_x_45943) ;  /* 0x0000000c00507947 */ /* 0x000fea0003800000 */
.L_x_45979:
        /* <DEDUP_REMOVED lines=8> */
.L_x_45983:
[----:B------:R0:W5:Y:S01]  /*6a50*/  LDG.E.U16 R19, desc[UR36][R4.64] ;  /* 0x0000002404137981 */ /* 0x000162000c1e1500 */
[----:B------:R-:W-:Y:S05]  /*6a60*/  BRA `(.L_x_45943) ;  /* 0x0000000c00287947 */ /* 0x000fea0003800000 */
.L_x_45982:
[----:B------:R0:W5:Y:S01]  /*6a70*/  LDG.E.U16 R19, desc[UR36][R4.64] ;  /* 0x0000002404137981 */ /* 0x000162000c1e1500 */
[----:B------:R-:W-:Y:S05]  /*6a80*/  BRA `(.L_x_45943) ;  /* 0x0000000c00207947 */ /* 0x000fea0003800000 */
.L_x_45978:
        /* <DEDUP_REMOVED lines=9> */
.L_x_45985:
[----:B------:R-:W2:Y:S02]  /*6b20*/  LDG.E.U16 R0, desc[UR36][R4.64] ;  /* 0x0000002404007981 */ /* 0x000ea4000c1e1500 */
[----:B--2---:R-:W-:-:S06]  /*6b30*/  HADD2.F32 R0, -RZ, R0.H0_H0 ;  /* 0x20000000ff007230 */ /* 0x004fcc0000004100 */
[----:B------:R-:W0:Y:S02]  /*6b40*/  F2I.FTZ.TRUNC.NTZ R0, R0 ;  /* 0x0000000000007305 */ /* 0x000e24000021f100 */
[----:B0-----:R-:W-:Y:S01]  /*6b50*/  PRMT R19, R0, 0x7610, R19 ;  /* 0x0000761000137816 */ /* 0x001fe20000000013 */
[----:B------:R-:W-:Y:S06]  /*6b60*/  BRA `(.L_x_45943) ;  /* 0x0000000800e87947 */ /* 0x000fec0003800000 */
.L_x_45984:
        /* <DEDUP_REMOVED lines=9> */
.L_x_45987:
[----:B------:R-:W2:Y:S02]  /*6c00*/  LDG.E.U16 R4, desc[UR36][R4.64] ;  /* 0x0000002404047981 */ /* 0x000ea4000c1e1500 */
[----:B--2---:R-:W-:-:S06]  /*6c10*/  HADD2.F32 R0, -RZ, R4.H0_H0 ;  /* 0x20000004ff007230 */ /* 0x004fcc0000004100 */
[----:B------:R-:W0:Y:S02]  /*6c20*/  F2I.FTZ.TRUNC.NTZ R0, R0 ;  /* 0x0000000000007305 */ /* 0x000e24000021f100 */
[----:B0-----:R-:W-:Y:S01]  /*6c30*/  PRMT R19, R0, 0x7610, R19 ;  /* 0x0000761000137816 */ /* 0x001fe20000000013 */
[----:B------:R-:W-:Y:S06]  /*6c40*/  BRA `(.L_x_45943) ;  /* 0x0000000800b07947 */ /* 0x000fec0003800000 */
.L_x_45986:
[----:B------:R-:W2:Y:S02]  /*6c50*/  LDG.E.64 R4, desc[UR36][R4.64] ;  /* 0x0000002404047981 */ /* 0x000ea4000c1e1b00 */
[----:B--2---:R0:W1:Y:S01]  /*6c60*/  F2I.F64.TRUNC R19, R4 ;  /* 0x0000000400137311 */ /* 0x004062000030d100 */
[----:B------:R-:W-:Y:S05]  /*6c70*/  BRA `(.L_x_45943) ;  /* 0x0000000800a47947 */ /* 0x000fea0003800000 */
.L_x_45977:
        /* <DEDUP_REMOVED lines=12> */
.L_x_45990:
[----:B------:R-:W2:Y:S02]  /*6d40*/  LDG.E.64 R4, desc[UR36][R4.64] ;  /* 0x0000002404047981 */ /* 0x000ea4000c1e1b00 */
[----:B--2---:R0:W1:Y:S01]  /*6d50*/  F2I.F64.TRUNC R19, R4 ;  /* 0x0000000400137311 */ /* 0x004062000030d100 */
[----:B------:R-:W-:Y:S05]  /*6d60*/  BRA `(.L_x_45943) ;  /* 0x0000000800687947 */ /* 0x000fea0003800000 */
.L_x_45989:
        /* <DEDUP_REMOVED lines=28> */
.L_x_45992:
        /* <DEDUP_REMOVED lines=15> */
.L_x_45991:
[----:B------:R-:W2:Y:S02]  /*7020*/  LDG.E.U16 R0, desc[UR36][R4.64] ;  /* 0x0000002404007981 */ /* 0x000ea4000c1e1500 */
[----:B--2---:R-:W-:-:S06]  /*7030*/  IMAD.U32 R0, R0, 0x10000, RZ ;  /* 0x0001000000007824 */ /* 0x004fcc00078e00ff */
[----:B------:R-:W0:Y:S02]  /*7040*/  F2I.FTZ.TRUNC.NTZ R0, R0 ;  /* 0x0000000000007305 */ /* 0x000e24000021f100 */
[----:B0-----:R-:W-:Y:S01]  /*7050*/  PRMT R19, R0, 0x7610, R19 ;  /* 0x0000761000137816 */ /* 0x001fe20000000013 */
[----:B------:R-:W-:Y:S06]  /*7060*/  BRA `(.L_x_45943) ;  /* 0x0000000400a87947 */ /* 0x000fec0003800000 */
.L_x_45988:
        /* <DEDUP_REMOVED lines=10> */
.L_x_45995:
        /* <DEDUP_REMOVED lines=21> */
.L_x_45999:
[----:B------:R-:W-:Y:S05]  /*7260*/  BSYNC B1 ;  /* 0x0000000000017941 */ /* 0x000fea0003800000 */
.L_x_45998:
[----:B------:R-:W-:Y:S01]  /*7270*/  LEA R5, R0, 0x3b800000, 0x17 ;  /* 0x3b80000000057811 */ /* 0x000fe200078eb8ff */
[----:B------:R-:W-:-:S05]  /*7280*/  IMAD.SHL.U32 R0, R3, 0x100000, RZ ;  /* 0x0010000003007824 */ /* 0x000fca00078e00ff */
[----:B------:R-:W-:-:S07]  /*7290*/  LOP3.LUT R0, R5, R0, R6, 0xfe, !PT ;  /* 0x0000000005007212 */ /* 0x000fce00078efe06 */
.L_x_45997:
[----:B------:R-:W-:Y:S05]  /*72a0*/  BSYNC B0 ;  /* 0x0000000000007941 */ /* 0x000fea0003800000 */
.L_x_45996:
[----:B------:R-:W0:Y:S02]  /*72b0*/  F2I.FTZ.TRUNC.NTZ R0, R0 ;  /* 0x0000000000007305 */ /* 0x000e24000021f100 */
[----:B0-----:R-:W-:Y:S01]  /*72c0*/  PRMT R19, R0, 0x7610, R19 ;  /* 0x0000761000137816 */ /* 0x001fe20000000013 */
[----:B------:R-:W-:Y:S06]  /*72d0*/  BRA `(.L_x_45943) ;  /* 0x00000004000c7947 */ /* 0x000fec0003800000 */
.L_x_45994:
        /* <DEDUP_REMOVED lines=21> */
.L_x_46003:
[----:B------:R-:W-:Y:S05]  /*7430*/  BSYNC B1 ;  /* 0x0000000000017941 */ /* 0x000fea0003800000 */
.L_x_46002:
[----:B------:R-:W-:Y:S01]  /*7440*/  LEA R5, R0, 0x37800000, 0x17 ;  /* 0x3780000000057811 */ /* 0x000fe200078eb8ff */
[----:B------:R-:W-:-:S05]  /*7450*/  IMAD.SHL.U32 R0, R3, 0x200000, RZ ;  /* 0x0020000003007824 */ /* 0x000fca00078e00ff */
[----:B------:R-:W-:-:S07]  /*7460*/  LOP3.LUT R0, R5, R0, R6, 0xfe, !PT ;  /* 0x0000000005007212 */ /* 0x000fce00078efe06 */
.L_x_46001:
[----:B------:R-:W-:Y:S05]  /*7470*/  BSYNC B0 ;  /* 0x0000000000007941 */ /* 0x000fea0003800000 */
.L_x_46000:
[----:B------:R-:W0:Y:S02]  /*7480*/  F2I.FTZ.TRUNC.NTZ R0, R0 ;  /* 0x0000000000007305 */ /* 0x000e24000021f100 */
[----:B0-----:R-:W-:Y:S01]  /*7490*/  PRMT R19, R0, 0x7610, R19 ;  /* 0x0000761000137816 */ /* 0x001fe20000000013 */
[----:B------:R-:W-:Y:S06]  /*74a0*/  BRA `(.L_x_45943) ;  /* 0x0000000000987947 */ /* 0x000fec0003800000 */
.L_x_45993:
        /* <DEDUP_REMOVED lines=14> */
.L_x_46007:
[----:B------:R-:W-:Y:S05]  /*7590*/  BSYNC B0 ;  /* 0x0000000000007941 */ /* 0x000fea0003800000 */
.L_x_46006:
[----:B------:R-:W0:Y:S02]  /*75a0*/  F2I.FTZ.TRUNC.NTZ R0, R0 ;  /* 0x0000000000007305 */ /* 0x000e24000021f100 */
[----:B0-----:R-:W-:Y:S01]  /*75b0*/  PRMT R19, R0, 0x7610, R19 ;  /* 0x0000761000137816 */ /* 0x001fe20000000013 */
[----:B------:R-:W-:Y:S06]  /*75c0*/  BRA `(.L_x_45943) ;  /* 0x0000000000507947 */ /* 0x000fec0003800000 */
.L_x_45981:
        /* <DEDUP_REMOVED lines=16> */
.L_x_46008:
[----:B------:R-:W-:Y:S05]  /*76d0*/  BRA `(.L_x_45943) ;  /* 0x00000000000c7947 */ /* 0x000fea0003800000 */
.L_x_46005:
[----:B------:R0:W5:Y:S01]  /*76e0*/  LDG.E.U16 R19, desc[UR36][R4.64] ;  /* 0x0000002404137981 */ /* 0x000162000c1e1500 */
[----:B------:R-:W-:Y:S05]  /*76f0*/  BRA `(.L_x_45943) ;  /* 0x0000000000047947 */ /* 0x000fea0003800000 */
.L_x_46004:
[----:B------:R0:W5:Y:S02]  /*7700*/  LDG.E.U16 R19, desc[UR36][R4.64] ;  /* 0x0000002404137981 */ /* 0x000164000c1e1500 */
.L_x_45943:
[----:B------:R-:W-:Y:S05]  /*7710*/  BSYNC B6 ;  /* 0x0000000000067941 */ /* 0x000fea0003800000 */
.L_x_45942:
        /* <DEDUP_REMOVED lines=34> */
[----:B------:R-:W-:-:S04]  /*7940*/  @!P0 LOP3.LUT R4, RZ, R0, RZ, 0x33, !PT ;  /* 0x00000000ff048212 */ /* 0x000fc800078e33ff */
[----:B------:R-:W-:-:S04]  /*7950*/  LOP3.LUT R0, R22, R4, RZ, 0x3c, !PT ;  /* 0x0000000416007212 */ /* 0x000fc800078e3cff */
[----:B------:R-:W-:Y:S02]  /*7960*/  PRMT R3, R0, 0x9910, RZ ;  /* 0x0000991000037816 */ /* 0x000fe400000000ff */
[----:B------:R-:W-:Y:S02]  /*7970*/  PRMT R0, R4, 0x9910, RZ ;  /* 0x0000991004007816 */ /* 0x000fe400000000ff */
[----:B------:R-:W-:-:S04]  /*7980*/  ISETP.GT.AND P0, PT, R3, -0x1, PT ;  /* 0xffffffff0300780c */ /* 0x000fc80003f04270 */
[----:B------:R-:W-:-:S04]  /*7990*/  ISETP.EQ.OR P0, PT, R0, RZ, P0 ;  /* 0x000000ff0000720c */ /* 0x000fc80000702670 */
[----:B------:R-:W-:-:S05]  /*79a0*/  SEL R3, R22, RZ, !P0 ;  /* 0x000000ff16037207 */ /* 0x000fca0004000000 */
[----:B------:R-:W-:-:S07]  /*79b0*/  IMAD.IADD R0, R4, 0x1, R3 ;  /* 0x0000000104007824 */ /* 0x000fce00078e0203 */
.L_x_46010:
[----:B------:R-:W-:Y:S05]  /*79c0*/  BSYNC B0 ;  /* 0x0000000000007941 */ /* 0x000fea0003800000 */
.L_x_46009:
        /* <DEDUP_REMOVED lines=33> */
.L_x_46012:
[----:B------:R-:W-:Y:S05]  /*7be0*/  BSYNC B0 ;  /* 0x0000000000007941 */ /* 0x000fea0003800000 */
.L_x_46011:
        /* <DEDUP_REMOVED lines=33> */
.L_x_46014:
[----:B------:R-:W-:Y:S05]  /*7e00*/  BSYNC B0 ;  /* 0x0000000000007941 */ /* 0x000fea0003800000 */
.L_x_46013:
        /* <DEDUP_REMOVED lines=33> */
.L_x_46016:
[----:B------:R-:W-:Y:S05]  /*8020*/  BSYNC B0 ;  /* 0x0000000000007941 */ /* 0x000fea0003800000 */
.L_x_46015:
        /* <DEDUP_REMOVED lines=22> */
.L_x_46022:
[----:B------:R0:W-:Y:S01]  /*8190*/  STG.E.U8 desc[UR36][R8.64], R0 ;  /* 0x0000000008007986 */ /* 0x0001e2000c101124 */
[----:B------:R-:W-:Y:S01]  /*81a0*/  IMAD.MOV.U32 R25, RZ, RZ, R23 ;  /* 0x000000ffff197224 */ /* 0x000fe200078e0017 */
[----:B------:R-:W-:Y:S06]  /*81b0*/  BRA `(.L_x_46018) ;  /* 0x0000000c00bc7947 */ /* 0x000fec0003800000 */
.L_x_46021:
        /* <DEDUP_REMOVED lines=12> */
.L_x_46025:
[----:B------:R-:W-:Y:S01]  /*8280*/  PRMT R3, R0, 0x9910, RZ ;  /* 0x0000991000037816 */ /* 0x000fe200000000ff */
[----:B------:R-:W-:-:S04]  /*8290*/  IMAD.MOV.U32 R25, RZ, RZ, R23 ;  /* 0x000000ffff197224 */ /* 0x000fc800078e0017 */
[----:B------:R0:W-:Y:S01]  /*82a0*/  STG.E desc[UR36][R8.64], R3 ;  /* 0x0000000308007986 */ /* 0x0001e2000c101924 */
[----:B------:R-:W-:Y:S05]  /*82b0*/  BRA `(.L_x_46018) ;  /* 0x0000000c007c7947 */ /* 0x000fea0003800000 */
.L_x_46024:
[----:B------:R0:W-:Y:S01]  /*82c0*/  STG.E.U16 desc[UR36][R8.64], R0 ;  /* 0x0000000008007986 */ /* 0x0001e2000c101524 */
[----:B------:R-:W-:Y:S01]  /*82d0*/  IMAD.MOV.U32 R25, RZ, RZ, R23 ;  /* 0x000000ffff197224 */ /* 0x000fe200078e0017 */
[----:B------:R-:W-:Y:S06]  /*82e0*/  BRA `(.L_x_46018) ;  /* 0x0000000c00707947 */ /* 0x000fec0003800000 */
.L_x_46020:
        /* <DEDUP_REMOVED lines=10> */
.L_x_46027:
[----:B------:R-:W0:Y:S01]  /*8390*/  I2F.S16 R3, R0 ;  /* 0x0000000000037306 */ /* 0x000e220000101400 */
[----:B------:R-:W-:Y:S01]  /*83a0*/  IMAD.MOV.U32 R25, RZ, RZ, R23 ;  /* 0x000000ffff197224 */ /* 0x000fe200078e0017 */
[----:B0-----:R-:W-:-:S05]  /*83b0*/  F2FP.F16.F32.PACK_AB R3, RZ, R3 ;  /* 0x00000003ff03723e */ /* 0x001fca00000000ff */
[----:B------:R0:W-:Y:S01]  /*83c0*/  STG.E.U16 desc[UR36][R8.64], R3 ;  /* 0x0000000308007986 */ /* 0x0001e2000c101524 */
[----:B------:R-:W-:Y:S05]  /*83d0*/  BRA `(.L_x_46018) ;  /* 0x0000000c00347947 */ /* 0x000fea0003800000 */
.L_x_46026:
        /* <DEDUP_REMOVED lines=11> */
.L_x_46029:
[----:B------:R-:W0:Y:S01]  /*8490*/  I2F.S16 R0, R0 ;  /* 0x0000000000007306 */ /* 0x000e220000101400 */
[----:B------:R-:W-:Y:S01]  /*84a0*/  IMAD.MOV.U32 R25, RZ, RZ, R23 ;  /* 0x000000ffff197224 */ /* 0x000fe200078e0017 */
[----:B0-----:R-:W-:-:S04]  /*84b0*/  F2FP.F16.F32.PACK_AB R3, RZ, R0 ;  /* 0x00000000ff03723e */ /* 0x001fc800000000ff */
[----:B------:R-:W-:-:S05]  /*84c0*/  PRMT R3, R3, 0x5410, RZ ;  /* 0x0000541003037816 */ /* 0x000fca00000000ff */
[----:B------:R0:W-:Y:S01]  /*84d0*/  STG.E desc[UR36][R8.64], R3 ;  /* 0x0000000308007986 */ /* 0x0001e2000c101924 */
[----:B------:R-:W-:Y:S05]  /*84e0*/  BRA `(.L_x_46018) ;  /* 0x0000000800f07947 */ /* 0x000fea0003800000 */
.L_x_46028:
[----:B------:R-:W0:Y:S01]  /*84f0*/  I2F.F64.S16 R4, R0 ;  /* 0x0000000000047312 */ /* 0x000e220000101c00 */
[----:B------:R-:W-:Y:S01]  /*8500*/  IMAD.MOV.U32 R25, RZ, RZ, R23 ;  /* 0x000000ffff197224 */ /* 0x000fe200078e0017 */
[----:B0-----:R0:W-:Y:S01]  /*8510*/  STG.E.64 desc[UR36][R8.64], R4 ;  /* 0x0000000408007986 */ /* 0x0011e2000c101b24 */
[----:B------:R-:W-:Y:S05]  /*8520*/  BRA `(.L_x_46018) ;  /* 0x0000000800e07947 */ /* 0x000fea0003800000 */
.L_x_46019:
        /* <DEDUP_REMOVED lines=14> */
.L_x_46032:
[----:B------:R-:W0:Y:S01]  /*8610*/  I2F.F64.S16 R4, R0 ;  /* 0x0000000000047312 */ /* 0x000e220000101c00 */
[----:B------:R-:W-:Y:S01]  /*8620*/  CS2R R6, SRZ ;  /* 0x0000000000067805 */ /* 0x000fe2000001ff00 */
[----:B------:R-:W-:-:S04]  /*8630*/  IMAD.MOV.U32 R25, RZ, RZ, R23 ;  /* 0x000000ffff197224 */ /* 0x000fc800078e0017 */
[----:B0-----:R0:W-:Y:S01]  /*8640*/  STG.E.128 desc[UR36][R8.64], R4 ;  /* 0x0000000408007986 */ /* 0x0011e2000c101d24 */
[----:B------:R-:W-:Y:S05]  /*8650*/  BRA `(.L_x_46018) ;  /* 0x0000000800947947 */ /* 0x000fea0003800000 */
.L_x_46031:
        /* <DEDUP_REMOVED lines=21> */
.L_x_46036:
[----:B------:R-:W-:Y:S05]  /*87b0*/  BSYNC B0 ;  /* 0x0000000000007941 */ /* 0x000fea0003800000 */
.L_x_46035:
[----:B------:R-:W-:Y:S01]  /*87c0*/  LOP3.LUT R3, R3, R4, RZ, 0xfc, !PT ;  /* 0x0000000403037212 */ /* 0x000fe200078efcff */
[----:B------:R-:W-:-:S04]  /*87d0*/  IMAD.MOV.U32 R25, RZ, RZ, R23 ;  /* 0x000000ffff197224 */ /* 0x000fc800078e0017 */
[----:B------:R3:W-:Y:S01]  /*87e0*/  STG.E.U8 desc[UR36][R8.64], R3 ;  /* 0x0000000308007986 */ /* 0x0007e2000c101124 */
[----:B------:R-:W-:Y:S05]  /*87f0*/  BRA `(.L_x_46018) ;  /* 0x00000008002c7947 */ /* 0x000fea0003800000 */
.L_x_46034:
        /* <DEDUP_REMOVED lines=13> */
.L_x_46038:
[----:B------:R-:W-:Y:S01]  /*88d0*/  IMAD.MOV.U32 R0, RZ, RZ, 0x7f ;  /* 0x0000007fff007424 */ /* 0x000fe200078e00ff */
[----:B------:R-:W-:-:S04]  /*88e0*/  ISETP.GT.U32.AND P0, PT, R3, 0x7f800000, PT ;  /* 0x7f8000000300780c */ /* 0x000fc80003f04070 */
[----:B------:R-:W-:-:S09]  /*88f0*/  SEL R0, R0, 0x7c, P0 ;  /* 0x0000007c00007807 */ /* 0x000fd20000000000 */
.L_x_46039:
[----:B------:R-:W-:Y:S05]  /*8900*/  BSYNC B0 ;  /* 0x0000000000007941 */ /* 0x000fea0003800000 */
.L_x_46037:
[----:B------:R-:W-:Y:S01]  /*8910*/  LOP3.LUT R3, R5, 0x80000000, RZ, 0xc0, !PT ;  /* 0x8000000005037812 */ /* 0x000fe200078ec0ff */
[----:B------:R-:W-:-:S03]  /*8920*/  IMAD.MOV.U32 R25, RZ, RZ, R23 ;  /* 0x000000ffff197224 */ /* 0x000fc600078e0017 */
[----:B------:R-:W-:-:S04]  /*8930*/  SHF.R.U32.HI R3, RZ, 0x18, R3 ;  /* 0x00000018ff037819 */ /* 0x000fc80000011603 */
[----:B------:R-:W-:-:S05]  /*8940*/  LOP3.LUT R3, R0, R3, RZ, 0xfc, !PT ;  /* 0x0000000300037212 */ /* 0x000fca00078efcff */
[----:B------:R4:W-:Y:S01]  /*8950*/  STG.E.U8 desc[UR36][R8.64], R3 ;  /* 0x0000000308007986 */ /* 0x0009e2000c101124 */
[----:B------:R-:W-:Y:S05]  /*8960*/  BRA `(.L_x_46018) ;  /* 0x0000000400d07947 */ /* 0x000fea0003800000 */
.L_x_46033:
[----:B------:R-:W0:Y:S01]  /*8970*/  I2F.S16 R3, R0 ;  /* 0x0000000000037306 */ /* 0x000e220000101400 */
[----:B------:R-:W-:Y:S01]  /*8980*/  IMAD.MOV.U32 R25, RZ, RZ, R23 ;  /* 0x000000ffff197224 */ /* 0x000fe200078e0017 */
[----:B0-----:R-:W-:-:S05]  /*8990*/  F2FP.BF16.F32.PACK_AB R3, RZ, R3 ;  /* 0x00000003ff03723e */ /* 0x001fca00000010ff */
[----:B------:R2:W-:Y:S01]  /*89a0*/  STG.E.U16 desc[UR36][R8.64], R3 ;  /* 0x0000000308007986 */ /* 0x0005e2000c101524 */
[----:B------:R-:W-:Y:S05]  /*89b0*/  BRA `(.L_x_46018) ;  /* 0x0000000400bc7947 */ /* 0x000fea0003800000 */
.L_x_46030:
        /* <DEDUP_REMOVED lines=11> */
.L_x_46042:
        /* <DEDUP_REMOVED lines=17> */
.L_x_46045:
[----:B------:R-:W-:-:S04]  /*8b80*/  LOP3.LUT R3, R5, 0x80000000, RZ, 0xc0, !PT ;  /* 0x8000000005037812 */ /* 0x000fc800078ec0ff */
[----:B------:R-:W-:-:S04]  /*8b90*/  SHF.R.U32.HI R3, RZ, 0x18, R3 ;  /* 0x00000018ff037819 */ /* 0x000fc80000011603 */
[----:B------:R-:W-:-:S04]  /*8ba0*/  LOP3.LUT R0, R0, R3, RZ, 0xfc, !PT ;  /* 0x0000000300007212 */ /* 0x000fc800078efcff */
[----:B------:R-:W-:-:S07]  /*8bb0*/  PRMT R4, R0, 0x7610, R4 ;  /* 0x0000761000047816 */ /* 0x000fce0000000004 */
.L_x_46044:
[----:B------:R-:W-:Y:S05]  /*8bc0*/  BSYNC B0 ;  /* 0x0000000000007941 */ /* 0x000fea0003800000 */
.L_x_46043:
[----:B------:R0:W-:Y:S01]  /*8bd0*/  STG.E.U8 desc[UR36][R8.64], R4 ;  /* 0x0000000408007986 */ /* 0x0001e2000c101124 */
[----:B------:R-:W-:Y:S01]  /*8be0*/  IMAD.MOV.U32 R25, RZ, RZ, R23 ;  /* 0x000000ffff197224 */ /* 0x000fe200078e0017 */
[----:B------:R-:W-:Y:S06]  /*8bf0*/  BRA `(.L_x_46018) ;  /* 0x00000004002c7947 */ /* 0x000fec0003800000 */
.L_x_46041:
        /* <DEDUP_REMOVED lines=17> */
.L_x_46048:
[----:B------:R-:W-:-:S04]  /*8d10*/  LOP3.LUT R3, R5, 0x80000000, RZ, 0xc0, !PT ;  /* 0x8000000005037812 */ /* 0x000fc800078ec0ff */
[----:B------:R-:W-:-:S04]  /*8d20*/  SHF.R.U32.HI R3, RZ, 0x18, R3 ;  /* 0x00000018ff037819 */ /* 0x000fc80000011603 */
[----:B------:R-:W-:-:S04]  /*8d30*/  LOP3.LUT R0, R0, R3, RZ, 0xfc, !PT ;  /* 0x0000000300007212 */ /* 0x000fc800078efcff */
[----:B------:R-:W-:-:S07]  /*8d40*/  PRMT R4, R0, 0x7610, R4 ;  /* 0x0000761000047816 */ /* 0x000fce0000000004 */
.L_x_46047:
[----:B------:R-:W-:Y:S05]  /*8d50*/  BSYNC B0 ;  /* 0x0000000000007941 */ /* 0x000fea0003800000 */
.L_x_46046:
[----:B------:R0:W-:Y:S01]  /*8d60*/  STG.E.U8 desc[UR36][R8.64], R4 ;  /* 0x0000000408007986 */ /* 0x0001e2000c101124 */
[----:B------:R-:W-:Y:S01]  /*8d70*/  IMAD.MOV.U32 R25, RZ, RZ, R23 ;  /* 0x000000ffff197224 */ /* 0x000fe200078e0017 */
[----:B------:R-:W-:Y:S06]  /*8d80*/  BRA `(.L_x_46018) ;  /* 0x0000000000c87947 */ /* 0x000fec0003800000 */
.L_x_46040:
        /* <DEDUP_REMOVED lines=23> */
.L_x_46023:
        /* <DEDUP_REMOVED lines=16> */
.L_x_46051:
[----:B------:R-:W-:Y:S01]  /*9000*/  IMAD.MOV.U32 R25, RZ, RZ, R23 ;  /* 0x000000ffff197224 */ /* 0x000fe200078e0017 */
[----:B------:R-:W-:Y:S06]  /*9010*/  BRA `(.L_x_46018) ;  /* 0x0000000000247947 */ /* 0x000fec0003800000 */
.L_x_46050:
[----:B------:R-:W-:Y:S01]  /*9020*/  PRMT R0, R0, 0x9910, RZ ;  /* 0x0000991000007816 */ /* 0x000fe200000000ff */
[----:B------:R-:W-:-:S04]  /*9030*/  IMAD.MOV.U32 R25, RZ, RZ, R23 ;  /* 0x000000ffff197224 */ /* 0x000fc800078e0017 */
[----:B------:R-:W-:-:S05]  /*9040*/  IMAD.MOV.U32 R4, RZ, RZ, R0 ;  /* 0x000000ffff047224 */ /* 0x000fca00078e0000 */
[----:B------:R-:W-:-:S05]  /*9050*/  SHF.R.S32.HI R5, RZ, 0x1f, R4 ;  /* 0x0000001fff057819 */ /* 0x000fca0000011404 */
[----:B------:R0:W-:Y:S01]  /*9060*/  STG.E.64 desc[UR36][R8.64], R4 ;  /* 0x0000000408007986 */ /* 0x0001e2000c101b24 */
[----:B------:R-:W-:Y:S05]  /*9070*/  BRA `(.L_x_46018) ;  /* 0x00000000000c7947 */ /* 0x000fea0003800000 */
.L_x_46049:
[----:B------:R-:W-:Y:S01]  /*9080*/  PRMT R3, R0, 0x9910, RZ ;  /* 0x0000991000037816 */ /* 0x000fe200000000ff */
[----:B------:R-:W-:-:S04]  /*9090*/  IMAD.MOV.U32 R25, RZ, RZ, R23 ;  /* 0x000000ffff197224 */ /* 0x000fc800078e0017 */
[----:B------:R0:W-:Y:S03]  /*90a0*/  STG.E desc[UR36][R8.64], R3 ;  /* 0x0000000308007986 */ /* 0x0001e6000c101924 */
.L_x_46018:
[----:B------:R-:W-:Y:S05]  /*90b0*/  BSYNC B6 ;  /* 0x0000000000067941 */ /* 0x000fea0003800000 */
.L_x_46017:
        /* <DEDUP_REMOVED lines=23> */
.L_x_46057:
[----:B-----5:R0:W-:Y:S01]  /*9230*/  STG.E.U8 desc[UR36][R8.64], R22 ;  /* 0x0000001608007986 */ /* 0x0201e2000c101124 */
[----:B------:R-:W-:Y:S05]  /*9240*/  BRA `(.L_x_46059) ;  /* 0x0000000c00647947 */ /* 0x000fea0003800000 */
.L_x_46056:
        /* <DEDUP_REMOVED lines=10> */
.L_x_46061:
[----:B-----5:R-:W-:-:S05]  /*92f0*/  PRMT R3, R22, 0x9910, RZ ;  /* 0x0000991016037816 */ /* 0x020fca00000000ff */
[----:B------:R0:W-:Y:S01]  /*9300*/  STG.E desc[UR36][R8.64], R3 ;  /* 0x0000000308007986 */ /* 0x0001e2000c101924 */
[----:B------:R-:W-:Y:S05]  /*9310*/  BRA `(.L_x_46059) ;  /* 0x0000000c00307947 */ /* 0x000fea0003800000 */
.L_x_46060:
[----:B-----5:R0:W-:Y:S01]  /*9320*/  STG.E.U16 desc[UR36][R8.64], R22 ;  /* 0x0000001608007986 */ /* 0x0201e2000c101524 */
[----:B------:R-:W-:Y:S05]  /*9330*/  BRA `(.L_x_46059) ;  /* 0x0000000c00287947 */ /* 0x000fea0003800000 */
.L_x_46055:
        /* <DEDUP_REMOVED lines=9> */
.L_x_46063:
[----:B-----5:R-:W0:Y:S02]  /*93d0*/  I2F.S16 R0, R22 ;  /* 0x0000001600007306 */ /* 0x020e240000101400 */
[----:B0-----:R-:W-:-:S05]  /*93e0*/  F2FP.F16.F32.PACK_AB R0, RZ, R0 ;  /* 0x00000000ff00723e */ /* 0x001fca00000000ff */
[----:B------:R0:W-:Y:S01]  /*93f0*/  STG.E.U16 desc[UR36][R8.64], R0 ;  /* 0x0000000008007986 */ /* 0x0001e2000c101524 */
[----:B------:R-:W-:Y:S05]  /*9400*/  BRA `(.L_x_46059) ;  /* 0x0000000800f47947 */ /* 0x000fea0003800000 */
.L_x_46062:
        /* <DEDUP_REMOVED lines=10> */
.L_x_46065:
[----:B-----5:R-:W0:Y:S02]  /*94b0*/  I2F.S16 R22, R22 ;  /* 0x0000001600167306 */ /* 0x020e240000101400 */
[----:B0-----:R-:W-:-:S04]  /*94c0*/  F2FP.F16.F32.PACK_AB R3, RZ, R22 ;  /* 0x00000016ff03723e */ /* 0x001fc800000000ff */
[----:B------:R-:W-:-:S05]  /*94d0*/  PRMT R3, R3, 0x5410, RZ ;  /* 0x0000541003037816 */ /* 0x000fca00000000ff */
[----:B------:R0:W-:Y:S01]  /*94e0*/  STG.E desc[UR36][R8.64], R3 ;  /* 0x0000000308007986 */ /* 0x0001e2000c101924 */
[----:B------:R-:W-:Y:S05]  /*94f0*/  BRA `(.L_x_46059) ;  /* 0x0000000800b87947 */ /* 0x000fea0003800000 */
.L_x_46064:
[----:B-----5:R-:W0:Y:S02]  /*9500*/  I2F.F64.S16 R22, R22 ;  /* 0x0000001600167312 */ /* 0x020e240000101c00 */
[----:B0-----:R0:W-:Y:S01]  /*9510*/  STG.E.64 desc[UR36][R8.64], R22 ;  /* 0x0000001608007986 */ /* 0x0011e2000c101b24 */
[----:B------:R-:W-:Y:S05]  /*9520*/  BRA `(.L_x_46059) ;  /* 0x0000000800ac7947 */ /* 0x000fea0003800000 */
.L_x_46054:
        /* <DEDUP_REMOVED lines=13> */
.L_x_46068:
[----:B-----5:R-:W0:Y:S01]  /*9600*/  I2F.F64.S16 R4, R22 ;  /* 0x0000001600047312 */ /* 0x020e220000101c00 */
[----:B------:R-:W-:-:S05]  /*9610*/  CS2R R6, SRZ ;  /* 0x0000000000067805 */ /* 0x000fca000001ff00 */
[----:B0-----:R0:W-:Y:S01]  /*9620*/  STG.E.128 desc[UR36][R8.64], R4 ;  /* 0x0000000408007986 */ /* 0x0011e2000c101d24 */
[----:B------:R-:W-:Y:S05]  /*9630*/  BRA `(.L_x_46059) ;  /* 0x0000000800687947 */ /* 0x000fea0003800000 */
.L_x_46067:
        /* <DEDUP_REMOVED lines=21> */
.L_x_46072:
[----:B------:R-:W-:Y:S05]  /*9790*/  BSYNC B0 ;  /* 0x0000000000007941 */ /* 0x000fea0003800000 */
.L_x_46071:
[----:B------:R-:W-:-:S05]  /*97a0*/  LOP3.LUT R5, R0, R5, RZ, 0xfc, !PT ;  /* 0x0000000500057212 */ /* 0x000fca00078efcff */
[----:B------:R3:W-:Y:S01]  /*97b0*/  STG.E.U8 desc[UR36][R8.64], R5 ;  /* 0x0000000508007986 */ /* 0x0007e2000c101124 */
[----:B------:R-:W-:Y:S05]  /*97c0*/  BRA `(.L_x_46059) ;  /* 0x0000000800047947 */ /* 0x000fea0003800000 */
.L_x_46070:
        /* <DEDUP_REMOVED lines=13> */
.L_x_46074:
[----:B------:R-:W-:Y:S01]  /*98a0*/  IMAD.MOV.U32 R0, RZ, RZ, 0x7f ;  /* 0x0000007fff007424 */ /* 0x000fe200078e00ff */
[----:B------:R-:W-:-:S04]  /*98b0*/  ISETP.GT.U32.AND P0, PT, R3, 0x7f800000, PT ;  /* 0x7f8000000300780c */ /* 0x000fc80003f04070 */
[----:B------:R-:W-:-:S09]  /*98c0*/  SEL R0, R0, 0x7c, P0 ;  /* 0x0000007c00007807 */ /* 0x000fd20000000000 */
.L_x_46075:
[----:B------:R-:W-:Y:S05]  /*98d0*/  BSYNC B0 ;  /* 0x0000000000007941 */ /* 0x000fea0003800000 */
.L_x_46073:
[----:B------:R-:W-:-:S04]  /*98e0*/  LOP3.LUT R3, R5, 0x80000000, RZ, 0xc0, !PT ;  /* 0x8000000005037812 */ /* 0x000fc800078ec0ff */
[----:B------:R-:W-:-:S04]  /*98f0*/  SHF.R.U32.HI R3, RZ, 0x18, R3 ;  /* 0x00000018ff037819 */ /* 0x000fc80000011603 */
[----:B------:R-:W-:-:S05]  /*9900*/  LOP3.LUT R3, R0, R3, RZ, 0xfc, !PT ;  /* 0x0000000300037212 */ /* 0x000fca00078efcff */
[----:B------:R4:W-:Y:S01]  /*9910*/  STG.E.U8 desc[UR36][R8.64], R3 ;  /* 0x0000000308007986 */ /* 0x0009e2000c101124 */
[----:B------:R-:W-:Y:S05]  /*9920*/  BRA `(.L_x_46059) ;  /* 0x0000000400ac7947 */ /* 0x000fea0003800000 */
.L_x_46069:
[----:B-----5:R-:W0:Y:S02]  /*9930*/  I2F.S16 R0, R22 ;  /* 0x0000001600007306 */ /* 0x020e240000101400 */
[----:B0-----:R-:W-:-:S05]  /*9940*/  F2FP.BF16.F32.PACK_AB R0, RZ, R0 ;  /* 0x00000000ff00723e */ /* 0x001fca00000010ff */
[----:B------:R2:W-:Y:S01]  /*9950*/  STG.E.U16 desc[UR36][R8.64], R0 ;  /* 0x0000000008007986 */ /* 0x0005e2000c101524 */
[----:B------:R-:W-:Y:S05]  /*9960*/  BRA `(.L_x_46059) ;  /* 0x00000004009c7947 */ /* 0x000fea0003800000 */
.L_x_46066:
        /* <DEDUP_REMOVED lines=10> */
.L_x_46078:
        /* <DEDUP_REMOVED lines=17> */
.L_x_46081:
[----:B------:R-:W-:-:S04]  /*9b20*/  LOP3.LUT R3, R5, 0x80000000, RZ, 0xc0, !PT ;  /* 0x8000000005037812 */ /* 0x000fc800078ec0ff */
[----:B------:R-:W-:-:S04]  /*9b30*/  SHF.R.U32.HI R3, RZ, 0x18, R3 ;  /* 0x00000018ff037819 */ /* 0x000fc80000011603 */
[----:B------:R-:W-:-:S04]  /*9b40*/  LOP3.LUT R0, R0, R3, RZ, 0xfc, !PT ;  /* 0x0000000300007212 */ /* 0x000fc800078efcff */
[----:B------:R-:W-:-:S07]  /*9b50*/  PRMT R4, R0, 0x7610, R4 ;  /* 0x0000761000047816 */ /* 0x000fce0000000004 */
.L_x_46080:
[----:B------:R-:W-:Y:S05]  /*9b60*/  BSYNC B0 ;  /* 0x0000000000007941 */ /* 0x000fea0003800000 */
.L_x_46079:
[----:B------:R0:W-:Y:S01]  /*9b70*/  STG.E.U8 desc[UR36][R8.64], R4 ;  /* 0x0000000408007986 */ /* 0x0001e2000c101124 */
[----:B------:R-:W-:Y:S05]  /*9b80*/  BRA `(.L_x_46059) ;  /* 0x0000000400147947 */ /* 0x000fea0003800000 */
.L_x_46077:
        /* <DEDUP_REMOVED lines=17> */
.L_x_46084:
[----:B------:R-:W-:-:S04]  /*9ca0*/  LOP3.LUT R3, R5, 0x80000000, RZ, 0xc0, !PT ;  /* 0x8000000005037812 */ /* 0x000fc800078ec0ff */
[----:B------:R-:W-:-:S04]  /*9cb0*/  SHF.R.U32.HI R3, RZ, 0x18, R3 ;  /* 0x00000018ff037819 */ /* 0x000fc80000011603 */
[----:B------:R-:W-:-:S04]  /*9cc0*/  LOP3.LUT R0, R0, R3, RZ, 0xfc, !PT ;  /* 0x0000000300007212 */ /* 0x000fc800078efcff */
[----:B------:R-:W-:-:S07]  /*9cd0*/  PRMT R4, R0, 0x7610, R4 ;  /* 0x0000761000047816 */ /* 0x000fce0000000004 */
.L_x_46083:
[----:B------:R-:W-:Y:S05]  /*9ce0*/  BSYNC B0 ;  /* 0x0000000000007941 */ /* 0x000fea0003800000 */
.L_x_46082:
[----:B------:R0:W-:Y:S01]  /*9cf0*/  STG.E.U8 desc[UR36][R8.64], R4 ;  /* 0x0000000408007986 */ /* 0x0001e2000c101124 */
[----:B------:R-:W-:Y:S05]  /*9d00*/  BRA `(.L_x_46059) ;  /* 0x0000000000b47947 */ /* 0x000fea0003800000 */
.L_x_46076:
        /* <DEDUP_REMOVED lines=22> */
.L_x_46058:
        /* <DEDUP_REMOVED lines=16> */
.L_x_46087:
[----:B------:R-:W-:Y:S05]  /*9f70*/  BRA `(.L_x_46059) ;  /* 0x0000000000187947 */ /* 0x000fea0003800000 */
.L_x_46086:
[----:B-----5:R-:W-:-:S04]  /*9f80*/  PRMT R4, R22, 0x9910, RZ ;  /* 0x0000991016047816 */ /* 0x020fc800000000ff */
[----:B------:R-:W-:-:S05]  /*9f90*/  SHF.R.S32.HI R5, RZ, 0x1f, R4 ;  /* 0x0000001fff057819 */ /* 0x000fca0000011404 */
[----:B------:R0:W-:Y:S01]  /*9fa0*/  STG.E.64 desc[UR36][R8.64], R4 ;  /* 0x0000000408007986 */ /* 0x0001e2000c101b24 */
[----:B------:R-:W-:Y:S05]  /*9fb0*/  BRA `(.L_x_46059) ;  /* 0x0000000000087947 */ /* 0x000fea0003800000 */
.L_x_46085:
[----:B-----5:R-:W-:-:S05]  /*9fc0*/  PRMT R3, R22, 0x9910, RZ ;  /* 0x0000991016037816 */ /* 0x020fca00000000ff */
[----:B------:R0:W-:Y:S02]  /*9fd0*/  STG.E desc[UR36][R8.64], R3 ;  /* 0x0000000308007986 */ /* 0x0001e4000c101924 */
.L_x_46059:
        /* <DEDUP_REMOVED lines=23> */
.L_x_46091:
[----:B------:R0:W-:Y:S01]  /*a150*/  STG.E.U8 desc[UR36][R8.64], R18 ;  /* 0x0000001208007986 */ /* 0x0001e2000c101124 */
[----:B------:R-:W-:Y:S05]  /*a160*/  BRA `(.L_x_46093) ;  /* 0x0000000c00647947 */ /* 0x000fea0003800000 */
.L_x_46090:
        /* <DEDUP_REMOVED lines=10> */
.L_x_46095:
[----:B------:R-:W-:-:S05]  /*a210*/  PRMT R3, R18, 0x9910, RZ ;  /* 0x0000991012037816 */ /* 0x000fca00000000ff */
[----:B------:R0:W-:Y:S01]  /*a220*/  STG.E desc[UR36][R8.64], R3 ;  /* 0x0000000308007986 */ /* 0x0001e2000c101924 */
[----:B------:R-:W-:Y:S05]  /*a230*/  BRA `(.L_x_46093) ;  /* 0x0000000c00307947 */ /* 0x000fea0003800000 */
.L_x_46094:
[----:B------:R0:W-:Y:S01]  /*a240*/  STG.E.U16 desc[UR36][R8.64], R18 ;  /* 0x0000001208007986 */ /* 0x0001e2000c101524 */
[----:B------:R-:W-:Y:S05]  /*a250*/  BRA `(.L_x_46093) ;  /* 0x0000000c00287947 */ /* 0x000fea0003800000 */
.L_x_46089:
        /* <DEDUP_REMOVED lines=9> */
.L_x_46097:
[----:B------:R-:W0:Y:S02]  /*a2f0*/  I2F.S16 R0, R18 ;  /* 0x0000001200007306 */ /* 0x000e240000101400 */
[----:B0-----:R-:W-:-:S05]  /*a300*/  F2FP.F16.F32.PACK_AB R0, RZ, R0 ;  /* 0x00000000ff00723e */ /* 0x001fca00000000ff */
[----:B------:R0:W-:Y:S01]  /*a310*/  STG.E.U16 desc[UR36][R8.64], R0 ;  /* 0x0000000008007986 */ /* 0x0001e2000c101524 */
[----:B------:R-:W-:Y:S05]  /*a320*/  BRA `(.L_x_46093) ;  /* 0x0000000800f47947 */ /* 0x000fea0003800000 */
.L_x_46096:
        /* <DEDUP_REMOVED lines=10> */
.L_x_46099:
[----:B------:R-:W0:Y:S02]  /*a3d0*/  I2F.S16 R18, R18 ;  /* 0x0000001200127306 */ /* 0x000e240000101400 */
[----:B0-----:R-:W-:-:S04]  /*a3e0*/  F2FP.F16.F32.PACK_AB R3, RZ, R18 ;  /* 0x00000012ff03723e */ /* 0x001fc800000000ff */
[----:B------:R-:W-:-:S05]  /*a3f0*/  PRMT R3, R3, 0x5410, RZ ;  /* 0x0000541003037816 */ /* 0x000fca00000000ff */
[----:B------:R2:W-:Y:S01]  /*a400*/  STG.E desc[UR36][R8.64], R3 ;  /* 0x0000000308007986 */ /* 0x0005e2000c101924 */
[----:B------:R-:W-:Y:S05]  /*a410*/  BRA `(.L_x_46093) ;  /* 0x0000000800b87947 */ /* 0x000fea0003800000 */
.L_x_46098:
[----:B------:R-:W0:Y:S02]  /*a420*/  I2F.F64.S16 R4, R18 ;  /* 0x0000001200047312 */ /* 0x000e240000101c00 */
[----:B0-----:R4:W-:Y:S01]  /*a430*/  STG.E.64 desc[UR36][R8.64], R4 ;  /* 0x0000000408007986 */ /* 0x0019e2000c101b24 */
[----:B------:R-:W-:Y:S05]  /*a440*/  BRA `(.L_x_46093) ;  /* 0x0000000800ac7947 */ /* 0x000fea0003800000 */
.L_x_46088:
        /* <DEDUP_REMOVED lines=13> */
.L_x_46102:
[----:B------:R-:W0:Y:S01]  /*a520*/  I2F.F64.S16 R4, R18 ;  /* 0x0000001200047312 */ /* 0x000e220000101c00 */
[----:B------:R-:W-:-:S05]  /*a530*/  CS2R R6, SRZ ;  /* 0x0000000000067805 */ /* 0x000fca000001ff00 */
[----:B0-----:R0:W-:Y:S01]  /*a540*/  STG.E.128 desc[UR36][R8.64], R4 ;  /* 0x0000000408007986 */ /* 0x0011e2000c101d24 */
[----:B------:R-:W-:Y:S05]  /*a550*/  BRA `(.L_x_46093) ;  /* 0x0000000800687947 */ /* 0x000fea0003800000 */
.L_x_46101:
        /* <DEDUP_REMOVED lines=21> */
.L_x_46106:
[----:B------:R-:W-:Y:S05]  /*a6b0*/  BSYNC B0 ;  /* 0x0000000000007941 */ /* 0x000fea0003800000 */
.L_x_46105:
[----:B------:R-:W-:-:S05]  /*a6c0*/  LOP3.LUT R5, R0, R5, RZ, 0xfc, !PT ;  /* 0x0000000500057212 */ /* 0x000fca00078efcff */
[----:B------:R0:W-:Y:S01]  /*a6d0*/  STG.E.U8 desc[UR36][R8.64], R5 ;  /* 0x0000000508007986 */ /* 0x0001e2000c101124 */
[----:B------:R-:W-:Y:S05]  /*a6e0*/  BRA `(.L_x_46093) ;  /* 0x0000000800047947 */ /* 0x000fea0003800000 */
.L_x_46104:
        /* <DEDUP_REMOVED lines=13> */
.L_x_46108:
[----:B------:R-:W-:Y:S01]  /*a7c0*/  IMAD.MOV.U32 R0, RZ, RZ, 0x7f ;  /* 0x0000007fff007424 */ /* 0x000fe200078e00ff */
[----:B------:R-:W-:-:S04]  /*a7d0*/  ISETP.GT.U32.AND P0, PT, R3, 0x7f800000, PT ;  /* 0x7f8000000300780c */ /* 0x000fc80003f04070 */
[----:B------:R-:W-:-:S09]  /*a7e0*/  SEL R0, R0, 0x7c, P0 ;  /* 0x0000007c00007807 */ /* 0x000fd20000000000 */
.L_x_46109:
[----:B------:R-:W-:Y:S05]  /*a7f0*/  BSYNC B0 ;  /* 0x0000000000007941 */ /* 0x000fea0003800000 */
.L_x_46107:
[----:B------:R-:W-:-:S04]  /*a800*/  LOP3.LUT R3, R5, 0x80000000, RZ, 0xc0, !PT ;  /* 0x8000000005037812 */ /* 0x000fc800078ec0ff */
[----:B------:R-:W-:-:S04]  /*a810*/  SHF.R.U32.HI R3, RZ, 0x18, R3 ;  /* 0x00000018ff037819 */ /* 0x000fc80000011603 */
[----:B------:R-:W-:-:S05]  /*a820*/  LOP3.LUT R3, R0, R3, RZ, 0xfc, !PT ;  /* 0x0000000300037212 */ /* 0x000fca00078efcff */
[----:B------:R0:W-:Y:S01]  /*a830*/  STG.E.U8 desc[UR36][R8.64], R3 ;  /* 0x0000000308007986 */ /* 0x0001e2000c101124 */
[----:B------:R-:W-:Y:S05]  /*a840*/  BRA `(.L_x_46093) ;  /* 0x0000000400ac7947 */ /* 0x000fea0003800000 */
.L_x_46103:
[----:B------:R-:W0:Y:S02]  /*a850*/  I2F.S16 R0, R18 ;  /* 0x0000001200007306 */ /* 0x000e240000101400 */
[----:B0-----:R-:W-:-:S05]  /*a860*/  F2FP.BF16.F32.PACK_AB R0, RZ, R0 ;  /* 0x00000000ff00723e */ /* 0x001fca00000010ff */
[----:B------:R0:W-:Y:S01]  /*a870*/  STG.E.U16 desc[UR36][R8.64], R0 ;  /* 0x0000000008007986 */ /* 0x0001e2000c101524 */
[----:B------:R-:W-:Y:S05]  /*a880*/  BRA `(.L_x_46093) ;  /* 0x00000004009c7947 */ /* 0x000fea0003800000 */
.L_x_46100:
        /* <DEDUP_REMOVED lines=10> */
.L_x_46112:
        /* <DEDUP_REMOVED lines=17> */
.L_x_46115:
[----:B------:R-:W-:-:S04]  /*aa40*/  LOP3.LUT R3, R5, 0x80000000, RZ, 0xc0, !PT ;  /* 0x8000000005037812 */ /* 0x000fc800078ec0ff */
[----:B------:R-:W-:-:S04]  /*aa50*/  SHF.R.U32.HI R3, RZ, 0x18, R3 ;  /* 0x00000018ff037819 */ /* 0x000fc80000011603 */
[----:B------:R-:W-:-:S04]  /*aa60*/  LOP3.LUT R0, R0, R3, RZ, 0xfc, !PT ;  /* 0x0000000300007212 */ /* 0x000fc800078efcff */
[----:B------:R-:W-:-:S07]  /*aa70*/  PRMT R4, R0, 0x7610, R4 ;  /* 0x0000761000047816 */ /* 0x000fce0000000004 */
.L_x_46114:
[----:B------:R-:W-:Y:S05]  /*aa80*/  BSYNC B0 ;  /* 0x0000000000007941 */ /* 0x000fea0003800000 */
.L_x_46113:
[----:B------:R0:W-:Y:S01]  /*aa90*/  STG.E.U8 desc[UR36][R8.64], R4 ;  /* 0x0000000408007986 */ /* 0x0001e2000c101124 */
[----:B------:R-:W-:Y:S05]  /*aaa0*/  BRA `(.L_x_46093) ;  /* 0x0000000400147947 */ /* 0x000fea0003800000 */
.L_x_46111:
        /* <DEDUP_REMOVED lines=17> */
.L_x_46118:
[----:B------:R-:W-:-:S04]  /*abc0*/  LOP3.LUT R3, R5, 0x80000000, RZ, 0xc0, !PT ;  /* 0x8000000005037812 */ /* 0x000fc800078ec0ff */
[----:B------:R-:W-:-:S04]  /*abd0*/  SHF.R.U32.HI R3, RZ, 0x18, R3 ;  /* 0x00000018ff037819 */ /* 0x000fc80000011603 */
[----:B------:R-:W-:-:S04]  /*abe0*/  LOP3.LUT R0, R0, R3, RZ, 0xfc, !PT ;  /* 0x0000000300007212 */ /* 0x000fc800078efcff */
[----:B------:R-:W-:-:S07]  /*abf0*/  PRMT R4, R0, 0x7610, R4 ;  /* 0x0000761000047816 */ /* 0x000fce0000000004 */
.L_x_46117:
[----:B------:R-:W-:Y:S05]  /*ac00*/  BSYNC B0 ;  /* 0x0000000000007941 */ /* 0x000fea0003800000 */
.L_x_46116:
[----:B------:R0:W-:Y:S01]  /*ac10*/  STG.E.U8 desc[UR36][R8.64], R4 ;  /* 0x0000000408007986 */ /* 0x0001e2000c101124 */
[----:B------:R-:W-:Y:S05]  /*ac20*/  BRA `(.L_x_46093) ;  /* 0x0000000000b47947 */ /* 0x000fea0003800000 */
.L_x_46110:
        /* <DEDUP_REMOVED lines=22> */
.L_x_46092:
        /* <DEDUP_REMOVED lines=16> */
.L_x_46121:
[----:B------:R-:W-:Y:S05]  /*ae90*/  BRA `(.L_x_46093) ;  /* 0x0000000000187947 */ /* 0x000fea0003800000 */
.L_x_46120:
[----:B------:R-:W-:-:S04]  /*aea0*/  PRMT R4, R18, 0x9910, RZ ;  /* 0x0000991012047816 */ /* 0x000fc800000000ff */
[----:B------:R-:W-:-:S05]  /*aeb0*/  SHF.R.S32.HI R5, RZ, 0x1f, R4 ;  /* 0x0000001fff057819 */ /* 0x000fca0000011404 */
[----:B------:R0:W-:Y:S01]  /*aec0*/  STG.E.64 desc[UR36][R8.64], R4 ;  /* 0x0000000408007986 */ /* 0x0001e2000c101b24 */
[----:B------:R-:W-:Y:S05]  /*aed0*/  BRA `(.L_x_46093) ;  /* 0x0000000000087947 */ /* 0x000fea0003800000 */
.L_x_46119:
[----:B------:R-:W-:-:S05]  /*aee0*/  PRMT R3, R18, 0x9910, RZ ;  /* 0x0000991012037816 */ /* 0x000fca00000000ff */
[----:B------:R0:W-:Y:S02]  /*aef0*/  STG.E desc[UR36][R8.64], R3 ;  /* 0x0000000308007986 */ /* 0x0001e4000c101924 */
.L_x_46093:
[----:B------:R-:W-:-:S07]  /*af00*/  VIADD R25, R25, 0x80 ;  /* 0x0000008019197836 */ /* 0x000fce0000000000 */
.L_x_46053:
[----:B------:R-:W-:Y:S05]  /*af10*/  BSYNC B6 ;  /* 0x0000000000067941 */ /* 0x000fea0003800000 */
.L_x_46052:
        /* <DEDUP_REMOVED lines=21> */
.L_x_46125:
[----:B-----5:R-:W-:Y:S01]  /*b070*/  STG.E.U8 desc[UR36][R2.64], R19 ;  /* 0x0000001302007986 */ /* 0x020fe2000c101124 */
[----:B------:R-:W-:Y:S05]  /*b080*/  EXIT ;  /* 0x000000000000794d */ /* 0x000fea0003800000 */
.L_x_46124:
        /* <DEDUP_REMOVED lines=10> */
.L_x_46128:
[----:B-----5:R-:W-:-:S05]  /*b130*/  PRMT R5, R19, 0x9910, RZ ;  /* 0x0000991013057816 */ /* 0x020fca00000000ff */
[----:B------:R-:W-:Y:S01]  /*b140*/  STG.E desc[UR36][R2.64], R5 ;  /* 0x0000000502007986 */ /* 0x000fe2000c101924 */
[----:B------:R-:W-:Y:S05]  /*b150*/  EXIT ;  /* 0x000000000000794d */ /* 0x000fea0003800000 */
.L_x_46127:
[----:B-----5:R-:W-:Y:S01]  /*b160*/  STG.E.U16 desc[UR36][R2.64], R19 ;  /* 0x0000001302007986 */ /* 0x020fe2000c101524 */
[----:B------:R-:W-:Y:S05]  /*b170*/  EXIT ;  /* 0x000000000000794d */ /* 0x000fea0003800000 */
.L_x_46123:
        /* <DEDUP_REMOVED lines=9> */
.L_x_46130:
[----:B-----5:R-:W0:Y:S02]  /*b210*/  I2F.S16 R0, R19 ;  /* 0x0000001300007306 */ /* 0x020e240000101400 */
[----:B0-----:R-:W-:-:S05]  /*b220*/  F2FP.F16.F32.PACK_AB R0, RZ, R0 ;  /* 0x00000000ff00723e */ /* 0x001fca00000000ff */
[----:B------:R-:W-:Y:S01]  /*b230*/  STG.E.U16 desc[UR36][R2.64], R0 ;  /* 0x0000000002007986 */ /* 0x000fe2000c101524 */
[----:B------:R-:W-:Y:S05]  /*b240*/  EXIT ;  /* 0x000000000000794d */ /* 0x000fea0003800000 */
.L_x_46129:
        /* <DEDUP_REMOVED lines=10> */
.L_x_46132:
[----:B-----5:R-:W0:Y:S02]  /*b2f0*/  I2F.S16 R19, R19 ;  /* 0x0000001300137306 */ /* 0x020e240000101400 */
[----:B0-----:R-:W-:-:S04]  /*b300*/  F2FP.F16.F32.PACK_AB R5, RZ, R19 ;  /* 0x00000013ff05723e */ /* 0x001fc800000000ff */
[----:B------:R-:W-:-:S05]  /*b310*/  PRMT R5, R5, 0x5410, RZ ;  /* 0x0000541005057816 */ /* 0x000fca00000000ff */
[----:B------:R-:W-:Y:S01]  /*b320*/  STG.E desc[UR36][R2.64], R5 ;  /* 0x0000000502007986 */ /* 0x000fe2000c101924 */
[----:B------:R-:W-:Y:S05]  /*b330*/  EXIT ;  /* 0x000000000000794d */ /* 0x000fea0003800000 */
.L_x_46131:
[----:B-----5:R-:W0:Y:S02]  /*b340*/  I2F.F64.S16 R4, R19 ;  /* 0x0000001300047312 */ /* 0x020e240000101c00 */
[----:B0-----:R-:W-:Y:S01]  /*b350*/  STG.E.64 desc[UR36][R2.64], R4 ;  /* 0x0000000402007986 */ /* 0x001fe2000c101b24 */
[----:B------:R-:W-:Y:S05]  /*b360*/  EXIT ;  /* 0x000000000000794d */ /* 0x000fea0003800000 */
.L_x_46122:
        /* <DEDUP_REMOVED lines=13> */
.L_x_46135:
[----:B-----5:R-:W0:Y:S01]  /*b440*/  I2F.F64.S16 R4, R19 ;  /* 0x0000001300047312 */ /* 0x020e220000101c00 */
[----:B------:R-:W-:-:S05]  /*b450*/  CS2R R6, SRZ ;  /* 0x0000000000067805 */ /* 0x000fca000001ff00 */
[----:B0-----:R-:W-:Y:S01]  /*b460*/  STG.E.128 desc[UR36][R2.64], R4 ;  /* 0x0000000402007986 */ /* 0x001fe2000c101d24 */
[----:B------:R-:W-:Y:S05]  /*b470*/  EXIT ;  /* 0x000000000000794d */ /* 0x000fea0003800000 */
.L_x_46134:
        /* <DEDUP_REMOVED lines=21> */
.L_x_46139:
[----:B------:R-:W-:Y:S05]  /*b5d0*/  BSYNC B0 ;  /* 0x0000000000007941 */ /* 0x000fea0003800000 */
.L_x_46138:
[----:B------:R-:W-:-:S05]  /*b5e0*/  LOP3.LUT R5, R0, R5, RZ, 0xfc, !PT ;  /* 0x0000000500057212 */ /* 0x000fca00078efcff */
[----:B------:R-:W-:Y:S01]  /*b5f0*/  STG.E.U8 desc[UR36][R2.64], R5 ;  /* 0x0000000502007986 */ /* 0x000fe2000c101124 */
[----:B------:R-:W-:Y:S05]  /*b600*/  EXIT ;  /* 0x000000000000794d */ /* 0x000fea0003800000 */
.L_x_46137:
        /* <DEDUP_REMOVED lines=13> */
.L_x_46141:
[----:B------:R-:W-:Y:S01]  /*b6e0*/  IMAD.MOV.U32 R0, RZ, RZ, 0x7f ;  /* 0x0000007fff007424 */ /* 0x000fe200078e00ff */
[----:B------:R-:W-:-:S04]  /*b6f0*/  ISETP.GT.U32.AND P0, PT, R4, 0x7f800000, PT ;  /* 0x7f8000000400780c */ /* 0x000fc80003f04070 */
[----:B------:R-:W-:-:S09]  /*b700*/  SEL R0, R0, 0x7c, P0 ;  /* 0x0000007c00007807 */ /* 0x000fd20000000000 */
.L_x_46142:
[----:B------:R-:W-:Y:S05]  /*b710*/  BSYNC B0 ;  /* 0x0000000000007941 */ /* 0x000fea0003800000 */
.L_x_46140:
[----:B------:R-:W-:-:S04]  /*b720*/  LOP3.LUT R4, R19, 0x80000000, RZ, 0xc0, !PT ;  /* 0x8000000013047812 */ /* 0x000fc800078ec0ff */
[----:B------:R-:W-:-:S04]  /*b730*/  SHF.R.U32.HI R5, RZ, 0x18, R4 ;  /* 0x00000018ff057819 */ /* 0x000fc80000011604 */
[----:B------:R-:W-:-:S05]  /*b740*/  LOP3.LUT R5, R0, R5, RZ, 0xfc, !PT ;  /* 0x0000000500057212 */ /* 0x000fca00078efcff */
[----:B------:R-:W-:Y:S01]  /*b750*/  STG.E.U8 desc[UR36][R2.64], R5 ;  /* 0x0000000502007986 */ /* 0x000fe2000c101124 */
[----:B------:R-:W-:Y:S05]  /*b760*/  EXIT ;  /* 0x000000000000794d */ /* 0x000fea0003800000 */
.L_x_46136:
[----:B-----5:R-:W0:Y:S02]  /*b770*/  I2F.S16 R0, R19 ;  /* 0x0000001300007306 */ /* 0x020e240000101400 */
[----:B0-----:R-:W-:-:S05]  /*b780*/  F2FP.BF16.F32.PACK_AB R0, RZ, R0 ;  /* 0x00000000ff00723e */ /* 0x001fca00000010ff */
[----:B------:R-:W-:Y:S01]  /*b790*/  STG.E.U16 desc[UR36][R2.64], R0 ;  /* 0x0000000002007986 */ /* 0x000fe2000c101524 */
[----:B------:R-:W-:Y:S05]  /*b7a0*/  EXIT ;  /* 0x000000000000794d */ /* 0x000fea0003800000 */
.L_x_46133:
        /* <DEDUP_REMOVED lines=10> */
.L_x_46145:
        /* <DEDUP_REMOVED lines=17> */
.L_x_46148:
[----:B------:R-:W-:-:S04]  /*b960*/  LOP3.LUT R0, R19, 0x80000000, RZ, 0xc0, !PT ;  /* 0x8000000013007812 */ /* 0x000fc800078ec0ff */
[----:B------:R-:W-:-:S04]  /*b970*/  SHF.R.U32.HI R5, RZ, 0x18, R0 ;  /* 0x00000018ff057819 */ /* 0x000fc80000011600 */
[----:B------:R-:W-:-:S04]  /*b980*/  LOP3.LUT R4, R4, R5, RZ, 0xfc, !PT ;  /* 0x0000000504047212 */ /* 0x000fc800078efcff */
[----:B------:R-:W-:-:S07]  /*b990*/  PRMT R0, R4, 0x7610, R0 ;  /* 0x0000761004007816 */ /* 0x000fce0000000000 */
.L_x_46147:
[----:B------:R-:W-:Y:S05]  /*b9a0*/  BSYNC B0 ;  /* 0x0000000000007941 */ /* 0x000fea0003800000 */
.L_x_46146:
[----:B------:R-:W-:Y:S01]  /*b9b0*/  STG.E.U8 desc[UR36][R2.64], R0 ;  /* 0x0000000002007986 */ /* 0x000fe2000c101124 */
[----:B------:R-:W-:Y:S05]  /*b9c0*/  EXIT ;  /* 0x000000000000794d */ /* 0x000fea0003800000 */
.L_x_46144:
        /* <DEDUP_REMOVED lines=17> */
.L_x_46151:
[----:B------:R-:W-:-:S04]  /*bae0*/  LOP3.LUT R0, R19, 0x80000000, RZ, 0xc0, !PT ;  /* 0x8000000013007812 */ /* 0x000fc800078ec0ff */
[----:B------:R-:W-:-:S04]  /*baf0*/  SHF.R.U32.HI R5, RZ, 0x18, R0 ;  /* 0x00000018ff057819 */ /* 0x000fc80000011600 */
[----:B------:R-:W-:-:S04]  /*bb00*/  LOP3.LUT R4, R4, R5, RZ, 0xfc, !PT ;  /* 0x0000000504047212 */ /* 0x000fc800078efcff */
[----:B------:R-:W-:-:S07]  /*bb10*/  PRMT R0, R4, 0x7610, R0 ;  /* 0x0000761004007816 */ /* 0x000fce0000000000 */
.L_x_46150:
[----:B------:R-:W-:Y:S05]  /*bb20*/  BSYNC B0 ;  /* 0x0000000000007941 */ /* 0x000fea0003800000 */
.L_x_46149:
[----:B------:R-:W-:Y:S01]  /*bb30*/  STG.E.U8 desc[UR36][R2.64], R0 ;  /* 0x0000000002007986 */ /* 0x000fe2000c101124 */
[----:B------:R-:W-:Y:S05]  /*bb40*/  EXIT ;  /* 0x000000000000794d */ /* 0x000fea0003800000 */
.L_x_46143:
        /* <DEDUP_REMOVED lines=22> */
.L_x_46126:
        /* <DEDUP_REMOVED lines=16> */
.L_x_46154:
[----:B------:R-:W-:Y:S05]  /*bdb0*/  EXIT ;  /* 0x000000000000794d */ /* 0x000fea0003800000 */
.L_x_46153:
[----:B-----5:R-:W-:-:S04]  /*bdc0*/  PRMT R4, R19, 0x9910, RZ ;  /* 0x0000991013047816 */ /* 0x020fc800000000ff */
[----:B------:R-:W-:-:S05]  /*bdd0*/  SHF.R.S32.HI R5, RZ, 0x1f, R4 ;  /* 0x0000001fff057819 */ /* 0x000fca0000011404 */
[----:B------:R-:W-:Y:S01]  /*bde0*/  STG.E.64 desc[UR36][R2.64], R4 ;  /* 0x0000000402007986 */ /* 0x000fe2000c101b24 */
[----:B------:R-:W-:Y:S05]  /*bdf0*/  EXIT ;  /* 0x000000000000794d */ /* 0x000fea0003800000 */
.L_x_46152:
[----:B-----5:R-:W-:-:S05]  /*be00*/  PRMT R5, R19, 0x9910, RZ ;  /* 0x0000991013057816 */ /* 0x020fca00000000ff */
[----:B------:R-:W-:Y:S01]  /*be10*/  STG.E desc[UR36][R2.64], R5 ;  /* 0x0000000502007986 */ /* 0x000fe2000c101924 */
[----:B------:R-:W-:Y:S05]  /*be20*/  EXIT ;  /* 0x000000000000794d */ /* 0x000fea0003800000 */
.L_x_46155:
        /* <DEDUP_REMOVED lines=13> */
.L_x_57571:


//--------------------- .text._ZN2at6native18elementwise_kernelILi128ELi4EZNS0_22gpu_kernel_impl_nocastINS0_13BinaryFunctorIsssZZZNS0_21remainder_kernel_cudaERNS_18TensorIteratorBaseEENKUlvE_clEvENKUlvE3_clEvEUlssE_EEEEvS5_RKT_EUliE_EEviT1_ --------------------------
	.section	.text._ZN2at6native18elementwise_kernelILi128ELi4EZNS0_22gpu_kernel_impl_nocastINS0_13BinaryFunctorIsssZZZNS0_21remainder_kernel_cudaERNS_18TensorIteratorBaseEENKUlvE_clEvENKUlvE3_clEvEUlssE_EEEEvS5_RKT_EUliE_EEviT1_,"ax",@progbits
	.align	128
        .global         _ZN2at6native18elementwise_kernelILi128ELi4EZNS0_22gpu_kernel_impl_nocastINS0_13BinaryFunctorIsssZZZNS0_21remainder_kernel_cudaERNS_18TensorIteratorBaseEENKUlvE_clEvENKUlvE3_clEvEUlssE_EEEEvS5_RKT_EUliE_EEviT1_
        .type           _ZN2at6native18elementwise_kernelILi128ELi4EZNS0_22gpu_kernel_impl_nocastINS0_13BinaryFunctorIsssZZZNS0_21remainder_kernel_cudaERNS_18TensorIteratorBaseEENKUlvE_clEvENKUlvE3_clEvEUlssE_EEEEvS5_RKT_EUliE_EEviT1_,@function
        .size           _ZN2at6native18elementwise_kernelILi128ELi4EZNS0_22gpu_kernel_impl_nocastINS0_13BinaryFunctorIsssZZZNS0_21remainder_kernel_cudaERNS_18TensorIteratorBaseEENKUlvE_clEvENKUlvE3_clEvEUlssE_EEEEvS5_RKT_EUliE_EEviT1_,(.L_x_57572 - _ZN2at6native18elementwise_kernelILi128ELi4EZNS0_22gpu_kernel_impl_nocastINS0_13BinaryFunctorIsssZZZNS0_21remainder_kernel_cudaERNS_18TensorIteratorBaseEENKUlvE_clEvENKUlvE3_clEvEUlssE_EEEEvS5_RKT_EUliE_EEviT1_)
        .other          _ZN2at6native18elementwise_kernelILi128ELi4EZNS0_22gpu_kernel_impl_nocastINS0_13BinaryFunctorIsssZZZNS0_21remainder_kernel_cudaERNS_18TensorIteratorBaseEENKUlvE_clEvENKUlvE3_clEvEUlssE_EEEEvS5_RKT_EUliE_EEviT1_,@"STO_CUDA_ENTRY STV_DEFAULT"
_ZN2at6native18elementwise_kernelILi128ELi4EZNS0_22gpu_kernel_impl_nocastINS0_13BinaryFunctorIsssZZZNS0_21remainder_kernel_cudaERNS_18TensorIteratorBaseEENKUlvE_clEvENKUlvE3_clEvEUlssE_EEEEvS5_RKT_EUliE_EEviT1_:
.text._ZN2at6native18elementwise_kernelILi128ELi4EZNS0_22gpu_kernel_impl_nocastINS0_13BinaryFunctorIsssZZZNS0_21remainder_kernel_cudaERNS_18TensorIteratorBaseEENKUlvE_clEvENKUlvE3_clEvEUlssE_EEEEvS5_RKT_EUliE_EEviT1_:
        /* <DEDUP_REMOVED lines=346> */
[----:B------:R-:W-:Y:S01]  /*15a0*/  ULDC UR7, c[0x0][0x45c] ;  /* 0x0001170000077ab9 */ /* 0x000fe20000000800 */
[----:B------:R-:W-:-:S05]  /*15b0*/  IADD3 R6, -R11, RZ, RZ ;  /* 0x000000ff0b067210 */ /* 0x000fca0007ffe1ff */
[----:B------:R-:W1:Y:S01]  /*15c0*/  @P0 LDC R15, c[0x0][0x33c] ;  /* 0x0000cf00ff0f0b82 */ /* 0x000e620000000800 */
[----:B------:R-:W-:Y:S01]  /*15d0*/  IMAD R7, R6, UR8, R7 ;  /* 0x0000000806077c24 */ /* 0x000fe2000f8e0207 */
[----:B------:R-:W-:-:S03]  /*15e0*/  ULDC.64 UR8, c[0x0][0x460] ;  /* 0x0001180000087ab9 */ /* 0x000fc60000000a00 */
[C---:B------:R-:W-:Y:S02]  /*15f0*/  IMAD R5, R7.reuse, UR7, R5 ;  /* 0x0000000707057c24 */ /* 0x040fe4000f8e0205 */
[C---:B------:R-:W-:Y:S01]  /*1600*/  IMAD R0, R7.reuse, UR8, R0 ;  /* 0x0000000807007c24 */ /* 0x040fe2000f8e0200 */
[----:B------:R-:W2:Y:S01]  /*1610*/  @P0 LDC.64 R8, c[0x0][0x468] ;  /* 0x00011a00ff080b82 */ /* 0x000ea20000000a00 */
[----:B------:R-:W-:-:S07]  /*1620*/  IMAD R2, R7, UR9, R2 ;  /* 0x0000000907027c24 */ /* 0x000fce000f8e0202 */
        /* <DEDUP_REMOVED lines=8> */
.L_x_46158:
[----:B------:R-:W-:Y:S02]  /*16b0*/  ULDC.64 UR8, c[0x0][0x488] ;  /* 0x0001220000087ab9 */ /* 0x000fe40000000a00 */
[----:B------:R-:W-:-:S04]  /*16c0*/  IADD3 R8, P0, R2, UR8, RZ ;  /* 0x0000000802087c10 */ /* 0x000fc8000ff1e0ff */
[----:B------:R-:W-:Y:S01]  /*16d0*/  IADD3.X R9, RZ, UR9, RZ, P0, !PT ;  /* 0x00000009ff097c10 */ /* 0x000fe200087fe4ff */
[----:B------:R-:W-:-:S04]  /*16e0*/  ULDC.64 UR8, c[0x0][0x480] ;  /* 0x0001200000087ab9 */ /* 0x000fc80000000a00 */
[----:B------:R-:W2:Y:S01]  /*16f0*/  LDG.E.U16 R2, desc[UR4][R8.64] ;  /* 0x0000000408027981 */ /* 0x000ea2000c1e1500 */
[----:B------:R-:W-:-:S04]  /*1700*/  IADD3 R6, P0, R0, UR8, RZ ;  /* 0x0000000800067c10 */ /* 0x000fc8000ff1e0ff */
[----:B------:R-:W-:Y:S01]  /*1710*/  IADD3.X R7, RZ, UR9, RZ, P0, !PT ;  /* 0x00000009ff077c10 */ /* 0x000fe200087fe4ff */
[----:B------:R-:W-:-:S04]  /*1720*/  ULDC.64 UR8, c[0x0][0x478] ;  /* 0x00011e0000087ab9 */ /* 0x000fc80000000a00 */
[----:B------:R-:W3:Y:S01]  /*1730*/  LDG.E.S16 R6, desc[UR4][R6.64] ;  /* 0x0000000406067981 */ /* 0x000ee2000c1e1700 */
[----:B------:R-:W-:Y:S02]  /*1740*/  IADD3 R3, R3, 0x80, RZ ;  /* 0x0000008003037810 */ /* 0x000fe40007ffe0ff */
[----:B--2---:R-:W-:-:S04]  /*1750*/  PRMT R11, R2, 0x9910, RZ ;  /* 0x00009910020b7816 */ /* 0x004fc800000000ff */
[-C--:B------:R-:W-:Y:S02]  /*1760*/  IABS R4, R11.reuse ;  /* 0x0000000b00047213 */ /* 0x080fe40000000000 */
[----:B------:R-:W-:Y:S02]  /*1770*/  IABS R12, R11 ;  /* 0x0000000b000c7213 */ /* 0x000fe40000000000 */
        /* <DEDUP_REMOVED lines=17> */
[----:B------:R-:W-:-:S04]  /*1890*/  @!P1 IADD3 R9, R9, -R4, RZ ;  /* 0x8000000409099210 */ /* 0x000fc80007ffe0ff */
[----:B------:R-:W-:Y:S02]  /*18a0*/  @!P2 IADD3 R9, -R9, RZ, RZ ;  /* 0x000000ff0909a210 */ /* 0x000fe40007ffe1ff */
[----:B------:R-:W-:-:S04]  /*18b0*/  @!P0 LOP3.LUT R9, RZ, R11, RZ, 0x33, !PT ;  /* 0x0000000bff098212 */ /* 0x000fc800078e33ff */
[----:B------:R-:W-:-:S04]  /*18c0*/  LOP3.LUT R0, R2, R9, RZ, 0x3c, !PT ;  /* 0x0000000902007212 */ /* 0x000fc800078e3cff */
[----:B------:R-:W-:Y:S02]  /*18d0*/  PRMT R4, R0, 0x9910, RZ ;  /* 0x0000991000047816 */ /* 0x000fe400000000ff */
[----:B------:R-:W-:Y:S02]  /*18e0*/  PRMT R0, R9, 0x9910, RZ ;  /* 0x0000991009007816 */ /* 0x000fe400000000ff */
[----:B------:R-:W-:Y:S02]  /*18f0*/  ISETP.GT.AND P0, PT, R4, -0x1, PT ;  /* 0xffffffff0400780c */ /* 0x000fe40003f04270 */
[----:B------:R-:W-:Y:S02]  /*1900*/  IADD3 R4, P1, R5, UR8, RZ ;  /* 0x0000000805047c10 */ /* 0x000fe4000ff3e0ff */
[----:B------:R-:W-:Y:S02]  /*1910*/  ISETP.EQ.OR P0, PT, R0, RZ, P0 ;  /* 0x000000ff0000720c */ /* 0x000fe40000702670 */
[----:B------:R-:W-:-:S02]  /*1920*/  IADD3.X R5, RZ, UR9, RZ, P1, !PT ;  /* 0x00000009ff057c10 */ /* 0x000fc40008ffe4ff */
[----:B------:R-:W-:-:S04]  /*1930*/  SEL R2, R2, RZ, !P0 ;  /* 0x000000ff02027207 */ /* 0x000fc80004000000 */
[----:B------:R-:W-:-:S05]  /*1940*/  IADD3 R9, R9, R2, RZ ;  /* 0x0000000209097210 */ /* 0x000fca0007ffe0ff */
[----:B------:R0:W-:Y:S02]  /*1950*/  STG.E.U16 desc[UR4][R4.64], R9 ;  /* 0x0000000904007986 */ /* 0x0001e4000c101504 */
.L_x_46157:
[----:B------:R-:W-:Y:S05]  /*1960*/  BSYNC B0 ;  /* 0x0000000000007941 */ /* 0x000fea0003800000 */
.L_x_46156:
        /* <DEDUP_REMOVED lines=339> */
[----:B------:R-:W-:Y:S02]  /*2ea0*/  ULDC UR7, c[0x0][0x45c] ;  /* 0x0001170000077ab9 */ /* 0x000fe40000000800 */
        /* <DEDUP_REMOVED lines=16> */
.L_x_46161:
        /* <DEDUP_REMOVED lines=40> */
[----:B------:R-:W-:Y:S02]  /*3230*/  SEL R2, R2, RZ, !P0 ;  /* 0x000000ff02027207 */ /* 0x000fe40004000000 */
[----:B------:R-:W-:Y:S02]  /*3240*/  ISETP.GE.AND P0, PT, R3, UR6, PT ;  /* 0x0000000603007c0c */ /* 0x000fe4000bf06270 */
[----:B------:R-:W-:-:S05]  /*3250*/  IADD3 R9, R9, R2, RZ ;  /* 0x0000000209097210 */ /* 0x000fca0007ffe0ff */
[----:B------:R1:W-:Y:S06]  /*3260*/  STG.E.U16 desc[UR4][R4.64], R9 ;  /* 0x0000000904007986 */ /* 0x0003ec000c101504 */
[----:B------:R-:W-:Y:S05]  /*3270*/  @P0 BRA `(.L_x_46160) ;  /* 0x0000001800300947 */ /* 0x000fea0003800000 */
[----:B-1----:R-:W0:Y:S01]  /*3280*/  LDC R4, c[0x0][0x218] ;  /* 0x00008600ff047b82 */ /* 0x002e220000000800 */
[----:B------:R-:W-:Y:S01]  /*3290*/  HFMA2.MMA R0, -RZ, RZ, 0, 0 ;  /* 0x00000000ff007435 */ /* 0x000fe200000001ff */
[----:B------:R-:W-:Y:S02]  /*32a0*/  MOV R2, RZ ;  /* 0x000000ff00027202 */ /* 0x000fe40000000f00 */
        /* <DEDUP_REMOVED lines=350> */
.L_x_46162:
        /* <DEDUP_REMOVED lines=43> */
.L_x_46160:
[----:B------:R-:W-:Y:S05]  /*4b40*/  BSYNC B0 ;  /* 0x0000000000007941 */ /* 0x000fea0003800000 */
.L_x_46159:
        /* <DEDUP_REMOVED lines=355> */
.L_x_46163:
        /* <DEDUP_REMOVED lines=8> */
[----:B------:R0:W3:Y:S01]  /*6200*/  LDG.E.S16 R6, desc[UR4][R6.64] ;  /* 0x0000000406067981 */ /* 0x0000e2000c1e1700 */
[----:B--2---:R-:W-:-:S04]  /*6210*/  PRMT R11, R2, 0x9910, RZ ;  /* 0x00009910020b7816 */ /* 0x004fc800000000ff */
[-C--:B------:R-:W-:Y:S02]  /*6220*/  IABS R4, R11.reuse ;  /* 0x0000000b00047213 */ /* 0x080fe40000000000 */
        /* <DEDUP_REMOVED lines=21> */
[----:B------:R-:W-:Y:S02]  /*6380*/  @!P0 LOP3.LUT R9, RZ, R11, RZ, 0x33, !PT ;  /* 0x0000000bff098212 */ /* 0x000fe400078e33ff */
[----:B------:R-:W-:Y:S02]  /*6390*/  IADD3.X R5, RZ, UR7, RZ, P1, !PT ;  /* 0x00000007ff057c10 */ /* 0x000fe40008ffe4ff */
[----:B------:R-:W-:-:S04]  /*63a0*/  LOP3.LUT R0, R2, R9, RZ, 0x3c, !PT ;  /* 0x0000000902007212 */ /* 0x000fc800078e3cff */
[----:B------:R-:W-:Y:S02]  /*63b0*/  PRMT R3, R0, 0x9910, RZ ;  /* 0x0000991000037816 */ /* 0x000fe400000000ff */
[----:B------:R-:W-:Y:S02]  /*63c0*/  PRMT R0, R9, 0x9910, RZ ;  /* 0x0000991009007816 */ /* 0x000fe400000000ff */
[----:B------:R-:W-:-:S04]  /*63d0*/  ISETP.GT.AND P0, PT, R3, -0x1, PT ;  /* 0xffffffff0300780c */ /* 0x000fc80003f04270 */
[----:B------:R-:W-:-:S04]  /*63e0*/  ISETP.EQ.OR P0, PT, R0, RZ, P0 ;  /* 0x000000ff0000720c */ /* 0x000fc80000702670 */
[----:B------:R-:W-:-:S04]  /*63f0*/  SEL R2, R2, RZ, !P0 ;  /* 0x000000ff02027207 */ /* 0x000fc80004000000 */
[----:B------:R-:W-:-:S05]  /*6400*/  IADD3 R9, R9, R2, RZ ;  /* 0x0000000209097210 */ /* 0x000fca0007ffe0ff */
[----:B------:R-:W-:Y:S01]  /*6410*/  STG.E.U16 desc[UR4][R4.64], R9 ;  /* 0x0000000904007986 */ /* 0x000fe2000c101504 */
[----:B------:R-:W-:Y:S05]  /*6420*/  EXIT ;  /* 0x000000000000794d */ /* 0x000fea0003800000 */
.L_x_46164:
        /* <DEDUP_REMOVED lines=13> */
.L_x_57572:


//--------------------- .text._ZN2at6native27unrolled_elementwise_kernelINS0_13BinaryFunctorIsssZZZNS0_21remainder_kernel_cudaERNS_18TensorIteratorBaseEENKUlvE_clEvENKUlvE3_clEvEUlssE_EESt5arrayIPcLm3EELi4E23TrivialOffsetCalculatorILi2EjESC_ILi1EjENS0_6memory15LoadWithoutCastENSF_16StoreWithoutCastEEEviT_T0_T2_T3_T4_T5_ --------------------------
	.section	.text._ZN2at6native27unrolled_elementwise_kernelINS0_13BinaryFunctorIsssZZZNS0_21remainder_kernel_cudaERNS_18TensorIteratorBaseEENKUlvE_clEvENKUlvE3_clEvEUlssE_EESt5arrayIPcLm3EELi4E23TrivialOffsetCalculatorILi2EjESC_ILi1EjENS0_6memory15LoadWithoutCastENSF_16StoreWithoutCastEEEviT_T0_T2_T3_T4_T5_,"ax",@progbits
	.align	128
        .global         _ZN2at6native27unrolled_elementwise_kernelINS0_13BinaryFunctorIsssZZZNS0_21remainder_kernel_cudaERNS_18TensorIteratorBaseEENKUlvE_clEvENKUlvE3_clEvEUlssE_EESt5arrayIPcLm3EELi4E23TrivialOffsetCalculatorILi2EjESC_ILi1EjENS0_6memory15LoadWithoutCastENSF_16StoreWithoutCastEEEviT_T0_T2_T3_T4_T5_
        .type           _ZN2at6native27unrolled_elementwise_kernelINS0_13BinaryFunctorIsssZZZNS0_21remainder_kernel_cudaERNS_18TensorIteratorBaseEENKUlvE_clEvENKUlvE3_clEvEUlssE_EESt5arrayIPcLm3EELi4E23TrivialOffsetCalculatorILi2EjESC_ILi1EjENS0_6memory15LoadWithoutCastENSF_16StoreWithoutCastEEEviT_T0_T2_T3_T4_T5_,@function
        .size           _ZN2at6native27unrolled_elementwise_kernelINS0_13BinaryFunctorIsssZZZNS0_21remainder_kernel_cudaERNS_18TensorIteratorBaseEENKUlvE_clEvENKUlvE3_clEvEUlssE_EESt5arrayIPcLm3EELi4E23TrivialOffsetCalculatorILi2EjESC_ILi1EjENS0_6memory15LoadWithoutCastENSF_16StoreWithoutCastEEEviT_T0_T2_T3_T4_T5_,(.L_x_57573 - _ZN2at6native27unrolled_elementwise_kernelINS0_13BinaryFunctorIsssZZZNS0_21remainder_kernel_cudaERNS_18TensorIteratorBaseEENKUlvE_clEvENKUlvE3_clEvEUlssE_EESt5arrayIPcLm3EELi4E23TrivialOffsetCalculatorILi2EjESC_ILi1EjENS0_6memory15LoadWithoutCastENSF_16StoreWithoutCastEEEviT_T0_T2_T3_T4_T5_)
        .other          _ZN2at6native27unrolled_elementwise_kernelINS0_13BinaryFunctorIsssZZZNS0_21remainder_kernel_cudaERNS_18TensorIteratorBaseEENKUlvE_clEvENKUlvE3_clEvEUlssE_EESt5arrayIPcLm3EELi4E23TrivialOffsetCalculatorILi2EjESC_ILi1EjENS0_6memory15LoadWithoutCastENSF_16StoreWithoutCastEEEviT_T0_T2_T3_T4_T5_,@"STO_CUDA_ENTRY STV_DEFAULT"
_ZN2at6native27unrolled_elementwise_kernelINS0_13BinaryFunctorIsssZZZNS0_21remainder_kernel_cudaERNS_18TensorIteratorBaseEENKUlvE_clEvENKUlvE3_clEvEUlssE_EESt5arrayIPcLm3EELi4E23TrivialOffsetCalculatorILi2EjESC_ILi1EjENS0_6memory15LoadWithoutCastENSF_16StoreWithoutCastEEEviT_T0_T2_T3_T4_T5_:
.text._ZN2at6native27unrolled_elementwise_kernelINS0_13BinaryFunctorIsssZZZNS0_21remainder_kernel_cudaERNS_18TensorIteratorBaseEENKUlvE_clEvENKUlvE3_clEvEUlssE_EESt5arrayIPcLm3EELi4E23TrivialOffsetCalculatorILi2EjESC_ILi1EjENS0_6memory15LoadWithoutCastENSF_16StoreWithoutCastEEEviT_T0_T2_T3_T4_T5_:
        /* <DEDUP_REMOVED lines=20> */
[----:B------:R-:W-:-:S02]  /*0140*/  @!P3 IMAD R21, R0, 0x200, R17 ;  /* 0x000002000015b824 */ /* 0x000fc400078e0211 */
[----:B-1----:R-:W-:-:S04]  /*0150*/  @!P0 IMAD.WIDE.U32 R22, R19, 0x2, R22 ;  /* 0x0000000213168825 */ /* 0x002fc800078e0016 */
[----:B------:R-:W-:Y:S01]  /*0160*/  @!P3 VIADD R17, R17, 0x80 ;  /* 0x000000801111b836 */ /* 0x000fe20000000000 */
[----:B------:R1:W5:Y:S01]  /*0170*/  @!P0 LDG.E.U16 R13, desc[UR4][R22.64] ;  /* 0x00000004160d8981 */ /* 0x000362000c1e1500 */
[----:B------:R-:W3:Y:S03]  /*0180*/  @!P3 LDC.64 R6, c[0x0][0x220] ;  /* 0x00008800ff06bb82 */ /* 0x000ee60000000a00 */
[----:B------:R-:W-:-:S05]  /*0190*/  ISETP.GE.AND P2, PT, R17, R12, PT ;  /* 0x0000000c1100720c */ /* 0x000fca0003f46270 */
[----:B-1----:R-:W1:Y:S01]  /*01a0*/  @!P1 LDC.64 R22, c[0x0][0x220] ;  /* 0x00008800ff169b82 */ /* 0x002e620000000a00 */
[----:B--2---:R-:W-:-:S07]  /*01b0*/  @!P3 IMAD.WIDE.U32 R4, R21, 0x2, R4 ;  /* 0x000000021504b825 */ /* 0x004fce00078e0004 */
[----:B------:R-:W2:Y:S01]  /*01c0*/  @!P2 LDC.64 R8, c[0x0][0x228] ;  /* 0x00008a00ff08ab82 */ /* 0x000ea20000000a00 */
[----:B0-----:R-:W-:-:S04]  /*01d0*/  @!P0 IMAD.WIDE.U32 R2, R19, 0x2, R2 ;  /* 0x0000000213028825 */ /* 0x001fc800078e0002 */
[----:B------:R-:W-:Y:S02]  /*01e0*/  @!P2 IMAD R17, R0, 0x200, R17 ;  /* 0x000002000011a824 */ /* 0x000fe400078e0211 */
[----:B---3--:R-:W-:Y:S01]  /*01f0*/  @!P3 IMAD.WIDE.U32 R6, R21, 0x2, R6 ;  /* 0x000000021506b825 */ /* 0x008fe200078e0006 */
[----:B------:R-:W-:Y:S01]  /*0200*/  CS2R R20, SRZ ;  /* 0x0000000000147805 */ /* 0x000fe2000001ff00 */
[----:B------:R-:W0:Y:S05]  /*0210*/  @!P2 LDC.64 R10, c[0x0][0x220] ;  /* 0x00008800ff0aab82 */ /* 0x000e2a0000000a00 */
[----:B------:R3:W5:Y:S01]  /*0220*/  @!P0 LDG.E.S16 R20, desc[UR4][R2.64] ;  /* 0x0000000402148981 */ /* 0x000762000c1e1700 */
[----:B-1----:R-:W-:Y:S01]  /*0230*/  @!P1 IMAD.WIDE.U32 R22, R14, 0x2, R22 ;  /* 0x000000020e169825 */ /* 0x002fe200078e0016 */
[----:B------:R-:W-:-:S04]  /*0240*/  PRMT R14, RZ, 0x7610, R14 ;  /* 0x00007610ff0e7816 */ /* 0x000fc8000000000e */
[----:B------:R-:W5:Y:S04]  /*0250*/  @!P1 LDG.E.S16 R21, desc[UR4][R22.64] ;  /* 0x0000000416159981 */ /* 0x000f68000c1e1700 */
[----:B------:R-:W5:Y:S01]  /*0260*/  @!P1 LDG.E.U16 R14, desc[UR4][R24.64] ;  /* 0x00000004180e9981 */ /* 0x000f62000c1e1500 */
[----:B---3--:R-:W1:Y:S01]  /*0270*/  @!P1 LDC.64 R2, c[0x0][0x218] ;  /* 0x00008600ff029b82 */ /* 0x008e620000000a00 */
[----:B------:R-:W-:Y:S01]  /*0280*/  IMAD.MOV.U32 R18, RZ, RZ, RZ ;  /* 0x000000ffff127224 */ /* 0x000fe200078e00ff */
[----:B------:R-:W-:Y:S01]  /*0290*/  PRMT R19, RZ, 0x7610, R19 ;  /* 0x00007610ff137816 */ /* 0x000fe20000000013 */
[----:B--2---:R-:W-:-:S04]  /*02a0*/  @!P2 IMAD.WIDE.U32 R8, R17, 0x2, R8 ;  /* 0x000000021108a825 */ /* 0x004fc800078e0008 */
[----:B------:R-:W-:Y:S01]  /*02b0*/  IMAD.MOV.U32 R16, RZ, RZ, RZ ;  /* 0x000000ffff107224 */ /* 0x000fe200078e00ff */
[----:B------:R2:W5:Y:S01]  /*02c0*/  @!P3 LDG.E.S16 R18, desc[UR4][R6.64] ;  /* 0x000000040612b981 */ /* 0x000562000c1e1700 */
[----:B0-----:R-:W-:Y:S01]  /*02d0*/  @!P2 IMAD.WIDE.U32 R10, R17, 0x2, R10 ;  /* 0x00000002110aa825 */ /* 0x001fe200078e000a */
[----:B------:R-:W-:Y:S02]  /*02e0*/  PRMT R17, RZ, 0x7610, R17 ;  /* 0x00007610ff117816 */ /* 0x000fe40000000011 */
[----:B------:R0:W5:Y:S01]  /*02f0*/  @!P3 LDG.E.U16 R19, desc[UR4][R4.64] ;  /* 0x000000040413b981 */ /* 0x000162000c1e1500 */
[----:B------:R-:W-:Y:S03]  /*0300*/  BSSY B0, `(.L_x_46165) ;  /* 0x000002a000007945 */ /* 0x000fe60003800000 */
[----:B------:R3:W5:Y:S01]  /*0310*/  @!P2 LDG.E.U16 R17, desc[UR4][R8.64] ;  /* 0x000000040811a981 */ /* 0x000762000c1e1500 */
[----:B--2---:R-:W-:-:S03]  /*0320*/  MOV R7, R15 ;  /* 0x0000000f00077202 */ /* 0x004fc60000000f00 */
[----:B------:R2:W5:Y:S02]  /*0330*/  @!P2 LDG.E.S16 R16, desc[UR4][R10.64] ;  /* 0x000000040a10a981 */ /* 0x000564000c1e1700 */
[C---:B0-----:R-:W-:Y:S02]  /*0340*/  VIADD R5, R7.reuse, 0x100 ;  /* 0x0000010007057836 */ /* 0x041fe40000000000 */
[C---:B---3--:R-:W-:Y:S02]  /*0350*/  VIADD R9, R7.reuse, 0x180 ;  /* 0x0000018007097836 */ /* 0x048fe40000000000 */
[----:B--2---:R-:W-:Y:S01]  /*0360*/  VIADD R11, R7, 0x80 ;  /* 0x00000080070b7836 */ /* 0x004fe20000000000 */
[-C--:B------:R-:W-:Y:S02]  /*0370*/  ISETP.GE.AND P3, PT, R5, R12.reuse, PT ;  /* 0x0000000c0500720c */ /* 0x080fe40003f66270 */
[-C--:B------:R-:W-:Y:S01]  /*0380*/  ISETP.GE.AND P2, PT, R9, R12.reuse, PT ;  /* 0x0000000c0900720c */ /* 0x080fe20003f46270 */
[----:B------:R-:W-:Y:S01]  /*0390*/  @!P1 IMAD.MOV.U32 R7, RZ, RZ, R11 ;  /* 0x000000ffff079224 */ /* 0x000fe200078e000b */
[----:B------:R-:W-:Y:S01]  /*03a0*/  ISETP.GE.AND P5, PT, R11, R12, PT ;  /* 0x0000000c0b00720c */ /* 0x000fe20003fa6270 */
[----:B-1----:R-:W-:-:S12]  /*03b0*/  @P1 BRA `(.L_x_46166) ;  /* 0x0000000000781947 */ /* 0x002fd80003800000 */
        /* <DEDUP_REMOVED lines=30> */
.L_x_46166:
[----:B------:R-:W-:Y:S05]  /*05a0*/  BSYNC B0 ;  /* 0x0000000000007941 */ /* 0x000fea0003800000 */
.L_x_46165:
[----:B------:R-:W-:Y:S01]  /*05b0*/  @!P1 IMAD R9, R0, 0x200, R15 ;  /* 0x0000020000099824 */ /* 0x000fe200078e020f */
[----:B------:R-:W-:Y:S01]  /*05c0*/  BSSY B0, `(.L_x_46167) ;  /* 0x0000022000007945 */ /* 0x000fe20003800000 */
[----:B------:R-:W-:Y:S02]  /*05d0*/  ISETP.GE.AND P4, PT, R7, R12, PT ;  /* 0x0000000c0700720c */ /* 0x000fe40003f86270 */
[----:B------:R-:W-:Y:S01]  /*05e0*/  @!P1 IMAD.WIDE.U32 R2, R9, 0x2, R2 ;  /* 0x0000000209029825 */ /* 0x000fe200078e0002 */
        /* <DEDUP_REMOVED lines=31> */
.L_x_46168:
[----:B------:R-:W-:Y:S05]  /*07e0*/  BSYNC B0 ;  /* 0x0000000000007941 */ /* 0x000fea0003800000 */
.L_x_46167:
        /* <DEDUP_REMOVED lines=32> */
.L_x_46170:
[----:B------:R-:W-:Y:S05]  /*09f0*/  BSYNC B0 ;  /* 0x0000000000007941 */ /* 0x000fea0003800000 */
.L_x_46169:
        /* <DEDUP_REMOVED lines=32> */
.L_x_46172:
[----:B------:R-:W-:Y:S05]  /*0c00*/  BSYNC B0 ;  /* 0x0000000000007941 */ /* 0x000fea0003800000 */
.L_x_46171:
[----:B------:R0:W-:Y:S01]  /*0c10*/  @!P1 STG.E.U16 desc[UR4][R2.64], R5 ;  /* 0x0000000502009986 */ /* 0x0001e2000c101504 */
[----:B------:R-:W-:Y:S04]  /*0c20*/  BSSY B0, `(.L_x_46173) ;  /* 0x000000c000007945 */ /* 0x000fe80003800000 */
[----:B------:R-:W-:Y:S05]  /*0c30*/  @P4 BRA `(.L_x_46174) ;  /* 0x0000000000284947 */ /* 0x000fea0003800000 */
[----:B------:R-:W1:Y:S01]  /*0c40*/  LDC.64 R8, c[0x0][0x218] ;  /* 0x00008600ff087b82 */ /* 0x000e620000000a00 */
[----:B0-----:R-:W-:Y:S02]  /*0c50*/  IMAD R3, R0, 0x200, R7 ;  /* 0x0000020000037824 */ /* 0x001fe400078e0207 */
[----:B------:R-:W-:-:S05]  /*0c60*/  VIADD R7, R7, 0x80 ;  /* 0x0000008007077836 */ /* 0x000fca0000000000 */
[----:B------:R-:W-:-:S13]  /*0c70*/  ISETP.GE.AND P0, PT, R7, R12, PT ;  /* 0x0000000c0700720c */ /* 0x000fda0003f06270 */
[----:B------:R-:W-:Y:S02]  /*0c80*/  @!P0 IMAD R5, R0, 0x200, R7 ;  /* 0x0000020000058824 */ /* 0x000fe400078e0207 */
[----:B------:R-:W-:Y:S02]  /*0c90*/  @!P0 VIADD R7, R7, 0x80 ;  /* 0x0000008007078836 */ /* 0x000fe40000000000 */
[----:B-1----:R-:W-:-:S04]  /*0ca0*/  IMAD.WIDE.U32 R2, R3, 0x2, R8 ;  /* 0x0000000203027825 */ /* 0x002fc800078e0008 */
[----:B------:R-:W-:Y:S01]  /*0cb0*/  @!P0 IMAD.WIDE.U32 R8, R5, 0x2, R8 ;  /* 0x0000000205088825 */ /* 0x000fe200078e0008 */
[----:B------:R1:W-:Y:S04]  /*0cc0*/  STG.E.U16 desc[UR4][R2.64], R4 ;  /* 0x0000000402007986 */ /* 0x0003e8000c101504 */
[----:B------:R1:W-:Y:S02]  /*0cd0*/  @!P0 STG.E.U16 desc[UR4][R8.64], R6 ;  /* 0x0000000608008986 */ /* 0x0003e4000c101504 */
.L_x_46174:
[----:B------:R-:W-:Y:S05]  /*0ce0*/  BSYNC B0 ;  /* 0x0000000000007941 */ /* 0x000fea0003800000 */
.L_x_46173:
[----:B------:R-:W-:-:S13]  /*0cf0*/  ISETP.GE.AND P0, PT, R7, R12, PT ;  /* 0x0000000c0700720c */ /* 0x000fda0003f06270 */
[----:B------:R-:W-:Y:S05]  /*0d00*/  @P0 EXIT ;  /* 0x000000000000094d */ /* 0x000fea0003800000 */
[----:B01----:R-:W0:Y:S01]  /*0d10*/  LDC.64 R2, c[0x0][0x218] ;  /* 0x00008600ff027b82 */ /* 0x003e220000000a00 */
[----:B------:R-:W-:-:S04]  /*0d20*/  IMAD R7, R0, 0x200, R7 ;  /* 0x0000020000077824 */ /* 0x000fc800078e0207 */
[----:B0-----:R-:W-:-:S05]  /*0d30*/  IMAD.WIDE.U32 R2, R7, 0x2, R2 ;  /* 0x0000000207027825 */ /* 0x001fca00078e0002 */
[----:B------:R-:W-:Y:S01]  /*0d40*/  STG.E.U16 desc[UR4][R2.64], R11 ;  /* 0x0000000b02007986 */ /* 0x000fe2000c101504 */
[----:B------:R-:W-:Y:S05]  /*0d50*/  EXIT ;  /* 0x000000000000794d */ /* 0x000fea0003800000 */
.L_x_46175:
        /* <DEDUP_REMOVED lines=10> */
.L_x_57573:


//--------------------- .text._ZN2at6native29vectorized_elementwise_kernelILi2ENS0_13BinaryFunctorIsssZZZNS0_21remainder_kernel_cudaERNS_18TensorIteratorBaseEENKUlvE_clEvENKUlvE3_clEvEUlssE_EESt5arrayIPcLm3EEEEviT0_T1_ --------------------------
	.section	.text._ZN2at6native29vectorized_elementwise_kernelILi2ENS0_13BinaryFunctorIsssZZZNS0_21remainder_kernel_cudaERNS_18TensorIteratorBaseEENKUlvE_clEvENKUlvE3_clEvEUlssE_EESt5arrayIPcLm3EEEEviT0_T1_,"ax",@progbits
	.align	128
        .global         _ZN2at6native29vectorized_elementwise_kernelILi2ENS0_13BinaryFunctorIsssZZZNS0_21remainder_kernel_cudaERNS_18TensorIteratorBaseEENKUlvE_clEvENKUlvE3_clEvEUlssE_EESt5arrayIPcLm3EEEEviT0_T1_
        .type           _ZN2at6native29vectorized_elementwise_kernelILi2ENS0_13BinaryFunctorIsssZZZNS0_21remainder_kernel_cudaERNS_18TensorIteratorBaseEENKUlvE_clEvENKUlvE3_clEvEUlssE_EESt5arrayIPcLm3EEEEviT0_T1_,@function
        .size           _ZN2at6native29vectorized_elementwise_kernelILi2ENS0_13BinaryFunctorIsssZZZNS0_21remainder_kernel_cudaERNS_18TensorIteratorBaseEENKUlvE_clEvENKUlvE3_clEvEUlssE_EESt5arrayIPcLm3EEEEviT0_T1_,(.L_x_57574 - _ZN2at6native29vectorized_elementwise_kernelILi2ENS0_13BinaryFunctorIsssZZZNS0_21remainder_kernel_cudaERNS_18TensorIteratorBaseEENKUlvE_clEvENKUlvE3_clEvEUlssE_EESt5arrayIPcLm3EEEEviT0_T1_)
        .other          _ZN2at6native29vectorized_elementwise_kernelILi2ENS0_13BinaryFunctorIsssZZZNS0_21remainder_kernel_cudaERNS_18TensorIteratorBaseEENKUlvE_clEvENKUlvE3_clEvEUlssE_EESt5arrayIPcLm3EEEEviT0_T1_,@"STO_CUDA_ENTRY STV_DEFAULT"
_ZN2at6native29vectorized_elementwise_kernelILi2ENS0_13BinaryFunctorIsssZZZNS0_21remainder_kernel_cudaERNS_18TensorIteratorBaseEENKUlvE_clEvENKUlvE3_clEvEUlssE_EESt5arrayIPcLm3EEEEviT0_T1_:
.text._ZN2at6native29vectorized_elementwise_kernelILi2ENS0_13BinaryFunctorIsssZZZNS0_21remainder_kernel_cudaERNS_18TensorIteratorBaseEENKUlvE_clEvENKUlvE3_clEvEUlssE_EESt5arrayIPcLm3EEEEviT0_T1_:
        /* <DEDUP_REMOVED lines=17> */
[----:B------:R-:W-:-:S05]  /*0110*/  IMAD.WIDE.U32 R2, R14, 0x4, R2 ;  /* 0x000000040e027825 */ /* 0x000fca00078e0002 */
[----:B------:R-:W5:Y:S04]  /*0120*/  LDG.E R24, desc[UR4][R2.64] ;  /* 0x0000000402187981 */ /* 0x000f68000c1e1900 */
[----:B------:R-:W2:Y:S04]  /*0130*/  LDG.E R22, desc[UR4][R2.64+0x200] ;  /* 0x0002000402167981 */ /* 0x000ea8000c1e1900 */
[----:B------:R-:W2:Y:S01]  /*0140*/  LDG.E R15, desc[UR4][R2.64+0x400] ;  /* 0x00040004020f7981 */ /* 0x000ea2000c1e1900 */
[C---:B---3--:R-:W-:Y:S02]  /*0150*/  PRMT R19, R18.reuse, 0x9910, RZ ;  /* 0x0000991012137816 */ /* 0x048fe400000000ff */
[----:B------:R-:W-:-:S02]  /*0160*/  PRMT R20, R18, 0xbb32, RZ ;  /* 0x0000bb3212147816 */ /* 0x000fc400000000ff */
[----:B------:R-:W-:Y:S02]  /*0170*/  IABS R23, R19 ;  /* 0x0000001300177213 */ /* 0x000fe40000000000 */
[----:B------:R-:W-:Y:S02]  /*0180*/  IABS R21, R20 ;  /* 0x0000001400157213 */ /* 0x000fe40000000000 */
[----:B------:R-:W0:Y:S01]  /*0190*/  I2F.RP R25, R23 ;  /* 0x0000001700197306 */ /* 0x000e220000209400 */
[----:B----4-:R-:W-:-:S04]  /*01a0*/  PRMT R17, R13, 0x9910, RZ ;  /* 0x000099100d117816 */ /* 0x010fc800000000ff */
[----:B------:R-:W-:-:S03]  /*01b0*/  IABS R16, R17 ;  /* 0x0000001100107213 */ /* 0x000fc60000000000 */
[----:B------:R-:W1:Y:S08]  /*01c0*/  I2F.RP R26, R21 ;  /* 0x00000015001a7306 */ /* 0x000e700000209400 */
[----:B------:R-:W3:Y:S08]  /*01d0*/  I2F.RP R27, R16 ;  /* 0x00000010001b7306 */ /* 0x000ef00000209400 */
[----:B0-----:R-:W0:Y:S08]  /*01e0*/  MUFU.RCP R25, R25 ;  /* 0x0000001900197308 */ /* 0x001e300000001000 */
[----:B-1----:R-:W1:Y:S08]  /*01f0*/  MUFU.RCP R26, R26 ;  /* 0x0000001a001a7308 */ /* 0x002e700000001000 */
[----:B---3--:R-:W3:Y:S01]  /*0200*/  MUFU.RCP R27, R27 ;  /* 0x0000001b001b7308 */ /* 0x008ee20000001000 */
[----:B0-----:R-:W-:-:S07]  /*0210*/  VIADD R6, R25, 0xffffffe ;  /* 0x0ffffffe19067836 */ /* 0x001fce0000000000 */
[----:B------:R-:W0:Y:S01]  /*0220*/  F2I.FTZ.U32.TRUNC.NTZ R7, R6 ;  /* 0x0000000600077305 */ /* 0x000e22000021f000 */
[----:B-1----:R-:W-:-:S07]  /*0230*/  VIADD R8, R26, 0xffffffe ;  /* 0x0ffffffe1a087836 */ /* 0x002fce0000000000 */
[----:B------:R-:W1:Y:S01]  /*0240*/  F2I.FTZ.U32.TRUNC.NTZ R9, R8 ;  /* 0x0000000800097305 */ /* 0x000e62000021f000 */
[----:B---3--:R-:W-:-:S07]  /*0250*/  VIADD R10, R27, 0xffffffe ;  /* 0x0ffffffe1b0a7836 */ /* 0x008fce0000000000 */
[----:B------:R-:W3:Y:S01]  /*0260*/  F2I.FTZ.U32.TRUNC.NTZ R11, R10 ;  /* 0x0000000a000b7305 */ /* 0x000ee2000021f000 */
[----:B0-----:R-:W-:Y:S02]  /*0270*/  IMAD.MOV R28, RZ, RZ, -R7 ;  /* 0x000000ffff1c7224 */ /* 0x001fe400078e0a07 */
[----:B------:R-:W-:Y:S02]  /*0280*/  IMAD.MOV.U32 R6, RZ, RZ, RZ ;  /* 0x000000ffff067224 */ /* 0x000fe400078e00ff */
[----:B------:R-:W-:Y:S02]  /*0290*/  IMAD R25, R28, R23, RZ ;  /* 0x000000171c197224 */ /* 0x000fe400078e02ff */
[----:B-1----:R-:W-:Y:S02]  /*02a0*/  IMAD.MOV R26, RZ, RZ, -R9 ;  /* 0x000000ffff1a7224 */ /* 0x002fe400078e0a09 */
[----:B------:R-:W-:-:S04]  /*02b0*/  IMAD.HI.U32 R6, R7, R25, R6 ;  /* 0x0000001907067227 */ /* 0x000fc800078e0006 */
[----:B------:R-:W-:Y:S02]  /*02c0*/  IMAD R7, R26, R21, RZ ;  /* 0x000000151a077224 */ /* 0x000fe400078e02ff */
[----:B------:R-:W-:Y:S02]  /*02d0*/  IMAD.MOV.U32 R8, RZ, RZ, RZ ;  /* 0x000000ffff087224 */ /* 0x000fe400078e00ff */
[----:B---3--:R-:W-:Y:S02]  /*02e0*/  IMAD.MOV R27, RZ, RZ, -R11 ;  /* 0x000000ffff1b7224 */ /* 0x008fe400078e0a0b */
[----:B------:R-:W-:Y:S01]  /*02f0*/  IMAD.HI.U32 R8, R9, R7, R8 ;  /* 0x0000000709087227 */ /* 0x000fe200078e0008 */
[----:B-----5:R-:W-:Y:S02]  /*0300*/  PRMT R25, R24, 0x9910, RZ ;  /* 0x0000991018197816 */ /* 0x020fe400000000ff */
[----:B------:R-:W-:Y:S01]  /*0310*/  IABS R9, R19 ;  /* 0x0000001300097213 */ /* 0x000fe20000000000 */
[----:B------:R-:W-:-:S02]  /*0320*/  IMAD R7, R27, R16, RZ ;  /* 0x000000101b077224 */ /* 0x000fc400078e02ff */
[----:B------:R-:W-:Y:S02]  /*0330*/  IMAD.MOV.U32 R10, RZ, RZ, RZ ;  /* 0x000000ffff0a7224 */ /* 0x000fe400078e00ff */
[----:B------:R-:W-:Y:S02]  /*0340*/  IMAD.MOV R9, RZ, RZ, -R9 ;  /* 0x000000ffff097224 */ /* 0x000fe400078e0a09 */
[----:B------:R-:W-:Y:S01]  /*0350*/  IMAD.HI.U32 R11, R11, R7, R10 ;  /* 0x000000070b0b7227 */ /* 0x000fe200078e000a */
[----:B------:R-:W-:Y:S02]  /*0360*/  IABS R7, R25 ;  /* 0x0000001900077213 */ /* 0x000fe40000000000 */
[----:B------:R-:W-:Y:S01]  /*0370*/  PRMT R26, R24, 0xbb32, RZ ;  /* 0x0000bb32181a7816 */ /* 0x000fe200000000ff */
[----:B------:R-:W-:Y:S02]  /*0380*/  IMAD.MOV.U32 R24, RZ, RZ, R9 ;  /* 0x000000ffff187224 */ /* 0x000fe400078e0009 */
[----:B------:R-:W-:Y:S01]  /*0390*/  IMAD.HI.U32 R6, R6, R7, RZ ;  /* 0x0000000706067227 */ /* 0x000fe200078e00ff */
[----:B------:R-:W-:-:S03]  /*03a0*/  PRMT R9, R13, 0xbb32, RZ ;  /* 0x0000bb320d097816 */ /* 0x000fc600000000ff */
[----:B------:R-:W-:Y:S01]  /*03b0*/  IMAD R24, R6, R24, R7 ;  /* 0x0000001806187224 */ /* 0x000fe200078e0207 */
[----:B------:R-:W-:-:S05]  /*03c0*/  IABS R7, R26 ;  /* 0x0000001a00077213 */ /* 0x000fca0000000000 */
[----:B------:R-:W-:-:S04]  /*03d0*/  IMAD.HI.U32 R10, R8, R7, RZ ;  /* 0x00000007080a7227 */ /* 0x000fc800078e00ff */
[----:B------:R-:W-:-:S05]  /*03e0*/  IMAD.MOV.U32 R8, RZ, RZ, R9 ;  /* 0x000000ffff087224 */ /* 0x000fca00078e0009 */
[----:B------:R-:W-:-:S04]  /*03f0*/  IABS R9, R8 ;  /* 0x0000000800097213 */ /* 0x000fc80000000000 */
[----:B------:R-:W0:Y:S01]  /*0400*/  I2F.RP R28, R9 ;  /* 0x00000009001c7306 */ /* 0x000e220000209400 */
[----:B------:R-:W-:-:S07]  /*0410*/  IABS R6, R20 ;  /* 0x0000001400067213 */ /* 0x000fce0000000000 */
[----:B0-----:R-:W0:Y:S01]  /*0420*/  MUFU.RCP R28, R28 ;  /* 0x0000001c001c7308 */ /* 0x001e220000001000 */
[----:B------:R-:W-:-:S04]  /*0430*/  IMAD.MOV R6, RZ, RZ, -R6 ;  /* 0x000000ffff067224 */ /* 0x000fc800078e0a06 */
[----:B------:R-:W-:Y:S02]  /*0440*/  IMAD R10, R10, R6, R7 ;  /* 0x000000060a0a7224 */ /* 0x000fe400078e0207 */
[----:B0-----:R-:W-:-:S04]  /*0450*/  VIADD R6, R28, 0xffffffe ;  /* 0x0ffffffe1c067836 */ /* 0x001fc80000000000 */
[----:B------:R0:W1:Y:S02]  /*0460*/  F2I.FTZ.U32.TRUNC.NTZ R7, R6 ;  /* 0x0000000600077305 */ /* 0x000064000021f000 */
[----:B0-----:R-:W-:Y:S02]  /*0470*/  IMAD.MOV.U32 R6, RZ, RZ, RZ ;  /* 0x000000ffff067224 */ /* 0x001fe400078e00ff */
[----:B-1----:R-:W-:-:S04]  /*0480*/  IMAD.MOV R27, RZ, RZ, -R7 ;  /* 0x000000ffff1b7224 */ /* 0x002fc800078e0a07 */
[----:B------:R-:W-:-:S04]  /*0490*/  IMAD R27, R27, R9, RZ ;  /* 0x000000091b1b7224 */ /* 0x000fc800078e02ff */
[----:B------:R-:W-:Y:S02]  /*04a0*/  IMAD.HI.U32 R27, R7, R27, R6 ;  /* 0x0000001b071b7227 */ /* 0x000fe400078e0006 */
[----:B------:R0:W3:Y:S01]  /*04b0*/  LDG.E R7, desc[UR4][R4.64+0x600] ;  /* 0x0006000404077981 */ /* 0x0000e2000c1e1900 */
[----:B------:R-:W-:-:S13]  /*04c0*/  ISETP.GT.U32.AND P0, PT, R23, R24, PT ;  /* 0x000000181700720c */ /* 0x000fda0003f04070 */
[----:B------:R-:W-:-:S05]  /*04d0*/  @!P0 IMAD.IADD R24, R24, 0x1, -R23 ;  /* 0x0000000118188824 */ /* 0x000fca00078e0a17 */
[----:B------:R-:W-:Y:S02]  /*04e0*/  ISETP.GT.U32.AND P0, PT, R23, R24, PT ;  /* 0x000000181700720c */ /* 0x000fe40003f04070 */
[----:B--2---:R-:W-:-:S04]  /*04f0*/  PRMT R6, R22, 0x9910, RZ ;  /* 0x0000991016067816 */ /* 0x004fc800000000ff */
[----:B0-----:R-:W-:Y:S02]  /*0500*/  IABS R4, R6 ;  /* 0x0000000600047213 */ /* 0x001fe40000000000 */
[----:B------:R-:W-:-:S05]  /*0510*/  ISETP.GE.AND P1, PT, R25, RZ, PT ;  /* 0x000000ff1900720c */ /* 0x000fca0003f26270 */
[----:B------:R-:W-:Y:S01]  /*0520*/  @!P0 IMAD.IADD R24, R24, 0x1, -R23 ;  /* 0x0000000118188824 */ /* 0x000fe200078e0a17 */
[----:B------:R-:W-:Y:S01]  /*0530*/  IABS R23, R17 ;  /* 0x0000001100177213 */ /* 0x000fe20000000000 */
[----:B------:R-:W-:Y:S01]  /*0540*/  IMAD.HI.U32 R11, R11, R4, RZ ;  /* 0x000000040b0b7227 */ /* 0x000fe200078e00ff */
[----:B------:R-:W-:-:S03]  /*0550*/  PRMT R25, R22, 0xbb32, RZ ;  /* 0x0000bb3216197816 */ /* 0x000fc600000000ff */
[----:B------:R-:W-:Y:S01]  /*0560*/  IMAD.MOV R5, RZ, RZ, -R23 ;  /* 0x000000ffff057224 */ /* 0x000fe200078e0a17 */
[----:B------:R-:W-:Y:S02]  /*0570*/  ISETP.GE.AND P3, PT, R26, RZ, PT ;  /* 0x000000ff1a00720c */ /* 0x000fe40003f66270 */
[----:B------:R-:W-:Y:S01]  /*0580*/  IABS R26, R25 ;  /* 0x00000019001a7213 */ /* 0x000fe20000000000 */
[----:B------:R-:W-:Y:S01]  /*0590*/  IMAD R11, R11, R5, R4 ;  /* 0x000000050b0b7224 */ /* 0x000fe200078e0204 */
[----:B------:R-:W-:-:S03]  /*05a0*/  IABS R4, R8 ;  /* 0x0000000800047213 */ /* 0x000fc60000000000 */
[----:B------:R-:W-:-:S04]  /*05b0*/  IMAD.HI.U32 R27, R27, R26, RZ ;  /* 0x0000001a1b1b7227 */ /* 0x000fc800078e00ff */
[----:B------:R-:W-:-:S04]  /*05c0*/  IMAD.MOV R4, RZ, RZ, -R4 ;  /* 0x000000ffff047224 */ /* 0x000fc800078e0a04 */
[----:B------:R-:W-:Y:S02]  /*05d0*/  IMAD R26, R27, R4, R26 ;  /* 0x000000041b1a7224 */ /* 0x000fe400078e021a */
[----:B------:R0:W2:Y:S01]  /*05e0*/  LDG.E R27, desc[UR4][R2.64+0x600] ;  /* 0x00060004021b7981 */ /* 0x0000a2000c1e1900 */
[----:B------:R-:W-:-:S04]  /*05f0*/  PRMT R22, R12, 0x9910, RZ ;  /* 0x000099100c167816 */ /* 0x000fc800000000ff */
[----:B------:R-:W-:-:S04]  /*0600*/  IABS R23, R22 ;  /* 0x0000001600177213 */ /* 0x000fc80000000000 */
[----:B------:R-:W1:Y:S08]  /*0610*/  I2F.RP R28, R23 ;  /* 0x00000017001c7306 */ /* 0x000e700000209400 */
[----:B-1----:R-:W1:Y:S01]  /*0620*/  MUFU.RCP R28, R28 ;  /* 0x0000001c001c7308 */ /* 0x002e620000001000 */
[----:B------:R-:W-:Y:S01]  /*0630*/  ISETP.GT.U32.AND P0, PT, R21, R10, PT ;  /* 0x0000000a1500720c */ /* 0x000fe20003f04070 */
[----:B-1----:R-:W-:-:S06]  /*0640*/  VIADD R5, R28, 0xffffffe ;  /* 0x0ffffffe1c057836 */ /* 0x002fcc0000000000 */
[----:B------:R-:W1:Y:S06]  /*0650*/  F2I.FTZ.U32.TRUNC.NTZ R5, R5 ;  /* 0x0000000500057305 */ /* 0x000e6c000021f000 */
[----:B------:R-:W-:Y:S01]  /*0660*/  @!P0 IMAD.IADD R10, R10, 0x1, -R21 ;  /* 0x000000010a0a8824 */ /* 0x000fe200078e0a15 */
[----:B------:R-:W-:-:S04]  /*0670*/  ISETP.NE.AND P0, PT, R19, RZ, PT ;  /* 0x000000ff1300720c */ /* 0x000fc80003f05270 */
[----:B------:R-:W-:Y:S01]  /*0680*/  ISETP.GT.U32.AND P2, PT, R21, R10, PT ;  /* 0x0000000a1500720c */ /* 0x000fe20003f44070 */
[----:B-1----:R-:W-:-:S04]  /*0690*/  IMAD.MOV R4, RZ, RZ, -R5 ;  /* 0x000000ffff047224 */ /* 0x002fc800078e0a05 */
[----:B------:R-:W-:Y:S02]  /*06a0*/  IMAD R29, R4, R23, RZ ;  /* 0x00000017041d7224 */ /* 0x000fe400078e02ff */
[----:B------:R-:W-:-:S04]  /*06b0*/  IMAD.MOV.U32 R4, RZ, RZ, RZ ;  /* 0x000000ffff047224 */ /* 0x000fc800078e00ff */
[----:B------:R-:W-:Y:S01]  /*06c0*/  IMAD.HI.U32 R4, R5, R29, R4 ;  /* 0x0000001d05047227 */ /* 0x000fe200078e0004 */
[----:B------:R-:W-:Y:S02]  /*06d0*/  PRMT R5, R15, 0x9910, RZ ;  /* 0x000099100f057816 */ /* 0x000fe400000000ff */
[----:B0-----:R-:W-:Y:S01]  /*06e0*/  IABS R2, R22 ;  /* 0x0000001600027213 */ /* 0x001fe20000000000 */
[----:B------:R-:W-:Y:S01]  /*06f0*/  @!P1 IMAD.MOV R24, RZ, RZ, -R24 ;  /* 0x000000ffff189224 */ /* 0x000fe200078e0a18 */
[----:B------:R-:W-:Y:S02]  /*0700*/  IABS R3, R5 ;  /* 0x0000000500037213 */ /* 0x000fe40000000000 */
[----:B------:R-:W-:Y:S02]  /*0710*/  @!P0 LOP3.LUT R24, RZ, R19, RZ, 0x33, !PT ;  /* 0x00000013ff188212 */ /* 0x000fe400078e33ff */
[----:B------:R-:W-:Y:S01]  /*0720*/  ISETP.NE.AND P0, PT, R20, RZ, PT ;  /* 0x000000ff1400720c */ /* 0x000fe20003f05270 */
[----:B------:R-:W-:-:S02]  /*0730*/  IMAD.MOV R2, RZ, RZ, -R2 ;  /* 0x000000ffff027224 */ /* 0x000fc400078e0a02 */
[----:B------:R-:W-:Y:S01]  /*0740*/  IMAD.HI.U32 R4, R4, R3, RZ ;  /* 0x0000000304047227 */ /* 0x000fe200078e00ff */
[----:B------:R-:W-:-:S03]  /*0750*/  PRMT R19, R12, 0xbb32, RZ ;  /* 0x0000bb320c137816 */ /* 0x000fc600000000ff */
[----:B------:R-:W-:Y:S02]  /*0760*/  @!P2 IMAD.IADD R10, R10, 0x1, -R21 ;  /* 0x000000010a0aa824 */ /* 0x000fe400078e0a15 */
[----:B------:R-:W-:Y:S02]  /*0770*/  IMAD R4, R4, R2, R3 ;  /* 0x0000000204047224 */ /* 0x000fe400078e0203 */
[----:B------:R-:W-:Y:S01]  /*0780*/  IMAD.MOV.U32 R2, RZ, RZ, R10 ;  /* 0x000000ffff027224 */ /* 0x000fe200078e000a */
[----:B------:R-:W-:-:S03]  /*0790*/  IABS R10, R19 ;  /* 0x00000013000a7213 */ /* 0x000fc60000000000 */
[----:B------:R-:W-:Y:S01]  /*07a0*/  @!P3 IMAD.MOV R2, RZ, RZ, -R2 ;  /* 0x000000ffff02b224 */ /* 0x000fe200078e0a02 */
[----:B------:R-:W-:Y:S02]  /*07b0*/  @!P0 LOP3.LUT R2, RZ, R20, RZ, 0x33, !PT ;  /* 0x00000014ff028212 */ /* 0x000fe400078e33ff */
[----:B------:R-:W0:Y:S01]  /*07c0*/  I2F.RP R20, R10 ;  /* 0x0000000a00147306 */ /* 0x000e220000209400 */
[C---:B------:R-:W-:Y:S02]  /*07d0*/  LOP3.LUT R3, R18.reuse, R24, RZ, 0x3c, !PT ;  /* 0x0000001812037212 */ /* 0x040fe400078e3cff */
[----:B------:R-:W-:Y:S02]  /*07e0*/  PRMT R15, R18, 0x7632, R15 ;  /* 0x00007632120f7816 */ /* 0x000fe4000000000f */
[----:B------:R-:W-:-:S04]  /*07f0*/  PRMT R3, R3, 0x9910, RZ ;  /* 0x0000991003037816 */ /* 0x000fc800000000ff */
[----:B------:R-:W-:Y:S02]  /*0800*/  ISETP.GT.AND P0, PT, R3, -0x1, PT ;  /* 0xffffffff0300780c */ /* 0x000fe40003f04270 */
[----:B------:R-:W-:Y:S01]  /*0810*/  LOP3.LUT R3, R15, R2, RZ, 0x3c, !PT ;  /* 0x000000020f037212 */ /* 0x000fe200078e3cff */
[----:B0-----:R-:W0:Y:S03]  /*0820*/  MUFU.RCP R20, R20 ;  /* 0x0000001400147308 */ /* 0x001e260000001000 */
[----:B------:R-:W-:-:S04]  /*0830*/  PRMT R3, R3, 0x9910, RZ ;  /* 0x0000991003037816 */ /* 0x000fc800000000ff */
[----:B------:R-:W-:Y:S02]  /*0840*/  ISETP.GT.AND P1, PT, R3, -0x1, PT ;  /* 0xffffffff0300780c */ /* 0x000fe40003f24270 */
[----:B------:R-:W-:-:S04]  /*0850*/  PRMT R3, R24, 0x9910, RZ ;  /* 0x0000991018037816 */ /* 0x000fc800000000ff */
[----:B------:R-:W-:Y:S02]  /*0860*/  ISETP.EQ.OR P0, PT, R3, RZ, P0 ;  /* 0x000000ff0300720c */ /* 0x000fe40000702670 */
[----:B------:R-:W-:-:S04]  /*0870*/  PRMT R3, R2, 0x9910, RZ ;  /* 0x0000991002037816 */ /* 0x000fc800000000ff */
[----:B------:R-:W-:Y:S01]  /*0880*/  ISETP.EQ.OR P1, PT, R3, RZ, P1 ;  /* 0x000000ff0300720c */ /* 0x000fe20000f22670 */
[----:B0-----:R-:W-:-:S06]  /*0890*/  VIADD R3, R20, 0xffffffe ;  /* 0x0ffffffe14037836 */ /* 0x001fcc0000000000 */
[----:B------:R-:W0:Y:S01]  /*08a0*/  F2I.FTZ.U32.TRUNC.NTZ R3, R3 ;  /* 0x0000000300037305 */ /* 0x000e22000021f000 */
[----:B------:R-:W-:Y:S02]  /*08b0*/  SEL R21, R18, RZ, !P0 ;  /* 0x000000ff12157207 */ /* 0x000fe40004000000 */
[----:B------:R-:W-:-:S03]  /*08c0*/  SEL R29, R15, RZ, !P1 ;  /* 0x000000ff0f1d7207 */ /* 0x000fc60004800000 */
[----:B------:R-:W-:Y:S01]  /*08d0*/  IMAD.IADD R21, R24, 0x1, R21 ;  /* 0x0000000118157824 */ /* 0x000fe200078e0215 */
[----:B------:R-:W-:Y:S01]  /*08e0*/  ISETP.GT.U32.AND P0, PT, R16, R11, PT ;  /* 0x0000000b1000720c */ /* 0x000fe20003f04070 */
[----:B------:R-:W-:Y:S01]  /*08f0*/  IMAD.IADD R18, R2, 0x1, R29 ;  /* 0x0000000102127824 */ /* 0x000fe200078e021d */
[----:B------:R-:W-:Y:S01]  /*0900*/  ISETP.GE.AND P1, PT, R6, RZ, PT ;  /* 0x000000ff0600720c */ /* 0x000fe20003f26270 */
[----:B------:R-:W-:Y:S02]  /*0910*/  IMAD.MOV.U32 R2, RZ, RZ, RZ ;  /* 0x000000ffff027224 */ /* 0x000fe400078e00ff */
[----:B0-----:R-:W-:-:S04]  /*0920*/  IMAD.MOV R24, RZ, RZ, -R3 ;  /* 0x000000ffff187224 */ /* 0x001fc800078e0a03 */
[----:B------:R-:W-:-:S04]  /*0930*/  IMAD R29, R24, R10, RZ ;  /* 0x0000000a181d7224 */ /* 0x000fc800078e02ff */
[----:B------:R-:W-:-:S04]  /*0940*/  IMAD.HI.U32 R2, R3, R29, R2 ;  /* 0x0000001d03027227 */ /* 0x000fc800078e0002 */
[----:B------:R-:W-:-:S05]  /*0950*/  @!P0 IMAD.IADD R11, R11, 0x1, -R16 ;  /* 0x000000010b0b8824 */ /* 0x000fca00078e0a10 */
[----:B------:R-:W-:Y:S02]  /*0960*/  ISETP.GT.U32.AND P0, PT, R16, R11, PT ;  /* 0x0000000b1000720c */ /* 0x000fe40003f04070 */
[----:B------:R-:W-:-:S11]  /*0970*/  PRMT R15, R15, 0xbb32, RZ ;  /* 0x0000bb320f0f7816 */ /* 0x000fd600000000ff */
[----:B------:R-:W-:Y:S01]  /*0980*/  @!P0 IMAD.IADD R11, R11, 0x1, -R16 ;  /* 0x000000010b0b8824 */ /* 0x000fe200078e0a10 */
[----:B------:R-:W-:Y:S01]  /*0990*/  ISETP.GT.U32.AND P0, PT, R9, R26, PT ;  /* 0x0000001a0900720c */ /* 0x000fe20003f04070 */
[----:B------:R-:W-:Y:S01]  /*09a0*/  IMAD.MOV.U32 R16, RZ, RZ, R15 ;  /* 0x000000ffff107224 */ /* 0x000fe200078e000f */
[----:B------:R-:W-:Y:S02]  /*09b0*/  ISETP.GE.AND P2, PT, R25, RZ, PT ;  /* 0x000000ff1900720c */ /* 0x000fe40003f46270 */
[----:B------:R-:W-:Y:S02]  /*09c0*/  IABS R25, R19 ;  /* 0x0000001300197213 */ /* 0x000fe40000000000 */
[----:B------:R-:W-:-:S07]  /*09d0*/  IABS R15, R16 ;  /* 0x00000010000f7213 */ /* 0x000fce0000000000 */
[----:B------:R-:W-:Y:S01]  /*09e0*/  @!P0 IMAD.IADD R26, R26, 0x1, -R9 ;  /* 0x000000011a1a8824 */ /* 0x000fe200078e0a09 */
[----:B---3--:R-:W-:-:S04]  /*09f0*/  PRMT R20, R7, 0x9910, RZ ;  /* 0x0000991007147816 */ /* 0x008fc800000000ff */
[----:B------:R-:W-:-:S04]  /*0a00*/  IABS R6, R20 ;  /* 0x0000001400067213 */ /* 0x000fc80000000000 */
[----:B------:R-:W0:Y:S08]  /*0a10*/  I2F.RP R3, R6 ;  /* 0x0000000600037306 */ /* 0x000e300000209400 */
[----:B0-----:R-:W0:Y:S01]  /*0a20*/  MUFU.RCP R3, R3 ;  /* 0x0000000300037308 */ /* 0x001e220000001000 */
[----:B------:R-:W-:Y:S01]  /*0a30*/  ISETP.GT.U32.AND P0, PT, R9, R26, PT ;  /* 0x0000001a0900720c */ /* 0x000fe20003f04070 */
[----:B------:R-:W-:-:S02]  /*0a40*/  IMAD.MOV R25, RZ, RZ, -R25 ;  /* 0x000000ffff197224 */ /* 0x000fc400078e0a19 */
[----:B0-----:R-:W-:-:S04]  /*0a50*/  VIADD R24, R3, 0xffffffe ;  /* 0x0ffffffe03187836 */ /* 0x001fc80000000000 */
[----:B------:R-:W0:Y:S01]  /*0a60*/  F2I.FTZ.U32.TRUNC.NTZ R3, R24 ;  /* 0x0000001800037305 */ /* 0x000e22000021f000 */
[----:B------:R-:W-:-:S04]  /*0a70*/  IMAD.HI.U32 R2, R2, R15, RZ ;  /* 0x0000000f02027227 */ /* 0x000fc800078e00ff */
[----:B------:R-:W-:Y:S02]  /*0a80*/  IMAD R15, R2, R25, R15 ;  /* 0x00000019020f7224 */ /* 0x000fe400078e020f */
[----:B------:R-:W-:Y:S02]  /*0a90*/  IMAD.MOV.U32 R2, RZ, RZ, RZ ;  /* 0x000000ffff027224 */ /* 0x000fe400078e00ff */
[----:B------:R-:W-:Y:S02]  /*0aa0*/  @!P0 IMAD.IADD R26, R26, 0x1, -R9 ;  /* 0x000000011a1a8824 */ /* 0x000fe400078e0a09 */
[----:B0-----:R-:W-:Y:S01]  /*0ab0*/  IMAD.MOV R25, RZ, RZ, -R3 ;  /* 0x000000ffff197224 */ /* 0x001fe200078e0a03 */
[----:B------:R-:W-:-:S03]  /*0ac0*/  PRMT R9, R7, 0xbb32, RZ ;  /* 0x0000bb3207097816 */ /* 0x000fc600000000ff */
[----:B------:R-:W-:Y:S01]  /*0ad0*/  IMAD R25, R25, R6, RZ ;  /* 0x0000000619197224 */ /* 0x000fe200078e02ff */
[----:B------:R-:W-:-:S03]  /*0ae0*/  ISETP.NE.AND P0, PT, R17, RZ, PT ;  /* 0x000000ff1100720c */ /* 0x000fc60003f05270 */
[----:B------:R-:W-:-:S04]  /*0af0*/  IMAD.HI.U32 R24, R3, R25, R2 ;  /* 0x0000001903187227 */ /* 0x000fc800078e0002 */
[----:B------:R-:W-:Y:S01]  /*0b00*/  IMAD.MOV.U32 R2, RZ, RZ, R11 ;  /* 0x000000ffff027224 */ /* 0x000fe200078e000b */
[----:B------:R-:W-:-:S04]  /*0b10*/  IABS R11, R9 ;  /* 0x00000009000b7213 */ /* 0x000fc80000000000 */
[----:B------:R-:W0:Y:S01]  /*0b20*/  I2F.RP R25, R11 ;  /* 0x0000000b00197306 */ /* 0x000e220000209400 */
[----:B------:R-:W-:Y:S01]  /*0b30*/  @!P1 IMAD.MOV R2, RZ, RZ, -R2 ;  /* 0x000000ffff029224 */ /* 0x000fe200078e0a02 */
[----:B------:R-:W-:Y:S02]  /*0b40*/  @!P0 LOP3.LUT R2, RZ, R17, RZ, 0x33, !PT ;  /* 0x00000011ff028212 */ /* 0x000fe400078e33ff */
[----:B------:R-:W-:Y:S02]  /*0b50*/  ISETP.NE.AND P0, PT, R8, RZ, PT ;  /* 0x000000ff0800720c */ /* 0x000fe40003f05270 */
[C---:B------:R-:W-:Y:S01]  /*0b60*/  LOP3.LUT R3, R13.reuse, R2, RZ, 0x3c, !PT ;  /* 0x000000020d037212 */ /* 0x040fe200078e3cff */
[----:B------:R-:W-:Y:S01]  /*0b70*/  @!P2 IMAD.MOV R26, RZ, RZ, -R26 ;  /* 0x000000ffff1aa224 */ /* 0x000fe200078e0a1a */
[----:B------:R-:W-:Y:S02]  /*0b80*/  PRMT R17, R13, 0x7632, R17 ;  /* 0x000076320d117816 */ /* 0x000fe40000000011 */
[----:B------:R-:W-:Y:S01]  /*0b90*/  PRMT R3, R3, 0x9910, RZ ;  /* 0x0000991003037816 */ /* 0x000fe200000000ff */
[----:B0-----:R-:W0:Y:S06]  /*0ba0*/  MUFU.RCP R25, R25 ;  /* 0x0000001900197308 */ /* 0x001e2c0000001000 */
[----:B------:R-:W-:-:S02]  /*0bb0*/  @!P0 LOP3.LUT R26, RZ, R8, RZ, 0x33, !PT ;  /* 0x00000008ff1a8212 */ /* 0x000fc400078e33ff */
[----:B------:R-:W-:Y:S02]  /*0bc0*/  ISETP.GT.AND P0, PT, R3, -0x1, PT ;  /* 0xffffffff0300780c */ /* 0x000fe40003f04270 */
[----:B------:R-:W-:-:S04]  /*0bd0*/  LOP3.LUT R3, R17, R26, RZ, 0x3c, !PT ;  /* 0x0000001a11037212 */ /* 0x000fc800078e3cff */
[----:B------:R-:W-:-:S04]  /*0be0*/  PRMT R3, R3, 0x9910, RZ ;  /* 0x0000991003037816 */ /* 0x000fc800000000ff */
[----:B------:R-:W-:Y:S01]  /*0bf0*/  ISETP.GT.AND P1, PT, R3, -0x1, PT ;  /* 0xffffffff0300780c */ /* 0x000fe20003f24270 */
[----:B0-----:R-:W-:Y:S01]  /*0c00*/  VIADD R3, R25, 0xffffffe ;  /* 0x0ffffffe19037836 */ /* 0x001fe20000000000 */
[----:B------:R-:W-:Y:S02]  /*0c10*/  ISETP.GT.U32.AND P2, PT, R23, R4, PT ;  /* 0x000000041700720c */ /* 0x000fe40003f44070 */
[----:B------:R-:W-:-:S03]  /*0c20*/  PRMT R8, R2, 0x9910, RZ ;  /* 0x0000991002087816 */ /* 0x000fc600000000ff */
[----:B------:R-:W0:Y:S01]  /*0c30*/  F2I.FTZ.U32.TRUNC.NTZ R3, R3 ;  /* 0x0000000300037305 */ /* 0x000e22000021f000 */
[----:B------:R-:W-:Y:S02]  /*0c40*/  ISETP.EQ.OR P0, PT, R8, RZ, P0 ;  /* 0x000000ff0800720c */ /* 0x000fe40000702670 */
[----:B------:R-:W-:Y:S02]  /*0c50*/  PRMT R8, R26, 0x9910, RZ ;  /* 0x000099101a087816 */ /* 0x000fe400000000ff */
[----:B------:R-:W-:-:S03]  /*0c60*/  SEL R13, R13, RZ, !P0 ;  /* 0x000000ff0d0d7207 */ /* 0x000fc60004000000 */
[----:B------:R-:W-:Y:S01]  /*0c70*/  @!P2 IMAD.IADD R4, R4, 0x1, -R23 ;  /* 0x000000010404a824 */ /* 0x000fe200078e0a17 */
[----:B------:R-:W-:Y:S01]  /*0c80*/  ISETP.EQ.OR P0, PT, R8, RZ, P1 ;  /* 0x000000ff0800720c */ /* 0x000fe20000f02670 */
[----:B------:R-:W-:-:S03]  /*0c90*/  IMAD.IADD R8, R2, 0x1, R13 ;  /* 0x0000000102087824 */ /* 0x000fc600078e020d */
[----:B------:R-:W-:Y:S01]  /*0ca0*/  ISETP.GT.U32.AND P2, PT, R23, R4, PT ;  /* 0x000000041700720c */ /* 0x000fe20003f44070 */
[----:B0-----:R-:W-:-:S04]  /*0cb0*/  IMAD.MOV R2, RZ, RZ, -R3 ;  /* 0x000000ffff027224 */ /* 0x001fc800078e0a03 */
[----:B------:R-:W-:Y:S02]  /*0cc0*/  IMAD R13, R2, R11, RZ ;  /* 0x0000000b020d7224 */ /* 0x000fe400078e02ff */
[----:B------:R-:W-:-:S04]  /*0cd0*/  IMAD.MOV.U32 R2, RZ, RZ, RZ ;  /* 0x000000ffff027224 */ /* 0x000fc800078e00ff */
[----:B------:R-:W-:Y:S01]  /*0ce0*/  IMAD.HI.U32 R2, R3, R13, R2 ;  /* 0x0000000d03027227 */ /* 0x000fe200078e0002 */
[----:B--2---:R-:W-:-:S03]  /*0cf0*/  PRMT R3, R27, 0x9910, RZ ;  /* 0x000099101b037816 */ /* 0x004fc600000000ff */
[----:B------:R-:W-:Y:S01]  /*0d00*/  @!P2 IMAD.IADD R4, R4, 0x1, -R23 ;  /* 0x000000010404a824 */ /* 0x000fe200078e0a17 */
[----:B------:R-:W-:Y:S02]  /*0d10*/  ISETP.GE.AND P2, PT, R3, RZ, PT ;  /* 0x000000ff0300720c */ /* 0x000fe40003f46270 */
[----:B------:R-:W-:Y:S02]  /*0d20*/  IABS R13, R3 ;  /* 0x00000003000d7213 */ /* 0x000fe40000000000 */
[----:B------:R-:W-:Y:S02]  /*0d30*/  IABS R3, R20 ;  /* 0x0000001400037213 */ /* 0x000fe40000000000 */
[----:B------:R-:W-:Y:S01]  /*0d40*/  ISETP.GE.AND P5, PT, R5, RZ, PT ;  /* 0x000000ff0500720c */ /* 0x000fe20003fa6270 */
[----:B------:R-:W-:Y:S01]  /*0d50*/  IMAD.HI.U32 R24, R24, R13, RZ ;  /* 0x0000000d18187227 */ /* 0x000fe200078e00ff */
[----:B------:R-:W-:-:S03]  /*0d60*/  ISETP.GT.U32.AND P3, PT, R10, R15, PT ;  /* 0x0000000f0a00720c */ /* 0x000fc60003f64070 */
[----:B------:R-:W-:Y:S01]  /*0d70*/  IMAD.MOV R5, RZ, RZ, -R3 ;  /* 0x000000ffff057224 */ /* 0x000fe200078e0a03 */
[----:B------:R-:W-:Y:S02]  /*0d80*/  PRMT R3, R27, 0xbb32, RZ ;  /* 0x0000bb321b037816 */ /* 0x000fe400000000ff */
[----:B------:R-:W-:Y:S01]  /*0d90*/  ISETP.GE.AND P1, PT, R16, RZ, PT ;  /* 0x000000ff1000720c */ /* 0x000fe20003f26270 */
[----:B------:R-:W-:Y:S01]  /*0da0*/  IMAD R13, R24, R5, R13 ;  /* 0x00000005180d7224 */ /* 0x000fe200078e020d */
[----:B------:R-:W-:Y:S02]  /*0db0*/  IABS R5, R3 ;  /* 0x0000000300057213 */ /* 0x000fe40000000000 */
[----:B------:R-:W-:-:S03]  /*0dc0*/  IABS R16, R9 ;  /* 0x0000000900107213 */ /* 0x000fc60000000000 */
[----:B------:R-:W-:-:S04]  /*0dd0*/  IMAD.HI.U32 R2, R2, R5, RZ ;  /* 0x0000000502027227 */ /* 0x000fc800078e00ff */
[----:B------:R-:W-:Y:S02]  /*0de0*/  IMAD.MOV R16, RZ, RZ, -R16 ;  /* 0x000000ffff107224 */ /* 0x000fe400078e0a10 */
[----:B------:R-:W-:Y:S02]  /*0df0*/  @!P3 IMAD.IADD R15, R15, 0x1, -R10 ;  /* 0x000000010f0fb824 */ /* 0x000fe400078e0a0a */
[----:B------:R-:W-:Y:S01]  /*0e00*/  IMAD R16, R2, R16, R5 ;  /* 0x0000001002107224 */ /* 0x000fe200078e0205 */
[----:B------:R-:W-:Y:S02]  /*0e10*/  ISETP.GT.U32.AND P6, PT, R6, R13, PT ;  /* 0x0000000d0600720c */ /* 0x000fe40003fc4070 */
[----:B------:R-:W-:Y:S02]  /*0e20*/  ISETP.GT.U32.AND P3, PT, R10, R15, PT ;  /* 0x0000000f0a00720c */ /* 0x000fe40003f64070 */
[----:B------:R-:W-:-:S09]  /*0e30*/  ISETP.GT.U32.AND P4, PT, R11, R16, PT ;  /* 0x000000100b00720c */ /* 0x000fd20003f84070 */
[----:B------:R-:W-:Y:S02]  /*0e40*/  @!P6 IMAD.IADD R13, R13, 0x1, -R6 ;  /* 0x000000010d0de824 */ /* 0x000fe400078e0a06 */
[----:B------:R-:W-:Y:S01]  /*0e50*/  @!P3 IMAD.IADD R15, R15, 0x1, -R10 ;  /* 0x000000010f0fb824 */ /* 0x000fe200078e0a0a */
[----:B------:R-:W-:Y:S01]  /*0e60*/  ISETP.GE.AND P3, PT, R3, RZ, PT ;  /* 0x000000ff0300720c */ /* 0x000fe20003f66270 */
[----:B------:R-:W-:Y:S01]  /*0e70*/  @!P4 IMAD.IADD R16, R16, 0x1, -R11 ;  /* 0x000000011010c824 */ /* 0x000fe200078e0a0b */
[----:B------:R-:W0:Y:S01]  /*0e80*/  LDC.64 R2, c[0x0][0x218] ;  /* 0x00008600ff027b82 */ /* 0x000e220000000a00 */
[----:B------:R-:W-:-:S03]  /*0e90*/  ISETP.GT.U32.AND P6, PT, R6, R13, PT ;  /* 0x0000000d0600720c */ /* 0x000fc60003fc4070 */
[----:B------:R-:W-:Y:S01]  /*0ea0*/  ISETP.GT.U32.AND P4, PT, R11, R16, PT ;  /* 0x000000100b00720c */ /* 0x000fe20003f84070 */
[----:B------:R-:W-:Y:S01]  /*0eb0*/  @!P5 IMAD.MOV R4, RZ, RZ, -R4 ;  /* 0x000000ffff04d224 */ /* 0x000fe200078e0a04 */
[----:B------:R-:W-:Y:S02]  /*0ec0*/  SEL R5, R17, RZ, !P0 ;  /* 0x000000ff11057207 */ /* 0x000fe40004000000 */
[----:B------:R-:W-:Y:S02]  /*0ed0*/  ISETP.NE.AND P5, PT, R22, RZ, PT ;  /* 0x000000ff1600720c */ /* 0x000fe40003fa5270 */
[----:B------:R-:W-:-:S04]  /*0ee0*/  ISETP.NE.AND P0, PT, R20, RZ, PT ;  /* 0x000000ff1400720c */ /* 0x000fc80003f05270 */
[----:B------:R-:W-:Y:S01]  /*0ef0*/  @!P6 IMAD.IADD R13, R13, 0x1, -R6 ;  /* 0x000000010d0de824 */ /* 0x000fe200078e0a06 */
[----:B------:R-:W-:Y:S02]  /*0f00*/  ISETP.NE.AND P6, PT, R19, RZ, PT ;  /* 0x000000ff1300720c */ /* 0x000fe40003fc5270 */
[----:B------:R-:W-:Y:S01]  /*0f10*/  @!P4 IMAD.IADD R16, R16, 0x1, -R11 ;  /* 0x000000011010c824 */ /* 0x000fe200078e0a0b */
[----:B------:R-:W-:Y:S01]  /*0f20*/  ISETP.NE.AND P4, PT, R9, RZ, PT ;  /* 0x000000ff0900720c */ /* 0x000fe20003f85270 */
[----:B------:R-:W-:Y:S02]  /*0f30*/  IMAD.MOV.U32 R6, RZ, RZ, R13 ;  /* 0x000000ffff067224 */ /* 0x000fe400078e000d */
[----:B0-----:R-:W-:-:S04]  /*0f40*/  IMAD.WIDE.U32 R2, R0, 0x2, R2 ;  /* 0x0000000200027825 */ /* 0x001fc800078e0002 */
[----:B------:R-:W-:Y:S01]  /*0f50*/  IMAD.MOV.U32 R0, RZ, RZ, R16 ;  /* 0x000000ffff007224 */ /* 0x000fe200078e0010 */
[----:B------:R-:W-:Y:S01]  /*0f60*/  @!P5 LOP3.LUT R4, RZ, R22, RZ, 0x33, !PT ;  /* 0x00000016ff04d212 */ /* 0x000fe200078e33ff */
[----:B------:R-:W-:Y:S02]  /*0f70*/  @!P1 IMAD.MOV R15, RZ, RZ, -R15 ;  /* 0x000000ffff0f9224 */ /* 0x000fe400078e0a0f */
[----:B------:R-:W-:Y:S02]  /*0f80*/  @!P3 IMAD.MOV R0, RZ, RZ, -R0 ;  /* 0x000000ffff00b224 */ /* 0x000fe400078e0a00 */
[----:B------:R-:W-:Y:S01]  /*0f90*/  @!P4 LOP3.LUT R0, RZ, R9, RZ, 0x33, !PT ;  /* 0x00000009ff00c212 */ /* 0x000fe200078e33ff */
[----:B------:R-:W-:Y:S01]  /*0fa0*/  @!P2 IMAD.MOV R6, RZ, RZ, -R6 ;  /* 0x000000ffff06a224 */ /* 0x000fe200078e0a06 */
[----:B------:R-:W-:Y:S02]  /*0fb0*/  @!P6 LOP3.LUT R15, RZ, R19, RZ, 0x33, !PT ;  /* 0x00000013ff0fe212 */ /* 0x000fe400078e33ff */
[----:B------:R-:W-:-:S02]  /*0fc0*/  @!P0 LOP3.LUT R6, RZ, R20, RZ, 0x33, !PT ;  /* 0x00000014ff068212 */ /* 0x000fc400078e33ff */
[C---:B------:R-:W-:Y:S02]  /*0fd0*/  PRMT R10, R12.reuse, 0x7632, R10 ;  /* 0x000076320c0a7816 */ /* 0x040fe4000000000a */
[C---:B------:R-:W-:Y:S02]  /*0fe0*/  PRMT R9, R7.reuse, 0x7632, R9 ;  /* 0x0000763207097816 */ /* 0x040fe40000000009 */
[----:B------:R-:W-:Y:S02]  /*0ff0*/  LOP3.LUT R11, R12, R4, RZ, 0x3c, !PT ;  /* 0x000000040c0b7212 */ /* 0x000fe400078e3cff */
[----:B------:R-:W-:Y:S02]  /*1000*/  LOP3.LUT R13, R10, R15, RZ, 0x3c, !PT ;  /* 0x0000000f0a0d7212 */ /* 0x000fe400078e3cff */
[----:B------:R-:W-:Y:S02]  /*1010*/  LOP3.LUT R16, R7, R6, RZ, 0x3c, !PT ;  /* 0x0000000607107212 */ /* 0x000fe400078e3cff */
[----:B------:R-:W-:-:S02]  /*1020*/  LOP3.LUT R17, R9, R0, RZ, 0x3c, !PT ;  /* 0x0000000009117212 */ /* 0x000fc400078e3cff */
[----:B------:R-:W-:Y:S02]  /*1030*/  PRMT R11, R11, 0x9910, RZ ;  /* 0x000099100b0b7816 */ /* 0x000fe400000000ff */
[----:B------:R-:W-:Y:S02]  /*1040*/  PRMT R13, R13, 0x9910, RZ ;  /* 0x000099100d0d7816 */ /* 0x000fe400000000ff */
[----:B------:R-:W-:Y:S02]  /*1050*/  PRMT R16, R16, 0x9910, RZ ;  /* 0x0000991010107816 */ /* 0x000fe400000000ff */
[----:B------:R-:W-:Y:S02]  /*1060*/  PRMT R17, R17, 0x9910, RZ ;  /* 0x0000991011117816 */ /* 0x000fe400000000ff */
[----:B------:R-:W-:Y:S02]  /*1070*/  ISETP.GT.AND P0, PT, R11, -0x1, PT ;  /* 0xffffffff0b00780c */ /* 0x000fe40003f04270 */
[----:B------:R-:W-:-:S02]  /*1080*/  ISETP.GT.AND P1, PT, R13, -0x1, PT ;  /* 0xffffffff0d00780c */ /* 0x000fc40003f24270 */
[----:B------:R-:W-:Y:S02]  /*1090*/  ISETP.GT.AND P2, PT, R16, -0x1, PT ;  /* 0xffffffff1000780c */ /* 0x000fe40003f44270 */
[----:B------:R-:W-:Y:S02]  /*10a0*/  ISETP.GT.AND P3, PT, R17, -0x1, PT ;  /* 0xffffffff1100780c */ /* 0x000fe40003f64270 */
[----:B------:R-:W-:Y:S02]  /*10b0*/  PRMT R11, R4, 0x9910, RZ ;  /* 0x00009910040b7816 */ /* 0x000fe400000000ff */
[----:B------:R-:W-:Y:S02]  /*10c0*/  PRMT R13, R15, 0x9910, RZ ;  /* 0x000099100f0d7816 */ /* 0x000fe400000000ff */
[----:B------:R-:W-:Y:S02]  /*10d0*/  PRMT R17, R0, 0x9910, RZ ;  /* 0x0000991000117816 */ /* 0x000fe400000000ff */
[----:B------:R-:W-:-:S02]  /*10e0*/  PRMT R16, R6, 0x9910, RZ ;  /* 0x0000991006107816 */ /* 0x000fc400000000ff */
[----:B------:R-:W-:Y:S02]  /*10f0*/  ISETP.EQ.OR P0, PT, R11, RZ, P0 ;  /* 0x000000ff0b00720c */ /* 0x000fe40000702670 */
[----:B------:R-:W-:Y:S02]  /*1100*/  ISETP.EQ.OR P1, PT, R13, RZ, P1 ;  /* 0x000000ff0d00720c */ /* 0x000fe40000f22670 */
[----:B------:R-:W-:Y:S02]  /*1110*/  ISETP.EQ.OR P3, PT, R17, RZ, P3 ;  /* 0x000000ff1100720c */ /* 0x000fe40001f62670 */
[----:B------:R-:W-:Y:S02]  /*1120*/  ISETP.EQ.OR P2, PT, R16, RZ, P2 ;  /* 0x000000ff1000720c */ /* 0x000fe40001742670 */
[----:B------:R-:W-:Y:S02]  /*1130*/  SEL R11, R12, RZ, !P0 ;  /* 0x000000ff0c0b7207 */ /* 0x000fe40004000000 */
[----:B------:R-:W-:-:S02]  /*1140*/  SEL R10, R10, RZ, !P1 ;  /* 0x000000ff0a0a7207 */ /* 0x000fc40004800000 */
[----:B------:R-:W-:Y:S02]  /*1150*/  SEL R9, R9, RZ, !P3 ;  /* 0x000000ff09097207 */ /* 0x000fe40005800000 */
[----:B------:R-:W-:Y:S01]  /*1160*/  SEL R7, R7, RZ, !P2 ;  /* 0x000000ff07077207 */ /* 0x000fe20005000000 */
[----:B------:R-:W-:Y:S02]  /*1170*/  IMAD.IADD R5, R26, 0x1, R5 ;  /* 0x000000011a057824 */ /* 0x000fe400078e0205 */
[----:B------:R-:W-:Y:S02]  /*1180*/  IMAD.IADD R4, R4, 0x1, R11 ;  /* 0x0000000104047824 */ /* 0x000fe400078e020b */
[----:B------:R-:W-:Y:S02]  /*1190*/  IMAD.IADD R15, R15, 0x1, R10 ;  /* 0x000000010f0f7824 */ /* 0x000fe400078e020a */
[----:B------:R-:W-:Y:S02]  /*11a0*/  IMAD.IADD R9, R0, 0x1, R9 ;  /* 0x0000000100097824 */ /* 0x000fe400078e0209 */
[----:B------:R-:W-:Y:S01]  /*11b0*/  IMAD.IADD R6, R6, 0x1, R7 ;  /* 0x0000000106067824 */ /* 0x000fe200078e0207 */
[----:B------:R-:W-:Y:S01]  /*11c0*/  PRMT R21, R21, 0x5410, R18 ;  /* 0x0000541015157816 */ /* 0x000fe20000000012 */
[----:B------:R-:W-:Y:S01]  /*11d0*/  IMAD.WIDE R2, R14, 0x4, R2 ;  /* 0x000000040e027825 */ /* 0x000fe200078e0202 */
[----:B------:R-:W-:-:S02]  /*11e0*/  PRMT R5, R8, 0x5410, R5 ;  /* 0x0000541008057816 */ /* 0x000fc40000000005 */
[----:B------:R-:W-:Y:S02]  /*11f0*/  PRMT R15, R4, 0x5410, R15 ;  /* 0x00005410040f7816 */ /* 0x000fe4000000000f */
[----:B------:R-:W-:Y:S01]  /*1200*/  PRMT R9, R6, 0x5410, R9 ;  /* 0x0000541006097816 */ /* 0x000fe20000000009 */
[----:B------:R-:W-:Y:S04]  /*1210*/  STG.E desc[UR4][R2.64], R21 ;  /* 0x0000001502007986 */ /* 0x000fe8000c101904 */
[----:B------:R-:W-:Y:S04]  /*1220*/  STG.E desc[UR4][R2.64+0x200], R5 ;  /* 0x0002000502007986 */ /* 0x000fe8000c101904 */
[----:B------:R-:W-:Y:S04]  /*1230*/  STG.E desc[UR4][R2.64+0x400], R15 ;  /* 0x0004000f02007986 */ /* 0x000fe8000c101904 */
[----:B------:R-:W-:Y:S01]  /*1240*/  STG.E desc[UR4][R2.64+0x600], R9 ;  /* 0x0006000902007986 */ /* 0x000fe2000c101904 */
[----:B------:R-:W-:Y:S05]  /*1250*/  EXIT ;  /* 0x000000000000794d */ /* 0x000fea0003800000 */
.L_x_46176:
        /* <DEDUP_REMOVED lines=9> */
[----:B------:R-:W-:Y:S01]  /*12f0*/  @!P0 IMAD.IADD R21, R0, 0x1, R25 ;  /* 0x0000000100158824 */ /* 0x000fe200078e0219 */
[----:B------:R-:W2:Y:S01]  /*1300*/  @!P0 LDC.64 R10, c[0x0][0x228] ;  /* 0x00008a00ff0a8b82 */ /* 0x000ea20000000a00 */
[----:B------:R-:W-:-:S02]  /*1310*/  @!P0 VIADD R25, R25, 0x80 ;  /* 0x0000008019198836 */ /* 0x000fc40000000000 */
[----:B0-----:R-:W-:-:S03]  /*1320*/  @!P1 IMAD.WIDE.U32 R14, R5, 0x2, R14 ;  /* 0x00000002050e9825 */ /* 0x001fc600078e000e */
[----:B------:R-:W-:Y:S02]  /*1330*/  ISETP.GE.AND P2, PT, R25, R2, PT ;  /* 0x000000021900720c */ /* 0x000fe40003f46270 */
[----:B------:R-:W0:Y:S01]  /*1340*/  @!P0 LDC.64 R6, c[0x0][0x220] ;  /* 0x00008800ff068b82 */ /* 0x000e220000000a00 */
[----:B------:R3:W5:Y:S10]  /*1350*/  @!P1 LDG.E.U16 R4, desc[UR4][R14.64] ;  /* 0x000000040e049981 */ /* 0x000774000c1e1500 */
[----:B------:R-:W4:Y:S01]  /*1360*/  @!P2 LDC.64 R12, c[0x0][0x228] ;  /* 0x00008a00ff0cab82 */ /* 0x000f220000000a00 */
[----:B------:R-:W-:-:S02]  /*1370*/  @!P2 IMAD.IADD R9, R0, 0x1, R25 ;  /* 0x000000010009a824 */ /* 0x000fc400078e0219 */
[----:B------:R-:W-:-:S05]  /*1380*/  @!P2 VIADD R25, R25, 0x80 ;  /* 0x000000801919a836 */ /* 0x000fca0000000000 */
[----:B------:R-:W-:Y:S01]  /*1390*/  ISETP.GE.AND P3, PT, R25, R2, PT ;  /* 0x000000021900720c */ /* 0x000fe20003f66270 */
[----:B-1----:R-:W-:Y:S01]  /*13a0*/  @!P1 IMAD.WIDE.U32 R18, R5, 0x2, R18 ;  /* 0x0000000205129825 */ /* 0x002fe200078e0012 */
[----:B------:R-:W-:-:S03]  /*13b0*/  PRMT R5, RZ, 0x7610, R5 ;  /* 0x00007610ff057816 */ /* 0x000fc60000000005 */
[C---:B--2---:R-:W-:Y:S02]  /*13c0*/  @!P0 IMAD.WIDE.U32 R16, R21.reuse, 0x2, R10 ;  /* 0x0000000215108825 */ /* 0x044fe400078e000a */
[----:B------:R-:W1:Y:S01]  /*13d0*/  @!P2 LDC.64 R10, c[0x0][0x220] ;  /* 0x00008800ff0aab82 */ /* 0x000e620000000a00 */
[----:B------:R2:W5:Y:S01]  /*13e0*/  @!P1 LDG.E.U16 R5, desc[UR4][R18.64] ;  /* 0x0000000412059981 */ /* 0x000562000c1e1500 */
[----:B0-----:R-:W-:-:S06]  /*13f0*/  @!P0 IMAD.WIDE.U32 R20, R21, 0x2, R6 ;  /* 0x0000000215148825 */ /* 0x001fcc00078e0006 */
[----:B---3--:R-:W0:Y:S01]  /*1400*/  @!P3 LDC.64 R14, c[0x0][0x228] ;  /* 0x00008a00ff0ebb82 */ /* 0x008e220000000a00 */
[----:B----4-:R-:W-:Y:S01]  /*1410*/  @!P2 IMAD.WIDE.U32 R28, R9, 0x2, R12 ;  /* 0x00000002091ca825 */ /* 0x010fe200078e000c */
[----:B------:R-:W-:-:S06]  /*1420*/  PRMT R6, RZ, 0x7610, R6 ;  /* 0x00007610ff067816 */ /* 0x000fcc0000000006 */
[----:B------:R-:W3:Y:S01]  /*1430*/  @!P3 LDC.64 R12, c[0x0][0x220] ;  /* 0x00008800ff0cbb82 */ /* 0x000ee20000000a00 */
[----:B------:R-:W-:Y:S01]  /*1440*/  IMAD.MOV.U32 R7, RZ, RZ, RZ ;  /* 0x000000ffff077224 */ /* 0x000fe200078e00ff */
[----:B------:R0:W5:Y:S01]  /*1450*/  @!P0 LDG.E.U16 R6, desc[UR4][R16.64] ;  /* 0x0000000410068981 */ /* 0x000162000c1e1500 */
[----:B--2---:R-:W-:Y:S02]  /*1460*/  @!P3 IMAD.IADD R19, R0, 0x1, R25 ;  /* 0x000000010013b824 */ /* 0x004fe400078e0219 */
[----:B------:R-:W-:Y:S02]  /*1470*/  @!P3 VIADD R25, R25, 0x80 ;  /* 0x000000801919b836 */ /* 0x000fe40000000000 */
[----:B------:R-:W5:Y:S03]  /*1480*/  @!P0 LDG.E.S16 R7, desc[UR4][R20.64] ;  /* 0x0000000414078981 */ /* 0x000f66000c1e1700 */
[----:B------:R-:W-:Y:S01]  /*1490*/  ISETP.GE.AND P0, PT, R25, R2, PT ;  /* 0x000000021900720c */ /* 0x000fe20003f06270 */
[----:B-1----:R-:W-:Y:S01]  /*14a0*/  @!P2 IMAD.WIDE.U32 R26, R9, 0x2, R10 ;  /* 0x00000002091aa825 */ /* 0x002fe200078e000a */
[----:B------:R-:W-:-:S03]  /*14b0*/  PRMT R8, RZ, 0x7610, R8 ;  /* 0x00007610ff087816 */ /* 0x000fc60000000008 */
[----:B------:R-:W-:Y:S02]  /*14c0*/  IMAD.MOV.U32 R9, RZ, RZ, RZ ;  /* 0x000000ffff097224 */ /* 0x000fe400078e00ff */
[C---:B0-----:R-:W-:Y:S01]  /*14d0*/  @!P3 IMAD.WIDE.U32 R16, R19.reuse, 0x2, R14 ;  /* 0x000000021310b825 */ /* 0x041fe200078e000e */
[----:B------:R-:W5:Y:S04]  /*14e0*/  @!P2 LDG.E.U16 R8, desc[UR4][R28.64] ;  /* 0x000000041c08a981 */ /* 0x000f68000c1e1500 */
[----:B------:R-:W5:Y:S01]  /*14f0*/  @!P2 LDG.E.S16 R9, desc[UR4][R26.64] ;  /* 0x000000041a09a981 */ /* 0x000f62000c1e1700 */
[----:B------:R-:W0:Y:S01]  /*1500*/  @!P0 LDC.64 R22, c[0x0][0x228] ;  /* 0x00008a00ff168b82 */ /* 0x000e220000000a00 */
[----:B---3--:R-:W-:-:S04]  /*1510*/  @!P3 IMAD.WIDE.U32 R18, R19, 0x2, R12 ;  /* 0x000000021312b825 */ /* 0x008fc800078e000c */
[----:B------:R-:W-:Y:S02]  /*1520*/  @!P0 IMAD.IADD R13, R0, 0x1, R25 ;  /* 0x00000001000d8824 */ /* 0x000fe400078e0219 */
[----:B------:R-:W-:Y:S01]  /*1530*/  @!P0 VIADD R25, R25, 0x80 ;  /* 0x0000008019198836 */ /* 0x000fe20000000000 */
[----:B------:R-:W1:Y:S04]  /*1540*/  @!P0 LDC.64 R14, c[0x0][0x220] ;  /* 0x00008800ff0e8b82 */ /* 0x000e680000000a00 */
[----:B------:R-:W-:Y:S02]  /*1550*/  ISETP.GE.AND P2, PT, R25, R2, PT ;  /* 0x000000021900720c */ /* 0x000fe40003f46270 */
[----:B------:R-:W-:-:S06]  /*1560*/  PRMT R10, RZ, 0x7610, R10 ;  /* 0x00007610ff0a7816 */ /* 0x000fcc000000000a */
[----:B------:R2:W5:Y:S05]  /*1570*/  @!P3 LDG.E.U16 R10, desc[UR4][R16.64] ;  /* 0x00000004100ab981 */ /* 0x00056a000c1e1500 */
[----:B--2---:R-:W2:Y:S01]  /*1580*/  @!P2 LDC.64 R16, c[0x0][0x228] ;  /* 0x00008a00ff10ab82 */ /* 0x004ea20000000a00 */
[----:B0-----:R-:W-:Y:S01]  /*1590*/  @!P0 IMAD.WIDE.U32 R22, R13, 0x2, R22 ;  /* 0x000000020d168825 */ /* 0x001fe200078e0016 */
[----:B------:R-:W-:-:S03]  /*15a0*/  PRMT R12, RZ, 0x7610, R12 ;  /* 0x00007610ff0c7816 */ /* 0x000fc6000000000c */
[----:B-1----:R-:W-:-:S03]  /*15b0*/  @!P0 IMAD.WIDE.U32 R14, R13, 0x2, R14 ;  /* 0x000000020d0e8825 */ /* 0x002fc600078e000e */
[----:B------:R-:W5:Y:S01]  /*15c0*/  @!P0 LDG.E.U16 R12, desc[UR4][R22.64] ;  /* 0x00000004160c8981 */ /* 0x000f62000c1e1500 */
[----:B------:R-:W-:Y:S02]  /*15d0*/  IMAD.MOV.U32 R13, RZ, RZ, RZ ;  /* 0x000000ffff0d7224 */ /* 0x000fe400078e00ff */
[----:B------:R-:W-:Y:S02]  /*15e0*/  @!P2 IMAD.IADD R21, R0, 0x1, R25 ;  /* 0x000000010015a824 */ /* 0x000fe400078e0219 */
[----:B------:R-:W-:Y:S02]  /*15f0*/  @!P2 VIADD R25, R25, 0x80 ;  /* 0x000000801919a836 */ /* 0x000fe40000000000 */
[----:B------:R0:W5:Y:S03]  /*1600*/  @!P0 LDG.E.S16 R13, desc[UR4][R14.64] ;  /* 0x000000040e0d8981 */ /* 0x000166000c1e1700 */
[----:B------:R-:W-:-:S02]  /*1610*/  ISETP.GE.AND P0, PT, R25, R2, PT ;  /* 0x000000021900720c */ /* 0x000fc40003f06270 */
[----:B------:R-:W-:Y:S01]  /*1620*/  PRMT R20, RZ, 0x7610, R20 ;  /* 0x00007610ff147816 */ /* 0x000fe20000000014 */
[----:B--2---:R-:W-:-:S05]  /*1630*/  @!P2 IMAD.WIDE.U32 R16, R21, 0x2, R16 ;  /* 0x000000021510a825 */ /* 0x004fca00078e0010 */
[----:B------:R1:W5:Y:S05]  /*1640*/  @!P2 LDG.E.U16 R20, desc[UR4][R16.64] ;  /* 0x000000041014a981 */ /* 0x00036a000c1e1500 */
[----:B0-----:R-:W0:Y:S01]  /*1650*/  @!P0 LDC.64 R14, c[0x0][0x228] ;  /* 0x00008a00ff0e8b82 */ /* 0x001e220000000a00 */
[----:B------:R-:W-:-:S06]  /*1660*/  IMAD.MOV.U32 R11, RZ, RZ, RZ ;  /* 0x000000ffff0b7224 */ /* 0x000fcc00078e00ff */
[----:B------:R2:W5:Y:S01]  /*1670*/  @!P3 LDG.E.S16 R11, desc[UR4][R18.64] ;  /* 0x00000004120bb981 */ /* 0x000562000c1e1700 */
[----:B-1----:R-:W1:Y:S01]  /*1680*/  @!P0 LDC.64 R16, c[0x0][0x220] ;  /* 0x00008800ff108b82 */ /* 0x002e620000000a00 */
[----:B------:R-:W-:-:S07]  /*1690*/  @!P0 IMAD.IADD R23, R0, 0x1, R25 ;  /* 0x0000000100178824 */ /* 0x000fce00078e0219 */
[----:B--2---:R-:W2:Y:S01]  /*16a0*/  @!P2 LDC.64 R18, c[0x0][0x220] ;  /* 0x00008800ff12ab82 */ /* 0x004ea20000000a00 */
[----:B------:R-:W-:Y:S01]  /*16b0*/  PRMT R22, RZ, 0x7610, R22 ;  /* 0x00007610ff167816 */ /* 0x000fe20000000016 */
[----:B------:R-:W-:Y:S02]  /*16c0*/  @!P0 VIADD R25, R25, 0x80 ;  /* 0x0000008019198836 */ /* 0x000fe40000000000 */
[----:B0-----:R-:W-:-:S05]  /*16d0*/  @!P0 IMAD.WIDE.U32 R14, R23, 0x2, R14 ;  /* 0x00000002170e8825 */ /* 0x001fca00078e000e */
[----:B------:R0:W5:Y:S01]  /*16e0*/  @!P0 LDG.E.U16 R22, desc[UR4][R14.64] ;  /* 0x000000040e168981 */ /* 0x000162000c1e1500 */
[----:B-1----:R-:W-:-:S04]  /*16f0*/  @!P0 IMAD.WIDE.U32 R16, R23, 0x2, R16 ;  /* 0x0000000217108825 */ /* 0x002fc800078e0010 */
[----:B------:R-:W-:-:S06]  /*1700*/  IMAD.MOV.U32 R23, RZ, RZ, RZ ;  /* 0x000000ffff177224 */ /* 0x000fcc00078e00ff */
[----:B------:R-:W5:Y:S01]  /*1710*/  @!P0 LDG.E.S16 R23, desc[UR4][R16.64] ;  /* 0x0000000410178981 */ /* 0x000f62000c1e1700 */
[----:B------:R-:W-:Y:S01]  /*1720*/  ISETP.GE.AND P0, PT, R25, R2, PT ;  /* 0x000000021900720c */ /* 0x000fe20003f06270 */
[----:B--2---:R-:W-:-:S04]  /*1730*/  @!P2 IMAD.WIDE.U32 R18, R21, 0x2, R18 ;  /* 0x000000021512a825 */ /* 0x004fc800078e0012 */
[----:B------:R-:W-:-:S06]  /*1740*/  IMAD.MOV.U32 R21, RZ, RZ, RZ ;  /* 0x000000ffff157224 */ /* 0x000fcc00078e00ff */
[----:B------:R1:W5:Y:S02]  /*1750*/  @!P2 LDG.E.S16 R21, desc[UR4][R18.64] ;  /* 0x000000041215a981 */ /* 0x000364000c1e1700 */
[----:B0-----:R-:W0:Y:S08]  /*1760*/  @!P0 LDC.64 R14, c[0x0][0x220] ;  /* 0x00008800ff0e8b82 */ /* 0x001e300000000a00 */
[----:B-1----:R-:W1:Y:S01]  /*1770*/  @!P0 LDC.64 R18, c[0x0][0x228] ;  /* 0x00008a00ff128b82 */ /* 0x002e620000000a00 */
[----:B------:R-:W-:Y:S01]  /*1780*/  @!P0 IMAD.IADD R25, R0, 0x1, R25 ;  /* 0x0000000100198824 */ /* 0x000fe200078e0219 */
[----:B------:R-:W-:-:S03]  /*1790*/  PRMT R24, RZ, 0x7610, R24 ;  /* 0x00007610ff187816 */ /* 0x000fc60000000018 */
[----:B0-----:R-:W-:-:S04]  /*17a0*/  @!P0 IMAD.WIDE.U32 R14, R25, 0x2, R14 ;  /* 0x00000002190e8825 */ /* 0x001fc800078e000e */
[----:B-1----:R-:W-:-:S04]  /*17b0*/  @!P0 IMAD.WIDE.U32 R18, R25, 0x2, R18 ;  /* 0x0000000219128825 */ /* 0x002fc800078e0012 */
[----:B------:R-:W-:Y:S01]  /*17c0*/  IMAD.MOV.U32 R25, RZ, RZ, RZ ;  /* 0x000000ffff197224 */ /* 0x000fe200078e00ff */
[----:B------:R0:W5:Y:S05]  /*17d0*/  @!P0 LDG.E.U16 R24, desc[UR4][R18.64] ;  /* 0x0000000412188981 */ /* 0x00016a000c1e1500 */
[----:B------:R0:W5:Y:S01]  /*17e0*/  @!P0 LDG.E.S16 R25, desc[UR4][R14.64] ;  /* 0x000000040e198981 */ /* 0x000162000c1e1700 */
[----:B------:R-:W-:Y:S04]  /*17f0*/  BSSY B0, `(.L_x_46177) ;  /* 0x0000021000007945 */ /* 0x000fe80003800000 */
[----:B------:R-:W-:Y:S05]  /*1800*/  @P1 BRA `(.L_x_46178) ;  /* 0x00000000007c1947 */ /* 0x000fea0003800000 */
[----:B-----5:R-:W-:Y:S02]  /*1810*/  PRMT R16, R5, 0x9910, RZ ;  /* 0x0000991005107816 */ /* 0x020fe400000000ff */
[----:B------:R-:W-:Y:S02]  /*1820*/  PRMT R4, R4, 0x9910, RZ ;  /* 0x0000991004047816 */ /* 0x000fe400000000ff */
[----:B------:R-:W-:Y:S02]  /*1830*/  IABS R17, R16 ;  /* 0x0000001000117213 */ /* 0x000fe40000000000 */
[----:B------:R-:W-:Y:S02]  /*1840*/  ISETP.GE.AND P2, PT, R4, RZ, PT ;  /* 0x000000ff0400720c */ /* 0x000fe40003f46270 */
[----:B0-----:R-:W0:Y:S01]  /*1850*/  I2F.RP R18, R17 ;  /* 0x0000001100127306 */ /* 0x001e220000209400 */
[----:B------:R-:W-:-:S07]  /*1860*/  IABS R4, R4 ;  /* 0x0000000400047213 */ /* 0x000fce0000000000 */
[----:B0-----:R-:W0:Y:S02]  /*1870*/  MUFU.RCP R18, R18 ;  /* 0x0000001200127308 */ /* 0x001e240000001000 */
[----:B0-----:R-:W-:-:S06]  /*1880*/  VIADD R14, R18, 0xffffffe ;  /* 0x0ffffffe120e7836 */ /* 0x001fcc0000000000 */
        /* <DEDUP_REMOVED lines=10> */
[----:B------:R-:W-:-:S05]  /*1930*/  @!P0 IMAD.IADD R4, R4, 0x1, -R17 ;  /* 0x0000000104048824 */ /* 0x000fca00078e0a11 */
[----:B------:R-:W-:-:S13]  /*1940*/  ISETP.GT.U32.AND P0, PT, R17, R4, PT ;  /* 0x000000041100720c */ /* 0x000fda0003f04070 */
[----:B------:R-:W-:Y:S01]  /*1950*/  @!P0 IMAD.IADD R4, R4, 0x1, -R17 ;  /* 0x0000000104048824 */ /* 0x000fe200078e0a11 */
[----:B------:R-:W-:-:S03]  /*1960*/  ISETP.NE.AND P0, PT, R16, RZ, PT ;  /* 0x000000ff1000720c */ /* 0x000fc60003f05270 */
[----:B------:R-:W-:-:S10]  /*1970*/  @!P2 IMAD.MOV R4, RZ, RZ, -R4 ;  /* 0x000000ffff04a224 */ /* 0x000fd400078e0a04 */
[----:B------:R-:W-:-:S04]  /*1980*/  @!P0 LOP3.LUT R4, RZ, R16, RZ, 0x33, !PT ;  /* 0x00000010ff048212 */ /* 0x000fc800078e33ff */
[----:B------:R-:W-:-:S04]  /*1990*/  LOP3.LUT R14, R5, R4, RZ, 0x3c, !PT ;  /* 0x00000004050e7212 */ /* 0x000fc800078e3cff */
[----:B------:R-:W-:-:S04]  /*19a0*/  PRMT R14, R14, 0x9910, RZ ;  /* 0x000099100e0e7816 */ /* 0x000fc800000000ff */
[----:B------:R-:W-:Y:S02]  /*19b0*/  ISETP.GT.AND P0, PT, R14, -0x1, PT ;  /* 0xffffffff0e00780c */ /* 0x000fe40003f04270 */
[----:B------:R-:W-:-:S04]  /*19c0*/  PRMT R14, R4, 0x9910, RZ ;  /* 0x00009910040e7816 */ /* 0x000fc800000000ff */
[----:B------:R-:W-:-:S04]  /*19d0*/  ISETP.EQ.OR P0, PT, R14, RZ, P0 ;  /* 0x000000ff0e00720c */ /* 0x000fc80000702670 */
[----:B------:R-:W-:-:S05]  /*19e0*/  SEL R5, R5, RZ, !P0 ;  /* 0x000000ff05057207 */ /* 0x000fca0004000000 */
[----:B------:R-:W-:-:S07]  /*19f0*/  IMAD.IADD R14, R4, 0x1, R5 ;  /* 0x00000001040e7824 */ /* 0x000fce00078e0205 */
.L_x_46178:
[----:B------:R-:W-:Y:S05]  /*1a00*/  BSYNC B0 ;  /* 0x0000000000007941 */ /* 0x000fea0003800000 */
.L_x_46177:
[----:B0-----:R-:W-:Y:S01]  /*1a10*/  VIADD R15, R3, 0x80 ;  /* 0x00000080030f7836 */ /* 0x001fe20000000000 */
[----:B------:R-:W-:Y:S04]  /*1a20*/  BSSY B0, `(.L_x_46179) ;  /* 0x0000021000007945 */ /* 0x000fe80003800000 */
[----:B------:R-:W-:-:S13]  /*1a30*/  ISETP.GE.AND P0, PT, R15, R2, PT ;  /* 0x000000020f00720c */ /* 0x000fda0003f06270 */
[----:B------:R-:W-:Y:S05]  /*1a40*/  @P0 BRA `(.L_x_46180) ;  /* 0x0000000000780947 */ /* 0x000fea0003800000 */
[----:B-----5:R-:W-:Y:S02]  /*1a50*/  PRMT R16, R6, 0x9910, RZ ;  /* 0x0000991006107816 */ /* 0x020fe400000000ff */
[----:B------:R-:W-:Y:S02]  /*1a60*/  ISETP.GE.AND P3, PT, R7, RZ, PT ;  /* 0x000000ff0700720c */ /* 0x000fe40003f66270 */
[----:B------:R-:W-:-:S04]  /*1a70*/  IABS R17, R16 ;  /* 0x0000001000117213 */ /* 0x000fc80000000000 */
[----:B------:R-:W0:Y:S08]  /*1a80*/  I2F.RP R18, R17 ;  /* 0x0000001100127306 */ /* 0x000e300000209400 */
[----:B0-----:R-:W0:Y:S02]  /*1a90*/  MUFU.RCP R18, R18 ;  /* 0x0000001200127308 */ /* 0x001e240000001000 */
[----:B0-----:R-:W-:Y:S01]  /*1aa0*/  VIADD R4, R18, 0xffffffe ;  /* 0x0ffffffe12047836 */ /* 0x001fe20000000000 */
[----:B------:R-:W-:-:S02]  /*1ab0*/  IABS R18, R7 ;  /* 0x0000000700127213 */ /* 0x000fc40000000000 */
[----:B------:R-:W-:-:S03]  /*1ac0*/  IABS R7, R16 ;  /* 0x0000001000077213 */ /* 0x000fc60000000000 */
        /* <DEDUP_REMOVED lines=22> */
.L_x_46180:
[----:B------:R-:W-:Y:S05]  /*1c30*/  BSYNC B0 ;  /* 0x0000000000007941 */ /* 0x000fea0003800000 */
.L_x_46179:
[----:B-----5:R-:W-:Y:S01]  /*1c40*/  VIADD R5, R3, 0x100 ;  /* 0x0000010003057836 */ /* 0x020fe20000000000 */
[----:B------:R-:W-:Y:S04]  /*1c50*/  BSSY B0, `(.L_x_46181) ;  /* 0x0000021000007945 */ /* 0x000fe80003800000 */
[----:B------:R-:W-:-:S13]  /*1c60*/  ISETP.GE.AND P0, PT, R5, R2, PT ;  /* 0x000000020500720c */ /* 0x000fda0003f06270 */
[----:B------:R-:W-:Y:S05]  /*1c70*/  @P0 BRA `(.L_x_46182) ;  /* 0x0000000000780947 */ /* 0x000fea0003800000 */
[----:B------:R-:W-:Y:S02]  /*1c80*/  PRMT R7, R8, 0x9910, RZ ;  /* 0x0000991008077816 */ /* 0x000fe400000000ff */
[----:B------:R-:W-:Y:S02]  /*1c90*/  ISETP.GE.AND P3, PT, R9, RZ, PT ;  /* 0x000000ff0900720c */ /* 0x000fe40003f66270 */
[----:B------:R-:W-:Y:S02]  /*1ca0*/  IABS R16, R7 ;  /* 0x0000000700107213 */ /* 0x000fe40000000000 */
[----:B------:R-:W-:Y:S02]  /*1cb0*/  IABS R18, R9 ;  /* 0x0000000900127213 */ /* 0x000fe40000000000 */
[----:B------:R-:W0:Y:S01]  /*1cc0*/  I2F.RP R17, R16 ;  /* 0x0000001000117306 */ /* 0x000e220000209400 */
[----:B------:R-:W-:-:S07]  /*1cd0*/  IABS R9, R7 ;  /* 0x0000000700097213 */ /* 0x000fce0000000000 */
        /* <DEDUP_REMOVED lines=24> */
.L_x_46182:
[----:B------:R-:W-:Y:S05]  /*1e60*/  BSYNC B0 ;  /* 0x0000000000007941 */ /* 0x000fea0003800000 */
.L_x_46181:
[----:B------:R-:W-:Y:S01]  /*1e70*/  VIADD R5, R3, 0x180 ;  /* 0x0000018003057836 */ /* 0x000fe20000000000 */
[----:B------:R-:W-:Y:S04]  /*1e80*/  BSSY B0, `(.L_x_46183) ;  /* 0x0000021000007945 */ /* 0x000fe80003800000 */
[----:B------:R-:W-:-:S13]  /*1e90*/  ISETP.GE.AND P0, PT, R5, R2, PT ;  /* 0x000000020500720c */ /* 0x000fda0003f06270 */
[----:B------:R-:W-:Y:S05]  /*1ea0*/  @P0 BRA `(.L_x_46184) ;  /* 0x0000000000780947 */ /* 0x000fea0003800000 */
[----:B------:R-:W-:Y:S02]  /*1eb0*/  PRMT R8, R10, 0x9910, RZ ;  /* 0x000099100a087816 */ /* 0x000fe400000000ff */
[----:B------:R-:W-:Y:S02]  /*1ec0*/  ISETP.GE.AND P3, PT, R11, RZ, PT ;  /* 0x000000ff0b00720c */ /* 0x000fe40003f66270 */
        /* <DEDUP_REMOVED lines=28> */
.L_x_46184:
[----:B------:R-:W-:Y:S05]  /*2090*/  BSYNC B0 ;  /* 0x0000000000007941 */ /* 0x000fea0003800000 */
.L_x_46183:
[----:B------:R-:W-:Y:S01]  /*20a0*/  VIADD R5, R3, 0x200 ;  /* 0x0000020003057836 */ /* 0x000fe20000000000 */
[----:B------:R-:W-:Y:S04]  /*20b0*/  BSSY B0, `(.L_x_46185) ;  /* 0x0000021000007945 */ /* 0x000fe80003800000 */
[----:B------:R-:W-:-:S13]  /*20c0*/  ISETP.GE.AND P0, PT, R5, R2, PT ;  /* 0x000000020500720c */ /* 0x000fda0003f06270 */
[----:B------:R-:W-:Y:S05]  /*20d0*/  @P0 BRA `(.L_x_46186) ;  /* 0x0000000000780947 */ /* 0x000fea0003800000 */
[----:B------:R-:W-:Y:S02]  /*20e0*/  PRMT R8, R12, 0x9910, RZ ;  /* 0x000099100c087816 */ /* 0x000fe400000000ff */
[----:B------:R-:W-:Y:S02]  /*20f0*/  ISETP.GE.AND P3, PT, R13, RZ, PT ;  /* 0x000000ff0d00720c */ /* 0x000fe40003f66270 */
        /* <DEDUP_REMOVED lines=28> */
.L_x_46186:
[----:B------:R-:W-:Y:S05]  /*22c0*/  BSYNC B0 ;  /* 0x0000000000007941 */ /* 0x000fea0003800000 */
.L_x_46185:
[----:B------:R-:W0:Y:S01]  /*22d0*/  @!P1 LDC.64 R4, c[0x0][0x218] ;  /* 0x00008600ff049b82 */ /* 0x000e220000000a00 */
[C---:B------:R-:W-:Y:S01]  /*22e0*/  VIADD R9, R3.reuse, 0x280 ;  /* 0x0000028003097836 */ /* 0x040fe20000000000 */
[----:B------:R-:W-:Y:S01]  /*22f0*/  BSSY B0, `(.L_x_46187) ;  /* 0x0000027000007945 */ /* 0x000fe20003800000 */
[C---:B------:R-:W-:Y:S02]  /*2300*/  VIADD R13, R3.reuse, 0x300 ;  /* 0x00000300030d7836 */ /* 0x040fe40000000000 */
[----:B------:R-:W-:Y:S01]  /*2310*/  VIADD R17, R3, 0x380 ;  /* 0x0000038003117836 */ /* 0x000fe20000000000 */
[-C--:B------:R-:W-:Y:S01]  /*2320*/  ISETP.GE.AND P0, PT, R9, R2.reuse, PT ;  /* 0x000000020900720c */ /* 0x080fe20003f06270 */
[----:B------:R-:W-:Y:S01]  /*2330*/  @!P1 IMAD.IADD R9, R0, 0x1, R3 ;  /* 0x0000000100099824 */ /* 0x000fe200078e0203 */
[-C--:B------:R-:W-:Y:S02]  /*2340*/  ISETP.GE.AND P3, PT, R13, R2.reuse, PT ;  /* 0x000000020d00720c */ /* 0x080fe40003f66270 */
[----:B------:R-:W-:Y:S01]  /*2350*/  ISETP.GE.AND P2, PT, R17, R2, PT ;  /* 0x000000021100720c */ /* 0x000fe20003f46270 */
[----:B0-----:R-:W-:-:S08]  /*2360*/  @!P1 IMAD.WIDE.U32 R4, R9, 0x2, R4 ;  /* 0x0000000209049825 */ /* 0x001fd000078e0004 */
[----:B------:R-:W-:Y:S05]  /*2370*/  @P0 BRA `(.L_x_46188) ;  /* 0x0000000000780947 */ /* 0x000fea0003800000 */
[----:B------:R-:W-:Y:S02]  /*2380*/  PRMT R12, R20, 0x9910, RZ ;  /* 0x00009910140c7816 */ /* 0x000fe400000000ff */
[----:B------:R-:W-:Y:S02]  /*2390*/  ISETP.GE.AND P5, PT, R21, RZ, PT ;  /* 0x000000ff1500720c */ /* 0x000fe40003fa6270 */
[----:B------:R-:W-:-:S04]  /*23a0*/  IABS R13, R12 ;  /* 0x0000000c000d7213 */ /* 0x000fc80000000000 */
        /* <DEDUP_REMOVED lines=27> */
.L_x_46188:
[----:B------:R-:W-:Y:S05]  /*2560*/  BSYNC B0 ;  /* 0x0000000000007941 */ /* 0x000fea0003800000 */
.L_x_46187:
[----:B------:R-:W-:Y:S04]  /*2570*/  BSSY B0, `(.L_x_46189) ;  /* 0x0000020000007945 */ /* 0x000fe80003800000 */
[----:B------:R-:W-:Y:S05]  /*2580*/  @P3 BRA `(.L_x_46190) ;  /* 0x0000000000783947 */ /* 0x000fea0003800000 */
[----:B------:R-:W-:Y:S02]  /*2590*/  PRMT R13, R22, 0x9910, RZ ;  /* 0x00009910160d7816 */ /* 0x000fe400000000ff */
        /* <DEDUP_REMOVED lines=29> */
.L_x_46190:
[----:B------:R-:W-:Y:S05]  /*2770*/  BSYNC B0 ;  /* 0x0000000000007941 */ /* 0x000fea0003800000 */
.L_x_46189:
        /* <DEDUP_REMOVED lines=33> */
.L_x_46192:
[----:B------:R-:W-:Y:S05]  /*2990*/  BSYNC B0 ;  /* 0x0000000000007941 */ /* 0x000fea0003800000 */
.L_x_46191:
[----:B------:R0:W-:Y:S01]  /*29a0*/  @!P1 STG.E.U16 desc[UR4][R4.64], R14 ;  /* 0x0000000e04009986 */ /* 0x0001e2000c101504 */
[----:B------:R-:W-:Y:S01]  /*29b0*/  @!P1 IMAD.MOV.U32 R3, RZ, RZ, R15 ;  /* 0x000000ffff039224 */ /* 0x000fe200078e000f */
        /* <DEDUP_REMOVED lines=16> */
.L_x_46195:
[----:B------:R-:W-:-:S13]  /*2ac0*/  ISETP.GE.AND P0, PT, R3, R2, PT ;  /* 0x000000020300720c */ /* 0x000fda0003f06270 */
[----:B------:R-:W-:Y:S05]  /*2ad0*/  @P0 BRA `(.L_x_46197) ;  /* 0x0000000000300947 */ /* 0x000fea0003800000 */
[----:B0-----:R-:W0:Y:S01]  /*2ae0*/  LDC.64 R4, c[0x0][0x218] ;  /* 0x00008600ff047b82 */ /* 0x001e220000000a00 */
[----:B------:R-:W-:Y:S02]  /*2af0*/  IMAD.IADD R7, R0, 0x1, R3 ;  /* 0x0000000100077824 */ /* 0x000fe400078e0203 */
[----:B------:R-:W-:Y:S02]  /*2b00*/  VIADD R3, R3, 0x80 ;  /* 0x0000008003037836 */ /* 0x000fe40000000000 */
[----:B0-----:R-:W-:-:S05]  /*2b10*/  IMAD.WIDE.U32 R4, R7, 0x2, R4 ;  /* 0x0000000207047825 */ /* 0x001fca00078e0004 */
[----:B------:R1:W-:Y:S02]  /*2b20*/  STG.E.U16 desc[UR4][R4.64], R10 ;  /* 0x0000000a04007986 */ /* 0x0003e4000c101504 */
.L_x_46196:
[----:B------:R-:W-:-:S13]  /*2b30*/  ISETP.GE.AND P0, PT, R3, R2, PT ;  /* 0x000000020300720c */ /* 0x000fda0003f06270 */
[----:B------:R-:W-:Y:S05]  /*2b40*/  @P0 BRA `(.L_x_46198) ;  /* 0x0000000000340947 */ /* 0x000fea0003800000 */
[----:B01----:R-:W0:Y:S01]  /*2b50*/  LDC.64 R4, c[0x0][0x218] ;  /* 0x00008600ff047b82 */ /* 0x003e220000000a00 */
[----:B------:R-:W-:Y:S02]  /*2b60*/  IMAD.IADD R7, R0, 0x1, R3 ;  /* 0x0000000100077824 */ /* 0x000fe400078e0203 */
[----:B------:R-:W-:Y:S02]  /*2b70*/  VIADD R3, R3, 0x80 ;  /* 0x0000008003037836 */ /* 0x000fe40000000000 */
[----:B0-----:R-:W-:-:S05]  /*2b80*/  IMAD.WIDE.U32 R4, R7, 0x2, R4 ;  /* 0x0000000207047825 */ /* 0x001fca00078e0004 */
[----:B------:R1:W-:Y:S02]  /*2b90*/  STG.E.U16 desc[UR4][R4.64], R11 ;  /* 0x0000000b04007986 */ /* 0x0003e4000c101504 */
.L_x_46197:
        /* <DEDUP_REMOVED lines=8> */
.L_x_46198:
[----:B------:R-:W-:Y:S05]  /*2c20*/  BSYNC B1 ;  /* 0x0000000000017941 */ /* 0x000fea0003800000 */
.L_x_46194:
[----:B------:R-:W-:-:S13]  /*2c30*/  ISETP.GE.AND P0, PT, R3, R2, PT ;  /* 0x000000020300720c */ /* 0x000fda0003f06270 */
[----:B012---:R-:W0:Y:S01]  /*2c40*/  @!P0 LDC.64 R4, c[0x0][0x218] ;  /* 0x00008600ff048b82 */ /* 0x007e220000000a00 */
[----:B------:R-:W-:Y:S02]  /*2c50*/  @!P0 IMAD.IADD R7, R0, 0x1, R3 ;  /* 0x0000000100078824 */ /* 0x000fe400078e0203 */
[----:B------:R-:W-:Y:S02]  /*2c60*/  @!P0 VIADD R3, R3, 0x80 ;  /* 0x0000008003038836 */ /* 0x000fe40000000000 */
[----:B0-----:R-:W-:-:S05]  /*2c70*/  @!P0 IMAD.WIDE.U32 R4, R7, 0x2, R4 ;  /* 0x0000000207048825 */ /* 0x001fca00078e0004 */
[----:B------:R2:W-:Y:S02]  /*2c80*/  @!P0 STG.E.U16 desc[UR4][R4.64], R13 ;  /* 0x0000000d04008986 */ /* 0x0005e4000c101504 */
.L_x_46199:
[----:B------:R-:W-:Y:S05]  /*2c90*/  BSYNC B0 ;  /* 0x0000000000007941 */ /* 0x000fea0003800000 */
.L_x_46193:
        /* <DEDUP_REMOVED lines=8> */
.L_x_46200:
        /* <DEDUP_REMOVED lines=14> */
.L_x_57574:


//--------------------- .text._ZN2at6native29vectorized_elementwise_kernelILi4ENS0_13BinaryFunctorIsssZZZNS0_21remainder_kernel_cudaERNS_18TensorIteratorBaseEENKUlvE_clEvENKUlvE3_clEvEUlssE_EESt5arrayIPcLm3EEEEviT0_T1_ --------------------------
	.section	.text._ZN2at6native29vectorized_elementwise_kernelILi4ENS0_13BinaryFunctorIsssZZZNS0_21remainder_kernel_cudaERNS_18TensorIteratorBaseEENKUlvE_clEvENKUlvE3_clEvEUlssE_EESt5arrayIPcLm3EEEEviT0_T1_,"ax",@progbits
	.align	128
        .global         _ZN2at6native29vectorized_elementwise_kernelILi4ENS0_13BinaryFunctorIsssZZZNS0_21remainder_kernel_cudaERNS_18TensorIteratorBaseEENKUlvE_clEvENKUlvE3_clEvEUlssE_EESt5arrayIPcLm3EEEEviT0_T1_
        .type           _ZN2at6native29vectorized_elementwise_kernelILi4ENS0_13BinaryFunctorIsssZZZNS0_21remainder_kernel_cudaERNS_18TensorIteratorBaseEENKUlvE_clEvENKUlvE3_clEvEUlssE_EESt5arrayIPcLm3EEEEviT0_T1_,@function
        .size           _ZN2at6native29vectorized_elementwise_kernelILi4ENS0_13BinaryFunctorIsssZZZNS0_21remainder_kernel_cudaERNS_18TensorIteratorBaseEENKUlvE_clEvENKUlvE3_clEvEUlssE_EESt5arrayIPcLm3EEEEviT0_T1_,(.L_x_57575 - _ZN2at6native29vectorized_elementwise_kernelILi4ENS0_13BinaryFunctorIsssZZZNS0_21remainder_kernel_cudaERNS_18TensorIteratorBaseEENKUlvE_clEvENKUlvE3_clEvEUlssE_EESt5arrayIPcLm3EEEEviT0_T1_)
        .other          _ZN2at6native29vectorized_elementwise_kernelILi4ENS0_13BinaryFunctorIsssZZZNS0_21remainder_kernel_cudaERNS_18TensorIteratorBaseEENKUlvE_clEvENKUlvE3_clEvEUlssE_EESt5arrayIPcLm3EEEEviT0_T1_,@"STO_CUDA_ENTRY STV_DEFAULT"
_ZN2at6native29vectorized_elementwise_kernelILi4ENS0_13BinaryFunctorIsssZZZNS0_21remainder_kernel_cudaERNS_18TensorIteratorBaseEENKUlvE_clEvENKUlvE3_clEvEUlssE_EESt5arrayIPcLm3EEEEviT0_T1_:
.text._ZN2at6native29vectorized_elementwise_kernelILi4ENS0_13BinaryFunctorIsssZZZNS0_21remainder_kernel_cudaERNS_18TensorIteratorBaseEENKUlvE_clEvENKUlvE3_clEvEUlssE_EESt5arrayIPcLm3EEEEviT0_T1_:
        /* <DEDUP_REMOVED lines=22> */
[----:B------:R-:W-:-:S02]  /*0160*/  PRMT R16, R6, 0xbb32, RZ ;  /* 0x0000bb3206107816 */ /* 0x000fc400000000ff */
[----:B------:R-:W1:Y:S01]  /*0170*/  I2F.RP R23, R19 ;  /* 0x0000001300177306 */ /* 0x000e620000209400 */
[----:B------:R-:W-:Y:S02]  /*0180*/  IABS R21, R20 ;  /* 0x0000001400157213 */ /* 0x000fe40000000000 */
[----:B------:R-:W-:-:S05]  /*0190*/  IABS R17, R16 ;  /* 0x0000001000117213 */ /* 0x000fca0000000000 */
[----:B------:R-:W3:Y:S08]  /*01a0*/  I2F.RP R25, R21 ;  /* 0x0000001500197306 */ /* 0x000ef00000209400 */
[----:B------:R-:W0:Y:S08]  /*01b0*/  I2F.RP R24, R17 ;  /* 0x0000001100187306 */ /* 0x000e300000209400 */
[----:B-1----:R-:W1:Y:S08]  /*01c0*/  MUFU.RCP R23, R23 ;  /* 0x0000001700177308 */ /* 0x002e700000001000 */
[----:B---3--:R-:W3:Y:S08]  /*01d0*/  MUFU.RCP R25, R25 ;  /* 0x0000001900197308 */ /* 0x008ef00000001000 */
[----:B0-----:R-:W0:Y:S01]  /*01e0*/  MUFU.RCP R24, R24 ;  /* 0x0000001800187308 */ /* 0x001e220000001000 */
[----:B-1----:R-:W-:-:S07]  /*01f0*/  VIADD R10, R23, 0xffffffe ;  /* 0x0ffffffe170a7836 */ /* 0x002fce0000000000 */
[----:B------:R-:W1:Y:S01]  /*0200*/  F2I.FTZ.U32.TRUNC.NTZ R11, R10 ;  /* 0x0000000a000b7305 */ /* 0x000e62000021f000 */
[----:B---3--:R-:W-:Y:S02]  /*0210*/  VIADD R14, R25, 0xffffffe ;  /* 0x0ffffffe190e7836 */ /* 0x008fe40000000000 */
[----:B0-----:R-:W-:-:S05]  /*0220*/  VIADD R12, R24, 0xffffffe ;  /* 0x0ffffffe180c7836 */ /* 0x001fca0000000000 */
[----:B------:R-:W0:Y:S08]  /*0230*/  F2I.FTZ.U32.TRUNC.NTZ R15, R14 ;  /* 0x0000000e000f7305 */ /* 0x000e30000021f000 */
[----:B------:R-:W3:Y:S01]  /*0240*/  F2I.FTZ.U32.TRUNC.NTZ R13, R12 ;  /* 0x0000000c000d7305 */ /* 0x000ee2000021f000 */
[----:B-1----:R-:W-:Y:S02]  /*0250*/  IMAD.MOV R24, RZ, RZ, -R11 ;  /* 0x000000ffff187224 */ /* 0x002fe400078e0a0b */
[----:B------:R-:W-:-:S02]  /*0260*/  IMAD.MOV.U32 R10, RZ, RZ, RZ ;  /* 0x000000ffff0a7224 */ /* 0x000fc400078e00ff */
[----:B------:R-:W-:Y:S02]  /*0270*/  IMAD R23, R24, R19, RZ ;  /* 0x0000001318177224 */ /* 0x000fe400078e02ff */
[----:B0-----:R-:W-:Y:S02]  /*0280*/  IMAD.MOV R25, RZ, RZ, -R15 ;  /* 0x000000ffff197224 */ /* 0x001fe400078e0a0f */
[----:B------:R-:W-:Y:S01]  /*0290*/  IMAD.HI.U32 R23, R11, R23, R10 ;  /* 0x000000170b177227 */ /* 0x000fe200078e000a */
[----:B------:R-:W-:-:S03]  /*02a0*/  PRMT R10, R7, 0xbb32, RZ ;  /* 0x0000bb32070a7816 */ /* 0x000fc600000000ff */
[----:B---3--:R-:W-:Y:S02]  /*02b0*/  IMAD.MOV R26, RZ, RZ, -R13 ;  /* 0x000000ffff1a7224 */ /* 0x008fe400078e0a0d */
[----:B------:R-:W-:Y:S02]  /*02c0*/  IMAD.MOV.U32 R24, RZ, RZ, R25 ;  /* 0x000000ffff187224 */ /* 0x000fe400078e0019 */
[----:B------:R-:W-:Y:S02]  /*02d0*/  IMAD R25, R26, R17, RZ ;  /* 0x000000111a197224 */ /* 0x000fe400078e02ff */
[----:B------:R-:W-:Y:S02]  /*02e0*/  IMAD.MOV.U32 R12, RZ, RZ, RZ ;  /* 0x000000ffff0c7224 */ /* 0x000fe400078e00ff */
[----:B------:R-:W-:Y:S02]  /*02f0*/  IMAD.MOV.U32 R14, RZ, RZ, RZ ;  /* 0x000000ffff0e7224 */ /* 0x000fe400078e00ff */
[----:B------:R-:W-:-:S04]  /*0300*/  IMAD.HI.U32 R11, R13, R25, R12 ;  /* 0x000000190d0b7227 */ /* 0x000fc800078e000c */
[----:B------:R-:W-:Y:S02]  /*0310*/  IMAD R13, R24, R21, RZ ;  /* 0x00000015180d7224 */ /* 0x000fe400078e02ff */
[----:B------:R-:W-:Y:S02]  /*0320*/  IMAD.MOV.U32 R12, RZ, RZ, R10 ;  /* 0x000000ffff0c7224 */ /* 0x000fe400078e000a */
[----:B------:R-:W-:-:S03]  /*0330*/  IMAD.HI.U32 R14, R15, R13, R14 ;  /* 0x0000000d0f0e7227 */ /* 0x000fc600078e000e */
[----:B------:R-:W-:-:S04]  /*0340*/  IABS R13, R12 ;  /* 0x0000000c000d7213 */ /* 0x000fc80000000000 */
[----:B------:R-:W0:Y:S01]  /*0350*/  I2F.RP R25, R13 ;  /* 0x0000000d00197306 */ /* 0x000e220000209400 */
[C---:B----4-:R-:W-:Y:S02]  /*0360*/  PRMT R10, R2.reuse, 0x9910, RZ ;  /* 0x00009910020a7816 */ /* 0x050fe400000000ff */
[----:B------:R-:W-:Y:S02]  /*0370*/  IABS R15, R22 ;  /* 0x00000016000f7213 */ /* 0x000fe40000000000 */
[----:B------:R-:W-:Y:S02]  /*0380*/  IABS R26, R10 ;  /* 0x0000000a001a7213 */ /* 0x000fe40000000000 */
[----:B------:R-:W-:Y:S01]  /*0390*/  PRMT R2, R2, 0xbb32, RZ ;  /* 0x0000bb3202027816 */ /* 0x000fe200000000ff */
[----:B------:R-:W-:Y:S02]  /*03a0*/  IMAD.MOV R15, RZ, RZ, -R15 ;  /* 0x000000ffff0f7224 */ /* 0x000fe400078e0a0f */
[----:B------:R-:W-:Y:S01]  /*03b0*/  IMAD.HI.U32 R23, R23, R26, RZ ;  /* 0x0000001a17177227 */ /* 0x000fe200078e00ff */
[----:B0-----:R-:W0:Y:S03]  /*03c0*/  MUFU.RCP R25, R25 ;  /* 0x0000001900197308 */ /* 0x001e260000001000 */
[----:B------:R-:W-:Y:S01]  /*03d0*/  IMAD R26, R23, R15, R26 ;  /* 0x0000000f171a7224 */ /* 0x000fe200078e021a */
[----:B------:R-:W-:-:S02]  /*03e0*/  IABS R15, R16 ;  /* 0x00000010000f7213 */ /* 0x000fc40000000000 */
[----:B------:R-:W-:-:S03]  /*03f0*/  IABS R24, R2 ;  /* 0x0000000200187213 */ /* 0x000fc60000000000 */
[----:B------:R-:W-:Y:S02]  /*0400*/  IMAD.MOV R15, RZ, RZ, -R15 ;  /* 0x000000ffff0f7224 */ /* 0x000fe400078e0a0f */
[----:B------:R-:W-:-:S04]  /*0410*/  IMAD.HI.U32 R11, R11, R24, RZ ;  /* 0x000000180b0b7227 */ /* 0x000fc800078e00ff */
[----:B------:R-:W-:Y:S02]  /*0420*/  IMAD R24, R11, R15, R24 ;  /* 0x0000000f0b187224 */ /* 0x000fe400078e0218 */
[----:B0-----:R-:W-:Y:S01]  /*0430*/  VIADD R11, R25, 0xffffffe ;  /* 0x0ffffffe190b7836 */ /* 0x001fe20000000000 */
[----:B------:R-:W-:-:S05]  /*0440*/  PRMT R15, R3, 0x9910, RZ ;  /* 0x00009910030f7816 */ /* 0x000fca00000000ff */
[----:B------:R-:W0:Y:S01]  /*0450*/  F2I.FTZ.U32.TRUNC.NTZ R11, R11 ;  /* 0x0000000b000b7305 */ /* 0x000e22000021f000 */
[----:B------:R-:W-:Y:S02]  /*0460*/  IABS R25, R20 ;  /* 0x0000001400197213 */ /* 0x000fe40000000000 */
[----:B------:R-:W-:-:S03]  /*0470*/  IABS R23, R15 ;  /* 0x0000000f00177213 */ /* 0x000fc60000000000 */
[----:B------:R-:W-:Y:S02]  /*0480*/  IMAD.MOV R25, RZ, RZ, -R25 ;  /* 0x000000ffff197224 */ /* 0x000fe400078e0a19 */
[----:B------:R-:W-:Y:S01]  /*0490*/  IMAD.HI.U32 R14, R14, R23, RZ ;  /* 0x000000170e0e7227 */ /* 0x000fe200078e00ff */
[----:B------:R-:W-:-:S03]  /*04a0*/  ISETP.GE.AND P2, PT, R10, RZ, PT ;  /* 0x000000ff0a00720c */ /* 0x000fc60003f46270 */
[----:B------:R-:W-:Y:S02]  /*04b0*/  IMAD R14, R14, R25, R23 ;  /* 0x000000190e0e7224 */ /* 0x000fe400078e0217 */
[----:B0-----:R-:W-:Y:S02]  /*04c0*/  IMAD.MOV R28, RZ, RZ, -R11 ;  /* 0x000000ffff1c7224 */ /* 0x001fe400078e0a0b */
[----:B------:R-:W-:Y:S02]  /*04d0*/  IMAD.MOV.U32 R10, RZ, RZ, RZ ;  /* 0x000000ffff0a7224 */ /* 0x000fe400078e00ff */
[----:B------:R-:W-:-:S04]  /*04e0*/  IMAD R23, R28, R13, RZ ;  /* 0x0000000d1c177224 */ /* 0x000fc800078e02ff */
[----:B------:R-:W-:Y:S01]  /*04f0*/  IMAD.HI.U32 R23, R11, R23, R10 ;  /* 0x000000170b177227 */ /* 0x000fe200078e000a */
[----:B--2---:R-:W-:-:S04]  /*0500*/  PRMT R10, R4, 0x9910, RZ ;  /* 0x00009910040a7816 */ /* 0x004fc800000000ff */
[----:B------:R-:W-:-:S04]  /*0510*/  IABS R11, R10 ;  /* 0x0000000a000b7213 */ /* 0x000fc80000000000 */
[----:B------:R-:W0:Y:S01]  /*0520*/  I2F.RP R25, R11 ;  /* 0x0000000b00197306 */ /* 0x000e220000209400 */
[----:B------:R-:W-:Y:S02]  /*0530*/  ISETP.GE.AND P3, PT, R2, RZ, PT ;  /* 0x000000ff0200720c */ /* 0x000fe40003f66270 */
[----:B------:R-:W-:Y:S02]  /*0540*/  PRMT R2, R3, 0xbb32, RZ ;  /* 0x0000bb3203027816 */ /* 0x000fe400000000ff */
[----:B------:R-:W-:Y:S02]  /*0550*/  ISETP.GE.AND P0, PT, R15, RZ, PT ;  /* 0x000000ff0f00720c */ /* 0x000fe40003f06270 */
[----:B------:R-:W-:Y:S02]  /*0560*/  IABS R15, R12 ;  /* 0x0000000c000f7213 */ /* 0x000fe40000000000 */
[----:B------:R-:W-:-:S03]  /*0570*/  IABS R28, R2 ;  /* 0x00000002001c7213 */ /* 0x000fc60000000000 */
[----:B------:R-:W-:Y:S01]  /*0580*/  IMAD.MOV R15, RZ, RZ, -R15 ;  /* 0x000000ffff0f7224 */ /* 0x000fe200078e0a0f */
[----:B0-----:R-:W0:Y:S01]  /*0590*/  MUFU.RCP R25, R25 ;  /* 0x0000001900197308 */ /* 0x001e220000001000 */
[----:B------:R-:W-:Y:S01]  /*05a0*/  IMAD.HI.U32 R23, R23, R28, RZ ;  /* 0x0000001c17177227 */ /* 0x000fe200078e00ff */
[----:B------:R-:W-:-:S03]  /*05b0*/  ISETP.GT.U32.AND P4, PT, R19, R26, PT ;  /* 0x0000001a1300720c */ /* 0x000fc60003f84070 */
[----:B------:R-:W-:Y:S01]  /*05c0*/  IMAD R28, R23, R15, R28 ;  /* 0x0000000f171c7224 */ /* 0x000fe200078e021c */
[----:B------:R-:W-:-:S04]  /*05d0*/  PRMT R15, R4, 0xbb32, RZ ;  /* 0x0000bb32040f7816 */ /* 0x000fc800000000ff */
[----:B------:R-:W-:-:S04]  /*05e0*/  IABS R23, R15 ;  /* 0x0000000f00177213 */ /* 0x000fc80000000000 */
[----:B------:R-:W1:Y:S01]  /*05f0*/  I2F.RP R27, R23 ;  /* 0x00000017001b7306 */ /* 0x000e620000209400 */
[----:B0-----:R-:W-:Y:S02]  /*0600*/  VIADD R3, R25, 0xffffffe ;  /* 0x0ffffffe19037836 */ /* 0x001fe40000000000 */
[----:B------:R-:W-:Y:S01]  /*0610*/  @!P4 IMAD.IADD R26, R26, 0x1, -R19 ;  /* 0x000000011a1ac824 */ /* 0x000fe200078e0a13 */
[----:B------:R-:W-:-:S04]  /*0620*/  ISETP.GT.U32.AND P5, PT, R17, R24, PT ;  /* 0x000000181100720c */ /* 0x000fc80003fa4070 */
[----:B------:R-:W0:Y:S01]  /*0630*/  F2I.FTZ.U32.TRUNC.NTZ R3, R3 ;  /* 0x0000000300037305 */ /* 0x000e22000021f000 */
[----:B------:R-:W-:-:S07]  /*0640*/  ISETP.GT.U32.AND P6, PT, R19, R26, PT ;  /* 0x0000001a1300720c */ /* 0x000fce0003fc4070 */
[----:B-1----:R-:W1:Y:S01]  /*0650*/  MUFU.RCP R27, R27 ;  /* 0x0000001b001b7308 */ /* 0x002e620000001000 */
[----:B------:R-:W-:Y:S01]  /*0660*/  @!P5 IMAD.IADD R24, R24, 0x1, -R17 ;  /* 0x000000011818d824 */ /* 0x000fe200078e0a11 */
[----:B------:R-:W-:-:S04]  /*0670*/  ISETP.GT.U32.AND P5, PT, R21, R14, PT ;  /* 0x0000000e1500720c */ /* 0x000fc80003fa4070 */
[----:B------:R-:W-:Y:S01]  /*0680*/  @!P6 IMAD.IADD R26, R26, 0x1, -R19 ;  /* 0x000000011a1ae824 */ /* 0x000fe200078e0a13 */
[----:B------:R-:W-:Y:S01]  /*0690*/  ISETP.GT.U32.AND P6, PT, R13, R28, PT ;  /* 0x0000001c0d00720c */ /* 0x000fe20003fc4070 */
[----:B0-----:R-:W-:Y:S01]  /*06a0*/  IMAD.MOV R25, RZ, RZ, -R3 ;  /* 0x000000ffff197224 */ /* 0x001fe200078e0a03 */
[----:B------:R-:W-:Y:S01]  /*06b0*/  ISETP.GE.AND P1, PT, R2, RZ, PT ;  /* 0x000000ff0200720c */ /* 0x000fe20003f26270 */
[----:B------:R-:W-:Y:S01]  /*06c0*/  IMAD.MOV.U32 R2, RZ, RZ, RZ ;  /* 0x000000ffff027224 */ /* 0x000fe200078e00ff */
[----:B------:R-:W-:Y:S01]  /*06d0*/  ISETP.GT.U32.AND P4, PT, R17, R24, PT ;  /* 0x000000181100720c */ /* 0x000fe20003f84070 */
[----:B------:R-:W-:-:S04]  /*06e0*/  IMAD R25, R25, R11, RZ ;  /* 0x0000000b19197224 */ /* 0x000fc800078e02ff */
[----:B------:R-:W-:-:S04]  /*06f0*/  IMAD.HI.U32 R25, R3, R25, R2 ;  /* 0x0000001903197227 */ /* 0x000fc800078e0002 */
[----:B-1----:R-:W-:Y:S02]  /*0700*/  VIADD R2, R27, 0xffffffe ;  /* 0x0ffffffe1b027836 */ /* 0x002fe40000000000 */
[----:B------:R-:W-:Y:S02]  /*0710*/  @!P5 IMAD.IADD R14, R14, 0x1, -R21 ;  /* 0x000000010e0ed824 */ /* 0x000fe400078e0a15 */
[----:B------:R0:W1:Y:S01]  /*0720*/  F2I.FTZ.U32.TRUNC.NTZ R3, R2 ;  /* 0x0000000200037305 */ /* 0x000062000021f000 */
[----:B------:R-:W-:Y:S02]  /*0730*/  @!P6 IMAD.IADD R28, R28, 0x1, -R13 ;  /* 0x000000011c1ce824 */ /* 0x000fe400078e0a0d */
[----:B------:R-:W-:Y:S01]  /*0740*/  ISETP.GT.U32.AND P5, PT, R21, R14, PT ;  /* 0x0000000e1500720c */ /* 0x000fe20003fa4070 */
[----:B------:R-:W-:Y:S02]  /*0750*/  @!P4 IMAD.IADD R24, R24, 0x1, -R17 ;  /* 0x000000011818c824 */ /* 0x000fe400078e0a11 */
[----:B------:R-:W-:-:S02]  /*0760*/  ISETP.GT.U32.AND P4, PT, R13, R28, PT ;  /* 0x0000001c0d00720c */ /* 0x000fc40003f84070 */
[----:B------:R-:W-:Y:S01]  /*0770*/  ISETP.NE.AND P6, PT, R16, RZ, PT ;  /* 0x000000ff1000720c */ /* 0x000fe20003fc5270 */
[----:B0-----:R-:W-:Y:S02]  /*0780*/  IMAD.MOV.U32 R2, RZ, RZ, RZ ;  /* 0x000000ffff027224 */ /* 0x001fe400078e00ff */
[----:B-1----:R-:W-:-:S05]  /*0790*/  IMAD.MOV R17, RZ, RZ, -R3 ;  /* 0x000000ffff117224 */ /* 0x002fca00078e0a03 */
[----:B------:R-:W-:Y:S01]  /*07a0*/  @!P5 IMAD.IADD R14, R14, 0x1, -R21 ;  /* 0x000000010e0ed824 */ /* 0x000fe200078e0a15 */
[----:B------:R-:W-:Y:S01]  /*07b0*/  ISETP.NE.AND P5, PT, R22, RZ, PT ;  /* 0x000000ff1600720c */ /* 0x000fe20003fa5270 */
[----:B------:R-:W-:Y:S02]  /*07c0*/  IMAD R17, R17, R23, RZ ;  /* 0x0000001711117224 */ /* 0x000fe400078e02ff */
[----:B------:R-:W-:Y:S01]  /*07d0*/  @!P4 IMAD.IADD R28, R28, 0x1, -R13 ;  /* 0x000000011c1cc824 */ /* 0x000fe200078e0a0d */
[----:B-----5:R-:W-:Y:S01]  /*07e0*/  PRMT R13, R8, 0x9910, RZ ;  /* 0x00009910080d7816 */ /* 0x020fe200000000ff */
[----:B------:R-:W-:Y:S01]  /*07f0*/  @!P3 IMAD.MOV R24, RZ, RZ, -R24 ;  /* 0x000000ffff18b224 */ /* 0x000fe200078e0a18 */
[----:B------:R-:W-:Y:S01]  /*0800*/  @!P6 LOP3.LUT R24, RZ, R16, RZ, 0x33, !PT ;  /* 0x00000010ff18e212 */ /* 0x000fe200078e33ff */
[----:B------:R-:W-:Y:S01]  /*0810*/  IMAD.HI.U32 R2, R3, R17, R2 ;  /* 0x0000001103027227 */ /* 0x000fe200078e0002 */
[----:B------:R-:W-:Y:S02]  /*0820*/  IABS R3, R10 ;  /* 0x0000000a00037213 */ /* 0x000fe40000000000 */
[----:B------:R-:W-:Y:S01]  /*0830*/  IABS R16, R13 ;  /* 0x0000000d00107213 */ /* 0x000fe20000000000 */
[----:B------:R-:W-:Y:S01]  /*0840*/  @!P0 IMAD.MOV R14, RZ, RZ, -R14 ;  /* 0x000000ffff0e8224 */ /* 0x000fe200078e0a0e */
[----:B------:R-:W-:Y:S01]  /*0850*/  ISETP.NE.AND P0, PT, R12, RZ, PT ;  /* 0x000000ff0c00720c */ /* 0x000fe20003f05270 */
[----:B------:R-:W-:Y:S01]  /*0860*/  @!P2 IMAD.MOV R26, RZ, RZ, -R26 ;  /* 0x000000ffff1aa224 */ /* 0x000fe200078e0a1a */
[----:B------:R-:W-:Y:S01]  /*0870*/  @!P5 LOP3.LUT R26, RZ, R22, RZ, 0x33, !PT ;  /* 0x00000016ff1ad212 */ /* 0x000fe200078e33ff */
[----:B------:R-:W-:-:S02]  /*0880*/  IMAD.MOV R3, RZ, RZ, -R3 ;  /* 0x000000ffff037224 */ /* 0x000fc400078e0a03 */
[----:B------:R-:W-:Y:S01]  /*0890*/  IMAD.HI.U32 R25, R25, R16, RZ ;  /* 0x0000001019197227 */ /* 0x000fe200078e00ff */
[----:B------:R-:W-:-:S03]  /*08a0*/  ISETP.NE.AND P2, PT, R20, RZ, PT ;  /* 0x000000ff1400720c */ /* 0x000fc60003f45270 */
[----:B------:R-:W-:Y:S01]  /*08b0*/  IMAD R16, R25, R3, R16 ;  /* 0x0000000319107224 */ /* 0x000fe200078e0210 */
[----:B------:R-:W-:Y:S02]  /*08c0*/  LOP3.LUT R3, R6, R26, RZ, 0x3c, !PT ;  /* 0x0000001a06037212 */ /* 0x000fe400078e3cff */
[----:B------:R-:W-:Y:S01]  /*08d0*/  PRMT R19, R5, 0x9910, RZ ;  /* 0x0000991005137816 */ /* 0x000fe200000000ff */
[----:B------:R-:W-:Y:S01]  /*08e0*/  @!P1 IMAD.MOV R28, RZ, RZ, -R28 ;  /* 0x000000ffff1c9224 */ /* 0x000fe200078e0a1c */
[----:B------:R-:W-:Y:S02]  /*08f0*/  PRMT R3, R3, 0x9910, RZ ;  /* 0x0000991003037816 */ /* 0x000fe400000000ff */
[----:B------:R-:W-:Y:S02]  /*0900*/  @!P0 LOP3.LUT R28, RZ, R12, RZ, 0x33, !PT ;  /* 0x0000000cff1c8212 */ /* 0x000fe400078e33ff */
[----:B------:R-:W-:Y:S02]  /*0910*/  IABS R12, R19 ;  /* 0x00000013000c7213 */ /* 0x000fe40000000000 */
[----:B------:R-:W-:-:S02]  /*0920*/  ISETP.GT.AND P0, PT, R3, -0x1, PT ;  /* 0xffffffff0300780c */ /* 0x000fc40003f04270 */
[----:B------:R-:W0:Y:S01]  /*0930*/  I2F.RP R3, R12 ;  /* 0x0000000c00037306 */ /* 0x000e220000209400 */
[----:B------:R-:W-:Y:S02]  /*0940*/  PRMT R17, R6, 0x7632, R17 ;  /* 0x0000763206117816 */ /* 0x000fe40000000011 */
[----:B------:R-:W-:Y:S02]  /*0950*/  @!P2 LOP3.LUT R14, RZ, R20, RZ, 0x33, !PT ;  /* 0x00000014ff0ea212 */ /* 0x000fe400078e33ff */
[----:B------:R-:W-:-:S04]  /*0960*/  LOP3.LUT R20, R17, R24, RZ, 0x3c, !PT ;  /* 0x0000001811147212 */ /* 0x000fc800078e3cff */
[----:B------:R-:W-:Y:S02]  /*0970*/  PRMT R20, R20, 0x9910, RZ ;  /* 0x0000991014147816 */ /* 0x000fe400000000ff */
[C---:B------:R-:W-:Y:S02]  /*0980*/  PRMT R21, R7.reuse, 0x7632, R21 ;  /* 0x0000763207157816 */ /* 0x040fe40000000015 */
[----:B------:R-:W-:Y:S02]  /*0990*/  ISETP.GT.AND P1, PT, R20, -0x1, PT ;  /* 0xffffffff1400780c */ /* 0x000fe40003f24270 */
[----:B------:R-:W-:Y:S01]  /*09a0*/  LOP3.LUT R20, R7, R14, RZ, 0x3c, !PT ;  /* 0x0000000e07147212 */ /* 0x000fe200078e3cff */
[----:B0-----:R-:W0:Y:S01]  /*09b0*/  MUFU.RCP R3, R3 ;  /* 0x0000000300037308 */ /* 0x001e220000001000 */
[----:B------:R-:W-:Y:S02]  /*09c0*/  LOP3.LUT R22, R21, R28, RZ, 0x3c, !PT ;  /* 0x0000001c15167212 */ /* 0x000fe400078e3cff */
[----:B------:R-:W-:-:S02]  /*09d0*/  PRMT R20, R20, 0x9910, RZ ;  /* 0x0000991014147816 */ /* 0x000fc400000000ff */
[----:B------:R-:W-:Y:S02]  /*09e0*/  PRMT R22, R22, 0x9910, RZ ;  /* 0x0000991016167816 */ /* 0x000fe400000000ff */
[----:B------:R-:W-:Y:S02]  /*09f0*/  ISETP.GT.AND P2, PT, R20, -0x1, PT ;  /* 0xffffffff1400780c */ /* 0x000fe40003f44270 */
[----:B------:R-:W-:Y:S02]  /*0a00*/  PRMT R20, R26, 0x9910, RZ ;  /* 0x000099101a147816 */ /* 0x000fe400000000ff */
[----:B------:R-:W-:Y:S02]  /*0a10*/  ISETP.GT.AND P4, PT, R22, -0x1, PT ;  /* 0xffffffff1600780c */ /* 0x000fe40003f84270 */
[----:B------:R-:W-:Y:S02]  /*0a20*/  PRMT R22, R24, 0x9910, RZ ;  /* 0x0000991018167816 */ /* 0x000fe400000000ff */
[----:B------:R-:W-:-:S02]  /*0a30*/  ISETP.EQ.OR P3, PT, R20, RZ, P0 ;  /* 0x000000ff1400720c */ /* 0x000fc40000762670 */
[----:B------:R-:W-:Y:S02]  /*0a40*/  ISETP.EQ.OR P0, PT, R22, RZ, P1 ;  /* 0x000000ff1600720c */ /* 0x000fe40000f02670 */
[----:B------:R-:W-:Y:S01]  /*0a50*/  PRMT R20, R14, 0x9910, RZ ;  /* 0x000099100e147816 */ /* 0x000fe200000000ff */
[----:B0-----:R-:W-:Y:S01]  /*0a60*/  VIADD R3, R3, 0xffffffe ;  /* 0x0ffffffe03037836 */ /* 0x001fe20000000000 */
[----:B------:R-:W-:Y:S02]  /*0a70*/  PRMT R22, R28, 0x9910, RZ ;  /* 0x000099101c167816 */ /* 0x000fe400000000ff */
[----:B------:R-:W-:Y:S02]  /*0a80*/  SEL R27, R6, RZ, !P3 ;  /* 0x000000ff061b7207 */ /* 0x000fe40005800000 */
[----:B------:R-:W-:Y:S02]  /*0a90*/  PRMT R6, R5, 0xbb32, RZ ;  /* 0x0000bb3205067816 */ /* 0x000fe400000000ff */
[----:B------:R-:W-:-:S02]  /*0aa0*/  ISETP.EQ.OR P1, PT, R20, RZ, P2 ;  /* 0x000000ff1400720c */ /* 0x000fc40001722670 */
[----:B------:R-:W-:Y:S02]  /*0ab0*/  ISETP.EQ.OR P2, PT, R22, RZ, P4 ;  /* 0x000000ff1600720c */ /* 0x000fe40002742670 */
[----:B------:R-:W-:Y:S01]  /*0ac0*/  IABS R22, R6 ;  /* 0x0000000600167213 */ /* 0x000fe20000000000 */
[----:B------:R-:W0:Y:S01]  /*0ad0*/  F2I.FTZ.U32.TRUNC.NTZ R3, R3 ;  /* 0x0000000300037305 */ /* 0x000e22000021f000 */
[----:B------:R-:W-:Y:S02]  /*0ae0*/  PRMT R8, R8, 0xbb32, RZ ;  /* 0x0000bb3208087816 */ /* 0x000fe400000000ff */
[----:B------:R-:W-:Y:S02]  /*0af0*/  ISETP.GE.AND P5, PT, R13, RZ, PT ;  /* 0x000000ff0d00720c */ /* 0x000fe40003fa6270 */
[----:B------:R-:W-:-:S03]  /*0b00*/  IABS R20, R15 ;  /* 0x0000000f00147213 */ /* 0x000fc60000000000 */
[----:B------:R-:W1:Y:S01]  /*0b10*/  I2F.RP R13, R22 ;  /* 0x00000016000d7306 */ /* 0x000e620000209400 */
[----:B------:R-:W-:Y:S01]  /*0b20*/  IABS R25, R8 ;  /* 0x0000000800197213 */ /* 0x000fe20000000000 */
[----:B------:R-:W-:-:S04]  /*0b30*/  IMAD.MOV R20, RZ, RZ, -R20 ;  /* 0x000000ffff147224 */ /* 0x000fc800078e0a14 */
[----:B------:R-:W-:-:S04]  /*0b40*/  IMAD.HI.U32 R2, R2, R25, RZ ;  /* 0x0000001902027227 */ /* 0x000fc800078e00ff */
[----:B------:R-:W-:Y:S02]  /*0b50*/  IMAD R20, R2, R20, R25 ;  /* 0x0000001402147224 */ /* 0x000fe400078e0219 */
[----:B0-----:R-:W-:Y:S01]  /*0b60*/  IMAD.MOV R25, RZ, RZ, -R3 ;  /* 0x000000ffff197224 */ /* 0x001fe200078e0a03 */
[----:B-1----:R-:W0:Y:S03]  /*0b70*/  MUFU.RCP R13, R13 ;  /* 0x0000000d000d7308 */ /* 0x002e260000001000 */
[----:B------:R-:W-:Y:S02]  /*0b80*/  IMAD R25, R25, R12, RZ ;  /* 0x0000000c19197224 */ /* 0x000fe400078e02ff */
[----:B------:R-:W-:Y:S01]  /*0b90*/  IMAD.IADD R26, R26, 0x1, R27 ;  /* 0x000000011a1a7824 */ /* 0x000fe200078e021b */
[----:B------:R-:W-:Y:S01]  /*0ba0*/  PRMT R27, R9, 0x9910, RZ ;  /* 0x00009910091b7816 */ /* 0x000fe200000000ff */
[----:B------:R-:W-:Y:S01]  /*0bb0*/  IMAD.MOV.U32 R2, RZ, RZ, RZ ;  /* 0x000000ffff027224 */ /* 0x000fe200078e00ff */
[----:B------:R-:W-:-:S03]  /*0bc0*/  ISETP.GT.U32.AND P3, PT, R11, R16, PT ;  /* 0x000000100b00720c */ /* 0x000fc60003f64070 */
[----:B------:R-:W-:Y:S01]  /*0bd0*/  IMAD.HI.U32 R2, R3, R25, R2 ;  /* 0x0000001903027227 */ /* 0x000fe200078e0002 */
[----:B------:R-:W-:Y:S02]  /*0be0*/  IABS R3, R19 ;  /* 0x0000001300037213 */ /* 0x000fe40000000000 */
[----:B------:R-:W-:-:S03]  /*0bf0*/  IABS R25, R27 ;  /* 0x0000001b00197213 */ /* 0x000fc60000000000 */
[----:B------:R-:W-:Y:S02]  /*0c00*/  IMAD.MOV R3, RZ, RZ, -R3 ;  /* 0x000000ffff037224 */ /* 0x000fe400078e0a03 */
[----:B------:R-:W-:-:S04]  /*0c10*/  IMAD.HI.U32 R2, R2, R25, RZ ;  /* 0x0000001902027227 */ /* 0x000fc800078e00ff */
[----:B------:R-:W-:Y:S02]  /*0c20*/  IMAD R25, R2, R3, R25 ;  /* 0x0000000302197224 */ /* 0x000fe400078e0219 */
[----:B------:R-:W-:Y:S02]  /*0c30*/  @!P3 IMAD.IADD R16, R16, 0x1, -R11 ;  /* 0x000000011010b824 */ /* 0x000fe400078e0a0b */
[----:B0-----:R-:W-:-:S03]  /*0c40*/  VIADD R2, R13, 0xffffffe ;  /* 0x0ffffffe0d027836 */ /* 0x001fc60000000000 */
[----:B------:R-:W-:Y:S01]  /*0c50*/  ISETP.GT.U32.AND P3, PT, R11, R16, PT ;  /* 0x000000100b00720c */ /* 0x000fe20003f64070 */
[----:B------:R-:W0:Y:S01]  /*0c60*/  F2I.FTZ.U32.TRUNC.NTZ R3, R2 ;  /* 0x0000000200037305 */ /* 0x000e22000021f000 */
[----:B------:R-:W-:-:S11]  /*0c70*/  ISETP.GT.U32.AND P6, PT, R12, R25, PT ;  /* 0x000000190c00720c */ /* 0x000fd60003fc4070 */
[----:B------:R-:W-:Y:S02]  /*0c80*/  @!P3 IMAD.IADD R16, R16, 0x1, -R11 ;  /* 0x000000011010b824 */ /* 0x000fe400078e0a0b */
[--C-:B0-----:R-:W-:Y:S02]  /*0c90*/  IMAD.MOV R11, RZ, RZ, -R3.reuse ;  /* 0x000000ffff0b7224 */ /* 0x101fe400078e0a03 */
[----:B------:R-:W-:Y:S02]  /*0ca0*/  IMAD.MOV.U32 R2, RZ, RZ, RZ ;  /* 0x000000ffff027224 */ /* 0x000fe400078e00ff */
[----:B------:R-:W-:Y:S02]  /*0cb0*/  IMAD R11, R11, R22, RZ ;  /* 0x000000160b0b7224 */ /* 0x000fe400078e02ff */
[----:B------:R-:W-:Y:S02]  /*0cc0*/  @!P6 IMAD.IADD R25, R25, 0x1, -R12 ;  /* 0x000000011919e824 */ /* 0x000fe400078e0a0c */
[----:B------:R-:W-:Y:S01]  /*0cd0*/  IMAD.HI.U32 R3, R3, R11, R2 ;  /* 0x0000000b03037227 */ /* 0x000fe200078e0002 */
[----:B------:R-:W-:-:S02]  /*0ce0*/  PRMT R2, R9, 0xbb32, RZ ;  /* 0x0000bb3209027816 */ /* 0x000fc400000000ff */
[----:B------:R-:W-:Y:S02]  /*0cf0*/  ISETP.GE.AND P3, PT, R8, RZ, PT ;  /* 0x000000ff0800720c */ /* 0x000fe40003f66270 */
[----:B------:R-:W-:Y:S02]  /*0d00*/  ISETP.GT.U32.AND P6, PT, R12, R25, PT ;  /* 0x000000190c00720c */ /* 0x000fe40003fc4070 */
[----:B------:R-:W-:Y:S02]  /*0d10*/  IABS R9, R6 ;  /* 0x0000000600097213 */ /* 0x000fe40000000000 */
[----:B------:R-:W-:-:S03]  /*0d20*/  IABS R8, R2 ;  /* 0x0000000200087213 */ /* 0x000fc60000000000 */
[----:B------:R-:W-:Y:S02]  /*0d30*/  IMAD.MOV R9, RZ, RZ, -R9 ;  /* 0x000000ffff097224 */ /* 0x000fe400078e0a09 */
[----:B------:R-:W-:-:S04]  /*0d40*/  IMAD.HI.U32 R3, R3, R8, RZ ;  /* 0x0000000803037227 */ /* 0x000fc800078e00ff */
[----:B------:R-:W-:Y:S01]  /*0d50*/  IMAD R8, R3, R9, R8 ;  /* 0x0000000903087224 */ /* 0x000fe200078e0208 */
[----:B------:R-:W-:Y:S01]  /*0d60*/  ISETP.GT.U32.AND P4, PT, R23, R20, PT ;  /* 0x000000141700720c */ /* 0x000fe20003f84070 */
[----:B------:R-:W-:-:S03]  /*0d70*/  @!P6 IMAD.IADD R25, R25, 0x1, -R12 ;  /* 0x000000011919e824 */ /* 0x000fc600078e0a0c */
[----:B------:R-:W-:-:S09]  /*0d80*/  ISETP.GT.U32.AND P6, PT, R22, R8, PT ;  /* 0x000000081600720c */ /* 0x000fd20003fc4070 */
[----:B------:R-:W-:-:S04]  /*0d90*/  @!P4 IMAD.IADD R20, R20, 0x1, -R23 ;  /* 0x000000011414c824 */ /* 0x000fc800078e0a17 */
[----:B------:R-:W-:Y:S01]  /*0da0*/  @!P6 IMAD.IADD R8, R8, 0x1, -R22 ;  /* 0x000000010808e824 */ /* 0x000fe200078e0a16 */
[----:B------:R-:W-:-:S04]  /*0db0*/  ISETP.GT.U32.AND P4, PT, R23, R20, PT ;  /* 0x000000141700720c */ /* 0x000fc80003f84070 */
[----:B------:R-:W-:Y:S01]  /*0dc0*/  ISETP.GT.U32.AND P6, PT, R22, R8, PT ;  /* 0x000000081600720c */ /* 0x000fe20003fc4070 */
[----:B------:R-:W-:Y:S01]  /*0dd0*/  @!P5 IMAD.MOV R16, RZ, RZ, -R16 ;  /* 0x000000ffff10d224 */ /* 0x000fe200078e0a10 */
[----:B------:R-:W-:Y:S02]  /*0de0*/  SEL R3, R7, RZ, !P1 ;  /* 0x000000ff07037207 */ /* 0x000fe40004800000 */
[----:B------:R-:W-:Y:S02]  /*0df0*/  ISETP.GE.AND P1, PT, R2, RZ, PT ;  /* 0x000000ff0200720c */ /* 0x000fe40003f26270 */
[----:B------:R-:W-:Y:S02]  /*0e00*/  SEL R7, R17, RZ, !P0 ;  /* 0x000000ff11077207 */ /* 0x000fe40004000000 */
[----:B------:R-:W-:Y:S01]  /*0e10*/  SEL R9, R21, RZ, !P2 ;  /* 0x000000ff15097207 */ /* 0x000fe20005000000 */
[----:B------:R-:W-:Y:S01]  /*0e20*/  @!P4 IMAD.IADD R20, R20, 0x1, -R23 ;  /* 0x000000011414c824 */ /* 0x000fe200078e0a17 */
[----:B------:R-:W-:-:S02]  /*0e30*/  ISETP.GE.AND P4, PT, R27, RZ, PT ;  /* 0x000000ff1b00720c */ /* 0x000fc40003f86270 */
[----:B------:R-:W-:Y:S01]  /*0e40*/  ISETP.NE.AND P5, PT, R10, RZ, PT ;  /* 0x000000ff0a00720c */ /* 0x000fe20003fa5270 */
[----:B------:R-:W-:Y:S01]  /*0e50*/  @!P6 IMAD.IADD R8, R8, 0x1, -R22 ;  /* 0x000000010808e824 */ /* 0x000fe200078e0a16 */
[----:B------:R-:W-:Y:S02]  /*0e60*/  ISETP.NE.AND P0, PT, R15, RZ, PT ;  /* 0x000000ff0f00720c */ /* 0x000fe40003f05270 */
[----:B------:R-:W-:Y:S02]  /*0e70*/  ISETP.NE.AND P2, PT, R19, RZ, PT ;  /* 0x000000ff1300720c */ /* 0x000fe40003f45270 */
[----:B------:R-:W-:Y:S01]  /*0e80*/  ISETP.NE.AND P6, PT, R6, RZ, PT ;  /* 0x000000ff0600720c */ /* 0x000fe20003fc5270 */
[----:B------:R-:W-:Y:S02]  /*0e90*/  IMAD.IADD R14, R14, 0x1, R3 ;  /* 0x000000010e0e7824 */ /* 0x000fe400078e0203 */
[----:B------:R-:W0:Y:S01]  /*0ea0*/  LDC.64 R2, c[0x0][0x218] ;  /* 0x00008600ff027b82 */ /* 0x000e220000000a00 */
[----:B------:R-:W-:Y:S01]  /*0eb0*/  @!P3 IMAD.MOV R20, RZ, RZ, -R20 ;  /* 0x000000ffff14b224 */ /* 0x000fe200078e0a14 */
[----:B------:R-:W-:Y:S01]  /*0ec0*/  PRMT R13, R4, 0x7632, R13 ;  /* 0x00007632040d7816 */ /* 0x000fe2000000000d */
[----:B------:R-:W-:Y:S01]  /*0ed0*/  @!P4 IMAD.MOV R25, RZ, RZ, -R25 ;  /* 0x000000ffff19c224 */ /* 0x000fe200078e0a19 */
[----:B------:R-:W-:Y:S01]  /*0ee0*/  @!P5 LOP3.LUT R16, RZ, R10, RZ, 0x33, !PT ;  /* 0x0000000aff10d212 */ /* 0x000fe200078e33ff */
[----:B------:R-:W-:Y:S01]  /*0ef0*/  @!P1 IMAD.MOV R8, RZ, RZ, -R8 ;  /* 0x000000ffff089224 */ /* 0x000fe200078e0a08 */
[----:B------:R-:W-:-:S02]  /*0f00*/  @!P0 LOP3.LUT R20, RZ, R15, RZ, 0x33, !PT ;  /* 0x0000000fff148212 */ /* 0x000fc400078e33ff */
[----:B------:R-:W-:Y:S02]  /*0f10*/  @!P2 LOP3.LUT R25, RZ, R19, RZ, 0x33, !PT ;  /* 0x00000013ff19a212 */ /* 0x000fe400078e33ff */
[----:B------:R-:W-:Y:S02]  /*0f20*/  @!P6 LOP3.LUT R8, RZ, R6, RZ, 0x33, !PT ;  /* 0x00000006ff08e212 */ /* 0x000fe400078e33ff */
[----:B------:R-:W-:Y:S02]  /*0f30*/  PRMT R11, R5, 0x7632, R11 ;  /* 0x00007632050b7816 */ /* 0x000fe4000000000b */
[----:B------:R-:W-:Y:S02]  /*0f40*/  LOP3.LUT R6, R4, R16, RZ, 0x3c, !PT ;  /* 0x0000001004067212 */ /* 0x000fe400078e3cff */
[----:B------:R-:W-:Y:S02]  /*0f50*/  LOP3.LUT R10, R13, R20, RZ, 0x3c, !PT ;  /* 0x000000140d0a7212 */ /* 0x000fe400078e3cff */
[----:B------:R-:W-:-:S02]  /*0f60*/  LOP3.LUT R12, R5, R25, RZ, 0x3c, !PT ;  /* 0x00000019050c7212 */ /* 0x000fc400078e3cff */
[----:B------:R-:W-:Y:S02]  /*0f70*/  LOP3.LUT R15, R11, R8, RZ, 0x3c, !PT ;  /* 0x000000080b0f7212 */ /* 0x000fe400078e3cff */
[----:B------:R-:W-:Y:S02]  /*0f80*/  PRMT R6, R6, 0x9910, RZ ;  /* 0x0000991006067816 */ /* 0x000fe400000000ff */
[----:B------:R-:W-:Y:S02]  /*0f90*/  PRMT R10, R10, 0x9910, RZ ;  /* 0x000099100a0a7816 */ /* 0x000fe400000000ff */
[----:B------:R-:W-:Y:S02]  /*0fa0*/  PRMT R12, R12, 0x9910, RZ ;  /* 0x000099100c0c7816 */ /* 0x000fe400000000ff */
[----:B------:R-:W-:Y:S02]  /*0fb0*/  PRMT R15, R15, 0x9910, RZ ;  /* 0x000099100f0f7816 */ /* 0x000fe400000000ff */
[----:B------:R-:W-:-:S02]  /*0fc0*/  ISETP.GT.AND P0, PT, R6, -0x1, PT ;  /* 0xffffffff0600780c */ /* 0x000fc40003f04270 */
[----:B------:R-:W-:Y:S02]  /*0fd0*/  ISETP.GT.AND P1, PT, R10, -0x1, PT ;  /* 0xffffffff0a00780c */ /* 0x000fe40003f24270 */
[----:B------:R-:W-:Y:S02]  /*0fe0*/  ISETP.GT.AND P2, PT, R12, -0x1, PT ;  /* 0xffffffff0c00780c */ /* 0x000fe40003f44270 */
[----:B------:R-:W-:Y:S02]  /*0ff0*/  ISETP.GT.AND P3, PT, R15, -0x1, PT ;  /* 0xffffffff0f00780c */ /* 0x000fe40003f64270 */
[----:B------:R-:W-:Y:S02]  /*1000*/  PRMT R6, R16, 0x9910, RZ ;  /* 0x0000991010067816 */ /* 0x000fe400000000ff */
[----:B------:R-:W-:Y:S02]  /*1010*/  PRMT R10, R20, 0x9910, RZ ;  /* 0x00009910140a7816 */ /* 0x000fe400000000ff */
[----:B------:R-:W-:-:S02]  /*1020*/  PRMT R12, R25, 0x9910, RZ ;  /* 0x00009910190c7816 */ /* 0x000fc400000000ff */
[----:B------:R-:W-:Y:S02]  /*1030*/  PRMT R15, R8, 0x9910, RZ ;  /* 0x00009910080f7816 */ /* 0x000fe400000000ff */
[----:B------:R-:W-:Y:S02]  /*1040*/  ISETP.EQ.OR P0, PT, R6, RZ, P0 ;  /* 0x000000ff0600720c */ /* 0x000fe40000702670 */
[----:B------:R-:W-:Y:S02]  /*1050*/  ISETP.EQ.OR P1, PT, R10, RZ, P1 ;  /* 0x000000ff0a00720c */ /* 0x000fe40000f22670 */
[----:B------:R-:W-:Y:S02]  /*1060*/  ISETP.EQ.OR P2, PT, R12, RZ, P2 ;  /* 0x000000ff0c00720c */ /* 0x000fe40001742670 */
[----:B------:R-:W-:Y:S01]  /*1070*/  ISETP.EQ.OR P3, PT, R15, RZ, P3 ;  /* 0x000000ff0f00720c */ /* 0x000fe20001f62670 */
[----:B0-----:R-:W-:Y:S01]  /*1080*/  IMAD.WIDE.U32 R2, R0, 0x2, R2 ;  /* 0x0000000200027825 */ /* 0x001fe200078e0002 */
[----:B------:R-:W-:-:S02]  /*1090*/  SEL R15, R4, RZ, !P0 ;  /* 0x000000ff040f7207 */ /* 0x000fc40004000000 */
[----:B------:R-:W-:Y:S02]  /*10a0*/  SEL R13, R13, RZ, !P1 ;  /* 0x000000ff0d0d7207 */ /* 0x000fe40004800000 */
[----:B------:R-:W-:Y:S02]  /*10b0*/  SEL R0, R5, RZ, !P2 ;  /* 0x000000ff05007207 */ /* 0x000fe40005000000 */
[----:B------:R-:W-:Y:S01]  /*10c0*/  SEL R11, R11, RZ, !P3 ;  /* 0x000000ff0b0b7207 */ /* 0x000fe20005800000 */
[----:B------:R-:W-:Y:S02]  /*10d0*/  IMAD.IADD R7, R24, 0x1, R7 ;  /* 0x0000000118077824 */ /* 0x000fe400078e0207 */
[----:B------:R-:W-:Y:S02]  /*10e0*/  IMAD.IADD R9, R28, 0x1, R9 ;  /* 0x000000011c097824 */ /* 0x000fe400078e0209 */
[----:B------:R-:W-:Y:S02]  /*10f0*/  IMAD.IADD R5, R16, 0x1, R15 ;  /* 0x0000000110057824 */ /* 0x000fe400078e020f */
[----:B------:R-:W-:-:S02]  /*1100*/  IMAD.IADD R20, R20, 0x1, R13 ;  /* 0x0000000114147824 */ /* 0x000fc400078e020d */
[----:B------:R-:W-:Y:S02]  /*1110*/  IMAD.IADD R0, R25, 0x1, R0 ;  /* 0x0000000119007824 */ /* 0x000fe400078e0200 */
[----:B------:R-:W-:Y:S01]  /*1120*/  IMAD.IADD R11, R8, 0x1, R11 ;  /* 0x00000001080b7824 */ /* 0x000fe200078e020b */
[----:B------:R-:W-:Y:S01]  /*1130*/  PRMT R8, R26, 0x5410, R7 ;  /* 0x000054101a087816 */ /* 0x000fe20000000007 */
[----:B------:R-:W-:Y:S01]  /*1140*/  IMAD.WIDE R2, R18, 0x8, R2 ;  /* 0x0000000812027825 */ /* 0x000fe200078e0202 */
[----:B------:R-:W-:Y:S02]  /*1150*/  PRMT R9, R14, 0x5410, R9 ;  /* 0x000054100e097816 */ /* 0x000fe40000000009 */
[----:B------:R-:W-:Y:S02]  /*1160*/  PRMT R10, R5, 0x5410, R20 ;  /* 0x00005410050a7816 */ /* 0x000fe40000000014 */
[----:B------:R-:W-:Y:S01]  /*1170*/  PRMT R11, R0, 0x5410, R11 ;  /* 0x00005410000b7816 */ /* 0x000fe2000000000b */
[----:B------:R-:W-:Y:S04]  /*1180*/  STG.E.64 desc[UR4][R2.64], R8 ;  /* 0x0000000802007986 */ /* 0x000fe8000c101b04 */
[----:B------:R-:W-:Y:S01]  /*1190*/  STG.E.64 desc[UR4][R2.64+0x400], R10 ;  /* 0x0004000a02007986 */ /* 0x000fe2000c101b04 */
[----:B------:R-:W-:Y:S05]  /*11a0*/  EXIT ;  /* 0x000000000000794d */ /* 0x000fea0003800000 */
.L_x_46201:
        /* <DEDUP_REMOVED lines=122> */
.L_x_46203:
[----:B------:R-:W-:Y:S05]  /*1950*/  BSYNC B0 ;  /* 0x0000000000007941 */ /* 0x000fea0003800000 */
.L_x_46202:
        /* <DEDUP_REMOVED lines=34> */
.L_x_46205:
[----:B------:R-:W-:Y:S05]  /*1b80*/  BSYNC B0 ;  /* 0x0000000000007941 */ /* 0x000fea0003800000 */
.L_x_46204:
        /* <DEDUP_REMOVED lines=34> */
.L_x_46207:
[----:B------:R-:W-:Y:S05]  /*1db0*/  BSYNC B0 ;  /* 0x0000000000007941 */ /* 0x000fea0003800000 */
.L_x_46206:
        /* <DEDUP_REMOVED lines=34> */
.L_x_46209:
[----:B------:R-:W-:Y:S05]  /*1fe0*/  BSYNC B0 ;  /* 0x0000000000007941 */ /* 0x000fea0003800000 */
.L_x_46208:
        /* <DEDUP_REMOVED lines=34> */
.L_x_46211:
[----:B------:R-:W-:Y:S05]  /*2210*/  BSYNC B0 ;  /* 0x0000000000007941 */ /* 0x000fea0003800000 */
.L_x_46210:
        /* <DEDUP_REMOVED lines=41> */
.L_x_46213:
[----:B------:R-:W-:Y:S05]  /*24b0*/  BSYNC B0 ;  /* 0x0000000000007941 */ /* 0x000fea0003800000 */
.L_x_46212:
        /* <DEDUP_REMOVED lines=32> */
.L_x_46215:
[----:B------:R-:W-:Y:S05]  /*26c0*/  BSYNC B0 ;  /* 0x0000000000007941 */ /* 0x000fea0003800000 */
.L_x_46214:
        /* <DEDUP_REMOVED lines=33> */
.L_x_46217:
[----:B------:R-:W-:Y:S05]  /*28e0*/  BSYNC B0 ;  /* 0x0000000000007941 */ /* 0x000fea0003800000 */
.L_x_46216:
        /* <DEDUP_REMOVED lines=18> */
.L_x_46220:
[----:B------:R-:W-:-:S13]  /*2a10*/  ISETP.GE.AND P0, PT, R3, R2, PT ;  /* 0x000000020300720c */ /* 0x000fda0003f06270 */
[----:B------:R-:W-:Y:S05]  /*2a20*/  @P0 BRA `(.L_x_46222) ;  /* 0x0000000000300947 */ /* 0x000fea0003800000 */
[----:B0-----:R-:W0:Y:S01]  /*2a30*/  LDC.64 R4, c[0x0][0x218] ;  /* 0x00008600ff047b82 */ /* 0x001e220000000a00 */
[----:B------:R-:W-:Y:S02]  /*2a40*/  IMAD.IADD R7, R0, 0x1, R3 ;  /* 0x0000000100077824 */ /* 0x000fe400078e0203 */
[----:B------:R-:W-:Y:S02]  /*2a50*/  VIADD R3, R3, 0x80 ;  /* 0x0000008003037836 */ /* 0x000fe40000000000 */
[----:B0-----:R-:W-:-:S05]  /*2a60*/  IMAD.WIDE.U32 R4, R7, 0x2, R4 ;  /* 0x0000000207047825 */ /* 0x001fca00078e0004 */
[----:B------:R1:W-:Y:S02]  /*2a70*/  STG.E.U16 desc[UR4][R4.64], R10 ;  /* 0x0000000a04007986 */ /* 0x0003e4000c101504 */
.L_x_46221:
[----:B------:R-:W-:-:S13]  /*2a80*/  ISETP.GE.AND P0, PT, R3, R2, PT ;  /* 0x000000020300720c */ /* 0x000fda0003f06270 */
[----:B------:R-:W-:Y:S05]  /*2a90*/  @P0 BRA `(.L_x_46223) ;  /* 0x0000000000340947 */ /* 0x000fea0003800000 */
[----:B01----:R-:W0:Y:S01]  /*2aa0*/  LDC.64 R4, c[0x0][0x218] ;  /* 0x00008600ff047b82 */ /* 0x003e220000000a00 */
[----:B------:R-:W-:Y:S02]  /*2ab0*/  IMAD.IADD R7, R0, 0x1, R3 ;  /* 0x0000000100077824 */ /* 0x000fe400078e0203 */
[----:B------:R-:W-:Y:S02]  /*2ac0*/  VIADD R3, R3, 0x80 ;  /* 0x0000008003037836 */ /* 0x000fe40000000000 */
[----:B0-----:R-:W-:-:S05]  /*2ad0*/  IMAD.WIDE.U32 R4, R7, 0x2, R4 ;  /* 0x0000000207047825 */ /* 0x001fca00078e0004 */
[----:B------:R1:W-:Y:S02]  /*2ae0*/  STG.E.U16 desc[UR4][R4.64], R11 ;  /* 0x0000000b04007986 */ /* 0x0003e4000c101504 */
.L_x_46222:
        /* <DEDUP_REMOVED lines=8> */
.L_x_46223:
[----:B------:R-:W-:Y:S05]  /*2b70*/  BSYNC B1 ;  /* 0x0000000000017941 */ /* 0x000fea0003800000 */
.L_x_46219:
[----:B------:R-:W-:-:S13]  /*2b80*/  ISETP.GE.AND P0, PT, R3, R2, PT ;  /* 0x000000020300720c */ /* 0x000fda0003f06270 */
[----:B012---:R-:W0:Y:S01]  /*2b90*/  @!P0 LDC.64 R4, c[0x0][0x218] ;  /* 0x00008600ff048b82 */ /* 0x007e220000000a00 */
[----:B------:R-:W-:Y:S02]  /*2ba0*/  @!P0 IMAD.IADD R7, R0, 0x1, R3 ;  /* 0x0000000100078824 */ /* 0x000fe400078e0203 */
[----:B------:R-:W-:Y:S02]  /*2bb0*/  @!P0 VIADD R3, R3, 0x80 ;  /* 0x0000008003038836 */ /* 0x000fe40000000000 */
[----:B0-----:R-:W-:-:S05]  /*2bc0*/  @!P0 IMAD.WIDE.U32 R4, R7, 0x2, R4 ;  /* 0x0000000207048825 */ /* 0x001fca00078e0004 */
[----:B------:R2:W-:Y:S02]  /*2bd0*/  @!P0 STG.E.U16 desc[UR4][R4.64], R13 ;  /* 0x0000000d04008986 */ /* 0x0005e4000c101504 */
.L_x_46224:
[----:B------:R-:W-:Y:S05]  /*2be0*/  BSYNC B0 ;  /* 0x0000000000007941 */ /* 0x000fea0003800000 */
.L_x_46218:
        /* <DEDUP_REMOVED lines=8> */
.L_x_46225:
        /* <DEDUP_REMOVED lines=9> */
.L_x_57575:


//--------------------- .text._ZN2at6native29vectorized_elementwise_kernelILi8ENS0_13BinaryFunctorIsssZZZNS0_21remainder_kernel_cudaERNS_18TensorIteratorBaseEENKUlvE_clEvENKUlvE3_clEvEUlssE_EESt5arrayIPcLm3EEEEviT0_T1_ --------------------------
	.section	.text._ZN2at6native29vectorized_elementwise_kernelILi8ENS0_13BinaryFunctorIsssZZZNS0_21remainder_kernel_cudaERNS_18TensorIteratorBaseEENKUlvE_clEvENKUlvE3_clEvEUlssE_EESt5arrayIPcLm3EEEEviT0_T1_,"ax",@progbits
	.align	128
        .global         _ZN2at6native29vectorized_elementwise_kernelILi8ENS0_13BinaryFunctorIsssZZZNS0_21remainder_kernel_cudaERNS_18TensorIteratorBaseEENKUlvE_clEvENKUlvE3_clEvEUlssE_EESt5arrayIPcLm3EEEEviT0_T1_
        .type           _ZN2at6native29vectorized_elementwise_kernelILi8ENS0_13BinaryFunctorIsssZZZNS0_21remainder_kernel_cudaERNS_18TensorIteratorBaseEENKUlvE_clEvENKUlvE3_clEvEUlssE_EESt5arrayIPcLm3EEEEviT0_T1_,@function
        .size           _ZN2at6native29vectorized_elementwise_kernelILi8ENS0_13BinaryFunctorIsssZZZNS0_21remainder_kernel_cudaERNS_18TensorIteratorBaseEENKUlvE_clEvENKUlvE3_clEvEUlssE_EESt5arrayIPcLm3EEEEviT0_T1_,(.L_x_57576 - _ZN2at6native29vectorized_elementwise_kernelILi8ENS0_13BinaryFunctorIsssZZZNS0_21remainder_kernel_cudaERNS_18TensorIteratorBaseEENKUlvE_clEvENKUlvE3_clEvEUlssE_EESt5arrayIPcLm3EEEEviT0_T1_)
        .other          _ZN2at6native29vectorized_elementwise_kernelILi8ENS0_13BinaryFunctorIsssZZZNS0_21remainder_kernel_cudaERNS_18TensorIteratorBaseEENKUlvE_clEvENKUlvE3_clEvEUlssE_EESt5arrayIPcLm3EEEEviT0_T1_,@"STO_CUDA_ENTRY STV_DEFAULT"
_ZN2at6native29vectorized_elementwise_kernelILi8ENS0_13BinaryFunctorIsssZZZNS0_21remainder_kernel_cudaERNS_18TensorIteratorBaseEENKUlvE_clEvENKUlvE3_clEvEUlssE_EESt5arrayIPcLm3EEEEviT0_T1_:
.text._ZN2at6native29vectorized_elementwise_kernelILi8ENS0_13BinaryFunctorIsssZZZNS0_21remainder_kernel_cudaERNS_18TensorIteratorBaseEENKUlvE_clEvENKUlvE3_clEvEUlssE_EESt5arrayIPcLm3EEEEviT0_T1_:
        /* <DEDUP_REMOVED lines=15> */
[----:B------:R-:W-:-:S06]  /*00f0*/  IMAD.WIDE.U32 R12, R4, 0x10, R2 ;  /* 0x00000010040c7825 */ /* 0x000fcc00078e0002 */
[----:B------:R-:W3:Y:S01]  /*0100*/  LDG.E.128 R12, desc[UR4][R12.64] ;  /* 0x000000040c0c7981 */ /* 0x000ee2000c1e1d00 */
[C---:B--2---:R-:W-:Y:S02]  /*0110*/  PRMT R3, R8.reuse, 0xbb32, RZ ;  /* 0x0000bb3208037816 */ /* 0x044fe400000000ff */
[----:B------:R-:W-:Y:S02]  /*0120*/  PRMT R2, R8, 0x9910, RZ ;  /* 0x0000991008027816 */ /* 0x000fe400000000ff */
[----:B------:R-:W-:Y:S02]  /*0130*/  IABS R7, R3 ;  /* 0x0000000300077213 */ /* 0x000fe40000000000 */
[----:B------:R-:W-:Y:S02]  /*0140*/  PRMT R5, R9, 0x9910, RZ ;  /* 0x0000991009057816 */ /* 0x000fe400000000ff */
[----:B------:R-:W-:Y:S01]  /*0150*/  IABS R23, R2 ;  /* 0x0000000200177213 */ /* 0x000fe20000000000 */
[----:B------:R-:W0:Y:S01]  /*0160*/  I2F.RP R17, R7 ;  /* 0x0000000700117306 */ /* 0x000e220000209400 */
[----:B------:R-:W-:-:S07]  /*0170*/  IABS R16, R5 ;  /* 0x0000000500107213 */ /* 0x000fce0000000000 */
[----:B------:R-:W1:Y:S08]  /*0180*/  I2F.RP R6, R23 ;  /* 0x0000001700067306 */ /* 0x000e700000209400 */
[----:B------:R-:W2:Y:S08]  /*0190*/  I2F.RP R22, R16 ;  /* 0x0000001000167306 */ /* 0x000eb00000209400 */
[----:B0-----:R-:W0:Y:S08]  /*01a0*/  MUFU.RCP R17, R17 ;  /* 0x0000001100117308 */ /* 0x001e300000001000 */
[----:B-1----:R-:W1:Y:S08]  /*01b0*/  MUFU.RCP R6, R6 ;  /* 0x0000000600067308 */ /* 0x002e700000001000 */
[----:B--2---:R-:W2:Y:S01]  /*01c0*/  MUFU.RCP R22, R22 ;  /* 0x0000001600167308 */ /* 0x004ea20000001000 */
[----:B0-----:R-:W-:-:S07]  /*01d0*/  VIADD R20, R17, 0xffffffe ;  /* 0x0ffffffe11147836 */ /* 0x001fce0000000000 */
[----:B------:R0:W4:Y:S01]  /*01e0*/  F2I.FTZ.U32.TRUNC.NTZ R21, R20 ;  /* 0x0000001400157305 */ /* 0x000122000021f000 */
[----:B-1----:R-:W-:-:S07]  /*01f0*/  VIADD R24, R6, 0xffffffe ;  /* 0x0ffffffe06187836 */ /* 0x002fce0000000000 */
[----:B------:R1:W5:Y:S01]  /*0200*/  F2I.FTZ.U32.TRUNC.NTZ R25, R24 ;  /* 0x0000001800197305 */ /* 0x000362000021f000 */
[----:B--2---:R-:W-:Y:S02]  /*0210*/  VIADD R18, R22, 0xffffffe ;  /* 0x0ffffffe16127836 */ /* 0x004fe40000000000 */
[----:B0-----:R-:W-:Y:S02]  /*0220*/  IMAD.MOV.U32 R20, RZ, RZ, RZ ;  /* 0x000000ffff147224 */ /* 0x001fe400078e00ff */
[----:B----4-:R-:W-:-:S03]  /*0230*/  IMAD.MOV R22, RZ, RZ, -R21 ;  /* 0x000000ffff167224 */ /* 0x010fc600078e0a15 */
[----:B------:R-:W0:Y:S01]  /*0240*/  F2I.FTZ.U32.TRUNC.NTZ R19, R18 ;  /* 0x0000001200137305 */ /* 0x000e22000021f000 */
[----:B-1----:R-:W-:Y:S02]  /*0250*/  IMAD.MOV.U32 R24, RZ, RZ, RZ ;  /* 0x000000ffff187224 */ /* 0x002fe400078e00ff */
[----:B------:R-:W-:Y:S01]  /*0260*/  IMAD R27, R22, R7, RZ ;  /* 0x00000007161b7224 */ /* 0x000fe200078e02ff */
[----:B------:R-:W-:Y:S01]  /*0270*/  IABS R22, R2 ;  /* 0x0000000200167213 */ /* 0x000fe20000000000 */
[----:B-----5:R-:W-:Y:S02]  /*0280*/  IMAD.MOV R6, RZ, RZ, -R25 ;  /* 0x000000ffff067224 */ /* 0x020fe400078e0a19 */
[----:B------:R-:W-:-:S04]  /*0290*/  IMAD.HI.U32 R20, R21, R27, R20 ;  /* 0x0000001b15147227 */ /* 0x000fc800078e0014 */
[----:B------:R-:W-:Y:S01]  /*02a0*/  IMAD R17, R6, R23, RZ ;  /* 0x0000001706117224 */ /* 0x000fe200078e02ff */
[----:B------:R-:W-:Y:S01]  /*02b0*/  PRMT R6, R9, 0xbb32, RZ ;  /* 0x0000bb3209067816 */ /* 0x000fe200000000ff */
[----:B0-----:R-:W-:Y:S02]  /*02c0*/  IMAD.MOV R29, RZ, RZ, -R19 ;  /* 0x000000ffff1d7224 */ /* 0x001fe400078e0a13 */
[----:B------:R-:W-:Y:S01]  /*02d0*/  IMAD.MOV.U32 R18, RZ, RZ, RZ ;  /* 0x000000ffff127224 */ /* 0x000fe200078e00ff */
[----:B------:R-:W-:Y:S01]  /*02e0*/  IABS R27, R6 ;  /* 0x00000006001b7213 */ /* 0x000fe20000000000 */
[----:B------:R-:W-:Y:S02]  /*02f0*/  IMAD R21, R29, R16, RZ ;  /* 0x000000101d157224 */ /* 0x000fe400078e02ff */
[----:B------:R-:W-:Y:S01]  /*0300*/  IMAD.HI.U32 R24, R25, R17, R24 ;  /* 0x0000001119187227 */ /* 0x000fe200078e0018 */
[C---:B---3--:R-:W-:Y:S02]  /*0310*/  PRMT R17, R12.reuse, 0x9910, RZ ;  /* 0x000099100c117816 */ /* 0x048fe400000000ff */
[----:B------:R-:W-:Y:S01]  /*0320*/  PRMT R12, R12, 0xbb32, RZ ;  /* 0x0000bb320c0c7816 */ /* 0x000fe200000000ff */
[----:B------:R-:W-:Y:S01]  /*0330*/  IMAD.HI.U32 R21, R19, R21, R18 ;  /* 0x0000001513157227 */ /* 0x000fe200078e0012 */
[----:B------:R-:W-:-:S02]  /*0340*/  IABS R19, R6 ;  /* 0x0000000600137213 */ /* 0x000fc40000000000 */
[----:B------:R-:W-:Y:S01]  /*0350*/  ISETP.GE.AND P4, PT, R12, RZ, PT ;  /* 0x000000ff0c00720c */ /* 0x000fe20003f86270 */
[----:B------:R-:W-:Y:S02]  /*0360*/  IMAD.MOV.U32 R18, RZ, RZ, R17 ;  /* 0x000000ffff127224 */ /* 0x000fe400078e0011 */
[----:B------:R-:W-:Y:S02]  /*0370*/  IMAD.MOV.U32 R17, RZ, RZ, R19 ;  /* 0x000000ffff117224 */ /* 0x000fe400078e0013 */
[----:B------:R-:W-:Y:S01]  /*0380*/  IMAD.MOV R22, RZ, RZ, -R22 ;  /* 0x000000ffff167224 */ /* 0x000fe200078e0a16 */
[----:B------:R-:W-:Y:S01]  /*0390*/  IABS R19, R18 ;  /* 0x0000001200137213 */ /* 0x000fe20000000000 */
[----:B------:R-:W0:Y:S01]  /*03a0*/  I2F.RP R25, R17 ;  /* 0x0000001100197306 */ /* 0x000e220000209400 */
[----:B------:R-:W-:Y:S01]  /*03b0*/  ISETP.GE.AND P1, PT, R18, RZ, PT ;  /* 0x000000ff1200720c */ /* 0x000fe20003f26270 */
[----:B------:R-:W-:Y:S02]  /*03c0*/  IMAD.MOV.U32 R18, RZ, RZ, RZ ;  /* 0x000000ffff127224 */ /* 0x000fe400078e00ff */
[----:B------:R-:W-:-:S04]  /*03d0*/  IMAD.HI.U32 R24, R24, R19, RZ ;  /* 0x0000001318187227 */ /* 0x000fc800078e00ff */
[----:B------:R-:W-:Y:S01]  /*03e0*/  IMAD R22, R24, R22, R19 ;  /* 0x0000001618167224 */ /* 0x000fe200078e0213 */
[----:B------:R-:W-:Y:S02]  /*03f0*/  IABS R24, R3 ;  /* 0x0000000300187213 */ /* 0x000fe40000000000 */
[----:B------:R-:W-:Y:S02]  /*0400*/  IABS R19, R12 ;  /* 0x0000000c00137213 */ /* 0x000fe40000000000 */
[----:B------:R-:W-:Y:S01]  /*0410*/  PRMT R12, R13, 0xbb32, RZ ;  /* 0x0000bb320d0c7816 */ /* 0x000fe200000000ff */
[----:B------:R-:W-:Y:S01]  /*0420*/  IMAD.MOV R24, RZ, RZ, -R24 ;  /* 0x000000ffff187224 */ /* 0x000fe200078e0a18 */
[----:B0-----:R-:W0:Y:S01]  /*0430*/  MUFU.RCP R25, R25 ;  /* 0x0000001900197308 */ /* 0x001e220000001000 */
[----:B------:R-:W-:Y:S01]  /*0440*/  IMAD.HI.U32 R20, R20, R19, RZ ;  /* 0x0000001314147227 */ /* 0x000fe200078e00ff */
[----:B------:R-:W-:Y:S02]  /*0450*/  ISETP.GT.U32.AND P0, PT, R23, R22, PT ;  /* 0x000000161700720c */ /* 0x000fe40003f04070 */
[----:B------:R-:W-:Y:S01]  /*0460*/  ISETP.GE.AND P2, PT, R12, RZ, PT ;  /* 0x000000ff0c00720c */ /* 0x000fe20003f46270 */
[----:B------:R-:W-:Y:S01]  /*0470*/  IMAD R20, R20, R24, R19 ;  /* 0x0000001814147224 */ /* 0x000fe200078e0213 */
[----:B------:R-:W-:-:S04]  /*0480*/  PRMT R24, R13, 0x9910, RZ ;  /* 0x000099100d187816 */ /* 0x000fc800000000ff */
[----:B------:R-:W-:Y:S02]  /*0490*/  IABS R26, R24 ;  /* 0x00000018001a7213 */ /* 0x000fe40000000000 */
[----:B------:R-:W-:Y:S02]  /*04a0*/  ISETP.GE.AND P3, PT, R24, RZ, PT ;  /* 0x000000ff1800720c */ /* 0x000fe40003f66270 */
[----:B------:R-:W-:Y:S01]  /*04b0*/  IABS R24, R12 ;  /* 0x0000000c00187213 */ /* 0x000fe20000000000 */
[----:B------:R-:W-:-:S04]  /*04c0*/  IMAD.HI.U32 R21, R21, R26, RZ ;  /* 0x0000001a15157227 */ /* 0x000fc800078e00ff */
[----:B0-----:R-:W-:Y:S01]  /*04d0*/  VIADD R19, R25, 0xffffffe ;  /* 0x0ffffffe19137836 */ /* 0x001fe20000000000 */
[----:B------:R-:W-:Y:S01]  /*04e0*/  IABS R25, R5 ;  /* 0x0000000500197213 */ /* 0x000fe20000000000 */
[----:B------:R-:W-:Y:S02]  /*04f0*/  IMAD.MOV.U32 R12, RZ, RZ, RZ ;  /* 0x000000ffff0c7224 */ /* 0x000fe400078e00ff */
[----:B------:R-:W-:Y:S02]  /*0500*/  @!P0 IMAD.IADD R22, R22, 0x1, -R23 ;  /* 0x0000000116168824 */ /* 0x000fe400078e0a17 */
[----:B------:R-:W0:Y:S01]  /*0510*/  F2I.FTZ.U32.TRUNC.NTZ R19, R19 ;  /* 0x0000001300137305 */ /* 0x000e22000021f000 */
[----:B------:R-:W-:Y:S02]  /*0520*/  IMAD.MOV R25, RZ, RZ, -R25 ;  /* 0x000000ffff197224 */ /* 0x000fe400078e0a19 */
[----:B------:R-:W-:Y:S02]  /*0530*/  ISETP.GT.U32.AND P0, PT, R23, R22, PT ;  /* 0x000000161700720c */ /* 0x000fe40003f04070 */
[----:B------:R-:W-:-:S05]  /*0540*/  IMAD R21, R21, R25, R26 ;  /* 0x0000001915157224 */ /* 0x000fca00078e021a */
[----:B------:R-:W-:Y:S01]  /*0550*/  ISETP.GT.U32.AND P6, PT, R16, R21, PT ;  /* 0x000000151000720c */ /* 0x000fe20003fc4070 */
[----:B0-----:R-:W-:-:S05]  /*0560*/  IMAD.MOV R26, RZ, RZ, -R19 ;  /* 0x000000ffff1a7224 */ /* 0x001fca00078e0a13 */
[----:B------:R-:W-:Y:S01]  /*0570*/  @!P0 IMAD.IADD R22, R22, 0x1, -R23 ;  /* 0x0000000116168824 */ /* 0x000fe200078e0a17 */
[----:B------:R-:W-:Y:S01]  /*0580*/  ISETP.GT.U32.AND P0, PT, R7, R20, PT ;  /* 0x000000140700720c */ /* 0x000fe20003f04070 */
[----:B------:R-:W-:Y:S02]  /*0590*/  IMAD R25, R26, R17, RZ ;  /* 0x000000111a197224 */ /* 0x000fe400078e02ff */
[----:B------:R-:W-:Y:S01]  /*05a0*/  @!P1 IMAD.MOV R22, RZ, RZ, -R22 ;  /* 0x000000ffff169224 */ /* 0x000fe200078e0a16 */
[----:B------:R-:W-:Y:S01]  /*05b0*/  ISETP.NE.AND P1, PT, R2, RZ, PT ;  /* 0x000000ff0200720c */ /* 0x000fe20003f25270 */
[----:B------:R-:W-:Y:S01]  /*05c0*/  IMAD.HI.U32 R25, R19, R25, R18 ;  /* 0x0000001913197227 */ /* 0x000fe200078e0012 */
[----:B------:R-:W-:-:S03]  /*05d0*/  PRMT R18, R10, 0x9910, RZ ;  /* 0x000099100a127816 */ /* 0x000fc600000000ff */
[----:B------:R-:W-:Y:S01]  /*05e0*/  @!P6 IMAD.IADD R21, R21, 0x1, -R16 ;  /* 0x000000011515e824 */ /* 0x000fe200078e0a10 */
[----:B------:R-:W-:Y:S01]  /*05f0*/  IABS R19, R18 ;  /* 0x0000001200137213 */ /* 0x000fe20000000000 */
[----:B------:R-:W-:-:S03]  /*0600*/  IMAD.HI.U32 R25, R25, R24, RZ ;  /* 0x0000001819197227 */ /* 0x000fc600078e00ff */
[----:B------:R-:W0:Y:S01]  /*0610*/  I2F.RP R26, R19 ;  /* 0x00000013001a7306 */ /* 0x000e220000209400 */
[----:B------:R-:W-:Y:S01]  /*0620*/  @!P0 IMAD.IADD R20, R20, 0x1, -R7 ;  /* 0x0000000114148824 */ /* 0x000fe200078e0a07 */
[----:B------:R-:W-:Y:S02]  /*0630*/  ISETP.GT.U32.AND P6, PT, R16, R21, PT ;  /* 0x000000151000720c */ /* 0x000fe40003fc4070 */
[----:B------:R-:W-:Y:S02]  /*0640*/  @!P1 LOP3.LUT R22, RZ, R2, RZ, 0x33, !PT ;  /* 0x00000002ff169212 */ /* 0x000fe400078e33ff */
[----:B------:R-:W-:Y:S02]  /*0650*/  ISETP.GT.U32.AND P0, PT, R7, R20, PT ;  /* 0x000000140700720c */ /* 0x000fe40003f04070 */
[----:B0-----:R-:W0:Y:S07]  /*0660*/  MUFU.RCP R26, R26 ;  /* 0x0000001a001a7308 */ /* 0x001e2e0000001000 */
[----:B------:R-:W-:-:S04]  /*0670*/  @!P6 IMAD.IADD R21, R21, 0x1, -R16 ;  /* 0x000000011515e824 */ /* 0x000fc800078e0a10 */
[----:B------:R-:W-:Y:S02]  /*0680*/  @!P0 IMAD.IADD R20, R20, 0x1, -R7 ;  /* 0x0000000114148824 */ /* 0x000fe400078e0a07 */
[----:B------:R-:W-:Y:S01]  /*0690*/  @!P3 IMAD.MOV R21, RZ, RZ, -R21 ;  /* 0x000000ffff15b224 */ /* 0x000fe200078e0a15 */
[----:B------:R-:W-:Y:S01]  /*06a0*/  ISETP.NE.AND P3, PT, R6, RZ, PT ;  /* 0x000000ff0600720c */ /* 0x000fe20003f65270 */
[----:B------:R-:W-:Y:S01]  /*06b0*/  @!P4 IMAD.MOV R20, RZ, RZ, -R20 ;  /* 0x000000ffff14c224 */ /* 0x000fe200078e0a14 */
[----:B------:R-:W-:Y:S01]  /*06c0*/  ISETP.NE.AND P4, PT, R3, RZ, PT ;  /* 0x000000ff0300720c */ /* 0x000fe20003f85270 */
[----:B0-----:R-:W-:Y:S02]  /*06d0*/  VIADD R13, R26, 0xffffffe ;  /* 0x0ffffffe1a0d7836 */ /* 0x001fe40000000000 */
[----:B------:R-:W-:-:S10]  /*06e0*/  IMAD.MOV R26, RZ, RZ, -R27 ;  /* 0x000000ffff1a7224 */ /* 0x000fd400078e0a1b */
[----:B------:R-:W-:Y:S01]  /*06f0*/  @!P4 LOP3.LUT R20, RZ, R3, RZ, 0x33, !PT ;  /* 0x00000003ff14c212 */ /* 0x000fe200078e33ff */
[----:B------:R-:W0:Y:S01]  /*0700*/  F2I.FTZ.U32.TRUNC.NTZ R13, R13 ;  /* 0x0000000d000d7305 */ /* 0x000e22000021f000 */
[----:B------:R-:W-:Y:S01]  /*0710*/  IMAD R24, R25, R26, R24 ;  /* 0x0000001a19187224 */ /* 0x000fe200078e0218 */
[----:B------:R-:W-:Y:S02]  /*0720*/  ISETP.NE.AND P4, PT, R5, RZ, PT ;  /* 0x000000ff0500720c */ /* 0x000fe40003f85270 */
[----:B------:R-:W-:Y:S02]  /*0730*/  PRMT R3, R15, 0xbb32, RZ ;  /* 0x0000bb320f037816 */ /* 0x000fe400000000ff */
[----:B------:R-:W-:Y:S01]  /*0740*/  ISETP.GT.U32.AND P0, PT, R17, R24, PT ;  /* 0x000000181100720c */ /* 0x000fe20003f04070 */
[----:B0-----:R-:W-:-:S08]  /*0750*/  IMAD.MOV R26, RZ, RZ, -R13 ;  /* 0x000000ffff1a7224 */ /* 0x001fd000078e0a0d */
[----:B------:R-:W-:Y:S02]  /*0760*/  @!P4 LOP3.LUT R21, RZ, R5, RZ, 0x33, !PT ;  /* 0x00000005ff15c212 */ /* 0x000fe400078e33ff */
[----:B------:R-:W-:Y:S01]  /*0770*/  IABS R5, R3 ;  /* 0x0000000300057213 */ /* 0x000fe20000000000 */
[----:B------:R-:W-:Y:S02]  /*0780*/  IMAD R25, R26, R19, RZ ;  /* 0x000000131a197224 */ /* 0x000fe400078e02ff */
[----:B------:R-:W-:Y:S02]  /*0790*/  @!P0 IMAD.IADD R24, R24, 0x1, -R17 ;  /* 0x0000000118188824 */ /* 0x000fe400078e0a11 */
[----:B------:R-:W-:Y:S01]  /*07a0*/  IMAD.HI.U32 R13, R13, R25, R12 ;  /* 0x000000190d0d7227 */ /* 0x000fe200078e000c */
[----:B------:R-:W-:Y:S02]  /*07b0*/  PRMT R12, R14, 0x9910, RZ ;  /* 0x000099100e0c7816 */ /* 0x000fe400000000ff */
[----:B------:R-:W-:-:S02]  /*07c0*/  IABS R25, R18 ;  /* 0x0000001200197213 */ /* 0x000fc40000000000 */
[----:B------:R-:W-:Y:S02]  /*07d0*/  IABS R26, R12 ;  /* 0x0000000c001a7213 */ /* 0x000fe40000000000 */
[----:B------:R-:W-:Y:S01]  /*07e0*/  ISETP.GE.AND P5, PT, R12, RZ, PT ;  /* 0x000000ff0c00720c */ /* 0x000fe20003fa6270 */
[----:B------:R-:W-:Y:S01]  /*07f0*/  IMAD.MOV R25, RZ, RZ, -R25 ;  /* 0x000000ffff197224 */ /* 0x000fe200078e0a19 */
[----:B------:R-:W-:Y:S01]  /*0800*/  ISETP.GT.U32.AND P0, PT, R17, R24, PT ;  /* 0x000000181100720c */ /* 0x000fe20003f04070 */
[----:B------:R-:W-:-:S04]  /*0810*/  IMAD.HI.U32 R13, R13, R26, RZ ;  /* 0x0000001a0d0d7227 */ /* 0x000fc800078e00ff */
[----:B------:R-:W-:Y:S01]  /*0820*/  IMAD R26, R13, R25, R26 ;  /* 0x000000190d1a7224 */ /* 0x000fe200078e021a */
[----:B------:R-:W-:-:S04]  /*0830*/  PRMT R25, R10, 0xbb32, RZ ;  /* 0x0000bb320a197816 */ /* 0x000fc800000000ff */
[----:B------:R-:W-:Y:S02]  /*0840*/  IABS R27, R25 ;  /* 0x00000019001b7213 */ /* 0x000fe40000000000 */
[----:B------:R-:W-:Y:S01]  /*0850*/  ISETP.GT.U32.AND P6, PT, R19, R26, PT ;  /* 0x0000001a1300720c */ /* 0x000fe20003fc4070 */
[----:B------:R-:W-:Y:S01]  /*0860*/  @!P0 IMAD.IADD R24, R24, 0x1, -R17 ;  /* 0x0000000118188824 */ /* 0x000fe200078e0a11 */
[----:B------:R-:W0:Y:S03]  /*0870*/  I2F.RP R23, R27 ;  /* 0x0000001b00177306 */ /* 0x000e260000209400 */
[----:B------:R-:W-:Y:S01]  /*0880*/  @!P2 IMAD.MOV R24, RZ, RZ, -R24 ;  /* 0x000000ffff18a224 */ /* 0x000fe200078e0a18 */
[----:B------:R-:W-:Y:S02]  /*0890*/  @!P3 LOP3.LUT R24, RZ, R6, RZ, 0x33, !PT ;  /* 0x00000006ff18b212 */ /* 0x000fe400078e33ff */
[----:B------:R-:W-:-:S02]  /*08a0*/  LOP3.LUT R6, R9, R21, RZ, 0x3c, !PT ;  /* 0x0000001509067212 */ /* 0x000fc400078e3cff */
[----:B------:R-:W-:-:S03]  /*08b0*/  ISETP.NE.AND P3, PT, R25, RZ, PT ;  /* 0x000000ff1900720c */ /* 0x000fc60003f65270 */
[----:B------:R-:W-:Y:S01]  /*08c0*/  @!P6 IMAD.IADD R26, R26, 0x1, -R19 ;  /* 0x000000011a1ae824 */ /* 0x000fe200078e0a13 */
[----:B0-----:R-:W0:Y:S04]  /*08d0*/  MUFU.RCP R23, R23 ;  /* 0x0000001700177308 */ /* 0x001e280000001000 */
[----:B------:R-:W-:-:S13]  /*08e0*/  ISETP.GT.U32.AND P6, PT, R19, R26, PT ;  /* 0x0000001a1300720c */ /* 0x000fda0003fc4070 */
[----:B------:R-:W-:Y:S01]  /*08f0*/  @!P6 IMAD.IADD R26, R26, 0x1, -R19 ;  /* 0x000000011a1ae824 */ /* 0x000fe200078e0a13 */
[----:B------:R-:W-:Y:S01]  /*0900*/  PRMT R19, R11, 0xbb32, RZ ;  /* 0x0000bb320b137816 */ /* 0x000fe200000000ff */
[----:B0-----:R-:W-:Y:S02]  /*0910*/  VIADD R13, R23, 0xffffffe ;  /* 0x0ffffffe170d7836 */ /* 0x001fe40000000000 */
[----:B------:R-:W-:-:S04]  /*0920*/  @!P5 IMAD.MOV R26, RZ, RZ, -R26 ;  /* 0x000000ffff1ad224 */ /* 0x000fc800078e0a1a */
[----:B------:R-:W0:Y:S02]  /*0930*/  F2I.FTZ.U32.TRUNC.NTZ R13, R13 ;  /* 0x0000000d000d7305 */ /* 0x000e24000021f000 */
[----:B0-----:R-:W-:-:S04]  /*0940*/  IMAD.MOV R12, RZ, RZ, -R13 ;  /* 0x000000ffff0c7224 */ /* 0x001fc800078e0a0d */
[----:B------:R-:W-:Y:S02]  /*0950*/  IMAD R7, R12, R27, RZ ;  /* 0x0000001b0c077224 */ /* 0x000fe400078e02ff */
[----:B------:R-:W-:-:S04]  /*0960*/  IMAD.MOV.U32 R12, RZ, RZ, RZ ;  /* 0x000000ffff0c7224 */ /* 0x000fc800078e00ff */
[----:B------:R-:W-:Y:S01]  /*0970*/  IMAD.HI.U32 R12, R13, R7, R12 ;  /* 0x000000070d0c7227 */ /* 0x000fe200078e000c */
[----:B------:R-:W-:Y:S02]  /*0980*/  PRMT R7, R11, 0x9910, RZ ;  /* 0x000099100b077816 */ /* 0x000fe400000000ff */
[----:B------:R-:W-:Y:S02]  /*0990*/  PRMT R13, R14, 0xbb32, RZ ;  /* 0x0000bb320e0d7816 */ /* 0x000fe400000000ff */
[----:B------:R-:W-:Y:S02]  /*09a0*/  IABS R16, R7 ;  /* 0x0000000700107213 */ /* 0x000fe40000000000 */
[----:B------:R-:W-:Y:S02]  /*09b0*/  ISETP.GE.AND P0, PT, R13, RZ, PT ;  /* 0x000000ff0d00720c */ /* 0x000fe40003f06270 */
[----:B------:R-:W0:Y:S01]  /*09c0*/  I2F.RP R23, R16 ;  /* 0x0000001000177306 */ /* 0x000e220000209400 */
[----:B------:R-:W-:-:S02]  /*09d0*/  IABS R17, R13 ;  /* 0x0000000d00117213 */ /* 0x000fc40000000000 */
[----:B------:R-:W-:Y:S02]  /*09e0*/  IABS R14, R25 ;  /* 0x00000019000e7213 */ /* 0x000fe40000000000 */
[----:B------:R-:W-:Y:S01]  /*09f0*/  ISETP.NE.AND P5, PT, R7, RZ, PT ;  /* 0x000000ff0700720c */ /* 0x000fe20003fa5270 */
[----:B------:R-:W-:-:S04]  /*0a00*/  IMAD.HI.U32 R12, R12, R17, RZ ;  /* 0x000000110c0c7227 */ /* 0x000fc800078e00ff */
[----:B------:R-:W-:-:S04]  /*0a10*/  IMAD.MOV R14, RZ, RZ, -R14 ;  /* 0x000000ffff0e7224 */ /* 0x000fc800078e0a0e */
[----:B------:R-:W-:Y:S01]  /*0a20*/  IMAD R14, R12, R14, R17 ;  /* 0x0000000e0c0e7224 */ /* 0x000fe200078e0211 */
[----:B0-----:R-:W0:Y:S01]  /*0a30*/  MUFU.RCP R23, R23 ;  /* 0x0000001700177308 */ /* 0x001e220000001000 */
[----:B------:R-:W-:-:S03]  /*0a40*/  IMAD.MOV.U32 R12, RZ, RZ, RZ ;  /* 0x000000ffff0c7224 */ /* 0x000fc600078e00ff */
[----:B------:R-:W-:Y:S01]  /*0a50*/  ISETP.GT.U32.AND P6, PT, R27, R14, PT ;  /* 0x0000000e1b00720c */ /* 0x000fe20003fc4070 */
[----:B0-----:R-:W-:Y:S01]  /*0a60*/  VIADD R13, R23, 0xffffffe ;  /* 0x0ffffffe170d7836 */ /* 0x001fe20000000000 */
[----:B------:R-:W-:-:S11]  /*0a70*/  IABS R23, R19 ;  /* 0x0000001300177213 */ /* 0x000fd60000000000 */
[----:B------:R-:W-:Y:S01]  /*0a80*/  @!P6 IMAD.IADD R14, R14, 0x1, -R27 ;  /* 0x000000010e0ee824 */ /* 0x000fe200078e0a1b */
[----:B------:R-:W0:Y:S04]  /*0a90*/  I2F.RP R2, R23 ;  /* 0x0000001700027306 */ /* 0x000e280000209400 */
[----:B------:R-:W-:-:S04]  /*0aa0*/  ISETP.GT.U32.AND P6, PT, R27, R14, PT ;  /* 0x0000000e1b00720c */ /* 0x000fc80003fc4070 */
[----:B------:R-:W1:Y:S09]  /*0ab0*/  F2I.FTZ.U32.TRUNC.NTZ R13, R13 ;  /* 0x0000000d000d7305 */ /* 0x000e72000021f000 */
[----:B------:R-:W-:Y:S01]  /*0ac0*/  @!P6 IMAD.IADD R14, R14, 0x1, -R27 ;  /* 0x000000010e0ee824 */ /* 0x000fe200078e0a1b */
[----:B0-----:R-:W0:Y:S03]  /*0ad0*/  MUFU.RCP R2, R2 ;  /* 0x0000000200027308 */ /* 0x001e260000001000 */
[----:B------:R-:W-:Y:S01]  /*0ae0*/  @!P0 IMAD.MOV R14, RZ, RZ, -R14 ;  /* 0x000000ffff0e8224 */ /* 0x000fe200078e0a0e */
[----:B------:R-:W-:-:S02]  /*0af0*/  ISETP.GE.AND P0, PT, R3, RZ, PT ;  /* 0x000000ff0300720c */ /* 0x000fc40003f06270 */
[----:B------:R-:W-:Y:S01]  /*0b00*/  LOP3.LUT R3, R8, R22, RZ, 0x3c, !PT ;  /* 0x0000001608037212 */ /* 0x000fe200078e3cff */
[----:B-1----:R-:W-:Y:S01]  /*0b10*/  IMAD.MOV R17, RZ, RZ, -R13 ;  /* 0x000000ffff117224 */ /* 0x002fe200078e0a0d */
[----:B------:R-:W-:Y:S02]  /*0b20*/  @!P3 LOP3.LUT R14, RZ, R25, RZ, 0x33, !PT ;  /* 0x00000019ff0eb212 */ /* 0x000fe400078e33ff */
[----:B------:R-:W-:Y:S01]  /*0b30*/  PRMT R3, R3, 0x9910, RZ ;  /* 0x0000991003037816 */ /* 0x000fe200000000ff */
[----:B------:R-:W-:-:S04]  /*0b40*/  IMAD R17, R17, R16, RZ ;  /* 0x0000001011117224 */ /* 0x000fc800078e02ff */
[----:B------:R-:W-:Y:S01]  /*0b50*/  IMAD.HI.U32 R13, R13, R17, R12 ;  /* 0x000000110d0d7227 */ /* 0x000fe200078e000c */
[----:B------:R-:W-:Y:S02]  /*0b60*/  PRMT R12, R15, 0x9910, RZ ;  /* 0x000099100f0c7816 */ /* 0x000fe400000000ff */
[----:B------:R-:W-:Y:S02]  /*0b70*/  IABS R17, R7 ;  /* 0x0000000700117213 */ /* 0x000fe40000000000 */
[----:B------:R-:W-:Y:S02]  /*0b80*/  IABS R28, R12 ;  /* 0x0000000c001c7213 */ /* 0x000fe40000000000 */
[----:B------:R-:W-:Y:S01]  /*0b90*/  ISETP.GE.AND P1, PT, R12, RZ, PT ;  /* 0x000000ff0c00720c */ /* 0x000fe20003f26270 */
[----:B------:R-:W-:Y:S01]  /*0ba0*/  IMAD.MOV R17, RZ, RZ, -R17 ;  /* 0x000000ffff117224 */ /* 0x000fe200078e0a11 */
[----:B------:R-:W-:Y:S01]  /*0bb0*/  PRMT R15, R11, 0x7632, R15 ;  /* 0x000076320b0f7816 */ /* 0x000fe2000000000f */
[----:B------:R-:W-:-:S04]  /*0bc0*/  IMAD.HI.U32 R13, R13, R28, RZ ;  /* 0x0000001c0d0d7227 */ /* 0x000fc800078e00ff */
[----:B------:R-:W-:Y:S02]  /*0bd0*/  IMAD R17, R13, R17, R28 ;  /* 0x000000110d117224 */ /* 0x000fe400078e021c */
[----:B0-----:R-:W-:Y:S02]  /*0be0*/  VIADD R13, R2, 0xffffffe ;  /* 0x0ffffffe020d7836 */ /* 0x001fe40000000000 */
[----:B------:R-:W-:Y:S01]  /*0bf0*/  IMAD.MOV.U32 R12, RZ, RZ, RZ ;  /* 0x000000ffff0c7224 */ /* 0x000fe200078e00ff */
[----:B------:R-:W-:-:S03]  /*0c00*/  ISETP.GT.U32.AND P2, PT, R16, R17, PT ;  /* 0x000000111000720c */ /* 0x000fc60003f44070 */
[----:B------:R-:W0:Y:S10]  /*0c10*/  F2I.FTZ.U32.TRUNC.NTZ R13, R13 ;  /* 0x0000000d000d7305 */ /* 0x000e34000021f000 */
[----:B------:R-:W-:Y:S01]  /*0c20*/  @!P2 IMAD.IADD R17, R17, 0x1, -R16 ;  /* 0x000000011111a824 */ /* 0x000fe200078e0a10 */
[----:B------:R-:W-:Y:S01]  /*0c30*/  ISETP.NE.AND P2, PT, R18, RZ, PT ;  /* 0x000000ff1200720c */ /* 0x000fe20003f45270 */
[----:B0-----:R-:W-:-:S03]  /*0c40*/  IMAD.MOV R2, RZ, RZ, -R13 ;  /* 0x000000ffff027224 */ /* 0x001fc600078e0a0d */
[----:B------:R-:W-:Y:S01]  /*0c50*/  ISETP.GT.U32.AND P6, PT, R16, R17, PT ;  /* 0x000000111000720c */ /* 0x000fe20003fc4070 */
[----:B------:R-:W-:Y:S01]  /*0c60*/  IMAD R27, R2, R23, RZ ;  /* 0x00000017021b7224 */ /* 0x000fe200078e02ff */
[----:B------:R-:W-:-:S03]  /*0c70*/  IABS R2, R19 ;  /* 0x0000001300027213 */ /* 0x000fc60000000000 */
[----:B------:R-:W-:Y:S01]  /*0c80*/  IMAD.HI.U32 R12, R13, R27, R12 ;  /* 0x0000001b0d0c7227 */ /* 0x000fe200078e000c */
[----:B------:R-:W-:-:S03]  /*0c90*/  PRMT R13, R8, 0x7632, R13 ;  /* 0x00007632080d7816 */ /* 0x000fc6000000000d */
[----:B------:R-:W-:Y:S01]  /*0ca0*/  @!P2 LOP3.LUT R26, RZ, R18, RZ, 0x33, !PT ;  /* 0x00000012ff1aa212 */ /* 0x000fe200078e33ff */
[----:B------:R-:W-:Y:S02]  /*0cb0*/  IMAD.MOV R2, RZ, RZ, -R2 ;  /* 0x000000ffff027224 */ /* 0x000fe400078e0a02 */
[----:B------:R-:W-:-:S04]  /*0cc0*/  IMAD.HI.U32 R12, R12, R5, RZ ;  /* 0x000000050c0c7227 */ /* 0x000fc800078e00ff */
[--C-:B------:R-:W-:Y:S01]  /*0cd0*/  IMAD R2, R12, R2, R5.reuse ;  /* 0x000000020c027224 */ /* 0x100fe200078e0205 */
[----:B------:R-:W-:Y:S01]  /*0ce0*/  PRMT R5, R9, 0x7632, R5 ;  /* 0x0000763209057816 */ /* 0x000fe20000000005 */
[----:B------:R-:W-:Y:S01]  /*0cf0*/  @!P6 IMAD.IADD R17, R17, 0x1, -R16 ;  /* 0x000000011111e824 */ /* 0x000fe200078e0a10 */
[----:B------:R-:W-:Y:S02]  /*0d00*/  PRMT R12, R6, 0x9910, RZ ;  /* 0x00009910060c7816 */ /* 0x000fe400000000ff */
[----:B------:R-:W-:Y:S01]  /*0d10*/  ISETP.GT.U32.AND P4, PT, R23, R2, PT ;  /* 0x000000021700720c */ /* 0x000fe20003f84070 */
[----:B------:R-:W-:Y:S01]  /*0d20*/  @!P1 IMAD.MOV R17, RZ, RZ, -R17 ;  /* 0x000000ffff119224 */ /* 0x000fe200078e0a11 */
[----:B------:R-:W-:Y:S01]  /*0d30*/  @!P5 LOP3.LUT R17, RZ, R7, RZ, 0x33, !PT ;  /* 0x00000007ff11d212 */ /* 0x000fe200078e33ff */
[----:B------:R-:W-:Y:S01]  /*0d40*/  IMAD.MOV.U32 R7, RZ, RZ, R3 ;  /* 0x000000ffff077224 */ /* 0x000fe200078e0003 */
[----:B------:R-:W-:-:S09]  /*0d50*/  LOP3.LUT R3, R13, R20, RZ, 0x3c, !PT ;  /* 0x000000140d037212 */ /* 0x000fd200078e3cff */
[----:B------:R-:W-:Y:S01]  /*0d60*/  @!P4 IMAD.IADD R2, R2, 0x1, -R23 ;  /* 0x000000010202c824 */ /* 0x000fe200078e0a17 */
[----:B------:R-:W-:Y:S02]  /*0d70*/  ISETP.GT.AND P4, PT, R7, -0x1, PT ;  /* 0xffffffff0700780c */ /* 0x000fe40003f84270 */
[----:B------:R-:W-:Y:S02]  /*0d80*/  PRMT R7, R3, 0x9910, RZ ;  /* 0x0000991003077816 */ /* 0x000fe400000000ff */
[----:B------:R-:W-:Y:S02]  /*0d90*/  ISETP.GT.U32.AND P1, PT, R23, R2, PT ;  /* 0x000000021700720c */ /* 0x000fe40003f24070 */
[----:B------:R-:W-:Y:S01]  /*0da0*/  LOP3.LUT R3, R5, R24, RZ, 0x3c, !PT ;  /* 0x0000001805037212 */ /* 0x000fe200078e3cff */
[----:B------:R-:W-:-:S03]  /*0db0*/  IMAD.MOV.U32 R6, RZ, RZ, R7 ;  /* 0x000000ffff067224 */ /* 0x000fc600078e0007 */
[----:B------:R-:W-:Y:S01]  /*0dc0*/  PRMT R7, R3, 0x9910, RZ ;  /* 0x0000991003077816 */ /* 0x000fe200000000ff */
[----:B------:R-:W-:Y:S01]  /*0dd0*/  IMAD.MOV.U32 R3, RZ, RZ, R12 ;  /* 0x000000ffff037224 */ /* 0x000fe200078e000c */
[----:B------:R-:W-:-:S03]  /*0de0*/  ISETP.GT.AND P2, PT, R6, -0x1, PT ;  /* 0xffffffff0600780c */ /* 0x000fc60003f44270 */
[----:B------:R-:W-:Y:S01]  /*0df0*/  IMAD.MOV.U32 R6, RZ, RZ, R7 ;  /* 0x000000ffff067224 */ /* 0x000fe200078e0007 */
[----:B------:R-:W-:Y:S01]  /*0e00*/  ISETP.GT.AND P5, PT, R3, -0x1, PT ;  /* 0xffffffff0300780c */ /* 0x000fe20003fa4270 */
[----:B------:R-:W-:Y:S01]  /*0e10*/  @!P1 IMAD.IADD R2, R2, 0x1, -R23 ;  /* 0x0000000102029824 */ /* 0x000fe200078e0a17 */
[----:B------:R-:W-:Y:S02]  /*0e20*/  ISETP.NE.AND P1, PT, R19, RZ, PT ;  /* 0x000000ff1300720c */ /* 0x000fe40003f25270 */
[C---:B------:R-:W-:Y:S02]  /*0e30*/  PRMT R7, R10.reuse, 0x7632, R7 ;  /* 0x000076320a077816 */ /* 0x040fe40000000007 */
[----:B------:R-:W-:Y:S02]  /*0e40*/  LOP3.LUT R3, R10, R26, RZ, 0x3c, !PT ;  /* 0x0000001a0a037212 */ /* 0x000fe400078e3cff */
[----:B------:R-:W-:Y:S01]  /*0e50*/  ISETP.GT.AND P6, PT, R6, -0x1, PT ;  /* 0xffffffff0600780c */ /* 0x000fe20003fc4270 */
[----:B------:R-:W-:Y:S01]  /*0e60*/  IMAD.MOV.U32 R6, RZ, RZ, R2 ;  /* 0x000000ffff067224 */ /* 0x000fe200078e0002 */
[----:B------:R-:W-:-:S02]  /*0e70*/  LOP3.LUT R12, R7, R14, RZ, 0x3c, !PT ;  /* 0x0000000e070c7212 */ /* 0x000fc400078e3cff */
[----:B------:R-:W-:Y:S01]  /*0e80*/  PRMT R2, R3, 0x9910, RZ ;  /* 0x0000991003027816 */ /* 0x000fe200000000ff */
[----:B------:R-:W-:Y:S01]  /*0e90*/  @!P0 IMAD.MOV R6, RZ, RZ, -R6 ;  /* 0x000000ffff068224 */ /* 0x000fe200078e0a06 */
[----:B------:R-:W-:Y:S02]  /*0ea0*/  PRMT R3, R12, 0x9910, RZ ;  /* 0x000099100c037816 */ /* 0x000fe400000000ff */
[----:B------:R-:W-:Y:S02]  /*0eb0*/  ISETP.GT.AND P0, PT, R2, -0x1, PT ;  /* 0xffffffff0200780c */ /* 0x000fe40003f04270 */
[----:B------:R-:W-:Y:S02]  /*0ec0*/  LOP3.LUT R2, R11, R17, RZ, 0x3c, !PT ;  /* 0x000000110b027212 */ /* 0x000fe400078e3cff */
[----:B------:R-:W-:Y:S02]  /*0ed0*/  @!P1 LOP3.LUT R6, RZ, R19, RZ, 0x33, !PT ;  /* 0x00000013ff069212 */ /* 0x000fe400078e33ff */
[----:B------:R-:W-:-:S02]  /*0ee0*/  ISETP.GT.AND P1, PT, R3, -0x1, PT ;  /* 0xffffffff0300780c */ /* 0x000fc40003f24270 */
[----:B------:R-:W-:Y:S02]  /*0ef0*/  PRMT R3, R22, 0x9910, RZ ;  /* 0x0000991016037816 */ /* 0x000fe400000000ff */
[----:B------:R-:W-:Y:S02]  /*0f00*/  PRMT R16, R2, 0x9910, RZ ;  /* 0x0000991002107816 */ /* 0x000fe400000000ff */
[----:B------:R-:W-:Y:S02]  /*0f10*/  LOP3.LUT R2, R15, R6, RZ, 0x3c, !PT ;  /* 0x000000060f027212 */ /* 0x000fe400078e3cff */
[----:B------:R-:W-:Y:S01]  /*0f20*/  ISETP.EQ.OR P4, PT, R3, RZ, P4 ;  /* 0x000000ff0300720c */ /* 0x000fe20002782670 */
[----:B------:R-:W-:Y:S01]  /*0f30*/  IMAD.MOV.U32 R3, RZ, RZ, R16 ;  /* 0x000000ffff037224 */ /* 0x000fe200078e0010 */
[----:B------:R-:W-:Y:S02]  /*0f40*/  PRMT R16, R2, 0x9910, RZ ;  /* 0x0000991002107816 */ /* 0x000fe400000000ff */
[----:B------:R-:W-:-:S02]  /*0f50*/  PRMT R2, R21, 0x9910, RZ ;  /* 0x0000991015027816 */ /* 0x000fc400000000ff */
[----:B------:R-:W-:Y:S01]  /*0f60*/  ISETP.GT.AND P3, PT, R3, -0x1, PT ;  /* 0xffffffff0300780c */ /* 0x000fe20003f64270 */
[----:B------:R-:W-:Y:S01]  /*0f70*/  IMAD.MOV.U32 R3, RZ, RZ, R16 ;  /* 0x000000ffff037224 */ /* 0x000fe200078e0010 */
[----:B------:R-:W-:Y:S02]  /*0f80*/  SEL R19, R8, RZ, !P4 ;  /* 0x000000ff08137207 */ /* 0x000fe40006000000 */
[----:B------:R-:W-:Y:S02]  /*0f90*/  ISETP.EQ.OR P5, PT, R2, RZ, P5 ;  /* 0x000000ff0200720c */ /* 0x000fe40002fa2670 */
[----:B------:R-:W-:Y:S01]  /*0fa0*/  ISETP.GT.AND P4, PT, R3, -0x1, PT ;  /* 0xffffffff0300780c */ /* 0x000fe20003f84270 */
[----:B------:R-:W-:Y:S01]  /*0fb0*/  IMAD.IADD R19, R22, 0x1, R19 ;  /* 0x0000000116137824 */ /* 0x000fe200078e0213 */
[----:B------:R-:W0:Y:S01]  /*0fc0*/  LDC.64 R2, c[0x0][0x218] ;  /* 0x00008600ff027b82 */ /* 0x000e220000000a00 */
[----:B------:R-:W-:Y:S02]  /*0fd0*/  PRMT R12, R20, 0x9910, RZ ;  /* 0x00009910140c7816 */ /* 0x000fe400000000ff */
[----:B------:R-:W-:-:S02]  /*0fe0*/  PRMT R8, R26, 0x9910, RZ ;  /* 0x000099101a087816 */ /* 0x000fc400000000ff */
[----:B------:R-:W-:Y:S02]  /*0ff0*/  ISETP.EQ.OR P2, PT, R12, RZ, P2 ;  /* 0x000000ff0c00720c */ /* 0x000fe40001742670 */
[----:B------:R-:W-:Y:S02]  /*1000*/  PRMT R12, R24, 0x9910, RZ ;  /* 0x00009910180c7816 */ /* 0x000fe400000000ff */
[----:B------:R-:W-:Y:S02]  /*1010*/  PRMT R16, R17, 0x9910, RZ ;  /* 0x0000991011107816 */ /* 0x000fe400000000ff */
[----:B------:R-:W-:Y:S02]  /*1020*/  ISETP.EQ.OR P6, PT, R12, RZ, P6 ;  /* 0x000000ff0c00720c */ /* 0x000fe400037c2670 */
[----:B------:R-:W-:Y:S02]  /*1030*/  PRMT R12, R14, 0x9910, RZ ;  /* 0x000099100e0c7816 */ /* 0x000fe400000000ff */
[----:B------:R-:W-:-:S02]  /*1040*/  PRMT R18, R6, 0x9910, RZ ;  /* 0x0000991006127816 */ /* 0x000fc400000000ff */
[----:B------:R-:W-:Y:S02]  /*1050*/  ISETP.EQ.OR P1, PT, R12, RZ, P1 ;  /* 0x000000ff0c00720c */ /* 0x000fe40000f22670 */
[----:B------:R-:W-:Y:S02]  /*1060*/  ISETP.EQ.OR P0, PT, R8, RZ, P0 ;  /* 0x000000ff0800720c */ /* 0x000fe40000702670 */
[----:B------:R-:W-:Y:S02]  /*1070*/  ISETP.EQ.OR P3, PT, R16, RZ, P3 ;  /* 0x000000ff1000720c */ /* 0x000fe40001f62670 */
[----:B------:R-:W-:Y:S01]  /*1080*/  ISETP.EQ.OR P4, PT, R18, RZ, P4 ;  /* 0x000000ff1200720c */ /* 0x000fe20002782670 */
[----:B0-----:R-:W-:Y:S01]  /*1090*/  IMAD.WIDE.U32 R2, R0, 0x2, R2 ;  /* 0x0000000200027825 */ /* 0x001fe200078e0002 */
[----:B------:R-:W-:Y:S02]  /*10a0*/  SEL R12, R9, RZ, !P5 ;  /* 0x000000ff090c7207 */ /* 0x000fe40006800000 */
[----:B------:R-:W-:-:S02]  /*10b0*/  SEL R7, R7, RZ, !P1 ;  /* 0x000000ff07077207 */ /* 0x000fc40004800000 */
[----:B------:R-:W-:Y:S01]  /*10c0*/  SEL R9, R10, RZ, !P0 ;  /* 0x000000ff0a097207 */ /* 0x000fe20004000000 */
[----:B------:R-:W-:Y:S01]  /*10d0*/  IMAD.IADD R10, R21, 0x1, R12 ;  /* 0x00000001150a7824 */ /* 0x000fe200078e020c */
[----:B------:R-:W-:Y:S01]  /*10e0*/  SEL R13, R13, RZ, !P2 ;  /* 0x000000ff0d0d7207 */ /* 0x000fe20005000000 */
[----:B------:R-:W-:Y:S01]  /*10f0*/  IMAD.IADD R14, R14, 0x1, R7 ;  /* 0x000000010e0e7824 */ /* 0x000fe200078e0207 */
[----:B------:R-:W-:Y:S01]  /*1100*/  SEL R8, R11, RZ, !P3 ;  /* 0x000000ff0b087207 */ /* 0x000fe20005800000 */
[----:B------:R-:W-:Y:S01]  /*1110*/  IMAD.IADD R9, R26, 0x1, R9 ;  /* 0x000000011a097824 */ /* 0x000fe200078e0209 */
[----:B------:R-:W-:Y:S01]  /*1120*/  SEL R5, R5, RZ, !P6 ;  /* 0x000000ff05057207 */ /* 0x000fe20007000000 */
[----:B------:R-:W-:Y:S01]  /*1130*/  IMAD.IADD R20, R20, 0x1, R13 ;  /* 0x0000000114147824 */ /* 0x000fe200078e020d */
[----:B------:R-:W-:Y:S01]  /*1140*/  SEL R15, R15, RZ, !P4 ;  /* 0x000000ff0f0f7207 */ /* 0x000fe20006000000 */
[----:B------:R-:W-:Y:S02]  /*1150*/  IMAD.IADD R8, R17, 0x1, R8 ;  /* 0x0000000111087824 */ /* 0x000fe400078e0208 */
[----:B------:R-:W-:-:S02]  /*1160*/  IMAD.IADD R5, R24, 0x1, R5 ;  /* 0x0000000118057824 */ /* 0x000fc400078e0205 */
[----:B------:R-:W-:Y:S01]  /*1170*/  IMAD.IADD R7, R6, 0x1, R15 ;  /* 0x0000000106077824 */ /* 0x000fe200078e020f */
[----:B------:R-:W-:Y:S01]  /*1180*/  PRMT R6, R9, 0x5410, R14 ;  /* 0x0000541009067816 */ /* 0x000fe2000000000e */
[----:B------:R-:W-:Y:S01]  /*1190*/  IMAD.WIDE R2, R4, 0x10, R2 ;  /* 0x0000001004027825 */ /* 0x000fe200078e0202 */
[----:B------:R-:W-:Y:S02]  /*11a0*/  PRMT R4, R19, 0x5410, R20 ;  /* 0x0000541013047816 */ /* 0x000fe40000000014 */
[----:B------:R-:W-:Y:S02]  /*11b0*/  PRMT R5, R10, 0x5410, R5 ;  /* 0x000054100a057816 */ /* 0x000fe40000000005 */
[----:B------:R-:W-:-:S05]  /*11c0*/  PRMT R7, R8, 0x5410, R7 ;  /* 0x0000541008077816 */ /* 0x000fca0000000007 */
[----:B------:R-:W-:Y:S01]  /*11d0*/  STG.E.128 desc[UR4][R2.64], R4 ;  /* 0x0000000402007986 */ /* 0x000fe2000c101d04 */
[----:B------:R-:W-:Y:S05]  /*11e0*/  EXIT ;  /* 0x000000000000794d */ /* 0x000fea0003800000 */
.L_x_46226:
        /* <DEDUP_REMOVED lines=122> */
.L_x_46228:
[----:B------:R-:W-:Y:S05]  /*1990*/  BSYNC B0 ;  /* 0x0000000000007941 */ /* 0x000fea0003800000 */
.L_x_46227:
        /* <DEDUP_REMOVED lines=34> */
.L_x_46230:
[----:B------:R-:W-:Y:S05]  /*1bc0*/  BSYNC B0 ;  /* 0x0000000000007941 */ /* 0x000fea0003800000 */
.L_x_46229:
        /* <DEDUP_REMOVED lines=34> */
.L_x_46232:
[----:B------:R-:W-:Y:S05]  /*1df0*/  BSYNC B0 ;  /* 0x0000000000007941 */ /* 0x000fea0003800000 */
.L_x_46231:
        /* <DEDUP_REMOVED lines=34> */
.L_x_46234:
[----:B------:R-:W-:Y:S05]  /*2020*/  BSYNC B0 ;  /* 0x0000000000007941 */ /* 0x000fea0003800000 */
.L_x_46233:
        /* <DEDUP_REMOVED lines=34> */
.L_x_46236:
[----:B------:R-:W-:Y:S05]  /*2250*/  BSYNC B0 ;  /* 0x0000000000007941 */ /* 0x000fea0003800000 */
.L_x_46235:
        /* <DEDUP_REMOVED lines=41> */
.L_x_46238:
[----:B------:R-:W-:Y:S05]  /*24f0*/  BSYNC B0 ;  /* 0x0000000000007941 */ /* 0x000fea0003800000 */
.L_x_46237:
        /* <DEDUP_REMOVED lines=32> */
.L_x_46240:
[----:B------:R-:W-:Y:S05]  /*2700*/  BSYNC B0 ;  /* 0x0000000000007941 */ /* 0x000fea0003800000 */
.L_x_46239:
        /* <DEDUP_REMOVED lines=33> */
.L_x_46242:
[----:B------:R-:W-:Y:S05]  /*2920*/  BSYNC B0 ;  /* 0x0000000000007941 */ /* 0x000fea0003800000 */
.L_x_46241:
        /* <DEDUP_REMOVED lines=18> */
.L_x_46245:
[----:B------:R-:W-:-:S13]  /*2a50*/  ISETP.GE.AND P0, PT, R3, R2, PT ;  /* 0x000000020300720c */ /* 0x000fda0003f06270 */
[----:B------:R-:W-:Y:S05]  /*2a60*/  @P0 BRA `(.L_x_46247) ;  /* 0x0000000000300947 */ /* 0x000fea0003800000 */
[----:B0-----:R-:W0:Y:S01]  /*2a70*/  LDC.64 R4, c[0x0][0x218] ;  /* 0x00008600ff047b82 */ /* 0x001e220000000a00 */
[----:B------:R-:W-:Y:S02]  /*2a80*/  IMAD.IADD R7, R0, 0x1, R3 ;  /* 0x0000000100077824 */ /* 0x000fe400078e0203 */
[----:B------:R-:W-:Y:S02]  /*2a90*/  VIADD R3, R3, 0x80 ;  /* 0x0000008003037836 */ /* 0x000fe40000000000 */
[----:B0-----:R-:W-:-:S05]  /*2aa0*/  IMAD.WIDE.U32 R4, R7, 0x2, R4 ;  /* 0x0000000207047825 */ /* 0x001fca00078e0004 */
[----:B------:R1:W-:Y:S02]  /*2ab0*/  STG.E.U16 desc[UR4][R4.64], R10 ;  /* 0x0000000a04007986 */ /* 0x0003e4000c101504 */
.L_x_46246:
[----:B------:R-:W-:-:S13]  /*2ac0*/  ISETP.GE.AND P0, PT, R3, R2, PT ;  /* 0x000000020300720c */ /* 0x000fda0003f06270 */
[----:B------:R-:W-:Y:S05]  /*2ad0*/  @P0 BRA `(.L_x_46248) ;  /* 0x0000000000340947 */ /* 0x000fea0003800000 */
[----:B01----:R-:W0:Y:S01]  /*2ae0*/  LDC.64 R4, c[0x0][0x218] ;  /* 0x00008600ff047b82 */ /* 0x003e220000000a00 */
[----:B------:R-:W-:Y:S02]  /*2af0*/  IMAD.IADD R7, R0, 0x1, R3 ;  /* 0x0000000100077824 */ /* 0x000fe400078e0203 */
[----:B------:R-:W-:Y:S02]  /*2b00*/  VIADD R3, R3, 0x80 ;  /* 0x0000008003037836 */ /* 0x000fe40000000000 */
[----:B0-----:R-:W-:-:S05]  /*2b10*/  IMAD.WIDE.U32 R4, R7, 0x2, R4 ;  /* 0x0000000207047825 */ /* 0x001fca00078e0004 */
[----:B------:R1:W-:Y:S02]  /*2b20*/  STG.E.U16 desc[UR4][R4.64], R11 ;  /* 0x0000000b04007986 */ /* 0x0003e4000c101504 */
.L_x_46247:
        /* <DEDUP_REMOVED lines=8> */
.L_x_46248:
[----:B------:R-:W-:Y:S05]  /*2bb0*/  BSYNC B1 ;  /* 0x0000000000017941 */ /* 0x000fea0003800000 */
.L_x_46244:
[----:B------:R-:W-:-:S13]  /*2bc0*/  ISETP.GE.AND P0, PT, R3, R2, PT ;  /* 0x000000020300720c */ /* 0x000fda0003f06270 */
[----:B012---:R-:W0:Y:S01]  /*2bd0*/  @!P0 LDC.64 R4, c[0x0][0x218] ;  /* 0x00008600ff048b82 */ /* 0x007e220000000a00 */
[----:B------:R-:W-:Y:S02]  /*2be0*/  @!P0 IMAD.IADD R7, R0, 0x1, R3 ;  /* 0x0000000100078824 */ /* 0x000fe400078e0203 */
[----:B------:R-:W-:Y:S02]  /*2bf0*/  @!P0 VIADD R3, R3, 0x80 ;  /* 0x0000008003038836 */ /* 0x000fe40000000000 */
[----:B0-----:R-:W-:-:S05]  /*2c00*/  @!P0 IMAD.WIDE.U32 R4, R7, 0x2, R4 ;  /* 0x0000000207048825 */ /* 0x001fca00078e0004 */
[----:B------:R2:W-:Y:S02]  /*2c10*/  @!P0 STG.E.U16 desc[UR4][R4.64], R13 ;  /* 0x0000000d04008986 */ /* 0x0005e4000c101504 */
.L_x_46249:
[----:B------:R-:W-:Y:S05]  /*2c20*/  BSYNC B0 ;  /* 0x0000000000007941 */ /* 0x000fea0003800000 */
.L_x_46243:
        /* <DEDUP_REMOVED lines=8> */
.L_x_46250:
        /* <DEDUP_REMOVED lines=13> */
.L_x_57576:


//--------------------- .text._ZN2at6native18elementwise_kernelILi128ELi4EZNS0_15gpu_kernel_implINS0_13BUnaryFunctorIsssZZZNS0_21remainder_kernel_cudaERNS_18TensorIteratorBaseEENKUlvE_clEvENKUlvE3_clEvEUlssE_EEEEvS5_RKT_EUliE_EEviT1_ --------------------------
	.section	.text._ZN2at6native18elementwise_kernelILi128ELi4EZNS0_15gpu_kernel_implINS0_13BUnaryFunctorIsssZZZNS0_21remainder_kernel_cudaERNS_18TensorIteratorBaseEENKUlvE_clEvENKUlvE3_clEvEUlssE_EEEEvS5_RKT_EUliE_EEviT1_,"ax",@progbits
	.align	128
        .global         _ZN2at6native18elementwise_kernelILi128ELi4EZNS0_15gpu_kernel_implINS0_13BUnaryFunctorIsssZZZNS0_21remainder_kernel_cudaERNS_18TensorIteratorBaseEENKUlvE_clEvENKUlvE3_clEvEUlssE_EEEEvS5_RKT_EUliE_EEviT1_
        .type           _ZN2at6native18elementwise_kernelILi128ELi4EZNS0_15gpu_kernel_implINS0_13BUnaryFunctorIsssZZZNS0_21remainder_kernel_cudaERNS_18TensorIteratorBaseEENKUlvE_clEvENKUlvE3_clEvEUlssE_EEEEvS5_RKT_EUliE_EEviT1_,@function
        .size           _ZN2at6native18elementwise_kernelILi128ELi4EZNS0_15gpu_kernel_implINS0_13BUnaryFunctorIsssZZZNS0_21remainder_kernel_cudaERNS_18TensorIteratorBaseEENKUlvE_clEvENKUlvE3_clEvEUlssE_EEEEvS5_RKT_EUliE_EEviT1_,(.L_x_57577 - _ZN2at6native18elementwise_kernelILi128ELi4EZNS0_15gpu_kernel_implINS0_13BUnaryFunctorIsssZZZNS0_21remainder_kernel_cudaERNS_18TensorIteratorBaseEENKUlvE_clEvENKUlvE3_clEvEUlssE_EEEEvS5_RKT_EUliE_EEviT1_)
        .other          _ZN2at6native18elementwise_kernelILi128ELi4EZNS0_15gpu_kernel_implINS0_13BUnaryFunctorIsssZZZNS0_21remainder_kernel_cudaERNS_18TensorIteratorBaseEENKUlvE_clEvENKUlvE3_clEvEUlssE_EEEEvS5_RKT_EUliE_EEviT1_,@"STO_CUDA_ENTRY STV_DEFAULT"
_ZN2at6native18elementwise_kernelILi128ELi4EZNS0_15gpu_kernel_implINS0_13BUnaryFunctorIsssZZZNS0_21remainder_kernel_cudaERNS_18TensorIteratorBaseEENKUlvE_clEvENKUlvE3_clEvEUlssE_EEEEvS5_RKT_EUliE_EEviT1_:
.text._ZN2at6native18elementwise_kernelILi128ELi4EZNS0_15gpu_kernel_implINS0_13BUnaryFunctorIsssZZZNS0_21remainder_kernel_cudaERNS_18TensorIteratorBaseEENKUlvE_clEvENKUlvE3_clEvEUlssE_EEEEvS5_RKT_EUliE_EEviT1_:
        /* <DEDUP_REMOVED lines=37> */
[----:B------:R-:W-:Y:S02]  /*0250*/  IMAD R0, R4, UR7, RZ ;  /* 0x0000000704007c24 */ /* 0x000fe4000f8e02ff */
        /* <DEDUP_REMOVED lines=277> */
.L_x_46253:
        /* <DEDUP_REMOVED lines=20> */
.L_x_46257:
[----:B------:R0:W5:Y:S01]  /*14f0*/  LDG.E.U8 R4, desc[UR36][R2.64] ;  /* 0x0000002402047981 */ /* 0x000162000c1e1100 */
[----:B------:R-:W-:Y:S05]  /*1500*/  BRA `(.L_x_46259) ;  /* 0x0000000c00547947 */ /* 0x000fea0003800000 */
.L_x_46256:
        /* <DEDUP_REMOVED lines=8> */
.L_x_46261:
[----:B------:R0:W5:Y:S01]  /*1590*/  LDG.E.U16 R4, desc[UR36][R2.64] ;  /* 0x0000002402047981 */ /* 0x000162000c1e1500 */
[----:B------:R-:W-:Y:S05]  /*15a0*/  BRA `(.L_x_46259) ;  /* 0x0000000c002c7947 */ /* 0x000fea0003800000 */
.L_x_46260:
[----:B------:R0:W5:Y:S01]  /*15b0*/  LDG.E.U16 R4, desc[UR36][R2.64] ;  /* 0x0000002402047981 */ /* 0x000162000c1e1500 */
[----:B------:R-:W-:Y:S05]  /*15c0*/  BRA `(.L_x_46259) ;  /* 0x0000000c00247947 */ /* 0x000fea0003800000 */
.L_x_46255:
        /* <DEDUP_REMOVED lines=9> */
.L_x_46263:
[----:B------:R-:W2:Y:S02]  /*1660*/  LDG.E.U16 R0, desc[UR36][R2.64] ;  /* 0x0000002402007981 */ /* 0x000ea4000c1e1500 */
[----:B--2---:R-:W-:-:S06]  /*1670*/  HADD2.F32 R0, -RZ, R0.H0_H0 ;  /* 0x20000000ff007230 */ /* 0x004fcc0000004100 */
[----:B------:R-:W0:Y:S02]  /*1680*/  F2I.FTZ.TRUNC.NTZ R0, R0 ;  /* 0x0000000000007305 */ /* 0x000e24000021f100 */
[----:B0-----:R-:W-:Y:S01]  /*1690*/  PRMT R4, R0, 0x7610, R4 ;  /* 0x0000761000047816 */ /* 0x001fe20000000004 */
[----:B------:R-:W-:Y:S06]  /*16a0*/  BRA `(.L_x_46259) ;  /* 0x0000000800ec7947 */ /* 0x000fec0003800000 */
.L_x_46262:
        /* <DEDUP_REMOVED lines=9> */
.L_x_46265:
[----:B------:R-:W2:Y:S02]  /*1740*/  LDG.E.U16 R2, desc[UR36][R2.64] ;  /* 0x0000002402027981 */ /* 0x000ea4000c1e1500 */
[----:B--2---:R-:W-:-:S06]  /*1750*/  HADD2.F32 R0, -RZ, R2.H0_H0 ;  /* 0x20000002ff007230 */ /* 0x004fcc0000004100 */
[----:B------:R-:W0:Y:S02]  /*1760*/  F2I.FTZ.TRUNC.NTZ R0, R0 ;  /* 0x0000000000007305 */ /* 0x000e24000021f100 */
[----:B0-----:R-:W-:Y:S01]  /*1770*/  PRMT R4, R0, 0x7610, R4 ;  /* 0x0000761000047816 */ /* 0x001fe20000000004 */
[----:B------:R-:W-:Y:S06]  /*1780*/  BRA `(.L_x_46259) ;  /* 0x0000000800b47947 */ /* 0x000fec0003800000 */
.L_x_46264:
[----:B------:R-:W2:Y:S02]  /*1790*/  LDG.E.64 R2, desc[UR36][R2.64] ;  /* 0x0000002402027981 */ /* 0x000ea4000c1e1b00 */
[----:B--2---:R0:W1:Y:S01]  /*17a0*/  F2I.F64.TRUNC R4, R2 ;  /* 0x0000000200047311 */ /* 0x004062000030d100 */
[----:B------:R-:W-:Y:S05]  /*17b0*/  BRA `(.L_x_46259) ;  /* 0x0000000800a87947 */ /* 0x000fea0003800000 */
.L_x_46254:
        /* <DEDUP_REMOVED lines=12> */
.L_x_46268:
[----:B------:R-:W2:Y:S02]  /*1880*/  LDG.E.64 R2, desc[UR36][R2.64] ;  /* 0x0000002402027981 */ /* 0x000ea4000c1e1b00 */
[----:B--2---:R3:W4:Y:S01]  /*1890*/  F2I.F64.TRUNC R4, R2 ;  /* 0x0000000200047311 */ /* 0x004722000030d100 */
[----:B------:R-:W-:Y:S05]  /*18a0*/  BRA `(.L_x_46259) ;  /* 0x00000008006c7947 */ /* 0x000fea0003800000 */
.L_x_46267:
        /* <DEDUP_REMOVED lines=28> */
.L_x_46270:
        /* <DEDUP_REMOVED lines=15> */
.L_x_46269:
[----:B------:R-:W2:Y:S02]  /*1b60*/  LDG.E.U16 R0, desc[UR36][R2.64] ;  /* 0x0000002402007981 */ /* 0x000ea4000c1e1500 */
[----:B--2---:R-:W-:-:S06]  /*1b70*/  IMAD.U32 R0, R0, 0x10000, RZ ;  /* 0x0001000000007824 */ /* 0x004fcc00078e00ff */
[----:B------:R-:W0:Y:S02]  /*1b80*/  F2I.FTZ.TRUNC.NTZ R0, R0 ;  /* 0x0000000000007305 */ /* 0x000e24000021f100 */
[----:B0-----:R-:W-:Y:S01]  /*1b90*/  PRMT R4, R0, 0x7610, R4 ;  /* 0x0000761000047816 */ /* 0x001fe20000000004 */
[----:B------:R-:W-:Y:S06]  /*1ba0*/  BRA `(.L_x_46259) ;  /* 0x0000000400ac7947 */ /* 0x000fec0003800000 */
.L_x_46266:
        /* <DEDUP_REMOVED lines=10> */
.L_x_46273:
        /* <DEDUP_REMOVED lines=21> */
.L_x_46277:
[----:B------:R-:W-:Y:S05]  /*1da0*/  BSYNC B1 ;  /* 0x0000000000017941 */ /* 0x000fea0003800000 */
.L_x_46276:
[----:B------:R-:W-:Y:S01]  /*1db0*/  LEA R3, R0, 0x3b800000, 0x17 ;  /* 0x3b80000000037811 */ /* 0x000fe200078eb8ff */
[----:B------:R-:W-:-:S05]  /*1dc0*/  IMAD.SHL.U32 R0, R2, 0x100000, RZ ;  /* 0x0010000002007824 */ /* 0x000fca00078e00ff */
[----:B------:R-:W-:-:S07]  /*1dd0*/  LOP3.LUT R0, R3, R0, R4, 0xfe, !PT ;  /* 0x0000000003007212 */ /* 0x000fce00078efe04 */
.L_x_46275:
[----:B------:R-:W-:Y:S05]  /*1de0*/  BSYNC B0 ;  /* 0x0000000000007941 */ /* 0x000fea0003800000 */
.L_x_46274:
[----:B------:R-:W0:Y:S02]  /*1df0*/  F2I.FTZ.TRUNC.NTZ R0, R0 ;  /* 0x0000000000007305 */ /* 0x000e24000021f100 */
[----:B0-----:R-:W-:Y:S01]  /*1e00*/  PRMT R4, R0, 0x7610, R4 ;  /* 0x0000761000047816 */ /* 0x001fe20000000004 */
[----:B------:R-:W-:Y:S06]  /*1e10*/  BRA `(.L_x_46259) ;  /* 0x0000000400107947 */ /* 0x000fec0003800000 */
.L_x_46272:
        /* <DEDUP_REMOVED lines=21> */
.L_x_46281:
[----:B------:R-:W-:Y:S05]  /*1f70*/  BSYNC B1 ;  /* 0x0000000000017941 */ /* 0x000fea0003800000 */
.L_x_46280:
[----:B------:R-:W-:Y:S01]  /*1f80*/  LEA R3, R0, 0x37800000, 0x17 ;  /* 0x3780000000037811 */ /* 0x000fe200078eb8ff */
[----:B------:R-:W-:-:S05]  /*1f90*/  IMAD.SHL.U32 R0, R2, 0x200000, RZ ;  /* 0x0020000002007824 */ /* 0x000fca00078e00ff */
[----:B------:R-:W-:-:S07]  /*1fa0*/  LOP3.LUT R0, R3, R0, R4, 0xfe, !PT ;  /* 0x0000000003007212 */ /* 0x000fce00078efe04 */
.L_x_46279:
[----:B------:R-:W-:Y:S05]  /*1fb0*/  BSYNC B0 ;  /* 0x0000000000007941 */ /* 0x000fea0003800000 */
.L_x_46278:
[----:B------:R-:W0:Y:S02]  /*1fc0*/  F2I.FTZ.TRUNC.NTZ R0, R0 ;  /* 0x0000000000007305 */ /* 0x000e24000021f100 */
[----:B0-----:R-:W-:Y:S01]  /*1fd0*/  PRMT R4, R0, 0x7610, R4 ;  /* 0x0000761000047816 */ /* 0x001fe20000000004 */
[----:B------:R-:W-:Y:S06]  /*1fe0*/  BRA `(.L_x_46259) ;  /* 0x00000000009c7947 */ /* 0x000fec0003800000 */
.L_x_46271:
        /* <DEDUP_REMOVED lines=14> */
.L_x_46285:
[----:B------:R-:W-:Y:S05]  /*20d0*/  BSYNC B0 ;  /* 0x0000000000007941 */ /* 0x000fea0003800000 */
.L_x_46284:
[----:B------:R-:W0:Y:S02]  /*20e0*/  F2I.FTZ.TRUNC.NTZ R0, R0 ;  /* 0x0000000000007305 */ /* 0x000e24000021f100 */
[----:B0-----:R-:W-:Y:S01]  /*20f0*/  PRMT R4, R0, 0x7610, R4 ;  /* 0x0000761000047816 */ /* 0x001fe20000000004 */
[----:B------:R-:W-:Y:S06]  /*2100*/  BRA `(.L_x_46259) ;  /* 0x0000000000547947 */ /* 0x000fec0003800000 */
.L_x_46258:
        /* <DEDUP_REMOVED lines=16> */
.L_x_46286:
[----:B------:R-:W-:Y:S01]  /*2210*/  PRMT R4, RZ, 0x7610, R4 ;  /* 0x00007610ff047816 */ /* 0x000fe20000000004 */
[----:B------:R-:W-:Y:S06]  /*2220*/  BRA `(.L_x_46259) ;  /* 0x00000000000c7947 */ /* 0x000fec0003800000 */
.L_x_46283:
[----:B------:R2:W5:Y:S01]  /*2230*/  LDG.E.U16 R4, desc[UR36][R2.64] ;  /* 0x0000002402047981 */ /* 0x000562000c1e1500 */
[----:B------:R-:W-:Y:S05]  /*2240*/  BRA `(.L_x_46259) ;  /* 0x0000000000047947 */ /* 0x000fea0003800000 */
.L_x_46282:
[----:B------:R1:W5:Y:S02]  /*2250*/  LDG.E.U16 R4, desc[UR36][R2.64] ;  /* 0x0000002402047981 */ /* 0x000364000c1e1500 */
.L_x_46259:
        /* <DEDUP_REMOVED lines=25> */
[----:B------:R-:W-:Y:S02]  /*23f0*/  @!P0 LOP3.LUT R3, RZ, R5, RZ, 0x33, !PT ;  /* 0x00000005ff038212 */ /* 0x000fe400078e33ff */
[----:B0-----:R-:W-:Y:S02]  /*2400*/  PRMT R5, R6, 0x9910, RZ ;  /* 0x0000991006057816 */ /* 0x001fe400000000ff */
[----:B------:R-:W-:-:S04]  /*2410*/  LOP3.LUT R2, R0, R3, RZ, 0x3c, !PT ;  /* 0x0000000300027212 */ /* 0x000fc800078e3cff */
[----:B------:R-:W-:Y:S02]  /*2420*/  PRMT R4, R2, 0x9910, RZ ;  /* 0x0000991002047816 */ /* 0x000fe400000000ff */
[----:B------:R-:W-:Y:S02]  /*2430*/  PRMT R2, R3, 0x9910, RZ ;  /* 0x0000991003027816 */ /* 0x000fe400000000ff */
[----:B------:R-:W-:Y:S01]  /*2440*/  ISETP.GT.AND P0, PT, R4, -0x1, PT ;  /* 0xffffffff0400780c */ /* 0x000fe20003f04270 */
[----:B------:R-:W-:-:S03]  /*2450*/  IMAD.MOV.U32 R4, RZ, RZ, R5 ;  /* 0x000000ffff047224 */ /* 0x000fc600078e0005 */
[----:B------:R-:W-:Y:S02]  /*2460*/  ISETP.EQ.OR P0, PT, R2, RZ, P0 ;  /* 0x000000ff0200720c */ /* 0x000fe40000702670 */
[----:B------:R-:W-:Y:S02]  /*2470*/  ISETP.GT.AND P1, PT, R4, 0x9, PT ;  /* 0x000000090400780c */ /* 0x000fe40003f24270 */
[----:B------:R-:W-:-:S05]  /*2480*/  SEL R0, R0, RZ, !P0 ;  /* 0x000000ff00007207 */ /* 0x000fca0004000000 */
[----:B------:R-:W-:-:S06]  /*2490*/  IMAD.IADD R5, R3, 0x1, R0 ;  /* 0x0000000103057824 */ /* 0x000fcc00078e0200 */
        /* <DEDUP_REMOVED lines=11> */
.L_x_46290:
[----:B------:R3:W-:Y:S01]  /*2550*/  STG.E.U8 desc[UR36][R16.64], R5 ;  /* 0x0000000510007986 */ /* 0x0007e2000c101124 */
[----:B------:R-:W-:Y:S05]  /*2560*/  BRA `(.L_x_46292) ;  /* 0x0000000c00647947 */ /* 0x000fea0003800000 */
.L_x_46289:
        /* <DEDUP_REMOVED lines=10> */
.L_x_46294:
[----:B------:R-:W-:-:S05]  /*2610*/  PRMT R3, R5, 0x9910, RZ ;  /* 0x0000991005037816 */ /* 0x000fca00000000ff */
[----:B------:R1:W-:Y:S01]  /*2620*/  STG.E desc[UR36][R16.64], R3 ;  /* 0x0000000310007986 */ /* 0x0003e2000c101924 */
[----:B------:R-:W-:Y:S05]  /*2630*/  BRA `(.L_x_46292) ;  /* 0x0000000c00307947 */ /* 0x000fea0003800000 */
.L_x_46293:
[----:B------:R2:W-:Y:S01]  /*2640*/  STG.E.U16 desc[UR36][R16.64], R5 ;  /* 0x0000000510007986 */ /* 0x0005e2000c101524 */
[----:B------:R-:W-:Y:S05]  /*2650*/  BRA `(.L_x_46292) ;  /* 0x0000000c00287947 */ /* 0x000fea0003800000 */
.L_x_46288:
        /* <DEDUP_REMOVED lines=9> */
.L_x_46296:
[----:B------:R-:W0:Y:S02]  /*26f0*/  I2F.S16 R0, R5 ;  /* 0x0000000500007306 */ /* 0x000e240000101400 */
[----:B0-----:R-:W-:-:S05]  /*2700*/  F2FP.F16.F32.PACK_AB R0, RZ, R0 ;  /* 0x00000000ff00723e */ /* 0x001fca00000000ff */
[----:B------:R0:W-:Y:S01]  /*2710*/  STG.E.U16 desc[UR36][R16.64], R0 ;  /* 0x0000000010007986 */ /* 0x0001e2000c101524 */
[----:B------:R-:W-:Y:S05]  /*2720*/  BRA `(.L_x_46292) ;  /* 0x0000000800f47947 */ /* 0x000fea0003800000 */
.L_x_46295:
        /* <DEDUP_REMOVED lines=10> */
.L_x_46298:
[----:B------:R-:W0:Y:S02]  /*27d0*/  I2F.S16 R5, R5 ;  /* 0x0000000500057306 */ /* 0x000e240000101400 */
[----:B0-----:R-:W-:-:S04]  /*27e0*/  F2FP.F16.F32.PACK_AB R3, RZ, R5 ;  /* 0x00000005ff03723e */ /* 0x001fc800000000ff */
[----:B------:R-:W-:-:S05]  /*27f0*/  PRMT R3, R3, 0x5410, RZ ;  /* 0x0000541003037816 */ /* 0x000fca00000000ff */
[----:B------:R0:W-:Y:S01]  /*2800*/  STG.E desc[UR36][R16.64], R3 ;  /* 0x0000000310007986 */ /* 0x0001e2000c101924 */
[----:B------:R-:W-:Y:S05]  /*2810*/  BRA `(.L_x_46292) ;  /* 0x0000000800b87947 */ /* 0x000fea0003800000 */
.L_x_46297:
[----:B------:R-:W0:Y:S02]  /*2820*/  I2F.F64.S16 R2, R5 ;  /* 0x0000000500027312 */ /* 0x000e240000101c00 */
[----:B0-----:R0:W-:Y:S01]  /*2830*/  STG.E.64 desc[UR36][R16.64], R2 ;  /* 0x0000000210007986 */ /* 0x0011e2000c101b24 */
[----:B------:R-:W-:Y:S05]  /*2840*/  BRA `(.L_x_46292) ;  /* 0x0000000800ac7947 */ /* 0x000fea0003800000 */
.L_x_46287:
        /* <DEDUP_REMOVED lines=13> */
.L_x_46301:
[----:B------:R-:W0:Y:S01]  /*2920*/  I2F.F64.S16 R4, R5 ;  /* 0x0000000500047312 */ /* 0x000e220000101c00 */
[----:B------:R-:W-:-:S05]  /*2930*/  CS2R R6, SRZ ;  /* 0x0000000000067805 */ /* 0x000fca000001ff00 */
[----:B0-----:R0:W-:Y:S01]  /*2940*/  STG.E.128 desc[UR36][R16.64], R4 ;  /* 0x0000000410007986 */ /* 0x0011e2000c101d24 */
[----:B------:R-:W-:Y:S05]  /*2950*/  BRA `(.L_x_46292) ;  /* 0x0000000800687947 */ /* 0x000fea0003800000 */
.L_x_46300:
        /* <DEDUP_REMOVED lines=21> */
.L_x_46305:
[----:B------:R-:W-:Y:S05]  /*2ab0*/  BSYNC B0 ;  /* 0x0000000000007941 */ /* 0x000fea0003800000 */
.L_x_46304:
[----:B------:R-:W-:-:S05]  /*2ac0*/  LOP3.LUT R3, R0, R3, RZ, 0xfc, !PT ;  /* 0x0000000300037212 */ /* 0x000fca00078efcff */
[----:B------:R0:W-:Y:S01]  /*2ad0*/  STG.E.U8 desc[UR36][R16.64], R3 ;  /* 0x0000000310007986 */ /* 0x0001e2000c101124 */
[----:B------:R-:W-:Y:S05]  /*2ae0*/  BRA `(.L_x_46292) ;  /* 0x0000000800047947 */ /* 0x000fea0003800000 */
.L_x_46303:
        /* <DEDUP_REMOVED lines=13> */
.L_x_46307:
[----:B------:R-:W-:Y:S01]  /*2bc0*/  IMAD.MOV.U32 R0, RZ, RZ, 0x7f ;  /* 0x0000007fff007424 */ /* 0x000fe200078e00ff */
[----:B------:R-:W-:-:S04]  /*2bd0*/  ISETP.GT.U32.AND P0, PT, R2, 0x7f800000, PT ;  /* 0x7f8000000200780c */ /* 0x000fc80003f04070 */
[----:B------:R-:W-:-:S09]  /*2be0*/  SEL R0, R0, 0x7c, P0 ;  /* 0x0000007c00007807 */ /* 0x000fd20000000000 */
.L_x_46308:
[----:B------:R-:W-:Y:S05]  /*2bf0*/  BSYNC B0 ;  /* 0x0000000000007941 */ /* 0x000fea0003800000 */
.L_x_46306:
[----:B------:R-:W-:-:S04]  /*2c00*/  LOP3.LUT R2, R5, 0x80000000, RZ, 0xc0, !PT ;  /* 0x8000000005027812 */ /* 0x000fc800078ec0ff */
[----:B------:R-:W-:-:S04]  /*2c10*/  SHF.R.U32.HI R3, RZ, 0x18, R2 ;  /* 0x00000018ff037819 */ /* 0x000fc80000011602 */
[----:B------:R-:W-:-:S05]  /*2c20*/  LOP3.LUT R3, R0, R3, RZ, 0xfc, !PT ;  /* 0x0000000300037212 */ /* 0x000fca00078efcff */
[----:B------:R0:W-:Y:S01]  /*2c30*/  STG.E.U8 desc[UR36][R16.64], R3 ;  /* 0x0000000310007986 */ /* 0x0001e2000c101124 */
[----:B------:R-:W-:Y:S05]  /*2c40*/  BRA `(.L_x_46292) ;  /* 0x0000000400ac7947 */ /* 0x000fea0003800000 */
.L_x_46302:
[----:B------:R-:W0:Y:S02]  /*2c50*/  I2F.S16 R0, R5 ;  /* 0x0000000500007306 */ /* 0x000e240000101400 */
[----:B0-----:R-:W-:-:S05]  /*2c60*/  F2FP.BF16.F32.PACK_AB R0, RZ, R0 ;  /* 0x00000000ff00723e */ /* 0x001fca00000010ff */
[----:B------:R0:W-:Y:S01]  /*2c70*/  STG.E.U16 desc[UR36][R16.64], R0 ;  /* 0x0000000010007986 */ /* 0x0001e2000c101524 */
[----:B------:R-:W-:Y:S05]  /*2c80*/  BRA `(.L_x_46292) ;  /* 0x00000004009c7947 */ /* 0x000fea0003800000 */
.L_x_46299:
        /* <DEDUP_REMOVED lines=10> */
.L_x_46311:
        /* <DEDUP_REMOVED lines=17> */
.L_x_46314:
[----:B------:R-:W-:-:S04]  /*2e40*/  LOP3.LUT R2, R5, 0x80000000, RZ, 0xc0, !PT ;  /* 0x8000000005027812 */ /* 0x000fc800078ec0ff */
[----:B------:R-:W-:-:S04]  /*2e50*/  SHF.R.U32.HI R3, RZ, 0x18, R2 ;  /* 0x00000018ff037819 */ /* 0x000fc80000011602 */
[----:B------:R-:W-:-:S04]  /*2e60*/  LOP3.LUT R0, R0, R3, RZ, 0xfc, !PT ;  /* 0x0000000300007212 */ /* 0x000fc800078efcff */
[----:B------:R-:W-:-:S07]  /*2e70*/  PRMT R8, R0, 0x7610, R8 ;  /* 0x0000761000087816 */ /* 0x000fce0000000008 */
.L_x_46313:
[----:B------:R-:W-:Y:S05]  /*2e80*/  BSYNC B0 ;  /* 0x0000000000007941 */ /* 0x000fea0003800000 */
.L_x_46312:
[----:B------:R0:W-:Y:S01]  /*2e90*/  STG.E.U8 desc[UR36][R16.64], R8 ;  /* 0x0000000810007986 */ /* 0x0001e2000c101124 */
[----:B------:R-:W-:Y:S05]  /*2ea0*/  BRA `(.L_x_46292) ;  /* 0x0000000400147947 */ /* 0x000fea0003800000 */
.L_x_46310:
        /* <DEDUP_REMOVED lines=17> */
.L_x_46317:
[----:B------:R-:W-:-:S04]  /*2fc0*/  LOP3.LUT R2, R5, 0x80000000, RZ, 0xc0, !PT ;  /* 0x8000000005027812 */ /* 0x000fc800078ec0ff */
[----:B------:R-:W-:-:S04]  /*2fd0*/  SHF.R.U32.HI R3, RZ, 0x18, R2 ;  /* 0x00000018ff037819 */ /* 0x000fc80000011602 */
[----:B------:R-:W-:-:S04]  /*2fe0*/  LOP3.LUT R0, R0, R3, RZ, 0xfc, !PT ;  /* 0x0000000300007212 */ /* 0x000fc800078efcff */
[----:B------:R-:W-:-:S07]  /*2ff0*/  PRMT R8, R0, 0x7610, R8 ;  /* 0x0000761000087816 */ /* 0x000fce0000000008 */
.L_x_46316:
[----:B------:R-:W-:Y:S05]  /*3000*/  BSYNC B0 ;  /* 0x0000000000007941 */ /* 0x000fea0003800000 */
.L_x_46315:
[----:B------:R0:W-:Y:S01]  /*3010*/  STG.E.U8 desc[UR36][R16.64], R8 ;  /* 0x0000000810007986 */ /* 0x0001e2000c101124 */
[----:B------:R-:W-:Y:S05]  /*3020*/  BRA `(.L_x_46292) ;  /* 0x0000000000b47947 */ /* 0x000fea0003800000 */
.L_x_46309:
        /* <DEDUP_REMOVED lines=22> */
.L_x_46291:
        /* <DEDUP_REMOVED lines=16> */
.L_x_46320:
[----:B------:R-:W-:Y:S05]  /*3290*/  BRA `(.L_x_46292) ;  /* 0x0000000000187947 */ /* 0x000fea0003800000 */
.L_x_46319:
[----:B------:R-:W-:-:S04]  /*32a0*/  PRMT R2, R5, 0x9910, RZ ;  /* 0x0000991005027816 */ /* 0x000fc800000000ff */
[----:B------:R-:W-:-:S05]  /*32b0*/  SHF.R.S32.HI R3, RZ, 0x1f, R2 ;  /* 0x0000001fff037819 */ /* 0x000fca0000011402 */
[----:B------:R0:W-:Y:S01]  /*32c0*/  STG.E.64 desc[UR36][R16.64], R2 ;  /* 0x0000000210007986 */ /* 0x0001e2000c101b24 */
[----:B------:R-:W-:Y:S05]  /*32d0*/  BRA `(.L_x_46292) ;  /* 0x0000000000087947 */ /* 0x000fea0003800000 */
.L_x_46318:
[----:B------:R-:W-:-:S05]  /*32e0*/  PRMT R3, R5, 0x9910, RZ ;  /* 0x0000991005037816 */ /* 0x000fca00000000ff */
[----:B------:R0:W-:Y:S02]  /*32f0*/  STG.E desc[UR36][R16.64], R3 ;  /* 0x0000000310007986 */ /* 0x0001e4000c101924 */
.L_x_46292:
[----:B------:R-:W-:-:S04]  /*3300*/  IMAD R18, R23, 0x200, R18 ;  /* 0x0000020017127824 */ /* 0x000fc800078e0212 */
[----:B------:R-:W-:-:S07]  /*3310*/  VIADD R19, R18, 0x80 ;  /* 0x0000008012137836 */ /* 0x000fce0000000000 */
.L_x_46252:
[----:B------:R-:W-:Y:S05]  /*3320*/  BSYNC B6 ;  /* 0x0000000000067941 */ /* 0x000fea0003800000 */
.L_x_46251:
        /* <DEDUP_REMOVED lines=307> */
.L_x_46323:
        /* <DEDUP_REMOVED lines=20> */
.L_x_46327:
[----:B------:R0:W5:Y:S01]  /*47a0*/  LDG.E.U8 R4, desc[UR36][R2.64] ;  /* 0x0000002402047981 */ /* 0x000162000c1e1100 */
[----:B------:R-:W-:Y:S05]  /*47b0*/  BRA `(.L_x_46329) ;  /* 0x0000000c00547947 */ /* 0x000fea0003800000 */
.L_x_46326:
        /* <DEDUP_REMOVED lines=8> */
.L_x_46331:
[----:B------:R0:W5:Y:S01]  /*4840*/  LDG.E.U16 R4, desc[UR36][R2.64] ;  /* 0x0000002402047981 */ /* 0x000162000c1e1500 */
[----:B------:R-:W-:Y:S05]  /*4850*/  BRA `(.L_x_46329) ;  /* 0x0000000c002c7947 */ /* 0x000fea0003800000 */
.L_x_46330:
[----:B------:R0:W5:Y:S01]  /*4860*/  LDG.E.U16 R4, desc[UR36][R2.64] ;  /* 0x0000002402047981 */ /* 0x000162000c1e1500 */
[----:B------:R-:W-:Y:S05]  /*4870*/  BRA `(.L_x_46329) ;  /* 0x0000000c00247947 */ /* 0x000fea0003800000 */
.L_x_46325:
        /* <DEDUP_REMOVED lines=9> */
.L_x_46333:
[----:B------:R-:W2:Y:S02]  /*4910*/  LDG.E.U16 R0, desc[UR36][R2.64] ;  /* 0x0000002402007981 */ /* 0x000ea4000c1e1500 */
[----:B--2---:R-:W-:-:S06]  /*4920*/  HADD2.F32 R0, -RZ, R0.H0_H0 ;  /* 0x20000000ff007230 */ /* 0x004fcc0000004100 */
[----:B------:R-:W0:Y:S02]  /*4930*/  F2I.FTZ.TRUNC.NTZ R0, R0 ;  /* 0x0000000000007305 */ /* 0x000e24000021f100 */
[----:B0-----:R-:W-:Y:S01]  /*4940*/  PRMT R4, R0, 0x7610, R4 ;  /* 0x0000761000047816 */ /* 0x001fe20000000004 */
[----:B------:R-:W-:Y:S06]  /*4950*/  BRA `(.L_x_46329) ;  /* 0x0000000800ec7947 */ /* 0x000fec0003800000 */
.L_x_46332:
        /* <DEDUP_REMOVED lines=9> */
.L_x_46335:
[----:B------:R-:W2:Y:S02]  /*49f0*/  LDG.E.U16 R2, desc[UR36][R2.64] ;  /* 0x0000002402027981 */ /* 0x000ea4000c1e1500 */
[----:B--2---:R-:W-:-:S06]  /*4a00*/  HADD2.F32 R0, -RZ, R2.H0_H0 ;  /* 0x20000002ff007230 */ /* 0x004fcc0000004100 */
[----:B------:R-:W0:Y:S02]  /*4a10*/  F2I.FTZ.TRUNC.NTZ R0, R0 ;  /* 0x0000000000007305 */ /* 0x000e24000021f100 */
[----:B0-----:R-:W-:Y:S01]  /*4a20*/  PRMT R4, R0, 0x7610, R4 ;  /* 0x0000761000047816 */ /* 0x001fe20000000004 */
[----:B------:R-:W-:Y:S06]  /*4a30*/  BRA `(.L_x_46329) ;  /* 0x0000000800b47947 */ /* 0x000fec0003800000 */
.L_x_46334:
[----:B------:R-:W2:Y:S02]  /*4a40*/  LDG.E.64 R2, desc[UR36][R2.64] ;  /* 0x0000002402027981 */ /* 0x000ea4000c1e1b00 */
[----:B--2---:R0:W1:Y:S01]  /*4a50*/  F2I.F64.TRUNC R4, R2 ;  /* 0x0000000200047311 */ /* 0x004062000030d100 */
[----:B------:R-:W-:Y:S05]  /*4a60*/  BRA `(.L_x_46329) ;  /* 0x0000000800a87947 */ /* 0x000fea0003800000 */
.L_x_46324:
        /* <DEDUP_REMOVED lines=12> */
.L_x_46338:
[----:B------:R-:W2:Y:S02]  /*4b30*/  LDG.E.64 R2, desc[UR36][R2.64] ;  /* 0x0000002402027981 */ /* 0x000ea4000c1e1b00 */
[----:B--2---:R3:W4:Y:S01]  /*4b40*/  F2I.F64.TRUNC R4, R2 ;  /* 0x0000000200047311 */ /* 0x004722000030d100 */
[----:B------:R-:W-:Y:S05]  /*4b50*/  BRA `(.L_x_46329) ;  /* 0x00000008006c7947 */ /* 0x000fea0003800000 */
.L_x_46337:
        /* <DEDUP_REMOVED lines=28> */
.L_x_46340:
        /* <DEDUP_REMOVED lines=15> */
.L_x_46339:
[----:B------:R-:W2:Y:S02]  /*4e10*/  LDG.E.U16 R0, desc[UR36][R2.64] ;  /* 0x0000002402007981 */ /* 0x000ea4000c1e1500 */
[----:B--2---:R-:W-:-:S06]  /*4e20*/  IMAD.U32 R0, R0, 0x10000, RZ ;  /* 0x0001000000007824 */ /* 0x004fcc00078e00ff */
[----:B------:R-:W0:Y:S02]  /*4e30*/  F2I.FTZ.TRUNC.NTZ R0, R0 ;  /* 0x0000000000007305 */ /* 0x000e24000021f100 */
[----:B0-----:R-:W-:Y:S01]  /*4e40*/  PRMT R4, R0, 0x7610, R4 ;  /* 0x0000761000047816 */ /* 0x001fe20000000004 */
[----:B------:R-:W-:Y:S06]  /*4e50*/  BRA `(.L_x_46329) ;  /* 0x0000000400ac7947 */ /* 0x000fec0003800000 */
.L_x_46336:
        /* <DEDUP_REMOVED lines=10> */
.L_x_46343:
        /* <DEDUP_REMOVED lines=21> */
.L_x_46347:
[----:B------:R-:W-:Y:S05]  /*5050*/  BSYNC B1 ;  /* 0x0000000000017941 */ /* 0x000fea0003800000 */
.L_x_46346:
[----:B------:R-:W-:Y:S01]  /*5060*/  LEA R3, R0, 0x3b800000, 0x17 ;  /* 0x3b80000000037811 */ /* 0x000fe200078eb8ff */
[----:B------:R-:W-:-:S05]  /*5070*/  IMAD.SHL.U32 R0, R2, 0x100000, RZ ;  /* 0x0010000002007824 */ /* 0x000fca00078e00ff */
[----:B------:R-:W-:-:S07]  /*5080*/  LOP3.LUT R0, R3, R0, R4, 0xfe, !PT ;  /* 0x0000000003007212 */ /* 0x000fce00078efe04 */
.L_x_46345:
[----:B------:R-:W-:Y:S05]  /*5090*/  BSYNC B0 ;  /* 0x0000000000007941 */ /* 0x000fea0003800000 */
.L_x_46344:
[----:B------:R-:W0:Y:S02]  /*50a0*/  F2I.FTZ.TRUNC.NTZ R0, R0 ;  /* 0x0000000000007305 */ /* 0x000e24000021f100 */
[----:B0-----:R-:W-:Y:S01]  /*50b0*/  PRMT R4, R0, 0x7610, R4 ;  /* 0x0000761000047816 */ /* 0x001fe20000000004 */
[----:B------:R-:W-:Y:S06]  /*50c0*/  BRA `(.L_x_46329) ;  /* 0x0000000400107947 */ /* 0x000fec0003800000 */
.L_x_46342:
        /* <DEDUP_REMOVED lines=21> */
.L_x_46351:
[----:B------:R-:W-:Y:S05]  /*5220*/  BSYNC B1 ;  /* 0x0000000000017941 */ /* 0x000fea0003800000 */
.L_x_46350:
[----:B------:R-:W-:Y:S01]  /*5230*/  LEA R3, R0, 0x37800000, 0x17 ;  /* 0x3780000000037811 */ /* 0x000fe200078eb8ff */
[----:B------:R-:W-:-:S05]  /*5240*/  IMAD.SHL.U32 R0, R2, 0x200000, RZ ;  /* 0x0020000002007824 */ /* 0x000fca00078e00ff */
[----:B------:R-:W-:-:S07]  /*5250*/  LOP3.LUT R0, R3, R0, R4, 0xfe, !PT ;  /* 0x0000000003007212 */ /* 0x000fce00078efe04 */
.L_x_46349:
[----:B------:R-:W-:Y:S05]  /*5260*/  BSYNC B0 ;  /* 0x0000000000007941 */ /* 0x000fea0003800000 */
.L_x_46348:
[----:B------:R-:W0:Y:S02]  /*5270*/  F2I.FTZ.TRUNC.NTZ R0, R0 ;  /* 0x0000000000007305 */ /* 0x000e24000021f100 */
[----:B0-----:R-:W-:Y:S01]  /*5280*/  PRMT R4, R0, 0x7610, R4 ;  /* 0x0000761000047816 */ /* 0x001fe20000000004 */
[----:B------:R-:W-:Y:S06]  /*5290*/  BRA `(.L_x_46329) ;  /* 0x00000000009c7947 */ /* 0x000fec0003800000 */
.L_x_46341:
        /* <DEDUP_REMOVED lines=14> */
.L_x_46355:
[----:B------:R-:W-:Y:S05]  /*5380*/  BSYNC B0 ;  /* 0x0000000000007941 */ /* 0x000fea0003800000 */
.L_x_46354:
[----:B------:R-:W0:Y:S02]  /*5390*/  F2I.FTZ.TRUNC.NTZ R0, R0 ;  /* 0x0000000000007305 */ /* 0x000e24000021f100 */
[----:B0-----:R-:W-:Y:S01]  /*53a0*/  PRMT R4, R0, 0x7610, R4 ;  /* 0x0000761000047816 */ /* 0x001fe20000000004 */
[----:B------:R-:W-:Y:S06]  /*53b0*/  BRA `(.L_x_46329) ;  /* 0x0000000000547947 */ /* 0x000fec0003800000 */
.L_x_46328:
        /* <DEDUP_REMOVED lines=16> */
.L_x_46356:
[----:B------:R-:W-:Y:S01]  /*54c0*/  PRMT R4, RZ, 0x7610, R4 ;  /* 0x00007610ff047816 */ /* 0x000fe20000000004 */
[----:B------:R-:W-:Y:S06]  /*54d0*/  BRA `(.L_x_46329) ;  /* 0x00000000000c7947 */ /* 0x000fec0003800000 */
.L_x_46353:
[----:B------:R2:W5:Y:S01]  /*54e0*/  LDG.E.U16 R4, desc[UR36][R2.64] ;  /* 0x0000002402047981 */ /* 0x000562000c1e1500 */
[----:B------:R-:W-:Y:S05]  /*54f0*/  BRA `(.L_x_46329) ;  /* 0x0000000000047947 */ /* 0x000fea0003800000 */
.L_x_46352:
[----:B------:R1:W5:Y:S02]  /*5500*/  LDG.E.U16 R4, desc[UR36][R2.64] ;  /* 0x0000002402047981 */ /* 0x000364000c1e1500 */
.L_x_46329:
[----:B------:R-:W0:Y:S01]  /*5510*/  LDC.U16 R0, c[0x0][0x422] ;  /* 0x00010880ff007b82 */ /* 0x000e220000000400 */
[----:B-1--45:R-:W-:-:S04]  /*5520*/  PRMT R4, R4, 0x9910, RZ ;  /* 0x0000991004047816 */ /* 0x032fc800000000ff */
[----:B------:R-:W-:Y:S02]  /*5530*/  IABS R5, R4 ;  /* 0x0000000400057213 */ /* 0x000fe40000000000 */
[----:B------:R-:W-:Y:S02]  /*5540*/  ISETP.GE.AND P1, PT, R4, RZ, PT ;  /* 0x000000ff0400720c */ /* 0x000fe40003f26270 */
[----:B0-----:R-:W-:-:S04]  /*5550*/  PRMT R6, R0, 0x9910, RZ ;  /* 0x0000991000067816 */ /* 0x001fc800000000ff */
[----:B------:R-:W-:Y:S02]  /*5560*/  IABS R7, R6 ;  /* 0x0000000600077213 */ /* 0x000fe40000000000 */
[----:B------:R-:W-:Y:S02]  /*5570*/  ISETP.NE.AND P2, PT, R6, RZ, PT ;  /* 0x000000ff0600720c */ /* 0x000fe40003f45270 */
[----:B------:R-:W0:Y:S08]  /*5580*/  I2F.RP R8, R7 ;  /* 0x0000000700087306 */ /* 0x000e300000209400 */
[----:B0-----:R-:W2:Y:S02]  /*5590*/  MUFU.RCP R8, R8 ;  /* 0x0000000800087308 */ /* 0x001ea40000001000 */
[----:B--23--:R-:W-:-:S06]  /*55a0*/  VIADD R2, R8, 0xffffffe ;  /* 0x0ffffffe08027836 */ /* 0x00cfcc0000000000 */
        /* <DEDUP_REMOVED lines=10> */
[----:B------:R-:W-:-:S05]  /*5650*/  @!P0 IMAD.IADD R2, R2, 0x1, -R7 ;  /* 0x0000000102028824 */ /* 0x000fca00078e0a07 */
        /* <DEDUP_REMOVED lines=26> */
.L_x_46360:
[----:B------:R0:W-:Y:S01]  /*5800*/  STG.E.U8 desc[UR36][R16.64], R5 ;  /* 0x0000000510007986 */ /* 0x0001e2000c101124 */
[----:B------:R-:W-:Y:S05]  /*5810*/  BRA `(.L_x_46362) ;  /* 0x0000000c00647947 */ /* 0x000fea0003800000 */
.L_x_46359:
        /* <DEDUP_REMOVED lines=10> */
.L_x_46364:
[----:B------:R-:W-:-:S05]  /*58c0*/  PRMT R3, R5, 0x9910, RZ ;  /* 0x0000991005037816 */ /* 0x000fca00000000ff */
[----:B------:R0:W-:Y:S01]  /*58d0*/  STG.E desc[UR36][R16.64], R3 ;  /* 0x0000000310007986 */ /* 0x0001e2000c101924 */
[----:B------:R-:W-:Y:S05]  /*58e0*/  BRA `(.L_x_46362) ;  /* 0x0000000c00307947 */ /* 0x000fea0003800000 */
.L_x_46363:
[----:B------:R0:W-:Y:S01]  /*58f0*/  STG.E.U16 desc[UR36][R16.64], R5 ;  /* 0x0000000510007986 */ /* 0x0001e2000c101524 */
[----:B------:R-:W-:Y:S05]  /*5900*/  BRA `(.L_x_46362) ;  /* 0x0000000c00287947 */ /* 0x000fea0003800000 */
.L_x_46358:
        /* <DEDUP_REMOVED lines=9> */
.L_x_46366:
[----:B------:R-:W0:Y:S02]  /*59a0*/  I2F.S16 R0, R5 ;  /* 0x0000000500007306 */ /* 0x000e240000101400 */
[----:B0-----:R-:W-:-:S05]  /*59b0*/  F2FP.F16.F32.PACK_AB R0, RZ, R0 ;  /* 0x00000000ff00723e */ /* 0x001fca00000000ff */
[----:B------:R0:W-:Y:S01]  /*59c0*/  STG.E.U16 desc[UR36][R16.64], R0 ;  /* 0x0000000010007986 */ /* 0x0001e2000c101524 */
[----:B------:R-:W-:Y:S05]  /*59d0*/  BRA `(.L_x_46362) ;  /* 0x0000000800f47947 */ /* 0x000fea0003800000 */
.L_x_46365:
        /* <DEDUP_REMOVED lines=10> */
.L_x_46368:
[----:B------:R-:W0:Y:S02]  /*5a80*/  I2F.S16 R5, R5 ;  /* 0x0000000500057306 */ /* 0x000e240000101400 */
[----:B0-----:R-:W-:-:S04]  /*5a90*/  F2FP.F16.F32.PACK_AB R3, RZ, R5 ;  /* 0x00000005ff03723e */ /* 0x001fc800000000ff */
[----:B------:R-:W-:-:S05]  /*5aa0*/  PRMT R3, R3, 0x5410, RZ ;  /* 0x0000541003037816 */ /* 0x000fca00000000ff */
[----:B------:R0:W-:Y:S01]  /*5ab0*/  STG.E desc[UR36][R16.64], R3 ;  /* 0x0000000310007986 */ /* 0x0001e2000c101924 */
[----:B------:R-:W-:Y:S05]  /*5ac0*/  BRA `(.L_x_46362) ;  /* 0x0000000800b87947 */ /* 0x000fea0003800000 */
.L_x_46367:
[----:B------:R-:W0:Y:S02]  /*5ad0*/  I2F.F64.S16 R2, R5 ;  /* 0x0000000500027312 */ /* 0x000e240000101c00 */
[----:B0-----:R0:W-:Y:S01]  /*5ae0*/  STG.E.64 desc[UR36][R16.64], R2 ;  /* 0x0000000210007986 */ /* 0x0011e2000c101b24 */
[----:B------:R-:W-:Y:S05]  /*5af0*/  BRA `(.L_x_46362) ;  /* 0x0000000800ac7947 */ /* 0x000fea0003800000 */
.L_x_46357:
        /* <DEDUP_REMOVED lines=13> */
.L_x_46371:
[----:B------:R-:W0:Y:S01]  /*5bd0*/  I2F.F64.S16 R4, R5 ;  /* 0x0000000500047312 */ /* 0x000e220000101c00 */
[----:B------:R-:W-:-:S05]  /*5be0*/  CS2R R6, SRZ ;  /* 0x0000000000067805 */ /* 0x000fca000001ff00 */
[----:B0-----:R0:W-:Y:S01]  /*5bf0*/  STG.E.128 desc[UR36][R16.64], R4 ;  /* 0x0000000410007986 */ /* 0x0011e2000c101d24 */
[----:B------:R-:W-:Y:S05]  /*5c00*/  BRA `(.L_x_46362) ;  /* 0x0000000800687947 */ /* 0x000fea0003800000 */
.L_x_46370:
        /* <DEDUP_REMOVED lines=21> */
.L_x_46375:
[----:B------:R-:W-:Y:S05]  /*5d60*/  BSYNC B0 ;  /* 0x0000000000007941 */ /* 0x000fea0003800000 */
.L_x_46374:
[----:B------:R-:W-:-:S05]  /*5d70*/  LOP3.LUT R3, R0, R3, RZ, 0xfc, !PT ;  /* 0x0000000300037212 */ /* 0x000fca00078efcff */
[----:B------:R0:W-:Y:S01]  /*5d80*/  STG.E.U8 desc[UR36][R16.64], R3 ;  /* 0x0000000310007986 */ /* 0x0001e2000c101124 */
[----:B------:R-:W-:Y:S05]  /*5d90*/  BRA `(.L_x_46362) ;  /* 0x0000000800047947 */ /* 0x000fea0003800000 */
.L_x_46373:
        /* <DEDUP_REMOVED lines=13> */
.L_x_46377:
[----:B------:R-:W-:Y:S01]  /*5e70*/  IMAD.MOV.U32 R0, RZ, RZ, 0x7f ;  /* 0x0000007fff007424 */ /* 0x000fe200078e00ff */
[----:B------:R-:W-:-:S04]  /*5e80*/  ISETP.GT.U32.AND P0, PT, R2, 0x7f800000, PT ;  /* 0x7f8000000200780c */ /* 0x000fc80003f04070 */
[----:B------:R-:W-:-:S09]  /*5e90*/  SEL R0, R0, 0x7c, P0 ;  /* 0x0000007c00007807 */ /* 0x000fd20000000000 */
.L_x_46378:
[----:B------:R-:W-:Y:S05]  /*5ea0*/  BSYNC B0 ;  /* 0x0000000000007941 */ /* 0x000fea0003800000 */
.L_x_46376:
[----:B------:R-:W-:-:S04]  /*5eb0*/  LOP3.LUT R2, R5, 0x80000000, RZ, 0xc0, !PT ;  /* 0x8000000005027812 */ /* 0x000fc800078ec0ff */
[----:B------:R-:W-:-:S04]  /*5ec0*/  SHF.R.U32.HI R3, RZ, 0x18, R2 ;  /* 0x00000018ff037819 */ /* 0x000fc80000011602 */
[----:B------:R-:W-:-:S05]  /*5ed0*/  LOP3.LUT R3, R0, R3, RZ, 0xfc, !PT ;  /* 0x0000000300037212 */ /* 0x000fca00078efcff */
[----:B------:R0:W-:Y:S01]  /*5ee0*/  STG.E.U8 desc[UR36][R16.64], R3 ;  /* 0x0000000310007986 */ /* 0x0001e2000c101124 */
[----:B------:R-:W-:Y:S05]  /*5ef0*/  BRA `(.L_x_46362) ;  /* 0x0000000400ac7947 */ /* 0x000fea0003800000 */
.L_x_46372:
[----:B------:R-:W0:Y:S02]  /*5f00*/  I2F.S16 R0, R5 ;  /* 0x0000000500007306 */ /* 0x000e240000101400 */
[----:B0-----:R-:W-:-:S05]  /*5f10*/  F2FP.BF16.F32.PACK_AB R0, RZ, R0 ;  /* 0x00000000ff00723e */ /* 0x001fca00000010ff */
[----:B------:R0:W-:Y:S01]  /*5f20*/  STG.E.U16 desc[UR36][R16.64], R0 ;  /* 0x0000000010007986 */ /* 0x0001e2000c101524 */
[----:B------:R-:W-:Y:S05]  /*5f30*/  BRA `(.L_x_46362) ;  /* 0x00000004009c7947 */ /* 0x000fea0003800000 */
.L_x_46369:
        /* <DEDUP_REMOVED lines=10> */
.L_x_46381:
        /* <DEDUP_REMOVED lines=17> */
.L_x_46384:
[----:B------:R-:W-:-:S04]  /*60f0*/  LOP3.LUT R2, R5, 0x80000000, RZ, 0xc0, !PT ;  /* 0x8000000005027812 */ /* 0x000fc800078ec0ff */
[----:B------:R-:W-:-:S04]  /*6100*/  SHF.R.U32.HI R3, RZ, 0x18, R2 ;  /* 0x00000018ff037819 */ /* 0x000fc80000011602 */
[----:B------:R-:W-:-:S04]  /*6110*/  LOP3.LUT R0, R0, R3, RZ, 0xfc, !PT ;  /* 0x0000000300007212 */ /* 0x000fc800078efcff */
[----:B------:R-:W-:-:S07]  /*6120*/  PRMT R8, R0, 0x7610, R8 ;  /* 0x0000761000087816 */ /* 0x000fce0000000008 */
.L_x_46383:
[----:B------:R-:W-:Y:S05]  /*6130*/  BSYNC B0 ;  /* 0x0000000000007941 */ /* 0x000fea0003800000 */
.L_x_46382:
[----:B------:R3:W-:Y:S01]  /*6140*/  STG.E.U8 desc[UR36][R16.64], R8 ;  /* 0x0000000810007986 */ /* 0x0007e2000c101124 */
[----:B------:R-:W-:Y:S05]  /*6150*/  BRA `(.L_x_46362) ;  /* 0x0000000400147947 */ /* 0x000fea0003800000 */
.L_x_46380:
        /* <DEDUP_REMOVED lines=17> */
.L_x_46387:
[----:B------:R-:W-:-:S04]  /*6270*/  LOP3.LUT R2, R5, 0x80000000, RZ, 0xc0, !PT ;  /* 0x8000000005027812 */ /* 0x000fc800078ec0ff */
[----:B------:R-:W-:-:S04]  /*6280*/  SHF.R.U32.HI R3, RZ, 0x18, R2 ;  /* 0x00000018ff037819 */ /* 0x000fc80000011602 */
[----:B------:R-:W-:-:S04]  /*6290*/  LOP3.LUT R0, R0, R3, RZ, 0xfc, !PT ;  /* 0x0000000300007212 */ /* 0x000fc800078efcff */
[----:B------:R-:W-:-:S07]  /*62a0*/  PRMT R8, R0, 0x7610, R8 ;  /* 0x0000761000087816 */ /* 0x000fce0000000008 */
.L_x_46386:
[----:B------:R-:W-:Y:S05]  /*62b0*/  BSYNC B0 ;  /* 0x0000000000007941 */ /* 0x000fea0003800000 */
.L_x_46385:
[----:B------:R0:W-:Y:S01]  /*62c0*/  STG.E.U8 desc[UR36][R16.64], R8 ;  /* 0x0000000810007986 */ /* 0x0001e2000c101124 */
[----:B------:R-:W-:Y:S05]  /*62d0*/  BRA `(.L_x_46362) ;  /* 0x0000000000b47947 */ /* 0x000fea0003800000 */
.L_x_46379:
        /* <DEDUP_REMOVED lines=22> */
.L_x_46361:
        /* <DEDUP_REMOVED lines=16> */
.L_x_46390:
[----:B------:R-:W-:Y:S05]  /*6540*/  BRA `(.L_x_46362) ;  /* 0x0000000000187947 */ /* 0x000fea0003800000 */
.L_x_46389:
[----:B------:R-:W-:-:S04]  /*6550*/  PRMT R2, R5, 0x9910, RZ ;  /* 0x0000991005027816 */ /* 0x000fc800000000ff */
[----:B------:R-:W-:-:S05]  /*6560*/  SHF.R.S32.HI R3, RZ, 0x1f, R2 ;  /* 0x0000001fff037819 */ /* 0x000fca0000011402 */
[----:B------:R2:W-:Y:S01]  /*6570*/  STG.E.64 desc[UR36][R16.64], R2 ;  /* 0x0000000210007986 */ /* 0x0005e2000c101b24 */
[----:B------:R-:W-:Y:S05]  /*6580*/  BRA `(.L_x_46362) ;  /* 0x0000000000087947 */ /* 0x000fea0003800000 */
.L_x_46388:
[----:B------:R-:W-:-:S05]  /*6590*/  PRMT R3, R5, 0x9910, RZ ;  /* 0x0000991005037816 */ /* 0x000fca00000000ff */
[----:B------:R0:W-:Y:S02]  /*65a0*/  STG.E desc[UR36][R16.64], R3 ;  /* 0x0000000310007986 */ /* 0x0001e4000c101924 */
.L_x_46362:
[----:B------:R-:W-:-:S07]  /*65b0*/  VIADD R19, R19, 0x80 ;  /* 0x0000008013137836 */ /* 0x000fce0000000000 */
.L_x_46322:
[----:B------:R-:W-:Y:S05]  /*65c0*/  BSYNC B6 ;  /* 0x0000000000067941 */ /* 0x000fea0003800000 */
.L_x_46321:
        /* <DEDUP_REMOVED lines=307> */
.L_x_46393:
        /* <DEDUP_REMOVED lines=20> */
.L_x_46397:
[----:B------:R0:W5:Y:S01]  /*7a40*/  LDG.E.U8 R4, desc[UR36][R2.64] ;  /* 0x0000002402047981 */ /* 0x000162000c1e1100 */
[----:B------:R-:W-:Y:S05]  /*7a50*/  BRA `(.L_x_46399) ;  /* 0x0000000c00547947 */ /* 0x000fea0003800000 */
.L_x_46396:
        /* <DEDUP_REMOVED lines=8> */
.L_x_46401:
[----:B------:R0:W5:Y:S01]  /*7ae0*/  LDG.E.U16 R4, desc[UR36][R2.64] ;  /* 0x0000002402047981 */ /* 0x000162000c1e1500 */
[----:B------:R-:W-:Y:S05]  /*7af0*/  BRA `(.L_x_46399) ;  /* 0x0000000c002c7947 */ /* 0x000fea0003800000 */
.L_x_46400:
[----:B------:R0:W5:Y:S01]  /*7b00*/  LDG.E.U16 R4, desc[UR36][R2.64] ;  /* 0x0000002402047981 */ /* 0x000162000c1e1500 */
[----:B------:R-:W-:Y:S05]  /*7b10*/  BRA `(.L_x_46399) ;  /* 0x0000000c00247947 */ /* 0x000fea0003800000 */
.L_x_46395:
        /* <DEDUP_REMOVED lines=9> */
.L_x_46403:
[----:B------:R-:W2:Y:S02]  /*7bb0*/  LDG.E.U16 R0, desc[UR36][R2.64] ;  /* 0x0000002402007981 */ /* 0x000ea4000c1e1500 */
[----:B--2---:R-:W-:-:S06]  /*7bc0*/  HADD2.F32 R0, -RZ, R0.H0_H0 ;  /* 0x20000000ff007230 */ /* 0x004fcc0000004100 */
[----:B------:R-:W0:Y:S02]  /*7bd0*/  F2I.FTZ.TRUNC.NTZ R0, R0 ;  /* 0x0000000000007305 */ /* 0x000e24000021f100 */
[----:B0-----:R-:W-:Y:S01]  /*7be0*/  PRMT R4, R0, 0x7610, R4 ;  /* 0x0000761000047816 */ /* 0x001fe20000000004 */
[----:B------:R-:W-:Y:S06]  /*7bf0*/  BRA `(.L_x_46399) ;  /* 0x0000000800ec7947 */ /* 0x000fec0003800000 */
.L_x_46402:
        /* <DEDUP_REMOVED lines=9> */
.L_x_46405:
[----:B------:R-:W2:Y:S02]  /*7c90*/  LDG.E.U16 R2, desc[UR36][R2.64] ;  /* 0x0000002402027981 */ /* 0x000ea4000c1e1500 */
[----:B--2---:R-:W-:-:S06]  /*7ca0*/  HADD2.F32 R0, -RZ, R2.H0_H0 ;  /* 0x20000002ff007230 */ /* 0x004fcc0000004100 */
[----:B------:R-:W0:Y:S02]  /*7cb0*/  F2I.FTZ.TRUNC.NTZ R0, R0 ;  /* 0x0000000000007305 */ /* 0x000e24000021f100 */
[----:B0-----:R-:W-:Y:S01]  /*7cc0*/  PRMT R4, R0, 0x7610, R4 ;  /* 0x0000761000047816 */ /* 0x001fe20000000004 */
[----:B------:R-:W-:Y:S06]  /*7cd0*/  BRA `(.L_x_46399) ;  /* 0x0000000800b47947 */ /* 0x000fec0003800000 */
.L_x_46404:
[----:B------:R-:W2:Y:S02]  /*7ce0*/  LDG.E.64 R2, desc[UR36][R2.64] ;  /* 0x0000002402027981 */ /* 0x000ea4000c1e1b00 */
[----:B--2---:R0:W1:Y:S01]  /*7cf0*/  F2I.F64.TRUNC R4, R2 ;  /* 0x0000000200047311 */ /* 0x004062000030d100 */
[----:B------:R-:W-:Y:S05]  /*7d00*/  BRA `(.L_x_46399) ;  /* 0x0000000800a87947 */ /* 0x000fea0003800000 */
.L_x_46394:
        /* <DEDUP_REMOVED lines=12> */
.L_x_46408:
[----:B------:R-:W2:Y:S02]  /*7dd0*/  LDG.E.64 R2, desc[UR36][R2.64] ;  /* 0x0000002402027981 */ /* 0x000ea4000c1e1b00 */
[----:B--2---:R3:W4:Y:S01]  /*7de0*/  F2I.F64.TRUNC R4, R2 ;  /* 0x0000000200047311 */ /* 0x004722000030d100 */
[----:B------:R-:W-:Y:S05]  /*7df0*/  BRA `(.L_x_46399) ;  /* 0x00000008006c7947 */ /* 0x000fea0003800000 */
.L_x_46407:
        /* <DEDUP_REMOVED lines=28> */
.L_x_46410:
        /* <DEDUP_REMOVED lines=15> */
.L_x_46409:
[----:B------:R-:W2:Y:S02]  /*80b0*/  LDG.E.U16 R0, desc[UR36][R2.64] ;  /* 0x0000002402007981 */ /* 0x000ea4000c1e1500 */
[----:B--2---:R-:W-:-:S06]  /*80c0*/  IMAD.U32 R0, R0, 0x10000, RZ ;  /* 0x0001000000007824 */ /* 0x004fcc00078e00ff */
[----:B------:R-:W0:Y:S02]  /*80d0*/  F2I.FTZ.TRUNC.NTZ R0, R0 ;  /* 0x0000000000007305 */ /* 0x000e24000021f100 */
[----:B0-----:R-:W-:Y:S01]  /*80e0*/  PRMT R4, R0, 0x7610, R4 ;  /* 0x0000761000047816 */ /* 0x001fe20000000004 */
[----:B------:R-:W-:Y:S06]  /*80f0*/  BRA `(.L_x_46399) ;  /* 0x0000000400ac7947 */ /* 0x000fec0003800000 */
.L_x_46406:
        /* <DEDUP_REMOVED lines=10> */
.L_x_46413:
        /* <DEDUP_REMOVED lines=21> */
.L_x_46417:
[----:B------:R-:W-:Y:S05]  /*82f0*/  BSYNC B1 ;  /* 0x0000000000017941 */ /* 0x000fea0003800000 */
.L_x_46416:
[----:B------:R-:W-:Y:S01]  /*8300*/  LEA R3, R0, 0x3b800000, 0x17 ;  /* 0x3b80000000037811 */ /* 0x000fe200078eb8ff */
[----:B------:R-:W-:-:S05]  /*8310*/  IMAD.SHL.U32 R0, R2, 0x100000, RZ ;  /* 0x0010000002007824 */ /* 0x000fca00078e00ff */
[----:B------:R-:W-:-:S07]  /*8320*/  LOP3.LUT R0, R3, R0, R4, 0xfe, !PT ;  /* 0x0000000003007212 */ /* 0x000fce00078efe04 */
.L_x_46415:
[----:B------:R-:W-:Y:S05]  /*8330*/  BSYNC B0 ;  /* 0x0000000000007941 */ /* 0x000fea0003800000 */
.L_x_46414:
[----:B------:R-:W0:Y:S02]  /*8340*/  F2I.FTZ.TRUNC.NTZ R0, R0 ;  /* 0x0000000000007305 */ /* 0x000e24000021f100 */
[----:B0-----:R-:W-:Y:S01]  /*8350*/  PRMT R4, R0, 0x7610, R4 ;  /* 0x0000761000047816 */ /* 0x001fe20000000004 */
[----:B------:R-:W-:Y:S06]  /*8360*/  BRA `(.L_x_46399) ;  /* 0x0000000400107947 */ /* 0x000fec0003800000 */
.L_x_46412:
        /* <DEDUP_REMOVED lines=21> */
.L_x_46421:
[----:B------:R-:W-:Y:S05]  /*84c0*/  BSYNC B1 ;  /* 0x0000000000017941 */ /* 0x000fea0003800000 */
.L_x_46420:
[----:B------:R-:W-:Y:S01]  /*84d0*/  LEA R3, R0, 0x37800000, 0x17 ;  /* 0x3780000000037811 */ /* 0x000fe200078eb8ff */
[----:B------:R-:W-:-:S05]  /*84e0*/  IMAD.SHL.U32 R0, R2, 0x200000, RZ ;  /* 0x0020000002007824 */ /* 0x000fca00078e00ff */
[----:B------:R-:W-:-:S07]  /*84f0*/  LOP3.LUT R0, R3, R0, R4, 0xfe, !PT ;  /* 0x0000000003007212 */ /* 0x000fce00078efe04 */
.L_x_46419:
[----:B------:R-:W-:Y:S05]  /*8500*/  BSYNC B0 ;  /* 0x0000000000007941 */ /* 0x000fea0003800000 */
.L_x_46418:
[----:B------:R-:W0:Y:S02]  /*8510*/  F2I.FTZ.TRUNC.NTZ R0, R0 ;  /* 0x0000000000007305 */ /* 0x000e24000021f100 */
[----:B0-----:R-:W-:Y:S01]  /*8520*/  PRMT R4, R0, 0x7610, R4 ;  /* 0x0000761000047816 */ /* 0x001fe20000000004 */
[----:B------:R-:W-:Y:S06]  /*8530*/  BRA `(.L_x_46399) ;  /* 0x00000000009c7947 */ /* 0x000fec0003800000 */
.L_x_46411:
        /* <DEDUP_REMOVED lines=14> */
.L_x_46425:
[----:B------:R-:W-:Y:S05]  /*8620*/  BSYNC B0 ;  /* 0x0000000000007941 */ /* 0x000fea0003800000 */
.L_x_46424:
[----:B------:R-:W0:Y:S02]  /*8630*/  F2I.FTZ.TRUNC.NTZ R0, R0 ;  /* 0x0000000000007305 */ /* 0x000e24000021f100 */
[----:B0-----:R-:W-:Y:S01]  /*8640*/  PRMT R4, R0, 0x7610, R4 ;  /* 0x0000761000047816 */ /* 0x001fe20000000004 */
[----:B------:R-:W-:Y:S06]  /*8650*/  BRA `(.L_x_46399) ;  /* 0x0000000000547947 */ /* 0x000fec0003800000 */
.L_x_46398:
        /* <DEDUP_REMOVED lines=16> */
.L_x_46426:
[----:B------:R-:W-:Y:S01]  /*8760*/  PRMT R4, RZ, 0x7610, R4 ;  /* 0x00007610ff047816 */ /* 0x000fe20000000004 */
[----:B------:R-:W-:Y:S06]  /*8770*/  BRA `(.L_x_46399) ;  /* 0x00000000000c7947 */ /* 0x000fec0003800000 */
.L_x_46423:
[----:B------:R1:W5:Y:S01]  /*8780*/  LDG.E.U16 R4, desc[UR36][R2.64] ;  /* 0x0000002402047981 */ /* 0x000362000c1e1500 */
[----:B------:R-:W-:Y:S05]  /*8790*/  BRA `(.L_x_46399) ;  /* 0x0000000000047947 */ /* 0x000fea0003800000 */
.L_x_46422:
[----:B------:R2:W5:Y:S02]  /*87a0*/  LDG.E.U16 R4, desc[UR36][R2.64] ;  /* 0x0000002402047981 */ /* 0x000564000c1e1500 */
.L_x_46399:
        /* <DEDUP_REMOVED lines=47> */
.L_x_46430:
[----:B------:R3:W-:Y:S01]  /*8aa0*/  STG.E.U8 desc[UR36][R16.64], R5 ;  /* 0x0000000510007986 */ /* 0x0007e2000c101124 */
[----:B------:R-:W-:Y:S05]  /*8ab0*/  BRA `(.L_x_46432) ;  /* 0x0000000c00647947 */ /* 0x000fea0003800000 */
.L_x_46429:
        /* <DEDUP_REMOVED lines=10> */
.L_x_46434:
[----:B------:R-:W-:-:S05]  /*8b60*/  PRMT R3, R5, 0x9910, RZ ;  /* 0x0000991005037816 */ /* 0x000fca00000000ff */
[----:B------:R2:W-:Y:S01]  /*8b70*/  STG.E desc[UR36][R16.64], R3 ;  /* 0x0000000310007986 */ /* 0x0005e2000c101924 */
[----:B------:R-:W-:Y:S05]  /*8b80*/  BRA `(.L_x_46432) ;  /* 0x0000000c00307947 */ /* 0x000fea0003800000 */
.L_x_46433:
[----:B------:R0:W-:Y:S01]  /*8b90*/  STG.E.U16 desc[UR36][R16.64], R5 ;  /* 0x0000000510007986 */ /* 0x0001e2000c101524 */
[----:B------:R-:W-:Y:S05]  /*8ba0*/  BRA `(.L_x_46432) ;  /* 0x0000000c00287947 */ /* 0x000fea0003800000 */
.L_x_46428:
        /* <DEDUP_REMOVED lines=9> */
.L_x_46436:
[----:B------:R-:W0:Y:S02]  /*8c40*/  I2F.S16 R0, R5 ;  /* 0x0000000500007306 */ /* 0x000e240000101400 */
[----:B0-----:R-:W-:-:S05]  /*8c50*/  F2FP.F16.F32.PACK_AB R0, RZ, R0 ;  /* 0x00000000ff00723e */ /* 0x001fca00000000ff */
[----:B------:R0:W-:Y:S01]  /*8c60*/  STG.E.U16 desc[UR36][R16.64], R0 ;  /* 0x0000000010007986 */ /* 0x0001e2000c101524 */
[----:B------:R-:W-:Y:S05]  /*8c70*/  BRA `(.L_x_46432) ;  /* 0x0000000800f47947 */ /* 0x000fea0003800000 */
.L_x_46435:
        /* <DEDUP_REMOVED lines=10> */
.L_x_46438:
[----:B------:R-:W0:Y:S02]  /*8d20*/  I2F.S16 R5, R5 ;  /* 0x0000000500057306 */ /* 0x000e240000101400 */
[----:B0-----:R-:W-:-:S04]  /*8d30*/  F2FP.F16.F32.PACK_AB R3, RZ, R5 ;  /* 0x00000005ff03723e */ /* 0x001fc800000000ff */
[----:B------:R-:W-:-:S05]  /*8d40*/  PRMT R3, R3, 0x5410, RZ ;  /* 0x0000541003037816 */ /* 0x000fca00000000ff */
[----:B------:R0:W-:Y:S01]  /*8d50*/  STG.E desc[UR36][R16.64], R3 ;  /* 0x0000000310007986 */ /* 0x0001e2000c101924 */
[----:B------:R-:W-:Y:S05]  /*8d60*/  BRA `(.L_x_46432) ;  /* 0x0000000800b87947 */ /* 0x000fea0003800000 */
.L_x_46437:
[----:B------:R-:W0:Y:S02]  /*8d70*/  I2F.F64.S16 R2, R5 ;  /* 0x0000000500027312 */ /* 0x000e240000101c00 */
[----:B0-----:R0:W-:Y:S01]  /*8d80*/  STG.E.64 desc[UR36][R16.64], R2 ;  /* 0x0000000210007986 */ /* 0x0011e2000c101b24 */
[----:B------:R-:W-:Y:S05]  /*8d90*/  BRA `(.L_x_46432) ;  /* 0x0000000800ac7947 */ /* 0x000fea0003800000 */
.L_x_46427:
        /* <DEDUP_REMOVED lines=13> */
.L_x_46441:
[----:B------:R-:W0:Y:S01]  /*8e70*/  I2F.F64.S16 R4, R5 ;  /* 0x0000000500047312 */ /* 0x000e220000101c00 */
[----:B------:R-:W-:-:S05]  /*8e80*/  CS2R R6, SRZ ;  /* 0x0000000000067805 */ /* 0x000fca000001ff00 */
[----:B0-----:R0:W-:Y:S01]  /*8e90*/  STG.E.128 desc[UR36][R16.64], R4 ;  /* 0x0000000410007986 */ /* 0x0011e2000c101d24 */
[----:B------:R-:W-:Y:S05]  /*8ea0*/  BRA `(.L_x_46432) ;  /* 0x0000000800687947 */ /* 0x000fea0003800000 */
.L_x_46440:
        /* <DEDUP_REMOVED lines=21> */
.L_x_46445:
[----:B------:R-:W-:Y:S05]  /*9000*/  BSYNC B0 ;  /* 0x0000000000007941 */ /* 0x000fea0003800000 */
.L_x_46444:
[----:B------:R-:W-:-:S05]  /*9010*/  LOP3.LUT R3, R0, R3, RZ, 0xfc, !PT ;  /* 0x0000000300037212 */ /* 0x000fca00078efcff */
[----:B------:R0:W-:Y:S01]  /*9020*/  STG.E.U8 desc[UR36][R16.64], R3 ;  /* 0x0000000310007986 */ /* 0x0001e2000c101124 */
[----:B------:R-:W-:Y:S05]  /*9030*/  BRA `(.L_x_46432) ;  /* 0x0000000800047947 */ /* 0x000fea0003800000 */
.L_x_46443:
        /* <DEDUP_REMOVED lines=13> */
.L_x_46447:
[----:B------:R-:W-:Y:S01]  /*9110*/  IMAD.MOV.U32 R0, RZ, RZ, 0x7f ;  /* 0x0000007fff007424 */ /* 0x000fe200078e00ff */
[----:B------:R-:W-:-:S04]  /*9120*/  ISETP.GT.U32.AND P0, PT, R2, 0x7f800000, PT ;  /* 0x7f8000000200780c */ /* 0x000fc80003f04070 */
[----:B------:R-:W-:-:S09]  /*9130*/  SEL R0, R0, 0x7c, P0 ;  /* 0x0000007c00007807 */ /* 0x000fd20000000000 */
.L_x_46448:
[----:B------:R-:W-:Y:S05]  /*9140*/  BSYNC B0 ;  /* 0x0000000000007941 */ /* 0x000fea0003800000 */
.L_x_46446:
[----:B------:R-:W-:-:S04]  /*9150*/  LOP3.LUT R2, R5, 0x80000000, RZ, 0xc0, !PT ;  /* 0x8000000005027812 */ /* 0x000fc800078ec0ff */
[----:B------:R-:W-:-:S04]  /*9160*/  SHF.R.U32.HI R3, RZ, 0x18, R2 ;  /* 0x00000018ff037819 */ /* 0x000fc80000011602 */
[----:B------:R-:W-:-:S05]  /*9170*/  LOP3.LUT R3, R0, R3, RZ, 0xfc, !PT ;  /* 0x0000000300037212 */ /* 0x000fca00078efcff */
[----:B------:R0:W-:Y:S01]  /*9180*/  STG.E.U8 desc[UR36][R16.64], R3 ;  /* 0x0000000310007986 */ /* 0x0001e2000c101124 */
[----:B------:R-:W-:Y:S05]  /*9190*/  BRA `(.L_x_46432) ;  /* 0x0000000400ac7947 */ /* 0x000fea0003800000 */
.L_x_46442:
[----:B------:R-:W0:Y:S02]  /*91a0*/  I2F.S16 R0, R5 ;  /* 0x0000000500007306 */ /* 0x000e240000101400 */
[----:B0-----:R-:W-:-:S05]  /*91b0*/  F2FP.BF16.F32.PACK_AB R0, RZ, R0 ;  /* 0x00000000ff00723e */ /* 0x001fca00000010ff */
[----:B------:R0:W-:Y:S01]  /*91c0*/  STG.E.U16 desc[UR36][R16.64], R0 ;  /* 0x0000000010007986 */ /* 0x0001e2000c101524 */
[----:B------:R-:W-:Y:S05]  /*91d0*/  BRA `(.L_x_46432) ;  /* 0x00000004009c7947 */ /* 0x000fea0003800000 */
.L_x_46439:
        /* <DEDUP_REMOVED lines=10> */
.L_x_46451:
        /* <DEDUP_REMOVED lines=17> */
.L_x_46454:
[----:B------:R-:W-:-:S04]  /*9390*/  LOP3.LUT R2, R5, 0x80000000, RZ, 0xc0, !PT ;  /* 0x8000000005027812 */ /* 0x000fc800078ec0ff */
[----:B------:R-:W-:-:S04]  /*93a0*/  SHF.R.U32.HI R3, RZ, 0x18, R2 ;  /* 0x00000018ff037819 */ /* 0x000fc80000011602 */
[----:B------:R-:W-:-:S04]  /*93b0*/  LOP3.LUT R0, R0, R3, RZ, 0xfc, !PT ;  /* 0x0000000300007212 */ /* 0x000fc800078efcff */
[----:B------:R-:W-:-:S07]  /*93c0*/  PRMT R8, R0, 0x7610, R8 ;  /* 0x0000761000087816 */ /* 0x000fce0000000008 */
.L_x_46453:
[----:B------:R-:W-:Y:S05]  /*93d0*/  BSYNC B0 ;  /* 0x0000000000007941 */ /* 0x000fea0003800000 */
.L_x_46452:
[----:B------:R0:W-:Y:S01]  /*93e0*/  STG.E.U8 desc[UR36][R16.64], R8 ;  /* 0x0000000810007986 */ /* 0x0001e2000c101124 */
[----:B------:R-:W-:Y:S05]  /*93f0*/  BRA `(.L_x_46432) ;  /* 0x0000000400147947 */ /* 0x000fea0003800000 */
.L_x_46450:
        /* <DEDUP_REMOVED lines=17> */
.L_x_46457:
[----:B------:R-:W-:-:S04]  /*9510*/  LOP3.LUT R2, R5, 0x80000000, RZ, 0xc0, !PT ;  /* 0x8000000005027812 */ /* 0x000fc800078ec0ff */
[----:B------:R-:W-:-:S04]  /*9520*/  SHF.R.U32.HI R3, RZ, 0x18, R2 ;  /* 0x00000018ff037819 */ /* 0x000fc80000011602 */
[----:B------:R-:W-:-:S04]  /*9530*/  LOP3.LUT R0, R0, R3, RZ, 0xfc, !PT ;  /* 0x0000000300007212 */ /* 0x000fc800078efcff */
[----:B------:R-:W-:-:S07]  /*9540*/  PRMT R8, R0, 0x7610, R8 ;  /* 0x0000761000087816 */ /* 0x000fce0000000008 */
.L_x_46456:
[----:B------:R-:W-:Y:S05]  /*9550*/  BSYNC B0 ;  /* 0x0000000000007941 */ /* 0x000fea0003800000 */
.L_x_46455:
[----:B------:R0:W-:Y:S01]  /*9560*/  STG.E.U8 desc[UR36][R16.64], R8 ;  /* 0x0000000810007986 */ /* 0x0001e2000c101124 */
[----:B------:R-:W-:Y:S05]  /*9570*/  BRA `(.L_x_46432) ;  /* 0x0000000000b47947 */ /* 0x000fea0003800000 */
.L_x_46449:
        /* <DEDUP_REMOVED lines=22> */
.L_x_46431:
        /* <DEDUP_REMOVED lines=16> */
.L_x_46460:
[----:B------:R-:W-:Y:S05]  /*97e0*/  BRA `(.L_x_46432) ;  /* 0x0000000000187947 */ /* 0x000fea0003800000 */
.L_x_46459:
[----:B------:R-:W-:-:S04]  /*97f0*/  PRMT R2, R5, 0x9910, RZ ;  /* 0x0000991005027816 */ /* 0x000fc800000000ff */
[----:B------:R-:W-:-:S05]  /*9800*/  SHF.R.S32.HI R3, RZ, 0x1f, R2 ;  /* 0x0000001fff037819 */ /* 0x000fca0000011402 */
[----:B------:R0:W-:Y:S01]  /*9810*/  STG.E.64 desc[UR36][R16.64], R2 ;  /* 0x0000000210007986 */ /* 0x0001e2000c101b24 */
[----:B------:R-:W-:Y:S05]  /*9820*/  BRA `(.L_x_46432) ;  /* 0x0000000000087947 */ /* 0x000fea0003800000 */
.L_x_46458:
[----:B------:R-:W-:-:S05]  /*9830*/  PRMT R3, R5, 0x9910, RZ ;  /* 0x0000991005037816 */ /* 0x000fca00000000ff */
[----:B------:R0:W-:Y:S02]  /*9840*/  STG.E desc[UR36][R16.64], R3 ;  /* 0x0000000310007986 */ /* 0x0001e4000c101924 */
.L_x_46432:
[----:B------:R-:W-:-:S07]  /*9850*/  VIADD R19, R19, 0x80 ;  /* 0x0000008013137836 */ /* 0x000fce0000000000 */
.L_x_46392:
[----:B------:R-:W-:Y:S05]  /*9860*/  BSYNC B6 ;  /* 0x0000000000067941 */ /* 0x000fea0003800000 */
.L_x_46391:
        /* <DEDUP_REMOVED lines=306> */
.L_x_46461:
        /* <DEDUP_REMOVED lines=20> */
.L_x_46465:
[----:B------:R4:W5:Y:S01]  /*acd0*/  LDG.E.U8 R4, desc[UR36][R2.64] ;  /* 0x0000002402047981 */ /* 0x000962000c1e1100 */
[----:B------:R-:W-:Y:S05]  /*ace0*/  BRA `(.L_x_46467) ;  /* 0x0000000c00547947 */ /* 0x000fea0003800000 */
.L_x_46464:
        /* <DEDUP_REMOVED lines=8> */
.L_x_46469:
[----:B------:R2:W5:Y:S01]  /*ad70*/  LDG.E.U16 R4, desc[UR36][R2.64] ;  /* 0x0000002402047981 */ /* 0x000562000c1e1500 */
[----:B------:R-:W-:Y:S05]  /*ad80*/  BRA `(.L_x_46467) ;  /* 0x0000000c002c7947 */ /* 0x000fea0003800000 */
.L_x_46468:
[----:B------:R0:W5:Y:S01]  /*ad90*/  LDG.E.U16 R4, desc[UR36][R2.64] ;  /* 0x0000002402047981 */ /* 0x000162000c1e1500 */
[----:B------:R-:W-:Y:S05]  /*ada0*/  BRA `(.L_x_46467) ;  /* 0x0000000c00247947 */ /* 0x000fea0003800000 */
.L_x_46463:
        /* <DEDUP_REMOVED lines=9> */
.L_x_46471:
[----:B------:R-:W2:Y:S02]  /*ae40*/  LDG.E.U16 R0, desc[UR36][R2.64] ;  /* 0x0000002402007981 */ /* 0x000ea4000c1e1500 */
[----:B--2---:R-:W-:-:S06]  /*ae50*/  HADD2.F32 R0, -RZ, R0.H0_H0 ;  /* 0x20000000ff007230 */ /* 0x004fcc0000004100 */
[----:B------:R-:W0:Y:S02]  /*ae60*/  F2I.FTZ.TRUNC.NTZ R0, R0 ;  /* 0x0000000000007305 */ /* 0x000e24000021f100 */
[----:B0-----:R-:W-:Y:S01]  /*ae70*/  PRMT R4, R0, 0x7610, R4 ;  /* 0x0000761000047816 */ /* 0x001fe20000000004 */
[----:B------:R-:W-:Y:S06]  /*ae80*/  BRA `(.L_x_46467) ;  /* 0x0000000800ec7947 */ /* 0x000fec0003800000 */
.L_x_46470:
        /* <DEDUP_REMOVED lines=9> */
.L_x_46473:
[----:B------:R-:W2:Y:S02]  /*af20*/  LDG.E.U16 R2, desc[UR36][R2.64] ;  /* 0x0000002402027981 */ /* 0x000ea4000c1e1500 */
[----:B--2---:R-:W-:-:S06]  /*af30*/  HADD2.F32 R0, -RZ, R2.H0_H0 ;  /* 0x20000002ff007230 */ /* 0x004fcc0000004100 */
[----:B------:R-:W0:Y:S02]  /*af40*/  F2I.FTZ.TRUNC.NTZ R0, R0 ;  /* 0x0000000000007305 */ /* 0x000e24000021f100 */
[----:B0-----:R-:W-:Y:S01]  /*af50*/  PRMT R4, R0, 0x7610, R4 ;  /* 0x0000761000047816 */ /* 0x001fe20000000004 */
[----:B------:R-:W-:Y:S06]  /*af60*/  BRA `(.L_x_46467) ;  /* 0x0000000800b47947 */ /* 0x000fec0003800000 */
.L_x_46472:
[----:B------:R-:W2:Y:S02]  /*af70*/  LDG.E.64 R2, desc[UR36][R2.64] ;  /* 0x0000002402027981 */ /* 0x000ea4000c1e1b00 */
[----:B--2---:R0:W1:Y:S01]  /*af80*/  F2I.F64.TRUNC R4, R2 ;  /* 0x0000000200047311 */ /* 0x004062000030d100 */
[----:B------:R-:W-:Y:S05]  /*af90*/  BRA `(.L_x_46467) ;  /* 0x0000000800a87947 */ /* 0x000fea0003800000 */
.L_x_46462:
        /* <DEDUP_REMOVED lines=12> */
.L_x_46476:
[----:B------:R-:W2:Y:S02]  /*b060*/  LDG.E.64 R2, desc[UR36][R2.64] ;  /* 0x0000002402027981 */ /* 0x000ea4000c1e1b00 */
[----:B--2---:R0:W1:Y:S01]  /*b070*/  F2I.F64.TRUNC R4, R2 ;  /* 0x0000000200047311 */ /* 0x004062000030d100 */
[----:B------:R-:W-:Y:S05]  /*b080*/  BRA `(.L_x_46467) ;  /* 0x00000008006c7947 */ /* 0x000fea0003800000 */
.L_x_46475:
        /* <DEDUP_REMOVED lines=28> */
.L_x_46478:
        /* <DEDUP_REMOVED lines=15> */
.L_x_46477:
[----:B------:R-:W2:Y:S02]  /*b340*/  LDG.E.U16 R0, desc[UR36][R2.64] ;  /* 0x0000002402007981 */ /* 0x000ea4000c1e1500 */
[----:B--2---:R-:W-:-:S06]  /*b350*/  IMAD.U32 R0, R0, 0x10000, RZ ;  /* 0x0001000000007824 */ /* 0x004fcc00078e00ff */
[----:B------:R-:W0:Y:S02]  /*b360*/  F2I.FTZ.TRUNC.NTZ R0, R0 ;  /* 0x0000000000007305 */ /* 0x000e24000021f100 */
[----:B0-----:R-:W-:Y:S01]  /*b370*/  PRMT R4, R0, 0x7610, R4 ;  /* 0x0000761000047816 */ /* 0x001fe20000000004 */
[----:B------:R-:W-:Y:S06]  /*b380*/  BRA `(.L_x_46467) ;  /* 0x0000000400ac7947 */ /* 0x000fec0003800000 */
.L_x_46474:
        /* <DEDUP_REMOVED lines=10> */
.L_x_46481:
        /* <DEDUP_REMOVED lines=21> */
.L_x_46485:
[----:B------:R-:W-:Y:S05]  /*b580*/  BSYNC B1 ;  /* 0x0000000000017941 */ /* 0x000fea0003800000 */
.L_x_46484:
[----:B------:R-:W-:Y:S01]  /*b590*/  LEA R3, R0, 0x3b800000, 0x17 ;  /* 0x3b80000000037811 */ /* 0x000fe200078eb8ff */
[----:B------:R-:W-:-:S05]  /*b5a0*/  IMAD.SHL.U32 R0, R2, 0x100000, RZ ;  /* 0x0010000002007824 */ /* 0x000fca00078e00ff */
[----:B------:R-:W-:-:S07]  /*b5b0*/  LOP3.LUT R0, R3, R0, R4, 0xfe, !PT ;  /* 0x0000000003007212 */ /* 0x000fce00078efe04 */
.L_x_46483:
[----:B------:R-:W-:Y:S05]  /*b5c0*/  BSYNC B0 ;  /* 0x0000000000007941 */ /* 0x000fea0003800000 */
.L_x_46482:
[----:B------:R-:W0:Y:S02]  /*b5d0*/  F2I.FTZ.TRUNC.NTZ R0, R0 ;  /* 0x0000000000007305 */ /* 0x000e24000021f100 */
[----:B0-----:R-:W-:Y:S01]  /*b5e0*/  PRMT R4, R0, 0x7610, R4 ;  /* 0x0000761000047816 */ /* 0x001fe20000000004 */
[----:B------:R-:W-:Y:S06]  /*b5f0*/  BRA `(.L_x_46467) ;  /* 0x0000000400107947 */ /* 0x000fec0003800000 */
.L_x_46480:
        /* <DEDUP_REMOVED lines=21> */
.L_x_46489:
[----:B------:R-:W-:Y:S05]  /*b750*/  BSYNC B1 ;  /* 0x0000000000017941 */ /* 0x000fea0003800000 */
.L_x_46488:
[----:B------:R-:W-:Y:S01]  /*b760*/  LEA R3, R0, 0x37800000, 0x17 ;  /* 0x3780000000037811 */ /* 0x000fe200078eb8ff */
[----:B------:R-:W-:-:S05]  /*b770*/  IMAD.SHL.U32 R0, R2, 0x200000, RZ ;  /* 0x0020000002007824 */ /* 0x000fca00078e00ff */
[----:B------:R-:W-:-:S07]  /*b780*/  LOP3.LUT R0, R3, R0, R4, 0xfe, !PT ;  /* 0x0000000003007212 */ /* 0x000fce00078efe04 */
.L_x_46487:
[----:B------:R-:W-:Y:S05]  /*b790*/  BSYNC B0 ;  /* 0x0000000000007941 */ /* 0x000fea0003800000 */
.L_x_46486:
[----:B------:R-:W0:Y:S02]  /*b7a0*/  F2I.FTZ.TRUNC.NTZ R0, R0 ;  /* 0x0000000000007305 */ /* 0x000e24000021f100 */
[----:B0-----:R-:W-:Y:S01]  /*b7b0*/  PRMT R4, R0, 0x7610, R4 ;  /* 0x0000761000047816 */ /* 0x001fe20000000004 */
[----:B------:R-:W-:Y:S06]  /*b7c0*/  BRA `(.L_x_46467) ;  /* 0x00000000009c7947 */ /* 0x000fec0003800000 */
.L_x_46479:
        /* <DEDUP_REMOVED lines=14> */
.L_x_46493:
[----:B------:R-:W-:Y:S05]  /*b8b0*/  BSYNC B0 ;  /* 0x0000000000007941 */ /* 0x000fea0003800000 */
.L_x_46492:
[----:B------:R-:W0:Y:S02]  /*b8c0*/  F2I.FTZ.TRUNC.NTZ R0, R0 ;  /* 0x0000000000007305 */ /* 0x000e24000021f100 */
[----:B0-----:R-:W-:Y:S01]  /*b8d0*/  PRMT R4, R0, 0x7610, R4 ;  /* 0x0000761000047816 */ /* 0x001fe20000000004 */
[----:B------:R-:W-:Y:S06]  /*b8e0*/  BRA `(.L_x_46467) ;  /* 0x0000000000547947 */ /* 0x000fec0003800000 */
.L_x_46466:
        /* <DEDUP_REMOVED lines=16> */
.L_x_46494:
[----:B------:R-:W-:Y:S01]  /*b9f0*/  PRMT R4, RZ, 0x7610, R4 ;  /* 0x00007610ff047816 */ /* 0x000fe20000000004 */
[----:B------:R-:W-:Y:S06]  /*ba00*/  BRA `(.L_x_46467) ;  /* 0x00000000000c7947 */ /* 0x000fec0003800000 */
.L_x_46491:
[----:B------:R0:W5:Y:S01]  /*ba10*/  LDG.E.U16 R4, desc[UR36][R2.64] ;  /* 0x0000002402047981 */ /* 0x000162000c1e1500 */
[----:B------:R-:W-:Y:S05]  /*ba20*/  BRA `(.L_x_46467) ;  /* 0x0000000000047947 */ /* 0x000fea0003800000 */
.L_x_46490:
[----:B------:R0:W5:Y:S02]  /*ba30*/  LDG.E.U16 R4, desc[UR36][R2.64] ;  /* 0x0000002402047981 */ /* 0x000164000c1e1500 */
.L_x_46467:
[----:B------:R-:W2:Y:S01]  /*ba40*/  LDC.U16 R0, c[0x0][0x422] ;  /* 0x00010880ff007b82 */ /* 0x000ea20000000400 */
[----:B-1---5:R-:W-:-:S04]  /*ba50*/  PRMT R4, R4, 0x9910, RZ ;  /* 0x0000991004047816 */ /* 0x022fc800000000ff */
[----:B------:R-:W-:Y:S02]  /*ba60*/  IABS R5, R4 ;  /* 0x0000000400057213 */ /* 0x000fe40000000000 */
[----:B------:R-:W-:Y:S02]  /*ba70*/  ISETP.GE.AND P1, PT, R4, RZ, PT ;  /* 0x000000ff0400720c */ /* 0x000fe40003f26270 */
[----:B--2---:R-:W-:-:S04]  /*ba80*/  PRMT R6, R0, 0x9910, RZ ;  /* 0x0000991000067816 */ /* 0x004fc800000000ff */
[----:B------:R-:W-:Y:S02]  /*ba90*/  IABS R7, R6 ;  /* 0x0000000600077213 */ /* 0x000fe40000000000 */
[----:B------:R-:W-:Y:S02]  /*baa0*/  ISETP.NE.AND P2, PT, R6, RZ, PT ;  /* 0x000000ff0600720c */ /* 0x000fe40003f45270 */
[----:B------:R-:W1:Y:S08]  /*bab0*/  I2F.RP R8, R7 ;  /* 0x0000000700087306 */ /* 0x000e700000209400 */
[----:B-1----:R-:W0:Y:S02]  /*bac0*/  MUFU.RCP R8, R8 ;  /* 0x0000000800087308 */ /* 0x002e240000001000 */
[----:B0--34-:R-:W-:-:S06]  /*bad0*/  VIADD R2, R8, 0xffffffe ;  /* 0x0ffffffe08027836 */ /* 0x019fcc0000000000 */
        /* <DEDUP_REMOVED lines=37> */
.L_x_46498:
[----:B------:R-:W-:Y:S01]  /*bd30*/  STG.E.U8 desc[UR36][R16.64], R5 ;  /* 0x0000000510007986 */ /* 0x000fe2000c101124 */
[----:B------:R-:W-:Y:S05]  /*bd40*/  EXIT ;  /* 0x000000000000794d */ /* 0x000fea0003800000 */
.L_x_46497:
        /* <DEDUP_REMOVED lines=10> */
.L_x_46501:
[----:B------:R-:W-:-:S05]  /*bdf0*/  PRMT R3, R5, 0x9910, RZ ;  /* 0x0000991005037816 */ /* 0x000fca00000000ff */
[----:B------:R-:W-:Y:S01]  /*be00*/  STG.E desc[UR36][R16.64], R3 ;  /* 0x0000000310007986 */ /* 0x000fe2000c101924 */
[----:B------:R-:W-:Y:S05]  /*be10*/  EXIT ;  /* 0x000000000000794d */ /* 0x000fea0003800000 */
.L_x_46500:
[----:B------:R-:W-:Y:S01]  /*be20*/  STG.E.U16 desc[UR36][R16.64], R5 ;  /* 0x0000000510007986 */ /* 0x000fe2000c101524 */
[----:B------:R-:W-:Y:S05]  /*be30*/  EXIT ;  /* 0x000000000000794d */ /* 0x000fea0003800000 */
.L_x_46496:
        /* <DEDUP_REMOVED lines=9> */
.L_x_46503:
[----:B------:R-:W0:Y:S02]  /*bed0*/  I2F.S16 R0, R5 ;  /* 0x0000000500007306 */ /* 0x000e240000101400 */
[----:B0-----:R-:W-:-:S05]  /*bee0*/  F2FP.F16.F32.PACK_AB R0, RZ, R0 ;  /* 0x00000000ff00723e */ /* 0x001fca00000000ff */
[----:B------:R-:W-:Y:S01]  /*bef0*/  STG.E.U16 desc[UR36][R16.64], R0 ;  /* 0x0000000010007986 */ /* 0x000fe2000c101524 */
[----:B------:R-:W-:Y:S05]  /*bf00*/  EXIT ;  /* 0x000000000000794d */ /* 0x000fea0003800000 */
.L_x_46502:
        /* <DEDUP_REMOVED lines=10> */
.L_x_46505:
[----:B------:R-:W0:Y:S02]  /*bfb0*/  I2F.S16 R5, R5 ;  /* 0x0000000500057306 */ /* 0x000e240000101400 */
[----:B0-----:R-:W-:-:S04]  /*bfc0*/  F2FP.F16.F32.PACK_AB R3, RZ, R5 ;  /* 0x00000005ff03723e */ /* 0x001fc800000000ff */
[----:B------:R-:W-:-:S05]  /*bfd0*/  PRMT R3, R3, 0x5410, RZ ;  /* 0x0000541003037816 */ /* 0x000fca00000000ff */
[----:B------:R-:W-:Y:S01]  /*bfe0*/  STG.E desc[UR36][R16.64], R3 ;  /* 0x0000000310007986 */ /* 0x000fe2000c101924 */
[----:B------:R-:W-:Y:S05]  /*bff0*/  EXIT ;  /* 0x000000000000794d */ /* 0x000fea0003800000 */
.L_x_46504:
[----:B------:R-:W0:Y:S02]  /*c000*/  I2F.F64.S16 R2, R5 ;  /* 0x0000000500027312 */ /* 0x000e240000101c00 */
[----:B0-----:R-:W-:Y:S01]  /*c010*/  STG.E.64 desc[UR36][R16.64], R2 ;  /* 0x0000000210007986 */ /* 0x001fe2000c101b24 */
[----:B------:R-:W-:Y:S05]  /*c020*/  EXIT ;  /* 0x000000000000794d */ /* 0x000fea0003800000 */
.L_x_46495:
        /* <DEDUP_REMOVED lines=13> */
.L_x_46508:
[----:B------:R-:W0:Y:S01]  /*c100*/  I2F.F64.S16 R4, R5 ;  /* 0x0000000500047312 */ /* 0x000e220000101c00 */
[----:B------:R-:W-:-:S05]  /*c110*/  CS2R R6, SRZ ;  /* 0x0000000000067805 */ /* 0x000fca000001ff00 */
[----:B0-----:R-:W-:Y:S01]  /*c120*/  STG.E.128 desc[UR36][R16.64], R4 ;  /* 0x0000000410007986 */ /* 0x001fe2000c101d24 */
[----:B------:R-:W-:Y:S05]  /*c130*/  EXIT ;  /* 0x000000000000794d */ /* 0x000fea0003800000 */
.L_x_46507:
        /* <DEDUP_REMOVED lines=21> */
.L_x_46512:
[----:B------:R-:W-:Y:S05]  /*c290*/  BSYNC B0 ;  /* 0x0000000000007941 */ /* 0x000fea0003800000 */
.L_x_46511:
[----:B------:R-:W-:-:S05]  /*c2a0*/  LOP3.LUT R3, R0, R3, RZ, 0xfc, !PT ;  /* 0x0000000300037212 */ /* 0x000fca00078efcff */
[----:B------:R-:W-:Y:S01]  /*c2b0*/  STG.E.U8 desc[UR36][R16.64], R3 ;  /* 0x0000000310007986 */ /* 0x000fe2000c101124 */
[----:B------:R-:W-:Y:S05]  /*c2c0*/  EXIT ;  /* 0x000000000000794d */ /* 0x000fea0003800000 */
.L_x_46510:
        /* <DEDUP_REMOVED lines=13> */
.L_x_46514:
[----:B------:R-:W-:Y:S01]  /*c3a0*/  IMAD.MOV.U32 R0, RZ, RZ, 0x7f ;  /* 0x0000007fff007424 */ /* 0x000fe200078e00ff */
[----:B------:R-:W-:-:S04]  /*c3b0*/  ISETP.GT.U32.AND P0, PT, R2, 0x7f800000, PT ;  /* 0x7f8000000200780c */ /* 0x000fc80003f04070 */
[----:B------:R-:W-:-:S09]  /*c3c0*/  SEL R0, R0, 0x7c, P0 ;  /* 0x0000007c00007807 */ /* 0x000fd20000000000 */
.L_x_46515:
[----:B------:R-:W-:Y:S05]  /*c3d0*/  BSYNC B0 ;  /* 0x0000000000007941 */ /* 0x000fea0003800000 */
.L_x_46513:
[----:B------:R-:W-:-:S04]  /*c3e0*/  LOP3.LUT R2, R5, 0x80000000, RZ, 0xc0, !PT ;  /* 0x8000000005027812 */ /* 0x000fc800078ec0ff */
[----:B------:R-:W-:-:S04]  /*c3f0*/  SHF.R.U32.HI R3, RZ, 0x18, R2 ;  /* 0x00000018ff037819 */ /* 0x000fc80000011602 */
[----:B------:R-:W-:-:S05]  /*c400*/  LOP3.LUT R3, R0, R3, RZ, 0xfc, !PT ;  /* 0x0000000300037212 */ /* 0x000fca00078efcff */
[----:B------:R-:W-:Y:S01]  /*c410*/  STG.E.U8 desc[UR36][R16.64], R3 ;  /* 0x0000000310007986 */ /* 0x000fe2000c101124 */
[----:B------:R-:W-:Y:S05]  /*c420*/  EXIT ;  /* 0x000000000000794d */ /* 0x000fea0003800000 */
.L_x_46509:
[----:B------:R-:W0:Y:S02]  /*c430*/  I2F.S16 R0, R5 ;  /* 0x0000000500007306 */ /* 0x000e240000101400 */
[----:B0-----:R-:W-:-:S05]  /*c440*/  F2FP.BF16.F32.PACK_AB R0, RZ, R0 ;  /* 0x00000000ff00723e */ /* 0x001fca00000010ff */
[----:B------:R-:W-:Y:S01]  /*c450*/  STG.E.U16 desc[UR36][R16.64], R0 ;  /* 0x0000000010007986 */ /* 0x000fe2000c101524 */
[----:B------:R-:W-:Y:S05]  /*c460*/  EXIT ;  /* 0x000000000000794d */ /* 0x000fea0003800000 */
.L_x_46506:
        /* <DEDUP_REMOVED lines=10> */
.L_x_46518:
        /* <DEDUP_REMOVED lines=17> */
.L_x_46521:
[----:B------:R-:W-:-:S04]  /*c620*/  LOP3.LUT R2, R5, 0x80000000, RZ, 0xc0, !PT ;  /* 0x8000000005027812 */ /* 0x000fc800078ec0ff */
[----:B------:R-:W-:-:S04]  /*c630*/  SHF.R.U32.HI R3, RZ, 0x18, R2 ;  /* 0x00000018ff037819 */ /* 0x000fc80000011602 */
[----:B------:R-:W-:-:S04]  /*c640*/  LOP3.LUT R0, R0, R3, RZ, 0xfc, !PT ;  /* 0x0000000300007212 */ /* 0x000fc800078efcff */
[----:B------:R-:W-:-:S07]  /*c650*/  PRMT R8, R0, 0x7610, R8 ;  /* 0x0000761000087816 */ /* 0x000fce0000000008 */
.L_x_46520:
[----:B------:R-:W-:Y:S05]  /*c660*/  BSYNC B0 ;  /* 0x0000000000007941 */ /* 0x000fea0003800000 */
.L_x_46519:
[----:B------:R-:W-:Y:S01]  /*c670*/  STG.E.U8 desc[UR36][R16.64], R8 ;  /* 0x0000000810007986 */ /* 0x000fe2000c101124 */
[----:B------:R-:W-:Y:S05]  /*c680*/  EXIT ;  /* 0x000000000000794d */ /* 0x000fea0003800000 */
.L_x_46517:
        /* <DEDUP_REMOVED lines=17> */
.L_x_46524:
[----:B------:R-:W-:-:S04]  /*c7a0*/  LOP3.LUT R2, R5, 0x80000000, RZ, 0xc0, !PT ;  /* 0x8000000005027812 */ /* 0x000fc800078ec0ff */
[----:B------:R-:W-:-:S04]  /*c7b0*/  SHF.R.U32.HI R3, RZ, 0x18, R2 ;  /* 0x00000018ff037819 */ /* 0x000fc80000011602 */
[----:B------:R-:W-:-:S04]  /*c7c0*/  LOP3.LUT R0, R0, R3, RZ, 0xfc, !PT ;  /* 0x0000000300007212 */ /* 0x000fc800078efcff */
[----:B------:R-:W-:-:S07]  /*c7d0*/  PRMT R8, R0, 0x7610, R8 ;  /* 0x0000761000087816 */ /* 0x000fce0000000008 */
.L_x_46523:
[----:B------:R-:W-:Y:S05]  /*c7e0*/  BSYNC B0 ;  /* 0x0000000000007941 */ /* 0x000fea0003800000 */
.L_x_46522:
[----:B------:R-:W-:Y:S01]  /*c7f0*/  STG.E.U8 desc[UR36][R16.64], R8 ;  /* 0x0000000810007986 */ /* 0x000fe2000c101124 */
[----:B------:R-:W-:Y:S05]  /*c800*/  EXIT ;  /* 0x000000000000794d */ /* 0x000fea0003800000 */
.L_x_46516:
        /* <DEDUP_REMOVED lines=22> */
.L_x_46499:
        /* <DEDUP_REMOVED lines=16> */
.L_x_46527:
[----:B------:R-:W-:Y:S05]  /*ca70*/  EXIT ;  /* 0x000000000000794d */ /* 0x000fea0003800000 */
.L_x_46526:
[----:B------:R-:W-:-:S04]  /*ca80*/  PRMT R2, R5, 0x9910, RZ ;  /* 0x0000991005027816 */ /* 0x000fc800000000ff */
[----:B------:R-:W-:-:S05]  /*ca90*/  SHF.R.S32.HI R3, RZ, 0x1f, R2 ;  /* 0x0000001fff037819 */ /* 0x000fca0000011402 */
[----:B------:R-:W-:Y:S01]  /*caa0*/  STG.E.64 desc[UR36][R16.64], R2 ;  /* 0x0000000210007986 */ /* 0x000fe2000c101b24 */
[----:B------:R-:W-:Y:S05]  /*cab0*/  EXIT ;  /* 0x000000000000794d */ /* 0x000fea0003800000 */
.L_x_46525:
[----:B------:R-:W-:-:S05]  /*cac0*/  PRMT R3, R5, 0x9910, RZ ;  /* 0x0000991005037816 */ /* 0x000fca00000000ff */
[----:B------:R-:W-:Y:S01]  /*cad0*/  STG.E desc[UR36][R16.64], R3 ;  /* 0x0000000310007986 */ /* 0x000fe2000c101924 */
[----:B------:R-:W-:Y:S05]  /*cae0*/  EXIT ;  /* 0x000000000000794d */ /* 0x000fea0003800000 */
.L_x_46528:
        /* <DEDUP_REMOVED lines=9> */
.L_x_57577:


//--------------------- .text._ZN2at6native27unrolled_elementwise_kernelINS0_13BUnaryFunctorIsssZZZNS0_21remainder_kernel_cudaERNS_18TensorIteratorBaseEENKUlvE_clEvENKUlvE3_clEvEUlssE_EESt5arrayIPcLm2EELi4E23TrivialOffsetCalculatorILi1EjESD_NS0_6memory12LoadWithCastILi1EEENSE_13StoreWithCastILi1EEEEEviT_T0_T2_T3_T4_T5_ --------------------------
	.section	.text._ZN2at6native27unrolled_elementwise_kernelINS0_13BUnaryFunctorIsssZZZNS0_21remainder_kernel_cudaERNS_18TensorIteratorBaseEENKUlvE_clEvENKUlvE3_clEvEUlssE_EESt5arrayIPcLm2EELi4E23TrivialOffsetCalculatorILi1EjESD_NS0_6memory12LoadWithCastILi1EEENSE_13StoreWithCastILi1EEEEEviT_T0_T2_T3_T4_T5_,"ax",@progbits
	.align	128
        .global         _ZN2at6native27unrolled_elementwise_kernelINS0_13BUnaryFunctorIsssZZZNS0_21remainder_kernel_cudaERNS_18TensorIteratorBaseEENKUlvE_clEvENKUlvE3_clEvEUlssE_EESt5arrayIPcLm2EELi4E23TrivialOffsetCalculatorILi1EjESD_NS0_6memory12LoadWithCastILi1EEENSE_13StoreWithCastILi1EEEEEviT_T0_T2_T3_T4_T5_
        .type           _ZN2at6native27unrolled_elementwise_kernelINS0_13BUnaryFunctorIsssZZZNS0_21remainder_kernel_cudaERNS_18TensorIteratorBaseEENKUlvE_clEvENKUlvE3_clEvEUlssE_EESt5arrayIPcLm2EELi4E23TrivialOffsetCalculatorILi1EjESD_NS0_6memory12LoadWithCastILi1EEENSE_13StoreWithCastILi1EEEEEviT_T0_T2_T3_T4_T5_,@function
        .size           _ZN2at6native27unrolled_elementwise_kernelINS0_13BUnaryFunctorIsssZZZNS0_21remainder_kernel_cudaERNS_18TensorIteratorBaseEENKUlvE_clEvENKUlvE3_clEvEUlssE_EESt5arrayIPcLm2EELi4E23TrivialOffsetCalculatorILi1EjESD_NS0_6memory12LoadWithCastILi1EEENSE_13StoreWithCastILi1EEEEEviT_T0_T2_T3_T4_T5_,(.L_x_57578 - _ZN2at6native27unrolled_elementwise_kernelINS0_13BUnaryFunctorIsssZZZNS0_21remainder_kernel_cudaERNS_18TensorIteratorBaseEENKUlvE_clEvENKUlvE3_clEvEUlssE_EESt5arrayIPcLm2EELi4E23TrivialOffsetCalculatorILi1EjESD_NS0_6memory12LoadWithCastILi1EEENSE_13StoreWithCastILi1EEEEEviT_T0_T2_T3_T4_T5_)
        .other          _ZN2at6native27unrolled_elementwise_kernelINS0_13BUnaryFunctorIsssZZZNS0_21remainder_kernel_cudaERNS_18TensorIteratorBaseEENKUlvE_clEvENKUlvE3_clEvEUlssE_EESt5arrayIPcLm2EELi4E23TrivialOffsetCalculatorILi1EjESD_NS0_6memory12LoadWithCastILi1EEENSE_13StoreWithCastILi1EEEEEviT_T0_T2_T3_T4_T5_,@"STO_CUDA_ENTRY STV_DEFAULT"
_ZN2at6native27unrolled_elementwise_kernelINS0_13BUnaryFunctorIsssZZZNS0_21remainder_kernel_cudaERNS_18TensorIteratorBaseEENKUlvE_clEvENKUlvE3_clEvEUlssE_EESt5arrayIPcLm2EELi4E23TrivialOffsetCalculatorILi1EjESD_NS0_6memory12LoadWithCastILi1EEENSE_13StoreWithCastILi1EEEEEviT_T0_T2_T3_T4_T5_:
.text._ZN2at6native27unrolled_elementwise_kernelINS0_13BUnaryFunctorIsssZZZNS0_21remainder_kernel_cudaERNS_18TensorIteratorBaseEENKUlvE_clEvENKUlvE3_clEvEUlssE_EESt5arrayIPcLm2EELi4E23TrivialOffsetCalculatorILi1EjESD_NS0_6memory12LoadWithCastILi1EEENSE_13StoreWithCastILi1EEEEEviT_T0_T2_T3_T4_T5_:
        /* <DEDUP_REMOVED lines=31> */
.L_x_46534:
[----:B------:R3:W5:Y:S01]  /*01f0*/  LDG.E.U8 R22, desc[UR36][R4.64] ;  /* 0x0000002404167981 */ /* 0x000762000c1e1100 */
[----:B------:R-:W-:Y:S05]  /*0200*/  BRA `(.L_x_46536) ;  /* 0x0000000c00587947 */ /* 0x000fea0003800000 */
.L_x_46533:
        /* <DEDUP_REMOVED lines=8> */
.L_x_46538:
[----:B------:R1:W5:Y:S01]  /*0290*/  LDG.E.U16 R22, desc[UR36][R4.64] ;  /* 0x0000002404167981 */ /* 0x000362000c1e1500 */
[----:B------:R-:W-:Y:S05]  /*02a0*/  BRA `(.L_x_46536) ;  /* 0x0000000c00307947 */ /* 0x000fea0003800000 */
.L_x_46537:
[----:B------:R2:W5:Y:S01]  /*02b0*/  LDG.E.U16 R22, desc[UR36][R4.64] ;  /* 0x0000002404167981 */ /* 0x000562000c1e1500 */
[----:B------:R-:W-:Y:S05]  /*02c0*/  BRA `(.L_x_46536) ;  /* 0x0000000c00287947 */ /* 0x000fea0003800000 */
.L_x_46532:
        /* <DEDUP_REMOVED lines=9> */
.L_x_46540:
[----:B------:R-:W2:Y:S02]  /*0360*/  LDG.E.U16 R0, desc[UR36][R4.64] ;  /* 0x0000002404007981 */ /* 0x000ea4000c1e1500 */
[----:B--2---:R-:W-:-:S06]  /*0370*/  HADD2.F32 R0, -RZ, R0.H0_H0 ;  /* 0x20000000ff007230 */ /* 0x004fcc0000004100 */
[----:B------:R-:W0:Y:S02]  /*0380*/  F2I.FTZ.TRUNC.NTZ R0, R0 ;  /* 0x0000000000007305 */ /* 0x000e24000021f100 */
[----:B0-----:R-:W-:Y:S01]  /*0390*/  PRMT R22, R0, 0x7610, R22 ;  /* 0x0000761000167816 */ /* 0x001fe20000000016 */
[----:B------:R-:W-:Y:S06]  /*03a0*/  BRA `(.L_x_46536) ;  /* 0x0000000800f07947 */ /* 0x000fec0003800000 */
.L_x_46539:
        /* <DEDUP_REMOVED lines=9> */
.L_x_46542:
[----:B------:R-:W2:Y:S02]  /*0440*/  LDG.E.U16 R4, desc[UR36][R4.64] ;  /* 0x0000002404047981 */ /* 0x000ea4000c1e1500 */
[----:B--2---:R-:W-:-:S06]  /*0450*/  HADD2.F32 R0, -RZ, R4.H0_H0 ;  /* 0x20000004ff007230 */ /* 0x004fcc0000004100 */
[----:B------:R-:W0:Y:S02]  /*0460*/  F2I.FTZ.TRUNC.NTZ R0, R0 ;  /* 0x0000000000007305 */ /* 0x000e24000021f100 */
[----:B0-----:R-:W-:Y:S01]  /*0470*/  PRMT R22, R0, 0x7610, R22 ;  /* 0x0000761000167816 */ /* 0x001fe20000000016 */
[----:B------:R-:W-:Y:S06]  /*0480*/  BRA `(.L_x_46536) ;  /* 0x0000000800b87947 */ /* 0x000fec0003800000 */
.L_x_46541:
[----:B------:R-:W2:Y:S02]  /*0490*/  LDG.E.64 R4, desc[UR36][R4.64] ;  /* 0x0000002404047981 */ /* 0x000ea4000c1e1b00 */
[----:B--2---:R0:W1:Y:S01]  /*04a0*/  F2I.F64.TRUNC R22, R4 ;  /* 0x0000000400167311 */ /* 0x004062000030d100 */
[----:B------:R-:W-:Y:S05]  /*04b0*/  BRA `(.L_x_46536) ;  /* 0x0000000800ac7947 */ /* 0x000fea0003800000 */
.L_x_46531:
        /* <DEDUP_REMOVED lines=12> */
.L_x_46545:
[----:B------:R-:W2:Y:S02]  /*0580*/  LDG.E.64 R4, desc[UR36][R4.64] ;  /* 0x0000002404047981 */ /* 0x000ea4000c1e1b00 */
[----:B--2---:R0:W1:Y:S01]  /*0590*/  F2I.F64.TRUNC R22, R4 ;  /* 0x0000000400167311 */ /* 0x004062000030d100 */
[----:B------:R-:W-:Y:S05]  /*05a0*/  BRA `(.L_x_46536) ;  /* 0x0000000800707947 */ /* 0x000fea0003800000 */
.L_x_46544:
        /* <DEDUP_REMOVED lines=28> */
.L_x_46547:
        /* <DEDUP_REMOVED lines=16> */
.L_x_46546:
[----:B------:R-:W2:Y:S02]  /*0870*/  LDG.E.U16 R0, desc[UR36][R4.64] ;  /* 0x0000002404007981 */ /* 0x000ea4000c1e1500 */
[----:B--2---:R-:W-:-:S06]  /*0880*/  IMAD.U32 R0, R0, 0x10000, RZ ;  /* 0x0001000000007824 */ /* 0x004fcc00078e00ff */
[----:B------:R-:W0:Y:S02]  /*0890*/  F2I.FTZ.TRUNC.NTZ R0, R0 ;  /* 0x0000000000007305 */ /* 0x000e24000021f100 */
[----:B0-----:R-:W-:Y:S01]  /*08a0*/  PRMT R22, R0, 0x7610, R22 ;  /* 0x0000761000167816 */ /* 0x001fe20000000016 */
[----:B------:R-:W-:Y:S06]  /*08b0*/  BRA `(.L_x_46536) ;  /* 0x0000000400ac7947 */ /* 0x000fec0003800000 */
.L_x_46543:
        /* <DEDUP_REMOVED lines=10> */
.L_x_46550:
        /* <DEDUP_REMOVED lines=21> */
.L_x_46554:
[----:B------:R-:W-:Y:S05]  /*0ab0*/  BSYNC B1 ;  /* 0x0000000000017941 */ /* 0x000fea0003800000 */
.L_x_46553:
[----:B------:R-:W-:Y:S01]  /*0ac0*/  LEA R5, R0, 0x3b800000, 0x17 ;  /* 0x3b80000000057811 */ /* 0x000fe200078eb8ff */
[----:B------:R-:W-:-:S05]  /*0ad0*/  IMAD.SHL.U32 R0, R3, 0x100000, RZ ;  /* 0x0010000003007824 */ /* 0x000fca00078e00ff */
[----:B------:R-:W-:-:S07]  /*0ae0*/  LOP3.LUT R0, R5, R0, R6, 0xfe, !PT ;  /* 0x0000000005007212 */ /* 0x000fce00078efe06 */
.L_x_46552:
[----:B------:R-:W-:Y:S05]  /*0af0*/  BSYNC B0 ;  /* 0x0000000000007941 */ /* 0x000fea0003800000 */
.L_x_46551:
[----:B------:R-:W0:Y:S02]  /*0b00*/  F2I.FTZ.TRUNC.NTZ R0, R0 ;  /* 0x0000000000007305 */ /* 0x000e24000021f100 */
[----:B0-----:R-:W-:Y:S01]  /*0b10*/  PRMT R22, R0, 0x7610, R22 ;  /* 0x0000761000167816 */ /* 0x001fe20000000016 */
[----:B------:R-:W-:Y:S06]  /*0b20*/  BRA `(.L_x_46536) ;  /* 0x0000000400107947 */ /* 0x000fec0003800000 */
.L_x_46549:
        /* <DEDUP_REMOVED lines=21> */
.L_x_46558:
[----:B------:R-:W-:Y:S05]  /*0c80*/  BSYNC B1 ;  /* 0x0000000000017941 */ /* 0x000fea0003800000 */
.L_x_46557:
[----:B------:R-:W-:Y:S01]  /*0c90*/  LEA R5, R0, 0x37800000, 0x17 ;  /* 0x3780000000057811 */ /* 0x000fe200078eb8ff */
[----:B------:R-:W-:-:S05]  /*0ca0*/  IMAD.SHL.U32 R0, R3, 0x200000, RZ ;  /* 0x0020000003007824 */ /* 0x000fca00078e00ff */
[----:B------:R-:W-:-:S07]  /*0cb0*/  LOP3.LUT R0, R5, R0, R6, 0xfe, !PT ;  /* 0x0000000005007212 */ /* 0x000fce00078efe06 */
.L_x_46556:
[----:B------:R-:W-:Y:S05]  /*0cc0*/  BSYNC B0 ;  /* 0x0000000000007941 */ /* 0x000fea0003800000 */
.L_x_46555:
[----:B------:R-:W0:Y:S02]  /*0cd0*/  F2I.FTZ.TRUNC.NTZ R0, R0 ;  /* 0x0000000000007305 */ /* 0x000e24000021f100 */
[----:B0-----:R-:W-:Y:S01]  /*0ce0*/  PRMT R22, R0, 0x7610, R22 ;  /* 0x0000761000167816 */ /* 0x001fe20000000016 */
[----:B------:R-:W-:Y:S06]  /*0cf0*/  BRA `(.L_x_46536) ;  /* 0x00000000009c7947 */ /* 0x000fec0003800000 */
.L_x_46548:
        /* <DEDUP_REMOVED lines=14> */
.L_x_46562:
[----:B------:R-:W-:Y:S05]  /*0de0*/  BSYNC B0 ;  /* 0x0000000000007941 */ /* 0x000fea0003800000 */
.L_x_46561:
[----:B------:R-:W0:Y:S02]  /*0df0*/  F2I.FTZ.TRUNC.NTZ R0, R0 ;  /* 0x0000000000007305 */ /* 0x000e24000021f100 */
[----:B0-----:R-:W-:Y:S01]  /*0e00*/  PRMT R22, R0, 0x7610, R22 ;  /* 0x0000761000167816 */ /* 0x001fe20000000016 */
[----:B------:R-:W-:Y:S06]  /*0e10*/  BRA `(.L_x_46536) ;  /* 0x0000000000547947 */ /* 0x000fec0003800000 */
.L_x_46535:
        /* <DEDUP_REMOVED lines=16> */
.L_x_46563:
[----:B------:R-:W-:Y:S01]  /*0f20*/  PRMT R22, RZ, 0x7610, R22 ;  /* 0x00007610ff167816 */ /* 0x000fe20000000016 */
[----:B------:R-:W-:Y:S06]  /*0f30*/  BRA `(.L_x_46536) ;  /* 0x00000000000c7947 */ /* 0x000fec0003800000 */
.L_x_46560:
[----:B------:R0:W5:Y:S01]  /*0f40*/  LDG.E.U16 R22, desc[UR36][R4.64] ;  /* 0x0000002404167981 */ /* 0x000162000c1e1500 */
[----:B------:R-:W-:Y:S05]  /*0f50*/  BRA `(.L_x_46536) ;  /* 0x0000000000047947 */ /* 0x000fea0003800000 */
.L_x_46559:
[----:B------:R0:W5:Y:S02]  /*0f60*/  LDG.E.U16 R22, desc[UR36][R4.64] ;  /* 0x0000002404167981 */ /* 0x000164000c1e1500 */
.L_x_46536:
[----:B------:R-:W2:Y:S02]  /*0f70*/  S2R R17, SR_TID.X ;  /* 0x0000000000117919 */ /* 0x000ea40000002100 */
[----:B--2---:R-:W-:-:S07]  /*0f80*/  VIADD R17, R17, 0x80 ;  /* 0x0000008011117836 */ /* 0x004fce0000000000 */
.L_x_46530:
[----:B------:R-:W-:Y:S05]  /*0f90*/  BSYNC B6 ;  /* 0x0000000000067941 */ /* 0x000fea0003800000 */
.L_x_46529:
        /* <DEDUP_REMOVED lines=23> */
.L_x_46569:
[----:B------:R0:W5:Y:S01]  /*1110*/  LDG.E.U8 R24, desc[UR36][R4.64] ;  /* 0x0000002404187981 */ /* 0x000162000c1e1100 */
[----:B------:R-:W-:Y:S05]  /*1120*/  BRA `(.L_x_46571) ;  /* 0x0000000c00547947 */ /* 0x000fea0003800000 */
.L_x_46568:
        /* <DEDUP_REMOVED lines=8> */
.L_x_46573:
[----:B------:R0:W5:Y:S01]  /*11b0*/  LDG.E.U16 R24, desc[UR36][R4.64] ;  /* 0x0000002404187981 */ /* 0x000162000c1e1500 */
[----:B------:R-:W-:Y:S05]  /*11c0*/  BRA `(.L_x_46571) ;  /* 0x0000000c002c7947 */ /* 0x000fea0003800000 */
.L_x_46572:
[----:B------:R0:W5:Y:S01]  /*11d0*/  LDG.E.U16 R24, desc[UR36][R4.64] ;  /* 0x0000002404187981 */ /* 0x000162000c1e1500 */
[----:B------:R-:W-:Y:S05]  /*11e0*/  BRA `(.L_x_46571) ;  /* 0x0000000c00247947 */ /* 0x000fea0003800000 */
.L_x_46567:
        /* <DEDUP_REMOVED lines=9> */
.L_x_46575:
[----:B------:R-:W2:Y:S02]  /*1280*/  LDG.E.U16 R0, desc[UR36][R4.64] ;  /* 0x0000002404007981 */ /* 0x000ea4000c1e1500 */
[----:B--2---:R-:W-:-:S06]  /*1290*/  HADD2.F32 R0, -RZ, R0.H0_H0 ;  /* 0x20000000ff007230 */ /* 0x004fcc0000004100 */
[----:B------:R-:W0:Y:S02]  /*12a0*/  F2I.FTZ.TRUNC.NTZ R0, R0 ;  /* 0x0000000000007305 */ /* 0x000e24000021f100 */
[----:B0-----:R-:W-:Y:S01]  /*12b0*/  PRMT R24, R0, 0x7610, R24 ;  /* 0x0000761000187816 */ /* 0x001fe20000000018 */
[----:B------:R-:W-:Y:S06]  /*12c0*/  BRA `(.L_x_46571) ;  /* 0x0000000800ec7947 */ /* 0x000fec0003800000 */
.L_x_46574:
        /* <DEDUP_REMOVED lines=9> */
.L_x_46577:
[----:B------:R-:W2:Y:S02]  /*1360*/  LDG.E.U16 R4, desc[UR36][R4.64] ;  /* 0x0000002404047981 */ /* 0x000ea4000c1e1500 */
[----:B--2---:R-:W-:-:S06]  /*1370*/  HADD2.F32 R0, -RZ, R4.H0_H0 ;  /* 0x20000004ff007230 */ /* 0x004fcc0000004100 */
[----:B------:R-:W0:Y:S02]  /*1380*/  F2I.FTZ.TRUNC.NTZ R0, R0 ;  /* 0x0000000000007305 */ /* 0x000e24000021f100 */
[----:B0-----:R-:W-:Y:S01]  /*1390*/  PRMT R24, R0, 0x7610, R24 ;  /* 0x0000761000187816 */ /* 0x001fe20000000018 */
[----:B------:R-:W-:Y:S06]  /*13a0*/  BRA `(.L_x_46571) ;  /* 0x0000000800b47947 */ /* 0x000fec0003800000 */
.L_x_46576:
[----:B------:R-:W2:Y:S02]  /*13b0*/  LDG.E.64 R4, desc[UR36][R4.64] ;  /* 0x0000002404047981 */ /* 0x000ea4000c1e1b00 */
[----:B--2---:R0:W1:Y:S01]  /*13c0*/  F2I.F64.TRUNC R24, R4 ;  /* 0x0000000400187311 */ /* 0x004062000030d100 */
[----:B------:R-:W-:Y:S05]  /*13d0*/  BRA `(.L_x_46571) ;  /* 0x0000000800a87947 */ /* 0x000fea0003800000 */
.L_x_46566:
        /* <DEDUP_REMOVED lines=12> */
.L_x_46580:
[----:B------:R-:W2:Y:S02]  /*14a0*/  LDG.E.64 R4, desc[UR36][R4.64] ;  /* 0x0000002404047981 */ /* 0x000ea4000c1e1b00 */
[----:B--2---:R0:W1:Y:S01]  /*14b0*/  F2I.F64.TRUNC R24, R4 ;  /* 0x0000000400187311 */ /* 0x004062000030d100 */
[----:B------:R-:W-:Y:S05]  /*14c0*/  BRA `(.L_x_46571) ;  /* 0x00000008006c7947 */ /* 0x000fea0003800000 */
.L_x_46579:
        /* <DEDUP_REMOVED lines=28> */
.L_x_46582:
        /* <DEDUP_REMOVED lines=15> */
.L_x_46581:
[----:B------:R-:W2:Y:S02]  /*1780*/  LDG.E.U16 R0, desc[UR36][R4.64] ;  /* 0x0000002404007981 */ /* 0x000ea4000c1e1500 */
[----:B--2---:R-:W-:-:S06]  /*1790*/  IMAD.U32 R0, R0, 0x10000, RZ ;  /* 0x0001000000007824 */ /* 0x004fcc00078e00ff */
[----:B------:R-:W0:Y:S02]  /*17a0*/  F2I.FTZ.TRUNC.NTZ R0, R0 ;  /* 0x0000000000007305 */ /* 0x000e24000021f100 */
[----:B0-----:R-:W-:Y:S01]  /*17b0*/  PRMT R24, R0, 0x7610, R24 ;  /* 0x0000761000187816 */ /* 0x001fe20000000018 */
[----:B------:R-:W-:Y:S06]  /*17c0*/  BRA `(.L_x_46571) ;  /* 0x0000000400ac7947 */ /* 0x000fec0003800000 */
.L_x_46578:
        /* <DEDUP_REMOVED lines=10> */
.L_x_46585:
        /* <DEDUP_REMOVED lines=21> */
.L_x_46589:
[----:B------:R-:W-:Y:S05]  /*19c0*/  BSYNC B1 ;  /* 0x0000000000017941 */ /* 0x000fea0003800000 */
.L_x_46588:
[----:B------:R-:W-:Y:S01]  /*19d0*/  LEA R5, R0, 0x3b800000, 0x17 ;  /* 0x3b80000000057811 */ /* 0x000fe200078eb8ff */
[----:B------:R-:W-:-:S05]  /*19e0*/  IMAD.SHL.U32 R0, R3, 0x100000, RZ ;  /* 0x0010000003007824 */ /* 0x000fca00078e00ff */
[----:B------:R-:W-:-:S07]  /*19f0*/  LOP3.LUT R0, R5, R0, R6, 0xfe, !PT ;  /* 0x0000000005007212 */ /* 0x000fce00078efe06 */
.L_x_46587:
[----:B------:R-:W-:Y:S05]  /*1a00*/  BSYNC B0 ;  /* 0x0000000000007941 */ /* 0x000fea0003800000 */
.L_x_46586:
[----:B------:R-:W0:Y:S02]  /*1a10*/  F2I.FTZ.TRUNC.NTZ R0, R0 ;  /* 0x0000000000007305 */ /* 0x000e24000021f100 */
[----:B0-----:R-:W-:Y:S01]  /*1a20*/  PRMT R24, R0, 0x7610, R24 ;  /* 0x0000761000187816 */ /* 0x001fe20000000018 */
[----:B------:R-:W-:Y:S06]  /*1a30*/  BRA `(.L_x_46571) ;  /* 0x0000000400107947 */ /* 0x000fec0003800000 */
.L_x_46584:
        /* <DEDUP_REMOVED lines=21> */
.L_x_46593:
[----:B------:R-:W-:Y:S05]  /*1b90*/  BSYNC B1 ;  /* 0x0000000000017941 */ /* 0x000fea0003800000 */
.L_x_46592:
[----:B------:R-:W-:Y:S01]  /*1ba0*/  LEA R5, R0, 0x37800000, 0x17 ;  /* 0x3780000000057811 */ /* 0x000fe200078eb8ff */
[----:B------:R-:W-:-:S05]  /*1bb0*/  IMAD.SHL.U32 R0, R3, 0x200000, RZ ;  /* 0x0020000003007824 */ /* 0x000fca00078e00ff */
[----:B------:R-:W-:-:S07]  /*1bc0*/  LOP3.LUT R0, R5, R0, R6, 0xfe, !PT ;  /* 0x0000000005007212 */ /* 0x000fce00078efe06 */
.L_x_46591:
[----:B------:R-:W-:Y:S05]  /*1bd0*/  BSYNC B0 ;  /* 0x0000000000007941 */ /* 0x000fea0003800000 */
.L_x_46590:
[----:B------:R-:W0:Y:S02]  /*1be0*/  F2I.FTZ.TRUNC.NTZ R0, R0 ;  /* 0x0000000000007305 */ /* 0x000e24000021f100 */
[----:B0-----:R-:W-:Y:S01]  /*1bf0*/  PRMT R24, R0, 0x7610, R24 ;  /* 0x0000761000187816 */ /* 0x001fe20000000018 */
[----:B------:R-:W-:Y:S06]  /*1c00*/  BRA `(.L_x_46571) ;  /* 0x00000000009c7947 */ /* 0x000fec0003800000 */
.L_x_46583:
        /* <DEDUP_REMOVED lines=14> */
.L_x_46597:
[----:B------:R-:W-:Y:S05]  /*1cf0*/  BSYNC B0 ;  /* 0x0000000000007941 */ /* 0x000fea0003800000 */
.L_x_46596:
[----:B------:R-:W0:Y:S02]  /*1d00*/  F2I.FTZ.TRUNC.NTZ R0, R0 ;  /* 0x0000000000007305 */ /* 0x000e24000021f100 */
[----:B0-----:R-:W-:Y:S01]  /*1d10*/  PRMT R24, R0, 0x7610, R24 ;  /* 0x0000761000187816 */ /* 0x001fe20000000018 */
[----:B------:R-:W-:Y:S06]  /*1d20*/  BRA `(.L_x_46571) ;  /* 0x0000000000547947 */ /* 0x000fec0003800000 */
.L_x_46570:
        /* <DEDUP_REMOVED lines=16> */
.L_x_46598:
[----:B------:R-:W-:Y:S01]  /*1e30*/  PRMT R24, RZ, 0x7610, R24 ;  /* 0x00007610ff187816 */ /* 0x000fe20000000018 */
[----:B------:R-:W-:Y:S06]  /*1e40*/  BRA `(.L_x_46571) ;  /* 0x00000000000c7947 */ /* 0x000fec0003800000 */
.L_x_46595:
[----:B------:R3:W5:Y:S01]  /*1e50*/  LDG.E.U16 R24, desc[UR36][R4.64] ;  /* 0x0000002404187981 */ /* 0x000762000c1e1500 */
[----:B------:R-:W-:Y:S05]  /*1e60*/  BRA `(.L_x_46571) ;  /* 0x0000000000047947 */ /* 0x000fea0003800000 */
.L_x_46594:
[----:B------:R2:W5:Y:S02]  /*1e70*/  LDG.E.U16 R24, desc[UR36][R4.64] ;  /* 0x0000002404187981 */ /* 0x000564000c1e1500 */
.L_x_46571:
[----:B------:R-:W-:-:S07]  /*1e80*/  VIADD R17, R17, 0x80 ;  /* 0x0000008011117836 */ /* 0x000fce0000000000 */
.L_x_46565:
[----:B------:R-:W-:Y:S05]  /*1e90*/  BSYNC B6 ;  /* 0x0000000000067941 */ /* 0x000fea0003800000 */
.L_x_46564:
        /* <DEDUP_REMOVED lines=25> */
.L_x_46604:
[----:B------:R0:W5:Y:S01]  /*2030*/  LDG.E.U8 R18, desc[UR36][R4.64] ;  /* 0x0000002404127981 */ /* 0x000162000c1e1100 */
[----:B------:R-:W-:Y:S05]  /*2040*/  BRA `(.L_x_46606) ;  /* 0x0000000c00547947 */ /* 0x000fea0003800000 */
.L_x_46603:
        /* <DEDUP_REMOVED lines=8> */
.L_x_46608:
[----:B------:R0:W5:Y:S01]  /*20d0*/  LDG.E.U16 R18, desc[UR36][R4.64] ;  /* 0x0000002404127981 */ /* 0x000162000c1e1500 */
[----:B------:R-:W-:Y:S05]  /*20e0*/  BRA `(.L_x_46606) ;  /* 0x0000000c002c7947 */ /* 0x000fea0003800000 */
.L_x_46607:
[----:B------:R0:W5:Y:S01]  /*20f0*/  LDG.E.U16 R18, desc[UR36][R4.64] ;  /* 0x0000002404127981 */ /* 0x000162000c1e1500 */
[----:B------:R-:W-:Y:S05]  /*2100*/  BRA `(.L_x_46606) ;  /* 0x0000000c00247947 */ /* 0x000fea0003800000 */
.L_x_46602:
        /* <DEDUP_REMOVED lines=9> */
.L_x_46610:
[----:B------:R-:W2:Y:S02]  /*21a0*/  LDG.E.U16 R0, desc[UR36][R4.64] ;  /* 0x0000002404007981 */ /* 0x000ea4000c1e1500 */
[----:B--2---:R-:W-:-:S06]  /*21b0*/  HADD2.F32 R0, -RZ, R0.H0_H0 ;  /* 0x20000000ff007230 */ /* 0x004fcc0000004100 */
[----:B------:R-:W0:Y:S02]  /*21c0*/  F2I.FTZ.TRUNC.NTZ R0, R0 ;  /* 0x0000000000007305 */ /* 0x000e24000021f100 */
[----:B0-----:R-:W-:Y:S01]  /*21d0*/  PRMT R18, R0, 0x7610, R18 ;  /* 0x0000761000127816 */ /* 0x001fe20000000012 */
[----:B------:R-:W-:Y:S06]  /*21e0*/  BRA `(.L_x_46606) ;  /* 0x0000000800ec7947 */ /* 0x000fec0003800000 */
.L_x_46609:
        /* <DEDUP_REMOVED lines=9> */
.L_x_46612:
[----:B------:R-:W2:Y:S02]  /*2280*/  LDG.E.U16 R4, desc[UR36][R4.64] ;  /* 0x0000002404047981 */ /* 0x000ea4000c1e1500 */
[----:B--2---:R-:W-:-:S06]  /*2290*/  HADD2.F32 R0, -RZ, R4.H0_H0 ;  /* 0x20000004ff007230 */ /* 0x004fcc0000004100 */
[----:B------:R-:W0:Y:S02]  /*22a0*/  F2I.FTZ.TRUNC.NTZ R0, R0 ;  /* 0x0000000000007305 */ /* 0x000e24000021f100 */
[----:B0-----:R-:W-:Y:S01]  /*22b0*/  PRMT R18, R0, 0x7610, R18 ;  /* 0x0000761000127816 */ /* 0x001fe20000000012 */
[----:B------:R-:W-:Y:S06]  /*22c0*/  BRA `(.L_x_46606) ;  /* 0x0000000800b47947 */ /* 0x000fec0003800000 */
.L_x_46611:
[----:B------:R-:W2:Y:S02]  /*22d0*/  LDG.E.64 R4, desc[UR36][R4.64] ;  /* 0x0000002404047981 */ /* 0x000ea4000c1e1b00 */
[----:B--2---:R0:W1:Y:S01]  /*22e0*/  F2I.F64.TRUNC R18, R4 ;  /* 0x0000000400127311 */ /* 0x004062000030d100 */
[----:B------:R-:W-:Y:S05]  /*22f0*/  BRA `(.L_x_46606) ;  /* 0x0000000800a87947 */ /* 0x000fea0003800000 */
.L_x_46601:
        /* <DEDUP_REMOVED lines=12> */
.L_x_46615:
[----:B------:R-:W2:Y:S02]  /*23c0*/  LDG.E.64 R4, desc[UR36][R4.64] ;  /* 0x0000002404047981 */ /* 0x000ea4000c1e1b00 */
[----:B--2---:R3:W4:Y:S01]  /*23d0*/  F2I.F64.TRUNC R18, R4 ;  /* 0x0000000400127311 */ /* 0x004722000030d100 */
[----:B------:R-:W-:Y:S05]  /*23e0*/  BRA `(.L_x_46606) ;  /* 0x00000008006c7947 */ /* 0x000fea0003800000 */
.L_x_46614:
        /* <DEDUP_REMOVED lines=28> */
.L_x_46617:
        /* <DEDUP_REMOVED lines=15> */
.L_x_46616:
[----:B------:R-:W2:Y:S02]  /*26a0*/  LDG.E.U16 R0, desc[UR36][R4.64] ;  /* 0x0000002404007981 */ /* 0x000ea4000c1e1500 */
[----:B--2---:R-:W-:-:S06]  /*26b0*/  IMAD.U32 R0, R0, 0x10000, RZ ;  /* 0x0001000000007824 */ /* 0x004fcc00078e00ff */
[----:B------:R-:W0:Y:S02]  /*26c0*/  F2I.FTZ.TRUNC.NTZ R0, R0 ;  /* 0x0000000000007305 */ /* 0x000e24000021f100 */
[----:B0-----:R-:W-:Y:S01]  /*26d0*/  PRMT R18, R0, 0x7610, R18 ;  /* 0x0000761000127816 */ /* 0x001fe20000000012 */
[----:B------:R-:W-:Y:S06]  /*26e0*/  BRA `(.L_x_46606) ;  /* 0x0000000400ac7947 */ /* 0x000fec0003800000 */
.L_x_46613:
        /* <DEDUP_REMOVED lines=10> */
.L_x_46620:
        /* <DEDUP_REMOVED lines=21> */
.L_x_46624:
[----:B------:R-:W-:Y:S05]  /*28e0*/  BSYNC B1 ;  /* 0x0000000000017941 */ /* 0x000fea0003800000 */
.L_x_46623:
[----:B------:R-:W-:Y:S01]  /*28f0*/  LEA R5, R0, 0x3b800000, 0x17 ;  /* 0x3b80000000057811 */ /* 0x000fe200078eb8ff */
[----:B------:R-:W-:-:S05]  /*2900*/  IMAD.SHL.U32 R0, R3, 0x100000, RZ ;  /* 0x0010000003007824 */ /* 0x000fca00078e00ff */
[----:B------:R-:W-:-:S07]  /*2910*/  LOP3.LUT R0, R5, R0, R6, 0xfe, !PT ;  /* 0x0000000005007212 */ /* 0x000fce00078efe06 */
.L_x_46622:
[----:B------:R-:W-:Y:S05]  /*2920*/  BSYNC B0 ;  /* 0x0000000000007941 */ /* 0x000fea0003800000 */
.L_x_46621:
[----:B------:R-:W0:Y:S02]  /*2930*/  F2I.FTZ.TRUNC.NTZ R0, R0 ;  /* 0x0000000000007305 */ /* 0x000e24000021f100 */
[----:B0-----:R-:W-:Y:S01]  /*2940*/  PRMT R18, R0, 0x7610, R18 ;  /* 0x0000761000127816 */ /* 0x001fe20000000012 */
[----:B------:R-:W-:Y:S06]  /*2950*/  BRA `(.L_x_46606) ;  /* 0x0000000400107947 */ /* 0x000fec0003800000 */
.L_x_46619:
        /* <DEDUP_REMOVED lines=21> */
.L_x_46628:
[----:B------:R-:W-:Y:S05]  /*2ab0*/  BSYNC B1 ;  /* 0x0000000000017941 */ /* 0x000fea0003800000 */
.L_x_46627:
[----:B------:R-:W-:Y:S01]  /*2ac0*/  LEA R5, R0, 0x37800000, 0x17 ;  /* 0x3780000000057811 */ /* 0x000fe200078eb8ff */
[----:B------:R-:W-:-:S05]  /*2ad0*/  IMAD.SHL.U32 R0, R3, 0x200000, RZ ;  /* 0x0020000003007824 */ /* 0x000fca00078e00ff */
[----:B------:R-:W-:-:S07]  /*2ae0*/  LOP3.LUT R0, R5, R0, R6, 0xfe, !PT ;  /* 0x0000000005007212 */ /* 0x000fce00078efe06 */
.L_x_46626:
[----:B------:R-:W-:Y:S05]  /*2af0*/  BSYNC B0 ;  /* 0x0000000000007941 */ /* 0x000fea0003800000 */
.L_x_46625:
[----:B------:R-:W0:Y:S02]  /*2b00*/  F2I.FTZ.TRUNC.NTZ R0, R0 ;  /* 0x0000000000007305 */ /* 0x000e24000021f100 */
[----:B0-----:R-:W-:Y:S01]  /*2b10*/  PRMT R18, R0, 0x7610, R18 ;  /* 0x0000761000127816 */ /* 0x001fe20000000012 */
[----:B------:R-:W-:Y:S06]  /*2b20*/  BRA `(.L_x_46606) ;  /* 0x00000000009c7947 */ /* 0x000fec0003800000 */
.L_x_46618:
        /* <DEDUP_REMOVED lines=14> */
.L_x_46632:
[----:B------:R-:W-:Y:S05]  /*2c10*/  BSYNC B0 ;  /* 0x0000000000007941 */ /* 0x000fea0003800000 */
.L_x_46631:
[----:B------:R-:W0:Y:S02]  /*2c20*/  F2I.FTZ.TRUNC.NTZ R0, R0 ;  /* 0x0000000000007305 */ /* 0x000e24000021f100 */
[----:B0-----:R-:W-:Y:S01]  /*2c30*/  PRMT R18, R0, 0x7610, R18 ;  /* 0x0000761000127816 */ /* 0x001fe20000000012 */
[----:B------:R-:W-:Y:S06]  /*2c40*/  BRA `(.L_x_46606) ;  /* 0x0000000000547947 */ /* 0x000fec0003800000 */
.L_x_46605:
        /* <DEDUP_REMOVED lines=16> */
.L_x_46633:
[----:B------:R-:W-:Y:S01]  /*2d50*/  PRMT R18, RZ, 0x7610, R18 ;  /* 0x00007610ff127816 */ /* 0x000fe20000000012 */
[----:B------:R-:W-:Y:S06]  /*2d60*/  BRA `(.L_x_46606) ;  /* 0x00000000000c7947 */ /* 0x000fec0003800000 */
.L_x_46630:
[----:B------:R2:W5:Y:S01]  /*2d70*/  LDG.E.U16 R18, desc[UR36][R4.64] ;  /* 0x0000002404127981 */ /* 0x000562000c1e1500 */
[----:B------:R-:W-:Y:S05]  /*2d80*/  BRA `(.L_x_46606) ;  /* 0x0000000000047947 */ /* 0x000fea0003800000 */
.L_x_46629:
[----:B------:R1:W5:Y:S02]  /*2d90*/  LDG.E.U16 R18, desc[UR36][R4.64] ;  /* 0x0000002404127981 */ /* 0x000364000c1e1500 */
.L_x_46606:
[----:B------:R-:W-:-:S07]  /*2da0*/  VIADD R17, R17, 0x80 ;  /* 0x0000008011117836 */ /* 0x000fce0000000000 */
.L_x_46600:
[----:B------:R-:W-:Y:S05]  /*2db0*/  BSYNC B6 ;  /* 0x0000000000067941 */ /* 0x000fea0003800000 */
.L_x_46599:
        /* <DEDUP_REMOVED lines=22> */
.L_x_46639:
[----:B------:R0:W5:Y:S01]  /*2f20*/  LDG.E.U8 R19, desc[UR36][R4.64] ;  /* 0x0000002404137981 */ /* 0x000162000c1e1100 */
[----:B------:R-:W-:Y:S05]  /*2f30*/  BRA `(.L_x_46635) ;  /* 0x0000000c00507947 */ /* 0x000fea0003800000 */
.L_x_46638:
        /* <DEDUP_REMOVED lines=8> */
.L_x_46642:
[----:B------:R0:W5:Y:S01]  /*2fc0*/  LDG.E.U16 R19, desc[UR36][R4.64] ;  /* 0x0000002404137981 */ /* 0x000162000c1e1500 */
[----:B------:R-:W-:Y:S05]  /*2fd0*/  BRA `(.L_x_46635) ;  /* 0x0000000c00287947 */ /* 0x000fea0003800000 */
.L_x_46641:
[----:B------:R0:W5:Y:S01]  /*2fe0*/  LDG.E.U16 R19, desc[UR36][R4.64] ;  /* 0x0000002404137981 */ /* 0x000162000c1e1500 */
[----:B------:R-:W-:Y:S05]  /*2ff0*/  BRA `(.L_x_46635) ;  /* 0x0000000c00207947 */ /* 0x000fea0003800000 */
.L_x_46637:
        /* <DEDUP_REMOVED lines=9> */
.L_x_46644:
[----:B------:R-:W2:Y:S02]  /*3090*/  LDG.E.U16 R0, desc[UR36][R4.64] ;  /* 0x0000002404007981 */ /* 0x000ea4000c1e1500 */
[----:B--2---:R-:W-:-:S06]  /*30a0*/  HADD2.F32 R0, -RZ, R0.H0_H0 ;  /* 0x20000000ff007230 */ /* 0x004fcc0000004100 */
[----:B------:R-:W0:Y:S02]  /*30b0*/  F2I.FTZ.TRUNC.NTZ R0, R0 ;  /* 0x0000000000007305 */ /* 0x000e24000021f100 */
[----:B0-----:R-:W-:Y:S01]  /*30c0*/  PRMT R19, R0, 0x7610, R19 ;  /* 0x0000761000137816 */ /* 0x001fe20000000013 */
[----:B------:R-:W-:Y:S06]  /*30d0*/  BRA `(.L_x_46635) ;  /* 0x0000000800e87947 */ /* 0x000fec0003800000 */
.L_x_46643:
        /* <DEDUP_REMOVED lines=9> */
.L_x_46646:
[----:B------:R-:W2:Y:S02]  /*3170*/  LDG.E.U16 R4, desc[UR36][R4.64] ;  /* 0x0000002404047981 */ /* 0x000ea4000c1e1500 */
[----:B--2---:R-:W-:-:S06]  /*3180*/  HADD2.F32 R0, -RZ, R4.H0_H0 ;  /* 0x20000004ff007230 */ /* 0x004fcc0000004100 */
[----:B------:R-:W0:Y:S02]  /*3190*/  F2I.FTZ.TRUNC.NTZ R0, R0 ;  /* 0x0000000000007305 */ /* 0x000e24000021f100 */
[----:B0-----:R-:W-:Y:S01]  /*31a0*/  PRMT R19, R0, 0x7610, R19 ;  /* 0x0000761000137816 */ /* 0x001fe20000000013 */
[----:B------:R-:W-:Y:S06]  /*31b0*/  BRA `(.L_x_46635) ;  /* 0x0000000800b07947 */ /* 0x000fec0003800000 */
.L_x_46645:
[----:B------:R-:W2:Y:S02]  /*31c0*/  LDG.E.64 R4, desc[UR36][R4.64] ;  /* 0x0000002404047981 */ /* 0x000ea4000c1e1b00 */
[----:B--2---:R0:W1:Y:S01]  /*31d0*/  F2I.F64.TRUNC R19, R4 ;  /* 0x0000000400137311 */ /* 0x004062000030d100 */
[----:B------:R-:W-:Y:S05]  /*31e0*/  BRA `(.L_x_46635) ;  /* 0x0000000800a47947 */ /* 0x000fea0003800000 */
.L_x_46636:
        /* <DEDUP_REMOVED lines=12> */
.L_x_46649:
[----:B------:R-:W2:Y:S02]  /*32b0*/  LDG.E.64 R4, desc[UR36][R4.64] ;  /* 0x0000002404047981 */ /* 0x000ea4000c1e1b00 */
[----:B--2---:R0:W1:Y:S01]  /*32c0*/  F2I.F64.TRUNC R19, R4 ;  /* 0x0000000400137311 */ /* 0x004062000030d100 */
[----:B------:R-:W-:Y:S05]  /*32d0*/  BRA `(.L_x_46635) ;  /* 0x0000000800687947 */ /* 0x000fea0003800000 */
.L_x_46648:
        /* <DEDUP_REMOVED lines=28> */
.L_x_46651:
        /* <DEDUP_REMOVED lines=15> */
.L_x_46650:
[----:B------:R-:W2:Y:S02]  /*3590*/  LDG.E.U16 R0, desc[UR36][R4.64] ;  /* 0x0000002404007981 */ /* 0x000ea4000c1e1500 */
[----:B--2---:R-:W-:-:S06]  /*35a0*/  IMAD.U32 R0, R0, 0x10000, RZ ;  /* 0x0001000000007824 */ /* 0x004fcc00078e00ff */
[----:B------:R-:W0:Y:S02]  /*35b0*/  F2I.FTZ.TRUNC.NTZ R0, R0 ;  /* 0x0000000000007305 */ /* 0x000e24000021f100 */
[----:B0-----:R-:W-:Y:S01]  /*35c0*/  PRMT R19, R0, 0x7610, R19 ;  /* 0x0000761000137816 */ /* 0x001fe20000000013 */
[----:B------:R-:W-:Y:S06]  /*35d0*/  BRA `(.L_x_46635) ;  /* 0x0000000400a87947 */ /* 0x000fec0003800000 */
.L_x_46647:
        /* <DEDUP_REMOVED lines=10> */
.L_x_46654:
        /* <DEDUP_REMOVED lines=21> */
.L_x_46658:
[----:B------:R-:W-:Y:S05]  /*37d0*/  BSYNC B1 ;  /* 0x0000000000017941 */ /* 0x000fea0003800000 */
.L_x_46657:
[----:B------:R-:W-:Y:S01]  /*37e0*/  LEA R5, R0, 0x3b800000, 0x17 ;  /* 0x3b80000000057811 */ /* 0x000fe200078eb8ff */
[----:B------:R-:W-:-:S05]  /*37f0*/  IMAD.SHL.U32 R0, R3, 0x100000, RZ ;  /* 0x0010000003007824 */ /* 0x000fca00078e00ff */
[----:B------:R-:W-:-:S07]  /*3800*/  LOP3.LUT R0, R5, R0, R6, 0xfe, !PT ;  /* 0x0000000005007212 */ /* 0x000fce00078efe06 */
.L_x_46656:
[----:B------:R-:W-:Y:S05]  /*3810*/  BSYNC B0 ;  /* 0x0000000000007941 */ /* 0x000fea0003800000 */
.L_x_46655:
[----:B------:R-:W0:Y:S02]  /*3820*/  F2I.FTZ.TRUNC.NTZ R0, R0 ;  /* 0x0000000000007305 */ /* 0x000e24000021f100 */
[----:B0-----:R-:W-:Y:S01]  /*3830*/  PRMT R19, R0, 0x7610, R19 ;  /* 0x0000761000137816 */ /* 0x001fe20000000013 */
[----:B------:R-:W-:Y:S06]  /*3840*/  BRA `(.L_x_46635) ;  /* 0x00000004000c7947 */ /* 0x000fec0003800000 */
.L_x_46653:
        /* <DEDUP_REMOVED lines=21> */
.L_x_46662:
[----:B------:R-:W-:Y:S05]  /*39a0*/  BSYNC B1 ;  /* 0x0000000000017941 */ /* 0x000fea0003800000 */
.L_x_46661:
[----:B------:R-:W-:Y:S01]  /*39b0*/  LEA R5, R0, 0x37800000, 0x17 ;  /* 0x3780000000057811 */ /* 0x000fe200078eb8ff */
[----:B------:R-:W-:-:S05]  /*39c0*/  IMAD.SHL.U32 R0, R3, 0x200000, RZ ;  /* 0x0020000003007824 */ /* 0x000fca00078e00ff */
[----:B------:R-:W-:-:S07]  /*39d0*/  LOP3.LUT R0, R5, R0, R6, 0xfe, !PT ;  /* 0x0000000005007212 */ /* 0x000fce00078efe06 */
.L_x_46660:
[----:B------:R-:W-:Y:S05]  /*39e0*/  BSYNC B0 ;  /* 0x0000000000007941 */ /* 0x000fea0003800000 */
.L_x_46659:
[----:B------:R-:W0:Y:S02]  /*39f0*/  F2I.FTZ.TRUNC.NTZ R0, R0 ;  /* 0x0000000000007305 */ /* 0x000e24000021f100 */
[----:B0-----:R-:W-:Y:S01]  /*3a00*/  PRMT R19, R0, 0x7610, R19 ;  /* 0x0000761000137816 */ /* 0x001fe20000000013 */
[----:B------:R-:W-:Y:S06]  /*3a10*/  BRA `(.L_x_46635) ;  /* 0x0000000000987947 */ /* 0x000fec0003800000 */
.L_x_46652:
        /* <DEDUP_REMOVED lines=14> */
.L_x_46666:
[----:B------:R-:W-:Y:S05]  /*3b00*/  BSYNC B0 ;  /* 0x0000000000007941 */ /* 0x000fea0003800000 */
.L_x_46665:
[----:B------:R-:W0:Y:S02]  /*3b10*/  F2I.FTZ.TRUNC.NTZ R0, R0 ;  /* 0x0000000000007305 */ /* 0x000e24000021f100 */
[----:B0-----:R-:W-:Y:S01]  /*3b20*/  PRMT R19, R0, 0x7610, R19 ;  /* 0x0000761000137816 */ /* 0x001fe20000000013 */
[----:B------:R-:W-:Y:S06]  /*3b30*/  BRA `(.L_x_46635) ;  /* 0x0000000000507947 */ /* 0x000fec0003800000 */
.L_x_46640:
        /* <DEDUP_REMOVED lines=16> */
.L_x_46667:
[----:B------:R-:W-:Y:S05]  /*3c40*/  BRA `(.L_x_46635) ;  /* 0x00000000000c7947 */ /* 0x000fea0003800000 */
.L_x_46664:
[----:B------:R0:W5:Y:S01]  /*3c50*/  LDG.E.U16 R19, desc[UR36][R4.64] ;  /* 0x0000002404137981 */ /* 0x000162000c1e1500 */
[----:B------:R-:W-:Y:S05]  /*3c60*/  BRA `(.L_x_46635) ;  /* 0x0000000000047947 */ /* 0x000fea0003800000 */
.L_x_46663:
[----:B------:R0:W5:Y:S02]  /*3c70*/  LDG.E.U16 R19, desc[UR36][R4.64] ;  /* 0x0000002404137981 */ /* 0x000164000c1e1500 */
.L_x_46635:
[----:B------:R-:W-:Y:S05]  /*3c80*/  BSYNC B6 ;  /* 0x0000000000067941 */ /* 0x000fea0003800000 */
.L_x_46634:
[----:B------:R-:W2:Y:S01]  /*3c90*/  S2R R25, SR_TID.X ;  /* 0x0000000000197919 */ /* 0x000ea20000002100 */
[----:B------:R-:W0:Y:S01]  /*3ca0*/  LDC.U16 R0, c[0x0][0x216] ;  /* 0x00008580ff007b82 */ /* 0x000e220000000400 */
[----:B------:R-:W-:Y:S07]  /*3cb0*/  BSSY B0, `(.L_x_46668) ;  /* 0x000002a000007945 */ /* 0x000fee0003800000 */
[----:B------:R-:W0:Y:S01]  /*3cc0*/  LDC.U8 R17, c[0x0][0x234] ;  /* 0x00008d00ff117b82 */ /* 0x000e220000000000 */
[C---:B--2---:R-:W-:Y:S01]  /*3cd0*/  ISETP.GE.AND P2, PT, R25.reuse, R16, PT ;  /* 0x000000101900720c */ /* 0x044fe20003f46270 */
[----:B------:R-:W-:-:S02]  /*3ce0*/  VIADD R3, R25, 0x100 ;  /* 0x0000010019037836 */ /* 0x000fc40000000000 */
[C---:B01-34-:R-:W-:Y:S02]  /*3cf0*/  VIADD R5, R25.reuse, 0x180 ;  /* 0x0000018019057836 */ /* 0x05bfe40000000000 */
[----:B------:R-:W-:Y:S01]  /*3d00*/  VIADD R23, R25, 0x80 ;  /* 0x0000008019177836 */ /* 0x000fe20000000000 */
[-C--:B------:R-:W-:Y:S02]  /*3d10*/  ISETP.GE.AND P3, PT, R3, R16.reuse, PT ;  /* 0x000000100300720c */ /* 0x080fe40003f66270 */
[-C--:B------:R-:W-:Y:S02]  /*3d20*/  ISETP.GE.AND P1, PT, R5, R16.reuse, PT ;  /* 0x000000100500720c */ /* 0x080fe40003f26270 */
[----:B------:R-:W-:Y:S02]  /*3d30*/  ISETP.GE.AND P4, PT, R23, R16, PT ;  /* 0x000000101700720c */ /* 0x000fe40003f86270 */
[----:B------:R-:W-:Y:S01]  /*3d40*/  PRMT R3, R0, 0x9910, RZ ;  /* 0x0000991000037816 */ /* 0x000fe200000000ff */
[----:B------:R-:W-:Y:S10]  /*3d50*/  @P2 BRA `(.L_x_46669) ;  /* 0x00000000007c2947 */ /* 0x000ff40003800000 */
[-C--:B------:R-:W-:Y:S02]  /*3d60*/  IABS R6, R3.reuse ;  /* 0x0000000300067213 */ /* 0x080fe40000000000 */
[----:B-----5:R-:W-:Y:S02]  /*3d70*/  PRMT R7, R22, 0x9910, RZ ;  /* 0x0000991016077816 */ /* 0x020fe400000000ff */
[----:B------:R-:W0:Y:S01]  /*3d80*/  I2F.RP R8, R6 ;  /* 0x0000000600087306 */ /* 0x000e220000209400 */
[----:B------:R-:W-:Y:S02]  /*3d90*/  IABS R11, R3 ;  /* 0x00000003000b7213 */ /* 0x000fe40000000000 */
[----:B------:R-:W-:Y:S02]  /*3da0*/  IABS R10, R7 ;  /* 0x00000007000a7213 */ /* 0x000fe40000000000 */
[----:B------:R-:W-:-:S03]  /*3db0*/  ISETP.GE.AND P6, PT, R7, RZ, PT ;  /* 0x000000ff0700720c */ /* 0x000fc60003fc6270 */
        /* <DEDUP_REMOVED lines=25> */
.L_x_46669:
[----:B------:R-:W-:Y:S05]  /*3f50*/  BSYNC B0 ;  /* 0x0000000000007941 */ /* 0x000fea0003800000 */
.L_x_46668:
        /* <DEDUP_REMOVED lines=34> */
.L_x_46671:
[----:B------:R-:W-:Y:S05]  /*4180*/  BSYNC B0 ;  /* 0x0000000000007941 */ /* 0x000fea0003800000 */
.L_x_46670:
        /* <DEDUP_REMOVED lines=34> */
.L_x_46673:
[----:B------:R-:W-:Y:S05]  /*43b0*/  BSYNC B0 ;  /* 0x0000000000007941 */ /* 0x000fea0003800000 */
.L_x_46672:
        /* <DEDUP_REMOVED lines=34> */
.L_x_46675:
[----:B------:R-:W-:Y:S05]  /*45e0*/  BSYNC B0 ;  /* 0x0000000000007941 */ /* 0x000fea0003800000 */
.L_x_46674:
        /* <DEDUP_REMOVED lines=22> */
.L_x_46681:
[----:B------:R4:W-:Y:S01]  /*4750*/  STG.E.U8 desc[UR36][R8.64], R11 ;  /* 0x0000000b08007986 */ /* 0x0009e2000c101124 */
[----:B------:R-:W-:Y:S01]  /*4760*/  IMAD.MOV.U32 R25, RZ, RZ, R23 ;  /* 0x000000ffff197224 */ /* 0x000fe200078e0017 */
[----:B------:R-:W-:Y:S06]  /*4770*/  BRA `(.L_x_46677) ;  /* 0x0000000c00b47947 */ /* 0x000fec0003800000 */
.L_x_46680:
        /* <DEDUP_REMOVED lines=8> */
[----:B------:R-:W-:-:S05]  /*4800*/  SHF.R.S32.HI R5, RZ, 0x1f, R4 ;  /* 0x0000001fff057819 */ /* 0x000fca0000011404 */
[----:B------:R1:W-:Y:S01]  /*4810*/  STG.E.64 desc[UR36][R8.64], R4 ;  /* 0x0000000408007986 */ /* 0x0003e2000c101b24 */
[----:B------:R-:W-:Y:S05]  /*4820*/  BRA `(.L_x_46677) ;  /* 0x0000000c00887947 */ /* 0x000fea0003800000 */
.L_x_46684:
[----:B------:R-:W-:Y:S01]  /*4830*/  PRMT R3, R11, 0x9910, RZ ;  /* 0x000099100b037816 */ /* 0x000fe200000000ff */
[----:B------:R-:W-:-:S04]  /*4840*/  IMAD.MOV.U32 R25, RZ, RZ, R23 ;  /* 0x000000ffff197224 */ /* 0x000fc800078e0017 */
[----:B------:R2:W-:Y:S01]  /*4850*/  STG.E desc[UR36][R8.64], R3 ;  /* 0x0000000308007986 */ /* 0x0005e2000c101924 */
[----:B------:R-:W-:Y:S05]  /*4860*/  BRA `(.L_x_46677) ;  /* 0x0000000c00787947 */ /* 0x000fea0003800000 */
.L_x_46683:
[----:B------:R0:W-:Y:S01]  /*4870*/  STG.E.U16 desc[UR36][R8.64], R11 ;  /* 0x0000000b08007986 */ /* 0x0001e2000c101524 */
[----:B------:R-:W-:Y:S01]  /*4880*/  IMAD.MOV.U32 R25, RZ, RZ, R23 ;  /* 0x000000ffff197224 */ /* 0x000fe200078e0017 */
[----:B------:R-:W-:Y:S06]  /*4890*/  BRA `(.L_x_46677) ;  /* 0x0000000c006c7947 */ /* 0x000fec0003800000 */
.L_x_46679:
        /* <DEDUP_REMOVED lines=10> */
.L_x_46686:
[----:B------:R-:W0:Y:S01]  /*4940*/  I2F.S16 R0, R11 ;  /* 0x0000000b00007306 */ /* 0x000e220000101400 */
[----:B------:R-:W-:Y:S01]  /*4950*/  IMAD.MOV.U32 R25, RZ, RZ, R23 ;  /* 0x000000ffff197224 */ /* 0x000fe200078e0017 */
[----:B0-----:R-:W-:-:S05]  /*4960*/  F2FP.F16.F32.PACK_AB R0, RZ, R0 ;  /* 0x00000000ff00723e */ /* 0x001fca00000000ff */
[----:B------:R0:W-:Y:S01]  /*4970*/  STG.E.U16 desc[UR36][R8.64], R0 ;  /* 0x0000000008007986 */ /* 0x0001e2000c101524 */
[----:B------:R-:W-:Y:S05]  /*4980*/  BRA `(.L_x_46677) ;  /* 0x0000000c00307947 */ /* 0x000fea0003800000 */
.L_x_46685:
        /* <DEDUP_REMOVED lines=11> */
.L_x_46688:
[----:B------:R-:W0:Y:S01]  /*4a40*/  I2F.S16 R11, R11 ;  /* 0x0000000b000b7306 */ /* 0x000e220000101400 */
[----:B------:R-:W-:Y:S01]  /*4a50*/  IMAD.MOV.U32 R25, RZ, RZ, R23 ;  /* 0x000000ffff197224 */ /* 0x000fe200078e0017 */
[----:B0-----:R-:W-:-:S04]  /*4a60*/  F2FP.F16.F32.PACK_AB R3, RZ, R11 ;  /* 0x0000000bff03723e */ /* 0x001fc800000000ff */
[----:B------:R-:W-:-:S05]  /*4a70*/  PRMT R3, R3, 0x5410, RZ ;  /* 0x0000541003037816 */ /* 0x000fca00000000ff */
[----:B------:R0:W-:Y:S01]  /*4a80*/  STG.E desc[UR36][R8.64], R3 ;  /* 0x0000000308007986 */ /* 0x0001e2000c101924 */
[----:B------:R-:W-:Y:S05]  /*4a90*/  BRA `(.L_x_46677) ;  /* 0x0000000800ec7947 */ /* 0x000fea0003800000 */
.L_x_46687:
[----:B------:R-:W0:Y:S01]  /*4aa0*/  I2F.F64.S16 R4, R11 ;  /* 0x0000000b00047312 */ /* 0x000e220000101c00 */
[----:B------:R-:W-:Y:S01]  /*4ab0*/  IMAD.MOV.U32 R25, RZ, RZ, R23 ;  /* 0x000000ffff197224 */ /* 0x000fe200078e0017 */
[----:B0-----:R0:W-:Y:S01]  /*4ac0*/  STG.E.64 desc[UR36][R8.64], R4 ;  /* 0x0000000408007986 */ /* 0x0011e2000c101b24 */
[----:B------:R-:W-:Y:S05]  /*4ad0*/  BRA `(.L_x_46677) ;  /* 0x0000000800dc7947 */ /* 0x000fea0003800000 */
.L_x_46678:
        /* <DEDUP_REMOVED lines=14> */
.L_x_46691:
[----:B------:R-:W0:Y:S01]  /*4bc0*/  I2F.F64.S16 R4, R11 ;  /* 0x0000000b00047312 */ /* 0x000e220000101c00 */
[----:B------:R-:W-:Y:S01]  /*4bd0*/  CS2R R6, SRZ ;  /* 0x0000000000067805 */ /* 0x000fe2000001ff00 */
[----:B------:R-:W-:-:S04]  /*4be0*/  IMAD.MOV.U32 R25, RZ, RZ, R23 ;  /* 0x000000ffff197224 */ /* 0x000fc800078e0017 */
[----:B0-----:R0:W-:Y:S01]  /*4bf0*/  STG.E.128 desc[UR36][R8.64], R4 ;  /* 0x0000000408007986 */ /* 0x0011e2000c101d24 */
[----:B------:R-:W-:Y:S05]  /*4c00*/  BRA `(.L_x_46677) ;  /* 0x0000000800907947 */ /* 0x000fea0003800000 */
.L_x_46690:
        /* <DEDUP_REMOVED lines=21> */
.L_x_46695:
[----:B------:R-:W-:Y:S05]  /*4d60*/  BSYNC B0 ;  /* 0x0000000000007941 */ /* 0x000fea0003800000 */
.L_x_46694:
[----:B------:R-:W-:Y:S01]  /*4d70*/  LOP3.LUT R5, R0, R5, RZ, 0xfc, !PT ;  /* 0x0000000500057212 */ /* 0x000fe200078efcff */
[----:B------:R-:W-:-:S04]  /*4d80*/  IMAD.MOV.U32 R25, RZ, RZ, R23 ;  /* 0x000000ffff197224 */ /* 0x000fc800078e0017 */
[----:B------:R0:W-:Y:S01]  /*4d90*/  STG.E.U8 desc[UR36][R8.64], R5 ;  /* 0x0000000508007986 */ /* 0x0001e2000c101124 */
[----:B------:R-:W-:Y:S05]  /*4da0*/  BRA `(.L_x_46677) ;  /* 0x0000000800287947 */ /* 0x000fea0003800000 */
.L_x_46693:
        /* <DEDUP_REMOVED lines=13> */
.L_x_46697:
[----:B------:R-:W-:Y:S01]  /*4e80*/  IMAD.MOV.U32 R0, RZ, RZ, 0x7f ;  /* 0x0000007fff007424 */ /* 0x000fe200078e00ff */
[----:B------:R-:W-:-:S04]  /*4e90*/  ISETP.GT.U32.AND P0, PT, R3, 0x7f800000, PT ;  /* 0x7f8000000300780c */ /* 0x000fc80003f04070 */
[----:B------:R-:W-:-:S09]  /*4ea0*/  SEL R0, R0, 0x7c, P0 ;  /* 0x0000007c00007807 */ /* 0x000fd20000000000 */
.L_x_46698:
[----:B------:R-:W-:Y:S05]  /*4eb0*/  BSYNC B0 ;  /* 0x0000000000007941 */ /* 0x000fea0003800000 */
.L_x_46696:
[----:B------:R-:W-:Y:S01]  /*4ec0*/  LOP3.LUT R3, R11, 0x80000000, RZ, 0xc0, !PT ;  /* 0x800000000b037812 */ /* 0x000fe200078ec0ff */
[----:B------:R-:W-:-:S03]  /*4ed0*/  IMAD.MOV.U32 R25, RZ, RZ, R23 ;  /* 0x000000ffff197224 */ /* 0x000fc600078e0017 */
[----:B------:R-:W-:-:S04]  /*4ee0*/  SHF.R.U32.HI R3, RZ, 0x18, R3 ;  /* 0x00000018ff037819 */ /* 0x000fc80000011603 */
[----:B------:R-:W-:-:S05]  /*4ef0*/  LOP3.LUT R3, R0, R3, RZ, 0xfc, !PT ;  /* 0x0000000300037212 */ /* 0x000fca00078efcff */
[----:B------:R0:W-:Y:S01]  /*4f00*/  STG.E.U8 desc[UR36][R8.64], R3 ;  /* 0x0000000308007986 */ /* 0x0001e2000c101124 */
[----:B------:R-:W-:Y:S05]  /*4f10*/  BRA `(.L_x_46677) ;  /* 0x0000000400cc7947 */ /* 0x000fea0003800000 */
.L_x_46692:
[----:B------:R-:W0:Y:S01]  /*4f20*/  I2F.S16 R0, R11 ;  /* 0x0000000b00007306 */ /* 0x000e220000101400 */
[----:B------:R-:W-:Y:S01]  /*4f30*/  IMAD.MOV.U32 R25, RZ, RZ, R23 ;  /* 0x000000ffff197224 */ /* 0x000fe200078e0017 */
[----:B0-----:R-:W-:-:S05]  /*4f40*/  F2FP.BF16.F32.PACK_AB R0, RZ, R0 ;  /* 0x00000000ff00723e */ /* 0x001fca00000010ff */
[----:B------:R0:W-:Y:S01]  /*4f50*/  STG.E.U16 desc[UR36][R8.64], R0 ;  /* 0x0000000008007986 */ /* 0x0001e2000c101524 */
[----:B------:R-:W-:Y:S05]  /*4f60*/  BRA `(.L_x_46677) ;  /* 0x0000000400b87947 */ /* 0x000fea0003800000 */
.L_x_46689:
        /* <DEDUP_REMOVED lines=11> */
.L_x_46701:
        /* <DEDUP_REMOVED lines=17> */
.L_x_46704:
[----:B------:R-:W-:-:S04]  /*5130*/  LOP3.LUT R3, R11, 0x80000000, RZ, 0xc0, !PT ;  /* 0x800000000b037812 */ /* 0x000fc800078ec0ff */
[----:B------:R-:W-:-:S04]  /*5140*/  SHF.R.U32.HI R3, RZ, 0x18, R3 ;  /* 0x00000018ff037819 */ /* 0x000fc80000011603 */
[----:B------:R-:W-:-:S04]  /*5150*/  LOP3.LUT R0, R0, R3, RZ, 0xfc, !PT ;  /* 0x0000000300007212 */ /* 0x000fc800078efcff */
[----:B------:R-:W-:-:S07]  /*5160*/  PRMT R4, R0, 0x7610, R4 ;  /* 0x0000761000047816 */ /* 0x000fce0000000004 */
.L_x_46703:
[----:B------:R-:W-:Y:S05]  /*5170*/  BSYNC B0 ;  /* 0x0000000000007941 */ /* 0x000fea0003800000 */
.L_x_46702:
[----:B------:R0:W-:Y:S01]  /*5180*/  STG.E.U8 desc[UR36][R8.64], R4 ;  /* 0x0000000408007986 */ /* 0x0001e2000c101124 */
[----:B------:R-:W-:Y:S01]  /*5190*/  IMAD.MOV.U32 R25, RZ, RZ, R23 ;  /* 0x000000ffff197224 */ /* 0x000fe200078e0017 */
[----:B------:R-:W-:Y:S06]  /*51a0*/  BRA `(.L_x_46677) ;  /* 0x0000000400287947 */ /* 0x000fec0003800000 */
.L_x_46700:
        /* <DEDUP_REMOVED lines=17> */
.L_x_46707:
[----:B------:R-:W-:-:S04]  /*52c0*/  LOP3.LUT R3, R11, 0x80000000, RZ, 0xc0, !PT ;  /* 0x800000000b037812 */ /* 0x000fc800078ec0ff */
[----:B------:R-:W-:-:S04]  /*52d0*/  SHF.R.U32.HI R3, RZ, 0x18, R3 ;  /* 0x00000018ff037819 */ /* 0x000fc80000011603 */
[----:B------:R-:W-:-:S04]  /*52e0*/  LOP3.LUT R0, R0, R3, RZ, 0xfc, !PT ;  /* 0x0000000300007212 */ /* 0x000fc800078efcff */
[----:B------:R-:W-:-:S07]  /*52f0*/  PRMT R4, R0, 0x7610, R4 ;  /* 0x0000761000047816 */ /* 0x000fce0000000004 */
.L_x_46706:
[----:B------:R-:W-:Y:S05]  /*5300*/  BSYNC B0 ;  /* 0x0000000000007941 */ /* 0x000fea0003800000 */
.L_x_46705:
[----:B------:R0:W-:Y:S01]  /*5310*/  STG.E.U8 desc[UR36][R8.64], R4 ;  /* 0x0000000408007986 */ /* 0x0001e2000c101124 */
[----:B------:R-:W-:Y:S01]  /*5320*/  IMAD.MOV.U32 R25, RZ, RZ, R23 ;  /* 0x000000ffff197224 */ /* 0x000fe200078e0017 */
[----:B------:R-:W-:Y:S06]  /*5330*/  BRA `(.L_x_46677) ;  /* 0x0000000000c47947 */ /* 0x000fec0003800000 */
.L_x_46699:
        /* <DEDUP_REMOVED lines=23> */
.L_x_46682:
        /* <DEDUP_REMOVED lines=16> */
.L_x_46710:
[----:B------:R-:W-:Y:S01]  /*55b0*/  IMAD.MOV.U32 R25, RZ, RZ, R23 ;  /* 0x000000ffff197224 */ /* 0x000fe200078e0017 */
[----:B------:R-:W-:Y:S06]  /*55c0*/  BRA `(.L_x_46677) ;  /* 0x0000000000207947 */ /* 0x000fec0003800000 */
.L_x_46709:
[----:B------:R-:W-:Y:S01]  /*55d0*/  PRMT R4, R11, 0x9910, RZ ;  /* 0x000099100b047816 */ /* 0x000fe200000000ff */
[----:B------:R-:W-:-:S03]  /*55e0*/  IMAD.MOV.U32 R25, RZ, RZ, R23 ;  /* 0x000000ffff197224 */ /* 0x000fc600078e0017 */
[----:B------:R-:W-:-:S05]  /*55f0*/  SHF.R.S32.HI R5, RZ, 0x1f, R4 ;  /* 0x0000001fff057819 */ /* 0x000fca0000011404 */
[----:B------:R0:W-:Y:S01]  /*5600*/  STG.E.64 desc[UR36][R8.64], R4 ;  /* 0x0000000408007986 */ /* 0x0001e2000c101b24 */
[----:B------:R-:W-:Y:S05]  /*5610*/  BRA `(.L_x_46677) ;  /* 0x00000000000c7947 */ /* 0x000fea0003800000 */
.L_x_46708:
[----:B------:R-:W-:Y:S01]  /*5620*/  PRMT R3, R11, 0x9910, RZ ;  /* 0x000099100b037816 */ /* 0x000fe200000000ff */
[----:B------:R-:W-:-:S04]  /*5630*/  IMAD.MOV.U32 R25, RZ, RZ, R23 ;  /* 0x000000ffff197224 */ /* 0x000fc800078e0017 */
[----:B------:R0:W-:Y:S03]  /*5640*/  STG.E desc[UR36][R8.64], R3 ;  /* 0x0000000308007986 */ /* 0x0001e6000c101924 */
.L_x_46677:
[----:B------:R-:W-:Y:S05]  /*5650*/  BSYNC B6 ;  /* 0x0000000000067941 */ /* 0x000fea0003800000 */
.L_x_46676:
        /* <DEDUP_REMOVED lines=23> */
.L_x_46716:
[----:B-----5:R4:W-:Y:S01]  /*57d0*/  STG.E.U8 desc[UR36][R8.64], R22 ;  /* 0x0000001608007986 */ /* 0x0209e2000c101124 */
[----:B------:R-:W-:Y:S05]  /*57e0*/  BRA `(.L_x_46718) ;  /* 0x0000000c00647947 */ /* 0x000fea0003800000 */
.L_x_46715:
        /* <DEDUP_REMOVED lines=10> */
.L_x_46720:
[----:B-----5:R-:W-:-:S05]  /*5890*/  PRMT R3, R22, 0x9910, RZ ;  /* 0x0000991016037816 */ /* 0x020fca00000000ff */
[----:B------:R2:W-:Y:S01]  /*58a0*/  STG.E desc[UR36][R8.64], R3 ;  /* 0x0000000308007986 */ /* 0x0005e2000c101924 */
[----:B------:R-:W-:Y:S05]  /*58b0*/  BRA `(.L_x_46718) ;  /* 0x0000000c00307947 */ /* 0x000fea0003800000 */
.L_x_46719:
[----:B-----5:R0:W-:Y:S01]  /*58c0*/  STG.E.U16 desc[UR36][R8.64], R22 ;  /* 0x0000001608007986 */ /* 0x0201e2000c101524 */
[----:B------:R-:W-:Y:S05]  /*58d0*/  BRA `(.L_x_46718) ;  /* 0x0000000c00287947 */ /* 0x000fea0003800000 */
.L_x_46714:
        /* <DEDUP_REMOVED lines=9> */
.L_x_46722:
[----:B-----5:R-:W0:Y:S02]  /*5970*/  I2F.S16 R0, R22 ;  /* 0x0000001600007306 */ /* 0x020e240000101400 */
[----:B0-----:R-:W-:-:S05]  /*5980*/  F2FP.F16.F32.PACK_AB R0, RZ, R0 ;  /* 0x00000000ff00723e */ /* 0x001fca00000000ff */
[----:B------:R0:W-:Y:S01]  /*5990*/  STG.E.U16 desc[UR36][R8.64], R0 ;  /* 0x0000000008007986 */ /* 0x0001e2000c101524 */
[----:B------:R-:W-:Y:S05]  /*59a0*/  BRA `(.L_x_46718) ;  /* 0x0000000800f47947 */ /* 0x000fea0003800000 */
.L_x_46721:
        /* <DEDUP_REMOVED lines=10> */
.L_x_46724:
[----:B-----5:R-:W0:Y:S02]  /*5a50*/  I2F.S16 R22, R22 ;  /* 0x0000001600167306 */ /* 0x020e240000101400 */
[----:B0-----:R-:W-:-:S04]  /*5a60*/  F2FP.F16.F32.PACK_AB R3, RZ, R22 ;  /* 0x00000016ff03723e */ /* 0x001fc800000000ff */
[----:B------:R-:W-:-:S05]  /*5a70*/  PRMT R3, R3, 0x5410, RZ ;  /* 0x0000541003037816 */ /* 0x000fca00000000ff */
[----:B------:R0:W-:Y:S01]  /*5a80*/  STG.E desc[UR36][R8.64], R3 ;  /* 0x0000000308007986 */ /* 0x0001e2000c101924 */
[----:B------:R-:W-:Y:S05]  /*5a90*/  BRA `(.L_x_46718) ;  /* 0x0000000800b87947 */ /* 0x000fea0003800000 */
.L_x_46723:
[----:B-----5:R-:W0:Y:S02]  /*5aa0*/  I2F.F64.S16 R22, R22 ;  /* 0x0000001600167312 */ /* 0x020e240000101c00 */
[----:B0-----:R0:W-:Y:S01]  /*5ab0*/  STG.E.64 desc[UR36][R8.64], R22 ;  /* 0x0000001608007986 */ /* 0x0011e2000c101b24 */
[----:B------:R-:W-:Y:S05]  /*5ac0*/  BRA `(.L_x_46718) ;  /* 0x0000000800ac7947 */ /* 0x000fea0003800000 */
.L_x_46713:
        /* <DEDUP_REMOVED lines=13> */
.L_x_46727:
[----:B-----5:R-:W0:Y:S01]  /*5ba0*/  I2F.F64.S16 R4, R22 ;  /* 0x0000001600047312 */ /* 0x020e220000101c00 */
[----:B------:R-:W-:-:S05]  /*5bb0*/  CS2R R6, SRZ ;  /* 0x0000000000067805 */ /* 0x000fca000001ff00 */
[----:B0-----:R0:W-:Y:S01]  /*5bc0*/  STG.E.128 desc[UR36][R8.64], R4 ;  /* 0x0000000408007986 */ /* 0x0011e2000c101d24 */
[----:B------:R-:W-:Y:S05]  /*5bd0*/  BRA `(.L_x_46718) ;  /* 0x0000000800687947 */ /* 0x000fea0003800000 */
.L_x_46726:
        /* <DEDUP_REMOVED lines=21> */
.L_x_46731:
[----:B------:R-:W-:Y:S05]  /*5d30*/  BSYNC B0 ;  /* 0x0000000000007941 */ /* 0x000fea0003800000 */
.L_x_46730:
[----:B------:R-:W-:-:S05]  /*5d40*/  LOP3.LUT R5, R0, R5, RZ, 0xfc, !PT ;  /* 0x0000000500057212 */ /* 0x000fca00078efcff */
[----:B------:R0:W-:Y:S01]  /*5d50*/  STG.E.U8 desc[UR36][R8.64], R5 ;  /* 0x0000000508007986 */ /* 0x0001e2000c101124 */
[----:B------:R-:W-:Y:S05]  /*5d60*/  BRA `(.L_x_46718) ;  /* 0x0000000800047947 */ /* 0x000fea0003800000 */
.L_x_46729:
        /* <DEDUP_REMOVED lines=13> */
.L_x_46733:
[----:B------:R-:W-:Y:S01]  /*5e40*/  IMAD.MOV.U32 R0, RZ, RZ, 0x7f ;  /* 0x0000007fff007424 */ /* 0x000fe200078e00ff */
[----:B------:R-:W-:-:S04]  /*5e50*/  ISETP.GT.U32.AND P0, PT, R3, 0x7f800000, PT ;  /* 0x7f8000000300780c */ /* 0x000fc80003f04070 */
[----:B------:R-:W-:-:S09]  /*5e60*/  SEL R0, R0, 0x7c, P0 ;  /* 0x0000007c00007807 */ /* 0x000fd20000000000 */
.L_x_46734:
[----:B------:R-:W-:Y:S05]  /*5e70*/  BSYNC B0 ;  /* 0x0000000000007941 */ /* 0x000fea0003800000 */
.L_x_46732:
[----:B------:R-:W-:-:S04]  /*5e80*/  LOP3.LUT R3, R5, 0x80000000, RZ, 0xc0, !PT ;  /* 0x8000000005037812 */ /* 0x000fc800078ec0ff */
[----:B------:R-:W-:-:S04]  /*5e90*/  SHF.R.U32.HI R3, RZ, 0x18, R3 ;  /* 0x00000018ff037819 */ /* 0x000fc80000011603 */
[----:B------:R-:W-:-:S05]  /*5ea0*/  LOP3.LUT R3, R0, R3, RZ, 0xfc, !PT ;  /* 0x0000000300037212 */ /* 0x000fca00078efcff */
[----:B------:R0:W-:Y:S01]  /*5eb0*/  STG.E.U8 desc[UR36][R8.64], R3 ;  /* 0x0000000308007986 */ /* 0x0001e2000c101124 */
[----:B------:R-:W-:Y:S05]  /*5ec0*/  BRA `(.L_x_46718) ;  /* 0x0000000400ac7947 */ /* 0x000fea0003800000 */
.L_x_46728:
[----:B-----5:R-:W0:Y:S02]  /*5ed0*/  I2F.S16 R0, R22 ;  /* 0x0000001600007306 */ /* 0x020e240000101400 */
[----:B0-----:R-:W-:-:S05]  /*5ee0*/  F2FP.BF16.F32.PACK_AB R0, RZ, R0 ;  /* 0x00000000ff00723e */ /* 0x001fca00000010ff */
[----:B------:R0:W-:Y:S01]  /*5ef0*/  STG.E.U16 desc[UR36][R8.64], R0 ;  /* 0x0000000008007986 */ /* 0x0001e2000c101524 */
[----:B------:R-:W-:Y:S05]  /*5f00*/  BRA `(.L_x_46718) ;  /* 0x00000004009c7947 */ /* 0x000fea0003800000 */
.L_x_46725:
        /* <DEDUP_REMOVED lines=10> */
.L_x_46737:
        /* <DEDUP_REMOVED lines=17> */
.L_x_46740:
[----:B------:R-:W-:-:S04]  /*60c0*/  LOP3.LUT R3, R5, 0x80000000, RZ, 0xc0, !PT ;  /* 0x8000000005037812 */ /* 0x000fc800078ec0ff */
[----:B------:R-:W-:-:S04]  /*60d0*/  SHF.R.U32.HI R3, RZ, 0x18, R3 ;  /* 0x00000018ff037819 */ /* 0x000fc80000011603 */
[----:B------:R-:W-:-:S04]  /*60e0*/  LOP3.LUT R0, R0, R3, RZ, 0xfc, !PT ;  /* 0x0000000300007212 */ /* 0x000fc800078efcff */
[----:B------:R-:W-:-:S07]  /*60f0*/  PRMT R4, R0, 0x7610, R4 ;  /* 0x0000761000047816 */ /* 0x000fce0000000004 */
.L_x_46739:
[----:B------:R-:W-:Y:S05]  /*6100*/  BSYNC B0 ;  /* 0x0000000000007941 */ /* 0x000fea0003800000 */
.L_x_46738:
[----:B------:R0:W-:Y:S01]  /*6110*/  STG.E.U8 desc[UR36][R8.64], R4 ;  /* 0x0000000408007986 */ /* 0x0001e2000c101124 */
[----:B------:R-:W-:Y:S05]  /*6120*/  BRA `(.L_x_46718) ;  /* 0x0000000400147947 */ /* 0x000fea0003800000 */
.L_x_46736:
        /* <DEDUP_REMOVED lines=17> */
.L_x_46743:
[----:B------:R-:W-:-:S04]  /*6240*/  LOP3.LUT R3, R5, 0x80000000, RZ, 0xc0, !PT ;  /* 0x8000000005037812 */ /* 0x000fc800078ec0ff */
[----:B------:R-:W-:-:S04]  /*6250*/  SHF.R.U32.HI R3, RZ, 0x18, R3 ;  /* 0x00000018ff037819 */ /* 0x000fc80000011603 */
[----:B------:R-:W-:-:S04]  /*6260*/  LOP3.LUT R0, R0, R3, RZ, 0xfc, !PT ;  /* 0x0000000300007212 */ /* 0x000fc800078efcff */
[----:B------:R-:W-:-:S07]  /*6270*/  PRMT R4, R0, 0x7610, R4 ;  /* 0x0000761000047816 */ /* 0x000fce0000000004 */
.L_x_46742:
[----:B------:R-:W-:Y:S05]  /*6280*/  BSYNC B0 ;  /* 0x0000000000007941 */ /* 0x000fea0003800000 */
.L_x_46741:
[----:B------:R0:W-:Y:S01]  /*6290*/  STG.E.U8 desc[UR36][R8.64], R4 ;  /* 0x0000000408007986 */ /* 0x0001e2000c101124 */
[----:B------:R-:W-:Y:S05]  /*62a0*/  BRA `(.L_x_46718) ;  /* 0x0000000000b47947 */ /* 0x000fea0003800000 */
.L_x_46735:
        /* <DEDUP_REMOVED lines=22> */
.L_x_46717:
        /* <DEDUP_REMOVED lines=16> */
.L_x_46746:
[----:B------:R-:W-:Y:S05]  /*6510*/  BRA `(.L_x_46718) ;  /* 0x0000000000187947 */ /* 0x000fea0003800000 */
.L_x_46745:
[----:B-----5:R-:W-:-:S04]  /*6520*/  PRMT R4, R22, 0x9910, RZ ;  /* 0x0000991016047816 */ /* 0x020fc800000000ff */
[----:B------:R-:W-:-:S05]  /*6530*/  SHF.R.S32.HI R5, RZ, 0x1f, R4 ;  /* 0x0000001fff057819 */ /* 0x000fca0000011404 */
[----:B------:R0:W-:Y:S01]  /*6540*/  STG.E.64 desc[UR36][R8.64], R4 ;  /* 0x0000000408007986 */ /* 0x0001e2000c101b24 */
[----:B------:R-:W-:Y:S05]  /*6550*/  BRA `(.L_x_46718) ;  /* 0x0000000000087947 */ /* 0x000fea0003800000 */
.L_x_46744:
[----:B-----5:R-:W-:-:S05]  /*6560*/  PRMT R3, R22, 0x9910, RZ ;  /* 0x0000991016037816 */ /* 0x020fca00000000ff */
[----:B------:R0:W-:Y:S02]  /*6570*/  STG.E desc[UR36][R8.64], R3 ;  /* 0x0000000308007986 */ /* 0x0001e4000c101924 */
.L_x_46718:
        /* <DEDUP_REMOVED lines=23> */
.L_x_46750:
[----:B------:R0:W-:Y:S01]  /*66f0*/  STG.E.U8 desc[UR36][R8.64], R18 ;  /* 0x0000001208007986 */ /* 0x0001e2000c101124 */
[----:B------:R-:W-:Y:S05]  /*6700*/  BRA `(.L_x_46752) ;  /* 0x0000000c00647947 */ /* 0x000fea0003800000 */
.L_x_46749:
        /* <DEDUP_REMOVED lines=10> */
.L_x_46754:
[----:B------:R-:W-:-:S05]  /*67b0*/  PRMT R3, R18, 0x9910, RZ ;  /* 0x0000991012037816 */ /* 0x000fca00000000ff */
[----:B------:R0:W-:Y:S01]  /*67c0*/  STG.E desc[UR36][R8.64], R3 ;  /* 0x0000000308007986 */ /* 0x0001e2000c101924 */
[----:B------:R-:W-:Y:S05]  /*67d0*/  BRA `(.L_x_46752) ;  /* 0x0000000c00307947 */ /* 0x000fea0003800000 */
.L_x_46753:
[----:B------:R0:W-:Y:S01]  /*67e0*/  STG.E.U16 desc[UR36][R8.64], R18 ;  /* 0x0000001208007986 */ /* 0x0001e2000c101524 */
[----:B------:R-:W-:Y:S05]  /*67f0*/  BRA `(.L_x_46752) ;  /* 0x0000000c00287947 */ /* 0x000fea0003800000 */
.L_x_46748:
        /* <DEDUP_REMOVED lines=9> */
.L_x_46756:
[----:B------:R-:W0:Y:S02]  /*6890*/  I2F.S16 R0, R18 ;  /* 0x0000001200007306 */ /* 0x000e240000101400 */
[----:B0-----:R-:W-:-:S05]  /*68a0*/  F2FP.F16.F32.PACK_AB R0, RZ, R0 ;  /* 0x00000000ff00723e */ /* 0x001fca00000000ff */
[----:B------:R0:W-:Y:S01]  /*68b0*/  STG.E.U16 desc[UR36][R8.64], R0 ;  /* 0x0000000008007986 */ /* 0x0001e2000c101524 */
[----:B------:R-:W-:Y:S05]  /*68c0*/  BRA `(.L_x_46752) ;  /* 0x0000000800f47947 */ /* 0x000fea0003800000 */
.L_x_46755:
        /* <DEDUP_REMOVED lines=10> */
.L_x_46758:
[----:B------:R-:W0:Y:S02]  /*6970*/  I2F.S16 R18, R18 ;  /* 0x0000001200127306 */ /* 0x000e240000101400 */
[----:B0-----:R-:W-:-:S04]  /*6980*/  F2FP.F16.F32.PACK_AB R3, RZ, R18 ;  /* 0x00000012ff03723e */ /* 0x001fc800000000ff */
[----:B------:R-:W-:-:S05]  /*6990*/  PRMT R3, R3, 0x5410, RZ ;  /* 0x0000541003037816 */ /* 0x000fca00000000ff */
[----:B------:R0:W-:Y:S01]  /*69a0*/  STG.E desc[UR36][R8.64], R3 ;  /* 0x0000000308007986 */ /* 0x0001e2000c101924 */
[----:B------:R-:W-:Y:S05]  /*69b0*/  BRA `(.L_x_46752) ;  /* 0x0000000800b87947 */ /* 0x000fea0003800000 */
.L_x_46757:
[----:B------:R-:W0:Y:S02]  /*69c0*/  I2F.F64.S16 R4, R18 ;  /* 0x0000001200047312 */ /* 0x000e240000101c00 */
[----:B0-----:R0:W-:Y:S01]  /*69d0*/  STG.E.64 desc[UR36][R8.64], R4 ;  /* 0x0000000408007986 */ /* 0x0011e2000c101b24 */
[----:B------:R-:W-:Y:S05]  /*69e0*/  BRA `(.L_x_46752) ;  /* 0x0000000800ac7947 */ /* 0x000fea0003800000 */
.L_x_46747:
        /* <DEDUP_REMOVED lines=13> */
.L_x_46761:
[----:B------:R-:W0:Y:S01]  /*6ac0*/  I2F.F64.S16 R4, R18 ;  /* 0x0000001200047312 */ /* 0x000e220000101c00 */
[----:B------:R-:W-:-:S05]  /*6ad0*/  CS2R R6, SRZ ;  /* 0x0000000000067805 */ /* 0x000fca000001ff00 */
[----:B0-----:R0:W-:Y:S01]  /*6ae0*/  STG.E.128 desc[UR36][R8.64], R4 ;  /* 0x0000000408007986 */ /* 0x0011e2000c101d24 */
[----:B------:R-:W-:Y:S05]  /*6af0*/  BRA `(.L_x_46752) ;  /* 0x0000000800687947 */ /* 0x000fea0003800000 */
.L_x_46760:
        /* <DEDUP_REMOVED lines=21> */
.L_x_46765:
[----:B------:R-:W-:Y:S05]  /*6c50*/  BSYNC B0 ;  /* 0x0000000000007941 */ /* 0x000fea0003800000 */
.L_x_46764:
[----:B------:R-:W-:-:S05]  /*6c60*/  LOP3.LUT R5, R0, R5, RZ, 0xfc, !PT ;  /* 0x0000000500057212 */ /* 0x000fca00078efcff */
[----:B------:R0:W-:Y:S01]  /*6c70*/  STG.E.U8 desc[UR36][R8.64], R5 ;  /* 0x0000000508007986 */ /* 0x0001e2000c101124 */
[----:B------:R-:W-:Y:S05]  /*6c80*/  BRA `(.L_x_46752) ;  /* 0x0000000800047947 */ /* 0x000fea0003800000 */
.L_x_46763:
        /* <DEDUP_REMOVED lines=13> */
.L_x_46767:
[----:B------:R-:W-:Y:S01]  /*6d60*/  IMAD.MOV.U32 R0, RZ, RZ, 0x7f ;  /* 0x0000007fff007424 */ /* 0x000fe200078e00ff */
[----:B------:R-:W-:-:S04]  /*6d70*/  ISETP.GT.U32.AND P0, PT, R3, 0x7f800000, PT ;  /* 0x7f8000000300780c */ /* 0x000fc80003f04070 */
[----:B------:R-:W-:-:S09]  /*6d80*/  SEL R0, R0, 0x7c, P0 ;  /* 0x0000007c00007807 */ /* 0x000fd20000000000 */
.L_x_46768:
[----:B------:R-:W-:Y:S05]  /*6d90*/  BSYNC B0 ;  /* 0x0000000000007941 */ /* 0x000fea0003800000 */
.L_x_46766:
[----:B------:R-:W-:-:S04]  /*6da0*/  LOP3.LUT R3, R5, 0x80000000, RZ, 0xc0, !PT ;  /* 0x8000000005037812 */ /* 0x000fc800078ec0ff */
[----:B------:R-:W-:-:S04]  /*6db0*/  SHF.R.U32.HI R3, RZ, 0x18, R3 ;  /* 0x00000018ff037819 */ /* 0x000fc80000011603 */
[----:B------:R-:W-:-:S05]  /*6dc0*/  LOP3.LUT R3, R0, R3, RZ, 0xfc, !PT ;  /* 0x0000000300037212 */ /* 0x000fca00078efcff */
[----:B------:R0:W-:Y:S01]  /*6dd0*/  STG.E.U8 desc[UR36][R8.64], R3 ;  /* 0x0000000308007986 */ /* 0x0001e2000c101124 */
[----:B------:R-:W-:Y:S05]  /*6de0*/  BRA `(.L_x_46752) ;  /* 0x0000000400ac7947 */ /* 0x000fea0003800000 */
.L_x_46762:
[----:B------:R-:W0:Y:S02]  /*6df0*/  I2F.S16 R0, R18 ;  /* 0x0000001200007306 */ /* 0x000e240000101400 */
[----:B0-----:R-:W-:-:S05]  /*6e00*/  F2FP.BF16.F32.PACK_AB R0, RZ, R0 ;  /* 0x00000000ff00723e */ /* 0x001fca00000010ff */
[----:B------:R0:W-:Y:S01]  /*6e10*/  STG.E.U16 desc[UR36][R8.64], R0 ;  /* 0x0000000008007986 */ /* 0x0001e2000c101524 */
[----:B------:R-:W-:Y:S05]  /*6e20*/  BRA `(.L_x_46752) ;  /* 0x00000004009c7947 */ /* 0x000fea0003800000 */
.L_x_46759:
        /* <DEDUP_REMOVED lines=10> */
.L_x_46771:
        /* <DEDUP_REMOVED lines=17> */
.L_x_46774:
[----:B------:R-:W-:-:S04]  /*6fe0*/  LOP3.LUT R3, R5, 0x80000000, RZ, 0xc0, !PT ;  /* 0x8000000005037812 */ /* 0x000fc800078ec0ff */
[----:B------:R-:W-:-:S04]  /*6ff0*/  SHF.R.U32.HI R3, RZ, 0x18, R3 ;  /* 0x00000018ff037819 */ /* 0x000fc80000011603 */
[----:B------:R-:W-:-:S04]  /*7000*/  LOP3.LUT R0, R0, R3, RZ, 0xfc, !PT ;  /* 0x0000000300007212 */ /* 0x000fc800078efcff */
[----:B------:R-:W-:-:S07]  /*7010*/  PRMT R4, R0, 0x7610, R4 ;  /* 0x0000761000047816 */ /* 0x000fce0000000004 */
.L_x_46773:
[----:B------:R-:W-:Y:S05]  /*7020*/  BSYNC B0 ;  /* 0x0000000000007941 */ /* 0x000fea0003800000 */
.L_x_46772:
[----:B------:R3:W-:Y:S01]  /*7030*/  STG.E.U8 desc[UR36][R8.64], R4 ;  /* 0x0000000408007986 */ /* 0x0007e2000c101124 */
[----:B------:R-:W-:Y:S05]  /*7040*/  BRA `(.L_x_46752) ;  /* 0x0000000400147947 */ /* 0x000fea0003800000 */
.L_x_46770:
        /* <DEDUP_REMOVED lines=17> */
.L_x_46777:
[----:B------:R-:W-:-:S04]  /*7160*/  LOP3.LUT R3, R5, 0x80000000, RZ, 0xc0, !PT ;  /* 0x8000000005037812 */ /* 0x000fc800078ec0ff */
[----:B------:R-:W-:-:S04]  /*7170*/  SHF.R.U32.HI R3, RZ, 0x18, R3 ;  /* 0x00000018ff037819 */ /* 0x000fc80000011603 */
[----:B------:R-:W-:-:S04]  /*7180*/  LOP3.LUT R0, R0, R3, RZ, 0xfc, !PT ;  /* 0x0000000300007212 */ /* 0x000fc800078efcff */
[----:B------:R-:W-:-:S07]  /*7190*/  PRMT R4, R0, 0x7610, R4 ;  /* 0x0000761000047816 */ /* 0x000fce0000000004 */
.L_x_46776:
[----:B------:R-:W-:Y:S05]  /*71a0*/  BSYNC B0 ;  /* 0x0000000000007941 */ /* 0x000fea0003800000 */
.L_x_46775:
[----:B------:R0:W-:Y:S01]  /*71b0*/  STG.E.U8 desc[UR36][R8.64], R4 ;  /* 0x0000000408007986 */ /* 0x0001e2000c101124 */
[----:B------:R-:W-:Y:S05]  /*71c0*/  BRA `(.L_x_46752) ;  /* 0x0000000000b47947 */ /* 0x000fea0003800000 */
.L_x_46769:
        /* <DEDUP_REMOVED lines=22> */
.L_x_46751:
        /* <DEDUP_REMOVED lines=16> */
.L_x_46780:
[----:B------:R-:W-:Y:S05]  /*7430*/  BRA `(.L_x_46752) ;  /* 0x0000000000187947 */ /* 0x000fea0003800000 */
.L_x_46779:
[----:B------:R-:W-:-:S04]  /*7440*/  PRMT R4, R18, 0x9910, RZ ;  /* 0x0000991012047816 */ /* 0x000fc800000000ff */
[----:B------:R-:W-:-:S05]  /*7450*/  SHF.R.S32.HI R5, RZ, 0x1f, R4 ;  /* 0x0000001fff057819 */ /* 0x000fca0000011404 */
[----:B------:R1:W-:Y:S01]  /*7460*/  STG.E.64 desc[UR36][R8.64], R4 ;  /* 0x0000000408007986 */ /* 0x0003e2000c101b24 */
[----:B------:R-:W-:Y:S05]  /*7470*/  BRA `(.L_x_46752) ;  /* 0x0000000000087947 */ /* 0x000fea0003800000 */
.L_x_46778:
[----:B------:R-:W-:-:S05]  /*7480*/  PRMT R3, R18, 0x9910, RZ ;  /* 0x0000991012037816 */ /* 0x000fca00000000ff */
[----:B------:R2:W-:Y:S02]  /*7490*/  STG.E desc[UR36][R8.64], R3 ;  /* 0x0000000308007986 */ /* 0x0005e4000c101924 */
.L_x_46752:
[----:B------:R-:W-:-:S07]  /*74a0*/  VIADD R25, R25, 0x80 ;  /* 0x0000008019197836 */ /* 0x000fce0000000000 */
.L_x_46712:
[----:B------:R-:W-:Y:S05]  /*74b0*/  BSYNC B6 ;  /* 0x0000000000067941 */ /* 0x000fea0003800000 */
.L_x_46711:
[----:B------:R-:W-:-:S13]  /*74c0*/  ISETP.GE.AND P0, PT, R25, R16, PT ;  /* 0x000000101900720c */ /* 0x000fda0003f06270 */
[----:B------:R-:W-:Y:S05]  /*74d0*/  @P0 EXIT ;  /* 0x000000000000094d */ /* 0x000fea0003800000 */
[----:B01-3--:R-:W0:Y:S01]  /*74e0*/  LDC.64 R4, c[0x0][0x218] ;  /* 0x00008600ff047b82 */ /* 0x00be220000000a00 */
        /* <DEDUP_REMOVED lines=18> */
.L_x_46784:
[----:B-----5:R-:W-:Y:S01]  /*7610*/  STG.E.U8 desc[UR36][R2.64], R19 ;  /* 0x0000001302007986 */ /* 0x020fe2000c101124 */
[----:B------:R-:W-:Y:S05]  /*7620*/  EXIT ;  /* 0x000000000000794d */ /* 0x000fea0003800000 */
.L_x_46783:
        /* <DEDUP_REMOVED lines=10> */
.L_x_46787:
[----:B-----5:R-:W-:-:S05]  /*76d0*/  PRMT R5, R19, 0x9910, RZ ;  /* 0x0000991013057816 */ /* 0x020fca00000000ff */
[----:B------:R-:W-:Y:S01]  /*76e0*/  STG.E desc[UR36][R2.64], R5 ;  /* 0x0000000502007986 */ /* 0x000fe2000c101924 */
[----:B------:R-:W-:Y:S05]  /*76f0*/  EXIT ;  /* 0x000000000000794d */ /* 0x000fea0003800000 */
.L_x_46786:
[----:B-----5:R-:W-:Y:S01]  /*7700*/  STG.E.U16 desc[UR36][R2.64], R19 ;  /* 0x0000001302007986 */ /* 0x020fe2000c101524 */
[----:B------:R-:W-:Y:S05]  /*7710*/  EXIT ;  /* 0x000000000000794d */ /* 0x000fea0003800000 */
.L_x_46782:
        /* <DEDUP_REMOVED lines=9> */
.L_x_46789:
[----:B-----5:R-:W0:Y:S02]  /*77b0*/  I2F.S16 R0, R19 ;  /* 0x0000001300007306 */ /* 0x020e240000101400 */
[----:B0-----:R-:W-:-:S05]  /*77c0*/  F2FP.F16.F32.PACK_AB R0, RZ, R0 ;  /* 0x00000000ff00723e */ /* 0x001fca00000000ff */
[----:B------:R-:W-:Y:S01]  /*77d0*/  STG.E.U16 desc[UR36][R2.64], R0 ;  /* 0x0000000002007986 */ /* 0x000fe2000c101524 */
[----:B------:R-:W-:Y:S05]  /*77e0*/  EXIT ;  /* 0x000000000000794d */ /* 0x000fea0003800000 */
.L_x_46788:
        /* <DEDUP_REMOVED lines=10> */
.L_x_46791:
[----:B-----5:R-:W0:Y:S02]  /*7890*/  I2F.S16 R19, R19 ;  /* 0x0000001300137306 */ /* 0x020e240000101400 */
[----:B0-----:R-:W-:-:S04]  /*78a0*/  F2FP.F16.F32.PACK_AB R5, RZ, R19 ;  /* 0x00000013ff05723e */ /* 0x001fc800000000ff */
[----:B------:R-:W-:-:S05]  /*78b0*/  PRMT R5, R5, 0x5410, RZ ;  /* 0x0000541005057816 */ /* 0x000fca00000000ff */
[----:B------:R-:W-:Y:S01]  /*78c0*/  STG.E desc[UR36][R2.64], R5 ;  /* 0x0000000502007986 */ /* 0x000fe2000c101924 */
[----:B------:R-:W-:Y:S05]  /*78d0*/  EXIT ;  /* 0x000000000000794d */ /* 0x000fea0003800000 */
.L_x_46790:
[----:B-----5:R-:W0:Y:S02]  /*78e0*/  I2F.F64.S16 R4, R19 ;  /* 0x0000001300047312 */ /* 0x020e240000101c00 */
[----:B0-----:R-:W-:Y:S01]  /*78f0*/  STG.E.64 desc[UR36][R2.64], R4 ;  /* 0x0000000402007986 */ /* 0x001fe2000c101b24 */
[----:B------:R-:W-:Y:S05]  /*7900*/  EXIT ;  /* 0x000000000000794d */ /* 0x000fea0003800000 */
.L_x_46781:
        /* <DEDUP_REMOVED lines=13> */
.L_x_46794:
[----:B-----5:R-:W0:Y:S01]  /*79e0*/  I2F.F64.S16 R4, R19 ;  /* 0x0000001300047312 */ /* 0x020e220000101c00 */
[----:B------:R-:W-:-:S05]  /*79f0*/  CS2R R6, SRZ ;  /* 0x0000000000067805 */ /* 0x000fca000001ff00 */
[----:B0-----:R-:W-:Y:S01]  /*7a00*/  STG.E.128 desc[UR36][R2.64], R4 ;  /* 0x0000000402007986 */ /* 0x001fe2000c101d24 */
[----:B------:R-:W-:Y:S05]  /*7a10*/  EXIT ;  /* 0x000000000000794d */ /* 0x000fea0003800000 */
.L_x_46793:
        /* <DEDUP_REMOVED lines=21> */
.L_x_46798:
[----:B------:R-:W-:Y:S05]  /*7b70*/  BSYNC B0 ;  /* 0x0000000000007941 */ /* 0x000fea0003800000 */
.L_x_46797:
[----:B------:R-:W-:-:S05]  /*7b80*/  LOP3.LUT R5, R0, R5, RZ, 0xfc, !PT ;  /* 0x0000000500057212 */ /* 0x000fca00078efcff */
[----:B------:R-:W-:Y:S01]  /*7b90*/  STG.E.U8 desc[UR36][R2.64], R5 ;  /* 0x0000000502007986 */ /* 0x000fe2000c101124 */
[----:B------:R-:W-:Y:S05]  /*7ba0*/  EXIT ;  /* 0x000000000000794d */ /* 0x000fea0003800000 */
.L_x_46796:
        /* <DEDUP_REMOVED lines=13> */
.L_x_46800:
[----:B------:R-:W-:Y:S01]  /*7c80*/  IMAD.MOV.U32 R0, RZ, RZ, 0x7f ;  /* 0x0000007fff007424 */ /* 0x000fe200078e00ff */
[----:B------:R-:W-:-:S04]  /*7c90*/  ISETP.GT.U32.AND P0, PT, R4, 0x7f800000, PT ;  /* 0x7f8000000400780c */ /* 0x000fc80003f04070 */
[----:B------:R-:W-:-:S09]  /*7ca0*/  SEL R0, R0, 0x7c, P0 ;  /* 0x0000007c00007807 */ /* 0x000fd20000000000 */
.L_x_46801:
[----:B------:R-:W-:Y:S05]  /*7cb0*/  BSYNC B0 ;  /* 0x0000000000007941 */ /* 0x000fea0003800000 */
.L_x_46799:
[----:B------:R-:W-:-:S04]  /*7cc0*/  LOP3.LUT R4, R19, 0x80000000, RZ, 0xc0, !PT ;  /* 0x8000000013047812 */ /* 0x000fc800078ec0ff */
[----:B------:R-:W-:-:S04]  /*7cd0*/  SHF.R.U32.HI R5, RZ, 0x18, R4 ;  /* 0x00000018ff057819 */ /* 0x000fc80000011604 */
[----:B------:R-:W-:-:S05]  /*7ce0*/  LOP3.LUT R5, R0, R5, RZ, 0xfc, !PT ;  /* 0x0000000500057212 */ /* 0x000fca00078efcff */
[----:B------:R-:W-:Y:S01]  /*7cf0*/  STG.E.U8 desc[UR36][R2.64], R5 ;  /* 0x0000000502007986 */ /* 0x000fe2000c101124 */
[----:B------:R-:W-:Y:S05]  /*7d00*/  EXIT ;  /* 0x000000000000794d */ /* 0x000fea0003800000 */
.L_x_46795:
[----:B-----5:R-:W0:Y:S02]  /*7d10*/  I2F.S16 R0, R19 ;  /* 0x0000001300007306 */ /* 0x020e240000101400 */
[----:B0-----:R-:W-:-:S05]  /*7d20*/  F2FP.BF16.F32.PACK_AB R0, RZ, R0 ;  /* 0x00000000ff00723e */ /* 0x001fca00000010ff */
[----:B------:R-:W-:Y:S01]  /*7d30*/  STG.E.U16 desc[UR36][R2.64], R0 ;  /* 0x0000000002007986 */ /* 0x000fe2000c101524 */
[----:B------:R-:W-:Y:S05]  /*7d40*/  EXIT ;  /* 0x000000000000794d */ /* 0x000fea0003800000 */
.L_x_46792:
        /* <DEDUP_REMOVED lines=10> */
.L_x_46804:
        /* <DEDUP_REMOVED lines=17> */
.L_x_46807:
[----:B------:R-:W-:-:S04]  /*7f00*/  LOP3.LUT R0, R19, 0x80000000, RZ, 0xc0, !PT ;  /* 0x8000000013007812 */ /* 0x000fc800078ec0ff */
[----:B------:R-:W-:-:S04]  /*7f10*/  SHF.R.U32.HI R5, RZ, 0x18, R0 ;  /* 0x00000018ff057819 */ /* 0x000fc80000011600 */
[----:B------:R-:W-:-:S04]  /*7f20*/  LOP3.LUT R4, R4, R5, RZ, 0xfc, !PT ;  /* 0x0000000504047212 */ /* 0x000fc800078efcff */
[----:B------:R-:W-:-:S07]  /*7f30*/  PRMT R0, R4, 0x7610, R0 ;  /* 0x0000761004007816 */ /* 0x000fce0000000000 */
.L_x_46806:
[----:B------:R-:W-:Y:S05]  /*7f40*/  BSYNC B0 ;  /* 0x0000000000007941 */ /* 0x000fea0003800000 */
.L_x_46805:
[----:B------:R-:W-:Y:S01]  /*7f50*/  STG.E.U8 desc[UR36][R2.64], R0 ;  /* 0x0000000002007986 */ /* 0x000fe2000c101124 */
[----:B------:R-:W-:Y:S05]  /*7f60*/  EXIT ;  /* 0x000000000000794d */ /* 0x000fea0003800000 */
.L_x_46803:
        /* <DEDUP_REMOVED lines=17> */
.L_x_46810:
[----:B------:R-:W-:-:S04]  /*8080*/  LOP3.LUT R0, R19, 0x80000000, RZ, 0xc0, !PT ;  /* 0x8000000013007812 */ /* 0x000fc800078ec0ff */
[----:B------:R-:W-:-:S04]  /*8090*/  SHF.R.U32.HI R5, RZ, 0x18, R0 ;  /* 0x00000018ff057819 */ /* 0x000fc80000011600 */
[----:B------:R-:W-:-:S04]  /*80a0*/  LOP3.LUT R4, R4, R5, RZ, 0xfc, !PT ;  /* 0x0000000504047212 */ /* 0x000fc800078efcff */
[----:B------:R-:W-:-:S07]  /*80b0*/  PRMT R0, R4, 0x7610, R0 ;  /* 0x0000761004007816 */ /* 0x000fce0000000000 */
.L_x_46809:
[----:B------:R-:W-:Y:S05]  /*80c0*/  BSYNC B0 ;  /* 0x0000000000007941 */ /* 0x000fea0003800000 */
.L_x_46808:
[----:B------:R-:W-:Y:S01]  /*80d0*/  STG.E.U8 desc[UR36][R2.64], R0 ;  /* 0x0000000002007986 */ /* 0x000fe2000c101124 */
[----:B------:R-:W-:Y:S05]  /*80e0*/  EXIT ;  /* 0x000000000000794d */ /* 0x000fea0003800000 */
.L_x_46802:
        /* <DEDUP_REMOVED lines=22> */
.L_x_46785:
        /* <DEDUP_REMOVED lines=10> */
[----:B----4-:R-:W-:Y:S02]  /*82f0*/  IMAD.U32 R11, RZ, RZ, UR7 ;  /* 0x00000007ff0b7e24 */ /* 0x010fe4000f8e00ff */
[----:B------:R-:W-:Y:S02]  /*8300*/  IMAD.MOV.U32 R8, RZ, RZ, 0x65 ;  /* 0x00000065ff087424 */ /* 0x000fe400078e00ff */
[----:B------:R-:W-:Y:S02]  /*8310*/  IMAD.MOV.U32 R12, RZ, RZ, 0x1 ;  /* 0x00000001ff0c7424 */ /* 0x000fe400078e00ff */
[----:B0-----:R-:W-:-:S07]  /*8320*/  IMAD.MOV.U32 R13, RZ, RZ, RZ ;  /* 0x000000ffff0d7224 */ /* 0x001fce00078e00ff */
[----:B------:R-:W-:-:S07]  /*8330*/  LEPC R20, `(.L_x_46813) ;  /* 0x000000001014794e */ /* 0x000fce0000000000 */
[----:B-1---5:R-:W-:Y:S05]  /*8340*/  CALL.ABS.NOINC R2 ;  /* 0x0000000002007343 */ /* 0x022fea0003c00000 */
.L_x_46813:
[----:B------:R-:W-:Y:S05]  /*8350*/  EXIT ;  /* 0x000000000000794d */ /* 0x000fea0003800000 */
.L_x_46812:
[----:B-----5:R-:W-:-:S04]  /*8360*/  PRMT R4, R19, 0x9910, RZ ;  /* 0x0000991013047816 */ /* 0x020fc800000000ff */
[----:B------:R-:W-:-:S05]  /*8370*/  SHF.R.S32.HI R5, RZ, 0x1f, R4 ;  /* 0x0000001fff057819 */ /* 0x000fca0000011404 */
[----:B------:R-:W-:Y:S01]  /*8380*/  STG.E.64 desc[UR36][R2.64], R4 ;  /* 0x0000000402007986 */ /* 0x000fe2000c101b24 */
[----:B------:R-:W-:Y:S05]  /*8390*/  EXIT ;  /* 0x000000000000794d */ /* 0x000fea0003800000 */
.L_x_46811:
[----:B-----5:R-:W-:-:S05]  /*83a0*/  PRMT R5, R19, 0x9910, RZ ;  /* 0x0000991013057816 */ /* 0x020fca00000000ff */
[----:B------:R-:W-:Y:S01]  /*83b0*/  STG.E desc[UR36][R2.64], R5 ;  /* 0x0000000502007986 */ /* 0x000fe2000c101924 */
[----:B------:R-:W-:Y:S05]  /*83c0*/  EXIT ;  /* 0x000000000000794d */ /* 0x000fea0003800000 */
.L_x_46814:
        /* <DEDUP_REMOVED lines=11> */
.L_x_57578:


//--------------------- .text._ZN2at6native18elementwise_kernelILi128ELi4EZNS0_22gpu_kernel_impl_nocastINS0_13BUnaryFunctorIsssZZZNS0_21remainder_kernel_cudaERNS_18TensorIteratorBaseEENKUlvE_clEvENKUlvE3_clEvEUlssE_EEEEvS5_RKT_EUliE_EEviT1_ --------------------------
	.section	.text._ZN2at6native18elementwise_kernelILi128ELi4EZNS0_22gpu_kernel_impl_nocastINS0_13BUnaryFunctorIsssZZZNS0_21remainder_kernel_cudaERNS_18TensorIteratorBaseEENKUlvE_clEvENKUlvE3_clEvEUlssE_EEEEvS5_RKT_EUliE_EEviT1_,"ax",@progbits
	.align	128
        .global         _ZN2at6native18elementwise_kernelILi128ELi4EZNS0_22gpu_kernel_impl_nocastINS0_13BUnaryFunctorIsssZZZNS0_21remainder_kernel_cudaERNS_18TensorIteratorBaseEENKUlvE_clEvENKUlvE3_clEvEUlssE_EEEEvS5_RKT_EUliE_EEviT1_
        .type           _ZN2at6native18elementwise_kernelILi128ELi4EZNS0_22gpu_kernel_impl_nocastINS0_13BUnaryFunctorIsssZZZNS0_21remainder_kernel_cudaERNS_18TensorIteratorBaseEENKUlvE_clEvENKUlvE3_clEvEUlssE_EEEEvS5_RKT_EUliE_EEviT1_,@function
        .size           _ZN2at6native18elementwise_kernelILi128ELi4EZNS0_22gpu_kernel_impl_nocastINS0_13BUnaryFunctorIsssZZZNS0_21remainder_kernel_cudaERNS_18TensorIteratorBaseEENKUlvE_clEvENKUlvE3_clEvEUlssE_EEEEvS5_RKT_EUliE_EEviT1_,(.L_x_57579 - _ZN2at6native18elementwise_kernelILi128ELi4EZNS0_22gpu_kernel_impl_nocastINS0_13BUnaryFunctorIsssZZZNS0_21remainder_kernel_cudaERNS_18TensorIteratorBaseEENKUlvE_clEvENKUlvE3_clEvEUlssE_EEEEvS5_RKT_EUliE_EEviT1_)
        .other          _ZN2at6native18elementwise_kernelILi128ELi4EZNS0_22gpu_kernel_impl_nocastINS0_13BUnaryFunctorIsssZZZNS0_21remainder_kernel_cudaERNS_18TensorIteratorBaseEENKUlvE_clEvENKUlvE3_clEvEUlssE_EEEEvS5_RKT_EUliE_EEviT1_,@"STO_CUDA_ENTRY STV_DEFAULT"
_ZN2at6native18elementwise_kernelILi128ELi4EZNS0_22gpu_kernel_impl_nocastINS0_13BUnaryFunctorIsssZZZNS0_21remainder_kernel_cudaERNS_18TensorIteratorBaseEENKUlvE_clEvENKUlvE3_clEvEUlssE_EEEEvS5_RKT_EUliE_EEviT1_:
.text._ZN2at6native18elementwise_kernelILi128ELi4EZNS0_22gpu_kernel_impl_nocastINS0_13BUnaryFunctorIsssZZZNS0_21remainder_kernel_cudaERNS_18TensorIteratorBaseEENKUlvE_clEvENKUlvE3_clEvEUlssE_EEEEvS5_RKT_EUliE_EEviT1_:
[----:B------:R-:W-:Y:S01]  /*0000*/  LDC R1, c[0x0][0x28] ;  /* 0x00000a00ff017b82 */ /* 0x000fe20000000800 */
[----:B------:R-:W0:Y:S07]  /*0010*/  S2R R3, SR_CTAID.X ;  /* 0x0000000000037919 */ /* 0x000e2e0000002500 */
[----:B------:R-:W1:Y:S01]  /*0020*/  LDC.U16 R0, c[0x0][0x422] ;  /* 0x00010880ff007b82 */ /* 0x000e620000000400 */
        /* <DEDUP_REMOVED lines=310> */
.L_x_46817:
[----:B------:R-:W-:Y:S02]  /*1390*/  ULDC.64 UR8, c[0x0][0x418] ;  /* 0x0001060000087ab9 */ /* 0x000fe40000000a00 */
[----:B------:R-:W-:-:S04]  /*13a0*/  IADD3 R6, P0, R2, UR8, RZ ;  /* 0x0000000802067c10 */ /* 0x000fc8000ff1e0ff */
[----:B------:R-:W-:Y:S01]  /*13b0*/  IADD3.X R7, RZ, UR9, RZ, P0, !PT ;  /* 0x00000009ff077c10 */ /* 0x000fe200087fe4ff */
[----:B------:R-:W-:-:S04]  /*13c0*/  ULDC.64 UR8, c[0x0][0x410] ;  /* 0x0001040000087ab9 */ /* 0x000fc80000000a00 */
[----:B------:R0:W2:Y:S01]  /*13d0*/  LDG.E.S16 R6, desc[UR4][R6.64] ;  /* 0x0000000406067981 */ /* 0x0000a2000c1e1700 */
        /* <DEDUP_REMOVED lines=30> */
[----:B------:R-:W-:-:S03]  /*15c0*/  ISETP.EQ.OR P0, PT, R2, RZ, P0 ;  /* 0x000000ff0200720c */ /* 0x000fc60000702670 */
[----:B------:R-:W-:Y:S01]  /*15d0*/  IMAD.X R5, RZ, RZ, UR9, P1 ;  /* 0x00000009ff057e24 */ /* 0x000fe200088e06ff */
[----:B------:R-:W-:-:S04]  /*15e0*/  SEL R2, R0, RZ, !P0 ;  /* 0x000000ff00027207 */ /* 0x000fc80004000000 */
[----:B------:R-:W-:-:S05]  /*15f0*/  IADD3 R9, R9, R2, RZ ;  /* 0x0000000209097210 */ /* 0x000fca0007ffe0ff */
[----:B------:R0:W-:Y:S02]  /*1600*/  STG.E.U16 desc[UR4][R4.64], R9 ;  /* 0x0000000904007986 */ /* 0x0001e4000c101504 */
.L_x_46816:
[----:B------:R-:W-:Y:S05]  /*1610*/  BSYNC B0 ;  /* 0x0000000000007941 */ /* 0x000fea0003800000 */
.L_x_46815:
        /* <DEDUP_REMOVED lines=305> */
.L_x_46820:
        /* <DEDUP_REMOVED lines=9> */
[----:B------:R-:W1:Y:S01]  /*29c0*/  I2F.RP R2, R11 ;  /* 0x0000000b00027306 */ /* 0x000e620000209400 */
[----:B------:R-:W-:-:S02]  /*29d0*/  ISETP.NE.AND P2, PT, R4, RZ, PT ;  /* 0x000000ff0400720c */ /* 0x000fc40003f45270 */
[----:B------:R-:W-:-:S05]  /*29e0*/  IADD3 R13, RZ, -R13, RZ ;  /* 0x8000000dff0d7210 */ /* 0x000fca0007ffe0ff */
        /* <DEDUP_REMOVED lines=14> */
[----:B------:R-:W-:-:S04]  /*2ad0*/  @!P0 IADD3 R2, R2, -R11, RZ ;  /* 0x8000000b02028210 */ /* 0x000fc80007ffe0ff */
        /* <DEDUP_REMOVED lines=8> */
[----:B------:R-:W-:Y:S02]  /*2b60*/  ISETP.EQ.OR P0, PT, R4, RZ, P0 ;  /* 0x000000ff0400720c */ /* 0x000fe40000702670 */
[----:B------:R-:W-:Y:S02]  /*2b70*/  IADD3 R4, P1, R5, UR8, RZ ;  /* 0x0000000805047c10 */ /* 0x000fe4000ff3e0ff */
[----:B------:R-:W-:Y:S02]  /*2b80*/  SEL R7, R0, RZ, !P0 ;  /* 0x000000ff00077207 */ /* 0x000fe40004000000 */
[----:B------:R-:W-:Y:S02]  /*2b90*/  IADD3.X R5, RZ, UR9, RZ, P1, !PT ;  /* 0x00000009ff057c10 */ /* 0x000fe40008ffe4ff */
[----:B------:R-:W-:Y:S02]  /*2ba0*/  IADD3 R7, R2, R7, RZ ;  /* 0x0000000702077210 */ /* 0x000fe40007ffe0ff */
[----:B------:R-:W-:-:S03]  /*2bb0*/  ISETP.GE.AND P0, PT, R3, UR6, PT ;  /* 0x0000000603007c0c */ /* 0x000fc6000bf06270 */
[----:B------:R1:W-:Y:S10]  /*2bc0*/  STG.E.U16 desc[UR4][R4.64], R7 ;  /* 0x0000000704007986 */ /* 0x0003f4000c101504 */
[----:B------:R-:W-:Y:S05]  /*2bd0*/  @P0 BRA `(.L_x_46819) ;  /* 0x00000014005c0947 */ /* 0x000fea0003800000 */
[----:B-1----:R-:W0:Y:S01]  /*2be0*/  LDC R4, c[0x0][0x218] ;  /* 0x00008600ff047b82 */ /* 0x002e220000000800 */
[----:B------:R-:W-:Y:S01]  /*2bf0*/  HFMA2.MMA R5, -RZ, RZ, 0, 0 ;  /* 0x00000000ff057435 */ /* 0x000fe200000001ff */
[----:B------:R-:W-:Y:S01]  /*2c00*/  IMAD.MOV.U32 R2, RZ, RZ, RZ ;  /* 0x000000ffff027224 */ /* 0x000fe200078e00ff */
        /* <DEDUP_REMOVED lines=299> */
.L_x_46821:
[----:B------:R-:W-:Y:S02]  /*3ec0*/  ULDC.64 UR8, c[0x0][0x418] ;  /* 0x0001060000087ab9 */ /* 0x000fe40000000a00 */
[----:B------:R-:W-:-:S04]  /*3ed0*/  IADD3 R6, P0, R2, UR8, RZ ;  /* 0x0000000802067c10 */ /* 0x000fc8000ff1e0ff */
[----:B------:R-:W-:Y:S01]  /*3ee0*/  IADD3.X R7, RZ, UR9, RZ, P0, !PT ;  /* 0x00000009ff077c10 */ /* 0x000fe200087fe4ff */
[----:B------:R-:W-:-:S04]  /*3ef0*/  ULDC.64 UR8, c[0x0][0x410] ;  /* 0x0001040000087ab9 */ /* 0x000fc80000000a00 */
[----:B------:R0:W2:Y:S01]  /*3f00*/  LDG.E.S16 R6, desc[UR4][R6.64] ;  /* 0x0000000406067981 */ /* 0x0000a2000c1e1700 */
[----:B------:R-:W-:Y:S01]  /*3f10*/  PRMT R4, R0, 0x9910, RZ ;  /* 0x0000991000047816 */ /* 0x000fe200000000ff */
[----:B------:R-:W-:-:S03]  /*3f20*/  VIADD R3, R3, 0x80 ;  /* 0x0000008003037836 */ /* 0x000fc60000000000 */
[-C--:B------:R-:W-:Y:S02]  /*3f30*/  IABS R11, R4.reuse ;  /* 0x00000004000b7213 */ /* 0x080fe40000000000 */
[----:B------:R-:W-:Y:S02]  /*3f40*/  IABS R13, R4 ;  /* 0x00000004000d7213 */ /* 0x000fe40000000000 */
[----:B------:R-:W1:Y:S01]  /*3f50*/  I2F.RP R2, R11 ;  /* 0x0000000b00027306 */ /* 0x000e620000209400 */
[----:B------:R-:W-:Y:S02]  /*3f60*/  ISETP.NE.AND P2, PT, R4, RZ, PT ;  /* 0x000000ff0400720c */ /* 0x000fe40003f45270 */
[----:B------:R-:W-:-:S05]  /*3f70*/  IADD3 R13, RZ, -R13, RZ ;  /* 0x8000000dff0d7210 */ /* 0x000fca0007ffe0ff */
[----:B-1----:R-:W1:Y:S02]  /*3f80*/  MUFU.RCP R2, R2 ;  /* 0x0000000200027308 */ /* 0x002e640000001000 */
[----:B-1----:R-:W-:-:S06]  /*3f90*/  IADD3 R8, R2, 0xffffffe, RZ ;  /* 0x0ffffffe02087810 */ /* 0x002fcc0007ffe0ff */
[----:B------:R1:W3:Y:S02]  /*3fa0*/  F2I.FTZ.U32.TRUNC.NTZ R9, R8 ;  /* 0x0000000800097305 */ /* 0x0002e4000021f000 */
[----:B-1----:R-:W-:Y:S01]  /*3fb0*/  MOV R8, RZ ;  /* 0x000000ff00087202 */ /* 0x002fe20000000f00 */
[----:B---3--:R-:W-:-:S04]  /*3fc0*/  IMAD.MOV R10, RZ, RZ, -R9 ;  /* 0x000000ffff0a7224 */ /* 0x008fc800078e0a09 */
        /* <DEDUP_REMOVED lines=9> */
[----:B------:R-:W-:-:S05]  /*4060*/  @!P0 IMAD.IADD R2, R2, 0x1, -R11 ;  /* 0x0000000102028824 */ /* 0x000fca00078e0a0b */
[----:B------:R-:W-:-:S13]  /*4070*/  ISETP.GT.U32.AND P0, PT, R11, R2, PT ;  /* 0x000000020b00720c */ /* 0x000fda0003f04070 */
[----:B------:R-:W-:-:S04]  /*4080*/  @!P0 IADD3 R2, R2, -R11, RZ ;  /* 0x8000000b02028210 */ /* 0x000fc80007ffe0ff */
[----:B------:R-:W-:Y:S02]  /*4090*/  @!P1 IADD3 R2, -R2, RZ, RZ ;  /* 0x000000ff02029210 */ /* 0x000fe40007ffe1ff */
        /* <DEDUP_REMOVED lines=9> */
[----:B------:R-:W-:-:S05]  /*4130*/  IADD3 R7, R2, R7, RZ ;  /* 0x0000000702077210 */ /* 0x000fca0007ffe0ff */
[----:B------:R2:W-:Y:S02]  /*4140*/  STG.E.U16 desc[UR4][R4.64], R7 ;  /* 0x0000000704007986 */ /* 0x0005e4000c101504 */
.L_x_46819:
[----:B------:R-:W-:Y:S05]  /*4150*/  BSYNC B0 ;  /* 0x0000000000007941 */ /* 0x000fea0003800000 */
.L_x_46818:
        /* <DEDUP_REMOVED lines=291> */
[----:B------:R-:W-:Y:S02]  /*5390*/  ULDC.64 UR6, c[0x0][0x400] ;  /* 0x0001000000067ab9 */ /* 0x000fe40000000a00 */
[----:B------:R-:W-:Y:S01]  /*53a0*/  IADD3 R6, -R11, RZ, RZ ;  /* 0x000000ff0b067210 */ /* 0x000fe20007ffe1ff */
[----:B------:R-:W1:Y:S04]  /*53b0*/  @P0 LDC R3, c[0x0][0x33c] ;  /* 0x0000cf00ff030b82 */ /* 0x000e680000000800 */
[----:B------:R-:W-:-:S04]  /*53c0*/  IMAD R6, R6, UR8, R7 ;  /* 0x0000000806067c24 */ /* 0x000fc8000f8e0207 */
        /* <DEDUP_REMOVED lines=9> */
.L_x_46822:
[----:B------:R-:W-:Y:S02]  /*5460*/  ULDC.64 UR6, c[0x0][0x418] ;  /* 0x0001060000067ab9 */ /* 0x000fe40000000a00 */
[----:B------:R-:W-:-:S04]  /*5470*/  IADD3 R2, P0, R2, UR6, RZ ;  /* 0x0000000602027c10 */ /* 0x000fc8000ff1e0ff */
[----:B------:R-:W-:Y:S01]  /*5480*/  IADD3.X R3, RZ, UR7, RZ, P0, !PT ;  /* 0x00000007ff037c10 */ /* 0x000fe200087fe4ff */
[----:B------:R-:W-:-:S04]  /*5490*/  ULDC.64 UR6, c[0x0][0x410] ;  /* 0x0001040000067ab9 */ /* 0x000fc80000000a00 */
[----:B------:R0:W2:Y:S01]  /*54a0*/  LDG.E.S16 R2, desc[UR4][R2.64] ;  /* 0x0000000402027981 */ /* 0x0000a2000c1e1700 */
[----:B------:R-:W-:-:S04]  /*54b0*/  PRMT R8, R0, 0x9910, RZ ;  /* 0x0000991000087816 */ /* 0x000fc800000000ff */
        /* <DEDUP_REMOVED lines=14> */
[----:B------:R-:W-:-:S03]  /*55a0*/  ISETP.GE.AND P1, PT, R2, RZ, PT ;  /* 0x000000ff0200720c */ /* 0x000fc60003f26270 */
[----:B------:R-:W-:-:S04]  /*55b0*/  IMAD.HI.U32 R3, R3, R4, RZ ;  /* 0x0000000403037227 */ /* 0x000fc800078e00ff */
[----:B------:R-:W-:-:S05]  /*55c0*/  IMAD R3, R3, R7, R4 ;  /* 0x0000000703037224 */ /* 0x000fca00078e0204 */
[----:B------:R-:W-:-:S13]  /*55d0*/  ISETP.GT.U32.AND P0, PT, R10, R3, PT ;  /* 0x000000030a00720c */ /* 0x000fda0003f04070 */
[----:B------:R-:W-:-:S04]  /*55e0*/  @!P0 IADD3 R3, R3, -R10, RZ ;  /* 0x8000000a03038210 */ /* 0x000fc80007ffe0ff */
[----:B------:R-:W-:-:S13]  /*55f0*/  ISETP.GT.U32.AND P0, PT, R10, R3, PT ;  /* 0x000000030a00720c */ /* 0x000fda0003f04070 */
[----:B------:R-:W-:-:S05]  /*5600*/  @!P0 IMAD.IADD R3, R3, 0x1, -R10 ;  /* 0x0000000103038824 */ /* 0x000fca00078e0a0a */
[----:B------:R-:W-:-:S04]  /*5610*/  MOV R7, R3 ;  /* 0x0000000300077202 */ /* 0x000fc80000000f00 */
        /* <DEDUP_REMOVED lines=11> */
[----:B------:R-:W-:Y:S01]  /*56d0*/  STG.E.U16 desc[UR4][R2.64], R7 ;  /* 0x0000000702007986 */ /* 0x000fe2000c101504 */
[----:B------:R-:W-:Y:S05]  /*56e0*/  EXIT ;  /* 0x000000000000794d */ /* 0x000fea0003800000 */
.L_x_46823:
        /* <DEDUP_REMOVED lines=9> */
.L_x_57579:


//--------------------- .text._ZN2at6native27unrolled_elementwise_kernelINS0_13BUnaryFunctorIsssZZZNS0_21remainder_kernel_cudaERNS_18TensorIteratorBaseEENKUlvE_clEvENKUlvE3_clEvEUlssE_EESt5arrayIPcLm2EELi4E23TrivialOffsetCalculatorILi1EjESD_NS0_6memory15LoadWithoutCastENSE_16StoreWithoutCastEEEviT_T0_T2_T3_T4_T5_ --------------------------
	.section	.text._ZN2at6native27unrolled_elementwise_kernelINS0_13BUnaryFunctorIsssZZZNS0_21remainder_kernel_cudaERNS_18TensorIteratorBaseEENKUlvE_clEvENKUlvE3_clEvEUlssE_EESt5arrayIPcLm2EELi4E23TrivialOffsetCalculatorILi1EjESD_NS0_6memory15LoadWithoutCastENSE_16StoreWithoutCastEEEviT_T0_T2_T3_T4_T5_,"ax",@progbits
	.align	128
        .global         _ZN2at6native27unrolled_elementwise_kernelINS0_13BUnaryFunctorIsssZZZNS0_21remainder_kernel_cudaERNS_18TensorIteratorBaseEENKUlvE_clEvENKUlvE3_clEvEUlssE_EESt5arrayIPcLm2EELi4E23TrivialOffsetCalculatorILi1EjESD_NS0_6memory15LoadWithoutCastENSE_16StoreWithoutCastEEEviT_T0_T2_T3_T4_T5_
        .type           _ZN2at6native27unrolled_elementwise_kernelINS0_13BUnaryFunctorIsssZZZNS0_21remainder_kernel_cudaERNS_18TensorIteratorBaseEENKUlvE_clEvENKUlvE3_clEvEUlssE_EESt5arrayIPcLm2EELi4E23TrivialOffsetCalculatorILi1EjESD_NS0_6memory15LoadWithoutCastENSE_16StoreWithoutCastEEEviT_T0_T2_T3_T4_T5_,@function
        .size           _ZN2at6native27unrolled_elementwise_kernelINS0_13BUnaryFunctorIsssZZZNS0_21remainder_kernel_cudaERNS_18TensorIteratorBaseEENKUlvE_clEvENKUlvE3_clEvEUlssE_EESt5arrayIPcLm2EELi4E23TrivialOffsetCalculatorILi1EjESD_NS0_6memory15LoadWithoutCastENSE_16StoreWithoutCastEEEviT_T0_T2_T3_T4_T5_,(.L_x_57580 - _ZN2at6native27unrolled_elementwise_kernelINS0_13BUnaryFunctorIsssZZZNS0_21remainder_kernel_cudaERNS_18TensorIteratorBaseEENKUlvE_clEvENKUlvE3_clEvEUlssE_EESt5arrayIPcLm2EELi4E23TrivialOffsetCalculatorILi1EjESD_NS0_6memory15LoadWithoutCastENSE_16StoreWithoutCastEEEviT_T0_T2_T3_T4_T5_)
        .other          _ZN2at6native27unrolled_elementwise_kernelINS0_13BUnaryFunctorIsssZZZNS0_21remainder_kernel_cudaERNS_18TensorIteratorBaseEENKUlvE_clEvENKUlvE3_clEvEUlssE_EESt5arrayIPcLm2EELi4E23TrivialOffsetCalculatorILi1EjESD_NS0_6memory15LoadWithoutCastENSE_16StoreWithoutCastEEEviT_T0_T2_T3_T4_T5_,@"STO_CUDA_ENTRY STV_DEFAULT"
_ZN2at6native27unrolled_elementwise_kernelINS0_13BUnaryFunctorIsssZZZNS0_21remainder_kernel_cudaERNS_18TensorIteratorBaseEENKUlvE_clEvENKUlvE3_clEvEUlssE_EESt5arrayIPcLm2EELi4E23TrivialOffsetCalculatorILi1EjESD_NS0_6memory15LoadWithoutCastENSE_16StoreWithoutCastEEEviT_T0_T2_T3_T4_T5_:
.text._ZN2at6native27unrolled_elementwise_kernelINS0_13BUnaryFunctorIsssZZZNS0_21remainder_kernel_cudaERNS_18TensorIteratorBaseEENKUlvE_clEvENKUlvE3_clEvEUlssE_EESt5arrayIPcLm2EELi4E23TrivialOffsetCalculatorILi1EjESD_NS0_6memory15LoadWithoutCastENSE_16StoreWithoutCastEEEviT_T0_T2_T3_T4_T5_:
[----:B------:R-:W-:Y:S01]  /*0000*/  LDC R1, c[0x0][0x28] ;  /* 0x00000a00ff017b82 */ /* 0x000fe20000000800 */
[----:B------:R-:W0:Y:S07]  /*0010*/  S2R R4, SR_CTAID.X ;  /* 0x0000000000047919 */ /* 0x000e2e0000002500 */
[----:B------:R-:W0:Y:S01]  /*0020*/  LDC R5, c[0x0][0x210] ;  /* 0x00008400ff057b82 */ /* 0x000e220000000800 */
[----:B------:R-:W-:Y:S01]  /*0030*/  ULDC.64 UR4, c[0x0][0x208] ;  /* 0x0000820000047ab9 */ /* 0x000fe20000000a00 */
[----:B------:R-:W-:Y:S01]  /*0040*/  IMAD.MOV.U32 R22, RZ, RZ, RZ ;  /* 0x000000ffff167224 */ /* 0x000fe200078e00ff */
[----:B------:R-:W1:Y:S01]  /*0050*/  S2R R2, SR_TID.X ;  /* 0x0000000000027919 */ /* 0x000e620000002100 */
[----:B------:R-:W-:-:S02]  /*0060*/  IMAD.MOV.U32 R6, RZ, RZ, RZ ;  /* 0x000000ffff067224 */ /* 0x000fc400078e00ff */
[----:B0-----:R-:W-:Y:S02]  /*0070*/  IMAD R5, R4, -0x200, R5 ;  /* 0xfffffe0004057824 */ /* 0x001fe400078e0205 */
[----:B-1----:R-:W-:-:S03]  /*0080*/  IMAD.MOV.U32 R7, RZ, RZ, R2 ;  /* 0x000000ffff077224 */ /* 0x002fc600078e0002 */
[----:B------:R-:W-:Y:S01]  /*0090*/  ISETP.GE.AND P1, PT, R2, R5, PT ;  /* 0x000000050200720c */ /* 0x000fe20003f26270 */
[----:B------:R-:W-:-:S12]  /*00a0*/  IMAD.MOV.U32 R0, RZ, RZ, R2 ;  /* 0x000000ffff007224 */ /* 0x000fd800078e0002 */
[----:B------:R-:W-:Y:S01]  /*00b0*/  @!P1 VIADD R0, R7, 0x80 ;  /* 0x0000008007009836 */ /* 0x000fe20000000000 */
[----:B------:R-:W0:Y:S04]  /*00c0*/  @!P1 LDC.64 R14, c[0x0][0x220] ;  /* 0x00008800ff0e9b82 */ /* 0x000e280000000a00 */
[----:B------:R-:W-:Y:S01]  /*00d0*/  ISETP.GE.AND P0, PT, R0, R5, PT ;  /* 0x000000050000720c */ /* 0x000fe20003f06270 */
[----:B------:R-:W-:-:S03]  /*00e0*/  IMAD.MOV.U32 R10, RZ, RZ, RZ ;  /* 0x000000ffff0a7224 */ /* 0x000fc600078e00ff */
[----:B------:R-:W1:Y:S09]  /*00f0*/  @!P1 LDC.64 R12, c[0x0][0x218] ;  /* 0x00008600ff0c9b82 */ /* 0x000e720000000a00 */
[----:B------:R-:W2:Y:S01]  /*0100*/  @!P0 LDC.64 R16, c[0x0][0x220] ;  /* 0x00008800ff108b82 */ /* 0x000ea20000000a00 */
[----:B------:R-:W-:-:S02]  /*0110*/  @!P0 IMAD R3, R4, 0x200, R0 ;  /* 0x0000020004038824 */ /* 0x000fc400078e0200 */
[----:B------:R-:W-:-:S05]  /*0120*/  @!P0 VIADD R0, R0, 0x80 ;  /* 0x0000008000008836 */ /* 0x000fca0000000000 */
[----:B------:R-:W-:-:S13]  /*0130*/  ISETP.GE.AND P3, PT, R0, R5, PT ;  /* 0x000000050000720c */ /* 0x000fda0003f66270 */
[----:B------:R-:W-:Y:S01]  /*0140*/  @!P3 LEA R21, R4, R0, 0x9 ;  /* 0x000000000415b211 */ /* 0x000fe200078e48ff */
[----:B------:R-:W3:Y:S01]  /*0150*/  @!P3 LDC.64 R8, c[0x0][0x220] ;  /* 0x00008800ff08bb82 */ /* 0x000ee20000000a00 */
[----:B------:R-:W-:Y:S02]  /*0160*/  @!P3 VIADD R0, R0, 0x80 ;  /* 0x000000800000b836 */ /* 0x000fe40000000000 */
[----:B--2---:R-:W-:Y:S01]  /*0170*/  @!P0 IMAD.WIDE.U32 R16, R3, 0x2, R16 ;  /* 0x0000000203108825 */ /* 0x004fe200078e0010 */
[----:B------:R-:W-:Y:S02]  /*0180*/  @!P1 LEA R3, R4, R7, 0x9 ;  /* 0x0000000704039211 */ /* 0x000fe400078e48ff */
[----:B------:R-:W-:Y:S01]  /*0190*/  ISETP.GE.AND P2, PT, R0, R5, PT ;  /* 0x000000050000720c */ /* 0x000fe20003f46270 */
[----:B------:R-:W-:Y:S01]  /*01a0*/  VIADD R24, R7, 0x80 ;  /* 0x0000008007187836 */ /* 0x000fe20000000000 */
[----:B------:R2:W5:Y:S01]  /*01b0*/  @!P0 LDG.E.S16 R22, desc[UR4][R16.64] ;  /* 0x0000000410168981 */ /* 0x000562000c1e1700 */
[----:B0-----:R-:W-:-:S05]  /*01c0*/  @!P1 IMAD.WIDE.U32 R14, R3, 0x2, R14 ;  /* 0x00000002030e9825 */ /* 0x001fca00078e000e */
[----:B------:R-:W5:Y:S05]  /*01d0*/  @!P1 LDG.E.S16 R10, desc[UR4][R14.64] ;  /* 0x000000040e0a9981 */ /* 0x000f6a000c1e1700 */
[----:B------:R-:W0:Y:S01]  /*01e0*/  @!P2 LDC.64 R18, c[0x0][0x220] ;  /* 0x00008800ff12ab82 */ /* 0x000e220000000a00 */
[----:B------:R-:W-:Y:S02]  /*01f0*/  @!P2 IMAD R11, R4, 0x200, R0 ;  /* 0x00000200040ba824 */ /* 0x000fe400078e0200 */
[----:B------:R-:W-:Y:S02]  /*0200*/  IMAD.MOV.U32 R0, RZ, RZ, RZ ;  /* 0x000000ffff007224 */ /* 0x000fe400078e00ff */
[----:B---3--:R-:W-:-:S03]  /*0210*/  @!P3 IMAD.WIDE.U32 R20, R21, 0x2, R8 ;  /* 0x000000021514b825 */ /* 0x008fc600078e0008 */
[----:B------:R-:W3:Y:S01]  /*0220*/  LDC.U16 R8, c[0x0][0x216] ;  /* 0x00008580ff087b82 */ /* 0x000ee20000000400 */
[C---:B--2---:R-:W-:Y:S01]  /*0230*/  VIADD R16, R7.reuse, 0x100 ;  /* 0x0000010007107836 */ /* 0x044fe20000000000 */
[----:B------:R2:W5:Y:S01]  /*0240*/  @!P3 LDG.E.S16 R6, desc[UR4][R20.64] ;  /* 0x000000041406b981 */ /* 0x000562000c1e1700 */
[----:B------:R-:W-:Y:S01]  /*0250*/  @!P1 LEA R3, R4, R2, 0x9 ;  /* 0x0000000204039211 */ /* 0x000fe200078e48ff */
[----:B------:R-:W-:Y:S01]  /*0260*/  BSSY B0, `(.L_x_46824) ;  /* 0x0000029000007945 */ /* 0x000fe20003800000 */
[-C--:B------:R-:W-:Y:S01]  /*0270*/  ISETP.GE.AND P5, PT, R24, R5.reuse, PT ;  /* 0x000000051800720c */ /* 0x080fe20003fa6270 */
[----:B--2---:R-:W-:Y:S02]  /*0280*/  VIADD R20, R7, 0x180 ;  /* 0x0000018007147836 */ /* 0x004fe40000000000 */
[----:B------:R-:W-:Y:S02]  /*0290*/  @!P1 VIADD R7, R2, 0x80 ;  /* 0x0000008002079836 */ /* 0x000fe40000000000 */
[----:B0-----:R-:W-:Y:S01]  /*02a0*/  @!P2 IMAD.WIDE.U32 R18, R11, 0x2, R18 ;  /* 0x000000020b12a825 */ /* 0x001fe200078e0012 */
[----:B------:R-:W-:-:S02]  /*02b0*/  ISETP.GE.AND P3, PT, R20, R5, PT ;  /* 0x000000051400720c */ /* 0x000fc40003f66270 */
[-C--:B------:R-:W-:Y:S01]  /*02c0*/  ISETP.GE.AND P4, PT, R7, R5.reuse, PT ;  /* 0x000000050700720c */ /* 0x080fe20003f86270 */
[----:B-1----:R-:W-:Y:S01]  /*02d0*/  @!P1 IMAD.WIDE.U32 R2, R3, 0x2, R12 ;  /* 0x0000000203029825 */ /* 0x002fe200078e000c */
[----:B------:R0:W5:Y:S01]  /*02e0*/  @!P2 LDG.E.S16 R0, desc[UR4][R18.64] ;  /* 0x000000041200a981 */ /* 0x000162000c1e1700 */
[----:B------:R-:W-:Y:S02]  /*02f0*/  ISETP.GE.AND P2, PT, R16, R5, PT ;  /* 0x000000051000720c */ /* 0x000fe40003f46270 */
[----:B---3--:R-:W-:Y:S01]  /*0300*/  PRMT R9, R8, 0x9910, RZ ;  /* 0x0000991008097816 */ /* 0x008fe200000000ff */
[----:B------:R-:W-:Y:S10]  /*0310*/  @P1 BRA `(.L_x_46825) ;  /* 0x0000000000741947 */ /* 0x000ff40003800000 */
[-C--:B------:R-:W-:Y:S02]  /*0320*/  IABS R14, R9.reuse ;  /* 0x00000009000e7213 */ /* 0x080fe40000000000 */
[----:B------:R-:W-:Y:S02]  /*0330*/  IABS R17, R9 ;  /* 0x0000000900117213 */ /* 0x000fe40000000000 */
[----:B------:R-:W1:Y:S01]  /*0340*/  I2F.RP R11, R14 ;  /* 0x0000000e000b7306 */ /* 0x000e620000209400 */
[----:B-----5:R-:W-:-:S07]  /*0350*/  IABS R16, R10 ;  /* 0x0000000a00107213 */ /* 0x020fce0000000000 */
[----:B-1----:R-:W1:Y:S02]  /*0360*/  MUFU.RCP R11, R11 ;  /* 0x0000000b000b7308 */ /* 0x002e640000001000 */
[----:B-1----:R-:W-:Y:S02]  /*0370*/  VIADD R12, R11, 0xffffffe ;  /* 0x0ffffffe0b0c7836 */ /* 0x002fe40000000000 */
[----:B------:R-:W-:-:S04]  /*0380*/  IMAD.MOV R11, RZ, RZ, -R17 ;  /* 0x000000ffff0b7224 */ /* 0x000fc800078e0a11 */
[----:B------:R1:W2:Y:S02]  /*0390*/  F2I.FTZ.U32.TRUNC.NTZ R13, R12 ;  /* 0x0000000c000d7305 */ /* 0x0002a4000021f000 */
[----:B-1----:R-:W-:Y:S02]  /*03a0*/  IMAD.MOV.U32 R12, RZ, RZ, RZ ;  /* 0x000000ffff0c7224 */ /* 0x002fe400078e00ff */
[----:B--2---:R-:W-:-:S04]  /*03b0*/  IMAD.MOV R15, RZ, RZ, -R13 ;  /* 0x000000ffff0f7224 */ /* 0x004fc800078e0a0d */
        /* <DEDUP_REMOVED lines=19> */
.L_x_46825:
[----:B------:R-:W-:Y:S05]  /*04f0*/  BSYNC B0 ;  /* 0x0000000000007941 */ /* 0x000fea0003800000 */
.L_x_46824:
[----:B------:R-:W-:Y:S04]  /*0500*/  BSSY B0, `(.L_x_46826) ;  /* 0x0000021000007945 */ /* 0x000fe80003800000 */
[----:B------:R-:W-:Y:S05]  /*0510*/  @P5 BRA `(.L_x_46827) ;  /* 0x00000000007c5947 */ /* 0x000fea0003800000 */
[-C--:B------:R-:W-:Y:S02]  /*0520*/  IABS R15, R9.reuse ;  /* 0x00000009000f7213 */ /* 0x080fe40000000000 */
[----:B0-----:R-:W-:Y:S02]  /*0530*/  IABS R18, R9 ;  /* 0x0000000900127213 */ /* 0x001fe40000000000 */
[----:B-----5:R-:W0:Y:S01]  /*0540*/  I2F.RP R10, R15 ;  /* 0x0000000f000a7306 */ /* 0x020e220000209400 */
[----:B------:R-:W-:Y:S02]  /*0550*/  IABS R16, R22 ;  /* 0x0000001600107213 */ /* 0x000fe40000000000 */
[----:B------:R-:W-:Y:S01]  /*0560*/  IMAD.MOV R18, RZ, RZ, -R18 ;  /* 0x000000ffff127224 */ /* 0x000fe200078e0a12 */
[----:B------:R-:W-:Y:S02]  /*0570*/  ISETP.GE.AND P5, PT, R22, RZ, PT ;  /* 0x000000ff1600720c */ /* 0x000fe40003fa6270 */
[----:B------:R-:W-:-:S02]  /*0580*/  ISETP.NE.AND P6, PT, R9, RZ, PT ;  /* 0x000000ff0900720c */ /* 0x000fc40003fc5270 */
[----:B0-----:R-:W0:Y:S02]  /*0590*/  MUFU.RCP R10, R10 ;  /* 0x0000000a000a7308 */ /* 0x001e240000001000 */
[----:B0-----:R-:W-:-:S06]  /*05a0*/  VIADD R12, R10, 0xffffffe ;  /* 0x0ffffffe0a0c7836 */ /* 0x001fcc0000000000 */
[----:B------:R0:W1:Y:S02]  /*05b0*/  F2I.FTZ.U32.TRUNC.NTZ R13, R12 ;  /* 0x0000000c000d7305 */ /* 0x000064000021f000 */
[----:B0-----:R-:W-:Y:S01]  /*05c0*/  HFMA2.MMA R12, -RZ, RZ, 0, 0 ;  /* 0x00000000ff0c7435 */ /* 0x001fe200000001ff */
[----:B-1----:R-:W-:-:S04]  /*05d0*/  IMAD.MOV R14, RZ, RZ, -R13 ;  /* 0x000000ffff0e7224 */ /* 0x002fc800078e0a0d */
[----:B------:R-:W-:-:S05]  /*05e0*/  IMAD R17, R14, R15, RZ ;  /* 0x0000000f0e117224 */ /* 0x000fca00078e02ff */
        /* <DEDUP_REMOVED lines=16> */
[----:B------:R-:W-:-:S04]  /*06f0*/  SEL R13, R8, RZ, !P0 ;  /* 0x000000ff080d7207 */ /* 0x000fc80004000000 */
[----:B------:R-:W-:-:S07]  /*0700*/  IADD3 R10, R10, R13, RZ ;  /* 0x0000000d0a0a7210 */ /* 0x000fce0007ffe0ff */
.L_x_46827:
[----:B------:R-:W-:Y:S05]  /*0710*/  BSYNC B0 ;  /* 0x0000000000007941 */ /* 0x000fea0003800000 */
.L_x_46826:
[----:B------:R-:W-:Y:S04]  /*0720*/  BSSY B0, `(.L_x_46828) ;  /* 0x0000020000007945 */ /* 0x000fe80003800000 */
[----:B------:R-:W-:Y:S05]  /*0730*/  @P2 BRA `(.L_x_46829) ;  /* 0x0000000000782947 */ /* 0x000fea0003800000 */
[-C--:B------:R-:W-:Y:S02]  /*0740*/  IABS R15, R9.reuse ;  /* 0x00000009000f7213 */ /* 0x080fe40000000000 */
[----:B0----5:R-:W-:Y:S02]  /*0750*/  IABS R18, R6 ;  /* 0x0000000600127213 */ /* 0x021fe40000000000 */
        /* <DEDUP_REMOVED lines=28> */
.L_x_46829:
[----:B------:R-:W-:Y:S05]  /*0920*/  BSYNC B0 ;  /* 0x0000000000007941 */ /* 0x000fea0003800000 */
.L_x_46828:
        /* <DEDUP_REMOVED lines=32> */
.L_x_46831:
[----:B------:R-:W-:Y:S05]  /*0b30*/  BSYNC B0 ;  /* 0x0000000000007941 */ /* 0x000fea0003800000 */
.L_x_46830:
[----:B------:R1:W-:Y:S01]  /*0b40*/  @!P1 STG.E.U16 desc[UR4][R2.64], R11 ;  /* 0x0000000b02009986 */ /* 0x0003e2000c101504 */
[----:B------:R-:W-:Y:S04]  /*0b50*/  BSSY B0, `(.L_x_46832) ;  /* 0x000000c000007945 */ /* 0x000fe80003800000 */
[----:B------:R-:W-:Y:S05]  /*0b60*/  @P4 BRA `(.L_x_46833) ;  /* 0x0000000000284947 */ /* 0x000fea0003800000 */
[----:B------:R-:W2:Y:S01]  /*0b70*/  LDC.64 R8, c[0x0][0x218] ;  /* 0x00008600ff087b82 */ /* 0x000ea20000000a00 */
[----:B-1----:R-:W-:Y:S01]  /*0b80*/  IMAD R3, R4, 0x200, R7 ;  /* 0x0000020004037824 */ /* 0x002fe200078e0207 */
[----:B------:R-:W-:-:S04]  /*0b90*/  IADD3 R7, R7, 0x80, RZ ;  /* 0x0000008007077810 */ /* 0x000fc80007ffe0ff */
[----:B------:R-:W-:-:S13]  /*0ba0*/  ISETP.GE.AND P0, PT, R7, R5, PT ;  /* 0x000000050700720c */ /* 0x000fda0003f06270 */
[----:B------:R-:W-:Y:S02]  /*0bb0*/  @!P0 IMAD R11, R4, 0x200, R7 ;  /* 0x00000200040b8824 */ /* 0x000fe400078e0207 */
[----:B------:R-:W-:Y:S02]  /*0bc0*/  @!P0 VIADD R7, R7, 0x80 ;  /* 0x0000008007078836 */ /* 0x000fe40000000000 */
[----:B--2---:R-:W-:-:S04]  /*0bd0*/  IMAD.WIDE.U32 R2, R3, 0x2, R8 ;  /* 0x0000000203027825 */ /* 0x004fc800078e0008 */
[----:B------:R-:W-:Y:S01]  /*0be0*/  @!P0 IMAD.WIDE.U32 R8, R11, 0x2, R8 ;  /* 0x000000020b088825 */ /* 0x000fe200078e0008 */
[----:B-----5:R2:W-:Y:S04]  /*0bf0*/  STG.E.U16 desc[UR4][R2.64], R10 ;  /* 0x0000000a02007986 */ /* 0x0205e8000c101504 */
[----:B------:R2:W-:Y:S02]  /*0c00*/  @!P0 STG.E.U16 desc[UR4][R8.64], R6 ;  /* 0x0000000608008986 */ /* 0x0005e4000c101504 */
.L_x_46833:
[----:B------:R-:W-:Y:S05]  /*0c10*/  BSYNC B0 ;  /* 0x0000000000007941 */ /* 0x000fea0003800000 */
.L_x_46832:
[----:B------:R-:W-:-:S13]  /*0c20*/  ISETP.GE.AND P0, PT, R7, R5, PT ;  /* 0x000000050700720c */ /* 0x000fda0003f06270 */
[----:B------:R-:W-:Y:S05]  /*0c30*/  @P0 EXIT ;  /* 0x000000000000094d */ /* 0x000fea0003800000 */
[----:B-12---:R-:W1:Y:S01]  /*0c40*/  LDC.64 R2, c[0x0][0x218] ;  /* 0x00008600ff027b82 */ /* 0x006e620000000a00 */
[----:B------:R-:W-:-:S04]  /*0c50*/  IMAD R7, R4, 0x200, R7 ;  /* 0x0000020004077824 */ /* 0x000fc800078e0207 */
[----:B-1----:R-:W-:-:S05]  /*0c60*/  IMAD.WIDE.U32 R2, R7, 0x2, R2 ;  /* 0x0000000207027825 */ /* 0x002fca00078e0002 */
[----:B------:R-:W-:Y:S01]  /*0c70*/  STG.E.U16 desc[UR4][R2.64], R13 ;  /* 0x0000000d02007986 */ /* 0x000fe2000c101504 */
[----:B------:R-:W-:Y:S05]  /*0c80*/  EXIT ;  /* 0x000000000000794d */ /* 0x000fea0003800000 */
.L_x_46834:
        /* <DEDUP_REMOVED lines=15> */
.L_x_57580:


//--------------------- .text._ZN2at6native29vectorized_elementwise_kernelILi2ENS0_13BUnaryFunctorIsssZZZNS0_21remainder_kernel_cudaERNS_18TensorIteratorBaseEENKUlvE_clEvENKUlvE3_clEvEUlssE_EESt5arrayIPcLm2EEEEviT0_T1_ --------------------------
	.section	.text._ZN2at6native29vectorized_elementwise_kernelILi2ENS0_13BUnaryFunctorIsssZZZNS0_21remainder_kernel_cudaERNS_18TensorIteratorBaseEENKUlvE_clEvENKUlvE3_clEvEUlssE_EESt5arrayIPcLm2EEEEviT0_T1_,"ax",@progbits
	.align	128
        .global         _ZN2at6native29vectorized_elementwise_kernelILi2ENS0_13BUnaryFunctorIsssZZZNS0_21remainder_kernel_cudaERNS_18TensorIteratorBaseEENKUlvE_clEvENKUlvE3_clEvEUlssE_EESt5arrayIPcLm2EEEEviT0_T1_
        .type           _ZN2at6native29vectorized_elementwise_kernelILi2ENS0_13BUnaryFunctorIsssZZZNS0_21remainder_kernel_cudaERNS_18TensorIteratorBaseEENKUlvE_clEvENKUlvE3_clEvEUlssE_EESt5arrayIPcLm2EEEEviT0_T1_,@function
        .size           _ZN2at6native29vectorized_elementwise_kernelILi2ENS0_13BUnaryFunctorIsssZZZNS0_21remainder_kernel_cudaERNS_18TensorIteratorBaseEENKUlvE_clEvENKUlvE3_clEvEUlssE_EESt5arrayIPcLm2EEEEviT0_T1_,(.L_x_57581 - _ZN2at6native29vectorized_elementwise_kernelILi2ENS0_13BUnaryFunctorIsssZZZNS0_21remainder_kernel_cudaERNS_18TensorIteratorBaseEENKUlvE_clEvENKUlvE3_clEvEUlssE_EESt5arrayIPcLm2EEEEviT0_T1_)
        .other          _ZN2at6native29vectorized_elementwise_kernelILi2ENS0_13BUnaryFunctorIsssZZZNS0_21remainder_kernel_cudaERNS_18TensorIteratorBaseEENKUlvE_clEvENKUlvE3_clEvEUlssE_EESt5arrayIPcLm2EEEEviT0_T1_,@"STO_CUDA_ENTRY STV_DEFAULT"
_ZN2at6native29vectorized_elementwise_kernelILi2ENS0_13BUnaryFunctorIsssZZZNS0_21remainder_kernel_cudaERNS_18TensorIteratorBaseEENKUlvE_clEvENKUlvE3_clEvEUlssE_EESt5arrayIPcLm2EEEEviT0_T1_:
.text._ZN2at6native29vectorized_elementwise_kernelILi2ENS0_13BUnaryFunctorIsssZZZNS0_21remainder_kernel_cudaERNS_18TensorIteratorBaseEENKUlvE_clEvENKUlvE3_clEvEUlssE_EESt5arrayIPcLm2EEEEviT0_T1_:
        /* <DEDUP_REMOVED lines=14> */
[----:B------:R-:W3:Y:S04]  /*00e0*/  LDG.E R8, desc[UR4][R12.64+0x200] ;  /* 0x000200040c087981 */ /* 0x000ee8000c1e1900 */
[----:B------:R-:W4:Y:S04]  /*00f0*/  LDG.E R10, desc[UR4][R12.64+0x400] ;  /* 0x000400040c0a7981 */ /* 0x000f28000c1e1900 */
[----:B------:R0:W5:Y:S01]  /*0100*/  LDG.E R11, desc[UR4][R12.64+0x600] ;  /* 0x000600040c0b7981 */ /* 0x000162000c1e1900 */
[----:B-1----:R-:W-:-:S04]  /*0110*/  PRMT R4, R7, 0x9910, RZ ;  /* 0x0000991007047816 */ /* 0x002fc800000000ff */
[-C--:B------:R-:W-:Y:S02]  /*0120*/  IABS R6, R4.reuse ;  /* 0x0000000400067213 */ /* 0x080fe40000000000 */
[----:B------:R-:W-:Y:S02]  /*0130*/  ISETP.NE.AND P2, PT, R4, RZ, PT ;  /* 0x000000ff0400720c */ /* 0x000fe40003f45270 */
[----:B------:R-:W1:Y:S01]  /*0140*/  I2F.RP R14, R6 ;  /* 0x00000006000e7306 */ /* 0x000e620000209400 */
[-C--:B0-----:R-:W-:Y:S02]  /*0150*/  IABS R12, R4.reuse ;  /* 0x00000004000c7213 */ /* 0x081fe40000000000 */
[----:B------:R-:W-:-:S05]  /*0160*/  LOP3.LUT R4, RZ, R4, RZ, 0x33, !PT ;  /* 0x00000004ff047212 */ /* 0x000fca00078e33ff */
[----:B-1----:R-:W0:Y:S02]  /*0170*/  MUFU.RCP R14, R14 ;  /* 0x0000000e000e7308 */ /* 0x002e240000001000 */
[----:B0-----:R-:W-:-:S06]  /*0180*/  VIADD R2, R14, 0xffffffe ;  /* 0x0ffffffe0e027836 */ /* 0x001fcc0000000000 */
[----:B------:R0:W1:Y:S02]  /*0190*/  F2I.FTZ.U32.TRUNC.NTZ R3, R2 ;  /* 0x0000000200037305 */ /* 0x000064000021f000 */
[----:B0-----:R-:W-:Y:S02]  /*01a0*/  IMAD.MOV.U32 R2, RZ, RZ, RZ ;  /* 0x000000ffff027224 */ /* 0x001fe400078e00ff */
[----:B-1----:R-:W-:-:S04]  /*01b0*/  IMAD.MOV R16, RZ, RZ, -R3 ;  /* 0x000000ffff107224 */ /* 0x002fc800078e0a03 */
[----:B------:R-:W-:-:S04]  /*01c0*/  IMAD.MOV.U32 R13, RZ, RZ, R16 ;  /* 0x000000ffff0d7224 */ /* 0x000fc800078e0010 */
[----:B------:R-:W-:-:S04]  /*01d0*/  IMAD R13, R13, R6, RZ ;  /* 0x000000060d0d7224 */ /* 0x000fc800078e02ff */
[----:B------:R-:W-:-:S04]  /*01e0*/  IMAD.HI.U32 R3, R3, R13, R2 ;  /* 0x0000000d03037227 */ /* 0x000fc800078e0002 */
[----:B------:R-:W-:Y:S01]  /*01f0*/  IMAD.MOV R2, RZ, RZ, -R12 ;  /* 0x000000ffff027224 */ /* 0x000fe200078e0a0c */
[C---:B--2---:R-:W-:Y:S02]  /*0200*/  PRMT R9, R15.reuse, 0x9910, RZ ;  /* 0x000099100f097816 */ /* 0x044fe400000000ff */
[----:B------:R-:W-:Y:S02]  /*0210*/  PRMT R15, R15, 0xbb32, RZ ;  /* 0x0000bb320f0f7816 */ /* 0x000fe400000000ff */
[----:B------:R-:W-:Y:S02]  /*0220*/  IABS R14, R9 ;  /* 0x00000009000e7213 */ /* 0x000fe40000000000 */
[----:B---3--:R-:W-:Y:S01]  /*0230*/  PRMT R17, R8, 0xbb32, RZ ;  /* 0x0000bb3208117816 */ /* 0x008fe200000000ff */
[----:B------:R-:W-:Y:S02]  /*0240*/  IMAD.MOV.U32 R12, RZ, RZ, R15 ;  /* 0x000000ffff0c7224 */ /* 0x000fe400078e000f */
[----:B------:R-:W-:Y:S01]  /*0250*/  IMAD.HI.U32 R13, R3, R14, RZ ;  /* 0x0000000e030d7227 */ /* 0x000fe200078e00ff */
[----:B------:R-:W-:-:S02]  /*0260*/  IABS R20, R17 ;  /* 0x0000001100147213 */ /* 0x000fc40000000000 */
[----:B------:R-:W-:Y:S01]  /*0270*/  IABS R16, R12 ;  /* 0x0000000c00107213 */ /* 0x000fe20000000000 */
[----:B------:R-:W-:-:S04]  /*0280*/  IMAD R13, R13, R2, R14 ;  /* 0x000000020d0d7224 */ /* 0x000fc800078e020e */
[----:B------:R-:W-:Y:S01]  /*0290*/  IMAD.HI.U32 R15, R3, R16, RZ ;  /* 0x00000010030f7227 */ /* 0x000fe200078e00ff */
[----:B------:R-:W-:-:S03]  /*02a0*/  ISETP.GT.U32.AND P0, PT, R6, R13, PT ;  /* 0x0000000d0600720c */ /* 0x000fc60003f04070 */
[----:B------:R-:W-:Y:S01]  /*02b0*/  IMAD R15, R15, R2, R16 ;  /* 0x000000020f0f7224 */ /* 0x000fe200078e0210 */
[----:B------:R-:W-:-:S04]  /*02c0*/  PRMT R16, R8, 0x9910, RZ ;  /* 0x0000991008107816 */ /* 0x000fc800000000ff */
[----:B------:R-:W-:Y:S02]  /*02d0*/  ISETP.GT.U32.AND P1, PT, R6, R15, PT ;  /* 0x0000000f0600720c */ /* 0x000fe40003f24070 */
[----:B------:R-:W-:Y:S02]  /*02e0*/  IABS R18, R16 ;  /* 0x0000001000127213 */ /* 0x000fe40000000000 */
[----:B------:R-:W-:Y:S01]  /*02f0*/  ISETP.GE.AND P5, PT, R16, RZ, PT ;  /* 0x000000ff1000720c */ /* 0x000fe20003fa6270 */
[----:B------:R-:W-:Y:S01]  /*0300*/  @!P0 IMAD.IADD R13, R13, 0x1, -R6 ;  /* 0x000000010d0d8824 */ /* 0x000fe200078e0a06 */
[----:B-----5:R-:W-:-:S04]  /*0310*/  PRMT R16, R11, 0xbb32, RZ ;  /* 0x0000bb320b107816 */ /* 0x020fc800000000ff */
[----:B------:R-:W-:-:S03]  /*0320*/  ISETP.GT.U32.AND P0, PT, R6, R13, PT ;  /* 0x0000000d0600720c */ /* 0x000fc60003f04070 */
[----:B------:R-:W-:Y:S01]  /*0330*/  @!P1 IMAD.IADD R15, R15, 0x1, -R6 ;  /* 0x000000010f0f9824 */ /* 0x000fe200078e0a06 */
[----:B------:R-:W-:-:S04]  /*0340*/  ISETP.GE.AND P1, PT, R9, RZ, PT ;  /* 0x000000ff0900720c */ /* 0x000fc80003f26270 */
[----:B------:R-:W-:-:S05]  /*0350*/  ISETP.GT.U32.AND P3, PT, R6, R15, PT ;  /* 0x0000000f0600720c */ /* 0x000fca0003f64070 */
[----:B------:R-:W-:Y:S01]  /*0360*/  @!P0 IMAD.IADD R13, R13, 0x1, -R6 ;  /* 0x000000010d0d8824 */ /* 0x000fe200078e0a06 */
[----:B------:R-:W-:-:S03]  /*0370*/  ISETP.GE.AND P0, PT, R12, RZ, PT ;  /* 0x000000ff0c00720c */ /* 0x000fc60003f06270 */
[----:B------:R-:W-:-:S04]  /*0380*/  @!P1 IMAD.MOV R13, RZ, RZ, -R13 ;  /* 0x000000ffff0d9224 */ /* 0x000fc800078e0a0d */
[----:B------:R-:W-:Y:S01]  /*0390*/  @!P3 IMAD.IADD R15, R15, 0x1, -R6 ;  /* 0x000000010f0fb824 */ /* 0x000fe200078e0a06 */
[----:B------:R-:W-:Y:S01]  /*03a0*/  SEL R14, R4, R13, !P2 ;  /* 0x0000000d040e7207 */ /* 0x000fe20005000000 */
[----:B------:R-:W-:-:S03]  /*03b0*/  IMAD.HI.U32 R13, R3, R20, RZ ;  /* 0x00000014030d7227 */ /* 0x000fc600078e00ff */
[----:B------:R-:W-:Y:S01]  /*03c0*/  LOP3.LUT R8, R7, R14, RZ, 0x3c, !PT ;  /* 0x0000000e07087212 */ /* 0x000fe200078e3cff */
[----:B------:R-:W-:Y:S02]  /*03d0*/  @!P0 IMAD.MOV R15, RZ, RZ, -R15 ;  /* 0x000000ffff0f8224 */ /* 0x000fe400078e0a0f */
[----:B------:R-:W-:Y:S01]  /*03e0*/  IMAD R13, R13, R2, R20 ;  /* 0x000000020d0d7224 */ /* 0x000fe200078e0214 */
[----:B------:R-:W-:Y:S02]  /*03f0*/  PRMT R9, R8, 0x9910, RZ ;  /* 0x0000991008097816 */ /* 0x000fe400000000ff */
[----:B------:R-:W-:Y:S01]  /*0400*/  SEL R12, R4, R15, !P2 ;  /* 0x0000000f040c7207 */ /* 0x000fe20005000000 */
[----:B------:R-:W-:Y:S01]  /*0410*/  IMAD.HI.U32 R15, R3, R18, RZ ;  /* 0x00000012030f7227 */ /* 0x000fe200078e00ff */
[----:B------:R-:W-:Y:S02]  /*0420*/  ISETP.GT.U32.AND P4, PT, R6, R13, PT ;  /* 0x0000000d0600720c */ /* 0x000fe40003f84070 */
[----:B------:R-:W-:Y:S01]  /*0430*/  LOP3.LUT R8, R7, R12, RZ, 0x3c, !PT ;  /* 0x0000000c07087212 */ /* 0x000fe200078e3cff */
[----:B------:R-:W-:Y:S01]  /*0440*/  IMAD R15, R15, R2, R18 ;  /* 0x000000020f0f7224 */ /* 0x000fe200078e0212 */
[----:B------:R-:W-:-:S02]  /*0450*/  ISETP.GT.AND P0, PT, R9, -0x1, PT ;  /* 0xffffffff0900780c */ /* 0x000fc40003f04270 */
[----:B------:R-:W-:Y:S02]  /*0460*/  PRMT R9, R8, 0x9910, RZ ;  /* 0x0000991008097816 */ /* 0x000fe400000000ff */
[----:B------:R-:W-:Y:S02]  /*0470*/  ISETP.GT.U32.AND P3, PT, R6, R15, PT ;  /* 0x0000000f0600720c */ /* 0x000fe40003f64070 */
[----:B------:R-:W-:Y:S02]  /*0480*/  ISETP.GT.AND P1, PT, R9, -0x1, PT ;  /* 0xffffffff0900780c */ /* 0x000fe40003f24270 */
[----:B------:R-:W-:Y:S01]  /*0490*/  PRMT R8, R14, 0x9910, RZ ;  /* 0x000099100e087816 */ /* 0x000fe200000000ff */
[----:B------:R-:W-:Y:S01]  /*04a0*/  @!P4 IMAD.IADD R13, R13, 0x1, -R6 ;  /* 0x000000010d0dc824 */ /* 0x000fe200078e0a06 */
[----:B------:R-:W-:Y:S02]  /*04b0*/  PRMT R9, R12, 0x9910, RZ ;  /* 0x000099100c097816 */ /* 0x000fe400000000ff */
[----:B------:R-:W-:-:S02]  /*04c0*/  ISETP.EQ.OR P0, PT, R8, RZ, P0 ;  /* 0x000000ff0800720c */ /* 0x000fc40000702670 */
[----:B------:R-:W-:Y:S01]  /*04d0*/  ISETP.GT.U32.AND P4, PT, R6, R13, PT ;  /* 0x0000000d0600720c */ /* 0x000fe20003f84070 */
[----:B------:R-:W-:Y:S01]  /*04e0*/  IMAD.MOV.U32 R8, RZ, RZ, R9 ;  /* 0x000000ffff087224 */ /* 0x000fe200078e0009 */
[----:B----4-:R-:W-:Y:S01]  /*04f0*/  PRMT R9, R10, 0x9910, RZ ;  /* 0x000099100a097816 */ /* 0x010fe200000000ff */
[----:B------:R-:W-:Y:S01]  /*0500*/  @!P3 IMAD.IADD R15, R15, 0x1, -R6 ;  /* 0x000000010f0fb824 */ /* 0x000fe200078e0a06 */
[----:B------:R-:W-:Y:S02]  /*0510*/  SEL R19, R7, RZ, !P0 ;  /* 0x000000ff07137207 */ /* 0x000fe40004000000 */
[----:B------:R-:W-:Y:S02]  /*0520*/  IABS R18, R9 ;  /* 0x0000000900127213 */ /* 0x000fe40000000000 */
[----:B------:R-:W-:Y:S02]  /*0530*/  ISETP.GT.U32.AND P3, PT, R6, R15, PT ;  /* 0x0000000f0600720c */ /* 0x000fe40003f64070 */
[----:B------:R-:W-:-:S02]  /*0540*/  PRMT R10, R10, 0xbb32, RZ ;  /* 0x0000bb320a0a7816 */ /* 0x000fc400000000ff */
[----:B------:R-:W-:Y:S01]  /*0550*/  ISETP.EQ.OR P0, PT, R8, RZ, P1 ;  /* 0x000000ff0800720c */ /* 0x000fe20000f02670 */
[----:B------:R-:W-:Y:S01]  /*0560*/  IMAD.IADD R8, R14, 0x1, R19 ;  /* 0x000000010e087824 */ /* 0x000fe200078e0213 */
[----:B------:R-:W-:Y:S01]  /*0570*/  ISETP.GE.AND P1, PT, R17, RZ, PT ;  /* 0x000000ff1100720c */ /* 0x000fe20003f26270 */
[----:B------:R-:W-:Y:S01]  /*0580*/  @!P4 IMAD.IADD R13, R13, 0x1, -R6 ;  /* 0x000000010d0dc824 */ /* 0x000fe200078e0a06 */
[----:B------:R-:W-:Y:S01]  /*0590*/  PRMT R14, R11, 0x9910, RZ ;  /* 0x000099100b0e7816 */ /* 0x000fe200000000ff */
[----:B------:R-:W-:Y:S01]  /*05a0*/  IMAD.HI.U32 R11, R3, R18, RZ ;  /* 0x00000012030b7227 */ /* 0x000fe200078e00ff */
[----:B------:R-:W-:Y:S02]  /*05b0*/  IABS R17, R10 ;  /* 0x0000000a00117213 */ /* 0x000fe40000000000 */
[----:B------:R-:W-:Y:S01]  /*05c0*/  IABS R20, R14 ;  /* 0x0000000e00147213 */ /* 0x000fe20000000000 */
[----:B------:R-:W-:Y:S01]  /*05d0*/  IMAD R11, R11, R2, R18 ;  /* 0x000000020b0b7224 */ /* 0x000fe200078e0212 */
[----:B------:R-:W-:Y:S01]  /*05e0*/  IABS R19, R16 ;  /* 0x0000001000137213 */ /* 0x000fe20000000000 */
[----:B------:R-:W-:-:S02]  /*05f0*/  @!P3 IMAD.IADD R15, R15, 0x1, -R6 ;  /* 0x000000010f0fb824 */ /* 0x000fc400078e0a06 */
[----:B------:R-:W-:Y:S01]  /*0600*/  IMAD.MOV.U32 R18, RZ, RZ, R17 ;  /* 0x000000ffff127224 */ /* 0x000fe200078e0011 */
[----:B------:R-:W-:Y:S01]  /*0610*/  ISETP.GT.U32.AND P3, PT, R6, R11, PT ;  /* 0x0000000b0600720c */ /* 0x000fe20003f64070 */
[----:B------:R-:W-:Y:S02]  /*0620*/  IMAD.MOV.U32 R17, RZ, RZ, R15 ;  /* 0x000000ffff117224 */ /* 0x000fe400078e000f */
[----:B------:R-:W-:-:S04]  /*0630*/  IMAD.HI.U32 R15, R3, R18, RZ ;  /* 0x00000012030f7227 */ /* 0x000fc800078e00ff */
[----:B------:R-:W-:Y:S02]  /*0640*/  IMAD.MOV.U32 R21, RZ, RZ, R13 ;  /* 0x000000ffff157224 */ /* 0x000fe400078e000d */
[----:B------:R-:W-:Y:S02]  /*0650*/  IMAD R15, R15, R2, R18 ;  /* 0x000000020f0f7224 */ /* 0x000fe400078e0212 */
[----:B------:R-:W-:-:S03]  /*0660*/  IMAD.HI.U32 R13, R3, R20, RZ ;  /* 0x00000014030d7227 */ /* 0x000fc600078e00ff */
[----:B------:R-:W-:Y:S01]  /*0670*/  ISETP.GT.U32.AND P4, PT, R6, R15, PT ;  /* 0x0000000f0600720c */ /* 0x000fe20003f84070 */
[----:B------:R-:W-:Y:S02]  /*0680*/  @!P1 IMAD.MOV R21, RZ, RZ, -R21 ;  /* 0x000000ffff159224 */ /* 0x000fe400078e0a15 */
[----:B------:R-:W-:Y:S02]  /*0690*/  @!P5 IMAD.MOV R17, RZ, RZ, -R17 ;  /* 0x000000ffff11d224 */ /* 0x000fe400078e0a11 */
[----:B------:R-:W-:Y:S01]  /*06a0*/  IMAD R13, R13, R2, R20 ;  /* 0x000000020d0d7224 */ /* 0x000fe200078e0214 */
[C---:B------:R-:W-:Y:S01]  /*06b0*/  SEL R20, R4.reuse, R21, !P2 ;  /* 0x0000001504147207 */ /* 0x040fe20005000000 */
[----:B------:R-:W-:Y:S01]  /*06c0*/  IMAD.HI.U32 R22, R3, R19, RZ ;  /* 0x0000001303167227 */ /* 0x000fe200078e00ff */
[----:B------:R-:W-:Y:S02]  /*06d0*/  SEL R18, R4, R17, !P2 ;  /* 0x0000001104127207 */ /* 0x000fe40005000000 */
[C---:B------:R-:W-:Y:S01]  /*06e0*/  LOP3.LUT R17, R7.reuse, R20, RZ, 0x3c, !PT ;  /* 0x0000001407117212 */ /* 0x040fe200078e3cff */
[----:B------:R-:W-:Y:S01]  /*06f0*/  IMAD R19, R22, R2, R19 ;  /* 0x0000000216137224 */ /* 0x000fe200078e0213 */
[----:B------:R-:W-:Y:S01]  /*0700*/  LOP3.LUT R3, R7, R18, RZ, 0x3c, !PT ;  /* 0x0000001207037212 */ /* 0x000fe200078e3cff */
[--C-:B------:R-:W-:Y:S01]  /*0710*/  @!P3 IMAD.IADD R11, R11, 0x1, -R6.reuse ;  /* 0x000000010b0bb824 */ /* 0x100fe200078e0a06 */
[----:B------:R-:W-:Y:S01]  /*0720*/  SEL R21, R7, RZ, !P0 ;  /* 0x000000ff07157207 */ /* 0x000fe20004000000 */
[----:B------:R-:W-:Y:S01]  /*0730*/  @!P4 IMAD.IADD R15, R15, 0x1, -R6 ;  /* 0x000000010f0fc824 */ /* 0x000fe200078e0a06 */
[----:B------:R-:W-:-:S02]  /*0740*/  PRMT R22, R17, 0x9910, RZ ;  /* 0x0000991011167816 */ /* 0x000fc400000000ff */
[----:B------:R-:W-:Y:S01]  /*0750*/  ISETP.GT.U32.AND P5, PT, R6, R13, PT ;  /* 0x0000000d0600720c */ /* 0x000fe20003fa4070 */
[----:B------:R-:W-:Y:S01]  /*0760*/  IMAD.IADD R17, R12, 0x1, R21 ;  /* 0x000000010c117824 */ /* 0x000fe200078e0215 */
[----:B------:R-:W-:Y:S01]  /*0770*/  PRMT R3, R3, 0x9910, RZ ;  /* 0x0000991003037816 */ /* 0x000fe200000000ff */
[----:B------:R-:W-:Y:S01]  /*0780*/  IMAD.MOV.U32 R12, RZ, RZ, R22 ;  /* 0x000000ffff0c7224 */ /* 0x000fe200078e0016 */
[C---:B------:R-:W-:Y:S02]  /*0790*/  ISETP.GT.U32.AND P6, PT, R6.reuse, R19, PT ;  /* 0x000000130600720c */ /* 0x040fe40003fc4070 */
[C---:B------:R-:W-:Y:S01]  /*07a0*/  ISETP.GT.U32.AND P3, PT, R6.reuse, R11, PT ;  /* 0x0000000b0600720c */ /* 0x040fe20003f64070 */
[----:B------:R-:W-:Y:S01]  /*07b0*/  IMAD.MOV.U32 R2, RZ, RZ, R3 ;  /* 0x000000ffff027224 */ /* 0x000fe200078e0003 */
[----:B------:R-:W-:Y:S02]  /*07c0*/  ISETP.GT.U32.AND P4, PT, R6, R15, PT ;  /* 0x0000000f0600720c */ /* 0x000fe40003f84070 */
[----:B------:R-:W-:-:S02]  /*07d0*/  ISETP.GT.AND P0, PT, R12, -0x1, PT ;  /* 0xffffffff0c00780c */ /* 0x000fc40003f04270 */
[----:B------:R-:W-:Y:S01]  /*07e0*/  ISETP.GT.AND P1, PT, R2, -0x1, PT ;  /* 0xffffffff0200780c */ /* 0x000fe20003f24270 */
[--C-:B------:R-:W-:Y:S01]  /*07f0*/  @!P5 IMAD.IADD R13, R13, 0x1, -R6.reuse ;  /* 0x000000010d0dd824 */ /* 0x100fe200078e0a06 */
[----:B------:R-:W-:Y:S01]  /*0800*/  PRMT R12, R18, 0x9910, RZ ;  /* 0x00009910120c7816 */ /* 0x000fe200000000ff */
[----:B------:R-:W0:Y:S01]  /*0810*/  LDC.64 R2, c[0x0][0x218] ;  /* 0x00008600ff027b82 */ /* 0x000e220000000a00 */
[----:B------:R-:W-:Y:S01]  /*0820*/  PRMT R21, R20, 0x9910, RZ ;  /* 0x0000991014157816 */ /* 0x000fe200000000ff */
[--C-:B------:R-:W-:Y:S01]  /*0830*/  @!P6 IMAD.IADD R19, R19, 0x1, -R6.reuse ;  /* 0x000000011313e824 */ /* 0x100fe200078e0a06 */
[----:B------:R-:W-:Y:S01]  /*0840*/  ISETP.EQ.OR P1, PT, R12, RZ, P1 ;  /* 0x000000ff0c00720c */ /* 0x000fe20000f22670 */
[--C-:B------:R-:W-:Y:S01]  /*0850*/  @!P3 IMAD.IADD R11, R11, 0x1, -R6.reuse ;  /* 0x000000010b0bb824 */ /* 0x100fe200078e0a06 */
[----:B------:R-:W-:Y:S01]  /*0860*/  ISETP.EQ.OR P0, PT, R21, RZ, P0 ;  /* 0x000000ff1500720c */ /* 0x000fe20000702670 */
[----:B------:R-:W-:Y:S01]  /*0870*/  @!P4 IMAD.IADD R15, R15, 0x1, -R6 ;  /* 0x000000010f0fc824 */ /* 0x000fe200078e0a06 */
[----:B------:R-:W-:-:S02]  /*0880*/  ISETP.GT.U32.AND P5, PT, R6, R13, PT ;  /* 0x0000000d0600720c */ /* 0x000fc40003fa4070 */
[----:B------:R-:W-:Y:S02]  /*0890*/  ISETP.GT.U32.AND P6, PT, R6, R19, PT ;  /* 0x000000130600720c */ /* 0x000fe40003fc4070 */
[----:B------:R-:W-:Y:S02]  /*08a0*/  SEL R21, R7, RZ, !P1 ;  /* 0x000000ff07157207 */ /* 0x000fe40004800000 */
[----:B------:R-:W-:Y:S02]  /*08b0*/  ISETP.GE.AND P1, PT, R9, RZ, PT ;  /* 0x000000ff0900720c */ /* 0x000fe40003f26270 */
[----:B------:R-:W-:Y:S02]  /*08c0*/  SEL R9, R7, RZ, !P0 ;  /* 0x000000ff07097207 */ /* 0x000fe40004000000 */
[----:B------:R-:W-:Y:S02]  /*08d0*/  ISETP.GE.AND P0, PT, R10, RZ, PT ;  /* 0x000000ff0a00720c */ /* 0x000fe40003f06270 */
[----:B------:R-:W-:Y:S01]  /*08e0*/  ISETP.GE.AND P3, PT, R14, RZ, PT ;  /* 0x000000ff0e00720c */ /* 0x000fe20003f66270 */
[--C-:B------:R-:W-:Y:S01]  /*08f0*/  @!P5 IMAD.IADD R13, R13, 0x1, -R6.reuse ;  /* 0x000000010d0dd824 */ /* 0x100fe200078e0a06 */
[----:B------:R-:W-:Y:S01]  /*0900*/  ISETP.GE.AND P4, PT, R16, RZ, PT ;  /* 0x000000ff1000720c */ /* 0x000fe20003f86270 */
[----:B------:R-:W-:Y:S01]  /*0910*/  @!P6 IMAD.IADD R19, R19, 0x1, -R6 ;  /* 0x000000011313e824 */ /* 0x000fe200078e0a06 */
[----:B------:R-:W-:Y:S01]  /*0920*/  PRMT R17, R8, 0x5410, R17 ;  /* 0x0000541008117816 */ /* 0x000fe20000000011 */
[----:B0-----:R-:W-:-:S04]  /*0930*/  IMAD.WIDE.U32 R2, R0, 0x2, R2 ;  /* 0x0000000200027825 */ /* 0x001fc800078e0002 */
[----:B------:R-:W-:Y:S02]  /*0940*/  @!P1 IMAD.MOV R11, RZ, RZ, -R11 ;  /* 0x000000ffff0b9224 */ /* 0x000fe400078e0a0b */
[----:B------:R-:W-:Y:S02]  /*0950*/  @!P0 IMAD.MOV R15, RZ, RZ, -R15 ;  /* 0x000000ffff0f8224 */ /* 0x000fe400078e0a0f */
[----:B------:R-:W-:Y:S01]  /*0960*/  @!P3 IMAD.MOV R13, RZ, RZ, -R13 ;  /* 0x000000ffff0db224 */ /* 0x000fe200078e0a0d */
[C---:B------:R-:W-:Y:S01]  /*0970*/  SEL R10, R4.reuse, R11, !P2 ;  /* 0x0000000b040a7207 */ /* 0x040fe20005000000 */
[----:B------:R-:W-:Y:S01]  /*0980*/  @!P4 IMAD.MOV R19, RZ, RZ, -R19 ;  /* 0x000000ffff13c224 */ /* 0x000fe200078e0a13 */
[----:B------:R-:W-:Y:S01]  /*0990*/  SEL R12, R4, R15, !P2 ;  /* 0x0000000f040c7207 */ /* 0x000fe20005000000 */
[----:B------:R-:W-:Y:S01]  /*09a0*/  IMAD.IADD R0, R18, 0x1, R21 ;  /* 0x0000000112007824 */ /* 0x000fe200078e0215 */
[----:B------:R-:W-:Y:S01]  /*09b0*/  SEL R6, R4, R13, !P2 ;  /* 0x0000000d04067207 */ /* 0x000fe20005000000 */
[----:B------:R-:W-:Y:S01]  /*09c0*/  IMAD.IADD R9, R20, 0x1, R9 ;  /* 0x0000000114097824 */ /* 0x000fe200078e0209 */
[----:B------:R-:W-:Y:S01]  /*09d0*/  SEL R4, R4, R19, !P2 ;  /* 0x0000001304047207 */ /* 0x000fe20005000000 */
[----:B------:R-:W-:Y:S01]  /*09e0*/  IMAD.WIDE R2, R5, 0x4, R2 ;  /* 0x0000000405027825 */ /* 0x000fe200078e0202 */
[----:B------:R-:W-:-:S02]  /*09f0*/  LOP3.LUT R11, R7, R10, RZ, 0x3c, !PT ;  /* 0x0000000a070b7212 */ /* 0x000fc400078e3cff */
[C---:B------:R-:W-:Y:S02]  /*0a00*/  LOP3.LUT R13, R7.reuse, R12, RZ, 0x3c, !PT ;  /* 0x0000000c070d7212 */ /* 0x040fe400078e3cff */
[C---:B------:R-:W-:Y:S01]  /*0a10*/  LOP3.LUT R14, R7.reuse, R6, RZ, 0x3c, !PT ;  /* 0x00000006070e7212 */ /* 0x040fe200078e3cff */
[----:B------:R-:W-:Y:S01]  /*0a20*/  STG.E desc[UR4][R2.64], R17 ;  /* 0x0000001102007986 */ /* 0x000fe2000c101904 */
[----:B------:R-:W-:Y:S02]  /*0a30*/  LOP3.LUT R15, R7, R4, RZ, 0x3c, !PT ;  /* 0x00000004070f7212 */ /* 0x000fe400078e3cff */
[----:B------:R-:W-:Y:S02]  /*0a40*/  PRMT R11, R11, 0x9910, RZ ;  /* 0x000099100b0b7816 */ /* 0x000fe400000000ff */
[----:B------:R-:W-:Y:S02]  /*0a50*/  PRMT R13, R13, 0x9910, RZ ;  /* 0x000099100d0d7816 */ /* 0x000fe400000000ff */
[----:B------:R-:W-:-:S02]  /*0a60*/  PRMT R14, R14, 0x9910, RZ ;  /* 0x000099100e0e7816 */ /* 0x000fc400000000ff */
[----:B------:R-:W-:Y:S02]  /*0a70*/  PRMT R15, R15, 0x9910, RZ ;  /* 0x000099100f0f7816 */ /* 0x000fe400000000ff */
[----:B------:R-:W-:Y:S02]  /*0a80*/  ISETP.GT.AND P0, PT, R11, -0x1, PT ;  /* 0xffffffff0b00780c */ /* 0x000fe40003f04270 */
[----:B------:R-:W-:Y:S02]  /*0a90*/  ISETP.GT.AND P1, PT, R13, -0x1, PT ;  /* 0xffffffff0d00780c */ /* 0x000fe40003f24270 */
[----:B------:R-:W-:Y:S02]  /*0aa0*/  ISETP.GT.AND P2, PT, R14, -0x1, PT ;  /* 0xffffffff0e00780c */ /* 0x000fe40003f44270 */
[----:B------:R-:W-:Y:S02]  /*0ab0*/  ISETP.GT.AND P3, PT, R15, -0x1, PT ;  /* 0xffffffff0f00780c */ /* 0x000fe40003f64270 */
[----:B------:R-:W-:-:S02]  /*0ac0*/  PRMT R11, R10, 0x9910, RZ ;  /* 0x000099100a0b7816 */ /* 0x000fc400000000ff */
[----:B------:R-:W-:Y:S02]  /*0ad0*/  PRMT R13, R12, 0x9910, RZ ;  /* 0x000099100c0d7816 */ /* 0x000fe400000000ff */
[----:B------:R-:W-:Y:S02]  /*0ae0*/  PRMT R15, R4, 0x9910, RZ ;  /* 0x00009910040f7816 */ /* 0x000fe400000000ff */
[----:B------:R-:W-:Y:S02]  /*0af0*/  PRMT R14, R6, 0x9910, RZ ;  /* 0x00009910060e7816 */ /* 0x000fe400000000ff */
[----:B------:R-:W-:Y:S02]  /*0b00*/  ISETP.EQ.OR P0, PT, R11, RZ, P0 ;  /* 0x000000ff0b00720c */ /* 0x000fe40000702670 */
[----:B------:R-:W-:Y:S02]  /*0b10*/  ISETP.EQ.OR P1, PT, R13, RZ, P1 ;  /* 0x000000ff0d00720c */ /* 0x000fe40000f22670 */
[----:B------:R-:W-:-:S02]  /*0b20*/  ISETP.EQ.OR P3, PT, R15, RZ, P3 ;  /* 0x000000ff0f00720c */ /* 0x000fc40001f62670 */
[----:B------:R-:W-:Y:S02]  /*0b30*/  ISETP.EQ.OR P2, PT, R14, RZ, P2 ;  /* 0x000000ff0e00720c */ /* 0x000fe40001742670 */
[C---:B------:R-:W-:Y:S02]  /*0b40*/  SEL R13, R7.reuse, RZ, !P0 ;  /* 0x000000ff070d7207 */ /* 0x040fe40004000000 */
[C---:B------:R-:W-:Y:S02]  /*0b50*/  SEL R15, R7.reuse, RZ, !P1 ;  /* 0x000000ff070f7207 */ /* 0x040fe40004800000 */
[C---:B------:R-:W-:Y:S02]  /*0b60*/  SEL R11, R7.reuse, RZ, !P3 ;  /* 0x000000ff070b7207 */ /* 0x040fe40005800000 */
[----:B------:R-:W-:Y:S01]  /*0b70*/  SEL R19, R7, RZ, !P2 ;  /* 0x000000ff07137207 */ /* 0x000fe20005000000 */
[----:B------:R-:W-:Y:S01]  /*0b80*/  IMAD.IADD R7, R10, 0x1, R13 ;  /* 0x000000010a077824 */ /* 0x000fe200078e020d */
[----:B------:R-:W-:Y:S01]  /*0b90*/  PRMT R9, R0, 0x5410, R9 ;  /* 0x0000541000097816 */ /* 0x000fe20000000009 */
[----:B------:R-:W-:-:S02]  /*0ba0*/  IMAD.IADD R12, R12, 0x1, R15 ;  /* 0x000000010c0c7824 */ /* 0x000fc400078e020f */
[----:B------:R-:W-:Y:S02]  /*0bb0*/  IMAD.IADD R11, R4, 0x1, R11 ;  /* 0x00000001040b7824 */ /* 0x000fe400078e020b */
[----:B------:R-:W-:Y:S01]  /*0bc0*/  IMAD.IADD R6, R6, 0x1, R19 ;  /* 0x0000000106067824 */ /* 0x000fe200078e0213 */
[----:B------:R-:W-:Y:S01]  /*0bd0*/  PRMT R7, R7, 0x5410, R12 ;  /* 0x0000541007077816 */ /* 0x000fe2000000000c */
[----:B------:R-:W-:Y:S03]  /*0be0*/  STG.E desc[UR4][R2.64+0x200], R9 ;  /* 0x0002000902007986 */ /* 0x000fe6000c101904 */
[----:B------:R-:W-:Y:S01]  /*0bf0*/  PRMT R11, R6, 0x5410, R11 ;  /* 0x00005410060b7816 */ /* 0x000fe2000000000b */
[----:B------:R-:W-:Y:S04]  /*0c00*/  STG.E desc[UR4][R2.64+0x400], R7 ;  /* 0x0004000702007986 */ /* 0x000fe8000c101904 */
[----:B------:R-:W-:Y:S01]  /*0c10*/  STG.E desc[UR4][R2.64+0x600], R11 ;  /* 0x0006000b02007986 */ /* 0x000fe2000c101904 */
[----:B------:R-:W-:Y:S05]  /*0c20*/  EXIT ;  /* 0x000000000000794d */ /* 0x000fea0003800000 */
.L_x_46835:
[----:B------:R-:W0:Y:S01]  /*0c30*/  S2R R9, SR_TID.X ;  /* 0x0000000000097919 */ /* 0x000e220000002100 */
[----:B------:R-:W-:Y:S02]  /*0c40*/  CS2R R16, SRZ ;  /* 0x0000000000107805 */ /* 0x000fe4000001ff00 */
[----:B0-----:R-:W-:Y:S01]  /*0c50*/  ISETP.GE.AND P1, PT, R9, R6, PT ;  /* 0x000000060900720c */ /* 0x001fe20003f26270 */
[----:B------:R-:W-:-:S12]  /*0c60*/  IMAD.MOV.U32 R13, RZ, RZ, R9 ;  /* 0x000000ffff0d7224 */ /* 0x000fd800078e0009 */
[----:B------:R-:W-:-:S05]  /*0c70*/  @!P1 VIADD R13, R9, 0x80 ;  /* 0x00000080090d9836 */ /* 0x000fca0000000000 */
[----:B------:R-:W-:-:S13]  /*0c80*/  ISETP.GE.AND P4, PT, R13, R6, PT ;  /* 0x000000060d00720c */ /* 0x000fda0003f86270 */
[----:B------:R-:W-:Y:S01]  /*0c90*/  @!P4 IMAD.IADD R11, R0, 0x1, R13 ;  /* 0x00000001000bc824 */ /* 0x000fe200078e020d */
[----:B------:R-:W0:Y:S01]  /*0ca0*/  @!P4 LDC.64 R14, c[0x0][0x220] ;  /* 0x00008800ff0ecb82 */ /* 0x000e220000000a00 */
[----:B------:R-:W-:-:S05]  /*0cb0*/  @!P4 VIADD R13, R13, 0x80 ;  /* 0x000000800d0dc836 */ /* 0x000fca0000000000 */
[----:B------:R-:W-:-:S13]  /*0cc0*/  ISETP.GE.AND P5, PT, R13, R6, PT ;  /* 0x000000060d00720c */ /* 0x000fda0003fa6270 */
[----:B------:R-:W-:Y:S01]  /*0cd0*/  @!P5 IMAD.IADD R25, R0, 0x1, R13 ;  /* 0x000000010019d824 */ /* 0x000fe200078e020d */
[----:B------:R-:W2:Y:S01]  /*0ce0*/  @!P5 LDC.64 R2, c[0x0][0x220] ;  /* 0x00008800ff02db82 */ /* 0x000ea20000000a00 */
[----:B------:R-:W-:Y:S02]  /*0cf0*/  @!P5 VIADD R13, R13, 0x80 ;  /* 0x000000800d0dd836 */ /* 0x000fe40000000000 */
[----:B0-----:R-:W-:-:S03]  /*0d00*/  @!P4 IMAD.WIDE.U32 R14, R11, 0x2, R14 ;  /* 0x000000020b0ec825 */ /* 0x001fc600078e000e */
[C---:B------:R-:W-:Y:S02]  /*0d10*/  ISETP.GE.AND P0, PT, R13.reuse, R6, PT ;  /* 0x000000060d00720c */ /* 0x040fe40003f06270 */
[----:B------:R0:W5:Y:S11]  /*0d20*/  @!P4 LDG.E.S16 R17, desc[UR4][R14.64] ;  /* 0x000000040e11c981 */ /* 0x000176000c1e1700 */
[----:B------:R-:W-:Y:S01]  /*0d30*/  @!P0 IMAD.IADD R27, R0, 0x1, R13 ;  /* 0x00000001001b8824 */ /* 0x000fe200078e020d */
[----:B------:R-:W3:Y:S01]  /*0d40*/  @!P0 LDC.64 R18, c[0x0][0x220] ;  /* 0x00008800ff128b82 */ /* 0x000ee20000000a00 */
[----:B------:R-:W-:-:S05]  /*0d50*/  @!P0 VIADD R13, R13, 0x80 ;  /* 0x000000800d0d8836 */ /* 0x000fca0000000000 */
[----:B------:R-:W-:-:S13]  /*0d60*/  ISETP.GE.AND P3, PT, R13, R6, PT ;  /* 0x000000060d00720c */ /* 0x000fda0003f66270 */
[----:B------:R-:W-:Y:S01]  /*0d70*/  @!P3 IMAD.IADD R5, R0, 0x1, R13 ;  /* 0x000000010005b824 */ /* 0x000fe200078e020d */
[----:B------:R-:W4:Y:S01]  /*0d80*/  @!P3 LDC.64 R20, c[0x0][0x220] ;  /* 0x00008800ff14bb82 */ /* 0x000f220000000a00 */
[----:B------:R-:W-:-:S05]  /*0d90*/  @!P3 VIADD R13, R13, 0x80 ;  /* 0x000000800d0db836 */ /* 0x000fca0000000000 */
[----:B------:R-:W-:-:S13]  /*0da0*/  ISETP.GE.AND P2, PT, R13, R6, PT ;  /* 0x000000060d00720c */ /* 0x000fda0003f46270 */
[----:B------:R-:W-:Y:S02]  /*0db0*/  @!P2 IMAD.IADD R11, R0, 0x1, R13 ;  /* 0x00000001000ba824 */ /* 0x000fe400078e020d */
[----:B------:R-:W-:-:S05]  /*0dc0*/  @!P2 VIADD R13, R13, 0x80 ;  /* 0x000000800d0da836 */ /* 0x000fca0000000000 */
[----:B------:R-:W-:-:S13]  /*0dd0*/  ISETP.GE.AND P6, PT, R13, R6, PT ;  /* 0x000000060d00720c */ /* 0x000fda0003fc6270 */
[----:B------:R-:W-:Y:S02]  /*0de0*/  @!P6 IMAD.IADD R23, R0, 0x1, R13 ;  /* 0x000000010017e824 */ /* 0x000fe400078e020d */
[----:B------:R-:W-:-:S05]  /*0df0*/  @!P6 VIADD R13, R13, 0x80 ;  /* 0x000000800d0de836 */ /* 0x000fca0000000000 */
[----:B------:R-:W-:Y:S01]  /*0e00*/  ISETP.GE.AND P4, PT, R13, R6, PT ;  /* 0x000000060d00720c */ /* 0x000fe20003f86270 */
[----:B--2---:R-:W-:Y:S02]  /*0e10*/  @!P5 IMAD.WIDE.U32 R24, R25, 0x2, R2 ;  /* 0x000000021918d825 */ /* 0x004fe400078e0002 */
[----:B------:R-:W2:Y:S02]  /*0e20*/  @!P2 LDC.64 R2, c[0x0][0x220] ;  /* 0x00008800ff02ab82 */ /* 0x000ea40000000a00 */
[----:B----4-:R-:W-:-:S04]  /*0e30*/  @!P3 IMAD.WIDE.U32 R20, R5, 0x2, R20 ;  /* 0x000000020514b825 */ /* 0x010fc800078e0014 */
[----:B------:R-:W-:Y:S02]  /*0e40*/  IMAD.MOV.U32 R10, RZ, RZ, RZ ;  /* 0x000000ffff0a7224 */ /* 0x000fe400078e00ff */
[----:B---3--:R-:W-:Y:S01]  /*0e50*/  @!P0 IMAD.WIDE.U32 R18, R27, 0x2, R18 ;  /* 0x000000021b128825 */ /* 0x008fe200078e0012 */
[----:B------:R-:W3:Y:S04]  /*0e60*/  @!P6 LDC.64 R4, c[0x0][0x220] ;  /* 0x00008800ff04eb82 */ /* 0x000ee80000000a00 */
[----:B------:R4:W5:Y:S04]  /*0e70*/  @!P0 LDG.E.S16 R10, desc[UR4][R18.64] ;  /* 0x00000004120a8981 */ /* 0x000968000c1e1700 */
[----:B0-----:R-:W0:Y:S08]  /*0e80*/  @!P4 LDC.64 R14, c[0x0][0x220] ;  /* 0x00008800ff0ecb82 */ /* 0x001e300000000a00 */
[----:B----4-:R-:W4:Y:S01]  /*0e90*/  @!P1 LDC.64 R18, c[0x0][0x220] ;  /* 0x00008800ff129b82 */ /* 0x010f220000000a00 */
[----:B--2---:R-:W-:-:S04]  /*0ea0*/  @!P2 IMAD.WIDE.U32 R2, R11, 0x2, R2 ;  /* 0x000000020b02a825 */ /* 0x004fc800078e0002 */
[----:B------:R-:W-:Y:S02]  /*0eb0*/  @!P4 IMAD.IADD R13, R0, 0x1, R13 ;  /* 0x00000001000dc824 */ /* 0x000fe400078e020d */
[----:B------:R-:W-:Y:S02]  /*0ec0*/  IMAD.MOV.U32 R11, RZ, RZ, RZ ;  /* 0x000000ffff0b7224 */ /* 0x000fe400078e00ff */
[----:B---3--:R-:W-:-:S04]  /*0ed0*/  @!P6 IMAD.WIDE.U32 R4, R23, 0x2, R4 ;  /* 0x000000021704e825 */ /* 0x008fc800078e0004 */
[----:B------:R2:W5:Y:S01]  /*0ee0*/  @!P2 LDG.E.S16 R11, desc[UR4][R2.64] ;  /* 0x00000004020ba981 */ /* 0x000562000c1e1700 */
[----:B0-----:R-:W-:-:S03]  /*0ef0*/  @!P4 IMAD.WIDE.U32 R22, R13, 0x2, R14 ;  /* 0x000000020d16c825 */ /* 0x001fc600078e000e */
[----:B------:R0:W5:Y:S01]  /*0f00*/  @!P6 LDG.E.S16 R16, desc[UR4][R4.64] ;  /* 0x000000040410e981 */ /* 0x000162000c1e1700 */
[----:B------:R-:W-:Y:S02]  /*0f10*/  @!P1 IMAD.IADD R15, R0, 0x1, R9 ;  /* 0x00000001000f9824 */ /* 0x000fe400078e0209 */
[----:B------:R-:W-:Y:S01]  /*0f20*/  IMAD.MOV.U32 R12, RZ, RZ, RZ ;  /* 0x000000ffff0c7224 */ /* 0x000fe200078e00ff */
[----:B--2---:R-:W-:Y:S01]  /*0f30*/  PRMT R2, RZ, 0x7610, R2 ;  /* 0x00007610ff027816 */ /* 0x004fe20000000002 */
[----:B------:R-:W-:Y:S02]  /*0f40*/  IMAD.MOV.U32 R8, RZ, RZ, RZ ;  /* 0x000000ffff087224 */ /* 0x000fe400078e00ff */
[----:B------:R-:W-:Y:S02]  /*0f50*/  IMAD.MOV.U32 R13, RZ, RZ, RZ ;  /* 0x000000ffff0d7224 */ /* 0x000fe400078e00ff */
[----:B----4-:R-:W-:Y:S01]  /*0f60*/  @!P1 IMAD.WIDE.U32 R18, R15, 0x2, R18 ;  /* 0x000000020f129825 */ /* 0x010fe200078e0012 */
[----:B------:R0:W5:Y:S04]  /*0f70*/  @!P5 LDG.E.S16 R12, desc[UR4][R24.64] ;  /* 0x00000004180cd981 */ /* 0x000168000c1e1700 */
[----:B------:R0:W5:Y:S04]  /*0f80*/  @!P3 LDG.E.S16 R8, desc[UR4][R20.64] ;  /* 0x000000041408b981 */ /* 0x000168000c1e1700 */
[----:B------:R0:W5:Y:S04]  /*0f90*/  @!P4 LDG.E.S16 R13, desc[UR4][R22.64] ;  /* 0x00000004160dc981 */ /* 0x000168000c1e1700 */
[----:B------:R0:W5:Y:S01]  /*0fa0*/  @!P1 LDG.E.U16 R2, desc[UR4][R18.64] ;  /* 0x0000000412029981 */ /* 0x000162000c1e1500 */
[----:B------:R-:W-:Y:S01]  /*0fb0*/  VIADD R3, R9, 0x80 ;  /* 0x0000008009037836 */ /* 0x000fe20000000000 */
[----:B------:R-:W-:Y:S01]  /*0fc0*/  BSSY B0, `(.L_x_46836) ;  /* 0x0000023000007945 */ /* 0x000fe20003800000 */
[----:B-1----:R-:W-:-:S03]  /*0fd0*/  PRMT R14, R7, 0x9910, RZ ;  /* 0x00009910070e7816 */ /* 0x002fc600000000ff */
[----:B------:R-:W-:Y:S01]  /*0fe0*/  ISETP.GE.AND P2, PT, R3, R6, PT ;  /* 0x000000060300720c */ /* 0x000fe20003f46270 */
[----:B------:R-:W-:-:S12]  /*0ff0*/  @P1 BRA `(.L_x_46837) ;  /* 0x00000000007c1947 */ /* 0x000fd80003800000 */
[-C--:B0-----:R-:W-:Y:S02]  /*1000*/  IABS R4, R14.reuse ;  /* 0x0000000e00047213 */ /* 0x081fe40000000000 */
[----:B-----5:R-:W-:Y:S02]  /*1010*/  PRMT R5, R2, 0x9910, RZ ;  /* 0x0000991002057816 */ /* 0x020fe400000000ff */
[----:B------:R-:W0:Y:S01]  /*1020*/  I2F.RP R15, R4 ;  /* 0x00000004000f7306 */ /* 0x000e220000209400 */
[----:B------:R-:W-:Y:S02]  /*1030*/  IABS R2, R14 ;  /* 0x0000000e00027213 */ /* 0x000fe40000000000 */
[----:B------:R-:W-:Y:S02]  /*1040*/  IABS R18, R5 ;  /* 0x0000000500127213 */ /* 0x000fe40000000000 */
[----:B------:R-:W-:Y:S02]  /*1050*/  ISETP.GE.AND P3, PT, R5, RZ, PT ;  /* 0x000000ff0500720c */ /* 0x000fe40003f66270 */
[----:B------:R-:W-:Y:S01]  /*1060*/  ISETP.NE.AND P4, PT, R14, RZ, PT ;  /* 0x000000ff0e00720c */ /* 0x000fe20003f85270 */
[----:B0-----:R-:W0:Y:S02]  /*1070*/  MUFU.RCP R15, R15 ;  /* 0x0000000f000f7308 */ /* 0x001e240000001000 */
[----:B0-----:R-:W-:-:S02]  /*1080*/  VIADD R3, R15, 0xffffffe ;  /* 0x0ffffffe0f037836 */ /* 0x001fc40000000000 */
[----:B------:R-:W-:Y:S02]  /*1090*/  IMAD.MOV R15, RZ, RZ, -R2 ;  /* 0x000000ffff0f7224 */ /* 0x000fe400078e0a02 */
[----:B------:R-:W-:Y:S02]  /*10a0*/  IMAD.MOV.U32 R2, RZ, RZ, RZ ;  /* 0x000000ffff027224 */ /* 0x000fe400078e00ff */
[----:B------:R-:W0:Y:S02]  /*10b0*/  F2I.FTZ.U32.TRUNC.NTZ R3, R3 ;  /* 0x0000000300037305 */ /* 0x000e24000021f000 */
[----:B0-----:R-:W-:-:S04]  /*10c0*/  IMAD.MOV R19, RZ, RZ, -R3 ;  /* 0x000000ffff137224 */ /* 0x001fc800078e0a03 */
        /* <DEDUP_REMOVED lines=18> */
.L_x_46837:
[----:B------:R-:W-:Y:S05]  /*11f0*/  BSYNC B0 ;  /* 0x0000000000007941 */ /* 0x000fea0003800000 */
.L_x_46836:
[----:B------:R-:W-:Y:S04]  /*1200*/  BSSY B0, `(.L_x_46838) ;  /* 0x0000020000007945 */ /* 0x000fe80003800000 */
[----:B------:R-:W-:Y:S05]  /*1210*/  @P2 BRA `(.L_x_46839) ;  /* 0x0000000000782947 */ /* 0x000fea0003800000 */
[-C--:B0-----:R-:W-:Y:S02]  /*1220*/  IABS R4, R14.reuse ;  /* 0x0000000e00047213 */ /* 0x081fe40000000000 */
[----:B------:R-:W-:Y:S02]  /*1230*/  IABS R18, R14 ;  /* 0x0000000e00127213 */ /* 0x000fe40000000000 */
[----:B------:R-:W0:Y:S01]  /*1240*/  I2F.RP R5, R4 ;  /* 0x0000000400057306 */ /* 0x000e220000209400 */
[----:B-----5:R-:W-:Y:S02]  /*1250*/  IABS R20, R17 ;  /* 0x0000001100147213 */ /* 0x020fe40000000000 */
        /* <DEDUP_REMOVED lines=26> */
.L_x_46839:
[----:B------:R-:W-:Y:S05]  /*1400*/  BSYNC B0 ;  /* 0x0000000000007941 */ /* 0x000fea0003800000 */
.L_x_46838:
[----:B-----5:R-:W1:Y:S01]  /*1410*/  @!P1 LDC.64 R2, c[0x0][0x218] ;  /* 0x00008600ff029b82 */ /* 0x020e620000000a00 */
[C---:B0-----:R-:W-:Y:S01]  /*1420*/  VIADD R5, R9.reuse, 0x100 ;  /* 0x0000010009057836 */ /* 0x041fe20000000000 */
[----:B------:R-:W-:Y:S01]  /*1430*/  BSSY B0, `(.L_x_46840) ;  /* 0x000002d000007945 */ /* 0x000fe20003800000 */
[C---:B------:R-:W-:Y:S02]  /*1440*/  VIADD R19, R9.reuse, 0x180 ;  /* 0x0000018009137836 */ /* 0x040fe40000000000 */
[----:B------:R-:W-:Y:S01]  /*1450*/  VIADD R21, R9, 0x200 ;  /* 0x0000020009157836 */ /* 0x000fe20000000000 */
[-C--:B------:R-:W-:Y:S01]  /*1460*/  ISETP.GE.AND P0, PT, R5, R6.reuse, PT ;  /* 0x000000060500720c */ /* 0x080fe20003f06270 */
[----:B------:R-:W-:Y:S01]  /*1470*/  VIADD R5, R9, 0x280 ;  /* 0x0000028009057836 */ /* 0x000fe20000000000 */
[-C--:B------:R-:W-:Y:S01]  /*1480*/  ISETP.GE.AND P2, PT, R19, R6.reuse, PT ;  /* 0x000000061300720c */ /* 0x080fe20003f46270 */
[----:B------:R-:W-:Y:S01]  /*1490*/  VIADD R19, R9, 0x300 ;  /* 0x0000030009137836 */ /* 0x000fe20000000000 */
[-C--:B------:R-:W-:Y:S01]  /*14a0*/  ISETP.GE.AND P3, PT, R21, R6.reuse, PT ;  /* 0x000000061500720c */ /* 0x080fe20003f66270 */
[----:B------:R-:W-:Y:S01]  /*14b0*/  VIADD R21, R9, 0x380 ;  /* 0x0000038009157836 */ /* 0x000fe20000000000 */
[-C--:B------:R-:W-:Y:S01]  /*14c0*/  ISETP.GE.AND P4, PT, R5, R6.reuse, PT ;  /* 0x000000060500720c */ /* 0x080fe20003f86270 */
[----:B------:R-:W-:Y:S01]  /*14d0*/  @!P1 IMAD.IADD R5, R0, 0x1, R9 ;  /* 0x0000000100059824 */ /* 0x000fe200078e0209 */
[----:B------:R-:W-:-:S02]  /*14e0*/  ISETP.GE.AND P5, PT, R19, R6, PT ;  /* 0x000000061300720c */ /* 0x000fc40003fa6270 */
[----:B------:R-:W-:Y:S01]  /*14f0*/  ISETP.GE.AND P6, PT, R21, R6, PT ;  /* 0x000000061500720c */ /* 0x000fe20003fc6270 */
[----:B-1----:R-:W-:Y:S02]  /*1500*/  @!P1 IMAD.WIDE.U32 R2, R5, 0x2, R2 ;  /* 0x0000000205029825 */ /* 0x002fe400078e0002 */
[----:B------:R-:W-:Y:S10]  /*1510*/  @P0 BRA `(.L_x_46841) ;  /* 0x0000000000780947 */ /* 0x000ff40003800000 */
        /* <DEDUP_REMOVED lines=19> */
[----:B------:R-:W-:-:S13]  /*1650*/  ISETP.GE.AND P0, PT, R12, RZ, PT ;  /* 0x000000ff0c00720c */ /* 0x000fda0003f06270 */
[----:B------:R-:W-:Y:S01]  /*1660*/  @!P0 IMAD.MOV R5, RZ, RZ, -R5 ;  /* 0x000000ffff058224 */ /* 0x000fe200078e0a05 */
[----:B------:R-:W-:-:S13]  /*1670*/  ISETP.NE.AND P0, PT, R14, RZ, PT ;  /* 0x000000ff0e00720c */ /* 0x000fda0003f05270 */
        /* <DEDUP_REMOVED lines=8> */
.L_x_46841:
[----:B------:R-:W-:Y:S05]  /*1700*/  BSYNC B0 ;  /* 0x0000000000007941 */ /* 0x000fea0003800000 */
.L_x_46840:
        /* <DEDUP_REMOVED lines=32> */
.L_x_46843:
[----:B------:R-:W-:Y:S05]  /*1910*/  BSYNC B0 ;  /* 0x0000000000007941 */ /* 0x000fea0003800000 */
.L_x_46842:
        /* <DEDUP_REMOVED lines=32> */
.L_x_46845:
[----:B------:R-:W-:Y:S05]  /*1b20*/  BSYNC B0 ;  /* 0x0000000000007941 */ /* 0x000fea0003800000 */
.L_x_46844:
        /* <DEDUP_REMOVED lines=32> */
.L_x_46847:
[----:B------:R-:W-:Y:S05]  /*1d30*/  BSYNC B0 ;  /* 0x0000000000007941 */ /* 0x000fea0003800000 */
.L_x_46846:
        /* <DEDUP_REMOVED lines=32> */
.L_x_46849:
[----:B------:R-:W-:Y:S05]  /*1f40*/  BSYNC B0 ;  /* 0x0000000000007941 */ /* 0x000fea0003800000 */
.L_x_46848:
        /* <DEDUP_REMOVED lines=32> */
.L_x_46851:
[----:B------:R-:W-:Y:S05]  /*2150*/  BSYNC B0 ;  /* 0x0000000000007941 */ /* 0x000fea0003800000 */
.L_x_46850:
[----:B------:R0:W-:Y:S01]  /*2160*/  @!P1 STG.E.U16 desc[UR4][R2.64], R15 ;  /* 0x0000000f02009986 */ /* 0x0001e2000c101504 */
[----:B------:R-:W-:Y:S01]  /*2170*/  @!P1 VIADD R9, R9, 0x80 ;  /* 0x0000008009099836 */ /* 0x000fe20000000000 */
        /* <DEDUP_REMOVED lines=16> */
.L_x_46854:
[----:B------:R-:W-:-:S13]  /*2280*/  ISETP.GE.AND P0, PT, R9, R6, PT ;  /* 0x000000060900720c */ /* 0x000fda0003f06270 */
[----:B------:R-:W-:Y:S05]  /*2290*/  @P0 BRA `(.L_x_46856) ;  /* 0x0000000000300947 */ /* 0x000fea0003800000 */
[----:B0-----:R-:W0:Y:S01]  /*22a0*/  LDC.64 R2, c[0x0][0x218] ;  /* 0x00008600ff027b82 */ /* 0x001e220000000a00 */
[----:B------:R-:W-:Y:S02]  /*22b0*/  IMAD.IADD R5, R0, 0x1, R9 ;  /* 0x0000000100057824 */ /* 0x000fe400078e0209 */
[----:B------:R-:W-:Y:S02]  /*22c0*/  VIADD R9, R9, 0x80 ;  /* 0x0000008009097836 */ /* 0x000fe40000000000 */
[----:B0-----:R-:W-:-:S05]  /*22d0*/  IMAD.WIDE.U32 R2, R5, 0x2, R2 ;  /* 0x0000000205027825 */ /* 0x001fca00078e0002 */
[----:B------:R1:W-:Y:S02]  /*22e0*/  STG.E.U16 desc[UR4][R2.64], R10 ;  /* 0x0000000a02007986 */ /* 0x0003e4000c101504 */
.L_x_46855:
[----:B------:R-:W-:-:S13]  /*22f0*/  ISETP.GE.AND P0, PT, R9, R6, PT ;  /* 0x000000060900720c */ /* 0x000fda0003f06270 */
[----:B------:R-:W-:Y:S05]  /*2300*/  @P0 BRA `(.L_x_46857) ;  /* 0x0000000000340947 */ /* 0x000fea0003800000 */
[----:B01----:R-:W0:Y:S01]  /*2310*/  LDC.64 R2, c[0x0][0x218] ;  /* 0x00008600ff027b82 */ /* 0x003e220000000a00 */
[----:B------:R-:W-:Y:S02]  /*2320*/  IMAD.IADD R5, R0, 0x1, R9 ;  /* 0x0000000100057824 */ /* 0x000fe400078e0209 */
[----:B------:R-:W-:Y:S02]  /*2330*/  VIADD R9, R9, 0x80 ;  /* 0x0000008009097836 */ /* 0x000fe40000000000 */
[----:B0-----:R-:W-:-:S05]  /*2340*/  IMAD.WIDE.U32 R2, R5, 0x2, R2 ;  /* 0x0000000205027825 */ /* 0x001fca00078e0002 */
[----:B------:R1:W-:Y:S02]  /*2350*/  STG.E.U16 desc[UR4][R2.64], R8 ;  /* 0x0000000802007986 */ /* 0x0003e4000c101504 */
.L_x_46856:
        /* <DEDUP_REMOVED lines=8> */
.L_x_46857:
[----:B------:R-:W-:Y:S05]  /*23e0*/  BSYNC B1 ;  /* 0x0000000000017941 */ /* 0x000fea0003800000 */
.L_x_46853:
[----:B------:R-:W-:-:S13]  /*23f0*/  ISETP.GE.AND P0, PT, R9, R6, PT ;  /* 0x000000060900720c */ /* 0x000fda0003f06270 */
[----:B012---:R-:W0:Y:S01]  /*2400*/  @!P0 LDC.64 R2, c[0x0][0x218] ;  /* 0x00008600ff028b82 */ /* 0x007e220000000a00 */
[----:B------:R-:W-:Y:S02]  /*2410*/  @!P0 IMAD.IADD R5, R0, 0x1, R9 ;  /* 0x0000000100058824 */ /* 0x000fe400078e0209 */
[----:B------:R-:W-:Y:S02]  /*2420*/  @!P0 VIADD R9, R9, 0x80 ;  /* 0x0000008009098836 */ /* 0x000fe40000000000 */
[----:B0-----:R-:W-:-:S05]  /*2430*/  @!P0 IMAD.WIDE.U32 R2, R5, 0x2, R2 ;  /* 0x0000000205028825 */ /* 0x001fca00078e0002 */
[----:B------:R2:W-:Y:S02]  /*2440*/  @!P0 STG.E.U16 desc[UR4][R2.64], R16 ;  /* 0x0000001002008986 */ /* 0x0005e4000c101504 */
.L_x_46858:
[----:B------:R-:W-:Y:S05]  /*2450*/  BSYNC B0 ;  /* 0x0000000000007941 */ /* 0x000fea0003800000 */
.L_x_46852:
        /* <DEDUP_REMOVED lines=8> */
.L_x_46859:
        /* <DEDUP_REMOVED lines=10> */
.L_x_57581:


//--------------------- .text._ZN2at6native29vectorized_elementwise_kernelILi4ENS0_13BUnaryFunctorIsssZZZNS0_21remainder_kernel_cudaERNS_18TensorIteratorBaseEENKUlvE_clEvENKUlvE3_clEvEUlssE_EESt5arrayIPcLm2EEEEviT0_T1_ --------------------------
	.section	.text._ZN2at6native29vectorized_elementwise_kernelILi4ENS0_13BUnaryFunctorIsssZZZNS0_21remainder_kernel_cudaERNS_18TensorIteratorBaseEENKUlvE_clEvENKUlvE3_clEvEUlssE_EESt5arrayIPcLm2EEEEviT0_T1_,"ax",@progbits
	.align	128
        .global         _ZN2at6native29vectorized_elementwise_kernelILi4ENS0_13BUnaryFunctorIsssZZZNS0_21remainder_kernel_cudaERNS_18TensorIteratorBaseEENKUlvE_clEvENKUlvE3_clEvEUlssE_EESt5arrayIPcLm2EEEEviT0_T1_
        .type           _ZN2at6native29vectorized_elementwise_kernelILi4ENS0_13BUnaryFunctorIsssZZZNS0_21remainder_kernel_cudaERNS_18TensorIteratorBaseEENKUlvE_clEvENKUlvE3_clEvEUlssE_EESt5arrayIPcLm2EEEEviT0_T1_,@function
        .size           _ZN2at6native29vectorized_elementwise_kernelILi4ENS0_13BUnaryFunctorIsssZZZNS0_21remainder_kernel_cudaERNS_18TensorIteratorBaseEENKUlvE_clEvENKUlvE3_clEvEUlssE_EESt5arrayIPcLm2EEEEviT0_T1_,(.L_x_57582 - _ZN2at6native29vectorized_elementwise_kernelILi4ENS0_13BUnaryFunctorIsssZZZNS0_21remainder_kernel_cudaERNS_18TensorIteratorBaseEENKUlvE_clEvENKUlvE3_clEvEUlssE_EESt5arrayIPcLm2EEEEviT0_T1_)
        .other          _ZN2at6native29vectorized_elementwise_kernelILi4ENS0_13BUnaryFunctorIsssZZZNS0_21remainder_kernel_cudaERNS_18TensorIteratorBaseEENKUlvE_clEvENKUlvE3_clEvEUlssE_EESt5arrayIPcLm2EEEEviT0_T1_,@"STO_CUDA_ENTRY STV_DEFAULT"
_ZN2at6native29vectorized_elementwise_kernelILi4ENS0_13BUnaryFunctorIsssZZZNS0_21remainder_kernel_cudaERNS_18TensorIteratorBaseEENKUlvE_clEvENKUlvE3_clEvEUlssE_EESt5arrayIPcLm2EEEEviT0_T1_:
.text._ZN2at6native29vectorized_elementwise_kernelILi4ENS0_13BUnaryFunctorIsssZZZNS0_21remainder_kernel_cudaERNS_18TensorIteratorBaseEENKUlvE_clEvENKUlvE3_clEvEUlssE_EESt5arrayIPcLm2EEEEviT0_T1_:
        /* <DEDUP_REMOVED lines=14> */
[----:B------:R2:W3:Y:S01]  /*00e0*/  LDG.E.64 R2, desc[UR4][R12.64+0x400] ;  /* 0x000400040c027981 */ /* 0x0004e2000c1e1b00 */
[----:B-1----:R-:W-:-:S04]  /*00f0*/  PRMT R6, R7, 0x9910, RZ ;  /* 0x0000991007067816 */ /* 0x002fc800000000ff */
[----:B------:R-:W-:-:S04]  /*0100*/  IABS R5, R6 ;  /* 0x0000000600057213 */ /* 0x000fc80000000000 */
[----:B------:R-:W0:Y:S08]  /*0110*/  I2F.RP R14, R5 ;  /* 0x00000005000e7306 */ /* 0x000e300000209400 */
[----:B0-----:R-:W0:Y:S02]  /*0120*/  MUFU.RCP R14, R14 ;  /* 0x0000000e000e7308 */ /* 0x001e240000001000 */
[----:B0-----:R-:W-:-:S06]  /*0130*/  VIADD R11, R14, 0xffffffe ;  /* 0x0ffffffe0e0b7836 */ /* 0x001fcc0000000000 */
[----:B------:R-:W0:Y:S02]  /*0140*/  F2I.FTZ.U32.TRUNC.NTZ R11, R11 ;  /* 0x0000000b000b7305 */ /* 0x000e24000021f000 */
[----:B0-----:R-:W-:-:S04]  /*0150*/  IMAD.MOV R10, RZ, RZ, -R11 ;  /* 0x000000ffff0a7224 */ /* 0x001fc800078e0a0b */
[----:B------:R-:W-:Y:S02]  /*0160*/  IMAD R15, R10, R5, RZ ;  /* 0x000000050a0f7224 */ /* 0x000fe400078e02ff */
[----:B------:R-:W-:-:S04]  /*0170*/  IMAD.MOV.U32 R10, RZ, RZ, RZ ;  /* 0x000000ffff0a7224 */ /* 0x000fc800078e00ff */
[----:B------:R-:W-:Y:S01]  /*0180*/  IMAD.HI.U32 R10, R11, R15, R10 ;  /* 0x0000000f0b0a7227 */ /* 0x000fe200078e000a */
[C---:B--2---:R-:W-:Y:S02]  /*0190*/  PRMT R12, R8.reuse, 0x9910, RZ ;  /* 0x00009910080c7816 */ /* 0x044fe400000000ff */
[----:B------:R-:W-:Y:S02]  /*01a0*/  PRMT R13, R8, 0xbb32, RZ ;  /* 0x0000bb32080d7816 */ /* 0x000fe400000000ff */
[----:B------:R-:W-:Y:S02]  /*01b0*/  IABS R8, R6 ;  /* 0x0000000600087213 */ /* 0x000fe40000000000 */
[----:B------:R-:W-:Y:S02]  /*01c0*/  IABS R19, R12 ;  /* 0x0000000c00137213 */ /* 0x000fe40000000000 */
[----:B------:R-:W-:Y:S01]  /*01d0*/  IABS R21, R13 ;  /* 0x0000000d00157213 */ /* 0x000fe20000000000 */
[----:B------:R-:W-:Y:S01]  /*01e0*/  IMAD.MOV R8, RZ, RZ, -R8 ;  /* 0x000000ffff087224 */ /* 0x000fe200078e0a08 */
[C---:B------:R-:W-:Y:S01]  /*01f0*/  PRMT R17, R9.reuse, 0x9910, RZ ;  /* 0x0000991009117816 */ /* 0x040fe200000000ff */
[----:B------:R-:W-:Y:S01]  /*0200*/  IMAD.HI.U32 R11, R10, R19, RZ ;  /* 0x000000130a0b7227 */ /* 0x000fe200078e00ff */
[----:B------:R-:W-:-:S02]  /*0210*/  PRMT R9, R9, 0xbb32, RZ ;  /* 0x0000bb3209097816 */ /* 0x000fc400000000ff */
[----:B------:R-:W-:Y:S01]  /*0220*/  IABS R18, R17 ;  /* 0x0000001100127213 */ /* 0x000fe20000000000 */
[----:B------:R-:W-:Y:S01]  /*0230*/  IMAD.HI.U32 R15, R10, R21, RZ ;  /* 0x000000150a0f7227 */ /* 0x000fe200078e00ff */
[----:B------:R-:W-:-:S03]  /*0240*/  ISETP.GE.AND P4, PT, R13, RZ, PT ;  /* 0x000000ff0d00720c */ /* 0x000fc60003f86270 */
[-C--:B------:R-:W-:Y:S02]  /*0250*/  IMAD R14, R11, R8.reuse, R19 ;  /* 0x000000080b0e7224 */ /* 0x080fe400078e0213 */
[----:B------:R-:W-:Y:S02]  /*0260*/  IMAD R16, R15, R8, R21 ;  /* 0x000000080f107224 */ /* 0x000fe400078e0215 */
[----:B------:R-:W-:Y:S01]  /*0270*/  IMAD.MOV.U32 R15, RZ, RZ, R18 ;  /* 0x000000ffff0f7224 */ /* 0x000fe200078e0012 */
[C---:B------:R-:W-:Y:S02]  /*0280*/  ISETP.GT.U32.AND P0, PT, R5.reuse, R14, PT ;  /* 0x0000000e0500720c */ /* 0x040fe40003f04070 */
[----:B------:R-:W-:Y:S01]  /*0290*/  ISETP.GT.U32.AND P1, PT, R5, R16, PT ;  /* 0x000000100500720c */ /* 0x000fe20003f24070 */
[----:B------:R-:W-:-:S04]  /*02a0*/  IMAD.HI.U32 R11, R10, R15, RZ ;  /* 0x0000000f0a0b7227 */ /* 0x000fc800078e00ff */
[----:B------:R-:W-:Y:S01]  /*02b0*/  IMAD R18, R11, R8, R15 ;  /* 0x000000080b127224 */ /* 0x000fe200078e020f */
[----:B------:R-:W-:Y:S02]  /*02c0*/  IABS R11, R9 ;  /* 0x00000009000b7213 */ /* 0x000fe40000000000 */
[----:B---3--:R-:W-:Y:S02]  /*02d0*/  PRMT R15, R2, 0x9910, RZ ;  /* 0x00009910020f7816 */ /* 0x008fe400000000ff */
[C---:B------:R-:W-:Y:S01]  /*02e0*/  ISETP.GT.U32.AND P3, PT, R5.reuse, R18, PT ;  /* 0x000000120500720c */ /* 0x040fe20003f64070 */
[--C-:B------:R-:W-:Y:S01]  /*02f0*/  @!P0 IMAD.IADD R14, R14, 0x1, -R5.reuse ;  /* 0x000000010e0e8824 */ /* 0x100fe200078e0a05 */
[----:B------:R-:W-:Y:S01]  /*0300*/  ISETP.GE.AND P0, PT, R12, RZ, PT ;  /* 0x000000ff0c00720c */ /* 0x000fe20003f06270 */
[----:B------:R-:W-:Y:S02]  /*0310*/  @!P1 IMAD.IADD R16, R16, 0x1, -R5 ;  /* 0x0000000110109824 */ /* 0x000fe400078e0a05 */
[----:B------:R-:W-:Y:S01]  /*0320*/  IMAD.MOV.U32 R13, RZ, RZ, R11 ;  /* 0x000000ffff0d7224 */ /* 0x000fe200078e000b */
[----:B------:R-:W-:-:S02]  /*0330*/  ISETP.GT.U32.AND P1, PT, R5, R14, PT ;  /* 0x0000000e0500720c */ /* 0x000fc40003f24070 */
[----:B------:R-:W-:Y:S01]  /*0340*/  ISETP.GT.U32.AND P2, PT, R5, R16, PT ;  /* 0x000000100500720c */ /* 0x000fe20003f44070 */
[----:B------:R-:W-:-:S04]  /*0350*/  IMAD.HI.U32 R11, R10, R13, RZ ;  /* 0x0000000d0a0b7227 */ /* 0x000fc800078e00ff */
[----:B------:R-:W-:Y:S01]  /*0360*/  @!P3 IMAD.IADD R18, R18, 0x1, -R5 ;  /* 0x000000011212b824 */ /* 0x000fe200078e0a05 */
[----:B------:R-:W-:Y:S01]  /*0370*/  ISETP.NE.AND P3, PT, R6, RZ, PT ;  /* 0x000000ff0600720c */ /* 0x000fe20003f65270 */
[----:B------:R-:W-:Y:S01]  /*0380*/  IMAD R20, R11, R8, R13 ;  /* 0x000000080b147224 */ /* 0x000fe200078e020d */
[----:B------:R-:W-:Y:S02]  /*0390*/  LOP3.LUT R6, RZ, R6, RZ, 0x33, !PT ;  /* 0x00000006ff067212 */ /* 0x000fe400078e33ff */
[----:B------:R-:W-:Y:S01]  /*03a0*/  ISETP.GT.U32.AND P5, PT, R5, R18, PT ;  /* 0x000000120500720c */ /* 0x000fe20003fa4070 */
[--C-:B------:R-:W-:Y:S01]  /*03b0*/  @!P1 IMAD.IADD R14, R14, 0x1, -R5.reuse ;  /* 0x000000010e0e9824 */ /* 0x100fe200078e0a05 */
[----:B------:R-:W-:Y:S01]  /*03c0*/  ISETP.GE.AND P1, PT, R17, RZ, PT ;  /* 0x000000ff1100720c */ /* 0x000fe20003f26270 */
[----:B------:R-:W-:Y:S02]  /*03d0*/  @!P2 IMAD.IADD R16, R16, 0x1, -R5 ;  /* 0x000000011010a824 */ /* 0x000fe400078e0a05 */
[----:B------:R-:W-:Y:S01]  /*03e0*/  @!P0 IMAD.MOV R14, RZ, RZ, -R14 ;  /* 0x000000ffff0e8224 */ /* 0x000fe200078e0a0e */
[----:B------:R-:W-:Y:S01]  /*03f0*/  ISETP.GT.U32.AND P0, PT, R5, R20, PT ;  /* 0x000000140500720c */ /* 0x000fe20003f04070 */
[----:B------:R-:W-:-:S03]  /*0400*/  @!P4 IMAD.MOV R16, RZ, RZ, -R16 ;  /* 0x000000ffff10c224 */ /* 0x000fc600078e0a10 */
[C---:B------:R-:W-:Y:S02]  /*0410*/  SEL R14, R6.reuse, R14, !P3 ;  /* 0x0000000e060e7207 */ /* 0x040fe40005800000 */
[----:B------:R-:W-:Y:S01]  /*0420*/  SEL R12, R6, R16, !P3 ;  /* 0x00000010060c7207 */ /* 0x000fe20005800000 */
[--C-:B------:R-:W-:Y:S01]  /*0430*/  @!P5 IMAD.IADD R18, R18, 0x1, -R5.reuse ;  /* 0x000000011212d824 */ /* 0x100fe200078e0a05 */
[C---:B------:R-:W-:Y:S02]  /*0440*/  LOP3.LUT R11, R7.reuse, R14, RZ, 0x3c, !PT ;  /* 0x0000000e070b7212 */ /* 0x040fe400078e3cff */
[----:B------:R-:W-:Y:S01]  /*0450*/  LOP3.LUT R13, R7, R12, RZ, 0x3c, !PT ;  /* 0x0000000c070d7212 */ /* 0x000fe200078e3cff */
[----:B------:R-:W-:Y:S01]  /*0460*/  @!P1 IMAD.MOV R18, RZ, RZ, -R18 ;  /* 0x000000ffff129224 */ /* 0x000fe200078e0a12 */
[----:B------:R-:W-:Y:S01]  /*0470*/  PRMT R11, R11, 0x9910, RZ ;  /* 0x000099100b0b7816 */ /* 0x000fe200000000ff */
[----:B------:R-:W-:Y:S01]  /*0480*/  @!P0 IMAD.IADD R20, R20, 0x1, -R5 ;  /* 0x0000000114148824 */ /* 0x000fe200078e0a05 */
[----:B------:R-:W-:-:S02]  /*0490*/  ISETP.GE.AND P5, PT, R9, RZ, PT ;  /* 0x000000ff0900720c */ /* 0x000fc40003fa6270 */
[----:B------:R-:W-:Y:S01]  /*04a0*/  SEL R16, R6, R18, !P3 ;  /* 0x0000001206107207 */ /* 0x000fe20005800000 */
[----:B------:R-:W-:Y:S01]  /*04b0*/  IMAD.MOV.U32 R9, RZ, RZ, R11 ;  /* 0x000000ffff097224 */ /* 0x000fe200078e000b */
[----:B------:R-:W-:Y:S02]  /*04c0*/  PRMT R13, R13, 0x9910, RZ ;  /* 0x000099100d0d7816 */ /* 0x000fe400000000ff */
[----:B------:R-:W-:Y:S02]  /*04d0*/  LOP3.LUT R11, R7, R16, RZ, 0x3c, !PT ;  /* 0x00000010070b7212 */ /* 0x000fe400078e3cff */
[----:B------:R-:W-:Y:S01]  /*04e0*/  ISETP.GT.AND P4, PT, R9, -0x1, PT ;  /* 0xffffffff0900780c */ /* 0x000fe20003f84270 */
[----:B------:R-:W-:Y:S01]  /*04f0*/  IMAD.MOV.U32 R9, RZ, RZ, R15 ;  /* 0x000000ffff097224 */ /* 0x000fe200078e000f */
[----:B------:R-:W-:Y:S02]  /*0500*/  ISETP.GT.AND P1, PT, R13, -0x1, PT ;  /* 0xffffffff0d00780c */ /* 0x000fe40003f24270 */
[----:B------:R-:W-:-:S02]  /*0510*/  PRMT R11, R11, 0x9910, RZ ;  /* 0x000099100b0b7816 */ /* 0x000fc400000000ff */
[----:B------:R-:W-:Y:S02]  /*0520*/  PRMT R13, R2, 0xbb32, RZ ;  /* 0x0000bb32020d7816 */ /* 0x000fe400000000ff */
[----:B------:R-:W-:Y:S01]  /*0530*/  ISETP.GT.U32.AND P0, PT, R5, R20, PT ;  /* 0x000000140500720c */ /* 0x000fe20003f04070 */
[----:B------:R-:W-:Y:S01]  /*0540*/  IMAD.MOV.U32 R2, RZ, RZ, R11 ;  /* 0x000000ffff027224 */ /* 0x000fe200078e000b */
[----:B------:R-:W-:Y:S01]  /*0550*/  IABS R17, R9 ;  /* 0x0000000900117213 */ /* 0x000fe20000000000 */
[----:B------:R-:W-:Y:S01]  /*0560*/  IMAD.MOV.U32 R11, RZ, RZ, R13 ;  /* 0x000000ffff0b7224 */ /* 0x000fe200078e000d */
[C---:B------:R-:W-:Y:S02]  /*0570*/  PRMT R13, R3.reuse, 0x9910, RZ ;  /* 0x00009910030d7816 */ /* 0x040fe400000000ff */
[----:B------:R-:W-:Y:S01]  /*0580*/  PRMT R3, R3, 0xbb32, RZ ;  /* 0x0000bb3203037816 */ /* 0x000fe200000000ff */
[----:B------:R-:W-:Y:S01]  /*0590*/  IMAD.HI.U32 R15, R10, R17, RZ ;  /* 0x000000110a0f7227 */ /* 0x000fe200078e00ff */
[----:B------:R-:W-:-:S02]  /*05a0*/  IABS R19, R11 ;  /* 0x0000000b00137213 */ /* 0x000fc40000000000 */
[----:B------:R-:W-:Y:S01]  /*05b0*/  IABS R21, R13 ;  /* 0x0000000d00157213 */ /* 0x000fe20000000000 */
[----:B------:R-:W-:Y:S01]  /*05c0*/  IMAD R18, R15, R8, R17 ;  /* 0x000000080f127224 */ /* 0x000fe200078e0211 */
[----:B------:R-:W-:Y:S01]  /*05d0*/  IABS R23, R3 ;  /* 0x0000000300177213 */ /* 0x000fe20000000000 */
[----:B------:R-:W-:Y:S01]  /*05e0*/  @!P0 IMAD.IADD R20, R20, 0x1, -R5 ;  /* 0x0000000114148824 */ /* 0x000fe200078e0a05 */
[----:B------:R-:W-:Y:S01]  /*05f0*/  ISETP.GT.AND P2, PT, R2, -0x1, PT ;  /* 0xffffffff0200780c */ /* 0x000fe20003f44270 */
[----:B------:R-:W-:Y:S01]  /*0600*/  IMAD.HI.U32 R17, R10, R19, RZ ;  /* 0x000000130a117227 */ /* 0x000fe200078e00ff */
[----:B------:R-:W-:Y:S02]  /*0610*/  PRMT R2, R14, 0x9910, RZ ;  /* 0x000099100e027816 */ /* 0x000fe400000000ff */
[----:B------:R-:W-:Y:S01]  /*0620*/  ISETP.GT.U32.AND P0, PT, R5, R18, PT ;  /* 0x000000120500720c */ /* 0x000fe20003f04070 */
[----:B------:R-:W-:Y:S02]  /*0630*/  IMAD.MOV.U32 R15, RZ, RZ, R20 ;  /* 0x000000ffff0f7224 */ /* 0x000fe400078e0014 */
[----:B------:R-:W-:-:S02]  /*0640*/  IMAD R20, R17, R8, R19 ;  /* 0x0000000811147224 */ /* 0x000fc400078e0213 */
[----:B------:R-:W-:-:S03]  /*0650*/  IMAD.HI.U32 R17, R10, R21, RZ ;  /* 0x000000150a117227 */ /* 0x000fc600078e00ff */
[----:B------:R-:W-:Y:S01]  /*0660*/  ISETP.GT.U32.AND P6, PT, R5, R20, PT ;  /* 0x000000140500720c */ /* 0x000fe20003fc4070 */
[----:B------:R-:W-:Y:S01]  /*0670*/  @!P5 IMAD.MOV R15, RZ, RZ, -R15 ;  /* 0x000000ffff0fd224 */ /* 0x000fe200078e0a0f */
[----:B------:R-:W-:Y:S01]  /*0680*/  ISETP.EQ.OR P5, PT, R2, RZ, P4 ;  /* 0x000000ff0200720c */ /* 0x000fe200027a2670 */
[----:B------:R-:W-:-:S03]  /*0690*/  IMAD.HI.U32 R19, R10, R23, RZ ;  /* 0x000000170a137227 */ /* 0x000fc600078e00ff */
[----:B------:R-:W-:Y:S01]  /*06a0*/  SEL R22, R6, R15, !P3 ;  /* 0x0000000f06167207 */ /* 0x000fe20005800000 */
[-C--:B------:R-:W-:Y:S01]  /*06b0*/  IMAD R10, R17, R8.reuse, R21 ;  /* 0x00000008110a7224 */ /* 0x080fe200078e0215 */
[----:B------:R-:W-:Y:S01]  /*06c0*/  PRMT R15, R16, 0x9910, RZ ;  /* 0x00009910100f7816 */ /* 0x000fe200000000ff */
[----:B------:R-:W-:Y:S01]  /*06d0*/  IMAD R8, R19, R8, R23 ;  /* 0x0000000813087224 */ /* 0x000fe200078e0217 */
[----:B------:R-:W-:Y:S01]  /*06e0*/  LOP3.LUT R2, R7, R22, RZ, 0x3c, !PT ;  /* 0x0000001607027212 */ /* 0x000fe200078e3cff */
[--C-:B------:R-:W-:Y:S01]  /*06f0*/  @!P0 IMAD.IADD R18, R18, 0x1, -R5.reuse ;  /* 0x0000000112128824 */ /* 0x100fe200078e0a05 */
[----:B------:R-:W-:Y:S01]  /*0700*/  ISETP.GT.U32.AND P4, PT, R5, R10, PT ;  /* 0x0000000a0500720c */ /* 0x000fe20003f84070 */
[----:B------:R-:W-:Y:S01]  /*0710*/  @!P6 IMAD.IADD R20, R20, 0x1, -R5 ;  /* 0x000000011414e824 */ /* 0x000fe200078e0a05 */
[----:B------:R-:W-:Y:S02]  /*0720*/  SEL R19, R7, RZ, !P5 ;  /* 0x000000ff07137207 */ /* 0x000fe40006800000 */
[----:B------:R-:W-:-:S02]  /*0730*/  ISETP.GT.U32.AND P5, PT, R5, R8, PT ;  /* 0x000000080500720c */ /* 0x000fc40003fa4070 */
[----:B------:R-:W-:Y:S02]  /*0740*/  PRMT R17, R2, 0x9910, RZ ;  /* 0x0000991002117816 */ /* 0x000fe400000000ff */
[----:B------:R-:W-:Y:S02]  /*0750*/  PRMT R2, R12, 0x9910, RZ ;  /* 0x000099100c027816 */ /* 0x000fe400000000ff */
[----:B------:R-:W-:Y:S02]  /*0760*/  ISETP.GT.AND P0, PT, R17, -0x1, PT ;  /* 0xffffffff1100780c */ /* 0x000fe40003f04270 */
[----:B------:R-:W-:Y:S01]  /*0770*/  PRMT R17, R22, 0x9910, RZ ;  /* 0x0000991016117816 */ /* 0x000fe200000000ff */
[----:B------:R-:W-:Y:S01]  /*0780*/  @!P4 IMAD.IADD R10, R10, 0x1, -R5 ;  /* 0x000000010a0ac824 */ /* 0x000fe200078e0a05 */
[C---:B------:R-:W-:Y:S02]  /*0790*/  ISETP.GT.U32.AND P6, PT, R5.reuse, R18, PT ;  /* 0x000000120500720c */ /* 0x040fe40003fc4070 */
[----:B------:R-:W-:Y:S01]  /*07a0*/  ISETP.EQ.OR P1, PT, R2, RZ, P1 ;  /* 0x000000ff0200720c */ /* 0x000fe20000f22670 */
[----:B------:R-:W-:Y:S01]  /*07b0*/  IMAD.MOV.U32 R2, RZ, RZ, R17 ;  /* 0x000000ffff027224 */ /* 0x000fe200078e0011 */
[----:B------:R-:W-:Y:S01]  /*07c0*/  ISETP.GT.U32.AND P4, PT, R5, R20, PT ;  /* 0x000000140500720c */ /* 0x000fe20003f84070 */
[----:B------:R-:W-:Y:S01]  /*07d0*/  @!P5 IMAD.IADD R8, R8, 0x1, -R5 ;  /* 0x000000010808d824 */ /* 0x000fe200078e0a05 */
[----:B------:R-:W-:-:S02]  /*07e0*/  ISETP.EQ.OR P2, PT, R15, RZ, P2 ;  /* 0x000000ff0f00720c */ /* 0x000fc40001742670 */
[----:B------:R-:W-:Y:S02]  /*07f0*/  SEL R15, R7, RZ, !P1 ;  /* 0x000000ff070f7207 */ /* 0x000fe40004800000 */
[C---:B------:R-:W-:Y:S02]  /*0800*/  ISETP.GT.U32.AND P1, PT, R5.reuse, R10, PT ;  /* 0x0000000a0500720c */ /* 0x040fe40003f24070 */
[----:B------:R-:W-:Y:S01]  /*0810*/  ISETP.EQ.OR P0, PT, R2, RZ, P0 ;  /* 0x000000ff0200720c */ /* 0x000fe20000702670 */
[----:B------:R-:W-:Y:S01]  /*0820*/  @!P6 IMAD.IADD R18, R18, 0x1, -R5 ;  /* 0x000000011212e824 */ /* 0x000fe200078e0a05 */
[----:B------:R-:W-:Y:S01]  /*0830*/  ISETP.GT.U32.AND P5, PT, R5, R8, PT ;  /* 0x000000080500720c */ /* 0x000fe20003fa4070 */
[----:B------:R-:W-:Y:S01]  /*0840*/  IMAD.IADD R2, R14, 0x1, R19 ;  /* 0x000000010e027824 */ /* 0x000fe200078e0213 */
[----:B------:R-:W-:Y:S01]  /*0850*/  SEL R17, R7, RZ, !P2 ;  /* 0x000000ff07117207 */ /* 0x000fe20005000000 */
[----:B------:R-:W-:Y:S01]  /*0860*/  @!P4 IMAD.IADD R20, R20, 0x1, -R5 ;  /* 0x000000011414c824 */ /* 0x000fe200078e0a05 */
[----:B------:R-:W-:-:S02]  /*0870*/  ISETP.GE.AND P2, PT, R9, RZ, PT ;  /* 0x000000ff0900720c */ /* 0x000fc40003f46270 */
[----:B------:R-:W-:Y:S01]  /*0880*/  SEL R9, R7, RZ, !P0 ;  /* 0x000000ff07097207 */ /* 0x000fe20004000000 */
[----:B------:R-:W-:Y:S01]  /*0890*/  IMAD.IADD R16, R16, 0x1, R17 ;  /* 0x0000000110107824 */ /* 0x000fe200078e0211 */
[----:B------:R-:W-:Y:S01]  /*08a0*/  ISETP.GE.AND P0, PT, R11, RZ, PT ;  /* 0x000000ff0b00720c */ /* 0x000fe20003f06270 */
[----:B------:R-:W-:Y:S01]  /*08b0*/  @!P1 IMAD.IADD R10, R10, 0x1, -R5 ;  /* 0x000000010a0a9824 */ /* 0x000fe200078e0a05 */
[----:B------:R-:W-:Y:S01]  /*08c0*/  ISETP.GE.AND P6, PT, R13, RZ, PT ;  /* 0x000000ff0d00720c */ /* 0x000fe20003fc6270 */
[----:B------:R-:W-:Y:S01]  /*08d0*/  IMAD.IADD R11, R22, 0x1, R9 ;  /* 0x00000001160b7824 */ /* 0x000fe200078e0209 */
[----:B------:R-:W-:Y:S01]  /*08e0*/  ISETP.GE.AND P4, PT, R3, RZ, PT ;  /* 0x000000ff0300720c */ /* 0x000fe20003f86270 */
[----:B------:R-:W-:Y:S02]  /*08f0*/  @!P5 IMAD.IADD R8, R8, 0x1, -R5 ;  /* 0x000000010808d824 */ /* 0x000fe400078e0a05 */
[----:B------:R-:W-:Y:S02]  /*0900*/  IMAD.MOV.U32 R5, RZ, RZ, R10 ;  /* 0x000000ffff057224 */ /* 0x000fe400078e000a */
[----:B------:R-:W-:-:S02]  /*0910*/  @!P2 IMAD.MOV R18, RZ, RZ, -R18 ;  /* 0x000000ffff12a224 */ /* 0x000fc400078e0a12 */
[----:B------:R-:W-:Y:S02]  /*0920*/  IMAD.IADD R3, R12, 0x1, R15 ;  /* 0x000000010c037824 */ /* 0x000fe400078e020f */
[----:B------:R-:W-:Y:S01]  /*0930*/  @!P0 IMAD.MOV R20, RZ, RZ, -R20 ;  /* 0x000000ffff148224 */ /* 0x000fe200078e0a14 */
[----:B------:R-:W-:Y:S01]  /*0940*/  SEL R10, R6, R18, !P3 ;  /* 0x00000012060a7207 */ /* 0x000fe20005800000 */
[----:B------:R-:W-:Y:S01]  /*0950*/  @!P6 IMAD.MOV R5, RZ, RZ, -R5 ;  /* 0x000000ffff05e224 */ /* 0x000fe200078e0a05 */
[----:B------:R-:W-:Y:S01]  /*0960*/  PRMT R2, R2, 0x5410, R3 ;  /* 0x0000541002027816 */ /* 0x000fe20000000003 */
[----:B------:R-:W-:Y:S01]  /*0970*/  @!P4 IMAD.MOV R8, RZ, RZ, -R8 ;  /* 0x000000ffff08c224 */ /* 0x000fe200078e0a08 */
[C---:B------:R-:W-:Y:S02]  /*0980*/  SEL R14, R6.reuse, R20, !P3 ;  /* 0x00000014060e7207 */ /* 0x040fe40005800000 */
[C---:B------:R-:W-:Y:S02]  /*0990*/  SEL R12, R6.reuse, R5, !P3 ;  /* 0x00000005060c7207 */ /* 0x040fe40005800000 */
[----:B------:R-:W-:-:S02]  /*09a0*/  SEL R6, R6, R8, !P3 ;  /* 0x0000000806067207 */ /* 0x000fc40005800000 */
[----:B------:R-:W0:Y:S01]  /*09b0*/  LDC.64 R8, c[0x0][0x218] ;  /* 0x00008600ff087b82 */ /* 0x000e220000000a00 */
[C---:B------:R-:W-:Y:S02]  /*09c0*/  LOP3.LUT R5, R7.reuse, R10, RZ, 0x3c, !PT ;  /* 0x0000000a07057212 */ /* 0x040fe400078e3cff */
[C---:B------:R-:W-:Y:S02]  /*09d0*/  LOP3.LUT R13, R7.reuse, R14, RZ, 0x3c, !PT ;  /* 0x0000000e070d7212 */ /* 0x040fe400078e3cff */
[C---:B------:R-:W-:Y:S02]  /*09e0*/  LOP3.LUT R15, R7.reuse, R12, RZ, 0x3c, !PT ;  /* 0x0000000c070f7212 */ /* 0x040fe400078e3cff */
[----:B------:R-:W-:Y:S02]  /*09f0*/  LOP3.LUT R17, R7, R6, RZ, 0x3c, !PT ;  /* 0x0000000607117212 */ /* 0x000fe400078e3cff */
[----:B------:R-:W-:Y:S02]  /*0a00*/  PRMT R5, R5, 0x9910, RZ ;  /* 0x0000991005057816 */ /* 0x000fe400000000ff */
[----:B------:R-:W-:-:S02]  /*0a10*/  PRMT R13, R13, 0x9910, RZ ;  /* 0x000099100d0d7816 */ /* 0x000fc400000000ff */
[----:B------:R-:W-:Y:S02]  /*0a20*/  PRMT R15, R15, 0x9910, RZ ;  /* 0x000099100f0f7816 */ /* 0x000fe400000000ff */
[----:B------:R-:W-:Y:S02]  /*0a30*/  PRMT R17, R17, 0x9910, RZ ;  /* 0x0000991011117816 */ /* 0x000fe400000000ff */
[----:B------:R-:W-:Y:S02]  /*0a40*/  ISETP.GT.AND P0, PT, R5, -0x1, PT ;  /* 0xffffffff0500780c */ /* 0x000fe40003f04270 */
[----:B------:R-:W-:Y:S02]  /*0a50*/  ISETP.GT.AND P1, PT, R13, -0x1, PT ;  /* 0xffffffff0d00780c */ /* 0x000fe40003f24270 */
[----:B------:R-:W-:Y:S02]  /*0a60*/  ISETP.GT.AND P2, PT, R15, -0x1, PT ;  /* 0xffffffff0f00780c */ /* 0x000fe40003f44270 */
[----:B------:R-:W-:Y:S01]  /*0a70*/  ISETP.GT.AND P3, PT, R17, -0x1, PT ;  /* 0xffffffff1100780c */ /* 0x000fe20003f64270 */
[----:B0-----:R-:W-:Y:S01]  /*0a80*/  IMAD.WIDE.U32 R8, R0, 0x2, R8 ;  /* 0x0000000200087825 */ /* 0x001fe200078e0008 */
[----:B------:R-:W-:-:S02]  /*0a90*/  PRMT R5, R10, 0x9910, RZ ;  /* 0x000099100a057816 */ /* 0x000fc400000000ff */
[----:B------:R-:W-:Y:S02]  /*0aa0*/  PRMT R17, R6, 0x9910, RZ ;  /* 0x0000991006117816 */ /* 0x000fe400000000ff */
[----:B------:R-:W-:Y:S01]  /*0ab0*/  PRMT R13, R14, 0x9910, RZ ;  /* 0x000099100e0d7816 */ /* 0x000fe200000000ff */
[----:B------:R-:W-:Y:S01]  /*0ac0*/  IMAD.WIDE R8, R4, 0x8, R8 ;  /* 0x0000000804087825 */ /* 0x000fe200078e0208 */
[----:B------:R-:W-:Y:S02]  /*0ad0*/  PRMT R15, R12, 0x9910, RZ ;  /* 0x000099100c0f7816 */ /* 0x000fe400000000ff */
[----:B------:R-:W-:Y:S02]  /*0ae0*/  ISETP.EQ.OR P0, PT, R5, RZ, P0 ;  /* 0x000000ff0500720c */ /* 0x000fe40000702670 */
[----:B------:R-:W-:Y:S02]  /*0af0*/  ISETP.EQ.OR P3, PT, R17, RZ, P3 ;  /* 0x000000ff1100720c */ /* 0x000fe40001f62670 */
[----:B------:R-:W-:-:S02]  /*0b00*/  ISETP.EQ.OR P1, PT, R13, RZ, P1 ;  /* 0x000000ff0d00720c */ /* 0x000fc40000f22670 */
[----:B------:R-:W-:Y:S02]  /*0b10*/  ISETP.EQ.OR P2, PT, R15, RZ, P2 ;  /* 0x000000ff0f00720c */ /* 0x000fe40001742670 */
[C---:B------:R-:W-:Y:S02]  /*0b20*/  SEL R5, R7.reuse, RZ, !P3 ;  /* 0x000000ff07057207 */ /* 0x040fe40005800000 */
[C---:B------:R-:W-:Y:S02]  /*0b30*/  SEL R15, R7.reuse, RZ, !P1 ;  /* 0x000000ff070f7207 */ /* 0x040fe40004800000 */
[C---:B------:R-:W-:Y:S01]  /*0b40*/  SEL R13, R7.reuse, RZ, !P0 ;  /* 0x000000ff070d7207 */ /* 0x040fe20004000000 */
[----:B------:R-:W-:Y:S01]  /*0b50*/  IMAD.IADD R5, R6, 0x1, R5 ;  /* 0x0000000106057824 */ /* 0x000fe200078e0205 */
[----:B------:R-:W-:Y:S01]  /*0b60*/  SEL R17, R7, RZ, !P2 ;  /* 0x000000ff07117207 */ /* 0x000fe20005000000 */
[----:B------:R-:W-:Y:S01]  /*0b70*/  IMAD.IADD R14, R14, 0x1, R15 ;  /* 0x000000010e0e7824 */ /* 0x000fe200078e020f */
[----:B------:R-:W-:Y:S01]  /*0b80*/  PRMT R3, R16, 0x5410, R11 ;  /* 0x0000541010037816 */ /* 0x000fe2000000000b */
[----:B------:R-:W-:-:S02]  /*0b90*/  IMAD.IADD R7, R10, 0x1, R13 ;  /* 0x000000010a077824 */ /* 0x000fc400078e020d */
[----:B------:R-:W-:Y:S02]  /*0ba0*/  IMAD.IADD R12, R12, 0x1, R17 ;  /* 0x000000010c0c7824 */ /* 0x000fe400078e0211 */
[----:B------:R-:W-:Y:S01]  /*0bb0*/  STG.E.64 desc[UR4][R8.64], R2 ;  /* 0x0000000208007986 */ /* 0x000fe2000c101b04 */
[----:B------:R-:W-:Y:S02]  /*0bc0*/  PRMT R4, R7, 0x5410, R14 ;  /* 0x0000541007047816 */ /* 0x000fe4000000000e */
[----:B------:R-:W-:-:S05]  /*0bd0*/  PRMT R5, R12, 0x5410, R5 ;  /* 0x000054100c057816 */ /* 0x000fca0000000005 */
[----:B------:R-:W-:Y:S01]  /*0be0*/  STG.E.64 desc[UR4][R8.64+0x400], R4 ;  /* 0x0004000408007986 */ /* 0x000fe2000c101b04 */
[----:B------:R-:W-:Y:S05]  /*0bf0*/  EXIT ;  /* 0x000000000000794d */ /* 0x000fea0003800000 */
.L_x_46860:
        /* <DEDUP_REMOVED lines=92> */
.L_x_46862:
[----:B------:R-:W-:Y:S05]  /*11c0*/  BSYNC B0 ;  /* 0x0000000000007941 */ /* 0x000fea0003800000 */
.L_x_46861:
        /* <DEDUP_REMOVED lines=32> */
.L_x_46864:
[----:B------:R-:W-:Y:S05]  /*13d0*/  BSYNC B0 ;  /* 0x0000000000007941 */ /* 0x000fea0003800000 */
.L_x_46863:
        /* <DEDUP_REMOVED lines=47> */
.L_x_46866:
[----:B------:R-:W-:Y:S05]  /*16d0*/  BSYNC B0 ;  /* 0x0000000000007941 */ /* 0x000fea0003800000 */
.L_x_46865:
        /* <DEDUP_REMOVED lines=32> */
.L_x_46868:
[----:B------:R-:W-:Y:S05]  /*18e0*/  BSYNC B0 ;  /* 0x0000000000007941 */ /* 0x000fea0003800000 */
.L_x_46867:
        /* <DEDUP_REMOVED lines=32> */
.L_x_46870:
[----:B------:R-:W-:Y:S05]  /*1af0*/  BSYNC B0 ;  /* 0x0000000000007941 */ /* 0x000fea0003800000 */
.L_x_46869:
        /* <DEDUP_REMOVED lines=32> */
.L_x_46872:
[----:B------:R-:W-:Y:S05]  /*1d00*/  BSYNC B0 ;  /* 0x0000000000007941 */ /* 0x000fea0003800000 */
.L_x_46871:
        /* <DEDUP_REMOVED lines=32> */
.L_x_46874:
[----:B------:R-:W-:Y:S05]  /*1f10*/  BSYNC B0 ;  /* 0x0000000000007941 */ /* 0x000fea0003800000 */
.L_x_46873:
        /* <DEDUP_REMOVED lines=32> */
.L_x_46876:
[----:B------:R-:W-:Y:S05]  /*2120*/  BSYNC B0 ;  /* 0x0000000000007941 */ /* 0x000fea0003800000 */
.L_x_46875:
        /* <DEDUP_REMOVED lines=18> */
.L_x_46879:
[----:B------:R-:W-:-:S13]  /*2250*/  ISETP.GE.AND P0, PT, R9, R6, PT ;  /* 0x000000060900720c */ /* 0x000fda0003f06270 */
[----:B------:R-:W-:Y:S05]  /*2260*/  @P0 BRA `(.L_x_46881) ;  /* 0x0000000000300947 */ /* 0x000fea0003800000 */
[----:B0-----:R-:W0:Y:S01]  /*2270*/  LDC.64 R2, c[0x0][0x218] ;  /* 0x00008600ff027b82 */ /* 0x001e220000000a00 */
[----:B------:R-:W-:Y:S02]  /*2280*/  IMAD.IADD R5, R0, 0x1, R9 ;  /* 0x0000000100057824 */ /* 0x000fe400078e0209 */
[----:B------:R-:W-:Y:S02]  /*2290*/  VIADD R9, R9, 0x80 ;  /* 0x0000008009097836 */ /* 0x000fe40000000000 */
[----:B0-----:R-:W-:-:S05]  /*22a0*/  IMAD.WIDE.U32 R2, R5, 0x2, R2 ;  /* 0x0000000205027825 */ /* 0x001fca00078e0002 */
[----:B------:R1:W-:Y:S02]  /*22b0*/  STG.E.U16 desc[UR4][R2.64], R10 ;  /* 0x0000000a02007986 */ /* 0x0003e4000c101504 */
.L_x_46880:
[----:B------:R-:W-:-:S13]  /*22c0*/  ISETP.GE.AND P0, PT, R9, R6, PT ;  /* 0x000000060900720c */ /* 0x000fda0003f06270 */
[----:B------:R-:W-:Y:S05]  /*22d0*/  @P0 BRA `(.L_x_46882) ;  /* 0x0000000000340947 */ /* 0x000fea0003800000 */
[----:B01----:R-:W0:Y:S01]  /*22e0*/  LDC.64 R2, c[0x0][0x218] ;  /* 0x00008600ff027b82 */ /* 0x003e220000000a00 */
[----:B------:R-:W-:Y:S02]  /*22f0*/  IMAD.IADD R5, R0, 0x1, R9 ;  /* 0x0000000100057824 */ /* 0x000fe400078e0209 */
[----:B------:R-:W-:Y:S02]  /*2300*/  VIADD R9, R9, 0x80 ;  /* 0x0000008009097836 */ /* 0x000fe40000000000 */
[----:B0-----:R-:W-:-:S05]  /*2310*/  IMAD.WIDE.U32 R2, R5, 0x2, R2 ;  /* 0x0000000205027825 */ /* 0x001fca00078e0002 */
[----:B------:R1:W-:Y:S02]  /*2320*/  STG.E.U16 desc[UR4][R2.64], R8 ;  /* 0x0000000802007986 */ /* 0x0003e4000c101504 */
.L_x_46881:
        /* <DEDUP_REMOVED lines=8> */
.L_x_46882:
[----:B------:R-:W-:Y:S05]  /*23b0*/  BSYNC B1 ;  /* 0x0000000000017941 */ /* 0x000fea0003800000 */
.L_x_46878:
[----:B------:R-:W-:-:S13]  /*23c0*/  ISETP.GE.AND P0, PT, R9, R6, PT ;  /* 0x000000060900720c */ /* 0x000fda0003f06270 */
[----:B012---:R-:W0:Y:S01]  /*23d0*/  @!P0 LDC.64 R2, c[0x0][0x218] ;  /* 0x00008600ff028b82 */ /* 0x007e220000000a00 */
[----:B------:R-:W-:Y:S02]  /*23e0*/  @!P0 IMAD.IADD R5, R0, 0x1, R9 ;  /* 0x0000000100058824 */ /* 0x000fe400078e0209 */
[----:B------:R-:W-:Y:S02]  /*23f0*/  @!P0 VIADD R9, R9, 0x80 ;  /* 0x0000008009098836 */ /* 0x000fe40000000000 */
[----:B0-----:R-:W-:-:S05]  /*2400*/  @!P0 IMAD.WIDE.U32 R2, R5, 0x2, R2 ;  /* 0x0000000205028825 */ /* 0x001fca00078e0002 */
[----:B------:R2:W-:Y:S02]  /*2410*/  @!P0 STG.E.U16 desc[UR4][R2.64], R16 ;  /* 0x0000001002008986 */ /* 0x0005e4000c101504 */
.L_x_46883:
[----:B------:R-:W-:Y:S05]  /*2420*/  BSYNC B0 ;  /* 0x0000000000007941 */ /* 0x000fea0003800000 */
.L_x_46877:
        /* <DEDUP_REMOVED lines=8> */
.L_x_46884:
        /* <DEDUP_REMOVED lines=13> */
.L_x_57582:


//--------------------- .text._ZN2at6native29vectorized_elementwise_kernelILi8ENS0_13BUnaryFunctorIsssZZZNS0_21remainder_kernel_cudaERNS_18TensorIteratorBaseEENKUlvE_clEvENKUlvE3_clEvEUlssE_EESt5arrayIPcLm2EEEEviT0_T1_ --------------------------
	.section	.text._ZN2at6native29vectorized_elementwise_kernelILi8ENS0_13BUnaryFunctorIsssZZZNS0_21remainder_kernel_cudaERNS_18TensorIteratorBaseEENKUlvE_clEvENKUlvE3_clEvEUlssE_EESt5arrayIPcLm2EEEEviT0_T1_,"ax",@progbits
	.align	128
        .global         _ZN2at6native29vectorized_elementwise_kernelILi8ENS0_13BUnaryFunctorIsssZZZNS0_21remainder_kernel_cudaERNS_18TensorIteratorBaseEENKUlvE_clEvENKUlvE3_clEvEUlssE_EESt5arrayIPcLm2EEEEviT0_T1_
        .type           _ZN2at6native29vectorized_elementwise_kernelILi8ENS0_13BUnaryFunctorIsssZZZNS0_21remainder_kernel_cudaERNS_18TensorIteratorBaseEENKUlvE_clEvENKUlvE3_clEvEUlssE_EESt5arrayIPcLm2EEEEviT0_T1_,@function
        .size           _ZN2at6native29vectorized_elementwise_kernelILi8ENS0_13BUnaryFunctorIsssZZZNS0_21remainder_kernel_cudaERNS_18TensorIteratorBaseEENKUlvE_clEvENKUlvE3_clEvEUlssE_EESt5arrayIPcLm2EEEEviT0_T1_,(.L_x_57583 - _ZN2at6native29vectorized_elementwise_kernelILi8ENS0_13BUnaryFunctorIsssZZZNS0_21remainder_kernel_cudaERNS_18TensorIteratorBaseEENKUlvE_clEvENKUlvE3_clEvEUlssE_EESt5arrayIPcLm2EEEEviT0_T1_)
        .other          _ZN2at6native29vectorized_elementwise_kernelILi8ENS0_13BUnaryFunctorIsssZZZNS0_21remainder_kernel_cudaERNS_18TensorIteratorBaseEENKUlvE_clEvENKUlvE3_clEvEUlssE_EESt5arrayIPcLm2EEEEviT0_T1_,@"STO_CUDA_ENTRY STV_DEFAULT"
_ZN2at6native29vectorized_elementwise_kernelILi8ENS0_13BUnaryFunctorIsssZZZNS0_21remainder_kernel_cudaERNS_18TensorIteratorBaseEENKUlvE_clEvENKUlvE3_clEvEUlssE_EESt5arrayIPcLm2EEEEviT0_T1_:
.text._ZN2at6native29vectorized_elementwise_kernelILi8ENS0_13BUnaryFunctorIsssZZZNS0_21remainder_kernel_cudaERNS_18TensorIteratorBaseEENKUlvE_clEvENKUlvE3_clEvEUlssE_EESt5arrayIPcLm2EEEEviT0_T1_:
        /* <DEDUP_REMOVED lines=14> */
[----:B-1----:R-:W-:-:S04]  /*00e0*/  PRMT R3, R7, 0x9910, RZ ;  /* 0x0000991007037816 */ /* 0x002fc800000000ff */
[-C--:B------:R-:W-:Y:S02]  /*00f0*/  IABS R4, R3.reuse ;  /* 0x0000000300047213 */ /* 0x080fe40000000000 */
[----:B------:R-:W-:Y:S02]  /*0100*/  IABS R12, R3 ;  /* 0x00000003000c7213 */ /* 0x000fe40000000000 */
        /* <DEDUP_REMOVED lines=8> */
[----:B------:R-:W-:Y:S01]  /*0190*/  IMAD.HI.U32 R5, R15, R5, R14 ;  /* 0x000000050f057227 */ /* 0x000fe200078e000e */
[C---:B--2---:R-:W-:Y:S02]  /*01a0*/  PRMT R13, R8.reuse, 0x9910, RZ ;  /* 0x00009910080d7816 */ /* 0x044fe400000000ff */
[----:B------:R-:W-:Y:S02]  /*01b0*/  PRMT R6, R8, 0xbb32, RZ ;  /* 0x0000bb3208067816 */ /* 0x000fe400000000ff */
[C---:B------:R-:W-:Y:S01]  /*01c0*/  PRMT R15, R9.reuse, 0x9910, RZ ;  /* 0x00009910090f7816 */ /* 0x040fe200000000ff */
[----:B------:R-:W-:Y:S01]  /*01d0*/  IMAD.MOV.U32 R8, RZ, RZ, R13 ;  /* 0x000000ffff087224 */ /* 0x000fe200078e000d */
[----:B------:R-:W-:Y:S02]  /*01e0*/  PRMT R17, R9, 0xbb32, RZ ;  /* 0x0000bb3209117816 */ /* 0x000fe400000000ff */
[----:B------:R-:W-:Y:S01]  /*01f0*/  PRMT R14, R10, 0x9910, RZ ;  /* 0x000099100a0e7816 */ /* 0x000fe200000000ff */
[----:B------:R-:W-:Y:S01]  /*0200*/  IMAD.MOV.U32 R9, RZ, RZ, R15 ;  /* 0x000000ffff097224 */ /* 0x000fe200078e000f */
[----:B------:R-:W-:-:S02]  /*0210*/  IABS R22, R8 ;  /* 0x0000000800167213 */ /* 0x000fc40000000000 */
[----:B------:R-:W-:Y:S01]  /*0220*/  PRMT R16, R10, 0xbb32, RZ ;  /* 0x0000bb320a107816 */ /* 0x000fe200000000ff */
[----:B------:R-:W-:Y:S01]  /*0230*/  IMAD.MOV.U32 R10, RZ, RZ, R17 ;  /* 0x000000ffff0a7224 */ /* 0x000fe200078e0011 */
[----:B------:R-:W-:Y:S01]  /*0240*/  IABS R24, R6 ;  /* 0x0000000600187213 */ /* 0x000fe20000000000 */
[----:B------:R-:W-:Y:S01]  /*0250*/  IMAD.HI.U32 R15, R5, R22, RZ ;  /* 0x00000016050f7227 */ /* 0x000fe200078e00ff */
[----:B------:R-:W-:Y:S02]  /*0260*/  IABS R21, R16 ;  /* 0x0000001000157213 */ /* 0x000fe40000000000 */
[----:B------:R-:W-:Y:S01]  /*0270*/  PRMT R20, R11, 0xbb32, RZ ;  /* 0x0000bb320b147816 */ /* 0x000fe200000000ff */
[----:B------:R-:W-:Y:S01]  /*0280*/  IMAD R15, R15, R12, R22 ;  /* 0x0000000c0f0f7224 */ /* 0x000fe200078e0216 */
[----:B------:R-:W-:Y:S01]  /*0290*/  IABS R22, R10 ;  /* 0x0000000a00167213 */ /* 0x000fe20000000000 */
[----:B------:R-:W-:Y:S01]  /*02a0*/  IMAD.HI.U32 R13, R5, R24, RZ ;  /* 0x00000018050d7227 */ /* 0x000fe200078e00ff */
[----:B------:R-:W-:-:S02]  /*02b0*/  IABS R19, R14 ;  /* 0x0000000e00137213 */ /* 0x000fc40000000000 */
[----:B------:R-:W-:Y:S01]  /*02c0*/  PRMT R18, R11, 0x9910, RZ ;  /* 0x000099100b127816 */ /* 0x000fe200000000ff */
[----:B------:R-:W-:Y:S01]  /*02d0*/  IMAD.HI.U32 R17, R5, R22, RZ ;  /* 0x0000001605117227 */ /* 0x000fe200078e00ff */
[----:B------:R-:W-:Y:S02]  /*02e0*/  IABS R26, R9 ;  /* 0x00000009001a7213 */ /* 0x000fe40000000000 */
[----:B------:R-:W-:Y:S01]  /*02f0*/  IABS R23, R18 ;  /* 0x0000001200177213 */ /* 0x000fe20000000000 */
[----:B------:R-:W-:Y:S01]  /*0300*/  IMAD R17, R17, R12, R22 ;  /* 0x0000000c11117224 */ /* 0x000fe200078e0216 */
[----:B------:R-:W-:Y:S01]  /*0310*/  IABS R22, R20 ;  /* 0x0000001400167213 */ /* 0x000fe20000000000 */
[----:B------:R-:W-:Y:S01]  /*0320*/  IMAD.HI.U32 R25, R5, R21, RZ ;  /* 0x0000001505197227 */ /* 0x000fe200078e00ff */
[C---:B------:R-:W-:Y:S02]  /*0330*/  ISETP.GT.U32.AND P3, PT, R4.reuse, R15, PT ;  /* 0x0000000f0400720c */ /* 0x040fe40003f64070 */
[----:B------:R-:W-:Y:S01]  /*0340*/  ISETP.GT.U32.AND P0, PT, R4, R17, PT ;  /* 0x000000110400720c */ /* 0x000fe20003f04070 */
[----:B------:R-:W-:-:S02]  /*0350*/  IMAD R13, R13, R12, R24 ;  /* 0x0000000c0d0d7224 */ /* 0x000fc400078e0218 */
[----:B------:R-:W-:-:S03]  /*0360*/  IMAD.HI.U32 R24, R5, R19, RZ ;  /* 0x0000001305187227 */ /* 0x000fc600078e00ff */
[----:B------:R-:W-:Y:S01]  /*0370*/  ISETP.GT.U32.AND P5, PT, R4, R13, PT ;  /* 0x0000000d0400720c */ /* 0x000fe20003fa4070 */
[----:B------:R-:W-:Y:S02]  /*0380*/  IMAD R21, R25, R12, R21 ;  /* 0x0000000c19157224 */ /* 0x000fe400078e0215 */
[----:B------:R-:W-:-:S03]  /*0390*/  IMAD.HI.U32 R25, R5, R22, RZ ;  /* 0x0000001605197227 */ /* 0x000fc600078e00ff */
[----:B------:R-:W-:Y:S01]  /*03a0*/  ISETP.GT.U32.AND P2, PT, R4, R21, PT ;  /* 0x000000150400720c */ /* 0x000fe20003f44070 */
[----:B------:R-:W-:-:S04]  /*03b0*/  IMAD.HI.U32 R11, R5, R26, RZ ;  /* 0x0000001a050b7227 */ /* 0x000fc800078e00ff */
[----:B------:R-:W-:Y:S02]  /*03c0*/  IMAD R19, R24, R12, R19 ;  /* 0x0000000c18137224 */ /* 0x000fe400078e0213 */
[----:B------:R-:W-:-:S03]  /*03d0*/  IMAD.HI.U32 R24, R5, R23, RZ ;  /* 0x0000001705187227 */ /* 0x000fc600078e00ff */
[----:B------:R-:W-:Y:S01]  /*03e0*/  ISETP.GT.U32.AND P6, PT, R4, R19, PT ;  /* 0x000000130400720c */ /* 0x000fe20003fc4070 */
        /* <DEDUP_REMOVED lines=9> */
[----:B------:R-:W-:Y:S01]  /*0480*/  ISETP.GT.U32.AND P5, PT, R4, R15, PT ;  /* 0x0000000f0400720c */ /* 0x000fe20003fa4070 */
[--C-:B------:R-:W-:Y:S01]  /*0490*/  @!P6 IMAD.IADD R19, R19, 0x1, -R4.reuse ;  /* 0x000000011313e824 */ /* 0x100fe200078e0a04 */
[----:B------:R-:W-:Y:S01]  /*04a0*/  ISETP.GE.AND P0, PT, R8, RZ, PT ;  /* 0x000000ff0800720c */ /* 0x000fe20003f06270 */
[----:B------:R-:W-:Y:S01]  /*04b0*/  @!P2 IMAD.IADD R21, R21, 0x1, -R4 ;  /* 0x000000011515a824 */ /* 0x000fe200078e0a04 */
[----:B------:R-:W-:-:S03]  /*04c0*/  ISETP.GE.AND P6, PT, R6, RZ, PT ;  /* 0x000000ff0600720c */ /* 0x000fc60003fc6270 */
[--C-:B------:R-:W-:Y:S01]  /*04d0*/  @!P4 IMAD.IADD R25, R25, 0x1, -R4.reuse ;  /* 0x000000011919c824 */ /* 0x100fe200078e0a04 */
[C---:B------:R-:W-:Y:S01]  /*04e0*/  ISETP.GT.U32.AND P4, PT, R4.reuse, R17, PT ;  /* 0x000000110400720c */ /* 0x040fe20003f84070 */
[--C-:B------:R-:W-:Y:S01]  /*04f0*/  @!P1 IMAD.IADD R11, R11, 0x1, -R4.reuse ;  /* 0x000000010b0b9824 */ /* 0x100fe200078e0a04 */
[C---:B------:R-:W-:Y:S01]  /*0500*/  ISETP.GT.U32.AND P1, PT, R4.reuse, R13, PT ;  /* 0x0000000d0400720c */ /* 0x040fe20003f24070 */
[--C-:B------:R-:W-:Y:S01]  /*0510*/  @!P3 IMAD.IADD R5, R5, 0x1, -R4.reuse ;  /* 0x000000010505b824 */ /* 0x100fe200078e0a04 */
[C---:B------:R-:W-:Y:S01]  /*0520*/  ISETP.GT.U32.AND P3, PT, R4.reuse, R19, PT ;  /* 0x000000130400720c */ /* 0x040fe20003f64070 */
[----:B------:R-:W-:Y:S01]  /*0530*/  @!P5 IMAD.IADD R15, R15, 0x1, -R4 ;  /* 0x000000010f0fd824 */ /* 0x000fe200078e0a04 */
[C---:B------:R-:W-:Y:S02]  /*0540*/  ISETP.GT.U32.AND P2, PT, R4.reuse, R21, PT ;  /* 0x000000150400720c */ /* 0x040fe40003f44070 */
[C---:B------:R-:W-:Y:S01]  /*0550*/  ISETP.GT.U32.AND P5, PT, R4.reuse, R11, PT ;  /* 0x0000000b0400720c */ /* 0x040fe20003fa4070 */
[----:B------:R-:W-:Y:S01]  /*0560*/  @!P0 IMAD.MOV R15, RZ, RZ, -R15 ;  /* 0x000000ffff0f8224 */ /* 0x000fe200078e0a0f */
[----:B------:R-:W-:-:S03]  /*0570*/  ISETP.GT.U32.AND P0, PT, R4, R25, PT ;  /* 0x000000190400720c */ /* 0x000fc60003f04070 */
[--C-:B------:R-:W-:Y:S01]  /*0580*/  @!P4 IMAD.IADD R17, R17, 0x1, -R4.reuse ;  /* 0x000000011111c824 */ /* 0x100fe200078e0a04 */
[----:B------:R-:W-:Y:S01]  /*0590*/  ISETP.GE.AND P4, PT, R14, RZ, PT ;  /* 0x000000ff0e00720c */ /* 0x000fe20003f86270 */
[--C-:B------:R-:W-:Y:S01]  /*05a0*/  @!P1 IMAD.IADD R13, R13, 0x1, -R4.reuse ;  /* 0x000000010d0d9824 */ /* 0x100fe200078e0a04 */
[----:B------:R-:W-:Y:S01]  /*05b0*/  ISETP.GT.U32.AND P1, PT, R4, R5, PT ;  /* 0x000000050400720c */ /* 0x000fe20003f24070 */
[--C-:B------:R-:W-:Y:S01]  /*05c0*/  @!P3 IMAD.IADD R19, R19, 0x1, -R4.reuse ;  /* 0x000000011313b824 */ /* 0x100fe200078e0a04 */
[----:B------:R-:W-:Y:S01]  /*05d0*/  ISETP.GE.AND P3, PT, R16, RZ, PT ;  /* 0x000000ff1000720c */ /* 0x000fe20003f66270 */
[--C-:B------:R-:W-:Y:S01]  /*05e0*/  @!P2 IMAD.IADD R21, R21, 0x1, -R4.reuse ;  /* 0x000000011515a824 */ /* 0x100fe200078e0a04 */
[----:B------:R-:W-:Y:S01]  /*05f0*/  ISETP.GE.AND P2, PT, R18, RZ, PT ;  /* 0x000000ff1200720c */ /* 0x000fe20003f46270 */
[----:B------:R-:W-:Y:S01]  /*0600*/  @!P6 IMAD.MOV R13, RZ, RZ, -R13 ;  /* 0x000000ffff0de224 */ /* 0x000fe200078e0a0d */
[----:B------:R-:W-:Y:S01]  /*0610*/  ISETP.GE.AND P6, PT, R9, RZ, PT ;  /* 0x000000ff0900720c */ /* 0x000fe20003fc6270 */
[--C-:B------:R-:W-:Y:S01]  /*0620*/  @!P0 IMAD.IADD R25, R25, 0x1, -R4.reuse ;  /* 0x0000000119198824 */ /* 0x100fe200078e0a04 */
[----:B------:R-:W-:Y:S01]  /*0630*/  ISETP.NE.AND P0, PT, R3, RZ, PT ;  /* 0x000000ff0300720c */ /* 0x000fe20003f05270 */
[--C-:B------:R-:W-:Y:S01]  /*0640*/  @!P5 IMAD.IADD R11, R11, 0x1, -R4.reuse ;  /* 0x000000010b0bd824 */ /* 0x100fe200078e0a04 */
[----:B------:R-:W-:Y:S01]  /*0650*/  LOP3.LUT R16, RZ, R3, RZ, 0x33, !PT ;  /* 0x00000003ff107212 */ /* 0x000fe200078e33ff */
[----:B------:R-:W-:Y:S01]  /*0660*/  @!P4 IMAD.MOV R19, RZ, RZ, -R19 ;  /* 0x000000ffff13c224 */ /* 0x000fe200078e0a13 */
[----:B------:R-:W-:Y:S01]  /*0670*/  ISETP.GE.AND P5, PT, R10, RZ, PT ;  /* 0x000000ff0a00720c */ /* 0x000fe20003fa6270 */
[----:B------:R-:W-:Y:S01]  /*0680*/  @!P1 IMAD.IADD R5, R5, 0x1, -R4 ;  /* 0x0000000105059824 */ /* 0x000fe200078e0a04 */
[----:B------:R-:W-:Y:S01]  /*0690*/  ISETP.GE.AND P1, PT, R20, RZ, PT ;  /* 0x000000ff1400720c */ /* 0x000fe20003f26270 */
[----:B------:R-:W-:Y:S01]  /*06a0*/  @!P3 IMAD.MOV R21, RZ, RZ, -R21 ;  /* 0x000000ffff15b224 */ /* 0x000fe200078e0a15 */
[C---:B------:R-:W-:Y:S01]  /*06b0*/  SEL R18, R16.reuse, R19, !P0 ;  /* 0x0000001310127207 */ /* 0x040fe20004000000 */
[----:B------:R-:W-:Y:S01]  /*06c0*/  IMAD.MOV.U32 R3, RZ, RZ, R5 ;  /* 0x000000ffff037224 */ /* 0x000fe200078e0005 */
[C---:B------:R-:W-:Y:S01]  /*06d0*/  SEL R6, R16.reuse, R15, !P0 ;  /* 0x0000000f10067207 */ /* 0x040fe20004000000 */
[----:B------:R-:W-:Y:S01]  /*06e0*/  @!P6 IMAD.MOV R11, RZ, RZ, -R11 ;  /* 0x000000ffff0be224 */ /* 0x000fe200078e0a0b */
[----:B------:R-:W-:Y:S01]  /*06f0*/  SEL R20, R16, R21, !P0 ;  /* 0x0000001510147207 */ /* 0x000fe20004000000 */
[----:B------:R-:W-:Y:S01]  /*0700*/  @!P2 IMAD.MOV R3, RZ, RZ, -R3 ;  /* 0x000000ffff03a224 */ /* 0x000fe200078e0a03 */
[----:B------:R-:W-:-:S02]  /*0710*/  LOP3.LUT R5, R7, R18, RZ, 0x3c, !PT ;  /* 0x0000001207057212 */ /* 0x000fc400078e3cff */
[----:B------:R-:W-:Y:S01]  /*0720*/  LOP3.LUT R8, R7, R20, RZ, 0x3c, !PT ;  /* 0x0000001407087212 */ /* 0x000fe200078e3cff */
[----:B------:R-:W-:Y:S01]  /*0730*/  @!P5 IMAD.MOV R17, RZ, RZ, -R17 ;  /* 0x000000ffff11d224 */ /* 0x000fe200078e0a11 */
[----:B------:R-:W-:Y:S01]  /*0740*/  PRMT R9, R5, 0x9910, RZ ;  /* 0x0000991005097816 */ /* 0x000fe200000000ff */
[----:B------:R-:W-:Y:S01]  /*0750*/  @!P1 IMAD.MOV R25, RZ, RZ, -R25 ;  /* 0x000000ffff199224 */ /* 0x000fe200078e0a19 */
[C---:B------:R-:W-:Y:S02]  /*0760*/  SEL R12, R16.reuse, R3, !P0 ;  /* 0x00000003100c7207 */ /* 0x040fe40004000000 */
[----:B------:R-:W-:Y:S02]  /*0770*/  LOP3.LUT R3, R7, R6, RZ, 0x3c, !PT ;  /* 0x0000000607037212 */ /* 0x000fe400078e3cff */
[C---:B------:R-:W-:Y:S02]  /*0780*/  SEL R4, R16.reuse, R13, !P0 ;  /* 0x0000000d10047207 */ /* 0x040fe40004000000 */
[----:B------:R-:W-:-:S02]  /*0790*/  SEL R14, R16, R11, !P0 ;  /* 0x0000000b100e7207 */ /* 0x000fc40004000000 */
[----:B------:R-:W-:Y:S01]  /*07a0*/  PRMT R11, R8, 0x9910, RZ ;  /* 0x00009910080b7816 */ /* 0x000fe200000000ff */
[----:B------:R-:W-:Y:S01]  /*07b0*/  IMAD.MOV.U32 R8, RZ, RZ, R9 ;  /* 0x000000ffff087224 */ /* 0x000fe200078e0009 */
[----:B------:R-:W-:Y:S02]  /*07c0*/  PRMT R5, R3, 0x9910, RZ ;  /* 0x0000991003057816 */ /* 0x000fe400000000ff */
[----:B------:R-:W-:Y:S01]  /*07d0*/  LOP3.LUT R3, R7, R4, RZ, 0x3c, !PT ;  /* 0x0000000407037212 */ /* 0x000fe200078e3cff */
[----:B------:R-:W-:Y:S01]  /*07e0*/  IMAD.MOV.U32 R9, RZ, RZ, R11 ;  /* 0x000000ffff097224 */ /* 0x000fe200078e000b */
[----:B------:R-:W-:Y:S02]  /*07f0*/  ISETP.GT.AND P3, PT, R8, -0x1, PT ;  /* 0xffffffff0800780c */ /* 0x000fe40003f64270 */
[----:B------:R-:W-:Y:S02]  /*0800*/  PRMT R8, R3, 0x9910, RZ ;  /* 0x0000991003087816 */ /* 0x000fe400000000ff */
[----:B------:R-:W-:-:S02]  /*0810*/  ISETP.GT.AND P4, PT, R9, -0x1, PT ;  /* 0xffffffff0900780c */ /* 0x000fc40003f84270 */
[C---:B------:R-:W-:Y:S01]  /*0820*/  LOP3.LUT R3, R7.reuse, R14, RZ, 0x3c, !PT ;  /* 0x0000000e07037212 */ /* 0x040fe200078e3cff */
[----:B------:R-:W-:Y:S01]  /*0830*/  IMAD.MOV.U32 R9, RZ, RZ, R8 ;  /* 0x000000ffff097224 */ /* 0x000fe200078e0008 */
[----:B------:R-:W-:Y:S02]  /*0840*/  LOP3.LUT R8, R7, R12, RZ, 0x3c, !PT ;  /* 0x0000000c07087212 */ /* 0x000fe400078e3cff */
[C---:B------:R-:W-:Y:S02]  /*0850*/  SEL R10, R16.reuse, R17, !P0 ;  /* 0x00000011100a7207 */ /* 0x040fe40004000000 */
[----:B------:R-:W-:Y:S02]  /*0860*/  PRMT R3, R3, 0x9910, RZ ;  /* 0x0000991003037816 */ /* 0x000fe400000000ff */
[----:B------:R-:W-:Y:S02]  /*0870*/  SEL R16, R16, R25, !P0 ;  /* 0x0000001910107207 */ /* 0x000fe40004000000 */
[----:B------:R-:W-:-:S02]  /*0880*/  ISETP.GT.AND P6, PT, R9, -0x1, PT ;  /* 0xffffffff0900780c */ /* 0x000fc40003fc4270 */
[----:B------:R-:W-:Y:S02]  /*0890*/  ISETP.GT.AND P5, PT, R5, -0x1, PT ;  /* 0xffffffff0500780c */ /* 0x000fe40003fa4270 */
[----:B------:R-:W-:Y:S02]  /*08a0*/  PRMT R9, R8, 0x9910, RZ ;  /* 0x0000991008097816 */ /* 0x000fe400000000ff */
[----:B------:R-:W-:Y:S02]  /*08b0*/  LOP3.LUT R5, R7, R10, RZ, 0x3c, !PT ;  /* 0x0000000a07057212 */ /* 0x000fe400078e3cff */
[----:B------:R-:W-:Y:S02]  /*08c0*/  PRMT R8, R18, 0x9910, RZ ;  /* 0x0000991012087816 */ /* 0x000fe400000000ff */
[----:B------:R-:W-:Y:S02]  /*08d0*/  ISETP.GT.AND P0, PT, R3, -0x1, PT ;  /* 0xffffffff0300780c */ /* 0x000fe40003f04270 */
[----:B------:R-:W-:-:S02]  /*08e0*/  LOP3.LUT R3, R7, R16, RZ, 0x3c, !PT ;  /* 0x0000001007037212 */ /* 0x000fc400078e3cff */
[----:B------:R-:W-:Y:S02]  /*08f0*/  PRMT R5, R5, 0x9910, RZ ;  /* 0x0000991005057816 */ /* 0x000fe400000000ff */
[----:B------:R-:W-:Y:S02]  /*0900*/  ISETP.GT.AND P2, PT, R9, -0x1, PT ;  /* 0xffffffff0900780c */ /* 0x000fe40003f44270 */
[----:B------:R-:W-:Y:S02]  /*0910*/  ISETP.EQ.OR P3, PT, R8, RZ, P3 ;  /* 0x000000ff0800720c */ /* 0x000fe40001f62670 */
[----:B------:R-:W-:Y:S01]  /*0920*/  PRMT R13, R3, 0x9910, RZ ;  /* 0x00009910030d7816 */ /* 0x000fe200000000ff */
[----:B------:R-:W0:Y:S01]  /*0930*/  LDC.64 R8, c[0x0][0x218] ;  /* 0x00008600ff087b82 */ /* 0x000e220000000a00 */
[----:B------:R-:W-:Y:S02]  /*0940*/  PRMT R3, R6, 0x9910, RZ ;  /* 0x0000991006037816 */ /* 0x000fe400000000ff */
[----:B------:R-:W-:-:S02]  /*0950*/  ISETP.GT.AND P1, PT, R5, -0x1, PT ;  /* 0xffffffff0500780c */ /* 0x000fc40003f24270 */
[----:B------:R-:W-:Y:S02]  /*0960*/  PRMT R5, R4, 0x9910, RZ ;  /* 0x0000991004057816 */ /* 0x000fe400000000ff */
[----:B------:R-:W-:Y:S02]  /*0970*/  ISETP.EQ.OR P5, PT, R3, RZ, P5 ;  /* 0x000000ff0300720c */ /* 0x000fe40002fa2670 */
[----:B------:R-:W-:Y:S02]  /*0980*/  PRMT R3, R14, 0x9910, RZ ;  /* 0x000099100e037816 */ /* 0x000fe400000000ff */
[----:B------:R-:W-:Y:S02]  /*0990*/  PRMT R11, R20, 0x9910, RZ ;  /* 0x00009910140b7816 */ /* 0x000fe400000000ff */
[----:B------:R-:W-:Y:S02]  /*09a0*/  ISETP.EQ.OR P6, PT, R5, RZ, P6 ;  /* 0x000000ff0500720c */ /* 0x000fe400037c2670 */
[----:B------:R-:W-:-:S02]  /*09b0*/  PRMT R5, R10, 0x9910, RZ ;  /* 0x000099100a057816 */ /* 0x000fc400000000ff */
[----:B------:R-:W-:Y:S02]  /*09c0*/  SEL R15, R7, RZ, !P3 ;  /* 0x000000ff070f7207 */ /* 0x000fe40005800000 */
[----:B------:R-:W-:Y:S02]  /*09d0*/  ISETP.EQ.OR P0, PT, R3, RZ, P0 ;  /* 0x000000ff0300720c */ /* 0x000fe40000702670 */
[----:B------:R-:W-:Y:S01]  /*09e0*/  ISETP.GT.AND P3, PT, R13, -0x1, PT ;  /* 0xffffffff0d00780c */ /* 0x000fe20003f64270 */
[----:B------:R-:W-:Y:S01]  /*09f0*/  IMAD.IADD R18, R18, 0x1, R15 ;  /* 0x0000000112127824 */ /* 0x000fe200078e020f */
[----:B------:R-:W-:Y:S01]  /*0a00*/  ISETP.EQ.OR P4, PT, R11, RZ, P4 ;  /* 0x000000ff0b00720c */ /* 0x000fe20002782670 */
[----:B0-----:R-:W-:Y:S01]  /*0a10*/  IMAD.WIDE.U32 R8, R0, 0x2, R8 ;  /* 0x0000000200087825 */ /* 0x001fe200078e0008 */
[----:B------:R-:W-:Y:S02]  /*0a20*/  PRMT R13, R16, 0x9910, RZ ;  /* 0x00009910100d7816 */ /* 0x000fe400000000ff */
[----:B------:R-:W-:-:S02]  /*0a30*/  PRMT R11, R12, 0x9910, RZ ;  /* 0x000099100c0b7816 */ /* 0x000fc400000000ff */
[----:B------:R-:W-:Y:S01]  /*0a40*/  ISETP.EQ.OR P1, PT, R5, RZ, P1 ;  /* 0x000000ff0500720c */ /* 0x000fe20000f22670 */
[----:B------:R-:W-:Y:S01]  /*0a50*/  IMAD.WIDE R8, R2, 0x10, R8 ;  /* 0x0000001002087825 */ /* 0x000fe200078e0208 */
[----:B------:R-:W-:Y:S02]  /*0a60*/  SEL R5, R7, RZ, !P0 ;  /* 0x000000ff07057207 */ /* 0x000fe40004000000 */
[----:B------:R-:W-:Y:S02]  /*0a70*/  ISETP.EQ.OR P3, PT, R13, RZ, P3 ;  /* 0x000000ff0d00720c */ /* 0x000fe40001f62670 */
[----:B------:R-:W-:Y:S01]  /*0a80*/  ISETP.EQ.OR P2, PT, R11, RZ, P2 ;  /* 0x000000ff0b00720c */ /* 0x000fe20001742670 */
[----:B------:R-:W-:Y:S01]  /*0a90*/  IMAD.IADD R14, R14, 0x1, R5 ;  /* 0x000000010e0e7824 */ /* 0x000fe200078e0205 */
[C---:B------:R-:W-:Y:S02]  /*0aa0*/  SEL R5, R7.reuse, RZ, !P3 ;  /* 0x000000ff07057207 */ /* 0x040fe40005800000 */
[----:B------:R-:W-:-:S02]  /*0ab0*/  SEL R11, R7, RZ, !P4 ;  /* 0x000000ff070b7207 */ /* 0x000fc40006000000 */
[C---:B------:R-:W-:Y:S02]  /*0ac0*/  SEL R3, R7.reuse, RZ, !P5 ;  /* 0x000000ff07037207 */ /* 0x040fe40006800000 */
[C---:B------:R-:W-:Y:S01]  /*0ad0*/  SEL R17, R7.reuse, RZ, !P2 ;  /* 0x000000ff07117207 */ /* 0x040fe20005000000 */
[----:B------:R-:W-:Y:S01]  /*0ae0*/  IMAD.IADD R11, R20, 0x1, R11 ;  /* 0x00000001140b7824 */ /* 0x000fe200078e020b */
[C---:B------:R-:W-:Y:S01]  /*0af0*/  SEL R15, R7.reuse, RZ, !P1 ;  /* 0x000000ff070f7207 */ /* 0x040fe20004800000 */
[----:B------:R-:W-:Y:S01]  /*0b00*/  IMAD.IADD R3, R6, 0x1, R3 ;  /* 0x0000000106037824 */ /* 0x000fe200078e0203 */
[----:B------:R-:W-:Y:S01]  /*0b10*/  SEL R13, R7, RZ, !P6 ;  /* 0x000000ff070d7207 */ /* 0x000fe20007000000 */
[----:B------:R-:W-:Y:S01]  /*0b20*/  IMAD.IADD R7, R16, 0x1, R5 ;  /* 0x0000000110077824 */ /* 0x000fe200078e0205 */
[----:B------:R-:W-:Y:S01]  /*0b30*/  PRMT R6, R18, 0x5410, R11 ;  /* 0x0000541012067816 */ /* 0x000fe2000000000b */
[----:B------:R-:W-:Y:S02]  /*0b40*/  IMAD.IADD R12, R12, 0x1, R17 ;  /* 0x000000010c0c7824 */ /* 0x000fe400078e0211 */
[----:B------:R-:W-:-:S02]  /*0b50*/  IMAD.IADD R5, R10, 0x1, R15 ;  /* 0x000000010a057824 */ /* 0x000fc400078e020f */
[----:B------:R-:W-:Y:S01]  /*0b60*/  IMAD.IADD R4, R4, 0x1, R13 ;  /* 0x0000000104047824 */ /* 0x000fe200078e020d */
[----:B------:R-:W-:Y:S02]  /*0b70*/  PRMT R7, R12, 0x5410, R7 ;  /* 0x000054100c077816 */ /* 0x000fe40000000007 */
[----:B------:R-:W-:Y:S02]  /*0b80*/  PRMT R5, R14, 0x5410, R5 ;  /* 0x000054100e057816 */ /* 0x000fe40000000005 */
[----:B------:R-:W-:-:S05]  /*0b90*/  PRMT R4, R3, 0x5410, R4 ;  /* 0x0000541003047816 */ /* 0x000fca0000000004 */
[----:B------:R-:W-:Y:S01]  /*0ba0*/  STG.E.128 desc[UR4][R8.64], R4 ;  /* 0x0000000408007986 */ /* 0x000fe2000c101d04 */
[----:B------:R-:W-:Y:S05]  /*0bb0*/  EXIT ;  /* 0x000000000000794d */ /* 0x000fea0003800000 */
.L_x_46885:
        /* <DEDUP_REMOVED lines=92> */
.L_x_46887:
[----:B------:R-:W-:Y:S05]  /*1180*/  BSYNC B0 ;  /* 0x0000000000007941 */ /* 0x000fea0003800000 */
.L_x_46886:
        /* <DEDUP_REMOVED lines=32> */
.L_x_46889:
[----:B------:R-:W-:Y:S05]  /*1390*/  BSYNC B0 ;  /* 0x0000000000007941 */ /* 0x000fea0003800000 */
.L_x_46888:
        /* <DEDUP_REMOVED lines=47> */
.L_x_46891:
[----:B------:R-:W-:Y:S05]  /*1690*/  BSYNC B0 ;  /* 0x0000000000007941 */ /* 0x000fea0003800000 */
.L_x_46890:
        /* <DEDUP_REMOVED lines=32> */
.L_x_46893:
[----:B------:R-:W-:Y:S05]  /*18a0*/  BSYNC B0 ;  /* 0x0000000000007941 */ /* 0x000fea0003800000 */
.L_x_46892:
        /* <DEDUP_REMOVED lines=32> */
.L_x_46895:
[----:B------:R-:W-:Y:S05]  /*1ab0*/  BSYNC B0 ;  /* 0x0000000000007941 */ /* 0x000fea0003800000 */
.L_x_46894:
        /* <DEDUP_REMOVED lines=32> */
.L_x_46897:
[----:B------:R-:W-:Y:S05]  /*1cc0*/  BSYNC B0 ;  /* 0x0000000000007941 */ /* 0x000fea0003800000 */
.L_x_46896:
        /* <DEDUP_REMOVED lines=32> */
.L_x_46899:
[----:B------:R-:W-:Y:S05]  /*1ed0*/  BSYNC B0 ;  /* 0x0000000000007941 */ /* 0x000fea0003800000 */
.L_x_46898:
        /* <DEDUP_REMOVED lines=32> */
.L_x_46901:
[----:B------:R-:W-:Y:S05]  /*20e0*/  BSYNC B0 ;  /* 0x0000000000007941 */ /* 0x000fea0003800000 */
.L_x_46900:
        /* <DEDUP_REMOVED lines=18> */
.L_x_46904:
[----:B------:R-:W-:-:S13]  /*2210*/  ISETP.GE.AND P0, PT, R9, R6, PT ;  /* 0x000000060900720c */ /* 0x000fda0003f06270 */
[----:B------:R-:W-:Y:S05]  /*2220*/  @P0 BRA `(.L_x_46906) ;  /* 0x0000000000300947 */ /* 0x000fea0003800000 */
[----:B0-----:R-:W0:Y:S01]  /*2230*/  LDC.64 R2, c[0x0][0x218] ;  /* 0x00008600ff027b82 */ /* 0x001e220000000a00 */
[----:B------:R-:W-:Y:S02]  /*2240*/  IMAD.IADD R5, R0, 0x1, R9 ;  /* 0x0000000100057824 */ /* 0x000fe400078e0209 */
[----:B------:R-:W-:Y:S02]  /*2250*/  VIADD R9, R9, 0x80 ;  /* 0x0000008009097836 */ /* 0x000fe40000000000 */
[----:B0-----:R-:W-:-:S05]  /*2260*/  IMAD.WIDE.U32 R2, R5, 0x2, R2 ;  /* 0x0000000205027825 */ /* 0x001fca00078e0002 */
[----:B------:R1:W-:Y:S02]  /*2270*/  STG.E.U16 desc[UR4][R2.64], R10 ;  /* 0x0000000a02007986 */ /* 0x0003e4000c101504 */
.L_x_46905:
[----:B------:R-:W-:-:S13]  /*2280*/  ISETP.GE.AND P0, PT, R9, R6, PT ;  /* 0x000000060900720c */ /* 0x000fda0003f06270 */
[----:B------:R-:W-:Y:S05]  /*2290*/  @P0 BRA `(.L_x_46907) ;  /* 0x0000000000340947 */ /* 0x000fea0003800000 */
[----:B01----:R-:W0:Y:S01]  /*22a0*/  LDC.64 R2, c[0x0][0x218] ;  /* 0x00008600ff027b82 */ /* 0x003e220000000a00 */
[----:B------:R-:W-:Y:S02]  /*22b0*/  IMAD.IADD R5, R0, 0x1, R9 ;  /* 0x0000000100057824 */ /* 0x000fe400078e0209 */
[----:B------:R-:W-:Y:S02]  /*22c0*/  VIADD R9, R9, 0x80 ;  /* 0x0000008009097836 */ /* 0x000fe40000000000 */
[----:B0-----:R-:W-:-:S05]  /*22d0*/  IMAD.WIDE.U32 R2, R5, 0x2, R2 ;  /* 0x0000000205027825 */ /* 0x001fca00078e0002 */
[----:B------:R1:W-:Y:S02]  /*22e0*/  STG.E.U16 desc[UR4][R2.64], R8 ;  /* 0x0000000802007986 */ /* 0x0003e4000c101504 */
.L_x_46906:
        /* <DEDUP_REMOVED lines=8> */
.L_x_46907:
[----:B------:R-:W-:Y:S05]  /*2370*/  BSYNC B1 ;  /* 0x0000000000017941 */ /* 0x000fea0003800000 */
.L_x_46903:
[----:B------:R-:W-:-:S13]  /*2380*/  ISETP.GE.AND P0, PT, R9, R6, PT ;  /* 0x000000060900720c */ /* 0x000fda0003f06270 */
[----:B012---:R-:W0:Y:S01]  /*2390*/  @!P0 LDC.64 R2, c[0x0][0x218] ;  /* 0x00008600ff028b82 */ /* 0x007e220000000a00 */
[----:B------:R-:W-:Y:S02]  /*23a0*/  @!P0 IMAD.IADD R5, R0, 0x1, R9 ;  /* 0x0000000100058824 */ /* 0x000fe400078e0209 */
[----:B------:R-:W-:Y:S02]  /*23b0*/  @!P0 VIADD R9, R9, 0x80 ;  /* 0x0000008009098836 */ /* 0x000fe40000000000 */
[----:B0-----:R-:W-:-:S05]  /*23c0*/  @!P0 IMAD.WIDE.U32 R2, R5, 0x2, R2 ;  /* 0x0000000205028825 */ /* 0x001fca00078e0002 */
[----:B------:R2:W-:Y:S02]  /*23d0*/  @!P0 STG.E.U16 desc[UR4][R2.64], R16 ;  /* 0x0000001002008986 */ /* 0x0005e4000c101504 */
.L_x_46908:
[----:B------:R-:W-:Y:S05]  /*23e0*/  BSYNC B0 ;  /* 0x0000000000007941 */ /* 0x000fea0003800000 */
.L_x_46902:
        /* <DEDUP_REMOVED lines=8> */
.L_x_46909:
        /* <DEDUP_REMOVED lines=9> */
.L_x_57583:


//--------------------- .text._ZN2at6native18elementwise_kernelILi128ELi4EZNS0_15gpu_kernel_implINS0_13AUnaryFunctorIsssZZZNS0_21remainder_kernel_cudaERNS_18TensorIteratorBaseEENKUlvE_clEvENKUlvE3_clEvEUlssE_EEEEvS5_RKT_EUliE_EEviT1_ --------------------------
	.section	.text._ZN2at6native18elementwise_kernelILi128ELi4EZNS0_15gpu_kernel_implINS0_13AUnaryFunctorIsssZZZNS0_21remainder_kernel_cudaERNS_18TensorIteratorBaseEENKUlvE_clEvENKUlvE3_clEvEUlssE_EEEEvS5_RKT_EUliE_EEviT1_,"ax",@progbits
	.align	128
        .global         _ZN2at6native18elementwise_kernelILi128ELi4EZNS0_15gpu_kernel_implINS0_13AUnaryFunctorIsssZZZNS0_21remainder_kernel_cudaERNS_18TensorIteratorBaseEENKUlvE_clEvENKUlvE3_clEvEUlssE_EEEEvS5_RKT_EUliE_EEviT1_
        .type           _ZN2at6native18elementwise_kernelILi128ELi4EZNS0_15gpu_kernel_implINS0_13AUnaryFunctorIsssZZZNS0_21remainder_kernel_cudaERNS_18TensorIteratorBaseEENKUlvE_clEvENKUlvE3_clEvEUlssE_EEEEvS5_RKT_EUliE_EEviT1_,@function
        .size           _ZN2at6native18elementwise_kernelILi128ELi4EZNS0_15gpu_kernel_implINS0_13AUnaryFunctorIsssZZZNS0_21remainder_kernel_cudaERNS_18TensorIteratorBaseEENKUlvE_clEvENKUlvE3_clEvEUlssE_EEEEvS5_RKT_EUliE_EEviT1_,(.L_x_57584 - _ZN2at6native18elementwise_kernelILi128ELi4EZNS0_15gpu_kernel_implINS0_13AUnaryFunctorIsssZZZNS0_21remainder_kernel_cudaERNS_18TensorIteratorBaseEENKUlvE_clEvENKUlvE3_clEvEUlssE_EEEEvS5_RKT_EUliE_EEviT1_)
        .other          _ZN2at6native18elementwise_kernelILi128ELi4EZNS0_15gpu_kernel_implINS0_13AUnaryFunctorIsssZZZNS0_21remainder_kernel_cudaERNS_18TensorIteratorBaseEENKUlvE_clEvENKUlvE3_clEvEUlssE_EEEEvS5_RKT_EUliE_EEviT1_,@"STO_CUDA_ENTRY STV_DEFAULT"
_ZN2at6native18elementwise_kernelILi128ELi4EZNS0_15gpu_kernel_implINS0_13AUnaryFunctorIsssZZZNS0_21remainder_kernel_cudaERNS_18TensorIteratorBaseEENKUlvE_clEvENKUlvE3_clEvEUlssE_EEEEvS5_RKT_EUliE_EEviT1_:
.text._ZN2at6native18elementwise_kernelILi128ELi4EZNS0_15gpu_kernel_implINS0_13AUnaryFunctorIsssZZZNS0_21remainder_kernel_cudaERNS_18TensorIteratorBaseEENKUlvE_clEvENKUlvE3_clEvEUlssE_EEEEvS5_RKT_EUliE_EEviT1_:
        /* <DEDUP_REMOVED lines=314> */
.L_x_46912:
        /* <DEDUP_REMOVED lines=20> */
.L_x_46916:
[----:B------:R0:W5:Y:S01]  /*14e0*/  LDG.E.U8 R0, desc[UR36][R2.64] ;  /* 0x0000002402007981 */ /* 0x000162000c1e1100 */
[----:B------:R-:W-:Y:S05]  /*14f0*/  BRA `(.L_x_46918) ;  /* 0x0000000c00547947 */ /* 0x000fea0003800000 */
.L_x_46915:
        /* <DEDUP_REMOVED lines=8> */
.L_x_46920:
[----:B------:R0:W5:Y:S01]  /*1580*/  LDG.E.U16 R0, desc[UR36][R2.64] ;  /* 0x0000002402007981 */ /* 0x000162000c1e1500 */
[----:B------:R-:W-:Y:S05]  /*1590*/  BRA `(.L_x_46918) ;  /* 0x0000000c002c7947 */ /* 0x000fea0003800000 */
.L_x_46919:
[----:B------:R0:W5:Y:S01]  /*15a0*/  LDG.E.U16 R0, desc[UR36][R2.64] ;  /* 0x0000002402007981 */ /* 0x000162000c1e1500 */
[----:B------:R-:W-:Y:S05]  /*15b0*/  BRA `(.L_x_46918) ;  /* 0x0000000c00247947 */ /* 0x000fea0003800000 */
.L_x_46914:
        /* <DEDUP_REMOVED lines=9> */
.L_x_46922:
[----:B------:R-:W2:Y:S02]  /*1650*/  LDG.E.U16 R4, desc[UR36][R2.64] ;  /* 0x0000002402047981 */ /* 0x000ea4000c1e1500 */
[----:B--2---:R-:W-:-:S06]  /*1660*/  HADD2.F32 R4, -RZ, R4.H0_H0 ;  /* 0x20000004ff047230 */ /* 0x004fcc0000004100 */
[----:B------:R-:W0:Y:S02]  /*1670*/  F2I.FTZ.TRUNC.NTZ R4, R4 ;  /* 0x0000000400047305 */ /* 0x000e24000021f100 */
[----:B0-----:R-:W-:Y:S01]  /*1680*/  PRMT R0, R4, 0x7610, R0 ;  /* 0x0000761004007816 */ /* 0x001fe20000000000 */
[----:B------:R-:W-:Y:S06]  /*1690*/  BRA `(.L_x_46918) ;  /* 0x0000000800ec7947 */ /* 0x000fec0003800000 */
.L_x_46921:
        /* <DEDUP_REMOVED lines=9> */
.L_x_46924:
[----:B------:R-:W2:Y:S02]  /*1730*/  LDG.E.U16 R2, desc[UR36][R2.64] ;  /* 0x0000002402027981 */ /* 0x000ea4000c1e1500 */
[----:B--2---:R-:W-:-:S06]  /*1740*/  HADD2.F32 R4, -RZ, R2.H0_H0 ;  /* 0x20000002ff047230 */ /* 0x004fcc0000004100 */
[----:B------:R-:W0:Y:S02]  /*1750*/  F2I.FTZ.TRUNC.NTZ R4, R4 ;  /* 0x0000000400047305 */ /* 0x000e24000021f100 */
[----:B0-----:R-:W-:Y:S01]  /*1760*/  PRMT R0, R4, 0x7610, R0 ;  /* 0x0000761004007816 */ /* 0x001fe20000000000 */
[----:B------:R-:W-:Y:S06]  /*1770*/  BRA `(.L_x_46918) ;  /* 0x0000000800b47947 */ /* 0x000fec0003800000 */
.L_x_46923:
[----:B------:R-:W2:Y:S02]  /*1780*/  LDG.E.64 R2, desc[UR36][R2.64] ;  /* 0x0000002402027981 */ /* 0x000ea4000c1e1b00 */
[----:B--2---:R0:W1:Y:S01]  /*1790*/  F2I.F64.TRUNC R0, R2 ;  /* 0x0000000200007311 */ /* 0x004062000030d100 */
[----:B------:R-:W-:Y:S05]  /*17a0*/  BRA `(.L_x_46918) ;  /* 0x0000000800a87947 */ /* 0x000fea0003800000 */
.L_x_46913:
        /* <DEDUP_REMOVED lines=12> */
.L_x_46927:
[----:B------:R-:W2:Y:S02]  /*1870*/  LDG.E.64 R2, desc[UR36][R2.64] ;  /* 0x0000002402027981 */ /* 0x000ea4000c1e1b00 */
[----:B--2---:R3:W4:Y:S01]  /*1880*/  F2I.F64.TRUNC R0, R2 ;  /* 0x0000000200007311 */ /* 0x004722000030d100 */
[----:B------:R-:W-:Y:S05]  /*1890*/  BRA `(.L_x_46918) ;  /* 0x00000008006c7947 */ /* 0x000fea0003800000 */
.L_x_46926:
        /* <DEDUP_REMOVED lines=28> */
.L_x_46929:
        /* <DEDUP_REMOVED lines=15> */
.L_x_46928:
[----:B------:R-:W2:Y:S02]  /*1b50*/  LDG.E.U16 R4, desc[UR36][R2.64] ;  /* 0x0000002402047981 */ /* 0x000ea4000c1e1500 */
[----:B--2---:R-:W-:-:S06]  /*1b60*/  IMAD.U32 R4, R4, 0x10000, RZ ;  /* 0x0001000004047824 */ /* 0x004fcc00078e00ff */
[----:B------:R-:W0:Y:S02]  /*1b70*/  F2I.FTZ.TRUNC.NTZ R4, R4 ;  /* 0x0000000400047305 */ /* 0x000e24000021f100 */
[----:B0-----:R-:W-:Y:S01]  /*1b80*/  PRMT R0, R4, 0x7610, R0 ;  /* 0x0000761004007816 */ /* 0x001fe20000000000 */
[----:B------:R-:W-:Y:S06]  /*1b90*/  BRA `(.L_x_46918) ;  /* 0x0000000400ac7947 */ /* 0x000fec0003800000 */
.L_x_46925:
        /* <DEDUP_REMOVED lines=10> */
.L_x_46932:
        /* <DEDUP_REMOVED lines=21> */
.L_x_46936:
[----:B------:R-:W-:Y:S05]  /*1d90*/  BSYNC B1 ;  /* 0x0000000000017941 */ /* 0x000fea0003800000 */
.L_x_46935:
[----:B------:R-:W-:Y:S01]  /*1da0*/  IMAD.SHL.U32 R2, R2, 0x100000, RZ ;  /* 0x0010000002027824 */ /* 0x000fe200078e00ff */
[----:B------:R-:W-:-:S04]  /*1db0*/  LEA R3, R0, 0x3b800000, 0x17 ;  /* 0x3b80000000037811 */ /* 0x000fc800078eb8ff */
[----:B------:R-:W-:-:S07]  /*1dc0*/  LOP3.LUT R4, R3, R2, R4, 0xfe, !PT ;  /* 0x0000000203047212 */ /* 0x000fce00078efe04 */
.L_x_46934:
[----:B------:R-:W-:Y:S05]  /*1dd0*/  BSYNC B0 ;  /* 0x0000000000007941 */ /* 0x000fea0003800000 */
.L_x_46933:
[----:B------:R-:W0:Y:S02]  /*1de0*/  F2I.FTZ.TRUNC.NTZ R4, R4 ;  /* 0x0000000400047305 */ /* 0x000e24000021f100 */
[----:B0-----:R-:W-:Y:S01]  /*1df0*/  PRMT R0, R4, 0x7610, R0 ;  /* 0x0000761004007816 */ /* 0x001fe20000000000 */
[----:B------:R-:W-:Y:S06]  /*1e00*/  BRA `(.L_x_46918) ;  /* 0x0000000400107947 */ /* 0x000fec0003800000 */
.L_x_46931:
        /* <DEDUP_REMOVED lines=21> */
.L_x_46940:
[----:B------:R-:W-:Y:S05]  /*1f60*/  BSYNC B1 ;  /* 0x0000000000017941 */ /* 0x000fea0003800000 */
.L_x_46939:
[----:B------:R-:W-:Y:S01]  /*1f70*/  IMAD.SHL.U32 R2, R2, 0x200000, RZ ;  /* 0x0020000002027824 */ /* 0x000fe200078e00ff */
[----:B------:R-:W-:-:S04]  /*1f80*/  LEA R3, R0, 0x37800000, 0x17 ;  /* 0x3780000000037811 */ /* 0x000fc800078eb8ff */
[----:B------:R-:W-:-:S07]  /*1f90*/  LOP3.LUT R4, R3, R2, R4, 0xfe, !PT ;  /* 0x0000000203047212 */ /* 0x000fce00078efe04 */
.L_x_46938:
[----:B------:R-:W-:Y:S05]  /*1fa0*/  BSYNC B0 ;  /* 0x0000000000007941 */ /* 0x000fea0003800000 */
.L_x_46937:
[----:B------:R-:W0:Y:S02]  /*1fb0*/  F2I.FTZ.TRUNC.NTZ R4, R4 ;  /* 0x0000000400047305 */ /* 0x000e24000021f100 */
[----:B0-----:R-:W-:Y:S01]  /*1fc0*/  PRMT R0, R4, 0x7610, R0 ;  /* 0x0000761004007816 */ /* 0x001fe20000000000 */
[----:B------:R-:W-:Y:S06]  /*1fd0*/  BRA `(.L_x_46918) ;  /* 0x00000000009c7947 */ /* 0x000fec0003800000 */
.L_x_46930:
        /* <DEDUP_REMOVED lines=14> */
.L_x_46944:
[----:B------:R-:W-:Y:S05]  /*20c0*/  BSYNC B0 ;  /* 0x0000000000007941 */ /* 0x000fea0003800000 */
.L_x_46943:
[----:B------:R-:W0:Y:S02]  /*20d0*/  F2I.FTZ.TRUNC.NTZ R4, R4 ;  /* 0x0000000400047305 */ /* 0x000e24000021f100 */
[----:B0-----:R-:W-:Y:S01]  /*20e0*/  PRMT R0, R4, 0x7610, R0 ;  /* 0x0000761004007816 */ /* 0x001fe20000000000 */
[----:B------:R-:W-:Y:S06]  /*20f0*/  BRA `(.L_x_46918) ;  /* 0x0000000000547947 */ /* 0x000fec0003800000 */
.L_x_46917:
        /* <DEDUP_REMOVED lines=16> */
.L_x_46945:
[----:B------:R-:W-:Y:S01]  /*2200*/  PRMT R0, RZ, 0x7610, R0 ;  /* 0x00007610ff007816 */ /* 0x000fe20000000000 */
[----:B------:R-:W-:Y:S06]  /*2210*/  BRA `(.L_x_46918) ;  /* 0x00000000000c7947 */ /* 0x000fec0003800000 */
.L_x_46942:
[----:B------:R2:W5:Y:S01]  /*2220*/  LDG.E.U16 R0, desc[UR36][R2.64] ;  /* 0x0000002402007981 */ /* 0x000562000c1e1500 */
[----:B------:R-:W-:Y:S05]  /*2230*/  BRA `(.L_x_46918) ;  /* 0x0000000000047947 */ /* 0x000fea0003800000 */
.L_x_46941:
[----:B------:R1:W5:Y:S02]  /*2240*/  LDG.E.U16 R0, desc[UR36][R2.64] ;  /* 0x0000002402007981 */ /* 0x000364000c1e1500 */
.L_x_46918:
        /* <DEDUP_REMOVED lines=48> */
.L_x_46949:
[----:B------:R3:W-:Y:S01]  /*2550*/  STG.E.U8 desc[UR36][R16.64], R5 ;  /* 0x0000000510007986 */ /* 0x0007e2000c101124 */
[----:B------:R-:W-:Y:S05]  /*2560*/  BRA `(.L_x_46951) ;  /* 0x0000000c00647947 */ /* 0x000fea0003800000 */
.L_x_46948:
        /* <DEDUP_REMOVED lines=10> */
.L_x_46953:
[----:B------:R-:W-:-:S05]  /*2610*/  PRMT R3, R5, 0x9910, RZ ;  /* 0x0000991005037816 */ /* 0x000fca00000000ff */
[----:B------:R1:W-:Y:S01]  /*2620*/  STG.E desc[UR36][R16.64], R3 ;  /* 0x0000000310007986 */ /* 0x0003e2000c101924 */
[----:B------:R-:W-:Y:S05]  /*2630*/  BRA `(.L_x_46951) ;  /* 0x0000000c00307947 */ /* 0x000fea0003800000 */
.L_x_46952:
[----:B------:R2:W-:Y:S01]  /*2640*/  STG.E.U16 desc[UR36][R16.64], R5 ;  /* 0x0000000510007986 */ /* 0x0005e2000c101524 */
[----:B------:R-:W-:Y:S05]  /*2650*/  BRA `(.L_x_46951) ;  /* 0x0000000c00287947 */ /* 0x000fea0003800000 */
.L_x_46947:
        /* <DEDUP_REMOVED lines=9> */
.L_x_46955:
[----:B------:R-:W0:Y:S02]  /*26f0*/  I2F.S16 R0, R5 ;  /* 0x0000000500007306 */ /* 0x000e240000101400 */
[----:B0-----:R-:W-:-:S05]  /*2700*/  F2FP.F16.F32.PACK_AB R0, RZ, R0 ;  /* 0x00000000ff00723e */ /* 0x001fca00000000ff */
[----:B------:R0:W-:Y:S01]  /*2710*/  STG.E.U16 desc[UR36][R16.64], R0 ;  /* 0x0000000010007986 */ /* 0x0001e2000c101524 */
[----:B------:R-:W-:Y:S05]  /*2720*/  BRA `(.L_x_46951) ;  /* 0x0000000800f47947 */ /* 0x000fea0003800000 */
.L_x_46954:
        /* <DEDUP_REMOVED lines=10> */
.L_x_46957:
[----:B------:R-:W0:Y:S02]  /*27d0*/  I2F.S16 R5, R5 ;  /* 0x0000000500057306 */ /* 0x000e240000101400 */
[----:B0-----:R-:W-:-:S04]  /*27e0*/  F2FP.F16.F32.PACK_AB R3, RZ, R5 ;  /* 0x00000005ff03723e */ /* 0x001fc800000000ff */
[----:B------:R-:W-:-:S05]  /*27f0*/  PRMT R3, R3, 0x5410, RZ ;  /* 0x0000541003037816 */ /* 0x000fca00000000ff */
[----:B------:R0:W-:Y:S01]  /*2800*/  STG.E desc[UR36][R16.64], R3 ;  /* 0x0000000310007986 */ /* 0x0001e2000c101924 */
[----:B------:R-:W-:Y:S05]  /*2810*/  BRA `(.L_x_46951) ;  /* 0x0000000800b87947 */ /* 0x000fea0003800000 */
.L_x_46956:
[----:B------:R-:W0:Y:S02]  /*2820*/  I2F.F64.S16 R2, R5 ;  /* 0x0000000500027312 */ /* 0x000e240000101c00 */
[----:B0-----:R0:W-:Y:S01]  /*2830*/  STG.E.64 desc[UR36][R16.64], R2 ;  /* 0x0000000210007986 */ /* 0x0011e2000c101b24 */
[----:B------:R-:W-:Y:S05]  /*2840*/  BRA `(.L_x_46951) ;  /* 0x0000000800ac7947 */ /* 0x000fea0003800000 */
.L_x_46946:
        /* <DEDUP_REMOVED lines=13> */
.L_x_46960:
[----:B------:R-:W0:Y:S01]  /*2920*/  I2F.F64.S16 R4, R5 ;  /* 0x0000000500047312 */ /* 0x000e220000101c00 */
[----:B------:R-:W-:-:S05]  /*2930*/  CS2R R6, SRZ ;  /* 0x0000000000067805 */ /* 0x000fca000001ff00 */
[----:B0-----:R0:W-:Y:S01]  /*2940*/  STG.E.128 desc[UR36][R16.64], R4 ;  /* 0x0000000410007986 */ /* 0x0011e2000c101d24 */
[----:B------:R-:W-:Y:S05]  /*2950*/  BRA `(.L_x_46951) ;  /* 0x0000000800687947 */ /* 0x000fea0003800000 */
.L_x_46959:
        /* <DEDUP_REMOVED lines=21> */
.L_x_46964:
[----:B------:R-:W-:Y:S05]  /*2ab0*/  BSYNC B0 ;  /* 0x0000000000007941 */ /* 0x000fea0003800000 */
.L_x_46963:
[----:B------:R-:W-:-:S05]  /*2ac0*/  LOP3.LUT R3, R0, R3, RZ, 0xfc, !PT ;  /* 0x0000000300037212 */ /* 0x000fca00078efcff */
[----:B------:R0:W-:Y:S01]  /*2ad0*/  STG.E.U8 desc[UR36][R16.64], R3 ;  /* 0x0000000310007986 */ /* 0x0001e2000c101124 */
[----:B------:R-:W-:Y:S05]  /*2ae0*/  BRA `(.L_x_46951) ;  /* 0x0000000800047947 */ /* 0x000fea0003800000 */
.L_x_46962:
        /* <DEDUP_REMOVED lines=13> */
.L_x_46966:
[----:B------:R-:W-:Y:S01]  /*2bc0*/  IMAD.MOV.U32 R0, RZ, RZ, 0x7f ;  /* 0x0000007fff007424 */ /* 0x000fe200078e00ff */
[----:B------:R-:W-:-:S04]  /*2bd0*/  ISETP.GT.U32.AND P0, PT, R2, 0x7f800000, PT ;  /* 0x7f8000000200780c */ /* 0x000fc80003f04070 */
[----:B------:R-:W-:-:S09]  /*2be0*/  SEL R0, R0, 0x7c, P0 ;  /* 0x0000007c00007807 */ /* 0x000fd20000000000 */
.L_x_46967:
[----:B------:R-:W-:Y:S05]  /*2bf0*/  BSYNC B0 ;  /* 0x0000000000007941 */ /* 0x000fea0003800000 */
.L_x_46965:
[----:B------:R-:W-:-:S04]  /*2c00*/  LOP3.LUT R2, R5, 0x80000000, RZ, 0xc0, !PT ;  /* 0x8000000005027812 */ /* 0x000fc800078ec0ff */
[----:B------:R-:W-:-:S04]  /*2c10*/  SHF.R.U32.HI R3, RZ, 0x18, R2 ;  /* 0x00000018ff037819 */ /* 0x000fc80000011602 */
[----:B------:R-:W-:-:S05]  /*2c20*/  LOP3.LUT R3, R0, R3, RZ, 0xfc, !PT ;  /* 0x0000000300037212 */ /* 0x000fca00078efcff */
[----:B------:R0:W-:Y:S01]  /*2c30*/  STG.E.U8 desc[UR36][R16.64], R3 ;  /* 0x0000000310007986 */ /* 0x0001e2000c101124 */
[----:B------:R-:W-:Y:S05]  /*2c40*/  BRA `(.L_x_46951) ;  /* 0x0000000400ac7947 */ /* 0x000fea0003800000 */
.L_x_46961:
[----:B------:R-:W0:Y:S02]  /*2c50*/  I2F.S16 R0, R5 ;  /* 0x0000000500007306 */ /* 0x000e240000101400 */
[----:B0-----:R-:W-:-:S05]  /*2c60*/  F2FP.BF16.F32.PACK_AB R0, RZ, R0 ;  /* 0x00000000ff00723e */ /* 0x001fca00000010ff */
[----:B------:R0:W-:Y:S01]  /*2c70*/  STG.E.U16 desc[UR36][R16.64], R0 ;  /* 0x0000000010007986 */ /* 0x0001e2000c101524 */
[----:B------:R-:W-:Y:S05]  /*2c80*/  BRA `(.L_x_46951) ;  /* 0x00000004009c7947 */ /* 0x000fea0003800000 */
.L_x_46958:
        /* <DEDUP_REMOVED lines=10> */
.L_x_46970:
        /* <DEDUP_REMOVED lines=17> */
.L_x_46973:
[----:B------:R-:W-:-:S04]  /*2e40*/  LOP3.LUT R2, R5, 0x80000000, RZ, 0xc0, !PT ;  /* 0x8000000005027812 */ /* 0x000fc800078ec0ff */
[----:B------:R-:W-:-:S04]  /*2e50*/  SHF.R.U32.HI R3, RZ, 0x18, R2 ;  /* 0x00000018ff037819 */ /* 0x000fc80000011602 */
[----:B------:R-:W-:-:S04]  /*2e60*/  LOP3.LUT R0, R0, R3, RZ, 0xfc, !PT ;  /* 0x0000000300007212 */ /* 0x000fc800078efcff */
[----:B------:R-:W-:-:S07]  /*2e70*/  PRMT R8, R0, 0x7610, R8 ;  /* 0x0000761000087816 */ /* 0x000fce0000000008 */
.L_x_46972:
[----:B------:R-:W-:Y:S05]  /*2e80*/  BSYNC B0 ;  /* 0x0000000000007941 */ /* 0x000fea0003800000 */
.L_x_46971:
[----:B------:R0:W-:Y:S01]  /*2e90*/  STG.E.U8 desc[UR36][R16.64], R8 ;  /* 0x0000000810007986 */ /* 0x0001e2000c101124 */
[----:B------:R-:W-:Y:S05]  /*2ea0*/  BRA `(.L_x_46951) ;  /* 0x0000000400147947 */ /* 0x000fea0003800000 */
.L_x_46969:
        /* <DEDUP_REMOVED lines=17> */
.L_x_46976:
[----:B------:R-:W-:-:S04]  /*2fc0*/  LOP3.LUT R2, R5, 0x80000000, RZ, 0xc0, !PT ;  /* 0x8000000005027812 */ /* 0x000fc800078ec0ff */
[----:B------:R-:W-:-:S04]  /*2fd0*/  SHF.R.U32.HI R3, RZ, 0x18, R2 ;  /* 0x00000018ff037819 */ /* 0x000fc80000011602 */
[----:B------:R-:W-:-:S04]  /*2fe0*/  LOP3.LUT R0, R0, R3, RZ, 0xfc, !PT ;  /* 0x0000000300007212 */ /* 0x000fc800078efcff */
[----:B------:R-:W-:-:S07]  /*2ff0*/  PRMT R8, R0, 0x7610, R8 ;  /* 0x0000761000087816 */ /* 0x000fce0000000008 */
.L_x_46975:
[----:B------:R-:W-:Y:S05]  /*3000*/  BSYNC B0 ;  /* 0x0000000000007941 */ /* 0x000fea0003800000 */
.L_x_46974:
[----:B------:R0:W-:Y:S01]  /*3010*/  STG.E.U8 desc[UR36][R16.64], R8 ;  /* 0x0000000810007986 */ /* 0x0001e2000c101124 */
[----:B------:R-:W-:Y:S05]  /*3020*/  BRA `(.L_x_46951) ;  /* 0x0000000000b47947 */ /* 0x000fea0003800000 */
.L_x_46968:
        /* <DEDUP_REMOVED lines=22> */
.L_x_46950:
        /* <DEDUP_REMOVED lines=16> */
.L_x_46979:
[----:B------:R-:W-:Y:S05]  /*3290*/  BRA `(.L_x_46951) ;  /* 0x0000000000187947 */ /* 0x000fea0003800000 */
.L_x_46978:
[----:B------:R-:W-:-:S04]  /*32a0*/  PRMT R2, R5, 0x9910, RZ ;  /* 0x0000991005027816 */ /* 0x000fc800000000ff */
[----:B------:R-:W-:-:S05]  /*32b0*/  SHF.R.S32.HI R3, RZ, 0x1f, R2 ;  /* 0x0000001fff037819 */ /* 0x000fca0000011402 */
[----:B------:R0:W-:Y:S01]  /*32c0*/  STG.E.64 desc[UR36][R16.64], R2 ;  /* 0x0000000210007986 */ /* 0x0001e2000c101b24 */
[----:B------:R-:W-:Y:S05]  /*32d0*/  BRA `(.L_x_46951) ;  /* 0x0000000000087947 */ /* 0x000fea0003800000 */
.L_x_46977:
[----:B------:R-:W-:-:S05]  /*32e0*/  PRMT R3, R5, 0x9910, RZ ;  /* 0x0000991005037816 */ /* 0x000fca00000000ff */
[----:B------:R0:W-:Y:S02]  /*32f0*/  STG.E desc[UR36][R16.64], R3 ;  /* 0x0000000310007986 */ /* 0x0001e4000c101924 */
.L_x_46951:
[----:B------:R-:W-:-:S04]  /*3300*/  IMAD R18, R23, 0x200, R18 ;  /* 0x0000020017127824 */ /* 0x000fc800078e0212 */
[----:B------:R-:W-:-:S07]  /*3310*/  VIADD R19, R18, 0x80 ;  /* 0x0000008012137836 */ /* 0x000fce0000000000 */
.L_x_46911:
[----:B------:R-:W-:Y:S05]  /*3320*/  BSYNC B6 ;  /* 0x0000000000067941 */ /* 0x000fea0003800000 */
.L_x_46910:
        /* <DEDUP_REMOVED lines=307> */
.L_x_46982:
        /* <DEDUP_REMOVED lines=20> */
.L_x_46986:
[----:B------:R0:W5:Y:S01]  /*47a0*/  LDG.E.U8 R0, desc[UR36][R2.64] ;  /* 0x0000002402007981 */ /* 0x000162000c1e1100 */
[----:B------:R-:W-:Y:S05]  /*47b0*/  BRA `(.L_x_46988) ;  /* 0x0000000c00547947 */ /* 0x000fea0003800000 */
.L_x_46985:
        /* <DEDUP_REMOVED lines=8> */
.L_x_46990:
[----:B------:R0:W5:Y:S01]  /*4840*/  LDG.E.U16 R0, desc[UR36][R2.64] ;  /* 0x0000002402007981 */ /* 0x000162000c1e1500 */
[----:B------:R-:W-:Y:S05]  /*4850*/  BRA `(.L_x_46988) ;  /* 0x0000000c002c7947 */ /* 0x000fea0003800000 */
.L_x_46989:
[----:B------:R0:W5:Y:S01]  /*4860*/  LDG.E.U16 R0, desc[UR36][R2.64] ;  /* 0x0000002402007981 */ /* 0x000162000c1e1500 */
[----:B------:R-:W-:Y:S05]  /*4870*/  BRA `(.L_x_46988) ;  /* 0x0000000c00247947 */ /* 0x000fea0003800000 */
.L_x_46984:
        /* <DEDUP_REMOVED lines=9> */
.L_x_46992:
[----:B------:R-:W2:Y:S02]  /*4910*/  LDG.E.U16 R4, desc[UR36][R2.64] ;  /* 0x0000002402047981 */ /* 0x000ea4000c1e1500 */
[----:B--2---:R-:W-:-:S06]  /*4920*/  HADD2.F32 R4, -RZ, R4.H0_H0 ;  /* 0x20000004ff047230 */ /* 0x004fcc0000004100 */
[----:B------:R-:W0:Y:S02]  /*4930*/  F2I.FTZ.TRUNC.NTZ R4, R4 ;  /* 0x0000000400047305 */ /* 0x000e24000021f100 */
[----:B0-----:R-:W-:Y:S01]  /*4940*/  PRMT R0, R4, 0x7610, R0 ;  /* 0x0000761004007816 */ /* 0x001fe20000000000 */
[----:B------:R-:W-:Y:S06]  /*4950*/  BRA `(.L_x_46988) ;  /* 0x0000000800ec7947 */ /* 0x000fec0003800000 */
.L_x_46991:
        /* <DEDUP_REMOVED lines=9> */
.L_x_46994:
[----:B------:R-:W2:Y:S02]  /*49f0*/  LDG.E.U16 R2, desc[UR36][R2.64] ;  /* 0x0000002402027981 */ /* 0x000ea4000c1e1500 */
[----:B--2---:R-:W-:-:S06]  /*4a00*/  HADD2.F32 R4, -RZ, R2.H0_H0 ;  /* 0x20000002ff047230 */ /* 0x004fcc0000004100 */
[----:B------:R-:W0:Y:S02]  /*4a10*/  F2I.FTZ.TRUNC.NTZ R4, R4 ;  /* 0x0000000400047305 */ /* 0x000e24000021f100 */
[----:B0-----:R-:W-:Y:S01]  /*4a20*/  PRMT R0, R4, 0x7610, R0 ;  /* 0x0000761004007816 */ /* 0x001fe20000000000 */
[----:B------:R-:W-:Y:S06]  /*4a30*/  BRA `(.L_x_46988) ;  /* 0x0000000800b47947 */ /* 0x000fec0003800000 */
.L_x_46993:
[----:B------:R-:W2:Y:S02]  /*4a40*/  LDG.E.64 R2, desc[UR36][R2.64] ;  /* 0x0000002402027981 */ /* 0x000ea4000c1e1b00 */
[----:B--2---:R0:W1:Y:S01]  /*4a50*/  F2I.F64.TRUNC R0, R2 ;  /* 0x0000000200007311 */ /* 0x004062000030d100 */
[----:B------:R-:W-:Y:S05]  /*4a60*/  BRA `(.L_x_46988) ;  /* 0x0000000800a87947 */ /* 0x000fea0003800000 */
.L_x_46983:
        /* <DEDUP_REMOVED lines=12> */
.L_x_46997:
[----:B------:R-:W2:Y:S02]  /*4b30*/  LDG.E.64 R2, desc[UR36][R2.64] ;  /* 0x0000002402027981 */ /* 0x000ea4000c1e1b00 */
[----:B--2---:R3:W4:Y:S01]  /*4b40*/  F2I.F64.TRUNC R0, R2 ;  /* 0x0000000200007311 */ /* 0x004722000030d100 */
[----:B------:R-:W-:Y:S05]  /*4b50*/  BRA `(.L_x_46988) ;  /* 0x00000008006c7947 */ /* 0x000fea0003800000 */
.L_x_46996:
        /* <DEDUP_REMOVED lines=28> */
.L_x_46999:
        /* <DEDUP_REMOVED lines=15> */
.L_x_46998:
[----:B------:R-:W2:Y:S02]  /*4e10*/  LDG.E.U16 R4, desc[UR36][R2.64] ;  /* 0x0000002402047981 */ /* 0x000ea4000c1e1500 */
[----:B--2---:R-:W-:-:S06]  /*4e20*/  IMAD.U32 R4, R4, 0x10000, RZ ;  /* 0x0001000004047824 */ /* 0x004fcc00078e00ff */
[----:B------:R-:W0:Y:S02]  /*4e30*/  F2I.FTZ.TRUNC.NTZ R4, R4 ;  /* 0x0000000400047305 */ /* 0x000e24000021f100 */
[----:B0-----:R-:W-:Y:S01]  /*4e40*/  PRMT R0, R4, 0x7610, R0 ;  /* 0x0000761004007816 */ /* 0x001fe20000000000 */
[----:B------:R-:W-:Y:S06]  /*4e50*/  BRA `(.L_x_46988) ;  /* 0x0000000400ac7947 */ /* 0x000fec0003800000 */
.L_x_46995:
        /* <DEDUP_REMOVED lines=10> */
.L_x_47002:
        /* <DEDUP_REMOVED lines=21> */
.L_x_47006:
[----:B------:R-:W-:Y:S05]  /*5050*/  BSYNC B1 ;  /* 0x0000000000017941 */ /* 0x000fea0003800000 */
.L_x_47005:
[----:B------:R-:W-:Y:S01]  /*5060*/  IMAD.SHL.U32 R2, R2, 0x100000, RZ ;  /* 0x0010000002027824 */ /* 0x000fe200078e00ff */
[----:B------:R-:W-:-:S04]  /*5070*/  LEA R3, R0, 0x3b800000, 0x17 ;  /* 0x3b80000000037811 */ /* 0x000fc800078eb8ff */
[----:B------:R-:W-:-:S07]  /*5080*/  LOP3.LUT R4, R3, R2, R4, 0xfe, !PT ;  /* 0x0000000203047212 */ /* 0x000fce00078efe04 */
.L_x_47004:
[----:B------:R-:W-:Y:S05]  /*5090*/  BSYNC B0 ;  /* 0x0000000000007941 */ /* 0x000fea0003800000 */
.L_x_47003:
[----:B------:R-:W0:Y:S02]  /*50a0*/  F2I.FTZ.TRUNC.NTZ R4, R4 ;  /* 0x0000000400047305 */ /* 0x000e24000021f100 */
[----:B0-----:R-:W-:Y:S01]  /*50b0*/  PRMT R0, R4, 0x7610, R0 ;  /* 0x0000761004007816 */ /* 0x001fe20000000000 */
[----:B------:R-:W-:Y:S06]  /*50c0*/  BRA `(.L_x_46988) ;  /* 0x0000000400107947 */ /* 0x000fec0003800000 */
.L_x_47001:
        /* <DEDUP_REMOVED lines=21> */
.L_x_47010:
[----:B------:R-:W-:Y:S05]  /*5220*/  BSYNC B1 ;  /* 0x0000000000017941 */ /* 0x000fea0003800000 */
.L_x_47009:
[----:B------:R-:W-:Y:S01]  /*5230*/  IMAD.SHL.U32 R2, R2, 0x200000, RZ ;  /* 0x0020000002027824 */ /* 0x000fe200078e00ff */
[----:B------:R-:W-:-:S04]  /*5240*/  LEA R3, R0, 0x37800000, 0x17 ;  /* 0x3780000000037811 */ /* 0x000fc800078eb8ff */
[----:B------:R-:W-:-:S07]  /*5250*/  LOP3.LUT R4, R3, R2, R4, 0xfe, !PT ;  /* 0x0000000203047212 */ /* 0x000fce00078efe04 */
.L_x_47008:
[----:B------:R-:W-:Y:S05]  /*5260*/  BSYNC B0 ;  /* 0x0000000000007941 */ /* 0x000fea0003800000 */
.L_x_47007:
[----:B------:R-:W0:Y:S02]  /*5270*/  F2I.FTZ.TRUNC.NTZ R4, R4 ;  /* 0x0000000400047305 */ /* 0x000e24000021f100 */
[----:B0-----:R-:W-:Y:S01]  /*5280*/  PRMT R0, R4, 0x7610, R0 ;  /* 0x0000761004007816 */ /* 0x001fe20000000000 */
[----:B------:R-:W-:Y:S06]  /*5290*/  BRA `(.L_x_46988) ;  /* 0x00000000009c7947 */ /* 0x000fec0003800000 */
.L_x_47000:
        /* <DEDUP_REMOVED lines=14> */
.L_x_47014:
[----:B------:R-:W-:Y:S05]  /*5380*/  BSYNC B0 ;  /* 0x0000000000007941 */ /* 0x000fea0003800000 */
.L_x_47013:
[----:B------:R-:W0:Y:S02]  /*5390*/  F2I.FTZ.TRUNC.NTZ R4, R4 ;  /* 0x0000000400047305 */ /* 0x000e24000021f100 */
[----:B0-----:R-:W-:Y:S01]  /*53a0*/  PRMT R0, R4, 0x7610, R0 ;  /* 0x0000761004007816 */ /* 0x001fe20000000000 */
[----:B------:R-:W-:Y:S06]  /*53b0*/  BRA `(.L_x_46988) ;  /* 0x0000000000547947 */ /* 0x000fec0003800000 */
.L_x_46987:
        /* <DEDUP_REMOVED lines=16> */
.L_x_47015:
[----:B------:R-:W-:Y:S01]  /*54c0*/  PRMT R0, RZ, 0x7610, R0 ;  /* 0x00007610ff007816 */ /* 0x000fe20000000000 */
[----:B------:R-:W-:Y:S06]  /*54d0*/  BRA `(.L_x_46988) ;  /* 0x00000000000c7947 */ /* 0x000fec0003800000 */
.L_x_47012:
[----:B------:R2:W5:Y:S01]  /*54e0*/  LDG.E.U16 R0, desc[UR36][R2.64] ;  /* 0x0000002402007981 */ /* 0x000562000c1e1500 */
[----:B------:R-:W-:Y:S05]  /*54f0*/  BRA `(.L_x_46988) ;  /* 0x0000000000047947 */ /* 0x000fea0003800000 */
.L_x_47011:
[----:B------:R1:W5:Y:S02]  /*5500*/  LDG.E.U16 R0, desc[UR36][R2.64] ;  /* 0x0000002402007981 */ /* 0x000364000c1e1500 */
.L_x_46988:
[----:B-1--45:R-:W-:Y:S01]  /*5510*/  PRMT R7, R0, 0x9910, RZ ;  /* 0x0000991000077816 */ /* 0x032fe200000000ff */
[----:B------:R-:W1:Y:S03]  /*5520*/  LDC.U16 R5, c[0x0][0x422] ;  /* 0x00010880ff057b82 */ /* 0x000e660000000400 */
[----:B------:R-:W-:-:S04]  /*5530*/  IABS R6, R7 ;  /* 0x0000000700067213 */ /* 0x000fc80000000000 */
[----:B------:R-:W4:Y:S08]  /*5540*/  I2F.RP R4, R6 ;  /* 0x0000000600047306 */ /* 0x000f300000209400 */
[----:B----4-:R-:W0:Y:S01]  /*5550*/  MUFU.RCP R4, R4 ;  /* 0x0000000400047308 */ /* 0x010e220000001000 */
[----:B-1----:R-:W-:-:S04]  /*5560*/  PRMT R8, R5, 0x9910, RZ ;  /* 0x0000991005087816 */ /* 0x002fc800000000ff */
[----:B------:R-:W-:Y:S01]  /*5570*/  ISETP.GE.AND P2, PT, R8, RZ, PT ;  /* 0x000000ff0800720c */ /* 0x000fe20003f46270 */
[----:B0-23--:R-:W-:Y:S01]  /*5580*/  VIADD R2, R4, 0xffffffe ;  /* 0x0ffffffe04027836 */ /* 0x00dfe20000000000 */
[----:B------:R-:W-:-:S03]  /*5590*/  IABS R4, R8 ;  /* 0x0000000800047213 */ /* 0x000fc60000000000 */
[----:B------:R0:W1:Y:S02]  /*55a0*/  F2I.FTZ.U32.TRUNC.NTZ R3, R2 ;  /* 0x0000000200037305 */ /* 0x000064000021f000 */
[----:B0-----:R-:W-:Y:S02]  /*55b0*/  IMAD.MOV.U32 R2, RZ, RZ, RZ ;  /* 0x000000ffff027224 */ /* 0x001fe400078e00ff */
[----:B-1----:R-:W-:-:S04]  /*55c0*/  IMAD.MOV R9, RZ, RZ, -R3 ;  /* 0x000000ffff097224 */ /* 0x002fc800078e0a03 */
[----:B------:R-:W-:Y:S01]  /*55d0*/  IMAD.MOV.U32 R5, RZ, RZ, R9 ;  /* 0x000000ffff057224 */ /* 0x000fe200078e0009 */
[----:B------:R-:W-:-:S03]  /*55e0*/  IABS R9, R7 ;  /* 0x0000000700097213 */ /* 0x000fc60000000000 */
[----:B------:R-:W-:Y:S02]  /*55f0*/  IMAD R5, R5, R6, RZ ;  /* 0x0000000605057224 */ /* 0x000fe400078e02ff */
[----:B------:R-:W-:Y:S02]  /*5600*/  IMAD.MOV R9, RZ, RZ, -R9 ;  /* 0x000000ffff097224 */ /* 0x000fe400078e0a09 */
        /* <DEDUP_REMOVED lines=33> */
.L_x_47019:
[----:B------:R0:W-:Y:S01]  /*5820*/  STG.E.U8 desc[UR36][R16.64], R5 ;  /* 0x0000000510007986 */ /* 0x0001e2000c101124 */
[----:B------:R-:W-:Y:S05]  /*5830*/  BRA `(.L_x_47021) ;  /* 0x0000000c00647947 */ /* 0x000fea0003800000 */
.L_x_47018:
        /* <DEDUP_REMOVED lines=10> */
.L_x_47023:
[----:B------:R-:W-:-:S05]  /*58e0*/  PRMT R3, R5, 0x9910, RZ ;  /* 0x0000991005037816 */ /* 0x000fca00000000ff */
[----:B------:R0:W-:Y:S01]  /*58f0*/  STG.E desc[UR36][R16.64], R3 ;  /* 0x0000000310007986 */ /* 0x0001e2000c101924 */
[----:B------:R-:W-:Y:S05]  /*5900*/  BRA `(.L_x_47021) ;  /* 0x0000000c00307947 */ /* 0x000fea0003800000 */
.L_x_47022:
[----:B------:R0:W-:Y:S01]  /*5910*/  STG.E.U16 desc[UR36][R16.64], R5 ;  /* 0x0000000510007986 */ /* 0x0001e2000c101524 */
[----:B------:R-:W-:Y:S05]  /*5920*/  BRA `(.L_x_47021) ;  /* 0x0000000c00287947 */ /* 0x000fea0003800000 */
.L_x_47017:
        /* <DEDUP_REMOVED lines=9> */
.L_x_47025:
[----:B------:R-:W0:Y:S02]  /*59c0*/  I2F.S16 R0, R5 ;  /* 0x0000000500007306 */ /* 0x000e240000101400 */
[----:B0-----:R-:W-:-:S05]  /*59d0*/  F2FP.F16.F32.PACK_AB R0, RZ, R0 ;  /* 0x00000000ff00723e */ /* 0x001fca00000000ff */
[----:B------:R0:W-:Y:S01]  /*59e0*/  STG.E.U16 desc[UR36][R16.64], R0 ;  /* 0x0000000010007986 */ /* 0x0001e2000c101524 */
[----:B------:R-:W-:Y:S05]  /*59f0*/  BRA `(.L_x_47021) ;  /* 0x0000000800f47947 */ /* 0x000fea0003800000 */
.L_x_47024:
        /* <DEDUP_REMOVED lines=10> */
.L_x_47027:
[----:B------:R-:W0:Y:S02]  /*5aa0*/  I2F.S16 R5, R5 ;  /* 0x0000000500057306 */ /* 0x000e240000101400 */
[----:B0-----:R-:W-:-:S04]  /*5ab0*/  F2FP.F16.F32.PACK_AB R3, RZ, R5 ;  /* 0x00000005ff03723e */ /* 0x001fc800000000ff */
[----:B------:R-:W-:-:S05]  /*5ac0*/  PRMT R3, R3, 0x5410, RZ ;  /* 0x0000541003037816 */ /* 0x000fca00000000ff */
[----:B------:R0:W-:Y:S01]  /*5ad0*/  STG.E desc[UR36][R16.64], R3 ;  /* 0x0000000310007986 */ /* 0x0001e2000c101924 */
[----:B------:R-:W-:Y:S05]  /*5ae0*/  BRA `(.L_x_47021) ;  /* 0x0000000800b87947 */ /* 0x000fea0003800000 */
.L_x_47026:
[----:B------:R-:W0:Y:S02]  /*5af0*/  I2F.F64.S16 R2, R5 ;  /* 0x0000000500027312 */ /* 0x000e240000101c00 */
[----:B0-----:R0:W-:Y:S01]  /*5b00*/  STG.E.64 desc[UR36][R16.64], R2 ;  /* 0x0000000210007986 */ /* 0x0011e2000c101b24 */
[----:B------:R-:W-:Y:S05]  /*5b10*/  BRA `(.L_x_47021) ;  /* 0x0000000800ac7947 */ /* 0x000fea0003800000 */
.L_x_47016:
        /* <DEDUP_REMOVED lines=13> */
.L_x_47030:
[----:B------:R-:W0:Y:S01]  /*5bf0*/  I2F.F64.S16 R4, R5 ;  /* 0x0000000500047312 */ /* 0x000e220000101c00 */
[----:B------:R-:W-:-:S05]  /*5c00*/  CS2R R6, SRZ ;  /* 0x0000000000067805 */ /* 0x000fca000001ff00 */
[----:B0-----:R0:W-:Y:S01]  /*5c10*/  STG.E.128 desc[UR36][R16.64], R4 ;  /* 0x0000000410007986 */ /* 0x0011e2000c101d24 */
[----:B------:R-:W-:Y:S05]  /*5c20*/  BRA `(.L_x_47021) ;  /* 0x0000000800687947 */ /* 0x000fea0003800000 */
.L_x_47029:
        /* <DEDUP_REMOVED lines=21> */
.L_x_47034:
[----:B------:R-:W-:Y:S05]  /*5d80*/  BSYNC B0 ;  /* 0x0000000000007941 */ /* 0x000fea0003800000 */
.L_x_47033:
[----:B------:R-:W-:-:S05]  /*5d90*/  LOP3.LUT R3, R0, R3, RZ, 0xfc, !PT ;  /* 0x0000000300037212 */ /* 0x000fca00078efcff */
[----:B------:R0:W-:Y:S01]  /*5da0*/  STG.E.U8 desc[UR36][R16.64], R3 ;  /* 0x0000000310007986 */ /* 0x0001e2000c101124 */
[----:B------:R-:W-:Y:S05]  /*5db0*/  BRA `(.L_x_47021) ;  /* 0x0000000800047947 */ /* 0x000fea0003800000 */
.L_x_47032:
        /* <DEDUP_REMOVED lines=13> */
.L_x_47036:
[----:B------:R-:W-:Y:S01]  /*5e90*/  IMAD.MOV.U32 R0, RZ, RZ, 0x7f ;  /* 0x0000007fff007424 */ /* 0x000fe200078e00ff */
[----:B------:R-:W-:-:S04]  /*5ea0*/  ISETP.GT.U32.AND P0, PT, R2, 0x7f800000, PT ;  /* 0x7f8000000200780c */ /* 0x000fc80003f04070 */
[----:B------:R-:W-:-:S09]  /*5eb0*/  SEL R0, R0, 0x7c, P0 ;  /* 0x0000007c00007807 */ /* 0x000fd20000000000 */
.L_x_47037:
[----:B------:R-:W-:Y:S05]  /*5ec0*/  BSYNC B0 ;  /* 0x0000000000007941 */ /* 0x000fea0003800000 */
.L_x_47035:
[----:B------:R-:W-:-:S04]  /*5ed0*/  LOP3.LUT R2, R5, 0x80000000, RZ, 0xc0, !PT ;  /* 0x8000000005027812 */ /* 0x000fc800078ec0ff */
[----:B------:R-:W-:-:S04]  /*5ee0*/  SHF.R.U32.HI R3, RZ, 0x18, R2 ;  /* 0x00000018ff037819 */ /* 0x000fc80000011602 */
[----:B------:R-:W-:-:S05]  /*5ef0*/  LOP3.LUT R3, R0, R3, RZ, 0xfc, !PT ;  /* 0x0000000300037212 */ /* 0x000fca00078efcff */
[----:B------:R0:W-:Y:S01]  /*5f00*/  STG.E.U8 desc[UR36][R16.64], R3 ;  /* 0x0000000310007986 */ /* 0x0001e2000c101124 */
[----:B------:R-:W-:Y:S05]  /*5f10*/  BRA `(.L_x_47021) ;  /* 0x0000000400ac7947 */ /* 0x000fea0003800000 */
.L_x_47031:
[----:B------:R-:W0:Y:S02]  /*5f20*/  I2F.S16 R0, R5 ;  /* 0x0000000500007306 */ /* 0x000e240000101400 */
[----:B0-----:R-:W-:-:S05]  /*5f30*/  F2FP.BF16.F32.PACK_AB R0, RZ, R0 ;  /* 0x00000000ff00723e */ /* 0x001fca00000010ff */
[----:B------:R0:W-:Y:S01]  /*5f40*/  STG.E.U16 desc[UR36][R16.64], R0 ;  /* 0x0000000010007986 */ /* 0x0001e2000c101524 */
[----:B------:R-:W-:Y:S05]  /*5f50*/  BRA `(.L_x_47021) ;  /* 0x00000004009c7947 */ /* 0x000fea0003800000 */
.L_x_47028:
        /* <DEDUP_REMOVED lines=10> */
.L_x_47040:
        /* <DEDUP_REMOVED lines=17> */
.L_x_47043:
[----:B------:R-:W-:-:S04]  /*6110*/  LOP3.LUT R2, R5, 0x80000000, RZ, 0xc0, !PT ;  /* 0x8000000005027812 */ /* 0x000fc800078ec0ff */
[----:B------:R-:W-:-:S04]  /*6120*/  SHF.R.U32.HI R3, RZ, 0x18, R2 ;  /* 0x00000018ff037819 */ /* 0x000fc80000011602 */
[----:B------:R-:W-:-:S04]  /*6130*/  LOP3.LUT R0, R0, R3, RZ, 0xfc, !PT ;  /* 0x0000000300007212 */ /* 0x000fc800078efcff */
[----:B------:R-:W-:-:S07]  /*6140*/  PRMT R8, R0, 0x7610, R8 ;  /* 0x0000761000087816 */ /* 0x000fce0000000008 */
.L_x_47042:
[----:B------:R-:W-:Y:S05]  /*6150*/  BSYNC B0 ;  /* 0x0000000000007941 */ /* 0x000fea0003800000 */
.L_x_47041:
[----:B------:R3:W-:Y:S01]  /*6160*/  STG.E.U8 desc[UR36][R16.64], R8 ;  /* 0x0000000810007986 */ /* 0x0007e2000c101124 */
[----:B------:R-:W-:Y:S05]  /*6170*/  BRA `(.L_x_47021) ;  /* 0x0000000400147947 */ /* 0x000fea0003800000 */
.L_x_47039:
        /* <DEDUP_REMOVED lines=17> */
.L_x_47046:
[----:B------:R-:W-:-:S04]  /*6290*/  LOP3.LUT R2, R5, 0x80000000, RZ, 0xc0, !PT ;  /* 0x8000000005027812 */ /* 0x000fc800078ec0ff */
[----:B------:R-:W-:-:S04]  /*62a0*/  SHF.R.U32.HI R3, RZ, 0x18, R2 ;  /* 0x00000018ff037819 */ /* 0x000fc80000011602 */
[----:B------:R-:W-:-:S04]  /*62b0*/  LOP3.LUT R0, R0, R3, RZ, 0xfc, !PT ;  /* 0x0000000300007212 */ /* 0x000fc800078efcff */
[----:B------:R-:W-:-:S07]  /*62c0*/  PRMT R8, R0, 0x7610, R8 ;  /* 0x0000761000087816 */ /* 0x000fce0000000008 */
.L_x_47045:
[----:B------:R-:W-:Y:S05]  /*62d0*/  BSYNC B0 ;  /* 0x0000000000007941 */ /* 0x000fea0003800000 */
.L_x_47044:
[----:B------:R0:W-:Y:S01]  /*62e0*/  STG.E.U8 desc[UR36][R16.64], R8 ;  /* 0x0000000810007986 */ /* 0x0001e2000c101124 */
[----:B------:R-:W-:Y:S05]  /*62f0*/  BRA `(.L_x_47021) ;  /* 0x0000000000b47947 */ /* 0x000fea0003800000 */
.L_x_47038:
        /* <DEDUP_REMOVED lines=22> */
.L_x_47020:
        /* <DEDUP_REMOVED lines=16> */
.L_x_47049:
[----:B------:R-:W-:Y:S05]  /*6560*/  BRA `(.L_x_47021) ;  /* 0x0000000000187947 */ /* 0x000fea0003800000 */
.L_x_47048:
[----:B------:R-:W-:-:S04]  /*6570*/  PRMT R2, R5, 0x9910, RZ ;  /* 0x0000991005027816 */ /* 0x000fc800000000ff */
[----:B------:R-:W-:-:S05]  /*6580*/  SHF.R.S32.HI R3, RZ, 0x1f, R2 ;  /* 0x0000001fff037819 */ /* 0x000fca0000011402 */
[----:B------:R2:W-:Y:S01]  /*6590*/  STG.E.64 desc[UR36][R16.64], R2 ;  /* 0x0000000210007986 */ /* 0x0005e2000c101b24 */
[----:B------:R-:W-:Y:S05]  /*65a0*/  BRA `(.L_x_47021) ;  /* 0x0000000000087947 */ /* 0x000fea0003800000 */
.L_x_47047:
[----:B------:R-:W-:-:S05]  /*65b0*/  PRMT R3, R5, 0x9910, RZ ;  /* 0x0000991005037816 */ /* 0x000fca00000000ff */
[----:B------:R0:W-:Y:S02]  /*65c0*/  STG.E desc[UR36][R16.64], R3 ;  /* 0x0000000310007986 */ /* 0x0001e4000c101924 */
.L_x_47021:
[----:B------:R-:W-:-:S07]  /*65d0*/  VIADD R19, R19, 0x80 ;  /* 0x0000008013137836 */ /* 0x000fce0000000000 */
.L_x_46981:
[----:B------:R-:W-:Y:S05]  /*65e0*/  BSYNC B6 ;  /* 0x0000000000067941 */ /* 0x000fea0003800000 */
.L_x_46980:
        /* <DEDUP_REMOVED lines=307> */
.L_x_47052:
        /* <DEDUP_REMOVED lines=20> */
.L_x_47056:
[----:B------:R0:W5:Y:S01]  /*7a60*/  LDG.E.U8 R0, desc[UR36][R2.64] ;  /* 0x0000002402007981 */ /* 0x000162000c1e1100 */
[----:B------:R-:W-:Y:S05]  /*7a70*/  BRA `(.L_x_47058) ;  /* 0x0000000c00547947 */ /* 0x000fea0003800000 */
.L_x_47055:
        /* <DEDUP_REMOVED lines=8> */
.L_x_47060:
[----:B------:R0:W5:Y:S01]  /*7b00*/  LDG.E.U16 R0, desc[UR36][R2.64] ;  /* 0x0000002402007981 */ /* 0x000162000c1e1500 */
[----:B------:R-:W-:Y:S05]  /*7b10*/  BRA `(.L_x_47058) ;  /* 0x0000000c002c7947 */ /* 0x000fea0003800000 */
.L_x_47059:
[----:B------:R0:W5:Y:S01]  /*7b20*/  LDG.E.U16 R0, desc[UR36][R2.64] ;  /* 0x0000002402007981 */ /* 0x000162000c1e1500 */
[----:B------:R-:W-:Y:S05]  /*7b30*/  BRA `(.L_x_47058) ;  /* 0x0000000c00247947 */ /* 0x000fea0003800000 */
.L_x_47054:
        /* <DEDUP_REMOVED lines=9> */
.L_x_47062:
[----:B------:R-:W2:Y:S02]  /*7bd0*/  LDG.E.U16 R4, desc[UR36][R2.64] ;  /* 0x0000002402047981 */ /* 0x000ea4000c1e1500 */
[----:B--2---:R-:W-:-:S06]  /*7be0*/  HADD2.F32 R4, -RZ, R4.H0_H0 ;  /* 0x20000004ff047230 */ /* 0x004fcc0000004100 */
[----:B------:R-:W0:Y:S02]  /*7bf0*/  F2I.FTZ.TRUNC.NTZ R4, R4 ;  /* 0x0000000400047305 */ /* 0x000e24000021f100 */
[----:B0-----:R-:W-:Y:S01]  /*7c00*/  PRMT R0, R4, 0x7610, R0 ;  /* 0x0000761004007816 */ /* 0x001fe20000000000 */
[----:B------:R-:W-:Y:S06]  /*7c10*/  BRA `(.L_x_47058) ;  /* 0x0000000800ec7947 */ /* 0x000fec0003800000 */
.L_x_47061:
        /* <DEDUP_REMOVED lines=9> */
.L_x_47064:
[----:B------:R-:W2:Y:S02]  /*7cb0*/  LDG.E.U16 R2, desc[UR36][R2.64] ;  /* 0x0000002402027981 */ /* 0x000ea4000c1e1500 */
[----:B--2---:R-:W-:-:S06]  /*7cc0*/  HADD2.F32 R4, -RZ, R2.H0_H0 ;  /* 0x20000002ff047230 */ /* 0x004fcc0000004100 */
[----:B------:R-:W0:Y:S02]  /*7cd0*/  F2I.FTZ.TRUNC.NTZ R4, R4 ;  /* 0x0000000400047305 */ /* 0x000e24000021f100 */
[----:B0-----:R-:W-:Y:S01]  /*7ce0*/  PRMT R0, R4, 0x7610, R0 ;  /* 0x0000761004007816 */ /* 0x001fe20000000000 */
[----:B------:R-:W-:Y:S06]  /*7cf0*/  BRA `(.L_x_47058) ;  /* 0x0000000800b47947 */ /* 0x000fec0003800000 */
.L_x_47063:
[----:B------:R-:W2:Y:S02]  /*7d00*/  LDG.E.64 R2, desc[UR36][R2.64] ;  /* 0x0000002402027981 */ /* 0x000ea4000c1e1b00 */
[----:B--2---:R0:W1:Y:S01]  /*7d10*/  F2I.F64.TRUNC R0, R2 ;  /* 0x0000000200007311 */ /* 0x004062000030d100 */
[----:B------:R-:W-:Y:S05]  /*7d20*/  BRA `(.L_x_47058) ;  /* 0x0000000800a87947 */ /* 0x000fea0003800000 */
.L_x_47053:
        /* <DEDUP_REMOVED lines=12> */
.L_x_47067:
[----:B------:R-:W2:Y:S02]  /*7df0*/  LDG.E.64 R2, desc[UR36][R2.64] ;  /* 0x0000002402027981 */ /* 0x000ea4000c1e1b00 */
[----:B--2---:R3:W4:Y:S01]  /*7e00*/  F2I.F64.TRUNC R0, R2 ;  /* 0x0000000200007311 */ /* 0x004722000030d100 */
[----:B------:R-:W-:Y:S05]  /*7e10*/  BRA `(.L_x_47058) ;  /* 0x00000008006c7947 */ /* 0x000fea0003800000 */
.L_x_47066:
        /* <DEDUP_REMOVED lines=28> */
.L_x_47069:
        /* <DEDUP_REMOVED lines=15> */
.L_x_47068:
[----:B------:R-:W2:Y:S02]  /*80d0*/  LDG.E.U16 R4, desc[UR36][R2.64] ;  /* 0x0000002402047981 */ /* 0x000ea4000c1e1500 */
[----:B--2---:R-:W-:-:S06]  /*80e0*/  IMAD.U32 R4, R4, 0x10000, RZ ;  /* 0x0001000004047824 */ /* 0x004fcc00078e00ff */
[----:B------:R-:W0:Y:S02]  /*80f0*/  F2I.FTZ.TRUNC.NTZ R4, R4 ;  /* 0x0000000400047305 */ /* 0x000e24000021f100 */
[----:B0-----:R-:W-:Y:S01]  /*8100*/  PRMT R0, R4, 0x7610, R0 ;  /* 0x0000761004007816 */ /* 0x001fe20000000000 */
[----:B------:R-:W-:Y:S06]  /*8110*/  BRA `(.L_x_47058) ;  /* 0x0000000400ac7947 */ /* 0x000fec0003800000 */
.L_x_47065:
        /* <DEDUP_REMOVED lines=10> */
.L_x_47072:
        /* <DEDUP_REMOVED lines=21> */
.L_x_47076:
[----:B------:R-:W-:Y:S05]  /*8310*/  BSYNC B1 ;  /* 0x0000000000017941 */ /* 0x000fea0003800000 */
.L_x_47075:
[----:B------:R-:W-:Y:S01]  /*8320*/  IMAD.SHL.U32 R2, R2, 0x100000, RZ ;  /* 0x0010000002027824 */ /* 0x000fe200078e00ff */
[----:B------:R-:W-:-:S04]  /*8330*/  LEA R3, R0, 0x3b800000, 0x17 ;  /* 0x3b80000000037811 */ /* 0x000fc800078eb8ff */
[----:B------:R-:W-:-:S07]  /*8340*/  LOP3.LUT R4, R3, R2, R4, 0xfe, !PT ;  /* 0x0000000203047212 */ /* 0x000fce00078efe04 */
.L_x_47074:
[----:B------:R-:W-:Y:S05]  /*8350*/  BSYNC B0 ;  /* 0x0000000000007941 */ /* 0x000fea0003800000 */
.L_x_47073:
[----:B------:R-:W0:Y:S02]  /*8360*/  F2I.FTZ.TRUNC.NTZ R4, R4 ;  /* 0x0000000400047305 */ /* 0x000e24000021f100 */
[----:B0-----:R-:W-:Y:S01]  /*8370*/  PRMT R0, R4, 0x7610, R0 ;  /* 0x0000761004007816 */ /* 0x001fe20000000000 */
[----:B------:R-:W-:Y:S06]  /*8380*/  BRA `(.L_x_47058) ;  /* 0x0000000400107947 */ /* 0x000fec0003800000 */
.L_x_47071:
        /* <DEDUP_REMOVED lines=21> */
.L_x_47080:
[----:B------:R-:W-:Y:S05]  /*84e0*/  BSYNC B1 ;  /* 0x0000000000017941 */ /* 0x000fea0003800000 */
.L_x_47079:
[----:B------:R-:W-:Y:S01]  /*84f0*/  IMAD.SHL.U32 R2, R2, 0x200000, RZ ;  /* 0x0020000002027824 */ /* 0x000fe200078e00ff */
[----:B------:R-:W-:-:S04]  /*8500*/  LEA R3, R0, 0x37800000, 0x17 ;  /* 0x3780000000037811 */ /* 0x000fc800078eb8ff */
[----:B------:R-:W-:-:S07]  /*8510*/  LOP3.LUT R4, R3, R2, R4, 0xfe, !PT ;  /* 0x0000000203047212 */ /* 0x000fce00078efe04 */
.L_x_47078:
[----:B------:R-:W-:Y:S05]  /*8520*/  BSYNC B0 ;  /* 0x0000000000007941 */ /* 0x000fea0003800000 */
.L_x_47077:
[----:B------:R-:W0:Y:S02]  /*8530*/  F2I.FTZ.TRUNC.NTZ R4, R4 ;  /* 0x0000000400047305 */ /* 0x000e24000021f100 */
[----:B0-----:R-:W-:Y:S01]  /*8540*/  PRMT R0, R4, 0x7610, R0 ;  /* 0x0000761004007816 */ /* 0x001fe20000000000 */
[----:B------:R-:W-:Y:S06]  /*8550*/  BRA `(.L_x_47058) ;  /* 0x00000000009c7947 */ /* 0x000fec0003800000 */
.L_x_47070:
        /* <DEDUP_REMOVED lines=14> */
.L_x_47084:
[----:B------:R-:W-:Y:S05]  /*8640*/  BSYNC B0 ;  /* 0x0000000000007941 */ /* 0x000fea0003800000 */
.L_x_47083:
[----:B------:R-:W0:Y:S02]  /*8650*/  F2I.FTZ.TRUNC.NTZ R4, R4 ;  /* 0x0000000400047305 */ /* 0x000e24000021f100 */
[----:B0-----:R-:W-:Y:S01]  /*8660*/  PRMT R0, R4, 0x7610, R0 ;  /* 0x0000761004007816 */ /* 0x001fe20000000000 */
[----:B------:R-:W-:Y:S06]  /*8670*/  BRA `(.L_x_47058) ;  /* 0x0000000000547947 */ /* 0x000fec0003800000 */
.L_x_47057:
        /* <DEDUP_REMOVED lines=16> */
.L_x_47085:
[----:B------:R-:W-:Y:S01]  /*8780*/  PRMT R0, RZ, 0x7610, R0 ;  /* 0x00007610ff007816 */ /* 0x000fe20000000000 */
[----:B------:R-:W-:Y:S06]  /*8790*/  BRA `(.L_x_47058) ;  /* 0x00000000000c7947 */ /* 0x000fec0003800000 */
.L_x_47082:
[----:B------:R1:W5:Y:S01]  /*87a0*/  LDG.E.U16 R0, desc[UR36][R2.64] ;  /* 0x0000002402007981 */ /* 0x000362000c1e1500 */
[----:B------:R-:W-:Y:S05]  /*87b0*/  BRA `(.L_x_47058) ;  /* 0x0000000000047947 */ /* 0x000fea0003800000 */
.L_x_47081:
[----:B------:R2:W5:Y:S02]  /*87c0*/  LDG.E.U16 R0, desc[UR36][R2.64] ;  /* 0x0000002402007981 */ /* 0x000564000c1e1500 */
.L_x_47058:
        /* <DEDUP_REMOVED lines=49> */
.L_x_47089:
[----:B------:R3:W-:Y:S01]  /*8ae0*/  STG.E.U8 desc[UR36][R16.64], R5 ;  /* 0x0000000510007986 */ /* 0x0007e2000c101124 */
[----:B------:R-:W-:Y:S05]  /*8af0*/  BRA `(.L_x_47091) ;  /* 0x0000000c00647947 */ /* 0x000fea0003800000 */
.L_x_47088:
        /* <DEDUP_REMOVED lines=10> */
.L_x_47093:
[----:B------:R-:W-:-:S05]  /*8ba0*/  PRMT R3, R5, 0x9910, RZ ;  /* 0x0000991005037816 */ /* 0x000fca00000000ff */
[----:B------:R2:W-:Y:S01]  /*8bb0*/  STG.E desc[UR36][R16.64], R3 ;  /* 0x0000000310007986 */ /* 0x0005e2000c101924 */
[----:B------:R-:W-:Y:S05]  /*8bc0*/  BRA `(.L_x_47091) ;  /* 0x0000000c00307947 */ /* 0x000fea0003800000 */
.L_x_47092:
[----:B------:R0:W-:Y:S01]  /*8bd0*/  STG.E.U16 desc[UR36][R16.64], R5 ;  /* 0x0000000510007986 */ /* 0x0001e2000c101524 */
[----:B------:R-:W-:Y:S05]  /*8be0*/  BRA `(.L_x_47091) ;  /* 0x0000000c00287947 */ /* 0x000fea0003800000 */
.L_x_47087:
        /* <DEDUP_REMOVED lines=9> */
.L_x_47095:
[----:B------:R-:W0:Y:S02]  /*8c80*/  I2F.S16 R0, R5 ;  /* 0x0000000500007306 */ /* 0x000e240000101400 */
[----:B0-----:R-:W-:-:S05]  /*8c90*/  F2FP.F16.F32.PACK_AB R0, RZ, R0 ;  /* 0x00000000ff00723e */ /* 0x001fca00000000ff */
[----:B------:R0:W-:Y:S01]  /*8ca0*/  STG.E.U16 desc[UR36][R16.64], R0 ;  /* 0x0000000010007986 */ /* 0x0001e2000c101524 */
[----:B------:R-:W-:Y:S05]  /*8cb0*/  BRA `(.L_x_47091) ;  /* 0x0000000800f47947 */ /* 0x000fea0003800000 */
.L_x_47094:
        /* <DEDUP_REMOVED lines=10> */
.L_x_47097:
[----:B------:R-:W0:Y:S02]  /*8d60*/  I2F.S16 R5, R5 ;  /* 0x0000000500057306 */ /* 0x000e240000101400 */
[----:B0-----:R-:W-:-:S04]  /*8d70*/  F2FP.F16.F32.PACK_AB R3, RZ, R5 ;  /* 0x00000005ff03723e */ /* 0x001fc800000000ff */
[----:B------:R-:W-:-:S05]  /*8d80*/  PRMT R3, R3, 0x5410, RZ ;  /* 0x0000541003037816 */ /* 0x000fca00000000ff */
[----:B------:R0:W-:Y:S01]  /*8d90*/  STG.E desc[UR36][R16.64], R3 ;  /* 0x0000000310007986 */ /* 0x0001e2000c101924 */
[----:B------:R-:W-:Y:S05]  /*8da0*/  BRA `(.L_x_47091) ;  /* 0x0000000800b87947 */ /* 0x000fea0003800000 */
.L_x_47096:
[----:B------:R-:W0:Y:S02]  /*8db0*/  I2F.F64.S16 R2, R5 ;  /* 0x0000000500027312 */ /* 0x000e240000101c00 */
[----:B0-----:R0:W-:Y:S01]  /*8dc0*/  STG.E.64 desc[UR36][R16.64], R2 ;  /* 0x0000000210007986 */ /* 0x0011e2000c101b24 */
[----:B------:R-:W-:Y:S05]  /*8dd0*/  BRA `(.L_x_47091) ;  /* 0x0000000800ac7947 */ /* 0x000fea0003800000 */
.L_x_47086:
        /* <DEDUP_REMOVED lines=13> */
.L_x_47100:
[----:B------:R-:W0:Y:S01]  /*8eb0*/  I2F.F64.S16 R4, R5 ;  /* 0x0000000500047312 */ /* 0x000e220000101c00 */
[----:B------:R-:W-:-:S05]  /*8ec0*/  CS2R R6, SRZ ;  /* 0x0000000000067805 */ /* 0x000fca000001ff00 */
[----:B0-----:R0:W-:Y:S01]  /*8ed0*/  STG.E.128 desc[UR36][R16.64], R4 ;  /* 0x0000000410007986 */ /* 0x0011e2000c101d24 */
[----:B------:R-:W-:Y:S05]  /*8ee0*/  BRA `(.L_x_47091) ;  /* 0x0000000800687947 */ /* 0x000fea0003800000 */
.L_x_47099:
        /* <DEDUP_REMOVED lines=21> */
.L_x_47104:
[----:B------:R-:W-:Y:S05]  /*9040*/  BSYNC B0 ;  /* 0x0000000000007941 */ /* 0x000fea0003800000 */
.L_x_47103:
[----:B------:R-:W-:-:S05]  /*9050*/  LOP3.LUT R3, R0, R3, RZ, 0xfc, !PT ;  /* 0x0000000300037212 */ /* 0x000fca00078efcff */
[----:B------:R0:W-:Y:S01]  /*9060*/  STG.E.U8 desc[UR36][R16.64], R3 ;  /* 0x0000000310007986 */ /* 0x0001e2000c101124 */
[----:B------:R-:W-:Y:S05]  /*9070*/  BRA `(.L_x_47091) ;  /* 0x0000000800047947 */ /* 0x000fea0003800000 */
.L_x_47102:
        /* <DEDUP_REMOVED lines=13> */
.L_x_47106:
[----:B------:R-:W-:Y:S01]  /*9150*/  IMAD.MOV.U32 R0, RZ, RZ, 0x7f ;  /* 0x0000007fff007424 */ /* 0x000fe200078e00ff */
[----:B------:R-:W-:-:S04]  /*9160*/  ISETP.GT.U32.AND P0, PT, R2, 0x7f800000, PT ;  /* 0x7f8000000200780c */ /* 0x000fc80003f04070 */
[----:B------:R-:W-:-:S09]  /*9170*/  SEL R0, R0, 0x7c, P0 ;  /* 0x0000007c00007807 */ /* 0x000fd20000000000 */
.L_x_47107:
[----:B------:R-:W-:Y:S05]  /*9180*/  BSYNC B0 ;  /* 0x0000000000007941 */ /* 0x000fea0003800000 */
.L_x_47105:
[----:B------:R-:W-:-:S04]  /*9190*/  LOP3.LUT R2, R5, 0x80000000, RZ, 0xc0, !PT ;  /* 0x8000000005027812 */ /* 0x000fc800078ec0ff */
[----:B------:R-:W-:-:S04]  /*91a0*/  SHF.R.U32.HI R3, RZ, 0x18, R2 ;  /* 0x00000018ff037819 */ /* 0x000fc80000011602 */
[----:B------:R-:W-:-:S05]  /*91b0*/  LOP3.LUT R3, R0, R3, RZ, 0xfc, !PT ;  /* 0x0000000300037212 */ /* 0x000fca00078efcff */
[----:B------:R0:W-:Y:S01]  /*91c0*/  STG.E.U8 desc[UR36][R16.64], R3 ;  /* 0x0000000310007986 */ /* 0x0001e2000c101124 */
[----:B------:R-:W-:Y:S05]  /*91d0*/  BRA `(.L_x_47091) ;  /* 0x0000000400ac7947 */ /* 0x000fea0003800000 */
.L_x_47101:
[----:B------:R-:W0:Y:S02]  /*91e0*/  I2F.S16 R0, R5 ;  /* 0x0000000500007306 */ /* 0x000e240000101400 */
[----:B0-----:R-:W-:-:S05]  /*91f0*/  F2FP.BF16.F32.PACK_AB R0, RZ, R0 ;  /* 0x00000000ff00723e */ /* 0x001fca00000010ff */
[----:B------:R0:W-:Y:S01]  /*9200*/  STG.E.U16 desc[UR36][R16.64], R0 ;  /* 0x0000000010007986 */ /* 0x0001e2000c101524 */
[----:B------:R-:W-:Y:S05]  /*9210*/  BRA `(.L_x_47091) ;  /* 0x00000004009c7947 */ /* 0x000fea0003800000 */
.L_x_47098:
        /* <DEDUP_REMOVED lines=10> */
.L_x_47110:
        /* <DEDUP_REMOVED lines=17> */
.L_x_47113:
[----:B------:R-:W-:-:S04]  /*93d0*/  LOP3.LUT R2, R5, 0x80000000, RZ, 0xc0, !PT ;  /* 0x8000000005027812 */ /* 0x000fc800078ec0ff */
[----:B------:R-:W-:-:S04]  /*93e0*/  SHF.R.U32.HI R3, RZ, 0x18, R2 ;  /* 0x00000018ff037819 */ /* 0x000fc80000011602 */
[----:B------:R-:W-:-:S04]  /*93f0*/  LOP3.LUT R0, R0, R3, RZ, 0xfc, !PT ;  /* 0x0000000300007212 */ /* 0x000fc800078efcff */
[----:B------:R-:W-:-:S07]  /*9400*/  PRMT R8, R0, 0x7610, R8 ;  /* 0x0000761000087816 */ /* 0x000fce0000000008 */
.L_x_47112:
[----:B------:R-:W-:Y:S05]  /*9410*/  BSYNC B0 ;  /* 0x0000000000007941 */ /* 0x000fea0003800000 */
.L_x_47111:
[----:B------:R0:W-:Y:S01]  /*9420*/  STG.E.U8 desc[UR36][R16.64], R8 ;  /* 0x0000000810007986 */ /* 0x0001e2000c101124 */
[----:B------:R-:W-:Y:S05]  /*9430*/  BRA `(.L_x_47091) ;  /* 0x0000000400147947 */ /* 0x000fea0003800000 */
.L_x_47109:
        /* <DEDUP_REMOVED lines=17> */
.L_x_47116:
[----:B------:R-:W-:-:S04]  /*9550*/  LOP3.LUT R2, R5, 0x80000000, RZ, 0xc0, !PT ;  /* 0x8000000005027812 */ /* 0x000fc800078ec0ff */
[----:B------:R-:W-:-:S04]  /*9560*/  SHF.R.U32.HI R3, RZ, 0x18, R2 ;  /* 0x00000018ff037819 */ /* 0x000fc80000011602 */
[----:B------:R-:W-:-:S04]  /*9570*/  LOP3.LUT R0, R0, R3, RZ, 0xfc, !PT ;  /* 0x0000000300007212 */ /* 0x000fc800078efcff */
[----:B------:R-:W-:-:S07]  /*9580*/  PRMT R8, R0, 0x7610, R8 ;  /* 0x0000761000087816 */ /* 0x000fce0000000008 */
.L_x_47115:
[----:B------:R-:W-:Y:S05]  /*9590*/  BSYNC B0 ;  /* 0x0000000000007941 */ /* 0x000fea0003800000 */
.L_x_47114:
[----:B------:R0:W-:Y:S01]  /*95a0*/  STG.E.U8 desc[UR36][R16.64], R8 ;  /* 0x0000000810007986 */ /* 0x0001e2000c101124 */
[----:B------:R-:W-:Y:S05]  /*95b0*/  BRA `(.L_x_47091) ;  /* 0x0000000000b47947 */ /* 0x000fea0003800000 */
.L_x_47108:
        /* <DEDUP_REMOVED lines=22> */
.L_x_47090:
        /* <DEDUP_REMOVED lines=16> */
.L_x_47119:
[----:B------:R-:W-:Y:S05]  /*9820*/  BRA `(.L_x_47091) ;  /* 0x0000000000187947 */ /* 0x000fea0003800000 */
.L_x_47118:
[----:B------:R-:W-:-:S04]  /*9830*/  PRMT R2, R5, 0x9910, RZ ;  /* 0x0000991005027816 */ /* 0x000fc800000000ff */
[----:B------:R-:W-:-:S05]  /*9840*/  SHF.R.S32.HI R3, RZ, 0x1f, R2 ;  /* 0x0000001fff037819 */ /* 0x000fca0000011402 */
[----:B------:R0:W-:Y:S01]  /*9850*/  STG.E.64 desc[UR36][R16.64], R2 ;  /* 0x0000000210007986 */ /* 0x0001e2000c101b24 */
[----:B------:R-:W-:Y:S05]  /*9860*/  BRA `(.L_x_47091) ;  /* 0x0000000000087947 */ /* 0x000fea0003800000 */
.L_x_47117:
[----:B------:R-:W-:-:S05]  /*9870*/  PRMT R3, R5, 0x9910, RZ ;  /* 0x0000991005037816 */ /* 0x000fca00000000ff */
[----:B------:R0:W-:Y:S02]  /*9880*/  STG.E desc[UR36][R16.64], R3 ;  /* 0x0000000310007986 */ /* 0x0001e4000c101924 */
.L_x_47091:
[----:B------:R-:W-:-:S07]  /*9890*/  VIADD R19, R19, 0x80 ;  /* 0x0000008013137836 */ /* 0x000fce0000000000 */
.L_x_47051:
[----:B------:R-:W-:Y:S05]  /*98a0*/  BSYNC B6 ;  /* 0x0000000000067941 */ /* 0x000fea0003800000 */
.L_x_47050:
        /* <DEDUP_REMOVED lines=306> */
.L_x_47120:
        /* <DEDUP_REMOVED lines=20> */
.L_x_47124:
[----:B------:R4:W5:Y:S01]  /*ad10*/  LDG.E.U8 R0, desc[UR36][R2.64] ;  /* 0x0000002402007981 */ /* 0x000962000c1e1100 */
[----:B------:R-:W-:Y:S05]  /*ad20*/  BRA `(.L_x_47126) ;  /* 0x0000000c00547947 */ /* 0x000fea0003800000 */
.L_x_47123:
        /* <DEDUP_REMOVED lines=8> */
.L_x_47128:
[----:B------:R2:W5:Y:S01]  /*adb0*/  LDG.E.U16 R0, desc[UR36][R2.64] ;  /* 0x0000002402007981 */ /* 0x000562000c1e1500 */
[----:B------:R-:W-:Y:S05]  /*adc0*/  BRA `(.L_x_47126) ;  /* 0x0000000c002c7947 */ /* 0x000fea0003800000 */
.L_x_47127:
[----:B------:R0:W5:Y:S01]  /*add0*/  LDG.E.U16 R0, desc[UR36][R2.64] ;  /* 0x0000002402007981 */ /* 0x000162000c1e1500 */
[----:B------:R-:W-:Y:S05]  /*ade0*/  BRA `(.L_x_47126) ;  /* 0x0000000c00247947 */ /* 0x000fea0003800000 */
.L_x_47122:
        /* <DEDUP_REMOVED lines=9> */
.L_x_47130:
[----:B------:R-:W2:Y:S02]  /*ae80*/  LDG.E.U16 R4, desc[UR36][R2.64] ;  /* 0x0000002402047981 */ /* 0x000ea4000c1e1500 */
[----:B--2---:R-:W-:-:S06]  /*ae90*/  HADD2.F32 R4, -RZ, R4.H0_H0 ;  /* 0x20000004ff047230 */ /* 0x004fcc0000004100 */
[----:B------:R-:W0:Y:S02]  /*aea0*/  F2I.FTZ.TRUNC.NTZ R4, R4 ;  /* 0x0000000400047305 */ /* 0x000e24000021f100 */
[----:B0-----:R-:W-:Y:S01]  /*aeb0*/  PRMT R0, R4, 0x7610, R0 ;  /* 0x0000761004007816 */ /* 0x001fe20000000000 */
[----:B------:R-:W-:Y:S06]  /*aec0*/  BRA `(.L_x_47126) ;  /* 0x0000000800ec7947 */ /* 0x000fec0003800000 */
.L_x_47129:
        /* <DEDUP_REMOVED lines=9> */
.L_x_47132:
[----:B------:R-:W2:Y:S02]  /*af60*/  LDG.E.U16 R2, desc[UR36][R2.64] ;  /* 0x0000002402027981 */ /* 0x000ea4000c1e1500 */
[----:B--2---:R-:W-:-:S06]  /*af70*/  HADD2.F32 R4, -RZ, R2.H0_H0 ;  /* 0x20000002ff047230 */ /* 0x004fcc0000004100 */
[----:B------:R-:W0:Y:S02]  /*af80*/  F2I.FTZ.TRUNC.NTZ R4, R4 ;  /* 0x0000000400047305 */ /* 0x000e24000021f100 */
[----:B0-----:R-:W-:Y:S01]  /*af90*/  PRMT R0, R4, 0x7610, R0 ;  /* 0x0000761004007816 */ /* 0x001fe20000000000 */
[----:B------:R-:W-:Y:S06]  /*afa0*/  BRA `(.L_x_47126) ;  /* 0x0000000800b47947 */ /* 0x000fec0003800000 */
.L_x_47131:
[----:B------:R-:W2:Y:S02]  /*afb0*/  LDG.E.64 R2, desc[UR36][R2.64] ;  /* 0x0000002402027981 */ /* 0x000ea4000c1e1b00 */
[----:B--2---:R0:W1:Y:S01]  /*afc0*/  F2I.F64.TRUNC R0, R2 ;  /* 0x0000000200007311 */ /* 0x004062000030d100 */
[----:B------:R-:W-:Y:S05]  /*afd0*/  BRA `(.L_x_47126) ;  /* 0x0000000800a87947 */ /* 0x000fea0003800000 */
.L_x_47121:
        /* <DEDUP_REMOVED lines=12> */
.L_x_47135:
[----:B------:R-:W2:Y:S02]  /*b0a0*/  LDG.E.64 R2, desc[UR36][R2.64] ;  /* 0x0000002402027981 */ /* 0x000ea4000c1e1b00 */
[----:B--2---:R0:W1:Y:S01]  /*b0b0*/  F2I.F64.TRUNC R0, R2 ;  /* 0x0000000200007311 */ /* 0x004062000030d100 */
[----:B------:R-:W-:Y:S05]  /*b0c0*/  BRA `(.L_x_47126) ;  /* 0x00000008006c7947 */ /* 0x000fea0003800000 */
.L_x_47134:
        /* <DEDUP_REMOVED lines=28> */
.L_x_47137:
        /* <DEDUP_REMOVED lines=15> */
.L_x_47136:
[----:B------:R-:W2:Y:S02]  /*b380*/  LDG.E.U16 R4, desc[UR36][R2.64] ;  /* 0x0000002402047981 */ /* 0x000ea4000c1e1500 */
[----:B--2---:R-:W-:-:S06]  /*b390*/  IMAD.U32 R4, R4, 0x10000, RZ ;  /* 0x0001000004047824 */ /* 0x004fcc00078e00ff */
[----:B------:R-:W0:Y:S02]  /*b3a0*/  F2I.FTZ.TRUNC.NTZ R4, R4 ;  /* 0x0000000400047305 */ /* 0x000e24000021f100 */
[----:B0-----:R-:W-:Y:S01]  /*b3b0*/  PRMT R0, R4, 0x7610, R0 ;  /* 0x0000761004007816 */ /* 0x001fe20000000000 */
[----:B------:R-:W-:Y:S06]  /*b3c0*/  BRA `(.L_x_47126) ;  /* 0x0000000400ac7947 */ /* 0x000fec0003800000 */
.L_x_47133:
        /* <DEDUP_REMOVED lines=10> */
.L_x_47140:
        /* <DEDUP_REMOVED lines=21> */
.L_x_47144:
[----:B------:R-:W-:Y:S05]  /*b5c0*/  BSYNC B1 ;  /* 0x0000000000017941 */ /* 0x000fea0003800000 */
.L_x_47143:
[----:B------:R-:W-:Y:S01]  /*b5d0*/  IMAD.SHL.U32 R2, R2, 0x100000, RZ ;  /* 0x0010000002027824 */ /* 0x000fe200078e00ff */
[----:B------:R-:W-:-:S04]  /*b5e0*/  LEA R3, R0, 0x3b800000, 0x17 ;  /* 0x3b80000000037811 */ /* 0x000fc800078eb8ff */
[----:B------:R-:W-:-:S07]  /*b5f0*/  LOP3.LUT R4, R3, R2, R4, 0xfe, !PT ;  /* 0x0000000203047212 */ /* 0x000fce00078efe04 */
.L_x_47142:
[----:B------:R-:W-:Y:S05]  /*b600*/  BSYNC B0 ;  /* 0x0000000000007941 */ /* 0x000fea0003800000 */
.L_x_47141:
[----:B------:R-:W0:Y:S02]  /*b610*/  F2I.FTZ.TRUNC.NTZ R4, R4 ;  /* 0x0000000400047305 */ /* 0x000e24000021f100 */
[----:B0-----:R-:W-:Y:S01]  /*b620*/  PRMT R0, R4, 0x7610, R0 ;  /* 0x0000761004007816 */ /* 0x001fe20000000000 */
[----:B------:R-:W-:Y:S06]  /*b630*/  BRA `(.L_x_47126) ;  /* 0x0000000400107947 */ /* 0x000fec0003800000 */
.L_x_47139:
        /* <DEDUP_REMOVED lines=21> */
.L_x_47148:
[----:B------:R-:W-:Y:S05]  /*b790*/  BSYNC B1 ;  /* 0x0000000000017941 */ /* 0x000fea0003800000 */
.L_x_47147:
[----:B------:R-:W-:Y:S01]  /*b7a0*/  IMAD.SHL.U32 R2, R2, 0x200000, RZ ;  /* 0x0020000002027824 */ /* 0x000fe200078e00ff */
[----:B------:R-:W-:-:S04]  /*b7b0*/  LEA R3, R0, 0x37800000, 0x17 ;  /* 0x3780000000037811 */ /* 0x000fc800078eb8ff */
[----:B------:R-:W-:-:S07]  /*b7c0*/  LOP3.LUT R4, R3, R2, R4, 0xfe, !PT ;  /* 0x0000000203047212 */ /* 0x000fce00078efe04 */
.L_x_47146:
[----:B------:R-:W-:Y:S05]  /*b7d0*/  BSYNC B0 ;  /* 0x0000000000007941 */ /* 0x000fea0003800000 */
.L_x_47145:
[----:B------:R-:W0:Y:S02]  /*b7e0*/  F2I.FTZ.TRUNC.NTZ R4, R4 ;  /* 0x0000000400047305 */ /* 0x000e24000021f100 */
[----:B0-----:R-:W-:Y:S01]  /*b7f0*/  PRMT R0, R4, 0x7610, R0 ;  /* 0x0000761004007816 */ /* 0x001fe20000000000 */
[----:B------:R-:W-:Y:S06]  /*b800*/  BRA `(.L_x_47126) ;  /* 0x00000000009c7947 */ /* 0x000fec0003800000 */
.L_x_47138:
        /* <DEDUP_REMOVED lines=14> */
.L_x_47152:
[----:B------:R-:W-:Y:S05]  /*b8f0*/  BSYNC B0 ;  /* 0x0000000000007941 */ /* 0x000fea0003800000 */
.L_x_47151:
[----:B------:R-:W0:Y:S02]  /*b900*/  F2I.FTZ.TRUNC.NTZ R4, R4 ;  /* 0x0000000400047305 */ /* 0x000e24000021f100 */
[----:B0-----:R-:W-:Y:S01]  /*b910*/  PRMT R0, R4, 0x7610, R0 ;  /* 0x0000761004007816 */ /* 0x001fe20000000000 */
[----:B------:R-:W-:Y:S06]  /*b920*/  BRA `(.L_x_47126) ;  /* 0x0000000000547947 */ /* 0x000fec0003800000 */
.L_x_47125:
        /* <DEDUP_REMOVED lines=16> */
.L_x_47153:
[----:B------:R-:W-:Y:S01]  /*ba30*/  PRMT R0, RZ, 0x7610, R0 ;  /* 0x00007610ff007816 */ /* 0x000fe20000000000 */
[----:B------:R-:W-:Y:S06]  /*ba40*/  BRA `(.L_x_47126) ;  /* 0x00000000000c7947 */ /* 0x000fec0003800000 */
.L_x_47150:
[----:B------:R0:W5:Y:S01]  /*ba50*/  LDG.E.U16 R0, desc[UR36][R2.64] ;  /* 0x0000002402007981 */ /* 0x000162000c1e1500 */
[----:B------:R-:W-:Y:S05]  /*ba60*/  BRA `(.L_x_47126) ;  /* 0x0000000000047947 */ /* 0x000fea0003800000 */
.L_x_47149:
[----:B------:R0:W5:Y:S02]  /*ba70*/  LDG.E.U16 R0, desc[UR36][R2.64] ;  /* 0x0000002402007981 */ /* 0x000164000c1e1500 */
.L_x_47126:
[----:B-1---5:R-:W-:Y:S01]  /*ba80*/  PRMT R7, R0, 0x9910, RZ ;  /* 0x0000991000077816 */ /* 0x022fe200000000ff */
[----:B------:R-:W1:Y:S03]  /*ba90*/  LDC.U16 R5, c[0x0][0x422] ;  /* 0x00010880ff057b82 */ /* 0x000e660000000400 */
[----:B------:R-:W-:-:S04]  /*baa0*/  IABS R6, R7 ;  /* 0x0000000700067213 */ /* 0x000fc80000000000 */
[----:B------:R-:W2:Y:S08]  /*bab0*/  I2F.RP R4, R6 ;  /* 0x0000000600047306 */ /* 0x000eb00000209400 */
[----:B--2---:R-:W0:Y:S01]  /*bac0*/  MUFU.RCP R4, R4 ;  /* 0x0000000400047308 */ /* 0x004e220000001000 */
[----:B-1----:R-:W-:-:S04]  /*bad0*/  PRMT R8, R5, 0x9910, RZ ;  /* 0x0000991005087816 */ /* 0x002fc800000000ff */
[----:B------:R-:W-:Y:S01]  /*bae0*/  ISETP.GE.AND P2, PT, R8, RZ, PT ;  /* 0x000000ff0800720c */ /* 0x000fe20003f46270 */
[----:B0--34-:R-:W-:Y:S01]  /*baf0*/  VIADD R2, R4, 0xffffffe ;  /* 0x0ffffffe04027836 */ /* 0x019fe20000000000 */
        /* <DEDUP_REMOVED lines=41> */
.L_x_47157:
[----:B------:R-:W-:Y:S01]  /*bd90*/  STG.E.U8 desc[UR36][R16.64], R5 ;  /* 0x0000000510007986 */ /* 0x000fe2000c101124 */
[----:B------:R-:W-:Y:S05]  /*bda0*/  EXIT ;  /* 0x000000000000794d */ /* 0x000fea0003800000 */
.L_x_47156:
        /* <DEDUP_REMOVED lines=10> */
.L_x_47160:
[----:B------:R-:W-:-:S05]  /*be50*/  PRMT R3, R5, 0x9910, RZ ;  /* 0x0000991005037816 */ /* 0x000fca00000000ff */
[----:B------:R-:W-:Y:S01]  /*be60*/  STG.E desc[UR36][R16.64], R3 ;  /* 0x0000000310007986 */ /* 0x000fe2000c101924 */
[----:B------:R-:W-:Y:S05]  /*be70*/  EXIT ;  /* 0x000000000000794d */ /* 0x000fea0003800000 */
.L_x_47159:
[----:B------:R-:W-:Y:S01]  /*be80*/  STG.E.U16 desc[UR36][R16.64], R5 ;  /* 0x0000000510007986 */ /* 0x000fe2000c101524 */
[----:B------:R-:W-:Y:S05]  /*be90*/  EXIT ;  /* 0x000000000000794d */ /* 0x000fea0003800000 */
.L_x_47155:
        /* <DEDUP_REMOVED lines=9> */
.L_x_47162:
[----:B------:R-:W0:Y:S02]  /*bf30*/  I2F.S16 R0, R5 ;  /* 0x0000000500007306 */ /* 0x000e240000101400 */
[----:B0-----:R-:W-:-:S05]  /*bf40*/  F2FP.F16.F32.PACK_AB R0, RZ, R0 ;  /* 0x00000000ff00723e */ /* 0x001fca00000000ff */
[----:B------:R-:W-:Y:S01]  /*bf50*/  STG.E.U16 desc[UR36][R16.64], R0 ;  /* 0x0000000010007986 */ /* 0x000fe2000c101524 */
[----:B------:R-:W-:Y:S05]  /*bf60*/  EXIT ;  /* 0x000000000000794d */ /* 0x000fea0003800000 */
.L_x_47161:
        /* <DEDUP_REMOVED lines=10> */
.L_x_47164:
[----:B------:R-:W0:Y:S02]  /*c010*/  I2F.S16 R5, R5 ;  /* 0x0000000500057306 */ /* 0x000e240000101400 */
[----:B0-----:R-:W-:-:S04]  /*c020*/  F2FP.F16.F32.PACK_AB R3, RZ, R5 ;  /* 0x00000005ff03723e */ /* 0x001fc800000000ff */
[----:B------:R-:W-:-:S05]  /*c030*/  PRMT R3, R3, 0x5410, RZ ;  /* 0x0000541003037816 */ /* 0x000fca00000000ff */
[----:B------:R-:W-:Y:S01]  /*c040*/  STG.E desc[UR36][R16.64], R3 ;  /* 0x0000000310007986 */ /* 0x000fe2000c101924 */
[----:B------:R-:W-:Y:S05]  /*c050*/  EXIT ;  /* 0x000000000000794d */ /* 0x000fea0003800000 */
.L_x_47163:
[----:B------:R-:W0:Y:S02]  /*c060*/  I2F.F64.S16 R2, R5 ;  /* 0x0000000500027312 */ /* 0x000e240000101c00 */
[----:B0-----:R-:W-:Y:S01]  /*c070*/  STG.E.64 desc[UR36][R16.64], R2 ;  /* 0x0000000210007986 */ /* 0x001fe2000c101b24 */
[----:B------:R-:W-:Y:S05]  /*c080*/  EXIT ;  /* 0x000000000000794d */ /* 0x000fea0003800000 */
.L_x_47154:
        /* <DEDUP_REMOVED lines=13> */
.L_x_47167:
[----:B------:R-:W0:Y:S01]  /*c160*/  I2F.F64.S16 R4, R5 ;  /* 0x0000000500047312 */ /* 0x000e220000101c00 */
[----:B------:R-:W-:-:S05]  /*c170*/  CS2R R6, SRZ ;  /* 0x0000000000067805 */ /* 0x000fca000001ff00 */
[----:B0-----:R-:W-:Y:S01]  /*c180*/  STG.E.128 desc[UR36][R16.64], R4 ;  /* 0x0000000410007986 */ /* 0x001fe2000c101d24 */
[----:B------:R-:W-:Y:S05]  /*c190*/  EXIT ;  /* 0x000000000000794d */ /* 0x000fea0003800000 */
.L_x_47166:
        /* <DEDUP_REMOVED lines=21> */
.L_x_47171:
[----:B------:R-:W-:Y:S05]  /*c2f0*/  BSYNC B0 ;  /* 0x0000000000007941 */ /* 0x000fea0003800000 */
.L_x_47170:
[----:B------:R-:W-:-:S05]  /*c300*/  LOP3.LUT R3, R0, R3, RZ, 0xfc, !PT ;  /* 0x0000000300037212 */ /* 0x000fca00078efcff */
[----:B------:R-:W-:Y:S01]  /*c310*/  STG.E.U8 desc[UR36][R16.64], R3 ;  /* 0x0000000310007986 */ /* 0x000fe2000c101124 */
[----:B------:R-:W-:Y:S05]  /*c320*/  EXIT ;  /* 0x000000000000794d */ /* 0x000fea0003800000 */
.L_x_47169:
        /* <DEDUP_REMOVED lines=13> */
.L_x_47173:
[----:B------:R-:W-:Y:S01]  /*c400*/  IMAD.MOV.U32 R0, RZ, RZ, 0x7f ;  /* 0x0000007fff007424 */ /* 0x000fe200078e00ff */
[----:B------:R-:W-:-:S04]  /*c410*/  ISETP.GT.U32.AND P0, PT, R2, 0x7f800000, PT ;  /* 0x7f8000000200780c */ /* 0x000fc80003f04070 */
[----:B------:R-:W-:-:S09]  /*c420*/  SEL R0, R0, 0x7c, P0 ;  /* 0x0000007c00007807 */ /* 0x000fd20000000000 */
.L_x_47174:
[----:B------:R-:W-:Y:S05]  /*c430*/  BSYNC B0 ;  /* 0x0000000000007941 */ /* 0x000fea0003800000 */
.L_x_47172:
[----:B------:R-:W-:-:S04]  /*c440*/  LOP3.LUT R2, R5, 0x80000000, RZ, 0xc0, !PT ;  /* 0x8000000005027812 */ /* 0x000fc800078ec0ff */
[----:B------:R-:W-:-:S04]  /*c450*/  SHF.R.U32.HI R3, RZ, 0x18, R2 ;  /* 0x00000018ff037819 */ /* 0x000fc80000011602 */
[----:B------:R-:W-:-:S05]  /*c460*/  LOP3.LUT R3, R0, R3, RZ, 0xfc, !PT ;  /* 0x0000000300037212 */ /* 0x000fca00078efcff */
[----:B------:R-:W-:Y:S01]  /*c470*/  STG.E.U8 desc[UR36][R16.64], R3 ;  /* 0x0000000310007986 */ /* 0x000fe2000c101124 */
[----:B------:R-:W-:Y:S05]  /*c480*/  EXIT ;  /* 0x000000000000794d */ /* 0x000fea0003800000 */
.L_x_47168:
[----:B------:R-:W0:Y:S02]  /*c490*/  I2F.S16 R0, R5 ;  /* 0x0000000500007306 */ /* 0x000e240000101400 */
[----:B0-----:R-:W-:-:S05]  /*c4a0*/  F2FP.BF16.F32.PACK_AB R0, RZ, R0 ;  /* 0x00000000ff00723e */ /* 0x001fca00000010ff */
[----:B------:R-:W-:Y:S01]  /*c4b0*/  STG.E.U16 desc[UR36][R16.64], R0 ;  /* 0x0000000010007986 */ /* 0x000fe2000c101524 */
[----:B------:R-:W-:Y:S05]  /*c4c0*/  EXIT ;  /* 0x000000000000794d */ /* 0x000fea0003800000 */
.L_x_47165:
        /* <DEDUP_REMOVED lines=10> */
.L_x_47177:
        /* <DEDUP_REMOVED lines=17> */
.L_x_47180:
[----:B------:R-:W-:-:S04]  /*c680*/  LOP3.LUT R2, R5, 0x80000000, RZ, 0xc0, !PT ;  /* 0x8000000005027812 */ /* 0x000fc800078ec0ff */
[----:B------:R-:W-:-:S04]  /*c690*/  SHF.R.U32.HI R3, RZ, 0x18, R2 ;  /* 0x00000018ff037819 */ /* 0x000fc80000011602 */
[----:B------:R-:W-:-:S04]  /*c6a0*/  LOP3.LUT R0, R0, R3, RZ, 0xfc, !PT ;  /* 0x0000000300007212 */ /* 0x000fc800078efcff */
[----:B------:R-:W-:-:S07]  /*c6b0*/  PRMT R8, R0, 0x7610, R8 ;  /* 0x0000761000087816 */ /* 0x000fce0000000008 */
.L_x_47179:
[----:B------:R-:W-:Y:S05]  /*c6c0*/  BSYNC B0 ;  /* 0x0000000000007941 */ /* 0x000fea0003800000 */
.L_x_47178:
[----:B------:R-:W-:Y:S01]  /*c6d0*/  STG.E.U8 desc[UR36][R16.64], R8 ;  /* 0x0000000810007986 */ /* 0x000fe2000c101124 */
[----:B------:R-:W-:Y:S05]  /*c6e0*/  EXIT ;  /* 0x000000000000794d */ /* 0x000fea0003800000 */
.L_x_47176:
        /* <DEDUP_REMOVED lines=17> */
.L_x_47183:
[----:B------:R-:W-:-:S04]  /*c800*/  LOP3.LUT R2, R5, 0x80000000, RZ, 0xc0, !PT ;  /* 0x8000000005027812 */ /* 0x000fc800078ec0ff */
[----:B------:R-:W-:-:S04]  /*c810*/  SHF.R.U32.HI R3, RZ, 0x18, R2 ;  /* 0x00000018ff037819 */ /* 0x000fc80000011602 */
[----:B------:R-:W-:-:S04]  /*c820*/  LOP3.LUT R0, R0, R3, RZ, 0xfc, !PT ;  /* 0x0000000300007212 */ /* 0x000fc800078efcff */
[----:B------:R-:W-:-:S07]  /*c830*/  PRMT R8, R0, 0x7610, R8 ;  /* 0x0000761000087816 */ /* 0x000fce0000000008 */
.L_x_47182:
[----:B------:R-:W-:Y:S05]  /*c840*/  BSYNC B0 ;  /* 0x0000000000007941 */ /* 0x000fea0003800000 */
.L_x_47181:
[----:B------:R-:W-:Y:S01]  /*c850*/  STG.E.U8 desc[UR36][R16.64], R8 ;  /* 0x0000000810007986 */ /* 0x000fe2000c101124 */
[----:B------:R-:W-:Y:S05]  /*c860*/  EXIT ;  /* 0x000000000000794d */ /* 0x000fea0003800000 */
.L_x_47175:
        /* <DEDUP_REMOVED lines=22> */
.L_x_47158:
        /* <DEDUP_REMOVED lines=16> */
.L_x_47186:
[----:B------:R-:W-:Y:S05]  /*cad0*/  EXIT ;  /* 0x000000000000794d */ /* 0x000fea0003800000 */
.L_x_47185:
[----:B------:R-:W-:-:S04]  /*cae0*/  PRMT R2, R5, 0x9910, RZ ;  /* 0x0000991005027816 */ /* 0x000fc800000000ff */
[----:B------:R-:W-:-:S05]  /*caf0*/  SHF.R.S32.HI R3, RZ, 0x1f, R2 ;  /* 0x0000001fff037819 */ /* 0x000fca0000011402 */
[----:B------:R-:W-:Y:S01]  /*cb00*/  STG.E.64 desc[UR36][R16.64], R2 ;  /* 0x0000000210007986 */ /* 0x000fe2000c101b24 */
[----:B------:R-:W-:Y:S05]  /*cb10*/  EXIT ;  /* 0x000000000000794d */ /* 0x000fea0003800000 */
.L_x_47184:
[----:B------:R-:W-:-:S05]  /*cb20*/  PRMT R3, R5, 0x9910, RZ ;  /* 0x0000991005037816 */ /* 0x000fca00000000ff */
[----:B------:R-:W-:Y:S01]  /*cb30*/  STG.E desc[UR36][R16.64], R3 ;  /* 0x0000000310007986 */ /* 0x000fe2000c101924 */
[----:B------:R-:W-:Y:S05]  /*cb40*/  EXIT ;  /* 0x000000000000794d */ /* 0x000fea0003800000 */
.L_x_47187:
        /* <DEDUP_REMOVED lines=11> */
.L_x_57584:


//--------------------- .text._ZN2at6native27unrolled_elementwise_kernelINS0_13AUnaryFunctorIsssZZZNS0_21remainder_kernel_cudaERNS_18TensorIteratorBaseEENKUlvE_clEvENKUlvE3_clEvEUlssE_EESt5arrayIPcLm2EELi4E23TrivialOffsetCalculatorILi1EjESD_NS0_6memory12LoadWithCastILi1EEENSE_13StoreWithCastILi1EEEEEviT_T0_T2_T3_T4_T5_ --------------------------
	.section	.text._ZN2at6native27unrolled_elementwise_kernelINS0_13AUnaryFunctorIsssZZZNS0_21remainder_kernel_cudaERNS_18TensorIteratorBaseEENKUlvE_clEvENKUlvE3_clEvEUlssE_EESt5arrayIPcLm2EELi4E23TrivialOffsetCalculatorILi1EjESD_NS0_6memory12LoadWithCastILi1EEENSE_13StoreWithCastILi1EEEEEviT_T0_T2_T3_T4_T5_,"ax",@progbits
	.align	128
        .global         _ZN2at6native27unrolled_elementwise_kernelINS0_13AUnaryFunctorIsssZZZNS0_21remainder_kernel_cudaERNS_18TensorIteratorBaseEENKUlvE_clEvENKUlvE3_clEvEUlssE_EESt5arrayIPcLm2EELi4E23TrivialOffsetCalculatorILi1EjESD_NS0_6memory12LoadWithCastILi1EEENSE_13StoreWithCastILi1EEEEEviT_T0_T2_T3_T4_T5_
        .type           _ZN2at6native27unrolled_elementwise_kernelINS0_13AUnaryFunctorIsssZZZNS0_21remainder_kernel_cudaERNS_18TensorIteratorBaseEENKUlvE_clEvENKUlvE3_clEvEUlssE_EESt5arrayIPcLm2EELi4E23TrivialOffsetCalculatorILi1EjESD_NS0_6memory12LoadWithCastILi1EEENSE_13StoreWithCastILi1EEEEEviT_T0_T2_T3_T4_T5_,@function
        .size           _ZN2at6native27unrolled_elementwise_kernelINS0_13AUnaryFunctorIsssZZZNS0_21remainder_kernel_cudaERNS_18TensorIteratorBaseEENKUlvE_clEvENKUlvE3_clEvEUlssE_EESt5arrayIPcLm2EELi4E23TrivialOffsetCalculatorILi1EjESD_NS0_6memory12LoadWithCastILi1EEENSE_13StoreWithCastILi1EEEEEviT_T0_T2_T3_T4_T5_,(.L_x_57585 - _ZN2at6native27unrolled_elementwise_kernelINS0_13AUnaryFunctorIsssZZZNS0_21remainder_kernel_cudaERNS_18TensorIteratorBaseEENKUlvE_clEvENKUlvE3_clEvEUlssE_EESt5arrayIPcLm2EELi4E23TrivialOffsetCalculatorILi1EjESD_NS0_6memory12LoadWithCastILi1EEENSE_13StoreWithCastILi1EEEEEviT_T0_T2_T3_T4_T5_)
        .other          _ZN2at6native27unrolled_elementwise_kernelINS0_13AUnaryFunctorIsssZZZNS0_21remainder_kernel_cudaERNS_18TensorIteratorBaseEENKUlvE_clEvENKUlvE3_clEvEUlssE_EESt5arrayIPcLm2EELi4E23TrivialOffsetCalculatorILi1EjESD_NS0_6memory12LoadWithCastILi1EEENSE_13StoreWithCastILi1EEEEEviT_T0_T2_T3_T4_T5_,@"STO_CUDA_ENTRY STV_DEFAULT"
_ZN2at6native27unrolled_elementwise_kernelINS0_13AUnaryFunctorIsssZZZNS0_21remainder_kernel_cudaERNS_18TensorIteratorBaseEENKUlvE_clEvENKUlvE3_clEvEUlssE_EESt5arrayIPcLm2EELi4E23TrivialOffsetCalculatorILi1EjESD_NS0_6memory12LoadWithCastILi1EEENSE_13StoreWithCastILi1EEEEEviT_T0_T2_T3_T4_T5_:
.text._ZN2at6native27unrolled_elementwise_kernelINS0_13AUnaryFunctorIsssZZZNS0_21remainder_kernel_cudaERNS_18TensorIteratorBaseEENKUlvE_clEvENKUlvE3_clEvEUlssE_EESt5arrayIPcLm2EELi4E23TrivialOffsetCalculatorILi1EjESD_NS0_6memory12LoadWithCastILi1EEENSE_13StoreWithCastILi1EEEEEviT_T0_T2_T3_T4_T5_:
        /* <DEDUP_REMOVED lines=31> */
.L_x_47193:
[----:B------:R3:W5:Y:S01]  /*01f0*/  LDG.E.U8 R22, desc[UR36][R4.64] ;  /* 0x0000002404167981 */ /* 0x000762000c1e1100 */
[----:B------:R-:W-:Y:S05]  /*0200*/  BRA `(.L_x_47195) ;  /* 0x0000000c00587947 */ /* 0x000fea0003800000 */
.L_x_47192:
        /* <DEDUP_REMOVED lines=8> */
.L_x_47197:
[----:B------:R1:W5:Y:S01]  /*0290*/  LDG.E.U16 R22, desc[UR36][R4.64] ;  /* 0x0000002404167981 */ /* 0x000362000c1e1500 */
[----:B------:R-:W-:Y:S05]  /*02a0*/  BRA `(.L_x_47195) ;  /* 0x0000000c00307947 */ /* 0x000fea0003800000 */
.L_x_47196:
[----:B------:R2:W5:Y:S01]  /*02b0*/  LDG.E.U16 R22, desc[UR36][R4.64] ;  /* 0x0000002404167981 */ /* 0x000562000c1e1500 */
[----:B------:R-:W-:Y:S05]  /*02c0*/  BRA `(.L_x_47195) ;  /* 0x0000000c00287947 */ /* 0x000fea0003800000 */
.L_x_47191:
        /* <DEDUP_REMOVED lines=9> */
.L_x_47199:
[----:B------:R-:W2:Y:S02]  /*0360*/  LDG.E.U16 R0, desc[UR36][R4.64] ;  /* 0x0000002404007981 */ /* 0x000ea4000c1e1500 */
[----:B--2---:R-:W-:-:S06]  /*0370*/  HADD2.F32 R0, -RZ, R0.H0_H0 ;  /* 0x20000000ff007230 */ /* 0x004fcc0000004100 */
[----:B------:R-:W0:Y:S02]  /*0380*/  F2I.FTZ.TRUNC.NTZ R0, R0 ;  /* 0x0000000000007305 */ /* 0x000e24000021f100 */
[----:B0-----:R-:W-:Y:S01]  /*0390*/  PRMT R22, R0, 0x7610, R22 ;  /* 0x0000761000167816 */ /* 0x001fe20000000016 */
[----:B------:R-:W-:Y:S06]  /*03a0*/  BRA `(.L_x_47195) ;  /* 0x0000000800f07947 */ /* 0x000fec0003800000 */
.L_x_47198:
        /* <DEDUP_REMOVED lines=9> */
.L_x_47201:
[----:B------:R-:W2:Y:S02]  /*0440*/  LDG.E.U16 R4, desc[UR36][R4.64] ;  /* 0x0000002404047981 */ /* 0x000ea4000c1e1500 */
[----:B--2---:R-:W-:-:S06]  /*0450*/  HADD2.F32 R0, -RZ, R4.H0_H0 ;  /* 0x20000004ff007230 */ /* 0x004fcc0000004100 */
[----:B------:R-:W0:Y:S02]  /*0460*/  F2I.FTZ.TRUNC.NTZ R0, R0 ;  /* 0x0000000000007305 */ /* 0x000e24000021f100 */
[----:B0-----:R-:W-:Y:S01]  /*0470*/  PRMT R22, R0, 0x7610, R22 ;  /* 0x0000761000167816 */ /* 0x001fe20000000016 */
[----:B------:R-:W-:Y:S06]  /*0480*/  BRA `(.L_x_47195) ;  /* 0x0000000800b87947 */ /* 0x000fec0003800000 */
.L_x_47200:
[----:B------:R-:W2:Y:S02]  /*0490*/  LDG.E.64 R4, desc[UR36][R4.64] ;  /* 0x0000002404047981 */ /* 0x000ea4000c1e1b00 */
[----:B--2---:R0:W1:Y:S01]  /*04a0*/  F2I.F64.TRUNC R22, R4 ;  /* 0x0000000400167311 */ /* 0x004062000030d100 */
[----:B------:R-:W-:Y:S05]  /*04b0*/  BRA `(.L_x_47195) ;  /* 0x0000000800ac7947 */ /* 0x000fea0003800000 */
.L_x_47190:
        /* <DEDUP_REMOVED lines=12> */
.L_x_47204:
[----:B------:R-:W2:Y:S02]  /*0580*/  LDG.E.64 R4, desc[UR36][R4.64] ;  /* 0x0000002404047981 */ /* 0x000ea4000c1e1b00 */
[----:B--2---:R0:W1:Y:S01]  /*0590*/  F2I.F64.TRUNC R22, R4 ;  /* 0x0000000400167311 */ /* 0x004062000030d100 */
[----:B------:R-:W-:Y:S05]  /*05a0*/  BRA `(.L_x_47195) ;  /* 0x0000000800707947 */ /* 0x000fea0003800000 */
.L_x_47203:
        /* <DEDUP_REMOVED lines=28> */
.L_x_47206:
        /* <DEDUP_REMOVED lines=16> */
.L_x_47205:
[----:B------:R-:W2:Y:S02]  /*0870*/  LDG.E.U16 R0, desc[UR36][R4.64] ;  /* 0x0000002404007981 */ /* 0x000ea4000c1e1500 */
[----:B--2---:R-:W-:-:S06]  /*0880*/  IMAD.U32 R0, R0, 0x10000, RZ ;  /* 0x0001000000007824 */ /* 0x004fcc00078e00ff */
[----:B------:R-:W0:Y:S02]  /*0890*/  F2I.FTZ.TRUNC.NTZ R0, R0 ;  /* 0x0000000000007305 */ /* 0x000e24000021f100 */
[----:B0-----:R-:W-:Y:S01]  /*08a0*/  PRMT R22, R0, 0x7610, R22 ;  /* 0x0000761000167816 */ /* 0x001fe20000000016 */
[----:B------:R-:W-:Y:S06]  /*08b0*/  BRA `(.L_x_47195) ;  /* 0x0000000400ac7947 */ /* 0x000fec0003800000 */
.L_x_47202:
        /* <DEDUP_REMOVED lines=10> */
.L_x_47209:
        /* <DEDUP_REMOVED lines=21> */
.L_x_47213:
[----:B------:R-:W-:Y:S05]  /*0ab0*/  BSYNC B1 ;  /* 0x0000000000017941 */ /* 0x000fea0003800000 */
.L_x_47212:
[----:B------:R-:W-:Y:S01]  /*0ac0*/  LEA R5, R0, 0x3b800000, 0x17 ;  /* 0x3b80000000057811 */ /* 0x000fe200078eb8ff */
[----:B------:R-:W-:-:S05]  /*0ad0*/  IMAD.SHL.U32 R0, R3, 0x100000, RZ ;  /* 0x0010000003007824 */ /* 0x000fca00078e00ff */
[----:B------:R-:W-:-:S07]  /*0ae0*/  LOP3.LUT R0, R5, R0, R6, 0xfe, !PT ;  /* 0x0000000005007212 */ /* 0x000fce00078efe06 */
.L_x_47211:
[----:B------:R-:W-:Y:S05]  /*0af0*/  BSYNC B0 ;  /* 0x0000000000007941 */ /* 0x000fea0003800000 */
.L_x_47210:
[----:B------:R-:W0:Y:S02]  /*0b00*/  F2I.FTZ.TRUNC.NTZ R0, R0 ;  /* 0x0000000000007305 */ /* 0x000e24000021f100 */
[----:B0-----:R-:W-:Y:S01]  /*0b10*/  PRMT R22, R0, 0x7610, R22 ;  /* 0x0000761000167816 */ /* 0x001fe20000000016 */
[----:B------:R-:W-:Y:S06]  /*0b20*/  BRA `(.L_x_47195) ;  /* 0x0000000400107947 */ /* 0x000fec0003800000 */
.L_x_47208:
        /* <DEDUP_REMOVED lines=21> */
.L_x_47217:
[----:B------:R-:W-:Y:S05]  /*0c80*/  BSYNC B1 ;  /* 0x0000000000017941 */ /* 0x000fea0003800000 */
.L_x_47216:
[----:B------:R-:W-:Y:S01]  /*0c90*/  LEA R5, R0, 0x37800000, 0x17 ;  /* 0x3780000000057811 */ /* 0x000fe200078eb8ff */
[----:B------:R-:W-:-:S05]  /*0ca0*/  IMAD.SHL.U32 R0, R3, 0x200000, RZ ;  /* 0x0020000003007824 */ /* 0x000fca00078e00ff */
[----:B------:R-:W-:-:S07]  /*0cb0*/  LOP3.LUT R0, R5, R0, R6, 0xfe, !PT ;  /* 0x0000000005007212 */ /* 0x000fce00078efe06 */
.L_x_47215:
[----:B------:R-:W-:Y:S05]  /*0cc0*/  BSYNC B0 ;  /* 0x0000000000007941 */ /* 0x000fea0003800000 */
.L_x_47214:
[----:B------:R-:W0:Y:S02]  /*0cd0*/  F2I.FTZ.TRUNC.NTZ R0, R0 ;  /* 0x0000000000007305 */ /* 0x000e24000021f100 */
[----:B0-----:R-:W-:Y:S01]  /*0ce0*/  PRMT R22, R0, 0x7610, R22 ;  /* 0x0000761000167816 */ /* 0x001fe20000000016 */
[----:B------:R-:W-:Y:S06]  /*0cf0*/  BRA `(.L_x_47195) ;  /* 0x00000000009c7947 */ /* 0x000fec0003800000 */
.L_x_47207:
        /* <DEDUP_REMOVED lines=14> */
.L_x_47221:
[----:B------:R-:W-:Y:S05]  /*0de0*/  BSYNC B0 ;  /* 0x0000000000007941 */ /* 0x000fea0003800000 */
.L_x_47220:
[----:B------:R-:W0:Y:S02]  /*0df0*/  F2I.FTZ.TRUNC.NTZ R0, R0 ;  /* 0x0000000000007305 */ /* 0x000e24000021f100 */
[----:B0-----:R-:W-:Y:S01]  /*0e00*/  PRMT R22, R0, 0x7610, R22 ;  /* 0x0000761000167816 */ /* 0x001fe20000000016 */
[----:B------:R-:W-:Y:S06]  /*0e10*/  BRA `(.L_x_47195) ;  /* 0x0000000000547947 */ /* 0x000fec0003800000 */
.L_x_47194:
        /* <DEDUP_REMOVED lines=16> */
.L_x_47222:
[----:B------:R-:W-:Y:S01]  /*0f20*/  PRMT R22, RZ, 0x7610, R22 ;  /* 0x00007610ff167816 */ /* 0x000fe20000000016 */
[----:B------:R-:W-:Y:S06]  /*0f30*/  BRA `(.L_x_47195) ;  /* 0x00000000000c7947 */ /* 0x000fec0003800000 */
.L_x_47219:
[----:B------:R0:W5:Y:S01]  /*0f40*/  LDG.E.U16 R22, desc[UR36][R4.64] ;  /* 0x0000002404167981 */ /* 0x000162000c1e1500 */
[----:B------:R-:W-:Y:S05]  /*0f50*/  BRA `(.L_x_47195) ;  /* 0x0000000000047947 */ /* 0x000fea0003800000 */
.L_x_47218:
[----:B------:R0:W5:Y:S02]  /*0f60*/  LDG.E.U16 R22, desc[UR36][R4.64] ;  /* 0x0000002404167981 */ /* 0x000164000c1e1500 */
.L_x_47195:
[----:B------:R-:W2:Y:S02]  /*0f70*/  S2R R17, SR_TID.X ;  /* 0x0000000000117919 */ /* 0x000ea40000002100 */
[----:B--2---:R-:W-:-:S07]  /*0f80*/  VIADD R17, R17, 0x80 ;  /* 0x0000008011117836 */ /* 0x004fce0000000000 */
.L_x_47189:
[----:B------:R-:W-:Y:S05]  /*0f90*/  BSYNC B6 ;  /* 0x0000000000067941 */ /* 0x000fea0003800000 */
.L_x_47188:
        /* <DEDUP_REMOVED lines=23> */
.L_x_47228:
[----:B------:R0:W5:Y:S01]  /*1110*/  LDG.E.U8 R24, desc[UR36][R4.64] ;  /* 0x0000002404187981 */ /* 0x000162000c1e1100 */
[----:B------:R-:W-:Y:S05]  /*1120*/  BRA `(.L_x_47230) ;  /* 0x0000000c00547947 */ /* 0x000fea0003800000 */
.L_x_47227:
        /* <DEDUP_REMOVED lines=8> */
.L_x_47232:
[----:B------:R0:W5:Y:S01]  /*11b0*/  LDG.E.U16 R24, desc[UR36][R4.64] ;  /* 0x0000002404187981 */ /* 0x000162000c1e1500 */
[----:B------:R-:W-:Y:S05]  /*11c0*/  BRA `(.L_x_47230) ;  /* 0x0000000c002c7947 */ /* 0x000fea0003800000 */
.L_x_47231:
[----:B------:R0:W5:Y:S01]  /*11d0*/  LDG.E.U16 R24, desc[UR36][R4.64] ;  /* 0x0000002404187981 */ /* 0x000162000c1e1500 */
[----:B------:R-:W-:Y:S05]  /*11e0*/  BRA `(.L_x_47230) ;  /* 0x0000000c00247947 */ /* 0x000fea0003800000 */
.L_x_47226:
        /* <DEDUP_REMOVED lines=9> */
.L_x_47234:
[----:B------:R-:W2:Y:S02]  /*1280*/  LDG.E.U16 R0, desc[UR36][R4.64] ;  /* 0x0000002404007981 */ /* 0x000ea4000c1e1500 */
[----:B--2---:R-:W-:-:S06]  /*1290*/  HADD2.F32 R0, -RZ, R0.H0_H0 ;  /* 0x20000000ff007230 */ /* 0x004fcc0000004100 */
[----:B------:R-:W0:Y:S02]  /*12a0*/  F2I.FTZ.TRUNC.NTZ R0, R0 ;  /* 0x0000000000007305 */ /* 0x000e24000021f100 */
[----:B0-----:R-:W-:Y:S01]  /*12b0*/  PRMT R24, R0, 0x7610, R24 ;  /* 0x0000761000187816 */ /* 0x001fe20000000018 */
[----:B------:R-:W-:Y:S06]  /*12c0*/  BRA `(.L_x_47230) ;  /* 0x0000000800ec7947 */ /* 0x000fec0003800000 */
.L_x_47233:
        /* <DEDUP_REMOVED lines=9> */
.L_x_47236:
[----:B------:R-:W2:Y:S02]  /*1360*/  LDG.E.U16 R4, desc[UR36][R4.64] ;  /* 0x0000002404047981 */ /* 0x000ea4000c1e1500 */
[----:B--2---:R-:W-:-:S06]  /*1370*/  HADD2.F32 R0, -RZ, R4.H0_H0 ;  /* 0x20000004ff007230 */ /* 0x004fcc0000004100 */
[----:B------:R-:W0:Y:S02]  /*1380*/  F2I.FTZ.TRUNC.NTZ R0, R0 ;  /* 0x0000000000007305 */ /* 0x000e24000021f100 */
[----:B0-----:R-:W-:Y:S01]  /*1390*/  PRMT R24, R0, 0x7610, R24 ;  /* 0x0000761000187816 */ /* 0x001fe20000000018 */
[----:B------:R-:W-:Y:S06]  /*13a0*/  BRA `(.L_x_47230) ;  /* 0x0000000800b47947 */ /* 0x000fec0003800000 */
.L_x_47235:
[----:B------:R-:W2:Y:S02]  /*13b0*/  LDG.E.64 R4, desc[UR36][R4.64] ;  /* 0x0000002404047981 */ /* 0x000ea4000c1e1b00 */
[----:B--2---:R0:W1:Y:S01]  /*13c0*/  F2I.F64.TRUNC R24, R4 ;  /* 0x0000000400187311 */ /* 0x004062000030d100 */
[----:B------:R-:W-:Y:S05]  /*13d0*/  BRA `(.L_x_47230) ;  /* 0x0000000800a87947 */ /* 0x000fea0003800000 */
.L_x_47225:
        /* <DEDUP_REMOVED lines=12> */
.L_x_47239:
[----:B------:R-:W2:Y:S02]  /*14a0*/  LDG.E.64 R4, desc[UR36][R4.64] ;  /* 0x0000002404047981 */ /* 0x000ea4000c1e1b00 */
[----:B--2---:R0:W1:Y:S01]  /*14b0*/  F2I.F64.TRUNC R24, R4 ;  /* 0x0000000400187311 */ /* 0x004062000030d100 */
[----:B------:R-:W-:Y:S05]  /*14c0*/  BRA `(.L_x_47230) ;  /* 0x00000008006c7947 */ /* 0x000fea0003800000 */
.L_x_47238:
        /* <DEDUP_REMOVED lines=28> */
.L_x_47241:
        /* <DEDUP_REMOVED lines=15> */
.L_x_47240:
[----:B------:R-:W2:Y:S02]  /*1780*/  LDG.E.U16 R0, desc[UR36][R4.64] ;  /* 0x0000002404007981 */ /* 0x000ea4000c1e1500 */
[----:B--2---:R-:W-:-:S06]  /*1790*/  IMAD.U32 R0, R0, 0x10000, RZ ;  /* 0x0001000000007824 */ /* 0x004fcc00078e00ff */
[----:B------:R-:W0:Y:S02]  /*17a0*/  F2I.FTZ.TRUNC.NTZ R0, R0 ;  /* 0x0000000000007305 */ /* 0x000e24000021f100 */
[----:B0-----:R-:W-:Y:S01]  /*17b0*/  PRMT R24, R0, 0x7610, R24 ;  /* 0x0000761000187816 */ /* 0x001fe20000000018 */
[----:B------:R-:W-:Y:S06]  /*17c0*/  BRA `(.L_x_47230) ;  /* 0x0000000400ac7947 */ /* 0x000fec0003800000 */
.L_x_47237:
        /* <DEDUP_REMOVED lines=10> */
.L_x_47244:
        /* <DEDUP_REMOVED lines=21> */
.L_x_47248:
[----:B------:R-:W-:Y:S05]  /*19c0*/  BSYNC B1 ;  /* 0x0000000000017941 */ /* 0x000fea0003800000 */
.L_x_47247:
[----:B------:R-:W-:Y:S01]  /*19d0*/  LEA R5, R0, 0x3b800000, 0x17 ;  /* 0x3b80000000057811 */ /* 0x000fe200078eb8ff */
[----:B------:R-:W-:-:S05]  /*19e0*/  IMAD.SHL.U32 R0, R3, 0x100000, RZ ;  /* 0x0010000003007824 */ /* 0x000fca00078e00ff */
[----:B------:R-:W-:-:S07]  /*19f0*/  LOP3.LUT R0, R5, R0, R6, 0xfe, !PT ;  /* 0x0000000005007212 */ /* 0x000fce00078efe06 */
.L_x_47246:
[----:B------:R-:W-:Y:S05]  /*1a00*/  BSYNC B0 ;  /* 0x0000000000007941 */ /* 0x000fea0003800000 */
.L_x_47245:
[----:B------:R-:W0:Y:S02]  /*1a10*/  F2I.FTZ.TRUNC.NTZ R0, R0 ;  /* 0x0000000000007305 */ /* 0x000e24000021f100 */
[----:B0-----:R-:W-:Y:S01]  /*1a20*/  PRMT R24, R0, 0x7610, R24 ;  /* 0x0000761000187816 */ /* 0x001fe20000000018 */
[----:B------:R-:W-:Y:S06]  /*1a30*/  BRA `(.L_x_47230) ;  /* 0x0000000400107947 */ /* 0x000fec0003800000 */
.L_x_47243:
        /* <DEDUP_REMOVED lines=21> */
.L_x_47252:
[----:B------:R-:W-:Y:S05]  /*1b90*/  BSYNC B1 ;  /* 0x0000000000017941 */ /* 0x000fea0003800000 */
.L_x_47251:
[----:B------:R-:W-:Y:S01]  /*1ba0*/  LEA R5, R0, 0x37800000, 0x17 ;  /* 0x3780000000057811 */ /* 0x000fe200078eb8ff */
[----:B------:R-:W-:-:S05]  /*1bb0*/  IMAD.SHL.U32 R0, R3, 0x200000, RZ ;  /* 0x0020000003007824 */ /* 0x000fca00078e00ff */
[----:B------:R-:W-:-:S07]  /*1bc0*/  LOP3.LUT R0, R5, R0, R6, 0xfe, !PT ;  /* 0x0000000005007212 */ /* 0x000fce00078efe06 */
.L_x_47250:
[----:B------:R-:W-:Y:S05]  /*1bd0*/  BSYNC B0 ;  /* 0x0000000000007941 */ /* 0x000fea0003800000 */
.L_x_47249:
[----:B------:R-:W0:Y:S02]  /*1be0*/  F2I.FTZ.TRUNC.NTZ R0, R0 ;  /* 0x0000000000007305 */ /* 0x000e24000021f100 */
[----:B0-----:R-:W-:Y:S01]  /*1bf0*/  PRMT R24, R0, 0x7610, R24 ;  /* 0x0000761000187816 */ /* 0x001fe20000000018 */
[----:B------:R-:W-:Y:S06]  /*1c00*/  BRA `(.L_x_47230) ;  /* 0x00000000009c7947 */ /* 0x000fec0003800000 */
.L_x_47242:
        /* <DEDUP_REMOVED lines=14> */
.L_x_47256:
[----:B------:R-:W-:Y:S05]  /*1cf0*/  BSYNC B0 ;  /* 0x0000000000007941 */ /* 0x000fea0003800000 */
.L_x_47255:
[----:B------:R-:W0:Y:S02]  /*1d00*/  F2I.FTZ.TRUNC.NTZ R0, R0 ;  /* 0x0000000000007305 */ /* 0x000e24000021f100 */
[----:B0-----:R-:W-:Y:S01]  /*1d10*/  PRMT R24, R0, 0x7610, R24 ;  /* 0x0000761000187816 */ /* 0x001fe20000000018 */
[----:B------:R-:W-:Y:S06]  /*1d20*/  BRA `(.L_x_47230) ;  /* 0x0000000000547947 */ /* 0x000fec0003800000 */
.L_x_47229:
        /* <DEDUP_REMOVED lines=16> */
.L_x_47257:
[----:B------:R-:W-:Y:S01]  /*1e30*/  PRMT R24, RZ, 0x7610, R24 ;  /* 0x00007610ff187816 */ /* 0x000fe20000000018 */
[----:B------:R-:W-:Y:S06]  /*1e40*/  BRA `(.L_x_47230) ;  /* 0x00000000000c7947 */ /* 0x000fec0003800000 */
.L_x_47254:
[----:B------:R3:W5:Y:S01]  /*1e50*/  LDG.E.U16 R24, desc[UR36][R4.64] ;  /* 0x0000002404187981 */ /* 0x000762000c1e1500 */
[----:B------:R-:W-:Y:S05]  /*1e60*/  BRA `(.L_x_47230) ;  /* 0x0000000000047947 */ /* 0x000fea0003800000 */
.L_x_47253:
[----:B------:R2:W5:Y:S02]  /*1e70*/  LDG.E.U16 R24, desc[UR36][R4.64] ;  /* 0x0000002404187981 */ /* 0x000564000c1e1500 */
.L_x_47230:
[----:B------:R-:W-:-:S07]  /*1e80*/  VIADD R17, R17, 0x80 ;  /* 0x0000008011117836 */ /* 0x000fce0000000000 */
.L_x_47224:
[----:B------:R-:W-:Y:S05]  /*1e90*/  BSYNC B6 ;  /* 0x0000000000067941 */ /* 0x000fea0003800000 */
.L_x_47223:
        /* <DEDUP_REMOVED lines=25> */
.L_x_47263:
[----:B------:R0:W5:Y:S01]  /*2030*/  LDG.E.U8 R18, desc[UR36][R4.64] ;  /* 0x0000002404127981 */ /* 0x000162000c1e1100 */
[----:B------:R-:W-:Y:S05]  /*2040*/  BRA `(.L_x_47265) ;  /* 0x0000000c00547947 */ /* 0x000fea0003800000 */
.L_x_47262:
        /* <DEDUP_REMOVED lines=8> */
.L_x_47267:
[----:B------:R0:W5:Y:S01]  /*20d0*/  LDG.E.U16 R18, desc[UR36][R4.64] ;  /* 0x0000002404127981 */ /* 0x000162000c1e1500 */
[----:B------:R-:W-:Y:S05]  /*20e0*/  BRA `(.L_x_47265) ;  /* 0x0000000c002c7947 */ /* 0x000fea0003800000 */
.L_x_47266:
[----:B------:R0:W5:Y:S01]  /*20f0*/  LDG.E.U16 R18, desc[UR36][R4.64] ;  /* 0x0000002404127981 */ /* 0x000162000c1e1500 */
[----:B------:R-:W-:Y:S05]  /*2100*/  BRA `(.L_x_47265) ;  /* 0x0000000c00247947 */ /* 0x000fea0003800000 */
.L_x_47261:
        /* <DEDUP_REMOVED lines=9> */
.L_x_47269:
[----:B------:R-:W2:Y:S02]  /*21a0*/  LDG.E.U16 R0, desc[UR36][R4.64] ;  /* 0x0000002404007981 */ /* 0x000ea4000c1e1500 */
[----:B--2---:R-:W-:-:S06]  /*21b0*/  HADD2.F32 R0, -RZ, R0.H0_H0 ;  /* 0x20000000ff007230 */ /* 0x004fcc0000004100 */
[----:B------:R-:W0:Y:S02]  /*21c0*/  F2I.FTZ.TRUNC.NTZ R0, R0 ;  /* 0x0000000000007305 */ /* 0x000e24000021f100 */
[----:B0-----:R-:W-:Y:S01]  /*21d0*/  PRMT R18, R0, 0x7610, R18 ;  /* 0x0000761000127816 */ /* 0x001fe20000000012 */
[----:B------:R-:W-:Y:S06]  /*21e0*/  BRA `(.L_x_47265) ;  /* 0x0000000800ec7947 */ /* 0x000fec0003800000 */
.L_x_47268:
        /* <DEDUP_REMOVED lines=9> */
.L_x_47271:
[----:B------:R-:W2:Y:S02]  /*2280*/  LDG.E.U16 R4, desc[UR36][R4.64] ;  /* 0x0000002404047981 */ /* 0x000ea4000c1e1500 */
[----:B--2---:R-:W-:-:S06]  /*2290*/  HADD2.F32 R0, -RZ, R4.H0_H0 ;  /* 0x20000004ff007230 */ /* 0x004fcc0000004100 */
[----:B------:R-:W0:Y:S02]  /*22a0*/  F2I.FTZ.TRUNC.NTZ R0, R0 ;  /* 0x0000000000007305 */ /* 0x000e24000021f100 */
[----:B0-----:R-:W-:Y:S01]  /*22b0*/  PRMT R18, R0, 0x7610, R18 ;  /* 0x0000761000127816 */ /* 0x001fe20000000012 */
[----:B------:R-:W-:Y:S06]  /*22c0*/  BRA `(.L_x_47265) ;  /* 0x0000000800b47947 */ /* 0x000fec0003800000 */
.L_x_47270:
[----:B------:R-:W2:Y:S02]  /*22d0*/  LDG.E.64 R4, desc[UR36][R4.64] ;  /* 0x0000002404047981 */ /* 0x000ea4000c1e1b00 */
[----:B--2---:R0:W1:Y:S01]  /*22e0*/  F2I.F64.TRUNC R18, R4 ;  /* 0x0000000400127311 */ /* 0x004062000030d100 */
[----:B------:R-:W-:Y:S05]  /*22f0*/  BRA `(.L_x_47265) ;  /* 0x0000000800a87947 */ /* 0x000fea0003800000 */
.L_x_47260:
        /* <DEDUP_REMOVED lines=12> */
.L_x_47274:
[----:B------:R-:W2:Y:S02]  /*23c0*/  LDG.E.64 R4, desc[UR36][R4.64] ;  /* 0x0000002404047981 */ /* 0x000ea4000c1e1b00 */
[----:B--2---:R3:W4:Y:S01]  /*23d0*/  F2I.F64.TRUNC R18, R4 ;  /* 0x0000000400127311 */ /* 0x004722000030d100 */
[----:B------:R-:W-:Y:S05]  /*23e0*/  BRA `(.L_x_47265) ;  /* 0x00000008006c7947 */ /* 0x000fea0003800000 */
.L_x_47273:
        /* <DEDUP_REMOVED lines=28> */
.L_x_47276:
        /* <DEDUP_REMOVED lines=15> */
.L_x_47275:
[----:B------:R-:W2:Y:S02]  /*26a0*/  LDG.E.U16 R0, desc[UR36][R4.64] ;  /* 0x0000002404007981 */ /* 0x000ea4000c1e1500 */
[----:B--2---:R-:W-:-:S06]  /*26b0*/  IMAD.U32 R0, R0, 0x10000, RZ ;  /* 0x0001000000007824 */ /* 0x004fcc00078e00ff */
[----:B------:R-:W0:Y:S02]  /*26c0*/  F2I.FTZ.TRUNC.NTZ R0, R0 ;  /* 0x0000000000007305 */ /* 0x000e24000021f100 */
[----:B0-----:R-:W-:Y:S01]  /*26d0*/  PRMT R18, R0, 0x7610, R18 ;  /* 0x0000761000127816 */ /* 0x001fe20000000012 */
[----:B------:R-:W-:Y:S06]  /*26e0*/  BRA `(.L_x_47265) ;  /* 0x0000000400ac7947 */ /* 0x000fec0003800000 */
.L_x_47272:
        /* <DEDUP_REMOVED lines=10> */
.L_x_47279:
        /* <DEDUP_REMOVED lines=21> */
.L_x_47283:
[----:B------:R-:W-:Y:S05]  /*28e0*/  BSYNC B1 ;  /* 0x0000000000017941 */ /* 0x000fea0003800000 */
.L_x_47282:
[----:B------:R-:W-:Y:S01]  /*28f0*/  LEA R5, R0, 0x3b800000, 0x17 ;  /* 0x3b80000000057811 */ /* 0x000fe200078eb8ff */
[----:B------:R-:W-:-:S05]  /*2900*/  IMAD.SHL.U32 R0, R3, 0x100000, RZ ;  /* 0x0010000003007824 */ /* 0x000fca00078e00ff */
[----:B------:R-:W-:-:S07]  /*2910*/  LOP3.LUT R0, R5, R0, R6, 0xfe, !PT ;  /* 0x0000000005007212 */ /* 0x000fce00078efe06 */
.L_x_47281:
[----:B------:R-:W-:Y:S05]  /*2920*/  BSYNC B0 ;  /* 0x0000000000007941 */ /* 0x000fea0003800000 */
.L_x_47280:
[----:B------:R-:W0:Y:S02]  /*2930*/  F2I.FTZ.TRUNC.NTZ R0, R0 ;  /* 0x0000000000007305 */ /* 0x000e24000021f100 */
[----:B0-----:R-:W-:Y:S01]  /*2940*/  PRMT R18, R0, 0x7610, R18 ;  /* 0x0000761000127816 */ /* 0x001fe20000000012 */
[----:B------:R-:W-:Y:S06]  /*2950*/  BRA `(.L_x_47265) ;  /* 0x0000000400107947 */ /* 0x000fec0003800000 */
.L_x_47278:
        /* <DEDUP_REMOVED lines=21> */
.L_x_47287:
[----:B------:R-:W-:Y:S05]  /*2ab0*/  BSYNC B1 ;  /* 0x0000000000017941 */ /* 0x000fea0003800000 */
.L_x_47286:
[----:B------:R-:W-:Y:S01]  /*2ac0*/  LEA R5, R0, 0x37800000, 0x17 ;  /* 0x3780000000057811 */ /* 0x000fe200078eb8ff */
[----:B------:R-:W-:-:S05]  /*2ad0*/  IMAD.SHL.U32 R0, R3, 0x200000, RZ ;  /* 0x0020000003007824 */ /* 0x000fca00078e00ff */
[----:B------:R-:W-:-:S07]  /*2ae0*/  LOP3.LUT R0, R5, R0, R6, 0xfe, !PT ;  /* 0x0000000005007212 */ /* 0x000fce00078efe06 */
.L_x_47285:
[----:B------:R-:W-:Y:S05]  /*2af0*/  BSYNC B0 ;  /* 0x0000000000007941 */ /* 0x000fea0003800000 */
.L_x_47284:
[----:B------:R-:W0:Y:S02]  /*2b00*/  F2I.FTZ.TRUNC.NTZ R0, R0 ;  /* 0x0000000000007305 */ /* 0x000e24000021f100 */
[----:B0-----:R-:W-:Y:S01]  /*2b10*/  PRMT R18, R0, 0x7610, R18 ;  /* 0x0000761000127816 */ /* 0x001fe20000000012 */
[----:B------:R-:W-:Y:S06]  /*2b20*/  BRA `(.L_x_47265) ;  /* 0x00000000009c7947 */ /* 0x000fec0003800000 */
.L_x_47277:
        /* <DEDUP_REMOVED lines=14> */
.L_x_47291:
[----:B------:R-:W-:Y:S05]  /*2c10*/  BSYNC B0 ;  /* 0x0000000000007941 */ /* 0x000fea0003800000 */
.L_x_47290:
[----:B------:R-:W0:Y:S02]  /*2c20*/  F2I.FTZ.TRUNC.NTZ R0, R0 ;  /* 0x0000000000007305 */ /* 0x000e24000021f100 */
[----:B0-----:R-:W-:Y:S01]  /*2c30*/  PRMT R18, R0, 0x7610, R18 ;  /* 0x0000761000127816 */ /* 0x001fe20000000012 */
[----:B------:R-:W-:Y:S06]  /*2c40*/  BRA `(.L_x_47265) ;  /* 0x0000000000547947 */ /* 0x000fec0003800000 */
.L_x_47264:
        /* <DEDUP_REMOVED lines=16> */
.L_x_47292:
[----:B------:R-:W-:Y:S01]  /*2d50*/  PRMT R18, RZ, 0x7610, R18 ;  /* 0x00007610ff127816 */ /* 0x000fe20000000012 */
[----:B------:R-:W-:Y:S06]  /*2d60*/  BRA `(.L_x_47265) ;  /* 0x00000000000c7947 */ /* 0x000fec0003800000 */
.L_x_47289:
[----:B------:R2:W5:Y:S01]  /*2d70*/  LDG.E.U16 R18, desc[UR36][R4.64] ;  /* 0x0000002404127981 */ /* 0x000562000c1e1500 */
[----:B------:R-:W-:Y:S05]  /*2d80*/  BRA `(.L_x_47265) ;  /* 0x0000000000047947 */ /* 0x000fea0003800000 */
.L_x_47288:
[----:B------:R1:W5:Y:S02]  /*2d90*/  LDG.E.U16 R18, desc[UR36][R4.64] ;  /* 0x0000002404127981 */ /* 0x000364000c1e1500 */
.L_x_47265:
[----:B------:R-:W-:-:S07]  /*2da0*/  VIADD R17, R17, 0x80 ;  /* 0x0000008011117836 */ /* 0x000fce0000000000 */
.L_x_47259:
[----:B------:R-:W-:Y:S05]  /*2db0*/  BSYNC B6 ;  /* 0x0000000000067941 */ /* 0x000fea0003800000 */
.L_x_47258:
        /* <DEDUP_REMOVED lines=22> */
.L_x_47298:
[----:B------:R0:W5:Y:S01]  /*2f20*/  LDG.E.U8 R19, desc[UR36][R4.64] ;  /* 0x0000002404137981 */ /* 0x000162000c1e1100 */
[----:B------:R-:W-:Y:S05]  /*2f30*/  BRA `(.L_x_47294) ;  /* 0x0000000c00507947 */ /* 0x000fea0003800000 */
.L_x_47297:
        /* <DEDUP_REMOVED lines=8> */
.L_x_47301:
[----:B------:R0:W5:Y:S01]  /*2fc0*/  LDG.E.U16 R19, desc[UR36][R4.64] ;  /* 0x0000002404137981 */ /* 0x000162000c1e1500 */
[----:B------:R-:W-:Y:S05]  /*2fd0*/  BRA `(.L_x_47294) ;  /* 0x0000000c00287947 */ /* 0x000fea0003800000 */
.L_x_47300:
[----:B------:R0:W5:Y:S01]  /*2fe0*/  LDG.E.U16 R19, desc[UR36][R4.64] ;  /* 0x0000002404137981 */ /* 0x000162000c1e1500 */
[----:B------:R-:W-:Y:S05]  /*2ff0*/  BRA `(.L_x_47294) ;  /* 0x0000000c00207947 */ /* 0x000fea0003800000 */
.L_x_47296:
        /* <DEDUP_REMOVED lines=9> */
.L_x_47303:
[----:B------:R-:W2:Y:S02]  /*3090*/  LDG.E.U16 R0, desc[UR36][R4.64] ;  /* 0x0000002404007981 */ /* 0x000ea4000c1e1500 */
[----:B--2---:R-:W-:-:S06]  /*30a0*/  HADD2.F32 R0, -RZ, R0.H0_H0 ;  /* 0x20000000ff007230 */ /* 0x004fcc0000004100 */
[----:B------:R-:W0:Y:S02]  /*30b0*/  F2I.FTZ.TRUNC.NTZ R0, R0 ;  /* 0x0000000000007305 */ /* 0x000e24000021f100 */
[----:B0-----:R-:W-:Y:S01]  /*30c0*/  PRMT R19, R0, 0x7610, R19 ;  /* 0x0000761000137816 */ /* 0x001fe20000000013 */
[----:B------:R-:W-:Y:S06]  /*30d0*/  BRA `(.L_x_47294) ;  /* 0x0000000800e87947 */ /* 0x000fec0003800000 */
.L_x_47302:
        /* <DEDUP_REMOVED lines=9> */
.L_x_47305:
[----:B------:R-:W2:Y:S02]  /*3170*/  LDG.E.U16 R4, desc[UR36][R4.64] ;  /* 0x0000002404047981 */ /* 0x000ea4000c1e1500 */
[----:B--2---:R-:W-:-:S06]  /*3180*/  HADD2.F32 R0, -RZ, R4.H0_H0 ;  /* 0x20000004ff007230 */ /* 0x004fcc0000004100 */
[----:B------:R-:W0:Y:S02]  /*3190*/  F2I.FTZ.TRUNC.NTZ R0, R0 ;  /* 0x0000000000007305 */ /* 0x000e24000021f100 */
[----:B0-----:R-:W-:Y:S01]  /*31a0*/  PRMT R19, R0, 0x7610, R19 ;  /* 0x0000761000137816 */ /* 0x001fe20000000013 */
[----:B------:R-:W-:Y:S06]  /*31b0*/  BRA `(.L_x_47294) ;  /* 0x0000000800b07947 */ /* 0x000fec0003800000 */
.L_x_47304:
[----:B------:R-:W2:Y:S02]  /*31c0*/  LDG.E.64 R4, desc[UR36][R4.64] ;  /* 0x0000002404047981 */ /* 0x000ea4000c1e1b00 */
[----:B--2---:R0:W1:Y:S01]  /*31d0*/  F2I.F64.TRUNC R19, R4 ;  /* 0x0000000400137311 */ /* 0x004062000030d100 */
[----:B------:R-:W-:Y:S05]  /*31e0*/  BRA `(.L_x_47294) ;  /* 0x0000000800a47947 */ /* 0x000fea0003800000 */
.L_x_47295:
        /* <DEDUP_REMOVED lines=12> */
.L_x_47308:
[----:B------:R-:W2:Y:S02]  /*32b0*/  LDG.E.64 R4, desc[UR36][R4.64] ;  /* 0x0000002404047981 */ /* 0x000ea4000c1e1b00 */
[----:B--2---:R0:W1:Y:S01]  /*32c0*/  F2I.F64.TRUNC R19, R4 ;  /* 0x0000000400137311 */ /* 0x004062000030d100 */
[----:B------:R-:W-:Y:S05]  /*32d0*/  BRA `(.L_x_47294) ;  /* 0x0000000800687947 */ /* 0x000fea0003800000 */
.L_x_47307:
        /* <DEDUP_REMOVED lines=28> */
.L_x_47310:
        /* <DEDUP_REMOVED lines=15> */
.L_x_47309:
[----:B------:R-:W2:Y:S02]  /*3590*/  LDG.E.U16 R0, desc[UR36][R4.64] ;  /* 0x0000002404007981 */ /* 0x000ea4000c1e1500 */
[----:B--2---:R-:W-:-:S06]  /*35a0*/  IMAD.U32 R0, R0, 0x10000, RZ ;  /* 0x0001000000007824 */ /* 0x004fcc00078e00ff */
[----:B------:R-:W0:Y:S02]  /*35b0*/  F2I.FTZ.TRUNC.NTZ R0, R0 ;  /* 0x0000000000007305 */ /* 0x000e24000021f100 */
[----:B0-----:R-:W-:Y:S01]  /*35c0*/  PRMT R19, R0, 0x7610, R19 ;  /* 0x0000761000137816 */ /* 0x001fe20000000013 */
[----:B------:R-:W-:Y:S06]  /*35d0*/  BRA `(.L_x_47294) ;  /* 0x0000000400a87947 */ /* 0x000fec0003800000 */
.L_x_47306:
        /* <DEDUP_REMOVED lines=10> */
.L_x_47313:
        /* <DEDUP_REMOVED lines=21> */
.L_x_47317:
[----:B------:R-:W-:Y:S05]  /*37d0*/  BSYNC B1 ;  /* 0x0000000000017941 */ /* 0x000fea0003800000 */
.L_x_47316:
[----:B------:R-:W-:Y:S01]  /*37e0*/  LEA R5, R0, 0x3b800000, 0x17 ;  /* 0x3b80000000057811 */ /* 0x000fe200078eb8ff */
[----:B------:R-:W-:-:S05]  /*37f0*/  IMAD.SHL.U32 R0, R3, 0x100000, RZ ;  /* 0x0010000003007824 */ /* 0x000fca00078e00ff */
[----:B------:R-:W-:-:S07]  /*3800*/  LOP3.LUT R0, R5, R0, R6, 0xfe, !PT ;  /* 0x0000000005007212 */ /* 0x000fce00078efe06 */
.L_x_47315:
[----:B------:R-:W-:Y:S05]  /*3810*/  BSYNC B0 ;  /* 0x0000000000007941 */ /* 0x000fea0003800000 */
.L_x_47314:
[----:B------:R-:W0:Y:S02]  /*3820*/  F2I.FTZ.TRUNC.NTZ R0, R0 ;  /* 0x0000000000007305 */ /* 0x000e24000021f100 */
[----:B0-----:R-:W-:Y:S01]  /*3830*/  PRMT R19, R0, 0x7610, R19 ;  /* 0x0000761000137816 */ /* 0x001fe20000000013 */
[----:B------:R-:W-:Y:S06]  /*3840*/  BRA `(.L_x_47294) ;  /* 0x00000004000c7947 */ /* 0x000fec0003800000 */
.L_x_47312:
        /* <DEDUP_REMOVED lines=21> */
.L_x_47321:
[----:B------:R-:W-:Y:S05]  /*39a0*/  BSYNC B1 ;  /* 0x0000000000017941 */ /* 0x000fea0003800000 */
.L_x_47320:
[----:B------:R-:W-:Y:S01]  /*39b0*/  LEA R5, R0, 0x37800000, 0x17 ;  /* 0x3780000000057811 */ /* 0x000fe200078eb8ff */
[----:B------:R-:W-:-:S05]  /*39c0*/  IMAD.SHL.U32 R0, R3, 0x200000, RZ ;  /* 0x0020000003007824 */ /* 0x000fca00078e00ff */
[----:B------:R-:W-:-:S07]  /*39d0*/  LOP3.LUT R0, R5, R0, R6, 0xfe, !PT ;  /* 0x0000000005007212 */ /* 0x000fce00078efe06 */
.L_x_47319:
[----:B------:R-:W-:Y:S05]  /*39e0*/  BSYNC B0 ;  /* 0x0000000000007941 */ /* 0x000fea0003800000 */
.L_x_47318:
[----:B------:R-:W0:Y:S02]  /*39f0*/  F2I.FTZ.TRUNC.NTZ R0, R0 ;  /* 0x0000000000007305 */ /* 0x000e24000021f100 */
[----:B0-----:R-:W-:Y:S01]  /*3a00*/  PRMT R19, R0, 0x7610, R19 ;  /* 0x0000761000137816 */ /* 0x001fe20000000013 */
[----:B------:R-:W-:Y:S06]  /*3a10*/  BRA `(.L_x_47294) ;  /* 0x0000000000987947 */ /* 0x000fec0003800000 */
.L_x_47311:
        /* <DEDUP_REMOVED lines=14> */
.L_x_47325:
[----:B------:R-:W-:Y:S05]  /*3b00*/  BSYNC B0 ;  /* 0x0000000000007941 */ /* 0x000fea0003800000 */
.L_x_47324:
[----:B------:R-:W0:Y:S02]  /*3b10*/  F2I.FTZ.TRUNC.NTZ R0, R0 ;  /* 0x0000000000007305 */ /* 0x000e24000021f100 */
[----:B0-----:R-:W-:Y:S01]  /*3b20*/  PRMT R19, R0, 0x7610, R19 ;  /* 0x0000761000137816 */ /* 0x001fe20000000013 */
[----:B------:R-:W-:Y:S06]  /*3b30*/  BRA `(.L_x_47294) ;  /* 0x0000000000507947 */ /* 0x000fec0003800000 */
.L_x_47299:
        /* <DEDUP_REMOVED lines=16> */
.L_x_47326:
[----:B------:R-:W-:Y:S05]  /*3c40*/  BRA `(.L_x_47294) ;  /* 0x00000000000c7947 */ /* 0x000fea0003800000 */
.L_x_47323:
[----:B------:R0:W5:Y:S01]  /*3c50*/  LDG.E.U16 R19, desc[UR36][R4.64] ;  /* 0x0000002404137981 */ /* 0x000162000c1e1500 */
[----:B------:R-:W-:Y:S05]  /*3c60*/  BRA `(.L_x_47294) ;  /* 0x0000000000047947 */ /* 0x000fea0003800000 */
.L_x_47322:
[----:B------:R0:W5:Y:S02]  /*3c70*/  LDG.E.U16 R19, desc[UR36][R4.64] ;  /* 0x0000002404137981 */ /* 0x000164000c1e1500 */
.L_x_47294:
[----:B------:R-:W-:Y:S05]  /*3c80*/  BSYNC B6 ;  /* 0x0000000000067941 */ /* 0x000fea0003800000 */
.L_x_47293:
        /* <DEDUP_REMOVED lines=43> */
.L_x_47328:
[----:B------:R-:W-:Y:S05]  /*3f40*/  BSYNC B0 ;  /* 0x0000000000007941 */ /* 0x000fea0003800000 */
.L_x_47327:
        /* <DEDUP_REMOVED lines=32> */
.L_x_47330:
[----:B------:R-:W-:Y:S05]  /*4150*/  BSYNC B0 ;  /* 0x0000000000007941 */ /* 0x000fea0003800000 */
.L_x_47329:
        /* <DEDUP_REMOVED lines=32> */
.L_x_47332:
[----:B------:R-:W-:Y:S05]  /*4360*/  BSYNC B0 ;  /* 0x0000000000007941 */ /* 0x000fea0003800000 */
.L_x_47331:
        /* <DEDUP_REMOVED lines=32> */
.L_x_47334:
[----:B------:R-:W-:Y:S05]  /*4570*/  BSYNC B0 ;  /* 0x0000000000007941 */ /* 0x000fea0003800000 */
.L_x_47333:
        /* <DEDUP_REMOVED lines=22> */
.L_x_47340:
[----:B------:R4:W-:Y:S01]  /*46e0*/  STG.E.U8 desc[UR36][R8.64], R5 ;  /* 0x0000000508007986 */ /* 0x0009e2000c101124 */
[----:B------:R-:W-:Y:S01]  /*46f0*/  IMAD.MOV.U32 R25, RZ, RZ, R23 ;  /* 0x000000ffff197224 */ /* 0x000fe200078e0017 */
[----:B------:R-:W-:Y:S06]  /*4700*/  BRA `(.L_x_47336) ;  /* 0x0000000c00bc7947 */ /* 0x000fec0003800000 */
.L_x_47339:
        /* <DEDUP_REMOVED lines=12> */
.L_x_47343:
[----:B------:R-:W-:Y:S01]  /*47d0*/  PRMT R3, R5, 0x9910, RZ ;  /* 0x0000991005037816 */ /* 0x000fe200000000ff */
[----:B------:R-:W-:-:S04]  /*47e0*/  IMAD.MOV.U32 R25, RZ, RZ, R23 ;  /* 0x000000ffff197224 */ /* 0x000fc800078e0017 */
[----:B------:R2:W-:Y:S01]  /*47f0*/  STG.E desc[UR36][R8.64], R3 ;  /* 0x0000000308007986 */ /* 0x0005e2000c101924 */
[----:B------:R-:W-:Y:S05]  /*4800*/  BRA `(.L_x_47336) ;  /* 0x0000000c007c7947 */ /* 0x000fea0003800000 */
.L_x_47342:
[----:B------:R0:W-:Y:S01]  /*4810*/  STG.E.U16 desc[UR36][R8.64], R5 ;  /* 0x0000000508007986 */ /* 0x0001e2000c101524 */
[----:B------:R-:W-:Y:S01]  /*4820*/  IMAD.MOV.U32 R25, RZ, RZ, R23 ;  /* 0x000000ffff197224 */ /* 0x000fe200078e0017 */
[----:B------:R-:W-:Y:S06]  /*4830*/  BRA `(.L_x_47336) ;  /* 0x0000000c00707947 */ /* 0x000fec0003800000 */
.L_x_47338:
        /* <DEDUP_REMOVED lines=10> */
.L_x_47345:
[----:B------:R-:W0:Y:S01]  /*48e0*/  I2F.S16 R0, R5 ;  /* 0x0000000500007306 */ /* 0x000e220000101400 */
[----:B------:R-:W-:Y:S01]  /*48f0*/  IMAD.MOV.U32 R25, RZ, RZ, R23 ;  /* 0x000000ffff197224 */ /* 0x000fe200078e0017 */
[----:B0-----:R-:W-:-:S05]  /*4900*/  F2FP.F16.F32.PACK_AB R0, RZ, R0 ;  /* 0x00000000ff00723e */ /* 0x001fca00000000ff */
[----:B------:R0:W-:Y:S01]  /*4910*/  STG.E.U16 desc[UR36][R8.64], R0 ;  /* 0x0000000008007986 */ /* 0x0001e2000c101524 */
[----:B------:R-:W-:Y:S05]  /*4920*/  BRA `(.L_x_47336) ;  /* 0x0000000c00347947 */ /* 0x000fea0003800000 */
.L_x_47344:
        /* <DEDUP_REMOVED lines=11> */
.L_x_47347:
[----:B------:R-:W0:Y:S01]  /*49e0*/  I2F.S16 R5, R5 ;  /* 0x0000000500057306 */ /* 0x000e220000101400 */
[----:B------:R-:W-:Y:S01]  /*49f0*/  IMAD.MOV.U32 R25, RZ, RZ, R23 ;  /* 0x000000ffff197224 */ /* 0x000fe200078e0017 */
[----:B0-----:R-:W-:-:S04]  /*4a00*/  F2FP.F16.F32.PACK_AB R3, RZ, R5 ;  /* 0x00000005ff03723e */ /* 0x001fc800000000ff */
[----:B------:R-:W-:-:S05]  /*4a10*/  PRMT R3, R3, 0x5410, RZ ;  /* 0x0000541003037816 */ /* 0x000fca00000000ff */
[----:B------:R0:W-:Y:S01]  /*4a20*/  STG.E desc[UR36][R8.64], R3 ;  /* 0x0000000308007986 */ /* 0x0001e2000c101924 */
[----:B------:R-:W-:Y:S05]  /*4a30*/  BRA `(.L_x_47336) ;  /* 0x0000000800f07947 */ /* 0x000fea0003800000 */
.L_x_47346:
[----:B------:R-:W0:Y:S01]  /*4a40*/  I2F.F64.S16 R4, R5 ;  /* 0x0000000500047312 */ /* 0x000e220000101c00 */
[----:B------:R-:W-:Y:S01]  /*4a50*/  IMAD.MOV.U32 R25, RZ, RZ, R23 ;  /* 0x000000ffff197224 */ /* 0x000fe200078e0017 */
[----:B0-----:R0:W-:Y:S01]  /*4a60*/  STG.E.64 desc[UR36][R8.64], R4 ;  /* 0x0000000408007986 */ /* 0x0011e2000c101b24 */
[----:B------:R-:W-:Y:S05]  /*4a70*/  BRA `(.L_x_47336) ;  /* 0x0000000800e07947 */ /* 0x000fea0003800000 */
.L_x_47337:
        /* <DEDUP_REMOVED lines=14> */
.L_x_47350:
[----:B------:R-:W0:Y:S01]  /*4b60*/  I2F.F64.S16 R4, R5 ;  /* 0x0000000500047312 */ /* 0x000e220000101c00 */
[----:B------:R-:W-:Y:S01]  /*4b70*/  CS2R R6, SRZ ;  /* 0x0000000000067805 */ /* 0x000fe2000001ff00 */
[----:B------:R-:W-:-:S04]  /*4b80*/  IMAD.MOV.U32 R25, RZ, RZ, R23 ;  /* 0x000000ffff197224 */ /* 0x000fc800078e0017 */
[----:B0-----:R0:W-:Y:S01]  /*4b90*/  STG.E.128 desc[UR36][R8.64], R4 ;  /* 0x0000000408007986 */ /* 0x0011e2000c101d24 */
[----:B------:R-:W-:Y:S05]  /*4ba0*/  BRA `(.L_x_47336) ;  /* 0x0000000800947947 */ /* 0x000fea0003800000 */
.L_x_47349:
        /* <DEDUP_REMOVED lines=21> */
.L_x_47354:
[----:B------:R-:W-:Y:S05]  /*4d00*/  BSYNC B0 ;  /* 0x0000000000007941 */ /* 0x000fea0003800000 */
.L_x_47353:
[----:B------:R-:W-:Y:S01]  /*4d10*/  LOP3.LUT R7, R0, R7, RZ, 0xfc, !PT ;  /* 0x0000000700077212 */ /* 0x000fe200078efcff */
[----:B------:R-:W-:-:S04]  /*4d20*/  IMAD.MOV.U32 R25, RZ, RZ, R23 ;  /* 0x000000ffff197224 */ /* 0x000fc800078e0017 */
[----:B------:R0:W-:Y:S01]  /*4d30*/  STG.E.U8 desc[UR36][R8.64], R7 ;  /* 0x0000000708007986 */ /* 0x0001e2000c101124 */
[----:B------:R-:W-:Y:S05]  /*4d40*/  BRA `(.L_x_47336) ;  /* 0x00000008002c7947 */ /* 0x000fea0003800000 */
.L_x_47352:
        /* <DEDUP_REMOVED lines=13> */
.L_x_47356:
[----:B------:R-:W-:Y:S01]  /*4e20*/  IMAD.MOV.U32 R0, RZ, RZ, 0x7f ;  /* 0x0000007fff007424 */ /* 0x000fe200078e00ff */
[----:B------:R-:W-:-:S04]  /*4e30*/  ISETP.GT.U32.AND P0, PT, R3, 0x7f800000, PT ;  /* 0x7f8000000300780c */ /* 0x000fc80003f04070 */
[----:B------:R-:W-:-:S09]  /*4e40*/  SEL R0, R0, 0x7c, P0 ;  /* 0x0000007c00007807 */ /* 0x000fd20000000000 */
.L_x_47357:
[----:B------:R-:W-:Y:S05]  /*4e50*/  BSYNC B0 ;  /* 0x0000000000007941 */ /* 0x000fea0003800000 */
.L_x_47355:
[----:B------:R-:W-:Y:S01]  /*4e60*/  LOP3.LUT R3, R5, 0x80000000, RZ, 0xc0, !PT ;  /* 0x8000000005037812 */ /* 0x000fe200078ec0ff */
[----:B------:R-:W-:-:S03]  /*4e70*/  IMAD.MOV.U32 R25, RZ, RZ, R23 ;  /* 0x000000ffff197224 */ /* 0x000fc600078e0017 */
[----:B------:R-:W-:-:S04]  /*4e80*/  SHF.R.U32.HI R3, RZ, 0x18, R3 ;  /* 0x00000018ff037819 */ /* 0x000fc80000011603 */
[----:B------:R-:W-:-:S05]  /*4e90*/  LOP3.LUT R3, R0, R3, RZ, 0xfc, !PT ;  /* 0x0000000300037212 */ /* 0x000fca00078efcff */
[----:B------:R0:W-:Y:S01]  /*4ea0*/  STG.E.U8 desc[UR36][R8.64], R3 ;  /* 0x0000000308007986 */ /* 0x0001e2000c101124 */
[----:B------:R-:W-:Y:S05]  /*4eb0*/  BRA `(.L_x_47336) ;  /* 0x0000000400d07947 */ /* 0x000fea0003800000 */
.L_x_47351:
[----:B------:R-:W0:Y:S01]  /*4ec0*/  I2F.S16 R0, R5 ;  /* 0x0000000500007306 */ /* 0x000e220000101400 */
[----:B------:R-:W-:Y:S01]  /*4ed0*/  IMAD.MOV.U32 R25, RZ, RZ, R23 ;  /* 0x000000ffff197224 */ /* 0x000fe200078e0017 */
[----:B0-----:R-:W-:-:S05]  /*4ee0*/  F2FP.BF16.F32.PACK_AB R0, RZ, R0 ;  /* 0x00000000ff00723e */ /* 0x001fca00000010ff */
[----:B------:R0:W-:Y:S01]  /*4ef0*/  STG.E.U16 desc[UR36][R8.64], R0 ;  /* 0x0000000008007986 */ /* 0x0001e2000c101524 */
[----:B------:R-:W-:Y:S05]  /*4f00*/  BRA `(.L_x_47336) ;  /* 0x0000000400bc7947 */ /* 0x000fea0003800000 */
.L_x_47348:
        /* <DEDUP_REMOVED lines=11> */
.L_x_47360:
        /* <DEDUP_REMOVED lines=17> */
.L_x_47363:
[----:B------:R-:W-:-:S04]  /*50d0*/  LOP3.LUT R3, R5, 0x80000000, RZ, 0xc0, !PT ;  /* 0x8000000005037812 */ /* 0x000fc800078ec0ff */
[----:B------:R-:W-:-:S04]  /*50e0*/  SHF.R.U32.HI R3, RZ, 0x18, R3 ;  /* 0x00000018ff037819 */ /* 0x000fc80000011603 */
[----:B------:R-:W-:-:S04]  /*50f0*/  LOP3.LUT R0, R0, R3, RZ, 0xfc, !PT ;  /* 0x0000000300007212 */ /* 0x000fc800078efcff */
[----:B------:R-:W-:-:S07]  /*5100*/  PRMT R4, R0, 0x7610, R4 ;  /* 0x0000761000047816 */ /* 0x000fce0000000004 */
.L_x_47362:
[----:B------:R-:W-:Y:S05]  /*5110*/  BSYNC B0 ;  /* 0x0000000000007941 */ /* 0x000fea0003800000 */
.L_x_47361:
[----:B------:R0:W-:Y:S01]  /*5120*/  STG.E.U8 desc[UR36][R8.64], R4 ;  /* 0x0000000408007986 */ /* 0x0001e2000c101124 */
[----:B------:R-:W-:Y:S01]  /*5130*/  IMAD.MOV.U32 R25, RZ, RZ, R23 ;  /* 0x000000ffff197224 */ /* 0x000fe200078e0017 */
[----:B------:R-:W-:Y:S06]  /*5140*/  BRA `(.L_x_47336) ;  /* 0x00000004002c7947 */ /* 0x000fec0003800000 */
.L_x_47359:
        /* <DEDUP_REMOVED lines=17> */
.L_x_47366:
[----:B------:R-:W-:-:S04]  /*5260*/  LOP3.LUT R3, R5, 0x80000000, RZ, 0xc0, !PT ;  /* 0x8000000005037812 */ /* 0x000fc800078ec0ff */
[----:B------:R-:W-:-:S04]  /*5270*/  SHF.R.U32.HI R3, RZ, 0x18, R3 ;  /* 0x00000018ff037819 */ /* 0x000fc80000011603 */
[----:B------:R-:W-:-:S04]  /*5280*/  LOP3.LUT R0, R0, R3, RZ, 0xfc, !PT ;  /* 0x0000000300007212 */ /* 0x000fc800078efcff */
[----:B------:R-:W-:-:S07]  /*5290*/  PRMT R4, R0, 0x7610, R4 ;  /* 0x0000761000047816 */ /* 0x000fce0000000004 */
.L_x_47365:
[----:B------:R-:W-:Y:S05]  /*52a0*/  BSYNC B0 ;  /* 0x0000000000007941 */ /* 0x000fea0003800000 */
.L_x_47364:
[----:B------:R0:W-:Y:S01]  /*52b0*/  STG.E.U8 desc[UR36][R8.64], R4 ;  /* 0x0000000408007986 */ /* 0x0001e2000c101124 */
[----:B------:R-:W-:Y:S01]  /*52c0*/  IMAD.MOV.U32 R25, RZ, RZ, R23 ;  /* 0x000000ffff197224 */ /* 0x000fe200078e0017 */
[----:B------:R-:W-:Y:S06]  /*52d0*/  BRA `(.L_x_47336) ;  /* 0x0000000000c87947 */ /* 0x000fec0003800000 */
.L_x_47358:
        /* <DEDUP_REMOVED lines=23> */
.L_x_47341:
        /* <DEDUP_REMOVED lines=16> */
.L_x_47369:
[----:B------:R-:W-:Y:S01]  /*5550*/  IMAD.MOV.U32 R25, RZ, RZ, R23 ;  /* 0x000000ffff197224 */ /* 0x000fe200078e0017 */
[----:B------:R-:W-:Y:S06]  /*5560*/  BRA `(.L_x_47336) ;  /* 0x0000000000247947 */ /* 0x000fec0003800000 */
.L_x_47368:
[----:B------:R-:W-:Y:S01]  /*5570*/  PRMT R5, R5, 0x9910, RZ ;  /* 0x0000991005057816 */ /* 0x000fe200000000ff */
[----:B------:R-:W-:-:S04]  /*5580*/  IMAD.MOV.U32 R25, RZ, RZ, R23 ;  /* 0x000000ffff197224 */ /* 0x000fc800078e0017 */
[----:B------:R-:W-:-:S05]  /*5590*/  IMAD.MOV.U32 R4, RZ, RZ, R5 ;  /* 0x000000ffff047224 */ /* 0x000fca00078e0005 */
[----:B------:R-:W-:-:S05]  /*55a0*/  SHF.R.S32.HI R5, RZ, 0x1f, R4 ;  /* 0x0000001fff057819 */ /* 0x000fca0000011404 */
[----:B------:R0:W-:Y:S01]  /*55b0*/  STG.E.64 desc[UR36][R8.64], R4 ;  /* 0x0000000408007986 */ /* 0x0001e2000c101b24 */
[----:B------:R-:W-:Y:S05]  /*55c0*/  BRA `(.L_x_47336) ;  /* 0x00000000000c7947 */ /* 0x000fea0003800000 */
.L_x_47367:
[----:B------:R-:W-:Y:S01]  /*55d0*/  PRMT R3, R5, 0x9910, RZ ;  /* 0x0000991005037816 */ /* 0x000fe200000000ff */
[----:B------:R-:W-:-:S04]  /*55e0*/  IMAD.MOV.U32 R25, RZ, RZ, R23 ;  /* 0x000000ffff197224 */ /* 0x000fc800078e0017 */
[----:B------:R0:W-:Y:S03]  /*55f0*/  STG.E desc[UR36][R8.64], R3 ;  /* 0x0000000308007986 */ /* 0x0001e6000c101924 */
.L_x_47336:
[----:B------:R-:W-:Y:S05]  /*5600*/  BSYNC B6 ;  /* 0x0000000000067941 */ /* 0x000fea0003800000 */
.L_x_47335:
        /* <DEDUP_REMOVED lines=23> */
.L_x_47375:
[----:B-----5:R4:W-:Y:S01]  /*5780*/  STG.E.U8 desc[UR36][R8.64], R22 ;  /* 0x0000001608007986 */ /* 0x0209e2000c101124 */
[----:B------:R-:W-:Y:S05]  /*5790*/  BRA `(.L_x_47377) ;  /* 0x0000000c00647947 */ /* 0x000fea0003800000 */
.L_x_47374:
        /* <DEDUP_REMOVED lines=10> */
.L_x_47379:
[----:B-----5:R-:W-:-:S05]  /*5840*/  PRMT R3, R22, 0x9910, RZ ;  /* 0x0000991016037816 */ /* 0x020fca00000000ff */
[----:B------:R2:W-:Y:S01]  /*5850*/  STG.E desc[UR36][R8.64], R3 ;  /* 0x0000000308007986 */ /* 0x0005e2000c101924 */
[----:B------:R-:W-:Y:S05]  /*5860*/  BRA `(.L_x_47377) ;  /* 0x0000000c00307947 */ /* 0x000fea0003800000 */
.L_x_47378:
[----:B-----5:R0:W-:Y:S01]  /*5870*/  STG.E.U16 desc[UR36][R8.64], R22 ;  /* 0x0000001608007986 */ /* 0x0201e2000c101524 */
[----:B------:R-:W-:Y:S05]  /*5880*/  BRA `(.L_x_47377) ;  /* 0x0000000c00287947 */ /* 0x000fea0003800000 */
.L_x_47373:
        /* <DEDUP_REMOVED lines=9> */
.L_x_47381:
[----:B-----5:R-:W0:Y:S02]  /*5920*/  I2F.S16 R0, R22 ;  /* 0x0000001600007306 */ /* 0x020e240000101400 */
[----:B0-----:R-:W-:-:S05]  /*5930*/  F2FP.F16.F32.PACK_AB R0, RZ, R0 ;  /* 0x00000000ff00723e */ /* 0x001fca00000000ff */
[----:B------:R0:W-:Y:S01]  /*5940*/  STG.E.U16 desc[UR36][R8.64], R0 ;  /* 0x0000000008007986 */ /* 0x0001e2000c101524 */
[----:B------:R-:W-:Y:S05]  /*5950*/  BRA `(.L_x_47377) ;  /* 0x0000000800f47947 */ /* 0x000fea0003800000 */
.L_x_47380:
        /* <DEDUP_REMOVED lines=10> */
.L_x_47383:
[----:B-----5:R-:W0:Y:S02]  /*5a00*/  I2F.S16 R22, R22 ;  /* 0x0000001600167306 */ /* 0x020e240000101400 */
[----:B0-----:R-:W-:-:S04]  /*5a10*/  F2FP.F16.F32.PACK_AB R3, RZ, R22 ;  /* 0x00000016ff03723e */ /* 0x001fc800000000ff */
[----:B------:R-:W-:-:S05]  /*5a20*/  PRMT R3, R3, 0x5410, RZ ;  /* 0x0000541003037816 */ /* 0x000fca00000000ff */
[----:B------:R0:W-:Y:S01]  /*5a30*/  STG.E desc[UR36][R8.64], R3 ;  /* 0x0000000308007986 */ /* 0x0001e2000c101924 */
[----:B------:R-:W-:Y:S05]  /*5a40*/  BRA `(.L_x_47377) ;  /* 0x0000000800b87947 */ /* 0x000fea0003800000 */
.L_x_47382:
[----:B-----5:R-:W0:Y:S02]  /*5a50*/  I2F.F64.S16 R22, R22 ;  /* 0x0000001600167312 */ /* 0x020e240000101c00 */
[----:B0-----:R0:W-:Y:S01]  /*5a60*/  STG.E.64 desc[UR36][R8.64], R22 ;  /* 0x0000001608007986 */ /* 0x0011e2000c101b24 */
[----:B------:R-:W-:Y:S05]  /*5a70*/  BRA `(.L_x_47377) ;  /* 0x0000000800ac7947 */ /* 0x000fea0003800000 */
.L_x_47372:
        /* <DEDUP_REMOVED lines=13> */
.L_x_47386:
[----:B-----5:R-:W0:Y:S01]  /*5b50*/  I2F.F64.S16 R4, R22 ;  /* 0x0000001600047312 */ /* 0x020e220000101c00 */
[----:B------:R-:W-:-:S05]  /*5b60*/  CS2R R6, SRZ ;  /* 0x0000000000067805 */ /* 0x000fca000001ff00 */
[----:B0-----:R0:W-:Y:S01]  /*5b70*/  STG.E.128 desc[UR36][R8.64], R4 ;  /* 0x0000000408007986 */ /* 0x0011e2000c101d24 */
[----:B------:R-:W-:Y:S05]  /*5b80*/  BRA `(.L_x_47377) ;  /* 0x0000000800687947 */ /* 0x000fea0003800000 */
.L_x_47385:
        /* <DEDUP_REMOVED lines=21> */
.L_x_47390:
[----:B------:R-:W-:Y:S05]  /*5ce0*/  BSYNC B0 ;  /* 0x0000000000007941 */ /* 0x000fea0003800000 */
.L_x_47389:
[----:B------:R-:W-:-:S05]  /*5cf0*/  LOP3.LUT R5, R0, R5, RZ, 0xfc, !PT ;  /* 0x0000000500057212 */ /* 0x000fca00078efcff */
[----:B------:R0:W-:Y:S01]  /*5d00*/  STG.E.U8 desc[UR36][R8.64], R5 ;  /* 0x0000000508007986 */ /* 0x0001e2000c101124 */
[----:B------:R-:W-:Y:S05]  /*5d10*/  BRA `(.L_x_47377) ;  /* 0x0000000800047947 */ /* 0x000fea0003800000 */
.L_x_47388:
        /* <DEDUP_REMOVED lines=13> */
.L_x_47392:
[----:B------:R-:W-:Y:S01]  /*5df0*/  IMAD.MOV.U32 R0, RZ, RZ, 0x7f ;  /* 0x0000007fff007424 */ /* 0x000fe200078e00ff */
[----:B------:R-:W-:-:S04]  /*5e00*/  ISETP.GT.U32.AND P0, PT, R3, 0x7f800000, PT ;  /* 0x7f8000000300780c */ /* 0x000fc80003f04070 */
[----:B------:R-:W-:-:S09]  /*5e10*/  SEL R0, R0, 0x7c, P0 ;  /* 0x0000007c00007807 */ /* 0x000fd20000000000 */
.L_x_47393:
[----:B------:R-:W-:Y:S05]  /*5e20*/  BSYNC B0 ;  /* 0x0000000000007941 */ /* 0x000fea0003800000 */
.L_x_47391:
[----:B------:R-:W-:-:S04]  /*5e30*/  LOP3.LUT R3, R5, 0x80000000, RZ, 0xc0, !PT ;  /* 0x8000000005037812 */ /* 0x000fc800078ec0ff */
[----:B------:R-:W-:-:S04]  /*5e40*/  SHF.R.U32.HI R3, RZ, 0x18, R3 ;  /* 0x00000018ff037819 */ /* 0x000fc80000011603 */
[----:B------:R-:W-:-:S05]  /*5e50*/  LOP3.LUT R3, R0, R3, RZ, 0xfc, !PT ;  /* 0x0000000300037212 */ /* 0x000fca00078efcff */
[----:B------:R0:W-:Y:S01]  /*5e60*/  STG.E.U8 desc[UR36][R8.64], R3 ;  /* 0x0000000308007986 */ /* 0x0001e2000c101124 */
[----:B------:R-:W-:Y:S05]  /*5e70*/  BRA `(.L_x_47377) ;  /* 0x0000000400ac7947 */ /* 0x000fea0003800000 */
.L_x_47387:
[----:B-----5:R-:W0:Y:S02]  /*5e80*/  I2F.S16 R0, R22 ;  /* 0x0000001600007306 */ /* 0x020e240000101400 */
[----:B0-----:R-:W-:-:S05]  /*5e90*/  F2FP.BF16.F32.PACK_AB R0, RZ, R0 ;  /* 0x00000000ff00723e */ /* 0x001fca00000010ff */
[----:B------:R0:W-:Y:S01]  /*5ea0*/  STG.E.U16 desc[UR36][R8.64], R0 ;  /* 0x0000000008007986 */ /* 0x0001e2000c101524 */
[----:B------:R-:W-:Y:S05]  /*5eb0*/  BRA `(.L_x_47377) ;  /* 0x00000004009c7947 */ /* 0x000fea0003800000 */
.L_x_47384:
        /* <DEDUP_REMOVED lines=10> */
.L_x_47396:
        /* <DEDUP_REMOVED lines=17> */
.L_x_47399:
[----:B------:R-:W-:-:S04]  /*6070*/  LOP3.LUT R3, R5, 0x80000000, RZ, 0xc0, !PT ;  /* 0x8000000005037812 */ /* 0x000fc800078ec0ff */
[----:B------:R-:W-:-:S04]  /*6080*/  SHF.R.U32.HI R3, RZ, 0x18, R3 ;  /* 0x00000018ff037819 */ /* 0x000fc80000011603 */
[----:B------:R-:W-:-:S04]  /*6090*/  LOP3.LUT R0, R0, R3, RZ, 0xfc, !PT ;  /* 0x0000000300007212 */ /* 0x000fc800078efcff */
[----:B------:R-:W-:-:S07]  /*60a0*/  PRMT R4, R0, 0x7610, R4 ;  /* 0x0000761000047816 */ /* 0x000fce0000000004 */
.L_x_47398:
[----:B------:R-:W-:Y:S05]  /*60b0*/  BSYNC B0 ;  /* 0x0000000000007941 */ /* 0x000fea0003800000 */
.L_x_47397:
[----:B------:R0:W-:Y:S01]  /*60c0*/  STG.E.U8 desc[UR36][R8.64], R4 ;  /* 0x0000000408007986 */ /* 0x0001e2000c101124 */
[----:B------:R-:W-:Y:S05]  /*60d0*/  BRA `(.L_x_47377) ;  /* 0x0000000400147947 */ /* 0x000fea0003800000 */
.L_x_47395:
        /* <DEDUP_REMOVED lines=17> */
.L_x_47402:
[----:B------:R-:W-:-:S04]  /*61f0*/  LOP3.LUT R3, R5, 0x80000000, RZ, 0xc0, !PT ;  /* 0x8000000005037812 */ /* 0x000fc800078ec0ff */
[----:B------:R-:W-:-:S04]  /*6200*/  SHF.R.U32.HI R3, RZ, 0x18, R3 ;  /* 0x00000018ff037819 */ /* 0x000fc80000011603 */
[----:B------:R-:W-:-:S04]  /*6210*/  LOP3.LUT R0, R0, R3, RZ, 0xfc, !PT ;  /* 0x0000000300007212 */ /* 0x000fc800078efcff */
[----:B------:R-:W-:-:S07]  /*6220*/  PRMT R4, R0, 0x7610, R4 ;  /* 0x0000761000047816 */ /* 0x000fce0000000004 */
.L_x_47401:
[----:B------:R-:W-:Y:S05]  /*6230*/  BSYNC B0 ;  /* 0x0000000000007941 */ /* 0x000fea0003800000 */
.L_x_47400:
[----:B------:R0:W-:Y:S01]  /*6240*/  STG.E.U8 desc[UR36][R8.64], R4 ;  /* 0x0000000408007986 */ /* 0x0001e2000c101124 */
[----:B------:R-:W-:Y:S05]  /*6250*/  BRA `(.L_x_47377) ;  /* 0x0000000000b47947 */ /* 0x000fea0003800000 */
.L_x_47394:
        /* <DEDUP_REMOVED lines=22> */
.L_x_47376:
        /* <DEDUP_REMOVED lines=16> */
.L_x_47405:
[----:B------:R-:W-:Y:S05]  /*64c0*/  BRA `(.L_x_47377) ;  /* 0x0000000000187947 */ /* 0x000fea0003800000 */
.L_x_47404:
[----:B-----5:R-:W-:-:S04]  /*64d0*/  PRMT R4, R22, 0x9910, RZ ;  /* 0x0000991016047816 */ /* 0x020fc800000000ff */
[----:B------:R-:W-:-:S05]  /*64e0*/  SHF.R.S32.HI R5, RZ, 0x1f, R4 ;  /* 0x0000001fff057819 */ /* 0x000fca0000011404 */
[----:B------:R0:W-:Y:S01]  /*64f0*/  STG.E.64 desc[UR36][R8.64], R4 ;  /* 0x0000000408007986 */ /* 0x0001e2000c101b24 */
[----:B------:R-:W-:Y:S05]  /*6500*/  BRA `(.L_x_47377) ;  /* 0x0000000000087947 */ /* 0x000fea0003800000 */
.L_x_47403:
[----:B-----5:R-:W-:-:S05]  /*6510*/  PRMT R3, R22, 0x9910, RZ ;  /* 0x0000991016037816 */ /* 0x020fca00000000ff */
[----:B------:R0:W-:Y:S02]  /*6520*/  STG.E desc[UR36][R8.64], R3 ;  /* 0x0000000308007986 */ /* 0x0001e4000c101924 */
.L_x_47377:
        /* <DEDUP_REMOVED lines=23> */
.L_x_47409:
[----:B------:R0:W-:Y:S01]  /*66a0*/  STG.E.U8 desc[UR36][R8.64], R18 ;  /* 0x0000001208007986 */ /* 0x0001e2000c101124 */
[----:B------:R-:W-:Y:S05]  /*66b0*/  BRA `(.L_x_47411) ;  /* 0x0000000c00647947 */ /* 0x000fea0003800000 */
.L_x_47408:
        /* <DEDUP_REMOVED lines=10> */
.L_x_47413:
[----:B------:R-:W-:-:S05]  /*6760*/  PRMT R3, R18, 0x9910, RZ ;  /* 0x0000991012037816 */ /* 0x000fca00000000ff */
[----:B------:R0:W-:Y:S01]  /*6770*/  STG.E desc[UR36][R8.64], R3 ;  /* 0x0000000308007986 */ /* 0x0001e2000c101924 */
[----:B------:R-:W-:Y:S05]  /*6780*/  BRA `(.L_x_47411) ;  /* 0x0000000c00307947 */ /* 0x000fea0003800000 */
.L_x_47412:
[----:B------:R0:W-:Y:S01]  /*6790*/  STG.E.U16 desc[UR36][R8.64], R18 ;  /* 0x0000001208007986 */ /* 0x0001e2000c101524 */
[----:B------:R-:W-:Y:S05]  /*67a0*/  BRA `(.L_x_47411) ;  /* 0x0000000c00287947 */ /* 0x000fea0003800000 */
.L_x_47407:
        /* <DEDUP_REMOVED lines=9> */
.L_x_47415:
[----:B------:R-:W0:Y:S02]  /*6840*/  I2F.S16 R0, R18 ;  /* 0x0000001200007306 */ /* 0x000e240000101400 */
[----:B0-----:R-:W-:-:S05]  /*6850*/  F2FP.F16.F32.PACK_AB R0, RZ, R0 ;  /* 0x00000000ff00723e */ /* 0x001fca00000000ff */
[----:B------:R0:W-:Y:S01]  /*6860*/  STG.E.U16 desc[UR36][R8.64], R0 ;  /* 0x0000000008007986 */ /* 0x0001e2000c101524 */
[----:B------:R-:W-:Y:S05]  /*6870*/  BRA `(.L_x_47411) ;  /* 0x0000000800f47947 */ /* 0x000fea0003800000 */
.L_x_47414:
        /* <DEDUP_REMOVED lines=10> */
.L_x_47417:
[----:B------:R-:W0:Y:S02]  /*6920*/  I2F.S16 R18, R18 ;  /* 0x0000001200127306 */ /* 0x000e240000101400 */
[----:B0-----:R-:W-:-:S04]  /*6930*/  F2FP.F16.F32.PACK_AB R3, RZ, R18 ;  /* 0x00000012ff03723e */ /* 0x001fc800000000ff */
[----:B------:R-:W-:-:S05]  /*6940*/  PRMT R3, R3, 0x5410, RZ ;  /* 0x0000541003037816 */ /* 0x000fca00000000ff */
[----:B------:R0:W-:Y:S01]  /*6950*/  STG.E desc[UR36][R8.64], R3 ;  /* 0x0000000308007986 */ /* 0x0001e2000c101924 */
[----:B------:R-:W-:Y:S05]  /*6960*/  BRA `(.L_x_47411) ;  /* 0x0000000800b87947 */ /* 0x000fea0003800000 */
.L_x_47416:
[----:B------:R-:W0:Y:S02]  /*6970*/  I2F.F64.S16 R4, R18 ;  /* 0x0000001200047312 */ /* 0x000e240000101c00 */
[----:B0-----:R0:W-:Y:S01]  /*6980*/  STG.E.64 desc[UR36][R8.64], R4 ;  /* 0x0000000408007986 */ /* 0x0011e2000c101b24 */
[----:B------:R-:W-:Y:S05]  /*6990*/  BRA `(.L_x_47411) ;  /* 0x0000000800ac7947 */ /* 0x000fea0003800000 */
.L_x_47406:
        /* <DEDUP_REMOVED lines=13> */
.L_x_47420:
[----:B------:R-:W0:Y:S01]  /*6a70*/  I2F.F64.S16 R4, R18 ;  /* 0x0000001200047312 */ /* 0x000e220000101c00 */
[----:B------:R-:W-:-:S05]  /*6a80*/  CS2R R6, SRZ ;  /* 0x0000000000067805 */ /* 0x000fca000001ff00 */
[----:B0-----:R0:W-:Y:S01]  /*6a90*/  STG.E.128 desc[UR36][R8.64], R4 ;  /* 0x0000000408007986 */ /* 0x0011e2000c101d24 */
[----:B------:R-:W-:Y:S05]  /*6aa0*/  BRA `(.L_x_47411) ;  /* 0x0000000800687947 */ /* 0x000fea0003800000 */
.L_x_47419:
        /* <DEDUP_REMOVED lines=21> */
.L_x_47424:
[----:B------:R-:W-:Y:S05]  /*6c00*/  BSYNC B0 ;  /* 0x0000000000007941 */ /* 0x000fea0003800000 */
.L_x_47423:
[----:B------:R-:W-:-:S05]  /*6c10*/  LOP3.LUT R5, R0, R5, RZ, 0xfc, !PT ;  /* 0x0000000500057212 */ /* 0x000fca00078efcff */
[----:B------:R0:W-:Y:S01]  /*6c20*/  STG.E.U8 desc[UR36][R8.64], R5 ;  /* 0x0000000508007986 */ /* 0x0001e2000c101124 */
[----:B------:R-:W-:Y:S05]  /*6c30*/  BRA `(.L_x_47411) ;  /* 0x0000000800047947 */ /* 0x000fea0003800000 */
.L_x_47422:
        /* <DEDUP_REMOVED lines=13> */
.L_x_47426:
[----:B------:R-:W-:Y:S01]  /*6d10*/  IMAD.MOV.U32 R0, RZ, RZ, 0x7f ;  /* 0x0000007fff007424 */ /* 0x000fe200078e00ff */
[----:B------:R-:W-:-:S04]  /*6d20*/  ISETP.GT.U32.AND P0, PT, R3, 0x7f800000, PT ;  /* 0x7f8000000300780c */ /* 0x000fc80003f04070 */
[----:B------:R-:W-:-:S09]  /*6d30*/  SEL R0, R0, 0x7c, P0 ;  /* 0x0000007c00007807 */ /* 0x000fd20000000000 */
.L_x_47427:
[----:B------:R-:W-:Y:S05]  /*6d40*/  BSYNC B0 ;  /* 0x0000000000007941 */ /* 0x000fea0003800000 */
.L_x_47425:
[----:B------:R-:W-:-:S04]  /*6d50*/  LOP3.LUT R3, R5, 0x80000000, RZ, 0xc0, !PT ;  /* 0x8000000005037812 */ /* 0x000fc800078ec0ff */
[----:B------:R-:W-:-:S04]  /*6d60*/  SHF.R.U32.HI R3, RZ, 0x18, R3 ;  /* 0x00000018ff037819 */ /* 0x000fc80000011603 */
[----:B------:R-:W-:-:S05]  /*6d70*/  LOP3.LUT R3, R0, R3, RZ, 0xfc, !PT ;  /* 0x0000000300037212 */ /* 0x000fca00078efcff */
[----:B------:R0:W-:Y:S01]  /*6d80*/  STG.E.U8 desc[UR36][R8.64], R3 ;  /* 0x0000000308007986 */ /* 0x0001e2000c101124 */
[----:B------:R-:W-:Y:S05]  /*6d90*/  BRA `(.L_x_47411) ;  /* 0x0000000400ac7947 */ /* 0x000fea0003800000 */
.L_x_47421:
[----:B------:R-:W0:Y:S02]  /*6da0*/  I2F.S16 R0, R18 ;  /* 0x0000001200007306 */ /* 0x000e240000101400 */
[----:B0-----:R-:W-:-:S05]  /*6db0*/  F2FP.BF16.F32.PACK_AB R0, RZ, R0 ;  /* 0x00000000ff00723e */ /* 0x001fca00000010ff */
[----:B------:R0:W-:Y:S01]  /*6dc0*/  STG.E.U16 desc[UR36][R8.64], R0 ;  /* 0x0000000008007986 */ /* 0x0001e2000c101524 */
[----:B------:R-:W-:Y:S05]  /*6dd0*/  BRA `(.L_x_47411) ;  /* 0x00000004009c7947 */ /* 0x000fea0003800000 */
.L_x_47418:
        /* <DEDUP_REMOVED lines=10> */
.L_x_47430:
        /* <DEDUP_REMOVED lines=17> */
.L_x_47433:
[----:B------:R-:W-:-:S04]  /*6f90*/  LOP3.LUT R3, R5, 0x80000000, RZ, 0xc0, !PT ;  /* 0x8000000005037812 */ /* 0x000fc800078ec0ff */
[----:B------:R-:W-:-:S04]  /*6fa0*/  SHF.R.U32.HI R3, RZ, 0x18, R3 ;  /* 0x00000018ff037819 */ /* 0x000fc80000011603 */
[----:B------:R-:W-:-:S04]  /*6fb0*/  LOP3.LUT R0, R0, R3, RZ, 0xfc, !PT ;  /* 0x0000000300007212 */ /* 0x000fc800078efcff */
[----:B------:R-:W-:-:S07]  /*6fc0*/  PRMT R4, R0, 0x7610, R4 ;  /* 0x0000761000047816 */ /* 0x000fce0000000004 */
.L_x_47432:
[----:B------:R-:W-:Y:S05]  /*6fd0*/  BSYNC B0 ;  /* 0x0000000000007941 */ /* 0x000fea0003800000 */
.L_x_47431:
[----:B------:R3:W-:Y:S01]  /*6fe0*/  STG.E.U8 desc[UR36][R8.64], R4 ;  /* 0x0000000408007986 */ /* 0x0007e2000c101124 */
[----:B------:R-:W-:Y:S05]  /*6ff0*/  BRA `(.L_x_47411) ;  /* 0x0000000400147947 */ /* 0x000fea0003800000 */
.L_x_47429:
        /* <DEDUP_REMOVED lines=17> */
.L_x_47436:
[----:B------:R-:W-:-:S04]  /*7110*/  LOP3.LUT R3, R5, 0x80000000, RZ, 0xc0, !PT ;  /* 0x8000000005037812 */ /* 0x000fc800078ec0ff */
[----:B------:R-:W-:-:S04]  /*7120*/  SHF.R.U32.HI R3, RZ, 0x18, R3 ;  /* 0x00000018ff037819 */ /* 0x000fc80000011603 */
[----:B------:R-:W-:-:S04]  /*7130*/  LOP3.LUT R0, R0, R3, RZ, 0xfc, !PT ;  /* 0x0000000300007212 */ /* 0x000fc800078efcff */
[----:B------:R-:W-:-:S07]  /*7140*/  PRMT R4, R0, 0x7610, R4 ;  /* 0x0000761000047816 */ /* 0x000fce0000000004 */
.L_x_47435:
[----:B------:R-:W-:Y:S05]  /*7150*/  BSYNC B0 ;  /* 0x0000000000007941 */ /* 0x000fea0003800000 */
.L_x_47434:
[----:B------:R0:W-:Y:S01]  /*7160*/  STG.E.U8 desc[UR36][R8.64], R4 ;  /* 0x0000000408007986 */ /* 0x0001e2000c101124 */
[----:B------:R-:W-:Y:S05]  /*7170*/  BRA `(.L_x_47411) ;  /* 0x0000000000b47947 */ /* 0x000fea0003800000 */
.L_x_47428:
        /* <DEDUP_REMOVED lines=22> */
.L_x_47410:
        /* <DEDUP_REMOVED lines=16> */
.L_x_47439:
[----:B------:R-:W-:Y:S05]  /*73e0*/  BRA `(.L_x_47411) ;  /* 0x0000000000187947 */ /* 0x000fea0003800000 */
.L_x_47438:
[----:B------:R-:W-:-:S04]  /*73f0*/  PRMT R4, R18, 0x9910, RZ ;  /* 0x0000991012047816 */ /* 0x000fc800000000ff */
[----:B------:R-:W-:-:S05]  /*7400*/  SHF.R.S32.HI R5, RZ, 0x1f, R4 ;  /* 0x0000001fff057819 */ /* 0x000fca0000011404 */
[----:B------:R1:W-:Y:S01]  /*7410*/  STG.E.64 desc[UR36][R8.64], R4 ;  /* 0x0000000408007986 */ /* 0x0003e2000c101b24 */
[----:B------:R-:W-:Y:S05]  /*7420*/  BRA `(.L_x_47411) ;  /* 0x0000000000087947 */ /* 0x000fea0003800000 */
.L_x_47437:
[----:B------:R-:W-:-:S05]  /*7430*/  PRMT R3, R18, 0x9910, RZ ;  /* 0x0000991012037816 */ /* 0x000fca00000000ff */
[----:B------:R2:W-:Y:S02]  /*7440*/  STG.E desc[UR36][R8.64], R3 ;  /* 0x0000000308007986 */ /* 0x0005e4000c101924 */
.L_x_47411:
[----:B------:R-:W-:-:S07]  /*7450*/  VIADD R25, R25, 0x80 ;  /* 0x0000008019197836 */ /* 0x000fce0000000000 */
.L_x_47371:
[----:B------:R-:W-:Y:S05]  /*7460*/  BSYNC B6 ;  /* 0x0000000000067941 */ /* 0x000fea0003800000 */
.L_x_47370:
        /* <DEDUP_REMOVED lines=21> */
.L_x_47443:
[----:B-----5:R-:W-:Y:S01]  /*75c0*/  STG.E.U8 desc[UR36][R2.64], R19 ;  /* 0x0000001302007986 */ /* 0x020fe2000c101124 */
[----:B------:R-:W-:Y:S05]  /*75d0*/  EXIT ;  /* 0x000000000000794d */ /* 0x000fea0003800000 */
.L_x_47442:
        /* <DEDUP_REMOVED lines=10> */
.L_x_47446:
[----:B-----5:R-:W-:-:S05]  /*7680*/  PRMT R5, R19, 0x9910, RZ ;  /* 0x0000991013057816 */ /* 0x020fca00000000ff */
[----:B------:R-:W-:Y:S01]  /*7690*/  STG.E desc[UR36][R2.64], R5 ;  /* 0x0000000502007986 */ /* 0x000fe2000c101924 */
[----:B------:R-:W-:Y:S05]  /*76a0*/  EXIT ;  /* 0x000000000000794d */ /* 0x000fea0003800000 */
.L_x_47445:
[----:B-----5:R-:W-:Y:S01]  /*76b0*/  STG.E.U16 desc[UR36][R2.64], R19 ;  /* 0x0000001302007986 */ /* 0x020fe2000c101524 */
[----:B------:R-:W-:Y:S05]  /*76c0*/  EXIT ;  /* 0x000000000000794d */ /* 0x000fea0003800000 */
.L_x_47441:
        /* <DEDUP_REMOVED lines=9> */
.L_x_47448:
[----:B-----5:R-:W0:Y:S02]  /*7760*/  I2F.S16 R0, R19 ;  /* 0x0000001300007306 */ /* 0x020e240000101400 */
[----:B0-----:R-:W-:-:S05]  /*7770*/  F2FP.F16.F32.PACK_AB R0, RZ, R0 ;  /* 0x00000000ff00723e */ /* 0x001fca00000000ff */
[----:B------:R-:W-:Y:S01]  /*7780*/  STG.E.U16 desc[UR36][R2.64], R0 ;  /* 0x0000000002007986 */ /* 0x000fe2000c101524 */
[----:B------:R-:W-:Y:S05]  /*7790*/  EXIT ;  /* 0x000000000000794d */ /* 0x000fea0003800000 */
.L_x_47447:
        /* <DEDUP_REMOVED lines=10> */
.L_x_47450:
[----:B-----5:R-:W0:Y:S02]  /*7840*/  I2F.S16 R19, R19 ;  /* 0x0000001300137306 */ /* 0x020e240000101400 */
[----:B0-----:R-:W-:-:S04]  /*7850*/  F2FP.F16.F32.PACK_AB R5, RZ, R19 ;  /* 0x00000013ff05723e */ /* 0x001fc800000000ff */
[----:B------:R-:W-:-:S05]  /*7860*/  PRMT R5, R5, 0x5410, RZ ;  /* 0x0000541005057816 */ /* 0x000fca00000000ff */
[----:B------:R-:W-:Y:S01]  /*7870*/  STG.E desc[UR36][R2.64], R5 ;  /* 0x0000000502007986 */ /* 0x000fe2000c101924 */
[----:B------:R-:W-:Y:S05]  /*7880*/  EXIT ;  /* 0x000000000000794d */ /* 0x000fea0003800000 */
.L_x_47449:
[----:B-----5:R-:W0:Y:S02]  /*7890*/  I2F.F64.S16 R4, R19 ;  /* 0x0000001300047312 */ /* 0x020e240000101c00 */
[----:B0-----:R-:W-:Y:S01]  /*78a0*/  STG.E.64 desc[UR36][R2.64], R4 ;  /* 0x0000000402007986 */ /* 0x001fe2000c101b24 */
[----:B------:R-:W-:Y:S05]  /*78b0*/  EXIT ;  /* 0x000000000000794d */ /* 0x000fea0003800000 */
.L_x_47440:
        /* <DEDUP_REMOVED lines=13> */
.L_x_47453:
[----:B-----5:R-:W0:Y:S01]  /*7990*/  I2F.F64.S16 R4, R19 ;  /* 0x0000001300047312 */ /* 0x020e220000101c00 */
[----:B------:R-:W-:-:S05]  /*79a0*/  CS2R R6, SRZ ;  /* 0x0000000000067805 */ /* 0x000fca000001ff00 */
[----:B0-----:R-:W-:Y:S01]  /*79b0*/  STG.E.128 desc[UR36][R2.64], R4 ;  /* 0x0000000402007986 */ /* 0x001fe2000c101d24 */
[----:B------:R-:W-:Y:S05]  /*79c0*/  EXIT ;  /* 0x000000000000794d */ /* 0x000fea0003800000 */
.L_x_47452:
        /* <DEDUP_REMOVED lines=21> */
.L_x_47457:
[----:B------:R-:W-:Y:S05]  /*7b20*/  BSYNC B0 ;  /* 0x0000000000007941 */ /* 0x000fea0003800000 */
.L_x_47456:
[----:B------:R-:W-:-:S05]  /*7b30*/  LOP3.LUT R5, R0, R5, RZ, 0xfc, !PT ;  /* 0x0000000500057212 */ /* 0x000fca00078efcff */
[----:B------:R-:W-:Y:S01]  /*7b40*/  STG.E.U8 desc[UR36][R2.64], R5 ;  /* 0x0000000502007986 */ /* 0x000fe2000c101124 */
[----:B------:R-:W-:Y:S05]  /*7b50*/  EXIT ;  /* 0x000000000000794d */ /* 0x000fea0003800000 */
.L_x_47455:
        /* <DEDUP_REMOVED lines=13> */
.L_x_47459:
[----:B------:R-:W-:Y:S01]  /*7c30*/  IMAD.MOV.U32 R0, RZ, RZ, 0x7f ;  /* 0x0000007fff007424 */ /* 0x000fe200078e00ff */
[----:B------:R-:W-:-:S04]  /*7c40*/  ISETP.GT.U32.AND P0, PT, R4, 0x7f800000, PT ;  /* 0x7f8000000400780c */ /* 0x000fc80003f04070 */
[----:B------:R-:W-:-:S09]  /*7c50*/  SEL R0, R0, 0x7c, P0 ;  /* 0x0000007c00007807 */ /* 0x000fd20000000000 */
.L_x_47460:
[----:B------:R-:W-:Y:S05]  /*7c60*/  BSYNC B0 ;  /* 0x0000000000007941 */ /* 0x000fea0003800000 */
.L_x_47458:
[----:B------:R-:W-:-:S04]  /*7c70*/  LOP3.LUT R4, R19, 0x80000000, RZ, 0xc0, !PT ;  /* 0x8000000013047812 */ /* 0x000fc800078ec0ff */
[----:B------:R-:W-:-:S04]  /*7c80*/  SHF.R.U32.HI R5, RZ, 0x18, R4 ;  /* 0x00000018ff057819 */ /* 0x000fc80000011604 */
[----:B------:R-:W-:-:S05]  /*7c90*/  LOP3.LUT R5, R0, R5, RZ, 0xfc, !PT ;  /* 0x0000000500057212 */ /* 0x000fca00078efcff */
[----:B------:R-:W-:Y:S01]  /*7ca0*/  STG.E.U8 desc[UR36][R2.64], R5 ;  /* 0x0000000502007986 */ /* 0x000fe2000c101124 */
[----:B------:R-:W-:Y:S05]  /*7cb0*/  EXIT ;  /* 0x000000000000794d */ /* 0x000fea0003800000 */
.L_x_47454:
[----:B-----5:R-:W0:Y:S02]  /*7cc0*/  I2F.S16 R0, R19 ;  /* 0x0000001300007306 */ /* 0x020e240000101400 */
[----:B0-----:R-:W-:-:S05]  /*7cd0*/  F2FP.BF16.F32.PACK_AB R0, RZ, R0 ;  /* 0x00000000ff00723e */ /* 0x001fca00000010ff */
[----:B------:R-:W-:Y:S01]  /*7ce0*/  STG.E.U16 desc[UR36][R2.64], R0 ;  /* 0x0000000002007986 */ /* 0x000fe2000c101524 */
[----:B------:R-:W-:Y:S05]  /*7cf0*/  EXIT ;  /* 0x000000000000794d */ /* 0x000fea0003800000 */
.L_x_47451:
        /* <DEDUP_REMOVED lines=10> */
.L_x_47463:
        /* <DEDUP_REMOVED lines=17> */
.L_x_47466:
[----:B------:R-:W-:-:S04]  /*7eb0*/  LOP3.LUT R0, R19, 0x80000000, RZ, 0xc0, !PT ;  /* 0x8000000013007812 */ /* 0x000fc800078ec0ff */
[----:B------:R-:W-:-:S04]  /*7ec0*/  SHF.R.U32.HI R5, RZ, 0x18, R0 ;  /* 0x00000018ff057819 */ /* 0x000fc80000011600 */
[----:B------:R-:W-:-:S04]  /*7ed0*/  LOP3.LUT R4, R4, R5, RZ, 0xfc, !PT ;  /* 0x0000000504047212 */ /* 0x000fc800078efcff */
[----:B------:R-:W-:-:S07]  /*7ee0*/  PRMT R0, R4, 0x7610, R0 ;  /* 0x0000761004007816 */ /* 0x000fce0000000000 */
.L_x_47465:
[----:B------:R-:W-:Y:S05]  /*7ef0*/  BSYNC B0 ;  /* 0x0000000000007941 */ /* 0x000fea0003800000 */
.L_x_47464:
[----:B------:R-:W-:Y:S01]  /*7f00*/  STG.E.U8 desc[UR36][R2.64], R0 ;  /* 0x0000000002007986 */ /* 0x000fe2000c101124 */
[----:B------:R-:W-:Y:S05]  /*7f10*/  EXIT ;  /* 0x000000000000794d */ /* 0x000fea0003800000 */
.L_x_47462:
        /* <DEDUP_REMOVED lines=17> */
.L_x_47469:
[----:B------:R-:W-:-:S04]  /*8030*/  LOP3.LUT R0, R19, 0x80000000, RZ, 0xc0, !PT ;  /* 0x8000000013007812 */ /* 0x000fc800078ec0ff */
[----:B------:R-:W-:-:S04]  /*8040*/  SHF.R.U32.HI R5, RZ, 0x18, R0 ;  /* 0x00000018ff057819 */ /* 0x000fc80000011600 */
[----:B------:R-:W-:-:S04]  /*8050*/  LOP3.LUT R4, R4, R5, RZ, 0xfc, !PT ;  /* 0x0000000504047212 */ /* 0x000fc800078efcff */
[----:B------:R-:W-:-:S07]  /*8060*/  PRMT R0, R4, 0x7610, R0 ;  /* 0x0000761004007816 */ /* 0x000fce0000000000 */
.L_x_47468:
[----:B------:R-:W-:Y:S05]  /*8070*/  BSYNC B0 ;  /* 0x0000000000007941 */ /* 0x000fea0003800000 */
.L_x_47467:
[----:B------:R-:W-:Y:S01]  /*8080*/  STG.E.U8 desc[UR36][R2.64], R0 ;  /* 0x0000000002007986 */ /* 0x000fe2000c101124 */
[----:B------:R-:W-:Y:S05]  /*8090*/  EXIT ;  /* 0x000000000000794d */ /* 0x000fea0003800000 */
.L_x_47461:
        /* <DEDUP_REMOVED lines=22> */
.L_x_47444:
        /* <DEDUP_REMOVED lines=16> */
.L_x_47472:
[----:B------:R-:W-:Y:S05]  /*8300*/  EXIT ;  /* 0x000000000000794d */ /* 0x000fea0003800000 */
.L_x_47471:
[----:B-----5:R-:W-:-:S04]  /*8310*/  PRMT R4, R19, 0x9910, RZ ;  /* 0x0000991013047816 */ /* 0x020fc800000000ff */
[----:B------:R-:W-:-:S05]  /*8320*/  SHF.R.S32.HI R5, RZ, 0x1f, R4 ;  /* 0x0000001fff057819 */ /* 0x000fca0000011404 */
[----:B------:R-:W-:Y:S01]  /*8330*/  STG.E.64 desc[UR36][R2.64], R4 ;  /* 0x0000000402007986 */ /* 0x000fe2000c101b24 */
[----:B------:R-:W-:Y:S05]  /*8340*/  EXIT ;  /* 0x000000000000794d */ /* 0x000fea0003800000 */
.L_x_47470:
[----:B-----5:R-:W-:-:S05]  /*8350*/  PRMT R5, R19, 0x9910, RZ ;  /* 0x0000991013057816 */ /* 0x020fca00000000ff */
[----:B------:R-:W-:Y:S01]  /*8360*/  STG.E desc[UR36][R2.64], R5 ;  /* 0x0000000502007986 */ /* 0x000fe2000c101924 */
[----:B------:R-:W-:Y:S05]  /*8370*/  EXIT ;  /* 0x000000000000794d */ /* 0x000fea0003800000 */
.L_x_47473:
        /* <DEDUP_REMOVED lines=16> */
.L_x_57585:


//--------------------- .text._ZN2at6native18elementwise_kernelILi128ELi4EZNS0_22gpu_kernel_impl_nocastINS0_13AUnaryFunctorIsssZZZNS0_21remainder_kernel_cudaERNS_18TensorIteratorBaseEENKUlvE_clEvENKUlvE3_clEvEUlssE_EEEEvS5_RKT_EUliE_EEviT1_ --------------------------
	.section	.text._ZN2at6native18elementwise_kernelILi128ELi4EZNS0_22gpu_kernel_impl_nocastINS0_13AUnaryFunctorIsssZZZNS0_21remainder_kernel_cudaERNS_18TensorIteratorBaseEENKUlvE_clEvENKUlvE3_clEvEUlssE_EEEEvS5_RKT_EUliE_EEviT1_,"ax",@progbits
	.align	128
        .global         _ZN2at6native18elementwise_kernelILi128ELi4EZNS0_22gpu_kernel_impl_nocastINS0_13AUnaryFunctorIsssZZZNS0_21remainder_kernel_cudaERNS_18TensorIteratorBaseEENKUlvE_clEvENKUlvE3_clEvEUlssE_EEEEvS5_RKT_EUliE_EEviT1_
        .type           _ZN2at6native18elementwise_kernelILi128ELi4EZNS0_22gpu_kernel_impl_nocastINS0_13AUnaryFunctorIsssZZZNS0_21remainder_kernel_cudaERNS_18TensorIteratorBaseEENKUlvE_clEvENKUlvE3_clEvEUlssE_EEEEvS5_RKT_EUliE_EEviT1_,@function
        .size           _ZN2at6native18elementwise_kernelILi128ELi4EZNS0_22gpu_kernel_impl_nocastINS0_13AUnaryFunctorIsssZZZNS0_21remainder_kernel_cudaERNS_18TensorIteratorBaseEENKUlvE_clEvENKUlvE3_clEvEUlssE_EEEEvS5_RKT_EUliE_EEviT1_,(.L_x_57586 - _ZN2at6native18elementwise_kernelILi128ELi4EZNS0_22gpu_kernel_impl_nocastINS0_13AUnaryFunctorIsssZZZNS0_21remainder_kernel_cudaERNS_18TensorIteratorBaseEENKUlvE_clEvENKUlvE3_clEvEUlssE_EEEEvS5_RKT_EUliE_EEviT1_)
        .other          _ZN2at6native18elementwise_kernelILi128ELi4EZNS0_22gpu_kernel_impl_nocastINS0_13AUnaryFunctorIsssZZZNS0_21remainder_kernel_cudaERNS_18TensorIteratorBaseEENKUlvE_clEvENKUlvE3_clEvEUlssE_EEEEvS5_RKT_EUliE_EEviT1_,@"STO_CUDA_ENTRY STV_DEFAULT"
_ZN2at6native18elementwise_kernelILi128ELi4EZNS0_22gpu_kernel_impl_nocastINS0_13AUnaryFunctorIsssZZZNS0_21remainder_kernel_cudaERNS_18TensorIteratorBaseEENKUlvE_clEvENKUlvE3_clEvEUlssE_EEEEvS5_RKT_EUliE_EEviT1_:
.text._ZN2at6native18elementwise_kernelILi128ELi4EZNS0_22gpu_kernel_impl_nocastINS0_13AUnaryFunctorIsssZZZNS0_21remainder_kernel_cudaERNS_18TensorIteratorBaseEENKUlvE_clEvENKUlvE3_clEvEUlssE_EEEEvS5_RKT_EUliE_EEviT1_:
        /* <DEDUP_REMOVED lines=312> */
.L_x_47476:
[----:B------:R-:W-:Y:S02]  /*1380*/  ULDC.64 UR8, c[0x0][0x418] ;  /* 0x0001060000087ab9 */ /* 0x000fe40000000a00 */
[----:B------:R-:W-:-:S04]  /*1390*/  IADD3 R8, P0, R0, UR8, RZ ;  /* 0x0000000800087c10 */ /* 0x000fc8000ff1e0ff */
[----:B------:R-:W-:Y:S01]  /*13a0*/  IADD3.X R9, RZ, UR9, RZ, P0, !PT ;  /* 0x00000009ff097c10 */ /* 0x000fe200087fe4ff */
[----:B------:R-:W0:Y:S01]  /*13b0*/  LDC.U16 R2, c[0x0][0x422] ;  /* 0x00010880ff027b82 */ /* 0x000e220000000400 */
[----:B------:R-:W-:-:S03]  /*13c0*/  ULDC.64 UR8, c[0x0][0x410] ;  /* 0x0001040000087ab9 */ /* 0x000fc60000000a00 */
[----:B------:R-:W2:Y:S01]  /*13d0*/  LDG.E.U16 R0, desc[UR4][R8.64] ;  /* 0x0000000408007981 */ /* 0x000ea2000c1e1500 */
[----:B------:R-:W-:Y:S02]  /*13e0*/  IADD3 R3, R3, 0x80, RZ ;  /* 0x0000008003037810 */ /* 0x000fe40007ffe0ff */
[----:B0-----:R-:W-:-:S04]  /*13f0*/  PRMT R2, R2, 0x9910, RZ ;  /* 0x0000991002027816 */ /* 0x001fc800000000ff */
[----:B------:R-:W-:Y:S02]  /*1400*/  ISETP.GE.AND P2, PT, R2, RZ, PT ;  /* 0x000000ff0200720c */ /* 0x000fe40003f46270 */
[----:B--2---:R-:W-:-:S04]  /*1410*/  PRMT R11, R0, 0x9910, RZ ;  /* 0x00009910000b7816 */ /* 0x004fc800000000ff */
[-C--:B------:R-:W-:Y:S02]  /*1420*/  IABS R10, R11.reuse ;  /* 0x0000000b000a7213 */ /* 0x080fe40000000000 */
[----:B------:R-:W-:Y:S02]  /*1430*/  IABS R8, R11 ;  /* 0x0000000b00087213 */ /* 0x000fe40000000000 */
[----:B------:R-:W0:Y:S08]  /*1440*/  I2F.RP R4, R10 ;  /* 0x0000000a00047306 */ /* 0x000e300000209400 */
[----:B0-----:R-:W0:Y:S02]  /*1450*/  MUFU.RCP R4, R4 ;  /* 0x0000000400047308 */ /* 0x001e240000001000 */
[----:B0-----:R-:W-:Y:S01]  /*1460*/  VIADD R6, R4, 0xffffffe ;  /* 0x0ffffffe04067836 */ /* 0x001fe20000000000 */
[----:B------:R-:W-:-:S05]  /*1470*/  IABS R4, R2 ;  /* 0x0000000200047213 */ /* 0x000fca0000000000 */
        /* <DEDUP_REMOVED lines=9> */
[----:B------:R-:W-:Y:S01]  /*1510*/  @!P0 IMAD.IADD R7, R7, 0x1, -R10 ;  /* 0x0000000107078824 */ /* 0x000fe200078e0a0a */
[----:B------:R-:W-:-:S04]  /*1520*/  ISETP.NE.AND P0, PT, R0, RZ, PT ;  /* 0x000000ff0000720c */ /* 0x000fc80003f05270 */
        /* <DEDUP_REMOVED lines=11> */
[----:B------:R-:W-:-:S05]  /*15e0*/  SEL R0, R0, RZ, !P0 ;  /* 0x000000ff00007207 */ /* 0x000fca0004000000 */
[----:B------:R-:W-:-:S05]  /*15f0*/  IMAD.IADD R7, R7, 0x1, R0 ;  /* 0x0000000107077824 */ /* 0x000fca00078e0200 */
[----:B------:R0:W-:Y:S02]  /*1600*/  STG.E.U16 desc[UR4][R4.64], R7 ;  /* 0x0000000704007986 */ /* 0x0001e4000c101504 */
.L_x_47475:
[----:B------:R-:W-:Y:S05]  /*1610*/  BSYNC B0 ;  /* 0x0000000000007941 */ /* 0x000fea0003800000 */
.L_x_47474:
[----:B------:R-:W-:Y:S01]  /*1620*/  ISETP.GE.AND P0, PT, R3, UR6, PT ;  /* 0x0000000603007c0c */ /* 0x000fe2000bf06270 */
[----:B------:R-:W-:-:S12]  /*1630*/  BSSY B0, `(.L_x_47477) ;  /* 0x00002b2000007945 */ /* 0x000fd80003800000 */
[----:B------:R-:W-:Y:S05]  /*1640*/  @P0 BRA `(.L_x_47478) ;  /* 0x0000002800c00947 */ /* 0x000fea0003800000 */
[----:B0-----:R-:W0:Y:S01]  /*1650*/  LDC R4, c[0x0][0x218] ;  /* 0x00008600ff047b82 */ /* 0x001e220000000800 */
[----:B------:R-:W-:Y:S01]  /*1660*/  HFMA2.MMA R5, -RZ, RZ, 0, 0 ;  /* 0x00000000ff057435 */ /* 0x000fe200000001ff */
[----:B------:R-:W-:Y:S02]  /*1670*/  MOV R0, RZ ;  /* 0x000000ff00007202 */ /* 0x000fe40000000f00 */
[----:B0-----:R-:W-:-:S13]  /*1680*/  ISETP.NE.AND P0, PT, R4, RZ, PT ;  /* 0x000000ff0400720c */ /* 0x001fda0003f05270 */
        /* <DEDUP_REMOVED lines=298> */
.L_x_47479:
[----:B------:R-:W-:Y:S02]  /*2930*/  ULDC.64 UR8, c[0x0][0x418] ;  /* 0x0001060000087ab9 */ /* 0x000fe40000000a00 */
[----:B------:R-:W-:-:S04]  /*2940*/  IADD3 R8, P0, R0, UR8, RZ ;  /* 0x0000000800087c10 */ /* 0x000fc8000ff1e0ff */
[----:B------:R-:W-:Y:S01]  /*2950*/  IADD3.X R9, RZ, UR9, RZ, P0, !PT ;  /* 0x00000009ff097c10 */ /* 0x000fe200087fe4ff */
[----:B------:R-:W0:Y:S01]  /*2960*/  LDC.U16 R11, c[0x0][0x422] ;  /* 0x00010880ff0b7b82 */ /* 0x000e220000000400 */
[----:B------:R-:W-:-:S03]  /*2970*/  ULDC.64 UR8, c[0x0][0x410] ;  /* 0x0001040000087ab9 */ /* 0x000fc60000000a00 */
[----:B------:R0:W2:Y:S01]  /*2980*/  LDG.E.U16 R0, desc[UR4][R8.64] ;  /* 0x0000000408007981 */ /* 0x0000a2000c1e1500 */
[----:B------:R-:W-:Y:S02]  /*2990*/  IADD3 R3, R3, 0x80, RZ ;  /* 0x0000008003037810 */ /* 0x000fe40007ffe0ff */
[----:B0-----:R-:W-:-:S04]  /*29a0*/  PRMT R8, R11, 0x9910, RZ ;  /* 0x000099100b087816 */ /* 0x001fc800000000ff */
[----:B------:R-:W-:Y:S02]  /*29b0*/  IABS R12, R8 ;  /* 0x00000008000c7213 */ /* 0x000fe40000000000 */
[----:B------:R-:W-:Y:S02]  /*29c0*/  ISETP.GE.AND P2, PT, R8, RZ, PT ;  /* 0x000000ff0800720c */ /* 0x000fe40003f46270 */
[----:B--2---:R-:W-:-:S04]  /*29d0*/  PRMT R10, R0, 0x9910, RZ ;  /* 0x00009910000a7816 */ /* 0x004fc800000000ff */
[-C--:B------:R-:W-:Y:S02]  /*29e0*/  IABS R4, R10.reuse ;  /* 0x0000000a00047213 */ /* 0x080fe40000000000 */
[----:B------:R-:W-:Y:S02]  /*29f0*/  IABS R11, R10 ;  /* 0x0000000a000b7213 */ /* 0x000fe40000000000 */
[----:B------:R-:W0:Y:S08]  /*2a00*/  I2F.RP R2, R4 ;  /* 0x0000000400027306 */ /* 0x000e300000209400 */
[----:B0-----:R-:W0:Y:S02]  /*2a10*/  MUFU.RCP R2, R2 ;  /* 0x0000000200027308 */ /* 0x001e240000001000 */
[----:B0-----:R-:W-:-:S02]  /*2a20*/  IADD3 R6, R2, 0xffffffe, RZ ;  /* 0x0ffffffe02067810 */ /* 0x001fc40007ffe0ff */
[----:B------:R-:W-:-:S04]  /*2a30*/  IADD3 R2, RZ, -R11, RZ ;  /* 0x8000000bff027210 */ /* 0x000fc80007ffe0ff */
        /* <DEDUP_REMOVED lines=328> */
.L_x_47480:
        /* <DEDUP_REMOVED lines=41> */
.L_x_47478:
[----:B------:R-:W-:Y:S05]  /*4150*/  BSYNC B0 ;  /* 0x0000000000007941 */ /* 0x000fea0003800000 */
.L_x_47477:
[----:B------:R-:W-:-:S13]  /*4160*/  ISETP.GE.AND P0, PT, R3, UR6, PT ;  /* 0x0000000603007c0c */ /* 0x000fda000bf06270 */
[----:B------:R-:W-:Y:S05]  /*4170*/  @P0 EXIT ;  /* 0x000000000000094d */ /* 0x000fea0003800000 */
[----:B012---:R-:W0:Y:S01]  /*4180*/  LDC R4, c[0x0][0x218] ;  /* 0x00008600ff047b82 */ /* 0x007e220000000800 */
[----:B------:R-:W-:Y:S01]  /*4190*/  HFMA2.MMA R0, -RZ, RZ, 0, 0 ;  /* 0x00000000ff007435 */ /* 0x000fe200000001ff */
[----:B------:R-:W-:Y:S02]  /*41a0*/  MOV R5, RZ ;  /* 0x000000ff00057202 */ /* 0x000fe40000000f00 */
[----:B0-----:R-:W-:-:S13]  /*41b0*/  ISETP.NE.AND P0, PT, R4, RZ, PT ;  /* 0x000000ff0400720c */ /* 0x001fda0003f05270 */
        /* <DEDUP_REMOVED lines=298> */
.L_x_47481:
[----:B------:R-:W-:Y:S02]  /*5460*/  ULDC.64 UR6, c[0x0][0x418] ;  /* 0x0001060000067ab9 */ /* 0x000fe40000000a00 */
[----:B------:R-:W-:-:S05]  /*5470*/  IADD3 R2, P0, R0, UR6, RZ ;  /* 0x0000000600027c10 */ /* 0x000fca000ff1e0ff */
[----:B------:R-:W-:Y:S01]  /*5480*/  IMAD.X R3, RZ, RZ, UR7, P0 ;  /* 0x00000007ff037e24 */ /* 0x000fe200080e06ff */
[----:B------:R-:W0:Y:S01]  /*5490*/  LDC.U16 R10, c[0x0][0x422] ;  /* 0x00010880ff0a7b82 */ /* 0x000e220000000400 */
[----:B------:R-:W-:-:S03]  /*54a0*/  ULDC.64 UR6, c[0x0][0x410] ;  /* 0x0001040000067ab9 */ /* 0x000fc60000000a00 */
[----:B------:R-:W2:Y:S01]  /*54b0*/  LDG.E.U16 R0, desc[UR4][R2.64] ;  /* 0x0000000402007981 */ /* 0x000ea2000c1e1500 */
[----:B0-----:R-:W-:-:S04]  /*54c0*/  PRMT R10, R10, 0x9910, RZ ;  /* 0x000099100a0a7816 */ /* 0x001fc800000000ff */
[----:B------:R-:W-:Y:S02]  /*54d0*/  ISETP.GE.AND P2, PT, R10, RZ, PT ;  /* 0x000000ff0a00720c */ /* 0x000fe40003f46270 */
[----:B--2---:R-:W-:-:S04]  /*54e0*/  PRMT R9, R0, 0x9910, RZ ;  /* 0x0000991000097816 */ /* 0x004fc800000000ff */
[-C--:B------:R-:W-:Y:S02]  /*54f0*/  IABS R8, R9.reuse ;  /* 0x0000000900087213 */ /* 0x080fe40000000000 */
[----:B------:R-:W-:Y:S02]  /*5500*/  IABS R2, R9 ;  /* 0x0000000900027213 */ /* 0x000fe40000000000 */
[----:B------:R-:W0:Y:S02]  /*5510*/  I2F.RP R4, R8 ;  /* 0x0000000800047306 */ /* 0x000e240000209400 */
[----:B------:R-:W-:-:S06]  /*5520*/  IADD3 R2, RZ, -R2, RZ ;  /* 0x80000002ff027210 */ /* 0x000fcc0007ffe0ff */
        /* <DEDUP_REMOVED lines=28> */
.L_x_47482:
        /* <DEDUP_REMOVED lines=9> */
.L_x_57586:


//--------------------- .text._ZN2at6native27unrolled_elementwise_kernelINS0_13AUnaryFunctorIsssZZZNS0_21remainder_kernel_cudaERNS_18TensorIteratorBaseEENKUlvE_clEvENKUlvE3_clEvEUlssE_EESt5arrayIPcLm2EELi4E23TrivialOffsetCalculatorILi1EjESD_NS0_6memory15LoadWithoutCastENSE_16StoreWithoutCastEEEviT_T0_T2_T3_T4_T5_ --------------------------
	.section	.text._ZN2at6native27unrolled_elementwise_kernelINS0_13AUnaryFunctorIsssZZZNS0_21remainder_kernel_cudaERNS_18TensorIteratorBaseEENKUlvE_clEvENKUlvE3_clEvEUlssE_EESt5arrayIPcLm2EELi4E23TrivialOffsetCalculatorILi1EjESD_NS0_6memory15LoadWithoutCastENSE_16StoreWithoutCastEEEviT_T0_T2_T3_T4_T5_,"ax",@progbits
	.align	128
        .global         _ZN2at6native27unrolled_elementwise_kernelINS0_13AUnaryFunctorIsssZZZNS0_21remainder_kernel_cudaERNS_18TensorIteratorBaseEENKUlvE_clEvENKUlvE3_clEvEUlssE_EESt5arrayIPcLm2EELi4E23TrivialOffsetCalculatorILi1EjESD_NS0_6memory15LoadWithoutCastENSE_16StoreWithoutCastEEEviT_T0_T2_T3_T4_T5_
        .type           _ZN2at6native27unrolled_elementwise_kernelINS0_13AUnaryFunctorIsssZZZNS0_21remainder_kernel_cudaERNS_18TensorIteratorBaseEENKUlvE_clEvENKUlvE3_clEvEUlssE_EESt5arrayIPcLm2EELi4E23TrivialOffsetCalculatorILi1EjESD_NS0_6memory15LoadWithoutCastENSE_16StoreWithoutCastEEEviT_T0_T2_T3_T4_T5_,@function
        .size           _ZN2at6native27unrolled_elementwise_kernelINS0_13AUnaryFunctorIsssZZZNS0_21remainder_kernel_cudaERNS_18TensorIteratorBaseEENKUlvE_clEvENKUlvE3_clEvEUlssE_EESt5arrayIPcLm2EELi4E23TrivialOffsetCalculatorILi1EjESD_NS0_6memory15LoadWithoutCastENSE_16StoreWithoutCastEEEviT_T0_T2_T3_T4_T5_,(.L_x_57587 - _ZN2at6native27unrolled_elementwise_kernelINS0_13AUnaryFunctorIsssZZZNS0_21remainder_kernel_cudaERNS_18TensorIteratorBaseEENKUlvE_clEvENKUlvE3_clEvEUlssE_EESt5arrayIPcLm2EELi4E23TrivialOffsetCalculatorILi1EjESD_NS0_6memory15LoadWithoutCastENSE_16StoreWithoutCastEEEviT_T0_T2_T3_T4_T5_)
        .other          _ZN2at6native27unrolled_elementwise_kernelINS0_13AUnaryFunctorIsssZZZNS0_21remainder_kernel_cudaERNS_18TensorIteratorBaseEENKUlvE_clEvENKUlvE3_clEvEUlssE_EESt5arrayIPcLm2EELi4E23TrivialOffsetCalculatorILi1EjESD_NS0_6memory15LoadWithoutCastENSE_16StoreWithoutCastEEEviT_T0_T2_T3_T4_T5_,@"STO_CUDA_ENTRY STV_DEFAULT"
_ZN2at6native27unrolled_elementwise_kernelINS0_13AUnaryFunctorIsssZZZNS0_21remainder_kernel_cudaERNS_18TensorIteratorBaseEENKUlvE_clEvENKUlvE3_clEvEUlssE_EESt5arrayIPcLm2EELi4E23TrivialOffsetCalculatorILi1EjESD_NS0_6memory15LoadWithoutCastENSE_16StoreWithoutCastEEEviT_T0_T2_T3_T4_T5_:
.text._ZN2at6native27unrolled_elementwise_kernelINS0_13AUnaryFunctorIsssZZZNS0_21remainder_kernel_cudaERNS_18TensorIteratorBaseEENKUlvE_clEvENKUlvE3_clEvEUlssE_EESt5arrayIPcLm2EELi4E23TrivialOffsetCalculatorILi1EjESD_NS0_6memory15LoadWithoutCastENSE_16StoreWithoutCastEEEviT_T0_T2_T3_T4_T5_:
[----:B------:R-:W-:Y:S01]  /*0000*/  LDC R1, c[0x0][0x28] ;  /* 0x00000a00ff017b82 */ /* 0x000fe20000000800 */
[----:B------:R-:W0:Y:S07]  /*0010*/  S2R R0, SR_CTAID.X ;  /* 0x0000000000007919 */ /* 0x000e2e0000002500 */
[----:B------:R-:W0:Y:S01]  /*0020*/  LDC R3, c[0x0][0x210] ;  /* 0x00008400ff037b82 */ /* 0x000e220000000800 */
[----:B------:R-:W-:Y:S01]  /*0030*/  ULDC.64 UR4, c[0x0][0x208] ;  /* 0x0000820000047ab9 */ /* 0x000fe20000000a00 */
[----:B------:R-:W-:Y:S01]  /*0040*/  PRMT R8, RZ, 0x7610, R8 ;  /* 0x00007610ff087816 */ /* 0x000fe20000000008 */
[----:B------:R-:W1:Y:S01]  /*0050*/  S2R R7, SR_TID.X ;  /* 0x0000000000077919 */ /* 0x000e620000002100 */
[----:B------:R-:W-:Y:S01]  /*0060*/  PRMT R6, RZ, 0x7610, R6 ;  /* 0x00007610ff067816 */ /* 0x000fe20000000006 */
[----:B0-----:R-:W-:-:S02]  /*0070*/  IMAD R4, R0, -0x200, R3 ;  /* 0xfffffe0000047824 */ /* 0x001fc400078e0203 */
[----:B-1----:R-:W-:-:S03]  /*0080*/  IMAD.MOV.U32 R5, RZ, RZ, R7 ;  /* 0x000000ffff057224 */ /* 0x002fc600078e0007 */
[----:B------:R-:W-:-:S13]  /*0090*/  ISETP.GE.AND P1, PT, R7, R4, PT ;  /* 0x000000040700720c */ /* 0x000fda0003f26270 */
[----:B------:R-:W-:Y:S01]  /*00a0*/  @!P1 VIADD R7, R5, 0x80 ;  /* 0x0000008005079836 */ /* 0x000fe20000000000 */
[----:B------:R-:W0:Y:S04]  /*00b0*/  @!P1 LDC.64 R12, c[0x0][0x220] ;  /* 0x00008800ff0c9b82 */ /* 0x000e280000000a00 */
[----:B------:R-:W-:-:S13]  /*00c0*/  ISETP.GE.AND P0, PT, R7, R4, PT ;  /* 0x000000040700720c */ /* 0x000fda0003f06270 */
[----:B------:R-:W-:Y:S01]  /*00d0*/  @!P0 IMAD R9, R0, 0x200, R7 ;  /* 0x0000020000098824 */ /* 0x000fe200078e0207 */
[----:B------:R-:W-:Y:S01]  /*00e0*/  PRMT R10, RZ, 0x7610, R10 ;  /* 0x00007610ff0a7816 */ /* 0x000fe2000000000a */
[----:B------:R-:W-:Y:S01]  /*00f0*/  @!P0 VIADD R7, R7, 0x80 ;  /* 0x0000008007078836 */ /* 0x000fe20000000000 */
[----:B------:R-:W1:Y:S04]  /*0100*/  @!P0 LDC.64 R14, c[0x0][0x220] ;  /* 0x00008800ff0e8b82 */ /* 0x000e680000000a00 */
[----:B------:R-:W-:-:S13]  /*0110*/  ISETP.GE.AND P3, PT, R7, R4, PT ;  /* 0x000000040700720c */ /* 0x000fda0003f66270 */
[----:B------:R-:W2:Y:S01]  /*0120*/  @!P3 LDC.64 R2, c[0x0][0x220] ;  /* 0x00008800ff02bb82 */ /* 0x000ea20000000a00 */
[----:B------:R-:W-:Y:S02]  /*0130*/  @!P3 IMAD R19, R0, 0x200, R7 ;  /* 0x000002000013b824 */ /* 0x000fe400078e0207 */
[----:B------:R-:W-:-:S05]  /*0140*/  @!P3 VIADD R7, R7, 0x80 ;  /* 0x000000800707b836 */ /* 0x000fca0000000000 */
[----:B------:R-:W3:Y:S01]  /*0150*/  LDC.U16 R20, c[0x0][0x216] ;  /* 0x00008580ff147b82 */ /* 0x000ee20000000400 */
[----:B------:R-:W-:Y:S01]  /*0160*/  ISETP.GE.AND P2, PT, R7, R4, PT ;  /* 0x000000040700720c */ /* 0x000fe20003f46270 */
[----:B-1----:R-:W-:-:S12]  /*0170*/  @!P0 IMAD.WIDE.U32 R14, R9, 0x2, R14 ;  /* 0x00000002090e8825 */ /* 0x002fd800078e000e */
[----:B------:R-:W1:Y:S01]  /*0180*/  @!P2 LDC.64 R16, c[0x0][0x220] ;  /* 0x00008800ff10ab82 */ /* 0x000e620000000a00 */
[C---:B------:R-:W-:Y:S01]  /*0190*/  @!P2 IMAD R7, R0.reuse, 0x200, R7 ;  /* 0x000002000007a824 */ /* 0x040fe200078e0207 */
[----:B------:R-:W-:Y:S01]  /*01a0*/  BSSY B0, `(.L_x_47483) ;  /* 0x0000033000007945 */ /* 0x000fe20003800000 */
[----:B--2---:R-:W-:Y:S01]  /*01b0*/  @!P3 IMAD.WIDE.U32 R18, R19, 0x2, R2 ;  /* 0x000000021312b825 */ /* 0x004fe200078e0002 */
[----:B------:R2:W5:Y:S03]  /*01c0*/  @!P0 LDG.E.U16 R8, desc[UR4][R14.64] ;  /* 0x000000040e088981 */ /* 0x000566000c1e1500 */
[----:B------:R-:W-:-:S04]  /*01d0*/  @!P1 IMAD R3, R0, 0x200, R5 ;  /* 0x0000020000039824 */ /* 0x000fc800078e0205 */
[----:B0-----:R-:W-:Y:S02]  /*01e0*/  @!P1 IMAD.WIDE.U32 R12, R3, 0x2, R12 ;  /* 0x00000002030c9825 */ /* 0x001fe400078e000c */
[----:B------:R-:W0:Y:S03]  /*01f0*/  @!P1 LDC.64 R2, c[0x0][0x218] ;  /* 0x00008600ff029b82 */ /* 0x000e260000000a00 */
[----:B------:R-:W5:Y:S01]  /*0200*/  @!P1 LDG.E.U16 R10, desc[UR4][R12.64] ;  /* 0x000000040c0a9981 */ /* 0x000f62000c1e1500 */
[----:B------:R-:W-:Y:S02]  /*0210*/  VIADD R9, R5, 0x100 ;  /* 0x0000010005097836 */ /* 0x000fe40000000000 */
[----:B-1----:R-:W-:Y:S01]  /*0220*/  @!P2 IMAD.WIDE.U32 R16, R7, 0x2, R16 ;  /* 0x000000020710a825 */ /* 0x002fe200078e0010 */
[----:B------:R-:W-:-:S03]  /*0230*/  PRMT R7, RZ, 0x7610, R7 ;  /* 0x00007610ff077816 */ /* 0x000fc60000000007 */
[----:B------:R-:W-:Y:S01]  /*0240*/  VIADD R11, R5, 0x180 ;  /* 0x00000180050b7836 */ /* 0x000fe20000000000 */
[----:B------:R-:W5:Y:S04]  /*0250*/  @!P2 LDG.E.U16 R6, desc[UR4][R16.64] ;  /* 0x000000041006a981 */ /* 0x000f68000c1e1500 */
[----:B------:R1:W5:Y:S01]  /*0260*/  @!P3 LDG.E.U16 R7, desc[UR4][R18.64] ;  /* 0x000000041207b981 */ /* 0x000362000c1e1500 */
[-C--:B------:R-:W-:Y:S01]  /*0270*/  ISETP.GE.AND P3, PT, R9, R4.reuse, PT ;  /* 0x000000040900720c */ /* 0x080fe20003f66270 */
[----:B--2---:R-:W-:Y:S01]  /*0280*/  @!P1 IMAD R15, R0, 0x200, R5 ;  /* 0x00000200000f9824 */ /* 0x004fe200078e0205 */
[----:B------:R-:W-:Y:S02]  /*0290*/  ISETP.GE.AND P2, PT, R11, R4, PT ;  /* 0x000000040b00720c */ /* 0x000fe40003f46270 */
[----:B---3--:R-:W-:Y:S01]  /*02a0*/  PRMT R9, R20, 0x9910, RZ ;  /* 0x0000991014097816 */ /* 0x008fe200000000ff */
[----:B-1----:R-:W-:-:S04]  /*02b0*/  VIADD R19, R5, 0x80 ;  /* 0x0000008005137836 */ /* 0x002fc80000000000 */
[----:B------:R-:W-:Y:S01]  /*02c0*/  @!P1 IMAD.MOV.U32 R5, RZ, RZ, R19 ;  /* 0x000000ffff059224 */ /* 0x000fe200078e0013 */
[----:B------:R-:W-:Y:S01]  /*02d0*/  ISETP.GE.AND P5, PT, R19, R4, PT ;  /* 0x000000041300720c */ /* 0x000fe20003fa6270 */
[----:B0-----:R-:W-:-:S12]  /*02e0*/  @P1 BRA `(.L_x_47484) ;  /* 0x0000000000781947 */ /* 0x001fd80003800000 */
        /* <DEDUP_REMOVED lines=30> */
.L_x_47484:
[----:B------:R-:W-:Y:S05]  /*04d0*/  BSYNC B0 ;  /* 0x0000000000007941 */ /* 0x000fea0003800000 */
.L_x_47483:
[----:B------:R-:W-:Y:S01]  /*04e0*/  BSSY B0, `(.L_x_47485) ;  /* 0x0000022000007945 */ /* 0x000fe20003800000 */
[----:B------:R-:W-:Y:S01]  /*04f0*/  ISETP.GE.AND P4, PT, R5, R4, PT ;  /* 0x000000040500720c */ /* 0x000fe20003f86270 */
[----:B------:R-:W-:Y:S02]  /*0500*/  @!P1 IMAD.WIDE.U32 R2, R15, 0x2, R2 ;  /* 0x000000020f029825 */ /* 0x000fe400078e0002 */
        /* <DEDUP_REMOVED lines=31> */
.L_x_47486:
[----:B------:R-:W-:Y:S05]  /*0700*/  BSYNC B0 ;  /* 0x0000000000007941 */ /* 0x000fea0003800000 */
.L_x_47485:
        /* <DEDUP_REMOVED lines=32> */
.L_x_47488:
[----:B------:R-:W-:Y:S05]  /*0910*/  BSYNC B0 ;  /* 0x0000000000007941 */ /* 0x000fea0003800000 */
.L_x_47487:
        /* <DEDUP_REMOVED lines=32> */
.L_x_47490:
[----:B------:R-:W-:Y:S05]  /*0b20*/  BSYNC B0 ;  /* 0x0000000000007941 */ /* 0x000fea0003800000 */
.L_x_47489:
[----:B------:R0:W-:Y:S01]  /*0b30*/  @!P1 STG.E.U16 desc[UR4][R2.64], R11 ;  /* 0x0000000b02009986 */ /* 0x0001e2000c101504 */
[----:B------:R-:W-:Y:S04]  /*0b40*/  BSSY B0, `(.L_x_47491) ;  /* 0x000000c000007945 */ /* 0x000fe80003800000 */
[----:B------:R-:W-:Y:S05]  /*0b50*/  @P4 BRA `(.L_x_47492) ;  /* 0x0000000000284947 */ /* 0x000fea0003800000 */
[----:B0-----:R-:W0:Y:S01]  /*0b60*/  LDC.64 R2, c[0x0][0x218] ;  /* 0x00008600ff027b82 */ /* 0x001e220000000a00 */
[----:B------:R-:W-:Y:S02]  /*0b70*/  IMAD R11, R0, 0x200, R5 ;  /* 0x00000200000b7824 */ /* 0x000fe400078e0205 */
[----:B------:R-:W-:-:S05]  /*0b80*/  VIADD R5, R5, 0x80 ;  /* 0x0000008005057836 */ /* 0x000fca0000000000 */
[----:B------:R-:W-:-:S13]  /*0b90*/  ISETP.GE.AND P0, PT, R5, R4, PT ;  /* 0x000000040500720c */ /* 0x000fda0003f06270 */
[----:B------:R-:W-:Y:S02]  /*0ba0*/  @!P0 IMAD R9, R0, 0x200, R5 ;  /* 0x0000020000098824 */ /* 0x000fe400078e0205 */
[----:B------:R-:W-:Y:S02]  /*0bb0*/  @!P0 VIADD R5, R5, 0x80 ;  /* 0x0000008005058836 */ /* 0x000fe40000000000 */
[----:B0----5:R-:W-:-:S04]  /*0bc0*/  IMAD.WIDE.U32 R10, R11, 0x2, R2 ;  /* 0x000000020b0a7825 */ /* 0x021fc800078e0002 */
[----:B------:R-:W-:Y:S01]  /*0bd0*/  @!P0 IMAD.WIDE.U32 R2, R9, 0x2, R2 ;  /* 0x0000000209028825 */ /* 0x000fe200078e0002 */
[----:B------:R1:W-:Y:S04]  /*0be0*/  STG.E.U16 desc[UR4][R10.64], R8 ;  /* 0x000000080a007986 */ /* 0x0003e8000c101504 */
[----:B------:R1:W-:Y:S02]  /*0bf0*/  @!P0 STG.E.U16 desc[UR4][R2.64], R7 ;  /* 0x0000000702008986 */ /* 0x0003e4000c101504 */
.L_x_47492:
[----:B------:R-:W-:Y:S05]  /*0c00*/  BSYNC B0 ;  /* 0x0000000000007941 */ /* 0x000fea0003800000 */
.L_x_47491:
[----:B------:R-:W-:-:S13]  /*0c10*/  ISETP.GE.AND P0, PT, R5, R4, PT ;  /* 0x000000040500720c */ /* 0x000fda0003f06270 */
[----:B------:R-:W-:Y:S05]  /*0c20*/  @P0 EXIT ;  /* 0x000000000000094d */ /* 0x000fea0003800000 */
[----:B01----:R-:W0:Y:S01]  /*0c30*/  LDC.64 R2, c[0x0][0x218] ;  /* 0x00008600ff027b82 */ /* 0x003e220000000a00 */
[----:B------:R-:W-:-:S04]  /*0c40*/  IMAD R5, R0, 0x200, R5 ;  /* 0x0000020000057824 */ /* 0x000fc800078e0205 */
[----:B0-----:R-:W-:-:S05]  /*0c50*/  IMAD.WIDE.U32 R2, R5, 0x2, R2 ;  /* 0x0000000205027825 */ /* 0x001fca00078e0002 */
[----:B------:R-:W-:Y:S01]  /*0c60*/  STG.E.U16 desc[UR4][R2.64], R13 ;  /* 0x0000000d02007986 */ /* 0x000fe2000c101504 */
[----:B------:R-:W-:Y:S05]  /*0c70*/  EXIT ;  /* 0x000000000000794d */ /* 0x000fea0003800000 */
.L_x_47493:
        /* <DEDUP_REMOVED lines=16> */
.L_x_57587:


//--------------------- .text._ZN2at6native29vectorized_elementwise_kernelILi2ENS0_13AUnaryFunctorIsssZZZNS0_21remainder_kernel_cudaERNS_18TensorIteratorBaseEENKUlvE_clEvENKUlvE3_clEvEUlssE_EESt5arrayIPcLm2EEEEviT0_T1_ --------------------------
	.section	.text._ZN2at6native29vectorized_elementwise_kernelILi2ENS0_13AUnaryFunctorIsssZZZNS0_21remainder_kernel_cudaERNS_18TensorIteratorBaseEENKUlvE_clEvENKUlvE3_clEvEUlssE_EESt5arrayIPcLm2EEEEviT0_T1_,"ax",@progbits
	.align	128
        .global         _ZN2at6native29vectorized_elementwise_kernelILi2ENS0_13AUnaryFunctorIsssZZZNS0_21remainder_kernel_cudaERNS_18TensorIteratorBaseEENKUlvE_clEvENKUlvE3_clEvEUlssE_EESt5arrayIPcLm2EEEEviT0_T1_
        .type           _ZN2at6native29vectorized_elementwise_kernelILi2ENS0_13AUnaryFunctorIsssZZZNS0_21remainder_kernel_cudaERNS_18TensorIteratorBaseEENKUlvE_clEvENKUlvE3_clEvEUlssE_EESt5arrayIPcLm2EEEEviT0_T1_,@function
        .size           _ZN2at6native29vectorized_elementwise_kernelILi2ENS0_13AUnaryFunctorIsssZZZNS0_21remainder_kernel_cudaERNS_18TensorIteratorBaseEENKUlvE_clEvENKUlvE3_clEvEUlssE_EESt5arrayIPcLm2EEEEviT0_T1_,(.L_x_57588 - _ZN2at6native29vectorized_elementwise_kernelILi2ENS0_13AUnaryFunctorIsssZZZNS0_21remainder_kernel_cudaERNS_18TensorIteratorBaseEENKUlvE_clEvENKUlvE3_clEvEUlssE_EESt5arrayIPcLm2EEEEviT0_T1_)
        .other          _ZN2at6native29vectorized_elementwise_kernelILi2ENS0_13AUnaryFunctorIsssZZZNS0_21remainder_kernel_cudaERNS_18TensorIteratorBaseEENKUlvE_clEvENKUlvE3_clEvEUlssE_EESt5arrayIPcLm2EEEEviT0_T1_,@"STO_CUDA_ENTRY STV_DEFAULT"
_ZN2at6native29vectorized_elementwise_kernelILi2ENS0_13AUnaryFunctorIsssZZZNS0_21remainder_kernel_cudaERNS_18TensorIteratorBaseEENKUlvE_clEvENKUlvE3_clEvEUlssE_EESt5arrayIPcLm2EEEEviT0_T1_:
.text._ZN2at6native29vectorized_elementwise_kernelILi2ENS0_13AUnaryFunctorIsssZZZNS0_21remainder_kernel_cudaERNS_18TensorIteratorBaseEENKUlvE_clEvENKUlvE3_clEvEUlssE_EESt5arrayIPcLm2EEEEviT0_T1_:
        /* <DEDUP_REMOVED lines=23> */
[----:B------:R-:W-:-:S02]  /*0170*/  IABS R18, R11 ;  /* 0x0000000b00127213 */ /* 0x000fc40000000000 */
[----:B------:R-:W-:Y:S01]  /*0180*/  IABS R8, R17 ;  /* 0x0000001100087213 */ /* 0x000fe20000000000 */
[----:B------:R-:W2:Y:S01]  /*0190*/  I2F.RP R23, R20 ;  /* 0x0000001400177306 */ /* 0x000ea20000209400 */
[----:B----4-:R-:W-:-:S04]  /*01a0*/  PRMT R14, R10, 0x9910, RZ ;  /* 0x000099100a0e7816 */ /* 0x010fc800000000ff */
[----:B------:R-:W-:-:S03]  /*01b0*/  IABS R13, R14 ;  /* 0x0000000e000d7213 */ /* 0x000fc60000000000 */
[----:B-1----:R-:W1:Y:S08]  /*01c0*/  MUFU.RCP R5, R5 ;  /* 0x0000000500057308 */ /* 0x002e700000001000 */
[----:B--2---:R-:W0:Y:S08]  /*01d0*/  MUFU.RCP R23, R23 ;  /* 0x0000001700177308 */ /* 0x004e300000001000 */
[----:B------:R-:W2:Y:S01]  /*01e0*/  I2F.RP R6, R18 ;  /* 0x0000001200067306 */ /* 0x000ea20000209400 */
[----:B-1----:R-:W-:-:S07]  /*01f0*/  VIADD R7, R5, 0xffffffe ;  /* 0x0ffffffe05077836 */ /* 0x002fce0000000000 */
[----:B------:R-:W-:Y:S01]  /*0200*/  I2F.RP R24, R8 ;  /* 0x0000000800187306 */ /* 0x000fe20000209400 */
[----:B0-----:R-:W-:-:S07]  /*0210*/  VIADD R3, R23, 0xffffffe ;  /* 0x0ffffffe17037836 */ /* 0x001fce0000000000 */
[----:B------:R-:W0:Y:S08]  /*0220*/  F2I.FTZ.U32.TRUNC.NTZ R7, R7 ;  /* 0x0000000700077305 */ /* 0x000e30000021f000 */
[----:B--2---:R-:W1:Y:S01]  /*0230*/  MUFU.RCP R6, R6 ;  /* 0x0000000600067308 */ /* 0x004e620000001000 */
[----:B0-----:R-:W-:-:S07]  /*0240*/  IMAD.MOV R26, RZ, RZ, -R7 ;  /* 0x000000ffff1a7224 */ /* 0x001fce00078e0a07 */
[----:B------:R-:W0:Y:S01]  /*0250*/  MUFU.RCP R2, R24 ;  /* 0x0000001800027308 */ /* 0x000e220000001000 */
[----:B------:R-:W-:-:S07]  /*0260*/  IMAD R27, R26, R21, RZ ;  /* 0x000000151a1b7224 */ /* 0x000fce00078e02ff */
[----:B------:R-:W2:Y:S01]  /*0270*/  F2I.FTZ.U32.TRUNC.NTZ R3, R3 ;  /* 0x0000000300037305 */ /* 0x000ea2000021f000 */
[----:B-1----:R-:W-:Y:S02]  /*0280*/  VIADD R5, R6, 0xffffffe ;  /* 0x0ffffffe06057836 */ /* 0x002fe40000000000 */
[----:B------:R-:W-:-:S04]  /*0290*/  IMAD.MOV.U32 R6, RZ, RZ, RZ ;  /* 0x000000ffff067224 */ /* 0x000fc800078e00ff */
[----:B------:R-:W-:Y:S01]  /*02a0*/  IMAD.HI.U32 R27, R7, R27, R6 ;  /* 0x0000001b071b7227 */ /* 0x000fe200078e0006 */
[----:B------:R-:W-:Y:S01]  /*02b0*/  I2F.RP R4, R13 ;  /* 0x0000000d00047306 */ /* 0x000fe20000209400 */
[----:B------:R-:W1:Y:S02]  /*02c0*/  LDC.U16 R6, c[0x0][0x216] ;  /* 0x00008580ff067b82 */ /* 0x000e640000000400 */
[----:B0-----:R-:W-:Y:S02]  /*02d0*/  VIADD R23, R2, 0xffffffe ;  /* 0x0ffffffe02177836 */ /* 0x001fe40000000000 */
[----:B------:R-:W-:Y:S02]  /*02e0*/  IMAD.MOV.U32 R2, RZ, RZ, RZ ;  /* 0x000000ffff027224 */ /* 0x000fe400078e00ff */
[----:B--2---:R-:W-:Y:S01]  /*02f0*/  IMAD.MOV R29, RZ, RZ, -R3 ;  /* 0x000000ffff1d7224 */ /* 0x004fe200078e0a03 */
[----:B------:R-:W0:Y:S03]  /*0300*/  F2I.FTZ.U32.TRUNC.NTZ R5, R5 ;  /* 0x0000000500057305 */ /* 0x000e26000021f000 */
[----:B------:R-:W-:-:S04]  /*0310*/  IMAD R29, R29, R20, RZ ;  /* 0x000000141d1d7224 */ /* 0x000fc800078e02ff */
[----:B------:R-:W-:Y:S01]  /*0320*/  IMAD.HI.U32 R29, R3, R29, R2 ;  /* 0x0000001d031d7227 */ /* 0x000fe200078e0002 */
[----:B------:R2:W3:Y:S03]  /*0330*/  F2I.FTZ.U32.TRUNC.NTZ R7, R23 ;  /* 0x0000001700077305 */ /* 0x0004e6000021f000 */
[----:B0-----:R-:W-:-:S05]  /*0340*/  IMAD.MOV R3, RZ, RZ, -R5 ;  /* 0x000000ffff037224 */ /* 0x001fca00078e0a05 */
[----:B------:R0:W4:Y:S01]  /*0350*/  MUFU.RCP R2, R4 ;  /* 0x0000000400027308 */ /* 0x0001220000001000 */
[----:B-1----:R-:W-:Y:S01]  /*0360*/  PRMT R24, R6, 0x9910, RZ ;  /* 0x0000991006187816 */ /* 0x002fe200000000ff */
[----:B------:R-:W-:Y:S02]  /*0370*/  IMAD.MOV.U32 R6, RZ, RZ, RZ ;  /* 0x000000ffff067224 */ /* 0x000fe400078e00ff */
[----:B--2---:R-:W-:Y:S01]  /*0380*/  IMAD R23, R3, R18, RZ ;  /* 0x0000001203177224 */ /* 0x004fe200078e02ff */
[----:B------:R-:W-:Y:S01]  /*0390*/  ISETP.GE.AND P3, PT, R24, RZ, PT ;  /* 0x000000ff1800720c */ /* 0x000fe20003f66270 */
[----:B---3--:R-:W-:Y:S02]  /*03a0*/  IMAD.MOV R25, RZ, RZ, -R7 ;  /* 0x000000ffff197224 */ /* 0x008fe400078e0a07 */
[----:B0-----:R-:W-:Y:S02]  /*03b0*/  IMAD.MOV.U32 R4, RZ, RZ, RZ ;  /* 0x000000ffff047224 */ /* 0x001fe400078e00ff */
[----:B------:R-:W-:-:S02]  /*03c0*/  IMAD R25, R25, R8, RZ ;  /* 0x0000000819197224 */ /* 0x000fc400078e02ff */
[----:B------:R-:W-:Y:S01]  /*03d0*/  IMAD.HI.U32 R23, R5, R23, R4 ;  /* 0x0000001705177227 */ /* 0x000fe200078e0004 */
[----:B------:R-:W-:Y:S02]  /*03e0*/  IABS R4, R24 ;  /* 0x0000001800047213 */ /* 0x000fe40000000000 */
[----:B------:R-:W-:Y:S01]  /*03f0*/  IABS R5, R22 ;  /* 0x0000001600057213 */ /* 0x000fe20000000000 */
[----:B----4-:R-:W-:Y:S02]  /*0400*/  VIADD R2, R2, 0xffffffe ;  /* 0x0ffffffe02027836 */ /* 0x010fe40000000000 */
[----:B------:R-:W-:Y:S02]  /*0410*/  IMAD.HI.U32 R27, R27, R4, RZ ;  /* 0x000000041b1b7227 */ /* 0x000fe400078e00ff */
[----:B------:R-:W0:Y:S02]  /*0420*/  F2I.FTZ.U32.TRUNC.NTZ R3, R2 ;  /* 0x0000000200037305 */ /* 0x000e24000021f000 */
[----:B------:R-:W-:-:S02]  /*0430*/  IMAD.MOV R5, RZ, RZ, -R5 ;  /* 0x000000ffff057224 */ /* 0x000fc400078e0a05 */
[----:B------:R-:W-:-:S04]  /*0440*/  IMAD.HI.U32 R25, R7, R25, R6 ;  /* 0x0000001907197227 */ /* 0x000fc800078e0006 */
[----:B------:R-:W-:Y:S01]  /*0450*/  IMAD R27, R27, R5, R4 ;  /* 0x000000051b1b7224 */ /* 0x000fe200078e0204 */
[----:B------:R-:W-:Y:S01]  /*0460*/  IABS R5, R19 ;  /* 0x0000001300057213 */ /* 0x000fe20000000000 */
[----:B------:R-:W-:-:S03]  /*0470*/  IMAD.HI.U32 R29, R29, R4, RZ ;  /* 0x000000041d1d7227 */ /* 0x000fc600078e00ff */
[----:B------:R-:W-:Y:S01]  /*0480*/  ISETP.GT.U32.AND P0, PT, R21, R27, PT ;  /* 0x0000001b1500720c */ /* 0x000fe20003f04070 */
[----:B------:R-:W-:Y:S02]  /*0490*/  IMAD.MOV R26, RZ, RZ, -R5 ;  /* 0x000000ffff1a7224 */ /* 0x000fe400078e0a05 */
[----:B0-----:R-:W-:Y:S02]  /*04a0*/  IMAD.MOV R6, RZ, RZ, -R3 ;  /* 0x000000ffff067224 */ /* 0x001fe400078e0a03 */
[----:B------:R-:W-:Y:S02]  /*04b0*/  IMAD R26, R29, R26, R4 ;  /* 0x0000001a1d1a7224 */ /* 0x000fe400078e0204 */
[----:B------:R-:W-:Y:S01]  /*04c0*/  IMAD R5, R6, R13, RZ ;  /* 0x0000000d06057224 */ /* 0x000fe200078e02ff */
[----:B------:R-:W-:Y:S01]  /*04d0*/  PRMT R6, R10, 0xbb32, RZ ;  /* 0x0000bb320a067816 */ /* 0x000fe200000000ff */
[----:B------:R-:W-:Y:S01]  /*04e0*/  IMAD.MOV.U32 R2, RZ, RZ, RZ ;  /* 0x000000ffff027224 */ /* 0x000fe200078e00ff */
[----:B------:R-:W-:Y:S01]  /*04f0*/  ISETP.GT.U32.AND P1, PT, R20, R26, PT ;  /* 0x0000001a1400720c */ /* 0x000fe20003f24070 */
[----:B------:R-:W-:Y:S01]  /*0500*/  IMAD.HI.U32 R23, R23, R4, RZ ;  /* 0x0000000417177227 */ /* 0x000fe200078e00ff */
[----:B------:R-:W-:-:S03]  /*0510*/  IABS R7, R6 ;  /* 0x0000000600077213 */ /* 0x000fc60000000000 */
[----:B------:R-:W-:Y:S01]  /*0520*/  @!P0 IMAD.IADD R27, R27, 0x1, -R21 ;  /* 0x000000011b1b8824 */ /* 0x000fe200078e0a15 */
[----:B------:R-:W0:Y:S01]  /*0530*/  I2F.RP R28, R7 ;  /* 0x00000007001c7306 */ /* 0x000e220000209400 */
[----:B------:R-:W-:-:S03]  /*0540*/  IMAD.HI.U32 R5, R3, R5, R2 ;  /* 0x0000000503057227 */ /* 0x000fc600078e0002 */
[----:B------:R-:W-:Y:S01]  /*0550*/  ISETP.GT.U32.AND P0, PT, R21, R27, PT ;  /* 0x0000001b1500720c */ /* 0x000fe20003f04070 */
[----:B------:R-:W-:-:S04]  /*0560*/  IMAD.HI.U32 R25, R25, R4, RZ ;  /* 0x0000000419197227 */ /* 0x000fc800078e00ff */
[----:B------:R-:W-:Y:S02]  /*0570*/  @!P1 IMAD.IADD R26, R26, 0x1, -R20 ;  /* 0x000000011a1a9824 */ /* 0x000fe400078e0a14 */
[----:B------:R-:W-:-:S03]  /*0580*/  IMAD.HI.U32 R5, R5, R4, RZ ;  /* 0x0000000405057227 */ /* 0x000fc600078e00ff */
[----:B------:R-:W-:Y:S01]  /*0590*/  ISETP.GT.U32.AND P1, PT, R20, R26, PT ;  /* 0x0000001a1400720c */ /* 0x000fe20003f24070 */
[----:B0-----:R-:W0:Y:S02]  /*05a0*/  MUFU.RCP R28, R28 ;  /* 0x0000001c001c7308 */ /* 0x001e240000001000 */
[----:B------:R-:W-:Y:S01]  /*05b0*/  @!P0 IMAD.IADD R27, R27, 0x1, -R21 ;  /* 0x000000011b1b8824 */ /* 0x000fe200078e0a15 */
[----:B------:R-:W-:-:S03]  /*05c0*/  ISETP.NE.AND P0, PT, R22, RZ, PT ;  /* 0x000000ff1600720c */ /* 0x000fc60003f05270 */
[----:B------:R-:W-:-:S06]  /*05d0*/  @!P3 IMAD.MOV R27, RZ, RZ, -R27 ;  /* 0x000000ffff1bb224 */ /* 0x000fcc00078e0a1b */
[----:B------:R-:W-:Y:S01]  /*05e0*/  @!P1 IMAD.IADD R26, R26, 0x1, -R20 ;  /* 0x000000011a1a9824 */ /* 0x000fe200078e0a14 */
[----:B------:R-:W-:-:S03]  /*05f0*/  ISETP.NE.AND P1, PT, R19, RZ, PT ;  /* 0x000000ff1300720c */ /* 0x000fc60003f25270 */
[----:B------:R-:W-:Y:S01]  /*0600*/  @!P0 LOP3.LUT R27, RZ, R22, RZ, 0x33, !PT ;  /* 0x00000016ff1b8212 */ /* 0x000fe200078e33ff */
[----:B0-----:R-:W-:Y:S01]  /*0610*/  VIADD R2, R28, 0xffffffe ;  /* 0x0ffffffe1c027836 */ /* 0x001fe20000000000 */
[----:B-----5:R-:W-:Y:S01]  /*0620*/  PRMT R22, R9, 0x9910, RZ ;  /* 0x0000991009167816 */ /* 0x020fe200000000ff */
[----:B------:R-:W-:Y:S01]  /*0630*/  @!P3 IMAD.MOV R26, RZ, RZ, -R26 ;  /* 0x000000ffff1ab224 */ /* 0x000fe200078e0a1a */
[----:B------:R-:W-:Y:S01]  /*0640*/  IABS R28, R17 ;  /* 0x00000011001c7213 */ /* 0x000fe20000000000 */
[----:B------:R0:W1:Y:S05]  /*0650*/  F2I.FTZ.U32.TRUNC.NTZ R3, R2 ;  /* 0x0000000200037305 */ /* 0x00006a000021f000 */
[----:B------:R-:W-:-:S02]  /*0660*/  @!P1 LOP3.LUT R26, RZ, R19, RZ, 0x33, !PT ;  /* 0x00000013ff1a9212 */ /* 0x000fc400078e33ff */
[----:B------:R-:W-:Y:S01]  /*0670*/  PRMT R19, R0, 0x7632, R19 ;  /* 0x0000763200137816 */ /* 0x000fe20000000013 */
[----:B0-----:R-:W-:Y:S02]  /*0680*/  IMAD.MOV.U32 R2, RZ, RZ, RZ ;  /* 0x000000ffff027224 */ /* 0x001fe400078e00ff */
[----:B-1----:R-:W-:-:S04]  /*0690*/  IMAD.MOV R24, RZ, RZ, -R3 ;  /* 0x000000ffff187224 */ /* 0x002fc800078e0a03 */
[----:B------:R-:W-:Y:S01]  /*06a0*/  IMAD R21, R24, R7, RZ ;  /* 0x0000000718157224 */ /* 0x000fe200078e02ff */
[----:B------:R-:W-:-:S03]  /*06b0*/  IABS R24, R22 ;  /* 0x0000001600187213 */ /* 0x000fc60000000000 */
[----:B------:R-:W-:Y:S01]  /*06c0*/  IMAD.HI.U32 R21, R3, R21, R2 ;  /* 0x0000001503157227 */ /* 0x000fe200078e0002 */
[----:B------:R-:W-:Y:S01]  /*06d0*/  LOP3.LUT R2, R0, R27, RZ, 0x3c, !PT ;  /* 0x0000001b00027212 */ /* 0x000fe200078e3cff */
[----:B------:R-:W0:Y:S03]  /*06e0*/  I2F.RP R20, R24 ;  /* 0x0000001800147306 */ /* 0x000e260000209400 */
[----:B------:R-:W-:Y:S01]  /*06f0*/  PRMT R2, R2, 0x9910, RZ ;  /* 0x0000991002027816 */ /* 0x000fe200000000ff */
[----:B------:R-:W-:-:S03]  /*0700*/  IMAD.HI.U32 R21, R21, R4, RZ ;  /* 0x0000000415157227 */ /* 0x000fc600078e00ff */
[----:B------:R-:W-:Y:S02]  /*0710*/  ISETP.GT.AND P0, PT, R2, -0x1, PT ;  /* 0xffffffff0200780c */ /* 0x000fe40003f04270 */
[----:B------:R-:W-:-:S04]  /*0720*/  LOP3.LUT R2, R19, R26, RZ, 0x3c, !PT ;  /* 0x0000001a13027212 */ /* 0x000fc800078e3cff */
[----:B------:R-:W-:-:S04]  /*0730*/  PRMT R2, R2, 0x9910, RZ ;  /* 0x0000991002027816 */ /* 0x000fc800000000ff */
[----:B------:R-:W-:Y:S02]  /*0740*/  ISETP.GT.AND P2, PT, R2, -0x1, PT ;  /* 0xffffffff0200780c */ /* 0x000fe40003f44270 */
[----:B------:R-:W-:-:S04]  /*0750*/  PRMT R2, R27, 0x9910, RZ ;  /* 0x000099101b027816 */ /* 0x000fc800000000ff */
[----:B------:R-:W-:Y:S02]  /*0760*/  ISETP.EQ.OR P1, PT, R2, RZ, P0 ;  /* 0x000000ff0200720c */ /* 0x000fe40000722670 */
[----:B------:R-:W-:Y:S02]  /*0770*/  IABS R2, R11 ;  /* 0x0000000b00027213 */ /* 0x000fe40000000000 */
[----:B------:R-:W-:Y:S02]  /*0780*/  SEL R0, R0, RZ, !P1 ;  /* 0x000000ff00007207 */ /* 0x000fe40004800000 */
[----:B------:R-:W-:Y:S01]  /*0790*/  ISETP.NE.AND P1, PT, R11, RZ, PT ;  /* 0x000000ff0b00720c */ /* 0x000fe20003f25270 */
[----:B------:R-:W-:Y:S02]  /*07a0*/  IMAD.MOV R3, RZ, RZ, -R2 ;  /* 0x000000ffff037224 */ /* 0x000fe400078e0a02 */
[----:B0-----:R0:W1:Y:S01]  /*07b0*/  MUFU.RCP R2, R20 ;  /* 0x0000001400027308 */ /* 0x0010620000001000 */
[----:B------:R-:W-:Y:S01]  /*07c0*/  IMAD.IADD R27, R27, 0x1, R0 ;  /* 0x000000011b1b7824 */ /* 0x000fe200078e0200 */
[----:B------:R-:W-:Y:S01]  /*07d0*/  PRMT R0, R9, 0xbb32, RZ ;  /* 0x0000bb3209007816 */ /* 0x000fe200000000ff */
[----:B------:R-:W-:Y:S01]  /*07e0*/  IMAD R23, R23, R3, R4 ;  /* 0x0000000317177224 */ /* 0x000fe200078e0204 */
[----:B------:R-:W-:-:S02]  /*07f0*/  PRMT R3, R26, 0x9910, RZ ;  /* 0x000099101a037816 */ /* 0x000fc400000000ff */
[----:B------:R-:W-:Y:S02]  /*0800*/  ISETP.NE.AND P5, PT, R0, RZ, PT ;  /* 0x000000ff0000720c */ /* 0x000fe40003fa5270 */
[----:B------:R-:W-:Y:S01]  /*0810*/  ISETP.EQ.OR P0, PT, R3, RZ, P2 ;  /* 0x000000ff0300720c */ /* 0x000fe20001702670 */
[----:B0-----:R-:W-:Y:S01]  /*0820*/  IMAD.MOV R20, RZ, RZ, -R28 ;  /* 0x000000ffff147224 */ /* 0x001fe200078e0a1c */
[----:B------:R-:W-:Y:S02]  /*0830*/  ISETP.GT.U32.AND P2, PT, R18, R23, PT ;  /* 0x000000171200720c */ /* 0x000fe40003f44070 */
[----:B------:R-:W-:Y:S01]  /*0840*/  SEL R19, R19, RZ, !P0 ;  /* 0x000000ff13137207 */ /* 0x000fe20004000000 */
[----:B------:R-:W-:Y:S01]  /*0850*/  IMAD R25, R25, R20, R4 ;  /* 0x0000001419197224 */ /* 0x000fe200078e0204 */
[----:B------:R-:W-:Y:S01]  /*0860*/  IABS R20, R0 ;  /* 0x0000000000147213 */ /* 0x000fe20000000000 */
[----:B-1----:R-:W-:-:S03]  /*0870*/  VIADD R2, R2, 0xffffffe ;  /* 0x0ffffffe02027836 */ /* 0x002fc60000000000 */
[----:B------:R-:W-:Y:S01]  /*0880*/  ISETP.GT.U32.AND P4, PT, R8, R25, PT ;  /* 0x000000190800720c */ /* 0x000fe20003f84070 */
[----:B------:R-:W-:Y:S01]  /*0890*/  IMAD.IADD R26, R26, 0x1, R19 ;  /* 0x000000011a1a7824 */ /* 0x000fe200078e0213 */
[----:B------:R0:W1:Y:S03]  /*08a0*/  F2I.FTZ.U32.TRUNC.NTZ R3, R2 ;  /* 0x0000000200037305 */ /* 0x000066000021f000 */
[----:B------:R-:W-:Y:S01]  /*08b0*/  @!P2 IMAD.IADD R23, R23, 0x1, -R18 ;  /* 0x000000011717a824 */ /* 0x000fe200078e0a12 */
[----:B------:R-:W-:-:S04]  /*08c0*/  PRMT R27, R27, 0x5410, R26 ;  /* 0x000054101b1b7816 */ /* 0x000fc8000000001a */
[----:B------:R-:W-:Y:S01]  /*08d0*/  ISETP.GT.U32.AND P2, PT, R18, R23, PT ;  /* 0x000000171200720c */ /* 0x000fe20003f44070 */
[----:B0-----:R-:W-:Y:S02]  /*08e0*/  IMAD.MOV.U32 R2, RZ, RZ, RZ ;  /* 0x000000ffff027224 */ /* 0x001fe400078e00ff */
[----:B------:R-:W-:Y:S02]  /*08f0*/  @!P4 IMAD.IADD R25, R25, 0x1, -R8 ;  /* 0x000000011919c824 */ /* 0x000fe400078e0a08 */
[----:B-1----:R-:W-:-:S04]  /*0900*/  IMAD.MOV R29, RZ, RZ, -R3 ;  /* 0x000000ffff1d7224 */ /* 0x002fc800078e0a03 */
[----:B------:R-:W-:-:S04]  /*0910*/  IMAD R29, R29, R24, RZ ;  /* 0x000000181d1d7224 */ /* 0x000fc800078e02ff */
[----:B------:R-:W-:Y:S01]  /*0920*/  @!P2 IMAD.IADD R23, R23, 0x1, -R18 ;  /* 0x000000011717a824 */ /* 0x000fe200078e0a12 */
[----:B------:R-:W-:Y:S01]  /*0930*/  ISETP.GT.U32.AND P2, PT, R8, R25, PT ;  /* 0x000000190800720c */ /* 0x000fe20003f44070 */
[----:B------:R-:W-:Y:S01]  /*0940*/  IMAD.HI.U32 R29, R3, R29, R2 ;  /* 0x0000001d031d7227 */ /* 0x000fe200078e0002 */
[----:B------:R-:W0:Y:S01]  /*0950*/  LDC.64 R18, c[0x0][0x218] ;  /* 0x00008600ff127b82 */ /* 0x000e220000000a00 */
[----:B------:R-:W1:Y:S02]  /*0960*/  I2F.RP R3, R20 ;  /* 0x0000001400037306 */ /* 0x000e640000209400 */
[----:B------:R-:W-:Y:S01]  /*0970*/  @!P3 IMAD.MOV R23, RZ, RZ, -R23 ;  /* 0x000000ffff17b224 */ /* 0x000fe200078e0a17 */
[----:B------:R-:W-:Y:S01]  /*0980*/  @!P1 LOP3.LUT R23, RZ, R11, RZ, 0x33, !PT ;  /* 0x0000000bff179212 */ /* 0x000fe200078e33ff */
[----:B------:R-:W-:-:S03]  /*0990*/  IMAD.HI.U32 R29, R29, R4, RZ ;  /* 0x000000041d1d7227 */ /* 0x000fc600078e00ff */
[----:B------:R-:W-:-:S03]  /*09a0*/  LOP3.LUT R2, R15, R23, RZ, 0x3c, !PT ;  /* 0x000000170f027212 */ /* 0x000fc600078e3cff */
[----:B------:R-:W-:Y:S01]  /*09b0*/  @!P2 IMAD.IADD R25, R25, 0x1, -R8 ;  /* 0x000000011919a824 */ /* 0x000fe200078e0a08 */
[----:B------:R-:W-:Y:S02]  /*09c0*/  ISETP.NE.AND P2, PT, R17, RZ, PT ;  /* 0x000000ff1100720c */ /* 0x000fe40003f45270 */
[----:B------:R-:W-:Y:S01]  /*09d0*/  PRMT R11, R2, 0x9910, RZ ;  /* 0x00009910020b7816 */ /* 0x000fe200000000ff */
[----:B------:R-:W-:Y:S01]  /*09e0*/  @!P3 IMAD.MOV R25, RZ, RZ, -R25 ;  /* 0x000000ffff19b224 */ /* 0x000fe200078e0a19 */
[----:B-1----:R-:W1:Y:S01]  /*09f0*/  MUFU.RCP R3, R3 ;  /* 0x0000000300037308 */ /* 0x002e620000001000 */
[----:B------:R-:W-:Y:S02]  /*0a00*/  PRMT R2, R15, 0x7632, R2 ;  /* 0x000076320f027816 */ /* 0x000fe40000000002 */
[----:B------:R-:W-:Y:S01]  /*0a10*/  ISETP.GT.AND P0, PT, R11, -0x1, PT ;  /* 0xffffffff0b00780c */ /* 0x000fe20003f04270 */
[----:B0-----:R-:W-:-:S05]  /*0a20*/  IMAD.WIDE.U32 R18, R16, 0x2, R18 ;  /* 0x0000000210127825 */ /* 0x001fca00078e0012 */
[----:B------:R-:W-:-:S04]  /*0a30*/  @!P2 LOP3.LUT R25, RZ, R17, RZ, 0x33, !PT ;  /* 0x00000011ff19a212 */ /* 0x000fc800078e33ff */
[----:B------:R-:W-:Y:S01]  /*0a40*/  LOP3.LUT R8, R2, R25, RZ, 0x3c, !PT ;  /* 0x0000001902087212 */ /* 0x000fe200078e3cff */
[----:B------:R-:W-:-:S03]  /*0a50*/  IMAD.WIDE R18, R12, 0x4, R18 ;  /* 0x000000040c127825 */ /* 0x000fc600078e0212 */
[----:B------:R-:W-:Y:S01]  /*0a60*/  PRMT R11, R8, 0x9910, RZ ;  /* 0x00009910080b7816 */ /* 0x000fe200000000ff */
[----:B-1----:R-:W-:Y:S01]  /*0a70*/  VIADD R3, R3, 0xffffffe ;  /* 0x0ffffffe03037836 */ /* 0x002fe20000000000 */
[----:B------:R-:W-:Y:S01]  /*0a80*/  PRMT R8, R23, 0x9910, RZ ;  /* 0x0000991017087816 */ /* 0x000fe200000000ff */
[----:B------:R-:W-:Y:S01]  /*0a90*/  STG.E desc[UR4][R18.64], R27 ;  /* 0x0000001b12007986 */ /* 0x000fe2000c101904 */
[----:B------:R-:W-:Y:S02]  /*0aa0*/  ISETP.GT.AND P1, PT, R11, -0x1, PT ;  /* 0xffffffff0b00780c */ /* 0x000fe40003f24270 */
[----:B------:R-:W-:Y:S01]  /*0ab0*/  ISETP.EQ.OR P0, PT, R8, RZ, P0 ;  /* 0x000000ff0800720c */ /* 0x000fe20000702670 */
[----:B------:R-:W0:Y:S01]  /*0ac0*/  F2I.FTZ.U32.TRUNC.NTZ R3, R3 ;  /* 0x0000000300037305 */ /* 0x000e22000021f000 */
[----:B------:R-:W-:Y:S02]  /*0ad0*/  PRMT R8, R25, 0x9910, RZ ;  /* 0x0000991019087816 */ /* 0x000fe400000000ff */
[----:B------:R-:W-:-:S02]  /*0ae0*/  SEL R28, R15, RZ, !P0 ;  /* 0x000000ff0f1c7207 */ /* 0x000fc40004000000 */
[----:B------:R-:W-:-:S03]  /*0af0*/  ISETP.EQ.OR P1, PT, R8, RZ, P1 ;  /* 0x000000ff0800720c */ /* 0x000fc60000f22670 */
[----:B------:R-:W-:Y:S01]  /*0b00*/  IMAD.IADD R23, R23, 0x1, R28 ;  /* 0x0000000117177824 */ /* 0x000fe200078e021c */
[----:B------:R-:W-:Y:S01]  /*0b10*/  SEL R8, R2, RZ, !P1 ;  /* 0x000000ff02087207 */ /* 0x000fe20004800000 */
[----:B------:R-:W-:-:S04]  /*0b20*/  IMAD.MOV.U32 R2, RZ, RZ, RZ ;  /* 0x000000ffff027224 */ /* 0x000fc800078e00ff */
[----:B------:R-:W-:Y:S02]  /*0b30*/  IMAD.IADD R8, R25, 0x1, R8 ;  /* 0x0000000119087824 */ /* 0x000fe400078e0208 */
[----:B0-----:R-:W-:-:S03]  /*0b40*/  IMAD.MOV R11, RZ, RZ, -R3 ;  /* 0x000000ffff0b7224 */ /* 0x001fc600078e0a03 */
[----:B------:R-:W-:Y:S01]  /*0b50*/  PRMT R23, R23, 0x5410, R8 ;  /* 0x0000541017177816 */ /* 0x000fe20000000008 */
[----:B------:R-:W-:-:S04]  /*0b60*/  IMAD R11, R11, R20, RZ ;  /* 0x000000140b0b7224 */ /* 0x000fc800078e02ff */
[----:B------:R-:W-:Y:S01]  /*0b70*/  IMAD.HI.U32 R3, R3, R11, R2 ;  /* 0x0000000b03037227 */ /* 0x000fe200078e0002 */
[----:B------:R-:W-:Y:S01]  /*0b80*/  IABS R2, R14 ;  /* 0x0000000e00027213 */ /* 0x000fe20000000000 */
[----:B------:R-:W-:Y:S04]  /*0b90*/  STG.E desc[UR4][R18.64+0x200], R23 ;  /* 0x0002001712007986 */ /* 0x000fe8000c101904 */
[----:B------:R-:W-:Y:S02]  /*0ba0*/  IMAD.MOV R2, RZ, RZ, -R2 ;  /* 0x000000ffff027224 */ /* 0x000fe400078e0a02 */
[----:B------:R-:W-:-:S04]  /*0bb0*/  IMAD.HI.U32 R3, R3, R4, RZ ;  /* 0x0000000403037227 */ /* 0x000fc800078e00ff */
[----:B------:R-:W-:Y:S01]  /*0bc0*/  IMAD R2, R5, R2, R4 ;  /* 0x0000000205027224 */ /* 0x000fe200078e0204 */
[----:B------:R-:W-:-:S04]  /*0bd0*/  IABS R5, R6 ;  /* 0x0000000600057213 */ /* 0x000fc80000000000 */
[----:B------:R-:W-:Y:S01]  /*0be0*/  ISETP.GT.U32.AND P1, PT, R13, R2, PT ;  /* 0x000000020d00720c */ /* 0x000fe20003f24070 */
[----:B------:R-:W-:Y:S01]  /*0bf0*/  IMAD.MOV R16, RZ, RZ, -R5 ;  /* 0x000000ffff107224 */ /* 0x000fe200078e0a05 */
[----:B------:R-:W-:-:S03]  /*0c00*/  IABS R5, R22 ;  /* 0x0000001600057213 */ /* 0x000fc60000000000 */
[----:B------:R-:W-:Y:S02]  /*0c10*/  IMAD R16, R21, R16, R4 ;  /* 0x0000001015107224 */ /* 0x000fe400078e0204 */
[----:B------:R-:W-:-:S03]  /*0c20*/  IMAD.MOV R5, RZ, RZ, -R5 ;  /* 0x000000ffff057224 */ /* 0x000fc600078e0a05 */
[----:B------:R-:W-:Y:S01]  /*0c30*/  ISETP.GT.U32.AND P2, PT, R7, R16, PT ;  /* 0x000000100700720c */ /* 0x000fe20003f44070 */
[----:B------:R-:W-:Y:S01]  /*0c40*/  IMAD R29, R29, R5, R4 ;  /* 0x000000051d1d7224 */ /* 0x000fe200078e0204 */
[----:B------:R-:W-:Y:S01]  /*0c50*/  IABS R5, R0 ;  /* 0x0000000000057213 */ /* 0x000fe20000000000 */
[----:B------:R-:W-:-:S03]  /*0c60*/  @!P1 IMAD.IADD R2, R2, 0x1, -R13 ;  /* 0x0000000102029824 */ /* 0x000fc600078e0a0d */
[----:B------:R-:W-:Y:S01]  /*0c70*/  ISETP.GT.U32.AND P4, PT, R24, R29, PT ;  /* 0x0000001d1800720c */ /* 0x000fe20003f84070 */
[----:B------:R-:W-:Y:S01]  /*0c80*/  IMAD.MOV R5, RZ, RZ, -R5 ;  /* 0x000000ffff057224 */ /* 0x000fe200078e0a05 */
[----:B------:R-:W-:-:S03]  /*0c90*/  ISETP.GT.U32.AND P1, PT, R13, R2, PT ;  /* 0x000000020d00720c */ /* 0x000fc60003f24070 */
[----:B------:R-:W-:Y:S02]  /*0ca0*/  IMAD R5, R3, R5, R4 ;  /* 0x0000000503057224 */ /* 0x000fe400078e0204 */
[----:B------:R-:W-:-:S03]  /*0cb0*/  @!P2 IMAD.IADD R16, R16, 0x1, -R7 ;  /* 0x000000011010a824 */ /* 0x000fc600078e0a07 */
[----:B------:R-:W-:Y:S02]  /*0cc0*/  ISETP.GT.U32.AND P0, PT, R20, R5, PT ;  /* 0x000000051400720c */ /* 0x000fe40003f04070 */
[----:B------:R-:W-:Y:S01]  /*0cd0*/  ISETP.GT.U32.AND P2, PT, R7, R16, PT ;  /* 0x000000100700720c */ /* 0x000fe20003f44070 */
[----:B------:R-:W-:Y:S02]  /*0ce0*/  @!P4 IMAD.IADD R29, R29, 0x1, -R24 ;  /* 0x000000011d1dc824 */ /* 0x000fe400078e0a18 */
[----:B------:R-:W-:Y:S01]  /*0cf0*/  @!P1 IMAD.IADD R2, R2, 0x1, -R13 ;  /* 0x0000000102029824 */ /* 0x000fe200078e0a0d */
[----:B------:R-:W-:Y:S02]  /*0d00*/  ISETP.NE.AND P1, PT, R14, RZ, PT ;  /* 0x000000ff0e00720c */ /* 0x000fe40003f25270 */
[----:B------:R-:W-:Y:S01]  /*0d10*/  ISETP.GT.U32.AND P4, PT, R24, R29, PT ;  /* 0x0000001d1800720c */ /* 0x000fe20003f84070 */
[----:B------:R-:W-:-:S04]  /*0d20*/  IMAD.MOV.U32 R3, RZ, RZ, R2 ;  /* 0x000000ffff037224 */ /* 0x000fc800078e0002 */
[----:B------:R-:W-:Y:S02]  /*0d30*/  @!P0 IMAD.IADD R5, R5, 0x1, -R20 ;  /* 0x0000000105058824 */ /* 0x000fe400078e0a14 */
[----:B------:R-:W-:Y:S01]  /*0d40*/  @!P2 IMAD.IADD R16, R16, 0x1, -R7 ;  /* 0x000000011010a824 */ /* 0x000fe200078e0a07 */
[----:B------:R-:W-:Y:S01]  /*0d50*/  ISETP.NE.AND P2, PT, R6, RZ, PT ;  /* 0x000000ff0600720c */ /* 0x000fe20003f45270 */
[----:B------:R-:W-:Y:S01]  /*0d60*/  @!P3 IMAD.MOV R3, RZ, RZ, -R3 ;  /* 0x000000ffff03b224 */ /* 0x000fe200078e0a03 */
[----:B------:R-:W-:Y:S01]  /*0d70*/  ISETP.GT.U32.AND P0, PT, R20, R5, PT ;  /* 0x000000051400720c */ /* 0x000fe20003f04070 */
[----:B------:R-:W-:Y:S01]  /*0d80*/  IMAD.MOV.U32 R4, RZ, RZ, R16 ;  /* 0x000000ffff047224 */ /* 0x000fe200078e0010 */
[----:B------:R-:W-:Y:S01]  /*0d90*/  @!P1 LOP3.LUT R3, RZ, R14, RZ, 0x33, !PT ;  /* 0x0000000eff039212 */ /* 0x000fe200078e33ff */
[----:B------:R-:W-:Y:S01]  /*0da0*/  @!P4 IMAD.IADD R29, R29, 0x1, -R24 ;  /* 0x000000011d1dc824 */ /* 0x000fe200078e0a18 */
[----:B------:R-:W-:Y:S01]  /*0db0*/  ISETP.NE.AND P4, PT, R22, RZ, PT ;  /* 0x000000ff1600720c */ /* 0x000fe20003f85270 */
[----:B------:R-:W-:Y:S01]  /*0dc0*/  @!P3 IMAD.MOV R4, RZ, RZ, -R4 ;  /* 0x000000ffff04b224 */ /* 0x000fe200078e0a04 */
[----:B------:R-:W-:Y:S01]  /*0dd0*/  PRMT R7, R10, 0x7632, R7 ;  /* 0x000076320a077816 */ /* 0x000fe20000000007 */
[----:B------:R-:W-:-:S04]  /*0de0*/  IMAD.MOV.U32 R2, RZ, RZ, R29 ;  /* 0x000000ffff027224 */ /* 0x000fc800078e001d */
[----:B------:R-:W-:Y:S01]  /*0df0*/  @!P3 IMAD.MOV R2, RZ, RZ, -R2 ;  /* 0x000000ffff02b224 */ /* 0x000fe200078e0a02 */
[----:B------:R-:W-:Y:S01]  /*0e00*/  @!P2 LOP3.LUT R4, RZ, R6, RZ, 0x33, !PT ;  /* 0x00000006ff04a212 */ /* 0x000fe200078e33ff */
[----:B------:R-:W-:Y:S01]  /*0e10*/  @!P0 IMAD.IADD R5, R5, 0x1, -R20 ;  /* 0x0000000105058824 */ /* 0x000fe200078e0a14 */
[----:B------:R-:W-:Y:S02]  /*0e20*/  LOP3.LUT R6, R10, R3, RZ, 0x3c, !PT ;  /* 0x000000030a067212 */ /* 0x000fe400078e3cff */
[----:B------:R-:W-:Y:S01]  /*0e30*/  LOP3.LUT R11, R7, R4, RZ, 0x3c, !PT ;  /* 0x00000004070b7212 */ /* 0x000fe200078e3cff */
[----:B------:R-:W-:Y:S01]  /*0e40*/  @!P3 IMAD.MOV R5, RZ, RZ, -R5 ;  /* 0x000000ffff05b224 */ /* 0x000fe200078e0a05 */
[----:B------:R-:W-:Y:S02]  /*0e50*/  @!P5 LOP3.LUT R5, RZ, R0, RZ, 0x33, !PT ;  /* 0x00000000ff05d212 */ /* 0x000fe400078e33ff */
[----:B------:R-:W-:Y:S02]  /*0e60*/  PRMT R0, R9, 0x7632, R0 ;  /* 0x0000763209007816 */ /* 0x000fe40000000000 */
[----:B------:R-:W-:-:S02]  /*0e70*/  @!P4 LOP3.LUT R2, RZ, R22, RZ, 0x33, !PT ;  /* 0x00000016ff02c212 */ /* 0x000fc400078e33ff */
[----:B------:R-:W-:Y:S02]  /*0e80*/  LOP3.LUT R14, R0, R5, RZ, 0x3c, !PT ;  /* 0x00000005000e7212 */ /* 0x000fe400078e3cff */
[----:B------:R-:W-:Y:S02]  /*0e90*/  LOP3.LUT R13, R9, R2, RZ, 0x3c, !PT ;  /* 0x00000002090d7212 */ /* 0x000fe400078e3cff */
[----:B------:R-:W-:Y:S02]  /*0ea0*/  PRMT R14, R14, 0x9910, RZ ;  /* 0x000099100e0e7816 */ /* 0x000fe400000000ff */
[----:B------:R-:W-:Y:S02]  /*0eb0*/  PRMT R6, R6, 0x9910, RZ ;  /* 0x0000991006067816 */ /* 0x000fe400000000ff */
[----:B------:R-:W-:Y:S02]  /*0ec0*/  PRMT R11, R11, 0x9910, RZ ;  /* 0x000099100b0b7816 */ /* 0x000fe400000000ff */
[----:B------:R-:W-:-:S02]  /*0ed0*/  PRMT R13, R13, 0x9910, RZ ;  /* 0x000099100d0d7816 */ /* 0x000fc400000000ff */
[----:B------:R-:W-:Y:S02]  /*0ee0*/  ISETP.GT.AND P3, PT, R14, -0x1, PT ;  /* 0xffffffff0e00780c */ /* 0x000fe40003f64270 */
[----:B------:R-:W-:Y:S02]  /*0ef0*/  ISETP.GT.AND P0, PT, R6, -0x1, PT ;  /* 0xffffffff0600780c */ /* 0x000fe40003f04270 */
[----:B------:R-:W-:Y:S02]  /*0f00*/  ISETP.GT.AND P1, PT, R11, -0x1, PT ;  /* 0xffffffff0b00780c */ /* 0x000fe40003f24270 */
[----:B------:R-:W-:Y:S02]  /*0f10*/  ISETP.GT.AND P2, PT, R13, -0x1, PT ;  /* 0xffffffff0d00780c */ /* 0x000fe40003f44270 */
[----:B------:R-:W-:Y:S02]  /*0f20*/  PRMT R14, R5, 0x9910, RZ ;  /* 0x00009910050e7816 */ /* 0x000fe400000000ff */
[----:B------:R-:W-:-:S02]  /*0f30*/  PRMT R6, R3, 0x9910, RZ ;  /* 0x0000991003067816 */ /* 0x000fc400000000ff */
[----:B------:R-:W-:Y:S02]  /*0f40*/  PRMT R11, R4, 0x9910, RZ ;  /* 0x00009910040b7816 */ /* 0x000fe400000000ff */
[----:B------:R-:W-:Y:S02]  /*0f50*/  PRMT R13, R2, 0x9910, RZ ;  /* 0x00009910020d7816 */ /* 0x000fe400000000ff */
[----:B------:R-:W-:Y:S02]  /*0f60*/  ISETP.EQ.OR P3, PT, R14, RZ, P3 ;  /* 0x000000ff0e00720c */ /* 0x000fe40001f62670 */
[----:B------:R-:W-:Y:S02]  /*0f70*/  ISETP.EQ.OR P0, PT, R6, RZ, P0 ;  /* 0x000000ff0600720c */ /* 0x000fe40000702670 */
[----:B------:R-:W-:Y:S02]  /*0f80*/  ISETP.EQ.OR P1, PT, R11, RZ, P1 ;  /* 0x000000ff0b00720c */ /* 0x000fe40000f22670 */
[----:B------:R-:W-:-:S02]  /*0f90*/  ISETP.EQ.OR P2, PT, R13, RZ, P2 ;  /* 0x000000ff0d00720c */ /* 0x000fc40001742670 */
[----:B------:R-:W-:Y:S02]  /*0fa0*/  SEL R0, R0, RZ, !P3 ;  /* 0x000000ff00007207 */ /* 0x000fe40005800000 */
[----:B------:R-:W-:Y:S02]  /*0fb0*/  SEL R10, R10, RZ, !P0 ;  /* 0x000000ff0a0a7207 */ /* 0x000fe40004000000 */
[----:B------:R-:W-:Y:S01]  /*0fc0*/  SEL R7, R7, RZ, !P1 ;  /* 0x000000ff07077207 */ /* 0x000fe20004800000 */
[----:B------:R-:W-:Y:S01]  /*0fd0*/  IMAD.IADD R0, R5, 0x1, R0 ;  /* 0x0000000105007824 */ /* 0x000fe200078e0200 */
[----:B------:R-:W-:Y:S01]  /*0fe0*/  SEL R9, R9, RZ, !P2 ;  /* 0x000000ff09097207 */ /* 0x000fe20005000000 */
[----:B------:R-:W-:Y:S02]  /*0ff0*/  IMAD.IADD R3, R3, 0x1, R10 ;  /* 0x0000000103037824 */ /* 0x000fe400078e020a */
[----:B------:R-:W-:Y:S02]  /*1000*/  IMAD.IADD R4, R4, 0x1, R7 ;  /* 0x0000000104047824 */ /* 0x000fe400078e0207 */
[----:B------:R-:W-:-:S03]  /*1010*/  IMAD.IADD R5, R2, 0x1, R9 ;  /* 0x0000000102057824 */ /* 0x000fc600078e0209 */
[----:B------:R-:W-:Y:S02]  /*1020*/  PRMT R3, R3, 0x5410, R4 ;  /* 0x0000541003037816 */ /* 0x000fe40000000004 */
[----:B------:R-:W-:-:S03]  /*1030*/  PRMT R5, R5, 0x5410, R0 ;  /* 0x0000541005057816 */ /* 0x000fc60000000000 */
[----:B------:R-:W-:Y:S04]  /*1040*/  STG.E desc[UR4][R18.64+0x400], R3 ;  /* 0x0004000312007986 */ /* 0x000fe8000c101904 */
[----:B------:R-:W-:Y:S01]  /*1050*/  STG.E desc[UR4][R18.64+0x600], R5 ;  /* 0x0006000512007986 */ /* 0x000fe2000c101904 */
[----:B------:R-:W-:Y:S05]  /*1060*/  EXIT ;  /* 0x000000000000794d */ /* 0x000fea0003800000 */
.L_x_47494:
[----:B------:R-:W0:Y:S01]  /*1070*/  S2R R7, SR_TID.X ;  /* 0x0000000000077919 */ /* 0x000e220000002100 */
[----:B------:R-:W-:Y:S02]  /*1080*/  PRMT R4, RZ, 0x7610, R4 ;  /* 0x00007610ff047816 */ /* 0x000fe40000000004 */
[----:B0-----:R-:W-:Y:S01]  /*1090*/  ISETP.GE.AND P1, PT, R7, R0, PT ;  /* 0x000000000700720c */ /* 0x001fe20003f26270 */
[----:B------:R-:W-:-:S12]  /*10a0*/  IMAD.MOV.U32 R17, RZ, RZ, R7 ;  /* 0x000000ffff117224 */ /* 0x000fd800078e0007 */
[----:B------:R-:W-:Y:S02]  /*10b0*/  @!P1 IMAD.IADD R5, R16, 0x1, R17 ;  /* 0x0000000110059824 */ /* 0x000fe400078e0211 */
[----:B------:R-:W-:-:S05]  /*10c0*/  @!P1 VIADD R17, R17, 0x80 ;  /* 0x0000008011119836 */ /* 0x000fca0000000000 */
[----:B------:R-:W-:-:S13]  /*10d0*/  ISETP.GE.AND P6, PT, R17, R0, PT ;  /* 0x000000001100720c */ /* 0x000fda0003fc6270 */
[----:B------:R-:W-:Y:S01]  /*10e0*/  @!P6 IMAD.IADD R11, R16, 0x1, R17 ;  /* 0x00000001100be824 */ /* 0x000fe200078e0211 */
[----:B------:R-:W0:Y:S01]  /*10f0*/  @!P6 LDC.64 R8, c[0x0][0x220] ;  /* 0x00008800ff08eb82 */ /* 0x000e220000000a00 */
[----:B------:R-:W-:-:S05]  /*1100*/  @!P6 VIADD R17, R17, 0x80 ;  /* 0x000000801111e836 */ /* 0x000fca0000000000 */
[----:B------:R-:W-:-:S13]  /*1110*/  ISETP.GE.AND P5, PT, R17, R0, PT ;  /* 0x000000001100720c */ /* 0x000fda0003fa6270 */
[----:B------:R-:W-:Y:S01]  /*1120*/  @!P5 IMAD.IADD R13, R16, 0x1, R17 ;  /* 0x00000001100dd824 */ /* 0x000fe200078e0211 */
[----:B------:R-:W1:Y:S01]  /*1130*/  @!P5 LDC.64 R18, c[0x0][0x220] ;  /* 0x00008800ff12db82 */ /* 0x000e620000000a00 */
[----:B------:R-:W-:Y:S02]  /*1140*/  @!P5 VIADD R17, R17, 0x80 ;  /* 0x000000801111d836 */ /* 0x000fe40000000000 */
[----:B0-----:R-:W-:-:S03]  /*1150*/  @!P6 IMAD.WIDE.U32 R8, R11, 0x2, R8 ;  /* 0x000000020b08e825 */ /* 0x001fc600078e0008 */
[C---:B------:R-:W-:Y:S02]  /*1160*/  ISETP.GE.AND P4, PT, R17.reuse, R0, PT ;  /* 0x000000001100720c */ /* 0x040fe40003f86270 */
[----:B------:R0:W5:Y:S11]  /*1170*/  @!P6 LDG.E.U16 R4, desc[UR4][R8.64] ;  /* 0x000000040804e981 */ /* 0x000176000c1e1500 */
        /* <DEDUP_REMOVED lines=8> */
[----:B------:R-:W-:Y:S02]  /*1200*/  @!P2 IMAD.IADD R6, R16, 0x1, R17 ;  /* 0x000000011006a824 */ /* 0x000fe400078e0211 */
[----:B------:R-:W-:-:S05]  /*1210*/  @!P2 VIADD R17, R17, 0x80 ;  /* 0x000000801111a836 */ /* 0x000fca0000000000 */
[----:B------:R-:W-:Y:S01]  /*1220*/  ISETP.GE.AND P0, PT, R17, R0, PT ;  /* 0x000000001100720c */ /* 0x000fe20003f06270 */
[----:B--2---:R-:W-:Y:S01]  /*1230*/  @!P4 IMAD.WIDE.U32 R20, R15, 0x2, R20 ;  /* 0x000000020f14c825 */ /* 0x004fe200078e0014 */
[----:B------:R-:W-:-:S11]  /*1240*/  PRMT R15, RZ, 0x7610, R15 ;  /* 0x00007610ff0f7816 */ /* 0x000fd6000000000f */
[----:B------:R-:W-:Y:S01]  /*1250*/  @!P0 IMAD.IADD R23, R16, 0x1, R17 ;  /* 0x0000000110178824 */ /* 0x000fe200078e0211 */
[----:B------:R-:W2:Y:S01]  /*1260*/  @!P0 LDC.64 R10, c[0x0][0x220] ;  /* 0x00008800ff0a8b82 */ /* 0x000ea20000000a00 */
[----:B------:R-:W-:-:S05]  /*1270*/  @!P0 VIADD R17, R17, 0x80 ;  /* 0x0000008011118836 */ /* 0x000fca0000000000 */
[----:B------:R-:W-:Y:S01]  /*1280*/  ISETP.GE.AND P6, PT, R17, R0, PT ;  /* 0x000000001100720c */ /* 0x000fe20003fc6270 */
[----:B-1----:R-:W-:-:S04]  /*1290*/  @!P5 IMAD.WIDE.U32 R18, R13, 0x2, R18 ;  /* 0x000000020d12d825 */ /* 0x002fc800078e0012 */
[----:B---3--:R-:W-:Y:S01]  /*12a0*/  @!P3 IMAD.WIDE.U32 R24, R25, 0x2, R2 ;  /* 0x000000021918b825 */ /* 0x008fe200078e0002 */
[----:B------:R1:W5:Y:S01]  /*12b0*/  @!P5 LDG.E.U16 R15, desc[UR4][R18.64] ;  /* 0x00000004120fd981 */ /* 0x000362000c1e1500 */
[----:B------:R-:W3:Y:S08]  /*12c0*/  @!P2 LDC.64 R2, c[0x0][0x220] ;  /* 0x00008800ff02ab82 */ /* 0x000ef00000000a00 */
[----:B0-----:R-:W0:Y:S08]  /*12d0*/  @!P6 LDC.64 R8, c[0x0][0x220] ;  /* 0x00008800ff08eb82 */ /* 0x001e300000000a00 */
[----:B-1----:R-:W1:Y:S01]  /*12e0*/  @!P1 LDC.64 R18, c[0x0][0x220] ;  /* 0x00008800ff129b82 */ /* 0x002e620000000a00 */
[----:B------:R-:W-:Y:S01]  /*12f0*/  @!P6 IMAD.IADD R17, R16, 0x1, R17 ;  /* 0x000000011011e824 */ /* 0x000fe200078e0211 */
[----:B------:R-:W-:Y:S01]  /*1300*/  PRMT R14, RZ, 0x7610, R14 ;  /* 0x00007610ff0e7816 */ /* 0x000fe2000000000e */
[----:B--2---:R-:W-:Y:S01]  /*1310*/  @!P0 IMAD.WIDE.U32 R10, R23, 0x2, R10 ;  /* 0x00000002170a8825 */ /* 0x004fe200078e000a */
[----:B------:R-:W-:-:S03]  /*1320*/  PRMT R13, RZ, 0x7610, R13 ;  /* 0x00007610ff0d7816 */ /* 0x000fc6000000000d */
[----:B---3--:R-:W-:Y:S01]  /*1330*/  @!P2 IMAD.WIDE.U32 R2, R6, 0x2, R2 ;  /* 0x000000020602a825 */ /* 0x008fe200078e0002 */
[----:B------:R-:W-:Y:S01]  /*1340*/  PRMT R6, RZ, 0x7610, R6 ;  /* 0x00007610ff067816 */ /* 0x000fe20000000006 */
[----:B------:R-:W5:Y:S04]  /*1350*/  @!P4 LDG.E.U16 R14, desc[UR4][R20.64] ;  /* 0x00000004140ec981 */ /* 0x000f68000c1e1500 */
[----:B------:R-:W5:Y:S01]  /*1360*/  @!P3 LDG.E.U16 R13, desc[UR4][R24.64] ;  /* 0x00000004180db981 */ /* 0x000f62000c1e1500 */
[----:B0-----:R-:W-:-:S05]  /*1370*/  @!P6 IMAD.WIDE.U32 R22, R17, 0x2, R8 ;  /* 0x000000021116e825 */ /* 0x001fca00078e0008 */
[----:B------:R-:W5:Y:S01]  /*1380*/  @!P6 LDG.E.U16 R6, desc[UR4][R22.64] ;  /* 0x000000041606e981 */ /* 0x000f62000c1e1500 */
[----:B-1----:R-:W-:Y:S01]  /*1390*/  @!P1 IMAD.WIDE.U32 R18, R5, 0x2, R18 ;  /* 0x0000000205129825 */ /* 0x002fe200078e0012 */
[----:B------:R-:W-:-:S06]  /*13a0*/  PRMT R5, RZ, 0x7610, R5 ;  /* 0x00007610ff057816 */ /* 0x000fcc0000000005 */
[----:B------:R-:W5:Y:S01]  /*13b0*/  @!P1 LDG.E.U16 R5, desc[UR4][R18.64] ;  /* 0x0000000412059981 */ /* 0x000f62000c1e1500 */
[----:B------:R-:W0:Y:S01]  /*13c0*/  LDC.U16 R17, c[0x0][0x216] ;  /* 0x00008580ff117b82 */ /* 0x000e220000000400 */
[----:B------:R-:W-:Y:S02]  /*13d0*/  PRMT R12, RZ, 0x7610, R12 ;  /* 0x00007610ff0c7816 */ /* 0x000fe4000000000c */
[----:B------:R-:W-:Y:S01]  /*13e0*/  PRMT R8, RZ, 0x7610, R8 ;  /* 0x00007610ff087816 */ /* 0x000fe20000000008 */
[----:B------:R-:W-:Y:S01]  /*13f0*/  VIADD R9, R7, 0x80 ;  /* 0x0000008007097836 */ /* 0x000fe20000000000 */
[----:B------:R-:W-:Y:S02]  /*1400*/  BSSY B0, `(.L_x_47495) ;  /* 0x0000024000007945 */ /* 0x000fe40003800000 */
[----:B------:R-:W5:Y:S02]  /*1410*/  @!P2 LDG.E.U16 R12, desc[UR4][R2.64] ;  /* 0x00000004020ca981 */ /* 0x000f64000c1e1500 */
[----:B------:R-:W-:-:S02]  /*1420*/  ISETP.GE.AND P2, PT, R9, R0, PT ;  /* 0x000000000900720c */ /* 0x000fc40003f46270 */
[----:B------:R0:W5:Y:S02]  /*1430*/  @!P0 LDG.E.U16 R8, desc[UR4][R10.64] ;  /* 0x000000040a088981 */ /* 0x000164000c1e1500 */
[----:B0-----:R-:W-:Y:S01]  /*1440*/  PRMT R11, R17, 0x9910, RZ ;  /* 0x00009910110b7816 */ /* 0x001fe200000000ff */
[----:B------:R-:W-:Y:S08]  /*1450*/  @P1 BRA `(.L_x_47496) ;  /* 0x0000000000781947 */ /* 0x000ff00003800000 */
        /* <DEDUP_REMOVED lines=30> */
.L_x_47496:
[----:B------:R-:W-:Y:S05]  /*1640*/  BSYNC B0 ;  /* 0x0000000000007941 */ /* 0x000fea0003800000 */
.L_x_47495:
        /* <DEDUP_REMOVED lines=32> */
.L_x_47498:
[----:B------:R-:W-:Y:S05]  /*1850*/  BSYNC B0 ;  /* 0x0000000000007941 */ /* 0x000fea0003800000 */
.L_x_47497:
[----:B------:R-:W0:Y:S01]  /*1860*/  @!P1 LDC.64 R2, c[0x0][0x218] ;  /* 0x00008600ff029b82 */ /* 0x000e220000000a00 */
[----:B-----5:R-:W-:Y:S01]  /*1870*/  VIADD R5, R7, 0x100 ;  /* 0x0000010007057836 */ /* 0x020fe20000000000 */
[----:B------:R-:W-:Y:S04]  /*1880*/  BSSY B0, `(.L_x_47499) ;  /* 0x0000021000007945 */ /* 0x000fe80003800000 */
[----:B------:R-:W-:-:S13]  /*1890*/  ISETP.GE.AND P0, PT, R5, R0, PT ;  /* 0x000000000500720c */ /* 0x000fda0003f06270 */
[----:B------:R-:W-:Y:S05]  /*18a0*/  @P0 BRA `(.L_x_47500) ;  /* 0x0000000000780947 */ /* 0x000fea0003800000 */
[----:B------:R-:W-:Y:S02]  /*18b0*/  PRMT R17, R15, 0x9910, RZ ;  /* 0x000099100f117816 */ /* 0x000fe400000000ff */
[----:B------:R-:W-:Y:S02]  /*18c0*/  IABS R22, R11 ;  /* 0x0000000b00167213 */ /* 0x000fe40000000000 */
[-C--:B------:R-:W-:Y:S02]  /*18d0*/  IABS R18, R17.reuse ;  /* 0x0000001100127213 */ /* 0x080fe40000000000 */
[----:B------:R-:W-:Y:S02]  /*18e0*/  IABS R20, R17 ;  /* 0x0000001100147213 */ /* 0x000fe40000000000 */
[----:B------:R-:W1:Y:S01]  /*18f0*/  I2F.RP R19, R18 ;  /* 0x0000001200137306 */ /* 0x000e620000209400 */
[----:B------:R-:W-:Y:S02]  /*1900*/  ISETP.GE.AND P3, PT, R11, RZ, PT ;  /* 0x000000ff0b00720c */ /* 0x000fe40003f66270 */
[----:B------:R-:W-:-:S05]  /*1910*/  IMAD.MOV R20, RZ, RZ, -R20 ;  /* 0x000000ffff147224 */ /* 0x000fca00078e0a14 */
[----:B-1----:R-:W1:Y:S02]  /*1920*/  MUFU.RCP R19, R19 ;  /* 0x0000001300137308 */ /* 0x002e640000001000 */
[----:B-1----:R-:W-:-:S06]  /*1930*/  VIADD R4, R19, 0xffffffe ;  /* 0x0ffffffe13047836 */ /* 0x002fcc0000000000 */
        /* <DEDUP_REMOVED lines=21> */
.L_x_47500:
[----:B------:R-:W-:Y:S05]  /*1a90*/  BSYNC B0 ;  /* 0x0000000000007941 */ /* 0x000fea0003800000 */
.L_x_47499:
[C---:B------:R-:W-:Y:S01]  /*1aa0*/  VIADD R5, R7.reuse, 0x180 ;  /* 0x0000018007057836 */ /* 0x040fe20000000000 */
[----:B------:R-:W-:Y:S01]  /*1ab0*/  BSSY B0, `(.L_x_47501) ;  /* 0x0000029000007945 */ /* 0x000fe20003800000 */
[C---:B------:R-:W-:Y:S02]  /*1ac0*/  VIADD R17, R7.reuse, 0x200 ;  /* 0x0000020007117836 */ /* 0x040fe40000000000 */
[----:B------:R-:W-:Y:S01]  /*1ad0*/  VIADD R19, R7, 0x280 ;  /* 0x0000028007137836 */ /* 0x000fe20000000000 */
[-C--:B------:R-:W-:Y:S01]  /*1ae0*/  ISETP.GE.AND P0, PT, R5, R0.reuse, PT ;  /* 0x000000000500720c */ /* 0x080fe20003f06270 */
[----:B------:R-:W-:Y:S01]  /*1af0*/  VIADD R21, R7, 0x300 ;  /* 0x0000030007157836 */ /* 0x000fe20000000000 */
[-C--:B------:R-:W-:Y:S01]  /*1b00*/  ISETP.GE.AND P5, PT, R17, R0.reuse, PT ;  /* 0x000000001100720c */ /* 0x080fe20003fa6270 */
[----:B------:R-:W-:Y:S01]  /*1b10*/  VIADD R17, R7, 0x380 ;  /* 0x0000038007117836 */ /* 0x000fe20000000000 */
[-C--:B------:R-:W-:Y:S02]  /*1b20*/  ISETP.GE.AND P3, PT, R19, R0.reuse, PT ;  /* 0x000000001300720c */ /* 0x080fe40003f66270 */
[----:B------:R-:W-:-:S07]  /*1b30*/  ISETP.GE.AND P2, PT, R21, R0, PT ;  /* 0x000000001500720c */ /* 0x000fce0003f46270 */
[----:B------:R-:W-:Y:S06]  /*1b40*/  @P0 BRA `(.L_x_47502) ;  /* 0x00000000007c0947 */ /* 0x000fec0003800000 */
[----:B------:R-:W-:Y:S02]  /*1b50*/  PRMT R18, R14, 0x9910, RZ ;  /* 0x000099100e127816 */ /* 0x000fe400000000ff */
[----:B------:R-:W-:Y:S02]  /*1b60*/  IABS R23, R11 ;  /* 0x0000000b00177213 */ /* 0x000fe40000000000 */
[-C--:B------:R-:W-:Y:S02]  /*1b70*/  IABS R19, R18.reuse ;  /* 0x0000001200137213 */ /* 0x080fe40000000000 */
[----:B------:R-:W-:Y:S02]  /*1b80*/  IABS R24, R18 ;  /* 0x0000001200187213 */ /* 0x000fe40000000000 */
[----:B------:R-:W1:Y:S01]  /*1b90*/  I2F.RP R20, R19 ;  /* 0x0000001300147306 */ /* 0x000e620000209400 */
[----:B------:R-:W-:-:S07]  /*1ba0*/  ISETP.GE.AND P6, PT, R11, RZ, PT ;  /* 0x000000ff0b00720c */ /* 0x000fce0003fc6270 */
[----:B-1----:R-:W1:Y:S02]  /*1bb0*/  MUFU.RCP R20, R20 ;  /* 0x0000001400147308 */ /* 0x002e640000001000 */
[----:B-1----:R-:W-:Y:S02]  /*1bc0*/  VIADD R4, R20, 0xffffffe ;  /* 0x0ffffffe14047836 */ /* 0x002fe40000000000 */
[----:B------:R-:W-:-:S04]  /*1bd0*/  IMAD.MOV R20, RZ, RZ, -R24 ;  /* 0x000000ffff147224 */ /* 0x000fc800078e0a18 */
[----:B------:R1:W2:Y:S02]  /*1be0*/  F2I.FTZ.U32.TRUNC.NTZ R5, R4 ;  /* 0x0000000400057305 */ /* 0x0002a4000021f000 */
[----:B-1----:R-:W-:Y:S02]  /*1bf0*/  IMAD.MOV.U32 R4, RZ, RZ, RZ ;  /* 0x000000ffff047224 */ /* 0x002fe400078e00ff */
        /* <DEDUP_REMOVED lines=20> */
.L_x_47502:
[----:B------:R-:W-:Y:S05]  /*1d40*/  BSYNC B0 ;  /* 0x0000000000007941 */ /* 0x000fea0003800000 */
.L_x_47501:
[----:B------:R-:W-:Y:S01]  /*1d50*/  @!P1 IMAD.IADD R5, R16, 0x1, R7 ;  /* 0x0000000110059824 */ /* 0x000fe200078e0207 */
[----:B------:R-:W-:Y:S01]  /*1d60*/  BSSY B0, `(.L_x_47503) ;  /* 0x0000022000007945 */ /* 0x000fe20003800000 */
[----:B------:R-:W-:Y:S02]  /*1d70*/  ISETP.GE.AND P4, PT, R17, R0, PT ;  /* 0x000000001100720c */ /* 0x000fe40003f86270 */
[----:B0-----:R-:W-:Y:S01]  /*1d80*/  @!P1 IMAD.WIDE.U32 R2, R5, 0x2, R2 ;  /* 0x0000000205029825 */ /* 0x001fe200078e0002 */
[----:B------:R-:W-:Y:S10]  /*1d90*/  @P5 BRA `(.L_x_47504) ;  /* 0x0000000000785947 */ /* 0x000ff40003800000 */
[----:B------:R-:W-:Y:S02]  /*1da0*/  PRMT R17, R13, 0x9910, RZ ;  /* 0x000099100d117816 */ /* 0x000fe400000000ff */
        /* <DEDUP_REMOVED lines=29> */
.L_x_47504:
[----:B------:R-:W-:Y:S05]  /*1f80*/  BSYNC B0 ;  /* 0x0000000000007941 */ /* 0x000fea0003800000 */
.L_x_47503:
[----:B------:R-:W-:Y:S04]  /*1f90*/  BSSY B0, `(.L_x_47505) ;  /* 0x0000020000007945 */ /* 0x000fe80003800000 */
[----:B------:R-:W-:Y:S05]  /*1fa0*/  @P3 BRA `(.L_x_47506) ;  /* 0x0000000000783947 */ /* 0x000fea0003800000 */
        /* <DEDUP_REMOVED lines=30> */
.L_x_47506:
[----:B------:R-:W-:Y:S05]  /*2190*/  BSYNC B0 ;  /* 0x0000000000007941 */ /* 0x000fea0003800000 */
.L_x_47505:
        /* <DEDUP_REMOVED lines=32> */
.L_x_47508:
[----:B------:R-:W-:Y:S05]  /*23a0*/  BSYNC B0 ;  /* 0x0000000000007941 */ /* 0x000fea0003800000 */
.L_x_47507:
        /* <DEDUP_REMOVED lines=32> */
.L_x_47510:
[----:B------:R-:W-:Y:S05]  /*25b0*/  BSYNC B0 ;  /* 0x0000000000007941 */ /* 0x000fea0003800000 */
.L_x_47509:
        /* <DEDUP_REMOVED lines=18> */
.L_x_47513:
[----:B------:R-:W-:-:S13]  /*26e0*/  ISETP.GE.AND P0, PT, R7, R0, PT ;  /* 0x000000000700720c */ /* 0x000fda0003f06270 */
[----:B------:R-:W-:Y:S05]  /*26f0*/  @P0 BRA `(.L_x_47515) ;  /* 0x0000000000300947 */ /* 0x000fea0003800000 */
[----:B0-----:R-:W0:Y:S01]  /*2700*/  LDC.64 R2, c[0x0][0x218] ;  /* 0x00008600ff027b82 */ /* 0x001e220000000a00 */
[----:B------:R-:W-:Y:S02]  /*2710*/  IMAD.IADD R5, R16, 0x1, R7 ;  /* 0x0000000110057824 */ /* 0x000fe400078e0207 */
[----:B------:R-:W-:Y:S02]  /*2720*/  VIADD R7, R7, 0x80 ;  /* 0x0000008007077836 */ /* 0x000fe40000000000 */
[----:B0-----:R-:W-:-:S05]  /*2730*/  IMAD.WIDE.U32 R2, R5, 0x2, R2 ;  /* 0x0000000205027825 */ /* 0x001fca00078e0002 */
[----:B------:R1:W-:Y:S02]  /*2740*/  STG.E.U16 desc[UR4][R2.64], R14 ;  /* 0x0000000e02007986 */ /* 0x0003e4000c101504 */
.L_x_47514:
[----:B------:R-:W-:-:S13]  /*2750*/  ISETP.GE.AND P0, PT, R7, R0, PT ;  /* 0x000000000700720c */ /* 0x000fda0003f06270 */
[----:B------:R-:W-:Y:S05]  /*2760*/  @P0 BRA `(.L_x_47516) ;  /* 0x0000000000340947 */ /* 0x000fea0003800000 */
[----:B01----:R-:W0:Y:S01]  /*2770*/  LDC.64 R2, c[0x0][0x218] ;  /* 0x00008600ff027b82 */ /* 0x003e220000000a00 */
[----:B------:R-:W-:Y:S02]  /*2780*/  IMAD.IADD R5, R16, 0x1, R7 ;  /* 0x0000000110057824 */ /* 0x000fe400078e0207 */
[----:B------:R-:W-:Y:S02]  /*2790*/  VIADD R7, R7, 0x80 ;  /* 0x0000008007077836 */ /* 0x000fe40000000000 */
[----:B0-----:R-:W-:-:S05]  /*27a0*/  IMAD.WIDE.U32 R2, R5, 0x2, R2 ;  /* 0x0000000205027825 */ /* 0x001fca00078e0002 */
[----:B------:R1:W-:Y:S02]  /*27b0*/  STG.E.U16 desc[UR4][R2.64], R13 ;  /* 0x0000000d02007986 */ /* 0x0003e4000c101504 */
.L_x_47515:
        /* <DEDUP_REMOVED lines=8> */
.L_x_47516:
[----:B------:R-:W-:Y:S05]  /*2840*/  BSYNC B1 ;  /* 0x0000000000017941 */ /* 0x000fea0003800000 */
.L_x_47512:
[----:B------:R-:W-:-:S13]  /*2850*/  ISETP.GE.AND P0, PT, R7, R0, PT ;  /* 0x000000000700720c */ /* 0x000fda0003f06270 */
[----:B012---:R-:W0:Y:S01]  /*2860*/  @!P0 LDC.64 R2, c[0x0][0x218] ;  /* 0x00008600ff028b82 */ /* 0x007e220000000a00 */
[----:B------:R-:W-:Y:S02]  /*2870*/  @!P0 IMAD.IADD R5, R16, 0x1, R7 ;  /* 0x0000000110058824 */ /* 0x000fe400078e0207 */
[----:B------:R-:W-:Y:S02]  /*2880*/  @!P0 VIADD R7, R7, 0x80 ;  /* 0x0000008007078836 */ /* 0x000fe40000000000 */
[----:B0-----:R-:W-:-:S05]  /*2890*/  @!P0 IMAD.WIDE.U32 R2, R5, 0x2, R2 ;  /* 0x0000000205028825 */ /* 0x001fca00078e0002 */
[----:B------:R2:W-:Y:S02]  /*28a0*/  @!P0 STG.E.U16 desc[UR4][R2.64], R8 ;  /* 0x0000000802008986 */ /* 0x0005e4000c101504 */
.L_x_47517:
[----:B------:R-:W-:Y:S05]  /*28b0*/  BSYNC B0 ;  /* 0x0000000000007941 */ /* 0x000fea0003800000 */
.L_x_47511:
        /* <DEDUP_REMOVED lines=8> */
.L_x_47518:
        /* <DEDUP_REMOVED lines=12> */
.L_x_57588:


//--------------------- .text._ZN2at6native29vectorized_elementwise_kernelILi4ENS0_13AUnaryFunctorIsssZZZNS0_21remainder_kernel_cudaERNS_18TensorIteratorBaseEENKUlvE_clEvENKUlvE3_clEvEUlssE_EESt5arrayIPcLm2EEEEviT0_T1_ --------------------------
	.section	.text._ZN2at6native29vectorized_elementwise_kernelILi4ENS0_13AUnaryFunctorIsssZZZNS0_21remainder_kernel_cudaERNS_18TensorIteratorBaseEENKUlvE_clEvENKUlvE3_clEvEUlssE_EESt5arrayIPcLm2EEEEviT0_T1_,"ax",@progbits
	.align	128
        .global         _ZN2at6native29vectorized_elementwise_kernelILi4ENS0_13AUnaryFunctorIsssZZZNS0_21remainder_kernel_cudaERNS_18TensorIteratorBaseEENKUlvE_clEvENKUlvE3_clEvEUlssE_EESt5arrayIPcLm2EEEEviT0_T1_
        .type           _ZN2at6native29vectorized_elementwise_kernelILi4ENS0_13AUnaryFunctorIsssZZZNS0_21remainder_kernel_cudaERNS_18TensorIteratorBaseEENKUlvE_clEvENKUlvE3_clEvEUlssE_EESt5arrayIPcLm2EEEEviT0_T1_,@function
        .size           _ZN2at6native29vectorized_elementwise_kernelILi4ENS0_13AUnaryFunctorIsssZZZNS0_21remainder_kernel_cudaERNS_18TensorIteratorBaseEENKUlvE_clEvENKUlvE3_clEvEUlssE_EESt5arrayIPcLm2EEEEviT0_T1_,(.L_x_57589 - _ZN2at6native29vectorized_elementwise_kernelILi4ENS0_13AUnaryFunctorIsssZZZNS0_21remainder_kernel_cudaERNS_18TensorIteratorBaseEENKUlvE_clEvENKUlvE3_clEvEUlssE_EESt5arrayIPcLm2EEEEviT0_T1_)
        .other          _ZN2at6native29vectorized_elementwise_kernelILi4ENS0_13AUnaryFunctorIsssZZZNS0_21remainder_kernel_cudaERNS_18TensorIteratorBaseEENKUlvE_clEvENKUlvE3_clEvEUlssE_EESt5arrayIPcLm2EEEEviT0_T1_,@"STO_CUDA_ENTRY STV_DEFAULT"
_ZN2at6native29vectorized_elementwise_kernelILi4ENS0_13AUnaryFunctorIsssZZZNS0_21remainder_kernel_cudaERNS_18TensorIteratorBaseEENKUlvE_clEvENKUlvE3_clEvEUlssE_EESt5arrayIPcLm2EEEEviT0_T1_:
.text._ZN2at6native29vectorized_elementwise_kernelILi4ENS0_13AUnaryFunctorIsssZZZNS0_21remainder_kernel_cudaERNS_18TensorIteratorBaseEENKUlvE_clEvENKUlvE3_clEvEUlssE_EESt5arrayIPcLm2EEEEviT0_T1_:
        /* <DEDUP_REMOVED lines=14> */
[C---:B--2---:R-:W-:Y:S02]  /*00e0*/  PRMT R2, R14.reuse, 0x9910, RZ ;  /* 0x000099100e027816 */ /* 0x044fe400000000ff */
[----:B------:R-:W-:Y:S02]  /*00f0*/  PRMT R6, R14, 0xbb32, RZ ;  /* 0x0000bb320e067816 */ /* 0x000fe400000000ff */
[----:B------:R-:W-:Y:S02]  /*0100*/  IABS R27, R2 ;  /* 0x00000002001b7213 */ /* 0x000fe40000000000 */
[----:B------:R-:W-:-:S02]  /*0110*/  IABS R16, R6 ;  /* 0x0000000600107213 */ /* 0x000fc40000000000 */
[----:B------:R-:W1:Y:S01]  /*0120*/  I2F.RP R10, R27 ;  /* 0x0000001b000a7306 */ /* 0x000e620000209400 */
[C---:B------:R-:W-:Y:S02]  /*0130*/  PRMT R7, R15.reuse, 0xbb32, RZ ;  /* 0x0000bb320f077816 */ /* 0x040fe400000000ff */
[----:B------:R-:W-:Y:S02]  /*0140*/  PRMT R4, R15, 0x9910, RZ ;  /* 0x000099100f047816 */ /* 0x000fe400000000ff */
[----:B------:R-:W-:Y:S02]  /*0150*/  IABS R22, R7 ;  /* 0x0000000700167213 */ /* 0x000fe40000000000 */
[----:B------:R-:W-:Y:S01]  /*0160*/  IABS R23, R4 ;  /* 0x0000000400177213 */ /* 0x000fe20000000000 */
[----:B0-----:R-:W-:Y:S01]  /*0170*/  I2F.RP R9, R16 ;  /* 0x0000001000097306 */ /* 0x001fe20000209400 */
[----:B---3--:R-:W-:-:S04]  /*0180*/  PRMT R3, R12, 0x9910, RZ ;  /* 0x000099100c037816 */ /* 0x008fc800000000ff */
[----:B------:R-:W-:-:S03]  /*0190*/  IABS R25, R3 ;  /* 0x0000000300197213 */ /* 0x000fc60000000000 */
[----:B-1----:R-:W0:Y:S08]  /*01a0*/  MUFU.RCP R10, R10 ;  /* 0x0000000a000a7308 */ /* 0x002e300000001000 */
[----:B------:R-:W-:Y:S08]  /*01b0*/  I2F.RP R8, R22 ;  /* 0x0000001600087306 */ /* 0x000ff00000209400 */
[----:B------:R-:W-:Y:S01]  /*01c0*/  I2F.RP R17, R23 ;  /* 0x0000001700117306 */ /* 0x000fe20000209400 */
[----:B0-----:R-:W-:-:S07]  /*01d0*/  VIADD R20, R10, 0xffffffe ;  /* 0x0ffffffe0a147836 */ /* 0x001fce0000000000 */
[----:B------:R-:W0:Y:S08]  /*01e0*/  MUFU.RCP R9, R9 ;  /* 0x0000000900097308 */ /* 0x000e300000001000 */
[----:B------:R1:W2:Y:S08]  /*01f0*/  F2I.FTZ.U32.TRUNC.NTZ R21, R20 ;  /* 0x0000001400157305 */ /* 0x0002b0000021f000 */
[----:B------:R-:W-:Y:S01]  /*0200*/  I2F.RP R24, R25 ;  /* 0x0000001900187306 */ /* 0x000fe20000209400 */
[----:B0-----:R-:W-:-:S02]  /*0210*/  VIADD R18, R9, 0xffffffe ;  /* 0x0ffffffe09127836 */ /* 0x001fc40000000000 */
[----:B-1----:R-:W-:Y:S02]  /*0220*/  IMAD.MOV.U32 R20, RZ, RZ, RZ ;  /* 0x000000ffff147224 */ /* 0x002fe400078e00ff */
[----:B--2---:R-:W-:-:S03]  /*0230*/  IMAD.MOV R26, RZ, RZ, -R21 ;  /* 0x000000ffff1a7224 */ /* 0x004fc600078e0a15 */
[----:B------:R-:W0:Y:S08]  /*0240*/  MUFU.RCP R8, R8 ;  /* 0x0000000800087308 */ /* 0x000e300000001000 */
[----:B------:R-:W1:Y:S08]  /*0250*/  MUFU.RCP R17, R17 ;  /* 0x0000001100117308 */ /* 0x000e700000001000 */
[----:B------:R2:W3:Y:S01]  /*0260*/  F2I.FTZ.U32.TRUNC.NTZ R19, R18 ;  /* 0x0000001200137305 */ /* 0x0004e2000021f000 */
[----:B0-----:R-:W-:-:S02]  /*0270*/  VIADD R9, R8, 0xffffffe ;  /* 0x0ffffffe08097836 */ /* 0x001fc40000000000 */
[----:B------:R-:W-:-:S05]  /*0280*/  IMAD.MOV.U32 R8, RZ, RZ, R26 ;  /* 0x000000ffff087224 */ /* 0x000fca00078e001a */
[----:B------:R-:W0:Y:S01]  /*0290*/  MUFU.RCP R10, R24 ;  /* 0x00000018000a7308 */ /* 0x000e220000001000 */
[----:B-1----:R-:W-:Y:S02]  /*02a0*/  VIADD R11, R17, 0xffffffe ;  /* 0x0ffffffe110b7836 */ /* 0x002fe40000000000 */
[----:B------:R-:W-:Y:S02]  /*02b0*/  IMAD R17, R8, R27, RZ ;  /* 0x0000001b08117224 */ /* 0x000fe400078e02ff */
[----:B--2---:R-:W-:Y:S02]  /*02c0*/  IMAD.MOV.U32 R18, RZ, RZ, RZ ;  /* 0x000000ffff127224 */ /* 0x004fe400078e00ff */
[----:B---3--:R-:W-:Y:S01]  /*02d0*/  IMAD.MOV R29, RZ, RZ, -R19 ;  /* 0x000000ffff1d7224 */ /* 0x008fe200078e0a13 */
[----:B------:R-:W1:Y:S01]  /*02e0*/  F2I.FTZ.U32.TRUNC.NTZ R11, R11 ;  /* 0x0000000b000b7305 */ /* 0x000e62000021f000 */
[----:B------:R-:W-:-:S04]  /*02f0*/  IMAD.HI.U32 R20, R21, R17, R20 ;  /* 0x0000001115147227 */ /* 0x000fc800078e0014 */
[----:B------:R-:W-:-:S03]  /*0300*/  IMAD R17, R29, R16, RZ ;  /* 0x000000101d117224 */ /* 0x000fc600078e02ff */
[----:B------:R-:W2:Y:S01]  /*0310*/  F2I.FTZ.U32.TRUNC.NTZ R9, R9 ;  /* 0x0000000900097305 */ /* 0x000ea2000021f000 */
[----:B0-----:R-:W-:Y:S02]  /*0320*/  VIADD R8, R10, 0xffffffe ;  /* 0x0ffffffe0a087836 */ /* 0x001fe40000000000 */
[----:B------:R-:W-:Y:S02]  /*0330*/  IMAD.HI.U32 R24, R19, R17, R18 ;  /* 0x0000001113187227 */ /* 0x000fe400078e0012 */
[----:B------:R-:W0:Y:S02]  /*0340*/  LDC.U16 R17, c[0x0][0x216] ;  /* 0x00008580ff117b82 */ /* 0x000e240000000400 */
[----:B-1----:R-:W-:Y:S01]  /*0350*/  IMAD.MOV R10, RZ, RZ, -R11 ;  /* 0x000000ffff0a7224 */ /* 0x002fe200078e0a0b */
[----:B------:R1:W3:Y:S03]  /*0360*/  F2I.FTZ.U32.TRUNC.NTZ R19, R8 ;  /* 0x0000000800137305 */ /* 0x0002e6000021f000 */
[----:B------:R-:W-:-:S02]  /*0370*/  IMAD R21, R10, R23, RZ ;  /* 0x000000170a157224 */ /* 0x000fc400078e02ff */
[----:B------:R-:W-:Y:S02]  /*0380*/  IMAD.MOV.U32 R10, RZ, RZ, RZ ;  /* 0x000000ffff0a7224 */ /* 0x000fe400078e00ff */
[----:B--2---:R-:W-:Y:S02]  /*0390*/  IMAD.MOV R29, RZ, RZ, -R9 ;  /* 0x000000ffff1d7224 */ /* 0x004fe400078e0a09 */
[----:B------:R-:W-:-:S04]  /*03a0*/  IMAD.HI.U32 R10, R11, R21, R10 ;  /* 0x000000150b0a7227 */ /* 0x000fc800078e000a */
[----:B------:R-:W-:Y:S02]  /*03b0*/  IMAD R11, R29, R22, RZ ;  /* 0x000000161d0b7224 */ /* 0x000fe400078e02ff */
[----:B-1----:R-:W-:Y:S02]  /*03c0*/  IMAD.MOV.U32 R8, RZ, RZ, RZ ;  /* 0x000000ffff087224 */ /* 0x002fe400078e00ff */
[----:B---3--:R-:W-:Y:S02]  /*03d0*/  IMAD.MOV R18, RZ, RZ, -R19 ;  /* 0x000000ffff127224 */ /* 0x008fe400078e0a13 */
[----:B------:R-:W-:Y:S01]  /*03e0*/  IMAD.HI.U32 R28, R9, R11, R8 ;  /* 0x0000000b091c7227 */ /* 0x000fe200078e0008 */
[----:B------:R-:W-:Y:S02]  /*03f0*/  IABS R11, R4 ;  /* 0x00000004000b7213 */ /* 0x000fe40000000000 */
[----:B0-----:R-:W-:Y:S01]  /*0400*/  PRMT R8, R17, 0x9910, RZ ;  /* 0x0000991011087816 */ /* 0x001fe200000000ff */
[----:B------:R-:W-:-:S02]  /*0410*/  IMAD R9, R18, R25, RZ ;  /* 0x0000001912097224 */ /* 0x000fc400078e02ff */
[----:B------:R-:W-:Y:S01]  /*0420*/  IMAD.MOV.U32 R18, RZ, RZ, RZ ;  /* 0x000000ffff127224 */ /* 0x000fe200078e00ff */
[----:B------:R-:W-:-:S03]  /*0430*/  ISETP.GE.AND P6, PT, R8, RZ, PT ;  /* 0x000000ff0800720c */ /* 0x000fc60003fc6270 */
[----:B------:R-:W-:Y:S01]  /*0440*/  IMAD.HI.U32 R26, R19, R9, R18 ;  /* 0x00000009131a7227 */ /* 0x000fe200078e0012 */
[----:B------:R-:W-:Y:S02]  /*0450*/  IABS R19, R8 ;  /* 0x0000000800137213 */ /* 0x000fe40000000000 */
[----:B------:R-:W-:Y:S01]  /*0460*/  IABS R8, R2 ;  /* 0x0000000200087213 */ /* 0x000fe20000000000 */
[----:B------:R-:W-:Y:S01]  /*0470*/  IMAD.MOV R18, RZ, RZ, -R11 ;  /* 0x000000ffff127224 */ /* 0x000fe200078e0a0b */
[----:B------:R-:W-:Y:S01]  /*0480*/  IABS R9, R6 ;  /* 0x0000000600097213 */ /* 0x000fe20000000000 */
[----:B------:R-:W-:-:S04]  /*0490*/  IMAD.HI.U32 R20, R20, R19, RZ ;  /* 0x0000001314147227 */ /* 0x000fc800078e00ff */
[----:B------:R-:W-:Y:S02]  /*04a0*/  IMAD.MOV R8, RZ, RZ, -R8 ;  /* 0x000000ffff087224 */ /* 0x000fe400078e0a08 */
[----:B------:R-:W-:Y:S02]  /*04b0*/  IMAD.MOV R9, RZ, RZ, -R9 ;  /* 0x000000ffff097224 */ /* 0x000fe400078e0a09 */
[----:B------:R-:W-:Y:S01]  /*04c0*/  IMAD R8, R20, R8, R19 ;  /* 0x0000000814087224 */ /* 0x000fe200078e0213 */
[----:B------:R-:W-:Y:S01]  /*04d0*/  PRMT R20, R12, 0xbb32, RZ ;  /* 0x0000bb320c147816 */ /* 0x000fe200000000ff */
[----:B------:R-:W-:-:S03]  /*04e0*/  IMAD.HI.U32 R24, R24, R19, RZ ;  /* 0x0000001318187227 */ /* 0x000fc600078e00ff */
[----:B------:R-:W-:Y:S01]  /*04f0*/  IABS R21, R20 ;  /* 0x0000001400157213 */ /* 0x000fe20000000000 */
[--C-:B------:R-:W-:Y:S01]  /*0500*/  IMAD R9, R24, R9, R19.reuse ;  /* 0x0000000918097224 */ /* 0x100fe200078e0213 */
[----:B------:R-:W-:Y:S01]  /*0510*/  ISETP.GT.U32.AND P0, PT, R27, R8, PT ;  /* 0x000000081b00720c */ /* 0x000fe20003f04070 */
[----:B------:R-:W-:Y:S01]  /*0520*/  IMAD.HI.U32 R10, R10, R19, RZ ;  /* 0x000000130a0a7227 */ /* 0x000fe200078e00ff */
[----:B------:R-:W0:Y:S01]  /*0530*/  I2F.RP R17, R21 ;  /* 0x0000001500117306 */ /* 0x000e220000209400 */
[----:B------:R-:W-:Y:S02]  /*0540*/  ISETP.NE.AND P3, PT, R20, RZ, PT ;  /* 0x000000ff1400720c */ /* 0x000fe40003f65270 */
[----:B------:R-:W-:Y:S01]  /*0550*/  ISETP.GT.U32.AND P1, PT, R16, R9, PT ;  /* 0x000000091000720c */ /* 0x000fe20003f24070 */
[----:B------:R-:W-:Y:S01]  /*0560*/  IMAD R18, R10, R18, R19 ;  /* 0x000000120a127224 */ /* 0x000fe200078e0213 */
[----:B------:R-:W-:Y:S01]  /*0570*/  IABS R10, R7 ;  /* 0x00000007000a7213 */ /* 0x000fe20000000000 */
[----:B------:R-:W-:-:S04]  /*0580*/  IMAD.HI.U32 R26, R26, R19, RZ ;  /* 0x000000131a1a7227 */ /* 0x000fc800078e00ff */
[----:B------:R-:W-:Y:S01]  /*0590*/  IMAD.MOV R11, RZ, RZ, -R10 ;  /* 0x000000ffff0b7224 */ /* 0x000fe200078e0a0a */
[----:B------:R-:W-:Y:S01]  /*05a0*/  IABS R10, R3 ;  /* 0x00000003000a7213 */ /* 0x000fe20000000000 */
[----:B------:R-:W-:Y:S02]  /*05b0*/  @!P0 IMAD.IADD R8, R8, 0x1, -R27 ;  /* 0x0000000108088824 */ /* 0x000fe400078e0a1b */
[----:B------:R-:W-:Y:S01]  /*05c0*/  IMAD.HI.U32 R28, R28, R19, RZ ;  /* 0x000000131c1c7227 */ /* 0x000fe200078e00ff */
[----:B0-----:R-:W0:Y:S02]  /*05d0*/  MUFU.RCP R17, R17 ;  /* 0x0000001100117308 */ /* 0x001e240000001000 */
[----:B------:R-:W-:Y:S01]  /*05e0*/  ISETP.GT.U32.AND P0, PT, R27, R8, PT ;  /* 0x000000081b00720c */ /* 0x000fe20003f04070 */
[----:B------:R-:W-:Y:S02]  /*05f0*/  @!P1 IMAD.IADD R9, R9, 0x1, -R16 ;  /* 0x0000000109099824 */ /* 0x000fe400078e0a10 */
[----:B------:R-:W-:-:S02]  /*0600*/  IMAD.MOV R10, RZ, RZ, -R10 ;  /* 0x000000ffff0a7224 */ /* 0x000fc400078e0a0a */
[--C-:B------:R-:W-:Y:S01]  /*0610*/  IMAD R11, R28, R11, R19.reuse ;  /* 0x0000000b1c0b7224 */ /* 0x100fe200078e0213 */
[----:B------:R-:W-:Y:S01]  /*0620*/  ISETP.GT.U32.AND P1, PT, R16, R9, PT ;  /* 0x000000091000720c */ /* 0x000fe20003f24070 */
[----:B------:R-:W-:-:S05]  /*0630*/  IMAD R10, R26, R10, R19 ;  /* 0x0000000a1a0a7224 */ /* 0x000fca00078e0213 */
[----:B------:R-:W-:Y:S01]  /*0640*/  ISETP.GT.U32.AND P2, PT, R25, R10, PT ;  /* 0x0000000a1900720c */ /* 0x000fe20003f44070 */
[----:B------:R-:W-:Y:S01]  /*0650*/  @!P0 IMAD.IADD R8, R8, 0x1, -R27 ;  /* 0x0000000108088824 */ /* 0x000fe200078e0a1b */
[----:B------:R-:W-:Y:S01]  /*0660*/  ISETP.GT.U32.AND P0, PT, R23, R18, PT ;  /* 0x000000121700720c */ /* 0x000fe20003f04070 */
[----:B0-----:R-:W-:Y:S02]  /*0670*/  VIADD R24, R17, 0xffffffe ;  /* 0x0ffffffe11187836 */ /* 0x001fe40000000000 */
[----:B------:R-:W-:Y:S02]  /*0680*/  @!P6 IMAD.MOV R8, RZ, RZ, -R8 ;  /* 0x000000ffff08e224 */ /* 0x000fe400078e0a08 */
[----:B------:R-:W0:Y:S01]  /*0690*/  F2I.FTZ.U32.TRUNC.NTZ R17, R24 ;  /* 0x0000001800117305 */ /* 0x000e22000021f000 */
[----:B------:R-:W-:Y:S01]  /*06a0*/  @!P1 IMAD.IADD R9, R9, 0x1, -R16 ;  /* 0x0000000109099824 */ /* 0x000fe200078e0a10 */
[----:B------:R-:W-:Y:S01]  /*06b0*/  ISETP.GT.U32.AND P1, PT, R22, R11, PT ;  /* 0x0000000b1600720c */ /* 0x000fe20003f24070 */
[----:B------:R-:W-:-:S02]  /*06c0*/  IMAD.MOV.U32 R16, RZ, RZ, RZ ;  /* 0x000000ffff107224 */ /* 0x000fc400078e00ff */
[----:B------:R-:W-:Y:S02]  /*06d0*/  @!P6 IMAD.MOV R9, RZ, RZ, -R9 ;  /* 0x000000ffff09e224 */ /* 0x000fe400078e0a09 */
[----:B------:R-:W-:Y:S01]  /*06e0*/  @!P2 IMAD.IADD R10, R10, 0x1, -R25 ;  /* 0x000000010a0aa824 */ /* 0x000fe200078e0a19 */
[----:B------:R-:W-:Y:S01]  /*06f0*/  ISETP.NE.AND P2, PT, R3, RZ, PT ;  /* 0x000000ff0300720c */ /* 0x000fe20003f45270 */
[----:B------:R-:W-:-:S05]  /*0700*/  @!P0 IMAD.IADD R18, R18, 0x1, -R23 ;  /* 0x0000000112128824 */ /* 0x000fca00078e0a17 */
[----:B------:R-:W-:Y:S01]  /*0710*/  ISETP.GT.U32.AND P0, PT, R23, R18, PT ;  /* 0x000000121700720c */ /* 0x000fe20003f04070 */
[----:B0-----:R-:W-:Y:S02]  /*0720*/  IMAD.MOV R26, RZ, RZ, -R17 ;  /* 0x000000ffff1a7224 */ /* 0x001fe400078e0a11 */
[----:B------:R-:W-:Y:S01]  /*0730*/  @!P1 IMAD.IADD R11, R11, 0x1, -R22 ;  /* 0x000000010b0b9824 */ /* 0x000fe200078e0a16 */
[----:B------:R-:W-:Y:S01]  /*0740*/  ISETP.GT.U32.AND P1, PT, R25, R10, PT ;  /* 0x0000000a1900720c */ /* 0x000fe20003f24070 */
[----:B------:R-:W-:Y:S01]  /*0750*/  IMAD R27, R26, R21, RZ ;  /* 0x000000151a1b7224 */ /* 0x000fe200078e02ff */
[----:B------:R-:W-:-:S03]  /*0760*/  PRMT R26, R13, 0x9910, RZ ;  /* 0x000099100d1a7816 */ /* 0x000fc600000000ff */
[----:B------:R-:W-:Y:S01]  /*0770*/  IMAD.HI.U32 R16, R17, R27, R16 ;  /* 0x0000001b11107227 */ /* 0x000fe200078e0010 */
[----:B------:R-:W-:Y:S02]  /*0780*/  IABS R27, R26 ;  /* 0x0000001a001b7213 */ /* 0x000fe40000000000 */
[----:B------:R-:W-:Y:S01]  /*0790*/  IABS R17, R20 ;  /* 0x0000001400117213 */ /* 0x000fe20000000000 */
[----:B------:R-:W-:Y:S01]  /*07a0*/  @!P0 IMAD.IADD R18, R18, 0x1, -R23 ;  /* 0x0000000112128824 */ /* 0x000fe200078e0a17 */
[----:B------:R-:W0:Y:S01]  /*07b0*/  I2F.RP R28, R27 ;  /* 0x0000001b001c7306 */ /* 0x000e220000209400 */
[----:B------:R-:W-:Y:S01]  /*07c0*/  IMAD.HI.U32 R16, R16, R19, RZ ;  /* 0x0000001310107227 */ /* 0x000fe200078e00ff */
[----:B------:R-:W-:Y:S02]  /*07d0*/  ISETP.GT.U32.AND P0, PT, R22, R11, PT ;  /* 0x0000000b1600720c */ /* 0x000fe40003f04070 */
[----:B------:R-:W-:Y:S01]  /*07e0*/  ISETP.NE.AND P4, PT, R26, RZ, PT ;  /* 0x000000ff1a00720c */ /* 0x000fe20003f85270 */
[----:B------:R-:W-:-:S02]  /*07f0*/  IMAD.MOV R24, RZ, RZ, -R17 ;  /* 0x000000ffff187224 */ /* 0x000fc400078e0a11 */
[----:B------:R-:W-:Y:S02]  /*0800*/  @!P1 IMAD.IADD R10, R10, 0x1, -R25 ;  /* 0x000000010a0a9824 */ /* 0x000fe400078e0a19 */
[----:B------:R-:W-:Y:S02]  /*0810*/  IMAD R24, R16, R24, R19 ;  /* 0x0000001810187224 */ /* 0x000fe400078e0213 */
[----:B------:R-:W-:Y:S02]  /*0820*/  @!P6 IMAD.MOV R18, RZ, RZ, -R18 ;  /* 0x000000ffff12e224 */ /* 0x000fe400078e0a12 */
[----:B------:R-:W-:Y:S01]  /*0830*/  @!P6 IMAD.MOV R10, RZ, RZ, -R10 ;  /* 0x000000ffff0ae224 */ /* 0x000fe200078e0a0a */
[----:B------:R-:W-:Y:S01]  /*0840*/  @!P2 LOP3.LUT R10, RZ, R3, RZ, 0x33, !PT ;  /* 0x00000003ff0aa212 */ /* 0x000fe200078e33ff */
[----:B0-----:R-:W0:Y:S01]  /*0850*/  MUFU.RCP R28, R28 ;  /* 0x0000001c001c7308 */ /* 0x001e220000001000 */
[----:B------:R-:W-:Y:S01]  /*0860*/  @!P0 IMAD.IADD R11, R11, 0x1, -R22 ;  /* 0x000000010b0b8824 */ /* 0x000fe200078e0a16 */
[----:B------:R-:W-:-:S03]  /*0870*/  ISETP.GT.U32.AND P0, PT, R21, R24, PT ;  /* 0x000000181500720c */ /* 0x000fc60003f04070 */
[----:B------:R-:W-:-:S10]  /*0880*/  @!P6 IMAD.MOV R11, RZ, RZ, -R11 ;  /* 0x000000ffff0be224 */ /* 0x000fd400078e0a0b */
[----:B------:R-:W-:Y:S02]  /*0890*/  @!P0 IMAD.IADD R24, R24, 0x1, -R21 ;  /* 0x0000000118188824 */ /* 0x000fe400078e0a15 */
[----:B0-----:R-:W-:-:S03]  /*08a0*/  VIADD R16, R28, 0xffffffe ;  /* 0x0ffffffe1c107836 */ /* 0x001fc60000000000 */
[----:B------:R-:W-:Y:S01]  /*08b0*/  ISETP.GT.U32.AND P0, PT, R21, R24, PT ;  /* 0x000000181500720c */ /* 0x000fe20003f04070 */
[----:B------:R0:W1:Y:S02]  /*08c0*/  F2I.FTZ.U32.TRUNC.NTZ R17, R16 ;  /* 0x0000001000117305 */ /* 0x000064000021f000 */
[----:B0-----:R-:W-:-:S10]  /*08d0*/  IMAD.MOV.U32 R16, RZ, RZ, RZ ;  /* 0x000000ffff107224 */ /* 0x001fd400078e00ff */
[----:B------:R-:W-:Y:S01]  /*08e0*/  @!P0 IMAD.IADD R24, R24, 0x1, -R21 ;  /* 0x0000000118188824 */ /* 0x000fe200078e0a15 */
[----:B------:R-:W-:Y:S01]  /*08f0*/  ISETP.NE.AND P0, PT, R2, RZ, PT ;  /* 0x000000ff0200720c */ /* 0x000fe20003f05270 */
[----:B-1----:R-:W-:Y:S02]  /*0900*/  IMAD.MOV R28, RZ, RZ, -R17 ;  /* 0x000000ffff1c7224 */ /* 0x002fe400078e0a11 */
[----:B------:R-:W-:Y:S01]  /*0910*/  @!P6 IMAD.MOV R24, RZ, RZ, -R24 ;  /* 0x000000ffff18e224 */ /* 0x000fe200078e0a18 */
[----:B------:R-:W-:Y:S01]  /*0920*/  @!P3 LOP3.LUT R24, RZ, R20, RZ, 0x33, !PT ;  /* 0x00000014ff18b212 */ /* 0x000fe200078e33ff */
[----:B------:R-:W-:-:S03]  /*0930*/  IMAD R23, R28, R27, RZ ;  /* 0x0000001b1c177224 */ /* 0x000fc600078e02ff */
[----:B------:R-:W-:Y:S01]  /*0940*/  PRMT R20, R24, 0x9910, RZ ;  /* 0x0000991018147816 */ /* 0x000fe200000000ff */
[----:B------:R-:W-:Y:S01]  /*0950*/  IMAD.HI.U32 R16, R17, R23, R16 ;  /* 0x0000001711107227 */ /* 0x000fe200078e0010 */
[----:B------:R-:W-:Y:S02]  /*0960*/  PRMT R23, R13, 0xbb32, RZ ;  /* 0x0000bb320d177816 */ /* 0x000fe400000000ff */
[----:B------:R-:W-:Y:S02]  /*0970*/  IABS R17, R26 ;  /* 0x0000001a00117213 */ /* 0x000fe40000000000 */
[----:B------:R-:W-:Y:S01]  /*0980*/  IABS R25, R23 ;  /* 0x0000001700197213 */ /* 0x000fe20000000000 */
[----:B------:R-:W-:Y:S01]  /*0990*/  IMAD.HI.U32 R16, R16, R19, RZ ;  /* 0x0000001310107227 */ /* 0x000fe200078e00ff */
[----:B------:R-:W-:Y:S02]  /*09a0*/  @!P0 LOP3.LUT R8, RZ, R2, RZ, 0x33, !PT ;  /* 0x00000002ff088212 */ /* 0x000fe400078e33ff */
[----:B------:R-:W0:Y:S01]  /*09b0*/  I2F.RP R28, R25 ;  /* 0x00000019001c7306 */ /* 0x000e220000209400 */
[----:B------:R-:W-:Y:S01]  /*09c0*/  IMAD.MOV R22, RZ, RZ, -R17 ;  /* 0x000000ffff167224 */ /* 0x000fe200078e0a11 */
[----:B------:R-:W-:-:S02]  /*09d0*/  IABS R2, R23 ;  /* 0x0000001700027213 */ /* 0x000fc40000000000 */
[----:B------:R-:W-:Y:S01]  /*09e0*/  ISETP.NE.AND P0, PT, R4, RZ, PT ;  /* 0x000000ff0400720c */ /* 0x000fe20003f05270 */
[----:B------:R-:W-:Y:S01]  /*09f0*/  IMAD R22, R16, R22, R19 ;  /* 0x0000001610167224 */ /* 0x000fe200078e0213 */
[----:B------:R-:W-:Y:S01]  /*0a00*/  LOP3.LUT R3, R14, R8, RZ, 0x3c, !PT ;  /* 0x000000080e037212 */ /* 0x000fe200078e3cff */
[----:B------:R-:W-:-:S03]  /*0a10*/  IMAD.MOV R2, RZ, RZ, -R2 ;  /* 0x000000ffff027224 */ /* 0x000fc600078e0a02 */
[----:B------:R-:W-:Y:S01]  /*0a20*/  ISETP.GT.U32.AND P1, PT, R27, R22, PT ;  /* 0x000000161b00720c */ /* 0x000fe20003f24070 */
[----:B0-----:R-:W0:Y:S06]  /*0a30*/  MUFU.RCP R28, R28 ;  /* 0x0000001c001c7308 */ /* 0x001e2c0000001000 */
[----:B------:R-:W-:Y:S02]  /*0a40*/  @!P0 LOP3.LUT R18, RZ, R4, RZ, 0x33, !PT ;  /* 0x00000004ff128212 */ /* 0x000fe400078e33ff */
[----:B------:R-:W-:-:S04]  /*0a50*/  PRMT R4, R14, 0x7632, R4 ;  /* 0x000076320e047816 */ /* 0x000fc80000000004 */
[----:B------:R-:W-:-:S05]  /*0a60*/  @!P1 IMAD.IADD R22, R22, 0x1, -R27 ;  /* 0x0000000116169824 */ /* 0x000fca00078e0a1b */
[----:B------:R-:W-:Y:S01]  /*0a70*/  ISETP.GT.U32.AND P1, PT, R27, R22, PT ;  /* 0x000000161b00720c */ /* 0x000fe20003f24070 */
[----:B0-----:R-:W-:-:S04]  /*0a80*/  VIADD R16, R28, 0xffffffe ;  /* 0x0ffffffe1c107836 */ /* 0x001fc80000000000 */
[----:B------:R0:W1:Y:S08]  /*0a90*/  F2I.FTZ.U32.TRUNC.NTZ R17, R16 ;  /* 0x0000001000117305 */ /* 0x000070000021f000 */
[----:B------:R-:W-:Y:S01]  /*0aa0*/  @!P1 IMAD.IADD R22, R22, 0x1, -R27 ;  /* 0x0000000116169824 */ /* 0x000fe200078e0a1b */
[----:B------:R-:W-:Y:S01]  /*0ab0*/  ISETP.NE.AND P1, PT, R6, RZ, PT ;  /* 0x000000ff0600720c */ /* 0x000fe20003f25270 */
[----:B0-----:R-:W-:-:S02]  /*0ac0*/  IMAD.MOV.U32 R16, RZ, RZ, RZ ;  /* 0x000000ffff107224 */ /* 0x001fc400078e00ff */
[----:B------:R-:W-:Y:S01]  /*0ad0*/  @!P6 IMAD.MOV R22, RZ, RZ, -R22 ;  /* 0x000000ffff16e224 */ /* 0x000fe200078e0a16 */
[----:B------:R-:W-:Y:S01]  /*0ae0*/  @!P4 LOP3.LUT R22, RZ, R26, RZ, 0x33, !PT ;  /* 0x0000001aff16c212 */ /* 0x000fe200078e33ff */
[----:B-1----:R-:W-:-:S04]  /*0af0*/  IMAD.MOV R28, RZ, RZ, -R17 ;  /* 0x000000ffff1c7224 */ /* 0x002fc800078e0a11 */
[----:B------:R-:W-:-:S04]  /*0b00*/  IMAD R21, R28, R25, RZ ;  /* 0x000000191c157224 */ /* 0x000fc800078e02ff */
[----:B------:R-:W-:Y:S02]  /*0b10*/  @!P1 LOP3.LUT R9, RZ, R6, RZ, 0x33, !PT ;  /* 0x00000006ff099212 */ /* 0x000fe400078e33ff */
[----:B------:R-:W-:Y:S01]  /*0b20*/  ISETP.NE.AND P1, PT, R7, RZ, PT ;  /* 0x000000ff0700720c */ /* 0x000fe20003f25270 */
[----:B------:R-:W-:Y:S01]  /*0b30*/  IMAD.HI.U32 R16, R17, R21, R16 ;  /* 0x0000001511107227 */ /* 0x000fe200078e0010 */
[----:B------:R-:W-:-:S05]  /*0b40*/  PRMT R6, R15, 0x7632, R6 ;  /* 0x000076320f067816 */ /* 0x000fca0000000006 */
[----:B------:R-:W-:-:S04]  /*0b50*/  IMAD.HI.U32 R16, R16, R19, RZ ;  /* 0x0000001310107227 */ /* 0x000fc800078e00ff */
[----:B------:R-:W-:Y:S01]  /*0b60*/  IMAD R2, R16, R2, R19 ;  /* 0x0000000210027224 */ /* 0x000fe200078e0213 */
[----:B------:R-:W-:Y:S02]  /*0b70*/  PRMT R16, R3, 0x9910, RZ ;  /* 0x0000991003107816 */ /* 0x000fe400000000ff */
[----:B------:R-:W-:Y:S02]  /*0b80*/  @!P1 LOP3.LUT R11, RZ, R7, RZ, 0x33, !PT ;  /* 0x00000007ff0b9212 */ /* 0x000fe400078e33ff */
[----:B------:R-:W-:Y:S02]  /*0b90*/  ISETP.GT.U32.AND P0, PT, R25, R2, PT ;  /* 0x000000021900720c */ /* 0x000fe40003f04070 */
[----:B------:R-:W-:Y:S02]  /*0ba0*/  LOP3.LUT R7, R15, R18, RZ, 0x3c, !PT ;  /* 0x000000120f077212 */ /* 0x000fe400078e3cff */
[----:B------:R-:W-:Y:S02]  /*0bb0*/  LOP3.LUT R3, R4, R9, RZ, 0x3c, !PT ;  /* 0x0000000904037212 */ /* 0x000fe400078e3cff */
[----:B------:R-:W-:-:S02]  /*0bc0*/  PRMT R19, R7, 0x9910, RZ ;  /* 0x0000991007137816 */ /* 0x000fc400000000ff */
[----:B------:R-:W-:Y:S02]  /*0bd0*/  PRMT R17, R3, 0x9910, RZ ;  /* 0x0000991003117816 */ /* 0x000fe400000000ff */
[----:B------:R-:W-:Y:S02]  /*0be0*/  LOP3.LUT R3, R6, R11, RZ, 0x3c, !PT ;  /* 0x0000000b06037212 */ /* 0x000fe400078e3cff */
[----:B------:R-:W-:Y:S01]  /*0bf0*/  ISETP.GT.AND P1, PT, R16, -0x1, PT ;  /* 0xffffffff1000780c */ /* 0x000fe20003f24270 */
[----:B------:R-:W-:Y:S01]  /*0c00*/  @!P0 IMAD.IADD R2, R2, 0x1, -R25 ;  /* 0x0000000102028824 */ /* 0x000fe200078e0a19 */
[----:B------:R-:W-:Y:S01]  /*0c10*/  PRMT R3, R3, 0x9910, RZ ;  /* 0x0000991003037816 */ /* 0x000fe200000000ff */
[----:B------:R-:W-:Y:S02]  /*0c20*/  IMAD.MOV.U32 R16, RZ, RZ, R19 ;  /* 0x000000ffff107224 */ /* 0x000fe400078e0013 */
[----:B------:R-:W-:Y:S01]  /*0c30*/  IMAD.MOV.U32 R7, RZ, RZ, R17 ;  /* 0x000000ffff077224 */ /* 0x000fe200078e0011 */
[----:B------:R-:W-:-:S02]  /*0c40*/  ISETP.GT.U32.AND P0, PT, R25, R2, PT ;  /* 0x000000021900720c */ /* 0x000fc40003f04070 */
[----:B------:R-:W-:Y:S01]  /*0c50*/  ISETP.GT.AND P3, PT, R16, -0x1, PT ;  /* 0xffffffff1000780c */ /* 0x000fe20003f64270 */
[----:B------:R-:W-:Y:S01]  /*0c60*/  IMAD.MOV.U32 R16, RZ, RZ, R3 ;  /* 0x000000ffff107224 */ /* 0x000fe200078e0003 */
[----:B------:R-:W-:Y:S02]  /*0c70*/  ISETP.GT.AND P2, PT, R7, -0x1, PT ;  /* 0xffffffff0700780c */ /* 0x000fe40003f44270 */
[C---:B------:R-:W-:Y:S02]  /*0c80*/  LOP3.LUT R3, R12.reuse, R10, RZ, 0x3c, !PT ;  /* 0x0000000a0c037212 */ /* 0x040fe400078e3cff */
[----:B------:R-:W-:Y:S02]  /*0c90*/  PRMT R7, R12, 0x7632, R7 ;  /* 0x000076320c077816 */ /* 0x000fe40000000007 */
[----:B------:R-:W-:Y:S02]  /*0ca0*/  ISETP.GT.AND P4, PT, R16, -0x1, PT ;  /* 0xffffffff1000780c */ /* 0x000fe40003f84270 */
[----:B------:R-:W-:Y:S01]  /*0cb0*/  PRMT R3, R3, 0x9910, RZ ;  /* 0x0000991003037816 */ /* 0x000fe200000000ff */
[----:B------:R-:W-:Y:S01]  /*0cc0*/  @!P0 IMAD.IADD R2, R2, 0x1, -R25 ;  /* 0x0000000102028824 */ /* 0x000fe200078e0a19 */
[----:B------:R-:W-:-:S02]  /*0cd0*/  LOP3.LUT R16, R7, R24, RZ, 0x3c, !PT ;  /* 0x0000001807107212 */ /* 0x000fc400078e3cff */
[----:B------:R-:W-:Y:S02]  /*0ce0*/  ISETP.GT.AND P5, PT, R3, -0x1, PT ;  /* 0xffffffff0300780c */ /* 0x000fe40003fa4270 */
[----:B------:R-:W-:Y:S01]  /*0cf0*/  PRMT R17, R16, 0x9910, RZ ;  /* 0x0000991010117816 */ /* 0x000fe200000000ff */
[----:B------:R-:W-:Y:S01]  /*0d00*/  IMAD.MOV.U32 R16, RZ, RZ, R2 ;  /* 0x000000ffff107224 */ /* 0x000fe200078e0002 */
[----:B------:R-:W-:Y:S02]  /*0d10*/  PRMT R3, R8, 0x9910, RZ ;  /* 0x0000991008037816 */ /* 0x000fe400000000ff */
[----:B------:R-:W-:Y:S01]  /*0d20*/  ISETP.GT.AND P0, PT, R17, -0x1, PT ;  /* 0xffffffff1100780c */ /* 0x000fe20003f04270 */
[----:B------:R-:W-:Y:S01]  /*0d30*/  @!P6 IMAD.MOV R16, RZ, RZ, -R16 ;  /* 0x000000ffff10e224 */ /* 0x000fe200078e0a10 */
[----:B------:R-:W-:Y:S01]  /*0d40*/  PRMT R17, R9, 0x9910, RZ ;  /* 0x0000991009117816 */ /* 0x000fe200000000ff */
[----:B------:R-:W-:Y:S01]  /*0d50*/  IMAD.MOV.U32 R2, RZ, RZ, R3 ;  /* 0x000000ffff027224 */ /* 0x000fe200078e0003 */
[----:B------:R-:W-:-:S02]  /*0d60*/  ISETP.NE.AND P6, PT, R23, RZ, PT ;  /* 0x000000ff1700720c */ /* 0x000fc40003fc5270 */
[----:B------:R-:W-:Y:S01]  /*0d70*/  ISETP.EQ.OR P0, PT, R20, RZ, P0 ;  /* 0x000000ff1400720c */ /* 0x000fe20000702670 */
[----:B------:R-:W-:Y:S01]  /*0d80*/  IMAD.MOV.U32 R3, RZ, RZ, R17 ;  /* 0x000000ffff037224 */ /* 0x000fe200078e0011 */
[----:B------:R-:W-:Y:S02]  /*0d90*/  ISETP.EQ.OR P1, PT, R2, RZ, P1 ;  /* 0x000000ff0200720c */ /* 0x000fe40000f22670 */
[----:B------:R-:W-:Y:S02]  /*0da0*/  PRMT R2, R18, 0x9910, RZ ;  /* 0x0000991012027816 */ /* 0x000fe400000000ff */
[----:B------:R-:W-:Y:S02]  /*0db0*/  ISETP.EQ.OR P2, PT, R3, RZ, P2 ;  /* 0x000000ff0300720c */ /* 0x000fe40001742670 */
[----:B------:R-:W-:Y:S02]  /*0dc0*/  ISETP.EQ.OR P3, PT, R2, RZ, P3 ;  /* 0x000000ff0200720c */ /* 0x000fe40001f62670 */
[----:B------:R-:W-:-:S02]  /*0dd0*/  PRMT R3, R11, 0x9910, RZ ;  /* 0x000099100b037816 */ /* 0x000fc400000000ff */
[----:B------:R-:W-:Y:S02]  /*0de0*/  PRMT R2, R10, 0x9910, RZ ;  /* 0x000099100a027816 */ /* 0x000fe400000000ff */
[----:B------:R-:W-:Y:S02]  /*0df0*/  ISETP.EQ.OR P4, PT, R3, RZ, P4 ;  /* 0x000000ff0300720c */ /* 0x000fe40002782670 */
[----:B------:R-:W-:Y:S01]  /*0e00*/  @!P6 LOP3.LUT R16, RZ, R23, RZ, 0x33, !PT ;  /* 0x00000017ff10e212 */ /* 0x000fe200078e33ff */
[----:B------:R-:W-:Y:S01]  /*0e10*/  IMAD.MOV.U32 R3, RZ, RZ, R2 ;  /* 0x000000ffff037224 */ /* 0x000fe200078e0002 */
[C---:B------:R-:W-:Y:S02]  /*0e20*/  LOP3.LUT R2, R13.reuse, R22, RZ, 0x3c, !PT ;  /* 0x000000160d027212 */ /* 0x040fe400078e3cff */
[----:B------:R-:W-:Y:S02]  /*0e30*/  PRMT R17, R13, 0x7632, R17 ;  /* 0x000076320d117816 */ /* 0x000fe40000000011 */
[----:B------:R-:W-:-:S02]  /*0e40*/  ISETP.EQ.OR P5, PT, R3, RZ, P5 ;  /* 0x000000ff0300720c */ /* 0x000fc40002fa2670 */
[----:B------:R-:W-:Y:S02]  /*0e50*/  PRMT R21, R2, 0x9910, RZ ;  /* 0x0000991002157816 */ /* 0x000fe400000000ff */
[----:B------:R-:W0:Y:S01]  /*0e60*/  LDC.64 R2, c[0x0][0x218] ;  /* 0x00008600ff027b82 */ /* 0x000e220000000a00 */
[----:B------:R-:W-:Y:S02]  /*0e70*/  LOP3.LUT R19, R17, R16, RZ, 0x3c, !PT ;  /* 0x0000001011137212 */ /* 0x000fe400078e3cff */
[----:B------:R-:W-:Y:S01]  /*0e80*/  IMAD.MOV.U32 R20, RZ, RZ, R21 ;  /* 0x000000ffff147224 */ /* 0x000fe200078e0015 */
[----:B------:R-:W-:Y:S02]  /*0e90*/  PRMT R23, R16, 0x9910, RZ ;  /* 0x0000991010177816 */ /* 0x000fe400000000ff */
[----:B------:R-:W-:Y:S02]  /*0ea0*/  PRMT R19, R19, 0x9910, RZ ;  /* 0x0000991013137816 */ /* 0x000fe400000000ff */
[----:B------:R-:W-:-:S02]  /*0eb0*/  ISETP.GT.AND P6, PT, R20, -0x1, PT ;  /* 0xffffffff1400780c */ /* 0x000fc40003fc4270 */
[----:B------:R-:W-:Y:S02]  /*0ec0*/  PRMT R20, R22, 0x9910, RZ ;  /* 0x0000991016147816 */ /* 0x000fe400000000ff */
[----:B------:R-:W-:Y:S02]  /*0ed0*/  SEL R21, R14, RZ, !P1 ;  /* 0x000000ff0e157207 */ /* 0x000fe40004800000 */
[----:B------:R-:W-:Y:S01]  /*0ee0*/  ISETP.GT.AND P1, PT, R19, -0x1, PT ;  /* 0xffffffff1300780c */ /* 0x000fe20003f24270 */
[----:B------:R-:W-:Y:S01]  /*0ef0*/  IMAD.MOV.U32 R14, RZ, RZ, R20 ;  /* 0x000000ffff0e7224 */ /* 0x000fe200078e0014 */
[----:B------:R-:W-:Y:S01]  /*0f00*/  SEL R4, R4, RZ, !P2 ;  /* 0x000000ff04047207 */ /* 0x000fe20005000000 */
[----:B------:R-:W-:Y:S01]  /*0f10*/  IMAD.MOV.U32 R19, RZ, RZ, R23 ;  /* 0x000000ffff137224 */ /* 0x000fe200078e0017 */
[----:B------:R-:W-:Y:S01]  /*0f20*/  SEL R15, R15, RZ, !P3 ;  /* 0x000000ff0f0f7207 */ /* 0x000fe20005800000 */
[----:B------:R-:W-:Y:S01]  /*0f30*/  IMAD.IADD R8, R8, 0x1, R21 ;  /* 0x0000000108087824 */ /* 0x000fe200078e0215 */
[----:B------:R-:W-:Y:S01]  /*0f40*/  ISETP.EQ.OR P6, PT, R14, RZ, P6 ;  /* 0x000000ff0e00720c */ /* 0x000fe200037c2670 */
[----:B------:R-:W-:Y:S01]  /*0f50*/  IMAD.IADD R9, R9, 0x1, R4 ;  /* 0x0000000109097824 */ /* 0x000fe200078e0204 */
[----:B------:R-:W-:Y:S01]  /*0f60*/  ISETP.EQ.OR P1, PT, R19, RZ, P1 ;  /* 0x000000ff1300720c */ /* 0x000fe20000f22670 */
[----:B------:R-:W-:Y:S01]  /*0f70*/  IMAD.IADD R18, R18, 0x1, R15 ;  /* 0x0000000112127824 */ /* 0x000fe200078e020f */
[----:B------:R-:W-:Y:S01]  /*0f80*/  SEL R6, R6, RZ, !P4 ;  /* 0x000000ff06067207 */ /* 0x000fe20006000000 */
[----:B0-----:R-:W-:Y:S01]  /*0f90*/  IMAD.WIDE.U32 R2, R5, 0x2, R2 ;  /* 0x0000000205027825 */ /* 0x001fe200078e0002 */
[----:B------:R-:W-:-:S02]  /*0fa0*/  SEL R5, R12, RZ, !P5 ;  /* 0x000000ff0c057207 */ /* 0x000fc40006800000 */
[----:B------:R-:W-:Y:S01]  /*0fb0*/  SEL R7, R7, RZ, !P0 ;  /* 0x000000ff07077207 */ /* 0x000fe20004000000 */
[----:B------:R-:W-:Y:S01]  /*0fc0*/  IMAD.IADD R11, R11, 0x1, R6 ;  /* 0x000000010b0b7824 */ /* 0x000fe200078e0206 */
[----:B------:R-:W-:Y:S01]  /*0fd0*/  SEL R13, R13, RZ, !P6 ;  /* 0x000000ff0d0d7207 */ /* 0x000fe20007000000 */
[----:B------:R-:W-:Y:S01]  /*0fe0*/  IMAD.IADD R5, R10, 0x1, R5 ;  /* 0x000000010a057824 */ /* 0x000fe200078e0205 */
[----:B------:R-:W-:Y:S01]  /*0ff0*/  SEL R17, R17, RZ, !P1 ;  /* 0x000000ff11117207 */ /* 0x000fe20004800000 */
[----:B------:R-:W-:Y:S01]  /*1000*/  IMAD.IADD R24, R24, 0x1, R7 ;  /* 0x0000000118187824 */ /* 0x000fe200078e0207 */
[----:B------:R-:W-:Y:S01]  /*1010*/  PRMT R8, R8, 0x5410, R9 ;  /* 0x0000541008087816 */ /* 0x000fe20000000009 */
[----:B------:R-:W-:Y:S01]  /*1020*/  IMAD.IADD R22, R22, 0x1, R13 ;  /* 0x0000000116167824 */ /* 0x000fe200078e020d */
[----:B------:R-:W-:Y:S01]  /*1030*/  PRMT R9, R18, 0x5410, R11 ;  /* 0x0000541012097816 */ /* 0x000fe2000000000b */
[----:B------:R-:W-:Y:S01]  /*1040*/  IMAD.IADD R17, R16, 0x1, R17 ;  /* 0x0000000110117824 */ /* 0x000fe200078e0211 */
[----:B------:R-:W-:Y:S01]  /*1050*/  PRMT R16, R5, 0x5410, R24 ;  /* 0x0000541005107816 */ /* 0x000fe20000000018 */
[----:B------:R-:W-:-:S03]  /*1060*/  IMAD.WIDE R2, R0, 0x8, R2 ;  /* 0x0000000800027825 */ /* 0x000fc600078e0202 */
[----:B------:R-:W-:Y:S02]  /*1070*/  PRMT R17, R22, 0x5410, R17 ;  /* 0x0000541016117816 */ /* 0x000fe40000000011 */
[----:B------:R-:W-:Y:S04]  /*1080*/  STG.E.64 desc[UR4][R2.64], R8 ;  /* 0x0000000802007986 */ /* 0x000fe8000c101b04 */
[----:B------:R-:W-:Y:S01]  /*1090*/  STG.E.64 desc[UR4][R2.64+0x400], R16 ;  /* 0x0004001002007986 */ /* 0x000fe2000c101b04 */
[----:B------:R-:W-:Y:S05]  /*10a0*/  EXIT ;  /* 0x000000000000794d */ /* 0x000fea0003800000 */
.L_x_47519:
        /* <DEDUP_REMOVED lines=15> */
[CC--:B------:R-:W-:Y:S02]  /*11a0*/  ISETP.GE.AND P4, PT, R12.reuse, R0.reuse, PT ;  /* 0x000000000c00720c */ /* 0x0c0fe40003f86270 */
[----:B------:R0:W5:Y:S11]  /*11b0*/  @!P6 LDG.E.U16 R6, desc[UR4][R8.64] ;  /* 0x000000040806e981 */ /* 0x000176000c1e1500 */
[----:B------:R-:W-:Y:S01]  /*11c0*/  @!P4 IMAD.IADD R23, R5, 0x1, R12 ;  /* 0x000000010517c824 */ /* 0x000fe200078e020c */
[----:B------:R-:W-:Y:S01]  /*11d0*/  PRMT R16, RZ, 0x7610, R16 ;  /* 0x00007610ff107816 */ /* 0x000fe20000000010 */
[----:B------:R-:W-:Y:S01]  /*11e0*/  @!P4 VIADD R12, R12, 0x80 ;  /* 0x000000800c0cc836 */ /* 0x000fe20000000000 */
[----:B------:R-:W2:Y:S04]  /*11f0*/  @!P4 LDC.64 R20, c[0x0][0x220] ;  /* 0x00008800ff14cb82 */ /* 0x000ea80000000a00 */
        /* <DEDUP_REMOVED lines=11> */
[----:B------:R-:W-:Y:S01]  /*12b0*/  ISETP.GE.AND P6, PT, R12, R0, PT ;  /* 0x000000000c00720c */ /* 0x000fe20003fc6270 */
[----:B-1----:R-:W-:-:S05]  /*12c0*/  @!P5 IMAD.WIDE.U32 R18, R15, 0x2, R18 ;  /* 0x000000020f12d825 */ /* 0x002fca00078e0012 */
[----:B------:R1:W5:Y:S07]  /*12d0*/  @!P5 LDG.E.U16 R16, desc[UR4][R18.64] ;  /* 0x000000041210d981 */ /* 0x00036e000c1e1500 */
[----:B0-----:R-:W0:Y:S08]  /*12e0*/  @!P6 LDC.64 R8, c[0x0][0x220] ;  /* 0x00008800ff08eb82 */ /* 0x001e300000000a00 */
[----:B-1----:R-:W1:Y:S01]  /*12f0*/  @!P1 LDC.64 R18, c[0x0][0x220] ;  /* 0x00008800ff129b82 */ /* 0x002e620000000a00 */
[----:B--2---:R-:W-:-:S04]  /*1300*/  @!P4 IMAD.WIDE.U32 R20, R23, 0x2, R20 ;  /* 0x000000021714c825 */ /* 0x004fc800078e0014 */
[----:B------:R-:W-:Y:S01]  /*1310*/  @!P6 IMAD.IADD R23, R5, 0x1, R12 ;  /* 0x000000010517e824 */ /* 0x000fe200078e020c */
[----:B------:R-:W-:Y:S01]  /*1320*/  PRMT R15, RZ, 0x7610, R15 ;  /* 0x00007610ff0f7816 */ /* 0x000fe2000000000f */
[----:B---3--:R-:W-:Y:S01]  /*1330*/  @!P3 IMAD.WIDE.U32 R24, R25, 0x2, R2 ;  /* 0x000000021918b825 */ /* 0x008fe200078e0002 */
[----:B------:R-:W-:Y:S01]  /*1340*/  PRMT R14, RZ, 0x7610, R14 ;  /* 0x00007610ff0e7816 */ /* 0x000fe2000000000e */
[----:B------:R-:W2:Y:S02]  /*1350*/  @!P2 LDC.64 R2, c[0x0][0x220] ;  /* 0x00008800ff02ab82 */ /* 0x000ea40000000a00 */
[----:B----4-:R-:W-:Y:S01]  /*1360*/  @!P0 IMAD.WIDE.U32 R10, R17, 0x2, R10 ;  /* 0x00000002110a8825 */ /* 0x010fe200078e000a */
[----:B------:R3:W5:Y:S03]  /*1370*/  @!P4 LDG.E.U16 R15, desc[UR4][R20.64] ;  /* 0x00000004140fc981 */ /* 0x000766000c1e1500 */
[--C-:B0-----:R-:W-:Y:S01]  /*1380*/  @!P6 IMAD.WIDE.U32 R22, R23, 0x2, R8.reuse ;  /* 0x000000021716e825 */ /* 0x101fe200078e0008 */
[----:B------:R-:W-:Y:S01]  /*1390*/  PRMT R9, RZ, 0x7610, R9 ;  /* 0x00007610ff097816 */ /* 0x000fe20000000009 */
[----:B------:R3:W5:Y:S01]  /*13a0*/  @!P3 LDG.E.U16 R14, desc[UR4][R24.64] ;  /* 0x00000004180eb981 */ /* 0x000762000c1e1500 */
[----:B------:R-:W-:-:S04]  /*13b0*/  PRMT R8, RZ, 0x7610, R8 ;  /* 0x00007610ff087816 */ /* 0x000fc80000000008 */
[----:B------:R3:W5:Y:S01]  /*13c0*/  @!P0 LDG.E.U16 R9, desc[UR4][R10.64] ;  /* 0x000000040a098981 */ /* 0x000762000c1e1500 */
[----:B-1----:R-:W-:Y:S01]  /*13d0*/  @!P1 IMAD.WIDE.U32 R18, R7, 0x2, R18 ;  /* 0x0000000207129825 */ /* 0x002fe200078e0012 */
[----:B------:R-:W-:Y:S02]  /*13e0*/  PRMT R7, RZ, 0x7610, R7 ;  /* 0x00007610ff077816 */ /* 0x000fe40000000007 */
[----:B------:R3:W5:Y:S04]  /*13f0*/  @!P6 LDG.E.U16 R8, desc[UR4][R22.64] ;  /* 0x000000041608e981 */ /* 0x000768000c1e1500 */
[----:B------:R3:W5:Y:S01]  /*1400*/  @!P1 LDG.E.U16 R7, desc[UR4][R18.64] ;  /* 0x0000000412079981 */ /* 0x000762000c1e1500 */
[----:B------:R-:W0:Y:S01]  /*1410*/  LDC.U16 R12, c[0x0][0x216] ;  /* 0x00008580ff0c7b82 */ /* 0x000e220000000400 */
[----:B--2---:R-:W-:Y:S01]  /*1420*/  @!P2 IMAD.WIDE.U32 R2, R13, 0x2, R2 ;  /* 0x000000020d02a825 */ /* 0x004fe200078e0002 */
[----:B------:R-:W-:Y:S01]  /*1430*/  PRMT R13, RZ, 0x7610, R13 ;  /* 0x00007610ff0d7816 */ /* 0x000fe2000000000d */
[----:B------:R-:W-:Y:S02]  /*1440*/  BSSY B0, `(.L_x_47520) ;  /* 0x0000024000007945 */ /* 0x000fe40003800000 */
[----:B------:R-:W-:-:S03]  /*1450*/  VIADD R17, R4, 0x80 ;  /* 0x0000008004117836 */ /* 0x000fc60000000000 */
[----:B------:R3:W5:Y:S02]  /*1460*/  @!P2 LDG.E.U16 R13, desc[UR4][R2.64] ;  /* 0x00000004020da981 */ /* 0x000764000c1e1500 */
[----:B------:R-:W-:Y:S02]  /*1470*/  ISETP.GE.AND P2, PT, R17, R0, PT ;  /* 0x000000001100720c */ /* 0x000fe40003f46270 */
[----:B0-----:R-:W-:Y:S01]  /*1480*/  PRMT R12, R12, 0x9910, RZ ;  /* 0x000099100c0c7816 */ /* 0x001fe200000000ff */
[----:B---3--:R-:W-:Y:S10]  /*1490*/  @P1 BRA `(.L_x_47521) ;  /* 0x0000000000781947 */ /* 0x008ff40003800000 */
        /* <DEDUP_REMOVED lines=30> */
.L_x_47521:
[----:B------:R-:W-:Y:S05]  /*1680*/  BSYNC B0 ;  /* 0x0000000000007941 */ /* 0x000fea0003800000 */
.L_x_47520:
        /* <DEDUP_REMOVED lines=32> */
.L_x_47523:
[----:B------:R-:W-:Y:S05]  /*1890*/  BSYNC B0 ;  /* 0x0000000000007941 */ /* 0x000fea0003800000 */
.L_x_47522:
        /* <DEDUP_REMOVED lines=35> */
.L_x_47525:
[----:B------:R-:W-:Y:S05]  /*1ad0*/  BSYNC B0 ;  /* 0x0000000000007941 */ /* 0x000fea0003800000 */
.L_x_47524:
[C---:B------:R-:W-:Y:S01]  /*1ae0*/  VIADD R7, R4.reuse, 0x180 ;  /* 0x0000018004077836 */ /* 0x040fe20000000000 */
[----:B------:R-:W-:Y:S01]  /*1af0*/  BSSY B0, `(.L_x_47526) ;  /* 0x0000029000007945 */ /* 0x000fe20003800000 */
[C---:B------:R-:W-:Y:S02]  /*1b00*/  VIADD R17, R4.reuse, 0x200 ;  /* 0x0000020004117836 */ /* 0x040fe40000000000 */
[C---:B------:R-:W-:Y:S01]  /*1b10*/  VIADD R19, R4.reuse, 0x280 ;  /* 0x0000028004137836 */ /* 0x040fe20000000000 */
[-C--:B------:R-:W-:Y:S01]  /*1b20*/  ISETP.GE.AND P0, PT, R7, R0.reuse, PT ;  /* 0x000000000700720c */ /* 0x080fe20003f06270 */
[C---:B------:R-:W-:Y:S01]  /*1b30*/  VIADD R21, R4.reuse, 0x300 ;  /* 0x0000030004157836 */ /* 0x040fe20000000000 */
        /* <DEDUP_REMOVED lines=36> */
.L_x_47527:
[----:B------:R-:W-:Y:S05]  /*1d80*/  BSYNC B0 ;  /* 0x0000000000007941 */ /* 0x000fea0003800000 */
.L_x_47526:
        /* <DEDUP_REMOVED lines=35> */
.L_x_47529:
[----:B------:R-:W-:Y:S05]  /*1fc0*/  BSYNC B0 ;  /* 0x0000000000007941 */ /* 0x000fea0003800000 */
.L_x_47528:
        /* <DEDUP_REMOVED lines=32> */
.L_x_47531:
[----:B------:R-:W-:Y:S05]  /*21d0*/  BSYNC B0 ;  /* 0x0000000000007941 */ /* 0x000fea0003800000 */
.L_x_47530:
        /* <DEDUP_REMOVED lines=32> */
.L_x_47533:
[----:B------:R-:W-:Y:S05]  /*23e0*/  BSYNC B0 ;  /* 0x0000000000007941 */ /* 0x000fea0003800000 */
.L_x_47532:
        /* <DEDUP_REMOVED lines=32> */
.L_x_47535:
[----:B------:R-:W-:Y:S05]  /*25f0*/  BSYNC B0 ;  /* 0x0000000000007941 */ /* 0x000fea0003800000 */
.L_x_47534:
        /* <DEDUP_REMOVED lines=18> */
.L_x_47538:
[----:B------:R-:W-:-:S13]  /*2720*/  ISETP.GE.AND P0, PT, R4, R0, PT ;  /* 0x000000000400720c */ /* 0x000fda0003f06270 */
[----:B------:R-:W-:Y:S05]  /*2730*/  @P0 BRA `(.L_x_47540) ;  /* 0x0000000000300947 */ /* 0x000fea0003800000 */
[----:B0-----:R-:W0:Y:S01]  /*2740*/  LDC.64 R2, c[0x0][0x218] ;  /* 0x00008600ff027b82 */ /* 0x001e220000000a00 */
[----:B------:R-:W-:Y:S02]  /*2750*/  IMAD.IADD R7, R5, 0x1, R4 ;  /* 0x0000000105077824 */ /* 0x000fe400078e0204 */
[----:B------:R-:W-:Y:S02]  /*2760*/  VIADD R4, R4, 0x80 ;  /* 0x0000008004047836 */ /* 0x000fe40000000000 */
[----:B0-----:R-:W-:-:S05]  /*2770*/  IMAD.WIDE.U32 R2, R7, 0x2, R2 ;  /* 0x0000000207027825 */ /* 0x001fca00078e0002 */
[----:B------:R1:W-:Y:S02]  /*2780*/  STG.E.U16 desc[UR4][R2.64], R15 ;  /* 0x0000000f02007986 */ /* 0x0003e4000c101504 */
.L_x_47539:
[----:B------:R-:W-:-:S13]  /*2790*/  ISETP.GE.AND P0, PT, R4, R0, PT ;  /* 0x000000000400720c */ /* 0x000fda0003f06270 */
[----:B------:R-:W-:Y:S05]  /*27a0*/  @P0 BRA `(.L_x_47541) ;  /* 0x0000000000340947 */ /* 0x000fea0003800000 */
[----:B01----:R-:W0:Y:S01]  /*27b0*/  LDC.64 R2, c[0x0][0x218] ;  /* 0x00008600ff027b82 */ /* 0x003e220000000a00 */
[----:B------:R-:W-:Y:S02]  /*27c0*/  IMAD.IADD R7, R5, 0x1, R4 ;  /* 0x0000000105077824 */ /* 0x000fe400078e0204 */
[----:B------:R-:W-:Y:S02]  /*27d0*/  VIADD R4, R4, 0x80 ;  /* 0x0000008004047836 */ /* 0x000fe40000000000 */
[----:B0-----:R-:W-:-:S05]  /*27e0*/  IMAD.WIDE.U32 R2, R7, 0x2, R2 ;  /* 0x0000000207027825 */ /* 0x001fca00078e0002 */
[----:B------:R1:W-:Y:S02]  /*27f0*/  STG.E.U16 desc[UR4][R2.64], R14 ;  /* 0x0000000e02007986 */ /* 0x0003e4000c101504 */
.L_x_47540:
        /* <DEDUP_REMOVED lines=8> */
.L_x_47541:
[----:B------:R-:W-:Y:S05]  /*2880*/  BSYNC B1 ;  /* 0x0000000000017941 */ /* 0x000fea0003800000 */
.L_x_47537:
[----:B------:R-:W-:-:S13]  /*2890*/  ISETP.GE.AND P0, PT, R4, R0, PT ;  /* 0x000000000400720c */ /* 0x000fda0003f06270 */
[----:B012---:R-:W0:Y:S01]  /*28a0*/  @!P0 LDC.64 R2, c[0x0][0x218] ;  /* 0x00008600ff028b82 */ /* 0x007e220000000a00 */
[----:B------:R-:W-:Y:S02]  /*28b0*/  @!P0 IMAD.IADD R7, R5, 0x1, R4 ;  /* 0x0000000105078824 */ /* 0x000fe400078e0204 */
[----:B------:R-:W-:Y:S02]  /*28c0*/  @!P0 VIADD R4, R4, 0x80 ;  /* 0x0000008004048836 */ /* 0x000fe40000000000 */
[----:B0-----:R-:W-:-:S05]  /*28d0*/  @!P0 IMAD.WIDE.U32 R2, R7, 0x2, R2 ;  /* 0x0000000207028825 */ /* 0x001fca00078e0002 */
[----:B------:R2:W-:Y:S02]  /*28e0*/  @!P0 STG.E.U16 desc[UR4][R2.64], R9 ;  /* 0x0000000902008986 */ /* 0x0005e4000c101504 */
.L_x_47542:
[----:B------:R-:W-:Y:S05]  /*28f0*/  BSYNC B0 ;  /* 0x0000000000007941 */ /* 0x000fea0003800000 */
.L_x_47536:
        /* <DEDUP_REMOVED lines=8> */
.L_x_47543:
        /* <DEDUP_REMOVED lines=16> */
.L_x_57589:


//--------------------- .text._ZN2at6native29vectorized_elementwise_kernelILi8ENS0_13AUnaryFunctorIsssZZZNS0_21remainder_kernel_cudaERNS_18TensorIteratorBaseEENKUlvE_clEvENKUlvE3_clEvEUlssE_EESt5arrayIPcLm2EEEEviT0_T1_ --------------------------
	.section	.text._ZN2at6native29vectorized_elementwise_kernelILi8ENS0_13AUnaryFunctorIsssZZZNS0_21remainder_kernel_cudaERNS_18TensorIteratorBaseEENKUlvE_clEvENKUlvE3_clEvEUlssE_EESt5arrayIPcLm2EEEEviT0_T1_,"ax",@progbits
	.align	128
        .global         _ZN2at6native29vectorized_elementwise_kernelILi8ENS0_13AUnaryFunctorIsssZZZNS0_21remainder_kernel_cudaERNS_18TensorIteratorBaseEENKUlvE_clEvENKUlvE3_clEvEUlssE_EESt5arrayIPcLm2EEEEviT0_T1_
        .type           _ZN2at6native29vectorized_elementwise_kernelILi8ENS0_13AUnaryFunctorIsssZZZNS0_21remainder_kernel_cudaERNS_18TensorIteratorBaseEENKUlvE_clEvENKUlvE3_clEvEUlssE_EESt5arrayIPcLm2EEEEviT0_T1_,@function
        .size           _ZN2at6native29vectorized_elementwise_kernelILi8ENS0_13AUnaryFunctorIsssZZZNS0_21remainder_kernel_cudaERNS_18TensorIteratorBaseEENKUlvE_clEvENKUlvE3_clEvEUlssE_EESt5arrayIPcLm2EEEEviT0_T1_,(.L_x_57590 - _ZN2at6native29vectorized_elementwise_kernelILi8ENS0_13AUnaryFunctorIsssZZZNS0_21remainder_kernel_cudaERNS_18TensorIteratorBaseEENKUlvE_clEvENKUlvE3_clEvEUlssE_EESt5arrayIPcLm2EEEEviT0_T1_)
        .other          _ZN2at6native29vectorized_elementwise_kernelILi8ENS0_13AUnaryFunctorIsssZZZNS0_21remainder_kernel_cudaERNS_18TensorIteratorBaseEENKUlvE_clEvENKUlvE3_clEvEUlssE_EESt5arrayIPcLm2EEEEviT0_T1_,@"STO_CUDA_ENTRY STV_DEFAULT"
_ZN2at6native29vectorized_elementwise_kernelILi8ENS0_13AUnaryFunctorIsssZZZNS0_21remainder_kernel_cudaERNS_18TensorIteratorBaseEENKUlvE_clEvENKUlvE3_clEvEUlssE_EESt5arrayIPcLm2EEEEviT0_T1_:
.text._ZN2at6native29vectorized_elementwise_kernelILi8ENS0_13AUnaryFunctorIsssZZZNS0_21remainder_kernel_cudaERNS_18TensorIteratorBaseEENKUlvE_clEvENKUlvE3_clEvEUlssE_EESt5arrayIPcLm2EEEEviT0_T1_:
        /* <DEDUP_REMOVED lines=23> */
[----:B------:R-:W-:-:S04]  /*0170*/  PRMT R3, R10, 0x9910, RZ ;  /* 0x000099100a037816 */ /* 0x000fc800000000ff */
[----:B------:R-:W-:-:S03]  /*0180*/  IABS R25, R3 ;  /* 0x0000000300197213 */ /* 0x000fc60000000000 */
[----:B0-----:R-:W0:Y:S08]  /*0190*/  MUFU.RCP R13, R13 ;  /* 0x0000000d000d7308 */ /* 0x001e300000001000 */
        /* <DEDUP_REMOVED lines=56> */
[----:B------:R-:W0:Y:S02]  /*0520*/  I2F.RP R17, R21 ;  /* 0x0000001500117306 */ /* 0x000e240000209400 */
        /* <DEDUP_REMOVED lines=23> */
[----:B------:R-:W-:-:S03]  /*06a0*/  IMAD.MOV.U32 R16, RZ, RZ, RZ ;  /* 0x000000ffff107224 */ /* 0x000fc600078e00ff */
[----:B------:R-:W-:Y:S01]  /*06b0*/  @!P3 IMAD.IADD R14, R14, 0x1, -R25 ;  /* 0x000000010e0eb824 */ /* 0x000fe200078e0a19 */
[----:B------:R-:W-:Y:S01]  /*06c0*/  ISETP.NE.AND P3, PT, R20, RZ, PT ;  /* 0x000000ff1400720c */ /* 0x000fe20003f65270 */
[----:B------:R-:W-:Y:S02]  /*06d0*/  @!P1 IMAD.IADD R18, R18, 0x1, -R23 ;  /* 0x0000000112129824 */ /* 0x000fe400078e0a17 */
[----:B------:R-:W-:-:S03]  /*06e0*/  @!P0 IMAD.MOV R13, RZ, RZ, -R13 ;  /* 0x000000ffff0d8224 */ /* 0x000fc600078e0a0d */
        /* <DEDUP_REMOVED lines=19> */
[----:B0-----:R-:W0:Y:S01]  /*0820*/  MUFU.RCP R28, R28 ;  /* 0x0000001c001c7308 */ /* 0x001e220000001000 */
[----:B------:R-:W-:Y:S01]  /*0830*/  @!P1 IMAD.IADD R15, R15, 0x1, -R22 ;  /* 0x000000010f0f9824 */ /* 0x000fe200078e0a16 */
[----:B------:R-:W-:-:S03]  /*0840*/  ISETP.GT.U32.AND P1, PT, R21, R24, PT ;  /* 0x000000181500720c */ /* 0x000fc60003f24070 */
[----:B------:R-:W-:-:S10]  /*0850*/  @!P0 IMAD.MOV R15, RZ, RZ, -R15 ;  /* 0x000000ffff0f8224 */ /* 0x000fd400078e0a0f */
[----:B------:R-:W-:Y:S01]  /*0860*/  @!P1 IMAD.IADD R24, R24, 0x1, -R21 ;  /* 0x0000000118189824 */ /* 0x000fe200078e0a15 */
[----:B------:R-:W-:Y:S01]  /*0870*/  ISETP.NE.AND P1, PT, R6, RZ, PT ;  /* 0x000000ff0600720c */ /* 0x000fe20003f25270 */
[----:B0-----:R-:W-:-:S03]  /*0880*/  VIADD R16, R28, 0xffffffe ;  /* 0x0ffffffe1c107836 */ /* 0x001fc60000000000 */
[----:B------:R-:W-:Y:S01]  /*0890*/  ISETP.GT.U32.AND P2, PT, R21, R24, PT ;  /* 0x000000181500720c */ /* 0x000fe20003f44070 */
[----:B------:R0:W1:Y:S08]  /*08a0*/  F2I.FTZ.U32.TRUNC.NTZ R17, R16 ;  /* 0x0000001000117305 */ /* 0x000070000021f000 */
[----:B------:R-:W-:Y:S01]  /*08b0*/  @!P1 LOP3.LUT R12, RZ, R6, RZ, 0x33, !PT ;  /* 0x00000006ff0c9212 */ /* 0x000fe200078e33ff */
[----:B0-----:R-:W-:Y:S01]  /*08c0*/  IMAD.MOV.U32 R16, RZ, RZ, RZ ;  /* 0x000000ffff107224 */ /* 0x001fe200078e00ff */
[----:B------:R-:W-:-:S02]  /*08d0*/  ISETP.NE.AND P1, PT, R0, RZ, PT ;  /* 0x000000ff0000720c */ /* 0x000fc40003f25270 */
[----:B------:R-:W-:Y:S01]  /*08e0*/  @!P2 IMAD.IADD R24, R24, 0x1, -R21 ;  /* 0x000000011818a824 */ /* 0x000fe200078e0a15 */
[----:B------:R-:W-:Y:S01]  /*08f0*/  ISETP.NE.AND P2, PT, R5, RZ, PT ;  /* 0x000000ff0500720c */ /* 0x000fe20003f45270 */
[----:B-1----:R-:W-:Y:S02]  /*0900*/  IMAD.MOV R28, RZ, RZ, -R17 ;  /* 0x000000ffff1c7224 */ /* 0x002fe400078e0a11 */
[----:B------:R-:W-:Y:S01]  /*0910*/  @!P0 IMAD.MOV R24, RZ, RZ, -R24 ;  /* 0x000000ffff188224 */ /* 0x000fe200078e0a18 */
[----:B------:R-:W-:Y:S01]  /*0920*/  @!P3 LOP3.LUT R24, RZ, R20, RZ, 0x33, !PT ;  /* 0x00000014ff18b212 */ /* 0x000fe200078e33ff */
[----:B------:R-:W-:Y:S01]  /*0930*/  IMAD R23, R28, R27, RZ ;  /* 0x0000001b1c177224 */ /* 0x000fe200078e02ff */
[----:B------:R-:W-:-:S03]  /*0940*/  PRMT R20, R8, 0x7632, R20 ;  /* 0x0000763208147816 */ /* 0x000fc60000000014 */
        /* <DEDUP_REMOVED lines=9> */
[----:B------:R-:W-:Y:S01]  /*09e0*/  @!P2 LOP3.LUT R18, RZ, R5, RZ, 0x33, !PT ;  /* 0x00000005ff12a212 */ /* 0x000fe200078e33ff */
[----:B------:R-:W-:Y:S01]  /*09f0*/  IMAD R22, R16, R22, R19 ;  /* 0x0000001610167224 */ /* 0x000fe200078e0213 */
[----:B------:R-:W-:Y:S01]  /*0a00*/  ISETP.NE.AND P2, PT, R3, RZ, PT ;  /* 0x000000ff0300720c */ /* 0x000fe20003f45270 */
[----:B------:R-:W-:Y:S01]  /*0a10*/  IMAD.MOV R0, RZ, RZ, -R0 ;  /* 0x000000ffff007224 */ /* 0x000fe200078e0a00 */
[----:B------:R-:W-:Y:S02]  /*0a20*/  LOP3.LUT R5, R9, R18, RZ, 0x3c, !PT ;  /* 0x0000001209057212 */ /* 0x000fe400078e3cff */
[----:B------:R-:W-:Y:S01]  /*0a30*/  ISETP.GT.U32.AND P1, PT, R27, R22, PT ;  /* 0x000000161b00720c */ /* 0x000fe20003f24070 */
[----:B0-----:R-:W0:Y:S08]  /*0a40*/  MUFU.RCP R28, R28 ;  /* 0x0000001c001c7308 */ /* 0x001e300000001000 */
[----:B------:R-:W-:-:S02]  /*0a50*/  @!P2 LOP3.LUT R14, RZ, R3, RZ, 0x33, !PT ;  /* 0x00000003ff0ea212 */ /* 0x000fc400078e33ff */
[----:B------:R-:W-:Y:S02]  /*0a60*/  LOP3.LUT R3, R8, R12, RZ, 0x3c, !PT ;  /* 0x0000000c08037212 */ /* 0x000fe400078e3cff */
[----:B------:R-:W-:Y:S01]  /*0a70*/  @!P1 IMAD.IADD R22, R22, 0x1, -R27 ;  /* 0x0000000116169824 */ /* 0x000fe200078e0a1b */
[----:B------:R-:W-:-:S04]  /*0a80*/  ISETP.NE.AND P1, PT, R7, RZ, PT ;  /* 0x000000ff0700720c */ /* 0x000fc80003f25270 */
[----:B------:R-:W-:Y:S01]  /*0a90*/  ISETP.GT.U32.AND P5, PT, R27, R22, PT ;  /* 0x000000161b00720c */ /* 0x000fe20003fa4070 */
[----:B0-----:R-:W-:-:S04]  /*0aa0*/  VIADD R16, R28, 0xffffffe ;  /* 0x0ffffffe1c107836 */ /* 0x001fc80000000000 */
[----:B------:R0:W1:Y:S04]  /*0ab0*/  F2I.FTZ.U32.TRUNC.NTZ R17, R16 ;  /* 0x0000001000117305 */ /* 0x000068000021f000 */
[----:B------:R-:W-:Y:S02]  /*0ac0*/  @!P1 LOP3.LUT R15, RZ, R7, RZ, 0x33, !PT ;  /* 0x00000007ff0f9212 */ /* 0x000fe400078e33ff */
[----:B------:R-:W-:Y:S02]  /*0ad0*/  PRMT R7, R5, 0x9910, RZ ;  /* 0x0000991005077816 */ /* 0x000fe400000000ff */
[----:B------:R-:W-:Y:S02]  /*0ae0*/  @!P5 IMAD.IADD R22, R22, 0x1, -R27 ;  /* 0x000000011616d824 */ /* 0x000fe400078e0a1b */
[----:B0-----:R-:W-:-:S02]  /*0af0*/  IMAD.MOV.U32 R16, RZ, RZ, RZ ;  /* 0x000000ffff107224 */ /* 0x001fc400078e00ff */
[----:B------:R-:W-:Y:S01]  /*0b00*/  @!P0 IMAD.MOV R22, RZ, RZ, -R22 ;  /* 0x000000ffff168224 */ /* 0x000fe200078e0a16 */
[----:B------:R-:W-:Y:S01]  /*0b10*/  @!P4 LOP3.LUT R22, RZ, R26, RZ, 0x33, !PT ;  /* 0x0000001aff16c212 */ /* 0x000fe200078e33ff */
[----:B-1----:R-:W-:-:S04]  /*0b20*/  IMAD.MOV R6, RZ, RZ, -R17 ;  /* 0x000000ffff067224 */ /* 0x002fc800078e0a11 */
[----:B------:R-:W-:Y:S01]  /*0b30*/  IMAD R21, R6, R25, RZ ;  /* 0x0000001906157224 */ /* 0x000fe200078e02ff */
[----:B------:R-:W-:Y:S02]  /*0b40*/  PRMT R6, R3, 0x9910, RZ ;  /* 0x0000991003067816 */ /* 0x000fe400000000ff */
[----:B------:R-:W-:Y:S01]  /*0b50*/  LOP3.LUT R3, R20, R13, RZ, 0x3c, !PT ;  /* 0x0000000d14037212 */ /* 0x000fe200078e3cff */
[----:B------:R-:W-:Y:S01]  /*0b60*/  IMAD.HI.U32 R16, R17, R21, R16 ;  /* 0x0000001511107227 */ /* 0x000fe200078e0010 */
[----:B------:R-:W-:Y:S02]  /*0b70*/  ISETP.GT.AND P4, PT, R6, -0x1, PT ;  /* 0xffffffff0600780c */ /* 0x000fe40003f84270 */
[----:B------:R-:W-:Y:S02]  /*0b80*/  PRMT R6, R3, 0x9910, RZ ;  /* 0x0000991003067816 */ /* 0x000fe400000000ff */
[----:B------:R-:W-:Y:S01]  /*0b90*/  PRMT R17, R13, 0x9910, RZ ;  /* 0x000099100d117816 */ /* 0x000fe200000000ff */
[----:B------:R-:W-:Y:S01]  /*0ba0*/  IMAD.HI.U32 R16, R16, R19, RZ ;  /* 0x0000001310107227 */ /* 0x000fe200078e00ff */
[----:B------:R-:W-:-:S03]  /*0bb0*/  PRMT R21, R22, 0x9910, RZ ;  /* 0x0000991016157816 */ /* 0x000fc600000000ff */
[----:B------:R-:W-:Y:S01]  /*0bc0*/  IMAD R0, R16, R0, R19 ;  /* 0x0000000010007224 */ /* 0x000fe200078e0213 */
[----:B------:R-:W-:Y:S01]  /*0bd0*/  PRMT R16, R9, 0x7632, R16 ;  /* 0x0000763209107816 */ /* 0x000fe20000000010 */
[----:B------:R-:W-:-:S03]  /*0be0*/  IMAD.MOV.U32 R5, RZ, RZ, R6 ;  /* 0x000000ffff057224 */ /* 0x000fc600078e0006 */
[----:B------:R-:W-:Y:S02]  /*0bf0*/  ISETP.GT.U32.AND P6, PT, R25, R0, PT ;  /* 0x000000001900720c */ /* 0x000fe40003fc4070 */
[----:B------:R-:W-:Y:S02]  /*0c00*/  LOP3.LUT R3, R16, R15, RZ, 0x3c, !PT ;  /* 0x0000000f10037212 */ /* 0x000fe400078e3cff */
[----:B------:R-:W-:Y:S02]  /*0c10*/  ISETP.GT.AND P2, PT, R5, -0x1, PT ;  /* 0xffffffff0500780c */ /* 0x000fe40003f44270 */
[----:B------:R-:W-:Y:S01]  /*0c20*/  PRMT R6, R3, 0x9910, RZ ;  /* 0x0000991003067816 */ /* 0x000fe200000000ff */
[----:B------:R-:W-:Y:S01]  /*0c30*/  IMAD.MOV.U32 R3, RZ, RZ, R7 ;  /* 0x000000ffff037224 */ /* 0x000fe200078e0007 */
[----:B------:R-:W-:Y:S02]  /*0c40*/  PRMT R7, R12, 0x9910, RZ ;  /* 0x000099100c077816 */ /* 0x000fe400000000ff */
[----:B------:R-:W-:Y:S01]  /*0c50*/  ISETP.EQ.OR P2, PT, R17, RZ, P2 ;  /* 0x000000ff1100720c */ /* 0x000fe20001742670 */
[----:B------:R-:W-:Y:S01]  /*0c60*/  IMAD.MOV.U32 R5, RZ, RZ, R6 ;  /* 0x000000ffff057224 */ /* 0x000fe200078e0006 */
[----:B------:R-:W-:Y:S01]  /*0c70*/  ISETP.GT.AND P5, PT, R3, -0x1, PT ;  /* 0xffffffff0300780c */ /* 0x000fe20003fa4270 */
[----:B------:R-:W-:Y:S01]  /*0c80*/  @!P6 IMAD.IADD R0, R0, 0x1, -R25 ;  /* 0x000000010000e824 */ /* 0x000fe200078e0a19 */
[----:B------:R-:W-:-:S02]  /*0c90*/  PRMT R3, R10, 0x7632, R3 ;  /* 0x000076320a037816 */ /* 0x000fc40000000003 */
[----:B------:R-:W-:Y:S02]  /*0ca0*/  ISETP.GT.AND P6, PT, R5, -0x1, PT ;  /* 0xffffffff0500780c */ /* 0x000fe40003fc4270 */
[----:B------:R-:W-:Y:S02]  /*0cb0*/  ISETP.GT.U32.AND P1, PT, R25, R0, PT ;  /* 0x000000001900720c */ /* 0x000fe40003f24070 */
[----:B------:R-:W-:Y:S02]  /*0cc0*/  LOP3.LUT R6, R3, R24, RZ, 0x3c, !PT ;  /* 0x0000001803067212 */ /* 0x000fe400078e3cff */
[----:B------:R-:W-:Y:S02]  /*0cd0*/  LOP3.LUT R5, R10, R14, RZ, 0x3c, !PT ;  /* 0x0000000e0a057212 */ /* 0x000fe400078e3cff */
[----:B------:R-:W-:Y:S02]  /*0ce0*/  PRMT R6, R6, 0x9910, RZ ;  /* 0x0000991006067816 */ /* 0x000fe400000000ff */
[----:B------:R-:W-:-:S02]  /*0cf0*/  PRMT R5, R5, 0x9910, RZ ;  /* 0x0000991005057816 */ /* 0x000fc400000000ff */
[----:B------:R-:W-:-:S03]  /*0d00*/  ISETP.EQ.OR P4, PT, R7, RZ, P4 ;  /* 0x000000ff0700720c */ /* 0x000fc60002782670 */
[----:B------:R-:W-:Y:S01]  /*0d10*/  @!P1 IMAD.IADD R0, R0, 0x1, -R25 ;  /* 0x0000000100009824 */ /* 0x000fe200078e0a19 */
[----:B------:R-:W-:-:S03]  /*0d20*/  ISETP.NE.AND P1, PT, R23, RZ, PT ;  /* 0x000000ff1700720c */ /* 0x000fc60003f25270 */
[----:B------:R-:W-:Y:S01]  /*0d30*/  @!P0 IMAD.MOV R0, RZ, RZ, -R0 ;  /* 0x000000ffff008224 */ /* 0x000fe200078e0a00 */
[----:B------:R-:W-:Y:S02]  /*0d40*/  ISETP.GT.AND P0, PT, R5, -0x1, PT ;  /* 0xffffffff0500780c */ /* 0x000fe40003f04270 */
[----:B------:R-:W-:-:S07]  /*0d50*/  PRMT R5, R11, 0x7632, R5 ;  /* 0x000076320b057816 */ /* 0x000fce0000000005 */
[----:B------:R-:W-:Y:S02]  /*0d60*/  @!P1 LOP3.LUT R0, RZ, R23, RZ, 0x33, !PT ;  /* 0x00000017ff009212 */ /* 0x000fe400078e33ff */
[----:B------:R-:W-:Y:S02]  /*0d70*/  ISETP.GT.AND P1, PT, R6, -0x1, PT ;  /* 0xffffffff0600780c */ /* 0x000fe40003f24270 */
[----:B------:R-:W-:Y:S02]  /*0d80*/  LOP3.LUT R6, R11, R22, RZ, 0x3c, !PT ;  /* 0x000000160b067212 */ /* 0x000fe400078e3cff */
[----:B------:R-:W-:Y:S02]  /*0d90*/  PRMT R23, R0, 0x9910, RZ ;  /* 0x0000991000177816 */ /* 0x000fe400000000ff */
[----:B------:R-:W-:Y:S02]  /*0da0*/  PRMT R19, R6, 0x9910, RZ ;  /* 0x0000991006137816 */ /* 0x000fe400000000ff */
[----:B------:R-:W-:-:S03]  /*0db0*/  LOP3.LUT R6, R5, R0, RZ, 0x3c, !PT ;  /* 0x0000000005067212 */ /* 0x000fc600078e3cff */
[----:B------:R-:W-:Y:S01]  /*0dc0*/  IMAD.MOV.U32 R7, RZ, RZ, R19 ;  /* 0x000000ffff077224 */ /* 0x000fe200078e0013 */
[----:B------:R-:W-:Y:S02]  /*0dd0*/  PRMT R17, R6, 0x9910, RZ ;  /* 0x0000991006117816 */ /* 0x000fe400000000ff */
[----:B------:R-:W-:Y:S02]  /*0de0*/  PRMT R6, R18, 0x9910, RZ ;  /* 0x0000991012067816 */ /* 0x000fe400000000ff */
[----:B------:R-:W-:Y:S01]  /*0df0*/  ISETP.GT.AND P3, PT, R7, -0x1, PT ;  /* 0xffffffff0700780c */ /* 0x000fe20003f64270 */
[----:B------:R-:W-:Y:S01]  /*0e00*/  IMAD.MOV.U32 R7, RZ, RZ, R17 ;  /* 0x000000ffff077224 */ /* 0x000fe200078e0011 */
[----:B------:R-:W-:Y:S02]  /*0e10*/  SEL R17, R8, RZ, !P4 ;  /* 0x000000ff08117207 */ /* 0x000fe40006000000 */
[----:B------:R-:W-:Y:S02]  /*0e20*/  ISETP.EQ.OR P5, PT, R6, RZ, P5 ;  /* 0x000000ff0600720c */ /* 0x000fe40002fa2670 */
[----:B------:R-:W-:Y:S01]  /*0e30*/  ISETP.GT.AND P4, PT, R7, -0x1, PT ;  /* 0xffffffff0700780c */ /* 0x000fe20003f84270 */
[----:B------:R-:W-:Y:S01]  /*0e40*/  IMAD.IADD R17, R12, 0x1, R17 ;  /* 0x000000010c117824 */ /* 0x000fe200078e0211 */
[----:B------:R-:W0:Y:S01]  /*0e50*/  LDC.64 R6, c[0x0][0x218] ;  /* 0x00008600ff067b82 */ /* 0x000e220000000a00 */
[----:B------:R-:W-:-:S02]  /*0e60*/  PRMT R19, R15, 0x9910, RZ ;  /* 0x000099100f137816 */ /* 0x000fc400000000ff */
[----:B------:R-:W-:Y:S02]  /*0e70*/  PRMT R8, R14, 0x9910, RZ ;  /* 0x000099100e087816 */ /* 0x000fe400000000ff */
[----:B------:R-:W-:Y:S02]  /*0e80*/  ISETP.EQ.OR P6, PT, R19, RZ, P6 ;  /* 0x000000ff1300720c */ /* 0x000fe400037c2670 */
[----:B------:R-:W-:Y:S02]  /*0e90*/  PRMT R19, R24, 0x9910, RZ ;  /* 0x0000991018137816 */ /* 0x000fe400000000ff */
[----:B------:R-:W-:Y:S02]  /*0ea0*/  ISETP.EQ.OR P0, PT, R8, RZ, P0 ;  /* 0x000000ff0800720c */ /* 0x000fe40000702670 */
[----:B------:R-:W-:Y:S02]  /*0eb0*/  ISETP.EQ.OR P1, PT, R19, RZ, P1 ;  /* 0x000000ff1300720c */ /* 0x000fe40000f22670 */
[----:B------:R-:W-:-:S02]  /*0ec0*/  ISETP.EQ.OR P3, PT, R21, RZ, P3 ;  /* 0x000000ff1500720c */ /* 0x000fc40001f62670 */
[----:B------:R-:W-:Y:S02]  /*0ed0*/  ISETP.EQ.OR P4, PT, R23, RZ, P4 ;  /* 0x000000ff1700720c */ /* 0x000fe40002782670 */
[----:B------:R-:W-:Y:S02]  /*0ee0*/  SEL R19, R9, RZ, !P5 ;  /* 0x000000ff09137207 */ /* 0x000fe40006800000 */
[----:B------:R-:W-:Y:S02]  /*0ef0*/  SEL R9, R10, RZ, !P0 ;  /* 0x000000ff0a097207 */ /* 0x000fe40004000000 */
[----:B------:R-:W-:Y:S01]  /*0f00*/  SEL R8, R20, RZ, !P2 ;  /* 0x000000ff14087207 */ /* 0x000fe20005000000 */
[----:B------:R-:W-:Y:S01]  /*0f10*/  IMAD.IADD R18, R18, 0x1, R19 ;  /* 0x0000000112127824 */ /* 0x000fe200078e0213 */
[----:B------:R-:W-:Y:S01]  /*0f20*/  SEL R11, R11, RZ, !P3 ;  /* 0x000000ff0b0b7207 */ /* 0x000fe20005800000 */
[----:B0-----:R-:W-:Y:S01]  /*0f30*/  IMAD.WIDE.U32 R6, R4, 0x2, R6 ;  /* 0x0000000204067825 */ /* 0x001fe200078e0006 */
[----:B------:R-:W-:-:S02]  /*0f40*/  SEL R16, R16, RZ, !P6 ;  /* 0x000000ff10107207 */ /* 0x000fc40007000000 */
[----:B------:R-:W-:Y:S01]  /*0f50*/  SEL R3, R3, RZ, !P1 ;  /* 0x000000ff03037207 */ /* 0x000fe20004800000 */
[----:B------:R-:W-:Y:S01]  /*0f60*/  IMAD.IADD R8, R13, 0x1, R8 ;  /* 0x000000010d087824 */ /* 0x000fe200078e0208 */
[----:B------:R-:W-:Y:S01]  /*0f70*/  SEL R5, R5, RZ, !P4 ;  /* 0x000000ff05057207 */ /* 0x000fe20006000000 */
[----:B------:R-:W-:Y:S02]  /*0f80*/  IMAD.IADD R15, R15, 0x1, R16 ;  /* 0x000000010f0f7824 */ /* 0x000fe400078e0210 */
[----:B------:R-:W-:Y:S01]  /*0f90*/  IMAD.IADD R9, R14, 0x1, R9 ;  /* 0x000000010e097824 */ /* 0x000fe200078e0209 */
[----:B------:R-:W-:Y:S01]  /*0fa0*/  PRMT R4, R17, 0x5410, R8 ;  /* 0x0000541011047816 */ /* 0x000fe20000000008 */
[----:B------:R-:W-:Y:S02]  /*0fb0*/  IMAD.IADD R24, R24, 0x1, R3 ;  /* 0x0000000118187824 */ /* 0x000fe400078e0203 */
[----:B------:R-:W-:Y:S02]  /*0fc0*/  IMAD.IADD R11, R22, 0x1, R11 ;  /* 0x00000001160b7824 */ /* 0x000fe400078e020b */
[----:B------:R-:W-:Y:S01]  /*0fd0*/  IMAD.IADD R0, R0, 0x1, R5 ;  /* 0x0000000100007824 */ /* 0x000fe200078e0205 */
[----:B------:R-:W-:Y:S01]  /*0fe0*/  PRMT R5, R18, 0x5410, R15 ;  /* 0x0000541012057816 */ /* 0x000fe2000000000f */
[----:B------:R-:W-:Y:S01]  /*0ff0*/  IMAD.WIDE R2, R2, 0x10, R6 ;  /* 0x0000001002027825 */ /* 0x000fe200078e0206 */
[----:B------:R-:W-:-:S02]  /*1000*/  PRMT R6, R9, 0x5410, R24 ;  /* 0x0000541009067816 */ /* 0x000fc40000000018 */
[----:B------:R-:W-:-:S05]  /*1010*/  PRMT R7, R11, 0x5410, R0 ;  /* 0x000054100b077816 */ /* 0x000fca0000000000 */
[----:B------:R-:W-:Y:S01]  /*1020*/  STG.E.128 desc[UR4][R2.64], R4 ;  /* 0x0000000402007986 */ /* 0x000fe2000c101d04 */
[----:B------:R-:W-:Y:S05]  /*1030*/  EXIT ;  /* 0x000000000000794d */ /* 0x000fea0003800000 */
.L_x_47544:
        /* <DEDUP_REMOVED lines=54> */
[----:B--2---:R-:W-:Y:S02]  /*13a0*/  @!P2 IMAD.WIDE.U32 R2, R12, 0x2, R2 ;  /* 0x000000020c02a825 */ /* 0x004fe400078e0002 */
[----:B------:R-:W0:Y:S01]  /*13b0*/  LDC.U16 R12, c[0x0][0x216] ;  /* 0x00008580ff0c7b82 */ /* 0x000e220000000400 */
[----:B------:R-:W-:Y:S01]  /*13c0*/  PRMT R13, RZ, 0x7610, R13 ;  /* 0x00007610ff0d7816 */ /* 0x000fe2000000000d */
[----:B------:R-:W-:Y:S01]  /*13d0*/  VIADD R17, R5, 0x80 ;  /* 0x0000008005117836 */ /* 0x000fe20000000000 */
[----:B------:R-:W-:Y:S04]  /*13e0*/  BSSY B0, `(.L_x_47545) ;  /* 0x0000023000007945 */ /* 0x000fe80003800000 */
[----:B------:R3:W5:Y:S01]  /*13f0*/  @!P2 LDG.E.U16 R13, desc[UR4][R2.64] ;  /* 0x00000004020da981 */ /* 0x000762000c1e1500 */
[----:B------:R-:W-:-:S02]  /*1400*/  ISETP.GE.AND P2, PT, R17, R0, PT ;  /* 0x000000001100720c */ /* 0x000fc40003f46270 */
        /* <DEDUP_REMOVED lines=32> */
.L_x_47546:
[----:B------:R-:W-:Y:S05]  /*1610*/  BSYNC B0 ;  /* 0x0000000000007941 */ /* 0x000fea0003800000 */
.L_x_47545:
        /* <DEDUP_REMOVED lines=32> */
.L_x_47548:
[----:B------:R-:W-:Y:S05]  /*1820*/  BSYNC B0 ;  /* 0x0000000000007941 */ /* 0x000fea0003800000 */
.L_x_47547:
        /* <DEDUP_REMOVED lines=35> */
.L_x_47550:
[----:B------:R-:W-:Y:S05]  /*1a60*/  BSYNC B0 ;  /* 0x0000000000007941 */ /* 0x000fea0003800000 */
.L_x_47549:
        /* <DEDUP_REMOVED lines=42> */
.L_x_47552:
[----:B------:R-:W-:Y:S05]  /*1d10*/  BSYNC B0 ;  /* 0x0000000000007941 */ /* 0x000fea0003800000 */
.L_x_47551:
        /* <DEDUP_REMOVED lines=35> */
.L_x_47554:
[----:B------:R-:W-:Y:S05]  /*1f50*/  BSYNC B0 ;  /* 0x0000000000007941 */ /* 0x000fea0003800000 */
.L_x_47553:
        /* <DEDUP_REMOVED lines=32> */
.L_x_47556:
[----:B------:R-:W-:Y:S05]  /*2160*/  BSYNC B0 ;  /* 0x0000000000007941 */ /* 0x000fea0003800000 */
.L_x_47555:
        /* <DEDUP_REMOVED lines=32> */
.L_x_47558:
[----:B------:R-:W-:Y:S05]  /*2370*/  BSYNC B0 ;  /* 0x0000000000007941 */ /* 0x000fea0003800000 */
.L_x_47557:
        /* <DEDUP_REMOVED lines=32> */
.L_x_47560:
[----:B------:R-:W-:Y:S05]  /*2580*/  BSYNC B0 ;  /* 0x0000000000007941 */ /* 0x000fea0003800000 */
.L_x_47559:
        /* <DEDUP_REMOVED lines=18> */
.L_x_47563:
[----:B------:R-:W-:-:S13]  /*26b0*/  ISETP.GE.AND P0, PT, R5, R0, PT ;  /* 0x000000000500720c */ /* 0x000fda0003f06270 */
[----:B------:R-:W-:Y:S05]  /*26c0*/  @P0 BRA `(.L_x_47565) ;  /* 0x0000000000300947 */ /* 0x000fea0003800000 */
[----:B0-----:R-:W0:Y:S01]  /*26d0*/  LDC.64 R2, c[0x0][0x218] ;  /* 0x00008600ff027b82 */ /* 0x001e220000000a00 */
[----:B------:R-:W-:Y:S02]  /*26e0*/  IMAD.IADD R7, R4, 0x1, R5 ;  /* 0x0000000104077824 */ /* 0x000fe400078e0205 */
[----:B------:R-:W-:Y:S02]  /*26f0*/  VIADD R5, R5, 0x80 ;  /* 0x0000008005057836 */ /* 0x000fe40000000000 */
[----:B0-----:R-:W-:-:S05]  /*2700*/  IMAD.WIDE.U32 R2, R7, 0x2, R2 ;  /* 0x0000000207027825 */ /* 0x001fca00078e0002 */
[----:B------:R1:W-:Y:S02]  /*2710*/  STG.E.U16 desc[UR4][R2.64], R15 ;  /* 0x0000000f02007986 */ /* 0x0003e4000c101504 */
.L_x_47564:
[----:B------:R-:W-:-:S13]  /*2720*/  ISETP.GE.AND P0, PT, R5, R0, PT ;  /* 0x000000000500720c */ /* 0x000fda0003f06270 */
[----:B------:R-:W-:Y:S05]  /*2730*/  @P0 BRA `(.L_x_47566) ;  /* 0x0000000000340947 */ /* 0x000fea0003800000 */
[----:B01----:R-:W0:Y:S01]  /*2740*/  LDC.64 R2, c[0x0][0x218] ;  /* 0x00008600ff027b82 */ /* 0x003e220000000a00 */
[----:B------:R-:W-:Y:S02]  /*2750*/  IMAD.IADD R7, R4, 0x1, R5 ;  /* 0x0000000104077824 */ /* 0x000fe400078e0205 */
[----:B------:R-:W-:Y:S02]  /*2760*/  VIADD R5, R5, 0x80 ;  /* 0x0000008005057836 */ /* 0x000fe40000000000 */
[----:B0-----:R-:W-:-:S05]  /*2770*/  IMAD.WIDE.U32 R2, R7, 0x2, R2 ;  /* 0x0000000207027825 */ /* 0x001fca00078e0002 */
[----:B------:R1:W-:Y:S02]  /*2780*/  STG.E.U16 desc[UR4][R2.64], R14 ;  /* 0x0000000e02007986 */ /* 0x0003e4000c101504 */
.L_x_47565:
        /* <DEDUP_REMOVED lines=8> */
.L_x_47566:
[----:B------:R-:W-:Y:S05]  /*2810*/  BSYNC B1 ;  /* 0x0000000000017941 */ /* 0x000fea0003800000 */
.L_x_47562:
[----:B------:R-:W-:-:S13]  /*2820*/  ISETP.GE.AND P0, PT, R5, R0, PT ;  /* 0x000000000500720c */ /* 0x000fda0003f06270 */
[----:B012---:R-:W0:Y:S01]  /*2830*/  @!P0 LDC.64 R2, c[0x0][0x218] ;  /* 0x00008600ff028b82 */ /* 0x007e220000000a00 */
[----:B------:R-:W-:Y:S02]  /*2840*/  @!P0 IMAD.IADD R7, R4, 0x1, R5 ;  /* 0x0000000104078824 */ /* 0x000fe400078e0205 */
[----:B------:R-:W-:Y:S02]  /*2850*/  @!P0 VIADD R5, R5, 0x80 ;  /* 0x0000008005058836 */ /* 0x000fe40000000000 */
[----:B0-----:R-:W-:-:S05]  /*2860*/  @!P0 IMAD.WIDE.U32 R2, R7, 0x2, R2 ;  /* 0x0000000207028825 */ /* 0x001fca00078e0002 */
[----:B------:R2:W-:Y:S02]  /*2870*/  @!P0 STG.E.U16 desc[UR4][R2.64], R9 ;  /* 0x0000000902008986 */ /* 0x0005e4000c101504 */
.L_x_47567:
[----:B------:R-:W-:Y:S05]  /*2880*/  BSYNC B0 ;  /* 0x0000000000007941 */ /* 0x000fea0003800000 */
.L_x_47561:
        /* <DEDUP_REMOVED lines=8> */
.L_x_47568:
        /* <DEDUP_REMOVED lines=15> */
.L_x_57590:


//--------------------- .text._ZN2at6native18elementwise_kernelILi128ELi4EZNS0_15gpu_kernel_implINS0_13BinaryFunctorIlllZZZNS0_21remainder_kernel_cudaERNS_18TensorIteratorBaseEENKUlvE_clEvENKUlvE2_clEvEUlllE_EEEEvS5_RKT_EUliE_EEviT1_ --------------------------
	.section	.text._ZN2at6native18elementwise_kernelILi128ELi4EZNS0_15gpu_kernel_implINS0_13BinaryFunctorIlllZZZNS0_21remainder_kernel_cudaERNS_18TensorIteratorBaseEENKUlvE_clEvENKUlvE2_clEvEUlllE_EEEEvS5_RKT_EUliE_EEviT1_,"ax",@progbits
	.align	128
        .global         _ZN2at6native18elementwise_kernelILi128ELi4EZNS0_15gpu_kernel_implINS0_13BinaryFunctorIlllZZZNS0_21remainder_kernel_cudaERNS_18TensorIteratorBaseEENKUlvE_clEvENKUlvE2_clEvEUlllE_EEEEvS5_RKT_EUliE_EEviT1_
        .type           _ZN2at6native18elementwise_kernelILi128ELi4EZNS0_15gpu_kernel_implINS0_13BinaryFunctorIlllZZZNS0_21remainder_kernel_cudaERNS_18TensorIteratorBaseEENKUlvE_clEvENKUlvE2_clEvEUlllE_EEEEvS5_RKT_EUliE_EEviT1_,@function
        .size           _ZN2at6native18elementwise_kernelILi128ELi4EZNS0_15gpu_kernel_implINS0_13BinaryFunctorIlllZZZNS0_21remainder_kernel_cudaERNS_18TensorIteratorBaseEENKUlvE_clEvENKUlvE2_clEvEUlllE_EEEEvS5_RKT_EUliE_EEviT1_,(.L_x_57255 - _ZN2at6native18elementwise_kernelILi128ELi4EZNS0_15gpu_kernel_implINS0_13BinaryFunctorIlllZZZNS0_21remainder_kernel_cudaERNS_18TensorIteratorBaseEENKUlvE_clEvENKUlvE2_clEvEUlllE_EEEEvS5_RKT_EUliE_EEviT1_)
        .other          _ZN2at6native18elementwise_kernelILi128ELi4EZNS0_15gpu_kernel_implINS0_13BinaryFunctorIlllZZZNS0_21remainder_kernel_cudaERNS_18TensorIteratorBaseEENKUlvE_clEvENKUlvE2_clEvEUlllE_EEEEvS5_RKT_EUliE_EEviT1_,@"STO_CUDA_ENTRY STV_DEFAULT"
_ZN2at6native18elementwise_kernelILi128ELi4EZNS0_15gpu_kernel_implINS0_13BinaryFunctorIlllZZZNS0_21remainder_kernel_cudaERNS_18TensorIteratorBaseEENKUlvE_clEvENKUlvE2_clEvEUlllE_EEEEvS5_RKT_EUliE_EEviT1_:
.text._ZN2at6native18elementwise_kernelILi128ELi4EZNS0_15gpu_kernel_implINS0_13BinaryFunctorIlllZZZNS0_21remainder_kernel_cudaERNS_18TensorIteratorBaseEENKUlvE_clEvENKUlvE2_clEvEUlllE_EEEEvS5_RKT_EUliE_EEviT1_:
        /* <DEDUP_REMOVED lines=364> */
.L_x_47571:
        /* <DEDUP_REMOVED lines=21> */
.L_x_47575:
[----:B------:R0:W5:Y:S01]  /*1810*/  LDG.E.U8 R18, desc[UR36][R4.64] ;  /* 0x0000002404127981 */ /* 0x000162000c1e1100 */
[----:B------:R-:W-:Y:S01]  /*1820*/  IMAD.MOV.U32 R19, RZ, RZ, RZ ;  /* 0x000000ffff137224 */ /* 0x000fe200078e00ff */
[----:B------:R-:W-:Y:S06]  /*1830*/  BRA `(.L_x_47577) ;  /* 0x0000000c00487947 */ /* 0x000fec0003800000 */
.L_x_47574:
        /* <DEDUP_REMOVED lines=8> */
.L_x_47579:
[----:B------:R-:W2:Y:S02]  /*18c0*/  LDG.E R18, desc[UR36][R4.64] ;  /* 0x0000002404127981 */ /* 0x000ea4000c1e1900 */
[----:B--2---:R-:W-:Y:S01]  /*18d0*/  SHF.R.S32.HI R19, RZ, 0x1f, R18 ;  /* 0x0000001fff137819 */ /* 0x004fe20000011412 */
[----:B------:R-:W-:Y:S06]  /*18e0*/  BRA `(.L_x_47577) ;  /* 0x0000000c001c7947 */ /* 0x000fec0003800000 */
.L_x_47578:
[----:B------:R-:W2:Y:S02]  /*18f0*/  LDG.E.S16 R18, desc[UR36][R4.64] ;  /* 0x0000002404127981 */ /* 0x000ea4000c1e1700 */
[----:B--2---:R-:W-:Y:S01]  /*1900*/  SHF.R.S32.HI R19, RZ, 0x1f, R18 ;  /* 0x0000001fff137819 */ /* 0x004fe20000011412 */
[----:B------:R-:W-:Y:S06]  /*1910*/  BRA `(.L_x_47577) ;  /* 0x0000000c00107947 */ /* 0x000fec0003800000 */
.L_x_47573:
        /* <DEDUP_REMOVED lines=9> */
.L_x_47581:
[----:B------:R-:W2:Y:S02]  /*19b0*/  LDG.E.U16 R4, desc[UR36][R4.64] ;  /* 0x0000002404047981 */ /* 0x000ea4000c1e1500 */
[----:B--2---:R-:W-:-:S06]  /*19c0*/  HADD2.F32 R18, -RZ, R4.H0_H0 ;  /* 0x20000004ff127230 */ /* 0x004fcc0000004100 */
[----:B------:R-:W0:Y:S01]  /*19d0*/  F2I.S64.TRUNC R18, R18 ;  /* 0x0000001200127311 */ /* 0x000e22000020d900 */
[----:B------:R-:W-:Y:S05]  /*19e0*/  BRA `(.L_x_47577) ;  /* 0x0000000800dc7947 */ /* 0x000fea0003800000 */
.L_x_47580:
        /* <DEDUP_REMOVED lines=9> */
.L_x_47583:
[----:B------:R-:W2:Y:S02]  /*1a80*/  LDG.E.U16 R4, desc[UR36][R4.64] ;  /* 0x0000002404047981 */ /* 0x000ea4000c1e1500 */
[----:B--2---:R-:W-:-:S06]  /*1a90*/  HADD2.F32 R18, -RZ, R4.H0_H0 ;  /* 0x20000004ff127230 */ /* 0x004fcc0000004100 */
[----:B------:R-:W0:Y:S01]  /*1aa0*/  F2I.S64.TRUNC R18, R18 ;  /* 0x0000001200127311 */ /* 0x000e22000020d900 */
[----:B------:R-:W-:Y:S05]  /*1ab0*/  BRA `(.L_x_47577) ;  /* 0x0000000800a87947 */ /* 0x000fea0003800000 */
.L_x_47582:
[----:B------:R-:W2:Y:S02]  /*1ac0*/  LDG.E.64 R4, desc[UR36][R4.64] ;  /* 0x0000002404047981 */ /* 0x000ea4000c1e1b00 */
[----:B--2---:R0:W1:Y:S01]  /*1ad0*/  F2I.S64.F64.TRUNC R18, R4 ;  /* 0x0000000400127311 */ /* 0x004062000030d900 */
[----:B------:R-:W-:Y:S05]  /*1ae0*/  BRA `(.L_x_47577) ;  /* 0x00000008009c7947 */ /* 0x000fea0003800000 */
.L_x_47572:
        /* <DEDUP_REMOVED lines=13> */
.L_x_47586:
[----:B------:R-:W2:Y:S02]  /*1bc0*/  LDG.E.64 R4, desc[UR36][R4.64] ;  /* 0x0000002404047981 */ /* 0x000ea4000c1e1b00 */
[----:B--2---:R0:W1:Y:S01]  /*1bd0*/  F2I.S64.F64.TRUNC R18, R4 ;  /* 0x0000000400127311 */ /* 0x004062000030d900 */
[----:B------:R-:W-:Y:S05]  /*1be0*/  BRA `(.L_x_47577) ;  /* 0x00000008005c7947 */ /* 0x000fea0003800000 */
.L_x_47585:
        /* <DEDUP_REMOVED lines=27> */
.L_x_47588:
        /* <DEDUP_REMOVED lines=14> */
.L_x_47587:
[----:B------:R-:W2:Y:S02]  /*1e80*/  LDG.E.U16 R18, desc[UR36][R4.64] ;  /* 0x0000002404127981 */ /* 0x000ea4000c1e1500 */
[----:B--2---:R-:W-:-:S06]  /*1e90*/  IMAD.U32 R18, R18, 0x10000, RZ ;  /* 0x0001000012127824 */ /* 0x004fcc00078e00ff */
[----:B------:R-:W0:Y:S01]  /*1ea0*/  F2I.S64.TRUNC R18, R18 ;  /* 0x0000001200127311 */ /* 0x000e22000020d900 */
[----:B------:R-:W-:Y:S05]  /*1eb0*/  BRA `(.L_x_47577) ;  /* 0x0000000400a87947 */ /* 0x000fea0003800000 */
.L_x_47584:
        /* <DEDUP_REMOVED lines=11> */
.L_x_47591:
        /* <DEDUP_REMOVED lines=21> */
.L_x_47595:
[----:B------:R-:W-:Y:S05]  /*20c0*/  BSYNC B1 ;  /* 0x0000000000017941 */ /* 0x000fea0003800000 */
.L_x_47594:
[----:B------:R-:W-:Y:S01]  /*20d0*/  IMAD.SHL.U32 R3, R3, 0x100000, RZ ;  /* 0x0010000003037824 */ /* 0x000fe200078e00ff */
[----:B------:R-:W-:-:S04]  /*20e0*/  LEA R5, R0, 0x3b800000, 0x17 ;  /* 0x3b80000000057811 */ /* 0x000fc800078eb8ff */
[----:B------:R-:W-:-:S07]  /*20f0*/  LOP3.LUT R18, R5, R3, R18, 0xfe, !PT ;  /* 0x0000000305127212 */ /* 0x000fce00078efe12 */
.L_x_47593:
[----:B------:R-:W-:Y:S05]  /*2100*/  BSYNC B0 ;  /* 0x0000000000007941 */ /* 0x000fea0003800000 */
.L_x_47592:
[----:B------:R-:W1:Y:S01]  /*2110*/  F2I.S64.TRUNC R18, R18 ;  /* 0x0000001200127311 */ /* 0x000e62000020d900 */
[----:B------:R-:W-:Y:S05]  /*2120*/  BRA `(.L_x_47577) ;  /* 0x00000004000c7947 */ /* 0x000fea0003800000 */
.L_x_47590:
        /* <DEDUP_REMOVED lines=21> */
.L_x_47599:
[----:B------:R-:W-:Y:S05]  /*2280*/  BSYNC B1 ;  /* 0x0000000000017941 */ /* 0x000fea0003800000 */
.L_x_47598:
[----:B------:R-:W-:Y:S01]  /*2290*/  IMAD.SHL.U32 R3, R3, 0x200000, RZ ;  /* 0x0020000003037824 */ /* 0x000fe200078e00ff */
[----:B------:R-:W-:-:S04]  /*22a0*/  LEA R5, R0, 0x37800000, 0x17 ;  /* 0x3780000000057811 */ /* 0x000fc800078eb8ff */
[----:B------:R-:W-:-:S07]  /*22b0*/  LOP3.LUT R18, R5, R3, R18, 0xfe, !PT ;  /* 0x0000000305127212 */ /* 0x000fce00078efe12 */
.L_x_47597:
[----:B------:R-:W-:Y:S05]  /*22c0*/  BSYNC B0 ;  /* 0x0000000000007941 */ /* 0x000fea0003800000 */
.L_x_47596:
[----:B------:R-:W2:Y:S01]  /*22d0*/  F2I.S64.TRUNC R18, R18 ;  /* 0x0000001200127311 */ /* 0x000ea2000020d900 */
[----:B------:R-:W-:Y:S05]  /*22e0*/  BRA `(.L_x_47577) ;  /* 0x00000000009c7947 */ /* 0x000fea0003800000 */
.L_x_47589:
        /* <DEDUP_REMOVED lines=14> */
.L_x_47603:
[----:B------:R-:W-:Y:S05]  /*23d0*/  BSYNC B0 ;  /* 0x0000000000007941 */ /* 0x000fea0003800000 */
.L_x_47602:
[----:B------:R-:W4:Y:S01]  /*23e0*/  F2I.S64.TRUNC R18, R18 ;  /* 0x0000001200127311 */ /* 0x000f22000020d900 */
[----:B------:R-:W-:Y:S05]  /*23f0*/  BRA `(.L_x_47577) ;  /* 0x0000000000587947 */ /* 0x000fea0003800000 */
.L_x_47576:
        /* <DEDUP_REMOVED lines=16> */
.L_x_47604:
[----:B------:R-:W-:Y:S01]  /*2500*/  CS2R R18, SRZ ;  /* 0x0000000000127805 */ /* 0x000fe2000001ff00 */
[----:B------:R-:W-:Y:S06]  /*2510*/  BRA `(.L_x_47577) ;  /* 0x0000000000107947 */ /* 0x000fec0003800000 */
.L_x_47601:
[----:B------:R0:W5:Y:S01]  /*2520*/  LDG.E.64 R18, desc[UR36][R4.64] ;  /* 0x0000002404127981 */ /* 0x000162000c1e1b00 */
[----:B------:R-:W-:Y:S05]  /*2530*/  BRA `(.L_x_47577) ;  /* 0x0000000000087947 */ /* 0x000fea0003800000 */
.L_x_47600:
[----:B------:R3:W5:Y:S01]  /*2540*/  LDG.E R18, desc[UR36][R4.64] ;  /* 0x0000002404127981 */ /* 0x000762000c1e1900 */
[----:B------:R-:W-:-:S07]  /*2550*/  IMAD.MOV.U32 R19, RZ, RZ, RZ ;  /* 0x000000ffff137224 */ /* 0x000fce00078e00ff */
.L_x_47577:
[----:B------:R-:W1:Y:S01]  /*2560*/  LDC.U8 R3, c[0x0][0x493] ;  /* 0x000124c0ff037b82 */ /* 0x000e620000000000 */
[----:B------:R-:W-:Y:S02]  /*2570*/  ULDC.64 UR4, c[0x0][0x488] ;  /* 0x0001220000047ab9 */ /* 0x000fe40000000a00 */
[----:B0--3--:R-:W-:-:S05]  /*2580*/  IADD3 R4, P1, R22, UR4, RZ ;  /* 0x0000000416047c10 */ /* 0x009fca000ff3e0ff */
        /* <DEDUP_REMOVED lines=15> */
.L_x_47608:
[----:B------:R1:W5:Y:S01]  /*2680*/  LDG.E.U8 R14, desc[UR36][R4.64] ;  /* 0x00000024040e7981 */ /* 0x000362000c1e1100 */
[----:B------:R-:W-:Y:S01]  /*2690*/  IMAD.MOV.U32 R15, RZ, RZ, RZ ;  /* 0x000000ffff0f7224 */ /* 0x000fe200078e00ff */
[----:B------:R-:W-:Y:S06]  /*26a0*/  BRA `(.L_x_47610) ;  /* 0x0000000c00487947 */ /* 0x000fec0003800000 */
.L_x_47607:
        /* <DEDUP_REMOVED lines=8> */
.L_x_47612:
[----:B------:R-:W3:Y:S02]  /*2730*/  LDG.E R14, desc[UR36][R4.64] ;  /* 0x00000024040e7981 */ /* 0x000ee4000c1e1900 */
[----:B---3--:R-:W-:Y:S01]  /*2740*/  SHF.R.S32.HI R15, RZ, 0x1f, R14 ;  /* 0x0000001fff0f7819 */ /* 0x008fe2000001140e */
[----:B------:R-:W-:Y:S06]  /*2750*/  BRA `(.L_x_47610) ;  /* 0x0000000c001c7947 */ /* 0x000fec0003800000 */
.L_x_47611:
[----:B------:R-:W3:Y:S02]  /*2760*/  LDG.E.S16 R14, desc[UR36][R4.64] ;  /* 0x00000024040e7981 */ /* 0x000ee4000c1e1700 */
[----:B---3--:R-:W-:Y:S01]  /*2770*/  SHF.R.S32.HI R15, RZ, 0x1f, R14 ;  /* 0x0000001fff0f7819 */ /* 0x008fe2000001140e */
[----:B------:R-:W-:Y:S06]  /*2780*/  BRA `(.L_x_47610) ;  /* 0x0000000c00107947 */ /* 0x000fec0003800000 */
.L_x_47606:
[----:B------:R-:W-:-:S13]  /*2790*/  ISETP.GT.AND P0, PT, R0, 0x6, PT ;  /* 0x000000060000780c */ /* 0x000fda0003f04270 */
[----:B------:R-:W-:Y:S05]  /*27a0*/  @P0 BRA `(.L_x_47613) ;  /* 0x00000000002c0947 */ /* 0x000fea0003800000 */
[----:B------:R-:W-:-:S13]  /*27b0*/  ISETP.NE.AND P0, PT, R0, 0x5, PT ;  /* 0x000000050000780c */ /* 0x000fda0003f05270 */
[----:B------:R-:W-:Y:S05]  /*27c0*/  @!P0 BRA `(.L_x_47614) ;  /* 0x0000000000148947 */ /* 0x000fea0003800000 */
[----:B------:R-:W-:-:S13]  /*27d0*/  ISETP.NE.AND P0, PT, R0, 0x6, PT ;  /* 0x000000060000780c */ /* 0x000fda0003f05270 */
[----:B------:R-:W-:Y:S05]  /*27e0*/  @P0 BRA `(.L_x_47609) ;  /* 0x0000000800a00947 */ /* 0x000fea0003800000 */
[----:B------:R-:W3:Y:S02]  /*27f0*/  LDG.E R4, desc[UR36][R4.64] ;  /* 0x0000002404047981 */ /* 0x000ee4000c1e1900 */
[----:B---3--:R0:W1:Y:S01]  /*2800*/  F2I.S64.TRUNC R14, R4 ;  /* 0x00000004000e7311 */ /* 0x008062000020d900 */
[----:B------:R-:W-:Y:S05]  /*2810*/  BRA `(.L_x_47610) ;  /* 0x0000000800ec7947 */ /* 0x000fea0003800000 */
.L_x_47614:
[----:B------:R-:W3:Y:S02]  /*2820*/  LDG.E.U16 R4, desc[UR36][R4.64] ;  /* 0x0000002404047981 */ /* 0x000ee4000c1e1500 */
[----:B---3--:R-:W-:-:S06]  /*2830*/  HADD2.F32 R14, -RZ, R4.H0_H0 ;  /* 0x20000004ff0e7230 */ /* 0x008fcc0000004100 */
[----:B------:R-:W0:Y:S01]  /*2840*/  F2I.S64.TRUNC R14, R14 ;  /* 0x0000000e000e7311 */ /* 0x000e22000020d900 */
[----:B------:R-:W-:Y:S05]  /*2850*/  BRA `(.L_x_47610) ;  /* 0x0000000800dc7947 */ /* 0x000fea0003800000 */
.L_x_47613:
[----:B------:R-:W-:-:S13]  /*2860*/  ISETP.NE.AND P0, PT, R0, 0x7, PT ;  /* 0x000000070000780c */ /* 0x000fda0003f05270 */
[----:B------:R-:W-:Y:S05]  /*2870*/  @!P0 BRA `(.L_x_47615) ;  /* 0x00000000002c8947 */ /* 0x000fea0003800000 */
[----:B------:R-:W-:-:S13]  /*2880*/  ISETP.NE.AND P0, PT, R0, 0x8, PT ;  /* 0x000000080000780c */ /* 0x000fda0003f05270 */
[----:B------:R-:W-:Y:S05]  /*2890*/  @!P0 BRA `(.L_x_47616) ;  /* 0x0000000000148947 */ /* 0x000fea0003800000 */
[----:B------:R-:W-:-:S13]  /*28a0*/  ISETP.NE.AND P0, PT, R0, 0x9, PT ;  /* 0x000000090000780c */ /* 0x000fda0003f05270 */
[----:B------:R-:W-:Y:S05]  /*28b0*/  @P0 BRA `(.L_x_47609) ;  /* 0x00000008006c0947 */ /* 0x000fea0003800000 */
[----:B------:R-:W3:Y:S02]  /*28c0*/  LDG.E R4, desc[UR36][R4.64] ;  /* 0x0000002404047981 */ /* 0x000ee4000c1e1900 */
[----:B---3--:R0:W1:Y:S01]  /*28d0*/  F2I.S64.TRUNC R14, R4 ;  /* 0x00000004000e7311 */ /* 0x008062000020d900 */
[----:B------:R-:W-:Y:S05]  /*28e0*/  BRA `(.L_x_47610) ;  /* 0x0000000800b87947 */ /* 0x000fea0003800000 */
.L_x_47616:
[----:B------:R-:W3:Y:S02]  /*28f0*/  LDG.E.U16 R4, desc[UR36][R4.64] ;  /* 0x0000002404047981 */ /* 0x000ee4000c1e1500 */
[----:B---3--:R-:W-:-:S06]  /*2900*/  HADD2.F32 R14, -RZ, R4.H0_H0 ;  /* 0x20000004ff0e7230 */ /* 0x008fcc0000004100 */
[----:B------:R-:W0:Y:S01]  /*2910*/  F2I.S64.TRUNC R14, R14 ;  /* 0x0000000e000e7311 */ /* 0x000e22000020d900 */
[----:B------:R-:W-:Y:S05]  /*2920*/  BRA `(.L_x_47610) ;  /* 0x0000000800a87947 */ /* 0x000fea0003800000 */
.L_x_47615:
[----:B------:R-:W3:Y:S02]  /*2930*/  LDG.E.64 R4, desc[UR36][R4.64] ;  /* 0x0000002404047981 */ /* 0x000ee4000c1e1b00 */
[----:B---3--:R3:W0:Y:S01]  /*2940*/  F2I.S64.F64.TRUNC R14, R4 ;  /* 0x00000004000e7311 */ /* 0x008622000030d900 */
[----:B------:R-:W-:Y:S05]  /*2950*/  BRA `(.L_x_47610) ;  /* 0x00000008009c7947 */ /* 0x000fea0003800000 */
.L_x_47605:
        /* <DEDUP_REMOVED lines=13> */
.L_x_47619:
[----:B------:R-:W3:Y:S02]  /*2a30*/  LDG.E.64 R4, desc[UR36][R4.64] ;  /* 0x0000002404047981 */ /* 0x000ee4000c1e1b00 */
[----:B---3--:R0:W1:Y:S01]  /*2a40*/  F2I.S64.F64.TRUNC R14, R4 ;  /* 0x00000004000e7311 */ /* 0x008062000030d900 */
[----:B------:R-:W-:Y:S05]  /*2a50*/  BRA `(.L_x_47610) ;  /* 0x00000008005c7947 */ /* 0x000fea0003800000 */
.L_x_47618:
        /* <DEDUP_REMOVED lines=27> */
.L_x_47621:
        /* <DEDUP_REMOVED lines=14> */
.L_x_47620:
[----:B------:R-:W3:Y:S02]  /*2cf0*/  LDG.E.U16 R14, desc[UR36][R4.64] ;  /* 0x00000024040e7981 */ /* 0x000ee4000c1e1500 */
[----:B---3--:R-:W-:-:S06]  /*2d00*/  IMAD.U32 R14, R14, 0x10000, RZ ;  /* 0x000100000e0e7824 */ /* 0x008fcc00078e00ff */
[----:B------:R-:W0:Y:S01]  /*2d10*/  F2I.S64.TRUNC R14, R14 ;  /* 0x0000000e000e7311 */ /* 0x000e22000020d900 */
[----:B------:R-:W-:Y:S05]  /*2d20*/  BRA `(.L_x_47610) ;  /* 0x0000000400a87947 */ /* 0x000fea0003800000 */
.L_x_47617:
        /* <DEDUP_REMOVED lines=11> */
.L_x_47624:
        /* <DEDUP_REMOVED lines=21> */
.L_x_47628:
[----:B------:R-:W-:Y:S05]  /*2f30*/  BSYNC B1 ;  /* 0x0000000000017941 */ /* 0x000fea0003800000 */
.L_x_47627:
[----:B------:R-:W-:Y:S01]  /*2f40*/  IMAD.SHL.U32 R3, R3, 0x100000, RZ ;  /* 0x0010000003037824 */ /* 0x000fe200078e00ff */
[----:B------:R-:W-:-:S04]  /*2f50*/  LEA R5, R0, 0x3b800000, 0x17 ;  /* 0x3b80000000057811 */ /* 0x000fc800078eb8ff */
[----:B------:R-:W-:-:S07]  /*2f60*/  LOP3.LUT R14, R5, R3, R14, 0xfe, !PT ;  /* 0x00000003050e7212 */ /* 0x000fce00078efe0e */
.L_x_47626:
[----:B------:R-:W-:Y:S05]  /*2f70*/  BSYNC B0 ;  /* 0x0000000000007941 */ /* 0x000fea0003800000 */
.L_x_47625:
[----:B------:R-:W0:Y:S01]  /*2f80*/  F2I.S64.TRUNC R14, R14 ;  /* 0x0000000e000e7311 */ /* 0x000e22000020d900 */
[----:B------:R-:W-:Y:S05]  /*2f90*/  BRA `(.L_x_47610) ;  /* 0x00000004000c7947 */ /* 0x000fea0003800000 */
.L_x_47623:
        /* <DEDUP_REMOVED lines=21> */
.L_x_47632:
[----:B------:R-:W-:Y:S05]  /*30f0*/  BSYNC B1 ;  /* 0x0000000000017941 */ /* 0x000fea0003800000 */
.L_x_47631:
[----:B------:R-:W-:Y:S01]  /*3100*/  IMAD.SHL.U32 R3, R3, 0x200000, RZ ;  /* 0x0020000003037824 */ /* 0x000fe200078e00ff */
[----:B------:R-:W-:-:S04]  /*3110*/  LEA R5, R0, 0x37800000, 0x17 ;  /* 0x3780000000057811 */ /* 0x000fc800078eb8ff */
[----:B------:R-:W-:-:S07]  /*3120*/  LOP3.LUT R14, R5, R3, R14, 0xfe, !PT ;  /* 0x00000003050e7212 */ /* 0x000fce00078efe0e */
.L_x_47630:
[----:B------:R-:W-:Y:S05]  /*3130*/  BSYNC B0 ;  /* 0x0000000000007941 */ /* 0x000fea0003800000 */
.L_x_47629:
[----:B------:R-:W0:Y:S01]  /*3140*/  F2I.S64.TRUNC R14, R14 ;  /* 0x0000000e000e7311 */ /* 0x000e22000020d900 */
[----:B------:R-:W-:Y:S05]  /*3150*/  BRA `(.L_x_47610) ;  /* 0x00000000009c7947 */ /* 0x000fea0003800000 */
.L_x_47622:
        /* <DEDUP_REMOVED lines=14> */
.L_x_47636:
[----:B------:R-:W-:Y:S05]  /*3240*/  BSYNC B0 ;  /* 0x0000000000007941 */ /* 0x000fea0003800000 */
.L_x_47635:
[----:B------:R-:W0:Y:S01]  /*3250*/  F2I.S64.TRUNC R14, R14 ;  /* 0x0000000e000e7311 */ /* 0x000e22000020d900 */
[----:B------:R-:W-:Y:S05]  /*3260*/  BRA `(.L_x_47610) ;  /* 0x0000000000587947 */ /* 0x000fea0003800000 */
.L_x_47609:
        /* <DEDUP_REMOVED lines=16> */
.L_x_47637:
[----:B------:R-:W-:Y:S01]  /*3370*/  CS2R R14, SRZ ;  /* 0x00000000000e7805 */ /* 0x000fe2000001ff00 */
[----:B------:R-:W-:Y:S06]  /*3380*/  BRA `(.L_x_47610) ;  /* 0x0000000000107947 */ /* 0x000fec0003800000 */
.L_x_47634:
[----:B------:R0:W5:Y:S01]  /*3390*/  LDG.E.64 R14, desc[UR36][R4.64] ;  /* 0x00000024040e7981 */ /* 0x000162000c1e1b00 */
[----:B------:R-:W-:Y:S05]  /*33a0*/  BRA `(.L_x_47610) ;  /* 0x0000000000087947 */ /* 0x000fea0003800000 */
.L_x_47633:
[----:B------:R0:W5:Y:S01]  /*33b0*/  LDG.E R14, desc[UR36][R4.64] ;  /* 0x00000024040e7981 */ /* 0x000162000c1e1900 */
[----:B------:R-:W-:-:S07]  /*33c0*/  IMAD.MOV.U32 R15, RZ, RZ, RZ ;  /* 0x000000ffff0f7224 */ /* 0x000fce00078e00ff */
.L_x_47610:
[----:B012-45:R-:W-:Y:S01]  /*33d0*/  LOP3.LUT R0, R19, R15, RZ, 0xfc, !PT ;  /* 0x0000000f13007212 */ /* 0x037fe200078efcff */
[----:B------:R-:W-:Y:S03]  /*33e0*/  BSSY B0, `(.L_x_47638) ;  /* 0x000001d000007945 */ /* 0x000fe60003800000 */
[----:B------:R-:W-:-:S13]  /*33f0*/  ISETP.NE.U32.AND P0, PT, R0, RZ, PT ;  /* 0x000000ff0000720c */ /* 0x000fda0003f05070 */
[----:B------:R-:W-:Y:S05]  /*3400*/  @!P0 BRA `(.L_x_47639) ;  /* 0x00000000001c8947 */ /* 0x000fea0003800000 */
[----:B------:R-:W-:Y:S01]  /*3410*/  IMAD.MOV.U32 R12, RZ, RZ, R18 ;  /* 0x000000ffff0c7224 */ /* 0x000fe200078e0012 */
[----:B------:R-:W-:Y:S01]  /*3420*/  MOV R0, 0x3470 ;  /* 0x0000347000007802 */ /* 0x000fe20000000f00 */
[----:B------:R-:W-:Y:S02]  /*3430*/  IMAD.MOV.U32 R7, RZ, RZ, R19 ;  /* 0x000000ffff077224 */ /* 0x000fe400078e0013 */
[----:B---3--:R-:W-:Y:S02]  /*3440*/  IMAD.MOV.U32 R4, RZ, RZ, R14 ;  /* 0x000000ffff047224 */ /* 0x008fe400078e000e */
[----:B------:R-:W-:-:S07]  /*3450*/  IMAD.MOV.U32 R3, RZ, RZ, R15 ;  /* 0x000000ffff037224 */ /* 0x000fce00078e000f */
[----:B------:R-:W-:Y:S05]  /*3460*/  CALL.REL.NOINC `($__internal_42_$__cuda_sm20_rem_s64) ;  /* 0x000000dc00587944 */ /* 0x000fea0003c00000 */
[----:B------:R-:W-:Y:S05]  /*3470*/  BRA `(.L_x_47640) ;  /* 0x00000000004c7947 */ /* 0x000fea0003800000 */
.L_x_47639:
        /* <DEDUP_REMOVED lines=19> */
.L_x_47640:
[----:B------:R-:W-:Y:S05]  /*35b0*/  BSYNC B0 ;  /* 0x0000000000007941 */ /* 0x000fea0003800000 */
.L_x_47638:
[----:B------:R-:W0:Y:S01]  /*35c0*/  LDC.U8 R6, c[0x0][0x491] ;  /* 0x00012440ff067b82 */ /* 0x000e220000000000 */
[----:B------:R-:W-:Y:S02]  /*35d0*/  LOP3.LUT R0, R4, R14, RZ, 0x3c, !PT ;  /* 0x0000000e04007212 */ /* 0x000fe400078e3cff */
[----:B------:R-:W-:Y:S02]  /*35e0*/  LOP3.LUT R3, R5, R15, RZ, 0x3c, !PT ;  /* 0x0000000f05037212 */ /* 0x000fe400078e3cff */
[----:B------:R-:W-:Y:S02]  /*35f0*/  ISETP.GT.U32.AND P0, PT, R0, -0x1, PT ;  /* 0xffffffff0000780c */ /* 0x000fe40003f04070 */
[----:B------:R-:W-:Y:S02]  /*3600*/  ISETP.EQ.U32.AND P1, PT, R4, RZ, PT ;  /* 0x000000ff0400720c */ /* 0x000fe40003f22070 */
[----:B------:R-:W-:-:S04]  /*3610*/  ISETP.GT.AND.EX P0, PT, R3, -0x1, PT, P0 ;  /* 0xffffffff0300780c */ /* 0x000fc80003f04300 */
[----:B------:R-:W-:-:S04]  /*3620*/  ISETP.EQ.OR.EX P0, PT, R5, RZ, P0, P1 ;  /* 0x000000ff0500720c */ /* 0x000fc80000702710 */
[----:B------:R-:W-:Y:S02]  /*3630*/  SEL R3, R14, RZ, !P0 ;  /* 0x000000ff0e037207 */ /* 0x000fe40004000000 */
[----:B------:R-:W-:Y:S02]  /*3640*/  SEL R15, R15, RZ, !P0 ;  /* 0x000000ff0f0f7207 */ /* 0x000fe40004000000 */
[----:B------:R-:W-:Y:S02]  /*3650*/  IADD3 R3, P1, R4, R3, RZ ;  /* 0x0000000304037210 */ /* 0x000fe40007f3e0ff */
[----:B0-----:R-:W-:-:S03]  /*3660*/  PRMT R0, R6, 0x9910, RZ ;  /* 0x0000991006007816 */ /* 0x001fc600000000ff */
[----:B------:R-:W-:Y:S01]  /*3670*/  IMAD.X R15, R5, 0x1, R15, P1 ;  /* 0x00000001050f7824 */ /* 0x000fe200008e060f */
[----:B------:R-:W-:Y:S01]  /*3680*/  ISETP.GT.AND P0, PT, R0, 0x9, PT ;  /* 0x000000090000780c */ /* 0x000fe20003f04270 */
[----:B------:R-:W-:-:S12]  /*3690*/  IMAD.MOV.U32 R14, RZ, RZ, R3 ;  /* 0x000000ffff0e7224 */ /* 0x000fd800078e0003 */
        /* <DEDUP_REMOVED lines=11> */
.L_x_47644:
[----:B------:R0:W-:Y:S01]  /*3750*/  STG.E.U8 desc[UR36][R16.64], R3 ;  /* 0x0000000310007986 */ /* 0x0001e2000c101124 */
[----:B------:R-:W-:Y:S05]  /*3760*/  BRA `(.L_x_47646) ;  /* 0x0000000c004c7947 */ /* 0x000fea0003800000 */
.L_x_47643:
        /* <DEDUP_REMOVED lines=8> */
.L_x_47648:
[----:B------:R0:W-:Y:S01]  /*37f0*/  STG.E desc[UR36][R16.64], R3 ;  /* 0x0000000310007986 */ /* 0x0001e2000c101924 */
[----:B------:R-:W-:Y:S05]  /*3800*/  BRA `(.L_x_47646) ;  /* 0x0000000c00247947 */ /* 0x000fea0003800000 */
.L_x_47647:
[----:B------:R0:W-:Y:S01]  /*3810*/  STG.E.U16 desc[UR36][R16.64], R3 ;  /* 0x0000000310007986 */ /* 0x0001e2000c101524 */
[----:B------:R-:W-:Y:S05]  /*3820*/  BRA `(.L_x_47646) ;  /* 0x0000000c001c7947 */ /* 0x000fea0003800000 */
.L_x_47642:
        /* <DEDUP_REMOVED lines=9> */
.L_x_47650:
[----:B------:R-:W0:Y:S02]  /*38c0*/  I2F.S64 R0, R14 ;  /* 0x0000000e00007312 */ /* 0x000e240000301400 */
[----:B0-----:R-:W-:-:S05]  /*38d0*/  F2FP.F16.F32.PACK_AB R0, RZ, R0 ;  /* 0x00000000ff00723e */ /* 0x001fca00000000ff */
[----:B------:R0:W-:Y:S01]  /*38e0*/  STG.E.U16 desc[UR36][R16.64], R0 ;  /* 0x0000000010007986 */ /* 0x0001e2000c101524 */
[----:B------:R-:W-:Y:S05]  /*38f0*/  BRA `(.L_x_47646) ;  /* 0x0000000800e87947 */ /* 0x000fea0003800000 */
.L_x_47649:
        /* <DEDUP_REMOVED lines=10> */
.L_x_47652:
[----:B------:R-:W0:Y:S02]  /*39a0*/  I2F.S64 R14, R14 ;  /* 0x0000000e000e7312 */ /* 0x000e240000301400 */
[----:B0-----:R-:W-:-:S04]  /*39b0*/  F2FP.F16.F32.PACK_AB R3, RZ, R14 ;  /* 0x0000000eff03723e */ /* 0x001fc800000000ff */
[----:B------:R-:W-:-:S05]  /*39c0*/  PRMT R3, R3, 0x5410, RZ ;  /* 0x0000541003037816 */ /* 0x000fca00000000ff */
[----:B------:R2:W-:Y:S01]  /*39d0*/  STG.E desc[UR36][R16.64], R3 ;  /* 0x0000000310007986 */ /* 0x0005e2000c101924 */
[----:B------:R-:W-:Y:S05]  /*39e0*/  BRA `(.L_x_47646) ;  /* 0x0000000800ac7947 */ /* 0x000fea0003800000 */
.L_x_47651:
[----:B------:R-:W0:Y:S02]  /*39f0*/  I2F.F64.S64 R14, R14 ;  /* 0x0000000e000e7312 */ /* 0x000e240000301c00 */
[----:B0-----:R4:W-:Y:S01]  /*3a00*/  STG.E.64 desc[UR36][R16.64], R14 ;  /* 0x0000000e10007986 */ /* 0x0019e2000c101b24 */
[----:B------:R-:W-:Y:S05]  /*3a10*/  BRA `(.L_x_47646) ;  /* 0x0000000800a07947 */ /* 0x000fea0003800000 */
.L_x_47641:
        /* <DEDUP_REMOVED lines=13> */
.L_x_47655:
[----:B------:R-:W0:Y:S01]  /*3af0*/  I2F.F64.S64 R4, R14 ;  /* 0x0000000e00047312 */ /* 0x000e220000301c00 */
[----:B------:R-:W-:-:S05]  /*3b00*/  CS2R R6, SRZ ;  /* 0x0000000000067805 */ /* 0x000fca000001ff00 */
[----:B0-----:R0:W-:Y:S01]  /*3b10*/  STG.E.128 desc[UR36][R16.64], R4 ;  /* 0x0000000410007986 */ /* 0x0011e2000c101d24 */
[----:B------:R-:W-:Y:S05]  /*3b20*/  BRA `(.L_x_47646) ;  /* 0x00000008005c7947 */ /* 0x000fea0003800000 */
.L_x_47654:
        /* <DEDUP_REMOVED lines=21> */
.L_x_47659:
[----:B------:R-:W-:Y:S05]  /*3c80*/  BSYNC B0 ;  /* 0x0000000000007941 */ /* 0x000fea0003800000 */
.L_x_47658:
[----:B------:R-:W-:-:S05]  /*3c90*/  LOP3.LUT R5, R0, R5, RZ, 0xfc, !PT ;  /* 0x0000000500057212 */ /* 0x000fca00078efcff */
[----:B------:R0:W-:Y:S01]  /*3ca0*/  STG.E.U8 desc[UR36][R16.64], R5 ;  /* 0x0000000510007986 */ /* 0x0001e2000c101124 */
[----:B------:R-:W-:Y:S05]  /*3cb0*/  BRA `(.L_x_47646) ;  /* 0x0000000400f87947 */ /* 0x000fea0003800000 */
.L_x_47657:
        /* <DEDUP_REMOVED lines=13> */
.L_x_47661:
[----:B------:R-:W-:Y:S01]  /*3d90*/  IMAD.MOV.U32 R0, RZ, RZ, 0x7f ;  /* 0x0000007fff007424 */ /* 0x000fe200078e00ff */
[----:B------:R-:W-:-:S04]  /*3da0*/  ISETP.GT.U32.AND P0, PT, R3, 0x7f800000, PT ;  /* 0x7f8000000300780c */ /* 0x000fc80003f04070 */
[----:B------:R-:W-:-:S09]  /*3db0*/  SEL R0, R0, 0x7c, P0 ;  /* 0x0000007c00007807 */ /* 0x000fd20000000000 */
.L_x_47662:
[----:B------:R-:W-:Y:S05]  /*3dc0*/  BSYNC B0 ;  /* 0x0000000000007941 */ /* 0x000fea0003800000 */
.L_x_47660:
[----:B------:R-:W-:-:S04]  /*3dd0*/  LOP3.LUT R3, R15, 0x80000000, RZ, 0xc0, !PT ;  /* 0x800000000f037812 */ /* 0x000fc800078ec0ff */
[----:B------:R-:W-:-:S04]  /*3de0*/  SHF.R.U32.HI R3, RZ, 0x18, R3 ;  /* 0x00000018ff037819 */ /* 0x000fc80000011603 */
[----:B------:R-:W-:-:S05]  /*3df0*/  LOP3.LUT R3, R0, R3, RZ, 0xfc, !PT ;  /* 0x0000000300037212 */ /* 0x000fca00078efcff */
[----:B------:R0:W-:Y:S01]  /*3e00*/  STG.E.U8 desc[UR36][R16.64], R3 ;  /* 0x0000000310007986 */ /* 0x0001e2000c101124 */
[----:B------:R-:W-:Y:S05]  /*3e10*/  BRA `(.L_x_47646) ;  /* 0x0000000400a07947 */ /* 0x000fea0003800000 */
.L_x_47656:
[----:B------:R-:W0:Y:S02]  /*3e20*/  I2F.S64 R0, R14 ;  /* 0x0000000e00007312 */ /* 0x000e240000301400 */
[----:B0-----:R-:W-:-:S05]  /*3e30*/  F2FP.BF16.F32.PACK_AB R0, RZ, R0 ;  /* 0x00000000ff00723e */ /* 0x001fca00000010ff */
[----:B------:R0:W-:Y:S01]  /*3e40*/  STG.E.U16 desc[UR36][R16.64], R0 ;  /* 0x0000000010007986 */ /* 0x0001e2000c101524 */
[----:B------:R-:W-:Y:S05]  /*3e50*/  BRA `(.L_x_47646) ;  /* 0x0000000400907947 */ /* 0x000fea0003800000 */
.L_x_47653:
        /* <DEDUP_REMOVED lines=10> */
.L_x_47665:
        /* <DEDUP_REMOVED lines=17> */
.L_x_47668:
[----:B------:R-:W-:-:S04]  /*4010*/  LOP3.LUT R3, R15, 0x80000000, RZ, 0xc0, !PT ;  /* 0x800000000f037812 */ /* 0x000fc800078ec0ff */
[----:B------:R-:W-:-:S04]  /*4020*/  SHF.R.U32.HI R3, RZ, 0x18, R3 ;  /* 0x00000018ff037819 */ /* 0x000fc80000011603 */
[----:B------:R-:W-:-:S04]  /*4030*/  LOP3.LUT R0, R0, R3, RZ, 0xfc, !PT ;  /* 0x0000000300007212 */ /* 0x000fc800078efcff */
[----:B------:R-:W-:-:S07]  /*4040*/  PRMT R8, R0, 0x7610, R8 ;  /* 0x0000761000087816 */ /* 0x000fce0000000008 */
.L_x_47667:
[----:B------:R-:W-:Y:S05]  /*4050*/  BSYNC B0 ;  /* 0x0000000000007941 */ /* 0x000fea0003800000 */
.L_x_47666:
[----:B------:R0:W-:Y:S01]  /*4060*/  STG.E.U8 desc[UR36][R16.64], R8 ;  /* 0x0000000810007986 */ /* 0x0001e2000c101124 */
[----:B------:R-:W-:Y:S05]  /*4070*/  BRA `(.L_x_47646) ;  /* 0x0000000400087947 */ /* 0x000fea0003800000 */
.L_x_47664:
        /* <DEDUP_REMOVED lines=17> */
.L_x_47671:
[----:B------:R-:W-:-:S04]  /*4190*/  LOP3.LUT R3, R15, 0x80000000, RZ, 0xc0, !PT ;  /* 0x800000000f037812 */ /* 0x000fc800078ec0ff */
[----:B------:R-:W-:-:S04]  /*41a0*/  SHF.R.U32.HI R3, RZ, 0x18, R3 ;  /* 0x00000018ff037819 */ /* 0x000fc80000011603 */
[----:B------:R-:W-:-:S04]  /*41b0*/  LOP3.LUT R0, R0, R3, RZ, 0xfc, !PT ;  /* 0x0000000300007212 */ /* 0x000fc800078efcff */
[----:B------:R-:W-:-:S07]  /*41c0*/  PRMT R8, R0, 0x7610, R8 ;  /* 0x0000761000087816 */ /* 0x000fce0000000008 */
.L_x_47670:
[----:B------:R-:W-:Y:S05]  /*41d0*/  BSYNC B0 ;  /* 0x0000000000007941 */ /* 0x000fea0003800000 */
.L_x_47669:
[----:B------:R0:W-:Y:S01]  /*41e0*/  STG.E.U8 desc[UR36][R16.64], R8 ;  /* 0x0000000810007986 */ /* 0x0001e2000c101124 */
[----:B------:R-:W-:Y:S05]  /*41f0*/  BRA `(.L_x_47646) ;  /* 0x0000000000a87947 */ /* 0x000fea0003800000 */
.L_x_47663:
        /* <DEDUP_REMOVED lines=22> */
.L_x_47645:
        /* <DEDUP_REMOVED lines=16> */
.L_x_47674:
[----:B------:R-:W-:Y:S05]  /*4460*/  BRA `(.L_x_47646) ;  /* 0x00000000000c7947 */ /* 0x000fea0003800000 */
.L_x_47673:
[----:B------:R0:W-:Y:S01]  /*4470*/  STG.E.64 desc[UR36][R16.64], R14 ;  /* 0x0000000e10007986 */ /* 0x0001e2000c101b24 */
[----:B------:R-:W-:Y:S05]  /*4480*/  BRA `(.L_x_47646) ;  /* 0x0000000000047947 */ /* 0x000fea0003800000 */
.L_x_47672:
[----:B------:R0:W-:Y:S02]  /*4490*/  STG.E desc[UR36][R16.64], R3 ;  /* 0x0000000310007986 */ /* 0x0001e4000c101924 */
.L_x_47646:
[----:B------:R-:W-:-:S04]  /*44a0*/  IMAD R2, R2, 0x200, R23 ;  /* 0x0000020002027824 */ /* 0x000fc800078e0217 */
[----:B------:R-:W-:-:S07]  /*44b0*/  VIADD R19, R2, 0x80 ;  /* 0x0000008002137836 */ /* 0x000fce0000000000 */
.L_x_47570:
[----:B------:R-:W-:Y:S05]  /*44c0*/  BSYNC B6 ;  /* 0x0000000000067941 */ /* 0x000fea0003800000 */
.L_x_47569:
        /* <DEDUP_REMOVED lines=358> */
.L_x_47677:
        /* <DEDUP_REMOVED lines=21> */
.L_x_47681:
[----:B------:R1:W5:Y:S01]  /*5c80*/  LDG.E.U8 R22, desc[UR36][R2.64] ;  /* 0x0000002402167981 */ /* 0x000362000c1e1100 */
[----:B------:R-:W-:Y:S01]  /*5c90*/  IMAD.MOV.U32 R23, RZ, RZ, RZ ;  /* 0x000000ffff177224 */ /* 0x000fe200078e00ff */
[----:B------:R-:W-:Y:S06]  /*5ca0*/  BRA `(.L_x_47683) ;  /* 0x0000000c00487947 */ /* 0x000fec0003800000 */
.L_x_47680:
        /* <DEDUP_REMOVED lines=8> */
.L_x_47685:
[----:B------:R-:W2:Y:S02]  /*5d30*/  LDG.E R22, desc[UR36][R2.64] ;  /* 0x0000002402167981 */ /* 0x000ea4000c1e1900 */
[----:B--2---:R-:W-:Y:S01]  /*5d40*/  SHF.R.S32.HI R23, RZ, 0x1f, R22 ;  /* 0x0000001fff177819 */ /* 0x004fe20000011416 */
[----:B------:R-:W-:Y:S06]  /*5d50*/  BRA `(.L_x_47683) ;  /* 0x0000000c001c7947 */ /* 0x000fec0003800000 */
.L_x_47684:
[----:B------:R-:W2:Y:S02]  /*5d60*/  LDG.E.S16 R22, desc[UR36][R2.64] ;  /* 0x0000002402167981 */ /* 0x000ea4000c1e1700 */
[----:B--2---:R-:W-:Y:S01]  /*5d70*/  SHF.R.S32.HI R23, RZ, 0x1f, R22 ;  /* 0x0000001fff177819 */ /* 0x004fe20000011416 */
[----:B------:R-:W-:Y:S06]  /*5d80*/  BRA `(.L_x_47683) ;  /* 0x0000000c00107947 */ /* 0x000fec0003800000 */
.L_x_47679:
        /* <DEDUP_REMOVED lines=9> */
.L_x_47687:
[----:B------:R-:W2:Y:S02]  /*5e20*/  LDG.E.U16 R2, desc[UR36][R2.64] ;  /* 0x0000002402027981 */ /* 0x000ea4000c1e1500 */
[----:B--2---:R-:W-:-:S06]  /*5e30*/  HADD2.F32 R22, -RZ, R2.H0_H0 ;  /* 0x20000002ff167230 */ /* 0x004fcc0000004100 */
[----:B------:R-:W0:Y:S01]  /*5e40*/  F2I.S64.TRUNC R22, R22 ;  /* 0x0000001600167311 */ /* 0x000e22000020d900 */
[----:B------:R-:W-:Y:S05]  /*5e50*/  BRA `(.L_x_47683) ;  /* 0x0000000800dc7947 */ /* 0x000fea0003800000 */
.L_x_47686:
        /* <DEDUP_REMOVED lines=9> */
.L_x_47689:
[----:B------:R-:W2:Y:S02]  /*5ef0*/  LDG.E.U16 R2, desc[UR36][R2.64] ;  /* 0x0000002402027981 */ /* 0x000ea4000c1e1500 */
[----:B--2---:R-:W-:-:S06]  /*5f00*/  HADD2.F32 R22, -RZ, R2.H0_H0 ;  /* 0x20000002ff167230 */ /* 0x004fcc0000004100 */
[----:B------:R-:W0:Y:S01]  /*5f10*/  F2I.S64.TRUNC R22, R22 ;  /* 0x0000001600167311 */ /* 0x000e22000020d900 */
[----:B------:R-:W-:Y:S05]  /*5f20*/  BRA `(.L_x_47683) ;  /* 0x0000000800a87947 */ /* 0x000fea0003800000 */
.L_x_47688:
[----:B------:R-:W2:Y:S02]  /*5f30*/  LDG.E.64 R2, desc[UR36][R2.64] ;  /* 0x0000002402027981 */ /* 0x000ea4000c1e1b00 */
[----:B--2---:R2:W3:Y:S01]  /*5f40*/  F2I.S64.F64.TRUNC R22, R2 ;  /* 0x0000000200167311 */ /* 0x0044e2000030d900 */
[----:B------:R-:W-:Y:S05]  /*5f50*/  BRA `(.L_x_47683) ;  /* 0x00000008009c7947 */ /* 0x000fea0003800000 */
.L_x_47678:
        /* <DEDUP_REMOVED lines=13> */
.L_x_47692:
[----:B------:R-:W2:Y:S02]  /*6030*/  LDG.E.64 R2, desc[UR36][R2.64] ;  /* 0x0000002402027981 */ /* 0x000ea4000c1e1b00 */
[----:B--2---:R0:W1:Y:S01]  /*6040*/  F2I.S64.F64.TRUNC R22, R2 ;  /* 0x0000000200167311 */ /* 0x004062000030d900 */
[----:B------:R-:W-:Y:S05]  /*6050*/  BRA `(.L_x_47683) ;  /* 0x00000008005c7947 */ /* 0x000fea0003800000 */
.L_x_47691:
        /* <DEDUP_REMOVED lines=27> */
.L_x_47694:
        /* <DEDUP_REMOVED lines=14> */
.L_x_47693:
[----:B------:R-:W2:Y:S02]  /*62f0*/  LDG.E.U16 R22, desc[UR36][R2.64] ;  /* 0x0000002402167981 */ /* 0x000ea4000c1e1500 */
[----:B--2---:R-:W-:-:S06]  /*6300*/  IMAD.U32 R22, R22, 0x10000, RZ ;  /* 0x0001000016167824 */ /* 0x004fcc00078e00ff */
[----:B------:R-:W0:Y:S01]  /*6310*/  F2I.S64.TRUNC R22, R22 ;  /* 0x0000001600167311 */ /* 0x000e22000020d900 */
[----:B------:R-:W-:Y:S05]  /*6320*/  BRA `(.L_x_47683) ;  /* 0x0000000400a87947 */ /* 0x000fea0003800000 */
.L_x_47690:
        /* <DEDUP_REMOVED lines=11> */
.L_x_47697:
        /* <DEDUP_REMOVED lines=21> */
.L_x_47701:
[----:B------:R-:W-:Y:S05]  /*6530*/  BSYNC B1 ;  /* 0x0000000000017941 */ /* 0x000fea0003800000 */
.L_x_47700:
[----:B------:R-:W-:Y:S01]  /*6540*/  IMAD.SHL.U32 R2, R2, 0x100000, RZ ;  /* 0x0010000002027824 */ /* 0x000fe200078e00ff */
[----:B------:R-:W-:-:S04]  /*6550*/  LEA R3, R0, 0x3b800000, 0x17 ;  /* 0x3b80000000037811 */ /* 0x000fc800078eb8ff */
[----:B------:R-:W-:-:S07]  /*6560*/  LOP3.LUT R22, R3, R2, R22, 0xfe, !PT ;  /* 0x0000000203167212 */ /* 0x000fce00078efe16 */
.L_x_47699:
[----:B------:R-:W-:Y:S05]  /*6570*/  BSYNC B0 ;  /* 0x0000000000007941 */ /* 0x000fea0003800000 */
.L_x_47698:
[----:B------:R-:W0:Y:S01]  /*6580*/  F2I.S64.TRUNC R22, R22 ;  /* 0x0000001600167311 */ /* 0x000e22000020d900 */
[----:B------:R-:W-:Y:S05]  /*6590*/  BRA `(.L_x_47683) ;  /* 0x00000004000c7947 */ /* 0x000fea0003800000 */
.L_x_47696:
        /* <DEDUP_REMOVED lines=21> */
.L_x_47705:
[----:B------:R-:W-:Y:S05]  /*66f0*/  BSYNC B1 ;  /* 0x0000000000017941 */ /* 0x000fea0003800000 */
.L_x_47704:
[----:B------:R-:W-:Y:S01]  /*6700*/  IMAD.SHL.U32 R2, R2, 0x200000, RZ ;  /* 0x0020000002027824 */ /* 0x000fe200078e00ff */
[----:B------:R-:W-:-:S04]  /*6710*/  LEA R3, R0, 0x37800000, 0x17 ;  /* 0x3780000000037811 */ /* 0x000fc800078eb8ff */
[----:B------:R-:W-:-:S07]  /*6720*/  LOP3.LUT R22, R3, R2, R22, 0xfe, !PT ;  /* 0x0000000203167212 */ /* 0x000fce00078efe16 */
.L_x_47703:
[----:B------:R-:W-:Y:S05]  /*6730*/  BSYNC B0 ;  /* 0x0000000000007941 */ /* 0x000fea0003800000 */
.L_x_47702:
[----:B------:R-:W0:Y:S01]  /*6740*/  F2I.S64.TRUNC R22, R22 ;  /* 0x0000001600167311 */ /* 0x000e22000020d900 */
[----:B------:R-:W-:Y:S05]  /*6750*/  BRA `(.L_x_47683) ;  /* 0x00000000009c7947 */ /* 0x000fea0003800000 */
.L_x_47695:
        /* <DEDUP_REMOVED lines=14> */
.L_x_47709:
[----:B------:R-:W-:Y:S05]  /*6840*/  BSYNC B0 ;  /* 0x0000000000007941 */ /* 0x000fea0003800000 */
.L_x_47708:
[----:B------:R-:W0:Y:S01]  /*6850*/  F2I.S64.TRUNC R22, R22 ;  /* 0x0000001600167311 */ /* 0x000e22000020d900 */
[----:B------:R-:W-:Y:S05]  /*6860*/  BRA `(.L_x_47683) ;  /* 0x0000000000587947 */ /* 0x000fea0003800000 */
.L_x_47682:
        /* <DEDUP_REMOVED lines=16> */
.L_x_47710:
[----:B------:R-:W-:Y:S01]  /*6970*/  CS2R R22, SRZ ;  /* 0x0000000000167805 */ /* 0x000fe2000001ff00 */
[----:B------:R-:W-:Y:S06]  /*6980*/  BRA `(.L_x_47683) ;  /* 0x0000000000107947 */ /* 0x000fec0003800000 */
.L_x_47707:
[----:B------:R0:W5:Y:S01]  /*6990*/  LDG.E.64 R22, desc[UR36][R2.64] ;  /* 0x0000002402167981 */ /* 0x000162000c1e1b00 */
[----:B------:R-:W-:Y:S05]  /*69a0*/  BRA `(.L_x_47683) ;  /* 0x0000000000087947 */ /* 0x000fea0003800000 */
.L_x_47706:
[----:B------:R0:W5:Y:S01]  /*69b0*/  LDG.E R22, desc[UR36][R2.64] ;  /* 0x0000002402167981 */ /* 0x000162000c1e1900 */
[----:B------:R-:W-:-:S07]  /*69c0*/  IMAD.MOV.U32 R23, RZ, RZ, RZ ;  /* 0x000000ffff177224 */ /* 0x000fce00078e00ff */
.L_x_47683:
[----:B0-----:R-:W0:Y:S01]  /*69d0*/  LDC.U8 R4, c[0x0][0x493] ;  /* 0x000124c0ff047b82 */ /* 0x001e220000000000 */
[----:B------:R-:W-:Y:S02]  /*69e0*/  ULDC.64 UR4, c[0x0][0x488] ;  /* 0x0001220000047ab9 */ /* 0x000fe40000000a00 */
[----:B-12-4-:R-:W-:-:S05]  /*69f0*/  IADD3 R2, P0, R18, UR4, RZ ;  /* 0x0000000412027c10 */ /* 0x016fca000ff1e0ff */
        /* <DEDUP_REMOVED lines=15> */
.L_x_47714:
[----:B------:R0:W5:Y:S01]  /*6af0*/  LDG.E.U8 R14, desc[UR36][R2.64] ;  /* 0x00000024020e7981 */ /* 0x000162000c1e1100 */
[----:B------:R-:W-:Y:S01]  /*6b00*/  IMAD.MOV.U32 R15, RZ, RZ, RZ ;  /* 0x000000ffff0f7224 */ /* 0x000fe200078e00ff */
[----:B------:R-:W-:Y:S06]  /*6b10*/  BRA `(.L_x_47716) ;  /* 0x0000000c00487947 */ /* 0x000fec0003800000 */
.L_x_47713:
        /* <DEDUP_REMOVED lines=8> */
.L_x_47718:
[----:B------:R-:W2:Y:S02]  /*6ba0*/  LDG.E R14, desc[UR36][R2.64] ;  /* 0x00000024020e7981 */ /* 0x000ea4000c1e1900 */
[----:B--2---:R-:W-:Y:S01]  /*6bb0*/  SHF.R.S32.HI R15, RZ, 0x1f, R14 ;  /* 0x0000001fff0f7819 */ /* 0x004fe2000001140e */
[----:B------:R-:W-:Y:S06]  /*6bc0*/  BRA `(.L_x_47716) ;  /* 0x0000000c001c7947 */ /* 0x000fec0003800000 */
.L_x_47717:
[----:B------:R-:W2:Y:S02]  /*6bd0*/  LDG.E.S16 R14, desc[UR36][R2.64] ;  /* 0x00000024020e7981 */ /* 0x000ea4000c1e1700 */
[----:B--2---:R-:W-:Y:S01]  /*6be0*/  SHF.R.S32.HI R15, RZ, 0x1f, R14 ;  /* 0x0000001fff0f7819 */ /* 0x004fe2000001140e */
[----:B------:R-:W-:Y:S06]  /*6bf0*/  BRA `(.L_x_47716) ;  /* 0x0000000c00107947 */ /* 0x000fec0003800000 */
.L_x_47712:
[----:B------:R-:W-:-:S13]  /*6c00*/  ISETP.GT.AND P0, PT, R0, 0x6, PT ;  /* 0x000000060000780c */ /* 0x000fda0003f04270 */
[----:B------:R-:W-:Y:S05]  /*6c10*/  @P0 BRA `(.L_x_47719) ;  /* 0x00000000002c0947 */ /* 0x000fea0003800000 */
[----:B------:R-:W-:-:S13]  /*6c20*/  ISETP.NE.AND P0, PT, R0, 0x5, PT ;  /* 0x000000050000780c */ /* 0x000fda0003f05270 */
[----:B------:R-:W-:Y:S05]  /*6c30*/  @!P0 BRA `(.L_x_47720) ;  /* 0x0000000000148947 */ /* 0x000fea0003800000 */
[----:B------:R-:W-:-:S13]  /*6c40*/  ISETP.NE.AND P0, PT, R0, 0x6, PT ;  /* 0x000000060000780c */ /* 0x000fda0003f05270 */
[----:B------:R-:W-:Y:S05]  /*6c50*/  @P0 BRA `(.L_x_47715) ;  /* 0x0000000800a00947 */ /* 0x000fea0003800000 */
[----:B------:R-:W2:Y:S02]  /*6c60*/  LDG.E R2, desc[UR36][R2.64] ;  /* 0x0000002402027981 */ /* 0x000ea4000c1e1900 */
[----:B--2---:R4:W0:Y:S01]  /*6c70*/  F2I.S64.TRUNC R14, R2 ;  /* 0x00000002000e7311 */ /* 0x004822000020d900 */
[----:B------:R-:W-:Y:S05]  /*6c80*/  BRA `(.L_x_47716) ;  /* 0x0000000800ec7947 */ /* 0x000fea0003800000 */
.L_x_47720:
[----:B------:R-:W2:Y:S02]  /*6c90*/  LDG.E.U16 R2, desc[UR36][R2.64] ;  /* 0x0000002402027981 */ /* 0x000ea4000c1e1500 */
[----:B--2---:R-:W-:-:S06]  /*6ca0*/  HADD2.F32 R14, -RZ, R2.H0_H0 ;  /* 0x20000002ff0e7230 */ /* 0x004fcc0000004100 */
[----:B------:R-:W2:Y:S01]  /*6cb0*/  F2I.S64.TRUNC R14, R14 ;  /* 0x0000000e000e7311 */ /* 0x000ea2000020d900 */
[----:B------:R-:W-:Y:S05]  /*6cc0*/  BRA `(.L_x_47716) ;  /* 0x0000000800dc7947 */ /* 0x000fea0003800000 */
.L_x_47719:
        /* <DEDUP_REMOVED lines=9> */
.L_x_47722:
[----:B------:R-:W2:Y:S02]  /*6d60*/  LDG.E.U16 R2, desc[UR36][R2.64] ;  /* 0x0000002402027981 */ /* 0x000ea4000c1e1500 */
[----:B--2---:R-:W-:-:S06]  /*6d70*/  HADD2.F32 R14, -RZ, R2.H0_H0 ;  /* 0x20000002ff0e7230 */ /* 0x004fcc0000004100 */
[----:B------:R-:W0:Y:S01]  /*6d80*/  F2I.S64.TRUNC R14, R14 ;  /* 0x0000000e000e7311 */ /* 0x000e22000020d900 */
[----:B------:R-:W-:Y:S05]  /*6d90*/  BRA `(.L_x_47716) ;  /* 0x0000000800a87947 */ /* 0x000fea0003800000 */
.L_x_47721:
[----:B------:R-:W2:Y:S02]  /*6da0*/  LDG.E.64 R2, desc[UR36][R2.64] ;  /* 0x0000002402027981 */ /* 0x000ea4000c1e1b00 */
[----:B--2---:R0:W1:Y:S01]  /*6db0*/  F2I.S64.F64.TRUNC R14, R2 ;  /* 0x00000002000e7311 */ /* 0x004062000030d900 */
[----:B------:R-:W-:Y:S05]  /*6dc0*/  BRA `(.L_x_47716) ;  /* 0x00000008009c7947 */ /* 0x000fea0003800000 */
.L_x_47711:
        /* <DEDUP_REMOVED lines=13> */
.L_x_47725:
[----:B------:R-:W2:Y:S02]  /*6ea0*/  LDG.E.64 R2, desc[UR36][R2.64] ;  /* 0x0000002402027981 */ /* 0x000ea4000c1e1b00 */
[----:B--2---:R0:W1:Y:S01]  /*6eb0*/  F2I.S64.F64.TRUNC R14, R2 ;  /* 0x00000002000e7311 */ /* 0x004062000030d900 */
[----:B------:R-:W-:Y:S05]  /*6ec0*/  BRA `(.L_x_47716) ;  /* 0x00000008005c7947 */ /* 0x000fea0003800000 */
.L_x_47724:
        /* <DEDUP_REMOVED lines=27> */
.L_x_47727:
        /* <DEDUP_REMOVED lines=14> */
.L_x_47726:
[----:B------:R-:W2:Y:S02]  /*7160*/  LDG.E.U16 R14, desc[UR36][R2.64] ;  /* 0x00000024020e7981 */ /* 0x000ea4000c1e1500 */
[----:B--2---:R-:W-:-:S06]  /*7170*/  IMAD.U32 R14, R14, 0x10000, RZ ;  /* 0x000100000e0e7824 */ /* 0x004fcc00078e00ff */
[----:B------:R-:W0:Y:S01]  /*7180*/  F2I.S64.TRUNC R14, R14 ;  /* 0x0000000e000e7311 */ /* 0x000e22000020d900 */
[----:B------:R-:W-:Y:S05]  /*7190*/  BRA `(.L_x_47716) ;  /* 0x0000000400a87947 */ /* 0x000fea0003800000 */
.L_x_47723:
        /* <DEDUP_REMOVED lines=11> */
.L_x_47730:
        /* <DEDUP_REMOVED lines=21> */
.L_x_47734:
[----:B------:R-:W-:Y:S05]  /*73a0*/  BSYNC B1 ;  /* 0x0000000000017941 */ /* 0x000fea0003800000 */
.L_x_47733:
[----:B------:R-:W-:Y:S01]  /*73b0*/  IMAD.SHL.U32 R2, R2, 0x100000, RZ ;  /* 0x0010000002027824 */ /* 0x000fe200078e00ff */
[----:B------:R-:W-:-:S04]  /*73c0*/  LEA R3, R0, 0x3b800000, 0x17 ;  /* 0x3b80000000037811 */ /* 0x000fc800078eb8ff */
[----:B------:R-:W-:-:S07]  /*73d0*/  LOP3.LUT R14, R3, R2, R14, 0xfe, !PT ;  /* 0x00000002030e7212 */ /* 0x000fce00078efe0e */
.L_x_47732:
[----:B------:R-:W-:Y:S05]  /*73e0*/  BSYNC B0 ;  /* 0x0000000000007941 */ /* 0x000fea0003800000 */
.L_x_47731:
[----:B------:R-:W0:Y:S01]  /*73f0*/  F2I.S64.TRUNC R14, R14 ;  /* 0x0000000e000e7311 */ /* 0x000e22000020d900 */
[----:B------:R-:W-:Y:S05]  /*7400*/  BRA `(.L_x_47716) ;  /* 0x00000004000c7947 */ /* 0x000fea0003800000 */
.L_x_47729:
        /* <DEDUP_REMOVED lines=21> */
.L_x_47738:
[----:B------:R-:W-:Y:S05]  /*7560*/  BSYNC B1 ;  /* 0x0000000000017941 */ /* 0x000fea0003800000 */
.L_x_47737:
[----:B------:R-:W-:Y:S01]  /*7570*/  IMAD.SHL.U32 R2, R2, 0x200000, RZ ;  /* 0x0020000002027824 */ /* 0x000fe200078e00ff */
[----:B------:R-:W-:-:S04]  /*7580*/  LEA R3, R0, 0x37800000, 0x17 ;  /* 0x3780000000037811 */ /* 0x000fc800078eb8ff */
[----:B------:R-:W-:-:S07]  /*7590*/  LOP3.LUT R14, R3, R2, R14, 0xfe, !PT ;  /* 0x00000002030e7212 */ /* 0x000fce00078efe0e */
.L_x_47736:
[----:B------:R-:W-:Y:S05]  /*75a0*/  BSYNC B0 ;  /* 0x0000000000007941 */ /* 0x000fea0003800000 */
.L_x_47735:
[----:B------:R-:W0:Y:S01]  /*75b0*/  F2I.S64.TRUNC R14, R14 ;  /* 0x0000000e000e7311 */ /* 0x000e22000020d900 */
[----:B------:R-:W-:Y:S05]  /*75c0*/  BRA `(.L_x_47716) ;  /* 0x00000000009c7947 */ /* 0x000fea0003800000 */
.L_x_47728:
        /* <DEDUP_REMOVED lines=14> */
.L_x_47742:
[----:B------:R-:W-:Y:S05]  /*76b0*/  BSYNC B0 ;  /* 0x0000000000007941 */ /* 0x000fea0003800000 */
.L_x_47741:
[----:B------:R-:W0:Y:S01]  /*76c0*/  F2I.S64.TRUNC R14, R14 ;  /* 0x0000000e000e7311 */ /* 0x000e22000020d900 */
[----:B------:R-:W-:Y:S05]  /*76d0*/  BRA `(.L_x_47716) ;  /* 0x0000000000587947 */ /* 0x000fea0003800000 */
.L_x_47715:
        /* <DEDUP_REMOVED lines=16> */
.L_x_47743:
[----:B------:R-:W-:Y:S01]  /*77e0*/  CS2R R14, SRZ ;  /* 0x00000000000e7805 */ /* 0x000fe2000001ff00 */
[----:B------:R-:W-:Y:S06]  /*77f0*/  BRA `(.L_x_47716) ;  /* 0x0000000000107947 */ /* 0x000fec0003800000 */
.L_x_47740:
[----:B------:R0:W5:Y:S01]  /*7800*/  LDG.E.64 R14, desc[UR36][R2.64] ;  /* 0x00000024020e7981 */ /* 0x000162000c1e1b00 */
[----:B------:R-:W-:Y:S05]  /*7810*/  BRA `(.L_x_47716) ;  /* 0x0000000000087947 */ /* 0x000fea0003800000 */
.L_x_47739:
[----:B------:R0:W5:Y:S01]  /*7820*/  LDG.E R14, desc[UR36][R2.64] ;  /* 0x00000024020e7981 */ /* 0x000162000c1e1900 */
[----:B------:R-:W-:-:S07]  /*7830*/  IMAD.MOV.U32 R15, RZ, RZ, RZ ;  /* 0x000000ffff0f7224 */ /* 0x000fce00078e00ff */
.L_x_47716:
[----:B0123-5:R-:W-:Y:S01]  /*7840*/  LOP3.LUT R0, R23, R15, RZ, 0xfc, !PT ;  /* 0x0000000f17007212 */ /* 0x02ffe200078efcff */
[----:B------:R-:W-:Y:S03]  /*7850*/  BSSY B0, `(.L_x_47744) ;  /* 0x000001c000007945 */ /* 0x000fe60003800000 */
[----:B------:R-:W-:-:S13]  /*7860*/  ISETP.NE.U32.AND P0, PT, R0, RZ, PT ;  /* 0x000000ff0000720c */ /* 0x000fda0003f05070 */
[----:B------:R-:W-:Y:S05]  /*7870*/  @!P0 BRA `(.L_x_47745) ;  /* 0x00000000001c8947 */ /* 0x000fea0003800000 */
[----:B------:R-:W-:Y:S01]  /*7880*/  IMAD.MOV.U32 R12, RZ, RZ, R22 ;  /* 0x000000ffff0c7224 */ /* 0x000fe200078e0016 */
[----:B------:R-:W-:Y:S01]  /*7890*/  MOV R0, 0x78e0 ;  /* 0x000078e000007802 */ /* 0x000fe20000000f00 */
[----:B------:R-:W-:Y:S02]  /*78a0*/  IMAD.MOV.U32 R7, RZ, RZ, R23 ;  /* 0x000000ffff077224 */ /* 0x000fe400078e0017 */
[----:B------:R-:W-:Y:S02]  /*78b0*/  IMAD.MOV.U32 R4, RZ, RZ, R14 ;  /* 0x000000ffff047224 */ /* 0x000fe400078e000e */
[----:B------:R-:W-:-:S07]  /*78c0*/  IMAD.MOV.U32 R3, RZ, RZ, R15 ;  /* 0x000000ffff037224 */ /* 0x000fce00078e000f */
[----:B----4-:R-:W-:Y:S05]  /*78d0*/  CALL.REL.NOINC `($__internal_42_$__cuda_sm20_rem_s64) ;  /* 0x00000098003c7944 */ /* 0x010fea0003c00000 */
[----:B------:R-:W-:Y:S05]  /*78e0*/  BRA `(.L_x_47746) ;  /* 0x0000000000487947 */ /* 0x000fea0003800000 */
.L_x_47745:
[----:B------:R-:W0:Y:S01]  /*78f0*/  I2F.U32.RP R0, R14 ;  /* 0x0000000e00007306 */ /* 0x000e220000209000 */
[----:B------:R-:W-:-:S07]  /*7900*/  ISETP.NE.U32.AND P1, PT, R14, RZ, PT ;  /* 0x000000ff0e00720c */ /* 0x000fce0003f25070 */
[----:B0-----:R-:W4:Y:S02]  /*7910*/  MUFU.RCP R0, R0 ;  /* 0x0000000000007308 */ /* 0x001f240000001000 */
[----:B----4-:R-:W-:-:S06]  /*7920*/  VIADD R2, R0, 0xffffffe ;  /* 0x0ffffffe00027836 */ /* 0x010fcc0000000000 */
        /* <DEDUP_REMOVED lines=14> */
.L_x_47746:
[----:B------:R-:W-:Y:S05]  /*7a10*/  BSYNC B0 ;  /* 0x0000000000007941 */ /* 0x000fea0003800000 */
.L_x_47744:
        /* <DEDUP_REMOVED lines=25> */
.L_x_47750:
[----:B------:R0:W-:Y:S01]  /*7bb0*/  STG.E.U8 desc[UR36][R16.64], R7 ;  /* 0x0000000710007986 */ /* 0x0001e2000c101124 */
[----:B------:R-:W-:Y:S05]  /*7bc0*/  BRA `(.L_x_47752) ;  /* 0x0000000c00507947 */ /* 0x000fea0003800000 */
.L_x_47749:
        /* <DEDUP_REMOVED lines=8> */
.L_x_47754:
[----:B------:R0:W-:Y:S01]  /*7c50*/  STG.E desc[UR36][R16.64], R7 ;  /* 0x0000000710007986 */ /* 0x0001e2000c101924 */
[----:B------:R-:W-:Y:S05]  /*7c60*/  BRA `(.L_x_47752) ;  /* 0x0000000c00287947 */ /* 0x000fea0003800000 */
.L_x_47753:
[----:B------:R0:W-:Y:S01]  /*7c70*/  STG.E.U16 desc[UR36][R16.64], R7 ;  /* 0x0000000710007986 */ /* 0x0001e2000c101524 */
[----:B------:R-:W-:Y:S05]  /*7c80*/  BRA `(.L_x_47752) ;  /* 0x0000000c00207947 */ /* 0x000fea0003800000 */
.L_x_47748:
        /* <DEDUP_REMOVED lines=9> */
.L_x_47756:
[----:B------:R-:W0:Y:S02]  /*7d20*/  I2F.S64 R0, R2 ;  /* 0x0000000200007312 */ /* 0x000e240000301400 */
[----:B0-----:R-:W-:-:S05]  /*7d30*/  F2FP.F16.F32.PACK_AB R0, RZ, R0 ;  /* 0x00000000ff00723e */ /* 0x001fca00000000ff */
[----:B------:R0:W-:Y:S01]  /*7d40*/  STG.E.U16 desc[UR36][R16.64], R0 ;  /* 0x0000000010007986 */ /* 0x0001e2000c101524 */
[----:B------:R-:W-:Y:S05]  /*7d50*/  BRA `(.L_x_47752) ;  /* 0x0000000800ec7947 */ /* 0x000fea0003800000 */
.L_x_47755:
        /* <DEDUP_REMOVED lines=10> */
.L_x_47758:
[----:B------:R-:W0:Y:S02]  /*7e00*/  I2F.S64 R2, R2 ;  /* 0x0000000200027312 */ /* 0x000e240000301400 */
[----:B0-----:R-:W-:-:S04]  /*7e10*/  F2FP.F16.F32.PACK_AB R3, RZ, R2 ;  /* 0x00000002ff03723e */ /* 0x001fc800000000ff */
[----:B------:R-:W-:-:S05]  /*7e20*/  PRMT R3, R3, 0x5410, RZ ;  /* 0x0000541003037816 */ /* 0x000fca00000000ff */
[----:B------:R0:W-:Y:S01]  /*7e30*/  STG.E desc[UR36][R16.64], R3 ;  /* 0x0000000310007986 */ /* 0x0001e2000c101924 */
[----:B------:R-:W-:Y:S05]  /*7e40*/  BRA `(.L_x_47752) ;  /* 0x0000000800b07947 */ /* 0x000fea0003800000 */
.L_x_47757:
[----:B------:R-:W0:Y:S02]  /*7e50*/  I2F.F64.S64 R2, R2 ;  /* 0x0000000200027312 */ /* 0x000e240000301c00 */
[----:B0-----:R0:W-:Y:S01]  /*7e60*/  STG.E.64 desc[UR36][R16.64], R2 ;  /* 0x0000000210007986 */ /* 0x0011e2000c101b24 */
[----:B------:R-:W-:Y:S05]  /*7e70*/  BRA `(.L_x_47752) ;  /* 0x0000000800a47947 */ /* 0x000fea0003800000 */
.L_x_47747:
        /* <DEDUP_REMOVED lines=13> */
.L_x_47761:
[----:B------:R-:W0:Y:S01]  /*7f50*/  I2F.F64.S64 R4, R2 ;  /* 0x0000000200047312 */ /* 0x000e220000301c00 */
[----:B------:R-:W-:-:S05]  /*7f60*/  CS2R R6, SRZ ;  /* 0x0000000000067805 */ /* 0x000fca000001ff00 */
[----:B0-----:R0:W-:Y:S01]  /*7f70*/  STG.E.128 desc[UR36][R16.64], R4 ;  /* 0x0000000410007986 */ /* 0x0011e2000c101d24 */
[----:B------:R-:W-:Y:S05]  /*7f80*/  BRA `(.L_x_47752) ;  /* 0x0000000800607947 */ /* 0x000fea0003800000 */
.L_x_47760:
        /* <DEDUP_REMOVED lines=21> */
.L_x_47765:
[----:B------:R-:W-:Y:S05]  /*80e0*/  BSYNC B0 ;  /* 0x0000000000007941 */ /* 0x000fea0003800000 */
.L_x_47764:
[----:B------:R-:W-:-:S05]  /*80f0*/  LOP3.LUT R5, R0, R5, RZ, 0xfc, !PT ;  /* 0x0000000500057212 */ /* 0x000fca00078efcff */
[----:B------:R0:W-:Y:S01]  /*8100*/  STG.E.U8 desc[UR36][R16.64], R5 ;  /* 0x0000000510007986 */ /* 0x0001e2000c101124 */
[----:B------:R-:W-:Y:S05]  /*8110*/  BRA `(.L_x_47752) ;  /* 0x0000000400fc7947 */ /* 0x000fea0003800000 */
.L_x_47763:
        /* <DEDUP_REMOVED lines=13> */
.L_x_47767:
[----:B------:R-:W-:Y:S01]  /*81f0*/  IMAD.MOV.U32 R0, RZ, RZ, 0x7f ;  /* 0x0000007fff007424 */ /* 0x000fe200078e00ff */
[----:B------:R-:W-:-:S04]  /*8200*/  ISETP.GT.U32.AND P0, PT, R4, 0x7f800000, PT ;  /* 0x7f8000000400780c */ /* 0x000fc80003f04070 */
[----:B------:R-:W-:-:S09]  /*8210*/  SEL R0, R0, 0x7c, P0 ;  /* 0x0000007c00007807 */ /* 0x000fd20000000000 */
.L_x_47768:
[----:B------:R-:W-:Y:S05]  /*8220*/  BSYNC B0 ;  /* 0x0000000000007941 */ /* 0x000fea0003800000 */
.L_x_47766:
[----:B------:R-:W-:-:S04]  /*8230*/  LOP3.LUT R2, R3, 0x80000000, RZ, 0xc0, !PT ;  /* 0x8000000003027812 */ /* 0x000fc800078ec0ff */
[----:B------:R-:W-:-:S04]  /*8240*/  SHF.R.U32.HI R3, RZ, 0x18, R2 ;  /* 0x00000018ff037819 */ /* 0x000fc80000011602 */
[----:B------:R-:W-:-:S05]  /*8250*/  LOP3.LUT R3, R0, R3, RZ, 0xfc, !PT ;  /* 0x0000000300037212 */ /* 0x000fca00078efcff */
[----:B------:R0:W-:Y:S01]  /*8260*/  STG.E.U8 desc[UR36][R16.64], R3 ;  /* 0x0000000310007986 */ /* 0x0001e2000c101124 */
[----:B------:R-:W-:Y:S05]  /*8270*/  BRA `(.L_x_47752) ;  /* 0x0000000400a47947 */ /* 0x000fea0003800000 */
.L_x_47762:
[----:B------:R-:W0:Y:S02]  /*8280*/  I2F.S64 R0, R2 ;  /* 0x0000000200007312 */ /* 0x000e240000301400 */
[----:B0-----:R-:W-:-:S05]  /*8290*/  F2FP.BF16.F32.PACK_AB R0, RZ, R0 ;  /* 0x00000000ff00723e */ /* 0x001fca00000010ff */
[----:B------:R0:W-:Y:S01]  /*82a0*/  STG.E.U16 desc[UR36][R16.64], R0 ;  /* 0x0000000010007986 */ /* 0x0001e2000c101524 */
[----:B------:R-:W-:Y:S05]  /*82b0*/  BRA `(.L_x_47752) ;  /* 0x0000000400947947 */ /* 0x000fea0003800000 */
.L_x_47759:
        /* <DEDUP_REMOVED lines=10> */
.L_x_47771:
        /* <DEDUP_REMOVED lines=17> */
.L_x_47774:
[----:B------:R-:W-:-:S04]  /*8470*/  LOP3.LUT R2, R3, 0x80000000, RZ, 0xc0, !PT ;  /* 0x8000000003027812 */ /* 0x000fc800078ec0ff */
[----:B------:R-:W-:-:S04]  /*8480*/  SHF.R.U32.HI R3, RZ, 0x18, R2 ;  /* 0x00000018ff037819 */ /* 0x000fc80000011602 */
[----:B------:R-:W-:-:S04]  /*8490*/  LOP3.LUT R0, R0, R3, RZ, 0xfc, !PT ;  /* 0x0000000300007212 */ /* 0x000fc800078efcff */
[----:B------:R-:W-:-:S07]  /*84a0*/  PRMT R8, R0, 0x7610, R8 ;  /* 0x0000761000087816 */ /* 0x000fce0000000008 */
.L_x_47773:
[----:B------:R-:W-:Y:S05]  /*84b0*/  BSYNC B0 ;  /* 0x0000000000007941 */ /* 0x000fea0003800000 */
.L_x_47772:
[----:B------:R3:W-:Y:S01]  /*84c0*/  STG.E.U8 desc[UR36][R16.64], R8 ;  /* 0x0000000810007986 */ /* 0x0007e2000c101124 */
[----:B------:R-:W-:Y:S05]  /*84d0*/  BRA `(.L_x_47752) ;  /* 0x00000004000c7947 */ /* 0x000fea0003800000 */
.L_x_47770:
        /* <DEDUP_REMOVED lines=17> */
.L_x_47777:
[----:B------:R-:W-:-:S04]  /*85f0*/  LOP3.LUT R2, R3, 0x80000000, RZ, 0xc0, !PT ;  /* 0x8000000003027812 */ /* 0x000fc800078ec0ff */
[----:B------:R-:W-:-:S04]  /*8600*/  SHF.R.U32.HI R3, RZ, 0x18, R2 ;  /* 0x00000018ff037819 */ /* 0x000fc80000011602 */
[----:B------:R-:W-:-:S04]  /*8610*/  LOP3.LUT R0, R0, R3, RZ, 0xfc, !PT ;  /* 0x0000000300007212 */ /* 0x000fc800078efcff */
[----:B------:R-:W-:-:S07]  /*8620*/  PRMT R8, R0, 0x7610, R8 ;  /* 0x0000761000087816 */ /* 0x000fce0000000008 */
.L_x_47776:
[----:B------:R-:W-:Y:S05]  /*8630*/  BSYNC B0 ;  /* 0x0000000000007941 */ /* 0x000fea0003800000 */
.L_x_47775:
[----:B------:R0:W-:Y:S01]  /*8640*/  STG.E.U8 desc[UR36][R16.64], R8 ;  /* 0x0000000810007986 */ /* 0x0001e2000c101124 */
[----:B------:R-:W-:Y:S05]  /*8650*/  BRA `(.L_x_47752) ;  /* 0x0000000000ac7947 */ /* 0x000fea0003800000 */
.L_x_47769:
        /* <DEDUP_REMOVED lines=23> */
.L_x_47751:
        /* <DEDUP_REMOVED lines=16> */
.L_x_47780:
[----:B------:R-:W-:Y:S05]  /*88d0*/  BRA `(.L_x_47752) ;  /* 0x00000000000c7947 */ /* 0x000fea0003800000 */
.L_x_47779:
[----:B------:R2:W-:Y:S01]  /*88e0*/  STG.E.64 desc[UR36][R16.64], R2 ;  /* 0x0000000210007986 */ /* 0x0005e2000c101b24 */
[----:B------:R-:W-:Y:S05]  /*88f0*/  BRA `(.L_x_47752) ;  /* 0x0000000000047947 */ /* 0x000fea0003800000 */
.L_x_47778:
[----:B------:R0:W-:Y:S02]  /*8900*/  STG.E desc[UR36][R16.64], R7 ;  /* 0x0000000710007986 */ /* 0x0001e4000c101924 */
.L_x_47752:
[----:B------:R-:W-:-:S07]  /*8910*/  VIADD R19, R19, 0x80 ;  /* 0x0000008013137836 */ /* 0x000fce0000000000 */
.L_x_47676:
[----:B------:R-:W-:Y:S05]  /*8920*/  BSYNC B6 ;  /* 0x0000000000067941 */ /* 0x000fea0003800000 */
.L_x_47675:
        /* <DEDUP_REMOVED lines=358> */
.L_x_47783:
        /* <DEDUP_REMOVED lines=21> */
.L_x_47787:
[----:B------:R0:W5:Y:S01]  /*a0e0*/  LDG.E.U8 R22, desc[UR36][R2.64] ;  /* 0x0000002402167981 */ /* 0x000162000c1e1100 */
[----:B------:R-:W-:Y:S01]  /*a0f0*/  IMAD.MOV.U32 R23, RZ, RZ, RZ ;  /* 0x000000ffff177224 */ /* 0x000fe200078e00ff */
[----:B------:R-:W-:Y:S06]  /*a100*/  BRA `(.L_x_47789) ;  /* 0x0000000c00487947 */ /* 0x000fec0003800000 */
.L_x_47786:
        /* <DEDUP_REMOVED lines=8> */
.L_x_47791:
[----:B------:R-:W2:Y:S02]  /*a190*/  LDG.E R22, desc[UR36][R2.64] ;  /* 0x0000002402167981 */ /* 0x000ea4000c1e1900 */
[----:B--2---:R-:W-:Y:S01]  /*a1a0*/  SHF.R.S32.HI R23, RZ, 0x1f, R22 ;  /* 0x0000001fff177819 */ /* 0x004fe20000011416 */
[----:B------:R-:W-:Y:S06]  /*a1b0*/  BRA `(.L_x_47789) ;  /* 0x0000000c001c7947 */ /* 0x000fec0003800000 */
.L_x_47790:
[----:B------:R-:W2:Y:S02]  /*a1c0*/  LDG.E.S16 R22, desc[UR36][R2.64] ;  /* 0x0000002402167981 */ /* 0x000ea4000c1e1700 */
[----:B--2---:R-:W-:Y:S01]  /*a1d0*/  SHF.R.S32.HI R23, RZ, 0x1f, R22 ;  /* 0x0000001fff177819 */ /* 0x004fe20000011416 */
[----:B------:R-:W-:Y:S06]  /*a1e0*/  BRA `(.L_x_47789) ;  /* 0x0000000c00107947 */ /* 0x000fec0003800000 */
.L_x_47785:
        /* <DEDUP_REMOVED lines=9> */
.L_x_47793:
[----:B------:R-:W2:Y:S02]  /*a280*/  LDG.E.U16 R2, desc[UR36][R2.64] ;  /* 0x0000002402027981 */ /* 0x000ea4000c1e1500 */
[----:B--2---:R-:W-:-:S06]  /*a290*/  HADD2.F32 R22, -RZ, R2.H0_H0 ;  /* 0x20000002ff167230 */ /* 0x004fcc0000004100 */
[----:B------:R-:W0:Y:S01]  /*a2a0*/  F2I.S64.TRUNC R22, R22 ;  /* 0x0000001600167311 */ /* 0x000e22000020d900 */
[----:B------:R-:W-:Y:S05]  /*a2b0*/  BRA `(.L_x_47789) ;  /* 0x0000000800dc7947 */ /* 0x000fea0003800000 */
.L_x_47792:
        /* <DEDUP_REMOVED lines=9> */
.L_x_47795:
[----:B------:R-:W2:Y:S02]  /*a350*/  LDG.E.U16 R2, desc[UR36][R2.64] ;  /* 0x0000002402027981 */ /* 0x000ea4000c1e1500 */
[----:B--2---:R-:W-:-:S06]  /*a360*/  HADD2.F32 R22, -RZ, R2.H0_H0 ;  /* 0x20000002ff167230 */ /* 0x004fcc0000004100 */
[----:B------:R-:W0:Y:S01]  /*a370*/  F2I.S64.TRUNC R22, R22 ;  /* 0x0000001600167311 */ /* 0x000e22000020d900 */
[----:B------:R-:W-:Y:S05]  /*a380*/  BRA `(.L_x_47789) ;  /* 0x0000000800a87947 */ /* 0x000fea0003800000 */
.L_x_47794:
[----:B------:R-:W2:Y:S02]  /*a390*/  LDG.E.64 R2, desc[UR36][R2.64] ;  /* 0x0000002402027981 */ /* 0x000ea4000c1e1b00 */
[----:B--2---:R0:W1:Y:S01]  /*a3a0*/  F2I.S64.F64.TRUNC R22, R2 ;  /* 0x0000000200167311 */ /* 0x004062000030d900 */
[----:B------:R-:W-:Y:S05]  /*a3b0*/  BRA `(.L_x_47789) ;  /* 0x00000008009c7947 */ /* 0x000fea0003800000 */
.L_x_47784:
        /* <DEDUP_REMOVED lines=13> */
.L_x_47798:
[----:B------:R-:W2:Y:S02]  /*a490*/  LDG.E.64 R2, desc[UR36][R2.64] ;  /* 0x0000002402027981 */ /* 0x000ea4000c1e1b00 */
[----:B--2---:R0:W1:Y:S01]  /*a4a0*/  F2I.S64.F64.TRUNC R22, R2 ;  /* 0x0000000200167311 */ /* 0x004062000030d900 */
[----:B------:R-:W-:Y:S05]  /*a4b0*/  BRA `(.L_x_47789) ;  /* 0x00000008005c7947 */ /* 0x000fea0003800000 */
.L_x_47797:
        /* <DEDUP_REMOVED lines=27> */
.L_x_47800:
        /* <DEDUP_REMOVED lines=14> */
.L_x_47799:
[----:B------:R-:W2:Y:S02]  /*a750*/  LDG.E.U16 R22, desc[UR36][R2.64] ;  /* 0x0000002402167981 */ /* 0x000ea4000c1e1500 */
[----:B--2---:R-:W-:-:S06]  /*a760*/  IMAD.U32 R22, R22, 0x10000, RZ ;  /* 0x0001000016167824 */ /* 0x004fcc00078e00ff */
[----:B------:R-:W0:Y:S01]  /*a770*/  F2I.S64.TRUNC R22, R22 ;  /* 0x0000001600167311 */ /* 0x000e22000020d900 */
[----:B------:R-:W-:Y:S05]  /*a780*/  BRA `(.L_x_47789) ;  /* 0x0000000400a87947 */ /* 0x000fea0003800000 */
.L_x_47796:
        /* <DEDUP_REMOVED lines=11> */
.L_x_47803:
        /* <DEDUP_REMOVED lines=21> */
.L_x_47807:
[----:B------:R-:W-:Y:S05]  /*a990*/  BSYNC B1 ;  /* 0x0000000000017941 */ /* 0x000fea0003800000 */
.L_x_47806:
[----:B------:R-:W-:Y:S01]  /*a9a0*/  IMAD.SHL.U32 R2, R2, 0x100000, RZ ;  /* 0x0010000002027824 */ /* 0x000fe200078e00ff */
[----:B------:R-:W-:-:S04]  /*a9b0*/  LEA R3, R0, 0x3b800000, 0x17 ;  /* 0x3b80000000037811 */ /* 0x000fc800078eb8ff */
[----:B------:R-:W-:-:S07]  /*a9c0*/  LOP3.LUT R22, R3, R2, R22, 0xfe, !PT ;  /* 0x0000000203167212 */ /* 0x000fce00078efe16 */
.L_x_47805:
[----:B------:R-:W-:Y:S05]  /*a9d0*/  BSYNC B0 ;  /* 0x0000000000007941 */ /* 0x000fea0003800000 */
.L_x_47804:
[----:B------:R-:W2:Y:S01]  /*a9e0*/  F2I.S64.TRUNC R22, R22 ;  /* 0x0000001600167311 */ /* 0x000ea2000020d900 */
[----:B------:R-:W-:Y:S05]  /*a9f0*/  BRA `(.L_x_47789) ;  /* 0x00000004000c7947 */ /* 0x000fea0003800000 */
.L_x_47802:
        /* <DEDUP_REMOVED lines=21> */
.L_x_47811:
[----:B------:R-:W-:Y:S05]  /*ab50*/  BSYNC B1 ;  /* 0x0000000000017941 */ /* 0x000fea0003800000 */
.L_x_47810:
[----:B------:R-:W-:Y:S01]  /*ab60*/  IMAD.SHL.U32 R2, R2, 0x200000, RZ ;  /* 0x0020000002027824 */ /* 0x000fe200078e00ff */
[----:B------:R-:W-:-:S04]  /*ab70*/  LEA R3, R0, 0x37800000, 0x17 ;  /* 0x3780000000037811 */ /* 0x000fc800078eb8ff */
[----:B------:R-:W-:-:S07]  /*ab80*/  LOP3.LUT R22, R3, R2, R22, 0xfe, !PT ;  /* 0x0000000203167212 */ /* 0x000fce00078efe16 */
.L_x_47809:
[----:B------:R-:W-:Y:S05]  /*ab90*/  BSYNC B0 ;  /* 0x0000000000007941 */ /* 0x000fea0003800000 */
.L_x_47808:
[----:B------:R-:W0:Y:S01]  /*aba0*/  F2I.S64.TRUNC R22, R22 ;  /* 0x0000001600167311 */ /* 0x000e22000020d900 */
[----:B------:R-:W-:Y:S05]  /*abb0*/  BRA `(.L_x_47789) ;  /* 0x00000000009c7947 */ /* 0x000fea0003800000 */
.L_x_47801:
        /* <DEDUP_REMOVED lines=14> */
.L_x_47815:
[----:B------:R-:W-:Y:S05]  /*aca0*/  BSYNC B0 ;  /* 0x0000000000007941 */ /* 0x000fea0003800000 */
.L_x_47814:
[----:B------:R-:W4:Y:S01]  /*acb0*/  F2I.S64.TRUNC R22, R22 ;  /* 0x0000001600167311 */ /* 0x000f22000020d900 */
[----:B------:R-:W-:Y:S05]  /*acc0*/  BRA `(.L_x_47789) ;  /* 0x0000000000587947 */ /* 0x000fea0003800000 */
.L_x_47788:
        /* <DEDUP_REMOVED lines=16> */
.L_x_47816:
[----:B------:R-:W-:Y:S01]  /*add0*/  CS2R R22, SRZ ;  /* 0x0000000000167805 */ /* 0x000fe2000001ff00 */
[----:B------:R-:W-:Y:S06]  /*ade0*/  BRA `(.L_x_47789) ;  /* 0x0000000000107947 */ /* 0x000fec0003800000 */
.L_x_47813:
[----:B------:R0:W5:Y:S01]  /*adf0*/  LDG.E.64 R22, desc[UR36][R2.64] ;  /* 0x0000002402167981 */ /* 0x000162000c1e1b00 */
[----:B------:R-:W-:Y:S05]  /*ae00*/  BRA `(.L_x_47789) ;  /* 0x0000000000087947 */ /* 0x000fea0003800000 */
.L_x_47812:
[----:B------:R3:W5:Y:S01]  /*ae10*/  LDG.E R22, desc[UR36][R2.64] ;  /* 0x0000002402167981 */ /* 0x000762000c1e1900 */
[----:B------:R-:W-:-:S07]  /*ae20*/  IMAD.MOV.U32 R23, RZ, RZ, RZ ;  /* 0x000000ffff177224 */ /* 0x000fce00078e00ff */
.L_x_47789:
[----:B0-----:R-:W0:Y:S01]  /*ae30*/  LDC.U8 R4, c[0x0][0x493] ;  /* 0x000124c0ff047b82 */ /* 0x001e220000000000 */
[----:B------:R-:W-:Y:S02]  /*ae40*/  ULDC.64 UR4, c[0x0][0x488] ;  /* 0x0001220000047ab9 */ /* 0x000fe40000000a00 */
[----:B-1-3--:R-:W-:-:S05]  /*ae50*/  IADD3 R2, P0, R18, UR4, RZ ;  /* 0x0000000412027c10 */ /* 0x00afca000ff1e0ff */
        /* <DEDUP_REMOVED lines=15> */
.L_x_47820:
[----:B------:R0:W5:Y:S01]  /*af50*/  LDG.E.U8 R14, desc[UR36][R2.64] ;  /* 0x00000024020e7981 */ /* 0x000162000c1e1100 */
[----:B------:R-:W-:Y:S01]  /*af60*/  IMAD.MOV.U32 R15, RZ, RZ, RZ ;  /* 0x000000ffff0f7224 */ /* 0x000fe200078e00ff */
[----:B------:R-:W-:Y:S06]  /*af70*/  BRA `(.L_x_47822) ;  /* 0x0000000c00487947 */ /* 0x000fec0003800000 */
.L_x_47819:
        /* <DEDUP_REMOVED lines=8> */
.L_x_47824:
[----:B------:R-:W3:Y:S02]  /*b000*/  LDG.E R14, desc[UR36][R2.64] ;  /* 0x00000024020e7981 */ /* 0x000ee4000c1e1900 */
[----:B---3--:R-:W-:Y:S01]  /*b010*/  SHF.R.S32.HI R15, RZ, 0x1f, R14 ;  /* 0x0000001fff0f7819 */ /* 0x008fe2000001140e */
[----:B------:R-:W-:Y:S06]  /*b020*/  BRA `(.L_x_47822) ;  /* 0x0000000c001c7947 */ /* 0x000fec0003800000 */
.L_x_47823:
[----:B------:R-:W3:Y:S02]  /*b030*/  LDG.E.S16 R14, desc[UR36][R2.64] ;  /* 0x00000024020e7981 */ /* 0x000ee4000c1e1700 */
[----:B---3--:R-:W-:Y:S01]  /*b040*/  SHF.R.S32.HI R15, RZ, 0x1f, R14 ;  /* 0x0000001fff0f7819 */ /* 0x008fe2000001140e */
[----:B------:R-:W-:Y:S06]  /*b050*/  BRA `(.L_x_47822) ;  /* 0x0000000c00107947 */ /* 0x000fec0003800000 */
.L_x_47818:
        /* <DEDUP_REMOVED lines=9> */
.L_x_47826:
[----:B------:R-:W3:Y:S02]  /*b0f0*/  LDG.E.U16 R2, desc[UR36][R2.64] ;  /* 0x0000002402027981 */ /* 0x000ee4000c1e1500 */
[----:B---3--:R-:W-:-:S06]  /*b100*/  HADD2.F32 R14, -RZ, R2.H0_H0 ;  /* 0x20000002ff0e7230 */ /* 0x008fcc0000004100 */
[----:B------:R-:W0:Y:S01]  /*b110*/  F2I.S64.TRUNC R14, R14 ;  /* 0x0000000e000e7311 */ /* 0x000e22000020d900 */
[----:B------:R-:W-:Y:S05]  /*b120*/  BRA `(.L_x_47822) ;  /* 0x0000000800dc7947 */ /* 0x000fea0003800000 */
.L_x_47825:
[----:B------:R-:W-:-:S13]  /*b130*/  ISETP.NE.AND P0, PT, R0, 0x7, PT ;  /* 0x000000070000780c */ /* 0x000fda0003f05270 */
[----:B------:R-:W-:Y:S05]  /*b140*/  @!P0 BRA `(.L_x_47827) ;  /* 0x00000000002c8947 */ /* 0x000fea0003800000 */
[----:B------:R-:W-:-:S13]  /*b150*/  ISETP.NE.AND P0, PT, R0, 0x8, PT ;  /* 0x000000080000780c */ /* 0x000fda0003f05270 */
[----:B------:R-:W-:Y:S05]  /*b160*/  @!P0 BRA `(.L_x_47828) ;  /* 0x0000000000148947 */ /* 0x000fea0003800000 */
[----:B------:R-:W-:-:S13]  /*b170*/  ISETP.NE.AND P0, PT, R0, 0x9, PT ;  /* 0x000000090000780c */ /* 0x000fda0003f05270 */
[----:B------:R-:W-:Y:S05]  /*b180*/  @P0 BRA `(.L_x_47821) ;  /* 0x00000008006c0947 */ /* 0x000fea0003800000 */
[----:B------:R-:W3:Y:S02]  /*b190*/  LDG.E R2, desc[UR36][R2.64] ;  /* 0x0000002402027981 */ /* 0x000ee4000c1e1900 */
[----:B---3--:R3:W0:Y:S01]  /*b1a0*/  F2I.S64.TRUNC R14, R2 ;  /* 0x00000002000e7311 */ /* 0x008622000020d900 */
[----:B------:R-:W-:Y:S05]  /*b1b0*/  BRA `(.L_x_47822) ;  /* 0x0000000800b87947 */ /* 0x000fea0003800000 */
.L_x_47828:
[----:B------:R-:W3:Y:S02]  /*b1c0*/  LDG.E.U16 R2, desc[UR36][R2.64] ;  /* 0x0000002402027981 */ /* 0x000ee4000c1e1500 */
[----:B---3--:R-:W-:-:S06]  /*b1d0*/  HADD2.F32 R14, -RZ, R2.H0_H0 ;  /* 0x20000002ff0e7230 */ /* 0x008fcc0000004100 */
[----:B------:R-:W0:Y:S01]  /*b1e0*/  F2I.S64.TRUNC R14, R14 ;  /* 0x0000000e000e7311 */ /* 0x000e22000020d900 */
[----:B------:R-:W-:Y:S05]  /*b1f0*/  BRA `(.L_x_47822) ;  /* 0x0000000800a87947 */ /* 0x000fea0003800000 */
.L_x_47827:
[----:B------:R-:W3:Y:S02]  /*b200*/  LDG.E.64 R2, desc[UR36][R2.64] ;  /* 0x0000002402027981 */ /* 0x000ee4000c1e1b00 */
[----:B---3--:R0:W1:Y:S01]  /*b210*/  F2I.S64.F64.TRUNC R14, R2 ;  /* 0x00000002000e7311 */ /* 0x008062000030d900 */
[----:B------:R-:W-:Y:S05]  /*b220*/  BRA `(.L_x_47822) ;  /* 0x00000008009c7947 */ /* 0x000fea0003800000 */
.L_x_47817:
        /* <DEDUP_REMOVED lines=13> */
.L_x_47831:
[----:B------:R-:W3:Y:S02]  /*b300*/  LDG.E.64 R2, desc[UR36][R2.64] ;  /* 0x0000002402027981 */ /* 0x000ee4000c1e1b00 */
[----:B---3--:R0:W1:Y:S01]  /*b310*/  F2I.S64.F64.TRUNC R14, R2 ;  /* 0x00000002000e7311 */ /* 0x008062000030d900 */
[----:B------:R-:W-:Y:S05]  /*b320*/  BRA `(.L_x_47822) ;  /* 0x00000008005c7947 */ /* 0x000fea0003800000 */
.L_x_47830:
        /* <DEDUP_REMOVED lines=27> */
.L_x_47833:
        /* <DEDUP_REMOVED lines=14> */
.L_x_47832:
[----:B------:R-:W3:Y:S02]  /*b5c0*/  LDG.E.U16 R14, desc[UR36][R2.64] ;  /* 0x00000024020e7981 */ /* 0x000ee4000c1e1500 */
[----:B---3--:R-:W-:-:S06]  /*b5d0*/  IMAD.U32 R14, R14, 0x10000, RZ ;  /* 0x000100000e0e7824 */ /* 0x008fcc00078e00ff */
[----:B------:R-:W0:Y:S01]  /*b5e0*/  F2I.S64.TRUNC R14, R14 ;  /* 0x0000000e000e7311 */ /* 0x000e22000020d900 */
[----:B------:R-:W-:Y:S05]  /*b5f0*/  BRA `(.L_x_47822) ;  /* 0x0000000400a87947 */ /* 0x000fea0003800000 */
.L_x_47829:
        /* <DEDUP_REMOVED lines=11> */
.L_x_47836:
        /* <DEDUP_REMOVED lines=21> */
.L_x_47840:
[----:B------:R-:W-:Y:S05]  /*b800*/  BSYNC B1 ;  /* 0x0000000000017941 */ /* 0x000fea0003800000 */
.L_x_47839:
[----:B------:R-:W-:Y:S01]  /*b810*/  IMAD.SHL.U32 R2, R2, 0x100000, RZ ;  /* 0x0010000002027824 */ /* 0x000fe200078e00ff */
[----:B------:R-:W-:-:S04]  /*b820*/  LEA R3, R0, 0x3b800000, 0x17 ;  /* 0x3b80000000037811 */ /* 0x000fc800078eb8ff */
[----:B------:R-:W-:-:S07]  /*b830*/  LOP3.LUT R14, R3, R2, R14, 0xfe, !PT ;  /* 0x00000002030e7212 */ /* 0x000fce00078efe0e */
.L_x_47838:
[----:B------:R-:W-:Y:S05]  /*b840*/  BSYNC B0 ;  /* 0x0000000000007941 */ /* 0x000fea0003800000 */
.L_x_47837:
[----:B------:R-:W0:Y:S01]  /*b850*/  F2I.S64.TRUNC R14, R14 ;  /* 0x0000000e000e7311 */ /* 0x000e22000020d900 */
[----:B------:R-:W-:Y:S05]  /*b860*/  BRA `(.L_x_47822) ;  /* 0x00000004000c7947 */ /* 0x000fea0003800000 */
.L_x_47835:
        /* <DEDUP_REMOVED lines=21> */
.L_x_47844:
[----:B------:R-:W-:Y:S05]  /*b9c0*/  BSYNC B1 ;  /* 0x0000000000017941 */ /* 0x000fea0003800000 */
.L_x_47843:
[----:B------:R-:W-:Y:S01]  /*b9d0*/  IMAD.SHL.U32 R2, R2, 0x200000, RZ ;  /* 0x0020000002027824 */ /* 0x000fe200078e00ff */
[----:B------:R-:W-:-:S04]  /*b9e0*/  LEA R3, R0, 0x37800000, 0x17 ;  /* 0x3780000000037811 */ /* 0x000fc800078eb8ff */
[----:B------:R-:W-:-:S07]  /*b9f0*/  LOP3.LUT R14, R3, R2, R14, 0xfe, !PT ;  /* 0x00000002030e7212 */ /* 0x000fce00078efe0e */
.L_x_47842:
[----:B------:R-:W-:Y:S05]  /*ba00*/  BSYNC B0 ;  /* 0x0000000000007941 */ /* 0x000fea0003800000 */
.L_x_47841:
[----:B------:R-:W0:Y:S01]  /*ba10*/  F2I.S64.TRUNC R14, R14 ;  /* 0x0000000e000e7311 */ /* 0x000e22000020d900 */
[----:B------:R-:W-:Y:S05]  /*ba20*/  BRA `(.L_x_47822) ;  /* 0x00000000009c7947 */ /* 0x000fea0003800000 */
.L_x_47834:
        /* <DEDUP_REMOVED lines=14> */
.L_x_47848:
[----:B------:R-:W-:Y:S05]  /*bb10*/  BSYNC B0 ;  /* 0x0000000000007941 */ /* 0x000fea0003800000 */
.L_x_47847:
[----:B------:R-:W0:Y:S01]  /*bb20*/  F2I.S64.TRUNC R14, R14 ;  /* 0x0000000e000e7311 */ /* 0x000e22000020d900 */
[----:B------:R-:W-:Y:S05]  /*bb30*/  BRA `(.L_x_47822) ;  /* 0x0000000000587947 */ /* 0x000fea0003800000 */
.L_x_47821:
        /* <DEDUP_REMOVED lines=16> */
.L_x_47849:
[----:B------:R-:W-:Y:S01]  /*bc40*/  CS2R R14, SRZ ;  /* 0x00000000000e7805 */ /* 0x000fe2000001ff00 */
[----:B------:R-:W-:Y:S06]  /*bc50*/  BRA `(.L_x_47822) ;  /* 0x0000000000107947 */ /* 0x000fec0003800000 */
.L_x_47846:
[----:B------:R0:W5:Y:S01]  /*bc60*/  LDG.E.64 R14, desc[UR36][R2.64] ;  /* 0x00000024020e7981 */ /* 0x000162000c1e1b00 */
[----:B------:R-:W-:Y:S05]  /*bc70*/  BRA `(.L_x_47822) ;  /* 0x0000000000087947 */ /* 0x000fea0003800000 */
.L_x_47845:
[----:B------:R0:W5:Y:S01]  /*bc80*/  LDG.E R14, desc[UR36][R2.64] ;  /* 0x00000024020e7981 */ /* 0x000162000c1e1900 */
[----:B------:R-:W-:-:S07]  /*bc90*/  IMAD.MOV.U32 R15, RZ, RZ, RZ ;  /* 0x000000ffff0f7224 */ /* 0x000fce00078e00ff */
.L_x_47822:
        /* <DEDUP_REMOVED lines=9> */
[----:B---3--:R-:W-:Y:S05]  /*bd30*/  CALL.REL.NOINC `($__internal_42_$__cuda_sm20_rem_s64) ;  /* 0x0000005400247944 */ /* 0x008fea0003c00000 */
[----:B------:R-:W-:Y:S05]  /*bd40*/  BRA `(.L_x_47852) ;  /* 0x0000000000487947 */ /* 0x000fea0003800000 */
.L_x_47851:
        /* <DEDUP_REMOVED lines=18> */
.L_x_47852:
[----:B------:R-:W-:Y:S05]  /*be70*/  BSYNC B0 ;  /* 0x0000000000007941 */ /* 0x000fea0003800000 */
.L_x_47850:
        /* <DEDUP_REMOVED lines=25> */
.L_x_47856:
[----:B------:R0:W-:Y:S01]  /*c010*/  STG.E.U8 desc[UR36][R16.64], R7 ;  /* 0x0000000710007986 */ /* 0x0001e2000c101124 */
[----:B------:R-:W-:Y:S05]  /*c020*/  BRA `(.L_x_47858) ;  /* 0x0000000c00507947 */ /* 0x000fea0003800000 */
.L_x_47855:
        /* <DEDUP_REMOVED lines=8> */
.L_x_47860:
[----:B------:R0:W-:Y:S01]  /*c0b0*/  STG.E desc[UR36][R16.64], R7 ;  /* 0x0000000710007986 */ /* 0x0001e2000c101924 */
[----:B------:R-:W-:Y:S05]  /*c0c0*/  BRA `(.L_x_47858) ;  /* 0x0000000c00287947 */ /* 0x000fea0003800000 */
.L_x_47859:
[----:B------:R0:W-:Y:S01]  /*c0d0*/  STG.E.U16 desc[UR36][R16.64], R7 ;  /* 0x0000000710007986 */ /* 0x0001e2000c101524 */
[----:B------:R-:W-:Y:S05]  /*c0e0*/  BRA `(.L_x_47858) ;  /* 0x0000000c00207947 */ /* 0x000fea0003800000 */
.L_x_47854:
        /* <DEDUP_REMOVED lines=9> */
.L_x_47862:
[----:B------:R-:W0:Y:S02]  /*c180*/  I2F.S64 R0, R2 ;  /* 0x0000000200007312 */ /* 0x000e240000301400 */
[----:B0-----:R-:W-:-:S05]  /*c190*/  F2FP.F16.F32.PACK_AB R0, RZ, R0 ;  /* 0x00000000ff00723e */ /* 0x001fca00000000ff */
[----:B------:R0:W-:Y:S01]  /*c1a0*/  STG.E.U16 desc[UR36][R16.64], R0 ;  /* 0x0000000010007986 */ /* 0x0001e2000c101524 */
[----:B------:R-:W-:Y:S05]  /*c1b0*/  BRA `(.L_x_47858) ;  /* 0x0000000800ec7947 */ /* 0x000fea0003800000 */
.L_x_47861:
        /* <DEDUP_REMOVED lines=10> */
.L_x_47864:
[----:B------:R-:W0:Y:S02]  /*c260*/  I2F.S64 R2, R2 ;  /* 0x0000000200027312 */ /* 0x000e240000301400 */
[----:B0-----:R-:W-:-:S04]  /*c270*/  F2FP.F16.F32.PACK_AB R3, RZ, R2 ;  /* 0x00000002ff03723e */ /* 0x001fc800000000ff */
[----:B------:R-:W-:-:S05]  /*c280*/  PRMT R3, R3, 0x5410, RZ ;  /* 0x0000541003037816 */ /* 0x000fca00000000ff */
[----:B------:R2:W-:Y:S01]  /*c290*/  STG.E desc[UR36][R16.64], R3 ;  /* 0x0000000310007986 */ /* 0x0005e2000c101924 */
[----:B------:R-:W-:Y:S05]  /*c2a0*/  BRA `(.L_x_47858) ;  /* 0x0000000800b07947 */ /* 0x000fea0003800000 */
.L_x_47863:
[----:B------:R-:W0:Y:S02]  /*c2b0*/  I2F.F64.S64 R2, R2 ;  /* 0x0000000200027312 */ /* 0x000e240000301c00 */
[----:B0-----:R4:W-:Y:S01]  /*c2c0*/  STG.E.64 desc[UR36][R16.64], R2 ;  /* 0x0000000210007986 */ /* 0x0019e2000c101b24 */
[----:B------:R-:W-:Y:S05]  /*c2d0*/  BRA `(.L_x_47858) ;  /* 0x0000000800a47947 */ /* 0x000fea0003800000 */
.L_x_47853:
        /* <DEDUP_REMOVED lines=13> */
.L_x_47867:
[----:B------:R-:W0:Y:S01]  /*c3b0*/  I2F.F64.S64 R4, R2 ;  /* 0x0000000200047312 */ /* 0x000e220000301c00 */
[----:B------:R-:W-:-:S05]  /*c3c0*/  CS2R R6, SRZ ;  /* 0x0000000000067805 */ /* 0x000fca000001ff00 */
[----:B0-----:R0:W-:Y:S01]  /*c3d0*/  STG.E.128 desc[UR36][R16.64], R4 ;  /* 0x0000000410007986 */ /* 0x0011e2000c101d24 */
[----:B------:R-:W-:Y:S05]  /*c3e0*/  BRA `(.L_x_47858) ;  /* 0x0000000800607947 */ /* 0x000fea0003800000 */
.L_x_47866:
        /* <DEDUP_REMOVED lines=21> */
.L_x_47871:
[----:B------:R-:W-:Y:S05]  /*c540*/  BSYNC B0 ;  /* 0x0000000000007941 */ /* 0x000fea0003800000 */
.L_x_47870:
[----:B------:R-:W-:-:S05]  /*c550*/  LOP3.LUT R5, R0, R5, RZ, 0xfc, !PT ;  /* 0x0000000500057212 */ /* 0x000fca00078efcff */
[----:B------:R0:W-:Y:S01]  /*c560*/  STG.E.U8 desc[UR36][R16.64], R5 ;  /* 0x0000000510007986 */ /* 0x0001e2000c101124 */
[----:B------:R-:W-:Y:S05]  /*c570*/  BRA `(.L_x_47858) ;  /* 0x0000000400fc7947 */ /* 0x000fea0003800000 */
.L_x_47869:
        /* <DEDUP_REMOVED lines=13> */
.L_x_47873:
[----:B------:R-:W-:Y:S01]  /*c650*/  IMAD.MOV.U32 R0, RZ, RZ, 0x7f ;  /* 0x0000007fff007424 */ /* 0x000fe200078e00ff */
[----:B------:R-:W-:-:S04]  /*c660*/  ISETP.GT.U32.AND P0, PT, R4, 0x7f800000, PT ;  /* 0x7f8000000400780c */ /* 0x000fc80003f04070 */
[----:B------:R-:W-:-:S09]  /*c670*/  SEL R0, R0, 0x7c, P0 ;  /* 0x0000007c00007807 */ /* 0x000fd20000000000 */
.L_x_47874:
[----:B------:R-:W-:Y:S05]  /*c680*/  BSYNC B0 ;  /* 0x0000000000007941 */ /* 0x000fea0003800000 */
.L_x_47872:
[----:B------:R-:W-:-:S04]  /*c690*/  LOP3.LUT R2, R3, 0x80000000, RZ, 0xc0, !PT ;  /* 0x8000000003027812 */ /* 0x000fc800078ec0ff */
[----:B------:R-:W-:-:S04]  /*c6a0*/  SHF.R.U32.HI R3, RZ, 0x18, R2 ;  /* 0x00000018ff037819 */ /* 0x000fc80000011602 */
[----:B------:R-:W-:-:S05]  /*c6b0*/  LOP3.LUT R3, R0, R3, RZ, 0xfc, !PT ;  /* 0x0000000300037212 */ /* 0x000fca00078efcff */
[----:B------:R0:W-:Y:S01]  /*c6c0*/  STG.E.U8 desc[UR36][R16.64], R3 ;  /* 0x0000000310007986 */ /* 0x0001e2000c101124 */
[----:B------:R-:W-:Y:S05]  /*c6d0*/  BRA `(.L_x_47858) ;  /* 0x0000000400a47947 */ /* 0x000fea0003800000 */
.L_x_47868:
[----:B------:R-:W0:Y:S02]  /*c6e0*/  I2F.S64 R0, R2 ;  /* 0x0000000200007312 */ /* 0x000e240000301400 */
[----:B0-----:R-:W-:-:S05]  /*c6f0*/  F2FP.BF16.F32.PACK_AB R0, RZ, R0 ;  /* 0x00000000ff00723e */ /* 0x001fca00000010ff */
[----:B------:R0:W-:Y:S01]  /*c700*/  STG.E.U16 desc[UR36][R16.64], R0 ;  /* 0x0000000010007986 */ /* 0x0001e2000c101524 */
[----:B------:R-:W-:Y:S05]  /*c710*/  BRA `(.L_x_47858) ;  /* 0x0000000400947947 */ /* 0x000fea0003800000 */
.L_x_47865:
        /* <DEDUP_REMOVED lines=10> */
.L_x_47877:
        /* <DEDUP_REMOVED lines=17> */
.L_x_47880:
[----:B------:R-:W-:-:S04]  /*c8d0*/  LOP3.LUT R2, R3, 0x80000000, RZ, 0xc0, !PT ;  /* 0x8000000003027812 */ /* 0x000fc800078ec0ff */
[----:B------:R-:W-:-:S04]  /*c8e0*/  SHF.R.U32.HI R3, RZ, 0x18, R2 ;  /* 0x00000018ff037819 */ /* 0x000fc80000011602 */
[----:B------:R-:W-:-:S04]  /*c8f0*/  LOP3.LUT R0, R0, R3, RZ, 0xfc, !PT ;  /* 0x0000000300007212 */ /* 0x000fc800078efcff */
[----:B------:R-:W-:-:S07]  /*c900*/  PRMT R8, R0, 0x7610, R8 ;  /* 0x0000761000087816 */ /* 0x000fce0000000008 */
.L_x_47879:
[----:B------:R-:W-:Y:S05]  /*c910*/  BSYNC B0 ;  /* 0x0000000000007941 */ /* 0x000fea0003800000 */
.L_x_47878:
[----:B------:R0:W-:Y:S01]  /*c920*/  STG.E.U8 desc[UR36][R16.64], R8 ;  /* 0x0000000810007986 */ /* 0x0001e2000c101124 */
[----:B------:R-:W-:Y:S05]  /*c930*/  BRA `(.L_x_47858) ;  /* 0x00000004000c7947 */ /* 0x000fea0003800000 */
.L_x_47876:
        /* <DEDUP_REMOVED lines=17> */
.L_x_47883:
[----:B------:R-:W-:-:S04]  /*ca50*/  LOP3.LUT R2, R3, 0x80000000, RZ, 0xc0, !PT ;  /* 0x8000000003027812 */ /* 0x000fc800078ec0ff */
[----:B------:R-:W-:-:S04]  /*ca60*/  SHF.R.U32.HI R3, RZ, 0x18, R2 ;  /* 0x00000018ff037819 */ /* 0x000fc80000011602 */
[----:B------:R-:W-:-:S04]  /*ca70*/  LOP3.LUT R0, R0, R3, RZ, 0xfc, !PT ;  /* 0x0000000300007212 */ /* 0x000fc800078efcff */
[----:B------:R-:W-:-:S07]  /*ca80*/  PRMT R8, R0, 0x7610, R8 ;  /* 0x0000761000087816 */ /* 0x000fce0000000008 */
.L_x_47882:
[----:B------:R-:W-:Y:S05]  /*ca90*/  BSYNC B0 ;  /* 0x0000000000007941 */ /* 0x000fea0003800000 */
.L_x_47881:
[----:B------:R0:W-:Y:S01]  /*caa0*/  STG.E.U8 desc[UR36][R16.64], R8 ;  /* 0x0000000810007986 */ /* 0x0001e2000c101124 */
[----:B------:R-:W-:Y:S05]  /*cab0*/  BRA `(.L_x_47858) ;  /* 0x0000000000ac7947 */ /* 0x000fea0003800000 */
.L_x_47875:
        /* <DEDUP_REMOVED lines=23> */
.L_x_47857:
        /* <DEDUP_REMOVED lines=16> */
.L_x_47886:
[----:B------:R-:W-:Y:S05]  /*cd30*/  BRA `(.L_x_47858) ;  /* 0x00000000000c7947 */ /* 0x000fea0003800000 */
.L_x_47885:
[----:B------:R0:W-:Y:S01]  /*cd40*/  STG.E.64 desc[UR36][R16.64], R2 ;  /* 0x0000000210007986 */ /* 0x0001e2000c101b24 */
[----:B------:R-:W-:Y:S05]  /*cd50*/  BRA `(.L_x_47858) ;  /* 0x0000000000047947 */ /* 0x000fea0003800000 */
.L_x_47884:
[----:B------:R0:W-:Y:S02]  /*cd60*/  STG.E desc[UR36][R16.64], R7 ;  /* 0x0000000710007986 */ /* 0x0001e4000c101924 */
.L_x_47858:
[----:B------:R-:W-:-:S07]  /*cd70*/  VIADD R19, R19, 0x80 ;  /* 0x0000008013137836 */ /* 0x000fce0000000000 */
.L_x_47782:
[----:B------:R-:W-:Y:S05]  /*cd80*/  BSYNC B6 ;  /* 0x0000000000067941 */ /* 0x000fea0003800000 */
.L_x_47781:
        /* <DEDUP_REMOVED lines=357> */
.L_x_47887:
        /* <DEDUP_REMOVED lines=21> */
.L_x_47891:
[----:B------:R0:W5:Y:S01]  /*e530*/  LDG.E.U8 R18, desc[UR36][R2.64] ;  /* 0x0000002402127981 */ /* 0x000162000c1e1100 */
[----:B------:R-:W-:Y:S01]  /*e540*/  IMAD.MOV.U32 R19, RZ, RZ, RZ ;  /* 0x000000ffff137224 */ /* 0x000fe200078e00ff */
[----:B------:R-:W-:Y:S06]  /*e550*/  BRA `(.L_x_47893) ;  /* 0x0000000c00487947 */ /* 0x000fec0003800000 */
.L_x_47890:
        /* <DEDUP_REMOVED lines=8> */
.L_x_47895:
[----:B------:R-:W2:Y:S02]  /*e5e0*/  LDG.E R18, desc[UR36][R2.64] ;  /* 0x0000002402127981 */ /* 0x000ea4000c1e1900 */
[----:B--2---:R-:W-:Y:S01]  /*e5f0*/  SHF.R.S32.HI R19, RZ, 0x1f, R18 ;  /* 0x0000001fff137819 */ /* 0x004fe20000011412 */
[----:B------:R-:W-:Y:S06]  /*e600*/  BRA `(.L_x_47893) ;  /* 0x0000000c001c7947 */ /* 0x000fec0003800000 */
.L_x_47894:
[----:B------:R-:W2:Y:S02]  /*e610*/  LDG.E.S16 R18, desc[UR36][R2.64] ;  /* 0x0000002402127981 */ /* 0x000ea4000c1e1700 */
[----:B--2---:R-:W-:Y:S01]  /*e620*/  SHF.R.S32.HI R19, RZ, 0x1f, R18 ;  /* 0x0000001fff137819 */ /* 0x004fe20000011412 */
[----:B------:R-:W-:Y:S06]  /*e630*/  BRA `(.L_x_47893) ;  /* 0x0000000c00107947 */ /* 0x000fec0003800000 */
.L_x_47889:
        /* <DEDUP_REMOVED lines=9> */
.L_x_47897:
[----:B------:R-:W2:Y:S02]  /*e6d0*/  LDG.E.U16 R2, desc[UR36][R2.64] ;  /* 0x0000002402027981 */ /* 0x000ea4000c1e1500 */
[----:B--2---:R-:W-:-:S06]  /*e6e0*/  HADD2.F32 R18, -RZ, R2.H0_H0 ;  /* 0x20000002ff127230 */ /* 0x004fcc0000004100 */
[----:B------:R-:W0:Y:S01]  /*e6f0*/  F2I.S64.TRUNC R18, R18 ;  /* 0x0000001200127311 */ /* 0x000e22000020d900 */
[----:B------:R-:W-:Y:S05]  /*e700*/  BRA `(.L_x_47893) ;  /* 0x0000000800dc7947 */ /* 0x000fea0003800000 */
.L_x_47896:
        /* <DEDUP_REMOVED lines=9> */
.L_x_47899:
[----:B------:R-:W2:Y:S02]  /*e7a0*/  LDG.E.U16 R2, desc[UR36][R2.64] ;  /* 0x0000002402027981 */ /* 0x000ea4000c1e1500 */
[----:B--2---:R-:W-:-:S06]  /*e7b0*/  HADD2.F32 R18, -RZ, R2.H0_H0 ;  /* 0x20000002ff127230 */ /* 0x004fcc0000004100 */
[----:B------:R-:W0:Y:S01]  /*e7c0*/  F2I.S64.TRUNC R18, R18 ;  /* 0x0000001200127311 */ /* 0x000e22000020d900 */
[----:B------:R-:W-:Y:S05]  /*e7d0*/  BRA `(.L_x_47893) ;  /* 0x0000000800a87947 */ /* 0x000fea0003800000 */
.L_x_47898:
[----:B------:R-:W2:Y:S02]  /*e7e0*/  LDG.E.64 R2, desc[UR36][R2.64] ;  /* 0x0000002402027981 */ /* 0x000ea4000c1e1b00 */
[----:B--2---:R0:W1:Y:S01]  /*e7f0*/  F2I.S64.F64.TRUNC R18, R2 ;  /* 0x0000000200127311 */ /* 0x004062000030d900 */
[----:B------:R-:W-:Y:S05]  /*e800*/  BRA `(.L_x_47893) ;  /* 0x00000008009c7947 */ /* 0x000fea0003800000 */
.L_x_47888:
        /* <DEDUP_REMOVED lines=13> */
.L_x_47902:
[----:B------:R-:W2:Y:S02]  /*e8e0*/  LDG.E.64 R2, desc[UR36][R2.64] ;  /* 0x0000002402027981 */ /* 0x000ea4000c1e1b00 */
[----:B--2---:R0:W1:Y:S01]  /*e8f0*/  F2I.S64.F64.TRUNC R18, R2 ;  /* 0x0000000200127311 */ /* 0x004062000030d900 */
[----:B------:R-:W-:Y:S05]  /*e900*/  BRA `(.L_x_47893) ;  /* 0x00000008005c7947 */ /* 0x000fea0003800000 */
.L_x_47901:
        /* <DEDUP_REMOVED lines=27> */
.L_x_47904:
        /* <DEDUP_REMOVED lines=14> */
.L_x_47903:
[----:B------:R-:W2:Y:S02]  /*eba0*/  LDG.E.U16 R18, desc[UR36][R2.64] ;  /* 0x0000002402127981 */ /* 0x000ea4000c1e1500 */
[----:B--2---:R-:W-:-:S06]  /*ebb0*/  IMAD.U32 R18, R18, 0x10000, RZ ;  /* 0x0001000012127824 */ /* 0x004fcc00078e00ff */
[----:B------:R-:W0:Y:S01]  /*ebc0*/  F2I.S64.TRUNC R18, R18 ;  /* 0x0000001200127311 */ /* 0x000e22000020d900 */
[----:B------:R-:W-:Y:S05]  /*ebd0*/  BRA `(.L_x_47893) ;  /* 0x0000000400a87947 */ /* 0x000fea0003800000 */
.L_x_47900:
        /* <DEDUP_REMOVED lines=11> */
.L_x_47907:
        /* <DEDUP_REMOVED lines=21> */
.L_x_47911:
[----:B------:R-:W-:Y:S05]  /*ede0*/  BSYNC B1 ;  /* 0x0000000000017941 */ /* 0x000fea0003800000 */
.L_x_47910:
[----:B------:R-:W-:Y:S01]  /*edf0*/  IMAD.SHL.U32 R2, R2, 0x100000, RZ ;  /* 0x0010000002027824 */ /* 0x000fe200078e00ff */
[----:B------:R-:W-:-:S04]  /*ee00*/  LEA R3, R0, 0x3b800000, 0x17 ;  /* 0x3b80000000037811 */ /* 0x000fc800078eb8ff */
[----:B------:R-:W-:-:S07]  /*ee10*/  LOP3.LUT R18, R3, R2, R18, 0xfe, !PT ;  /* 0x0000000203127212 */ /* 0x000fce00078efe12 */
.L_x_47909:
[----:B------:R-:W-:Y:S05]  /*ee20*/  BSYNC B0 ;  /* 0x0000000000007941 */ /* 0x000fea0003800000 */
.L_x_47908:
[----:B------:R-:W1:Y:S01]  /*ee30*/  F2I.S64.TRUNC R18, R18 ;  /* 0x0000001200127311 */ /* 0x000e62000020d900 */
[----:B------:R-:W-:Y:S05]  /*ee40*/  BRA `(.L_x_47893) ;  /* 0x00000004000c7947 */ /* 0x000fea0003800000 */
.L_x_47906:
        /* <DEDUP_REMOVED lines=21> */
.L_x_47915:
[----:B------:R-:W-:Y:S05]  /*efa0*/  BSYNC B1 ;  /* 0x0000000000017941 */ /* 0x000fea0003800000 */
.L_x_47914:
[----:B------:R-:W-:Y:S01]  /*efb0*/  IMAD.SHL.U32 R2, R2, 0x200000, RZ ;  /* 0x0020000002027824 */ /* 0x000fe200078e00ff */
[----:B------:R-:W-:-:S04]  /*efc0*/  LEA R3, R0, 0x37800000, 0x17 ;  /* 0x3780000000037811 */ /* 0x000fc800078eb8ff */
[----:B------:R-:W-:-:S07]  /*efd0*/  LOP3.LUT R18, R3, R2, R18, 0xfe, !PT ;  /* 0x0000000203127212 */ /* 0x000fce00078efe12 */
.L_x_47913:
[----:B------:R-:W-:Y:S05]  /*efe0*/  BSYNC B0 ;  /* 0x0000000000007941 */ /* 0x000fea0003800000 */
.L_x_47912:
[----:B------:R-:W2:Y:S01]  /*eff0*/  F2I.S64.TRUNC R18, R18 ;  /* 0x0000001200127311 */ /* 0x000ea2000020d900 */
[----:B------:R-:W-:Y:S05]  /*f000*/  BRA `(.L_x_47893) ;  /* 0x00000000009c7947 */ /* 0x000fea0003800000 */
.L_x_47905:
        /* <DEDUP_REMOVED lines=14> */
.L_x_47919:
[----:B------:R-:W-:Y:S05]  /*f0f0*/  BSYNC B0 ;  /* 0x0000000000007941 */ /* 0x000fea0003800000 */
.L_x_47918:
[----:B------:R-:W0:Y:S01]  /*f100*/  F2I.S64.TRUNC R18, R18 ;  /* 0x0000001200127311 */ /* 0x000e22000020d900 */
[----:B------:R-:W-:Y:S05]  /*f110*/  BRA `(.L_x_47893) ;  /* 0x0000000000587947 */ /* 0x000fea0003800000 */
.L_x_47892:
        /* <DEDUP_REMOVED lines=16> */
.L_x_47920:
[----:B------:R-:W-:Y:S01]  /*f220*/  CS2R R18, SRZ ;  /* 0x0000000000127805 */ /* 0x000fe2000001ff00 */
[----:B------:R-:W-:Y:S06]  /*f230*/  BRA `(.L_x_47893) ;  /* 0x0000000000107947 */ /* 0x000fec0003800000 */
.L_x_47917:
[----:B------:R4:W5:Y:S01]  /*f240*/  LDG.E.64 R18, desc[UR36][R2.64] ;  /* 0x0000002402127981 */ /* 0x000962000c1e1b00 */
[----:B------:R-:W-:Y:S05]  /*f250*/  BRA `(.L_x_47893) ;  /* 0x0000000000087947 */ /* 0x000fea0003800000 */
.L_x_47916:
[----:B------:R3:W5:Y:S01]  /*f260*/  LDG.E R18, desc[UR36][R2.64] ;  /* 0x0000002402127981 */ /* 0x000762000c1e1900 */
[----:B------:R-:W-:-:S07]  /*f270*/  IMAD.MOV.U32 R19, RZ, RZ, RZ ;  /* 0x000000ffff137224 */ /* 0x000fce00078e00ff */
.L_x_47893:
        /* <DEDUP_REMOVED lines=18> */
.L_x_47924:
[----:B------:R3:W5:Y:S01]  /*f3a0*/  LDG.E.U8 R14, desc[UR36][R22.64] ;  /* 0x00000024160e7981 */ /* 0x000762000c1e1100 */
[----:B------:R-:W-:Y:S01]  /*f3b0*/  IMAD.MOV.U32 R15, RZ, RZ, RZ ;  /* 0x000000ffff0f7224 */ /* 0x000fe200078e00ff */
[----:B------:R-:W-:Y:S06]  /*f3c0*/  BRA `(.L_x_47926) ;  /* 0x0000000c00487947 */ /* 0x000fec0003800000 */
.L_x_47923:
        /* <DEDUP_REMOVED lines=8> */
.L_x_47928:
[----:B------:R-:W3:Y:S02]  /*f450*/  LDG.E R14, desc[UR36][R22.64] ;  /* 0x00000024160e7981 */ /* 0x000ee4000c1e1900 */
[----:B---3--:R-:W-:Y:S01]  /*f460*/  SHF.R.S32.HI R15, RZ, 0x1f, R14 ;  /* 0x0000001fff0f7819 */ /* 0x008fe2000001140e */
[----:B------:R-:W-:Y:S06]  /*f470*/  BRA `(.L_x_47926) ;  /* 0x0000000c001c7947 */ /* 0x000fec0003800000 */
.L_x_47927:
[----:B------:R-:W3:Y:S02]  /*f480*/  LDG.E.S16 R14, desc[UR36][R22.64] ;  /* 0x00000024160e7981 */ /* 0x000ee4000c1e1700 */
[----:B---3--:R-:W-:Y:S01]  /*f490*/  SHF.R.S32.HI R15, RZ, 0x1f, R14 ;  /* 0x0000001fff0f7819 */ /* 0x008fe2000001140e */
[----:B------:R-:W-:Y:S06]  /*f4a0*/  BRA `(.L_x_47926) ;  /* 0x0000000c00107947 */ /* 0x000fec0003800000 */
.L_x_47922:
        /* <DEDUP_REMOVED lines=9> */
.L_x_47930:
[----:B------:R-:W3:Y:S02]  /*f540*/  LDG.E.U16 R22, desc[UR36][R22.64] ;  /* 0x0000002416167981 */ /* 0x000ee4000c1e1500 */
[----:B---3--:R-:W-:-:S06]  /*f550*/  HADD2.F32 R14, -RZ, R22.H0_H0 ;  /* 0x20000016ff0e7230 */ /* 0x008fcc0000004100 */
[----:B------:R-:W0:Y:S01]  /*f560*/  F2I.S64.TRUNC R14, R14 ;  /* 0x0000000e000e7311 */ /* 0x000e22000020d900 */
[----:B------:R-:W-:Y:S05]  /*f570*/  BRA `(.L_x_47926) ;  /* 0x0000000800dc7947 */ /* 0x000fea0003800000 */
.L_x_47929:
        /* <DEDUP_REMOVED lines=9> */
.L_x_47932:
[----:B------:R-:W3:Y:S02]  /*f610*/  LDG.E.U16 R22, desc[UR36][R22.64] ;  /* 0x0000002416167981 */ /* 0x000ee4000c1e1500 */
[----:B---3--:R-:W-:-:S06]  /*f620*/  HADD2.F32 R14, -RZ, R22.H0_H0 ;  /* 0x20000016ff0e7230 */ /* 0x008fcc0000004100 */
[----:B------:R-:W0:Y:S01]  /*f630*/  F2I.S64.TRUNC R14, R14 ;  /* 0x0000000e000e7311 */ /* 0x000e22000020d900 */
[----:B------:R-:W-:Y:S05]  /*f640*/  BRA `(.L_x_47926) ;  /* 0x0000000800a87947 */ /* 0x000fea0003800000 */
.L_x_47931:
[----:B------:R-:W3:Y:S02]  /*f650*/  LDG.E.64 R14, desc[UR36][R22.64] ;  /* 0x00000024160e7981 */ /* 0x000ee4000c1e1b00 */
[----:B---3--:R-:W0:Y:S01]  /*f660*/  F2I.S64.F64.TRUNC R14, R14 ;  /* 0x0000000e000e7311 */ /* 0x008e22000030d900 */
[----:B------:R-:W-:Y:S05]  /*f670*/  BRA `(.L_x_47926) ;  /* 0x00000008009c7947 */ /* 0x000fea0003800000 */
.L_x_47921:
        /* <DEDUP_REMOVED lines=13> */
.L_x_47935:
[----:B------:R-:W3:Y:S02]  /*f750*/  LDG.E.64 R14, desc[UR36][R22.64] ;  /* 0x00000024160e7981 */ /* 0x000ee4000c1e1b00 */
[----:B---3--:R-:W0:Y:S01]  /*f760*/  F2I.S64.F64.TRUNC R14, R14 ;  /* 0x0000000e000e7311 */ /* 0x008e22000030d900 */
[----:B------:R-:W-:Y:S05]  /*f770*/  BRA `(.L_x_47926) ;  /* 0x00000008005c7947 */ /* 0x000fea0003800000 */
.L_x_47934:
        /* <DEDUP_REMOVED lines=25> */
[----:B------:R0:W3:Y:S01]  /*f910*/  F2I.S64.TRUNC R14, R3 ;  /* 0x00000003000e7311 */ /* 0x0000e2000020d900 */
[----:B------:R-:W-:Y:S05]  /*f920*/  BRA `(.L_x_47926) ;  /* 0x0000000400f07947 */ /* 0x000fea0003800000 */
.L_x_47937:
        /* <DEDUP_REMOVED lines=12> */
[----:B------:R0:W3:Y:S01]  /*f9f0*/  F2I.S64.TRUNC R14, R2 ;  /* 0x00000002000e7311 */ /* 0x0000e2000020d900 */
[----:B------:R-:W-:Y:S05]  /*fa00*/  BRA `(.L_x_47926) ;  /* 0x0000000400b87947 */ /* 0x000fea0003800000 */
.L_x_47936:
[----:B------:R-:W3:Y:S02]  /*fa10*/  LDG.E.U16 R14, desc[UR36][R22.64] ;  /* 0x00000024160e7981 */ /* 0x000ee4000c1e1500 */
[----:B---3--:R-:W-:-:S06]  /*fa20*/  IMAD.U32 R14, R14, 0x10000, RZ ;  /* 0x000100000e0e7824 */ /* 0x008fcc00078e00ff */
[----:B------:R-:W0:Y:S01]  /*fa30*/  F2I.S64.TRUNC R14, R14 ;  /* 0x0000000e000e7311 */ /* 0x000e22000020d900 */
[----:B------:R-:W-:Y:S05]  /*fa40*/  BRA `(.L_x_47926) ;  /* 0x0000000400a87947 */ /* 0x000fea0003800000 */
.L_x_47933:
        /* <DEDUP_REMOVED lines=11> */
.L_x_47940:
        /* <DEDUP_REMOVED lines=21> */
.L_x_47944:
[----:B------:R-:W-:Y:S05]  /*fc50*/  BSYNC B1 ;  /* 0x0000000000017941 */ /* 0x000fea0003800000 */
.L_x_47943:
[----:B------:R-:W-:Y:S01]  /*fc60*/  IMAD.SHL.U32 R2, R2, 0x100000, RZ ;  /* 0x0010000002027824 */ /* 0x000fe200078e00ff */
[----:B------:R-:W-:-:S04]  /*fc70*/  LEA R3, R0, 0x3b800000, 0x17 ;  /* 0x3b80000000037811 */ /* 0x000fc800078eb8ff */
[----:B------:R-:W-:-:S07]  /*fc80*/  LOP3.LUT R14, R3, R2, R14, 0xfe, !PT ;  /* 0x00000002030e7212 */ /* 0x000fce00078efe0e */
.L_x_47942:
[----:B------:R-:W-:Y:S05]  /*fc90*/  BSYNC B0 ;  /* 0x0000000000007941 */ /* 0x000fea0003800000 */
.L_x_47941:
[----:B------:R-:W0:Y:S01]  /*fca0*/  F2I.S64.TRUNC R14, R14 ;  /* 0x0000000e000e7311 */ /* 0x000e22000020d900 */
[----:B------:R-:W-:Y:S05]  /*fcb0*/  BRA `(.L_x_47926) ;  /* 0x00000004000c7947 */ /* 0x000fea0003800000 */
.L_x_47939:
        /* <DEDUP_REMOVED lines=21> */
.L_x_47948:
[----:B------:R-:W-:Y:S05]  /*fe10*/  BSYNC B1 ;  /* 0x0000000000017941 */ /* 0x000fea0003800000 */
.L_x_47947:
[----:B------:R-:W-:Y:S01]  /*fe20*/  IMAD.SHL.U32 R2, R2, 0x200000, RZ ;  /* 0x0020000002027824 */ /* 0x000fe200078e00ff */
[----:B------:R-:W-:-:S04]  /*fe30*/  LEA R3, R0, 0x37800000, 0x17 ;  /* 0x3780000000037811 */ /* 0x000fc800078eb8ff */
[----:B------:R-:W-:-:S07]  /*fe40*/  LOP3.LUT R14, R3, R2, R14, 0xfe, !PT ;  /* 0x00000002030e7212 */ /* 0x000fce00078efe0e */
.L_x_47946:
[----:B------:R-:W-:Y:S05]  /*fe50*/  BSYNC B0 ;  /* 0x0000000000007941 */ /* 0x000fea0003800000 */
.L_x_47945:
[----:B------:R-:W0:Y:S01]  /*fe60*/  F2I.S64.TRUNC R14, R14 ;  /* 0x0000000e000e7311 */ /* 0x000e22000020d900 */
[----:B------:R-:W-:Y:S05]  /*fe70*/  BRA `(.L_x_47926) ;  /* 0x00000000009c7947 */ /* 0x000fea0003800000 */
.L_x_47938:
        /* <DEDUP_REMOVED lines=14> */
.L_x_47952:
[----:B------:R-:W-:Y:S05]  /*ff60*/  BSYNC B0 ;  /* 0x0000000000007941 */ /* 0x000fea0003800000 */
.L_x_47951:
[----:B------:R-:W0:Y:S01]  /*ff70*/  F2I.S64.TRUNC R14, R14 ;  /* 0x0000000e000e7311 */ /* 0x000e22000020d900 */
[----:B------:R-:W-:Y:S05]  /*ff80*/  BRA `(.L_x_47926) ;  /* 0x0000000000587947 */ /* 0x000fea0003800000 */
.L_x_47925:
        /* <DEDUP_REMOVED lines=16> */
.L_x_47953:
[----:B------:R-:W-:Y:S01]  /*10090*/  CS2R R14, SRZ ;  /* 0x00000000000e7805 */ /* 0x000fe2000001ff00 */
[----:B------:R-:W-:Y:S06]  /*100a0*/  BRA `(.L_x_47926) ;  /* 0x0000000000107947 */ /* 0x000fec0003800000 */
.L_x_47950:
[----:B------:R0:W5:Y:S01]  /*100b0*/  LDG.E.64 R14, desc[UR36][R22.64] ;  /* 0x00000024160e7981 */ /* 0x000162000c1e1b00 */
[----:B------:R-:W-:Y:S05]  /*100c0*/  BRA `(.L_x_47926) ;  /* 0x0000000000087947 */ /* 0x000fea0003800000 */
.L_x_47949:
[----:B------:R0:W5:Y:S01]  /*100d0*/  LDG.E R14, desc[UR36][R22.64] ;  /* 0x00000024160e7981 */ /* 0x000162000c1e1900 */
[----:B------:R-:W-:-:S07]  /*100e0*/  IMAD.MOV.U32 R15, RZ, RZ, RZ ;  /* 0x000000ffff0f7224 */ /* 0x000fce00078e00ff */
.L_x_47926:
[----:B012345:R-:W-:Y:S01]  /*100f0*/  LOP3.LUT R0, R19, R15, RZ, 0xfc, !PT ;  /* 0x0000000f13007212 */ /* 0x03ffe200078efcff */
        /* <DEDUP_REMOVED lines=8> */
[----:B------:R-:W-:Y:S05]  /*10180*/  CALL.REL.NOINC `($__internal_42_$__cuda_sm20_rem_s64) ;  /* 0x0000001000107944 */ /* 0x000fea0003c00000 */
[----:B------:R-:W-:Y:S05]  /*10190*/  BRA `(.L_x_47956) ;  /* 0x0000000000487947 */ /* 0x000fea0003800000 */
.L_x_47955:
        /* <DEDUP_REMOVED lines=18> */
.L_x_47956:
[----:B------:R-:W-:Y:S05]  /*102c0*/  BSYNC B0 ;  /* 0x0000000000007941 */ /* 0x000fea0003800000 */
.L_x_47954:
        /* <DEDUP_REMOVED lines=25> */
.L_x_47960:
[----:B------:R-:W-:Y:S01]  /*10460*/  STG.E.U8 desc[UR36][R16.64], R7 ;  /* 0x0000000710007986 */ /* 0x000fe2000c101124 */
[----:B------:R-:W-:Y:S05]  /*10470*/  EXIT ;  /* 0x000000000000794d */ /* 0x000fea0003800000 */
.L_x_47959:
        /* <DEDUP_REMOVED lines=8> */
.L_x_47963:
[----:B------:R-:W-:Y:S01]  /*10500*/  STG.E desc[UR36][R16.64], R7 ;  /* 0x0000000710007986 */ /* 0x000fe2000c101924 */
[----:B------:R-:W-:Y:S05]  /*10510*/  EXIT ;  /* 0x000000000000794d */ /* 0x000fea0003800000 */
.L_x_47962:
[----:B------:R-:W-:Y:S01]  /*10520*/  STG.E.U16 desc[UR36][R16.64], R7 ;  /* 0x0000000710007986 */ /* 0x000fe2000c101524 */
[----:B------:R-:W-:Y:S05]  /*10530*/  EXIT ;  /* 0x000000000000794d */ /* 0x000fea0003800000 */
.L_x_47958:
        /* <DEDUP_REMOVED lines=9> */
.L_x_47965:
[----:B------:R-:W0:Y:S02]  /*105d0*/  I2F.S64 R0, R2 ;  /* 0x0000000200007312 */ /* 0x000e240000301400 */
[----:B0-----:R-:W-:-:S05]  /*105e0*/  F2FP.F16.F32.PACK_AB R0, RZ, R0 ;  /* 0x00000000ff00723e */ /* 0x001fca00000000ff */
[----:B------:R-:W-:Y:S01]  /*105f0*/  STG.E.U16 desc[UR36][R16.64], R0 ;  /* 0x0000000010007986 */ /* 0x000fe2000c101524 */
[----:B------:R-:W-:Y:S05]  /*10600*/  EXIT ;  /* 0x000000000000794d */ /* 0x000fea0003800000 */
.L_x_47964:
        /* <DEDUP_REMOVED lines=10> */
.L_x_47967:
[----:B------:R-:W0:Y:S02]  /*106b0*/  I2F.S64 R2, R2 ;  /* 0x0000000200027312 */ /* 0x000e240000301400 */
[----:B0-----:R-:W-:-:S04]  /*106c0*/  F2FP.F16.F32.PACK_AB R3, RZ, R2 ;  /* 0x00000002ff03723e */ /* 0x001fc800000000ff */
[----:B------:R-:W-:-:S05]  /*106d0*/  PRMT R3, R3, 0x5410, RZ ;  /* 0x0000541003037816 */ /* 0x000fca00000000ff */
[----:B------:R-:W-:Y:S01]  /*106e0*/  STG.E desc[UR36][R16.64], R3 ;  /* 0x0000000310007986 */ /* 0x000fe2000c101924 */
[----:B------:R-:W-:Y:S05]  /*106f0*/  EXIT ;  /* 0x000000000000794d */ /* 0x000fea0003800000 */
.L_x_47966:
[----:B------:R-:W0:Y:S02]  /*10700*/  I2F.F64.S64 R2, R2 ;  /* 0x0000000200027312 */ /* 0x000e240000301c00 */
[----:B0-----:R-:W-:Y:S01]  /*10710*/  STG.E.64 desc[UR36][R16.64], R2 ;  /* 0x0000000210007986 */ /* 0x001fe2000c101b24 */
[----:B------:R-:W-:Y:S05]  /*10720*/  EXIT ;  /* 0x000000000000794d */ /* 0x000fea0003800000 */
.L_x_47957:
        /* <DEDUP_REMOVED lines=13> */
.L_x_47970:
[----:B------:R-:W0:Y:S01]  /*10800*/  I2F.F64.S64 R4, R2 ;  /* 0x0000000200047312 */ /* 0x000e220000301c00 */
[----:B------:R-:W-:-:S05]  /*10810*/  CS2R R6, SRZ ;  /* 0x0000000000067805 */ /* 0x000fca000001ff00 */
[----:B0-----:R-:W-:Y:S01]  /*10820*/  STG.E.128 desc[UR36][R16.64], R4 ;  /* 0x0000000410007986 */ /* 0x001fe2000c101d24 */
[----:B------:R-:W-:Y:S05]  /*10830*/  EXIT ;  /* 0x000000000000794d */ /* 0x000fea0003800000 */
.L_x_47969:
        /* <DEDUP_REMOVED lines=21> */
.L_x_47974:
[----:B------:R-:W-:Y:S05]  /*10990*/  BSYNC B0 ;  /* 0x0000000000007941 */ /* 0x000fea0003800000 */
.L_x_47973:
[----:B------:R-:W-:-:S05]  /*109a0*/  LOP3.LUT R5, R0, R5, RZ, 0xfc, !PT ;  /* 0x0000000500057212 */ /* 0x000fca00078efcff */
[----:B------:R-:W-:Y:S01]  /*109b0*/  STG.E.U8 desc[UR36][R16.64], R5 ;  /* 0x0000000510007986 */ /* 0x000fe2000c101124 */
[----:B------:R-:W-:Y:S05]  /*109c0*/  EXIT ;  /* 0x000000000000794d */ /* 0x000fea0003800000 */
.L_x_47972:
        /* <DEDUP_REMOVED lines=13> */
.L_x_47976:
[----:B------:R-:W-:Y:S01]  /*10aa0*/  IMAD.MOV.U32 R0, RZ, RZ, 0x7f ;  /* 0x0000007fff007424 */ /* 0x000fe200078e00ff */
[----:B------:R-:W-:-:S04]  /*10ab0*/  ISETP.GT.U32.AND P0, PT, R4, 0x7f800000, PT ;  /* 0x7f8000000400780c */ /* 0x000fc80003f04070 */
[----:B------:R-:W-:-:S09]  /*10ac0*/  SEL R0, R0, 0x7c, P0 ;  /* 0x0000007c00007807 */ /* 0x000fd20000000000 */
.L_x_47977:
[----:B------:R-:W-:Y:S05]  /*10ad0*/  BSYNC B0 ;  /* 0x0000000000007941 */ /* 0x000fea0003800000 */
.L_x_47975:
[----:B------:R-:W-:-:S04]  /*10ae0*/  LOP3.LUT R2, R3, 0x80000000, RZ, 0xc0, !PT ;  /* 0x8000000003027812 */ /* 0x000fc800078ec0ff */
[----:B------:R-:W-:-:S04]  /*10af0*/  SHF.R.U32.HI R3, RZ, 0x18, R2 ;  /* 0x00000018ff037819 */ /* 0x000fc80000011602 */
[----:B------:R-:W-:-:S05]  /*10b00*/  LOP3.LUT R3, R0, R3, RZ, 0xfc, !PT ;  /* 0x0000000300037212 */ /* 0x000fca00078efcff */
[----:B------:R-:W-:Y:S01]  /*10b10*/  STG.E.U8 desc[UR36][R16.64], R3 ;  /* 0x0000000310007986 */ /* 0x000fe2000c101124 */
[----:B------:R-:W-:Y:S05]  /*10b20*/  EXIT ;  /* 0x000000000000794d */ /* 0x000fea0003800000 */
.L_x_47971:
[----:B------:R-:W0:Y:S02]  /*10b30*/  I2F.S64 R0, R2 ;  /* 0x0000000200007312 */ /* 0x000e240000301400 */
[----:B0-----:R-:W-:-:S05]  /*10b40*/  F2FP.BF16.F32.PACK_AB R0, RZ, R0 ;  /* 0x00000000ff00723e */ /* 0x001fca00000010ff */
[----:B------:R-:W-:Y:S01]  /*10b50*/  STG.E.U16 desc[UR36][R16.64], R0 ;  /* 0x0000000010007986 */ /* 0x000fe2000c101524 */
[----:B------:R-:W-:Y:S05]  /*10b60*/  EXIT ;  /* 0x000000000000794d */ /* 0x000fea0003800000 */
.L_x_47968:
        /* <DEDUP_REMOVED lines=10> */
.L_x_47980:
        /* <DEDUP_REMOVED lines=17> */
.L_x_47983:
[----:B------:R-:W-:-:S04]  /*10d20*/  LOP3.LUT R2, R3, 0x80000000, RZ, 0xc0, !PT ;  /* 0x8000000003027812 */ /* 0x000fc800078ec0ff */
[----:B------:R-:W-:-:S04]  /*10d30*/  SHF.R.U32.HI R3, RZ, 0x18, R2 ;  /* 0x00000018ff037819 */ /* 0x000fc80000011602 */
[----:B------:R-:W-:-:S04]  /*10d40*/  LOP3.LUT R0, R0, R3, RZ, 0xfc, !PT ;  /* 0x0000000300007212 */ /* 0x000fc800078efcff */
[----:B------:R-:W-:-:S07]  /*10d50*/  PRMT R8, R0, 0x7610, R8 ;  /* 0x0000761000087816 */ /* 0x000fce0000000008 */
.L_x_47982:
[----:B------:R-:W-:Y:S05]  /*10d60*/  BSYNC B0 ;  /* 0x0000000000007941 */ /* 0x000fea0003800000 */
.L_x_47981:
[----:B------:R-:W-:Y:S01]  /*10d70*/  STG.E.U8 desc[UR36][R16.64], R8 ;  /* 0x0000000810007986 */ /* 0x000fe2000c101124 */
[----:B------:R-:W-:Y:S05]  /*10d80*/  EXIT ;  /* 0x000000000000794d */ /* 0x000fea0003800000 */
.L_x_47979:
        /* <DEDUP_REMOVED lines=17> */
.L_x_47986:
[----:B------:R-:W-:-:S04]  /*10ea0*/  LOP3.LUT R2, R3, 0x80000000, RZ, 0xc0, !PT ;  /* 0x8000000003027812 */ /* 0x000fc800078ec0ff */
[----:B------:R-:W-:-:S04]  /*10eb0*/  SHF.R.U32.HI R3, RZ, 0x18, R2 ;  /* 0x00000018ff037819 */ /* 0x000fc80000011602 */
[----:B------:R-:W-:-:S04]  /*10ec0*/  LOP3.LUT R0, R0, R3, RZ, 0xfc, !PT ;  /* 0x0000000300007212 */ /* 0x000fc800078efcff */
[----:B------:R-:W-:-:S07]  /*10ed0*/  PRMT R8, R0, 0x7610, R8 ;  /* 0x0000761000087816 */ /* 0x000fce0000000008 */
.L_x_47985:
[----:B------:R-:W-:Y:S05]  /*10ee0*/  BSYNC B0 ;  /* 0x0000000000007941 */ /* 0x000fea0003800000 */
.L_x_47984:
[----:B------:R-:W-:Y:S01]  /*10ef0*/  STG.E.U8 desc[UR36][R16.64], R8 ;  /* 0x0000000810007986 */ /* 0x000fe2000c101124 */
[----:B------:R-:W-:Y:S05]  /*10f00*/  EXIT ;  /* 0x000000000000794d */ /* 0x000fea0003800000 */
.L_x_47978:
        /* <DEDUP_REMOVED lines=23> */
.L_x_47961:
        /* <DEDUP_REMOVED lines=16> */
.L_x_47989:
[----:B------:R-:W-:Y:S05]  /*11180*/  EXIT ;  /* 0x000000000000794d */ /* 0x000fea0003800000 */
.L_x_47988:
[----:B------:R-:W-:Y:S01]  /*11190*/  STG.E.64 desc[UR36][R16.64], R2 ;  /* 0x0000000210007986 */ /* 0x000fe2000c101b24 */
[----:B------:R-:W-:Y:S05]  /*111a0*/  EXIT ;  /* 0x000000000000794d */ /* 0x000fea0003800000 */
.L_x_47987:
[----:B------:R-:W-:Y:S01]  /*111b0*/  STG.E desc[UR36][R16.64], R7 ;  /* 0x0000000710007986 */ /* 0x000fe2000c101924 */
[----:B------:R-:W-:Y:S05]  /*111c0*/  EXIT ;  /* 0x000000000000794d */ /* 0x000fea0003800000 */
        .weak           $__internal_42_$__cuda_sm20_rem_s64
        .type           $__internal_42_$__cuda_sm20_rem_s64,@function
        .size           $__internal_42_$__cuda_sm20_rem_s64,(.L_x_57255 - $__internal_42_$__cuda_sm20_rem_s64)
$__internal_42_$__cuda_sm20_rem_s64:
[----:B------:R-:W-:Y:S02]  /*111d0*/  IADD3 R9, P1, RZ, -R4, RZ ;  /* 0x80000004ff097210 */ /* 0x000fe40007f3e0ff */
[----:B------:R-:W-:Y:S02]  /*111e0*/  ISETP.GE.AND P0, PT, R3, RZ, PT ;  /* 0x000000ff0300720c */ /* 0x000fe40003f06270 */
[----:B------:R-:W-:Y:S01]  /*111f0*/  IADD3 R13, P4, RZ, -R12, RZ ;  /* 0x8000000cff0d7210 */ /* 0x000fe20007f9e0ff */
        /* <DEDUP_REMOVED lines=8> */
[C---:B------:R-:W-:Y:S01]  /*11280*/  IMAD R5, R24.reuse, R9, R21 ;  /* 0x0000000918057224 */ /* 0x040fe200078e0215 */
[----:B------:R-:W-:Y:S01]  /*11290*/  IADD3 R11, P0, RZ, -R20, RZ ;  /* 0x80000014ff0b7210 */ /* 0x000fe20007f1e0ff */
[----:B------:R-:W-:Y:S02]  /*112a0*/  IMAD.MOV.U32 R21, RZ, RZ, R24 ;  /* 0x000000ffff157224 */ /* 0x000fe400078e0018 */
[----:B------:R-:W-:Y:S02]  /*112b0*/  IMAD R5, R25, R8, R5 ;  /* 0x0000000819057224 */ /* 0x000fe400078e0205 */
[----:B------:R-:W-:-:S04]  /*112c0*/  IMAD.HI.U32 R20, R24, R11, RZ ;  /* 0x0000000b18147227 */ /* 0x000fc800078e00ff */
[----:B------:R-:W-:-:S04]  /*112d0*/  IMAD.X R5, RZ, RZ, ~R5, P0 ;  /* 0x000000ffff057224 */ /* 0x000fc800000e0e05 */
[----:B------:R-:W-:-:S04]  /*112e0*/  IMAD.WIDE.U32 R20, P0, R24, R5, R20 ;  /* 0x0000000518147225 */ /* 0x000fc80007800014 */
[C---:B------:R-:W-:Y:S02]  /*112f0*/  IMAD R6, R25.reuse, R5, RZ ;  /* 0x0000000519067224 */ /* 0x040fe400078e02ff */
        /* <DEDUP_REMOVED lines=10> */
[----:B------:R-:W-:Y:S01]  /*113a0*/  IMAD.HI.U32 R20, R21, R6, RZ ;  /* 0x0000000615147227 */ /* 0x000fe200078e00ff */
[----:B------:R-:W-:-:S03]  /*113b0*/  SEL R13, R13, R12, !P1 ;  /* 0x0000000c0d0d7207 */ /* 0x000fc60004800000 */
[----:B------:R-:W-:Y:S02]  /*113c0*/  IMAD.X R10, RZ, RZ, ~R10, P0 ;  /* 0x000000ffff0a7224 */ /* 0x000fe400000e0e0a */
[----:B------:R-:W-:Y:S02]  /*113d0*/  IMAD.X R12, RZ, RZ, ~R7, P4 ;  /* 0x000000ffff0c7224 */ /* 0x000fe400020e0e07 */
[----:B------:R-:W-:-:S03]  /*113e0*/  IMAD.WIDE.U32 R20, P0, R21, R10, R20 ;  /* 0x0000000a15147225 */ /* 0x000fc60007800014 */
[----:B------:R-:W-:Y:S01]  /*113f0*/  SEL R7, R12, R7, !P1 ;  /* 0x000000070c077207 */ /* 0x000fe20004800000 */
[C---:B------:R-:W-:Y:S02]  /*11400*/  IMAD R11, R5.reuse, R10, RZ ;  /* 0x0000000a050b7224 */ /* 0x040fe400078e02ff */
[----:B------:R-:W-:-:S04]  /*11410*/  IMAD.HI.U32 R6, P2, R5, R6, R20 ;  /* 0x0000000605067227 */ /* 0x000fc80007840014 */
[----:B------:R-:W-:Y:S01]  /*11420*/  IMAD.HI.U32 R10, R5, R10, RZ ;  /* 0x0000000a050a7227 */ /* 0x000fe200078e00ff */
[----:B------:R-:W-:-:S03]  /*11430*/  IADD3 R6, P3, R11, R6, RZ ;  /* 0x000000060b067210 */ /* 0x000fc60007f7e0ff */
        /* <DEDUP_REMOVED lines=33> */
[----:B------:R-:W-:-:S03]  /*11650*/  IMAD.MOV.U32 R6, RZ, RZ, R0 ;  /* 0x000000ffff067224 */ /* 0x000fc600078e0000 */
[----:B------:R-:W-:Y:S01]  /*11660*/  SEL R5, R7, R8, !P1 ;  /* 0x0000000807057207 */ /* 0x000fe20004800000 */
[----:B------:R-:W-:Y:S01]  /*11670*/  IMAD.MOV.U32 R7, RZ, RZ, 0x0 ;  /* 0x00000000ff077424 */ /* 0x000fe200078e00ff */
[----:B------:R-:W-:Y:S02]  /*11680*/  SEL R4, R4, 0xffffffff, P0 ;  /* 0xffffffff04047807 */ /* 0x000fe40000000000 */
[----:B------:R-:W-:Y:S01]  /*11690*/  SEL R5, R5, 0xffffffff, P0 ;  /* 0xffffffff05057807 */ /* 0x000fe20000000000 */
[----:B------:R-:W-:Y:S06]  /*116a0*/  RET.REL.NODEC R6 `(_ZN2at6native18elementwise_kernelILi128ELi4EZNS0_15gpu_kernel_implINS0_13BinaryFunctorIlllZZZNS0_21remainder_kernel_cudaERNS_18TensorIteratorBaseEENKUlvE_clEvENKUlvE2_clEvEUlllE_EEEEvS5_RKT_EUliE_EEviT1_) ;  /* 0xfffffee806547950 */ /* 0x000fec0003c3ffff */
.L_x_47990:
        /* <DEDUP_REMOVED lines=13> */
.L_x_57255:


//--------------------- .text._ZN2at6native27unrolled_elementwise_kernelINS0_13BinaryFunctorIlllZZZNS0_21remainder_kernel_cudaERNS_18TensorIteratorBaseEENKUlvE_clEvENKUlvE2_clEvEUlllE_EESt5arrayIPcLm3EELi4E23TrivialOffsetCalculatorILi2EjESC_ILi1EjENS0_6memory12LoadWithCastILi2EEENSF_13StoreWithCastILi1EEEEEviT_T0_T2_T3_T4_T5_ --------------------------
	.section	.text._ZN2at6native27unrolled_elementwise_kernelINS0_13BinaryFunctorIlllZZZNS0_21remainder_kernel_cudaERNS_18TensorIteratorBaseEENKUlvE_clEvENKUlvE2_clEvEUlllE_EESt5arrayIPcLm3EELi4E23TrivialOffsetCalculatorILi2EjESC_ILi1EjENS0_6memory12LoadWithCastILi2EEENSF_13StoreWithCastILi1EEEEEviT_T0_T2_T3_T4_T5_,"ax",@progbits
	.align	128
        .global         _ZN2at6native27unrolled_elementwise_kernelINS0_13BinaryFunctorIlllZZZNS0_21remainder_kernel_cudaERNS_18TensorIteratorBaseEENKUlvE_clEvENKUlvE2_clEvEUlllE_EESt5arrayIPcLm3EELi4E23TrivialOffsetCalculatorILi2EjESC_ILi1EjENS0_6memory12LoadWithCastILi2EEENSF_13StoreWithCastILi1EEEEEviT_T0_T2_T3_T4_T5_
        .type           _ZN2at6native27unrolled_elementwise_kernelINS0_13BinaryFunctorIlllZZZNS0_21remainder_kernel_cudaERNS_18TensorIteratorBaseEENKUlvE_clEvENKUlvE2_clEvEUlllE_EESt5arrayIPcLm3EELi4E23TrivialOffsetCalculatorILi2EjESC_ILi1EjENS0_6memory12LoadWithCastILi2EEENSF_13StoreWithCastILi1EEEEEviT_T0_T2_T3_T4_T5_,@function
        .size           _ZN2at6native27unrolled_elementwise_kernelINS0_13BinaryFunctorIlllZZZNS0_21remainder_kernel_cudaERNS_18TensorIteratorBaseEENKUlvE_clEvENKUlvE2_clEvEUlllE_EESt5arrayIPcLm3EELi4E23TrivialOffsetCalculatorILi2EjESC_ILi1EjENS0_6memory12LoadWithCastILi2EEENSF_13StoreWithCastILi1EEEEEviT_T0_T2_T3_T4_T5_,(.L_x_57256 - _ZN2at6native27unrolled_elementwise_kernelINS0_13BinaryFunctorIlllZZZNS0_21remainder_kernel_cudaERNS_18TensorIteratorBaseEENKUlvE_clEvENKUlvE2_clEvEUlllE_EESt5arrayIPcLm3EELi4E23TrivialOffsetCalculatorILi2EjESC_ILi1EjENS0_6memory12LoadWithCastILi2EEENSF_13StoreWithCastILi1EEEEEviT_T0_T2_T3_T4_T5_)
        .other          _ZN2at6native27unrolled_elementwise_kernelINS0_13BinaryFunctorIlllZZZNS0_21remainder_kernel_cudaERNS_18TensorIteratorBaseEENKUlvE_clEvENKUlvE2_clEvEUlllE_EESt5arrayIPcLm3EELi4E23TrivialOffsetCalculatorILi2EjESC_ILi1EjENS0_6memory12LoadWithCastILi2EEENSF_13StoreWithCastILi1EEEEEviT_T0_T2_T3_T4_T5_,@"STO_CUDA_ENTRY STV_DEFAULT"
_ZN2at6native27unrolled_elementwise_kernelINS0_13BinaryFunctorIlllZZZNS0_21remainder_kernel_cudaERNS_18TensorIteratorBaseEENKUlvE_clEvENKUlvE2_clEvEUlllE_EESt5arrayIPcLm3EELi4E23TrivialOffsetCalculatorILi2EjESC_ILi1EjENS0_6memory12LoadWithCastILi2EEENSF_13StoreWithCastILi1EEEEEviT_T0_T2_T3_T4_T5_:
.text._ZN2at6native27unrolled_elementwise_kernelINS0_13BinaryFunctorIlllZZZNS0_21remainder_kernel_cudaERNS_18TensorIteratorBaseEENKUlvE_clEvENKUlvE2_clEvEUlllE_EESt5arrayIPcLm3EELi4E23TrivialOffsetCalculatorILi2EjESC_ILi1EjENS0_6memory12LoadWithCastILi2EEENSF_13StoreWithCastILi1EEEEEviT_T0_T2_T3_T4_T5_:
        /* <DEDUP_REMOVED lines=34> */
.L_x_47996:
[----:B------:R1:W5:Y:S01]  /*0220*/  LDG.E.U8 R30, desc[UR36][R2.64] ;  /* 0x00000024021e7981 */ /* 0x000362000c1e1100 */
[----:B------:R-:W-:Y:S01]  /*0230*/  IMAD.MOV.U32 R31, RZ, RZ, RZ ;  /* 0x000000ffff1f7224 */ /* 0x000fe200078e00ff */
[----:B------:R-:W-:Y:S06]  /*0240*/  BRA `(.L_x_47998) ;  /* 0x0000000c004c7947 */ /* 0x000fec0003800000 */
.L_x_47995:
        /* <DEDUP_REMOVED lines=8> */
.L_x_48000:
[----:B------:R-:W2:Y:S02]  /*02d0*/  LDG.E R30, desc[UR36][R2.64] ;  /* 0x00000024021e7981 */ /* 0x000ea4000c1e1900 */
[----:B--2---:R-:W-:Y:S01]  /*02e0*/  SHF.R.S32.HI R31, RZ, 0x1f, R30 ;  /* 0x0000001fff1f7819 */ /* 0x004fe2000001141e */
[----:B------:R-:W-:Y:S06]  /*02f0*/  BRA `(.L_x_47998) ;  /* 0x0000000c00207947 */ /* 0x000fec0003800000 */
.L_x_47999:
[----:B------:R-:W2:Y:S02]  /*0300*/  LDG.E.S16 R30, desc[UR36][R2.64] ;  /* 0x00000024021e7981 */ /* 0x000ea4000c1e1700 */
[----:B--2---:R-:W-:Y:S01]  /*0310*/  SHF.R.S32.HI R31, RZ, 0x1f, R30 ;  /* 0x0000001fff1f7819 */ /* 0x004fe2000001141e */
[----:B------:R-:W-:Y:S06]  /*0320*/  BRA `(.L_x_47998) ;  /* 0x0000000c00147947 */ /* 0x000fec0003800000 */
.L_x_47994:
        /* <DEDUP_REMOVED lines=9> */
.L_x_48002:
[----:B------:R-:W2:Y:S02]  /*03c0*/  LDG.E.U16 R2, desc[UR36][R2.64] ;  /* 0x0000002402027981 */ /* 0x000ea4000c1e1500 */
[----:B--2---:R-:W-:-:S06]  /*03d0*/  HADD2.F32 R30, -RZ, R2.H0_H0 ;  /* 0x20000002ff1e7230 */ /* 0x004fcc0000004100 */
[----:B------:R-:W0:Y:S01]  /*03e0*/  F2I.S64.TRUNC R30, R30 ;  /* 0x0000001e001e7311 */ /* 0x000e22000020d900 */
[----:B------:R-:W-:Y:S05]  /*03f0*/  BRA `(.L_x_47998) ;  /* 0x0000000800e07947 */ /* 0x000fea0003800000 */
.L_x_48001:
        /* <DEDUP_REMOVED lines=9> */
.L_x_48004:
[----:B------:R-:W2:Y:S02]  /*0490*/  LDG.E.U16 R2, desc[UR36][R2.64] ;  /* 0x0000002402027981 */ /* 0x000ea4000c1e1500 */
[----:B--2---:R-:W-:-:S06]  /*04a0*/  HADD2.F32 R30, -RZ, R2.H0_H0 ;  /* 0x20000002ff1e7230 */ /* 0x004fcc0000004100 */
[----:B------:R-:W4:Y:S01]  /*04b0*/  F2I.S64.TRUNC R30, R30 ;  /* 0x0000001e001e7311 */ /* 0x000f22000020d900 */
[----:B------:R-:W-:Y:S05]  /*04c0*/  BRA `(.L_x_47998) ;  /* 0x0000000800ac7947 */ /* 0x000fea0003800000 */
.L_x_48003:
[----:B------:R-:W2:Y:S02]  /*04d0*/  LDG.E.64 R2, desc[UR36][R2.64] ;  /* 0x0000002402027981 */ /* 0x000ea4000c1e1b00 */
[----:B--2---:R2:W3:Y:S01]  /*04e0*/  F2I.S64.F64.TRUNC R30, R2 ;  /* 0x00000002001e7311 */ /* 0x0044e2000030d900 */
[----:B------:R-:W-:Y:S05]  /*04f0*/  BRA `(.L_x_47998) ;  /* 0x0000000800a07947 */ /* 0x000fea0003800000 */
.L_x_47993:
        /* <DEDUP_REMOVED lines=13> */
.L_x_48007:
[----:B------:R-:W2:Y:S02]  /*05d0*/  LDG.E.64 R2, desc[UR36][R2.64] ;  /* 0x0000002402027981 */ /* 0x000ea4000c1e1b00 */
[----:B--2---:R0:W1:Y:S01]  /*05e0*/  F2I.S64.F64.TRUNC R30, R2 ;  /* 0x00000002001e7311 */ /* 0x004062000030d900 */
[----:B------:R-:W-:Y:S05]  /*05f0*/  BRA `(.L_x_47998) ;  /* 0x0000000800607947 */ /* 0x000fea0003800000 */
.L_x_48006:
        /* <DEDUP_REMOVED lines=27> */
.L_x_48009:
        /* <DEDUP_REMOVED lines=15> */
.L_x_48008:
[----:B------:R-:W2:Y:S02]  /*08a0*/  LDG.E.U16 R30, desc[UR36][R2.64] ;  /* 0x00000024021e7981 */ /* 0x000ea4000c1e1500 */
[----:B--2---:R-:W-:-:S06]  /*08b0*/  IMAD.U32 R30, R30, 0x10000, RZ ;  /* 0x000100001e1e7824 */ /* 0x004fcc00078e00ff */
[----:B------:R-:W0:Y:S01]  /*08c0*/  F2I.S64.TRUNC R30, R30 ;  /* 0x0000001e001e7311 */ /* 0x000e22000020d900 */
[----:B------:R-:W-:Y:S05]  /*08d0*/  BRA `(.L_x_47998) ;  /* 0x0000000400a87947 */ /* 0x000fea0003800000 */
.L_x_48005:
        /* <DEDUP_REMOVED lines=11> */
.L_x_48012:
        /* <DEDUP_REMOVED lines=21> */
.L_x_48016:
[----:B------:R-:W-:Y:S05]  /*0ae0*/  BSYNC B1 ;  /* 0x0000000000017941 */ /* 0x000fea0003800000 */
.L_x_48015:
[----:B------:R-:W-:Y:S01]  /*0af0*/  IMAD.SHL.U32 R2, R2, 0x100000, RZ ;  /* 0x0010000002027824 */ /* 0x000fe200078e00ff */
[----:B------:R-:W-:-:S04]  /*0b00*/  LEA R3, R0, 0x3b800000, 0x17 ;  /* 0x3b80000000037811 */ /* 0x000fc800078eb8ff */
[----:B------:R-:W-:-:S07]  /*0b10*/  LOP3.LUT R30, R3, R2, R30, 0xfe, !PT ;  /* 0x00000002031e7212 */ /* 0x000fce00078efe1e */
.L_x_48014:
[----:B------:R-:W-:Y:S05]  /*0b20*/  BSYNC B0 ;  /* 0x0000000000007941 */ /* 0x000fea0003800000 */
.L_x_48013:
[----:B------:R-:W0:Y:S01]  /*0b30*/  F2I.S64.TRUNC R30, R30 ;  /* 0x0000001e001e7311 */ /* 0x000e22000020d900 */
[----:B------:R-:W-:Y:S05]  /*0b40*/  BRA `(.L_x_47998) ;  /* 0x00000004000c7947 */ /* 0x000fea0003800000 */
.L_x_48011:
        /* <DEDUP_REMOVED lines=21> */
.L_x_48020:
[----:B------:R-:W-:Y:S05]  /*0ca0*/  BSYNC B1 ;  /* 0x0000000000017941 */ /* 0x000fea0003800000 */
.L_x_48019:
[----:B------:R-:W-:Y:S01]  /*0cb0*/  IMAD.SHL.U32 R2, R2, 0x200000, RZ ;  /* 0x0020000002027824 */ /* 0x000fe200078e00ff */
[----:B------:R-:W-:-:S04]  /*0cc0*/  LEA R3, R0, 0x37800000, 0x17 ;  /* 0x3780000000037811 */ /* 0x000fc800078eb8ff */
[----:B------:R-:W-:-:S07]  /*0cd0*/  LOP3.LUT R30, R3, R2, R30, 0xfe, !PT ;  /* 0x00000002031e7212 */ /* 0x000fce00078efe1e */
.L_x_48018:
[----:B------:R-:W-:Y:S05]  /*0ce0*/  BSYNC B0 ;  /* 0x0000000000007941 */ /* 0x000fea0003800000 */
.L_x_48017:
[----:B------:R-:W0:Y:S01]  /*0cf0*/  F2I.S64.TRUNC R30, R30 ;  /* 0x0000001e001e7311 */ /* 0x000e22000020d900 */
[----:B------:R-:W-:Y:S05]  /*0d00*/  BRA `(.L_x_47998) ;  /* 0x00000000009c7947 */ /* 0x000fea0003800000 */
.L_x_48010:
        /* <DEDUP_REMOVED lines=14> */
.L_x_48024:
[----:B------:R-:W-:Y:S05]  /*0df0*/  BSYNC B0 ;  /* 0x0000000000007941 */ /* 0x000fea0003800000 */
.L_x_48023:
[----:B------:R-:W0:Y:S01]  /*0e00*/  F2I.S64.TRUNC R30, R30 ;  /* 0x0000001e001e7311 */ /* 0x000e22000020d900 */
[----:B------:R-:W-:Y:S05]  /*0e10*/  BRA `(.L_x_47998) ;  /* 0x0000000000587947 */ /* 0x000fea0003800000 */
.L_x_47997:
        /* <DEDUP_REMOVED lines=16> */
.L_x_48025:
[----:B------:R-:W-:Y:S01]  /*0f20*/  CS2R R30, SRZ ;  /* 0x00000000001e7805 */ /* 0x000fe2000001ff00 */
[----:B------:R-:W-:Y:S06]  /*0f30*/  BRA `(.L_x_47998) ;  /* 0x0000000000107947 */ /* 0x000fec0003800000 */
.L_x_48022:
[----:B------:R0:W5:Y:S01]  /*0f40*/  LDG.E.64 R30, desc[UR36][R2.64] ;  /* 0x00000024021e7981 */ /* 0x000162000c1e1b00 */
[----:B------:R-:W-:Y:S05]  /*0f50*/  BRA `(.L_x_47998) ;  /* 0x0000000000087947 */ /* 0x000fea0003800000 */
.L_x_48021:
[----:B------:R0:W5:Y:S01]  /*0f60*/  LDG.E R30, desc[UR36][R2.64] ;  /* 0x00000024021e7981 */ /* 0x000162000c1e1900 */
[----:B------:R-:W-:-:S07]  /*0f70*/  IMAD.MOV.U32 R31, RZ, RZ, RZ ;  /* 0x000000ffff1f7224 */ /* 0x000fce00078e00ff */
.L_x_47998:
        /* <DEDUP_REMOVED lines=19> */
.L_x_48029:
[----:B------:R0:W5:Y:S01]  /*10b0*/  LDG.E.U8 R22, desc[UR36][R2.64] ;  /* 0x0000002402167981 */ /* 0x000162000c1e1100 */
[----:B------:R-:W-:Y:S01]  /*10c0*/  IMAD.MOV.U32 R23, RZ, RZ, RZ ;  /* 0x000000ffff177224 */ /* 0x000fe200078e00ff */
[----:B------:R-:W-:Y:S06]  /*10d0*/  BRA `(.L_x_48031) ;  /* 0x0000000c00487947 */ /* 0x000fec0003800000 */
.L_x_48028:
        /* <DEDUP_REMOVED lines=8> */
.L_x_48033:
[----:B------:R-:W2:Y:S02]  /*1160*/  LDG.E R22, desc[UR36][R2.64] ;  /* 0x0000002402167981 */ /* 0x000ea4000c1e1900 */
[----:B--2---:R-:W-:Y:S01]  /*1170*/  SHF.R.S32.HI R23, RZ, 0x1f, R22 ;  /* 0x0000001fff177819 */ /* 0x004fe20000011416 */
[----:B------:R-:W-:Y:S06]  /*1180*/  BRA `(.L_x_48031) ;  /* 0x0000000c001c7947 */ /* 0x000fec0003800000 */
.L_x_48032:
[----:B------:R-:W2:Y:S02]  /*1190*/  LDG.E.S16 R22, desc[UR36][R2.64] ;  /* 0x0000002402167981 */ /* 0x000ea4000c1e1700 */
[----:B--2---:R-:W-:Y:S01]  /*11a0*/  SHF.R.S32.HI R23, RZ, 0x1f, R22 ;  /* 0x0000001fff177819 */ /* 0x004fe20000011416 */
[----:B------:R-:W-:Y:S06]  /*11b0*/  BRA `(.L_x_48031) ;  /* 0x0000000c00107947 */ /* 0x000fec0003800000 */
.L_x_48027:
        /* <DEDUP_REMOVED lines=9> */
.L_x_48035:
[----:B------:R-:W2:Y:S02]  /*1250*/  LDG.E.U16 R2, desc[UR36][R2.64] ;  /* 0x0000002402027981 */ /* 0x000ea4000c1e1500 */
[----:B--2---:R-:W-:-:S06]  /*1260*/  HADD2.F32 R22, -RZ, R2.H0_H0 ;  /* 0x20000002ff167230 */ /* 0x004fcc0000004100 */
[----:B------:R-:W0:Y:S01]  /*1270*/  F2I.S64.TRUNC R22, R22 ;  /* 0x0000001600167311 */ /* 0x000e22000020d900 */
[----:B------:R-:W-:Y:S05]  /*1280*/  BRA `(.L_x_48031) ;  /* 0x0000000800dc7947 */ /* 0x000fea0003800000 */
.L_x_48034:
        /* <DEDUP_REMOVED lines=9> */
.L_x_48037:
[----:B------:R-:W2:Y:S02]  /*1320*/  LDG.E.U16 R2, desc[UR36][R2.64] ;  /* 0x0000002402027981 */ /* 0x000ea4000c1e1500 */
[----:B--2---:R-:W-:-:S06]  /*1330*/  HADD2.F32 R22, -RZ, R2.H0_H0 ;  /* 0x20000002ff167230 */ /* 0x004fcc0000004100 */
[----:B------:R-:W0:Y:S01]  /*1340*/  F2I.S64.TRUNC R22, R22 ;  /* 0x0000001600167311 */ /* 0x000e22000020d900 */
[----:B------:R-:W-:Y:S05]  /*1350*/  BRA `(.L_x_48031) ;  /* 0x0000000800a87947 */ /* 0x000fea0003800000 */
.L_x_48036:
[----:B------:R-:W2:Y:S02]  /*1360*/  LDG.E.64 R2, desc[UR36][R2.64] ;  /* 0x0000002402027981 */ /* 0x000ea4000c1e1b00 */
[----:B--2---:R0:W1:Y:S01]  /*1370*/  F2I.S64.F64.TRUNC R22, R2 ;  /* 0x0000000200167311 */ /* 0x004062000030d900 */
[----:B------:R-:W-:Y:S05]  /*1380*/  BRA `(.L_x_48031) ;  /* 0x00000008009c7947 */ /* 0x000fea0003800000 */
.L_x_48026:
        /* <DEDUP_REMOVED lines=13> */
.L_x_48040:
[----:B------:R-:W2:Y:S02]  /*1460*/  LDG.E.64 R2, desc[UR36][R2.64] ;  /* 0x0000002402027981 */ /* 0x000ea4000c1e1b00 */
[----:B--2---:R0:W1:Y:S01]  /*1470*/  F2I.S64.F64.TRUNC R22, R2 ;  /* 0x0000000200167311 */ /* 0x004062000030d900 */
[----:B------:R-:W-:Y:S05]  /*1480*/  BRA `(.L_x_48031) ;  /* 0x00000008005c7947 */ /* 0x000fea0003800000 */
.L_x_48039:
        /* <DEDUP_REMOVED lines=27> */
.L_x_48042:
        /* <DEDUP_REMOVED lines=14> */
.L_x_48041:
[----:B------:R-:W2:Y:S02]  /*1720*/  LDG.E.U16 R22, desc[UR36][R2.64] ;  /* 0x0000002402167981 */ /* 0x000ea4000c1e1500 */
[----:B--2---:R-:W-:-:S06]  /*1730*/  IMAD.U32 R22, R22, 0x10000, RZ ;  /* 0x0001000016167824 */ /* 0x004fcc00078e00ff */
[----:B------:R-:W0:Y:S01]  /*1740*/  F2I.S64.TRUNC R22, R22 ;  /* 0x0000001600167311 */ /* 0x000e22000020d900 */
[----:B------:R-:W-:Y:S05]  /*1750*/  BRA `(.L_x_48031) ;  /* 0x0000000400a87947 */ /* 0x000fea0003800000 */
.L_x_48038:
        /* <DEDUP_REMOVED lines=11> */
.L_x_48045:
        /* <DEDUP_REMOVED lines=21> */
.L_x_48049:
[----:B------:R-:W-:Y:S05]  /*1960*/  BSYNC B1 ;  /* 0x0000000000017941 */ /* 0x000fea0003800000 */
.L_x_48048:
[----:B------:R-:W-:Y:S01]  /*1970*/  IMAD.SHL.U32 R2, R2, 0x100000, RZ ;  /* 0x0010000002027824 */ /* 0x000fe200078e00ff */
[----:B------:R-:W-:-:S04]  /*1980*/  LEA R3, R0, 0x3b800000, 0x17 ;  /* 0x3b80000000037811 */ /* 0x000fc800078eb8ff */
[----:B------:R-:W-:-:S07]  /*1990*/  LOP3.LUT R22, R3, R2, R22, 0xfe, !PT ;  /* 0x0000000203167212 */ /* 0x000fce00078efe16 */
.L_x_48047:
[----:B------:R-:W-:Y:S05]  /*19a0*/  BSYNC B0 ;  /* 0x0000000000007941 */ /* 0x000fea0003800000 */
.L_x_48046:
[----:B------:R-:W0:Y:S01]  /*19b0*/  F2I.S64.TRUNC R22, R22 ;  /* 0x0000001600167311 */ /* 0x000e22000020d900 */
[----:B------:R-:W-:Y:S05]  /*19c0*/  BRA `(.L_x_48031) ;  /* 0x00000004000c7947 */ /* 0x000fea0003800000 */
.L_x_48044:
        /* <DEDUP_REMOVED lines=21> */
.L_x_48053:
[----:B------:R-:W-:Y:S05]  /*1b20*/  BSYNC B1 ;  /* 0x0000000000017941 */ /* 0x000fea0003800000 */
.L_x_48052:
[----:B------:R-:W-:Y:S01]  /*1b30*/  IMAD.SHL.U32 R2, R2, 0x200000, RZ ;  /* 0x0020000002027824 */ /* 0x000fe200078e00ff */
[----:B------:R-:W-:-:S04]  /*1b40*/  LEA R3, R0, 0x37800000, 0x17 ;  /* 0x3780000000037811 */ /* 0x000fc800078eb8ff */
[----:B------:R-:W-:-:S07]  /*1b50*/  LOP3.LUT R22, R3, R2, R22, 0xfe, !PT ;  /* 0x0000000203167212 */ /* 0x000fce00078efe16 */
.L_x_48051:
[----:B------:R-:W-:Y:S05]  /*1b60*/  BSYNC B0 ;  /* 0x0000000000007941 */ /* 0x000fea0003800000 */
.L_x_48050:
[----:B------:R-:W0:Y:S01]  /*1b70*/  F2I.S64.TRUNC R22, R22 ;  /* 0x0000001600167311 */ /* 0x000e22000020d900 */
[----:B------:R-:W-:Y:S05]  /*1b80*/  BRA `(.L_x_48031) ;  /* 0x00000000009c7947 */ /* 0x000fea0003800000 */
.L_x_48043:
        /* <DEDUP_REMOVED lines=14> */
.L_x_48057:
[----:B------:R-:W-:Y:S05]  /*1c70*/  BSYNC B0 ;  /* 0x0000000000007941 */ /* 0x000fea0003800000 */
.L_x_48056:
[----:B------:R-:W0:Y:S01]  /*1c80*/  F2I.S64.TRUNC R22, R22 ;  /* 0x0000001600167311 */ /* 0x000e22000020d900 */
[----:B------:R-:W-:Y:S05]  /*1c90*/  BRA `(.L_x_48031) ;  /* 0x0000000000587947 */ /* 0x000fea0003800000 */
.L_x_48030:
        /* <DEDUP_REMOVED lines=16> */
.L_x_48058:
[----:B------:R-:W-:Y:S01]  /*1da0*/  CS2R R22, SRZ ;  /* 0x0000000000167805 */ /* 0x000fe2000001ff00 */
[----:B------:R-:W-:Y:S06]  /*1db0*/  BRA `(.L_x_48031) ;  /* 0x0000000000107947 */ /* 0x000fec0003800000 */
.L_x_48055:
[----:B------:R0:W5:Y:S01]  /*1dc0*/  LDG.E.64 R22, desc[UR36][R2.64] ;  /* 0x0000002402167981 */ /* 0x000162000c1e1b00 */
[----:B------:R-:W-:Y:S05]  /*1dd0*/  BRA `(.L_x_48031) ;  /* 0x0000000000087947 */ /* 0x000fea0003800000 */
.L_x_48054:
[----:B------:R0:W5:Y:S01]  /*1de0*/  LDG.E R22, desc[UR36][R2.64] ;  /* 0x0000002402167981 */ /* 0x000162000c1e1900 */
[----:B------:R-:W-:-:S07]  /*1df0*/  IMAD.MOV.U32 R23, RZ, RZ, RZ ;  /* 0x000000ffff177224 */ /* 0x000fce00078e00ff */
.L_x_48031:
[----:B------:R-:W3:Y:S02]  /*1e00*/  S2R R34, SR_TID.X ;  /* 0x0000000000227919 */ /* 0x000ee40000002100 */
[----:B---3--:R-:W-:-:S07]  /*1e10*/  VIADD R34, R34, 0x80 ;  /* 0x0000008022227836 */ /* 0x008fce0000000000 */
.L_x_47992:
[----:B------:R-:W-:Y:S05]  /*1e20*/  BSYNC B6 ;  /* 0x0000000000067941 */ /* 0x000fea0003800000 */
.L_x_47991:
        /* <DEDUP_REMOVED lines=24> */
.L_x_48064:
[----:B------:R0:W5:Y:S01]  /*1fb0*/  LDG.E.U8 R32, desc[UR36][R2.64] ;  /* 0x0000002402207981 */ /* 0x000162000c1e1100 */
[----:B------:R-:W-:Y:S01]  /*1fc0*/  IMAD.MOV.U32 R33, RZ, RZ, RZ ;  /* 0x000000ffff217224 */ /* 0x000fe200078e00ff */
[----:B------:R-:W-:Y:S06]  /*1fd0*/  BRA `(.L_x_48066) ;  /* 0x0000000c00487947 */ /* 0x000fec0003800000 */
.L_x_48063:
        /* <DEDUP_REMOVED lines=8> */
.L_x_48068:
[----:B------:R-:W2:Y:S02]  /*2060*/  LDG.E R32, desc[UR36][R2.64] ;  /* 0x0000002402207981 */ /* 0x000ea4000c1e1900 */
[----:B--2---:R-:W-:Y:S01]  /*2070*/  SHF.R.S32.HI R33, RZ, 0x1f, R32 ;  /* 0x0000001fff217819 */ /* 0x004fe20000011420 */
[----:B------:R-:W-:Y:S06]  /*2080*/  BRA `(.L_x_48066) ;  /* 0x0000000c001c7947 */ /* 0x000fec0003800000 */
.L_x_48067:
[----:B------:R-:W2:Y:S02]  /*2090*/  LDG.E.S16 R32, desc[UR36][R2.64] ;  /* 0x0000002402207981 */ /* 0x000ea4000c1e1700 */
[----:B--2---:R-:W-:Y:S01]  /*20a0*/  SHF.R.S32.HI R33, RZ, 0x1f, R32 ;  /* 0x0000001fff217819 */ /* 0x004fe20000011420 */
[----:B------:R-:W-:Y:S06]  /*20b0*/  BRA `(.L_x_48066) ;  /* 0x0000000c00107947 */ /* 0x000fec0003800000 */
.L_x_48062:
        /* <DEDUP_REMOVED lines=9> */
.L_x_48070:
[----:B------:R-:W2:Y:S02]  /*2150*/  LDG.E.U16 R2, desc[UR36][R2.64] ;  /* 0x0000002402027981 */ /* 0x000ea4000c1e1500 */
[----:B--2---:R-:W-:-:S06]  /*2160*/  HADD2.F32 R32, -RZ, R2.H0_H0 ;  /* 0x20000002ff207230 */ /* 0x004fcc0000004100 */
[----:B------:R-:W0:Y:S01]  /*2170*/  F2I.S64.TRUNC R32, R32 ;  /* 0x0000002000207311 */ /* 0x000e22000020d900 */
[----:B------:R-:W-:Y:S05]  /*2180*/  BRA `(.L_x_48066) ;  /* 0x0000000800dc7947 */ /* 0x000fea0003800000 */
.L_x_48069:
        /* <DEDUP_REMOVED lines=9> */
.L_x_48072:
[----:B------:R-:W2:Y:S02]  /*2220*/  LDG.E.U16 R2, desc[UR36][R2.64] ;  /* 0x0000002402027981 */ /* 0x000ea4000c1e1500 */
[----:B--2---:R-:W-:-:S06]  /*2230*/  HADD2.F32 R32, -RZ, R2.H0_H0 ;  /* 0x20000002ff207230 */ /* 0x004fcc0000004100 */
[----:B------:R-:W0:Y:S01]  /*2240*/  F2I.S64.TRUNC R32, R32 ;  /* 0x0000002000207311 */ /* 0x000e22000020d900 */
[----:B------:R-:W-:Y:S05]  /*2250*/  BRA `(.L_x_48066) ;  /* 0x0000000800a87947 */ /* 0x000fea0003800000 */
.L_x_48071:
[----:B------:R-:W2:Y:S02]  /*2260*/  LDG.E.64 R2, desc[UR36][R2.64] ;  /* 0x0000002402027981 */ /* 0x000ea4000c1e1b00 */
[----:B--2---:R0:W1:Y:S01]  /*2270*/  F2I.S64.F64.TRUNC R32, R2 ;  /* 0x0000000200207311 */ /* 0x004062000030d900 */
[----:B------:R-:W-:Y:S05]  /*2280*/  BRA `(.L_x_48066) ;  /* 0x00000008009c7947 */ /* 0x000fea0003800000 */
.L_x_48061:
        /* <DEDUP_REMOVED lines=13> */
.L_x_48075:
[----:B------:R-:W2:Y:S02]  /*2360*/  LDG.E.64 R2, desc[UR36][R2.64] ;  /* 0x0000002402027981 */ /* 0x000ea4000c1e1b00 */
[----:B--2---:R0:W1:Y:S01]  /*2370*/  F2I.S64.F64.TRUNC R32, R2 ;  /* 0x0000000200207311 */ /* 0x004062000030d900 */
[----:B------:R-:W-:Y:S05]  /*2380*/  BRA `(.L_x_48066) ;  /* 0x00000008005c7947 */ /* 0x000fea0003800000 */
.L_x_48074:
        /* <DEDUP_REMOVED lines=27> */
.L_x_48077:
        /* <DEDUP_REMOVED lines=12> */
[----:B------:R3:W0:Y:S01]  /*2600*/  F2I.S64.TRUNC R32, R4 ;  /* 0x0000000400207311 */ /* 0x000622000020d900 */
[----:B------:R-:W-:Y:S05]  /*2610*/  BRA `(.L_x_48066) ;  /* 0x0000000400b87947 */ /* 0x000fea0003800000 */
.L_x_48076:
[----:B------:R-:W2:Y:S02]  /*2620*/  LDG.E.U16 R32, desc[UR36][R2.64] ;  /* 0x0000002402207981 */ /* 0x000ea4000c1e1500 */
[----:B--2---:R-:W-:-:S06]  /*2630*/  IMAD.U32 R32, R32, 0x10000, RZ ;  /* 0x0001000020207824 */ /* 0x004fcc00078e00ff */
[----:B------:R-:W2:Y:S01]  /*2640*/  F2I.S64.TRUNC R32, R32 ;  /* 0x0000002000207311 */ /* 0x000ea2000020d900 */
[----:B------:R-:W-:Y:S05]  /*2650*/  BRA `(.L_x_48066) ;  /* 0x0000000400a87947 */ /* 0x000fea0003800000 */
.L_x_48073:
        /* <DEDUP_REMOVED lines=11> */
.L_x_48080:
        /* <DEDUP_REMOVED lines=21> */
.L_x_48084:
[----:B------:R-:W-:Y:S05]  /*2860*/  BSYNC B1 ;  /* 0x0000000000017941 */ /* 0x000fea0003800000 */
.L_x_48083:
[----:B------:R-:W-:Y:S01]  /*2870*/  IMAD.SHL.U32 R2, R2, 0x100000, RZ ;  /* 0x0010000002027824 */ /* 0x000fe200078e00ff */
[----:B------:R-:W-:-:S04]  /*2880*/  LEA R3, R0, 0x3b800000, 0x17 ;  /* 0x3b80000000037811 */ /* 0x000fc800078eb8ff */
[----:B------:R-:W-:-:S07]  /*2890*/  LOP3.LUT R32, R3, R2, R32, 0xfe, !PT ;  /* 0x0000000203207212 */ /* 0x000fce00078efe20 */
.L_x_48082:
[----:B------:R-:W-:Y:S05]  /*28a0*/  BSYNC B0 ;  /* 0x0000000000007941 */ /* 0x000fea0003800000 */
.L_x_48081:
[----:B------:R-:W0:Y:S01]  /*28b0*/  F2I.S64.TRUNC R32, R32 ;  /* 0x0000002000207311 */ /* 0x000e22000020d900 */
[----:B------:R-:W-:Y:S05]  /*28c0*/  BRA `(.L_x_48066) ;  /* 0x00000004000c7947 */ /* 0x000fea0003800000 */
.L_x_48079:
        /* <DEDUP_REMOVED lines=21> */
.L_x_48088:
[----:B------:R-:W-:Y:S05]  /*2a20*/  BSYNC B1 ;  /* 0x0000000000017941 */ /* 0x000fea0003800000 */
.L_x_48087:
[----:B------:R-:W-:Y:S01]  /*2a30*/  IMAD.SHL.U32 R2, R2, 0x200000, RZ ;  /* 0x0020000002027824 */ /* 0x000fe200078e00ff */
[----:B------:R-:W-:-:S04]  /*2a40*/  LEA R3, R0, 0x37800000, 0x17 ;  /* 0x3780000000037811 */ /* 0x000fc800078eb8ff */
[----:B------:R-:W-:-:S07]  /*2a50*/  LOP3.LUT R32, R3, R2, R32, 0xfe, !PT ;  /* 0x0000000203207212 */ /* 0x000fce00078efe20 */
.L_x_48086:
[----:B------:R-:W-:Y:S05]  /*2a60*/  BSYNC B0 ;  /* 0x0000000000007941 */ /* 0x000fea0003800000 */
.L_x_48085:
[----:B------:R-:W0:Y:S01]  /*2a70*/  F2I.S64.TRUNC R32, R32 ;  /* 0x0000002000207311 */ /* 0x000e22000020d900 */
[----:B------:R-:W-:Y:S05]  /*2a80*/  BRA `(.L_x_48066) ;  /* 0x00000000009c7947 */ /* 0x000fea0003800000 */
.L_x_48078:
        /* <DEDUP_REMOVED lines=14> */
.L_x_48092:
[----:B------:R-:W-:Y:S05]  /*2b70*/  BSYNC B0 ;  /* 0x0000000000007941 */ /* 0x000fea0003800000 */
.L_x_48091:
[----:B------:R-:W0:Y:S01]  /*2b80*/  F2I.S64.TRUNC R32, R32 ;  /* 0x0000002000207311 */ /* 0x000e22000020d900 */
[----:B------:R-:W-:Y:S05]  /*2b90*/  BRA `(.L_x_48066) ;  /* 0x0000000000587947 */ /* 0x000fea0003800000 */
.L_x_48065:
        /* <DEDUP_REMOVED lines=16> */
.L_x_48093:
[----:B------:R-:W-:Y:S01]  /*2ca0*/  CS2R R32, SRZ ;  /* 0x0000000000207805 */ /* 0x000fe2000001ff00 */
[----:B------:R-:W-:Y:S06]  /*2cb0*/  BRA `(.L_x_48066) ;  /* 0x0000000000107947 */ /* 0x000fec0003800000 */
.L_x_48090:
[----:B------:R0:W5:Y:S01]  /*2cc0*/  LDG.E.64 R32, desc[UR36][R2.64] ;  /* 0x0000002402207981 */ /* 0x000162000c1e1b00 */
[----:B------:R-:W-:Y:S05]  /*2cd0*/  BRA `(.L_x_48066) ;  /* 0x0000000000087947 */ /* 0x000fea0003800000 */
.L_x_48089:
[----:B------:R0:W5:Y:S01]  /*2ce0*/  LDG.E R32, desc[UR36][R2.64] ;  /* 0x0000002402207981 */ /* 0x000162000c1e1900 */
[----:B------:R-:W-:-:S07]  /*2cf0*/  IMAD.MOV.U32 R33, RZ, RZ, RZ ;  /* 0x000000ffff217224 */ /* 0x000fce00078e00ff */
.L_x_48066:
        /* <DEDUP_REMOVED lines=19> */
.L_x_48097:
[----:B------:R0:W5:Y:S01]  /*2e30*/  LDG.E.U8 R18, desc[UR36][R2.64] ;  /* 0x0000002402127981 */ /* 0x000162000c1e1100 */
[----:B------:R-:W-:Y:S01]  /*2e40*/  IMAD.MOV.U32 R19, RZ, RZ, RZ ;  /* 0x000000ffff137224 */ /* 0x000fe200078e00ff */
[----:B------:R-:W-:Y:S06]  /*2e50*/  BRA `(.L_x_48099) ;  /* 0x0000000c00487947 */ /* 0x000fec0003800000 */
.L_x_48096:
        /* <DEDUP_REMOVED lines=8> */
.L_x_48101:
[----:B------:R-:W2:Y:S02]  /*2ee0*/  LDG.E R18, desc[UR36][R2.64] ;  /* 0x0000002402127981 */ /* 0x000ea4000c1e1900 */
[----:B--2---:R-:W-:Y:S01]  /*2ef0*/  SHF.R.S32.HI R19, RZ, 0x1f, R18 ;  /* 0x0000001fff137819 */ /* 0x004fe20000011412 */
[----:B------:R-:W-:Y:S06]  /*2f00*/  BRA `(.L_x_48099) ;  /* 0x0000000c001c7947 */ /* 0x000fec0003800000 */
.L_x_48100:
[----:B------:R-:W2:Y:S02]  /*2f10*/  LDG.E.S16 R18, desc[UR36][R2.64] ;  /* 0x0000002402127981 */ /* 0x000ea4000c1e1700 */
[----:B--2---:R-:W-:Y:S01]  /*2f20*/  SHF.R.S32.HI R19, RZ, 0x1f, R18 ;  /* 0x0000001fff137819 */ /* 0x004fe20000011412 */
[----:B------:R-:W-:Y:S06]  /*2f30*/  BRA `(.L_x_48099) ;  /* 0x0000000c00107947 */ /* 0x000fec0003800000 */
.L_x_48095:
        /* <DEDUP_REMOVED lines=9> */
.L_x_48103:
[----:B------:R-:W2:Y:S02]  /*2fd0*/  LDG.E.U16 R2, desc[UR36][R2.64] ;  /* 0x0000002402027981 */ /* 0x000ea4000c1e1500 */
[----:B--2---:R-:W-:-:S06]  /*2fe0*/  HADD2.F32 R18, -RZ, R2.H0_H0 ;  /* 0x20000002ff127230 */ /* 0x004fcc0000004100 */
[----:B------:R-:W0:Y:S01]  /*2ff0*/  F2I.S64.TRUNC R18, R18 ;  /* 0x0000001200127311 */ /* 0x000e22000020d900 */
[----:B------:R-:W-:Y:S05]  /*3000*/  BRA `(.L_x_48099) ;  /* 0x0000000800dc7947 */ /* 0x000fea0003800000 */
.L_x_48102:
        /* <DEDUP_REMOVED lines=9> */
.L_x_48105:
[----:B------:R-:W2:Y:S02]  /*30a0*/  LDG.E.U16 R2, desc[UR36][R2.64] ;  /* 0x0000002402027981 */ /* 0x000ea4000c1e1500 */
[----:B--2---:R-:W-:-:S06]  /*30b0*/  HADD2.F32 R18, -RZ, R2.H0_H0 ;  /* 0x20000002ff127230 */ /* 0x004fcc0000004100 */
[----:B------:R-:W0:Y:S01]  /*30c0*/  F2I.S64.TRUNC R18, R18 ;  /* 0x0000001200127311 */ /* 0x000e22000020d900 */
[----:B------:R-:W-:Y:S05]  /*30d0*/  BRA `(.L_x_48099) ;  /* 0x0000000800a87947 */ /* 0x000fea0003800000 */
.L_x_48104:
[----:B------:R-:W2:Y:S02]  /*30e0*/  LDG.E.64 R2, desc[UR36][R2.64] ;  /* 0x0000002402027981 */ /* 0x000ea4000c1e1b00 */
[----:B--2---:R0:W2:Y:S01]  /*30f0*/  F2I.S64.F64.TRUNC R18, R2 ;  /* 0x0000000200127311 */ /* 0x0040a2000030d900 */
[----:B------:R-:W-:Y:S05]  /*3100*/  BRA `(.L_x_48099) ;  /* 0x00000008009c7947 */ /* 0x000fea0003800000 */
.L_x_48094:
        /* <DEDUP_REMOVED lines=13> */
.L_x_48108:
[----:B------:R-:W2:Y:S02]  /*31e0*/  LDG.E.64 R2, desc[UR36][R2.64] ;  /* 0x0000002402027981 */ /* 0x000ea4000c1e1b00 */
[----:B--2---:R0:W2:Y:S01]  /*31f0*/  F2I.S64.F64.TRUNC R18, R2 ;  /* 0x0000000200127311 */ /* 0x0040a2000030d900 */
[----:B------:R-:W-:Y:S05]  /*3200*/  BRA `(.L_x_48099) ;  /* 0x00000008005c7947 */ /* 0x000fea0003800000 */
.L_x_48107:
        /* <DEDUP_REMOVED lines=9> */
[----:B---3--:R-:W-:-:S04]  /*32a0*/  LOP3.LUT R4, R0, 0x7f000000, RZ, 0xc0, !PT ;  /* 0x7f00000000047812 */ /* 0x008fc800078ec0ff */
        /* <DEDUP_REMOVED lines=17> */
.L_x_48110:
[----:B------:R-:W2:Y:S02]  /*33c0*/  LDG.E.U8 R2, desc[UR36][R2.64] ;  /* 0x0000002402027981 */ /* 0x000ea4000c1e1100 */
[C---:B--2---:R-:W-:Y:S02]  /*33d0*/  IMAD.SHL.U32 R0, R2.reuse, 0x2000000, RZ ;  /* 0x0200000002007824 */ /* 0x044fe400078e00ff */
[----:B------:R-:W-:-:S03]  /*33e0*/  IMAD.SHL.U32 R5, R2, 0x1000000, RZ ;  /* 0x0100000002057824 */ /* 0x000fc600078e00ff */
[----:B------:R-:W-:-:S13]  /*33f0*/  ISETP.GE.U32.AND P0, PT, R0, 0x8000000, PT ;  /* 0x080000000000780c */ /* 0x000fda0003f06070 */
[C---:B------:R-:W-:Y:S02]  /*3400*/  @!P0 IMAD.SHL.U32 R0, R2.reuse, 0x100, RZ ;  /* 0x0000010002008824 */ /* 0x040fe400078e00ff */
[----:B---3--:R-:W-:-:S03]  /*3410*/  @P0 IMAD.SHL.U32 R4, R2, 0x200000, RZ ;  /* 0x0020000002040824 */ /* 0x008fc600078e00ff */
[----:B------:R-:W-:Y:S02]  /*3420*/  @!P0 LOP3.LUT R0, R0, 0x7f00, RZ, 0xc0, !PT ;  /* 0x00007f0000008812 */ /* 0x000fe400078ec0ff */
[----:B------:R-:W-:Y:S02]  /*3430*/  @P0 LOP3.LUT R4, R4, 0x70000000, RZ, 0xfc, !PT ;  /* 0x7000000004040812 */ /* 0x000fe400078efcff */
[----:B------:R-:W-:-:S03]  /*3440*/  @!P0 LOP3.LUT R0, R0, 0x3f000000, RZ, 0xfc, !PT ;  /* 0x3f00000000008812 */ /* 0x000fc600078efcff */
[----:B------:R-:W-:Y:S02]  /*3450*/  @P0 FMUL.FTZ R4, R4, 1.9259299443872358531e-34 ;  /* 0x0780000004040820 */ /* 0x000fe40000410000 */
[----:B------:R-:W-:-:S05]  /*3460*/  @!P0 FADD.FTZ R4, R0, -0.5 ;  /* 0xbf00000000048421 */ /* 0x000fca0000010000 */
[----:B------:R-:W-:-:S04]  /*3470*/  LOP3.LUT R4, R4, 0x80000000, R5, 0xf8, !PT ;  /* 0x8000000004047812 */ /* 0x000fc800078ef805 */
[----:B------:R0:W2:Y:S01]  /*3480*/  F2I.S64.TRUNC R18, R4 ;  /* 0x0000000400127311 */ /* 0x0000a2000020d900 */
[----:B------:R-:W-:Y:S05]  /*3490*/  BRA `(.L_x_48099) ;  /* 0x0000000400b87947 */ /* 0x000fea0003800000 */
.L_x_48109:
[----:B------:R-:W2:Y:S02]  /*34a0*/  LDG.E.U16 R18, desc[UR36][R2.64] ;  /* 0x0000002402127981 */ /* 0x000ea4000c1e1500 */
[----:B--2---:R-:W-:-:S06]  /*34b0*/  IMAD.U32 R18, R18, 0x10000, RZ ;  /* 0x0001000012127824 */ /* 0x004fcc00078e00ff */
[----:B------:R-:W0:Y:S01]  /*34c0*/  F2I.S64.TRUNC R18, R18 ;  /* 0x0000001200127311 */ /* 0x000e22000020d900 */
[----:B------:R-:W-:Y:S05]  /*34d0*/  BRA `(.L_x_48099) ;  /* 0x0000000400a87947 */ /* 0x000fea0003800000 */
.L_x_48106:
        /* <DEDUP_REMOVED lines=11> */
.L_x_48113:
        /* <DEDUP_REMOVED lines=21> */
.L_x_48117:
[----:B------:R-:W-:Y:S05]  /*36e0*/  BSYNC B1 ;  /* 0x0000000000017941 */ /* 0x000fea0003800000 */
.L_x_48116:
[----:B------:R-:W-:Y:S01]  /*36f0*/  IMAD.SHL.U32 R2, R2, 0x100000, RZ ;  /* 0x0010000002027824 */ /* 0x000fe200078e00ff */
[----:B------:R-:W-:-:S04]  /*3700*/  LEA R3, R0, 0x3b800000, 0x17 ;  /* 0x3b80000000037811 */ /* 0x000fc800078eb8ff */
[----:B------:R-:W-:-:S07]  /*3710*/  LOP3.LUT R18, R3, R2, R18, 0xfe, !PT ;  /* 0x0000000203127212 */ /* 0x000fce00078efe12 */
.L_x_48115:
[----:B------:R-:W-:Y:S05]  /*3720*/  BSYNC B0 ;  /* 0x0000000000007941 */ /* 0x000fea0003800000 */
.L_x_48114:
[----:B------:R-:W2:Y:S01]  /*3730*/  F2I.S64.TRUNC R18, R18 ;  /* 0x0000001200127311 */ /* 0x000ea2000020d900 */
[----:B------:R-:W-:Y:S05]  /*3740*/  BRA `(.L_x_48099) ;  /* 0x00000004000c7947 */ /* 0x000fea0003800000 */
.L_x_48112:
        /* <DEDUP_REMOVED lines=21> */
.L_x_48121:
[----:B------:R-:W-:Y:S05]  /*38a0*/  BSYNC B1 ;  /* 0x0000000000017941 */ /* 0x000fea0003800000 */
.L_x_48120:
[----:B------:R-:W-:Y:S01]  /*38b0*/  IMAD.SHL.U32 R2, R2, 0x200000, RZ ;  /* 0x0020000002027824 */ /* 0x000fe200078e00ff */
[----:B------:R-:W-:-:S04]  /*38c0*/  LEA R3, R0, 0x37800000, 0x17 ;  /* 0x3780000000037811 */ /* 0x000fc800078eb8ff */
[----:B------:R-:W-:-:S07]  /*38d0*/  LOP3.LUT R18, R3, R2, R18, 0xfe, !PT ;  /* 0x0000000203127212 */ /* 0x000fce00078efe12 */
.L_x_48119:
[----:B------:R-:W-:Y:S05]  /*38e0*/  BSYNC B0 ;  /* 0x0000000000007941 */ /* 0x000fea0003800000 */
.L_x_48118:
[----:B------:R-:W0:Y:S01]  /*38f0*/  F2I.S64.TRUNC R18, R18 ;  /* 0x0000001200127311 */ /* 0x000e22000020d900 */
[----:B------:R-:W-:Y:S05]  /*3900*/  BRA `(.L_x_48099) ;  /* 0x00000000009c7947 */ /* 0x000fea0003800000 */
.L_x_48111:
        /* <DEDUP_REMOVED lines=14> */
.L_x_48125:
[----:B------:R-:W-:Y:S05]  /*39f0*/  BSYNC B0 ;  /* 0x0000000000007941 */ /* 0x000fea0003800000 */
.L_x_48124:
[----:B------:R-:W0:Y:S01]  /*3a00*/  F2I.S64.TRUNC R18, R18 ;  /* 0x0000001200127311 */ /* 0x000e22000020d900 */
[----:B------:R-:W-:Y:S05]  /*3a10*/  BRA `(.L_x_48099) ;  /* 0x0000000000587947 */ /* 0x000fea0003800000 */
.L_x_48098:
[----:B------:R-:W-:Y:S01]  /*3a20*/  MOV R2, 0x0 ;  /* 0x0000000000027802 */ /* 0x000fe20000000f00 */
[----:B------:R-:W-:Y:S01]  /*3a30*/  ULDC.64 UR4, c[0x4][0x178] ;  /* 0x01005e0000047ab9 */ /* 0x000fe20000000a00 */
[----:B------:R-:W-:Y:S01]  /*3a40*/  ULDC.64 UR6, c[0x4][0x38] ;  /* 0x01000e0000067ab9 */ /* 0x000fe20000000a00 */
[----:B---3--:R-:W-:Y:S02]  /*3a50*/  IMAD.U32 R4, RZ, RZ, UR4 ;  /* 0x00000004ff047e24 */ /* 0x008fe4000f8e00ff */
        /* <DEDUP_REMOVED lines=12> */
.L_x_48126:
[----:B------:R-:W-:Y:S01]  /*3b20*/  CS2R R18, SRZ ;  /* 0x0000000000127805 */ /* 0x000fe2000001ff00 */
[----:B------:R-:W-:Y:S06]  /*3b30*/  BRA `(.L_x_48099) ;  /* 0x0000000000107947 */ /* 0x000fec0003800000 */
.L_x_48123:
[----:B------:R0:W5:Y:S01]  /*3b40*/  LDG.E.64 R18, desc[UR36][R2.64] ;  /* 0x0000002402127981 */ /* 0x000162000c1e1b00 */
[----:B------:R-:W-:Y:S05]  /*3b50*/  BRA `(.L_x_48099) ;  /* 0x0000000000087947 */ /* 0x000fea0003800000 */
.L_x_48122:
[----:B------:R0:W5:Y:S01]  /*3b60*/  LDG.E R18, desc[UR36][R2.64] ;  /* 0x0000002402127981 */ /* 0x000162000c1e1900 */
[----:B------:R-:W-:-:S07]  /*3b70*/  IMAD.MOV.U32 R19, RZ, RZ, RZ ;  /* 0x000000ffff137224 */ /* 0x000fce00078e00ff */
.L_x_48099:
[----:B------:R-:W-:-:S07]  /*3b80*/  VIADD R34, R34, 0x80 ;  /* 0x0000008022227836 */ /* 0x000fce0000000000 */
.L_x_48060:
[----:B------:R-:W-:Y:S05]  /*3b90*/  BSYNC B6 ;  /* 0x0000000000067941 */ /* 0x000fea0003800000 */
.L_x_48059:
        /* <DEDUP_REMOVED lines=26> */
.L_x_48132:
[----:B------:R0:W5:Y:S01]  /*3d40*/  LDG.E.U8 R28, desc[UR36][R2.64] ;  /* 0x00000024021c7981 */ /* 0x000162000c1e1100 */
[----:B------:R-:W-:Y:S01]  /*3d50*/  IMAD.MOV.U32 R29, RZ, RZ, RZ ;  /* 0x000000ffff1d7224 */ /* 0x000fe200078e00ff */
[----:B------:R-:W-:Y:S06]  /*3d60*/  BRA `(.L_x_48134) ;  /* 0x0000000c00487947 */ /* 0x000fec0003800000 */
.L_x_48131:
        /* <DEDUP_REMOVED lines=8> */
.L_x_48136:
[----:B------:R-:W2:Y:S02]  /*3df0*/  LDG.E R28, desc[UR36][R2.64] ;  /* 0x00000024021c7981 */ /* 0x000ea4000c1e1900 */
[----:B--2---:R-:W-:Y:S01]  /*3e00*/  SHF.R.S32.HI R29, RZ, 0x1f, R28 ;  /* 0x0000001fff1d7819 */ /* 0x004fe2000001141c */
[----:B------:R-:W-:Y:S06]  /*3e10*/  BRA `(.L_x_48134) ;  /* 0x0000000c001c7947 */ /* 0x000fec0003800000 */
.L_x_48135:
[----:B------:R-:W2:Y:S02]  /*3e20*/  LDG.E.S16 R28, desc[UR36][R2.64] ;  /* 0x00000024021c7981 */ /* 0x000ea4000c1e1700 */
[----:B--2---:R-:W-:Y:S01]  /*3e30*/  SHF.R.S32.HI R29, RZ, 0x1f, R28 ;  /* 0x0000001fff1d7819 */ /* 0x004fe2000001141c */
[----:B------:R-:W-:Y:S06]  /*3e40*/  BRA `(.L_x_48134) ;  /* 0x0000000c00107947 */ /* 0x000fec0003800000 */
.L_x_48130:
        /* <DEDUP_REMOVED lines=9> */
.L_x_48138:
[----:B------:R-:W2:Y:S02]  /*3ee0*/  LDG.E.U16 R2, desc[UR36][R2.64] ;  /* 0x0000002402027981 */ /* 0x000ea4000c1e1500 */
[----:B--2---:R-:W-:-:S06]  /*3ef0*/  HADD2.F32 R28, -RZ, R2.H0_H0 ;  /* 0x20000002ff1c7230 */ /* 0x004fcc0000004100 */
[----:B------:R-:W0:Y:S01]  /*3f00*/  F2I.S64.TRUNC R28, R28 ;  /* 0x0000001c001c7311 */ /* 0x000e22000020d900 */
[----:B------:R-:W-:Y:S05]  /*3f10*/  BRA `(.L_x_48134) ;  /* 0x0000000800dc7947 */ /* 0x000fea0003800000 */
.L_x_48137:
        /* <DEDUP_REMOVED lines=9> */
.L_x_48140:
[----:B------:R-:W2:Y:S02]  /*3fb0*/  LDG.E.U16 R2, desc[UR36][R2.64] ;  /* 0x0000002402027981 */ /* 0x000ea4000c1e1500 */
[----:B--2---:R-:W-:-:S06]  /*3fc0*/  HADD2.F32 R28, -RZ, R2.H0_H0 ;  /* 0x20000002ff1c7230 */ /* 0x004fcc0000004100 */
[----:B------:R-:W0:Y:S01]  /*3fd0*/  F2I.S64.TRUNC R28, R28 ;  /* 0x0000001c001c7311 */ /* 0x000e22000020d900 */
[----:B------:R-:W-:Y:S05]  /*3fe0*/  BRA `(.L_x_48134) ;  /* 0x0000000800a87947 */ /* 0x000fea0003800000 */
.L_x_48139:
[----:B------:R-:W2:Y:S02]  /*3ff0*/  LDG.E.64 R2, desc[UR36][R2.64] ;  /* 0x0000002402027981 */ /* 0x000ea4000c1e1b00 */
[----:B--2---:R0:W1:Y:S01]  /*4000*/  F2I.S64.F64.TRUNC R28, R2 ;  /* 0x00000002001c7311 */ /* 0x004062000030d900 */
[----:B------:R-:W-:Y:S05]  /*4010*/  BRA `(.L_x_48134) ;  /* 0x00000008009c7947 */ /* 0x000fea0003800000 */
.L_x_48129:
        /* <DEDUP_REMOVED lines=13> */
.L_x_48143:
[----:B------:R-:W2:Y:S02]  /*40f0*/  LDG.E.64 R2, desc[UR36][R2.64] ;  /* 0x0000002402027981 */ /* 0x000ea4000c1e1b00 */
[----:B--2---:R0:W1:Y:S01]  /*4100*/  F2I.S64.F64.TRUNC R28, R2 ;  /* 0x00000002001c7311 */ /* 0x004062000030d900 */
[----:B------:R-:W-:Y:S05]  /*4110*/  BRA `(.L_x_48134) ;  /* 0x00000008005c7947 */ /* 0x000fea0003800000 */
.L_x_48142:
        /* <DEDUP_REMOVED lines=27> */
.L_x_48145:
        /* <DEDUP_REMOVED lines=14> */
.L_x_48144:
[----:B------:R-:W2:Y:S02]  /*43b0*/  LDG.E.U16 R28, desc[UR36][R2.64] ;  /* 0x00000024021c7981 */ /* 0x000ea4000c1e1500 */
[----:B--2---:R-:W-:-:S06]  /*43c0*/  IMAD.U32 R28, R28, 0x10000, RZ ;  /* 0x000100001c1c7824 */ /* 0x004fcc00078e00ff */
[----:B------:R-:W2:Y:S01]  /*43d0*/  F2I.S64.TRUNC R28, R28 ;  /* 0x0000001c001c7311 */ /* 0x000ea2000020d900 */
[----:B------:R-:W-:Y:S05]  /*43e0*/  BRA `(.L_x_48134) ;  /* 0x0000000400a87947 */ /* 0x000fea0003800000 */
.L_x_48141:
        /* <DEDUP_REMOVED lines=11> */
.L_x_48148:
        /* <DEDUP_REMOVED lines=21> */
.L_x_48152:
[----:B------:R-:W-:Y:S05]  /*45f0*/  BSYNC B1 ;  /* 0x0000000000017941 */ /* 0x000fea0003800000 */
.L_x_48151:
[----:B------:R-:W-:Y:S01]  /*4600*/  IMAD.SHL.U32 R2, R2, 0x100000, RZ ;  /* 0x0010000002027824 */ /* 0x000fe200078e00ff */
[----:B------:R-:W-:-:S04]  /*4610*/  LEA R3, R0, 0x3b800000, 0x17 ;  /* 0x3b80000000037811 */ /* 0x000fc800078eb8ff */
[----:B------:R-:W-:-:S07]  /*4620*/  LOP3.LUT R28, R3, R2, R28, 0xfe, !PT ;  /* 0x00000002031c7212 */ /* 0x000fce00078efe1c */
.L_x_48150:
[----:B------:R-:W-:Y:S05]  /*4630*/  BSYNC B0 ;  /* 0x0000000000007941 */ /* 0x000fea0003800000 */
.L_x_48149:
[----:B------:R-:W0:Y:S01]  /*4640*/  F2I.S64.TRUNC R28, R28 ;  /* 0x0000001c001c7311 */ /* 0x000e22000020d900 */
[----:B------:R-:W-:Y:S05]  /*4650*/  BRA `(.L_x_48134) ;  /* 0x00000004000c7947 */ /* 0x000fea0003800000 */
.L_x_48147:
        /* <DEDUP_REMOVED lines=21> */
.L_x_48156:
[----:B------:R-:W-:Y:S05]  /*47b0*/  BSYNC B1 ;  /* 0x0000000000017941 */ /* 0x000fea0003800000 */
.L_x_48155:
[----:B------:R-:W-:Y:S01]  /*47c0*/  IMAD.SHL.U32 R2, R2, 0x200000, RZ ;  /* 0x0020000002027824 */ /* 0x000fe200078e00ff */
[----:B------:R-:W-:-:S04]  /*47d0*/  LEA R3, R0, 0x37800000, 0x17 ;  /* 0x3780000000037811 */ /* 0x000fc800078eb8ff */
[----:B------:R-:W-:-:S07]  /*47e0*/  LOP3.LUT R28, R3, R2, R28, 0xfe, !PT ;  /* 0x00000002031c7212 */ /* 0x000fce00078efe1c */
.L_x_48154:
[----:B------:R-:W-:Y:S05]  /*47f0*/  BSYNC B0 ;  /* 0x0000000000007941 */ /* 0x000fea0003800000 */
.L_x_48153:
[----:B------:R-:W0:Y:S01]  /*4800*/  F2I.S64.TRUNC R28, R28 ;  /* 0x0000001c001c7311 */ /* 0x000e22000020d900 */
[----:B------:R-:W-:Y:S05]  /*4810*/  BRA `(.L_x_48134) ;  /* 0x00000000009c7947 */ /* 0x000fea0003800000 */
.L_x_48146:
        /* <DEDUP_REMOVED lines=14> */
.L_x_48160:
[----:B------:R-:W-:Y:S05]  /*4900*/  BSYNC B0 ;  /* 0x0000000000007941 */ /* 0x000fea0003800000 */
.L_x_48159:
[----:B------:R-:W0:Y:S01]  /*4910*/  F2I.S64.TRUNC R28, R28 ;  /* 0x0000001c001c7311 */ /* 0x000e22000020d900 */
[----:B------:R-:W-:Y:S05]  /*4920*/  BRA `(.L_x_48134) ;  /* 0x0000000000587947 */ /* 0x000fea0003800000 */
.L_x_48133:
        /* <DEDUP_REMOVED lines=16> */
.L_x_48161:
[----:B------:R-:W-:Y:S01]  /*4a30*/  CS2R R28, SRZ ;  /* 0x00000000001c7805 */ /* 0x000fe2000001ff00 */
[----:B------:R-:W-:Y:S06]  /*4a40*/  BRA `(.L_x_48134) ;  /* 0x0000000000107947 */ /* 0x000fec0003800000 */
.L_x_48158:
[----:B------:R0:W5:Y:S01]  /*4a50*/  LDG.E.64 R28, desc[UR36][R2.64] ;  /* 0x00000024021c7981 */ /* 0x000162000c1e1b00 */
[----:B------:R-:W-:Y:S05]  /*4a60*/  BRA `(.L_x_48134) ;  /* 0x0000000000087947 */ /* 0x000fea0003800000 */
.L_x_48157:
[----:B------:R0:W5:Y:S01]  /*4a70*/  LDG.E R28, desc[UR36][R2.64] ;  /* 0x00000024021c7981 */ /* 0x000162000c1e1900 */
[----:B------:R-:W-:-:S07]  /*4a80*/  IMAD.MOV.U32 R29, RZ, RZ, RZ ;  /* 0x000000ffff1d7224 */ /* 0x000fce00078e00ff */
.L_x_48134:
        /* <DEDUP_REMOVED lines=19> */
.L_x_48165:
[----:B------:R0:W5:Y:S01]  /*4bc0*/  LDG.E.U8 R16, desc[UR36][R2.64] ;  /* 0x0000002402107981 */ /* 0x000162000c1e1100 */
[----:B------:R-:W-:Y:S01]  /*4bd0*/  IMAD.MOV.U32 R17, RZ, RZ, RZ ;  /* 0x000000ffff117224 */ /* 0x000fe200078e00ff */
[----:B------:R-:W-:Y:S06]  /*4be0*/  BRA `(.L_x_48167) ;  /* 0x0000000c00487947 */ /* 0x000fec0003800000 */
.L_x_48164:
        /* <DEDUP_REMOVED lines=8> */
.L_x_48169:
[----:B------:R-:W2:Y:S02]  /*4c70*/  LDG.E R16, desc[UR36][R2.64] ;  /* 0x0000002402107981 */ /* 0x000ea4000c1e1900 */
[----:B--2---:R-:W-:Y:S01]  /*4c80*/  SHF.R.S32.HI R17, RZ, 0x1f, R16 ;  /* 0x0000001fff117819 */ /* 0x004fe20000011410 */
[----:B------:R-:W-:Y:S06]  /*4c90*/  BRA `(.L_x_48167) ;  /* 0x0000000c001c7947 */ /* 0x000fec0003800000 */
.L_x_48168:
[----:B------:R-:W2:Y:S02]  /*4ca0*/  LDG.E.S16 R16, desc[UR36][R2.64] ;  /* 0x0000002402107981 */ /* 0x000ea4000c1e1700 */
[----:B--2---:R-:W-:Y:S01]  /*4cb0*/  SHF.R.S32.HI R17, RZ, 0x1f, R16 ;  /* 0x0000001fff117819 */ /* 0x004fe20000011410 */
[----:B------:R-:W-:Y:S06]  /*4cc0*/  BRA `(.L_x_48167) ;  /* 0x0000000c00107947 */ /* 0x000fec0003800000 */
.L_x_48163:
        /* <DEDUP_REMOVED lines=9> */
.L_x_48171:
[----:B------:R-:W2:Y:S02]  /*4d60*/  LDG.E.U16 R2, desc[UR36][R2.64] ;  /* 0x0000002402027981 */ /* 0x000ea4000c1e1500 */
[----:B--2---:R-:W-:-:S06]  /*4d70*/  HADD2.F32 R16, -RZ, R2.H0_H0 ;  /* 0x20000002ff107230 */ /* 0x004fcc0000004100 */
[----:B------:R-:W0:Y:S01]  /*4d80*/  F2I.S64.TRUNC R16, R16 ;  /* 0x0000001000107311 */ /* 0x000e22000020d900 */
[----:B------:R-:W-:Y:S05]  /*4d90*/  BRA `(.L_x_48167) ;  /* 0x0000000800dc7947 */ /* 0x000fea0003800000 */
.L_x_48170:
        /* <DEDUP_REMOVED lines=9> */
.L_x_48173:
[----:B------:R-:W2:Y:S02]  /*4e30*/  LDG.E.U16 R2, desc[UR36][R2.64] ;  /* 0x0000002402027981 */ /* 0x000ea4000c1e1500 */
[----:B--2---:R-:W-:-:S06]  /*4e40*/  HADD2.F32 R16, -RZ, R2.H0_H0 ;  /* 0x20000002ff107230 */ /* 0x004fcc0000004100 */
[----:B------:R-:W0:Y:S01]  /*4e50*/  F2I.S64.TRUNC R16, R16 ;  /* 0x0000001000107311 */ /* 0x000e22000020d900 */
[----:B------:R-:W-:Y:S05]  /*4e60*/  BRA `(.L_x_48167) ;  /* 0x0000000800a87947 */ /* 0x000fea0003800000 */
.L_x_48172:
[----:B------:R-:W2:Y:S02]  /*4e70*/  LDG.E.64 R2, desc[UR36][R2.64] ;  /* 0x0000002402027981 */ /* 0x000ea4000c1e1b00 */
[----:B--2---:R0:W2:Y:S01]  /*4e80*/  F2I.S64.F64.TRUNC R16, R2 ;  /* 0x0000000200107311 */ /* 0x0040a2000030d900 */
[----:B------:R-:W-:Y:S05]  /*4e90*/  BRA `(.L_x_48167) ;  /* 0x00000008009c7947 */ /* 0x000fea0003800000 */
.L_x_48162:
        /* <DEDUP_REMOVED lines=13> */
.L_x_48176:
[----:B------:R-:W2:Y:S02]  /*4f70*/  LDG.E.64 R2, desc[UR36][R2.64] ;  /* 0x0000002402027981 */ /* 0x000ea4000c1e1b00 */
[----:B--2---:R0:W2:Y:S01]  /*4f80*/  F2I.S64.F64.TRUNC R16, R2 ;  /* 0x0000000200107311 */ /* 0x0040a2000030d900 */
[----:B------:R-:W-:Y:S05]  /*4f90*/  BRA `(.L_x_48167) ;  /* 0x00000008005c7947 */ /* 0x000fea0003800000 */
.L_x_48175:
        /* <DEDUP_REMOVED lines=27> */
.L_x_48178:
        /* <DEDUP_REMOVED lines=14> */
.L_x_48177:
[----:B------:R-:W2:Y:S02]  /*5230*/  LDG.E.U16 R16, desc[UR36][R2.64] ;  /* 0x0000002402107981 */ /* 0x000ea4000c1e1500 */
[----:B--2---:R-:W-:-:S06]  /*5240*/  IMAD.U32 R16, R16, 0x10000, RZ ;  /* 0x0001000010107824 */ /* 0x004fcc00078e00ff */
[----:B------:R-:W0:Y:S01]  /*5250*/  F2I.S64.TRUNC R16, R16 ;  /* 0x0000001000107311 */ /* 0x000e22000020d900 */
[----:B------:R-:W-:Y:S05]  /*5260*/  BRA `(.L_x_48167) ;  /* 0x0000000400a87947 */ /* 0x000fea0003800000 */
.L_x_48174:
        /* <DEDUP_REMOVED lines=11> */
.L_x_48181:
        /* <DEDUP_REMOVED lines=21> */
.L_x_48185:
[----:B------:R-:W-:Y:S05]  /*5470*/  BSYNC B1 ;  /* 0x0000000000017941 */ /* 0x000fea0003800000 */
.L_x_48184:
[----:B------:R-:W-:Y:S01]  /*5480*/  IMAD.SHL.U32 R2, R2, 0x100000, RZ ;  /* 0x0010000002027824 */ /* 0x000fe200078e00ff */
[----:B------:R-:W-:-:S04]  /*5490*/  LEA R3, R0, 0x3b800000, 0x17 ;  /* 0x3b80000000037811 */ /* 0x000fc800078eb8ff */
[----:B------:R-:W-:-:S07]  /*54a0*/  LOP3.LUT R16, R3, R2, R16, 0xfe, !PT ;  /* 0x0000000203107212 */ /* 0x000fce00078efe10 */
.L_x_48183:
[----:B------:R-:W-:Y:S05]  /*54b0*/  BSYNC B0 ;  /* 0x0000000000007941 */ /* 0x000fea0003800000 */
.L_x_48182:
[----:B------:R-:W0:Y:S01]  /*54c0*/  F2I.S64.TRUNC R16, R16 ;  /* 0x0000001000107311 */ /* 0x000e22000020d900 */
[----:B------:R-:W-:Y:S05]  /*54d0*/  BRA `(.L_x_48167) ;  /* 0x00000004000c7947 */ /* 0x000fea0003800000 */
.L_x_48180:
        /* <DEDUP_REMOVED lines=21> */
.L_x_48189:
[----:B------:R-:W-:Y:S05]  /*5630*/  BSYNC B1 ;  /* 0x0000000000017941 */ /* 0x000fea0003800000 */
.L_x_48188:
[----:B------:R-:W-:Y:S01]  /*5640*/  IMAD.SHL.U32 R2, R2, 0x200000, RZ ;  /* 0x0020000002027824 */ /* 0x000fe200078e00ff */
[----:B------:R-:W-:-:S04]  /*5650*/  LEA R3, R0, 0x37800000, 0x17 ;  /* 0x3780000000037811 */ /* 0x000fc800078eb8ff */
[----:B------:R-:W-:-:S07]  /*5660*/  LOP3.LUT R16, R3, R2, R16, 0xfe, !PT ;  /* 0x0000000203107212 */ /* 0x000fce00078efe10 */
.L_x_48187:
[----:B------:R-:W-:Y:S05]  /*5670*/  BSYNC B0 ;  /* 0x0000000000007941 */ /* 0x000fea0003800000 */
.L_x_48186:
[----:B------:R-:W0:Y:S01]  /*5680*/  F2I.S64.TRUNC R16, R16 ;  /* 0x0000001000107311 */ /* 0x000e22000020d900 */
[----:B------:R-:W-:Y:S05]  /*5690*/  BRA `(.L_x_48167) ;  /* 0x00000000009c7947 */ /* 0x000fea0003800000 */
.L_x_48179:
        /* <DEDUP_REMOVED lines=14> */
.L_x_48193:
[----:B------:R-:W-:Y:S05]  /*5780*/  BSYNC B0 ;  /* 0x0000000000007941 */ /* 0x000fea0003800000 */
.L_x_48192:
[----:B------:R-:W0:Y:S01]  /*5790*/  F2I.S64.TRUNC R16, R16 ;  /* 0x0000001000107311 */ /* 0x000e22000020d900 */
[----:B------:R-:W-:Y:S05]  /*57a0*/  BRA `(.L_x_48167) ;  /* 0x0000000000587947 */ /* 0x000fea0003800000 */
.L_x_48166:
        /* <DEDUP_REMOVED lines=16> */
.L_x_48194:
[----:B------:R-:W-:Y:S01]  /*58b0*/  CS2R R16, SRZ ;  /* 0x0000000000107805 */ /* 0x000fe2000001ff00 */
[----:B------:R-:W-:Y:S06]  /*58c0*/  BRA `(.L_x_48167) ;  /* 0x0000000000107947 */ /* 0x000fec0003800000 */
.L_x_48191:
[----:B------:R0:W5:Y:S01]  /*58d0*/  LDG.E.64 R16, desc[UR36][R2.64] ;  /* 0x0000002402107981 */ /* 0x000162000c1e1b00 */
[----:B------:R-:W-:Y:S05]  /*58e0*/  BRA `(.L_x_48167) ;  /* 0x0000000000087947 */ /* 0x000fea0003800000 */
.L_x_48190:
[----:B------:R0:W5:Y:S01]  /*58f0*/  LDG.E R16, desc[UR36][R2.64] ;  /* 0x0000002402107981 */ /* 0x000162000c1e1900 */
[----:B------:R-:W-:-:S07]  /*5900*/  IMAD.MOV.U32 R17, RZ, RZ, RZ ;  /* 0x000000ffff117224 */ /* 0x000fce00078e00ff */
.L_x_48167:
[----:B------:R-:W-:-:S07]  /*5910*/  VIADD R34, R34, 0x80 ;  /* 0x0000008022227836 */ /* 0x000fce0000000000 */
.L_x_48128:
[----:B------:R-:W-:Y:S05]  /*5920*/  BSYNC B6 ;  /* 0x0000000000067941 */ /* 0x000fea0003800000 */
.L_x_48127:
        /* <DEDUP_REMOVED lines=24> */
.L_x_48200:
[----:B------:R0:W5:Y:S01]  /*5ab0*/  LDG.E.U8 R26, desc[UR36][R2.64] ;  /* 0x00000024021a7981 */ /* 0x000162000c1e1100 */
[----:B------:R-:W-:Y:S01]  /*5ac0*/  IMAD.MOV.U32 R27, RZ, RZ, RZ ;  /* 0x000000ffff1b7224 */ /* 0x000fe200078e00ff */
[----:B------:R-:W-:Y:S06]  /*5ad0*/  BRA `(.L_x_48202) ;  /* 0x0000000c00487947 */ /* 0x000fec0003800000 */
.L_x_48199:
        /* <DEDUP_REMOVED lines=8> */
.L_x_48204:
[----:B------:R-:W2:Y:S02]  /*5b60*/  LDG.E R26, desc[UR36][R2.64] ;  /* 0x00000024021a7981 */ /* 0x000ea4000c1e1900 */
[----:B--2---:R-:W-:Y:S01]  /*5b70*/  SHF.R.S32.HI R27, RZ, 0x1f, R26 ;  /* 0x0000001fff1b7819 */ /* 0x004fe2000001141a */
[----:B------:R-:W-:Y:S06]  /*5b80*/  BRA `(.L_x_48202) ;  /* 0x0000000c001c7947 */ /* 0x000fec0003800000 */
.L_x_48203:
[----:B------:R-:W2:Y:S02]  /*5b90*/  LDG.E.S16 R26, desc[UR36][R2.64] ;  /* 0x00000024021a7981 */ /* 0x000ea4000c1e1700 */
[----:B--2---:R-:W-:Y:S01]  /*5ba0*/  SHF.R.S32.HI R27, RZ, 0x1f, R26 ;  /* 0x0000001fff1b7819 */ /* 0x004fe2000001141a */
[----:B------:R-:W-:Y:S06]  /*5bb0*/  BRA `(.L_x_48202) ;  /* 0x0000000c00107947 */ /* 0x000fec0003800000 */
.L_x_48198:
        /* <DEDUP_REMOVED lines=9> */
.L_x_48206:
[----:B------:R-:W2:Y:S02]  /*5c50*/  LDG.E.U16 R2, desc[UR36][R2.64] ;  /* 0x0000002402027981 */ /* 0x000ea4000c1e1500 */
[----:B--2---:R-:W-:-:S06]  /*5c60*/  HADD2.F32 R26, -RZ, R2.H0_H0 ;  /* 0x20000002ff1a7230 */ /* 0x004fcc0000004100 */
[----:B------:R-:W2:Y:S01]  /*5c70*/  F2I.S64.TRUNC R26, R26 ;  /* 0x0000001a001a7311 */ /* 0x000ea2000020d900 */
[----:B------:R-:W-:Y:S05]  /*5c80*/  BRA `(.L_x_48202) ;  /* 0x0000000800dc7947 */ /* 0x000fea0003800000 */
.L_x_48205:
        /* <DEDUP_REMOVED lines=9> */
.L_x_48208:
[----:B------:R-:W2:Y:S02]  /*5d20*/  LDG.E.U16 R2, desc[UR36][R2.64] ;  /* 0x0000002402027981 */ /* 0x000ea4000c1e1500 */
[----:B--2---:R-:W-:-:S06]  /*5d30*/  HADD2.F32 R26, -RZ, R2.H0_H0 ;  /* 0x20000002ff1a7230 */ /* 0x004fcc0000004100 */
[----:B------:R-:W0:Y:S01]  /*5d40*/  F2I.S64.TRUNC R26, R26 ;  /* 0x0000001a001a7311 */ /* 0x000e22000020d900 */
[----:B------:R-:W-:Y:S05]  /*5d50*/  BRA `(.L_x_48202) ;  /* 0x0000000800a87947 */ /* 0x000fea0003800000 */
.L_x_48207:
[----:B------:R-:W2:Y:S02]  /*5d60*/  LDG.E.64 R2, desc[UR36][R2.64] ;  /* 0x0000002402027981 */ /* 0x000ea4000c1e1b00 */
[----:B--2---:R0:W1:Y:S01]  /*5d70*/  F2I.S64.F64.TRUNC R26, R2 ;  /* 0x00000002001a7311 */ /* 0x004062000030d900 */
[----:B------:R-:W-:Y:S05]  /*5d80*/  BRA `(.L_x_48202) ;  /* 0x00000008009c7947 */ /* 0x000fea0003800000 */
.L_x_48197:
        /* <DEDUP_REMOVED lines=13> */
.L_x_48211:
[----:B------:R-:W2:Y:S02]  /*5e60*/  LDG.E.64 R2, desc[UR36][R2.64] ;  /* 0x0000002402027981 */ /* 0x000ea4000c1e1b00 */
[----:B--2---:R0:W1:Y:S01]  /*5e70*/  F2I.S64.F64.TRUNC R26, R2 ;  /* 0x00000002001a7311 */ /* 0x004062000030d900 */
[----:B------:R-:W-:Y:S05]  /*5e80*/  BRA `(.L_x_48202) ;  /* 0x00000008005c7947 */ /* 0x000fea0003800000 */
.L_x_48210:
        /* <DEDUP_REMOVED lines=27> */
.L_x_48213:
        /* <DEDUP_REMOVED lines=14> */
.L_x_48212:
[----:B------:R-:W2:Y:S02]  /*6120*/  LDG.E.U16 R26, desc[UR36][R2.64] ;  /* 0x00000024021a7981 */ /* 0x000ea4000c1e1500 */
[----:B--2---:R-:W-:-:S06]  /*6130*/  IMAD.U32 R26, R26, 0x10000, RZ ;  /* 0x000100001a1a7824 */ /* 0x004fcc00078e00ff */
[----:B------:R-:W0:Y:S01]  /*6140*/  F2I.S64.TRUNC R26, R26 ;  /* 0x0000001a001a7311 */ /* 0x000e22000020d900 */
[----:B------:R-:W-:Y:S05]  /*6150*/  BRA `(.L_x_48202) ;  /* 0x0000000400a87947 */ /* 0x000fea0003800000 */
.L_x_48209:
        /* <DEDUP_REMOVED lines=11> */
.L_x_48216:
        /* <DEDUP_REMOVED lines=21> */
.L_x_48220:
[----:B------:R-:W-:Y:S05]  /*6360*/  BSYNC B1 ;  /* 0x0000000000017941 */ /* 0x000fea0003800000 */
.L_x_48219:
[----:B------:R-:W-:Y:S01]  /*6370*/  IMAD.SHL.U32 R2, R2, 0x100000, RZ ;  /* 0x0010000002027824 */ /* 0x000fe200078e00ff */
[----:B------:R-:W-:-:S04]  /*6380*/  LEA R3, R0, 0x3b800000, 0x17 ;  /* 0x3b80000000037811 */ /* 0x000fc800078eb8ff */
[----:B------:R-:W-:-:S07]  /*6390*/  LOP3.LUT R26, R3, R2, R26, 0xfe, !PT ;  /* 0x00000002031a7212 */ /* 0x000fce00078efe1a */
.L_x_48218:
[----:B------:R-:W-:Y:S05]  /*63a0*/  BSYNC B0 ;  /* 0x0000000000007941 */ /* 0x000fea0003800000 */
.L_x_48217:
[----:B------:R-:W0:Y:S01]  /*63b0*/  F2I.S64.TRUNC R26, R26 ;  /* 0x0000001a001a7311 */ /* 0x000e22000020d900 */
[----:B------:R-:W-:Y:S05]  /*63c0*/  BRA `(.L_x_48202) ;  /* 0x00000004000c7947 */ /* 0x000fea0003800000 */
.L_x_48215:
        /* <DEDUP_REMOVED lines=21> */
.L_x_48224:
[----:B------:R-:W-:Y:S05]  /*6520*/  BSYNC B1 ;  /* 0x0000000000017941 */ /* 0x000fea0003800000 */
.L_x_48223:
[----:B------:R-:W-:Y:S01]  /*6530*/  IMAD.SHL.U32 R2, R2, 0x200000, RZ ;  /* 0x0020000002027824 */ /* 0x000fe200078e00ff */
[----:B------:R-:W-:-:S04]  /*6540*/  LEA R3, R0, 0x37800000, 0x17 ;  /* 0x3780000000037811 */ /* 0x000fc800078eb8ff */
[----:B------:R-:W-:-:S07]  /*6550*/  LOP3.LUT R26, R3, R2, R26, 0xfe, !PT ;  /* 0x00000002031a7212 */ /* 0x000fce00078efe1a */
.L_x_48222:
[----:B------:R-:W-:Y:S05]  /*6560*/  BSYNC B0 ;  /* 0x0000000000007941 */ /* 0x000fea0003800000 */
.L_x_48221:
[----:B------:R-:W0:Y:S01]  /*6570*/  F2I.S64.TRUNC R26, R26 ;  /* 0x0000001a001a7311 */ /* 0x000e22000020d900 */
[----:B------:R-:W-:Y:S05]  /*6580*/  BRA `(.L_x_48202) ;  /* 0x00000000009c7947 */ /* 0x000fea0003800000 */
.L_x_48214:
        /* <DEDUP_REMOVED lines=14> */
.L_x_48228:
[----:B------:R-:W-:Y:S05]  /*6670*/  BSYNC B0 ;  /* 0x0000000000007941 */ /* 0x000fea0003800000 */
.L_x_48227:
[----:B------:R-:W0:Y:S01]  /*6680*/  F2I.S64.TRUNC R26, R26 ;  /* 0x0000001a001a7311 */ /* 0x000e22000020d900 */
[----:B------:R-:W-:Y:S05]  /*6690*/  BRA `(.L_x_48202) ;  /* 0x0000000000587947 */ /* 0x000fea0003800000 */
.L_x_48201:
        /* <DEDUP_REMOVED lines=16> */
.L_x_48229:
[----:B------:R-:W-:Y:S01]  /*67a0*/  CS2R R26, SRZ ;  /* 0x00000000001a7805 */ /* 0x000fe2000001ff00 */
[----:B------:R-:W-:Y:S06]  /*67b0*/  BRA `(.L_x_48202) ;  /* 0x0000000000107947 */ /* 0x000fec0003800000 */
.L_x_48226:
[----:B------:R0:W5:Y:S01]  /*67c0*/  LDG.E.64 R26, desc[UR36][R2.64] ;  /* 0x00000024021a7981 */ /* 0x000162000c1e1b00 */
[----:B------:R-:W-:Y:S05]  /*67d0*/  BRA `(.L_x_48202) ;  /* 0x0000000000087947 */ /* 0x000fea0003800000 */
.L_x_48225:
[----:B------:R0:W5:Y:S01]  /*67e0*/  LDG.E R26, desc[UR36][R2.64] ;  /* 0x00000024021a7981 */ /* 0x000162000c1e1900 */
[----:B------:R-:W-:-:S07]  /*67f0*/  IMAD.MOV.U32 R27, RZ, RZ, RZ ;  /* 0x000000ffff1b7224 */ /* 0x000fce00078e00ff */
.L_x_48202:
[----:B0--3--:R-:W0:Y:S01]  /*6800*/  LDC.U8 R4, c[0x0][0x235] ;  /* 0x00008d40ff047b82 */ /* 0x009e220000000000 */
[----:B------:R-:W-:Y:S02]  /*6810*/  ULDC UR4, c[0x0][0x23c] ;  /* 0x00008f0000047ab9 */ /* 0x000fe40000000800 */
[----:B------:R-:W-:-:S05]  /*6820*/  IMAD R5, R34, UR4, RZ ;  /* 0x0000000422057c24 */ /* 0x000fca000f8e02ff */
[----:B-1----:R-:W1:Y:S01]  /*6830*/  LDC.64 R2, c[0x0][0x228] ;  /* 0x00008a00ff027b82 */ /* 0x002e620000000a00 */
        /* <DEDUP_REMOVED lines=16> */
.L_x_48233:
[----:B------:R0:W5:Y:S01]  /*6940*/  LDG.E.U8 R24, desc[UR36][R2.64] ;  /* 0x0000002402187981 */ /* 0x000162000c1e1100 */
[----:B------:R-:W-:Y:S01]  /*6950*/  IMAD.MOV.U32 R25, RZ, RZ, RZ ;  /* 0x000000ffff197224 */ /* 0x000fe200078e00ff */
[----:B------:R-:W-:Y:S06]  /*6960*/  BRA `(.L_x_48196) ;  /* 0x0000000c00447947 */ /* 0x000fec0003800000 */
.L_x_48232:
        /* <DEDUP_REMOVED lines=8> */
.L_x_48236:
[----:B------:R-:W3:Y:S02]  /*69f0*/  LDG.E R24, desc[UR36][R2.64] ;  /* 0x0000002402187981 */ /* 0x000ee4000c1e1900 */
[----:B---3--:R-:W-:Y:S01]  /*6a00*/  SHF.R.S32.HI R25, RZ, 0x1f, R24 ;  /* 0x0000001fff197819 */ /* 0x008fe20000011418 */
[----:B------:R-:W-:Y:S06]  /*6a10*/  BRA `(.L_x_48196) ;  /* 0x0000000c00187947 */ /* 0x000fec0003800000 */
.L_x_48235:
[----:B------:R-:W3:Y:S02]  /*6a20*/  LDG.E.S16 R24, desc[UR36][R2.64] ;  /* 0x0000002402187981 */ /* 0x000ee4000c1e1700 */
[----:B---3--:R-:W-:Y:S01]  /*6a30*/  SHF.R.S32.HI R25, RZ, 0x1f, R24 ;  /* 0x0000001fff197819 */ /* 0x008fe20000011418 */
[----:B------:R-:W-:Y:S06]  /*6a40*/  BRA `(.L_x_48196) ;  /* 0x0000000c000c7947 */ /* 0x000fec0003800000 */
.L_x_48231:
        /* <DEDUP_REMOVED lines=9> */
.L_x_48238:
[----:B------:R-:W3:Y:S02]  /*6ae0*/  LDG.E.U16 R2, desc[UR36][R2.64] ;  /* 0x0000002402027981 */ /* 0x000ee4000c1e1500 */
[----:B---3--:R-:W-:-:S06]  /*6af0*/  HADD2.F32 R24, -RZ, R2.H0_H0 ;  /* 0x20000002ff187230 */ /* 0x008fcc0000004100 */
[----:B------:R-:W0:Y:S01]  /*6b00*/  F2I.S64.TRUNC R24, R24 ;  /* 0x0000001800187311 */ /* 0x000e22000020d900 */
[----:B------:R-:W-:Y:S05]  /*6b10*/  BRA `(.L_x_48196) ;  /* 0x0000000800d87947 */ /* 0x000fea0003800000 */
.L_x_48237:
        /* <DEDUP_REMOVED lines=9> */
.L_x_48240:
[----:B------:R-:W3:Y:S02]  /*6bb0*/  LDG.E.U16 R2, desc[UR36][R2.64] ;  /* 0x0000002402027981 */ /* 0x000ee4000c1e1500 */
[----:B---3--:R-:W-:-:S06]  /*6bc0*/  HADD2.F32 R24, -RZ, R2.H0_H0 ;  /* 0x20000002ff187230 */ /* 0x008fcc0000004100 */
[----:B------:R-:W0:Y:S01]  /*6bd0*/  F2I.S64.TRUNC R24, R24 ;  /* 0x0000001800187311 */ /* 0x000e22000020d900 */
[----:B------:R-:W-:Y:S05]  /*6be0*/  BRA `(.L_x_48196) ;  /* 0x0000000800a47947 */ /* 0x000fea0003800000 */
.L_x_48239:
[----:B------:R-:W3:Y:S02]  /*6bf0*/  LDG.E.64 R2, desc[UR36][R2.64] ;  /* 0x0000002402027981 */ /* 0x000ee4000c1e1b00 */
[----:B---3--:R0:W1:Y:S01]  /*6c00*/  F2I.S64.F64.TRUNC R24, R2 ;  /* 0x0000000200187311 */ /* 0x008062000030d900 */
[----:B------:R-:W-:Y:S05]  /*6c10*/  BRA `(.L_x_48196) ;  /* 0x0000000800987947 */ /* 0x000fea0003800000 */
.L_x_48230:
        /* <DEDUP_REMOVED lines=13> */
.L_x_48243:
[----:B------:R-:W3:Y:S02]  /*6cf0*/  LDG.E.64 R2, desc[UR36][R2.64] ;  /* 0x0000002402027981 */ /* 0x000ee4000c1e1b00 */
[----:B---3--:R0:W1:Y:S01]  /*6d00*/  F2I.S64.F64.TRUNC R24, R2 ;  /* 0x0000000200187311 */ /* 0x008062000030d900 */
[----:B------:R-:W-:Y:S05]  /*6d10*/  BRA `(.L_x_48196) ;  /* 0x0000000800587947 */ /* 0x000fea0003800000 */
.L_x_48242:
        /* <DEDUP_REMOVED lines=27> */
.L_x_48245:
        /* <DEDUP_REMOVED lines=14> */
.L_x_48244:
[----:B------:R-:W3:Y:S02]  /*6fb0*/  LDG.E.U16 R24, desc[UR36][R2.64] ;  /* 0x0000002402187981 */ /* 0x000ee4000c1e1500 */
[----:B---3--:R-:W-:-:S06]  /*6fc0*/  IMAD.U32 R24, R24, 0x10000, RZ ;  /* 0x0001000018187824 */ /* 0x008fcc00078e00ff */
[----:B------:R-:W0:Y:S01]  /*6fd0*/  F2I.S64.TRUNC R24, R24 ;  /* 0x0000001800187311 */ /* 0x000e22000020d900 */
[----:B------:R-:W-:Y:S05]  /*6fe0*/  BRA `(.L_x_48196) ;  /* 0x0000000400a47947 */ /* 0x000fea0003800000 */
.L_x_48241:
        /* <DEDUP_REMOVED lines=11> */
.L_x_48248:
        /* <DEDUP_REMOVED lines=21> */
.L_x_48252:
[----:B------:R-:W-:Y:S05]  /*71f0*/  BSYNC B1 ;  /* 0x0000000000017941 */ /* 0x000fea0003800000 */
.L_x_48251:
[----:B------:R-:W-:Y:S01]  /*7200*/  IMAD.SHL.U32 R2, R2, 0x100000, RZ ;  /* 0x0010000002027824 */ /* 0x000fe200078e00ff */
[----:B------:R-:W-:-:S04]  /*7210*/  LEA R3, R0, 0x3b800000, 0x17 ;  /* 0x3b80000000037811 */ /* 0x000fc800078eb8ff */
[----:B------:R-:W-:-:S07]  /*7220*/  LOP3.LUT R24, R3, R2, R24, 0xfe, !PT ;  /* 0x0000000203187212 */ /* 0x000fce00078efe18 */
.L_x_48250:
[----:B------:R-:W-:Y:S05]  /*7230*/  BSYNC B0 ;  /* 0x0000000000007941 */ /* 0x000fea0003800000 */
.L_x_48249:
[----:B------:R-:W0:Y:S01]  /*7240*/  F2I.S64.TRUNC R24, R24 ;  /* 0x0000001800187311 */ /* 0x000e22000020d900 */
[----:B------:R-:W-:Y:S05]  /*7250*/  BRA `(.L_x_48196) ;  /* 0x0000000400087947 */ /* 0x000fea0003800000 */
.L_x_48247:
        /* <DEDUP_REMOVED lines=21> */
.L_x_48256:
[----:B------:R-:W-:Y:S05]  /*73b0*/  BSYNC B1 ;  /* 0x0000000000017941 */ /* 0x000fea0003800000 */
.L_x_48255:
[----:B------:R-:W-:Y:S01]  /*73c0*/  IMAD.SHL.U32 R2, R2, 0x200000, RZ ;  /* 0x0020000002027824 */ /* 0x000fe200078e00ff */
[----:B------:R-:W-:-:S04]  /*73d0*/  LEA R3, R0, 0x37800000, 0x17 ;  /* 0x3780000000037811 */ /* 0x000fc800078eb8ff */
[----:B------:R-:W-:-:S07]  /*73e0*/  LOP3.LUT R24, R3, R2, R24, 0xfe, !PT ;  /* 0x0000000203187212 */ /* 0x000fce00078efe18 */
.L_x_48254:
[----:B------:R-:W-:Y:S05]  /*73f0*/  BSYNC B0 ;  /* 0x0000000000007941 */ /* 0x000fea0003800000 */
.L_x_48253:
[----:B------:R-:W0:Y:S01]  /*7400*/  F2I.S64.TRUNC R24, R24 ;  /* 0x0000001800187311 */ /* 0x000e22000020d900 */
[----:B------:R-:W-:Y:S05]  /*7410*/  BRA `(.L_x_48196) ;  /* 0x0000000000987947 */ /* 0x000fea0003800000 */
.L_x_48246:
        /* <DEDUP_REMOVED lines=14> */
.L_x_48260:
[----:B------:R-:W-:Y:S05]  /*7500*/  BSYNC B0 ;  /* 0x0000000000007941 */ /* 0x000fea0003800000 */
.L_x_48259:
[----:B------:R-:W0:Y:S01]  /*7510*/  F2I.S64.TRUNC R24, R24 ;  /* 0x0000001800187311 */ /* 0x000e22000020d900 */
[----:B------:R-:W-:Y:S05]  /*7520*/  BRA `(.L_x_48196) ;  /* 0x0000000000547947 */ /* 0x000fea0003800000 */
.L_x_48234:
        /* <DEDUP_REMOVED lines=16> */
.L_x_48261:
[----:B------:R-:W-:Y:S05]  /*7630*/  BRA `(.L_x_48196) ;  /* 0x0000000000107947 */ /* 0x000fea0003800000 */
.L_x_48258:
[----:B------:R0:W5:Y:S01]  /*7640*/  LDG.E.64 R24, desc[UR36][R2.64] ;  /* 0x0000002402187981 */ /* 0x000162000c1e1b00 */
[----:B------:R-:W-:Y:S05]  /*7650*/  BRA `(.L_x_48196) ;  /* 0x0000000000087947 */ /* 0x000fea0003800000 */
.L_x_48257:
[----:B------:R0:W5:Y:S01]  /*7660*/  LDG.E R24, desc[UR36][R2.64] ;  /* 0x0000002402187981 */ /* 0x000162000c1e1900 */
[----:B------:R-:W-:-:S07]  /*7670*/  IMAD.MOV.U32 R25, RZ, RZ, RZ ;  /* 0x000000ffff197224 */ /* 0x000fce00078e00ff */
.L_x_48196:
[----:B------:R-:W-:Y:S05]  /*7680*/  BSYNC B6 ;  /* 0x0000000000067941 */ /* 0x000fea0003800000 */
.L_x_48195:
[----:B012---:R-:W0:Y:S01]  /*7690*/  S2R R2, SR_TID.X ;  /* 0x0000000000027919 */ /* 0x007e220000002100 */
[----:B------:R-:W-:Y:S01]  /*76a0*/  BSSY B0, `(.L_x_48262) ;  /* 0x000002f000007945 */ /* 0x000fe20003800000 */
[----:B0-----:R-:W-:-:S13]  /*76b0*/  ISETP.GE.AND P1, PT, R2, R35, PT ;  /* 0x000000230200720c */ /* 0x001fda0003f26270 */
[----:B------:R-:W-:Y:S05]  /*76c0*/  @P1 BRA `(.L_x_48263) ;  /* 0x0000000000b01947 */ /* 0x000fea0003800000 */
[----:B----45:R-:W-:Y:S01]  /*76d0*/  LOP3.LUT R0, R31, R23, RZ, 0xfc, !PT ;  /* 0x000000171f007212 */ /* 0x030fe200078efcff */
        /* <DEDUP_REMOVED lines=8> */
[----:B---3--:R-:W-:Y:S05]  /*7760*/  CALL.REL.NOINC `($__internal_43_$__cuda_sm20_rem_s64) ;  /* 0x0000004400dc7944 */ /* 0x008fea0003c00000 */
[----:B------:R-:W-:Y:S02]  /*7770*/  IMAD.MOV.U32 R4, RZ, RZ, R3 ;  /* 0x000000ffff047224 */ /* 0x000fe400078e0003 */
[----:B------:R-:W-:Y:S01]  /*7780*/  IMAD.MOV.U32 R5, RZ, RZ, R8 ;  /* 0x000000ffff057224 */ /* 0x000fe200078e0008 */
[----:B------:R-:W-:Y:S06]  /*7790*/  BRA `(.L_x_48266) ;  /* 0x00000000004c7947 */ /* 0x000fec0003800000 */
.L_x_48265:
        /* <DEDUP_REMOVED lines=19> */
.L_x_48266:
[----:B------:R-:W-:Y:S05]  /*78d0*/  BSYNC B1 ;  /* 0x0000000000017941 */ /* 0x000fea0003800000 */
.L_x_48264:
[----:B------:R-:W-:Y:S02]  /*78e0*/  LOP3.LUT R0, R4, R22, RZ, 0x3c, !PT ;  /* 0x0000001604007212 */ /* 0x000fe400078e3cff */
[----:B------:R-:W-:Y:S02]  /*78f0*/  LOP3.LUT R3, R5, R23, RZ, 0x3c, !PT ;  /* 0x0000001705037212 */ /* 0x000fe400078e3cff */
[----:B------:R-:W-:Y:S02]  /*7900*/  ISETP.GT.U32.AND P0, PT, R0, -0x1, PT ;  /* 0xffffffff0000780c */ /* 0x000fe40003f04070 */
[----:B------:R-:W-:Y:S02]  /*7910*/  ISETP.EQ.U32.AND P2, PT, R4, RZ, PT ;  /* 0x000000ff0400720c */ /* 0x000fe40003f42070 */
[----:B------:R-:W-:-:S04]  /*7920*/  ISETP.GT.AND.EX P0, PT, R3, -0x1, PT, P0 ;  /* 0xffffffff0300780c */ /* 0x000fc80003f04300 */
[----:B------:R-:W-:-:S04]  /*7930*/  ISETP.EQ.OR.EX P0, PT, R5, RZ, P0, P2 ;  /* 0x000000ff0500720c */ /* 0x000fc80000702720 */
[----:B------:R-:W-:-:S04]  /*7940*/  SEL R3, R22, RZ, !P0 ;  /* 0x000000ff16037207 */ /* 0x000fc80004000000 */
[----:B------:R-:W-:Y:S02]  /*7950*/  IADD3 R0, P2, R4, R3, RZ ;  /* 0x0000000304007210 */ /* 0x000fe40007f5e0ff */
[----:B------:R-:W-:-:S05]  /*7960*/  SEL R4, R23, RZ, !P0 ;  /* 0x000000ff17047207 */ /* 0x000fca0004000000 */
[----:B------:R-:W-:Y:S02]  /*7970*/  IMAD.X R5, R5, 0x1, R4, P2 ;  /* 0x0000000105057824 */ /* 0x000fe400010e0604 */
[----:B------:R-:W-:-:S07]  /*7980*/  IMAD.MOV.U32 R4, RZ, RZ, R0 ;  /* 0x000000ffff047224 */ /* 0x000fce00078e0000 */
.L_x_48263:
[----:B------:R-:W-:Y:S05]  /*7990*/  BSYNC B0 ;  /* 0x0000000000007941 */ /* 0x000fea0003800000 */
.L_x_48262:
[----:B----45:R-:W-:Y:S01]  /*79a0*/  VIADD R30, R2, 0x80 ;  /* 0x00000080021e7836 */ /* 0x030fe20000000000 */
[----:B------:R-:W-:Y:S04]  /*79b0*/  BSSY B0, `(.L_x_48267) ;  /* 0x000002d000007945 */ /* 0x000fe80003800000 */
[----:B------:R-:W-:-:S13]  /*79c0*/  ISETP.GE.AND P0, PT, R30, R35, PT ;  /* 0x000000231e00720c */ /* 0x000fda0003f06270 */
[----:B------:R-:W-:Y:S05]  /*79d0*/  @P0 BRA `(.L_x_48268) ;  /* 0x0000000000a80947 */ /* 0x000fea0003800000 */
[----:B------:R-:W-:Y:S01]  /*79e0*/  LOP3.LUT R3, R33, R19, RZ, 0xfc, !PT ;  /* 0x0000001321037212 */ /* 0x000fe200078efcff */
        /* <DEDUP_REMOVED lines=12> */
.L_x_48270:
        /* <DEDUP_REMOVED lines=18> */
.L_x_48271:
[----:B------:R-:W-:Y:S05]  /*7bd0*/  BSYNC B1 ;  /* 0x0000000000017941 */ /* 0x000fea0003800000 */
.L_x_48269:
[C---:B------:R-:W-:Y:S02]  /*7be0*/  LOP3.LUT R3, R22.reuse, R18, RZ, 0x3c, !PT ;  /* 0x0000001216037212 */ /* 0x040fe400078e3cff */
[----:B------:R-:W-:Y:S02]  /*7bf0*/  LOP3.LUT R6, R23, R19, RZ, 0x3c, !PT ;  /* 0x0000001317067212 */ /* 0x000fe400078e3cff */
[----:B------:R-:W-:Y:S02]  /*7c00*/  ISETP.GT.U32.AND P0, PT, R3, -0x1, PT ;  /* 0xffffffff0300780c */ /* 0x000fe40003f04070 */
[----:B------:R-:W-:Y:S02]  /*7c10*/  ISETP.EQ.U32.AND P2, PT, R22, RZ, PT ;  /* 0x000000ff1600720c */ /* 0x000fe40003f42070 */
[----:B------:R-:W-:-:S04]  /*7c20*/  ISETP.GT.AND.EX P0, PT, R6, -0x1, PT, P0 ;  /* 0xffffffff0600780c */ /* 0x000fc80003f04300 */
[----:B------:R-:W-:-:S04]  /*7c30*/  ISETP.EQ.OR.EX P0, PT, R23, RZ, P0, P2 ;  /* 0x000000ff1700720c */ /* 0x000fc80000702720 */
[----:B------:R-:W-:Y:S02]  /*7c40*/  SEL R3, R18, RZ, !P0 ;  /* 0x000000ff12037207 */ /* 0x000fe40004000000 */
[----:B------:R-:W-:Y:S02]  /*7c50*/  SEL R19, R19, RZ, !P0 ;  /* 0x000000ff13137207 */ /* 0x000fe40004000000 */
[----:B------:R-:W-:-:S05]  /*7c60*/  IADD3 R22, P2, R22, R3, RZ ;  /* 0x0000000316167210 */ /* 0x000fca0007f5e0ff */
[----:B------:R-:W-:-:S08]  /*7c70*/  IMAD.X R23, R23, 0x1, R19, P2 ;  /* 0x0000000117177824 */ /* 0x000fd000010e0613 */
.L_x_48268:
[----:B------:R-:W-:Y:S05]  /*7c80*/  BSYNC B0 ;  /* 0x0000000000007941 */ /* 0x000fea0003800000 */
.L_x_48267:
[----:B------:R-:W-:Y:S01]  /*7c90*/  VIADD R6, R2, 0x100 ;  /* 0x0000010002067836 */ /* 0x000fe20000000000 */
        /* <DEDUP_REMOVED lines=16> */
.L_x_48275:
        /* <DEDUP_REMOVED lines=18> */
.L_x_48276:
[----:B------:R-:W-:Y:S05]  /*7ec0*/  BSYNC B1 ;  /* 0x0000000000017941 */ /* 0x000fea0003800000 */
.L_x_48274:
        /* <DEDUP_REMOVED lines=10> */
.L_x_48273:
[----:B------:R-:W-:Y:S05]  /*7f70*/  BSYNC B0 ;  /* 0x0000000000007941 */ /* 0x000fea0003800000 */
.L_x_48272:
        /* <DEDUP_REMOVED lines=17> */
.L_x_48280:
        /* <DEDUP_REMOVED lines=18> */
.L_x_48281:
[----:B------:R-:W-:Y:S05]  /*81b0*/  BSYNC B1 ;  /* 0x0000000000017941 */ /* 0x000fea0003800000 */
.L_x_48279:
        /* <DEDUP_REMOVED lines=10> */
.L_x_48278:
[----:B------:R-:W-:Y:S05]  /*8260*/  BSYNC B0 ;  /* 0x0000000000007941 */ /* 0x000fea0003800000 */
.L_x_48277:
        /* <DEDUP_REMOVED lines=25> */
.L_x_48287:
[----:B------:R0:W-:Y:S01]  /*8400*/  STG.E.U8 desc[UR36][R8.64], R0 ;  /* 0x0000000008007986 */ /* 0x0001e2000c101124 */
[----:B------:R-:W-:Y:S01]  /*8410*/  IMAD.MOV.U32 R2, RZ, RZ, R30 ;  /* 0x000000ffff027224 */ /* 0x000fe200078e001e */
[----:B------:R-:W-:Y:S06]  /*8420*/  BRA `(.L_x_48283) ;  /* 0x0000000c009c7947 */ /* 0x000fec0003800000 */
.L_x_48286:
        /* <DEDUP_REMOVED lines=9> */
.L_x_48290:
[----:B------:R0:W-:Y:S01]  /*84c0*/  STG.E desc[UR36][R8.64], R0 ;  /* 0x0000000008007986 */ /* 0x0001e2000c101924 */
[----:B------:R-:W-:Y:S01]  /*84d0*/  IMAD.MOV.U32 R2, RZ, RZ, R30 ;  /* 0x000000ffff027224 */ /* 0x000fe200078e001e */
[----:B------:R-:W-:Y:S06]  /*84e0*/  BRA `(.L_x_48283) ;  /* 0x0000000c006c7947 */ /* 0x000fec0003800000 */
.L_x_48289:
[----:B------:R0:W-:Y:S01]  /*84f0*/  STG.E.U16 desc[UR36][R8.64], R0 ;  /* 0x0000000008007986 */ /* 0x0001e2000c101524 */
[----:B------:R-:W-:Y:S01]  /*8500*/  IMAD.MOV.U32 R2, RZ, RZ, R30 ;  /* 0x000000ffff027224 */ /* 0x000fe200078e001e */
[----:B------:R-:W-:Y:S06]  /*8510*/  BRA `(.L_x_48283) ;  /* 0x0000000c00607947 */ /* 0x000fec0003800000 */
.L_x_48285:
        /* <DEDUP_REMOVED lines=10> */
.L_x_48292:
[----:B------:R-:W0:Y:S01]  /*85c0*/  I2F.S64 R0, R4 ;  /* 0x0000000400007312 */ /* 0x000e220000301400 */
[----:B------:R-:W-:Y:S01]  /*85d0*/  IMAD.MOV.U32 R2, RZ, RZ, R30 ;  /* 0x000000ffff027224 */ /* 0x000fe200078e001e */
[----:B0-----:R-:W-:-:S05]  /*85e0*/  F2FP.F16.F32.PACK_AB R0, RZ, R0 ;  /* 0x00000000ff00723e */ /* 0x001fca00000000ff */
[----:B------:R0:W-:Y:S01]  /*85f0*/  STG.E.U16 desc[UR36][R8.64], R0 ;  /* 0x0000000008007986 */ /* 0x0001e2000c101524 */
[----:B------:R-:W-:Y:S05]  /*8600*/  BRA `(.L_x_48283) ;  /* 0x0000000c00247947 */ /* 0x000fea0003800000 */
.L_x_48291:
        /* <DEDUP_REMOVED lines=11> */
.L_x_48294:
[----:B---3--:R-:W0:Y:S01]  /*86c0*/  I2F.S64 R4, R4 ;  /* 0x0000000400047312 */ /* 0x008e220000301400 */
[----:B------:R-:W-:Y:S01]  /*86d0*/  IMAD.MOV.U32 R2, RZ, RZ, R30 ;  /* 0x000000ffff027224 */ /* 0x000fe200078e001e */
[----:B0-----:R-:W-:-:S04]  /*86e0*/  F2FP.F16.F32.PACK_AB R3, RZ, R4 ;  /* 0x00000004ff03723e */ /* 0x001fc800000000ff */
[----:B------:R-:W-:-:S05]  /*86f0*/  PRMT R3, R3, 0x5410, RZ ;  /* 0x0000541003037816 */ /* 0x000fca00000000ff */
[----:B------:R0:W-:Y:S01]  /*8700*/  STG.E desc[UR36][R8.64], R3 ;  /* 0x0000000308007986 */ /* 0x0001e2000c101924 */
[----:B------:R-:W-:Y:S05]  /*8710*/  BRA `(.L_x_48283) ;  /* 0x0000000800e07947 */ /* 0x000fea0003800000 */
.L_x_48293:
[----:B---3--:R-:W0:Y:S01]  /*8720*/  I2F.F64.S64 R4, R4 ;  /* 0x0000000400047312 */ /* 0x008e220000301c00 */
[----:B------:R-:W-:Y:S01]  /*8730*/  IMAD.MOV.U32 R2, RZ, RZ, R30 ;  /* 0x000000ffff027224 */ /* 0x000fe200078e001e */
[----:B0-----:R0:W-:Y:S01]  /*8740*/  STG.E.64 desc[UR36][R8.64], R4 ;  /* 0x0000000408007986 */ /* 0x0011e2000c101b24 */
[----:B------:R-:W-:Y:S05]  /*8750*/  BRA `(.L_x_48283) ;  /* 0x0000000800d07947 */ /* 0x000fea0003800000 */
.L_x_48284:
        /* <DEDUP_REMOVED lines=14> */
.L_x_48297:
[----:B---3--:R-:W0:Y:S01]  /*8840*/  I2F.F64.S64 R4, R4 ;  /* 0x0000000400047312 */ /* 0x008e220000301c00 */
[----:B------:R-:W-:Y:S01]  /*8850*/  CS2R R6, SRZ ;  /* 0x0000000000067805 */ /* 0x000fe2000001ff00 */
[----:B------:R-:W-:-:S04]  /*8860*/  IMAD.MOV.U32 R2, RZ, RZ, R30 ;  /* 0x000000ffff027224 */ /* 0x000fc800078e001e */
[----:B0-----:R1:W-:Y:S01]  /*8870*/  STG.E.128 desc[UR36][R8.64], R4 ;  /* 0x0000000408007986 */ /* 0x0013e2000c101d24 */
[----:B------:R-:W-:Y:S05]  /*8880*/  BRA `(.L_x_48283) ;  /* 0x0000000800847947 */ /* 0x000fea0003800000 */
.L_x_48296:
        /* <DEDUP_REMOVED lines=21> */
.L_x_48301:
[----:B------:R-:W-:Y:S05]  /*89e0*/  BSYNC B0 ;  /* 0x0000000000007941 */ /* 0x000fea0003800000 */
.L_x_48300:
[----:B------:R-:W-:Y:S01]  /*89f0*/  LOP3.LUT R3, R0, R3, RZ, 0xfc, !PT ;  /* 0x0000000300037212 */ /* 0x000fe200078efcff */
[----:B------:R-:W-:-:S04]  /*8a00*/  IMAD.MOV.U32 R2, RZ, RZ, R30 ;  /* 0x000000ffff027224 */ /* 0x000fc800078e001e */
[----:B------:R0:W-:Y:S01]  /*8a10*/  STG.E.U8 desc[UR36][R8.64], R3 ;  /* 0x0000000308007986 */ /* 0x0001e2000c101124 */
[----:B------:R-:W-:Y:S05]  /*8a20*/  BRA `(.L_x_48283) ;  /* 0x00000008001c7947 */ /* 0x000fea0003800000 */
.L_x_48299:
        /* <DEDUP_REMOVED lines=13> */
.L_x_48303:
[----:B------:R-:W-:Y:S01]  /*8b00*/  IMAD.MOV.U32 R0, RZ, RZ, 0x7f ;  /* 0x0000007fff007424 */ /* 0x000fe200078e00ff */
[----:B------:R-:W-:-:S04]  /*8b10*/  ISETP.GT.U32.AND P0, PT, R2, 0x7f800000, PT ;  /* 0x7f8000000200780c */ /* 0x000fc80003f04070 */
[----:B------:R-:W-:-:S09]  /*8b20*/  SEL R0, R0, 0x7c, P0 ;  /* 0x0000007c00007807 */ /* 0x000fd20000000000 */
.L_x_48304:
[----:B------:R-:W-:Y:S05]  /*8b30*/  BSYNC B0 ;  /* 0x0000000000007941 */ /* 0x000fea0003800000 */
.L_x_48302:
[----:B------:R-:W-:-:S04]  /*8b40*/  LOP3.LUT R2, R5, 0x80000000, RZ, 0xc0, !PT ;  /* 0x8000000005027812 */ /* 0x000fc800078ec0ff */
[----:B------:R-:W-:Y:S01]  /*8b50*/  SHF.R.U32.HI R3, RZ, 0x18, R2 ;  /* 0x00000018ff037819 */ /* 0x000fe20000011602 */
[----:B------:R-:W-:-:S03]  /*8b60*/  IMAD.MOV.U32 R2, RZ, RZ, R30 ;  /* 0x000000ffff027224 */ /* 0x000fc600078e001e */
[----:B------:R-:W-:-:S05]  /*8b70*/  LOP3.LUT R3, R0, R3, RZ, 0xfc, !PT ;  /* 0x0000000300037212 */ /* 0x000fca00078efcff */
[----:B------:R0:W-:Y:S01]  /*8b80*/  STG.E.U8 desc[UR36][R8.64], R3 ;  /* 0x0000000308007986 */ /* 0x0001e2000c101124 */
[----:B------:R-:W-:Y:S05]  /*8b90*/  BRA `(.L_x_48283) ;  /* 0x0000000400c07947 */ /* 0x000fea0003800000 */
.L_x_48298:
[----:B------:R-:W0:Y:S01]  /*8ba0*/  I2F.S64 R0, R4 ;  /* 0x0000000400007312 */ /* 0x000e220000301400 */
[----:B------:R-:W-:Y:S01]  /*8bb0*/  IMAD.MOV.U32 R2, RZ, RZ, R30 ;  /* 0x000000ffff027224 */ /* 0x000fe200078e001e */
[----:B0-----:R-:W-:-:S05]  /*8bc0*/  F2FP.BF16.F32.PACK_AB R0, RZ, R0 ;  /* 0x00000000ff00723e */ /* 0x001fca00000010ff */
[----:B------:R4:W-:Y:S01]  /*8bd0*/  STG.E.U16 desc[UR36][R8.64], R0 ;  /* 0x0000000008007986 */ /* 0x0009e2000c101524 */
[----:B------:R-:W-:Y:S05]  /*8be0*/  BRA `(.L_x_48283) ;  /* 0x0000000400ac7947 */ /* 0x000fea0003800000 */
.L_x_48295:
        /* <DEDUP_REMOVED lines=11> */
.L_x_48307:
        /* <DEDUP_REMOVED lines=17> */
.L_x_48310:
[----:B------:R-:W-:-:S04]  /*8db0*/  LOP3.LUT R0, R5, 0x80000000, RZ, 0xc0, !PT ;  /* 0x8000000005007812 */ /* 0x000fc800078ec0ff */
[----:B------:R-:W-:-:S04]  /*8dc0*/  SHF.R.U32.HI R3, RZ, 0x18, R0 ;  /* 0x00000018ff037819 */ /* 0x000fc80000011600 */
[----:B------:R-:W-:-:S04]  /*8dd0*/  LOP3.LUT R2, R2, R3, RZ, 0xfc, !PT ;  /* 0x0000000302027212 */ /* 0x000fc800078efcff */
[----:B------:R-:W-:-:S07]  /*8de0*/  PRMT R0, R2, 0x7610, R0 ;  /* 0x0000761002007816 */ /* 0x000fce0000000000 */
.L_x_48309:
[----:B------:R-:W-:Y:S05]  /*8df0*/  BSYNC B0 ;  /* 0x0000000000007941 */ /* 0x000fea0003800000 */
.L_x_48308:
[----:B------:R0:W-:Y:S01]  /*8e00*/  STG.E.U8 desc[UR36][R8.64], R0 ;  /* 0x0000000008007986 */ /* 0x0001e2000c101124 */
[----:B------:R-:W-:Y:S01]  /*8e10*/  IMAD.MOV.U32 R2, RZ, RZ, R30 ;  /* 0x000000ffff027224 */ /* 0x000fe200078e001e */
[----:B------:R-:W-:Y:S06]  /*8e20*/  BRA `(.L_x_48283) ;  /* 0x00000004001c7947 */ /* 0x000fec0003800000 */
.L_x_48306:
        /* <DEDUP_REMOVED lines=17> */
.L_x_48313:
[----:B------:R-:W-:-:S04]  /*8f40*/  LOP3.LUT R0, R5, 0x80000000, RZ, 0xc0, !PT ;  /* 0x8000000005007812 */ /* 0x000fc800078ec0ff */
[----:B------:R-:W-:-:S04]  /*8f50*/  SHF.R.U32.HI R3, RZ, 0x18, R0 ;  /* 0x00000018ff037819 */ /* 0x000fc80000011600 */
[----:B------:R-:W-:-:S04]  /*8f60*/  LOP3.LUT R2, R2, R3, RZ, 0xfc, !PT ;  /* 0x0000000302027212 */ /* 0x000fc800078efcff */
[----:B------:R-:W-:-:S07]  /*8f70*/  PRMT R0, R2, 0x7610, R0 ;  /* 0x0000761002007816 */ /* 0x000fce0000000000 */
.L_x_48312:
[----:B------:R-:W-:Y:S05]  /*8f80*/  BSYNC B0 ;  /* 0x0000000000007941 */ /* 0x000fea0003800000 */
.L_x_48311:
[----:B------:R0:W-:Y:S01]  /*8f90*/  STG.E.U8 desc[UR36][R8.64], R0 ;  /* 0x0000000008007986 */ /* 0x0001e2000c101124 */
[----:B------:R-:W-:Y:S01]  /*8fa0*/  IMAD.MOV.U32 R2, RZ, RZ, R30 ;  /* 0x000000ffff027224 */ /* 0x000fe200078e001e */
[----:B------:R-:W-:Y:S06]  /*8fb0*/  BRA `(.L_x_48283) ;  /* 0x0000000000b87947 */ /* 0x000fec0003800000 */
.L_x_48305:
        /* <DEDUP_REMOVED lines=18> */
[----:B------:R-:W-:Y:S02]  /*90e0*/  @!P0 IMAD.MOV R0, RZ, RZ, R2 ;  /* 0x000000ffff008224 */ /* 0x000fe400078e0202 */
[----:B------:R-:W-:Y:S02]  /*90f0*/  IMAD.MOV.U32 R2, RZ, RZ, R30 ;  /* 0x000000ffff027224 */ /* 0x000fe400078e001e */
[----:B------:R-:W-:-:S05]  /*9100*/  @P2 IMAD.MOV.U32 R3, RZ, RZ, R0 ;  /* 0x000000ffff032224 */ /* 0x000fca00078e0000 */
[----:B------:R0:W-:Y:S01]  /*9110*/  STG.E.U8 desc[UR36][R8.64], R3 ;  /* 0x0000000308007986 */ /* 0x0001e2000c101124 */
[----:B------:R-:W-:Y:S05]  /*9120*/  BRA `(.L_x_48283) ;  /* 0x00000000005c7947 */ /* 0x000fea0003800000 */
.L_x_48288:
        /* <DEDUP_REMOVED lines=16> */
.L_x_48316:
[----:B------:R-:W-:Y:S01]  /*9230*/  IMAD.MOV.U32 R2, RZ, RZ, R30 ;  /* 0x000000ffff027224 */ /* 0x000fe200078e001e */
[----:B------:R-:W-:Y:S06]  /*9240*/  BRA `(.L_x_48283) ;  /* 0x0000000000147947 */ /* 0x000fec0003800000 */
.L_x_48315:
[----:B------:R0:W-:Y:S01]  /*9250*/  STG.E.64 desc[UR36][R8.64], R4 ;  /* 0x0000000408007986 */ /* 0x0001e2000c101b24 */
[----:B------:R-:W-:Y:S01]  /*9260*/  IMAD.MOV.U32 R2, RZ, RZ, R30 ;  /* 0x000000ffff027224 */ /* 0x000fe200078e001e */
[----:B------:R-:W-:Y:S06]  /*9270*/  BRA `(.L_x_48283) ;  /* 0x0000000000087947 */ /* 0x000fec0003800000 */
.L_x_48314:
[----:B------:R0:W-:Y:S01]  /*9280*/  STG.E desc[UR36][R8.64], R0 ;  /* 0x0000000008007986 */ /* 0x0001e2000c101924 */
[----:B------:R-:W-:-:S07]  /*9290*/  IMAD.MOV.U32 R2, RZ, RZ, R30 ;  /* 0x000000ffff027224 */ /* 0x000fce00078e001e */
.L_x_48283:
[----:B------:R-:W-:Y:S05]  /*92a0*/  BSYNC B6 ;  /* 0x0000000000067941 */ /* 0x000fea0003800000 */
.L_x_48282:
[----:B------:R-:W-:Y:S01]  /*92b0*/  ISETP.GE.AND P0, PT, R2, R35, PT ;  /* 0x000000230200720c */ /* 0x000fe20003f06270 */
[----:B------:R-:W-:-:S12]  /*92c0*/  BSSY B6, `(.L_x_48317) ;  /* 0x00001d6000067945 */ /* 0x000fd80003800000 */
[----:B------:R-:W-:Y:S05]  /*92d0*/  @P0 BRA `(.L_x_48318) ;  /* 0x0000001c00500947 */ /* 0x000fea0003800000 */
        /* <DEDUP_REMOVED lines=20> */
.L_x_48322:
[----:B------:R0:W-:Y:S01]  /*9420*/  STG.E.U8 desc[UR36][R8.64], R22 ;  /* 0x0000001608007986 */ /* 0x0001e2000c101124 */
[----:B------:R-:W-:Y:S05]  /*9430*/  BRA `(.L_x_48324) ;  /* 0x0000000c004c7947 */ /* 0x000fea0003800000 */
.L_x_48321:
        /* <DEDUP_REMOVED lines=8> */
.L_x_48326:
[----:B------:R0:W-:Y:S01]  /*94c0*/  STG.E desc[UR36][R8.64], R22 ;  /* 0x0000001608007986 */ /* 0x0001e2000c101924 */
[----:B------:R-:W-:Y:S05]  /*94d0*/  BRA `(.L_x_48324) ;  /* 0x0000000c00247947 */ /* 0x000fea0003800000 */
.L_x_48325:
[----:B------:R0:W-:Y:S01]  /*94e0*/  STG.E.U16 desc[UR36][R8.64], R22 ;  /* 0x0000001608007986 */ /* 0x0001e2000c101524 */
[----:B------:R-:W-:Y:S05]  /*94f0*/  BRA `(.L_x_48324) ;  /* 0x0000000c001c7947 */ /* 0x000fea0003800000 */
.L_x_48320:
        /* <DEDUP_REMOVED lines=9> */
.L_x_48328:
[----:B------:R-:W0:Y:S02]  /*9590*/  I2F.S64 R0, R22 ;  /* 0x0000001600007312 */ /* 0x000e240000301400 */
[----:B0-----:R-:W-:-:S05]  /*95a0*/  F2FP.F16.F32.PACK_AB R0, RZ, R0 ;  /* 0x00000000ff00723e */ /* 0x001fca00000000ff */
[----:B------:R0:W-:Y:S01]  /*95b0*/  STG.E.U16 desc[UR36][R8.64], R0 ;  /* 0x0000000008007986 */ /* 0x0001e2000c101524 */
[----:B------:R-:W-:Y:S05]  /*95c0*/  BRA `(.L_x_48324) ;  /* 0x0000000800e87947 */ /* 0x000fea0003800000 */
.L_x_48327:
        /* <DEDUP_REMOVED lines=10> */
.L_x_48330:
[----:B------:R-:W0:Y:S02]  /*9670*/  I2F.S64 R22, R22 ;  /* 0x0000001600167312 */ /* 0x000e240000301400 */
[----:B0-----:R-:W-:-:S04]  /*9680*/  F2FP.F16.F32.PACK_AB R3, RZ, R22 ;  /* 0x00000016ff03723e */ /* 0x001fc800000000ff */
[----:B------:R-:W-:-:S05]  /*9690*/  PRMT R3, R3, 0x5410, RZ ;  /* 0x0000541003037816 */ /* 0x000fca00000000ff */
[----:B------:R0:W-:Y:S01]  /*96a0*/  STG.E desc[UR36][R8.64], R3 ;  /* 0x0000000308007986 */ /* 0x0001e2000c101924 */
[----:B------:R-:W-:Y:S05]  /*96b0*/  BRA `(.L_x_48324) ;  /* 0x0000000800ac7947 */ /* 0x000fea0003800000 */
.L_x_48329:
[----:B------:R-:W0:Y:S02]  /*96c0*/  I2F.F64.S64 R22, R22 ;  /* 0x0000001600167312 */ /* 0x000e240000301c00 */
[----:B0-----:R0:W-:Y:S01]  /*96d0*/  STG.E.64 desc[UR36][R8.64], R22 ;  /* 0x0000001608007986 */ /* 0x0011e2000c101b24 */
[----:B------:R-:W-:Y:S05]  /*96e0*/  BRA `(.L_x_48324) ;  /* 0x0000000800a07947 */ /* 0x000fea0003800000 */
.L_x_48319:
        /* <DEDUP_REMOVED lines=13> */
.L_x_48333:
[----:B------:R-:W0:Y:S01]  /*97c0*/  I2F.F64.S64 R4, R22 ;  /* 0x0000001600047312 */ /* 0x000e220000301c00 */
[----:B------:R-:W-:-:S05]  /*97d0*/  CS2R R6, SRZ ;  /* 0x0000000000067805 */ /* 0x000fca000001ff00 */
[----:B0-----:R0:W-:Y:S01]  /*97e0*/  STG.E.128 desc[UR36][R8.64], R4 ;  /* 0x0000000408007986 */ /* 0x0011e2000c101d24 */
[----:B------:R-:W-:Y:S05]  /*97f0*/  BRA `(.L_x_48324) ;  /* 0x00000008005c7947 */ /* 0x000fea0003800000 */
.L_x_48332:
        /* <DEDUP_REMOVED lines=21> */
.L_x_48337:
[----:B------:R-:W-:Y:S05]  /*9950*/  BSYNC B0 ;  /* 0x0000000000007941 */ /* 0x000fea0003800000 */
.L_x_48336:
[----:B------:R-:W-:-:S05]  /*9960*/  LOP3.LUT R5, R0, R5, RZ, 0xfc, !PT ;  /* 0x0000000500057212 */ /* 0x000fca00078efcff */
[----:B------:R3:W-:Y:S01]  /*9970*/  STG.E.U8 desc[UR36][R8.64], R5 ;  /* 0x0000000508007986 */ /* 0x0007e2000c101124 */
[----:B------:R-:W-:Y:S05]  /*9980*/  BRA `(.L_x_48324) ;  /* 0x0000000400f87947 */ /* 0x000fea0003800000 */
.L_x_48335:
        /* <DEDUP_REMOVED lines=13> */
.L_x_48339:
[----:B------:R-:W-:Y:S01]  /*9a60*/  IMAD.MOV.U32 R0, RZ, RZ, 0x7f ;  /* 0x0000007fff007424 */ /* 0x000fe200078e00ff */
[----:B------:R-:W-:-:S04]  /*9a70*/  ISETP.GT.U32.AND P0, PT, R3, 0x7f800000, PT ;  /* 0x7f8000000300780c */ /* 0x000fc80003f04070 */
[----:B------:R-:W-:-:S09]  /*9a80*/  SEL R0, R0, 0x7c, P0 ;  /* 0x0000007c00007807 */ /* 0x000fd20000000000 */
.L_x_48340:
[----:B------:R-:W-:Y:S05]  /*9a90*/  BSYNC B0 ;  /* 0x0000000000007941 */ /* 0x000fea0003800000 */
.L_x_48338:
[----:B------:R-:W-:-:S04]  /*9aa0*/  LOP3.LUT R3, R23, 0x80000000, RZ, 0xc0, !PT ;  /* 0x8000000017037812 */ /* 0x000fc800078ec0ff */
[----:B------:R-:W-:-:S04]  /*9ab0*/  SHF.R.U32.HI R3, RZ, 0x18, R3 ;  /* 0x00000018ff037819 */ /* 0x000fc80000011603 */
[----:B------:R-:W-:-:S05]  /*9ac0*/  LOP3.LUT R3, R0, R3, RZ, 0xfc, !PT ;  /* 0x0000000300037212 */ /* 0x000fca00078efcff */
[----:B------:R4:W-:Y:S01]  /*9ad0*/  STG.E.U8 desc[UR36][R8.64], R3 ;  /* 0x0000000308007986 */ /* 0x0009e2000c101124 */
[----:B------:R-:W-:Y:S05]  /*9ae0*/  BRA `(.L_x_48324) ;  /* 0x0000000400a07947 */ /* 0x000fea0003800000 */
.L_x_48334:
[----:B------:R-:W0:Y:S02]  /*9af0*/  I2F.S64 R0, R22 ;  /* 0x0000001600007312 */ /* 0x000e240000301400 */
[----:B0-----:R-:W-:-:S05]  /*9b00*/  F2FP.BF16.F32.PACK_AB R0, RZ, R0 ;  /* 0x00000000ff00723e */ /* 0x001fca00000010ff */
[----:B------:R2:W-:Y:S01]  /*9b10*/  STG.E.U16 desc[UR36][R8.64], R0 ;  /* 0x0000000008007986 */ /* 0x0005e2000c101524 */
[----:B------:R-:W-:Y:S05]  /*9b20*/  BRA `(.L_x_48324) ;  /* 0x0000000400907947 */ /* 0x000fea0003800000 */
.L_x_48331:
        /* <DEDUP_REMOVED lines=10> */
.L_x_48343:
        /* <DEDUP_REMOVED lines=17> */
.L_x_48346:
[----:B------:R-:W-:-:S04]  /*9ce0*/  LOP3.LUT R3, R23, 0x80000000, RZ, 0xc0, !PT ;  /* 0x8000000017037812 */ /* 0x000fc800078ec0ff */
[----:B------:R-:W-:-:S04]  /*9cf0*/  SHF.R.U32.HI R3, RZ, 0x18, R3 ;  /* 0x00000018ff037819 */ /* 0x000fc80000011603 */
[----:B------:R-:W-:-:S04]  /*9d00*/  LOP3.LUT R0, R0, R3, RZ, 0xfc, !PT ;  /* 0x0000000300007212 */ /* 0x000fc800078efcff */
[----:B------:R-:W-:-:S07]  /*9d10*/  PRMT R4, R0, 0x7610, R4 ;  /* 0x0000761000047816 */ /* 0x000fce0000000004 */
.L_x_48345:
[----:B------:R-:W-:Y:S05]  /*9d20*/  BSYNC B0 ;  /* 0x0000000000007941 */ /* 0x000fea0003800000 */
.L_x_48344:
[----:B------:R0:W-:Y:S01]  /*9d30*/  STG.E.U8 desc[UR36][R8.64], R4 ;  /* 0x0000000408007986 */ /* 0x0001e2000c101124 */
[----:B------:R-:W-:Y:S05]  /*9d40*/  BRA `(.L_x_48324) ;  /* 0x0000000400087947 */ /* 0x000fea0003800000 */
.L_x_48342:
        /* <DEDUP_REMOVED lines=17> */
.L_x_48349:
[----:B------:R-:W-:-:S04]  /*9e60*/  LOP3.LUT R3, R23, 0x80000000, RZ, 0xc0, !PT ;  /* 0x8000000017037812 */ /* 0x000fc800078ec0ff */
[----:B------:R-:W-:-:S04]  /*9e70*/  SHF.R.U32.HI R3, RZ, 0x18, R3 ;  /* 0x00000018ff037819 */ /* 0x000fc80000011603 */
[----:B------:R-:W-:-:S04]  /*9e80*/  LOP3.LUT R0, R0, R3, RZ, 0xfc, !PT ;  /* 0x0000000300007212 */ /* 0x000fc800078efcff */
[----:B------:R-:W-:-:S07]  /*9e90*/  PRMT R4, R0, 0x7610, R4 ;  /* 0x0000761000047816 */ /* 0x000fce0000000004 */
.L_x_48348:
[----:B------:R-:W-:Y:S05]  /*9ea0*/  BSYNC B0 ;  /* 0x0000000000007941 */ /* 0x000fea0003800000 */
.L_x_48347:
[----:B------:R0:W-:Y:S01]  /*9eb0*/  STG.E.U8 desc[UR36][R8.64], R4 ;  /* 0x0000000408007986 */ /* 0x0001e2000c101124 */
[----:B------:R-:W-:Y:S05]  /*9ec0*/  BRA `(.L_x_48324) ;  /* 0x0000000000a87947 */ /* 0x000fea0003800000 */
.L_x_48341:
        /* <DEDUP_REMOVED lines=22> */
.L_x_48323:
        /* <DEDUP_REMOVED lines=16> */
.L_x_48352:
[----:B------:R-:W-:Y:S05]  /*a130*/  BRA `(.L_x_48324) ;  /* 0x00000000000c7947 */ /* 0x000fea0003800000 */
.L_x_48351:
[----:B------:R0:W-:Y:S01]  /*a140*/  STG.E.64 desc[UR36][R8.64], R22 ;  /* 0x0000001608007986 */ /* 0x0001e2000c101b24 */
[----:B------:R-:W-:Y:S05]  /*a150*/  BRA `(.L_x_48324) ;  /* 0x0000000000047947 */ /* 0x000fea0003800000 */
.L_x_48350:
[----:B------:R0:W-:Y:S02]  /*a160*/  STG.E desc[UR36][R8.64], R22 ;  /* 0x0000001608007986 */ /* 0x0001e4000c101924 */
.L_x_48324:
[----:B------:R-:W-:-:S05]  /*a170*/  VIADD R2, R2, 0x80 ;  /* 0x0000008002027836 */ /* 0x000fca0000000000 */
[----:B------:R-:W-:-:S13]  /*a180*/  ISETP.GE.AND P0, PT, R2, R35, PT ;  /* 0x000000230200720c */ /* 0x000fda0003f06270 */
[----:B------:R-:W-:Y:S05]  /*a190*/  @P0 BRA `(.L_x_48318) ;  /* 0x0000000c00a00947 */ /* 0x000fea0003800000 */
[----:B0--3--:R-:W0:Y:S01]  /*a1a0*/  LDC.64 R4, c[0x0][0x218] ;  /* 0x00008600ff047b82 */ /* 0x009e220000000a00 */
[----:B--2---:R-:W-:Y:S01]  /*a1b0*/  IMAD R0, R36, 0x200, R2 ;  /* 0x0000020024007824 */ /* 0x004fe200078e0202 */
[----:B------:R-:W-:Y:S01]  /*a1c0*/  PRMT R6, R24, 0x9910, RZ ;  /* 0x0000991018067816 */ /* 0x000fe200000000ff */
[----:B------:R-:W-:Y:S02]  /*a1d0*/  ULDC UR4, c[0x0][0x244] ;  /* 0x0000910000047ab9 */ /* 0x000fe40000000800 */
[----:B-1--4-:R-:W-:Y:S02]  /*a1e0*/  IMAD R3, R0, UR4, RZ ;  /* 0x0000000400037c24 */ /* 0x012fe4000f8e02ff */
        /* <DEDUP_REMOVED lines=15> */
.L_x_48356:
[----:B------:R0:W-:Y:S01]  /*a2e0*/  STG.E.U8 desc[UR36][R4.64], R18 ;  /* 0x0000001204007986 */ /* 0x0001e2000c101124 */
[----:B------:R-:W-:Y:S05]  /*a2f0*/  BRA `(.L_x_48358) ;  /* 0x0000000c00447947 */ /* 0x000fea0003800000 */
.L_x_48355:
        /* <DEDUP_REMOVED lines=8> */
.L_x_48360:
[----:B------:R0:W-:Y:S01]  /*a380*/  STG.E desc[UR36][R4.64], R18 ;  /* 0x0000001204007986 */ /* 0x0001e2000c101924 */
[----:B------:R-:W-:Y:S05]  /*a390*/  BRA `(.L_x_48358) ;  /* 0x0000000c001c7947 */ /* 0x000fea0003800000 */
.L_x_48359:
[----:B------:R0:W-:Y:S01]  /*a3a0*/  STG.E.U16 desc[UR36][R4.64], R18 ;  /* 0x0000001204007986 */ /* 0x0001e2000c101524 */
[----:B------:R-:W-:Y:S05]  /*a3b0*/  BRA `(.L_x_48358) ;  /* 0x0000000c00147947 */ /* 0x000fea0003800000 */
.L_x_48354:
        /* <DEDUP_REMOVED lines=9> */
.L_x_48362:
[----:B------:R-:W0:Y:S02]  /*a450*/  I2F.S64 R0, R18 ;  /* 0x0000001200007312 */ /* 0x000e240000301400 */
[----:B0-----:R-:W-:-:S05]  /*a460*/  F2FP.F16.F32.PACK_AB R0, RZ, R0 ;  /* 0x00000000ff00723e */ /* 0x001fca00000000ff */
[----:B------:R0:W-:Y:S01]  /*a470*/  STG.E.U16 desc[UR36][R4.64], R0 ;  /* 0x0000000004007986 */ /* 0x0001e2000c101524 */
[----:B------:R-:W-:Y:S05]  /*a480*/  BRA `(.L_x_48358) ;  /* 0x0000000800e07947 */ /* 0x000fea0003800000 */
.L_x_48361:
        /* <DEDUP_REMOVED lines=10> */
.L_x_48364:
[----:B------:R-:W0:Y:S02]  /*a530*/  I2F.S64 R18, R18 ;  /* 0x0000001200127312 */ /* 0x000e240000301400 */
[----:B0-----:R-:W-:-:S04]  /*a540*/  F2FP.F16.F32.PACK_AB R3, RZ, R18 ;  /* 0x00000012ff03723e */ /* 0x001fc800000000ff */
[----:B------:R-:W-:-:S05]  /*a550*/  PRMT R3, R3, 0x5410, RZ ;  /* 0x0000541003037816 */ /* 0x000fca00000000ff */
[----:B------:R0:W-:Y:S01]  /*a560*/  STG.E desc[UR36][R4.64], R3 ;  /* 0x0000000304007986 */ /* 0x0001e2000c101924 */
[----:B------:R-:W-:Y:S05]  /*a570*/  BRA `(.L_x_48358) ;  /* 0x0000000800a47947 */ /* 0x000fea0003800000 */
.L_x_48363:
[----:B------:R-:W0:Y:S02]  /*a580*/  I2F.F64.S64 R18, R18 ;  /* 0x0000001200127312 */ /* 0x000e240000301c00 */
[----:B0-----:R0:W-:Y:S01]  /*a590*/  STG.E.64 desc[UR36][R4.64], R18 ;  /* 0x0000001204007986 */ /* 0x0011e2000c101b24 */
[----:B------:R-:W-:Y:S05]  /*a5a0*/  BRA `(.L_x_48358) ;  /* 0x0000000800987947 */ /* 0x000fea0003800000 */
.L_x_48353:
        /* <DEDUP_REMOVED lines=13> */
.L_x_48367:
[----:B------:R-:W0:Y:S01]  /*a680*/  I2F.F64.S64 R8, R18 ;  /* 0x0000001200087312 */ /* 0x000e220000301c00 */
[----:B------:R-:W-:-:S05]  /*a690*/  CS2R R10, SRZ ;  /* 0x00000000000a7805 */ /* 0x000fca000001ff00 */
[----:B0-----:R1:W-:Y:S01]  /*a6a0*/  STG.E.128 desc[UR36][R4.64], R8 ;  /* 0x0000000804007986 */ /* 0x0013e2000c101d24 */
[----:B------:R-:W-:Y:S05]  /*a6b0*/  BRA `(.L_x_48358) ;  /* 0x0000000800547947 */ /* 0x000fea0003800000 */
.L_x_48366:
        /* <DEDUP_REMOVED lines=21> */
.L_x_48371:
[----:B------:R-:W-:Y:S05]  /*a810*/  BSYNC B0 ;  /* 0x0000000000007941 */ /* 0x000fea0003800000 */
.L_x_48370:
[----:B------:R-:W-:-:S05]  /*a820*/  LOP3.LUT R7, R0, R7, RZ, 0xfc, !PT ;  /* 0x0000000700077212 */ /* 0x000fca00078efcff */
[----:B------:R2:W-:Y:S01]  /*a830*/  STG.E.U8 desc[UR36][R4.64], R7 ;  /* 0x0000000704007986 */ /* 0x0005e2000c101124 */
[----:B------:R-:W-:Y:S05]  /*a840*/  BRA `(.L_x_48358) ;  /* 0x0000000400f07947 */ /* 0x000fea0003800000 */
.L_x_48369:
        /* <DEDUP_REMOVED lines=13> */
.L_x_48373:
[----:B------:R-:W-:Y:S01]  /*a920*/  IMAD.MOV.U32 R0, RZ, RZ, 0x7f ;  /* 0x0000007fff007424 */ /* 0x000fe200078e00ff */
[----:B------:R-:W-:-:S04]  /*a930*/  ISETP.GT.U32.AND P0, PT, R3, 0x7f800000, PT ;  /* 0x7f8000000300780c */ /* 0x000fc80003f04070 */
[----:B------:R-:W-:-:S09]  /*a940*/  SEL R0, R0, 0x7c, P0 ;  /* 0x0000007c00007807 */ /* 0x000fd20000000000 */
.L_x_48374:
[----:B------:R-:W-:Y:S05]  /*a950*/  BSYNC B0 ;  /* 0x0000000000007941 */ /* 0x000fea0003800000 */
.L_x_48372:
[----:B------:R-:W-:-:S04]  /*a960*/  LOP3.LUT R3, R19, 0x80000000, RZ, 0xc0, !PT ;  /* 0x8000000013037812 */ /* 0x000fc800078ec0ff */
[----:B------:R-:W-:-:S04]  /*a970*/  SHF.R.U32.HI R3, RZ, 0x18, R3 ;  /* 0x00000018ff037819 */ /* 0x000fc80000011603 */
[----:B------:R-:W-:-:S05]  /*a980*/  LOP3.LUT R3, R0, R3, RZ, 0xfc, !PT ;  /* 0x0000000300037212 */ /* 0x000fca00078efcff */
[----:B------:R3:W-:Y:S01]  /*a990*/  STG.E.U8 desc[UR36][R4.64], R3 ;  /* 0x0000000304007986 */ /* 0x0007e2000c101124 */
[----:B------:R-:W-:Y:S05]  /*a9a0*/  BRA `(.L_x_48358) ;  /* 0x0000000400987947 */ /* 0x000fea0003800000 */
.L_x_48368:
[----:B------:R-:W0:Y:S02]  /*a9b0*/  I2F.S64 R0, R18 ;  /* 0x0000001200007312 */ /* 0x000e240000301400 */
[----:B0-----:R-:W-:-:S05]  /*a9c0*/  F2FP.BF16.F32.PACK_AB R0, RZ, R0 ;  /* 0x00000000ff00723e */ /* 0x001fca00000010ff */
[----:B------:R4:W-:Y:S01]  /*a9d0*/  STG.E.U16 desc[UR36][R4.64], R0 ;  /* 0x0000000004007986 */ /* 0x0009e2000c101524 */
[----:B------:R-:W-:Y:S05]  /*a9e0*/  BRA `(.L_x_48358) ;  /* 0x0000000400887947 */ /* 0x000fea0003800000 */
.L_x_48365:
        /* <DEDUP_REMOVED lines=10> */
.L_x_48377:
        /* <DEDUP_REMOVED lines=17> */
.L_x_48380:
[----:B------:R-:W-:-:S04]  /*aba0*/  LOP3.LUT R0, R19, 0x80000000, RZ, 0xc0, !PT ;  /* 0x8000000013007812 */ /* 0x000fc800078ec0ff */
[----:B------:R-:W-:-:S04]  /*abb0*/  SHF.R.U32.HI R0, RZ, 0x18, R0 ;  /* 0x00000018ff007819 */ /* 0x000fc80000011600 */
[----:B------:R-:W-:-:S07]  /*abc0*/  LOP3.LUT R0, R3, R0, RZ, 0xfc, !PT ;  /* 0x0000000003007212 */ /* 0x000fce00078efcff */
.L_x_48379:
[----:B------:R-:W-:Y:S05]  /*abd0*/  BSYNC B0 ;  /* 0x0000000000007941 */ /* 0x000fea0003800000 */
.L_x_48378:
[----:B------:R0:W-:Y:S01]  /*abe0*/  STG.E.U8 desc[UR36][R4.64], R0 ;  /* 0x0000000004007986 */ /* 0x0001e2000c101124 */
[----:B------:R-:W-:Y:S05]  /*abf0*/  BRA `(.L_x_48358) ;  /* 0x0000000400047947 */ /* 0x000fea0003800000 */
.L_x_48376:
        /* <DEDUP_REMOVED lines=17> */
.L_x_48383:
[----:B------:R-:W-:-:S04]  /*ad10*/  LOP3.LUT R0, R19, 0x80000000, RZ, 0xc0, !PT ;  /* 0x8000000013007812 */ /* 0x000fc800078ec0ff */
[----:B------:R-:W-:-:S04]  /*ad20*/  SHF.R.U32.HI R0, RZ, 0x18, R0 ;  /* 0x00000018ff007819 */ /* 0x000fc80000011600 */
[----:B------:R-:W-:-:S07]  /*ad30*/  LOP3.LUT R0, R3, R0, RZ, 0xfc, !PT ;  /* 0x0000000003007212 */ /* 0x000fce00078efcff */
.L_x_48382:
[----:B------:R-:W-:Y:S05]  /*ad40*/  BSYNC B0 ;  /* 0x0000000000007941 */ /* 0x000fea0003800000 */
.L_x_48381:
[----:B------:R0:W-:Y:S01]  /*ad50*/  STG.E.U8 desc[UR36][R4.64], R0 ;  /* 0x0000000004007986 */ /* 0x0001e2000c101124 */
[----:B------:R-:W-:Y:S05]  /*ad60*/  BRA `(.L_x_48358) ;  /* 0x0000000000a87947 */ /* 0x000fea0003800000 */
.L_x_48375:
        /* <DEDUP_REMOVED lines=22> */
.L_x_48357:
        /* <DEDUP_REMOVED lines=16> */
.L_x_48386:
[----:B------:R-:W-:Y:S05]  /*afd0*/  BRA `(.L_x_48358) ;  /* 0x00000000000c7947 */ /* 0x000fea0003800000 */
.L_x_48385:
[----:B------:R0:W-:Y:S01]  /*afe0*/  STG.E.64 desc[UR36][R4.64], R18 ;  /* 0x0000001204007986 */ /* 0x0001e2000c101b24 */
[----:B------:R-:W-:Y:S05]  /*aff0*/  BRA `(.L_x_48358) ;  /* 0x0000000000047947 */ /* 0x000fea0003800000 */
.L_x_48384:
[----:B------:R0:W-:Y:S02]  /*b000*/  STG.E desc[UR36][R4.64], R18 ;  /* 0x0000001204007986 */ /* 0x0001e4000c101924 */
.L_x_48358:
[----:B------:R-:W-:-:S07]  /*b010*/  VIADD R2, R2, 0x80 ;  /* 0x0000008002027836 */ /* 0x000fce0000000000 */
.L_x_48318:
[----:B------:R-:W-:Y:S05]  /*b020*/  BSYNC B6 ;  /* 0x0000000000067941 */ /* 0x000fea0003800000 */
.L_x_48317:
        /* <DEDUP_REMOVED lines=21> */
.L_x_48390:
[----:B------:R-:W-:Y:S01]  /*b180*/  STG.E.U8 desc[UR36][R2.64], R16 ;  /* 0x0000001002007986 */ /* 0x000fe2000c101124 */
[----:B------:R-:W-:Y:S05]  /*b190*/  EXIT ;  /* 0x000000000000794d */ /* 0x000fea0003800000 */
.L_x_48389:
        /* <DEDUP_REMOVED lines=8> */
.L_x_48393:
[----:B------:R-:W-:Y:S01]  /*b220*/  STG.E desc[UR36][R2.64], R16 ;  /* 0x0000001002007986 */ /* 0x000fe2000c101924 */
[----:B------:R-:W-:Y:S05]  /*b230*/  EXIT ;  /* 0x000000000000794d */ /* 0x000fea0003800000 */
.L_x_48392:
[----:B------:R-:W-:Y:S01]  /*b240*/  STG.E.U16 desc[UR36][R2.64], R16 ;  /* 0x0000001002007986 */ /* 0x000fe2000c101524 */
[----:B------:R-:W-:Y:S05]  /*b250*/  EXIT ;  /* 0x000000000000794d */ /* 0x000fea0003800000 */
.L_x_48388:
        /* <DEDUP_REMOVED lines=9> */
.L_x_48395:
[----:B------:R-:W0:Y:S02]  /*b2f0*/  I2F.S64 R0, R16 ;  /* 0x0000001000007312 */ /* 0x000e240000301400 */
[----:B0-----:R-:W-:-:S05]  /*b300*/  F2FP.F16.F32.PACK_AB R0, RZ, R0 ;  /* 0x00000000ff00723e */ /* 0x001fca00000000ff */
[----:B------:R-:W-:Y:S01]  /*b310*/  STG.E.U16 desc[UR36][R2.64], R0 ;  /* 0x0000000002007986 */ /* 0x000fe2000c101524 */
[----:B------:R-:W-:Y:S05]  /*b320*/  EXIT ;  /* 0x000000000000794d */ /* 0x000fea0003800000 */
.L_x_48394:
        /* <DEDUP_REMOVED lines=10> */
.L_x_48397:
[----:B------:R-:W0:Y:S02]  /*b3d0*/  I2F.S64 R16, R16 ;  /* 0x0000001000107312 */ /* 0x000e240000301400 */
[----:B0-----:R-:W-:-:S04]  /*b3e0*/  F2FP.F16.F32.PACK_AB R5, RZ, R16 ;  /* 0x00000010ff05723e */ /* 0x001fc800000000ff */
[----:B------:R-:W-:-:S05]  /*b3f0*/  PRMT R5, R5, 0x5410, RZ ;  /* 0x0000541005057816 */ /* 0x000fca00000000ff */
[----:B------:R-:W-:Y:S01]  /*b400*/  STG.E desc[UR36][R2.64], R5 ;  /* 0x0000000502007986 */ /* 0x000fe2000c101924 */
[----:B------:R-:W-:Y:S05]  /*b410*/  EXIT ;  /* 0x000000000000794d */ /* 0x000fea0003800000 */
.L_x_48396:
[----:B------:R-:W0:Y:S02]  /*b420*/  I2F.F64.S64 R16, R16 ;  /* 0x0000001000107312 */ /* 0x000e240000301c00 */
[----:B0-----:R-:W-:Y:S01]  /*b430*/  STG.E.64 desc[UR36][R2.64], R16 ;  /* 0x0000001002007986 */ /* 0x001fe2000c101b24 */
[----:B------:R-:W-:Y:S05]  /*b440*/  EXIT ;  /* 0x000000000000794d */ /* 0x000fea0003800000 */
.L_x_48387:
        /* <DEDUP_REMOVED lines=13> */
.L_x_48400:
[----:B------:R-:W0:Y:S01]  /*b520*/  I2F.F64.S64 R16, R16 ;  /* 0x0000001000107312 */ /* 0x000e220000301c00 */
[----:B------:R-:W-:-:S05]  /*b530*/  CS2R R18, SRZ ;  /* 0x0000000000127805 */ /* 0x000fca000001ff00 */
[----:B0-----:R-:W-:Y:S01]  /*b540*/  STG.E.128 desc[UR36][R2.64], R16 ;  /* 0x0000001002007986 */ /* 0x001fe2000c101d24 */
[----:B------:R-:W-:Y:S05]  /*b550*/  EXIT ;  /* 0x000000000000794d */ /* 0x000fea0003800000 */
.L_x_48399:
        /* <DEDUP_REMOVED lines=21> */
.L_x_48404:
[----:B------:R-:W-:Y:S05]  /*b6b0*/  BSYNC B0 ;  /* 0x0000000000007941 */ /* 0x000fea0003800000 */
.L_x_48403:
[----:B------:R-:W-:-:S05]  /*b6c0*/  LOP3.LUT R5, R0, R5, RZ, 0xfc, !PT ;  /* 0x0000000500057212 */ /* 0x000fca00078efcff */
[----:B------:R-:W-:Y:S01]  /*b6d0*/  STG.E.U8 desc[UR36][R2.64], R5 ;  /* 0x0000000502007986 */ /* 0x000fe2000c101124 */
[----:B------:R-:W-:Y:S05]  /*b6e0*/  EXIT ;  /* 0x000000000000794d */ /* 0x000fea0003800000 */
.L_x_48402:
        /* <DEDUP_REMOVED lines=13> */
.L_x_48406:
[----:B------:R-:W-:Y:S01]  /*b7c0*/  IMAD.MOV.U32 R0, RZ, RZ, 0x7f ;  /* 0x0000007fff007424 */ /* 0x000fe200078e00ff */
[----:B------:R-:W-:-:S04]  /*b7d0*/  ISETP.GT.U32.AND P0, PT, R4, 0x7f800000, PT ;  /* 0x7f8000000400780c */ /* 0x000fc80003f04070 */
[----:B------:R-:W-:-:S09]  /*b7e0*/  SEL R0, R0, 0x7c, P0 ;  /* 0x0000007c00007807 */ /* 0x000fd20000000000 */
.L_x_48407:
[----:B------:R-:W-:Y:S05]  /*b7f0*/  BSYNC B0 ;  /* 0x0000000000007941 */ /* 0x000fea0003800000 */
.L_x_48405:
[----:B------:R-:W-:-:S04]  /*b800*/  LOP3.LUT R4, R17, 0x80000000, RZ, 0xc0, !PT ;  /* 0x8000000011047812 */ /* 0x000fc800078ec0ff */
[----:B------:R-:W-:-:S04]  /*b810*/  SHF.R.U32.HI R5, RZ, 0x18, R4 ;  /* 0x00000018ff057819 */ /* 0x000fc80000011604 */
[----:B------:R-:W-:-:S05]  /*b820*/  LOP3.LUT R5, R0, R5, RZ, 0xfc, !PT ;  /* 0x0000000500057212 */ /* 0x000fca00078efcff */
[----:B------:R-:W-:Y:S01]  /*b830*/  STG.E.U8 desc[UR36][R2.64], R5 ;  /* 0x0000000502007986 */ /* 0x000fe2000c101124 */
[----:B------:R-:W-:Y:S05]  /*b840*/  EXIT ;  /* 0x000000000000794d */ /* 0x000fea0003800000 */
.L_x_48401:
[----:B------:R-:W0:Y:S02]  /*b850*/  I2F.S64 R0, R16 ;  /* 0x0000001000007312 */ /* 0x000e240000301400 */
[----:B0-----:R-:W-:-:S05]  /*b860*/  F2FP.BF16.F32.PACK_AB R0, RZ, R0 ;  /* 0x00000000ff00723e */ /* 0x001fca00000010ff */
[----:B------:R-:W-:Y:S01]  /*b870*/  STG.E.U16 desc[UR36][R2.64], R0 ;  /* 0x0000000002007986 */ /* 0x000fe2000c101524 */
[----:B------:R-:W-:Y:S05]  /*b880*/  EXIT ;  /* 0x000000000000794d */ /* 0x000fea0003800000 */
.L_x_48398:
        /* <DEDUP_REMOVED lines=10> */
.L_x_48410:
        /* <DEDUP_REMOVED lines=17> */
.L_x_48413:
[----:B------:R-:W-:-:S04]  /*ba40*/  LOP3.LUT R0, R17, 0x80000000, RZ, 0xc0, !PT ;  /* 0x8000000011007812 */ /* 0x000fc800078ec0ff */
[----:B------:R-:W-:-:S04]  /*ba50*/  SHF.R.U32.HI R5, RZ, 0x18, R0 ;  /* 0x00000018ff057819 */ /* 0x000fc80000011600 */
[----:B------:R-:W-:-:S04]  /*ba60*/  LOP3.LUT R4, R4, R5, RZ, 0xfc, !PT ;  /* 0x0000000504047212 */ /* 0x000fc800078efcff */
[----:B------:R-:W-:-:S07]  /*ba70*/  PRMT R0, R4, 0x7610, R0 ;  /* 0x0000761004007816 */ /* 0x000fce0000000000 */
.L_x_48412:
[----:B------:R-:W-:Y:S05]  /*ba80*/  BSYNC B0 ;  /* 0x0000000000007941 */ /* 0x000fea0003800000 */
.L_x_48411:
[----:B------:R-:W-:Y:S01]  /*ba90*/  STG.E.U8 desc[UR36][R2.64], R0 ;  /* 0x0000000002007986 */ /* 0x000fe2000c101124 */
[----:B------:R-:W-:Y:S05]  /*baa0*/  EXIT ;  /* 0x000000000000794d */ /* 0x000fea0003800000 */
.L_x_48409:
        /* <DEDUP_REMOVED lines=17> */
.L_x_48416:
[----:B------:R-:W-:-:S04]  /*bbc0*/  LOP3.LUT R0, R17, 0x80000000, RZ, 0xc0, !PT ;  /* 0x8000000011007812 */ /* 0x000fc800078ec0ff */
[----:B------:R-:W-:-:S04]  /*bbd0*/  SHF.R.U32.HI R5, RZ, 0x18, R0 ;  /* 0x00000018ff057819 */ /* 0x000fc80000011600 */
[----:B------:R-:W-:-:S04]  /*bbe0*/  LOP3.LUT R4, R4, R5, RZ, 0xfc, !PT ;  /* 0x0000000504047212 */ /* 0x000fc800078efcff */
[----:B------:R-:W-:-:S07]  /*bbf0*/  PRMT R0, R4, 0x7610, R0 ;  /* 0x0000761004007816 */ /* 0x000fce0000000000 */
.L_x_48415:
[----:B------:R-:W-:Y:S05]  /*bc00*/  BSYNC B0 ;  /* 0x0000000000007941 */ /* 0x000fea0003800000 */
.L_x_48414:
[----:B------:R-:W-:Y:S01]  /*bc10*/  STG.E.U8 desc[UR36][R2.64], R0 ;  /* 0x0000000002007986 */ /* 0x000fe2000c101124 */
[----:B------:R-:W-:Y:S05]  /*bc20*/  EXIT ;  /* 0x000000000000794d */ /* 0x000fea0003800000 */
.L_x_48408:
        /* <DEDUP_REMOVED lines=22> */
.L_x_48391:
        /* <DEDUP_REMOVED lines=16> */
.L_x_48419:
[----:B------:R-:W-:Y:S05]  /*be90*/  EXIT ;  /* 0x000000000000794d */ /* 0x000fea0003800000 */
.L_x_48418:
[----:B------:R-:W-:Y:S01]  /*bea0*/  STG.E.64 desc[UR36][R2.64], R16 ;  /* 0x0000001002007986 */ /* 0x000fe2000c101b24 */
[----:B------:R-:W-:Y:S05]  /*beb0*/  EXIT ;  /* 0x000000000000794d */ /* 0x000fea0003800000 */
.L_x_48417:
[----:B------:R-:W-:Y:S01]  /*bec0*/  STG.E desc[UR36][R2.64], R16 ;  /* 0x0000001002007986 */ /* 0x000fe2000c101924 */
[----:B------:R-:W-:Y:S05]  /*bed0*/  EXIT ;  /* 0x000000000000794d */ /* 0x000fea0003800000 */
        .weak           $__internal_43_$__cuda_sm20_rem_s64
        .type           $__internal_43_$__cuda_sm20_rem_s64,@function
        .size           $__internal_43_$__cuda_sm20_rem_s64,(.L_x_57256 - $__internal_43_$__cuda_sm20_rem_s64)
$__internal_43_$__cuda_sm20_rem_s64:
        /* <DEDUP_REMOVED lines=17> */
[----:B------:R-:W-:-:S04]  /*bff0*/  IMAD.HI.U32 R8, R9, R20, RZ ;  /* 0x0000001409087227 */ /* 0x000fc800078e00ff */
[----:B------:R-:W-:-:S04]  /*c000*/  IMAD.HI.U32 R10, P2, R9, R21, R10 ;  /* 0x00000015090a7227 */ /* 0x000fc8000784000a */
[----:B------:R-:W-:Y:S02]  /*c010*/  IMAD.X R8, R8, 0x1, R9, P0 ;  /* 0x0000000108087824 */ /* 0x000fe400000e0609 */
[----:B------:R-:W-:-:S05]  /*c020*/  IMAD R9, R9, R20, RZ ;  /* 0x0000001409097224 */ /* 0x000fca00078e02ff */
[----:B------:R-:W-:-:S04]  /*c030*/  IADD3 R9, P0, R9, R10, RZ ;  /* 0x0000000a09097210 */ /* 0x000fc80007f1e0ff */
[----:B------:R-:W-:Y:S01]  /*c040*/  IADD3.X R20, RZ, RZ, R8, P0, P2 ;  /* 0x000000ffff147210 */ /* 0x000fe200007e4408 */
[----:B------:R-:W-:-:S04]  /*c050*/  IMAD.WIDE.U32 R10, R9, R6, RZ ;  /* 0x00000006090a7225 */ /* 0x000fc800078e00ff */
[----:B------:R-:W-:Y:S01]  /*c060*/  IMAD R8, R9, R7, R11 ;  /* 0x0000000709087224 */ /* 0x000fe200078e020b */
[----:B------:R-:W-:-:S03]  /*c070*/  IADD3 R11, P0, RZ, -R10, RZ ;  /* 0x8000000aff0b7210 */ /* 0x000fc60007f1e0ff */
[----:B------:R-:W-:-:S04]  /*c080*/  IMAD R8, R20, R6, R8 ;  /* 0x0000000614087224 */ /* 0x000fc800078e0208 */
[----:B------:R-:W-:Y:S02]  /*c090*/  IMAD.X R10, RZ, RZ, ~R8, P0 ;  /* 0x000000ffff0a7224 */ /* 0x000fe400000e0e08 */
[----:B------:R-:W-:-:S04]  /*c0a0*/  IMAD.HI.U32 R8, R9, R11, RZ ;  /* 0x0000000b09087227 */ /* 0x000fc800078e00ff */
[----:B------:R-:W-:-:S04]  /*c0b0*/  IMAD.HI.U32 R21, R20, R10, RZ ;  /* 0x0000000a14157227 */ /* 0x000fc800078e00ff */
[----:B------:R-:W-:-:S04]  /*c0c0*/  IMAD.WIDE.U32 R8, P2, R9, R10, R8 ;  /* 0x0000000a09087225 */ /* 0x000fc80007840008 */
[----:B------:R-:W-:Y:S01]  /*c0d0*/  IMAD.X R21, R21, 0x1, R20, P2 ;  /* 0x0000000115157824 */ /* 0x000fe200010e0614 */
[----:B------:R-:W-:Y:S01]  /*c0e0*/  ISETP.GE.AND P2, PT, R14, RZ, PT ;  /* 0x000000ff0e00720c */ /* 0x000fe20003f46270 */
[----:B------:R-:W-:-:S04]  /*c0f0*/  IMAD.HI.U32 R8, P0, R20, R11, R8 ;  /* 0x0000000b14087227 */ /* 0x000fc80007800008 */
[----:B------:R-:W-:Y:S01]  /*c100*/  IMAD R9, R20, R10, RZ ;  /* 0x0000000a14097224 */ /* 0x000fe200078e02ff */
[----:B------:R-:W-:-:S04]  /*c110*/  IADD3 R10, P4, RZ, -R13, RZ ;  /* 0x8000000dff0a7210 */ /* 0x000fc80007f9e0ff */
[----:B------:R-:W-:Y:S01]  /*c120*/  IADD3 R20, P3, R9, R8, RZ ;  /* 0x0000000809147210 */ /* 0x000fe20007f7e0ff */
[----:B------:R-:W-:Y:S01]  /*c130*/  IMAD.X R11, RZ, RZ, ~R14, P4 ;  /* 0x000000ffff0b7224 */ /* 0x000fe200020e0e0e */
[----:B------:R-:W-:Y:S01]  /*c140*/  SEL R10, R10, R13, !P2 ;  /* 0x0000000d0a0a7207 */ /* 0x000fe20005000000 */
[----:B------:R-:W-:Y:S01]  /*c150*/  IMAD.MOV.U32 R9, RZ, RZ, RZ ;  /* 0x000000ffff097224 */ /* 0x000fe200078e00ff */
[----:B------:R-:W-:Y:S02]  /*c160*/  IADD3.X R21, RZ, RZ, R21, P3, P0 ;  /* 0x000000ffff157210 */ /* 0x000fe40001fe0415 */
[----:B------:R-:W-:Y:S01]  /*c170*/  SEL R11, R11, R14, !P2 ;  /* 0x0000000e0b0b7207 */ /* 0x000fe20005000000 */
[----:B------:R-:W-:-:S04]  /*c180*/  IMAD.HI.U32 R8, R20, R10, RZ ;  /* 0x0000000a14087227 */ /* 0x000fc800078e00ff */
[-C--:B------:R-:W-:Y:S02]  /*c190*/  IMAD R13, R21, R11.reuse, RZ ;  /* 0x0000000b150d7224 */ /* 0x080fe400078e02ff */
[----:B------:R-:W-:-:S04]  /*c1a0*/  IMAD.WIDE.U32 R8, R20, R11, R8 ;  /* 0x0000000b14087225 */ /* 0x000fc800078e0008 */
[----:B------:R-:W-:-:S05]  /*c1b0*/  IMAD.HI.U32 R8, P0, R21, R10, R8 ;  /* 0x0000000a15087227 */ /* 0x000fca0007800008 */
[----:B------:R-:W-:-:S05]  /*c1c0*/  IADD3 R13, P3, R13, R8, RZ ;  /* 0x000000080d0d7210 */ /* 0x000fca0007f7e0ff */
[----:B------:R-:W-:-:S04]  /*c1d0*/  IMAD.WIDE.U32 R8, R13, R6, RZ ;  /* 0x000000060d087225 */ /* 0x000fc800078e00ff */
[----:B------:R-:W-:Y:S01]  /*c1e0*/  IMAD R13, R13, R7, R9 ;  /* 0x000000070d0d7224 */ /* 0x000fe200078e0209 */
[----:B------:R-:W-:Y:S01]  /*c1f0*/  IADD3 R9, P4, -R8, R10, RZ ;  /* 0x0000000a08097210 */ /* 0x000fe20007f9e1ff */
[----:B------:R-:W-:-:S04]  /*c200*/  IMAD.HI.U32 R8, R21, R11, RZ ;  /* 0x0000000b15087227 */ /* 0x000fc800078e00ff */
[----:B------:R-:W-:Y:S01]  /*c210*/  IMAD.X R8, RZ, RZ, R8, P0 ;  /* 0x000000ffff087224 */ /* 0x000fe200000e0608 */
[----:B------:R-:W-:-:S03]  /*c220*/  ISETP.GE.U32.AND P0, PT, R9, R6, PT ;  /* 0x000000060900720c */ /* 0x000fc60003f06070 */
[----:B------:R-:W-:-:S04]  /*c230*/  IMAD.X R8, RZ, RZ, R8, P3 ;  /* 0x000000ffff087224 */ /* 0x000fc800018e0608 */
        /* <DEDUP_REMOVED lines=23> */
[----:B------:R-:W-:Y:S06]  /*c3b0*/  RET.REL.NODEC R6 `(_ZN2at6native27unrolled_elementwise_kernelINS0_13BinaryFunctorIlllZZZNS0_21remainder_kernel_cudaERNS_18TensorIteratorBaseEENKUlvE_clEvENKUlvE2_clEvEUlllE_EESt5arrayIPcLm3EELi4E23TrivialOffsetCalculatorILi2EjESC_ILi1EjENS0_6memory12LoadWithCastILi2EEENSF_13StoreWithCastILi1EEEEEviT_T0_T2_T3_T4_T5_) ;  /* 0xffffff3c06107950 */ /* 0x000fec0003c3ffff */
.L_x_48420:
        /* <DEDUP_REMOVED lines=12> */
.L_x_57256:


//--------------------- .text._ZN2at6native18elementwise_kernelILi128ELi2EZNS0_22gpu_kernel_impl_nocastINS0_13BinaryFunctorIlllZZZNS0_21remainder_kernel_cudaERNS_18TensorIteratorBaseEENKUlvE_clEvENKUlvE2_clEvEUlllE_EEEEvS5_RKT_EUliE_EEviT1_ --------------------------
	.section	.text._ZN2at6native18elementwise_kernelILi128ELi2EZNS0_22gpu_kernel_impl_nocastINS0_13BinaryFunctorIlllZZZNS0_21remainder_kernel_cudaERNS_18TensorIteratorBaseEENKUlvE_clEvENKUlvE2_clEvEUlllE_EEEEvS5_RKT_EUliE_EEviT1_,"ax",@progbits
	.align	128
        .global         _ZN2at6native18elementwise_kernelILi128ELi2EZNS0_22gpu_kernel_impl_nocastINS0_13BinaryFunctorIlllZZZNS0_21remainder_kernel_cudaERNS_18TensorIteratorBaseEENKUlvE_clEvENKUlvE2_clEvEUlllE_EEEEvS5_RKT_EUliE_EEviT1_
        .type           _ZN2at6native18elementwise_kernelILi128ELi2EZNS0_22gpu_kernel_impl_nocastINS0_13BinaryFunctorIlllZZZNS0_21remainder_kernel_cudaERNS_18TensorIteratorBaseEENKUlvE_clEvENKUlvE2_clEvEUlllE_EEEEvS5_RKT_EUliE_EEviT1_,@function
        .size           _ZN2at6native18elementwise_kernelILi128ELi2EZNS0_22gpu_kernel_impl_nocastINS0_13BinaryFunctorIlllZZZNS0_21remainder_kernel_cudaERNS_18TensorIteratorBaseEENKUlvE_clEvENKUlvE2_clEvEUlllE_EEEEvS5_RKT_EUliE_EEviT1_,(.L_x_57257 - _ZN2at6native18elementwise_kernelILi128ELi2EZNS0_22gpu_kernel_impl_nocastINS0_13BinaryFunctorIlllZZZNS0_21remainder_kernel_cudaERNS_18TensorIteratorBaseEENKUlvE_clEvENKUlvE2_clEvEUlllE_EEEEvS5_RKT_EUliE_EEviT1_)
        .other          _ZN2at6native18elementwise_kernelILi128ELi2EZNS0_22gpu_kernel_impl_nocastINS0_13BinaryFunctorIlllZZZNS0_21remainder_kernel_cudaERNS_18TensorIteratorBaseEENKUlvE_clEvENKUlvE2_clEvEUlllE_EEEEvS5_RKT_EUliE_EEviT1_,@"STO_CUDA_ENTRY STV_DEFAULT"
_ZN2at6native18elementwise_kernelILi128ELi2EZNS0_22gpu_kernel_impl_nocastINS0_13BinaryFunctorIlllZZZNS0_21remainder_kernel_cudaERNS_18TensorIteratorBaseEENKUlvE_clEvENKUlvE2_clEvEUlllE_EEEEvS5_RKT_EUliE_EEviT1_:
.text._ZN2at6native18elementwise_kernelILi128ELi2EZNS0_22gpu_kernel_impl_nocastINS0_13BinaryFunctorIlllZZZNS0_21remainder_kernel_cudaERNS_18TensorIteratorBaseEENKUlvE_clEvENKUlvE2_clEvEUlllE_EEEEvS5_RKT_EUliE_EEviT1_:
        /* <DEDUP_REMOVED lines=362> */
.L_x_48423:
        /* <DEDUP_REMOVED lines=15> */
[----:B------:R-:W-:Y:S01]  /*1790*/  MOV R16, R2 ;  /* 0x0000000200107202 */ /* 0x000fe20000000f00 */
[----:B------:R-:W-:Y:S01]  /*17a0*/  IMAD.MOV.U32 R13, RZ, RZ, R6 ;  /* 0x000000ffff0d7224 */ /* 0x000fe200078e0006 */
[----:B------:R-:W-:Y:S02]  /*17b0*/  MOV R15, R3 ;  /* 0x00000003000f7202 */ /* 0x000fe40000000f00 */
[----:B------:R-:W-:Y:S02]  /*17c0*/  MOV R12, R7 ;  /* 0x00000007000c7202 */ /* 0x000fe40000000f00 */
[----:B------:R-:W-:-:S07]  /*17d0*/  MOV R0, 0x17f0 ;  /* 0x000017f000007802 */ /* 0x000fce0000000f00 */
[----:B------:R-:W-:Y:S05]  /*17e0*/  CALL.REL.NOINC `($__internal_44_$__cuda_sm20_rem_s64) ;  /* 0x0000001800fc7944 */ /* 0x000fea0003c00000 */
[----:B------:R-:W-:Y:S02]  /*17f0*/  MOV R2, R4 ;  /* 0x0000000400027202 */ /* 0x000fe40000000f00 */
[----:B------:R-:W-:Y:S01]  /*1800*/  MOV R3, R5 ;  /* 0x0000000500037202 */ /* 0x000fe20000000f00 */
[----:B------:R-:W-:Y:S06]  /*1810*/  BRA `(.L_x_48426) ;  /* 0x0000000000487947 */ /* 0x000fec0003800000 */
.L_x_48425:
        /* <DEDUP_REMOVED lines=17> */
[----:B------:R-:W-:-:S07]  /*1930*/  @!P1 LOP3.LUT R2, RZ, R6, RZ, 0x33, !PT ;  /* 0x00000006ff029212 */ /* 0x000fce00078e33ff */
.L_x_48426:
[----:B------:R-:W-:Y:S05]  /*1940*/  BSYNC B1 ;  /* 0x0000000000017941 */ /* 0x000fea0003800000 */
.L_x_48424:
[----:B------:R-:W-:Y:S01]  /*1950*/  LOP3.LUT R0, R2, R6, RZ, 0x3c, !PT ;  /* 0x0000000602007212 */ /* 0x000fe200078e3cff */
[----:B------:R-:W-:Y:S01]  /*1960*/  IMAD R14, R14, 0x100, R17 ;  /* 0x000001000e0e7824 */ /* 0x000fe200078e0211 */
[----:B------:R-:W-:Y:S02]  /*1970*/  LOP3.LUT R4, R3, R7, RZ, 0x3c, !PT ;  /* 0x0000000703047212 */ /* 0x000fe400078e3cff */
[----:B------:R-:W-:Y:S02]  /*1980*/  ISETP.GT.U32.AND P0, PT, R0, -0x1, PT ;  /* 0xffffffff0000780c */ /* 0x000fe40003f04070 */
[----:B------:R-:W-:Y:S02]  /*1990*/  ISETP.EQ.U32.AND P1, PT, R2, RZ, PT ;  /* 0x000000ff0200720c */ /* 0x000fe40003f22070 */
[----:B------:R-:W-:-:S04]  /*19a0*/  ISETP.GT.AND.EX P0, PT, R4, -0x1, PT, P0 ;  /* 0xffffffff0400780c */ /* 0x000fc80003f04300 */
[----:B------:R-:W-:-:S04]  /*19b0*/  ISETP.EQ.OR.EX P0, PT, R3, RZ, P0, P1 ;  /* 0x000000ff0300720c */ /* 0x000fc80000702710 */
[----:B------:R-:W-:Y:S02]  /*19c0*/  SEL R5, R6, RZ, !P0 ;  /* 0x000000ff06057207 */ /* 0x000fe40004000000 */
[----:B------:R-:W-:Y:S02]  /*19d0*/  SEL R7, R7, RZ, !P0 ;  /* 0x000000ff07077207 */ /* 0x000fe40004000000 */
[----:B------:R-:W-:-:S04]  /*19e0*/  IADD3 R2, P0, R2, R5, RZ ;  /* 0x0000000502027210 */ /* 0x000fc80007f1e0ff */
[----:B------:R-:W-:-:S05]  /*19f0*/  IADD3.X R3, R3, R7, RZ, P0, !PT ;  /* 0x0000000703037210 */ /* 0x000fca00007fe4ff */
[----:B------:R0:W-:Y:S02]  /*1a00*/  STG.E.64 desc[UR4][R10.64], R2 ;  /* 0x000000020a007986 */ /* 0x0001e4000c101b04 */
[----:B0-----:R-:W-:-:S07]  /*1a10*/  IADD3 R3, R14, 0x80, RZ ;  /* 0x000000800e037810 */ /* 0x001fce0007ffe0ff */
.L_x_48422:
[----:B------:R-:W-:Y:S05]  /*1a20*/  BSYNC B0 ;  /* 0x0000000000007941 */ /* 0x000fea0003800000 */
.L_x_48421:
[----:B------:R-:W-:Y:S02]  /*1a30*/  ULDC UR6, c[0x0][0x210] ;  /* 0x0000840000067ab9 */ /* 0x000fe40000000800 */
[----:B------:R-:W-:-:S13]  /*1a40*/  ISETP.GE.AND P0, PT, R3, UR6, PT ;  /* 0x0000000603007c0c */ /* 0x000fda000bf06270 */
[----:B------:R-:W-:Y:S05]  /*1a50*/  @P0 EXIT ;  /* 0x000000000000094d */ /* 0x000fea0003800000 */
[----:B------:R-:W0:Y:S01]  /*1a60*/  LDC R8, c[0x0][0x218] ;  /* 0x00008600ff087b82 */ /* 0x000e220000000800 */
        /* <DEDUP_REMOVED lines=352> */
.L_x_48427:
        /* <DEDUP_REMOVED lines=19> */
[----:B------:R-:W-:Y:S05]  /*31a0*/  CALL.REL.NOINC `($__internal_44_$__cuda_sm20_rem_s64) ;  /* 0x00000000008c7944 */ /* 0x000fea0003c00000 */
[----:B------:R-:W-:Y:S01]  /*31b0*/  IMAD.MOV.U32 R2, RZ, RZ, R4 ;  /* 0x000000ffff027224 */ /* 0x000fe200078e0004 */
[----:B------:R-:W-:Y:S01]  /*31c0*/  MOV R3, R5 ;  /* 0x0000000500037202 */ /* 0x000fe20000000f00 */
[----:B------:R-:W-:Y:S06]  /*31d0*/  BRA `(.L_x_48430) ;  /* 0x00000000004c7947 */ /* 0x000fec0003800000 */
.L_x_48429:
        /* <DEDUP_REMOVED lines=8> */
[----:B------:R-:W-:-:S06]  /*3260*/  IMAD.HI.U32 R3, R3, R5, R2 ;  /* 0x0000000503037227 */ /* 0x000fcc00078e0002 */
[----:B------:R-:W-:-:S05]  /*3270*/  IMAD.HI.U32 R3, R3, R14, RZ ;  /* 0x0000000e03037227 */ /* 0x000fca00078e00ff */
[----:B------:R-:W-:-:S05]  /*3280*/  IADD3 R3, -R3, RZ, RZ ;  /* 0x000000ff03037210 */ /* 0x000fca0007ffe1ff */
[----:B------:R-:W-:Y:S01]  /*3290*/  IMAD R15, R6, R3, R14 ;  /* 0x00000003060f7224 */ /* 0x000fe200078e020e */
[----:B------:R-:W-:-:S04]  /*32a0*/  HFMA2.MMA R3, -RZ, RZ, 0, 0 ;  /* 0x00000000ff037435 */ /* 0x000fc800000001ff */
[----:B------:R-:W-:-:S13]  /*32b0*/  ISETP.GE.U32.AND P0, PT, R15, R6, PT ;  /* 0x000000060f00720c */ /* 0x000fda0003f06070 */
[----:B------:R-:W-:-:S04]  /*32c0*/  @P0 IADD3 R15, -R6, R15, RZ ;  /* 0x0000000f060f0210 */ /* 0x000fc80007ffe1ff */
[----:B------:R-:W-:-:S13]  /*32d0*/  ISETP.GE.U32.AND P0, PT, R15, R6, PT ;  /* 0x000000060f00720c */ /* 0x000fda0003f06070 */
[----:B------:R-:W-:Y:S01]  /*32e0*/  @P0 IMAD.IADD R15, R15, 0x1, -R6 ;  /* 0x000000010f0f0824 */ /* 0x000fe200078e0a06 */
[----:B------:R-:W-:-:S04]  /*32f0*/  @!P1 LOP3.LUT R15, RZ, R6, RZ, 0x33, !PT ;  /* 0x00000006ff0f9212 */ /* 0x000fc800078e33ff */
[----:B------:R-:W-:-:S07]  /*3300*/  MOV R2, R15 ;  /* 0x0000000f00027202 */ /* 0x000fce0000000f00 */
.L_x_48430:
[----:B------:R-:W-:Y:S05]  /*3310*/  BSYNC B0 ;  /* 0x0000000000007941 */ /* 0x000fea0003800000 */
.L_x_48428:
        /* <DEDUP_REMOVED lines=10> */
[----:B------:R-:W-:Y:S01]  /*33c0*/  STG.E.64 desc[UR4][R10.64], R2 ;  /* 0x000000020a007986 */ /* 0x000fe2000c101b04 */
[----:B------:R-:W-:Y:S05]  /*33d0*/  EXIT ;  /* 0x000000000000794d */ /* 0x000fea0003800000 */
        .weak           $__internal_44_$__cuda_sm20_rem_s64
        .type           $__internal_44_$__cuda_sm20_rem_s64,@function
        .size           $__internal_44_$__cuda_sm20_rem_s64,(.L_x_57257 - $__internal_44_$__cuda_sm20_rem_s64)
$__internal_44_$__cuda_sm20_rem_s64:
        /* <DEDUP_REMOVED lines=17> */
[C---:B------:R-:W-:Y:S02]  /*34f0*/  IMAD R23, R9.reuse, R21, RZ ;  /* 0x0000001509177224 */ /* 0x040fe400078e02ff */
        /* <DEDUP_REMOVED lines=9> */
[----:B------:R-:W-:Y:S01]  /*3590*/  IMAD R8, R19, R2, R4 ;  /* 0x0000000213087224 */ /* 0x000fe200078e0204 */
[----:B------:R-:W-:Y:S01]  /*35a0*/  IADD3 R9, P4, RZ, -R16, RZ ;  /* 0x80000010ff097210 */ /* 0x000fe20007f9e0ff */
[----:B------:R-:W-:-:S03]  /*35b0*/  IMAD.HI.U32 R4, R5, R21, RZ ;  /* 0x0000001505047227 */ /* 0x000fc600078e00ff */
[----:B------:R-:W-:Y:S02]  /*35c0*/  IADD3.X R8, RZ, ~R8, RZ, P0, !PT ;  /* 0x80000008ff087210 */ /* 0x000fe400007fe4ff */
[----:B------:R-:W-:-:S03]  /*35d0*/  SEL R16, R9, R16, !P1 ;  /* 0x0000001009107207 */ /* 0x000fc60004800000 */
[----:B------:R-:W-:-:S04]  /*35e0*/  IMAD.WIDE.U32 R4, P0, R5, R8, R4 ;  /* 0x0000000805047225 */ /* 0x000fc80007800004 */
[----:B------:R-:W-:-:S04]  /*35f0*/  IMAD.HI.U32 R18, R19, R8, RZ ;  /* 0x0000000813127227 */ /* 0x000fc800078e00ff */
[----:B------:R-:W-:-:S04]  /*3600*/  IMAD.HI.U32 R4, P2, R19, R21, R4 ;  /* 0x0000001513047227 */ /* 0x000fc80007840004 */
[----:B------:R-:W-:Y:S01]  /*3610*/  IMAD R5, R19, R8, RZ ;  /* 0x0000000813057224 */ /* 0x000fe200078e02ff */
[----:B------:R-:W-:Y:S02]  /*3620*/  IADD3.X R8, RZ, ~R15, RZ, P4, !PT ;  /* 0x8000000fff087210 */ /* 0x000fe400027fe4ff */
[----:B------:R-:W-:Y:S02]  /*3630*/  IADD3.X R19, R18, R19, RZ, P0, !PT ;  /* 0x0000001312137210 */ /* 0x000fe400007fe4ff */
[----:B------:R-:W-:Y:S02]  /*3640*/  IADD3 R9, P3, R5, R4, RZ ;  /* 0x0000000405097210 */ /* 0x000fe40007f7e0ff */
[----:B------:R-:W-:Y:S02]  /*3650*/  SEL R15, R8, R15, !P1 ;  /* 0x0000000f080f7207 */ /* 0x000fe40004800000 */
[----:B------:R-:W-:Y:S01]  /*3660*/  MOV R5, RZ ;  /* 0x000000ff00057202 */ /* 0x000fe20000000f00 */
        /* <DEDUP_REMOVED lines=8> */
[----:B------:R-:W-:-:S04]  /*36f0*/  IMAD.WIDE.U32 R4, R9, R2, RZ ;  /* 0x0000000209047225 */ /* 0x000fc800078e00ff */
[----:B------:R-:W-:Y:S02]  /*3700*/  IMAD.X R19, RZ, RZ, R8, P2 ;  /* 0x000000ffff137224 */ /* 0x000fe400010e0608 */
        /* <DEDUP_REMOVED lines=18> */
[-C--:B------:R-:W-:Y:S02]  /*3830*/  IADD3.X R2, RZ, ~R5.reuse, RZ, P2, !PT ;  /* 0x80000005ff027210 */ /* 0x080fe400017fe4ff */
[----:B------:R-:W-:Y:S01]  /*3840*/  SEL R4, R3, R4, !P1 ;  /* 0x0000000403047207 */ /* 0x000fe20004800000 */
[----:B------:R-:W-:Y:S01]  /*3850*/  HFMA2.MMA R3, -RZ, RZ, 0, 0 ;  /* 0x00000000ff037435 */ /* 0x000fe200000001ff */
[----:B------:R-:W-:Y:S02]  /*3860*/  SEL R5, R2, R5, !P1 ;  /* 0x0000000502057207 */ /* 0x000fe40004800000 */
[----:B------:R-:W-:-:S02]  /*3870*/  MOV R2, R0 ;  /* 0x0000000000027202 */ /* 0x000fc40000000f00 */
[----:B------:R-:W-:-:S04]  /*3880*/  ISETP.NE.AND.EX P0, PT, R12, RZ, PT, P0 ;  /* 0x000000ff0c00720c */ /* 0x000fc80003f05300 */
[----:B------:R-:W-:Y:S02]  /*3890*/  SEL R4, R4, 0xffffffff, P0 ;  /* 0xffffffff04047807 */ /* 0x000fe40000000000 */
[----:B------:R-:W-:Y:S01]  /*38a0*/  SEL R5, R5, 0xffffffff, P0 ;  /* 0xffffffff05057807 */ /* 0x000fe20000000000 */
[----:B------:R-:W-:Y:S06]  /*38b0*/  RET.REL.NODEC R2 `(_ZN2at6native18elementwise_kernelILi128ELi2EZNS0_22gpu_kernel_impl_nocastINS0_13BinaryFunctorIlllZZZNS0_21remainder_kernel_cudaERNS_18TensorIteratorBaseEENKUlvE_clEvENKUlvE2_clEvEUlllE_EEEEvS5_RKT_EUliE_EEviT1_) ;  /* 0xffffffc402d07950 */ /* 0x000fec0003c3ffff */
.L_x_48431:
        /* <DEDUP_REMOVED lines=12> */
.L_x_57257:


//--------------------- .text._ZN2at6native27unrolled_elementwise_kernelINS0_13BinaryFunctorIlllZZZNS0_21remainder_kernel_cudaERNS_18TensorIteratorBaseEENKUlvE_clEvENKUlvE2_clEvEUlllE_EESt5arrayIPcLm3EELi4E23TrivialOffsetCalculatorILi2EjESC_ILi1EjENS0_6memory15LoadWithoutCastENSF_16StoreWithoutCastEEEviT_T0_T2_T3_T4_T5_ --------------------------
	.section	.text._ZN2at6native27unrolled_elementwise_kernelINS0_13BinaryFunctorIlllZZZNS0_21remainder_kernel_cudaERNS_18TensorIteratorBaseEENKUlvE_clEvENKUlvE2_clEvEUlllE_EESt5arrayIPcLm3EELi4E23TrivialOffsetCalculatorILi2EjESC_ILi1EjENS0_6memory15LoadWithoutCastENSF_16StoreWithoutCastEEEviT_T0_T2_T3_T4_T5_,"ax",@progbits
	.align	128
        .global         _ZN2at6native27unrolled_elementwise_kernelINS0_13BinaryFunctorIlllZZZNS0_21remainder_kernel_cudaERNS_18TensorIteratorBaseEENKUlvE_clEvENKUlvE2_clEvEUlllE_EESt5arrayIPcLm3EELi4E23TrivialOffsetCalculatorILi2EjESC_ILi1EjENS0_6memory15LoadWithoutCastENSF_16StoreWithoutCastEEEviT_T0_T2_T3_T4_T5_
        .type           _ZN2at6native27unrolled_elementwise_kernelINS0_13BinaryFunctorIlllZZZNS0_21remainder_kernel_cudaERNS_18TensorIteratorBaseEENKUlvE_clEvENKUlvE2_clEvEUlllE_EESt5arrayIPcLm3EELi4E23TrivialOffsetCalculatorILi2EjESC_ILi1EjENS0_6memory15LoadWithoutCastENSF_16StoreWithoutCastEEEviT_T0_T2_T3_T4_T5_,@function
        .size           _ZN2at6native27unrolled_elementwise_kernelINS0_13BinaryFunctorIlllZZZNS0_21remainder_kernel_cudaERNS_18TensorIteratorBaseEENKUlvE_clEvENKUlvE2_clEvEUlllE_EESt5arrayIPcLm3EELi4E23TrivialOffsetCalculatorILi2EjESC_ILi1EjENS0_6memory15LoadWithoutCastENSF_16StoreWithoutCastEEEviT_T0_T2_T3_T4_T5_,(.L_x_57258 - _ZN2at6native27unrolled_elementwise_kernelINS0_13BinaryFunctorIlllZZZNS0_21remainder_kernel_cudaERNS_18TensorIteratorBaseEENKUlvE_clEvENKUlvE2_clEvEUlllE_EESt5arrayIPcLm3EELi4E23TrivialOffsetCalculatorILi2EjESC_ILi1EjENS0_6memory15LoadWithoutCastENSF_16StoreWithoutCastEEEviT_T0_T2_T3_T4_T5_)
        .other          _ZN2at6native27unrolled_elementwise_kernelINS0_13BinaryFunctorIlllZZZNS0_21remainder_kernel_cudaERNS_18TensorIteratorBaseEENKUlvE_clEvENKUlvE2_clEvEUlllE_EESt5arrayIPcLm3EELi4E23TrivialOffsetCalculatorILi2EjESC_ILi1EjENS0_6memory15LoadWithoutCastENSF_16StoreWithoutCastEEEviT_T0_T2_T3_T4_T5_,@"STO_CUDA_ENTRY STV_DEFAULT"
_ZN2at6native27unrolled_elementwise_kernelINS0_13BinaryFunctorIlllZZZNS0_21remainder_kernel_cudaERNS_18TensorIteratorBaseEENKUlvE_clEvENKUlvE2_clEvEUlllE_EESt5arrayIPcLm3EELi4E23TrivialOffsetCalculatorILi2EjESC_ILi1EjENS0_6memory15LoadWithoutCastENSF_16StoreWithoutCastEEEviT_T0_T2_T3_T4_T5_:
.text._ZN2at6native27unrolled_elementwise_kernelINS0_13BinaryFunctorIlllZZZNS0_21remainder_kernel_cudaERNS_18TensorIteratorBaseEENKUlvE_clEvENKUlvE2_clEvEUlllE_EESt5arrayIPcLm3EELi4E23TrivialOffsetCalculatorILi2EjESC_ILi1EjENS0_6memory15LoadWithoutCastENSF_16StoreWithoutCastEEEviT_T0_T2_T3_T4_T5_:
[----:B------:R-:W-:Y:S01]  /*0000*/  LDC R1, c[0x0][0x28] ;  /* 0x00000a00ff017b82 */ /* 0x000fe20000000800 */
[----:B------:R-:W0:Y:S07]  /*0010*/  S2R R8, SR_CTAID.X ;  /* 0x0000000000087919 */ /* 0x000e2e0000002500 */
[----:B------:R-:W0:Y:S01]  /*0020*/  LDC R3, c[0x0][0x210] ;  /* 0x00008400ff037b82 */ /* 0x000e220000000800 */
[----:B------:R-:W-:Y:S01]  /*0030*/  ULDC.64 UR4, c[0x0][0x208] ;  /* 0x0000820000047ab9 */ /* 0x000fe20000000a00 */
[----:B------:R-:W-:Y:S01]  /*0040*/  CS2R R10, SRZ ;  /* 0x00000000000a7805 */ /* 0x000fe2000001ff00 */
[----:B------:R-:W1:Y:S01]  /*0050*/  S2R R7, SR_TID.X ;  /* 0x0000000000077919 */ /* 0x000e620000002100 */
[----:B------:R-:W-:Y:S01]  /*0060*/  CS2R R12, SRZ ;  /* 0x00000000000c7805 */ /* 0x000fe2000001ff00 */
        /* <DEDUP_REMOVED lines=10> */
[----:B------:R-:W-:-:S02]  /*0110*/  @!P0 VIADD R27, R27, 0x80 ;  /* 0x000000801b1b8836 */ /* 0x000fc40000000000 */
[----:B0-----:R-:W-:-:S03]  /*0120*/  @!P1 IMAD.WIDE.U32 R22, R5, 0x8, R22 ;  /* 0x0000000805169825 */ /* 0x001fc600078e0016 */
[----:B------:R-:W-:Y:S02]  /*0130*/  ISETP.GE.AND P3, PT, R27, R6, PT ;  /* 0x000000061b00720c */ /* 0x000fe40003f66270 */
[----:B------:R-:W0:Y:S01]  /*0140*/  @!P0 LDC.64 R2, c[0x0][0x228] ;  /* 0x00008a00ff028b82 */ /* 0x000e220000000a00 */
[----:B-1----:R-:W-:Y:S01]  /*0150*/  @!P1 IMAD.WIDE.U32 R28, R5, 0x8, R28 ;  /* 0x00000008051c9825 */ /* 0x002fe200078e001c */
[----:B------:R-:W-:-:S04]  /*0160*/  CS2R R4, SRZ ;  /* 0x0000000000047805 */ /* 0x000fc8000001ff00 */
[----:B------:R-:W5:Y:S05]  /*0170*/  @!P1 LDG.E.64 R10, desc[UR4][R28.64] ;  /* 0x000000041c0a9981 */ /* 0x000f6a000c1e1b00 */
[----:B------:R-:W-:Y:S01]  /*0180*/  @!P3 LEA R9, R8, R27, 0x9 ;  /* 0x0000001b0809b211 */ /* 0x000fe200078e48ff */
[----:B------:R-:W-:Y:S01]  /*0190*/  @!P3 VIADD R27, R27, 0x80 ;  /* 0x000000801b1bb836 */ /* 0x000fe20000000000 */
[----:B------:R-:W1:Y:S01]  /*01a0*/  @!P3 LDC.64 R18, c[0x0][0x228] ;  /* 0x00008a00ff12bb82 */ /* 0x000e620000000a00 */
[----:B------:R3:W5:Y:S01]  /*01b0*/  @!P1 LDG.E.64 R4, desc[UR4][R22.64] ;  /* 0x0000000416049981 */ /* 0x000762000c1e1b00 */
[----:B--2---:R-:W-:Y:S02]  /*01c0*/  @!P0 IMAD.WIDE.U32 R34, R31, 0x8, R20 ;  /* 0x000000081f228825 */ /* 0x004fe400078e0014 */
[----:B------:R-:W-:-:S04]  /*01d0*/  ISETP.GE.AND P2, PT, R27, R6, PT ;  /* 0x000000061b00720c */ /* 0x000fc80003f46270 */
[----:B------:R-:W2:Y:S01]  /*01e0*/  @!P3 LDC.64 R24, c[0x0][0x220] ;  /* 0x00008800ff18bb82 */ /* 0x000ea20000000a00 */
[----:B0-----:R-:W-:Y:S01]  /*01f0*/  @!P0 IMAD.WIDE.U32 R2, R31, 0x8, R2 ;  /* 0x000000081f028825 */ /* 0x001fe200078e0002 */
[----:B------:R-:W-:Y:S02]  /*0200*/  CS2R R20, SRZ ;  /* 0x0000000000147805 */ /* 0x000fe4000001ff00 */
[----:B---3--:R-:W-:Y:S01]  /*0210*/  CS2R R22, SRZ ;  /* 0x0000000000167805 */ /* 0x008fe2000001ff00 */
[----:B------:R0:W5:Y:S04]  /*0220*/  @!P0 LDG.E.64 R12, desc[UR4][R34.64] ;  /* 0x00000004220c8981 */ /* 0x000168000c1e1b00 */
[----:B------:R-:W3:Y:S08]  /*0230*/  @!P2 LDC.64 R16, c[0x0][0x220] ;  /* 0x00008800ff10ab82 */ /* 0x000ef00000000a00 */
[----:B------:R-:W4:Y:S01]  /*0240*/  @!P2 LDC.64 R14, c[0x0][0x228] ;  /* 0x00008a00ff0eab82 */ /* 0x000f220000000a00 */
[----:B------:R-:W-:-:S02]  /*0250*/  @!P2 IMAD R33, R8, 0x200, R27 ;  /* 0x000002000821a824 */ /* 0x000fc400078e021b */
[----:B-1----:R-:W-:Y:S01]  /*0260*/  @!P3 IMAD.WIDE.U32 R26, R9, 0x8, R18 ;  /* 0x00000008091ab825 */ /* 0x002fe200078e0012 */
[----:B------:R-:W-:-:S03]  /*0270*/  CS2R R18, SRZ ;  /* 0x0000000000127805 */ /* 0x000fc6000001ff00 */
[----:B--2---:R-:W-:-:S03]  /*0280*/  @!P3 IMAD.WIDE.U32 R24, R9, 0x8, R24 ;  /* 0x000000080918b825 */ /* 0x004fc600078e0018 */
[----:B------:R0:W5:Y:S01]  /*0290*/  @!P3 LDG.E.64 R18, desc[UR4][R26.64] ;  /* 0x000000041a12b981 */ /* 0x000162000c1e1b00 */
[----:B---3--:R-:W-:Y:S01]  /*02a0*/  @!P2 IMAD.WIDE.U32 R30, R33, 0x8, R16 ;  /* 0x00000008211ea825 */ /* 0x008fe200078e0010 */
[----:B------:R-:W-:-:S04]  /*02b0*/  CS2R R16, SRZ ;  /* 0x0000000000107805 */ /* 0x000fc8000001ff00 */
[----:B------:R0:W5:Y:S01]  /*02c0*/  @!P2 LDG.E.64 R20, desc[UR4][R30.64] ;  /* 0x000000041e14a981 */ /* 0x000162000c1e1b00 */
[----:B----4-:R-:W-:Y:S01]  /*02d0*/  @!P2 IMAD.WIDE.U32 R32, R33, 0x8, R14 ;  /* 0x000000082120a825 */ /* 0x010fe200078e000e */
[----:B------:R-:W-:Y:S02]  /*02e0*/  CS2R R14, SRZ ;  /* 0x00000000000e7805 */ /* 0x000fe4000001ff00 */
[----:B------:R0:W5:Y:S04]  /*02f0*/  @!P3 LDG.E.64 R16, desc[UR4][R24.64] ;  /* 0x000000041810b981 */ /* 0x000168000c1e1b00 */
[----:B------:R0:W5:Y:S04]  /*0300*/  @!P2 LDG.E.64 R22, desc[UR4][R32.64] ;  /* 0x000000042016a981 */ /* 0x000168000c1e1b00 */
[----:B------:R0:W5:Y:S01]  /*0310*/  @!P0 LDG.E.64 R14, desc[UR4][R2.64] ;  /* 0x00000004020e8981 */ /* 0x000162000c1e1b00 */
[----:B------:R-:W-:Y:S04]  /*0320*/  BSSY B0, `(.L_x_48432) ;  /* 0x000002b000007945 */ /* 0x000fe80003800000 */
[----:B------:R-:W-:Y:S05]  /*0330*/  @P1 BRA `(.L_x_48433) ;  /* 0x0000000000a41947 */ /* 0x000fea0003800000 */
[----:B-----5:R-:W-:Y:S01]  /*0340*/  LOP3.LUT R0, R5, R11, RZ, 0xfc, !PT ;  /* 0x0000000b05007212 */ /* 0x020fe200078efcff */
[----:B------:R-:W-:Y:S03]  /*0350*/  BSSY B1, `(.L_x_48434) ;  /* 0x000001d000017945 */ /* 0x000fe60003800000 */
[----:B------:R-:W-:-:S13]  /*0360*/  ISETP.NE.U32.AND P0, PT, R0, RZ, PT ;  /* 0x000000ff0000720c */ /* 0x000fda0003f05070 */
[----:B------:R-:W-:Y:S05]  /*0370*/  @!P0 BRA `(.L_x_48435) ;  /* 0x00000000001c8947 */ /* 0x000fea0003800000 */
[----:B0-----:R-:W-:Y:S01]  /*0380*/  IMAD.MOV.U32 R2, RZ, RZ, R10 ;  /* 0x000000ffff027224 */ /* 0x001fe200078e000a */
[----:B------:R-:W-:Y:S01]  /*0390*/  MOV R30, 0x3c0 ;  /* 0x000003c0001e7802 */ /* 0x000fe20000000f00 */
[----:B------:R-:W-:-:S07]  /*03a0*/  IMAD.MOV.U32 R3, RZ, RZ, R11 ;  /* 0x000000ffff037224 */ /* 0x000fce00078e000b */
[----:B------:R-:W-:Y:S05]  /*03b0*/  CALL.REL.NOINC `($__internal_45_$__cuda_sm20_rem_s64) ;  /* 0x0000000c00487944 */ /* 0x000fea0003c00000 */
[----:B------:R-:W-:Y:S01]  /*03c0*/  MOV R2, R4 ;  /* 0x0000000400027202 */ /* 0x000fe20000000f00 */
[----:B------:R-:W-:Y:S01]  /*03d0*/  IMAD.MOV.U32 R3, RZ, RZ, R5 ;  /* 0x000000ffff037224 */ /* 0x000fe200078e0005 */
[----:B------:R-:W-:Y:S06]  /*03e0*/  BRA `(.L_x_48436) ;  /* 0x00000000004c7947 */ /* 0x000fec0003800000 */
.L_x_48435:
[----:B------:R-:W1:Y:S01]  /*03f0*/  I2F.U32.RP R0, R10 ;  /* 0x0000000a00007306 */ /* 0x000e620000209000 */
[----:B------:R-:W-:-:S07]  /*0400*/  ISETP.NE.U32.AND P2, PT, R10, RZ, PT ;  /* 0x000000ff0a00720c */ /* 0x000fce0003f45070 */
[----:B-1----:R-:W0:Y:S02]  /*0410*/  MUFU.RCP R0, R0 ;  /* 0x0000000000007308 */ /* 0x002e240000001000 */
[----:B0-----:R-:W-:-:S06]  /*0420*/  VIADD R2, R0, 0xffffffe ;  /* 0x0ffffffe00027836 */ /* 0x001fcc0000000000 */
        /* <DEDUP_REMOVED lines=15> */
.L_x_48436:
[----:B------:R-:W-:Y:S05]  /*0520*/  BSYNC B1 ;  /* 0x0000000000017941 */ /* 0x000fea0003800000 */
.L_x_48434:
        /* <DEDUP_REMOVED lines=9> */
[----:B------:R-:W-:-:S09]  /*05c0*/  IADD3.X R9, R3, R9, RZ, P2, !PT ;  /* 0x0000000903097210 */ /* 0x000fd200017fe4ff */
.L_x_48433:
[----:B------:R-:W-:Y:S05]  /*05d0*/  BSYNC B0 ;  /* 0x0000000000007941 */ /* 0x000fea0003800000 */
.L_x_48432:
[----:B-----5:R-:W-:Y:S01]  /*05e0*/  VIADD R11, R7, 0x80 ;  /* 0x00000080070b7836 */ /* 0x020fe20000000000 */
[----:B------:R-:W-:Y:S04]  /*05f0*/  BSSY B0, `(.L_x_48437) ;  /* 0x000002e000007945 */ /* 0x000fe80003800000 */
[----:B------:R-:W-:-:S13]  /*0600*/  ISETP.GE.AND P0, PT, R11, R6, PT ;  /* 0x000000060b00720c */ /* 0x000fda0003f06270 */
[----:B------:R-:W-:Y:S05]  /*0610*/  @P0 BRA `(.L_x_48438) ;  /* 0x0000000000ac0947 */ /* 0x000fea0003800000 */
[----:B0-----:R-:W-:Y:S01]  /*0620*/  LOP3.LUT R2, R13, R15, RZ, 0xfc, !PT ;  /* 0x0000000f0d027212 */ /* 0x001fe200078efcff */
        /* <DEDUP_REMOVED lines=8> */
[----:B------:R-:W-:Y:S05]  /*06b0*/  CALL.REL.NOINC `($__internal_45_$__cuda_sm20_rem_s64) ;  /* 0x0000000800887944 */ /* 0x000fea0003c00000 */
[----:B------:R-:W-:Y:S02]  /*06c0*/  IMAD.MOV.U32 R2, RZ, RZ, R4 ;  /* 0x000000ffff027224 */ /* 0x000fe400078e0004 */
[----:B------:R-:W-:Y:S01]  /*06d0*/  IMAD.MOV.U32 R3, RZ, RZ, R5 ;  /* 0x000000ffff037224 */ /* 0x000fe200078e0005 */
[----:B------:R-:W-:Y:S06]  /*06e0*/  BRA `(.L_x_48441) ;  /* 0x00000000004c7947 */ /* 0x000fec0003800000 */
.L_x_48440:
[----:B------:R-:W0:Y:S01]  /*06f0*/  I2F.U32.RP R4, R14 ;  /* 0x0000000e00047306 */ /* 0x000e220000209000 */
[----:B------:R-:W-:-:S07]  /*0700*/  ISETP.NE.U32.AND P2, PT, R14, RZ, PT ;  /* 0x000000ff0e00720c */ /* 0x000fce0003f45070 */
        /* <DEDUP_REMOVED lines=9> */
[----:B------:R-:W-:Y:S01]  /*07a0*/  IMAD R13, R14, R3, R12 ;  /* 0x000000030e0d7224 */ /* 0x000fe200078e020c */
[----:B------:R-:W-:-:S04]  /*07b0*/  MOV R3, RZ ;  /* 0x000000ff00037202 */ /* 0x000fc80000000f00 */
[----:B------:R-:W-:-:S13]  /*07c0*/  ISETP.GE.U32.AND P0, PT, R13, R14, PT ;  /* 0x0000000e0d00720c */ /* 0x000fda0003f06070 */
[----:B------:R-:W-:-:S05]  /*07d0*/  @P0 IMAD.IADD R13, R13, 0x1, -R14 ;  /* 0x000000010d0d0824 */ /* 0x000fca00078e0a0e */
[----:B------:R-:W-:-:S13]  /*07e0*/  ISETP.GE.U32.AND P0, PT, R13, R14, PT ;  /* 0x0000000e0d00720c */ /* 0x000fda0003f06070 */
[----:B------:R-:W-:Y:S01]  /*07f0*/  @P0 IMAD.IADD R13, R13, 0x1, -R14 ;  /* 0x000000010d0d0824 */ /* 0x000fe200078e0a0e */
[----:B------:R-:W-:-:S05]  /*0800*/  @!P2 LOP3.LUT R13, RZ, R14, RZ, 0x33, !PT ;  /* 0x0000000eff0da212 */ /* 0x000fca00078e33ff */
[----:B------:R-:W-:-:S07]  /*0810*/  IMAD.MOV.U32 R2, RZ, RZ, R13 ;  /* 0x000000ffff027224 */ /* 0x000fce00078e000d */
.L_x_48441:
[----:B------:R-:W-:Y:S05]  /*0820*/  BSYNC B1 ;  /* 0x0000000000017941 */ /* 0x000fea0003800000 */
.L_x_48439:
        /* <DEDUP_REMOVED lines=10> */
.L_x_48438:
[----:B------:R-:W-:Y:S05]  /*08d0*/  BSYNC B0 ;  /* 0x0000000000007941 */ /* 0x000fea0003800000 */
.L_x_48437:
[----:B0-----:R-:W-:Y:S01]  /*08e0*/  VIADD R3, R7, 0x100 ;  /* 0x0000010007037836 */ /* 0x001fe20000000000 */
        /* <DEDUP_REMOVED lines=16> */
.L_x_48445:
        /* <DEDUP_REMOVED lines=19> */
.L_x_48446:
[----:B------:R-:W-:Y:S05]  /*0b20*/  BSYNC B1 ;  /* 0x0000000000017941 */ /* 0x000fea0003800000 */
.L_x_48444:
        /* <DEDUP_REMOVED lines=10> */
.L_x_48443:
[----:B------:R-:W-:Y:S05]  /*0bd0*/  BSYNC B0 ;  /* 0x0000000000007941 */ /* 0x000fea0003800000 */
.L_x_48442:
        /* <DEDUP_REMOVED lines=17> */
.L_x_48450:
        /* <DEDUP_REMOVED lines=16> */
[-C--:B------:R-:W-:Y:S02]  /*0df0*/  @P0 IADD3 R21, R21, -R22.reuse, RZ ;  /* 0x8000001615150210 */ /* 0x080fe40007ffe0ff */
[----:B------:R-:W-:-:S05]  /*0e00*/  @!P2 LOP3.LUT R21, RZ, R22, RZ, 0x33, !PT ;  /* 0x00000016ff15a212 */ /* 0x000fca00078e33ff */
[----:B------:R-:W-:-:S07]  /*0e10*/  IMAD.MOV.U32 R2, RZ, RZ, R21 ;  /* 0x000000ffff027224 */ /* 0x000fce00078e0015 */
.L_x_48451:
[----:B------:R-:W-:Y:S05]  /*0e20*/  BSYNC B1 ;  /* 0x0000000000017941 */ /* 0x000fea0003800000 */
.L_x_48449:
        /* <DEDUP_REMOVED lines=10> */
.L_x_48448:
[----:B------:R-:W-:Y:S05]  /*0ed0*/  BSYNC B0 ;  /* 0x0000000000007941 */ /* 0x000fea0003800000 */
.L_x_48447:
[----:B------:R-:W0:Y:S01]  /*0ee0*/  @!P1 S2R R3, SR_TID.X ;  /* 0x0000000000039919 */ /* 0x000e220000002100 */
[----:B------:R-:W1:Y:S01]  /*0ef0*/  @!P1 LDC.64 R4, c[0x0][0x218] ;  /* 0x00008600ff049b82 */ /* 0x000e620000000a00 */
[----:B------:R-:W-:Y:S01]  /*0f00*/  @!P1 IMAD.MOV.U32 R16, RZ, RZ, R0 ;  /* 0x000000ffff109224 */ /* 0x000fe200078e0000 */
[----:B------:R-:W-:Y:S01]  /*0f10*/  BSSY B0, `(.L_x_48452) ;  /* 0x0000014000007945 */ /* 0x000fe20003800000 */
[----:B------:R-:W-:Y:S02]  /*0f20*/  @!P1 IMAD.MOV.U32 R17, RZ, RZ, R9 ;  /* 0x000000ffff119224 */ /* 0x000fe400078e0009 */
[----:B------:R-:W-:-:S05]  /*0f30*/  @!P1 IMAD.MOV.U32 R7, RZ, RZ, R11 ;  /* 0x000000ffff079224 */ /* 0x000fca00078e000b */
[----:B------:R-:W-:Y:S02]  /*0f40*/  ISETP.GE.AND P0, PT, R7, R6, PT ;  /* 0x000000060700720c */ /* 0x000fe40003f06270 */
[----:B0-----:R-:W-:-:S05]  /*0f50*/  @!P1 LEA R3, R8, R3, 0x9 ;  /* 0x0000000308039211 */ /* 0x001fca00078e48ff */
[----:B-1----:R-:W-:-:S05]  /*0f60*/  @!P1 IMAD.WIDE.U32 R4, R3, 0x8, R4 ;  /* 0x0000000803049825 */ /* 0x002fca00078e0004 */
[----:B------:R0:W-:Y:S01]  /*0f70*/  @!P1 STG.E.64 desc[UR4][R4.64], R16 ;  /* 0x0000001004009986 */ /* 0x0001e2000c101b04 */
[----:B------:R-:W-:Y:S05]  /*0f80*/  @P0 BRA `(.L_x_48453) ;  /* 0x0000000000300947 */ /* 0x000fea0003800000 */
[----:B0-----:R-:W0:Y:S01]  /*0f90*/  LDC.64 R16, c[0x0][0x218] ;  /* 0x00008600ff107b82 */ /* 0x001e220000000a00 */
[----:B------:R-:W-:Y:S02]  /*0fa0*/  IMAD R5, R8, 0x200, R7 ;  /* 0x0000020008057824 */ /* 0x000fe400078e0207 */
[----:B------:R-:W-:Y:S02]  /*0fb0*/  VIADD R7, R7, 0x80 ;  /* 0x0000008007077836 */ /* 0x000fe40000000000 */
[----:B------:R-:W-:-:S03]  /*0fc0*/  IMAD.MOV.U32 R11, RZ, RZ, R13 ;  /* 0x000000ffff0b7224 */ /* 0x000fc600078e000d */
[----:B------:R-:W-:-:S13]  /*0fd0*/  ISETP.GE.AND P0, PT, R7, R6, PT ;  /* 0x000000060700720c */ /* 0x000fda0003f06270 */
[----:B------:R-:W-:Y:S01]  /*0fe0*/  @!P0 LEA R3, R8, R7, 0x9 ;  /* 0x0000000708038211 */ /* 0x000fe200078e48ff */
[----:B------:R-:W-:Y:S02]  /*0ff0*/  @!P0 IMAD.MOV.U32 R13, RZ, RZ, R15 ;  /* 0x000000ffff0d8224 */ /* 0x000fe400078e000f */
[----:B0-----:R-:W-:-:S04]  /*1000*/  IMAD.WIDE.U32 R4, R5, 0x8, R16 ;  /* 0x0000000805047825 */ /* 0x001fc800078e0010 */
[----:B------:R-:W-:Y:S01]  /*1010*/  @!P0 IMAD.WIDE.U32 R16, R3, 0x8, R16 ;  /* 0x0000000803108825 */ /* 0x000fe200078e0010 */
[----:B------:R1:W-:Y:S03]  /*1020*/  STG.E.64 desc[UR4][R4.64], R10 ;  /* 0x0000000a04007986 */ /* 0x0003e6000c101b04 */
[----:B------:R-:W-:Y:S01]  /*1030*/  @!P0 VIADD R7, R7, 0x80 ;  /* 0x0000008007078836 */ /* 0x000fe20000000000 */
[----:B------:R1:W-:Y:S06]  /*1040*/  @!P0 STG.E.64 desc[UR4][R16.64], R12 ;  /* 0x0000000c10008986 */ /* 0x0003ec000c101b04 */
.L_x_48453:
[----:B------:R-:W-:Y:S05]  /*1050*/  BSYNC B0 ;  /* 0x0000000000007941 */ /* 0x000fea0003800000 */
.L_x_48452:
[----:B------:R-:W-:-:S13]  /*1060*/  ISETP.GE.AND P0, PT, R7, R6, PT ;  /* 0x000000060700720c */ /* 0x000fda0003f06270 */
[----:B------:R-:W-:Y:S05]  /*1070*/  @P0 EXIT ;  /* 0x000000000000094d */ /* 0x000fea0003800000 */
[----:B01----:R-:W0:Y:S01]  /*1080*/  LDC.64 R4, c[0x0][0x218] ;  /* 0x00008600ff047b82 */ /* 0x003e220000000a00 */
[----:B------:R-:W-:Y:S01]  /*1090*/  IMAD R7, R8, 0x200, R7 ;  /* 0x0000020008077824 */ /* 0x000fe200078e0207 */
[----:B------:R-:W-:-:S03]  /*10a0*/  MOV R3, R23 ;  /* 0x0000001700037202 */ /* 0x000fc60000000f00 */
[----:B0-----:R-:W-:-:S05]  /*10b0*/  IMAD.WIDE.U32 R4, R7, 0x8, R4 ;  /* 0x0000000807047825 */ /* 0x001fca00078e0004 */
[----:B------:R-:W-:Y:S01]  /*10c0*/  STG.E.64 desc[UR4][R4.64], R2 ;  /* 0x0000000204007986 */ /* 0x000fe2000c101b04 */
[----:B------:R-:W-:Y:S05]  /*10d0*/  EXIT ;  /* 0x000000000000794d */ /* 0x000fea0003800000 */
        .weak           $__internal_45_$__cuda_sm20_rem_s64
        .type           $__internal_45_$__cuda_sm20_rem_s64,@function
        .size           $__internal_45_$__cuda_sm20_rem_s64,(.L_x_57258 - $__internal_45_$__cuda_sm20_rem_s64)
$__internal_45_$__cuda_sm20_rem_s64:
        /* <DEDUP_REMOVED lines=32> */
[----:B------:R-:W-:-:S03]  /*12e0*/  IADD3 R27, P5, RZ, -R4, RZ ;  /* 0x80000004ff1b7210 */ /* 0x000fc60007fbe0ff */
[----:B------:R-:W-:Y:S01]  /*12f0*/  IMAD R28, R31, R26, RZ ;  /* 0x0000001a1f1c7224 */ /* 0x000fe200078e02ff */
[----:B------:R-:W-:Y:S01]  /*1300*/  SEL R27, R27, R4, !P2 ;  /* 0x000000041b1b7207 */ /* 0x000fe20005000000 */
        /* <DEDUP_REMOVED lines=25> */
[----:B------:R-:W-:Y:S01]  /*14a0*/  SEL R29, R29, R31, P0 ;  /* 0x0000001f1d1d7207 */ /* 0x000fe20000000000 */
[----:B------:R-:W-:Y:S01]  /*14b0*/  IMAD.MOV.U32 R31, RZ, RZ, 0x0 ;  /* 0x00000000ff1f7424 */ /* 0x000fe200078e00ff */
[CC--:B------:R-:W-:Y:S02]  /*14c0*/  ISETP.GE.U32.AND P0, PT, R27.reuse, R24.reuse, PT ;  /* 0x000000181b00720c */ /* 0x0c0fe40003f06070 */
[----:B------:R-:W-:Y:S02]  /*14d0*/  IADD3 R4, P3, R27, -R24, RZ ;  /* 0x800000181b047210 */ /* 0x000fe40007f7e0ff */
[CC--:B------:R-:W-:Y:S02]  /*14e0*/  ISETP.GE.U32.AND.EX P0, PT, R29.reuse, R25.reuse, PT, P0 ;  /* 0x000000191d00720c */ /* 0x0c0fe40003f06100 */
[----:B------:R-:W-:-:S02]  /*14f0*/  IADD3.X R5, R29, ~R25, RZ, P3, !PT ;  /* 0x800000191d057210 */ /* 0x000fc40001ffe4ff */
[----:B------:R-:W-:Y:S02]  /*1500*/  SEL R4, R4, R27, P0 ;  /* 0x0000001b04047207 */ /* 0x000fe40000000000 */
[----:B------:R-:W-:Y:S02]  /*1510*/  SEL R5, R5, R29, P0 ;  /* 0x0000001d05057207 */ /* 0x000fe40000000000 */
[-C--:B------:R-:W-:Y:S02]  /*1520*/  IADD3 R25, P3, RZ, -R4.reuse, RZ ;  /* 0x80000004ff197210 */ /* 0x080fe40007f7e0ff */
[----:B------:R-:W-:Y:S02]  /*1530*/  ISETP.NE.U32.AND P0, PT, R2, RZ, PT ;  /* 0x000000ff0200720c */ /* 0x000fe40003f05070 */
[----:B------:R-:W-:Y:S01]  /*1540*/  SEL R4, R25, R4, !P2 ;  /* 0x0000000419047207 */ /* 0x000fe20005000000 */
[----:B------:R-:W-:Y:S01]  /*1550*/  IMAD.X R2, RZ, RZ, ~R5, P3 ;  /* 0x000000ffff027224 */ /* 0x000fe200018e0e05 */
[----:B------:R-:W-:-:S04]  /*1560*/  ISETP.NE.AND.EX P0, PT, R3, RZ, PT, P0 ;  /* 0x000000ff0300720c */ /* 0x000fc80003f05300 */
[----:B------:R-:W-:Y:S02]  /*1570*/  SEL R5, R2, R5, !P2 ;  /* 0x0000000502057207 */ /* 0x000fe40005000000 */
[----:B------:R-:W-:Y:S02]  /*1580*/  SEL R4, R4, 0xffffffff, P0 ;  /* 0xffffffff04047807 */ /* 0x000fe40000000000 */
[----:B------:R-:W-:Y:S01]  /*1590*/  SEL R5, R5, 0xffffffff, P0 ;  /* 0xffffffff05057807 */ /* 0x000fe20000000000 */
[----:B------:R-:W-:Y:S06]  /*15a0*/  RET.REL.NODEC R30 `(_ZN2at6native27unrolled_elementwise_kernelINS0_13BinaryFunctorIlllZZZNS0_21remainder_kernel_cudaERNS_18TensorIteratorBaseEENKUlvE_clEvENKUlvE2_clEvEUlllE_EESt5arrayIPcLm3EELi4E23TrivialOffsetCalculatorILi2EjESC_ILi1EjENS0_6memory15LoadWithoutCastENSF_16StoreWithoutCastEEEviT_T0_T2_T3_T4_T5_) ;  /* 0xffffffe81e947950 */ /* 0x000fec0003c3ffff */
.L_x_48454:
        /* <DEDUP_REMOVED lines=13> */
.L_x_57258:


//--------------------- .text._ZN2at6native29vectorized_elementwise_kernelILi2ENS0_13BinaryFunctorIlllZZZNS0_21remainder_kernel_cudaERNS_18TensorIteratorBaseEENKUlvE_clEvENKUlvE2_clEvEUlllE_EESt5arrayIPcLm3EEEEviT0_T1_ --------------------------
	.section	.text._ZN2at6native29vectorized_elementwise_kernelILi2ENS0_13BinaryFunctorIlllZZZNS0_21remainder_kernel_cudaERNS_18TensorIteratorBaseEENKUlvE_clEvENKUlvE2_clEvEUlllE_EESt5arrayIPcLm3EEEEviT0_T1_,"ax",@progbits
	.align	128
        .global         _ZN2at6native29vectorized_elementwise_kernelILi2ENS0_13BinaryFunctorIlllZZZNS0_21remainder_kernel_cudaERNS_18TensorIteratorBaseEENKUlvE_clEvENKUlvE2_clEvEUlllE_EESt5arrayIPcLm3EEEEviT0_T1_
        .type           _ZN2at6native29vectorized_elementwise_kernelILi2ENS0_13BinaryFunctorIlllZZZNS0_21remainder_kernel_cudaERNS_18TensorIteratorBaseEENKUlvE_clEvENKUlvE2_clEvEUlllE_EESt5arrayIPcLm3EEEEviT0_T1_,@function
        .size           _ZN2at6native29vectorized_elementwise_kernelILi2ENS0_13BinaryFunctorIlllZZZNS0_21remainder_kernel_cudaERNS_18TensorIteratorBaseEENKUlvE_clEvENKUlvE2_clEvEUlllE_EESt5arrayIPcLm3EEEEviT0_T1_,(.L_x_57259 - _ZN2at6native29vectorized_elementwise_kernelILi2ENS0_13BinaryFunctorIlllZZZNS0_21remainder_kernel_cudaERNS_18TensorIteratorBaseEENKUlvE_clEvENKUlvE2_clEvEUlllE_EESt5arrayIPcLm3EEEEviT0_T1_)
        .other          _ZN2at6native29vectorized_elementwise_kernelILi2ENS0_13BinaryFunctorIlllZZZNS0_21remainder_kernel_cudaERNS_18TensorIteratorBaseEENKUlvE_clEvENKUlvE2_clEvEUlllE_EESt5arrayIPcLm3EEEEviT0_T1_,@"STO_CUDA_ENTRY STV_DEFAULT"
_ZN2at6native29vectorized_elementwise_kernelILi2ENS0_13BinaryFunctorIlllZZZNS0_21remainder_kernel_cudaERNS_18TensorIteratorBaseEENKUlvE_clEvENKUlvE2_clEvEUlllE_EESt5arrayIPcLm3EEEEviT0_T1_:
.text._ZN2at6native29vectorized_elementwise_kernelILi2ENS0_13BinaryFunctorIlllZZZNS0_21remainder_kernel_cudaERNS_18TensorIteratorBaseEENKUlvE_clEvENKUlvE2_clEvEUlllE_EESt5arrayIPcLm3EEEEviT0_T1_:
        /* <DEDUP_REMOVED lines=28> */
[----:B------:R-:W-:Y:S01]  /*01c0*/  MOV R2, 0x210 ;  /* 0x0000021000027802 */ /* 0x000fe20000000f00 */
[----:B------:R-:W-:Y:S02]  /*01d0*/  IMAD.MOV.U32 R4, RZ, RZ, R5 ;  /* 0x000000ffff047224 */ /* 0x000fe400078e0005 */
[----:B------:R-:W-:Y:S02]  /*01e0*/  IMAD.MOV.U32 R5, RZ, RZ, R32 ;  /* 0x000000ffff057224 */ /* 0x000fe400078e0020 */
[----:B------:R-:W-:-:S07]  /*01f0*/  IMAD.MOV.U32 R3, RZ, RZ, R33 ;  /* 0x000000ffff037224 */ /* 0x000fce00078e0021 */
[----:B-----5:R-:W-:Y:S05]  /*0200*/  CALL.REL.NOINC `($__internal_46_$__cuda_sm20_rem_s64) ;  /* 0x00000038001c7944 */ /* 0x020fea0003c00000 */
[----:B------:R-:W-:Y:S02]  /*0210*/  IMAD.MOV.U32 R42, RZ, RZ, R3 ;  /* 0x000000ffff2a7224 */ /* 0x000fe400078e0003 */
[----:B------:R-:W-:Y:S01]  /*0220*/  IMAD.MOV.U32 R43, RZ, RZ, R0 ;  /* 0x000000ffff2b7224 */ /* 0x000fe200078e0000 */
[----:B------:R-:W-:Y:S06]  /*0230*/  BRA `(.L_x_48458) ;  /* 0x0000000000487947 */ /* 0x000fec0003800000 */
.L_x_48457:
[----:B------:R-:W0:Y:S01]  /*0240*/  I2F.U32.RP R0, R32 ;  /* 0x0000002000007306 */ /* 0x000e220000209000 */
[----:B------:R-:W-:Y:S01]  /*0250*/  IMAD.MOV R5, RZ, RZ, -R32 ;  /* 0x000000ffff057224 */ /* 0x000fe200078e0a20 */
[----:B------:R-:W-:Y:S01]  /*0260*/  ISETP.NE.U32.AND P1, PT, R32, RZ, PT ;  /* 0x000000ff2000720c */ /* 0x000fe20003f25070 */
[----:B------:R-:W-:-:S05]  /*0270*/  IMAD.MOV.U32 R43, RZ, RZ, RZ ;  /* 0x000000ffff2b7224 */ /* 0x000fca00078e00ff */
[----:B0-----:R-:W0:Y:S02]  /*0280*/  MUFU.RCP R0, R0 ;  /* 0x0000000000007308 */ /* 0x001e240000001000 */
[----:B0-----:R-:W-:-:S06]  /*0290*/  IADD3 R2, R0, 0xffffffe, RZ ;  /* 0x0ffffffe00027810 */ /* 0x001fcc0007ffe0ff */
        /* <DEDUP_REMOVED lines=12> */
.L_x_48458:
[----:B------:R-:W-:Y:S05]  /*0360*/  BSYNC B0 ;  /* 0x0000000000007941 */ /* 0x000fea0003800000 */
.L_x_48456:
[----:B------:R-:W-:Y:S01]  /*0370*/  LOP3.LUT R0, R42, R32, RZ, 0x3c, !PT ;  /* 0x000000202a007212 */ /* 0x000fe200078e3cff */
[----:B------:R-:W-:Y:S01]  /*0380*/  BSSY B0, `(.L_x_48459) ;  /* 0x0000029000007945 */ /* 0x000fe20003800000 */
[----:B------:R-:W-:Y:S02]  /*0390*/  LOP3.LUT R2, R43, R33, RZ, 0x3c, !PT ;  /* 0x000000212b027212 */ /* 0x000fe400078e3cff */
[----:B------:R-:W-:Y:S02]  /*03a0*/  ISETP.GT.U32.AND P0, PT, R0, -0x1, PT ;  /* 0xffffffff0000780c */ /* 0x000fe40003f04070 */
[----:B------:R-:W-:Y:S02]  /*03b0*/  ISETP.EQ.U32.AND P1, PT, R42, RZ, PT ;  /* 0x000000ff2a00720c */ /* 0x000fe40003f22070 */
[----:B------:R-:W-:Y:S02]  /*03c0*/  ISETP.GT.AND.EX P0, PT, R2, -0x1, PT, P0 ;  /* 0xffffffff0200780c */ /* 0x000fe40003f04300 */
[----:B------:R-:W-:-:S02]  /*03d0*/  LOP3.LUT R0, R7, R35, RZ, 0xfc, !PT ;  /* 0x0000002307007212 */ /* 0x000fc400078efcff */
[----:B------:R-:W-:Y:S02]  /*03e0*/  ISETP.EQ.OR.EX P0, PT, R43, RZ, P0, P1 ;  /* 0x000000ff2b00720c */ /* 0x000fe40000702710 */
[----:B------:R-:W-:Y:S02]  /*03f0*/  ISETP.NE.U32.AND P1, PT, R0, RZ, PT ;  /* 0x000000ff0000720c */ /* 0x000fe40003f25070 */
[----:B------:R-:W-:-:S04]  /*0400*/  SEL R47, R32, RZ, !P0 ;  /* 0x000000ff202f7207 */ /* 0x000fc80004000000 */
[----:B------:R-:W-:Y:S02]  /*0410*/  IADD3 R47, P2, R42, R47, RZ ;  /* 0x0000002f2a2f7210 */ /* 0x000fe40007f5e0ff */
[----:B------:R-:W-:-:S04]  /*0420*/  SEL R42, R33, RZ, !P0 ;  /* 0x000000ff212a7207 */ /* 0x000fc80004000000 */
[----:B------:R-:W-:Y:S01]  /*0430*/  IADD3.X R42, R43, R42, RZ, P2, !PT ;  /* 0x0000002a2b2a7210 */ /* 0x000fe200017fe4ff */
[----:B------:R-:W-:Y:S06]  /*0440*/  @!P1 BRA `(.L_x_48460) ;  /* 0x0000000000249947 */ /* 0x000fec0003800000 */
        /* <DEDUP_REMOVED lines=9> */
.L_x_48460:
[----:B------:R-:W0:Y:S01]  /*04e0*/  I2F.U32.RP R0, R34 ;  /* 0x0000002200007306 */ /* 0x000e220000209000 */
[----:B------:R-:W-:Y:S01]  /*04f0*/  IMAD.MOV R5, RZ, RZ, -R34 ;  /* 0x000000ffff057224 */ /* 0x000fe200078e0a22 */
[----:B------:R-:W-:-:S06]  /*0500*/  ISETP.NE.U32.AND P1, PT, R34, RZ, PT ;  /* 0x000000ff2200720c */ /* 0x000fcc0003f25070 */
        /* <DEDUP_REMOVED lines=8> */
[----:B------:R-:W-:Y:S01]  /*0590*/  IMAD R5, R34, R3, R6 ;  /* 0x0000000322057224 */ /* 0x000fe200078e0206 */
[----:B------:R-:W-:-:S04]  /*05a0*/  HFMA2.MMA R3, -RZ, RZ, 0, 0 ;  /* 0x00000000ff037435 */ /* 0x000fc800000001ff */
[----:B------:R-:W-:-:S13]  /*05b0*/  ISETP.GE.U32.AND P0, PT, R5, R34, PT ;  /* 0x000000220500720c */ /* 0x000fda0003f06070 */
[----:B------:R-:W-:-:S05]  /*05c0*/  @P0 IMAD.IADD R5, R5, 0x1, -R34 ;  /* 0x0000000105050824 */ /* 0x000fca00078e0a22 */
[----:B------:R-:W-:-:S13]  /*05d0*/  ISETP.GE.U32.AND P0, PT, R5, R34, PT ;  /* 0x000000220500720c */ /* 0x000fda0003f06070 */
[----:B------:R-:W-:Y:S01]  /*05e0*/  @P0 IMAD.IADD R5, R5, 0x1, -R34 ;  /* 0x0000000105050824 */ /* 0x000fe200078e0a22 */
[----:B------:R-:W-:-:S05]  /*05f0*/  @!P1 LOP3.LUT R5, RZ, R34, RZ, 0x33, !PT ;  /* 0x00000022ff059212 */ /* 0x000fca00078e33ff */
[----:B------:R-:W-:-:S07]  /*0600*/  IMAD.MOV.U32 R2, RZ, RZ, R5 ;  /* 0x000000ffff027224 */ /* 0x000fce00078e0005 */
.L_x_48461:
[----:B------:R-:W-:Y:S05]  /*0610*/  BSYNC B0 ;  /* 0x0000000000007941 */ /* 0x000fea0003800000 */
.L_x_48459:
[----:B------:R-:W-:Y:S01]  /*0620*/  LOP3.LUT R0, R2, R34, RZ, 0x3c, !PT ;  /* 0x0000002202007212 */ /* 0x000fe200078e3cff */
[----:B------:R-:W-:Y:S01]  /*0630*/  BSSY B0, `(.L_x_48462) ;  /* 0x0000029000007945 */ /* 0x000fe20003800000 */
[----:B------:R-:W-:Y:S02]  /*0640*/  LOP3.LUT R4, R3, R35, RZ, 0x3c, !PT ;  /* 0x0000002303047212 */ /* 0x000fe400078e3cff */
[----:B------:R-:W-:Y:S02]  /*0650*/  ISETP.GT.U32.AND P0, PT, R0, -0x1, PT ;  /* 0xffffffff0000780c */ /* 0x000fe40003f04070 */
[----:B------:R-:W-:Y:S02]  /*0660*/  ISETP.EQ.U32.AND P1, PT, R2, RZ, PT ;  /* 0x000000ff0200720c */ /* 0x000fe40003f22070 */
[----:B------:R-:W-:Y:S02]  /*0670*/  ISETP.GT.AND.EX P0, PT, R4, -0x1, PT, P0 ;  /* 0xffffffff0400780c */ /* 0x000fe40003f04300 */
[----:B-----5:R-:W-:-:S02]  /*0680*/  LOP3.LUT R0, R29, R17, RZ, 0xfc, !PT ;  /* 0x000000111d007212 */ /* 0x020fc400078efcff */
[----:B------:R-:W-:Y:S02]  /*0690*/  ISETP.EQ.OR.EX P0, PT, R3, RZ, P0, P1 ;  /* 0x000000ff0300720c */ /* 0x000fe40000702710 */
[----:B------:R-:W-:Y:S02]  /*06a0*/  ISETP.NE.U32.AND P1, PT, R0, RZ, PT ;  /* 0x000000ff0000720c */ /* 0x000fe40003f25070 */
[----:B------:R-:W-:Y:S02]  /*06b0*/  SEL R5, R34, RZ, !P0 ;  /* 0x000000ff22057207 */ /* 0x000fe40004000000 */
[----:B------:R-:W-:Y:S02]  /*06c0*/  SEL R33, R35, RZ, !P0 ;  /* 0x000000ff23217207 */ /* 0x000fe40004000000 */
[----:B------:R-:W-:-:S05]  /*06d0*/  IADD3 R34, P2, R2, R5, RZ ;  /* 0x0000000502227210 */ /* 0x000fca0007f5e0ff */
[----:B------:R-:W-:Y:S02]  /*06e0*/  IMAD.X R33, R3, 0x1, R33, P2 ;  /* 0x0000000103217824 */ /* 0x000fe400010e0621 */
[----:B------:R-:W-:Y:S06]  /*06f0*/  @!P1 BRA `(.L_x_48463) ;  /* 0x0000000000249947 */ /* 0x000fec0003800000 */
[----:B------:R-:W-:Y:S01]  /*0700*/  IMAD.MOV.U32 R0, RZ, RZ, R28 ;  /* 0x000000ffff007224 */ /* 0x000fe200078e001c */
[----:B------:R-:W-:Y:S01]  /*0710*/  MOV R2, 0x760 ;  /* 0x0000076000027802 */ /* 0x000fe20000000f00 */
[----:B------:R-:W-:Y:S02]  /*0720*/  IMAD.MOV.U32 R4, RZ, RZ, R29 ;  /* 0x000000ffff047224 */ /* 0x000fe400078e001d */
[----:B------:R-:W-:Y:S02]  /*0730*/  IMAD.MOV.U32 R5, RZ, RZ, R16 ;  /* 0x000000ffff057224 */ /* 0x000fe400078e0010 */
[----:B------:R-:W-:-:S07]  /*0740*/  IMAD.MOV.U32 R3, RZ, RZ, R17 ;  /* 0x000000ffff037224 */ /* 0x000fce00078e0011 */
[----:B------:R-:W-:Y:S05]  /*0750*/  CALL.REL.NOINC `($__internal_46_$__cuda_sm20_rem_s64) ;  /* 0x0000003000c87944 */ /* 0x000fea0003c00000 */
[----:B------:R-:W-:Y:S01]  /*0760*/  IMAD.MOV.U32 R2, RZ, RZ, R3 ;  /* 0x000000ffff027224 */ /* 0x000fe200078e0003 */
[----:B------:R-:W-:Y:S01]  /*0770*/  MOV R3, R0 ;  /* 0x0000000000037202 */ /* 0x000fe20000000f00 */
[----:B------:R-:W-:Y:S06]  /*0780*/  BRA `(.L_x_48464) ;  /* 0x00000000004c7947 */ /* 0x000fec0003800000 */
.L_x_48463:
[----:B------:R-:W0:Y:S01]  /*0790*/  I2F.U32.RP R0, R16 ;  /* 0x0000001000007306 */ /* 0x000e220000209000 */
[----:B------:R-:W-:Y:S01]  /*07a0*/  IMAD.MOV R5, RZ, RZ, -R16 ;  /* 0x000000ffff057224 */ /* 0x000fe200078e0a10 */
[----:B------:R-:W-:-:S06]  /*07b0*/  ISETP.NE.U32.AND P1, PT, R16, RZ, PT ;  /* 0x000000ff1000720c */ /* 0x000fcc0003f25070 */
        /* <DEDUP_REMOVED lines=16> */
.L_x_48464:
[----:B------:R-:W-:Y:S05]  /*08c0*/  BSYNC B0 ;  /* 0x0000000000007941 */ /* 0x000fea0003800000 */
.L_x_48462:
        /* <DEDUP_REMOVED lines=20> */
[----:B------:R-:W-:Y:S01]  /*0a10*/  MOV R2, R3 ;  /* 0x0000000300027202 */ /* 0x000fe20000000f00 */
[----:B------:R-:W-:Y:S01]  /*0a20*/  IMAD.MOV.U32 R3, RZ, RZ, R0 ;  /* 0x000000ffff037224 */ /* 0x000fe200078e0000 */
[----:B------:R-:W-:Y:S06]  /*0a30*/  BRA `(.L_x_48467) ;  /* 0x00000000004c7947 */ /* 0x000fec0003800000 */
.L_x_48466:
        /* <DEDUP_REMOVED lines=16> */
[----:B------:R-:W-:Y:S02]  /*0b40*/  @P0 IADD3 R5, -R18, R5, RZ ;  /* 0x0000000512050210 */ /* 0x000fe40007ffe1ff */
[----:B------:R-:W-:-:S05]  /*0b50*/  @!P1 LOP3.LUT R5, RZ, R18, RZ, 0x33, !PT ;  /* 0x00000012ff059212 */ /* 0x000fca00078e33ff */
[----:B------:R-:W-:-:S07]  /*0b60*/  IMAD.MOV.U32 R2, RZ, RZ, R5 ;  /* 0x000000ffff027224 */ /* 0x000fce00078e0005 */
.L_x_48467:
[----:B------:R-:W-:Y:S05]  /*0b70*/  BSYNC B0 ;  /* 0x0000000000007941 */ /* 0x000fea0003800000 */
.L_x_48465:
        /* <DEDUP_REMOVED lines=15> */
[----:B------:R-:W-:Y:S01]  /*0c70*/  MOV R3, R13 ;  /* 0x0000000d00037202 */ /* 0x000fe20000000f00 */
[----:B------:R-:W-:Y:S01]  /*0c80*/  IMAD.MOV.U32 R4, RZ, RZ, R25 ;  /* 0x000000ffff047224 */ /* 0x000fe200078e0019 */
[----:B------:R-:W-:Y:S01]  /*0c90*/  MOV R2, 0xcc0 ;  /* 0x00000cc000027802 */ /* 0x000fe20000000f00 */
[----:B------:R-:W-:-:S07]  /*0ca0*/  IMAD.MOV.U32 R5, RZ, RZ, R12 ;  /* 0x000000ffff057224 */ /* 0x000fce00078e000c */
[----:B------:R-:W-:Y:S05]  /*0cb0*/  CALL.REL.NOINC `($__internal_46_$__cuda_sm20_rem_s64) ;  /* 0x0000002c00707944 */ /* 0x000fea0003c00000 */
[----:B------:R-:W-:Y:S02]  /*0cc0*/  IMAD.MOV.U32 R2, RZ, RZ, R3 ;  /* 0x000000ffff027224 */ /* 0x000fe400078e0003 */
[----:B------:R-:W-:Y:S01]  /*0cd0*/  IMAD.MOV.U32 R3, RZ, RZ, R0 ;  /* 0x000000ffff037224 */ /* 0x000fe200078e0000 */
[----:B------:R-:W-:Y:S06]  /*0ce0*/  BRA `(.L_x_48470) ;  /* 0x00000000004c7947 */ /* 0x000fec0003800000 */
.L_x_48469:
        /* <DEDUP_REMOVED lines=14> */
[----:B------:R-:W-:-:S04]  /*0dd0*/  @P0 IADD3 R5, -R12, R5, RZ ;  /* 0x000000050c050210 */ /* 0x000fc80007ffe1ff */
[----:B------:R-:W-:-:S13]  /*0de0*/  ISETP.GE.U32.AND P0, PT, R5, R12, PT ;  /* 0x0000000c0500720c */ /* 0x000fda0003f06070 */
[----:B------:R-:W-:Y:S01]  /*0df0*/  @P0 IMAD.IADD R5, R5, 0x1, -R12 ;  /* 0x0000000105050824 */ /* 0x000fe200078e0a0c */
[----:B------:R-:W-:-:S05]  /*0e00*/  @!P1 LOP3.LUT R5, RZ, R12, RZ, 0x33, !PT ;  /* 0x0000000cff059212 */ /* 0x000fca00078e33ff */
[----:B------:R-:W-:-:S07]  /*0e10*/  IMAD.MOV.U32 R2, RZ, RZ, R5 ;  /* 0x000000ffff027224 */ /* 0x000fce00078e0005 */
.L_x_48470:
[----:B------:R-:W-:Y:S05]  /*0e20*/  BSYNC B0 ;  /* 0x0000000000007941 */ /* 0x000fea0003800000 */
.L_x_48468:
        /* <DEDUP_REMOVED lines=23> */
.L_x_48472:
        /* <DEDUP_REMOVED lines=19> */
.L_x_48473:
[----:B------:R-:W-:Y:S05]  /*10d0*/  BSYNC B0 ;  /* 0x0000000000007941 */ /* 0x000fea0003800000 */
.L_x_48471:
        /* <DEDUP_REMOVED lines=23> */
.L_x_48475:
[----:B------:R-:W0:Y:S01]  /*1250*/  I2F.U32.RP R0, R8 ;  /* 0x0000000800007306 */ /* 0x000e220000209000 */
[----:B------:R-:W-:Y:S01]  /*1260*/  IMAD.MOV R5, RZ, RZ, -R8 ;  /* 0x000000ffff057224 */ /* 0x000fe200078e0a08 */
[----:B------:R-:W-:-:S06]  /*1270*/  ISETP.NE.U32.AND P1, PT, R8, RZ, PT ;  /* 0x000000ff0800720c */ /* 0x000fcc0003f25070 */
        /* <DEDUP_REMOVED lines=16> */
.L_x_48476:
[----:B------:R-:W-:Y:S05]  /*1380*/  BSYNC B0 ;  /* 0x0000000000007941 */ /* 0x000fea0003800000 */
.L_x_48474:
        /* <DEDUP_REMOVED lines=14> */
[----:B------:R-:W-:Y:S01]  /*1470*/  MOV R0, R22 ;  /* 0x0000001600007202 */ /* 0x000fe20000000f00 */
[----:B------:R-:W-:Y:S01]  /*1480*/  IMAD.MOV.U32 R4, RZ, RZ, R23 ;  /* 0x000000ffff047224 */ /* 0x000fe200078e0017 */
[----:B------:R-:W-:Y:S01]  /*1490*/  MOV R2, 0x14d0 ;  /* 0x000014d000027802 */ /* 0x000fe20000000f00 */
[----:B------:R-:W-:Y:S02]  /*14a0*/  IMAD.MOV.U32 R5, RZ, RZ, R10 ;  /* 0x000000ffff057224 */ /* 0x000fe400078e000a */
[----:B------:R-:W-:-:S07]  /*14b0*/  IMAD.MOV.U32 R3, RZ, RZ, R11 ;  /* 0x000000ffff037224 */ /* 0x000fce00078e000b */
[----:B------:R-:W-:Y:S05]  /*14c0*/  CALL.REL.NOINC `($__internal_46_$__cuda_sm20_rem_s64) ;  /* 0x00000024006c7944 */ /* 0x000fea0003c00000 */
[----:B------:R-:W-:Y:S02]  /*14d0*/  IMAD.MOV.U32 R2, RZ, RZ, R3 ;  /* 0x000000ffff027224 */ /* 0x000fe400078e0003 */
[----:B------:R-:W-:Y:S01]  /*14e0*/  IMAD.MOV.U32 R3, RZ, RZ, R0 ;  /* 0x000000ffff037224 */ /* 0x000fe200078e0000 */
[----:B------:R-:W-:Y:S06]  /*14f0*/  BRA `(.L_x_48479) ;  /* 0x00000000004c7947 */ /* 0x000fec0003800000 */
.L_x_48478:
[----:B------:R-:W0:Y:S01]  /*1500*/  I2F.U32.RP R0, R10 ;  /* 0x0000000a00007306 */ /* 0x000e220000209000 */
[----:B------:R-:W-:Y:S02]  /*1510*/  IADD3 R5, RZ, -R10, RZ ;  /* 0x8000000aff057210 */ /* 0x000fe40007ffe0ff */
        /* <DEDUP_REMOVED lines=17> */
.L_x_48479:
[----:B------:R-:W-:Y:S05]  /*1630*/  BSYNC B0 ;  /* 0x0000000000007941 */ /* 0x000fea0003800000 */
.L_x_48477:
[----:B------:R-:W0:Y:S01]  /*1640*/  LDC.64 R4, c[0x0][0x218] ;  /* 0x00008600ff047b82 */ /* 0x000e220000000a00 */
[----:B------:R-:W-:Y:S01]  /*1650*/  LOP3.LUT R0, R2, R10, RZ, 0x3c, !PT ;  /* 0x0000000a02007212 */ /* 0x000fe200078e3cff */
[----:B------:R-:W-:Y:S01]  /*1660*/  IMAD.MOV.U32 R22, RZ, RZ, R34 ;  /* 0x000000ffff167224 */ /* 0x000fe200078e0022 */
[----:B------:R-:W-:Y:S01]  /*1670*/  LOP3.LUT R8, R3, R11, RZ, 0x3c, !PT ;  /* 0x0000000b03087212 */ /* 0x000fe200078e3cff */
[----:B------:R-:W-:Y:S01]  /*1680*/  IMAD.MOV.U32 R23, RZ, RZ, R33 ;  /* 0x000000ffff177224 */ /* 0x000fe200078e0021 */
[----:B------:R-:W-:Y:S01]  /*1690*/  ISETP.GT.U32.AND P0, PT, R0, -0x1, PT ;  /* 0xffffffff0000780c */ /* 0x000fe20003f04070 */
[----:B------:R-:W-:Y:S01]  /*16a0*/  IMAD.MOV.U32 R35, RZ, RZ, R18 ;  /* 0x000000ffff237224 */ /* 0x000fe200078e0012 */
[----:B------:R-:W-:Y:S01]  /*16b0*/  ISETP.EQ.U32.AND P1, PT, R2, RZ, PT ;  /* 0x000000ff0200720c */ /* 0x000fe20003f22070 */
[----:B------:R-:W-:Y:S01]  /*16c0*/  IMAD.MOV.U32 R21, RZ, RZ, R42 ;  /* 0x000000ffff157224 */ /* 0x000fe200078e002a */
[----:B------:R-:W-:Y:S01]  /*16d0*/  ISETP.GT.AND.EX P0, PT, R8, -0x1, PT, P0 ;  /* 0xffffffff0800780c */ /* 0x000fe20003f04300 */
[----:B------:R-:W-:Y:S01]  /*16e0*/  IMAD.MOV.U32 R33, RZ, RZ, R29 ;  /* 0x000000ffff217224 */ /* 0x000fe200078e001d */
[-C--:B------:R-:W-:Y:S01]  /*16f0*/  LOP3.LUT R17, R17, R16.reuse, RZ, 0x3c, !PT ;  /* 0x0000001011117212 */ /* 0x080fe200078e3cff */
[----:B------:R-:W-:Y:S01]  /*1700*/  IMAD.MOV.U32 R34, RZ, RZ, R28 ;  /* 0x000000ffff227224 */ /* 0x000fe200078e001c */
[----:B------:R-:W-:Y:S01]  /*1710*/  ISETP.EQ.OR.EX P0, PT, R3, RZ, P0, P1 ;  /* 0x000000ff0300720c */ /* 0x000fe20000702710 */
[----:B------:R-:W-:Y:S01]  /*1720*/  IMAD.MOV.U32 R18, RZ, RZ, R13 ;  /* 0x000000ffff127224 */ /* 0x000fe200078e000d */
[----:B------:R-:W-:Y:S01]  /*1730*/  LOP3.LUT R16, R17, R16, RZ, 0x3c, !PT ;  /* 0x0000001011107212 */ /* 0x000fe200078e3cff */
[----:B------:R-:W-:Y:S01]  /*1740*/  IMAD.MOV.U32 R19, RZ, RZ, R12 ;  /* 0x000000ffff137224 */ /* 0x000fe200078e000c */
[----:B------:R-:W-:-:S02]  /*1750*/  SEL R11, R11, RZ, !P0 ;  /* 0x000000ff0b0b7207 */ /* 0x000fc40004000000 */
[----:B------:R-:W-:Y:S02]  /*1760*/  MOV R20, R47 ;  /* 0x0000002f00147202 */ /* 0x000fe40000000f00 */
[----:B------:R-:W-:Y:S01]  /*1770*/  LOP3.LUT R17, R17, R16, RZ, 0x3c, !PT ;  /* 0x0000001011117212 */ /* 0x000fe200078e3cff */
[----:B0-----:R-:W-:-:S04]  /*1780*/  IMAD.WIDE.U32 R4, R46, 0x8, R4 ;  /* 0x000000082e047825 */ /* 0x001fc800078e0004 */
[----:B------:R-:W-:Y:S01]  /*1790*/  IMAD.WIDE R48, R48, 0x10, R4 ;  /* 0x0000001030307825 */ /* 0x000fe200078e0204 */
[----:B------:R-:W-:-:S03]  /*17a0*/  SEL R5, R10, RZ, !P0 ;  /* 0x000000ff0a057207 */ /* 0x000fc60004000000 */
[----:B------:R-:W-:Y:S01]  /*17b0*/  IMAD.MOV.U32 R4, RZ, RZ, R7 ;  /* 0x000000ffff047224 */ /* 0x000fe200078e0007 */
[----:B------:R-:W-:Y:S01]  /*17c0*/  IADD3 R0, P0, R2, R5, RZ ;  /* 0x0000000502007210 */ /* 0x000fe20007f1e0ff */
[----:B------:R-:W-:Y:S01]  /*17d0*/  IMAD.MOV.U32 R5, RZ, RZ, R6 ;  /* 0x000000ffff057224 */ /* 0x000fe200078e0006 */
[----:B------:R-:W-:Y:S02]  /*17e0*/  STG.E.128 desc[UR4][R48.64], R20 ;  /* 0x0000001430007986 */ /* 0x000fe4000c101d04 */
[----:B------:R-:W-:Y:S01]  /*17f0*/  IADD3.X R3, R3, R11, RZ, P0, !PT ;  /* 0x0000000b03037210 */ /* 0x000fe200007fe4ff */
[----:B------:R-:W-:Y:S01]  /*1800*/  IMAD.MOV.U32 R6, RZ, RZ, R0 ;  /* 0x000000ffff067224 */ /* 0x000fe200078e0000 */
[----:B------:R-:W-:Y:S03]  /*1810*/  STG.E.128 desc[UR4][R48.64+0x800], R32 ;  /* 0x0008002030007986 */ /* 0x000fe6000c101d04 */
[----:B------:R-:W-:Y:S01]  /*1820*/  IMAD.MOV.U32 R7, RZ, RZ, R3 ;  /* 0x000000ffff077224 */ /* 0x000fe200078e0003 */
[----:B------:R-:W-:Y:S04]  /*1830*/  STG.E.128 desc[UR4][R48.64+0x1000], R16 ;  /* 0x0010001030007986 */ /* 0x000fe8000c101d04 */
[----:B------:R-:W-:Y:S01]  /*1840*/  STG.E.128 desc[UR4][R48.64+0x1800], R4 ;  /* 0x0018000430007986 */ /* 0x000fe2000c101d04 */
[----:B------:R-:W-:Y:S05]  /*1850*/  EXIT ;  /* 0x000000000000794d */ /* 0x000fea0003800000 */
.L_x_48455:
[----:B------:R-:W0:Y:S01]  /*1860*/  S2R R42, SR_TID.X ;  /* 0x00000000002a7919 */ /* 0x000e220000002100 */
[----:B------:R-:W-:Y:S02]  /*1870*/  CS2R R6, SRZ ;  /* 0x0000000000067805 */ /* 0x000fe4000001ff00 */
[----:B0-----:R-:W-:Y:S02]  /*1880*/  ISETP.GE.AND P1, PT, R42, R47, PT ;  /* 0x0000002f2a00720c */ /* 0x001fe40003f26270 */
[----:B------:R-:W-:-:S11]  /*1890*/  MOV R0, R42 ;  /* 0x0000002a00007202 */ /* 0x000fd60000000f00 */
[----:B------:R-:W-:Y:S01]  /*18a0*/  @!P1 IMAD.IADD R2, R46, 0x1, R0 ;  /* 0x000000012e029824 */ /* 0x000fe200078e0200 */
[----:B------:R-:W0:Y:S01]  /*18b0*/  @!P1 LDC.64 R34, c[0x0][0x220] ;  /* 0x00008800ff229b82 */ /* 0x000e220000000a00 */
[----:B------:R-:W-:-:S05]  /*18c0*/  @!P1 VIADD R0, R0, 0x80 ;  /* 0x0000008000009836 */ /* 0x000fca0000000000 */
[----:B------:R-:W-:Y:S02]  /*18d0*/  ISETP.GE.AND P6, PT, R0, R47, PT ;  /* 0x0000002f0000720c */ /* 0x000fe40003fc6270 */
[----:B------:R-:W1:Y:S11]  /*18e0*/  @!P1 LDC.64 R36, c[0x0][0x228] ;  /* 0x00008a00ff249b82 */ /* 0x000e760000000a00 */
[----:B------:R-:W-:Y:S01]  /*18f0*/  @!P6 IMAD.IADD R13, R46, 0x1, R0 ;  /* 0x000000012e0de824 */ /* 0x000fe200078e0200 */
[----:B------:R-:W2:Y:S01]  /*1900*/  @!P6 LDC.64 R4, c[0x0][0x220] ;  /* 0x00008800ff04eb82 */ /* 0x000ea20000000a00 */
[----:B------:R-:W-:-:S05]  /*1910*/  @!P6 VIADD R0, R0, 0x80 ;  /* 0x000000800000e836 */ /* 0x000fca0000000000 */
[----:B------:R-:W-:Y:S02]  /*1920*/  ISETP.GE.AND P5, PT, R0, R47, PT ;  /* 0x0000002f0000720c */ /* 0x000fe40003fa6270 */
[----:B------:R-:W3:Y:S11]  /*1930*/  @!P6 LDC.64 R8, c[0x0][0x228] ;  /* 0x00008a00ff08eb82 */ /* 0x000ef60000000a00 */
[----:B------:R-:W-:Y:S01]  /*1940*/  @!P5 IMAD.IADD R11, R46, 0x1, R0 ;  /* 0x000000012e0bd824 */ /* 0x000fe200078e0200 */
[----:B------:R-:W4:Y:S01]  /*1950*/  @!P5 LDC.64 R40, c[0x0][0x228] ;  /* 0x00008a00ff28db82 */ /* 0x000f220000000a00 */
[----:B------:R-:W-:-:S02]  /*1960*/  @!P5 VIADD R0, R0, 0x80 ;  /* 0x000000800000d836 */ /* 0x000fc40000000000 */
[----:B--2---:R-:W-:-:S03]  /*1970*/  @!P6 IMAD.WIDE.U32 R4, R13, 0x8, R4 ;  /* 0x000000080d04e825 */ /* 0x004fc600078e0004 */
[----:B------:R-:W-:Y:S02]  /*1980*/  ISETP.GE.AND P4, PT, R0, R47, PT ;  /* 0x0000002f0000720c */ /* 0x000fe40003f86270 */
[----:B------:R-:W2:Y:S01]  /*1990*/  @!P5 LDC.64 R44, c[0x0][0x220] ;  /* 0x00008800ff2cdb82 */ /* 0x000ea20000000a00 */
[----:B------:R0:W5:Y:S01]  /*19a0*/  @!P6 LDG.E.64 R6, desc[UR4][R4.64] ;  /* 0x000000040406e981 */ /* 0x000162000c1e1b00 */
[----:B---3--:R-:W-:Y:S01]  /*19b0*/  @!P6 IMAD.WIDE.U32 R12, R13, 0x8, R8 ;  /* 0x000000080d0ce825 */ /* 0x008fe200078e0008 */
[----:B------:R-:W-:-:S08]  /*19c0*/  CS2R R8, SRZ ;  /* 0x0000000000087805 */ /* 0x000fd0000001ff00 */
[----:B------:R-:W-:Y:S01]  /*19d0*/  @!P4 IADD3 R15, R46, R0, RZ ;  /* 0x000000002e0fc210 */ /* 0x000fe20007ffe0ff */
[----:B------:R-:W-:Y:S01]  /*19e0*/  @!P4 VIADD R0, R0, 0x80 ;  /* 0x000000800000c836 */ /* 0x000fe20000000000 */
[----:B------:R-:W3:Y:S01]  /*19f0*/  @!P4 LDC.64 R38, c[0x0][0x220] ;  /* 0x00008800ff26cb82 */ /* 0x000ee20000000a00 */
[----:B------:R1:W5:Y:S03]  /*1a00*/  @!P6 LDG.E.64 R8, desc[UR4][R12.64] ;  /* 0x000000040c08e981 */ /* 0x000366000c1e1b00 */
[----:B------:R-:W-:-:S04]  /*1a10*/  ISETP.GE.AND P3, PT, R0, R47, PT ;  /* 0x0000002f0000720c */ /* 0x000fc80003f66270 */
[----:B------:R-:W2:Y:S09]  /*1a20*/  @!P4 LDC.64 R26, c[0x0][0x228] ;  /* 0x00008a00ff1acb82 */ /* 0x000eb20000000a00 */
[----:B------:R-:W-:Y:S01]  /*1a30*/  @!P3 IMAD.IADD R51, R46, 0x1, R0 ;  /* 0x000000012e33b824 */ /* 0x000fe200078e0200 */
[----:B------:R-:W2:Y:S01]  /*1a40*/  @!P3 LDC.64 R48, c[0x0][0x220] ;  /* 0x00008800ff30bb82 */ /* 0x000ea20000000a00 */
[----:B------:R-:W-:-:S05]  /*1a50*/  @!P3 VIADD R0, R0, 0x80 ;  /* 0x000000800000b836 */ /* 0x000fca0000000000 */
[----:B------:R-:W-:Y:S02]  /*1a60*/  ISETP.GE.AND P2, PT, R0, R47, PT ;  /* 0x0000002f0000720c */ /* 0x000fe40003f46270 */
[----:B------:R-:W2:Y:S11]  /*1a70*/  @!P3 LDC.64 R24, c[0x0][0x228] ;  /* 0x00008a00ff18bb82 */ /* 0x000eb60000000a00 */
[----:B------:R-:W-:Y:S01]  /*1a80*/  @!P2 IMAD.IADD R43, R46, 0x1, R0 ;  /* 0x000000012e2ba824 */ /* 0x000fe200078e0200 */
[----:B------:R-:W2:Y:S01]  /*1a90*/  @!P2 LDC.64 R20, c[0x0][0x220] ;  /* 0x00008800ff14ab82 */ /* 0x000ea20000000a00 */
[----:B------:R-:W-:-:S05]  /*1aa0*/  @!P2 VIADD R0, R0, 0x80 ;  /* 0x000000800000a836 */ /* 0x000fca0000000000 */
[-C--:B------:R-:W-:Y:S02]  /*1ab0*/  ISETP.GE.AND P0, PT, R0, R47.reuse, PT ;  /* 0x0000002f0000720c */ /* 0x080fe40003f06270 */
[----:B------:R-:W2:Y:S11]  /*1ac0*/  @!P2 LDC.64 R22, c[0x0][0x228] ;  /* 0x00008a00ff16ab82 */ /* 0x000eb60000000a00 */
[----:B------:R-:W-:Y:S01]  /*1ad0*/  @!P0 IMAD.IADD R3, R46, 0x1, R0 ;  /* 0x000000012e038824 */ /* 0x000fe200078e0200 */
[----:B------:R-:W-:Y:S01]  /*1ae0*/  @!P0 IADD3 R0, R0, 0x80, RZ ;  /* 0x0000008000008810 */ /* 0x000fe20007ffe0ff */
[----:B0-----:R-:W0:Y:S03]  /*1af0*/  @!P0 LDC.64 R4, c[0x0][0x220] ;  /* 0x00008800ff048b82 */ /* 0x001e260000000a00 */
[----:B------:R-:W-:-:S05]  /*1b00*/  ISETP.GE.AND P6, PT, R0, R47, PT ;  /* 0x0000002f0000720c */ /* 0x000fca0003fc6270 */
[----:B------:R-:W0:Y:S08]  /*1b10*/  @!P0 LDC.64 R28, c[0x0][0x228] ;  /* 0x00008a00ff1c8b82 */ /* 0x000e300000000a00 */
[----:B------:R-:W0:Y:S08]  /*1b20*/  @!P6 LDC.64 R30, c[0x0][0x220] ;  /* 0x00008800ff1eeb82 */ /* 0x000e300000000a00 */
[----:B------:R-:W0:Y:S01]  /*1b30*/  @!P6 LDC.64 R32, c[0x0][0x228] ;  /* 0x00008a00ff20eb82 */ /* 0x000e220000000a00 */
[----:B-1----:R-:W-:Y:S01]  /*1b40*/  CS2R R12, SRZ ;  /* 0x00000000000c7805 */ /* 0x002fe2000001ff00 */
[----:B----4-:R-:W-:-:S04]  /*1b50*/  @!P5 IMAD.WIDE.U32 R40, R11, 0x8, R40 ;  /* 0x000000080b28d825 */ /* 0x010fc800078e0028 */
[C---:B---3--:R-:W-:Y:S01]  /*1b60*/  @!P4 IMAD.WIDE.U32 R38, R15.reuse, 0x8, R38 ;  /* 0x000000080f26c825 */ /* 0x048fe200078e0026 */
[----:B------:R1:W5:Y:S03]  /*1b70*/  @!P5 LDG.E.64 R12, desc[UR4][R40.64] ;  /* 0x00000004280cd981 */ /* 0x000366000c1e1b00 */
[----:B--2---:R-:W-:Y:S01]  /*1b80*/  @!P4 IMAD.WIDE.U32 R26, R15, 0x8, R26 ;  /* 0x000000080f1ac825 */ /* 0x004fe200078e001a */
[----:B------:R-:W-:Y:S02]  /*1b90*/  CS2R R14, SRZ ;  /* 0x00000000000e7805 */ /* 0x000fe4000001ff00 */
[----:B------:R-:W-:Y:S01]  /*1ba0*/  CS2R R18, SRZ ;  /* 0x0000000000127805 */ /* 0x000fe2000001ff00 */
[----:B------:R-:W-:Y:S01]  /*1bb0*/  @!P5 IMAD.WIDE.U32 R44, R11, 0x8, R44 ;  /* 0x000000080b2cd825 */ /* 0x000fe200078e002c */
[----:B------:R-:W-:Y:S02]  /*1bc0*/  CS2R R10, SRZ ;  /* 0x00000000000a7805 */ /* 0x000fe4000001ff00 */
[----:B------:R-:W-:Y:S01]  /*1bd0*/  CS2R R16, SRZ ;  /* 0x0000000000107805 */ /* 0x000fe2000001ff00 */
[----:B------:R2:W5:Y:S01]  /*1be0*/  @!P4 LDG.E.64 R14, desc[UR4][R38.64] ;  /* 0x00000004260ec981 */ /* 0x000562000c1e1b00 */
[----:B-1----:R-:W-:Y:S01]  /*1bf0*/  @!P2 IMAD.WIDE.U32 R40, R43, 0x8, R20 ;  /* 0x000000082b28a825 */ /* 0x002fe200078e0014 */
[----:B------:R-:W-:-:S02]  /*1c00*/  CS2R R20, SRZ ;  /* 0x0000000000147805 */ /* 0x000fc4000001ff00 */
[----:B------:R-:W5:Y:S01]  /*1c10*/  @!P5 LDG.E.64 R10, desc[UR4][R44.64] ;  /* 0x000000042c0ad981 */ /* 0x000f62000c1e1b00 */
[----:B------:R-:W-:-:S03]  /*1c20*/  @!P3 IMAD.WIDE.U32 R48, R51, 0x8, R48 ;  /* 0x000000083330b825 */ /* 0x000fc600078e0030 */
[----:B------:R1:W5:Y:S01]  /*1c30*/  @!P4 LDG.E.64 R16, desc[UR4][R26.64] ;  /* 0x000000041a10c981 */ /* 0x000362000c1e1b00 */
[----:B--2---:R-:W-:-:S03]  /*1c40*/  @!P3 IMAD.WIDE.U32 R38, R51, 0x8, R24 ;  /* 0x000000083326b825 */ /* 0x004fc600078e0018 */
[----:B------:R2:W5:Y:S01]  /*1c50*/  @!P3 LDG.E.64 R18, desc[UR4][R48.64] ;  /* 0x000000043012b981 */ /* 0x000562000c1e1b00 */
[----:B------:R-:W-:-:S03]  /*1c60*/  @!P2 IMAD.WIDE.U32 R50, R43, 0x8, R22 ;  /* 0x000000082b32a825 */ /* 0x000fc600078e0016 */
[----:B------:R3:W5:Y:S01]  /*1c70*/  @!P3 LDG.E.64 R20, desc[UR4][R38.64] ;  /* 0x000000042614b981 */ /* 0x000762000c1e1b00 */
[----:B------:R-:W-:Y:S02]  /*1c80*/  @!P6 IMAD.IADD R43, R46, 0x1, R0 ;  /* 0x000000012e2be824 */ /* 0x000fe400078e0200 */
[C---:B0-----:R-:W-:Y:S01]  /*1c90*/  @!P0 IMAD.WIDE.U32 R52, R3.reuse, 0x8, R4 ;  /* 0x0000000803348825 */ /* 0x041fe200078e0004 */
[----:B------:R-:W-:Y:S02]  /*1ca0*/  CS2R R22, SRZ ;  /* 0x0000000000167805 */ /* 0x000fe4000001ff00 */
[----:B------:R-:W-:Y:S02]  /*1cb0*/  CS2R R24, SRZ ;  /* 0x0000000000187805 */ /* 0x000fe4000001ff00 */
[----:B-1----:R-:W-:Y:S01]  /*1cc0*/  CS2R R26, SRZ ;  /* 0x00000000001a7805 */ /* 0x002fe2000001ff00 */
[----:B------:R-:W-:Y:S01]  /*1cd0*/  @!P0 IMAD.WIDE.U32 R4, R3, 0x8, R28 ;  /* 0x0000000803048825 */ /* 0x000fe200078e001c */
[----:B------:R-:W-:Y:S01]  /*1ce0*/  CS2R R28, SRZ ;  /* 0x00000000001c7805 */ /* 0x000fe2000001ff00 */
[----:B------:R0:W5:Y:S02]  /*1cf0*/  @!P2 LDG.E.64 R22, desc[UR4][R40.64] ;  /* 0x000000042816a981 */ /* 0x000164000c1e1b00 */
[C---:B------:R-:W-:Y:S01]  /*1d00*/  @!P6 IMAD.WIDE.U32 R44, R43.reuse, 0x8, R30 ;  /* 0x000000082b2ce825 */ /* 0x040fe200078e001e */
[----:B------:R-:W-:Y:S01]  /*1d10*/  CS2R R30, SRZ ;  /* 0x00000000001e7805 */ /* 0x000fe2000001ff00 */
[----:B------:R0:W5:Y:S02]  /*1d20*/  @!P2 LDG.E.64 R24, desc[UR4][R50.64] ;  /* 0x000000043218a981 */ /* 0x000164000c1e1b00 */
[----:B--2---:R-:W-:Y:S01]  /*1d30*/  @!P6 IMAD.WIDE.U32 R48, R43, 0x8, R32 ;  /* 0x000000082b30e825 */ /* 0x004fe200078e0020 */
[----:B------:R-:W-:Y:S01]  /*1d40*/  CS2R R32, SRZ ;  /* 0x0000000000207805 */ /* 0x000fe2000001ff00 */
[----:B------:R0:W5:Y:S02]  /*1d50*/  @!P0 LDG.E.64 R26, desc[UR4][R52.64] ;  /* 0x00000004341a8981 */ /* 0x000164000c1e1b00 */
[C---:B---3--:R-:W-:Y:S01]  /*1d60*/  @!P1 IMAD.WIDE.U32 R38, R2.reuse, 0x8, R34 ;  /* 0x0000000802269825 */ /* 0x048fe200078e0022 */
[----:B------:R-:W-:Y:S01]  /*1d70*/  CS2R R34, SRZ ;  /* 0x0000000000227805 */ /* 0x000fe2000001ff00 */
[----:B------:R0:W5:Y:S02]  /*1d80*/  @!P0 LDG.E.64 R28, desc[UR4][R4.64] ;  /* 0x00000004041c8981 */ /* 0x000164000c1e1b00 */
[----:B------:R-:W-:Y:S01]  /*1d90*/  @!P1 IMAD.WIDE.U32 R36, R2, 0x8, R36 ;  /* 0x0000000802249825 */ /* 0x000fe200078e0024 */
[----:B------:R-:W-:Y:S01]  /*1da0*/  CS2R R2, SRZ ;  /* 0x0000000000027805 */ /* 0x000fe2000001ff00 */
[----:B------:R0:W5:Y:S04]  /*1db0*/  @!P6 LDG.E.64 R30, desc[UR4][R44.64] ;  /* 0x000000042c1ee981 */ /* 0x000168000c1e1b00 */
        /* <DEDUP_REMOVED lines=9> */
[----:B------:R-:W-:Y:S01]  /*1e50*/  IMAD.MOV.U32 R0, RZ, RZ, R2 ;  /* 0x000000ffff007224 */ /* 0x000fe200078e0002 */
[----:B------:R-:W-:Y:S01]  /*1e60*/  MOV R2, 0x1eb0 ;  /* 0x00001eb000027802 */ /* 0x000fe20000000f00 */
[----:B0-----:R-:W-:Y:S02]  /*1e70*/  IMAD.MOV.U32 R4, RZ, RZ, R3 ;  /* 0x000000ffff047224 */ /* 0x001fe400078e0003 */
[----:B------:R-:W-:Y:S02]  /*1e80*/  IMAD.MOV.U32 R5, RZ, RZ, R34 ;  /* 0x000000ffff057224 */ /* 0x000fe400078e0022 */
[----:B------:R-:W-:-:S07]  /*1e90*/  IMAD.MOV.U32 R3, RZ, RZ, R35 ;  /* 0x000000ffff037224 */ /* 0x000fce00078e0023 */
[----:B------:R-:W-:Y:S05]  /*1ea0*/  CALL.REL.NOINC `($__internal_46_$__cuda_sm20_rem_s64) ;  /* 0x0000001800f47944 */ /* 0x000fea0003c00000 */
[----:B------:R-:W-:Y:S01]  /*1eb0*/  IMAD.MOV.U32 R2, RZ, RZ, R3 ;  /* 0x000000ffff027224 */ /* 0x000fe200078e0003 */
[----:B------:R-:W-:Y:S01]  /*1ec0*/  MOV R3, R0 ;  /* 0x0000000000037202 */ /* 0x000fe20000000f00 */
[----:B------:R-:W-:Y:S06]  /*1ed0*/  BRA `(.L_x_48484) ;  /* 0x0000000000487947 */ /* 0x000fec0003800000 */
.L_x_48483:
        /* <DEDUP_REMOVED lines=8> */
[----:B------:R-:W-:Y:S01]  /*1f60*/  IMAD.HI.U32 R5, R5, R3, R4 ;  /* 0x0000000305057227 */ /* 0x000fe200078e0004 */
[----:B------:R-:W-:-:S05]  /*1f70*/  HFMA2.MMA R3, -RZ, RZ, 0, 0 ;  /* 0x00000000ff037435 */ /* 0x000fca00000001ff */
        /* <DEDUP_REMOVED lines=8> */
.L_x_48484:
[----:B------:R-:W-:Y:S05]  /*2000*/  BSYNC B1 ;  /* 0x0000000000017941 */ /* 0x000fea0003800000 */
.L_x_48482:
        /* <DEDUP_REMOVED lines=10> */
.L_x_48481:
[----:B------:R-:W-:Y:S05]  /*20b0*/  BSYNC B0 ;  /* 0x0000000000007941 */ /* 0x000fea0003800000 */
.L_x_48480:
[----:B-----5:R-:W-:Y:S01]  /*20c0*/  VIADD R34, R42, 0x80 ;  /* 0x000000802a227836 */ /* 0x020fe20000000000 */
        /* <DEDUP_REMOVED lines=13> */
[----:B------:R-:W-:Y:S01]  /*21a0*/  MOV R2, R3 ;  /* 0x0000000300027202 */ /* 0x000fe20000000f00 */
[----:B------:R-:W-:Y:S01]  /*21b0*/  IMAD.MOV.U32 R3, RZ, RZ, R0 ;  /* 0x000000ffff037224 */ /* 0x000fe200078e0000 */
[----:B------:R-:W-:Y:S06]  /*21c0*/  BRA `(.L_x_48489) ;  /* 0x00000000004c7947 */ /* 0x000fec0003800000 */
.L_x_48488:
[----:B------:R-:W1:Y:S01]  /*21d0*/  I2F.U32.RP R0, R8 ;  /* 0x0000000800007306 */ /* 0x000e620000209000 */
[----:B------:R-:W-:-:S07]  /*21e0*/  ISETP.NE.U32.AND P2, PT, R8, RZ, PT ;  /* 0x000000ff0800720c */ /* 0x000fce0003f45070 */
[----:B-1----:R-:W1:Y:S02]  /*21f0*/  MUFU.RCP R0, R0 ;  /* 0x0000000000007308 */ /* 0x002e640000001000 */
[----:B-1----:R-:W-:-:S06]  /*2200*/  VIADD R2, R0, 0xffffffe ;  /* 0x0ffffffe00027836 */ /* 0x002fcc0000000000 */
[----:B------:R1:W0:Y:S02]  /*2210*/  F2I.FTZ.U32.TRUNC.NTZ R3, R2 ;  /* 0x0000000200037305 */ /* 0x000224000021f000 */
[----:B-1----:R-:W-:Y:S02]  /*2220*/  IMAD.MOV.U32 R2, RZ, RZ, RZ ;  /* 0x000000ffff027224 */ /* 0x002fe400078e00ff */
[----:B0-----:R-:W-:-:S04]  /*2230*/  IMAD.MOV R5, RZ, RZ, -R3 ;  /* 0x000000ffff057224 */ /* 0x001fc800078e0a03 */
        /* <DEDUP_REMOVED lines=12> */
.L_x_48489:
[----:B------:R-:W-:Y:S05]  /*2300*/  BSYNC B1 ;  /* 0x0000000000017941 */ /* 0x000fea0003800000 */
.L_x_48487:
        /* <DEDUP_REMOVED lines=10> */
.L_x_48486:
[----:B------:R-:W-:Y:S05]  /*23b0*/  BSYNC B0 ;  /* 0x0000000000007941 */ /* 0x000fea0003800000 */
.L_x_48485:
        /* <DEDUP_REMOVED lines=9> */
[----:B0-----:R-:W-:Y:S01]  /*2450*/  MOV R5, R12 ;  /* 0x0000000c00057202 */ /* 0x001fe20000000f00 */
[----:B------:R-:W-:Y:S01]  /*2460*/  IMAD.MOV.U32 R4, RZ, RZ, R11 ;  /* 0x000000ffff047224 */ /* 0x000fe200078e000b */
[----:B------:R-:W-:Y:S01]  /*2470*/  MOV R2, 0x24a0 ;  /* 0x000024a000027802 */ /* 0x000fe20000000f00 */
[----:B------:R-:W-:-:S07]  /*2480*/  IMAD.MOV.U32 R3, RZ, RZ, R13 ;  /* 0x000000ffff037224 */ /* 0x000fce00078e000d */
[----:B------:R-:W-:Y:S05]  /*2490*/  CALL.REL.NOINC `($__internal_46_$__cuda_sm20_rem_s64) ;  /* 0x0000001400787944 */ /* 0x000fea0003c00000 */
[----:B------:R-:W-:Y:S02]  /*24a0*/  IMAD.MOV.U32 R2, RZ, RZ, R3 ;  /* 0x000000ffff027224 */ /* 0x000fe400078e0003 */
[----:B------:R-:W-:Y:S01]  /*24b0*/  IMAD.MOV.U32 R3, RZ, RZ, R0 ;  /* 0x000000ffff037224 */ /* 0x000fe200078e0000 */
[----:B------:R-:W-:Y:S06]  /*24c0*/  BRA `(.L_x_48494) ;  /* 0x00000000004c7947 */ /* 0x000fec0003800000 */
.L_x_48493:
        /* <DEDUP_REMOVED lines=19> */
.L_x_48494:
[----:B------:R-:W-:Y:S05]  /*2600*/  BSYNC B1 ;  /* 0x0000000000017941 */ /* 0x000fea0003800000 */
.L_x_48492:
        /* <DEDUP_REMOVED lines=10> */
.L_x_48491:
[----:B------:R-:W-:Y:S05]  /*26b0*/  BSYNC B0 ;  /* 0x0000000000007941 */ /* 0x000fea0003800000 */
.L_x_48490:
        /* <DEDUP_REMOVED lines=8> */
[----:B------:R-:W-:Y:S01]  /*2740*/  MOV R0, R14 ;  /* 0x0000000e00007202 */ /* 0x000fe20000000f00 */
[----:B0-----:R-:W-:Y:S01]  /*2750*/  IMAD.MOV.U32 R4, RZ, RZ, R15 ;  /* 0x000000ffff047224 */ /* 0x001fe200078e000f */
[----:B------:R-:W-:Y:S01]  /*2760*/  MOV R2, 0x27a0 ;  /* 0x000027a000027802 */ /* 0x000fe20000000f00 */
[----:B------:R-:W-:Y:S02]  /*2770*/  IMAD.MOV.U32 R5, RZ, RZ, R16 ;  /* 0x000000ffff057224 */ /* 0x000fe400078e0010 */
[----:B------:R-:W-:-:S07]  /*2780*/  IMAD.MOV.U32 R3, RZ, RZ, R17 ;  /* 0x000000ffff037224 */ /* 0x000fce00078e0011 */
[----:B------:R-:W-:Y:S05]  /*2790*/  CALL.REL.NOINC `($__internal_46_$__cuda_sm20_rem_s64) ;  /* 0x0000001000b87944 */ /* 0x000fea0003c00000 */
[----:B------:R-:W-:Y:S02]  /*27a0*/  IMAD.MOV.U32 R2, RZ, RZ, R3 ;  /* 0x000000ffff027224 */ /* 0x000fe400078e0003 */
[----:B------:R-:W-:Y:S01]  /*27b0*/  IMAD.MOV.U32 R3, RZ, RZ, R0 ;  /* 0x000000ffff037224 */ /* 0x000fe200078e0000 */
[----:B------:R-:W-:Y:S06]  /*27c0*/  BRA `(.L_x_48499) ;  /* 0x00000000004c7947 */ /* 0x000fec0003800000 */
.L_x_48498:
[----:B------:R-:W1:Y:S01]  /*27d0*/  I2F.U32.RP R0, R16 ;  /* 0x0000001000007306 */ /* 0x000e620000209000 */
[----:B------:R-:W-:-:S07]  /*27e0*/  ISETP.NE.U32.AND P2, PT, R16, RZ, PT ;  /* 0x000000ff1000720c */ /* 0x000fce0003f45070 */
[----:B-1----:R-:W1:Y:S02]  /*27f0*/  MUFU.RCP R0, R0 ;  /* 0x0000000000007308 */ /* 0x002e640000001000 */
[----:B-1----:R-:W-:-:S06]  /*2800*/  VIADD R2, R0, 0xffffffe ;  /* 0x0ffffffe00027836 */ /* 0x002fcc0000000000 */
[----:B------:R1:W0:Y:S02]  /*2810*/  F2I.FTZ.U32.TRUNC.NTZ R3, R2 ;  /* 0x0000000200037305 */ /* 0x000224000021f000 */
[----:B-1----:R-:W-:Y:S01]  /*2820*/  IMAD.MOV.U32 R2, RZ, RZ, RZ ;  /* 0x000000ffff027224 */ /* 0x002fe200078e00ff */
[----:B0-----:R-:W-:-:S05]  /*2830*/  IADD3 R5, RZ, -R3, RZ ;  /* 0x80000003ff057210 */ /* 0x001fca0007ffe0ff */
        /* <DEDUP_REMOVED lines=12> */
.L_x_48499:
[----:B------:R-:W-:Y:S05]  /*2900*/  BSYNC B1 ;  /* 0x0000000000017941 */ /* 0x000fea0003800000 */
.L_x_48497:
        /* <DEDUP_REMOVED lines=10> */
.L_x_48496:
[----:B------:R-:W-:Y:S05]  /*29b0*/  BSYNC B0 ;  /* 0x0000000000007941 */ /* 0x000fea0003800000 */
.L_x_48495:
        /* <DEDUP_REMOVED lines=17> */
.L_x_48503:
        /* <DEDUP_REMOVED lines=19> */
.L_x_48504:
[----:B------:R-:W-:Y:S05]  /*2c00*/  BSYNC B1 ;  /* 0x0000000000017941 */ /* 0x000fea0003800000 */
.L_x_48502:
        /* <DEDUP_REMOVED lines=10> */
.L_x_48501:
[----:B------:R-:W-:Y:S05]  /*2cb0*/  BSYNC B0 ;  /* 0x0000000000007941 */ /* 0x000fea0003800000 */
.L_x_48500:
        /* <DEDUP_REMOVED lines=10> */
[----:B0-----:R-:W-:Y:S01]  /*2d60*/  IMAD.MOV.U32 R4, RZ, RZ, R23 ;  /* 0x000000ffff047224 */ /* 0x001fe200078e0017 */
[----:B------:R-:W-:Y:S01]  /*2d70*/  MOV R2, 0x2da0 ;  /* 0x00002da000027802 */ /* 0x000fe20000000f00 */
[----:B------:R-:W-:-:S07]  /*2d80*/  IMAD.MOV.U32 R5, RZ, RZ, R24 ;  /* 0x000000ffff057224 */ /* 0x000fce00078e0018 */
[----:B------:R-:W-:Y:S05]  /*2d90*/  CALL.REL.NOINC `($__internal_46_$__cuda_sm20_rem_s64) ;  /* 0x0000000c00387944 */ /* 0x000fea0003c00000 */
[----:B------:R-:W-:Y:S02]  /*2da0*/  IMAD.MOV.U32 R2, RZ, RZ, R3 ;  /* 0x000000ffff027224 */ /* 0x000fe400078e0003 */
[----:B------:R-:W-:Y:S01]  /*2db0*/  IMAD.MOV.U32 R3, RZ, RZ, R0 ;  /* 0x000000ffff037224 */ /* 0x000fe200078e0000 */
[----:B------:R-:W-:Y:S06]  /*2dc0*/  BRA `(.L_x_48509) ;  /* 0x00000000004c7947 */ /* 0x000fec0003800000 */
.L_x_48508:
        /* <DEDUP_REMOVED lines=17> */
[----:B------:R-:W-:-:S05]  /*2ee0*/  @!P2 LOP3.LUT R23, RZ, R24, RZ, 0x33, !PT ;  /* 0x00000018ff17a212 */ /* 0x000fca00078e33ff */
[----:B------:R-:W-:-:S07]  /*2ef0*/  IMAD.MOV.U32 R2, RZ, RZ, R23 ;  /* 0x000000ffff027224 */ /* 0x000fce00078e0017 */
.L_x_48509:
[----:B------:R-:W-:Y:S05]  /*2f00*/  BSYNC B1 ;  /* 0x0000000000017941 */ /* 0x000fea0003800000 */
.L_x_48507:
        /* <DEDUP_REMOVED lines=10> */
.L_x_48506:
[----:B------:R-:W-:Y:S05]  /*2fb0*/  BSYNC B0 ;  /* 0x0000000000007941 */ /* 0x000fea0003800000 */
.L_x_48505:
        /* <DEDUP_REMOVED lines=17> */
.L_x_48513:
[----:B------:R-:W1:Y:S01]  /*30d0*/  I2F.U32.RP R0, R28 ;  /* 0x0000001c00007306 */ /* 0x000e620000209000 */
[----:B------:R-:W-:-:S07]  /*30e0*/  ISETP.NE.U32.AND P2, PT, R28, RZ, PT ;  /* 0x000000ff1c00720c */ /* 0x000fce0003f45070 */
[----:B-1----:R-:W1:Y:S02]  /*30f0*/  MUFU.RCP R0, R0 ;  /* 0x0000000000007308 */ /* 0x002e640000001000 */
[----:B-1----:R-:W-:-:S06]  /*3100*/  VIADD R2, R0, 0xffffffe ;  /* 0x0ffffffe00027836 */ /* 0x002fcc0000000000 */
[----:B------:R1:W0:Y:S02]  /*3110*/  F2I.FTZ.U32.TRUNC.NTZ R3, R2 ;  /* 0x0000000200037305 */ /* 0x000224000021f000 */
[----:B-1----:R-:W-:Y:S01]  /*3120*/  HFMA2.MMA R2, -RZ, RZ, 0, 0 ;  /* 0x00000000ff027435 */ /* 0x002fe200000001ff */
[----:B0-----:R-:W-:-:S04]  /*3130*/  IMAD.MOV R5, RZ, RZ, -R3 ;  /* 0x000000ffff057224 */ /* 0x001fc800078e0a03 */
[----:B------:R-:W-:-:S05]  /*3140*/  IMAD R5, R5, R28, RZ ;  /* 0x0000001c05057224 */ /* 0x000fca00078e02ff */
        /* <DEDUP_REMOVED lines=11> */
.L_x_48514:
[----:B------:R-:W-:Y:S05]  /*3200*/  BSYNC B1 ;  /* 0x0000000000017941 */ /* 0x000fea0003800000 */
.L_x_48512:
        /* <DEDUP_REMOVED lines=10> */
.L_x_48511:
[----:B------:R-:W-:Y:S05]  /*32b0*/  BSYNC B0 ;  /* 0x0000000000007941 */ /* 0x000fea0003800000 */
.L_x_48510:
[----:B------:R-:W-:Y:S01]  /*32c0*/  IADD3 R0, R42, 0x380, RZ ;  /* 0x000003802a007810 */ /* 0x000fe20007ffe0ff */
[----:B------:R-:W-:Y:S03]  /*32d0*/  BSSY B0, `(.L_x_48515) ;  /* 0x000002e000007945 */ /* 0x000fe60003800000 */
        /* <DEDUP_REMOVED lines=12> */
[----:B------:R-:W-:Y:S02]  /*33a0*/  IMAD.MOV.U32 R2, RZ, RZ, R3 ;  /* 0x000000ffff027224 */ /* 0x000fe400078e0003 */
[----:B------:R-:W-:Y:S01]  /*33b0*/  IMAD.MOV.U32 R3, RZ, RZ, R0 ;  /* 0x000000ffff037224 */ /* 0x000fe200078e0000 */
[----:B------:R-:W-:Y:S06]  /*33c0*/  BRA `(.L_x_48519) ;  /* 0x00000000004c7947 */ /* 0x000fec0003800000 */
.L_x_48518:
[----:B------:R-:W1:Y:S01]  /*33d0*/  I2F.U32.RP R0, R32 ;  /* 0x0000002000007306 */ /* 0x000e620000209000 */
[----:B------:R-:W-:-:S07]  /*33e0*/  ISETP.NE.U32.AND P2, PT, R32, RZ, PT ;  /* 0x000000ff2000720c */ /* 0x000fce0003f45070 */
[----:B-1----:R-:W1:Y:S02]  /*33f0*/  MUFU.RCP R0, R0 ;  /* 0x0000000000007308 */ /* 0x002e640000001000 */
[----:B-1----:R-:W-:-:S06]  /*3400*/  IADD3 R2, R0, 0xffffffe, RZ ;  /* 0x0ffffffe00027810 */ /* 0x002fcc0007ffe0ff */
[----:B------:R1:W0:Y:S02]  /*3410*/  F2I.FTZ.U32.TRUNC.NTZ R3, R2 ;  /* 0x0000000200037305 */ /* 0x000224000021f000 */
[----:B-1----:R-:W-:Y:S02]  /*3420*/  IMAD.MOV.U32 R2, RZ, RZ, RZ ;  /* 0x000000ffff027224 */ /* 0x002fe400078e00ff */
[----:B0-----:R-:W-:-:S04]  /*3430*/  IMAD.MOV R5, RZ, RZ, -R3 ;  /* 0x000000ffff057224 */ /* 0x001fc800078e0a03 */
[----:B------:R-:W-:-:S04]  /*3440*/  IMAD R5, R5, R32, RZ ;  /* 0x0000002005057224 */ /* 0x000fc800078e02ff */
        /* <DEDUP_REMOVED lines=11> */
.L_x_48519:
[----:B------:R-:W-:Y:S05]  /*3500*/  BSYNC B1 ;  /* 0x0000000000017941 */ /* 0x000fea0003800000 */
.L_x_48517:
        /* <DEDUP_REMOVED lines=10> */
.L_x_48516:
[----:B------:R-:W-:Y:S05]  /*35b0*/  BSYNC B0 ;  /* 0x0000000000007941 */ /* 0x000fea0003800000 */
.L_x_48515:
[----:B------:R-:W1:Y:S01]  /*35c0*/  @!P1 S2R R15, SR_TID.X ;  /* 0x00000000000f9919 */ /* 0x000e620000002100 */
[----:B0-----:R-:W0:Y:S01]  /*35d0*/  @!P1 LDC.64 R4, c[0x0][0x218] ;  /* 0x00008600ff049b82 */ /* 0x001e220000000a00 */
[----:B------:R-:W-:Y:S01]  /*35e0*/  @!P1 IMAD.MOV.U32 R53, RZ, RZ, R51 ;  /* 0x000000ffff359224 */ /* 0x000fe200078e0033 */
[----:B------:R-:W-:Y:S01]  /*35f0*/  BSSY B0, `(.L_x_48520) ;  /* 0x000003f000007945 */ /* 0x000fe20003800000 */
[----:B------:R-:W-:-:S03]  /*3600*/  @!P1 IMAD.MOV.U32 R42, RZ, RZ, R34 ;  /* 0x000000ffff2a9224 */ /* 0x000fc600078e0022 */
[----:B------:R-:W-:Y:S02]  /*3610*/  BSSY B1, `(.L_x_48521) ;  /* 0x0000033000017945 */ /* 0x000fe40003800000 */
[----:B------:R-:W-:Y:S01]  /*3620*/  ISETP.GE.AND P0, PT, R42, R47, PT ;  /* 0x0000002f2a00720c */ /* 0x000fe20003f06270 */
[----:B-1----:R-:W-:-:S04]  /*3630*/  @!P1 IMAD.IADD R15, R46, 0x1, R15 ;  /* 0x000000012e0f9824 */ /* 0x002fc800078e020f */
[----:B0-----:R-:W-:-:S05]  /*3640*/  @!P1 IMAD.WIDE.U32 R4, R15, 0x8, R4 ;  /* 0x000000080f049825 */ /* 0x001fca00078e0004 */
[----:B------:R0:W-:Y:S03]  /*3650*/  @!P1 STG.E.64 desc[UR4][R4.64], R52 ;  /* 0x0000003404009986 */ /* 0x0001e6000c101b04 */
[----:B------:R-:W-:Y:S05]  /*3660*/  @P0 BRA `(.L_x_48522) ;  /* 0x0000000000380947 */ /* 0x000fea0003800000 */
[----:B0-----:R-:W0:Y:S01]  /*3670*/  LDC.64 R4, c[0x0][0x218] ;  /* 0x00008600ff047b82 */ /* 0x001e220000000a00 */
[----:B------:R-:W-:Y:S01]  /*3680*/  IMAD.IADD R15, R46, 0x1, R42 ;  /* 0x000000012e0f7824 */ /* 0x000fe200078e022a */
[----:B------:R-:W-:Y:S01]  /*3690*/  IADD3 R42, R42, 0x80, RZ ;  /* 0x000000802a2a7810 */ /* 0x000fe20007ffe0ff */
[----:B------:R-:W-:-:S03]  /*36a0*/  IMAD.MOV.U32 R51, RZ, RZ, R49 ;  /* 0x000000ffff337224 */ /* 0x000fc600078e0031 */
[----:B------:R-:W-:Y:S01]  /*36b0*/  ISETP.GE.AND P0, PT, R42, R47, PT ;  /* 0x0000002f2a00720c */ /* 0x000fe20003f06270 */
[----:B0-----:R-:W-:-:S05]  /*36c0*/  IMAD.WIDE.U32 R4, R15, 0x8, R4 ;  /* 0x000000080f047825 */ /* 0x001fca00078e0004 */
[----:B------:R0:W-:Y:S07]  /*36d0*/  STG.E.64 desc[UR4][R4.64], R50 ;  /* 0x0000003204007986 */ /* 0x0001ee000c101b04 */
[----:B------:R-:W-:Y:S05]  /*36e0*/  @P0 BRA `(.L_x_48523) ;  /* 0x0000000000400947 */ /* 0x000fea0003800000 */
[----:B0-----:R-:W0:Y:S01]  /*36f0*/  LDC.64 R4, c[0x0][0x218] ;  /* 0x00008600ff047b82 */ /* 0x001e220000000a00 */
[----:B------:R-:W-:Y:S02]  /*3700*/  IMAD.IADD R15, R46, 0x1, R42 ;  /* 0x000000012e0f7824 */ /* 0x000fe400078e022a */
[----:B------:R-:W-:Y:S02]  /*3710*/  IMAD.MOV.U32 R49, RZ, RZ, R35 ;  /* 0x000000ffff317224 */ /* 0x000fe400078e0023 */
[----:B------:R-:W-:Y:S02]  /*3720*/  VIADD R42, R42, 0x80 ;  /* 0x000000802a2a7836 */ /* 0x000fe40000000000 */
[----:B0-----:R-:W-:-:S05]  /*3730*/  IMAD.WIDE.U32 R4, R15, 0x8, R4 ;  /* 0x000000080f047825 */ /* 0x001fca00078e0004 */
[----:B------:R1:W-:Y:S02]  /*3740*/  STG.E.64 desc[UR4][R4.64], R48 ;  /* 0x0000003004007986 */ /* 0x0003e4000c101b04 */
.L_x_48522:
[----:B------:R-:W-:-:S13]  /*3750*/  ISETP.GE.AND P0, PT, R42, R47, PT ;  /* 0x0000002f2a00720c */ /* 0x000fda0003f06270 */
[----:B------:R-:W-:Y:S05]  /*3760*/  @P0 BRA `(.L_x_48524) ;  /* 0x0000000000480947 */ /* 0x000fea0003800000 */
[----:B01----:R-:W0:Y:S01]  /*3770*/  LDC.64 R4, c[0x0][0x218] ;  /* 0x00008600ff047b82 */ /* 0x003e220000000a00 */
[-C--:B------:R-:W-:Y:S01]  /*3780*/  LOP3.LUT R13, R13, R12.reuse, RZ, 0x3c, !PT ;  /* 0x0000000c0d0d7212 */ /* 0x080fe200078e3cff */
[----:B------:R-:W-:Y:S02]  /*3790*/  IMAD.IADD R15, R46, 0x1, R42 ;  /* 0x000000012e0f7824 */ /* 0x000fe400078e022a */
[----:B------:R-:W-:Y:S01]  /*37a0*/  VIADD R42, R42, 0x80 ;  /* 0x000000802a2a7836 */ /* 0x000fe20000000000 */
[----:B------:R-:W-:-:S04]  /*37b0*/  LOP3.LUT R12, R13, R12, RZ, 0x3c, !PT ;  /* 0x0000000c0d0c7212 */ /* 0x000fc800078e3cff */
[----:B------:R-:W-:Y:S01]  /*37c0*/  LOP3.LUT R13, R13, R12, RZ, 0x3c, !PT ;  /* 0x0000000c0d0d7212 */ /* 0x000fe200078e3cff */
[----:B0-----:R-:W-:-:S05]  /*37d0*/  IMAD.WIDE.U32 R4, R15, 0x8, R4 ;  /* 0x000000080f047825 */ /* 0x001fca00078e0004 */
[----:B------:R1:W-:Y:S02]  /*37e0*/  STG.E.64 desc[UR4][R4.64], R12 ;  /* 0x0000000c04007986 */ /* 0x0003e4000c101b04 */
.L_x_48523:
[----:B------:R-:W-:-:S13]  /*37f0*/  ISETP.GE.AND P0, PT, R42, R47, PT ;  /* 0x0000002f2a00720c */ /* 0x000fda0003f06270 */
[----:B------:R-:W-:Y:S05]  /*3800*/  @P0 BRA `(.L_x_48525) ;  /* 0x00000000004c0947 */ /* 0x000fea0003800000 */
[----:B01----:R-:W0:Y:S01]  /*3810*/  LDC.64 R4, c[0x0][0x218] ;  /* 0x00008600ff047b82 */ /* 0x003e220000000a00 */
[-C--:B------:R-:W-:Y:S01]  /*3820*/  LOP3.LUT R11, R11, R10.reuse, RZ, 0x3c, !PT ;  /* 0x0000000a0b0b7212 */ /* 0x080fe200078e3cff */
[----:B------:R-:W-:Y:S01]  /*3830*/  IMAD.IADD R13, R46, 0x1, R42 ;  /* 0x000000012e0d7824 */ /* 0x000fe200078e022a */
[----:B------:R-:W-:Y:S02]  /*3840*/  IADD3 R42, R42, 0x80, RZ ;  /* 0x000000802a2a7810 */ /* 0x000fe40007ffe0ff */
[----:B------:R-:W-:-:S04]  /*3850*/  LOP3.LUT R10, R11, R10, RZ, 0x3c, !PT ;  /* 0x0000000a0b0a7212 */ /* 0x000fc800078e3cff */
[----:B------:R-:W-:Y:S01]  /*3860*/  LOP3.LUT R11, R11, R10, RZ, 0x3c, !PT ;  /* 0x0000000a0b0b7212 */ /* 0x000fe200078e3cff */
[----:B0-----:R-:W-:-:S05]  /*3870*/  IMAD.WIDE.U32 R4, R13, 0x8, R4 ;  /* 0x000000080d047825 */ /* 0x001fca00078e0004 */
[----:B------:R2:W-:Y:S02]  /*3880*/  STG.E.64 desc[UR4][R4.64], R10 ;  /* 0x0000000a04007986 */ /* 0x0005e4000c101b04 */
.L_x_48524:
[----:B------:R-:W-:-:S13]  /*3890*/  ISETP.GE.AND P0, PT, R42, R47, PT ;  /* 0x0000002f2a00720c */ /* 0x000fda0003f06270 */
[----:B------:R-:W-:Y:S05]  /*38a0*/  @P0 BREAK B1 ;  /* 0x0000000000010942 */ /* 0x000fea0003800000 */
[----:B------:R-:W-:Y:S05]  /*38b0*/  @P0 BRA `(.L_x_48526) ;  /* 0x0000000000480947 */ /* 0x000fea0003800000 */
[----:B012---:R-:W0:Y:S01]  /*38c0*/  LDC.64 R4, c[0x0][0x218] ;  /* 0x00008600ff047b82 */ /* 0x007e220000000a00 */
[-C--:B------:R-:W-:Y:S01]  /*38d0*/  LOP3.LUT R9, R9, R8.reuse, RZ, 0x3c, !PT ;  /* 0x0000000809097212 */ /* 0x080fe200078e3cff */
[----:B------:R-:W-:Y:S02]  /*38e0*/  IMAD.IADD R11, R46, 0x1, R42 ;  /* 0x000000012e0b7824 */ /* 0x000fe400078e022a */
[----:B------:R-:W-:Y:S01]  /*38f0*/  VIADD R42, R42, 0x80 ;  /* 0x000000802a2a7836 */ /* 0x000fe20000000000 */
[----:B------:R-:W-:-:S04]  /*3900*/  LOP3.LUT R8, R9, R8, RZ, 0x3c, !PT ;  /* 0x0000000809087212 */ /* 0x000fc800078e3cff */
[----:B------:R-:W-:Y:S01]  /*3910*/  LOP3.LUT R9, R9, R8, RZ, 0x3c, !PT ;  /* 0x0000000809097212 */ /* 0x000fe200078e3cff */
[----:B0-----:R-:W-:-:S05]  /*3920*/  IMAD.WIDE.U32 R4, R11, 0x8, R4 ;  /* 0x000000080b047825 */ /* 0x001fca00078e0004 */
[----:B------:R2:W-:Y:S02]  /*3930*/  STG.E.64 desc[UR4][R4.64], R8 ;  /* 0x0000000804007986 */ /* 0x0005e4000c101b04 */
.L_x_48525:
[----:B------:R-:W-:Y:S05]  /*3940*/  BSYNC B1 ;  /* 0x0000000000017941 */ /* 0x000fea0003800000 */
.L_x_48521:
[----:B------:R-:W-:-:S13]  /*3950*/  ISETP.GE.AND P0, PT, R42, R47, PT ;  /* 0x0000002f2a00720c */ /* 0x000fda0003f06270 */
[----:B012---:R-:W0:Y:S01]  /*3960*/  @!P0 LDC.64 R4, c[0x0][0x218] ;  /* 0x00008600ff048b82 */ /* 0x007e220000000a00 */
[-C--:B------:R-:W-:Y:S01]  /*3970*/  @!P0 LOP3.LUT R7, R7, R6.reuse, RZ, 0x3c, !PT ;  /* 0x0000000607078212 */ /* 0x080fe200078e3cff */
[----:B------:R-:W-:Y:S02]  /*3980*/  @!P0 IMAD.IADD R9, R46, 0x1, R42 ;  /* 0x000000012e098824 */ /* 0x000fe400078e022a */
[----:B------:R-:W-:Y:S01]  /*3990*/  @!P0 VIADD R42, R42, 0x80 ;  /* 0x000000802a2a8836 */ /* 0x000fe20000000000 */
[----:B------:R-:W-:-:S04]  /*39a0*/  @!P0 LOP3.LUT R6, R7, R6, RZ, 0x3c, !PT ;  /* 0x0000000607068212 */ /* 0x000fc800078e3cff */
[----:B------:R-:W-:Y:S01]  /*39b0*/  @!P0 LOP3.LUT R7, R7, R6, RZ, 0x3c, !PT ;  /* 0x0000000607078212 */ /* 0x000fe200078e3cff */
[----:B0-----:R-:W-:-:S05]  /*39c0*/  @!P0 IMAD.WIDE.U32 R4, R9, 0x8, R4 ;  /* 0x0000000809048825 */ /* 0x001fca00078e0004 */
[----:B------:R3:W-:Y:S02]  /*39d0*/  @!P0 STG.E.64 desc[UR4][R4.64], R6 ;  /* 0x0000000604008986 */ /* 0x0007e4000c101b04 */
.L_x_48526:
[----:B------:R-:W-:Y:S05]  /*39e0*/  BSYNC B0 ;  /* 0x0000000000007941 */ /* 0x000fea0003800000 */
.L_x_48520:
[----:B------:R-:W-:Y:S05]  /*39f0*/  WARPSYNC.ALL ;  /* 0x0000000000007948 */ /* 0x000fea0003800000 */
[----:B------:R-:W-:-:S13]  /*3a00*/  ISETP.GE.AND P0, PT, R42, R47, PT ;  /* 0x0000002f2a00720c */ /* 0x000fda0003f06270 */
[----:B------:R-:W-:Y:S05]  /*3a10*/  @P0 EXIT ;  /* 0x000000000000094d */ /* 0x000fea0003800000 */
[----:B0123--:R-:W0:Y:S01]  /*3a20*/  LDC.64 R4, c[0x0][0x218] ;  /* 0x00008600ff047b82 */ /* 0x00fe220000000a00 */
[----:B------:R-:W-:Y:S02]  /*3a30*/  IMAD.IADD R7, R46, 0x1, R42 ;  /* 0x000000012e077824 */ /* 0x000fe400078e022a */
[----:B------:R-:W-:Y:S02]  /*3a40*/  IMAD.MOV.U32 R2, RZ, RZ, R0 ;  /* 0x000000ffff027224 */ /* 0x000fe400078e0000 */
[----:B0-----:R-:W-:-:S05]  /*3a50*/  IMAD.WIDE.U32 R4, R7, 0x8, R4 ;  /* 0x0000000807047825 */ /* 0x001fca00078e0004 */
[----:B------:R-:W-:Y:S01]  /*3a60*/  STG.E.64 desc[UR4][R4.64], R2 ;  /* 0x0000000204007986 */ /* 0x000fe2000c101b04 */
[----:B------:R-:W-:Y:S05]  /*3a70*/  EXIT ;  /* 0x000000000000794d */ /* 0x000fea0003800000 */
        .weak           $__internal_46_$__cuda_sm20_rem_s64
        .type           $__internal_46_$__cuda_sm20_rem_s64,@function
        .size           $__internal_46_$__cuda_sm20_rem_s64,(.L_x_57259 - $__internal_46_$__cuda_sm20_rem_s64)
$__internal_46_$__cuda_sm20_rem_s64:
[----:B------:R-:W-:Y:S02]  /*3a80*/  IADD3 R36, P2, RZ, -R5, RZ ;  /* 0x80000005ff247210 */ /* 0x000fe40007f5e0ff */
[----:B------:R-:W-:Y:S02]  /*3a90*/  ISETP.GE.AND P0, PT, R3, RZ, PT ;  /* 0x000000ff0300720c */ /* 0x000fe40003f06270 */
[----:B------:R-:W-:Y:S02]  /*3aa0*/  IADD3.X R37, RZ, ~R3, RZ, P2, !PT ;  /* 0x80000003ff257210 */ /* 0x000fe400017fe4ff */
[----:B------:R-:W-:Y:S02]  /*3ab0*/  SEL R36, R36, R5, !P0 ;  /* 0x0000000524247207 */ /* 0x000fe40004000000 */
        /* <DEDUP_REMOVED lines=17> */
[----:B------:R-:W-:-:S04]  /*3bd0*/  IMAD.X R39, R43, 0x1, R39, P0 ;  /* 0x000000012b277824 */ /* 0x000fc800000e0627 */
[C---:B------:R-:W-:Y:S01]  /*3be0*/  IMAD.WIDE.U32 R44, R41.reuse, R36, RZ ;  /* 0x00000024292c7225 */ /* 0x040fe200078e00ff */
        /* <DEDUP_REMOVED lines=8> */
[----:B------:R-:W-:-:S04]  /*3c70*/  IMAD.HI.U32 R43, R39, R38, RZ ;  /* 0x00000026272b7227 */ /* 0x000fc800078e00ff */
[----:B------:R-:W-:Y:S01]  /*3c80*/  IMAD.HI.U32 R44, P3, R39, R44, R40 ;  /* 0x0000002c272c7227 */ /* 0x000fe20007860028 */
[----:B------:R-:W-:-:S03]  /*3c90*/  IADD3 R40, P5, RZ, -R0, RZ ;  /* 0x80000000ff287210 */ /* 0x000fc60007fbe0ff */
[----:B------:R-:W-:Y:S01]  /*3ca0*/  IMAD R41, R39, R38, RZ ;  /* 0x0000002627297224 */ /* 0x000fe200078e02ff */
[----:B------:R-:W-:Y:S02]  /*3cb0*/  SEL R40, R40, R0, !P2 ;  /* 0x0000000028287207 */ /* 0x000fe40005000000 */
[----:B------:R-:W-:Y:S02]  /*3cc0*/  IADD3.X R0, RZ, ~R4, RZ, P5, !PT ;  /* 0x80000004ff007210 */ /* 0x000fe40002ffe4ff */
[----:B------:R-:W-:Y:S02]  /*3cd0*/  IADD3 R41, P4, R41, R44, RZ ;  /* 0x0000002c29297210 */ /* 0x000fe40007f9e0ff */
[----:B------:R-:W-:Y:S01]  /*3ce0*/  SEL R0, R0, R4, !P2 ;  /* 0x0000000400007207 */ /* 0x000fe20005000000 */
[----:B------:R-:W-:Y:S02]  /*3cf0*/  IMAD.X R4, R43, 0x1, R39, P0 ;  /* 0x000000012b047824 */ /* 0x000fe400000e0627 */
[----:B------:R-:W-:-:S03]  /*3d00*/  IMAD.HI.U32 R38, R41, R40, RZ ;  /* 0x0000002829267227 */ /* 0x000fc600078e00ff */
[----:B------:R-:W-:Y:S01]  /*3d10*/  IADD3.X R4, RZ, RZ, R4, P4, P3 ;  /* 0x000000ffff047210 */ /* 0x000fe200027e6404 */
[----:B------:R-:W-:Y:S02]  /*3d20*/  IMAD.MOV.U32 R39, RZ, RZ, RZ ;  /* 0x000000ffff277224 */ /* 0x000fe400078e00ff */
[----:B------:R-:W-:-:S04]  /*3d30*/  IMAD.WIDE.U32 R38, R41, R0, R38 ;  /* 0x0000000029267225 */ /* 0x000fc800078e0026 */
[----:B------:R-:W-:-:S04]  /*3d40*/  IMAD.HI.U32 R41, P0, R4, R40, R38 ;  /* 0x0000002804297227 */ /* 0x000fc80007800026 */
[CC--:B------:R-:W-:Y:S02]  /*3d50*/  IMAD R38, R4.reuse, R0.reuse, RZ ;  /* 0x0000000004267224 */ /* 0x0c0fe400078e02ff */
[----:B------:R-:W-:-:S03]  /*3d60*/  IMAD.HI.U32 R39, R4, R0, RZ ;  /* 0x0000000004277227 */ /* 0x000fc600078e00ff */
[----:B------:R-:W-:Y:S01]  /*3d70*/  IADD3 R4, P3, R38, R41, RZ ;  /* 0x0000002926047210 */ /* 0x000fe20007f7e0ff */
[----:B------:R-:W-:-:S04]  /*3d80*/  IMAD.X R41, RZ, RZ, R39, P0 ;  /* 0x000000ffff297224 */ /* 0x000fc800000e0627 */
        /* <DEDUP_REMOVED lines=18> */
[-C--:B------:R-:W-:Y:S02]  /*3eb0*/  IADD3 R36, P3, RZ, -R38.reuse, RZ ;  /* 0x80000026ff247210 */ /* 0x080fe40007f7e0ff */
[----:B------:R-:W-:Y:S01]  /*3ec0*/  ISETP.NE.U32.AND P0, PT, R5, RZ, PT ;  /* 0x000000ff0500720c */ /* 0x000fe20003f05070 */
[----:B------:R-:W-:Y:S02]  /*3ed0*/  IMAD.MOV.U32 R5, RZ, RZ, 0x0 ;  /* 0x00000000ff057424 */ /* 0x000fe400078e00ff */
[----:B------:R-:W-:Y:S01]  /*3ee0*/  IMAD.X R4, RZ, RZ, ~R0, P3 ;  /* 0x000000ffff047224 */ /* 0x000fe200018e0e00 */
[----:B------:R-:W-:Y:S02]  /*3ef0*/  ISETP.NE.AND.EX P0, PT, R3, RZ, PT, P0 ;  /* 0x000000ff0300720c */ /* 0x000fe40003f05300 */
[----:B------:R-:W-:-:S02]  /*3f00*/  SEL R3, R36, R38, !P2 ;  /* 0x0000002624037207 */ /* 0x000fc40005000000 */
[----:B------:R-:W-:Y:S01]  /*3f10*/  SEL R0, R4, R0, !P2 ;  /* 0x0000000004007207 */ /* 0x000fe20005000000 */
[----:B------:R-:W-:Y:S01]  /*3f20*/  IMAD.MOV.U32 R4, RZ, RZ, R2 ;  /* 0x000000ffff047224 */ /* 0x000fe200078e0002 */
[----:B------:R-:W-:Y:S02]  /*3f30*/  SEL R3, R3, 0xffffffff, P0 ;  /* 0xffffffff03037807 */ /* 0x000fe40000000000 */
[----:B------:R-:W-:Y:S01]  /*3f40*/  SEL R0, R0, 0xffffffff, P0 ;  /* 0xffffffff00007807 */ /* 0x000fe20000000000 */
[----:B------:R-:W-:Y:S06]  /*3f50*/  RET.REL.NODEC R4 `(_ZN2at6native29vectorized_elementwise_kernelILi2ENS0_13BinaryFunctorIlllZZZNS0_21remainder_kernel_cudaERNS_18TensorIteratorBaseEENKUlvE_clEvENKUlvE2_clEvEUlllE_EESt5arrayIPcLm3EEEEviT0_T1_) ;  /* 0xffffffc004287950 */ /* 0x000fec0003c3ffff */
.L_x_48527:
        /* <DEDUP_REMOVED lines=10> */
.L_x_57259:


//--------------------- .text._ZN2at6native29vectorized_elementwise_kernelILi4ENS0_13BinaryFunctorIlllZZZNS0_21remainder_kernel_cudaERNS_18TensorIteratorBaseEENKUlvE_clEvENKUlvE2_clEvEUlllE_EESt5arrayIPcLm3EEEEviT0_T1_ --------------------------
	.section	.text._ZN2at6native29vectorized_elementwise_kernelILi4ENS0_13BinaryFunctorIlllZZZNS0_21remainder_kernel_cudaERNS_18TensorIteratorBaseEENKUlvE_clEvENKUlvE2_clEvEUlllE_EESt5arrayIPcLm3EEEEviT0_T1_,"ax",@progbits
	.align	128
        .global         _ZN2at6native29vectorized_elementwise_kernelILi4ENS0_13BinaryFunctorIlllZZZNS0_21remainder_kernel_cudaERNS_18TensorIteratorBaseEENKUlvE_clEvENKUlvE2_clEvEUlllE_EESt5arrayIPcLm3EEEEviT0_T1_
        .type           _ZN2at6native29vectorized_elementwise_kernelILi4ENS0_13BinaryFunctorIlllZZZNS0_21remainder_kernel_cudaERNS_18TensorIteratorBaseEENKUlvE_clEvENKUlvE2_clEvEUlllE_EESt5arrayIPcLm3EEEEviT0_T1_,@function
        .size           _ZN2at6native29vectorized_elementwise_kernelILi4ENS0_13BinaryFunctorIlllZZZNS0_21remainder_kernel_cudaERNS_18TensorIteratorBaseEENKUlvE_clEvENKUlvE2_clEvEUlllE_EESt5arrayIPcLm3EEEEviT0_T1_,(.L_x_57260 - _ZN2at6native29vectorized_elementwise_kernelILi4ENS0_13BinaryFunctorIlllZZZNS0_21remainder_kernel_cudaERNS_18TensorIteratorBaseEENKUlvE_clEvENKUlvE2_clEvEUlllE_EESt5arrayIPcLm3EEEEviT0_T1_)
        .other          _ZN2at6native29vectorized_elementwise_kernelILi4ENS0_13BinaryFunctorIlllZZZNS0_21remainder_kernel_cudaERNS_18TensorIteratorBaseEENKUlvE_clEvENKUlvE2_clEvEUlllE_EESt5arrayIPcLm3EEEEviT0_T1_,@"STO_CUDA_ENTRY STV_DEFAULT"
_ZN2at6native29vectorized_elementwise_kernelILi4ENS0_13BinaryFunctorIlllZZZNS0_21remainder_kernel_cudaERNS_18TensorIteratorBaseEENKUlvE_clEvENKUlvE2_clEvEUlllE_EESt5arrayIPcLm3EEEEviT0_T1_:
.text._ZN2at6native29vectorized_elementwise_kernelILi4ENS0_13BinaryFunctorIlllZZZNS0_21remainder_kernel_cudaERNS_18TensorIteratorBaseEENKUlvE_clEvENKUlvE2_clEvEUlllE_EESt5arrayIPcLm3EEEEviT0_T1_:
        /* <DEDUP_REMOVED lines=32> */
[----:B-----5:R-:W-:Y:S05]  /*0200*/  CALL.REL.NOINC `($__internal_47_$__cuda_sm20_rem_s64) ;  /* 0x00000038001c7944 */ /* 0x020fea0003c00000 */
[----:B------:R-:W-:Y:S02]  /*0210*/  IMAD.MOV.U32 R42, RZ, RZ, R3 ;  /* 0x000000ffff2a7224 */ /* 0x000fe400078e0003 */
[----:B------:R-:W-:Y:S01]  /*0220*/  IMAD.MOV.U32 R43, RZ, RZ, R0 ;  /* 0x000000ffff2b7224 */ /* 0x000fe200078e0000 */
[----:B------:R-:W-:Y:S06]  /*0230*/  BRA `(.L_x_48531) ;  /* 0x0000000000487947 */ /* 0x000fec0003800000 */
.L_x_48530:
        /* <DEDUP_REMOVED lines=18> */
.L_x_48531:
[----:B------:R-:W-:Y:S05]  /*0360*/  BSYNC B0 ;  /* 0x0000000000007941 */ /* 0x000fea0003800000 */
.L_x_48529:
        /* <DEDUP_REMOVED lines=23> */
.L_x_48533:
        /* <DEDUP_REMOVED lines=19> */
.L_x_48534:
[----:B------:R-:W-:Y:S05]  /*0610*/  BSYNC B0 ;  /* 0x0000000000007941 */ /* 0x000fea0003800000 */
.L_x_48532:
        /* <DEDUP_REMOVED lines=19> */
[----:B------:R-:W-:Y:S05]  /*0750*/  CALL.REL.NOINC `($__internal_47_$__cuda_sm20_rem_s64) ;  /* 0x0000003000c87944 */ /* 0x000fea0003c00000 */
[----:B------:R-:W-:Y:S01]  /*0760*/  IMAD.MOV.U32 R2, RZ, RZ, R3 ;  /* 0x000000ffff027224 */ /* 0x000fe200078e0003 */
[----:B------:R-:W-:Y:S01]  /*0770*/  MOV R3, R0 ;  /* 0x0000000000037202 */ /* 0x000fe20000000f00 */
[----:B------:R-:W-:Y:S06]  /*0780*/  BRA `(.L_x_48537) ;  /* 0x00000000004c7947 */ /* 0x000fec0003800000 */
.L_x_48536:
        /* <DEDUP_REMOVED lines=19> */
.L_x_48537:
[----:B------:R-:W-:Y:S05]  /*08c0*/  BSYNC B0 ;  /* 0x0000000000007941 */ /* 0x000fea0003800000 */
.L_x_48535:
        /* <DEDUP_REMOVED lines=20> */
[----:B------:R-:W-:Y:S01]  /*0a10*/  MOV R2, R3 ;  /* 0x0000000300027202 */ /* 0x000fe20000000f00 */
[----:B------:R-:W-:Y:S01]  /*0a20*/  IMAD.MOV.U32 R3, RZ, RZ, R0 ;  /* 0x000000ffff037224 */ /* 0x000fe200078e0000 */
[----:B------:R-:W-:Y:S06]  /*0a30*/  BRA `(.L_x_48540) ;  /* 0x00000000004c7947 */ /* 0x000fec0003800000 */
.L_x_48539:
        /* <DEDUP_REMOVED lines=19> */
.L_x_48540:
[----:B------:R-:W-:Y:S05]  /*0b70*/  BSYNC B0 ;  /* 0x0000000000007941 */ /* 0x000fea0003800000 */
.L_x_48538:
        /* <DEDUP_REMOVED lines=19> */
[----:B------:R-:W-:Y:S05]  /*0cb0*/  CALL.REL.NOINC `($__internal_47_$__cuda_sm20_rem_s64) ;  /* 0x0000002c00707944 */ /* 0x000fea0003c00000 */
[----:B------:R-:W-:Y:S02]  /*0cc0*/  IMAD.MOV.U32 R2, RZ, RZ, R3 ;  /* 0x000000ffff027224 */ /* 0x000fe400078e0003 */
[----:B------:R-:W-:Y:S01]  /*0cd0*/  IMAD.MOV.U32 R3, RZ, RZ, R0 ;  /* 0x000000ffff037224 */ /* 0x000fe200078e0000 */
[----:B------:R-:W-:Y:S06]  /*0ce0*/  BRA `(.L_x_48543) ;  /* 0x00000000004c7947 */ /* 0x000fec0003800000 */
.L_x_48542:
        /* <DEDUP_REMOVED lines=19> */
.L_x_48543:
[----:B------:R-:W-:Y:S05]  /*0e20*/  BSYNC B0 ;  /* 0x0000000000007941 */ /* 0x000fea0003800000 */
.L_x_48541:
        /* <DEDUP_REMOVED lines=23> */
.L_x_48545:
        /* <DEDUP_REMOVED lines=19> */
.L_x_48546:
[----:B------:R-:W-:Y:S05]  /*10d0*/  BSYNC B0 ;  /* 0x0000000000007941 */ /* 0x000fea0003800000 */
.L_x_48544:
        /* <DEDUP_REMOVED lines=23> */
.L_x_48548:
        /* <DEDUP_REMOVED lines=19> */
.L_x_48549:
[----:B------:R-:W-:Y:S05]  /*1380*/  BSYNC B0 ;  /* 0x0000000000007941 */ /* 0x000fea0003800000 */
.L_x_48547:
        /* <DEDUP_REMOVED lines=19> */
[----:B------:R-:W-:Y:S05]  /*14c0*/  CALL.REL.NOINC `($__internal_47_$__cuda_sm20_rem_s64) ;  /* 0x00000024006c7944 */ /* 0x000fea0003c00000 */
[----:B------:R-:W-:Y:S02]  /*14d0*/  IMAD.MOV.U32 R2, RZ, RZ, R3 ;  /* 0x000000ffff027224 */ /* 0x000fe400078e0003 */
[----:B------:R-:W-:Y:S01]  /*14e0*/  IMAD.MOV.U32 R3, RZ, RZ, R0 ;  /* 0x000000ffff037224 */ /* 0x000fe200078e0000 */
[----:B------:R-:W-:Y:S06]  /*14f0*/  BRA `(.L_x_48552) ;  /* 0x00000000004c7947 */ /* 0x000fec0003800000 */
.L_x_48551:
        /* <DEDUP_REMOVED lines=19> */
.L_x_48552:
[----:B------:R-:W-:Y:S05]  /*1630*/  BSYNC B0 ;  /* 0x0000000000007941 */ /* 0x000fea0003800000 */
.L_x_48550:
        /* <DEDUP_REMOVED lines=34> */
.L_x_48528:
        /* <DEDUP_REMOVED lines=100> */
[----:B------:R-:W-:Y:S05]  /*1ea0*/  CALL.REL.NOINC `($__internal_47_$__cuda_sm20_rem_s64) ;  /* 0x0000001800f47944 */ /* 0x000fea0003c00000 */
[----:B------:R-:W-:Y:S01]  /*1eb0*/  IMAD.MOV.U32 R2, RZ, RZ, R3 ;  /* 0x000000ffff027224 */ /* 0x000fe200078e0003 */
[----:B------:R-:W-:Y:S01]  /*1ec0*/  MOV R3, R0 ;  /* 0x0000000000037202 */ /* 0x000fe20000000f00 */
[----:B------:R-:W-:Y:S06]  /*1ed0*/  BRA `(.L_x_48557) ;  /* 0x0000000000487947 */ /* 0x000fec0003800000 */
.L_x_48556:
        /* <DEDUP_REMOVED lines=18> */
.L_x_48557:
[----:B------:R-:W-:Y:S05]  /*2000*/  BSYNC B1 ;  /* 0x0000000000017941 */ /* 0x000fea0003800000 */
.L_x_48555:
        /* <DEDUP_REMOVED lines=10> */
.L_x_48554:
[----:B------:R-:W-:Y:S05]  /*20b0*/  BSYNC B0 ;  /* 0x0000000000007941 */ /* 0x000fea0003800000 */
.L_x_48553:
        /* <DEDUP_REMOVED lines=14> */
[----:B------:R-:W-:Y:S01]  /*21a0*/  MOV R2, R3 ;  /* 0x0000000300027202 */ /* 0x000fe20000000f00 */
[----:B------:R-:W-:Y:S01]  /*21b0*/  IMAD.MOV.U32 R3, RZ, RZ, R0 ;  /* 0x000000ffff037224 */ /* 0x000fe200078e0000 */
[----:B------:R-:W-:Y:S06]  /*21c0*/  BRA `(.L_x_48562) ;  /* 0x00000000004c7947 */ /* 0x000fec0003800000 */
.L_x_48561:
        /* <DEDUP_REMOVED lines=19> */
.L_x_48562:
[----:B------:R-:W-:Y:S05]  /*2300*/  BSYNC B1 ;  /* 0x0000000000017941 */ /* 0x000fea0003800000 */
.L_x_48560:
        /* <DEDUP_REMOVED lines=10> */
.L_x_48559:
[----:B------:R-:W-:Y:S05]  /*23b0*/  BSYNC B0 ;  /* 0x0000000000007941 */ /* 0x000fea0003800000 */
.L_x_48558:
        /* <DEDUP_REMOVED lines=13> */
[----:B------:R-:W-:Y:S05]  /*2490*/  CALL.REL.NOINC `($__internal_47_$__cuda_sm20_rem_s64) ;  /* 0x0000001400787944 */ /* 0x000fea0003c00000 */
[----:B------:R-:W-:Y:S02]  /*24a0*/  IMAD.MOV.U32 R2, RZ, RZ, R3 ;  /* 0x000000ffff027224 */ /* 0x000fe400078e0003 */
[----:B------:R-:W-:Y:S01]  /*24b0*/  IMAD.MOV.U32 R3, RZ, RZ, R0 ;  /* 0x000000ffff037224 */ /* 0x000fe200078e0000 */
[----:B------:R-:W-:Y:S06]  /*24c0*/  BRA `(.L_x_48567) ;  /* 0x00000000004c7947 */ /* 0x000fec0003800000 */
.L_x_48566:
        /* <DEDUP_REMOVED lines=19> */
.L_x_48567:
[----:B------:R-:W-:Y:S05]  /*2600*/  BSYNC B1 ;  /* 0x0000000000017941 */ /* 0x000fea0003800000 */
.L_x_48565:
        /* <DEDUP_REMOVED lines=10> */
.L_x_48564:
[----:B------:R-:W-:Y:S05]  /*26b0*/  BSYNC B0 ;  /* 0x0000000000007941 */ /* 0x000fea0003800000 */
.L_x_48563:
        /* <DEDUP_REMOVED lines=13> */
[----:B------:R-:W-:Y:S05]  /*2790*/  CALL.REL.NOINC `($__internal_47_$__cuda_sm20_rem_s64) ;  /* 0x0000001000b87944 */ /* 0x000fea0003c00000 */
[----:B------:R-:W-:Y:S02]  /*27a0*/  IMAD.MOV.U32 R2, RZ, RZ, R3 ;  /* 0x000000ffff027224 */ /* 0x000fe400078e0003 */
[----:B------:R-:W-:Y:S01]  /*27b0*/  IMAD.MOV.U32 R3, RZ, RZ, R0 ;  /* 0x000000ffff037224 */ /* 0x000fe200078e0000 */
[----:B------:R-:W-:Y:S06]  /*27c0*/  BRA `(.L_x_48572) ;  /* 0x00000000004c7947 */ /* 0x000fec0003800000 */
.L_x_48571:
        /* <DEDUP_REMOVED lines=19> */
.L_x_48572:
[----:B------:R-:W-:Y:S05]  /*2900*/  BSYNC B1 ;  /* 0x0000000000017941 */ /* 0x000fea0003800000 */
.L_x_48570:
        /* <DEDUP_REMOVED lines=10> */
.L_x_48569:
[----:B------:R-:W-:Y:S05]  /*29b0*/  BSYNC B0 ;  /* 0x0000000000007941 */ /* 0x000fea0003800000 */
.L_x_48568:
        /* <DEDUP_REMOVED lines=17> */
.L_x_48576:
        /* <DEDUP_REMOVED lines=19> */
.L_x_48577:
[----:B------:R-:W-:Y:S05]  /*2c00*/  BSYNC B1 ;  /* 0x0000000000017941 */ /* 0x000fea0003800000 */
.L_x_48575:
        /* <DEDUP_REMOVED lines=10> */
.L_x_48574:
[----:B------:R-:W-:Y:S05]  /*2cb0*/  BSYNC B0 ;  /* 0x0000000000007941 */ /* 0x000fea0003800000 */
.L_x_48573:
        /* <DEDUP_REMOVED lines=13> */
[----:B------:R-:W-:Y:S05]  /*2d90*/  CALL.REL.NOINC `($__internal_47_$__cuda_sm20_rem_s64) ;  /* 0x0000000c00387944 */ /* 0x000fea0003c00000 */
[----:B------:R-:W-:Y:S02]  /*2da0*/  IMAD.MOV.U32 R2, RZ, RZ, R3 ;  /* 0x000000ffff027224 */ /* 0x000fe400078e0003 */
[----:B------:R-:W-:Y:S01]  /*2db0*/  IMAD.MOV.U32 R3, RZ, RZ, R0 ;  /* 0x000000ffff037224 */ /* 0x000fe200078e0000 */
[----:B------:R-:W-:Y:S06]  /*2dc0*/  BRA `(.L_x_48582) ;  /* 0x00000000004c7947 */ /* 0x000fec0003800000 */
.L_x_48581:
        /* <DEDUP_REMOVED lines=19> */
.L_x_48582:
[----:B------:R-:W-:Y:S05]  /*2f00*/  BSYNC B1 ;  /* 0x0000000000017941 */ /* 0x000fea0003800000 */
.L_x_48580:
        /* <DEDUP_REMOVED lines=10> */
.L_x_48579:
[----:B------:R-:W-:Y:S05]  /*2fb0*/  BSYNC B0 ;  /* 0x0000000000007941 */ /* 0x000fea0003800000 */
.L_x_48578:
        /* <DEDUP_REMOVED lines=17> */
.L_x_48586:
        /* <DEDUP_REMOVED lines=19> */
.L_x_48587:
[----:B------:R-:W-:Y:S05]  /*3200*/  BSYNC B1 ;  /* 0x0000000000017941 */ /* 0x000fea0003800000 */
.L_x_48585:
        /* <DEDUP_REMOVED lines=10> */
.L_x_48584:
[----:B------:R-:W-:Y:S05]  /*32b0*/  BSYNC B0 ;  /* 0x0000000000007941 */ /* 0x000fea0003800000 */
.L_x_48583:
        /* <DEDUP_REMOVED lines=14> */
[----:B------:R-:W-:Y:S02]  /*33a0*/  IMAD.MOV.U32 R2, RZ, RZ, R3 ;  /* 0x000000ffff027224 */ /* 0x000fe400078e0003 */
[----:B------:R-:W-:Y:S01]  /*33b0*/  IMAD.MOV.U32 R3, RZ, RZ, R0 ;  /* 0x000000ffff037224 */ /* 0x000fe200078e0000 */
[----:B------:R-:W-:Y:S06]  /*33c0*/  BRA `(.L_x_48592) ;  /* 0x00000000004c7947 */ /* 0x000fec0003800000 */
.L_x_48591:
        /* <DEDUP_REMOVED lines=19> */
.L_x_48592:
[----:B------:R-:W-:Y:S05]  /*3500*/  BSYNC B1 ;  /* 0x0000000000017941 */ /* 0x000fea0003800000 */
.L_x_48590:
        /* <DEDUP_REMOVED lines=10> */
.L_x_48589:
[----:B------:R-:W-:Y:S05]  /*35b0*/  BSYNC B0 ;  /* 0x0000000000007941 */ /* 0x000fea0003800000 */
.L_x_48588:
        /* <DEDUP_REMOVED lines=25> */
.L_x_48595:
        /* <DEDUP_REMOVED lines=10> */
.L_x_48596:
        /* <DEDUP_REMOVED lines=10> */
.L_x_48597:
        /* <DEDUP_REMOVED lines=11> */
.L_x_48598:
[----:B------:R-:W-:Y:S05]  /*3940*/  BSYNC B1 ;  /* 0x0000000000017941 */ /* 0x000fea0003800000 */
.L_x_48594:
        /* <DEDUP_REMOVED lines=9> */
.L_x_48599:
[----:B------:R-:W-:Y:S05]  /*39e0*/  BSYNC B0 ;  /* 0x0000000000007941 */ /* 0x000fea0003800000 */
.L_x_48593:
        /* <DEDUP_REMOVED lines=9> */
        .weak           $__internal_47_$__cuda_sm20_rem_s64
        .type           $__internal_47_$__cuda_sm20_rem_s64,@function
        .size           $__internal_47_$__cuda_sm20_rem_s64,(.L_x_57260 - $__internal_47_$__cuda_sm20_rem_s64)
$__internal_47_$__cuda_sm20_rem_s64:
        /* <DEDUP_REMOVED lines=77> */
[----:B------:R-:W-:Y:S06]  /*3f50*/  RET.REL.NODEC R4 `(_ZN2at6native29vectorized_elementwise_kernelILi4ENS0_13BinaryFunctorIlllZZZNS0_21remainder_kernel_cudaERNS_18TensorIteratorBaseEENKUlvE_clEvENKUlvE2_clEvEUlllE_EESt5arrayIPcLm3EEEEviT0_T1_) ;  /* 0xffffffc004287950 */ /* 0x000fec0003c3ffff */
.L_x_48600:
        /* <DEDUP_REMOVED lines=10> */
.L_x_57260:


//--------------------- .text._ZN2at6native29vectorized_elementwise_kernelILi8ENS0_13BinaryFunctorIlllZZZNS0_21remainder_kernel_cudaERNS_18TensorIteratorBaseEENKUlvE_clEvENKUlvE2_clEvEUlllE_EESt5arrayIPcLm3EEEEviT0_T1_ --------------------------
	.section	.text._ZN2at6native29vectorized_elementwise_kernelILi8ENS0_13BinaryFunctorIlllZZZNS0_21remainder_kernel_cudaERNS_18TensorIteratorBaseEENKUlvE_clEvENKUlvE2_clEvEUlllE_EESt5arrayIPcLm3EEEEviT0_T1_,"ax",@progbits
	.align	128
        .global         _ZN2at6native29vectorized_elementwise_kernelILi8ENS0_13BinaryFunctorIlllZZZNS0_21remainder_kernel_cudaERNS_18TensorIteratorBaseEENKUlvE_clEvENKUlvE2_clEvEUlllE_EESt5arrayIPcLm3EEEEviT0_T1_
        .type           _ZN2at6native29vectorized_elementwise_kernelILi8ENS0_13BinaryFunctorIlllZZZNS0_21remainder_kernel_cudaERNS_18TensorIteratorBaseEENKUlvE_clEvENKUlvE2_clEvEUlllE_EESt5arrayIPcLm3EEEEviT0_T1_,@function
        .size           _ZN2at6native29vectorized_elementwise_kernelILi8ENS0_13BinaryFunctorIlllZZZNS0_21remainder_kernel_cudaERNS_18TensorIteratorBaseEENKUlvE_clEvENKUlvE2_clEvEUlllE_EESt5arrayIPcLm3EEEEviT0_T1_,(.L_x_57261 - _ZN2at6native29vectorized_elementwise_kernelILi8ENS0_13BinaryFunctorIlllZZZNS0_21remainder_kernel_cudaERNS_18TensorIteratorBaseEENKUlvE_clEvENKUlvE2_clEvEUlllE_EESt5arrayIPcLm3EEEEviT0_T1_)
        .other          _ZN2at6native29vectorized_elementwise_kernelILi8ENS0_13BinaryFunctorIlllZZZNS0_21remainder_kernel_cudaERNS_18TensorIteratorBaseEENKUlvE_clEvENKUlvE2_clEvEUlllE_EESt5arrayIPcLm3EEEEviT0_T1_,@"STO_CUDA_ENTRY STV_DEFAULT"
_ZN2at6native29vectorized_elementwise_kernelILi8ENS0_13BinaryFunctorIlllZZZNS0_21remainder_kernel_cudaERNS_18TensorIteratorBaseEENKUlvE_clEvENKUlvE2_clEvEUlllE_EESt5arrayIPcLm3EEEEviT0_T1_:
.text._ZN2at6native29vectorized_elementwise_kernelILi8ENS0_13BinaryFunctorIlllZZZNS0_21remainder_kernel_cudaERNS_18TensorIteratorBaseEENKUlvE_clEvENKUlvE2_clEvEUlllE_EESt5arrayIPcLm3EEEEviT0_T1_:
        /* <DEDUP_REMOVED lines=32> */
[----:B-----5:R-:W-:Y:S05]  /*0200*/  CALL.REL.NOINC `($__internal_48_$__cuda_sm20_rem_s64) ;  /* 0x00000038001c7944 */ /* 0x020fea0003c00000 */
[----:B------:R-:W-:Y:S02]  /*0210*/  IMAD.MOV.U32 R42, RZ, RZ, R3 ;  /* 0x000000ffff2a7224 */ /* 0x000fe400078e0003 */
[----:B------:R-:W-:Y:S01]  /*0220*/  IMAD.MOV.U32 R43, RZ, RZ, R0 ;  /* 0x000000ffff2b7224 */ /* 0x000fe200078e0000 */
[----:B------:R-:W-:Y:S06]  /*0230*/  BRA `(.L_x_48604) ;  /* 0x0000000000487947 */ /* 0x000fec0003800000 */
.L_x_48603:
        /* <DEDUP_REMOVED lines=18> */
.L_x_48604:
[----:B------:R-:W-:Y:S05]  /*0360*/  BSYNC B0 ;  /* 0x0000000000007941 */ /* 0x000fea0003800000 */
.L_x_48602:
        /* <DEDUP_REMOVED lines=23> */
.L_x_48606:
        /* <DEDUP_REMOVED lines=19> */
.L_x_48607:
[----:B------:R-:W-:Y:S05]  /*0610*/  BSYNC B0 ;  /* 0x0000000000007941 */ /* 0x000fea0003800000 */
.L_x_48605:
        /* <DEDUP_REMOVED lines=19> */
[----:B------:R-:W-:Y:S05]  /*0750*/  CALL.REL.NOINC `($__internal_48_$__cuda_sm20_rem_s64) ;  /* 0x0000003000c87944 */ /* 0x000fea0003c00000 */
[----:B------:R-:W-:Y:S01]  /*0760*/  IMAD.MOV.U32 R2, RZ, RZ, R3 ;  /* 0x000000ffff027224 */ /* 0x000fe200078e0003 */
[----:B------:R-:W-:Y:S01]  /*0770*/  MOV R3, R0 ;  /* 0x0000000000037202 */ /* 0x000fe20000000f00 */
[----:B------:R-:W-:Y:S06]  /*0780*/  BRA `(.L_x_48610) ;  /* 0x00000000004c7947 */ /* 0x000fec0003800000 */
.L_x_48609:
        /* <DEDUP_REMOVED lines=19> */
.L_x_48610:
[----:B------:R-:W-:Y:S05]  /*08c0*/  BSYNC B0 ;  /* 0x0000000000007941 */ /* 0x000fea0003800000 */
.L_x_48608:
        /* <DEDUP_REMOVED lines=20> */
[----:B------:R-:W-:Y:S01]  /*0a10*/  MOV R2, R3 ;  /* 0x0000000300027202 */ /* 0x000fe20000000f00 */
[----:B------:R-:W-:Y:S01]  /*0a20*/  IMAD.MOV.U32 R3, RZ, RZ, R0 ;  /* 0x000000ffff037224 */ /* 0x000fe200078e0000 */
[----:B------:R-:W-:Y:S06]  /*0a30*/  BRA `(.L_x_48613) ;  /* 0x00000000004c7947 */ /* 0x000fec0003800000 */
.L_x_48612:
        /* <DEDUP_REMOVED lines=19> */
.L_x_48613:
[----:B------:R-:W-:Y:S05]  /*0b70*/  BSYNC B0 ;  /* 0x0000000000007941 */ /* 0x000fea0003800000 */
.L_x_48611:
        /* <DEDUP_REMOVED lines=19> */
[----:B------:R-:W-:Y:S05]  /*0cb0*/  CALL.REL.NOINC `($__internal_48_$__cuda_sm20_rem_s64) ;  /* 0x0000002c00707944 */ /* 0x000fea0003c00000 */
[----:B------:R-:W-:Y:S02]  /*0cc0*/  IMAD.MOV.U32 R2, RZ, RZ, R3 ;  /* 0x000000ffff027224 */ /* 0x000fe400078e0003 */
[----:B------:R-:W-:Y:S01]  /*0cd0*/  IMAD.MOV.U32 R3, RZ, RZ, R0 ;  /* 0x000000ffff037224 */ /* 0x000fe200078e0000 */
[----:B------:R-:W-:Y:S06]  /*0ce0*/  BRA `(.L_x_48616) ;  /* 0x00000000004c7947 */ /* 0x000fec0003800000 */
.L_x_48615:
        /* <DEDUP_REMOVED lines=19> */
.L_x_48616:
[----:B------:R-:W-:Y:S05]  /*0e20*/  BSYNC B0 ;  /* 0x0000000000007941 */ /* 0x000fea0003800000 */
.L_x_48614:
        /* <DEDUP_REMOVED lines=23> */
.L_x_48618:
        /* <DEDUP_REMOVED lines=19> */
.L_x_48619:
[----:B------:R-:W-:Y:S05]  /*10d0*/  BSYNC B0 ;  /* 0x0000000000007941 */ /* 0x000fea0003800000 */
.L_x_48617:
        /* <DEDUP_REMOVED lines=23> */
.L_x_48621:
        /* <DEDUP_REMOVED lines=19> */
.L_x_48622:
[----:B------:R-:W-:Y:S05]  /*1380*/  BSYNC B0 ;  /* 0x0000000000007941 */ /* 0x000fea0003800000 */
.L_x_48620:
        /* <DEDUP_REMOVED lines=19> */
[----:B------:R-:W-:Y:S05]  /*14c0*/  CALL.REL.NOINC `($__internal_48_$__cuda_sm20_rem_s64) ;  /* 0x00000024006c7944 */ /* 0x000fea0003c00000 */
[----:B------:R-:W-:Y:S02]  /*14d0*/  IMAD.MOV.U32 R2, RZ, RZ, R3 ;  /* 0x000000ffff027224 */ /* 0x000fe400078e0003 */
[----:B------:R-:W-:Y:S01]  /*14e0*/  IMAD.MOV.U32 R3, RZ, RZ, R0 ;  /* 0x000000ffff037224 */ /* 0x000fe200078e0000 */
[----:B------:R-:W-:Y:S06]  /*14f0*/  BRA `(.L_x_48625) ;  /* 0x00000000004c7947 */ /* 0x000fec0003800000 */
.L_x_48624:
        /* <DEDUP_REMOVED lines=19> */
.L_x_48625:
[----:B------:R-:W-:Y:S05]  /*1630*/  BSYNC B0 ;  /* 0x0000000000007941 */ /* 0x000fea0003800000 */
.L_x_48623:
        /* <DEDUP_REMOVED lines=34> */
.L_x_48601:
        /* <DEDUP_REMOVED lines=100> */
[----:B------:R-:W-:Y:S05]  /*1ea0*/  CALL.REL.NOINC `($__internal_48_$__cuda_sm20_rem_s64) ;  /* 0x0000001800f47944 */ /* 0x000fea0003c00000 */
[----:B------:R-:W-:Y:S01]  /*1eb0*/  IMAD.MOV.U32 R2, RZ, RZ, R3 ;  /* 0x000000ffff027224 */ /* 0x000fe200078e0003 */
[----:B------:R-:W-:Y:S01]  /*1ec0*/  MOV R3, R0 ;  /* 0x0000000000037202 */ /* 0x000fe20000000f00 */
[----:B------:R-:W-:Y:S06]  /*1ed0*/  BRA `(.L_x_48630) ;  /* 0x0000000000487947 */ /* 0x000fec0003800000 */
.L_x_48629:
        /* <DEDUP_REMOVED lines=18> */
.L_x_48630:
[----:B------:R-:W-:Y:S05]  /*2000*/  BSYNC B1 ;  /* 0x0000000000017941 */ /* 0x000fea0003800000 */
.L_x_48628:
        /* <DEDUP_REMOVED lines=10> */
.L_x_48627:
[----:B------:R-:W-:Y:S05]  /*20b0*/  BSYNC B0 ;  /* 0x0000000000007941 */ /* 0x000fea0003800000 */
.L_x_48626:
        /* <DEDUP_REMOVED lines=14> */
[----:B------:R-:W-:Y:S01]  /*21a0*/  MOV R2, R3 ;  /* 0x0000000300027202 */ /* 0x000fe20000000f00 */
[----:B------:R-:W-:Y:S01]  /*21b0*/  IMAD.MOV.U32 R3, RZ, RZ, R0 ;  /* 0x000000ffff037224 */ /* 0x000fe200078e0000 */
[----:B------:R-:W-:Y:S06]  /*21c0*/  BRA `(.L_x_48635) ;  /* 0x00000000004c7947 */ /* 0x000fec0003800000 */
.L_x_48634:
        /* <DEDUP_REMOVED lines=19> */
.L_x_48635:
[----:B------:R-:W-:Y:S05]  /*2300*/  BSYNC B1 ;  /* 0x0000000000017941 */ /* 0x000fea0003800000 */
.L_x_48633:
        /* <DEDUP_REMOVED lines=10> */
.L_x_48632:
[----:B------:R-:W-:Y:S05]  /*23b0*/  BSYNC B0 ;  /* 0x0000000000007941 */ /* 0x000fea0003800000 */
.L_x_48631:
        /* <DEDUP_REMOVED lines=13> */
[----:B------:R-:W-:Y:S05]  /*2490*/  CALL.REL.NOINC `($__internal_48_$__cuda_sm20_rem_s64) ;  /* 0x0000001400787944 */ /* 0x000fea0003c00000 */
[----:B------:R-:W-:Y:S02]  /*24a0*/  IMAD.MOV.U32 R2, RZ, RZ, R3 ;  /* 0x000000ffff027224 */ /* 0x000fe400078e0003 */
[----:B------:R-:W-:Y:S01]  /*24b0*/  IMAD.MOV.U32 R3, RZ, RZ, R0 ;  /* 0x000000ffff037224 */ /* 0x000fe200078e0000 */
[----:B------:R-:W-:Y:S06]  /*24c0*/  BRA `(.L_x_48640) ;  /* 0x00000000004c7947 */ /* 0x000fec0003800000 */
.L_x_48639:
        /* <DEDUP_REMOVED lines=19> */
.L_x_48640:
[----:B------:R-:W-:Y:S05]  /*2600*/  BSYNC B1 ;  /* 0x0000000000017941 */ /* 0x000fea0003800000 */
.L_x_48638:
        /* <DEDUP_REMOVED lines=10> */
.L_x_48637:
[----:B------:R-:W-:Y:S05]  /*26b0*/  BSYNC B0 ;  /* 0x0000000000007941 */ /* 0x000fea0003800000 */
.L_x_48636:
        /* <DEDUP_REMOVED lines=13> */
[----:B------:R-:W-:Y:S05]  /*2790*/  CALL.REL.NOINC `($__internal_48_$__cuda_sm20_rem_s64) ;  /* 0x0000001000b87944 */ /* 0x000fea0003c00000 */
[----:B------:R-:W-:Y:S02]  /*27a0*/  IMAD.MOV.U32 R2, RZ, RZ, R3 ;  /* 0x000000ffff027224 */ /* 0x000fe400078e0003 */
[----:B------:R-:W-:Y:S01]  /*27b0*/  IMAD.MOV.U32 R3, RZ, RZ, R0 ;  /* 0x000000ffff037224 */ /* 0x000fe200078e0000 */
[----:B------:R-:W-:Y:S06]  /*27c0*/  BRA `(.L_x_48645) ;  /* 0x00000000004c7947 */ /* 0x000fec0003800000 */
.L_x_48644:
        /* <DEDUP_REMOVED lines=19> */
.L_x_48645:
[----:B------:R-:W-:Y:S05]  /*2900*/  BSYNC B1 ;  /* 0x0000000000017941 */ /* 0x000fea0003800000 */
.L_x_48643:
        /* <DEDUP_REMOVED lines=10> */
.L_x_48642:
[----:B------:R-:W-:Y:S05]  /*29b0*/  BSYNC B0 ;  /* 0x0000000000007941 */ /* 0x000fea0003800000 */
.L_x_48641:
        /* <DEDUP_REMOVED lines=17> */
.L_x_48649:
        /* <DEDUP_REMOVED lines=19> */
.L_x_48650:
[----:B------:R-:W-:Y:S05]  /*2c00*/  BSYNC B1 ;  /* 0x0000000000017941 */ /* 0x000fea0003800000 */
.L_x_48648:
        /* <DEDUP_REMOVED lines=10> */
.L_x_48647:
[----:B------:R-:W-:Y:S05]  /*2cb0*/  BSYNC B0 ;  /* 0x0000000000007941 */ /* 0x000fea0003800000 */
.L_x_48646:
        /* <DEDUP_REMOVED lines=13> */
[----:B------:R-:W-:Y:S05]  /*2d90*/  CALL.REL.NOINC `($__internal_48_$__cuda_sm20_rem_s64) ;  /* 0x0000000c00387944 */ /* 0x000fea0003c00000 */
[----:B------:R-:W-:Y:S02]  /*2da0*/  IMAD.MOV.U32 R2, RZ, RZ, R3 ;  /* 0x000000ffff027224 */ /* 0x000fe400078e0003 */
[----:B------:R-:W-:Y:S01]  /*2db0*/  IMAD.MOV.U32 R3, RZ, RZ, R0 ;  /* 0x000000ffff037224 */ /* 0x000fe200078e0000 */
[----:B------:R-:W-:Y:S06]  /*2dc0*/  BRA `(.L_x_48655) ;  /* 0x00000000004c7947 */ /* 0x000fec0003800000 */
.L_x_48654:
        /* <DEDUP_REMOVED lines=19> */
.L_x_48655:
[----:B------:R-:W-:Y:S05]  /*2f00*/  BSYNC B1 ;  /* 0x0000000000017941 */ /* 0x000fea0003800000 */
.L_x_48653:
        /* <DEDUP_REMOVED lines=10> */
.L_x_48652:
[----:B------:R-:W-:Y:S05]  /*2fb0*/  BSYNC B0 ;  /* 0x0000000000007941 */ /* 0x000fea0003800000 */
.L_x_48651:
        /* <DEDUP_REMOVED lines=17> */
.L_x_48659:
        /* <DEDUP_REMOVED lines=19> */
.L_x_48660:
[----:B------:R-:W-:Y:S05]  /*3200*/  BSYNC B1 ;  /* 0x0000000000017941 */ /* 0x000fea0003800000 */
.L_x_48658:
        /* <DEDUP_REMOVED lines=10> */
.L_x_48657:
[----:B------:R-:W-:Y:S05]  /*32b0*/  BSYNC B0 ;  /* 0x0000000000007941 */ /* 0x000fea0003800000 */
.L_x_48656:
        /* <DEDUP_REMOVED lines=14> */
[----:B------:R-:W-:Y:S02]  /*33a0*/  IMAD.MOV.U32 R2, RZ, RZ, R3 ;  /* 0x000000ffff027224 */ /* 0x000fe400078e0003 */
[----:B------:R-:W-:Y:S01]  /*33b0*/  IMAD.MOV.U32 R3, RZ, RZ, R0 ;  /* 0x000000ffff037224 */ /* 0x000fe200078e0000 */
[----:B------:R-:W-:Y:S06]  /*33c0*/  BRA `(.L_x_48665) ;  /* 0x00000000004c7947 */ /* 0x000fec0003800000 */
.L_x_48664:
        /* <DEDUP_REMOVED lines=19> */
.L_x_48665:
[----:B------:R-:W-:Y:S05]  /*3500*/  BSYNC B1 ;  /* 0x0000000000017941 */ /* 0x000fea0003800000 */
.L_x_48663:
        /* <DEDUP_REMOVED lines=10> */
.L_x_48662:
[----:B------:R-:W-:Y:S05]  /*35b0*/  BSYNC B0 ;  /* 0x0000000000007941 */ /* 0x000fea0003800000 */
.L_x_48661:
        /* <DEDUP_REMOVED lines=25> */
.L_x_48668:
        /* <DEDUP_REMOVED lines=10> */
.L_x_48669:
        /* <DEDUP_REMOVED lines=10> */
.L_x_48670:
        /* <DEDUP_REMOVED lines=11> */
.L_x_48671:
[----:B------:R-:W-:Y:S05]  /*3940*/  BSYNC B1 ;  /* 0x0000000000017941 */ /* 0x000fea0003800000 */
.L_x_48667:
        /* <DEDUP_REMOVED lines=9> */
.L_x_48672:
[----:B------:R-:W-:Y:S05]  /*39e0*/  BSYNC B0 ;  /* 0x0000000000007941 */ /* 0x000fea0003800000 */
.L_x_48666:
        /* <DEDUP_REMOVED lines=9> */
        .weak           $__internal_48_$__cuda_sm20_rem_s64
        .type           $__internal_48_$__cuda_sm20_rem_s64,@function
        .size           $__internal_48_$__cuda_sm20_rem_s64,(.L_x_57261 - $__internal_48_$__cuda_sm20_rem_s64)
$__internal_48_$__cuda_sm20_rem_s64:
        /* <DEDUP_REMOVED lines=77> */
[----:B------:R-:W-:Y:S06]  /*3f50*/  RET.REL.NODEC R4 `(_ZN2at6native29vectorized_elementwise_kernelILi8ENS0_13BinaryFunctorIlllZZZNS0_21remainder_kernel_cudaERNS_18TensorIteratorBaseEENKUlvE_clEvENKUlvE2_clEvEUlllE_EESt5arrayIPcLm3EEEEviT0_T1_) ;  /* 0xffffffc004287950 */ /* 0x000fec0003c3ffff */
.L_x_48673:
        /* <DEDUP_REMOVED lines=10> */
.L_x_57261:


//--------------------- .text._ZN2at6native18elementwise_kernelILi128ELi4EZNS0_15gpu_kernel_implINS0_13BUnaryFunctorIlllZZZNS0_21remainder_kernel_cudaERNS_18TensorIteratorBaseEENKUlvE_clEvENKUlvE2_clEvEUlllE_EEEEvS5_RKT_EUliE_EEviT1_ --------------------------
	.section	.text._ZN2at6native18elementwise_kernelILi128ELi4EZNS0_15gpu_kernel_implINS0_13BUnaryFunctorIlllZZZNS0_21remainder_kernel_cudaERNS_18TensorIteratorBaseEENKUlvE_clEvENKUlvE2_clEvEUlllE_EEEEvS5_RKT_EUliE_EEviT1_,"ax",@progbits
	.align	128
        .global         _ZN2at6native18elementwise_kernelILi128ELi4EZNS0_15gpu_kernel_implINS0_13BUnaryFunctorIlllZZZNS0_21remainder_kernel_cudaERNS_18TensorIteratorBaseEENKUlvE_clEvENKUlvE2_clEvEUlllE_EEEEvS5_RKT_EUliE_EEviT1_
        .type           _ZN2at6native18elementwise_kernelILi128ELi4EZNS0_15gpu_kernel_implINS0_13BUnaryFunctorIlllZZZNS0_21remainder_kernel_cudaERNS_18TensorIteratorBaseEENKUlvE_clEvENKUlvE2_clEvEUlllE_EEEEvS5_RKT_EUliE_EEviT1_,@function
        .size           _ZN2at6native18elementwise_kernelILi128ELi4EZNS0_15gpu_kernel_implINS0_13BUnaryFunctorIlllZZZNS0_21remainder_kernel_cudaERNS_18TensorIteratorBaseEENKUlvE_clEvENKUlvE2_clEvEUlllE_EEEEvS5_RKT_EUliE_EEviT1_,(.L_x_57262 - _ZN2at6native18elementwise_kernelILi128ELi4EZNS0_15gpu_kernel_implINS0_13BUnaryFunctorIlllZZZNS0_21remainder_kernel_cudaERNS_18TensorIteratorBaseEENKUlvE_clEvENKUlvE2_clEvEUlllE_EEEEvS5_RKT_EUliE_EEviT1_)
        .other          _ZN2at6native18elementwise_kernelILi128ELi4EZNS0_15gpu_kernel_implINS0_13BUnaryFunctorIlllZZZNS0_21remainder_kernel_cudaERNS_18TensorIteratorBaseEENKUlvE_clEvENKUlvE2_clEvEUlllE_EEEEvS5_RKT_EUliE_EEviT1_,@"STO_CUDA_ENTRY STV_DEFAULT"
_ZN2at6native18elementwise_kernelILi128ELi4EZNS0_15gpu_kernel_implINS0_13BUnaryFunctorIlllZZZNS0_21remainder_kernel_cudaERNS_18TensorIteratorBaseEENKUlvE_clEvENKUlvE2_clEvEUlllE_EEEEvS5_RKT_EUliE_EEviT1_:
.text._ZN2at6native18elementwise_kernelILi128ELi4EZNS0_15gpu_kernel_implINS0_13BUnaryFunctorIlllZZZNS0_21remainder_kernel_cudaERNS_18TensorIteratorBaseEENKUlvE_clEvENKUlvE2_clEvEUlllE_EEEEvS5_RKT_EUliE_EEviT1_:
        /* <DEDUP_REMOVED lines=314> */
.L_x_48676:
        /* <DEDUP_REMOVED lines=21> */
.L_x_48680:
[----:B------:R0:W5:Y:S01]  /*14f0*/  LDG.E.U8 R6, desc[UR36][R2.64] ;  /* 0x0000002402067981 */ /* 0x000162000c1e1100 */
[----:B------:R-:W-:Y:S01]  /*1500*/  IMAD.MOV.U32 R7, RZ, RZ, RZ ;  /* 0x000000ffff077224 */ /* 0x000fe200078e00ff */
[----:B------:R-:W-:Y:S06]  /*1510*/  BRA `(.L_x_48682) ;  /* 0x0000000c00487947 */ /* 0x000fec0003800000 */
.L_x_48679:
        /* <DEDUP_REMOVED lines=8> */
.L_x_48684:
[----:B------:R-:W2:Y:S02]  /*15a0*/  LDG.E R6, desc[UR36][R2.64] ;  /* 0x0000002402067981 */ /* 0x000ea4000c1e1900 */
[----:B--2---:R-:W-:Y:S01]  /*15b0*/  SHF.R.S32.HI R7, RZ, 0x1f, R6 ;  /* 0x0000001fff077819 */ /* 0x004fe20000011406 */
[----:B------:R-:W-:Y:S06]  /*15c0*/  BRA `(.L_x_48682) ;  /* 0x0000000c001c7947 */ /* 0x000fec0003800000 */
.L_x_48683:
[----:B------:R-:W2:Y:S02]  /*15d0*/  LDG.E.S16 R6, desc[UR36][R2.64] ;  /* 0x0000002402067981 */ /* 0x000ea4000c1e1700 */
[----:B--2---:R-:W-:Y:S01]  /*15e0*/  SHF.R.S32.HI R7, RZ, 0x1f, R6 ;  /* 0x0000001fff077819 */ /* 0x004fe20000011406 */
[----:B------:R-:W-:Y:S06]  /*15f0*/  BRA `(.L_x_48682) ;  /* 0x0000000c00107947 */ /* 0x000fec0003800000 */
.L_x_48678:
        /* <DEDUP_REMOVED lines=9> */
.L_x_48686:
[----:B------:R-:W2:Y:S02]  /*1690*/  LDG.E.U16 R2, desc[UR36][R2.64] ;  /* 0x0000002402027981 */ /* 0x000ea4000c1e1500 */
[----:B--2---:R-:W-:-:S06]  /*16a0*/  HADD2.F32 R6, -RZ, R2.H0_H0 ;  /* 0x20000002ff067230 */ /* 0x004fcc0000004100 */
[----:B------:R-:W0:Y:S01]  /*16b0*/  F2I.S64.TRUNC R6, R6 ;  /* 0x0000000600067311 */ /* 0x000e22000020d900 */
[----:B------:R-:W-:Y:S05]  /*16c0*/  BRA `(.L_x_48682) ;  /* 0x0000000800dc7947 */ /* 0x000fea0003800000 */
.L_x_48685:
        /* <DEDUP_REMOVED lines=9> */
.L_x_48688:
[----:B------:R-:W2:Y:S02]  /*1760*/  LDG.E.U16 R2, desc[UR36][R2.64] ;  /* 0x0000002402027981 */ /* 0x000ea4000c1e1500 */
[----:B--2---:R-:W-:-:S06]  /*1770*/  HADD2.F32 R6, -RZ, R2.H0_H0 ;  /* 0x20000002ff067230 */ /* 0x004fcc0000004100 */
[----:B------:R-:W0:Y:S01]  /*1780*/  F2I.S64.TRUNC R6, R6 ;  /* 0x0000000600067311 */ /* 0x000e22000020d900 */
[----:B------:R-:W-:Y:S05]  /*1790*/  BRA `(.L_x_48682) ;  /* 0x0000000800a87947 */ /* 0x000fea0003800000 */
.L_x_48687:
[----:B------:R-:W2:Y:S02]  /*17a0*/  LDG.E.64 R2, desc[UR36][R2.64] ;  /* 0x0000002402027981 */ /* 0x000ea4000c1e1b00 */
[----:B--2---:R0:W1:Y:S01]  /*17b0*/  F2I.S64.F64.TRUNC R6, R2 ;  /* 0x0000000200067311 */ /* 0x004062000030d900 */
[----:B------:R-:W-:Y:S05]  /*17c0*/  BRA `(.L_x_48682) ;  /* 0x00000008009c7947 */ /* 0x000fea0003800000 */
.L_x_48677:
        /* <DEDUP_REMOVED lines=13> */
.L_x_48691:
[----:B------:R-:W2:Y:S02]  /*18a0*/  LDG.E.64 R2, desc[UR36][R2.64] ;  /* 0x0000002402027981 */ /* 0x000ea4000c1e1b00 */
[----:B--2---:R0:W1:Y:S01]  /*18b0*/  F2I.S64.F64.TRUNC R6, R2 ;  /* 0x0000000200067311 */ /* 0x004062000030d900 */
[----:B------:R-:W-:Y:S05]  /*18c0*/  BRA `(.L_x_48682) ;  /* 0x00000008005c7947 */ /* 0x000fea0003800000 */
.L_x_48690:
        /* <DEDUP_REMOVED lines=27> */
.L_x_48693:
        /* <DEDUP_REMOVED lines=14> */
.L_x_48692:
[----:B------:R-:W2:Y:S02]  /*1b60*/  LDG.E.U16 R6, desc[UR36][R2.64] ;  /* 0x0000002402067981 */ /* 0x000ea4000c1e1500 */
[----:B--2---:R-:W-:-:S06]  /*1b70*/  IMAD.U32 R6, R6, 0x10000, RZ ;  /* 0x0001000006067824 */ /* 0x004fcc00078e00ff */
[----:B------:R-:W0:Y:S01]  /*1b80*/  F2I.S64.TRUNC R6, R6 ;  /* 0x0000000600067311 */ /* 0x000e22000020d900 */
[----:B------:R-:W-:Y:S05]  /*1b90*/  BRA `(.L_x_48682) ;  /* 0x0000000400a87947 */ /* 0x000fea0003800000 */
.L_x_48689:
        /* <DEDUP_REMOVED lines=11> */
.L_x_48696:
        /* <DEDUP_REMOVED lines=21> */
.L_x_48700:
[----:B------:R-:W-:Y:S05]  /*1da0*/  BSYNC B1 ;  /* 0x0000000000017941 */ /* 0x000fea0003800000 */
.L_x_48699:
[----:B------:R-:W-:Y:S01]  /*1db0*/  IMAD.SHL.U32 R2, R2, 0x100000, RZ ;  /* 0x0010000002027824 */ /* 0x000fe200078e00ff */
[----:B------:R-:W-:-:S04]  /*1dc0*/  LEA R3, R0, 0x3b800000, 0x17 ;  /* 0x3b80000000037811 */ /* 0x000fc800078eb8ff */
[----:B------:R-:W-:-:S07]  /*1dd0*/  LOP3.LUT R6, R3, R2, R6, 0xfe, !PT ;  /* 0x0000000203067212 */ /* 0x000fce00078efe06 */
.L_x_48698:
[----:B------:R-:W-:Y:S05]  /*1de0*/  BSYNC B0 ;  /* 0x0000000000007941 */ /* 0x000fea0003800000 */
.L_x_48697:
[----:B------:R-:W1:Y:S01]  /*1df0*/  F2I.S64.TRUNC R6, R6 ;  /* 0x0000000600067311 */ /* 0x000e62000020d900 */
[----:B------:R-:W-:Y:S05]  /*1e00*/  BRA `(.L_x_48682) ;  /* 0x00000004000c7947 */ /* 0x000fea0003800000 */
.L_x_48695:
        /* <DEDUP_REMOVED lines=21> */
.L_x_48704:
[----:B------:R-:W-:Y:S05]  /*1f60*/  BSYNC B1 ;  /* 0x0000000000017941 */ /* 0x000fea0003800000 */
.L_x_48703:
[----:B------:R-:W-:Y:S01]  /*1f70*/  IMAD.SHL.U32 R2, R2, 0x200000, RZ ;  /* 0x0020000002027824 */ /* 0x000fe200078e00ff */
[----:B------:R-:W-:-:S04]  /*1f80*/  LEA R3, R0, 0x37800000, 0x17 ;  /* 0x3780000000037811 */ /* 0x000fc800078eb8ff */
[----:B------:R-:W-:-:S07]  /*1f90*/  LOP3.LUT R6, R3, R2, R6, 0xfe, !PT ;  /* 0x0000000203067212 */ /* 0x000fce00078efe06 */
.L_x_48702:
[----:B------:R-:W-:Y:S05]  /*1fa0*/  BSYNC B0 ;  /* 0x0000000000007941 */ /* 0x000fea0003800000 */
.L_x_48701:
[----:B------:R-:W2:Y:S01]  /*1fb0*/  F2I.S64.TRUNC R6, R6 ;  /* 0x0000000600067311 */ /* 0x000ea2000020d900 */
[----:B------:R-:W-:Y:S05]  /*1fc0*/  BRA `(.L_x_48682) ;  /* 0x00000000009c7947 */ /* 0x000fea0003800000 */
.L_x_48694:
        /* <DEDUP_REMOVED lines=14> */
.L_x_48708:
[----:B------:R-:W-:Y:S05]  /*20b0*/  BSYNC B0 ;  /* 0x0000000000007941 */ /* 0x000fea0003800000 */
.L_x_48707:
[----:B------:R-:W4:Y:S01]  /*20c0*/  F2I.S64.TRUNC R6, R6 ;  /* 0x0000000600067311 */ /* 0x000f22000020d900 */
[----:B------:R-:W-:Y:S05]  /*20d0*/  BRA `(.L_x_48682) ;  /* 0x0000000000587947 */ /* 0x000fea0003800000 */
.L_x_48681:
        /* <DEDUP_REMOVED lines=16> */
.L_x_48709:
[----:B------:R-:W-:Y:S01]  /*21e0*/  CS2R R6, SRZ ;  /* 0x0000000000067805 */ /* 0x000fe2000001ff00 */
[----:B------:R-:W-:Y:S06]  /*21f0*/  BRA `(.L_x_48682) ;  /* 0x0000000000107947 */ /* 0x000fec0003800000 */
.L_x_48706:
[----:B------:R0:W5:Y:S01]  /*2200*/  LDG.E.64 R6, desc[UR36][R2.64] ;  /* 0x0000002402067981 */ /* 0x000162000c1e1b00 */
[----:B------:R-:W-:Y:S05]  /*2210*/  BRA `(.L_x_48682) ;  /* 0x0000000000087947 */ /* 0x000fea0003800000 */
.L_x_48705:
[----:B------:R3:W5:Y:S01]  /*2220*/  LDG.E R6, desc[UR36][R2.64] ;  /* 0x0000002402067981 */ /* 0x000762000c1e1900 */
[----:B------:R-:W-:-:S07]  /*2230*/  IMAD.MOV.U32 R7, RZ, RZ, RZ ;  /* 0x000000ffff077224 */ /* 0x000fce00078e00ff */
.L_x_48682:
[----:B------:R-:W-:Y:S01]  /*2240*/  ULDC UR4, c[0x0][0x42c] ;  /* 0x00010b0000047ab9 */ /* 0x000fe20000000800 */
[----:B------:R-:W-:Y:S01]  /*2250*/  BSSY B0, `(.L_x_48710) ;  /* 0x000001c000007945 */ /* 0x000fe20003800000 */
[----:B012-45:R-:W-:-:S04]  /*2260*/  LOP3.LUT R0, R7, UR4, RZ, 0xfc, !PT ;  /* 0x0000000407007c12 */ /* 0x037fc8000f8efcff */
[----:B------:R-:W-:-:S13]  /*2270*/  ISETP.NE.U32.AND P0, PT, R0, RZ, PT ;  /* 0x000000ff0000720c */ /* 0x000fda0003f05070 */
[----:B------:R-:W-:Y:S05]  /*2280*/  @!P0 BRA `(.L_x_48711) ;  /* 0x0000000000148947 */ /* 0x000fea0003800000 */
[----:B------:R-:W-:-:S07]  /*2290*/  MOV R0, 0x22b0 ;  /* 0x000022b000007802 */ /* 0x000fce0000000f00 */
[----:B---3--:R-:W-:Y:S05]  /*22a0*/  CALL.REL.NOINC `($__internal_49_$__cuda_sm20_rem_s64) ;  /* 0x000000a800307944 */ /* 0x008fea0003c00000 */
[----:B------:R-:W-:Y:S02]  /*22b0*/  IMAD.MOV.U32 R6, RZ, RZ, R4 ;  /* 0x000000ffff067224 */ /* 0x000fe400078e0004 */
[----:B------:R-:W-:Y:S01]  /*22c0*/  IMAD.MOV.U32 R7, RZ, RZ, R5 ;  /* 0x000000ffff077224 */ /* 0x000fe200078e0005 */
[----:B------:R-:W-:Y:S06]  /*22d0*/  BRA `(.L_x_48712) ;  /* 0x00000000004c7947 */ /* 0x000fec0003800000 */
.L_x_48711:
[----:B------:R-:W-:Y:S01]  /*22e0*/  ULDC UR4, c[0x0][0x428] ;  /* 0x00010a0000047ab9 */ /* 0x000fe20000000800 */
[----:B------:R-:W-:Y:S01]  /*22f0*/  IMAD.MOV.U32 R7, RZ, RZ, RZ ;  /* 0x000000ffff077224 */ /* 0x000fe200078e00ff */
        /* <DEDUP_REMOVED lines=17> */
.L_x_48712:
[----:B------:R-:W-:Y:S05]  /*2410*/  BSYNC B0 ;  /* 0x0000000000007941 */ /* 0x000fea0003800000 */
.L_x_48710:
[----:B------:R-:W0:Y:S01]  /*2420*/  LDC.64 R4, c[0x0][0x428] ;  /* 0x00010a00ff047b82 */ /* 0x000e220000000a00 */
[----:B------:R-:W-:-:S07]  /*2430*/  ISETP.EQ.U32.AND P1, PT, R6, RZ, PT ;  /* 0x000000ff0600720c */ /* 0x000fce0003f22070 */
[----:B------:R-:W1:Y:S01]  /*2440*/  LDC.U8 R8, c[0x0][0x430] ;  /* 0x00010c00ff087b82 */ /* 0x000e620000000000 */
[----:B0-----:R-:W-:Y:S02]  /*2450*/  LOP3.LUT R0, R6, R4, RZ, 0x3c, !PT ;  /* 0x0000000406007212 */ /* 0x001fe400078e3cff */
[----:B------:R-:W-:Y:S02]  /*2460*/  LOP3.LUT R2, R7, R5, RZ, 0x3c, !PT ;  /* 0x0000000507027212 */ /* 0x000fe400078e3cff */
[----:B------:R-:W-:-:S04]  /*2470*/  ISETP.GT.U32.AND P0, PT, R0, -0x1, PT ;  /* 0xffffffff0000780c */ /* 0x000fc80003f04070 */
[----:B------:R-:W-:Y:S02]  /*2480*/  ISETP.GT.AND.EX P0, PT, R2, -0x1, PT, P0 ;  /* 0xffffffff0200780c */ /* 0x000fe40003f04300 */
[----:B-1----:R-:W-:Y:S02]  /*2490*/  PRMT R0, R8, 0x9910, RZ ;  /* 0x0000991008007816 */ /* 0x002fe400000000ff */
[----:B------:R-:W-:-:S04]  /*24a0*/  ISETP.EQ.OR.EX P0, PT, R7, RZ, P0, P1 ;  /* 0x000000ff0700720c */ /* 0x000fc80000702710 */
[----:B------:R-:W-:Y:S02]  /*24b0*/  SEL R3, R4, RZ, !P0 ;  /* 0x000000ff04037207 */ /* 0x000fe40004000000 */
[----:B------:R-:W-:Y:S02]  /*24c0*/  SEL R5, R5, RZ, !P0 ;  /* 0x000000ff05057207 */ /* 0x000fe40004000000 */
[----:B------:R-:W-:Y:S02]  /*24d0*/  ISETP.GT.AND P0, PT, R0, 0x9, PT ;  /* 0x000000090000780c */ /* 0x000fe40003f04270 */
[----:B------:R-:W-:-:S05]  /*24e0*/  IADD3 R3, P1, R6, R3, RZ ;  /* 0x0000000306037210 */ /* 0x000fca0007f3e0ff */
[----:B------:R-:W-:Y:S02]  /*24f0*/  IMAD.X R7, R7, 0x1, R5, P1 ;  /* 0x0000000107077824 */ /* 0x000fe400008e0605 */
[----:B------:R-:W-:-:S04]  /*2500*/  IMAD.MOV.U32 R6, RZ, RZ, R3 ;  /* 0x000000ffff067224 */ /* 0x000fc800078e0003 */
        /* <DEDUP_REMOVED lines=11> */
.L_x_48716:
[----:B------:R1:W-:Y:S01]  /*25c0*/  STG.E.U8 desc[UR36][R16.64], R3 ;  /* 0x0000000310007986 */ /* 0x0003e2000c101124 */
[----:B------:R-:W-:Y:S05]  /*25d0*/  BRA `(.L_x_48718) ;  /* 0x0000000c004c7947 */ /* 0x000fea0003800000 */
.L_x_48715:
        /* <DEDUP_REMOVED lines=8> */
.L_x_48720:
[----:B------:R3:W-:Y:S01]  /*2660*/  STG.E desc[UR36][R16.64], R3 ;  /* 0x0000000310007986 */ /* 0x0007e2000c101924 */
[----:B------:R-:W-:Y:S05]  /*2670*/  BRA `(.L_x_48718) ;  /* 0x0000000c00247947 */ /* 0x000fea0003800000 */
.L_x_48719:
[----:B------:R2:W-:Y:S01]  /*2680*/  STG.E.U16 desc[UR36][R16.64], R3 ;  /* 0x0000000310007986 */ /* 0x0005e2000c101524 */
[----:B------:R-:W-:Y:S05]  /*2690*/  BRA `(.L_x_48718) ;  /* 0x0000000c001c7947 */ /* 0x000fea0003800000 */
.L_x_48714:
        /* <DEDUP_REMOVED lines=9> */
.L_x_48722:
[----:B------:R-:W0:Y:S02]  /*2730*/  I2F.S64 R0, R6 ;  /* 0x0000000600007312 */ /* 0x000e240000301400 */
[----:B0-----:R-:W-:-:S05]  /*2740*/  F2FP.F16.F32.PACK_AB R0, RZ, R0 ;  /* 0x00000000ff00723e */ /* 0x001fca00000000ff */
[----:B------:R0:W-:Y:S01]  /*2750*/  STG.E.U16 desc[UR36][R16.64], R0 ;  /* 0x0000000010007986 */ /* 0x0001e2000c101524 */
[----:B------:R-:W-:Y:S05]  /*2760*/  BRA `(.L_x_48718) ;  /* 0x0000000800e87947 */ /* 0x000fea0003800000 */
.L_x_48721:
        /* <DEDUP_REMOVED lines=10> */
.L_x_48724:
[----:B------:R-:W0:Y:S02]  /*2810*/  I2F.S64 R6, R6 ;  /* 0x0000000600067312 */ /* 0x000e240000301400 */
[----:B0-----:R-:W-:-:S04]  /*2820*/  F2FP.F16.F32.PACK_AB R3, RZ, R6 ;  /* 0x00000006ff03723e */ /* 0x001fc800000000ff */
[----:B------:R-:W-:-:S05]  /*2830*/  PRMT R3, R3, 0x5410, RZ ;  /* 0x0000541003037816 */ /* 0x000fca00000000ff */
[----:B------:R0:W-:Y:S01]  /*2840*/  STG.E desc[UR36][R16.64], R3 ;  /* 0x0000000310007986 */ /* 0x0001e2000c101924 */
[----:B------:R-:W-:Y:S05]  /*2850*/  BRA `(.L_x_48718) ;  /* 0x0000000800ac7947 */ /* 0x000fea0003800000 */
.L_x_48723:
[----:B------:R-:W0:Y:S02]  /*2860*/  I2F.F64.S64 R6, R6 ;  /* 0x0000000600067312 */ /* 0x000e240000301c00 */
[----:B0-----:R0:W-:Y:S01]  /*2870*/  STG.E.64 desc[UR36][R16.64], R6 ;  /* 0x0000000610007986 */ /* 0x0011e2000c101b24 */
[----:B------:R-:W-:Y:S05]  /*2880*/  BRA `(.L_x_48718) ;  /* 0x0000000800a07947 */ /* 0x000fea0003800000 */
.L_x_48713:
        /* <DEDUP_REMOVED lines=13> */
.L_x_48727:
[----:B------:R-:W0:Y:S01]  /*2960*/  I2F.F64.S64 R8, R6 ;  /* 0x0000000600087312 */ /* 0x000e220000301c00 */
[----:B------:R-:W-:-:S05]  /*2970*/  CS2R R10, SRZ ;  /* 0x00000000000a7805 */ /* 0x000fca000001ff00 */
[----:B0-----:R0:W-:Y:S01]  /*2980*/  STG.E.128 desc[UR36][R16.64], R8 ;  /* 0x0000000810007986 */ /* 0x0011e2000c101d24 */
[----:B------:R-:W-:Y:S05]  /*2990*/  BRA `(.L_x_48718) ;  /* 0x00000008005c7947 */ /* 0x000fea0003800000 */
.L_x_48726:
        /* <DEDUP_REMOVED lines=21> */
.L_x_48731:
[----:B------:R-:W-:Y:S05]  /*2af0*/  BSYNC B0 ;  /* 0x0000000000007941 */ /* 0x000fea0003800000 */
.L_x_48730:
[----:B------:R-:W-:-:S05]  /*2b00*/  LOP3.LUT R3, R0, R3, RZ, 0xfc, !PT ;  /* 0x0000000300037212 */ /* 0x000fca00078efcff */
[----:B------:R0:W-:Y:S01]  /*2b10*/  STG.E.U8 desc[UR36][R16.64], R3 ;  /* 0x0000000310007986 */ /* 0x0001e2000c101124 */
[----:B------:R-:W-:Y:S05]  /*2b20*/  BRA `(.L_x_48718) ;  /* 0x0000000400f87947 */ /* 0x000fea0003800000 */
.L_x_48729:
        /* <DEDUP_REMOVED lines=13> */
.L_x_48733:
[----:B------:R-:W-:Y:S01]  /*2c00*/  IMAD.MOV.U32 R0, RZ, RZ, 0x7f ;  /* 0x0000007fff007424 */ /* 0x000fe200078e00ff */
[----:B------:R-:W-:-:S04]  /*2c10*/  ISETP.GT.U32.AND P0, PT, R2, 0x7f800000, PT ;  /* 0x7f8000000200780c */ /* 0x000fc80003f04070 */
[----:B------:R-:W-:-:S09]  /*2c20*/  SEL R0, R0, 0x7c, P0 ;  /* 0x0000007c00007807 */ /* 0x000fd20000000000 */
.L_x_48734:
[----:B------:R-:W-:Y:S05]  /*2c30*/  BSYNC B0 ;  /* 0x0000000000007941 */ /* 0x000fea0003800000 */
.L_x_48732:
[----:B------:R-:W-:-:S04]  /*2c40*/  LOP3.LUT R2, R7, 0x80000000, RZ, 0xc0, !PT ;  /* 0x8000000007027812 */ /* 0x000fc800078ec0ff */
[----:B------:R-:W-:-:S04]  /*2c50*/  SHF.R.U32.HI R3, RZ, 0x18, R2 ;  /* 0x00000018ff037819 */ /* 0x000fc80000011602 */
[----:B------:R-:W-:-:S05]  /*2c60*/  LOP3.LUT R3, R0, R3, RZ, 0xfc, !PT ;  /* 0x0000000300037212 */ /* 0x000fca00078efcff */
[----:B------:R0:W-:Y:S01]  /*2c70*/  STG.E.U8 desc[UR36][R16.64], R3 ;  /* 0x0000000310007986 */ /* 0x0001e2000c101124 */
[----:B------:R-:W-:Y:S05]  /*2c80*/  BRA `(.L_x_48718) ;  /* 0x0000000400a07947 */ /* 0x000fea0003800000 */
.L_x_48728:
[----:B------:R-:W0:Y:S02]  /*2c90*/  I2F.S64 R0, R6 ;  /* 0x0000000600007312 */ /* 0x000e240000301400 */
[----:B0-----:R-:W-:-:S05]  /*2ca0*/  F2FP.BF16.F32.PACK_AB R0, RZ, R0 ;  /* 0x00000000ff00723e */ /* 0x001fca00000010ff */
[----:B------:R0:W-:Y:S01]  /*2cb0*/  STG.E.U16 desc[UR36][R16.64], R0 ;  /* 0x0000000010007986 */ /* 0x0001e2000c101524 */
[----:B------:R-:W-:Y:S05]  /*2cc0*/  BRA `(.L_x_48718) ;  /* 0x0000000400907947 */ /* 0x000fea0003800000 */
.L_x_48725:
        /* <DEDUP_REMOVED lines=10> */
.L_x_48737:
        /* <DEDUP_REMOVED lines=17> */
.L_x_48740:
[----:B------:R-:W-:-:S04]  /*2e80*/  LOP3.LUT R2, R7, 0x80000000, RZ, 0xc0, !PT ;  /* 0x8000000007027812 */ /* 0x000fc800078ec0ff */
[----:B------:R-:W-:-:S04]  /*2e90*/  SHF.R.U32.HI R3, RZ, 0x18, R2 ;  /* 0x00000018ff037819 */ /* 0x000fc80000011602 */
[----:B------:R-:W-:-:S04]  /*2ea0*/  LOP3.LUT R0, R0, R3, RZ, 0xfc, !PT ;  /* 0x0000000300007212 */ /* 0x000fc800078efcff */
[----:B------:R-:W-:-:S07]  /*2eb0*/  PRMT R8, R0, 0x7610, R8 ;  /* 0x0000761000087816 */ /* 0x000fce0000000008 */
.L_x_48739:
[----:B------:R-:W-:Y:S05]  /*2ec0*/  BSYNC B0 ;  /* 0x0000000000007941 */ /* 0x000fea0003800000 */
.L_x_48738:
[----:B------:R0:W-:Y:S01]  /*2ed0*/  STG.E.U8 desc[UR36][R16.64], R8 ;  /* 0x0000000810007986 */ /* 0x0001e2000c101124 */
[----:B------:R-:W-:Y:S05]  /*2ee0*/  BRA `(.L_x_48718) ;  /* 0x0000000400087947 */ /* 0x000fea0003800000 */
.L_x_48736:
        /* <DEDUP_REMOVED lines=17> */
.L_x_48743:
[----:B------:R-:W-:-:S04]  /*3000*/  LOP3.LUT R2, R7, 0x80000000, RZ, 0xc0, !PT ;  /* 0x8000000007027812 */ /* 0x000fc800078ec0ff */
[----:B------:R-:W-:-:S04]  /*3010*/  SHF.R.U32.HI R3, RZ, 0x18, R2 ;  /* 0x00000018ff037819 */ /* 0x000fc80000011602 */
[----:B------:R-:W-:-:S04]  /*3020*/  LOP3.LUT R0, R0, R3, RZ, 0xfc, !PT ;  /* 0x0000000300007212 */ /* 0x000fc800078efcff */
[----:B------:R-:W-:-:S07]  /*3030*/  PRMT R8, R0, 0x7610, R8 ;  /* 0x0000761000087816 */ /* 0x000fce0000000008 */
.L_x_48742:
[----:B------:R-:W-:Y:S05]  /*3040*/  BSYNC B0 ;  /* 0x0000000000007941 */ /* 0x000fea0003800000 */
.L_x_48741:
[----:B------:R0:W-:Y:S01]  /*3050*/  STG.E.U8 desc[UR36][R16.64], R8 ;  /* 0x0000000810007986 */ /* 0x0001e2000c101124 */
[----:B------:R-:W-:Y:S05]  /*3060*/  BRA `(.L_x_48718) ;  /* 0x0000000000a87947 */ /* 0x000fea0003800000 */
.L_x_48735:
        /* <DEDUP_REMOVED lines=22> */
.L_x_48717:
        /* <DEDUP_REMOVED lines=16> */
.L_x_48746:
[----:B------:R-:W-:Y:S05]  /*32d0*/  BRA `(.L_x_48718) ;  /* 0x00000000000c7947 */ /* 0x000fea0003800000 */
.L_x_48745:
[----:B------:R0:W-:Y:S01]  /*32e0*/  STG.E.64 desc[UR36][R16.64], R6 ;  /* 0x0000000610007986 */ /* 0x0001e2000c101b24 */
[----:B------:R-:W-:Y:S05]  /*32f0*/  BRA `(.L_x_48718) ;  /* 0x0000000000047947 */ /* 0x000fea0003800000 */
.L_x_48744:
[----:B------:R0:W-:Y:S02]  /*3300*/  STG.E desc[UR36][R16.64], R3 ;  /* 0x0000000310007986 */ /* 0x0001e4000c101924 */
.L_x_48718:
[----:B------:R-:W-:-:S04]  /*3310*/  IMAD R18, R18, 0x200, R23 ;  /* 0x0000020012127824 */ /* 0x000fc800078e0217 */
[----:B------:R-:W-:-:S07]  /*3320*/  VIADD R19, R18, 0x80 ;  /* 0x0000008012137836 */ /* 0x000fce0000000000 */
.L_x_48675:
[----:B------:R-:W-:Y:S05]  /*3330*/  BSYNC B6 ;  /* 0x0000000000067941 */ /* 0x000fea0003800000 */
.L_x_48674:
[----:B------:R-:W-:Y:S01]  /*3340*/  ULDC UR4, c[0x0][0x210] ;  /* 0x0000840000047ab9 */ /* 0x000fe20000000800 */
[----:B------:R-:W-:Y:S01]  /*3350*/  BSSY B6, `(.L_x_48747) ;  /* 0x000032a000067945 */ /* 0x000fe20003800000 */
[----:B------:R-:W-:-:S13]  /*3360*/  ISETP.GE.AND P0, PT, R19, UR4, PT ;  /* 0x0000000413007c0c */ /* 0x000fda000bf06270 */
[----:B------:R-:W-:Y:S05]  /*3370*/  @P0 BRA `(.L_x_48748) ;  /* 0x00000030009c0947 */ /* 0x000fea0003800000 */
[----:B0---4-:R-:W0:Y:S01]  /*3380*/  LDC R6, c[0x0][0x218] ;  /* 0x00008600ff067b82 */ /* 0x011e220000000800 */
[----:B------:R-:W-:Y:S02]  /*3390*/  IMAD.MOV.U32 R0, RZ, RZ, RZ ;  /* 0x000000ffff007224 */ /* 0x000fe400078e00ff */
[----:B-123--:R-:W-:Y:S01]  /*33a0*/  IMAD.MOV.U32 R16, RZ, RZ, RZ ;  /* 0x000000ffff107224 */ /* 0x00efe200078e00ff */
        /* <DEDUP_REMOVED lines=300> */
.L_x_48749:
        /* <DEDUP_REMOVED lines=21> */
.L_x_48753:
[----:B------:R0:W5:Y:S01]  /*47c0*/  LDG.E.U8 R6, desc[UR36][R2.64] ;  /* 0x0000002402067981 */ /* 0x000162000c1e1100 */
[----:B------:R-:W-:Y:S01]  /*47d0*/  IMAD.MOV.U32 R7, RZ, RZ, RZ ;  /* 0x000000ffff077224 */ /* 0x000fe200078e00ff */
[----:B------:R-:W-:Y:S06]  /*47e0*/  BRA `(.L_x_48755) ;  /* 0x0000000c00487947 */ /* 0x000fec0003800000 */
.L_x_48752:
        /* <DEDUP_REMOVED lines=8> */
.L_x_48757:
[----:B------:R-:W2:Y:S02]  /*4870*/  LDG.E R6, desc[UR36][R2.64] ;  /* 0x0000002402067981 */ /* 0x000ea4000c1e1900 */
[----:B--2---:R-:W-:Y:S01]  /*4880*/  SHF.R.S32.HI R7, RZ, 0x1f, R6 ;  /* 0x0000001fff077819 */ /* 0x004fe20000011406 */
[----:B------:R-:W-:Y:S06]  /*4890*/  BRA `(.L_x_48755) ;  /* 0x0000000c001c7947 */ /* 0x000fec0003800000 */
.L_x_48756:
[----:B------:R-:W2:Y:S02]  /*48a0*/  LDG.E.S16 R6, desc[UR36][R2.64] ;  /* 0x0000002402067981 */ /* 0x000ea4000c1e1700 */
[----:B--2---:R-:W-:Y:S01]  /*48b0*/  SHF.R.S32.HI R7, RZ, 0x1f, R6 ;  /* 0x0000001fff077819 */ /* 0x004fe20000011406 */
[----:B------:R-:W-:Y:S06]  /*48c0*/  BRA `(.L_x_48755) ;  /* 0x0000000c00107947 */ /* 0x000fec0003800000 */
.L_x_48751:
        /* <DEDUP_REMOVED lines=9> */
.L_x_48759:
[----:B------:R-:W2:Y:S02]  /*4960*/  LDG.E.U16 R2, desc[UR36][R2.64] ;  /* 0x0000002402027981 */ /* 0x000ea4000c1e1500 */
[----:B--2---:R-:W-:-:S06]  /*4970*/  HADD2.F32 R6, -RZ, R2.H0_H0 ;  /* 0x20000002ff067230 */ /* 0x004fcc0000004100 */
[----:B------:R-:W0:Y:S01]  /*4980*/  F2I.S64.TRUNC R6, R6 ;  /* 0x0000000600067311 */ /* 0x000e22000020d900 */
[----:B------:R-:W-:Y:S05]  /*4990*/  BRA `(.L_x_48755) ;  /* 0x0000000800dc7947 */ /* 0x000fea0003800000 */
.L_x_48758:
        /* <DEDUP_REMOVED lines=9> */
.L_x_48761:
[----:B------:R-:W2:Y:S02]  /*4a30*/  LDG.E.U16 R2, desc[UR36][R2.64] ;  /* 0x0000002402027981 */ /* 0x000ea4000c1e1500 */
[----:B--2---:R-:W-:-:S06]  /*4a40*/  HADD2.F32 R6, -RZ, R2.H0_H0 ;  /* 0x20000002ff067230 */ /* 0x004fcc0000004100 */
[----:B------:R-:W0:Y:S01]  /*4a50*/  F2I.S64.TRUNC R6, R6 ;  /* 0x0000000600067311 */ /* 0x000e22000020d900 */
[----:B------:R-:W-:Y:S05]  /*4a60*/  BRA `(.L_x_48755) ;  /* 0x0000000800a87947 */ /* 0x000fea0003800000 */
.L_x_48760:
[----:B------:R-:W2:Y:S02]  /*4a70*/  LDG.E.64 R2, desc[UR36][R2.64] ;  /* 0x0000002402027981 */ /* 0x000ea4000c1e1b00 */
[----:B--2---:R0:W1:Y:S01]  /*4a80*/  F2I.S64.F64.TRUNC R6, R2 ;  /* 0x0000000200067311 */ /* 0x004062000030d900 */
[----:B------:R-:W-:Y:S05]  /*4a90*/  BRA `(.L_x_48755) ;  /* 0x00000008009c7947 */ /* 0x000fea0003800000 */
.L_x_48750:
        /* <DEDUP_REMOVED lines=13> */
.L_x_48764:
[----:B------:R-:W2:Y:S02]  /*4b70*/  LDG.E.64 R2, desc[UR36][R2.64] ;  /* 0x0000002402027981 */ /* 0x000ea4000c1e1b00 */
[----:B--2---:R0:W1:Y:S01]  /*4b80*/  F2I.S64.F64.TRUNC R6, R2 ;  /* 0x0000000200067311 */ /* 0x004062000030d900 */
[----:B------:R-:W-:Y:S05]  /*4b90*/  BRA `(.L_x_48755) ;  /* 0x00000008005c7947 */ /* 0x000fea0003800000 */
.L_x_48763:
        /* <DEDUP_REMOVED lines=27> */
.L_x_48766:
        /* <DEDUP_REMOVED lines=14> */
.L_x_48765:
[----:B------:R-:W2:Y:S02]  /*4e30*/  LDG.E.U16 R6, desc[UR36][R2.64] ;  /* 0x0000002402067981 */ /* 0x000ea4000c1e1500 */
[----:B--2---:R-:W-:-:S06]  /*4e40*/  IMAD.U32 R6, R6, 0x10000, RZ ;  /* 0x0001000006067824 */ /* 0x004fcc00078e00ff */
[----:B------:R-:W4:Y:S01]  /*4e50*/  F2I.S64.TRUNC R6, R6 ;  /* 0x0000000600067311 */ /* 0x000f22000020d900 */
[----:B------:R-:W-:Y:S05]  /*4e60*/  BRA `(.L_x_48755) ;  /* 0x0000000400a87947 */ /* 0x000fea0003800000 */
.L_x_48762:
        /* <DEDUP_REMOVED lines=11> */
.L_x_48769:
        /* <DEDUP_REMOVED lines=21> */
.L_x_48773:
[----:B------:R-:W-:Y:S05]  /*5070*/  BSYNC B1 ;  /* 0x0000000000017941 */ /* 0x000fea0003800000 */
.L_x_48772:
[----:B------:R-:W-:Y:S01]  /*5080*/  IMAD.SHL.U32 R2, R2, 0x100000, RZ ;  /* 0x0010000002027824 */ /* 0x000fe200078e00ff */
[----:B------:R-:W-:-:S04]  /*5090*/  LEA R3, R0, 0x3b800000, 0x17 ;  /* 0x3b80000000037811 */ /* 0x000fc800078eb8ff */
[----:B------:R-:W-:-:S07]  /*50a0*/  LOP3.LUT R6, R3, R2, R6, 0xfe, !PT ;  /* 0x0000000203067212 */ /* 0x000fce00078efe06 */
.L_x_48771:
[----:B------:R-:W-:Y:S05]  /*50b0*/  BSYNC B0 ;  /* 0x0000000000007941 */ /* 0x000fea0003800000 */
.L_x_48770:
[----:B------:R-:W0:Y:S01]  /*50c0*/  F2I.S64.TRUNC R6, R6 ;  /* 0x0000000600067311 */ /* 0x000e22000020d900 */
[----:B------:R-:W-:Y:S05]  /*50d0*/  BRA `(.L_x_48755) ;  /* 0x00000004000c7947 */ /* 0x000fea0003800000 */
.L_x_48768:
        /* <DEDUP_REMOVED lines=21> */
.L_x_48777:
[----:B------:R-:W-:Y:S05]  /*5230*/  BSYNC B1 ;  /* 0x0000000000017941 */ /* 0x000fea0003800000 */
.L_x_48776:
[----:B------:R-:W-:Y:S01]  /*5240*/  IMAD.SHL.U32 R2, R2, 0x200000, RZ ;  /* 0x0020000002027824 */ /* 0x000fe200078e00ff */
[----:B------:R-:W-:-:S04]  /*5250*/  LEA R3, R0, 0x37800000, 0x17 ;  /* 0x3780000000037811 */ /* 0x000fc800078eb8ff */
[----:B------:R-:W-:-:S07]  /*5260*/  LOP3.LUT R6, R3, R2, R6, 0xfe, !PT ;  /* 0x0000000203067212 */ /* 0x000fce00078efe06 */
.L_x_48775:
[----:B------:R-:W-:Y:S05]  /*5270*/  BSYNC B0 ;  /* 0x0000000000007941 */ /* 0x000fea0003800000 */
.L_x_48774:
[----:B------:R-:W0:Y:S01]  /*5280*/  F2I.S64.TRUNC R6, R6 ;  /* 0x0000000600067311 */ /* 0x000e22000020d900 */
[----:B------:R-:W-:Y:S05]  /*5290*/  BRA `(.L_x_48755) ;  /* 0x00000000009c7947 */ /* 0x000fea0003800000 */
.L_x_48767:
        /* <DEDUP_REMOVED lines=14> */
.L_x_48781:
[----:B------:R-:W-:Y:S05]  /*5380*/  BSYNC B0 ;  /* 0x0000000000007941 */ /* 0x000fea0003800000 */
.L_x_48780:
[----:B------:R-:W0:Y:S01]  /*5390*/  F2I.S64.TRUNC R6, R6 ;  /* 0x0000000600067311 */ /* 0x000e22000020d900 */
[----:B------:R-:W-:Y:S05]  /*53a0*/  BRA `(.L_x_48755) ;  /* 0x0000000000587947 */ /* 0x000fea0003800000 */
.L_x_48754:
        /* <DEDUP_REMOVED lines=16> */
.L_x_48782:
[----:B------:R-:W-:Y:S01]  /*54b0*/  CS2R R6, SRZ ;  /* 0x0000000000067805 */ /* 0x000fe2000001ff00 */
[----:B------:R-:W-:Y:S06]  /*54c0*/  BRA `(.L_x_48755) ;  /* 0x0000000000107947 */ /* 0x000fec0003800000 */
.L_x_48779:
[----:B------:R0:W5:Y:S01]  /*54d0*/  LDG.E.64 R6, desc[UR36][R2.64] ;  /* 0x0000002402067981 */ /* 0x000162000c1e1b00 */
[----:B------:R-:W-:Y:S05]  /*54e0*/  BRA `(.L_x_48755) ;  /* 0x0000000000087947 */ /* 0x000fea0003800000 */
.L_x_48778:
[----:B------:R0:W5:Y:S01]  /*54f0*/  LDG.E R6, desc[UR36][R2.64] ;  /* 0x0000002402067981 */ /* 0x000162000c1e1900 */
[----:B------:R-:W-:-:S07]  /*5500*/  IMAD.MOV.U32 R7, RZ, RZ, RZ ;  /* 0x000000ffff077224 */ /* 0x000fce00078e00ff */
.L_x_48755:
[----:B------:R-:W-:Y:S01]  /*5510*/  ULDC UR4, c[0x0][0x42c] ;  /* 0x00010b0000047ab9 */ /* 0x000fe20000000800 */
[----:B------:R-:W-:Y:S01]  /*5520*/  BSSY B0, `(.L_x_48783) ;  /* 0x000001c000007945 */ /* 0x000fe20003800000 */
[----:B01-345:R-:W-:-:S04]  /*5530*/  LOP3.LUT R0, R7, UR4, RZ, 0xfc, !PT ;  /* 0x0000000407007c12 */ /* 0x03bfc8000f8efcff */
[----:B------:R-:W-:-:S13]  /*5540*/  ISETP.NE.U32.AND P0, PT, R0, RZ, PT ;  /* 0x000000ff0000720c */ /* 0x000fda0003f05070 */
[----:B------:R-:W-:Y:S05]  /*5550*/  @!P0 BRA `(.L_x_48784) ;  /* 0x0000000000148947 */ /* 0x000fea0003800000 */
[----:B------:R-:W-:-:S07]  /*5560*/  MOV R0, 0x5580 ;  /* 0x0000558000007802 */ /* 0x000fce0000000f00 */
[----:B--2---:R-:W-:Y:S05]  /*5570*/  CALL.REL.NOINC `($__internal_49_$__cuda_sm20_rem_s64) ;  /* 0x00000074007c7944 */ /* 0x004fea0003c00000 */
[----:B------:R-:W-:Y:S02]  /*5580*/  IMAD.MOV.U32 R6, RZ, RZ, R4 ;  /* 0x000000ffff067224 */ /* 0x000fe400078e0004 */
[----:B------:R-:W-:Y:S01]  /*5590*/  IMAD.MOV.U32 R7, RZ, RZ, R5 ;  /* 0x000000ffff077224 */ /* 0x000fe200078e0005 */
[----:B------:R-:W-:Y:S06]  /*55a0*/  BRA `(.L_x_48785) ;  /* 0x00000000004c7947 */ /* 0x000fec0003800000 */
.L_x_48784:
[----:B------:R-:W-:Y:S01]  /*55b0*/  ULDC UR4, c[0x0][0x428] ;  /* 0x00010a0000047ab9 */ /* 0x000fe20000000800 */
[----:B------:R-:W-:Y:S01]  /*55c0*/  IMAD.MOV.U32 R7, RZ, RZ, RZ ;  /* 0x000000ffff077224 */ /* 0x000fe200078e00ff */
[----:B--2---:R-:W0:Y:S01]  /*55d0*/  I2F.U32.RP R4, UR4 ;  /* 0x0000000400047d06 */ /* 0x004e220008209000 */
        /* <DEDUP_REMOVED lines=16> */
.L_x_48785:
[----:B------:R-:W-:Y:S05]  /*56e0*/  BSYNC B0 ;  /* 0x0000000000007941 */ /* 0x000fea0003800000 */
.L_x_48783:
        /* <DEDUP_REMOVED lines=8> */
[----:B------:R-:W-:Y:S02]  /*5770*/  ISETP.EQ.OR.EX P0, PT, R7, RZ, P0, P1 ;  /* 0x000000ff0700720c */ /* 0x000fe40000702710 */
[----:B------:R-:W-:Y:S02]  /*5780*/  ISETP.GT.AND P1, PT, R0, 0x9, PT ;  /* 0x000000090000780c */ /* 0x000fe40003f24270 */
[----:B------:R-:W-:Y:S02]  /*5790*/  SEL R3, R4, RZ, !P0 ;  /* 0x000000ff04037207 */ /* 0x000fe40004000000 */
[----:B------:R-:W-:-:S02]  /*57a0*/  SEL R5, R5, RZ, !P0 ;  /* 0x000000ff05057207 */ /* 0x000fc40004000000 */
[----:B------:R-:W-:-:S05]  /*57b0*/  IADD3 R3, P0, R6, R3, RZ ;  /* 0x0000000306037210 */ /* 0x000fca0007f1e0ff */
[----:B------:R-:W-:Y:S02]  /*57c0*/  IMAD.X R7, R7, 0x1, R5, P0 ;  /* 0x0000000107077824 */ /* 0x000fe400000e0605 */
[----:B------:R-:W-:Y:S01]  /*57d0*/  IMAD.MOV.U32 R6, RZ, RZ, R3 ;  /* 0x000000ffff067224 */ /* 0x000fe200078e0003 */
        /* <DEDUP_REMOVED lines=11> */
.L_x_48789:
[----:B------:R0:W-:Y:S01]  /*5890*/  STG.E.U8 desc[UR36][R16.64], R3 ;  /* 0x0000000310007986 */ /* 0x0001e2000c101124 */
[----:B------:R-:W-:Y:S05]  /*58a0*/  BRA `(.L_x_48791) ;  /* 0x0000000c004c7947 */ /* 0x000fea0003800000 */
.L_x_48788:
        /* <DEDUP_REMOVED lines=8> */
.L_x_48793:
[----:B------:R3:W-:Y:S01]  /*5930*/  STG.E desc[UR36][R16.64], R3 ;  /* 0x0000000310007986 */ /* 0x0007e2000c101924 */
[----:B------:R-:W-:Y:S05]  /*5940*/  BRA `(.L_x_48791) ;  /* 0x0000000c00247947 */ /* 0x000fea0003800000 */
.L_x_48792:
[----:B------:R2:W-:Y:S01]  /*5950*/  STG.E.U16 desc[UR36][R16.64], R3 ;  /* 0x0000000310007986 */ /* 0x0005e2000c101524 */
[----:B------:R-:W-:Y:S05]  /*5960*/  BRA `(.L_x_48791) ;  /* 0x0000000c001c7947 */ /* 0x000fea0003800000 */
.L_x_48787:
        /* <DEDUP_REMOVED lines=9> */
.L_x_48795:
[----:B------:R-:W0:Y:S02]  /*5a00*/  I2F.S64 R0, R6 ;  /* 0x0000000600007312 */ /* 0x000e240000301400 */
[----:B0-----:R-:W-:-:S05]  /*5a10*/  F2FP.F16.F32.PACK_AB R0, RZ, R0 ;  /* 0x00000000ff00723e */ /* 0x001fca00000000ff */
[----:B------:R0:W-:Y:S01]  /*5a20*/  STG.E.U16 desc[UR36][R16.64], R0 ;  /* 0x0000000010007986 */ /* 0x0001e2000c101524 */
[----:B------:R-:W-:Y:S05]  /*5a30*/  BRA `(.L_x_48791) ;  /* 0x0000000800e87947 */ /* 0x000fea0003800000 */
.L_x_48794:
        /* <DEDUP_REMOVED lines=10> */
.L_x_48797:
[----:B------:R-:W0:Y:S02]  /*5ae0*/  I2F.S64 R6, R6 ;  /* 0x0000000600067312 */ /* 0x000e240000301400 */
[----:B0-----:R-:W-:-:S04]  /*5af0*/  F2FP.F16.F32.PACK_AB R3, RZ, R6 ;  /* 0x00000006ff03723e */ /* 0x001fc800000000ff */
[----:B------:R-:W-:-:S05]  /*5b00*/  PRMT R3, R3, 0x5410, RZ ;  /* 0x0000541003037816 */ /* 0x000fca00000000ff */
[----:B------:R0:W-:Y:S01]  /*5b10*/  STG.E desc[UR36][R16.64], R3 ;  /* 0x0000000310007986 */ /* 0x0001e2000c101924 */
[----:B------:R-:W-:Y:S05]  /*5b20*/  BRA `(.L_x_48791) ;  /* 0x0000000800ac7947 */ /* 0x000fea0003800000 */
.L_x_48796:
[----:B------:R-:W0:Y:S02]  /*5b30*/  I2F.F64.S64 R6, R6 ;  /* 0x0000000600067312 */ /* 0x000e240000301c00 */
[----:B0-----:R0:W-:Y:S01]  /*5b40*/  STG.E.64 desc[UR36][R16.64], R6 ;  /* 0x0000000610007986 */ /* 0x0011e2000c101b24 */
[----:B------:R-:W-:Y:S05]  /*5b50*/  BRA `(.L_x_48791) ;  /* 0x0000000800a07947 */ /* 0x000fea0003800000 */
.L_x_48786:
        /* <DEDUP_REMOVED lines=13> */
.L_x_48800:
[----:B------:R-:W0:Y:S01]  /*5c30*/  I2F.F64.S64 R8, R6 ;  /* 0x0000000600087312 */ /* 0x000e220000301c00 */
[----:B------:R-:W-:-:S05]  /*5c40*/  CS2R R10, SRZ ;  /* 0x00000000000a7805 */ /* 0x000fca000001ff00 */
[----:B0-----:R0:W-:Y:S01]  /*5c50*/  STG.E.128 desc[UR36][R16.64], R8 ;  /* 0x0000000810007986 */ /* 0x0011e2000c101d24 */
[----:B------:R-:W-:Y:S05]  /*5c60*/  BRA `(.L_x_48791) ;  /* 0x00000008005c7947 */ /* 0x000fea0003800000 */
.L_x_48799:
        /* <DEDUP_REMOVED lines=21> */
.L_x_48804:
[----:B------:R-:W-:Y:S05]  /*5dc0*/  BSYNC B0 ;  /* 0x0000000000007941 */ /* 0x000fea0003800000 */
.L_x_48803:
[----:B------:R-:W-:-:S05]  /*5dd0*/  LOP3.LUT R3, R0, R3, RZ, 0xfc, !PT ;  /* 0x0000000300037212 */ /* 0x000fca00078efcff */
[----:B------:R0:W-:Y:S01]  /*5de0*/  STG.E.U8 desc[UR36][R16.64], R3 ;  /* 0x0000000310007986 */ /* 0x0001e2000c101124 */
[----:B------:R-:W-:Y:S05]  /*5df0*/  BRA `(.L_x_48791) ;  /* 0x0000000400f87947 */ /* 0x000fea0003800000 */
.L_x_48802:
        /* <DEDUP_REMOVED lines=13> */
.L_x_48806:
[----:B------:R-:W-:Y:S01]  /*5ed0*/  IMAD.MOV.U32 R0, RZ, RZ, 0x7f ;  /* 0x0000007fff007424 */ /* 0x000fe200078e00ff */
[----:B------:R-:W-:-:S04]  /*5ee0*/  ISETP.GT.U32.AND P0, PT, R2, 0x7f800000, PT ;  /* 0x7f8000000200780c */ /* 0x000fc80003f04070 */
[----:B------:R-:W-:-:S09]  /*5ef0*/  SEL R0, R0, 0x7c, P0 ;  /* 0x0000007c00007807 */ /* 0x000fd20000000000 */
.L_x_48807:
[----:B------:R-:W-:Y:S05]  /*5f00*/  BSYNC B0 ;  /* 0x0000000000007941 */ /* 0x000fea0003800000 */
.L_x_48805:
[----:B------:R-:W-:-:S04]  /*5f10*/  LOP3.LUT R2, R7, 0x80000000, RZ, 0xc0, !PT ;  /* 0x8000000007027812 */ /* 0x000fc800078ec0ff */
[----:B------:R-:W-:-:S04]  /*5f20*/  SHF.R.U32.HI R3, RZ, 0x18, R2 ;  /* 0x00000018ff037819 */ /* 0x000fc80000011602 */
[----:B------:R-:W-:-:S05]  /*5f30*/  LOP3.LUT R3, R0, R3, RZ, 0xfc, !PT ;  /* 0x0000000300037212 */ /* 0x000fca00078efcff */
[----:B------:R0:W-:Y:S01]  /*5f40*/  STG.E.U8 desc[UR36][R16.64], R3 ;  /* 0x0000000310007986 */ /* 0x0001e2000c101124 */
[----:B------:R-:W-:Y:S05]  /*5f50*/  BRA `(.L_x_48791) ;  /* 0x0000000400a07947 */ /* 0x000fea0003800000 */
.L_x_48801:
[----:B------:R-:W0:Y:S02]  /*5f60*/  I2F.S64 R0, R6 ;  /* 0x0000000600007312 */ /* 0x000e240000301400 */
[----:B0-----:R-:W-:-:S05]  /*5f70*/  F2FP.BF16.F32.PACK_AB R0, RZ, R0 ;  /* 0x00000000ff00723e */ /* 0x001fca00000010ff */
[----:B------:R0:W-:Y:S01]  /*5f80*/  STG.E.U16 desc[UR36][R16.64], R0 ;  /* 0x0000000010007986 */ /* 0x0001e2000c101524 */
[----:B------:R-:W-:Y:S05]  /*5f90*/  BRA `(.L_x_48791) ;  /* 0x0000000400907947 */ /* 0x000fea0003800000 */
.L_x_48798:
        /* <DEDUP_REMOVED lines=10> */
.L_x_48810:
        /* <DEDUP_REMOVED lines=17> */
.L_x_48813:
[----:B------:R-:W-:-:S04]  /*6150*/  LOP3.LUT R2, R7, 0x80000000, RZ, 0xc0, !PT ;  /* 0x8000000007027812 */ /* 0x000fc800078ec0ff */
[----:B------:R-:W-:-:S04]  /*6160*/  SHF.R.U32.HI R3, RZ, 0x18, R2 ;  /* 0x00000018ff037819 */ /* 0x000fc80000011602 */
[----:B------:R-:W-:-:S04]  /*6170*/  LOP3.LUT R0, R0, R3, RZ, 0xfc, !PT ;  /* 0x0000000300007212 */ /* 0x000fc800078efcff */
[----:B------:R-:W-:-:S07]  /*6180*/  PRMT R8, R0, 0x7610, R8 ;  /* 0x0000761000087816 */ /* 0x000fce0000000008 */
.L_x_48812:
[----:B------:R-:W-:Y:S05]  /*6190*/  BSYNC B0 ;  /* 0x0000000000007941 */ /* 0x000fea0003800000 */
.L_x_48811:
[----:B------:R0:W-:Y:S01]  /*61a0*/  STG.E.U8 desc[UR36][R16.64], R8 ;  /* 0x0000000810007986 */ /* 0x0001e2000c101124 */
[----:B------:R-:W-:Y:S05]  /*61b0*/  BRA `(.L_x_48791) ;  /* 0x0000000400087947 */ /* 0x000fea0003800000 */
.L_x_48809:
        /* <DEDUP_REMOVED lines=17> */
.L_x_48816:
[----:B------:R-:W-:-:S04]  /*62d0*/  LOP3.LUT R2, R7, 0x80000000, RZ, 0xc0, !PT ;  /* 0x8000000007027812 */ /* 0x000fc800078ec0ff */
[----:B------:R-:W-:-:S04]  /*62e0*/  SHF.R.U32.HI R3, RZ, 0x18, R2 ;  /* 0x00000018ff037819 */ /* 0x000fc80000011602 */
[----:B------:R-:W-:-:S04]  /*62f0*/  LOP3.LUT R0, R0, R3, RZ, 0xfc, !PT ;  /* 0x0000000300007212 */ /* 0x000fc800078efcff */
[----:B------:R-:W-:-:S07]  /*6300*/  PRMT R8, R0, 0x7610, R8 ;  /* 0x0000761000087816 */ /* 0x000fce0000000008 */
.L_x_48815:
[----:B------:R-:W-:Y:S05]  /*6310*/  BSYNC B0 ;  /* 0x0000000000007941 */ /* 0x000fea0003800000 */
.L_x_48814:
[----:B------:R0:W-:Y:S01]  /*6320*/  STG.E.U8 desc[UR36][R16.64], R8 ;  /* 0x0000000810007986 */ /* 0x0001e2000c101124 */
[----:B------:R-:W-:Y:S05]  /*6330*/  BRA `(.L_x_48791) ;  /* 0x0000000000a87947 */ /* 0x000fea0003800000 */
.L_x_48808:
        /* <DEDUP_REMOVED lines=22> */
.L_x_48790:
        /* <DEDUP_REMOVED lines=16> */
.L_x_48819:
[----:B------:R-:W-:Y:S05]  /*65a0*/  BRA `(.L_x_48791) ;  /* 0x00000000000c7947 */ /* 0x000fea0003800000 */
.L_x_48818:
[----:B------:R0:W-:Y:S01]  /*65b0*/  STG.E.64 desc[UR36][R16.64], R6 ;  /* 0x0000000610007986 */ /* 0x0001e2000c101b24 */
[----:B------:R-:W-:Y:S05]  /*65c0*/  BRA `(.L_x_48791) ;  /* 0x0000000000047947 */ /* 0x000fea0003800000 */
.L_x_48817:
[----:B------:R0:W-:Y:S02]  /*65d0*/  STG.E desc[UR36][R16.64], R3 ;  /* 0x0000000310007986 */ /* 0x0001e4000c101924 */
.L_x_48791:
[----:B------:R-:W-:-:S07]  /*65e0*/  VIADD R19, R19, 0x80 ;  /* 0x0000008013137836 */ /* 0x000fce0000000000 */
.L_x_48748:
[----:B------:R-:W-:Y:S05]  /*65f0*/  BSYNC B6 ;  /* 0x0000000000067941 */ /* 0x000fea0003800000 */
.L_x_48747:
        /* <DEDUP_REMOVED lines=307> */
.L_x_48822:
        /* <DEDUP_REMOVED lines=21> */
.L_x_48826:
[----:B------:R0:W5:Y:S01]  /*7a80*/  LDG.E.U8 R6, desc[UR36][R2.64] ;  /* 0x0000002402067981 */ /* 0x000162000c1e1100 */
[----:B------:R-:W-:Y:S01]  /*7a90*/  IMAD.MOV.U32 R7, RZ, RZ, RZ ;  /* 0x000000ffff077224 */ /* 0x000fe200078e00ff */
[----:B------:R-:W-:Y:S06]  /*7aa0*/  BRA `(.L_x_48828) ;  /* 0x0000000c00487947 */ /* 0x000fec0003800000 */
.L_x_48825:
        /* <DEDUP_REMOVED lines=8> */
.L_x_48830:
[----:B------:R-:W2:Y:S02]  /*7b30*/  LDG.E R6, desc[UR36][R2.64] ;  /* 0x0000002402067981 */ /* 0x000ea4000c1e1900 */
[----:B--2---:R-:W-:Y:S01]  /*7b40*/  SHF.R.S32.HI R7, RZ, 0x1f, R6 ;  /* 0x0000001fff077819 */ /* 0x004fe20000011406 */
[----:B------:R-:W-:Y:S06]  /*7b50*/  BRA `(.L_x_48828) ;  /* 0x0000000c001c7947 */ /* 0x000fec0003800000 */
.L_x_48829:
[----:B------:R-:W2:Y:S02]  /*7b60*/  LDG.E.S16 R6, desc[UR36][R2.64] ;  /* 0x0000002402067981 */ /* 0x000ea4000c1e1700 */
[----:B--2---:R-:W-:Y:S01]  /*7b70*/  SHF.R.S32.HI R7, RZ, 0x1f, R6 ;  /* 0x0000001fff077819 */ /* 0x004fe20000011406 */
[----:B------:R-:W-:Y:S06]  /*7b80*/  BRA `(.L_x_48828) ;  /* 0x0000000c00107947 */ /* 0x000fec0003800000 */
.L_x_48824:
        /* <DEDUP_REMOVED lines=9> */
.L_x_48832:
[----:B------:R-:W2:Y:S02]  /*7c20*/  LDG.E.U16 R2, desc[UR36][R2.64] ;  /* 0x0000002402027981 */ /* 0x000ea4000c1e1500 */
[----:B--2---:R-:W-:-:S06]  /*7c30*/  HADD2.F32 R6, -RZ, R2.H0_H0 ;  /* 0x20000002ff067230 */ /* 0x004fcc0000004100 */
[----:B------:R-:W0:Y:S01]  /*7c40*/  F2I.S64.TRUNC R6, R6 ;  /* 0x0000000600067311 */ /* 0x000e22000020d900 */
[----:B------:R-:W-:Y:S05]  /*7c50*/  BRA `(.L_x_48828) ;  /* 0x0000000800dc7947 */ /* 0x000fea0003800000 */
.L_x_48831:
        /* <DEDUP_REMOVED lines=9> */
.L_x_48834:
[----:B------:R-:W2:Y:S02]  /*7cf0*/  LDG.E.U16 R2, desc[UR36][R2.64] ;  /* 0x0000002402027981 */ /* 0x000ea4000c1e1500 */
[----:B--2---:R-:W-:-:S06]  /*7d00*/  HADD2.F32 R6, -RZ, R2.H0_H0 ;  /* 0x20000002ff067230 */ /* 0x004fcc0000004100 */
[----:B------:R-:W0:Y:S01]  /*7d10*/  F2I.S64.TRUNC R6, R6 ;  /* 0x0000000600067311 */ /* 0x000e22000020d900 */
[----:B------:R-:W-:Y:S05]  /*7d20*/  BRA `(.L_x_48828) ;  /* 0x0000000800a87947 */ /* 0x000fea0003800000 */
.L_x_48833:
[----:B------:R-:W2:Y:S02]  /*7d30*/  LDG.E.64 R2, desc[UR36][R2.64] ;  /* 0x0000002402027981 */ /* 0x000ea4000c1e1b00 */
[----:B--2---:R0:W1:Y:S01]  /*7d40*/  F2I.S64.F64.TRUNC R6, R2 ;  /* 0x0000000200067311 */ /* 0x004062000030d900 */
[----:B------:R-:W-:Y:S05]  /*7d50*/  BRA `(.L_x_48828) ;  /* 0x00000008009c7947 */ /* 0x000fea0003800000 */
.L_x_48823:
        /* <DEDUP_REMOVED lines=13> */
.L_x_48837:
[----:B------:R-:W2:Y:S02]  /*7e30*/  LDG.E.64 R2, desc[UR36][R2.64] ;  /* 0x0000002402027981 */ /* 0x000ea4000c1e1b00 */
[----:B--2---:R0:W1:Y:S01]  /*7e40*/  F2I.S64.F64.TRUNC R6, R2 ;  /* 0x0000000200067311 */ /* 0x004062000030d900 */
[----:B------:R-:W-:Y:S05]  /*7e50*/  BRA `(.L_x_48828) ;  /* 0x00000008005c7947 */ /* 0x000fea0003800000 */
.L_x_48836:
        /* <DEDUP_REMOVED lines=27> */
.L_x_48839:
        /* <DEDUP_REMOVED lines=12> */
[----:B------:R3:W4:Y:S01]  /*80d0*/  F2I.S64.TRUNC R6, R4 ;  /* 0x0000000400067311 */ /* 0x000722000020d900 */
[----:B------:R-:W-:Y:S05]  /*80e0*/  BRA `(.L_x_48828) ;  /* 0x0000000400b87947 */ /* 0x000fea0003800000 */
.L_x_48838:
[----:B------:R-:W2:Y:S02]  /*80f0*/  LDG.E.U16 R6, desc[UR36][R2.64] ;  /* 0x0000002402067981 */ /* 0x000ea4000c1e1500 */
[----:B--2---:R-:W-:-:S06]  /*8100*/  IMAD.U32 R6, R6, 0x10000, RZ ;  /* 0x0001000006067824 */ /* 0x004fcc00078e00ff */
[----:B------:R-:W0:Y:S01]  /*8110*/  F2I.S64.TRUNC R6, R6 ;  /* 0x0000000600067311 */ /* 0x000e22000020d900 */
[----:B------:R-:W-:Y:S05]  /*8120*/  BRA `(.L_x_48828) ;  /* 0x0000000400a87947 */ /* 0x000fea0003800000 */
.L_x_48835:
        /* <DEDUP_REMOVED lines=11> */
.L_x_48842:
        /* <DEDUP_REMOVED lines=21> */
.L_x_48846:
[----:B------:R-:W-:Y:S05]  /*8330*/  BSYNC B1 ;  /* 0x0000000000017941 */ /* 0x000fea0003800000 */
.L_x_48845:
[----:B------:R-:W-:Y:S01]  /*8340*/  IMAD.SHL.U32 R2, R2, 0x100000, RZ ;  /* 0x0010000002027824 */ /* 0x000fe200078e00ff */
[----:B------:R-:W-:-:S04]  /*8350*/  LEA R3, R0, 0x3b800000, 0x17 ;  /* 0x3b80000000037811 */ /* 0x000fc800078eb8ff */
[----:B------:R-:W-:-:S07]  /*8360*/  LOP3.LUT R6, R3, R2, R6, 0xfe, !PT ;  /* 0x0000000203067212 */ /* 0x000fce00078efe06 */
.L_x_48844:
[----:B------:R-:W-:Y:S05]  /*8370*/  BSYNC B0 ;  /* 0x0000000000007941 */ /* 0x000fea0003800000 */
.L_x_48843:
[----:B------:R-:W0:Y:S01]  /*8380*/  F2I.S64.TRUNC R6, R6 ;  /* 0x0000000600067311 */ /* 0x000e22000020d900 */
[----:B------:R-:W-:Y:S05]  /*8390*/  BRA `(.L_x_48828) ;  /* 0x00000004000c7947 */ /* 0x000fea0003800000 */
.L_x_48841:
        /* <DEDUP_REMOVED lines=21> */
.L_x_48850:
[----:B------:R-:W-:Y:S05]  /*84f0*/  BSYNC B1 ;  /* 0x0000000000017941 */ /* 0x000fea0003800000 */
.L_x_48849:
[----:B------:R-:W-:Y:S01]  /*8500*/  IMAD.SHL.U32 R2, R2, 0x200000, RZ ;  /* 0x0020000002027824 */ /* 0x000fe200078e00ff */
[----:B------:R-:W-:-:S04]  /*8510*/  LEA R3, R0, 0x37800000, 0x17 ;  /* 0x3780000000037811 */ /* 0x000fc800078eb8ff */
[----:B------:R-:W-:-:S07]  /*8520*/  LOP3.LUT R6, R3, R2, R6, 0xfe, !PT ;  /* 0x0000000203067212 */ /* 0x000fce00078efe06 */
.L_x_48848:
[----:B------:R-:W-:Y:S05]  /*8530*/  BSYNC B0 ;  /* 0x0000000000007941 */ /* 0x000fea0003800000 */
.L_x_48847:
[----:B------:R-:W0:Y:S01]  /*8540*/  F2I.S64.TRUNC R6, R6 ;  /* 0x0000000600067311 */ /* 0x000e22000020d900 */
[----:B------:R-:W-:Y:S05]  /*8550*/  BRA `(.L_x_48828) ;  /* 0x00000000009c7947 */ /* 0x000fea0003800000 */
.L_x_48840:
        /* <DEDUP_REMOVED lines=14> */
.L_x_48854:
[----:B------:R-:W-:Y:S05]  /*8640*/  BSYNC B0 ;  /* 0x0000000000007941 */ /* 0x000fea0003800000 */
.L_x_48853:
[----:B------:R-:W0:Y:S01]  /*8650*/  F2I.S64.TRUNC R6, R6 ;  /* 0x0000000600067311 */ /* 0x000e22000020d900 */
[----:B------:R-:W-:Y:S05]  /*8660*/  BRA `(.L_x_48828) ;  /* 0x0000000000587947 */ /* 0x000fea0003800000 */
.L_x_48827:
        /* <DEDUP_REMOVED lines=16> */
.L_x_48855:
[----:B------:R-:W-:Y:S01]  /*8770*/  CS2R R6, SRZ ;  /* 0x0000000000067805 */ /* 0x000fe2000001ff00 */
[----:B------:R-:W-:Y:S06]  /*8780*/  BRA `(.L_x_48828) ;  /* 0x0000000000107947 */ /* 0x000fec0003800000 */
.L_x_48852:
[----:B------:R0:W5:Y:S01]  /*8790*/  LDG.E.64 R6, desc[UR36][R2.64] ;  /* 0x0000002402067981 */ /* 0x000162000c1e1b00 */
[----:B------:R-:W-:Y:S05]  /*87a0*/  BRA `(.L_x_48828) ;  /* 0x0000000000087947 */ /* 0x000fea0003800000 */
.L_x_48851:
[----:B------:R0:W5:Y:S01]  /*87b0*/  LDG.E R6, desc[UR36][R2.64] ;  /* 0x0000002402067981 */ /* 0x000162000c1e1900 */
[----:B------:R-:W-:-:S07]  /*87c0*/  IMAD.MOV.U32 R7, RZ, RZ, RZ ;  /* 0x000000ffff077224 */ /* 0x000fce00078e00ff */
.L_x_48828:
        /* <DEDUP_REMOVED lines=10> */
.L_x_48857:
[----:B------:R-:W-:Y:S01]  /*8870*/  ULDC UR4, c[0x0][0x428] ;  /* 0x00010a0000047ab9 */ /* 0x000fe20000000800 */
[----:B------:R-:W-:Y:S01]  /*8880*/  IMAD.MOV.U32 R7, RZ, RZ, RZ ;  /* 0x000000ffff077224 */ /* 0x000fe200078e00ff */
[----:B---3--:R-:W0:Y:S01]  /*8890*/  I2F.U32.RP R4, UR4 ;  /* 0x0000000400047d06 */ /* 0x008e220008209000 */
        /* <DEDUP_REMOVED lines=16> */
.L_x_48858:
[----:B------:R-:W-:Y:S05]  /*89a0*/  BSYNC B0 ;  /* 0x0000000000007941 */ /* 0x000fea0003800000 */
.L_x_48856:
        /* <DEDUP_REMOVED lines=26> */
.L_x_48862:
[----:B------:R0:W-:Y:S01]  /*8b50*/  STG.E.U8 desc[UR36][R16.64], R3 ;  /* 0x0000000310007986 */ /* 0x0001e2000c101124 */
[----:B------:R-:W-:Y:S05]  /*8b60*/  BRA `(.L_x_48864) ;  /* 0x0000000c004c7947 */ /* 0x000fea0003800000 */
.L_x_48861:
        /* <DEDUP_REMOVED lines=8> */
.L_x_48866:
[----:B------:R0:W-:Y:S01]  /*8bf0*/  STG.E desc[UR36][R16.64], R3 ;  /* 0x0000000310007986 */ /* 0x0001e2000c101924 */
[----:B------:R-:W-:Y:S05]  /*8c00*/  BRA `(.L_x_48864) ;  /* 0x0000000c00247947 */ /* 0x000fea0003800000 */
.L_x_48865:
[----:B------:R0:W-:Y:S01]  /*8c10*/  STG.E.U16 desc[UR36][R16.64], R3 ;  /* 0x0000000310007986 */ /* 0x0001e2000c101524 */
[----:B------:R-:W-:Y:S05]  /*8c20*/  BRA `(.L_x_48864) ;  /* 0x0000000c001c7947 */ /* 0x000fea0003800000 */
.L_x_48860:
        /* <DEDUP_REMOVED lines=9> */
.L_x_48868:
[----:B------:R-:W0:Y:S02]  /*8cc0*/  I2F.S64 R0, R6 ;  /* 0x0000000600007312 */ /* 0x000e240000301400 */
[----:B0-----:R-:W-:-:S05]  /*8cd0*/  F2FP.F16.F32.PACK_AB R0, RZ, R0 ;  /* 0x00000000ff00723e */ /* 0x001fca00000000ff */
[----:B------:R0:W-:Y:S01]  /*8ce0*/  STG.E.U16 desc[UR36][R16.64], R0 ;  /* 0x0000000010007986 */ /* 0x0001e2000c101524 */
[----:B------:R-:W-:Y:S05]  /*8cf0*/  BRA `(.L_x_48864) ;  /* 0x0000000800e87947 */ /* 0x000fea0003800000 */
.L_x_48867:
        /* <DEDUP_REMOVED lines=10> */
.L_x_48870:
[----:B------:R-:W0:Y:S02]  /*8da0*/  I2F.S64 R6, R6 ;  /* 0x0000000600067312 */ /* 0x000e240000301400 */
[----:B0-----:R-:W-:-:S04]  /*8db0*/  F2FP.F16.F32.PACK_AB R3, RZ, R6 ;  /* 0x00000006ff03723e */ /* 0x001fc800000000ff */
[----:B------:R-:W-:-:S05]  /*8dc0*/  PRMT R3, R3, 0x5410, RZ ;  /* 0x0000541003037816 */ /* 0x000fca00000000ff */
[----:B------:R0:W-:Y:S01]  /*8dd0*/  STG.E desc[UR36][R16.64], R3 ;  /* 0x0000000310007986 */ /* 0x0001e2000c101924 */
[----:B------:R-:W-:Y:S05]  /*8de0*/  BRA `(.L_x_48864) ;  /* 0x0000000800ac7947 */ /* 0x000fea0003800000 */
.L_x_48869:
[----:B------:R-:W0:Y:S02]  /*8df0*/  I2F.F64.S64 R6, R6 ;  /* 0x0000000600067312 */ /* 0x000e240000301c00 */
[----:B0-----:R0:W-:Y:S01]  /*8e00*/  STG.E.64 desc[UR36][R16.64], R6 ;  /* 0x0000000610007986 */ /* 0x0011e2000c101b24 */
[----:B------:R-:W-:Y:S05]  /*8e10*/  BRA `(.L_x_48864) ;  /* 0x0000000800a07947 */ /* 0x000fea0003800000 */
.L_x_48859:
        /* <DEDUP_REMOVED lines=13> */
.L_x_48873:
[----:B------:R-:W0:Y:S01]  /*8ef0*/  I2F.F64.S64 R8, R6 ;  /* 0x0000000600087312 */ /* 0x000e220000301c00 */
[----:B------:R-:W-:-:S05]  /*8f00*/  CS2R R10, SRZ ;  /* 0x00000000000a7805 */ /* 0x000fca000001ff00 */
[----:B0-----:R0:W-:Y:S01]  /*8f10*/  STG.E.128 desc[UR36][R16.64], R8 ;  /* 0x0000000810007986 */ /* 0x0011e2000c101d24 */
[----:B------:R-:W-:Y:S05]  /*8f20*/  BRA `(.L_x_48864) ;  /* 0x00000008005c7947 */ /* 0x000fea0003800000 */
.L_x_48872:
        /* <DEDUP_REMOVED lines=21> */
.L_x_48877:
[----:B------:R-:W-:Y:S05]  /*9080*/  BSYNC B0 ;  /* 0x0000000000007941 */ /* 0x000fea0003800000 */
.L_x_48876:
[----:B------:R-:W-:-:S05]  /*9090*/  LOP3.LUT R3, R0, R3, RZ, 0xfc, !PT ;  /* 0x0000000300037212 */ /* 0x000fca00078efcff */
[----:B------:R0:W-:Y:S01]  /*90a0*/  STG.E.U8 desc[UR36][R16.64], R3 ;  /* 0x0000000310007986 */ /* 0x0001e2000c101124 */
[----:B------:R-:W-:Y:S05]  /*90b0*/  BRA `(.L_x_48864) ;  /* 0x0000000400f87947 */ /* 0x000fea0003800000 */
.L_x_48875:
        /* <DEDUP_REMOVED lines=13> */
.L_x_48879:
[----:B------:R-:W-:Y:S01]  /*9190*/  IMAD.MOV.U32 R0, RZ, RZ, 0x7f ;  /* 0x0000007fff007424 */ /* 0x000fe200078e00ff */
[----:B------:R-:W-:-:S04]  /*91a0*/  ISETP.GT.U32.AND P0, PT, R2, 0x7f800000, PT ;  /* 0x7f8000000200780c */ /* 0x000fc80003f04070 */
[----:B------:R-:W-:-:S09]  /*91b0*/  SEL R0, R0, 0x7c, P0 ;  /* 0x0000007c00007807 */ /* 0x000fd20000000000 */
.L_x_48880:
[----:B------:R-:W-:Y:S05]  /*91c0*/  BSYNC B0 ;  /* 0x0000000000007941 */ /* 0x000fea0003800000 */
.L_x_48878:
[----:B------:R-:W-:-:S04]  /*91d0*/  LOP3.LUT R2, R7, 0x80000000, RZ, 0xc0, !PT ;  /* 0x8000000007027812 */ /* 0x000fc800078ec0ff */
[----:B------:R-:W-:-:S04]  /*91e0*/  SHF.R.U32.HI R3, RZ, 0x18, R2 ;  /* 0x00000018ff037819 */ /* 0x000fc80000011602 */
[----:B------:R-:W-:-:S05]  /*91f0*/  LOP3.LUT R3, R0, R3, RZ, 0xfc, !PT ;  /* 0x0000000300037212 */ /* 0x000fca00078efcff */
[----:B------:R0:W-:Y:S01]  /*9200*/  STG.E.U8 desc[UR36][R16.64], R3 ;  /* 0x0000000310007986 */ /* 0x0001e2000c101124 */
[----:B------:R-:W-:Y:S05]  /*9210*/  BRA `(.L_x_48864) ;  /* 0x0000000400a07947 */ /* 0x000fea0003800000 */
.L_x_48874:
[----:B------:R-:W0:Y:S02]  /*9220*/  I2F.S64 R0, R6 ;  /* 0x0000000600007312 */ /* 0x000e240000301400 */
[----:B0-----:R-:W-:-:S05]  /*9230*/  F2FP.BF16.F32.PACK_AB R0, RZ, R0 ;  /* 0x00000000ff00723e */ /* 0x001fca00000010ff */
[----:B------:R0:W-:Y:S01]  /*9240*/  STG.E.U16 desc[UR36][R16.64], R0 ;  /* 0x0000000010007986 */ /* 0x0001e2000c101524 */
[----:B------:R-:W-:Y:S05]  /*9250*/  BRA `(.L_x_48864) ;  /* 0x0000000400907947 */ /* 0x000fea0003800000 */
.L_x_48871:
        /* <DEDUP_REMOVED lines=10> */
.L_x_48883:
        /* <DEDUP_REMOVED lines=17> */
.L_x_48886:
[----:B------:R-:W-:-:S04]  /*9410*/  LOP3.LUT R2, R7, 0x80000000, RZ, 0xc0, !PT ;  /* 0x8000000007027812 */ /* 0x000fc800078ec0ff */
[----:B------:R-:W-:-:S04]  /*9420*/  SHF.R.U32.HI R3, RZ, 0x18, R2 ;  /* 0x00000018ff037819 */ /* 0x000fc80000011602 */
[----:B------:R-:W-:-:S04]  /*9430*/  LOP3.LUT R0, R0, R3, RZ, 0xfc, !PT ;  /* 0x0000000300007212 */ /* 0x000fc800078efcff */
[----:B------:R-:W-:-:S07]  /*9440*/  PRMT R8, R0, 0x7610, R8 ;  /* 0x0000761000087816 */ /* 0x000fce0000000008 */
.L_x_48885:
[----:B------:R-:W-:Y:S05]  /*9450*/  BSYNC B0 ;  /* 0x0000000000007941 */ /* 0x000fea0003800000 */
.L_x_48884:
[----:B------:R0:W-:Y:S01]  /*9460*/  STG.E.U8 desc[UR36][R16.64], R8 ;  /* 0x0000000810007986 */ /* 0x0001e2000c101124 */
[----:B------:R-:W-:Y:S05]  /*9470*/  BRA `(.L_x_48864) ;  /* 0x0000000400087947 */ /* 0x000fea0003800000 */
.L_x_48882:
        /* <DEDUP_REMOVED lines=17> */
.L_x_48889:
[----:B------:R-:W-:-:S04]  /*9590*/  LOP3.LUT R2, R7, 0x80000000, RZ, 0xc0, !PT ;  /* 0x8000000007027812 */ /* 0x000fc800078ec0ff */
[----:B------:R-:W-:-:S04]  /*95a0*/  SHF.R.U32.HI R3, RZ, 0x18, R2 ;  /* 0x00000018ff037819 */ /* 0x000fc80000011602 */
[----:B------:R-:W-:-:S04]  /*95b0*/  LOP3.LUT R0, R0, R3, RZ, 0xfc, !PT ;  /* 0x0000000300007212 */ /* 0x000fc800078efcff */
[----:B------:R-:W-:-:S07]  /*95c0*/  PRMT R8, R0, 0x7610, R8 ;  /* 0x0000761000087816 */ /* 0x000fce0000000008 */
.L_x_48888:
[----:B------:R-:W-:Y:S05]  /*95d0*/  BSYNC B0 ;  /* 0x0000000000007941 */ /* 0x000fea0003800000 */
.L_x_48887:
[----:B------:R2:W-:Y:S01]  /*95e0*/  STG.E.U8 desc[UR36][R16.64], R8 ;  /* 0x0000000810007986 */ /* 0x0005e2000c101124 */
[----:B------:R-:W-:Y:S05]  /*95f0*/  BRA `(.L_x_48864) ;  /* 0x0000000000a87947 */ /* 0x000fea0003800000 */
.L_x_48881:
        /* <DEDUP_REMOVED lines=22> */
.L_x_48863:
        /* <DEDUP_REMOVED lines=16> */
.L_x_48892:
[----:B------:R-:W-:Y:S05]  /*9860*/  BRA `(.L_x_48864) ;  /* 0x00000000000c7947 */ /* 0x000fea0003800000 */
.L_x_48891:
[----:B------:R4:W-:Y:S01]  /*9870*/  STG.E.64 desc[UR36][R16.64], R6 ;  /* 0x0000000610007986 */ /* 0x0009e2000c101b24 */
[----:B------:R-:W-:Y:S05]  /*9880*/  BRA `(.L_x_48864) ;  /* 0x0000000000047947 */ /* 0x000fea0003800000 */
.L_x_48890:
[----:B------:R3:W-:Y:S02]  /*9890*/  STG.E desc[UR36][R16.64], R3 ;  /* 0x0000000310007986 */ /* 0x0007e4000c101924 */
.L_x_48864:
[----:B------:R-:W-:-:S07]  /*98a0*/  VIADD R19, R19, 0x80 ;  /* 0x0000008013137836 */ /* 0x000fce0000000000 */
.L_x_48821:
[----:B------:R-:W-:Y:S05]  /*98b0*/  BSYNC B6 ;  /* 0x0000000000067941 */ /* 0x000fea0003800000 */
.L_x_48820:
[----:B------:R-:W-:Y:S02]  /*98c0*/  ULDC UR4, c[0x0][0x210] ;  /* 0x0000840000047ab9 */ /* 0x000fe40000000800 */
[----:B------:R-:W-:-:S13]  /*98d0*/  ISETP.GE.AND P0, PT, R19, UR4, PT ;  /* 0x0000000413007c0c */ /* 0x000fda000bf06270 */
[----:B------:R-:W-:Y:S05]  /*98e0*/  @P0 EXIT ;  /* 0x000000000000094d */ /* 0x000fea0003800000 */
        /* <DEDUP_REMOVED lines=303> */
.L_x_48893:
        /* <DEDUP_REMOVED lines=21> */
.L_x_48897:
[----:B------:R0:W5:Y:S01]  /*ad30*/  LDG.E.U8 R6, desc[UR36][R2.64] ;  /* 0x0000002402067981 */ /* 0x000162000c1e1100 */
[----:B------:R-:W-:Y:S01]  /*ad40*/  IMAD.MOV.U32 R7, RZ, RZ, RZ ;  /* 0x000000ffff077224 */ /* 0x000fe200078e00ff */
[----:B------:R-:W-:Y:S06]  /*ad50*/  BRA `(.L_x_48899) ;  /* 0x0000000c00487947 */ /* 0x000fec0003800000 */
.L_x_48896:
        /* <DEDUP_REMOVED lines=8> */
.L_x_48901:
[----:B------:R-:W2:Y:S02]  /*ade0*/  LDG.E R6, desc[UR36][R2.64] ;  /* 0x0000002402067981 */ /* 0x000ea4000c1e1900 */
[----:B--2---:R-:W-:Y:S01]  /*adf0*/  SHF.R.S32.HI R7, RZ, 0x1f, R6 ;  /* 0x0000001fff077819 */ /* 0x004fe20000011406 */
[----:B------:R-:W-:Y:S06]  /*ae00*/  BRA `(.L_x_48899) ;  /* 0x0000000c001c7947 */ /* 0x000fec0003800000 */
.L_x_48900:
[----:B------:R-:W2:Y:S02]  /*ae10*/  LDG.E.S16 R6, desc[UR36][R2.64] ;  /* 0x0000002402067981 */ /* 0x000ea4000c1e1700 */
[----:B--2---:R-:W-:Y:S01]  /*ae20*/  SHF.R.S32.HI R7, RZ, 0x1f, R6 ;  /* 0x0000001fff077819 */ /* 0x004fe20000011406 */
[----:B------:R-:W-:Y:S06]  /*ae30*/  BRA `(.L_x_48899) ;  /* 0x0000000c00107947 */ /* 0x000fec0003800000 */
.L_x_48895:
        /* <DEDUP_REMOVED lines=9> */
.L_x_48903:
[----:B------:R-:W2:Y:S02]  /*aed0*/  LDG.E.U16 R2, desc[UR36][R2.64] ;  /* 0x0000002402027981 */ /* 0x000ea4000c1e1500 */
[----:B--2---:R-:W-:-:S06]  /*aee0*/  HADD2.F32 R6, -RZ, R2.H0_H0 ;  /* 0x20000002ff067230 */ /* 0x004fcc0000004100 */
[----:B------:R-:W0:Y:S01]  /*aef0*/  F2I.S64.TRUNC R6, R6 ;  /* 0x0000000600067311 */ /* 0x000e22000020d900 */
[----:B------:R-:W-:Y:S05]  /*af00*/  BRA `(.L_x_48899) ;  /* 0x0000000800dc7947 */ /* 0x000fea0003800000 */
.L_x_48902:
        /* <DEDUP_REMOVED lines=9> */
.L_x_48905:
[----:B------:R-:W2:Y:S02]  /*afa0*/  LDG.E.U16 R2, desc[UR36][R2.64] ;  /* 0x0000002402027981 */ /* 0x000ea4000c1e1500 */
[----:B--2---:R-:W-:-:S06]  /*afb0*/  HADD2.F32 R6, -RZ, R2.H0_H0 ;  /* 0x20000002ff067230 */ /* 0x004fcc0000004100 */
[----:B------:R-:W0:Y:S01]  /*afc0*/  F2I.S64.TRUNC R6, R6 ;  /* 0x0000000600067311 */ /* 0x000e22000020d900 */
[----:B------:R-:W-:Y:S05]  /*afd0*/  BRA `(.L_x_48899) ;  /* 0x0000000800a87947 */ /* 0x000fea0003800000 */
.L_x_48904:
[----:B------:R-:W2:Y:S02]  /*afe0*/  LDG.E.64 R2, desc[UR36][R2.64] ;  /* 0x0000002402027981 */ /* 0x000ea4000c1e1b00 */
[----:B--2---:R0:W1:Y:S01]  /*aff0*/  F2I.S64.F64.TRUNC R6, R2 ;  /* 0x0000000200067311 */ /* 0x004062000030d900 */
[----:B------:R-:W-:Y:S05]  /*b000*/  BRA `(.L_x_48899) ;  /* 0x00000008009c7947 */ /* 0x000fea0003800000 */
.L_x_48894:
        /* <DEDUP_REMOVED lines=13> */
.L_x_48908:
[----:B------:R-:W2:Y:S02]  /*b0e0*/  LDG.E.64 R2, desc[UR36][R2.64] ;  /* 0x0000002402027981 */ /* 0x000ea4000c1e1b00 */
[----:B--2---:R0:W1:Y:S01]  /*b0f0*/  F2I.S64.F64.TRUNC R6, R2 ;  /* 0x0000000200067311 */ /* 0x004062000030d900 */
[----:B------:R-:W-:Y:S05]  /*b100*/  BRA `(.L_x_48899) ;  /* 0x00000008005c7947 */ /* 0x000fea0003800000 */
.L_x_48907:
        /* <DEDUP_REMOVED lines=27> */
.L_x_48910:
        /* <DEDUP_REMOVED lines=14> */
.L_x_48909:
[----:B------:R-:W2:Y:S02]  /*b3a0*/  LDG.E.U16 R6, desc[UR36][R2.64] ;  /* 0x0000002402067981 */ /* 0x000ea4000c1e1500 */
[----:B--2---:R-:W-:-:S06]  /*b3b0*/  IMAD.U32 R6, R6, 0x10000, RZ ;  /* 0x0001000006067824 */ /* 0x004fcc00078e00ff */
[----:B------:R-:W0:Y:S01]  /*b3c0*/  F2I.S64.TRUNC R6, R6 ;  /* 0x0000000600067311 */ /* 0x000e22000020d900 */
[----:B------:R-:W-:Y:S05]  /*b3d0*/  BRA `(.L_x_48899) ;  /* 0x0000000400a87947 */ /* 0x000fea0003800000 */
.L_x_48906:
        /* <DEDUP_REMOVED lines=11> */
.L_x_48913:
        /* <DEDUP_REMOVED lines=21> */
.L_x_48917:
[----:B------:R-:W-:Y:S05]  /*b5e0*/  BSYNC B1 ;  /* 0x0000000000017941 */ /* 0x000fea0003800000 */
.L_x_48916:
[----:B------:R-:W-:Y:S01]  /*b5f0*/  IMAD.SHL.U32 R2, R2, 0x100000, RZ ;  /* 0x0010000002027824 */ /* 0x000fe200078e00ff */
[----:B------:R-:W-:-:S04]  /*b600*/  LEA R3, R0, 0x3b800000, 0x17 ;  /* 0x3b80000000037811 */ /* 0x000fc800078eb8ff */
[----:B------:R-:W-:-:S07]  /*b610*/  LOP3.LUT R6, R3, R2, R6, 0xfe, !PT ;  /* 0x0000000203067212 */ /* 0x000fce00078efe06 */
.L_x_48915:
[----:B------:R-:W-:Y:S05]  /*b620*/  BSYNC B0 ;  /* 0x0000000000007941 */ /* 0x000fea0003800000 */
.L_x_48914:
[----:B------:R-:W2:Y:S01]  /*b630*/  F2I.S64.TRUNC R6, R6 ;  /* 0x0000000600067311 */ /* 0x000ea2000020d900 */
[----:B------:R-:W-:Y:S05]  /*b640*/  BRA `(.L_x_48899) ;  /* 0x00000004000c7947 */ /* 0x000fea0003800000 */
.L_x_48912:
        /* <DEDUP_REMOVED lines=21> */
.L_x_48921:
[----:B------:R-:W-:Y:S05]  /*b7a0*/  BSYNC B1 ;  /* 0x0000000000017941 */ /* 0x000fea0003800000 */
.L_x_48920:
[----:B------:R-:W-:Y:S01]  /*b7b0*/  IMAD.SHL.U32 R2, R2, 0x200000, RZ ;  /* 0x0020000002027824 */ /* 0x000fe200078e00ff */
[----:B------:R-:W-:-:S04]  /*b7c0*/  LEA R3, R0, 0x37800000, 0x17 ;  /* 0x3780000000037811 */ /* 0x000fc800078eb8ff */
[----:B------:R-:W-:-:S07]  /*b7d0*/  LOP3.LUT R6, R3, R2, R6, 0xfe, !PT ;  /* 0x0000000203067212 */ /* 0x000fce00078efe06 */
.L_x_48919:
[----:B------:R-:W-:Y:S05]  /*b7e0*/  BSYNC B0 ;  /* 0x0000000000007941 */ /* 0x000fea0003800000 */
.L_x_48918:
[----:B------:R-:W0:Y:S01]  /*b7f0*/  F2I.S64.TRUNC R6, R6 ;  /* 0x0000000600067311 */ /* 0x000e22000020d900 */
[----:B------:R-:W-:Y:S05]  /*b800*/  BRA `(.L_x_48899) ;  /* 0x00000000009c7947 */ /* 0x000fea0003800000 */
.L_x_48911:
        /* <DEDUP_REMOVED lines=14> */
.L_x_48925:
[----:B------:R-:W-:Y:S05]  /*b8f0*/  BSYNC B0 ;  /* 0x0000000000007941 */ /* 0x000fea0003800000 */
.L_x_48924:
[----:B------:R-:W0:Y:S01]  /*b900*/  F2I.S64.TRUNC R6, R6 ;  /* 0x0000000600067311 */ /* 0x000e22000020d900 */
[----:B------:R-:W-:Y:S05]  /*b910*/  BRA `(.L_x_48899) ;  /* 0x0000000000587947 */ /* 0x000fea0003800000 */
.L_x_48898:
        /* <DEDUP_REMOVED lines=16> */
.L_x_48926:
[----:B------:R-:W-:Y:S01]  /*ba20*/  CS2R R6, SRZ ;  /* 0x0000000000067805 */ /* 0x000fe2000001ff00 */
[----:B------:R-:W-:Y:S06]  /*ba30*/  BRA `(.L_x_48899) ;  /* 0x0000000000107947 */ /* 0x000fec0003800000 */
.L_x_48923:
[----:B------:R4:W5:Y:S01]  /*ba40*/  LDG.E.64 R6, desc[UR36][R2.64] ;  /* 0x0000002402067981 */ /* 0x000962000c1e1b00 */
[----:B------:R-:W-:Y:S05]  /*ba50*/  BRA `(.L_x_48899) ;  /* 0x0000000000087947 */ /* 0x000fea0003800000 */
.L_x_48922:
[----:B------:R3:W5:Y:S01]  /*ba60*/  LDG.E R6, desc[UR36][R2.64] ;  /* 0x0000002402067981 */ /* 0x000762000c1e1900 */
[----:B------:R-:W-:-:S07]  /*ba70*/  IMAD.MOV.U32 R7, RZ, RZ, RZ ;  /* 0x000000ffff077224 */ /* 0x000fce00078e00ff */
.L_x_48899:
[----:B------:R-:W-:Y:S01]  /*ba80*/  ULDC UR4, c[0x0][0x42c] ;  /* 0x00010b0000047ab9 */ /* 0x000fe20000000800 */
[----:B------:R-:W-:Y:S01]  /*ba90*/  BSSY B0, `(.L_x_48927) ;  /* 0x000001c000007945 */ /* 0x000fe20003800000 */
[----:B012--5:R-:W-:-:S04]  /*baa0*/  LOP3.LUT R0, R7, UR4, RZ, 0xfc, !PT ;  /* 0x0000000407007c12 */ /* 0x027fc8000f8efcff */
[----:B------:R-:W-:-:S13]  /*bab0*/  ISETP.NE.U32.AND P0, PT, R0, RZ, PT ;  /* 0x000000ff0000720c */ /* 0x000fda0003f05070 */
[----:B------:R-:W-:Y:S05]  /*bac0*/  @!P0 BRA `(.L_x_48928) ;  /* 0x0000000000148947 */ /* 0x000fea0003800000 */
[----:B------:R-:W-:-:S07]  /*bad0*/  MOV R0, 0xbaf0 ;  /* 0x0000baf000007802 */ /* 0x000fce0000000f00 */
[----:B---34-:R-:W-:Y:S05]  /*bae0*/  CALL.REL.NOINC `($__internal_49_$__cuda_sm20_rem_s64) ;  /* 0x0000001000207944 */ /* 0x018fea0003c00000 */
[----:B------:R-:W-:Y:S02]  /*baf0*/  IMAD.MOV.U32 R2, RZ, RZ, R4 ;  /* 0x000000ffff027224 */ /* 0x000fe400078e0004 */
[----:B------:R-:W-:Y:S01]  /*bb00*/  IMAD.MOV.U32 R3, RZ, RZ, R5 ;  /* 0x000000ffff037224 */ /* 0x000fe200078e0005 */
[----:B------:R-:W-:Y:S06]  /*bb10*/  BRA `(.L_x_48929) ;  /* 0x00000000004c7947 */ /* 0x000fec0003800000 */
.L_x_48928:
[----:B------:R-:W-:Y:S01]  /*bb20*/  ULDC UR4, c[0x0][0x428] ;  /* 0x00010a0000047ab9 */ /* 0x000fe20000000800 */
[----:B---34-:R-:W-:Y:S01]  /*bb30*/  IMAD.MOV.U32 R2, RZ, RZ, RZ ;  /* 0x000000ffff027224 */ /* 0x018fe200078e00ff */
        /* <DEDUP_REMOVED lines=17> */
.L_x_48929:
[----:B------:R-:W-:Y:S05]  /*bc50*/  BSYNC B0 ;  /* 0x0000000000007941 */ /* 0x000fea0003800000 */
.L_x_48927:
        /* <DEDUP_REMOVED lines=26> */
.L_x_48933:
[----:B------:R-:W-:Y:S01]  /*be00*/  STG.E.U8 desc[UR36][R16.64], R5 ;  /* 0x0000000510007986 */ /* 0x000fe2000c101124 */
[----:B------:R-:W-:Y:S05]  /*be10*/  EXIT ;  /* 0x000000000000794d */ /* 0x000fea0003800000 */
.L_x_48932:
        /* <DEDUP_REMOVED lines=8> */
.L_x_48936:
[----:B------:R-:W-:Y:S01]  /*bea0*/  STG.E desc[UR36][R16.64], R5 ;  /* 0x0000000510007986 */ /* 0x000fe2000c101924 */
[----:B------:R-:W-:Y:S05]  /*beb0*/  EXIT ;  /* 0x000000000000794d */ /* 0x000fea0003800000 */
.L_x_48935:
[----:B------:R-:W-:Y:S01]  /*bec0*/  STG.E.U16 desc[UR36][R16.64], R5 ;  /* 0x0000000510007986 */ /* 0x000fe2000c101524 */
[----:B------:R-:W-:Y:S05]  /*bed0*/  EXIT ;  /* 0x000000000000794d */ /* 0x000fea0003800000 */
.L_x_48931:
        /* <DEDUP_REMOVED lines=9> */
.L_x_48938:
[----:B------:R-:W0:Y:S02]  /*bf70*/  I2F.S64 R0, R2 ;  /* 0x0000000200007312 */ /* 0x000e240000301400 */
[----:B0-----:R-:W-:-:S05]  /*bf80*/  F2FP.F16.F32.PACK_AB R0, RZ, R0 ;  /* 0x00000000ff00723e */ /* 0x001fca00000000ff */
[----:B------:R-:W-:Y:S01]  /*bf90*/  STG.E.U16 desc[UR36][R16.64], R0 ;  /* 0x0000000010007986 */ /* 0x000fe2000c101524 */
[----:B------:R-:W-:Y:S05]  /*bfa0*/  EXIT ;  /* 0x000000000000794d */ /* 0x000fea0003800000 */
.L_x_48937:
        /* <DEDUP_REMOVED lines=10> */
.L_x_48940:
[----:B------:R-:W0:Y:S02]  /*c050*/  I2F.S64 R2, R2 ;  /* 0x0000000200027312 */ /* 0x000e240000301400 */
[----:B0-----:R-:W-:-:S04]  /*c060*/  F2FP.F16.F32.PACK_AB R3, RZ, R2 ;  /* 0x00000002ff03723e */ /* 0x001fc800000000ff */
[----:B------:R-:W-:-:S05]  /*c070*/  PRMT R3, R3, 0x5410, RZ ;  /* 0x0000541003037816 */ /* 0x000fca00000000ff */
[----:B------:R-:W-:Y:S01]  /*c080*/  STG.E desc[UR36][R16.64], R3 ;  /* 0x0000000310007986 */ /* 0x000fe2000c101924 */
[----:B------:R-:W-:Y:S05]  /*c090*/  EXIT ;  /* 0x000000000000794d */ /* 0x000fea0003800000 */
.L_x_48939:
[----:B------:R-:W0:Y:S02]  /*c0a0*/  I2F.F64.S64 R2, R2 ;  /* 0x0000000200027312 */ /* 0x000e240000301c00 */
[----:B0-----:R-:W-:Y:S01]  /*c0b0*/  STG.E.64 desc[UR36][R16.64], R2 ;  /* 0x0000000210007986 */ /* 0x001fe2000c101b24 */
[----:B------:R-:W-:Y:S05]  /*c0c0*/  EXIT ;  /* 0x000000000000794d */ /* 0x000fea0003800000 */
.L_x_48930:
        /* <DEDUP_REMOVED lines=13> */
.L_x_48943:
[----:B------:R-:W0:Y:S01]  /*c1a0*/  I2F.F64.S64 R4, R2 ;  /* 0x0000000200047312 */ /* 0x000e220000301c00 */
[----:B------:R-:W-:-:S05]  /*c1b0*/  CS2R R6, SRZ ;  /* 0x0000000000067805 */ /* 0x000fca000001ff00 */
[----:B0-----:R-:W-:Y:S01]  /*c1c0*/  STG.E.128 desc[UR36][R16.64], R4 ;  /* 0x0000000410007986 */ /* 0x001fe2000c101d24 */
[----:B------:R-:W-:Y:S05]  /*c1d0*/  EXIT ;  /* 0x000000000000794d */ /* 0x000fea0003800000 */
.L_x_48942:
        /* <DEDUP_REMOVED lines=21> */
.L_x_48947:
[----:B------:R-:W-:Y:S05]  /*c330*/  BSYNC B0 ;  /* 0x0000000000007941 */ /* 0x000fea0003800000 */
.L_x_48946:
[----:B------:R-:W-:-:S05]  /*c340*/  LOP3.LUT R5, R0, R5, RZ, 0xfc, !PT ;  /* 0x0000000500057212 */ /* 0x000fca00078efcff */
[----:B------:R-:W-:Y:S01]  /*c350*/  STG.E.U8 desc[UR36][R16.64], R5 ;  /* 0x0000000510007986 */ /* 0x000fe2000c101124 */
[----:B------:R-:W-:Y:S05]  /*c360*/  EXIT ;  /* 0x000000000000794d */ /* 0x000fea0003800000 */
.L_x_48945:
        /* <DEDUP_REMOVED lines=13> */
.L_x_48949:
[----:B------:R-:W-:Y:S01]  /*c440*/  IMAD.MOV.U32 R0, RZ, RZ, 0x7f ;  /* 0x0000007fff007424 */ /* 0x000fe200078e00ff */
[----:B------:R-:W-:-:S04]  /*c450*/  ISETP.GT.U32.AND P0, PT, R4, 0x7f800000, PT ;  /* 0x7f8000000400780c */ /* 0x000fc80003f04070 */
[----:B------:R-:W-:-:S09]  /*c460*/  SEL R0, R0, 0x7c, P0 ;  /* 0x0000007c00007807 */ /* 0x000fd20000000000 */
.L_x_48950:
[----:B------:R-:W-:Y:S05]  /*c470*/  BSYNC B0 ;  /* 0x0000000000007941 */ /* 0x000fea0003800000 */
.L_x_48948:
[----:B------:R-:W-:-:S04]  /*c480*/  LOP3.LUT R2, R3, 0x80000000, RZ, 0xc0, !PT ;  /* 0x8000000003027812 */ /* 0x000fc800078ec0ff */
[----:B------:R-:W-:-:S04]  /*c490*/  SHF.R.U32.HI R3, RZ, 0x18, R2 ;  /* 0x00000018ff037819 */ /* 0x000fc80000011602 */
[----:B------:R-:W-:-:S05]  /*c4a0*/  LOP3.LUT R3, R0, R3, RZ, 0xfc, !PT ;  /* 0x0000000300037212 */ /* 0x000fca00078efcff */
[----:B------:R-:W-:Y:S01]  /*c4b0*/  STG.E.U8 desc[UR36][R16.64], R3 ;  /* 0x0000000310007986 */ /* 0x000fe2000c101124 */
[----:B------:R-:W-:Y:S05]  /*c4c0*/  EXIT ;  /* 0x000000000000794d */ /* 0x000fea0003800000 */
.L_x_48944:
[----:B------:R-:W0:Y:S02]  /*c4d0*/  I2F.S64 R0, R2 ;  /* 0x0000000200007312 */ /* 0x000e240000301400 */
[----:B0-----:R-:W-:-:S05]  /*c4e0*/  F2FP.BF16.F32.PACK_AB R0, RZ, R0 ;  /* 0x00000000ff00723e */ /* 0x001fca00000010ff */
[----:B------:R-:W-:Y:S01]  /*c4f0*/  STG.E.U16 desc[UR36][R16.64], R0 ;  /* 0x0000000010007986 */ /* 0x000fe2000c101524 */
[----:B------:R-:W-:Y:S05]  /*c500*/  EXIT ;  /* 0x000000000000794d */ /* 0x000fea0003800000 */
.L_x_48941:
        /* <DEDUP_REMOVED lines=10> */
.L_x_48953:
        /* <DEDUP_REMOVED lines=17> */
.L_x_48956:
[----:B------:R-:W-:-:S04]  /*c6c0*/  LOP3.LUT R2, R3, 0x80000000, RZ, 0xc0, !PT ;  /* 0x8000000003027812 */ /* 0x000fc800078ec0ff */
[----:B------:R-:W-:-:S04]  /*c6d0*/  SHF.R.U32.HI R3, RZ, 0x18, R2 ;  /* 0x00000018ff037819 */ /* 0x000fc80000011602 */
[----:B------:R-:W-:-:S04]  /*c6e0*/  LOP3.LUT R0, R0, R3, RZ, 0xfc, !PT ;  /* 0x0000000300007212 */ /* 0x000fc800078efcff */
[----:B------:R-:W-:-:S07]  /*c6f0*/  PRMT R8, R0, 0x7610, R8 ;  /* 0x0000761000087816 */ /* 0x000fce0000000008 */
.L_x_48955:
[----:B------:R-:W-:Y:S05]  /*c700*/  BSYNC B0 ;  /* 0x0000000000007941 */ /* 0x000fea0003800000 */
.L_x_48954:
[----:B------:R-:W-:Y:S01]  /*c710*/  STG.E.U8 desc[UR36][R16.64], R8 ;  /* 0x0000000810007986 */ /* 0x000fe2000c101124 */
[----:B------:R-:W-:Y:S05]  /*c720*/  EXIT ;  /* 0x000000000000794d */ /* 0x000fea0003800000 */
.L_x_48952:
        /* <DEDUP_REMOVED lines=17> */
.L_x_48959:
[----:B------:R-:W-:-:S04]  /*c840*/  LOP3.LUT R2, R3, 0x80000000, RZ, 0xc0, !PT ;  /* 0x8000000003027812 */ /* 0x000fc800078ec0ff */
[----:B------:R-:W-:-:S04]  /*c850*/  SHF.R.U32.HI R3, RZ, 0x18, R2 ;  /* 0x00000018ff037819 */ /* 0x000fc80000011602 */
[----:B------:R-:W-:-:S04]  /*c860*/  LOP3.LUT R0, R0, R3, RZ, 0xfc, !PT ;  /* 0x0000000300007212 */ /* 0x000fc800078efcff */
[----:B------:R-:W-:-:S07]  /*c870*/  PRMT R8, R0, 0x7610, R8 ;  /* 0x0000761000087816 */ /* 0x000fce0000000008 */
.L_x_48958:
[----:B------:R-:W-:Y:S05]  /*c880*/  BSYNC B0 ;  /* 0x0000000000007941 */ /* 0x000fea0003800000 */
.L_x_48957:
[----:B------:R-:W-:Y:S01]  /*c890*/  STG.E.U8 desc[UR36][R16.64], R8 ;  /* 0x0000000810007986 */ /* 0x000fe2000c101124 */
[----:B------:R-:W-:Y:S05]  /*c8a0*/  EXIT ;  /* 0x000000000000794d */ /* 0x000fea0003800000 */
.L_x_48951:
        /* <DEDUP_REMOVED lines=23> */
.L_x_48934:
        /* <DEDUP_REMOVED lines=16> */
.L_x_48962:
[----:B------:R-:W-:Y:S05]  /*cb20*/  EXIT ;  /* 0x000000000000794d */ /* 0x000fea0003800000 */
.L_x_48961:
[----:B------:R-:W-:Y:S01]  /*cb30*/  STG.E.64 desc[UR36][R16.64], R2 ;  /* 0x0000000210007986 */ /* 0x000fe2000c101b24 */
[----:B------:R-:W-:Y:S05]  /*cb40*/  EXIT ;  /* 0x000000000000794d */ /* 0x000fea0003800000 */
.L_x_48960:
[----:B------:R-:W-:Y:S01]  /*cb50*/  STG.E desc[UR36][R16.64], R5 ;  /* 0x0000000510007986 */ /* 0x000fe2000c101924 */
[----:B------:R-:W-:Y:S05]  /*cb60*/  EXIT ;  /* 0x000000000000794d */ /* 0x000fea0003800000 */
        .weak           $__internal_49_$__cuda_sm20_rem_s64
        .type           $__internal_49_$__cuda_sm20_rem_s64,@function
        .size           $__internal_49_$__cuda_sm20_rem_s64,(.L_x_57262 - $__internal_49_$__cuda_sm20_rem_s64)
$__internal_49_$__cuda_sm20_rem_s64:
        /* <DEDUP_REMOVED lines=20> */
[----:B------:R-:W-:Y:S02]  /*ccb0*/  IADD3 R5, P2, R13, R4, RZ ;  /* 0x000000040d057210 */ /* 0x000fe40007f5e0ff */
[----:B------:R-:W-:Y:S01]  /*ccc0*/  IADD3 R11, P4, RZ, -R6, RZ ;  /* 0x80000006ff0b7210 */ /* 0x000fe20007f9e0ff */
[----:B------:R-:W-:Y:S02]  /*ccd0*/  IMAD.X R9, R9, 0x1, R3, P0 ;  /* 0x0000000109097824 */ /* 0x000fe400000e0603 */
[----:B------:R-:W-:-:S03]  /*cce0*/  IMAD.WIDE.U32 R2, R5, UR4, RZ ;  /* 0x0000000405027c25 */ /* 0x000fc6000f8e00ff */
[----:B------:R-:W-:Y:S01]  /*ccf0*/  IADD3.X R9, RZ, RZ, R9, P2, P1 ;  /* 0x000000ffff097210 */ /* 0x000fe200017e2409 */
[----:B------:R-:W-:Y:S01]  /*cd00*/  IMAD R4, R5, UR5, R3 ;  /* 0x0000000505047c24 */ /* 0x000fe2000f8e0203 */
[----:B------:R-:W-:Y:S02]  /*cd10*/  IADD3 R3, P0, RZ, -R2, RZ ;  /* 0x80000002ff037210 */ /* 0x000fe40007f1e0ff */
[----:B------:R-:W-:Y:S01]  /*cd20*/  ISETP.GE.AND P1, PT, R7, RZ, PT ;  /* 0x000000ff0700720c */ /* 0x000fe20003f26270 */
[----:B------:R-:W-:Y:S02]  /*cd30*/  IMAD R2, R9, UR4, R4 ;  /* 0x0000000409027c24 */ /* 0x000fe4000f8e0204 */
[----:B------:R-:W-:-:S04]  /*cd40*/  IMAD.HI.U32 R4, R5, R3, RZ ;  /* 0x0000000305047227 */ /* 0x000fc800078e00ff */
[----:B------:R-:W-:-:S04]  /*cd50*/  IMAD.X R2, RZ, RZ, ~R2, P0 ;  /* 0x000000ffff027224 */ /* 0x000fc800000e0e02 */
[----:B------:R-:W-:-:S04]  /*cd60*/  IMAD.WIDE.U32 R4, P0, R5, R2, R4 ;  /* 0x0000000205047225 */ /* 0x000fc80007800004 */
[C---:B------:R-:W-:Y:S02]  /*cd70*/  IMAD R8, R9.reuse, R2, RZ ;  /* 0x0000000209087224 */ /* 0x040fe400078e02ff */
[----:B------:R-:W-:Y:S01]  /*cd80*/  IMAD.HI.U32 R5, P2, R9, R3, R4 ;  /* 0x0000000309057227 */ /* 0x000fe20007840004 */
[----:B------:R-:W-:-:S03]  /*cd90*/  SEL R4, R11, R6, !P1 ;  /* 0x000000060b047207 */ /* 0x000fc60004800000 */
[----:B------:R-:W-:Y:S01]  /*cda0*/  IMAD.HI.U32 R2, R9, R2, RZ ;  /* 0x0000000209027227 */ /* 0x000fe200078e00ff */
[----:B------:R-:W-:-:S03]  /*cdb0*/  IADD3 R11, P3, R8, R5, RZ ;  /* 0x00000005080b7210 */ /* 0x000fc60007f7e0ff */
[----:B------:R-:W-:Y:S02]  /*cdc0*/  IMAD.X R8, RZ, RZ, ~R7, P4 ;  /* 0x000000ffff087224 */ /* 0x000fe400020e0e07 */
[----:B------:R-:W-:Y:S02]  /*cdd0*/  IMAD.X R9, R2, 0x1, R9, P0 ;  /* 0x0000000102097824 */ /* 0x000fe400000e0609 */
        /* <DEDUP_REMOVED lines=38> */
[----:B------:R-:W-:Y:S06]  /*d040*/  RET.REL.NODEC R2 `(_ZN2at6native18elementwise_kernelILi128ELi4EZNS0_15gpu_kernel_implINS0_13BUnaryFunctorIlllZZZNS0_21remainder_kernel_cudaERNS_18TensorIteratorBaseEENKUlvE_clEvENKUlvE2_clEvEUlllE_EEEEvS5_RKT_EUliE_EEviT1_) ;  /* 0xffffff2c02ec7950 */ /* 0x000fec0003c3ffff */
.L_x_48963:
        /* <DEDUP_REMOVED lines=11> */
.L_x_57262:


//--------------------- .text._ZN2at6native27unrolled_elementwise_kernelINS0_13BUnaryFunctorIlllZZZNS0_21remainder_kernel_cudaERNS_18TensorIteratorBaseEENKUlvE_clEvENKUlvE2_clEvEUlllE_EESt5arrayIPcLm2EELi4E23TrivialOffsetCalculatorILi1EjESD_NS0_6memory12LoadWithCastILi1EEENSE_13StoreWithCastILi1EEEEEviT_T0_T2_T3_T4_T5_ --------------------------
	.section	.text._ZN2at6native27unrolled_elementwise_kernelINS0_13BUnaryFunctorIlllZZZNS0_21remainder_kernel_cudaERNS_18TensorIteratorBaseEENKUlvE_clEvENKUlvE2_clEvEUlllE_EESt5arrayIPcLm2EELi4E23TrivialOffsetCalculatorILi1EjESD_NS0_6memory12LoadWithCastILi1EEENSE_13StoreWithCastILi1EEEEEviT_T0_T2_T3_T4_T5_,"ax",@progbits
	.align	128
        .global         _ZN2at6native27unrolled_elementwise_kernelINS0_13BUnaryFunctorIlllZZZNS0_21remainder_kernel_cudaERNS_18TensorIteratorBaseEENKUlvE_clEvENKUlvE2_clEvEUlllE_EESt5arrayIPcLm2EELi4E23TrivialOffsetCalculatorILi1EjESD_NS0_6memory12LoadWithCastILi1EEENSE_13StoreWithCastILi1EEEEEviT_T0_T2_T3_T4_T5_
        .type           _ZN2at6native27unrolled_elementwise_kernelINS0_13BUnaryFunctorIlllZZZNS0_21remainder_kernel_cudaERNS_18TensorIteratorBaseEENKUlvE_clEvENKUlvE2_clEvEUlllE_EESt5arrayIPcLm2EELi4E23TrivialOffsetCalculatorILi1EjESD_NS0_6memory12LoadWithCastILi1EEENSE_13StoreWithCastILi1EEEEEviT_T0_T2_T3_T4_T5_,@function
        .size           _ZN2at6native27unrolled_elementwise_kernelINS0_13BUnaryFunctorIlllZZZNS0_21remainder_kernel_cudaERNS_18TensorIteratorBaseEENKUlvE_clEvENKUlvE2_clEvEUlllE_EESt5arrayIPcLm2EELi4E23TrivialOffsetCalculatorILi1EjESD_NS0_6memory12LoadWithCastILi1EEENSE_13StoreWithCastILi1EEEEEviT_T0_T2_T3_T4_T5_,(.L_x_57263 - _ZN2at6native27unrolled_elementwise_kernelINS0_13BUnaryFunctorIlllZZZNS0_21remainder_kernel_cudaERNS_18TensorIteratorBaseEENKUlvE_clEvENKUlvE2_clEvEUlllE_EESt5arrayIPcLm2EELi4E23TrivialOffsetCalculatorILi1EjESD_NS0_6memory12LoadWithCastILi1EEENSE_13StoreWithCastILi1EEEEEviT_T0_T2_T3_T4_T5_)
        .other          _ZN2at6native27unrolled_elementwise_kernelINS0_13BUnaryFunctorIlllZZZNS0_21remainder_kernel_cudaERNS_18TensorIteratorBaseEENKUlvE_clEvENKUlvE2_clEvEUlllE_EESt5arrayIPcLm2EELi4E23TrivialOffsetCalculatorILi1EjESD_NS0_6memory12LoadWithCastILi1EEENSE_13StoreWithCastILi1EEEEEviT_T0_T2_T3_T4_T5_,@"STO_CUDA_ENTRY STV_DEFAULT"
_ZN2at6native27unrolled_elementwise_kernelINS0_13BUnaryFunctorIlllZZZNS0_21remainder_kernel_cudaERNS_18TensorIteratorBaseEENKUlvE_clEvENKUlvE2_clEvEUlllE_EESt5arrayIPcLm2EELi4E23TrivialOffsetCalculatorILi1EjESD_NS0_6memory12LoadWithCastILi1EEENSE_13StoreWithCastILi1EEEEEviT_T0_T2_T3_T4_T5_:
.text._ZN2at6native27unrolled_elementwise_kernelINS0_13BUnaryFunctorIlllZZZNS0_21remainder_kernel_cudaERNS_18TensorIteratorBaseEENKUlvE_clEvENKUlvE2_clEvEUlllE_EESt5arrayIPcLm2EELi4E23TrivialOffsetCalculatorILi1EjESD_NS0_6memory12LoadWithCastILi1EEENSE_13StoreWithCastILi1EEEEEviT_T0_T2_T3_T4_T5_:
        /* <DEDUP_REMOVED lines=32> */
.L_x_48969:
[----:B------:R1:W5:Y:S01]  /*0200*/  LDG.E.U8 R18, desc[UR36][R2.64] ;  /* 0x0000002402127981 */ /* 0x000362000c1e1100 */
[----:B------:R-:W-:Y:S01]  /*0210*/  IMAD.MOV.U32 R19, RZ, RZ, RZ ;  /* 0x000000ffff137224 */ /* 0x000fe200078e00ff */
[----:B------:R-:W-:Y:S06]  /*0220*/  BRA `(.L_x_48971) ;  /* 0x0000000c004c7947 */ /* 0x000fec0003800000 */
.L_x_48968:
        /* <DEDUP_REMOVED lines=8> */
.L_x_48973:
[----:B------:R-:W2:Y:S02]  /*02b0*/  LDG.E R18, desc[UR36][R2.64] ;  /* 0x0000002402127981 */ /* 0x000ea4000c1e1900 */
[----:B--2---:R-:W-:Y:S01]  /*02c0*/  SHF.R.S32.HI R19, RZ, 0x1f, R18 ;  /* 0x0000001fff137819 */ /* 0x004fe20000011412 */
[----:B------:R-:W-:Y:S06]  /*02d0*/  BRA `(.L_x_48971) ;  /* 0x0000000c00207947 */ /* 0x000fec0003800000 */
.L_x_48972:
[----:B------:R-:W2:Y:S02]  /*02e0*/  LDG.E.S16 R18, desc[UR36][R2.64] ;  /* 0x0000002402127981 */ /* 0x000ea4000c1e1700 */
[----:B--2---:R-:W-:Y:S01]  /*02f0*/  SHF.R.S32.HI R19, RZ, 0x1f, R18 ;  /* 0x0000001fff137819 */ /* 0x004fe20000011412 */
[----:B------:R-:W-:Y:S06]  /*0300*/  BRA `(.L_x_48971) ;  /* 0x0000000c00147947 */ /* 0x000fec0003800000 */
.L_x_48967:
        /* <DEDUP_REMOVED lines=9> */
.L_x_48975:
[----:B------:R-:W2:Y:S02]  /*03a0*/  LDG.E.U16 R2, desc[UR36][R2.64] ;  /* 0x0000002402027981 */ /* 0x000ea4000c1e1500 */
[----:B--2---:R-:W-:-:S06]  /*03b0*/  HADD2.F32 R18, -RZ, R2.H0_H0 ;  /* 0x20000002ff127230 */ /* 0x004fcc0000004100 */
[----:B------:R-:W0:Y:S01]  /*03c0*/  F2I.S64.TRUNC R18, R18 ;  /* 0x0000001200127311 */ /* 0x000e22000020d900 */
[----:B------:R-:W-:Y:S05]  /*03d0*/  BRA `(.L_x_48971) ;  /* 0x0000000800e07947 */ /* 0x000fea0003800000 */
.L_x_48974:
        /* <DEDUP_REMOVED lines=9> */
.L_x_48977:
[----:B------:R-:W2:Y:S02]  /*0470*/  LDG.E.U16 R2, desc[UR36][R2.64] ;  /* 0x0000002402027981 */ /* 0x000ea4000c1e1500 */
[----:B--2---:R-:W-:-:S06]  /*0480*/  HADD2.F32 R18, -RZ, R2.H0_H0 ;  /* 0x20000002ff127230 */ /* 0x004fcc0000004100 */
[----:B------:R-:W4:Y:S01]  /*0490*/  F2I.S64.TRUNC R18, R18 ;  /* 0x0000001200127311 */ /* 0x000f22000020d900 */
[----:B------:R-:W-:Y:S05]  /*04a0*/  BRA `(.L_x_48971) ;  /* 0x0000000800ac7947 */ /* 0x000fea0003800000 */
.L_x_48976:
[----:B------:R-:W2:Y:S02]  /*04b0*/  LDG.E.64 R2, desc[UR36][R2.64] ;  /* 0x0000002402027981 */ /* 0x000ea4000c1e1b00 */
[----:B--2---:R2:W3:Y:S01]  /*04c0*/  F2I.S64.F64.TRUNC R18, R2 ;  /* 0x0000000200127311 */ /* 0x0044e2000030d900 */
[----:B------:R-:W-:Y:S05]  /*04d0*/  BRA `(.L_x_48971) ;  /* 0x0000000800a07947 */ /* 0x000fea0003800000 */
.L_x_48966:
        /* <DEDUP_REMOVED lines=13> */
.L_x_48980:
[----:B------:R-:W2:Y:S02]  /*05b0*/  LDG.E.64 R2, desc[UR36][R2.64] ;  /* 0x0000002402027981 */ /* 0x000ea4000c1e1b00 */
[----:B--2---:R0:W1:Y:S01]  /*05c0*/  F2I.S64.F64.TRUNC R18, R2 ;  /* 0x0000000200127311 */ /* 0x004062000030d900 */
[----:B------:R-:W-:Y:S05]  /*05d0*/  BRA `(.L_x_48971) ;  /* 0x0000000800607947 */ /* 0x000fea0003800000 */
.L_x_48979:
        /* <DEDUP_REMOVED lines=27> */
.L_x_48982:
        /* <DEDUP_REMOVED lines=15> */
.L_x_48981:
[----:B------:R-:W2:Y:S02]  /*0880*/  LDG.E.U16 R18, desc[UR36][R2.64] ;  /* 0x0000002402127981 */ /* 0x000ea4000c1e1500 */
[----:B--2---:R-:W-:-:S06]  /*0890*/  IMAD.U32 R18, R18, 0x10000, RZ ;  /* 0x0001000012127824 */ /* 0x004fcc00078e00ff */
[----:B------:R-:W0:Y:S01]  /*08a0*/  F2I.S64.TRUNC R18, R18 ;  /* 0x0000001200127311 */ /* 0x000e22000020d900 */
[----:B------:R-:W-:Y:S05]  /*08b0*/  BRA `(.L_x_48971) ;  /* 0x0000000400a87947 */ /* 0x000fea0003800000 */
.L_x_48978:
        /* <DEDUP_REMOVED lines=11> */
.L_x_48985:
        /* <DEDUP_REMOVED lines=21> */
.L_x_48989:
[----:B------:R-:W-:Y:S05]  /*0ac0*/  BSYNC B1 ;  /* 0x0000000000017941 */ /* 0x000fea0003800000 */
.L_x_48988:
[----:B------:R-:W-:Y:S01]  /*0ad0*/  IMAD.SHL.U32 R2, R2, 0x100000, RZ ;  /* 0x0010000002027824 */ /* 0x000fe200078e00ff */
[----:B------:R-:W-:-:S04]  /*0ae0*/  LEA R3, R0, 0x3b800000, 0x17 ;  /* 0x3b80000000037811 */ /* 0x000fc800078eb8ff */
[----:B------:R-:W-:-:S07]  /*0af0*/  LOP3.LUT R18, R3, R2, R18, 0xfe, !PT ;  /* 0x0000000203127212 */ /* 0x000fce00078efe12 */
.L_x_48987:
[----:B------:R-:W-:Y:S05]  /*0b00*/  BSYNC B0 ;  /* 0x0000000000007941 */ /* 0x000fea0003800000 */
.L_x_48986:
[----:B------:R-:W0:Y:S01]  /*0b10*/  F2I.S64.TRUNC R18, R18 ;  /* 0x0000001200127311 */ /* 0x000e22000020d900 */
[----:B------:R-:W-:Y:S05]  /*0b20*/  BRA `(.L_x_48971) ;  /* 0x00000004000c7947 */ /* 0x000fea0003800000 */
.L_x_48984:
        /* <DEDUP_REMOVED lines=21> */
.L_x_48993:
[----:B------:R-:W-:Y:S05]  /*0c80*/  BSYNC B1 ;  /* 0x0000000000017941 */ /* 0x000fea0003800000 */
.L_x_48992:
[----:B------:R-:W-:Y:S01]  /*0c90*/  IMAD.SHL.U32 R2, R2, 0x200000, RZ ;  /* 0x0020000002027824 */ /* 0x000fe200078e00ff */
[----:B------:R-:W-:-:S04]  /*0ca0*/  LEA R3, R0, 0x37800000, 0x17 ;  /* 0x3780000000037811 */ /* 0x000fc800078eb8ff */
[----:B------:R-:W-:-:S07]  /*0cb0*/  LOP3.LUT R18, R3, R2, R18, 0xfe, !PT ;  /* 0x0000000203127212 */ /* 0x000fce00078efe12 */
.L_x_48991:
[----:B------:R-:W-:Y:S05]  /*0cc0*/  BSYNC B0 ;  /* 0x0000000000007941 */ /* 0x000fea0003800000 */
.L_x_48990:
[----:B------:R-:W0:Y:S01]  /*0cd0*/  F2I.S64.TRUNC R18, R18 ;  /* 0x0000001200127311 */ /* 0x000e22000020d900 */
[----:B------:R-:W-:Y:S05]  /*0ce0*/  BRA `(.L_x_48971) ;  /* 0x00000000009c7947 */ /* 0x000fea0003800000 */
.L_x_48983:
        /* <DEDUP_REMOVED lines=14> */
.L_x_48997:
[----:B------:R-:W-:Y:S05]  /*0dd0*/  BSYNC B0 ;  /* 0x0000000000007941 */ /* 0x000fea0003800000 */
.L_x_48996:
[----:B------:R-:W0:Y:S01]  /*0de0*/  F2I.S64.TRUNC R18, R18 ;  /* 0x0000001200127311 */ /* 0x000e22000020d900 */
[----:B------:R-:W-:Y:S05]  /*0df0*/  BRA `(.L_x_48971) ;  /* 0x0000000000587947 */ /* 0x000fea0003800000 */
.L_x_48970:
        /* <DEDUP_REMOVED lines=16> */
.L_x_48998:
[----:B------:R-:W-:Y:S01]  /*0f00*/  CS2R R18, SRZ ;  /* 0x0000000000127805 */ /* 0x000fe2000001ff00 */
[----:B------:R-:W-:Y:S06]  /*0f10*/  BRA `(.L_x_48971) ;  /* 0x0000000000107947 */ /* 0x000fec0003800000 */
.L_x_48995:
[----:B------:R0:W5:Y:S01]  /*0f20*/  LDG.E.64 R18, desc[UR36][R2.64] ;  /* 0x0000002402127981 */ /* 0x000162000c1e1b00 */
[----:B------:R-:W-:Y:S05]  /*0f30*/  BRA `(.L_x_48971) ;  /* 0x0000000000087947 */ /* 0x000fea0003800000 */
.L_x_48994:
[----:B------:R0:W5:Y:S01]  /*0f40*/  LDG.E R18, desc[UR36][R2.64] ;  /* 0x0000002402127981 */ /* 0x000162000c1e1900 */
[----:B------:R-:W-:-:S07]  /*0f50*/  IMAD.MOV.U32 R19, RZ, RZ, RZ ;  /* 0x000000ffff137224 */ /* 0x000fce00078e00ff */
.L_x_48971:
[----:B------:R-:W2:Y:S02]  /*0f60*/  S2R R26, SR_TID.X ;  /* 0x00000000001a7919 */ /* 0x000ea40000002100 */
[----:B--2---:R-:W-:-:S07]  /*0f70*/  VIADD R26, R26, 0x80 ;  /* 0x000000801a1a7836 */ /* 0x004fce0000000000 */
.L_x_48965:
[----:B------:R-:W-:Y:S05]  /*0f80*/  BSYNC B6 ;  /* 0x0000000000067941 */ /* 0x000fea0003800000 */
.L_x_48964:
        /* <DEDUP_REMOVED lines=24> */
.L_x_49004:
[----:B------:R0:W5:Y:S01]  /*1110*/  LDG.E.U8 R22, desc[UR36][R2.64] ;  /* 0x0000002402167981 */ /* 0x000162000c1e1100 */
[----:B------:R-:W-:Y:S01]  /*1120*/  IMAD.MOV.U32 R23, RZ, RZ, RZ ;  /* 0x000000ffff177224 */ /* 0x000fe200078e00ff */
[----:B------:R-:W-:Y:S06]  /*1130*/  BRA `(.L_x_49006) ;  /* 0x0000000c00487947 */ /* 0x000fec0003800000 */
.L_x_49003:
        /* <DEDUP_REMOVED lines=8> */
.L_x_49008:
[----:B------:R-:W2:Y:S02]  /*11c0*/  LDG.E R22, desc[UR36][R2.64] ;  /* 0x0000002402167981 */ /* 0x000ea4000c1e1900 */
[----:B--2---:R-:W-:Y:S01]  /*11d0*/  SHF.R.S32.HI R23, RZ, 0x1f, R22 ;  /* 0x0000001fff177819 */ /* 0x004fe20000011416 */
[----:B------:R-:W-:Y:S06]  /*11e0*/  BRA `(.L_x_49006) ;  /* 0x0000000c001c7947 */ /* 0x000fec0003800000 */
.L_x_49007:
[----:B------:R-:W2:Y:S02]  /*11f0*/  LDG.E.S16 R22, desc[UR36][R2.64] ;  /* 0x0000002402167981 */ /* 0x000ea4000c1e1700 */
[----:B--2---:R-:W-:Y:S01]  /*1200*/  SHF.R.S32.HI R23, RZ, 0x1f, R22 ;  /* 0x0000001fff177819 */ /* 0x004fe20000011416 */
[----:B------:R-:W-:Y:S06]  /*1210*/  BRA `(.L_x_49006) ;  /* 0x0000000c00107947 */ /* 0x000fec0003800000 */
.L_x_49002:
        /* <DEDUP_REMOVED lines=9> */
.L_x_49010:
[----:B------:R-:W2:Y:S02]  /*12b0*/  LDG.E.U16 R2, desc[UR36][R2.64] ;  /* 0x0000002402027981 */ /* 0x000ea4000c1e1500 */
[----:B--2---:R-:W-:-:S06]  /*12c0*/  HADD2.F32 R22, -RZ, R2.H0_H0 ;  /* 0x20000002ff167230 */ /* 0x004fcc0000004100 */
[----:B------:R-:W0:Y:S01]  /*12d0*/  F2I.S64.TRUNC R22, R22 ;  /* 0x0000001600167311 */ /* 0x000e22000020d900 */
[----:B------:R-:W-:Y:S05]  /*12e0*/  BRA `(.L_x_49006) ;  /* 0x0000000800dc7947 */ /* 0x000fea0003800000 */
.L_x_49009:
        /* <DEDUP_REMOVED lines=9> */
.L_x_49012:
[----:B------:R-:W2:Y:S02]  /*1380*/  LDG.E.U16 R2, desc[UR36][R2.64] ;  /* 0x0000002402027981 */ /* 0x000ea4000c1e1500 */
[----:B--2---:R-:W-:-:S06]  /*1390*/  HADD2.F32 R22, -RZ, R2.H0_H0 ;  /* 0x20000002ff167230 */ /* 0x004fcc0000004100 */
[----:B------:R-:W0:Y:S01]  /*13a0*/  F2I.S64.TRUNC R22, R22 ;  /* 0x0000001600167311 */ /* 0x000e22000020d900 */
[----:B------:R-:W-:Y:S05]  /*13b0*/  BRA `(.L_x_49006) ;  /* 0x0000000800a87947 */ /* 0x000fea0003800000 */
.L_x_49011:
[----:B------:R-:W2:Y:S02]  /*13c0*/  LDG.E.64 R2, desc[UR36][R2.64] ;  /* 0x0000002402027981 */ /* 0x000ea4000c1e1b00 */
[----:B--2---:R0:W1:Y:S01]  /*13d0*/  F2I.S64.F64.TRUNC R22, R2 ;  /* 0x0000000200167311 */ /* 0x004062000030d900 */
[----:B------:R-:W-:Y:S05]  /*13e0*/  BRA `(.L_x_49006) ;  /* 0x00000008009c7947 */ /* 0x000fea0003800000 */
.L_x_49001:
        /* <DEDUP_REMOVED lines=13> */
.L_x_49015:
[----:B------:R-:W2:Y:S02]  /*14c0*/  LDG.E.64 R2, desc[UR36][R2.64] ;  /* 0x0000002402027981 */ /* 0x000ea4000c1e1b00 */
[----:B--2---:R0:W1:Y:S01]  /*14d0*/  F2I.S64.F64.TRUNC R22, R2 ;  /* 0x0000000200167311 */ /* 0x004062000030d900 */
[----:B------:R-:W-:Y:S05]  /*14e0*/  BRA `(.L_x_49006) ;  /* 0x00000008005c7947 */ /* 0x000fea0003800000 */
.L_x_49014:
        /* <DEDUP_REMOVED lines=27> */
.L_x_49017:
        /* <DEDUP_REMOVED lines=14> */
.L_x_49016:
[----:B------:R-:W2:Y:S02]  /*1780*/  LDG.E.U16 R22, desc[UR36][R2.64] ;  /* 0x0000002402167981 */ /* 0x000ea4000c1e1500 */
[----:B--2---:R-:W-:-:S06]  /*1790*/  IMAD.U32 R22, R22, 0x10000, RZ ;  /* 0x0001000016167824 */ /* 0x004fcc00078e00ff */
[----:B------:R-:W0:Y:S01]  /*17a0*/  F2I.S64.TRUNC R22, R22 ;  /* 0x0000001600167311 */ /* 0x000e22000020d900 */
[----:B------:R-:W-:Y:S05]  /*17b0*/  BRA `(.L_x_49006) ;  /* 0x0000000400a87947 */ /* 0x000fea0003800000 */
.L_x_49013:
        /* <DEDUP_REMOVED lines=11> */
.L_x_49020:
        /* <DEDUP_REMOVED lines=21> */
.L_x_49024:
[----:B------:R-:W-:Y:S05]  /*19c0*/  BSYNC B1 ;  /* 0x0000000000017941 */ /* 0x000fea0003800000 */
.L_x_49023:
[----:B------:R-:W-:Y:S01]  /*19d0*/  IMAD.SHL.U32 R2, R2, 0x100000, RZ ;  /* 0x0010000002027824 */ /* 0x000fe200078e00ff */
[----:B------:R-:W-:-:S04]  /*19e0*/  LEA R3, R0, 0x3b800000, 0x17 ;  /* 0x3b80000000037811 */ /* 0x000fc800078eb8ff */
[----:B------:R-:W-:-:S07]  /*19f0*/  LOP3.LUT R22, R3, R2, R22, 0xfe, !PT ;  /* 0x0000000203167212 */ /* 0x000fce00078efe16 */
.L_x_49022:
[----:B------:R-:W-:Y:S05]  /*1a00*/  BSYNC B0 ;  /* 0x0000000000007941 */ /* 0x000fea0003800000 */
.L_x_49021:
[----:B------:R-:W0:Y:S01]  /*1a10*/  F2I.S64.TRUNC R22, R22 ;  /* 0x0000001600167311 */ /* 0x000e22000020d900 */
[----:B------:R-:W-:Y:S05]  /*1a20*/  BRA `(.L_x_49006) ;  /* 0x00000004000c7947 */ /* 0x000fea0003800000 */
.L_x_49019:
        /* <DEDUP_REMOVED lines=21> */
.L_x_49028:
[----:B------:R-:W-:Y:S05]  /*1b80*/  BSYNC B1 ;  /* 0x0000000000017941 */ /* 0x000fea0003800000 */
.L_x_49027:
[----:B------:R-:W-:Y:S01]  /*1b90*/  IMAD.SHL.U32 R2, R2, 0x200000, RZ ;  /* 0x0020000002027824 */ /* 0x000fe200078e00ff */
[----:B------:R-:W-:-:S04]  /*1ba0*/  LEA R3, R0, 0x37800000, 0x17 ;  /* 0x3780000000037811 */ /* 0x000fc800078eb8ff */
[----:B------:R-:W-:-:S07]  /*1bb0*/  LOP3.LUT R22, R3, R2, R22, 0xfe, !PT ;  /* 0x0000000203167212 */ /* 0x000fce00078efe16 */
.L_x_49026:
[----:B------:R-:W-:Y:S05]  /*1bc0*/  BSYNC B0 ;  /* 0x0000000000007941 */ /* 0x000fea0003800000 */
.L_x_49025:
[----:B------:R-:W0:Y:S01]  /*1bd0*/  F2I.S64.TRUNC R22, R22 ;  /* 0x0000001600167311 */ /* 0x000e22000020d900 */
[----:B------:R-:W-:Y:S05]  /*1be0*/  BRA `(.L_x_49006) ;  /* 0x00000000009c7947 */ /* 0x000fea0003800000 */
.L_x_49018:
        /* <DEDUP_REMOVED lines=14> */
.L_x_49032:
[----:B------:R-:W-:Y:S05]  /*1cd0*/  BSYNC B0 ;  /* 0x0000000000007941 */ /* 0x000fea0003800000 */
.L_x_49031:
[----:B------:R-:W0:Y:S01]  /*1ce0*/  F2I.S64.TRUNC R22, R22 ;  /* 0x0000001600167311 */ /* 0x000e22000020d900 */
[----:B------:R-:W-:Y:S05]  /*1cf0*/  BRA `(.L_x_49006) ;  /* 0x0000000000587947 */ /* 0x000fea0003800000 */
.L_x_49005:
        /* <DEDUP_REMOVED lines=16> */
.L_x_49033:
[----:B------:R-:W-:Y:S01]  /*1e00*/  CS2R R22, SRZ ;  /* 0x0000000000167805 */ /* 0x000fe2000001ff00 */
[----:B------:R-:W-:Y:S06]  /*1e10*/  BRA `(.L_x_49006) ;  /* 0x0000000000107947 */ /* 0x000fec0003800000 */
.L_x_49030:
[----:B------:R0:W5:Y:S01]  /*1e20*/  LDG.E.64 R22, desc[UR36][R2.64] ;  /* 0x0000002402167981 */ /* 0x000162000c1e1b00 */
[----:B------:R-:W-:Y:S05]  /*1e30*/  BRA `(.L_x_49006) ;  /* 0x0000000000087947 */ /* 0x000fea0003800000 */
.L_x_49029:
[----:B------:R0:W5:Y:S01]  /*1e40*/  LDG.E R22, desc[UR36][R2.64] ;  /* 0x0000002402167981 */ /* 0x000162000c1e1900 */
[----:B------:R-:W-:-:S07]  /*1e50*/  IMAD.MOV.U32 R23, RZ, RZ, RZ ;  /* 0x000000ffff177224 */ /* 0x000fce00078e00ff */
.L_x_49006:
[----:B------:R-:W-:-:S07]  /*1e60*/  VIADD R26, R26, 0x80 ;  /* 0x000000801a1a7836 */ /* 0x000fce0000000000 */
.L_x_49000:
[----:B------:R-:W-:Y:S05]  /*1e70*/  BSYNC B6 ;  /* 0x0000000000067941 */ /* 0x000fea0003800000 */
.L_x_48999:
[----:B------:R-:W-:Y:S01]  /*1e80*/  ISETP.GE.AND P0, PT, R26, R27, PT ;  /* 0x0000001b1a00720c */ /* 0x000fe20003f06270 */
[----:B------:R-:W-:Y:S01]  /*1e90*/  BSSY B6, `(.L_x_49034) ;  /* 0x00000ef000067945 */ /* 0x000fe20003800000 */
[----:B------:R-:W-:Y:S02]  /*1ea0*/  CS2R R24, SRZ ;  /* 0x0000000000187805 */ /* 0x000fe4000001ff00 */
[----:B------:R-:W-:-:S09]  /*1eb0*/  CS2R R16, SRZ ;  /* 0x0000000000107805 */ /* 0x000fd2000001ff00 */
[----:B------:R-:W-:Y:S05]  /*1ec0*/  @P0 BRA `(.L_x_49035) ;  /* 0x0000000c00ac0947 */ /* 0x000fea0003800000 */
[----:B01----:R-:W0:Y:S01]  /*1ed0*/  LDC.64 R2, c[0x0][0x230] ;  /* 0x00008c00ff027b82 */ /* 0x003e220000000a00 */
[----:B------:R-:W-:Y:S01]  /*1ee0*/  IMAD R0, R28, 0x200, R26 ;  /* 0x000002001c007824 */ /* 0x000fe200078e021a */
[----:B--2---:R-:W-:Y:S01]  /*1ef0*/  PRMT R4, R29, 0x9910, RZ ;  /* 0x000099101d047816 */ /* 0x004fe200000000ff */
        /* <DEDUP_REMOVED lines=18> */
.L_x_49039:
[----:B------:R0:W5:Y:S01]  /*2020*/  LDG.E.U8 R16, desc[UR36][R2.64] ;  /* 0x0000002402107981 */ /* 0x000162000c1e1100 */
[----:B------:R-:W-:Y:S01]  /*2030*/  IMAD.MOV.U32 R17, RZ, RZ, RZ ;  /* 0x000000ffff117224 */ /* 0x000fe200078e00ff */
[----:B------:R-:W-:Y:S06]  /*2040*/  BRA `(.L_x_49041) ;  /* 0x0000000c00487947 */ /* 0x000fec0003800000 */
.L_x_49038:
        /* <DEDUP_REMOVED lines=8> */
.L_x_49043:
[----:B------:R-:W2:Y:S02]  /*20d0*/  LDG.E R16, desc[UR36][R2.64] ;  /* 0x0000002402107981 */ /* 0x000ea4000c1e1900 */
[----:B--2---:R-:W-:Y:S01]  /*20e0*/  SHF.R.S32.HI R17, RZ, 0x1f, R16 ;  /* 0x0000001fff117819 */ /* 0x004fe20000011410 */
[----:B------:R-:W-:Y:S06]  /*20f0*/  BRA `(.L_x_49041) ;  /* 0x0000000c001c7947 */ /* 0x000fec0003800000 */
.L_x_49042:
[----:B------:R-:W2:Y:S02]  /*2100*/  LDG.E.S16 R16, desc[UR36][R2.64] ;  /* 0x0000002402107981 */ /* 0x000ea4000c1e1700 */
[----:B--2---:R-:W-:Y:S01]  /*2110*/  SHF.R.S32.HI R17, RZ, 0x1f, R16 ;  /* 0x0000001fff117819 */ /* 0x004fe20000011410 */
[----:B------:R-:W-:Y:S06]  /*2120*/  BRA `(.L_x_49041) ;  /* 0x0000000c00107947 */ /* 0x000fec0003800000 */
.L_x_49037:
        /* <DEDUP_REMOVED lines=9> */
.L_x_49045:
[----:B------:R-:W2:Y:S02]  /*21c0*/  LDG.E.U16 R2, desc[UR36][R2.64] ;  /* 0x0000002402027981 */ /* 0x000ea4000c1e1500 */
[----:B--2---:R-:W-:-:S06]  /*21d0*/  HADD2.F32 R16, -RZ, R2.H0_H0 ;  /* 0x20000002ff107230 */ /* 0x004fcc0000004100 */
[----:B------:R-:W0:Y:S01]  /*21e0*/  F2I.S64.TRUNC R16, R16 ;  /* 0x0000001000107311 */ /* 0x000e22000020d900 */
[----:B------:R-:W-:Y:S05]  /*21f0*/  BRA `(.L_x_49041) ;  /* 0x0000000800dc7947 */ /* 0x000fea0003800000 */
.L_x_49044:
        /* <DEDUP_REMOVED lines=9> */
.L_x_49047:
[----:B------:R-:W2:Y:S02]  /*2290*/  LDG.E.U16 R2, desc[UR36][R2.64] ;  /* 0x0000002402027981 */ /* 0x000ea4000c1e1500 */
[----:B--2---:R-:W-:-:S06]  /*22a0*/  HADD2.F32 R16, -RZ, R2.H0_H0 ;  /* 0x20000002ff107230 */ /* 0x004fcc0000004100 */
[----:B------:R-:W0:Y:S01]  /*22b0*/  F2I.S64.TRUNC R16, R16 ;  /* 0x0000001000107311 */ /* 0x000e22000020d900 */
[----:B------:R-:W-:Y:S05]  /*22c0*/  BRA `(.L_x_49041) ;  /* 0x0000000800a87947 */ /* 0x000fea0003800000 */
.L_x_49046:
[----:B------:R-:W2:Y:S02]  /*22d0*/  LDG.E.64 R2, desc[UR36][R2.64] ;  /* 0x0000002402027981 */ /* 0x000ea4000c1e1b00 */
[----:B--2---:R0:W1:Y:S01]  /*22e0*/  F2I.S64.F64.TRUNC R16, R2 ;  /* 0x0000000200107311 */ /* 0x004062000030d900 */
[----:B------:R-:W-:Y:S05]  /*22f0*/  BRA `(.L_x_49041) ;  /* 0x00000008009c7947 */ /* 0x000fea0003800000 */
.L_x_49036:
        /* <DEDUP_REMOVED lines=13> */
.L_x_49050:
[----:B------:R-:W2:Y:S02]  /*23d0*/  LDG.E.64 R2, desc[UR36][R2.64] ;  /* 0x0000002402027981 */ /* 0x000ea4000c1e1b00 */
[----:B--2---:R0:W1:Y:S01]  /*23e0*/  F2I.S64.F64.TRUNC R16, R2 ;  /* 0x0000000200107311 */ /* 0x004062000030d900 */
[----:B------:R-:W-:Y:S05]  /*23f0*/  BRA `(.L_x_49041) ;  /* 0x00000008005c7947 */ /* 0x000fea0003800000 */
.L_x_49049:
        /* <DEDUP_REMOVED lines=27> */
.L_x_49052:
        /* <DEDUP_REMOVED lines=14> */
.L_x_49051:
[----:B------:R-:W2:Y:S02]  /*2690*/  LDG.E.U16 R16, desc[UR36][R2.64] ;  /* 0x0000002402107981 */ /* 0x000ea4000c1e1500 */
[----:B--2---:R-:W-:-:S06]  /*26a0*/  IMAD.U32 R16, R16, 0x10000, RZ ;  /* 0x0001000010107824 */ /* 0x004fcc00078e00ff */
[----:B------:R-:W0:Y:S01]  /*26b0*/  F2I.S64.TRUNC R16, R16 ;  /* 0x0000001000107311 */ /* 0x000e22000020d900 */
[----:B------:R-:W-:Y:S05]  /*26c0*/  BRA `(.L_x_49041) ;  /* 0x0000000400a87947 */ /* 0x000fea0003800000 */
.L_x_49048:
        /* <DEDUP_REMOVED lines=11> */
.L_x_49055:
        /* <DEDUP_REMOVED lines=21> */
.L_x_49059:
[----:B------:R-:W-:Y:S05]  /*28d0*/  BSYNC B1 ;  /* 0x0000000000017941 */ /* 0x000fea0003800000 */
.L_x_49058:
[----:B------:R-:W-:Y:S01]  /*28e0*/  IMAD.SHL.U32 R2, R2, 0x100000, RZ ;  /* 0x0010000002027824 */ /* 0x000fe200078e00ff */
[----:B------:R-:W-:-:S04]  /*28f0*/  LEA R3, R0, 0x3b800000, 0x17 ;  /* 0x3b80000000037811 */ /* 0x000fc800078eb8ff */
[----:B------:R-:W-:-:S07]  /*2900*/  LOP3.LUT R16, R3, R2, R16, 0xfe, !PT ;  /* 0x0000000203107212 */ /* 0x000fce00078efe10 */
.L_x_49057:
[----:B------:R-:W-:Y:S05]  /*2910*/  BSYNC B0 ;  /* 0x0000000000007941 */ /* 0x000fea0003800000 */
.L_x_49056:
[----:B------:R-:W1:Y:S01]  /*2920*/  F2I.S64.TRUNC R16, R16 ;  /* 0x0000001000107311 */ /* 0x000e62000020d900 */
[----:B------:R-:W-:Y:S05]  /*2930*/  BRA `(.L_x_49041) ;  /* 0x00000004000c7947 */ /* 0x000fea0003800000 */
.L_x_49054:
        /* <DEDUP_REMOVED lines=21> */
.L_x_49063:
[----:B------:R-:W-:Y:S05]  /*2a90*/  BSYNC B1 ;  /* 0x0000000000017941 */ /* 0x000fea0003800000 */
.L_x_49062:
[----:B------:R-:W-:Y:S01]  /*2aa0*/  IMAD.SHL.U32 R2, R2, 0x200000, RZ ;  /* 0x0020000002027824 */ /* 0x000fe200078e00ff */
[----:B------:R-:W-:-:S04]  /*2ab0*/  LEA R3, R0, 0x37800000, 0x17 ;  /* 0x3780000000037811 */ /* 0x000fc800078eb8ff */
[----:B------:R-:W-:-:S07]  /*2ac0*/  LOP3.LUT R16, R3, R2, R16, 0xfe, !PT ;  /* 0x0000000203107212 */ /* 0x000fce00078efe10 */
.L_x_49061:
[----:B------:R-:W-:Y:S05]  /*2ad0*/  BSYNC B0 ;  /* 0x0000000000007941 */ /* 0x000fea0003800000 */
.L_x_49060:
[----:B------:R-:W2:Y:S01]  /*2ae0*/  F2I.S64.TRUNC R16, R16 ;  /* 0x0000001000107311 */ /* 0x000ea2000020d900 */
[----:B------:R-:W-:Y:S05]  /*2af0*/  BRA `(.L_x_49041) ;  /* 0x00000000009c7947 */ /* 0x000fea0003800000 */
.L_x_49053:
        /* <DEDUP_REMOVED lines=14> */
.L_x_49067:
[----:B------:R-:W-:Y:S05]  /*2be0*/  BSYNC B0 ;  /* 0x0000000000007941 */ /* 0x000fea0003800000 */
.L_x_49066:
[----:B------:R-:W0:Y:S01]  /*2bf0*/  F2I.S64.TRUNC R16, R16 ;  /* 0x0000001000107311 */ /* 0x000e22000020d900 */
[----:B------:R-:W-:Y:S05]  /*2c00*/  BRA `(.L_x_49041) ;  /* 0x0000000000587947 */ /* 0x000fea0003800000 */
.L_x_49040:
        /* <DEDUP_REMOVED lines=16> */
.L_x_49068:
[----:B------:R-:W-:Y:S01]  /*2d10*/  CS2R R16, SRZ ;  /* 0x0000000000107805 */ /* 0x000fe2000001ff00 */
[----:B------:R-:W-:Y:S06]  /*2d20*/  BRA `(.L_x_49041) ;  /* 0x0000000000107947 */ /* 0x000fec0003800000 */
.L_x_49065:
[----:B------:R0:W5:Y:S01]  /*2d30*/  LDG.E.64 R16, desc[UR36][R2.64] ;  /* 0x0000002402107981 */ /* 0x000162000c1e1b00 */
[----:B------:R-:W-:Y:S05]  /*2d40*/  BRA `(.L_x_49041) ;  /* 0x0000000000087947 */ /* 0x000fea0003800000 */
.L_x_49064:
[----:B------:R0:W5:Y:S01]  /*2d50*/  LDG.E R16, desc[UR36][R2.64] ;  /* 0x0000002402107981 */ /* 0x000162000c1e1900 */
[----:B------:R-:W-:-:S07]  /*2d60*/  IMAD.MOV.U32 R17, RZ, RZ, RZ ;  /* 0x000000ffff117224 */ /* 0x000fce00078e00ff */
.L_x_49041:
[----:B------:R-:W-:-:S07]  /*2d70*/  VIADD R26, R26, 0x80 ;  /* 0x000000801a1a7836 */ /* 0x000fce0000000000 */
.L_x_49035:
[----:B------:R-:W-:Y:S05]  /*2d80*/  BSYNC B6 ;  /* 0x0000000000067941 */ /* 0x000fea0003800000 */
.L_x_49034:
        /* <DEDUP_REMOVED lines=23> */
.L_x_49074:
[----:B------:R0:W5:Y:S01]  /*2f00*/  LDG.E.U8 R24, desc[UR36][R2.64] ;  /* 0x0000002402187981 */ /* 0x000162000c1e1100 */
[----:B------:R-:W-:Y:S01]  /*2f10*/  IMAD.MOV.U32 R25, RZ, RZ, RZ ;  /* 0x000000ffff197224 */ /* 0x000fe200078e00ff */
[----:B------:R-:W-:Y:S06]  /*2f20*/  BRA `(.L_x_49070) ;  /* 0x0000000c00447947 */ /* 0x000fec0003800000 */
.L_x_49073:
        /* <DEDUP_REMOVED lines=8> */
.L_x_49077:
[----:B------:R-:W2:Y:S02]  /*2fb0*/  LDG.E R24, desc[UR36][R2.64] ;  /* 0x0000002402187981 */ /* 0x000ea4000c1e1900 */
[----:B--2---:R-:W-:Y:S01]  /*2fc0*/  SHF.R.S32.HI R25, RZ, 0x1f, R24 ;  /* 0x0000001fff197819 */ /* 0x004fe20000011418 */
[----:B------:R-:W-:Y:S06]  /*2fd0*/  BRA `(.L_x_49070) ;  /* 0x0000000c00187947 */ /* 0x000fec0003800000 */
.L_x_49076:
[----:B------:R-:W2:Y:S02]  /*2fe0*/  LDG.E.S16 R24, desc[UR36][R2.64] ;  /* 0x0000002402187981 */ /* 0x000ea4000c1e1700 */
[----:B--2---:R-:W-:Y:S01]  /*2ff0*/  SHF.R.S32.HI R25, RZ, 0x1f, R24 ;  /* 0x0000001fff197819 */ /* 0x004fe20000011418 */
[----:B------:R-:W-:Y:S06]  /*3000*/  BRA `(.L_x_49070) ;  /* 0x0000000c000c7947 */ /* 0x000fec0003800000 */
.L_x_49072:
        /* <DEDUP_REMOVED lines=9> */
.L_x_49079:
[----:B------:R-:W2:Y:S02]  /*30a0*/  LDG.E.U16 R2, desc[UR36][R2.64] ;  /* 0x0000002402027981 */ /* 0x000ea4000c1e1500 */
[----:B--2---:R-:W-:-:S06]  /*30b0*/  HADD2.F32 R24, -RZ, R2.H0_H0 ;  /* 0x20000002ff187230 */ /* 0x004fcc0000004100 */
[----:B------:R-:W0:Y:S01]  /*30c0*/  F2I.S64.TRUNC R24, R24 ;  /* 0x0000001800187311 */ /* 0x000e22000020d900 */
[----:B------:R-:W-:Y:S05]  /*30d0*/  BRA `(.L_x_49070) ;  /* 0x0000000800d87947 */ /* 0x000fea0003800000 */
.L_x_49078:
        /* <DEDUP_REMOVED lines=9> */
.L_x_49081:
[----:B------:R-:W2:Y:S02]  /*3170*/  LDG.E.U16 R2, desc[UR36][R2.64] ;  /* 0x0000002402027981 */ /* 0x000ea4000c1e1500 */
[----:B--2---:R-:W-:-:S06]  /*3180*/  HADD2.F32 R24, -RZ, R2.H0_H0 ;  /* 0x20000002ff187230 */ /* 0x004fcc0000004100 */
[----:B------:R-:W0:Y:S01]  /*3190*/  F2I.S64.TRUNC R24, R24 ;  /* 0x0000001800187311 */ /* 0x000e22000020d900 */
[----:B------:R-:W-:Y:S05]  /*31a0*/  BRA `(.L_x_49070) ;  /* 0x0000000800a47947 */ /* 0x000fea0003800000 */
.L_x_49080:
[----:B------:R-:W2:Y:S02]  /*31b0*/  LDG.E.64 R2, desc[UR36][R2.64] ;  /* 0x0000002402027981 */ /* 0x000ea4000c1e1b00 */
[----:B--2---:R0:W1:Y:S01]  /*31c0*/  F2I.S64.F64.TRUNC R24, R2 ;  /* 0x0000000200187311 */ /* 0x004062000030d900 */
[----:B------:R-:W-:Y:S05]  /*31d0*/  BRA `(.L_x_49070) ;  /* 0x0000000800987947 */ /* 0x000fea0003800000 */
.L_x_49071:
        /* <DEDUP_REMOVED lines=13> */
.L_x_49084:
[----:B------:R-:W2:Y:S02]  /*32b0*/  LDG.E.64 R2, desc[UR36][R2.64] ;  /* 0x0000002402027981 */ /* 0x000ea4000c1e1b00 */
[----:B--2---:R0:W1:Y:S01]  /*32c0*/  F2I.S64.F64.TRUNC R24, R2 ;  /* 0x0000000200187311 */ /* 0x004062000030d900 */
[----:B------:R-:W-:Y:S05]  /*32d0*/  BRA `(.L_x_49070) ;  /* 0x0000000800587947 */ /* 0x000fea0003800000 */
.L_x_49083:
        /* <DEDUP_REMOVED lines=27> */
.L_x_49086:
        /* <DEDUP_REMOVED lines=14> */
.L_x_49085:
[----:B------:R-:W2:Y:S02]  /*3570*/  LDG.E.U16 R24, desc[UR36][R2.64] ;  /* 0x0000002402187981 */ /* 0x000ea4000c1e1500 */
[----:B--2---:R-:W-:-:S06]  /*3580*/  IMAD.U32 R24, R24, 0x10000, RZ ;  /* 0x0001000018187824 */ /* 0x004fcc00078e00ff */
[----:B------:R-:W0:Y:S01]  /*3590*/  F2I.S64.TRUNC R24, R24 ;  /* 0x0000001800187311 */ /* 0x000e22000020d900 */
[----:B------:R-:W-:Y:S05]  /*35a0*/  BRA `(.L_x_49070) ;  /* 0x0000000400a47947 */ /* 0x000fea0003800000 */
.L_x_49082:
        /* <DEDUP_REMOVED lines=11> */
.L_x_49089:
        /* <DEDUP_REMOVED lines=21> */
.L_x_49093:
[----:B------:R-:W-:Y:S05]  /*37b0*/  BSYNC B1 ;  /* 0x0000000000017941 */ /* 0x000fea0003800000 */
.L_x_49092:
[----:B------:R-:W-:Y:S01]  /*37c0*/  IMAD.SHL.U32 R2, R2, 0x100000, RZ ;  /* 0x0010000002027824 */ /* 0x000fe200078e00ff */
[----:B------:R-:W-:-:S04]  /*37d0*/  LEA R3, R0, 0x3b800000, 0x17 ;  /* 0x3b80000000037811 */ /* 0x000fc800078eb8ff */
[----:B------:R-:W-:-:S07]  /*37e0*/  LOP3.LUT R24, R3, R2, R24, 0xfe, !PT ;  /* 0x0000000203187212 */ /* 0x000fce00078efe18 */
.L_x_49091:
[----:B------:R-:W-:Y:S05]  /*37f0*/  BSYNC B0 ;  /* 0x0000000000007941 */ /* 0x000fea0003800000 */
.L_x_49090:
[----:B------:R-:W0:Y:S01]  /*3800*/  F2I.S64.TRUNC R24, R24 ;  /* 0x0000001800187311 */ /* 0x000e22000020d900 */
[----:B------:R-:W-:Y:S05]  /*3810*/  BRA `(.L_x_49070) ;  /* 0x0000000400087947 */ /* 0x000fea0003800000 */
.L_x_49088:
        /* <DEDUP_REMOVED lines=21> */
.L_x_49097:
[----:B------:R-:W-:Y:S05]  /*3970*/  BSYNC B1 ;  /* 0x0000000000017941 */ /* 0x000fea0003800000 */
.L_x_49096:
[----:B------:R-:W-:Y:S01]  /*3980*/  IMAD.SHL.U32 R2, R2, 0x200000, RZ ;  /* 0x0020000002027824 */ /* 0x000fe200078e00ff */
[----:B------:R-:W-:-:S04]  /*3990*/  LEA R3, R0, 0x37800000, 0x17 ;  /* 0x3780000000037811 */ /* 0x000fc800078eb8ff */
[----:B------:R-:W-:-:S07]  /*39a0*/  LOP3.LUT R24, R3, R2, R24, 0xfe, !PT ;  /* 0x0000000203187212 */ /* 0x000fce00078efe18 */
.L_x_49095:
[----:B------:R-:W-:Y:S05]  /*39b0*/  BSYNC B0 ;  /* 0x0000000000007941 */ /* 0x000fea0003800000 */
.L_x_49094:
[----:B------:R-:W0:Y:S01]  /*39c0*/  F2I.S64.TRUNC R24, R24 ;  /* 0x0000001800187311 */ /* 0x000e22000020d900 */
[----:B------:R-:W-:Y:S05]  /*39d0*/  BRA `(.L_x_49070) ;  /* 0x0000000000987947 */ /* 0x000fea0003800000 */
.L_x_49087:
        /* <DEDUP_REMOVED lines=14> */
.L_x_49101:
[----:B------:R-:W-:Y:S05]  /*3ac0*/  BSYNC B0 ;  /* 0x0000000000007941 */ /* 0x000fea0003800000 */
.L_x_49100:
[----:B------:R-:W0:Y:S01]  /*3ad0*/  F2I.S64.TRUNC R24, R24 ;  /* 0x0000001800187311 */ /* 0x000e22000020d900 */
[----:B------:R-:W-:Y:S05]  /*3ae0*/  BRA `(.L_x_49070) ;  /* 0x0000000000547947 */ /* 0x000fea0003800000 */
.L_x_49075:
        /* <DEDUP_REMOVED lines=16> */
.L_x_49102:
[----:B------:R-:W-:Y:S05]  /*3bf0*/  BRA `(.L_x_49070) ;  /* 0x0000000000107947 */ /* 0x000fea0003800000 */
.L_x_49099:
[----:B------:R0:W5:Y:S01]  /*3c00*/  LDG.E.64 R24, desc[UR36][R2.64] ;  /* 0x0000002402187981 */ /* 0x000162000c1e1b00 */
[----:B------:R-:W-:Y:S05]  /*3c10*/  BRA `(.L_x_49070) ;  /* 0x0000000000087947 */ /* 0x000fea0003800000 */
.L_x_49098:
[----:B------:R0:W5:Y:S01]  /*3c20*/  LDG.E R24, desc[UR36][R2.64] ;  /* 0x0000002402187981 */ /* 0x000162000c1e1900 */
[----:B------:R-:W-:-:S07]  /*3c30*/  IMAD.MOV.U32 R25, RZ, RZ, RZ ;  /* 0x000000ffff197224 */ /* 0x000fce00078e00ff */
.L_x_49070:
[----:B------:R-:W-:Y:S05]  /*3c40*/  BSYNC B6 ;  /* 0x0000000000067941 */ /* 0x000fea0003800000 */
.L_x_49069:
[----:B01----:R-:W0:Y:S01]  /*3c50*/  S2R R2, SR_TID.X ;  /* 0x0000000000027919 */ /* 0x003e220000002100 */
[----:B------:R-:W1:Y:S01]  /*3c60*/  LDC R21, c[0x0][0x220] ;  /* 0x00008800ff157b82 */ /* 0x000e620000000800 */
[----:B------:R-:W-:Y:S07]  /*3c70*/  BSSY B0, `(.L_x_49103) ;  /* 0x0000031000007945 */ /* 0x000fee0003800000 */
[----:B------:R-:W1:Y:S01]  /*3c80*/  LDC R20, c[0x0][0x224] ;  /* 0x00008900ff147b82 */ /* 0x000e620000000800 */
[----:B0-----:R-:W-:-:S13]  /*3c90*/  ISETP.GE.AND P1, PT, R2, R27, PT ;  /* 0x0000001b0200720c */ /* 0x001fda0003f26270 */
[----:B------:R-:W-:Y:S05]  /*3ca0*/  @P1 BRA `(.L_x_49104) ;  /* 0x0000000000b41947 */ /* 0x000fea0003800000 */
[----:B------:R-:W-:Y:S01]  /*3cb0*/  ULDC UR4, c[0x0][0x224] ;  /* 0x0000890000047ab9 */ /* 0x000fe20000000800 */
[----:B------:R-:W-:Y:S01]  /*3cc0*/  BSSY B1, `(.L_x_49105) ;  /* 0x000001f000017945 */ /* 0x000fe20003800000 */
[----:B---345:R-:W-:-:S04]  /*3cd0*/  LOP3.LUT R0, R19, UR4, RZ, 0xfc, !PT ;  /* 0x0000000413007c12 */ /* 0x038fc8000f8efcff */
[----:B------:R-:W-:-:S13]  /*3ce0*/  ISETP.NE.U32.AND P0, PT, R0, RZ, PT ;  /* 0x000000ff0000720c */ /* 0x000fda0003f05070 */
[----:B------:R-:W-:Y:S05]  /*3cf0*/  @!P0 BRA `(.L_x_49106) ;  /* 0x00000000001c8947 */ /* 0x000fea0003800000 */
[----:B------:R-:W-:Y:S01]  /*3d00*/  IMAD.MOV.U32 R3, RZ, RZ, R18 ;  /* 0x000000ffff037224 */ /* 0x000fe200078e0012 */
[----:B------:R-:W-:Y:S01]  /*3d10*/  MOV R13, 0x3d40 ;  /* 0x00003d40000d7802 */ /* 0x000fe20000000f00 */
[----:B------:R-:W-:-:S07]  /*3d20*/  IMAD.MOV.U32 R12, RZ, RZ, R19 ;  /* 0x000000ffff0c7224 */ /* 0x000fce00078e0013 */
[----:B-12---:R-:W-:Y:S05]  /*3d30*/  CALL.REL.NOINC `($__internal_50_$__cuda_sm20_rem_s64) ;  /* 0x0000004400f87944 */ /* 0x006fea0003c00000 */
[----:B------:R-:W-:Y:S02]  /*3d40*/  IMAD.MOV.U32 R4, RZ, RZ, R3 ;  /* 0x000000ffff047224 */ /* 0x000fe400078e0003 */
[----:B------:R-:W-:Y:S01]  /*3d50*/  IMAD.MOV.U32 R5, RZ, RZ, R8 ;  /* 0x000000ffff057224 */ /* 0x000fe200078e0008 */
[----:B------:R-:W-:Y:S06]  /*3d60*/  BRA `(.L_x_49107) ;  /* 0x0000000000507947 */ /* 0x000fec0003800000 */
.L_x_49106:
[----:B------:R-:W-:Y:S02]  /*3d70*/  ULDC UR4, c[0x0][0x220] ;  /* 0x0000880000047ab9 */ /* 0x000fe40000000800 */
[----:B------:R-:W0:Y:S01]  /*3d80*/  I2F.U32.RP R0, UR4 ;  /* 0x0000000400007d06 */ /* 0x000e220008209000 */
[----:B------:R-:W-:-:S07]  /*3d90*/  ISETP.NE.U32.AND P2, PT, RZ, UR4, PT ;  /* 0x00000004ff007c0c */ /* 0x000fce000bf45070 */
[----:B0-----:R-:W2:Y:S02]  /*3da0*/  MUFU.RCP R0, R0 ;  /* 0x0000000000007308 */ /* 0x001ea40000001000 */
[----:B--2---:R-:W-:-:S06]  /*3db0*/  VIADD R4, R0, 0xffffffe ;  /* 0x0ffffffe00047836 */ /* 0x004fcc0000000000 */
[----:B------:R0:W2:Y:S02]  /*3dc0*/  F2I.FTZ.U32.TRUNC.NTZ R5, R4 ;  /* 0x0000000400057305 */ /* 0x0000a4000021f000 */
[----:B0-----:R-:W-:Y:S02]  /*3dd0*/  IMAD.MOV.U32 R4, RZ, RZ, RZ ;  /* 0x000000ffff047224 */ /* 0x001fe400078e00ff */
[----:B--2---:R-:W-:-:S04]  /*3de0*/  IMAD.MOV R3, RZ, RZ, -R5 ;  /* 0x000000ffff037224 */ /* 0x004fc800078e0a05 */
        /* <DEDUP_REMOVED lines=12> */
.L_x_49107:
[----:B------:R-:W-:Y:S05]  /*3eb0*/  BSYNC B1 ;  /* 0x0000000000017941 */ /* 0x000fea0003800000 */
.L_x_49105:
[----:B------:R-:W0:Y:S01]  /*3ec0*/  LDC.64 R6, c[0x0][0x220] ;  /* 0x00008800ff067b82 */ /* 0x000e220000000a00 */
[C---:B------:R-:W-:Y:S02]  /*3ed0*/  ISETP.EQ.U32.AND P2, PT, R4.reuse, RZ, PT ;  /* 0x000000ff0400720c */ /* 0x040fe40003f42070 */
[----:B0-----:R-:W-:Y:S02]  /*3ee0*/  LOP3.LUT R0, R4, R6, RZ, 0x3c, !PT ;  /* 0x0000000604007212 */ /* 0x001fe400078e3cff */
[----:B------:R-:W-:Y:S02]  /*3ef0*/  LOP3.LUT R3, R5, R7, RZ, 0x3c, !PT ;  /* 0x0000000705037212 */ /* 0x000fe400078e3cff */
[----:B------:R-:W-:-:S04]  /*3f00*/  ISETP.GT.U32.AND P0, PT, R0, -0x1, PT ;  /* 0xffffffff0000780c */ /* 0x000fc80003f04070 */
[----:B------:R-:W-:-:S04]  /*3f10*/  ISETP.GT.AND.EX P0, PT, R3, -0x1, PT, P0 ;  /* 0xffffffff0300780c */ /* 0x000fc80003f04300 */
[----:B------:R-:W-:-:S04]  /*3f20*/  ISETP.EQ.OR.EX P0, PT, R5, RZ, P0, P2 ;  /* 0x000000ff0500720c */ /* 0x000fc80000702720 */
[----:B------:R-:W-:-:S04]  /*3f30*/  SEL R3, R6, RZ, !P0 ;  /* 0x000000ff06037207 */ /* 0x000fc80004000000 */
[----:B------:R-:W-:Y:S02]  /*3f40*/  IADD3 R0, P2, R4, R3, RZ ;  /* 0x0000000304007210 */ /* 0x000fe40007f5e0ff */
[----:B------:R-:W-:-:S05]  /*3f50*/  SEL R4, R7, RZ, !P0 ;  /* 0x000000ff07047207 */ /* 0x000fca0004000000 */
[----:B------:R-:W-:Y:S02]  /*3f60*/  IMAD.X R5, R5, 0x1, R4, P2 ;  /* 0x0000000105057824 */ /* 0x000fe400010e0604 */
[----:B------:R-:W-:-:S07]  /*3f70*/  IMAD.MOV.U32 R4, RZ, RZ, R0 ;  /* 0x000000ffff047224 */ /* 0x000fce00078e0000 */
.L_x_49104:
[----:B------:R-:W-:Y:S05]  /*3f80*/  BSYNC B0 ;  /* 0x0000000000007941 */ /* 0x000fea0003800000 */
.L_x_49103:
[----:B------:R-:W-:Y:S01]  /*3f90*/  VIADD R26, R2, 0x80 ;  /* 0x00000080021a7836 */ /* 0x000fe20000000000 */
[----:B------:R-:W-:Y:S04]  /*3fa0*/  BSSY B0, `(.L_x_49108) ;  /* 0x000002e000007945 */ /* 0x000fe80003800000 */
[----:B------:R-:W-:-:S13]  /*3fb0*/  ISETP.GE.AND P0, PT, R26, R27, PT ;  /* 0x0000001b1a00720c */ /* 0x000fda0003f06270 */
[----:B------:R-:W-:Y:S05]  /*3fc0*/  @P0 BRA `(.L_x_49109) ;  /* 0x0000000000ac0947 */ /* 0x000fea0003800000 */
[----:B------:R-:W-:Y:S01]  /*3fd0*/  ULDC UR4, c[0x0][0x224] ;  /* 0x0000890000047ab9 */ /* 0x000fe20000000800 */
[----:B------:R-:W-:Y:S01]  /*3fe0*/  BSSY B1, `(.L_x_49110) ;  /* 0x000001e000017945 */ /* 0x000fe20003800000 */
[----:B-----5:R-:W-:-:S04]  /*3ff0*/  LOP3.LUT R3, R23, UR4, RZ, 0xfc, !PT ;  /* 0x0000000417037c12 */ /* 0x020fc8000f8efcff */
[----:B------:R-:W-:-:S13]  /*4000*/  ISETP.NE.U32.AND P0, PT, R3, RZ, PT ;  /* 0x000000ff0300720c */ /* 0x000fda0003f05070 */
[----:B------:R-:W-:Y:S05]  /*4010*/  @!P0 BRA `(.L_x_49111) ;  /* 0x00000000001c8947 */ /* 0x000fea0003800000 */
[----:B------:R-:W-:Y:S01]  /*4020*/  IMAD.MOV.U32 R3, RZ, RZ, R22 ;  /* 0x000000ffff037224 */ /* 0x000fe200078e0016 */
[----:B------:R-:W-:Y:S01]  /*4030*/  MOV R13, 0x4060 ;  /* 0x00004060000d7802 */ /* 0x000fe20000000f00 */
[----:B------:R-:W-:-:S07]  /*4040*/  IMAD.MOV.U32 R12, RZ, RZ, R23 ;  /* 0x000000ffff0c7224 */ /* 0x000fce00078e0017 */
[----:B-1234-:R-:W-:Y:S05]  /*4050*/  CALL.REL.NOINC `($__internal_50_$__cuda_sm20_rem_s64) ;  /* 0x0000004400307944 */ /* 0x01efea0003c00000 */
[----:B------:R-:W-:Y:S02]  /*4060*/  IMAD.MOV.U32 R22, RZ, RZ, R3 ;  /* 0x000000ffff167224 */ /* 0x000fe400078e0003 */
[----:B------:R-:W-:Y:S01]  /*4070*/  IMAD.MOV.U32 R23, RZ, RZ, R8 ;  /* 0x000000ffff177224 */ /* 0x000fe200078e0008 */
[----:B------:R-:W-:Y:S06]  /*4080*/  BRA `(.L_x_49112) ;  /* 0x00000000004c7947 */ /* 0x000fec0003800000 */
.L_x_49111:
[----:B------:R-:W-:Y:S01]  /*4090*/  ULDC UR4, c[0x0][0x220] ;  /* 0x0000880000047ab9 */ /* 0x000fe20000000800 */
[----:B------:R-:W-:Y:S01]  /*40a0*/  IMAD.MOV.U32 R23, RZ, RZ, RZ ;  /* 0x000000ffff177224 */ /* 0x000fe200078e00ff */
[----:B------:R-:W0:Y:S01]  /*40b0*/  I2F.U32.RP R8, UR4 ;  /* 0x0000000400087d06 */ /* 0x000e220008209000 */
[----:B------:R-:W-:-:S07]  /*40c0*/  ISETP.NE.U32.AND P2, PT, RZ, UR4, PT ;  /* 0x00000004ff007c0c */ /* 0x000fce000bf45070 */
[----:B0-----:R-:W0:Y:S02]  /*40d0*/  MUFU.RCP R8, R8 ;  /* 0x0000000800087308 */ /* 0x001e240000001000 */
[----:B0-----:R-:W-:-:S06]  /*40e0*/  VIADD R6, R8, 0xffffffe ;  /* 0x0ffffffe08067836 */ /* 0x001fcc0000000000 */
[----:B------:R0:W5:Y:S02]  /*40f0*/  F2I.FTZ.U32.TRUNC.NTZ R7, R6 ;  /* 0x0000000600077305 */ /* 0x000164000021f000 */
[----:B0-----:R-:W-:Y:S02]  /*4100*/  IMAD.MOV.U32 R6, RZ, RZ, RZ ;  /* 0x000000ffff067224 */ /* 0x001fe400078e00ff */
[----:B-----5:R-:W-:-:S04]  /*4110*/  IMAD.MOV R3, RZ, RZ, -R7 ;  /* 0x000000ffff037224 */ /* 0x020fc800078e0a07 */
        /* <DEDUP_REMOVED lines=10> */
.L_x_49112:
[----:B------:R-:W-:Y:S05]  /*41c0*/  BSYNC B1 ;  /* 0x0000000000017941 */ /* 0x000fea0003800000 */
.L_x_49110:
[----:B------:R-:W0:Y:S01]  /*41d0*/  LDC.64 R6, c[0x0][0x220] ;  /* 0x00008800ff067b82 */ /* 0x000e220000000a00 */
[C---:B------:R-:W-:Y:S02]  /*41e0*/  ISETP.EQ.U32.AND P2, PT, R22.reuse, RZ, PT ;  /* 0x000000ff1600720c */ /* 0x040fe40003f42070 */
[----:B0-----:R-:W-:Y:S02]  /*41f0*/  LOP3.LUT R3, R22, R6, RZ, 0x3c, !PT ;  /* 0x0000000616037212 */ /* 0x001fe400078e3cff */
[----:B------:R-:W-:Y:S02]  /*4200*/  LOP3.LUT R8, R23, R7, RZ, 0x3c, !PT ;  /* 0x0000000717087212 */ /* 0x000fe400078e3cff */
[----:B------:R-:W-:-:S04]  /*4210*/  ISETP.GT.U32.AND P0, PT, R3, -0x1, PT ;  /* 0xffffffff0300780c */ /* 0x000fc80003f04070 */
[----:B------:R-:W-:-:S04]  /*4220*/  ISETP.GT.AND.EX P0, PT, R8, -0x1, PT, P0 ;  /* 0xffffffff0800780c */ /* 0x000fc80003f04300 */
[----:B------:R-:W-:-:S04]  /*4230*/  ISETP.EQ.OR.EX P0, PT, R23, RZ, P0, P2 ;  /* 0x000000ff1700720c */ /* 0x000fc80000702720 */
[----:B------:R-:W-:Y:S02]  /*4240*/  SEL R3, R6, RZ, !P0 ;  /* 0x000000ff06037207 */ /* 0x000fe40004000000 */
[----:B------:R-:W-:Y:S02]  /*4250*/  SEL R7, R7, RZ, !P0 ;  /* 0x000000ff07077207 */ /* 0x000fe40004000000 */
[----:B------:R-:W-:-:S05]  /*4260*/  IADD3 R22, P2, R22, R3, RZ ;  /* 0x0000000316167210 */ /* 0x000fca0007f5e0ff */
[----:B------:R-:W-:-:S08]  /*4270*/  IMAD.X R23, R23, 0x1, R7, P2 ;  /* 0x0000000117177824 */ /* 0x000fd000010e0607 */
.L_x_49109:
[----:B------:R-:W-:Y:S05]  /*4280*/  BSYNC B0 ;  /* 0x0000000000007941 */ /* 0x000fea0003800000 */
.L_x_49108:
[----:B------:R-:W-:Y:S01]  /*4290*/  VIADD R6, R2, 0x100 ;  /* 0x0000010002067836 */ /* 0x000fe20000000000 */
[----:B------:R-:W-:Y:S04]  /*42a0*/  BSSY B0, `(.L_x_49113) ;  /* 0x000002e000007945 */ /* 0x000fe80003800000 */
[----:B------:R-:W-:-:S13]  /*42b0*/  ISETP.GE.AND P0, PT, R6, R27, PT ;  /* 0x0000001b0600720c */ /* 0x000fda0003f06270 */
[----:B------:R-:W-:Y:S05]  /*42c0*/  @P0 BRA `(.L_x_49114) ;  /* 0x0000000000ac0947 */ /* 0x000fea0003800000 */
[----:B------:R-:W-:Y:S01]  /*42d0*/  ULDC UR4, c[0x0][0x224] ;  /* 0x0000890000047ab9 */ /* 0x000fe20000000800 */
[----:B------:R-:W-:Y:S01]  /*42e0*/  BSSY B1, `(.L_x_49115) ;  /* 0x000001e000017945 */ /* 0x000fe20003800000 */
[----:B--2--5:R-:W-:-:S04]  /*42f0*/  LOP3.LUT R3, R17, UR4, RZ, 0xfc, !PT ;  /* 0x0000000411037c12 */ /* 0x024fc8000f8efcff */
[----:B------:R-:W-:-:S13]  /*4300*/  ISETP.NE.U32.AND P0, PT, R3, RZ, PT ;  /* 0x000000ff0300720c */ /* 0x000fda0003f05070 */
[----:B------:R-:W-:Y:S05]  /*4310*/  @!P0 BRA `(.L_x_49116) ;  /* 0x00000000001c8947 */ /* 0x000fea0003800000 */
[----:B------:R-:W-:Y:S01]  /*4320*/  IMAD.MOV.U32 R3, RZ, RZ, R16 ;  /* 0x000000ffff037224 */ /* 0x000fe200078e0010 */
[----:B------:R-:W-:Y:S01]  /*4330*/  MOV R13, 0x4360 ;  /* 0x00004360000d7802 */ /* 0x000fe20000000f00 */
[----:B------:R-:W-:-:S07]  /*4340*/  IMAD.MOV.U32 R12, RZ, RZ, R17 ;  /* 0x000000ffff0c7224 */ /* 0x000fce00078e0011 */
[----:B-1-34-:R-:W-:Y:S05]  /*4350*/  CALL.REL.NOINC `($__internal_50_$__cuda_sm20_rem_s64) ;  /* 0x0000004000707944 */ /* 0x01afea0003c00000 */
[----:B------:R-:W-:Y:S02]  /*4360*/  IMAD.MOV.U32 R18, RZ, RZ, R3 ;  /* 0x000000ffff127224 */ /* 0x000fe400078e0003 */
[----:B------:R-:W-:Y:S01]  /*4370*/  IMAD.MOV.U32 R19, RZ, RZ, R8 ;  /* 0x000000ffff137224 */ /* 0x000fe200078e0008 */
[----:B------:R-:W-:Y:S06]  /*4380*/  BRA `(.L_x_49117) ;  /* 0x00000000004c7947 */ /* 0x000fec0003800000 */
.L_x_49116:
[----:B------:R-:W-:Y:S01]  /*4390*/  ULDC UR4, c[0x0][0x220] ;  /* 0x0000880000047ab9 */ /* 0x000fe20000000800 */
[----:B---34-:R-:W-:Y:S01]  /*43a0*/  IMAD.MOV.U32 R19, RZ, RZ, RZ ;  /* 0x000000ffff137224 */ /* 0x018fe200078e00ff */
[----:B------:R-:W0:Y:S01]  /*43b0*/  I2F.U32.RP R8, UR4 ;  /* 0x0000000400087d06 */ /* 0x000e220008209000 */
[----:B------:R-:W-:-:S07]  /*43c0*/  ISETP.NE.U32.AND P2, PT, RZ, UR4, PT ;  /* 0x00000004ff007c0c */ /* 0x000fce000bf45070 */
[----:B0-----:R-:W0:Y:S02]  /*43d0*/  MUFU.RCP R8, R8 ;  /* 0x0000000800087308 */ /* 0x001e240000001000 */
[----:B0-----:R-:W-:-:S06]  /*43e0*/  VIADD R6, R8, 0xffffffe ;  /* 0x0ffffffe08067836 */ /* 0x001fcc0000000000 */
[----:B------:R0:W2:Y:S02]  /*43f0*/  F2I.FTZ.U32.TRUNC.NTZ R7, R6 ;  /* 0x0000000600077305 */ /* 0x0000a4000021f000 */
[----:B0-----:R-:W-:Y:S02]  /*4400*/  IMAD.MOV.U32 R6, RZ, RZ, RZ ;  /* 0x000000ffff067224 */ /* 0x001fe400078e00ff */
[----:B--2---:R-:W-:-:S04]  /*4410*/  IMAD.MOV R3, RZ, RZ, -R7 ;  /* 0x000000ffff037224 */ /* 0x004fc800078e0a07 */
        /* <DEDUP_REMOVED lines=10> */
.L_x_49117:
[----:B------:R-:W-:Y:S05]  /*44c0*/  BSYNC B1 ;  /* 0x0000000000017941 */ /* 0x000fea0003800000 */
.L_x_49115:
        /* <DEDUP_REMOVED lines=11> */
.L_x_49114:
[----:B------:R-:W-:Y:S05]  /*4580*/  BSYNC B0 ;  /* 0x0000000000007941 */ /* 0x000fea0003800000 */
.L_x_49113:
        /* <DEDUP_REMOVED lines=16> */
.L_x_49121:
[----:B------:R-:W-:Y:S01]  /*4690*/  ULDC UR4, c[0x0][0x220] ;  /* 0x0000880000047ab9 */ /* 0x000fe20000000800 */
[----:B--2---:R-:W-:Y:S01]  /*46a0*/  IMAD.MOV.U32 R17, RZ, RZ, RZ ;  /* 0x000000ffff117224 */ /* 0x004fe200078e00ff */
        /* <DEDUP_REMOVED lines=17> */
.L_x_49122:
[----:B------:R-:W-:Y:S05]  /*47c0*/  BSYNC B1 ;  /* 0x0000000000017941 */ /* 0x000fea0003800000 */
.L_x_49120:
        /* <DEDUP_REMOVED lines=11> */
.L_x_49119:
[----:B------:R-:W-:Y:S05]  /*4880*/  BSYNC B0 ;  /* 0x0000000000007941 */ /* 0x000fea0003800000 */
.L_x_49118:
[----:B-----5:R-:W0:Y:S01]  /*4890*/  LDC.U8 R24, c[0x0][0x244] ;  /* 0x00009100ff187b82 */ /* 0x020e220000000000 */
[----:B------:R-:W-:Y:S04]  /*48a0*/  BSSY B6, `(.L_x_49123) ;  /* 0x0000102000067945 */ /* 0x000fe80003800000 */
[----:B------:R-:W-:Y:S05]  /*48b0*/  @P1 BRA `(.L_x_49124) ;  /* 0x0000001000001947 */ /* 0x000fea0003800000 */
[----:B------:R-:W5:Y:S01]  /*48c0*/  S2R R3, SR_TID.X ;  /* 0x0000000000037919 */ /* 0x000f620000002100 */
[----:B------:R-:W1:Y:S01]  /*48d0*/  LDC.64 R8, c[0x0][0x228] ;  /* 0x00008a00ff087b82 */ /* 0x000e620000000a00 */
[----:B0-----:R-:W-:Y:S01]  /*48e0*/  PRMT R6, R24, 0x9910, RZ ;  /* 0x0000991018067816 */ /* 0x001fe200000000ff */
[----:B------:R-:W-:Y:S01]  /*48f0*/  ULDC UR4, c[0x0][0x248] ;  /* 0x0000920000047ab9 */ /* 0x000fe20000000800 */
[----:B-----5:R-:W-:-:S04]  /*4900*/  IMAD R2, R28, 0x200, R3 ;  /* 0x000002001c027824 */ /* 0x020fc800078e0203 */
        /* <DEDUP_REMOVED lines=17> */
.L_x_49128:
[----:B------:R0:W-:Y:S01]  /*4a20*/  STG.E.U8 desc[UR36][R8.64], R0 ;  /* 0x0000000008007986 */ /* 0x0001e2000c101124 */
[----:B------:R-:W-:Y:S01]  /*4a30*/  IMAD.MOV.U32 R2, RZ, RZ, R26 ;  /* 0x000000ffff027224 */ /* 0x000fe200078e001a */
[----:B------:R-:W-:Y:S06]  /*4a40*/  BRA `(.L_x_49124) ;  /* 0x0000000c009c7947 */ /* 0x000fec0003800000 */
.L_x_49127:
        /* <DEDUP_REMOVED lines=9> */
.L_x_49131:
[----:B------:R0:W-:Y:S01]  /*4ae0*/  STG.E desc[UR36][R8.64], R0 ;  /* 0x0000000008007986 */ /* 0x0001e2000c101924 */
[----:B------:R-:W-:Y:S01]  /*4af0*/  IMAD.MOV.U32 R2, RZ, RZ, R26 ;  /* 0x000000ffff027224 */ /* 0x000fe200078e001a */
[----:B------:R-:W-:Y:S06]  /*4b00*/  BRA `(.L_x_49124) ;  /* 0x0000000c006c7947 */ /* 0x000fec0003800000 */
.L_x_49130:
[----:B------:R0:W-:Y:S01]  /*4b10*/  STG.E.U16 desc[UR36][R8.64], R0 ;  /* 0x0000000008007986 */ /* 0x0001e2000c101524 */
[----:B------:R-:W-:Y:S01]  /*4b20*/  IMAD.MOV.U32 R2, RZ, RZ, R26 ;  /* 0x000000ffff027224 */ /* 0x000fe200078e001a */
[----:B------:R-:W-:Y:S06]  /*4b30*/  BRA `(.L_x_49124) ;  /* 0x0000000c00607947 */ /* 0x000fec0003800000 */
.L_x_49126:
        /* <DEDUP_REMOVED lines=10> */
.L_x_49133:
[----:B------:R-:W0:Y:S01]  /*4be0*/  I2F.S64 R0, R4 ;  /* 0x0000000400007312 */ /* 0x000e220000301400 */
[----:B------:R-:W-:Y:S01]  /*4bf0*/  IMAD.MOV.U32 R2, RZ, RZ, R26 ;  /* 0x000000ffff027224 */ /* 0x000fe200078e001a */
[----:B0-----:R-:W-:-:S05]  /*4c00*/  F2FP.F16.F32.PACK_AB R0, RZ, R0 ;  /* 0x00000000ff00723e */ /* 0x001fca00000000ff */
[----:B------:R0:W-:Y:S01]  /*4c10*/  STG.E.U16 desc[UR36][R8.64], R0 ;  /* 0x0000000008007986 */ /* 0x0001e2000c101524 */
[----:B------:R-:W-:Y:S05]  /*4c20*/  BRA `(.L_x_49124) ;  /* 0x0000000c00247947 */ /* 0x000fea0003800000 */
.L_x_49132:
        /* <DEDUP_REMOVED lines=11> */
.L_x_49135:
[----:B--2---:R-:W0:Y:S01]  /*4ce0*/  I2F.S64 R4, R4 ;  /* 0x0000000400047312 */ /* 0x004e220000301400 */
[----:B------:R-:W-:Y:S01]  /*4cf0*/  IMAD.MOV.U32 R2, RZ, RZ, R26 ;  /* 0x000000ffff027224 */ /* 0x000fe200078e001a */
[----:B0-----:R-:W-:-:S04]  /*4d00*/  F2FP.F16.F32.PACK_AB R3, RZ, R4 ;  /* 0x00000004ff03723e */ /* 0x001fc800000000ff */
[----:B------:R-:W-:-:S05]  /*4d10*/  PRMT R3, R3, 0x5410, RZ ;  /* 0x0000541003037816 */ /* 0x000fca00000000ff */
[----:B------:R0:W-:Y:S01]  /*4d20*/  STG.E desc[UR36][R8.64], R3 ;  /* 0x0000000308007986 */ /* 0x0001e2000c101924 */
[----:B------:R-:W-:Y:S05]  /*4d30*/  BRA `(.L_x_49124) ;  /* 0x0000000800e07947 */ /* 0x000fea0003800000 */
.L_x_49134:
[----:B--2---:R-:W0:Y:S01]  /*4d40*/  I2F.F64.S64 R4, R4 ;  /* 0x0000000400047312 */ /* 0x004e220000301c00 */
[----:B------:R-:W-:Y:S01]  /*4d50*/  IMAD.MOV.U32 R2, RZ, RZ, R26 ;  /* 0x000000ffff027224 */ /* 0x000fe200078e001a */
[----:B0-----:R0:W-:Y:S01]  /*4d60*/  STG.E.64 desc[UR36][R8.64], R4 ;  /* 0x0000000408007986 */ /* 0x0011e2000c101b24 */
[----:B------:R-:W-:Y:S05]  /*4d70*/  BRA `(.L_x_49124) ;  /* 0x0000000800d07947 */ /* 0x000fea0003800000 */
.L_x_49125:
        /* <DEDUP_REMOVED lines=14> */
.L_x_49138:
[----:B--2---:R-:W0:Y:S01]  /*4e60*/  I2F.F64.S64 R4, R4 ;  /* 0x0000000400047312 */ /* 0x004e220000301c00 */
[----:B------:R-:W-:Y:S01]  /*4e70*/  CS2R R6, SRZ ;  /* 0x0000000000067805 */ /* 0x000fe2000001ff00 */
[----:B------:R-:W-:-:S04]  /*4e80*/  IMAD.MOV.U32 R2, RZ, RZ, R26 ;  /* 0x000000ffff027224 */ /* 0x000fc800078e001a */
[----:B0-----:R0:W-:Y:S01]  /*4e90*/  STG.E.128 desc[UR36][R8.64], R4 ;  /* 0x0000000408007986 */ /* 0x0011e2000c101d24 */
[----:B------:R-:W-:Y:S05]  /*4ea0*/  BRA `(.L_x_49124) ;  /* 0x0000000800847947 */ /* 0x000fea0003800000 */
.L_x_49137:
        /* <DEDUP_REMOVED lines=21> */
.L_x_49142:
[----:B------:R-:W-:Y:S05]  /*5000*/  BSYNC B0 ;  /* 0x0000000000007941 */ /* 0x000fea0003800000 */
.L_x_49141:
[----:B------:R-:W-:Y:S01]  /*5010*/  LOP3.LUT R3, R0, R3, RZ, 0xfc, !PT ;  /* 0x0000000300037212 */ /* 0x000fe200078efcff */
[----:B------:R-:W-:-:S04]  /*5020*/  IMAD.MOV.U32 R2, RZ, RZ, R26 ;  /* 0x000000ffff027224 */ /* 0x000fc800078e001a */
[----:B------:R0:W-:Y:S01]  /*5030*/  STG.E.U8 desc[UR36][R8.64], R3 ;  /* 0x0000000308007986 */ /* 0x0001e2000c101124 */
[----:B------:R-:W-:Y:S05]  /*5040*/  BRA `(.L_x_49124) ;  /* 0x00000008001c7947 */ /* 0x000fea0003800000 */
.L_x_49140:
        /* <DEDUP_REMOVED lines=13> */
.L_x_49144:
[----:B------:R-:W-:Y:S01]  /*5120*/  IMAD.MOV.U32 R0, RZ, RZ, 0x7f ;  /* 0x0000007fff007424 */ /* 0x000fe200078e00ff */
[----:B------:R-:W-:-:S04]  /*5130*/  ISETP.GT.U32.AND P0, PT, R2, 0x7f800000, PT ;  /* 0x7f8000000200780c */ /* 0x000fc80003f04070 */
[----:B------:R-:W-:-:S09]  /*5140*/  SEL R0, R0, 0x7c, P0 ;  /* 0x0000007c00007807 */ /* 0x000fd20000000000 */
.L_x_49145:
[----:B------:R-:W-:Y:S05]  /*5150*/  BSYNC B0 ;  /* 0x0000000000007941 */ /* 0x000fea0003800000 */
.L_x_49143:
[----:B------:R-:W-:-:S04]  /*5160*/  LOP3.LUT R2, R5, 0x80000000, RZ, 0xc0, !PT ;  /* 0x8000000005027812 */ /* 0x000fc800078ec0ff */
[----:B------:R-:W-:Y:S01]  /*5170*/  SHF.R.U32.HI R3, RZ, 0x18, R2 ;  /* 0x00000018ff037819 */ /* 0x000fe20000011602 */
[----:B------:R-:W-:-:S03]  /*5180*/  IMAD.MOV.U32 R2, RZ, RZ, R26 ;  /* 0x000000ffff027224 */ /* 0x000fc600078e001a */
[----:B------:R-:W-:-:S05]  /*5190*/  LOP3.LUT R3, R0, R3, RZ, 0xfc, !PT ;  /* 0x0000000300037212 */ /* 0x000fca00078efcff */
[----:B------:R0:W-:Y:S01]  /*51a0*/  STG.E.U8 desc[UR36][R8.64], R3 ;  /* 0x0000000308007986 */ /* 0x0001e2000c101124 */
[----:B------:R-:W-:Y:S05]  /*51b0*/  BRA `(.L_x_49124) ;  /* 0x0000000400c07947 */ /* 0x000fea0003800000 */
.L_x_49139:
[----:B------:R-:W0:Y:S01]  /*51c0*/  I2F.S64 R0, R4 ;  /* 0x0000000400007312 */ /* 0x000e220000301400 */
[----:B------:R-:W-:Y:S01]  /*51d0*/  IMAD.MOV.U32 R2, RZ, RZ, R26 ;  /* 0x000000ffff027224 */ /* 0x000fe200078e001a */
[----:B0-----:R-:W-:-:S05]  /*51e0*/  F2FP.BF16.F32.PACK_AB R0, RZ, R0 ;  /* 0x00000000ff00723e */ /* 0x001fca00000010ff */
[----:B------:R0:W-:Y:S01]  /*51f0*/  STG.E.U16 desc[UR36][R8.64], R0 ;  /* 0x0000000008007986 */ /* 0x0001e2000c101524 */
[----:B------:R-:W-:Y:S05]  /*5200*/  BRA `(.L_x_49124) ;  /* 0x0000000400ac7947 */ /* 0x000fea0003800000 */
.L_x_49136:
        /* <DEDUP_REMOVED lines=11> */
.L_x_49148:
        /* <DEDUP_REMOVED lines=17> */
.L_x_49151:
[----:B------:R-:W-:-:S04]  /*53d0*/  LOP3.LUT R0, R5, 0x80000000, RZ, 0xc0, !PT ;  /* 0x8000000005007812 */ /* 0x000fc800078ec0ff */
[----:B------:R-:W-:-:S04]  /*53e0*/  SHF.R.U32.HI R3, RZ, 0x18, R0 ;  /* 0x00000018ff037819 */ /* 0x000fc80000011600 */
[----:B------:R-:W-:-:S04]  /*53f0*/  LOP3.LUT R2, R2, R3, RZ, 0xfc, !PT ;  /* 0x0000000302027212 */ /* 0x000fc800078efcff */
[----:B------:R-:W-:-:S07]  /*5400*/  PRMT R0, R2, 0x7610, R0 ;  /* 0x0000761002007816 */ /* 0x000fce0000000000 */
.L_x_49150:
[----:B------:R-:W-:Y:S05]  /*5410*/  BSYNC B0 ;  /* 0x0000000000007941 */ /* 0x000fea0003800000 */
.L_x_49149:
[----:B------:R0:W-:Y:S01]  /*5420*/  STG.E.U8 desc[UR36][R8.64], R0 ;  /* 0x0000000008007986 */ /* 0x0001e2000c101124 */
[----:B------:R-:W-:Y:S01]  /*5430*/  IMAD.MOV.U32 R2, RZ, RZ, R26 ;  /* 0x000000ffff027224 */ /* 0x000fe200078e001a */
[----:B------:R-:W-:Y:S06]  /*5440*/  BRA `(.L_x_49124) ;  /* 0x00000004001c7947 */ /* 0x000fec0003800000 */
.L_x_49147:
        /* <DEDUP_REMOVED lines=17> */
.L_x_49154:
[----:B------:R-:W-:-:S04]  /*5560*/  LOP3.LUT R0, R5, 0x80000000, RZ, 0xc0, !PT ;  /* 0x8000000005007812 */ /* 0x000fc800078ec0ff */
[----:B------:R-:W-:-:S04]  /*5570*/  SHF.R.U32.HI R3, RZ, 0x18, R0 ;  /* 0x00000018ff037819 */ /* 0x000fc80000011600 */
[----:B------:R-:W-:-:S04]  /*5580*/  LOP3.LUT R2, R2, R3, RZ, 0xfc, !PT ;  /* 0x0000000302027212 */ /* 0x000fc800078efcff */
[----:B------:R-:W-:-:S07]  /*5590*/  PRMT R0, R2, 0x7610, R0 ;  /* 0x0000761002007816 */ /* 0x000fce0000000000 */
.L_x_49153:
[----:B------:R-:W-:Y:S05]  /*55a0*/  BSYNC B0 ;  /* 0x0000000000007941 */ /* 0x000fea0003800000 */
.L_x_49152:
[----:B------:R0:W-:Y:S01]  /*55b0*/  STG.E.U8 desc[UR36][R8.64], R0 ;  /* 0x0000000008007986 */ /* 0x0001e2000c101124 */
[----:B------:R-:W-:Y:S01]  /*55c0*/  IMAD.MOV.U32 R2, RZ, RZ, R26 ;  /* 0x000000ffff027224 */ /* 0x000fe200078e001a */
[----:B------:R-:W-:Y:S06]  /*55d0*/  BRA `(.L_x_49124) ;  /* 0x0000000000b87947 */ /* 0x000fec0003800000 */
.L_x_49146:
[----:B------:R-:W-:-:S13]  /*55e0*/  ISETP.NE.AND P0, PT, R2, 0x1c, PT ;  /* 0x0000001c0200780c */ /* 0x000fda0003f05270 */
[----:B------:R-:W-:Y:S05]  /*55f0*/  @!P0 BRA `(.L_x_49155) ;  /* 0x0000000000a88947 */ /* 0x000fea0003800000 */
[----:B------:R-:W-:-:S13]  /*5600*/  ISETP.NE.AND P0, PT, R2, 0x1d, PT ;  /* 0x0000001d0200780c */ /* 0x000fda0003f05270 */
[----:B------:R-:W-:Y:S05]  /*5610*/  @!P0 BRA `(.L_x_49156) ;  /* 0x0000000000948947 */ /* 0x000fea0003800000 */
[----:B------:R-:W-:-:S13]  /*5620*/  ISETP.NE.AND P0, PT, R2, 0x2c, PT ;  /* 0x0000002c0200780c */ /* 0x000fda0003f05270 */
[----:B------:R-:W-:Y:S05]  /*5630*/  @P0 BRA `(.L_x_49129) ;  /* 0x0000000000440947 */ /* 0x000fea0003800000 */
[----:B--2---:R-:W0:Y:S02]  /*5640*/  I2F.S64 R4, R4 ;  /* 0x0000000400047312 */ /* 0x004e240000301400 */
        /* <DEDUP_REMOVED lines=16> */
.L_x_49129:
        /* <DEDUP_REMOVED lines=16> */
.L_x_49157:
[----:B------:R-:W-:Y:S01]  /*5850*/  IMAD.MOV.U32 R2, RZ, RZ, R26 ;  /* 0x000000ffff027224 */ /* 0x000fe200078e001a */
[----:B------:R-:W-:Y:S06]  /*5860*/  BRA `(.L_x_49124) ;  /* 0x0000000000147947 */ /* 0x000fec0003800000 */
.L_x_49156:
[----:B------:R0:W-:Y:S01]  /*5870*/  STG.E.64 desc[UR36][R8.64], R4 ;  /* 0x0000000408007986 */ /* 0x0001e2000c101b24 */
[----:B------:R-:W-:Y:S01]  /*5880*/  IMAD.MOV.U32 R2, RZ, RZ, R26 ;  /* 0x000000ffff027224 */ /* 0x000fe200078e001a */
[----:B------:R-:W-:Y:S06]  /*5890*/  BRA `(.L_x_49124) ;  /* 0x0000000000087947 */ /* 0x000fec0003800000 */
.L_x_49155:
[----:B------:R0:W-:Y:S01]  /*58a0*/  STG.E desc[UR36][R8.64], R0 ;  /* 0x0000000008007986 */ /* 0x0001e2000c101924 */
[----:B------:R-:W-:-:S07]  /*58b0*/  IMAD.MOV.U32 R2, RZ, RZ, R26 ;  /* 0x000000ffff027224 */ /* 0x000fce00078e001a */
.L_x_49124:
[----:B------:R-:W-:Y:S05]  /*58c0*/  BSYNC B6 ;  /* 0x0000000000067941 */ /* 0x000fea0003800000 */
.L_x_49123:
[----:B------:R-:W-:Y:S01]  /*58d0*/  ISETP.GE.AND P0, PT, R2, R27, PT ;  /* 0x0000001b0200720c */ /* 0x000fe20003f06270 */
[----:B------:R-:W-:-:S12]  /*58e0*/  BSSY B6, `(.L_x_49158) ;  /* 0x00001d8000067945 */ /* 0x000fd80003800000 */
[----:B------:R-:W-:Y:S05]  /*58f0*/  @P0 BRA `(.L_x_49159) ;  /* 0x0000001c00580947 */ /* 0x000fea0003800000 */
[----:B0-----:R-:W0:Y:S01]  /*5900*/  LDC.64 R8, c[0x0][0x228] ;  /* 0x00008a00ff087b82 */ /* 0x001e220000000a00 */
        /* <DEDUP_REMOVED lines=19> */
.L_x_49163:
[----:B------:R0:W-:Y:S01]  /*5a40*/  STG.E.U8 desc[UR36][R8.64], R22 ;  /* 0x0000001608007986 */ /* 0x0001e2000c101124 */
[----:B------:R-:W-:Y:S05]  /*5a50*/  BRA `(.L_x_49165) ;  /* 0x0000000c004c7947 */ /* 0x000fea0003800000 */
.L_x_49162:
        /* <DEDUP_REMOVED lines=8> */
.L_x_49167:
[----:B------:R0:W-:Y:S01]  /*5ae0*/  STG.E desc[UR36][R8.64], R22 ;  /* 0x0000001608007986 */ /* 0x0001e2000c101924 */
[----:B------:R-:W-:Y:S05]  /*5af0*/  BRA `(.L_x_49165) ;  /* 0x0000000c00247947 */ /* 0x000fea0003800000 */
.L_x_49166:
[----:B------:R0:W-:Y:S01]  /*5b00*/  STG.E.U16 desc[UR36][R8.64], R22 ;  /* 0x0000001608007986 */ /* 0x0001e2000c101524 */
[----:B------:R-:W-:Y:S05]  /*5b10*/  BRA `(.L_x_49165) ;  /* 0x0000000c001c7947 */ /* 0x000fea0003800000 */
.L_x_49161:
        /* <DEDUP_REMOVED lines=9> */
.L_x_49169:
[----:B------:R-:W0:Y:S02]  /*5bb0*/  I2F.S64 R0, R22 ;  /* 0x0000001600007312 */ /* 0x000e240000301400 */
[----:B0-----:R-:W-:-:S05]  /*5bc0*/  F2FP.F16.F32.PACK_AB R0, RZ, R0 ;  /* 0x00000000ff00723e */ /* 0x001fca00000000ff */
[----:B------:R0:W-:Y:S01]  /*5bd0*/  STG.E.U16 desc[UR36][R8.64], R0 ;  /* 0x0000000008007986 */ /* 0x0001e2000c101524 */
[----:B------:R-:W-:Y:S05]  /*5be0*/  BRA `(.L_x_49165) ;  /* 0x0000000800e87947 */ /* 0x000fea0003800000 */
.L_x_49168:
        /* <DEDUP_REMOVED lines=10> */
.L_x_49171:
[----:B------:R-:W0:Y:S02]  /*5c90*/  I2F.S64 R22, R22 ;  /* 0x0000001600167312 */ /* 0x000e240000301400 */
[----:B0-----:R-:W-:-:S04]  /*5ca0*/  F2FP.F16.F32.PACK_AB R3, RZ, R22 ;  /* 0x00000016ff03723e */ /* 0x001fc800000000ff */
[----:B------:R-:W-:-:S05]  /*5cb0*/  PRMT R3, R3, 0x5410, RZ ;  /* 0x0000541003037816 */ /* 0x000fca00000000ff */
[----:B------:R0:W-:Y:S01]  /*5cc0*/  STG.E desc[UR36][R8.64], R3 ;  /* 0x0000000308007986 */ /* 0x0001e2000c101924 */
[----:B------:R-:W-:Y:S05]  /*5cd0*/  BRA `(.L_x_49165) ;  /* 0x0000000800ac7947 */ /* 0x000fea0003800000 */
.L_x_49170:
[----:B------:R-:W0:Y:S02]  /*5ce0*/  I2F.F64.S64 R22, R22 ;  /* 0x0000001600167312 */ /* 0x000e240000301c00 */
[----:B0-----:R0:W-:Y:S01]  /*5cf0*/  STG.E.64 desc[UR36][R8.64], R22 ;  /* 0x0000001608007986 */ /* 0x0011e2000c101b24 */
[----:B------:R-:W-:Y:S05]  /*5d00*/  BRA `(.L_x_49165) ;  /* 0x0000000800a07947 */ /* 0x000fea0003800000 */
.L_x_49160:
        /* <DEDUP_REMOVED lines=13> */
.L_x_49174:
[----:B------:R-:W0:Y:S01]  /*5de0*/  I2F.F64.S64 R4, R22 ;  /* 0x0000001600047312 */ /* 0x000e220000301c00 */
[----:B------:R-:W-:-:S05]  /*5df0*/  CS2R R6, SRZ ;  /* 0x0000000000067805 */ /* 0x000fca000001ff00 */
[----:B0-----:R0:W-:Y:S01]  /*5e00*/  STG.E.128 desc[UR36][R8.64], R4 ;  /* 0x0000000408007986 */ /* 0x0011e2000c101d24 */
[----:B------:R-:W-:Y:S05]  /*5e10*/  BRA `(.L_x_49165) ;  /* 0x00000008005c7947 */ /* 0x000fea0003800000 */
.L_x_49173:
        /* <DEDUP_REMOVED lines=21> */
.L_x_49178:
[----:B------:R-:W-:Y:S05]  /*5f70*/  BSYNC B0 ;  /* 0x0000000000007941 */ /* 0x000fea0003800000 */
.L_x_49177:
[----:B------:R-:W-:-:S05]  /*5f80*/  LOP3.LUT R5, R0, R5, RZ, 0xfc, !PT ;  /* 0x0000000500057212 */ /* 0x000fca00078efcff */
[----:B------:R0:W-:Y:S01]  /*5f90*/  STG.E.U8 desc[UR36][R8.64], R5 ;  /* 0x0000000508007986 */ /* 0x0001e2000c101124 */
[----:B------:R-:W-:Y:S05]  /*5fa0*/  BRA `(.L_x_49165) ;  /* 0x0000000400f87947 */ /* 0x000fea0003800000 */
.L_x_49176:
        /* <DEDUP_REMOVED lines=13> */
.L_x_49180:
[----:B------:R-:W-:Y:S01]  /*6080*/  IMAD.MOV.U32 R0, RZ, RZ, 0x7f ;  /* 0x0000007fff007424 */ /* 0x000fe200078e00ff */
[----:B------:R-:W-:-:S04]  /*6090*/  ISETP.GT.U32.AND P0, PT, R3, 0x7f800000, PT ;  /* 0x7f8000000300780c */ /* 0x000fc80003f04070 */
[----:B------:R-:W-:-:S09]  /*60a0*/  SEL R0, R0, 0x7c, P0 ;  /* 0x0000007c00007807 */ /* 0x000fd20000000000 */
.L_x_49181:
[----:B------:R-:W-:Y:S05]  /*60b0*/  BSYNC B0 ;  /* 0x0000000000007941 */ /* 0x000fea0003800000 */
.L_x_49179:
[----:B------:R-:W-:-:S04]  /*60c0*/  LOP3.LUT R3, R23, 0x80000000, RZ, 0xc0, !PT ;  /* 0x8000000017037812 */ /* 0x000fc800078ec0ff */
[----:B------:R-:W-:-:S04]  /*60d0*/  SHF.R.U32.HI R3, RZ, 0x18, R3 ;  /* 0x00000018ff037819 */ /* 0x000fc80000011603 */
[----:B------:R-:W-:-:S05]  /*60e0*/  LOP3.LUT R3, R0, R3, RZ, 0xfc, !PT ;  /* 0x0000000300037212 */ /* 0x000fca00078efcff */
[----:B------:R0:W-:Y:S01]  /*60f0*/  STG.E.U8 desc[UR36][R8.64], R3 ;  /* 0x0000000308007986 */ /* 0x0001e2000c101124 */
[----:B------:R-:W-:Y:S05]  /*6100*/  BRA `(.L_x_49165) ;  /* 0x0000000400a07947 */ /* 0x000fea0003800000 */
.L_x_49175:
[----:B------:R-:W0:Y:S02]  /*6110*/  I2F.S64 R0, R22 ;  /* 0x0000001600007312 */ /* 0x000e240000301400 */
[----:B0-----:R-:W-:-:S05]  /*6120*/  F2FP.BF16.F32.PACK_AB R0, RZ, R0 ;  /* 0x00000000ff00723e */ /* 0x001fca00000010ff */
[----:B------:R0:W-:Y:S01]  /*6130*/  STG.E.U16 desc[UR36][R8.64], R0 ;  /* 0x0000000008007986 */ /* 0x0001e2000c101524 */
[----:B------:R-:W-:Y:S05]  /*6140*/  BRA `(.L_x_49165) ;  /* 0x0000000400907947 */ /* 0x000fea0003800000 */
.L_x_49172:
        /* <DEDUP_REMOVED lines=10> */
.L_x_49184:
        /* <DEDUP_REMOVED lines=17> */
.L_x_49187:
[----:B------:R-:W-:-:S04]  /*6300*/  LOP3.LUT R3, R23, 0x80000000, RZ, 0xc0, !PT ;  /* 0x8000000017037812 */ /* 0x000fc800078ec0ff */
[----:B------:R-:W-:-:S04]  /*6310*/  SHF.R.U32.HI R3, RZ, 0x18, R3 ;  /* 0x00000018ff037819 */ /* 0x000fc80000011603 */
[----:B------:R-:W-:-:S04]  /*6320*/  LOP3.LUT R0, R0, R3, RZ, 0xfc, !PT ;  /* 0x0000000300007212 */ /* 0x000fc800078efcff */
[----:B------:R-:W-:-:S07]  /*6330*/  PRMT R4, R0, 0x7610, R4 ;  /* 0x0000761000047816 */ /* 0x000fce0000000004 */
.L_x_49186:
[----:B------:R-:W-:Y:S05]  /*6340*/  BSYNC B0 ;  /* 0x0000000000007941 */ /* 0x000fea0003800000 */
.L_x_49185:
[----:B------:R0:W-:Y:S01]  /*6350*/  STG.E.U8 desc[UR36][R8.64], R4 ;  /* 0x0000000408007986 */ /* 0x0001e2000c101124 */
[----:B------:R-:W-:Y:S05]  /*6360*/  BRA `(.L_x_49165) ;  /* 0x0000000400087947 */ /* 0x000fea0003800000 */
.L_x_49183:
        /* <DEDUP_REMOVED lines=17> */
.L_x_49190:
[----:B------:R-:W-:-:S04]  /*6480*/  LOP3.LUT R3, R23, 0x80000000, RZ, 0xc0, !PT ;  /* 0x8000000017037812 */ /* 0x000fc800078ec0ff */
[----:B------:R-:W-:-:S04]  /*6490*/  SHF.R.U32.HI R3, RZ, 0x18, R3 ;  /* 0x00000018ff037819 */ /* 0x000fc80000011603 */
[----:B------:R-:W-:-:S04]  /*64a0*/  LOP3.LUT R0, R0, R3, RZ, 0xfc, !PT ;  /* 0x0000000300007212 */ /* 0x000fc800078efcff */
[----:B------:R-:W-:-:S07]  /*64b0*/  PRMT R4, R0, 0x7610, R4 ;  /* 0x0000761000047816 */ /* 0x000fce0000000004 */
.L_x_49189:
[----:B------:R-:W-:Y:S05]  /*64c0*/  BSYNC B0 ;  /* 0x0000000000007941 */ /* 0x000fea0003800000 */
.L_x_49188:
[----:B------:R0:W-:Y:S01]  /*64d0*/  STG.E.U8 desc[UR36][R8.64], R4 ;  /* 0x0000000408007986 */ /* 0x0001e2000c101124 */
[----:B------:R-:W-:Y:S05]  /*64e0*/  BRA `(.L_x_49165) ;  /* 0x0000000000a87947 */ /* 0x000fea0003800000 */
.L_x_49182:
        /* <DEDUP_REMOVED lines=22> */
.L_x_49164:
        /* <DEDUP_REMOVED lines=14> */
[----:B-1----:R-:W-:-:S07]  /*6730*/  LEPC R20, `(.L_x_49193) ;  /* 0x000000001014794e */ /* 0x002fce0000000000 */
[----:B0--34-:R-:W-:Y:S05]  /*6740*/  CALL.ABS.NOINC R14 ;  /* 0x000000000e007343 */ /* 0x019fea0003c00000 */
.L_x_49193:
[----:B------:R-:W-:Y:S05]  /*6750*/  BRA `(.L_x_49165) ;  /* 0x00000000000c7947 */ /* 0x000fea0003800000 */
.L_x_49192:
[----:B------:R0:W-:Y:S01]  /*6760*/  STG.E.64 desc[UR36][R8.64], R22 ;  /* 0x0000001608007986 */ /* 0x0001e2000c101b24 */
[----:B------:R-:W-:Y:S05]  /*6770*/  BRA `(.L_x_49165) ;  /* 0x0000000000047947 */ /* 0x000fea0003800000 */
.L_x_49191:
[----:B------:R0:W-:Y:S02]  /*6780*/  STG.E desc[UR36][R8.64], R22 ;  /* 0x0000001608007986 */ /* 0x0001e4000c101924 */
.L_x_49165:
[----:B------:R-:W-:-:S05]  /*6790*/  VIADD R2, R2, 0x80 ;  /* 0x0000008002027836 */ /* 0x000fca0000000000 */
[----:B------:R-:W-:-:S13]  /*67a0*/  ISETP.GE.AND P0, PT, R2, R27, PT ;  /* 0x0000001b0200720c */ /* 0x000fda0003f06270 */
[----:B------:R-:W-:Y:S05]  /*67b0*/  @P0 BRA `(.L_x_49159) ;  /* 0x0000000c00a80947 */ /* 0x000fea0003800000 */
[----:B0-2---:R-:W0:Y:S01]  /*67c0*/  LDC.64 R8, c[0x0][0x228] ;  /* 0x00008a00ff087b82 */ /* 0x005e220000000a00 */
        /* <DEDUP_REMOVED lines=17> */
[----:B---34-:R0:W-:Y:S01]  /*68e0*/  STG.E.U8 desc[UR36][R8.64], R18 ;  /* 0x0000001208007986 */ /* 0x0181e2000c101124 */
[----:B------:R-:W-:Y:S05]  /*68f0*/  BRA `(.L_x_49199) ;  /* 0x0000000c00547947 */ /* 0x000fea0003800000 */
.L_x_49197:
[----:B---34-:R0:W-:Y:S01]  /*6900*/  STG.E.U8 desc[UR36][R8.64], R18 ;  /* 0x0000001208007986 */ /* 0x0181e2000c101124 */
[----:B------:R-:W-:Y:S05]  /*6910*/  BRA `(.L_x_49199) ;  /* 0x0000000c004c7947 */ /* 0x000fea0003800000 */
.L_x_49196:
[----:B------:R-:W-:-:S13]  /*6920*/  ISETP.NE.AND P0, PT, R0, 0x2, PT ;  /* 0x000000020000780c */ /* 0x000fda0003f05270 */
[----:B------:R-:W-:Y:S05]  /*6930*/  @!P0 BRA `(.L_x_49200) ;  /* 0x0000000000208947 */ /* 0x000fea0003800000 */
[----:B------:R-:W-:-:S13]  /*6940*/  ISETP.NE.AND P0, PT, R0, 0x3, PT ;  /* 0x000000030000780c */ /* 0x000fda0003f05270 */
[----:B------:R-:W-:Y:S05]  /*6950*/  @!P0 BRA `(.L_x_49201) ;  /* 0x0000000000108947 */ /* 0x000fea0003800000 */
[----:B------:R-:W-:-:S13]  /*6960*/  ISETP.NE.AND P0, PT, R0, 0x4, PT ;  /* 0x000000040000780c */ /* 0x000fda0003f05270 */
[----:B------:R-:W-:Y:S05]  /*6970*/  @P0 BRA `(.L_x_49198) ;  /* 0x0000000800e40947 */ /* 0x000fea0003800000 */
[----:B---34-:R0:W-:Y:S01]  /*6980*/  STG.E.64 desc[UR36][R8.64], R18 ;  /* 0x0000001208007986 */ /* 0x0181e2000c101b24 */
[----:B------:R-:W-:Y:S05]  /*6990*/  BRA `(.L_x_49199) ;  /* 0x0000000c002c7947 */ /* 0x000fea0003800000 */
.L_x_49201:
[----:B---34-:R0:W-:Y:S01]  /*69a0*/  STG.E desc[UR36][R8.64], R18 ;  /* 0x0000001208007986 */ /* 0x0181e2000c101924 */
[----:B------:R-:W-:Y:S05]  /*69b0*/  BRA `(.L_x_49199) ;  /* 0x0000000c00247947 */ /* 0x000fea0003800000 */
.L_x_49200:
[----:B---34-:R0:W-:Y:S01]  /*69c0*/  STG.E.U16 desc[UR36][R8.64], R18 ;  /* 0x0000001208007986 */ /* 0x0181e2000c101524 */
[----:B------:R-:W-:Y:S05]  /*69d0*/  BRA `(.L_x_49199) ;  /* 0x0000000c001c7947 */ /* 0x000fea0003800000 */
.L_x_49195:
[----:B------:R-:W-:-:S13]  /*69e0*/  ISETP.GT.AND P0, PT, R0, 0x6, PT ;  /* 0x000000060000780c */ /* 0x000fda0003f04270 */
[----:B------:R-:W-:Y:S05]  /*69f0*/  @P0 BRA `(.L_x_49202) ;  /* 0x00000000002c0947 */ /* 0x000fea0003800000 */
[----:B------:R-:W-:-:S13]  /*6a00*/  ISETP.NE.AND P0, PT, R0, 0x5, PT ;  /* 0x000000050000780c */ /* 0x000fda0003f05270 */
[----:B------:R-:W-:Y:S05]  /*6a10*/  @!P0 BRA `(.L_x_49203) ;  /* 0x0000000000148947 */ /* 0x000fea0003800000 */
[----:B------:R-:W-:-:S13]  /*6a20*/  ISETP.NE.AND P0, PT, R0, 0x6, PT ;  /* 0x000000060000780c */ /* 0x000fda0003f05270 */
[----:B------:R-:W-:Y:S05]  /*6a30*/  @P0 BRA `(.L_x_49198) ;  /* 0x0000000800b40947 */ /* 0x000fea0003800000 */
[----:B---34-:R-:W0:Y:S02]  /*6a40*/  I2F.S64 R19, R18 ;  /* 0x0000001200137312 */ /* 0x018e240000301400 */
[----:B0-----:R0:W-:Y:S01]  /*6a50*/  STG.E desc[UR36][R8.64], R19 ;  /* 0x0000001308007986 */ /* 0x0011e2000c101924 */
[----:B------:R-:W-:Y:S05]  /*6a60*/  BRA `(.L_x_49199) ;  /* 0x0000000800f87947 */ /* 0x000fea0003800000 */
.L_x_49203:
[----:B---34-:R-:W0:Y:S02]  /*6a70*/  I2F.S64 R0, R18 ;  /* 0x0000001200007312 */ /* 0x018e240000301400 */
[----:B0-----:R-:W-:-:S05]  /*6a80*/  F2FP.F16.F32.PACK_AB R0, RZ, R0 ;  /* 0x00000000ff00723e */ /* 0x001fca00000000ff */
[----:B------:R0:W-:Y:S01]  /*6a90*/  STG.E.U16 desc[UR36][R8.64], R0 ;  /* 0x0000000008007986 */ /* 0x0001e2000c101524 */
[----:B------:R-:W-:Y:S05]  /*6aa0*/  BRA `(.L_x_49199) ;  /* 0x0000000800e87947 */ /* 0x000fea0003800000 */
.L_x_49202:
[----:B------:R-:W-:-:S13]  /*6ab0*/  ISETP.NE.AND P0, PT, R0, 0x7, PT ;  /* 0x000000070000780c */ /* 0x000fda0003f05270 */
[----:B------:R-:W-:Y:S05]  /*6ac0*/  @!P0 BRA `(.L_x_49204) ;  /* 0x0000000000348947 */ /* 0x000fea0003800000 */
[----:B------:R-:W-:-:S13]  /*6ad0*/  ISETP.NE.AND P0, PT, R0, 0x8, PT ;  /* 0x000000080000780c */ /* 0x000fda0003f05270 */
[----:B------:R-:W-:Y:S05]  /*6ae0*/  @!P0 BRA `(.L_x_49205) ;  /* 0x0000000000188947 */ /* 0x000fea0003800000 */
[----:B------:R-:W-:-:S13]  /*6af0*/  ISETP.NE.AND P0, PT, R0, 0x9, PT ;  /* 0x000000090000780c */ /* 0x000fda0003f05270 */
[----:B------:R-:W-:Y:S05]  /*6b00*/  @P0 BRA `(.L_x_49198) ;  /* 0x0000000800800947 */ /* 0x000fea0003800000 */
[----:B---34-:R-:W0:Y:S01]  /*6b10*/  I2F.S64 R4, R18 ;  /* 0x0000001200047312 */ /* 0x018e220000301400 */
[----:B------:R-:W-:-:S05]  /*6b20*/  IMAD.MOV.U32 R5, RZ, RZ, RZ ;  /* 0x000000ffff057224 */ /* 0x000fca00078e00ff */
[----:B0-----:R0:W-:Y:S01]  /*6b30*/  STG.E.64 desc[UR36][R8.64], R4 ;  /* 0x0000000408007986 */ /* 0x0011e2000c101b24 */
[----:B------:R-:W-:Y:S05]  /*6b40*/  BRA `(.L_x_49199) ;  /* 0x0000000800c07947 */ /* 0x000fea0003800000 */
.L_x_49205:
[----:B---34-:R-:W0:Y:S02]  /*6b50*/  I2F.S64 R18, R18 ;  /* 0x0000001200127312 */ /* 0x018e240000301400 */
[----:B0-----:R-:W-:-:S04]  /*6b60*/  F2FP.F16.F32.PACK_AB R3, RZ, R18 ;  /* 0x00000012ff03723e */ /* 0x001fc800000000ff */
[----:B------:R-:W-:-:S05]  /*6b70*/  PRMT R3, R3, 0x5410, RZ ;  /* 0x0000541003037816 */ /* 0x000fca00000000ff */
[----:B------:R0:W-:Y:S01]  /*6b80*/  STG.E desc[UR36][R8.64], R3 ;  /* 0x0000000308007986 */ /* 0x0001e2000c101924 */
[----:B------:R-:W-:Y:S05]  /*6b90*/  BRA `(.L_x_49199) ;  /* 0x0000000800ac7947 */ /* 0x000fea0003800000 */
.L_x_49204:
[----:B---34-:R-:W0:Y:S02]  /*6ba0*/  I2F.F64.S64 R18, R18 ;  /* 0x0000001200127312 */ /* 0x018e240000301c00 */
[----:B0-----:R0:W-:Y:S01]  /*6bb0*/  STG.E.64 desc[UR36][R8.64], R18 ;  /* 0x0000001208007986 */ /* 0x0011e2000c101b24 */
[----:B------:R-:W-:Y:S05]  /*6bc0*/  BRA `(.L_x_49199) ;  /* 0x0000000800a07947 */ /* 0x000fea0003800000 */
.L_x_49194:
        /* <DEDUP_REMOVED lines=8> */
[----:B---34-:R-:W-:-:S04]  /*6c50*/  ISETP.NE.U32.AND P0, PT, R18, RZ, PT ;  /* 0x000000ff1200720c */ /* 0x018fc80003f05070 */
[----:B------:R-:W-:-:S04]  /*6c60*/  ISETP.NE.AND.EX P0, PT, R19, RZ, PT, P0 ;  /* 0x000000ff1300720c */ /* 0x000fc80003f05300 */
[----:B------:R-:W-:-:S05]  /*6c70*/  SEL R3, RZ, 0x1, !P0 ;  /* 0x00000001ff037807 */ /* 0x000fca0004000000 */
[----:B------:R0:W-:Y:S01]  /*6c80*/  STG.E.U8 desc[UR36][R8.64], R3 ;  /* 0x0000000308007986 */ /* 0x0001e2000c101124 */
[----:B------:R-:W-:Y:S05]  /*6c90*/  BRA `(.L_x_49199) ;  /* 0x00000008006c7947 */ /* 0x000fea0003800000 */
.L_x_49208:
[----:B---34-:R-:W0:Y:S01]  /*6ca0*/  I2F.F64.S64 R4, R18 ;  /* 0x0000001200047312 */ /* 0x018e220000301c00 */
[----:B------:R-:W-:-:S05]  /*6cb0*/  CS2R R6, SRZ ;  /* 0x0000000000067805 */ /* 0x000fca000001ff00 */
[----:B0-----:R0:W-:Y:S01]  /*6cc0*/  STG.E.128 desc[UR36][R8.64], R4 ;  /* 0x0000000408007986 */ /* 0x0011e2000c101d24 */
[----:B------:R-:W-:Y:S05]  /*6cd0*/  BRA `(.L_x_49199) ;  /* 0x00000008005c7947 */ /* 0x000fea0003800000 */
.L_x_49207:
[----:B------:R-:W-:-:S13]  /*6ce0*/  ISETP.NE.AND P0, PT, R0, 0xf, PT ;  /* 0x0000000f0000780c */ /* 0x000fda0003f05270 */
[----:B------:R-:W-:Y:S05]  /*6cf0*/  @!P0 BRA `(.L_x_49209) ;  /* 0x0000000000b48947 */ /* 0x000fea0003800000 */
[----:B------:R-:W-:-:S13]  /*6d00*/  ISETP.NE.AND P0, PT, R0, 0x17, PT ;  /* 0x000000170000780c */ /* 0x000fda0003f05270 */
[----:B------:R-:W-:Y:S05]  /*6d10*/  @!P0 BRA `(.L_x_49210) ;  /* 0x0000000000548947 */ /* 0x000fea0003800000 */
[----:B------:R-:W-:-:S13]  /*6d20*/  ISETP.NE.AND P0, PT, R0, 0x18, PT ;  /* 0x000000180000780c */ /* 0x000fda0003f05270 */
[----:B------:R-:W-:Y:S05]  /*6d30*/  @P0 BRA `(.L_x_49198) ;  /* 0x0000000400f40947 */ /* 0x000fea0003800000 */
[----:B---34-:R-:W0:Y:S01]  /*6d40*/  I2F.S64 R19, R18 ;  /* 0x0000001200137312 */ /* 0x018e220000301400 */
        /* <DEDUP_REMOVED lines=14> */
.L_x_49212:
[----:B------:R-:W-:Y:S05]  /*6e30*/  BSYNC B0 ;  /* 0x0000000000007941 */ /* 0x000fea0003800000 */
.L_x_49211:
[----:B------:R-:W-:-:S05]  /*6e40*/  LOP3.LUT R5, R0, R5, RZ, 0xfc, !PT ;  /* 0x0000000500057212 */ /* 0x000fca00078efcff */
[----:B------:R0:W-:Y:S01]  /*6e50*/  STG.E.U8 desc[UR36][R8.64], R5 ;  /* 0x0000000508007986 */ /* 0x0001e2000c101124 */
[----:B------:R-:W-:Y:S05]  /*6e60*/  BRA `(.L_x_49199) ;  /* 0x0000000400f87947 */ /* 0x000fea0003800000 */
.L_x_49210:
[----:B---34-:R-:W0:Y:S01]  /*6e70*/  I2F.S64 R19, R18 ;  /* 0x0000001200137312 */ /* 0x018e220000301400 */
        /* <DEDUP_REMOVED lines=12> */
.L_x_49214:
[----:B------:R-:W-:Y:S01]  /*6f40*/  IMAD.MOV.U32 R0, RZ, RZ, 0x7f ;  /* 0x0000007fff007424 */ /* 0x000fe200078e00ff */
[----:B------:R-:W-:-:S04]  /*6f50*/  ISETP.GT.U32.AND P0, PT, R3, 0x7f800000, PT ;  /* 0x7f8000000300780c */ /* 0x000fc80003f04070 */
[----:B------:R-:W-:-:S09]  /*6f60*/  SEL R0, R0, 0x7c, P0 ;  /* 0x0000007c00007807 */ /* 0x000fd20000000000 */
.L_x_49215:
[----:B------:R-:W-:Y:S05]  /*6f70*/  BSYNC B0 ;  /* 0x0000000000007941 */ /* 0x000fea0003800000 */
.L_x_49213:
[----:B------:R-:W-:-:S04]  /*6f80*/  LOP3.LUT R3, R19, 0x80000000, RZ, 0xc0, !PT ;  /* 0x8000000013037812 */ /* 0x000fc800078ec0ff */
[----:B------:R-:W-:-:S04]  /*6f90*/  SHF.R.U32.HI R3, RZ, 0x18, R3 ;  /* 0x00000018ff037819 */ /* 0x000fc80000011603 */
[----:B------:R-:W-:-:S05]  /*6fa0*/  LOP3.LUT R3, R0, R3, RZ, 0xfc, !PT ;  /* 0x0000000300037212 */ /* 0x000fca00078efcff */
[----:B------:R0:W-:Y:S01]  /*6fb0*/  STG.E.U8 desc[UR36][R8.64], R3 ;  /* 0x0000000308007986 */ /* 0x0001e2000c101124 */
[----:B------:R-:W-:Y:S05]  /*6fc0*/  BRA `(.L_x_49199) ;  /* 0x0000000400a07947 */ /* 0x000fea0003800000 */
.L_x_49209:
[----:B---34-:R-:W0:Y:S02]  /*6fd0*/  I2F.S64 R0, R18 ;  /* 0x0000001200007312 */ /* 0x018e240000301400 */
[----:B0-----:R-:W-:-:S05]  /*6fe0*/  F2FP.BF16.F32.PACK_AB R0, RZ, R0 ;  /* 0x00000000ff00723e */ /* 0x001fca00000010ff */
[----:B------:R0:W-:Y:S01]  /*6ff0*/  STG.E.U16 desc[UR36][R8.64], R0 ;  /* 0x0000000008007986 */ /* 0x0001e2000c101524 */
[----:B------:R-:W-:Y:S05]  /*7000*/  BRA `(.L_x_49199) ;  /* 0x0000000400907947 */ /* 0x000fea0003800000 */
.L_x_49206:
        /* <DEDUP_REMOVED lines=8> */
[----:B---34-:R0:W-:Y:S01]  /*7090*/  STG.E.U16 desc[UR36][R8.64], R18 ;  /* 0x0000001208007986 */ /* 0x0181e2000c101524 */
[----:B------:R-:W-:Y:S05]  /*70a0*/  BRA `(.L_x_49199) ;  /* 0x0000000400687947 */ /* 0x000fea0003800000 */
.L_x_49218:
[----:B---34-:R-:W0:Y:S01]  /*70b0*/  I2F.S64 R19, R18 ;  /* 0x0000001200137312 */ /* 0x018e220000301400 */
        /* <DEDUP_REMOVED lines=16> */
.L_x_49221:
[----:B------:R-:W-:-:S04]  /*71c0*/  LOP3.LUT R3, R19, 0x80000000, RZ, 0xc0, !PT ;  /* 0x8000000013037812 */ /* 0x000fc800078ec0ff */
[----:B------:R-:W-:-:S04]  /*71d0*/  SHF.R.U32.HI R3, RZ, 0x18, R3 ;  /* 0x00000018ff037819 */ /* 0x000fc80000011603 */
[----:B------:R-:W-:-:S04]  /*71e0*/  LOP3.LUT R0, R0, R3, RZ, 0xfc, !PT ;  /* 0x0000000300007212 */ /* 0x000fc800078efcff */
[----:B------:R-:W-:-:S07]  /*71f0*/  PRMT R4, R0, 0x7610, R4 ;  /* 0x0000761000047816 */ /* 0x000fce0000000004 */
.L_x_49220:
[----:B------:R-:W-:Y:S05]  /*7200*/  BSYNC B0 ;  /* 0x0000000000007941 */ /* 0x000fea0003800000 */
.L_x_49219:
[----:B------:R0:W-:Y:S01]  /*7210*/  STG.E.U8 desc[UR36][R8.64], R4 ;  /* 0x0000000408007986 */ /* 0x0001e2000c101124 */
[----:B------:R-:W-:Y:S05]  /*7220*/  BRA `(.L_x_49199) ;  /* 0x0000000400087947 */ /* 0x000fea0003800000 */
.L_x_49217:
        /* <DEDUP_REMOVED lines=17> */
.L_x_49224:
[----:B------:R-:W-:-:S04]  /*7340*/  LOP3.LUT R3, R19, 0x80000000, RZ, 0xc0, !PT ;  /* 0x8000000013037812 */ /* 0x000fc800078ec0ff */
[----:B------:R-:W-:-:S04]  /*7350*/  SHF.R.U32.HI R3, RZ, 0x18, R3 ;  /* 0x00000018ff037819 */ /* 0x000fc80000011603 */
[----:B------:R-:W-:-:S04]  /*7360*/  LOP3.LUT R0, R0, R3, RZ, 0xfc, !PT ;  /* 0x0000000300007212 */ /* 0x000fc800078efcff */
[----:B------:R-:W-:-:S07]  /*7370*/  PRMT R4, R0, 0x7610, R4 ;  /* 0x0000761000047816 */ /* 0x000fce0000000004 */
.L_x_49223:
[----:B------:R-:W-:Y:S05]  /*7380*/  BSYNC B0 ;  /* 0x0000000000007941 */ /* 0x000fea0003800000 */
.L_x_49222:
[----:B------:R4:W-:Y:S01]  /*7390*/  STG.E.U8 desc[UR36][R8.64], R4 ;  /* 0x0000000408007986 */ /* 0x0009e2000c101124 */
[----:B------:R-:W-:Y:S05]  /*73a0*/  BRA `(.L_x_49199) ;  /* 0x0000000000a87947 */ /* 0x000fea0003800000 */
.L_x_49216:
[----:B------:R-:W-:-:S13]  /*73b0*/  ISETP.NE.AND P0, PT, R0, 0x1c, PT ;  /* 0x0000001c0000780c */ /* 0x000fda0003f05270 */
[----:B------:R-:W-:Y:S05]  /*73c0*/  @!P0 BRA `(.L_x_49225) ;  /* 0x00000000009c8947 */ /* 0x000fea0003800000 */
[----:B------:R-:W-:-:S13]  /*73d0*/  ISETP.NE.AND P0, PT, R0, 0x1d, PT ;  /* 0x0000001d0000780c */ /* 0x000fda0003f05270 */
[----:B------:R-:W-:Y:S05]  /*73e0*/  @!P0 BRA `(.L_x_49226) ;  /* 0x00000000008c8947 */ /* 0x000fea0003800000 */
[----:B------:R-:W-:-:S13]  /*73f0*/  ISETP.NE.AND P0, PT, R0, 0x2c, PT ;  /* 0x0000002c0000780c */ /* 0x000fda0003f05270 */
[----:B------:R-:W-:Y:S05]  /*7400*/  @P0 BRA `(.L_x_49198) ;  /* 0x0000000000400947 */ /* 0x000fea0003800000 */
[----:B---34-:R-:W0:Y:S02]  /*7410*/  I2F.S64 R18, R18 ;  /* 0x0000001200127312 */ /* 0x018e240000301400 */
        /* <DEDUP_REMOVED lines=15> */
.L_x_49198:
        /* <DEDUP_REMOVED lines=16> */
.L_x_49227:
[----:B------:R-:W-:Y:S05]  /*7610*/  BRA `(.L_x_49199) ;  /* 0x00000000000c7947 */ /* 0x000fea0003800000 */
.L_x_49226:
[----:B---34-:R3:W-:Y:S01]  /*7620*/  STG.E.64 desc[UR36][R8.64], R18 ;  /* 0x0000001208007986 */ /* 0x0187e2000c101b24 */
[----:B------:R-:W-:Y:S05]  /*7630*/  BRA `(.L_x_49199) ;  /* 0x0000000000047947 */ /* 0x000fea0003800000 */
.L_x_49225:
[----:B---34-:R0:W-:Y:S02]  /*7640*/  STG.E desc[UR36][R8.64], R18 ;  /* 0x0000001208007986 */ /* 0x0181e4000c101924 */
.L_x_49199:
[----:B------:R-:W-:-:S07]  /*7650*/  VIADD R2, R2, 0x80 ;  /* 0x0000008002027836 */ /* 0x000fce0000000000 */
.L_x_49159:
[----:B------:R-:W-:Y:S05]  /*7660*/  BSYNC B6 ;  /* 0x0000000000067941 */ /* 0x000fea0003800000 */
.L_x_49158:
        /* <DEDUP_REMOVED lines=21> */
.L_x_49231:
[----:B------:R-:W-:Y:S01]  /*77c0*/  STG.E.U8 desc[UR36][R2.64], R16 ;  /* 0x0000001002007986 */ /* 0x000fe2000c101124 */
[----:B------:R-:W-:Y:S05]  /*77d0*/  EXIT ;  /* 0x000000000000794d */ /* 0x000fea0003800000 */
.L_x_49230:
        /* <DEDUP_REMOVED lines=8> */
.L_x_49234:
[----:B------:R-:W-:Y:S01]  /*7860*/  STG.E desc[UR36][R2.64], R16 ;  /* 0x0000001002007986 */ /* 0x000fe2000c101924 */
[----:B------:R-:W-:Y:S05]  /*7870*/  EXIT ;  /* 0x000000000000794d */ /* 0x000fea0003800000 */
.L_x_49233:
[----:B------:R-:W-:Y:S01]  /*7880*/  STG.E.U16 desc[UR36][R2.64], R16 ;  /* 0x0000001002007986 */ /* 0x000fe2000c101524 */
[----:B------:R-:W-:Y:S05]  /*7890*/  EXIT ;  /* 0x000000000000794d */ /* 0x000fea0003800000 */
.L_x_49229:
        /* <DEDUP_REMOVED lines=9> */
.L_x_49236:
[----:B------:R-:W0:Y:S02]  /*7930*/  I2F.S64 R0, R16 ;  /* 0x0000001000007312 */ /* 0x000e240000301400 */
[----:B0-----:R-:W-:-:S05]  /*7940*/  F2FP.F16.F32.PACK_AB R0, RZ, R0 ;  /* 0x00000000ff00723e */ /* 0x001fca00000000ff */
[----:B------:R-:W-:Y:S01]  /*7950*/  STG.E.U16 desc[UR36][R2.64], R0 ;  /* 0x0000000002007986 */ /* 0x000fe2000c101524 */
[----:B------:R-:W-:Y:S05]  /*7960*/  EXIT ;  /* 0x000000000000794d */ /* 0x000fea0003800000 */
.L_x_49235:
        /* <DEDUP_REMOVED lines=10> */
.L_x_49238:
[----:B------:R-:W0:Y:S02]  /*7a10*/  I2F.S64 R16, R16 ;  /* 0x0000001000107312 */ /* 0x000e240000301400 */
[----:B0-----:R-:W-:-:S04]  /*7a20*/  F2FP.F16.F32.PACK_AB R5, RZ, R16 ;  /* 0x00000010ff05723e */ /* 0x001fc800000000ff */
[----:B------:R-:W-:-:S05]  /*7a30*/  PRMT R5, R5, 0x5410, RZ ;  /* 0x0000541005057816 */ /* 0x000fca00000000ff */
[----:B------:R-:W-:Y:S01]  /*7a40*/  STG.E desc[UR36][R2.64], R5 ;  /* 0x0000000502007986 */ /* 0x000fe2000c101924 */
[----:B------:R-:W-:Y:S05]  /*7a50*/  EXIT ;  /* 0x000000000000794d */ /* 0x000fea0003800000 */
.L_x_49237:
[----:B------:R-:W0:Y:S02]  /*7a60*/  I2F.F64.S64 R16, R16 ;  /* 0x0000001000107312 */ /* 0x000e240000301c00 */
[----:B0-----:R-:W-:Y:S01]  /*7a70*/  STG.E.64 desc[UR36][R2.64], R16 ;  /* 0x0000001002007986 */ /* 0x001fe2000c101b24 */
[----:B------:R-:W-:Y:S05]  /*7a80*/  EXIT ;  /* 0x000000000000794d */ /* 0x000fea0003800000 */
.L_x_49228:
        /* <DEDUP_REMOVED lines=13> */
.L_x_49241:
[----:B------:R-:W0:Y:S01]  /*7b60*/  I2F.F64.S64 R16, R16 ;  /* 0x0000001000107312 */ /* 0x000e220000301c00 */
[----:B---3--:R-:W-:-:S05]  /*7b70*/  CS2R R18, SRZ ;  /* 0x0000000000127805 */ /* 0x008fca000001ff00 */
[----:B0-----:R-:W-:Y:S01]  /*7b80*/  STG.E.128 desc[UR36][R2.64], R16 ;  /* 0x0000001002007986 */ /* 0x001fe2000c101d24 */
[----:B------:R-:W-:Y:S05]  /*7b90*/  EXIT ;  /* 0x000000000000794d */ /* 0x000fea0003800000 */
.L_x_49240:
        /* <DEDUP_REMOVED lines=21> */
.L_x_49245:
[----:B------:R-:W-:Y:S05]  /*7cf0*/  BSYNC B0 ;  /* 0x0000000000007941 */ /* 0x000fea0003800000 */
.L_x_49244:
[----:B------:R-:W-:-:S05]  /*7d00*/  LOP3.LUT R5, R0, R5, RZ, 0xfc, !PT ;  /* 0x0000000500057212 */ /* 0x000fca00078efcff */
[----:B------:R-:W-:Y:S01]  /*7d10*/  STG.E.U8 desc[UR36][R2.64], R5 ;  /* 0x0000000502007986 */ /* 0x000fe2000c101124 */
[----:B------:R-:W-:Y:S05]  /*7d20*/  EXIT ;  /* 0x000000000000794d */ /* 0x000fea0003800000 */
.L_x_49243:
        /* <DEDUP_REMOVED lines=13> */
.L_x_49247:
[----:B------:R-:W-:Y:S01]  /*7e00*/  IMAD.MOV.U32 R0, RZ, RZ, 0x7f ;  /* 0x0000007fff007424 */ /* 0x000fe200078e00ff */
[----:B------:R-:W-:-:S04]  /*7e10*/  ISETP.GT.U32.AND P0, PT, R4, 0x7f800000, PT ;  /* 0x7f8000000400780c */ /* 0x000fc80003f04070 */
[----:B------:R-:W-:-:S09]  /*7e20*/  SEL R0, R0, 0x7c, P0 ;  /* 0x0000007c00007807 */ /* 0x000fd20000000000 */
.L_x_49248:
[----:B------:R-:W-:Y:S05]  /*7e30*/  BSYNC B0 ;  /* 0x0000000000007941 */ /* 0x000fea0003800000 */
.L_x_49246:
[----:B------:R-:W-:-:S04]  /*7e40*/  LOP3.LUT R4, R17, 0x80000000, RZ, 0xc0, !PT ;  /* 0x8000000011047812 */ /* 0x000fc800078ec0ff */
[----:B------:R-:W-:-:S04]  /*7e50*/  SHF.R.U32.HI R5, RZ, 0x18, R4 ;  /* 0x00000018ff057819 */ /* 0x000fc80000011604 */
[----:B------:R-:W-:-:S05]  /*7e60*/  LOP3.LUT R5, R0, R5, RZ, 0xfc, !PT ;  /* 0x0000000500057212 */ /* 0x000fca00078efcff */
[----:B------:R-:W-:Y:S01]  /*7e70*/  STG.E.U8 desc[UR36][R2.64], R5 ;  /* 0x0000000502007986 */ /* 0x000fe2000c101124 */
[----:B------:R-:W-:Y:S05]  /*7e80*/  EXIT ;  /* 0x000000000000794d */ /* 0x000fea0003800000 */
.L_x_49242:
[----:B------:R-:W0:Y:S02]  /*7e90*/  I2F.S64 R0, R16 ;  /* 0x0000001000007312 */ /* 0x000e240000301400 */
[----:B0-----:R-:W-:-:S05]  /*7ea0*/  F2FP.BF16.F32.PACK_AB R0, RZ, R0 ;  /* 0x00000000ff00723e */ /* 0x001fca00000010ff */
[----:B------:R-:W-:Y:S01]  /*7eb0*/  STG.E.U16 desc[UR36][R2.64], R0 ;  /* 0x0000000002007986 */ /* 0x000fe2000c101524 */
[----:B------:R-:W-:Y:S05]  /*7ec0*/  EXIT ;  /* 0x000000000000794d */ /* 0x000fea0003800000 */
.L_x_49239:
        /* <DEDUP_REMOVED lines=10> */
.L_x_49251:
        /* <DEDUP_REMOVED lines=17> */
.L_x_49254:
[----:B------:R-:W-:-:S04]  /*8080*/  LOP3.LUT R0, R17, 0x80000000, RZ, 0xc0, !PT ;  /* 0x8000000011007812 */ /* 0x000fc800078ec0ff */
[----:B------:R-:W-:-:S04]  /*8090*/  SHF.R.U32.HI R5, RZ, 0x18, R0 ;  /* 0x00000018ff057819 */ /* 0x000fc80000011600 */
[----:B------:R-:W-:-:S04]  /*80a0*/  LOP3.LUT R4, R4, R5, RZ, 0xfc, !PT ;  /* 0x0000000504047212 */ /* 0x000fc800078efcff */
[----:B------:R-:W-:-:S07]  /*80b0*/  PRMT R0, R4, 0x7610, R0 ;  /* 0x0000761004007816 */ /* 0x000fce0000000000 */
.L_x_49253:
[----:B------:R-:W-:Y:S05]  /*80c0*/  BSYNC B0 ;  /* 0x0000000000007941 */ /* 0x000fea0003800000 */
.L_x_49252:
[----:B------:R-:W-:Y:S01]  /*80d0*/  STG.E.U8 desc[UR36][R2.64], R0 ;  /* 0x0000000002007986 */ /* 0x000fe2000c101124 */
[----:B------:R-:W-:Y:S05]  /*80e0*/  EXIT ;  /* 0x000000000000794d */ /* 0x000fea0003800000 */
.L_x_49250:
        /* <DEDUP_REMOVED lines=17> */
.L_x_49257:
[----:B------:R-:W-:-:S04]  /*8200*/  LOP3.LUT R0, R17, 0x80000000, RZ, 0xc0, !PT ;  /* 0x8000000011007812 */ /* 0x000fc800078ec0ff */
[----:B------:R-:W-:-:S04]  /*8210*/  SHF.R.U32.HI R5, RZ, 0x18, R0 ;  /* 0x00000018ff057819 */ /* 0x000fc80000011600 */
[----:B------:R-:W-:-:S04]  /*8220*/  LOP3.LUT R4, R4, R5, RZ, 0xfc, !PT ;  /* 0x0000000504047212 */ /* 0x000fc800078efcff */
[----:B------:R-:W-:-:S07]  /*8230*/  PRMT R0, R4, 0x7610, R0 ;  /* 0x0000761004007816 */ /* 0x000fce0000000000 */
.L_x_49256:
[----:B------:R-:W-:Y:S05]  /*8240*/  BSYNC B0 ;  /* 0x0000000000007941 */ /* 0x000fea0003800000 */
.L_x_49255:
[----:B------:R-:W-:Y:S01]  /*8250*/  STG.E.U8 desc[UR36][R2.64], R0 ;  /* 0x0000000002007986 */ /* 0x000fe2000c101124 */
[----:B------:R-:W-:Y:S05]  /*8260*/  EXIT ;  /* 0x000000000000794d */ /* 0x000fea0003800000 */
.L_x_49249:
        /* <DEDUP_REMOVED lines=22> */
.L_x_49232:
        /* <DEDUP_REMOVED lines=11> */
[----:B---3--:R-:W-:Y:S02]  /*8480*/  IMAD.MOV.U32 R8, RZ, RZ, 0x65 ;  /* 0x00000065ff087424 */ /* 0x008fe400078e00ff */
[----:B------:R-:W-:Y:S02]  /*8490*/  IMAD.MOV.U32 R12, RZ, RZ, 0x1 ;  /* 0x00000001ff0c7424 */ /* 0x000fe400078e00ff */
[----:B0-----:R-:W-:-:S07]  /*84a0*/  IMAD.MOV.U32 R13, RZ, RZ, RZ ;  /* 0x000000ffff0d7224 */ /* 0x001fce00078e00ff */
[----:B-1----:R-:W-:-:S07]  /*84b0*/  LEPC R20, `(.L_x_49260) ;  /* 0x000000001014794e */ /* 0x002fce0000000000 */
[----:B--2---:R-:W-:Y:S05]  /*84c0*/  CALL.ABS.NOINC R2 ;  /* 0x0000000002007343 */ /* 0x004fea0003c00000 */
.L_x_49260:
[----:B------:R-:W-:Y:S05]  /*84d0*/  EXIT ;  /* 0x000000000000794d */ /* 0x000fea0003800000 */
.L_x_49259:
[----:B------:R-:W-:Y:S01]  /*84e0*/  STG.E.64 desc[UR36][R2.64], R16 ;  /* 0x0000001002007986 */ /* 0x000fe2000c101b24 */
[----:B------:R-:W-:Y:S05]  /*84f0*/  EXIT ;  /* 0x000000000000794d */ /* 0x000fea0003800000 */
.L_x_49258:
[----:B------:R-:W-:Y:S01]  /*8500*/  STG.E desc[UR36][R2.64], R16 ;  /* 0x0000001002007986 */ /* 0x000fe2000c101924 */
[----:B------:R-:W-:Y:S05]  /*8510*/  EXIT ;  /* 0x000000000000794d */ /* 0x000fea0003800000 */
        .weak           $__internal_50_$__cuda_sm20_rem_s64
        .type           $__internal_50_$__cuda_sm20_rem_s64,@function
        .size           $__internal_50_$__cuda_sm20_rem_s64,(.L_x_57263 - $__internal_50_$__cuda_sm20_rem_s64)
$__internal_50_$__cuda_sm20_rem_s64:
        /* <DEDUP_REMOVED lines=29> */
[----:B------:R-:W-:-:S04]  /*86f0*/  IMAD.WIDE.U32 R8, P2, R9, R10, R8 ;  /* 0x0000000a09087225 */ /* 0x000fc80007840008 */
[----:B------:R-:W-:-:S04]  /*8700*/  IMAD.HI.U32 R8, P0, R14, R11, R8 ;  /* 0x0000000b0e087227 */ /* 0x000fc80007800008 */
[----:B------:R-:W-:-:S04]  /*8710*/  IMAD.HI.U32 R11, R14, R10, RZ ;  /* 0x0000000a0e0b7227 */ /* 0x000fc800078e00ff */
[----:B------:R-:W-:Y:S02]  /*8720*/  IMAD R9, R14, R10, RZ ;  /* 0x0000000a0e097224 */ /* 0x000fe400078e02ff */
[----:B------:R-:W-:Y:S01]  /*8730*/  IMAD.X R11, R11, 0x1, R14, P2 ;  /* 0x000000010b0b7824 */ /* 0x000fe200010e060e */
[----:B------:R-:W-:Y:S02]  /*8740*/  ISETP.GE.AND P2, PT, R12, RZ, PT ;  /* 0x000000ff0c00720c */ /* 0x000fe40003f46270 */
[----:B------:R-:W-:Y:S02]  /*8750*/  IADD3 R14, P3, R9, R8, RZ ;  /* 0x00000008090e7210 */ /* 0x000fe40007f7e0ff */
[-C--:B------:R-:W-:Y:S02]  /*8760*/  IADD3 R8, P4, RZ, -R3.reuse, RZ ;  /* 0x80000003ff087210 */ /* 0x080fe40007f9e0ff */
[----:B------:R-:W-:Y:S02]  /*8770*/  IADD3.X R11, RZ, RZ, R11, P3, P0 ;  /* 0x000000ffff0b7210 */ /* 0x000fe40001fe040b */
[----:B------:R-:W-:Y:S01]  /*8780*/  SEL R3, R8, R3, !P2 ;  /* 0x0000000308037207 */ /* 0x000fe20005000000 */
[----:B------:R-:W-:-:S04]  /*8790*/  IMAD.X R9, RZ, RZ, ~R12, P4 ;  /* 0x000000ffff097224 */ /* 0x000fc800020e0e0c */
[----:B------:R-:W-:Y:S01]  /*87a0*/  IMAD.HI.U32 R8, R14, R3, RZ ;  /* 0x000000030e087227 */ /* 0x000fe200078e00ff */
[----:B------:R-:W-:-:S03]  /*87b0*/  SEL R10, R9, R12, !P2 ;  /* 0x0000000c090a7207 */ /* 0x000fc60005000000 */
[----:B------:R-:W-:Y:S02]  /*87c0*/  IMAD.MOV.U32 R9, RZ, RZ, RZ ;  /* 0x000000ffff097224 */ /* 0x000fe400078e00ff */
[----:B------:R-:W-:-:S04]  /*87d0*/  IMAD.WIDE.U32 R8, R14, R10, R8 ;  /* 0x0000000a0e087225 */ /* 0x000fc800078e0008 */
[----:B------:R-:W-:-:S04]  /*87e0*/  IMAD.HI.U32 R8, P0, R11, R3, R8 ;  /* 0x000000030b087227 */ /* 0x000fc80007800008 */
[----:B------:R-:W-:-:S05]  /*87f0*/  IMAD R9, R11, R10, RZ ;  /* 0x0000000a0b097224 */ /* 0x000fca00078e02ff */
        /* <DEDUP_REMOVED lines=31> */
[----:B------:R-:W-:Y:S06]  /*89f0*/  RET.REL.NODEC R6 `(_ZN2at6native27unrolled_elementwise_kernelINS0_13BUnaryFunctorIlllZZZNS0_21remainder_kernel_cudaERNS_18TensorIteratorBaseEENKUlvE_clEvENKUlvE2_clEvEUlllE_EESt5arrayIPcLm2EELi4E23TrivialOffsetCalculatorILi1EjESD_NS0_6memory12LoadWithCastILi1EEENSE_13StoreWithCastILi1EEEEEviT_T0_T2_T3_T4_T5_) ;  /* 0xffffff7406807950 */ /* 0x000fec0003c3ffff */
.L_x_49261:
        /* <DEDUP_REMOVED lines=16> */
.L_x_57263:


//--------------------- .text._ZN2at6native18elementwise_kernelILi128ELi2EZNS0_22gpu_kernel_impl_nocastINS0_13BUnaryFunctorIlllZZZNS0_21remainder_kernel_cudaERNS_18TensorIteratorBaseEENKUlvE_clEvENKUlvE2_clEvEUlllE_EEEEvS5_RKT_EUliE_EEviT1_ --------------------------
	.section	.text._ZN2at6native18elementwise_kernelILi128ELi2EZNS0_22gpu_kernel_impl_nocastINS0_13BUnaryFunctorIlllZZZNS0_21remainder_kernel_cudaERNS_18TensorIteratorBaseEENKUlvE_clEvENKUlvE2_clEvEUlllE_EEEEvS5_RKT_EUliE_EEviT1_,"ax",@progbits
	.align	128
        .global         _ZN2at6native18elementwise_kernelILi128ELi2EZNS0_22gpu_kernel_impl_nocastINS0_13BUnaryFunctorIlllZZZNS0_21remainder_kernel_cudaERNS_18TensorIteratorBaseEENKUlvE_clEvENKUlvE2_clEvEUlllE_EEEEvS5_RKT_EUliE_EEviT1_
        .type           _ZN2at6native18elementwise_kernelILi128ELi2EZNS0_22gpu_kernel_impl_nocastINS0_13BUnaryFunctorIlllZZZNS0_21remainder_kernel_cudaERNS_18TensorIteratorBaseEENKUlvE_clEvENKUlvE2_clEvEUlllE_EEEEvS5_RKT_EUliE_EEviT1_,@function
        .size           _ZN2at6native18elementwise_kernelILi128ELi2EZNS0_22gpu_kernel_impl_nocastINS0_13BUnaryFunctorIlllZZZNS0_21remainder_kernel_cudaERNS_18TensorIteratorBaseEENKUlvE_clEvENKUlvE2_clEvEUlllE_EEEEvS5_RKT_EUliE_EEviT1_,(.L_x_57264 - _ZN2at6native18elementwise_kernelILi128ELi2EZNS0_22gpu_kernel_impl_nocastINS0_13BUnaryFunctorIlllZZZNS0_21remainder_kernel_cudaERNS_18TensorIteratorBaseEENKUlvE_clEvENKUlvE2_clEvEUlllE_EEEEvS5_RKT_EUliE_EEviT1_)
        .other          _ZN2at6native18elementwise_kernelILi128ELi2EZNS0_22gpu_kernel_impl_nocastINS0_13BUnaryFunctorIlllZZZNS0_21remainder_kernel_cudaERNS_18TensorIteratorBaseEENKUlvE_clEvENKUlvE2_clEvEUlllE_EEEEvS5_RKT_EUliE_EEviT1_,@"STO_CUDA_ENTRY STV_DEFAULT"
_ZN2at6native18elementwise_kernelILi128ELi2EZNS0_22gpu_kernel_impl_nocastINS0_13BUnaryFunctorIlllZZZNS0_21remainder_kernel_cudaERNS_18TensorIteratorBaseEENKUlvE_clEvENKUlvE2_clEvEUlllE_EEEEvS5_RKT_EUliE_EEviT1_:
.text._ZN2at6native18elementwise_kernelILi128ELi2EZNS0_22gpu_kernel_impl_nocastINS0_13BUnaryFunctorIlllZZZNS0_21remainder_kernel_cudaERNS_18TensorIteratorBaseEENKUlvE_clEvENKUlvE2_clEvEUlllE_EEEEvS5_RKT_EUliE_EEviT1_:
        /* <DEDUP_REMOVED lines=12> */
[----:B------:R-:W-:Y:S01]  /*00c0*/  IMAD.MOV.U32 R5, RZ, RZ, RZ ;  /* 0x000000ffff057224 */ /* 0x000fe200078e00ff */
[----:B0-----:R-:W-:-:S13]  /*00d0*/  ISETP.NE.AND P0, PT, R10, RZ, PT ;  /* 0x000000ff0a00720c */ /* 0x001fda0003f05270 */
        /* <DEDUP_REMOVED lines=299> */
.L_x_49264:
        /* <DEDUP_REMOVED lines=12> */
[----:B------:R-:W-:Y:S01]  /*1450*/  IMAD.MOV.U32 R8, RZ, RZ, R6 ;  /* 0x000000ffff087224 */ /* 0x000fe200078e0006 */
[----:B------:R-:W-:-:S07]  /*1460*/  MOV R6, 0x1480 ;  /* 0x0000148000067802 */ /* 0x000fce0000000f00 */
[----:B------:R-:W-:Y:S05]  /*1470*/  CALL.REL.NOINC `($__internal_51_$__cuda_sm20_rem_s64) ;  /* 0x00000018002c7944 */ /* 0x000fea0003c00000 */
[----:B------:R-:W-:Y:S02]  /*1480*/  MOV R6, R8 ;  /* 0x0000000800067202 */ /* 0x000fe40000000f00 */
[----:B------:R-:W-:Y:S01]  /*1490*/  MOV R7, R9 ;  /* 0x0000000900077202 */ /* 0x000fe20000000f00 */
[----:B------:R-:W-:Y:S06]  /*14a0*/  BRA `(.L_x_49267) ;  /* 0x00000000004c7947 */ /* 0x000fec0003800000 */
.L_x_49266:
        /* <DEDUP_REMOVED lines=9> */
[----:B------:R-:W-:-:S04]  /*1540*/  IMAD.HI.U32 R9, R9, R7, R8 ;  /* 0x0000000709097227 */ /* 0x000fc800078e0008 */
[----:B------:R-:W-:Y:S02]  /*1550*/  IMAD.MOV.U32 R7, RZ, RZ, RZ ;  /* 0x000000ffff077224 */ /* 0x000fe400078e00ff */
[----:B------:R-:W-:-:S04]  /*1560*/  IMAD.HI.U32 R9, R9, R6, RZ ;  /* 0x0000000609097227 */ /* 0x000fc800078e00ff */
[----:B------:R-:W-:-:S04]  /*1570*/  IMAD.MOV R9, RZ, RZ, -R9 ;  /* 0x000000ffff097224 */ /* 0x000fc800078e0a09 */
[----:B------:R-:W-:-:S05]  /*1580*/  IMAD R6, R9, UR4, R6 ;  /* 0x0000000409067c24 */ /* 0x000fca000f8e0206 */
[----:B------:R-:W-:-:S13]  /*1590*/  ISETP.GE.U32.AND P0, PT, R6, UR4, PT ;  /* 0x0000000406007c0c */ /* 0x000fda000bf06070 */
[----:B------:R-:W-:-:S04]  /*15a0*/  @P0 IADD3 R6, R6, -UR4, RZ ;  /* 0x8000000406060c10 */ /* 0x000fc8000fffe0ff */
[----:B------:R-:W-:-:S13]  /*15b0*/  ISETP.GE.U32.AND P0, PT, R6, UR4, PT ;  /* 0x0000000406007c0c */ /* 0x000fda000bf06070 */
[----:B------:R-:W-:Y:S02]  /*15c0*/  @P0 IADD3 R6, R6, -UR4, RZ ;  /* 0x8000000406060c10 */ /* 0x000fe4000fffe0ff */
[----:B------:R-:W-:-:S07]  /*15d0*/  @!P1 LOP3.LUT R6, RZ, UR4, RZ, 0x33, !PT ;  /* 0x00000004ff069c12 */ /* 0x000fce000f8e33ff */
.L_x_49267:
[----:B------:R-:W-:Y:S05]  /*15e0*/  BSYNC B1 ;  /* 0x0000000000017941 */ /* 0x000fea0003800000 */
.L_x_49265:
[----:B------:R-:W0:Y:S01]  /*15f0*/  LDC.64 R10, c[0x0][0x428] ;  /* 0x00010a00ff0a7b82 */ /* 0x000e220000000a00 */
[----:B------:R-:W-:Y:S02]  /*1600*/  ISETP.EQ.U32.AND P1, PT, R6, RZ, PT ;  /* 0x000000ff0600720c */ /* 0x000fe40003f22070 */
[----:B------:R-:W-:Y:S02]  /*1610*/  LEA R0, R0, R3, 0x8 ;  /* 0x0000000300007211 */ /* 0x000fe400078e40ff */
[----:B0-----:R-:W-:Y:S02]  /*1620*/  LOP3.LUT R2, R6, R10, RZ, 0x3c, !PT ;  /* 0x0000000a06027212 */ /* 0x001fe400078e3cff */
[----:B------:R-:W-:Y:S02]  /*1630*/  LOP3.LUT R8, R7, R11, RZ, 0x3c, !PT ;  /* 0x0000000b07087212 */ /* 0x000fe400078e3cff */
[----:B------:R-:W-:-:S04]  /*1640*/  ISETP.GT.U32.AND P0, PT, R2, -0x1, PT ;  /* 0xffffffff0200780c */ /* 0x000fc80003f04070 */
[----:B------:R-:W-:-:S04]  /*1650*/  ISETP.GT.AND.EX P0, PT, R8, -0x1, PT, P0 ;  /* 0xffffffff0800780c */ /* 0x000fc80003f04300 */
[----:B------:R-:W-:-:S04]  /*1660*/  ISETP.EQ.OR.EX P0, PT, R7, RZ, P0, P1 ;  /* 0x000000ff0700720c */ /* 0x000fc80000702710 */
[----:B------:R-:W-:Y:S02]  /*1670*/  SEL R9, R10, RZ, !P0 ;  /* 0x000000ff0a097207 */ /* 0x000fe40004000000 */
[----:B------:R-:W-:Y:S02]  /*1680*/  SEL R11, R11, RZ, !P0 ;  /* 0x000000ff0b0b7207 */ /* 0x000fe40004000000 */
[----:B------:R-:W-:Y:S01]  /*1690*/  IADD3 R6, P0, R6, R9, RZ ;  /* 0x0000000906067210 */ /* 0x000fe20007f1e0ff */
[----:B------:R-:W-:-:S03]  /*16a0*/  VIADD R9, R0, 0x80 ;  /* 0x0000008000097836 */ /* 0x000fc60000000000 */
[----:B------:R-:W-:-:S05]  /*16b0*/  IADD3.X R7, R7, R11, RZ, P0, !PT ;  /* 0x0000000b07077210 */ /* 0x000fca00007fe4ff */
[----:B------:R0:W-:Y:S04]  /*16c0*/  STG.E.64 desc[UR6][R4.64], R6 ;  /* 0x0000000604007986 */ /* 0x0001e8000c101b06 */
.L_x_49263:
[----:B------:R-:W-:Y:S05]  /*16d0*/  BSYNC B0 ;  /* 0x0000000000007941 */ /* 0x000fea0003800000 */
.L_x_49262:
        /* <DEDUP_REMOVED lines=306> */
.L_x_49268:
[----:B------:R-:W-:Y:S02]  /*2a00*/  ULDC.64 UR4, c[0x0][0x418] ;  /* 0x0001060000047ab9 */ /* 0x000fe40000000a00 */
[----:B0-----:R-:W-:Y:S01]  /*2a10*/  IADD3 R6, P0, R0, UR4, RZ ;  /* 0x0000000400067c10 */ /* 0x001fe2000ff1e0ff */
        /* <DEDUP_REMOVED lines=16> */
.L_x_49270:
[----:B------:R-:W-:Y:S01]  /*2b20*/  ULDC UR4, c[0x0][0x428] ;  /* 0x00010a0000047ab9 */ /* 0x000fe20000000800 */
[----:B------:R-:W-:Y:S01]  /*2b30*/  HFMA2.MMA R4, -RZ, RZ, 0, 0 ;  /* 0x00000000ff047435 */ /* 0x000fe200000001ff */
[----:B------:R-:W0:Y:S01]  /*2b40*/  I2F.U32.RP R7, UR4 ;  /* 0x0000000400077d06 */ /* 0x000e220008209000 */
[----:B------:R-:W-:-:S07]  /*2b50*/  ISETP.NE.U32.AND P1, PT, RZ, UR4, PT ;  /* 0x00000004ff007c0c */ /* 0x000fce000bf25070 */
        /* <DEDUP_REMOVED lines=15> */
.L_x_49271:
[----:B------:R-:W-:Y:S05]  /*2c50*/  BSYNC B0 ;  /* 0x0000000000007941 */ /* 0x000fea0003800000 */
.L_x_49269:
        /* <DEDUP_REMOVED lines=13> */
        .weak           $__internal_51_$__cuda_sm20_rem_s64
        .type           $__internal_51_$__cuda_sm20_rem_s64,@function
        .size           $__internal_51_$__cuda_sm20_rem_s64,(.L_x_57264 - $__internal_51_$__cuda_sm20_rem_s64)
$__internal_51_$__cuda_sm20_rem_s64:
        /* <DEDUP_REMOVED lines=13> */
[----:B------:R-:W-:-:S04]  /*2e00*/  IMAD.HI.U32 R12, R10, R15, RZ ;  /* 0x0000000f0a0c7227 */ /* 0x000fc800078e00ff */
[----:B------:R-:W-:Y:S01]  /*2e10*/  IMAD.X R17, RZ, RZ, ~R13, P0 ;  /* 0x000000ffff117224 */ /* 0x000fe200000e0e0d */
[----:B------:R-:W-:-:S03]  /*2e20*/  MOV R13, R10 ;  /* 0x0000000a000d7202 */ /* 0x000fc60000000f00 */
[-C--:B------:R-:W-:Y:S02]  /*2e30*/  IMAD R19, R11, R17.reuse, RZ ;  /* 0x000000110b137224 */ /* 0x080fe400078e02ff */
[----:B------:R-:W-:-:S04]  /*2e40*/  IMAD.WIDE.U32 R12, P0, R10, R17, R12 ;  /* 0x000000110a0c7225 */ /* 0x000fc8000780000c */
[----:B------:R-:W-:-:S04]  /*2e50*/  IMAD.HI.U32 R9, R11, R17, RZ ;  /* 0x000000110b097227 */ /* 0x000fc800078e00ff */
[----:B------:R-:W-:Y:S01]  /*2e60*/  IMAD.HI.U32 R12, P1, R11, R15, R12 ;  /* 0x0000000f0b0c7227 */ /* 0x000fe2000782000c */
[----:B------:R-:W-:-:S04]  /*2e70*/  IADD3.X R9, R9, R11, RZ, P0, !PT ;  /* 0x0000000b09097210 */ /* 0x000fc800007fe4ff */
        /* <DEDUP_REMOVED lines=11> */
[----:B------:R-:W-:Y:S01]  /*2f30*/  IADD3.X R10, RZ, ~R10, RZ, P0, !PT ;  /* 0x8000000aff0a7210 */ /* 0x000fe200007fe4ff */
[----:B------:R-:W-:-:S04]  /*2f40*/  IMAD.X R14, RZ, RZ, ~R7, P4 ;  /* 0x000000ffff0e7224 */ /* 0x000fc800020e0e07 */
        /* <DEDUP_REMOVED lines=18> */
[----:B------:R-:W-:-:S03]  /*3070*/  IMAD R12, R9, UR5, R11 ;  /* 0x00000005090c7c24 */ /* 0x000fc6000f8e020b */
[----:B------:R-:W-:Y:S01]  /*3080*/  ISETP.GE.U32.AND P0, PT, R8, UR4, PT ;  /* 0x0000000408007c0c */ /* 0x000fe2000bf06070 */
[----:B------:R-:W-:-:S05]  /*3090*/  IMAD R7, R7, UR4, R12 ;  /* 0x0000000407077c24 */ /* 0x000fca000f8e020c */
        /* <DEDUP_REMOVED lines=21> */
[----:B------:R-:W-:Y:S06]  /*31f0*/  RET.REL.NODEC R6 `(_ZN2at6native18elementwise_kernelILi128ELi2EZNS0_22gpu_kernel_impl_nocastINS0_13BUnaryFunctorIlllZZZNS0_21remainder_kernel_cudaERNS_18TensorIteratorBaseEENKUlvE_clEvENKUlvE2_clEvEUlllE_EEEEvS5_RKT_EUliE_EEviT1_) ;  /* 0xffffffcc06807950 */ /* 0x000fec0003c3ffff */
.L_x_49272:
        /* <DEDUP_REMOVED lines=16> */
.L_x_57264:


//--------------------- .text._ZN2at6native27unrolled_elementwise_kernelINS0_13BUnaryFunctorIlllZZZNS0_21remainder_kernel_cudaERNS_18TensorIteratorBaseEENKUlvE_clEvENKUlvE2_clEvEUlllE_EESt5arrayIPcLm2EELi4E23TrivialOffsetCalculatorILi1EjESD_NS0_6memory15LoadWithoutCastENSE_16StoreWithoutCastEEEviT_T0_T2_T3_T4_T5_ --------------------------
	.section	.text._ZN2at6native27unrolled_elementwise_kernelINS0_13BUnaryFunctorIlllZZZNS0_21remainder_kernel_cudaERNS_18TensorIteratorBaseEENKUlvE_clEvENKUlvE2_clEvEUlllE_EESt5arrayIPcLm2EELi4E23TrivialOffsetCalculatorILi1EjESD_NS0_6memory15LoadWithoutCastENSE_16StoreWithoutCastEEEviT_T0_T2_T3_T4_T5_,"ax",@progbits
	.align	128
        .global         _ZN2at6native27unrolled_elementwise_kernelINS0_13BUnaryFunctorIlllZZZNS0_21remainder_kernel_cudaERNS_18TensorIteratorBaseEENKUlvE_clEvENKUlvE2_clEvEUlllE_EESt5arrayIPcLm2EELi4E23TrivialOffsetCalculatorILi1EjESD_NS0_6memory15LoadWithoutCastENSE_16StoreWithoutCastEEEviT_T0_T2_T3_T4_T5_
        .type           _ZN2at6native27unrolled_elementwise_kernelINS0_13BUnaryFunctorIlllZZZNS0_21remainder_kernel_cudaERNS_18TensorIteratorBaseEENKUlvE_clEvENKUlvE2_clEvEUlllE_EESt5arrayIPcLm2EELi4E23TrivialOffsetCalculatorILi1EjESD_NS0_6memory15LoadWithoutCastENSE_16StoreWithoutCastEEEviT_T0_T2_T3_T4_T5_,@function
        .size           _ZN2at6native27unrolled_elementwise_kernelINS0_13BUnaryFunctorIlllZZZNS0_21remainder_kernel_cudaERNS_18TensorIteratorBaseEENKUlvE_clEvENKUlvE2_clEvEUlllE_EESt5arrayIPcLm2EELi4E23TrivialOffsetCalculatorILi1EjESD_NS0_6memory15LoadWithoutCastENSE_16StoreWithoutCastEEEviT_T0_T2_T3_T4_T5_,(.L_x_57265 - _ZN2at6native27unrolled_elementwise_kernelINS0_13BUnaryFunctorIlllZZZNS0_21remainder_kernel_cudaERNS_18TensorIteratorBaseEENKUlvE_clEvENKUlvE2_clEvEUlllE_EESt5arrayIPcLm2EELi4E23TrivialOffsetCalculatorILi1EjESD_NS0_6memory15LoadWithoutCastENSE_16StoreWithoutCastEEEviT_T0_T2_T3_T4_T5_)
        .other          _ZN2at6native27unrolled_elementwise_kernelINS0_13BUnaryFunctorIlllZZZNS0_21remainder_kernel_cudaERNS_18TensorIteratorBaseEENKUlvE_clEvENKUlvE2_clEvEUlllE_EESt5arrayIPcLm2EELi4E23TrivialOffsetCalculatorILi1EjESD_NS0_6memory15LoadWithoutCastENSE_16StoreWithoutCastEEEviT_T0_T2_T3_T4_T5_,@"STO_CUDA_ENTRY STV_DEFAULT"
_ZN2at6native27unrolled_elementwise_kernelINS0_13BUnaryFunctorIlllZZZNS0_21remainder_kernel_cudaERNS_18TensorIteratorBaseEENKUlvE_clEvENKUlvE2_clEvEUlllE_EESt5arrayIPcLm2EELi4E23TrivialOffsetCalculatorILi1EjESD_NS0_6memory15LoadWithoutCastENSE_16StoreWithoutCastEEEviT_T0_T2_T3_T4_T5_:
.text._ZN2at6native27unrolled_elementwise_kernelINS0_13BUnaryFunctorIlllZZZNS0_21remainder_kernel_cudaERNS_18TensorIteratorBaseEENKUlvE_clEvENKUlvE2_clEvEUlllE_EESt5arrayIPcLm2EELi4E23TrivialOffsetCalculatorILi1EjESD_NS0_6memory15LoadWithoutCastENSE_16StoreWithoutCastEEEviT_T0_T2_T3_T4_T5_:
        /* <DEDUP_REMOVED lines=23> */
[----:B------:R-:W-:-:S13]  /*0170*/  ISETP.GE.AND P2, PT, R11, R2, PT ;  /* 0x000000020b00720c */ /* 0x000fda0003f46270 */
[----:B------:R-:W1:Y:S01]  /*0180*/  @!P2 LDC.64 R6, c[0x0][0x230] ;  /* 0x00008c00ff06ab82 */ /* 0x000e620000000a00 */
[----:B------:R-:W-:Y:S01]  /*0190*/  @!P2 LEA R11, R0, R11, 0x9 ;  /* 0x0000000b000ba211 */ /* 0x000fe200078e48ff */
[----:B0-----:R-:W-:Y:S01]  /*01a0*/  @!P3 IMAD.WIDE.U32 R16, R19, 0x8, R8 ;  /* 0x000000081310b825 */ /* 0x001fe200078e0008 */
[----:B------:R-:W-:Y:S02]  /*01b0*/  CS2R R18, SRZ ;  /* 0x0000000000127805 */ /* 0x000fe4000001ff00 */
[----:B------:R-:W-:-:S04]  /*01c0*/  CS2R R8, SRZ ;  /* 0x0000000000087805 */ /* 0x000fc8000001ff00 */
        /* <DEDUP_REMOVED lines=8> */
[----:B------:R-:W-:Y:S01]  /*0250*/  ULDC UR4, c[0x0][0x224] ;  /* 0x0000890000047ab9 */ /* 0x000fe20000000800 */
[----:B------:R-:W-:Y:S01]  /*0260*/  BSSY B1, `(.L_x_49275) ;  /* 0x000001e000017945 */ /* 0x000fe20003800000 */
[----:B0----5:R-:W-:-:S04]  /*0270*/  LOP3.LUT R4, R9, UR4, RZ, 0xfc, !PT ;  /* 0x0000000409047c12 */ /* 0x021fc8000f8efcff */
[----:B------:R-:W-:-:S13]  /*0280*/  ISETP.NE.U32.AND P0, PT, R4, RZ, PT ;  /* 0x000000ff0400720c */ /* 0x000fda0003f05070 */
[----:B------:R-:W-:Y:S05]  /*0290*/  @!P0 BRA `(.L_x_49276) ;  /* 0x0000000000188947 */ /* 0x000fea0003800000 */
[----:B------:R-:W-:Y:S01]  /*02a0*/  IMAD.MOV.U32 R5, RZ, RZ, R9 ;  /* 0x000000ffff057224 */ /* 0x000fe200078e0009 */
[----:B------:R-:W-:-:S07]  /*02b0*/  MOV R4, 0x2d0 ;  /* 0x000002d000047802 */ /* 0x000fce0000000f00 */
[----:B------:R-:W-:Y:S05]  /*02c0*/  CALL.REL.NOINC `($__internal_52_$__cuda_sm20_rem_s64) ;  /* 0x0000000c00407944 */ /* 0x000fea0003c00000 */
[----:B------:R-:W-:Y:S02]  /*02d0*/  IMAD.MOV.U32 R4, RZ, RZ, R8 ;  /* 0x000000ffff047224 */ /* 0x000fe400078e0008 */
[----:B------:R-:W-:Y:S01]  /*02e0*/  IMAD.MOV.U32 R5, RZ, RZ, R15 ;  /* 0x000000ffff057224 */ /* 0x000fe200078e000f */
[----:B------:R-:W-:Y:S06]  /*02f0*/  BRA `(.L_x_49277) ;  /* 0x0000000000507947 */ /* 0x000fec0003800000 */
.L_x_49276:
        /* <DEDUP_REMOVED lines=20> */
.L_x_49277:
[----:B------:R-:W-:Y:S05]  /*0440*/  BSYNC B1 ;  /* 0x0000000000017941 */ /* 0x000fea0003800000 */
.L_x_49275:
        /* <DEDUP_REMOVED lines=10> */
[----:B------:R-:W-:-:S07]  /*04f0*/  IMAD.X R7, R5, 0x1, R7, P2 ;  /* 0x0000000105077824 */ /* 0x000fce00010e0607 */
.L_x_49274:
[----:B------:R-:W-:Y:S05]  /*0500*/  BSYNC B0 ;  /* 0x0000000000007941 */ /* 0x000fea0003800000 */
.L_x_49273:
[----:B0-----:R-:W-:Y:S01]  /*0510*/  VIADD R5, R3, 0x80 ;  /* 0x0000008003057836 */ /* 0x001fe20000000000 */
        /* <DEDUP_REMOVED lines=8> */
[----:B------:R-:W-:Y:S01]  /*05a0*/  MOV R8, R18 ;  /* 0x0000001200087202 */ /* 0x000fe20000000f00 */
[----:B------:R-:W-:Y:S01]  /*05b0*/  IMAD.MOV.U32 R5, RZ, RZ, R19 ;  /* 0x000000ffff057224 */ /* 0x000fe200078e0013 */
[----:B------:R-:W-:-:S07]  /*05c0*/  MOV R4, 0x5e0 ;  /* 0x000005e000047802 */ /* 0x000fce0000000f00 */
[----:B------:R-:W-:Y:S05]  /*05d0*/  CALL.REL.NOINC `($__internal_52_$__cuda_sm20_rem_s64) ;  /* 0x00000008007c7944 */ /* 0x000fea0003c00000 */
[----:B------:R-:W-:Y:S02]  /*05e0*/  IMAD.MOV.U32 R4, RZ, RZ, R8 ;  /* 0x000000ffff047224 */ /* 0x000fe400078e0008 */
[----:B------:R-:W-:Y:S01]  /*05f0*/  IMAD.MOV.U32 R5, RZ, RZ, R15 ;  /* 0x000000ffff057224 */ /* 0x000fe200078e000f */
[----:B------:R-:W-:Y:S06]  /*0600*/  BRA `(.L_x_49282) ;  /* 0x00000000004c7947 */ /* 0x000fec0003800000 */
.L_x_49281:
[----:B------:R-:W-:Y:S01]  /*0610*/  ULDC UR4, c[0x0][0x220] ;  /* 0x0000880000047ab9 */ /* 0x000fe20000000800 */
[----:B------:R-:W-:Y:S01]  /*0620*/  IMAD.MOV.U32 R4, RZ, RZ, RZ ;  /* 0x000000ffff047224 */ /* 0x000fe200078e00ff */
        /* <DEDUP_REMOVED lines=16> */
[----:B------:R-:W-:-:S07]  /*0730*/  @!P2 LOP3.LUT R4, RZ, UR4, RZ, 0x33, !PT ;  /* 0x00000004ff04ac12 */ /* 0x000fce000f8e33ff */
.L_x_49282:
[----:B------:R-:W-:Y:S05]  /*0740*/  BSYNC B1 ;  /* 0x0000000000017941 */ /* 0x000fea0003800000 */
.L_x_49280:
        /* <DEDUP_REMOVED lines=11> */
.L_x_49279:
[----:B------:R-:W-:Y:S05]  /*0800*/  BSYNC B0 ;  /* 0x0000000000007941 */ /* 0x000fea0003800000 */
.L_x_49278:
        /* <DEDUP_REMOVED lines=12> */
[----:B------:R-:W-:Y:S05]  /*08d0*/  CALL.REL.NOINC `($__internal_52_$__cuda_sm20_rem_s64) ;  /* 0x0000000400bc7944 */ /* 0x000fea0003c00000 */
[----:B------:R-:W-:Y:S02]  /*08e0*/  IMAD.MOV.U32 R4, RZ, RZ, R8 ;  /* 0x000000ffff047224 */ /* 0x000fe400078e0008 */
[----:B------:R-:W-:Y:S01]  /*08f0*/  IMAD.MOV.U32 R5, RZ, RZ, R15 ;  /* 0x000000ffff057224 */ /* 0x000fe200078e000f */
[----:B------:R-:W-:Y:S06]  /*0900*/  BRA `(.L_x_49287) ;  /* 0x00000000004c7947 */ /* 0x000fec0003800000 */
.L_x_49286:
        /* <DEDUP_REMOVED lines=15> */
[----:B------:R-:W-:-:S04]  /*0a00*/  @P0 IADD3 R4, R4, -UR4, RZ ;  /* 0x8000000404040c10 */ /* 0x000fc8000fffe0ff */
[----:B------:R-:W-:-:S13]  /*0a10*/  ISETP.GE.U32.AND P0, PT, R4, UR4, PT ;  /* 0x0000000404007c0c */ /* 0x000fda000bf06070 */
[----:B------:R-:W-:Y:S01]  /*0a20*/  @P0 VIADD R4, R4, -UR4 ;  /* 0x8000000404040c36 */ /* 0x000fe20008000000 */
[----:B------:R-:W-:-:S07]  /*0a30*/  @!P2 LOP3.LUT R4, RZ, UR4, RZ, 0x33, !PT ;  /* 0x00000004ff04ac12 */ /* 0x000fce000f8e33ff */
.L_x_49287:
[----:B------:R-:W-:Y:S05]  /*0a40*/  BSYNC B1 ;  /* 0x0000000000017941 */ /* 0x000fea0003800000 */
.L_x_49285:
        /* <DEDUP_REMOVED lines=11> */
.L_x_49284:
[----:B------:R-:W-:Y:S05]  /*0b00*/  BSYNC B0 ;  /* 0x0000000000007941 */ /* 0x000fea0003800000 */
.L_x_49283:
        /* <DEDUP_REMOVED lines=12> */
[----:B------:R-:W-:Y:S05]  /*0bd0*/  CALL.REL.NOINC `($__internal_52_$__cuda_sm20_rem_s64) ;  /* 0x0000000000fc7944 */ /* 0x000fea0003c00000 */
[----:B------:R-:W-:Y:S01]  /*0be0*/  MOV R4, R8 ;  /* 0x0000000800047202 */ /* 0x000fe20000000f00 */
[----:B------:R-:W-:Y:S01]  /*0bf0*/  IMAD.MOV.U32 R5, RZ, RZ, R15 ;  /* 0x000000ffff057224 */ /* 0x000fe200078e000f */
[----:B------:R-:W-:Y:S06]  /*0c00*/  BRA `(.L_x_49292) ;  /* 0x00000000004c7947 */ /* 0x000fec0003800000 */
.L_x_49291:
        /* <DEDUP_REMOVED lines=19> */
.L_x_49292:
[----:B------:R-:W-:Y:S05]  /*0d40*/  BSYNC B1 ;  /* 0x0000000000017941 */ /* 0x000fea0003800000 */
.L_x_49290:
        /* <DEDUP_REMOVED lines=11> */
.L_x_49289:
[----:B------:R-:W-:Y:S05]  /*0e00*/  BSYNC B0 ;  /* 0x0000000000007941 */ /* 0x000fea0003800000 */
.L_x_49288:
        /* <DEDUP_REMOVED lines=10> */
[----:B------:R-:W-:Y:S02]  /*0eb0*/  IMAD R7, R0, 0x200, R3 ;  /* 0x0000020000077824 */ /* 0x000fe400078e0203 */
[----:B------:R-:W-:Y:S02]  /*0ec0*/  VIADD R3, R3, 0x80 ;  /* 0x0000008003037836 */ /* 0x000fe40000000000 */
[----:B------:R-:W-:-:S03]  /*0ed0*/  IMAD.MOV.U32 R19, RZ, RZ, R9 ;  /* 0x000000ffff137224 */ /* 0x000fc600078e0009 */
[----:B------:R-:W-:-:S13]  /*0ee0*/  ISETP.GE.AND P0, PT, R3, R2, PT ;  /* 0x000000020300720c */ /* 0x000fda0003f06270 */
[----:B------:R-:W-:Y:S01]  /*0ef0*/  @!P0 LEA R15, R0, R3, 0x9 ;  /* 0x00000003000f8211 */ /* 0x000fe200078e48ff */
[----:B------:R-:W-:Y:S02]  /*0f00*/  @!P0 VIADD R3, R3, 0x80 ;  /* 0x0000008003038836 */ /* 0x000fe40000000000 */
[----:B0-----:R-:W-:-:S04]  /*0f10*/  IMAD.WIDE.U32 R6, R7, 0x8, R12 ;  /* 0x0000000807067825 */ /* 0x001fc800078e000c */
[----:B------:R-:W-:Y:S01]  /*0f20*/  @!P0 IMAD.WIDE.U32 R12, R15, 0x8, R12 ;  /* 0x000000080f0c8825 */ /* 0x000fe200078e000c */
[----:B------:R1:W-:Y:S04]  /*0f30*/  STG.E.64 desc[UR6][R6.64], R18 ;  /* 0x0000001206007986 */ /* 0x0003e8000c101b06 */
[----:B------:R1:W-:Y:S02]  /*0f40*/  @!P0 STG.E.64 desc[UR6][R12.64], R10 ;  /* 0x0000000a0c008986 */ /* 0x0003e4000c101b06 */
.L_x_49294:
[----:B------:R-:W-:Y:S05]  /*0f50*/  BSYNC B0 ;  /* 0x0000000000007941 */ /* 0x000fea0003800000 */
.L_x_49293:
[----:B------:R-:W-:-:S13]  /*0f60*/  ISETP.GE.AND P0, PT, R3, R2, PT ;  /* 0x000000020300720c */ /* 0x000fda0003f06270 */
[----:B------:R-:W-:Y:S05]  /*0f70*/  @P0 EXIT ;  /* 0x000000000000094d */ /* 0x000fea0003800000 */
[----:B01----:R-:W0:Y:S01]  /*0f80*/  LDC.64 R6, c[0x0][0x228] ;  /* 0x00008a00ff067b82 */ /* 0x003e220000000a00 */
[----:B------:R-:W-:-:S04]  /*0f90*/  IMAD R3, R0, 0x200, R3 ;  /* 0x0000020000037824 */ /* 0x000fc800078e0203 */
[----:B0-----:R-:W-:-:S05]  /*0fa0*/  IMAD.WIDE.U32 R2, R3, 0x8, R6 ;  /* 0x0000000803027825 */ /* 0x001fca00078e0006 */
[----:B------:R-:W-:Y:S01]  /*0fb0*/  STG.E.64 desc[UR6][R2.64], R4 ;  /* 0x0000000402007986 */ /* 0x000fe2000c101b06 */
[----:B------:R-:W-:Y:S05]  /*0fc0*/  EXIT ;  /* 0x000000000000794d */ /* 0x000fea0003800000 */
        .weak           $__internal_52_$__cuda_sm20_rem_s64
        .type           $__internal_52_$__cuda_sm20_rem_s64,@function
        .size           $__internal_52_$__cuda_sm20_rem_s64,(.L_x_57265 - $__internal_52_$__cuda_sm20_rem_s64)
$__internal_52_$__cuda_sm20_rem_s64:
[----:B------:R-:W-:Y:S01]  /*0fd0*/  UIADD3 UR4, UP1, URZ, -UR8, URZ ;  /* 0x800000083f047290 */ /* 0x000fe2000ff3e03f */
[----:B------:R-:W-:Y:S01]  /*0fe0*/  ISETP.LE.AND P3, PT, RZ, UR9, PT ;  /* 0x00000009ff007c0c */ /* 0x000fe2000bf63270 */
[----:B------:R-:W-:Y:S02]  /*0ff0*/  UISETP.GE.AND UP0, UPT, UR9, URZ, UPT ;  /* 0x0000003f0900728c */ /* 0x000fe4000bf06270 */
[----:B------:R-:W-:Y:S02]  /*1000*/  UIADD3.X UR5, URZ, ~UR9, URZ, UP1, !UPT ;  /* 0x800000093f057290 */ /* 0x000fe40008ffe43f */
[----:B------:R-:W-:Y:S02]  /*1010*/  USEL UR4, UR4, UR8, !UP0 ;  /* 0x0000000804047287 */ /* 0x000fe4000c000000 */
[----:B------:R-:W-:-:S09]  /*1020*/  USEL UR5, UR5, UR9, !UP0 ;  /* 0x0000000905057287 */ /* 0x000fd2000c000000 */
[----:B------:R-:W0:Y:S08]  /*1030*/  I2F.U64.RP R20, UR4 ;  /* 0x0000000400147d12 */ /* 0x000e300008309000 */
[----:B0-----:R-:W0:Y:S02]  /*1040*/  MUFU.RCP R20, R20 ;  /* 0x0000001400147308 */ /* 0x001e240000001000 */
[----:B0-----:R-:W-:Y:S01]  /*1050*/  VIADD R14, R20, 0x1ffffffe ;  /* 0x1ffffffe140e7836 */ /* 0x001fe20000000000 */
[----:B------:R-:W-:-:S05]  /*1060*/  IADD3 R20, RZ, -UR8, RZ ;  /* 0x80000008ff147c10 */ /* 0x000fca000fffe0ff */
        /* <DEDUP_REMOVED lines=8> */
[----:B------:R-:W-:-:S04]  /*10f0*/  IMAD.WIDE.U32 R16, P0, R14, R23, R16 ;  /* 0x000000170e107225 */ /* 0x000fc80007800010 */
[----:B------:R-:W-:Y:S01]  /*1100*/  IMAD.HI.U32 R16, P2, R15, R21, R16 ;  /* 0x000000150f107227 */ /* 0x000fe20007840010 */
[----:B------:R-:W-:-:S03]  /*1110*/  SEL R21, R20, UR8, !P3 ;  /* 0x0000000814157c07 */ /* 0x000fc6000d800000 */
[CC--:B------:R-:W-:Y:S02]  /*1120*/  IMAD R17, R15.reuse, R23.reuse, RZ ;  /* 0x000000170f117224 */ /* 0x0c0fe400078e02ff */
[----:B------:R-:W-:-:S03]  /*1130*/  IMAD.HI.U32 R23, R15, R23, RZ ;  /* 0x000000170f177227 */ /* 0x000fc600078e00ff */
[----:B------:R-:W-:Y:S01]  /*1140*/  IADD3 R17, P3, R17, R16, RZ ;  /* 0x0000001011117210 */ /* 0x000fe20007f7e0ff */
[----:B------:R-:W-:Y:S01]  /*1150*/  IMAD.X R20, R23, 0x1, R15, P0 ;  /* 0x0000000117147824 */ /* 0x000fe200000e060f */
[----:B------:R-:W-:-:S03]  /*1160*/  IADD3 R23, P5, RZ, -R8, RZ ;  /* 0x80000008ff177210 */ /* 0x000fc60007fbe0ff */
[----:B------:R-:W-:Y:S01]  /*1170*/  IMAD.WIDE.U32 R14, R17, R21, RZ ;  /* 0x00000015110e7225 */ /* 0x000fe200078e00ff */
[----:B------:R-:W-:Y:S02]  /*1180*/  IADD3.X R20, RZ, RZ, R20, P3, P2 ;  /* 0x000000ffff147210 */ /* 0x000fe40001fe4414 */
[----:B------:R-:W-:Y:S01]  /*1190*/  ISETP.GE.AND P2, PT, R5, RZ, PT ;  /* 0x000000ff0500720c */ /* 0x000fe20003f46270 */
[----:B------:R-:W-:Y:S01]  /*11a0*/  IMAD R15, R17, UR5, R15 ;  /* 0x00000005110f7c24 */ /* 0x000fe2000f8e020f */
        /* <DEDUP_REMOVED lines=25> */
[----:B------:R-:W-:-:S03]  /*1340*/  IMAD R16, R16, UR5, R15 ;  /* 0x0000000510107c24 */ /* 0x000fc6000f8e020f */
[-C--:B------:R-:W-:Y:S01]  /*1350*/  ISETP.GE.U32.AND P0, PT, R20, R21.reuse, PT ;  /* 0x000000151400720c */ /* 0x080fe20003f06070 */
[----:B------:R-:W-:-:S04]  /*1360*/  IMAD R8, R8, R21, R16 ;  /* 0x0000001508087224 */ /* 0x000fc800078e0210 */
[----:B------:R-:W-:Y:S01]  /*1370*/  IMAD.X R5, R5, 0x1, ~R8, P3 ;  /* 0x0000000105057824 */ /* 0x000fe200018e0e08 */
[----:B------:R-:W-:-:S04]  /*1380*/  IADD3 R14, P3, R20, -R21, RZ ;  /* 0x80000015140e7210 */ /* 0x000fc80007f7e0ff */
[C---:B------:R-:W-:Y:S02]  /*1390*/  ISETP.GE.U32.AND.EX P0, PT, R5.reuse, UR5, PT, P0 ;  /* 0x0000000505007c0c */ /* 0x040fe4000bf06100 */
[----:B------:R-:W-:Y:S02]  /*13a0*/  IADD3.X R16, R5, ~UR5, RZ, P3, !PT ;  /* 0x8000000505107c10 */ /* 0x000fe40009ffe4ff */
[----:B------:R-:W-:Y:S02]  /*13b0*/  SEL R14, R14, R20, P0 ;  /* 0x000000140e0e7207 */ /* 0x000fe40000000000 */
[----:B------:R-:W-:Y:S02]  /*13c0*/  SEL R16, R16, R5, P0 ;  /* 0x0000000510107207 */ /* 0x000fe40000000000 */
[CC--:B------:R-:W-:Y:S02]  /*13d0*/  ISETP.GE.U32.AND P0, PT, R14.reuse, R21.reuse, PT ;  /* 0x000000150e00720c */ /* 0x0c0fe40003f06070 */
[----:B------:R-:W-:-:S02]  /*13e0*/  IADD3 R8, P3, R14, -R21, RZ ;  /* 0x800000150e087210 */ /* 0x000fc40007f7e0ff */
        /* <DEDUP_REMOVED lines=10> */
[----:B------:R-:W-:Y:S02]  /*1490*/  SEL R15, R14, R15, !P2 ;  /* 0x0000000f0e0f7207 */ /* 0x000fe40005000000 */
[----:B------:R-:W-:Y:S02]  /*14a0*/  SEL R8, R8, 0xffffffff, P0 ;  /* 0xffffffff08087807 */ /* 0x000fe40000000000 */
[----:B------:R-:W-:Y:S01]  /*14b0*/  SEL R15, R15, 0xffffffff, P0 ;  /* 0xffffffff0f0f7807 */ /* 0x000fe20000000000 */
[----:B------:R-:W-:Y:S06]  /*14c0*/  RET.REL.NODEC R4 `(_ZN2at6native27unrolled_elementwise_kernelINS0_13BUnaryFunctorIlllZZZNS0_21remainder_kernel_cudaERNS_18TensorIteratorBaseEENKUlvE_clEvENKUlvE2_clEvEUlllE_EESt5arrayIPcLm2EELi4E23TrivialOffsetCalculatorILi1EjESD_NS0_6memory15LoadWithoutCastENSE_16StoreWithoutCastEEEviT_T0_T2_T3_T4_T5_) ;  /* 0xffffffe804cc7950 */ /* 0x000fec0003c3ffff */
.L_x_49295:
        /* <DEDUP_REMOVED lines=11> */
.L_x_57265:


//--------------------- .text._ZN2at6native29vectorized_elementwise_kernelILi2ENS0_13BUnaryFunctorIlllZZZNS0_21remainder_kernel_cudaERNS_18TensorIteratorBaseEENKUlvE_clEvENKUlvE2_clEvEUlllE_EESt5arrayIPcLm2EEEEviT0_T1_ --------------------------
	.section	.text._ZN2at6native29vectorized_elementwise_kernelILi2ENS0_13BUnaryFunctorIlllZZZNS0_21remainder_kernel_cudaERNS_18TensorIteratorBaseEENKUlvE_clEvENKUlvE2_clEvEUlllE_EESt5arrayIPcLm2EEEEviT0_T1_,"ax",@progbits
	.align	128
        .global         _ZN2at6native29vectorized_elementwise_kernelILi2ENS0_13BUnaryFunctorIlllZZZNS0_21remainder_kernel_cudaERNS_18TensorIteratorBaseEENKUlvE_clEvENKUlvE2_clEvEUlllE_EESt5arrayIPcLm2EEEEviT0_T1_
        .type           _ZN2at6native29vectorized_elementwise_kernelILi2ENS0_13BUnaryFunctorIlllZZZNS0_21remainder_kernel_cudaERNS_18TensorIteratorBaseEENKUlvE_clEvENKUlvE2_clEvEUlllE_EESt5arrayIPcLm2EEEEviT0_T1_,@function
        .size           _ZN2at6native29vectorized_elementwise_kernelILi2ENS0_13BUnaryFunctorIlllZZZNS0_21remainder_kernel_cudaERNS_18TensorIteratorBaseEENKUlvE_clEvENKUlvE2_clEvEUlllE_EESt5arrayIPcLm2EEEEviT0_T1_,(.L_x_57266 - _ZN2at6native29vectorized_elementwise_kernelILi2ENS0_13BUnaryFunctorIlllZZZNS0_21remainder_kernel_cudaERNS_18TensorIteratorBaseEENKUlvE_clEvENKUlvE2_clEvEUlllE_EESt5arrayIPcLm2EEEEviT0_T1_)
        .other          _ZN2at6native29vectorized_elementwise_kernelILi2ENS0_13BUnaryFunctorIlllZZZNS0_21remainder_kernel_cudaERNS_18TensorIteratorBaseEENKUlvE_clEvENKUlvE2_clEvEUlllE_EESt5arrayIPcLm2EEEEviT0_T1_,@"STO_CUDA_ENTRY STV_DEFAULT"
_ZN2at6native29vectorized_elementwise_kernelILi2ENS0_13BUnaryFunctorIlllZZZNS0_21remainder_kernel_cudaERNS_18TensorIteratorBaseEENKUlvE_clEvENKUlvE2_clEvEUlllE_EESt5arrayIPcLm2EEEEviT0_T1_:
.text._ZN2at6native29vectorized_elementwise_kernelILi2ENS0_13BUnaryFunctorIlllZZZNS0_21remainder_kernel_cudaERNS_18TensorIteratorBaseEENKUlvE_clEvENKUlvE2_clEvEUlllE_EESt5arrayIPcLm2EEEEviT0_T1_:
        /* <DEDUP_REMOVED lines=26> */
[----:B------:R-:W-:Y:S01]  /*01a0*/  MOV R0, 0x1d0 ;  /* 0x000001d000007802 */ /* 0x000fe20000000f00 */
[----:B------:R-:W-:-:S07]  /*01b0*/  IMAD.MOV.U32 R5, RZ, RZ, R9 ;  /* 0x000000ffff057224 */ /* 0x000fce00078e0009 */
[----:B-----5:R-:W-:Y:S05]  /*01c0*/  CALL.REL.NOINC `($__internal_53_$__cuda_sm20_rem_s64) ;  /* 0x0000003000fc7944 */ /* 0x020fea0003c00000 */
[----:B------:R-:W-:Y:S02]  /*01d0*/  IMAD.MOV.U32 R8, RZ, RZ, R6 ;  /* 0x000000ffff087224 */ /* 0x000fe400078e0006 */
[----:B------:R-:W-:Y:S01]  /*01e0*/  IMAD.MOV.U32 R9, RZ, RZ, R7 ;  /* 0x000000ffff097224 */ /* 0x000fe200078e0007 */
[----:B------:R-:W-:Y:S06]  /*01f0*/  BRA `(.L_x_49299) ;  /* 0x00000000004c7947 */ /* 0x000fec0003800000 */
.L_x_49298:
[----:B------:R-:W-:Y:S01]  /*0200*/  ULDC UR4, c[0x0][0x220] ;  /* 0x0000880000047ab9 */ /* 0x000fe20000000800 */
[----:B------:R-:W-:Y:S01]  /*0210*/  IMAD.MOV.U32 R9, RZ, RZ, RZ ;  /* 0x000000ffff097224 */ /* 0x000fe200078e00ff */
        /* <DEDUP_REMOVED lines=17> */
.L_x_49299:
[----:B------:R-:W-:Y:S05]  /*0330*/  BSYNC B0 ;  /* 0x0000000000007941 */ /* 0x000fea0003800000 */
.L_x_49297:
        /* <DEDUP_REMOVED lines=8> */
[----:B-----5:R-:W-:Y:S05]  /*03c0*/  CALL.REL.NOINC `($__internal_53_$__cuda_sm20_rem_s64) ;  /* 0x00000030007c7944 */ /* 0x020fea0003c00000 */
[----:B------:R-:W-:Y:S02]  /*03d0*/  IMAD.MOV.U32 R10, RZ, RZ, R6 ;  /* 0x000000ffff0a7224 */ /* 0x000fe400078e0006 */
[----:B------:R-:W-:Y:S01]  /*03e0*/  IMAD.MOV.U32 R11, RZ, RZ, R7 ;  /* 0x000000ffff0b7224 */ /* 0x000fe200078e0007 */
[----:B------:R-:W-:Y:S06]  /*03f0*/  BRA `(.L_x_49302) ;  /* 0x00000000004c7947 */ /* 0x000fec0003800000 */
.L_x_49301:
        /* <DEDUP_REMOVED lines=19> */
.L_x_49302:
[----:B------:R-:W-:Y:S05]  /*0530*/  BSYNC B0 ;  /* 0x0000000000007941 */ /* 0x000fea0003800000 */
.L_x_49300:
        /* <DEDUP_REMOVED lines=8> */
[----:B------:R-:W-:Y:S05]  /*05c0*/  CALL.REL.NOINC `($__internal_53_$__cuda_sm20_rem_s64) ;  /* 0x0000002c00fc7944 */ /* 0x000fea0003c00000 */
[----:B------:R-:W-:Y:S02]  /*05d0*/  IMAD.MOV.U32 R12, RZ, RZ, R6 ;  /* 0x000000ffff0c7224 */ /* 0x000fe400078e0006 */
[----:B------:R-:W-:Y:S01]  /*05e0*/  IMAD.MOV.U32 R13, RZ, RZ, R7 ;  /* 0x000000ffff0d7224 */ /* 0x000fe200078e0007 */
[----:B------:R-:W-:Y:S06]  /*05f0*/  BRA `(.L_x_49305) ;  /* 0x00000000004c7947 */ /* 0x000fec0003800000 */
.L_x_49304:
[----:B------:R-:W-:Y:S01]  /*0600*/  ULDC UR4, c[0x0][0x220] ;  /* 0x0000880000047ab9 */ /* 0x000fe20000000800 */
[----:B------:R-:W-:Y:S01]  /*0610*/  IMAD.MOV.U32 R13, RZ, RZ, RZ ;  /* 0x000000ffff0d7224 */ /* 0x000fe200078e00ff */
[----:B------:R-:W0:Y:S01]  /*0620*/  I2F.U32.RP R5, UR4 ;  /* 0x0000000400057d06 */ /* 0x000e220008209000 */
[----:B------:R-:W-:-:S07]  /*0630*/  ISETP.NE.U32.AND P1, PT, RZ, UR4, PT ;  /* 0x00000004ff007c0c */ /* 0x000fce000bf25070 */
[----:B0-----:R-:W0:Y:S02]  /*0640*/  MUFU.RCP R5, R5 ;  /* 0x0000000500057308 */ /* 0x001e240000001000 */
[----:B0-----:R-:W-:-:S06]  /*0650*/  VIADD R2, R5, 0xffffffe ;  /* 0x0ffffffe05027836 */ /* 0x001fcc0000000000 */
[----:B------:R0:W1:Y:S02]  /*0660*/  F2I.FTZ.U32.TRUNC.NTZ R3, R2 ;  /* 0x0000000200037305 */ /* 0x000064000021f000 */
[----:B0-----:R-:W-:Y:S01]  /*0670*/  IMAD.MOV.U32 R2, RZ, RZ, RZ ;  /* 0x000000ffff027224 */ /* 0x001fe200078e00ff */
[----:B-1----:R-:W-:-:S05]  /*0680*/  IADD3 R7, RZ, -R3, RZ ;  /* 0x80000003ff077210 */ /* 0x002fca0007ffe0ff */
        /* <DEDUP_REMOVED lines=10> */
.L_x_49305:
[----:B------:R-:W-:Y:S05]  /*0730*/  BSYNC B0 ;  /* 0x0000000000007941 */ /* 0x000fea0003800000 */
.L_x_49303:
        /* <DEDUP_REMOVED lines=12> */
.L_x_49307:
        /* <DEDUP_REMOVED lines=19> */
.L_x_49308:
[----:B------:R-:W-:Y:S05]  /*0930*/  BSYNC B0 ;  /* 0x0000000000007941 */ /* 0x000fea0003800000 */
.L_x_49306:
        /* <DEDUP_REMOVED lines=12> */
.L_x_49310:
        /* <DEDUP_REMOVED lines=19> */
.L_x_49311:
[----:B------:R-:W-:Y:S05]  /*0b30*/  BSYNC B0 ;  /* 0x0000000000007941 */ /* 0x000fea0003800000 */
.L_x_49309:
        /* <DEDUP_REMOVED lines=12> */
.L_x_49313:
        /* <DEDUP_REMOVED lines=19> */
.L_x_49314:
[----:B------:R-:W-:Y:S05]  /*0d30*/  BSYNC B0 ;  /* 0x0000000000007941 */ /* 0x000fea0003800000 */
.L_x_49312:
        /* <DEDUP_REMOVED lines=12> */
.L_x_49316:
        /* <DEDUP_REMOVED lines=19> */
.L_x_49317:
[----:B------:R-:W-:Y:S05]  /*0f30*/  BSYNC B0 ;  /* 0x0000000000007941 */ /* 0x000fea0003800000 */
.L_x_49315:
        /* <DEDUP_REMOVED lines=9> */
[----:B------:R-:W-:Y:S05]  /*0fd0*/  BRA `(.L_x_49320) ;  /* 0x00000000004c7947 */ /* 0x000fea0003800000 */
.L_x_49319:
[----:B------:R-:W-:Y:S02]  /*0fe0*/  ULDC UR4, c[0x0][0x220] ;  /* 0x0000880000047ab9 */ /* 0x000fe40000000800 */
        /* <DEDUP_REMOVED lines=16> */
[----:B------:R-:W-:Y:S01]  /*10f0*/  @P0 VIADD R6, R6, -UR4 ;  /* 0x8000000406060c36 */ /* 0x000fe20008000000 */
[----:B------:R-:W-:-:S07]  /*1100*/  @!P1 LOP3.LUT R6, RZ, UR4, RZ, 0x33, !PT ;  /* 0x00000004ff069c12 */ /* 0x000fce000f8e33ff */
.L_x_49320:
[----:B------:R-:W-:Y:S05]  /*1110*/  BSYNC B0 ;  /* 0x0000000000007941 */ /* 0x000fea0003800000 */
.L_x_49318:
[----:B------:R-:W0:Y:S01]  /*1120*/  LDC.64 R2, c[0x0][0x220] ;  /* 0x00008800ff027b82 */ /* 0x000e220000000a00 */
[----:B------:R-:W-:Y:S01]  /*1130*/  ISETP.EQ.U32.AND P1, PT, R8, RZ, PT ;  /* 0x000000ff0800720c */ /* 0x000fe20003f22070 */
[----:B------:R-:W-:Y:S01]  /*1140*/  ULDC.64 UR4, c[0x0][0x228] ;  /* 0x00008a0000047ab9 */ /* 0x000fe20000000a00 */
[----:B------:R-:W-:Y:S01]  /*1150*/  ISETP.EQ.U32.AND P3, PT, R10, RZ, PT ;  /* 0x000000ff0a00720c */ /* 0x000fe20003f62070 */
[----:B------:R-:W-:Y:S01]  /*1160*/  UIMAD.WIDE.U32 UR4, UR6, 0x8, UR4 ;  /* 0x00000008060478a5 */ /* 0x000fe2000f8e0004 */
[-C--:B0-----:R-:W-:Y:S02]  /*1170*/  LOP3.LUT R22, R8, R2.reuse, RZ, 0x3c, !PT ;  /* 0x0000000208167212 */ /* 0x081fe400078e3cff */
[----:B------:R-:W-:Y:S02]  /*1180*/  LOP3.LUT R5, R10, R2, RZ, 0x3c, !PT ;  /* 0x000000020a057212 */ /* 0x000fe400078e3cff */
[----:B------:R-:W-:Y:S02]  /*1190*/  ISETP.GT.U32.AND P0, PT, R22, -0x1, PT ;  /* 0xffffffff1600780c */ /* 0x000fe40003f04070 */
[----:B------:R-:W-:-:S02]  /*11a0*/  LOP3.LUT R22, R9, R3, RZ, 0x3c, !PT ;  /* 0x0000000309167212 */ /* 0x000fc400078e3cff */
[----:B------:R-:W-:Y:S02]  /*11b0*/  ISETP.GT.U32.AND P6, PT, R5, -0x1, PT ;  /* 0xffffffff0500780c */ /* 0x000fe40003fc4070 */
[----:B------:R-:W-:Y:S02]  /*11c0*/  ISETP.GT.AND.EX P0, PT, R22, -0x1, PT, P0 ;  /* 0xffffffff1600780c */ /* 0x000fe40003f04300 */
[----:B------:R-:W-:Y:S02]  /*11d0*/  LOP3.LUT R5, R14, R2, RZ, 0x3c, !PT ;  /* 0x000000020e057212 */ /* 0x000fe400078e3cff */
[----:B------:R-:W-:Y:S02]  /*11e0*/  ISETP.EQ.OR.EX P0, PT, R9, RZ, P0, P1 ;  /* 0x000000ff0900720c */ /* 0x000fe40000702710 */
[----:B------:R-:W-:Y:S02]  /*11f0*/  LOP3.LUT R22, R11, R3, RZ, 0x3c, !PT ;  /* 0x000000030b167212 */ /* 0x000fe400078e3cff */
[----:B------:R-:W-:-:S02]  /*1200*/  ISETP.GT.U32.AND P4, PT, R5, -0x1, PT ;  /* 0xffffffff0500780c */ /* 0x000fc40003f84070 */
[----:B------:R-:W-:Y:S02]  /*1210*/  SEL R5, R2, RZ, !P0 ;  /* 0x000000ff02057207 */ /* 0x000fe40004000000 */
[----:B------:R-:W-:Y:S02]  /*1220*/  ISETP.GT.AND.EX P6, PT, R22, -0x1, PT, P6 ;  /* 0xffffffff1600780c */ /* 0x000fe40003fc4360 */
[----:B------:R-:W-:Y:S02]  /*1230*/  IADD3 R8, P2, R8, R5, RZ ;  /* 0x0000000508087210 */ /* 0x000fe40007f5e0ff */
[-C--:B------:R-:W-:Y:S02]  /*1240*/  LOP3.LUT R5, R6, R2.reuse, RZ, 0x3c, !PT ;  /* 0x0000000206057212 */ /* 0x080fe400078e3cff */
[----:B------:R-:W-:Y:S02]  /*1250*/  ISETP.EQ.OR.EX P6, PT, R11, RZ, P6, P3 ;  /* 0x000000ff0b00720c */ /* 0x000fe400037c2730 */
[----:B------:R-:W-:-:S02]  /*1260*/  LOP3.LUT R0, R12, R2, RZ, 0x3c, !PT ;  /* 0x000000020c007212 */ /* 0x000fc400078e3cff */
[----:B------:R-:W-:Y:S02]  /*1270*/  SEL R23, R3, RZ, !P0 ;  /* 0x000000ff03177207 */ /* 0x000fe40004000000 */
[----:B------:R-:W-:Y:S02]  /*1280*/  ISETP.GT.U32.AND P3, PT, R5, -0x1, PT ;  /* 0xffffffff0500780c */ /* 0x000fe40003f64070 */
[----:B------:R-:W-:Y:S01]  /*1290*/  SEL R5, R2, RZ, !P6 ;  /* 0x000000ff02057207 */ /* 0x000fe20007000000 */
[----:B------:R-:W-:Y:S01]  /*12a0*/  IMAD.X R9, R9, 0x1, R23, P2 ;  /* 0x0000000109097824 */ /* 0x000fe200010e0617 */
[----:B------:R-:W-:Y:S02]  /*12b0*/  ISETP.GT.U32.AND P5, PT, R0, -0x1, PT ;  /* 0xffffffff0000780c */ /* 0x000fe40003fa4070 */
[----:B------:R-:W-:Y:S02]  /*12c0*/  LOP3.LUT R0, R16, R2, RZ, 0x3c, !PT ;  /* 0x0000000210007212 */ /* 0x000fe400078e3cff */
[----:B------:R-:W-:-:S02]  /*12d0*/  SEL R23, R3, RZ, !P6 ;  /* 0x000000ff03177207 */ /* 0x000fc40007000000 */
[----:B------:R-:W-:Y:S02]  /*12e0*/  IADD3 R10, P6, R10, R5, RZ ;  /* 0x000000050a0a7210 */ /* 0x000fe40007fde0ff */
[----:B------:R-:W-:Y:S02]  /*12f0*/  ISETP.GT.U32.AND P1, PT, R0, -0x1, PT ;  /* 0xffffffff0000780c */ /* 0x000fe40003f24070 */
[----:B------:R-:W-:Y:S01]  /*1300*/  LOP3.LUT R22, R13, R3, RZ, 0x3c, !PT ;  /* 0x000000030d167212 */ /* 0x000fe200078e3cff */
[----:B------:R-:W-:Y:S01]  /*1310*/  IMAD.X R11, R11, 0x1, R23, P6 ;  /* 0x000000010b0b7824 */ /* 0x000fe200030e0617 */
[----:B------:R-:W-:Y:S02]  /*1320*/  LOP3.LUT R0, R18, R2, RZ, 0x3c, !PT ;  /* 0x0000000212007212 */ /* 0x000fe400078e3cff */
[----:B------:R-:W-:Y:S02]  /*1330*/  ISETP.GT.AND.EX P5, PT, R22, -0x1, PT, P5 ;  /* 0xffffffff1600780c */ /* 0x000fe40003fa4350 */
[----:B------:R-:W-:-:S02]  /*1340*/  ISETP.EQ.U32.AND P6, PT, R12, RZ, PT ;  /* 0x000000ff0c00720c */ /* 0x000fc40003fc2070 */
[----:B------:R-:W-:Y:S02]  /*1350*/  ISETP.GT.U32.AND P0, PT, R0, -0x1, PT ;  /* 0xffffffff0000780c */ /* 0x000fe40003f04070 */
[----:B------:R-:W-:Y:S02]  /*1360*/  LOP3.LUT R5, R15, R3, RZ, 0x3c, !PT ;  /* 0x000000030f057212 */ /* 0x000fe400078e3cff */
[----:B------:R-:W-:Y:S02]  /*1370*/  LOP3.LUT R0, R20, R2, RZ, 0x3c, !PT ;  /* 0x0000000214007212 */ /* 0x000fe400078e3cff */
[----:B------:R-:W-:Y:S02]  /*1380*/  ISETP.EQ.OR.EX P5, PT, R13, RZ, P5, P6 ;  /* 0x000000ff0d00720c */ /* 0x000fe40002fa2760 */
[----:B------:R-:W-:Y:S02]  /*1390*/  ISETP.GT.AND.EX P4, PT, R5, -0x1, PT, P4 ;  /* 0xffffffff0500780c */ /* 0x000fe40003f84340 */
[----:B------:R-:W-:-:S02]  /*13a0*/  ISETP.EQ.U32.AND P6, PT, R14, RZ, PT ;  /* 0x000000ff0e00720c */ /* 0x000fc40003fc2070 */
[----:B------:R-:W-:Y:S02]  /*13b0*/  ISETP.GT.U32.AND P2, PT, R0, -0x1, PT ;  /* 0xffffffff0000780c */ /* 0x000fe40003f44070 */
[-C--:B------:R-:W-:Y:S02]  /*13c0*/  LOP3.LUT R0, R17, R3.reuse, RZ, 0x3c, !PT ;  /* 0x0000000311007212 */ /* 0x080fe400078e3cff */
[----:B------:R-:W-:Y:S02]  /*13d0*/  ISETP.EQ.OR.EX P4, PT, R15, RZ, P4, P6 ;  /* 0x000000ff0f00720c */ /* 0x000fe40002782760 */
[----:B------:R-:W-:Y:S02]  /*13e0*/  ISETP.GT.AND.EX P1, PT, R0, -0x1, PT, P1 ;  /* 0xffffffff0000780c */ /* 0x000fe40003f24310 */
[----:B------:R-:W-:Y:S02]  /*13f0*/  LOP3.LUT R0, R19, R3, RZ, 0x3c, !PT ;  /* 0x0000000313007212 */ /* 0x000fe400078e3cff */
[----:B------:R-:W-:-:S02]  /*1400*/  SEL R25, R2, RZ, !P5 ;  /* 0x000000ff02197207 */ /* 0x000fc40006800000 */
[----:B------:R-:W-:Y:S02]  /*1410*/  SEL R5, R2, RZ, !P4 ;  /* 0x000000ff02057207 */ /* 0x000fe40006000000 */
[----:B------:R-:W-:Y:S02]  /*1420*/  ISETP.GT.AND.EX P0, PT, R0, -0x1, PT, P0 ;  /* 0xffffffff0000780c */ /* 0x000fe40003f04300 */
[C---:B------:R-:W-:Y:S02]  /*1430*/  SEL R27, R3.reuse, RZ, !P5 ;  /* 0x000000ff031b7207 */ /* 0x040fe40006800000 */
[----:B------:R-:W-:Y:S02]  /*1440*/  SEL R23, R3, RZ, !P4 ;  /* 0x000000ff03177207 */ /* 0x000fe40006000000 */
[----:B------:R-:W-:Y:S02]  /*1450*/  IADD3 R12, P5, R12, R25, RZ ;  /* 0x000000190c0c7210 */ /* 0x000fe40007fbe0ff */
[----:B------:R-:W-:-:S02]  /*1460*/  IADD3 R0, P4, R14, R5, RZ ;  /* 0x000000050e007210 */ /* 0x000fc40007f9e0ff */
[----:B------:R-:W-:Y:S01]  /*1470*/  ISETP.EQ.U32.AND P6, PT, R16, RZ, PT ;  /* 0x000000ff1000720c */ /* 0x000fe20003fc2070 */
[----:B------:R-:W-:Y:S01]  /*1480*/  IMAD.X R13, R13, 0x1, R27, P5 ;  /* 0x000000010d0d7824 */ /* 0x000fe200028e061b */
[-C--:B------:R-:W-:Y:S01]  /*1490*/  LOP3.LUT R22, R21, R3.reuse, RZ, 0x3c, !PT ;  /* 0x0000000315167212 */ /* 0x080fe200078e3cff */
[----:B------:R-:W-:Y:S01]  /*14a0*/  IMAD.X R15, R15, 0x1, R23, P4 ;  /* 0x000000010f0f7824 */ /* 0x000fe200020e0617 */
[----:B------:R-:W-:Y:S01]  /*14b0*/  LOP3.LUT R24, R7, R3, RZ, 0x3c, !PT ;  /* 0x0000000307187212 */ /* 0x000fe200078e3cff */
[----:B------:R-:W-:Y:S01]  /*14c0*/  IMAD.U32 R23, RZ, RZ, UR5 ;  /* 0x00000005ff177e24 */ /* 0x000fe2000f8e00ff */
[----:B------:R-:W-:Y:S02]  /*14d0*/  ISETP.EQ.OR.EX P1, PT, R17, RZ, P1, P6 ;  /* 0x000000ff1100720c */ /* 0x000fe40000f22760 */
[----:B------:R-:W-:Y:S01]  /*14e0*/  ISETP.GT.AND.EX P2, PT, R22, -0x1, PT, P2 ;  /* 0xffffffff1600780c */ /* 0x000fe20003f44320 */
[----:B------:R-:W-:Y:S01]  /*14f0*/  IMAD.U32 R22, RZ, RZ, UR4 ;  /* 0x00000004ff167e24 */ /* 0x000fe2000f8e00ff */
[----:B------:R-:W-:-:S02]  /*1500*/  ISETP.EQ.U32.AND P6, PT, R20, RZ, PT ;  /* 0x000000ff1400720c */ /* 0x000fc40003fc2070 */
[----:B------:R-:W-:Y:S01]  /*1510*/  ISETP.GT.AND.EX P3, PT, R24, -0x1, PT, P3 ;  /* 0xffffffff1800780c */ /* 0x000fe20003f64330 */
[----:B------:R-:W-:Y:S01]  /*1520*/  IMAD.WIDE R4, R4, 0x10, R22 ;  /* 0x0000001004047825 */ /* 0x000fe200078e0216 */
[----:B------:R-:W-:Y:S02]  /*1530*/  ISETP.EQ.U32.AND P5, PT, R18, RZ, PT ;  /* 0x000000ff1200720c */ /* 0x000fe40003fa2070 */
[----:B------:R-:W-:Y:S02]  /*1540*/  ISETP.EQ.U32.AND P4, PT, R6, RZ, PT ;  /* 0x000000ff0600720c */ /* 0x000fe40003f82070 */
[----:B------:R-:W-:Y:S01]  /*1550*/  ISETP.EQ.OR.EX P2, PT, R21, RZ, P2, P6 ;  /* 0x000000ff1500720c */ /* 0x000fe20001742760 */
[----:B------:R0:W-:Y:S01]  /*1560*/  STG.E.128 desc[UR14][R4.64], R8 ;  /* 0x0000000804007986 */ /* 0x0001e2000c101d0e */
[----:B------:R-:W-:Y:S02]  /*1570*/  ISETP.EQ.OR.EX P0, PT, R19, RZ, P0, P5 ;  /* 0x000000ff1300720c */ /* 0x000fe40000702750 */
[----:B------:R-:W-:-:S02]  /*1580*/  ISETP.EQ.OR.EX P3, PT, R7, RZ, P3, P4 ;  /* 0x000000ff0700720c */ /* 0x000fc40001f62740 */
[C---:B------:R-:W-:Y:S02]  /*1590*/  SEL R23, R2.reuse, RZ, !P2 ;  /* 0x000000ff02177207 */ /* 0x040fe40005000000 */
[C---:B------:R-:W-:Y:S02]  /*15a0*/  SEL R29, R2.reuse, RZ, !P1 ;  /* 0x000000ff021d7207 */ /* 0x040fe40004800000 */
[C---:B------:R-:W-:Y:S02]  /*15b0*/  SEL R25, R2.reuse, RZ, !P0 ;  /* 0x000000ff02197207 */ /* 0x040fe40004000000 */
[----:B------:R-:W-:Y:S02]  /*15c0*/  SEL R33, R2, RZ, !P3 ;  /* 0x000000ff02217207 */ /* 0x000fe40005800000 */
[C---:B------:R-:W-:Y:S02]  /*15d0*/  SEL R31, R3.reuse, RZ, !P1 ;  /* 0x000000ff031f7207 */ /* 0x040fe40004800000 */
[----:B------:R-:W-:-:S02]  /*15e0*/  SEL R27, R3, RZ, !P0 ;  /* 0x000000ff031b7207 */ /* 0x000fc40004000000 */
[C---:B------:R-:W-:Y:S01]  /*15f0*/  SEL R35, R3.reuse, RZ, !P3 ;  /* 0x000000ff03237207 */ /* 0x040fe20005800000 */
[----:B0-----:R-:W-:Y:S01]  /*1600*/  IMAD.MOV.U32 R8, RZ, RZ, R12 ;  /* 0x000000ffff087224 */ /* 0x001fe200078e000c */
[----:B------:R-:W-:Y:S01]  /*1610*/  SEL R3, R3, RZ, !P2 ;  /* 0x000000ff03037207 */ /* 0x000fe20005000000 */
[----:B------:R-:W-:Y:S01]  /*1620*/  IMAD.MOV.U32 R9, RZ, RZ, R13 ;  /* 0x000000ffff097224 */ /* 0x000fe200078e000d */
[----:B------:R-:W-:Y:S01]  /*1630*/  IADD3 R2, P3, R20, R23, RZ ;  /* 0x0000001714027210 */ /* 0x000fe20007f7e0ff */
[----:B------:R-:W-:Y:S01]  /*1640*/  IMAD.MOV.U32 R10, RZ, RZ, R0 ;  /* 0x000000ffff0a7224 */ /* 0x000fe200078e0000 */
[----:B------:R-:W-:Y:S01]  /*1650*/  IADD3 R16, P1, R16, R29, RZ ;  /* 0x0000001d10107210 */ /* 0x000fe20007f3e0ff */
[----:B------:R-:W-:Y:S01]  /*1660*/  IMAD.MOV.U32 R11, RZ, RZ, R15 ;  /* 0x000000ffff0b7224 */ /* 0x000fe200078e000f */
[----:B------:R-:W-:Y:S01]  /*1670*/  IADD3 R14, P0, R18, R25, RZ ;  /* 0x00000019120e7210 */ /* 0x000fe20007f1e0ff */
[----:B------:R-:W-:Y:S01]  /*1680*/  IMAD.X R3, R21, 0x1, R3, P3 ;  /* 0x0000000115037824 */ /* 0x000fe200018e0603 */
[----:B------:R-:W-:Y:S01]  /*1690*/  IADD3 R6, P2, R6, R33, RZ ;  /* 0x0000002106067210 */ /* 0x000fe20007f5e0ff */
[----:B------:R-:W-:Y:S01]  /*16a0*/  IMAD.X R17, R17, 0x1, R31, P1 ;  /* 0x0000000111117824 */ /* 0x000fe200008e061f */
[----:B------:R0:W-:Y:S01]  /*16b0*/  STG.E.128 desc[UR14][R4.64+0x800], R8 ;  /* 0x0008000804007986 */ /* 0x0001e2000c101d0e */
[----:B------:R-:W-:-:S02]  /*16c0*/  IMAD.X R19, R19, 0x1, R27, P0 ;  /* 0x0000000113137824 */ /* 0x000fc400000e061b */
[----:B------:R-:W-:Y:S02]  /*16d0*/  IMAD.X R7, R7, 0x1, R35, P2 ;  /* 0x0000000107077824 */ /* 0x000fe400010e0623 */
[----:B------:R-:W-:Y:S02]  /*16e0*/  IMAD.MOV.U32 R12, RZ, RZ, R16 ;  /* 0x000000ffff0c7224 */ /* 0x000fe400078e0010 */
[----:B------:R-:W-:Y:S02]  /*16f0*/  IMAD.MOV.U32 R13, RZ, RZ, R17 ;  /* 0x000000ffff0d7224 */ /* 0x000fe400078e0011 */
[----:B------:R-:W-:-:S05]  /*1700*/  IMAD.MOV.U32 R15, RZ, RZ, R19 ;  /* 0x000000ffff0f7224 */ /* 0x000fca00078e0013 */
[----:B------:R-:W-:Y:S01]  /*1710*/  STG.E.128 desc[UR14][R4.64+0x1000], R12 ;  /* 0x0010000c04007986 */ /* 0x000fe2000c101d0e */
[----:B0-----:R-:W-:Y:S01]  /*1720*/  IMAD.MOV.U32 R10, RZ, RZ, R6 ;  /* 0x000000ffff0a7224 */ /* 0x001fe200078e0006 */
[----:B------:R-:W-:Y:S01]  /*1730*/  MOV R9, R3 ;  /* 0x0000000300097202 */ /* 0x000fe20000000f00 */
[----:B------:R-:W-:Y:S02]  /*1740*/  IMAD.MOV.U32 R11, RZ, RZ, R7 ;  /* 0x000000ffff0b7224 */ /* 0x000fe400078e0007 */
[----:B------:R-:W-:-:S05]  /*1750*/  IMAD.MOV.U32 R8, RZ, RZ, R2 ;  /* 0x000000ffff087224 */ /* 0x000fca00078e0002 */
[----:B------:R-:W-:Y:S01]  /*1760*/  STG.E.128 desc[UR14][R4.64+0x1800], R8 ;  /* 0x0018000804007986 */ /* 0x000fe2000c101d0e */
[----:B------:R-:W-:Y:S05]  /*1770*/  EXIT ;  /* 0x000000000000794d */ /* 0x000fea0003800000 */
.L_x_49296:
        /* <DEDUP_REMOVED lines=37> */
[----:B-1----:R-:W-:Y:S01]  /*19d0*/  @!P0 IMAD.WIDE.U32 R32, R21, 0x8, R10 ;  /* 0x0000000815208825 */ /* 0x002fe200078e000a */
[----:B------:R-:W-:Y:S02]  /*19e0*/  CS2R R16, SRZ ;  /* 0x0000000000107805 */ /* 0x000fe4000001ff00 */
[----:B------:R-:W-:Y:S01]  /*19f0*/  CS2R R20, SRZ ;  /* 0x0000000000147805 */ /* 0x000fe2000001ff00 */
[----:B--2---:R-:W-:Y:S01]  /*1a00*/  @!P5 IMAD.WIDE.U32 R28, R29, 0x8, R14 ;  /* 0x000000081d1cd825 */ /* 0x004fe200078e000e */
[----:B------:R-:W-:Y:S02]  /*1a10*/  CS2R R14, SRZ ;  /* 0x00000000000e7805 */ /* 0x000fe4000001ff00 */
[----:B------:R1:W5:Y:S01]  /*1a20*/  @!P4 LDG.E.64 R16, desc[UR14][R30.64] ;  /* 0x0000000e1e10c981 */ /* 0x000362000c1e1b00 */
[----:B----4-:R-:W-:Y:S01]  /*1a30*/  @!P3 IMAD.WIDE.U32 R2, R23, 0x8, R2 ;  /* 0x000000081702b825 */ /* 0x010fe200078e0002 */
[----:B------:R-:W-:-:S02]  /*1a40*/  CS2R R22, SRZ ;  /* 0x0000000000167805 */ /* 0x000fc4000001ff00 */
[----:B------:R1:W5:Y:S01]  /*1a50*/  @!P5 LDG.E.64 R14, desc[UR14][R28.64] ;  /* 0x0000000e1c0ed981 */ /* 0x000362000c1e1b00 */
[----:B0-----:R-:W-:Y:S01]  /*1a60*/  @!P2 IMAD.WIDE.U32 R24, R19, 0x8, R24 ;  /* 0x000000081318a825 */ /* 0x001fe200078e0018 */
[----:B------:R-:W-:Y:S02]  /*1a70*/  CS2R R18, SRZ ;  /* 0x0000000000127805 */ /* 0x000fe4000001ff00 */
[----:B------:R1:W5:Y:S01]  /*1a80*/  @!P0 LDG.E.64 R22, desc[UR14][R32.64] ;  /* 0x0000000e20168981 */ /* 0x000362000c1e1b00 */
[----:B------:R-:W-:Y:S01]  /*1a90*/  @!P1 IMAD.WIDE.U32 R10, R5, 0x8, R6 ;  /* 0x00000008050a9825 */ /* 0x000fe200078e0006 */
[----:B------:R-:W-:Y:S02]  /*1aa0*/  CS2R R6, SRZ ;  /* 0x0000000000067805 */ /* 0x000fe4000001ff00 */
[----:B------:R1:W5:Y:S01]  /*1ab0*/  @!P3 LDG.E.64 R18, desc[UR14][R2.64] ;  /* 0x0000000e0212b981 */ /* 0x000362000c1e1b00 */
[----:B------:R-:W-:Y:S01]  /*1ac0*/  @!P6 IMAD.WIDE.U32 R26, R27, 0x8, R8 ;  /* 0x000000081b1ae825 */ /* 0x000fe200078e0008 */
[----:B------:R-:W-:-:S02]  /*1ad0*/  CS2R R8, SRZ ;  /* 0x0000000000087805 */ /* 0x000fc4000001ff00 */
[----:B------:R1:W5:Y:S04]  /*1ae0*/  @!P2 LDG.E.64 R20, desc[UR14][R24.64] ;  /* 0x0000000e1814a981 */ /* 0x000368000c1e1b00 */
[----:B------:R1:W5:Y:S04]  /*1af0*/  @!P6 LDG.E.64 R8, desc[UR14][R26.64] ;  /* 0x0000000e1a08e981 */ /* 0x000368000c1e1b00 */
[----:B------:R1:W5:Y:S01]  /*1b00*/  @!P1 LDG.E.64 R6, desc[UR14][R10.64] ;  /* 0x0000000e0a069981 */ /* 0x000362000c1e1b00 */
[----:B------:R-:W-:Y:S04]  /*1b10*/  BSSY B0, `(.L_x_49321) ;  /* 0x000002b000007945 */ /* 0x000fe80003800000 */
[----:B------:R-:W-:Y:S05]  /*1b20*/  @P1 BRA `(.L_x_49322) ;  /* 0x0000000000a41947 */ /* 0x000fea0003800000 */
[----:B------:R-:W-:Y:S01]  /*1b30*/  ULDC UR4, c[0x0][0x224] ;  /* 0x0000890000047ab9 */ /* 0x000fe20000000800 */
[----:B------:R-:W-:Y:S01]  /*1b40*/  BSSY B1, `(.L_x_49323) ;  /* 0x000001c000017945 */ /* 0x000fe20003800000 */
[----:B-----5:R-:W-:-:S04]  /*1b50*/  LOP3.LUT R0, R7, UR4, RZ, 0xfc, !PT ;  /* 0x0000000407007c12 */ /* 0x020fc8000f8efcff */
[----:B------:R-:W-:-:S13]  /*1b60*/  ISETP.NE.U32.AND P0, PT, R0, RZ, PT ;  /* 0x000000ff0000720c */ /* 0x000fda0003f05070 */
[----:B------:R-:W-:Y:S05]  /*1b70*/  @!P0 BRA `(.L_x_49324) ;  /* 0x0000000000148947 */ /* 0x000fea0003800000 */
[----:B-1----:R-:W-:Y:S01]  /*1b80*/  IMAD.MOV.U32 R2, RZ, RZ, R6 ;  /* 0x000000ffff027224 */ /* 0x002fe200078e0006 */
[----:B------:R-:W-:Y:S01]  /*1b90*/  MOV R0, 0x1bc0 ;  /* 0x00001bc000007802 */ /* 0x000fe20000000f00 */
[----:B------:R-:W-:-:S07]  /*1ba0*/  IMAD.MOV.U32 R5, RZ, RZ, R7 ;  /* 0x000000ffff057224 */ /* 0x000fce00078e0007 */
[----:B------:R-:W-:Y:S05]  /*1bb0*/  CALL.REL.NOINC `($__internal_53_$__cuda_sm20_rem_s64) ;  /* 0x0000001800807944 */ /* 0x000fea0003c00000 */
[----:B------:R-:W-:Y:S05]  /*1bc0*/  BRA `(.L_x_49325) ;  /* 0x00000000004c7947 */ /* 0x000fea0003800000 */
.L_x_49324:
[----:B------:R-:W-:Y:S02]  /*1bd0*/  ULDC UR4, c[0x0][0x220] ;  /* 0x0000880000047ab9 */ /* 0x000fe40000000800 */
[----:B------:R-:W0:Y:S01]  /*1be0*/  I2F.U32.RP R5, UR4 ;  /* 0x0000000400057d06 */ /* 0x000e220008209000 */
[----:B------:R-:W-:-:S07]  /*1bf0*/  ISETP.NE.U32.AND P2, PT, RZ, UR4, PT ;  /* 0x00000004ff007c0c */ /* 0x000fce000bf45070 */
[----:B0-----:R-:W1:Y:S02]  /*1c00*/  MUFU.RCP R5, R5 ;  /* 0x0000000500057308 */ /* 0x001e640000001000 */
[----:B-1----:R-:W-:-:S06]  /*1c10*/  VIADD R2, R5, 0xffffffe ;  /* 0x0ffffffe05027836 */ /* 0x002fcc0000000000 */
[----:B------:R0:W1:Y:S02]  /*1c20*/  F2I.FTZ.U32.TRUNC.NTZ R3, R2 ;  /* 0x0000000200037305 */ /* 0x000064000021f000 */
[----:B0-----:R-:W-:Y:S02]  /*1c30*/  IMAD.MOV.U32 R2, RZ, RZ, RZ ;  /* 0x000000ffff027224 */ /* 0x001fe400078e00ff */
[----:B-1----:R-:W-:-:S04]  /*1c40*/  IMAD.MOV R7, RZ, RZ, -R3 ;  /* 0x000000ffff077224 */ /* 0x002fc800078e0a03 */
        /* <DEDUP_REMOVED lines=11> */
.L_x_49325:
[----:B------:R-:W-:Y:S05]  /*1d00*/  BSYNC B1 ;  /* 0x0000000000017941 */ /* 0x000fea0003800000 */
.L_x_49323:
        /* <DEDUP_REMOVED lines=10> */
[----:B------:R-:W-:-:S09]  /*1db0*/  IADD3.X R11, R7, R11, RZ, P2, !PT ;  /* 0x0000000b070b7210 */ /* 0x000fd200017fe4ff */
.L_x_49322:
[----:B------:R-:W-:Y:S05]  /*1dc0*/  BSYNC B0 ;  /* 0x0000000000007941 */ /* 0x000fea0003800000 */
.L_x_49321:
[----:B------:R-:W-:Y:S01]  /*1dd0*/  VIADD R0, R4, 0x80 ;  /* 0x0000008004007836 */ /* 0x000fe20000000000 */
[----:B------:R-:W-:Y:S04]  /*1de0*/  BSSY B0, `(.L_x_49326) ;  /* 0x000002c000007945 */ /* 0x000fe80003800000 */
[----:B------:R-:W-:-:S13]  /*1df0*/  ISETP.GE.AND P0, PT, R0, UR7, PT ;  /* 0x0000000700007c0c */ /* 0x000fda000bf06270 */
        /* <DEDUP_REMOVED lines=11> */
.L_x_49329:
        /* <DEDUP_REMOVED lines=19> */
.L_x_49330:
[----:B------:R-:W-:Y:S05]  /*1fe0*/  BSYNC B1 ;  /* 0x0000000000017941 */ /* 0x000fea0003800000 */
.L_x_49328:
        /* <DEDUP_REMOVED lines=11> */
.L_x_49327:
[----:B------:R-:W-:Y:S05]  /*20a0*/  BSYNC B0 ;  /* 0x0000000000007941 */ /* 0x000fea0003800000 */
.L_x_49326:
        /* <DEDUP_REMOVED lines=14> */
.L_x_49334:
        /* <DEDUP_REMOVED lines=19> */
.L_x_49335:
[----:B------:R-:W-:Y:S05]  /*22c0*/  BSYNC B1 ;  /* 0x0000000000017941 */ /* 0x000fea0003800000 */
.L_x_49333:
        /* <DEDUP_REMOVED lines=11> */
.L_x_49332:
[----:B------:R-:W-:Y:S05]  /*2380*/  BSYNC B0 ;  /* 0x0000000000007941 */ /* 0x000fea0003800000 */
.L_x_49331:
        /* <DEDUP_REMOVED lines=14> */
.L_x_49339:
[----:B------:R-:W-:Y:S02]  /*2470*/  ULDC UR4, c[0x0][0x220] ;  /* 0x0000880000047ab9 */ /* 0x000fe40000000800 */
[----:B------:R-:W0:Y:S01]  /*2480*/  I2F.U32.RP R5, UR4 ;  /* 0x0000000400057d06 */ /* 0x000e220008209000 */
[----:B------:R-:W-:-:S07]  /*2490*/  ISETP.NE.U32.AND P2, PT, RZ, UR4, PT ;  /* 0x00000004ff007c0c */ /* 0x000fce000bf45070 */
[----:B0-----:R-:W1:Y:S02]  /*24a0*/  MUFU.RCP R5, R5 ;  /* 0x0000000500057308 */ /* 0x001e640000001000 */
[----:B-1----:R-:W-:-:S06]  /*24b0*/  IADD3 R2, R5, 0xffffffe, RZ ;  /* 0x0ffffffe05027810 */ /* 0x002fcc0007ffe0ff */
        /* <DEDUP_REMOVED lines=14> */
.L_x_49340:
[----:B------:R-:W-:Y:S05]  /*25a0*/  BSYNC B1 ;  /* 0x0000000000017941 */ /* 0x000fea0003800000 */
.L_x_49338:
        /* <DEDUP_REMOVED lines=11> */
.L_x_49337:
[----:B------:R-:W-:Y:S05]  /*2660*/  BSYNC B0 ;  /* 0x0000000000007941 */ /* 0x000fea0003800000 */
.L_x_49336:
        /* <DEDUP_REMOVED lines=14> */
.L_x_49344:
        /* <DEDUP_REMOVED lines=19> */
.L_x_49345:
[----:B------:R-:W-:Y:S05]  /*2880*/  BSYNC B1 ;  /* 0x0000000000017941 */ /* 0x000fea0003800000 */
.L_x_49343:
        /* <DEDUP_REMOVED lines=11> */
.L_x_49342:
[----:B------:R-:W-:Y:S05]  /*2940*/  BSYNC B0 ;  /* 0x0000000000007941 */ /* 0x000fea0003800000 */
.L_x_49341:
        /* <DEDUP_REMOVED lines=14> */
.L_x_49349:
        /* <DEDUP_REMOVED lines=15> */
[----:B------:R-:W-:-:S04]  /*2b20*/  @P0 IADD3 R6, R6, -UR4, RZ ;  /* 0x8000000406060c10 */ /* 0x000fc8000fffe0ff */
[----:B------:R-:W-:-:S13]  /*2b30*/  ISETP.GE.U32.AND P0, PT, R6, UR4, PT ;  /* 0x0000000406007c0c */ /* 0x000fda000bf06070 */
[----:B------:R-:W-:Y:S01]  /*2b40*/  @P0 VIADD R6, R6, -UR4 ;  /* 0x8000000406060c36 */ /* 0x000fe20008000000 */
[----:B------:R-:W-:-:S07]  /*2b50*/  @!P2 LOP3.LUT R6, RZ, UR4, RZ, 0x33, !PT ;  /* 0x00000004ff06ac12 */ /* 0x000fce000f8e33ff */
.L_x_49350:
[----:B------:R-:W-:Y:S05]  /*2b60*/  BSYNC B1 ;  /* 0x0000000000017941 */ /* 0x000fea0003800000 */
.L_x_49348:
        /* <DEDUP_REMOVED lines=11> */
.L_x_49347:
[----:B------:R-:W-:Y:S05]  /*2c20*/  BSYNC B0 ;  /* 0x0000000000007941 */ /* 0x000fea0003800000 */
.L_x_49346:
        /* <DEDUP_REMOVED lines=14> */
.L_x_49354:
        /* <DEDUP_REMOVED lines=19> */
.L_x_49355:
[----:B------:R-:W-:Y:S05]  /*2e40*/  BSYNC B1 ;  /* 0x0000000000017941 */ /* 0x000fea0003800000 */
.L_x_49353:
        /* <DEDUP_REMOVED lines=11> */
.L_x_49352:
[----:B------:R-:W-:Y:S05]  /*2f00*/  BSYNC B0 ;  /* 0x0000000000007941 */ /* 0x000fea0003800000 */
.L_x_49351:
        /* <DEDUP_REMOVED lines=14> */
.L_x_49359:
        /* <DEDUP_REMOVED lines=19> */
.L_x_49360:
[----:B------:R-:W-:Y:S05]  /*3120*/  BSYNC B1 ;  /* 0x0000000000017941 */ /* 0x000fea0003800000 */
.L_x_49358:
        /* <DEDUP_REMOVED lines=11> */
.L_x_49357:
[----:B------:R-:W-:Y:S05]  /*31e0*/  BSYNC B0 ;  /* 0x0000000000007941 */ /* 0x000fea0003800000 */
.L_x_49356:
[----:B-----5:R-:W0:Y:S01]  /*31f0*/  @!P1 S2R R6, SR_TID.X ;  /* 0x0000000000069919 */ /* 0x020e220000002100 */
[----:B-1----:R-:W1:Y:S01]  /*3200*/  @!P1 LDC.64 R2, c[0x0][0x228] ;  /* 0x00008a00ff029b82 */ /* 0x002e620000000a00 */
        /* <DEDUP_REMOVED lines=20> */
.L_x_49363:
[----:B------:R-:W-:-:S13]  /*3350*/  ISETP.GE.AND P0, PT, R4, UR7, PT ;  /* 0x0000000704007c0c */ /* 0x000fda000bf06270 */
[----:B------:R-:W-:Y:S05]  /*3360*/  @P0 BRA `(.L_x_49365) ;  /* 0x0000000000300947 */ /* 0x000fea0003800000 */
[----:B01----:R-:W0:Y:S01]  /*3370*/  LDC.64 R2, c[0x0][0x228] ;  /* 0x00008a00ff027b82 */ /* 0x003e220000000a00 */
[C---:B------:R-:W-:Y:S02]  /*3380*/  VIADD R7, R4.reuse, UR6 ;  /* 0x0000000604077c36 */ /* 0x040fe40008000000 */
[----:B------:R-:W-:Y:S02]  /*3390*/  VIADD R4, R4, 0x80 ;  /* 0x0000008004047836 */ /* 0x000fe40000000000 */
[----:B0-----:R-:W-:-:S05]  /*33a0*/  IMAD.WIDE.U32 R2, R7, 0x8, R2 ;  /* 0x0000000807027825 */ /* 0x001fca00078e0002 */
[----:B------:R1:W-:Y:S02]  /*33b0*/  STG.E.64 desc[UR14][R2.64], R16 ;  /* 0x0000001002007986 */ /* 0x0003e4000c101b0e */
.L_x_49364:
[----:B------:R-:W-:-:S13]  /*33c0*/  ISETP.GE.AND P0, PT, R4, UR7, PT ;  /* 0x0000000704007c0c */ /* 0x000fda000bf06270 */
[----:B------:R-:W-:Y:S05]  /*33d0*/  @P0 BRA `(.L_x_49366) ;  /* 0x0000000000340947 */ /* 0x000fea0003800000 */
[----:B01----:R-:W0:Y:S01]  /*33e0*/  LDC.64 R2, c[0x0][0x228] ;  /* 0x00008a00ff027b82 */ /* 0x003e220000000a00 */
[C---:B------:R-:W-:Y:S02]  /*33f0*/  VIADD R7, R4.reuse, UR6 ;  /* 0x0000000604077c36 */ /* 0x040fe40008000000 */
[----:B------:R-:W-:Y:S02]  /*3400*/  VIADD R4, R4, 0x80 ;  /* 0x0000008004047836 */ /* 0x000fe40000000000 */
[----:B0-----:R-:W-:-:S05]  /*3410*/  IMAD.WIDE.U32 R2, R7, 0x8, R2 ;  /* 0x0000000807027825 */ /* 0x001fca00078e0002 */
[----:B------:R2:W-:Y:S02]  /*3420*/  STG.E.64 desc[UR14][R2.64], R18 ;  /* 0x0000001202007986 */ /* 0x0005e4000c101b0e */
.L_x_49365:
        /* <DEDUP_REMOVED lines=8> */
.L_x_49366:
[----:B------:R-:W-:Y:S05]  /*34b0*/  BSYNC B1 ;  /* 0x0000000000017941 */ /* 0x000fea0003800000 */
.L_x_49362:
[----:B------:R-:W-:-:S13]  /*34c0*/  ISETP.GE.AND P0, PT, R4, UR7, PT ;  /* 0x0000000704007c0c */ /* 0x000fda000bf06270 */
[----:B012---:R-:W0:Y:S01]  /*34d0*/  @!P0 LDC.64 R2, c[0x0][0x228] ;  /* 0x00008a00ff028b82 */ /* 0x007e220000000a00 */
[C---:B------:R-:W-:Y:S02]  /*34e0*/  @!P0 VIADD R7, R4.reuse, UR6 ;  /* 0x0000000604078c36 */ /* 0x040fe40008000000 */
[----:B------:R-:W-:Y:S02]  /*34f0*/  @!P0 VIADD R4, R4, 0x80 ;  /* 0x0000008004048836 */ /* 0x000fe40000000000 */
[----:B0-----:R-:W-:-:S05]  /*3500*/  @!P0 IMAD.WIDE.U32 R2, R7, 0x8, R2 ;  /* 0x0000000807028825 */ /* 0x001fca00078e0002 */
[----:B------:R3:W-:Y:S02]  /*3510*/  @!P0 STG.E.64 desc[UR14][R2.64], R22 ;  /* 0x0000001602008986 */ /* 0x0007e4000c101b0e */
.L_x_49367:
[----:B------:R-:W-:Y:S05]  /*3520*/  BSYNC B0 ;  /* 0x0000000000007941 */ /* 0x000fea0003800000 */
.L_x_49361:
[----:B------:R-:W-:Y:S05]  /*3530*/  WARPSYNC.ALL ;  /* 0x0000000000007948 */ /* 0x000fea0003800000 */
[----:B------:R-:W-:-:S13]  /*3540*/  ISETP.GE.AND P0, PT, R4, UR7, PT ;  /* 0x0000000704007c0c */ /* 0x000fda000bf06270 */
[----:B------:R-:W-:Y:S05]  /*3550*/  @P0 EXIT ;  /* 0x000000000000094d */ /* 0x000fea0003800000 */
[----:B0123--:R-:W0:Y:S01]  /*3560*/  LDC.64 R2, c[0x0][0x228] ;  /* 0x00008a00ff027b82 */ /* 0x00fe220000000a00 */
[----:B------:R-:W-:Y:S02]  /*3570*/  VIADD R7, R4, UR6 ;  /* 0x0000000604077c36 */ /* 0x000fe40008000000 */
[----:B------:R-:W-:Y:S02]  /*3580*/  IMAD.MOV.U32 R4, RZ, RZ, R0 ;  /* 0x000000ffff047224 */ /* 0x000fe400078e0000 */
[----:B0-----:R-:W-:-:S05]  /*3590*/  IMAD.WIDE.U32 R2, R7, 0x8, R2 ;  /* 0x0000000807027825 */ /* 0x001fca00078e0002 */
[----:B------:R-:W-:Y:S01]  /*35a0*/  STG.E.64 desc[UR14][R2.64], R4 ;  /* 0x0000000402007986 */ /* 0x000fe2000c101b0e */
[----:B------:R-:W-:Y:S05]  /*35b0*/  EXIT ;  /* 0x000000000000794d */ /* 0x000fea0003800000 */
        .weak           $__internal_53_$__cuda_sm20_rem_s64
        .type           $__internal_53_$__cuda_sm20_rem_s64,@function
        .size           $__internal_53_$__cuda_sm20_rem_s64,(.L_x_57266 - $__internal_53_$__cuda_sm20_rem_s64)
$__internal_53_$__cuda_sm20_rem_s64:
        /* <DEDUP_REMOVED lines=9> */
[----:B0-----:R-:W-:-:S06]  /*3650*/  VIADD R3, R3, 0x1ffffffe ;  /* 0x1ffffffe03037836 */ /* 0x001fcc0000000000 */
[----:B------:R0:W1:Y:S02]  /*3660*/  F2I.U64.TRUNC R24, R3 ;  /* 0x0000000300187311 */ /* 0x000064000020d800 */
[----:B0-----:R-:W-:-:S04]  /*3670*/  IADD3 R3, P0, RZ, -R2, RZ ;  /* 0x80000002ff037210 */ /* 0x001fc80007f1e0ff */
[----:B------:R-:W-:Y:S01]  /*3680*/  SEL R3, R3, R2, !P2 ;  /* 0x0000000203037207 */ /* 0x000fe20005000000 */
[----:B------:R-:W-:Y:S01]  /*3690*/  IMAD.X R2, RZ, RZ, ~R5, P0 ;  /* 0x000000ffff027224 */ /* 0x000fe200000e0e05 */
[----:B-1----:R-:W-:Y:S02]  /*36a0*/  R2UR UR8, R24 ;  /* 0x00000000180872ca */ /* 0x002fe400000e0000 */
[----:B------:R-:W-:Y:S02]  /*36b0*/  R2UR UR9, R25 ;  /* 0x00000000190972ca */ /* 0x000fe400000e0000 */
[----:B------:R-:W-:-:S09]  /*36c0*/  SEL R2, R2, R5, !P2 ;  /* 0x0000000502027207 */ /* 0x000fd20005000000 */
        /* <DEDUP_REMOVED lines=33> */
[----:B------:R-:W-:Y:S02]  /*38e0*/  IMAD R7, R2, UR12, RZ ;  /* 0x0000000c02077c24 */ /* 0x000fe4000f8e02ff */
[----:B------:R-:W-:-:S03]  /*38f0*/  IMAD.X R5, RZ, RZ, R5, P0 ;  /* 0x000000ffff057224 */ /* 0x000fc600000e0605 */
        /* <DEDUP_REMOVED lines=29> */
[----:B------:R-:W-:Y:S06]  /*3ad0*/  RET.REL.NODEC R2 `(_ZN2at6native29vectorized_elementwise_kernelILi2ENS0_13BUnaryFunctorIlllZZZNS0_21remainder_kernel_cudaERNS_18TensorIteratorBaseEENKUlvE_clEvENKUlvE2_clEvEUlllE_EESt5arrayIPcLm2EEEEviT0_T1_) ;  /* 0xffffffc402487950 */ /* 0x000fec0003c3ffff */
.L_x_49368:
        /* <DEDUP_REMOVED lines=10> */
.L_x_57266:


//--------------------- .text._ZN2at6native29vectorized_elementwise_kernelILi4ENS0_13BUnaryFunctorIlllZZZNS0_21remainder_kernel_cudaERNS_18TensorIteratorBaseEENKUlvE_clEvENKUlvE2_clEvEUlllE_EESt5arrayIPcLm2EEEEviT0_T1_ --------------------------
	.section	.text._ZN2at6native29vectorized_elementwise_kernelILi4ENS0_13BUnaryFunctorIlllZZZNS0_21remainder_kernel_cudaERNS_18TensorIteratorBaseEENKUlvE_clEvENKUlvE2_clEvEUlllE_EESt5arrayIPcLm2EEEEviT0_T1_,"ax",@progbits
	.align	128
        .global         _ZN2at6native29vectorized_elementwise_kernelILi4ENS0_13BUnaryFunctorIlllZZZNS0_21remainder_kernel_cudaERNS_18TensorIteratorBaseEENKUlvE_clEvENKUlvE2_clEvEUlllE_EESt5arrayIPcLm2EEEEviT0_T1_
        .type           _ZN2at6native29vectorized_elementwise_kernelILi4ENS0_13BUnaryFunctorIlllZZZNS0_21remainder_kernel_cudaERNS_18TensorIteratorBaseEENKUlvE_clEvENKUlvE2_clEvEUlllE_EESt5arrayIPcLm2EEEEviT0_T1_,@function
        .size           _ZN2at6native29vectorized_elementwise_kernelILi4ENS0_13BUnaryFunctorIlllZZZNS0_21remainder_kernel_cudaERNS_18TensorIteratorBaseEENKUlvE_clEvENKUlvE2_clEvEUlllE_EESt5arrayIPcLm2EEEEviT0_T1_,(.L_x_57267 - _ZN2at6native29vectorized_elementwise_kernelILi4ENS0_13BUnaryFunctorIlllZZZNS0_21remainder_kernel_cudaERNS_18TensorIteratorBaseEENKUlvE_clEvENKUlvE2_clEvEUlllE_EESt5arrayIPcLm2EEEEviT0_T1_)
        .other          _ZN2at6native29vectorized_elementwise_kernelILi4ENS0_13BUnaryFunctorIlllZZZNS0_21remainder_kernel_cudaERNS_18TensorIteratorBaseEENKUlvE_clEvENKUlvE2_clEvEUlllE_EESt5arrayIPcLm2EEEEviT0_T1_,@"STO_CUDA_ENTRY STV_DEFAULT"
_ZN2at6native29vectorized_elementwise_kernelILi4ENS0_13BUnaryFunctorIlllZZZNS0_21remainder_kernel_cudaERNS_18TensorIteratorBaseEENKUlvE_clEvENKUlvE2_clEvEUlllE_EESt5arrayIPcLm2EEEEviT0_T1_:
.text._ZN2at6native29vectorized_elementwise_kernelILi4ENS0_13BUnaryFunctorIlllZZZNS0_21remainder_kernel_cudaERNS_18TensorIteratorBaseEENKUlvE_clEvENKUlvE2_clEvEUlllE_EESt5arrayIPcLm2EEEEviT0_T1_:
        /* <DEDUP_REMOVED lines=28> */
[----:B-----5:R-:W-:Y:S05]  /*01c0*/  CALL.REL.NOINC `($__internal_54_$__cuda_sm20_rem_s64) ;  /* 0x0000003000fc7944 */ /* 0x020fea0003c00000 */
[----:B------:R-:W-:Y:S02]  /*01d0*/  IMAD.MOV.U32 R8, RZ, RZ, R6 ;  /* 0x000000ffff087224 */ /* 0x000fe400078e0006 */
[----:B------:R-:W-:Y:S01]  /*01e0*/  IMAD.MOV.U32 R9, RZ, RZ, R7 ;  /* 0x000000ffff097224 */ /* 0x000fe200078e0007 */
[----:B------:R-:W-:Y:S06]  /*01f0*/  BRA `(.L_x_49372) ;  /* 0x00000000004c7947 */ /* 0x000fec0003800000 */
.L_x_49371:
        /* <DEDUP_REMOVED lines=19> */
.L_x_49372:
[----:B------:R-:W-:Y:S05]  /*0330*/  BSYNC B0 ;  /* 0x0000000000007941 */ /* 0x000fea0003800000 */
.L_x_49370:
        /* <DEDUP_REMOVED lines=8> */
[----:B-----5:R-:W-:Y:S05]  /*03c0*/  CALL.REL.NOINC `($__internal_54_$__cuda_sm20_rem_s64) ;  /* 0x00000030007c7944 */ /* 0x020fea0003c00000 */
[----:B------:R-:W-:Y:S02]  /*03d0*/  IMAD.MOV.U32 R10, RZ, RZ, R6 ;  /* 0x000000ffff0a7224 */ /* 0x000fe400078e0006 */
[----:B------:R-:W-:Y:S01]  /*03e0*/  IMAD.MOV.U32 R11, RZ, RZ, R7 ;  /* 0x000000ffff0b7224 */ /* 0x000fe200078e0007 */
[----:B------:R-:W-:Y:S06]  /*03f0*/  BRA `(.L_x_49375) ;  /* 0x00000000004c7947 */ /* 0x000fec0003800000 */
.L_x_49374:
        /* <DEDUP_REMOVED lines=19> */
.L_x_49375:
[----:B------:R-:W-:Y:S05]  /*0530*/  BSYNC B0 ;  /* 0x0000000000007941 */ /* 0x000fea0003800000 */
.L_x_49373:
        /* <DEDUP_REMOVED lines=8> */
[----:B------:R-:W-:Y:S05]  /*05c0*/  CALL.REL.NOINC `($__internal_54_$__cuda_sm20_rem_s64) ;  /* 0x0000002c00fc7944 */ /* 0x000fea0003c00000 */
[----:B------:R-:W-:Y:S02]  /*05d0*/  IMAD.MOV.U32 R12, RZ, RZ, R6 ;  /* 0x000000ffff0c7224 */ /* 0x000fe400078e0006 */
[----:B------:R-:W-:Y:S01]  /*05e0*/  IMAD.MOV.U32 R13, RZ, RZ, R7 ;  /* 0x000000ffff0d7224 */ /* 0x000fe200078e0007 */
[----:B------:R-:W-:Y:S06]  /*05f0*/  BRA `(.L_x_49378) ;  /* 0x00000000004c7947 */ /* 0x000fec0003800000 */
.L_x_49377:
        /* <DEDUP_REMOVED lines=19> */
.L_x_49378:
[----:B------:R-:W-:Y:S05]  /*0730*/  BSYNC B0 ;  /* 0x0000000000007941 */ /* 0x000fea0003800000 */
.L_x_49376:
        /* <DEDUP_REMOVED lines=12> */
.L_x_49380:
        /* <DEDUP_REMOVED lines=19> */
.L_x_49381:
[----:B------:R-:W-:Y:S05]  /*0930*/  BSYNC B0 ;  /* 0x0000000000007941 */ /* 0x000fea0003800000 */
.L_x_49379:
        /* <DEDUP_REMOVED lines=12> */
.L_x_49383:
        /* <DEDUP_REMOVED lines=19> */
.L_x_49384:
[----:B------:R-:W-:Y:S05]  /*0b30*/  BSYNC B0 ;  /* 0x0000000000007941 */ /* 0x000fea0003800000 */
.L_x_49382:
        /* <DEDUP_REMOVED lines=12> */
.L_x_49386:
        /* <DEDUP_REMOVED lines=19> */
.L_x_49387:
[----:B------:R-:W-:Y:S05]  /*0d30*/  BSYNC B0 ;  /* 0x0000000000007941 */ /* 0x000fea0003800000 */
.L_x_49385:
        /* <DEDUP_REMOVED lines=12> */
.L_x_49389:
        /* <DEDUP_REMOVED lines=19> */
.L_x_49390:
[----:B------:R-:W-:Y:S05]  /*0f30*/  BSYNC B0 ;  /* 0x0000000000007941 */ /* 0x000fea0003800000 */
.L_x_49388:
        /* <DEDUP_REMOVED lines=9> */
[----:B------:R-:W-:Y:S05]  /*0fd0*/  BRA `(.L_x_49393) ;  /* 0x00000000004c7947 */ /* 0x000fea0003800000 */
.L_x_49392:
        /* <DEDUP_REMOVED lines=19> */
.L_x_49393:
[----:B------:R-:W-:Y:S05]  /*1110*/  BSYNC B0 ;  /* 0x0000000000007941 */ /* 0x000fea0003800000 */
.L_x_49391:
        /* <DEDUP_REMOVED lines=102> */
.L_x_49369:
        /* <DEDUP_REMOVED lines=67> */
[----:B------:R-:W-:Y:S05]  /*1bb0*/  CALL.REL.NOINC `($__internal_54_$__cuda_sm20_rem_s64) ;  /* 0x0000001800807944 */ /* 0x000fea0003c00000 */
[----:B------:R-:W-:Y:S05]  /*1bc0*/  BRA `(.L_x_49398) ;  /* 0x00000000004c7947 */ /* 0x000fea0003800000 */
.L_x_49397:
        /* <DEDUP_REMOVED lines=19> */
.L_x_49398:
[----:B------:R-:W-:Y:S05]  /*1d00*/  BSYNC B1 ;  /* 0x0000000000017941 */ /* 0x000fea0003800000 */
.L_x_49396:
        /* <DEDUP_REMOVED lines=11> */
.L_x_49395:
[----:B------:R-:W-:Y:S05]  /*1dc0*/  BSYNC B0 ;  /* 0x0000000000007941 */ /* 0x000fea0003800000 */
.L_x_49394:
        /* <DEDUP_REMOVED lines=14> */
.L_x_49402:
        /* <DEDUP_REMOVED lines=19> */
.L_x_49403:
[----:B------:R-:W-:Y:S05]  /*1fe0*/  BSYNC B1 ;  /* 0x0000000000017941 */ /* 0x000fea0003800000 */
.L_x_49401:
        /* <DEDUP_REMOVED lines=11> */
.L_x_49400:
[----:B------:R-:W-:Y:S05]  /*20a0*/  BSYNC B0 ;  /* 0x0000000000007941 */ /* 0x000fea0003800000 */
.L_x_49399:
        /* <DEDUP_REMOVED lines=14> */
.L_x_49407:
        /* <DEDUP_REMOVED lines=19> */
.L_x_49408:
[----:B------:R-:W-:Y:S05]  /*22c0*/  BSYNC B1 ;  /* 0x0000000000017941 */ /* 0x000fea0003800000 */
.L_x_49406:
        /* <DEDUP_REMOVED lines=11> */
.L_x_49405:
[----:B------:R-:W-:Y:S05]  /*2380*/  BSYNC B0 ;  /* 0x0000000000007941 */ /* 0x000fea0003800000 */
.L_x_49404:
        /* <DEDUP_REMOVED lines=14> */
.L_x_49412:
        /* <DEDUP_REMOVED lines=19> */
.L_x_49413:
[----:B------:R-:W-:Y:S05]  /*25a0*/  BSYNC B1 ;  /* 0x0000000000017941 */ /* 0x000fea0003800000 */
.L_x_49411:
        /* <DEDUP_REMOVED lines=11> */
.L_x_49410:
[----:B------:R-:W-:Y:S05]  /*2660*/  BSYNC B0 ;  /* 0x0000000000007941 */ /* 0x000fea0003800000 */
.L_x_49409:
        /* <DEDUP_REMOVED lines=14> */
.L_x_49417:
        /* <DEDUP_REMOVED lines=19> */
.L_x_49418:
[----:B------:R-:W-:Y:S05]  /*2880*/  BSYNC B1 ;  /* 0x0000000000017941 */ /* 0x000fea0003800000 */
.L_x_49416:
        /* <DEDUP_REMOVED lines=11> */
.L_x_49415:
[----:B------:R-:W-:Y:S05]  /*2940*/  BSYNC B0 ;  /* 0x0000000000007941 */ /* 0x000fea0003800000 */
.L_x_49414:
        /* <DEDUP_REMOVED lines=14> */
.L_x_49422:
        /* <DEDUP_REMOVED lines=19> */
.L_x_49423:
[----:B------:R-:W-:Y:S05]  /*2b60*/  BSYNC B1 ;  /* 0x0000000000017941 */ /* 0x000fea0003800000 */
.L_x_49421:
        /* <DEDUP_REMOVED lines=11> */
.L_x_49420:
[----:B------:R-:W-:Y:S05]  /*2c20*/  BSYNC B0 ;  /* 0x0000000000007941 */ /* 0x000fea0003800000 */
.L_x_49419:
        /* <DEDUP_REMOVED lines=14> */
.L_x_49427:
        /* <DEDUP_REMOVED lines=19> */
.L_x_49428:
[----:B------:R-:W-:Y:S05]  /*2e40*/  BSYNC B1 ;  /* 0x0000000000017941 */ /* 0x000fea0003800000 */
.L_x_49426:
        /* <DEDUP_REMOVED lines=11> */
.L_x_49425:
[----:B------:R-:W-:Y:S05]  /*2f00*/  BSYNC B0 ;  /* 0x0000000000007941 */ /* 0x000fea0003800000 */
.L_x_49424:
        /* <DEDUP_REMOVED lines=14> */
.L_x_49432:
        /* <DEDUP_REMOVED lines=19> */
.L_x_49433:
[----:B------:R-:W-:Y:S05]  /*3120*/  BSYNC B1 ;  /* 0x0000000000017941 */ /* 0x000fea0003800000 */
.L_x_49431:
        /* <DEDUP_REMOVED lines=11> */
.L_x_49430:
[----:B------:R-:W-:Y:S05]  /*31e0*/  BSYNC B0 ;  /* 0x0000000000007941 */ /* 0x000fea0003800000 */
.L_x_49429:
        /* <DEDUP_REMOVED lines=22> */
.L_x_49436:
[----:B------:R-:W-:-:S13]  /*3350*/  ISETP.GE.AND P0, PT, R4, UR7, PT ;  /* 0x0000000704007c0c */ /* 0x000fda000bf06270 */
[----:B------:R-:W-:Y:S05]  /*3360*/  @P0 BRA `(.L_x_49438) ;  /* 0x0000000000300947 */ /* 0x000fea0003800000 */
[----:B01----:R-:W0:Y:S01]  /*3370*/  LDC.64 R2, c[0x0][0x228] ;  /* 0x00008a00ff027b82 */ /* 0x003e220000000a00 */
[C---:B------:R-:W-:Y:S02]  /*3380*/  VIADD R7, R4.reuse, UR6 ;  /* 0x0000000604077c36 */ /* 0x040fe40008000000 */
[----:B------:R-:W-:Y:S02]  /*3390*/  VIADD R4, R4, 0x80 ;  /* 0x0000008004047836 */ /* 0x000fe40000000000 */
[----:B0-----:R-:W-:-:S05]  /*33a0*/  IMAD.WIDE.U32 R2, R7, 0x8, R2 ;  /* 0x0000000807027825 */ /* 0x001fca00078e0002 */
[----:B------:R1:W-:Y:S02]  /*33b0*/  STG.E.64 desc[UR14][R2.64], R16 ;  /* 0x0000001002007986 */ /* 0x0003e4000c101b0e */
.L_x_49437:
[----:B------:R-:W-:-:S13]  /*33c0*/  ISETP.GE.AND P0, PT, R4, UR7, PT ;  /* 0x0000000704007c0c */ /* 0x000fda000bf06270 */
[----:B------:R-:W-:Y:S05]  /*33d0*/  @P0 BRA `(.L_x_49439) ;  /* 0x0000000000340947 */ /* 0x000fea0003800000 */
[----:B01----:R-:W0:Y:S01]  /*33e0*/  LDC.64 R2, c[0x0][0x228] ;  /* 0x00008a00ff027b82 */ /* 0x003e220000000a00 */
[C---:B------:R-:W-:Y:S02]  /*33f0*/  VIADD R7, R4.reuse, UR6 ;  /* 0x0000000604077c36 */ /* 0x040fe40008000000 */
[----:B------:R-:W-:Y:S02]  /*3400*/  VIADD R4, R4, 0x80 ;  /* 0x0000008004047836 */ /* 0x000fe40000000000 */
[----:B0-----:R-:W-:-:S05]  /*3410*/  IMAD.WIDE.U32 R2, R7, 0x8, R2 ;  /* 0x0000000807027825 */ /* 0x001fca00078e0002 */
[----:B------:R2:W-:Y:S02]  /*3420*/  STG.E.64 desc[UR14][R2.64], R18 ;  /* 0x0000001202007986 */ /* 0x0005e4000c101b0e */
.L_x_49438:
        /* <DEDUP_REMOVED lines=8> */
.L_x_49439:
[----:B------:R-:W-:Y:S05]  /*34b0*/  BSYNC B1 ;  /* 0x0000000000017941 */ /* 0x000fea0003800000 */
.L_x_49435:
[----:B------:R-:W-:-:S13]  /*34c0*/  ISETP.GE.AND P0, PT, R4, UR7, PT ;  /* 0x0000000704007c0c */ /* 0x000fda000bf06270 */
[----:B012---:R-:W0:Y:S01]  /*34d0*/  @!P0 LDC.64 R2, c[0x0][0x228] ;  /* 0x00008a00ff028b82 */ /* 0x007e220000000a00 */
[C---:B------:R-:W-:Y:S02]  /*34e0*/  @!P0 VIADD R7, R4.reuse, UR6 ;  /* 0x0000000604078c36 */ /* 0x040fe40008000000 */
[----:B------:R-:W-:Y:S02]  /*34f0*/  @!P0 VIADD R4, R4, 0x80 ;  /* 0x0000008004048836 */ /* 0x000fe40000000000 */
[----:B0-----:R-:W-:-:S05]  /*3500*/  @!P0 IMAD.WIDE.U32 R2, R7, 0x8, R2 ;  /* 0x0000000807028825 */ /* 0x001fca00078e0002 */
[----:B------:R3:W-:Y:S02]  /*3510*/  @!P0 STG.E.64 desc[UR14][R2.64], R22 ;  /* 0x0000001602008986 */ /* 0x0007e4000c101b0e */
.L_x_49440:
[----:B------:R-:W-:Y:S05]  /*3520*/  BSYNC B0 ;  /* 0x0000000000007941 */ /* 0x000fea0003800000 */
.L_x_49434:
        /* <DEDUP_REMOVED lines=9> */
        .weak           $__internal_54_$__cuda_sm20_rem_s64
        .type           $__internal_54_$__cuda_sm20_rem_s64,@function
        .size           $__internal_54_$__cuda_sm20_rem_s64,(.L_x_57267 - $__internal_54_$__cuda_sm20_rem_s64)
$__internal_54_$__cuda_sm20_rem_s64:
        /* <DEDUP_REMOVED lines=81> */
[----:B------:R-:W-:Y:S06]  /*3ad0*/  RET.REL.NODEC R2 `(_ZN2at6native29vectorized_elementwise_kernelILi4ENS0_13BUnaryFunctorIlllZZZNS0_21remainder_kernel_cudaERNS_18TensorIteratorBaseEENKUlvE_clEvENKUlvE2_clEvEUlllE_EESt5arrayIPcLm2EEEEviT0_T1_) ;  /* 0xffffffc402487950 */ /* 0x000fec0003c3ffff */
.L_x_49441:
        /* <DEDUP_REMOVED lines=10> */
.L_x_57267:


//--------------------- .text._ZN2at6native29vectorized_elementwise_kernelILi8ENS0_13BUnaryFunctorIlllZZZNS0_21remainder_kernel_cudaERNS_18TensorIteratorBaseEENKUlvE_clEvENKUlvE2_clEvEUlllE_EESt5arrayIPcLm2EEEEviT0_T1_ --------------------------
	.section	.text._ZN2at6native29vectorized_elementwise_kernelILi8ENS0_13BUnaryFunctorIlllZZZNS0_21remainder_kernel_cudaERNS_18TensorIteratorBaseEENKUlvE_clEvENKUlvE2_clEvEUlllE_EESt5arrayIPcLm2EEEEviT0_T1_,"ax",@progbits
	.align	128
        .global         _ZN2at6native29vectorized_elementwise_kernelILi8ENS0_13BUnaryFunctorIlllZZZNS0_21remainder_kernel_cudaERNS_18TensorIteratorBaseEENKUlvE_clEvENKUlvE2_clEvEUlllE_EESt5arrayIPcLm2EEEEviT0_T1_
        .type           _ZN2at6native29vectorized_elementwise_kernelILi8ENS0_13BUnaryFunctorIlllZZZNS0_21remainder_kernel_cudaERNS_18TensorIteratorBaseEENKUlvE_clEvENKUlvE2_clEvEUlllE_EESt5arrayIPcLm2EEEEviT0_T1_,@function
        .size           _ZN2at6native29vectorized_elementwise_kernelILi8ENS0_13BUnaryFunctorIlllZZZNS0_21remainder_kernel_cudaERNS_18TensorIteratorBaseEENKUlvE_clEvENKUlvE2_clEvEUlllE_EESt5arrayIPcLm2EEEEviT0_T1_,(.L_x_57268 - _ZN2at6native29vectorized_elementwise_kernelILi8ENS0_13BUnaryFunctorIlllZZZNS0_21remainder_kernel_cudaERNS_18TensorIteratorBaseEENKUlvE_clEvENKUlvE2_clEvEUlllE_EESt5arrayIPcLm2EEEEviT0_T1_)
        .other          _ZN2at6native29vectorized_elementwise_kernelILi8ENS0_13BUnaryFunctorIlllZZZNS0_21remainder_kernel_cudaERNS_18TensorIteratorBaseEENKUlvE_clEvENKUlvE2_clEvEUlllE_EESt5arrayIPcLm2EEEEviT0_T1_,@"STO_CUDA_ENTRY STV_DEFAULT"
_ZN2at6native29vectorized_elementwise_kernelILi8ENS0_13BUnaryFunctorIlllZZZNS0_21remainder_kernel_cudaERNS_18TensorIteratorBaseEENKUlvE_clEvENKUlvE2_clEvEUlllE_EESt5arrayIPcLm2EEEEviT0_T1_:
.text._ZN2at6native29vectorized_elementwise_kernelILi8ENS0_13BUnaryFunctorIlllZZZNS0_21remainder_kernel_cudaERNS_18TensorIteratorBaseEENKUlvE_clEvENKUlvE2_clEvEUlllE_EESt5arrayIPcLm2EEEEviT0_T1_:
        /* <DEDUP_REMOVED lines=28> */
[----:B-----5:R-:W-:Y:S05]  /*01c0*/  CALL.REL.NOINC `($__internal_55_$__cuda_sm20_rem_s64) ;  /* 0x0000003000fc7944 */ /* 0x020fea0003c00000 */
[----:B------:R-:W-:Y:S02]  /*01d0*/  IMAD.MOV.U32 R8, RZ, RZ, R6 ;  /* 0x000000ffff087224 */ /* 0x000fe400078e0006 */
[----:B------:R-:W-:Y:S01]  /*01e0*/  IMAD.MOV.U32 R9, RZ, RZ, R7 ;  /* 0x000000ffff097224 */ /* 0x000fe200078e0007 */
[----:B------:R-:W-:Y:S06]  /*01f0*/  BRA `(.L_x_49445) ;  /* 0x00000000004c7947 */ /* 0x000fec0003800000 */
.L_x_49444:
        /* <DEDUP_REMOVED lines=19> */
.L_x_49445:
[----:B------:R-:W-:Y:S05]  /*0330*/  BSYNC B0 ;  /* 0x0000000000007941 */ /* 0x000fea0003800000 */
.L_x_49443:
        /* <DEDUP_REMOVED lines=8> */
[----:B-----5:R-:W-:Y:S05]  /*03c0*/  CALL.REL.NOINC `($__internal_55_$__cuda_sm20_rem_s64) ;  /* 0x00000030007c7944 */ /* 0x020fea0003c00000 */
[----:B------:R-:W-:Y:S02]  /*03d0*/  IMAD.MOV.U32 R10, RZ, RZ, R6 ;  /* 0x000000ffff0a7224 */ /* 0x000fe400078e0006 */
[----:B------:R-:W-:Y:S01]  /*03e0*/  IMAD.MOV.U32 R11, RZ, RZ, R7 ;  /* 0x000000ffff0b7224 */ /* 0x000fe200078e0007 */
[----:B------:R-:W-:Y:S06]  /*03f0*/  BRA `(.L_x_49448) ;  /* 0x00000000004c7947 */ /* 0x000fec0003800000 */
.L_x_49447:
        /* <DEDUP_REMOVED lines=19> */
.L_x_49448:
[----:B------:R-:W-:Y:S05]  /*0530*/  BSYNC B0 ;  /* 0x0000000000007941 */ /* 0x000fea0003800000 */
.L_x_49446:
        /* <DEDUP_REMOVED lines=8> */
[----:B------:R-:W-:Y:S05]  /*05c0*/  CALL.REL.NOINC `($__internal_55_$__cuda_sm20_rem_s64) ;  /* 0x0000002c00fc7944 */ /* 0x000fea0003c00000 */
[----:B------:R-:W-:Y:S02]  /*05d0*/  IMAD.MOV.U32 R12, RZ, RZ, R6 ;  /* 0x000000ffff0c7224 */ /* 0x000fe400078e0006 */
[----:B------:R-:W-:Y:S01]  /*05e0*/  IMAD.MOV.U32 R13, RZ, RZ, R7 ;  /* 0x000000ffff0d7224 */ /* 0x000fe200078e0007 */
[----:B------:R-:W-:Y:S06]  /*05f0*/  BRA `(.L_x_49451) ;  /* 0x00000000004c7947 */ /* 0x000fec0003800000 */
.L_x_49450:
        /* <DEDUP_REMOVED lines=19> */
.L_x_49451:
[----:B------:R-:W-:Y:S05]  /*0730*/  BSYNC B0 ;  /* 0x0000000000007941 */ /* 0x000fea0003800000 */
.L_x_49449:
        /* <DEDUP_REMOVED lines=12> */
.L_x_49453:
        /* <DEDUP_REMOVED lines=19> */
.L_x_49454:
[----:B------:R-:W-:Y:S05]  /*0930*/  BSYNC B0 ;  /* 0x0000000000007941 */ /* 0x000fea0003800000 */
.L_x_49452:
        /* <DEDUP_REMOVED lines=12> */
.L_x_49456:
        /* <DEDUP_REMOVED lines=19> */
.L_x_49457:
[----:B------:R-:W-:Y:S05]  /*0b30*/  BSYNC B0 ;  /* 0x0000000000007941 */ /* 0x000fea0003800000 */
.L_x_49455:
        /* <DEDUP_REMOVED lines=12> */
.L_x_49459:
        /* <DEDUP_REMOVED lines=19> */
.L_x_49460:
[----:B------:R-:W-:Y:S05]  /*0d30*/  BSYNC B0 ;  /* 0x0000000000007941 */ /* 0x000fea0003800000 */
.L_x_49458:
        /* <DEDUP_REMOVED lines=12> */
.L_x_49462:
        /* <DEDUP_REMOVED lines=19> */
.L_x_49463:
[----:B------:R-:W-:Y:S05]  /*0f30*/  BSYNC B0 ;  /* 0x0000000000007941 */ /* 0x000fea0003800000 */
.L_x_49461:
        /* <DEDUP_REMOVED lines=9> */
[----:B------:R-:W-:Y:S05]  /*0fd0*/  BRA `(.L_x_49466) ;  /* 0x00000000004c7947 */ /* 0x000fea0003800000 */
.L_x_49465:
        /* <DEDUP_REMOVED lines=19> */
.L_x_49466:
[----:B------:R-:W-:Y:S05]  /*1110*/  BSYNC B0 ;  /* 0x0000000000007941 */ /* 0x000fea0003800000 */
.L_x_49464:
        /* <DEDUP_REMOVED lines=102> */
.L_x_49442:
        /* <DEDUP_REMOVED lines=67> */
[----:B------:R-:W-:Y:S05]  /*1bb0*/  CALL.REL.NOINC `($__internal_55_$__cuda_sm20_rem_s64) ;  /* 0x0000001800807944 */ /* 0x000fea0003c00000 */
[----:B------:R-:W-:Y:S05]  /*1bc0*/  BRA `(.L_x_49471) ;  /* 0x00000000004c7947 */ /* 0x000fea0003800000 */
.L_x_49470:
        /* <DEDUP_REMOVED lines=19> */
.L_x_49471:
[----:B------:R-:W-:Y:S05]  /*1d00*/  BSYNC B1 ;  /* 0x0000000000017941 */ /* 0x000fea0003800000 */
.L_x_49469:
        /* <DEDUP_REMOVED lines=11> */
.L_x_49468:
[----:B------:R-:W-:Y:S05]  /*1dc0*/  BSYNC B0 ;  /* 0x0000000000007941 */ /* 0x000fea0003800000 */
.L_x_49467:
        /* <DEDUP_REMOVED lines=14> */
.L_x_49475:
        /* <DEDUP_REMOVED lines=19> */
.L_x_49476:
[----:B------:R-:W-:Y:S05]  /*1fe0*/  BSYNC B1 ;  /* 0x0000000000017941 */ /* 0x000fea0003800000 */
.L_x_49474:
        /* <DEDUP_REMOVED lines=11> */
.L_x_49473:
[----:B------:R-:W-:Y:S05]  /*20a0*/  BSYNC B0 ;  /* 0x0000000000007941 */ /* 0x000fea0003800000 */
.L_x_49472:
        /* <DEDUP_REMOVED lines=14> */
.L_x_49480:
        /* <DEDUP_REMOVED lines=19> */
.L_x_49481:
[----:B------:R-:W-:Y:S05]  /*22c0*/  BSYNC B1 ;  /* 0x0000000000017941 */ /* 0x000fea0003800000 */
.L_x_49479:
        /* <DEDUP_REMOVED lines=11> */
.L_x_49478:
[----:B------:R-:W-:Y:S05]  /*2380*/  BSYNC B0 ;  /* 0x0000000000007941 */ /* 0x000fea0003800000 */
.L_x_49477:
        /* <DEDUP_REMOVED lines=14> */
.L_x_49485:
        /* <DEDUP_REMOVED lines=19> */
.L_x_49486:
[----:B------:R-:W-:Y:S05]  /*25a0*/  BSYNC B1 ;  /* 0x0000000000017941 */ /* 0x000fea0003800000 */
.L_x_49484:
        /* <DEDUP_REMOVED lines=11> */
.L_x_49483:
[----:B------:R-:W-:Y:S05]  /*2660*/  BSYNC B0 ;  /* 0x0000000000007941 */ /* 0x000fea0003800000 */
.L_x_49482:
        /* <DEDUP_REMOVED lines=14> */
.L_x_49490:
        /* <DEDUP_REMOVED lines=19> */
.L_x_49491:
[----:B------:R-:W-:Y:S05]  /*2880*/  BSYNC B1 ;  /* 0x0000000000017941 */ /* 0x000fea0003800000 */
.L_x_49489:
        /* <DEDUP_REMOVED lines=11> */
.L_x_49488:
[----:B------:R-:W-:Y:S05]  /*2940*/  BSYNC B0 ;  /* 0x0000000000007941 */ /* 0x000fea0003800000 */
.L_x_49487:
        /* <DEDUP_REMOVED lines=14> */
.L_x_49495:
        /* <DEDUP_REMOVED lines=19> */
.L_x_49496:
[----:B------:R-:W-:Y:S05]  /*2b60*/  BSYNC B1 ;  /* 0x0000000000017941 */ /* 0x000fea0003800000 */
.L_x_49494:
        /* <DEDUP_REMOVED lines=11> */
.L_x_49493:
[----:B------:R-:W-:Y:S05]  /*2c20*/  BSYNC B0 ;  /* 0x0000000000007941 */ /* 0x000fea0003800000 */
.L_x_49492:
        /* <DEDUP_REMOVED lines=14> */
.L_x_49500:
        /* <DEDUP_REMOVED lines=19> */
.L_x_49501:
[----:B------:R-:W-:Y:S05]  /*2e40*/  BSYNC B1 ;  /* 0x0000000000017941 */ /* 0x000fea0003800000 */
.L_x_49499:
        /* <DEDUP_REMOVED lines=11> */
.L_x_49498:
[----:B------:R-:W-:Y:S05]  /*2f00*/  BSYNC B0 ;  /* 0x0000000000007941 */ /* 0x000fea0003800000 */
.L_x_49497:
        /* <DEDUP_REMOVED lines=14> */
.L_x_49505:
        /* <DEDUP_REMOVED lines=19> */
.L_x_49506:
[----:B------:R-:W-:Y:S05]  /*3120*/  BSYNC B1 ;  /* 0x0000000000017941 */ /* 0x000fea0003800000 */
.L_x_49504:
        /* <DEDUP_REMOVED lines=11> */
.L_x_49503:
[----:B------:R-:W-:Y:S05]  /*31e0*/  BSYNC B0 ;  /* 0x0000000000007941 */ /* 0x000fea0003800000 */
.L_x_49502:
        /* <DEDUP_REMOVED lines=22> */
.L_x_49509:
[----:B------:R-:W-:-:S13]  /*3350*/  ISETP.GE.AND P0, PT, R4, UR7, PT ;  /* 0x0000000704007c0c */ /* 0x000fda000bf06270 */
[----:B------:R-:W-:Y:S05]  /*3360*/  @P0 BRA `(.L_x_49511) ;  /* 0x0000000000300947 */ /* 0x000fea0003800000 */
[----:B01----:R-:W0:Y:S01]  /*3370*/  LDC.64 R2, c[0x0][0x228] ;  /* 0x00008a00ff027b82 */ /* 0x003e220000000a00 */
[C---:B------:R-:W-:Y:S02]  /*3380*/  VIADD R7, R4.reuse, UR6 ;  /* 0x0000000604077c36 */ /* 0x040fe40008000000 */
[----:B------:R-:W-:Y:S02]  /*3390*/  VIADD R4, R4, 0x80 ;  /* 0x0000008004047836 */ /* 0x000fe40000000000 */
[----:B0-----:R-:W-:-:S05]  /*33a0*/  IMAD.WIDE.U32 R2, R7, 0x8, R2 ;  /* 0x0000000807027825 */ /* 0x001fca00078e0002 */
[----:B------:R1:W-:Y:S02]  /*33b0*/  STG.E.64 desc[UR14][R2.64], R16 ;  /* 0x0000001002007986 */ /* 0x0003e4000c101b0e */
.L_x_49510:
[----:B------:R-:W-:-:S13]  /*33c0*/  ISETP.GE.AND P0, PT, R4, UR7, PT ;  /* 0x0000000704007c0c */ /* 0x000fda000bf06270 */
[----:B------:R-:W-:Y:S05]  /*33d0*/  @P0 BRA `(.L_x_49512) ;  /* 0x0000000000340947 */ /* 0x000fea0003800000 */
[----:B01----:R-:W0:Y:S01]  /*33e0*/  LDC.64 R2, c[0x0][0x228] ;  /* 0x00008a00ff027b82 */ /* 0x003e220000000a00 */
[C---:B------:R-:W-:Y:S02]  /*33f0*/  VIADD R7, R4.reuse, UR6 ;  /* 0x0000000604077c36 */ /* 0x040fe40008000000 */
[----:B------:R-:W-:Y:S02]  /*3400*/  VIADD R4, R4, 0x80 ;  /* 0x0000008004047836 */ /* 0x000fe40000000000 */
[----:B0-----:R-:W-:-:S05]  /*3410*/  IMAD.WIDE.U32 R2, R7, 0x8, R2 ;  /* 0x0000000807027825 */ /* 0x001fca00078e0002 */
[----:B------:R2:W-:Y:S02]  /*3420*/  STG.E.64 desc[UR14][R2.64], R18 ;  /* 0x0000001202007986 */ /* 0x0005e4000c101b0e */
.L_x_49511:
        /* <DEDUP_REMOVED lines=8> */
.L_x_49512:
[----:B------:R-:W-:Y:S05]  /*34b0*/  BSYNC B1 ;  /* 0x0000000000017941 */ /* 0x000fea0003800000 */
.L_x_49508:
[----:B------:R-:W-:-:S13]  /*34c0*/  ISETP.GE.AND P0, PT, R4, UR7, PT ;  /* 0x0000000704007c0c */ /* 0x000fda000bf06270 */
[----:B012---:R-:W0:Y:S01]  /*34d0*/  @!P0 LDC.64 R2, c[0x0][0x228] ;  /* 0x00008a00ff028b82 */ /* 0x007e220000000a00 */
[C---:B------:R-:W-:Y:S02]  /*34e0*/  @!P0 VIADD R7, R4.reuse, UR6 ;  /* 0x0000000604078c36 */ /* 0x040fe40008000000 */
[----:B------:R-:W-:Y:S02]  /*34f0*/  @!P0 VIADD R4, R4, 0x80 ;  /* 0x0000008004048836 */ /* 0x000fe40000000000 */
[----:B0-----:R-:W-:-:S05]  /*3500*/  @!P0 IMAD.WIDE.U32 R2, R7, 0x8, R2 ;  /* 0x0000000807028825 */ /* 0x001fca00078e0002 */
[----:B------:R3:W-:Y:S02]  /*3510*/  @!P0 STG.E.64 desc[UR14][R2.64], R22 ;  /* 0x0000001602008986 */ /* 0x0007e4000c101b0e */
.L_x_49513:
[----:B------:R-:W-:Y:S05]  /*3520*/  BSYNC B0 ;  /* 0x0000000000007941 */ /* 0x000fea0003800000 */
.L_x_49507:
        /* <DEDUP_REMOVED lines=9> */
        .weak           $__internal_55_$__cuda_sm20_rem_s64
        .type           $__internal_55_$__cuda_sm20_rem_s64,@function
        .size           $__internal_55_$__cuda_sm20_rem_s64,(.L_x_57268 - $__internal_55_$__cuda_sm20_rem_s64)
$__internal_55_$__cuda_sm20_rem_s64:
        /* <DEDUP_REMOVED lines=81> */
[----:B------:R-:W-:Y:S06]  /*3ad0*/  RET.REL.NODEC R2 `(_ZN2at6native29vectorized_elementwise_kernelILi8ENS0_13BUnaryFunctorIlllZZZNS0_21remainder_kernel_cudaERNS_18TensorIteratorBaseEENKUlvE_clEvENKUlvE2_clEvEUlllE_EESt5arrayIPcLm2EEEEviT0_T1_) ;  /* 0xffffffc402487950 */ /* 0x000fec0003c3ffff */
.L_x_49514:
        /* <DEDUP_REMOVED lines=10> */
.L_x_57268:


//--------------------- .text._ZN2at6native18elementwise_kernelILi128ELi4EZNS0_15gpu_kernel_implINS0_13AUnaryFunctorIlllZZZNS0_21remainder_kernel_cudaERNS_18TensorIteratorBaseEENKUlvE_clEvENKUlvE2_clEvEUlllE_EEEEvS5_RKT_EUliE_EEviT1_ --------------------------
	.section	.text._ZN2at6native18elementwise_kernelILi128ELi4EZNS0_15gpu_kernel_implINS0_13AUnaryFunctorIlllZZZNS0_21remainder_kernel_cudaERNS_18TensorIteratorBaseEENKUlvE_clEvENKUlvE2_clEvEUlllE_EEEEvS5_RKT_EUliE_EEviT1_,"ax",@progbits
	.align	128
        .global         _ZN2at6native18elementwise_kernelILi128ELi4EZNS0_15gpu_kernel_implINS0_13AUnaryFunctorIlllZZZNS0_21remainder_kernel_cudaERNS_18TensorIteratorBaseEENKUlvE_clEvENKUlvE2_clEvEUlllE_EEEEvS5_RKT_EUliE_EEviT1_
        .type           _ZN2at6native18elementwise_kernelILi128ELi4EZNS0_15gpu_kernel_implINS0_13AUnaryFunctorIlllZZZNS0_21remainder_kernel_cudaERNS_18TensorIteratorBaseEENKUlvE_clEvENKUlvE2_clEvEUlllE_EEEEvS5_RKT_EUliE_EEviT1_,@function
        .size           _ZN2at6native18elementwise_kernelILi128ELi4EZNS0_15gpu_kernel_implINS0_13AUnaryFunctorIlllZZZNS0_21remainder_kernel_cudaERNS_18TensorIteratorBaseEENKUlvE_clEvENKUlvE2_clEvEUlllE_EEEEvS5_RKT_EUliE_EEviT1_,(.L_x_57269 - _ZN2at6native18elementwise_kernelILi128ELi4EZNS0_15gpu_kernel_implINS0_13AUnaryFunctorIlllZZZNS0_21remainder_kernel_cudaERNS_18TensorIteratorBaseEENKUlvE_clEvENKUlvE2_clEvEUlllE_EEEEvS5_RKT_EUliE_EEviT1_)
        .other          _ZN2at6native18elementwise_kernelILi128ELi4EZNS0_15gpu_kernel_implINS0_13AUnaryFunctorIlllZZZNS0_21remainder_kernel_cudaERNS_18TensorIteratorBaseEENKUlvE_clEvENKUlvE2_clEvEUlllE_EEEEvS5_RKT_EUliE_EEviT1_,@"STO_CUDA_ENTRY STV_DEFAULT"
_ZN2at6native18elementwise_kernelILi128ELi4EZNS0_15gpu_kernel_implINS0_13AUnaryFunctorIlllZZZNS0_21remainder_kernel_cudaERNS_18TensorIteratorBaseEENKUlvE_clEvENKUlvE2_clEvEUlllE_EEEEvS5_RKT_EUliE_EEviT1_:
.text._ZN2at6native18elementwise_kernelILi128ELi4EZNS0_15gpu_kernel_implINS0_13AUnaryFunctorIlllZZZNS0_21remainder_kernel_cudaERNS_18TensorIteratorBaseEENKUlvE_clEvENKUlvE2_clEvEUlllE_EEEEvS5_RKT_EUliE_EEviT1_:
        /* <DEDUP_REMOVED lines=313> */
.L_x_49517:
        /* <DEDUP_REMOVED lines=21> */
.L_x_49521:
[----:B------:R0:W5:Y:S01]  /*14e0*/  LDG.E.U8 R12, desc[UR36][R4.64] ;  /* 0x00000024040c7981 */ /* 0x000162000c1e1100 */
[----:B------:R-:W-:Y:S01]  /*14f0*/  IMAD.MOV.U32 R13, RZ, RZ, RZ ;  /* 0x000000ffff0d7224 */ /* 0x000fe200078e00ff */
[----:B------:R-:W-:Y:S06]  /*1500*/  BRA `(.L_x_49523) ;  /* 0x0000000c00487947 */ /* 0x000fec0003800000 */
.L_x_49520:
        /* <DEDUP_REMOVED lines=8> */
.L_x_49525:
[----:B------:R-:W2:Y:S02]  /*1590*/  LDG.E R12, desc[UR36][R4.64] ;  /* 0x00000024040c7981 */ /* 0x000ea4000c1e1900 */
[----:B--2---:R-:W-:Y:S01]  /*15a0*/  SHF.R.S32.HI R13, RZ, 0x1f, R12 ;  /* 0x0000001fff0d7819 */ /* 0x004fe2000001140c */
[----:B------:R-:W-:Y:S06]  /*15b0*/  BRA `(.L_x_49523) ;  /* 0x0000000c001c7947 */ /* 0x000fec0003800000 */
.L_x_49524:
[----:B------:R-:W2:Y:S02]  /*15c0*/  LDG.E.S16 R12, desc[UR36][R4.64] ;  /* 0x00000024040c7981 */ /* 0x000ea4000c1e1700 */
[----:B--2---:R-:W-:Y:S01]  /*15d0*/  SHF.R.S32.HI R13, RZ, 0x1f, R12 ;  /* 0x0000001fff0d7819 */ /* 0x004fe2000001140c */
[----:B------:R-:W-:Y:S06]  /*15e0*/  BRA `(.L_x_49523) ;  /* 0x0000000c00107947 */ /* 0x000fec0003800000 */
.L_x_49519:
        /* <DEDUP_REMOVED lines=9> */
.L_x_49527:
[----:B------:R-:W2:Y:S02]  /*1680*/  LDG.E.U16 R4, desc[UR36][R4.64] ;  /* 0x0000002404047981 */ /* 0x000ea4000c1e1500 */
[----:B--2---:R-:W-:-:S06]  /*1690*/  HADD2.F32 R12, -RZ, R4.H0_H0 ;  /* 0x20000004ff0c7230 */ /* 0x004fcc0000004100 */
[----:B------:R-:W0:Y:S01]  /*16a0*/  F2I.S64.TRUNC R12, R12 ;  /* 0x0000000c000c7311 */ /* 0x000e22000020d900 */
[----:B------:R-:W-:Y:S05]  /*16b0*/  BRA `(.L_x_49523) ;  /* 0x0000000800dc7947 */ /* 0x000fea0003800000 */
.L_x_49526:
        /* <DEDUP_REMOVED lines=9> */
.L_x_49529:
[----:B------:R-:W2:Y:S02]  /*1750*/  LDG.E.U16 R4, desc[UR36][R4.64] ;  /* 0x0000002404047981 */ /* 0x000ea4000c1e1500 */
[----:B--2---:R-:W-:-:S06]  /*1760*/  HADD2.F32 R12, -RZ, R4.H0_H0 ;  /* 0x20000004ff0c7230 */ /* 0x004fcc0000004100 */
[----:B------:R-:W0:Y:S01]  /*1770*/  F2I.S64.TRUNC R12, R12 ;  /* 0x0000000c000c7311 */ /* 0x000e22000020d900 */
[----:B------:R-:W-:Y:S05]  /*1780*/  BRA `(.L_x_49523) ;  /* 0x0000000800a87947 */ /* 0x000fea0003800000 */
.L_x_49528:
[----:B------:R-:W2:Y:S02]  /*1790*/  LDG.E.64 R4, desc[UR36][R4.64] ;  /* 0x0000002404047981 */ /* 0x000ea4000c1e1b00 */
[----:B--2---:R0:W1:Y:S01]  /*17a0*/  F2I.S64.F64.TRUNC R12, R4 ;  /* 0x00000004000c7311 */ /* 0x004062000030d900 */
[----:B------:R-:W-:Y:S05]  /*17b0*/  BRA `(.L_x_49523) ;  /* 0x00000008009c7947 */ /* 0x000fea0003800000 */
.L_x_49518:
        /* <DEDUP_REMOVED lines=13> */
.L_x_49532:
[----:B------:R-:W2:Y:S02]  /*1890*/  LDG.E.64 R4, desc[UR36][R4.64] ;  /* 0x0000002404047981 */ /* 0x000ea4000c1e1b00 */
[----:B--2---:R0:W1:Y:S01]  /*18a0*/  F2I.S64.F64.TRUNC R12, R4 ;  /* 0x00000004000c7311 */ /* 0x004062000030d900 */
[----:B------:R-:W-:Y:S05]  /*18b0*/  BRA `(.L_x_49523) ;  /* 0x00000008005c7947 */ /* 0x000fea0003800000 */
.L_x_49531:
        /* <DEDUP_REMOVED lines=27> */
.L_x_49534:
        /* <DEDUP_REMOVED lines=14> */
.L_x_49533:
[----:B------:R-:W2:Y:S02]  /*1b50*/  LDG.E.U16 R12, desc[UR36][R4.64] ;  /* 0x00000024040c7981 */ /* 0x000ea4000c1e1500 */
[----:B--2---:R-:W-:-:S06]  /*1b60*/  IMAD.U32 R12, R12, 0x10000, RZ ;  /* 0x000100000c0c7824 */ /* 0x004fcc00078e00ff */
[----:B------:R-:W0:Y:S01]  /*1b70*/  F2I.S64.TRUNC R12, R12 ;  /* 0x0000000c000c7311 */ /* 0x000e22000020d900 */
[----:B------:R-:W-:Y:S05]  /*1b80*/  BRA `(.L_x_49523) ;  /* 0x0000000400a87947 */ /* 0x000fea0003800000 */
.L_x_49530:
        /* <DEDUP_REMOVED lines=11> */
.L_x_49537:
        /* <DEDUP_REMOVED lines=21> */
.L_x_49541:
[----:B------:R-:W-:Y:S05]  /*1d90*/  BSYNC B1 ;  /* 0x0000000000017941 */ /* 0x000fea0003800000 */
.L_x_49540:
[----:B------:R-:W-:Y:S01]  /*1da0*/  IMAD.SHL.U32 R3, R3, 0x100000, RZ ;  /* 0x0010000003037824 */ /* 0x000fe200078e00ff */
[----:B------:R-:W-:-:S04]  /*1db0*/  LEA R5, R0, 0x3b800000, 0x17 ;  /* 0x3b80000000057811 */ /* 0x000fc800078eb8ff */
[----:B------:R-:W-:-:S07]  /*1dc0*/  LOP3.LUT R12, R5, R3, R12, 0xfe, !PT ;  /* 0x00000003050c7212 */ /* 0x000fce00078efe0c */
.L_x_49539:
[----:B------:R-:W-:Y:S05]  /*1dd0*/  BSYNC B0 ;  /* 0x0000000000007941 */ /* 0x000fea0003800000 */
.L_x_49538:
[----:B------:R-:W1:Y:S01]  /*1de0*/  F2I.S64.TRUNC R12, R12 ;  /* 0x0000000c000c7311 */ /* 0x000e62000020d900 */
[----:B------:R-:W-:Y:S05]  /*1df0*/  BRA `(.L_x_49523) ;  /* 0x00000004000c7947 */ /* 0x000fea0003800000 */
.L_x_49536:
        /* <DEDUP_REMOVED lines=21> */
.L_x_49545:
[----:B------:R-:W-:Y:S05]  /*1f50*/  BSYNC B1 ;  /* 0x0000000000017941 */ /* 0x000fea0003800000 */
.L_x_49544:
[----:B------:R-:W-:Y:S01]  /*1f60*/  IMAD.SHL.U32 R3, R3, 0x200000, RZ ;  /* 0x0020000003037824 */ /* 0x000fe200078e00ff */
[----:B------:R-:W-:-:S04]  /*1f70*/  LEA R5, R0, 0x37800000, 0x17 ;  /* 0x3780000000057811 */ /* 0x000fc800078eb8ff */
[----:B------:R-:W-:-:S07]  /*1f80*/  LOP3.LUT R12, R5, R3, R12, 0xfe, !PT ;  /* 0x00000003050c7212 */ /* 0x000fce00078efe0c */
.L_x_49543:
[----:B------:R-:W-:Y:S05]  /*1f90*/  BSYNC B0 ;  /* 0x0000000000007941 */ /* 0x000fea0003800000 */
.L_x_49542:
[----:B------:R-:W2:Y:S01]  /*1fa0*/  F2I.S64.TRUNC R12, R12 ;  /* 0x0000000c000c7311 */ /* 0x000ea2000020d900 */
[----:B------:R-:W-:Y:S05]  /*1fb0*/  BRA `(.L_x_49523) ;  /* 0x00000000009c7947 */ /* 0x000fea0003800000 */
.L_x_49535:
        /* <DEDUP_REMOVED lines=14> */
.L_x_49549:
[----:B------:R-:W-:Y:S05]  /*20a0*/  BSYNC B0 ;  /* 0x0000000000007941 */ /* 0x000fea0003800000 */
.L_x_49548:
[----:B------:R-:W4:Y:S01]  /*20b0*/  F2I.S64.TRUNC R12, R12 ;  /* 0x0000000c000c7311 */ /* 0x000f22000020d900 */
[----:B------:R-:W-:Y:S05]  /*20c0*/  BRA `(.L_x_49523) ;  /* 0x0000000000587947 */ /* 0x000fea0003800000 */
.L_x_49522:
        /* <DEDUP_REMOVED lines=16> */
.L_x_49550:
[----:B------:R-:W-:Y:S01]  /*21d0*/  CS2R R12, SRZ ;  /* 0x00000000000c7805 */ /* 0x000fe2000001ff00 */
[----:B------:R-:W-:Y:S06]  /*21e0*/  BRA `(.L_x_49523) ;  /* 0x0000000000107947 */ /* 0x000fec0003800000 */
.L_x_49547:
[----:B------:R0:W5:Y:S01]  /*21f0*/  LDG.E.64 R12, desc[UR36][R4.64] ;  /* 0x00000024040c7981 */ /* 0x000162000c1e1b00 */
[----:B------:R-:W-:Y:S05]  /*2200*/  BRA `(.L_x_49523) ;  /* 0x0000000000087947 */ /* 0x000fea0003800000 */
.L_x_49546:
[----:B------:R3:W5:Y:S01]  /*2210*/  LDG.E R12, desc[UR36][R4.64] ;  /* 0x00000024040c7981 */ /* 0x000762000c1e1900 */
[----:B------:R-:W-:-:S07]  /*2220*/  IMAD.MOV.U32 R13, RZ, RZ, RZ ;  /* 0x000000ffff0d7224 */ /* 0x000fce00078e00ff */
.L_x_49523:
[----:B------:R-:W-:Y:S01]  /*2230*/  ULDC UR4, c[0x0][0x42c] ;  /* 0x00010b0000047ab9 */ /* 0x000fe20000000800 */
[----:B------:R-:W-:Y:S01]  /*2240*/  BSSY B0, `(.L_x_49551) ;  /* 0x000001d000007945 */ /* 0x000fe20003800000 */
[----:B012-45:R-:W-:-:S04]  /*2250*/  LOP3.LUT R0, R13, UR4, RZ, 0xfc, !PT ;  /* 0x000000040d007c12 */ /* 0x037fc8000f8efcff */
[----:B------:R-:W-:-:S13]  /*2260*/  ISETP.NE.U32.AND P0, PT, R0, RZ, PT ;  /* 0x000000ff0000720c */ /* 0x000fda0003f05070 */
[----:B------:R-:W-:Y:S05]  /*2270*/  @!P0 BRA `(.L_x_49552) ;  /* 0x0000000000148947 */ /* 0x000fea0003800000 */
[----:B---3--:R-:W-:Y:S01]  /*2280*/  IMAD.MOV.U32 R4, RZ, RZ, R12 ;  /* 0x000000ffff047224 */ /* 0x008fe200078e000c */
[----:B------:R-:W-:Y:S01]  /*2290*/  MOV R0, 0x22c0 ;  /* 0x000022c000007802 */ /* 0x000fe20000000f00 */
[----:B------:R-:W-:-:S07]  /*22a0*/  IMAD.MOV.U32 R3, RZ, RZ, R13 ;  /* 0x000000ffff037224 */ /* 0x000fce00078e000d */
[----:B------:R-:W-:Y:S05]  /*22b0*/  CALL.REL.NOINC `($__internal_56_$__cuda_sm20_rem_s64) ;  /* 0x000000a800247944 */ /* 0x000fea0003c00000 */
[----:B------:R-:W-:Y:S05]  /*22c0*/  BRA `(.L_x_49553) ;  /* 0x0000000000507947 */ /* 0x000fea0003800000 */
.L_x_49552:
        /* <DEDUP_REMOVED lines=20> */
.L_x_49553:
[----:B------:R-:W-:Y:S05]  /*2410*/  BSYNC B0 ;  /* 0x0000000000007941 */ /* 0x000fea0003800000 */
.L_x_49551:
        /* <DEDUP_REMOVED lines=25> */
.L_x_49557:
[----:B------:R1:W-:Y:S01]  /*25b0*/  STG.E.U8 desc[UR36][R16.64], R3 ;  /* 0x0000000310007986 */ /* 0x0003e2000c101124 */
[----:B------:R-:W-:Y:S05]  /*25c0*/  BRA `(.L_x_49559) ;  /* 0x0000000c004c7947 */ /* 0x000fea0003800000 */
.L_x_49556:
        /* <DEDUP_REMOVED lines=8> */
.L_x_49561:
[----:B------:R3:W-:Y:S01]  /*2650*/  STG.E desc[UR36][R16.64], R3 ;  /* 0x0000000310007986 */ /* 0x0007e2000c101924 */
[----:B------:R-:W-:Y:S05]  /*2660*/  BRA `(.L_x_49559) ;  /* 0x0000000c00247947 */ /* 0x000fea0003800000 */
.L_x_49560:
[----:B------:R2:W-:Y:S01]  /*2670*/  STG.E.U16 desc[UR36][R16.64], R3 ;  /* 0x0000000310007986 */ /* 0x0005e2000c101524 */
[----:B------:R-:W-:Y:S05]  /*2680*/  BRA `(.L_x_49559) ;  /* 0x0000000c001c7947 */ /* 0x000fea0003800000 */
.L_x_49555:
        /* <DEDUP_REMOVED lines=9> */
.L_x_49563:
[----:B------:R-:W0:Y:S02]  /*2720*/  I2F.S64 R0, R12 ;  /* 0x0000000c00007312 */ /* 0x000e240000301400 */
[----:B0-----:R-:W-:-:S05]  /*2730*/  F2FP.F16.F32.PACK_AB R0, RZ, R0 ;  /* 0x00000000ff00723e */ /* 0x001fca00000000ff */
[----:B------:R0:W-:Y:S01]  /*2740*/  STG.E.U16 desc[UR36][R16.64], R0 ;  /* 0x0000000010007986 */ /* 0x0001e2000c101524 */
[----:B------:R-:W-:Y:S05]  /*2750*/  BRA `(.L_x_49559) ;  /* 0x0000000800e87947 */ /* 0x000fea0003800000 */
.L_x_49562:
        /* <DEDUP_REMOVED lines=10> */
.L_x_49565:
[----:B------:R-:W0:Y:S02]  /*2800*/  I2F.S64 R12, R12 ;  /* 0x0000000c000c7312 */ /* 0x000e240000301400 */
[----:B0-----:R-:W-:-:S04]  /*2810*/  F2FP.F16.F32.PACK_AB R3, RZ, R12 ;  /* 0x0000000cff03723e */ /* 0x001fc800000000ff */
[----:B------:R-:W-:-:S05]  /*2820*/  PRMT R3, R3, 0x5410, RZ ;  /* 0x0000541003037816 */ /* 0x000fca00000000ff */
[----:B------:R0:W-:Y:S01]  /*2830*/  STG.E desc[UR36][R16.64], R3 ;  /* 0x0000000310007986 */ /* 0x0001e2000c101924 */
[----:B------:R-:W-:Y:S05]  /*2840*/  BRA `(.L_x_49559) ;  /* 0x0000000800ac7947 */ /* 0x000fea0003800000 */
.L_x_49564:
[----:B------:R-:W0:Y:S02]  /*2850*/  I2F.F64.S64 R12, R12 ;  /* 0x0000000c000c7312 */ /* 0x000e240000301c00 */
[----:B0-----:R0:W-:Y:S01]  /*2860*/  STG.E.64 desc[UR36][R16.64], R12 ;  /* 0x0000000c10007986 */ /* 0x0011e2000c101b24 */
[----:B------:R-:W-:Y:S05]  /*2870*/  BRA `(.L_x_49559) ;  /* 0x0000000800a07947 */ /* 0x000fea0003800000 */
.L_x_49554:
        /* <DEDUP_REMOVED lines=13> */
.L_x_49568:
[----:B------:R-:W0:Y:S01]  /*2950*/  I2F.F64.S64 R12, R12 ;  /* 0x0000000c000c7312 */ /* 0x000e220000301c00 */
[----:B------:R-:W-:-:S05]  /*2960*/  CS2R R14, SRZ ;  /* 0x00000000000e7805 */ /* 0x000fca000001ff00 */
[----:B0-----:R0:W-:Y:S01]  /*2970*/  STG.E.128 desc[UR36][R16.64], R12 ;  /* 0x0000000c10007986 */ /* 0x0011e2000c101d24 */
[----:B------:R-:W-:Y:S05]  /*2980*/  BRA `(.L_x_49559) ;  /* 0x00000008005c7947 */ /* 0x000fea0003800000 */
.L_x_49567:
        /* <DEDUP_REMOVED lines=21> */
.L_x_49572:
[----:B------:R-:W-:Y:S05]  /*2ae0*/  BSYNC B0 ;  /* 0x0000000000007941 */ /* 0x000fea0003800000 */
.L_x_49571:
[----:B------:R-:W-:-:S05]  /*2af0*/  LOP3.LUT R5, R0, R5, RZ, 0xfc, !PT ;  /* 0x0000000500057212 */ /* 0x000fca00078efcff */
[----:B------:R0:W-:Y:S01]  /*2b00*/  STG.E.U8 desc[UR36][R16.64], R5 ;  /* 0x0000000510007986 */ /* 0x0001e2000c101124 */
[----:B------:R-:W-:Y:S05]  /*2b10*/  BRA `(.L_x_49559) ;  /* 0x0000000400f87947 */ /* 0x000fea0003800000 */
.L_x_49570:
        /* <DEDUP_REMOVED lines=13> */
.L_x_49574:
[----:B------:R-:W-:Y:S01]  /*2bf0*/  IMAD.MOV.U32 R0, RZ, RZ, 0x7f ;  /* 0x0000007fff007424 */ /* 0x000fe200078e00ff */
[----:B------:R-:W-:-:S04]  /*2c00*/  ISETP.GT.U32.AND P0, PT, R3, 0x7f800000, PT ;  /* 0x7f8000000300780c */ /* 0x000fc80003f04070 */
[----:B------:R-:W-:-:S09]  /*2c10*/  SEL R0, R0, 0x7c, P0 ;  /* 0x0000007c00007807 */ /* 0x000fd20000000000 */
.L_x_49575:
[----:B------:R-:W-:Y:S05]  /*2c20*/  BSYNC B0 ;  /* 0x0000000000007941 */ /* 0x000fea0003800000 */
.L_x_49573:
[----:B------:R-:W-:-:S04]  /*2c30*/  LOP3.LUT R3, R13, 0x80000000, RZ, 0xc0, !PT ;  /* 0x800000000d037812 */ /* 0x000fc800078ec0ff */
[----:B------:R-:W-:-:S04]  /*2c40*/  SHF.R.U32.HI R3, RZ, 0x18, R3 ;  /* 0x00000018ff037819 */ /* 0x000fc80000011603 */
[----:B------:R-:W-:-:S05]  /*2c50*/  LOP3.LUT R3, R0, R3, RZ, 0xfc, !PT ;  /* 0x0000000300037212 */ /* 0x000fca00078efcff */
[----:B------:R0:W-:Y:S01]  /*2c60*/  STG.E.U8 desc[UR36][R16.64], R3 ;  /* 0x0000000310007986 */ /* 0x0001e2000c101124 */
[----:B------:R-:W-:Y:S05]  /*2c70*/  BRA `(.L_x_49559) ;  /* 0x0000000400a07947 */ /* 0x000fea0003800000 */
.L_x_49569:
[----:B------:R-:W0:Y:S02]  /*2c80*/  I2F.S64 R0, R12 ;  /* 0x0000000c00007312 */ /* 0x000e240000301400 */
[----:B0-----:R-:W-:-:S05]  /*2c90*/  F2FP.BF16.F32.PACK_AB R0, RZ, R0 ;  /* 0x00000000ff00723e */ /* 0x001fca00000010ff */
[----:B------:R0:W-:Y:S01]  /*2ca0*/  STG.E.U16 desc[UR36][R16.64], R0 ;  /* 0x0000000010007986 */ /* 0x0001e2000c101524 */
[----:B------:R-:W-:Y:S05]  /*2cb0*/  BRA `(.L_x_49559) ;  /* 0x0000000400907947 */ /* 0x000fea0003800000 */
.L_x_49566:
        /* <DEDUP_REMOVED lines=10> */
.L_x_49578:
        /* <DEDUP_REMOVED lines=17> */
.L_x_49581:
[----:B------:R-:W-:-:S04]  /*2e70*/  LOP3.LUT R3, R13, 0x80000000, RZ, 0xc0, !PT ;  /* 0x800000000d037812 */ /* 0x000fc800078ec0ff */
[----:B------:R-:W-:-:S04]  /*2e80*/  SHF.R.U32.HI R3, RZ, 0x18, R3 ;  /* 0x00000018ff037819 */ /* 0x000fc80000011603 */
[----:B------:R-:W-:-:S04]  /*2e90*/  LOP3.LUT R0, R0, R3, RZ, 0xfc, !PT ;  /* 0x0000000300007212 */ /* 0x000fc800078efcff */
[----:B------:R-:W-:-:S07]  /*2ea0*/  PRMT R8, R0, 0x7610, R8 ;  /* 0x0000761000087816 */ /* 0x000fce0000000008 */
.L_x_49580:
[----:B------:R-:W-:Y:S05]  /*2eb0*/  BSYNC B0 ;  /* 0x0000000000007941 */ /* 0x000fea0003800000 */
.L_x_49579:
[----:B------:R0:W-:Y:S01]  /*2ec0*/  STG.E.U8 desc[UR36][R16.64], R8 ;  /* 0x0000000810007986 */ /* 0x0001e2000c101124 */
[----:B------:R-:W-:Y:S05]  /*2ed0*/  BRA `(.L_x_49559) ;  /* 0x0000000400087947 */ /* 0x000fea0003800000 */
.L_x_49577:
        /* <DEDUP_REMOVED lines=17> */
.L_x_49584:
[----:B------:R-:W-:-:S04]  /*2ff0*/  LOP3.LUT R3, R13, 0x80000000, RZ, 0xc0, !PT ;  /* 0x800000000d037812 */ /* 0x000fc800078ec0ff */
[----:B------:R-:W-:-:S04]  /*3000*/  SHF.R.U32.HI R3, RZ, 0x18, R3 ;  /* 0x00000018ff037819 */ /* 0x000fc80000011603 */
[----:B------:R-:W-:-:S04]  /*3010*/  LOP3.LUT R0, R0, R3, RZ, 0xfc, !PT ;  /* 0x0000000300007212 */ /* 0x000fc800078efcff */
[----:B------:R-:W-:-:S07]  /*3020*/  PRMT R8, R0, 0x7610, R8 ;  /* 0x0000761000087816 */ /* 0x000fce0000000008 */
.L_x_49583:
[----:B------:R-:W-:Y:S05]  /*3030*/  BSYNC B0 ;  /* 0x0000000000007941 */ /* 0x000fea0003800000 */
.L_x_49582:
[----:B------:R0:W-:Y:S01]  /*3040*/  STG.E.U8 desc[UR36][R16.64], R8 ;  /* 0x0000000810007986 */ /* 0x0001e2000c101124 */
[----:B------:R-:W-:Y:S05]  /*3050*/  BRA `(.L_x_49559) ;  /* 0x0000000000a87947 */ /* 0x000fea0003800000 */
.L_x_49576:
        /* <DEDUP_REMOVED lines=22> */
.L_x_49558:
        /* <DEDUP_REMOVED lines=16> */
.L_x_49587:
[----:B------:R-:W-:Y:S05]  /*32c0*/  BRA `(.L_x_49559) ;  /* 0x00000000000c7947 */ /* 0x000fea0003800000 */
.L_x_49586:
[----:B------:R0:W-:Y:S01]  /*32d0*/  STG.E.64 desc[UR36][R16.64], R12 ;  /* 0x0000000c10007986 */ /* 0x0001e2000c101b24 */
[----:B------:R-:W-:Y:S05]  /*32e0*/  BRA `(.L_x_49559) ;  /* 0x0000000000047947 */ /* 0x000fea0003800000 */
.L_x_49585:
[----:B------:R0:W-:Y:S02]  /*32f0*/  STG.E desc[UR36][R16.64], R3 ;  /* 0x0000000310007986 */ /* 0x0001e4000c101924 */
.L_x_49559:
[----:B------:R-:W-:-:S04]  /*3300*/  IMAD R2, R2, 0x200, R23 ;  /* 0x0000020002027824 */ /* 0x000fc800078e0217 */
[----:B------:R-:W-:-:S07]  /*3310*/  VIADD R19, R2, 0x80 ;  /* 0x0000008002137836 */ /* 0x000fce0000000000 */
.L_x_49516:
[----:B------:R-:W-:Y:S05]  /*3320*/  BSYNC B6 ;  /* 0x0000000000067941 */ /* 0x000fea0003800000 */
.L_x_49515:
        /* <DEDUP_REMOVED lines=307> */
.L_x_49590:
        /* <DEDUP_REMOVED lines=21> */
.L_x_49594:
[----:B------:R0:W5:Y:S01]  /*47b0*/  LDG.E.U8 R12, desc[UR36][R2.64] ;  /* 0x00000024020c7981 */ /* 0x000162000c1e1100 */
[----:B------:R-:W-:Y:S01]  /*47c0*/  IMAD.MOV.U32 R13, RZ, RZ, RZ ;  /* 0x000000ffff0d7224 */ /* 0x000fe200078e00ff */
[----:B------:R-:W-:Y:S06]  /*47d0*/  BRA `(.L_x_49596) ;  /* 0x0000000c00487947 */ /* 0x000fec0003800000 */
.L_x_49593:
        /* <DEDUP_REMOVED lines=8> */
.L_x_49598:
[----:B------:R-:W2:Y:S02]  /*4860*/  LDG.E R12, desc[UR36][R2.64] ;  /* 0x00000024020c7981 */ /* 0x000ea4000c1e1900 */
[----:B--2---:R-:W-:Y:S01]  /*4870*/  SHF.R.S32.HI R13, RZ, 0x1f, R12 ;  /* 0x0000001fff0d7819 */ /* 0x004fe2000001140c */
[----:B------:R-:W-:Y:S06]  /*4880*/  BRA `(.L_x_49596) ;  /* 0x0000000c001c7947 */ /* 0x000fec0003800000 */
.L_x_49597:
[----:B------:R-:W2:Y:S02]  /*4890*/  LDG.E.S16 R12, desc[UR36][R2.64] ;  /* 0x00000024020c7981 */ /* 0x000ea4000c1e1700 */
[----:B--2---:R-:W-:Y:S01]  /*48a0*/  SHF.R.S32.HI R13, RZ, 0x1f, R12 ;  /* 0x0000001fff0d7819 */ /* 0x004fe2000001140c */
[----:B------:R-:W-:Y:S06]  /*48b0*/  BRA `(.L_x_49596) ;  /* 0x0000000c00107947 */ /* 0x000fec0003800000 */
.L_x_49592:
        /* <DEDUP_REMOVED lines=9> */
.L_x_49600:
[----:B------:R-:W2:Y:S02]  /*4950*/  LDG.E.U16 R2, desc[UR36][R2.64] ;  /* 0x0000002402027981 */ /* 0x000ea4000c1e1500 */
[----:B--2---:R-:W-:-:S06]  /*4960*/  HADD2.F32 R12, -RZ, R2.H0_H0 ;  /* 0x20000002ff0c7230 */ /* 0x004fcc0000004100 */
[----:B------:R-:W0:Y:S01]  /*4970*/  F2I.S64.TRUNC R12, R12 ;  /* 0x0000000c000c7311 */ /* 0x000e22000020d900 */
[----:B------:R-:W-:Y:S05]  /*4980*/  BRA `(.L_x_49596) ;  /* 0x0000000800dc7947 */ /* 0x000fea0003800000 */
.L_x_49599:
        /* <DEDUP_REMOVED lines=9> */
.L_x_49602:
[----:B------:R-:W2:Y:S02]  /*4a20*/  LDG.E.U16 R2, desc[UR36][R2.64] ;  /* 0x0000002402027981 */ /* 0x000ea4000c1e1500 */
[----:B--2---:R-:W-:-:S06]  /*4a30*/  HADD2.F32 R12, -RZ, R2.H0_H0 ;  /* 0x20000002ff0c7230 */ /* 0x004fcc0000004100 */
[----:B------:R-:W0:Y:S01]  /*4a40*/  F2I.S64.TRUNC R12, R12 ;  /* 0x0000000c000c7311 */ /* 0x000e22000020d900 */
[----:B------:R-:W-:Y:S05]  /*4a50*/  BRA `(.L_x_49596) ;  /* 0x0000000800a87947 */ /* 0x000fea0003800000 */
.L_x_49601:
[----:B------:R-:W2:Y:S02]  /*4a60*/  LDG.E.64 R2, desc[UR36][R2.64] ;  /* 0x0000002402027981 */ /* 0x000ea4000c1e1b00 */
[----:B--2---:R0:W1:Y:S01]  /*4a70*/  F2I.S64.F64.TRUNC R12, R2 ;  /* 0x00000002000c7311 */ /* 0x004062000030d900 */
[----:B------:R-:W-:Y:S05]  /*4a80*/  BRA `(.L_x_49596) ;  /* 0x00000008009c7947 */ /* 0x000fea0003800000 */
.L_x_49591:
        /* <DEDUP_REMOVED lines=13> */
.L_x_49605:
[----:B------:R-:W2:Y:S02]  /*4b60*/  LDG.E.64 R2, desc[UR36][R2.64] ;  /* 0x0000002402027981 */ /* 0x000ea4000c1e1b00 */
[----:B--2---:R0:W1:Y:S01]  /*4b70*/  F2I.S64.F64.TRUNC R12, R2 ;  /* 0x00000002000c7311 */ /* 0x004062000030d900 */
[----:B------:R-:W-:Y:S05]  /*4b80*/  BRA `(.L_x_49596) ;  /* 0x00000008005c7947 */ /* 0x000fea0003800000 */
.L_x_49604:
        /* <DEDUP_REMOVED lines=27> */
.L_x_49607:
        /* <DEDUP_REMOVED lines=14> */
.L_x_49606:
[----:B------:R-:W2:Y:S02]  /*4e20*/  LDG.E.U16 R12, desc[UR36][R2.64] ;  /* 0x00000024020c7981 */ /* 0x000ea4000c1e1500 */
[----:B--2---:R-:W-:-:S06]  /*4e30*/  IMAD.U32 R12, R12, 0x10000, RZ ;  /* 0x000100000c0c7824 */ /* 0x004fcc00078e00ff */
[----:B------:R-:W4:Y:S01]  /*4e40*/  F2I.S64.TRUNC R12, R12 ;  /* 0x0000000c000c7311 */ /* 0x000f22000020d900 */
[----:B------:R-:W-:Y:S05]  /*4e50*/  BRA `(.L_x_49596) ;  /* 0x0000000400a87947 */ /* 0x000fea0003800000 */
.L_x_49603:
        /* <DEDUP_REMOVED lines=11> */
.L_x_49610:
        /* <DEDUP_REMOVED lines=21> */
.L_x_49614:
[----:B------:R-:W-:Y:S05]  /*5060*/  BSYNC B1 ;  /* 0x0000000000017941 */ /* 0x000fea0003800000 */
.L_x_49613:
[----:B------:R-:W-:Y:S01]  /*5070*/  IMAD.SHL.U32 R2, R2, 0x100000, RZ ;  /* 0x0010000002027824 */ /* 0x000fe200078e00ff */
[----:B------:R-:W-:-:S04]  /*5080*/  LEA R3, R0, 0x3b800000, 0x17 ;  /* 0x3b80000000037811 */ /* 0x000fc800078eb8ff */
[----:B------:R-:W-:-:S07]  /*5090*/  LOP3.LUT R12, R3, R2, R12, 0xfe, !PT ;  /* 0x00000002030c7212 */ /* 0x000fce00078efe0c */
.L_x_49612:
[----:B------:R-:W-:Y:S05]  /*50a0*/  BSYNC B0 ;  /* 0x0000000000007941 */ /* 0x000fea0003800000 */
.L_x_49611:
[----:B------:R-:W0:Y:S01]  /*50b0*/  F2I.S64.TRUNC R12, R12 ;  /* 0x0000000c000c7311 */ /* 0x000e22000020d900 */
[----:B------:R-:W-:Y:S05]  /*50c0*/  BRA `(.L_x_49596) ;  /* 0x00000004000c7947 */ /* 0x000fea0003800000 */
.L_x_49609:
        /* <DEDUP_REMOVED lines=21> */
.L_x_49618:
[----:B------:R-:W-:Y:S05]  /*5220*/  BSYNC B1 ;  /* 0x0000000000017941 */ /* 0x000fea0003800000 */
.L_x_49617:
[----:B------:R-:W-:Y:S01]  /*5230*/  IMAD.SHL.U32 R2, R2, 0x200000, RZ ;  /* 0x0020000002027824 */ /* 0x000fe200078e00ff */
[----:B------:R-:W-:-:S04]  /*5240*/  LEA R3, R0, 0x37800000, 0x17 ;  /* 0x3780000000037811 */ /* 0x000fc800078eb8ff */
[----:B------:R-:W-:-:S07]  /*5250*/  LOP3.LUT R12, R3, R2, R12, 0xfe, !PT ;  /* 0x00000002030c7212 */ /* 0x000fce00078efe0c */
.L_x_49616:
[----:B------:R-:W-:Y:S05]  /*5260*/  BSYNC B0 ;  /* 0x0000000000007941 */ /* 0x000fea0003800000 */
.L_x_49615:
[----:B------:R-:W0:Y:S01]  /*5270*/  F2I.S64.TRUNC R12, R12 ;  /* 0x0000000c000c7311 */ /* 0x000e22000020d900 */
[----:B------:R-:W-:Y:S05]  /*5280*/  BRA `(.L_x_49596) ;  /* 0x00000000009c7947 */ /* 0x000fea0003800000 */
.L_x_49608:
        /* <DEDUP_REMOVED lines=14> */
.L_x_49622:
[----:B------:R-:W-:Y:S05]  /*5370*/  BSYNC B0 ;  /* 0x0000000000007941 */ /* 0x000fea0003800000 */
.L_x_49621:
[----:B------:R-:W0:Y:S01]  /*5380*/  F2I.S64.TRUNC R12, R12 ;  /* 0x0000000c000c7311 */ /* 0x000e22000020d900 */
[----:B------:R-:W-:Y:S05]  /*5390*/  BRA `(.L_x_49596) ;  /* 0x0000000000587947 */ /* 0x000fea0003800000 */
.L_x_49595:
        /* <DEDUP_REMOVED lines=16> */
.L_x_49623:
[----:B------:R-:W-:Y:S01]  /*54a0*/  CS2R R12, SRZ ;  /* 0x00000000000c7805 */ /* 0x000fe2000001ff00 */
[----:B------:R-:W-:Y:S06]  /*54b0*/  BRA `(.L_x_49596) ;  /* 0x0000000000107947 */ /* 0x000fec0003800000 */
.L_x_49620:
[----:B------:R0:W5:Y:S01]  /*54c0*/  LDG.E.64 R12, desc[UR36][R2.64] ;  /* 0x00000024020c7981 */ /* 0x000162000c1e1b00 */
[----:B------:R-:W-:Y:S05]  /*54d0*/  BRA `(.L_x_49596) ;  /* 0x0000000000087947 */ /* 0x000fea0003800000 */
.L_x_49619:
[----:B------:R0:W5:Y:S01]  /*54e0*/  LDG.E R12, desc[UR36][R2.64] ;  /* 0x00000024020c7981 */ /* 0x000162000c1e1900 */
[----:B------:R-:W-:-:S07]  /*54f0*/  IMAD.MOV.U32 R13, RZ, RZ, RZ ;  /* 0x000000ffff0d7224 */ /* 0x000fce00078e00ff */
.L_x_49596:
[----:B------:R-:W-:Y:S01]  /*5500*/  ULDC UR4, c[0x0][0x42c] ;  /* 0x00010b0000047ab9 */ /* 0x000fe20000000800 */
[----:B------:R-:W-:Y:S01]  /*5510*/  BSSY B0, `(.L_x_49624) ;  /* 0x000001c000007945 */ /* 0x000fe20003800000 */
[----:B01-345:R-:W-:-:S04]  /*5520*/  LOP3.LUT R0, R13, UR4, RZ, 0xfc, !PT ;  /* 0x000000040d007c12 */ /* 0x03bfc8000f8efcff */
[----:B------:R-:W-:-:S13]  /*5530*/  ISETP.NE.U32.AND P0, PT, R0, RZ, PT ;  /* 0x000000ff0000720c */ /* 0x000fda0003f05070 */
[----:B------:R-:W-:Y:S05]  /*5540*/  @!P0 BRA `(.L_x_49625) ;  /* 0x0000000000148947 */ /* 0x000fea0003800000 */
[----:B--2---:R-:W-:Y:S01]  /*5550*/  IMAD.MOV.U32 R4, RZ, RZ, R12 ;  /* 0x000000ffff047224 */ /* 0x004fe200078e000c */
[----:B------:R-:W-:Y:S01]  /*5560*/  MOV R0, 0x5590 ;  /* 0x0000559000007802 */ /* 0x000fe20000000f00 */
[----:B------:R-:W-:-:S07]  /*5570*/  IMAD.MOV.U32 R3, RZ, RZ, R13 ;  /* 0x000000ffff037224 */ /* 0x000fce00078e000d */
[----:B------:R-:W-:Y:S05]  /*5580*/  CALL.REL.NOINC `($__internal_56_$__cuda_sm20_rem_s64) ;  /* 0x0000007400707944 */ /* 0x000fea0003c00000 */
[----:B------:R-:W-:Y:S05]  /*5590*/  BRA `(.L_x_49626) ;  /* 0x00000000004c7947 */ /* 0x000fea0003800000 */
.L_x_49625:
[----:B------:R-:W0:Y:S01]  /*55a0*/  I2F.U32.RP R0, R12 ;  /* 0x0000000c00007306 */ /* 0x000e220000209000 */
[----:B------:R-:W-:Y:S01]  /*55b0*/  ULDC UR4, c[0x0][0x428] ;  /* 0x00010a0000047ab9 */ /* 0x000fe20000000800 */
[----:B------:R-:W-:-:S06]  /*55c0*/  ISETP.NE.U32.AND P1, PT, R12, RZ, PT ;  /* 0x000000ff0c00720c */ /* 0x000fcc0003f25070 */
        /* <DEDUP_REMOVED lines=8> */
[----:B------:R-:W-:-:S04]  /*5650*/  IMAD.HI.U32 R3, R3, UR4, RZ ;  /* 0x0000000403037c27 */ /* 0x000fc8000f8e00ff */
[----:B------:R-:W-:-:S04]  /*5660*/  IMAD.MOV R3, RZ, RZ, -R3 ;  /* 0x000000ffff037224 */ /* 0x000fc800078e0a03 */
[----:B--2---:R-:W-:-:S05]  /*5670*/  IMAD R4, R12, R3, UR4 ;  /* 0x000000040c047e24 */ /* 0x004fca000f8e0203 */
[----:B------:R-:W-:-:S13]  /*5680*/  ISETP.GE.U32.AND P0, PT, R4, R12, PT ;  /* 0x0000000c0400720c */ /* 0x000fda0003f06070 */
[----:B------:R-:W-:-:S05]  /*5690*/  @P0 IMAD.IADD R4, R4, 0x1, -R12 ;  /* 0x0000000104040824 */ /* 0x000fca00078e0a0c */
[----:B------:R-:W-:-:S13]  /*56a0*/  ISETP.GE.U32.AND P0, PT, R4, R12, PT ;  /* 0x0000000c0400720c */ /* 0x000fda0003f06070 */
[----:B------:R-:W-:Y:S01]  /*56b0*/  @P0 IMAD.IADD R4, R4, 0x1, -R12 ;  /* 0x0000000104040824 */ /* 0x000fe200078e0a0c */
[----:B------:R-:W-:-:S07]  /*56c0*/  @!P1 LOP3.LUT R4, RZ, R12, RZ, 0x33, !PT ;  /* 0x0000000cff049212 */ /* 0x000fce00078e33ff */
.L_x_49626:
[----:B------:R-:W-:Y:S05]  /*56d0*/  BSYNC B0 ;  /* 0x0000000000007941 */ /* 0x000fea0003800000 */
.L_x_49624:
        /* <DEDUP_REMOVED lines=25> */
.L_x_49630:
[----:B------:R0:W-:Y:S01]  /*5870*/  STG.E.U8 desc[UR36][R16.64], R7 ;  /* 0x0000000710007986 */ /* 0x0001e2000c101124 */
[----:B------:R-:W-:Y:S05]  /*5880*/  BRA `(.L_x_49632) ;  /* 0x0000000c00507947 */ /* 0x000fea0003800000 */
.L_x_49629:
        /* <DEDUP_REMOVED lines=8> */
.L_x_49634:
[----:B------:R3:W-:Y:S01]  /*5910*/  STG.E desc[UR36][R16.64], R7 ;  /* 0x0000000710007986 */ /* 0x0007e2000c101924 */
[----:B------:R-:W-:Y:S05]  /*5920*/  BRA `(.L_x_49632) ;  /* 0x0000000c00287947 */ /* 0x000fea0003800000 */
.L_x_49633:
[----:B------:R2:W-:Y:S01]  /*5930*/  STG.E.U16 desc[UR36][R16.64], R7 ;  /* 0x0000000710007986 */ /* 0x0005e2000c101524 */
[----:B------:R-:W-:Y:S05]  /*5940*/  BRA `(.L_x_49632) ;  /* 0x0000000c00207947 */ /* 0x000fea0003800000 */
.L_x_49628:
        /* <DEDUP_REMOVED lines=9> */
.L_x_49636:
[----:B------:R-:W0:Y:S02]  /*59e0*/  I2F.S64 R0, R2 ;  /* 0x0000000200007312 */ /* 0x000e240000301400 */
[----:B0-----:R-:W-:-:S05]  /*59f0*/  F2FP.F16.F32.PACK_AB R0, RZ, R0 ;  /* 0x00000000ff00723e */ /* 0x001fca00000000ff */
[----:B------:R0:W-:Y:S01]  /*5a00*/  STG.E.U16 desc[UR36][R16.64], R0 ;  /* 0x0000000010007986 */ /* 0x0001e2000c101524 */
[----:B------:R-:W-:Y:S05]  /*5a10*/  BRA `(.L_x_49632) ;  /* 0x0000000800ec7947 */ /* 0x000fea0003800000 */
.L_x_49635:
        /* <DEDUP_REMOVED lines=10> */
.L_x_49638:
[----:B------:R-:W0:Y:S02]  /*5ac0*/  I2F.S64 R2, R2 ;  /* 0x0000000200027312 */ /* 0x000e240000301400 */
[----:B0-----:R-:W-:-:S04]  /*5ad0*/  F2FP.F16.F32.PACK_AB R3, RZ, R2 ;  /* 0x00000002ff03723e */ /* 0x001fc800000000ff */
[----:B------:R-:W-:-:S05]  /*5ae0*/  PRMT R3, R3, 0x5410, RZ ;  /* 0x0000541003037816 */ /* 0x000fca00000000ff */
[----:B------:R0:W-:Y:S01]  /*5af0*/  STG.E desc[UR36][R16.64], R3 ;  /* 0x0000000310007986 */ /* 0x0001e2000c101924 */
[----:B------:R-:W-:Y:S05]  /*5b00*/  BRA `(.L_x_49632) ;  /* 0x0000000800b07947 */ /* 0x000fea0003800000 */
.L_x_49637:
[----:B------:R-:W0:Y:S02]  /*5b10*/  I2F.F64.S64 R2, R2 ;  /* 0x0000000200027312 */ /* 0x000e240000301c00 */
[----:B0-----:R0:W-:Y:S01]  /*5b20*/  STG.E.64 desc[UR36][R16.64], R2 ;  /* 0x0000000210007986 */ /* 0x0011e2000c101b24 */
[----:B------:R-:W-:Y:S05]  /*5b30*/  BRA `(.L_x_49632) ;  /* 0x0000000800a47947 */ /* 0x000fea0003800000 */
.L_x_49627:
        /* <DEDUP_REMOVED lines=13> */
.L_x_49641:
[----:B------:R-:W0:Y:S01]  /*5c10*/  I2F.F64.S64 R4, R2 ;  /* 0x0000000200047312 */ /* 0x000e220000301c00 */
[----:B------:R-:W-:-:S05]  /*5c20*/  CS2R R6, SRZ ;  /* 0x0000000000067805 */ /* 0x000fca000001ff00 */
[----:B0-----:R0:W-:Y:S01]  /*5c30*/  STG.E.128 desc[UR36][R16.64], R4 ;  /* 0x0000000410007986 */ /* 0x0011e2000c101d24 */
[----:B------:R-:W-:Y:S05]  /*5c40*/  BRA `(.L_x_49632) ;  /* 0x0000000800607947 */ /* 0x000fea0003800000 */
.L_x_49640:
        /* <DEDUP_REMOVED lines=21> */
.L_x_49645:
[----:B------:R-:W-:Y:S05]  /*5da0*/  BSYNC B0 ;  /* 0x0000000000007941 */ /* 0x000fea0003800000 */
.L_x_49644:
[----:B------:R-:W-:-:S05]  /*5db0*/  LOP3.LUT R5, R0, R5, RZ, 0xfc, !PT ;  /* 0x0000000500057212 */ /* 0x000fca00078efcff */
[----:B------:R0:W-:Y:S01]  /*5dc0*/  STG.E.U8 desc[UR36][R16.64], R5 ;  /* 0x0000000510007986 */ /* 0x0001e2000c101124 */
[----:B------:R-:W-:Y:S05]  /*5dd0*/  BRA `(.L_x_49632) ;  /* 0x0000000400fc7947 */ /* 0x000fea0003800000 */
.L_x_49643:
        /* <DEDUP_REMOVED lines=13> */
.L_x_49647:
[----:B------:R-:W-:Y:S01]  /*5eb0*/  IMAD.MOV.U32 R0, RZ, RZ, 0x7f ;  /* 0x0000007fff007424 */ /* 0x000fe200078e00ff */
[----:B------:R-:W-:-:S04]  /*5ec0*/  ISETP.GT.U32.AND P0, PT, R4, 0x7f800000, PT ;  /* 0x7f8000000400780c */ /* 0x000fc80003f04070 */
[----:B------:R-:W-:-:S09]  /*5ed0*/  SEL R0, R0, 0x7c, P0 ;  /* 0x0000007c00007807 */ /* 0x000fd20000000000 */
.L_x_49648:
[----:B------:R-:W-:Y:S05]  /*5ee0*/  BSYNC B0 ;  /* 0x0000000000007941 */ /* 0x000fea0003800000 */
.L_x_49646:
[----:B------:R-:W-:-:S04]  /*5ef0*/  LOP3.LUT R2, R3, 0x80000000, RZ, 0xc0, !PT ;  /* 0x8000000003027812 */ /* 0x000fc800078ec0ff */
[----:B------:R-:W-:-:S04]  /*5f00*/  SHF.R.U32.HI R3, RZ, 0x18, R2 ;  /* 0x00000018ff037819 */ /* 0x000fc80000011602 */
[----:B------:R-:W-:-:S05]  /*5f10*/  LOP3.LUT R3, R0, R3, RZ, 0xfc, !PT ;  /* 0x0000000300037212 */ /* 0x000fca00078efcff */
[----:B------:R0:W-:Y:S01]  /*5f20*/  STG.E.U8 desc[UR36][R16.64], R3 ;  /* 0x0000000310007986 */ /* 0x0001e2000c101124 */
[----:B------:R-:W-:Y:S05]  /*5f30*/  BRA `(.L_x_49632) ;  /* 0x0000000400a47947 */ /* 0x000fea0003800000 */
.L_x_49642:
[----:B------:R-:W0:Y:S02]  /*5f40*/  I2F.S64 R0, R2 ;  /* 0x0000000200007312 */ /* 0x000e240000301400 */
[----:B0-----:R-:W-:-:S05]  /*5f50*/  F2FP.BF16.F32.PACK_AB R0, RZ, R0 ;  /* 0x00000000ff00723e */ /* 0x001fca00000010ff */
[----:B------:R0:W-:Y:S01]  /*5f60*/  STG.E.U16 desc[UR36][R16.64], R0 ;  /* 0x0000000010007986 */ /* 0x0001e2000c101524 */
[----:B------:R-:W-:Y:S05]  /*5f70*/  BRA `(.L_x_49632) ;  /* 0x0000000400947947 */ /* 0x000fea0003800000 */
.L_x_49639:
        /* <DEDUP_REMOVED lines=10> */
.L_x_49651:
        /* <DEDUP_REMOVED lines=17> */
.L_x_49654:
[----:B------:R-:W-:-:S04]  /*6130*/  LOP3.LUT R2, R3, 0x80000000, RZ, 0xc0, !PT ;  /* 0x8000000003027812 */ /* 0x000fc800078ec0ff */
[----:B------:R-:W-:-:S04]  /*6140*/  SHF.R.U32.HI R3, RZ, 0x18, R2 ;  /* 0x00000018ff037819 */ /* 0x000fc80000011602 */
[----:B------:R-:W-:-:S04]  /*6150*/  LOP3.LUT R0, R0, R3, RZ, 0xfc, !PT ;  /* 0x0000000300007212 */ /* 0x000fc800078efcff */
[----:B------:R-:W-:-:S07]  /*6160*/  PRMT R8, R0, 0x7610, R8 ;  /* 0x0000761000087816 */ /* 0x000fce0000000008 */
.L_x_49653:
[----:B------:R-:W-:Y:S05]  /*6170*/  BSYNC B0 ;  /* 0x0000000000007941 */ /* 0x000fea0003800000 */
.L_x_49652:
[----:B------:R0:W-:Y:S01]  /*6180*/  STG.E.U8 desc[UR36][R16.64], R8 ;  /* 0x0000000810007986 */ /* 0x0001e2000c101124 */
[----:B------:R-:W-:Y:S05]  /*6190*/  BRA `(.L_x_49632) ;  /* 0x00000004000c7947 */ /* 0x000fea0003800000 */
.L_x_49650:
        /* <DEDUP_REMOVED lines=17> */
.L_x_49657:
[----:B------:R-:W-:-:S04]  /*62b0*/  LOP3.LUT R2, R3, 0x80000000, RZ, 0xc0, !PT ;  /* 0x8000000003027812 */ /* 0x000fc800078ec0ff */
[----:B------:R-:W-:-:S04]  /*62c0*/  SHF.R.U32.HI R3, RZ, 0x18, R2 ;  /* 0x00000018ff037819 */ /* 0x000fc80000011602 */
[----:B------:R-:W-:-:S04]  /*62d0*/  LOP3.LUT R0, R0, R3, RZ, 0xfc, !PT ;  /* 0x0000000300007212 */ /* 0x000fc800078efcff */
[----:B------:R-:W-:-:S07]  /*62e0*/  PRMT R8, R0, 0x7610, R8 ;  /* 0x0000761000087816 */ /* 0x000fce0000000008 */
.L_x_49656:
[----:B------:R-:W-:Y:S05]  /*62f0*/  BSYNC B0 ;  /* 0x0000000000007941 */ /* 0x000fea0003800000 */
.L_x_49655:
[----:B------:R0:W-:Y:S01]  /*6300*/  STG.E.U8 desc[UR36][R16.64], R8 ;  /* 0x0000000810007986 */ /* 0x0001e2000c101124 */
[----:B------:R-:W-:Y:S05]  /*6310*/  BRA `(.L_x_49632) ;  /* 0x0000000000ac7947 */ /* 0x000fea0003800000 */
.L_x_49649:
        /* <DEDUP_REMOVED lines=23> */
.L_x_49631:
        /* <DEDUP_REMOVED lines=16> */
.L_x_49660:
[----:B------:R-:W-:Y:S05]  /*6590*/  BRA `(.L_x_49632) ;  /* 0x00000000000c7947 */ /* 0x000fea0003800000 */
.L_x_49659:
[----:B------:R0:W-:Y:S01]  /*65a0*/  STG.E.64 desc[UR36][R16.64], R2 ;  /* 0x0000000210007986 */ /* 0x0001e2000c101b24 */
[----:B------:R-:W-:Y:S05]  /*65b0*/  BRA `(.L_x_49632) ;  /* 0x0000000000047947 */ /* 0x000fea0003800000 */
.L_x_49658:
[----:B------:R0:W-:Y:S02]  /*65c0*/  STG.E desc[UR36][R16.64], R7 ;  /* 0x0000000710007986 */ /* 0x0001e4000c101924 */
.L_x_49632:
[----:B------:R-:W-:-:S07]  /*65d0*/  VIADD R19, R19, 0x80 ;  /* 0x0000008013137836 */ /* 0x000fce0000000000 */
.L_x_49589:
[----:B------:R-:W-:Y:S05]  /*65e0*/  BSYNC B6 ;  /* 0x0000000000067941 */ /* 0x000fea0003800000 */
.L_x_49588:
        /* <DEDUP_REMOVED lines=307> */
.L_x_49663:
        /* <DEDUP_REMOVED lines=21> */
.L_x_49667:
[----:B------:R0:W5:Y:S01]  /*7a70*/  LDG.E.U8 R12, desc[UR36][R2.64] ;  /* 0x00000024020c7981 */ /* 0x000162000c1e1100 */
[----:B------:R-:W-:Y:S01]  /*7a80*/  IMAD.MOV.U32 R13, RZ, RZ, RZ ;  /* 0x000000ffff0d7224 */ /* 0x000fe200078e00ff */
[----:B------:R-:W-:Y:S06]  /*7a90*/  BRA `(.L_x_49669) ;  /* 0x0000000c00487947 */ /* 0x000fec0003800000 */
.L_x_49666:
        /* <DEDUP_REMOVED lines=8> */
.L_x_49671:
[----:B------:R-:W2:Y:S02]  /*7b20*/  LDG.E R12, desc[UR36][R2.64] ;  /* 0x00000024020c7981 */ /* 0x000ea4000c1e1900 */
[----:B--2---:R-:W-:Y:S01]  /*7b30*/  SHF.R.S32.HI R13, RZ, 0x1f, R12 ;  /* 0x0000001fff0d7819 */ /* 0x004fe2000001140c */
[----:B------:R-:W-:Y:S06]  /*7b40*/  BRA `(.L_x_49669) ;  /* 0x0000000c001c7947 */ /* 0x000fec0003800000 */
.L_x_49670:
[----:B------:R-:W2:Y:S02]  /*7b50*/  LDG.E.S16 R12, desc[UR36][R2.64] ;  /* 0x00000024020c7981 */ /* 0x000ea4000c1e1700 */
[----:B--2---:R-:W-:Y:S01]  /*7b60*/  SHF.R.S32.HI R13, RZ, 0x1f, R12 ;  /* 0x0000001fff0d7819 */ /* 0x004fe2000001140c */
[----:B------:R-:W-:Y:S06]  /*7b70*/  BRA `(.L_x_49669) ;  /* 0x0000000c00107947 */ /* 0x000fec0003800000 */
.L_x_49665:
        /* <DEDUP_REMOVED lines=9> */
.L_x_49673:
[----:B------:R-:W2:Y:S02]  /*7c10*/  LDG.E.U16 R2, desc[UR36][R2.64] ;  /* 0x0000002402027981 */ /* 0x000ea4000c1e1500 */
[----:B--2---:R-:W-:-:S06]  /*7c20*/  HADD2.F32 R12, -RZ, R2.H0_H0 ;  /* 0x20000002ff0c7230 */ /* 0x004fcc0000004100 */
[----:B------:R-:W0:Y:S01]  /*7c30*/  F2I.S64.TRUNC R12, R12 ;  /* 0x0000000c000c7311 */ /* 0x000e22000020d900 */
[----:B------:R-:W-:Y:S05]  /*7c40*/  BRA `(.L_x_49669) ;  /* 0x0000000800dc7947 */ /* 0x000fea0003800000 */
.L_x_49672:
        /* <DEDUP_REMOVED lines=9> */
.L_x_49675:
[----:B------:R-:W2:Y:S02]  /*7ce0*/  LDG.E.U16 R2, desc[UR36][R2.64] ;  /* 0x0000002402027981 */ /* 0x000ea4000c1e1500 */
[----:B--2---:R-:W-:-:S06]  /*7cf0*/  HADD2.F32 R12, -RZ, R2.H0_H0 ;  /* 0x20000002ff0c7230 */ /* 0x004fcc0000004100 */
[----:B------:R-:W0:Y:S01]  /*7d00*/  F2I.S64.TRUNC R12, R12 ;  /* 0x0000000c000c7311 */ /* 0x000e22000020d900 */
[----:B------:R-:W-:Y:S05]  /*7d10*/  BRA `(.L_x_49669) ;  /* 0x0000000800a87947 */ /* 0x000fea0003800000 */
.L_x_49674:
[----:B------:R-:W2:Y:S02]  /*7d20*/  LDG.E.64 R2, desc[UR36][R2.64] ;  /* 0x0000002402027981 */ /* 0x000ea4000c1e1b00 */
[----:B--2---:R0:W1:Y:S01]  /*7d30*/  F2I.S64.F64.TRUNC R12, R2 ;  /* 0x00000002000c7311 */ /* 0x004062000030d900 */
[----:B------:R-:W-:Y:S05]  /*7d40*/  BRA `(.L_x_49669) ;  /* 0x00000008009c7947 */ /* 0x000fea0003800000 */
.L_x_49664:
        /* <DEDUP_REMOVED lines=13> */
.L_x_49678:
[----:B------:R-:W2:Y:S02]  /*7e20*/  LDG.E.64 R2, desc[UR36][R2.64] ;  /* 0x0000002402027981 */ /* 0x000ea4000c1e1b00 */
[----:B--2---:R0:W1:Y:S01]  /*7e30*/  F2I.S64.F64.TRUNC R12, R2 ;  /* 0x00000002000c7311 */ /* 0x004062000030d900 */
[----:B------:R-:W-:Y:S05]  /*7e40*/  BRA `(.L_x_49669) ;  /* 0x00000008005c7947 */ /* 0x000fea0003800000 */
.L_x_49677:
        /* <DEDUP_REMOVED lines=27> */
.L_x_49680:
        /* <DEDUP_REMOVED lines=14> */
.L_x_49679:
[----:B------:R-:W2:Y:S02]  /*80e0*/  LDG.E.U16 R12, desc[UR36][R2.64] ;  /* 0x00000024020c7981 */ /* 0x000ea4000c1e1500 */
[----:B--2---:R-:W-:-:S06]  /*80f0*/  IMAD.U32 R12, R12, 0x10000, RZ ;  /* 0x000100000c0c7824 */ /* 0x004fcc00078e00ff */
[----:B------:R-:W0:Y:S01]  /*8100*/  F2I.S64.TRUNC R12, R12 ;  /* 0x0000000c000c7311 */ /* 0x000e22000020d900 */
[----:B------:R-:W-:Y:S05]  /*8110*/  BRA `(.L_x_49669) ;  /* 0x0000000400a87947 */ /* 0x000fea0003800000 */
.L_x_49676:
        /* <DEDUP_REMOVED lines=11> */
.L_x_49683:
        /* <DEDUP_REMOVED lines=21> */
.L_x_49687:
[----:B------:R-:W-:Y:S05]  /*8320*/  BSYNC B1 ;  /* 0x0000000000017941 */ /* 0x000fea0003800000 */
.L_x_49686:
[----:B------:R-:W-:Y:S01]  /*8330*/  IMAD.SHL.U32 R2, R2, 0x100000, RZ ;  /* 0x0010000002027824 */ /* 0x000fe200078e00ff */
[----:B------:R-:W-:-:S04]  /*8340*/  LEA R3, R0, 0x3b800000, 0x17 ;  /* 0x3b80000000037811 */ /* 0x000fc800078eb8ff */
[----:B------:R-:W-:-:S07]  /*8350*/  LOP3.LUT R12, R3, R2, R12, 0xfe, !PT ;  /* 0x00000002030c7212 */ /* 0x000fce00078efe0c */
.L_x_49685:
[----:B------:R-:W-:Y:S05]  /*8360*/  BSYNC B0 ;  /* 0x0000000000007941 */ /* 0x000fea0003800000 */
.L_x_49684:
[----:B------:R-:W0:Y:S01]  /*8370*/  F2I.S64.TRUNC R12, R12 ;  /* 0x0000000c000c7311 */ /* 0x000e22000020d900 */
[----:B------:R-:W-:Y:S05]  /*8380*/  BRA `(.L_x_49669) ;  /* 0x00000004000c7947 */ /* 0x000fea0003800000 */
.L_x_49682:
        /* <DEDUP_REMOVED lines=21> */
.L_x_49691:
[----:B------:R-:W-:Y:S05]  /*84e0*/  BSYNC B1 ;  /* 0x0000000000017941 */ /* 0x000fea0003800000 */
.L_x_49690:
[----:B------:R-:W-:Y:S01]  /*84f0*/  IMAD.SHL.U32 R2, R2, 0x200000, RZ ;  /* 0x0020000002027824 */ /* 0x000fe200078e00ff */
[----:B------:R-:W-:-:S04]  /*8500*/  LEA R3, R0, 0x37800000, 0x17 ;  /* 0x3780000000037811 */ /* 0x000fc800078eb8ff */
[----:B------:R-:W-:-:S07]  /*8510*/  LOP3.LUT R12, R3, R2, R12, 0xfe, !PT ;  /* 0x00000002030c7212 */ /* 0x000fce00078efe0c */
.L_x_49689:
[----:B------:R-:W-:Y:S05]  /*8520*/  BSYNC B0 ;  /* 0x0000000000007941 */ /* 0x000fea0003800000 */
.L_x_49688:
[----:B------:R-:W0:Y:S01]  /*8530*/  F2I.S64.TRUNC R12, R12 ;  /* 0x0000000c000c7311 */ /* 0x000e22000020d900 */
[----:B------:R-:W-:Y:S05]  /*8540*/  BRA `(.L_x_49669) ;  /* 0x00000000009c7947 */ /* 0x000fea0003800000 */
.L_x_49681:
        /* <DEDUP_REMOVED lines=14> */
.L_x_49695:
[----:B------:R-:W-:Y:S05]  /*8630*/  BSYNC B0 ;  /* 0x0000000000007941 */ /* 0x000fea0003800000 */
.L_x_49694:
[----:B------:R-:W0:Y:S01]  /*8640*/  F2I.S64.TRUNC R12, R12 ;  /* 0x0000000c000c7311 */ /* 0x000e22000020d900 */
[----:B------:R-:W-:Y:S05]  /*8650*/  BRA `(.L_x_49669) ;  /* 0x0000000000587947 */ /* 0x000fea0003800000 */
.L_x_49668:
        /* <DEDUP_REMOVED lines=16> */
.L_x_49696:
[----:B------:R-:W-:Y:S01]  /*8760*/  CS2R R12, SRZ ;  /* 0x00000000000c7805 */ /* 0x000fe2000001ff00 */
[----:B------:R-:W-:Y:S06]  /*8770*/  BRA `(.L_x_49669) ;  /* 0x0000000000107947 */ /* 0x000fec0003800000 */
.L_x_49693:
[----:B------:R0:W5:Y:S01]  /*8780*/  LDG.E.64 R12, desc[UR36][R2.64] ;  /* 0x00000024020c7981 */ /* 0x000162000c1e1b00 */
[----:B------:R-:W-:Y:S05]  /*8790*/  BRA `(.L_x_49669) ;  /* 0x0000000000087947 */ /* 0x000fea0003800000 */
.L_x_49692:
[----:B------:R0:W5:Y:S01]  /*87a0*/  LDG.E R12, desc[UR36][R2.64] ;  /* 0x00000024020c7981 */ /* 0x000162000c1e1900 */
[----:B------:R-:W-:-:S07]  /*87b0*/  IMAD.MOV.U32 R13, RZ, RZ, RZ ;  /* 0x000000ffff0d7224 */ /* 0x000fce00078e00ff */
.L_x_49669:
        /* <DEDUP_REMOVED lines=10> */
.L_x_49698:
        /* <DEDUP_REMOVED lines=13> */
[----:B---3--:R-:W-:-:S05]  /*8930*/  IMAD R4, R12, R3, UR4 ;  /* 0x000000040c047e24 */ /* 0x008fca000f8e0203 */
[----:B------:R-:W-:-:S13]  /*8940*/  ISETP.GE.U32.AND P0, PT, R4, R12, PT ;  /* 0x0000000c0400720c */ /* 0x000fda0003f06070 */
[----:B------:R-:W-:-:S05]  /*8950*/  @P0 IMAD.IADD R4, R4, 0x1, -R12 ;  /* 0x0000000104040824 */ /* 0x000fca00078e0a0c */
[----:B------:R-:W-:-:S13]  /*8960*/  ISETP.GE.U32.AND P0, PT, R4, R12, PT ;  /* 0x0000000c0400720c */ /* 0x000fda0003f06070 */
[----:B------:R-:W-:Y:S01]  /*8970*/  @P0 IMAD.IADD R4, R4, 0x1, -R12 ;  /* 0x0000000104040824 */ /* 0x000fe200078e0a0c */
[----:B------:R-:W-:-:S07]  /*8980*/  @!P1 LOP3.LUT R4, RZ, R12, RZ, 0x33, !PT ;  /* 0x0000000cff049212 */ /* 0x000fce00078e33ff */
.L_x_49699:
[----:B------:R-:W-:Y:S05]  /*8990*/  BSYNC B0 ;  /* 0x0000000000007941 */ /* 0x000fea0003800000 */
.L_x_49697:
        /* <DEDUP_REMOVED lines=25> */
.L_x_49703:
[----:B------:R0:W-:Y:S01]  /*8b30*/  STG.E.U8 desc[UR36][R16.64], R7 ;  /* 0x0000000710007986 */ /* 0x0001e2000c101124 */
[----:B------:R-:W-:Y:S05]  /*8b40*/  BRA `(.L_x_49705) ;  /* 0x0000000c00507947 */ /* 0x000fea0003800000 */
.L_x_49702:
        /* <DEDUP_REMOVED lines=8> */
.L_x_49707:
[----:B------:R0:W-:Y:S01]  /*8bd0*/  STG.E desc[UR36][R16.64], R7 ;  /* 0x0000000710007986 */ /* 0x0001e2000c101924 */
[----:B------:R-:W-:Y:S05]  /*8be0*/  BRA `(.L_x_49705) ;  /* 0x0000000c00287947 */ /* 0x000fea0003800000 */
.L_x_49706:
[----:B------:R0:W-:Y:S01]  /*8bf0*/  STG.E.U16 desc[UR36][R16.64], R7 ;  /* 0x0000000710007986 */ /* 0x0001e2000c101524 */
[----:B------:R-:W-:Y:S05]  /*8c00*/  BRA `(.L_x_49705) ;  /* 0x0000000c00207947 */ /* 0x000fea0003800000 */
.L_x_49701:
        /* <DEDUP_REMOVED lines=9> */
.L_x_49709:
[----:B------:R-:W0:Y:S02]  /*8ca0*/  I2F.S64 R0, R2 ;  /* 0x0000000200007312 */ /* 0x000e240000301400 */
[----:B0-----:R-:W-:-:S05]  /*8cb0*/  F2FP.F16.F32.PACK_AB R0, RZ, R0 ;  /* 0x00000000ff00723e */ /* 0x001fca00000000ff */
[----:B------:R0:W-:Y:S01]  /*8cc0*/  STG.E.U16 desc[UR36][R16.64], R0 ;  /* 0x0000000010007986 */ /* 0x0001e2000c101524 */
[----:B------:R-:W-:Y:S05]  /*8cd0*/  BRA `(.L_x_49705) ;  /* 0x0000000800ec7947 */ /* 0x000fea0003800000 */
.L_x_49708:
        /* <DEDUP_REMOVED lines=10> */
.L_x_49711:
[----:B------:R-:W0:Y:S02]  /*8d80*/  I2F.S64 R2, R2 ;  /* 0x0000000200027312 */ /* 0x000e240000301400 */
[----:B0-----:R-:W-:-:S04]  /*8d90*/  F2FP.F16.F32.PACK_AB R3, RZ, R2 ;  /* 0x00000002ff03723e */ /* 0x001fc800000000ff */
[----:B------:R-:W-:-:S05]  /*8da0*/  PRMT R3, R3, 0x5410, RZ ;  /* 0x0000541003037816 */ /* 0x000fca00000000ff */
[----:B------:R0:W-:Y:S01]  /*8db0*/  STG.E desc[UR36][R16.64], R3 ;  /* 0x0000000310007986 */ /* 0x0001e2000c101924 */
[----:B------:R-:W-:Y:S05]  /*8dc0*/  BRA `(.L_x_49705) ;  /* 0x0000000800b07947 */ /* 0x000fea0003800000 */
.L_x_49710:
[----:B------:R-:W0:Y:S02]  /*8dd0*/  I2F.F64.S64 R2, R2 ;  /* 0x0000000200027312 */ /* 0x000e240000301c00 */
[----:B0-----:R0:W-:Y:S01]  /*8de0*/  STG.E.64 desc[UR36][R16.64], R2 ;  /* 0x0000000210007986 */ /* 0x0011e2000c101b24 */
[----:B------:R-:W-:Y:S05]  /*8df0*/  BRA `(.L_x_49705) ;  /* 0x0000000800a47947 */ /* 0x000fea0003800000 */
.L_x_49700:
        /* <DEDUP_REMOVED lines=13> */
.L_x_49714:
[----:B------:R-:W0:Y:S01]  /*8ed0*/  I2F.F64.S64 R4, R2 ;  /* 0x0000000200047312 */ /* 0x000e220000301c00 */
[----:B------:R-:W-:-:S05]  /*8ee0*/  CS2R R6, SRZ ;  /* 0x0000000000067805 */ /* 0x000fca000001ff00 */
[----:B0-----:R0:W-:Y:S01]  /*8ef0*/  STG.E.128 desc[UR36][R16.64], R4 ;  /* 0x0000000410007986 */ /* 0x0011e2000c101d24 */
[----:B------:R-:W-:Y:S05]  /*8f00*/  BRA `(.L_x_49705) ;  /* 0x0000000800607947 */ /* 0x000fea0003800000 */
.L_x_49713:
        /* <DEDUP_REMOVED lines=21> */
.L_x_49718:
[----:B------:R-:W-:Y:S05]  /*9060*/  BSYNC B0 ;  /* 0x0000000000007941 */ /* 0x000fea0003800000 */
.L_x_49717:
[----:B------:R-:W-:-:S05]  /*9070*/  LOP3.LUT R5, R0, R5, RZ, 0xfc, !PT ;  /* 0x0000000500057212 */ /* 0x000fca00078efcff */
[----:B------:R0:W-:Y:S01]  /*9080*/  STG.E.U8 desc[UR36][R16.64], R5 ;  /* 0x0000000510007986 */ /* 0x0001e2000c101124 */
[----:B------:R-:W-:Y:S05]  /*9090*/  BRA `(.L_x_49705) ;  /* 0x0000000400fc7947 */ /* 0x000fea0003800000 */
.L_x_49716:
        /* <DEDUP_REMOVED lines=13> */
.L_x_49720:
[----:B------:R-:W-:Y:S01]  /*9170*/  IMAD.MOV.U32 R0, RZ, RZ, 0x7f ;  /* 0x0000007fff007424 */ /* 0x000fe200078e00ff */
[----:B------:R-:W-:-:S04]  /*9180*/  ISETP.GT.U32.AND P0, PT, R4, 0x7f800000, PT ;  /* 0x7f8000000400780c */ /* 0x000fc80003f04070 */
[----:B------:R-:W-:-:S09]  /*9190*/  SEL R0, R0, 0x7c, P0 ;  /* 0x0000007c00007807 */ /* 0x000fd20000000000 */
.L_x_49721:
[----:B------:R-:W-:Y:S05]  /*91a0*/  BSYNC B0 ;  /* 0x0000000000007941 */ /* 0x000fea0003800000 */
.L_x_49719:
[----:B------:R-:W-:-:S04]  /*91b0*/  LOP3.LUT R2, R3, 0x80000000, RZ, 0xc0, !PT ;  /* 0x8000000003027812 */ /* 0x000fc800078ec0ff */
[----:B------:R-:W-:-:S04]  /*91c0*/  SHF.R.U32.HI R3, RZ, 0x18, R2 ;  /* 0x00000018ff037819 */ /* 0x000fc80000011602 */
[----:B------:R-:W-:-:S05]  /*91d0*/  LOP3.LUT R3, R0, R3, RZ, 0xfc, !PT ;  /* 0x0000000300037212 */ /* 0x000fca00078efcff */
[----:B------:R0:W-:Y:S01]  /*91e0*/  STG.E.U8 desc[UR36][R16.64], R3 ;  /* 0x0000000310007986 */ /* 0x0001e2000c101124 */
[----:B------:R-:W-:Y:S05]  /*91f0*/  BRA `(.L_x_49705) ;  /* 0x0000000400a47947 */ /* 0x000fea0003800000 */
.L_x_49715:
[----:B------:R-:W0:Y:S02]  /*9200*/  I2F.S64 R0, R2 ;  /* 0x0000000200007312 */ /* 0x000e240000301400 */
[----:B0-----:R-:W-:-:S05]  /*9210*/  F2FP.BF16.F32.PACK_AB R0, RZ, R0 ;  /* 0x00000000ff00723e */ /* 0x001fca00000010ff */
[----:B------:R0:W-:Y:S01]  /*9220*/  STG.E.U16 desc[UR36][R16.64], R0 ;  /* 0x0000000010007986 */ /* 0x0001e2000c101524 */
[----:B------:R-:W-:Y:S05]  /*9230*/  BRA `(.L_x_49705) ;  /* 0x0000000400947947 */ /* 0x000fea0003800000 */
.L_x_49712:
        /* <DEDUP_REMOVED lines=10> */
.L_x_49724:
        /* <DEDUP_REMOVED lines=17> */
.L_x_49727:
[----:B------:R-:W-:-:S04]  /*93f0*/  LOP3.LUT R2, R3, 0x80000000, RZ, 0xc0, !PT ;  /* 0x8000000003027812 */ /* 0x000fc800078ec0ff */
[----:B------:R-:W-:-:S04]  /*9400*/  SHF.R.U32.HI R3, RZ, 0x18, R2 ;  /* 0x00000018ff037819 */ /* 0x000fc80000011602 */
[----:B------:R-:W-:-:S04]  /*9410*/  LOP3.LUT R0, R0, R3, RZ, 0xfc, !PT ;  /* 0x0000000300007212 */ /* 0x000fc800078efcff */
[----:B------:R-:W-:-:S07]  /*9420*/  PRMT R8, R0, 0x7610, R8 ;  /* 0x0000761000087816 */ /* 0x000fce0000000008 */
.L_x_49726:
[----:B------:R-:W-:Y:S05]  /*9430*/  BSYNC B0 ;  /* 0x0000000000007941 */ /* 0x000fea0003800000 */
.L_x_49725:
[----:B------:R0:W-:Y:S01]  /*9440*/  STG.E.U8 desc[UR36][R16.64], R8 ;  /* 0x0000000810007986 */ /* 0x0001e2000c101124 */
[----:B------:R-:W-:Y:S05]  /*9450*/  BRA `(.L_x_49705) ;  /* 0x00000004000c7947 */ /* 0x000fea0003800000 */
.L_x_49723:
        /* <DEDUP_REMOVED lines=17> */
.L_x_49730:
[----:B------:R-:W-:-:S04]  /*9570*/  LOP3.LUT R2, R3, 0x80000000, RZ, 0xc0, !PT ;  /* 0x8000000003027812 */ /* 0x000fc800078ec0ff */
[----:B------:R-:W-:-:S04]  /*9580*/  SHF.R.U32.HI R3, RZ, 0x18, R2 ;  /* 0x00000018ff037819 */ /* 0x000fc80000011602 */
[----:B------:R-:W-:-:S04]  /*9590*/  LOP3.LUT R0, R0, R3, RZ, 0xfc, !PT ;  /* 0x0000000300007212 */ /* 0x000fc800078efcff */
[----:B------:R-:W-:-:S07]  /*95a0*/  PRMT R8, R0, 0x7610, R8 ;  /* 0x0000761000087816 */ /* 0x000fce0000000008 */
.L_x_49729:
[----:B------:R-:W-:Y:S05]  /*95b0*/  BSYNC B0 ;  /* 0x0000000000007941 */ /* 0x000fea0003800000 */
.L_x_49728:
[----:B------:R2:W-:Y:S01]  /*95c0*/  STG.E.U8 desc[UR36][R16.64], R8 ;  /* 0x0000000810007986 */ /* 0x0005e2000c101124 */
[----:B------:R-:W-:Y:S05]  /*95d0*/  BRA `(.L_x_49705) ;  /* 0x0000000000ac7947 */ /* 0x000fea0003800000 */
.L_x_49722:
        /* <DEDUP_REMOVED lines=23> */
.L_x_49704:
        /* <DEDUP_REMOVED lines=16> */
.L_x_49733:
[----:B------:R-:W-:Y:S05]  /*9850*/  BRA `(.L_x_49705) ;  /* 0x00000000000c7947 */ /* 0x000fea0003800000 */
.L_x_49732:
[----:B------:R4:W-:Y:S01]  /*9860*/  STG.E.64 desc[UR36][R16.64], R2 ;  /* 0x0000000210007986 */ /* 0x0009e2000c101b24 */
[----:B------:R-:W-:Y:S05]  /*9870*/  BRA `(.L_x_49705) ;  /* 0x0000000000047947 */ /* 0x000fea0003800000 */
.L_x_49731:
[----:B------:R3:W-:Y:S02]  /*9880*/  STG.E desc[UR36][R16.64], R7 ;  /* 0x0000000710007986 */ /* 0x0007e4000c101924 */
.L_x_49705:
[----:B------:R-:W-:-:S07]  /*9890*/  VIADD R19, R19, 0x80 ;  /* 0x0000008013137836 */ /* 0x000fce0000000000 */
.L_x_49662:
[----:B------:R-:W-:Y:S05]  /*98a0*/  BSYNC B6 ;  /* 0x0000000000067941 */ /* 0x000fea0003800000 */
.L_x_49661:
        /* <DEDUP_REMOVED lines=306> */
.L_x_49734:
        /* <DEDUP_REMOVED lines=21> */
.L_x_49738:
[----:B------:R0:W5:Y:S01]  /*ad20*/  LDG.E.U8 R12, desc[UR36][R2.64] ;  /* 0x00000024020c7981 */ /* 0x000162000c1e1100 */
[----:B------:R-:W-:Y:S01]  /*ad30*/  IMAD.MOV.U32 R13, RZ, RZ, RZ ;  /* 0x000000ffff0d7224 */ /* 0x000fe200078e00ff */
[----:B------:R-:W-:Y:S06]  /*ad40*/  BRA `(.L_x_49740) ;  /* 0x0000000c00487947 */ /* 0x000fec0003800000 */
.L_x_49737:
        /* <DEDUP_REMOVED lines=8> */
.L_x_49742:
[----:B------:R-:W2:Y:S02]  /*add0*/  LDG.E R12, desc[UR36][R2.64] ;  /* 0x00000024020c7981 */ /* 0x000ea4000c1e1900 */
[----:B--2---:R-:W-:Y:S01]  /*ade0*/  SHF.R.S32.HI R13, RZ, 0x1f, R12 ;  /* 0x0000001fff0d7819 */ /* 0x004fe2000001140c */
[----:B------:R-:W-:Y:S06]  /*adf0*/  BRA `(.L_x_49740) ;  /* 0x0000000c001c7947 */ /* 0x000fec0003800000 */
.L_x_49741:
[----:B------:R-:W2:Y:S02]  /*ae00*/  LDG.E.S16 R12, desc[UR36][R2.64] ;  /* 0x00000024020c7981 */ /* 0x000ea4000c1e1700 */
[----:B--2---:R-:W-:Y:S01]  /*ae10*/  SHF.R.S32.HI R13, RZ, 0x1f, R12 ;  /* 0x0000001fff0d7819 */ /* 0x004fe2000001140c */
[----:B------:R-:W-:Y:S06]  /*ae20*/  BRA `(.L_x_49740) ;  /* 0x0000000c00107947 */ /* 0x000fec0003800000 */
.L_x_49736:
        /* <DEDUP_REMOVED lines=9> */
.L_x_49744:
[----:B------:R-:W2:Y:S02]  /*aec0*/  LDG.E.U16 R2, desc[UR36][R2.64] ;  /* 0x0000002402027981 */ /* 0x000ea4000c1e1500 */
[----:B--2---:R-:W-:-:S06]  /*aed0*/  HADD2.F32 R12, -RZ, R2.H0_H0 ;  /* 0x20000002ff0c7230 */ /* 0x004fcc0000004100 */
[----:B------:R-:W0:Y:S01]  /*aee0*/  F2I.S64.TRUNC R12, R12 ;  /* 0x0000000c000c7311 */ /* 0x000e22000020d900 */
[----:B------:R-:W-:Y:S05]  /*aef0*/  BRA `(.L_x_49740) ;  /* 0x0000000800dc7947 */ /* 0x000fea0003800000 */
.L_x_49743:
        /* <DEDUP_REMOVED lines=9> */
.L_x_49746:
[----:B------:R-:W2:Y:S02]  /*af90*/  LDG.E.U16 R2, desc[UR36][R2.64] ;  /* 0x0000002402027981 */ /* 0x000ea4000c1e1500 */
[----:B--2---:R-:W-:-:S06]  /*afa0*/  HADD2.F32 R12, -RZ, R2.H0_H0 ;  /* 0x20000002ff0c7230 */ /* 0x004fcc0000004100 */
[----:B------:R-:W0:Y:S01]  /*afb0*/  F2I.S64.TRUNC R12, R12 ;  /* 0x0000000c000c7311 */ /* 0x000e22000020d900 */
[----:B------:R-:W-:Y:S05]  /*afc0*/  BRA `(.L_x_49740) ;  /* 0x0000000800a87947 */ /* 0x000fea0003800000 */
.L_x_49745:
[----:B------:R-:W2:Y:S02]  /*afd0*/  LDG.E.64 R2, desc[UR36][R2.64] ;  /* 0x0000002402027981 */ /* 0x000ea4000c1e1b00 */
[----:B--2---:R0:W1:Y:S01]  /*afe0*/  F2I.S64.F64.TRUNC R12, R2 ;  /* 0x00000002000c7311 */ /* 0x004062000030d900 */
[----:B------:R-:W-:Y:S05]  /*aff0*/  BRA `(.L_x_49740) ;  /* 0x00000008009c7947 */ /* 0x000fea0003800000 */
.L_x_49735:
        /* <DEDUP_REMOVED lines=13> */
.L_x_49749:
[----:B------:R-:W2:Y:S02]  /*b0d0*/  LDG.E.64 R2, desc[UR36][R2.64] ;  /* 0x0000002402027981 */ /* 0x000ea4000c1e1b00 */
[----:B--2---:R0:W1:Y:S01]  /*b0e0*/  F2I.S64.F64.TRUNC R12, R2 ;  /* 0x00000002000c7311 */ /* 0x004062000030d900 */
[----:B------:R-:W-:Y:S05]  /*b0f0*/  BRA `(.L_x_49740) ;  /* 0x00000008005c7947 */ /* 0x000fea0003800000 */
.L_x_49748:
        /* <DEDUP_REMOVED lines=27> */
.L_x_49751:
        /* <DEDUP_REMOVED lines=14> */
.L_x_49750:
[----:B------:R-:W2:Y:S02]  /*b390*/  LDG.E.U16 R12, desc[UR36][R2.64] ;  /* 0x00000024020c7981 */ /* 0x000ea4000c1e1500 */
[----:B--2---:R-:W-:-:S06]  /*b3a0*/  IMAD.U32 R12, R12, 0x10000, RZ ;  /* 0x000100000c0c7824 */ /* 0x004fcc00078e00ff */
[----:B------:R-:W0:Y:S01]  /*b3b0*/  F2I.S64.TRUNC R12, R12 ;  /* 0x0000000c000c7311 */ /* 0x000e22000020d900 */
[----:B------:R-:W-:Y:S05]  /*b3c0*/  BRA `(.L_x_49740) ;  /* 0x0000000400a87947 */ /* 0x000fea0003800000 */
.L_x_49747:
        /* <DEDUP_REMOVED lines=11> */
.L_x_49754:
        /* <DEDUP_REMOVED lines=21> */
.L_x_49758:
[----:B------:R-:W-:Y:S05]  /*b5d0*/  BSYNC B1 ;  /* 0x0000000000017941 */ /* 0x000fea0003800000 */
.L_x_49757:
[----:B------:R-:W-:Y:S01]  /*b5e0*/  IMAD.SHL.U32 R2, R2, 0x100000, RZ ;  /* 0x0010000002027824 */ /* 0x000fe200078e00ff */
[----:B------:R-:W-:-:S04]  /*b5f0*/  LEA R3, R0, 0x3b800000, 0x17 ;  /* 0x3b80000000037811 */ /* 0x000fc800078eb8ff */
[----:B------:R-:W-:-:S07]  /*b600*/  LOP3.LUT R12, R3, R2, R12, 0xfe, !PT ;  /* 0x00000002030c7212 */ /* 0x000fce00078efe0c */
.L_x_49756:
[----:B------:R-:W-:Y:S05]  /*b610*/  BSYNC B0 ;  /* 0x0000000000007941 */ /* 0x000fea0003800000 */
.L_x_49755:
[----:B------:R-:W2:Y:S01]  /*b620*/  F2I.S64.TRUNC R12, R12 ;  /* 0x0000000c000c7311 */ /* 0x000ea2000020d900 */
[----:B------:R-:W-:Y:S05]  /*b630*/  BRA `(.L_x_49740) ;  /* 0x00000004000c7947 */ /* 0x000fea0003800000 */
.L_x_49753:
        /* <DEDUP_REMOVED lines=21> */
.L_x_49762:
[----:B------:R-:W-:Y:S05]  /*b790*/  BSYNC B1 ;  /* 0x0000000000017941 */ /* 0x000fea0003800000 */
.L_x_49761:
[----:B------:R-:W-:Y:S01]  /*b7a0*/  IMAD.SHL.U32 R2, R2, 0x200000, RZ ;  /* 0x0020000002027824 */ /* 0x000fe200078e00ff */
[----:B------:R-:W-:-:S04]  /*b7b0*/  LEA R3, R0, 0x37800000, 0x17 ;  /* 0x3780000000037811 */ /* 0x000fc800078eb8ff */
[----:B------:R-:W-:-:S07]  /*b7c0*/  LOP3.LUT R12, R3, R2, R12, 0xfe, !PT ;  /* 0x00000002030c7212 */ /* 0x000fce00078efe0c */
.L_x_49760:
[----:B------:R-:W-:Y:S05]  /*b7d0*/  BSYNC B0 ;  /* 0x0000000000007941 */ /* 0x000fea0003800000 */
.L_x_49759:
[----:B------:R-:W0:Y:S01]  /*b7e0*/  F2I.S64.TRUNC R12, R12 ;  /* 0x0000000c000c7311 */ /* 0x000e22000020d900 */
[----:B------:R-:W-:Y:S05]  /*b7f0*/  BRA `(.L_x_49740) ;  /* 0x00000000009c7947 */ /* 0x000fea0003800000 */
.L_x_49752:
        /* <DEDUP_REMOVED lines=14> */
.L_x_49766:
[----:B------:R-:W-:Y:S05]  /*b8e0*/  BSYNC B0 ;  /* 0x0000000000007941 */ /* 0x000fea0003800000 */
.L_x_49765:
[----:B------:R-:W0:Y:S01]  /*b8f0*/  F2I.S64.TRUNC R12, R12 ;  /* 0x0000000c000c7311 */ /* 0x000e22000020d900 */
[----:B------:R-:W-:Y:S05]  /*b900*/  BRA `(.L_x_49740) ;  /* 0x0000000000587947 */ /* 0x000fea0003800000 */
.L_x_49739:
        /* <DEDUP_REMOVED lines=16> */
.L_x_49767:
[----:B------:R-:W-:Y:S01]  /*ba10*/  CS2R R12, SRZ ;  /* 0x00000000000c7805 */ /* 0x000fe2000001ff00 */
[----:B------:R-:W-:Y:S06]  /*ba20*/  BRA `(.L_x_49740) ;  /* 0x0000000000107947 */ /* 0x000fec0003800000 */
.L_x_49764:
[----:B------:R4:W5:Y:S01]  /*ba30*/  LDG.E.64 R12, desc[UR36][R2.64] ;  /* 0x00000024020c7981 */ /* 0x000962000c1e1b00 */
[----:B------:R-:W-:Y:S05]  /*ba40*/  BRA `(.L_x_49740) ;  /* 0x0000000000087947 */ /* 0x000fea0003800000 */
.L_x_49763:
[----:B------:R3:W5:Y:S01]  /*ba50*/  LDG.E R12, desc[UR36][R2.64] ;  /* 0x00000024020c7981 */ /* 0x000762000c1e1900 */
[----:B------:R-:W-:-:S07]  /*ba60*/  IMAD.MOV.U32 R13, RZ, RZ, RZ ;  /* 0x000000ffff0d7224 */ /* 0x000fce00078e00ff */
.L_x_49740:
[----:B------:R-:W-:Y:S01]  /*ba70*/  ULDC UR4, c[0x0][0x42c] ;  /* 0x00010b0000047ab9 */ /* 0x000fe20000000800 */
[----:B------:R-:W-:Y:S01]  /*ba80*/  BSSY B0, `(.L_x_49768) ;  /* 0x000001c000007945 */ /* 0x000fe20003800000 */
[----:B012--5:R-:W-:-:S04]  /*ba90*/  LOP3.LUT R0, R13, UR4, RZ, 0xfc, !PT ;  /* 0x000000040d007c12 */ /* 0x027fc8000f8efcff */
[----:B------:R-:W-:-:S13]  /*baa0*/  ISETP.NE.U32.AND P0, PT, R0, RZ, PT ;  /* 0x000000ff0000720c */ /* 0x000fda0003f05070 */
[----:B------:R-:W-:Y:S05]  /*bab0*/  @!P0 BRA `(.L_x_49769) ;  /* 0x0000000000148947 */ /* 0x000fea0003800000 */
[----:B------:R-:W-:Y:S01]  /*bac0*/  IMAD.MOV.U32 R4, RZ, RZ, R12 ;  /* 0x000000ffff047224 */ /* 0x000fe200078e000c */
[----:B------:R-:W-:Y:S01]  /*bad0*/  MOV R0, 0xbb00 ;  /* 0x0000bb0000007802 */ /* 0x000fe20000000f00 */
[----:B---34-:R-:W-:-:S07]  /*bae0*/  IMAD.MOV.U32 R3, RZ, RZ, R13 ;  /* 0x000000ffff037224 */ /* 0x018fce00078e000d */
[----:B------:R-:W-:Y:S05]  /*baf0*/  CALL.REL.NOINC `($__internal_56_$__cuda_sm20_rem_s64) ;  /* 0x0000001000147944 */ /* 0x000fea0003c00000 */
[----:B------:R-:W-:Y:S05]  /*bb00*/  BRA `(.L_x_49770) ;  /* 0x00000000004c7947 */ /* 0x000fea0003800000 */
.L_x_49769:
        /* <DEDUP_REMOVED lines=13> */
[----:B------:R-:W-:-:S05]  /*bbe0*/  IMAD R4, R12, R3, UR4 ;  /* 0x000000040c047e24 */ /* 0x000fca000f8e0203 */
[----:B------:R-:W-:-:S13]  /*bbf0*/  ISETP.GE.U32.AND P0, PT, R4, R12, PT ;  /* 0x0000000c0400720c */ /* 0x000fda0003f06070 */
[----:B------:R-:W-:-:S05]  /*bc00*/  @P0 IMAD.IADD R4, R4, 0x1, -R12 ;  /* 0x0000000104040824 */ /* 0x000fca00078e0a0c */
[----:B------:R-:W-:-:S13]  /*bc10*/  ISETP.GE.U32.AND P0, PT, R4, R12, PT ;  /* 0x0000000c0400720c */ /* 0x000fda0003f06070 */
[----:B------:R-:W-:Y:S01]  /*bc20*/  @P0 IMAD.IADD R4, R4, 0x1, -R12 ;  /* 0x0000000104040824 */ /* 0x000fe200078e0a0c */
[----:B------:R-:W-:-:S07]  /*bc30*/  @!P1 LOP3.LUT R4, RZ, R12, RZ, 0x33, !PT ;  /* 0x0000000cff049212 */ /* 0x000fce00078e33ff */
.L_x_49770:
[----:B------:R-:W-:Y:S05]  /*bc40*/  BSYNC B0 ;  /* 0x0000000000007941 */ /* 0x000fea0003800000 */
.L_x_49768:
        /* <DEDUP_REMOVED lines=25> */
.L_x_49774:
[----:B------:R-:W-:Y:S01]  /*bde0*/  STG.E.U8 desc[UR36][R16.64], R7 ;  /* 0x0000000710007986 */ /* 0x000fe2000c101124 */
[----:B------:R-:W-:Y:S05]  /*bdf0*/  EXIT ;  /* 0x000000000000794d */ /* 0x000fea0003800000 */
.L_x_49773:
        /* <DEDUP_REMOVED lines=8> */
.L_x_49777:
[----:B------:R-:W-:Y:S01]  /*be80*/  STG.E desc[UR36][R16.64], R7 ;  /* 0x0000000710007986 */ /* 0x000fe2000c101924 */
[----:B------:R-:W-:Y:S05]  /*be90*/  EXIT ;  /* 0x000000000000794d */ /* 0x000fea0003800000 */
.L_x_49776:
[----:B------:R-:W-:Y:S01]  /*bea0*/  STG.E.U16 desc[UR36][R16.64], R7 ;  /* 0x0000000710007986 */ /* 0x000fe2000c101524 */
[----:B------:R-:W-:Y:S05]  /*beb0*/  EXIT ;  /* 0x000000000000794d */ /* 0x000fea0003800000 */
.L_x_49772:
        /* <DEDUP_REMOVED lines=9> */
.L_x_49779:
[----:B------:R-:W0:Y:S02]  /*bf50*/  I2F.S64 R0, R2 ;  /* 0x0000000200007312 */ /* 0x000e240000301400 */
[----:B0-----:R-:W-:-:S05]  /*bf60*/  F2FP.F16.F32.PACK_AB R0, RZ, R0 ;  /* 0x00000000ff00723e */ /* 0x001fca00000000ff */
[----:B------:R-:W-:Y:S01]  /*bf70*/  STG.E.U16 desc[UR36][R16.64], R0 ;  /* 0x0000000010007986 */ /* 0x000fe2000c101524 */
[----:B------:R-:W-:Y:S05]  /*bf80*/  EXIT ;  /* 0x000000000000794d */ /* 0x000fea0003800000 */
.L_x_49778:
        /* <DEDUP_REMOVED lines=10> */
.L_x_49781:
[----:B------:R-:W0:Y:S02]  /*c030*/  I2F.S64 R2, R2 ;  /* 0x0000000200027312 */ /* 0x000e240000301400 */
[----:B0-----:R-:W-:-:S04]  /*c040*/  F2FP.F16.F32.PACK_AB R3, RZ, R2 ;  /* 0x00000002ff03723e */ /* 0x001fc800000000ff */
[----:B------:R-:W-:-:S05]  /*c050*/  PRMT R3, R3, 0x5410, RZ ;  /* 0x0000541003037816 */ /* 0x000fca00000000ff */
[----:B------:R-:W-:Y:S01]  /*c060*/  STG.E desc[UR36][R16.64], R3 ;  /* 0x0000000310007986 */ /* 0x000fe2000c101924 */
[----:B------:R-:W-:Y:S05]  /*c070*/  EXIT ;  /* 0x000000000000794d */ /* 0x000fea0003800000 */
.L_x_49780:
[----:B------:R-:W0:Y:S02]  /*c080*/  I2F.F64.S64 R2, R2 ;  /* 0x0000000200027312 */ /* 0x000e240000301c00 */
[----:B0-----:R-:W-:Y:S01]  /*c090*/  STG.E.64 desc[UR36][R16.64], R2 ;  /* 0x0000000210007986 */ /* 0x001fe2000c101b24 */
[----:B------:R-:W-:Y:S05]  /*c0a0*/  EXIT ;  /* 0x000000000000794d */ /* 0x000fea0003800000 */
.L_x_49771:
        /* <DEDUP_REMOVED lines=13> */
.L_x_49784:
[----:B------:R-:W0:Y:S01]  /*c180*/  I2F.F64.S64 R4, R2 ;  /* 0x0000000200047312 */ /* 0x000e220000301c00 */
[----:B------:R-:W-:-:S05]  /*c190*/  CS2R R6, SRZ ;  /* 0x0000000000067805 */ /* 0x000fca000001ff00 */
[----:B0-----:R-:W-:Y:S01]  /*c1a0*/  STG.E.128 desc[UR36][R16.64], R4 ;  /* 0x0000000410007986 */ /* 0x001fe2000c101d24 */
[----:B------:R-:W-:Y:S05]  /*c1b0*/  EXIT ;  /* 0x000000000000794d */ /* 0x000fea0003800000 */
.L_x_49783:
        /* <DEDUP_REMOVED lines=21> */
.L_x_49788:
[----:B------:R-:W-:Y:S05]  /*c310*/  BSYNC B0 ;  /* 0x0000000000007941 */ /* 0x000fea0003800000 */
.L_x_49787:
[----:B------:R-:W-:-:S05]  /*c320*/  LOP3.LUT R5, R0, R5, RZ, 0xfc, !PT ;  /* 0x0000000500057212 */ /* 0x000fca00078efcff */
[----:B------:R-:W-:Y:S01]  /*c330*/  STG.E.U8 desc[UR36][R16.64], R5 ;  /* 0x0000000510007986 */ /* 0x000fe2000c101124 */
[----:B------:R-:W-:Y:S05]  /*c340*/  EXIT ;  /* 0x000000000000794d */ /* 0x000fea0003800000 */
.L_x_49786:
        /* <DEDUP_REMOVED lines=13> */
.L_x_49790:
[----:B------:R-:W-:Y:S01]  /*c420*/  IMAD.MOV.U32 R0, RZ, RZ, 0x7f ;  /* 0x0000007fff007424 */ /* 0x000fe200078e00ff */
[----:B------:R-:W-:-:S04]  /*c430*/  ISETP.GT.U32.AND P0, PT, R4, 0x7f800000, PT ;  /* 0x7f8000000400780c */ /* 0x000fc80003f04070 */
[----:B------:R-:W-:-:S09]  /*c440*/  SEL R0, R0, 0x7c, P0 ;  /* 0x0000007c00007807 */ /* 0x000fd20000000000 */
.L_x_49791:
[----:B------:R-:W-:Y:S05]  /*c450*/  BSYNC B0 ;  /* 0x0000000000007941 */ /* 0x000fea0003800000 */
.L_x_49789:
[----:B------:R-:W-:-:S04]  /*c460*/  LOP3.LUT R2, R3, 0x80000000, RZ, 0xc0, !PT ;  /* 0x8000000003027812 */ /* 0x000fc800078ec0ff */
[----:B------:R-:W-:-:S04]  /*c470*/  SHF.R.U32.HI R3, RZ, 0x18, R2 ;  /* 0x00000018ff037819 */ /* 0x000fc80000011602 */
[----:B------:R-:W-:-:S05]  /*c480*/  LOP3.LUT R3, R0, R3, RZ, 0xfc, !PT ;  /* 0x0000000300037212 */ /* 0x000fca00078efcff */
[----:B------:R-:W-:Y:S01]  /*c490*/  STG.E.U8 desc[UR36][R16.64], R3 ;  /* 0x0000000310007986 */ /* 0x000fe2000c101124 */
[----:B------:R-:W-:Y:S05]  /*c4a0*/  EXIT ;  /* 0x000000000000794d */ /* 0x000fea0003800000 */
.L_x_49785:
[----:B------:R-:W0:Y:S02]  /*c4b0*/  I2F.S64 R0, R2 ;  /* 0x0000000200007312 */ /* 0x000e240000301400 */
[----:B0-----:R-:W-:-:S05]  /*c4c0*/  F2FP.BF16.F32.PACK_AB R0, RZ, R0 ;  /* 0x00000000ff00723e */ /* 0x001fca00000010ff */
[----:B------:R-:W-:Y:S01]  /*c4d0*/  STG.E.U16 desc[UR36][R16.64], R0 ;  /* 0x0000000010007986 */ /* 0x000fe2000c101524 */
[----:B------:R-:W-:Y:S05]  /*c4e0*/  EXIT ;  /* 0x000000000000794d */ /* 0x000fea0003800000 */
.L_x_49782:
        /* <DEDUP_REMOVED lines=10> */
.L_x_49794:
        /* <DEDUP_REMOVED lines=17> */
.L_x_49797:
[----:B------:R-:W-:-:S04]  /*c6a0*/  LOP3.LUT R2, R3, 0x80000000, RZ, 0xc0, !PT ;  /* 0x8000000003027812 */ /* 0x000fc800078ec0ff */
[----:B------:R-:W-:-:S04]  /*c6b0*/  SHF.R.U32.HI R3, RZ, 0x18, R2 ;  /* 0x00000018ff037819 */ /* 0x000fc80000011602 */
[----:B------:R-:W-:-:S04]  /*c6c0*/  LOP3.LUT R0, R0, R3, RZ, 0xfc, !PT ;  /* 0x0000000300007212 */ /* 0x000fc800078efcff */
[----:B------:R-:W-:-:S07]  /*c6d0*/  PRMT R8, R0, 0x7610, R8 ;  /* 0x0000761000087816 */ /* 0x000fce0000000008 */
.L_x_49796:
[----:B------:R-:W-:Y:S05]  /*c6e0*/  BSYNC B0 ;  /* 0x0000000000007941 */ /* 0x000fea0003800000 */
.L_x_49795:
[----:B------:R-:W-:Y:S01]  /*c6f0*/  STG.E.U8 desc[UR36][R16.64], R8 ;  /* 0x0000000810007986 */ /* 0x000fe2000c101124 */
[----:B------:R-:W-:Y:S05]  /*c700*/  EXIT ;  /* 0x000000000000794d */ /* 0x000fea0003800000 */
.L_x_49793:
        /* <DEDUP_REMOVED lines=17> */
.L_x_49800:
[----:B------:R-:W-:-:S04]  /*c820*/  LOP3.LUT R2, R3, 0x80000000, RZ, 0xc0, !PT ;  /* 0x8000000003027812 */ /* 0x000fc800078ec0ff */
[----:B------:R-:W-:-:S04]  /*c830*/  SHF.R.U32.HI R3, RZ, 0x18, R2 ;  /* 0x00000018ff037819 */ /* 0x000fc80000011602 */
[----:B------:R-:W-:-:S04]  /*c840*/  LOP3.LUT R0, R0, R3, RZ, 0xfc, !PT ;  /* 0x0000000300007212 */ /* 0x000fc800078efcff */
[----:B------:R-:W-:-:S07]  /*c850*/  PRMT R8, R0, 0x7610, R8 ;  /* 0x0000761000087816 */ /* 0x000fce0000000008 */
.L_x_49799:
[----:B------:R-:W-:Y:S05]  /*c860*/  BSYNC B0 ;  /* 0x0000000000007941 */ /* 0x000fea0003800000 */
.L_x_49798:
[----:B------:R-:W-:Y:S01]  /*c870*/  STG.E.U8 desc[UR36][R16.64], R8 ;  /* 0x0000000810007986 */ /* 0x000fe2000c101124 */
[----:B------:R-:W-:Y:S05]  /*c880*/  EXIT ;  /* 0x000000000000794d */ /* 0x000fea0003800000 */
.L_x_49792:
        /* <DEDUP_REMOVED lines=23> */
.L_x_49775:
        /* <DEDUP_REMOVED lines=16> */
.L_x_49803:
[----:B------:R-:W-:Y:S05]  /*cb00*/  EXIT ;  /* 0x000000000000794d */ /* 0x000fea0003800000 */
.L_x_49802:
[----:B------:R-:W-:Y:S01]  /*cb10*/  STG.E.64 desc[UR36][R16.64], R2 ;  /* 0x0000000210007986 */ /* 0x000fe2000c101b24 */
[----:B------:R-:W-:Y:S05]  /*cb20*/  EXIT ;  /* 0x000000000000794d */ /* 0x000fea0003800000 */
.L_x_49801:
[----:B------:R-:W-:Y:S01]  /*cb30*/  STG.E desc[UR36][R16.64], R7 ;  /* 0x0000000710007986 */ /* 0x000fe2000c101924 */
[----:B------:R-:W-:Y:S05]  /*cb40*/  EXIT ;  /* 0x000000000000794d */ /* 0x000fea0003800000 */
        .weak           $__internal_56_$__cuda_sm20_rem_s64
        .type           $__internal_56_$__cuda_sm20_rem_s64,@function
        .size           $__internal_56_$__cuda_sm20_rem_s64,(.L_x_57269 - $__internal_56_$__cuda_sm20_rem_s64)
$__internal_56_$__cuda_sm20_rem_s64:
        /* <DEDUP_REMOVED lines=20> */
[----:B------:R-:W-:Y:S02]  /*cc90*/  IADD3 R15, P2, R5, R10, RZ ;  /* 0x0000000a050f7210 */ /* 0x000fe40007f5e0ff */
[----:B------:R-:W-:Y:S01]  /*cca0*/  IADD3 R5, P4, RZ, -UR38, RZ ;  /* 0x80000026ff057c10 */ /* 0x000fe2000ff9e0ff */
[----:B------:R-:W-:Y:S02]  /*ccb0*/  IMAD.X R6, R6, 0x1, R21, P0 ;  /* 0x0000000106067824 */ /* 0x000fe400000e0615 */
[----:B------:R-:W-:-:S03]  /*ccc0*/  IMAD.WIDE.U32 R10, R15, R8, RZ ;  /* 0x000000080f0a7225 */ /* 0x000fc600078e00ff */
[----:B------:R-:W-:Y:S01]  /*ccd0*/  IADD3.X R6, RZ, RZ, R6, P2, P1 ;  /* 0x000000ffff067210 */ /* 0x000fe200017e2406 */
[C---:B------:R-:W-:Y:S01]  /*cce0*/  IMAD R7, R15.reuse, R9, R11 ;  /* 0x000000090f077224 */ /* 0x040fe200078e020b */
[----:B------:R-:W-:Y:S02]  /*ccf0*/  IADD3 R11, P0, RZ, -R10, RZ ;  /* 0x8000000aff0b7210 */ /* 0x000fe40007f1e0ff */
[----:B------:R-:W-:Y:S01]  /*cd00*/  ISETP.LE.AND P1, PT, RZ, UR39, PT ;  /* 0x00000027ff007c0c */ /* 0x000fe2000bf23270 */
[----:B------:R-:W-:Y:S02]  /*cd10*/  IMAD R7, R6, R8, R7 ;  /* 0x0000000806077224 */ /* 0x000fe400078e0207 */
[----:B------:R-:W-:Y:S01]  /*cd20*/  IMAD.HI.U32 R14, R15, R11, RZ ;  /* 0x0000000b0f0e7227 */ /* 0x000fe200078e00ff */
[----:B------:R-:W-:-:S03]  /*cd30*/  SEL R5, R5, UR38, !P1 ;  /* 0x0000002605057c07 */ /* 0x000fc6000c800000 */
[----:B------:R-:W-:-:S04]  /*cd40*/  IMAD.X R7, RZ, RZ, ~R7, P0 ;  /* 0x000000ffff077224 */ /* 0x000fc800000e0e07 */
[----:B------:R-:W-:-:S04]  /*cd50*/  IMAD.WIDE.U32 R14, P0, R15, R7, R14 ;  /* 0x000000070f0e7225 */ /* 0x000fc8000780000e */
[----:B------:R-:W-:-:S04]  /*cd60*/  IMAD.HI.U32 R10, P2, R6, R11, R14 ;  /* 0x0000000b060a7227 */ /* 0x000fc8000784000e */
[CC--:B------:R-:W-:Y:S02]  /*cd70*/  IMAD R11, R6.reuse, R7.reuse, RZ ;  /* 0x00000007060b7224 */ /* 0x0c0fe400078e02ff */
[----:B------:R-:W-:-:S03]  /*cd80*/  IMAD.HI.U32 R7, R6, R7, RZ ;  /* 0x0000000706077227 */ /* 0x000fc600078e00ff */
[----:B------:R-:W-:Y:S01]  /*cd90*/  IADD3 R10, P3, R11, R10, RZ ;  /* 0x0000000a0b0a7210 */ /* 0x000fe20007f7e0ff */
[----:B------:R-:W-:Y:S02]  /*cda0*/  IMAD.X R11, RZ, RZ, ~UR39, P4 ;  /* 0x80000027ff0b7e24 */ /* 0x000fe4000a0e06ff */
[----:B------:R-:W-:Y:S02]  /*cdb0*/  IMAD.X R6, R7, 0x1, R6, P0 ;  /* 0x0000000107067824 */ /* 0x000fe400000e0606 */
        /* <DEDUP_REMOVED lines=38> */
[----:B------:R-:W-:Y:S06]  /*d020*/  RET.REL.NODEC R6 `(_ZN2at6native18elementwise_kernelILi128ELi4EZNS0_15gpu_kernel_implINS0_13AUnaryFunctorIlllZZZNS0_21remainder_kernel_cudaERNS_18TensorIteratorBaseEENKUlvE_clEvENKUlvE2_clEvEUlllE_EEEEvS5_RKT_EUliE_EEviT1_) ;  /* 0xffffff2c06f47950 */ /* 0x000fec0003c3ffff */
.L_x_49804:
        /* <DEDUP_REMOVED lines=13> */
.L_x_57269:


//--------------------- .text._ZN2at6native27unrolled_elementwise_kernelINS0_13AUnaryFunctorIlllZZZNS0_21remainder_kernel_cudaERNS_18TensorIteratorBaseEENKUlvE_clEvENKUlvE2_clEvEUlllE_EESt5arrayIPcLm2EELi4E23TrivialOffsetCalculatorILi1EjESD_NS0_6memory12LoadWithCastILi1EEENSE_13StoreWithCastILi1EEEEEviT_T0_T2_T3_T4_T5_ --------------------------
	.section	.text._ZN2at6native27unrolled_elementwise_kernelINS0_13AUnaryFunctorIlllZZZNS0_21remainder_kernel_cudaERNS_18TensorIteratorBaseEENKUlvE_clEvENKUlvE2_clEvEUlllE_EESt5arrayIPcLm2EELi4E23TrivialOffsetCalculatorILi1EjESD_NS0_6memory12LoadWithCastILi1EEENSE_13StoreWithCastILi1EEEEEviT_T0_T2_T3_T4_T5_,"ax",@progbits
	.align	128
        .global         _ZN2at6native27unrolled_elementwise_kernelINS0_13AUnaryFunctorIlllZZZNS0_21remainder_kernel_cudaERNS_18TensorIteratorBaseEENKUlvE_clEvENKUlvE2_clEvEUlllE_EESt5arrayIPcLm2EELi4E23TrivialOffsetCalculatorILi1EjESD_NS0_6memory12LoadWithCastILi1EEENSE_13StoreWithCastILi1EEEEEviT_T0_T2_T3_T4_T5_
        .type           _ZN2at6native27unrolled_elementwise_kernelINS0_13AUnaryFunctorIlllZZZNS0_21remainder_kernel_cudaERNS_18TensorIteratorBaseEENKUlvE_clEvENKUlvE2_clEvEUlllE_EESt5arrayIPcLm2EELi4E23TrivialOffsetCalculatorILi1EjESD_NS0_6memory12LoadWithCastILi1EEENSE_13StoreWithCastILi1EEEEEviT_T0_T2_T3_T4_T5_,@function
        .size           _ZN2at6native27unrolled_elementwise_kernelINS0_13AUnaryFunctorIlllZZZNS0_21remainder_kernel_cudaERNS_18TensorIteratorBaseEENKUlvE_clEvENKUlvE2_clEvEUlllE_EESt5arrayIPcLm2EELi4E23TrivialOffsetCalculatorILi1EjESD_NS0_6memory12LoadWithCastILi1EEENSE_13StoreWithCastILi1EEEEEviT_T0_T2_T3_T4_T5_,(.L_x_57270 - _ZN2at6native27unrolled_elementwise_kernelINS0_13AUnaryFunctorIlllZZZNS0_21remainder_kernel_cudaERNS_18TensorIteratorBaseEENKUlvE_clEvENKUlvE2_clEvEUlllE_EESt5arrayIPcLm2EELi4E23TrivialOffsetCalculatorILi1EjESD_NS0_6memory12LoadWithCastILi1EEENSE_13StoreWithCastILi1EEEEEviT_T0_T2_T3_T4_T5_)
        .other          _ZN2at6native27unrolled_elementwise_kernelINS0_13AUnaryFunctorIlllZZZNS0_21remainder_kernel_cudaERNS_18TensorIteratorBaseEENKUlvE_clEvENKUlvE2_clEvEUlllE_EESt5arrayIPcLm2EELi4E23TrivialOffsetCalculatorILi1EjESD_NS0_6memory12LoadWithCastILi1EEENSE_13StoreWithCastILi1EEEEEviT_T0_T2_T3_T4_T5_,@"STO_CUDA_ENTRY STV_DEFAULT"
_ZN2at6native27unrolled_elementwise_kernelINS0_13AUnaryFunctorIlllZZZNS0_21remainder_kernel_cudaERNS_18TensorIteratorBaseEENKUlvE_clEvENKUlvE2_clEvEUlllE_EESt5arrayIPcLm2EELi4E23TrivialOffsetCalculatorILi1EjESD_NS0_6memory12LoadWithCastILi1EEENSE_13StoreWithCastILi1EEEEEviT_T0_T2_T3_T4_T5_:
.text._ZN2at6native27unrolled_elementwise_kernelINS0_13AUnaryFunctorIlllZZZNS0_21remainder_kernel_cudaERNS_18TensorIteratorBaseEENKUlvE_clEvENKUlvE2_clEvEUlllE_EESt5arrayIPcLm2EELi4E23TrivialOffsetCalculatorILi1EjESD_NS0_6memory12LoadWithCastILi1EEENSE_13StoreWithCastILi1EEEEEviT_T0_T2_T3_T4_T5_:
        /* <DEDUP_REMOVED lines=32> */
.L_x_49810:
[----:B------:R1:W5:Y:S01]  /*0200*/  LDG.E.U8 R18, desc[UR36][R2.64] ;  /* 0x0000002402127981 */ /* 0x000362000c1e1100 */
[----:B------:R-:W-:Y:S01]  /*0210*/  IMAD.MOV.U32 R19, RZ, RZ, RZ ;  /* 0x000000ffff137224 */ /* 0x000fe200078e00ff */
[----:B------:R-:W-:Y:S06]  /*0220*/  BRA `(.L_x_49812) ;  /* 0x0000000c004c7947 */ /* 0x000fec0003800000 */
.L_x_49809:
        /* <DEDUP_REMOVED lines=8> */
.L_x_49814:
[----:B------:R-:W2:Y:S02]  /*02b0*/  LDG.E R18, desc[UR36][R2.64] ;  /* 0x0000002402127981 */ /* 0x000ea4000c1e1900 */
[----:B--2---:R-:W-:Y:S01]  /*02c0*/  SHF.R.S32.HI R19, RZ, 0x1f, R18 ;  /* 0x0000001fff137819 */ /* 0x004fe20000011412 */
[----:B------:R-:W-:Y:S06]  /*02d0*/  BRA `(.L_x_49812) ;  /* 0x0000000c00207947 */ /* 0x000fec0003800000 */
.L_x_49813:
[----:B------:R-:W2:Y:S02]  /*02e0*/  LDG.E.S16 R18, desc[UR36][R2.64] ;  /* 0x0000002402127981 */ /* 0x000ea4000c1e1700 */
[----:B--2---:R-:W-:Y:S01]  /*02f0*/  SHF.R.S32.HI R19, RZ, 0x1f, R18 ;  /* 0x0000001fff137819 */ /* 0x004fe20000011412 */
[----:B------:R-:W-:Y:S06]  /*0300*/  BRA `(.L_x_49812) ;  /* 0x0000000c00147947 */ /* 0x000fec0003800000 */
.L_x_49808:
        /* <DEDUP_REMOVED lines=9> */
.L_x_49816:
[----:B------:R-:W2:Y:S02]  /*03a0*/  LDG.E.U16 R2, desc[UR36][R2.64] ;  /* 0x0000002402027981 */ /* 0x000ea4000c1e1500 */
[----:B--2---:R-:W-:-:S06]  /*03b0*/  HADD2.F32 R18, -RZ, R2.H0_H0 ;  /* 0x20000002ff127230 */ /* 0x004fcc0000004100 */
[----:B------:R-:W0:Y:S01]  /*03c0*/  F2I.S64.TRUNC R18, R18 ;  /* 0x0000001200127311 */ /* 0x000e22000020d900 */
[----:B------:R-:W-:Y:S05]  /*03d0*/  BRA `(.L_x_49812) ;  /* 0x0000000800e07947 */ /* 0x000fea0003800000 */
.L_x_49815:
        /* <DEDUP_REMOVED lines=9> */
.L_x_49818:
[----:B------:R-:W2:Y:S02]  /*0470*/  LDG.E.U16 R2, desc[UR36][R2.64] ;  /* 0x0000002402027981 */ /* 0x000ea4000c1e1500 */
[----:B--2---:R-:W-:-:S06]  /*0480*/  HADD2.F32 R18, -RZ, R2.H0_H0 ;  /* 0x20000002ff127230 */ /* 0x004fcc0000004100 */
[----:B------:R-:W4:Y:S01]  /*0490*/  F2I.S64.TRUNC R18, R18 ;  /* 0x0000001200127311 */ /* 0x000f22000020d900 */
[----:B------:R-:W-:Y:S05]  /*04a0*/  BRA `(.L_x_49812) ;  /* 0x0000000800ac7947 */ /* 0x000fea0003800000 */
.L_x_49817:
[----:B------:R-:W2:Y:S02]  /*04b0*/  LDG.E.64 R2, desc[UR36][R2.64] ;  /* 0x0000002402027981 */ /* 0x000ea4000c1e1b00 */
[----:B--2---:R2:W3:Y:S01]  /*04c0*/  F2I.S64.F64.TRUNC R18, R2 ;  /* 0x0000000200127311 */ /* 0x0044e2000030d900 */
[----:B------:R-:W-:Y:S05]  /*04d0*/  BRA `(.L_x_49812) ;  /* 0x0000000800a07947 */ /* 0x000fea0003800000 */
.L_x_49807:
        /* <DEDUP_REMOVED lines=13> */
.L_x_49821:
[----:B------:R-:W2:Y:S02]  /*05b0*/  LDG.E.64 R2, desc[UR36][R2.64] ;  /* 0x0000002402027981 */ /* 0x000ea4000c1e1b00 */
[----:B--2---:R0:W1:Y:S01]  /*05c0*/  F2I.S64.F64.TRUNC R18, R2 ;  /* 0x0000000200127311 */ /* 0x004062000030d900 */
[----:B------:R-:W-:Y:S05]  /*05d0*/  BRA `(.L_x_49812) ;  /* 0x0000000800607947 */ /* 0x000fea0003800000 */
.L_x_49820:
        /* <DEDUP_REMOVED lines=27> */
.L_x_49823:
        /* <DEDUP_REMOVED lines=15> */
.L_x_49822:
[----:B------:R-:W2:Y:S02]  /*0880*/  LDG.E.U16 R18, desc[UR36][R2.64] ;  /* 0x0000002402127981 */ /* 0x000ea4000c1e1500 */
[----:B--2---:R-:W-:-:S06]  /*0890*/  IMAD.U32 R18, R18, 0x10000, RZ ;  /* 0x0001000012127824 */ /* 0x004fcc00078e00ff */
[----:B------:R-:W0:Y:S01]  /*08a0*/  F2I.S64.TRUNC R18, R18 ;  /* 0x0000001200127311 */ /* 0x000e22000020d900 */
[----:B------:R-:W-:Y:S05]  /*08b0*/  BRA `(.L_x_49812) ;  /* 0x0000000400a87947 */ /* 0x000fea0003800000 */
.L_x_49819:
        /* <DEDUP_REMOVED lines=11> */
.L_x_49826:
        /* <DEDUP_REMOVED lines=21> */
.L_x_49830:
[----:B------:R-:W-:Y:S05]  /*0ac0*/  BSYNC B1 ;  /* 0x0000000000017941 */ /* 0x000fea0003800000 */
.L_x_49829:
[----:B------:R-:W-:Y:S01]  /*0ad0*/  IMAD.SHL.U32 R2, R2, 0x100000, RZ ;  /* 0x0010000002027824 */ /* 0x000fe200078e00ff */
[----:B------:R-:W-:-:S04]  /*0ae0*/  LEA R3, R0, 0x3b800000, 0x17 ;  /* 0x3b80000000037811 */ /* 0x000fc800078eb8ff */
[----:B------:R-:W-:-:S07]  /*0af0*/  LOP3.LUT R18, R3, R2, R18, 0xfe, !PT ;  /* 0x0000000203127212 */ /* 0x000fce00078efe12 */
.L_x_49828:
[----:B------:R-:W-:Y:S05]  /*0b00*/  BSYNC B0 ;  /* 0x0000000000007941 */ /* 0x000fea0003800000 */
.L_x_49827:
[----:B------:R-:W0:Y:S01]  /*0b10*/  F2I.S64.TRUNC R18, R18 ;  /* 0x0000001200127311 */ /* 0x000e22000020d900 */
[----:B------:R-:W-:Y:S05]  /*0b20*/  BRA `(.L_x_49812) ;  /* 0x00000004000c7947 */ /* 0x000fea0003800000 */
.L_x_49825:
        /* <DEDUP_REMOVED lines=21> */
.L_x_49834:
[----:B------:R-:W-:Y:S05]  /*0c80*/  BSYNC B1 ;  /* 0x0000000000017941 */ /* 0x000fea0003800000 */
.L_x_49833:
[----:B------:R-:W-:Y:S01]  /*0c90*/  IMAD.SHL.U32 R2, R2, 0x200000, RZ ;  /* 0x0020000002027824 */ /* 0x000fe200078e00ff */
[----:B------:R-:W-:-:S04]  /*0ca0*/  LEA R3, R0, 0x37800000, 0x17 ;  /* 0x3780000000037811 */ /* 0x000fc800078eb8ff */
[----:B------:R-:W-:-:S07]  /*0cb0*/  LOP3.LUT R18, R3, R2, R18, 0xfe, !PT ;  /* 0x0000000203127212 */ /* 0x000fce00078efe12 */
.L_x_49832:
[----:B------:R-:W-:Y:S05]  /*0cc0*/  BSYNC B0 ;  /* 0x0000000000007941 */ /* 0x000fea0003800000 */
.L_x_49831:
[----:B------:R-:W0:Y:S01]  /*0cd0*/  F2I.S64.TRUNC R18, R18 ;  /* 0x0000001200127311 */ /* 0x000e22000020d900 */
[----:B------:R-:W-:Y:S05]  /*0ce0*/  BRA `(.L_x_49812) ;  /* 0x00000000009c7947 */ /* 0x000fea0003800000 */
.L_x_49824:
        /* <DEDUP_REMOVED lines=14> */
.L_x_49838:
[----:B------:R-:W-:Y:S05]  /*0dd0*/  BSYNC B0 ;  /* 0x0000000000007941 */ /* 0x000fea0003800000 */
.L_x_49837:
[----:B------:R-:W0:Y:S01]  /*0de0*/  F2I.S64.TRUNC R18, R18 ;  /* 0x0000001200127311 */ /* 0x000e22000020d900 */
[----:B------:R-:W-:Y:S05]  /*0df0*/  BRA `(.L_x_49812) ;  /* 0x0000000000587947 */ /* 0x000fea0003800000 */
.L_x_49811:
        /* <DEDUP_REMOVED lines=16> */
.L_x_49839:
[----:B------:R-:W-:Y:S01]  /*0f00*/  CS2R R18, SRZ ;  /* 0x0000000000127805 */ /* 0x000fe2000001ff00 */
[----:B------:R-:W-:Y:S06]  /*0f10*/  BRA `(.L_x_49812) ;  /* 0x0000000000107947 */ /* 0x000fec0003800000 */
.L_x_49836:
[----:B------:R0:W5:Y:S01]  /*0f20*/  LDG.E.64 R18, desc[UR36][R2.64] ;  /* 0x0000002402127981 */ /* 0x000162000c1e1b00 */
[----:B------:R-:W-:Y:S05]  /*0f30*/  BRA `(.L_x_49812) ;  /* 0x0000000000087947 */ /* 0x000fea0003800000 */
.L_x_49835:
[----:B------:R0:W5:Y:S01]  /*0f40*/  LDG.E R18, desc[UR36][R2.64] ;  /* 0x0000002402127981 */ /* 0x000162000c1e1900 */
[----:B------:R-:W-:-:S07]  /*0f50*/  IMAD.MOV.U32 R19, RZ, RZ, RZ ;  /* 0x000000ffff137224 */ /* 0x000fce00078e00ff */
.L_x_49812:
[----:B------:R-:W2:Y:S02]  /*0f60*/  S2R R26, SR_TID.X ;  /* 0x00000000001a7919 */ /* 0x000ea40000002100 */
[----:B--2---:R-:W-:-:S07]  /*0f70*/  VIADD R26, R26, 0x80 ;  /* 0x000000801a1a7836 */ /* 0x004fce0000000000 */
.L_x_49806:
[----:B------:R-:W-:Y:S05]  /*0f80*/  BSYNC B6 ;  /* 0x0000000000067941 */ /* 0x000fea0003800000 */
.L_x_49805:
        /* <DEDUP_REMOVED lines=24> */
.L_x_49845:
[----:B------:R0:W5:Y:S01]  /*1110*/  LDG.E.U8 R22, desc[UR36][R2.64] ;  /* 0x0000002402167981 */ /* 0x000162000c1e1100 */
[----:B------:R-:W-:Y:S01]  /*1120*/  IMAD.MOV.U32 R23, RZ, RZ, RZ ;  /* 0x000000ffff177224 */ /* 0x000fe200078e00ff */
[----:B------:R-:W-:Y:S06]  /*1130*/  BRA `(.L_x_49847) ;  /* 0x0000000c00487947 */ /* 0x000fec0003800000 */
.L_x_49844:
        /* <DEDUP_REMOVED lines=8> */
.L_x_49849:
[----:B------:R-:W2:Y:S02]  /*11c0*/  LDG.E R22, desc[UR36][R2.64] ;  /* 0x0000002402167981 */ /* 0x000ea4000c1e1900 */
[----:B--2---:R-:W-:Y:S01]  /*11d0*/  SHF.R.S32.HI R23, RZ, 0x1f, R22 ;  /* 0x0000001fff177819 */ /* 0x004fe20000011416 */
[----:B------:R-:W-:Y:S06]  /*11e0*/  BRA `(.L_x_49847) ;  /* 0x0000000c001c7947 */ /* 0x000fec0003800000 */
.L_x_49848:
[----:B------:R-:W2:Y:S02]  /*11f0*/  LDG.E.S16 R22, desc[UR36][R2.64] ;  /* 0x0000002402167981 */ /* 0x000ea4000c1e1700 */
[----:B--2---:R-:W-:Y:S01]  /*1200*/  SHF.R.S32.HI R23, RZ, 0x1f, R22 ;  /* 0x0000001fff177819 */ /* 0x004fe20000011416 */
[----:B------:R-:W-:Y:S06]  /*1210*/  BRA `(.L_x_49847) ;  /* 0x0000000c00107947 */ /* 0x000fec0003800000 */
.L_x_49843:
        /* <DEDUP_REMOVED lines=9> */
.L_x_49851:
[----:B------:R-:W2:Y:S02]  /*12b0*/  LDG.E.U16 R2, desc[UR36][R2.64] ;  /* 0x0000002402027981 */ /* 0x000ea4000c1e1500 */
[----:B--2---:R-:W-:-:S06]  /*12c0*/  HADD2.F32 R22, -RZ, R2.H0_H0 ;  /* 0x20000002ff167230 */ /* 0x004fcc0000004100 */
[----:B------:R-:W0:Y:S01]  /*12d0*/  F2I.S64.TRUNC R22, R22 ;  /* 0x0000001600167311 */ /* 0x000e22000020d900 */
[----:B------:R-:W-:Y:S05]  /*12e0*/  BRA `(.L_x_49847) ;  /* 0x0000000800dc7947 */ /* 0x000fea0003800000 */
.L_x_49850:
        /* <DEDUP_REMOVED lines=9> */
.L_x_49853:
[----:B------:R-:W2:Y:S02]  /*1380*/  LDG.E.U16 R2, desc[UR36][R2.64] ;  /* 0x0000002402027981 */ /* 0x000ea4000c1e1500 */
[----:B--2---:R-:W-:-:S06]  /*1390*/  HADD2.F32 R22, -RZ, R2.H0_H0 ;  /* 0x20000002ff167230 */ /* 0x004fcc0000004100 */
[----:B------:R-:W0:Y:S01]  /*13a0*/  F2I.S64.TRUNC R22, R22 ;  /* 0x0000001600167311 */ /* 0x000e22000020d900 */
[----:B------:R-:W-:Y:S05]  /*13b0*/  BRA `(.L_x_49847) ;  /* 0x0000000800a87947 */ /* 0x000fea0003800000 */
.L_x_49852:
[----:B------:R-:W2:Y:S02]  /*13c0*/  LDG.E.64 R2, desc[UR36][R2.64] ;  /* 0x0000002402027981 */ /* 0x000ea4000c1e1b00 */
[----:B--2---:R0:W1:Y:S01]  /*13d0*/  F2I.S64.F64.TRUNC R22, R2 ;  /* 0x0000000200167311 */ /* 0x004062000030d900 */
[----:B------:R-:W-:Y:S05]  /*13e0*/  BRA `(.L_x_49847) ;  /* 0x00000008009c7947 */ /* 0x000fea0003800000 */
.L_x_49842:
        /* <DEDUP_REMOVED lines=13> */
.L_x_49856:
[----:B------:R-:W2:Y:S02]  /*14c0*/  LDG.E.64 R2, desc[UR36][R2.64] ;  /* 0x0000002402027981 */ /* 0x000ea4000c1e1b00 */
[----:B--2---:R0:W1:Y:S01]  /*14d0*/  F2I.S64.F64.TRUNC R22, R2 ;  /* 0x0000000200167311 */ /* 0x004062000030d900 */
[----:B------:R-:W-:Y:S05]  /*14e0*/  BRA `(.L_x_49847) ;  /* 0x00000008005c7947 */ /* 0x000fea0003800000 */
.L_x_49855:
        /* <DEDUP_REMOVED lines=27> */
.L_x_49858:
        /* <DEDUP_REMOVED lines=14> */
.L_x_49857:
[----:B------:R-:W2:Y:S02]  /*1780*/  LDG.E.U16 R22, desc[UR36][R2.64] ;  /* 0x0000002402167981 */ /* 0x000ea4000c1e1500 */
[----:B--2---:R-:W-:-:S06]  /*1790*/  IMAD.U32 R22, R22, 0x10000, RZ ;  /* 0x0001000016167824 */ /* 0x004fcc00078e00ff */
[----:B------:R-:W0:Y:S01]  /*17a0*/  F2I.S64.TRUNC R22, R22 ;  /* 0x0000001600167311 */ /* 0x000e22000020d900 */
[----:B------:R-:W-:Y:S05]  /*17b0*/  BRA `(.L_x_49847) ;  /* 0x0000000400a87947 */ /* 0x000fea0003800000 */
.L_x_49854:
        /* <DEDUP_REMOVED lines=11> */
.L_x_49861:
        /* <DEDUP_REMOVED lines=21> */
.L_x_49865:
[----:B------:R-:W-:Y:S05]  /*19c0*/  BSYNC B1 ;  /* 0x0000000000017941 */ /* 0x000fea0003800000 */
.L_x_49864:
[----:B------:R-:W-:Y:S01]  /*19d0*/  IMAD.SHL.U32 R2, R2, 0x100000, RZ ;  /* 0x0010000002027824 */ /* 0x000fe200078e00ff */
[----:B------:R-:W-:-:S04]  /*19e0*/  LEA R3, R0, 0x3b800000, 0x17 ;  /* 0x3b80000000037811 */ /* 0x000fc800078eb8ff */
[----:B------:R-:W-:-:S07]  /*19f0*/  LOP3.LUT R22, R3, R2, R22, 0xfe, !PT ;  /* 0x0000000203167212 */ /* 0x000fce00078efe16 */
.L_x_49863:
[----:B------:R-:W-:Y:S05]  /*1a00*/  BSYNC B0 ;  /* 0x0000000000007941 */ /* 0x000fea0003800000 */
.L_x_49862:
[----:B------:R-:W0:Y:S01]  /*1a10*/  F2I.S64.TRUNC R22, R22 ;  /* 0x0000001600167311 */ /* 0x000e22000020d900 */
[----:B------:R-:W-:Y:S05]  /*1a20*/  BRA `(.L_x_49847) ;  /* 0x00000004000c7947 */ /* 0x000fea0003800000 */
.L_x_49860:
        /* <DEDUP_REMOVED lines=21> */
.L_x_49869:
[----:B------:R-:W-:Y:S05]  /*1b80*/  BSYNC B1 ;  /* 0x0000000000017941 */ /* 0x000fea0003800000 */
.L_x_49868:
[----:B------:R-:W-:Y:S01]  /*1b90*/  IMAD.SHL.U32 R2, R2, 0x200000, RZ ;  /* 0x0020000002027824 */ /* 0x000fe200078e00ff */
[----:B------:R-:W-:-:S04]  /*1ba0*/  LEA R3, R0, 0x37800000, 0x17 ;  /* 0x3780000000037811 */ /* 0x000fc800078eb8ff */
[----:B------:R-:W-:-:S07]  /*1bb0*/  LOP3.LUT R22, R3, R2, R22, 0xfe, !PT ;  /* 0x0000000203167212 */ /* 0x000fce00078efe16 */
.L_x_49867:
[----:B------:R-:W-:Y:S05]  /*1bc0*/  BSYNC B0 ;  /* 0x0000000000007941 */ /* 0x000fea0003800000 */
.L_x_49866:
[----:B------:R-:W0:Y:S01]  /*1bd0*/  F2I.S64.TRUNC R22, R22 ;  /* 0x0000001600167311 */ /* 0x000e22000020d900 */
[----:B------:R-:W-:Y:S05]  /*1be0*/  BRA `(.L_x_49847) ;  /* 0x00000000009c7947 */ /* 0x000fea0003800000 */
.L_x_49859:
        /* <DEDUP_REMOVED lines=14> */
.L_x_49873:
[----:B------:R-:W-:Y:S05]  /*1cd0*/  BSYNC B0 ;  /* 0x0000000000007941 */ /* 0x000fea0003800000 */
.L_x_49872:
[----:B------:R-:W0:Y:S01]  /*1ce0*/  F2I.S64.TRUNC R22, R22 ;  /* 0x0000001600167311 */ /* 0x000e22000020d900 */
[----:B------:R-:W-:Y:S05]  /*1cf0*/  BRA `(.L_x_49847) ;  /* 0x0000000000587947 */ /* 0x000fea0003800000 */
.L_x_49846:
        /* <DEDUP_REMOVED lines=16> */
.L_x_49874:
[----:B------:R-:W-:Y:S01]  /*1e00*/  CS2R R22, SRZ ;  /* 0x0000000000167805 */ /* 0x000fe2000001ff00 */
[----:B------:R-:W-:Y:S06]  /*1e10*/  BRA `(.L_x_49847) ;  /* 0x0000000000107947 */ /* 0x000fec0003800000 */
.L_x_49871:
[----:B------:R0:W5:Y:S01]  /*1e20*/  LDG.E.64 R22, desc[UR36][R2.64] ;  /* 0x0000002402167981 */ /* 0x000162000c1e1b00 */
[----:B------:R-:W-:Y:S05]  /*1e30*/  BRA `(.L_x_49847) ;  /* 0x0000000000087947 */ /* 0x000fea0003800000 */
.L_x_49870:
[----:B------:R0:W5:Y:S01]  /*1e40*/  LDG.E R22, desc[UR36][R2.64] ;  /* 0x0000002402167981 */ /* 0x000162000c1e1900 */
[----:B------:R-:W-:-:S07]  /*1e50*/  IMAD.MOV.U32 R23, RZ, RZ, RZ ;  /* 0x000000ffff177224 */ /* 0x000fce00078e00ff */
.L_x_49847:
[----:B------:R-:W-:-:S07]  /*1e60*/  VIADD R26, R26, 0x80 ;  /* 0x000000801a1a7836 */ /* 0x000fce0000000000 */
.L_x_49841:
[----:B------:R-:W-:Y:S05]  /*1e70*/  BSYNC B6 ;  /* 0x0000000000067941 */ /* 0x000fea0003800000 */
.L_x_49840:
        /* <DEDUP_REMOVED lines=26> */
.L_x_49880:
[----:B------:R0:W5:Y:S01]  /*2020*/  LDG.E.U8 R16, desc[UR36][R2.64] ;  /* 0x0000002402107981 */ /* 0x000162000c1e1100 */
[----:B------:R-:W-:Y:S01]  /*2030*/  IMAD.MOV.U32 R17, RZ, RZ, RZ ;  /* 0x000000ffff117224 */ /* 0x000fe200078e00ff */
[----:B------:R-:W-:Y:S06]  /*2040*/  BRA `(.L_x_49882) ;  /* 0x0000000c00487947 */ /* 0x000fec0003800000 */
.L_x_49879:
        /* <DEDUP_REMOVED lines=8> */
.L_x_49884:
[----:B------:R-:W2:Y:S02]  /*20d0*/  LDG.E R16, desc[UR36][R2.64] ;  /* 0x0000002402107981 */ /* 0x000ea4000c1e1900 */
[----:B--2---:R-:W-:Y:S01]  /*20e0*/  SHF.R.S32.HI R17, RZ, 0x1f, R16 ;  /* 0x0000001fff117819 */ /* 0x004fe20000011410 */
[----:B------:R-:W-:Y:S06]  /*20f0*/  BRA `(.L_x_49882) ;  /* 0x0000000c001c7947 */ /* 0x000fec0003800000 */
.L_x_49883:
[----:B------:R-:W2:Y:S02]  /*2100*/  LDG.E.S16 R16, desc[UR36][R2.64] ;  /* 0x0000002402107981 */ /* 0x000ea4000c1e1700 */
[----:B--2---:R-:W-:Y:S01]  /*2110*/  SHF.R.S32.HI R17, RZ, 0x1f, R16 ;  /* 0x0000001fff117819 */ /* 0x004fe20000011410 */
[----:B------:R-:W-:Y:S06]  /*2120*/  BRA `(.L_x_49882) ;  /* 0x0000000c00107947 */ /* 0x000fec0003800000 */
.L_x_49878:
        /* <DEDUP_REMOVED lines=9> */
.L_x_49886:
[----:B------:R-:W2:Y:S02]  /*21c0*/  LDG.E.U16 R2, desc[UR36][R2.64] ;  /* 0x0000002402027981 */ /* 0x000ea4000c1e1500 */
[----:B--2---:R-:W-:-:S06]  /*21d0*/  HADD2.F32 R16, -RZ, R2.H0_H0 ;  /* 0x20000002ff107230 */ /* 0x004fcc0000004100 */
[----:B------:R-:W0:Y:S01]  /*21e0*/  F2I.S64.TRUNC R16, R16 ;  /* 0x0000001000107311 */ /* 0x000e22000020d900 */
[----:B------:R-:W-:Y:S05]  /*21f0*/  BRA `(.L_x_49882) ;  /* 0x0000000800dc7947 */ /* 0x000fea0003800000 */
.L_x_49885:
        /* <DEDUP_REMOVED lines=9> */
.L_x_49888:
[----:B------:R-:W2:Y:S02]  /*2290*/  LDG.E.U16 R2, desc[UR36][R2.64] ;  /* 0x0000002402027981 */ /* 0x000ea4000c1e1500 */
[----:B--2---:R-:W-:-:S06]  /*22a0*/  HADD2.F32 R16, -RZ, R2.H0_H0 ;  /* 0x20000002ff107230 */ /* 0x004fcc0000004100 */
[----:B------:R-:W0:Y:S01]  /*22b0*/  F2I.S64.TRUNC R16, R16 ;  /* 0x0000001000107311 */ /* 0x000e22000020d900 */
[----:B------:R-:W-:Y:S05]  /*22c0*/  BRA `(.L_x_49882) ;  /* 0x0000000800a87947 */ /* 0x000fea0003800000 */
.L_x_49887:
[----:B------:R-:W2:Y:S02]  /*22d0*/  LDG.E.64 R2, desc[UR36][R2.64] ;  /* 0x0000002402027981 */ /* 0x000ea4000c1e1b00 */
[----:B--2---:R0:W1:Y:S01]  /*22e0*/  F2I.S64.F64.TRUNC R16, R2 ;  /* 0x0000000200107311 */ /* 0x004062000030d900 */
[----:B------:R-:W-:Y:S05]  /*22f0*/  BRA `(.L_x_49882) ;  /* 0x00000008009c7947 */ /* 0x000fea0003800000 */
.L_x_49877:
        /* <DEDUP_REMOVED lines=13> */
.L_x_49891:
[----:B------:R-:W2:Y:S02]  /*23d0*/  LDG.E.64 R2, desc[UR36][R2.64] ;  /* 0x0000002402027981 */ /* 0x000ea4000c1e1b00 */
[----:B--2---:R0:W1:Y:S01]  /*23e0*/  F2I.S64.F64.TRUNC R16, R2 ;  /* 0x0000000200107311 */ /* 0x004062000030d900 */
[----:B------:R-:W-:Y:S05]  /*23f0*/  BRA `(.L_x_49882) ;  /* 0x00000008005c7947 */ /* 0x000fea0003800000 */
.L_x_49890:
        /* <DEDUP_REMOVED lines=27> */
.L_x_49893:
        /* <DEDUP_REMOVED lines=14> */
.L_x_49892:
[----:B------:R-:W2:Y:S02]  /*2690*/  LDG.E.U16 R16, desc[UR36][R2.64] ;  /* 0x0000002402107981 */ /* 0x000ea4000c1e1500 */
[----:B--2---:R-:W-:-:S06]  /*26a0*/  IMAD.U32 R16, R16, 0x10000, RZ ;  /* 0x0001000010107824 */ /* 0x004fcc00078e00ff */
[----:B------:R-:W0:Y:S01]  /*26b0*/  F2I.S64.TRUNC R16, R16 ;  /* 0x0000001000107311 */ /* 0x000e22000020d900 */
[----:B------:R-:W-:Y:S05]  /*26c0*/  BRA `(.L_x_49882) ;  /* 0x0000000400a87947 */ /* 0x000fea0003800000 */
.L_x_49889:
        /* <DEDUP_REMOVED lines=11> */
.L_x_49896:
        /* <DEDUP_REMOVED lines=21> */
.L_x_49900:
[----:B------:R-:W-:Y:S05]  /*28d0*/  BSYNC B1 ;  /* 0x0000000000017941 */ /* 0x000fea0003800000 */
.L_x_49899:
[----:B------:R-:W-:Y:S01]  /*28e0*/  IMAD.SHL.U32 R2, R2, 0x100000, RZ ;  /* 0x0010000002027824 */ /* 0x000fe200078e00ff */
[----:B------:R-:W-:-:S04]  /*28f0*/  LEA R3, R0, 0x3b800000, 0x17 ;  /* 0x3b80000000037811 */ /* 0x000fc800078eb8ff */
[----:B------:R-:W-:-:S07]  /*2900*/  LOP3.LUT R16, R3, R2, R16, 0xfe, !PT ;  /* 0x0000000203107212 */ /* 0x000fce00078efe10 */
.L_x_49898:
[----:B------:R-:W-:Y:S05]  /*2910*/  BSYNC B0 ;  /* 0x0000000000007941 */ /* 0x000fea0003800000 */
.L_x_49897:
[----:B------:R-:W1:Y:S01]  /*2920*/  F2I.S64.TRUNC R16, R16 ;  /* 0x0000001000107311 */ /* 0x000e62000020d900 */
[----:B------:R-:W-:Y:S05]  /*2930*/  BRA `(.L_x_49882) ;  /* 0x00000004000c7947 */ /* 0x000fea0003800000 */
.L_x_49895:
        /* <DEDUP_REMOVED lines=21> */
.L_x_49904:
[----:B------:R-:W-:Y:S05]  /*2a90*/  BSYNC B1 ;  /* 0x0000000000017941 */ /* 0x000fea0003800000 */
.L_x_49903:
[----:B------:R-:W-:Y:S01]  /*2aa0*/  IMAD.SHL.U32 R2, R2, 0x200000, RZ ;  /* 0x0020000002027824 */ /* 0x000fe200078e00ff */
[----:B------:R-:W-:-:S04]  /*2ab0*/  LEA R3, R0, 0x37800000, 0x17 ;  /* 0x3780000000037811 */ /* 0x000fc800078eb8ff */
[----:B------:R-:W-:-:S07]  /*2ac0*/  LOP3.LUT R16, R3, R2, R16, 0xfe, !PT ;  /* 0x0000000203107212 */ /* 0x000fce00078efe10 */
.L_x_49902:
[----:B------:R-:W-:Y:S05]  /*2ad0*/  BSYNC B0 ;  /* 0x0000000000007941 */ /* 0x000fea0003800000 */
.L_x_49901:
[----:B------:R-:W2:Y:S01]  /*2ae0*/  F2I.S64.TRUNC R16, R16 ;  /* 0x0000001000107311 */ /* 0x000ea2000020d900 */
[----:B------:R-:W-:Y:S05]  /*2af0*/  BRA `(.L_x_49882) ;  /* 0x00000000009c7947 */ /* 0x000fea0003800000 */
.L_x_49894:
        /* <DEDUP_REMOVED lines=14> */
.L_x_49908:
[----:B------:R-:W-:Y:S05]  /*2be0*/  BSYNC B0 ;  /* 0x0000000000007941 */ /* 0x000fea0003800000 */
.L_x_49907:
[----:B------:R-:W0:Y:S01]  /*2bf0*/  F2I.S64.TRUNC R16, R16 ;  /* 0x0000001000107311 */ /* 0x000e22000020d900 */
[----:B------:R-:W-:Y:S05]  /*2c00*/  BRA `(.L_x_49882) ;  /* 0x0000000000587947 */ /* 0x000fea0003800000 */
.L_x_49881:
        /* <DEDUP_REMOVED lines=16> */
.L_x_49909:
[----:B------:R-:W-:Y:S01]  /*2d10*/  CS2R R16, SRZ ;  /* 0x0000000000107805 */ /* 0x000fe2000001ff00 */
[----:B------:R-:W-:Y:S06]  /*2d20*/  BRA `(.L_x_49882) ;  /* 0x0000000000107947 */ /* 0x000fec0003800000 */
.L_x_49906:
[----:B------:R0:W5:Y:S01]  /*2d30*/  LDG.E.64 R16, desc[UR36][R2.64] ;  /* 0x0000002402107981 */ /* 0x000162000c1e1b00 */
[----:B------:R-:W-:Y:S05]  /*2d40*/  BRA `(.L_x_49882) ;  /* 0x0000000000087947 */ /* 0x000fea0003800000 */
.L_x_49905:
[----:B------:R0:W5:Y:S01]  /*2d50*/  LDG.E R16, desc[UR36][R2.64] ;  /* 0x0000002402107981 */ /* 0x000162000c1e1900 */
[----:B------:R-:W-:-:S07]  /*2d60*/  IMAD.MOV.U32 R17, RZ, RZ, RZ ;  /* 0x000000ffff117224 */ /* 0x000fce00078e00ff */
.L_x_49882:
[----:B------:R-:W-:-:S07]  /*2d70*/  VIADD R26, R26, 0x80 ;  /* 0x000000801a1a7836 */ /* 0x000fce0000000000 */
.L_x_49876:
[----:B------:R-:W-:Y:S05]  /*2d80*/  BSYNC B6 ;  /* 0x0000000000067941 */ /* 0x000fea0003800000 */
.L_x_49875:
        /* <DEDUP_REMOVED lines=23> */
.L_x_49915:
[----:B------:R0:W5:Y:S01]  /*2f00*/  LDG.E.U8 R24, desc[UR36][R2.64] ;  /* 0x0000002402187981 */ /* 0x000162000c1e1100 */
[----:B------:R-:W-:Y:S01]  /*2f10*/  IMAD.MOV.U32 R25, RZ, RZ, RZ ;  /* 0x000000ffff197224 */ /* 0x000fe200078e00ff */
[----:B------:R-:W-:Y:S06]  /*2f20*/  BRA `(.L_x_49911) ;  /* 0x0000000c00447947 */ /* 0x000fec0003800000 */
.L_x_49914:
        /* <DEDUP_REMOVED lines=8> */
.L_x_49918:
[----:B------:R-:W2:Y:S02]  /*2fb0*/  LDG.E R24, desc[UR36][R2.64] ;  /* 0x0000002402187981 */ /* 0x000ea4000c1e1900 */
[----:B--2---:R-:W-:Y:S01]  /*2fc0*/  SHF.R.S32.HI R25, RZ, 0x1f, R24 ;  /* 0x0000001fff197819 */ /* 0x004fe20000011418 */
[----:B------:R-:W-:Y:S06]  /*2fd0*/  BRA `(.L_x_49911) ;  /* 0x0000000c00187947 */ /* 0x000fec0003800000 */
.L_x_49917:
[----:B------:R-:W2:Y:S02]  /*2fe0*/  LDG.E.S16 R24, desc[UR36][R2.64] ;  /* 0x0000002402187981 */ /* 0x000ea4000c1e1700 */
[----:B--2---:R-:W-:Y:S01]  /*2ff0*/  SHF.R.S32.HI R25, RZ, 0x1f, R24 ;  /* 0x0000001fff197819 */ /* 0x004fe20000011418 */
[----:B------:R-:W-:Y:S06]  /*3000*/  BRA `(.L_x_49911) ;  /* 0x0000000c000c7947 */ /* 0x000fec0003800000 */
.L_x_49913:
        /* <DEDUP_REMOVED lines=9> */
.L_x_49920:
[----:B------:R-:W2:Y:S02]  /*30a0*/  LDG.E.U16 R2, desc[UR36][R2.64] ;  /* 0x0000002402027981 */ /* 0x000ea4000c1e1500 */
[----:B--2---:R-:W-:-:S06]  /*30b0*/  HADD2.F32 R24, -RZ, R2.H0_H0 ;  /* 0x20000002ff187230 */ /* 0x004fcc0000004100 */
[----:B------:R-:W0:Y:S01]  /*30c0*/  F2I.S64.TRUNC R24, R24 ;  /* 0x0000001800187311 */ /* 0x000e22000020d900 */
[----:B------:R-:W-:Y:S05]  /*30d0*/  BRA `(.L_x_49911) ;  /* 0x0000000800d87947 */ /* 0x000fea0003800000 */
.L_x_49919:
        /* <DEDUP_REMOVED lines=9> */
.L_x_49922:
[----:B------:R-:W2:Y:S02]  /*3170*/  LDG.E.U16 R2, desc[UR36][R2.64] ;  /* 0x0000002402027981 */ /* 0x000ea4000c1e1500 */
[----:B--2---:R-:W-:-:S06]  /*3180*/  HADD2.F32 R24, -RZ, R2.H0_H0 ;  /* 0x20000002ff187230 */ /* 0x004fcc0000004100 */
[----:B------:R-:W0:Y:S01]  /*3190*/  F2I.S64.TRUNC R24, R24 ;  /* 0x0000001800187311 */ /* 0x000e22000020d900 */
[----:B------:R-:W-:Y:S05]  /*31a0*/  BRA `(.L_x_49911) ;  /* 0x0000000800a47947 */ /* 0x000fea0003800000 */
.L_x_49921:
[----:B------:R-:W2:Y:S02]  /*31b0*/  LDG.E.64 R2, desc[UR36][R2.64] ;  /* 0x0000002402027981 */ /* 0x000ea4000c1e1b00 */
[----:B--2---:R0:W1:Y:S01]  /*31c0*/  F2I.S64.F64.TRUNC R24, R2 ;  /* 0x0000000200187311 */ /* 0x004062000030d900 */
[----:B------:R-:W-:Y:S05]  /*31d0*/  BRA `(.L_x_49911) ;  /* 0x0000000800987947 */ /* 0x000fea0003800000 */
.L_x_49912:
        /* <DEDUP_REMOVED lines=13> */
.L_x_49925:
[----:B------:R-:W2:Y:S02]  /*32b0*/  LDG.E.64 R2, desc[UR36][R2.64] ;  /* 0x0000002402027981 */ /* 0x000ea4000c1e1b00 */
[----:B--2---:R0:W1:Y:S01]  /*32c0*/  F2I.S64.F64.TRUNC R24, R2 ;  /* 0x0000000200187311 */ /* 0x004062000030d900 */
[----:B------:R-:W-:Y:S05]  /*32d0*/  BRA `(.L_x_49911) ;  /* 0x0000000800587947 */ /* 0x000fea0003800000 */
.L_x_49924:
        /* <DEDUP_REMOVED lines=27> */
.L_x_49927:
        /* <DEDUP_REMOVED lines=14> */
.L_x_49926:
[----:B------:R-:W2:Y:S02]  /*3570*/  LDG.E.U16 R24, desc[UR36][R2.64] ;  /* 0x0000002402187981 */ /* 0x000ea4000c1e1500 */
[----:B--2---:R-:W-:-:S06]  /*3580*/  IMAD.U32 R24, R24, 0x10000, RZ ;  /* 0x0001000018187824 */ /* 0x004fcc00078e00ff */
[----:B------:R-:W0:Y:S01]  /*3590*/  F2I.S64.TRUNC R24, R24 ;  /* 0x0000001800187311 */ /* 0x000e22000020d900 */
[----:B------:R-:W-:Y:S05]  /*35a0*/  BRA `(.L_x_49911) ;  /* 0x0000000400a47947 */ /* 0x000fea0003800000 */
.L_x_49923:
        /* <DEDUP_REMOVED lines=11> */
.L_x_49930:
        /* <DEDUP_REMOVED lines=21> */
.L_x_49934:
[----:B------:R-:W-:Y:S05]  /*37b0*/  BSYNC B1 ;  /* 0x0000000000017941 */ /* 0x000fea0003800000 */
.L_x_49933:
[----:B------:R-:W-:Y:S01]  /*37c0*/  IMAD.SHL.U32 R2, R2, 0x100000, RZ ;  /* 0x0010000002027824 */ /* 0x000fe200078e00ff */
[----:B------:R-:W-:-:S04]  /*37d0*/  LEA R3, R0, 0x3b800000, 0x17 ;  /* 0x3b80000000037811 */ /* 0x000fc800078eb8ff */
[----:B------:R-:W-:-:S07]  /*37e0*/  LOP3.LUT R24, R3, R2, R24, 0xfe, !PT ;  /* 0x0000000203187212 */ /* 0x000fce00078efe18 */
.L_x_49932:
[----:B------:R-:W-:Y:S05]  /*37f0*/  BSYNC B0 ;  /* 0x0000000000007941 */ /* 0x000fea0003800000 */
.L_x_49931:
[----:B------:R-:W0:Y:S01]  /*3800*/  F2I.S64.TRUNC R24, R24 ;  /* 0x0000001800187311 */ /* 0x000e22000020d900 */
[----:B------:R-:W-:Y:S05]  /*3810*/  BRA `(.L_x_49911) ;  /* 0x0000000400087947 */ /* 0x000fea0003800000 */
.L_x_49929:
        /* <DEDUP_REMOVED lines=21> */
.L_x_49938:
[----:B------:R-:W-:Y:S05]  /*3970*/  BSYNC B1 ;  /* 0x0000000000017941 */ /* 0x000fea0003800000 */
.L_x_49937:
[----:B------:R-:W-:Y:S01]  /*3980*/  IMAD.SHL.U32 R2, R2, 0x200000, RZ ;  /* 0x0020000002027824 */ /* 0x000fe200078e00ff */
[----:B------:R-:W-:-:S04]  /*3990*/  LEA R3, R0, 0x37800000, 0x17 ;  /* 0x3780000000037811 */ /* 0x000fc800078eb8ff */
[----:B------:R-:W-:-:S07]  /*39a0*/  LOP3.LUT R24, R3, R2, R24, 0xfe, !PT ;  /* 0x0000000203187212 */ /* 0x000fce00078efe18 */
.L_x_49936:
[----:B------:R-:W-:Y:S05]  /*39b0*/  BSYNC B0 ;  /* 0x0000000000007941 */ /* 0x000fea0003800000 */
.L_x_49935:
[----:B------:R-:W0:Y:S01]  /*39c0*/  F2I.S64.TRUNC R24, R24 ;  /* 0x0000001800187311 */ /* 0x000e22000020d900 */
[----:B------:R-:W-:Y:S05]  /*39d0*/  BRA `(.L_x_49911) ;  /* 0x0000000000987947 */ /* 0x000fea0003800000 */
.L_x_49928:
        /* <DEDUP_REMOVED lines=14> */
.L_x_49942:
[----:B------:R-:W-:Y:S05]  /*3ac0*/  BSYNC B0 ;  /* 0x0000000000007941 */ /* 0x000fea0003800000 */
.L_x_49941:
[----:B------:R-:W0:Y:S01]  /*3ad0*/  F2I.S64.TRUNC R24, R24 ;  /* 0x0000001800187311 */ /* 0x000e22000020d900 */
[----:B------:R-:W-:Y:S05]  /*3ae0*/  BRA `(.L_x_49911) ;  /* 0x0000000000547947 */ /* 0x000fea0003800000 */
.L_x_49916:
        /* <DEDUP_REMOVED lines=16> */
.L_x_49943:
[----:B------:R-:W-:Y:S05]  /*3bf0*/  BRA `(.L_x_49911) ;  /* 0x0000000000107947 */ /* 0x000fea0003800000 */
.L_x_49940:
[----:B------:R0:W5:Y:S01]  /*3c00*/  LDG.E.64 R24, desc[UR36][R2.64] ;  /* 0x0000002402187981 */ /* 0x000162000c1e1b00 */
[----:B------:R-:W-:Y:S05]  /*3c10*/  BRA `(.L_x_49911) ;  /* 0x0000000000087947 */ /* 0x000fea0003800000 */
.L_x_49939:
[----:B------:R0:W5:Y:S01]  /*3c20*/  LDG.E R24, desc[UR36][R2.64] ;  /* 0x0000002402187981 */ /* 0x000162000c1e1900 */
[----:B------:R-:W-:-:S07]  /*3c30*/  IMAD.MOV.U32 R25, RZ, RZ, RZ ;  /* 0x000000ffff197224 */ /* 0x000fce00078e00ff */
.L_x_49911:
[----:B------:R-:W-:Y:S05]  /*3c40*/  BSYNC B6 ;  /* 0x0000000000067941 */ /* 0x000fea0003800000 */
.L_x_49910:
        /* <DEDUP_REMOVED lines=14> */
[----:B-12---:R-:W-:Y:S05]  /*3d30*/  CALL.REL.NOINC `($__internal_57_$__cuda_sm20_rem_s64) ;  /* 0x0000004400e87944 */ /* 0x006fea0003c00000 */
[----:B------:R-:W-:Y:S02]  /*3d40*/  IMAD.MOV.U32 R4, RZ, RZ, R3 ;  /* 0x000000ffff047224 */ /* 0x000fe400078e0003 */
[----:B------:R-:W-:Y:S01]  /*3d50*/  IMAD.MOV.U32 R5, RZ, RZ, R8 ;  /* 0x000000ffff057224 */ /* 0x000fe200078e0008 */
[----:B------:R-:W-:Y:S06]  /*3d60*/  BRA `(.L_x_49948) ;  /* 0x0000000000507947 */ /* 0x000fec0003800000 */
.L_x_49947:
[----:B------:R-:W0:Y:S01]  /*3d70*/  I2F.U32.RP R0, R18 ;  /* 0x0000001200007306 */ /* 0x000e220000209000 */
[----:B------:R-:W-:Y:S01]  /*3d80*/  ULDC UR4, c[0x0][0x220] ;  /* 0x0000880000047ab9 */ /* 0x000fe20000000800 */
[----:B------:R-:W-:-:S06]  /*3d90*/  ISETP.NE.U32.AND P2, PT, R18, RZ, PT ;  /* 0x000000ff1200720c */ /* 0x000fcc0003f45070 */
[----:B0-----:R-:W2:Y:S02]  /*3da0*/  MUFU.RCP R0, R0 ;  /* 0x0000000000007308 */ /* 0x001ea40000001000 */
[----:B--2---:R-:W-:-:S06]  /*3db0*/  VIADD R4, R0, 0xffffffe ;  /* 0x0ffffffe00047836 */ /* 0x004fcc0000000000 */
[----:B------:R0:W2:Y:S02]  /*3dc0*/  F2I.FTZ.U32.TRUNC.NTZ R5, R4 ;  /* 0x0000000400057305 */ /* 0x0000a4000021f000 */
[----:B0-----:R-:W-:Y:S02]  /*3dd0*/  IMAD.MOV.U32 R4, RZ, RZ, RZ ;  /* 0x000000ffff047224 */ /* 0x001fe400078e00ff */
[----:B--2---:R-:W-:-:S04]  /*3de0*/  IMAD.MOV R3, RZ, RZ, -R5 ;  /* 0x000000ffff037224 */ /* 0x004fc800078e0a05 */
        /* <DEDUP_REMOVED lines=12> */
.L_x_49948:
[----:B------:R-:W-:Y:S05]  /*3eb0*/  BSYNC B1 ;  /* 0x0000000000017941 */ /* 0x000fea0003800000 */
.L_x_49946:
        /* <DEDUP_REMOVED lines=11> */
.L_x_49945:
[----:B------:R-:W-:Y:S05]  /*3f70*/  BSYNC B0 ;  /* 0x0000000000007941 */ /* 0x000fea0003800000 */
.L_x_49944:
        /* <DEDUP_REMOVED lines=12> */
[----:B-1234-:R-:W-:Y:S05]  /*4040*/  CALL.REL.NOINC `($__internal_57_$__cuda_sm20_rem_s64) ;  /* 0x0000004400247944 */ /* 0x01efea0003c00000 */
[----:B------:R-:W-:Y:S02]  /*4050*/  IMAD.MOV.U32 R9, RZ, RZ, R8 ;  /* 0x000000ffff097224 */ /* 0x000fe400078e0008 */
[----:B------:R-:W-:Y:S01]  /*4060*/  IMAD.MOV.U32 R8, RZ, RZ, R3 ;  /* 0x000000ffff087224 */ /* 0x000fe200078e0003 */
[----:B------:R-:W-:Y:S06]  /*4070*/  BRA `(.L_x_49953) ;  /* 0x00000000004c7947 */ /* 0x000fec0003800000 */
.L_x_49952:
[----:B------:R-:W0:Y:S01]  /*4080*/  I2F.U32.RP R3, R22 ;  /* 0x0000001600037306 */ /* 0x000e220000209000 */
[----:B------:R-:W-:Y:S01]  /*4090*/  ULDC UR4, c[0x0][0x220] ;  /* 0x0000880000047ab9 */ /* 0x000fe20000000800 */
[----:B------:R-:W-:-:S06]  /*40a0*/  ISETP.NE.U32.AND P2, PT, R22, RZ, PT ;  /* 0x000000ff1600720c */ /* 0x000fcc0003f45070 */
[----:B0-----:R-:W0:Y:S02]  /*40b0*/  MUFU.RCP R3, R3 ;  /* 0x0000000300037308 */ /* 0x001e240000001000 */
[----:B0-----:R-:W-:-:S06]  /*40c0*/  VIADD R6, R3, 0xffffffe ;  /* 0x0ffffffe03067836 */ /* 0x001fcc0000000000 */
[----:B------:R0:W5:Y:S02]  /*40d0*/  F2I.FTZ.U32.TRUNC.NTZ R7, R6 ;  /* 0x0000000600077305 */ /* 0x000164000021f000 */
[----:B0-----:R-:W-:Y:S02]  /*40e0*/  IMAD.MOV.U32 R6, RZ, RZ, RZ ;  /* 0x000000ffff067224 */ /* 0x001fe400078e00ff */
[----:B-----5:R-:W-:-:S04]  /*40f0*/  IMAD.MOV R9, RZ, RZ, -R7 ;  /* 0x000000ffff097224 */ /* 0x020fc800078e0a07 */
        /* <DEDUP_REMOVED lines=11> */
.L_x_49953:
[----:B------:R-:W-:Y:S05]  /*41b0*/  BSYNC B1 ;  /* 0x0000000000017941 */ /* 0x000fea0003800000 */
.L_x_49951:
        /* <DEDUP_REMOVED lines=10> */
.L_x_49950:
[----:B------:R-:W-:Y:S05]  /*4260*/  BSYNC B0 ;  /* 0x0000000000007941 */ /* 0x000fea0003800000 */
.L_x_49949:
        /* <DEDUP_REMOVED lines=12> */
[----:B-1-34-:R-:W-:Y:S05]  /*4330*/  CALL.REL.NOINC `($__internal_57_$__cuda_sm20_rem_s64) ;  /* 0x0000004000687944 */ /* 0x01afea0003c00000 */
[----:B------:R-:W-:Y:S02]  /*4340*/  IMAD.MOV.U32 R9, RZ, RZ, R8 ;  /* 0x000000ffff097224 */ /* 0x000fe400078e0008 */
[----:B------:R-:W-:Y:S01]  /*4350*/  IMAD.MOV.U32 R8, RZ, RZ, R3 ;  /* 0x000000ffff087224 */ /* 0x000fe200078e0003 */
[----:B------:R-:W-:Y:S06]  /*4360*/  BRA `(.L_x_49958) ;  /* 0x00000000004c7947 */ /* 0x000fec0003800000 */
.L_x_49957:
[----:B------:R-:W0:Y:S01]  /*4370*/  I2F.U32.RP R3, R16 ;  /* 0x0000001000037306 */ /* 0x000e220000209000 */
[----:B------:R-:W-:Y:S01]  /*4380*/  ULDC UR4, c[0x0][0x220] ;  /* 0x0000880000047ab9 */ /* 0x000fe20000000800 */
[----:B------:R-:W-:-:S06]  /*4390*/  ISETP.NE.U32.AND P2, PT, R16, RZ, PT ;  /* 0x000000ff1000720c */ /* 0x000fcc0003f45070 */
[----:B0-----:R-:W0:Y:S02]  /*43a0*/  MUFU.RCP R3, R3 ;  /* 0x0000000300037308 */ /* 0x001e240000001000 */
[----:B0-----:R-:W-:-:S06]  /*43b0*/  VIADD R6, R3, 0xffffffe ;  /* 0x0ffffffe03067836 */ /* 0x001fcc0000000000 */
[----:B------:R0:W2:Y:S02]  /*43c0*/  F2I.FTZ.U32.TRUNC.NTZ R7, R6 ;  /* 0x0000000600077305 */ /* 0x0000a4000021f000 */
[----:B0-----:R-:W-:Y:S02]  /*43d0*/  IMAD.MOV.U32 R6, RZ, RZ, RZ ;  /* 0x000000ffff067224 */ /* 0x001fe400078e00ff */
[----:B--2---:R-:W-:-:S04]  /*43e0*/  IMAD.MOV R9, RZ, RZ, -R7 ;  /* 0x000000ffff097224 */ /* 0x004fc800078e0a07 */
        /* <DEDUP_REMOVED lines=11> */
.L_x_49958:
[----:B------:R-:W-:Y:S05]  /*44a0*/  BSYNC B1 ;  /* 0x0000000000017941 */ /* 0x000fea0003800000 */
.L_x_49956:
        /* <DEDUP_REMOVED lines=8> */
[----:B---34-:R-:W-:-:S05]  /*4530*/  IADD3 R18, P2, R8, R3, RZ ;  /* 0x0000000308127210 */ /* 0x018fca0007f5e0ff */
[----:B------:R-:W-:-:S08]  /*4540*/  IMAD.X R19, R9, 0x1, R17, P2 ;  /* 0x0000000109137824 */ /* 0x000fd000010e0611 */
.L_x_49955:
[----:B------:R-:W-:Y:S05]  /*4550*/  BSYNC B0 ;  /* 0x0000000000007941 */ /* 0x000fea0003800000 */
.L_x_49954:
        /* <DEDUP_REMOVED lines=16> */
.L_x_49962:
        /* <DEDUP_REMOVED lines=19> */
.L_x_49963:
[----:B------:R-:W-:Y:S05]  /*4790*/  BSYNC B1 ;  /* 0x0000000000017941 */ /* 0x000fea0003800000 */
.L_x_49961:
[C---:B------:R-:W-:Y:S02]  /*47a0*/  LOP3.LUT R3, R8.reuse, R24, RZ, 0x3c, !PT ;  /* 0x0000001808037212 */ /* 0x040fe400078e3cff */
[----:B------:R-:W-:Y:S02]  /*47b0*/  LOP3.LUT R6, R9, R25, RZ, 0x3c, !PT ;  /* 0x0000001909067212 */ /* 0x000fe400078e3cff */
[----:B------:R-:W-:Y:S02]  /*47c0*/  ISETP.GT.U32.AND P0, PT, R3, -0x1, PT ;  /* 0xffffffff0300780c */ /* 0x000fe40003f04070 */
[----:B------:R-:W-:Y:S02]  /*47d0*/  ISETP.EQ.U32.AND P2, PT, R8, RZ, PT ;  /* 0x000000ff0800720c */ /* 0x000fe40003f42070 */
[----:B------:R-:W-:-:S04]  /*47e0*/  ISETP.GT.AND.EX P0, PT, R6, -0x1, PT, P0 ;  /* 0xffffffff0600780c */ /* 0x000fc80003f04300 */
[----:B------:R-:W-:-:S04]  /*47f0*/  ISETP.EQ.OR.EX P0, PT, R9, RZ, P0, P2 ;  /* 0x000000ff0900720c */ /* 0x000fc80000702720 */
[----:B------:R-:W-:Y:S02]  /*4800*/  SEL R3, R24, RZ, !P0 ;  /* 0x000000ff18037207 */ /* 0x000fe40004000000 */
[----:B--2---:R-:W-:Y:S02]  /*4810*/  SEL R17, R25, RZ, !P0 ;  /* 0x000000ff19117207 */ /* 0x004fe40004000000 */
[----:B------:R-:W-:-:S05]  /*4820*/  IADD3 R16, P2, R8, R3, RZ ;  /* 0x0000000308107210 */ /* 0x000fca0007f5e0ff */
[----:B------:R-:W-:-:S08]  /*4830*/  IMAD.X R17, R9, 0x1, R17, P2 ;  /* 0x0000000109117824 */ /* 0x000fd000010e0611 */
.L_x_49960:
[----:B------:R-:W-:Y:S05]  /*4840*/  BSYNC B0 ;  /* 0x0000000000007941 */ /* 0x000fea0003800000 */
.L_x_49959:
        /* <DEDUP_REMOVED lines=25> */
.L_x_49969:
[----:B------:R0:W-:Y:S01]  /*49e0*/  STG.E.U8 desc[UR36][R8.64], R0 ;  /* 0x0000000008007986 */ /* 0x0001e2000c101124 */
[----:B------:R-:W-:Y:S01]  /*49f0*/  IMAD.MOV.U32 R2, RZ, RZ, R26 ;  /* 0x000000ffff027224 */ /* 0x000fe200078e001a */
[----:B------:R-:W-:Y:S06]  /*4a00*/  BRA `(.L_x_49965) ;  /* 0x0000000c009c7947 */ /* 0x000fec0003800000 */
.L_x_49968:
        /* <DEDUP_REMOVED lines=9> */
.L_x_49972:
[----:B------:R0:W-:Y:S01]  /*4aa0*/  STG.E desc[UR36][R8.64], R0 ;  /* 0x0000000008007986 */ /* 0x0001e2000c101924 */
[----:B------:R-:W-:Y:S01]  /*4ab0*/  IMAD.MOV.U32 R2, RZ, RZ, R26 ;  /* 0x000000ffff027224 */ /* 0x000fe200078e001a */
[----:B------:R-:W-:Y:S06]  /*4ac0*/  BRA `(.L_x_49965) ;  /* 0x0000000c006c7947 */ /* 0x000fec0003800000 */
.L_x_49971:
[----:B------:R0:W-:Y:S01]  /*4ad0*/  STG.E.U16 desc[UR36][R8.64], R0 ;  /* 0x0000000008007986 */ /* 0x0001e2000c101524 */
[----:B------:R-:W-:Y:S01]  /*4ae0*/  IMAD.MOV.U32 R2, RZ, RZ, R26 ;  /* 0x000000ffff027224 */ /* 0x000fe200078e001a */
[----:B------:R-:W-:Y:S06]  /*4af0*/  BRA `(.L_x_49965) ;  /* 0x0000000c00607947 */ /* 0x000fec0003800000 */
.L_x_49967:
        /* <DEDUP_REMOVED lines=10> */
.L_x_49974:
[----:B------:R-:W0:Y:S01]  /*4ba0*/  I2F.S64 R0, R4 ;  /* 0x0000000400007312 */ /* 0x000e220000301400 */
[----:B------:R-:W-:Y:S01]  /*4bb0*/  IMAD.MOV.U32 R2, RZ, RZ, R26 ;  /* 0x000000ffff027224 */ /* 0x000fe200078e001a */
[----:B0-----:R-:W-:-:S05]  /*4bc0*/  F2FP.F16.F32.PACK_AB R0, RZ, R0 ;  /* 0x00000000ff00723e */ /* 0x001fca00000000ff */
[----:B------:R0:W-:Y:S01]  /*4bd0*/  STG.E.U16 desc[UR36][R8.64], R0 ;  /* 0x0000000008007986 */ /* 0x0001e2000c101524 */
[----:B------:R-:W-:Y:S05]  /*4be0*/  BRA `(.L_x_49965) ;  /* 0x0000000c00247947 */ /* 0x000fea0003800000 */
.L_x_49973:
        /* <DEDUP_REMOVED lines=11> */
.L_x_49976:
[----:B--2---:R-:W0:Y:S01]  /*4ca0*/  I2F.S64 R4, R4 ;  /* 0x0000000400047312 */ /* 0x004e220000301400 */
[----:B------:R-:W-:Y:S01]  /*4cb0*/  IMAD.MOV.U32 R2, RZ, RZ, R26 ;  /* 0x000000ffff027224 */ /* 0x000fe200078e001a */
[----:B0-----:R-:W-:-:S04]  /*4cc0*/  F2FP.F16.F32.PACK_AB R3, RZ, R4 ;  /* 0x00000004ff03723e */ /* 0x001fc800000000ff */
[----:B------:R-:W-:-:S05]  /*4cd0*/  PRMT R3, R3, 0x5410, RZ ;  /* 0x0000541003037816 */ /* 0x000fca00000000ff */
[----:B------:R0:W-:Y:S01]  /*4ce0*/  STG.E desc[UR36][R8.64], R3 ;  /* 0x0000000308007986 */ /* 0x0001e2000c101924 */
[----:B------:R-:W-:Y:S05]  /*4cf0*/  BRA `(.L_x_49965) ;  /* 0x0000000800e07947 */ /* 0x000fea0003800000 */
.L_x_49975:
[----:B--2---:R-:W0:Y:S01]  /*4d00*/  I2F.F64.S64 R4, R4 ;  /* 0x0000000400047312 */ /* 0x004e220000301c00 */
[----:B------:R-:W-:Y:S01]  /*4d10*/  IMAD.MOV.U32 R2, RZ, RZ, R26 ;  /* 0x000000ffff027224 */ /* 0x000fe200078e001a */
[----:B0-----:R0:W-:Y:S01]  /*4d20*/  STG.E.64 desc[UR36][R8.64], R4 ;  /* 0x0000000408007986 */ /* 0x0011e2000c101b24 */
[----:B------:R-:W-:Y:S05]  /*4d30*/  BRA `(.L_x_49965) ;  /* 0x0000000800d07947 */ /* 0x000fea0003800000 */
.L_x_49966:
        /* <DEDUP_REMOVED lines=14> */
.L_x_49979:
[----:B--2---:R-:W0:Y:S01]  /*4e20*/  I2F.F64.S64 R4, R4 ;  /* 0x0000000400047312 */ /* 0x004e220000301c00 */
[----:B------:R-:W-:Y:S01]  /*4e30*/  CS2R R6, SRZ ;  /* 0x0000000000067805 */ /* 0x000fe2000001ff00 */
[----:B------:R-:W-:-:S04]  /*4e40*/  IMAD.MOV.U32 R2, RZ, RZ, R26 ;  /* 0x000000ffff027224 */ /* 0x000fc800078e001a */
[----:B0-----:R0:W-:Y:S01]  /*4e50*/  STG.E.128 desc[UR36][R8.64], R4 ;  /* 0x0000000408007986 */ /* 0x0011e2000c101d24 */
[----:B------:R-:W-:Y:S05]  /*4e60*/  BRA `(.L_x_49965) ;  /* 0x0000000800847947 */ /* 0x000fea0003800000 */
.L_x_49978:
        /* <DEDUP_REMOVED lines=21> */
.L_x_49983:
[----:B------:R-:W-:Y:S05]  /*4fc0*/  BSYNC B0 ;  /* 0x0000000000007941 */ /* 0x000fea0003800000 */
.L_x_49982:
[----:B------:R-:W-:Y:S01]  /*4fd0*/  LOP3.LUT R3, R0, R3, RZ, 0xfc, !PT ;  /* 0x0000000300037212 */ /* 0x000fe200078efcff */
[----:B------:R-:W-:-:S04]  /*4fe0*/  IMAD.MOV.U32 R2, RZ, RZ, R26 ;  /* 0x000000ffff027224 */ /* 0x000fc800078e001a */
[----:B------:R0:W-:Y:S01]  /*4ff0*/  STG.E.U8 desc[UR36][R8.64], R3 ;  /* 0x0000000308007986 */ /* 0x0001e2000c101124 */
[----:B------:R-:W-:Y:S05]  /*5000*/  BRA `(.L_x_49965) ;  /* 0x00000008001c7947 */ /* 0x000fea0003800000 */
.L_x_49981:
        /* <DEDUP_REMOVED lines=13> */
.L_x_49985:
[----:B------:R-:W-:Y:S01]  /*50e0*/  IMAD.MOV.U32 R0, RZ, RZ, 0x7f ;  /* 0x0000007fff007424 */ /* 0x000fe200078e00ff */
[----:B------:R-:W-:-:S04]  /*50f0*/  ISETP.GT.U32.AND P0, PT, R2, 0x7f800000, PT ;  /* 0x7f8000000200780c */ /* 0x000fc80003f04070 */
[----:B------:R-:W-:-:S09]  /*5100*/  SEL R0, R0, 0x7c, P0 ;  /* 0x0000007c00007807 */ /* 0x000fd20000000000 */
.L_x_49986:
[----:B------:R-:W-:Y:S05]  /*5110*/  BSYNC B0 ;  /* 0x0000000000007941 */ /* 0x000fea0003800000 */
.L_x_49984:
[----:B------:R-:W-:-:S04]  /*5120*/  LOP3.LUT R2, R5, 0x80000000, RZ, 0xc0, !PT ;  /* 0x8000000005027812 */ /* 0x000fc800078ec0ff */
[----:B------:R-:W-:Y:S01]  /*5130*/  SHF.R.U32.HI R3, RZ, 0x18, R2 ;  /* 0x00000018ff037819 */ /* 0x000fe20000011602 */
[----:B------:R-:W-:-:S03]  /*5140*/  IMAD.MOV.U32 R2, RZ, RZ, R26 ;  /* 0x000000ffff027224 */ /* 0x000fc600078e001a */
[----:B------:R-:W-:-:S05]  /*5150*/  LOP3.LUT R3, R0, R3, RZ, 0xfc, !PT ;  /* 0x0000000300037212 */ /* 0x000fca00078efcff */
[----:B------:R0:W-:Y:S01]  /*5160*/  STG.E.U8 desc[UR36][R8.64], R3 ;  /* 0x0000000308007986 */ /* 0x0001e2000c101124 */
[----:B------:R-:W-:Y:S05]  /*5170*/  BRA `(.L_x_49965) ;  /* 0x0000000400c07947 */ /* 0x000fea0003800000 */
.L_x_49980:
[----:B------:R-:W0:Y:S01]  /*5180*/  I2F.S64 R0, R4 ;  /* 0x0000000400007312 */ /* 0x000e220000301400 */
[----:B------:R-:W-:Y:S01]  /*5190*/  IMAD.MOV.U32 R2, RZ, RZ, R26 ;  /* 0x000000ffff027224 */ /* 0x000fe200078e001a */
[----:B0-----:R-:W-:-:S05]  /*51a0*/  F2FP.BF16.F32.PACK_AB R0, RZ, R0 ;  /* 0x00000000ff00723e */ /* 0x001fca00000010ff */
[----:B------:R0:W-:Y:S01]  /*51b0*/  STG.E.U16 desc[UR36][R8.64], R0 ;  /* 0x0000000008007986 */ /* 0x0001e2000c101524 */
[----:B------:R-:W-:Y:S05]  /*51c0*/  BRA `(.L_x_49965) ;  /* 0x0000000400ac7947 */ /* 0x000fea0003800000 */
.L_x_49977:
        /* <DEDUP_REMOVED lines=11> */
.L_x_49989:
        /* <DEDUP_REMOVED lines=17> */
.L_x_49992:
[----:B------:R-:W-:-:S04]  /*5390*/  LOP3.LUT R0, R5, 0x80000000, RZ, 0xc0, !PT ;  /* 0x8000000005007812 */ /* 0x000fc800078ec0ff */
[----:B------:R-:W-:-:S04]  /*53a0*/  SHF.R.U32.HI R3, RZ, 0x18, R0 ;  /* 0x00000018ff037819 */ /* 0x000fc80000011600 */
[----:B------:R-:W-:-:S04]  /*53b0*/  LOP3.LUT R2, R2, R3, RZ, 0xfc, !PT ;  /* 0x0000000302027212 */ /* 0x000fc800078efcff */
[----:B------:R-:W-:-:S07]  /*53c0*/  PRMT R0, R2, 0x7610, R0 ;  /* 0x0000761002007816 */ /* 0x000fce0000000000 */
.L_x_49991:
[----:B------:R-:W-:Y:S05]  /*53d0*/  BSYNC B0 ;  /* 0x0000000000007941 */ /* 0x000fea0003800000 */
.L_x_49990:
[----:B------:R0:W-:Y:S01]  /*53e0*/  STG.E.U8 desc[UR36][R8.64], R0 ;  /* 0x0000000008007986 */ /* 0x0001e2000c101124 */
[----:B------:R-:W-:Y:S01]  /*53f0*/  IMAD.MOV.U32 R2, RZ, RZ, R26 ;  /* 0x000000ffff027224 */ /* 0x000fe200078e001a */
[----:B------:R-:W-:Y:S06]  /*5400*/  BRA `(.L_x_49965) ;  /* 0x00000004001c7947 */ /* 0x000fec0003800000 */
.L_x_49988:
        /* <DEDUP_REMOVED lines=17> */
.L_x_49995:
[----:B------:R-:W-:-:S04]  /*5520*/  LOP3.LUT R0, R5, 0x80000000, RZ, 0xc0, !PT ;  /* 0x8000000005007812 */ /* 0x000fc800078ec0ff */
[----:B------:R-:W-:-:S04]  /*5530*/  SHF.R.U32.HI R3, RZ, 0x18, R0 ;  /* 0x00000018ff037819 */ /* 0x000fc80000011600 */
[----:B------:R-:W-:-:S04]  /*5540*/  LOP3.LUT R2, R2, R3, RZ, 0xfc, !PT ;  /* 0x0000000302027212 */ /* 0x000fc800078efcff */
[----:B------:R-:W-:-:S07]  /*5550*/  PRMT R0, R2, 0x7610, R0 ;  /* 0x0000761002007816 */ /* 0x000fce0000000000 */
.L_x_49994:
[----:B------:R-:W-:Y:S05]  /*5560*/  BSYNC B0 ;  /* 0x0000000000007941 */ /* 0x000fea0003800000 */
.L_x_49993:
[----:B------:R0:W-:Y:S01]  /*5570*/  STG.E.U8 desc[UR36][R8.64], R0 ;  /* 0x0000000008007986 */ /* 0x0001e2000c101124 */
[----:B------:R-:W-:Y:S01]  /*5580*/  IMAD.MOV.U32 R2, RZ, RZ, R26 ;  /* 0x000000ffff027224 */ /* 0x000fe200078e001a */
[----:B------:R-:W-:Y:S06]  /*5590*/  BRA `(.L_x_49965) ;  /* 0x0000000000b87947 */ /* 0x000fec0003800000 */
.L_x_49987:
        /* <DEDUP_REMOVED lines=23> */
.L_x_49970:
        /* <DEDUP_REMOVED lines=16> */
.L_x_49998:
[----:B------:R-:W-:Y:S01]  /*5810*/  IMAD.MOV.U32 R2, RZ, RZ, R26 ;  /* 0x000000ffff027224 */ /* 0x000fe200078e001a */
[----:B------:R-:W-:Y:S06]  /*5820*/  BRA `(.L_x_49965) ;  /* 0x0000000000147947 */ /* 0x000fec0003800000 */
.L_x_49997:
[----:B------:R0:W-:Y:S01]  /*5830*/  STG.E.64 desc[UR36][R8.64], R4 ;  /* 0x0000000408007986 */ /* 0x0001e2000c101b24 */
[----:B------:R-:W-:Y:S01]  /*5840*/  IMAD.MOV.U32 R2, RZ, RZ, R26 ;  /* 0x000000ffff027224 */ /* 0x000fe200078e001a */
[----:B------:R-:W-:Y:S06]  /*5850*/  BRA `(.L_x_49965) ;  /* 0x0000000000087947 */ /* 0x000fec0003800000 */
.L_x_49996:
[----:B------:R0:W-:Y:S01]  /*5860*/  STG.E desc[UR36][R8.64], R0 ;  /* 0x0000000008007986 */ /* 0x0001e2000c101924 */
[----:B------:R-:W-:-:S07]  /*5870*/  IMAD.MOV.U32 R2, RZ, RZ, R26 ;  /* 0x000000ffff027224 */ /* 0x000fce00078e001a */
.L_x_49965:
[----:B------:R-:W-:Y:S05]  /*5880*/  BSYNC B6 ;  /* 0x0000000000067941 */ /* 0x000fea0003800000 */
.L_x_49964:
        /* <DEDUP_REMOVED lines=23> */
.L_x_50004:
[----:B------:R0:W-:Y:S01]  /*5a00*/  STG.E.U8 desc[UR36][R8.64], R22 ;  /* 0x0000001608007986 */ /* 0x0001e2000c101124 */
[----:B------:R-:W-:Y:S05]  /*5a10*/  BRA `(.L_x_50006) ;  /* 0x0000000c004c7947 */ /* 0x000fea0003800000 */
.L_x_50003:
        /* <DEDUP_REMOVED lines=8> */
.L_x_50008:
[----:B------:R0:W-:Y:S01]  /*5aa0*/  STG.E desc[UR36][R8.64], R22 ;  /* 0x0000001608007986 */ /* 0x0001e2000c101924 */
[----:B------:R-:W-:Y:S05]  /*5ab0*/  BRA `(.L_x_50006) ;  /* 0x0000000c00247947 */ /* 0x000fea0003800000 */
.L_x_50007:
[----:B------:R0:W-:Y:S01]  /*5ac0*/  STG.E.U16 desc[UR36][R8.64], R22 ;  /* 0x0000001608007986 */ /* 0x0001e2000c101524 */
[----:B------:R-:W-:Y:S05]  /*5ad0*/  BRA `(.L_x_50006) ;  /* 0x0000000c001c7947 */ /* 0x000fea0003800000 */
.L_x_50002:
        /* <DEDUP_REMOVED lines=9> */
.L_x_50010:
[----:B------:R-:W0:Y:S02]  /*5b70*/  I2F.S64 R0, R22 ;  /* 0x0000001600007312 */ /* 0x000e240000301400 */
[----:B0-----:R-:W-:-:S05]  /*5b80*/  F2FP.F16.F32.PACK_AB R0, RZ, R0 ;  /* 0x00000000ff00723e */ /* 0x001fca00000000ff */
[----:B------:R0:W-:Y:S01]  /*5b90*/  STG.E.U16 desc[UR36][R8.64], R0 ;  /* 0x0000000008007986 */ /* 0x0001e2000c101524 */
[----:B------:R-:W-:Y:S05]  /*5ba0*/  BRA `(.L_x_50006) ;  /* 0x0000000800e87947 */ /* 0x000fea0003800000 */
.L_x_50009:
        /* <DEDUP_REMOVED lines=10> */
.L_x_50012:
[----:B------:R-:W0:Y:S02]  /*5c50*/  I2F.S64 R22, R22 ;  /* 0x0000001600167312 */ /* 0x000e240000301400 */
[----:B0-----:R-:W-:-:S04]  /*5c60*/  F2FP.F16.F32.PACK_AB R3, RZ, R22 ;  /* 0x00000016ff03723e */ /* 0x001fc800000000ff */
[----:B------:R-:W-:-:S05]  /*5c70*/  PRMT R3, R3, 0x5410, RZ ;  /* 0x0000541003037816 */ /* 0x000fca00000000ff */
[----:B------:R0:W-:Y:S01]  /*5c80*/  STG.E desc[UR36][R8.64], R3 ;  /* 0x0000000308007986 */ /* 0x0001e2000c101924 */
[----:B------:R-:W-:Y:S05]  /*5c90*/  BRA `(.L_x_50006) ;  /* 0x0000000800ac7947 */ /* 0x000fea0003800000 */
.L_x_50011:
[----:B------:R-:W0:Y:S02]  /*5ca0*/  I2F.F64.S64 R22, R22 ;  /* 0x0000001600167312 */ /* 0x000e240000301c00 */
[----:B0-----:R0:W-:Y:S01]  /*5cb0*/  STG.E.64 desc[UR36][R8.64], R22 ;  /* 0x0000001608007986 */ /* 0x0011e2000c101b24 */
[----:B------:R-:W-:Y:S05]  /*5cc0*/  BRA `(.L_x_50006) ;  /* 0x0000000800a07947 */ /* 0x000fea0003800000 */
.L_x_50001:
        /* <DEDUP_REMOVED lines=13> */
.L_x_50015:
[----:B------:R-:W0:Y:S01]  /*5da0*/  I2F.F64.S64 R4, R22 ;  /* 0x0000001600047312 */ /* 0x000e220000301c00 */
[----:B------:R-:W-:-:S05]  /*5db0*/  CS2R R6, SRZ ;  /* 0x0000000000067805 */ /* 0x000fca000001ff00 */
[----:B0-----:R0:W-:Y:S01]  /*5dc0*/  STG.E.128 desc[UR36][R8.64], R4 ;  /* 0x0000000408007986 */ /* 0x0011e2000c101d24 */
[----:B------:R-:W-:Y:S05]  /*5dd0*/  BRA `(.L_x_50006) ;  /* 0x00000008005c7947 */ /* 0x000fea0003800000 */
.L_x_50014:
        /* <DEDUP_REMOVED lines=21> */
.L_x_50019:
[----:B------:R-:W-:Y:S05]  /*5f30*/  BSYNC B0 ;  /* 0x0000000000007941 */ /* 0x000fea0003800000 */
.L_x_50018:
[----:B------:R-:W-:-:S05]  /*5f40*/  LOP3.LUT R5, R0, R5, RZ, 0xfc, !PT ;  /* 0x0000000500057212 */ /* 0x000fca00078efcff */
[----:B------:R0:W-:Y:S01]  /*5f50*/  STG.E.U8 desc[UR36][R8.64], R5 ;  /* 0x0000000508007986 */ /* 0x0001e2000c101124 */
[----:B------:R-:W-:Y:S05]  /*5f60*/  BRA `(.L_x_50006) ;  /* 0x0000000400f87947 */ /* 0x000fea0003800000 */
.L_x_50017:
        /* <DEDUP_REMOVED lines=13> */
.L_x_50021:
[----:B------:R-:W-:Y:S01]  /*6040*/  IMAD.MOV.U32 R0, RZ, RZ, 0x7f ;  /* 0x0000007fff007424 */ /* 0x000fe200078e00ff */
[----:B------:R-:W-:-:S04]  /*6050*/  ISETP.GT.U32.AND P0, PT, R3, 0x7f800000, PT ;  /* 0x7f8000000300780c */ /* 0x000fc80003f04070 */
[----:B------:R-:W-:-:S09]  /*6060*/  SEL R0, R0, 0x7c, P0 ;  /* 0x0000007c00007807 */ /* 0x000fd20000000000 */
.L_x_50022:
[----:B------:R-:W-:Y:S05]  /*6070*/  BSYNC B0 ;  /* 0x0000000000007941 */ /* 0x000fea0003800000 */
.L_x_50020:
[----:B------:R-:W-:-:S04]  /*6080*/  LOP3.LUT R3, R23, 0x80000000, RZ, 0xc0, !PT ;  /* 0x8000000017037812 */ /* 0x000fc800078ec0ff */
[----:B------:R-:W-:-:S04]  /*6090*/  SHF.R.U32.HI R3, RZ, 0x18, R3 ;  /* 0x00000018ff037819 */ /* 0x000fc80000011603 */
[----:B------:R-:W-:-:S05]  /*60a0*/  LOP3.LUT R3, R0, R3, RZ, 0xfc, !PT ;  /* 0x0000000300037212 */ /* 0x000fca00078efcff */
[----:B------:R0:W-:Y:S01]  /*60b0*/  STG.E.U8 desc[UR36][R8.64], R3 ;  /* 0x0000000308007986 */ /* 0x0001e2000c101124 */
[----:B------:R-:W-:Y:S05]  /*60c0*/  BRA `(.L_x_50006) ;  /* 0x0000000400a07947 */ /* 0x000fea0003800000 */
.L_x_50016:
[----:B------:R-:W0:Y:S02]  /*60d0*/  I2F.S64 R0, R22 ;  /* 0x0000001600007312 */ /* 0x000e240000301400 */
[----:B0-----:R-:W-:-:S05]  /*60e0*/  F2FP.BF16.F32.PACK_AB R0, RZ, R0 ;  /* 0x00000000ff00723e */ /* 0x001fca00000010ff */
[----:B------:R0:W-:Y:S01]  /*60f0*/  STG.E.U16 desc[UR36][R8.64], R0 ;  /* 0x0000000008007986 */ /* 0x0001e2000c101524 */
[----:B------:R-:W-:Y:S05]  /*6100*/  BRA `(.L_x_50006) ;  /* 0x0000000400907947 */ /* 0x000fea0003800000 */
.L_x_50013:
        /* <DEDUP_REMOVED lines=10> */
.L_x_50025:
        /* <DEDUP_REMOVED lines=17> */
.L_x_50028:
[----:B------:R-:W-:-:S04]  /*62c0*/  LOP3.LUT R3, R23, 0x80000000, RZ, 0xc0, !PT ;  /* 0x8000000017037812 */ /* 0x000fc800078ec0ff */
[----:B------:R-:W-:-:S04]  /*62d0*/  SHF.R.U32.HI R3, RZ, 0x18, R3 ;  /* 0x00000018ff037819 */ /* 0x000fc80000011603 */
[----:B------:R-:W-:-:S04]  /*62e0*/  LOP3.LUT R0, R0, R3, RZ, 0xfc, !PT ;  /* 0x0000000300007212 */ /* 0x000fc800078efcff */
[----:B------:R-:W-:-:S07]  /*62f0*/  PRMT R4, R0, 0x7610, R4 ;  /* 0x0000761000047816 */ /* 0x000fce0000000004 */
.L_x_50027:
[----:B------:R-:W-:Y:S05]  /*6300*/  BSYNC B0 ;  /* 0x0000000000007941 */ /* 0x000fea0003800000 */
.L_x_50026:
[----:B------:R0:W-:Y:S01]  /*6310*/  STG.E.U8 desc[UR36][R8.64], R4 ;  /* 0x0000000408007986 */ /* 0x0001e2000c101124 */
[----:B------:R-:W-:Y:S05]  /*6320*/  BRA `(.L_x_50006) ;  /* 0x0000000400087947 */ /* 0x000fea0003800000 */
.L_x_50024:
        /* <DEDUP_REMOVED lines=17> */
.L_x_50031:
[----:B------:R-:W-:-:S04]  /*6440*/  LOP3.LUT R3, R23, 0x80000000, RZ, 0xc0, !PT ;  /* 0x8000000017037812 */ /* 0x000fc800078ec0ff */
[----:B------:R-:W-:-:S04]  /*6450*/  SHF.R.U32.HI R3, RZ, 0x18, R3 ;  /* 0x00000018ff037819 */ /* 0x000fc80000011603 */
[----:B------:R-:W-:-:S04]  /*6460*/  LOP3.LUT R0, R0, R3, RZ, 0xfc, !PT ;  /* 0x0000000300007212 */ /* 0x000fc800078efcff */
[----:B------:R-:W-:-:S07]  /*6470*/  PRMT R4, R0, 0x7610, R4 ;  /* 0x0000761000047816 */ /* 0x000fce0000000004 */
.L_x_50030:
[----:B------:R-:W-:Y:S05]  /*6480*/  BSYNC B0 ;  /* 0x0000000000007941 */ /* 0x000fea0003800000 */
.L_x_50029:
[----:B------:R0:W-:Y:S01]  /*6490*/  STG.E.U8 desc[UR36][R8.64], R4 ;  /* 0x0000000408007986 */ /* 0x0001e2000c101124 */
[----:B------:R-:W-:Y:S05]  /*64a0*/  BRA `(.L_x_50006) ;  /* 0x0000000000a87947 */ /* 0x000fea0003800000 */
.L_x_50023:
        /* <DEDUP_REMOVED lines=22> */
.L_x_50005:
        /* <DEDUP_REMOVED lines=16> */
.L_x_50034:
[----:B------:R-:W-:Y:S05]  /*6710*/  BRA `(.L_x_50006) ;  /* 0x00000000000c7947 */ /* 0x000fea0003800000 */
.L_x_50033:
[----:B------:R0:W-:Y:S01]  /*6720*/  STG.E.64 desc[UR36][R8.64], R22 ;  /* 0x0000001608007986 */ /* 0x0001e2000c101b24 */
[----:B------:R-:W-:Y:S05]  /*6730*/  BRA `(.L_x_50006) ;  /* 0x0000000000047947 */ /* 0x000fea0003800000 */
.L_x_50032:
[----:B------:R0:W-:Y:S02]  /*6740*/  STG.E desc[UR36][R8.64], R22 ;  /* 0x0000001608007986 */ /* 0x0001e4000c101924 */
.L_x_50006:
        /* <DEDUP_REMOVED lines=23> */
.L_x_50038:
[----:B---34-:R0:W-:Y:S01]  /*68c0*/  STG.E.U8 desc[UR36][R8.64], R18 ;  /* 0x0000001208007986 */ /* 0x0181e2000c101124 */
[----:B------:R-:W-:Y:S05]  /*68d0*/  BRA `(.L_x_50040) ;  /* 0x0000000c004c7947 */ /* 0x000fea0003800000 */
.L_x_50037:
        /* <DEDUP_REMOVED lines=8> */
.L_x_50042:
[----:B---34-:R0:W-:Y:S01]  /*6960*/  STG.E desc[UR36][R8.64], R18 ;  /* 0x0000001208007986 */ /* 0x0181e2000c101924 */
[----:B------:R-:W-:Y:S05]  /*6970*/  BRA `(.L_x_50040) ;  /* 0x0000000c00247947 */ /* 0x000fea0003800000 */
.L_x_50041:
[----:B---34-:R0:W-:Y:S01]  /*6980*/  STG.E.U16 desc[UR36][R8.64], R18 ;  /* 0x0000001208007986 */ /* 0x0181e2000c101524 */
[----:B------:R-:W-:Y:S05]  /*6990*/  BRA `(.L_x_50040) ;  /* 0x0000000c001c7947 */ /* 0x000fea0003800000 */
.L_x_50036:
        /* <DEDUP_REMOVED lines=9> */
.L_x_50044:
[----:B---34-:R-:W0:Y:S02]  /*6a30*/  I2F.S64 R0, R18 ;  /* 0x0000001200007312 */ /* 0x018e240000301400 */
[----:B0-----:R-:W-:-:S05]  /*6a40*/  F2FP.F16.F32.PACK_AB R0, RZ, R0 ;  /* 0x00000000ff00723e */ /* 0x001fca00000000ff */
[----:B------:R0:W-:Y:S01]  /*6a50*/  STG.E.U16 desc[UR36][R8.64], R0 ;  /* 0x0000000008007986 */ /* 0x0001e2000c101524 */
[----:B------:R-:W-:Y:S05]  /*6a60*/  BRA `(.L_x_50040) ;  /* 0x0000000800e87947 */ /* 0x000fea0003800000 */
.L_x_50043:
        /* <DEDUP_REMOVED lines=10> */
.L_x_50046:
[----:B---34-:R-:W0:Y:S02]  /*6b10*/  I2F.S64 R18, R18 ;  /* 0x0000001200127312 */ /* 0x018e240000301400 */
[----:B0-----:R-:W-:-:S04]  /*6b20*/  F2FP.F16.F32.PACK_AB R3, RZ, R18 ;  /* 0x00000012ff03723e */ /* 0x001fc800000000ff */
[----:B------:R-:W-:-:S05]  /*6b30*/  PRMT R3, R3, 0x5410, RZ ;  /* 0x0000541003037816 */ /* 0x000fca00000000ff */
[----:B------:R0:W-:Y:S01]  /*6b40*/  STG.E desc[UR36][R8.64], R3 ;  /* 0x0000000308007986 */ /* 0x0001e2000c101924 */
[----:B------:R-:W-:Y:S05]  /*6b50*/  BRA `(.L_x_50040) ;  /* 0x0000000800ac7947 */ /* 0x000fea0003800000 */
.L_x_50045:
[----:B---34-:R-:W0:Y:S02]  /*6b60*/  I2F.F64.S64 R18, R18 ;  /* 0x0000001200127312 */ /* 0x018e240000301c00 */
[----:B0-----:R0:W-:Y:S01]  /*6b70*/  STG.E.64 desc[UR36][R8.64], R18 ;  /* 0x0000001208007986 */ /* 0x0011e2000c101b24 */
[----:B------:R-:W-:Y:S05]  /*6b80*/  BRA `(.L_x_50040) ;  /* 0x0000000800a07947 */ /* 0x000fea0003800000 */
.L_x_50035:
        /* <DEDUP_REMOVED lines=13> */
.L_x_50049:
[----:B---34-:R-:W0:Y:S01]  /*6c60*/  I2F.F64.S64 R4, R18 ;  /* 0x0000001200047312 */ /* 0x018e220000301c00 */
[----:B------:R-:W-:-:S05]  /*6c70*/  CS2R R6, SRZ ;  /* 0x0000000000067805 */ /* 0x000fca000001ff00 */
[----:B0-----:R0:W-:Y:S01]  /*6c80*/  STG.E.128 desc[UR36][R8.64], R4 ;  /* 0x0000000408007986 */ /* 0x0011e2000c101d24 */
[----:B------:R-:W-:Y:S05]  /*6c90*/  BRA `(.L_x_50040) ;  /* 0x00000008005c7947 */ /* 0x000fea0003800000 */
.L_x_50048:
        /* <DEDUP_REMOVED lines=21> */
.L_x_50053:
[----:B------:R-:W-:Y:S05]  /*6df0*/  BSYNC B0 ;  /* 0x0000000000007941 */ /* 0x000fea0003800000 */
.L_x_50052:
[----:B------:R-:W-:-:S05]  /*6e00*/  LOP3.LUT R5, R0, R5, RZ, 0xfc, !PT ;  /* 0x0000000500057212 */ /* 0x000fca00078efcff */
[----:B------:R0:W-:Y:S01]  /*6e10*/  STG.E.U8 desc[UR36][R8.64], R5 ;  /* 0x0000000508007986 */ /* 0x0001e2000c101124 */
[----:B------:R-:W-:Y:S05]  /*6e20*/  BRA `(.L_x_50040) ;  /* 0x0000000400f87947 */ /* 0x000fea0003800000 */
.L_x_50051:
        /* <DEDUP_REMOVED lines=13> */
.L_x_50055:
[----:B------:R-:W-:Y:S01]  /*6f00*/  IMAD.MOV.U32 R0, RZ, RZ, 0x7f ;  /* 0x0000007fff007424 */ /* 0x000fe200078e00ff */
[----:B------:R-:W-:-:S04]  /*6f10*/  ISETP.GT.U32.AND P0, PT, R3, 0x7f800000, PT ;  /* 0x7f8000000300780c */ /* 0x000fc80003f04070 */
[----:B------:R-:W-:-:S09]  /*6f20*/  SEL R0, R0, 0x7c, P0 ;  /* 0x0000007c00007807 */ /* 0x000fd20000000000 */
.L_x_50056:
[----:B------:R-:W-:Y:S05]  /*6f30*/  BSYNC B0 ;  /* 0x0000000000007941 */ /* 0x000fea0003800000 */
.L_x_50054:
[----:B------:R-:W-:-:S04]  /*6f40*/  LOP3.LUT R3, R19, 0x80000000, RZ, 0xc0, !PT ;  /* 0x8000000013037812 */ /* 0x000fc800078ec0ff */
[----:B------:R-:W-:-:S04]  /*6f50*/  SHF.R.U32.HI R3, RZ, 0x18, R3 ;  /* 0x00000018ff037819 */ /* 0x000fc80000011603 */
[----:B------:R-:W-:-:S05]  /*6f60*/  LOP3.LUT R3, R0, R3, RZ, 0xfc, !PT ;  /* 0x0000000300037212 */ /* 0x000fca00078efcff */
[----:B------:R0:W-:Y:S01]  /*6f70*/  STG.E.U8 desc[UR36][R8.64], R3 ;  /* 0x0000000308007986 */ /* 0x0001e2000c101124 */
[----:B------:R-:W-:Y:S05]  /*6f80*/  BRA `(.L_x_50040) ;  /* 0x0000000400a07947 */ /* 0x000fea0003800000 */
.L_x_50050:
[----:B---34-:R-:W0:Y:S02]  /*6f90*/  I2F.S64 R0, R18 ;  /* 0x0000001200007312 */ /* 0x018e240000301400 */
[----:B0-----:R-:W-:-:S05]  /*6fa0*/  F2FP.BF16.F32.PACK_AB R0, RZ, R0 ;  /* 0x00000000ff00723e */ /* 0x001fca00000010ff */
[----:B------:R0:W-:Y:S01]  /*6fb0*/  STG.E.U16 desc[UR36][R8.64], R0 ;  /* 0x0000000008007986 */ /* 0x0001e2000c101524 */
[----:B------:R-:W-:Y:S05]  /*6fc0*/  BRA `(.L_x_50040) ;  /* 0x0000000400907947 */ /* 0x000fea0003800000 */
.L_x_50047:
        /* <DEDUP_REMOVED lines=10> */
.L_x_50059:
        /* <DEDUP_REMOVED lines=17> */
.L_x_50062:
[----:B------:R-:W-:-:S04]  /*7180*/  LOP3.LUT R3, R19, 0x80000000, RZ, 0xc0, !PT ;  /* 0x8000000013037812 */ /* 0x000fc800078ec0ff */
[----:B------:R-:W-:-:S04]  /*7190*/  SHF.R.U32.HI R3, RZ, 0x18, R3 ;  /* 0x00000018ff037819 */ /* 0x000fc80000011603 */
[----:B------:R-:W-:-:S04]  /*71a0*/  LOP3.LUT R0, R0, R3, RZ, 0xfc, !PT ;  /* 0x0000000300007212 */ /* 0x000fc800078efcff */
[----:B------:R-:W-:-:S07]  /*71b0*/  PRMT R4, R0, 0x7610, R4 ;  /* 0x0000761000047816 */ /* 0x000fce0000000004 */
.L_x_50061:
[----:B------:R-:W-:Y:S05]  /*71c0*/  BSYNC B0 ;  /* 0x0000000000007941 */ /* 0x000fea0003800000 */
.L_x_50060:
[----:B------:R0:W-:Y:S01]  /*71d0*/  STG.E.U8 desc[UR36][R8.64], R4 ;  /* 0x0000000408007986 */ /* 0x0001e2000c101124 */
[----:B------:R-:W-:Y:S05]  /*71e0*/  BRA `(.L_x_50040) ;  /* 0x0000000400087947 */ /* 0x000fea0003800000 */
.L_x_50058:
        /* <DEDUP_REMOVED lines=17> */
.L_x_50065:
[----:B------:R-:W-:-:S04]  /*7300*/  LOP3.LUT R3, R19, 0x80000000, RZ, 0xc0, !PT ;  /* 0x8000000013037812 */ /* 0x000fc800078ec0ff */
[----:B------:R-:W-:-:S04]  /*7310*/  SHF.R.U32.HI R3, RZ, 0x18, R3 ;  /* 0x00000018ff037819 */ /* 0x000fc80000011603 */
[----:B------:R-:W-:-:S04]  /*7320*/  LOP3.LUT R0, R0, R3, RZ, 0xfc, !PT ;  /* 0x0000000300007212 */ /* 0x000fc800078efcff */
[----:B------:R-:W-:-:S07]  /*7330*/  PRMT R4, R0, 0x7610, R4 ;  /* 0x0000761000047816 */ /* 0x000fce0000000004 */
.L_x_50064:
[----:B------:R-:W-:Y:S05]  /*7340*/  BSYNC B0 ;  /* 0x0000000000007941 */ /* 0x000fea0003800000 */
.L_x_50063:
[----:B------:R4:W-:Y:S01]  /*7350*/  STG.E.U8 desc[UR36][R8.64], R4 ;  /* 0x0000000408007986 */ /* 0x0009e2000c101124 */
[----:B------:R-:W-:Y:S05]  /*7360*/  BRA `(.L_x_50040) ;  /* 0x0000000000a87947 */ /* 0x000fea0003800000 */
.L_x_50057:
        /* <DEDUP_REMOVED lines=22> */
.L_x_50039:
        /* <DEDUP_REMOVED lines=16> */
.L_x_50068:
[----:B------:R-:W-:Y:S05]  /*75d0*/  BRA `(.L_x_50040) ;  /* 0x00000000000c7947 */ /* 0x000fea0003800000 */
.L_x_50067:
[----:B---34-:R3:W-:Y:S01]  /*75e0*/  STG.E.64 desc[UR36][R8.64], R18 ;  /* 0x0000001208007986 */ /* 0x0187e2000c101b24 */
[----:B------:R-:W-:Y:S05]  /*75f0*/  BRA `(.L_x_50040) ;  /* 0x0000000000047947 */ /* 0x000fea0003800000 */
.L_x_50066:
[----:B---34-:R0:W-:Y:S02]  /*7600*/  STG.E desc[UR36][R8.64], R18 ;  /* 0x0000001208007986 */ /* 0x0181e4000c101924 */
.L_x_50040:
[----:B------:R-:W-:-:S07]  /*7610*/  VIADD R2, R2, 0x80 ;  /* 0x0000008002027836 */ /* 0x000fce0000000000 */
.L_x_50000:
[----:B------:R-:W-:Y:S05]  /*7620*/  BSYNC B6 ;  /* 0x0000000000067941 */ /* 0x000fea0003800000 */
.L_x_49999:
        /* <DEDUP_REMOVED lines=21> */
.L_x_50072:
[----:B------:R-:W-:Y:S01]  /*7780*/  STG.E.U8 desc[UR36][R2.64], R16 ;  /* 0x0000001002007986 */ /* 0x000fe2000c101124 */
[----:B------:R-:W-:Y:S05]  /*7790*/  EXIT ;  /* 0x000000000000794d */ /* 0x000fea0003800000 */
.L_x_50071:
        /* <DEDUP_REMOVED lines=8> */
.L_x_50075:
[----:B------:R-:W-:Y:S01]  /*7820*/  STG.E desc[UR36][R2.64], R16 ;  /* 0x0000001002007986 */ /* 0x000fe2000c101924 */
[----:B------:R-:W-:Y:S05]  /*7830*/  EXIT ;  /* 0x000000000000794d */ /* 0x000fea0003800000 */
.L_x_50074:
[----:B------:R-:W-:Y:S01]  /*7840*/  STG.E.U16 desc[UR36][R2.64], R16 ;  /* 0x0000001002007986 */ /* 0x000fe2000c101524 */
[----:B------:R-:W-:Y:S05]  /*7850*/  EXIT ;  /* 0x000000000000794d */ /* 0x000fea0003800000 */
.L_x_50070:
        /* <DEDUP_REMOVED lines=9> */
.L_x_50077:
[----:B------:R-:W0:Y:S02]  /*78f0*/  I2F.S64 R0, R16 ;  /* 0x0000001000007312 */ /* 0x000e240000301400 */
[----:B0-----:R-:W-:-:S05]  /*7900*/  F2FP.F16.F32.PACK_AB R0, RZ, R0 ;  /* 0x00000000ff00723e */ /* 0x001fca00000000ff */
[----:B------:R-:W-:Y:S01]  /*7910*/  STG.E.U16 desc[UR36][R2.64], R0 ;  /* 0x0000000002007986 */ /* 0x000fe2000c101524 */
[----:B------:R-:W-:Y:S05]  /*7920*/  EXIT ;  /* 0x000000000000794d */ /* 0x000fea0003800000 */
.L_x_50076:
        /* <DEDUP_REMOVED lines=10> */
.L_x_50079:
[----:B------:R-:W0:Y:S02]  /*79d0*/  I2F.S64 R16, R16 ;  /* 0x0000001000107312 */ /* 0x000e240000301400 */
[----:B0-----:R-:W-:-:S04]  /*79e0*/  F2FP.F16.F32.PACK_AB R5, RZ, R16 ;  /* 0x00000010ff05723e */ /* 0x001fc800000000ff */
[----:B------:R-:W-:-:S05]  /*79f0*/  PRMT R5, R5, 0x5410, RZ ;  /* 0x0000541005057816 */ /* 0x000fca00000000ff */
[----:B------:R-:W-:Y:S01]  /*7a00*/  STG.E desc[UR36][R2.64], R5 ;  /* 0x0000000502007986 */ /* 0x000fe2000c101924 */
[----:B------:R-:W-:Y:S05]  /*7a10*/  EXIT ;  /* 0x000000000000794d */ /* 0x000fea0003800000 */
.L_x_50078:
[----:B------:R-:W0:Y:S02]  /*7a20*/  I2F.F64.S64 R16, R16 ;  /* 0x0000001000107312 */ /* 0x000e240000301c00 */
[----:B0-----:R-:W-:Y:S01]  /*7a30*/  STG.E.64 desc[UR36][R2.64], R16 ;  /* 0x0000001002007986 */ /* 0x001fe2000c101b24 */
[----:B------:R-:W-:Y:S05]  /*7a40*/  EXIT ;  /* 0x000000000000794d */ /* 0x000fea0003800000 */
.L_x_50069:
        /* <DEDUP_REMOVED lines=13> */
.L_x_50082:
[----:B------:R-:W0:Y:S01]  /*7b20*/  I2F.F64.S64 R16, R16 ;  /* 0x0000001000107312 */ /* 0x000e220000301c00 */
[----:B---3--:R-:W-:-:S05]  /*7b30*/  CS2R R18, SRZ ;  /* 0x0000000000127805 */ /* 0x008fca000001ff00 */
[----:B0-----:R-:W-:Y:S01]  /*7b40*/  STG.E.128 desc[UR36][R2.64], R16 ;  /* 0x0000001002007986 */ /* 0x001fe2000c101d24 */
[----:B------:R-:W-:Y:S05]  /*7b50*/  EXIT ;  /* 0x000000000000794d */ /* 0x000fea0003800000 */
.L_x_50081:
        /* <DEDUP_REMOVED lines=21> */
.L_x_50086:
[----:B------:R-:W-:Y:S05]  /*7cb0*/  BSYNC B0 ;  /* 0x0000000000007941 */ /* 0x000fea0003800000 */
.L_x_50085:
[----:B------:R-:W-:-:S05]  /*7cc0*/  LOP3.LUT R5, R0, R5, RZ, 0xfc, !PT ;  /* 0x0000000500057212 */ /* 0x000fca00078efcff */
[----:B------:R-:W-:Y:S01]  /*7cd0*/  STG.E.U8 desc[UR36][R2.64], R5 ;  /* 0x0000000502007986 */ /* 0x000fe2000c101124 */
[----:B------:R-:W-:Y:S05]  /*7ce0*/  EXIT ;  /* 0x000000000000794d */ /* 0x000fea0003800000 */
.L_x_50084:
        /* <DEDUP_REMOVED lines=13> */
.L_x_50088:
[----:B------:R-:W-:Y:S01]  /*7dc0*/  IMAD.MOV.U32 R0, RZ, RZ, 0x7f ;  /* 0x0000007fff007424 */ /* 0x000fe200078e00ff */
[----:B------:R-:W-:-:S04]  /*7dd0*/  ISETP.GT.U32.AND P0, PT, R4, 0x7f800000, PT ;  /* 0x7f8000000400780c */ /* 0x000fc80003f04070 */
[----:B------:R-:W-:-:S09]  /*7de0*/  SEL R0, R0, 0x7c, P0 ;  /* 0x0000007c00007807 */ /* 0x000fd20000000000 */
.L_x_50089:
[----:B------:R-:W-:Y:S05]  /*7df0*/  BSYNC B0 ;  /* 0x0000000000007941 */ /* 0x000fea0003800000 */
.L_x_50087:
[----:B------:R-:W-:-:S04]  /*7e00*/  LOP3.LUT R4, R17, 0x80000000, RZ, 0xc0, !PT ;  /* 0x8000000011047812 */ /* 0x000fc800078ec0ff */
[----:B------:R-:W-:-:S04]  /*7e10*/  SHF.R.U32.HI R5, RZ, 0x18, R4 ;  /* 0x00000018ff057819 */ /* 0x000fc80000011604 */
[----:B------:R-:W-:-:S05]  /*7e20*/  LOP3.LUT R5, R0, R5, RZ, 0xfc, !PT ;  /* 0x0000000500057212 */ /* 0x000fca00078efcff */
[----:B------:R-:W-:Y:S01]  /*7e30*/  STG.E.U8 desc[UR36][R2.64], R5 ;  /* 0x0000000502007986 */ /* 0x000fe2000c101124 */
[----:B------:R-:W-:Y:S05]  /*7e40*/  EXIT ;  /* 0x000000000000794d */ /* 0x000fea0003800000 */
.L_x_50083:
[----:B------:R-:W0:Y:S02]  /*7e50*/  I2F.S64 R0, R16 ;  /* 0x0000001000007312 */ /* 0x000e240000301400 */
[----:B0-----:R-:W-:-:S05]  /*7e60*/  F2FP.BF16.F32.PACK_AB R0, RZ, R0 ;  /* 0x00000000ff00723e */ /* 0x001fca00000010ff */
[----:B------:R-:W-:Y:S01]  /*7e70*/  STG.E.U16 desc[UR36][R2.64], R0 ;  /* 0x0000000002007986 */ /* 0x000fe2000c101524 */
[----:B------:R-:W-:Y:S05]  /*7e80*/  EXIT ;  /* 0x000000000000794d */ /* 0x000fea0003800000 */
.L_x_50080:
        /* <DEDUP_REMOVED lines=10> */
.L_x_50092:
        /* <DEDUP_REMOVED lines=17> */
.L_x_50095:
[----:B------:R-:W-:-:S04]  /*8040*/  LOP3.LUT R0, R17, 0x80000000, RZ, 0xc0, !PT ;  /* 0x8000000011007812 */ /* 0x000fc800078ec0ff */
[----:B------:R-:W-:-:S04]  /*8050*/  SHF.R.U32.HI R5, RZ, 0x18, R0 ;  /* 0x00000018ff057819 */ /* 0x000fc80000011600 */
[----:B------:R-:W-:-:S04]  /*8060*/  LOP3.LUT R4, R4, R5, RZ, 0xfc, !PT ;  /* 0x0000000504047212 */ /* 0x000fc800078efcff */
[----:B------:R-:W-:-:S07]  /*8070*/  PRMT R0, R4, 0x7610, R0 ;  /* 0x0000761004007816 */ /* 0x000fce0000000000 */
.L_x_50094:
[----:B------:R-:W-:Y:S05]  /*8080*/  BSYNC B0 ;  /* 0x0000000000007941 */ /* 0x000fea0003800000 */
.L_x_50093:
[----:B------:R-:W-:Y:S01]  /*8090*/  STG.E.U8 desc[UR36][R2.64], R0 ;  /* 0x0000000002007986 */ /* 0x000fe2000c101124 */
[----:B------:R-:W-:Y:S05]  /*80a0*/  EXIT ;  /* 0x000000000000794d */ /* 0x000fea0003800000 */
.L_x_50091:
        /* <DEDUP_REMOVED lines=17> */
.L_x_50098:
[----:B------:R-:W-:-:S04]  /*81c0*/  LOP3.LUT R0, R17, 0x80000000, RZ, 0xc0, !PT ;  /* 0x8000000011007812 */ /* 0x000fc800078ec0ff */
[----:B------:R-:W-:-:S04]  /*81d0*/  SHF.R.U32.HI R5, RZ, 0x18, R0 ;  /* 0x00000018ff057819 */ /* 0x000fc80000011600 */
[----:B------:R-:W-:-:S04]  /*81e0*/  LOP3.LUT R4, R4, R5, RZ, 0xfc, !PT ;  /* 0x0000000504047212 */ /* 0x000fc800078efcff */
[----:B------:R-:W-:-:S07]  /*81f0*/  PRMT R0, R4, 0x7610, R0 ;  /* 0x0000761004007816 */ /* 0x000fce0000000000 */
.L_x_50097:
[----:B------:R-:W-:Y:S05]  /*8200*/  BSYNC B0 ;  /* 0x0000000000007941 */ /* 0x000fea0003800000 */
.L_x_50096:
[----:B------:R-:W-:Y:S01]  /*8210*/  STG.E.U8 desc[UR36][R2.64], R0 ;  /* 0x0000000002007986 */ /* 0x000fe2000c101124 */
[----:B------:R-:W-:Y:S05]  /*8220*/  EXIT ;  /* 0x000000000000794d */ /* 0x000fea0003800000 */
.L_x_50090:
        /* <DEDUP_REMOVED lines=22> */
.L_x_50073:
        /* <DEDUP_REMOVED lines=16> */
.L_x_50101:
[----:B------:R-:W-:Y:S05]  /*8490*/  EXIT ;  /* 0x000000000000794d */ /* 0x000fea0003800000 */
.L_x_50100:
[----:B------:R-:W-:Y:S01]  /*84a0*/  STG.E.64 desc[UR36][R2.64], R16 ;  /* 0x0000001002007986 */ /* 0x000fe2000c101b24 */
[----:B------:R-:W-:Y:S05]  /*84b0*/  EXIT ;  /* 0x000000000000794d */ /* 0x000fea0003800000 */
.L_x_50099:
[----:B------:R-:W-:Y:S01]  /*84c0*/  STG.E desc[UR36][R2.64], R16 ;  /* 0x0000001002007986 */ /* 0x000fe2000c101924 */
[----:B------:R-:W-:Y:S05]  /*84d0*/  EXIT ;  /* 0x000000000000794d */ /* 0x000fea0003800000 */
        .weak           $__internal_57_$__cuda_sm20_rem_s64
        .type           $__internal_57_$__cuda_sm20_rem_s64,@function
        .size           $__internal_57_$__cuda_sm20_rem_s64,(.L_x_57270 - $__internal_57_$__cuda_sm20_rem_s64)
$__internal_57_$__cuda_sm20_rem_s64:
[-C--:B------:R-:W-:Y:S02]  /*84e0*/  IADD3 R7, P2, RZ, -R12.reuse, RZ ;  /* 0x8000000cff077210 */ /* 0x080fe40007f5e0ff */
[----:B------:R-:W-:Y:S02]  /*84f0*/  ISETP.GE.AND P0, PT, R3, RZ, PT ;  /* 0x000000ff0300720c */ /* 0x000fe40003f06270 */
[----:B------:R-:W-:Y:S01]  /*8500*/  IADD3 RZ, P5, RZ, -R21, RZ ;  /* 0x80000015ffff7210 */ /* 0x000fe20007fbe0ff */
[----:B------:R-:W-:Y:S01]  /*8510*/  IMAD.X R8, RZ, RZ, ~R3, P2 ;  /* 0x000000ffff087224 */ /* 0x000fe200010e0e03 */
[----:B------:R-:W-:-:S04]  /*8520*/  SEL R6, R7, R12, !P0 ;  /* 0x0000000c07067207 */ /* 0x000fc80004000000 */
[----:B------:R-:W-:-:S04]  /*8530*/  SEL R7, R8, R3, !P0 ;  /* 0x0000000308077207 */ /* 0x000fc80004000000 */
[----:B------:R-:W0:Y:S08]  /*8540*/  I2F.U64.RP R20, R6 ;  /* 0x0000000600147312 */ /* 0x000e300000309000 */
[----:B0-----:R-:W0:Y:S02]  /*8550*/  MUFU.RCP R20, R20 ;  /* 0x0000001400147308 */ /* 0x001e240000001000 */
[----:B0-----:R-:W-:-:S02]  /*8560*/  VIADD R8, R20, 0x1ffffffe ;  /* 0x1ffffffe14087836 */ /* 0x001fc40000000000 */
[----:B------:R-:W-:-:S04]  /*8570*/  IMAD.MOV R20, RZ, RZ, -R21 ;  /* 0x000000ffff147224 */ /* 0x000fc800078e0a15 */
        /* <DEDUP_REMOVED lines=14> */
[----:B------:R-:W-:Y:S01]  /*8660*/  IMAD.WIDE.U32 R8, R11, R6, RZ ;  /* 0x000000060b087225 */ /* 0x000fe200078e00ff */
        /* <DEDUP_REMOVED lines=13> */
[----:B------:R-:W-:Y:S02]  /*8740*/  IMAD.X R10, RZ, RZ, ~R29, P5 ;  /* 0x000000ffff0a7224 */ /* 0x000fe400028e0e1d */
[----:B------:R-:W-:-:S03]  /*8750*/  IMAD.HI.U32 R8, R15, R20, RZ ;  /* 0x000000140f087227 */ /* 0x000fc600078e00ff */
[----:B------:R-:W-:Y:S01]  /*8760*/  SEL R10, R10, R29, !P2 ;  /* 0x0000001d0a0a7207 */ /* 0x000fe20005000000 */
[----:B------:R-:W-:Y:S02]  /*8770*/  IMAD.X R11, R11, 0x1, R13, P0 ;  /* 0x000000010b0b7824 */ /* 0x000fe400000e060d */
[----:B------:R-:W-:-:S03]  /*8780*/  IMAD.MOV.U32 R9, RZ, RZ, RZ ;  /* 0x000000ffff097224 */ /* 0x000fc600078e00ff */
[----:B------:R-:W-:Y:S01]  /*8790*/  IADD3.X R11, RZ, RZ, R11, P4, P3 ;  /* 0x000000ffff0b7210 */ /* 0x000fe200027e640b */
        /* <DEDUP_REMOVED lines=9> */
[----:B------:R-:W-:Y:S02]  /*8830*/  IMAD R13, R13, R7, R9 ;  /* 0x000000070d0d7224 */ /* 0x000fe400078e0209 */
[----:B------:R-:W-:Y:S01]  /*8840*/  IMAD.MOV.U32 R15, RZ, RZ, 0x0 ;  /* 0x00000000ff0f7424 */ /* 0x000fe200078e00ff */
        /* <DEDUP_REMOVED lines=18> */
[----:B------:R-:W-:Y:S02]  /*8970*/  SEL R3, R9, R6, !P2 ;  /* 0x0000000609037207 */ /* 0x000fe40005000000 */
[----:B------:R-:W-:Y:S02]  /*8980*/  SEL R8, R8, R7, !P2 ;  /* 0x0000000708087207 */ /* 0x000fe40005000000 */
[----:B------:R-:W-:Y:S02]  /*8990*/  SEL R3, R3, 0xffffffff, P0 ;  /* 0xffffffff03037807 */ /* 0x000fe40000000000 */
[----:B------:R-:W-:Y:S01]  /*89a0*/  SEL R8, R8, 0xffffffff, P0 ;  /* 0xffffffff08087807 */ /* 0x000fe20000000000 */
[----:B------:R-:W-:Y:S06]  /*89b0*/  RET.REL.NODEC R14 `(_ZN2at6native27unrolled_elementwise_kernelINS0_13AUnaryFunctorIlllZZZNS0_21remainder_kernel_cudaERNS_18TensorIteratorBaseEENKUlvE_clEvENKUlvE2_clEvEUlllE_EESt5arrayIPcLm2EELi4E23TrivialOffsetCalculatorILi1EjESD_NS0_6memory12LoadWithCastILi1EEENSE_13StoreWithCastILi1EEEEEviT_T0_T2_T3_T4_T5_) ;  /* 0xffffff740e907950 */ /* 0x000fec0003c3ffff */
.L_x_50102:
        /* <DEDUP_REMOVED lines=12> */
.L_x_57270:


//--------------------- .text._ZN2at6native18elementwise_kernelILi128ELi2EZNS0_22gpu_kernel_impl_nocastINS0_13AUnaryFunctorIlllZZZNS0_21remainder_kernel_cudaERNS_18TensorIteratorBaseEENKUlvE_clEvENKUlvE2_clEvEUlllE_EEEEvS5_RKT_EUliE_EEviT1_ --------------------------
	.section	.text._ZN2at6native18elementwise_kernelILi128ELi2EZNS0_22gpu_kernel_impl_nocastINS0_13AUnaryFunctorIlllZZZNS0_21remainder_kernel_cudaERNS_18TensorIteratorBaseEENKUlvE_clEvENKUlvE2_clEvEUlllE_EEEEvS5_RKT_EUliE_EEviT1_,"ax",@progbits
	.align	128
        .global         _ZN2at6native18elementwise_kernelILi128ELi2EZNS0_22gpu_kernel_impl_nocastINS0_13AUnaryFunctorIlllZZZNS0_21remainder_kernel_cudaERNS_18TensorIteratorBaseEENKUlvE_clEvENKUlvE2_clEvEUlllE_EEEEvS5_RKT_EUliE_EEviT1_
        .type           _ZN2at6native18elementwise_kernelILi128ELi2EZNS0_22gpu_kernel_impl_nocastINS0_13AUnaryFunctorIlllZZZNS0_21remainder_kernel_cudaERNS_18TensorIteratorBaseEENKUlvE_clEvENKUlvE2_clEvEUlllE_EEEEvS5_RKT_EUliE_EEviT1_,@function
        .size           _ZN2at6native18elementwise_kernelILi128ELi2EZNS0_22gpu_kernel_impl_nocastINS0_13AUnaryFunctorIlllZZZNS0_21remainder_kernel_cudaERNS_18TensorIteratorBaseEENKUlvE_clEvENKUlvE2_clEvEUlllE_EEEEvS5_RKT_EUliE_EEviT1_,(.L_x_57271 - _ZN2at6native18elementwise_kernelILi128ELi2EZNS0_22gpu_kernel_impl_nocastINS0_13AUnaryFunctorIlllZZZNS0_21remainder_kernel_cudaERNS_18TensorIteratorBaseEENKUlvE_clEvENKUlvE2_clEvEUlllE_EEEEvS5_RKT_EUliE_EEviT1_)
        .other          _ZN2at6native18elementwise_kernelILi128ELi2EZNS0_22gpu_kernel_impl_nocastINS0_13AUnaryFunctorIlllZZZNS0_21remainder_kernel_cudaERNS_18TensorIteratorBaseEENKUlvE_clEvENKUlvE2_clEvEUlllE_EEEEvS5_RKT_EUliE_EEviT1_,@"STO_CUDA_ENTRY STV_DEFAULT"
_ZN2at6native18elementwise_kernelILi128ELi2EZNS0_22gpu_kernel_impl_nocastINS0_13AUnaryFunctorIlllZZZNS0_21remainder_kernel_cudaERNS_18TensorIteratorBaseEENKUlvE_clEvENKUlvE2_clEvEUlllE_EEEEvS5_RKT_EUliE_EEviT1_:
.text._ZN2at6native18elementwise_kernelILi128ELi2EZNS0_22gpu_kernel_impl_nocastINS0_13AUnaryFunctorIlllZZZNS0_21remainder_kernel_cudaERNS_18TensorIteratorBaseEENKUlvE_clEvENKUlvE2_clEvEUlllE_EEEEvS5_RKT_EUliE_EEviT1_:
        /* <DEDUP_REMOVED lines=306> */
[----:B------:R-:W-:-:S04]  /*1320*/  IMAD R2, R13, UR10, R3 ;  /* 0x0000000a0d027c24 */ /* 0x000fc8000f8e0203 */
[----:B------:R-:W-:Y:S02]  /*1330*/  @P0 IMAD.MOV R8, RZ, RZ, -R6 ;  /* 0x000000ffff080224 */ /* 0x000fe400078e0a06 */
[----:B------:R-:W-:Y:S02]  /*1340*/  IMAD R7, R2, UR8, R7 ;  /* 0x0000000802077c24 */ /* 0x000fe4000f8e0207 */
[----:B-1----:R-:W-:Y:S02]  /*1350*/  @P0 IMAD R8, R8, R17, R9 ;  /* 0x0000001108080224 */ /* 0x002fe400078e0209 */
[----:B------:R-:W-:Y:S02]  /*1360*/  IMAD R0, R2, UR9, R0 ;  /* 0x0000000902007c24 */ /* 0x000fe4000f8e0200 */
[C---:B--2---:R-:W-:Y:S02]  /*1370*/  @P0 IMAD R7, R8.reuse, R4, R7 ;  /* 0x0000000408070224 */ /* 0x044fe400078e0207 */
[----:B------:R-:W-:-:S07]  /*1380*/  @P0 IMAD R0, R8, R5, R0 ;  /* 0x0000000508000224 */ /* 0x000fce00078e0200 */
.L_x_50105:
        /* <DEDUP_REMOVED lines=13> */
[----:B------:R-:W-:Y:S02]  /*1460*/  MOV R8, R5 ;  /* 0x0000000500087202 */ /* 0x000fe40000000f00 */
[----:B------:R-:W-:-:S07]  /*1470*/  MOV R0, 0x1490 ;  /* 0x0000149000007802 */ /* 0x000fce0000000f00 */
[----:B------:R-:W-:Y:S05]  /*1480*/  CALL.REL.NOINC `($__internal_58_$__cuda_sm20_rem_s64) ;  /* 0x0000001800307944 */ /* 0x000fea0003c00000 */
[----:B------:R-:W-:Y:S01]  /*1490*/  MOV R2, R8 ;  /* 0x0000000800027202 */ /* 0x000fe20000000f00 */
[----:B------:R-:W-:Y:S01]  /*14a0*/  IMAD.MOV.U32 R3, RZ, RZ, R9 ;  /* 0x000000ffff037224 */ /* 0x000fe200078e0009 */
[----:B------:R-:W-:Y:S06]  /*14b0*/  BRA `(.L_x_50108) ;  /* 0x0000000000507947 */ /* 0x000fec0003800000 */
.L_x_50107:
[----:B------:R-:W0:Y:S01]  /*14c0*/  I2F.U32.RP R0, R4 ;  /* 0x0000000400007306 */ /* 0x000e220000209000 */
[----:B------:R-:W-:Y:S01]  /*14d0*/  IADD3 R9, RZ, -R4, RZ ;  /* 0x80000004ff097210 */ /* 0x000fe20007ffe0ff */
[----:B------:R-:W-:Y:S01]  /*14e0*/  ULDC UR8, c[0x0][0x428] ;  /* 0x00010a0000087ab9 */ /* 0x000fe20000000800 */
[----:B------:R-:W-:-:S05]  /*14f0*/  ISETP.NE.U32.AND P1, PT, R4, RZ, PT ;  /* 0x000000ff0400720c */ /* 0x000fca0003f25070 */
        /* <DEDUP_REMOVED lines=8> */
[----:B------:R-:W-:Y:S01]  /*1580*/  IMAD R9, R4, R3, UR8 ;  /* 0x0000000804097e24 */ /* 0x000fe2000f8e0203 */
[----:B------:R-:W-:-:S04]  /*1590*/  HFMA2.MMA R3, -RZ, RZ, 0, 0 ;  /* 0x00000000ff037435 */ /* 0x000fc800000001ff */
[----:B------:R-:W-:-:S13]  /*15a0*/  ISETP.GE.U32.AND P0, PT, R9, R4, PT ;  /* 0x000000040900720c */ /* 0x000fda0003f06070 */
[----:B------:R-:W-:-:S04]  /*15b0*/  @P0 IADD3 R9, -R4, R9, RZ ;  /* 0x0000000904090210 */ /* 0x000fc80007ffe1ff */
[----:B------:R-:W-:-:S13]  /*15c0*/  ISETP.GE.U32.AND P0, PT, R9, R4, PT ;  /* 0x000000040900720c */ /* 0x000fda0003f06070 */
[----:B------:R-:W-:Y:S01]  /*15d0*/  @P0 IMAD.IADD R9, R9, 0x1, -R4 ;  /* 0x0000000109090824 */ /* 0x000fe200078e0a04 */
[----:B------:R-:W-:-:S04]  /*15e0*/  @!P1 LOP3.LUT R9, RZ, R4, RZ, 0x33, !PT ;  /* 0x00000004ff099212 */ /* 0x000fc800078e33ff */
[----:B------:R-:W-:-:S07]  /*15f0*/  MOV R2, R9 ;  /* 0x0000000900027202 */ /* 0x000fce0000000f00 */
.L_x_50108:
[----:B------:R-:W-:Y:S05]  /*1600*/  BSYNC B1 ;  /* 0x0000000000017941 */ /* 0x000fea0003800000 */
.L_x_50106:
        /* <DEDUP_REMOVED lines=9> */
[----:B------:R-:W-:Y:S01]  /*16a0*/  IMAD.X R3, R3, 0x1, R5, P0 ;  /* 0x0000000103037824 */ /* 0x000fe200000e0605 */
[----:B------:R-:W-:-:S04]  /*16b0*/  LEA R5, R10, R11, 0x8 ;  /* 0x0000000b0a057211 */ /* 0x000fc800078e40ff */
[----:B------:R0:W-:Y:S01]  /*16c0*/  STG.E.64 desc[UR4][R6.64], R2 ;  /* 0x0000000206007986 */ /* 0x0001e2000c101b04 */
[----:B------:R-:W-:-:S07]  /*16d0*/  IADD3 R5, R5, 0x80, RZ ;  /* 0x0000008005057810 */ /* 0x000fce0007ffe0ff */
.L_x_50104:
[----:B------:R-:W-:Y:S05]  /*16e0*/  BSYNC B0 ;  /* 0x0000000000007941 */ /* 0x000fea0003800000 */
.L_x_50103:
[----:B------:R-:W-:Y:S02]  /*16f0*/  ULDC UR8, c[0x0][0x210] ;  /* 0x0000840000087ab9 */ /* 0x000fe40000000800 */
[----:B------:R-:W-:-:S13]  /*1700*/  ISETP.GE.AND P0, PT, R5, UR8, PT ;  /* 0x0000000805007c0c */ /* 0x000fda000bf06270 */
[----:B------:R-:W-:Y:S05]  /*1710*/  @P0 EXIT ;  /* 0x000000000000094d */ /* 0x000fea0003800000 */
[----:B0-----:R-:W0:Y:S01]  /*1720*/  LDC R6, c[0x0][0x218] ;  /* 0x00008600ff067b82 */ /* 0x001e220000000800 */
[----:B------:R-:W-:Y:S01]  /*1730*/  IMAD.MOV.U32 R0, RZ, RZ, RZ ;  /* 0x000000ffff007224 */ /* 0x000fe200078e00ff */
[----:B------:R-:W-:Y:S02]  /*1740*/  MOV R7, RZ ;  /* 0x000000ff00077202 */ /* 0x000fe40000000f00 */
[----:B0-----:R-:W-:-:S13]  /*1750*/  ISETP.NE.AND P0, PT, R6, RZ, PT ;  /* 0x000000ff0600720c */ /* 0x001fda0003f05270 */
[----:B------:R-:W-:Y:S05]  /*1760*/  @!P0 BRA `(.L_x_50109) ;  /* 0x0000001000a88947 */ /* 0x000fea0003800000 */
[----:B------:R-:W-:Y:S01]  /*1770*/  HFMA2.MMA R2, -RZ, RZ, 0, 0 ;  /* 0x00000000ff027435 */ /* 0x000fe200000001ff */
[----:B------:R-:W-:Y:S01]  /*1780*/  IMAD.MOV.U32 R3, RZ, RZ, R5 ;  /* 0x000000ffff037224 */ /* 0x000fe200078e0005 */
        /* <DEDUP_REMOVED lines=296> */
.L_x_50109:
[----:B------:R-:W-:Y:S02]  /*2a10*/  ULDC.64 UR8, c[0x0][0x418] ;  /* 0x0001060000087ab9 */ /* 0x000fe40000000a00 */
[----:B------:R-:W-:Y:S01]  /*2a20*/  IADD3 R4, P0, R0, UR8, RZ ;  /* 0x0000000800047c10 */ /* 0x000fe2000ff1e0ff */
        /* <DEDUP_REMOVED lines=11> */
[----:B------:R-:W-:Y:S02]  /*2ae0*/  MOV R8, R5 ;  /* 0x0000000500087202 */ /* 0x000fe40000000f00 */
[----:B------:R-:W-:-:S07]  /*2af0*/  MOV R0, 0x2b10 ;  /* 0x00002b1000007802 */ /* 0x000fce0000000f00 */
[----:B------:R-:W-:Y:S05]  /*2b00*/  CALL.REL.NOINC `($__internal_58_$__cuda_sm20_rem_s64) ;  /* 0x0000000000907944 */ /* 0x000fea0003c00000 */
[----:B------:R-:W-:Y:S01]  /*2b10*/  IMAD.MOV.U32 R2, RZ, RZ, R8 ;  /* 0x000000ffff027224 */ /* 0x000fe200078e0008 */
[----:B------:R-:W-:Y:S01]  /*2b20*/  MOV R3, R9 ;  /* 0x0000000900037202 */ /* 0x000fe20000000f00 */
[----:B------:R-:W-:Y:S06]  /*2b30*/  BRA `(.L_x_50112) ;  /* 0x0000000000507947 */ /* 0x000fec0003800000 */
.L_x_50111:
        /* <DEDUP_REMOVED lines=17> */
[----:B------:R-:W-:Y:S02]  /*2c50*/  @P0 IADD3 R9, -R4, R9, RZ ;  /* 0x0000000904090210 */ /* 0x000fe40007ffe1ff */
[----:B------:R-:W-:-:S05]  /*2c60*/  @!P1 LOP3.LUT R9, RZ, R4, RZ, 0x33, !PT ;  /* 0x00000004ff099212 */ /* 0x000fca00078e33ff */
[----:B------:R-:W-:-:S07]  /*2c70*/  IMAD.MOV.U32 R2, RZ, RZ, R9 ;  /* 0x000000ffff027224 */ /* 0x000fce00078e0009 */
.L_x_50112:
[----:B------:R-:W-:Y:S05]  /*2c80*/  BSYNC B0 ;  /* 0x0000000000007941 */ /* 0x000fea0003800000 */
.L_x_50110:
        /* <DEDUP_REMOVED lines=12> */
        .weak           $__internal_58_$__cuda_sm20_rem_s64
        .type           $__internal_58_$__cuda_sm20_rem_s64,@function
        .size           $__internal_58_$__cuda_sm20_rem_s64,(.L_x_57271 - $__internal_58_$__cuda_sm20_rem_s64)
$__internal_58_$__cuda_sm20_rem_s64:
        /* <DEDUP_REMOVED lines=26> */
[----:B------:R-:W-:Y:S01]  /*2ef0*/  ISETP.LE.AND P1, PT, RZ, UR7, PT ;  /* 0x00000007ff007c0c */ /* 0x000fe2000bf23270 */
[----:B------:R-:W-:Y:S01]  /*2f00*/  IMAD R13, R17, R2, R13 ;  /* 0x00000002110d7224 */ /* 0x000fe200078e020d */
[----:B------:R-:W-:Y:S01]  /*2f10*/  IADD3 R12, P4, RZ, -UR6, RZ ;  /* 0x80000006ff0c7c10 */ /* 0x000fe2000ff9e0ff */
[----:B------:R-:W-:-:S04]  /*2f20*/  IMAD.HI.U32 R14, R15, R19, RZ ;  /* 0x000000130f0e7227 */ /* 0x000fc800078e00ff */
[----:B------:R-:W-:-:S04]  /*2f30*/  IMAD.X R16, RZ, RZ, ~R13, P0 ;  /* 0x000000ffff107224 */ /* 0x000fc800000e0e0d */
[----:B------:R-:W-:-:S04]  /*2f40*/  IMAD.WIDE.U32 R14, P0, R15, R16, R14 ;  /* 0x000000100f0e7225 */ /* 0x000fc8000780000e */
[C---:B------:R-:W-:Y:S02]  /*2f50*/  IMAD R13, R17.reuse, R16, RZ ;  /* 0x00000010110d7224 */ /* 0x040fe400078e02ff */
[----:B------:R-:W-:Y:S01]  /*2f60*/  IMAD.HI.U32 R14, P2, R17, R19, R14 ;  /* 0x00000013110e7227 */ /* 0x000fe2000784000e */
[----:B------:R-:W-:-:S03]  /*2f70*/  SEL R15, R12, UR6, !P1 ;  /* 0x000000060c0f7c07 */ /* 0x000fc6000c800000 */
[----:B------:R-:W-:Y:S01]  /*2f80*/  IMAD.HI.U32 R12, R17, R16, RZ ;  /* 0x00000010110c7227 */ /* 0x000fe200078e00ff */
[----:B------:R-:W-:Y:S02]  /*2f90*/  IADD3 R14, P3, R13, R14, RZ ;  /* 0x0000000e0d0e7210 */ /* 0x000fe40007f7e0ff */
[----:B------:R-:W-:Y:S02]  /*2fa0*/  IADD3.X R16, RZ, ~UR7, RZ, P4, !PT ;  /* 0x80000007ff107c10 */ /* 0x000fe4000a7fe4ff */
[----:B------:R-:W-:Y:S01]  /*2fb0*/  IADD3.X R13, R12, R17, RZ, P0, !PT ;  /* 0x000000110c0d7210 */ /* 0x000fe200007fe4ff */
[----:B------:R-:W-:Y:S01]  /*2fc0*/  IMAD.HI.U32 R12, R14, R15, RZ ;  /* 0x0000000f0e0c7227 */ /* 0x000fe200078e00ff */
[----:B------:R-:W-:Y:S02]  /*2fd0*/  SEL R17, R16, UR7, !P1 ;  /* 0x0000000710117c07 */ /* 0x000fe4000c800000 */
[----:B------:R-:W-:Y:S01]  /*2fe0*/  IADD3.X R16, RZ, RZ, R13, P3, P2 ;  /* 0x000000ffff107210 */ /* 0x000fe20001fe440d */
[----:B------:R-:W-:-:S04]  /*2ff0*/  HFMA2.MMA R13, -RZ, RZ, 0, 0 ;  /* 0x00000000ff0d7435 */ /* 0x000fc800000001ff */
[----:B------:R-:W-:-:S04]  /*3000*/  IMAD R19, R16, R17, RZ ;  /* 0x0000001110137224 */ /* 0x000fc800078e02ff */
[----:B------:R-:W-:-:S04]  /*3010*/  IMAD.WIDE.U32 R12, R14, R17, R12 ;  /* 0x000000110e0c7225 */ /* 0x000fc800078e000c */
[----:B------:R-:W-:-:S04]  /*3020*/  IMAD.HI.U32 R14, R16, R17, RZ ;  /* 0x00000011100e7227 */ /* 0x000fc800078e00ff */
[----:B------:R-:W-:-:S04]  /*3030*/  IMAD.HI.U32 R12, P0, R16, R15, R12 ;  /* 0x0000000f100c7227 */ /* 0x000fc8000780000c */
[----:B------:R-:W-:Y:S01]  /*3040*/  IMAD.X R14, RZ, RZ, R14, P0 ;  /* 0x000000ffff0e7224 */ /* 0x000fe200000e060e */
[----:B------:R-:W-:-:S04]  /*3050*/  IADD3 R19, P2, R19, R12, RZ ;  /* 0x0000000c13137210 */ /* 0x000fc80007f5e0ff */
[----:B------:R-:W-:Y:S01]  /*3060*/  IADD3.X R21, RZ, R14, RZ, P2, !PT ;  /* 0x0000000eff157210 */ /* 0x000fe200017fe4ff */
[----:B------:R-:W-:-:S04]  /*3070*/  IMAD.WIDE.U32 R12, R19, R2, RZ ;  /* 0x00000002130c7225 */ /* 0x000fc800078e00ff */
        /* <DEDUP_REMOVED lines=18> */
[-C--:B------:R-:W-:Y:S02]  /*31a0*/  IADD3.X R12, RZ, ~R3.reuse, RZ, P2, !PT ;  /* 0x80000003ff0c7210 */ /* 0x080fe400017fe4ff */
[----:B------:R-:W-:Y:S02]  /*31b0*/  ISETP.NE.AND.EX P0, PT, R8, RZ, PT, P0 ;  /* 0x000000ff0800720c */ /* 0x000fe40003f05300 */
[----:B------:R-:W-:Y:S01]  /*31c0*/  SEL R9, R12, R3, !P1 ;  /* 0x000000030c097207 */ /* 0x000fe20004800000 */
[----:B------:R-:W-:Y:S01]  /*31d0*/  HFMA2.MMA R3, -RZ, RZ, 0, 0 ;  /* 0x00000000ff037435 */ /* 0x000fe200000001ff */
[----:B------:R-:W-:-:S02]  /*31e0*/  SEL R8, R13, R2, !P1 ;  /* 0x000000020d087207 */ /* 0x000fc40004800000 */
[----:B------:R-:W-:Y:S02]  /*31f0*/  MOV R2, R0 ;  /* 0x0000000000027202 */ /* 0x000fe40000000f00 */
[----:B------:R-:W-:Y:S02]  /*3200*/  SEL R8, R8, 0xffffffff, P0 ;  /* 0xffffffff08087807 */ /* 0x000fe40000000000 */
[----:B------:R-:W-:Y:S01]  /*3210*/  SEL R9, R9, 0xffffffff, P0 ;  /* 0xffffffff09097807 */ /* 0x000fe20000000000 */
[----:B------:R-:W-:Y:S06]  /*3220*/  RET.REL.NODEC R2 `(_ZN2at6native18elementwise_kernelILi128ELi2EZNS0_22gpu_kernel_impl_nocastINS0_13AUnaryFunctorIlllZZZNS0_21remainder_kernel_cudaERNS_18TensorIteratorBaseEENKUlvE_clEvENKUlvE2_clEvEUlllE_EEEEvS5_RKT_EUliE_EEviT1_) ;  /* 0xffffffcc02747950 */ /* 0x000fec0003c3ffff */
.L_x_50113:
        /* <DEDUP_REMOVED lines=13> */
.L_x_57271:


//--------------------- .text._ZN2at6native27unrolled_elementwise_kernelINS0_13AUnaryFunctorIlllZZZNS0_21remainder_kernel_cudaERNS_18TensorIteratorBaseEENKUlvE_clEvENKUlvE2_clEvEUlllE_EESt5arrayIPcLm2EELi4E23TrivialOffsetCalculatorILi1EjESD_NS0_6memory15LoadWithoutCastENSE_16StoreWithoutCastEEEviT_T0_T2_T3_T4_T5_ --------------------------
	.section	.text._ZN2at6native27unrolled_elementwise_kernelINS0_13AUnaryFunctorIlllZZZNS0_21remainder_kernel_cudaERNS_18TensorIteratorBaseEENKUlvE_clEvENKUlvE2_clEvEUlllE_EESt5arrayIPcLm2EELi4E23TrivialOffsetCalculatorILi1EjESD_NS0_6memory15LoadWithoutCastENSE_16StoreWithoutCastEEEviT_T0_T2_T3_T4_T5_,"ax",@progbits
	.align	128
        .global         _ZN2at6native27unrolled_elementwise_kernelINS0_13AUnaryFunctorIlllZZZNS0_21remainder_kernel_cudaERNS_18TensorIteratorBaseEENKUlvE_clEvENKUlvE2_clEvEUlllE_EESt5arrayIPcLm2EELi4E23TrivialOffsetCalculatorILi1EjESD_NS0_6memory15LoadWithoutCastENSE_16StoreWithoutCastEEEviT_T0_T2_T3_T4_T5_
        .type           _ZN2at6native27unrolled_elementwise_kernelINS0_13AUnaryFunctorIlllZZZNS0_21remainder_kernel_cudaERNS_18TensorIteratorBaseEENKUlvE_clEvENKUlvE2_clEvEUlllE_EESt5arrayIPcLm2EELi4E23TrivialOffsetCalculatorILi1EjESD_NS0_6memory15LoadWithoutCastENSE_16StoreWithoutCastEEEviT_T0_T2_T3_T4_T5_,@function
        .size           _ZN2at6native27unrolled_elementwise_kernelINS0_13AUnaryFunctorIlllZZZNS0_21remainder_kernel_cudaERNS_18TensorIteratorBaseEENKUlvE_clEvENKUlvE2_clEvEUlllE_EESt5arrayIPcLm2EELi4E23TrivialOffsetCalculatorILi1EjESD_NS0_6memory15LoadWithoutCastENSE_16StoreWithoutCastEEEviT_T0_T2_T3_T4_T5_,(.L_x_57272 - _ZN2at6native27unrolled_elementwise_kernelINS0_13AUnaryFunctorIlllZZZNS0_21remainder_kernel_cudaERNS_18TensorIteratorBaseEENKUlvE_clEvENKUlvE2_clEvEUlllE_EESt5arrayIPcLm2EELi4E23TrivialOffsetCalculatorILi1EjESD_NS0_6memory15LoadWithoutCastENSE_16StoreWithoutCastEEEviT_T0_T2_T3_T4_T5_)
        .other          _ZN2at6native27unrolled_elementwise_kernelINS0_13AUnaryFunctorIlllZZZNS0_21remainder_kernel_cudaERNS_18TensorIteratorBaseEENKUlvE_clEvENKUlvE2_clEvEUlllE_EESt5arrayIPcLm2EELi4E23TrivialOffsetCalculatorILi1EjESD_NS0_6memory15LoadWithoutCastENSE_16StoreWithoutCastEEEviT_T0_T2_T3_T4_T5_,@"STO_CUDA_ENTRY STV_DEFAULT"
_ZN2at6native27unrolled_elementwise_kernelINS0_13AUnaryFunctorIlllZZZNS0_21remainder_kernel_cudaERNS_18TensorIteratorBaseEENKUlvE_clEvENKUlvE2_clEvEUlllE_EESt5arrayIPcLm2EELi4E23TrivialOffsetCalculatorILi1EjESD_NS0_6memory15LoadWithoutCastENSE_16StoreWithoutCastEEEviT_T0_T2_T3_T4_T5_:
.text._ZN2at6native27unrolled_elementwise_kernelINS0_13AUnaryFunctorIlllZZZNS0_21remainder_kernel_cudaERNS_18TensorIteratorBaseEENKUlvE_clEvENKUlvE2_clEvEUlllE_EESt5arrayIPcLm2EELi4E23TrivialOffsetCalculatorILi1EjESD_NS0_6memory15LoadWithoutCastENSE_16StoreWithoutCastEEEviT_T0_T2_T3_T4_T5_:
[----:B------:R-:W-:Y:S01]  /*0000*/  LDC R1, c[0x0][0x28] ;  /* 0x00000a00ff017b82 */ /* 0x000fe20000000800 */
[----:B------:R-:W0:Y:S07]  /*0010*/  S2R R6, SR_CTAID.X ;  /* 0x0000000000067919 */ /* 0x000e2e0000002500 */
[----:B------:R-:W0:Y:S01]  /*0020*/  LDC R3, c[0x0][0x210] ;  /* 0x00008400ff037b82 */ /* 0x000e220000000800 */
[----:B------:R-:W-:Y:S01]  /*0030*/  CS2R R16, SRZ ;  /* 0x0000000000107805 */ /* 0x000fe2000001ff00 */
[----:B------:R-:W-:Y:S01]  /*0040*/  ULDC.64 UR4, c[0x0][0x208] ;  /* 0x0000820000047ab9 */ /* 0x000fe20000000a00 */
[----:B------:R-:W1:Y:S01]  /*0050*/  S2R R5, SR_TID.X ;  /* 0x0000000000057919 */ /* 0x000e620000002100 */
[----:B------:R-:W-:Y:S01]  /*0060*/  ULDC.64 UR6, c[0x0][0x220] ;  /* 0x0000880000067ab9 */ /* 0x000fe20000000a00 */
        /* <DEDUP_REMOVED lines=12> */
[----:B------:R-:W-:-:S04]  /*0130*/  ISETP.GE.AND P3, PT, R7, R4, PT ;  /* 0x000000040700720c */ /* 0x000fc80003f66270 */
[----:B------:R0:W5:Y:S09]  /*0140*/  @!P1 LDG.E.64 R12, desc[UR4][R18.64] ;  /* 0x00000004120c9981 */ /* 0x000172000c1e1b00 */
[----:B------:R-:W-:Y:S01]  /*0150*/  @!P3 IMAD R21, R6, 0x200, R7 ;  /* 0x000002000615b824 */ /* 0x000fe200078e0207 */
[----:B------:R-:W-:Y:S01]  /*0160*/  @!P3 IADD3 R7, R7, 0x80, RZ ;  /* 0x000000800707b810 */ /* 0x000fe20007ffe0ff */
[----:B------:R-:W2:Y:S03]  /*0170*/  @!P3 LDC.64 R10, c[0x0][0x230] ;  /* 0x00008c00ff0abb82 */ /* 0x000ea60000000a00 */
[----:B------:R-:W-:Y:S01]  /*0180*/  ISETP.GE.AND P2, PT, R7, R4, PT ;  /* 0x000000040700720c */ /* 0x000fe20003f46270 */
[----:B-1----:R-:W-:Y:S01]  /*0190*/  @!P0 IMAD.WIDE.U32 R2, R15, 0x8, R2 ;  /* 0x000000080f028825 */ /* 0x002fe200078e0002 */
[----:B------:R-:W-:-:S11]  /*01a0*/  CS2R R14, SRZ ;  /* 0x00000000000e7805 */ /* 0x000fd6000001ff00 */
[----:B------:R-:W1:Y:S01]  /*01b0*/  @!P2 LDC.64 R8, c[0x0][0x230] ;  /* 0x00008c00ff08ab82 */ /* 0x000e620000000a00 */
[----:B------:R-:W-:Y:S02]  /*01c0*/  @!P2 IMAD R7, R6, 0x200, R7 ;  /* 0x000002000607a824 */ /* 0x000fe400078e0207 */
[----:B--2---:R-:W-:Y:S01]  /*01d0*/  @!P3 IMAD.WIDE.U32 R20, R21, 0x8, R10 ;  /* 0x000000081514b825 */ /* 0x004fe200078e000a */
[----:B------:R-:W-:-:S04]  /*01e0*/  CS2R R10, SRZ ;  /* 0x00000000000a7805 */ /* 0x000fc8000001ff00 */
[----:B------:R0:W5:Y:S04]  /*01f0*/  @!P3 LDG.E.64 R14, desc[UR4][R20.64] ;  /* 0x00000004140eb981 */ /* 0x000168000c1e1b00 */
[----:B------:R0:W5:Y:S01]  /*0200*/  @!P0 LDG.E.64 R10, desc[UR4][R2.64] ;  /* 0x00000004020a8981 */ /* 0x000162000c1e1b00 */
[----:B-1----:R-:W-:-:S05]  /*0210*/  @!P2 IMAD.WIDE.U32 R8, R7, 0x8, R8 ;  /* 0x000000080708a825 */ /* 0x002fca00078e0008 */
        /* <DEDUP_REMOVED lines=8> */
[----:B0-----:R-:W-:Y:S01]  /*02a0*/  IMAD.MOV.U32 R2, RZ, RZ, R12 ;  /* 0x000000ffff027224 */ /* 0x001fe200078e000c */
[----:B------:R-:W-:Y:S01]  /*02b0*/  MOV R8, 0x2e0 ;  /* 0x000002e000087802 */ /* 0x000fe20000000f00 */
[----:B------:R-:W-:-:S07]  /*02c0*/  IMAD.MOV.U32 R3, RZ, RZ, R13 ;  /* 0x000000ffff037224 */ /* 0x000fce00078e000d */
[----:B------:R-:W-:Y:S05]  /*02d0*/  CALL.REL.NOINC `($__internal_59_$__cuda_sm20_rem_s64) ;  /* 0x0000000c00407944 */ /* 0x000fea0003c00000 */
[----:B------:R-:W-:Y:S02]  /*02e0*/  IMAD.MOV.U32 R2, RZ, RZ, R18 ;  /* 0x000000ffff027224 */ /* 0x000fe400078e0012 */
[----:B------:R-:W-:Y:S01]  /*02f0*/  IMAD.MOV.U32 R3, RZ, RZ, R19 ;  /* 0x000000ffff037224 */ /* 0x000fe200078e0013 */
[----:B------:R-:W-:Y:S06]  /*0300*/  BRA `(.L_x_50118) ;  /* 0x0000000000507947 */ /* 0x000fec0003800000 */
.L_x_50117:
[----:B------:R-:W1:Y:S01]  /*0310*/  I2F.U32.RP R0, R12 ;  /* 0x0000000c00007306 */ /* 0x000e620000209000 */
[----:B------:R-:W-:Y:S01]  /*0320*/  ULDC UR8, c[0x0][0x220] ;  /* 0x0000880000087ab9 */ /* 0x000fe20000000800 */
[----:B------:R-:W-:-:S06]  /*0330*/  ISETP.NE.U32.AND P2, PT, R12, RZ, PT ;  /* 0x000000ff0c00720c */ /* 0x000fcc0003f45070 */
[----:B-1----:R-:W0:Y:S02]  /*0340*/  MUFU.RCP R0, R0 ;  /* 0x0000000000007308 */ /* 0x002e240000001000 */
[----:B0-----:R-:W-:-:S06]  /*0350*/  IADD3 R2, R0, 0xffffffe, RZ ;  /* 0x0ffffffe00027810 */ /* 0x001fcc0007ffe0ff */
        /* <DEDUP_REMOVED lines=13> */
[----:B------:R-:W-:-:S04]  /*0430*/  @!P2 LOP3.LUT R7, RZ, R12, RZ, 0x33, !PT ;  /* 0x0000000cff07a212 */ /* 0x000fc800078e33ff */
[----:B------:R-:W-:-:S07]  /*0440*/  MOV R2, R7 ;  /* 0x0000000700027202 */ /* 0x000fce0000000f00 */
.L_x_50118:
[----:B------:R-:W-:Y:S05]  /*0450*/  BSYNC B1 ;  /* 0x0000000000017941 */ /* 0x000fea0003800000 */
.L_x_50116:
        /* <DEDUP_REMOVED lines=9> */
[----:B------:R-:W-:-:S07]  /*04f0*/  IMAD.X R7, R3, 0x1, R7, P2 ;  /* 0x0000000103077824 */ /* 0x000fce00010e0607 */
.L_x_50115:
[----:B------:R-:W-:Y:S05]  /*0500*/  BSYNC B0 ;  /* 0x0000000000007941 */ /* 0x000fea0003800000 */
.L_x_50114:
        /* <DEDUP_REMOVED lines=12> */
[----:B------:R-:W-:Y:S05]  /*05d0*/  CALL.REL.NOINC `($__internal_59_$__cuda_sm20_rem_s64) ;  /* 0x0000000800807944 */ /* 0x000fea0003c00000 */
[----:B------:R-:W-:Y:S01]  /*05e0*/  MOV R2, R18 ;  /* 0x0000001200027202 */ /* 0x000fe20000000f00 */
[----:B------:R-:W-:Y:S01]  /*05f0*/  IMAD.MOV.U32 R3, RZ, RZ, R19 ;  /* 0x000000ffff037224 */ /* 0x000fe200078e0013 */
[----:B------:R-:W-:Y:S06]  /*0600*/  BRA `(.L_x_50123) ;  /* 0x0000000000507947 */ /* 0x000fec0003800000 */
.L_x_50122:
        /* <DEDUP_REMOVED lines=18> */
[----:B------:R-:W-:-:S05]  /*0730*/  @!P2 LOP3.LUT R9, RZ, R10, RZ, 0x33, !PT ;  /* 0x0000000aff09a212 */ /* 0x000fca00078e33ff */
[----:B------:R-:W-:-:S07]  /*0740*/  IMAD.MOV.U32 R2, RZ, RZ, R9 ;  /* 0x000000ffff027224 */ /* 0x000fce00078e0009 */
.L_x_50123:
[----:B------:R-:W-:Y:S05]  /*0750*/  BSYNC B1 ;  /* 0x0000000000017941 */ /* 0x000fea0003800000 */
.L_x_50121:
        /* <DEDUP_REMOVED lines=10> */
.L_x_50120:
[----:B------:R-:W-:Y:S05]  /*0800*/  BSYNC B0 ;  /* 0x0000000000007941 */ /* 0x000fea0003800000 */
.L_x_50119:
        /* <DEDUP_REMOVED lines=12> */
[----:B------:R-:W-:Y:S05]  /*08d0*/  CALL.REL.NOINC `($__internal_59_$__cuda_sm20_rem_s64) ;  /* 0x0000000400c07944 */ /* 0x000fea0003c00000 */
[----:B------:R-:W-:Y:S02]  /*08e0*/  IMAD.MOV.U32 R2, RZ, RZ, R18 ;  /* 0x000000ffff027224 */ /* 0x000fe400078e0012 */
[----:B------:R-:W-:Y:S01]  /*08f0*/  IMAD.MOV.U32 R3, RZ, RZ, R19 ;  /* 0x000000ffff037224 */ /* 0x000fe200078e0013 */
[----:B------:R-:W-:Y:S06]  /*0900*/  BRA `(.L_x_50128) ;  /* 0x0000000000507947 */ /* 0x000fec0003800000 */
.L_x_50127:
[----:B------:R-:W0:Y:S01]  /*0910*/  I2F.U32.RP R8, R14 ;  /* 0x0000000e00087306 */ /* 0x000e220000209000 */
[----:B------:R-:W-:Y:S01]  /*0920*/  ULDC UR8, c[0x0][0x220] ;  /* 0x0000880000087ab9 */ /* 0x000fe20000000800 */
[----:B------:R-:W-:-:S06]  /*0930*/  ISETP.NE.U32.AND P2, PT, R14, RZ, PT ;  /* 0x000000ff0e00720c */ /* 0x000fcc0003f45070 */
        /* <DEDUP_REMOVED lines=17> */
.L_x_50128:
[----:B------:R-:W-:Y:S05]  /*0a50*/  BSYNC B1 ;  /* 0x0000000000017941 */ /* 0x000fea0003800000 */
.L_x_50126:
        /* <DEDUP_REMOVED lines=10> */
.L_x_50125:
[----:B------:R-:W-:Y:S05]  /*0b00*/  BSYNC B0 ;  /* 0x0000000000007941 */ /* 0x000fea0003800000 */
.L_x_50124:
        /* <DEDUP_REMOVED lines=13> */
[----:B------:R-:W-:Y:S02]  /*0be0*/  IMAD.MOV.U32 R2, RZ, RZ, R18 ;  /* 0x000000ffff027224 */ /* 0x000fe400078e0012 */
[----:B------:R-:W-:Y:S01]  /*0bf0*/  IMAD.MOV.U32 R3, RZ, RZ, R19 ;  /* 0x000000ffff037224 */ /* 0x000fe200078e0013 */
[----:B------:R-:W-:Y:S06]  /*0c00*/  BRA `(.L_x_50133) ;  /* 0x0000000000507947 */ /* 0x000fec0003800000 */
.L_x_50132:
        /* <DEDUP_REMOVED lines=20> */
.L_x_50133:
[----:B------:R-:W-:Y:S05]  /*0d50*/  BSYNC B1 ;  /* 0x0000000000017941 */ /* 0x000fea0003800000 */
.L_x_50131:
        /* <DEDUP_REMOVED lines=10> */
.L_x_50130:
[----:B------:R-:W-:Y:S05]  /*0e00*/  BSYNC B0 ;  /* 0x0000000000007941 */ /* 0x000fea0003800000 */
.L_x_50129:
[----:B-----5:R-:W0:Y:S01]  /*0e10*/  @!P1 S2R R15, SR_TID.X ;  /* 0x00000000000f9919 */ /* 0x020e220000002100 */
[----:B------:R-:W1:Y:S01]  /*0e20*/  @!P1 LDC.64 R8, c[0x0][0x228] ;  /* 0x00008a00ff089b82 */ /* 0x000e620000000a00 */
[----:B------:R-:W-:Y:S01]  /*0e30*/  @!P1 IMAD.MOV.U32 R14, RZ, RZ, R0 ;  /* 0x000000ffff0e9224 */ /* 0x000fe200078e0000 */
[----:B------:R-:W-:Y:S01]  /*0e40*/  BSSY B0, `(.L_x_50134) ;  /* 0x0000012000007945 */ /* 0x000fe20003800000 */
[----:B0-----:R-:W-:Y:S02]  /*0e50*/  @!P1 VIADD R5, R15, 0x80 ;  /* 0x000000800f059836 */ /* 0x001fe40000000000 */
[----:B------:R-:W-:-:S03]  /*0e60*/  @!P1 IMAD R15, R6, 0x200, R15 ;  /* 0x00000200060f9824 */ /* 0x000fc600078e020f */
[----:B------:R-:W-:Y:S01]  /*0e70*/  ISETP.GE.AND P0, PT, R5, R4, PT ;  /* 0x000000040500720c */ /* 0x000fe20003f06270 */
[----:B-1----:R-:W-:Y:S01]  /*0e80*/  @!P1 IMAD.WIDE.U32 R8, R15, 0x8, R8 ;  /* 0x000000080f089825 */ /* 0x002fe200078e0008 */
[----:B------:R-:W-:-:S05]  /*0e90*/  @!P1 MOV R15, R7 ;  /* 0x00000007000f9202 */ /* 0x000fca0000000f00 */
[----:B------:R0:W-:Y:S06]  /*0ea0*/  @!P1 STG.E.64 desc[UR4][R8.64], R14 ;  /* 0x0000000e08009986 */ /* 0x0001ec000c101b04 */
        /* <DEDUP_REMOVED lines=11> */
.L_x_50135:
[----:B------:R-:W-:Y:S05]  /*0f60*/  BSYNC B0 ;  /* 0x0000000000007941 */ /* 0x000fea0003800000 */
.L_x_50134:
[----:B------:R-:W-:-:S13]  /*0f70*/  ISETP.GE.AND P0, PT, R5, R4, PT ;  /* 0x000000040500720c */ /* 0x000fda0003f06270 */
[----:B------:R-:W-:Y:S05]  /*0f80*/  @P0 EXIT ;  /* 0x000000000000094d */ /* 0x000fea0003800000 */
[----:B01----:R-:W0:Y:S01]  /*0f90*/  LDC.64 R8, c[0x0][0x228] ;  /* 0x00008a00ff087b82 */ /* 0x003e220000000a00 */
[----:B------:R-:W-:-:S04]  /*0fa0*/  IMAD R5, R6, 0x200, R5 ;  /* 0x0000020006057824 */ /* 0x000fc800078e0205 */
[----:B0-----:R-:W-:-:S05]  /*0fb0*/  IMAD.WIDE.U32 R4, R5, 0x8, R8 ;  /* 0x0000000805047825 */ /* 0x001fca00078e0008 */
[----:B------:R-:W-:Y:S01]  /*0fc0*/  STG.E.64 desc[UR4][R4.64], R2 ;  /* 0x0000000204007986 */ /* 0x000fe2000c101b04 */
[----:B------:R-:W-:Y:S05]  /*0fd0*/  EXIT ;  /* 0x000000000000794d */ /* 0x000fea0003800000 */
        .weak           $__internal_59_$__cuda_sm20_rem_s64
        .type           $__internal_59_$__cuda_sm20_rem_s64,@function
        .size           $__internal_59_$__cuda_sm20_rem_s64,(.L_x_57272 - $__internal_59_$__cuda_sm20_rem_s64)
$__internal_59_$__cuda_sm20_rem_s64:
        /* <DEDUP_REMOVED lines=24> */
[----:B------:R-:W-:Y:S01]  /*1160*/  ISETP.LE.AND P2, PT, RZ, UR7, PT ;  /* 0x00000007ff007c0c */ /* 0x000fe2000bf43270 */
[----:B------:R-:W-:Y:S01]  /*1170*/  IMAD R9, R23, R19, R25 ;  /* 0x0000001317097224 */ /* 0x000fe200078e0219 */
[----:B------:R-:W-:-:S03]  /*1180*/  IADD3 R25, P0, RZ, -R24, RZ ;  /* 0x80000018ff197210 */ /* 0x000fc60007f1e0ff */
[----:B------:R-:W-:Y:S02]  /*1190*/  IMAD R9, R21, R18, R9 ;  /* 0x0000001215097224 */ /* 0x000fe400078e0209 */
[----:B------:R-:W-:-:S04]  /*11a0*/  IMAD.HI.U32 R22, R23, R25, RZ ;  /* 0x0000001917167227 */ /* 0x000fc800078e00ff */
[----:B------:R-:W-:Y:S01]  /*11b0*/  IMAD.X R24, RZ, RZ, ~R9, P0 ;  /* 0x000000ffff187224 */ /* 0x000fe200000e0e09 */
[----:B------:R-:W-:-:S03]  /*11c0*/  IADD3 R9, P5, RZ, -UR6, RZ ;  /* 0x80000006ff097c10 */ /* 0x000fc6000ffbe0ff */
[----:B------:R-:W-:Y:S01]  /*11d0*/  IMAD.WIDE.U32 R22, P0, R23, R24, R22 ;  /* 0x0000001817167225 */ /* 0x000fe20007800016 */
[----:B------:R-:W-:-:S03]  /*11e0*/  SEL R9, R9, UR6, !P2 ;  /* 0x0000000609097c07 */ /* 0x000fc6000d000000 */
[C---:B------:R-:W-:Y:S02]  /*11f0*/  IMAD R20, R21.reuse, R24, RZ ;  /* 0x0000001815147224 */ /* 0x040fe400078e02ff */
[----:B------:R-:W-:Y:S01]  /*1200*/  IMAD.HI.U32 R25, P3, R21, R25, R22 ;  /* 0x0000001915197227 */ /* 0x000fe20007860016 */
[----:B------:R-:W-:-:S03]  /*1210*/  IADD3.X R22, RZ, ~UR7, RZ, P5, !PT ;  /* 0x80000007ff167c10 */ /* 0x000fc6000affe4ff */
[----:B------:R-:W-:Y:S01]  /*1220*/  IMAD.HI.U32 R24, R21, R24, RZ ;  /* 0x0000001815187227 */ /* 0x000fe200078e00ff */
[----:B------:R-:W-:Y:S02]  /*1230*/  IADD3 R25, P4, R20, R25, RZ ;  /* 0x0000001914197210 */ /* 0x000fe40007f9e0ff */
[----:B------:R-:W-:Y:S01]  /*1240*/  SEL R22, R22, UR7, !P2 ;  /* 0x0000000716167c07 */ /* 0x000fe2000d000000 */
        /* <DEDUP_REMOVED lines=37> */
[----:B------:R-:W-:Y:S06]  /*14a0*/  RET.REL.NODEC R8 `(_ZN2at6native27unrolled_elementwise_kernelINS0_13AUnaryFunctorIlllZZZNS0_21remainder_kernel_cudaERNS_18TensorIteratorBaseEENKUlvE_clEvENKUlvE2_clEvEUlllE_EESt5arrayIPcLm2EELi4E23TrivialOffsetCalculatorILi1EjESD_NS0_6memory15LoadWithoutCastENSE_16StoreWithoutCastEEEviT_T0_T2_T3_T4_T5_) ;  /* 0xffffffe808d47950 */ /* 0x000fec0003c3ffff */
.L_x_50136:
        /* <DEDUP_REMOVED lines=13> */
.L_x_57272:


//--------------------- .text._ZN2at6native29vectorized_elementwise_kernelILi2ENS0_13AUnaryFunctorIlllZZZNS0_21remainder_kernel_cudaERNS_18TensorIteratorBaseEENKUlvE_clEvENKUlvE2_clEvEUlllE_EESt5arrayIPcLm2EEEEviT0_T1_ --------------------------
	.section	.text._ZN2at6native29vectorized_elementwise_kernelILi2ENS0_13AUnaryFunctorIlllZZZNS0_21remainder_kernel_cudaERNS_18TensorIteratorBaseEENKUlvE_clEvENKUlvE2_clEvEUlllE_EESt5arrayIPcLm2EEEEviT0_T1_,"ax",@progbits
	.align	128
        .global         _ZN2at6native29vectorized_elementwise_kernelILi2ENS0_13AUnaryFunctorIlllZZZNS0_21remainder_kernel_cudaERNS_18TensorIteratorBaseEENKUlvE_clEvENKUlvE2_clEvEUlllE_EESt5arrayIPcLm2EEEEviT0_T1_
        .type           _ZN2at6native29vectorized_elementwise_kernelILi2ENS0_13AUnaryFunctorIlllZZZNS0_21remainder_kernel_cudaERNS_18TensorIteratorBaseEENKUlvE_clEvENKUlvE2_clEvEUlllE_EESt5arrayIPcLm2EEEEviT0_T1_,@function
        .size           _ZN2at6native29vectorized_elementwise_kernelILi2ENS0_13AUnaryFunctorIlllZZZNS0_21remainder_kernel_cudaERNS_18TensorIteratorBaseEENKUlvE_clEvENKUlvE2_clEvEUlllE_EESt5arrayIPcLm2EEEEviT0_T1_,(.L_x_57273 - _ZN2at6native29vectorized_elementwise_kernelILi2ENS0_13AUnaryFunctorIlllZZZNS0_21remainder_kernel_cudaERNS_18TensorIteratorBaseEENKUlvE_clEvENKUlvE2_clEvEUlllE_EESt5arrayIPcLm2EEEEviT0_T1_)
        .other          _ZN2at6native29vectorized_elementwise_kernelILi2ENS0_13AUnaryFunctorIlllZZZNS0_21remainder_kernel_cudaERNS_18TensorIteratorBaseEENKUlvE_clEvENKUlvE2_clEvEUlllE_EESt5arrayIPcLm2EEEEviT0_T1_,@"STO_CUDA_ENTRY STV_DEFAULT"
_ZN2at6native29vectorized_elementwise_kernelILi2ENS0_13AUnaryFunctorIlllZZZNS0_21remainder_kernel_cudaERNS_18TensorIteratorBaseEENKUlvE_clEvENKUlvE2_clEvEUlllE_EESt5arrayIPcLm2EEEEviT0_T1_:
.text._ZN2at6native29vectorized_elementwise_kernelILi2ENS0_13AUnaryFunctorIlllZZZNS0_21remainder_kernel_cudaERNS_18TensorIteratorBaseEENKUlvE_clEvENKUlvE2_clEvEUlllE_EESt5arrayIPcLm2EEEEviT0_T1_:
        /* <DEDUP_REMOVED lines=23> */
[----:B------:R-:W-:-:S07]  /*0170*/  MOV R4, 0x190 ;  /* 0x0000019000047802 */ /* 0x000fce0000000f00 */
[----:B-----5:R-:W-:Y:S05]  /*0180*/  CALL.REL.NOINC `($__internal_60_$__cuda_sm20_rem_s64) ;  /* 0x00000030007c7944 */ /* 0x020fea0003c00000 */
[----:B------:R-:W-:Y:S05]  /*0190*/  BRA `(.L_x_50140) ;  /* 0x00000000004c7947 */ /* 0x000fea0003800000 */
.L_x_50139:
[----:B------:R-:W0:Y:S01]  /*01a0*/  I2F.U32.RP R3, R8 ;  /* 0x0000000800037306 */ /* 0x000e220000209000 */
[----:B------:R-:W-:Y:S01]  /*01b0*/  IMAD.MOV R7, RZ, RZ, -R8 ;  /* 0x000000ffff077224 */ /* 0x000fe200078e0a08 */
[----:B------:R-:W-:Y:S01]  /*01c0*/  ULDC UR8, c[0x0][0x220] ;  /* 0x0000880000087ab9 */ /* 0x000fe20000000800 */
[----:B------:R-:W-:-:S05]  /*01d0*/  ISETP.NE.U32.AND P1, PT, R8, RZ, PT ;  /* 0x000000ff0800720c */ /* 0x000fca0003f25070 */
[----:B0-----:R-:W0:Y:S02]  /*01e0*/  MUFU.RCP R3, R3 ;  /* 0x0000000300037308 */ /* 0x001e240000001000 */
[----:B0-----:R-:W-:-:S06]  /*01f0*/  VIADD R4, R3, 0xffffffe ;  /* 0x0ffffffe03047836 */ /* 0x001fcc0000000000 */
[----:B------:R0:W1:Y:S02]  /*0200*/  F2I.FTZ.U32.TRUNC.NTZ R5, R4 ;  /* 0x0000000400057305 */ /* 0x000064000021f000 */
[----:B0-----:R-:W-:Y:S02]  /*0210*/  IMAD.MOV.U32 R4, RZ, RZ, RZ ;  /* 0x000000ffff047224 */ /* 0x001fe400078e00ff */
[----:B-1----:R-:W-:-:S04]  /*0220*/  IMAD R7, R7, R5, RZ ;  /* 0x0000000507077224 */ /* 0x002fc800078e02ff */
        /* <DEDUP_REMOVED lines=10> */
.L_x_50140:
[----:B------:R-:W-:Y:S05]  /*02d0*/  BSYNC B0 ;  /* 0x0000000000007941 */ /* 0x000fea0003800000 */
.L_x_50138:
[C---:B------:R-:W-:Y:S01]  /*02e0*/  LOP3.LUT R3, R6.reuse, R8, RZ, 0x3c, !PT ;  /* 0x0000000806037212 */ /* 0x040fe200078e3cff */
[----:B------:R-:W-:Y:S01]  /*02f0*/  ULDC UR8, c[0x0][0x224] ;  /* 0x0000890000087ab9 */ /* 0x000fe20000000800 */
[----:B------:R-:W-:Y:S01]  /*0300*/  LOP3.LUT R4, R7, R9, RZ, 0x3c, !PT ;  /* 0x0000000907047212 */ /* 0x000fe200078e3cff */
[----:B------:R-:W-:Y:S01]  /*0310*/  BSSY B0, `(.L_x_50141) ;  /* 0x0000024000007945 */ /* 0x000fe20003800000 */
[----:B------:R-:W-:Y:S02]  /*0320*/  ISETP.GT.U32.AND P0, PT, R3, -0x1, PT ;  /* 0xffffffff0300780c */ /* 0x000fe40003f04070 */
[----:B------:R-:W-:Y:S02]  /*0330*/  ISETP.EQ.U32.AND P1, PT, R6, RZ, PT ;  /* 0x000000ff0600720c */ /* 0x000fe40003f22070 */
[----:B------:R-:W-:Y:S02]  /*0340*/  ISETP.GT.AND.EX P0, PT, R4, -0x1, PT, P0 ;  /* 0xffffffff0400780c */ /* 0x000fe40003f04300 */
[----:B------:R-:W-:-:S02]  /*0350*/  LOP3.LUT R4, R11, UR8, RZ, 0xfc, !PT ;  /* 0x000000080b047c12 */ /* 0x000fc4000f8efcff */
        /* <DEDUP_REMOVED lines=9> */
[----:B------:R-:W-:-:S07]  /*03f0*/  IMAD.MOV.U32 R9, RZ, RZ, R11 ;  /* 0x000000ffff097224 */ /* 0x000fce00078e000b */
[----:B-----5:R-:W-:Y:S05]  /*0400*/  CALL.REL.NOINC `($__internal_60_$__cuda_sm20_rem_s64) ;  /* 0x0000002c00dc7944 */ /* 0x020fea0003c00000 */
[----:B------:R-:W-:Y:S05]  /*0410*/  BRA `(.L_x_50143) ;  /* 0x00000000004c7947 */ /* 0x000fea0003800000 */
.L_x_50142:
        /* <DEDUP_REMOVED lines=19> */
.L_x_50143:
[----:B------:R-:W-:Y:S05]  /*0550*/  BSYNC B0 ;  /* 0x0000000000007941 */ /* 0x000fea0003800000 */
.L_x_50141:
[C---:B------:R-:W-:Y:S01]  /*0560*/  LOP3.LUT R3, R6.reuse, R10, RZ, 0x3c, !PT ;  /* 0x0000000a06037212 */ /* 0x040fe200078e3cff */
[----:B------:R-:W-:Y:S01]  /*0570*/  ULDC UR8, c[0x0][0x224] ;  /* 0x0000890000087ab9 */ /* 0x000fe20000000800 */
[----:B------:R-:W-:Y:S01]  /*0580*/  LOP3.LUT R4, R7, R11, RZ, 0x3c, !PT ;  /* 0x0000000b07047212 */ /* 0x000fe200078e3cff */
[----:B------:R-:W-:Y:S01]  /*0590*/  BSSY B0, `(.L_x_50144) ;  /* 0x0000024000007945 */ /* 0x000fe20003800000 */
[----:B------:R-:W-:Y:S02]  /*05a0*/  ISETP.GT.U32.AND P0, PT, R3, -0x1, PT ;  /* 0xffffffff0300780c */ /* 0x000fe40003f04070 */
[----:B------:R-:W-:Y:S02]  /*05b0*/  ISETP.EQ.U32.AND P1, PT, R6, RZ, PT ;  /* 0x000000ff0600720c */ /* 0x000fe40003f22070 */
[----:B------:R-:W-:Y:S02]  /*05c0*/  ISETP.GT.AND.EX P0, PT, R4, -0x1, PT, P0 ;  /* 0xffffffff0400780c */ /* 0x000fe40003f04300 */
[----:B-----5:R-:W-:-:S02]  /*05d0*/  LOP3.LUT R4, R13, UR8, RZ, 0xfc, !PT ;  /* 0x000000080d047c12 */ /* 0x020fc4000f8efcff */
        /* <DEDUP_REMOVED lines=10> */
[----:B------:R-:W-:Y:S05]  /*0680*/  CALL.REL.NOINC `($__internal_60_$__cuda_sm20_rem_s64) ;  /* 0x0000002c003c7944 */ /* 0x000fea0003c00000 */
[----:B------:R-:W-:Y:S05]  /*0690*/  BRA `(.L_x_50146) ;  /* 0x00000000004c7947 */ /* 0x000fea0003800000 */
.L_x_50145:
        /* <DEDUP_REMOVED lines=19> */
.L_x_50146:
[----:B------:R-:W-:Y:S05]  /*07d0*/  BSYNC B0 ;  /* 0x0000000000007941 */ /* 0x000fea0003800000 */
.L_x_50144:
        /* <DEDUP_REMOVED lines=20> */
.L_x_50148:
        /* <DEDUP_REMOVED lines=19> */
.L_x_50149:
[----:B------:R-:W-:Y:S05]  /*0a50*/  BSYNC B0 ;  /* 0x0000000000007941 */ /* 0x000fea0003800000 */
.L_x_50147:
        /* <DEDUP_REMOVED lines=20> */
.L_x_50151:
        /* <DEDUP_REMOVED lines=19> */
.L_x_50152:
[----:B------:R-:W-:Y:S05]  /*0cd0*/  BSYNC B0 ;  /* 0x0000000000007941 */ /* 0x000fea0003800000 */
.L_x_50150:
        /* <DEDUP_REMOVED lines=20> */
.L_x_50154:
[----:B------:R-:W0:Y:S01]  /*0e20*/  I2F.U32.RP R3, R18 ;  /* 0x0000001200037306 */ /* 0x000e220000209000 */
[----:B------:R-:W-:Y:S01]  /*0e30*/  IMAD.MOV R7, RZ, RZ, -R18 ;  /* 0x000000ffff077224 */ /* 0x000fe200078e0a12 */
[----:B------:R-:W-:Y:S01]  /*0e40*/  ULDC UR8, c[0x0][0x220] ;  /* 0x0000880000087ab9 */ /* 0x000fe20000000800 */
[----:B------:R-:W-:-:S05]  /*0e50*/  ISETP.NE.U32.AND P1, PT, R18, RZ, PT ;  /* 0x000000ff1200720c */ /* 0x000fca0003f25070 */
[----:B0-----:R-:W0:Y:S02]  /*0e60*/  MUFU.RCP R3, R3 ;  /* 0x0000000300037308 */ /* 0x001e240000001000 */
[----:B0-----:R-:W-:-:S06]  /*0e70*/  VIADD R4, R3, 0xffffffe ;  /* 0x0ffffffe03047836 */ /* 0x001fcc0000000000 */
[----:B------:R0:W1:Y:S02]  /*0e80*/  F2I.FTZ.U32.TRUNC.NTZ R5, R4 ;  /* 0x0000000400057305 */ /* 0x000064000021f000 */
[----:B0-----:R-:W-:Y:S01]  /*0e90*/  HFMA2.MMA R4, -RZ, RZ, 0, 0 ;  /* 0x00000000ff047435 */ /* 0x001fe200000001ff */
[----:B-1----:R-:W-:-:S09]  /*0ea0*/  IMAD R7, R7, R5, RZ ;  /* 0x0000000507077224 */ /* 0x002fd200078e02ff */
        /* <DEDUP_REMOVED lines=10> */
.L_x_50155:
[----:B------:R-:W-:Y:S05]  /*0f50*/  BSYNC B0 ;  /* 0x0000000000007941 */ /* 0x000fea0003800000 */
.L_x_50153:
        /* <DEDUP_REMOVED lines=20> */
.L_x_50157:
        /* <DEDUP_REMOVED lines=19> */
.L_x_50158:
[----:B------:R-:W-:Y:S05]  /*11d0*/  BSYNC B0 ;  /* 0x0000000000007941 */ /* 0x000fea0003800000 */
.L_x_50156:
        /* <DEDUP_REMOVED lines=20> */
.L_x_50160:
        /* <DEDUP_REMOVED lines=19> */
.L_x_50161:
[----:B------:R-:W-:Y:S05]  /*1450*/  BSYNC B0 ;  /* 0x0000000000007941 */ /* 0x000fea0003800000 */
.L_x_50159:
[----:B------:R-:W0:Y:S01]  /*1460*/  LDC.64 R4, c[0x0][0x228] ;  /* 0x00008a00ff047b82 */ /* 0x000e220000000a00 */
[C---:B------:R-:W-:Y:S02]  /*1470*/  LOP3.LUT R3, R6.reuse, R22, RZ, 0x3c, !PT ;  /* 0x0000001606037212 */ /* 0x040fe400078e3cff */
[----:B------:R-:W-:Y:S02]  /*1480*/  LOP3.LUT R9, R7, R23, RZ, 0x3c, !PT ;  /* 0x0000001707097212 */ /* 0x000fe400078e3cff */
[----:B------:R-:W-:Y:S02]  /*1490*/  ISETP.GT.U32.AND P0, PT, R3, -0x1, PT ;  /* 0xffffffff0300780c */ /* 0x000fe40003f04070 */
[----:B------:R-:W-:Y:S02]  /*14a0*/  ISETP.EQ.U32.AND P1, PT, R6, RZ, PT ;  /* 0x000000ff0600720c */ /* 0x000fe40003f22070 */
[----:B------:R-:W-:Y:S01]  /*14b0*/  ISETP.GT.AND.EX P0, PT, R9, -0x1, PT, P0 ;  /* 0xffffffff0900780c */ /* 0x000fe20003f04300 */
[----:B------:R-:W-:-:S03]  /*14c0*/  IMAD.MOV.U32 R9, RZ, RZ, R27 ;  /* 0x000000ffff097224 */ /* 0x000fc600078e001b */
[----:B------:R-:W-:-:S04]  /*14d0*/  ISETP.EQ.OR.EX P0, PT, R7, RZ, P0, P1 ;  /* 0x000000ff0700720c */ /* 0x000fc80000702710 */
[----:B------:R-:W-:Y:S01]  /*14e0*/  SEL R23, R23, RZ, !P0 ;  /* 0x000000ff17177207 */ /* 0x000fe20004000000 */
[----:B0-----:R-:W-:Y:S01]  /*14f0*/  IMAD.WIDE.U32 R2, R2, 0x8, R4 ;  /* 0x0000000802027825 */ /* 0x001fe200078e0004 */
[----:B------:R-:W-:-:S04]  /*1500*/  SEL R5, R22, RZ, !P0 ;  /* 0x000000ff16057207 */ /* 0x000fc80004000000 */
[----:B------:R-:W-:Y:S01]  /*1510*/  IADD3 R22, P0, R6, R5, RZ ;  /* 0x0000000506167210 */ /* 0x000fe20007f1e0ff */
[----:B------:R-:W-:-:S04]  /*1520*/  IMAD.WIDE R2, R0, 0x10, R2 ;  /* 0x0000001000027825 */ /* 0x000fc800078e0202 */
[----:B------:R-:W-:Y:S01]  /*1530*/  IMAD.X R23, R7, 0x1, R23, P0 ;  /* 0x0000000107177824 */ /* 0x000fe200000e0617 */
[----:B------:R-:W-:Y:S04]  /*1540*/  STG.E.128 desc[UR4][R2.64], R8 ;  /* 0x0000000802007986 */ /* 0x000fe8000c101d04 */
[----:B------:R-:W-:Y:S04]  /*1550*/  STG.E.128 desc[UR4][R2.64+0x800], R12 ;  /* 0x0008000c02007986 */ /* 0x000fe8000c101d04 */
[----:B------:R-:W-:Y:S04]  /*1560*/  STG.E.128 desc[UR4][R2.64+0x1000], R16 ;  /* 0x0010001002007986 */ /* 0x000fe8000c101d04 */
[----:B------:R-:W-:Y:S01]  /*1570*/  STG.E.128 desc[UR4][R2.64+0x1800], R20 ;  /* 0x0018001402007986 */ /* 0x000fe2000c101d04 */
[----:B------:R-:W-:Y:S05]  /*1580*/  EXIT ;  /* 0x000000000000794d */ /* 0x000fea0003800000 */
.L_x_50137:
[----:B------:R-:W0:Y:S01]  /*1590*/  S2R R27, SR_TID.X ;  /* 0x00000000001b7919 */ /* 0x000e220000002100 */
[----:B------:R-:W-:Y:S02]  /*15a0*/  CS2R R20, SRZ ;  /* 0x0000000000147805 */ /* 0x000fe4000001ff00 */
        /* <DEDUP_REMOVED lines=14> */
[----:B------:R-:W0:Y:S01]  /*1690*/  @!P1 LDC.64 R4, c[0x0][0x230] ;  /* 0x00008c00ff049b82 */ /* 0x000e220000000a00 */
[----:B------:R2:W5:Y:S10]  /*16a0*/  @!P6 LDG.E.64 R20, desc[UR4][R14.64] ;  /* 0x000000040e14e981 */ /* 0x000574000c1e1b00 */
        /* <DEDUP_REMOVED lines=8> */
[----:B------:R-:W-:Y:S01]  /*1730*/  @!P2 IMAD.IADD R35, R2, 0x1, R13 ;  /* 0x000000010223a824 */ /* 0x000fe200078e020d */
[----:B------:R-:W0:Y:S01]  /*1740*/  @!P2 LDC.64 R10, c[0x0][0x230] ;  /* 0x00008c00ff0aab82 */ /* 0x000e220000000a00 */
[----:B------:R-:W-:-:S05]  /*1750*/  @!P2 VIADD R13, R13, 0x80 ;  /* 0x000000800d0da836 */ /* 0x000fca0000000000 */
[----:B------:R-:W-:-:S13]  /*1760*/  ISETP.GE.AND P0, PT, R13, R12, PT ;  /* 0x0000000c0d00720c */ /* 0x000fda0003f06270 */
[----:B------:R-:W-:Y:S01]  /*1770*/  @!P0 IMAD.IADD R37, R2, 0x1, R13 ;  /* 0x0000000102258824 */ /* 0x000fe200078e020d */
[----:B------:R-:W0:Y:S01]  /*1780*/  @!P0 LDC.64 R8, c[0x0][0x230] ;  /* 0x00008c00ff088b82 */ /* 0x000e220000000a00 */
[----:B------:R-:W-:-:S05]  /*1790*/  @!P0 VIADD R13, R13, 0x80 ;  /* 0x000000800d0d8836 */ /* 0x000fca0000000000 */
[----:B------:R-:W-:-:S13]  /*17a0*/  ISETP.GE.AND P6, PT, R13, R12, PT ;  /* 0x0000000c0d00720c */ /* 0x000fda0003fc6270 */
[----:B------:R-:W0:Y:S01]  /*17b0*/  @!P6 LDC.64 R6, c[0x0][0x230] ;  /* 0x00008c00ff06eb82 */ /* 0x000e220000000a00 */
[----:B------:R-:W-:Y:S01]  /*17c0*/  CS2R R18, SRZ ;  /* 0x0000000000127805 */ /* 0x000fe2000001ff00 */
[----:B-1----:R-:W-:Y:S01]  /*17d0*/  @!P5 IMAD.WIDE.U32 R22, R23, 0x8, R16 ;  /* 0x000000081716d825 */ /* 0x002fe200078e0010 */
[----:B------:R-:W-:Y:S02]  /*17e0*/  @!P6 IADD3 R13, R2, R13, RZ ;  /* 0x0000000d020de210 */ /* 0x000fe40007ffe0ff */
[----:B------:R-:W-:Y:S02]  /*17f0*/  CS2R R16, SRZ ;  /* 0x0000000000107805 */ /* 0x000fe4000001ff00 */
[----:B--2---:R-:W-:Y:S01]  /*1800*/  CS2R R14, SRZ ;  /* 0x00000000000e7805 */ /* 0x004fe2000001ff00 */
[----:B---3--:R-:W-:Y:S01]  /*1810*/  @!P4 IMAD.WIDE.U32 R28, R31, 0x8, R28 ;  /* 0x000000081f1cc825 */ /* 0x008fe200078e001c */
[----:B------:R1:W5:Y:S01]  /*1820*/  @!P5 LDG.E.64 R18, desc[UR4][R22.64] ;  /* 0x000000041612d981 */ /* 0x000362000c1e1b00 */
[----:B------:R-:W-:-:S02]  /*1830*/  CS2R R30, SRZ ;  /* 0x00000000001e7805 */ /* 0x000fc4000001ff00 */
[----:B----4-:R-:W-:Y:S01]  /*1840*/  @!P3 IMAD.WIDE.U32 R24, R33, 0x8, R24 ;  /* 0x000000082118b825 */ /* 0x010fe200078e0018 */
[----:B------:R-:W-:Y:S01]  /*1850*/  CS2R R32, SRZ ;  /* 0x0000000000207805 */ /* 0x000fe2000001ff00 */
[----:B------:R2:W5:Y:S02]  /*1860*/  @!P4 LDG.E.64 R16, desc[UR4][R28.64] ;  /* 0x000000041c10c981 */ /* 0x000564000c1e1b00 */
[----:B0-----:R-:W-:Y:S01]  /*1870*/  @!P2 IMAD.WIDE.U32 R34, R35, 0x8, R10 ;  /* 0x000000082322a825 */ /* 0x001fe200078e000a */
[----:B------:R-:W-:Y:S02]  /*1880*/  CS2R R10, SRZ ;  /* 0x00000000000a7805 */ /* 0x000fe4000001ff00 */
[----:B-1----:R-:W-:Y:S01]  /*1890*/  CS2R R22, SRZ ;  /* 0x0000000000167805 */ /* 0x002fe2000001ff00 */
[----:B------:R-:W-:Y:S01]  /*18a0*/  @!P0 IMAD.WIDE.U32 R8, R37, 0x8, R8 ;  /* 0x0000000825088825 */ /* 0x000fe200078e0008 */
[----:B------:R2:W5:Y:S03]  /*18b0*/  @!P2 LDG.E.64 R32, desc[UR4][R34.64] ;  /* 0x000000042220a981 */ /* 0x000566000c1e1b00 */
[----:B------:R-:W-:Y:S01]  /*18c0*/  @!P1 IMAD.WIDE.U32 R4, R3, 0x8, R4 ;  /* 0x0000000803049825 */ /* 0x000fe200078e0004 */
[----:B------:R2:W5:Y:S03]  /*18d0*/  @!P3 LDG.E.64 R10, desc[UR4][R24.64] ;  /* 0x00000004180ab981 */ /* 0x000566000c1e1b00 */
[----:B------:R-:W-:Y:S01]  /*18e0*/  @!P6 IMAD.WIDE.U32 R6, R13, 0x8, R6 ;  /* 0x000000080d06e825 */ /* 0x000fe200078e0006 */
        /* <DEDUP_REMOVED lines=10> */
[----:B------:R-:W-:Y:S01]  /*1990*/  IMAD.MOV.U32 R26, RZ, RZ, R22 ;  /* 0x000000ffff1a7224 */ /* 0x000fe200078e0016 */
[----:B--2---:R-:W-:Y:S01]  /*19a0*/  MOV R4, 0x19d0 ;  /* 0x000019d000047802 */ /* 0x004fe20000000f00 */
[----:B------:R-:W-:-:S07]  /*19b0*/  IMAD.MOV.U32 R9, RZ, RZ, R23 ;  /* 0x000000ffff097224 */ /* 0x000fce00078e0017 */
[----:B------:R-:W-:Y:S05]  /*19c0*/  CALL.REL.NOINC `($__internal_60_$__cuda_sm20_rem_s64) ;  /* 0x00000018006c7944 */ /* 0x000fea0003c00000 */
[----:B------:R-:W-:Y:S05]  /*19d0*/  BRA `(.L_x_50166) ;  /* 0x00000000004c7947 */ /* 0x000fea0003800000 */
.L_x_50165:
[----:B------:R-:W0:Y:S01]  /*19e0*/  I2F.U32.RP R0, R22 ;  /* 0x0000001600007306 */ /* 0x000e220000209000 */
[----:B------:R-:W-:Y:S01]  /*19f0*/  ULDC UR8, c[0x0][0x220] ;  /* 0x0000880000087ab9 */ /* 0x000fe20000000800 */
[----:B------:R-:W-:Y:S01]  /*1a00*/  ISETP.NE.U32.AND P2, PT, R22, RZ, PT ;  /* 0x000000ff1600720c */ /* 0x000fe20003f45070 */
[----:B--2---:R-:W-:-:S05]  /*1a10*/  IMAD.MOV.U32 R7, RZ, RZ, RZ ;  /* 0x000000ffff077224 */ /* 0x004fca00078e00ff */
        /* <DEDUP_REMOVED lines=15> */
.L_x_50166:
[----:B------:R-:W-:Y:S05]  /*1b10*/  BSYNC B1 ;  /* 0x0000000000017941 */ /* 0x000fea0003800000 */
.L_x_50164:
        /* <DEDUP_REMOVED lines=10> */
.L_x_50163:
[----:B------:R-:W-:Y:S05]  /*1bc0*/  BSYNC B0 ;  /* 0x0000000000007941 */ /* 0x000fea0003800000 */
.L_x_50162:
        /* <DEDUP_REMOVED lines=14> */
.L_x_50170:
        /* <DEDUP_REMOVED lines=19> */
.L_x_50171:
[----:B------:R-:W-:Y:S05]  /*1de0*/  BSYNC B1 ;  /* 0x0000000000017941 */ /* 0x000fea0003800000 */
.L_x_50169:
        /* <DEDUP_REMOVED lines=10> */
.L_x_50168:
[----:B------:R-:W-:Y:S05]  /*1e90*/  BSYNC B0 ;  /* 0x0000000000007941 */ /* 0x000fea0003800000 */
.L_x_50167:
        /* <DEDUP_REMOVED lines=14> */
.L_x_50175:
        /* <DEDUP_REMOVED lines=19> */
.L_x_50176:
[----:B------:R-:W-:Y:S05]  /*20b0*/  BSYNC B1 ;  /* 0x0000000000017941 */ /* 0x000fea0003800000 */
.L_x_50174:
        /* <DEDUP_REMOVED lines=10> */
.L_x_50173:
[----:B------:R-:W-:Y:S05]  /*2160*/  BSYNC B0 ;  /* 0x0000000000007941 */ /* 0x000fea0003800000 */
.L_x_50172:
        /* <DEDUP_REMOVED lines=14> */
.L_x_50180:
[----:B------:R-:W0:Y:S01]  /*2250*/  I2F.U32.RP R0, R16 ;  /* 0x0000001000007306 */ /* 0x000e220000209000 */
[----:B------:R-:W-:Y:S01]  /*2260*/  ULDC UR8, c[0x0][0x220] ;  /* 0x0000880000087ab9 */ /* 0x000fe20000000800 */
[----:B------:R-:W-:Y:S02]  /*2270*/  ISETP.NE.U32.AND P2, PT, R16, RZ, PT ;  /* 0x000000ff1000720c */ /* 0x000fe40003f45070 */
[----:B--2---:R-:W-:-:S04]  /*2280*/  MOV R7, RZ ;  /* 0x000000ff00077202 */ /* 0x004fc80000000f00 */
        /* <DEDUP_REMOVED lines=15> */
.L_x_50181:
[----:B------:R-:W-:Y:S05]  /*2380*/  BSYNC B1 ;  /* 0x0000000000017941 */ /* 0x000fea0003800000 */
.L_x_50179:
        /* <DEDUP_REMOVED lines=10> */
.L_x_50178:
[----:B------:R-:W-:Y:S05]  /*2430*/  BSYNC B0 ;  /* 0x0000000000007941 */ /* 0x000fea0003800000 */
.L_x_50177:
        /* <DEDUP_REMOVED lines=14> */
.L_x_50185:
        /* <DEDUP_REMOVED lines=19> */
.L_x_50186:
[----:B------:R-:W-:Y:S05]  /*2650*/  BSYNC B1 ;  /* 0x0000000000017941 */ /* 0x000fea0003800000 */
.L_x_50184:
        /* <DEDUP_REMOVED lines=10> */
.L_x_50183:
[----:B------:R-:W-:Y:S05]  /*2700*/  BSYNC B0 ;  /* 0x0000000000007941 */ /* 0x000fea0003800000 */
.L_x_50182:
        /* <DEDUP_REMOVED lines=14> */
.L_x_50190:
[----:B------:R-:W0:Y:S01]  /*27f0*/  I2F.U32.RP R3, R32 ;  /* 0x0000002000037306 */ /* 0x000e220000209000 */
[----:B------:R-:W-:Y:S01]  /*2800*/  ULDC UR8, c[0x0][0x220] ;  /* 0x0000880000087ab9 */ /* 0x000fe20000000800 */
[----:B------:R-:W-:-:S06]  /*2810*/  ISETP.NE.U32.AND P2, PT, R32, RZ, PT ;  /* 0x000000ff2000720c */ /* 0x000fcc0003f45070 */
[----:B0-----:R-:W2:Y:S02]  /*2820*/  MUFU.RCP R3, R3 ;  /* 0x0000000300037308 */ /* 0x001ea40000001000 */
[----:B--2---:R-:W-:-:S06]  /*2830*/  VIADD R4, R3, 0xffffffe ;  /* 0x0ffffffe03047836 */ /* 0x004fcc0000000000 */
        /* <DEDUP_REMOVED lines=14> */
.L_x_50191:
[----:B------:R-:W-:Y:S05]  /*2920*/  BSYNC B1 ;  /* 0x0000000000017941 */ /* 0x000fea0003800000 */
.L_x_50189:
        /* <DEDUP_REMOVED lines=10> */
.L_x_50188:
[----:B------:R-:W-:Y:S05]  /*29d0*/  BSYNC B0 ;  /* 0x0000000000007941 */ /* 0x000fea0003800000 */
.L_x_50187:
        /* <DEDUP_REMOVED lines=14> */
.L_x_50195:
        /* <DEDUP_REMOVED lines=19> */
.L_x_50196:
[----:B------:R-:W-:Y:S05]  /*2bf0*/  BSYNC B1 ;  /* 0x0000000000017941 */ /* 0x000fea0003800000 */
.L_x_50194:
        /* <DEDUP_REMOVED lines=10> */
.L_x_50193:
[----:B------:R-:W-:Y:S05]  /*2ca0*/  BSYNC B0 ;  /* 0x0000000000007941 */ /* 0x000fea0003800000 */
.L_x_50192:
        /* <DEDUP_REMOVED lines=14> */
.L_x_50200:
        /* <DEDUP_REMOVED lines=19> */
.L_x_50201:
[----:B------:R-:W-:Y:S05]  /*2ec0*/  BSYNC B1 ;  /* 0x0000000000017941 */ /* 0x000fea0003800000 */
.L_x_50199:
        /* <DEDUP_REMOVED lines=10> */
.L_x_50198:
[----:B------:R-:W-:Y:S05]  /*2f70*/  BSYNC B0 ;  /* 0x0000000000007941 */ /* 0x000fea0003800000 */
.L_x_50197:
[----:B--2---:R-:W0:Y:S01]  /*2f80*/  @!P1 S2R R9, SR_TID.X ;  /* 0x0000000000099919 */ /* 0x004e220000002100 */
[----:B------:R-:W1:Y:S01]  /*2f90*/  @!P1 LDC.64 R6, c[0x0][0x228] ;  /* 0x00008a00ff069b82 */ /* 0x000e620000000a00 */
[----:B------:R-:W-:Y:S04]  /*2fa0*/  BSSY B0, `(.L_x_50202) ;  /* 0x0000035000007945 */ /* 0x000fe80003800000 */
[----:B------:R-:W-:Y:S01]  /*2fb0*/  BSSY B1, `(.L_x_50203) ;  /* 0x000002c000017945 */ /* 0x000fe20003800000 */
[----:B0-----:R-:W-:Y:S02]  /*2fc0*/  @!P1 IMAD.IADD R3, R2, 0x1, R9 ;  /* 0x0000000102039824 */ /* 0x001fe400078e0209 */
[----:B------:R-:W-:Y:S02]  /*2fd0*/  @!P1 VIADD R27, R9, 0x80 ;  /* 0x00000080091b9836 */ /* 0x000fe40000000000 */
[----:B-1----:R-:W-:-:S03]  /*2fe0*/  @!P1 IMAD.WIDE.U32 R6, R3, 0x8, R6 ;  /* 0x0000000803069825 */ /* 0x002fc600078e0006 */
[----:B------:R-:W-:Y:S02]  /*2ff0*/  ISETP.GE.AND P0, PT, R27, R12, PT ;  /* 0x0000000c1b00720c */ /* 0x000fe40003f06270 */
[----:B-----5:R0:W-:Y:S11]  /*3000*/  @!P1 STG.E.64 desc[UR4][R6.64], R22 ;  /* 0x0000001606009986 */ /* 0x0201f6000c101b04 */
[----:B------:R-:W-:Y:S05]  /*3010*/  @P0 BRA `(.L_x_50204) ;  /* 0x0000000000300947 */ /* 0x000fea0003800000 */
[----:B0-----:R-:W0:Y:S01]  /*3020*/  LDC.64 R6, c[0x0][0x228] ;  /* 0x00008a00ff067b82 */ /* 0x001e220000000a00 */
[----:B------:R-:W-:Y:S02]  /*3030*/  IMAD.IADD R3, R2, 0x1, R27 ;  /* 0x0000000102037824 */ /* 0x000fe400078e021b */
[----:B------:R-:W-:-:S05]  /*3040*/  VIADD R27, R27, 0x80 ;  /* 0x000000801b1b7836 */ /* 0x000fca0000000000 */
[----:B------:R-:W-:Y:S01]  /*3050*/  ISETP.GE.AND P0, PT, R27, R12, PT ;  /* 0x0000000c1b00720c */ /* 0x000fe20003f06270 */
[----:B0-----:R-:W-:-:S05]  /*3060*/  IMAD.WIDE.U32 R6, R3, 0x8, R6 ;  /* 0x0000000803067825 */ /* 0x001fca00078e0006 */
[----:B------:R0:W-:Y:S07]  /*3070*/  STG.E.64 desc[UR4][R6.64], R20 ;  /* 0x0000001406007986 */ /* 0x0001ee000c101b04 */
[----:B------:R-:W-:Y:S05]  /*3080*/  @P0 BRA `(.L_x_50205) ;  /* 0x0000000000300947 */ /* 0x000fea0003800000 */
[----:B0-----:R-:W0:Y:S01]  /*3090*/  LDC.64 R6, c[0x0][0x228] ;  /* 0x00008a00ff067b82 */ /* 0x001e220000000a00 */
[----:B------:R-:W-:Y:S02]  /*30a0*/  IMAD.IADD R3, R2, 0x1, R27 ;  /* 0x0000000102037824 */ /* 0x000fe400078e021b */
[----:B------:R-:W-:Y:S02]  /*30b0*/  VIADD R27, R27, 0x80 ;  /* 0x000000801b1b7836 */ /* 0x000fe40000000000 */
[----:B0-----:R-:W-:-:S05]  /*30c0*/  IMAD.WIDE.U32 R6, R3, 0x8, R6 ;  /* 0x0000000803067825 */ /* 0x001fca00078e0006 */
[----:B------:R1:W-:Y:S02]  /*30d0*/  STG.E.64 desc[UR4][R6.64], R18 ;  /* 0x0000001206007986 */ /* 0x0003e4000c101b04 */
.L_x_50204:
[----:B------:R-:W-:-:S13]  /*30e0*/  ISETP.GE.AND P0, PT, R27, R12, PT ;  /* 0x0000000c1b00720c */ /* 0x000fda0003f06270 */
[----:B------:R-:W-:Y:S05]  /*30f0*/  @P0 BRA `(.L_x_50206) ;  /* 0x0000000000380947 */ /* 0x000fea0003800000 */
[----:B01----:R-:W0:Y:S01]  /*3100*/  LDC.64 R6, c[0x0][0x228] ;  /* 0x00008a00ff067b82 */ /* 0x003e220000000a00 */
[----:B------:R-:W-:Y:S02]  /*3110*/  IMAD.IADD R3, R2, 0x1, R27 ;  /* 0x0000000102037824 */ /* 0x000fe400078e021b */
[----:B------:R-:W-:Y:S02]  /*3120*/  VIADD R27, R27, 0x80 ;  /* 0x000000801b1b7836 */ /* 0x000fe40000000000 */
[----:B0-----:R-:W-:-:S05]  /*3130*/  IMAD.WIDE.U32 R6, R3, 0x8, R6 ;  /* 0x0000000803067825 */ /* 0x001fca00078e0006 */
[----:B------:R1:W-:Y:S02]  /*3140*/  STG.E.64 desc[UR4][R6.64], R16 ;  /* 0x0000001006007986 */ /* 0x0003e4000c101b04 */
.L_x_50205:
[----:B------:R-:W-:-:S13]  /*3150*/  ISETP.GE.AND P0, PT, R27, R12, PT ;  /* 0x0000000c1b00720c */ /* 0x000fda0003f06270 */
[----:B------:R-:W-:Y:S05]  /*3160*/  @P0 BRA `(.L_x_50207) ;  /* 0x0000000000400947 */ /* 0x000fea0003800000 */
[----:B01----:R-:W0:Y:S01]  /*3170*/  LDC.64 R6, c[0x0][0x228] ;  /* 0x00008a00ff067b82 */ /* 0x003e220000000a00 */
[----:B------:R-:W-:Y:S02]  /*3180*/  IMAD.IADD R17, R2, 0x1, R27 ;  /* 0x0000000102117824 */ /* 0x000fe400078e021b */
[----:B------:R-:W-:Y:S02]  /*3190*/  VIADD R27, R27, 0x80 ;  /* 0x000000801b1b7836 */ /* 0x000fe40000000000 */
[----:B0-----:R-:W-:-:S04]  /*31a0*/  IMAD.WIDE.U32 R16, R17, 0x8, R6 ;  /* 0x0000000811107825 */ /* 0x001fc800078e0006 */
[----:B------:R-:W-:Y:S02]  /*31b0*/  IMAD.MOV.U32 R6, RZ, RZ, R0 ;  /* 0x000000ffff067224 */ /* 0x000fe400078e0000 */
[----:B------:R-:W-:-:S05]  /*31c0*/  IMAD.MOV.U32 R7, RZ, RZ, R11 ;  /* 0x000000ffff077224 */ /* 0x000fca00078e000b */
[----:B------:R2:W-:Y:S02]  /*31d0*/  STG.E.64 desc[UR4][R16.64], R6 ;  /* 0x0000000610007986 */ /* 0x0005e4000c101b04 */
.L_x_50206:
[----:B------:R-:W-:-:S13]  /*31e0*/  ISETP.GE.AND P0, PT, R27, R12, PT ;  /* 0x0000000c1b00720c */ /* 0x000fda0003f06270 */
[----:B------:R-:W-:Y:S05]  /*31f0*/  @P0 BREAK B1 ;  /* 0x0000000000010942 */ /* 0x000fea0003800000 */
[----:B------:R-:W-:Y:S05]  /*3200*/  @P0 BRA `(.L_x_50208) ;  /* 0x0000000000380947 */ /* 0x000fea0003800000 */
[----:B012---:R-:W0:Y:S01]  /*3210*/  LDC.64 R6, c[0x0][0x228] ;  /* 0x00008a00ff067b82 */ /* 0x007e220000000a00 */
[----:B------:R-:W-:Y:S02]  /*3220*/  IMAD.IADD R3, R2, 0x1, R27 ;  /* 0x0000000102037824 */ /* 0x000fe400078e021b */
[----:B------:R-:W-:Y:S02]  /*3230*/  IMAD.MOV.U32 R9, RZ, RZ, R13 ;  /* 0x000000ffff097224 */ /* 0x000fe400078e000d */
[----:B------:R-:W-:Y:S02]  /*3240*/  VIADD R27, R27, 0x80 ;  /* 0x000000801b1b7836 */ /* 0x000fe40000000000 */
[----:B0-----:R-:W-:-:S05]  /*3250*/  IMAD.WIDE.U32 R6, R3, 0x8, R6 ;  /* 0x0000000803067825 */ /* 0x001fca00078e0006 */
[----:B------:R2:W-:Y:S02]  /*3260*/  STG.E.64 desc[UR4][R6.64], R8 ;  /* 0x0000000806007986 */ /* 0x0005e4000c101b04 */
.L_x_50207:
[----:B------:R-:W-:Y:S05]  /*3270*/  BSYNC B1 ;  /* 0x0000000000017941 */ /* 0x000fea0003800000 */
.L_x_50203:
[----:B------:R-:W-:-:S13]  /*3280*/  ISETP.GE.AND P0, PT, R27, R12, PT ;  /* 0x0000000c1b00720c */ /* 0x000fda0003f06270 */
[----:B012---:R-:W0:Y:S01]  /*3290*/  @!P0 LDC.64 R6, c[0x0][0x228] ;  /* 0x00008a00ff068b82 */ /* 0x007e220000000a00 */
[----:B------:R-:W-:Y:S02]  /*32a0*/  @!P0 IMAD.IADD R3, R2, 0x1, R27 ;  /* 0x0000000102038824 */ /* 0x000fe400078e021b */
[----:B------:R-:W-:Y:S02]  /*32b0*/  @!P0 IMAD.MOV.U32 R11, RZ, RZ, R15 ;  /* 0x000000ffff0b8224 */ /* 0x000fe400078e000f */
[----:B------:R-:W-:Y:S02]  /*32c0*/  @!P0 VIADD R27, R27, 0x80 ;  /* 0x000000801b1b8836 */ /* 0x000fe40000000000 */
[----:B0-----:R-:W-:-:S05]  /*32d0*/  @!P0 IMAD.WIDE.U32 R6, R3, 0x8, R6 ;  /* 0x0000000803068825 */ /* 0x001fca00078e0006 */
[----:B------:R3:W-:Y:S02]  /*32e0*/  @!P0 STG.E.64 desc[UR4][R6.64], R10 ;  /* 0x0000000a06008986 */ /* 0x0007e4000c101b04 */
.L_x_50208:
[----:B------:R-:W-:Y:S05]  /*32f0*/  BSYNC B0 ;  /* 0x0000000000007941 */ /* 0x000fea0003800000 */
.L_x_50202:
[----:B------:R-:W-:Y:S05]  /*3300*/  WARPSYNC.ALL ;  /* 0x0000000000007948 */ /* 0x000fea0003800000 */
[----:B------:R-:W-:-:S13]  /*3310*/  ISETP.GE.AND P0, PT, R27, R12, PT ;  /* 0x0000000c1b00720c */ /* 0x000fda0003f06270 */
[----:B------:R-:W-:Y:S05]  /*3320*/  @P0 EXIT ;  /* 0x000000000000094d */ /* 0x000fea0003800000 */
[----:B0123--:R-:W0:Y:S01]  /*3330*/  LDC.64 R6, c[0x0][0x228] ;  /* 0x00008a00ff067b82 */ /* 0x00fe220000000a00 */
[----:B------:R-:W-:-:S04]  /*3340*/  IMAD.IADD R3, R2, 0x1, R27 ;  /* 0x0000000102037824 */ /* 0x000fc800078e021b */
[----:B0-----:R-:W-:-:S05]  /*3350*/  IMAD.WIDE.U32 R2, R3, 0x8, R6 ;  /* 0x0000000803027825 */ /* 0x001fca00078e0006 */
[----:B------:R-:W-:Y:S01]  /*3360*/  STG.E.64 desc[UR4][R2.64], R4 ;  /* 0x0000000402007986 */ /* 0x000fe2000c101b04 */
[----:B------:R-:W-:Y:S05]  /*3370*/  EXIT ;  /* 0x000000000000794d */ /* 0x000fea0003800000 */
        .weak           $__internal_60_$__cuda_sm20_rem_s64
        .type           $__internal_60_$__cuda_sm20_rem_s64,@function
        .size           $__internal_60_$__cuda_sm20_rem_s64,(.L_x_57273 - $__internal_60_$__cuda_sm20_rem_s64)
$__internal_60_$__cuda_sm20_rem_s64:
        /* <DEDUP_REMOVED lines=30> */
[----:B------:R-:W-:Y:S02]  /*3560*/  IMAD.X R24, RZ, RZ, ~R24, P0 ;  /* 0x000000ffff187224 */ /* 0x000fe400000e0e18 */
[----:B------:R-:W-:Y:S02]  /*3570*/  IMAD.X R25, RZ, RZ, ~UR7, P5 ;  /* 0x80000007ff197e24 */ /* 0x000fe4000a8e06ff */
[----:B------:R-:W-:-:S03]  /*3580*/  IMAD.WIDE.U32 R34, P0, R35, R24, R34 ;  /* 0x0000001823227225 */ /* 0x000fc60007800022 */
[----:B------:R-:W-:Y:S01]  /*3590*/  SEL R25, R25, UR7, !P2 ;  /* 0x0000000719197c07 */ /* 0x000fe2000d000000 */
[C---:B------:R-:W-:Y:S02]  /*35a0*/  IMAD R7, R5.reuse, R24, RZ ;  /* 0x0000001805077224 */ /* 0x040fe400078e02ff */
[----:B------:R-:W-:-:S04]  /*35b0*/  IMAD.HI.U32 R6, P3, R5, R6, R34 ;  /* 0x0000000605067227 */ /* 0x000fc80007860022 */
[----:B------:R-:W-:Y:S01]  /*35c0*/  IMAD.HI.U32 R24, R5, R24, RZ ;  /* 0x0000001805187227 */ /* 0x000fe200078e00ff */
[----:B------:R-:W-:Y:S02]  /*35d0*/  IADD3 R6, P4, R7, R6, RZ ;  /* 0x0000000607067210 */ /* 0x000fe40007f9e0ff */
[C---:B------:R-:W-:Y:S01]  /*35e0*/  SEL R7, R3.reuse, UR6, !P2 ;  /* 0x0000000603077c07 */ /* 0x040fe2000d000000 */
[----:B------:R-:W-:Y:S01]  /*35f0*/  IMAD.X R24, R24, 0x1, R5, P0 ;  /* 0x0000000118187824 */ /* 0x000fe200000e0605 */
[----:B------:R-:W-:Y:S01]  /*3600*/  SEL R3, R3, UR6, !P2 ;  /* 0x0000000603037c07 */ /* 0x000fe2000d000000 */
[----:B------:R-:W-:Y:S02]  /*3610*/  IMAD.MOV.U32 R35, RZ, RZ, RZ ;  /* 0x000000ffff237224 */ /* 0x000fe400078e00ff */
[----:B------:R-:W-:Y:S01]  /*3620*/  IMAD.HI.U32 R34, R6, R7, RZ ;  /* 0x0000000706227227 */ /* 0x000fe200078e00ff */
[----:B------:R-:W-:-:S03]  /*3630*/  IADD3.X R24, RZ, RZ, R24, P4, P3 ;  /* 0x000000ffff187210 */ /* 0x000fc600027e6418 */
        /* <DEDUP_REMOVED lines=32> */
[----:B------:R-:W-:-:S04]  /*3840*/  IMAD.MOV.U32 R5, RZ, RZ, 0x0 ;  /* 0x00000000ff057424 */ /* 0x000fc800078e00ff */
[----:B------:R-:W-:Y:S05]  /*3850*/  RET.REL.NODEC R4 `(_ZN2at6native29vectorized_elementwise_kernelILi2ENS0_13AUnaryFunctorIlllZZZNS0_21remainder_kernel_cudaERNS_18TensorIteratorBaseEENKUlvE_clEvENKUlvE2_clEvEUlllE_EESt5arrayIPcLm2EEEEviT0_T1_) ;  /* 0xffffffc404e87950 */ /* 0x000fea0003c3ffff */
.L_x_50209:
        /* <DEDUP_REMOVED lines=10> */
.L_x_57273:


//--------------------- .text._ZN2at6native29vectorized_elementwise_kernelILi4ENS0_13AUnaryFunctorIlllZZZNS0_21remainder_kernel_cudaERNS_18TensorIteratorBaseEENKUlvE_clEvENKUlvE2_clEvEUlllE_EESt5arrayIPcLm2EEEEviT0_T1_ --------------------------
	.section	.text._ZN2at6native29vectorized_elementwise_kernelILi4ENS0_13AUnaryFunctorIlllZZZNS0_21remainder_kernel_cudaERNS_18TensorIteratorBaseEENKUlvE_clEvENKUlvE2_clEvEUlllE_EESt5arrayIPcLm2EEEEviT0_T1_,"ax",@progbits
	.align	128
        .global         _ZN2at6native29vectorized_elementwise_kernelILi4ENS0_13AUnaryFunctorIlllZZZNS0_21remainder_kernel_cudaERNS_18TensorIteratorBaseEENKUlvE_clEvENKUlvE2_clEvEUlllE_EESt5arrayIPcLm2EEEEviT0_T1_
        .type           _ZN2at6native29vectorized_elementwise_kernelILi4ENS0_13AUnaryFunctorIlllZZZNS0_21remainder_kernel_cudaERNS_18TensorIteratorBaseEENKUlvE_clEvENKUlvE2_clEvEUlllE_EESt5arrayIPcLm2EEEEviT0_T1_,@function
        .size           _ZN2at6native29vectorized_elementwise_kernelILi4ENS0_13AUnaryFunctorIlllZZZNS0_21remainder_kernel_cudaERNS_18TensorIteratorBaseEENKUlvE_clEvENKUlvE2_clEvEUlllE_EESt5arrayIPcLm2EEEEviT0_T1_,(.L_x_57274 - _ZN2at6native29vectorized_elementwise_kernelILi4ENS0_13AUnaryFunctorIlllZZZNS0_21remainder_kernel_cudaERNS_18TensorIteratorBaseEENKUlvE_clEvENKUlvE2_clEvEUlllE_EESt5arrayIPcLm2EEEEviT0_T1_)
        .other          _ZN2at6native29vectorized_elementwise_kernelILi4ENS0_13AUnaryFunctorIlllZZZNS0_21remainder_kernel_cudaERNS_18TensorIteratorBaseEENKUlvE_clEvENKUlvE2_clEvEUlllE_EESt5arrayIPcLm2EEEEviT0_T1_,@"STO_CUDA_ENTRY STV_DEFAULT"
_ZN2at6native29vectorized_elementwise_kernelILi4ENS0_13AUnaryFunctorIlllZZZNS0_21remainder_kernel_cudaERNS_18TensorIteratorBaseEENKUlvE_clEvENKUlvE2_clEvEUlllE_EESt5arrayIPcLm2EEEEviT0_T1_:
.text._ZN2at6native29vectorized_elementwise_kernelILi4ENS0_13AUnaryFunctorIlllZZZNS0_21remainder_kernel_cudaERNS_18TensorIteratorBaseEENKUlvE_clEvENKUlvE2_clEvEUlllE_EESt5arrayIPcLm2EEEEviT0_T1_:
        /* <DEDUP_REMOVED lines=24> */
[----:B-----5:R-:W-:Y:S05]  /*0180*/  CALL.REL.NOINC `($__internal_61_$__cuda_sm20_rem_s64) ;  /* 0x00000030007c7944 */ /* 0x020fea0003c00000 */
[----:B------:R-:W-:Y:S05]  /*0190*/  BRA `(.L_x_50213) ;  /* 0x00000000004c7947 */ /* 0x000fea0003800000 */
.L_x_50212:
        /* <DEDUP_REMOVED lines=19> */
.L_x_50213:
[----:B------:R-:W-:Y:S05]  /*02d0*/  BSYNC B0 ;  /* 0x0000000000007941 */ /* 0x000fea0003800000 */
.L_x_50211:
        /* <DEDUP_REMOVED lines=18> */
[----:B-----5:R-:W-:Y:S05]  /*0400*/  CALL.REL.NOINC `($__internal_61_$__cuda_sm20_rem_s64) ;  /* 0x0000002c00dc7944 */ /* 0x020fea0003c00000 */
[----:B------:R-:W-:Y:S05]  /*0410*/  BRA `(.L_x_50216) ;  /* 0x00000000004c7947 */ /* 0x000fea0003800000 */
.L_x_50215:
        /* <DEDUP_REMOVED lines=19> */
.L_x_50216:
[----:B------:R-:W-:Y:S05]  /*0550*/  BSYNC B0 ;  /* 0x0000000000007941 */ /* 0x000fea0003800000 */
.L_x_50214:
        /* <DEDUP_REMOVED lines=18> */
[----:B------:R-:W-:Y:S05]  /*0680*/  CALL.REL.NOINC `($__internal_61_$__cuda_sm20_rem_s64) ;  /* 0x0000002c003c7944 */ /* 0x000fea0003c00000 */
[----:B------:R-:W-:Y:S05]  /*0690*/  BRA `(.L_x_50219) ;  /* 0x00000000004c7947 */ /* 0x000fea0003800000 */
.L_x_50218:
        /* <DEDUP_REMOVED lines=19> */
.L_x_50219:
[----:B------:R-:W-:Y:S05]  /*07d0*/  BSYNC B0 ;  /* 0x0000000000007941 */ /* 0x000fea0003800000 */
.L_x_50217:
        /* <DEDUP_REMOVED lines=20> */
.L_x_50221:
        /* <DEDUP_REMOVED lines=19> */
.L_x_50222:
[----:B------:R-:W-:Y:S05]  /*0a50*/  BSYNC B0 ;  /* 0x0000000000007941 */ /* 0x000fea0003800000 */
.L_x_50220:
        /* <DEDUP_REMOVED lines=20> */
.L_x_50224:
        /* <DEDUP_REMOVED lines=19> */
.L_x_50225:
[----:B------:R-:W-:Y:S05]  /*0cd0*/  BSYNC B0 ;  /* 0x0000000000007941 */ /* 0x000fea0003800000 */
.L_x_50223:
        /* <DEDUP_REMOVED lines=20> */
.L_x_50227:
        /* <DEDUP_REMOVED lines=19> */
.L_x_50228:
[----:B------:R-:W-:Y:S05]  /*0f50*/  BSYNC B0 ;  /* 0x0000000000007941 */ /* 0x000fea0003800000 */
.L_x_50226:
        /* <DEDUP_REMOVED lines=20> */
.L_x_50230:
        /* <DEDUP_REMOVED lines=19> */
.L_x_50231:
[----:B------:R-:W-:Y:S05]  /*11d0*/  BSYNC B0 ;  /* 0x0000000000007941 */ /* 0x000fea0003800000 */
.L_x_50229:
        /* <DEDUP_REMOVED lines=20> */
.L_x_50233:
        /* <DEDUP_REMOVED lines=19> */
.L_x_50234:
[----:B------:R-:W-:Y:S05]  /*1450*/  BSYNC B0 ;  /* 0x0000000000007941 */ /* 0x000fea0003800000 */
.L_x_50232:
        /* <DEDUP_REMOVED lines=19> */
.L_x_50210:
        /* <DEDUP_REMOVED lines=67> */
[----:B------:R-:W-:Y:S05]  /*19c0*/  CALL.REL.NOINC `($__internal_61_$__cuda_sm20_rem_s64) ;  /* 0x00000018006c7944 */ /* 0x000fea0003c00000 */
[----:B------:R-:W-:Y:S05]  /*19d0*/  BRA `(.L_x_50239) ;  /* 0x00000000004c7947 */ /* 0x000fea0003800000 */
.L_x_50238:
        /* <DEDUP_REMOVED lines=19> */
.L_x_50239:
[----:B------:R-:W-:Y:S05]  /*1b10*/  BSYNC B1 ;  /* 0x0000000000017941 */ /* 0x000fea0003800000 */
.L_x_50237:
        /* <DEDUP_REMOVED lines=10> */
.L_x_50236:
[----:B------:R-:W-:Y:S05]  /*1bc0*/  BSYNC B0 ;  /* 0x0000000000007941 */ /* 0x000fea0003800000 */
.L_x_50235:
        /* <DEDUP_REMOVED lines=14> */
.L_x_50243:
        /* <DEDUP_REMOVED lines=19> */
.L_x_50244:
[----:B------:R-:W-:Y:S05]  /*1de0*/  BSYNC B1 ;  /* 0x0000000000017941 */ /* 0x000fea0003800000 */
.L_x_50242:
        /* <DEDUP_REMOVED lines=10> */
.L_x_50241:
[----:B------:R-:W-:Y:S05]  /*1e90*/  BSYNC B0 ;  /* 0x0000000000007941 */ /* 0x000fea0003800000 */
.L_x_50240:
        /* <DEDUP_REMOVED lines=14> */
.L_x_50248:
        /* <DEDUP_REMOVED lines=19> */
.L_x_50249:
[----:B------:R-:W-:Y:S05]  /*20b0*/  BSYNC B1 ;  /* 0x0000000000017941 */ /* 0x000fea0003800000 */
.L_x_50247:
        /* <DEDUP_REMOVED lines=10> */
.L_x_50246:
[----:B------:R-:W-:Y:S05]  /*2160*/  BSYNC B0 ;  /* 0x0000000000007941 */ /* 0x000fea0003800000 */
.L_x_50245:
        /* <DEDUP_REMOVED lines=14> */
.L_x_50253:
        /* <DEDUP_REMOVED lines=19> */
.L_x_50254:
[----:B------:R-:W-:Y:S05]  /*2380*/  BSYNC B1 ;  /* 0x0000000000017941 */ /* 0x000fea0003800000 */
.L_x_50252:
        /* <DEDUP_REMOVED lines=10> */
.L_x_50251:
[----:B------:R-:W-:Y:S05]  /*2430*/  BSYNC B0 ;  /* 0x0000000000007941 */ /* 0x000fea0003800000 */
.L_x_50250:
        /* <DEDUP_REMOVED lines=14> */
.L_x_50258:
        /* <DEDUP_REMOVED lines=19> */
.L_x_50259:
[----:B------:R-:W-:Y:S05]  /*2650*/  BSYNC B1 ;  /* 0x0000000000017941 */ /* 0x000fea0003800000 */
.L_x_50257:
        /* <DEDUP_REMOVED lines=10> */
.L_x_50256:
[----:B------:R-:W-:Y:S05]  /*2700*/  BSYNC B0 ;  /* 0x0000000000007941 */ /* 0x000fea0003800000 */
.L_x_50255:
        /* <DEDUP_REMOVED lines=14> */
.L_x_50263:
        /* <DEDUP_REMOVED lines=19> */
.L_x_50264:
[----:B------:R-:W-:Y:S05]  /*2920*/  BSYNC B1 ;  /* 0x0000000000017941 */ /* 0x000fea0003800000 */
.L_x_50262:
        /* <DEDUP_REMOVED lines=10> */
.L_x_50261:
[----:B------:R-:W-:Y:S05]  /*29d0*/  BSYNC B0 ;  /* 0x0000000000007941 */ /* 0x000fea0003800000 */
.L_x_50260:
        /* <DEDUP_REMOVED lines=14> */
.L_x_50268:
        /* <DEDUP_REMOVED lines=19> */
.L_x_50269:
[----:B------:R-:W-:Y:S05]  /*2bf0*/  BSYNC B1 ;  /* 0x0000000000017941 */ /* 0x000fea0003800000 */
.L_x_50267:
        /* <DEDUP_REMOVED lines=10> */
.L_x_50266:
[----:B------:R-:W-:Y:S05]  /*2ca0*/  BSYNC B0 ;  /* 0x0000000000007941 */ /* 0x000fea0003800000 */
.L_x_50265:
        /* <DEDUP_REMOVED lines=14> */
.L_x_50273:
        /* <DEDUP_REMOVED lines=19> */
.L_x_50274:
[----:B------:R-:W-:Y:S05]  /*2ec0*/  BSYNC B1 ;  /* 0x0000000000017941 */ /* 0x000fea0003800000 */
.L_x_50272:
        /* <DEDUP_REMOVED lines=10> */
.L_x_50271:
[----:B------:R-:W-:Y:S05]  /*2f70*/  BSYNC B0 ;  /* 0x0000000000007941 */ /* 0x000fea0003800000 */
.L_x_50270:
        /* <DEDUP_REMOVED lines=22> */
.L_x_50277:
[----:B------:R-:W-:-:S13]  /*30e0*/  ISETP.GE.AND P0, PT, R27, R12, PT ;  /* 0x0000000c1b00720c */ /* 0x000fda0003f06270 */
[----:B------:R-:W-:Y:S05]  /*30f0*/  @P0 BRA `(.L_x_50279) ;  /* 0x0000000000380947 */ /* 0x000fea0003800000 */
[----:B01----:R-:W0:Y:S01]  /*3100*/  LDC.64 R6, c[0x0][0x228] ;  /* 0x00008a00ff067b82 */ /* 0x003e220000000a00 */
[----:B------:R-:W-:Y:S02]  /*3110*/  IMAD.IADD R3, R2, 0x1, R27 ;  /* 0x0000000102037824 */ /* 0x000fe400078e021b */
[----:B------:R-:W-:Y:S02]  /*3120*/  VIADD R27, R27, 0x80 ;  /* 0x000000801b1b7836 */ /* 0x000fe40000000000 */
[----:B0-----:R-:W-:-:S05]  /*3130*/  IMAD.WIDE.U32 R6, R3, 0x8, R6 ;  /* 0x0000000803067825 */ /* 0x001fca00078e0006 */
[----:B------:R1:W-:Y:S02]  /*3140*/  STG.E.64 desc[UR4][R6.64], R16 ;  /* 0x0000001006007986 */ /* 0x0003e4000c101b04 */
.L_x_50278:
        /* <DEDUP_REMOVED lines=9> */
.L_x_50279:
        /* <DEDUP_REMOVED lines=9> */
.L_x_50280:
[----:B------:R-:W-:Y:S05]  /*3270*/  BSYNC B1 ;  /* 0x0000000000017941 */ /* 0x000fea0003800000 */
.L_x_50276:
[----:B------:R-:W-:-:S13]  /*3280*/  ISETP.GE.AND P0, PT, R27, R12, PT ;  /* 0x0000000c1b00720c */ /* 0x000fda0003f06270 */
[----:B012---:R-:W0:Y:S01]  /*3290*/  @!P0 LDC.64 R6, c[0x0][0x228] ;  /* 0x00008a00ff068b82 */ /* 0x007e220000000a00 */
[----:B------:R-:W-:Y:S02]  /*32a0*/  @!P0 IMAD.IADD R3, R2, 0x1, R27 ;  /* 0x0000000102038824 */ /* 0x000fe400078e021b */
[----:B------:R-:W-:Y:S02]  /*32b0*/  @!P0 IMAD.MOV.U32 R11, RZ, RZ, R15 ;  /* 0x000000ffff0b8224 */ /* 0x000fe400078e000f */
[----:B------:R-:W-:Y:S02]  /*32c0*/  @!P0 VIADD R27, R27, 0x80 ;  /* 0x000000801b1b8836 */ /* 0x000fe40000000000 */
[----:B0-----:R-:W-:-:S05]  /*32d0*/  @!P0 IMAD.WIDE.U32 R6, R3, 0x8, R6 ;  /* 0x0000000803068825 */ /* 0x001fca00078e0006 */
[----:B------:R3:W-:Y:S02]  /*32e0*/  @!P0 STG.E.64 desc[UR4][R6.64], R10 ;  /* 0x0000000a06008986 */ /* 0x0007e4000c101b04 */
.L_x_50281:
[----:B------:R-:W-:Y:S05]  /*32f0*/  BSYNC B0 ;  /* 0x0000000000007941 */ /* 0x000fea0003800000 */
.L_x_50275:
        /* <DEDUP_REMOVED lines=8> */
        .weak           $__internal_61_$__cuda_sm20_rem_s64
        .type           $__internal_61_$__cuda_sm20_rem_s64,@function
        .size           $__internal_61_$__cuda_sm20_rem_s64,(.L_x_57274 - $__internal_61_$__cuda_sm20_rem_s64)
$__internal_61_$__cuda_sm20_rem_s64:
        /* <DEDUP_REMOVED lines=77> */
[----:B------:R-:W-:Y:S05]  /*3850*/  RET.REL.NODEC R4 `(_ZN2at6native29vectorized_elementwise_kernelILi4ENS0_13AUnaryFunctorIlllZZZNS0_21remainder_kernel_cudaERNS_18TensorIteratorBaseEENKUlvE_clEvENKUlvE2_clEvEUlllE_EESt5arrayIPcLm2EEEEviT0_T1_) ;  /* 0xffffffc404e87950 */ /* 0x000fea0003c3ffff */
.L_x_50282:
        /* <DEDUP_REMOVED lines=10> */
.L_x_57274:


//--------------------- .text._ZN2at6native29vectorized_elementwise_kernelILi8ENS0_13AUnaryFunctorIlllZZZNS0_21remainder_kernel_cudaERNS_18TensorIteratorBaseEENKUlvE_clEvENKUlvE2_clEvEUlllE_EESt5arrayIPcLm2EEEEviT0_T1_ --------------------------
	.section	.text._ZN2at6native29vectorized_elementwise_kernelILi8ENS0_13AUnaryFunctorIlllZZZNS0_21remainder_kernel_cudaERNS_18TensorIteratorBaseEENKUlvE_clEvENKUlvE2_clEvEUlllE_EESt5arrayIPcLm2EEEEviT0_T1_,"ax",@progbits
	.align	128
        .global         _ZN2at6native29vectorized_elementwise_kernelILi8ENS0_13AUnaryFunctorIlllZZZNS0_21remainder_kernel_cudaERNS_18TensorIteratorBaseEENKUlvE_clEvENKUlvE2_clEvEUlllE_EESt5arrayIPcLm2EEEEviT0_T1_
        .type           _ZN2at6native29vectorized_elementwise_kernelILi8ENS0_13AUnaryFunctorIlllZZZNS0_21remainder_kernel_cudaERNS_18TensorIteratorBaseEENKUlvE_clEvENKUlvE2_clEvEUlllE_EESt5arrayIPcLm2EEEEviT0_T1_,@function
        .size           _ZN2at6native29vectorized_elementwise_kernelILi8ENS0_13AUnaryFunctorIlllZZZNS0_21remainder_kernel_cudaERNS_18TensorIteratorBaseEENKUlvE_clEvENKUlvE2_clEvEUlllE_EESt5arrayIPcLm2EEEEviT0_T1_,(.L_x_57275 - _ZN2at6native29vectorized_elementwise_kernelILi8ENS0_13AUnaryFunctorIlllZZZNS0_21remainder_kernel_cudaERNS_18TensorIteratorBaseEENKUlvE_clEvENKUlvE2_clEvEUlllE_EESt5arrayIPcLm2EEEEviT0_T1_)
        .other          _ZN2at6native29vectorized_elementwise_kernelILi8ENS0_13AUnaryFunctorIlllZZZNS0_21remainder_kernel_cudaERNS_18TensorIteratorBaseEENKUlvE_clEvENKUlvE2_clEvEUlllE_EESt5arrayIPcLm2EEEEviT0_T1_,@"STO_CUDA_ENTRY STV_DEFAULT"
_ZN2at6native29vectorized_elementwise_kernelILi8ENS0_13AUnaryFunctorIlllZZZNS0_21remainder_kernel_cudaERNS_18TensorIteratorBaseEENKUlvE_clEvENKUlvE2_clEvEUlllE_EESt5arrayIPcLm2EEEEviT0_T1_:
.text._ZN2at6native29vectorized_elementwise_kernelILi8ENS0_13AUnaryFunctorIlllZZZNS0_21remainder_kernel_cudaERNS_18TensorIteratorBaseEENKUlvE_clEvENKUlvE2_clEvEUlllE_EESt5arrayIPcLm2EEEEviT0_T1_:
        /* <DEDUP_REMOVED lines=24> */
[----:B-----5:R-:W-:Y:S05]  /*0180*/  CALL.REL.NOINC `($__internal_62_$__cuda_sm20_rem_s64) ;  /* 0x00000030007c7944 */ /* 0x020fea0003c00000 */
[----:B------:R-:W-:Y:S05]  /*0190*/  BRA `(.L_x_50286) ;  /* 0x00000000004c7947 */ /* 0x000fea0003800000 */
.L_x_50285:
        /* <DEDUP_REMOVED lines=19> */
.L_x_50286:
[----:B------:R-:W-:Y:S05]  /*02d0*/  BSYNC B0 ;  /* 0x0000000000007941 */ /* 0x000fea0003800000 */
.L_x_50284:
        /* <DEDUP_REMOVED lines=18> */
[----:B-----5:R-:W-:Y:S05]  /*0400*/  CALL.REL.NOINC `($__internal_62_$__cuda_sm20_rem_s64) ;  /* 0x0000002c00dc7944 */ /* 0x020fea0003c00000 */
[----:B------:R-:W-:Y:S05]  /*0410*/  BRA `(.L_x_50289) ;  /* 0x00000000004c7947 */ /* 0x000fea0003800000 */
.L_x_50288:
        /* <DEDUP_REMOVED lines=19> */
.L_x_50289:
[----:B------:R-:W-:Y:S05]  /*0550*/  BSYNC B0 ;  /* 0x0000000000007941 */ /* 0x000fea0003800000 */
.L_x_50287:
        /* <DEDUP_REMOVED lines=18> */
[----:B------:R-:W-:Y:S05]  /*0680*/  CALL.REL.NOINC `($__internal_62_$__cuda_sm20_rem_s64) ;  /* 0x0000002c003c7944 */ /* 0x000fea0003c00000 */
[----:B------:R-:W-:Y:S05]  /*0690*/  BRA `(.L_x_50292) ;  /* 0x00000000004c7947 */ /* 0x000fea0003800000 */
.L_x_50291:
        /* <DEDUP_REMOVED lines=19> */
.L_x_50292:
[----:B------:R-:W-:Y:S05]  /*07d0*/  BSYNC B0 ;  /* 0x0000000000007941 */ /* 0x000fea0003800000 */
.L_x_50290:
        /* <DEDUP_REMOVED lines=20> */
.L_x_50294:
        /* <DEDUP_REMOVED lines=19> */
.L_x_50295:
[----:B------:R-:W-:Y:S05]  /*0a50*/  BSYNC B0 ;  /* 0x0000000000007941 */ /* 0x000fea0003800000 */
.L_x_50293:
        /* <DEDUP_REMOVED lines=20> */
.L_x_50297:
        /* <DEDUP_REMOVED lines=19> */
.L_x_50298:
[----:B------:R-:W-:Y:S05]  /*0cd0*/  BSYNC B0 ;  /* 0x0000000000007941 */ /* 0x000fea0003800000 */
.L_x_50296:
        /* <DEDUP_REMOVED lines=20> */
.L_x_50300:
        /* <DEDUP_REMOVED lines=19> */
.L_x_50301:
[----:B------:R-:W-:Y:S05]  /*0f50*/  BSYNC B0 ;  /* 0x0000000000007941 */ /* 0x000fea0003800000 */
.L_x_50299:
        /* <DEDUP_REMOVED lines=20> */
.L_x_50303:
        /* <DEDUP_REMOVED lines=19> */
.L_x_50304:
[----:B------:R-:W-:Y:S05]  /*11d0*/  BSYNC B0 ;  /* 0x0000000000007941 */ /* 0x000fea0003800000 */
.L_x_50302:
        /* <DEDUP_REMOVED lines=20> */
.L_x_50306:
        /* <DEDUP_REMOVED lines=19> */
.L_x_50307:
[----:B------:R-:W-:Y:S05]  /*1450*/  BSYNC B0 ;  /* 0x0000000000007941 */ /* 0x000fea0003800000 */
.L_x_50305:
        /* <DEDUP_REMOVED lines=19> */
.L_x_50283:
        /* <DEDUP_REMOVED lines=67> */
[----:B------:R-:W-:Y:S05]  /*19c0*/  CALL.REL.NOINC `($__internal_62_$__cuda_sm20_rem_s64) ;  /* 0x00000018006c7944 */ /* 0x000fea0003c00000 */
[----:B------:R-:W-:Y:S05]  /*19d0*/  BRA `(.L_x_50312) ;  /* 0x00000000004c7947 */ /* 0x000fea0003800000 */
.L_x_50311:
        /* <DEDUP_REMOVED lines=19> */
.L_x_50312:
[----:B------:R-:W-:Y:S05]  /*1b10*/  BSYNC B1 ;  /* 0x0000000000017941 */ /* 0x000fea0003800000 */
.L_x_50310:
        /* <DEDUP_REMOVED lines=10> */
.L_x_50309:
[----:B------:R-:W-:Y:S05]  /*1bc0*/  BSYNC B0 ;  /* 0x0000000000007941 */ /* 0x000fea0003800000 */
.L_x_50308:
        /* <DEDUP_REMOVED lines=14> */
.L_x_50316:
        /* <DEDUP_REMOVED lines=19> */
.L_x_50317:
[----:B------:R-:W-:Y:S05]  /*1de0*/  BSYNC B1 ;  /* 0x0000000000017941 */ /* 0x000fea0003800000 */
.L_x_50315:
        /* <DEDUP_REMOVED lines=10> */
.L_x_50314:
[----:B------:R-:W-:Y:S05]  /*1e90*/  BSYNC B0 ;  /* 0x0000000000007941 */ /* 0x000fea0003800000 */
.L_x_50313:
        /* <DEDUP_REMOVED lines=14> */
.L_x_50321:
        /* <DEDUP_REMOVED lines=19> */
.L_x_50322:
[----:B------:R-:W-:Y:S05]  /*20b0*/  BSYNC B1 ;  /* 0x0000000000017941 */ /* 0x000fea0003800000 */
.L_x_50320:
        /* <DEDUP_REMOVED lines=10> */
.L_x_50319:
[----:B------:R-:W-:Y:S05]  /*2160*/  BSYNC B0 ;  /* 0x0000000000007941 */ /* 0x000fea0003800000 */
.L_x_50318:
        /* <DEDUP_REMOVED lines=14> */
.L_x_50326:
        /* <DEDUP_REMOVED lines=19> */
.L_x_50327:
[----:B------:R-:W-:Y:S05]  /*2380*/  BSYNC B1 ;  /* 0x0000000000017941 */ /* 0x000fea0003800000 */
.L_x_50325:
        /* <DEDUP_REMOVED lines=10> */
.L_x_50324:
[----:B------:R-:W-:Y:S05]  /*2430*/  BSYNC B0 ;  /* 0x0000000000007941 */ /* 0x000fea0003800000 */
.L_x_50323:
        /* <DEDUP_REMOVED lines=14> */
.L_x_50331:
        /* <DEDUP_REMOVED lines=19> */
.L_x_50332:
[----:B------:R-:W-:Y:S05]  /*2650*/  BSYNC B1 ;  /* 0x0000000000017941 */ /* 0x000fea0003800000 */
.L_x_50330:
        /* <DEDUP_REMOVED lines=10> */
.L_x_50329:
[----:B------:R-:W-:Y:S05]  /*2700*/  BSYNC B0 ;  /* 0x0000000000007941 */ /* 0x000fea0003800000 */
.L_x_50328:
        /* <DEDUP_REMOVED lines=14> */
.L_x_50336:
        /* <DEDUP_REMOVED lines=19> */
.L_x_50337:
[----:B------:R-:W-:Y:S05]  /*2920*/  BSYNC B1 ;  /* 0x0000000000017941 */ /* 0x000fea0003800000 */
.L_x_50335:
        /* <DEDUP_REMOVED lines=10> */
.L_x_50334:
[----:B------:R-:W-:Y:S05]  /*29d0*/  BSYNC B0 ;  /* 0x0000000000007941 */ /* 0x000fea0003800000 */
.L_x_50333:
        /* <DEDUP_REMOVED lines=14> */
.L_x_50341:
        /* <DEDUP_REMOVED lines=19> */
.L_x_50342:
[----:B------:R-:W-:Y:S05]  /*2bf0*/  BSYNC B1 ;  /* 0x0000000000017941 */ /* 0x000fea0003800000 */
.L_x_50340:
        /* <DEDUP_REMOVED lines=10> */
.L_x_50339:
[----:B------:R-:W-:Y:S05]  /*2ca0*/  BSYNC B0 ;  /* 0x0000000000007941 */ /* 0x000fea0003800000 */
.L_x_50338:
        /* <DEDUP_REMOVED lines=14> */
.L_x_50346:
        /* <DEDUP_REMOVED lines=19> */
.L_x_50347:
[----:B------:R-:W-:Y:S05]  /*2ec0*/  BSYNC B1 ;  /* 0x0000000000017941 */ /* 0x000fea0003800000 */
.L_x_50345:
        /* <DEDUP_REMOVED lines=10> */
.L_x_50344:
[----:B------:R-:W-:Y:S05]  /*2f70*/  BSYNC B0 ;  /* 0x0000000000007941 */ /* 0x000fea0003800000 */
.L_x_50343:
        /* <DEDUP_REMOVED lines=22> */
.L_x_50350:
[----:B------:R-:W-:-:S13]  /*30e0*/  ISETP.GE.AND P0, PT, R27, R12, PT ;  /* 0x0000000c1b00720c */ /* 0x000fda0003f06270 */
[----:B------:R-:W-:Y:S05]  /*30f0*/  @P0 BRA `(.L_x_50352) ;  /* 0x0000000000380947 */ /* 0x000fea0003800000 */
[----:B01----:R-:W0:Y:S01]  /*3100*/  LDC.64 R6, c[0x0][0x228] ;  /* 0x00008a00ff067b82 */ /* 0x003e220000000a00 */
[----:B------:R-:W-:Y:S02]  /*3110*/  IMAD.IADD R3, R2, 0x1, R27 ;  /* 0x0000000102037824 */ /* 0x000fe400078e021b */
[----:B------:R-:W-:Y:S02]  /*3120*/  VIADD R27, R27, 0x80 ;  /* 0x000000801b1b7836 */ /* 0x000fe40000000000 */
[----:B0-----:R-:W-:-:S05]  /*3130*/  IMAD.WIDE.U32 R6, R3, 0x8, R6 ;  /* 0x0000000803067825 */ /* 0x001fca00078e0006 */
[----:B------:R1:W-:Y:S02]  /*3140*/  STG.E.64 desc[UR4][R6.64], R16 ;  /* 0x0000001006007986 */ /* 0x0003e4000c101b04 */
.L_x_50351:
        /* <DEDUP_REMOVED lines=9> */
.L_x_50352:
        /* <DEDUP_REMOVED lines=9> */
.L_x_50353:
[----:B------:R-:W-:Y:S05]  /*3270*/  BSYNC B1 ;  /* 0x0000000000017941 */ /* 0x000fea0003800000 */
.L_x_50349:
[----:B------:R-:W-:-:S13]  /*3280*/  ISETP.GE.AND P0, PT, R27, R12, PT ;  /* 0x0000000c1b00720c */ /* 0x000fda0003f06270 */
[----:B012---:R-:W0:Y:S01]  /*3290*/  @!P0 LDC.64 R6, c[0x0][0x228] ;  /* 0x00008a00ff068b82 */ /* 0x007e220000000a00 */
[----:B------:R-:W-:Y:S02]  /*32a0*/  @!P0 IMAD.IADD R3, R2, 0x1, R27 ;  /* 0x0000000102038824 */ /* 0x000fe400078e021b */
[----:B------:R-:W-:Y:S02]  /*32b0*/  @!P0 IMAD.MOV.U32 R11, RZ, RZ, R15 ;  /* 0x000000ffff0b8224 */ /* 0x000fe400078e000f */
[----:B------:R-:W-:Y:S02]  /*32c0*/  @!P0 VIADD R27, R27, 0x80 ;  /* 0x000000801b1b8836 */ /* 0x000fe40000000000 */
[----:B0-----:R-:W-:-:S05]  /*32d0*/  @!P0 IMAD.WIDE.U32 R6, R3, 0x8, R6 ;  /* 0x0000000803068825 */ /* 0x001fca00078e0006 */
[----:B------:R3:W-:Y:S02]  /*32e0*/  @!P0 STG.E.64 desc[UR4][R6.64], R10 ;  /* 0x0000000a06008986 */ /* 0x0007e4000c101b04 */
.L_x_50354:
[----:B------:R-:W-:Y:S05]  /*32f0*/  BSYNC B0 ;  /* 0x0000000000007941 */ /* 0x000fea0003800000 */
.L_x_50348:
        /* <DEDUP_REMOVED lines=8> */
        .weak           $__internal_62_$__cuda_sm20_rem_s64
        .type           $__internal_62_$__cuda_sm20_rem_s64,@function
        .size           $__internal_62_$__cuda_sm20_rem_s64,(.L_x_57275 - $__internal_62_$__cuda_sm20_rem_s64)
$__internal_62_$__cuda_sm20_rem_s64:
        /* <DEDUP_REMOVED lines=77> */
[----:B------:R-:W-:Y:S05]  /*3850*/  RET.REL.NODEC R4 `(_ZN2at6native29vectorized_elementwise_kernelILi8ENS0_13AUnaryFunctorIlllZZZNS0_21remainder_kernel_cudaERNS_18TensorIteratorBaseEENKUlvE_clEvENKUlvE2_clEvEUlllE_EESt5arrayIPcLm2EEEEviT0_T1_) ;  /* 0xffffffc404e87950 */ /* 0x000fea0003c3ffff */
.L_x_50355:
        /* <DEDUP_REMOVED lines=10> */
.L_x_57275:


//--------------------- .text._ZN2at6native18elementwise_kernelILi128ELi4EZNS0_15gpu_kernel_implINS0_13BinaryFunctorIiiiZZZNS0_21remainder_kernel_cudaERNS_18TensorIteratorBaseEENKUlvE_clEvENKUlvE1_clEvEUliiE_EEEEvS5_RKT_EUliE_EEviT1_ --------------------------
	.section	.text._ZN2at6native18elementwise_kernelILi128ELi4EZNS0_15gpu_kernel_implINS0_13BinaryFunctorIiiiZZZNS0_21remainder_kernel_cudaERNS_18TensorIteratorBaseEENKUlvE_clEvENKUlvE1_clEvEUliiE_EEEEvS5_RKT_EUliE_EEviT1_,"ax",@progbits
	.align	128
        .global         _ZN2at6native18elementwise_kernelILi128ELi4EZNS0_15gpu_kernel_implINS0_13BinaryFunctorIiiiZZZNS0_21remainder_kernel_cudaERNS_18TensorIteratorBaseEENKUlvE_clEvENKUlvE1_clEvEUliiE_EEEEvS5_RKT_EUliE_EEviT1_
        .type           _ZN2at6native18elementwise_kernelILi128ELi4EZNS0_15gpu_kernel_implINS0_13BinaryFunctorIiiiZZZNS0_21remainder_kernel_cudaERNS_18TensorIteratorBaseEENKUlvE_clEvENKUlvE1_clEvEUliiE_EEEEvS5_RKT_EUliE_EEviT1_,@function
        .size           _ZN2at6native18elementwise_kernelILi128ELi4EZNS0_15gpu_kernel_implINS0_13BinaryFunctorIiiiZZZNS0_21remainder_kernel_cudaERNS_18TensorIteratorBaseEENKUlvE_clEvENKUlvE1_clEvEUliiE_EEEEvS5_RKT_EUliE_EEviT1_,(.L_x_57612 - _ZN2at6native18elementwise_kernelILi128ELi4EZNS0_15gpu_kernel_implINS0_13BinaryFunctorIiiiZZZNS0_21remainder_kernel_cudaERNS_18TensorIteratorBaseEENKUlvE_clEvENKUlvE1_clEvEUliiE_EEEEvS5_RKT_EUliE_EEviT1_)
        .other          _ZN2at6native18elementwise_kernelILi128ELi4EZNS0_15gpu_kernel_implINS0_13BinaryFunctorIiiiZZZNS0_21remainder_kernel_cudaERNS_18TensorIteratorBaseEENKUlvE_clEvENKUlvE1_clEvEUliiE_EEEEvS5_RKT_EUliE_EEviT1_,@"STO_CUDA_ENTRY STV_DEFAULT"
_ZN2at6native18elementwise_kernelILi128ELi4EZNS0_15gpu_kernel_implINS0_13BinaryFunctorIiiiZZZNS0_21remainder_kernel_cudaERNS_18TensorIteratorBaseEENKUlvE_clEvENKUlvE1_clEvEUliiE_EEEEvS5_RKT_EUliE_EEviT1_:
.text._ZN2at6native18elementwise_kernelILi128ELi4EZNS0_15gpu_kernel_implINS0_13BinaryFunctorIiiiZZZNS0_21remainder_kernel_cudaERNS_18TensorIteratorBaseEENKUlvE_clEvENKUlvE1_clEvEUliiE_EEEEvS5_RKT_EUliE_EEviT1_:
        /* <DEDUP_REMOVED lines=365> */
.L_x_50358:
        /* <DEDUP_REMOVED lines=20> */
.L_x_50362:
[----:B------:R0:W5:Y:S01]  /*1810*/  LDG.E.U8 R19, desc[UR36][R2.64] ;  /* 0x0000002402137981 */ /* 0x000162000c1e1100 */
[----:B------:R-:W-:Y:S05]  /*1820*/  BRA `(.L_x_50364) ;  /* 0x0000000c00347947 */ /* 0x000fea0003800000 */
.L_x_50361:
        /* <DEDUP_REMOVED lines=8> */
.L_x_50366:
[----:B------:R0:W5:Y:S01]  /*18b0*/  LDG.E R19, desc[UR36][R2.64] ;  /* 0x0000002402137981 */ /* 0x000162000c1e1900 */
[----:B------:R-:W-:Y:S05]  /*18c0*/  BRA `(.L_x_50364) ;  /* 0x0000000c000c7947 */ /* 0x000fea0003800000 */
.L_x_50365:
[----:B------:R0:W5:Y:S01]  /*18d0*/  LDG.E.S16 R19, desc[UR36][R2.64] ;  /* 0x0000002402137981 */ /* 0x000162000c1e1700 */
[----:B------:R-:W-:Y:S05]  /*18e0*/  BRA `(.L_x_50364) ;  /* 0x0000000c00047947 */ /* 0x000fea0003800000 */
.L_x_50360:
        /* <DEDUP_REMOVED lines=9> */
.L_x_50368:
[----:B------:R-:W2:Y:S02]  /*1980*/  LDG.E.U16 R2, desc[UR36][R2.64] ;  /* 0x0000002402027981 */ /* 0x000ea4000c1e1500 */
[----:B--2---:R-:W-:-:S06]  /*1990*/  HADD2.F32 R19, -RZ, R2.H0_H0 ;  /* 0x20000002ff137230 */ /* 0x004fcc0000004100 */
[----:B------:R-:W0:Y:S01]  /*19a0*/  F2I.FTZ.TRUNC.NTZ R19, R19 ;  /* 0x0000001300137305 */ /* 0x000e22000021f100 */
[----:B------:R-:W-:Y:S05]  /*19b0*/  BRA `(.L_x_50364) ;  /* 0x0000000800d07947 */ /* 0x000fea0003800000 */
.L_x_50367:
        /* <DEDUP_REMOVED lines=9> */
.L_x_50370:
[----:B------:R-:W2:Y:S02]  /*1a50*/  LDG.E.U16 R2, desc[UR36][R2.64] ;  /* 0x0000002402027981 */ /* 0x000ea4000c1e1500 */
[----:B--2---:R-:W-:-:S06]  /*1a60*/  HADD2.F32 R19, -RZ, R2.H0_H0 ;  /* 0x20000002ff137230 */ /* 0x004fcc0000004100 */
[----:B------:R-:W0:Y:S01]  /*1a70*/  F2I.FTZ.TRUNC.NTZ R19, R19 ;  /* 0x0000001300137305 */ /* 0x000e22000021f100 */
[----:B------:R-:W-:Y:S05]  /*1a80*/  BRA `(.L_x_50364) ;  /* 0x00000008009c7947 */ /* 0x000fea0003800000 */
.L_x_50369:
[----:B------:R-:W2:Y:S02]  /*1a90*/  LDG.E.64 R2, desc[UR36][R2.64] ;  /* 0x0000002402027981 */ /* 0x000ea4000c1e1b00 */
[----:B--2---:R0:W1:Y:S01]  /*1aa0*/  F2I.F64.TRUNC R19, R2 ;  /* 0x0000000200137311 */ /* 0x004062000030d100 */
[----:B------:R-:W-:Y:S05]  /*1ab0*/  BRA `(.L_x_50364) ;  /* 0x0000000800907947 */ /* 0x000fea0003800000 */
.L_x_50359:
        /* <DEDUP_REMOVED lines=12> */
.L_x_50373:
[----:B------:R-:W2:Y:S02]  /*1b80*/  LDG.E.64 R2, desc[UR36][R2.64] ;  /* 0x0000002402027981 */ /* 0x000ea4000c1e1b00 */
[----:B--2---:R0:W1:Y:S01]  /*1b90*/  F2I.F64.TRUNC R19, R2 ;  /* 0x0000000200137311 */ /* 0x004062000030d100 */
[----:B------:R-:W-:Y:S05]  /*1ba0*/  BRA `(.L_x_50364) ;  /* 0x0000000800547947 */ /* 0x000fea0003800000 */
.L_x_50372:
        /* <DEDUP_REMOVED lines=27> */
.L_x_50375:
        /* <DEDUP_REMOVED lines=14> */
.L_x_50374:
[----:B------:R-:W2:Y:S02]  /*1e40*/  LDG.E.U16 R19, desc[UR36][R2.64] ;  /* 0x0000002402137981 */ /* 0x000ea4000c1e1500 */
[----:B--2---:R-:W-:-:S06]  /*1e50*/  IMAD.U32 R19, R19, 0x10000, RZ ;  /* 0x0001000013137824 */ /* 0x004fcc00078e00ff */
[----:B------:R-:W0:Y:S01]  /*1e60*/  F2I.FTZ.TRUNC.NTZ R19, R19 ;  /* 0x0000001300137305 */ /* 0x000e22000021f100 */
[----:B------:R-:W-:Y:S05]  /*1e70*/  BRA `(.L_x_50364) ;  /* 0x0000000400a07947 */ /* 0x000fea0003800000 */
.L_x_50371:
        /* <DEDUP_REMOVED lines=10> */
.L_x_50378:
        /* <DEDUP_REMOVED lines=21> */
.L_x_50382:
[----:B------:R-:W-:Y:S05]  /*2070*/  BSYNC B1 ;  /* 0x0000000000017941 */ /* 0x000fea0003800000 */
.L_x_50381:
[----:B------:R-:W-:Y:S01]  /*2080*/  IMAD.SHL.U32 R2, R2, 0x100000, RZ ;  /* 0x0010000002027824 */ /* 0x000fe200078e00ff */
[----:B------:R-:W-:-:S04]  /*2090*/  LEA R0, R0, 0x3b800000, 0x17 ;  /* 0x3b80000000007811 */ /* 0x000fc800078eb8ff */
[----:B------:R-:W-:-:S07]  /*20a0*/  LOP3.LUT R19, R0, R2, R19, 0xfe, !PT ;  /* 0x0000000200137212 */ /* 0x000fce00078efe13 */
.L_x_50380:
[----:B------:R-:W-:Y:S05]  /*20b0*/  BSYNC B0 ;  /* 0x0000000000007941 */ /* 0x000fea0003800000 */
.L_x_50379:
[----:B------:R-:W1:Y:S01]  /*20c0*/  F2I.FTZ.TRUNC.NTZ R19, R19 ;  /* 0x0000001300137305 */ /* 0x000e62000021f100 */
[----:B------:R-:W-:Y:S05]  /*20d0*/  BRA `(.L_x_50364) ;  /* 0x0000000400087947 */ /* 0x000fea0003800000 */
.L_x_50377:
        /* <DEDUP_REMOVED lines=21> */
.L_x_50386:
[----:B------:R-:W-:Y:S05]  /*2230*/  BSYNC B1 ;  /* 0x0000000000017941 */ /* 0x000fea0003800000 */
.L_x_50385:
[----:B------:R-:W-:Y:S01]  /*2240*/  IMAD.SHL.U32 R2, R2, 0x200000, RZ ;  /* 0x0020000002027824 */ /* 0x000fe200078e00ff */
[----:B------:R-:W-:-:S04]  /*2250*/  LEA R0, R0, 0x37800000, 0x17 ;  /* 0x3780000000007811 */ /* 0x000fc800078eb8ff */
[----:B------:R-:W-:-:S07]  /*2260*/  LOP3.LUT R19, R0, R2, R19, 0xfe, !PT ;  /* 0x0000000200137212 */ /* 0x000fce00078efe13 */
.L_x_50384:
[----:B------:R-:W-:Y:S05]  /*2270*/  BSYNC B0 ;  /* 0x0000000000007941 */ /* 0x000fea0003800000 */
.L_x_50383:
[----:B------:R-:W2:Y:S01]  /*2280*/  F2I.FTZ.TRUNC.NTZ R19, R19 ;  /* 0x0000001300137305 */ /* 0x000ea2000021f100 */
[----:B------:R-:W-:Y:S05]  /*2290*/  BRA `(.L_x_50364) ;  /* 0x0000000000987947 */ /* 0x000fea0003800000 */
.L_x_50376:
        /* <DEDUP_REMOVED lines=14> */
.L_x_50390:
[----:B------:R-:W-:Y:S05]  /*2380*/  BSYNC B0 ;  /* 0x0000000000007941 */ /* 0x000fea0003800000 */
.L_x_50389:
[----:B------:R-:W4:Y:S01]  /*2390*/  F2I.FTZ.TRUNC.NTZ R19, R19 ;  /* 0x0000001300137305 */ /* 0x000f22000021f100 */
[----:B------:R-:W-:Y:S05]  /*23a0*/  BRA `(.L_x_50364) ;  /* 0x0000000000547947 */ /* 0x000fea0003800000 */
.L_x_50363:
        /* <DEDUP_REMOVED lines=17> */
.L_x_50391:
[----:B------:R-:W-:Y:S05]  /*24c0*/  BRA `(.L_x_50364) ;  /* 0x00000000000c7947 */ /* 0x000fea0003800000 */
.L_x_50388:
[----:B------:R0:W5:Y:S01]  /*24d0*/  LDG.E R19, desc[UR36][R2.64] ;  /* 0x0000002402137981 */ /* 0x000162000c1e1900 */
[----:B------:R-:W-:Y:S05]  /*24e0*/  BRA `(.L_x_50364) ;  /* 0x0000000000047947 */ /* 0x000fea0003800000 */
.L_x_50387:
[----:B------:R3:W5:Y:S02]  /*24f0*/  LDG.E R19, desc[UR36][R2.64] ;  /* 0x0000002402137981 */ /* 0x000764000c1e1900 */
.L_x_50364:
        /* <DEDUP_REMOVED lines=17> */
.L_x_50395:
[----:B------:R0:W5:Y:S01]  /*2610*/  LDG.E.U8 R22, desc[UR36][R2.64] ;  /* 0x0000002402167981 */ /* 0x000162000c1e1100 */
[----:B------:R-:W-:Y:S05]  /*2620*/  BRA `(.L_x_50397) ;  /* 0x0000000c00347947 */ /* 0x000fea0003800000 */
.L_x_50394:
        /* <DEDUP_REMOVED lines=8> */
.L_x_50399:
[----:B------:R3:W5:Y:S01]  /*26b0*/  LDG.E R22, desc[UR36][R2.64] ;  /* 0x0000002402167981 */ /* 0x000762000c1e1900 */
[----:B------:R-:W-:Y:S05]  /*26c0*/  BRA `(.L_x_50397) ;  /* 0x0000000c000c7947 */ /* 0x000fea0003800000 */
.L_x_50398:
[----:B------:R0:W5:Y:S01]  /*26d0*/  LDG.E.S16 R22, desc[UR36][R2.64] ;  /* 0x0000002402167981 */ /* 0x000162000c1e1700 */
[----:B------:R-:W-:Y:S05]  /*26e0*/  BRA `(.L_x_50397) ;  /* 0x0000000c00047947 */ /* 0x000fea0003800000 */
.L_x_50393:
        /* <DEDUP_REMOVED lines=9> */
.L_x_50401:
[----:B------:R-:W3:Y:S02]  /*2780*/  LDG.E.U16 R2, desc[UR36][R2.64] ;  /* 0x0000002402027981 */ /* 0x000ee4000c1e1500 */
[----:B---3--:R-:W-:-:S06]  /*2790*/  HADD2.F32 R22, -RZ, R2.H0_H0 ;  /* 0x20000002ff167230 */ /* 0x008fcc0000004100 */
[----:B------:R-:W0:Y:S01]  /*27a0*/  F2I.FTZ.TRUNC.NTZ R22, R22 ;  /* 0x0000001600167305 */ /* 0x000e22000021f100 */
[----:B------:R-:W-:Y:S05]  /*27b0*/  BRA `(.L_x_50397) ;  /* 0x0000000800d07947 */ /* 0x000fea0003800000 */
.L_x_50400:
        /* <DEDUP_REMOVED lines=9> */
.L_x_50403:
[----:B------:R-:W3:Y:S02]  /*2850*/  LDG.E.U16 R2, desc[UR36][R2.64] ;  /* 0x0000002402027981 */ /* 0x000ee4000c1e1500 */
[----:B---3--:R-:W-:-:S06]  /*2860*/  HADD2.F32 R22, -RZ, R2.H0_H0 ;  /* 0x20000002ff167230 */ /* 0x008fcc0000004100 */
[----:B------:R-:W0:Y:S01]  /*2870*/  F2I.FTZ.TRUNC.NTZ R22, R22 ;  /* 0x0000001600167305 */ /* 0x000e22000021f100 */
[----:B------:R-:W-:Y:S05]  /*2880*/  BRA `(.L_x_50397) ;  /* 0x00000008009c7947 */ /* 0x000fea0003800000 */
.L_x_50402:
[----:B------:R-:W3:Y:S02]  /*2890*/  LDG.E.64 R2, desc[UR36][R2.64] ;  /* 0x0000002402027981 */ /* 0x000ee4000c1e1b00 */
[----:B---3--:R0:W3:Y:S01]  /*28a0*/  F2I.F64.TRUNC R22, R2 ;  /* 0x0000000200167311 */ /* 0x0080e2000030d100 */
[----:B------:R-:W-:Y:S05]  /*28b0*/  BRA `(.L_x_50397) ;  /* 0x0000000800907947 */ /* 0x000fea0003800000 */
.L_x_50392:
        /* <DEDUP_REMOVED lines=12> */
.L_x_50406:
[----:B------:R-:W3:Y:S02]  /*2980*/  LDG.E.64 R2, desc[UR36][R2.64] ;  /* 0x0000002402027981 */ /* 0x000ee4000c1e1b00 */
[----:B---3--:R0:W3:Y:S01]  /*2990*/  F2I.F64.TRUNC R22, R2 ;  /* 0x0000000200167311 */ /* 0x0080e2000030d100 */
[----:B------:R-:W-:Y:S05]  /*29a0*/  BRA `(.L_x_50397) ;  /* 0x0000000800547947 */ /* 0x000fea0003800000 */
.L_x_50405:
        /* <DEDUP_REMOVED lines=27> */
.L_x_50408:
        /* <DEDUP_REMOVED lines=14> */
.L_x_50407:
[----:B------:R-:W3:Y:S02]  /*2c40*/  LDG.E.U16 R22, desc[UR36][R2.64] ;  /* 0x0000002402167981 */ /* 0x000ee4000c1e1500 */
[----:B---3--:R-:W-:-:S06]  /*2c50*/  IMAD.U32 R22, R22, 0x10000, RZ ;  /* 0x0001000016167824 */ /* 0x008fcc00078e00ff */
[----:B------:R-:W0:Y:S01]  /*2c60*/  F2I.FTZ.TRUNC.NTZ R22, R22 ;  /* 0x0000001600167305 */ /* 0x000e22000021f100 */
[----:B------:R-:W-:Y:S05]  /*2c70*/  BRA `(.L_x_50397) ;  /* 0x0000000400a07947 */ /* 0x000fea0003800000 */
.L_x_50404:
        /* <DEDUP_REMOVED lines=10> */
.L_x_50411:
        /* <DEDUP_REMOVED lines=21> */
.L_x_50415:
[----:B------:R-:W-:Y:S05]  /*2e70*/  BSYNC B1 ;  /* 0x0000000000017941 */ /* 0x000fea0003800000 */
.L_x_50414:
[----:B------:R-:W-:Y:S01]  /*2e80*/  IMAD.SHL.U32 R2, R2, 0x100000, RZ ;  /* 0x0010000002027824 */ /* 0x000fe200078e00ff */
[----:B------:R-:W-:-:S04]  /*2e90*/  LEA R3, R0, 0x3b800000, 0x17 ;  /* 0x3b80000000037811 */ /* 0x000fc800078eb8ff */
[----:B------:R-:W-:-:S07]  /*2ea0*/  LOP3.LUT R22, R3, R2, R22, 0xfe, !PT ;  /* 0x0000000203167212 */ /* 0x000fce00078efe16 */
.L_x_50413:
[----:B------:R-:W-:Y:S05]  /*2eb0*/  BSYNC B0 ;  /* 0x0000000000007941 */ /* 0x000fea0003800000 */
.L_x_50412:
[----:B------:R-:W0:Y:S01]  /*2ec0*/  F2I.FTZ.TRUNC.NTZ R22, R22 ;  /* 0x0000001600167305 */ /* 0x000e22000021f100 */
[----:B------:R-:W-:Y:S05]  /*2ed0*/  BRA `(.L_x_50397) ;  /* 0x0000000400087947 */ /* 0x000fea0003800000 */
.L_x_50410:
        /* <DEDUP_REMOVED lines=21> */
.L_x_50419:
[----:B------:R-:W-:Y:S05]  /*3030*/  BSYNC B1 ;  /* 0x0000000000017941 */ /* 0x000fea0003800000 */
.L_x_50418:
[----:B------:R-:W-:Y:S01]  /*3040*/  IMAD.SHL.U32 R2, R2, 0x200000, RZ ;  /* 0x0020000002027824 */ /* 0x000fe200078e00ff */
[----:B------:R-:W-:-:S04]  /*3050*/  LEA R3, R0, 0x37800000, 0x17 ;  /* 0x3780000000037811 */ /* 0x000fc800078eb8ff */
[----:B------:R-:W-:-:S07]  /*3060*/  LOP3.LUT R22, R3, R2, R22, 0xfe, !PT ;  /* 0x0000000203167212 */ /* 0x000fce00078efe16 */
.L_x_50417:
[----:B------:R-:W-:Y:S05]  /*3070*/  BSYNC B0 ;  /* 0x0000000000007941 */ /* 0x000fea0003800000 */
.L_x_50416:
[----:B------:R-:W0:Y:S01]  /*3080*/  F2I.FTZ.TRUNC.NTZ R22, R22 ;  /* 0x0000001600167305 */ /* 0x000e22000021f100 */
[----:B------:R-:W-:Y:S05]  /*3090*/  BRA `(.L_x_50397) ;  /* 0x0000000000987947 */ /* 0x000fea0003800000 */
.L_x_50409:
        /* <DEDUP_REMOVED lines=14> */
.L_x_50423:
[----:B------:R-:W-:Y:S05]  /*3180*/  BSYNC B0 ;  /* 0x0000000000007941 */ /* 0x000fea0003800000 */
.L_x_50422:
[----:B------:R-:W0:Y:S01]  /*3190*/  F2I.FTZ.TRUNC.NTZ R22, R22 ;  /* 0x0000001600167305 */ /* 0x000e22000021f100 */
[----:B------:R-:W-:Y:S05]  /*31a0*/  BRA `(.L_x_50397) ;  /* 0x0000000000547947 */ /* 0x000fea0003800000 */
.L_x_50396:
        /* <DEDUP_REMOVED lines=17> */
.L_x_50424:
[----:B------:R-:W-:Y:S05]  /*32c0*/  BRA `(.L_x_50397) ;  /* 0x00000000000c7947 */ /* 0x000fea0003800000 */
.L_x_50421:
[----:B------:R0:W5:Y:S01]  /*32d0*/  LDG.E R22, desc[UR36][R2.64] ;  /* 0x0000002402167981 */ /* 0x000162000c1e1900 */
[----:B------:R-:W-:Y:S05]  /*32e0*/  BRA `(.L_x_50397) ;  /* 0x0000000000047947 */ /* 0x000fea0003800000 */
.L_x_50420:
[----:B------:R0:W5:Y:S02]  /*32f0*/  LDG.E R22, desc[UR36][R2.64] ;  /* 0x0000002402167981 */ /* 0x000164000c1e1900 */
.L_x_50397:
        /* <DEDUP_REMOVED lines=25> */
[----:B------:R-:W-:-:S04]  /*3490*/  @!P0 LOP3.LUT R3, RZ, R22, RZ, 0x33, !PT ;  /* 0x00000016ff038212 */ /* 0x000fc800078e33ff */
[----:B------:R-:W-:-:S04]  /*34a0*/  LOP3.LUT R2, R3, R22, RZ, 0x3c, !PT ;  /* 0x0000001603027212 */ /* 0x000fc800078e3cff */
[----:B------:R-:W-:-:S04]  /*34b0*/  ISETP.GT.AND P0, PT, R2, -0x1, PT ;  /* 0xffffffff0200780c */ /* 0x000fc80003f04270 */
[----:B------:R-:W-:-:S04]  /*34c0*/  ISETP.EQ.OR P0, PT, R3, RZ, P0 ;  /* 0x000000ff0300720c */ /* 0x000fc80000702670 */
[----:B------:R-:W-:-:S05]  /*34d0*/  SEL R22, R22, RZ, !P0 ;  /* 0x000000ff16167207 */ /* 0x000fca0004000000 */
[----:B------:R-:W-:Y:S01]  /*34e0*/  IMAD.IADD R2, R3, 0x1, R22 ;  /* 0x0000000103027824 */ /* 0x000fe200078e0216 */
        /* <DEDUP_REMOVED lines=11> */
.L_x_50428:
[----:B------:R1:W-:Y:S01]  /*35a0*/  STG.E.U8 desc[UR36][R16.64], R2 ;  /* 0x0000000210007986 */ /* 0x0003e2000c101124 */
[----:B------:R-:W-:Y:S05]  /*35b0*/  BRA `(.L_x_50430) ;  /* 0x0000000c00507947 */ /* 0x000fea0003800000 */
.L_x_50427:
        /* <DEDUP_REMOVED lines=9> */
.L_x_50432:
[----:B------:R3:W-:Y:S01]  /*3650*/  STG.E desc[UR36][R16.64], R2 ;  /* 0x0000000210007986 */ /* 0x0007e2000c101924 */
[----:B------:R-:W-:Y:S05]  /*3660*/  BRA `(.L_x_50430) ;  /* 0x0000000c00247947 */ /* 0x000fea0003800000 */
.L_x_50431:
[----:B------:R2:W-:Y:S01]  /*3670*/  STG.E.U16 desc[UR36][R16.64], R2 ;  /* 0x0000000210007986 */ /* 0x0005e2000c101524 */
[----:B------:R-:W-:Y:S05]  /*3680*/  BRA `(.L_x_50430) ;  /* 0x0000000c001c7947 */ /* 0x000fea0003800000 */
.L_x_50426:
        /* <DEDUP_REMOVED lines=9> */
.L_x_50434:
[----:B------:R-:W-:-:S04]  /*3720*/  I2FP.F32.S32 R0, R2 ;  /* 0x0000000200007245 */ /* 0x000fc80000201400 */
[----:B------:R-:W-:-:S05]  /*3730*/  F2FP.F16.F32.PACK_AB R0, RZ, R0 ;  /* 0x00000000ff00723e */ /* 0x000fca00000000ff */
[----:B------:R0:W-:Y:S01]  /*3740*/  STG.E.U16 desc[UR36][R16.64], R0 ;  /* 0x0000000010007986 */ /* 0x0001e2000c101524 */
[----:B------:R-:W-:Y:S05]  /*3750*/  BRA `(.L_x_50430) ;  /* 0x0000000800e87947 */ /* 0x000fea0003800000 */
.L_x_50433:
        /* <DEDUP_REMOVED lines=10> */
.L_x_50436:
[----:B------:R-:W-:-:S04]  /*3800*/  I2FP.F32.S32 R2, R2 ;  /* 0x0000000200027245 */ /* 0x000fc80000201400 */
[----:B------:R-:W-:-:S04]  /*3810*/  F2FP.F16.F32.PACK_AB R3, RZ, R2 ;  /* 0x00000002ff03723e */ /* 0x000fc800000000ff */
[----:B------:R-:W-:-:S05]  /*3820*/  PRMT R3, R3, 0x5410, RZ ;  /* 0x0000541003037816 */ /* 0x000fca00000000ff */
[----:B------:R0:W-:Y:S01]  /*3830*/  STG.E desc[UR36][R16.64], R3 ;  /* 0x0000000310007986 */ /* 0x0001e2000c101924 */
[----:B------:R-:W-:Y:S05]  /*3840*/  BRA `(.L_x_50430) ;  /* 0x0000000800ac7947 */ /* 0x000fea0003800000 */
.L_x_50435:
[----:B------:R-:W0:Y:S02]  /*3850*/  I2F.F64 R2, R2 ;  /* 0x0000000200027312 */ /* 0x000e240000201c00 */
[----:B0-----:R0:W-:Y:S01]  /*3860*/  STG.E.64 desc[UR36][R16.64], R2 ;  /* 0x0000000210007986 */ /* 0x0011e2000c101b24 */
[----:B------:R-:W-:Y:S05]  /*3870*/  BRA `(.L_x_50430) ;  /* 0x0000000800a07947 */ /* 0x000fea0003800000 */
.L_x_50425:
        /* <DEDUP_REMOVED lines=12> */
.L_x_50439:
[----:B------:R-:W0:Y:S01]  /*3940*/  I2F.F64 R4, R2 ;  /* 0x0000000200047312 */ /* 0x000e220000201c00 */
[----:B------:R-:W-:-:S05]  /*3950*/  CS2R R6, SRZ ;  /* 0x0000000000067805 */ /* 0x000fca000001ff00 */
[----:B0-----:R0:W-:Y:S01]  /*3960*/  STG.E.128 desc[UR36][R16.64], R4 ;  /* 0x0000000410007986 */ /* 0x0011e2000c101d24 */
[----:B------:R-:W-:Y:S05]  /*3970*/  BRA `(.L_x_50430) ;  /* 0x0000000800607947 */ /* 0x000fea0003800000 */
.L_x_50438:
        /* <DEDUP_REMOVED lines=21> */
.L_x_50443:
[----:B------:R-:W-:Y:S05]  /*3ad0*/  BSYNC B0 ;  /* 0x0000000000007941 */ /* 0x000fea0003800000 */
.L_x_50442:
[----:B------:R-:W-:-:S05]  /*3ae0*/  LOP3.LUT R3, R0, R3, RZ, 0xfc, !PT ;  /* 0x0000000300037212 */ /* 0x000fca00078efcff */
[----:B------:R0:W-:Y:S01]  /*3af0*/  STG.E.U8 desc[UR36][R16.64], R3 ;  /* 0x0000000310007986 */ /* 0x0001e2000c101124 */
[----:B------:R-:W-:Y:S05]  /*3b00*/  BRA `(.L_x_50430) ;  /* 0x0000000400fc7947 */ /* 0x000fea0003800000 */
.L_x_50441:
        /* <DEDUP_REMOVED lines=13> */
.L_x_50445:
[----:B------:R-:W-:Y:S01]  /*3be0*/  IMAD.MOV.U32 R0, RZ, RZ, 0x7f ;  /* 0x0000007fff007424 */ /* 0x000fe200078e00ff */
[----:B------:R-:W-:-:S04]  /*3bf0*/  ISETP.GT.U32.AND P0, PT, R2, 0x7f800000, PT ;  /* 0x7f8000000200780c */ /* 0x000fc80003f04070 */
[----:B------:R-:W-:-:S09]  /*3c00*/  SEL R0, R0, 0x7c, P0 ;  /* 0x0000007c00007807 */ /* 0x000fd20000000000 */
.L_x_50446:
[----:B------:R-:W-:Y:S05]  /*3c10*/  BSYNC B0 ;  /* 0x0000000000007941 */ /* 0x000fea0003800000 */
.L_x_50444:
[----:B------:R-:W-:-:S04]  /*3c20*/  LOP3.LUT R2, R3, 0x80000000, RZ, 0xc0, !PT ;  /* 0x8000000003027812 */ /* 0x000fc800078ec0ff */
[----:B------:R-:W-:-:S04]  /*3c30*/  SHF.R.U32.HI R3, RZ, 0x18, R2 ;  /* 0x00000018ff037819 */ /* 0x000fc80000011602 */
[----:B------:R-:W-:-:S05]  /*3c40*/  LOP3.LUT R3, R0, R3, RZ, 0xfc, !PT ;  /* 0x0000000300037212 */ /* 0x000fca00078efcff */
[----:B------:R0:W-:Y:S01]  /*3c50*/  STG.E.U8 desc[UR36][R16.64], R3 ;  /* 0x0000000310007986 */ /* 0x0001e2000c101124 */
[----:B------:R-:W-:Y:S05]  /*3c60*/  BRA `(.L_x_50430) ;  /* 0x0000000400a47947 */ /* 0x000fea0003800000 */
.L_x_50440:
[----:B------:R-:W-:-:S04]  /*3c70*/  I2FP.F32.S32 R0, R2 ;  /* 0x0000000200007245 */ /* 0x000fc80000201400 */
[----:B------:R-:W-:-:S05]  /*3c80*/  F2FP.BF16.F32.PACK_AB R0, RZ, R0 ;  /* 0x00000000ff00723e */ /* 0x000fca00000010ff */
[----:B------:R0:W-:Y:S01]  /*3c90*/  STG.E.U16 desc[UR36][R16.64], R0 ;  /* 0x0000000010007986 */ /* 0x0001e2000c101524 */
[----:B------:R-:W-:Y:S05]  /*3ca0*/  BRA `(.L_x_50430) ;  /* 0x0000000400947947 */ /* 0x000fea0003800000 */
.L_x_50437:
        /* <DEDUP_REMOVED lines=10> */
.L_x_50449:
        /* <DEDUP_REMOVED lines=17> */
.L_x_50452:
[----:B------:R-:W-:-:S04]  /*3e60*/  LOP3.LUT R2, R3, 0x80000000, RZ, 0xc0, !PT ;  /* 0x8000000003027812 */ /* 0x000fc800078ec0ff */
[----:B------:R-:W-:-:S04]  /*3e70*/  SHF.R.U32.HI R3, RZ, 0x18, R2 ;  /* 0x00000018ff037819 */ /* 0x000fc80000011602 */
[----:B------:R-:W-:-:S04]  /*3e80*/  LOP3.LUT R0, R0, R3, RZ, 0xfc, !PT ;  /* 0x0000000300007212 */ /* 0x000fc800078efcff */
[----:B------:R-:W-:-:S07]  /*3e90*/  PRMT R8, R0, 0x7610, R8 ;  /* 0x0000761000087816 */ /* 0x000fce0000000008 */
.L_x_50451:
[----:B------:R-:W-:Y:S05]  /*3ea0*/  BSYNC B0 ;  /* 0x0000000000007941 */ /* 0x000fea0003800000 */
.L_x_50450:
[----:B------:R0:W-:Y:S01]  /*3eb0*/  STG.E.U8 desc[UR36][R16.64], R8 ;  /* 0x0000000810007986 */ /* 0x0001e2000c101124 */
[----:B------:R-:W-:Y:S05]  /*3ec0*/  BRA `(.L_x_50430) ;  /* 0x00000004000c7947 */ /* 0x000fea0003800000 */
.L_x_50448:
        /* <DEDUP_REMOVED lines=17> */
.L_x_50455:
[----:B------:R-:W-:-:S04]  /*3fe0*/  LOP3.LUT R2, R3, 0x80000000, RZ, 0xc0, !PT ;  /* 0x8000000003027812 */ /* 0x000fc800078ec0ff */
[----:B------:R-:W-:-:S04]  /*3ff0*/  SHF.R.U32.HI R3, RZ, 0x18, R2 ;  /* 0x00000018ff037819 */ /* 0x000fc80000011602 */
[----:B------:R-:W-:-:S04]  /*4000*/  LOP3.LUT R0, R0, R3, RZ, 0xfc, !PT ;  /* 0x0000000300007212 */ /* 0x000fc800078efcff */
[----:B------:R-:W-:-:S07]  /*4010*/  PRMT R8, R0, 0x7610, R8 ;  /* 0x0000761000087816 */ /* 0x000fce0000000008 */
.L_x_50454:
[----:B------:R-:W-:Y:S05]  /*4020*/  BSYNC B0 ;  /* 0x0000000000007941 */ /* 0x000fea0003800000 */
.L_x_50453:
[----:B------:R0:W-:Y:S01]  /*4030*/  STG.E.U8 desc[UR36][R16.64], R8 ;  /* 0x0000000810007986 */ /* 0x0001e2000c101124 */
[----:B------:R-:W-:Y:S05]  /*4040*/  BRA `(.L_x_50430) ;  /* 0x0000000000ac7947 */ /* 0x000fea0003800000 */
.L_x_50447:
        /* <DEDUP_REMOVED lines=22> */
.L_x_50429:
        /* <DEDUP_REMOVED lines=16> */
.L_x_50458:
[----:B------:R-:W-:Y:S05]  /*42b0*/  BRA `(.L_x_50430) ;  /* 0x0000000000107947 */ /* 0x000fea0003800000 */
.L_x_50457:
[----:B------:R-:W-:-:S05]  /*42c0*/  SHF.R.S32.HI R3, RZ, 0x1f, R2 ;  /* 0x0000001fff037819 */ /* 0x000fca0000011402 */
[----:B------:R0:W-:Y:S01]  /*42d0*/  STG.E.64 desc[UR36][R16.64], R2 ;  /* 0x0000000210007986 */ /* 0x0001e2000c101b24 */
[----:B------:R-:W-:Y:S05]  /*42e0*/  BRA `(.L_x_50430) ;  /* 0x0000000000047947 */ /* 0x000fea0003800000 */
.L_x_50456:
[----:B------:R0:W-:Y:S02]  /*42f0*/  STG.E desc[UR36][R16.64], R2 ;  /* 0x0000000210007986 */ /* 0x0001e4000c101924 */
.L_x_50430:
[----:B------:R-:W-:-:S04]  /*4300*/  IMAD R18, R18, 0x200, R23 ;  /* 0x0000020012127824 */ /* 0x000fc800078e0217 */
[----:B------:R-:W-:-:S07]  /*4310*/  VIADD R19, R18, 0x80 ;  /* 0x0000008012137836 */ /* 0x000fce0000000000 */
.L_x_50357:
[----:B------:R-:W-:Y:S05]  /*4320*/  BSYNC B6 ;  /* 0x0000000000067941 */ /* 0x000fea0003800000 */
.L_x_50356:
        /* <DEDUP_REMOVED lines=358> */
.L_x_50461:
        /* <DEDUP_REMOVED lines=20> */
.L_x_50465:
[----:B------:R0:W5:Y:S01]  /*5ad0*/  LDG.E.U8 R22, desc[UR36][R2.64] ;  /* 0x0000002402167981 */ /* 0x000162000c1e1100 */
[----:B------:R-:W-:Y:S05]  /*5ae0*/  BRA `(.L_x_50467) ;  /* 0x0000000c00347947 */ /* 0x000fea0003800000 */
.L_x_50464:
        /* <DEDUP_REMOVED lines=8> */
.L_x_50469:
[----:B------:R0:W5:Y:S01]  /*5b70*/  LDG.E R22, desc[UR36][R2.64] ;  /* 0x0000002402167981 */ /* 0x000162000c1e1900 */
[----:B------:R-:W-:Y:S05]  /*5b80*/  BRA `(.L_x_50467) ;  /* 0x0000000c000c7947 */ /* 0x000fea0003800000 */
.L_x_50468:
[----:B------:R0:W5:Y:S01]  /*5b90*/  LDG.E.S16 R22, desc[UR36][R2.64] ;  /* 0x0000002402167981 */ /* 0x000162000c1e1700 */
[----:B------:R-:W-:Y:S05]  /*5ba0*/  BRA `(.L_x_50467) ;  /* 0x0000000c00047947 */ /* 0x000fea0003800000 */
.L_x_50463:
        /* <DEDUP_REMOVED lines=9> */
.L_x_50471:
[----:B------:R-:W2:Y:S02]  /*5c40*/  LDG.E.U16 R2, desc[UR36][R2.64] ;  /* 0x0000002402027981 */ /* 0x000ea4000c1e1500 */
[----:B--2---:R-:W-:-:S06]  /*5c50*/  HADD2.F32 R22, -RZ, R2.H0_H0 ;  /* 0x20000002ff167230 */ /* 0x004fcc0000004100 */
[----:B------:R-:W0:Y:S01]  /*5c60*/  F2I.FTZ.TRUNC.NTZ R22, R22 ;  /* 0x0000001600167305 */ /* 0x000e22000021f100 */
[----:B------:R-:W-:Y:S05]  /*5c70*/  BRA `(.L_x_50467) ;  /* 0x0000000800d07947 */ /* 0x000fea0003800000 */
.L_x_50470:
        /* <DEDUP_REMOVED lines=9> */
.L_x_50473:
[----:B------:R-:W2:Y:S02]  /*5d10*/  LDG.E.U16 R2, desc[UR36][R2.64] ;  /* 0x0000002402027981 */ /* 0x000ea4000c1e1500 */
[----:B--2---:R-:W-:-:S06]  /*5d20*/  HADD2.F32 R22, -RZ, R2.H0_H0 ;  /* 0x20000002ff167230 */ /* 0x004fcc0000004100 */
[----:B------:R-:W0:Y:S01]  /*5d30*/  F2I.FTZ.TRUNC.NTZ R22, R22 ;  /* 0x0000001600167305 */ /* 0x000e22000021f100 */
[----:B------:R-:W-:Y:S05]  /*5d40*/  BRA `(.L_x_50467) ;  /* 0x00000008009c7947 */ /* 0x000fea0003800000 */
.L_x_50472:
[----:B------:R-:W2:Y:S02]  /*5d50*/  LDG.E.64 R22, desc[UR36][R2.64] ;  /* 0x0000002402167981 */ /* 0x000ea4000c1e1b00 */
[----:B--2---:R0:W1:Y:S01]  /*5d60*/  F2I.F64.TRUNC R22, R22 ;  /* 0x0000001600167311 */ /* 0x004062000030d100 */
[----:B------:R-:W-:Y:S05]  /*5d70*/  BRA `(.L_x_50467) ;  /* 0x0000000800907947 */ /* 0x000fea0003800000 */
.L_x_50462:
        /* <DEDUP_REMOVED lines=12> */
.L_x_50476:
[----:B------:R-:W2:Y:S02]  /*5e40*/  LDG.E.64 R2, desc[UR36][R2.64] ;  /* 0x0000002402027981 */ /* 0x000ea4000c1e1b00 */
[----:B--2---:R0:W1:Y:S01]  /*5e50*/  F2I.F64.TRUNC R22, R2 ;  /* 0x0000000200167311 */ /* 0x004062000030d100 */
[----:B------:R-:W-:Y:S05]  /*5e60*/  BRA `(.L_x_50467) ;  /* 0x0000000800547947 */ /* 0x000fea0003800000 */
.L_x_50475:
        /* <DEDUP_REMOVED lines=27> */
.L_x_50478:
        /* <DEDUP_REMOVED lines=14> */
.L_x_50477:
[----:B------:R-:W2:Y:S02]  /*6100*/  LDG.E.U16 R22, desc[UR36][R2.64] ;  /* 0x0000002402167981 */ /* 0x000ea4000c1e1500 */
[----:B--2---:R-:W-:-:S06]  /*6110*/  IMAD.U32 R22, R22, 0x10000, RZ ;  /* 0x0001000016167824 */ /* 0x004fcc00078e00ff */
[----:B------:R-:W0:Y:S01]  /*6120*/  F2I.FTZ.TRUNC.NTZ R22, R22 ;  /* 0x0000001600167305 */ /* 0x000e22000021f100 */
[----:B------:R-:W-:Y:S05]  /*6130*/  BRA `(.L_x_50467) ;  /* 0x0000000400a07947 */ /* 0x000fea0003800000 */
.L_x_50474:
        /* <DEDUP_REMOVED lines=10> */
.L_x_50481:
        /* <DEDUP_REMOVED lines=21> */
.L_x_50485:
[----:B------:R-:W-:Y:S05]  /*6330*/  BSYNC B1 ;  /* 0x0000000000017941 */ /* 0x000fea0003800000 */
.L_x_50484:
[----:B------:R-:W-:Y:S01]  /*6340*/  IMAD.SHL.U32 R2, R2, 0x100000, RZ ;  /* 0x0010000002027824 */ /* 0x000fe200078e00ff */
[----:B------:R-:W-:-:S04]  /*6350*/  LEA R3, R0, 0x3b800000, 0x17 ;  /* 0x3b80000000037811 */ /* 0x000fc800078eb8ff */
[----:B------:R-:W-:-:S07]  /*6360*/  LOP3.LUT R22, R3, R2, R22, 0xfe, !PT ;  /* 0x0000000203167212 */ /* 0x000fce00078efe16 */
.L_x_50483:
[----:B------:R-:W-:Y:S05]  /*6370*/  BSYNC B0 ;  /* 0x0000000000007941 */ /* 0x000fea0003800000 */
.L_x_50482:
[----:B------:R-:W0:Y:S01]  /*6380*/  F2I.FTZ.TRUNC.NTZ R22, R22 ;  /* 0x0000001600167305 */ /* 0x000e22000021f100 */
[----:B------:R-:W-:Y:S05]  /*6390*/  BRA `(.L_x_50467) ;  /* 0x0000000400087947 */ /* 0x000fea0003800000 */
.L_x_50480:
        /* <DEDUP_REMOVED lines=21> */
.L_x_50489:
[----:B------:R-:W-:Y:S05]  /*64f0*/  BSYNC B1 ;  /* 0x0000000000017941 */ /* 0x000fea0003800000 */
.L_x_50488:
[----:B------:R-:W-:Y:S01]  /*6500*/  IMAD.SHL.U32 R2, R2, 0x200000, RZ ;  /* 0x0020000002027824 */ /* 0x000fe200078e00ff */
[----:B------:R-:W-:-:S04]  /*6510*/  LEA R3, R0, 0x37800000, 0x17 ;  /* 0x3780000000037811 */ /* 0x000fc800078eb8ff */
[----:B------:R-:W-:-:S07]  /*6520*/  LOP3.LUT R22, R3, R2, R22, 0xfe, !PT ;  /* 0x0000000203167212 */ /* 0x000fce00078efe16 */
.L_x_50487:
[----:B------:R-:W-:Y:S05]  /*6530*/  BSYNC B0 ;  /* 0x0000000000007941 */ /* 0x000fea0003800000 */
.L_x_50486:
[----:B------:R-:W0:Y:S01]  /*6540*/  F2I.FTZ.TRUNC.NTZ R22, R22 ;  /* 0x0000001600167305 */ /* 0x000e22000021f100 */
[----:B------:R-:W-:Y:S05]  /*6550*/  BRA `(.L_x_50467) ;  /* 0x0000000000987947 */ /* 0x000fea0003800000 */
.L_x_50479:
        /* <DEDUP_REMOVED lines=14> */
.L_x_50493:
[----:B------:R-:W-:Y:S05]  /*6640*/  BSYNC B0 ;  /* 0x0000000000007941 */ /* 0x000fea0003800000 */
.L_x_50492:
[----:B------:R-:W0:Y:S01]  /*6650*/  F2I.FTZ.TRUNC.NTZ R22, R22 ;  /* 0x0000001600167305 */ /* 0x000e22000021f100 */
[----:B------:R-:W-:Y:S05]  /*6660*/  BRA `(.L_x_50467) ;  /* 0x0000000000547947 */ /* 0x000fea0003800000 */
.L_x_50466:
        /* <DEDUP_REMOVED lines=17> */
.L_x_50494:
[----:B------:R-:W-:Y:S05]  /*6780*/  BRA `(.L_x_50467) ;  /* 0x00000000000c7947 */ /* 0x000fea0003800000 */
.L_x_50491:
[----:B------:R0:W5:Y:S01]  /*6790*/  LDG.E R22, desc[UR36][R2.64] ;  /* 0x0000002402167981 */ /* 0x000162000c1e1900 */
[----:B------:R-:W-:Y:S05]  /*67a0*/  BRA `(.L_x_50467) ;  /* 0x0000000000047947 */ /* 0x000fea0003800000 */
.L_x_50490:
[----:B------:R0:W5:Y:S02]  /*67b0*/  LDG.E R22, desc[UR36][R2.64] ;  /* 0x0000002402167981 */ /* 0x000164000c1e1900 */
.L_x_50467:
        /* <DEDUP_REMOVED lines=17> */
.L_x_50498:
[----:B------:R0:W5:Y:S01]  /*68d0*/  LDG.E.U8 R18, desc[UR36][R2.64] ;  /* 0x0000002402127981 */ /* 0x000162000c1e1100 */
[----:B------:R-:W-:Y:S05]  /*68e0*/  BRA `(.L_x_50500) ;  /* 0x0000000c00347947 */ /* 0x000fea0003800000 */
.L_x_50497:
        /* <DEDUP_REMOVED lines=8> */
.L_x_50502:
[----:B------:R0:W5:Y:S01]  /*6970*/  LDG.E R18, desc[UR36][R2.64] ;  /* 0x0000002402127981 */ /* 0x000162000c1e1900 */
[----:B------:R-:W-:Y:S05]  /*6980*/  BRA `(.L_x_50500) ;  /* 0x0000000c000c7947 */ /* 0x000fea0003800000 */
.L_x_50501:
[----:B------:R0:W5:Y:S01]  /*6990*/  LDG.E.S16 R18, desc[UR36][R2.64] ;  /* 0x0000002402127981 */ /* 0x000162000c1e1700 */
[----:B------:R-:W-:Y:S05]  /*69a0*/  BRA `(.L_x_50500) ;  /* 0x0000000c00047947 */ /* 0x000fea0003800000 */
.L_x_50496:
        /* <DEDUP_REMOVED lines=9> */
.L_x_50504:
[----:B------:R-:W2:Y:S02]  /*6a40*/  LDG.E.U16 R2, desc[UR36][R2.64] ;  /* 0x0000002402027981 */ /* 0x000ea4000c1e1500 */
[----:B--2---:R-:W-:-:S06]  /*6a50*/  HADD2.F32 R18, -RZ, R2.H0_H0 ;  /* 0x20000002ff127230 */ /* 0x004fcc0000004100 */
[----:B------:R-:W0:Y:S01]  /*6a60*/  F2I.FTZ.TRUNC.NTZ R18, R18 ;  /* 0x0000001200127305 */ /* 0x000e22000021f100 */
[----:B------:R-:W-:Y:S05]  /*6a70*/  BRA `(.L_x_50500) ;  /* 0x0000000800d07947 */ /* 0x000fea0003800000 */
.L_x_50503:
        /* <DEDUP_REMOVED lines=9> */
.L_x_50506:
[----:B------:R-:W2:Y:S02]  /*6b10*/  LDG.E.U16 R2, desc[UR36][R2.64] ;  /* 0x0000002402027981 */ /* 0x000ea4000c1e1500 */
[----:B--2---:R-:W-:-:S06]  /*6b20*/  HADD2.F32 R18, -RZ, R2.H0_H0 ;  /* 0x20000002ff127230 */ /* 0x004fcc0000004100 */
[----:B------:R-:W0:Y:S01]  /*6b30*/  F2I.FTZ.TRUNC.NTZ R18, R18 ;  /* 0x0000001200127305 */ /* 0x000e22000021f100 */
[----:B------:R-:W-:Y:S05]  /*6b40*/  BRA `(.L_x_50500) ;  /* 0x00000008009c7947 */ /* 0x000fea0003800000 */
.L_x_50505:
[----:B------:R-:W2:Y:S02]  /*6b50*/  LDG.E.64 R2, desc[UR36][R2.64] ;  /* 0x0000002402027981 */ /* 0x000ea4000c1e1b00 */
[----:B--2---:R0:W2:Y:S01]  /*6b60*/  F2I.F64.TRUNC R18, R2 ;  /* 0x0000000200127311 */ /* 0x0040a2000030d100 */
[----:B------:R-:W-:Y:S05]  /*6b70*/  BRA `(.L_x_50500) ;  /* 0x0000000800907947 */ /* 0x000fea0003800000 */
.L_x_50495:
        /* <DEDUP_REMOVED lines=12> */
.L_x_50509:
[----:B------:R-:W2:Y:S02]  /*6c40*/  LDG.E.64 R2, desc[UR36][R2.64] ;  /* 0x0000002402027981 */ /* 0x000ea4000c1e1b00 */
[----:B--2---:R0:W2:Y:S01]  /*6c50*/  F2I.F64.TRUNC R18, R2 ;  /* 0x0000000200127311 */ /* 0x0040a2000030d100 */
[----:B------:R-:W-:Y:S05]  /*6c60*/  BRA `(.L_x_50500) ;  /* 0x0000000800547947 */ /* 0x000fea0003800000 */
.L_x_50508:
        /* <DEDUP_REMOVED lines=27> */
.L_x_50511:
        /* <DEDUP_REMOVED lines=14> */
.L_x_50510:
[----:B------:R-:W2:Y:S02]  /*6f00*/  LDG.E.U16 R18, desc[UR36][R2.64] ;  /* 0x0000002402127981 */ /* 0x000ea4000c1e1500 */
[----:B--2---:R-:W-:-:S06]  /*6f10*/  IMAD.U32 R18, R18, 0x10000, RZ ;  /* 0x0001000012127824 */ /* 0x004fcc00078e00ff */
[----:B------:R-:W0:Y:S01]  /*6f20*/  F2I.FTZ.TRUNC.NTZ R18, R18 ;  /* 0x0000001200127305 */ /* 0x000e22000021f100 */
[----:B------:R-:W-:Y:S05]  /*6f30*/  BRA `(.L_x_50500) ;  /* 0x0000000400a07947 */ /* 0x000fea0003800000 */
.L_x_50507:
        /* <DEDUP_REMOVED lines=10> */
.L_x_50514:
        /* <DEDUP_REMOVED lines=21> */
.L_x_50518:
[----:B------:R-:W-:Y:S05]  /*7130*/  BSYNC B1 ;  /* 0x0000000000017941 */ /* 0x000fea0003800000 */
.L_x_50517:
[----:B------:R-:W-:Y:S01]  /*7140*/  IMAD.SHL.U32 R2, R2, 0x100000, RZ ;  /* 0x0010000002027824 */ /* 0x000fe200078e00ff */
[----:B------:R-:W-:-:S04]  /*7150*/  LEA R3, R0, 0x3b800000, 0x17 ;  /* 0x3b80000000037811 */ /* 0x000fc800078eb8ff */
[----:B------:R-:W-:-:S07]  /*7160*/  LOP3.LUT R18, R3, R2, R18, 0xfe, !PT ;  /* 0x0000000203127212 */ /* 0x000fce00078efe12 */
.L_x_50516:
[----:B------:R-:W-:Y:S05]  /*7170*/  BSYNC B0 ;  /* 0x0000000000007941 */ /* 0x000fea0003800000 */
.L_x_50515:
[----:B------:R-:W0:Y:S01]  /*7180*/  F2I.FTZ.TRUNC.NTZ R18, R18 ;  /* 0x0000001200127305 */ /* 0x000e22000021f100 */
[----:B------:R-:W-:Y:S05]  /*7190*/  BRA `(.L_x_50500) ;  /* 0x0000000400087947 */ /* 0x000fea0003800000 */
.L_x_50513:
        /* <DEDUP_REMOVED lines=21> */
.L_x_50522:
[----:B------:R-:W-:Y:S05]  /*72f0*/  BSYNC B1 ;  /* 0x0000000000017941 */ /* 0x000fea0003800000 */
.L_x_50521:
[----:B------:R-:W-:Y:S01]  /*7300*/  IMAD.SHL.U32 R2, R2, 0x200000, RZ ;  /* 0x0020000002027824 */ /* 0x000fe200078e00ff */
[----:B------:R-:W-:-:S04]  /*7310*/  LEA R3, R0, 0x37800000, 0x17 ;  /* 0x3780000000037811 */ /* 0x000fc800078eb8ff */
[----:B------:R-:W-:-:S07]  /*7320*/  LOP3.LUT R18, R3, R2, R18, 0xfe, !PT ;  /* 0x0000000203127212 */ /* 0x000fce00078efe12 */
.L_x_50520:
[----:B------:R-:W-:Y:S05]  /*7330*/  BSYNC B0 ;  /* 0x0000000000007941 */ /* 0x000fea0003800000 */
.L_x_50519:
[----:B------:R-:W0:Y:S01]  /*7340*/  F2I.FTZ.TRUNC.NTZ R18, R18 ;  /* 0x0000001200127305 */ /* 0x000e22000021f100 */
[----:B------:R-:W-:Y:S05]  /*7350*/  BRA `(.L_x_50500) ;  /* 0x0000000000987947 */ /* 0x000fea0003800000 */
.L_x_50512:
        /* <DEDUP_REMOVED lines=14> */
.L_x_50526:
[----:B------:R-:W-:Y:S05]  /*7440*/  BSYNC B0 ;  /* 0x0000000000007941 */ /* 0x000fea0003800000 */
.L_x_50525:
[----:B------:R-:W0:Y:S01]  /*7450*/  F2I.FTZ.TRUNC.NTZ R18, R18 ;  /* 0x0000001200127305 */ /* 0x000e22000021f100 */
[----:B------:R-:W-:Y:S05]  /*7460*/  BRA `(.L_x_50500) ;  /* 0x0000000000547947 */ /* 0x000fea0003800000 */
.L_x_50499:
        /* <DEDUP_REMOVED lines=17> */
.L_x_50527:
[----:B------:R-:W-:Y:S05]  /*7580*/  BRA `(.L_x_50500) ;  /* 0x00000000000c7947 */ /* 0x000fea0003800000 */
.L_x_50524:
[----:B------:R0:W5:Y:S01]  /*7590*/  LDG.E R18, desc[UR36][R2.64] ;  /* 0x0000002402127981 */ /* 0x000162000c1e1900 */
[----:B------:R-:W-:Y:S05]  /*75a0*/  BRA `(.L_x_50500) ;  /* 0x0000000000047947 */ /* 0x000fea0003800000 */
.L_x_50523:
[----:B------:R0:W5:Y:S02]  /*75b0*/  LDG.E R18, desc[UR36][R2.64] ;  /* 0x0000002402127981 */ /* 0x000164000c1e1900 */
.L_x_50500:
        /* <DEDUP_REMOVED lines=42> */
.L_x_50531:
[----:B------:R0:W-:Y:S01]  /*7860*/  STG.E.U8 desc[UR36][R16.64], R2 ;  /* 0x0000000210007986 */ /* 0x0001e2000c101124 */
[----:B------:R-:W-:Y:S05]  /*7870*/  BRA `(.L_x_50533) ;  /* 0x0000000c00507947 */ /* 0x000fea0003800000 */
.L_x_50530:
        /* <DEDUP_REMOVED lines=9> */
.L_x_50535:
[----:B------:R3:W-:Y:S01]  /*7910*/  STG.E desc[UR36][R16.64], R2 ;  /* 0x0000000210007986 */ /* 0x0007e2000c101924 */
[----:B------:R-:W-:Y:S05]  /*7920*/  BRA `(.L_x_50533) ;  /* 0x0000000c00247947 */ /* 0x000fea0003800000 */
.L_x_50534:
[----:B------:R2:W-:Y:S01]  /*7930*/  STG.E.U16 desc[UR36][R16.64], R2 ;  /* 0x0000000210007986 */ /* 0x0005e2000c101524 */
[----:B------:R-:W-:Y:S05]  /*7940*/  BRA `(.L_x_50533) ;  /* 0x0000000c001c7947 */ /* 0x000fea0003800000 */
.L_x_50529:
        /* <DEDUP_REMOVED lines=9> */
.L_x_50537:
[----:B------:R-:W-:-:S04]  /*79e0*/  I2FP.F32.S32 R0, R2 ;  /* 0x0000000200007245 */ /* 0x000fc80000201400 */
[----:B------:R-:W-:-:S05]  /*79f0*/  F2FP.F16.F32.PACK_AB R0, RZ, R0 ;  /* 0x00000000ff00723e */ /* 0x000fca00000000ff */
[----:B------:R0:W-:Y:S01]  /*7a00*/  STG.E.U16 desc[UR36][R16.64], R0 ;  /* 0x0000000010007986 */ /* 0x0001e2000c101524 */
[----:B------:R-:W-:Y:S05]  /*7a10*/  BRA `(.L_x_50533) ;  /* 0x0000000800e87947 */ /* 0x000fea0003800000 */
.L_x_50536:
        /* <DEDUP_REMOVED lines=10> */
.L_x_50539:
[----:B------:R-:W-:-:S04]  /*7ac0*/  I2FP.F32.S32 R2, R2 ;  /* 0x0000000200027245 */ /* 0x000fc80000201400 */
[----:B------:R-:W-:-:S04]  /*7ad0*/  F2FP.F16.F32.PACK_AB R3, RZ, R2 ;  /* 0x00000002ff03723e */ /* 0x000fc800000000ff */
[----:B------:R-:W-:-:S05]  /*7ae0*/  PRMT R3, R3, 0x5410, RZ ;  /* 0x0000541003037816 */ /* 0x000fca00000000ff */
[----:B------:R0:W-:Y:S01]  /*7af0*/  STG.E desc[UR36][R16.64], R3 ;  /* 0x0000000310007986 */ /* 0x0001e2000c101924 */
[----:B------:R-:W-:Y:S05]  /*7b00*/  BRA `(.L_x_50533) ;  /* 0x0000000800ac7947 */ /* 0x000fea0003800000 */
.L_x_50538:
[----:B------:R-:W0:Y:S02]  /*7b10*/  I2F.F64 R2, R2 ;  /* 0x0000000200027312 */ /* 0x000e240000201c00 */
[----:B0-----:R0:W-:Y:S01]  /*7b20*/  STG.E.64 desc[UR36][R16.64], R2 ;  /* 0x0000000210007986 */ /* 0x0011e2000c101b24 */
[----:B------:R-:W-:Y:S05]  /*7b30*/  BRA `(.L_x_50533) ;  /* 0x0000000800a07947 */ /* 0x000fea0003800000 */
.L_x_50528:
        /* <DEDUP_REMOVED lines=12> */
.L_x_50542:
[----:B------:R-:W0:Y:S01]  /*7c00*/  I2F.F64 R4, R2 ;  /* 0x0000000200047312 */ /* 0x000e220000201c00 */
[----:B------:R-:W-:-:S05]  /*7c10*/  CS2R R6, SRZ ;  /* 0x0000000000067805 */ /* 0x000fca000001ff00 */
[----:B0-----:R0:W-:Y:S01]  /*7c20*/  STG.E.128 desc[UR36][R16.64], R4 ;  /* 0x0000000410007986 */ /* 0x0011e2000c101d24 */
[----:B------:R-:W-:Y:S05]  /*7c30*/  BRA `(.L_x_50533) ;  /* 0x0000000800607947 */ /* 0x000fea0003800000 */
.L_x_50541:
        /* <DEDUP_REMOVED lines=21> */
.L_x_50546:
[----:B------:R-:W-:Y:S05]  /*7d90*/  BSYNC B0 ;  /* 0x0000000000007941 */ /* 0x000fea0003800000 */
.L_x_50545:
[----:B------:R-:W-:-:S05]  /*7da0*/  LOP3.LUT R3, R0, R3, RZ, 0xfc, !PT ;  /* 0x0000000300037212 */ /* 0x000fca00078efcff */
[----:B------:R0:W-:Y:S01]  /*7db0*/  STG.E.U8 desc[UR36][R16.64], R3 ;  /* 0x0000000310007986 */ /* 0x0001e2000c101124 */
[----:B------:R-:W-:Y:S05]  /*7dc0*/  BRA `(.L_x_50533) ;  /* 0x0000000400fc7947 */ /* 0x000fea0003800000 */
.L_x_50544:
        /* <DEDUP_REMOVED lines=13> */
.L_x_50548:
[----:B------:R-:W-:Y:S01]  /*7ea0*/  IMAD.MOV.U32 R0, RZ, RZ, 0x7f ;  /* 0x0000007fff007424 */ /* 0x000fe200078e00ff */
[----:B------:R-:W-:-:S04]  /*7eb0*/  ISETP.GT.U32.AND P0, PT, R2, 0x7f800000, PT ;  /* 0x7f8000000200780c */ /* 0x000fc80003f04070 */
[----:B------:R-:W-:-:S09]  /*7ec0*/  SEL R0, R0, 0x7c, P0 ;  /* 0x0000007c00007807 */ /* 0x000fd20000000000 */
.L_x_50549:
[----:B------:R-:W-:Y:S05]  /*7ed0*/  BSYNC B0 ;  /* 0x0000000000007941 */ /* 0x000fea0003800000 */
.L_x_50547:
[----:B------:R-:W-:-:S04]  /*7ee0*/  LOP3.LUT R2, R3, 0x80000000, RZ, 0xc0, !PT ;  /* 0x8000000003027812 */ /* 0x000fc800078ec0ff */
[----:B------:R-:W-:-:S04]  /*7ef0*/  SHF.R.U32.HI R3, RZ, 0x18, R2 ;  /* 0x00000018ff037819 */ /* 0x000fc80000011602 */
[----:B------:R-:W-:-:S05]  /*7f00*/  LOP3.LUT R3, R0, R3, RZ, 0xfc, !PT ;  /* 0x0000000300037212 */ /* 0x000fca00078efcff */
[----:B------:R0:W-:Y:S01]  /*7f10*/  STG.E.U8 desc[UR36][R16.64], R3 ;  /* 0x0000000310007986 */ /* 0x0001e2000c101124 */
[----:B------:R-:W-:Y:S05]  /*7f20*/  BRA `(.L_x_50533) ;  /* 0x0000000400a47947 */ /* 0x000fea0003800000 */
.L_x_50543:
[----:B------:R-:W-:-:S04]  /*7f30*/  I2FP.F32.S32 R0, R2 ;  /* 0x0000000200007245 */ /* 0x000fc80000201400 */
[----:B------:R-:W-:-:S05]  /*7f40*/  F2FP.BF16.F32.PACK_AB R0, RZ, R0 ;  /* 0x00000000ff00723e */ /* 0x000fca00000010ff */
[----:B------:R0:W-:Y:S01]  /*7f50*/  STG.E.U16 desc[UR36][R16.64], R0 ;  /* 0x0000000010007986 */ /* 0x0001e2000c101524 */
[----:B------:R-:W-:Y:S05]  /*7f60*/  BRA `(.L_x_50533) ;  /* 0x0000000400947947 */ /* 0x000fea0003800000 */
.L_x_50540:
        /* <DEDUP_REMOVED lines=10> */
.L_x_50552:
        /* <DEDUP_REMOVED lines=17> */
.L_x_50555:
[----:B------:R-:W-:-:S04]  /*8120*/  LOP3.LUT R2, R3, 0x80000000, RZ, 0xc0, !PT ;  /* 0x8000000003027812 */ /* 0x000fc800078ec0ff */
[----:B------:R-:W-:-:S04]  /*8130*/  SHF.R.U32.HI R3, RZ, 0x18, R2 ;  /* 0x00000018ff037819 */ /* 0x000fc80000011602 */
[----:B------:R-:W-:-:S04]  /*8140*/  LOP3.LUT R0, R0, R3, RZ, 0xfc, !PT ;  /* 0x0000000300007212 */ /* 0x000fc800078efcff */
[----:B------:R-:W-:-:S07]  /*8150*/  PRMT R8, R0, 0x7610, R8 ;  /* 0x0000761000087816 */ /* 0x000fce0000000008 */
.L_x_50554:
[----:B------:R-:W-:Y:S05]  /*8160*/  BSYNC B0 ;  /* 0x0000000000007941 */ /* 0x000fea0003800000 */
.L_x_50553:
[----:B------:R0:W-:Y:S01]  /*8170*/  STG.E.U8 desc[UR36][R16.64], R8 ;  /* 0x0000000810007986 */ /* 0x0001e2000c101124 */
[----:B------:R-:W-:Y:S05]  /*8180*/  BRA `(.L_x_50533) ;  /* 0x00000004000c7947 */ /* 0x000fea0003800000 */
.L_x_50551:
        /* <DEDUP_REMOVED lines=17> */
.L_x_50558:
[----:B------:R-:W-:-:S04]  /*82a0*/  LOP3.LUT R2, R3, 0x80000000, RZ, 0xc0, !PT ;  /* 0x8000000003027812 */ /* 0x000fc800078ec0ff */
[----:B------:R-:W-:-:S04]  /*82b0*/  SHF.R.U32.HI R3, RZ, 0x18, R2 ;  /* 0x00000018ff037819 */ /* 0x000fc80000011602 */
[----:B------:R-:W-:-:S04]  /*82c0*/  LOP3.LUT R0, R0, R3, RZ, 0xfc, !PT ;  /* 0x0000000300007212 */ /* 0x000fc800078efcff */
[----:B------:R-:W-:-:S07]  /*82d0*/  PRMT R8, R0, 0x7610, R8 ;  /* 0x0000761000087816 */ /* 0x000fce0000000008 */
.L_x_50557:
[----:B------:R-:W-:Y:S05]  /*82e0*/  BSYNC B0 ;  /* 0x0000000000007941 */ /* 0x000fea0003800000 */
.L_x_50556:
[----:B------:R0:W-:Y:S01]  /*82f0*/  STG.E.U8 desc[UR36][R16.64], R8 ;  /* 0x0000000810007986 */ /* 0x0001e2000c101124 */
[----:B------:R-:W-:Y:S05]  /*8300*/  BRA `(.L_x_50533) ;  /* 0x0000000000ac7947 */ /* 0x000fea0003800000 */
.L_x_50550:
        /* <DEDUP_REMOVED lines=22> */
.L_x_50532:
        /* <DEDUP_REMOVED lines=16> */
.L_x_50561:
[----:B------:R-:W-:Y:S05]  /*8570*/  BRA `(.L_x_50533) ;  /* 0x0000000000107947 */ /* 0x000fea0003800000 */
.L_x_50560:
[----:B------:R-:W-:-:S05]  /*8580*/  SHF.R.S32.HI R3, RZ, 0x1f, R2 ;  /* 0x0000001fff037819 */ /* 0x000fca0000011402 */
[----:B------:R0:W-:Y:S01]  /*8590*/  STG.E.64 desc[UR36][R16.64], R2 ;  /* 0x0000000210007986 */ /* 0x0001e2000c101b24 */
[----:B------:R-:W-:Y:S05]  /*85a0*/  BRA `(.L_x_50533) ;  /* 0x0000000000047947 */ /* 0x000fea0003800000 */
.L_x_50559:
[----:B------:R0:W-:Y:S02]  /*85b0*/  STG.E desc[UR36][R16.64], R2 ;  /* 0x0000000210007986 */ /* 0x0001e4000c101924 */
.L_x_50533:
[----:B------:R-:W-:-:S07]  /*85c0*/  VIADD R19, R19, 0x80 ;  /* 0x0000008013137836 */ /* 0x000fce0000000000 */
.L_x_50460:
[----:B------:R-:W-:Y:S05]  /*85d0*/  BSYNC B6 ;  /* 0x0000000000067941 */ /* 0x000fea0003800000 */
.L_x_50459:
        /* <DEDUP_REMOVED lines=358> */
.L_x_50564:
        /* <DEDUP_REMOVED lines=20> */
.L_x_50568:
[----:B------:R0:W5:Y:S01]  /*9d80*/  LDG.E.U8 R22, desc[UR36][R2.64] ;  /* 0x0000002402167981 */ /* 0x000162000c1e1100 */
[----:B------:R-:W-:Y:S05]  /*9d90*/  BRA `(.L_x_50570) ;  /* 0x0000000c00347947 */ /* 0x000fea0003800000 */
.L_x_50567:
        /* <DEDUP_REMOVED lines=8> */
.L_x_50572:
[----:B------:R0:W5:Y:S01]  /*9e20*/  LDG.E R22, desc[UR36][R2.64] ;  /* 0x0000002402167981 */ /* 0x000162000c1e1900 */
[----:B------:R-:W-:Y:S05]  /*9e30*/  BRA `(.L_x_50570) ;  /* 0x0000000c000c7947 */ /* 0x000fea0003800000 */
.L_x_50571:
[----:B------:R0:W5:Y:S01]  /*9e40*/  LDG.E.S16 R22, desc[UR36][R2.64] ;  /* 0x0000002402167981 */ /* 0x000162000c1e1700 */
[----:B------:R-:W-:Y:S05]  /*9e50*/  BRA `(.L_x_50570) ;  /* 0x0000000c00047947 */ /* 0x000fea0003800000 */
.L_x_50566:
        /* <DEDUP_REMOVED lines=9> */
.L_x_50574:
[----:B------:R-:W2:Y:S02]  /*9ef0*/  LDG.E.U16 R2, desc[UR36][R2.64] ;  /* 0x0000002402027981 */ /* 0x000ea4000c1e1500 */
[----:B--2---:R-:W-:-:S06]  /*9f00*/  HADD2.F32 R22, -RZ, R2.H0_H0 ;  /* 0x20000002ff167230 */ /* 0x004fcc0000004100 */
[----:B------:R-:W2:Y:S01]  /*9f10*/  F2I.FTZ.TRUNC.NTZ R22, R22 ;  /* 0x0000001600167305 */ /* 0x000ea2000021f100 */
[----:B------:R-:W-:Y:S05]  /*9f20*/  BRA `(.L_x_50570) ;  /* 0x0000000800d07947 */ /* 0x000fea0003800000 */
.L_x_50573:
        /* <DEDUP_REMOVED lines=9> */
.L_x_50576:
[----:B------:R-:W2:Y:S02]  /*9fc0*/  LDG.E.U16 R2, desc[UR36][R2.64] ;  /* 0x0000002402027981 */ /* 0x000ea4000c1e1500 */
[----:B--2---:R-:W-:-:S06]  /*9fd0*/  HADD2.F32 R22, -RZ, R2.H0_H0 ;  /* 0x20000002ff167230 */ /* 0x004fcc0000004100 */
[----:B------:R-:W0:Y:S01]  /*9fe0*/  F2I.FTZ.TRUNC.NTZ R22, R22 ;  /* 0x0000001600167305 */ /* 0x000e22000021f100 */
[----:B------:R-:W-:Y:S05]  /*9ff0*/  BRA `(.L_x_50570) ;  /* 0x00000008009c7947 */ /* 0x000fea0003800000 */
.L_x_50575:
[----:B------:R-:W2:Y:S02]  /*a000*/  LDG.E.64 R22, desc[UR36][R2.64] ;  /* 0x0000002402167981 */ /* 0x000ea4000c1e1b00 */
[----:B--2---:R3:W4:Y:S01]  /*a010*/  F2I.F64.TRUNC R22, R22 ;  /* 0x0000001600167311 */ /* 0x004722000030d100 */
[----:B------:R-:W-:Y:S05]  /*a020*/  BRA `(.L_x_50570) ;  /* 0x0000000800907947 */ /* 0x000fea0003800000 */
.L_x_50565:
        /* <DEDUP_REMOVED lines=12> */
.L_x_50579:
[----:B------:R-:W2:Y:S02]  /*a0f0*/  LDG.E.64 R2, desc[UR36][R2.64] ;  /* 0x0000002402027981 */ /* 0x000ea4000c1e1b00 */
[----:B--2---:R0:W1:Y:S01]  /*a100*/  F2I.F64.TRUNC R22, R2 ;  /* 0x0000000200167311 */ /* 0x004062000030d100 */
[----:B------:R-:W-:Y:S05]  /*a110*/  BRA `(.L_x_50570) ;  /* 0x0000000800547947 */ /* 0x000fea0003800000 */
.L_x_50578:
        /* <DEDUP_REMOVED lines=27> */
.L_x_50581:
        /* <DEDUP_REMOVED lines=14> */
.L_x_50580:
[----:B------:R-:W2:Y:S02]  /*a3b0*/  LDG.E.U16 R22, desc[UR36][R2.64] ;  /* 0x0000002402167981 */ /* 0x000ea4000c1e1500 */
[----:B--2---:R-:W-:-:S06]  /*a3c0*/  IMAD.U32 R22, R22, 0x10000, RZ ;  /* 0x0001000016167824 */ /* 0x004fcc00078e00ff */
[----:B------:R-:W0:Y:S01]  /*a3d0*/  F2I.FTZ.TRUNC.NTZ R22, R22 ;  /* 0x0000001600167305 */ /* 0x000e22000021f100 */
[----:B------:R-:W-:Y:S05]  /*a3e0*/  BRA `(.L_x_50570) ;  /* 0x0000000400a07947 */ /* 0x000fea0003800000 */
.L_x_50577:
        /* <DEDUP_REMOVED lines=10> */
.L_x_50584:
        /* <DEDUP_REMOVED lines=21> */
.L_x_50588:
[----:B------:R-:W-:Y:S05]  /*a5e0*/  BSYNC B1 ;  /* 0x0000000000017941 */ /* 0x000fea0003800000 */
.L_x_50587:
[----:B------:R-:W-:Y:S01]  /*a5f0*/  IMAD.SHL.U32 R2, R2, 0x100000, RZ ;  /* 0x0010000002027824 */ /* 0x000fe200078e00ff */
[----:B------:R-:W-:-:S04]  /*a600*/  LEA R3, R0, 0x3b800000, 0x17 ;  /* 0x3b80000000037811 */ /* 0x000fc800078eb8ff */
[----:B------:R-:W-:-:S07]  /*a610*/  LOP3.LUT R22, R3, R2, R22, 0xfe, !PT ;  /* 0x0000000203167212 */ /* 0x000fce00078efe16 */
.L_x_50586:
[----:B------:R-:W-:Y:S05]  /*a620*/  BSYNC B0 ;  /* 0x0000000000007941 */ /* 0x000fea0003800000 */
.L_x_50585:
[----:B------:R-:W0:Y:S01]  /*a630*/  F2I.FTZ.TRUNC.NTZ R22, R22 ;  /* 0x0000001600167305 */ /* 0x000e22000021f100 */
[----:B------:R-:W-:Y:S05]  /*a640*/  BRA `(.L_x_50570) ;  /* 0x0000000400087947 */ /* 0x000fea0003800000 */
.L_x_50583:
        /* <DEDUP_REMOVED lines=21> */
.L_x_50592:
[----:B------:R-:W-:Y:S05]  /*a7a0*/  BSYNC B1 ;  /* 0x0000000000017941 */ /* 0x000fea0003800000 */
.L_x_50591:
[----:B------:R-:W-:Y:S01]  /*a7b0*/  IMAD.SHL.U32 R2, R2, 0x200000, RZ ;  /* 0x0020000002027824 */ /* 0x000fe200078e00ff */
[----:B------:R-:W-:-:S04]  /*a7c0*/  LEA R3, R0, 0x37800000, 0x17 ;  /* 0x3780000000037811 */ /* 0x000fc800078eb8ff */
[----:B------:R-:W-:-:S07]  /*a7d0*/  LOP3.LUT R22, R3, R2, R22, 0xfe, !PT ;  /* 0x0000000203167212 */ /* 0x000fce00078efe16 */
.L_x_50590:
[----:B------:R-:W-:Y:S05]  /*a7e0*/  BSYNC B0 ;  /* 0x0000000000007941 */ /* 0x000fea0003800000 */
.L_x_50589:
[----:B------:R-:W0:Y:S01]  /*a7f0*/  F2I.FTZ.TRUNC.NTZ R22, R22 ;  /* 0x0000001600167305 */ /* 0x000e22000021f100 */
[----:B------:R-:W-:Y:S05]  /*a800*/  BRA `(.L_x_50570) ;  /* 0x0000000000987947 */ /* 0x000fea0003800000 */
.L_x_50582:
        /* <DEDUP_REMOVED lines=14> */
.L_x_50596:
[----:B------:R-:W-:Y:S05]  /*a8f0*/  BSYNC B0 ;  /* 0x0000000000007941 */ /* 0x000fea0003800000 */
.L_x_50595:
[----:B------:R-:W0:Y:S01]  /*a900*/  F2I.FTZ.TRUNC.NTZ R22, R22 ;  /* 0x0000001600167305 */ /* 0x000e22000021f100 */
[----:B------:R-:W-:Y:S05]  /*a910*/  BRA `(.L_x_50570) ;  /* 0x0000000000547947 */ /* 0x000fea0003800000 */
.L_x_50569:
        /* <DEDUP_REMOVED lines=17> */
.L_x_50597:
[----:B------:R-:W-:Y:S05]  /*aa30*/  BRA `(.L_x_50570) ;  /* 0x00000000000c7947 */ /* 0x000fea0003800000 */
.L_x_50594:
[----:B------:R0:W5:Y:S01]  /*aa40*/  LDG.E R22, desc[UR36][R2.64] ;  /* 0x0000002402167981 */ /* 0x000162000c1e1900 */
[----:B------:R-:W-:Y:S05]  /*aa50*/  BRA `(.L_x_50570) ;  /* 0x0000000000047947 */ /* 0x000fea0003800000 */
.L_x_50593:
[----:B------:R0:W5:Y:S02]  /*aa60*/  LDG.E R22, desc[UR36][R2.64] ;  /* 0x0000002402167981 */ /* 0x000164000c1e1900 */
.L_x_50570:
        /* <DEDUP_REMOVED lines=17> */
.L_x_50601:
[----:B------:R0:W5:Y:S01]  /*ab80*/  LDG.E.U8 R18, desc[UR36][R2.64] ;  /* 0x0000002402127981 */ /* 0x000162000c1e1100 */
[----:B------:R-:W-:Y:S05]  /*ab90*/  BRA `(.L_x_50603) ;  /* 0x0000000c00347947 */ /* 0x000fea0003800000 */
.L_x_50600:
        /* <DEDUP_REMOVED lines=8> */
.L_x_50605:
[----:B------:R0:W5:Y:S01]  /*ac20*/  LDG.E R18, desc[UR36][R2.64] ;  /* 0x0000002402127981 */ /* 0x000162000c1e1900 */
[----:B------:R-:W-:Y:S05]  /*ac30*/  BRA `(.L_x_50603) ;  /* 0x0000000c000c7947 */ /* 0x000fea0003800000 */
.L_x_50604:
[----:B------:R0:W5:Y:S01]  /*ac40*/  LDG.E.S16 R18, desc[UR36][R2.64] ;  /* 0x0000002402127981 */ /* 0x000162000c1e1700 */
[----:B------:R-:W-:Y:S05]  /*ac50*/  BRA `(.L_x_50603) ;  /* 0x0000000c00047947 */ /* 0x000fea0003800000 */
.L_x_50599:
        /* <DEDUP_REMOVED lines=9> */
.L_x_50607:
[----:B------:R-:W2:Y:S02]  /*acf0*/  LDG.E.U16 R2, desc[UR36][R2.64] ;  /* 0x0000002402027981 */ /* 0x000ea4000c1e1500 */
[----:B--2---:R-:W-:-:S06]  /*ad00*/  HADD2.F32 R18, -RZ, R2.H0_H0 ;  /* 0x20000002ff127230 */ /* 0x004fcc0000004100 */
[----:B------:R-:W0:Y:S01]  /*ad10*/  F2I.FTZ.TRUNC.NTZ R18, R18 ;  /* 0x0000001200127305 */ /* 0x000e22000021f100 */
[----:B------:R-:W-:Y:S05]  /*ad20*/  BRA `(.L_x_50603) ;  /* 0x0000000800d07947 */ /* 0x000fea0003800000 */
.L_x_50606:
        /* <DEDUP_REMOVED lines=9> */
.L_x_50609:
[----:B------:R-:W2:Y:S02]  /*adc0*/  LDG.E.U16 R2, desc[UR36][R2.64] ;  /* 0x0000002402027981 */ /* 0x000ea4000c1e1500 */
[----:B--2---:R-:W-:-:S06]  /*add0*/  HADD2.F32 R18, -RZ, R2.H0_H0 ;  /* 0x20000002ff127230 */ /* 0x004fcc0000004100 */
[----:B------:R-:W0:Y:S01]  /*ade0*/  F2I.FTZ.TRUNC.NTZ R18, R18 ;  /* 0x0000001200127305 */ /* 0x000e22000021f100 */
[----:B------:R-:W-:Y:S05]  /*adf0*/  BRA `(.L_x_50603) ;  /* 0x00000008009c7947 */ /* 0x000fea0003800000 */
.L_x_50608:
[----:B------:R-:W2:Y:S02]  /*ae00*/  LDG.E.64 R2, desc[UR36][R2.64] ;  /* 0x0000002402027981 */ /* 0x000ea4000c1e1b00 */
[----:B--2---:R0:W2:Y:S01]  /*ae10*/  F2I.F64.TRUNC R18, R2 ;  /* 0x0000000200127311 */ /* 0x0040a2000030d100 */
[----:B------:R-:W-:Y:S05]  /*ae20*/  BRA `(.L_x_50603) ;  /* 0x0000000800907947 */ /* 0x000fea0003800000 */
.L_x_50598:
        /* <DEDUP_REMOVED lines=12> */
.L_x_50612:
[----:B------:R-:W2:Y:S02]  /*aef0*/  LDG.E.64 R2, desc[UR36][R2.64] ;  /* 0x0000002402027981 */ /* 0x000ea4000c1e1b00 */
[----:B--2---:R0:W2:Y:S01]  /*af00*/  F2I.F64.TRUNC R18, R2 ;  /* 0x0000000200127311 */ /* 0x0040a2000030d100 */
[----:B------:R-:W-:Y:S05]  /*af10*/  BRA `(.L_x_50603) ;  /* 0x0000000800547947 */ /* 0x000fea0003800000 */
.L_x_50611:
        /* <DEDUP_REMOVED lines=27> */
.L_x_50614:
        /* <DEDUP_REMOVED lines=14> */
.L_x_50613:
[----:B------:R-:W2:Y:S02]  /*b1b0*/  LDG.E.U16 R18, desc[UR36][R2.64] ;  /* 0x0000002402127981 */ /* 0x000ea4000c1e1500 */
[----:B--2---:R-:W-:-:S06]  /*b1c0*/  IMAD.U32 R18, R18, 0x10000, RZ ;  /* 0x0001000012127824 */ /* 0x004fcc00078e00ff */
[----:B------:R-:W0:Y:S01]  /*b1d0*/  F2I.FTZ.TRUNC.NTZ R18, R18 ;  /* 0x0000001200127305 */ /* 0x000e22000021f100 */
[----:B------:R-:W-:Y:S05]  /*b1e0*/  BRA `(.L_x_50603) ;  /* 0x0000000400a07947 */ /* 0x000fea0003800000 */
.L_x_50610:
        /* <DEDUP_REMOVED lines=10> */
.L_x_50617:
        /* <DEDUP_REMOVED lines=21> */
.L_x_50621:
[----:B------:R-:W-:Y:S05]  /*b3e0*/  BSYNC B1 ;  /* 0x0000000000017941 */ /* 0x000fea0003800000 */
.L_x_50620:
[----:B------:R-:W-:Y:S01]  /*b3f0*/  IMAD.SHL.U32 R2, R2, 0x100000, RZ ;  /* 0x0010000002027824 */ /* 0x000fe200078e00ff */
[----:B------:R-:W-:-:S04]  /*b400*/  LEA R3, R0, 0x3b800000, 0x17 ;  /* 0x3b80000000037811 */ /* 0x000fc800078eb8ff */
[----:B------:R-:W-:-:S07]  /*b410*/  LOP3.LUT R18, R3, R2, R18, 0xfe, !PT ;  /* 0x0000000203127212 */ /* 0x000fce00078efe12 */
.L_x_50619:
[----:B------:R-:W-:Y:S05]  /*b420*/  BSYNC B0 ;  /* 0x0000000000007941 */ /* 0x000fea0003800000 */
.L_x_50618:
[----:B------:R-:W0:Y:S01]  /*b430*/  F2I.FTZ.TRUNC.NTZ R18, R18 ;  /* 0x0000001200127305 */ /* 0x000e22000021f100 */
[----:B------:R-:W-:Y:S05]  /*b440*/  BRA `(.L_x_50603) ;  /* 0x0000000400087947 */ /* 0x000fea0003800000 */
.L_x_50616:
        /* <DEDUP_REMOVED lines=21> */
.L_x_50625:
[----:B------:R-:W-:Y:S05]  /*b5a0*/  BSYNC B1 ;  /* 0x0000000000017941 */ /* 0x000fea0003800000 */
.L_x_50624:
[----:B------:R-:W-:Y:S01]  /*b5b0*/  IMAD.SHL.U32 R2, R2, 0x200000, RZ ;  /* 0x0020000002027824 */ /* 0x000fe200078e00ff */
[----:B------:R-:W-:-:S04]  /*b5c0*/  LEA R3, R0, 0x37800000, 0x17 ;  /* 0x3780000000037811 */ /* 0x000fc800078eb8ff */
[----:B------:R-:W-:-:S07]  /*b5d0*/  LOP3.LUT R18, R3, R2, R18, 0xfe, !PT ;  /* 0x0000000203127212 */ /* 0x000fce00078efe12 */
.L_x_50623:
[----:B------:R-:W-:Y:S05]  /*b5e0*/  BSYNC B0 ;  /* 0x0000000000007941 */ /* 0x000fea0003800000 */
.L_x_50622:
[----:B------:R-:W0:Y:S01]  /*b5f0*/  F2I.FTZ.TRUNC.NTZ R18, R18 ;  /* 0x0000001200127305 */ /* 0x000e22000021f100 */
[----:B------:R-:W-:Y:S05]  /*b600*/  BRA `(.L_x_50603) ;  /* 0x0000000000987947 */ /* 0x000fea0003800000 */
.L_x_50615:
        /* <DEDUP_REMOVED lines=14> */
.L_x_50629:
[----:B------:R-:W-:Y:S05]  /*b6f0*/  BSYNC B0 ;  /* 0x0000000000007941 */ /* 0x000fea0003800000 */
.L_x_50628:
[----:B------:R-:W0:Y:S01]  /*b700*/  F2I.FTZ.TRUNC.NTZ R18, R18 ;  /* 0x0000001200127305 */ /* 0x000e22000021f100 */
[----:B------:R-:W-:Y:S05]  /*b710*/  BRA `(.L_x_50603) ;  /* 0x0000000000547947 */ /* 0x000fea0003800000 */
.L_x_50602:
        /* <DEDUP_REMOVED lines=17> */
.L_x_50630:
[----:B------:R-:W-:Y:S05]  /*b830*/  BRA `(.L_x_50603) ;  /* 0x00000000000c7947 */ /* 0x000fea0003800000 */
.L_x_50627:
[----:B------:R0:W5:Y:S01]  /*b840*/  LDG.E R18, desc[UR36][R2.64] ;  /* 0x0000002402127981 */ /* 0x000162000c1e1900 */
[----:B------:R-:W-:Y:S05]  /*b850*/  BRA `(.L_x_50603) ;  /* 0x0000000000047947 */ /* 0x000fea0003800000 */
.L_x_50626:
[----:B------:R0:W5:Y:S02]  /*b860*/  LDG.E R18, desc[UR36][R2.64] ;  /* 0x0000002402127981 */ /* 0x000164000c1e1900 */
.L_x_50603:
        /* <DEDUP_REMOVED lines=42> */
.L_x_50634:
[----:B------:R0:W-:Y:S01]  /*bb10*/  STG.E.U8 desc[UR36][R16.64], R2 ;  /* 0x0000000210007986 */ /* 0x0001e2000c101124 */
[----:B------:R-:W-:Y:S05]  /*bb20*/  BRA `(.L_x_50636) ;  /* 0x0000000c00507947 */ /* 0x000fea0003800000 */
.L_x_50633:
        /* <DEDUP_REMOVED lines=9> */
.L_x_50638:
[----:B------:R0:W-:Y:S01]  /*bbc0*/  STG.E desc[UR36][R16.64], R2 ;  /* 0x0000000210007986 */ /* 0x0001e2000c101924 */
[----:B------:R-:W-:Y:S05]  /*bbd0*/  BRA `(.L_x_50636) ;  /* 0x0000000c00247947 */ /* 0x000fea0003800000 */
.L_x_50637:
[----:B------:R0:W-:Y:S01]  /*bbe0*/  STG.E.U16 desc[UR36][R16.64], R2 ;  /* 0x0000000210007986 */ /* 0x0001e2000c101524 */
[----:B------:R-:W-:Y:S05]  /*bbf0*/  BRA `(.L_x_50636) ;  /* 0x0000000c001c7947 */ /* 0x000fea0003800000 */
.L_x_50632:
        /* <DEDUP_REMOVED lines=9> */
.L_x_50640:
[----:B------:R-:W-:-:S04]  /*bc90*/  I2FP.F32.S32 R0, R2 ;  /* 0x0000000200007245 */ /* 0x000fc80000201400 */
[----:B------:R-:W-:-:S05]  /*bca0*/  F2FP.F16.F32.PACK_AB R0, RZ, R0 ;  /* 0x00000000ff00723e */ /* 0x000fca00000000ff */
[----:B------:R0:W-:Y:S01]  /*bcb0*/  STG.E.U16 desc[UR36][R16.64], R0 ;  /* 0x0000000010007986 */ /* 0x0001e2000c101524 */
[----:B------:R-:W-:Y:S05]  /*bcc0*/  BRA `(.L_x_50636) ;  /* 0x0000000800e87947 */ /* 0x000fea0003800000 */
.L_x_50639:
        /* <DEDUP_REMOVED lines=10> */
.L_x_50642:
[----:B------:R-:W-:-:S04]  /*bd70*/  I2FP.F32.S32 R2, R2 ;  /* 0x0000000200027245 */ /* 0x000fc80000201400 */
[----:B------:R-:W-:-:S04]  /*bd80*/  F2FP.F16.F32.PACK_AB R3, RZ, R2 ;  /* 0x00000002ff03723e */ /* 0x000fc800000000ff */
[----:B------:R-:W-:-:S05]  /*bd90*/  PRMT R3, R3, 0x5410, RZ ;  /* 0x0000541003037816 */ /* 0x000fca00000000ff */
[----:B------:R0:W-:Y:S01]  /*bda0*/  STG.E desc[UR36][R16.64], R3 ;  /* 0x0000000310007986 */ /* 0x0001e2000c101924 */
[----:B------:R-:W-:Y:S05]  /*bdb0*/  BRA `(.L_x_50636) ;  /* 0x0000000800ac7947 */ /* 0x000fea0003800000 */
.L_x_50641:
[----:B------:R-:W0:Y:S02]  /*bdc0*/  I2F.F64 R2, R2 ;  /* 0x0000000200027312 */ /* 0x000e240000201c00 */
[----:B0-----:R0:W-:Y:S01]  /*bdd0*/  STG.E.64 desc[UR36][R16.64], R2 ;  /* 0x0000000210007986 */ /* 0x0011e2000c101b24 */
[----:B------:R-:W-:Y:S05]  /*bde0*/  BRA `(.L_x_50636) ;  /* 0x0000000800a07947 */ /* 0x000fea0003800000 */
.L_x_50631:
        /* <DEDUP_REMOVED lines=12> */
.L_x_50645:
[----:B------:R-:W0:Y:S01]  /*beb0*/  I2F.F64 R4, R2 ;  /* 0x0000000200047312 */ /* 0x000e220000201c00 */
[----:B------:R-:W-:-:S05]  /*bec0*/  CS2R R6, SRZ ;  /* 0x0000000000067805 */ /* 0x000fca000001ff00 */
[----:B0-----:R0:W-:Y:S01]  /*bed0*/  STG.E.128 desc[UR36][R16.64], R4 ;  /* 0x0000000410007986 */ /* 0x0011e2000c101d24 */
[----:B------:R-:W-:Y:S05]  /*bee0*/  BRA `(.L_x_50636) ;  /* 0x0000000800607947 */ /* 0x000fea0003800000 */
.L_x_50644:
        /* <DEDUP_REMOVED lines=21> */
.L_x_50649:
[----:B------:R-:W-:Y:S05]  /*c040*/  BSYNC B0 ;  /* 0x0000000000007941 */ /* 0x000fea0003800000 */
.L_x_50648:
[----:B------:R-:W-:-:S05]  /*c050*/  LOP3.LUT R3, R0, R3, RZ, 0xfc, !PT ;  /* 0x0000000300037212 */ /* 0x000fca00078efcff */
[----:B------:R0:W-:Y:S01]  /*c060*/  STG.E.U8 desc[UR36][R16.64], R3 ;  /* 0x0000000310007986 */ /* 0x0001e2000c101124 */
[----:B------:R-:W-:Y:S05]  /*c070*/  BRA `(.L_x_50636) ;  /* 0x0000000400fc7947 */ /* 0x000fea0003800000 */
.L_x_50647:
        /* <DEDUP_REMOVED lines=13> */
.L_x_50651:
[----:B------:R-:W-:Y:S01]  /*c150*/  IMAD.MOV.U32 R0, RZ, RZ, 0x7f ;  /* 0x0000007fff007424 */ /* 0x000fe200078e00ff */
[----:B------:R-:W-:-:S04]  /*c160*/  ISETP.GT.U32.AND P0, PT, R2, 0x7f800000, PT ;  /* 0x7f8000000200780c */ /* 0x000fc80003f04070 */
[----:B------:R-:W-:-:S09]  /*c170*/  SEL R0, R0, 0x7c, P0 ;  /* 0x0000007c00007807 */ /* 0x000fd20000000000 */
.L_x_50652:
[----:B------:R-:W-:Y:S05]  /*c180*/  BSYNC B0 ;  /* 0x0000000000007941 */ /* 0x000fea0003800000 */
.L_x_50650:
[----:B------:R-:W-:-:S04]  /*c190*/  LOP3.LUT R2, R3, 0x80000000, RZ, 0xc0, !PT ;  /* 0x8000000003027812 */ /* 0x000fc800078ec0ff */
[----:B------:R-:W-:-:S04]  /*c1a0*/  SHF.R.U32.HI R3, RZ, 0x18, R2 ;  /* 0x00000018ff037819 */ /* 0x000fc80000011602 */
[----:B------:R-:W-:-:S05]  /*c1b0*/  LOP3.LUT R3, R0, R3, RZ, 0xfc, !PT ;  /* 0x0000000300037212 */ /* 0x000fca00078efcff */
[----:B------:R0:W-:Y:S01]  /*c1c0*/  STG.E.U8 desc[UR36][R16.64], R3 ;  /* 0x0000000310007986 */ /* 0x0001e2000c101124 */
[----:B------:R-:W-:Y:S05]  /*c1d0*/  BRA `(.L_x_50636) ;  /* 0x0000000400a47947 */ /* 0x000fea0003800000 */
.L_x_50646:
[----:B------:R-:W-:-:S04]  /*c1e0*/  I2FP.F32.S32 R0, R2 ;  /* 0x0000000200007245 */ /* 0x000fc80000201400 */
[----:B------:R-:W-:-:S05]  /*c1f0*/  F2FP.BF16.F32.PACK_AB R0, RZ, R0 ;  /* 0x00000000ff00723e */ /* 0x000fca00000010ff */
[----:B------:R0:W-:Y:S01]  /*c200*/  STG.E.U16 desc[UR36][R16.64], R0 ;  /* 0x0000000010007986 */ /* 0x0001e2000c101524 */
[----:B------:R-:W-:Y:S05]  /*c210*/  BRA `(.L_x_50636) ;  /* 0x0000000400947947 */ /* 0x000fea0003800000 */
.L_x_50643:
        /* <DEDUP_REMOVED lines=10> */
.L_x_50655:
        /* <DEDUP_REMOVED lines=17> */
.L_x_50658:
[----:B------:R-:W-:-:S04]  /*c3d0*/  LOP3.LUT R2, R3, 0x80000000, RZ, 0xc0, !PT ;  /* 0x8000000003027812 */ /* 0x000fc800078ec0ff */
[----:B------:R-:W-:-:S04]  /*c3e0*/  SHF.R.U32.HI R3, RZ, 0x18, R2 ;  /* 0x00000018ff037819 */ /* 0x000fc80000011602 */
[----:B------:R-:W-:-:S04]  /*c3f0*/  LOP3.LUT R0, R0, R3, RZ, 0xfc, !PT ;  /* 0x0000000300007212 */ /* 0x000fc800078efcff */
[----:B------:R-:W-:-:S07]  /*c400*/  PRMT R8, R0, 0x7610, R8 ;  /* 0x0000761000087816 */ /* 0x000fce0000000008 */
.L_x_50657:
[----:B------:R-:W-:Y:S05]  /*c410*/  BSYNC B0 ;  /* 0x0000000000007941 */ /* 0x000fea0003800000 */
.L_x_50656:
[----:B------:R4:W-:Y:S01]  /*c420*/  STG.E.U8 desc[UR36][R16.64], R8 ;  /* 0x0000000810007986 */ /* 0x0009e2000c101124 */
[----:B------:R-:W-:Y:S05]  /*c430*/  BRA `(.L_x_50636) ;  /* 0x00000004000c7947 */ /* 0x000fea0003800000 */
.L_x_50654:
        /* <DEDUP_REMOVED lines=17> */
.L_x_50661:
[----:B------:R-:W-:-:S04]  /*c550*/  LOP3.LUT R2, R3, 0x80000000, RZ, 0xc0, !PT ;  /* 0x8000000003027812 */ /* 0x000fc800078ec0ff */
[----:B------:R-:W-:-:S04]  /*c560*/  SHF.R.U32.HI R3, RZ, 0x18, R2 ;  /* 0x00000018ff037819 */ /* 0x000fc80000011602 */
[----:B------:R-:W-:-:S04]  /*c570*/  LOP3.LUT R0, R0, R3, RZ, 0xfc, !PT ;  /* 0x0000000300007212 */ /* 0x000fc800078efcff */
[----:B------:R-:W-:-:S07]  /*c580*/  PRMT R8, R0, 0x7610, R8 ;  /* 0x0000761000087816 */ /* 0x000fce0000000008 */
.L_x_50660:
[----:B------:R-:W-:Y:S05]  /*c590*/  BSYNC B0 ;  /* 0x0000000000007941 */ /* 0x000fea0003800000 */
.L_x_50659:
[----:B------:R0:W-:Y:S01]  /*c5a0*/  STG.E.U8 desc[UR36][R16.64], R8 ;  /* 0x0000000810007986 */ /* 0x0001e2000c101124 */
[----:B------:R-:W-:Y:S05]  /*c5b0*/  BRA `(.L_x_50636) ;  /* 0x0000000000ac7947 */ /* 0x000fea0003800000 */
.L_x_50653:
        /* <DEDUP_REMOVED lines=22> */
.L_x_50635:
        /* <DEDUP_REMOVED lines=16> */
.L_x_50664:
[----:B------:R-:W-:Y:S05]  /*c820*/  BRA `(.L_x_50636) ;  /* 0x0000000000107947 */ /* 0x000fea0003800000 */
.L_x_50663:
[----:B------:R-:W-:-:S05]  /*c830*/  SHF.R.S32.HI R3, RZ, 0x1f, R2 ;  /* 0x0000001fff037819 */ /* 0x000fca0000011402 */
[----:B------:R1:W-:Y:S01]  /*c840*/  STG.E.64 desc[UR36][R16.64], R2 ;  /* 0x0000000210007986 */ /* 0x0003e2000c101b24 */
[----:B------:R-:W-:Y:S05]  /*c850*/  BRA `(.L_x_50636) ;  /* 0x0000000000047947 */ /* 0x000fea0003800000 */
.L_x_50662:
[----:B------:R0:W-:Y:S02]  /*c860*/  STG.E desc[UR36][R16.64], R2 ;  /* 0x0000000210007986 */ /* 0x0001e4000c101924 */
.L_x_50636:
[----:B------:R-:W-:-:S07]  /*c870*/  VIADD R19, R19, 0x80 ;  /* 0x0000008013137836 */ /* 0x000fce0000000000 */
.L_x_50563:
[----:B------:R-:W-:Y:S05]  /*c880*/  BSYNC B6 ;  /* 0x0000000000067941 */ /* 0x000fea0003800000 */
.L_x_50562:
        /* <DEDUP_REMOVED lines=357> */
.L_x_50665:
        /* <DEDUP_REMOVED lines=20> */
.L_x_50669:
[----:B------:R0:W5:Y:S01]  /*e020*/  LDG.E.U8 R19, desc[UR36][R2.64] ;  /* 0x0000002402137981 */ /* 0x000162000c1e1100 */
[----:B------:R-:W-:Y:S05]  /*e030*/  BRA `(.L_x_50671) ;  /* 0x0000000c00347947 */ /* 0x000fea0003800000 */
.L_x_50668:
        /* <DEDUP_REMOVED lines=8> */
.L_x_50673:
[----:B------:R0:W5:Y:S01]  /*e0c0*/  LDG.E R19, desc[UR36][R2.64] ;  /* 0x0000002402137981 */ /* 0x000162000c1e1900 */
[----:B------:R-:W-:Y:S05]  /*e0d0*/  BRA `(.L_x_50671) ;  /* 0x0000000c000c7947 */ /* 0x000fea0003800000 */
.L_x_50672:
[----:B------:R0:W5:Y:S01]  /*e0e0*/  LDG.E.S16 R19, desc[UR36][R2.64] ;  /* 0x0000002402137981 */ /* 0x000162000c1e1700 */
[----:B------:R-:W-:Y:S05]  /*e0f0*/  BRA `(.L_x_50671) ;  /* 0x0000000c00047947 */ /* 0x000fea0003800000 */
.L_x_50667:
        /* <DEDUP_REMOVED lines=9> */
.L_x_50675:
[----:B------:R-:W2:Y:S02]  /*e190*/  LDG.E.U16 R2, desc[UR36][R2.64] ;  /* 0x0000002402027981 */ /* 0x000ea4000c1e1500 */
[----:B--2---:R-:W-:-:S06]  /*e1a0*/  HADD2.F32 R19, -RZ, R2.H0_H0 ;  /* 0x20000002ff137230 */ /* 0x004fcc0000004100 */
[----:B------:R-:W0:Y:S01]  /*e1b0*/  F2I.FTZ.TRUNC.NTZ R19, R19 ;  /* 0x0000001300137305 */ /* 0x000e22000021f100 */
[----:B------:R-:W-:Y:S05]  /*e1c0*/  BRA `(.L_x_50671) ;  /* 0x0000000800d07947 */ /* 0x000fea0003800000 */
.L_x_50674:
        /* <DEDUP_REMOVED lines=9> */
.L_x_50677:
[----:B------:R-:W2:Y:S02]  /*e260*/  LDG.E.U16 R2, desc[UR36][R2.64] ;  /* 0x0000002402027981 */ /* 0x000ea4000c1e1500 */
[----:B--2---:R-:W-:-:S06]  /*e270*/  HADD2.F32 R19, -RZ, R2.H0_H0 ;  /* 0x20000002ff137230 */ /* 0x004fcc0000004100 */
[----:B------:R-:W0:Y:S01]  /*e280*/  F2I.FTZ.TRUNC.NTZ R19, R19 ;  /* 0x0000001300137305 */ /* 0x000e22000021f100 */
[----:B------:R-:W-:Y:S05]  /*e290*/  BRA `(.L_x_50671) ;  /* 0x00000008009c7947 */ /* 0x000fea0003800000 */
.L_x_50676:
[----:B------:R-:W2:Y:S02]  /*e2a0*/  LDG.E.64 R2, desc[UR36][R2.64] ;  /* 0x0000002402027981 */ /* 0x000ea4000c1e1b00 */
[----:B--2---:R0:W1:Y:S01]  /*e2b0*/  F2I.F64.TRUNC R19, R2 ;  /* 0x0000000200137311 */ /* 0x004062000030d100 */
[----:B------:R-:W-:Y:S05]  /*e2c0*/  BRA `(.L_x_50671) ;  /* 0x0000000800907947 */ /* 0x000fea0003800000 */
.L_x_50666:
        /* <DEDUP_REMOVED lines=12> */
.L_x_50680:
[----:B------:R-:W2:Y:S02]  /*e390*/  LDG.E.64 R2, desc[UR36][R2.64] ;  /* 0x0000002402027981 */ /* 0x000ea4000c1e1b00 */
[----:B--2---:R0:W1:Y:S01]  /*e3a0*/  F2I.F64.TRUNC R19, R2 ;  /* 0x0000000200137311 */ /* 0x004062000030d100 */
[----:B------:R-:W-:Y:S05]  /*e3b0*/  BRA `(.L_x_50671) ;  /* 0x0000000800547947 */ /* 0x000fea0003800000 */
.L_x_50679:
        /* <DEDUP_REMOVED lines=27> */
.L_x_50682:
        /* <DEDUP_REMOVED lines=14> */
.L_x_50681:
[----:B------:R-:W2:Y:S02]  /*e650*/  LDG.E.U16 R19, desc[UR36][R2.64] ;  /* 0x0000002402137981 */ /* 0x000ea4000c1e1500 */
[----:B--2---:R-:W-:-:S06]  /*e660*/  IMAD.U32 R19, R19, 0x10000, RZ ;  /* 0x0001000013137824 */ /* 0x004fcc00078e00ff */
[----:B------:R-:W4:Y:S01]  /*e670*/  F2I.FTZ.TRUNC.NTZ R19, R19 ;  /* 0x0000001300137305 */ /* 0x000f22000021f100 */
[----:B------:R-:W-:Y:S05]  /*e680*/  BRA `(.L_x_50671) ;  /* 0x0000000400a07947 */ /* 0x000fea0003800000 */
.L_x_50678:
        /* <DEDUP_REMOVED lines=10> */
.L_x_50685:
        /* <DEDUP_REMOVED lines=21> */
.L_x_50689:
[----:B------:R-:W-:Y:S05]  /*e880*/  BSYNC B1 ;  /* 0x0000000000017941 */ /* 0x000fea0003800000 */
.L_x_50688:
[----:B------:R-:W-:Y:S01]  /*e890*/  IMAD.SHL.U32 R2, R2, 0x100000, RZ ;  /* 0x0010000002027824 */ /* 0x000fe200078e00ff */
[----:B------:R-:W-:-:S04]  /*e8a0*/  LEA R0, R0, 0x3b800000, 0x17 ;  /* 0x3b80000000007811 */ /* 0x000fc800078eb8ff */
[----:B------:R-:W-:-:S07]  /*e8b0*/  LOP3.LUT R19, R0, R2, R19, 0xfe, !PT ;  /* 0x0000000200137212 */ /* 0x000fce00078efe13 */
.L_x_50687:
[----:B------:R-:W-:Y:S05]  /*e8c0*/  BSYNC B0 ;  /* 0x0000000000007941 */ /* 0x000fea0003800000 */
.L_x_50686:
[----:B------:R-:W0:Y:S01]  /*e8d0*/  F2I.FTZ.TRUNC.NTZ R19, R19 ;  /* 0x0000001300137305 */ /* 0x000e22000021f100 */
[----:B------:R-:W-:Y:S05]  /*e8e0*/  BRA `(.L_x_50671) ;  /* 0x0000000400087947 */ /* 0x000fea0003800000 */
.L_x_50684:
        /* <DEDUP_REMOVED lines=21> */
.L_x_50693:
[----:B------:R-:W-:Y:S05]  /*ea40*/  BSYNC B1 ;  /* 0x0000000000017941 */ /* 0x000fea0003800000 */
.L_x_50692:
[----:B------:R-:W-:Y:S01]  /*ea50*/  IMAD.SHL.U32 R2, R2, 0x200000, RZ ;  /* 0x0020000002027824 */ /* 0x000fe200078e00ff */
[----:B------:R-:W-:-:S04]  /*ea60*/  LEA R0, R0, 0x37800000, 0x17 ;  /* 0x3780000000007811 */ /* 0x000fc800078eb8ff */
[----:B------:R-:W-:-:S07]  /*ea70*/  LOP3.LUT R19, R0, R2, R19, 0xfe, !PT ;  /* 0x0000000200137212 */ /* 0x000fce00078efe13 */
.L_x_50691:
[----:B------:R-:W-:Y:S05]  /*ea80*/  BSYNC B0 ;  /* 0x0000000000007941 */ /* 0x000fea0003800000 */
.L_x_50690:
[----:B------:R-:W0:Y:S01]  /*ea90*/  F2I.FTZ.TRUNC.NTZ R19, R19 ;  /* 0x0000001300137305 */ /* 0x000e22000021f100 */
[----:B------:R-:W-:Y:S05]  /*eaa0*/  BRA `(.L_x_50671) ;  /* 0x0000000000987947 */ /* 0x000fea0003800000 */
.L_x_50683:
        /* <DEDUP_REMOVED lines=14> */
.L_x_50697:
[----:B------:R-:W-:Y:S05]  /*eb90*/  BSYNC B0 ;  /* 0x0000000000007941 */ /* 0x000fea0003800000 */
.L_x_50696:
[----:B------:R-:W0:Y:S01]  /*eba0*/  F2I.FTZ.TRUNC.NTZ R19, R19 ;  /* 0x0000001300137305 */ /* 0x000e22000021f100 */
[----:B------:R-:W-:Y:S05]  /*ebb0*/  BRA `(.L_x_50671) ;  /* 0x0000000000547947 */ /* 0x000fea0003800000 */
.L_x_50670:
        /* <DEDUP_REMOVED lines=17> */
.L_x_50698:
[----:B------:R-:W-:Y:S05]  /*ecd0*/  BRA `(.L_x_50671) ;  /* 0x00000000000c7947 */ /* 0x000fea0003800000 */
.L_x_50695:
[----:B------:R0:W5:Y:S01]  /*ece0*/  LDG.E R19, desc[UR36][R2.64] ;  /* 0x0000002402137981 */ /* 0x000162000c1e1900 */
[----:B------:R-:W-:Y:S05]  /*ecf0*/  BRA `(.L_x_50671) ;  /* 0x0000000000047947 */ /* 0x000fea0003800000 */
.L_x_50694:
[----:B------:R0:W5:Y:S02]  /*ed00*/  LDG.E R19, desc[UR36][R2.64] ;  /* 0x0000002402137981 */ /* 0x000164000c1e1900 */
.L_x_50671:
        /* <DEDUP_REMOVED lines=17> */
.L_x_50702:
[----:B------:R2:W5:Y:S01]  /*ee20*/  LDG.E.U8 R18, desc[UR36][R2.64] ;  /* 0x0000002402127981 */ /* 0x000562000c1e1100 */
[----:B------:R-:W-:Y:S05]  /*ee30*/  BRA `(.L_x_50704) ;  /* 0x0000000c00347947 */ /* 0x000fea0003800000 */
.L_x_50701:
        /* <DEDUP_REMOVED lines=8> */
.L_x_50706:
[----:B------:R0:W5:Y:S01]  /*eec0*/  LDG.E R18, desc[UR36][R2.64] ;  /* 0x0000002402127981 */ /* 0x000162000c1e1900 */
[----:B------:R-:W-:Y:S05]  /*eed0*/  BRA `(.L_x_50704) ;  /* 0x0000000c000c7947 */ /* 0x000fea0003800000 */
.L_x_50705:
[----:B------:R0:W5:Y:S01]  /*eee0*/  LDG.E.S16 R18, desc[UR36][R2.64] ;  /* 0x0000002402127981 */ /* 0x000162000c1e1700 */
[----:B------:R-:W-:Y:S05]  /*eef0*/  BRA `(.L_x_50704) ;  /* 0x0000000c00047947 */ /* 0x000fea0003800000 */
.L_x_50700:
        /* <DEDUP_REMOVED lines=9> */
.L_x_50708:
[----:B------:R-:W2:Y:S02]  /*ef90*/  LDG.E.U16 R2, desc[UR36][R2.64] ;  /* 0x0000002402027981 */ /* 0x000ea4000c1e1500 */
[----:B--2---:R-:W-:-:S06]  /*efa0*/  HADD2.F32 R18, -RZ, R2.H0_H0 ;  /* 0x20000002ff127230 */ /* 0x004fcc0000004100 */
[----:B------:R-:W0:Y:S01]  /*efb0*/  F2I.FTZ.TRUNC.NTZ R18, R18 ;  /* 0x0000001200127305 */ /* 0x000e22000021f100 */
[----:B------:R-:W-:Y:S05]  /*efc0*/  BRA `(.L_x_50704) ;  /* 0x0000000800d07947 */ /* 0x000fea0003800000 */
.L_x_50707:
        /* <DEDUP_REMOVED lines=9> */
.L_x_50710:
[----:B------:R-:W2:Y:S02]  /*f060*/  LDG.E.U16 R2, desc[UR36][R2.64] ;  /* 0x0000002402027981 */ /* 0x000ea4000c1e1500 */
[----:B--2---:R-:W-:-:S06]  /*f070*/  HADD2.F32 R18, -RZ, R2.H0_H0 ;  /* 0x20000002ff127230 */ /* 0x004fcc0000004100 */
[----:B------:R-:W0:Y:S01]  /*f080*/  F2I.FTZ.TRUNC.NTZ R18, R18 ;  /* 0x0000001200127305 */ /* 0x000e22000021f100 */
[----:B------:R-:W-:Y:S05]  /*f090*/  BRA `(.L_x_50704) ;  /* 0x00000008009c7947 */ /* 0x000fea0003800000 */
.L_x_50709:
[----:B------:R-:W2:Y:S02]  /*f0a0*/  LDG.E.64 R2, desc[UR36][R2.64] ;  /* 0x0000002402027981 */ /* 0x000ea4000c1e1b00 */
[----:B--2---:R0:W2:Y:S01]  /*f0b0*/  F2I.F64.TRUNC R18, R2 ;  /* 0x0000000200127311 */ /* 0x0040a2000030d100 */
[----:B------:R-:W-:Y:S05]  /*f0c0*/  BRA `(.L_x_50704) ;  /* 0x0000000800907947 */ /* 0x000fea0003800000 */
.L_x_50699:
        /* <DEDUP_REMOVED lines=12> */
.L_x_50713:
[----:B------:R-:W2:Y:S02]  /*f190*/  LDG.E.64 R2, desc[UR36][R2.64] ;  /* 0x0000002402027981 */ /* 0x000ea4000c1e1b00 */
[----:B--2---:R0:W2:Y:S01]  /*f1a0*/  F2I.F64.TRUNC R18, R2 ;  /* 0x0000000200127311 */ /* 0x0040a2000030d100 */
[----:B------:R-:W-:Y:S05]  /*f1b0*/  BRA `(.L_x_50704) ;  /* 0x0000000800547947 */ /* 0x000fea0003800000 */
.L_x_50712:
        /* <DEDUP_REMOVED lines=27> */
.L_x_50715:
        /* <DEDUP_REMOVED lines=14> */
.L_x_50714:
[----:B------:R-:W2:Y:S02]  /*f450*/  LDG.E.U16 R18, desc[UR36][R2.64] ;  /* 0x0000002402127981 */ /* 0x000ea4000c1e1500 */
[----:B--2---:R-:W-:-:S06]  /*f460*/  IMAD.U32 R18, R18, 0x10000, RZ ;  /* 0x0001000012127824 */ /* 0x004fcc00078e00ff */
[----:B------:R-:W0:Y:S01]  /*f470*/  F2I.FTZ.TRUNC.NTZ R18, R18 ;  /* 0x0000001200127305 */ /* 0x000e22000021f100 */
[----:B------:R-:W-:Y:S05]  /*f480*/  BRA `(.L_x_50704) ;  /* 0x0000000400a07947 */ /* 0x000fea0003800000 */
.L_x_50711:
        /* <DEDUP_REMOVED lines=10> */
.L_x_50718:
        /* <DEDUP_REMOVED lines=21> */
.L_x_50722:
[----:B------:R-:W-:Y:S05]  /*f680*/  BSYNC B1 ;  /* 0x0000000000017941 */ /* 0x000fea0003800000 */
.L_x_50721:
[----:B------:R-:W-:Y:S01]  /*f690*/  IMAD.SHL.U32 R2, R2, 0x100000, RZ ;  /* 0x0010000002027824 */ /* 0x000fe200078e00ff */
[----:B------:R-:W-:-:S04]  /*f6a0*/  LEA R3, R0, 0x3b800000, 0x17 ;  /* 0x3b80000000037811 */ /* 0x000fc800078eb8ff */
[----:B------:R-:W-:-:S07]  /*f6b0*/  LOP3.LUT R18, R3, R2, R18, 0xfe, !PT ;  /* 0x0000000203127212 */ /* 0x000fce00078efe12 */
.L_x_50720:
[----:B------:R-:W-:Y:S05]  /*f6c0*/  BSYNC B0 ;  /* 0x0000000000007941 */ /* 0x000fea0003800000 */
.L_x_50719:
[----:B------:R-:W0:Y:S01]  /*f6d0*/  F2I.FTZ.TRUNC.NTZ R18, R18 ;  /* 0x0000001200127305 */ /* 0x000e22000021f100 */
[----:B------:R-:W-:Y:S05]  /*f6e0*/  BRA `(.L_x_50704) ;  /* 0x0000000400087947 */ /* 0x000fea0003800000 */
.L_x_50717:
        /* <DEDUP_REMOVED lines=21> */
.L_x_50726:
[----:B------:R-:W-:Y:S05]  /*f840*/  BSYNC B1 ;  /* 0x0000000000017941 */ /* 0x000fea0003800000 */
.L_x_50725:
[----:B------:R-:W-:Y:S01]  /*f850*/  IMAD.SHL.U32 R2, R2, 0x200000, RZ ;  /* 0x0020000002027824 */ /* 0x000fe200078e00ff */
[----:B------:R-:W-:-:S04]  /*f860*/  LEA R3, R0, 0x37800000, 0x17 ;  /* 0x3780000000037811 */ /* 0x000fc800078eb8ff */
[----:B------:R-:W-:-:S07]  /*f870*/  LOP3.LUT R18, R3, R2, R18, 0xfe, !PT ;  /* 0x0000000203127212 */ /* 0x000fce00078efe12 */
.L_x_50724:
[----:B------:R-:W-:Y:S05]  /*f880*/  BSYNC B0 ;  /* 0x0000000000007941 */ /* 0x000fea0003800000 */
.L_x_50723:
[----:B------:R-:W0:Y:S01]  /*f890*/  F2I.FTZ.TRUNC.NTZ R18, R18 ;  /* 0x0000001200127305 */ /* 0x000e22000021f100 */
[----:B------:R-:W-:Y:S05]  /*f8a0*/  BRA `(.L_x_50704) ;  /* 0x0000000000987947 */ /* 0x000fea0003800000 */
.L_x_50716:
        /* <DEDUP_REMOVED lines=14> */
.L_x_50730:
[----:B------:R-:W-:Y:S05]  /*f990*/  BSYNC B0 ;  /* 0x0000000000007941 */ /* 0x000fea0003800000 */
.L_x_50729:
[----:B------:R-:W0:Y:S01]  /*f9a0*/  F2I.FTZ.TRUNC.NTZ R18, R18 ;  /* 0x0000001200127305 */ /* 0x000e22000021f100 */
[----:B------:R-:W-:Y:S05]  /*f9b0*/  BRA `(.L_x_50704) ;  /* 0x0000000000547947 */ /* 0x000fea0003800000 */
.L_x_50703:
        /* <DEDUP_REMOVED lines=17> */
.L_x_50731:
[----:B------:R-:W-:Y:S05]  /*fad0*/  BRA `(.L_x_50704) ;  /* 0x00000000000c7947 */ /* 0x000fea0003800000 */
.L_x_50728:
[----:B------:R0:W5:Y:S01]  /*fae0*/  LDG.E R18, desc[UR36][R2.64] ;  /* 0x0000002402127981 */ /* 0x000162000c1e1900 */
[----:B------:R-:W-:Y:S05]  /*faf0*/  BRA `(.L_x_50704) ;  /* 0x0000000000047947 */ /* 0x000fea0003800000 */
.L_x_50727:
[----:B------:R0:W5:Y:S02]  /*fb00*/  LDG.E R18, desc[UR36][R2.64] ;  /* 0x0000002402127981 */ /* 0x000164000c1e1900 */
.L_x_50704:
        /* <DEDUP_REMOVED lines=42> */
.L_x_50735:
[----:B------:R-:W-:Y:S01]  /*fdb0*/  STG.E.U8 desc[UR36][R16.64], R2 ;  /* 0x0000000210007986 */ /* 0x000fe2000c101124 */
[----:B------:R-:W-:Y:S05]  /*fdc0*/  EXIT ;  /* 0x000000000000794d */ /* 0x000fea0003800000 */
.L_x_50734:
        /* <DEDUP_REMOVED lines=9> */
.L_x_50738:
[----:B------:R-:W-:Y:S01]  /*fe60*/  STG.E desc[UR36][R16.64], R2 ;  /* 0x0000000210007986 */ /* 0x000fe2000c101924 */
[----:B------:R-:W-:Y:S05]  /*fe70*/  EXIT ;  /* 0x000000000000794d */ /* 0x000fea0003800000 */
.L_x_50737:
[----:B------:R-:W-:Y:S01]  /*fe80*/  STG.E.U16 desc[UR36][R16.64], R2 ;  /* 0x0000000210007986 */ /* 0x000fe2000c101524 */
[----:B------:R-:W-:Y:S05]  /*fe90*/  EXIT ;  /* 0x000000000000794d */ /* 0x000fea0003800000 */
.L_x_50733:
        /* <DEDUP_REMOVED lines=9> */
.L_x_50740:
[----:B------:R-:W-:-:S04]  /*ff30*/  I2FP.F32.S32 R0, R2 ;  /* 0x0000000200007245 */ /* 0x000fc80000201400 */
[----:B------:R-:W-:-:S05]  /*ff40*/  F2FP.F16.F32.PACK_AB R0, RZ, R0 ;  /* 0x00000000ff00723e */ /* 0x000fca00000000ff */
[----:B------:R-:W-:Y:S01]  /*ff50*/  STG.E.U16 desc[UR36][R16.64], R0 ;  /* 0x0000000010007986 */ /* 0x000fe2000c101524 */
[----:B------:R-:W-:Y:S05]  /*ff60*/  EXIT ;  /* 0x000000000000794d */ /* 0x000fea0003800000 */
.L_x_50739:
        /* <DEDUP_REMOVED lines=10> */
.L_x_50742:
[----:B------:R-:W-:-:S04]  /*10010*/  I2FP.F32.S32 R2, R2 ;  /* 0x0000000200027245 */ /* 0x000fc80000201400 */
[----:B------:R-:W-:-:S04]  /*10020*/  F2FP.F16.F32.PACK_AB R3, RZ, R2 ;  /* 0x00000002ff03723e */ /* 0x000fc800000000ff */
[----:B------:R-:W-:-:S05]  /*10030*/  PRMT R3, R3, 0x5410, RZ ;  /* 0x0000541003037816 */ /* 0x000fca00000000ff */
[----:B------:R-:W-:Y:S01]  /*10040*/  STG.E desc[UR36][R16.64], R3 ;  /* 0x0000000310007986 */ /* 0x000fe2000c101924 */
[----:B------:R-:W-:Y:S05]  /*10050*/  EXIT ;  /* 0x000000000000794d */ /* 0x000fea0003800000 */
.L_x_50741:
[----:B------:R-:W0:Y:S02]  /*10060*/  I2F.F64 R2, R2 ;  /* 0x0000000200027312 */ /* 0x000e240000201c00 */
[----:B0-----:R-:W-:Y:S01]  /*10070*/  STG.E.64 desc[UR36][R16.64], R2 ;  /* 0x0000000210007986 */ /* 0x001fe2000c101b24 */
[----:B------:R-:W-:Y:S05]  /*10080*/  EXIT ;  /* 0x000000000000794d */ /* 0x000fea0003800000 */
.L_x_50732:
        /* <DEDUP_REMOVED lines=12> */
.L_x_50745:
[----:B------:R-:W0:Y:S01]  /*10150*/  I2F.F64 R4, R2 ;  /* 0x0000000200047312 */ /* 0x000e220000201c00 */
[----:B------:R-:W-:-:S05]  /*10160*/  CS2R R6, SRZ ;  /* 0x0000000000067805 */ /* 0x000fca000001ff00 */
[----:B0-----:R-:W-:Y:S01]  /*10170*/  STG.E.128 desc[UR36][R16.64], R4 ;  /* 0x0000000410007986 */ /* 0x001fe2000c101d24 */
[----:B------:R-:W-:Y:S05]  /*10180*/  EXIT ;  /* 0x000000000000794d */ /* 0x000fea0003800000 */
.L_x_50744:
        /* <DEDUP_REMOVED lines=21> */
.L_x_50749:
[----:B------:R-:W-:Y:S05]  /*102e0*/  BSYNC B0 ;  /* 0x0000000000007941 */ /* 0x000fea0003800000 */
.L_x_50748:
[----:B------:R-:W-:-:S05]  /*102f0*/  LOP3.LUT R3, R0, R3, RZ, 0xfc, !PT ;  /* 0x0000000300037212 */ /* 0x000fca00078efcff */
[----:B------:R-:W-:Y:S01]  /*10300*/  STG.E.U8 desc[UR36][R16.64], R3 ;  /* 0x0000000310007986 */ /* 0x000fe2000c101124 */
[----:B------:R-:W-:Y:S05]  /*10310*/  EXIT ;  /* 0x000000000000794d */ /* 0x000fea0003800000 */
.L_x_50747:
        /* <DEDUP_REMOVED lines=13> */
.L_x_50751:
[----:B------:R-:W-:Y:S01]  /*103f0*/  IMAD.MOV.U32 R0, RZ, RZ, 0x7f ;  /* 0x0000007fff007424 */ /* 0x000fe200078e00ff */
[----:B------:R-:W-:-:S04]  /*10400*/  ISETP.GT.U32.AND P0, PT, R2, 0x7f800000, PT ;  /* 0x7f8000000200780c */ /* 0x000fc80003f04070 */
[----:B------:R-:W-:-:S09]  /*10410*/  SEL R0, R0, 0x7c, P0 ;  /* 0x0000007c00007807 */ /* 0x000fd20000000000 */
.L_x_50752:
[----:B------:R-:W-:Y:S05]  /*10420*/  BSYNC B0 ;  /* 0x0000000000007941 */ /* 0x000fea0003800000 */
.L_x_50750:
[----:B------:R-:W-:-:S04]  /*10430*/  LOP3.LUT R2, R3, 0x80000000, RZ, 0xc0, !PT ;  /* 0x8000000003027812 */ /* 0x000fc800078ec0ff */
[----:B------:R-:W-:-:S04]  /*10440*/  SHF.R.U32.HI R3, RZ, 0x18, R2 ;  /* 0x00000018ff037819 */ /* 0x000fc80000011602 */
[----:B------:R-:W-:-:S05]  /*10450*/  LOP3.LUT R3, R0, R3, RZ, 0xfc, !PT ;  /* 0x0000000300037212 */ /* 0x000fca00078efcff */
[----:B------:R-:W-:Y:S01]  /*10460*/  STG.E.U8 desc[UR36][R16.64], R3 ;  /* 0x0000000310007986 */ /* 0x000fe2000c101124 */
[----:B------:R-:W-:Y:S05]  /*10470*/  EXIT ;  /* 0x000000000000794d */ /* 0x000fea0003800000 */
.L_x_50746:
[----:B------:R-:W-:-:S04]  /*10480*/  I2FP.F32.S32 R0, R2 ;  /* 0x0000000200007245 */ /* 0x000fc80000201400 */
[----:B------:R-:W-:-:S05]  /*10490*/  F2FP.BF16.F32.PACK_AB R0, RZ, R0 ;  /* 0x00000000ff00723e */ /* 0x000fca00000010ff */
[----:B------:R-:W-:Y:S01]  /*104a0*/  STG.E.U16 desc[UR36][R16.64], R0 ;  /* 0x0000000010007986 */ /* 0x000fe2000c101524 */
[----:B------:R-:W-:Y:S05]  /*104b0*/  EXIT ;  /* 0x000000000000794d */ /* 0x000fea0003800000 */
.L_x_50743:
        /* <DEDUP_REMOVED lines=10> */
.L_x_50755:
        /* <DEDUP_REMOVED lines=17> */
.L_x_50758:
[----:B------:R-:W-:-:S04]  /*10670*/  LOP3.LUT R2, R3, 0x80000000, RZ, 0xc0, !PT ;  /* 0x8000000003027812 */ /* 0x000fc800078ec0ff */
[----:B------:R-:W-:-:S04]  /*10680*/  SHF.R.U32.HI R3, RZ, 0x18, R2 ;  /* 0x00000018ff037819 */ /* 0x000fc80000011602 */
[----:B------:R-:W-:-:S04]  /*10690*/  LOP3.LUT R0, R0, R3, RZ, 0xfc, !PT ;  /* 0x0000000300007212 */ /* 0x000fc800078efcff */
[----:B------:R-:W-:-:S07]  /*106a0*/  PRMT R8, R0, 0x7610, R8 ;  /* 0x0000761000087816 */ /* 0x000fce0000000008 */
.L_x_50757:
[----:B------:R-:W-:Y:S05]  /*106b0*/  BSYNC B0 ;  /* 0x0000000000007941 */ /* 0x000fea0003800000 */
.L_x_50756:
[----:B------:R-:W-:Y:S01]  /*106c0*/  STG.E.U8 desc[UR36][R16.64], R8 ;  /* 0x0000000810007986 */ /* 0x000fe2000c101124 */
[----:B------:R-:W-:Y:S05]  /*106d0*/  EXIT ;  /* 0x000000000000794d */ /* 0x000fea0003800000 */
.L_x_50754:
        /* <DEDUP_REMOVED lines=17> */
.L_x_50761:
[----:B------:R-:W-:-:S04]  /*107f0*/  LOP3.LUT R2, R3, 0x80000000, RZ, 0xc0, !PT ;  /* 0x8000000003027812 */ /* 0x000fc800078ec0ff */
[----:B------:R-:W-:-:S04]  /*10800*/  SHF.R.U32.HI R3, RZ, 0x18, R2 ;  /* 0x00000018ff037819 */ /* 0x000fc80000011602 */
[----:B------:R-:W-:-:S04]  /*10810*/  LOP3.LUT R0, R0, R3, RZ, 0xfc, !PT ;  /* 0x0000000300007212 */ /* 0x000fc800078efcff */
[----:B------:R-:W-:-:S07]  /*10820*/  PRMT R8, R0, 0x7610, R8 ;  /* 0x0000761000087816 */ /* 0x000fce0000000008 */
.L_x_50760:
[----:B------:R-:W-:Y:S05]  /*10830*/  BSYNC B0 ;  /* 0x0000000000007941 */ /* 0x000fea0003800000 */
.L_x_50759:
[----:B------:R-:W-:Y:S01]  /*10840*/  STG.E.U8 desc[UR36][R16.64], R8 ;  /* 0x0000000810007986 */ /* 0x000fe2000c101124 */
[----:B------:R-:W-:Y:S05]  /*10850*/  EXIT ;  /* 0x000000000000794d */ /* 0x000fea0003800000 */
.L_x_50753:
        /* <DEDUP_REMOVED lines=22> */
.L_x_50736:
        /* <DEDUP_REMOVED lines=16> */
.L_x_50764:
[----:B------:R-:W-:Y:S05]  /*10ac0*/  EXIT ;  /* 0x000000000000794d */ /* 0x000fea0003800000 */
.L_x_50763:
[----:B------:R-:W-:-:S05]  /*10ad0*/  SHF.R.S32.HI R3, RZ, 0x1f, R2 ;  /* 0x0000001fff037819 */ /* 0x000fca0000011402 */
[----:B------:R-:W-:Y:S01]  /*10ae0*/  STG.E.64 desc[UR36][R16.64], R2 ;  /* 0x0000000210007986 */ /* 0x000fe2000c101b24 */
[----:B------:R-:W-:Y:S05]  /*10af0*/  EXIT ;  /* 0x000000000000794d */ /* 0x000fea0003800000 */
.L_x_50762:
[----:B------:R-:W-:Y:S01]  /*10b00*/  STG.E desc[UR36][R16.64], R2 ;  /* 0x0000000210007986 */ /* 0x000fe2000c101924 */
[----:B------:R-:W-:Y:S05]  /*10b10*/  EXIT ;  /* 0x000000000000794d */ /* 0x000fea0003800000 */
.L_x_50765:
        /* <DEDUP_REMOVED lines=14> */
.L_x_57612:


//--------------------- .text._ZN2at6native27unrolled_elementwise_kernelINS0_13BinaryFunctorIiiiZZZNS0_21remainder_kernel_cudaERNS_18TensorIteratorBaseEENKUlvE_clEvENKUlvE1_clEvEUliiE_EESt5arrayIPcLm3EELi4E23TrivialOffsetCalculatorILi2EjESC_ILi1EjENS0_6memory12LoadWithCastILi2EEENSF_13StoreWithCastILi1EEEEEviT_T0_T2_T3_T4_T5_ --------------------------
	.section	.text._ZN2at6native27unrolled_elementwise_kernelINS0_13BinaryFunctorIiiiZZZNS0_21remainder_kernel_cudaERNS_18TensorIteratorBaseEENKUlvE_clEvENKUlvE1_clEvEUliiE_EESt5arrayIPcLm3EELi4E23TrivialOffsetCalculatorILi2EjESC_ILi1EjENS0_6memory12LoadWithCastILi2EEENSF_13StoreWithCastILi1EEEEEviT_T0_T2_T3_T4_T5_,"ax",@progbits
	.align	128
        .global         _ZN2at6native27unrolled_elementwise_kernelINS0_13BinaryFunctorIiiiZZZNS0_21remainder_kernel_cudaERNS_18TensorIteratorBaseEENKUlvE_clEvENKUlvE1_clEvEUliiE_EESt5arrayIPcLm3EELi4E23TrivialOffsetCalculatorILi2EjESC_ILi1EjENS0_6memory12LoadWithCastILi2EEENSF_13StoreWithCastILi1EEEEEviT_T0_T2_T3_T4_T5_
        .type           _ZN2at6native27unrolled_elementwise_kernelINS0_13BinaryFunctorIiiiZZZNS0_21remainder_kernel_cudaERNS_18TensorIteratorBaseEENKUlvE_clEvENKUlvE1_clEvEUliiE_EESt5arrayIPcLm3EELi4E23TrivialOffsetCalculatorILi2EjESC_ILi1EjENS0_6memory12LoadWithCastILi2EEENSF_13StoreWithCastILi1EEEEEviT_T0_T2_T3_T4_T5_,@function
        .size           _ZN2at6native27unrolled_elementwise_kernelINS0_13BinaryFunctorIiiiZZZNS0_21remainder_kernel_cudaERNS_18TensorIteratorBaseEENKUlvE_clEvENKUlvE1_clEvEUliiE_EESt5arrayIPcLm3EELi4E23TrivialOffsetCalculatorILi2EjESC_ILi1EjENS0_6memory12LoadWithCastILi2EEENSF_13StoreWithCastILi1EEEEEviT_T0_T2_T3_T4_T5_,(.L_x_57613 - _ZN2at6native27unrolled_elementwise_kernelINS0_13BinaryFunctorIiiiZZZNS0_21remainder_kernel_cudaERNS_18TensorIteratorBaseEENKUlvE_clEvENKUlvE1_clEvEUliiE_EESt5arrayIPcLm3EELi4E23TrivialOffsetCalculatorILi2EjESC_ILi1EjENS0_6memory12LoadWithCastILi2EEENSF_13StoreWithCastILi1EEEEEviT_T0_T2_T3_T4_T5_)
        .other          _ZN2at6native27unrolled_elementwise_kernelINS0_13BinaryFunctorIiiiZZZNS0_21remainder_kernel_cudaERNS_18TensorIteratorBaseEENKUlvE_clEvENKUlvE1_clEvEUliiE_EESt5arrayIPcLm3EELi4E23TrivialOffsetCalculatorILi2EjESC_ILi1EjENS0_6memory12LoadWithCastILi2EEENSF_13StoreWithCastILi1EEEEEviT_T0_T2_T3_T4_T5_,@"STO_CUDA_ENTRY STV_DEFAULT"
_ZN2at6native27unrolled_elementwise_kernelINS0_13BinaryFunctorIiiiZZZNS0_21remainder_kernel_cudaERNS_18TensorIteratorBaseEENKUlvE_clEvENKUlvE1_clEvEUliiE_EESt5arrayIPcLm3EELi4E23TrivialOffsetCalculatorILi2EjESC_ILi1EjENS0_6memory12LoadWithCastILi2EEENSF_13StoreWithCastILi1EEEEEviT_T0_T2_T3_T4_T5_:
.text._ZN2at6native27unrolled_elementwise_kernelINS0_13BinaryFunctorIiiiZZZNS0_21remainder_kernel_cudaERNS_18TensorIteratorBaseEENKUlvE_clEvENKUlvE1_clEvEUliiE_EESt5arrayIPcLm3EELi4E23TrivialOffsetCalculatorILi2EjESC_ILi1EjENS0_6memory12LoadWithCastILi2EEENSF_13StoreWithCastILi1EEEEEviT_T0_T2_T3_T4_T5_:
        /* <DEDUP_REMOVED lines=32> */
.L_x_50771:
[----:B------:R3:W5:Y:S01]  /*0200*/  LDG.E.U8 R28, desc[UR36][R4.64] ;  /* 0x00000024041c7981 */ /* 0x000762000c1e1100 */
[----:B------:R-:W-:Y:S05]  /*0210*/  BRA `(.L_x_50773) ;  /* 0x0000000c00387947 */ /* 0x000fea0003800000 */
.L_x_50770:
        /* <DEDUP_REMOVED lines=8> */
.L_x_50775:
[----:B------:R1:W5:Y:S01]  /*02a0*/  LDG.E R28, desc[UR36][R4.64] ;  /* 0x00000024041c7981 */ /* 0x000362000c1e1900 */
[----:B------:R-:W-:Y:S05]  /*02b0*/  BRA `(.L_x_50773) ;  /* 0x0000000c00107947 */ /* 0x000fea0003800000 */
.L_x_50774:
[----:B------:R2:W5:Y:S01]  /*02c0*/  LDG.E.S16 R28, desc[UR36][R4.64] ;  /* 0x00000024041c7981 */ /* 0x000562000c1e1700 */
[----:B------:R-:W-:Y:S05]  /*02d0*/  BRA `(.L_x_50773) ;  /* 0x0000000c00087947 */ /* 0x000fea0003800000 */
.L_x_50769:
        /* <DEDUP_REMOVED lines=9> */
.L_x_50777:
[----:B------:R-:W2:Y:S02]  /*0370*/  LDG.E.U16 R4, desc[UR36][R4.64] ;  /* 0x0000002404047981 */ /* 0x000ea4000c1e1500 */
[----:B--2---:R-:W-:-:S06]  /*0380*/  HADD2.F32 R28, -RZ, R4.H0_H0 ;  /* 0x20000004ff1c7230 */ /* 0x004fcc0000004100 */
[----:B------:R-:W0:Y:S01]  /*0390*/  F2I.FTZ.TRUNC.NTZ R28, R28 ;  /* 0x0000001c001c7305 */ /* 0x000e22000021f100 */
[----:B------:R-:W-:Y:S05]  /*03a0*/  BRA `(.L_x_50773) ;  /* 0x0000000800d47947 */ /* 0x000fea0003800000 */
.L_x_50776:
        /* <DEDUP_REMOVED lines=9> */
.L_x_50779:
[----:B------:R-:W2:Y:S02]  /*0440*/  LDG.E.U16 R4, desc[UR36][R4.64] ;  /* 0x0000002404047981 */ /* 0x000ea4000c1e1500 */
[----:B--2---:R-:W-:-:S06]  /*0450*/  HADD2.F32 R28, -RZ, R4.H0_H0 ;  /* 0x20000004ff1c7230 */ /* 0x004fcc0000004100 */
[----:B------:R-:W0:Y:S01]  /*0460*/  F2I.FTZ.TRUNC.NTZ R28, R28 ;  /* 0x0000001c001c7305 */ /* 0x000e22000021f100 */
[----:B------:R-:W-:Y:S05]  /*0470*/  BRA `(.L_x_50773) ;  /* 0x0000000800a07947 */ /* 0x000fea0003800000 */
.L_x_50778:
[----:B------:R-:W2:Y:S02]  /*0480*/  LDG.E.64 R4, desc[UR36][R4.64] ;  /* 0x0000002404047981 */ /* 0x000ea4000c1e1b00 */
[----:B--2---:R0:W1:Y:S01]  /*0490*/  F2I.F64.TRUNC R28, R4 ;  /* 0x00000004001c7311 */ /* 0x004062000030d100 */
[----:B------:R-:W-:Y:S05]  /*04a0*/  BRA `(.L_x_50773) ;  /* 0x0000000800947947 */ /* 0x000fea0003800000 */
.L_x_50768:
        /* <DEDUP_REMOVED lines=12> */
.L_x_50782:
[----:B------:R-:W2:Y:S02]  /*0570*/  LDG.E.64 R4, desc[UR36][R4.64] ;  /* 0x0000002404047981 */ /* 0x000ea4000c1e1b00 */
[----:B--2---:R0:W1:Y:S01]  /*0580*/  F2I.F64.TRUNC R28, R4 ;  /* 0x00000004001c7311 */ /* 0x004062000030d100 */
[----:B------:R-:W-:Y:S05]  /*0590*/  BRA `(.L_x_50773) ;  /* 0x0000000800587947 */ /* 0x000fea0003800000 */
.L_x_50781:
        /* <DEDUP_REMOVED lines=27> */
.L_x_50784:
        /* <DEDUP_REMOVED lines=15> */
.L_x_50783:
[----:B------:R-:W2:Y:S02]  /*0840*/  LDG.E.U16 R28, desc[UR36][R4.64] ;  /* 0x00000024041c7981 */ /* 0x000ea4000c1e1500 */
[----:B--2---:R-:W-:-:S06]  /*0850*/  IMAD.U32 R28, R28, 0x10000, RZ ;  /* 0x000100001c1c7824 */ /* 0x004fcc00078e00ff */
[----:B------:R-:W0:Y:S01]  /*0860*/  F2I.FTZ.TRUNC.NTZ R28, R28 ;  /* 0x0000001c001c7305 */ /* 0x000e22000021f100 */
[----:B------:R-:W-:Y:S05]  /*0870*/  BRA `(.L_x_50773) ;  /* 0x0000000400a07947 */ /* 0x000fea0003800000 */
.L_x_50780:
        /* <DEDUP_REMOVED lines=10> */
.L_x_50787:
        /* <DEDUP_REMOVED lines=21> */
.L_x_50791:
[----:B------:R-:W-:Y:S05]  /*0a70*/  BSYNC B1 ;  /* 0x0000000000017941 */ /* 0x000fea0003800000 */
.L_x_50790:
[----:B------:R-:W-:Y:S01]  /*0a80*/  IMAD.SHL.U32 R3, R3, 0x100000, RZ ;  /* 0x0010000003037824 */ /* 0x000fe200078e00ff */
[----:B------:R-:W-:-:S04]  /*0a90*/  LEA R5, R0, 0x3b800000, 0x17 ;  /* 0x3b80000000057811 */ /* 0x000fc800078eb8ff */
[----:B------:R-:W-:-:S07]  /*0aa0*/  LOP3.LUT R28, R5, R3, R28, 0xfe, !PT ;  /* 0x00000003051c7212 */ /* 0x000fce00078efe1c */
.L_x_50789:
[----:B------:R-:W-:Y:S05]  /*0ab0*/  BSYNC B0 ;  /* 0x0000000000007941 */ /* 0x000fea0003800000 */
.L_x_50788:
[----:B------:R-:W0:Y:S01]  /*0ac0*/  F2I.FTZ.TRUNC.NTZ R28, R28 ;  /* 0x0000001c001c7305 */ /* 0x000e22000021f100 */
[----:B------:R-:W-:Y:S05]  /*0ad0*/  BRA `(.L_x_50773) ;  /* 0x0000000400087947 */ /* 0x000fea0003800000 */
.L_x_50786:
        /* <DEDUP_REMOVED lines=21> */
.L_x_50795:
[----:B------:R-:W-:Y:S05]  /*0c30*/  BSYNC B1 ;  /* 0x0000000000017941 */ /* 0x000fea0003800000 */
.L_x_50794:
[----:B------:R-:W-:Y:S01]  /*0c40*/  IMAD.SHL.U32 R3, R3, 0x200000, RZ ;  /* 0x0020000003037824 */ /* 0x000fe200078e00ff */
[----:B------:R-:W-:-:S04]  /*0c50*/  LEA R5, R0, 0x37800000, 0x17 ;  /* 0x3780000000057811 */ /* 0x000fc800078eb8ff */
[----:B------:R-:W-:-:S07]  /*0c60*/  LOP3.LUT R28, R5, R3, R28, 0xfe, !PT ;  /* 0x00000003051c7212 */ /* 0x000fce00078efe1c */
.L_x_50793:
[----:B------:R-:W-:Y:S05]  /*0c70*/  BSYNC B0 ;  /* 0x0000000000007941 */ /* 0x000fea0003800000 */
.L_x_50792:
[----:B------:R-:W0:Y:S01]  /*0c80*/  F2I.FTZ.TRUNC.NTZ R28, R28 ;  /* 0x0000001c001c7305 */ /* 0x000e22000021f100 */
[----:B------:R-:W-:Y:S05]  /*0c90*/  BRA `(.L_x_50773) ;  /* 0x0000000000987947 */ /* 0x000fea0003800000 */
.L_x_50785:
        /* <DEDUP_REMOVED lines=14> */
.L_x_50799:
[----:B------:R-:W-:Y:S05]  /*0d80*/  BSYNC B0 ;  /* 0x0000000000007941 */ /* 0x000fea0003800000 */
.L_x_50798:
[----:B------:R-:W0:Y:S01]  /*0d90*/  F2I.FTZ.TRUNC.NTZ R28, R28 ;  /* 0x0000001c001c7305 */ /* 0x000e22000021f100 */
[----:B------:R-:W-:Y:S05]  /*0da0*/  BRA `(.L_x_50773) ;  /* 0x0000000000547947 */ /* 0x000fea0003800000 */
.L_x_50772:
        /* <DEDUP_REMOVED lines=17> */
.L_x_50800:
[----:B------:R-:W-:Y:S05]  /*0ec0*/  BRA `(.L_x_50773) ;  /* 0x00000000000c7947 */ /* 0x000fea0003800000 */
.L_x_50797:
[----:B------:R0:W5:Y:S01]  /*0ed0*/  LDG.E R28, desc[UR36][R4.64] ;  /* 0x00000024041c7981 */ /* 0x000162000c1e1900 */
[----:B------:R-:W-:Y:S05]  /*0ee0*/  BRA `(.L_x_50773) ;  /* 0x0000000000047947 */ /* 0x000fea0003800000 */
.L_x_50796:
[----:B------:R0:W5:Y:S02]  /*0ef0*/  LDG.E R28, desc[UR36][R4.64] ;  /* 0x00000024041c7981 */ /* 0x000164000c1e1900 */
.L_x_50773:
        /* <DEDUP_REMOVED lines=18> */
.L_x_50804:
[----:B------:R1:W5:Y:S01]  /*1020*/  LDG.E.U8 R24, desc[UR36][R4.64] ;  /* 0x0000002404187981 */ /* 0x000362000c1e1100 */
[----:B------:R-:W-:Y:S05]  /*1030*/  BRA `(.L_x_50806) ;  /* 0x0000000c00347947 */ /* 0x000fea0003800000 */
.L_x_50803:
        /* <DEDUP_REMOVED lines=8> */
.L_x_50808:
[----:B------:R3:W5:Y:S01]  /*10c0*/  LDG.E R24, desc[UR36][R4.64] ;  /* 0x0000002404187981 */ /* 0x000762000c1e1900 */
[----:B------:R-:W-:Y:S05]  /*10d0*/  BRA `(.L_x_50806) ;  /* 0x0000000c000c7947 */ /* 0x000fea0003800000 */
.L_x_50807:
[----:B------:R2:W5:Y:S01]  /*10e0*/  LDG.E.S16 R24, desc[UR36][R4.64] ;  /* 0x0000002404187981 */ /* 0x000562000c1e1700 */
[----:B------:R-:W-:Y:S05]  /*10f0*/  BRA `(.L_x_50806) ;  /* 0x0000000c00047947 */ /* 0x000fea0003800000 */
.L_x_50802:
        /* <DEDUP_REMOVED lines=9> */
.L_x_50810:
[----:B------:R-:W2:Y:S02]  /*1190*/  LDG.E.U16 R4, desc[UR36][R4.64] ;  /* 0x0000002404047981 */ /* 0x000ea4000c1e1500 */
[----:B--2---:R-:W-:-:S06]  /*11a0*/  HADD2.F32 R24, -RZ, R4.H0_H0 ;  /* 0x20000004ff187230 */ /* 0x004fcc0000004100 */
[----:B------:R-:W0:Y:S01]  /*11b0*/  F2I.FTZ.TRUNC.NTZ R24, R24 ;  /* 0x0000001800187305 */ /* 0x000e22000021f100 */
[----:B------:R-:W-:Y:S05]  /*11c0*/  BRA `(.L_x_50806) ;  /* 0x0000000800d07947 */ /* 0x000fea0003800000 */
.L_x_50809:
        /* <DEDUP_REMOVED lines=9> */
.L_x_50812:
[----:B------:R-:W2:Y:S02]  /*1260*/  LDG.E.U16 R4, desc[UR36][R4.64] ;  /* 0x0000002404047981 */ /* 0x000ea4000c1e1500 */
[----:B--2---:R-:W-:-:S06]  /*1270*/  HADD2.F32 R24, -RZ, R4.H0_H0 ;  /* 0x20000004ff187230 */ /* 0x004fcc0000004100 */
[----:B------:R-:W0:Y:S01]  /*1280*/  F2I.FTZ.TRUNC.NTZ R24, R24 ;  /* 0x0000001800187305 */ /* 0x000e22000021f100 */
[----:B------:R-:W-:Y:S05]  /*1290*/  BRA `(.L_x_50806) ;  /* 0x00000008009c7947 */ /* 0x000fea0003800000 */
.L_x_50811:
[----:B------:R-:W2:Y:S02]  /*12a0*/  LDG.E.64 R24, desc[UR36][R4.64] ;  /* 0x0000002404187981 */ /* 0x000ea4000c1e1b00 */
[----:B--2---:R0:W1:Y:S01]  /*12b0*/  F2I.F64.TRUNC R24, R24 ;  /* 0x0000001800187311 */ /* 0x004062000030d100 */
[----:B------:R-:W-:Y:S05]  /*12c0*/  BRA `(.L_x_50806) ;  /* 0x0000000800907947 */ /* 0x000fea0003800000 */
.L_x_50801:
        /* <DEDUP_REMOVED lines=12> */
.L_x_50815:
[----:B------:R-:W2:Y:S02]  /*1390*/  LDG.E.64 R4, desc[UR36][R4.64] ;  /* 0x0000002404047981 */ /* 0x000ea4000c1e1b00 */
[----:B--2---:R0:W1:Y:S01]  /*13a0*/  F2I.F64.TRUNC R24, R4 ;  /* 0x0000000400187311 */ /* 0x004062000030d100 */
[----:B------:R-:W-:Y:S05]  /*13b0*/  BRA `(.L_x_50806) ;  /* 0x0000000800547947 */ /* 0x000fea0003800000 */
.L_x_50814:
        /* <DEDUP_REMOVED lines=27> */
.L_x_50817:
        /* <DEDUP_REMOVED lines=14> */
.L_x_50816:
[----:B------:R-:W2:Y:S02]  /*1650*/  LDG.E.U16 R24, desc[UR36][R4.64] ;  /* 0x0000002404187981 */ /* 0x000ea4000c1e1500 */
[----:B--2---:R-:W-:-:S06]  /*1660*/  IMAD.U32 R24, R24, 0x10000, RZ ;  /* 0x0001000018187824 */ /* 0x004fcc00078e00ff */
[----:B------:R-:W0:Y:S01]  /*1670*/  F2I.FTZ.TRUNC.NTZ R24, R24 ;  /* 0x0000001800187305 */ /* 0x000e22000021f100 */
[----:B------:R-:W-:Y:S05]  /*1680*/  BRA `(.L_x_50806) ;  /* 0x0000000400a07947 */ /* 0x000fea0003800000 */
.L_x_50813:
        /* <DEDUP_REMOVED lines=10> */
.L_x_50820:
        /* <DEDUP_REMOVED lines=21> */
.L_x_50824:
[----:B------:R-:W-:Y:S05]  /*1880*/  BSYNC B1 ;  /* 0x0000000000017941 */ /* 0x000fea0003800000 */
.L_x_50823:
[----:B------:R-:W-:Y:S01]  /*1890*/  IMAD.SHL.U32 R3, R3, 0x100000, RZ ;  /* 0x0010000003037824 */ /* 0x000fe200078e00ff */
[----:B------:R-:W-:-:S04]  /*18a0*/  LEA R5, R0, 0x3b800000, 0x17 ;  /* 0x3b80000000057811 */ /* 0x000fc800078eb8ff */
[----:B------:R-:W-:-:S07]  /*18b0*/  LOP3.LUT R24, R5, R3, R24, 0xfe, !PT ;  /* 0x0000000305187212 */ /* 0x000fce00078efe18 */
.L_x_50822:
[----:B------:R-:W-:Y:S05]  /*18c0*/  BSYNC B0 ;  /* 0x0000000000007941 */ /* 0x000fea0003800000 */
.L_x_50821:
[----:B------:R-:W0:Y:S01]  /*18d0*/  F2I.FTZ.TRUNC.NTZ R24, R24 ;  /* 0x0000001800187305 */ /* 0x000e22000021f100 */
[----:B------:R-:W-:Y:S05]  /*18e0*/  BRA `(.L_x_50806) ;  /* 0x0000000400087947 */ /* 0x000fea0003800000 */
.L_x_50819:
        /* <DEDUP_REMOVED lines=21> */
.L_x_50828:
[----:B------:R-:W-:Y:S05]  /*1a40*/  BSYNC B1 ;  /* 0x0000000000017941 */ /* 0x000fea0003800000 */
.L_x_50827:
[----:B------:R-:W-:Y:S01]  /*1a50*/  IMAD.SHL.U32 R3, R3, 0x200000, RZ ;  /* 0x0020000003037824 */ /* 0x000fe200078e00ff */
[----:B------:R-:W-:-:S04]  /*1a60*/  LEA R5, R0, 0x37800000, 0x17 ;  /* 0x3780000000057811 */ /* 0x000fc800078eb8ff */
[----:B------:R-:W-:-:S07]  /*1a70*/  LOP3.LUT R24, R5, R3, R24, 0xfe, !PT ;  /* 0x0000000305187212 */ /* 0x000fce00078efe18 */
.L_x_50826:
[----:B------:R-:W-:Y:S05]  /*1a80*/  BSYNC B0 ;  /* 0x0000000000007941 */ /* 0x000fea0003800000 */
.L_x_50825:
[----:B------:R-:W0:Y:S01]  /*1a90*/  F2I.FTZ.TRUNC.NTZ R24, R24 ;  /* 0x0000001800187305 */ /* 0x000e22000021f100 */
[----:B------:R-:W-:Y:S05]  /*1aa0*/  BRA `(.L_x_50806) ;  /* 0x0000000000987947 */ /* 0x000fea0003800000 */
.L_x_50818:
        /* <DEDUP_REMOVED lines=14> */
.L_x_50832:
[----:B------:R-:W-:Y:S05]  /*1b90*/  BSYNC B0 ;  /* 0x0000000000007941 */ /* 0x000fea0003800000 */
.L_x_50831:
[----:B------:R-:W0:Y:S01]  /*1ba0*/  F2I.FTZ.TRUNC.NTZ R24, R24 ;  /* 0x0000001800187305 */ /* 0x000e22000021f100 */
[----:B------:R-:W-:Y:S05]  /*1bb0*/  BRA `(.L_x_50806) ;  /* 0x0000000000547947 */ /* 0x000fea0003800000 */
.L_x_50805:
        /* <DEDUP_REMOVED lines=17> */
.L_x_50833:
[----:B------:R-:W-:Y:S05]  /*1cd0*/  BRA `(.L_x_50806) ;  /* 0x00000000000c7947 */ /* 0x000fea0003800000 */
.L_x_50830:
[----:B------:R0:W5:Y:S01]  /*1ce0*/  LDG.E R24, desc[UR36][R4.64] ;  /* 0x0000002404187981 */ /* 0x000162000c1e1900 */
[----:B------:R-:W-:Y:S05]  /*1cf0*/  BRA `(.L_x_50806) ;  /* 0x0000000000047947 */ /* 0x000fea0003800000 */
.L_x_50829:
[----:B------:R0:W5:Y:S02]  /*1d00*/  LDG.E R24, desc[UR36][R4.64] ;  /* 0x0000002404187981 */ /* 0x000164000c1e1900 */
.L_x_50806:
[----:B------:R-:W2:Y:S02]  /*1d10*/  S2R R17, SR_TID.X ;  /* 0x0000000000117919 */ /* 0x000ea40000002100 */
[----:B--2---:R-:W-:-:S07]  /*1d20*/  VIADD R17, R17, 0x80 ;  /* 0x0000008011117836 */ /* 0x004fce0000000000 */
.L_x_50767:
[----:B------:R-:W-:Y:S05]  /*1d30*/  BSYNC B6 ;  /* 0x0000000000067941 */ /* 0x000fea0003800000 */
.L_x_50766:
        /* <DEDUP_REMOVED lines=23> */
.L_x_50839:
[----:B------:R0:W5:Y:S01]  /*1eb0*/  LDG.E.U8 R29, desc[UR36][R4.64] ;  /* 0x00000024041d7981 */ /* 0x000162000c1e1100 */
[----:B------:R-:W-:Y:S05]  /*1ec0*/  BRA `(.L_x_50841) ;  /* 0x0000000c00347947 */ /* 0x000fea0003800000 */
.L_x_50838:
        /* <DEDUP_REMOVED lines=8> */
.L_x_50843:
[----:B------:R0:W5:Y:S01]  /*1f50*/  LDG.E R29, desc[UR36][R4.64] ;  /* 0x00000024041d7981 */ /* 0x000162000c1e1900 */
[----:B------:R-:W-:Y:S05]  /*1f60*/  BRA `(.L_x_50841) ;  /* 0x0000000c000c7947 */ /* 0x000fea0003800000 */
.L_x_50842:
[----:B------:R0:W5:Y:S01]  /*1f70*/  LDG.E.S16 R29, desc[UR36][R4.64] ;  /* 0x00000024041d7981 */ /* 0x000162000c1e1700 */
[----:B------:R-:W-:Y:S05]  /*1f80*/  BRA `(.L_x_50841) ;  /* 0x0000000c00047947 */ /* 0x000fea0003800000 */
.L_x_50837:
        /* <DEDUP_REMOVED lines=9> */
.L_x_50845:
[----:B------:R-:W2:Y:S02]  /*2020*/  LDG.E.U16 R4, desc[UR36][R4.64] ;  /* 0x0000002404047981 */ /* 0x000ea4000c1e1500 */
[----:B--2---:R-:W-:-:S06]  /*2030*/  HADD2.F32 R29, -RZ, R4.H0_H0 ;  /* 0x20000004ff1d7230 */ /* 0x004fcc0000004100 */
[----:B------:R-:W0:Y:S01]  /*2040*/  F2I.FTZ.TRUNC.NTZ R29, R29 ;  /* 0x0000001d001d7305 */ /* 0x000e22000021f100 */
[----:B------:R-:W-:Y:S05]  /*2050*/  BRA `(.L_x_50841) ;  /* 0x0000000800d07947 */ /* 0x000fea0003800000 */
.L_x_50844:
        /* <DEDUP_REMOVED lines=9> */
.L_x_50847:
[----:B------:R-:W2:Y:S02]  /*20f0*/  LDG.E.U16 R4, desc[UR36][R4.64] ;  /* 0x0000002404047981 */ /* 0x000ea4000c1e1500 */
[----:B--2---:R-:W-:-:S06]  /*2100*/  HADD2.F32 R29, -RZ, R4.H0_H0 ;  /* 0x20000004ff1d7230 */ /* 0x004fcc0000004100 */
[----:B------:R-:W0:Y:S01]  /*2110*/  F2I.FTZ.TRUNC.NTZ R29, R29 ;  /* 0x0000001d001d7305 */ /* 0x000e22000021f100 */
[----:B------:R-:W-:Y:S05]  /*2120*/  BRA `(.L_x_50841) ;  /* 0x00000008009c7947 */ /* 0x000fea0003800000 */
.L_x_50846:
[----:B------:R-:W2:Y:S02]  /*2130*/  LDG.E.64 R4, desc[UR36][R4.64] ;  /* 0x0000002404047981 */ /* 0x000ea4000c1e1b00 */
[----:B--2---:R0:W1:Y:S01]  /*2140*/  F2I.F64.TRUNC R29, R4 ;  /* 0x00000004001d7311 */ /* 0x004062000030d100 */
[----:B------:R-:W-:Y:S05]  /*2150*/  BRA `(.L_x_50841) ;  /* 0x0000000800907947 */ /* 0x000fea0003800000 */
.L_x_50836:
        /* <DEDUP_REMOVED lines=12> */
.L_x_50850:
[----:B------:R-:W2:Y:S02]  /*2220*/  LDG.E.64 R4, desc[UR36][R4.64] ;  /* 0x0000002404047981 */ /* 0x000ea4000c1e1b00 */
[----:B--2---:R0:W1:Y:S01]  /*2230*/  F2I.F64.TRUNC R29, R4 ;  /* 0x00000004001d7311 */ /* 0x004062000030d100 */
[----:B------:R-:W-:Y:S05]  /*2240*/  BRA `(.L_x_50841) ;  /* 0x0000000800547947 */ /* 0x000fea0003800000 */
.L_x_50849:
        /* <DEDUP_REMOVED lines=27> */
.L_x_50852:
        /* <DEDUP_REMOVED lines=14> */
.L_x_50851:
[----:B------:R-:W2:Y:S02]  /*24e0*/  LDG.E.U16 R29, desc[UR36][R4.64] ;  /* 0x00000024041d7981 */ /* 0x000ea4000c1e1500 */
[----:B--2---:R-:W-:-:S06]  /*24f0*/  IMAD.U32 R29, R29, 0x10000, RZ ;  /* 0x000100001d1d7824 */ /* 0x004fcc00078e00ff */
[----:B------:R-:W2:Y:S01]  /*2500*/  F2I.FTZ.TRUNC.NTZ R29, R29 ;  /* 0x0000001d001d7305 */ /* 0x000ea2000021f100 */
[----:B------:R-:W-:Y:S05]  /*2510*/  BRA `(.L_x_50841) ;  /* 0x0000000400a07947 */ /* 0x000fea0003800000 */
.L_x_50848:
        /* <DEDUP_REMOVED lines=10> */
.L_x_50855:
        /* <DEDUP_REMOVED lines=21> */
.L_x_50859:
[----:B------:R-:W-:Y:S05]  /*2710*/  BSYNC B1 ;  /* 0x0000000000017941 */ /* 0x000fea0003800000 */
.L_x_50858:
[----:B------:R-:W-:Y:S01]  /*2720*/  IMAD.SHL.U32 R3, R3, 0x100000, RZ ;  /* 0x0010000003037824 */ /* 0x000fe200078e00ff */
[----:B------:R-:W-:-:S04]  /*2730*/  LEA R0, R0, 0x3b800000, 0x17 ;  /* 0x3b80000000007811 */ /* 0x000fc800078eb8ff */
[----:B------:R-:W-:-:S07]  /*2740*/  LOP3.LUT R29, R0, R3, R29, 0xfe, !PT ;  /* 0x00000003001d7212 */ /* 0x000fce00078efe1d */
.L_x_50857:
[----:B------:R-:W-:Y:S05]  /*2750*/  BSYNC B0 ;  /* 0x0000000000007941 */ /* 0x000fea0003800000 */
.L_x_50856:
[----:B------:R-:W0:Y:S01]  /*2760*/  F2I.FTZ.TRUNC.NTZ R29, R29 ;  /* 0x0000001d001d7305 */ /* 0x000e22000021f100 */
[----:B------:R-:W-:Y:S05]  /*2770*/  BRA `(.L_x_50841) ;  /* 0x0000000400087947 */ /* 0x000fea0003800000 */
.L_x_50854:
        /* <DEDUP_REMOVED lines=21> */
.L_x_50863:
[----:B------:R-:W-:Y:S05]  /*28d0*/  BSYNC B1 ;  /* 0x0000000000017941 */ /* 0x000fea0003800000 */
.L_x_50862:
[----:B------:R-:W-:Y:S01]  /*28e0*/  IMAD.SHL.U32 R3, R3, 0x200000, RZ ;  /* 0x0020000003037824 */ /* 0x000fe200078e00ff */
[----:B------:R-:W-:-:S04]  /*28f0*/  LEA R0, R0, 0x37800000, 0x17 ;  /* 0x3780000000007811 */ /* 0x000fc800078eb8ff */
[----:B------:R-:W-:-:S07]  /*2900*/  LOP3.LUT R29, R0, R3, R29, 0xfe, !PT ;  /* 0x00000003001d7212 */ /* 0x000fce00078efe1d */
.L_x_50861:
[----:B------:R-:W-:Y:S05]  /*2910*/  BSYNC B0 ;  /* 0x0000000000007941 */ /* 0x000fea0003800000 */
.L_x_50860:
[----:B------:R-:W0:Y:S01]  /*2920*/  F2I.FTZ.TRUNC.NTZ R29, R29 ;  /* 0x0000001d001d7305 */ /* 0x000e22000021f100 */
[----:B------:R-:W-:Y:S05]  /*2930*/  BRA `(.L_x_50841) ;  /* 0x0000000000987947 */ /* 0x000fea0003800000 */
.L_x_50853:
        /* <DEDUP_REMOVED lines=14> */
.L_x_50867:
[----:B------:R-:W-:Y:S05]  /*2a20*/  BSYNC B0 ;  /* 0x0000000000007941 */ /* 0x000fea0003800000 */
.L_x_50866:
[----:B------:R-:W0:Y:S01]  /*2a30*/  F2I.FTZ.TRUNC.NTZ R29, R29 ;  /* 0x0000001d001d7305 */ /* 0x000e22000021f100 */
[----:B------:R-:W-:Y:S05]  /*2a40*/  BRA `(.L_x_50841) ;  /* 0x0000000000547947 */ /* 0x000fea0003800000 */
.L_x_50840:
        /* <DEDUP_REMOVED lines=17> */
.L_x_50868:
[----:B------:R-:W-:Y:S05]  /*2b60*/  BRA `(.L_x_50841) ;  /* 0x00000000000c7947 */ /* 0x000fea0003800000 */
.L_x_50865:
[----:B------:R0:W5:Y:S01]  /*2b70*/  LDG.E R29, desc[UR36][R4.64] ;  /* 0x00000024041d7981 */ /* 0x000162000c1e1900 */
[----:B------:R-:W-:Y:S05]  /*2b80*/  BRA `(.L_x_50841) ;  /* 0x0000000000047947 */ /* 0x000fea0003800000 */
.L_x_50864:
[----:B------:R0:W5:Y:S02]  /*2b90*/  LDG.E R29, desc[UR36][R4.64] ;  /* 0x00000024041d7981 */ /* 0x000164000c1e1900 */
.L_x_50841:
        /* <DEDUP_REMOVED lines=18> */
.L_x_50872:
[----:B------:R0:W5:Y:S01]  /*2cc0*/  LDG.E.U8 R27, desc[UR36][R4.64] ;  /* 0x00000024041b7981 */ /* 0x000162000c1e1100 */
[----:B------:R-:W-:Y:S05]  /*2cd0*/  BRA `(.L_x_50874) ;  /* 0x0000000c00347947 */ /* 0x000fea0003800000 */
.L_x_50871:
        /* <DEDUP_REMOVED lines=8> */
.L_x_50876:
[----:B------:R0:W5:Y:S01]  /*2d60*/  LDG.E R27, desc[UR36][R4.64] ;  /* 0x00000024041b7981 */ /* 0x000162000c1e1900 */
[----:B------:R-:W-:Y:S05]  /*2d70*/  BRA `(.L_x_50874) ;  /* 0x0000000c000c7947 */ /* 0x000fea0003800000 */
.L_x_50875:
[----:B------:R0:W5:Y:S01]  /*2d80*/  LDG.E.S16 R27, desc[UR36][R4.64] ;  /* 0x00000024041b7981 */ /* 0x000162000c1e1700 */
[----:B------:R-:W-:Y:S05]  /*2d90*/  BRA `(.L_x_50874) ;  /* 0x0000000c00047947 */ /* 0x000fea0003800000 */
.L_x_50870:
        /* <DEDUP_REMOVED lines=9> */
.L_x_50878:
[----:B------:R-:W3:Y:S02]  /*2e30*/  LDG.E.U16 R4, desc[UR36][R4.64] ;  /* 0x0000002404047981 */ /* 0x000ee4000c1e1500 */
[----:B---3--:R-:W-:-:S06]  /*2e40*/  HADD2.F32 R27, -RZ, R4.H0_H0 ;  /* 0x20000004ff1b7230 */ /* 0x008fcc0000004100 */
[----:B------:R-:W0:Y:S01]  /*2e50*/  F2I.FTZ.TRUNC.NTZ R27, R27 ;  /* 0x0000001b001b7305 */ /* 0x000e22000021f100 */
[----:B------:R-:W-:Y:S05]  /*2e60*/  BRA `(.L_x_50874) ;  /* 0x0000000800d07947 */ /* 0x000fea0003800000 */
.L_x_50877:
        /* <DEDUP_REMOVED lines=9> */
.L_x_50880:
[----:B------:R-:W3:Y:S02]  /*2f00*/  LDG.E.U16 R4, desc[UR36][R4.64] ;  /* 0x0000002404047981 */ /* 0x000ee4000c1e1500 */
[----:B---3--:R-:W-:-:S06]  /*2f10*/  HADD2.F32 R27, -RZ, R4.H0_H0 ;  /* 0x20000004ff1b7230 */ /* 0x008fcc0000004100 */
[----:B------:R-:W0:Y:S01]  /*2f20*/  F2I.FTZ.TRUNC.NTZ R27, R27 ;  /* 0x0000001b001b7305 */ /* 0x000e22000021f100 */
[----:B------:R-:W-:Y:S05]  /*2f30*/  BRA `(.L_x_50874) ;  /* 0x00000008009c7947 */ /* 0x000fea0003800000 */
.L_x_50879:
[----:B------:R-:W3:Y:S02]  /*2f40*/  LDG.E.64 R4, desc[UR36][R4.64] ;  /* 0x0000002404047981 */ /* 0x000ee4000c1e1b00 */
[----:B---3--:R0:W3:Y:S01]  /*2f50*/  F2I.F64.TRUNC R27, R4 ;  /* 0x00000004001b7311 */ /* 0x0080e2000030d100 */
[----:B------:R-:W-:Y:S05]  /*2f60*/  BRA `(.L_x_50874) ;  /* 0x0000000800907947 */ /* 0x000fea0003800000 */
.L_x_50869:
        /* <DEDUP_REMOVED lines=12> */
.L_x_50883:
[----:B------:R-:W3:Y:S02]  /*3030*/  LDG.E.64 R4, desc[UR36][R4.64] ;  /* 0x0000002404047981 */ /* 0x000ee4000c1e1b00 */
[----:B---3--:R0:W3:Y:S01]  /*3040*/  F2I.F64.TRUNC R27, R4 ;  /* 0x00000004001b7311 */ /* 0x0080e2000030d100 */
[----:B------:R-:W-:Y:S05]  /*3050*/  BRA `(.L_x_50874) ;  /* 0x0000000800547947 */ /* 0x000fea0003800000 */
.L_x_50882:
        /* <DEDUP_REMOVED lines=27> */
.L_x_50885:
        /* <DEDUP_REMOVED lines=14> */
.L_x_50884:
[----:B------:R-:W3:Y:S02]  /*32f0*/  LDG.E.U16 R27, desc[UR36][R4.64] ;  /* 0x00000024041b7981 */ /* 0x000ee4000c1e1500 */
[----:B---3--:R-:W-:-:S06]  /*3300*/  IMAD.U32 R27, R27, 0x10000, RZ ;  /* 0x000100001b1b7824 */ /* 0x008fcc00078e00ff */
[----:B------:R-:W0:Y:S01]  /*3310*/  F2I.FTZ.TRUNC.NTZ R27, R27 ;  /* 0x0000001b001b7305 */ /* 0x000e22000021f100 */
[----:B------:R-:W-:Y:S05]  /*3320*/  BRA `(.L_x_50874) ;  /* 0x0000000400a07947 */ /* 0x000fea0003800000 */
.L_x_50881:
        /* <DEDUP_REMOVED lines=10> */
.L_x_50888:
        /* <DEDUP_REMOVED lines=21> */
.L_x_50892:
[----:B------:R-:W-:Y:S05]  /*3520*/  BSYNC B1 ;  /* 0x0000000000017941 */ /* 0x000fea0003800000 */
.L_x_50891:
[----:B------:R-:W-:Y:S01]  /*3530*/  IMAD.SHL.U32 R3, R3, 0x100000, RZ ;  /* 0x0010000003037824 */ /* 0x000fe200078e00ff */
[----:B------:R-:W-:-:S04]  /*3540*/  LEA R0, R0, 0x3b800000, 0x17 ;  /* 0x3b80000000007811 */ /* 0x000fc800078eb8ff */
[----:B------:R-:W-:-:S07]  /*3550*/  LOP3.LUT R27, R0, R3, R27, 0xfe, !PT ;  /* 0x00000003001b7212 */ /* 0x000fce00078efe1b */
.L_x_50890:
[----:B------:R-:W-:Y:S05]  /*3560*/  BSYNC B0 ;  /* 0x0000000000007941 */ /* 0x000fea0003800000 */
.L_x_50889:
[----:B------:R-:W3:Y:S01]  /*3570*/  F2I.FTZ.TRUNC.NTZ R27, R27 ;  /* 0x0000001b001b7305 */ /* 0x000ee2000021f100 */
[----:B------:R-:W-:Y:S05]  /*3580*/  BRA `(.L_x_50874) ;  /* 0x0000000400087947 */ /* 0x000fea0003800000 */
.L_x_50887:
        /* <DEDUP_REMOVED lines=21> */
.L_x_50896:
[----:B------:R-:W-:Y:S05]  /*36e0*/  BSYNC B1 ;  /* 0x0000000000017941 */ /* 0x000fea0003800000 */
.L_x_50895:
[----:B------:R-:W-:Y:S01]  /*36f0*/  IMAD.SHL.U32 R3, R3, 0x200000, RZ ;  /* 0x0020000003037824 */ /* 0x000fe200078e00ff */
[----:B------:R-:W-:-:S04]  /*3700*/  LEA R0, R0, 0x37800000, 0x17 ;  /* 0x3780000000007811 */ /* 0x000fc800078eb8ff */
[----:B------:R-:W-:-:S07]  /*3710*/  LOP3.LUT R27, R0, R3, R27, 0xfe, !PT ;  /* 0x00000003001b7212 */ /* 0x000fce00078efe1b */
.L_x_50894:
[----:B------:R-:W-:Y:S05]  /*3720*/  BSYNC B0 ;  /* 0x0000000000007941 */ /* 0x000fea0003800000 */
.L_x_50893:
[----:B------:R-:W0:Y:S01]  /*3730*/  F2I.FTZ.TRUNC.NTZ R27, R27 ;  /* 0x0000001b001b7305 */ /* 0x000e22000021f100 */
[----:B------:R-:W-:Y:S05]  /*3740*/  BRA `(.L_x_50874) ;  /* 0x0000000000987947 */ /* 0x000fea0003800000 */
.L_x_50886:
        /* <DEDUP_REMOVED lines=14> */
.L_x_50900:
[----:B------:R-:W-:Y:S05]  /*3830*/  BSYNC B0 ;  /* 0x0000000000007941 */ /* 0x000fea0003800000 */
.L_x_50899:
[----:B------:R-:W0:Y:S01]  /*3840*/  F2I.FTZ.TRUNC.NTZ R27, R27 ;  /* 0x0000001b001b7305 */ /* 0x000e22000021f100 */
[----:B------:R-:W-:Y:S05]  /*3850*/  BRA `(.L_x_50874) ;  /* 0x0000000000547947 */ /* 0x000fea0003800000 */
.L_x_50873:
        /* <DEDUP_REMOVED lines=17> */
.L_x_50901:
[----:B------:R-:W-:Y:S05]  /*3970*/  BRA `(.L_x_50874) ;  /* 0x00000000000c7947 */ /* 0x000fea0003800000 */
.L_x_50898:
[----:B------:R0:W5:Y:S01]  /*3980*/  LDG.E R27, desc[UR36][R4.64] ;  /* 0x00000024041b7981 */ /* 0x000162000c1e1900 */
[----:B------:R-:W-:Y:S05]  /*3990*/  BRA `(.L_x_50874) ;  /* 0x0000000000047947 */ /* 0x000fea0003800000 */
.L_x_50897:
[----:B------:R0:W5:Y:S02]  /*39a0*/  LDG.E R27, desc[UR36][R4.64] ;  /* 0x00000024041b7981 */ /* 0x000164000c1e1900 */
.L_x_50874:
[----:B------:R-:W-:-:S07]  /*39b0*/  VIADD R17, R17, 0x80 ;  /* 0x0000008011117836 */ /* 0x000fce0000000000 */
.L_x_50835:
[----:B------:R-:W-:Y:S05]  /*39c0*/  BSYNC B6 ;  /* 0x0000000000067941 */ /* 0x000fea0003800000 */
.L_x_50834:
[----:B------:R-:W-:Y:S01]  /*39d0*/  ISETP.GE.AND P0, PT, R17, R16, PT ;  /* 0x000000101100720c */ /* 0x000fe20003f06270 */
[----:B------:R-:W-:Y:S01]  /*39e0*/  BSSY B6, `(.L_x_50902) ;  /* 0x00001ca000067945 */ /* 0x000fe20003800000 */
[----:B------:R-:W-:Y:S02]  /*39f0*/  IMAD.MOV.U32 R22, RZ, RZ, RZ ;  /* 0x000000ffff167224 */ /* 0x000fe400078e00ff */
[----:B------:R-:W-:Y:S02]  /*3a00*/  IMAD.MOV.U32 R18, RZ, RZ, RZ ;  /* 0x000000ffff127224 */ /* 0x000fe400078e00ff */
[----:B------:R-:W-:-:S07]  /*3a10*/  IMAD.MOV.U32 R26, RZ, RZ, RZ ;  /* 0x000000ffff1a7224 */ /* 0x000fce00078e00ff */
        /* <DEDUP_REMOVED lines=20> */
.L_x_50907:
[----:B------:R0:W5:Y:S01]  /*3b60*/  LDG.E.U8 R18, desc[UR36][R4.64] ;  /* 0x0000002404127981 */ /* 0x000162000c1e1100 */
[----:B------:R-:W-:Y:S05]  /*3b70*/  BRA `(.L_x_50909) ;  /* 0x0000000c00347947 */ /* 0x000fea0003800000 */
.L_x_50906:
        /* <DEDUP_REMOVED lines=8> */
.L_x_50911:
[----:B------:R0:W5:Y:S01]  /*3c00*/  LDG.E R18, desc[UR36][R4.64] ;  /* 0x0000002404127981 */ /* 0x000162000c1e1900 */
[----:B------:R-:W-:Y:S05]  /*3c10*/  BRA `(.L_x_50909) ;  /* 0x0000000c000c7947 */ /* 0x000fea0003800000 */
.L_x_50910:
[----:B------:R0:W5:Y:S01]  /*3c20*/  LDG.E.S16 R18, desc[UR36][R4.64] ;  /* 0x0000002404127981 */ /* 0x000162000c1e1700 */
[----:B------:R-:W-:Y:S05]  /*3c30*/  BRA `(.L_x_50909) ;  /* 0x0000000c00047947 */ /* 0x000fea0003800000 */
.L_x_50905:
        /* <DEDUP_REMOVED lines=9> */
.L_x_50913:
[----:B------:R-:W3:Y:S02]  /*3cd0*/  LDG.E.U16 R4, desc[UR36][R4.64] ;  /* 0x0000002404047981 */ /* 0x000ee4000c1e1500 */
[----:B---3--:R-:W-:-:S06]  /*3ce0*/  HADD2.F32 R18, -RZ, R4.H0_H0 ;  /* 0x20000004ff127230 */ /* 0x008fcc0000004100 */
[----:B------:R-:W0:Y:S01]  /*3cf0*/  F2I.FTZ.TRUNC.NTZ R18, R18 ;  /* 0x0000001200127305 */ /* 0x000e22000021f100 */
[----:B------:R-:W-:Y:S05]  /*3d00*/  BRA `(.L_x_50909) ;  /* 0x0000000800d07947 */ /* 0x000fea0003800000 */
.L_x_50912:
        /* <DEDUP_REMOVED lines=9> */
.L_x_50915:
[----:B------:R-:W3:Y:S02]  /*3da0*/  LDG.E.U16 R4, desc[UR36][R4.64] ;  /* 0x0000002404047981 */ /* 0x000ee4000c1e1500 */
[----:B---3--:R-:W-:-:S06]  /*3db0*/  HADD2.F32 R18, -RZ, R4.H0_H0 ;  /* 0x20000004ff127230 */ /* 0x008fcc0000004100 */
[----:B------:R-:W0:Y:S01]  /*3dc0*/  F2I.FTZ.TRUNC.NTZ R18, R18 ;  /* 0x0000001200127305 */ /* 0x000e22000021f100 */
[----:B------:R-:W-:Y:S05]  /*3dd0*/  BRA `(.L_x_50909) ;  /* 0x00000008009c7947 */ /* 0x000fea0003800000 */
.L_x_50914:
[----:B------:R-:W3:Y:S02]  /*3de0*/  LDG.E.64 R4, desc[UR36][R4.64] ;  /* 0x0000002404047981 */ /* 0x000ee4000c1e1b00 */
[----:B---3--:R0:W1:Y:S01]  /*3df0*/  F2I.F64.TRUNC R18, R4 ;  /* 0x0000000400127311 */ /* 0x008062000030d100 */
[----:B------:R-:W-:Y:S05]  /*3e00*/  BRA `(.L_x_50909) ;  /* 0x0000000800907947 */ /* 0x000fea0003800000 */
.L_x_50904:
        /* <DEDUP_REMOVED lines=12> */
.L_x_50918:
[----:B------:R-:W3:Y:S02]  /*3ed0*/  LDG.E.64 R4, desc[UR36][R4.64] ;  /* 0x0000002404047981 */ /* 0x000ee4000c1e1b00 */
[----:B---3--:R0:W1:Y:S01]  /*3ee0*/  F2I.F64.TRUNC R18, R4 ;  /* 0x0000000400127311 */ /* 0x008062000030d100 */
[----:B------:R-:W-:Y:S05]  /*3ef0*/  BRA `(.L_x_50909) ;  /* 0x0000000800547947 */ /* 0x000fea0003800000 */
.L_x_50917:
        /* <DEDUP_REMOVED lines=27> */
.L_x_50920:
        /* <DEDUP_REMOVED lines=14> */
.L_x_50919:
[----:B------:R-:W3:Y:S02]  /*4190*/  LDG.E.U16 R18, desc[UR36][R4.64] ;  /* 0x0000002404127981 */ /* 0x000ee4000c1e1500 */
[----:B---3--:R-:W-:-:S06]  /*41a0*/  IMAD.U32 R18, R18, 0x10000, RZ ;  /* 0x0001000012127824 */ /* 0x008fcc00078e00ff */
[----:B------:R-:W3:Y:S01]  /*41b0*/  F2I.FTZ.TRUNC.NTZ R18, R18 ;  /* 0x0000001200127305 */ /* 0x000ee2000021f100 */
[----:B------:R-:W-:Y:S05]  /*41c0*/  BRA `(.L_x_50909) ;  /* 0x0000000400a07947 */ /* 0x000fea0003800000 */
.L_x_50916:
        /* <DEDUP_REMOVED lines=10> */
.L_x_50923:
        /* <DEDUP_REMOVED lines=21> */
.L_x_50927:
[----:B------:R-:W-:Y:S05]  /*43c0*/  BSYNC B1 ;  /* 0x0000000000017941 */ /* 0x000fea0003800000 */
.L_x_50926:
[----:B------:R-:W-:Y:S01]  /*43d0*/  IMAD.SHL.U32 R3, R3, 0x100000, RZ ;  /* 0x0010000003037824 */ /* 0x000fe200078e00ff */
[----:B------:R-:W-:-:S04]  /*43e0*/  LEA R5, R0, 0x3b800000, 0x17 ;  /* 0x3b80000000057811 */ /* 0x000fc800078eb8ff */
[----:B------:R-:W-:-:S07]  /*43f0*/  LOP3.LUT R18, R5, R3, R18, 0xfe, !PT ;  /* 0x0000000305127212 */ /* 0x000fce00078efe12 */
.L_x_50925:
[----:B------:R-:W-:Y:S05]  /*4400*/  BSYNC B0 ;  /* 0x0000000000007941 */ /* 0x000fea0003800000 */
.L_x_50924:
[----:B------:R-:W0:Y:S01]  /*4410*/  F2I.FTZ.TRUNC.NTZ R18, R18 ;  /* 0x0000001200127305 */ /* 0x000e22000021f100 */
[----:B------:R-:W-:Y:S05]  /*4420*/  BRA `(.L_x_50909) ;  /* 0x0000000400087947 */ /* 0x000fea0003800000 */
.L_x_50922:
        /* <DEDUP_REMOVED lines=21> */
.L_x_50931:
[----:B------:R-:W-:Y:S05]  /*4580*/  BSYNC B1 ;  /* 0x0000000000017941 */ /* 0x000fea0003800000 */
.L_x_50930:
[----:B------:R-:W-:Y:S01]  /*4590*/  IMAD.SHL.U32 R3, R3, 0x200000, RZ ;  /* 0x0020000003037824 */ /* 0x000fe200078e00ff */
[----:B------:R-:W-:-:S04]  /*45a0*/  LEA R5, R0, 0x37800000, 0x17 ;  /* 0x3780000000057811 */ /* 0x000fc800078eb8ff */
[----:B------:R-:W-:-:S07]  /*45b0*/  LOP3.LUT R18, R5, R3, R18, 0xfe, !PT ;  /* 0x0000000305127212 */ /* 0x000fce00078efe12 */
.L_x_50929:
[----:B------:R-:W-:Y:S05]  /*45c0*/  BSYNC B0 ;  /* 0x0000000000007941 */ /* 0x000fea0003800000 */
.L_x_50928:
[----:B------:R-:W0:Y:S01]  /*45d0*/  F2I.FTZ.TRUNC.NTZ R18, R18 ;  /* 0x0000001200127305 */ /* 0x000e22000021f100 */
[----:B------:R-:W-:Y:S05]  /*45e0*/  BRA `(.L_x_50909) ;  /* 0x0000000000987947 */ /* 0x000fea0003800000 */
.L_x_50921:
        /* <DEDUP_REMOVED lines=14> */
.L_x_50935:
[----:B------:R-:W-:Y:S05]  /*46d0*/  BSYNC B0 ;  /* 0x0000000000007941 */ /* 0x000fea0003800000 */
.L_x_50934:
[----:B------:R-:W0:Y:S01]  /*46e0*/  F2I.FTZ.TRUNC.NTZ R18, R18 ;  /* 0x0000001200127305 */ /* 0x000e22000021f100 */
[----:B------:R-:W-:Y:S05]  /*46f0*/  BRA `(.L_x_50909) ;  /* 0x0000000000547947 */ /* 0x000fea0003800000 */
.L_x_50908:
        /* <DEDUP_REMOVED lines=17> */
.L_x_50936:
[----:B------:R-:W-:Y:S05]  /*4810*/  BRA `(.L_x_50909) ;  /* 0x00000000000c7947 */ /* 0x000fea0003800000 */
.L_x_50933:
[----:B------:R0:W5:Y:S01]  /*4820*/  LDG.E R18, desc[UR36][R4.64] ;  /* 0x0000002404127981 */ /* 0x000162000c1e1900 */
[----:B------:R-:W-:Y:S05]  /*4830*/  BRA `(.L_x_50909) ;  /* 0x0000000000047947 */ /* 0x000fea0003800000 */
.L_x_50932:
[----:B------:R0:W5:Y:S02]  /*4840*/  LDG.E R18, desc[UR36][R4.64] ;  /* 0x0000002404127981 */ /* 0x000164000c1e1900 */
.L_x_50909:
        /* <DEDUP_REMOVED lines=19> */
.L_x_50940:
[----:B------:R0:W5:Y:S01]  /*4980*/  LDG.E.U8 R26, desc[UR36][R4.64] ;  /* 0x00000024041a7981 */ /* 0x000162000c1e1100 */
[----:B------:R-:W-:Y:S05]  /*4990*/  BRA `(.L_x_50942) ;  /* 0x0000000c00347947 */ /* 0x000fea0003800000 */
.L_x_50939:
        /* <DEDUP_REMOVED lines=8> */
.L_x_50944:
[----:B------:R0:W5:Y:S01]  /*4a20*/  LDG.E R26, desc[UR36][R4.64] ;  /* 0x00000024041a7981 */ /* 0x000162000c1e1900 */
[----:B------:R-:W-:Y:S05]  /*4a30*/  BRA `(.L_x_50942) ;  /* 0x0000000c000c7947 */ /* 0x000fea0003800000 */
.L_x_50943:
[----:B------:R0:W5:Y:S01]  /*4a40*/  LDG.E.S16 R26, desc[UR36][R4.64] ;  /* 0x00000024041a7981 */ /* 0x000162000c1e1700 */
[----:B------:R-:W-:Y:S05]  /*4a50*/  BRA `(.L_x_50942) ;  /* 0x0000000c00047947 */ /* 0x000fea0003800000 */
.L_x_50938:
        /* <DEDUP_REMOVED lines=9> */
.L_x_50946:
[----:B------:R-:W4:Y:S02]  /*4af0*/  LDG.E.U16 R4, desc[UR36][R4.64] ;  /* 0x0000002404047981 */ /* 0x000f24000c1e1500 */
[----:B----4-:R-:W-:-:S06]  /*4b00*/  HADD2.F32 R26, -RZ, R4.H0_H0 ;  /* 0x20000004ff1a7230 */ /* 0x010fcc0000004100 */
[----:B------:R-:W0:Y:S01]  /*4b10*/  F2I.FTZ.TRUNC.NTZ R26, R26 ;  /* 0x0000001a001a7305 */ /* 0x000e22000021f100 */
[----:B------:R-:W-:Y:S05]  /*4b20*/  BRA `(.L_x_50942) ;  /* 0x0000000800d07947 */ /* 0x000fea0003800000 */
.L_x_50945:
        /* <DEDUP_REMOVED lines=9> */
.L_x_50948:
[----:B------:R-:W4:Y:S02]  /*4bc0*/  LDG.E.U16 R4, desc[UR36][R4.64] ;  /* 0x0000002404047981 */ /* 0x000f24000c1e1500 */
[----:B----4-:R-:W-:-:S06]  /*4bd0*/  HADD2.F32 R26, -RZ, R4.H0_H0 ;  /* 0x20000004ff1a7230 */ /* 0x010fcc0000004100 */
[----:B------:R-:W0:Y:S01]  /*4be0*/  F2I.FTZ.TRUNC.NTZ R26, R26 ;  /* 0x0000001a001a7305 */ /* 0x000e22000021f100 */
[----:B------:R-:W-:Y:S05]  /*4bf0*/  BRA `(.L_x_50942) ;  /* 0x00000008009c7947 */ /* 0x000fea0003800000 */
.L_x_50947:
[----:B------:R-:W4:Y:S02]  /*4c00*/  LDG.E.64 R4, desc[UR36][R4.64] ;  /* 0x0000002404047981 */ /* 0x000f24000c1e1b00 */
[----:B----4-:R0:W4:Y:S01]  /*4c10*/  F2I.F64.TRUNC R26, R4 ;  /* 0x00000004001a7311 */ /* 0x010122000030d100 */
[----:B------:R-:W-:Y:S05]  /*4c20*/  BRA `(.L_x_50942) ;  /* 0x0000000800907947 */ /* 0x000fea0003800000 */
.L_x_50937:
        /* <DEDUP_REMOVED lines=12> */
.L_x_50951:
[----:B------:R-:W4:Y:S02]  /*4cf0*/  LDG.E.64 R4, desc[UR36][R4.64] ;  /* 0x0000002404047981 */ /* 0x000f24000c1e1b00 */
[----:B----4-:R0:W4:Y:S01]  /*4d00*/  F2I.F64.TRUNC R26, R4 ;  /* 0x00000004001a7311 */ /* 0x010122000030d100 */
[----:B------:R-:W-:Y:S05]  /*4d10*/  BRA `(.L_x_50942) ;  /* 0x0000000800547947 */ /* 0x000fea0003800000 */
.L_x_50950:
        /* <DEDUP_REMOVED lines=27> */
.L_x_50953:
        /* <DEDUP_REMOVED lines=14> */
.L_x_50952:
[----:B------:R-:W4:Y:S02]  /*4fb0*/  LDG.E.U16 R26, desc[UR36][R4.64] ;  /* 0x00000024041a7981 */ /* 0x000f24000c1e1500 */
[----:B----4-:R-:W-:-:S06]  /*4fc0*/  IMAD.U32 R26, R26, 0x10000, RZ ;  /* 0x000100001a1a7824 */ /* 0x010fcc00078e00ff */
[----:B------:R-:W0:Y:S01]  /*4fd0*/  F2I.FTZ.TRUNC.NTZ R26, R26 ;  /* 0x0000001a001a7305 */ /* 0x000e22000021f100 */
[----:B------:R-:W-:Y:S05]  /*4fe0*/  BRA `(.L_x_50942) ;  /* 0x0000000400a07947 */ /* 0x000fea0003800000 */
.L_x_50949:
        /* <DEDUP_REMOVED lines=10> */
.L_x_50956:
        /* <DEDUP_REMOVED lines=21> */
.L_x_50960:
[----:B------:R-:W-:Y:S05]  /*51e0*/  BSYNC B1 ;  /* 0x0000000000017941 */ /* 0x000fea0003800000 */
.L_x_50959:
[----:B------:R-:W-:Y:S01]  /*51f0*/  IMAD.SHL.U32 R3, R3, 0x100000, RZ ;  /* 0x0010000003037824 */ /* 0x000fe200078e00ff */
[----:B------:R-:W-:-:S04]  /*5200*/  LEA R5, R0, 0x3b800000, 0x17 ;  /* 0x3b80000000057811 */ /* 0x000fc800078eb8ff */
[----:B------:R-:W-:-:S07]  /*5210*/  LOP3.LUT R26, R5, R3, R26, 0xfe, !PT ;  /* 0x00000003051a7212 */ /* 0x000fce00078efe1a */
.L_x_50958:
[----:B------:R-:W-:Y:S05]  /*5220*/  BSYNC B0 ;  /* 0x0000000000007941 */ /* 0x000fea0003800000 */
.L_x_50957:
[----:B------:R-:W4:Y:S01]  /*5230*/  F2I.FTZ.TRUNC.NTZ R26, R26 ;  /* 0x0000001a001a7305 */ /* 0x000f22000021f100 */
[----:B------:R-:W-:Y:S05]  /*5240*/  BRA `(.L_x_50942) ;  /* 0x0000000400087947 */ /* 0x000fea0003800000 */
.L_x_50955:
        /* <DEDUP_REMOVED lines=21> */
.L_x_50964:
[----:B------:R-:W-:Y:S05]  /*53a0*/  BSYNC B1 ;  /* 0x0000000000017941 */ /* 0x000fea0003800000 */
.L_x_50963:
[----:B------:R-:W-:Y:S01]  /*53b0*/  IMAD.SHL.U32 R3, R3, 0x200000, RZ ;  /* 0x0020000003037824 */ /* 0x000fe200078e00ff */
[----:B------:R-:W-:-:S04]  /*53c0*/  LEA R5, R0, 0x37800000, 0x17 ;  /* 0x3780000000057811 */ /* 0x000fc800078eb8ff */
[----:B------:R-:W-:-:S07]  /*53d0*/  LOP3.LUT R26, R5, R3, R26, 0xfe, !PT ;  /* 0x00000003051a7212 */ /* 0x000fce00078efe1a */
.L_x_50962:
[----:B------:R-:W-:Y:S05]  /*53e0*/  BSYNC B0 ;  /* 0x0000000000007941 */ /* 0x000fea0003800000 */
.L_x_50961:
[----:B------:R-:W0:Y:S01]  /*53f0*/  F2I.FTZ.TRUNC.NTZ R26, R26 ;  /* 0x0000001a001a7305 */ /* 0x000e22000021f100 */
[----:B------:R-:W-:Y:S05]  /*5400*/  BRA `(.L_x_50942) ;  /* 0x0000000000987947 */ /* 0x000fea0003800000 */
.L_x_50954:
        /* <DEDUP_REMOVED lines=14> */
.L_x_50968:
[----:B------:R-:W-:Y:S05]  /*54f0*/  BSYNC B0 ;  /* 0x0000000000007941 */ /* 0x000fea0003800000 */
.L_x_50967:
[----:B------:R-:W0:Y:S01]  /*5500*/  F2I.FTZ.TRUNC.NTZ R26, R26 ;  /* 0x0000001a001a7305 */ /* 0x000e22000021f100 */
[----:B------:R-:W-:Y:S05]  /*5510*/  BRA `(.L_x_50942) ;  /* 0x0000000000547947 */ /* 0x000fea0003800000 */
.L_x_50941:
        /* <DEDUP_REMOVED lines=17> */
.L_x_50969:
[----:B------:R-:W-:Y:S05]  /*5630*/  BRA `(.L_x_50942) ;  /* 0x00000000000c7947 */ /* 0x000fea0003800000 */
.L_x_50966:
[----:B------:R0:W5:Y:S01]  /*5640*/  LDG.E R26, desc[UR36][R4.64] ;  /* 0x00000024041a7981 */ /* 0x000162000c1e1900 */
[----:B------:R-:W-:Y:S05]  /*5650*/  BRA `(.L_x_50942) ;  /* 0x0000000000047947 */ /* 0x000fea0003800000 */
.L_x_50965:
[----:B------:R0:W5:Y:S02]  /*5660*/  LDG.E R26, desc[UR36][R4.64] ;  /* 0x00000024041a7981 */ /* 0x000164000c1e1900 */
.L_x_50942:
[----:B------:R-:W-:-:S07]  /*5670*/  VIADD R17, R17, 0x80 ;  /* 0x0000008011117836 */ /* 0x000fce0000000000 */
.L_x_50903:
[----:B------:R-:W-:Y:S05]  /*5680*/  BSYNC B6 ;  /* 0x0000000000067941 */ /* 0x000fea0003800000 */
.L_x_50902:
[----:B------:R-:W-:Y:S01]  /*5690*/  ISETP.GE.AND P0, PT, R17, R16, PT ;  /* 0x000000101100720c */ /* 0x000fe20003f06270 */
[----:B------:R-:W-:Y:S01]  /*56a0*/  BSSY B6, `(.L_x_50970) ;  /* 0x00001c6000067945 */ /* 0x000fe20003800000 */
[----:B0-----:R-:W-:-:S11]  /*56b0*/  IMAD.MOV.U32 R25, RZ, RZ, RZ ;  /* 0x000000ffff197224 */ /* 0x001fd600078e00ff */
        /* <DEDUP_REMOVED lines=20> */
.L_x_50975:
[----:B------:R0:W5:Y:S01]  /*5800*/  LDG.E.U8 R25, desc[UR36][R4.64] ;  /* 0x0000002404197981 */ /* 0x000162000c1e1100 */
[----:B------:R-:W-:Y:S05]  /*5810*/  BRA `(.L_x_50977) ;  /* 0x0000000c00347947 */ /* 0x000fea0003800000 */
.L_x_50974:
        /* <DEDUP_REMOVED lines=8> */
.L_x_50979:
[----:B------:R4:W5:Y:S01]  /*58a0*/  LDG.E R25, desc[UR36][R4.64] ;  /* 0x0000002404197981 */ /* 0x000962000c1e1900 */
[----:B------:R-:W-:Y:S05]  /*58b0*/  BRA `(.L_x_50977) ;  /* 0x0000000c000c7947 */ /* 0x000fea0003800000 */
.L_x_50978:
[----:B------:R3:W5:Y:S01]  /*58c0*/  LDG.E.S16 R25, desc[UR36][R4.64] ;  /* 0x0000002404197981 */ /* 0x000762000c1e1700 */
[----:B------:R-:W-:Y:S05]  /*58d0*/  BRA `(.L_x_50977) ;  /* 0x0000000c00047947 */ /* 0x000fea0003800000 */
.L_x_50973:
        /* <DEDUP_REMOVED lines=9> */
.L_x_50981:
[----:B------:R-:W3:Y:S02]  /*5970*/  LDG.E.U16 R4, desc[UR36][R4.64] ;  /* 0x0000002404047981 */ /* 0x000ee4000c1e1500 */
[----:B---3--:R-:W-:-:S06]  /*5980*/  HADD2.F32 R25, -RZ, R4.H0_H0 ;  /* 0x20000004ff197230 */ /* 0x008fcc0000004100 */
[----:B------:R-:W0:Y:S01]  /*5990*/  F2I.FTZ.TRUNC.NTZ R25, R25 ;  /* 0x0000001900197305 */ /* 0x000e22000021f100 */
[----:B------:R-:W-:Y:S05]  /*59a0*/  BRA `(.L_x_50977) ;  /* 0x0000000800d07947 */ /* 0x000fea0003800000 */
.L_x_50980:
        /* <DEDUP_REMOVED lines=9> */
.L_x_50983:
[----:B------:R-:W3:Y:S02]  /*5a40*/  LDG.E.U16 R4, desc[UR36][R4.64] ;  /* 0x0000002404047981 */ /* 0x000ee4000c1e1500 */
[----:B---3--:R-:W-:-:S06]  /*5a50*/  HADD2.F32 R25, -RZ, R4.H0_H0 ;  /* 0x20000004ff197230 */ /* 0x008fcc0000004100 */
[----:B------:R-:W0:Y:S01]  /*5a60*/  F2I.FTZ.TRUNC.NTZ R25, R25 ;  /* 0x0000001900197305 */ /* 0x000e22000021f100 */
[----:B------:R-:W-:Y:S05]  /*5a70*/  BRA `(.L_x_50977) ;  /* 0x00000008009c7947 */ /* 0x000fea0003800000 */
.L_x_50982:
[----:B------:R-:W3:Y:S02]  /*5a80*/  LDG.E.64 R4, desc[UR36][R4.64] ;  /* 0x0000002404047981 */ /* 0x000ee4000c1e1b00 */
[----:B---3--:R0:W1:Y:S01]  /*5a90*/  F2I.F64.TRUNC R25, R4 ;  /* 0x0000000400197311 */ /* 0x008062000030d100 */
[----:B------:R-:W-:Y:S05]  /*5aa0*/  BRA `(.L_x_50977) ;  /* 0x0000000800907947 */ /* 0x000fea0003800000 */
.L_x_50972:
        /* <DEDUP_REMOVED lines=12> */
.L_x_50986:
[----:B------:R-:W3:Y:S02]  /*5b70*/  LDG.E.64 R4, desc[UR36][R4.64] ;  /* 0x0000002404047981 */ /* 0x000ee4000c1e1b00 */
[----:B---3--:R0:W1:Y:S01]  /*5b80*/  F2I.F64.TRUNC R25, R4 ;  /* 0x0000000400197311 */ /* 0x008062000030d100 */
[----:B------:R-:W-:Y:S05]  /*5b90*/  BRA `(.L_x_50977) ;  /* 0x0000000800547947 */ /* 0x000fea0003800000 */
.L_x_50985:
        /* <DEDUP_REMOVED lines=27> */
.L_x_50988:
        /* <DEDUP_REMOVED lines=14> */
.L_x_50987:
[----:B------:R-:W3:Y:S02]  /*5e30*/  LDG.E.U16 R25, desc[UR36][R4.64] ;  /* 0x0000002404197981 */ /* 0x000ee4000c1e1500 */
[----:B---3--:R-:W-:-:S06]  /*5e40*/  IMAD.U32 R25, R25, 0x10000, RZ ;  /* 0x0001000019197824 */ /* 0x008fcc00078e00ff */
[----:B------:R-:W0:Y:S01]  /*5e50*/  F2I.FTZ.TRUNC.NTZ R25, R25 ;  /* 0x0000001900197305 */ /* 0x000e22000021f100 */
[----:B------:R-:W-:Y:S05]  /*5e60*/  BRA `(.L_x_50977) ;  /* 0x0000000400a07947 */ /* 0x000fea0003800000 */
.L_x_50984:
        /* <DEDUP_REMOVED lines=10> */
.L_x_50991:
        /* <DEDUP_REMOVED lines=21> */
.L_x_50995:
[----:B------:R-:W-:Y:S05]  /*6060*/  BSYNC B1 ;  /* 0x0000000000017941 */ /* 0x000fea0003800000 */
.L_x_50994:
[----:B------:R-:W-:Y:S01]  /*6070*/  IMAD.SHL.U32 R3, R3, 0x100000, RZ ;  /* 0x0010000003037824 */ /* 0x000fe200078e00ff */
[----:B------:R-:W-:-:S04]  /*6080*/  LEA R0, R0, 0x3b800000, 0x17 ;  /* 0x3b80000000007811 */ /* 0x000fc800078eb8ff */
[----:B------:R-:W-:-:S07]  /*6090*/  LOP3.LUT R25, R0, R3, R25, 0xfe, !PT ;  /* 0x0000000300197212 */ /* 0x000fce00078efe19 */
.L_x_50993:
[----:B------:R-:W-:Y:S05]  /*60a0*/  BSYNC B0 ;  /* 0x0000000000007941 */ /* 0x000fea0003800000 */
.L_x_50992:
[----:B------:R-:W0:Y:S01]  /*60b0*/  F2I.FTZ.TRUNC.NTZ R25, R25 ;  /* 0x0000001900197305 */ /* 0x000e22000021f100 */
[----:B------:R-:W-:Y:S05]  /*60c0*/  BRA `(.L_x_50977) ;  /* 0x0000000400087947 */ /* 0x000fea0003800000 */
.L_x_50990:
        /* <DEDUP_REMOVED lines=21> */
.L_x_50999:
[----:B------:R-:W-:Y:S05]  /*6220*/  BSYNC B1 ;  /* 0x0000000000017941 */ /* 0x000fea0003800000 */
.L_x_50998:
[----:B------:R-:W-:Y:S01]  /*6230*/  IMAD.SHL.U32 R3, R3, 0x200000, RZ ;  /* 0x0020000003037824 */ /* 0x000fe200078e00ff */
[----:B------:R-:W-:-:S04]  /*6240*/  LEA R0, R0, 0x37800000, 0x17 ;  /* 0x3780000000007811 */ /* 0x000fc800078eb8ff */
[----:B------:R-:W-:-:S07]  /*6250*/  LOP3.LUT R25, R0, R3, R25, 0xfe, !PT ;  /* 0x0000000300197212 */ /* 0x000fce00078efe19 */
.L_x_50997:
[----:B------:R-:W-:Y:S05]  /*6260*/  BSYNC B0 ;  /* 0x0000000000007941 */ /* 0x000fea0003800000 */
.L_x_50996:
[----:B------:R-:W0:Y:S01]  /*6270*/  F2I.FTZ.TRUNC.NTZ R25, R25 ;  /* 0x0000001900197305 */ /* 0x000e22000021f100 */
[----:B------:R-:W-:Y:S05]  /*6280*/  BRA `(.L_x_50977) ;  /* 0x0000000000987947 */ /* 0x000fea0003800000 */
.L_x_50989:
        /* <DEDUP_REMOVED lines=14> */
.L_x_51003:
[----:B------:R-:W-:Y:S05]  /*6370*/  BSYNC B0 ;  /* 0x0000000000007941 */ /* 0x000fea0003800000 */
.L_x_51002:
[----:B------:R-:W0:Y:S01]  /*6380*/  F2I.FTZ.TRUNC.NTZ R25, R25 ;  /* 0x0000001900197305 */ /* 0x000e22000021f100 */
[----:B------:R-:W-:Y:S05]  /*6390*/  BRA `(.L_x_50977) ;  /* 0x0000000000547947 */ /* 0x000fea0003800000 */
.L_x_50976:
        /* <DEDUP_REMOVED lines=17> */
.L_x_51004:
[----:B------:R-:W-:Y:S05]  /*64b0*/  BRA `(.L_x_50977) ;  /* 0x00000000000c7947 */ /* 0x000fea0003800000 */
.L_x_51001:
[----:B------:R0:W5:Y:S01]  /*64c0*/  LDG.E R25, desc[UR36][R4.64] ;  /* 0x0000002404197981 */ /* 0x000162000c1e1900 */
[----:B------:R-:W-:Y:S05]  /*64d0*/  BRA `(.L_x_50977) ;  /* 0x0000000000047947 */ /* 0x000fea0003800000 */
.L_x_51000:
[----:B------:R0:W5:Y:S02]  /*64e0*/  LDG.E R25, desc[UR36][R4.64] ;  /* 0x0000002404197981 */ /* 0x000164000c1e1900 */
.L_x_50977:
        /* <DEDUP_REMOVED lines=19> */
.L_x_51008:
[----:B------:R0:W5:Y:S01]  /*6620*/  LDG.E.U8 R22, desc[UR36][R4.64] ;  /* 0x0000002404167981 */ /* 0x000162000c1e1100 */
[----:B------:R-:W-:Y:S05]  /*6630*/  BRA `(.L_x_50971) ;  /* 0x0000000c00307947 */ /* 0x000fea0003800000 */
.L_x_51007:
        /* <DEDUP_REMOVED lines=8> */
.L_x_51011:
[----:B------:R0:W5:Y:S01]  /*66c0*/  LDG.E R22, desc[UR36][R4.64] ;  /* 0x0000002404167981 */ /* 0x000162000c1e1900 */
[----:B------:R-:W-:Y:S05]  /*66d0*/  BRA `(.L_x_50971) ;  /* 0x0000000c00087947 */ /* 0x000fea0003800000 */
.L_x_51010:
[----:B------:R0:W5:Y:S01]  /*66e0*/  LDG.E.S16 R22, desc[UR36][R4.64] ;  /* 0x0000002404167981 */ /* 0x000162000c1e1700 */
[----:B------:R-:W-:Y:S05]  /*66f0*/  BRA `(.L_x_50971) ;  /* 0x0000000c00007947 */ /* 0x000fea0003800000 */
.L_x_51006:
        /* <DEDUP_REMOVED lines=9> */
.L_x_51013:
[----:B------:R-:W2:Y:S02]  /*6790*/  LDG.E.U16 R4, desc[UR36][R4.64] ;  /* 0x0000002404047981 */ /* 0x000ea4000c1e1500 */
[----:B--2---:R-:W-:-:S06]  /*67a0*/  HADD2.F32 R22, -RZ, R4.H0_H0 ;  /* 0x20000004ff167230 */ /* 0x004fcc0000004100 */
[----:B------:R-:W0:Y:S01]  /*67b0*/  F2I.FTZ.TRUNC.NTZ R22, R22 ;  /* 0x0000001600167305 */ /* 0x000e22000021f100 */
[----:B------:R-:W-:Y:S05]  /*67c0*/  BRA `(.L_x_50971) ;  /* 0x0000000800cc7947 */ /* 0x000fea0003800000 */
.L_x_51012:
        /* <DEDUP_REMOVED lines=9> */
.L_x_51015:
[----:B------:R-:W2:Y:S02]  /*6860*/  LDG.E.U16 R4, desc[UR36][R4.64] ;  /* 0x0000002404047981 */ /* 0x000ea4000c1e1500 */
[----:B--2---:R-:W-:-:S06]  /*6870*/  HADD2.F32 R22, -RZ, R4.H0_H0 ;  /* 0x20000004ff167230 */ /* 0x004fcc0000004100 */
[----:B------:R-:W0:Y:S01]  /*6880*/  F2I.FTZ.TRUNC.NTZ R22, R22 ;  /* 0x0000001600167305 */ /* 0x000e22000021f100 */
[----:B------:R-:W-:Y:S05]  /*6890*/  BRA `(.L_x_50971) ;  /* 0x0000000800987947 */ /* 0x000fea0003800000 */
.L_x_51014:
[----:B------:R-:W2:Y:S02]  /*68a0*/  LDG.E.64 R22, desc[UR36][R4.64] ;  /* 0x0000002404167981 */ /* 0x000ea4000c1e1b00 */
[----:B--2---:R0:W1:Y:S01]  /*68b0*/  F2I.F64.TRUNC R22, R22 ;  /* 0x0000001600167311 */ /* 0x004062000030d100 */
[----:B------:R-:W-:Y:S05]  /*68c0*/  BRA `(.L_x_50971) ;  /* 0x00000008008c7947 */ /* 0x000fea0003800000 */
.L_x_51005:
        /* <DEDUP_REMOVED lines=12> */
.L_x_51018:
[----:B------:R-:W2:Y:S02]  /*6990*/  LDG.E.64 R4, desc[UR36][R4.64] ;  /* 0x0000002404047981 */ /* 0x000ea4000c1e1b00 */
[----:B--2---:R0:W1:Y:S01]  /*69a0*/  F2I.F64.TRUNC R22, R4 ;  /* 0x0000000400167311 */ /* 0x004062000030d100 */
[----:B------:R-:W-:Y:S05]  /*69b0*/  BRA `(.L_x_50971) ;  /* 0x0000000800507947 */ /* 0x000fea0003800000 */
.L_x_51017:
        /* <DEDUP_REMOVED lines=27> */
.L_x_51020:
        /* <DEDUP_REMOVED lines=14> */
.L_x_51019:
[----:B------:R-:W2:Y:S02]  /*6c50*/  LDG.E.U16 R22, desc[UR36][R4.64] ;  /* 0x0000002404167981 */ /* 0x000ea4000c1e1500 */
[----:B--2---:R-:W-:-:S06]  /*6c60*/  IMAD.U32 R22, R22, 0x10000, RZ ;  /* 0x0001000016167824 */ /* 0x004fcc00078e00ff */
[----:B------:R-:W0:Y:S01]  /*6c70*/  F2I.FTZ.TRUNC.NTZ R22, R22 ;  /* 0x0000001600167305 */ /* 0x000e22000021f100 */
[----:B------:R-:W-:Y:S05]  /*6c80*/  BRA `(.L_x_50971) ;  /* 0x00000004009c7947 */ /* 0x000fea0003800000 */
.L_x_51016:
        /* <DEDUP_REMOVED lines=10> */
.L_x_51023:
        /* <DEDUP_REMOVED lines=21> */
.L_x_51027:
[----:B------:R-:W-:Y:S05]  /*6e80*/  BSYNC B1 ;  /* 0x0000000000017941 */ /* 0x000fea0003800000 */
.L_x_51026:
[----:B------:R-:W-:Y:S01]  /*6e90*/  IMAD.SHL.U32 R3, R3, 0x100000, RZ ;  /* 0x0010000003037824 */ /* 0x000fe200078e00ff */
[----:B------:R-:W-:-:S04]  /*6ea0*/  LEA R5, R0, 0x3b800000, 0x17 ;  /* 0x3b80000000057811 */ /* 0x000fc800078eb8ff */
[----:B------:R-:W-:-:S07]  /*6eb0*/  LOP3.LUT R22, R5, R3, R22, 0xfe, !PT ;  /* 0x0000000305167212 */ /* 0x000fce00078efe16 */
.L_x_51025:
[----:B------:R-:W-:Y:S05]  /*6ec0*/  BSYNC B0 ;  /* 0x0000000000007941 */ /* 0x000fea0003800000 */
.L_x_51024:
[----:B------:R-:W0:Y:S01]  /*6ed0*/  F2I.FTZ.TRUNC.NTZ R22, R22 ;  /* 0x0000001600167305 */ /* 0x000e22000021f100 */
[----:B------:R-:W-:Y:S05]  /*6ee0*/  BRA `(.L_x_50971) ;  /* 0x0000000400047947 */ /* 0x000fea0003800000 */
.L_x_51022:
        /* <DEDUP_REMOVED lines=21> */
.L_x_51031:
[----:B------:R-:W-:Y:S05]  /*7040*/  BSYNC B1 ;  /* 0x0000000000017941 */ /* 0x000fea0003800000 */
.L_x_51030:
[----:B------:R-:W-:Y:S01]  /*7050*/  IMAD.SHL.U32 R3, R3, 0x200000, RZ ;  /* 0x0020000003037824 */ /* 0x000fe200078e00ff */
[----:B------:R-:W-:-:S04]  /*7060*/  LEA R5, R0, 0x37800000, 0x17 ;  /* 0x3780000000057811 */ /* 0x000fc800078eb8ff */
[----:B------:R-:W-:-:S07]  /*7070*/  LOP3.LUT R22, R5, R3, R22, 0xfe, !PT ;  /* 0x0000000305167212 */ /* 0x000fce00078efe16 */
.L_x_51029:
[----:B------:R-:W-:Y:S05]  /*7080*/  BSYNC B0 ;  /* 0x0000000000007941 */ /* 0x000fea0003800000 */
.L_x_51028:
[----:B------:R-:W0:Y:S01]  /*7090*/  F2I.FTZ.TRUNC.NTZ R22, R22 ;  /* 0x0000001600167305 */ /* 0x000e22000021f100 */
[----:B------:R-:W-:Y:S05]  /*70a0*/  BRA `(.L_x_50971) ;  /* 0x0000000000947947 */ /* 0x000fea0003800000 */
.L_x_51021:
        /* <DEDUP_REMOVED lines=14> */
.L_x_51035:
[----:B------:R-:W-:Y:S05]  /*7190*/  BSYNC B0 ;  /* 0x0000000000007941 */ /* 0x000fea0003800000 */
.L_x_51034:
[----:B------:R-:W0:Y:S01]  /*71a0*/  F2I.FTZ.TRUNC.NTZ R22, R22 ;  /* 0x0000001600167305 */ /* 0x000e22000021f100 */
[----:B------:R-:W-:Y:S05]  /*71b0*/  BRA `(.L_x_50971) ;  /* 0x0000000000507947 */ /* 0x000fea0003800000 */
.L_x_51009:
        /* <DEDUP_REMOVED lines=16> */
.L_x_51036:
[----:B------:R-:W-:Y:S05]  /*72c0*/  BRA `(.L_x_50971) ;  /* 0x00000000000c7947 */ /* 0x000fea0003800000 */
.L_x_51033:
[----:B------:R0:W5:Y:S01]  /*72d0*/  LDG.E R22, desc[UR36][R4.64] ;  /* 0x0000002404167981 */ /* 0x000162000c1e1900 */
[----:B------:R-:W-:Y:S05]  /*72e0*/  BRA `(.L_x_50971) ;  /* 0x0000000000047947 */ /* 0x000fea0003800000 */
.L_x_51032:
[----:B------:R0:W5:Y:S02]  /*72f0*/  LDG.E R22, desc[UR36][R4.64] ;  /* 0x0000002404167981 */ /* 0x000164000c1e1900 */
.L_x_50971:
[----:B------:R-:W-:Y:S05]  /*7300*/  BSYNC B6 ;  /* 0x0000000000067941 */ /* 0x000fea0003800000 */
.L_x_50970:
        /* <DEDUP_REMOVED lines=34> */
[----:B------:R-:W-:-:S04]  /*7530*/  ISETP.GT.AND P0, PT, R0, -0x1, PT ;  /* 0xffffffff0000780c */ /* 0x000fc80003f04270 */
[----:B------:R-:W-:-:S04]  /*7540*/  ISETP.EQ.OR P0, PT, R5, RZ, P0 ;  /* 0x000000ff0500720c */ /* 0x000fc80000702670 */
[----:B------:R-:W-:-:S05]  /*7550*/  SEL R24, R24, RZ, !P0 ;  /* 0x000000ff18187207 */ /* 0x000fca0004000000 */
[----:B------:R-:W-:-:S07]  /*7560*/  IMAD.IADD R3, R5, 0x1, R24 ;  /* 0x0000000105037824 */ /* 0x000fce00078e0218 */
.L_x_51038:
[----:B------:R-:W-:Y:S05]  /*7570*/  BSYNC B0 ;  /* 0x0000000000007941 */ /* 0x000fea0003800000 */
.L_x_51037:
[----:B------:R-:W-:Y:S04]  /*7580*/  BSSY B0, `(.L_x_51039) ;  /* 0x000001e000007945 */ /* 0x000fe80003800000 */
[----:B------:R-:W-:Y:S05]  /*7590*/  @P4 BRA `(.L_x_51040) ;  /* 0x0000000000704947 */ /* 0x000fea0003800000 */
[-C--:B-----5:R-:W-:Y:S02]  /*75a0*/  IABS R0, R27.reuse ;  /* 0x0000001b00007213 */ /* 0x0a0fe40000000000 */
[----:B------:R-:W-:Y:S02]  /*75b0*/  IABS R8, R27 ;  /* 0x0000001b00087213 */ /* 0x000fe40000000000 */
[----:B------:R-:W0:Y:S01]  /*75c0*/  I2F.RP R6, R0 ;  /* 0x0000000000067306 */ /* 0x000e220000209400 */
[----:B--2---:R-:W-:Y:S02]  /*75d0*/  ISETP.GE.AND P5, PT, R29, RZ, PT ;  /* 0x000000ff1d00720c */ /* 0x004fe40003fa6270 */
        /* <DEDUP_REMOVED lines=24> */
.L_x_51040:
[----:B------:R-:W-:Y:S05]  /*7760*/  BSYNC B0 ;  /* 0x0000000000007941 */ /* 0x000fea0003800000 */
.L_x_51039:
        /* <DEDUP_REMOVED lines=30> */
.L_x_51042:
[----:B------:R-:W-:Y:S05]  /*7950*/  BSYNC B0 ;  /* 0x0000000000007941 */ /* 0x000fea0003800000 */
.L_x_51041:
        /* <DEDUP_REMOVED lines=30> */
.L_x_51044:
[----:B------:R-:W-:Y:S05]  /*7b40*/  BSYNC B0 ;  /* 0x0000000000007941 */ /* 0x000fea0003800000 */
.L_x_51043:
        /* <DEDUP_REMOVED lines=22> */
.L_x_51050:
[----:B------:R0:W-:Y:S01]  /*7cb0*/  STG.E.U8 desc[UR36][R8.64], R3 ;  /* 0x0000000308007986 */ /* 0x0001e2000c101124 */
[----:B------:R-:W-:Y:S01]  /*7cc0*/  IMAD.MOV.U32 R23, RZ, RZ, R19 ;  /* 0x000000ffff177224 */ /* 0x000fe200078e0013 */
[----:B------:R-:W-:Y:S06]  /*7cd0*/  BRA `(.L_x_51046) ;  /* 0x0000000c00a87947 */ /* 0x000fec0003800000 */
.L_x_51049:
        /* <DEDUP_REMOVED lines=11> */
.L_x_51053:
[----:B------:R0:W-:Y:S01]  /*7d90*/  STG.E desc[UR36][R8.64], R3 ;  /* 0x0000000308007986 */ /* 0x0001e2000c101924 */
[----:B------:R-:W-:Y:S01]  /*7da0*/  IMAD.MOV.U32 R23, RZ, RZ, R19 ;  /* 0x000000ffff177224 */ /* 0x000fe200078e0013 */
[----:B------:R-:W-:Y:S06]  /*7db0*/  BRA `(.L_x_51046) ;  /* 0x0000000c00707947 */ /* 0x000fec0003800000 */
.L_x_51052:
[----:B------:R0:W-:Y:S01]  /*7dc0*/  STG.E.U16 desc[UR36][R8.64], R3 ;  /* 0x0000000308007986 */ /* 0x0001e2000c101524 */
[----:B------:R-:W-:Y:S01]  /*7dd0*/  IMAD.MOV.U32 R23, RZ, RZ, R19 ;  /* 0x000000ffff177224 */ /* 0x000fe200078e0013 */
[----:B------:R-:W-:Y:S06]  /*7de0*/  BRA `(.L_x_51046) ;  /* 0x0000000c00647947 */ /* 0x000fec0003800000 */
.L_x_51048:
        /* <DEDUP_REMOVED lines=10> */
.L_x_51055:
[----:B------:R-:W-:Y:S01]  /*7e90*/  I2FP.F32.S32 R0, R3 ;  /* 0x0000000300007245 */ /* 0x000fe20000201400 */
[----:B------:R-:W-:-:S03]  /*7ea0*/  IMAD.MOV.U32 R23, RZ, RZ, R19 ;  /* 0x000000ffff177224 */ /* 0x000fc600078e0013 */
[----:B------:R-:W-:-:S05]  /*7eb0*/  F2FP.F16.F32.PACK_AB R0, RZ, R0 ;  /* 0x00000000ff00723e */ /* 0x000fca00000000ff */
[----:B------:R0:W-:Y:S01]  /*7ec0*/  STG.E.U16 desc[UR36][R8.64], R0 ;  /* 0x0000000008007986 */ /* 0x0001e2000c101524 */
[----:B------:R-:W-:Y:S05]  /*7ed0*/  BRA `(.L_x_51046) ;  /* 0x0000000c00287947 */ /* 0x000fea0003800000 */
.L_x_51054:
        /* <DEDUP_REMOVED lines=11> */
.L_x_51057:
[----:B------:R-:W-:Y:S01]  /*7f90*/  I2FP.F32.S32 R3, R3 ;  /* 0x0000000300037245 */ /* 0x000fe20000201400 */
[----:B------:R-:W-:-:S03]  /*7fa0*/  IMAD.MOV.U32 R23, RZ, RZ, R19 ;  /* 0x000000ffff177224 */ /* 0x000fc600078e0013 */
[----:B------:R-:W-:-:S04]  /*7fb0*/  F2FP.F16.F32.PACK_AB R3, RZ, R3 ;  /* 0x00000003ff03723e */ /* 0x000fc800000000ff */
[----:B------:R-:W-:-:S05]  /*7fc0*/  PRMT R3, R3, 0x5410, RZ ;  /* 0x0000541003037816 */ /* 0x000fca00000000ff */
[----:B------:R0:W-:Y:S01]  /*7fd0*/  STG.E desc[UR36][R8.64], R3 ;  /* 0x0000000308007986 */ /* 0x0001e2000c101924 */
[----:B------:R-:W-:Y:S05]  /*7fe0*/  BRA `(.L_x_51046) ;  /* 0x0000000800e47947 */ /* 0x000fea0003800000 */
.L_x_51056:
[----:B------:R-:W0:Y:S01]  /*7ff0*/  I2F.F64 R4, R3 ;  /* 0x0000000300047312 */ /* 0x000e220000201c00 */
[----:B------:R-:W-:Y:S01]  /*8000*/  IMAD.MOV.U32 R23, RZ, RZ, R19 ;  /* 0x000000ffff177224 */ /* 0x000fe200078e0013 */
[----:B0-----:R0:W-:Y:S01]  /*8010*/  STG.E.64 desc[UR36][R8.64], R4 ;  /* 0x0000000408007986 */ /* 0x0011e2000c101b24 */
[----:B------:R-:W-:Y:S05]  /*8020*/  BRA `(.L_x_51046) ;  /* 0x0000000800d47947 */ /* 0x000fea0003800000 */
.L_x_51047:
        /* <DEDUP_REMOVED lines=13> */
.L_x_51060:
[----:B------:R-:W0:Y:S01]  /*8100*/  I2F.F64 R4, R3 ;  /* 0x0000000300047312 */ /* 0x000e220000201c00 */
[----:B------:R-:W-:Y:S01]  /*8110*/  CS2R R6, SRZ ;  /* 0x0000000000067805 */ /* 0x000fe2000001ff00 */
[----:B------:R-:W-:-:S04]  /*8120*/  IMAD.MOV.U32 R23, RZ, RZ, R19 ;  /* 0x000000ffff177224 */ /* 0x000fc800078e0013 */
[----:B0-----:R0:W-:Y:S01]  /*8130*/  STG.E.128 desc[UR36][R8.64], R4 ;  /* 0x0000000408007986 */ /* 0x0011e2000c101d24 */
[----:B------:R-:W-:Y:S05]  /*8140*/  BRA `(.L_x_51046) ;  /* 0x00000008008c7947 */ /* 0x000fea0003800000 */
.L_x_51059:
        /* <DEDUP_REMOVED lines=21> */
.L_x_51064:
[----:B------:R-:W-:Y:S05]  /*82a0*/  BSYNC B0 ;  /* 0x0000000000007941 */ /* 0x000fea0003800000 */
.L_x_51063:
[----:B------:R-:W-:Y:S01]  /*82b0*/  LOP3.LUT R5, R0, R5, RZ, 0xfc, !PT ;  /* 0x0000000500057212 */ /* 0x000fe200078efcff */
[----:B------:R-:W-:-:S04]  /*82c0*/  IMAD.MOV.U32 R23, RZ, RZ, R19 ;  /* 0x000000ffff177224 */ /* 0x000fc800078e0013 */
[----:B------:R4:W-:Y:S01]  /*82d0*/  STG.E.U8 desc[UR36][R8.64], R5 ;  /* 0x0000000508007986 */ /* 0x0009e2000c101124 */
[----:B------:R-:W-:Y:S05]  /*82e0*/  BRA `(.L_x_51046) ;  /* 0x0000000800247947 */ /* 0x000fea0003800000 */
.L_x_51062:
        /* <DEDUP_REMOVED lines=13> */
.L_x_51066:
[----:B------:R-:W-:Y:S01]  /*83c0*/  IMAD.MOV.U32 R0, RZ, RZ, 0x7f ;  /* 0x0000007fff007424 */ /* 0x000fe200078e00ff */
[----:B------:R-:W-:-:S04]  /*83d0*/  ISETP.GT.U32.AND P0, PT, R3, 0x7f800000, PT ;  /* 0x7f8000000300780c */ /* 0x000fc80003f04070 */
[----:B------:R-:W-:-:S09]  /*83e0*/  SEL R0, R0, 0x7c, P0 ;  /* 0x0000007c00007807 */ /* 0x000fd20000000000 */
.L_x_51067:
[----:B------:R-:W-:Y:S05]  /*83f0*/  BSYNC B0 ;  /* 0x0000000000007941 */ /* 0x000fea0003800000 */
.L_x_51065:
[----:B------:R-:W-:Y:S01]  /*8400*/  LOP3.LUT R3, R5, 0x80000000, RZ, 0xc0, !PT ;  /* 0x8000000005037812 */ /* 0x000fe200078ec0ff */
[----:B------:R-:W-:-:S03]  /*8410*/  IMAD.MOV.U32 R23, RZ, RZ, R19 ;  /* 0x000000ffff177224 */ /* 0x000fc600078e0013 */
[----:B------:R-:W-:-:S04]  /*8420*/  SHF.R.U32.HI R3, RZ, 0x18, R3 ;  /* 0x00000018ff037819 */ /* 0x000fc80000011603 */
[----:B------:R-:W-:-:S05]  /*8430*/  LOP3.LUT R3, R0, R3, RZ, 0xfc, !PT ;  /* 0x0000000300037212 */ /* 0x000fca00078efcff */
[----:B------:R0:W-:Y:S01]  /*8440*/  STG.E.U8 desc[UR36][R8.64], R3 ;  /* 0x0000000308007986 */ /* 0x0001e2000c101124 */
[----:B------:R-:W-:Y:S05]  /*8450*/  BRA `(.L_x_51046) ;  /* 0x0000000400c87947 */ /* 0x000fea0003800000 */
.L_x_51061:
[----:B------:R-:W-:Y:S01]  /*8460*/  I2FP.F32.S32 R0, R3 ;  /* 0x0000000300007245 */ /* 0x000fe20000201400 */
[----:B------:R-:W-:-:S03]  /*8470*/  IMAD.MOV.U32 R23, RZ, RZ, R19 ;  /* 0x000000ffff177224 */ /* 0x000fc600078e0013 */
[----:B------:R-:W-:-:S05]  /*8480*/  F2FP.BF16.F32.PACK_AB R0, RZ, R0 ;  /* 0x00000000ff00723e */ /* 0x000fca00000010ff */
[----:B------:R3:W-:Y:S01]  /*8490*/  STG.E.U16 desc[UR36][R8.64], R0 ;  /* 0x0000000008007986 */ /* 0x0007e2000c101524 */
[----:B------:R-:W-:Y:S05]  /*84a0*/  BRA `(.L_x_51046) ;  /* 0x0000000400b47947 */ /* 0x000fea0003800000 */
.L_x_51058:
        /* <DEDUP_REMOVED lines=11> */
.L_x_51070:
        /* <DEDUP_REMOVED lines=17> */
.L_x_51073:
[----:B------:R-:W-:-:S04]  /*8670*/  LOP3.LUT R3, R5, 0x80000000, RZ, 0xc0, !PT ;  /* 0x8000000005037812 */ /* 0x000fc800078ec0ff */
[----:B------:R-:W-:-:S04]  /*8680*/  SHF.R.U32.HI R3, RZ, 0x18, R3 ;  /* 0x00000018ff037819 */ /* 0x000fc80000011603 */
[----:B------:R-:W-:-:S04]  /*8690*/  LOP3.LUT R0, R0, R3, RZ, 0xfc, !PT ;  /* 0x0000000300007212 */ /* 0x000fc800078efcff */
[----:B------:R-:W-:-:S07]  /*86a0*/  PRMT R4, R0, 0x7610, R4 ;  /* 0x0000761000047816 */ /* 0x000fce0000000004 */
.L_x_51072:
[----:B------:R-:W-:Y:S05]  /*86b0*/  BSYNC B0 ;  /* 0x0000000000007941 */ /* 0x000fea0003800000 */
.L_x_51071:
[----:B------:R0:W-:Y:S01]  /*86c0*/  STG.E.U8 desc[UR36][R8.64], R4 ;  /* 0x0000000408007986 */ /* 0x0001e2000c101124 */
[----:B------:R-:W-:Y:S01]  /*86d0*/  IMAD.MOV.U32 R23, RZ, RZ, R19 ;  /* 0x000000ffff177224 */ /* 0x000fe200078e0013 */
[----:B------:R-:W-:Y:S06]  /*86e0*/  BRA `(.L_x_51046) ;  /* 0x0000000400247947 */ /* 0x000fec0003800000 */
.L_x_51069:
        /* <DEDUP_REMOVED lines=17> */
.L_x_51076:
[----:B------:R-:W-:-:S04]  /*8800*/  LOP3.LUT R3, R5, 0x80000000, RZ, 0xc0, !PT ;  /* 0x8000000005037812 */ /* 0x000fc800078ec0ff */
[----:B------:R-:W-:-:S04]  /*8810*/  SHF.R.U32.HI R3, RZ, 0x18, R3 ;  /* 0x00000018ff037819 */ /* 0x000fc80000011603 */
[----:B------:R-:W-:-:S04]  /*8820*/  LOP3.LUT R0, R0, R3, RZ, 0xfc, !PT ;  /* 0x0000000300007212 */ /* 0x000fc800078efcff */
[----:B------:R-:W-:-:S07]  /*8830*/  PRMT R4, R0, 0x7610, R4 ;  /* 0x0000761000047816 */ /* 0x000fce0000000004 */
.L_x_51075:
[----:B------:R-:W-:Y:S05]  /*8840*/  BSYNC B0 ;  /* 0x0000000000007941 */ /* 0x000fea0003800000 */
.L_x_51074:
[----:B------:R0:W-:Y:S01]  /*8850*/  STG.E.U8 desc[UR36][R8.64], R4 ;  /* 0x0000000408007986 */ /* 0x0001e2000c101124 */
[----:B------:R-:W-:Y:S01]  /*8860*/  IMAD.MOV.U32 R23, RZ, RZ, R19 ;  /* 0x000000ffff177224 */ /* 0x000fe200078e0013 */
[----:B------:R-:W-:Y:S06]  /*8870*/  BRA `(.L_x_51046) ;  /* 0x0000000000c07947 */ /* 0x000fec0003800000 */
.L_x_51068:
        /* <DEDUP_REMOVED lines=23> */
.L_x_51051:
        /* <DEDUP_REMOVED lines=16> */
.L_x_51079:
[----:B------:R-:W-:Y:S01]  /*8af0*/  IMAD.MOV.U32 R23, RZ, RZ, R19 ;  /* 0x000000ffff177224 */ /* 0x000fe200078e0013 */
[----:B------:R-:W-:Y:S06]  /*8b00*/  BRA `(.L_x_51046) ;  /* 0x00000000001c7947 */ /* 0x000fec0003800000 */
.L_x_51078:
[--C-:B------:R-:W-:Y:S01]  /*8b10*/  SHF.R.S32.HI R5, RZ, 0x1f, R3.reuse ;  /* 0x0000001fff057819 */ /* 0x100fe20000011403 */
[----:B------:R-:W-:Y:S02]  /*8b20*/  IMAD.MOV.U32 R4, RZ, RZ, R3 ;  /* 0x000000ffff047224 */ /* 0x000fe400078e0003 */
[----:B------:R-:W-:-:S03]  /*8b30*/  IMAD.MOV.U32 R23, RZ, RZ, R19 ;  /* 0x000000ffff177224 */ /* 0x000fc600078e0013 */
[----:B------:R0:W-:Y:S01]  /*8b40*/  STG.E.64 desc[UR36][R8.64], R4 ;  /* 0x0000000408007986 */ /* 0x0001e2000c101b24 */
[----:B------:R-:W-:Y:S05]  /*8b50*/  BRA `(.L_x_51046) ;  /* 0x0000000000087947 */ /* 0x000fea0003800000 */
.L_x_51077:
[----:B------:R0:W-:Y:S01]  /*8b60*/  STG.E desc[UR36][R8.64], R3 ;  /* 0x0000000308007986 */ /* 0x0001e2000c101924 */
[----:B------:R-:W-:-:S07]  /*8b70*/  IMAD.MOV.U32 R23, RZ, RZ, R19 ;  /* 0x000000ffff177224 */ /* 0x000fce00078e0013 */
.L_x_51046:
[----:B------:R-:W-:Y:S05]  /*8b80*/  BSYNC B6 ;  /* 0x0000000000067941 */ /* 0x000fea0003800000 */
.L_x_51045:
        /* <DEDUP_REMOVED lines=23> */
.L_x_51085:
[----:B-----5:R0:W-:Y:S01]  /*8d00*/  STG.E.U8 desc[UR36][R4.64], R24 ;  /* 0x0000001804007986 */ /* 0x0201e2000c101124 */
[----:B------:R-:W-:Y:S05]  /*8d10*/  BRA `(.L_x_51087) ;  /* 0x0000000c00487947 */ /* 0x000fea0003800000 */
.L_x_51084:
        /* <DEDUP_REMOVED lines=9> */
.L_x_51089:
[----:B-----5:R0:W-:Y:S01]  /*8db0*/  STG.E desc[UR36][R4.64], R24 ;  /* 0x0000001804007986 */ /* 0x0201e2000c101924 */
[----:B------:R-:W-:Y:S05]  /*8dc0*/  BRA `(.L_x_51087) ;  /* 0x0000000c001c7947 */ /* 0x000fea0003800000 */
.L_x_51088:
[----:B-----5:R0:W-:Y:S01]  /*8dd0*/  STG.E.U16 desc[UR36][R4.64], R24 ;  /* 0x0000001804007986 */ /* 0x0201e2000c101524 */
[----:B------:R-:W-:Y:S05]  /*8de0*/  BRA `(.L_x_51087) ;  /* 0x0000000c00147947 */ /* 0x000fea0003800000 */
.L_x_51083:
        /* <DEDUP_REMOVED lines=9> */
.L_x_51091:
[----:B-----5:R-:W-:-:S04]  /*8e80*/  I2FP.F32.S32 R0, R24 ;  /* 0x0000001800007245 */ /* 0x020fc80000201400 */
[----:B------:R-:W-:-:S05]  /*8e90*/  F2FP.F16.F32.PACK_AB R0, RZ, R0 ;  /* 0x00000000ff00723e */ /* 0x000fca00000000ff */
[----:B------:R0:W-:Y:S01]  /*8ea0*/  STG.E.U16 desc[UR36][R4.64], R0 ;  /* 0x0000000004007986 */ /* 0x0001e2000c101524 */
[----:B------:R-:W-:Y:S05]  /*8eb0*/  BRA `(.L_x_51087) ;  /* 0x0000000800e07947 */ /* 0x000fea0003800000 */
.L_x_51090:
        /* <DEDUP_REMOVED lines=10> */
.L_x_51093:
[----:B-----5:R-:W-:-:S04]  /*8f60*/  I2FP.F32.S32 R24, R24 ;  /* 0x0000001800187245 */ /* 0x020fc80000201400 */
[----:B------:R-:W-:-:S04]  /*8f70*/  F2FP.F16.F32.PACK_AB R3, RZ, R24 ;  /* 0x00000018ff03723e */ /* 0x000fc800000000ff */
[----:B------:R-:W-:-:S05]  /*8f80*/  PRMT R3, R3, 0x5410, RZ ;  /* 0x0000541003037816 */ /* 0x000fca00000000ff */
[----:B------:R0:W-:Y:S01]  /*8f90*/  STG.E desc[UR36][R4.64], R3 ;  /* 0x0000000304007986 */ /* 0x0001e2000c101924 */
[----:B------:R-:W-:Y:S05]  /*8fa0*/  BRA `(.L_x_51087) ;  /* 0x0000000800a47947 */ /* 0x000fea0003800000 */
.L_x_51092:
[----:B-----5:R-:W0:Y:S02]  /*8fb0*/  I2F.F64 R24, R24 ;  /* 0x0000001800187312 */ /* 0x020e240000201c00 */
[----:B0-----:R0:W-:Y:S01]  /*8fc0*/  STG.E.64 desc[UR36][R4.64], R24 ;  /* 0x0000001804007986 */ /* 0x0011e2000c101b24 */
[----:B------:R-:W-:Y:S05]  /*8fd0*/  BRA `(.L_x_51087) ;  /* 0x0000000800987947 */ /* 0x000fea0003800000 */
.L_x_51082:
        /* <DEDUP_REMOVED lines=12> */
.L_x_51096:
[----:B-----5:R-:W0:Y:S01]  /*90a0*/  I2F.F64 R24, R24 ;  /* 0x0000001800187312 */ /* 0x020e220000201c00 */
[----:B------:R-:W-:-:S05]  /*90b0*/  CS2R R26, SRZ ;  /* 0x00000000001a7805 */ /* 0x000fca000001ff00 */
[----:B0-----:R0:W-:Y:S01]  /*90c0*/  STG.E.128 desc[UR36][R4.64], R24 ;  /* 0x0000001804007986 */ /* 0x0011e2000c101d24 */
[----:B------:R-:W-:Y:S05]  /*90d0*/  BRA `(.L_x_51087) ;  /* 0x0000000800587947 */ /* 0x000fea0003800000 */
.L_x_51095:
        /* <DEDUP_REMOVED lines=21> */
.L_x_51100:
[----:B------:R-:W-:Y:S05]  /*9230*/  BSYNC B0 ;  /* 0x0000000000007941 */ /* 0x000fea0003800000 */
.L_x_51099:
[----:B------:R-:W-:-:S05]  /*9240*/  LOP3.LUT R7, R0, R7, RZ, 0xfc, !PT ;  /* 0x0000000700077212 */ /* 0x000fca00078efcff */
[----:B------:R3:W-:Y:S01]  /*9250*/  STG.E.U8 desc[UR36][R4.64], R7 ;  /* 0x0000000704007986 */ /* 0x0007e2000c101124 */
[----:B------:R-:W-:Y:S05]  /*9260*/  BRA `(.L_x_51087) ;  /* 0x0000000400f47947 */ /* 0x000fea0003800000 */
.L_x_51098:
        /* <DEDUP_REMOVED lines=13> */
.L_x_51102:
[----:B------:R-:W-:Y:S01]  /*9340*/  IMAD.MOV.U32 R0, RZ, RZ, 0x7f ;  /* 0x0000007fff007424 */ /* 0x000fe200078e00ff */
[----:B------:R-:W-:-:S04]  /*9350*/  ISETP.GT.U32.AND P0, PT, R3, 0x7f800000, PT ;  /* 0x7f8000000300780c */ /* 0x000fc80003f04070 */
[----:B------:R-:W-:-:S09]  /*9360*/  SEL R0, R0, 0x7c, P0 ;  /* 0x0000007c00007807 */ /* 0x000fd20000000000 */
.L_x_51103:
[----:B------:R-:W-:Y:S05]  /*9370*/  BSYNC B0 ;  /* 0x0000000000007941 */ /* 0x000fea0003800000 */
.L_x_51101:
[----:B------:R-:W-:-:S04]  /*9380*/  LOP3.LUT R3, R7, 0x80000000, RZ, 0xc0, !PT ;  /* 0x8000000007037812 */ /* 0x000fc800078ec0ff */
[----:B------:R-:W-:-:S04]  /*9390*/  SHF.R.U32.HI R3, RZ, 0x18, R3 ;  /* 0x00000018ff037819 */ /* 0x000fc80000011603 */
[----:B------:R-:W-:-:S05]  /*93a0*/  LOP3.LUT R3, R0, R3, RZ, 0xfc, !PT ;  /* 0x0000000300037212 */ /* 0x000fca00078efcff */
[----:B------:R4:W-:Y:S01]  /*93b0*/  STG.E.U8 desc[UR36][R4.64], R3 ;  /* 0x0000000304007986 */ /* 0x0009e2000c101124 */
[----:B------:R-:W-:Y:S05]  /*93c0*/  BRA `(.L_x_51087) ;  /* 0x00000004009c7947 */ /* 0x000fea0003800000 */
.L_x_51097:
[----:B-----5:R-:W-:-:S04]  /*93d0*/  I2FP.F32.S32 R0, R24 ;  /* 0x0000001800007245 */ /* 0x020fc80000201400 */
[----:B------:R-:W-:-:S05]  /*93e0*/  F2FP.BF16.F32.PACK_AB R0, RZ, R0 ;  /* 0x00000000ff00723e */ /* 0x000fca00000010ff */
[----:B------:R2:W-:Y:S01]  /*93f0*/  STG.E.U16 desc[UR36][R4.64], R0 ;  /* 0x0000000004007986 */ /* 0x0005e2000c101524 */
[----:B------:R-:W-:Y:S05]  /*9400*/  BRA `(.L_x_51087) ;  /* 0x00000004008c7947 */ /* 0x000fea0003800000 */
.L_x_51094:
        /* <DEDUP_REMOVED lines=10> */
.L_x_51106:
        /* <DEDUP_REMOVED lines=17> */
.L_x_51109:
[----:B------:R-:W-:-:S04]  /*95c0*/  LOP3.LUT R0, R7, 0x80000000, RZ, 0xc0, !PT ;  /* 0x8000000007007812 */ /* 0x000fc800078ec0ff */
[----:B------:R-:W-:-:S04]  /*95d0*/  SHF.R.U32.HI R0, RZ, 0x18, R0 ;  /* 0x00000018ff007819 */ /* 0x000fc80000011600 */
[----:B------:R-:W-:-:S07]  /*95e0*/  LOP3.LUT R0, R3, R0, RZ, 0xfc, !PT ;  /* 0x0000000003007212 */ /* 0x000fce00078efcff */
.L_x_51108:
[----:B------:R-:W-:Y:S05]  /*95f0*/  BSYNC B0 ;  /* 0x0000000000007941 */ /* 0x000fea0003800000 */
.L_x_51107:
[----:B------:R0:W-:Y:S01]  /*9600*/  STG.E.U8 desc[UR36][R4.64], R0 ;  /* 0x0000000004007986 */ /* 0x0001e2000c101124 */
[----:B------:R-:W-:Y:S05]  /*9610*/  BRA `(.L_x_51087) ;  /* 0x0000000400087947 */ /* 0x000fea0003800000 */
.L_x_51105:
        /* <DEDUP_REMOVED lines=17> */
.L_x_51112:
[----:B------:R-:W-:-:S04]  /*9730*/  LOP3.LUT R0, R7, 0x80000000, RZ, 0xc0, !PT ;  /* 0x8000000007007812 */ /* 0x000fc800078ec0ff */
[----:B------:R-:W-:-:S04]  /*9740*/  SHF.R.U32.HI R0, RZ, 0x18, R0 ;  /* 0x00000018ff007819 */ /* 0x000fc80000011600 */
[----:B------:R-:W-:-:S07]  /*9750*/  LOP3.LUT R0, R3, R0, RZ, 0xfc, !PT ;  /* 0x0000000003007212 */ /* 0x000fce00078efcff */
.L_x_51111:
[----:B------:R-:W-:Y:S05]  /*9760*/  BSYNC B0 ;  /* 0x0000000000007941 */ /* 0x000fea0003800000 */
.L_x_51110:
[----:B------:R0:W-:Y:S01]  /*9770*/  STG.E.U8 desc[UR36][R4.64], R0 ;  /* 0x0000000004007986 */ /* 0x0001e2000c101124 */
[----:B------:R-:W-:Y:S05]  /*9780*/  BRA `(.L_x_51087) ;  /* 0x0000000000ac7947 */ /* 0x000fea0003800000 */
.L_x_51104:
        /* <DEDUP_REMOVED lines=22> */
.L_x_51086:
        /* <DEDUP_REMOVED lines=16> */
.L_x_51115:
[----:B------:R-:W-:Y:S05]  /*99f0*/  BRA `(.L_x_51087) ;  /* 0x0000000000107947 */ /* 0x000fea0003800000 */
.L_x_51114:
[----:B-----5:R-:W-:-:S05]  /*9a00*/  SHF.R.S32.HI R25, RZ, 0x1f, R24 ;  /* 0x0000001fff197819 */ /* 0x020fca0000011418 */
[----:B------:R0:W-:Y:S01]  /*9a10*/  STG.E.64 desc[UR36][R4.64], R24 ;  /* 0x0000001804007986 */ /* 0x0001e2000c101b24 */
[----:B------:R-:W-:Y:S05]  /*9a20*/  BRA `(.L_x_51087) ;  /* 0x0000000000047947 */ /* 0x000fea0003800000 */
.L_x_51113:
[----:B-----5:R0:W-:Y:S02]  /*9a30*/  STG.E desc[UR36][R4.64], R24 ;  /* 0x0000001804007986 */ /* 0x0201e4000c101924 */
.L_x_51087:
        /* <DEDUP_REMOVED lines=23> */
.L_x_51119:
[----:B------:R0:W-:Y:S01]  /*9bb0*/  STG.E.U8 desc[UR36][R8.64], R18 ;  /* 0x0000001208007986 */ /* 0x0001e2000c101124 */
[----:B------:R-:W-:Y:S05]  /*9bc0*/  BRA `(.L_x_51121) ;  /* 0x0000000c00507947 */ /* 0x000fea0003800000 */
.L_x_51118:
        /* <DEDUP_REMOVED lines=9> */
.L_x_51123:
[----:B------:R0:W-:Y:S01]  /*9c60*/  STG.E desc[UR36][R8.64], R18 ;  /* 0x0000001208007986 */ /* 0x0001e2000c101924 */
[----:B------:R-:W-:Y:S05]  /*9c70*/  BRA `(.L_x_51121) ;  /* 0x0000000c00247947 */ /* 0x000fea0003800000 */
.L_x_51122:
[----:B------:R0:W-:Y:S01]  /*9c80*/  STG.E.U16 desc[UR36][R8.64], R18 ;  /* 0x0000001208007986 */ /* 0x0001e2000c101524 */
[----:B------:R-:W-:Y:S05]  /*9c90*/  BRA `(.L_x_51121) ;  /* 0x0000000c001c7947 */ /* 0x000fea0003800000 */
.L_x_51117:
        /* <DEDUP_REMOVED lines=9> */
.L_x_51125:
[----:B------:R-:W-:-:S04]  /*9d30*/  I2FP.F32.S32 R0, R18 ;  /* 0x0000001200007245 */ /* 0x000fc80000201400 */
[----:B------:R-:W-:-:S05]  /*9d40*/  F2FP.F16.F32.PACK_AB R0, RZ, R0 ;  /* 0x00000000ff00723e */ /* 0x000fca00000000ff */
[----:B------:R0:W-:Y:S01]  /*9d50*/  STG.E.U16 desc[UR36][R8.64], R0 ;  /* 0x0000000008007986 */ /* 0x0001e2000c101524 */
[----:B------:R-:W-:Y:S05]  /*9d60*/  BRA `(.L_x_51121) ;  /* 0x0000000800e87947 */ /* 0x000fea0003800000 */
.L_x_51124:
        /* <DEDUP_REMOVED lines=10> */
.L_x_51127:
[----:B------:R-:W-:-:S04]  /*9e10*/  I2FP.F32.S32 R18, R18 ;  /* 0x0000001200127245 */ /* 0x000fc80000201400 */
[----:B------:R-:W-:-:S04]  /*9e20*/  F2FP.F16.F32.PACK_AB R3, RZ, R18 ;  /* 0x00000012ff03723e */ /* 0x000fc800000000ff */
[----:B------:R-:W-:-:S05]  /*9e30*/  PRMT R3, R3, 0x5410, RZ ;  /* 0x0000541003037816 */ /* 0x000fca00000000ff */
[----:B------:R2:W-:Y:S01]  /*9e40*/  STG.E desc[UR36][R8.64], R3 ;  /* 0x0000000308007986 */ /* 0x0005e2000c101924 */
[----:B------:R-:W-:Y:S05]  /*9e50*/  BRA `(.L_x_51121) ;  /* 0x0000000800ac7947 */ /* 0x000fea0003800000 */
.L_x_51126:
[----:B------:R-:W0:Y:S02]  /*9e60*/  I2F.F64 R18, R18 ;  /* 0x0000001200127312 */ /* 0x000e240000201c00 */
[----:B0-----:R4:W-:Y:S01]  /*9e70*/  STG.E.64 desc[UR36][R8.64], R18 ;  /* 0x0000001208007986 */ /* 0x0019e2000c101b24 */
[----:B------:R-:W-:Y:S05]  /*9e80*/  BRA `(.L_x_51121) ;  /* 0x0000000800a07947 */ /* 0x000fea0003800000 */
.L_x_51116:
        /* <DEDUP_REMOVED lines=12> */
.L_x_51130:
[----:B------:R-:W0:Y:S01]  /*9f50*/  I2F.F64 R4, R18 ;  /* 0x0000001200047312 */ /* 0x000e220000201c00 */
[----:B------:R-:W-:-:S05]  /*9f60*/  CS2R R6, SRZ ;  /* 0x0000000000067805 */ /* 0x000fca000001ff00 */
[----:B0-----:R0:W-:Y:S01]  /*9f70*/  STG.E.128 desc[UR36][R8.64], R4 ;  /* 0x0000000408007986 */ /* 0x0011e2000c101d24 */
[----:B------:R-:W-:Y:S05]  /*9f80*/  BRA `(.L_x_51121) ;  /* 0x0000000800607947 */ /* 0x000fea0003800000 */
.L_x_51129:
        /* <DEDUP_REMOVED lines=21> */
.L_x_51134:
[----:B------:R-:W-:Y:S05]  /*a0e0*/  BSYNC B0 ;  /* 0x0000000000007941 */ /* 0x000fea0003800000 */
.L_x_51133:
[----:B------:R-:W-:-:S05]  /*a0f0*/  LOP3.LUT R5, R0, R5, RZ, 0xfc, !PT ;  /* 0x0000000500057212 */ /* 0x000fca00078efcff */
[----:B------:R0:W-:Y:S01]  /*a100*/  STG.E.U8 desc[UR36][R8.64], R5 ;  /* 0x0000000508007986 */ /* 0x0001e2000c101124 */
[----:B------:R-:W-:Y:S05]  /*a110*/  BRA `(.L_x_51121) ;  /* 0x0000000400fc7947 */ /* 0x000fea0003800000 */
.L_x_51132:
        /* <DEDUP_REMOVED lines=13> */
.L_x_51136:
[----:B------:R-:W-:Y:S01]  /*a1f0*/  IMAD.MOV.U32 R0, RZ, RZ, 0x7f ;  /* 0x0000007fff007424 */ /* 0x000fe200078e00ff */
[----:B------:R-:W-:-:S04]  /*a200*/  ISETP.GT.U32.AND P0, PT, R3, 0x7f800000, PT ;  /* 0x7f8000000300780c */ /* 0x000fc80003f04070 */
[----:B------:R-:W-:-:S09]  /*a210*/  SEL R0, R0, 0x7c, P0 ;  /* 0x0000007c00007807 */ /* 0x000fd20000000000 */
.L_x_51137:
[----:B------:R-:W-:Y:S05]  /*a220*/  BSYNC B0 ;  /* 0x0000000000007941 */ /* 0x000fea0003800000 */
.L_x_51135:
[----:B------:R-:W-:-:S04]  /*a230*/  LOP3.LUT R3, R5, 0x80000000, RZ, 0xc0, !PT ;  /* 0x8000000005037812 */ /* 0x000fc800078ec0ff */
[----:B------:R-:W-:-:S04]  /*a240*/  SHF.R.U32.HI R3, RZ, 0x18, R3 ;  /* 0x00000018ff037819 */ /* 0x000fc80000011603 */
[----:B------:R-:W-:-:S05]  /*a250*/  LOP3.LUT R3, R0, R3, RZ, 0xfc, !PT ;  /* 0x0000000300037212 */ /* 0x000fca00078efcff */
[----:B------:R0:W-:Y:S01]  /*a260*/  STG.E.U8 desc[UR36][R8.64], R3 ;  /* 0x0000000308007986 */ /* 0x0001e2000c101124 */
[----:B------:R-:W-:Y:S05]  /*a270*/  BRA `(.L_x_51121) ;  /* 0x0000000400a47947 */ /* 0x000fea0003800000 */
.L_x_51131:
[----:B------:R-:W-:-:S04]  /*a280*/  I2FP.F32.S32 R0, R18 ;  /* 0x0000001200007245 */ /* 0x000fc80000201400 */
[----:B------:R-:W-:-:S05]  /*a290*/  F2FP.BF16.F32.PACK_AB R0, RZ, R0 ;  /* 0x00000000ff00723e */ /* 0x000fca00000010ff */
[----:B------:R0:W-:Y:S01]  /*a2a0*/  STG.E.U16 desc[UR36][R8.64], R0 ;  /* 0x0000000008007986 */ /* 0x0001e2000c101524 */
[----:B------:R-:W-:Y:S05]  /*a2b0*/  BRA `(.L_x_51121) ;  /* 0x0000000400947947 */ /* 0x000fea0003800000 */
.L_x_51128:
        /* <DEDUP_REMOVED lines=10> */
.L_x_51140:
        /* <DEDUP_REMOVED lines=17> */
.L_x_51143:
[----:B------:R-:W-:-:S04]  /*a470*/  LOP3.LUT R3, R5, 0x80000000, RZ, 0xc0, !PT ;  /* 0x8000000005037812 */ /* 0x000fc800078ec0ff */
[----:B------:R-:W-:-:S04]  /*a480*/  SHF.R.U32.HI R3, RZ, 0x18, R3 ;  /* 0x00000018ff037819 */ /* 0x000fc80000011603 */
[----:B------:R-:W-:-:S04]  /*a490*/  LOP3.LUT R0, R0, R3, RZ, 0xfc, !PT ;  /* 0x0000000300007212 */ /* 0x000fc800078efcff */
[----:B------:R-:W-:-:S07]  /*a4a0*/  PRMT R4, R0, 0x7610, R4 ;  /* 0x0000761000047816 */ /* 0x000fce0000000004 */
.L_x_51142:
[----:B------:R-:W-:Y:S05]  /*a4b0*/  BSYNC B0 ;  /* 0x0000000000007941 */ /* 0x000fea0003800000 */
.L_x_51141:
[----:B------:R0:W-:Y:S01]  /*a4c0*/  STG.E.U8 desc[UR36][R8.64], R4 ;  /* 0x0000000408007986 */ /* 0x0001e2000c101124 */
[----:B------:R-:W-:Y:S05]  /*a4d0*/  BRA `(.L_x_51121) ;  /* 0x00000004000c7947 */ /* 0x000fea0003800000 */
.L_x_51139:
        /* <DEDUP_REMOVED lines=17> */
.L_x_51146:
[----:B------:R-:W-:-:S04]  /*a5f0*/  LOP3.LUT R3, R5, 0x80000000, RZ, 0xc0, !PT ;  /* 0x8000000005037812 */ /* 0x000fc800078ec0ff */
[----:B------:R-:W-:-:S04]  /*a600*/  SHF.R.U32.HI R3, RZ, 0x18, R3 ;  /* 0x00000018ff037819 */ /* 0x000fc80000011603 */
[----:B------:R-:W-:-:S04]  /*a610*/  LOP3.LUT R0, R0, R3, RZ, 0xfc, !PT ;  /* 0x0000000300007212 */ /* 0x000fc800078efcff */
[----:B------:R-:W-:-:S07]  /*a620*/  PRMT R4, R0, 0x7610, R4 ;  /* 0x0000761000047816 */ /* 0x000fce0000000004 */
.L_x_51145:
[----:B------:R-:W-:Y:S05]  /*a630*/  BSYNC B0 ;  /* 0x0000000000007941 */ /* 0x000fea0003800000 */
.L_x_51144:
[----:B------:R0:W-:Y:S01]  /*a640*/  STG.E.U8 desc[UR36][R8.64], R4 ;  /* 0x0000000408007986 */ /* 0x0001e2000c101124 */
[----:B------:R-:W-:Y:S05]  /*a650*/  BRA `(.L_x_51121) ;  /* 0x0000000000ac7947 */ /* 0x000fea0003800000 */
.L_x_51138:
        /* <DEDUP_REMOVED lines=22> */
.L_x_51120:
        /* <DEDUP_REMOVED lines=16> */
.L_x_51149:
[----:B------:R-:W-:Y:S05]  /*a8c0*/  BRA `(.L_x_51121) ;  /* 0x0000000000107947 */ /* 0x000fea0003800000 */
.L_x_51148:
[----:B------:R-:W-:-:S05]  /*a8d0*/  SHF.R.S32.HI R19, RZ, 0x1f, R18 ;  /* 0x0000001fff137819 */ /* 0x000fca0000011412 */
[----:B------:R0:W-:Y:S01]  /*a8e0*/  STG.E.64 desc[UR36][R8.64], R18 ;  /* 0x0000001208007986 */ /* 0x0001e2000c101b24 */
[----:B------:R-:W-:Y:S05]  /*a8f0*/  BRA `(.L_x_51121) ;  /* 0x0000000000047947 */ /* 0x000fea0003800000 */
.L_x_51147:
[----:B------:R0:W-:Y:S02]  /*a900*/  STG.E desc[UR36][R8.64], R18 ;  /* 0x0000001208007986 */ /* 0x0001e4000c101924 */
.L_x_51121:
[----:B------:R-:W-:-:S07]  /*a910*/  VIADD R23, R23, 0x80 ;  /* 0x0000008017177836 */ /* 0x000fce0000000000 */
.L_x_51081:
[----:B------:R-:W-:Y:S05]  /*a920*/  BSYNC B6 ;  /* 0x0000000000067941 */ /* 0x000fea0003800000 */
.L_x_51080:
        /* <DEDUP_REMOVED lines=21> */
.L_x_51153:
[----:B-----5:R-:W-:Y:S01]  /*aa80*/  STG.E.U8 desc[UR36][R2.64], R22 ;  /* 0x0000001602007986 */ /* 0x020fe2000c101124 */
[----:B------:R-:W-:Y:S05]  /*aa90*/  EXIT ;  /* 0x000000000000794d */ /* 0x000fea0003800000 */
.L_x_51152:
        /* <DEDUP_REMOVED lines=9> */
.L_x_51156:
[----:B-----5:R-:W-:Y:S01]  /*ab30*/  STG.E desc[UR36][R2.64], R22 ;  /* 0x0000001602007986 */ /* 0x020fe2000c101924 */
[----:B------:R-:W-:Y:S05]  /*ab40*/  EXIT ;  /* 0x000000000000794d */ /* 0x000fea0003800000 */
.L_x_51155:
[----:B-----5:R-:W-:Y:S01]  /*ab50*/  STG.E.U16 desc[UR36][R2.64], R22 ;  /* 0x0000001602007986 */ /* 0x020fe2000c101524 */
[----:B------:R-:W-:Y:S05]  /*ab60*/  EXIT ;  /* 0x000000000000794d */ /* 0x000fea0003800000 */
.L_x_51151:
        /* <DEDUP_REMOVED lines=9> */
.L_x_51158:
[----:B-----5:R-:W-:-:S04]  /*ac00*/  I2FP.F32.S32 R0, R22 ;  /* 0x0000001600007245 */ /* 0x020fc80000201400 */
[----:B------:R-:W-:-:S05]  /*ac10*/  F2FP.F16.F32.PACK_AB R0, RZ, R0 ;  /* 0x00000000ff00723e */ /* 0x000fca00000000ff */
[----:B------:R-:W-:Y:S01]  /*ac20*/  STG.E.U16 desc[UR36][R2.64], R0 ;  /* 0x0000000002007986 */ /* 0x000fe2000c101524 */
[----:B------:R-:W-:Y:S05]  /*ac30*/  EXIT ;  /* 0x000000000000794d */ /* 0x000fea0003800000 */
.L_x_51157:
        /* <DEDUP_REMOVED lines=10> */
.L_x_51160:
[----:B-----5:R-:W-:-:S04]  /*ace0*/  I2FP.F32.S32 R22, R22 ;  /* 0x0000001600167245 */ /* 0x020fc80000201400 */
[----:B------:R-:W-:-:S04]  /*acf0*/  F2FP.F16.F32.PACK_AB R5, RZ, R22 ;  /* 0x00000016ff05723e */ /* 0x000fc800000000ff */
[----:B------:R-:W-:-:S05]  /*ad00*/  PRMT R5, R5, 0x5410, RZ ;  /* 0x0000541005057816 */ /* 0x000fca00000000ff */
[----:B------:R-:W-:Y:S01]  /*ad10*/  STG.E desc[UR36][R2.64], R5 ;  /* 0x0000000502007986 */ /* 0x000fe2000c101924 */
[----:B------:R-:W-:Y:S05]  /*ad20*/  EXIT ;  /* 0x000000000000794d */ /* 0x000fea0003800000 */
.L_x_51159:
[----:B-----5:R-:W0:Y:S02]  /*ad30*/  I2F.F64 R22, R22 ;  /* 0x0000001600167312 */ /* 0x020e240000201c00 */
[----:B0-----:R-:W-:Y:S01]  /*ad40*/  STG.E.64 desc[UR36][R2.64], R22 ;  /* 0x0000001602007986 */ /* 0x001fe2000c101b24 */
[----:B------:R-:W-:Y:S05]  /*ad50*/  EXIT ;  /* 0x000000000000794d */ /* 0x000fea0003800000 */
.L_x_51150:
        /* <DEDUP_REMOVED lines=12> */
.L_x_51163:
[----:B-----5:R-:W0:Y:S01]  /*ae20*/  I2F.F64 R4, R22 ;  /* 0x0000001600047312 */ /* 0x020e220000201c00 */
[----:B------:R-:W-:-:S05]  /*ae30*/  CS2R R6, SRZ ;  /* 0x0000000000067805 */ /* 0x000fca000001ff00 */
[----:B0-----:R-:W-:Y:S01]  /*ae40*/  STG.E.128 desc[UR36][R2.64], R4 ;  /* 0x0000000402007986 */ /* 0x001fe2000c101d24 */
[----:B------:R-:W-:Y:S05]  /*ae50*/  EXIT ;  /* 0x000000000000794d */ /* 0x000fea0003800000 */
.L_x_51162:
        /* <DEDUP_REMOVED lines=21> */
.L_x_51167:
[----:B------:R-:W-:Y:S05]  /*afb0*/  BSYNC B0 ;  /* 0x0000000000007941 */ /* 0x000fea0003800000 */
.L_x_51166:
[----:B------:R-:W-:-:S05]  /*afc0*/  LOP3.LUT R5, R0, R5, RZ, 0xfc, !PT ;  /* 0x0000000500057212 */ /* 0x000fca00078efcff */
[----:B------:R-:W-:Y:S01]  /*afd0*/  STG.E.U8 desc[UR36][R2.64], R5 ;  /* 0x0000000502007986 */ /* 0x000fe2000c101124 */
[----:B------:R-:W-:Y:S05]  /*afe0*/  EXIT ;  /* 0x000000000000794d */ /* 0x000fea0003800000 */
.L_x_51165:
        /* <DEDUP_REMOVED lines=13> */
.L_x_51169:
[----:B------:R-:W-:Y:S01]  /*b0c0*/  IMAD.MOV.U32 R0, RZ, RZ, 0x7f ;  /* 0x0000007fff007424 */ /* 0x000fe200078e00ff */
[----:B------:R-:W-:-:S04]  /*b0d0*/  ISETP.GT.U32.AND P0, PT, R4, 0x7f800000, PT ;  /* 0x7f8000000400780c */ /* 0x000fc80003f04070 */
[----:B------:R-:W-:-:S09]  /*b0e0*/  SEL R0, R0, 0x7c, P0 ;  /* 0x0000007c00007807 */ /* 0x000fd20000000000 */
.L_x_51170:
[----:B------:R-:W-:Y:S05]  /*b0f0*/  BSYNC B0 ;  /* 0x0000000000007941 */ /* 0x000fea0003800000 */
.L_x_51168:
[----:B------:R-:W-:-:S04]  /*b100*/  LOP3.LUT R4, R5, 0x80000000, RZ, 0xc0, !PT ;  /* 0x8000000005047812 */ /* 0x000fc800078ec0ff */
[----:B------:R-:W-:-:S04]  /*b110*/  SHF.R.U32.HI R5, RZ, 0x18, R4 ;  /* 0x00000018ff057819 */ /* 0x000fc80000011604 */
[----:B------:R-:W-:-:S05]  /*b120*/  LOP3.LUT R5, R0, R5, RZ, 0xfc, !PT ;  /* 0x0000000500057212 */ /* 0x000fca00078efcff */
[----:B------:R-:W-:Y:S01]  /*b130*/  STG.E.U8 desc[UR36][R2.64], R5 ;  /* 0x0000000502007986 */ /* 0x000fe2000c101124 */
[----:B------:R-:W-:Y:S05]  /*b140*/  EXIT ;  /* 0x000000000000794d */ /* 0x000fea0003800000 */
.L_x_51164:
[----:B-----5:R-:W-:-:S04]  /*b150*/  I2FP.F32.S32 R0, R22 ;  /* 0x0000001600007245 */ /* 0x020fc80000201400 */
[----:B------:R-:W-:-:S05]  /*b160*/  F2FP.BF16.F32.PACK_AB R0, RZ, R0 ;  /* 0x00000000ff00723e */ /* 0x000fca00000010ff */
[----:B------:R-:W-:Y:S01]  /*b170*/  STG.E.U16 desc[UR36][R2.64], R0 ;  /* 0x0000000002007986 */ /* 0x000fe2000c101524 */
[----:B------:R-:W-:Y:S05]  /*b180*/  EXIT ;  /* 0x000000000000794d */ /* 0x000fea0003800000 */
.L_x_51161:
        /* <DEDUP_REMOVED lines=10> */
.L_x_51173:
        /* <DEDUP_REMOVED lines=17> */
.L_x_51176:
[----:B------:R-:W-:-:S04]  /*b340*/  LOP3.LUT R0, R7, 0x80000000, RZ, 0xc0, !PT ;  /* 0x8000000007007812 */ /* 0x000fc800078ec0ff */
[----:B------:R-:W-:-:S04]  /*b350*/  SHF.R.U32.HI R5, RZ, 0x18, R0 ;  /* 0x00000018ff057819 */ /* 0x000fc80000011600 */
[----:B------:R-:W-:-:S04]  /*b360*/  LOP3.LUT R4, R4, R5, RZ, 0xfc, !PT ;  /* 0x0000000504047212 */ /* 0x000fc800078efcff */
[----:B------:R-:W-:-:S07]  /*b370*/  PRMT R0, R4, 0x7610, R0 ;  /* 0x0000761004007816 */ /* 0x000fce0000000000 */
.L_x_51175:
[----:B------:R-:W-:Y:S05]  /*b380*/  BSYNC B0 ;  /* 0x0000000000007941 */ /* 0x000fea0003800000 */
.L_x_51174:
[----:B------:R-:W-:Y:S01]  /*b390*/  STG.E.U8 desc[UR36][R2.64], R0 ;  /* 0x0000000002007986 */ /* 0x000fe2000c101124 */
[----:B------:R-:W-:Y:S05]  /*b3a0*/  EXIT ;  /* 0x000000000000794d */ /* 0x000fea0003800000 */
.L_x_51172:
        /* <DEDUP_REMOVED lines=17> */
.L_x_51179:
[----:B------:R-:W-:-:S04]  /*b4c0*/  LOP3.LUT R0, R7, 0x80000000, RZ, 0xc0, !PT ;  /* 0x8000000007007812 */ /* 0x000fc800078ec0ff */
[----:B------:R-:W-:-:S04]  /*b4d0*/  SHF.R.U32.HI R5, RZ, 0x18, R0 ;  /* 0x00000018ff057819 */ /* 0x000fc80000011600 */
[----:B------:R-:W-:-:S04]  /*b4e0*/  LOP3.LUT R4, R4, R5, RZ, 0xfc, !PT ;  /* 0x0000000504047212 */ /* 0x000fc800078efcff */
[----:B------:R-:W-:-:S07]  /*b4f0*/  PRMT R0, R4, 0x7610, R0 ;  /* 0x0000761004007816 */ /* 0x000fce0000000000 */
.L_x_51178:
[----:B------:R-:W-:Y:S05]  /*b500*/  BSYNC B0 ;  /* 0x0000000000007941 */ /* 0x000fea0003800000 */
.L_x_51177:
[----:B------:R-:W-:Y:S01]  /*b510*/  STG.E.U8 desc[UR36][R2.64], R0 ;  /* 0x0000000002007986 */ /* 0x000fe2000c101124 */
[----:B------:R-:W-:Y:S05]  /*b520*/  EXIT ;  /* 0x000000000000794d */ /* 0x000fea0003800000 */
.L_x_51171:
        /* <DEDUP_REMOVED lines=22> */
.L_x_51154:
        /* <DEDUP_REMOVED lines=16> */
.L_x_51182:
[----:B------:R-:W-:Y:S05]  /*b790*/  EXIT ;  /* 0x000000000000794d */ /* 0x000fea0003800000 */
.L_x_51181:
[----:B-----5:R-:W-:-:S05]  /*b7a0*/  SHF.R.S32.HI R23, RZ, 0x1f, R22 ;  /* 0x0000001fff177819 */ /* 0x020fca0000011416 */
[----:B------:R-:W-:Y:S01]  /*b7b0*/  STG.E.64 desc[UR36][R2.64], R22 ;  /* 0x0000001602007986 */ /* 0x000fe2000c101b24 */
[----:B------:R-:W-:Y:S05]  /*b7c0*/  EXIT ;  /* 0x000000000000794d */ /* 0x000fea0003800000 */
.L_x_51180:
[----:B-----5:R-:W-:Y:S01]  /*b7d0*/  STG.E desc[UR36][R2.64], R22 ;  /* 0x0000001602007986 */ /* 0x020fe2000c101924 */
[----:B------:R-:W-:Y:S05]  /*b7e0*/  EXIT ;  /* 0x000000000000794d */ /* 0x000fea0003800000 */
.L_x_51183:
        /* <DEDUP_REMOVED lines=9> */
.L_x_57613:


//--------------------- .text._ZN2at6native18elementwise_kernelILi128ELi2EZNS0_22gpu_kernel_impl_nocastINS0_13BinaryFunctorIiiiZZZNS0_21remainder_kernel_cudaERNS_18TensorIteratorBaseEENKUlvE_clEvENKUlvE1_clEvEUliiE_EEEEvS5_RKT_EUliE_EEviT1_ --------------------------
	.section	.text._ZN2at6native18elementwise_kernelILi128ELi2EZNS0_22gpu_kernel_impl_nocastINS0_13BinaryFunctorIiiiZZZNS0_21remainder_kernel_cudaERNS_18TensorIteratorBaseEENKUlvE_clEvENKUlvE1_clEvEUliiE_EEEEvS5_RKT_EUliE_EEviT1_,"ax",@progbits
	.align	128
        .global         _ZN2at6native18elementwise_kernelILi128ELi2EZNS0_22gpu_kernel_impl_nocastINS0_13BinaryFunctorIiiiZZZNS0_21remainder_kernel_cudaERNS_18TensorIteratorBaseEENKUlvE_clEvENKUlvE1_clEvEUliiE_EEEEvS5_RKT_EUliE_EEviT1_
        .type           _ZN2at6native18elementwise_kernelILi128ELi2EZNS0_22gpu_kernel_impl_nocastINS0_13BinaryFunctorIiiiZZZNS0_21remainder_kernel_cudaERNS_18TensorIteratorBaseEENKUlvE_clEvENKUlvE1_clEvEUliiE_EEEEvS5_RKT_EUliE_EEviT1_,@function
        .size           _ZN2at6native18elementwise_kernelILi128ELi2EZNS0_22gpu_kernel_impl_nocastINS0_13BinaryFunctorIiiiZZZNS0_21remainder_kernel_cudaERNS_18TensorIteratorBaseEENKUlvE_clEvENKUlvE1_clEvEUliiE_EEEEvS5_RKT_EUliE_EEviT1_,(.L_x_57614 - _ZN2at6native18elementwise_kernelILi128ELi2EZNS0_22gpu_kernel_impl_nocastINS0_13BinaryFunctorIiiiZZZNS0_21remainder_kernel_cudaERNS_18TensorIteratorBaseEENKUlvE_clEvENKUlvE1_clEvEUliiE_EEEEvS5_RKT_EUliE_EEviT1_)
        .other          _ZN2at6native18elementwise_kernelILi128ELi2EZNS0_22gpu_kernel_impl_nocastINS0_13BinaryFunctorIiiiZZZNS0_21remainder_kernel_cudaERNS_18TensorIteratorBaseEENKUlvE_clEvENKUlvE1_clEvEUliiE_EEEEvS5_RKT_EUliE_EEviT1_,@"STO_CUDA_ENTRY STV_DEFAULT"
_ZN2at6native18elementwise_kernelILi128ELi2EZNS0_22gpu_kernel_impl_nocastINS0_13BinaryFunctorIiiiZZZNS0_21remainder_kernel_cudaERNS_18TensorIteratorBaseEENKUlvE_clEvENKUlvE1_clEvEUliiE_EEEEvS5_RKT_EUliE_EEviT1_:
.text._ZN2at6native18elementwise_kernelILi128ELi2EZNS0_22gpu_kernel_impl_nocastINS0_13BinaryFunctorIiiiZZZNS0_21remainder_kernel_cudaERNS_18TensorIteratorBaseEENKUlvE_clEvENKUlvE1_clEvEUliiE_EEEEvS5_RKT_EUliE_EEviT1_:
        /* <DEDUP_REMOVED lines=363> */
.L_x_51186:
        /* <DEDUP_REMOVED lines=32> */
[----:B------:R-:W-:Y:S02]  /*18b0*/  ISETP.GT.AND P0, PT, R2, -0x1, PT ;  /* 0xffffffff0200780c */ /* 0x000fe40003f04270 */
[----:B------:R-:W-:Y:S02]  /*18c0*/  IADD3 R2, P1, R3, UR8, RZ ;  /* 0x0000000803027c10 */ /* 0x000fe4000ff3e0ff */
[----:B------:R-:W-:-:S03]  /*18d0*/  ISETP.EQ.OR P0, PT, R9, RZ, P0 ;  /* 0x000000ff0900720c */ /* 0x000fc60000702670 */
[----:B------:R-:W-:Y:S01]  /*18e0*/  IMAD.X R3, RZ, RZ, UR9, P1 ;  /* 0x00000009ff037e24 */ /* 0x000fe200088e06ff */
[----:B------:R-:W-:-:S04]  /*18f0*/  SEL R4, R12, RZ, !P0 ;  /* 0x000000ff0c047207 */ /* 0x000fc80004000000 */
[----:B------:R-:W-:Y:S02]  /*1900*/  IADD3 R5, R9, R4, RZ ;  /* 0x0000000409057210 */ /* 0x000fe40007ffe0ff */
[----:B------:R-:W-:-:S03]  /*1910*/  IADD3 R9, R0, 0x80, RZ ;  /* 0x0000008000097810 */ /* 0x000fc60007ffe0ff */
[----:B------:R0:W-:Y:S04]  /*1920*/  STG.E desc[UR4][R2.64], R5 ;  /* 0x0000000502007986 */ /* 0x0001e8000c101904 */
.L_x_51185:
[----:B------:R-:W-:Y:S05]  /*1930*/  BSYNC B0 ;  /* 0x0000000000007941 */ /* 0x000fea0003800000 */
.L_x_51184:
        /* <DEDUP_REMOVED lines=355> */
.L_x_51187:
        /* <DEDUP_REMOVED lines=31> */
[-C--:B------:R-:W-:Y:S02]  /*3160*/  @!P0 LOP3.LUT R9, RZ, R10.reuse, RZ, 0x33, !PT ;  /* 0x0000000aff098212 */ /* 0x080fe400078e33ff */
[----:B------:R-:W-:Y:S02]  /*3170*/  IADD3.X R3, RZ, UR7, RZ, P1, !PT ;  /* 0x00000007ff037c10 */ /* 0x000fe40008ffe4ff */
[----:B------:R-:W-:-:S04]  /*3180*/  LOP3.LUT R0, R9, R10, RZ, 0x3c, !PT ;  /* 0x0000000a09007212 */ /* 0x000fc800078e3cff */
[----:B------:R-:W-:-:S04]  /*3190*/  ISETP.GT.AND P0, PT, R0, -0x1, PT ;  /* 0xffffffff0000780c */ /* 0x000fc80003f04270 */
[----:B------:R-:W-:-:S04]  /*31a0*/  ISETP.EQ.OR P0, PT, R9, RZ, P0 ;  /* 0x000000ff0900720c */ /* 0x000fc80000702670 */
[----:B------:R-:W-:-:S04]  /*31b0*/  SEL R0, R10, RZ, !P0 ;  /* 0x000000ff0a007207 */ /* 0x000fc80004000000 */
[----:B------:R-:W-:-:S05]  /*31c0*/  IADD3 R9, R9, R0, RZ ;  /* 0x0000000009097210 */ /* 0x000fca0007ffe0ff */
[----:B------:R-:W-:Y:S01]  /*31d0*/  STG.E desc[UR4][R2.64], R9 ;  /* 0x0000000902007986 */ /* 0x000fe2000c101904 */
[----:B------:R-:W-:Y:S05]  /*31e0*/  EXIT ;  /* 0x000000000000794d */ /* 0x000fea0003800000 */
.L_x_51188:
        /* <DEDUP_REMOVED lines=9> */
.L_x_57614:


//--------------------- .text._ZN2at6native27unrolled_elementwise_kernelINS0_13BinaryFunctorIiiiZZZNS0_21remainder_kernel_cudaERNS_18TensorIteratorBaseEENKUlvE_clEvENKUlvE1_clEvEUliiE_EESt5arrayIPcLm3EELi4E23TrivialOffsetCalculatorILi2EjESC_ILi1EjENS0_6memory15LoadWithoutCastENSF_16StoreWithoutCastEEEviT_T0_T2_T3_T4_T5_ --------------------------
	.section	.text._ZN2at6native27unrolled_elementwise_kernelINS0_13BinaryFunctorIiiiZZZNS0_21remainder_kernel_cudaERNS_18TensorIteratorBaseEENKUlvE_clEvENKUlvE1_clEvEUliiE_EESt5arrayIPcLm3EELi4E23TrivialOffsetCalculatorILi2EjESC_ILi1EjENS0_6memory15LoadWithoutCastENSF_16StoreWithoutCastEEEviT_T0_T2_T3_T4_T5_,"ax",@progbits
	.align	128
        .global         _ZN2at6native27unrolled_elementwise_kernelINS0_13BinaryFunctorIiiiZZZNS0_21remainder_kernel_cudaERNS_18TensorIteratorBaseEENKUlvE_clEvENKUlvE1_clEvEUliiE_EESt5arrayIPcLm3EELi4E23TrivialOffsetCalculatorILi2EjESC_ILi1EjENS0_6memory15LoadWithoutCastENSF_16StoreWithoutCastEEEviT_T0_T2_T3_T4_T5_
        .type           _ZN2at6native27unrolled_elementwise_kernelINS0_13BinaryFunctorIiiiZZZNS0_21remainder_kernel_cudaERNS_18TensorIteratorBaseEENKUlvE_clEvENKUlvE1_clEvEUliiE_EESt5arrayIPcLm3EELi4E23TrivialOffsetCalculatorILi2EjESC_ILi1EjENS0_6memory15LoadWithoutCastENSF_16StoreWithoutCastEEEviT_T0_T2_T3_T4_T5_,@function
        .size           _ZN2at6native27unrolled_elementwise_kernelINS0_13BinaryFunctorIiiiZZZNS0_21remainder_kernel_cudaERNS_18TensorIteratorBaseEENKUlvE_clEvENKUlvE1_clEvEUliiE_EESt5arrayIPcLm3EELi4E23TrivialOffsetCalculatorILi2EjESC_ILi1EjENS0_6memory15LoadWithoutCastENSF_16StoreWithoutCastEEEviT_T0_T2_T3_T4_T5_,(.L_x_57615 - _ZN2at6native27unrolled_elementwise_kernelINS0_13BinaryFunctorIiiiZZZNS0_21remainder_kernel_cudaERNS_18TensorIteratorBaseEENKUlvE_clEvENKUlvE1_clEvEUliiE_EESt5arrayIPcLm3EELi4E23TrivialOffsetCalculatorILi2EjESC_ILi1EjENS0_6memory15LoadWithoutCastENSF_16StoreWithoutCastEEEviT_T0_T2_T3_T4_T5_)
        .other          _ZN2at6native27unrolled_elementwise_kernelINS0_13BinaryFunctorIiiiZZZNS0_21remainder_kernel_cudaERNS_18TensorIteratorBaseEENKUlvE_clEvENKUlvE1_clEvEUliiE_EESt5arrayIPcLm3EELi4E23TrivialOffsetCalculatorILi2EjESC_ILi1EjENS0_6memory15LoadWithoutCastENSF_16StoreWithoutCastEEEviT_T0_T2_T3_T4_T5_,@"STO_CUDA_ENTRY STV_DEFAULT"
_ZN2at6native27unrolled_elementwise_kernelINS0_13BinaryFunctorIiiiZZZNS0_21remainder_kernel_cudaERNS_18TensorIteratorBaseEENKUlvE_clEvENKUlvE1_clEvEUliiE_EESt5arrayIPcLm3EELi4E23TrivialOffsetCalculatorILi2EjESC_ILi1EjENS0_6memory15LoadWithoutCastENSF_16StoreWithoutCastEEEviT_T0_T2_T3_T4_T5_:
.text._ZN2at6native27unrolled_elementwise_kernelINS0_13BinaryFunctorIiiiZZZNS0_21remainder_kernel_cudaERNS_18TensorIteratorBaseEENKUlvE_clEvENKUlvE1_clEvEUliiE_EESt5arrayIPcLm3EELi4E23TrivialOffsetCalculatorILi2EjESC_ILi1EjENS0_6memory15LoadWithoutCastENSF_16StoreWithoutCastEEEviT_T0_T2_T3_T4_T5_:
[----:B------:R-:W-:Y:S01]  /*0000*/  LDC R1, c[0x0][0x28] ;  /* 0x00000a00ff017b82 */ /* 0x000fe20000000800 */
[----:B------:R-:W0:Y:S07]  /*0010*/  S2R R0, SR_CTAID.X ;  /* 0x0000000000007919 */ /* 0x000e2e0000002500 */
[----:B------:R-:W0:Y:S01]  /*0020*/  LDC R3, c[0x0][0x210] ;  /* 0x00008400ff037b82 */ /* 0x000e220000000800 */
[----:B------:R-:W-:Y:S01]  /*0030*/  HFMA2.MMA R22, -RZ, RZ, 0, 0 ;  /* 0x00000000ff167435 */ /* 0x000fe200000001ff */
        /* <DEDUP_REMOVED lines=10> */
[----:B------:R-:W-:Y:S01]  /*00e0*/  @!P0 LEA R19, R0, R17, 0x9 ;  /* 0x0000001100138211 */ /* 0x000fe200078e48ff */
[----:B------:R-:W-:-:S05]  /*00f0*/  @!P0 VIADD R17, R17, 0x80 ;  /* 0x0000008011118836 */ /* 0x000fca0000000000 */
[----:B------:R-:W-:Y:S01]  /*0100*/  ISETP.GE.AND P3, PT, R17, R12, PT ;  /* 0x0000000c1100720c */ /* 0x000fe20003f66270 */
[----:B0-----:R-:W-:Y:S01]  /*0110*/  @!P1 IMAD.WIDE.U32 R24, R13, 0x4, R24 ;  /* 0x000000040d189825 */ /* 0x001fe200078e0018 */
[----:B------:R-:W0:Y:S11]  /*0120*/  @!P0 LDC.64 R2, c[0x0][0x228] ;  /* 0x00008a00ff028b82 */ /* 0x000e360000000a00 */
[----:B------:R-:W2:Y:S01]  /*0130*/  @!P3 LDC.64 R4, c[0x0][0x220] ;  /* 0x00008800ff04bb82 */ /* 0x000ea20000000a00 */
[----:B------:R-:W-:-:S02]  /*0140*/  @!P3 IMAD R23, R0, 0x200, R17 ;  /* 0x000002000017b824 */ /* 0x000fc400078e0211 */
[----:B------:R-:W-:Y:S02]  /*0150*/  @!P3 VIADD R17, R17, 0x80 ;  /* 0x000000801111b836 */ /* 0x000fe40000000000 */
[----:B-1----:R-:W-:-:S03]  /*0160*/  @!P0 IMAD.WIDE.U32 R20, R19, 0x4, R20 ;  /* 0x0000000413148825 */ /* 0x002fc600078e0014 */
[----:B------:R-:W1:Y:S01]  /*0170*/  @!P3 LDC.64 R6, c[0x0][0x228] ;  /* 0x00008a00ff06bb82 */ /* 0x000e620000000a00 */
[----:B------:R-:W-:Y:S01]  /*0180*/  ISETP.GE.AND P2, PT, R17, R12, PT ;  /* 0x0000000c1100720c */ /* 0x000fe20003f46270 */
[----:B------:R3:W5:Y:S06]  /*0190*/  @!P0 LDG.E R22, desc[UR4][R20.64] ;  /* 0x0000000414168981 */ /* 0x00076c000c1e1900 */
[----:B---3--:R-:W3:Y:S01]  /*01a0*/  @!P1 LDC.64 R20, c[0x0][0x220] ;  /* 0x00008800ff149b82 */ /* 0x008ee20000000a00 */
[----:B------:R-:W-:Y:S02]  /*01b0*/  IMAD.MOV.U32 R14, RZ, RZ, RZ ;  /* 0x000000ffff0e7224 */ /* 0x000fe400078e00ff */
[----:B0-----:R-:W-:-:S04]  /*01c0*/  @!P0 IMAD.WIDE.U32 R2, R19, 0x4, R2 ;  /* 0x0000000413028825 */ /* 0x001fc800078e0002 */
[C---:B--2---:R-:W-:Y:S01]  /*01d0*/  @!P3 IMAD.WIDE.U32 R4, R23.reuse, 0x4, R4 ;  /* 0x000000041704b825 */ /* 0x044fe200078e0004 */
[----:B------:R-:W0:Y:S01]  /*01e0*/  @!P2 LDC.64 R8, c[0x0][0x220] ;  /* 0x00008800ff08ab82 */ /* 0x000e220000000a00 */
[----:B------:R2:W5:Y:S02]  /*01f0*/  @!P0 LDG.E R14, desc[UR4][R2.64] ;  /* 0x00000004020e8981 */ /* 0x000564000c1e1900 */
[----:B------:R-:W-:Y:S02]  /*0200*/  @!P2 IMAD R17, R0, 0x200, R17 ;  /* 0x000002000011a824 */ /* 0x000fe400078e0211 */
[----:B-1----:R-:W-:-:S03]  /*0210*/  @!P3 IMAD.WIDE.U32 R6, R23, 0x4, R6 ;  /* 0x000000041706b825 */ /* 0x002fc600078e0006 */
[----:B------:R-:W1:Y:S01]  /*0220*/  @!P2 LDC.64 R10, c[0x0][0x228] ;  /* 0x00008a00ff0aab82 */ /* 0x000e620000000a00 */
[----:B------:R-:W-:Y:S02]  /*0230*/  IMAD.MOV.U32 R23, RZ, RZ, RZ ;  /* 0x000000ffff177224 */ /* 0x000fe400078e00ff */
[----:B---3--:R-:W-:Y:S01]  /*0240*/  @!P1 IMAD.WIDE.U32 R20, R13, 0x4, R20 ;  /* 0x000000040d149825 */ /* 0x008fe200078e0014 */
[----:B------:R-:W-:-:S04]  /*0250*/  MOV R13, RZ ;  /* 0x000000ff000d7202 */ /* 0x000fc80000000f00 */
[----:B--2---:R-:W2:Y:S01]  /*0260*/  @!P1 LDC.64 R2, c[0x0][0x218] ;  /* 0x00008600ff029b82 */ /* 0x004ea20000000a00 */
[----:B------:R-:W5:Y:S04]  /*0270*/  @!P1 LDG.E R23, desc[UR4][R20.64] ;  /* 0x0000000414179981 */ /* 0x000f68000c1e1900 */
[----:B------:R-:W5:Y:S01]  /*0280*/  @!P1 LDG.E R13, desc[UR4][R24.64] ;  /* 0x00000004180d9981 */ /* 0x000f62000c1e1900 */
[----:B0-----:R-:W-:-:S04]  /*0290*/  @!P2 IMAD.WIDE.U32 R8, R17, 0x4, R8 ;  /* 0x000000041108a825 */ /* 0x001fc800078e0008 */
[----:B-1----:R-:W-:Y:S01]  /*02a0*/  @!P2 IMAD.WIDE.U32 R10, R17, 0x4, R10 ;  /* 0x00000004110aa825 */ /* 0x002fe200078e000a */
[----:B------:R-:W-:Y:S02]  /*02b0*/  CS2R R16, SRZ ;  /* 0x0000000000107805 */ /* 0x000fe4000001ff00 */
[----:B------:R-:W-:-:S04]  /*02c0*/  CS2R R18, SRZ ;  /* 0x0000000000127805 */ /* 0x000fc8000001ff00 */
[----:B------:R0:W5:Y:S04]  /*02d0*/  @!P3 LDG.E R16, desc[UR4][R4.64] ;  /* 0x000000040410b981 */ /* 0x000168000c1e1900 */
[----:B------:R1:W5:Y:S04]  /*02e0*/  @!P3 LDG.E R17, desc[UR4][R6.64] ;  /* 0x000000040611b981 */ /* 0x000368000c1e1900 */
[----:B------:R3:W5:Y:S01]  /*02f0*/  @!P2 LDG.E R19, desc[UR4][R10.64] ;  /* 0x000000040a13a981 */ /* 0x000762000c1e1900 */
[----:B0-----:R-:W-:-:S03]  /*0300*/  IMAD.MOV.U32 R5, RZ, RZ, R15 ;  /* 0x000000ffff057224 */ /* 0x001fc600078e000f */
[----:B------:R0:W5:Y:S01]  /*0310*/  @!P2 LDG.E R18, desc[UR4][R8.64] ;  /* 0x000000040812a981 */ /* 0x000162000c1e1900 */
[C---:B-1----:R-:W-:Y:S02]  /*0320*/  VIADD R7, R5.reuse, 0x100 ;  /* 0x0000010005077836 */ /* 0x042fe40000000000 */
[----:B---3--:R-:W-:-:S03]  /*0330*/  VIADD R11, R5, 0x80 ;  /* 0x00000080050b7836 */ /* 0x008fc60000000000 */
[-C--:B------:R-:W-:Y:S01]  /*0340*/  ISETP.GE.AND P2, PT, R7, R12.reuse, PT ;  /* 0x0000000c0700720c */ /* 0x080fe20003f46270 */
[----:B------:R-:W-:Y:S01]  /*0350*/  @!P1 IMAD R7, R0, 0x200, R15 ;  /* 0x0000020000079824 */ /* 0x000fe200078e020f */
[----:B0-----:R-:W-:Y:S01]  /*0360*/  IADD3 R9, R5, 0x180, RZ ;  /* 0x0000018005097810 */ /* 0x001fe20007ffe0ff */
[----:B------:R-:W-:Y:S01]  /*0370*/  @!P1 IMAD.MOV.U32 R5, RZ, RZ, R11 ;  /* 0x000000ffff059224 */ /* 0x000fe200078e000b */
[----:B------:R-:W-:Y:S01]  /*0380*/  BSSY B0, `(.L_x_51189) ;  /* 0x0000022000007945 */ /* 0x000fe20003800000 */
[-C--:B------:R-:W-:Y:S01]  /*0390*/  ISETP.GE.AND P5, PT, R11, R12.reuse, PT ;  /* 0x0000000c0b00720c */ /* 0x080fe20003fa6270 */
[----:B--2---:R-:W-:Y:S01]  /*03a0*/  @!P1 IMAD.WIDE.U32 R2, R7, 0x4, R2 ;  /* 0x0000000407029825 */ /* 0x004fe200078e0002 */
[-C--:B------:R-:W-:Y:S02]  /*03b0*/  ISETP.GE.AND P3, PT, R9, R12.reuse, PT ;  /* 0x0000000c0900720c */ /* 0x080fe40003f66270 */
[----:B------:R-:W-:Y:S01]  /*03c0*/  ISETP.GE.AND P4, PT, R5, R12, PT ;  /* 0x0000000c0500720c */ /* 0x000fe20003f86270 */
[----:B------:R-:W-:-:S12]  /*03d0*/  @P1 BRA `(.L_x_51190) ;  /* 0x0000000000701947 */ /* 0x000fd80003800000 */
        /* <DEDUP_REMOVED lines=22> */
[----:B------:R-:W-:-:S04]  /*0540*/  @!P6 LOP3.LUT R7, RZ, R13, RZ, 0x33, !PT ;  /* 0x0000000dff07e212 */ /* 0x000fc800078e33ff */
[----:B------:R-:W-:-:S04]  /*0550*/  LOP3.LUT R4, R7, R13, RZ, 0x3c, !PT ;  /* 0x0000000d07047212 */ /* 0x000fc800078e3cff */
[----:B------:R-:W-:-:S04]  /*0560*/  ISETP.GT.AND P0, PT, R4, -0x1, PT ;  /* 0xffffffff0400780c */ /* 0x000fc80003f04270 */
[----:B------:R-:W-:-:S04]  /*0570*/  ISETP.EQ.OR P0, PT, R7, RZ, P0 ;  /* 0x000000ff0700720c */ /* 0x000fc80000702670 */
[----:B------:R-:W-:-:S05]  /*0580*/  SEL R4, R13, RZ, !P0 ;  /* 0x000000ff0d047207 */ /* 0x000fca0004000000 */
[----:B------:R-:W-:-:S07]  /*0590*/  IMAD.IADD R7, R7, 0x1, R4 ;  /* 0x0000000107077824 */ /* 0x000fce00078e0204 */
.L_x_51190:
[----:B------:R-:W-:Y:S05]  /*05a0*/  BSYNC B0 ;  /* 0x0000000000007941 */ /* 0x000fea0003800000 */
.L_x_51189:
        /* <DEDUP_REMOVED lines=29> */
.L_x_51192:
[----:B------:R-:W-:Y:S05]  /*0780*/  BSYNC B0 ;  /* 0x0000000000007941 */ /* 0x000fea0003800000 */
.L_x_51191:
        /* <DEDUP_REMOVED lines=28> */
[----:B------:R-:W-:-:S04]  /*0950*/  SEL R6, R17, RZ, !P0 ;  /* 0x000000ff11067207 */ /* 0x000fc80004000000 */
[----:B------:R-:W-:-:S07]  /*0960*/  IADD3 R6, R9, R6, RZ ;  /* 0x0000000609067210 */ /* 0x000fce0007ffe0ff */
.L_x_51194:
[----:B------:R-:W-:Y:S05]  /*0970*/  BSYNC B0 ;  /* 0x0000000000007941 */ /* 0x000fea0003800000 */
.L_x_51193:
        /* <DEDUP_REMOVED lines=26> */
[----:B------:R-:W-:-:S04]  /*0b20*/  ISETP.GT.AND P0, PT, R8, -0x1, PT ;  /* 0xffffffff0800780c */ /* 0x000fc80003f04270 */
[----:B------:R-:W-:-:S04]  /*0b30*/  ISETP.EQ.OR P0, PT, R9, RZ, P0 ;  /* 0x000000ff0900720c */ /* 0x000fc80000702670 */
[----:B------:R-:W-:-:S05]  /*0b40*/  SEL R8, R19, RZ, !P0 ;  /* 0x000000ff13087207 */ /* 0x000fca0004000000 */
[----:B------:R-:W-:-:S07]  /*0b50*/  IMAD.IADD R11, R9, 0x1, R8 ;  /* 0x00000001090b7824 */ /* 0x000fce00078e0208 */
.L_x_51196:
[----:B------:R-:W-:Y:S05]  /*0b60*/  BSYNC B0 ;  /* 0x0000000000007941 */ /* 0x000fea0003800000 */
.L_x_51195:
[----:B------:R0:W-:Y:S01]  /*0b70*/  @!P1 STG.E desc[UR4][R2.64], R7 ;  /* 0x0000000702009986 */ /* 0x0001e2000c101904 */
[----:B------:R-:W-:Y:S04]  /*0b80*/  BSSY B0, `(.L_x_51197) ;  /* 0x000000c000007945 */ /* 0x000fe80003800000 */
[----:B------:R-:W-:Y:S05]  /*0b90*/  @P4 BRA `(.L_x_51198) ;  /* 0x0000000000284947 */ /* 0x000fea0003800000 */
[----:B------:R-:W1:Y:S01]  /*0ba0*/  LDC.64 R8, c[0x0][0x218] ;  /* 0x00008600ff087b82 */ /* 0x000e620000000a00 */
[----:B0-----:R-:W-:Y:S01]  /*0bb0*/  LEA R3, R0, R5, 0x9 ;  /* 0x0000000500037211 */ /* 0x001fe200078e48ff */
[----:B------:R-:W-:-:S05]  /*0bc0*/  VIADD R5, R5, 0x80 ;  /* 0x0000008005057836 */ /* 0x000fca0000000000 */
[----:B------:R-:W-:-:S13]  /*0bd0*/  ISETP.GE.AND P0, PT, R5, R12, PT ;  /* 0x0000000c0500720c */ /* 0x000fda0003f06270 */
[----:B------:R-:W-:Y:S01]  /*0be0*/  @!P0 IMAD R7, R0, 0x200, R5 ;  /* 0x0000020000078824 */ /* 0x000fe200078e0205 */
[----:B------:R-:W-:Y:S01]  /*0bf0*/  @!P0 IADD3 R5, R5, 0x80, RZ ;  /* 0x0000008005058810 */ /* 0x000fe20007ffe0ff */
[----:B-1----:R-:W-:-:S04]  /*0c00*/  IMAD.WIDE.U32 R2, R3, 0x4, R8 ;  /* 0x0000000403027825 */ /* 0x002fc800078e0008 */
[----:B------:R-:W-:Y:S01]  /*0c10*/  @!P0 IMAD.WIDE.U32 R8, R7, 0x4, R8 ;  /* 0x0000000407088825 */ /* 0x000fe200078e0008 */
[----:B------:R1:W-:Y:S04]  /*0c20*/  STG.E desc[UR4][R2.64], R4 ;  /* 0x0000000402007986 */ /* 0x0003e8000c101904 */
[----:B------:R1:W-:Y:S02]  /*0c30*/  @!P0 STG.E desc[UR4][R8.64], R6 ;  /* 0x0000000608008986 */ /* 0x0003e4000c101904 */
.L_x_51198:
[----:B------:R-:W-:Y:S05]  /*0c40*/  BSYNC B0 ;  /* 0x0000000000007941 */ /* 0x000fea0003800000 */
.L_x_51197:
[----:B------:R-:W-:-:S13]  /*0c50*/  ISETP.GE.AND P0, PT, R5, R12, PT ;  /* 0x0000000c0500720c */ /* 0x000fda0003f06270 */
[----:B------:R-:W-:Y:S05]  /*0c60*/  @P0 EXIT ;  /* 0x000000000000094d */ /* 0x000fea0003800000 */
[----:B01----:R-:W0:Y:S01]  /*0c70*/  LDC.64 R2, c[0x0][0x218] ;  /* 0x00008600ff027b82 */ /* 0x003e220000000a00 */
[----:B------:R-:W-:-:S04]  /*0c80*/  IMAD R5, R0, 0x200, R5 ;  /* 0x0000020000057824 */ /* 0x000fc800078e0205 */
[----:B0-----:R-:W-:-:S05]  /*0c90*/  IMAD.WIDE.U32 R2, R5, 0x4, R2 ;  /* 0x0000000405027825 */ /* 0x001fca00078e0002 */
[----:B------:R-:W-:Y:S01]  /*0ca0*/  STG.E desc[UR4][R2.64], R11 ;  /* 0x0000000b02007986 */ /* 0x000fe2000c101904 */
[----:B------:R-:W-:Y:S05]  /*0cb0*/  EXIT ;  /* 0x000000000000794d */ /* 0x000fea0003800000 */
.L_x_51199:
        /* <DEDUP_REMOVED lines=12> */
.L_x_57615:


//--------------------- .text._ZN2at6native29vectorized_elementwise_kernelILi2ENS0_13BinaryFunctorIiiiZZZNS0_21remainder_kernel_cudaERNS_18TensorIteratorBaseEENKUlvE_clEvENKUlvE1_clEvEUliiE_EESt5arrayIPcLm3EEEEviT0_T1_ --------------------------
	.section	.text._ZN2at6native29vectorized_elementwise_kernelILi2ENS0_13BinaryFunctorIiiiZZZNS0_21remainder_kernel_cudaERNS_18TensorIteratorBaseEENKUlvE_clEvENKUlvE1_clEvEUliiE_EESt5arrayIPcLm3EEEEviT0_T1_,"ax",@progbits
	.align	128
        .global         _ZN2at6native29vectorized_elementwise_kernelILi2ENS0_13BinaryFunctorIiiiZZZNS0_21remainder_kernel_cudaERNS_18TensorIteratorBaseEENKUlvE_clEvENKUlvE1_clEvEUliiE_EESt5arrayIPcLm3EEEEviT0_T1_
        .type           _ZN2at6native29vectorized_elementwise_kernelILi2ENS0_13BinaryFunctorIiiiZZZNS0_21remainder_kernel_cudaERNS_18TensorIteratorBaseEENKUlvE_clEvENKUlvE1_clEvEUliiE_EESt5arrayIPcLm3EEEEviT0_T1_,@function
        .size           _ZN2at6native29vectorized_elementwise_kernelILi2ENS0_13BinaryFunctorIiiiZZZNS0_21remainder_kernel_cudaERNS_18TensorIteratorBaseEENKUlvE_clEvENKUlvE1_clEvEUliiE_EESt5arrayIPcLm3EEEEviT0_T1_,(.L_x_57616 - _ZN2at6native29vectorized_elementwise_kernelILi2ENS0_13BinaryFunctorIiiiZZZNS0_21remainder_kernel_cudaERNS_18TensorIteratorBaseEENKUlvE_clEvENKUlvE1_clEvEUliiE_EESt5arrayIPcLm3EEEEviT0_T1_)
        .other          _ZN2at6native29vectorized_elementwise_kernelILi2ENS0_13BinaryFunctorIiiiZZZNS0_21remainder_kernel_cudaERNS_18TensorIteratorBaseEENKUlvE_clEvENKUlvE1_clEvEUliiE_EESt5arrayIPcLm3EEEEviT0_T1_,@"STO_CUDA_ENTRY STV_DEFAULT"
_ZN2at6native29vectorized_elementwise_kernelILi2ENS0_13BinaryFunctorIiiiZZZNS0_21remainder_kernel_cudaERNS_18TensorIteratorBaseEENKUlvE_clEvENKUlvE1_clEvEUliiE_EESt5arrayIPcLm3EEEEviT0_T1_:
.text._ZN2at6native29vectorized_elementwise_kernelILi2ENS0_13BinaryFunctorIiiiZZZNS0_21remainder_kernel_cudaERNS_18TensorIteratorBaseEENKUlvE_clEvENKUlvE1_clEvEUliiE_EESt5arrayIPcLm3EEEEviT0_T1_:
        /* <DEDUP_REMOVED lines=22> */
[----:B---3--:R-:W-:Y:S02]  /*0160*/  IABS R6, R8 ;  /* 0x0000000800067213 */ /* 0x008fe40000000000 */
[----:B------:R-:W-:Y:S02]  /*0170*/  IABS R25, R9 ;  /* 0x0000000900197213 */ /* 0x000fe40000000000 */
[----:B------:R-:W0:Y:S01]  /*0180*/  I2F.RP R0, R6 ;  /* 0x0000000600007306 */ /* 0x000e220000209400 */
[----:B----4-:R-:W-:-:S07]  /*0190*/  IABS R27, R10 ;  /* 0x0000000a001b7213 */ /* 0x010fce0000000000 */
        /* <DEDUP_REMOVED lines=11> */
[----:B0-----:R-:W-:-:S04]  /*0250*/  IMAD.MOV R0, RZ, RZ, -R29 ;  /* 0x000000ffff007224 */ /* 0x001fc800078e0a1d */
[----:B------:R-:W-:Y:S02]  /*0260*/  IMAD R7, R0, R6, RZ ;  /* 0x0000000600077224 */ /* 0x000fe400078e02ff */
[----:B-1----:R-:W-:Y:S02]  /*0270*/  IMAD.MOV R0, RZ, RZ, -R3 ;  /* 0x000000ffff007224 */ /* 0x002fe400078e0a03 */
[----:B------:R-:W-:-:S04]  /*0280*/  IMAD.HI.U32 R28, R29, R7, R28 ;  /* 0x000000071d1c7227 */ /* 0x000fc800078e001c */
[----:B------:R-:W-:Y:S02]  /*0290*/  IMAD R7, R0, R25, RZ ;  /* 0x0000001900077224 */ /* 0x000fe400078e02ff */
[----:B------:R-:W-:Y:S02]  /*02a0*/  IMAD.MOV.U32 R2, RZ, RZ, RZ ;  /* 0x000000ffff027224 */ /* 0x000fe400078e00ff */
[----:B---3--:R-:W-:Y:S02]  /*02b0*/  IMAD.MOV R24, RZ, RZ, -R19 ;  /* 0x000000ffff187224 */ /* 0x008fe400078e0a13 */
[----:B------:R-:W-:-:S04]  /*02c0*/  IMAD.HI.U32 R2, R3, R7, R2 ;  /* 0x0000000703027227 */ /* 0x000fc800078e0002 */
[----:B------:R-:W-:Y:S01]  /*02d0*/  IMAD R3, R24, R27, RZ ;  /* 0x0000001b18037224 */ /* 0x000fe200078e02ff */
[----:B------:R-:W-:-:S04]  /*02e0*/  IABS R24, R11 ;  /* 0x0000000b00187213 */ /* 0x000fc80000000000 */
[----:B------:R-:W0:Y:S01]  /*02f0*/  I2F.RP R7, R24 ;  /* 0x0000001800077306 */ /* 0x000e220000209400 */
[----:B------:R-:W-:-:S04]  /*0300*/  IMAD.MOV.U32 R18, RZ, RZ, RZ ;  /* 0x000000ffff127224 */ /* 0x000fc800078e00ff */
[----:B------:R-:W-:Y:S01]  /*0310*/  IMAD.HI.U32 R0, R19, R3, R18 ;  /* 0x0000000313007227 */ /* 0x000fe200078e0012 */
[----:B------:R-:W-:Y:S02]  /*0320*/  IABS R18, R8 ;  /* 0x0000000800127213 */ /* 0x000fe40000000000 */
[----:B-----5:R-:W-:Y:S01]  /*0330*/  IABS R3, R12 ;  /* 0x0000000c00037213 */ /* 0x020fe20000000000 */
[----:B0-----:R-:W0:Y:S02]  /*0340*/  MUFU.RCP R7, R7 ;  /* 0x0000000700077308 */ /* 0x001e240000001000 */
[----:B------:R-:W-:Y:S02]  /*0350*/  IMAD.MOV R18, RZ, RZ, -R18 ;  /* 0x000000ffff127224 */ /* 0x000fe400078e0a12 */
[----:B------:R-:W-:-:S04]  /*0360*/  IMAD.HI.U32 R28, R28, R3, RZ ;  /* 0x000000031c1c7227 */ /* 0x000fc800078e00ff */
[----:B------:R-:W-:Y:S01]  /*0370*/  IMAD R3, R28, R18, R3 ;  /* 0x000000121c037224 */ /* 0x000fe200078e0203 */
[----:B------:R-:W-:Y:S02]  /*0380*/  IABS R26, R9 ;  /* 0x00000009001a7213 */ /* 0x000fe40000000000 */
[----:B0-----:R-:W-:-:S04]  /*0390*/  IADD3 R18, R7, 0xffffffe, RZ ;  /* 0x0ffffffe07127810 */ /* 0x001fc80007ffe0ff */
[----:B------:R0:W1:Y:S01]  /*03a0*/  F2I.FTZ.U32.TRUNC.NTZ R19, R18 ;  /* 0x0000001200137305 */ /* 0x000062000021f000 */
[----:B------:R-:W-:Y:S01]  /*03b0*/  IABS R7, R13 ;  /* 0x0000000d00077213 */ /* 0x000fe20000000000 */
[----:B------:R-:W-:-:S04]  /*03c0*/  IMAD.MOV R26, RZ, RZ, -R26 ;  /* 0x000000ffff1a7224 */ /* 0x000fc800078e0a1a */
[----:B------:R-:W-:-:S04]  /*03d0*/  IMAD.HI.U32 R2, R2, R7, RZ ;  /* 0x0000000702027227 */ /* 0x000fc800078e00ff */
[----:B------:R-:W-:Y:S02]  /*03e0*/  IMAD R2, R2, R26, R7 ;  /* 0x0000001a02027224 */ /* 0x000fe400078e0207 */
[----:B0-----:R-:W-:Y:S02]  /*03f0*/  IMAD.MOV.U32 R18, RZ, RZ, RZ ;  /* 0x000000ffff127224 */ /* 0x001fe400078e00ff */
[----:B-1----:R-:W-:-:S04]  /*0400*/  IMAD.MOV R7, RZ, RZ, -R19 ;  /* 0x000000ffff077224 */ /* 0x002fc800078e0a13 */
[----:B------:R-:W-:-:S04]  /*0410*/  IMAD R7, R7, R24, RZ ;  /* 0x0000001807077224 */ /* 0x000fc800078e02ff */
        /* <DEDUP_REMOVED lines=11> */
[----:B------:R-:W-:-:S04]  /*04d0*/  IMAD.HI.U32 R7, R7, R12, RZ ;  /* 0x0000000c07077227 */ /* 0x000fc800078e00ff */
[----:B------:R-:W-:-:S04]  /*04e0*/  IMAD.MOV R29, RZ, RZ, -R26 ;  /* 0x000000ffff1d7224 */ /* 0x000fc800078e0a1a */
[----:B------:R-:W-:Y:S01]  /*04f0*/  IMAD R29, R7, R29, R12 ;  /* 0x0000001d071d7224 */ /* 0x000fe200078e020c */
[----:B------:R-:W-:Y:S02]  /*0500*/  IABS R12, R16 ;  /* 0x00000010000c7213 */ /* 0x000fe40000000000 */
[----:B------:R-:W-:Y:S02]  /*0510*/  ISETP.GE.AND P5, PT, R13, RZ, PT ;  /* 0x000000ff0d00720c */ /* 0x000fe40003fa6270 */
[----:B------:R-:W0:Y:S01]  /*0520*/  I2F.RP R13, R12 ;  /* 0x0000000c000d7306 */ /* 0x000e220000209400 */
[----:B------:R-:W-:-:S07]  /*0530*/  ISETP.GT.U32.AND P0, PT, R6, R3, PT ;  /* 0x000000030600720c */ /* 0x000fce0003f04070 */
[----:B0-----:R-:W0:Y:S06]  /*0540*/  MUFU.RCP R13, R13 ;  /* 0x0000000d000d7308 */ /* 0x001e2c0000001000 */
[----:B------:R-:W-:-:S05]  /*0550*/  @!P0 IMAD.IADD R3, R3, 0x1, -R6 ;  /* 0x0000000103038824 */ /* 0x000fca00078e0a06 */
[----:B------:R-:W-:Y:S02]  /*0560*/  ISETP.GT.U32.AND P0, PT, R6, R3, PT ;  /* 0x000000030600720c */ /* 0x000fe40003f04070 */
[----:B0-----:R-:W-:-:S06]  /*0570*/  IADD3 R7, R13, 0xffffffe, RZ ;  /* 0x0ffffffe0d077810 */ /* 0x001fcc0007ffe0ff */
[----:B------:R-:W0:Y:S05]  /*0580*/  F2I.FTZ.U32.TRUNC.NTZ R7, R7 ;  /* 0x0000000700077305 */ /* 0x000e2a000021f000 */
[----:B------:R-:W-:Y:S01]  /*0590*/  @!P0 IMAD.IADD R3, R3, 0x1, -R6 ;  /* 0x0000000103038824 */ /* 0x000fe200078e0a06 */
[----:B------:R-:W-:Y:S01]  /*05a0*/  MOV R6, RZ ;  /* 0x000000ff00067202 */ /* 0x000fe20000000f00 */
[----:B0-----:R-:W-:-:S04]  /*05b0*/  IMAD.MOV R13, RZ, RZ, -R7 ;  /* 0x000000ffff0d7224 */ /* 0x001fc800078e0a07 */
[----:B------:R-:W-:-:S04]  /*05c0*/  IMAD R13, R13, R12, RZ ;  /* 0x0000000c0d0d7224 */ /* 0x000fc800078e02ff */
[----:B------:R-:W-:Y:S01]  /*05d0*/  IMAD.HI.U32 R6, R7, R13, R6 ;  /* 0x0000000d07067227 */ /* 0x000fe200078e0006 */
[----:B------:R-:W-:Y:S02]  /*05e0*/  IABS R13, R17 ;  /* 0x00000011000d7213 */ /* 0x000fe40000000000 */
[----:B------:R-:W-:Y:S02]  /*05f0*/  ISETP.GE.AND P4, PT, R14, RZ, PT ;  /* 0x000000ff0e00720c */ /* 0x000fe40003f86270 */
[----:B------:R-:W0:Y:S01]  /*0600*/  I2F.RP R14, R13 ;  /* 0x0000000d000e7306 */ /* 0x000e220000209400 */
[----:B------:R-:W-:-:S07]  /*0610*/  ISETP.GT.U32.AND P1, PT, R25, R2, PT ;  /* 0x000000021900720c */ /* 0x000fce0003f24070 */
[----:B0-----:R-:W0:Y:S06]  /*0620*/  MUFU.RCP R14, R14 ;  /* 0x0000000e000e7308 */ /* 0x001e2c0000001000 */
[----:B------:R-:W-:Y:S01]  /*0630*/  @!P1 IMAD.IADD R2, R2, 0x1, -R25 ;  /* 0x0000000102029824 */ /* 0x000fe200078e0a19 */
[----:B------:R-:W-:-:S04]  /*0640*/  ISETP.GT.U32.AND P0, PT, R27, R0, PT ;  /* 0x000000001b00720c */ /* 0x000fc80003f04070 */
[----:B------:R-:W-:Y:S01]  /*0650*/  ISETP.GT.U32.AND P1, PT, R25, R2, PT ;  /* 0x000000021900720c */ /* 0x000fe20003f24070 */
[----:B0-----:R-:W-:-:S06]  /*0660*/  VIADD R7, R14, 0xffffffe ;  /* 0x0ffffffe0e077836 */ /* 0x001fcc0000000000 */
[----:B------:R-:W0:Y:S02]  /*0670*/  F2I.FTZ.U32.TRUNC.NTZ R7, R7 ;  /* 0x0000000700077305 */ /* 0x000e24000021f000 */
[----:B------:R-:W-:Y:S01]  /*0680*/  @!P0 IMAD.IADD R0, R0, 0x1, -R27 ;  /* 0x0000000100008824 */ /* 0x000fe200078e0a1b */
[----:B------:R-:W-:-:S03]  /*0690*/  ISETP.GE.AND P0, PT, R15, RZ, PT ;  /* 0x000000ff0f00720c */ /* 0x000fc60003f06270 */
[----:B------:R-:W-:Y:S01]  /*06a0*/  @!P1 IMAD.IADD R2, R2, 0x1, -R25 ;  /* 0x0000000102029824 */ /* 0x000fe200078e0a19 */
[----:B------:R-:W-:-:S05]  /*06b0*/  IABS R25, R16 ;  /* 0x0000001000197213 */ /* 0x000fca0000000000 */
[----:B------:R-:W-:Y:S02]  /*06c0*/  IMAD.MOV R14, RZ, RZ, -R25 ;  /* 0x000000ffff0e7224 */ /* 0x000fe400078e0a19 */
[----:B0-----:R-:W-:-:S04]  /*06d0*/  IMAD.MOV R26, RZ, RZ, -R7 ;  /* 0x000000ffff1a7224 */ /* 0x001fc800078e0a07 */
[----:B------:R-:W-:Y:S01]  /*06e0*/  IMAD R25, R26, R13, RZ ;  /* 0x0000000d1a197224 */ /* 0x000fe200078e02ff */
[----:B------:R-:W-:-:S13]  /*06f0*/  ISETP.GT.U32.AND P1, PT, R27, R0, PT ;  /* 0x000000001b00720c */ /* 0x000fda0003f24070 */
[----:B------:R-:W-:Y:S01]  /*0700*/  @!P1 IMAD.IADD R0, R0, 0x1, -R27 ;  /* 0x0000000100009824 */ /* 0x000fe200078e0a1b */
[----:B------:R-:W-:-:S13]  /*0710*/  ISETP.GT.U32.AND P1, PT, R24, R29, PT ;  /* 0x0000001d1800720c */ /* 0x000fda0003f24070 */
[----:B------:R-:W-:-:S05]  /*0720*/  @!P1 IMAD.IADD R29, R29, 0x1, -R24 ;  /* 0x000000011d1d9824 */ /* 0x000fca00078e0a18 */
[----:B------:R-:W-:Y:S02]  /*0730*/  ISETP.GT.U32.AND P1, PT, R24, R29, PT ;  /* 0x0000001d1800720c */ /* 0x000fe40003f24070 */
[----:B------:R-:W-:-:S11]  /*0740*/  ISETP.NE.AND P6, PT, R9, RZ, PT ;  /* 0x000000ff0900720c */ /* 0x000fd60003fc5270 */
[----:B------:R-:W-:Y:S01]  /*0750*/  @!P1 IMAD.IADD R29, R29, 0x1, -R24 ;  /* 0x000000011d1d9824 */ /* 0x000fe200078e0a18 */
[----:B---3--:R-:W-:-:S05]  /*0760*/  IABS R15, R18 ;  /* 0x00000012000f7213 */ /* 0x008fca0000000000 */
[----:B------:R-:W-:-:S04]  /*0770*/  IMAD.HI.U32 R6, R6, R15, RZ ;  /* 0x0000000f06067227 */ /* 0x000fc800078e00ff */
[----:B------:R-:W-:Y:S01]  /*0780*/  IMAD R15, R6, R14, R15 ;  /* 0x0000000e060f7224 */ /* 0x000fe200078e020f */
[----:B------:R-:W-:-:S04]  /*0790*/  IABS R14, R20 ;  /* 0x00000014000e7213 */ /* 0x000fc80000000000 */
[----:B------:R-:W0:Y:S01]  /*07a0*/  I2F.RP R26, R14 ;  /* 0x0000000e001a7306 */ /* 0x000e220000209400 */
[----:B------:R-:W-:-:S07]  /*07b0*/  HFMA2.MMA R6, -RZ, RZ, 0, 0 ;  /* 0x00000000ff067435 */ /* 0x000fce00000001ff */
[----:B0-----:R-:W0:Y:S03]  /*07c0*/  MUFU.RCP R26, R26 ;  /* 0x0000001a001a7308 */ /* 0x001e260000001000 */
[----:B------:R-:W-:Y:S01]  /*07d0*/  IMAD.HI.U32 R6, R7, R25, R6 ;  /* 0x0000001907067227 */ /* 0x000fe200078e0006 */
[----:B------:R-:W-:-:S03]  /*07e0*/  ISETP.GE.AND P2, PT, R18, RZ, PT ;  /* 0x000000ff1200720c */ /* 0x000fc60003f46270 */
[----:B0-----:R-:W-:-:S06]  /*07f0*/  VIADD R7, R26, 0xffffffe ;  /* 0x0ffffffe1a077836 */ /* 0x001fcc0000000000 */
[----:B------:R-:W0:Y:S01]  /*0800*/  F2I.FTZ.U32.TRUNC.NTZ R7, R7 ;  /* 0x0000000700077305 */ /* 0x000e22000021f000 */
[----:B------:R-:W-:Y:S02]  /*0810*/  IABS R25, R19 ;  /* 0x0000001300197213 */ /* 0x000fe40000000000 */
[----:B------:R-:W-:-:S03]  /*0820*/  IABS R18, R17 ;  /* 0x0000001100127213 */ /* 0x000fc60000000000 */
[----:B------:R-:W-:-:S04]  /*0830*/  IMAD.HI.U32 R6, R6, R25, RZ ;  /* 0x0000001906067227 */ /* 0x000fc800078e00ff */
[----:B------:R-:W-:Y:S02]  /*0840*/  IMAD.MOV R18, RZ, RZ, -R18 ;  /* 0x000000ffff127224 */ /* 0x000fe400078e0a12 */
[----:B0-----:R-:W-:Y:S02]  /*0850*/  IMAD.MOV R27, RZ, RZ, -R7 ;  /* 0x000000ffff1b7224 */ /* 0x001fe400078e0a07 */
[----:B------:R-:W-:Y:S01]  /*0860*/  IMAD R18, R6, R18, R25 ;  /* 0x0000001206127224 */ /* 0x000fe200078e0219 */
[----:B------:R-:W-:Y:S01]  /*0870*/  MOV R6, RZ ;  /* 0x000000ff00067202 */ /* 0x000fe20000000f00 */
[----:B------:R-:W-:-:S04]  /*0880*/  IMAD R25, R27, R14, RZ ;  /* 0x0000000e1b197224 */ /* 0x000fc800078e02ff */
[----:B------:R-:W-:Y:S01]  /*0890*/  IMAD.HI.U32 R6, R7, R25, R6 ;  /* 0x0000001907067227 */ /* 0x000fe200078e0006 */
[----:B------:R-:W-:-:S03]  /*08a0*/  IABS R7, R21 ;  /* 0x0000001500077213 */ /* 0x000fc60000000000 */
[----:B------:R-:W-:Y:S02]  /*08b0*/  IMAD.MOV.U32 R25, RZ, RZ, R3 ;  /* 0x000000ffff197224 */ /* 0x000fe400078e0003 */
[----:B------:R-:W0:Y:S02]  /*08c0*/  I2F.RP R3, R7 ;  /* 0x0000000700037306 */ /* 0x000e240000209400 */
[----:B------:R-:W-:Y:S01]  /*08d0*/  @!P3 IMAD.MOV R25, RZ, RZ, -R25 ;  /* 0x000000ffff19b224 */ /* 0x000fe200078e0a19 */
[----:B------:R-:W-:Y:S02]  /*08e0*/  ISETP.GT.U32.AND P3, PT, R12, R15, PT ;  /* 0x0000000f0c00720c */ /* 0x000fe40003f64070 */
[----:B------:R-:W-:Y:S01]  /*08f0*/  ISETP.NE.AND P1, PT, R8, RZ, PT ;  /* 0x000000ff0800720c */ /* 0x000fe20003f25270 */
[----:B------:R-:W-:-:S10]  /*0900*/  IMAD.MOV.U32 R24, RZ, RZ, R2 ;  /* 0x000000ffff187224 */ /* 0x000fd400078e0002 */
[----:B------:R-:W-:Y:S01]  /*0910*/  @!P3 IMAD.IADD R15, R15, 0x1, -R12 ;  /* 0x000000010f0fb824 */ /* 0x000fe200078e0a0c */
[----:B0-----:R-:W0:Y:S01]  /*0920*/  MUFU.RCP R3, R3 ;  /* 0x0000000300037308 */ /* 0x001e220000001000 */
[----:B------:R-:W-:-:S03]  /*0930*/  @!P5 IMAD.MOV R24, RZ, RZ, -R24 ;  /* 0x000000ffff18d224 */ /* 0x000fc600078e0a18 */
[----:B------:R-:W-:Y:S02]  /*0940*/  ISETP.GT.U32.AND P3, PT, R12, R15, PT ;  /* 0x0000000f0c00720c */ /* 0x000fe40003f64070 */
[----:B------:R-:W-:Y:S02]  /*0950*/  ISETP.NE.AND P5, PT, R10, RZ, PT ;  /* 0x000000ff0a00720c */ /* 0x000fe40003fa5270 */
[-C--:B------:R-:W-:Y:S02]  /*0960*/  @!P1 LOP3.LUT R25, RZ, R8.reuse, RZ, 0x33, !PT ;  /* 0x00000008ff199212 */ /* 0x080fe400078e33ff */
[----:B------:R-:W-:Y:S02]  /*0970*/  @!P6 LOP3.LUT R24, RZ, R9, RZ, 0x33, !PT ;  /* 0x00000009ff18e212 */ /* 0x000fe400078e33ff */
[----:B------:R-:W-:Y:S02]  /*0980*/  LOP3.LUT R2, R25, R8, RZ, 0x3c, !PT ;  /* 0x0000000819027212 */ /* 0x000fe400078e3cff */
[----:B------:R-:W-:-:S02]  /*0990*/  @!P4 IADD3 R0, -R0, RZ, RZ ;  /* 0x000000ff0000c210 */ /* 0x000fc40007ffe1ff */
[----:B------:R-:W-:Y:S01]  /*09a0*/  ISETP.GT.AND P4, PT, R2, -0x1, PT ;  /* 0xffffffff0200780c */ /* 0x000fe20003f84270 */
[----:B------:R-:W-:Y:S01]  /*09b0*/  @!P3 IMAD.IADD R15, R15, 0x1, -R12 ;  /* 0x000000010f0fb824 */ /* 0x000fe200078e0a0c */
[----:B------:R-:W-:Y:S01]  /*09c0*/  ISETP.GT.U32.AND P3, PT, R13, R18, PT ;  /* 0x000000120d00720c */ /* 0x000fe20003f64070 */
[----:B0-----:R-:W-:Y:S01]  /*09d0*/  VIADD R3, R3, 0xffffffe ;  /* 0x0ffffffe03037836 */ /* 0x001fe20000000000 */
[----:B------:R-:W-:Y:S01]  /*09e0*/  LOP3.LUT R2, R24, R9, RZ, 0x3c, !PT ;  /* 0x0000000918027212 */ /* 0x000fe200078e3cff */
[----:B------:R-:W-:Y:S01]  /*09f0*/  @!P0 IMAD.MOV R29, RZ, RZ, -R29 ;  /* 0x000000ffff1d8224 */ /* 0x000fe200078e0a1d */
[----:B------:R-:W-:Y:S02]  /*0a00*/  @!P5 LOP3.LUT R0, RZ, R10, RZ, 0x33, !PT ;  /* 0x0000000aff00d212 */ /* 0x000fe400078e33ff */
[----:B------:R-:W-:Y:S01]  /*0a10*/  ISETP.NE.AND P0, PT, R11, RZ, PT ;  /* 0x000000ff0b00720c */ /* 0x000fe20003f05270 */
[----:B------:R-:W0:Y:S01]  /*0a20*/  F2I.FTZ.U32.TRUNC.NTZ R3, R3 ;  /* 0x0000000300037305 */ /* 0x000e22000021f000 */
[----:B------:R-:W-:-:S02]  /*0a30*/  ISETP.GT.AND P5, PT, R2, -0x1, PT ;  /* 0xffffffff0200780c */ /* 0x000fc40003fa4270 */
[----:B------:R-:W-:Y:S02]  /*0a40*/  LOP3.LUT R2, R0, R10, RZ, 0x3c, !PT ;  /* 0x0000000a00027212 */ /* 0x000fe400078e3cff */
[----:B------:R-:W-:Y:S02]  /*0a50*/  ISETP.GE.AND P1, PT, R19, RZ, PT ;  /* 0x000000ff1300720c */ /* 0x000fe40003f26270 */
[----:B------:R-:W-:Y:S02]  /*0a60*/  ISETP.GT.AND P6, PT, R2, -0x1, PT ;  /* 0xffffffff0200780c */ /* 0x000fe40003fc4270 */
[----:B----4-:R-:W-:Y:S02]  /*0a70*/  IABS R19, R22 ;  /* 0x0000001600137213 */ /* 0x010fe40000000000 */
[----:B------:R-:W-:Y:S01]  /*0a80*/  IABS R2, R20 ;  /* 0x0000001400027213 */ /* 0x000fe20000000000 */
[----:B------:R-:W-:Y:S01]  /*0a90*/  @!P3 IMAD.IADD R18, R18, 0x1, -R13 ;  /* 0x000000011212b824 */ /* 0x000fe200078e0a0d */
[----:B------:R-:W-:Y:S01]  /*0aa0*/  @!P0 LOP3.LUT R29, RZ, R11, RZ, 0x33, !PT ;  /* 0x0000000bff1d8212 */ /* 0x000fe200078e33ff */
[----:B------:R-:W-:-:S04]  /*0ab0*/  IMAD.HI.U32 R6, R6, R19, RZ ;  /* 0x0000001306067227 */ /* 0x000fc800078e00ff */
[----:B------:R-:W-:Y:S01]  /*0ac0*/  IMAD.MOV R2, RZ, RZ, -R2 ;  /* 0x000000ffff027224 */ /* 0x000fe200078e0a02 */
[----:B------:R-:W-:-:S03]  /*0ad0*/  ISETP.GT.U32.AND P0, PT, R13, R18, PT ;  /* 0x000000120d00720c */ /* 0x000fc60003f04070 */
[----:B------:R-:W-:Y:S01]  /*0ae0*/  IMAD R19, R6, R2, R19 ;  /* 0x0000000206137224 */ /* 0x000fe200078e0213 */
[----:B0-----:R-:W-:-:S04]  /*0af0*/  IADD3 R2, RZ, -R3, RZ ;  /* 0x80000003ff027210 */ /* 0x001fc80007ffe0ff */
[----:B------:R-:W-:Y:S01]  /*0b00*/  ISETP.GT.U32.AND P3, PT, R14, R19, PT ;  /* 0x000000130e00720c */ /* 0x000fe20003f64070 */
[----:B------:R-:W-:Y:S02]  /*0b10*/  IMAD R27, R2, R7, RZ ;  /* 0x00000007021b7224 */ /* 0x000fe400078e02ff */
[----:B------:R-:W-:Y:S01]  /*0b20*/  IMAD.MOV.U32 R2, RZ, RZ, RZ ;  /* 0x000000ffff027224 */ /* 0x000fe200078e00ff */
[----:B------:R-:W-:Y:S01]  /*0b30*/  IABS R6, R21 ;  /* 0x0000001500067213 */ /* 0x000fe20000000000 */
[----:B------:R-:W-:Y:S01]  /*0b40*/  @!P0 IMAD.IADD R18, R18, 0x1, -R13 ;  /* 0x0000000112128824 */ /* 0x000fe200078e0a0d */
[----:B------:R-:W-:Y:S01]  /*0b50*/  ISETP.NE.AND P0, PT, R16, RZ, PT ;  /* 0x000000ff1000720c */ /* 0x000fe20003f05270 */
[----:B------:R-:W-:Y:S01]  /*0b60*/  IMAD.HI.U32 R2, R3, R27, R2 ;  /* 0x0000001b03027227 */ /* 0x000fe200078e0002 */
[----:B------:R-:W-:-:S03]  /*0b70*/  IABS R3, R23 ;  /* 0x0000001700037213 */ /* 0x000fc60000000000 */
[----:B------:R-:W-:Y:S02]  /*0b80*/  IMAD.MOV R6, RZ, RZ, -R6 ;  /* 0x000000ffff067224 */ /* 0x000fe400078e0a06 */
[----:B------:R-:W-:-:S04]  /*0b90*/  IMAD.HI.U32 R2, R2, R3, RZ ;  /* 0x0000000302027227 */ /* 0x000fc800078e00ff */
[----:B------:R-:W-:Y:S02]  /*0ba0*/  @!P3 IMAD.IADD R19, R19, 0x1, -R14 ;  /* 0x000000011313b824 */ /* 0x000fe400078e0a0e */
[----:B------:R-:W-:Y:S02]  /*0bb0*/  IMAD R6, R2, R6, R3 ;  /* 0x0000000602067224 */ /* 0x000fe400078e0203 */
[----:B------:R-:W-:Y:S01]  /*0bc0*/  @!P2 IMAD.MOV R15, RZ, RZ, -R15 ;  /* 0x000000ffff0fa224 */ /* 0x000fe200078e0a0f */
[----:B------:R-:W-:Y:S01]  /*0bd0*/  ISETP.GT.U32.AND P3, PT, R14, R19, PT ;  /* 0x000000130e00720c */ /* 0x000fe20003f64070 */
[----:B------:R-:W0:Y:S01]  /*0be0*/  LDC.64 R2, c[0x0][0x218] ;  /* 0x00008600ff027b82 */ /* 0x000e220000000a00 */
[----:B------:R-:W-:Y:S02]  /*0bf0*/  @!P0 LOP3.LUT R15, RZ, R16, RZ, 0x33, !PT ;  /* 0x00000010ff0f8212 */ /* 0x000fe400078e33ff */
[----:B------:R-:W-:Y:S02]  /*0c00*/  ISETP.GT.U32.AND P0, PT, R7, R6, PT ;  /* 0x000000060700720c */ /* 0x000fe40003f04070 */
[----:B------:R-:W-:-:S07]  /*0c10*/  ISETP.GE.AND P2, PT, R22, RZ, PT ;  /* 0x000000ff1600720c */ /* 0x000fce0003f46270 */
[----:B------:R-:W-:Y:S01]  /*0c20*/  @!P3 IMAD.IADD R19, R19, 0x1, -R14 ;  /* 0x000000011313b824 */ /* 0x000fe200078e0a0e */
[----:B------:R-:W-:-:S03]  /*0c30*/  ISETP.NE.AND P3, PT, R17, RZ, PT ;  /* 0x000000ff1100720c */ /* 0x000fc60003f65270 */
[----:B------:R-:W-:-:S05]  /*0c40*/  @!P0 IMAD.IADD R6, R6, 0x1, -R7 ;  /* 0x0000000106068824 */ /* 0x000fca00078e0a07 */
[----:B------:R-:W-:Y:S02]  /*0c50*/  ISETP.GT.U32.AND P0, PT, R7, R6, PT ;  /* 0x000000060700720c */ /* 0x000fe40003f04070 */
[----:B------:R-:W-:Y:S01]  /*0c60*/  @!P1 IADD3 R18, -R18, RZ, RZ ;  /* 0x000000ff12129210 */ /* 0x000fe20007ffe1ff */
[----:B------:R-:W-:Y:S02]  /*0c70*/  @!P2 IMAD.MOV R19, RZ, RZ, -R19 ;  /* 0x000000ffff13a224 */ /* 0x000fe400078e0a13 */
[----:B------:R-:W-:Y:S02]  /*0c80*/  @!P3 LOP3.LUT R18, RZ, R17, RZ, 0x33, !PT ;  /* 0x00000011ff12b212 */ /* 0x000fe400078e33ff */
[----:B------:R-:W-:Y:S02]  /*0c90*/  ISETP.NE.AND P3, PT, R20, RZ, PT ;  /* 0x000000ff1400720c */ /* 0x000fe40003f65270 */
[----:B------:R-:W-:Y:S01]  /*0ca0*/  ISETP.GE.AND P1, PT, R23, RZ, PT ;  /* 0x000000ff1700720c */ /* 0x000fe20003f26270 */
[----:B0-----:R-:W-:Y:S01]  /*0cb0*/  IMAD.WIDE.U32 R2, R4, 0x4, R2 ;  /* 0x0000000404027825 */ /* 0x001fe200078e0002 */
[----:B------:R-:W-:-:S02]  /*0cc0*/  ISETP.NE.AND P2, PT, R21, RZ, PT ;  /* 0x000000ff1500720c */ /* 0x000fc40003f45270 */
[----:B------:R-:W-:Y:S01]  /*0cd0*/  LOP3.LUT R4, R29, R11, RZ, 0x3c, !PT ;  /* 0x0000000b1d047212 */ /* 0x000fe200078e3cff */
[----:B------:R-:W-:-:S03]  /*0ce0*/  @!P0 IMAD.IADD R6, R6, 0x1, -R7 ;  /* 0x0000000106068824 */ /* 0x000fc600078e0a07 */
[----:B------:R-:W-:Y:S01]  /*0cf0*/  ISETP.GT.AND P0, PT, R4, -0x1, PT ;  /* 0xffffffff0400780c */ /* 0x000fe20003f04270 */
[----:B------:R-:W-:Y:S01]  /*0d00*/  IMAD.MOV.U32 R4, RZ, RZ, R6 ;  /* 0x000000ffff047224 */ /* 0x000fe200078e0006 */
[----:B------:R-:W-:Y:S01]  /*0d10*/  LOP3.LUT R6, R15, R16, RZ, 0x3c, !PT ;  /* 0x000000100f067212 */ /* 0x000fe200078e3cff */
[----:B------:R-:W-:Y:S01]  /*0d20*/  IMAD.WIDE R2, R5, 0x8, R2 ;  /* 0x0000000805027825 */ /* 0x000fe200078e0202 */
[----:B------:R-:W-:Y:S02]  /*0d30*/  @!P3 LOP3.LUT R19, RZ, R20, RZ, 0x33, !PT ;  /* 0x00000014ff13b212 */ /* 0x000fe400078e33ff */
[----:B------:R-:W-:Y:S02]  /*0d40*/  @!P1 IADD3 R4, -R4, RZ, RZ ;  /* 0x000000ff04049210 */ /* 0x000fe40007ffe1ff */
[----:B------:R-:W-:Y:S02]  /*0d50*/  LOP3.LUT R5, R18, R17, RZ, 0x3c, !PT ;  /* 0x0000001112057212 */ /* 0x000fe400078e3cff */
[----:B------:R-:W-:-:S02]  /*0d60*/  @!P2 LOP3.LUT R4, RZ, R21, RZ, 0x33, !PT ;  /* 0x00000015ff04a212 */ /* 0x000fc400078e33ff */
[----:B------:R-:W-:Y:S02]  /*0d70*/  ISETP.GT.AND P1, PT, R6, -0x1, PT ;  /* 0xffffffff0600780c */ /* 0x000fe40003f24270 */
[----:B------:R-:W-:Y:S02]  /*0d80*/  LOP3.LUT R6, R19, R20, RZ, 0x3c, !PT ;  /* 0x0000001413067212 */ /* 0x000fe400078e3cff */
[----:B------:R-:W-:Y:S02]  /*0d90*/  ISETP.GT.AND P2, PT, R5, -0x1, PT ;  /* 0xffffffff0500780c */ /* 0x000fe40003f44270 */
[----:B------:R-:W-:Y:S02]  /*0da0*/  ISETP.EQ.OR P4, PT, R25, RZ, P4 ;  /* 0x000000ff1900720c */ /* 0x000fe40002782670 */
[----:B------:R-:W-:Y:S02]  /*0db0*/  LOP3.LUT R5, R4, R21, RZ, 0x3c, !PT ;  /* 0x0000001504057212 */ /* 0x000fe400078e3cff */
[----:B------:R-:W-:-:S02]  /*0dc0*/  ISETP.GT.AND P3, PT, R6, -0x1, PT ;  /* 0xffffffff0600780c */ /* 0x000fc40003f64270 */
[----:B------:R-:W-:Y:S02]  /*0dd0*/  SEL R6, R8, RZ, !P4 ;  /* 0x000000ff08067207 */ /* 0x000fe40006000000 */
[----:B------:R-:W-:Y:S02]  /*0de0*/  ISETP.GT.AND P4, PT, R5, -0x1, PT ;  /* 0xffffffff0500780c */ /* 0x000fe40003f84270 */
[----:B------:R-:W-:Y:S02]  /*0df0*/  ISETP.EQ.OR P0, PT, R29, RZ, P0 ;  /* 0x000000ff1d00720c */ /* 0x000fe40000702670 */
[----:B------:R-:W-:Y:S02]  /*0e00*/  ISETP.EQ.OR P5, PT, R24, RZ, P5 ;  /* 0x000000ff1800720c */ /* 0x000fe40002fa2670 */
[----:B------:R-:W-:Y:S02]  /*0e10*/  ISETP.EQ.OR P6, PT, R0, RZ, P6 ;  /* 0x000000ff0000720c */ /* 0x000fe400037c2670 */
[----:B------:R-:W-:-:S02]  /*0e20*/  ISETP.EQ.OR P1, PT, R15, RZ, P1 ;  /* 0x000000ff0f00720c */ /* 0x000fc40000f22670 */
[----:B------:R-:W-:Y:S02]  /*0e30*/  ISETP.EQ.OR P3, PT, R19, RZ, P3 ;  /* 0x000000ff1300720c */ /* 0x000fe40001f62670 */
[----:B------:R-:W-:Y:S02]  /*0e40*/  ISETP.EQ.OR P4, PT, R4, RZ, P4 ;  /* 0x000000ff0400720c */ /* 0x000fe40002782670 */
[----:B------:R-:W-:Y:S02]  /*0e50*/  ISETP.EQ.OR P2, PT, R18, RZ, P2 ;  /* 0x000000ff1200720c */ /* 0x000fe40001742670 */
[----:B------:R-:W-:Y:S02]  /*0e60*/  SEL R8, R11, RZ, !P0 ;  /* 0x000000ff0b087207 */ /* 0x000fe40004000000 */
[----:B------:R-:W-:Y:S02]  /*0e70*/  SEL R7, R9, RZ, !P5 ;  /* 0x000000ff09077207 */ /* 0x000fe40006800000 */
[----:B------:R-:W-:-:S02]  /*0e80*/  SEL R5, R10, RZ, !P6 ;  /* 0x000000ff0a057207 */ /* 0x000fc40007000000 */
[----:B------:R-:W-:Y:S02]  /*0e90*/  SEL R16, R16, RZ, !P1 ;  /* 0x000000ff10107207 */ /* 0x000fe40004800000 */
[----:B------:R-:W-:Y:S02]  /*0ea0*/  SEL R20, R20, RZ, !P3 ;  /* 0x000000ff14147207 */ /* 0x000fe40005800000 */
[----:B------:R-:W-:Y:S02]  /*0eb0*/  SEL R21, R21, RZ, !P4 ;  /* 0x000000ff15157207 */ /* 0x000fe40006000000 */
[----:B------:R-:W-:Y:S01]  /*0ec0*/  SEL R9, R17, RZ, !P2 ;  /* 0x000000ff11097207 */ /* 0x000fe20005000000 */
[----:B------:R-:W-:Y:S02]  /*0ed0*/  IMAD.IADD R29, R29, 0x1, R8 ;  /* 0x000000011d1d7824 */ /* 0x000fe400078e0208 */
[----:B------:R-:W-:Y:S01]  /*0ee0*/  IMAD.IADD R6, R25, 0x1, R6 ;  /* 0x0000000119067824 */ /* 0x000fe200078e0206 */
[----:B------:R-:W-:Y:S01]  /*0ef0*/  IADD3 R9, R18, R9, RZ ;  /* 0x0000000912097210 */ /* 0x000fe20007ffe0ff */
[----:B------:R-:W-:-:S02]  /*0f00*/  IMAD.IADD R7, R24, 0x1, R7 ;  /* 0x0000000118077824 */ /* 0x000fc400078e0207 */
[----:B------:R-:W-:Y:S02]  /*0f10*/  IMAD.IADD R28, R0, 0x1, R5 ;  /* 0x00000001001c7824 */ /* 0x000fe400078e0205 */
[----:B------:R-:W-:Y:S02]  /*0f20*/  IMAD.IADD R8, R15, 0x1, R16 ;  /* 0x000000010f087824 */ /* 0x000fe400078e0210 */
[----:B------:R-:W-:Y:S02]  /*0f30*/  IMAD.IADD R20, R19, 0x1, R20 ;  /* 0x0000000113147824 */ /* 0x000fe400078e0214 */
[----:B------:R-:W-:Y:S01]  /*0f40*/  IMAD.IADD R21, R4, 0x1, R21 ;  /* 0x0000000104157824 */ /* 0x000fe200078e0215 */
[----:B------:R-:W-:Y:S04]  /*0f50*/  STG.E.64 desc[UR4][R2.64], R6 ;  /* 0x0000000602007986 */ /* 0x000fe8000c101b04 */
[----:B------:R-:W-:Y:S04]  /*0f60*/  STG.E.64 desc[UR4][R2.64+0x400], R28 ;  /* 0x0004001c02007986 */ /* 0x000fe8000c101b04 */
[----:B------:R-:W-:Y:S04]  /*0f70*/  STG.E.64 desc[UR4][R2.64+0x800], R8 ;  /* 0x0008000802007986 */ /* 0x000fe8000c101b04 */
[----:B------:R-:W-:Y:S01]  /*0f80*/  STG.E.64 desc[UR4][R2.64+0xc00], R20 ;  /* 0x000c001402007986 */ /* 0x000fe2000c101b04 */
[----:B------:R-:W-:Y:S05]  /*0f90*/  EXIT ;  /* 0x000000000000794d */ /* 0x000fea0003800000 */
.L_x_51200:
[----:B------:R-:W0:Y:S01]  /*0fa0*/  S2R R3, SR_TID.X ;  /* 0x0000000000037919 */ /* 0x000e220000002100 */
[----:B------:R-:W-:Y:S01]  /*0fb0*/  IMAD.MOV.U32 R2, RZ, RZ, RZ ;  /* 0x000000ffff027224 */ /* 0x000fe200078e00ff */
        /* <DEDUP_REMOVED lines=18> */
[----:B-1----:R-:W-:-:S04]  /*10e0*/  @!P1 IMAD.WIDE.U32 R18, R5, 0x4, R18 ;  /* 0x0000000405129825 */ /* 0x002fc800078e0012 */
[----:B--2---:R-:W-:Y:S02]  /*10f0*/  @!P0 IMAD.WIDE.U32 R16, R21, 0x4, R10 ;  /* 0x0000000415108825 */ /* 0x004fe400078e000a */
[----:B------:R-:W1:Y:S02]  /*1100*/  @!P2 LDC.64 R10, c[0x0][0x228] ;  /* 0x00008a00ff0aab82 */ /* 0x000e640000000a00 */
[----:B------:R-:W-:-:S06]  /*1110*/  IMAD.MOV.U32 R5, RZ, RZ, RZ ;  /* 0x000000ffff057224 */ /* 0x000fcc00078e00ff */
[----:B---3--:R-:W2:Y:S01]  /*1120*/  @!P3 LDC.64 R14, c[0x0][0x220] ;  /* 0x00008800ff0ebb82 */ /* 0x008ea20000000a00 */
[----:B----4-:R-:W-:Y:S01]  /*1130*/  @!P2 IMAD.WIDE.U32 R26, R9, 0x4, R12 ;  /* 0x00000004091aa825 */ /* 0x010fe200078e000c */
[----:B------:R3:W5:Y:S06]  /*1140*/  @!P1 LDG.E R5, desc[UR4][R18.64] ;  /* 0x0000000412059981 */ /* 0x00076c000c1e1900 */
[----:B------:R-:W4:Y:S01]  /*1150*/  @!P3 LDC.64 R12, c[0x0][0x228] ;  /* 0x00008a00ff0cbb82 */ /* 0x000f220000000a00 */
[----:B0-----:R-:W-:Y:S01]  /*1160*/  @!P0 IMAD.WIDE.U32 R20, R21, 0x4, R6 ;  /* 0x0000000415148825 */ /* 0x001fe200078e0006 */
[----:B------:R-:W-:-:S03]  /*1170*/  CS2R R6, SRZ ;  /* 0x0000000000067805 */ /* 0x000fc6000001ff00 */
[----:B---3--:R-:W-:Y:S02]  /*1180*/  @!P3 IMAD.IADD R19, R4, 0x1, R25 ;  /* 0x000000010413b824 */ /* 0x008fe400078e0219 */
[----:B------:R-:W-:Y:S01]  /*1190*/  @!P3 VIADD R25, R25, 0x80 ;  /* 0x000000801919b836 */ /* 0x000fe20000000000 */
[----:B------:R2:W5:Y:S04]  /*11a0*/  @!P0 LDG.E R6, desc[UR4][R16.64] ;  /* 0x0000000410068981 */ /* 0x000568000c1e1900 */
[----:B------:R0:W5:Y:S01]  /*11b0*/  @!P0 LDG.E R7, desc[UR4][R20.64] ;  /* 0x0000000414078981 */ /* 0x000162000c1e1900 */
[----:B------:R-:W-:Y:S01]  /*11c0*/  ISETP.GE.AND P0, PT, R25, R0, PT ;  /* 0x000000001900720c */ /* 0x000fe20003f06270 */
[----:B------:R-:W-:Y:S01]  /*11d0*/  HFMA2.MMA R8, -RZ, RZ, 0, 0 ;  /* 0x00000000ff087435 */ /* 0x000fe200000001ff */
[----:B-1----:R-:W-:-:S04]  /*11e0*/  @!P2 IMAD.WIDE.U32 R28, R9, 0x4, R10 ;  /* 0x00000004091ca825 */ /* 0x002fc800078e000a */
[----:B--2---:R-:W-:-:S04]  /*11f0*/  @!P3 IMAD.WIDE.U32 R16, R19, 0x4, R14 ;  /* 0x000000041310b825 */ /* 0x004fc800078e000e */
[----:B------:R-:W-:Y:S01]  /*1200*/  IMAD.MOV.U32 R9, RZ, RZ, RZ ;  /* 0x000000ffff097224 */ /* 0x000fe200078e00ff */
[----:B------:R-:W5:Y:S01]  /*1210*/  @!P2 LDG.E R8, desc[UR4][R26.64] ;  /* 0x000000041a08a981 */ /* 0x000f62000c1e1900 */
[----:B----4-:R-:W-:Y:S01]  /*1220*/  @!P3 IMAD.WIDE.U32 R18, R19, 0x4, R12 ;  /* 0x000000041312b825 */ /* 0x010fe200078e000c */
[----:B------:R-:W1:Y:S03]  /*1230*/  @!P0 LDC.64 R22, c[0x0][0x220] ;  /* 0x00008800ff168b82 */ /* 0x000e660000000a00 */
[----:B------:R-:W-:Y:S01]  /*1240*/  @!P0 IMAD.IADD R13, R4, 0x1, R25 ;  /* 0x00000001040d8824 */ /* 0x000fe200078e0219 */
[----:B------:R-:W5:Y:S01]  /*1250*/  @!P2 LDG.E R9, desc[UR4][R28.64] ;  /* 0x000000041c09a981 */ /* 0x000f62000c1e1900 */
[----:B------:R-:W-:-:S03]  /*1260*/  @!P0 VIADD R25, R25, 0x80 ;  /* 0x0000008019198836 */ /* 0x000fc60000000000 */
[----:B------:R-:W2:Y:S02]  /*1270*/  @!P0 LDC.64 R14, c[0x0][0x228] ;  /* 0x00008a00ff0e8b82 */ /* 0x000ea40000000a00 */
[----:B------:R-:W-:Y:S02]  /*1280*/  ISETP.GE.AND P2, PT, R25, R0, PT ;  /* 0x000000001900720c */ /* 0x000fe40003f46270 */
[----:B------:R-:W-:-:S06]  /*1290*/  CS2R R10, SRZ ;  /* 0x00000000000a7805 */ /* 0x000fcc000001ff00 */
[----:B------:R3:W5:Y:S01]  /*12a0*/  @!P3 LDG.E R10, desc[UR4][R16.64] ;  /* 0x00000004100ab981 */ /* 0x000762000c1e1900 */
[----:B------:R-:W-:Y:S01]  /*12b0*/  MOV R12, RZ ;  /* 0x000000ff000c7202 */ /* 0x000fe20000000f00 */
[----:B0-----:R-:W-:Y:S02]  /*12c0*/  IMAD.MOV.U32 R20, RZ, RZ, RZ ;  /* 0x000000ffff147224 */ /* 0x001fe400078e00ff */
[----:B------:R0:W5:Y:S01]  /*12d0*/  @!P3 LDG.E R11, desc[UR4][R18.64] ;  /* 0x00000004120bb981 */ /* 0x000162000c1e1900 */
[----:B---3--:R-:W3:Y:S01]  /*12e0*/  @!P2 LDC.64 R16, c[0x0][0x220] ;  /* 0x00008800ff10ab82 */ /* 0x008ee20000000a00 */
[----:B-1----:R-:W-:-:S04]  /*12f0*/  @!P0 IMAD.WIDE.U32 R22, R13, 0x4, R22 ;  /* 0x000000040d168825 */ /* 0x002fc800078e0016 */
[----:B--2---:R-:W-:Y:S01]  /*1300*/  @!P0 IMAD.WIDE.U32 R14, R13, 0x4, R14 ;  /* 0x000000040d0e8825 */ /* 0x004fe200078e000e */
[----:B------:R-:W5:Y:S02]  /*1310*/  @!P0 LDG.E R12, desc[UR4][R22.64] ;  /* 0x00000004160c8981 */ /* 0x000f64000c1e1900 */
[----:B0-----:R-:W0:Y:S01]  /*1320*/  @!P2 LDC.64 R18, c[0x0][0x228] ;  /* 0x00008a00ff12ab82 */ /* 0x001e220000000a00 */
        /* <DEDUP_REMOVED lines=10> */
[----:B------:R-:W-:-:S02]  /*13d0*/  IMAD.MOV.U32 R22, RZ, RZ, RZ ;  /* 0x000000ffff167224 */ /* 0x000fc400078e00ff */
[----:B------:R-:W-:Y:S02]  /*13e0*/  @!P0 VIADD R25, R25, 0x80 ;  /* 0x0000008019198836 */ /* 0x000fe40000000000 */
        /* <DEDUP_REMOVED lines=15> */
[----:B------:R-:W-:-:S04]  /*14e0*/  HFMA2.MMA R25, -RZ, RZ, 0, 0 ;  /* 0x00000000ff197435 */ /* 0x000fc800000001ff */
[----:B------:R0:W5:Y:S06]  /*14f0*/  @!P0 LDG.E R24, desc[UR4][R18.64] ;  /* 0x0000000412188981 */ /* 0x00016c000c1e1900 */
        /* <DEDUP_REMOVED lines=30> */
.L_x_51202:
[----:B------:R-:W-:Y:S05]  /*16e0*/  BSYNC B0 ;  /* 0x0000000000007941 */ /* 0x000fea0003800000 */
.L_x_51201:
[----:B-----5:R-:W-:Y:S01]  /*16f0*/  VIADD R5, R3, 0x80 ;  /* 0x0000008003057836 */ /* 0x020fe20000000000 */
[----:B------:R-:W-:Y:S04]  /*1700*/  BSSY B0, `(.L_x_51203) ;  /* 0x000001e000007945 */ /* 0x000fe80003800000 */
[----:B------:R-:W-:-:S13]  /*1710*/  ISETP.GE.AND P0, PT, R5, R0, PT ;  /* 0x000000000500720c */ /* 0x000fda0003f06270 */
[----:B------:R-:W-:Y:S05]  /*1720*/  @P0 BRA `(.L_x_51204) ;  /* 0x00000000006c0947 */ /* 0x000fea0003800000 */
[----:B------:R-:W-:Y:S02]  /*1730*/  IABS R16, R7 ;  /* 0x0000000700107213 */ /* 0x000fe40000000000 */
        /* <DEDUP_REMOVED lines=26> */
.L_x_51204:
[----:B------:R-:W-:Y:S05]  /*18e0*/  BSYNC B0 ;  /* 0x0000000000007941 */ /* 0x000fea0003800000 */
.L_x_51203:
[----:B------:R-:W-:Y:S01]  /*18f0*/  IADD3 R7, R3, 0x100, RZ ;  /* 0x0000010003077810 */ /* 0x000fe20007ffe0ff */
[----:B------:R-:W-:Y:S03]  /*1900*/  BSSY B0, `(.L_x_51205) ;  /* 0x000001e000007945 */ /* 0x000fe60003800000 */
[----:B------:R-:W-:-:S13]  /*1910*/  ISETP.GE.AND P0, PT, R7, R0, PT ;  /* 0x000000000700720c */ /* 0x000fda0003f06270 */
[----:B------:R-:W-:Y:S05]  /*1920*/  @P0 BRA `(.L_x_51206) ;  /* 0x00000000006c0947 */ /* 0x000fea0003800000 */
[----:B0-----:R-:W-:Y:S02]  /*1930*/  IABS R15, R9 ;  /* 0x00000009000f7213 */ /* 0x001fe40000000000 */
        /* <DEDUP_REMOVED lines=26> */
.L_x_51206:
[----:B------:R-:W-:Y:S05]  /*1ae0*/  BSYNC B0 ;  /* 0x0000000000007941 */ /* 0x000fea0003800000 */
.L_x_51205:
        /* <DEDUP_REMOVED lines=31> */
.L_x_51208:
[----:B------:R-:W-:Y:S05]  /*1ce0*/  BSYNC B0 ;  /* 0x0000000000007941 */ /* 0x000fea0003800000 */
.L_x_51207:
[----:B------:R-:W1:Y:S01]  /*1cf0*/  @!P1 LDC.64 R6, c[0x0][0x218] ;  /* 0x00008600ff069b82 */ /* 0x000e620000000a00 */
[C---:B------:R-:W-:Y:S01]  /*1d00*/  IADD3 R9, R3.reuse, 0x200, RZ ;  /* 0x0000020003097810 */ /* 0x040fe20007ffe0ff */
[----:B------:R-:W-:Y:S01]  /*1d10*/  VIADD R11, R3, 0x280 ;  /* 0x00000280030b7836 */ /* 0x000fe20000000000 */
[----:B------:R-:W-:Y:S02]  /*1d20*/  BSSY B0, `(.L_x_51209) ;  /* 0x0000025000007945 */ /* 0x000fe40003800000 */
[-C--:B------:R-:W-:Y:S01]  /*1d30*/  ISETP.GE.AND P0, PT, R9, R0.reuse, PT ;  /* 0x000000000900720c */ /* 0x080fe20003f06270 */
[----:B------:R-:W-:Y:S01]  /*1d40*/  VIADD R9, R3, 0x300 ;  /* 0x0000030003097836 */ /* 0x000fe20000000000 */
[----:B------:R-:W-:Y:S01]  /*1d50*/  ISETP.GE.AND P4, PT, R11, R0, PT ;  /* 0x000000000b00720c */ /* 0x000fe20003f86270 */
[----:B------:R-:W-:-:S03]  /*1d60*/  VIADD R11, R3, 0x380 ;  /* 0x00000380030b7836 */ /* 0x000fc60000000000 */
[-C--:B------:R-:W-:Y:S01]  /*1d70*/  ISETP.GE.AND P3, PT, R9, R0.reuse, PT ;  /* 0x000000000900720c */ /* 0x080fe20003f66270 */
[----:B------:R-:W-:Y:S01]  /*1d80*/  @!P1 IMAD.IADD R9, R4, 0x1, R3 ;  /* 0x0000000104099824 */ /* 0x000fe200078e0203 */
[----:B------:R-:W-:-:S03]  /*1d90*/  ISETP.GE.AND P2, PT, R11, R0, PT ;  /* 0x000000000b00720c */ /* 0x000fc60003f46270 */
[----:B-1----:R-:W-:Y:S02]  /*1da0*/  @!P1 IMAD.WIDE.U32 R8, R9, 0x4, R6 ;  /* 0x0000000409089825 */ /* 0x002fe400078e0006 */
[----:B------:R-:W-:Y:S08]  /*1db0*/  @P0 BRA `(.L_x_51210) ;  /* 0x00000000006c0947 */ /* 0x000ff00003800000 */
[----:B------:R-:W-:Y:S02]  /*1dc0*/  IABS R11, R13 ;  /* 0x0000000d000b7213 */ /* 0x000fe40000000000 */
[----:B------:R-:W-:Y:S02]  /*1dd0*/  ISETP.GE.AND P6, PT, R12, RZ, PT ;  /* 0x000000ff0c00720c */ /* 0x000fe40003fc6270 */
[----:B------:R-:W1:Y:S08]  /*1de0*/  I2F.RP R16, R11 ;  /* 0x0000000b00107306 */ /* 0x000e700000209400 */
[----:B-1----:R-:W1:Y:S02]  /*1df0*/  MUFU.RCP R16, R16 ;  /* 0x0000001000107308 */ /* 0x002e640000001000 */
[----:B-1----:R-:W-:Y:S01]  /*1e00*/  VIADD R6, R16, 0xffffffe ;  /* 0x0ffffffe10067836 */ /* 0x002fe20000000000 */
[----:B------:R-:W-:-:S05]  /*1e10*/  IABS R16, R12 ;  /* 0x0000000c00107213 */ /* 0x000fca0000000000 */
        /* <DEDUP_REMOVED lines=21> */
.L_x_51210:
[----:B------:R-:W-:Y:S05]  /*1f70*/  BSYNC B0 ;  /* 0x0000000000007941 */ /* 0x000fea0003800000 */
.L_x_51209:
        /* <DEDUP_REMOVED lines=8> */
[----:B------:R1:W2:Y:S02]  /*2000*/  F2I.FTZ.U32.TRUNC.NTZ R7, R6 ;  /* 0x0000000600077305 */ /* 0x0002a4000021f000 */
[----:B-1----:R-:W-:Y:S02]  /*2010*/  IMAD.MOV.U32 R6, RZ, RZ, RZ ;  /* 0x000000ffff067224 */ /* 0x002fe400078e00ff */
[----:B--2---:R-:W-:-:S04]  /*2020*/  IMAD.MOV R17, RZ, RZ, -R7 ;  /* 0x000000ffff117224 */ /* 0x004fc800078e0a07 */
        /* <DEDUP_REMOVED lines=18> */
.L_x_51212:
[----:B------:R-:W-:Y:S05]  /*2150*/  BSYNC B0 ;  /* 0x0000000000007941 */ /* 0x000fea0003800000 */
.L_x_51211:
[----:B------:R-:W-:Y:S04]  /*2160*/  BSSY B0, `(.L_x_51213) ;  /* 0x000001e000007945 */ /* 0x000fe80003800000 */
[----:B------:R-:W-:Y:S05]  /*2170*/  @P3 BRA `(.L_x_51214) ;  /* 0x0000000000703947 */ /* 0x000fea0003800000 */
[-C--:B------:R-:W-:Y:S02]  /*2180*/  IABS R13, R23.reuse ;  /* 0x00000017000d7213 */ /* 0x080fe40000000000 */
        /* <DEDUP_REMOVED lines=23> */
[----:B------:R-:W-:-:S04]  /*2300*/  ISETP.GT.AND P0, PT, R7, -0x1, PT ;  /* 0xffffffff0700780c */ /* 0x000fc80003f04270 */
[----:B------:R-:W-:-:S04]  /*2310*/  ISETP.EQ.OR P0, PT, R6, RZ, P0 ;  /* 0x000000ff0600720c */ /* 0x000fc80000702670 */
[----:B------:R-:W-:-:S05]  /*2320*/  SEL R13, R23, RZ, !P0 ;  /* 0x000000ff170d7207 */ /* 0x000fca0004000000 */
[----:B------:R-:W-:-:S07]  /*2330*/  IMAD.IADD R13, R6, 0x1, R13 ;  /* 0x00000001060d7824 */ /* 0x000fce00078e020d */
.L_x_51214:
[----:B------:R-:W-:Y:S05]  /*2340*/  BSYNC B0 ;  /* 0x0000000000007941 */ /* 0x000fea0003800000 */
.L_x_51213:
[----:B------:R-:W-:Y:S04]  /*2350*/  BSSY B0, `(.L_x_51215) ;  /* 0x000001d000007945 */ /* 0x000fe80003800000 */
[----:B------:R-:W-:Y:S05]  /*2360*/  @P2 BRA `(.L_x_51216) ;  /* 0x00000000006c2947 */ /* 0x000fea0003800000 */
[-C--:B------:R-:W-:Y:S02]  /*2370*/  IABS R16, R25.reuse ;  /* 0x0000001900107213 */ /* 0x080fe40000000000 */
[----:B------:R-:W-:Y:S02]  /*2380*/  IABS R20, R25 ;  /* 0x0000001900147213 */ /* 0x000fe40000000000 */
[----:B------:R-:W1:Y:S01]  /*2390*/  I2F.RP R17, R16 ;  /* 0x0000001000117306 */ /* 0x000e620000209400 */
[----:B0-----:R-:W-:Y:S02]  /*23a0*/  IABS R18, R24 ;  /* 0x0000001800127213 */ /* 0x001fe40000000000 */
[----:B------:R-:W-:-:S05]  /*23b0*/  ISETP.GE.AND P3, PT, R24, RZ, PT ;  /* 0x000000ff1800720c */ /* 0x000fca0003f66270 */
[----:B-1----:R-:W0:Y:S02]  /*23c0*/  MUFU.RCP R17, R17 ;  /* 0x0000001100117308 */ /* 0x002e240000001000 */
        /* <DEDUP_REMOVED lines=21> */
.L_x_51216:
[----:B------:R-:W-:Y:S05]  /*2520*/  BSYNC B0 ;  /* 0x0000000000007941 */ /* 0x000fea0003800000 */
.L_x_51215:
[----:B------:R1:W-:Y:S01]  /*2530*/  @!P1 STG.E desc[UR4][R8.64], R2 ;  /* 0x0000000208009986 */ /* 0x0003e2000c101904 */
[----:B------:R-:W-:Y:S01]  /*2540*/  @!P1 MOV R3, R5 ;  /* 0x0000000500039202 */ /* 0x000fe20000000f00 */
        /* <DEDUP_REMOVED lines=9> */
[----:B------:R1:W-:Y:S07]  /*25e0*/  STG.E desc[UR4][R8.64], R14 ;  /* 0x0000000e08007986 */ /* 0x0003ee000c101904 */
[----:B------:R-:W-:Y:S05]  /*25f0*/  @P0 BRA `(.L_x_51220) ;  /* 0x0000000000300947 */ /* 0x000fea0003800000 */
[----:B-1----:R-:W1:Y:S01]  /*2600*/  LDC.64 R8, c[0x0][0x218] ;  /* 0x00008600ff087b82 */ /* 0x002e620000000a00 */
[----:B------:R-:W-:Y:S02]  /*2610*/  IMAD.IADD R5, R4, 0x1, R3 ;  /* 0x0000000104057824 */ /* 0x000fe400078e0203 */
[----:B------:R-:W-:Y:S02]  /*2620*/  VIADD R3, R3, 0x80 ;  /* 0x0000008003037836 */ /* 0x000fe40000000000 */
[----:B-1----:R-:W-:-:S05]  /*2630*/  IMAD.WIDE.U32 R8, R5, 0x4, R8 ;  /* 0x0000000405087825 */ /* 0x002fca00078e0008 */
[----:B------:R1:W-:Y:S02]  /*2640*/  STG.E desc[UR4][R8.64], R15 ;  /* 0x0000000f08007986 */ /* 0x0003e4000c101904 */
.L_x_51219:
[----:B------:R-:W-:-:S13]  /*2650*/  ISETP.GE.AND P0, PT, R3, R0, PT ;  /* 0x000000000300720c */ /* 0x000fda0003f06270 */
[----:B------:R-:W-:Y:S05]  /*2660*/  @P0 BRA `(.L_x_51221) ;  /* 0x0000000000300947 */ /* 0x000fea0003800000 */
[----:B-1----:R-:W1:Y:S01]  /*2670*/  LDC.64 R8, c[0x0][0x218] ;  /* 0x00008600ff087b82 */ /* 0x002e620000000a00 */
[----:B------:R-:W-:Y:S01]  /*2680*/  IADD3 R5, R4, R3, RZ ;  /* 0x0000000304057210 */ /* 0x000fe20007ffe0ff */
[----:B------:R-:W-:-:S04]  /*2690*/  VIADD R3, R3, 0x80 ;  /* 0x0000008003037836 */ /* 0x000fc80000000000 */
[----:B-1----:R-:W-:-:S05]  /*26a0*/  IMAD.WIDE.U32 R8, R5, 0x4, R8 ;  /* 0x0000000405087825 */ /* 0x002fca00078e0008 */
[----:B------:R2:W-:Y:S02]  /*26b0*/  STG.E desc[UR4][R8.64], R10 ;  /* 0x0000000a08007986 */ /* 0x0005e4000c101904 */
.L_x_51220:
[----:B------:R-:W-:-:S13]  /*26c0*/  ISETP.GE.AND P0, PT, R3, R0, PT ;  /* 0x000000000300720c */ /* 0x000fda0003f06270 */
[----:B------:R-:W-:Y:S05]  /*26d0*/  @P0 BRA `(.L_x_51222) ;  /* 0x0000000000340947 */ /* 0x000fea0003800000 */
[----:B-12---:R-:W1:Y:S01]  /*26e0*/  LDC.64 R8, c[0x0][0x218] ;  /* 0x00008600ff087b82 */ /* 0x006e620000000a00 */
[----:B------:R-:W-:Y:S02]  /*26f0*/  IMAD.IADD R5, R4, 0x1, R3 ;  /* 0x0000000104057824 */ /* 0x000fe400078e0203 */
[----:B------:R-:W-:Y:S02]  /*2700*/  VIADD R3, R3, 0x80 ;  /* 0x0000008003037836 */ /* 0x000fe40000000000 */
[----:B-1----:R-:W-:-:S05]  /*2710*/  IMAD.WIDE.U32 R8, R5, 0x4, R8 ;  /* 0x0000000405087825 */ /* 0x002fca00078e0008 */
[----:B------:R2:W-:Y:S02]  /*2720*/  STG.E desc[UR4][R8.64], R11 ;  /* 0x0000000b08007986 */ /* 0x0005e4000c101904 */
.L_x_51221:
[----:B------:R-:W-:-:S13]  /*2730*/  ISETP.GE.AND P0, PT, R3, R0, PT ;  /* 0x000000000300720c */ /* 0x000fda0003f06270 */
[----:B------:R-:W-:Y:S05]  /*2740*/  @P0 BREAK B1 ;  /* 0x0000000000010942 */ /* 0x000fea0003800000 */
[----:B------:R-:W-:Y:S05]  /*2750*/  @P0 BRA `(.L_x_51223) ;  /* 0x0000000000300947 */ /* 0x000fea0003800000 */
[----:B-12---:R-:W1:Y:S01]  /*2760*/  LDC.64 R8, c[0x0][0x218] ;  /* 0x00008600ff087b82 */ /* 0x006e620000000a00 */
[----:B------:R-:W-:Y:S01]  /*2770*/  IMAD.IADD R5, R4, 0x1, R3 ;  /* 0x0000000104057824 */ /* 0x000fe200078e0203 */
[----:B------:R-:W-:-:S03]  /*2780*/  IADD3 R3, R3, 0x80, RZ ;  /* 0x0000008003037810 */ /* 0x000fc60007ffe0ff */
[----:B-1----:R-:W-:-:S05]  /*2790*/  IMAD.WIDE.U32 R8, R5, 0x4, R8 ;  /* 0x0000000405087825 */ /* 0x002fca00078e0008 */
[----:B------:R3:W-:Y:S02]  /*27a0*/  STG.E desc[UR4][R8.64], R12 ;  /* 0x0000000c08007986 */ /* 0x0007e4000c101904 */
.L_x_51222:
[----:B------:R-:W-:Y:S05]  /*27b0*/  BSYNC B1 ;  /* 0x0000000000017941 */ /* 0x000fea0003800000 */
.L_x_51218:
[----:B------:R-:W-:-:S13]  /*27c0*/  ISETP.GE.AND P0, PT, R3, R0, PT ;  /* 0x000000000300720c */ /* 0x000fda0003f06270 */
[----:B-123--:R-:W1:Y:S01]  /*27d0*/  @!P0 LDC.64 R8, c[0x0][0x218] ;  /* 0x00008600ff088b82 */ /* 0x00ee620000000a00 */
[----:B------:R-:W-:Y:S02]  /*27e0*/  @!P0 IMAD.IADD R5, R4, 0x1, R3 ;  /* 0x0000000104058824 */ /* 0x000fe400078e0203 */
[----:B------:R-:W-:Y:S02]  /*27f0*/  @!P0 VIADD R3, R3, 0x80 ;  /* 0x0000008003038836 */ /* 0x000fe40000000000 */
[----:B-1----:R-:W-:-:S05]  /*2800*/  @!P0 IMAD.WIDE.U32 R8, R5, 0x4, R8 ;  /* 0x0000000405088825 */ /* 0x002fca00078e0008 */
[----:B------:R3:W-:Y:S02]  /*2810*/  @!P0 STG.E desc[UR4][R8.64], R13 ;  /* 0x0000000d08008986 */ /* 0x0007e4000c101904 */
.L_x_51223:
[----:B------:R-:W-:Y:S05]  /*2820*/  BSYNC B0 ;  /* 0x0000000000007941 */ /* 0x000fea0003800000 */
.L_x_51217:
[----:B------:R-:W-:Y:S05]  /*2830*/  WARPSYNC.ALL ;  /* 0x0000000000007948 */ /* 0x000fea0003800000 */
[----:B------:R-:W-:-:S13]  /*2840*/  ISETP.GE.AND P0, PT, R3, R0, PT ;  /* 0x000000000300720c */ /* 0x000fda0003f06270 */
[----:B------:R-:W-:Y:S05]  /*2850*/  @P0 EXIT ;  /* 0x000000000000094d */ /* 0x000fea0003800000 */
[----:B-123--:R-:W1:Y:S01]  /*2860*/  LDC.64 R8, c[0x0][0x218] ;  /* 0x00008600ff087b82 */ /* 0x00ee620000000a00 */
[----:B------:R-:W-:-:S04]  /*2870*/  IMAD.IADD R3, R4, 0x1, R3 ;  /* 0x0000000104037824 */ /* 0x000fc800078e0203 */
[----:B-1----:R-:W-:-:S05]  /*2880*/  IMAD.WIDE.U32 R2, R3, 0x4, R8 ;  /* 0x0000000403027825 */ /* 0x002fca00078e0008 */
[----:B------:R-:W-:Y:S01]  /*2890*/  STG.E desc[UR4][R2.64], R6 ;  /* 0x0000000602007986 */ /* 0x000fe2000c101904 */
[----:B------:R-:W-:Y:S05]  /*28a0*/  EXIT ;  /* 0x000000000000794d */ /* 0x000fea0003800000 */
.L_x_51224:
        /* <DEDUP_REMOVED lines=13> */
.L_x_57616:


//--------------------- .text._ZN2at6native29vectorized_elementwise_kernelILi4ENS0_13BinaryFunctorIiiiZZZNS0_21remainder_kernel_cudaERNS_18TensorIteratorBaseEENKUlvE_clEvENKUlvE1_clEvEUliiE_EESt5arrayIPcLm3EEEEviT0_T1_ --------------------------
	.section	.text._ZN2at6native29vectorized_elementwise_kernelILi4ENS0_13BinaryFunctorIiiiZZZNS0_21remainder_kernel_cudaERNS_18TensorIteratorBaseEENKUlvE_clEvENKUlvE1_clEvEUliiE_EESt5arrayIPcLm3EEEEviT0_T1_,"ax",@progbits
	.align	128
        .global         _ZN2at6native29vectorized_elementwise_kernelILi4ENS0_13BinaryFunctorIiiiZZZNS0_21remainder_kernel_cudaERNS_18TensorIteratorBaseEENKUlvE_clEvENKUlvE1_clEvEUliiE_EESt5arrayIPcLm3EEEEviT0_T1_
        .type           _ZN2at6native29vectorized_elementwise_kernelILi4ENS0_13BinaryFunctorIiiiZZZNS0_21remainder_kernel_cudaERNS_18TensorIteratorBaseEENKUlvE_clEvENKUlvE1_clEvEUliiE_EESt5arrayIPcLm3EEEEviT0_T1_,@function
        .size           _ZN2at6native29vectorized_elementwise_kernelILi4ENS0_13BinaryFunctorIiiiZZZNS0_21remainder_kernel_cudaERNS_18TensorIteratorBaseEENKUlvE_clEvENKUlvE1_clEvEUliiE_EESt5arrayIPcLm3EEEEviT0_T1_,(.L_x_57617 - _ZN2at6native29vectorized_elementwise_kernelILi4ENS0_13BinaryFunctorIiiiZZZNS0_21remainder_kernel_cudaERNS_18TensorIteratorBaseEENKUlvE_clEvENKUlvE1_clEvEUliiE_EESt5arrayIPcLm3EEEEviT0_T1_)
        .other          _ZN2at6native29vectorized_elementwise_kernelILi4ENS0_13BinaryFunctorIiiiZZZNS0_21remainder_kernel_cudaERNS_18TensorIteratorBaseEENKUlvE_clEvENKUlvE1_clEvEUliiE_EESt5arrayIPcLm3EEEEviT0_T1_,@"STO_CUDA_ENTRY STV_DEFAULT"
_ZN2at6native29vectorized_elementwise_kernelILi4ENS0_13BinaryFunctorIiiiZZZNS0_21remainder_kernel_cudaERNS_18TensorIteratorBaseEENKUlvE_clEvENKUlvE1_clEvEUliiE_EESt5arrayIPcLm3EEEEviT0_T1_:
.text._ZN2at6native29vectorized_elementwise_kernelILi4ENS0_13BinaryFunctorIiiiZZZNS0_21remainder_kernel_cudaERNS_18TensorIteratorBaseEENKUlvE_clEvENKUlvE1_clEvEUliiE_EESt5arrayIPcLm3EEEEviT0_T1_:
        /* <DEDUP_REMOVED lines=30> */
[----:B-1----:R-:W-:-:S07]  /*01e0*/  VIADD R3, R15, 0xffffffe ;  /* 0x0ffffffe0f037836 */ /* 0x002fce0000000000 */
[----:B------:R1:W4:Y:S01]  /*01f0*/  F2I.FTZ.U32.TRUNC.NTZ R29, R28 ;  /* 0x0000001c001d7305 */ /* 0x000322000021f000 */
[----:B0-----:R-:W-:-:S07]  /*0200*/  VIADD R18, R2, 0xffffffe ;  /* 0x0ffffffe02127836 */ /* 0x001fce0000000000 */
[----:B------:R-:W0:Y:S01]  /*0210*/  F2I.FTZ.U32.TRUNC.NTZ R3, R3 ;  /* 0x0000000300037305 */ /* 0x000e22000021f000 */
[----:B---3--:R-:W-:Y:S02]  /*0220*/  VIADD R15, R14, 0xffffffe ;  /* 0x0ffffffe0e0f7836 */ /* 0x008fe40000000000 */
[----:B-1----:R-:W-:Y:S02]  /*0230*/  IMAD.MOV.U32 R28, RZ, RZ, RZ ;  /* 0x000000ffff1c7224 */ /* 0x002fe400078e00ff */
[----:B----4-:R-:W-:-:S03]  /*0240*/  IMAD.MOV R2, RZ, RZ, -R29 ;  /* 0x000000ffff027224 */ /* 0x010fc600078e0a1d */
[----:B------:R-:W1:Y:S01]  /*0250*/  F2I.FTZ.U32.TRUNC.NTZ R19, R18 ;  /* 0x0000001200137305 */ /* 0x000e62000021f000 */
[----:B------:R-:W-:Y:S01]  /*0260*/  IMAD R2, R2, R27, RZ ;  /* 0x0000001b02027224 */ /* 0x000fe200078e02ff */
[----:B0-----:R-:W-:-:S06]  /*0270*/  IADD3 R25, RZ, -R3, RZ ;  /* 0x80000003ff197210 */ /* 0x001fcc0007ffe0ff */
[----:B------:R-:W0:Y:S01]  /*0280*/  F2I.FTZ.U32.TRUNC.NTZ R15, R15 ;  /* 0x0000000f000f7305 */ /* 0x000e22000021f000 */
[----:B------:R-:W-:-:S04]  /*0290*/  IMAD.HI.U32 R20, R29, R2, R28 ;  /* 0x000000021d147227 */ /* 0x000fc800078e001c */
[----:B------:R-:W-:Y:S02]  /*02a0*/  IMAD R25, R25, R24, RZ ;  /* 0x0000001819197224 */ /* 0x000fe400078e02ff */
[----:B------:R-:W-:-:S04]  /*02b0*/  IMAD.MOV.U32 R2, RZ, RZ, RZ ;  /* 0x000000ffff027224 */ /* 0x000fc800078e00ff */
[----:B------:R-:W-:Y:S01]  /*02c0*/  IMAD.HI.U32 R3, R3, R25, R2 ;  /* 0x0000001903037227 */ /* 0x000fe200078e0002 */
[----:B------:R-:W-:-:S03]  /*02d0*/  HFMA2.MMA R14, -RZ, RZ, 0, 0 ;  /* 0x00000000ff0e7435 */ /* 0x000fc600000001ff */
[----:B-1----:R-:W-:Y:S02]  /*02e0*/  IMAD.MOV R2, RZ, RZ, -R19 ;  /* 0x000000ffff027224 */ /* 0x002fe400078e0a13 */
[----:B------:R-:W-:Y:S02]  /*02f0*/  IMAD.MOV.U32 R18, RZ, RZ, RZ ;  /* 0x000000ffff127224 */ /* 0x000fe400078e00ff */
[----:B------:R-:W-:Y:S02]  /*0300*/  IMAD R25, R2, R23, RZ ;  /* 0x0000001702197224 */ /* 0x000fe400078e02ff */
[----:B0-----:R-:W-:Y:S02]  /*0310*/  IMAD.MOV R29, RZ, RZ, -R15 ;  /* 0x000000ffff1d7224 */ /* 0x001fe400078e0a0f */
[----:B------:R-:W-:Y:S02]  /*0320*/  IMAD.HI.U32 R2, R19, R25, R18 ;  /* 0x0000001913027227 */ /* 0x000fe400078e0012 */
[----:B------:R-:W3:Y:S02]  /*0330*/  LDG.E.128 R16, desc[UR4][R16.64+0x800] ;  /* 0x0008000410107981 */ /* 0x000ee4000c1e1d00 */
[----:B------:R-:W-:-:S04]  /*0340*/  IMAD R25, R29, R22, RZ ;  /* 0x000000161d197224 */ /* 0x000fc800078e02ff */
[----:B------:R-:W-:Y:S02]  /*0350*/  IMAD.HI.U32 R25, R15, R25, R14 ;  /* 0x000000190f197227 */ /* 0x000fe400078e000e */
[----:B------:R-:W4:Y:S01]  /*0360*/  LDG.E.128 R12, desc[UR4][R12.64+0x800] ;  /* 0x000800040c0c7981 */ /* 0x000f22000c1e1d00 */
[----:B------:R-:W-:Y:S02]  /*0370*/  IABS R26, R4 ;  /* 0x00000004001a7213 */ /* 0x000fe40000000000 */
[----:B--2---:R-:W-:-:S03]  /*0380*/  IABS R29, R8 ;  /* 0x00000008001d7213 */ /* 0x004fc60000000000 */
[----:B------:R-:W-:Y:S02]  /*0390*/  IMAD.MOV R26, RZ, RZ, -R26 ;  /* 0x000000ffff1a7224 */ /* 0x000fe400078e0a1a */
[----:B------:R-:W-:Y:S01]  /*03a0*/  IMAD.HI.U32 R20, R20, R29, RZ ;  /* 0x0000001d14147227 */ /* 0x000fe200078e00ff */
[----:B------:R-:W-:-:S03]  /*03b0*/  IABS R28, R5 ;  /* 0x00000005001c7213 */ /* 0x000fc60000000000 */
[----:B------:R-:W-:Y:S01]  /*03c0*/  IMAD R20, R20, R26, R29 ;  /* 0x0000001a14147224 */ /* 0x000fe200078e021d */
[----:B------:R-:W-:Y:S01]  /*03d0*/  IABS R26, R9 ;  /* 0x00000009001a7213 */ /* 0x000fe20000000000 */
[----:B------:R-:W-:-:S04]  /*03e0*/  IMAD.MOV R28, RZ, RZ, -R28 ;  /* 0x000000ffff1c7224 */ /* 0x000fc800078e0a1c */
[----:B------:R-:W-:Y:S01]  /*03f0*/  IMAD.HI.U32 R3, R3, R26, RZ ;  /* 0x0000001a03037227 */ /* 0x000fe200078e00ff */
[----:B------:R-:W-:-:S03]  /*0400*/  IABS R29, R10 ;  /* 0x0000000a001d7213 */ /* 0x000fc60000000000 */
[----:B------:R-:W-:Y:S01]  /*0410*/  IMAD R3, R3, R28, R26 ;  /* 0x0000001c03037224 */ /* 0x000fe200078e021a */
[----:B------:R-:W-:Y:S01]  /*0420*/  IABS R26, R6 ;  /* 0x00000006001a7213 */ /* 0x000fe20000000000 */
[----:B------:R-:W-:-:S04]  /*0430*/  IMAD.HI.U32 R2, R2, R29, RZ ;  /* 0x0000001d02027227 */ /* 0x000fc800078e00ff */
[----:B------:R-:W-:Y:S01]  /*0440*/  IMAD.MOV R26, RZ, RZ, -R26 ;  /* 0x000000ffff1a7224 */ /* 0x000fe200078e0a1a */
[----:B------:R-:W-:Y:S02]  /*0450*/  ISETP.GE.AND P2, PT, R8, RZ, PT ;  /* 0x000000ff0800720c */ /* 0x000fe40003f46270 */
[----:B------:R-:W-:Y:S01]  /*0460*/  IABS R8, R11 ;  /* 0x0000000b00087213 */ /* 0x000fe20000000000 */
[----:B------:R-:W-:Y:S01]  /*0470*/  IMAD R2, R2, R26, R29 ;  /* 0x0000001a02027224 */ /* 0x000fe200078e021d */
[----:B------:R-:W-:-:S03]  /*0480*/  IABS R26, R7 ;  /* 0x00000007001a7213 */ /* 0x000fc60000000000 */
[----:B------:R-:W-:-:S04]  /*0490*/  IMAD.HI.U32 R25, R25, R8, RZ ;  /* 0x0000000819197227 */ /* 0x000fc800078e00ff */
[----:B------:R-:W-:-:S04]  /*04a0*/  IMAD.MOV R26, RZ, RZ, -R26 ;  /* 0x000000ffff1a7224 */ /* 0x000fc800078e0a1a */
[----:B------:R-:W-:Y:S01]  /*04b0*/  IMAD R25, R25, R26, R8 ;  /* 0x0000001a19197224 */ /* 0x000fe200078e0208 */
[----:B------:R-:W-:Y:S02]  /*04c0*/  ISETP.GE.AND P5, PT, R9, RZ, PT ;  /* 0x000000ff0900720c */ /* 0x000fe40003fa6270 */
[----:B------:R-:W-:Y:S02]  /*04d0*/  ISETP.GT.U32.AND P0, PT, R27, R20, PT ;  /* 0x000000141b00720c */ /* 0x000fe40003f04070 */
[----:B------:R-:W-:Y:S01]  /*04e0*/  ISETP.GE.AND P1, PT, R11, RZ, PT ;  /* 0x000000ff0b00720c */ /* 0x000fe20003f26270 */
[----:B------:R-:W-:-:S10]  /*04f0*/  IMAD.MOV.U32 R8, RZ, RZ, RZ ;  /* 0x000000ffff087224 */ /* 0x000fd400078e00ff */
[----:B------:R-:W-:Y:S02]  /*0500*/  @!P0 IADD3 R20, R20, -R27, RZ ;  /* 0x8000001b14148210 */ /* 0x000fe40007ffe0ff */
[----:B------:R-:W-:Y:S02]  /*0510*/  ISETP.GE.AND P0, PT, R10, RZ, PT ;  /* 0x000000ff0a00720c */ /* 0x000fe40003f06270 */
[----:B------:R-:W-:Y:S02]  /*0520*/  ISETP.GT.U32.AND P4, PT, R23, R2, PT ;  /* 0x000000021700720c */ /* 0x000fe40003f84070 */
[----:B------:R-:W-:-:S11]  /*0530*/  ISETP.GT.U32.AND P3, PT, R27, R20, PT ;  /* 0x000000141b00720c */ /* 0x000fd60003f64070 */
[----:B------:R-:W-:Y:S02]  /*0540*/  @!P4 IMAD.IADD R2, R2, 0x1, -R23 ;  /* 0x000000010202c824 */ /* 0x000fe400078e0a17 */
[----:B------:R-:W-:Y:S01]  /*0550*/  @!P3 IMAD.IADD R20, R20, 0x1, -R27 ;  /* 0x000000011414b824 */ /* 0x000fe200078e0a1b */
[----:B------:R-:W-:Y:S02]  /*0560*/  ISETP.GT.U32.AND P3, PT, R24, R3, PT ;  /* 0x000000031800720c */ /* 0x000fe40003f64070 */
[----:B------:R-:W-:-:S11]  /*0570*/  ISETP.GT.U32.AND P4, PT, R23, R2, PT ;  /* 0x000000021700720c */ /* 0x000fd60003f84070 */
[----:B------:R-:W-:Y:S02]  /*0580*/  @!P3 IMAD.IADD R3, R3, 0x1, -R24 ;  /* 0x000000010303b824 */ /* 0x000fe400078e0a18 */
[----:B------:R-:W-:-:S03]  /*0590*/  @!P4 IMAD.IADD R2, R2, 0x1, -R23 ;  /* 0x000000010202c824 */ /* 0x000fc600078e0a17 */
[----:B------:R-:W-:-:S13]  /*05a0*/  ISETP.GT.U32.AND P3, PT, R24, R3, PT ;  /* 0x000000031800720c */ /* 0x000fda0003f64070 */
[----:B------:R-:W-:Y:S01]  /*05b0*/  @!P3 IMAD.IADD R3, R3, 0x1, -R24 ;  /* 0x000000010303b824 */ /* 0x000fe200078e0a18 */
[----:B------:R-:W-:-:S13]  /*05c0*/  ISETP.GT.U32.AND P3, PT, R22, R25, PT ;  /* 0x000000191600720c */ /* 0x000fda0003f64070 */
[----:B------:R-:W-:Y:S02]  /*05d0*/  @!P3 IADD3 R25, R25, -R22, RZ ;  /* 0x800000161919b210 */ /* 0x000fe40007ffe0ff */
[----:B------:R-:W-:Y:S02]  /*05e0*/  ISETP.NE.AND P3, PT, R4, RZ, PT ;  /* 0x000000ff0400720c */ /* 0x000fe40003f65270 */
[----:B------:R-:W-:Y:S02]  /*05f0*/  ISETP.GT.U32.AND P4, PT, R22, R25, PT ;  /* 0x000000191600720c */ /* 0x000fe40003f84070 */
[----:B----4-:R-:W-:-:S04]  /*0600*/  IABS R26, R12 ;  /* 0x0000000c001a7213 */ /* 0x010fc80000000000 */
[----:B------:R-:W0:Y:S08]  /*0610*/  I2F.RP R28, R26 ;  /* 0x0000001a001c7306 */ /* 0x000e300000209400 */
[----:B0-----:R-:W0:Y:S02]  /*0620*/  MUFU.RCP R28, R28 ;  /* 0x0000001c001c7308 */ /* 0x001e240000001000 */
[----:B0-----:R-:W-:-:S06]  /*0630*/  VIADD R9, R28, 0xffffffe ;  /* 0x0ffffffe1c097836 */ /* 0x001fcc0000000000 */
[----:B------:R-:W0:Y:S01]  /*0640*/  F2I.FTZ.U32.TRUNC.NTZ R9, R9 ;  /* 0x0000000900097305 */ /* 0x000e22000021f000 */
[----:B------:R-:W-:Y:S01]  /*0650*/  IABS R10, R13 ;  /* 0x0000000d000a7213 */ /* 0x000fe20000000000 */
[----:B0-----:R-:W-:-:S04]  /*0660*/  IMAD.MOV R29, RZ, RZ, -R9 ;  /* 0x000000ffff1d7224 */ /* 0x001fc800078e0a09 */
[----:B------:R-:W-:-:S04]  /*0670*/  IMAD R11, R29, R26, RZ ;  /* 0x0000001a1d0b7224 */ /* 0x000fc800078e02ff */
[----:B------:R-:W-:Y:S02]  /*0680*/  IMAD.HI.U32 R8, R9, R11, R8 ;  /* 0x0000000b09087227 */ /* 0x000fe400078e0008 */
[----:B------:R-:W0:Y:S08]  /*0690*/  I2F.RP R11, R10 ;  /* 0x0000000a000b7306 */ /* 0x000e300000209400 */
[----:B0-----:R-:W0:Y:S01]  /*06a0*/  MUFU.RCP R11, R11 ;  /* 0x0000000b000b7308 */ /* 0x001e220000001000 */
[----:B------:R-:W-:-:S02]  /*06b0*/  IABS R23, R12 ;  /* 0x0000000c00177213 */ /* 0x000fc40000000000 */
[----:B0-----:R-:W-:-:S06]  /*06c0*/  IADD3 R9, R11, 0xffffffe, RZ ;  /* 0x0ffffffe0b097810 */ /* 0x001fcc0007ffe0ff */
[----:B------:R-:W0:Y:S01]  /*06d0*/  F2I.FTZ.U32.TRUNC.NTZ R9, R9 ;  /* 0x0000000900097305 */ /* 0x000e22000021f000 */
[----:B---3--:R-:W-:Y:S01]  /*06e0*/  IABS R11, R16 ;  /* 0x00000010000b7213 */ /* 0x008fe20000000000 */
[----:B------:R-:W-:-:S04]  /*06f0*/  IMAD.MOV R23, RZ, RZ, -R23 ;  /* 0x000000ffff177224 */ /* 0x000fc800078e0a17 */
[----:B------:R-:W-:-:S04]  /*0700*/  IMAD.HI.U32 R8, R8, R11, RZ ;  /* 0x0000000b08087227 */ /* 0x000fc800078e00ff */
[----:B------:R-:W-:Y:S02]  /*0710*/  IMAD R11, R8, R23, R11 ;  /* 0x00000017080b7224 */ /* 0x000fe400078e020b */
[----:B0-----:R-:W-:Y:S02]  /*0720*/  IMAD.MOV R27, RZ, RZ, -R9 ;  /* 0x000000ffff1b7224 */ /* 0x001fe400078e0a09 */
[----:B------:R-:W-:Y:S02]  /*0730*/  IMAD.MOV.U32 R8, RZ, RZ, RZ ;  /* 0x000000ffff087224 */ /* 0x000fe400078e00ff */
[----:B------:R-:W-:-:S04]  /*0740*/  IMAD R23, R27, R10, RZ ;  /* 0x0000000a1b177224 */ /* 0x000fc800078e02ff */
[----:B------:R-:W-:Y:S01]  /*0750*/  IMAD.HI.U32 R8, R9, R23, R8 ;  /* 0x0000001709087227 */ /* 0x000fe200078e0008 */
[----:B------:R-:W-:-:S04]  /*0760*/  IABS R23, R14 ;  /* 0x0000000e00177213 */ /* 0x000fc80000000000 */
[----:B------:R-:W0:Y:S08]  /*0770*/  I2F.RP R24, R23 ;  /* 0x0000001700187306 */ /* 0x000e300000209400 */
[----:B0-----:R-:W0:Y:S01]  /*0780*/  MUFU.RCP R24, R24 ;  /* 0x0000001800187308 */ /* 0x001e220000001000 */
[----:B------:R-:W-:Y:S01]  /*0790*/  @!P2 IMAD.MOV R20, RZ, RZ, -R20 ;  /* 0x000000ffff14a224 */ /* 0x000fe200078e0a14 */
[----:B------:R-:W-:Y:S01]  /*07a0*/  @!P3 LOP3.LUT R20, RZ, R4, RZ, 0x33, !PT ;  /* 0x00000004ff14b212 */ /* 0x000fe200078e33ff */
[----:B------:R-:W-:Y:S01]  /*07b0*/  @!P4 IMAD.IADD R25, R25, 0x1, -R22 ;  /* 0x000000011919c824 */ /* 0x000fe200078e0a16 */
[----:B------:R-:W-:Y:S01]  /*07c0*/  ISETP.GE.AND P4, PT, R16, RZ, PT ;  /* 0x000000ff1000720c */ /* 0x000fe20003f86270 */
[----:B0-----:R-:W-:-:S06]  /*07d0*/  VIADD R9, R24, 0xffffffe ;  /* 0x0ffffffe18097836 */ /* 0x001fcc0000000000 */
[----:B------:R-:W0:Y:S01]  /*07e0*/  F2I.FTZ.U32.TRUNC.NTZ R9, R9 ;  /* 0x0000000900097305 */ /* 0x000e22000021f000 */
[----:B------:R-:W-:Y:S02]  /*07f0*/  IABS R27, R17 ;  /* 0x00000011001b7213 */ /* 0x000fe40000000000 */
[----:B------:R-:W-:Y:S02]  /*0800*/  IABS R16, R13 ;  /* 0x0000000d00107213 */ /* 0x000fe40000000000 */
[----:B------:R-:W-:Y:S01]  /*0810*/  LOP3.LUT R22, R20, R4, RZ, 0x3c, !PT ;  /* 0x0000000414167212 */ /* 0x000fe200078e3cff */
[----:B------:R-:W-:-:S03]  /*0820*/  IMAD.HI.U32 R8, R8, R27, RZ ;  /* 0x0000001b08087227 */ /* 0x000fc600078e00ff */
[----:B------:R-:W-:Y:S01]  /*0830*/  ISETP.GT.AND P3, PT, R22, -0x1, PT ;  /* 0xffffffff1600780c */ /* 0x000fe20003f64270 */
[----:B------:R-:W-:Y:S01]  /*0840*/  IMAD.MOV R16, RZ, RZ, -R16 ;  /* 0x000000ffff107224 */ /* 0x000fe200078e0a10 */
[----:B------:R-:W-:Y:S01]  /*0850*/  ISETP.NE.AND P6, PT, R5, RZ, PT ;  /* 0x000000ff0500720c */ /* 0x000fe20003fc5270 */
[----:B0-----:R-:W-:Y:S02]  /*0860*/  IMAD.MOV R22, RZ, RZ, -R9 ;  /* 0x000000ffff167224 */ /* 0x001fe400078e0a09 */
[----:B------:R-:W-:Y:S01]  /*0870*/  IMAD R27, R8, R16, R27 ;  /* 0x00000010081b7224 */ /* 0x000fe200078e021b */
[----:B------:R-:W-:Y:S01]  /*0880*/  MOV R8, RZ ;  /* 0x000000ff00087202 */ /* 0x000fe20000000f00 */
[----:B------:R-:W-:Y:S02]  /*0890*/  IMAD R29, R22, R23, RZ ;  /* 0x00000017161d7224 */ /* 0x000fe400078e02ff */
[----:B------:R-:W-:Y:S02]  /*08a0*/  IMAD.MOV.U32 R16, RZ, RZ, R3 ;  /* 0x000000ffff107224 */ /* 0x000fe400078e0003 */
[----:B------:R-:W-:-:S04]  /*08b0*/  IMAD.HI.U32 R8, R9, R29, R8 ;  /* 0x0000001d09087227 */ /* 0x000fc800078e0008 */
[----:B------:R-:W-:Y:S01]  /*08c0*/  @!P5 IMAD.MOV R16, RZ, RZ, -R16 ;  /* 0x000000ffff10d224 */ /* 0x000fe200078e0a10 */
[----:B------:R-:W-:Y:S01]  /*08d0*/  ISETP.NE.AND P5, PT, R6, RZ, PT ;  /* 0x000000ff0600720c */ /* 0x000fe20003fa5270 */
[----:B------:R-:W-:-:S04]  /*08e0*/  IMAD.MOV.U32 R29, RZ, RZ, R2 ;  /* 0x000000ffff1d7224 */ /* 0x000fc800078e0002 */
[----:B------:R-:W-:Y:S01]  /*08f0*/  @!P0 IMAD.MOV R29, RZ, RZ, -R29 ;  /* 0x000000ffff1d8224 */ /* 0x000fe200078e0a1d */
[----:B------:R-:W-:Y:S02]  /*0900*/  ISETP.NE.AND P0, PT, R7, RZ, PT ;  /* 0x000000ff0700720c */ /* 0x000fe40003f05270 */
[----:B------:R-:W-:Y:S02]  /*0910*/  IABS R22, R15 ;  /* 0x0000000f00167213 */ /* 0x000fe40000000000 */
[----:B------:R-:W-:Y:S02]  /*0920*/  @!P6 LOP3.LUT R16, RZ, R5, RZ, 0x33, !PT ;  /* 0x00000005ff10e212 */ /* 0x000fe400078e33ff */
[----:B------:R-:W-:Y:S01]  /*0930*/  ISETP.GT.U32.AND P2, PT, R26, R11, PT ;  /* 0x0000000b1a00720c */ /* 0x000fe20003f44070 */
[----:B------:R-:W0:Y:S01]  /*0940*/  I2F.RP R24, R22 ;  /* 0x0000001600187306 */ /* 0x000e220000209400 */
[----:B------:R-:W-:Y:S02]  /*0950*/  LOP3.LUT R2, R16, R5, RZ, 0x3c, !PT ;  /* 0x0000000510027212 */ /* 0x000fe400078e3cff */
[----:B------:R-:W-:-:S02]  /*0960*/  @!P5 LOP3.LUT R29, RZ, R6, RZ, 0x33, !PT ;  /* 0x00000006ff1dd212 */ /* 0x000fc400078e33ff */
[----:B------:R-:W-:Y:S02]  /*0970*/  ISETP.GT.AND P5, PT, R2, -0x1, PT ;  /* 0xffffffff0200780c */ /* 0x000fe40003fa4270 */
[----:B------:R-:W-:Y:S02]  /*0980*/  @!P1 IADD3 R25, -R25, RZ, RZ ;  /* 0x000000ff19199210 */ /* 0x000fe40007ffe1ff */
[----:B------:R-:W-:Y:S02]  /*0990*/  LOP3.LUT R2, R29, R6, RZ, 0x3c, !PT ;  /* 0x000000061d027212 */ /* 0x000fe400078e3cff */
[-C--:B------:R-:W-:Y:S02]  /*09a0*/  @!P0 LOP3.LUT R25, RZ, R7.reuse, RZ, 0x33, !PT ;  /* 0x00000007ff198212 */ /* 0x080fe400078e33ff */
[----:B------:R-:W-:Y:S01]  /*09b0*/  ISETP.GT.AND P1, PT, R2, -0x1, PT ;  /* 0xffffffff0200780c */ /* 0x000fe20003f24270 */
[----:B------:R-:W-:Y:S01]  /*09c0*/  @!P2 IMAD.IADD R11, R11, 0x1, -R26 ;  /* 0x000000010b0ba824 */ /* 0x000fe200078e0a1a */
[----:B------:R-:W-:Y:S01]  /*09d0*/  LOP3.LUT R2, R25, R7, RZ, 0x3c, !PT ;  /* 0x0000000719027212 */ /* 0x000fe200078e3cff */
[----:B0-----:R-:W0:Y:S03]  /*09e0*/  MUFU.RCP R24, R24 ;  /* 0x0000001800187308 */ /* 0x001e260000001000 */
[----:B------:R-:W-:-:S02]  /*09f0*/  ISETP.GT.AND P0, PT, R2, -0x1, PT ;  /* 0xffffffff0200780c */ /* 0x000fc40003f04270 */
[----:B------:R-:W-:Y:S01]  /*0a00*/  ISETP.GT.U32.AND P6, PT, R26, R11, PT ;  /* 0x0000000b1a00720c */ /* 0x000fe20003fc4070 */
[----:B------:R-:W1:Y:S01]  /*0a10*/  LDC.64 R2, c[0x0][0x218] ;  /* 0x00008600ff027b82 */ /* 0x000e620000000a00 */
[----:B------:R-:W-:-:S11]  /*0a20*/  ISETP.EQ.OR P3, PT, R20, RZ, P3 ;  /* 0x000000ff1400720c */ /* 0x000fd60001f62670 */
[----:B------:R-:W-:Y:S01]  /*0a30*/  @!P6 IMAD.IADD R11, R11, 0x1, -R26 ;  /* 0x000000010b0be824 */ /* 0x000fe200078e0a1a */
[----:B------:R-:W-:Y:S01]  /*0a40*/  ISETP.GT.U32.AND P6, PT, R10, R27, PT ;  /* 0x0000001b0a00720c */ /* 0x000fe20003fc4070 */
[----:B0-----:R-:W-:Y:S01]  /*0a50*/  VIADD R9, R24, 0xffffffe ;  /* 0x0ffffffe18097836 */ /* 0x001fe20000000000 */
[----:B------:R-:W-:Y:S02]  /*0a60*/  ISETP.GE.AND P2, PT, R17, RZ, PT ;  /* 0x000000ff1100720c */ /* 0x000fe40003f46270 */
[----:B------:R-:W-:-:S03]  /*0a70*/  SEL R17, R4, RZ, !P3 ;  /* 0x000000ff04117207 */ /* 0x000fc60005800000 */
[----:B------:R-:W0:Y:S01]  /*0a80*/  F2I.FTZ.U32.TRUNC.NTZ R9, R9 ;  /* 0x0000000900097305 */ /* 0x000e22000021f000 */
[----:B------:R-:W-:Y:S01]  /*0a90*/  IABS R4, R18 ;  /* 0x0000001200047213 */ /* 0x000fe20000000000 */
[----:B-1----:R-:W-:Y:S01]  /*0aa0*/  IMAD.WIDE.U32 R2, R0, 0x4, R2 ;  /* 0x0000000400027825 */ /* 0x002fe200078e0002 */
[----:B------:R-:W-:-:S03]  /*0ab0*/  IABS R0, R14 ;  /* 0x0000000e00007213 */ /* 0x000fc60000000000 */
[----:B------:R-:W-:Y:S01]  /*0ac0*/  @!P6 IMAD.IADD R27, R27, 0x1, -R10 ;  /* 0x000000011b1be824 */ /* 0x000fe200078e0a0a */
[----:B------:R-:W-:Y:S01]  /*0ad0*/  ISETP.GE.AND P3, PT, R18, RZ, PT ;  /* 0x000000ff1200720c */ /* 0x000fe20003f66270 */
[----:B------:R-:W-:Y:S02]  /*0ae0*/  IMAD.MOV R18, RZ, RZ, -R0 ;  /* 0x000000ffff127224 */ /* 0x000fe400078e0a00 */
[----:B------:R-:W-:Y:S01]  /*0af0*/  IMAD.HI.U32 R8, R8, R4, RZ ;  /* 0x0000000408087227 */ /* 0x000fe200078e00ff */
[----:B------:R-:W-:-:S03]  /*0b00*/  ISETP.GT.U32.AND P6, PT, R10, R27, PT ;  /* 0x0000001b0a00720c */ /* 0x000fc60003fc4070 */
[----:B------:R-:W-:Y:S01]  /*0b10*/  IMAD R4, R8, R18, R4 ;  /* 0x0000001208047224 */ /* 0x000fe200078e0204 */
[----:B------:R-:W-:Y:S01]  /*0b20*/  HFMA2.MMA R8, -RZ, RZ, 0, 0 ;  /* 0x00000000ff087435 */ /* 0x000fe200000001ff */
[----:B0-----:R-:W-:-:S04]  /*0b30*/  IMAD.MOV R0, RZ, RZ, -R9 ;  /* 0x000000ffff007224 */ /* 0x001fc800078e0a09 */
[----:B------:R-:W-:-:S04]  /*0b40*/  IMAD R0, R0, R22, RZ ;  /* 0x0000001600007224 */ /* 0x000fc800078e02ff */
[----:B------:R-:W-:Y:S01]  /*0b50*/  @!P6 IMAD.IADD R27, R27, 0x1, -R10 ;  /* 0x000000011b1be824 */ /* 0x000fe200078e0a0a */
[----:B------:R-:W-:Y:S01]  /*0b60*/  ISETP.GT.U32.AND P6, PT, R23, R4, PT ;  /* 0x000000041700720c */ /* 0x000fe20003fc4070 */
[----:B------:R-:W-:Y:S01]  /*0b70*/  IMAD.HI.U32 R8, R9, R0, R8 ;  /* 0x0000000009087227 */ /* 0x000fe200078e0008 */
[----:B------:R-:W-:Y:S02]  /*0b80*/  IABS R9, R19 ;  /* 0x0000001300097213 */ /* 0x000fe40000000000 */
[----:B------:R-:W-:-:S03]  /*0b90*/  IABS R0, R15 ;  /* 0x0000000f00007213 */ /* 0x000fc60000000000 */
[----:B------:R-:W-:-:S04]  /*0ba0*/  IMAD.HI.U32 R8, R8, R9, RZ ;  /* 0x0000000908087227 */ /* 0x000fc800078e00ff */
[----:B------:R-:W-:-:S04]  /*0bb0*/  IMAD.MOV R18, RZ, RZ, -R0 ;  /* 0x000000ffff127224 */ /* 0x000fc800078e0a00 */
[----:B------:R-:W-:Y:S02]  /*0bc0*/  IMAD R18, R8, R18, R9 ;  /* 0x0000001208127224 */ /* 0x000fe400078e0209 */
[----:B------:R-:W-:-:S03]  /*0bd0*/  @!P6 IMAD.IADD R4, R4, 0x1, -R23 ;  /* 0x000000010404e824 */ /* 0x000fc600078e0a17 */
[----:B------:R-:W-:Y:S02]  /*0be0*/  ISETP.GT.U32.AND P6, PT, R22, R18, PT ;  /* 0x000000121600720c */ /* 0x000fe40003fc4070 */
[----:B------:R-:W-:Y:S02]  /*0bf0*/  ISETP.EQ.OR P1, PT, R29, RZ, P1 ;  /* 0x000000ff1d00720c */ /* 0x000fe40000f22670 */
[----:B------:R-:W-:Y:S02]  /*0c00*/  ISETP.EQ.OR P0, PT, R25, RZ, P0 ;  /* 0x000000ff1900720c */ /* 0x000fe40000702670 */
[----:B------:R-:W-:Y:S02]  /*0c10*/  SEL R6, R6, RZ, !P1 ;  /* 0x000000ff06067207 */ /* 0x000fe40004800000 */
[----:B------:R-:W-:-:S05]  /*0c20*/  SEL R0, R7, RZ, !P0 ;  /* 0x000000ff07007207 */ /* 0x000fca0004000000 */
[----:B------:R-:W-:Y:S01]  /*0c30*/  @!P6 IMAD.IADD R18, R18, 0x1, -R22 ;  /* 0x000000011212e824 */ /* 0x000fe200078e0a16 */
[----:B------:R-:W-:-:S04]  /*0c40*/  ISETP.GT.U32.AND P1, PT, R23, R4, PT ;  /* 0x000000041700720c */ /* 0x000fc80003f24070 */
[----:B------:R-:W-:Y:S02]  /*0c50*/  ISETP.GT.U32.AND P0, PT, R22, R18, PT ;  /* 0x000000121600720c */ /* 0x000fe40003f04070 */
[----:B------:R-:W-:Y:S01]  /*0c60*/  ISETP.EQ.OR P5, PT, R16, RZ, P5 ;  /* 0x000000ff1000720c */ /* 0x000fe20002fa2670 */
[----:B------:R-:W-:Y:S01]  /*0c70*/  @!P4 IMAD.MOV R11, RZ, RZ, -R11 ;  /* 0x000000ffff0bc224 */ /* 0x000fe200078e0a0b */
[----:B------:R-:W-:Y:S02]  /*0c80*/  ISETP.NE.AND P6, PT, R15, RZ, PT ;  /* 0x000000ff0f00720c */ /* 0x000fe40003fc5270 */
[----:B------:R-:W-:Y:S02]  /*0c90*/  SEL R5, R5, RZ, !P5 ;  /* 0x000000ff05057207 */ /* 0x000fe40006800000 */
[----:B------:R-:W-:Y:S01]  /*0ca0*/  ISETP.GE.AND P5, PT, R19, RZ, PT ;  /* 0x000000ff1300720c */ /* 0x000fe20003fa6270 */
[----:B------:R-:W-:Y:S01]  /*0cb0*/  @!P1 IMAD.IADD R4, R4, 0x1, -R23 ;  /* 0x0000000104049824 */ /* 0x000fe200078e0a17 */
[----:B------:R-:W-:-:S03]  /*0cc0*/  ISETP.NE.AND P1, PT, R12, RZ, PT ;  /* 0x000000ff0c00720c */ /* 0x000fc60003f25270 */
[----:B------:R-:W-:Y:S02]  /*0cd0*/  @!P0 IADD3 R18, R18, -R22, RZ ;  /* 0x8000001612128210 */ /* 0x000fe40007ffe0ff */
[----:B------:R-:W-:Y:S02]  /*0ce0*/  ISETP.NE.AND P0, PT, R13, RZ, PT ;  /* 0x000000ff0d00720c */ /* 0x000fe40003f05270 */
[----:B------:R-:W-:Y:S01]  /*0cf0*/  ISETP.NE.AND P4, PT, R14, RZ, PT ;  /* 0x000000ff0e00720c */ /* 0x000fe20003f85270 */
[----:B------:R-:W-:Y:S02]  /*0d00*/  IMAD.MOV.U32 R19, RZ, RZ, R4 ;  /* 0x000000ffff137224 */ /* 0x000fe400078e0004 */
[----:B------:R-:W-:Y:S02]  /*0d10*/  @!P2 IMAD.MOV R27, RZ, RZ, -R27 ;  /* 0x000000ffff1ba224 */ /* 0x000fe400078e0a1b */
[----:B------:R-:W-:Y:S01]  /*0d20*/  @!P5 IMAD.MOV R18, RZ, RZ, -R18 ;  /* 0x000000ffff12d224 */ /* 0x000fe200078e0a12 */
[----:B------:R-:W-:Y:S01]  /*0d30*/  @!P1 LOP3.LUT R11, RZ, R12, RZ, 0x33, !PT ;  /* 0x0000000cff0b9212 */ /* 0x000fe200078e33ff */
[----:B------:R-:W-:Y:S01]  /*0d40*/  @!P3 IMAD.MOV R19, RZ, RZ, -R19 ;  /* 0x000000ffff13b224 */ /* 0x000fe200078e0a13 */
[----:B------:R-:W-:-:S03]  /*0d50*/  @!P6 LOP3.LUT R18, RZ, R15, RZ, 0x33, !PT ;  /* 0x0000000fff12e212 */ /* 0x000fc600078e33ff */
[-C--:B------:R-:W-:Y:S02]  /*0d60*/  @!P0 LOP3.LUT R27, RZ, R13.reuse, RZ, 0x33, !PT ;  /* 0x0000000dff1b8212 */ /* 0x080fe400078e33ff */
[----:B------:R-:W-:Y:S02]  /*0d70*/  @!P4 LOP3.LUT R19, RZ, R14, RZ, 0x33, !PT ;  /* 0x0000000eff13c212 */ /* 0x000fe400078e33ff */
[----:B------:R-:W-:Y:S02]  /*0d80*/  LOP3.LUT R4, R11, R12, RZ, 0x3c, !PT ;  /* 0x0000000c0b047212 */ /* 0x000fe400078e3cff */
[----:B------:R-:W-:Y:S02]  /*0d90*/  LOP3.LUT R7, R27, R13, RZ, 0x3c, !PT ;  /* 0x0000000d1b077212 */ /* 0x000fe400078e3cff */
[----:B------:R-:W-:Y:S02]  /*0da0*/  LOP3.LUT R9, R18, R15, RZ, 0x3c, !PT ;  /* 0x0000000f12097212 */ /* 0x000fe400078e3cff */
[----:B------:R-:W-:-:S02]  /*0db0*/  LOP3.LUT R8, R19, R14, RZ, 0x3c, !PT ;  /* 0x0000000e13087212 */ /* 0x000fc400078e3cff */
[----:B------:R-:W-:Y:S02]  /*0dc0*/  ISETP.GT.AND P0, PT, R4, -0x1, PT ;  /* 0xffffffff0400780c */ /* 0x000fe40003f04270 */
[----:B------:R-:W-:Y:S02]  /*0dd0*/  ISETP.GT.AND P1, PT, R7, -0x1, PT ;  /* 0xffffffff0700780c */ /* 0x000fe40003f24270 */
[----:B------:R-:W-:Y:S02]  /*0de0*/  ISETP.GT.AND P3, PT, R9, -0x1, PT ;  /* 0xffffffff0900780c */ /* 0x000fe40003f64270 */
[----:B------:R-:W-:Y:S02]  /*0df0*/  ISETP.GT.AND P2, PT, R8, -0x1, PT ;  /* 0xffffffff0800780c */ /* 0x000fe40003f44270 */
[----:B------:R-:W-:Y:S02]  /*0e00*/  ISETP.EQ.OR P0, PT, R11, RZ, P0 ;  /* 0x000000ff0b00720c */ /* 0x000fe40000702670 */
[----:B------:R-:W-:-:S02]  /*0e10*/  ISETP.EQ.OR P1, PT, R27, RZ, P1 ;  /* 0x000000ff1b00720c */ /* 0x000fc40000f22670 */
[----:B------:R-:W-:Y:S02]  /*0e20*/  ISETP.EQ.OR P3, PT, R18, RZ, P3 ;  /* 0x000000ff1200720c */ /* 0x000fe40001f62670 */
[----:B------:R-:W-:Y:S02]  /*0e30*/  ISETP.EQ.OR P2, PT, R19, RZ, P2 ;  /* 0x000000ff1300720c */ /* 0x000fe40001742670 */
[----:B------:R-:W-:Y:S02]  /*0e40*/  SEL R8, R12, RZ, !P0 ;  /* 0x000000ff0c087207 */ /* 0x000fe40004000000 */
[----:B------:R-:W-:Y:S02]  /*0e50*/  SEL R10, R13, RZ, !P1 ;  /* 0x000000ff0d0a7207 */ /* 0x000fe40004800000 */
[----:B------:R-:W-:Y:S02]  /*0e60*/  SEL R15, R15, RZ, !P3 ;  /* 0x000000ff0f0f7207 */ /* 0x000fe40005800000 */
[----:B------:R-:W-:Y:S01]  /*0e70*/  SEL R14, R14, RZ, !P2 ;  /* 0x000000ff0e0e7207 */ /* 0x000fe20005000000 */
[----:B------:R-:W-:Y:S01]  /*0e80*/  IMAD.IADD R8, R11, 0x1, R8 ;  /* 0x000000010b087824 */ /* 0x000fe200078e0208 */
[----:B------:R-:W-:Y:S01]  /*0e90*/  IADD3 R4, R20, R17, RZ ;  /* 0x0000001114047210 */ /* 0x000fe20007ffe0ff */
[----:B------:R-:W-:Y:S01]  /*0ea0*/  IMAD.IADD R9, R27, 0x1, R10 ;  /* 0x000000011b097824 */ /* 0x000fe200078e020a */
[----:B------:R-:W-:Y:S01]  /*0eb0*/  IADD3 R10, R19, R14, RZ ;  /* 0x0000000e130a7210 */ /* 0x000fe20007ffe0ff */
[----:B------:R-:W-:-:S04]  /*0ec0*/  IMAD.WIDE R2, R21, 0x10, R2 ;  /* 0x0000001015027825 */ /* 0x000fc800078e0202 */
[----:B------:R-:W-:Y:S02]  /*0ed0*/  IMAD.IADD R5, R16, 0x1, R5 ;  /* 0x0000000110057824 */ /* 0x000fe400078e0205 */
[----:B------:R-:W-:Y:S02]  /*0ee0*/  IMAD.IADD R6, R29, 0x1, R6 ;  /* 0x000000011d067824 */ /* 0x000fe400078e0206 */
[----:B------:R-:W-:Y:S02]  /*0ef0*/  IMAD.IADD R7, R25, 0x1, R0 ;  /* 0x0000000119077824 */ /* 0x000fe400078e0200 */
[----:B------:R-:W-:-:S03]  /*0f00*/  IMAD.IADD R11, R18, 0x1, R15 ;  /* 0x00000001120b7824 */ /* 0x000fc600078e020f */
[----:B------:R-:W-:Y:S04]  /*0f10*/  STG.E.128 desc[UR4][R2.64], R4 ;  /* 0x0000000402007986 */ /* 0x000fe8000c101d04 */
[----:B------:R-:W-:Y:S01]  /*0f20*/  STG.E.128 desc[UR4][R2.64+0x800], R8 ;  /* 0x0008000802007986 */ /* 0x000fe2000c101d04 */
[----:B------:R-:W-:Y:S05]  /*0f30*/  EXIT ;  /* 0x000000000000794d */ /* 0x000fea0003800000 */
.L_x_51225:
[----:B------:R-:W0:Y:S01]  /*0f40*/  S2R R3, SR_TID.X ;  /* 0x0000000000037919 */ /* 0x000e220000002100 */
[----:B------:R-:W-:Y:S01]  /*0f50*/  IMAD.MOV.U32 R4, RZ, RZ, RZ ;  /* 0x000000ffff047224 */ /* 0x000fe200078e00ff */
        /* <DEDUP_REMOVED lines=13> */
[----:B------:R3:W5:Y:S07]  /*1030*/  @!P1 LDG.E R4, desc[UR4][R14.64] ;  /* 0x000000040e049981 */ /* 0x00076e000c1e1900 */
[----:B------:R-:W4:Y:S01]  /*1040*/  @!P2 LDC.64 R12, c[0x0][0x220] ;  /* 0x00008800ff0cab82 */ /* 0x000f220000000a00 */
[----:B------:R-:W-:Y:S02]  /*1050*/  @!P2 IMAD.IADD R9, R0, 0x1, R25 ;  /* 0x000000010009a824 */ /* 0x000fe400078e0219 */
        /* <DEDUP_REMOVED lines=11> */
[----:B------:R-:W-:-:S02]  /*1110*/  CS2R R6, SRZ ;  /* 0x0000000000067805 */ /* 0x000fc4000001ff00 */
[----:B---3--:R-:W-:Y:S01]  /*1120*/  @!P3 IADD3 R19, R0, R25, RZ ;  /* 0x000000190013b210 */ /* 0x008fe20007ffe0ff */
[----:B------:R-:W-:-:S03]  /*1130*/  @!P3 VIADD R25, R25, 0x80 ;  /* 0x000000801919b836 */ /* 0x000fc60000000000 */
[----:B------:R2:W5:Y:S04]  /*1140*/  @!P0 LDG.E R6, desc[UR4][R16.64] ;  /* 0x0000000410068981 */ /* 0x000568000c1e1900 */
[----:B------:R0:W5:Y:S01]  /*1150*/  @!P0 LDG.E R7, desc[UR4][R20.64] ;  /* 0x0000000414078981 */ /* 0x000162000c1e1900 */
[----:B------:R-:W-:Y:S01]  /*1160*/  ISETP.GE.AND P0, PT, R25, R2, PT ;  /* 0x000000021900720c */ /* 0x000fe20003f06270 */
[----:B-1----:R-:W-:-:S04]  /*1170*/  @!P2 IMAD.WIDE.U32 R28, R9, 0x4, R10 ;  /* 0x00000004091ca825 */ /* 0x002fc800078e000a */
[----:B--2---:R-:W-:-:S04]  /*1180*/  @!P3 IMAD.WIDE.U32 R16, R19, 0x4, R14 ;  /* 0x000000041310b825 */ /* 0x004fc800078e000e */
[----:B------:R-:W-:Y:S02]  /*1190*/  IMAD.MOV.U32 R8, RZ, RZ, RZ ;  /* 0x000000ffff087224 */ /* 0x000fe400078e00ff */
[----:B------:R-:W-:Y:S02]  /*11a0*/  IMAD.MOV.U32 R9, RZ, RZ, RZ ;  /* 0x000000ffff097224 */ /* 0x000fe400078e00ff */
[----:B----4-:R-:W-:Y:S01]  /*11b0*/  @!P3 IMAD.WIDE.U32 R18, R19, 0x4, R12 ;  /* 0x000000041312b825 */ /* 0x010fe200078e000c */
[----:B------:R-:W1:Y:S01]  /*11c0*/  @!P0 LDC.64 R22, c[0x0][0x220] ;  /* 0x00008800ff168b82 */ /* 0x000e620000000a00 */
[----:B------:R-:W5:Y:S02]  /*11d0*/  @!P2 LDG.E R8, desc[UR4][R26.64] ;  /* 0x000000041a08a981 */ /* 0x000f64000c1e1900 */
[----:B------:R-:W-:Y:S02]  /*11e0*/  @!P0 IMAD.IADD R13, R0, 0x1, R25 ;  /* 0x00000001000d8824 */ /* 0x000fe400078e0219 */
[----:B------:R-:W-:Y:S01]  /*11f0*/  @!P0 VIADD R25, R25, 0x80 ;  /* 0x0000008019198836 */ /* 0x000fe20000000000 */
[----:B------:R-:W5:Y:S02]  /*1200*/  @!P2 LDG.E R9, desc[UR4][R28.64] ;  /* 0x000000041c09a981 */ /* 0x000f64000c1e1900 */
[----:B------:R-:W2:Y:S02]  /*1210*/  @!P0 LDC.64 R14, c[0x0][0x228] ;  /* 0x00008a00ff0e8b82 */ /* 0x000ea40000000a00 */
[----:B------:R-:W-:-:S02]  /*1220*/  ISETP.GE.AND P2, PT, R25, R2, PT ;  /* 0x000000021900720c */ /* 0x000fc40003f46270 */
[----:B------:R-:W-:-:S06]  /*1230*/  CS2R R10, SRZ ;  /* 0x00000000000a7805 */ /* 0x000fcc000001ff00 */
[----:B------:R3:W5:Y:S01]  /*1240*/  @!P3 LDG.E R10, desc[UR4][R16.64] ;  /* 0x00000004100ab981 */ /* 0x000762000c1e1900 */
[----:B------:R-:W-:Y:S02]  /*1250*/  IMAD.MOV.U32 R12, RZ, RZ, RZ ;  /* 0x000000ffff0c7224 */ /* 0x000fe400078e00ff */
[----:B0-----:R-:W-:Y:S01]  /*1260*/  IMAD.MOV.U32 R20, RZ, RZ, RZ ;  /* 0x000000ffff147224 */ /* 0x001fe200078e00ff */
[----:B------:R0:W5:Y:S01]  /*1270*/  @!P3 LDG.E R11, desc[UR4][R18.64] ;  /* 0x00000004120bb981 */ /* 0x000162000c1e1900 */
[----:B---3--:R-:W3:Y:S01]  /*1280*/  @!P2 LDC.64 R16, c[0x0][0x220] ;  /* 0x00008800ff10ab82 */ /* 0x008ee20000000a00 */
[----:B-1----:R-:W-:-:S04]  /*1290*/  @!P0 IMAD.WIDE.U32 R22, R13, 0x4, R22 ;  /* 0x000000040d168825 */ /* 0x002fc800078e0016 */
[----:B--2---:R-:W-:Y:S01]  /*12a0*/  @!P0 IMAD.WIDE.U32 R14, R13, 0x4, R14 ;  /* 0x000000040d0e8825 */ /* 0x004fe200078e000e */
[----:B------:R-:W-:Y:S01]  /*12b0*/  MOV R13, RZ ;  /* 0x000000ff000d7202 */ /* 0x000fe20000000f00 */
[----:B------:R-:W5:Y:S01]  /*12c0*/  @!P0 LDG.E R12, desc[UR4][R22.64] ;  /* 0x00000004160c8981 */ /* 0x000f62000c1e1900 */
[----:B0-----:R-:W0:Y:S01]  /*12d0*/  @!P2 LDC.64 R18, c[0x0][0x228] ;  /* 0x00008a00ff12ab82 */ /* 0x001e220000000a00 */
[----:B------:R-:W-:Y:S02]  /*12e0*/  @!P2 IMAD.IADD R21, R0, 0x1, R25 ;  /* 0x000000010015a824 */ /* 0x000fe400078e0219 */
[----:B------:R-:W-:Y:S01]  /*12f0*/  @!P2 VIADD R25, R25, 0x80 ;  /* 0x000000801919a836 */ /* 0x000fe20000000000 */
[----:B------:R1:W5:Y:S04]  /*1300*/  @!P0 LDG.E R13, desc[UR4][R14.64] ;  /* 0x000000040e0d8981 */ /* 0x000368000c1e1900 */
[----:B------:R-:W-:Y:S01]  /*1310*/  ISETP.GE.AND P0, PT, R25, R2, PT ;  /* 0x000000021900720c */ /* 0x000fe20003f06270 */
[----:B---3--:R-:W-:-:S05]  /*1320*/  @!P2 IMAD.WIDE.U32 R16, R21, 0x4, R16 ;  /* 0x000000041510a825 */ /* 0x008fca00078e0010 */
[----:B------:R2:W5:Y:S07]  /*1330*/  @!P2 LDG.E R20, desc[UR4][R16.64] ;  /* 0x000000041014a981 */ /* 0x00056e000c1e1900 */
[----:B-1----:R-:W1:Y:S08]  /*1340*/  @!P0 LDC.64 R14, c[0x0][0x220] ;  /* 0x00008800ff0e8b82 */ /* 0x002e700000000a00 */
[----:B--2---:R-:W2:Y:S01]  /*1350*/  @!P0 LDC.64 R16, c[0x0][0x228] ;  /* 0x00008a00ff108b82 */ /* 0x004ea20000000a00 */
[----:B------:R-:W-:Y:S01]  /*1360*/  @!P0 IMAD.IADD R23, R0, 0x1, R25 ;  /* 0x0000000100178824 */ /* 0x000fe200078e0219 */
[----:B------:R-:W-:Y:S01]  /*1370*/  HFMA2.MMA R22, -RZ, RZ, 0, 0 ;  /* 0x00000000ff167435 */ /* 0x000fe200000001ff */
[----:B------:R-:W-:-:S02]  /*1380*/  @!P0 VIADD R25, R25, 0x80 ;  /* 0x0000008019198836 */ /* 0x000fc40000000000 */
[----:B-1----:R-:W-:-:S07]  /*1390*/  @!P0 IMAD.WIDE.U32 R14, R23, 0x4, R14 ;  /* 0x00000004170e8825 */ /* 0x002fce00078e000e */
        /* <DEDUP_REMOVED lines=40> */
[----:B------:R-:W-:-:S04]  /*1620*/  @!P0 LOP3.LUT R15, RZ, R5, RZ, 0x33, !PT ;  /* 0x00000005ff0f8212 */ /* 0x000fc800078e33ff */
[----:B------:R-:W-:-:S04]  /*1630*/  LOP3.LUT R4, R15, R5, RZ, 0x3c, !PT ;  /* 0x000000050f047212 */ /* 0x000fc800078e3cff */
[----:B------:R-:W-:-:S04]  /*1640*/  ISETP.GT.AND P0, PT, R4, -0x1, PT ;  /* 0xffffffff0400780c */ /* 0x000fc80003f04270 */
[----:B------:R-:W-:-:S04]  /*1650*/  ISETP.EQ.OR P0, PT, R15, RZ, P0 ;  /* 0x000000ff0f00720c */ /* 0x000fc80000702670 */
[----:B------:R-:W-:-:S05]  /*1660*/  SEL R14, R5, RZ, !P0 ;  /* 0x000000ff050e7207 */ /* 0x000fca0004000000 */
[----:B------:R-:W-:-:S07]  /*1670*/  IMAD.IADD R14, R15, 0x1, R14 ;  /* 0x000000010f0e7824 */ /* 0x000fce00078e020e */
.L_x_51227:
[----:B------:R-:W-:Y:S05]  /*1680*/  BSYNC B0 ;  /* 0x0000000000007941 */ /* 0x000fea0003800000 */
.L_x_51226:
        /* <DEDUP_REMOVED lines=31> */
.L_x_51229:
[----:B------:R-:W-:Y:S05]  /*1880*/  BSYNC B0 ;  /* 0x0000000000007941 */ /* 0x000fea0003800000 */
.L_x_51228:
[----:B-----5:R-:W-:Y:S01]  /*1890*/  VIADD R5, R3, 0x100 ;  /* 0x0000010003057836 */ /* 0x020fe20000000000 */
[----:B------:R-:W-:Y:S04]  /*18a0*/  BSSY B0, `(.L_x_51230) ;  /* 0x000001e000007945 */ /* 0x000fe80003800000 */
[----:B------:R-:W-:-:S13]  /*18b0*/  ISETP.GE.AND P0, PT, R5, R2, PT ;  /* 0x000000020500720c */ /* 0x000fda0003f06270 */
        /* <DEDUP_REMOVED lines=28> */
.L_x_51231:
[----:B------:R-:W-:Y:S05]  /*1a80*/  BSYNC B0 ;  /* 0x0000000000007941 */ /* 0x000fea0003800000 */
.L_x_51230:
        /* <DEDUP_REMOVED lines=31> */
.L_x_51233:
[----:B------:R-:W-:Y:S05]  /*1c80*/  BSYNC B0 ;  /* 0x0000000000007941 */ /* 0x000fea0003800000 */
.L_x_51232:
        /* <DEDUP_REMOVED lines=8> */
[-C--:B------:R-:W-:Y:S01]  /*1d10*/  ISETP.GE.AND P3, PT, R7, R2.reuse, PT ;  /* 0x000000020700720c */ /* 0x080fe20003f66270 */
[----:B------:R-:W-:Y:S01]  /*1d20*/  @!P1 IMAD.IADD R7, R0, 0x1, R3 ;  /* 0x0000000100079824 */ /* 0x000fe200078e0203 */
[----:B------:R-:W-:-:S03]  /*1d30*/  ISETP.GE.AND P2, PT, R11, R2, PT ;  /* 0x000000020b00720c */ /* 0x000fc60003f46270 */
[----:B0-----:R-:W-:Y:S02]  /*1d40*/  @!P1 IMAD.WIDE.U32 R6, R7, 0x4, R4 ;  /* 0x0000000407069825 */ /* 0x001fe400078e0004 */
[----:B------:R-:W-:Y:S08]  /*1d50*/  @P0 BRA `(.L_x_51235) ;  /* 0x00000000006c0947 */ /* 0x000ff00003800000 */
        /* <DEDUP_REMOVED lines=27> */
.L_x_51235:
[----:B------:R-:W-:Y:S05]  /*1f10*/  BSYNC B0 ;  /* 0x0000000000007941 */ /* 0x000fea0003800000 */
.L_x_51234:
[----:B------:R-:W-:Y:S04]  /*1f20*/  BSSY B0, `(.L_x_51236) ;  /* 0x000001d000007945 */ /* 0x000fe80003800000 */
        /* <DEDUP_REMOVED lines=28> */
.L_x_51237:
[----:B------:R-:W-:Y:S05]  /*20f0*/  BSYNC B0 ;  /* 0x0000000000007941 */ /* 0x000fea0003800000 */
.L_x_51236:
        /* <DEDUP_REMOVED lines=29> */
.L_x_51239:
[----:B------:R-:W-:Y:S05]  /*22d0*/  BSYNC B0 ;  /* 0x0000000000007941 */ /* 0x000fea0003800000 */
.L_x_51238:
        /* <DEDUP_REMOVED lines=29> */
.L_x_51241:
[----:B------:R-:W-:Y:S05]  /*24b0*/  BSYNC B0 ;  /* 0x0000000000007941 */ /* 0x000fea0003800000 */
.L_x_51240:
[----:B------:R0:W-:Y:S01]  /*24c0*/  @!P1 STG.E desc[UR4][R6.64], R14 ;  /* 0x0000000e06009986 */ /* 0x0001e2000c101904 */
[----:B------:R-:W-:Y:S01]  /*24d0*/  @!P1 MOV R3, R15 ;  /* 0x0000000f00039202 */ /* 0x000fe20000000f00 */
        /* <DEDUP_REMOVED lines=16> */
.L_x_51244:
[----:B------:R-:W-:-:S13]  /*25e0*/  ISETP.GE.AND P0, PT, R3, R2, PT ;  /* 0x000000020300720c */ /* 0x000fda0003f06270 */
[----:B------:R-:W-:Y:S05]  /*25f0*/  @P0 BRA `(.L_x_51246) ;  /* 0x0000000000300947 */ /* 0x000fea0003800000 */
[----:B0-----:R-:W0:Y:S01]  /*2600*/  LDC.64 R6, c[0x0][0x218] ;  /* 0x00008600ff067b82 */ /* 0x001e220000000a00 */
[----:B------:R-:W-:Y:S01]  /*2610*/  IADD3 R5, R0, R3, RZ ;  /* 0x0000000300057210 */ /* 0x000fe20007ffe0ff */
[----:B------:R-:W-:-:S04]  /*2620*/  VIADD R3, R3, 0x80 ;  /* 0x0000008003037836 */ /* 0x000fc80000000000 */
[----:B0-----:R-:W-:-:S05]  /*2630*/  IMAD.WIDE.U32 R6, R5, 0x4, R6 ;  /* 0x0000000405067825 */ /* 0x001fca00078e0006 */
[----:B------:R1:W-:Y:S02]  /*2640*/  STG.E desc[UR4][R6.64], R9 ;  /* 0x0000000906007986 */ /* 0x0003e4000c101904 */
.L_x_51245:
[----:B------:R-:W-:-:S13]  /*2650*/  ISETP.GE.AND P0, PT, R3, R2, PT ;  /* 0x000000020300720c */ /* 0x000fda0003f06270 */
[----:B------:R-:W-:Y:S05]  /*2660*/  @P0 BRA `(.L_x_51247) ;  /* 0x0000000000340947 */ /* 0x000fea0003800000 */
[----:B01----:R-:W0:Y:S01]  /*2670*/  LDC.64 R6, c[0x0][0x218] ;  /* 0x00008600ff067b82 */ /* 0x003e220000000a00 */
[----:B------:R-:W-:Y:S02]  /*2680*/  IMAD.IADD R5, R0, 0x1, R3 ;  /* 0x0000000100057824 */ /* 0x000fe400078e0203 */
[----:B------:R-:W-:Y:S02]  /*2690*/  VIADD R3, R3, 0x80 ;  /* 0x0000008003037836 */ /* 0x000fe40000000000 */
[----:B0-----:R-:W-:-:S05]  /*26a0*/  IMAD.WIDE.U32 R6, R5, 0x4, R6 ;  /* 0x0000000405067825 */ /* 0x001fca00078e0006 */
[----:B------:R1:W-:Y:S02]  /*26b0*/  STG.E desc[UR4][R6.64], R10 ;  /* 0x0000000a06007986 */ /* 0x0003e4000c101904 */
.L_x_51246:
[----:B------:R-:W-:-:S13]  /*26c0*/  ISETP.GE.AND P0, PT, R3, R2, PT ;  /* 0x000000020300720c */ /* 0x000fda0003f06270 */
[----:B------:R-:W-:Y:S05]  /*26d0*/  @P0 BREAK B1 ;  /* 0x0000000000010942 */ /* 0x000fea0003800000 */
[----:B------:R-:W-:Y:S05]  /*26e0*/  @P0 BRA `(.L_x_51248) ;  /* 0x0000000000300947 */ /* 0x000fea0003800000 */
[----:B01----:R-:W0:Y:S01]  /*26f0*/  LDC.64 R6, c[0x0][0x218] ;  /* 0x00008600ff067b82 */ /* 0x003e220000000a00 */
[----:B------:R-:W-:Y:S01]  /*2700*/  IMAD.IADD R5, R0, 0x1, R3 ;  /* 0x0000000100057824 */ /* 0x000fe200078e0203 */
[----:B------:R-:W-:-:S03]  /*2710*/  IADD3 R3, R3, 0x80, RZ ;  /* 0x0000008003037810 */ /* 0x000fc60007ffe0ff */
[----:B0-----:R-:W-:-:S05]  /*2720*/  IMAD.WIDE.U32 R6, R5, 0x4, R6 ;  /* 0x0000000405067825 */ /* 0x001fca00078e0006 */
[----:B------:R2:W-:Y:S02]  /*2730*/  STG.E desc[UR4][R6.64], R11 ;  /* 0x0000000b06007986 */ /* 0x0005e4000c101904 */
.L_x_51247:
[----:B------:R-:W-:Y:S05]  /*2740*/  BSYNC B1 ;  /* 0x0000000000017941 */ /* 0x000fea0003800000 */
.L_x_51243:
[----:B------:R-:W-:-:S13]  /*2750*/  ISETP.GE.AND P0, PT, R3, R2, PT ;  /* 0x000000020300720c */ /* 0x000fda0003f06270 */
[----:B012---:R-:W0:Y:S01]  /*2760*/  @!P0 LDC.64 R6, c[0x0][0x218] ;  /* 0x00008600ff068b82 */ /* 0x007e220000000a00 */
[----:B------:R-:W-:Y:S02]  /*2770*/  @!P0 IMAD.IADD R5, R0, 0x1, R3 ;  /* 0x0000000100058824 */ /* 0x000fe400078e0203 */
[----:B------:R-:W-:Y:S02]  /*2780*/  @!P0 VIADD R3, R3, 0x80 ;  /* 0x0000008003038836 */ /* 0x000fe40000000000 */
[----:B0-----:R-:W-:-:S05]  /*2790*/  @!P0 IMAD.WIDE.U32 R6, R5, 0x4, R6 ;  /* 0x0000000405068825 */ /* 0x001fca00078e0006 */
[----:B------:R2:W-:Y:S02]  /*27a0*/  @!P0 STG.E desc[UR4][R6.64], R12 ;  /* 0x0000000c06008986 */ /* 0x0005e4000c101904 */
.L_x_51248:
[----:B------:R-:W-:Y:S05]  /*27b0*/  BSYNC B0 ;  /* 0x0000000000007941 */ /* 0x000fea0003800000 */
.L_x_51242:
        /* <DEDUP_REMOVED lines=8> */
.L_x_51249:
        /* <DEDUP_REMOVED lines=12> */
.L_x_57617:


//--------------------- .text._ZN2at6native29vectorized_elementwise_kernelILi8ENS0_13BinaryFunctorIiiiZZZNS0_21remainder_kernel_cudaERNS_18TensorIteratorBaseEENKUlvE_clEvENKUlvE1_clEvEUliiE_EESt5arrayIPcLm3EEEEviT0_T1_ --------------------------
	.section	.text._ZN2at6native29vectorized_elementwise_kernelILi8ENS0_13BinaryFunctorIiiiZZZNS0_21remainder_kernel_cudaERNS_18TensorIteratorBaseEENKUlvE_clEvENKUlvE1_clEvEUliiE_EESt5arrayIPcLm3EEEEviT0_T1_,"ax",@progbits
	.align	128
        .global         _ZN2at6native29vectorized_elementwise_kernelILi8ENS0_13BinaryFunctorIiiiZZZNS0_21remainder_kernel_cudaERNS_18TensorIteratorBaseEENKUlvE_clEvENKUlvE1_clEvEUliiE_EESt5arrayIPcLm3EEEEviT0_T1_
        .type           _ZN2at6native29vectorized_elementwise_kernelILi8ENS0_13BinaryFunctorIiiiZZZNS0_21remainder_kernel_cudaERNS_18TensorIteratorBaseEENKUlvE_clEvENKUlvE1_clEvEUliiE_EESt5arrayIPcLm3EEEEviT0_T1_,@function
        .size           _ZN2at6native29vectorized_elementwise_kernelILi8ENS0_13BinaryFunctorIiiiZZZNS0_21remainder_kernel_cudaERNS_18TensorIteratorBaseEENKUlvE_clEvENKUlvE1_clEvEUliiE_EESt5arrayIPcLm3EEEEviT0_T1_,(.L_x_57618 - _ZN2at6native29vectorized_elementwise_kernelILi8ENS0_13BinaryFunctorIiiiZZZNS0_21remainder_kernel_cudaERNS_18TensorIteratorBaseEENKUlvE_clEvENKUlvE1_clEvEUliiE_EESt5arrayIPcLm3EEEEviT0_T1_)
        .other          _ZN2at6native29vectorized_elementwise_kernelILi8ENS0_13BinaryFunctorIiiiZZZNS0_21remainder_kernel_cudaERNS_18TensorIteratorBaseEENKUlvE_clEvENKUlvE1_clEvEUliiE_EESt5arrayIPcLm3EEEEviT0_T1_,@"STO_CUDA_ENTRY STV_DEFAULT"
_ZN2at6native29vectorized_elementwise_kernelILi8ENS0_13BinaryFunctorIiiiZZZNS0_21remainder_kernel_cudaERNS_18TensorIteratorBaseEENKUlvE_clEvENKUlvE1_clEvEUliiE_EESt5arrayIPcLm3EEEEviT0_T1_:
.text._ZN2at6native29vectorized_elementwise_kernelILi8ENS0_13BinaryFunctorIiiiZZZNS0_21remainder_kernel_cudaERNS_18TensorIteratorBaseEENKUlvE_clEvENKUlvE1_clEvEUliiE_EESt5arrayIPcLm3EEEEviT0_T1_:
        /* <DEDUP_REMOVED lines=244> */
.L_x_51250:
        /* <DEDUP_REMOVED lines=116> */
.L_x_51252:
[----:B------:R-:W-:Y:S05]  /*1680*/  BSYNC B0 ;  /* 0x0000000000007941 */ /* 0x000fea0003800000 */
.L_x_51251:
        /* <DEDUP_REMOVED lines=31> */
.L_x_51254:
[----:B------:R-:W-:Y:S05]  /*1880*/  BSYNC B0 ;  /* 0x0000000000007941 */ /* 0x000fea0003800000 */
.L_x_51253:
        /* <DEDUP_REMOVED lines=31> */
.L_x_51256:
[----:B------:R-:W-:Y:S05]  /*1a80*/  BSYNC B0 ;  /* 0x0000000000007941 */ /* 0x000fea0003800000 */
.L_x_51255:
        /* <DEDUP_REMOVED lines=31> */
.L_x_51258:
[----:B------:R-:W-:Y:S05]  /*1c80*/  BSYNC B0 ;  /* 0x0000000000007941 */ /* 0x000fea0003800000 */
.L_x_51257:
        /* <DEDUP_REMOVED lines=40> */
.L_x_51260:
[----:B------:R-:W-:Y:S05]  /*1f10*/  BSYNC B0 ;  /* 0x0000000000007941 */ /* 0x000fea0003800000 */
.L_x_51259:
        /* <DEDUP_REMOVED lines=29> */
.L_x_51262:
[----:B------:R-:W-:Y:S05]  /*20f0*/  BSYNC B0 ;  /* 0x0000000000007941 */ /* 0x000fea0003800000 */
.L_x_51261:
        /* <DEDUP_REMOVED lines=29> */
.L_x_51264:
[----:B------:R-:W-:Y:S05]  /*22d0*/  BSYNC B0 ;  /* 0x0000000000007941 */ /* 0x000fea0003800000 */
.L_x_51263:
        /* <DEDUP_REMOVED lines=29> */
.L_x_51266:
[----:B------:R-:W-:Y:S05]  /*24b0*/  BSYNC B0 ;  /* 0x0000000000007941 */ /* 0x000fea0003800000 */
.L_x_51265:
        /* <DEDUP_REMOVED lines=18> */
.L_x_51269:
[----:B------:R-:W-:-:S13]  /*25e0*/  ISETP.GE.AND P0, PT, R3, R2, PT ;  /* 0x000000020300720c */ /* 0x000fda0003f06270 */
[----:B------:R-:W-:Y:S05]  /*25f0*/  @P0 BRA `(.L_x_51271) ;  /* 0x0000000000300947 */ /* 0x000fea0003800000 */
[----:B0-----:R-:W0:Y:S01]  /*2600*/  LDC.64 R6, c[0x0][0x218] ;  /* 0x00008600ff067b82 */ /* 0x001e220000000a00 */
[----:B------:R-:W-:Y:S01]  /*2610*/  IADD3 R5, R0, R3, RZ ;  /* 0x0000000300057210 */ /* 0x000fe20007ffe0ff */
[----:B------:R-:W-:-:S04]  /*2620*/  VIADD R3, R3, 0x80 ;  /* 0x0000008003037836 */ /* 0x000fc80000000000 */
[----:B0-----:R-:W-:-:S05]  /*2630*/  IMAD.WIDE.U32 R6, R5, 0x4, R6 ;  /* 0x0000000405067825 */ /* 0x001fca00078e0006 */
[----:B------:R1:W-:Y:S02]  /*2640*/  STG.E desc[UR4][R6.64], R9 ;  /* 0x0000000906007986 */ /* 0x0003e4000c101904 */
.L_x_51270:
[----:B------:R-:W-:-:S13]  /*2650*/  ISETP.GE.AND P0, PT, R3, R2, PT ;  /* 0x000000020300720c */ /* 0x000fda0003f06270 */
[----:B------:R-:W-:Y:S05]  /*2660*/  @P0 BRA `(.L_x_51272) ;  /* 0x0000000000340947 */ /* 0x000fea0003800000 */
[----:B01----:R-:W0:Y:S01]  /*2670*/  LDC.64 R6, c[0x0][0x218] ;  /* 0x00008600ff067b82 */ /* 0x003e220000000a00 */
[----:B------:R-:W-:Y:S02]  /*2680*/  IMAD.IADD R5, R0, 0x1, R3 ;  /* 0x0000000100057824 */ /* 0x000fe400078e0203 */
[----:B------:R-:W-:Y:S02]  /*2690*/  VIADD R3, R3, 0x80 ;  /* 0x0000008003037836 */ /* 0x000fe40000000000 */
[----:B0-----:R-:W-:-:S05]  /*26a0*/  IMAD.WIDE.U32 R6, R5, 0x4, R6 ;  /* 0x0000000405067825 */ /* 0x001fca00078e0006 */
[----:B------:R1:W-:Y:S02]  /*26b0*/  STG.E desc[UR4][R6.64], R10 ;  /* 0x0000000a06007986 */ /* 0x0003e4000c101904 */
.L_x_51271:
        /* <DEDUP_REMOVED lines=8> */
.L_x_51272:
[----:B------:R-:W-:Y:S05]  /*2740*/  BSYNC B1 ;  /* 0x0000000000017941 */ /* 0x000fea0003800000 */
.L_x_51268:
[----:B------:R-:W-:-:S13]  /*2750*/  ISETP.GE.AND P0, PT, R3, R2, PT ;  /* 0x000000020300720c */ /* 0x000fda0003f06270 */
[----:B012---:R-:W0:Y:S01]  /*2760*/  @!P0 LDC.64 R6, c[0x0][0x218] ;  /* 0x00008600ff068b82 */ /* 0x007e220000000a00 */
[----:B------:R-:W-:Y:S02]  /*2770*/  @!P0 IMAD.IADD R5, R0, 0x1, R3 ;  /* 0x0000000100058824 */ /* 0x000fe400078e0203 */
[----:B------:R-:W-:Y:S02]  /*2780*/  @!P0 VIADD R3, R3, 0x80 ;  /* 0x0000008003038836 */ /* 0x000fe40000000000 */
[----:B0-----:R-:W-:-:S05]  /*2790*/  @!P0 IMAD.WIDE.U32 R6, R5, 0x4, R6 ;  /* 0x0000000405068825 */ /* 0x001fca00078e0006 */
[----:B------:R2:W-:Y:S02]  /*27a0*/  @!P0 STG.E desc[UR4][R6.64], R12 ;  /* 0x0000000c06008986 */ /* 0x0005e4000c101904 */
.L_x_51273:
[----:B------:R-:W-:Y:S05]  /*27b0*/  BSYNC B0 ;  /* 0x0000000000007941 */ /* 0x000fea0003800000 */
.L_x_51267:
        /* <DEDUP_REMOVED lines=8> */
.L_x_51274:
        /* <DEDUP_REMOVED lines=12> */
.L_x_57618:


//--------------------- .text._ZN2at6native18elementwise_kernelILi128ELi4EZNS0_15gpu_kernel_implINS0_13BUnaryFunctorIiiiZZZNS0_21remainder_kernel_cudaERNS_18TensorIteratorBaseEENKUlvE_clEvENKUlvE1_clEvEUliiE_EEEEvS5_RKT_EUliE_EEviT1_ --------------------------
	.section	.text._ZN2at6native18elementwise_kernelILi128ELi4EZNS0_15gpu_kernel_implINS0_13BUnaryFunctorIiiiZZZNS0_21remainder_kernel_cudaERNS_18TensorIteratorBaseEENKUlvE_clEvENKUlvE1_clEvEUliiE_EEEEvS5_RKT_EUliE_EEviT1_,"ax",@progbits
	.align	128
        .global         _ZN2at6native18elementwise_kernelILi128ELi4EZNS0_15gpu_kernel_implINS0_13BUnaryFunctorIiiiZZZNS0_21remainder_kernel_cudaERNS_18TensorIteratorBaseEENKUlvE_clEvENKUlvE1_clEvEUliiE_EEEEvS5_RKT_EUliE_EEviT1_
        .type           _ZN2at6native18elementwise_kernelILi128ELi4EZNS0_15gpu_kernel_implINS0_13BUnaryFunctorIiiiZZZNS0_21remainder_kernel_cudaERNS_18TensorIteratorBaseEENKUlvE_clEvENKUlvE1_clEvEUliiE_EEEEvS5_RKT_EUliE_EEviT1_,@function
        .size           _ZN2at6native18elementwise_kernelILi128ELi4EZNS0_15gpu_kernel_implINS0_13BUnaryFunctorIiiiZZZNS0_21remainder_kernel_cudaERNS_18TensorIteratorBaseEENKUlvE_clEvENKUlvE1_clEvEUliiE_EEEEvS5_RKT_EUliE_EEviT1_,(.L_x_57619 - _ZN2at6native18elementwise_kernelILi128ELi4EZNS0_15gpu_kernel_implINS0_13BUnaryFunctorIiiiZZZNS0_21remainder_kernel_cudaERNS_18TensorIteratorBaseEENKUlvE_clEvENKUlvE1_clEvEUliiE_EEEEvS5_RKT_EUliE_EEviT1_)
        .other          _ZN2at6native18elementwise_kernelILi128ELi4EZNS0_15gpu_kernel_implINS0_13BUnaryFunctorIiiiZZZNS0_21remainder_kernel_cudaERNS_18TensorIteratorBaseEENKUlvE_clEvENKUlvE1_clEvEUliiE_EEEEvS5_RKT_EUliE_EEviT1_,@"STO_CUDA_ENTRY STV_DEFAULT"
_ZN2at6native18elementwise_kernelILi128ELi4EZNS0_15gpu_kernel_implINS0_13BUnaryFunctorIiiiZZZNS0_21remainder_kernel_cudaERNS_18TensorIteratorBaseEENKUlvE_clEvENKUlvE1_clEvEUliiE_EEEEvS5_RKT_EUliE_EEviT1_:
.text._ZN2at6native18elementwise_kernelILi128ELi4EZNS0_15gpu_kernel_implINS0_13BUnaryFunctorIiiiZZZNS0_21remainder_kernel_cudaERNS_18TensorIteratorBaseEENKUlvE_clEvENKUlvE1_clEvEUliiE_EEEEvS5_RKT_EUliE_EEviT1_:
        /* <DEDUP_REMOVED lines=315> */
.L_x_51277:
        /* <DEDUP_REMOVED lines=20> */
.L_x_51281:
[----:B------:R0:W5:Y:S01]  /*14f0*/  LDG.E.U8 R19, desc[UR36][R2.64] ;  /* 0x0000002402137981 */ /* 0x000162000c1e1100 */
[----:B------:R-:W-:Y:S05]  /*1500*/  BRA `(.L_x_51283) ;  /* 0x0000000c00347947 */ /* 0x000fea0003800000 */
.L_x_51280:
        /* <DEDUP_REMOVED lines=8> */
.L_x_51285:
[----:B------:R0:W5:Y:S01]  /*1590*/  LDG.E R19, desc[UR36][R2.64] ;  /* 0x0000002402137981 */ /* 0x000162000c1e1900 */
[----:B------:R-:W-:Y:S05]  /*15a0*/  BRA `(.L_x_51283) ;  /* 0x0000000c000c7947 */ /* 0x000fea0003800000 */
.L_x_51284:
[----:B------:R0:W5:Y:S01]  /*15b0*/  LDG.E.S16 R19, desc[UR36][R2.64] ;  /* 0x0000002402137981 */ /* 0x000162000c1e1700 */
[----:B------:R-:W-:Y:S05]  /*15c0*/  BRA `(.L_x_51283) ;  /* 0x0000000c00047947 */ /* 0x000fea0003800000 */
.L_x_51279:
        /* <DEDUP_REMOVED lines=9> */
.L_x_51287:
[----:B------:R-:W2:Y:S02]  /*1660*/  LDG.E.U16 R2, desc[UR36][R2.64] ;  /* 0x0000002402027981 */ /* 0x000ea4000c1e1500 */
[----:B--2---:R-:W-:-:S06]  /*1670*/  HADD2.F32 R19, -RZ, R2.H0_H0 ;  /* 0x20000002ff137230 */ /* 0x004fcc0000004100 */
[----:B------:R-:W0:Y:S01]  /*1680*/  F2I.FTZ.TRUNC.NTZ R19, R19 ;  /* 0x0000001300137305 */ /* 0x000e22000021f100 */
[----:B------:R-:W-:Y:S05]  /*1690*/  BRA `(.L_x_51283) ;  /* 0x0000000800d07947 */ /* 0x000fea0003800000 */
.L_x_51286:
        /* <DEDUP_REMOVED lines=9> */
.L_x_51289:
[----:B------:R-:W2:Y:S02]  /*1730*/  LDG.E.U16 R2, desc[UR36][R2.64] ;  /* 0x0000002402027981 */ /* 0x000ea4000c1e1500 */
[----:B--2---:R-:W-:-:S06]  /*1740*/  HADD2.F32 R19, -RZ, R2.H0_H0 ;  /* 0x20000002ff137230 */ /* 0x004fcc0000004100 */
[----:B------:R-:W0:Y:S01]  /*1750*/  F2I.FTZ.TRUNC.NTZ R19, R19 ;  /* 0x0000001300137305 */ /* 0x000e22000021f100 */
[----:B------:R-:W-:Y:S05]  /*1760*/  BRA `(.L_x_51283) ;  /* 0x00000008009c7947 */ /* 0x000fea0003800000 */
.L_x_51288:
[----:B------:R-:W2:Y:S02]  /*1770*/  LDG.E.64 R2, desc[UR36][R2.64] ;  /* 0x0000002402027981 */ /* 0x000ea4000c1e1b00 */
[----:B--2---:R0:W1:Y:S01]  /*1780*/  F2I.F64.TRUNC R19, R2 ;  /* 0x0000000200137311 */ /* 0x004062000030d100 */
[----:B------:R-:W-:Y:S05]  /*1790*/  BRA `(.L_x_51283) ;  /* 0x0000000800907947 */ /* 0x000fea0003800000 */
.L_x_51278:
        /* <DEDUP_REMOVED lines=12> */
.L_x_51292:
[----:B------:R-:W2:Y:S02]  /*1860*/  LDG.E.64 R2, desc[UR36][R2.64] ;  /* 0x0000002402027981 */ /* 0x000ea4000c1e1b00 */
[----:B--2---:R0:W1:Y:S01]  /*1870*/  F2I.F64.TRUNC R19, R2 ;  /* 0x0000000200137311 */ /* 0x004062000030d100 */
[----:B------:R-:W-:Y:S05]  /*1880*/  BRA `(.L_x_51283) ;  /* 0x0000000800547947 */ /* 0x000fea0003800000 */
.L_x_51291:
        /* <DEDUP_REMOVED lines=27> */
.L_x_51294:
        /* <DEDUP_REMOVED lines=14> */
.L_x_51293:
[----:B------:R-:W2:Y:S02]  /*1b20*/  LDG.E.U16 R19, desc[UR36][R2.64] ;  /* 0x0000002402137981 */ /* 0x000ea4000c1e1500 */
[----:B--2---:R-:W-:-:S06]  /*1b30*/  IMAD.U32 R19, R19, 0x10000, RZ ;  /* 0x0001000013137824 */ /* 0x004fcc00078e00ff */
[----:B------:R-:W0:Y:S01]  /*1b40*/  F2I.FTZ.TRUNC.NTZ R19, R19 ;  /* 0x0000001300137305 */ /* 0x000e22000021f100 */
[----:B------:R-:W-:Y:S05]  /*1b50*/  BRA `(.L_x_51283) ;  /* 0x0000000400a07947 */ /* 0x000fea0003800000 */
.L_x_51290:
        /* <DEDUP_REMOVED lines=10> */
.L_x_51297:
        /* <DEDUP_REMOVED lines=21> */
.L_x_51301:
[----:B------:R-:W-:Y:S05]  /*1d50*/  BSYNC B1 ;  /* 0x0000000000017941 */ /* 0x000fea0003800000 */
.L_x_51300:
[----:B------:R-:W-:Y:S01]  /*1d60*/  IMAD.SHL.U32 R2, R2, 0x100000, RZ ;  /* 0x0010000002027824 */ /* 0x000fe200078e00ff */
[----:B------:R-:W-:-:S04]  /*1d70*/  LEA R0, R0, 0x3b800000, 0x17 ;  /* 0x3b80000000007811 */ /* 0x000fc800078eb8ff */
[----:B------:R-:W-:-:S07]  /*1d80*/  LOP3.LUT R19, R0, R2, R19, 0xfe, !PT ;  /* 0x0000000200137212 */ /* 0x000fce00078efe13 */
.L_x_51299:
[----:B------:R-:W-:Y:S05]  /*1d90*/  BSYNC B0 ;  /* 0x0000000000007941 */ /* 0x000fea0003800000 */
.L_x_51298:
[----:B------:R-:W1:Y:S01]  /*1da0*/  F2I.FTZ.TRUNC.NTZ R19, R19 ;  /* 0x0000001300137305 */ /* 0x000e62000021f100 */
[----:B------:R-:W-:Y:S05]  /*1db0*/  BRA `(.L_x_51283) ;  /* 0x0000000400087947 */ /* 0x000fea0003800000 */
.L_x_51296:
        /* <DEDUP_REMOVED lines=21> */
.L_x_51305:
[----:B------:R-:W-:Y:S05]  /*1f10*/  BSYNC B1 ;  /* 0x0000000000017941 */ /* 0x000fea0003800000 */
.L_x_51304:
[----:B------:R-:W-:Y:S01]  /*1f20*/  IMAD.SHL.U32 R2, R2, 0x200000, RZ ;  /* 0x0020000002027824 */ /* 0x000fe200078e00ff */
[----:B------:R-:W-:-:S04]  /*1f30*/  LEA R0, R0, 0x37800000, 0x17 ;  /* 0x3780000000007811 */ /* 0x000fc800078eb8ff */
[----:B------:R-:W-:-:S07]  /*1f40*/  LOP3.LUT R19, R0, R2, R19, 0xfe, !PT ;  /* 0x0000000200137212 */ /* 0x000fce00078efe13 */
.L_x_51303:
[----:B------:R-:W-:Y:S05]  /*1f50*/  BSYNC B0 ;  /* 0x0000000000007941 */ /* 0x000fea0003800000 */
.L_x_51302:
[----:B------:R-:W2:Y:S01]  /*1f60*/  F2I.FTZ.TRUNC.NTZ R19, R19 ;  /* 0x0000001300137305 */ /* 0x000ea2000021f100 */
[----:B------:R-:W-:Y:S05]  /*1f70*/  BRA `(.L_x_51283) ;  /* 0x0000000000987947 */ /* 0x000fea0003800000 */
.L_x_51295:
        /* <DEDUP_REMOVED lines=14> */
.L_x_51309:
[----:B------:R-:W-:Y:S05]  /*2060*/  BSYNC B0 ;  /* 0x0000000000007941 */ /* 0x000fea0003800000 */
.L_x_51308:
[----:B------:R-:W4:Y:S01]  /*2070*/  F2I.FTZ.TRUNC.NTZ R19, R19 ;  /* 0x0000001300137305 */ /* 0x000f22000021f100 */
[----:B------:R-:W-:Y:S05]  /*2080*/  BRA `(.L_x_51283) ;  /* 0x0000000000547947 */ /* 0x000fea0003800000 */
.L_x_51282:
        /* <DEDUP_REMOVED lines=17> */
.L_x_51310:
[----:B------:R-:W-:Y:S05]  /*21a0*/  BRA `(.L_x_51283) ;  /* 0x00000000000c7947 */ /* 0x000fea0003800000 */
.L_x_51307:
[----:B------:R0:W5:Y:S01]  /*21b0*/  LDG.E R19, desc[UR36][R2.64] ;  /* 0x0000002402137981 */ /* 0x000162000c1e1900 */
[----:B------:R-:W-:Y:S05]  /*21c0*/  BRA `(.L_x_51283) ;  /* 0x0000000000047947 */ /* 0x000fea0003800000 */
.L_x_51306:
[----:B------:R3:W5:Y:S02]  /*21d0*/  LDG.E R19, desc[UR36][R2.64] ;  /* 0x0000002402137981 */ /* 0x000764000c1e1900 */
.L_x_51283:
        /* <DEDUP_REMOVED lines=41> */
.L_x_51314:
[----:B------:R3:W-:Y:S01]  /*2470*/  STG.E.U8 desc[UR36][R16.64], R5 ;  /* 0x0000000510007986 */ /* 0x0007e2000c101124 */
[----:B------:R-:W-:Y:S05]  /*2480*/  BRA `(.L_x_51316) ;  /* 0x0000000c00587947 */ /* 0x000fea0003800000 */
.L_x_51313:
        /* <DEDUP_REMOVED lines=10> */
.L_x_51318:
[----:B------:R1:W-:Y:S01]  /*2530*/  STG.E desc[UR36][R16.64], R5 ;  /* 0x0000000510007986 */ /* 0x0003e2000c101924 */
[----:B------:R-:W-:Y:S05]  /*2540*/  BRA `(.L_x_51316) ;  /* 0x0000000c00287947 */ /* 0x000fea0003800000 */
.L_x_51317:
[----:B------:R2:W-:Y:S01]  /*2550*/  STG.E.U16 desc[UR36][R16.64], R5 ;  /* 0x0000000510007986 */ /* 0x0005e2000c101524 */
[----:B------:R-:W-:Y:S05]  /*2560*/  BRA `(.L_x_51316) ;  /* 0x0000000c00207947 */ /* 0x000fea0003800000 */
.L_x_51312:
        /* <DEDUP_REMOVED lines=9> */
.L_x_51320:
[----:B------:R-:W-:-:S04]  /*2600*/  I2FP.F32.S32 R0, R5 ;  /* 0x0000000500007245 */ /* 0x000fc80000201400 */
[----:B------:R-:W-:-:S05]  /*2610*/  F2FP.F16.F32.PACK_AB R0, RZ, R0 ;  /* 0x00000000ff00723e */ /* 0x000fca00000000ff */
[----:B------:R0:W-:Y:S01]  /*2620*/  STG.E.U16 desc[UR36][R16.64], R0 ;  /* 0x0000000010007986 */ /* 0x0001e2000c101524 */
[----:B------:R-:W-:Y:S05]  /*2630*/  BRA `(.L_x_51316) ;  /* 0x0000000800ec7947 */ /* 0x000fea0003800000 */
.L_x_51319:
        /* <DEDUP_REMOVED lines=10> */
.L_x_51322:
[----:B------:R-:W-:-:S04]  /*26e0*/  I2FP.F32.S32 R5, R5 ;  /* 0x0000000500057245 */ /* 0x000fc80000201400 */
[----:B------:R-:W-:-:S04]  /*26f0*/  F2FP.F16.F32.PACK_AB R3, RZ, R5 ;  /* 0x00000005ff03723e */ /* 0x000fc800000000ff */
[----:B------:R-:W-:-:S05]  /*2700*/  PRMT R3, R3, 0x5410, RZ ;  /* 0x0000541003037816 */ /* 0x000fca00000000ff */
[----:B------:R0:W-:Y:S01]  /*2710*/  STG.E desc[UR36][R16.64], R3 ;  /* 0x0000000310007986 */ /* 0x0001e2000c101924 */
[----:B------:R-:W-:Y:S05]  /*2720*/  BRA `(.L_x_51316) ;  /* 0x0000000800b07947 */ /* 0x000fea0003800000 */
.L_x_51321:
[----:B------:R-:W0:Y:S02]  /*2730*/  I2F.F64 R2, R5 ;  /* 0x0000000500027312 */ /* 0x000e240000201c00 */
[----:B0-----:R0:W-:Y:S01]  /*2740*/  STG.E.64 desc[UR36][R16.64], R2 ;  /* 0x0000000210007986 */ /* 0x0011e2000c101b24 */
[----:B------:R-:W-:Y:S05]  /*2750*/  BRA `(.L_x_51316) ;  /* 0x0000000800a47947 */ /* 0x000fea0003800000 */
.L_x_51311:
        /* <DEDUP_REMOVED lines=12> */
.L_x_51325:
[----:B------:R-:W0:Y:S01]  /*2820*/  I2F.F64 R4, R5 ;  /* 0x0000000500047312 */ /* 0x000e220000201c00 */
[----:B------:R-:W-:-:S05]  /*2830*/  CS2R R6, SRZ ;  /* 0x0000000000067805 */ /* 0x000fca000001ff00 */
[----:B0-----:R0:W-:Y:S01]  /*2840*/  STG.E.128 desc[UR36][R16.64], R4 ;  /* 0x0000000410007986 */ /* 0x0011e2000c101d24 */
[----:B------:R-:W-:Y:S05]  /*2850*/  BRA `(.L_x_51316) ;  /* 0x0000000800647947 */ /* 0x000fea0003800000 */
.L_x_51324:
        /* <DEDUP_REMOVED lines=21> */
.L_x_51329:
[----:B------:R-:W-:Y:S05]  /*29b0*/  BSYNC B0 ;  /* 0x0000000000007941 */ /* 0x000fea0003800000 */
.L_x_51328:
[----:B------:R-:W-:-:S05]  /*29c0*/  LOP3.LUT R3, R0, R3, RZ, 0xfc, !PT ;  /* 0x0000000300037212 */ /* 0x000fca00078efcff */
[----:B------:R0:W-:Y:S01]  /*29d0*/  STG.E.U8 desc[UR36][R16.64], R3 ;  /* 0x0000000310007986 */ /* 0x0001e2000c101124 */
[----:B------:R-:W-:Y:S05]  /*29e0*/  BRA `(.L_x_51316) ;  /* 0x0000000800007947 */ /* 0x000fea0003800000 */
.L_x_51327:
        /* <DEDUP_REMOVED lines=13> */
.L_x_51331:
[----:B------:R-:W-:Y:S01]  /*2ac0*/  IMAD.MOV.U32 R0, RZ, RZ, 0x7f ;  /* 0x0000007fff007424 */ /* 0x000fe200078e00ff */
[----:B------:R-:W-:-:S04]  /*2ad0*/  ISETP.GT.U32.AND P0, PT, R2, 0x7f800000, PT ;  /* 0x7f8000000200780c */ /* 0x000fc80003f04070 */
[----:B------:R-:W-:-:S09]  /*2ae0*/  SEL R0, R0, 0x7c, P0 ;  /* 0x0000007c00007807 */ /* 0x000fd20000000000 */
.L_x_51332:
[----:B------:R-:W-:Y:S05]  /*2af0*/  BSYNC B0 ;  /* 0x0000000000007941 */ /* 0x000fea0003800000 */
.L_x_51330:
[----:B------:R-:W-:-:S04]  /*2b00*/  LOP3.LUT R2, R5, 0x80000000, RZ, 0xc0, !PT ;  /* 0x8000000005027812 */ /* 0x000fc800078ec0ff */
[----:B------:R-:W-:-:S04]  /*2b10*/  SHF.R.U32.HI R3, RZ, 0x18, R2 ;  /* 0x00000018ff037819 */ /* 0x000fc80000011602 */
[----:B------:R-:W-:-:S05]  /*2b20*/  LOP3.LUT R3, R0, R3, RZ, 0xfc, !PT ;  /* 0x0000000300037212 */ /* 0x000fca00078efcff */
[----:B------:R0:W-:Y:S01]  /*2b30*/  STG.E.U8 desc[UR36][R16.64], R3 ;  /* 0x0000000310007986 */ /* 0x0001e2000c101124 */
[----:B------:R-:W-:Y:S05]  /*2b40*/  BRA `(.L_x_51316) ;  /* 0x0000000400a87947 */ /* 0x000fea0003800000 */
.L_x_51326:
[----:B------:R-:W-:-:S04]  /*2b50*/  I2FP.F32.S32 R0, R5 ;  /* 0x0000000500007245 */ /* 0x000fc80000201400 */
[----:B------:R-:W-:-:S05]  /*2b60*/  F2FP.BF16.F32.PACK_AB R0, RZ, R0 ;  /* 0x00000000ff00723e */ /* 0x000fca00000010ff */
[----:B------:R0:W-:Y:S01]  /*2b70*/  STG.E.U16 desc[UR36][R16.64], R0 ;  /* 0x0000000010007986 */ /* 0x0001e2000c101524 */
[----:B------:R-:W-:Y:S05]  /*2b80*/  BRA `(.L_x_51316) ;  /* 0x0000000400987947 */ /* 0x000fea0003800000 */
.L_x_51323:
        /* <DEDUP_REMOVED lines=10> */
.L_x_51335:
        /* <DEDUP_REMOVED lines=17> */
.L_x_51338:
[----:B------:R-:W-:-:S04]  /*2d40*/  LOP3.LUT R2, R5, 0x80000000, RZ, 0xc0, !PT ;  /* 0x8000000005027812 */ /* 0x000fc800078ec0ff */
[----:B------:R-:W-:-:S04]  /*2d50*/  SHF.R.U32.HI R3, RZ, 0x18, R2 ;  /* 0x00000018ff037819 */ /* 0x000fc80000011602 */
[----:B------:R-:W-:-:S04]  /*2d60*/  LOP3.LUT R0, R0, R3, RZ, 0xfc, !PT ;  /* 0x0000000300007212 */ /* 0x000fc800078efcff */
[----:B------:R-:W-:-:S07]  /*2d70*/  PRMT R8, R0, 0x7610, R8 ;  /* 0x0000761000087816 */ /* 0x000fce0000000008 */
.L_x_51337:
[----:B------:R-:W-:Y:S05]  /*2d80*/  BSYNC B0 ;  /* 0x0000000000007941 */ /* 0x000fea0003800000 */
.L_x_51336:
[----:B------:R0:W-:Y:S01]  /*2d90*/  STG.E.U8 desc[UR36][R16.64], R8 ;  /* 0x0000000810007986 */ /* 0x0001e2000c101124 */
[----:B------:R-:W-:Y:S05]  /*2da0*/  BRA `(.L_x_51316) ;  /* 0x0000000400107947 */ /* 0x000fea0003800000 */
.L_x_51334:
        /* <DEDUP_REMOVED lines=17> */
.L_x_51341:
[----:B------:R-:W-:-:S04]  /*2ec0*/  LOP3.LUT R2, R5, 0x80000000, RZ, 0xc0, !PT ;  /* 0x8000000005027812 */ /* 0x000fc800078ec0ff */
[----:B------:R-:W-:-:S04]  /*2ed0*/  SHF.R.U32.HI R3, RZ, 0x18, R2 ;  /* 0x00000018ff037819 */ /* 0x000fc80000011602 */
[----:B------:R-:W-:-:S04]  /*2ee0*/  LOP3.LUT R0, R0, R3, RZ, 0xfc, !PT ;  /* 0x0000000300007212 */ /* 0x000fc800078efcff */
[----:B------:R-:W-:-:S07]  /*2ef0*/  PRMT R8, R0, 0x7610, R8 ;  /* 0x0000761000087816 */ /* 0x000fce0000000008 */
.L_x_51340:
[----:B------:R-:W-:Y:S05]  /*2f00*/  BSYNC B0 ;  /* 0x0000000000007941 */ /* 0x000fea0003800000 */
.L_x_51339:
[----:B------:R0:W-:Y:S01]  /*2f10*/  STG.E.U8 desc[UR36][R16.64], R8 ;  /* 0x0000000810007986 */ /* 0x0001e2000c101124 */
[----:B------:R-:W-:Y:S05]  /*2f20*/  BRA `(.L_x_51316) ;  /* 0x0000000000b07947 */ /* 0x000fea0003800000 */
.L_x_51333:
        /* <DEDUP_REMOVED lines=22> */
.L_x_51315:
        /* <DEDUP_REMOVED lines=16> */
.L_x_51344:
[----:B------:R-:W-:Y:S05]  /*3190*/  BRA `(.L_x_51316) ;  /* 0x0000000000147947 */ /* 0x000fea0003800000 */
.L_x_51343:
[--C-:B------:R-:W-:Y:S01]  /*31a0*/  SHF.R.S32.HI R3, RZ, 0x1f, R5.reuse ;  /* 0x0000001fff037819 */ /* 0x100fe20000011405 */
[----:B------:R-:W-:-:S05]  /*31b0*/  IMAD.MOV.U32 R2, RZ, RZ, R5 ;  /* 0x000000ffff027224 */ /* 0x000fca00078e0005 */
[----:B------:R0:W-:Y:S01]  /*31c0*/  STG.E.64 desc[UR36][R16.64], R2 ;  /* 0x0000000210007986 */ /* 0x0001e2000c101b24 */
[----:B------:R-:W-:Y:S05]  /*31d0*/  BRA `(.L_x_51316) ;  /* 0x0000000000047947 */ /* 0x000fea0003800000 */
.L_x_51342:
[----:B------:R0:W-:Y:S02]  /*31e0*/  STG.E desc[UR36][R16.64], R5 ;  /* 0x0000000510007986 */ /* 0x0001e4000c101924 */
.L_x_51316:
[----:B------:R-:W-:-:S04]  /*31f0*/  IMAD R18, R23, 0x200, R18 ;  /* 0x0000020017127824 */ /* 0x000fc800078e0212 */
[----:B------:R-:W-:-:S07]  /*3200*/  VIADD R19, R18, 0x80 ;  /* 0x0000008012137836 */ /* 0x000fce0000000000 */
.L_x_51276:
[----:B------:R-:W-:Y:S05]  /*3210*/  BSYNC B6 ;  /* 0x0000000000067941 */ /* 0x000fea0003800000 */
.L_x_51275:
        /* <DEDUP_REMOVED lines=307> */
.L_x_51347:
        /* <DEDUP_REMOVED lines=20> */
.L_x_51351:
[----:B------:R0:W5:Y:S01]  /*4690*/  LDG.E.U8 R18, desc[UR36][R2.64] ;  /* 0x0000002402127981 */ /* 0x000162000c1e1100 */
[----:B------:R-:W-:Y:S05]  /*46a0*/  BRA `(.L_x_51353) ;  /* 0x0000000c00347947 */ /* 0x000fea0003800000 */
.L_x_51350:
        /* <DEDUP_REMOVED lines=8> */
.L_x_51355:
[----:B------:R0:W5:Y:S01]  /*4730*/  LDG.E R18, desc[UR36][R2.64] ;  /* 0x0000002402127981 */ /* 0x000162000c1e1900 */
[----:B------:R-:W-:Y:S05]  /*4740*/  BRA `(.L_x_51353) ;  /* 0x0000000c000c7947 */ /* 0x000fea0003800000 */
.L_x_51354:
[----:B------:R0:W5:Y:S01]  /*4750*/  LDG.E.S16 R18, desc[UR36][R2.64] ;  /* 0x0000002402127981 */ /* 0x000162000c1e1700 */
[----:B------:R-:W-:Y:S05]  /*4760*/  BRA `(.L_x_51353) ;  /* 0x0000000c00047947 */ /* 0x000fea0003800000 */
.L_x_51349:
        /* <DEDUP_REMOVED lines=9> */
.L_x_51357:
[----:B------:R-:W2:Y:S02]  /*4800*/  LDG.E.U16 R2, desc[UR36][R2.64] ;  /* 0x0000002402027981 */ /* 0x000ea4000c1e1500 */
[----:B--2---:R-:W-:-:S06]  /*4810*/  HADD2.F32 R18, -RZ, R2.H0_H0 ;  /* 0x20000002ff127230 */ /* 0x004fcc0000004100 */
[----:B------:R-:W0:Y:S01]  /*4820*/  F2I.FTZ.TRUNC.NTZ R18, R18 ;  /* 0x0000001200127305 */ /* 0x000e22000021f100 */
[----:B------:R-:W-:Y:S05]  /*4830*/  BRA `(.L_x_51353) ;  /* 0x0000000800d07947 */ /* 0x000fea0003800000 */
.L_x_51356:
        /* <DEDUP_REMOVED lines=9> */
.L_x_51359:
[----:B------:R-:W2:Y:S02]  /*48d0*/  LDG.E.U16 R2, desc[UR36][R2.64] ;  /* 0x0000002402027981 */ /* 0x000ea4000c1e1500 */
[----:B--2---:R-:W-:-:S06]  /*48e0*/  HADD2.F32 R18, -RZ, R2.H0_H0 ;  /* 0x20000002ff127230 */ /* 0x004fcc0000004100 */
[----:B------:R-:W0:Y:S01]  /*48f0*/  F2I.FTZ.TRUNC.NTZ R18, R18 ;  /* 0x0000001200127305 */ /* 0x000e22000021f100 */
[----:B------:R-:W-:Y:S05]  /*4900*/  BRA `(.L_x_51353) ;  /* 0x00000008009c7947 */ /* 0x000fea0003800000 */
.L_x_51358:
[----:B------:R-:W2:Y:S02]  /*4910*/  LDG.E.64 R2, desc[UR36][R2.64] ;  /* 0x0000002402027981 */ /* 0x000ea4000c1e1b00 */
[----:B--2---:R0:W1:Y:S01]  /*4920*/  F2I.F64.TRUNC R18, R2 ;  /* 0x0000000200127311 */ /* 0x004062000030d100 */
[----:B------:R-:W-:Y:S05]  /*4930*/  BRA `(.L_x_51353) ;  /* 0x0000000800907947 */ /* 0x000fea0003800000 */
.L_x_51348:
        /* <DEDUP_REMOVED lines=12> */
.L_x_51362:
[----:B------:R-:W2:Y:S02]  /*4a00*/  LDG.E.64 R2, desc[UR36][R2.64] ;  /* 0x0000002402027981 */ /* 0x000ea4000c1e1b00 */
[----:B--2---:R0:W1:Y:S01]  /*4a10*/  F2I.F64.TRUNC R18, R2 ;  /* 0x0000000200127311 */ /* 0x004062000030d100 */
[----:B------:R-:W-:Y:S05]  /*4a20*/  BRA `(.L_x_51353) ;  /* 0x0000000800547947 */ /* 0x000fea0003800000 */
.L_x_51361:
        /* <DEDUP_REMOVED lines=27> */
.L_x_51364:
        /* <DEDUP_REMOVED lines=14> */
.L_x_51363:
[----:B------:R-:W2:Y:S02]  /*4cc0*/  LDG.E.U16 R18, desc[UR36][R2.64] ;  /* 0x0000002402127981 */ /* 0x000ea4000c1e1500 */
[----:B--2---:R-:W-:-:S06]  /*4cd0*/  IMAD.U32 R18, R18, 0x10000, RZ ;  /* 0x0001000012127824 */ /* 0x004fcc00078e00ff */
[----:B------:R-:W0:Y:S01]  /*4ce0*/  F2I.FTZ.TRUNC.NTZ R18, R18 ;  /* 0x0000001200127305 */ /* 0x000e22000021f100 */
[----:B------:R-:W-:Y:S05]  /*4cf0*/  BRA `(.L_x_51353) ;  /* 0x0000000400a07947 */ /* 0x000fea0003800000 */
.L_x_51360:
        /* <DEDUP_REMOVED lines=10> */
.L_x_51367:
        /* <DEDUP_REMOVED lines=21> */
.L_x_51371:
[----:B------:R-:W-:Y:S05]  /*4ef0*/  BSYNC B1 ;  /* 0x0000000000017941 */ /* 0x000fea0003800000 */
.L_x_51370:
[----:B------:R-:W-:Y:S01]  /*4f00*/  IMAD.SHL.U32 R2, R2, 0x100000, RZ ;  /* 0x0010000002027824 */ /* 0x000fe200078e00ff */
[----:B------:R-:W-:-:S04]  /*4f10*/  LEA R3, R0, 0x3b800000, 0x17 ;  /* 0x3b80000000037811 */ /* 0x000fc800078eb8ff */
[----:B------:R-:W-:-:S07]  /*4f20*/  LOP3.LUT R18, R3, R2, R18, 0xfe, !PT ;  /* 0x0000000203127212 */ /* 0x000fce00078efe12 */
.L_x_51369:
[----:B------:R-:W-:Y:S05]  /*4f30*/  BSYNC B0 ;  /* 0x0000000000007941 */ /* 0x000fea0003800000 */
.L_x_51368:
[----:B------:R-:W1:Y:S01]  /*4f40*/  F2I.FTZ.TRUNC.NTZ R18, R18 ;  /* 0x0000001200127305 */ /* 0x000e62000021f100 */
[----:B------:R-:W-:Y:S05]  /*4f50*/  BRA `(.L_x_51353) ;  /* 0x0000000400087947 */ /* 0x000fea0003800000 */
.L_x_51366:
        /* <DEDUP_REMOVED lines=21> */
.L_x_51375:
[----:B------:R-:W-:Y:S05]  /*50b0*/  BSYNC B1 ;  /* 0x0000000000017941 */ /* 0x000fea0003800000 */
.L_x_51374:
[----:B------:R-:W-:Y:S01]  /*50c0*/  IMAD.SHL.U32 R2, R2, 0x200000, RZ ;  /* 0x0020000002027824 */ /* 0x000fe200078e00ff */
[----:B------:R-:W-:-:S04]  /*50d0*/  LEA R3, R0, 0x37800000, 0x17 ;  /* 0x3780000000037811 */ /* 0x000fc800078eb8ff */
[----:B------:R-:W-:-:S07]  /*50e0*/  LOP3.LUT R18, R3, R2, R18, 0xfe, !PT ;  /* 0x0000000203127212 */ /* 0x000fce00078efe12 */
.L_x_51373:
[----:B------:R-:W-:Y:S05]  /*50f0*/  BSYNC B0 ;  /* 0x0000000000007941 */ /* 0x000fea0003800000 */
.L_x_51372:
[----:B------:R-:W2:Y:S01]  /*5100*/  F2I.FTZ.TRUNC.NTZ R18, R18 ;  /* 0x0000001200127305 */ /* 0x000ea2000021f100 */
[----:B------:R-:W-:Y:S05]  /*5110*/  BRA `(.L_x_51353) ;  /* 0x0000000000987947 */ /* 0x000fea0003800000 */
.L_x_51365:
        /* <DEDUP_REMOVED lines=14> */
.L_x_51379:
[----:B------:R-:W-:Y:S05]  /*5200*/  BSYNC B0 ;  /* 0x0000000000007941 */ /* 0x000fea0003800000 */
.L_x_51378:
[----:B------:R-:W0:Y:S01]  /*5210*/  F2I.FTZ.TRUNC.NTZ R18, R18 ;  /* 0x0000001200127305 */ /* 0x000e22000021f100 */
[----:B------:R-:W-:Y:S05]  /*5220*/  BRA `(.L_x_51353) ;  /* 0x0000000000547947 */ /* 0x000fea0003800000 */
.L_x_51352:
        /* <DEDUP_REMOVED lines=17> */
.L_x_51380:
[----:B------:R-:W-:Y:S05]  /*5340*/  BRA `(.L_x_51353) ;  /* 0x00000000000c7947 */ /* 0x000fea0003800000 */
.L_x_51377:
[----:B------:R4:W5:Y:S01]  /*5350*/  LDG.E R18, desc[UR36][R2.64] ;  /* 0x0000002402127981 */ /* 0x000962000c1e1900 */
[----:B------:R-:W-:Y:S05]  /*5360*/  BRA `(.L_x_51353) ;  /* 0x0000000000047947 */ /* 0x000fea0003800000 */
.L_x_51376:
[----:B------:R3:W5:Y:S02]  /*5370*/  LDG.E R18, desc[UR36][R2.64] ;  /* 0x0000002402127981 */ /* 0x000764000c1e1900 */
.L_x_51353:
[----:B0-----:R-:W0:Y:S01]  /*5380*/  LDC R5, c[0x0][0x424] ;  /* 0x00010900ff057b82 */ /* 0x001e220000000800 */
[----:B---34-:R-:W-:Y:S01]  /*5390*/  IMAD.MOV.U32 R2, RZ, RZ, RZ ;  /* 0x000000ffff027224 */ /* 0x018fe200078e00ff */
[----:B-12--5:R-:W-:Y:S02]  /*53a0*/  ISETP.GE.AND P1, PT, R18, RZ, PT ;  /* 0x000000ff1200720c */ /* 0x026fe40003f26270 */
[----:B0-----:R-:W-:Y:S02]  /*53b0*/  IABS R7, R5 ;  /* 0x0000000500077213 */ /* 0x001fe40000000000 */
[----:B------:R-:W-:Y:S02]  /*53c0*/  ISETP.NE.AND P2, PT, R5, RZ, PT ;  /* 0x000000ff0500720c */ /* 0x000fe40003f45270 */
[----:B------:R-:W0:Y:S08]  /*53d0*/  I2F.RP R4, R7 ;  /* 0x0000000700047306 */ /* 0x000e300000209400 */
[----:B0-----:R-:W0:Y:S02]  /*53e0*/  MUFU.RCP R4, R4 ;  /* 0x0000000400047308 */ /* 0x001e240000001000 */
[----:B0-----:R-:W-:-:S06]  /*53f0*/  VIADD R6, R4, 0xffffffe ;  /* 0x0ffffffe04067836 */ /* 0x001fcc0000000000 */
[----:B------:R0:W1:Y:S02]  /*5400*/  F2I.FTZ.U32.TRUNC.NTZ R3, R6 ;  /* 0x0000000600037305 */ /* 0x000064000021f000 */
[----:B0-----:R-:W0:Y:S01]  /*5410*/  LDC.U8 R6, c[0x0][0x428] ;  /* 0x00010a00ff067b82 */ /* 0x001e220000000000 */
[----:B-1----:R-:W-:-:S04]  /*5420*/  IMAD.MOV R0, RZ, RZ, -R3 ;  /* 0x000000ffff007224 */ /* 0x002fc800078e0a03 */
[----:B------:R-:W-:Y:S01]  /*5430*/  IMAD R9, R0, R7, RZ ;  /* 0x0000000700097224 */ /* 0x000fe200078e02ff */
[----:B------:R-:W-:-:S03]  /*5440*/  IABS R0, R18 ;  /* 0x0000001200007213 */ /* 0x000fc60000000000 */
[----:B------:R-:W-:-:S04]  /*5450*/  IMAD.HI.U32 R9, R3, R9, R2 ;  /* 0x0000000903097227 */ /* 0x000fc800078e0002 */
[----:B------:R-:W-:-:S04]  /*5460*/  IMAD.MOV.U32 R2, RZ, RZ, R0 ;  /* 0x000000ffff027224 */ /* 0x000fc800078e0000 */
[----:B------:R-:W-:Y:S01]  /*5470*/  IMAD.HI.U32 R0, R9, R2, RZ ;  /* 0x0000000209007227 */ /* 0x000fe200078e00ff */
[----:B0-----:R-:W-:-:S03]  /*5480*/  PRMT R4, R6, 0x9910, RZ ;  /* 0x0000991006047816 */ /* 0x001fc600000000ff */
[----:B------:R-:W-:-:S04]  /*5490*/  IMAD.MOV R3, RZ, RZ, -R0 ;  /* 0x000000ffff037224 */ /* 0x000fc800078e0a00 */
[----:B------:R-:W-:-:S05]  /*54a0*/  IMAD R0, R7, R3, R2 ;  /* 0x0000000307007224 */ /* 0x000fca00078e0202 */
[----:B------:R-:W-:-:S13]  /*54b0*/  ISETP.GT.U32.AND P0, PT, R7, R0, PT ;  /* 0x000000000700720c */ /* 0x000fda0003f04070 */
[----:B------:R-:W-:-:S05]  /*54c0*/  @!P0 IMAD.IADD R0, R0, 0x1, -R7 ;  /* 0x0000000100008824 */ /* 0x000fca00078e0a07 */
[----:B------:R-:W-:-:S13]  /*54d0*/  ISETP.GT.U32.AND P0, PT, R7, R0, PT ;  /* 0x000000000700720c */ /* 0x000fda0003f04070 */
[----:B------:R-:W-:-:S04]  /*54e0*/  @!P0 IMAD.IADD R0, R0, 0x1, -R7 ;  /* 0x0000000100008824 */ /* 0x000fc800078e0a07 */
[----:B------:R-:W-:Y:S01]  /*54f0*/  @!P1 IMAD.MOV R0, RZ, RZ, -R0 ;  /* 0x000000ffff009224 */ /* 0x000fe200078e0a00 */
[-C--:B------:R-:W-:Y:S02]  /*5500*/  @!P2 LOP3.LUT R0, RZ, R5.reuse, RZ, 0x33, !PT ;  /* 0x00000005ff00a212 */ /* 0x080fe400078e33ff */
[----:B------:R-:W-:Y:S02]  /*5510*/  ISETP.GT.AND P1, PT, R4, 0x9, PT ;  /* 0x000000090400780c */ /* 0x000fe40003f24270 */
        /* <DEDUP_REMOVED lines=16> */
.L_x_51384:
[----:B------:R0:W-:Y:S01]  /*5620*/  STG.E.U8 desc[UR36][R16.64], R2 ;  /* 0x0000000210007986 */ /* 0x0001e2000c101124 */
[----:B------:R-:W-:Y:S05]  /*5630*/  BRA `(.L_x_51386) ;  /* 0x0000000c00507947 */ /* 0x000fea0003800000 */
.L_x_51383:
        /* <DEDUP_REMOVED lines=9> */
.L_x_51388:
[----:B------:R0:W-:Y:S01]  /*56d0*/  STG.E desc[UR36][R16.64], R2 ;  /* 0x0000000210007986 */ /* 0x0001e2000c101924 */
[----:B------:R-:W-:Y:S05]  /*56e0*/  BRA `(.L_x_51386) ;  /* 0x0000000c00247947 */ /* 0x000fea0003800000 */
.L_x_51387:
[----:B------:R0:W-:Y:S01]  /*56f0*/  STG.E.U16 desc[UR36][R16.64], R2 ;  /* 0x0000000210007986 */ /* 0x0001e2000c101524 */
[----:B------:R-:W-:Y:S05]  /*5700*/  BRA `(.L_x_51386) ;  /* 0x0000000c001c7947 */ /* 0x000fea0003800000 */
.L_x_51382:
        /* <DEDUP_REMOVED lines=9> */
.L_x_51390:
[----:B------:R-:W-:-:S04]  /*57a0*/  I2FP.F32.S32 R0, R2 ;  /* 0x0000000200007245 */ /* 0x000fc80000201400 */
[----:B------:R-:W-:-:S05]  /*57b0*/  F2FP.F16.F32.PACK_AB R0, RZ, R0 ;  /* 0x00000000ff00723e */ /* 0x000fca00000000ff */
[----:B------:R0:W-:Y:S01]  /*57c0*/  STG.E.U16 desc[UR36][R16.64], R0 ;  /* 0x0000000010007986 */ /* 0x0001e2000c101524 */
[----:B------:R-:W-:Y:S05]  /*57d0*/  BRA `(.L_x_51386) ;  /* 0x0000000800e87947 */ /* 0x000fea0003800000 */
.L_x_51389:
        /* <DEDUP_REMOVED lines=10> */
.L_x_51392:
[----:B------:R-:W-:-:S04]  /*5880*/  I2FP.F32.S32 R2, R2 ;  /* 0x0000000200027245 */ /* 0x000fc80000201400 */
[----:B------:R-:W-:-:S04]  /*5890*/  F2FP.F16.F32.PACK_AB R3, RZ, R2 ;  /* 0x00000002ff03723e */ /* 0x000fc800000000ff */
[----:B------:R-:W-:-:S05]  /*58a0*/  PRMT R3, R3, 0x5410, RZ ;  /* 0x0000541003037816 */ /* 0x000fca00000000ff */
[----:B------:R0:W-:Y:S01]  /*58b0*/  STG.E desc[UR36][R16.64], R3 ;  /* 0x0000000310007986 */ /* 0x0001e2000c101924 */
[----:B------:R-:W-:Y:S05]  /*58c0*/  BRA `(.L_x_51386) ;  /* 0x0000000800ac7947 */ /* 0x000fea0003800000 */
.L_x_51391:
[----:B------:R-:W0:Y:S02]  /*58d0*/  I2F.F64 R2, R2 ;  /* 0x0000000200027312 */ /* 0x000e240000201c00 */
[----:B0-----:R0:W-:Y:S01]  /*58e0*/  STG.E.64 desc[UR36][R16.64], R2 ;  /* 0x0000000210007986 */ /* 0x0011e2000c101b24 */
[----:B------:R-:W-:Y:S05]  /*58f0*/  BRA `(.L_x_51386) ;  /* 0x0000000800a07947 */ /* 0x000fea0003800000 */
.L_x_51381:
        /* <DEDUP_REMOVED lines=12> */
.L_x_51395:
[----:B------:R-:W0:Y:S01]  /*59c0*/  I2F.F64 R4, R2 ;  /* 0x0000000200047312 */ /* 0x000e220000201c00 */
[----:B------:R-:W-:-:S05]  /*59d0*/  CS2R R6, SRZ ;  /* 0x0000000000067805 */ /* 0x000fca000001ff00 */
[----:B0-----:R0:W-:Y:S01]  /*59e0*/  STG.E.128 desc[UR36][R16.64], R4 ;  /* 0x0000000410007986 */ /* 0x0011e2000c101d24 */
[----:B------:R-:W-:Y:S05]  /*59f0*/  BRA `(.L_x_51386) ;  /* 0x0000000800607947 */ /* 0x000fea0003800000 */
.L_x_51394:
        /* <DEDUP_REMOVED lines=21> */
.L_x_51399:
[----:B------:R-:W-:Y:S05]  /*5b50*/  BSYNC B0 ;  /* 0x0000000000007941 */ /* 0x000fea0003800000 */
.L_x_51398:
[----:B------:R-:W-:-:S05]  /*5b60*/  LOP3.LUT R3, R0, R3, RZ, 0xfc, !PT ;  /* 0x0000000300037212 */ /* 0x000fca00078efcff */
[----:B------:R0:W-:Y:S01]  /*5b70*/  STG.E.U8 desc[UR36][R16.64], R3 ;  /* 0x0000000310007986 */ /* 0x0001e2000c101124 */
[----:B------:R-:W-:Y:S05]  /*5b80*/  BRA `(.L_x_51386) ;  /* 0x0000000400fc7947 */ /* 0x000fea0003800000 */
.L_x_51397:
        /* <DEDUP_REMOVED lines=13> */
.L_x_51401:
[----:B------:R-:W-:Y:S01]  /*5c60*/  IMAD.MOV.U32 R0, RZ, RZ, 0x7f ;  /* 0x0000007fff007424 */ /* 0x000fe200078e00ff */
[----:B------:R-:W-:-:S04]  /*5c70*/  ISETP.GT.U32.AND P0, PT, R2, 0x7f800000, PT ;  /* 0x7f8000000200780c */ /* 0x000fc80003f04070 */
[----:B------:R-:W-:-:S09]  /*5c80*/  SEL R0, R0, 0x7c, P0 ;  /* 0x0000007c00007807 */ /* 0x000fd20000000000 */
.L_x_51402:
[----:B------:R-:W-:Y:S05]  /*5c90*/  BSYNC B0 ;  /* 0x0000000000007941 */ /* 0x000fea0003800000 */
.L_x_51400:
[----:B------:R-:W-:-:S04]  /*5ca0*/  LOP3.LUT R2, R3, 0x80000000, RZ, 0xc0, !PT ;  /* 0x8000000003027812 */ /* 0x000fc800078ec0ff */
[----:B------:R-:W-:-:S04]  /*5cb0*/  SHF.R.U32.HI R3, RZ, 0x18, R2 ;  /* 0x00000018ff037819 */ /* 0x000fc80000011602 */
[----:B------:R-:W-:-:S05]  /*5cc0*/  LOP3.LUT R3, R0, R3, RZ, 0xfc, !PT ;  /* 0x0000000300037212 */ /* 0x000fca00078efcff */
[----:B------:R0:W-:Y:S01]  /*5cd0*/  STG.E.U8 desc[UR36][R16.64], R3 ;  /* 0x0000000310007986 */ /* 0x0001e2000c101124 */
[----:B------:R-:W-:Y:S05]  /*5ce0*/  BRA `(.L_x_51386) ;  /* 0x0000000400a47947 */ /* 0x000fea0003800000 */
.L_x_51396:
[----:B------:R-:W-:-:S04]  /*5cf0*/  I2FP.F32.S32 R0, R2 ;  /* 0x0000000200007245 */ /* 0x000fc80000201400 */
[----:B------:R-:W-:-:S05]  /*5d00*/  F2FP.BF16.F32.PACK_AB R0, RZ, R0 ;  /* 0x00000000ff00723e */ /* 0x000fca00000010ff */
[----:B------:R0:W-:Y:S01]  /*5d10*/  STG.E.U16 desc[UR36][R16.64], R0 ;  /* 0x0000000010007986 */ /* 0x0001e2000c101524 */
[----:B------:R-:W-:Y:S05]  /*5d20*/  BRA `(.L_x_51386) ;  /* 0x0000000400947947 */ /* 0x000fea0003800000 */
.L_x_51393:
        /* <DEDUP_REMOVED lines=10> */
.L_x_51405:
        /* <DEDUP_REMOVED lines=17> */
.L_x_51408:
[----:B------:R-:W-:-:S04]  /*5ee0*/  LOP3.LUT R2, R3, 0x80000000, RZ, 0xc0, !PT ;  /* 0x8000000003027812 */ /* 0x000fc800078ec0ff */
[----:B------:R-:W-:-:S04]  /*5ef0*/  SHF.R.U32.HI R3, RZ, 0x18, R2 ;  /* 0x00000018ff037819 */ /* 0x000fc80000011602 */
[----:B------:R-:W-:-:S04]  /*5f00*/  LOP3.LUT R0, R0, R3, RZ, 0xfc, !PT ;  /* 0x0000000300007212 */ /* 0x000fc800078efcff */
[----:B------:R-:W-:-:S07]  /*5f10*/  PRMT R8, R0, 0x7610, R8 ;  /* 0x0000761000087816 */ /* 0x000fce0000000008 */
.L_x_51407:
[----:B------:R-:W-:Y:S05]  /*5f20*/  BSYNC B0 ;  /* 0x0000000000007941 */ /* 0x000fea0003800000 */
.L_x_51406:
[----:B------:R3:W-:Y:S01]  /*5f30*/  STG.E.U8 desc[UR36][R16.64], R8 ;  /* 0x0000000810007986 */ /* 0x0007e2000c101124 */
[----:B------:R-:W-:Y:S05]  /*5f40*/  BRA `(.L_x_51386) ;  /* 0x00000004000c7947 */ /* 0x000fea0003800000 */
.L_x_51404:
        /* <DEDUP_REMOVED lines=17> */
.L_x_51411:
[----:B------:R-:W-:-:S04]  /*6060*/  LOP3.LUT R2, R3, 0x80000000, RZ, 0xc0, !PT ;  /* 0x8000000003027812 */ /* 0x000fc800078ec0ff */
[----:B------:R-:W-:-:S04]  /*6070*/  SHF.R.U32.HI R3, RZ, 0x18, R2 ;  /* 0x00000018ff037819 */ /* 0x000fc80000011602 */
[----:B------:R-:W-:-:S04]  /*6080*/  LOP3.LUT R0, R0, R3, RZ, 0xfc, !PT ;  /* 0x0000000300007212 */ /* 0x000fc800078efcff */
[----:B------:R-:W-:-:S07]  /*6090*/  PRMT R8, R0, 0x7610, R8 ;  /* 0x0000761000087816 */ /* 0x000fce0000000008 */
.L_x_51410:
[----:B------:R-:W-:Y:S05]  /*60a0*/  BSYNC B0 ;  /* 0x0000000000007941 */ /* 0x000fea0003800000 */
.L_x_51409:
[----:B------:R0:W-:Y:S01]  /*60b0*/  STG.E.U8 desc[UR36][R16.64], R8 ;  /* 0x0000000810007986 */ /* 0x0001e2000c101124 */
[----:B------:R-:W-:Y:S05]  /*60c0*/  BRA `(.L_x_51386) ;  /* 0x0000000000ac7947 */ /* 0x000fea0003800000 */
.L_x_51403:
        /* <DEDUP_REMOVED lines=22> */
.L_x_51385:
        /* <DEDUP_REMOVED lines=16> */
.L_x_51414:
[----:B------:R-:W-:Y:S05]  /*6330*/  BRA `(.L_x_51386) ;  /* 0x0000000000107947 */ /* 0x000fea0003800000 */
.L_x_51413:
[----:B------:R-:W-:-:S05]  /*6340*/  SHF.R.S32.HI R3, RZ, 0x1f, R2 ;  /* 0x0000001fff037819 */ /* 0x000fca0000011402 */
[----:B------:R2:W-:Y:S01]  /*6350*/  STG.E.64 desc[UR36][R16.64], R2 ;  /* 0x0000000210007986 */ /* 0x0005e2000c101b24 */
[----:B------:R-:W-:Y:S05]  /*6360*/  BRA `(.L_x_51386) ;  /* 0x0000000000047947 */ /* 0x000fea0003800000 */
.L_x_51412:
[----:B------:R0:W-:Y:S02]  /*6370*/  STG.E desc[UR36][R16.64], R2 ;  /* 0x0000000210007986 */ /* 0x0001e4000c101924 */
.L_x_51386:
[----:B------:R-:W-:-:S07]  /*6380*/  VIADD R19, R19, 0x80 ;  /* 0x0000008013137836 */ /* 0x000fce0000000000 */
.L_x_51346:
[----:B------:R-:W-:Y:S05]  /*6390*/  BSYNC B6 ;  /* 0x0000000000067941 */ /* 0x000fea0003800000 */
.L_x_51345:
        /* <DEDUP_REMOVED lines=307> */
.L_x_51417:
        /* <DEDUP_REMOVED lines=20> */
.L_x_51421:
[----:B------:R0:W5:Y:S01]  /*7810*/  LDG.E.U8 R18, desc[UR36][R2.64] ;  /* 0x0000002402127981 */ /* 0x000162000c1e1100 */
[----:B------:R-:W-:Y:S05]  /*7820*/  BRA `(.L_x_51423) ;  /* 0x0000000c00347947 */ /* 0x000fea0003800000 */
.L_x_51420:
        /* <DEDUP_REMOVED lines=8> */
.L_x_51425:
[----:B------:R0:W5:Y:S01]  /*78b0*/  LDG.E R18, desc[UR36][R2.64] ;  /* 0x0000002402127981 */ /* 0x000162000c1e1900 */
[----:B------:R-:W-:Y:S05]  /*78c0*/  BRA `(.L_x_51423) ;  /* 0x0000000c000c7947 */ /* 0x000fea0003800000 */
.L_x_51424:
[----:B------:R0:W5:Y:S01]  /*78d0*/  LDG.E.S16 R18, desc[UR36][R2.64] ;  /* 0x0000002402127981 */ /* 0x000162000c1e1700 */
[----:B------:R-:W-:Y:S05]  /*78e0*/  BRA `(.L_x_51423) ;  /* 0x0000000c00047947 */ /* 0x000fea0003800000 */
.L_x_51419:
        /* <DEDUP_REMOVED lines=9> */
.L_x_51427:
[----:B------:R-:W2:Y:S02]  /*7980*/  LDG.E.U16 R2, desc[UR36][R2.64] ;  /* 0x0000002402027981 */ /* 0x000ea4000c1e1500 */
[----:B--2---:R-:W-:-:S06]  /*7990*/  HADD2.F32 R18, -RZ, R2.H0_H0 ;  /* 0x20000002ff127230 */ /* 0x004fcc0000004100 */
[----:B------:R-:W0:Y:S01]  /*79a0*/  F2I.FTZ.TRUNC.NTZ R18, R18 ;  /* 0x0000001200127305 */ /* 0x000e22000021f100 */
[----:B------:R-:W-:Y:S05]  /*79b0*/  BRA `(.L_x_51423) ;  /* 0x0000000800d07947 */ /* 0x000fea0003800000 */
.L_x_51426:
        /* <DEDUP_REMOVED lines=9> */
.L_x_51429:
[----:B------:R-:W2:Y:S02]  /*7a50*/  LDG.E.U16 R2, desc[UR36][R2.64] ;  /* 0x0000002402027981 */ /* 0x000ea4000c1e1500 */
[----:B--2---:R-:W-:-:S06]  /*7a60*/  HADD2.F32 R18, -RZ, R2.H0_H0 ;  /* 0x20000002ff127230 */ /* 0x004fcc0000004100 */
[----:B------:R-:W0:Y:S01]  /*7a70*/  F2I.FTZ.TRUNC.NTZ R18, R18 ;  /* 0x0000001200127305 */ /* 0x000e22000021f100 */
[----:B------:R-:W-:Y:S05]  /*7a80*/  BRA `(.L_x_51423) ;  /* 0x00000008009c7947 */ /* 0x000fea0003800000 */
.L_x_51428:
[----:B------:R-:W2:Y:S02]  /*7a90*/  LDG.E.64 R2, desc[UR36][R2.64] ;  /* 0x0000002402027981 */ /* 0x000ea4000c1e1b00 */
[----:B--2---:R0:W1:Y:S01]  /*7aa0*/  F2I.F64.TRUNC R18, R2 ;  /* 0x0000000200127311 */ /* 0x004062000030d100 */
[----:B------:R-:W-:Y:S05]  /*7ab0*/  BRA `(.L_x_51423) ;  /* 0x0000000800907947 */ /* 0x000fea0003800000 */
.L_x_51418:
        /* <DEDUP_REMOVED lines=12> */
.L_x_51432:
[----:B------:R-:W2:Y:S02]  /*7b80*/  LDG.E.64 R2, desc[UR36][R2.64] ;  /* 0x0000002402027981 */ /* 0x000ea4000c1e1b00 */
[----:B--2---:R0:W1:Y:S01]  /*7b90*/  F2I.F64.TRUNC R18, R2 ;  /* 0x0000000200127311 */ /* 0x004062000030d100 */
[----:B------:R-:W-:Y:S05]  /*7ba0*/  BRA `(.L_x_51423) ;  /* 0x0000000800547947 */ /* 0x000fea0003800000 */
.L_x_51431:
        /* <DEDUP_REMOVED lines=27> */
.L_x_51434:
        /* <DEDUP_REMOVED lines=14> */
.L_x_51433:
[----:B------:R-:W2:Y:S02]  /*7e40*/  LDG.E.U16 R18, desc[UR36][R2.64] ;  /* 0x0000002402127981 */ /* 0x000ea4000c1e1500 */
[----:B--2---:R-:W-:-:S06]  /*7e50*/  IMAD.U32 R18, R18, 0x10000, RZ ;  /* 0x0001000012127824 */ /* 0x004fcc00078e00ff */
[----:B------:R-:W0:Y:S01]  /*7e60*/  F2I.FTZ.TRUNC.NTZ R18, R18 ;  /* 0x0000001200127305 */ /* 0x000e22000021f100 */
[----:B------:R-:W-:Y:S05]  /*7e70*/  BRA `(.L_x_51423) ;  /* 0x0000000400a07947 */ /* 0x000fea0003800000 */
.L_x_51430:
        /* <DEDUP_REMOVED lines=10> */
.L_x_51437:
        /* <DEDUP_REMOVED lines=21> */
.L_x_51441:
[----:B------:R-:W-:Y:S05]  /*8070*/  BSYNC B1 ;  /* 0x0000000000017941 */ /* 0x000fea0003800000 */
.L_x_51440:
[----:B------:R-:W-:Y:S01]  /*8080*/  IMAD.SHL.U32 R2, R2, 0x100000, RZ ;  /* 0x0010000002027824 */ /* 0x000fe200078e00ff */
[----:B------:R-:W-:-:S04]  /*8090*/  LEA R3, R0, 0x3b800000, 0x17 ;  /* 0x3b80000000037811 */ /* 0x000fc800078eb8ff */
[----:B------:R-:W-:-:S07]  /*80a0*/  LOP3.LUT R18, R3, R2, R18, 0xfe, !PT ;  /* 0x0000000203127212 */ /* 0x000fce00078efe12 */
.L_x_51439:
[----:B------:R-:W-:Y:S05]  /*80b0*/  BSYNC B0 ;  /* 0x0000000000007941 */ /* 0x000fea0003800000 */
.L_x_51438:
[----:B------:R-:W1:Y:S01]  /*80c0*/  F2I.FTZ.TRUNC.NTZ R18, R18 ;  /* 0x0000001200127305 */ /* 0x000e62000021f100 */
[----:B------:R-:W-:Y:S05]  /*80d0*/  BRA `(.L_x_51423) ;  /* 0x0000000400087947 */ /* 0x000fea0003800000 */
.L_x_51436:
        /* <DEDUP_REMOVED lines=21> */
.L_x_51445:
[----:B------:R-:W-:Y:S05]  /*8230*/  BSYNC B1 ;  /* 0x0000000000017941 */ /* 0x000fea0003800000 */
.L_x_51444:
[----:B------:R-:W-:Y:S01]  /*8240*/  IMAD.SHL.U32 R2, R2, 0x200000, RZ ;  /* 0x0020000002027824 */ /* 0x000fe200078e00ff */
[----:B------:R-:W-:-:S04]  /*8250*/  LEA R3, R0, 0x37800000, 0x17 ;  /* 0x3780000000037811 */ /* 0x000fc800078eb8ff */
[----:B------:R-:W-:-:S07]  /*8260*/  LOP3.LUT R18, R3, R2, R18, 0xfe, !PT ;  /* 0x0000000203127212 */ /* 0x000fce00078efe12 */
.L_x_51443:
[----:B------:R-:W-:Y:S05]  /*8270*/  BSYNC B0 ;  /* 0x0000000000007941 */ /* 0x000fea0003800000 */
.L_x_51442:
[----:B------:R-:W2:Y:S01]  /*8280*/  F2I.FTZ.TRUNC.NTZ R18, R18 ;  /* 0x0000001200127305 */ /* 0x000ea2000021f100 */
[----:B------:R-:W-:Y:S05]  /*8290*/  BRA `(.L_x_51423) ;  /* 0x0000000000987947 */ /* 0x000fea0003800000 */
.L_x_51435:
        /* <DEDUP_REMOVED lines=14> */
.L_x_51449:
[----:B------:R-:W-:Y:S05]  /*8380*/  BSYNC B0 ;  /* 0x0000000000007941 */ /* 0x000fea0003800000 */
.L_x_51448:
[----:B------:R-:W4:Y:S01]  /*8390*/  F2I.FTZ.TRUNC.NTZ R18, R18 ;  /* 0x0000001200127305 */ /* 0x000f22000021f100 */
[----:B------:R-:W-:Y:S05]  /*83a0*/  BRA `(.L_x_51423) ;  /* 0x0000000000547947 */ /* 0x000fea0003800000 */
.L_x_51422:
        /* <DEDUP_REMOVED lines=17> */
.L_x_51450:
[----:B------:R-:W-:Y:S05]  /*84c0*/  BRA `(.L_x_51423) ;  /* 0x00000000000c7947 */ /* 0x000fea0003800000 */
.L_x_51447:
[----:B------:R3:W5:Y:S01]  /*84d0*/  LDG.E R18, desc[UR36][R2.64] ;  /* 0x0000002402127981 */ /* 0x000762000c1e1900 */
[----:B------:R-:W-:Y:S05]  /*84e0*/  BRA `(.L_x_51423) ;  /* 0x0000000000047947 */ /* 0x000fea0003800000 */
.L_x_51446:
[----:B------:R0:W5:Y:S02]  /*84f0*/  LDG.E R18, desc[UR36][R2.64] ;  /* 0x0000002402127981 */ /* 0x000164000c1e1900 */
.L_x_51423:
[----:B0-----:R-:W0:Y:S01]  /*8500*/  LDC R5, c[0x0][0x424] ;  /* 0x00010900ff057b82 */ /* 0x001e220000000800 */
[----:B---3--:R-:W-:Y:S01]  /*8510*/  IMAD.MOV.U32 R2, RZ, RZ, RZ ;  /* 0x000000ffff027224 */ /* 0x008fe200078e00ff */
[----:B-12-45:R-:W-:Y:S02]  /*8520*/  ISETP.GE.AND P1, PT, R18, RZ, PT ;  /* 0x000000ff1200720c */ /* 0x036fe40003f26270 */
        /* <DEDUP_REMOVED lines=39> */
.L_x_51454:
[----:B------:R3:W-:Y:S01]  /*87a0*/  STG.E.U8 desc[UR36][R16.64], R2 ;  /* 0x0000000210007986 */ /* 0x0007e2000c101124 */
[----:B------:R-:W-:Y:S05]  /*87b0*/  BRA `(.L_x_51456) ;  /* 0x0000000c00507947 */ /* 0x000fea0003800000 */
.L_x_51453:
        /* <DEDUP_REMOVED lines=9> */
.L_x_51458:
[----:B------:R2:W-:Y:S01]  /*8850*/  STG.E desc[UR36][R16.64], R2 ;  /* 0x0000000210007986 */ /* 0x0005e2000c101924 */
[----:B------:R-:W-:Y:S05]  /*8860*/  BRA `(.L_x_51456) ;  /* 0x0000000c00247947 */ /* 0x000fea0003800000 */
.L_x_51457:
[----:B------:R0:W-:Y:S01]  /*8870*/  STG.E.U16 desc[UR36][R16.64], R2 ;  /* 0x0000000210007986 */ /* 0x0001e2000c101524 */
[----:B------:R-:W-:Y:S05]  /*8880*/  BRA `(.L_x_51456) ;  /* 0x0000000c001c7947 */ /* 0x000fea0003800000 */
.L_x_51452:
        /* <DEDUP_REMOVED lines=9> */
.L_x_51460:
[----:B------:R-:W-:-:S04]  /*8920*/  I2FP.F32.S32 R0, R2 ;  /* 0x0000000200007245 */ /* 0x000fc80000201400 */
[----:B------:R-:W-:-:S05]  /*8930*/  F2FP.F16.F32.PACK_AB R0, RZ, R0 ;  /* 0x00000000ff00723e */ /* 0x000fca00000000ff */
[----:B------:R0:W-:Y:S01]  /*8940*/  STG.E.U16 desc[UR36][R16.64], R0 ;  /* 0x0000000010007986 */ /* 0x0001e2000c101524 */
[----:B------:R-:W-:Y:S05]  /*8950*/  BRA `(.L_x_51456) ;  /* 0x0000000800e87947 */ /* 0x000fea0003800000 */
.L_x_51459:
        /* <DEDUP_REMOVED lines=10> */
.L_x_51462:
[----:B------:R-:W-:-:S04]  /*8a00*/  I2FP.F32.S32 R2, R2 ;  /* 0x0000000200027245 */ /* 0x000fc80000201400 */
[----:B------:R-:W-:-:S04]  /*8a10*/  F2FP.F16.F32.PACK_AB R3, RZ, R2 ;  /* 0x00000002ff03723e */ /* 0x000fc800000000ff */
[----:B------:R-:W-:-:S05]  /*8a20*/  PRMT R3, R3, 0x5410, RZ ;  /* 0x0000541003037816 */ /* 0x000fca00000000ff */
[----:B------:R0:W-:Y:S01]  /*8a30*/  STG.E desc[UR36][R16.64], R3 ;  /* 0x0000000310007986 */ /* 0x0001e2000c101924 */
[----:B------:R-:W-:Y:S05]  /*8a40*/  BRA `(.L_x_51456) ;  /* 0x0000000800ac7947 */ /* 0x000fea0003800000 */
.L_x_51461:
[----:B------:R-:W0:Y:S02]  /*8a50*/  I2F.F64 R2, R2 ;  /* 0x0000000200027312 */ /* 0x000e240000201c00 */
[----:B0-----:R0:W-:Y:S01]  /*8a60*/  STG.E.64 desc[UR36][R16.64], R2 ;  /* 0x0000000210007986 */ /* 0x0011e2000c101b24 */
[----:B------:R-:W-:Y:S05]  /*8a70*/  BRA `(.L_x_51456) ;  /* 0x0000000800a07947 */ /* 0x000fea0003800000 */
.L_x_51451:
        /* <DEDUP_REMOVED lines=12> */
.L_x_51465:
[----:B------:R-:W0:Y:S01]  /*8b40*/  I2F.F64 R4, R2 ;  /* 0x0000000200047312 */ /* 0x000e220000201c00 */
[----:B------:R-:W-:-:S05]  /*8b50*/  CS2R R6, SRZ ;  /* 0x0000000000067805 */ /* 0x000fca000001ff00 */
[----:B0-----:R0:W-:Y:S01]  /*8b60*/  STG.E.128 desc[UR36][R16.64], R4 ;  /* 0x0000000410007986 */ /* 0x0011e2000c101d24 */
[----:B------:R-:W-:Y:S05]  /*8b70*/  BRA `(.L_x_51456) ;  /* 0x0000000800607947 */ /* 0x000fea0003800000 */
.L_x_51464:
        /* <DEDUP_REMOVED lines=21> */
.L_x_51469:
[----:B------:R-:W-:Y:S05]  /*8cd0*/  BSYNC B0 ;  /* 0x0000000000007941 */ /* 0x000fea0003800000 */
.L_x_51468:
[----:B------:R-:W-:-:S05]  /*8ce0*/  LOP3.LUT R3, R0, R3, RZ, 0xfc, !PT ;  /* 0x0000000300037212 */ /* 0x000fca00078efcff */
[----:B------:R0:W-:Y:S01]  /*8cf0*/  STG.E.U8 desc[UR36][R16.64], R3 ;  /* 0x0000000310007986 */ /* 0x0001e2000c101124 */
[----:B------:R-:W-:Y:S05]  /*8d00*/  BRA `(.L_x_51456) ;  /* 0x0000000400fc7947 */ /* 0x000fea0003800000 */
.L_x_51467:
        /* <DEDUP_REMOVED lines=13> */
.L_x_51471:
[----:B------:R-:W-:Y:S01]  /*8de0*/  IMAD.MOV.U32 R0, RZ, RZ, 0x7f ;  /* 0x0000007fff007424 */ /* 0x000fe200078e00ff */
[----:B------:R-:W-:-:S04]  /*8df0*/  ISETP.GT.U32.AND P0, PT, R2, 0x7f800000, PT ;  /* 0x7f8000000200780c */ /* 0x000fc80003f04070 */
[----:B------:R-:W-:-:S09]  /*8e00*/  SEL R0, R0, 0x7c, P0 ;  /* 0x0000007c00007807 */ /* 0x000fd20000000000 */
.L_x_51472:
[----:B------:R-:W-:Y:S05]  /*8e10*/  BSYNC B0 ;  /* 0x0000000000007941 */ /* 0x000fea0003800000 */
.L_x_51470:
[----:B------:R-:W-:-:S04]  /*8e20*/  LOP3.LUT R2, R3, 0x80000000, RZ, 0xc0, !PT ;  /* 0x8000000003027812 */ /* 0x000fc800078ec0ff */
[----:B------:R-:W-:-:S04]  /*8e30*/  SHF.R.U32.HI R3, RZ, 0x18, R2 ;  /* 0x00000018ff037819 */ /* 0x000fc80000011602 */
[----:B------:R-:W-:-:S05]  /*8e40*/  LOP3.LUT R3, R0, R3, RZ, 0xfc, !PT ;  /* 0x0000000300037212 */ /* 0x000fca00078efcff */
[----:B------:R0:W-:Y:S01]  /*8e50*/  STG.E.U8 desc[UR36][R16.64], R3 ;  /* 0x0000000310007986 */ /* 0x0001e2000c101124 */
[----:B------:R-:W-:Y:S05]  /*8e60*/  BRA `(.L_x_51456) ;  /* 0x0000000400a47947 */ /* 0x000fea0003800000 */
.L_x_51466:
[----:B------:R-:W-:-:S04]  /*8e70*/  I2FP.F32.S32 R0, R2 ;  /* 0x0000000200007245 */ /* 0x000fc80000201400 */
[----:B------:R-:W-:-:S05]  /*8e80*/  F2FP.BF16.F32.PACK_AB R0, RZ, R0 ;  /* 0x00000000ff00723e */ /* 0x000fca00000010ff */
[----:B------:R0:W-:Y:S01]  /*8e90*/  STG.E.U16 desc[UR36][R16.64], R0 ;  /* 0x0000000010007986 */ /* 0x0001e2000c101524 */
[----:B------:R-:W-:Y:S05]  /*8ea0*/  BRA `(.L_x_51456) ;  /* 0x0000000400947947 */ /* 0x000fea0003800000 */
.L_x_51463:
        /* <DEDUP_REMOVED lines=10> */
.L_x_51475:
        /* <DEDUP_REMOVED lines=17> */
.L_x_51478:
[----:B------:R-:W-:-:S04]  /*9060*/  LOP3.LUT R2, R3, 0x80000000, RZ, 0xc0, !PT ;  /* 0x8000000003027812 */ /* 0x000fc800078ec0ff */
[----:B------:R-:W-:-:S04]  /*9070*/  SHF.R.U32.HI R3, RZ, 0x18, R2 ;  /* 0x00000018ff037819 */ /* 0x000fc80000011602 */
[----:B------:R-:W-:-:S04]  /*9080*/  LOP3.LUT R0, R0, R3, RZ, 0xfc, !PT ;  /* 0x0000000300007212 */ /* 0x000fc800078efcff */
[----:B------:R-:W-:-:S07]  /*9090*/  PRMT R8, R0, 0x7610, R8 ;  /* 0x0000761000087816 */ /* 0x000fce0000000008 */
.L_x_51477:
[----:B------:R-:W-:Y:S05]  /*90a0*/  BSYNC B0 ;  /* 0x0000000000007941 */ /* 0x000fea0003800000 */
.L_x_51476:
[----:B------:R0:W-:Y:S01]  /*90b0*/  STG.E.U8 desc[UR36][R16.64], R8 ;  /* 0x0000000810007986 */ /* 0x0001e2000c101124 */
[----:B------:R-:W-:Y:S05]  /*90c0*/  BRA `(.L_x_51456) ;  /* 0x00000004000c7947 */ /* 0x000fea0003800000 */
.L_x_51474:
        /* <DEDUP_REMOVED lines=17> */
.L_x_51481:
[----:B------:R-:W-:-:S04]  /*91e0*/  LOP3.LUT R2, R3, 0x80000000, RZ, 0xc0, !PT ;  /* 0x8000000003027812 */ /* 0x000fc800078ec0ff */
[----:B------:R-:W-:-:S04]  /*91f0*/  SHF.R.U32.HI R3, RZ, 0x18, R2 ;  /* 0x00000018ff037819 */ /* 0x000fc80000011602 */
[----:B------:R-:W-:-:S04]  /*9200*/  LOP3.LUT R0, R0, R3, RZ, 0xfc, !PT ;  /* 0x0000000300007212 */ /* 0x000fc800078efcff */
[----:B------:R-:W-:-:S07]  /*9210*/  PRMT R8, R0, 0x7610, R8 ;  /* 0x0000761000087816 */ /* 0x000fce0000000008 */
.L_x_51480:
[----:B------:R-:W-:Y:S05]  /*9220*/  BSYNC B0 ;  /* 0x0000000000007941 */ /* 0x000fea0003800000 */
.L_x_51479:
[----:B------:R0:W-:Y:S01]  /*9230*/  STG.E.U8 desc[UR36][R16.64], R8 ;  /* 0x0000000810007986 */ /* 0x0001e2000c101124 */
[----:B------:R-:W-:Y:S05]  /*9240*/  BRA `(.L_x_51456) ;  /* 0x0000000000ac7947 */ /* 0x000fea0003800000 */
.L_x_51473:
        /* <DEDUP_REMOVED lines=22> */
.L_x_51455:
        /* <DEDUP_REMOVED lines=16> */
.L_x_51484:
[----:B------:R-:W-:Y:S05]  /*94b0*/  BRA `(.L_x_51456) ;  /* 0x0000000000107947 */ /* 0x000fea0003800000 */
.L_x_51483:
[----:B------:R-:W-:-:S05]  /*94c0*/  SHF.R.S32.HI R3, RZ, 0x1f, R2 ;  /* 0x0000001fff037819 */ /* 0x000fca0000011402 */
[----:B------:R0:W-:Y:S01]  /*94d0*/  STG.E.64 desc[UR36][R16.64], R2 ;  /* 0x0000000210007986 */ /* 0x0001e2000c101b24 */
[----:B------:R-:W-:Y:S05]  /*94e0*/  BRA `(.L_x_51456) ;  /* 0x0000000000047947 */ /* 0x000fea0003800000 */
.L_x_51482:
[----:B------:R0:W-:Y:S02]  /*94f0*/  STG.E desc[UR36][R16.64], R2 ;  /* 0x0000000210007986 */ /* 0x0001e4000c101924 */
.L_x_51456:
[----:B------:R-:W-:-:S07]  /*9500*/  VIADD R19, R19, 0x80 ;  /* 0x0000008013137836 */ /* 0x000fce0000000000 */
.L_x_51416:
[----:B------:R-:W-:Y:S05]  /*9510*/  BSYNC B6 ;  /* 0x0000000000067941 */ /* 0x000fea0003800000 */
.L_x_51415:
        /* <DEDUP_REMOVED lines=306> */
.L_x_51485:
        /* <DEDUP_REMOVED lines=20> */
.L_x_51489:
[----:B------:R4:W5:Y:S01]  /*a980*/  LDG.E.U8 R18, desc[UR36][R2.64] ;  /* 0x0000002402127981 */ /* 0x000962000c1e1100 */
[----:B------:R-:W-:Y:S05]  /*a990*/  BRA `(.L_x_51491) ;  /* 0x0000000c00347947 */ /* 0x000fea0003800000 */
.L_x_51488:
        /* <DEDUP_REMOVED lines=8> */
.L_x_51493:
[----:B------:R2:W5:Y:S01]  /*aa20*/  LDG.E R18, desc[UR36][R2.64] ;  /* 0x0000002402127981 */ /* 0x000562000c1e1900 */
[----:B------:R-:W-:Y:S05]  /*aa30*/  BRA `(.L_x_51491) ;  /* 0x0000000c000c7947 */ /* 0x000fea0003800000 */
.L_x_51492:
[----:B------:R0:W5:Y:S01]  /*aa40*/  LDG.E.S16 R18, desc[UR36][R2.64] ;  /* 0x0000002402127981 */ /* 0x000162000c1e1700 */
[----:B------:R-:W-:Y:S05]  /*aa50*/  BRA `(.L_x_51491) ;  /* 0x0000000c00047947 */ /* 0x000fea0003800000 */
.L_x_51487:
        /* <DEDUP_REMOVED lines=9> */
.L_x_51495:
[----:B------:R-:W2:Y:S02]  /*aaf0*/  LDG.E.U16 R2, desc[UR36][R2.64] ;  /* 0x0000002402027981 */ /* 0x000ea4000c1e1500 */
[----:B--2---:R-:W-:-:S06]  /*ab00*/  HADD2.F32 R18, -RZ, R2.H0_H0 ;  /* 0x20000002ff127230 */ /* 0x004fcc0000004100 */
[----:B------:R-:W0:Y:S01]  /*ab10*/  F2I.FTZ.TRUNC.NTZ R18, R18 ;  /* 0x0000001200127305 */ /* 0x000e22000021f100 */
[----:B------:R-:W-:Y:S05]  /*ab20*/  BRA `(.L_x_51491) ;  /* 0x0000000800d07947 */ /* 0x000fea0003800000 */
.L_x_51494:
        /* <DEDUP_REMOVED lines=9> */
.L_x_51497:
[----:B------:R-:W2:Y:S02]  /*abc0*/  LDG.E.U16 R2, desc[UR36][R2.64] ;  /* 0x0000002402027981 */ /* 0x000ea4000c1e1500 */
[----:B--2---:R-:W-:-:S06]  /*abd0*/  HADD2.F32 R18, -RZ, R2.H0_H0 ;  /* 0x20000002ff127230 */ /* 0x004fcc0000004100 */
[----:B------:R-:W0:Y:S01]  /*abe0*/  F2I.FTZ.TRUNC.NTZ R18, R18 ;  /* 0x0000001200127305 */ /* 0x000e22000021f100 */
[----:B------:R-:W-:Y:S05]  /*abf0*/  BRA `(.L_x_51491) ;  /* 0x00000008009c7947 */ /* 0x000fea0003800000 */
.L_x_51496:
[----:B------:R-:W2:Y:S02]  /*ac00*/  LDG.E.64 R18, desc[UR36][R2.64] ;  /* 0x0000002402127981 */ /* 0x000ea4000c1e1b00 */
[----:B--2---:R0:W1:Y:S01]  /*ac10*/  F2I.F64.TRUNC R18, R18 ;  /* 0x0000001200127311 */ /* 0x004062000030d100 */
[----:B------:R-:W-:Y:S05]  /*ac20*/  BRA `(.L_x_51491) ;  /* 0x0000000800907947 */ /* 0x000fea0003800000 */
.L_x_51486:
        /* <DEDUP_REMOVED lines=12> */
.L_x_51500:
[----:B------:R-:W2:Y:S02]  /*acf0*/  LDG.E.64 R2, desc[UR36][R2.64] ;  /* 0x0000002402027981 */ /* 0x000ea4000c1e1b00 */
[----:B--2---:R0:W1:Y:S01]  /*ad00*/  F2I.F64.TRUNC R18, R2 ;  /* 0x0000000200127311 */ /* 0x004062000030d100 */
[----:B------:R-:W-:Y:S05]  /*ad10*/  BRA `(.L_x_51491) ;  /* 0x0000000800547947 */ /* 0x000fea0003800000 */
.L_x_51499:
        /* <DEDUP_REMOVED lines=27> */
.L_x_51502:
        /* <DEDUP_REMOVED lines=14> */
.L_x_51501:
[----:B------:R-:W2:Y:S02]  /*afb0*/  LDG.E.U16 R18, desc[UR36][R2.64] ;  /* 0x0000002402127981 */ /* 0x000ea4000c1e1500 */
[----:B--2---:R-:W-:-:S06]  /*afc0*/  IMAD.U32 R18, R18, 0x10000, RZ ;  /* 0x0001000012127824 */ /* 0x004fcc00078e00ff */
[----:B------:R-:W0:Y:S01]  /*afd0*/  F2I.FTZ.TRUNC.NTZ R18, R18 ;  /* 0x0000001200127305 */ /* 0x000e22000021f100 */
[----:B------:R-:W-:Y:S05]  /*afe0*/  BRA `(.L_x_51491) ;  /* 0x0000000400a07947 */ /* 0x000fea0003800000 */
.L_x_51498:
        /* <DEDUP_REMOVED lines=10> */
.L_x_51505:
        /* <DEDUP_REMOVED lines=21> */
.L_x_51509:
[----:B------:R-:W-:Y:S05]  /*b1e0*/  BSYNC B1 ;  /* 0x0000000000017941 */ /* 0x000fea0003800000 */
.L_x_51508:
[----:B------:R-:W-:Y:S01]  /*b1f0*/  IMAD.SHL.U32 R2, R2, 0x100000, RZ ;  /* 0x0010000002027824 */ /* 0x000fe200078e00ff */
[----:B------:R-:W-:-:S04]  /*b200*/  LEA R3, R0, 0x3b800000, 0x17 ;  /* 0x3b80000000037811 */ /* 0x000fc800078eb8ff */
[----:B------:R-:W-:-:S07]  /*b210*/  LOP3.LUT R18, R3, R2, R18, 0xfe, !PT ;  /* 0x0000000203127212 */ /* 0x000fce00078efe12 */
.L_x_51507:
[----:B------:R-:W-:Y:S05]  /*b220*/  BSYNC B0 ;  /* 0x0000000000007941 */ /* 0x000fea0003800000 */
.L_x_51506:
[----:B------:R-:W0:Y:S01]  /*b230*/  F2I.FTZ.TRUNC.NTZ R18, R18 ;  /* 0x0000001200127305 */ /* 0x000e22000021f100 */
[----:B------:R-:W-:Y:S05]  /*b240*/  BRA `(.L_x_51491) ;  /* 0x0000000400087947 */ /* 0x000fea0003800000 */
.L_x_51504:
        /* <DEDUP_REMOVED lines=21> */
.L_x_51513:
[----:B------:R-:W-:Y:S05]  /*b3a0*/  BSYNC B1 ;  /* 0x0000000000017941 */ /* 0x000fea0003800000 */
.L_x_51512:
[----:B------:R-:W-:Y:S01]  /*b3b0*/  IMAD.SHL.U32 R2, R2, 0x200000, RZ ;  /* 0x0020000002027824 */ /* 0x000fe200078e00ff */
[----:B------:R-:W-:-:S04]  /*b3c0*/  LEA R3, R0, 0x37800000, 0x17 ;  /* 0x3780000000037811 */ /* 0x000fc800078eb8ff */
[----:B------:R-:W-:-:S07]  /*b3d0*/  LOP3.LUT R18, R3, R2, R18, 0xfe, !PT ;  /* 0x0000000203127212 */ /* 0x000fce00078efe12 */
.L_x_51511:
[----:B------:R-:W-:Y:S05]  /*b3e0*/  BSYNC B0 ;  /* 0x0000000000007941 */ /* 0x000fea0003800000 */
.L_x_51510:
[----:B------:R-:W0:Y:S01]  /*b3f0*/  F2I.FTZ.TRUNC.NTZ R18, R18 ;  /* 0x0000001200127305 */ /* 0x000e22000021f100 */
[----:B------:R-:W-:Y:S05]  /*b400*/  BRA `(.L_x_51491) ;  /* 0x0000000000987947 */ /* 0x000fea0003800000 */
.L_x_51503:
        /* <DEDUP_REMOVED lines=14> */
.L_x_51517:
[----:B------:R-:W-:Y:S05]  /*b4f0*/  BSYNC B0 ;  /* 0x0000000000007941 */ /* 0x000fea0003800000 */
.L_x_51516:
[----:B------:R-:W0:Y:S01]  /*b500*/  F2I.FTZ.TRUNC.NTZ R18, R18 ;  /* 0x0000001200127305 */ /* 0x000e22000021f100 */
[----:B------:R-:W-:Y:S05]  /*b510*/  BRA `(.L_x_51491) ;  /* 0x0000000000547947 */ /* 0x000fea0003800000 */
.L_x_51490:
        /* <DEDUP_REMOVED lines=17> */
.L_x_51518:
[----:B------:R-:W-:Y:S05]  /*b630*/  BRA `(.L_x_51491) ;  /* 0x00000000000c7947 */ /* 0x000fea0003800000 */
.L_x_51515:
[----:B------:R0:W5:Y:S01]  /*b640*/  LDG.E R18, desc[UR36][R2.64] ;  /* 0x0000002402127981 */ /* 0x000162000c1e1900 */
[----:B------:R-:W-:Y:S05]  /*b650*/  BRA `(.L_x_51491) ;  /* 0x0000000000047947 */ /* 0x000fea0003800000 */
.L_x_51514:
[----:B------:R0:W5:Y:S02]  /*b660*/  LDG.E R18, desc[UR36][R2.64] ;  /* 0x0000002402127981 */ /* 0x000164000c1e1900 */
.L_x_51491:
[----:B0-----:R-:W0:Y:S01]  /*b670*/  LDC R5, c[0x0][0x424] ;  /* 0x00010900ff057b82 */ /* 0x001e220000000800 */
[----:B-1234-:R-:W-:Y:S01]  /*b680*/  IMAD.MOV.U32 R2, RZ, RZ, RZ ;  /* 0x000000ffff027224 */ /* 0x01efe200078e00ff */
[----:B-----5:R-:W-:Y:S02]  /*b690*/  ISETP.GE.AND P1, PT, R18, RZ, PT ;  /* 0x000000ff1200720c */ /* 0x020fe40003f26270 */
        /* <DEDUP_REMOVED lines=39> */
.L_x_51522:
[----:B------:R-:W-:Y:S01]  /*b910*/  STG.E.U8 desc[UR36][R16.64], R2 ;  /* 0x0000000210007986 */ /* 0x000fe2000c101124 */
[----:B------:R-:W-:Y:S05]  /*b920*/  EXIT ;  /* 0x000000000000794d */ /* 0x000fea0003800000 */
.L_x_51521:
        /* <DEDUP_REMOVED lines=9> */
.L_x_51525:
[----:B------:R-:W-:Y:S01]  /*b9c0*/  STG.E desc[UR36][R16.64], R2 ;  /* 0x0000000210007986 */ /* 0x000fe2000c101924 */
[----:B------:R-:W-:Y:S05]  /*b9d0*/  EXIT ;  /* 0x000000000000794d */ /* 0x000fea0003800000 */
.L_x_51524:
[----:B------:R-:W-:Y:S01]  /*b9e0*/  STG.E.U16 desc[UR36][R16.64], R2 ;  /* 0x0000000210007986 */ /* 0x000fe2000c101524 */
[----:B------:R-:W-:Y:S05]  /*b9f0*/  EXIT ;  /* 0x000000000000794d */ /* 0x000fea0003800000 */
.L_x_51520:
        /* <DEDUP_REMOVED lines=9> */
.L_x_51527:
[----:B------:R-:W-:-:S04]  /*ba90*/  I2FP.F32.S32 R0, R2 ;  /* 0x0000000200007245 */ /* 0x000fc80000201400 */
[----:B------:R-:W-:-:S05]  /*baa0*/  F2FP.F16.F32.PACK_AB R0, RZ, R0 ;  /* 0x00000000ff00723e */ /* 0x000fca00000000ff */
[----:B------:R-:W-:Y:S01]  /*bab0*/  STG.E.U16 desc[UR36][R16.64], R0 ;  /* 0x0000000010007986 */ /* 0x000fe2000c101524 */
[----:B------:R-:W-:Y:S05]  /*bac0*/  EXIT ;  /* 0x000000000000794d */ /* 0x000fea0003800000 */
.L_x_51526:
        /* <DEDUP_REMOVED lines=10> */
.L_x_51529:
[----:B------:R-:W-:-:S04]  /*bb70*/  I2FP.F32.S32 R2, R2 ;  /* 0x0000000200027245 */ /* 0x000fc80000201400 */
[----:B------:R-:W-:-:S04]  /*bb80*/  F2FP.F16.F32.PACK_AB R3, RZ, R2 ;  /* 0x00000002ff03723e */ /* 0x000fc800000000ff */
[----:B------:R-:W-:-:S05]  /*bb90*/  PRMT R3, R3, 0x5410, RZ ;  /* 0x0000541003037816 */ /* 0x000fca00000000ff */
[----:B------:R-:W-:Y:S01]  /*bba0*/  STG.E desc[UR36][R16.64], R3 ;  /* 0x0000000310007986 */ /* 0x000fe2000c101924 */
[----:B------:R-:W-:Y:S05]  /*bbb0*/  EXIT ;  /* 0x000000000000794d */ /* 0x000fea0003800000 */
.L_x_51528:
[----:B------:R-:W0:Y:S02]  /*bbc0*/  I2F.F64 R2, R2 ;  /* 0x0000000200027312 */ /* 0x000e240000201c00 */
[----:B0-----:R-:W-:Y:S01]  /*bbd0*/  STG.E.64 desc[UR36][R16.64], R2 ;  /* 0x0000000210007986 */ /* 0x001fe2000c101b24 */
[----:B------:R-:W-:Y:S05]  /*bbe0*/  EXIT ;  /* 0x000000000000794d */ /* 0x000fea0003800000 */
.L_x_51519:
        /* <DEDUP_REMOVED lines=12> */
.L_x_51532:
[----:B------:R-:W0:Y:S01]  /*bcb0*/  I2F.F64 R4, R2 ;  /* 0x0000000200047312 */ /* 0x000e220000201c00 */
[----:B------:R-:W-:-:S05]  /*bcc0*/  CS2R R6, SRZ ;  /* 0x0000000000067805 */ /* 0x000fca000001ff00 */
[----:B0-----:R-:W-:Y:S01]  /*bcd0*/  STG.E.128 desc[UR36][R16.64], R4 ;  /* 0x0000000410007986 */ /* 0x001fe2000c101d24 */
[----:B------:R-:W-:Y:S05]  /*bce0*/  EXIT ;  /* 0x000000000000794d */ /* 0x000fea0003800000 */
.L_x_51531:
        /* <DEDUP_REMOVED lines=21> */
.L_x_51536:
[----:B------:R-:W-:Y:S05]  /*be40*/  BSYNC B0 ;  /* 0x0000000000007941 */ /* 0x000fea0003800000 */
.L_x_51535:
[----:B------:R-:W-:-:S05]  /*be50*/  LOP3.LUT R3, R0, R3, RZ, 0xfc, !PT ;  /* 0x0000000300037212 */ /* 0x000fca00078efcff */
[----:B------:R-:W-:Y:S01]  /*be60*/  STG.E.U8 desc[UR36][R16.64], R3 ;  /* 0x0000000310007986 */ /* 0x000fe2000c101124 */
[----:B------:R-:W-:Y:S05]  /*be70*/  EXIT ;  /* 0x000000000000794d */ /* 0x000fea0003800000 */
.L_x_51534:
        /* <DEDUP_REMOVED lines=13> */
.L_x_51538:
[----:B------:R-:W-:Y:S01]  /*bf50*/  IMAD.MOV.U32 R0, RZ, RZ, 0x7f ;  /* 0x0000007fff007424 */ /* 0x000fe200078e00ff */
[----:B------:R-:W-:-:S04]  /*bf60*/  ISETP.GT.U32.AND P0, PT, R2, 0x7f800000, PT ;  /* 0x7f8000000200780c */ /* 0x000fc80003f04070 */
[----:B------:R-:W-:-:S09]  /*bf70*/  SEL R0, R0, 0x7c, P0 ;  /* 0x0000007c00007807 */ /* 0x000fd20000000000 */
.L_x_51539:
[----:B------:R-:W-:Y:S05]  /*bf80*/  BSYNC B0 ;  /* 0x0000000000007941 */ /* 0x000fea0003800000 */
.L_x_51537:
[----:B------:R-:W-:-:S04]  /*bf90*/  LOP3.LUT R2, R3, 0x80000000, RZ, 0xc0, !PT ;  /* 0x8000000003027812 */ /* 0x000fc800078ec0ff */
[----:B------:R-:W-:-:S04]  /*bfa0*/  SHF.R.U32.HI R3, RZ, 0x18, R2 ;  /* 0x00000018ff037819 */ /* 0x000fc80000011602 */
[----:B------:R-:W-:-:S05]  /*bfb0*/  LOP3.LUT R3, R0, R3, RZ, 0xfc, !PT ;  /* 0x0000000300037212 */ /* 0x000fca00078efcff */
[----:B------:R-:W-:Y:S01]  /*bfc0*/  STG.E.U8 desc[UR36][R16.64], R3 ;  /* 0x0000000310007986 */ /* 0x000fe2000c101124 */
[----:B------:R-:W-:Y:S05]  /*bfd0*/  EXIT ;  /* 0x000000000000794d */ /* 0x000fea0003800000 */
.L_x_51533:
[----:B------:R-:W-:-:S04]  /*bfe0*/  I2FP.F32.S32 R0, R2 ;  /* 0x0000000200007245 */ /* 0x000fc80000201400 */
[----:B------:R-:W-:-:S05]  /*bff0*/  F2FP.BF16.F32.PACK_AB R0, RZ, R0 ;  /* 0x00000000ff00723e */ /* 0x000fca00000010ff */
[----:B------:R-:W-:Y:S01]  /*c000*/  STG.E.U16 desc[UR36][R16.64], R0 ;  /* 0x0000000010007986 */ /* 0x000fe2000c101524 */
[----:B------:R-:W-:Y:S05]  /*c010*/  EXIT ;  /* 0x000000000000794d */ /* 0x000fea0003800000 */
.L_x_51530:
        /* <DEDUP_REMOVED lines=10> */
.L_x_51542:
        /* <DEDUP_REMOVED lines=17> */
.L_x_51545:
[----:B------:R-:W-:-:S04]  /*c1d0*/  LOP3.LUT R2, R3, 0x80000000, RZ, 0xc0, !PT ;  /* 0x8000000003027812 */ /* 0x000fc800078ec0ff */
[----:B------:R-:W-:-:S04]  /*c1e0*/  SHF.R.U32.HI R3, RZ, 0x18, R2 ;  /* 0x00000018ff037819 */ /* 0x000fc80000011602 */
[----:B------:R-:W-:-:S04]  /*c1f0*/  LOP3.LUT R0, R0, R3, RZ, 0xfc, !PT ;  /* 0x0000000300007212 */ /* 0x000fc800078efcff */
[----:B------:R-:W-:-:S07]  /*c200*/  PRMT R8, R0, 0x7610, R8 ;  /* 0x0000761000087816 */ /* 0x000fce0000000008 */
.L_x_51544:
[----:B------:R-:W-:Y:S05]  /*c210*/  BSYNC B0 ;  /* 0x0000000000007941 */ /* 0x000fea0003800000 */
.L_x_51543:
[----:B------:R-:W-:Y:S01]  /*c220*/  STG.E.U8 desc[UR36][R16.64], R8 ;  /* 0x0000000810007986 */ /* 0x000fe2000c101124 */
[----:B------:R-:W-:Y:S05]  /*c230*/  EXIT ;  /* 0x000000000000794d */ /* 0x000fea0003800000 */
.L_x_51541:
        /* <DEDUP_REMOVED lines=17> */
.L_x_51548:
[----:B------:R-:W-:-:S04]  /*c350*/  LOP3.LUT R2, R3, 0x80000000, RZ, 0xc0, !PT ;  /* 0x8000000003027812 */ /* 0x000fc800078ec0ff */
[----:B------:R-:W-:-:S04]  /*c360*/  SHF.R.U32.HI R3, RZ, 0x18, R2 ;  /* 0x00000018ff037819 */ /* 0x000fc80000011602 */
[----:B------:R-:W-:-:S04]  /*c370*/  LOP3.LUT R0, R0, R3, RZ, 0xfc, !PT ;  /* 0x0000000300007212 */ /* 0x000fc800078efcff */
[----:B------:R-:W-:-:S07]  /*c380*/  PRMT R8, R0, 0x7610, R8 ;  /* 0x0000761000087816 */ /* 0x000fce0000000008 */
.L_x_51547:
[----:B------:R-:W-:Y:S05]  /*c390*/  BSYNC B0 ;  /* 0x0000000000007941 */ /* 0x000fea0003800000 */
.L_x_51546:
[----:B------:R-:W-:Y:S01]  /*c3a0*/  STG.E.U8 desc[UR36][R16.64], R8 ;  /* 0x0000000810007986 */ /* 0x000fe2000c101124 */
[----:B------:R-:W-:Y:S05]  /*c3b0*/  EXIT ;  /* 0x000000000000794d */ /* 0x000fea0003800000 */
.L_x_51540:
        /* <DEDUP_REMOVED lines=22> */
.L_x_51523:
        /* <DEDUP_REMOVED lines=16> */
.L_x_51551:
[----:B------:R-:W-:Y:S05]  /*c620*/  EXIT ;  /* 0x000000000000794d */ /* 0x000fea0003800000 */
.L_x_51550:
[----:B------:R-:W-:-:S05]  /*c630*/  SHF.R.S32.HI R3, RZ, 0x1f, R2 ;  /* 0x0000001fff037819 */ /* 0x000fca0000011402 */
[----:B------:R-:W-:Y:S01]  /*c640*/  STG.E.64 desc[UR36][R16.64], R2 ;  /* 0x0000000210007986 */ /* 0x000fe2000c101b24 */
[----:B------:R-:W-:Y:S05]  /*c650*/  EXIT ;  /* 0x000000000000794d */ /* 0x000fea0003800000 */
.L_x_51549:
[----:B------:R-:W-:Y:S01]  /*c660*/  STG.E desc[UR36][R16.64], R2 ;  /* 0x0000000210007986 */ /* 0x000fe2000c101924 */
[----:B------:R-:W-:Y:S05]  /*c670*/  EXIT ;  /* 0x000000000000794d */ /* 0x000fea0003800000 */
.L_x_51552:
        /* <DEDUP_REMOVED lines=16> */
.L_x_57619:


//--------------------- .text._ZN2at6native27unrolled_elementwise_kernelINS0_13BUnaryFunctorIiiiZZZNS0_21remainder_kernel_cudaERNS_18TensorIteratorBaseEENKUlvE_clEvENKUlvE1_clEvEUliiE_EESt5arrayIPcLm2EELi4E23TrivialOffsetCalculatorILi1EjESD_NS0_6memory12LoadWithCastILi1EEENSE_13StoreWithCastILi1EEEEEviT_T0_T2_T3_T4_T5_ --------------------------
	.section	.text._ZN2at6native27unrolled_elementwise_kernelINS0_13BUnaryFunctorIiiiZZZNS0_21remainder_kernel_cudaERNS_18TensorIteratorBaseEENKUlvE_clEvENKUlvE1_clEvEUliiE_EESt5arrayIPcLm2EELi4E23TrivialOffsetCalculatorILi1EjESD_NS0_6memory12LoadWithCastILi1EEENSE_13StoreWithCastILi1EEEEEviT_T0_T2_T3_T4_T5_,"ax",@progbits
	.align	128
        .global         _ZN2at6native27unrolled_elementwise_kernelINS0_13BUnaryFunctorIiiiZZZNS0_21remainder_kernel_cudaERNS_18TensorIteratorBaseEENKUlvE_clEvENKUlvE1_clEvEUliiE_EESt5arrayIPcLm2EELi4E23TrivialOffsetCalculatorILi1EjESD_NS0_6memory12LoadWithCastILi1EEENSE_13StoreWithCastILi1EEEEEviT_T0_T2_T3_T4_T5_
        .type           _ZN2at6native27unrolled_elementwise_kernelINS0_13BUnaryFunctorIiiiZZZNS0_21remainder_kernel_cudaERNS_18TensorIteratorBaseEENKUlvE_clEvENKUlvE1_clEvEUliiE_EESt5arrayIPcLm2EELi4E23TrivialOffsetCalculatorILi1EjESD_NS0_6memory12LoadWithCastILi1EEENSE_13StoreWithCastILi1EEEEEviT_T0_T2_T3_T4_T5_,@function
        .size           _ZN2at6native27unrolled_elementwise_kernelINS0_13BUnaryFunctorIiiiZZZNS0_21remainder_kernel_cudaERNS_18TensorIteratorBaseEENKUlvE_clEvENKUlvE1_clEvEUliiE_EESt5arrayIPcLm2EELi4E23TrivialOffsetCalculatorILi1EjESD_NS0_6memory12LoadWithCastILi1EEENSE_13StoreWithCastILi1EEEEEviT_T0_T2_T3_T4_T5_,(.L_x_57620 - _ZN2at6native27unrolled_elementwise_kernelINS0_13BUnaryFunctorIiiiZZZNS0_21remainder_kernel_cudaERNS_18TensorIteratorBaseEENKUlvE_clEvENKUlvE1_clEvEUliiE_EESt5arrayIPcLm2EELi4E23TrivialOffsetCalculatorILi1EjESD_NS0_6memory12LoadWithCastILi1EEENSE_13StoreWithCastILi1EEEEEviT_T0_T2_T3_T4_T5_)
        .other          _ZN2at6native27unrolled_elementwise_kernelINS0_13BUnaryFunctorIiiiZZZNS0_21remainder_kernel_cudaERNS_18TensorIteratorBaseEENKUlvE_clEvENKUlvE1_clEvEUliiE_EESt5arrayIPcLm2EELi4E23TrivialOffsetCalculatorILi1EjESD_NS0_6memory12LoadWithCastILi1EEENSE_13StoreWithCastILi1EEEEEviT_T0_T2_T3_T4_T5_,@"STO_CUDA_ENTRY STV_DEFAULT"
_ZN2at6native27unrolled_elementwise_kernelINS0_13BUnaryFunctorIiiiZZZNS0_21remainder_kernel_cudaERNS_18TensorIteratorBaseEENKUlvE_clEvENKUlvE1_clEvEUliiE_EESt5arrayIPcLm2EELi4E23TrivialOffsetCalculatorILi1EjESD_NS0_6memory12LoadWithCastILi1EEENSE_13StoreWithCastILi1EEEEEviT_T0_T2_T3_T4_T5_:
.text._ZN2at6native27unrolled_elementwise_kernelINS0_13BUnaryFunctorIiiiZZZNS0_21remainder_kernel_cudaERNS_18TensorIteratorBaseEENKUlvE_clEvENKUlvE1_clEvEUliiE_EESt5arrayIPcLm2EELi4E23TrivialOffsetCalculatorILi1EjESD_NS0_6memory12LoadWithCastILi1EEENSE_13StoreWithCastILi1EEEEEviT_T0_T2_T3_T4_T5_:
        /* <DEDUP_REMOVED lines=30> */
.L_x_51558:
[----:B------:R3:W5:Y:S01]  /*01e0*/  LDG.E.U8 R25, desc[UR36][R4.64] ;  /* 0x0000002404197981 */ /* 0x000762000c1e1100 */
[----:B------:R-:W-:Y:S05]  /*01f0*/  BRA `(.L_x_51560) ;  /* 0x0000000c00387947 */ /* 0x000fea0003800000 */
.L_x_51557:
        /* <DEDUP_REMOVED lines=8> */
.L_x_51562:
[----:B------:R1:W5:Y:S01]  /*0280*/  LDG.E R25, desc[UR36][R4.64] ;  /* 0x0000002404197981 */ /* 0x000362000c1e1900 */
[----:B------:R-:W-:Y:S05]  /*0290*/  BRA `(.L_x_51560) ;  /* 0x0000000c00107947 */ /* 0x000fea0003800000 */
.L_x_51561:
[----:B------:R2:W5:Y:S01]  /*02a0*/  LDG.E.S16 R25, desc[UR36][R4.64] ;  /* 0x0000002404197981 */ /* 0x000562000c1e1700 */
[----:B------:R-:W-:Y:S05]  /*02b0*/  BRA `(.L_x_51560) ;  /* 0x0000000c00087947 */ /* 0x000fea0003800000 */
.L_x_51556:
        /* <DEDUP_REMOVED lines=9> */
.L_x_51564:
[----:B------:R-:W2:Y:S02]  /*0350*/  LDG.E.U16 R4, desc[UR36][R4.64] ;  /* 0x0000002404047981 */ /* 0x000ea4000c1e1500 */
[----:B--2---:R-:W-:-:S06]  /*0360*/  HADD2.F32 R25, -RZ, R4.H0_H0 ;  /* 0x20000004ff197230 */ /* 0x004fcc0000004100 */
[----:B------:R-:W0:Y:S01]  /*0370*/  F2I.FTZ.TRUNC.NTZ R25, R25 ;  /* 0x0000001900197305 */ /* 0x000e22000021f100 */
[----:B------:R-:W-:Y:S05]  /*0380*/  BRA `(.L_x_51560) ;  /* 0x0000000800d47947 */ /* 0x000fea0003800000 */
.L_x_51563:
        /* <DEDUP_REMOVED lines=9> */
.L_x_51566:
[----:B------:R-:W2:Y:S02]  /*0420*/  LDG.E.U16 R4, desc[UR36][R4.64] ;  /* 0x0000002404047981 */ /* 0x000ea4000c1e1500 */
[----:B--2---:R-:W-:-:S06]  /*0430*/  HADD2.F32 R25, -RZ, R4.H0_H0 ;  /* 0x20000004ff197230 */ /* 0x004fcc0000004100 */
[----:B------:R-:W0:Y:S01]  /*0440*/  F2I.FTZ.TRUNC.NTZ R25, R25 ;  /* 0x0000001900197305 */ /* 0x000e22000021f100 */
[----:B------:R-:W-:Y:S05]  /*0450*/  BRA `(.L_x_51560) ;  /* 0x0000000800a07947 */ /* 0x000fea0003800000 */
.L_x_51565:
[----:B------:R-:W2:Y:S02]  /*0460*/  LDG.E.64 R4, desc[UR36][R4.64] ;  /* 0x0000002404047981 */ /* 0x000ea4000c1e1b00 */
[----:B--2---:R0:W1:Y:S01]  /*0470*/  F2I.F64.TRUNC R25, R4 ;  /* 0x0000000400197311 */ /* 0x004062000030d100 */
[----:B------:R-:W-:Y:S05]  /*0480*/  BRA `(.L_x_51560) ;  /* 0x0000000800947947 */ /* 0x000fea0003800000 */
.L_x_51555:
        /* <DEDUP_REMOVED lines=12> */
.L_x_51569:
[----:B------:R-:W2:Y:S02]  /*0550*/  LDG.E.64 R4, desc[UR36][R4.64] ;  /* 0x0000002404047981 */ /* 0x000ea4000c1e1b00 */
[----:B--2---:R0:W1:Y:S01]  /*0560*/  F2I.F64.TRUNC R25, R4 ;  /* 0x0000000400197311 */ /* 0x004062000030d100 */
[----:B------:R-:W-:Y:S05]  /*0570*/  BRA `(.L_x_51560) ;  /* 0x0000000800587947 */ /* 0x000fea0003800000 */
.L_x_51568:
        /* <DEDUP_REMOVED lines=27> */
.L_x_51571:
        /* <DEDUP_REMOVED lines=15> */
.L_x_51570:
[----:B------:R-:W2:Y:S02]  /*0820*/  LDG.E.U16 R25, desc[UR36][R4.64] ;  /* 0x0000002404197981 */ /* 0x000ea4000c1e1500 */
[----:B--2---:R-:W-:-:S06]  /*0830*/  IMAD.U32 R25, R25, 0x10000, RZ ;  /* 0x0001000019197824 */ /* 0x004fcc00078e00ff */
[----:B------:R-:W0:Y:S01]  /*0840*/  F2I.FTZ.TRUNC.NTZ R25, R25 ;  /* 0x0000001900197305 */ /* 0x000e22000021f100 */
[----:B------:R-:W-:Y:S05]  /*0850*/  BRA `(.L_x_51560) ;  /* 0x0000000400a07947 */ /* 0x000fea0003800000 */
.L_x_51567:
        /* <DEDUP_REMOVED lines=10> */
.L_x_51574:
        /* <DEDUP_REMOVED lines=21> */
.L_x_51578:
[----:B------:R-:W-:Y:S05]  /*0a50*/  BSYNC B1 ;  /* 0x0000000000017941 */ /* 0x000fea0003800000 */
.L_x_51577:
[----:B------:R-:W-:Y:S01]  /*0a60*/  IMAD.SHL.U32 R3, R3, 0x100000, RZ ;  /* 0x0010000003037824 */ /* 0x000fe200078e00ff */
[----:B------:R-:W-:-:S04]  /*0a70*/  LEA R0, R0, 0x3b800000, 0x17 ;  /* 0x3b80000000007811 */ /* 0x000fc800078eb8ff */
[----:B------:R-:W-:-:S07]  /*0a80*/  LOP3.LUT R25, R0, R3, R25, 0xfe, !PT ;  /* 0x0000000300197212 */ /* 0x000fce00078efe19 */
.L_x_51576:
[----:B------:R-:W-:Y:S05]  /*0a90*/  BSYNC B0 ;  /* 0x0000000000007941 */ /* 0x000fea0003800000 */
.L_x_51575:
[----:B------:R-:W0:Y:S01]  /*0aa0*/  F2I.FTZ.TRUNC.NTZ R25, R25 ;  /* 0x0000001900197305 */ /* 0x000e22000021f100 */
[----:B------:R-:W-:Y:S05]  /*0ab0*/  BRA `(.L_x_51560) ;  /* 0x0000000400087947 */ /* 0x000fea0003800000 */
.L_x_51573:
        /* <DEDUP_REMOVED lines=21> */
.L_x_51582:
[----:B------:R-:W-:Y:S05]  /*0c10*/  BSYNC B1 ;  /* 0x0000000000017941 */ /* 0x000fea0003800000 */
.L_x_51581:
[----:B------:R-:W-:Y:S01]  /*0c20*/  IMAD.SHL.U32 R3, R3, 0x200000, RZ ;  /* 0x0020000003037824 */ /* 0x000fe200078e00ff */
[----:B------:R-:W-:-:S04]  /*0c30*/  LEA R0, R0, 0x37800000, 0x17 ;  /* 0x3780000000007811 */ /* 0x000fc800078eb8ff */
[----:B------:R-:W-:-:S07]  /*0c40*/  LOP3.LUT R25, R0, R3, R25, 0xfe, !PT ;  /* 0x0000000300197212 */ /* 0x000fce00078efe19 */
.L_x_51580:
[----:B------:R-:W-:Y:S05]  /*0c50*/  BSYNC B0 ;  /* 0x0000000000007941 */ /* 0x000fea0003800000 */
.L_x_51579:
[----:B------:R-:W0:Y:S01]  /*0c60*/  F2I.FTZ.TRUNC.NTZ R25, R25 ;  /* 0x0000001900197305 */ /* 0x000e22000021f100 */
[----:B------:R-:W-:Y:S05]  /*0c70*/  BRA `(.L_x_51560) ;  /* 0x0000000000987947 */ /* 0x000fea0003800000 */
.L_x_51572:
        /* <DEDUP_REMOVED lines=14> */
.L_x_51586:
[----:B------:R-:W-:Y:S05]  /*0d60*/  BSYNC B0 ;  /* 0x0000000000007941 */ /* 0x000fea0003800000 */
.L_x_51585:
[----:B------:R-:W0:Y:S01]  /*0d70*/  F2I.FTZ.TRUNC.NTZ R25, R25 ;  /* 0x0000001900197305 */ /* 0x000e22000021f100 */
[----:B------:R-:W-:Y:S05]  /*0d80*/  BRA `(.L_x_51560) ;  /* 0x0000000000547947 */ /* 0x000fea0003800000 */
.L_x_51559:
        /* <DEDUP_REMOVED lines=17> */
.L_x_51587:
[----:B------:R-:W-:Y:S05]  /*0ea0*/  BRA `(.L_x_51560) ;  /* 0x00000000000c7947 */ /* 0x000fea0003800000 */
.L_x_51584:
[----:B------:R0:W5:Y:S01]  /*0eb0*/  LDG.E R25, desc[UR36][R4.64] ;  /* 0x0000002404197981 */ /* 0x000162000c1e1900 */
[----:B------:R-:W-:Y:S05]  /*0ec0*/  BRA `(.L_x_51560) ;  /* 0x0000000000047947 */ /* 0x000fea0003800000 */
.L_x_51583:
[----:B------:R0:W5:Y:S02]  /*0ed0*/  LDG.E R25, desc[UR36][R4.64] ;  /* 0x0000002404197981 */ /* 0x000164000c1e1900 */
.L_x_51560:
[----:B------:R-:W2:Y:S02]  /*0ee0*/  S2R R17, SR_TID.X ;  /* 0x0000000000117919 */ /* 0x000ea40000002100 */
[----:B--2---:R-:W-:-:S07]  /*0ef0*/  VIADD R17, R17, 0x80 ;  /* 0x0000008011117836 */ /* 0x004fce0000000000 */
.L_x_51554:
[----:B------:R-:W-:Y:S05]  /*0f00*/  BSYNC B6 ;  /* 0x0000000000067941 */ /* 0x000fea0003800000 */
.L_x_51553:
        /* <DEDUP_REMOVED lines=23> */
.L_x_51593:
[----:B------:R0:W5:Y:S01]  /*1080*/  LDG.E.U8 R24, desc[UR36][R4.64] ;  /* 0x0000002404187981 */ /* 0x000162000c1e1100 */
[----:B------:R-:W-:Y:S05]  /*1090*/  BRA `(.L_x_51595) ;  /* 0x0000000c00347947 */ /* 0x000fea0003800000 */
.L_x_51592:
        /* <DEDUP_REMOVED lines=8> */
.L_x_51597:
[----:B------:R0:W5:Y:S01]  /*1120*/  LDG.E R24, desc[UR36][R4.64] ;  /* 0x0000002404187981 */ /* 0x000162000c1e1900 */
[----:B------:R-:W-:Y:S05]  /*1130*/  BRA `(.L_x_51595) ;  /* 0x0000000c000c7947 */ /* 0x000fea0003800000 */
.L_x_51596:
[----:B------:R0:W5:Y:S01]  /*1140*/  LDG.E.S16 R24, desc[UR36][R4.64] ;  /* 0x0000002404187981 */ /* 0x000162000c1e1700 */
[----:B------:R-:W-:Y:S05]  /*1150*/  BRA `(.L_x_51595) ;  /* 0x0000000c00047947 */ /* 0x000fea0003800000 */
.L_x_51591:
        /* <DEDUP_REMOVED lines=9> */
.L_x_51599:
[----:B------:R-:W2:Y:S02]  /*11f0*/  LDG.E.U16 R4, desc[UR36][R4.64] ;  /* 0x0000002404047981 */ /* 0x000ea4000c1e1500 */
[----:B--2---:R-:W-:-:S06]  /*1200*/  HADD2.F32 R24, -RZ, R4.H0_H0 ;  /* 0x20000004ff187230 */ /* 0x004fcc0000004100 */
[----:B------:R-:W0:Y:S01]  /*1210*/  F2I.FTZ.TRUNC.NTZ R24, R24 ;  /* 0x0000001800187305 */ /* 0x000e22000021f100 */
[----:B------:R-:W-:Y:S05]  /*1220*/  BRA `(.L_x_51595) ;  /* 0x0000000800d07947 */ /* 0x000fea0003800000 */
.L_x_51598:
        /* <DEDUP_REMOVED lines=9> */
.L_x_51601:
[----:B------:R-:W2:Y:S02]  /*12c0*/  LDG.E.U16 R4, desc[UR36][R4.64] ;  /* 0x0000002404047981 */ /* 0x000ea4000c1e1500 */
[----:B--2---:R-:W-:-:S06]  /*12d0*/  HADD2.F32 R24, -RZ, R4.H0_H0 ;  /* 0x20000004ff187230 */ /* 0x004fcc0000004100 */
[----:B------:R-:W0:Y:S01]  /*12e0*/  F2I.FTZ.TRUNC.NTZ R24, R24 ;  /* 0x0000001800187305 */ /* 0x000e22000021f100 */
[----:B------:R-:W-:Y:S05]  /*12f0*/  BRA `(.L_x_51595) ;  /* 0x00000008009c7947 */ /* 0x000fea0003800000 */
.L_x_51600:
[----:B------:R-:W2:Y:S02]  /*1300*/  LDG.E.64 R4, desc[UR36][R4.64] ;  /* 0x0000002404047981 */ /* 0x000ea4000c1e1b00 */
[----:B--2---:R0:W1:Y:S01]  /*1310*/  F2I.F64.TRUNC R24, R4 ;  /* 0x0000000400187311 */ /* 0x004062000030d100 */
[----:B------:R-:W-:Y:S05]  /*1320*/  BRA `(.L_x_51595) ;  /* 0x0000000800907947 */ /* 0x000fea0003800000 */
.L_x_51590:
        /* <DEDUP_REMOVED lines=12> */
.L_x_51604:
[----:B------:R-:W2:Y:S02]  /*13f0*/  LDG.E.64 R4, desc[UR36][R4.64] ;  /* 0x0000002404047981 */ /* 0x000ea4000c1e1b00 */
[----:B--2---:R0:W1:Y:S01]  /*1400*/  F2I.F64.TRUNC R24, R4 ;  /* 0x0000000400187311 */ /* 0x004062000030d100 */
[----:B------:R-:W-:Y:S05]  /*1410*/  BRA `(.L_x_51595) ;  /* 0x0000000800547947 */ /* 0x000fea0003800000 */
.L_x_51603:
        /* <DEDUP_REMOVED lines=27> */
.L_x_51606:
        /* <DEDUP_REMOVED lines=14> */
.L_x_51605:
[----:B------:R-:W2:Y:S02]  /*16b0*/  LDG.E.U16 R24, desc[UR36][R4.64] ;  /* 0x0000002404187981 */ /* 0x000ea4000c1e1500 */
[----:B--2---:R-:W-:-:S06]  /*16c0*/  IMAD.U32 R24, R24, 0x10000, RZ ;  /* 0x0001000018187824 */ /* 0x004fcc00078e00ff */
[----:B------:R-:W4:Y:S01]  /*16d0*/  F2I.FTZ.TRUNC.NTZ R24, R24 ;  /* 0x0000001800187305 */ /* 0x000f22000021f100 */
[----:B------:R-:W-:Y:S05]  /*16e0*/  BRA `(.L_x_51595) ;  /* 0x0000000400a07947 */ /* 0x000fea0003800000 */
.L_x_51602:
        /* <DEDUP_REMOVED lines=10> */
.L_x_51609:
        /* <DEDUP_REMOVED lines=21> */
.L_x_51613:
[----:B------:R-:W-:Y:S05]  /*18e0*/  BSYNC B1 ;  /* 0x0000000000017941 */ /* 0x000fea0003800000 */
.L_x_51612:
[----:B------:R-:W-:Y:S01]  /*18f0*/  IMAD.SHL.U32 R3, R3, 0x100000, RZ ;  /* 0x0010000003037824 */ /* 0x000fe200078e00ff */
[----:B------:R-:W-:-:S04]  /*1900*/  LEA R5, R0, 0x3b800000, 0x17 ;  /* 0x3b80000000057811 */ /* 0x000fc800078eb8ff */
[----:B------:R-:W-:-:S07]  /*1910*/  LOP3.LUT R24, R5, R3, R24, 0xfe, !PT ;  /* 0x0000000305187212 */ /* 0x000fce00078efe18 */
.L_x_51611:
[----:B------:R-:W-:Y:S05]  /*1920*/  BSYNC B0 ;  /* 0x0000000000007941 */ /* 0x000fea0003800000 */
.L_x_51610:
[----:B------:R-:W0:Y:S01]  /*1930*/  F2I.FTZ.TRUNC.NTZ R24, R24 ;  /* 0x0000001800187305 */ /* 0x000e22000021f100 */
[----:B------:R-:W-:Y:S05]  /*1940*/  BRA `(.L_x_51595) ;  /* 0x0000000400087947 */ /* 0x000fea0003800000 */
.L_x_51608:
        /* <DEDUP_REMOVED lines=21> */
.L_x_51617:
[----:B------:R-:W-:Y:S05]  /*1aa0*/  BSYNC B1 ;  /* 0x0000000000017941 */ /* 0x000fea0003800000 */
.L_x_51616:
[----:B------:R-:W-:Y:S01]  /*1ab0*/  IMAD.SHL.U32 R3, R3, 0x200000, RZ ;  /* 0x0020000003037824 */ /* 0x000fe200078e00ff */
[----:B------:R-:W-:-:S04]  /*1ac0*/  LEA R5, R0, 0x37800000, 0x17 ;  /* 0x3780000000057811 */ /* 0x000fc800078eb8ff */
[----:B------:R-:W-:-:S07]  /*1ad0*/  LOP3.LUT R24, R5, R3, R24, 0xfe, !PT ;  /* 0x0000000305187212 */ /* 0x000fce00078efe18 */
.L_x_51615:
[----:B------:R-:W-:Y:S05]  /*1ae0*/  BSYNC B0 ;  /* 0x0000000000007941 */ /* 0x000fea0003800000 */
.L_x_51614:
[----:B------:R-:W0:Y:S01]  /*1af0*/  F2I.FTZ.TRUNC.NTZ R24, R24 ;  /* 0x0000001800187305 */ /* 0x000e22000021f100 */
[----:B------:R-:W-:Y:S05]  /*1b00*/  BRA `(.L_x_51595) ;  /* 0x0000000000987947 */ /* 0x000fea0003800000 */
.L_x_51607:
        /* <DEDUP_REMOVED lines=14> */
.L_x_51621:
[----:B------:R-:W-:Y:S05]  /*1bf0*/  BSYNC B0 ;  /* 0x0000000000007941 */ /* 0x000fea0003800000 */
.L_x_51620:
[----:B------:R-:W0:Y:S01]  /*1c00*/  F2I.FTZ.TRUNC.NTZ R24, R24 ;  /* 0x0000001800187305 */ /* 0x000e22000021f100 */
[----:B------:R-:W-:Y:S05]  /*1c10*/  BRA `(.L_x_51595) ;  /* 0x0000000000547947 */ /* 0x000fea0003800000 */
.L_x_51594:
        /* <DEDUP_REMOVED lines=17> */
.L_x_51622:
[----:B------:R-:W-:Y:S05]  /*1d30*/  BRA `(.L_x_51595) ;  /* 0x00000000000c7947 */ /* 0x000fea0003800000 */
.L_x_51619:
[----:B------:R0:W5:Y:S01]  /*1d40*/  LDG.E R24, desc[UR36][R4.64] ;  /* 0x0000002404187981 */ /* 0x000162000c1e1900 */
[----:B------:R-:W-:Y:S05]  /*1d50*/  BRA `(.L_x_51595) ;  /* 0x0000000000047947 */ /* 0x000fea0003800000 */
.L_x_51618:
[----:B------:R0:W5:Y:S02]  /*1d60*/  LDG.E R24, desc[UR36][R4.64] ;  /* 0x0000002404187981 */ /* 0x000164000c1e1900 */
.L_x_51595:
[----:B------:R-:W-:-:S07]  /*1d70*/  VIADD R17, R17, 0x80 ;  /* 0x0000008011117836 */ /* 0x000fce0000000000 */
.L_x_51589:
[----:B------:R-:W-:Y:S05]  /*1d80*/  BSYNC B6 ;  /* 0x0000000000067941 */ /* 0x000fea0003800000 */
.L_x_51588:
        /* <DEDUP_REMOVED lines=25> */
.L_x_51628:
[----:B------:R0:W5:Y:S01]  /*1f20*/  LDG.E.U8 R18, desc[UR36][R4.64] ;  /* 0x0000002404127981 */ /* 0x000162000c1e1100 */
[----:B------:R-:W-:Y:S05]  /*1f30*/  BRA `(.L_x_51630) ;  /* 0x0000000c00347947 */ /* 0x000fea0003800000 */
.L_x_51627:
        /* <DEDUP_REMOVED lines=8> */
.L_x_51632:
[----:B------:R0:W5:Y:S01]  /*1fc0*/  LDG.E R18, desc[UR36][R4.64] ;  /* 0x0000002404127981 */ /* 0x000162000c1e1900 */
[----:B------:R-:W-:Y:S05]  /*1fd0*/  BRA `(.L_x_51630) ;  /* 0x0000000c000c7947 */ /* 0x000fea0003800000 */
.L_x_51631:
[----:B------:R0:W5:Y:S01]  /*1fe0*/  LDG.E.S16 R18, desc[UR36][R4.64] ;  /* 0x0000002404127981 */ /* 0x000162000c1e1700 */
[----:B------:R-:W-:Y:S05]  /*1ff0*/  BRA `(.L_x_51630) ;  /* 0x0000000c00047947 */ /* 0x000fea0003800000 */
.L_x_51626:
        /* <DEDUP_REMOVED lines=9> */
.L_x_51634:
[----:B------:R-:W2:Y:S02]  /*2090*/  LDG.E.U16 R4, desc[UR36][R4.64] ;  /* 0x0000002404047981 */ /* 0x000ea4000c1e1500 */
[----:B--2---:R-:W-:-:S06]  /*20a0*/  HADD2.F32 R18, -RZ, R4.H0_H0 ;  /* 0x20000004ff127230 */ /* 0x004fcc0000004100 */
[----:B------:R-:W0:Y:S01]  /*20b0*/  F2I.FTZ.TRUNC.NTZ R18, R18 ;  /* 0x0000001200127305 */ /* 0x000e22000021f100 */
[----:B------:R-:W-:Y:S05]  /*20c0*/  BRA `(.L_x_51630) ;  /* 0x0000000800d07947 */ /* 0x000fea0003800000 */
.L_x_51633:
        /* <DEDUP_REMOVED lines=9> */
.L_x_51636:
[----:B------:R-:W2:Y:S02]  /*2160*/  LDG.E.U16 R4, desc[UR36][R4.64] ;  /* 0x0000002404047981 */ /* 0x000ea4000c1e1500 */
[----:B--2---:R-:W-:-:S06]  /*2170*/  HADD2.F32 R18, -RZ, R4.H0_H0 ;  /* 0x20000004ff127230 */ /* 0x004fcc0000004100 */
[----:B------:R-:W0:Y:S01]  /*2180*/  F2I.FTZ.TRUNC.NTZ R18, R18 ;  /* 0x0000001200127305 */ /* 0x000e22000021f100 */
[----:B------:R-:W-:Y:S05]  /*2190*/  BRA `(.L_x_51630) ;  /* 0x00000008009c7947 */ /* 0x000fea0003800000 */
.L_x_51635:
[----:B------:R-:W2:Y:S02]  /*21a0*/  LDG.E.64 R4, desc[UR36][R4.64] ;  /* 0x0000002404047981 */ /* 0x000ea4000c1e1b00 */
[----:B--2---:R0:W1:Y:S01]  /*21b0*/  F2I.F64.TRUNC R18, R4 ;  /* 0x0000000400127311 */ /* 0x004062000030d100 */
[----:B------:R-:W-:Y:S05]  /*21c0*/  BRA `(.L_x_51630) ;  /* 0x0000000800907947 */ /* 0x000fea0003800000 */
.L_x_51625:
        /* <DEDUP_REMOVED lines=12> */
.L_x_51639:
[----:B------:R-:W2:Y:S02]  /*2290*/  LDG.E.64 R4, desc[UR36][R4.64] ;  /* 0x0000002404047981 */ /* 0x000ea4000c1e1b00 */
[----:B--2---:R0:W1:Y:S01]  /*22a0*/  F2I.F64.TRUNC R18, R4 ;  /* 0x0000000400127311 */ /* 0x004062000030d100 */
[----:B------:R-:W-:Y:S05]  /*22b0*/  BRA `(.L_x_51630) ;  /* 0x0000000800547947 */ /* 0x000fea0003800000 */
.L_x_51638:
        /* <DEDUP_REMOVED lines=27> */
.L_x_51641:
        /* <DEDUP_REMOVED lines=14> */
.L_x_51640:
[----:B------:R-:W2:Y:S02]  /*2550*/  LDG.E.U16 R18, desc[UR36][R4.64] ;  /* 0x0000002404127981 */ /* 0x000ea4000c1e1500 */
[----:B--2---:R-:W-:-:S06]  /*2560*/  IMAD.U32 R18, R18, 0x10000, RZ ;  /* 0x0001000012127824 */ /* 0x004fcc00078e00ff */
[----:B------:R-:W0:Y:S01]  /*2570*/  F2I.FTZ.TRUNC.NTZ R18, R18 ;  /* 0x0000001200127305 */ /* 0x000e22000021f100 */
[----:B------:R-:W-:Y:S05]  /*2580*/  BRA `(.L_x_51630) ;  /* 0x0000000400a07947 */ /* 0x000fea0003800000 */
.L_x_51637:
        /* <DEDUP_REMOVED lines=10> */
.L_x_51644:
        /* <DEDUP_REMOVED lines=21> */
.L_x_51648:
[----:B------:R-:W-:Y:S05]  /*2780*/  BSYNC B1 ;  /* 0x0000000000017941 */ /* 0x000fea0003800000 */
.L_x_51647:
[----:B------:R-:W-:Y:S01]  /*2790*/  IMAD.SHL.U32 R3, R3, 0x100000, RZ ;  /* 0x0010000003037824 */ /* 0x000fe200078e00ff */
[----:B------:R-:W-:-:S04]  /*27a0*/  LEA R5, R0, 0x3b800000, 0x17 ;  /* 0x3b80000000057811 */ /* 0x000fc800078eb8ff */
[----:B------:R-:W-:-:S07]  /*27b0*/  LOP3.LUT R18, R5, R3, R18, 0xfe, !PT ;  /* 0x0000000305127212 */ /* 0x000fce00078efe12 */
.L_x_51646:
[----:B------:R-:W-:Y:S05]  /*27c0*/  BSYNC B0 ;  /* 0x0000000000007941 */ /* 0x000fea0003800000 */
.L_x_51645:
[----:B------:R-:W1:Y:S01]  /*27d0*/  F2I.FTZ.TRUNC.NTZ R18, R18 ;  /* 0x0000001200127305 */ /* 0x000e62000021f100 */
[----:B------:R-:W-:Y:S05]  /*27e0*/  BRA `(.L_x_51630) ;  /* 0x0000000400087947 */ /* 0x000fea0003800000 */
.L_x_51643:
        /* <DEDUP_REMOVED lines=21> */
.L_x_51652:
[----:B------:R-:W-:Y:S05]  /*2940*/  BSYNC B1 ;  /* 0x0000000000017941 */ /* 0x000fea0003800000 */
.L_x_51651:
[----:B------:R-:W-:Y:S01]  /*2950*/  IMAD.SHL.U32 R3, R3, 0x200000, RZ ;  /* 0x0020000003037824 */ /* 0x000fe200078e00ff */
[----:B------:R-:W-:-:S04]  /*2960*/  LEA R5, R0, 0x37800000, 0x17 ;  /* 0x3780000000057811 */ /* 0x000fc800078eb8ff */
[----:B------:R-:W-:-:S07]  /*2970*/  LOP3.LUT R18, R5, R3, R18, 0xfe, !PT ;  /* 0x0000000305127212 */ /* 0x000fce00078efe12 */
.L_x_51650:
[----:B------:R-:W-:Y:S05]  /*2980*/  BSYNC B0 ;  /* 0x0000000000007941 */ /* 0x000fea0003800000 */
.L_x_51649:
[----:B------:R-:W2:Y:S01]  /*2990*/  F2I.FTZ.TRUNC.NTZ R18, R18 ;  /* 0x0000001200127305 */ /* 0x000ea2000021f100 */
[----:B------:R-:W-:Y:S05]  /*29a0*/  BRA `(.L_x_51630) ;  /* 0x0000000000987947 */ /* 0x000fea0003800000 */
.L_x_51642:
        /* <DEDUP_REMOVED lines=14> */
.L_x_51656:
[----:B------:R-:W-:Y:S05]  /*2a90*/  BSYNC B0 ;  /* 0x0000000000007941 */ /* 0x000fea0003800000 */
.L_x_51655:
[----:B------:R-:W4:Y:S01]  /*2aa0*/  F2I.FTZ.TRUNC.NTZ R18, R18 ;  /* 0x0000001200127305 */ /* 0x000f22000021f100 */
[----:B------:R-:W-:Y:S05]  /*2ab0*/  BRA `(.L_x_51630) ;  /* 0x0000000000547947 */ /* 0x000fea0003800000 */
.L_x_51629:
        /* <DEDUP_REMOVED lines=17> */
.L_x_51657:
[----:B------:R-:W-:Y:S05]  /*2bd0*/  BRA `(.L_x_51630) ;  /* 0x00000000000c7947 */ /* 0x000fea0003800000 */
.L_x_51654:
[----:B------:R0:W5:Y:S01]  /*2be0*/  LDG.E R18, desc[UR36][R4.64] ;  /* 0x0000002404127981 */ /* 0x000162000c1e1900 */
[----:B------:R-:W-:Y:S05]  /*2bf0*/  BRA `(.L_x_51630) ;  /* 0x0000000000047947 */ /* 0x000fea0003800000 */
.L_x_51653:
[----:B------:R3:W5:Y:S02]  /*2c00*/  LDG.E R18, desc[UR36][R4.64] ;  /* 0x0000002404127981 */ /* 0x000764000c1e1900 */
.L_x_51630:
[----:B------:R-:W-:-:S07]  /*2c10*/  VIADD R17, R17, 0x80 ;  /* 0x0000008011117836 */ /* 0x000fce0000000000 */
.L_x_51624:
[----:B------:R-:W-:Y:S05]  /*2c20*/  BSYNC B6 ;  /* 0x0000000000067941 */ /* 0x000fea0003800000 */
.L_x_51623:
        /* <DEDUP_REMOVED lines=22> */
.L_x_51663:
[----:B------:R0:W5:Y:S01]  /*2d90*/  LDG.E.U8 R22, desc[UR36][R4.64] ;  /* 0x0000002404167981 */ /* 0x000162000c1e1100 */
[----:B------:R-:W-:Y:S05]  /*2da0*/  BRA `(.L_x_51659) ;  /* 0x0000000c00307947 */ /* 0x000fea0003800000 */
.L_x_51662:
        /* <DEDUP_REMOVED lines=8> */
.L_x_51666:
[----:B------:R0:W5:Y:S01]  /*2e30*/  LDG.E R22, desc[UR36][R4.64] ;  /* 0x0000002404167981 */ /* 0x000162000c1e1900 */
[----:B------:R-:W-:Y:S05]  /*2e40*/  BRA `(.L_x_51659) ;  /* 0x0000000c00087947 */ /* 0x000fea0003800000 */
.L_x_51665:
[----:B------:R0:W5:Y:S01]  /*2e50*/  LDG.E.S16 R22, desc[UR36][R4.64] ;  /* 0x0000002404167981 */ /* 0x000162000c1e1700 */
[----:B------:R-:W-:Y:S05]  /*2e60*/  BRA `(.L_x_51659) ;  /* 0x0000000c00007947 */ /* 0x000fea0003800000 */
.L_x_51661:
        /* <DEDUP_REMOVED lines=9> */
.L_x_51668:
[----:B------:R-:W2:Y:S02]  /*2f00*/  LDG.E.U16 R4, desc[UR36][R4.64] ;  /* 0x0000002404047981 */ /* 0x000ea4000c1e1500 */
[----:B--2---:R-:W-:-:S06]  /*2f10*/  HADD2.F32 R22, -RZ, R4.H0_H0 ;  /* 0x20000004ff167230 */ /* 0x004fcc0000004100 */
[----:B------:R-:W0:Y:S01]  /*2f20*/  F2I.FTZ.TRUNC.NTZ R22, R22 ;  /* 0x0000001600167305 */ /* 0x000e22000021f100 */
[----:B------:R-:W-:Y:S05]  /*2f30*/  BRA `(.L_x_51659) ;  /* 0x0000000800cc7947 */ /* 0x000fea0003800000 */
.L_x_51667:
        /* <DEDUP_REMOVED lines=9> */
.L_x_51670:
[----:B------:R-:W2:Y:S02]  /*2fd0*/  LDG.E.U16 R4, desc[UR36][R4.64] ;  /* 0x0000002404047981 */ /* 0x000ea4000c1e1500 */
[----:B--2---:R-:W-:-:S06]  /*2fe0*/  HADD2.F32 R22, -RZ, R4.H0_H0 ;  /* 0x20000004ff167230 */ /* 0x004fcc0000004100 */
[----:B------:R-:W0:Y:S01]  /*2ff0*/  F2I.FTZ.TRUNC.NTZ R22, R22 ;  /* 0x0000001600167305 */ /* 0x000e22000021f100 */
[----:B------:R-:W-:Y:S05]  /*3000*/  BRA `(.L_x_51659) ;  /* 0x0000000800987947 */ /* 0x000fea0003800000 */
.L_x_51669:
[----:B------:R-:W2:Y:S02]  /*3010*/  LDG.E.64 R22, desc[UR36][R4.64] ;  /* 0x0000002404167981 */ /* 0x000ea4000c1e1b00 */
[----:B--2---:R0:W1:Y:S01]  /*3020*/  F2I.F64.TRUNC R22, R22 ;  /* 0x0000001600167311 */ /* 0x004062000030d100 */
[----:B------:R-:W-:Y:S05]  /*3030*/  BRA `(.L_x_51659) ;  /* 0x00000008008c7947 */ /* 0x000fea0003800000 */
.L_x_51660:
        /* <DEDUP_REMOVED lines=12> */
.L_x_51673:
[----:B------:R-:W2:Y:S02]  /*3100*/  LDG.E.64 R4, desc[UR36][R4.64] ;  /* 0x0000002404047981 */ /* 0x000ea4000c1e1b00 */
[----:B--2---:R0:W1:Y:S01]  /*3110*/  F2I.F64.TRUNC R22, R4 ;  /* 0x0000000400167311 */ /* 0x004062000030d100 */
[----:B------:R-:W-:Y:S05]  /*3120*/  BRA `(.L_x_51659) ;  /* 0x0000000800507947 */ /* 0x000fea0003800000 */
.L_x_51672:
        /* <DEDUP_REMOVED lines=27> */
.L_x_51675:
        /* <DEDUP_REMOVED lines=14> */
.L_x_51674:
[----:B------:R-:W2:Y:S02]  /*33c0*/  LDG.E.U16 R22, desc[UR36][R4.64] ;  /* 0x0000002404167981 */ /* 0x000ea4000c1e1500 */
[----:B--2---:R-:W-:-:S06]  /*33d0*/  IMAD.U32 R22, R22, 0x10000, RZ ;  /* 0x0001000016167824 */ /* 0x004fcc00078e00ff */
[----:B------:R-:W0:Y:S01]  /*33e0*/  F2I.FTZ.TRUNC.NTZ R22, R22 ;  /* 0x0000001600167305 */ /* 0x000e22000021f100 */
[----:B------:R-:W-:Y:S05]  /*33f0*/  BRA `(.L_x_51659) ;  /* 0x00000004009c7947 */ /* 0x000fea0003800000 */
.L_x_51671:
        /* <DEDUP_REMOVED lines=10> */
.L_x_51678:
        /* <DEDUP_REMOVED lines=21> */
.L_x_51682:
[----:B------:R-:W-:Y:S05]  /*35f0*/  BSYNC B1 ;  /* 0x0000000000017941 */ /* 0x000fea0003800000 */
.L_x_51681:
[----:B------:R-:W-:Y:S01]  /*3600*/  IMAD.SHL.U32 R3, R3, 0x100000, RZ ;  /* 0x0010000003037824 */ /* 0x000fe200078e00ff */
[----:B------:R-:W-:-:S04]  /*3610*/  LEA R5, R0, 0x3b800000, 0x17 ;  /* 0x3b80000000057811 */ /* 0x000fc800078eb8ff */
[----:B------:R-:W-:-:S07]  /*3620*/  LOP3.LUT R22, R5, R3, R22, 0xfe, !PT ;  /* 0x0000000305167212 */ /* 0x000fce00078efe16 */
.L_x_51680:
[----:B------:R-:W-:Y:S05]  /*3630*/  BSYNC B0 ;  /* 0x0000000000007941 */ /* 0x000fea0003800000 */
.L_x_51679:
[----:B------:R-:W0:Y:S01]  /*3640*/  F2I.FTZ.TRUNC.NTZ R22, R22 ;  /* 0x0000001600167305 */ /* 0x000e22000021f100 */
[----:B------:R-:W-:Y:S05]  /*3650*/  BRA `(.L_x_51659) ;  /* 0x0000000400047947 */ /* 0x000fea0003800000 */
.L_x_51677:
        /* <DEDUP_REMOVED lines=21> */
.L_x_51686:
[----:B------:R-:W-:Y:S05]  /*37b0*/  BSYNC B1 ;  /* 0x0000000000017941 */ /* 0x000fea0003800000 */
.L_x_51685:
[----:B------:R-:W-:Y:S01]  /*37c0*/  IMAD.SHL.U32 R3, R3, 0x200000, RZ ;  /* 0x0020000003037824 */ /* 0x000fe200078e00ff */
[----:B------:R-:W-:-:S04]  /*37d0*/  LEA R5, R0, 0x37800000, 0x17 ;  /* 0x3780000000057811 */ /* 0x000fc800078eb8ff */
[----:B------:R-:W-:-:S07]  /*37e0*/  LOP3.LUT R22, R5, R3, R22, 0xfe, !PT ;  /* 0x0000000305167212 */ /* 0x000fce00078efe16 */
.L_x_51684:
[----:B------:R-:W-:Y:S05]  /*37f0*/  BSYNC B0 ;  /* 0x0000000000007941 */ /* 0x000fea0003800000 */
.L_x_51683:
[----:B------:R-:W0:Y:S01]  /*3800*/  F2I.FTZ.TRUNC.NTZ R22, R22 ;  /* 0x0000001600167305 */ /* 0x000e22000021f100 */
[----:B------:R-:W-:Y:S05]  /*3810*/  BRA `(.L_x_51659) ;  /* 0x0000000000947947 */ /* 0x000fea0003800000 */
.L_x_51676:
        /* <DEDUP_REMOVED lines=14> */
.L_x_51690:
[----:B------:R-:W-:Y:S05]  /*3900*/  BSYNC B0 ;  /* 0x0000000000007941 */ /* 0x000fea0003800000 */
.L_x_51689:
[----:B------:R-:W0:Y:S01]  /*3910*/  F2I.FTZ.TRUNC.NTZ R22, R22 ;  /* 0x0000001600167305 */ /* 0x000e22000021f100 */
[----:B------:R-:W-:Y:S05]  /*3920*/  BRA `(.L_x_51659) ;  /* 0x0000000000507947 */ /* 0x000fea0003800000 */
.L_x_51664:
        /* <DEDUP_REMOVED lines=16> */
.L_x_51691:
[----:B------:R-:W-:Y:S05]  /*3a30*/  BRA `(.L_x_51659) ;  /* 0x00000000000c7947 */ /* 0x000fea0003800000 */
.L_x_51688:
[----:B------:R0:W5:Y:S01]  /*3a40*/  LDG.E R22, desc[UR36][R4.64] ;  /* 0x0000002404167981 */ /* 0x000162000c1e1900 */
[----:B------:R-:W-:Y:S05]  /*3a50*/  BRA `(.L_x_51659) ;  /* 0x0000000000047947 */ /* 0x000fea0003800000 */
.L_x_51687:
[----:B------:R0:W5:Y:S02]  /*3a60*/  LDG.E R22, desc[UR36][R4.64] ;  /* 0x0000002404167981 */ /* 0x000164000c1e1900 */
.L_x_51659:
[----:B------:R-:W-:Y:S05]  /*3a70*/  BSYNC B6 ;  /* 0x0000000000067941 */ /* 0x000fea0003800000 */
.L_x_51658:
        /* <DEDUP_REMOVED lines=12> */
[----:B-----5:R-:W-:Y:S02]  /*3b40*/  ISETP.GE.AND P6, PT, R25, RZ, PT ;  /* 0x000000ff1900720c */ /* 0x020fe40003fc6270 */
[----:B0-----:R-:W-:-:S04]  /*3b50*/  IABS R3, R7 ;  /* 0x0000000700037213 */ /* 0x001fc80000000000 */
[----:B--2---:R-:W0:Y:S08]  /*3b60*/  I2F.RP R0, R3 ;  /* 0x0000000300007306 */ /* 0x004e300000209400 */
        /* <DEDUP_REMOVED lines=23> */
.L_x_51693:
[----:B------:R-:W-:Y:S05]  /*3ce0*/  BSYNC B0 ;  /* 0x0000000000007941 */ /* 0x000fea0003800000 */
.L_x_51692:
        /* <DEDUP_REMOVED lines=30> */
.L_x_51695:
[----:B------:R-:W-:Y:S05]  /*3ed0*/  BSYNC B0 ;  /* 0x0000000000007941 */ /* 0x000fea0003800000 */
.L_x_51694:
        /* <DEDUP_REMOVED lines=30> */
.L_x_51697:
[----:B------:R-:W-:Y:S05]  /*40c0*/  BSYNC B0 ;  /* 0x0000000000007941 */ /* 0x000fea0003800000 */
.L_x_51696:
        /* <DEDUP_REMOVED lines=30> */
.L_x_51699:
[----:B------:R-:W-:Y:S05]  /*42b0*/  BSYNC B0 ;  /* 0x0000000000007941 */ /* 0x000fea0003800000 */
.L_x_51698:
        /* <DEDUP_REMOVED lines=22> */
.L_x_51705:
[----:B------:R0:W-:Y:S01]  /*4420*/  STG.E.U8 desc[UR36][R8.64], R5 ;  /* 0x0000000508007986 */ /* 0x0001e2000c101124 */
[----:B------:R-:W-:Y:S01]  /*4430*/  IMAD.MOV.U32 R23, RZ, RZ, R19 ;  /* 0x000000ffff177224 */ /* 0x000fe200078e0013 */
[----:B------:R-:W-:Y:S06]  /*4440*/  BRA `(.L_x_51701) ;  /* 0x0000000c00a87947 */ /* 0x000fec0003800000 */
.L_x_51704:
        /* <DEDUP_REMOVED lines=11> */
.L_x_51708:
[----:B------:R3:W-:Y:S01]  /*4500*/  STG.E desc[UR36][R8.64], R5 ;  /* 0x0000000508007986 */ /* 0x0007e2000c101924 */
[----:B------:R-:W-:Y:S01]  /*4510*/  IMAD.MOV.U32 R23, RZ, RZ, R19 ;  /* 0x000000ffff177224 */ /* 0x000fe200078e0013 */
[----:B------:R-:W-:Y:S06]  /*4520*/  BRA `(.L_x_51701) ;  /* 0x0000000c00707947 */ /* 0x000fec0003800000 */
.L_x_51707:
[----:B------:R0:W-:Y:S01]  /*4530*/  STG.E.U16 desc[UR36][R8.64], R5 ;  /* 0x0000000508007986 */ /* 0x0001e2000c101524 */
[----:B------:R-:W-:Y:S01]  /*4540*/  IMAD.MOV.U32 R23, RZ, RZ, R19 ;  /* 0x000000ffff177224 */ /* 0x000fe200078e0013 */
[----:B------:R-:W-:Y:S06]  /*4550*/  BRA `(.L_x_51701) ;  /* 0x0000000c00647947 */ /* 0x000fec0003800000 */
.L_x_51703:
        /* <DEDUP_REMOVED lines=10> */
.L_x_51710:
[----:B------:R-:W-:Y:S01]  /*4600*/  I2FP.F32.S32 R0, R5 ;  /* 0x0000000500007245 */ /* 0x000fe20000201400 */
[----:B------:R-:W-:-:S03]  /*4610*/  IMAD.MOV.U32 R23, RZ, RZ, R19 ;  /* 0x000000ffff177224 */ /* 0x000fc600078e0013 */
[----:B------:R-:W-:-:S05]  /*4620*/  F2FP.F16.F32.PACK_AB R0, RZ, R0 ;  /* 0x00000000ff00723e */ /* 0x000fca00000000ff */
[----:B------:R0:W-:Y:S01]  /*4630*/  STG.E.U16 desc[UR36][R8.64], R0 ;  /* 0x0000000008007986 */ /* 0x0001e2000c101524 */
[----:B------:R-:W-:Y:S05]  /*4640*/  BRA `(.L_x_51701) ;  /* 0x0000000c00287947 */ /* 0x000fea0003800000 */
.L_x_51709:
        /* <DEDUP_REMOVED lines=11> */
.L_x_51712:
[----:B------:R-:W-:Y:S01]  /*4700*/  I2FP.F32.S32 R5, R5 ;  /* 0x0000000500057245 */ /* 0x000fe20000201400 */
[----:B------:R-:W-:-:S03]  /*4710*/  IMAD.MOV.U32 R23, RZ, RZ, R19 ;  /* 0x000000ffff177224 */ /* 0x000fc600078e0013 */
[----:B------:R-:W-:-:S04]  /*4720*/  F2FP.F16.F32.PACK_AB R3, RZ, R5 ;  /* 0x00000005ff03723e */ /* 0x000fc800000000ff */
[----:B------:R-:W-:-:S05]  /*4730*/  PRMT R3, R3, 0x5410, RZ ;  /* 0x0000541003037816 */ /* 0x000fca00000000ff */
[----:B------:R0:W-:Y:S01]  /*4740*/  STG.E desc[UR36][R8.64], R3 ;  /* 0x0000000308007986 */ /* 0x0001e2000c101924 */
[----:B------:R-:W-:Y:S05]  /*4750*/  BRA `(.L_x_51701) ;  /* 0x0000000800e47947 */ /* 0x000fea0003800000 */
.L_x_51711:
[----:B------:R-:W0:Y:S01]  /*4760*/  I2F.F64 R4, R5 ;  /* 0x0000000500047312 */ /* 0x000e220000201c00 */
[----:B------:R-:W-:Y:S01]  /*4770*/  IMAD.MOV.U32 R23, RZ, RZ, R19 ;  /* 0x000000ffff177224 */ /* 0x000fe200078e0013 */
[----:B0-----:R0:W-:Y:S01]  /*4780*/  STG.E.64 desc[UR36][R8.64], R4 ;  /* 0x0000000408007986 */ /* 0x0011e2000c101b24 */
[----:B------:R-:W-:Y:S05]  /*4790*/  BRA `(.L_x_51701) ;  /* 0x0000000800d47947 */ /* 0x000fea0003800000 */
.L_x_51702:
        /* <DEDUP_REMOVED lines=13> */
.L_x_51715:
[----:B------:R-:W0:Y:S01]  /*4870*/  I2F.F64 R4, R5 ;  /* 0x0000000500047312 */ /* 0x000e220000201c00 */
[----:B------:R-:W-:Y:S01]  /*4880*/  CS2R R6, SRZ ;  /* 0x0000000000067805 */ /* 0x000fe2000001ff00 */
[----:B------:R-:W-:-:S04]  /*4890*/  IMAD.MOV.U32 R23, RZ, RZ, R19 ;  /* 0x000000ffff177224 */ /* 0x000fc800078e0013 */
[----:B0-----:R0:W-:Y:S01]  /*48a0*/  STG.E.128 desc[UR36][R8.64], R4 ;  /* 0x0000000408007986 */ /* 0x0011e2000c101d24 */
[----:B------:R-:W-:Y:S05]  /*48b0*/  BRA `(.L_x_51701) ;  /* 0x00000008008c7947 */ /* 0x000fea0003800000 */
.L_x_51714:
        /* <DEDUP_REMOVED lines=21> */
.L_x_51719:
[----:B------:R-:W-:Y:S05]  /*4a10*/  BSYNC B0 ;  /* 0x0000000000007941 */ /* 0x000fea0003800000 */
.L_x_51718:
[----:B------:R-:W-:Y:S01]  /*4a20*/  LOP3.LUT R5, R0, R5, RZ, 0xfc, !PT ;  /* 0x0000000500057212 */ /* 0x000fe200078efcff */
[----:B------:R-:W-:-:S04]  /*4a30*/  IMAD.MOV.U32 R23, RZ, RZ, R19 ;  /* 0x000000ffff177224 */ /* 0x000fc800078e0013 */
[----:B------:R0:W-:Y:S01]  /*4a40*/  STG.E.U8 desc[UR36][R8.64], R5 ;  /* 0x0000000508007986 */ /* 0x0001e2000c101124 */
[----:B------:R-:W-:Y:S05]  /*4a50*/  BRA `(.L_x_51701) ;  /* 0x0000000800247947 */ /* 0x000fea0003800000 */
.L_x_51717:
        /* <DEDUP_REMOVED lines=13> */
.L_x_51721:
[----:B------:R-:W-:Y:S01]  /*4b30*/  IMAD.MOV.U32 R0, RZ, RZ, 0x7f ;  /* 0x0000007fff007424 */ /* 0x000fe200078e00ff */
[----:B------:R-:W-:-:S04]  /*4b40*/  ISETP.GT.U32.AND P0, PT, R3, 0x7f800000, PT ;  /* 0x7f8000000300780c */ /* 0x000fc80003f04070 */
[----:B------:R-:W-:-:S09]  /*4b50*/  SEL R0, R0, 0x7c, P0 ;  /* 0x0000007c00007807 */ /* 0x000fd20000000000 */
.L_x_51722:
[----:B------:R-:W-:Y:S05]  /*4b60*/  BSYNC B0 ;  /* 0x0000000000007941 */ /* 0x000fea0003800000 */
.L_x_51720:
[----:B------:R-:W-:Y:S01]  /*4b70*/  LOP3.LUT R3, R5, 0x80000000, RZ, 0xc0, !PT ;  /* 0x8000000005037812 */ /* 0x000fe200078ec0ff */
[----:B------:R-:W-:-:S03]  /*4b80*/  IMAD.MOV.U32 R23, RZ, RZ, R19 ;  /* 0x000000ffff177224 */ /* 0x000fc600078e0013 */
[----:B------:R-:W-:-:S04]  /*4b90*/  SHF.R.U32.HI R3, RZ, 0x18, R3 ;  /* 0x00000018ff037819 */ /* 0x000fc80000011603 */
[----:B------:R-:W-:-:S05]  /*4ba0*/  LOP3.LUT R3, R0, R3, RZ, 0xfc, !PT ;  /* 0x0000000300037212 */ /* 0x000fca00078efcff */
[----:B------:R0:W-:Y:S01]  /*4bb0*/  STG.E.U8 desc[UR36][R8.64], R3 ;  /* 0x0000000308007986 */ /* 0x0001e2000c101124 */
[----:B------:R-:W-:Y:S05]  /*4bc0*/  BRA `(.L_x_51701) ;  /* 0x0000000400c87947 */ /* 0x000fea0003800000 */
.L_x_51716:
[----:B------:R-:W-:Y:S01]  /*4bd0*/  I2FP.F32.S32 R0, R5 ;  /* 0x0000000500007245 */ /* 0x000fe20000201400 */
[----:B------:R-:W-:-:S03]  /*4be0*/  IMAD.MOV.U32 R23, RZ, RZ, R19 ;  /* 0x000000ffff177224 */ /* 0x000fc600078e0013 */
[----:B------:R-:W-:-:S05]  /*4bf0*/  F2FP.BF16.F32.PACK_AB R0, RZ, R0 ;  /* 0x00000000ff00723e */ /* 0x000fca00000010ff */
[----:B------:R0:W-:Y:S01]  /*4c00*/  STG.E.U16 desc[UR36][R8.64], R0 ;  /* 0x0000000008007986 */ /* 0x0001e2000c101524 */
[----:B------:R-:W-:Y:S05]  /*4c10*/  BRA `(.L_x_51701) ;  /* 0x0000000400b47947 */ /* 0x000fea0003800000 */
.L_x_51713:
        /* <DEDUP_REMOVED lines=11> */
.L_x_51725:
        /* <DEDUP_REMOVED lines=17> */
.L_x_51728:
[----:B------:R-:W-:-:S04]  /*4de0*/  LOP3.LUT R3, R5, 0x80000000, RZ, 0xc0, !PT ;  /* 0x8000000005037812 */ /* 0x000fc800078ec0ff */
[----:B------:R-:W-:-:S04]  /*4df0*/  SHF.R.U32.HI R3, RZ, 0x18, R3 ;  /* 0x00000018ff037819 */ /* 0x000fc80000011603 */
[----:B------:R-:W-:-:S04]  /*4e00*/  LOP3.LUT R0, R0, R3, RZ, 0xfc, !PT ;  /* 0x0000000300007212 */ /* 0x000fc800078efcff */
[----:B------:R-:W-:-:S07]  /*4e10*/  PRMT R4, R0, 0x7610, R4 ;  /* 0x0000761000047816 */ /* 0x000fce0000000004 */
.L_x_51727:
[----:B------:R-:W-:Y:S05]  /*4e20*/  BSYNC B0 ;  /* 0x0000000000007941 */ /* 0x000fea0003800000 */
.L_x_51726:
[----:B------:R0:W-:Y:S01]  /*4e30*/  STG.E.U8 desc[UR36][R8.64], R4 ;  /* 0x0000000408007986 */ /* 0x0001e2000c101124 */
[----:B------:R-:W-:Y:S01]  /*4e40*/  IMAD.MOV.U32 R23, RZ, RZ, R19 ;  /* 0x000000ffff177224 */ /* 0x000fe200078e0013 */
[----:B------:R-:W-:Y:S06]  /*4e50*/  BRA `(.L_x_51701) ;  /* 0x0000000400247947 */ /* 0x000fec0003800000 */
.L_x_51724:
        /* <DEDUP_REMOVED lines=17> */
.L_x_51731:
[----:B------:R-:W-:-:S04]  /*4f70*/  LOP3.LUT R3, R5, 0x80000000, RZ, 0xc0, !PT ;  /* 0x8000000005037812 */ /* 0x000fc800078ec0ff */
[----:B------:R-:W-:-:S04]  /*4f80*/  SHF.R.U32.HI R3, RZ, 0x18, R3 ;  /* 0x00000018ff037819 */ /* 0x000fc80000011603 */
[----:B------:R-:W-:-:S04]  /*4f90*/  LOP3.LUT R0, R0, R3, RZ, 0xfc, !PT ;  /* 0x0000000300007212 */ /* 0x000fc800078efcff */
[----:B------:R-:W-:-:S07]  /*4fa0*/  PRMT R4, R0, 0x7610, R4 ;  /* 0x0000761000047816 */ /* 0x000fce0000000004 */
.L_x_51730:
[----:B------:R-:W-:Y:S05]  /*4fb0*/  BSYNC B0 ;  /* 0x0000000000007941 */ /* 0x000fea0003800000 */
.L_x_51729:
[----:B------:R0:W-:Y:S01]  /*4fc0*/  STG.E.U8 desc[UR36][R8.64], R4 ;  /* 0x0000000408007986 */ /* 0x0001e2000c101124 */
[----:B------:R-:W-:Y:S01]  /*4fd0*/  IMAD.MOV.U32 R23, RZ, RZ, R19 ;  /* 0x000000ffff177224 */ /* 0x000fe200078e0013 */
[----:B------:R-:W-:Y:S06]  /*4fe0*/  BRA `(.L_x_51701) ;  /* 0x0000000000c07947 */ /* 0x000fec0003800000 */
.L_x_51723:
        /* <DEDUP_REMOVED lines=23> */
.L_x_51706:
        /* <DEDUP_REMOVED lines=16> */
.L_x_51734:
[----:B------:R-:W-:Y:S01]  /*5260*/  IMAD.MOV.U32 R23, RZ, RZ, R19 ;  /* 0x000000ffff177224 */ /* 0x000fe200078e0013 */
[----:B------:R-:W-:Y:S06]  /*5270*/  BRA `(.L_x_51701) ;  /* 0x00000000001c7947 */ /* 0x000fec0003800000 */
.L_x_51733:
[--C-:B------:R-:W-:Y:S01]  /*5280*/  SHF.R.S32.HI R7, RZ, 0x1f, R5.reuse ;  /* 0x0000001fff077819 */ /* 0x100fe20000011405 */
[----:B------:R-:W-:Y:S02]  /*5290*/  IMAD.MOV.U32 R6, RZ, RZ, R5 ;  /* 0x000000ffff067224 */ /* 0x000fe400078e0005 */
[----:B------:R-:W-:-:S03]  /*52a0*/  IMAD.MOV.U32 R23, RZ, RZ, R19 ;  /* 0x000000ffff177224 */ /* 0x000fc600078e0013 */
[----:B------:R0:W-:Y:S01]  /*52b0*/  STG.E.64 desc[UR36][R8.64], R6 ;  /* 0x0000000608007986 */ /* 0x0001e2000c101b24 */
[----:B------:R-:W-:Y:S05]  /*52c0*/  BRA `(.L_x_51701) ;  /* 0x0000000000087947 */ /* 0x000fea0003800000 */
.L_x_51732:
[----:B------:R0:W-:Y:S01]  /*52d0*/  STG.E desc[UR36][R8.64], R5 ;  /* 0x0000000508007986 */ /* 0x0001e2000c101924 */
[----:B------:R-:W-:-:S07]  /*52e0*/  IMAD.MOV.U32 R23, RZ, RZ, R19 ;  /* 0x000000ffff177224 */ /* 0x000fce00078e0013 */
.L_x_51701:
[----:B------:R-:W-:Y:S05]  /*52f0*/  BSYNC B6 ;  /* 0x0000000000067941 */ /* 0x000fea0003800000 */
.L_x_51700:
        /* <DEDUP_REMOVED lines=23> */
.L_x_51740:
[----:B-----5:R4:W-:Y:S01]  /*5470*/  STG.E.U8 desc[UR36][R4.64], R24 ;  /* 0x0000001804007986 */ /* 0x0209e2000c101124 */
[----:B------:R-:W-:Y:S05]  /*5480*/  BRA `(.L_x_51742) ;  /* 0x0000000c00487947 */ /* 0x000fea0003800000 */
.L_x_51739:
        /* <DEDUP_REMOVED lines=9> */
.L_x_51744:
[----:B-----5:R2:W-:Y:S01]  /*5520*/  STG.E desc[UR36][R4.64], R24 ;  /* 0x0000001804007986 */ /* 0x0205e2000c101924 */
[----:B------:R-:W-:Y:S05]  /*5530*/  BRA `(.L_x_51742) ;  /* 0x0000000c001c7947 */ /* 0x000fea0003800000 */
.L_x_51743:
[----:B-----5:R0:W-:Y:S01]  /*5540*/  STG.E.U16 desc[UR36][R4.64], R24 ;  /* 0x0000001804007986 */ /* 0x0201e2000c101524 */
[----:B------:R-:W-:Y:S05]  /*5550*/  BRA `(.L_x_51742) ;  /* 0x0000000c00147947 */ /* 0x000fea0003800000 */
.L_x_51738:
        /* <DEDUP_REMOVED lines=9> */
.L_x_51746:
[----:B-----5:R-:W-:-:S04]  /*55f0*/  I2FP.F32.S32 R0, R24 ;  /* 0x0000001800007245 */ /* 0x020fc80000201400 */
[----:B------:R-:W-:-:S05]  /*5600*/  F2FP.F16.F32.PACK_AB R0, RZ, R0 ;  /* 0x00000000ff00723e */ /* 0x000fca00000000ff */
[----:B------:R0:W-:Y:S01]  /*5610*/  STG.E.U16 desc[UR36][R4.64], R0 ;  /* 0x0000000004007986 */ /* 0x0001e2000c101524 */
[----:B------:R-:W-:Y:S05]  /*5620*/  BRA `(.L_x_51742) ;  /* 0x0000000800e07947 */ /* 0x000fea0003800000 */
.L_x_51745:
        /* <DEDUP_REMOVED lines=10> */
.L_x_51748:
[----:B-----5:R-:W-:-:S04]  /*56d0*/  I2FP.F32.S32 R24, R24 ;  /* 0x0000001800187245 */ /* 0x020fc80000201400 */
[----:B------:R-:W-:-:S04]  /*56e0*/  F2FP.F16.F32.PACK_AB R3, RZ, R24 ;  /* 0x00000018ff03723e */ /* 0x000fc800000000ff */
[----:B------:R-:W-:-:S05]  /*56f0*/  PRMT R3, R3, 0x5410, RZ ;  /* 0x0000541003037816 */ /* 0x000fca00000000ff */
[----:B------:R0:W-:Y:S01]  /*5700*/  STG.E desc[UR36][R4.64], R3 ;  /* 0x0000000304007986 */ /* 0x0001e2000c101924 */
[----:B------:R-:W-:Y:S05]  /*5710*/  BRA `(.L_x_51742) ;  /* 0x0000000800a47947 */ /* 0x000fea0003800000 */
.L_x_51747:
[----:B-----5:R-:W0:Y:S02]  /*5720*/  I2F.F64 R24, R24 ;  /* 0x0000001800187312 */ /* 0x020e240000201c00 */
[----:B0-----:R0:W-:Y:S01]  /*5730*/  STG.E.64 desc[UR36][R4.64], R24 ;  /* 0x0000001804007986 */ /* 0x0011e2000c101b24 */
[----:B------:R-:W-:Y:S05]  /*5740*/  BRA `(.L_x_51742) ;  /* 0x0000000800987947 */ /* 0x000fea0003800000 */
.L_x_51737:
        /* <DEDUP_REMOVED lines=12> */
.L_x_51751:
[----:B-----5:R-:W0:Y:S01]  /*5810*/  I2F.F64 R24, R24 ;  /* 0x0000001800187312 */ /* 0x020e220000201c00 */
[----:B------:R-:W-:-:S05]  /*5820*/  CS2R R26, SRZ ;  /* 0x00000000001a7805 */ /* 0x000fca000001ff00 */
[----:B0-----:R0:W-:Y:S01]  /*5830*/  STG.E.128 desc[UR36][R4.64], R24 ;  /* 0x0000001804007986 */ /* 0x0011e2000c101d24 */
[----:B------:R-:W-:Y:S05]  /*5840*/  BRA `(.L_x_51742) ;  /* 0x0000000800587947 */ /* 0x000fea0003800000 */
.L_x_51750:
        /* <DEDUP_REMOVED lines=21> */
.L_x_51755:
[----:B------:R-:W-:Y:S05]  /*59a0*/  BSYNC B0 ;  /* 0x0000000000007941 */ /* 0x000fea0003800000 */
.L_x_51754:
[----:B------:R-:W-:-:S05]  /*59b0*/  LOP3.LUT R7, R0, R7, RZ, 0xfc, !PT ;  /* 0x0000000700077212 */ /* 0x000fca00078efcff */
[----:B------:R0:W-:Y:S01]  /*59c0*/  STG.E.U8 desc[UR36][R4.64], R7 ;  /* 0x0000000704007986 */ /* 0x0001e2000c101124 */
[----:B------:R-:W-:Y:S05]  /*59d0*/  BRA `(.L_x_51742) ;  /* 0x0000000400f47947 */ /* 0x000fea0003800000 */
.L_x_51753:
        /* <DEDUP_REMOVED lines=13> */
.L_x_51757:
[----:B------:R-:W-:Y:S01]  /*5ab0*/  IMAD.MOV.U32 R0, RZ, RZ, 0x7f ;  /* 0x0000007fff007424 */ /* 0x000fe200078e00ff */
[----:B------:R-:W-:-:S04]  /*5ac0*/  ISETP.GT.U32.AND P0, PT, R3, 0x7f800000, PT ;  /* 0x7f8000000300780c */ /* 0x000fc80003f04070 */
[----:B------:R-:W-:-:S09]  /*5ad0*/  SEL R0, R0, 0x7c, P0 ;  /* 0x0000007c00007807 */ /* 0x000fd20000000000 */
.L_x_51758:
[----:B------:R-:W-:Y:S05]  /*5ae0*/  BSYNC B0 ;  /* 0x0000000000007941 */ /* 0x000fea0003800000 */
.L_x_51756:
[----:B------:R-:W-:-:S04]  /*5af0*/  LOP3.LUT R3, R7, 0x80000000, RZ, 0xc0, !PT ;  /* 0x8000000007037812 */ /* 0x000fc800078ec0ff */
[----:B------:R-:W-:-:S04]  /*5b00*/  SHF.R.U32.HI R3, RZ, 0x18, R3 ;  /* 0x00000018ff037819 */ /* 0x000fc80000011603 */
[----:B------:R-:W-:-:S05]  /*5b10*/  LOP3.LUT R3, R0, R3, RZ, 0xfc, !PT ;  /* 0x0000000300037212 */ /* 0x000fca00078efcff */
[----:B------:R0:W-:Y:S01]  /*5b20*/  STG.E.U8 desc[UR36][R4.64], R3 ;  /* 0x0000000304007986 */ /* 0x0001e2000c101124 */
[----:B------:R-:W-:Y:S05]  /*5b30*/  BRA `(.L_x_51742) ;  /* 0x00000004009c7947 */ /* 0x000fea0003800000 */
.L_x_51752:
[----:B-----5:R-:W-:-:S04]  /*5b40*/  I2FP.F32.S32 R0, R24 ;  /* 0x0000001800007245 */ /* 0x020fc80000201400 */
[----:B------:R-:W-:-:S05]  /*5b50*/  F2FP.BF16.F32.PACK_AB R0, RZ, R0 ;  /* 0x00000000ff00723e */ /* 0x000fca00000010ff */
[----:B------:R0:W-:Y:S01]  /*5b60*/  STG.E.U16 desc[UR36][R4.64], R0 ;  /* 0x0000000004007986 */ /* 0x0001e2000c101524 */
[----:B------:R-:W-:Y:S05]  /*5b70*/  BRA `(.L_x_51742) ;  /* 0x00000004008c7947 */ /* 0x000fea0003800000 */
.L_x_51749:
        /* <DEDUP_REMOVED lines=10> */
.L_x_51761:
        /* <DEDUP_REMOVED lines=17> */
.L_x_51764:
[----:B------:R-:W-:-:S04]  /*5d30*/  LOP3.LUT R0, R7, 0x80000000, RZ, 0xc0, !PT ;  /* 0x8000000007007812 */ /* 0x000fc800078ec0ff */
[----:B------:R-:W-:-:S04]  /*5d40*/  SHF.R.U32.HI R0, RZ, 0x18, R0 ;  /* 0x00000018ff007819 */ /* 0x000fc80000011600 */
[----:B------:R-:W-:-:S07]  /*5d50*/  LOP3.LUT R0, R3, R0, RZ, 0xfc, !PT ;  /* 0x0000000003007212 */ /* 0x000fce00078efcff */
.L_x_51763:
[----:B------:R-:W-:Y:S05]  /*5d60*/  BSYNC B0 ;  /* 0x0000000000007941 */ /* 0x000fea0003800000 */
.L_x_51762:
[----:B------:R0:W-:Y:S01]  /*5d70*/  STG.E.U8 desc[UR36][R4.64], R0 ;  /* 0x0000000004007986 */ /* 0x0001e2000c101124 */
[----:B------:R-:W-:Y:S05]  /*5d80*/  BRA `(.L_x_51742) ;  /* 0x0000000400087947 */ /* 0x000fea0003800000 */
.L_x_51760:
        /* <DEDUP_REMOVED lines=17> */
.L_x_51767:
[----:B------:R-:W-:-:S04]  /*5ea0*/  LOP3.LUT R0, R7, 0x80000000, RZ, 0xc0, !PT ;  /* 0x8000000007007812 */ /* 0x000fc800078ec0ff */
[----:B------:R-:W-:-:S04]  /*5eb0*/  SHF.R.U32.HI R0, RZ, 0x18, R0 ;  /* 0x00000018ff007819 */ /* 0x000fc80000011600 */
[----:B------:R-:W-:-:S07]  /*5ec0*/  LOP3.LUT R0, R3, R0, RZ, 0xfc, !PT ;  /* 0x0000000003007212 */ /* 0x000fce00078efcff */
.L_x_51766:
[----:B------:R-:W-:Y:S05]  /*5ed0*/  BSYNC B0 ;  /* 0x0000000000007941 */ /* 0x000fea0003800000 */
.L_x_51765:
[----:B------:R0:W-:Y:S01]  /*5ee0*/  STG.E.U8 desc[UR36][R4.64], R0 ;  /* 0x0000000004007986 */ /* 0x0001e2000c101124 */
[----:B------:R-:W-:Y:S05]  /*5ef0*/  BRA `(.L_x_51742) ;  /* 0x0000000000ac7947 */ /* 0x000fea0003800000 */
.L_x_51759:
        /* <DEDUP_REMOVED lines=22> */
.L_x_51741:
        /* <DEDUP_REMOVED lines=16> */
.L_x_51770:
[----:B------:R-:W-:Y:S05]  /*6160*/  BRA `(.L_x_51742) ;  /* 0x0000000000107947 */ /* 0x000fea0003800000 */
.L_x_51769:
[----:B-----5:R-:W-:-:S05]  /*6170*/  SHF.R.S32.HI R25, RZ, 0x1f, R24 ;  /* 0x0000001fff197819 */ /* 0x020fca0000011418 */
[----:B------:R0:W-:Y:S01]  /*6180*/  STG.E.64 desc[UR36][R4.64], R24 ;  /* 0x0000001804007986 */ /* 0x0001e2000c101b24 */
[----:B------:R-:W-:Y:S05]  /*6190*/  BRA `(.L_x_51742) ;  /* 0x0000000000047947 */ /* 0x000fea0003800000 */
.L_x_51768:
[----:B-----5:R0:W-:Y:S02]  /*61a0*/  STG.E desc[UR36][R4.64], R24 ;  /* 0x0000001804007986 */ /* 0x0201e4000c101924 */
.L_x_51742:
        /* <DEDUP_REMOVED lines=23> */
.L_x_51774:
[----:B------:R0:W-:Y:S01]  /*6320*/  STG.E.U8 desc[UR36][R8.64], R18 ;  /* 0x0000001208007986 */ /* 0x0001e2000c101124 */
[----:B------:R-:W-:Y:S05]  /*6330*/  BRA `(.L_x_51776) ;  /* 0x0000000c00507947 */ /* 0x000fea0003800000 */
.L_x_51773:
        /* <DEDUP_REMOVED lines=9> */
.L_x_51778:
[----:B------:R0:W-:Y:S01]  /*63d0*/  STG.E desc[UR36][R8.64], R18 ;  /* 0x0000001208007986 */ /* 0x0001e2000c101924 */
[----:B------:R-:W-:Y:S05]  /*63e0*/  BRA `(.L_x_51776) ;  /* 0x0000000c00247947 */ /* 0x000fea0003800000 */
.L_x_51777:
[----:B------:R0:W-:Y:S01]  /*63f0*/  STG.E.U16 desc[UR36][R8.64], R18 ;  /* 0x0000001208007986 */ /* 0x0001e2000c101524 */
[----:B------:R-:W-:Y:S05]  /*6400*/  BRA `(.L_x_51776) ;  /* 0x0000000c001c7947 */ /* 0x000fea0003800000 */
.L_x_51772:
        /* <DEDUP_REMOVED lines=9> */
.L_x_51780:
[----:B------:R-:W-:-:S04]  /*64a0*/  I2FP.F32.S32 R0, R18 ;  /* 0x0000001200007245 */ /* 0x000fc80000201400 */
[----:B------:R-:W-:-:S05]  /*64b0*/  F2FP.F16.F32.PACK_AB R0, RZ, R0 ;  /* 0x00000000ff00723e */ /* 0x000fca00000000ff */
[----:B------:R0:W-:Y:S01]  /*64c0*/  STG.E.U16 desc[UR36][R8.64], R0 ;  /* 0x0000000008007986 */ /* 0x0001e2000c101524 */
[----:B------:R-:W-:Y:S05]  /*64d0*/  BRA `(.L_x_51776) ;  /* 0x0000000800e87947 */ /* 0x000fea0003800000 */
.L_x_51779:
        /* <DEDUP_REMOVED lines=10> */
.L_x_51782:
[----:B------:R-:W-:-:S04]  /*6580*/  I2FP.F32.S32 R18, R18 ;  /* 0x0000001200127245 */ /* 0x000fc80000201400 */
[----:B------:R-:W-:-:S04]  /*6590*/  F2FP.F16.F32.PACK_AB R3, RZ, R18 ;  /* 0x00000012ff03723e */ /* 0x000fc800000000ff */
[----:B------:R-:W-:-:S05]  /*65a0*/  PRMT R3, R3, 0x5410, RZ ;  /* 0x0000541003037816 */ /* 0x000fca00000000ff */
[----:B------:R0:W-:Y:S01]  /*65b0*/  STG.E desc[UR36][R8.64], R3 ;  /* 0x0000000308007986 */ /* 0x0001e2000c101924 */
[----:B------:R-:W-:Y:S05]  /*65c0*/  BRA `(.L_x_51776) ;  /* 0x0000000800ac7947 */ /* 0x000fea0003800000 */
.L_x_51781:
[----:B------:R-:W0:Y:S02]  /*65d0*/  I2F.F64 R18, R18 ;  /* 0x0000001200127312 */ /* 0x000e240000201c00 */
[----:B0-----:R0:W-:Y:S01]  /*65e0*/  STG.E.64 desc[UR36][R8.64], R18 ;  /* 0x0000001208007986 */ /* 0x0011e2000c101b24 */
[----:B------:R-:W-:Y:S05]  /*65f0*/  BRA `(.L_x_51776) ;  /* 0x0000000800a07947 */ /* 0x000fea0003800000 */
.L_x_51771:
        /* <DEDUP_REMOVED lines=12> */
.L_x_51785:
[----:B------:R-:W0:Y:S01]  /*66c0*/  I2F.F64 R4, R18 ;  /* 0x0000001200047312 */ /* 0x000e220000201c00 */
[----:B------:R-:W-:-:S05]  /*66d0*/  CS2R R6, SRZ ;  /* 0x0000000000067805 */ /* 0x000fca000001ff00 */
[----:B0-----:R0:W-:Y:S01]  /*66e0*/  STG.E.128 desc[UR36][R8.64], R4 ;  /* 0x0000000408007986 */ /* 0x0011e2000c101d24 */
[----:B------:R-:W-:Y:S05]  /*66f0*/  BRA `(.L_x_51776) ;  /* 0x0000000800607947 */ /* 0x000fea0003800000 */
.L_x_51784:
        /* <DEDUP_REMOVED lines=21> */
.L_x_51789:
[----:B------:R-:W-:Y:S05]  /*6850*/  BSYNC B0 ;  /* 0x0000000000007941 */ /* 0x000fea0003800000 */
.L_x_51788:
[----:B------:R-:W-:-:S05]  /*6860*/  LOP3.LUT R5, R0, R5, RZ, 0xfc, !PT ;  /* 0x0000000500057212 */ /* 0x000fca00078efcff */
[----:B------:R0:W-:Y:S01]  /*6870*/  STG.E.U8 desc[UR36][R8.64], R5 ;  /* 0x0000000508007986 */ /* 0x0001e2000c101124 */
[----:B------:R-:W-:Y:S05]  /*6880*/  BRA `(.L_x_51776) ;  /* 0x0000000400fc7947 */ /* 0x000fea0003800000 */
.L_x_51787:
        /* <DEDUP_REMOVED lines=13> */
.L_x_51791:
[----:B------:R-:W-:Y:S01]  /*6960*/  IMAD.MOV.U32 R0, RZ, RZ, 0x7f ;  /* 0x0000007fff007424 */ /* 0x000fe200078e00ff */
[----:B------:R-:W-:-:S04]  /*6970*/  ISETP.GT.U32.AND P0, PT, R3, 0x7f800000, PT ;  /* 0x7f8000000300780c */ /* 0x000fc80003f04070 */
[----:B------:R-:W-:-:S09]  /*6980*/  SEL R0, R0, 0x7c, P0 ;  /* 0x0000007c00007807 */ /* 0x000fd20000000000 */
.L_x_51792:
[----:B------:R-:W-:Y:S05]  /*6990*/  BSYNC B0 ;  /* 0x0000000000007941 */ /* 0x000fea0003800000 */
.L_x_51790:
[----:B------:R-:W-:-:S04]  /*69a0*/  LOP3.LUT R3, R5, 0x80000000, RZ, 0xc0, !PT ;  /* 0x8000000005037812 */ /* 0x000fc800078ec0ff */
[----:B------:R-:W-:-:S04]  /*69b0*/  SHF.R.U32.HI R3, RZ, 0x18, R3 ;  /* 0x00000018ff037819 */ /* 0x000fc80000011603 */
[----:B------:R-:W-:-:S05]  /*69c0*/  LOP3.LUT R3, R0, R3, RZ, 0xfc, !PT ;  /* 0x0000000300037212 */ /* 0x000fca00078efcff */
[----:B------:R0:W-:Y:S01]  /*69d0*/  STG.E.U8 desc[UR36][R8.64], R3 ;  /* 0x0000000308007986 */ /* 0x0001e2000c101124 */
[----:B------:R-:W-:Y:S05]  /*69e0*/  BRA `(.L_x_51776) ;  /* 0x0000000400a47947 */ /* 0x000fea0003800000 */
.L_x_51786:
[----:B------:R-:W-:-:S04]  /*69f0*/  I2FP.F32.S32 R0, R18 ;  /* 0x0000001200007245 */ /* 0x000fc80000201400 */
[----:B------:R-:W-:-:S05]  /*6a00*/  F2FP.BF16.F32.PACK_AB R0, RZ, R0 ;  /* 0x00000000ff00723e */ /* 0x000fca00000010ff */
[----:B------:R0:W-:Y:S01]  /*6a10*/  STG.E.U16 desc[UR36][R8.64], R0 ;  /* 0x0000000008007986 */ /* 0x0001e2000c101524 */
[----:B------:R-:W-:Y:S05]  /*6a20*/  BRA `(.L_x_51776) ;  /* 0x0000000400947947 */ /* 0x000fea0003800000 */
.L_x_51783:
        /* <DEDUP_REMOVED lines=10> */
.L_x_51795:
        /* <DEDUP_REMOVED lines=17> */
.L_x_51798:
[----:B------:R-:W-:-:S04]  /*6be0*/  LOP3.LUT R3, R5, 0x80000000, RZ, 0xc0, !PT ;  /* 0x8000000005037812 */ /* 0x000fc800078ec0ff */
[----:B------:R-:W-:-:S04]  /*6bf0*/  SHF.R.U32.HI R3, RZ, 0x18, R3 ;  /* 0x00000018ff037819 */ /* 0x000fc80000011603 */
[----:B------:R-:W-:-:S04]  /*6c00*/  LOP3.LUT R0, R0, R3, RZ, 0xfc, !PT ;  /* 0x0000000300007212 */ /* 0x000fc800078efcff */
[----:B------:R-:W-:-:S07]  /*6c10*/  PRMT R4, R0, 0x7610, R4 ;  /* 0x0000761000047816 */ /* 0x000fce0000000004 */
.L_x_51797:
[----:B------:R-:W-:Y:S05]  /*6c20*/  BSYNC B0 ;  /* 0x0000000000007941 */ /* 0x000fea0003800000 */
.L_x_51796:
[----:B------:R3:W-:Y:S01]  /*6c30*/  STG.E.U8 desc[UR36][R8.64], R4 ;  /* 0x0000000408007986 */ /* 0x0007e2000c101124 */
[----:B------:R-:W-:Y:S05]  /*6c40*/  BRA `(.L_x_51776) ;  /* 0x00000004000c7947 */ /* 0x000fea0003800000 */
.L_x_51794:
        /* <DEDUP_REMOVED lines=17> */
.L_x_51801:
[----:B------:R-:W-:-:S04]  /*6d60*/  LOP3.LUT R3, R5, 0x80000000, RZ, 0xc0, !PT ;  /* 0x8000000005037812 */ /* 0x000fc800078ec0ff */
[----:B------:R-:W-:-:S04]  /*6d70*/  SHF.R.U32.HI R3, RZ, 0x18, R3 ;  /* 0x00000018ff037819 */ /* 0x000fc80000011603 */
[----:B------:R-:W-:-:S04]  /*6d80*/  LOP3.LUT R0, R0, R3, RZ, 0xfc, !PT ;  /* 0x0000000300007212 */ /* 0x000fc800078efcff */
[----:B------:R-:W-:-:S07]  /*6d90*/  PRMT R4, R0, 0x7610, R4 ;  /* 0x0000761000047816 */ /* 0x000fce0000000004 */
.L_x_51800:
[----:B------:R-:W-:Y:S05]  /*6da0*/  BSYNC B0 ;  /* 0x0000000000007941 */ /* 0x000fea0003800000 */
.L_x_51799:
[----:B------:R0:W-:Y:S01]  /*6db0*/  STG.E.U8 desc[UR36][R8.64], R4 ;  /* 0x0000000408007986 */ /* 0x0001e2000c101124 */
[----:B------:R-:W-:Y:S05]  /*6dc0*/  BRA `(.L_x_51776) ;  /* 0x0000000000ac7947 */ /* 0x000fea0003800000 */
.L_x_51793:
        /* <DEDUP_REMOVED lines=22> */
.L_x_51775:
        /* <DEDUP_REMOVED lines=16> */
.L_x_51804:
[----:B------:R-:W-:Y:S05]  /*7030*/  BRA `(.L_x_51776) ;  /* 0x0000000000107947 */ /* 0x000fea0003800000 */
.L_x_51803:
[----:B------:R-:W-:-:S05]  /*7040*/  SHF.R.S32.HI R19, RZ, 0x1f, R18 ;  /* 0x0000001fff137819 */ /* 0x000fca0000011412 */
[----:B------:R1:W-:Y:S01]  /*7050*/  STG.E.64 desc[UR36][R8.64], R18 ;  /* 0x0000001208007986 */ /* 0x0003e2000c101b24 */
[----:B------:R-:W-:Y:S05]  /*7060*/  BRA `(.L_x_51776) ;  /* 0x0000000000047947 */ /* 0x000fea0003800000 */
.L_x_51802:
[----:B------:R2:W-:Y:S02]  /*7070*/  STG.E desc[UR36][R8.64], R18 ;  /* 0x0000001208007986 */ /* 0x0005e4000c101924 */
.L_x_51776:
[----:B------:R-:W-:-:S07]  /*7080*/  VIADD R23, R23, 0x80 ;  /* 0x0000008017177836 */ /* 0x000fce0000000000 */
.L_x_51736:
[----:B------:R-:W-:Y:S05]  /*7090*/  BSYNC B6 ;  /* 0x0000000000067941 */ /* 0x000fea0003800000 */
.L_x_51735:
        /* <DEDUP_REMOVED lines=21> */
.L_x_51808:
[----:B-----5:R-:W-:Y:S01]  /*71f0*/  STG.E.U8 desc[UR36][R2.64], R22 ;  /* 0x0000001602007986 */ /* 0x020fe2000c101124 */
[----:B------:R-:W-:Y:S05]  /*7200*/  EXIT ;  /* 0x000000000000794d */ /* 0x000fea0003800000 */
.L_x_51807:
        /* <DEDUP_REMOVED lines=9> */
.L_x_51811:
[----:B-----5:R-:W-:Y:S01]  /*72a0*/  STG.E desc[UR36][R2.64], R22 ;  /* 0x0000001602007986 */ /* 0x020fe2000c101924 */
[----:B------:R-:W-:Y:S05]  /*72b0*/  EXIT ;  /* 0x000000000000794d */ /* 0x000fea0003800000 */
.L_x_51810:
[----:B-----5:R-:W-:Y:S01]  /*72c0*/  STG.E.U16 desc[UR36][R2.64], R22 ;  /* 0x0000001602007986 */ /* 0x020fe2000c101524 */
[----:B------:R-:W-:Y:S05]  /*72d0*/  EXIT ;  /* 0x000000000000794d */ /* 0x000fea0003800000 */
.L_x_51806:
        /* <DEDUP_REMOVED lines=9> */
.L_x_51813:
[----:B-----5:R-:W-:-:S04]  /*7370*/  I2FP.F32.S32 R0, R22 ;  /* 0x0000001600007245 */ /* 0x020fc80000201400 */
[----:B------:R-:W-:-:S05]  /*7380*/  F2FP.F16.F32.PACK_AB R0, RZ, R0 ;  /* 0x00000000ff00723e */ /* 0x000fca00000000ff */
[----:B------:R-:W-:Y:S01]  /*7390*/  STG.E.U16 desc[UR36][R2.64], R0 ;  /* 0x0000000002007986 */ /* 0x000fe2000c101524 */
[----:B------:R-:W-:Y:S05]  /*73a0*/  EXIT ;  /* 0x000000000000794d */ /* 0x000fea0003800000 */
.L_x_51812:
        /* <DEDUP_REMOVED lines=10> */
.L_x_51815:
[----:B-----5:R-:W-:-:S04]  /*7450*/  I2FP.F32.S32 R22, R22 ;  /* 0x0000001600167245 */ /* 0x020fc80000201400 */
[----:B------:R-:W-:-:S04]  /*7460*/  F2FP.F16.F32.PACK_AB R5, RZ, R22 ;  /* 0x00000016ff05723e */ /* 0x000fc800000000ff */
[----:B------:R-:W-:-:S05]  /*7470*/  PRMT R5, R5, 0x5410, RZ ;  /* 0x0000541005057816 */ /* 0x000fca00000000ff */
[----:B------:R-:W-:Y:S01]  /*7480*/  STG.E desc[UR36][R2.64], R5 ;  /* 0x0000000502007986 */ /* 0x000fe2000c101924 */
[----:B------:R-:W-:Y:S05]  /*7490*/  EXIT ;  /* 0x000000000000794d */ /* 0x000fea0003800000 */
.L_x_51814:
[----:B-----5:R-:W0:Y:S02]  /*74a0*/  I2F.F64 R22, R22 ;  /* 0x0000001600167312 */ /* 0x020e240000201c00 */
[----:B0-----:R-:W-:Y:S01]  /*74b0*/  STG.E.64 desc[UR36][R2.64], R22 ;  /* 0x0000001602007986 */ /* 0x001fe2000c101b24 */
[----:B------:R-:W-:Y:S05]  /*74c0*/  EXIT ;  /* 0x000000000000794d */ /* 0x000fea0003800000 */
.L_x_51805:
        /* <DEDUP_REMOVED lines=12> */
.L_x_51818:
[----:B-----5:R-:W0:Y:S01]  /*7590*/  I2F.F64 R4, R22 ;  /* 0x0000001600047312 */ /* 0x020e220000201c00 */
[----:B------:R-:W-:-:S05]  /*75a0*/  CS2R R6, SRZ ;  /* 0x0000000000067805 */ /* 0x000fca000001ff00 */
[----:B0-----:R-:W-:Y:S01]  /*75b0*/  STG.E.128 desc[UR36][R2.64], R4 ;  /* 0x0000000402007986 */ /* 0x001fe2000c101d24 */
[----:B------:R-:W-:Y:S05]  /*75c0*/  EXIT ;  /* 0x000000000000794d */ /* 0x000fea0003800000 */
.L_x_51817:
        /* <DEDUP_REMOVED lines=21> */
.L_x_51822:
[----:B------:R-:W-:Y:S05]  /*7720*/  BSYNC B0 ;  /* 0x0000000000007941 */ /* 0x000fea0003800000 */
.L_x_51821:
[----:B------:R-:W-:-:S05]  /*7730*/  LOP3.LUT R5, R0, R5, RZ, 0xfc, !PT ;  /* 0x0000000500057212 */ /* 0x000fca00078efcff */
[----:B------:R-:W-:Y:S01]  /*7740*/  STG.E.U8 desc[UR36][R2.64], R5 ;  /* 0x0000000502007986 */ /* 0x000fe2000c101124 */
[----:B------:R-:W-:Y:S05]  /*7750*/  EXIT ;  /* 0x000000000000794d */ /* 0x000fea0003800000 */
.L_x_51820:
        /* <DEDUP_REMOVED lines=13> */
.L_x_51824:
[----:B------:R-:W-:Y:S01]  /*7830*/  IMAD.MOV.U32 R0, RZ, RZ, 0x7f ;  /* 0x0000007fff007424 */ /* 0x000fe200078e00ff */
[----:B------:R-:W-:-:S04]  /*7840*/  ISETP.GT.U32.AND P0, PT, R4, 0x7f800000, PT ;  /* 0x7f8000000400780c */ /* 0x000fc80003f04070 */
[----:B------:R-:W-:-:S09]  /*7850*/  SEL R0, R0, 0x7c, P0 ;  /* 0x0000007c00007807 */ /* 0x000fd20000000000 */
.L_x_51825:
[----:B------:R-:W-:Y:S05]  /*7860*/  BSYNC B0 ;  /* 0x0000000000007941 */ /* 0x000fea0003800000 */
.L_x_51823:
[----:B------:R-:W-:-:S04]  /*7870*/  LOP3.LUT R4, R5, 0x80000000, RZ, 0xc0, !PT ;  /* 0x8000000005047812 */ /* 0x000fc800078ec0ff */
[----:B------:R-:W-:-:S04]  /*7880*/  SHF.R.U32.HI R5, RZ, 0x18, R4 ;  /* 0x00000018ff057819 */ /* 0x000fc80000011604 */
[----:B------:R-:W-:-:S05]  /*7890*/  LOP3.LUT R5, R0, R5, RZ, 0xfc, !PT ;  /* 0x0000000500057212 */ /* 0x000fca00078efcff */
[----:B------:R-:W-:Y:S01]  /*78a0*/  STG.E.U8 desc[UR36][R2.64], R5 ;  /* 0x0000000502007986 */ /* 0x000fe2000c101124 */
[----:B------:R-:W-:Y:S05]  /*78b0*/  EXIT ;  /* 0x000000000000794d */ /* 0x000fea0003800000 */
.L_x_51819:
[----:B-----5:R-:W-:-:S04]  /*78c0*/  I2FP.F32.S32 R0, R22 ;  /* 0x0000001600007245 */ /* 0x020fc80000201400 */
[----:B------:R-:W-:-:S05]  /*78d0*/  F2FP.BF16.F32.PACK_AB R0, RZ, R0 ;  /* 0x00000000ff00723e */ /* 0x000fca00000010ff */
[----:B------:R-:W-:Y:S01]  /*78e0*/  STG.E.U16 desc[UR36][R2.64], R0 ;  /* 0x0000000002007986 */ /* 0x000fe2000c101524 */
[----:B------:R-:W-:Y:S05]  /*78f0*/  EXIT ;  /* 0x000000000000794d */ /* 0x000fea0003800000 */
.L_x_51816:
        /* <DEDUP_REMOVED lines=10> */
.L_x_51828:
        /* <DEDUP_REMOVED lines=17> */
.L_x_51831:
[----:B------:R-:W-:-:S04]  /*7ab0*/  LOP3.LUT R0, R7, 0x80000000, RZ, 0xc0, !PT ;  /* 0x8000000007007812 */ /* 0x000fc800078ec0ff */
[----:B------:R-:W-:-:S04]  /*7ac0*/  SHF.R.U32.HI R5, RZ, 0x18, R0 ;  /* 0x00000018ff057819 */ /* 0x000fc80000011600 */
[----:B------:R-:W-:-:S04]  /*7ad0*/  LOP3.LUT R4, R4, R5, RZ, 0xfc, !PT ;  /* 0x0000000504047212 */ /* 0x000fc800078efcff */
[----:B------:R-:W-:-:S07]  /*7ae0*/  PRMT R0, R4, 0x7610, R0 ;  /* 0x0000761004007816 */ /* 0x000fce0000000000 */
.L_x_51830:
[----:B------:R-:W-:Y:S05]  /*7af0*/  BSYNC B0 ;  /* 0x0000000000007941 */ /* 0x000fea0003800000 */
.L_x_51829:
[----:B------:R-:W-:Y:S01]  /*7b00*/  STG.E.U8 desc[UR36][R2.64], R0 ;  /* 0x0000000002007986 */ /* 0x000fe2000c101124 */
[----:B------:R-:W-:Y:S05]  /*7b10*/  EXIT ;  /* 0x000000000000794d */ /* 0x000fea0003800000 */
.L_x_51827:
        /* <DEDUP_REMOVED lines=17> */
.L_x_51834:
[----:B------:R-:W-:-:S04]  /*7c30*/  LOP3.LUT R0, R7, 0x80000000, RZ, 0xc0, !PT ;  /* 0x8000000007007812 */ /* 0x000fc800078ec0ff */
[----:B------:R-:W-:-:S04]  /*7c40*/  SHF.R.U32.HI R5, RZ, 0x18, R0 ;  /* 0x00000018ff057819 */ /* 0x000fc80000011600 */
[----:B------:R-:W-:-:S04]  /*7c50*/  LOP3.LUT R4, R4, R5, RZ, 0xfc, !PT ;  /* 0x0000000504047212 */ /* 0x000fc800078efcff */
[----:B------:R-:W-:-:S07]  /*7c60*/  PRMT R0, R4, 0x7610, R0 ;  /* 0x0000761004007816 */ /* 0x000fce0000000000 */
.L_x_51833:
[----:B------:R-:W-:Y:S05]  /*7c70*/  BSYNC B0 ;  /* 0x0000000000007941 */ /* 0x000fea0003800000 */
.L_x_51832:
[----:B------:R-:W-:Y:S01]  /*7c80*/  STG.E.U8 desc[UR36][R2.64], R0 ;  /* 0x0000000002007986 */ /* 0x000fe2000c101124 */
[----:B------:R-:W-:Y:S05]  /*7c90*/  EXIT ;  /* 0x000000000000794d */ /* 0x000fea0003800000 */
.L_x_51826:
        /* <DEDUP_REMOVED lines=22> */
.L_x_51809:
        /* <DEDUP_REMOVED lines=16> */
.L_x_51837:
[----:B------:R-:W-:Y:S05]  /*7f00*/  EXIT ;  /* 0x000000000000794d */ /* 0x000fea0003800000 */
.L_x_51836:
[----:B-----5:R-:W-:-:S05]  /*7f10*/  SHF.R.S32.HI R23, RZ, 0x1f, R22 ;  /* 0x0000001fff177819 */ /* 0x020fca0000011416 */
[----:B------:R-:W-:Y:S01]  /*7f20*/  STG.E.64 desc[UR36][R2.64], R22 ;  /* 0x0000001602007986 */ /* 0x000fe2000c101b24 */
[----:B------:R-:W-:Y:S05]  /*7f30*/  EXIT ;  /* 0x000000000000794d */ /* 0x000fea0003800000 */
.L_x_51835:
[----:B-----5:R-:W-:Y:S01]  /*7f40*/  STG.E desc[UR36][R2.64], R22 ;  /* 0x0000001602007986 */ /* 0x020fe2000c101924 */
[----:B------:R-:W-:Y:S05]  /*7f50*/  EXIT ;  /* 0x000000000000794d */ /* 0x000fea0003800000 */
.L_x_51838:
        /* <DEDUP_REMOVED lines=10> */
.L_x_57620:


//--------------------- .text._ZN2at6native18elementwise_kernelILi128ELi2EZNS0_22gpu_kernel_impl_nocastINS0_13BUnaryFunctorIiiiZZZNS0_21remainder_kernel_cudaERNS_18TensorIteratorBaseEENKUlvE_clEvENKUlvE1_clEvEUliiE_EEEEvS5_RKT_EUliE_EEviT1_ --------------------------
	.section	.text._ZN2at6native18elementwise_kernelILi128ELi2EZNS0_22gpu_kernel_impl_nocastINS0_13BUnaryFunctorIiiiZZZNS0_21remainder_kernel_cudaERNS_18TensorIteratorBaseEENKUlvE_clEvENKUlvE1_clEvEUliiE_EEEEvS5_RKT_EUliE_EEviT1_,"ax",@progbits
	.align	128
        .global         _ZN2at6native18elementwise_kernelILi128ELi2EZNS0_22gpu_kernel_impl_nocastINS0_13BUnaryFunctorIiiiZZZNS0_21remainder_kernel_cudaERNS_18TensorIteratorBaseEENKUlvE_clEvENKUlvE1_clEvEUliiE_EEEEvS5_RKT_EUliE_EEviT1_
        .type           _ZN2at6native18elementwise_kernelILi128ELi2EZNS0_22gpu_kernel_impl_nocastINS0_13BUnaryFunctorIiiiZZZNS0_21remainder_kernel_cudaERNS_18TensorIteratorBaseEENKUlvE_clEvENKUlvE1_clEvEUliiE_EEEEvS5_RKT_EUliE_EEviT1_,@function
        .size           _ZN2at6native18elementwise_kernelILi128ELi2EZNS0_22gpu_kernel_impl_nocastINS0_13BUnaryFunctorIiiiZZZNS0_21remainder_kernel_cudaERNS_18TensorIteratorBaseEENKUlvE_clEvENKUlvE1_clEvEUliiE_EEEEvS5_RKT_EUliE_EEviT1_,(.L_x_57621 - _ZN2at6native18elementwise_kernelILi128ELi2EZNS0_22gpu_kernel_impl_nocastINS0_13BUnaryFunctorIiiiZZZNS0_21remainder_kernel_cudaERNS_18TensorIteratorBaseEENKUlvE_clEvENKUlvE1_clEvEUliiE_EEEEvS5_RKT_EUliE_EEviT1_)
        .other          _ZN2at6native18elementwise_kernelILi128ELi2EZNS0_22gpu_kernel_impl_nocastINS0_13BUnaryFunctorIiiiZZZNS0_21remainder_kernel_cudaERNS_18TensorIteratorBaseEENKUlvE_clEvENKUlvE1_clEvEUliiE_EEEEvS5_RKT_EUliE_EEviT1_,@"STO_CUDA_ENTRY STV_DEFAULT"
_ZN2at6native18elementwise_kernelILi128ELi2EZNS0_22gpu_kernel_impl_nocastINS0_13BUnaryFunctorIiiiZZZNS0_21remainder_kernel_cudaERNS_18TensorIteratorBaseEENKUlvE_clEvENKUlvE1_clEvEUliiE_EEEEvS5_RKT_EUliE_EEviT1_:
.text._ZN2at6native18elementwise_kernelILi128ELi2EZNS0_22gpu_kernel_impl_nocastINS0_13BUnaryFunctorIiiiZZZNS0_21remainder_kernel_cudaERNS_18TensorIteratorBaseEENKUlvE_clEvENKUlvE1_clEvEUliiE_EEEEvS5_RKT_EUliE_EEviT1_:
        /* <DEDUP_REMOVED lines=312> */
.L_x_51841:
        /* <DEDUP_REMOVED lines=9> */
[----:B0-----:R-:W-:-:S06]  /*1410*/  VIADD R6, R2, 0xffffffe ;  /* 0x0ffffffe02067836 */ /* 0x001fcc0000000000 */
        /* <DEDUP_REMOVED lines=9> */
[----:B------:R-:W-:Y:S02]  /*14b0*/  IMAD R2, R9, R7, R8 ;  /* 0x0000000709027224 */ /* 0x000fe400078e0208 */
[----:B------:R-:W-:-:S03]  /*14c0*/  VIADD R7, R0, 0x80 ;  /* 0x0000008000077836 */ /* 0x000fc60000000000 */
[----:B------:R-:W-:-:S13]  /*14d0*/  ISETP.GT.U32.AND P0, PT, R9, R2, PT ;  /* 0x000000020900720c */ /* 0x000fda0003f04070 */
[----:B------:R-:W-:Y:S02]  /*14e0*/  @!P0 IADD3 R2, R2, -R9, RZ ;  /* 0x8000000902028210 */ /* 0x000fe40007ffe0ff */
[----:B------:R-:W-:Y:S02]  /*14f0*/  ISETP.NE.AND P0, PT, R11, RZ, PT ;  /* 0x000000ff0b00720c */ /* 0x000fe40003f05270 */
[----:B------:R-:W-:-:S13]  /*1500*/  ISETP.GT.U32.AND P1, PT, R9, R2, PT ;  /* 0x000000020900720c */ /* 0x000fda0003f24070 */
[----:B------:R-:W-:-:S05]  /*1510*/  @!P1 IMAD.IADD R2, R2, 0x1, -R9 ;  /* 0x0000000102029824 */ /* 0x000fca00078e0a09 */
[----:B------:R-:W-:-:S04]  /*1520*/  MOV R4, R2 ;  /* 0x0000000200047202 */ /* 0x000fc80000000f00 */
[----:B------:R-:W-:Y:S02]  /*1530*/  @!P2 IADD3 R4, -R4, RZ, RZ ;  /* 0x000000ff0404a210 */ /* 0x000fe40007ffe1ff */
[----:B------:R-:W-:-:S04]  /*1540*/  @!P0 LOP3.LUT R4, RZ, R11, RZ, 0x33, !PT ;  /* 0x0000000bff048212 */ /* 0x000fc800078e33ff */
[----:B------:R-:W-:-:S04]  /*1550*/  LOP3.LUT R2, R4, R11, RZ, 0x3c, !PT ;  /* 0x0000000b04027212 */ /* 0x000fc800078e3cff */
[----:B------:R-:W-:Y:S02]  /*1560*/  ISETP.GT.AND P0, PT, R2, -0x1, PT ;  /* 0xffffffff0200780c */ /* 0x000fe40003f04270 */
[----:B------:R-:W-:Y:S02]  /*1570*/  IADD3 R2, P1, R3, UR8, RZ ;  /* 0x0000000803027c10 */ /* 0x000fe4000ff3e0ff */
[----:B------:R-:W-:Y:S02]  /*1580*/  ISETP.EQ.OR P0, PT, R4, RZ, P0 ;  /* 0x000000ff0400720c */ /* 0x000fe40000702670 */
[----:B------:R-:W-:Y:S02]  /*1590*/  IADD3.X R3, RZ, UR9, RZ, P1, !PT ;  /* 0x00000009ff037c10 */ /* 0x000fe40008ffe4ff */
[----:B------:R-:W-:-:S04]  /*15a0*/  SEL R5, R11, RZ, !P0 ;  /* 0x000000ff0b057207 */ /* 0x000fc80004000000 */
[----:B------:R-:W-:-:S05]  /*15b0*/  IADD3 R5, R4, R5, RZ ;  /* 0x0000000504057210 */ /* 0x000fca0007ffe0ff */
[----:B------:R0:W-:Y:S02]  /*15c0*/  STG.E desc[UR4][R2.64], R5 ;  /* 0x0000000502007986 */ /* 0x0001e4000c101904 */
.L_x_51840:
[----:B------:R-:W-:Y:S05]  /*15d0*/  BSYNC B0 ;  /* 0x0000000000007941 */ /* 0x000fea0003800000 */
.L_x_51839:
[----:B------:R-:W-:-:S13]  /*15e0*/  ISETP.GE.AND P0, PT, R7, UR6, PT ;  /* 0x0000000607007c0c */ /* 0x000fda000bf06270 */
[----:B------:R-:W-:Y:S05]  /*15f0*/  @P0 EXIT ;  /* 0x000000000000094d */ /* 0x000fea0003800000 */
[----:B------:R-:W1:Y:S01]  /*1600*/  LDC R8, c[0x0][0x218] ;  /* 0x00008600ff087b82 */ /* 0x000e620000000800 */
[----:B0-----:R-:W-:Y:S01]  /*1610*/  HFMA2.MMA R3, -RZ, RZ, 0, 0 ;  /* 0x00000000ff037435 */ /* 0x001fe200000001ff */
[----:B------:R-:W-:Y:S02]  /*1620*/  MOV R0, RZ ;  /* 0x000000ff00007202 */ /* 0x000fe40000000f00 */
        /* <DEDUP_REMOVED lines=300> */
.L_x_51842:
[----:B------:R-:W-:Y:S01]  /*28f0*/  ULDC.64 UR6, c[0x0][0x418] ;  /* 0x0001060000067ab9 */ /* 0x000fe20000000a00 */
[----:B------:R-:W0:Y:S01]  /*2900*/  LDC R9, c[0x0][0x424] ;  /* 0x00010900ff097b82 */ /* 0x000e220000000800 */
[----:B------:R-:W-:-:S04]  /*2910*/  IADD3 R4, P0, R0, UR6, RZ ;  /* 0x0000000600047c10 */ /* 0x000fc8000ff1e0ff */
[----:B------:R-:W-:Y:S01]  /*2920*/  IADD3.X R5, RZ, UR7, RZ, P0, !PT ;  /* 0x00000007ff057c10 */ /* 0x000fe200087fe4ff */
[----:B------:R-:W-:-:S04]  /*2930*/  ULDC.64 UR6, c[0x0][0x410] ;  /* 0x0001040000067ab9 */ /* 0x000fc80000000a00 */
[----:B------:R-:W2:Y:S01]  /*2940*/  LDG.E R4, desc[UR4][R4.64] ;  /* 0x0000000404047981 */ /* 0x000ea2000c1e1900 */
[----:B0-----:R-:W-:Y:S02]  /*2950*/  IABS R11, R9 ;  /* 0x00000009000b7213 */ /* 0x001fe40000000000 */
[----:B------:R-:W-:Y:S02]  /*2960*/  ISETP.NE.AND P2, PT, R9, RZ, PT ;  /* 0x000000ff0900720c */ /* 0x000fe40003f45270 */
        /* <DEDUP_REMOVED lines=10> */
[----:B------:R-:W-:-:S04]  /*2a10*/  IMAD.HI.U32 R0, R13, R2, RZ ;  /* 0x000000020d007227 */ /* 0x000fc800078e00ff */
[----:B------:R-:W-:-:S04]  /*2a20*/  IMAD.MOV R5, RZ, RZ, -R0 ;  /* 0x000000ffff057224 */ /* 0x000fc800078e0a00 */
[----:B------:R-:W-:-:S05]  /*2a30*/  IMAD R0, R11, R5, R2 ;  /* 0x000000050b007224 */ /* 0x000fca00078e0202 */
[----:B------:R-:W-:-:S13]  /*2a40*/  ISETP.GT.U32.AND P0, PT, R11, R0, PT ;  /* 0x000000000b00720c */ /* 0x000fda0003f04070 */
[----:B------:R-:W-:-:S04]  /*2a50*/  @!P0 IADD3 R0, R0, -R11, RZ ;  /* 0x8000000b00008210 */ /* 0x000fc80007ffe0ff */
[----:B------:R-:W-:-:S13]  /*2a60*/  ISETP.GT.U32.AND P0, PT, R11, R0, PT ;  /* 0x000000000b00720c */ /* 0x000fda0003f04070 */
[----:B------:R-:W-:-:S04]  /*2a70*/  @!P0 IADD3 R0, R0, -R11, RZ ;  /* 0x8000000b00008210 */ /* 0x000fc80007ffe0ff */
        /* <DEDUP_REMOVED lines=9> */
[----:B------:R-:W-:Y:S01]  /*2b10*/  STG.E desc[UR4][R2.64], R5 ;  /* 0x0000000502007986 */ /* 0x000fe2000c101904 */
[----:B------:R-:W-:Y:S05]  /*2b20*/  EXIT ;  /* 0x000000000000794d */ /* 0x000fea0003800000 */
.L_x_51843:
        /* <DEDUP_REMOVED lines=13> */
.L_x_57621:


//--------------------- .text._ZN2at6native27unrolled_elementwise_kernelINS0_13BUnaryFunctorIiiiZZZNS0_21remainder_kernel_cudaERNS_18TensorIteratorBaseEENKUlvE_clEvENKUlvE1_clEvEUliiE_EESt5arrayIPcLm2EELi4E23TrivialOffsetCalculatorILi1EjESD_NS0_6memory15LoadWithoutCastENSE_16StoreWithoutCastEEEviT_T0_T2_T3_T4_T5_ --------------------------
	.section	.text._ZN2at6native27unrolled_elementwise_kernelINS0_13BUnaryFunctorIiiiZZZNS0_21remainder_kernel_cudaERNS_18TensorIteratorBaseEENKUlvE_clEvENKUlvE1_clEvEUliiE_EESt5arrayIPcLm2EELi4E23TrivialOffsetCalculatorILi1EjESD_NS0_6memory15LoadWithoutCastENSE_16StoreWithoutCastEEEviT_T0_T2_T3_T4_T5_,"ax",@progbits
	.align	128
        .global         _ZN2at6native27unrolled_elementwise_kernelINS0_13BUnaryFunctorIiiiZZZNS0_21remainder_kernel_cudaERNS_18TensorIteratorBaseEENKUlvE_clEvENKUlvE1_clEvEUliiE_EESt5arrayIPcLm2EELi4E23TrivialOffsetCalculatorILi1EjESD_NS0_6memory15LoadWithoutCastENSE_16StoreWithoutCastEEEviT_T0_T2_T3_T4_T5_
        .type           _ZN2at6native27unrolled_elementwise_kernelINS0_13BUnaryFunctorIiiiZZZNS0_21remainder_kernel_cudaERNS_18TensorIteratorBaseEENKUlvE_clEvENKUlvE1_clEvEUliiE_EESt5arrayIPcLm2EELi4E23TrivialOffsetCalculatorILi1EjESD_NS0_6memory15LoadWithoutCastENSE_16StoreWithoutCastEEEviT_T0_T2_T3_T4_T5_,@function
        .size           _ZN2at6native27unrolled_elementwise_kernelINS0_13BUnaryFunctorIiiiZZZNS0_21remainder_kernel_cudaERNS_18TensorIteratorBaseEENKUlvE_clEvENKUlvE1_clEvEUliiE_EESt5arrayIPcLm2EELi4E23TrivialOffsetCalculatorILi1EjESD_NS0_6memory15LoadWithoutCastENSE_16StoreWithoutCastEEEviT_T0_T2_T3_T4_T5_,(.L_x_57622 - _ZN2at6native27unrolled_elementwise_kernelINS0_13BUnaryFunctorIiiiZZZNS0_21remainder_kernel_cudaERNS_18TensorIteratorBaseEENKUlvE_clEvENKUlvE1_clEvEUliiE_EESt5arrayIPcLm2EELi4E23TrivialOffsetCalculatorILi1EjESD_NS0_6memory15LoadWithoutCastENSE_16StoreWithoutCastEEEviT_T0_T2_T3_T4_T5_)
        .other          _ZN2at6native27unrolled_elementwise_kernelINS0_13BUnaryFunctorIiiiZZZNS0_21remainder_kernel_cudaERNS_18TensorIteratorBaseEENKUlvE_clEvENKUlvE1_clEvEUliiE_EESt5arrayIPcLm2EELi4E23TrivialOffsetCalculatorILi1EjESD_NS0_6memory15LoadWithoutCastENSE_16StoreWithoutCastEEEviT_T0_T2_T3_T4_T5_,@"STO_CUDA_ENTRY STV_DEFAULT"
_ZN2at6native27unrolled_elementwise_kernelINS0_13BUnaryFunctorIiiiZZZNS0_21remainder_kernel_cudaERNS_18TensorIteratorBaseEENKUlvE_clEvENKUlvE1_clEvEUliiE_EESt5arrayIPcLm2EELi4E23TrivialOffsetCalculatorILi1EjESD_NS0_6memory15LoadWithoutCastENSE_16StoreWithoutCastEEEviT_T0_T2_T3_T4_T5_:
.text._ZN2at6native27unrolled_elementwise_kernelINS0_13BUnaryFunctorIiiiZZZNS0_21remainder_kernel_cudaERNS_18TensorIteratorBaseEENKUlvE_clEvENKUlvE1_clEvEUliiE_EESt5arrayIPcLm2EELi4E23TrivialOffsetCalculatorILi1EjESD_NS0_6memory15LoadWithoutCastENSE_16StoreWithoutCastEEEviT_T0_T2_T3_T4_T5_:
        /* <DEDUP_REMOVED lines=9> */
[----:B------:R-:W-:Y:S01]  /*0090*/  @!P1 VIADD R7, R3, 0x80 ;  /* 0x0000008003079836 */ /* 0x000fe20000000000 */
[----:B------:R-:W0:Y:S04]  /*00a0*/  @!P1 LDC.64 R12, c[0x0][0x228] ;  /* 0x00008a00ff0c9b82 */ /* 0x000e280000000a00 */
[----:B------:R-:W-:-:S13]  /*00b0*/  ISETP.GE.AND P0, PT, R7, R2, PT ;  /* 0x000000020700720c */ /* 0x000fda0003f06270 */
[----:B------:R-:W-:Y:S01]  /*00c0*/  @!P0 IMAD R9, R0, 0x200, R7 ;  /* 0x0000020000098824 */ /* 0x000fe200078e0207 */
[----:B------:R-:W1:Y:S01]  /*00d0*/  @!P0 LDC.64 R10, c[0x0][0x228] ;  /* 0x00008a00ff0a8b82 */ /* 0x000e620000000a00 */
[----:B------:R-:W-:-:S05]  /*00e0*/  @!P0 VIADD R7, R7, 0x80 ;  /* 0x0000008007078836 */ /* 0x000fca0000000000 */
[----:B------:R-:W-:-:S13]  /*00f0*/  ISETP.GE.AND P3, PT, R7, R2, PT ;  /* 0x000000020700720c */ /* 0x000fda0003f66270 */
[C---:B------:R-:W-:Y:S01]  /*0100*/  @!P3 LEA R17, R0.reuse, R7, 0x9 ;  /* 0x000000070011b211 */ /* 0x040fe200078e48ff */
[----:B------:R-:W-:Y:S01]  /*0110*/  @!P3 VIADD R7, R7, 0x80 ;  /* 0x000000800707b836 */ /* 0x000fe20000000000 */
[----:B------:R-:W2:Y:S01]  /*0120*/  @!P3 LDC.64 R4, c[0x0][0x228] ;  /* 0x00008a00ff04bb82 */ /* 0x000ea20000000a00 */
[----:B------:R-:W-:Y:S02]  /*0130*/  IMAD.MOV.U32 R8, RZ, RZ, RZ ;  /* 0x000000ffff087224 */ /* 0x000fe400078e00ff */
[----:B-1----:R-:W-:Y:S01]  /*0140*/  @!P0 IMAD.WIDE.U32 R10, R9, 0x4, R10 ;  /* 0x00000004090a8825 */ /* 0x002fe200078e000a */
[----:B------:R-:W-:Y:S02]  /*0150*/  ISETP.GE.AND P2, PT, R7, R2, PT ;  /* 0x000000020700720c */ /* 0x000fe40003f46270 */
[C---:B------:R-:W-:Y:S01]  /*0160*/  IADD3 R21, R3.reuse, 0x80, RZ ;  /* 0x0000008003157810 */ /* 0x040fe20007ffe0ff */
[C---:B------:R-:W-:Y:S01]  /*0170*/  VIADD R9, R3.reuse, 0x100 ;  /* 0x0000010003097836 */ /* 0x040fe20000000000 */
[----:B------:R-:W-:Y:S01]  /*0180*/  BSSY B0, `(.L_x_51844) ;  /* 0x0000030000007945 */ /* 0x000fe20003800000 */
[----:B------:R-:W-:Y:S01]  /*0190*/  VIADD R19, R3, 0x180 ;  /* 0x0000018003137836 */ /* 0x000fe20000000000 */
[----:B------:R1:W5:Y:S07]  /*01a0*/  @!P0 LDG.E R18, desc[UR4][R10.64] ;  /* 0x000000040a128981 */ /* 0x00036e000c1e1900 */
[----:B------:R-:W3:Y:S01]  /*01b0*/  @!P2 LDC.64 R14, c[0x0][0x228] ;  /* 0x00008a00ff0eab82 */ /* 0x000ee20000000a00 */
[----:B------:R-:W-:-:S02]  /*01c0*/  @!P2 IMAD R7, R0, 0x200, R7 ;  /* 0x000002000007a824 */ /* 0x000fc400078e0207 */
[----:B--2---:R-:W-:Y:S01]  /*01d0*/  @!P3 IMAD.WIDE.U32 R16, R17, 0x4, R4 ;  /* 0x000000041110b825 */ /* 0x004fe200078e0004 */
[----:B------:R-:W-:Y:S02]  /*01e0*/  CS2R R4, SRZ ;  /* 0x0000000000047805 */ /* 0x000fe4000001ff00 */
[----:B------:R-:W-:Y:S01]  /*01f0*/  ISETP.GE.AND P5, PT, R21, R2, PT ;  /* 0x000000021500720c */ /* 0x000fe20003fa6270 */
[----:B-1----:R-:W-:-:S03]  /*0200*/  @!P1 IMAD R11, R0, 0x200, R3 ;  /* 0x00000200000b9824 */ /* 0x002fc600078e0203 */
[----:B------:R1:W5:Y:S01]  /*0210*/  @!P3 LDG.E R5, desc[UR4][R16.64] ;  /* 0x000000041005b981 */ /* 0x000362000c1e1900 */
[----:B---3--:R-:W-:Y:S01]  /*0220*/  @!P2 IMAD.WIDE.U32 R14, R7, 0x4, R14 ;  /* 0x00000004070ea825 */ /* 0x008fe200078e000e */
[----:B------:R-:W-:Y:S02]  /*0230*/  @!P1 LEA R7, R0, R3, 0x9 ;  /* 0x0000000300079211 */ /* 0x000fe400078e48ff */
[-C--:B------:R-:W-:Y:S02]  /*0240*/  ISETP.GE.AND P3, PT, R9, R2.reuse, PT ;  /* 0x000000020900720c */ /* 0x080fe40003f66270 */
[----:B------:R1:W5:Y:S01]  /*0250*/  @!P2 LDG.E R4, desc[UR4][R14.64] ;  /* 0x000000040e04a981 */ /* 0x000362000c1e1900 */
[----:B0-----:R-:W-:Y:S02]  /*0260*/  @!P1 IMAD.WIDE.U32 R12, R7, 0x4, R12 ;  /* 0x00000004070c9825 */ /* 0x001fe400078e000c */
[----:B------:R-:W0:Y:S03]  /*0270*/  @!P1 LDC.64 R6, c[0x0][0x220] ;  /* 0x00008800ff069b82 */ /* 0x000e260000000a00 */
[----:B------:R1:W5:Y:S01]  /*0280*/  @!P1 LDG.E R8, desc[UR4][R12.64] ;  /* 0x000000040c089981 */ /* 0x000362000c1e1900 */
[----:B------:R-:W-:Y:S01]  /*0290*/  ISETP.GE.AND P2, PT, R19, R2, PT ;  /* 0x000000021300720c */ /* 0x000fe20003f46270 */
[----:B------:R-:W-:Y:S01]  /*02a0*/  @!P1 IMAD.MOV.U32 R3, RZ, RZ, R21 ;  /* 0x000000ffff039224 */ /* 0x000fe200078e0015 */
[----:B------:R-:W-:Y:S11]  /*02b0*/  @P1 BRA `(.L_x_51845) ;  /* 0x0000000000701947 */ /* 0x000ff60003800000 */
[----:B-1----:R-:W1:Y:S01]  /*02c0*/  LDC R14, c[0x0][0x218] ;  /* 0x00008600ff0e7b82 */ /* 0x002e620000000800 */
[----:B-----5:R-:W-:Y:S02]  /*02d0*/  IABS R16, R8 ;  /* 0x0000000800107213 */ /* 0x020fe40000000000 */
[----:B------:R-:W-:Y:S02]  /*02e0*/  ISETP.GE.AND P6, PT, R8, RZ, PT ;  /* 0x000000ff0800720c */ /* 0x000fe40003fc6270 */
[----:B-1----:R-:W-:-:S04]  /*02f0*/  IABS R10, R14 ;  /* 0x0000000e000a7213 */ /* 0x002fc80000000000 */
[----:B------:R-:W1:Y:S08]  /*0300*/  I2F.RP R9, R10 ;  /* 0x0000000a00097306 */ /* 0x000e700000209400 */
[----:B-1----:R-:W1:Y:S02]  /*0310*/  MUFU.RCP R9, R9 ;  /* 0x0000000900097308 */ /* 0x002e640000001000 */
[----:B-1----:R-:W-:-:S06]  /*0320*/  VIADD R12, R9, 0xffffffe ;  /* 0x0ffffffe090c7836 */ /* 0x002fcc0000000000 */
[----:B------:R1:W2:Y:S02]  /*0330*/  F2I.FTZ.U32.TRUNC.NTZ R13, R12 ;  /* 0x0000000c000d7305 */ /* 0x0002a4000021f000 */
[----:B-1----:R-:W-:Y:S01]  /*0340*/  IMAD.MOV.U32 R12, RZ, RZ, RZ ;  /* 0x000000ffff0c7224 */ /* 0x002fe200078e00ff */
[----:B--2---:R-:W-:-:S05]  /*0350*/  IADD3 R15, RZ, -R13, RZ ;  /* 0x8000000dff0f7210 */ /* 0x004fca0007ffe0ff */
[----:B------:R-:W-:-:S04]  /*0360*/  IMAD R15, R15, R10, RZ ;  /* 0x0000000a0f0f7224 */ /* 0x000fc800078e02ff */
[----:B------:R-:W-:-:S04]  /*0370*/  IMAD.HI.U32 R13, R13, R15, R12 ;  /* 0x0000000f0d0d7227 */ /* 0x000fc800078e000c */
[----:B------:R-:W-:-:S04]  /*0380*/  IMAD.MOV.U32 R15, RZ, RZ, R16 ;  /* 0x000000ffff0f7224 */ /* 0x000fc800078e0010 */
[----:B------:R-:W-:-:S04]  /*0390*/  IMAD.HI.U32 R13, R13, R15, RZ ;  /* 0x0000000f0d0d7227 */ /* 0x000fc800078e00ff */
[----:B------:R-:W-:-:S04]  /*03a0*/  IMAD.MOV R13, RZ, RZ, -R13 ;  /* 0x000000ffff0d7224 */ /* 0x000fc800078e0a0d */
        /* <DEDUP_REMOVED lines=13> */
.L_x_51845:
[----:B------:R-:W-:Y:S05]  /*0480*/  BSYNC B0 ;  /* 0x0000000000007941 */ /* 0x000fea0003800000 */
.L_x_51844:
[----:B------:R-:W-:Y:S01]  /*0490*/  BSSY B0, `(.L_x_51846) ;  /* 0x0000020000007945 */ /* 0x000fe20003800000 */
[----:B------:R-:W-:Y:S01]  /*04a0*/  ISETP.GE.AND P4, PT, R3, R2, PT ;  /* 0x000000020300720c */ /* 0x000fe20003f86270 */
[----:B0-----:R-:W-:Y:S02]  /*04b0*/  @!P1 IMAD.WIDE.U32 R6, R11, 0x4, R6 ;  /* 0x000000040b069825 */ /* 0x001fe400078e0006 */
[----:B------:R-:W-:Y:S10]  /*04c0*/  @P5 BRA `(.L_x_51847) ;  /* 0x0000000000705947 */ /* 0x000ff40003800000 */
[----:B-1----:R-:W0:Y:S01]  /*04d0*/  LDC R13, c[0x0][0x218] ;  /* 0x00008600ff0d7b82 */ /* 0x002e220000000800 */
[----:B------:R-:W-:Y:S01]  /*04e0*/  IMAD.MOV.U32 R10, RZ, RZ, RZ ;  /* 0x000000ffff0a7224 */ /* 0x000fe200078e00ff */
[----:B-----5:R-:W-:Y:S02]  /*04f0*/  ISETP.GE.AND P5, PT, R18, RZ, PT ;  /* 0x000000ff1200720c */ /* 0x020fe40003fa6270 */
[----:B0-----:R-:W-:Y:S02]  /*0500*/  IABS R15, R13 ;  /* 0x0000000d000f7213 */ /* 0x001fe40000000000 */
[----:B------:R-:W-:Y:S02]  /*0510*/  ISETP.NE.AND P6, PT, R13, RZ, PT ;  /* 0x000000ff0d00720c */ /* 0x000fe40003fc5270 */
[----:B------:R-:W0:Y:S08]  /*0520*/  I2F.RP R12, R15 ;  /* 0x0000000f000c7306 */ /* 0x000e300000209400 */
[----:B0-----:R-:W0:Y:S02]  /*0530*/  MUFU.RCP R12, R12 ;  /* 0x0000000c000c7308 */ /* 0x001e240000001000 */
[----:B0-----:R-:W-:-:S06]  /*0540*/  IADD3 R14, R12, 0xffffffe, RZ ;  /* 0x0ffffffe0c0e7810 */ /* 0x001fcc0007ffe0ff */
[----:B------:R-:W0:Y:S02]  /*0550*/  F2I.FTZ.U32.TRUNC.NTZ R11, R14 ;  /* 0x0000000e000b7305 */ /* 0x000e24000021f000 */
[----:B0-----:R-:W-:-:S04]  /*0560*/  IMAD.MOV R8, RZ, RZ, -R11 ;  /* 0x000000ffff087224 */ /* 0x001fc800078e0a0b */
[----:B------:R-:W-:Y:S01]  /*0570*/  IMAD R17, R8, R15, RZ ;  /* 0x0000000f08117224 */ /* 0x000fe200078e02ff */
[----:B------:R-:W-:-:S03]  /*0580*/  IABS R8, R18 ;  /* 0x0000001200087213 */ /* 0x000fc60000000000 */
        /* <DEDUP_REMOVED lines=16> */
.L_x_51847:
[----:B------:R-:W-:Y:S05]  /*0690*/  BSYNC B0 ;  /* 0x0000000000007941 */ /* 0x000fea0003800000 */
.L_x_51846:
        /* <DEDUP_REMOVED lines=30> */
.L_x_51849:
[----:B------:R-:W-:Y:S05]  /*0880*/  BSYNC B0 ;  /* 0x0000000000007941 */ /* 0x000fea0003800000 */
.L_x_51848:
        /* <DEDUP_REMOVED lines=30> */
.L_x_51851:
[----:B------:R-:W-:Y:S05]  /*0a70*/  BSYNC B0 ;  /* 0x0000000000007941 */ /* 0x000fea0003800000 */
.L_x_51850:
[----:B------:R0:W-:Y:S01]  /*0a80*/  @!P1 STG.E desc[UR4][R6.64], R9 ;  /* 0x0000000906009986 */ /* 0x0001e2000c101904 */
[----:B------:R-:W-:Y:S04]  /*0a90*/  BSSY B0, `(.L_x_51852) ;  /* 0x000000c000007945 */ /* 0x000fe80003800000 */
        /* <DEDUP_REMOVED lines=9> */
[----:B-----5:R2:W-:Y:S04]  /*0b30*/  STG.E desc[UR4][R10.64], R8 ;  /* 0x000000080a007986 */ /* 0x0205e8000c101904 */
[----:B------:R2:W-:Y:S02]  /*0b40*/  @!P0 STG.E desc[UR4][R6.64], R5 ;  /* 0x0000000506008986 */ /* 0x0005e4000c101904 */
.L_x_51853:
[----:B------:R-:W-:Y:S05]  /*0b50*/  BSYNC B0 ;  /* 0x0000000000007941 */ /* 0x000fea0003800000 */
.L_x_51852:
[----:B------:R-:W-:-:S13]  /*0b60*/  ISETP.GE.AND P0, PT, R3, R2, PT ;  /* 0x000000020300720c */ /* 0x000fda0003f06270 */
[----:B------:R-:W-:Y:S05]  /*0b70*/  @P0 EXIT ;  /* 0x000000000000094d */ /* 0x000fea0003800000 */
[----:B--2--5:R-:W2:Y:S01]  /*0b80*/  LDC.64 R4, c[0x0][0x220] ;  /* 0x00008800ff047b82 */ /* 0x024ea20000000a00 */
[----:B------:R-:W-:-:S04]  /*0b90*/  IMAD R3, R0, 0x200, R3 ;  /* 0x0000020000037824 */ /* 0x000fc800078e0203 */
[----:B--2---:R-:W-:-:S05]  /*0ba0*/  IMAD.WIDE.U32 R2, R3, 0x4, R4 ;  /* 0x0000000403027825 */ /* 0x004fca00078e0004 */
[----:B------:R-:W-:Y:S01]  /*0bb0*/  STG.E desc[UR4][R2.64], R13 ;  /* 0x0000000d02007986 */ /* 0x000fe2000c101904 */
[----:B------:R-:W-:Y:S05]  /*0bc0*/  EXIT ;  /* 0x000000000000794d */ /* 0x000fea0003800000 */
.L_x_51854:
        /* <DEDUP_REMOVED lines=11> */
.L_x_57622:


//--------------------- .text._ZN2at6native29vectorized_elementwise_kernelILi2ENS0_13BUnaryFunctorIiiiZZZNS0_21remainder_kernel_cudaERNS_18TensorIteratorBaseEENKUlvE_clEvENKUlvE1_clEvEUliiE_EESt5arrayIPcLm2EEEEviT0_T1_ --------------------------
	.section	.text._ZN2at6native29vectorized_elementwise_kernelILi2ENS0_13BUnaryFunctorIiiiZZZNS0_21remainder_kernel_cudaERNS_18TensorIteratorBaseEENKUlvE_clEvENKUlvE1_clEvEUliiE_EESt5arrayIPcLm2EEEEviT0_T1_,"ax",@progbits
	.align	128
        .global         _ZN2at6native29vectorized_elementwise_kernelILi2ENS0_13BUnaryFunctorIiiiZZZNS0_21remainder_kernel_cudaERNS_18TensorIteratorBaseEENKUlvE_clEvENKUlvE1_clEvEUliiE_EESt5arrayIPcLm2EEEEviT0_T1_
        .type           _ZN2at6native29vectorized_elementwise_kernelILi2ENS0_13BUnaryFunctorIiiiZZZNS0_21remainder_kernel_cudaERNS_18TensorIteratorBaseEENKUlvE_clEvENKUlvE1_clEvEUliiE_EESt5arrayIPcLm2EEEEviT0_T1_,@function
        .size           _ZN2at6native29vectorized_elementwise_kernelILi2ENS0_13BUnaryFunctorIiiiZZZNS0_21remainder_kernel_cudaERNS_18TensorIteratorBaseEENKUlvE_clEvENKUlvE1_clEvEUliiE_EESt5arrayIPcLm2EEEEviT0_T1_,(.L_x_57623 - _ZN2at6native29vectorized_elementwise_kernelILi2ENS0_13BUnaryFunctorIiiiZZZNS0_21remainder_kernel_cudaERNS_18TensorIteratorBaseEENKUlvE_clEvENKUlvE1_clEvEUliiE_EESt5arrayIPcLm2EEEEviT0_T1_)
        .other          _ZN2at6native29vectorized_elementwise_kernelILi2ENS0_13BUnaryFunctorIiiiZZZNS0_21remainder_kernel_cudaERNS_18TensorIteratorBaseEENKUlvE_clEvENKUlvE1_clEvEUliiE_EESt5arrayIPcLm2EEEEviT0_T1_,@"STO_CUDA_ENTRY STV_DEFAULT"
_ZN2at6native29vectorized_elementwise_kernelILi2ENS0_13BUnaryFunctorIiiiZZZNS0_21remainder_kernel_cudaERNS_18TensorIteratorBaseEENKUlvE_clEvENKUlvE1_clEvEUliiE_EESt5arrayIPcLm2EEEEviT0_T1_:
.text._ZN2at6native29vectorized_elementwise_kernelILi2ENS0_13BUnaryFunctorIiiiZZZNS0_21remainder_kernel_cudaERNS_18TensorIteratorBaseEENKUlvE_clEvENKUlvE1_clEvEUliiE_EESt5arrayIPcLm2EEEEviT0_T1_:
        /* <DEDUP_REMOVED lines=22> */
[----:B-1----:R-:W-:Y:S02]  /*0160*/  IMAD.MOV.U32 R16, RZ, RZ, RZ ;  /* 0x000000ffff107224 */ /* 0x002fe400078e00ff */
[----:B--2---:R-:W-:-:S04]  /*0170*/  IMAD.MOV R20, RZ, RZ, -R17 ;  /* 0x000000ffff147224 */ /* 0x004fc800078e0a11 */
[----:B------:R-:W-:-:S04]  /*0180*/  IMAD R11, R20, R9, RZ ;  /* 0x00000009140b7224 */ /* 0x000fc800078e02ff */
[----:B------:R-:W-:Y:S01]  /*0190*/  IMAD.HI.U32 R11, R17, R11, R16 ;  /* 0x0000000b110b7227 */ /* 0x000fe200078e0010 */
[----:B---3--:R-:W-:Y:S02]  /*01a0*/  IABS R20, R12 ;  /* 0x0000000c00147213 */ /* 0x008fe40000000000 */
[----:B------:R-:W-:Y:S02]  /*01b0*/  ISETP.GE.AND P6, PT, R12, RZ, PT ;  /* 0x000000ff0c00720c */ /* 0x000fe40003fc6270 */
[----:B----4-:R-:W-:Y:S01]  /*01c0*/  IABS R12, R7 ;  /* 0x00000007000c7213 */ /* 0x010fe20000000000 */
[----:B0-----:R-:W-:Y:S01]  /*01d0*/  IMAD.HI.U32 R14, R11, R20, RZ ;  /* 0x000000140b0e7227 */ /* 0x001fe200078e00ff */
[----:B------:R-:W-:Y:S02]  /*01e0*/  IABS R22, R13 ;  /* 0x0000000d00167213 */ /* 0x000fe40000000000 */
[----:B-----5:R-:W-:Y:S01]  /*01f0*/  IABS R15, R4 ;  /* 0x00000004000f7213 */ /* 0x020fe20000000000 */
[----:B------:R-:W-:Y:S01]  /*0200*/  IMAD.MOV R14, RZ, RZ, -R14 ;  /* 0x000000ffff0e7224 */ /* 0x000fe200078e0a0e */
[----:B------:R-:W-:-:S02]  /*0210*/  IABS R24, R6 ;  /* 0x0000000600187213 */ /* 0x000fc40000000000 */
[----:B------:R-:W-:Y:S01]  /*0220*/  IABS R19, R5 ;  /* 0x0000000500137213 */ /* 0x000fe20000000000 */
[----:B------:R-:W-:Y:S01]  /*0230*/  IMAD R16, R9, R14, R20 ;  /* 0x0000000e09107224 */ /* 0x000fe200078e0214 */
[----:B------:R-:W-:Y:S01]  /*0240*/  ISETP.GE.AND P3, PT, R13, RZ, PT ;  /* 0x000000ff0d00720c */ /* 0x000fe20003f66270 */
[----:B------:R-:W-:Y:S01]  /*0250*/  IMAD.MOV.U32 R14, RZ, RZ, R12 ;  /* 0x000000ffff0e7224 */ /* 0x000fe200078e000c */
[----:B------:R-:W-:Y:S01]  /*0260*/  IABS R26, R3 ;  /* 0x00000003001a7213 */ /* 0x000fe20000000000 */
[----:B------:R-:W-:Y:S01]  /*0270*/  IMAD.HI.U32 R12, R11, R22, RZ ;  /* 0x000000160b0c7227 */ /* 0x000fe200078e00ff */
[----:B------:R-:W-:-:S03]  /*0280*/  ISETP.GT.U32.AND P0, PT, R9, R16, PT ;  /* 0x000000100900720c */ /* 0x000fc60003f04070 */
[----:B------:R-:W-:Y:S01]  /*0290*/  IMAD.MOV.U32 R20, RZ, RZ, R15 ;  /* 0x000000ffff147224 */ /* 0x000fe200078e000f */
[----:B------:R-:W-:Y:S01]  /*02a0*/  IADD3 R12, -R12, RZ, RZ ;  /* 0x000000ff0c0c7210 */ /* 0x000fe20007ffe1ff */
[----:B------:R-:W-:-:S04]  /*02b0*/  IMAD.HI.U32 R15, R11, R24, RZ ;  /* 0x000000180b0f7227 */ /* 0x000fc800078e00ff */
[----:B------:R-:W-:Y:S02]  /*02c0*/  IMAD.MOV R15, RZ, RZ, -R15 ;  /* 0x000000ffff0f7224 */ /* 0x000fe400078e0a0f */
[C---:B------:R-:W-:Y:S02]  /*02d0*/  IMAD R22, R9.reuse, R12, R22 ;  /* 0x0000000c09167224 */ /* 0x040fe400078e0216 */
[----:B------:R-:W-:Y:S02]  /*02e0*/  IMAD R24, R9, R15, R24 ;  /* 0x0000000f09187224 */ /* 0x000fe400078e0218 */
[----:B------:R-:W-:Y:S01]  /*02f0*/  IMAD.HI.U32 R17, R11, R14, RZ ;  /* 0x0000000e0b117227 */ /* 0x000fe200078e00ff */
[C---:B------:R-:W-:Y:S02]  /*0300*/  ISETP.GT.U32.AND P2, PT, R9.reuse, R22, PT ;  /* 0x000000160900720c */ /* 0x040fe40003f44070 */
[----:B------:R-:W-:Y:S01]  /*0310*/  ISETP.GT.U32.AND P4, PT, R9, R24, PT ;  /* 0x000000180900720c */ /* 0x000fe20003f84070 */
[----:B------:R-:W-:-:S02]  /*0320*/  @!P0 IMAD.IADD R16, R16, 0x1, -R9 ;  /* 0x0000000110108824 */ /* 0x000fc400078e0a09 */
[----:B------:R-:W-:-:S03]  /*0330*/  IMAD.HI.U32 R18, R11, R20, RZ ;  /* 0x000000140b127227 */ /* 0x000fc600078e00ff */
[C---:B------:R-:W-:Y:S01]  /*0340*/  ISETP.GT.U32.AND P0, PT, R9.reuse, R16, PT ;  /* 0x000000100900720c */ /* 0x040fe20003f04070 */
[----:B------:R-:W-:Y:S02]  /*0350*/  IMAD.MOV R17, RZ, RZ, -R17 ;  /* 0x000000ffff117224 */ /* 0x000fe400078e0a11 */
[----:B------:R-:W-:Y:S02]  /*0360*/  IMAD.MOV R18, RZ, RZ, -R18 ;  /* 0x000000ffff127224 */ /* 0x000fe400078e0a12 */
[----:B------:R-:W-:Y:S02]  /*0370*/  IMAD.MOV.U32 R12, RZ, RZ, R19 ;  /* 0x000000ffff0c7224 */ /* 0x000fe400078e0013 */
[C---:B------:R-:W-:Y:S01]  /*0380*/  IMAD R14, R9.reuse, R17, R14 ;  /* 0x00000011090e7224 */ /* 0x040fe200078e020e */
[----:B------:R-:W-:Y:S01]  /*0390*/  @!P4 IADD3 R24, R24, -R9, RZ ;  /* 0x800000091818c210 */ /* 0x000fe20007ffe0ff */
[----:B------:R-:W-:Y:S01]  /*03a0*/  IMAD R20, R9, R18, R20 ;  /* 0x0000001209147224 */ /* 0x000fe200078e0214 */
[----:B------:R-:W-:Y:S01]  /*03b0*/  IABS R18, R2 ;  /* 0x0000000200127213 */ /* 0x000fe20000000000 */
[----:B------:R-:W-:Y:S01]  /*03c0*/  IMAD.HI.U32 R15, R11, R12, RZ ;  /* 0x0000000c0b0f7227 */ /* 0x000fe200078e00ff */
[----:B------:R-:W-:-:S02]  /*03d0*/  ISETP.GT.U32.AND P5, PT, R9, R14, PT ;  /* 0x0000000e0900720c */ /* 0x000fc40003fa4070 */
[----:B------:R-:W-:Y:S01]  /*03e0*/  ISETP.GT.U32.AND P1, PT, R9, R20, PT ;  /* 0x000000140900720c */ /* 0x000fe20003f24070 */
[----:B------:R-:W-:Y:S01]  /*03f0*/  @!P2 IMAD.IADD R22, R22, 0x1, -R9 ;  /* 0x000000011616a824 */ /* 0x000fe200078e0a09 */
[----:B------:R-:W-:Y:S01]  /*0400*/  ISETP.GE.AND P2, PT, R6, RZ, PT ;  /* 0x000000ff0600720c */ /* 0x000fe20003f46270 */
[----:B------:R-:W-:Y:S02]  /*0410*/  IMAD.MOV R15, RZ, RZ, -R15 ;  /* 0x000000ffff0f7224 */ /* 0x000fe400078e0a0f */
[----:B------:R-:W-:Y:S01]  /*0420*/  IMAD.HI.U32 R13, R11, R18, RZ ;  /* 0x000000120b0d7227 */ /* 0x000fe200078e00ff */
[----:B------:R-:W-:-:S03]  /*0430*/  ISETP.GT.U32.AND P4, PT, R9, R22, PT ;  /* 0x000000160900720c */ /* 0x000fc60003f84070 */
[----:B------:R-:W-:Y:S02]  /*0440*/  @!P0 IMAD.IADD R16, R16, 0x1, -R9 ;  /* 0x0000000110108824 */ /* 0x000fe400078e0a09 */
[----:B------:R-:W-:Y:S02]  /*0450*/  IMAD R12, R9, R15, R12 ;  /* 0x0000000f090c7224 */ /* 0x000fe400078e020c */
[----:B------:R-:W-:Y:S02]  /*0460*/  IMAD.MOV R15, RZ, RZ, -R13 ;  /* 0x000000ffff0f7224 */ /* 0x000fe400078e0a0d */
[----:B------:R-:W-:-:S04]  /*0470*/  IMAD.HI.U32 R13, R11, R26, RZ ;  /* 0x0000001a0b0d7227 */ /* 0x000fc800078e00ff */
[----:B------:R-:W-:Y:S01]  /*0480*/  IMAD.MOV.U32 R11, RZ, RZ, R16 ;  /* 0x000000ffff0b7224 */ /* 0x000fe200078e0010 */
[----:B------:R-:W-:Y:S01]  /*0490*/  @!P4 IADD3 R22, R22, -R9, RZ ;  /* 0x800000091616c210 */ /* 0x000fe20007ffe0ff */
[----:B------:R-:W-:Y:S01]  /*04a0*/  @!P5 IMAD.IADD R14, R14, 0x1, -R9 ;  /* 0x000000010e0ed824 */ /* 0x000fe200078e0a09 */
[C---:B------:R-:W-:Y:S01]  /*04b0*/  ISETP.GT.U32.AND P5, PT, R9.reuse, R24, PT ;  /* 0x000000180900720c */ /* 0x040fe20003fa4070 */
[C---:B------:R-:W-:Y:S02]  /*04c0*/  IMAD R16, R9.reuse, R15, R18 ;  /* 0x0000000f09107224 */ /* 0x040fe400078e0212 */
[----:B------:R-:W-:Y:S01]  /*04d0*/  @!P6 IMAD.MOV R11, RZ, RZ, -R11 ;  /* 0x000000ffff0be224 */ /* 0x000fe200078e0a0b */
[C---:B------:R-:W-:Y:S01]  /*04e0*/  ISETP.GT.U32.AND P6, PT, R9.reuse, R12, PT ;  /* 0x0000000c0900720c */ /* 0x040fe20003fc4070 */
[----:B------:R-:W-:Y:S01]  /*04f0*/  IMAD.MOV R13, RZ, RZ, -R13 ;  /* 0x000000ffff0d7224 */ /* 0x000fe200078e0a0d */
[C---:B------:R-:W-:Y:S01]  /*0500*/  ISETP.GT.U32.AND P0, PT, R9.reuse, R14, PT ;  /* 0x0000000e0900720c */ /* 0x040fe20003f04070 */
[----:B------:R-:W-:Y:S01]  /*0510*/  @!P1 IMAD.IADD R20, R20, 0x1, -R9 ;  /* 0x0000000114149824 */ /* 0x000fe200078e0a09 */
[C---:B------:R-:W-:Y:S01]  /*0520*/  ISETP.GT.U32.AND P4, PT, R9.reuse, R16, PT ;  /* 0x000000100900720c */ /* 0x040fe20003f84070 */
[----:B------:R-:W-:-:S02]  /*0530*/  IMAD R18, R9, R13, R26 ;  /* 0x0000000d09127224 */ /* 0x000fc400078e021a */
[----:B------:R-:W-:Y:S01]  /*0540*/  @!P3 IMAD.MOV R22, RZ, RZ, -R22 ;  /* 0x000000ffff16b224 */ /* 0x000fe200078e0a16 */
[----:B------:R-:W-:Y:S01]  /*0550*/  ISETP.GT.U32.AND P1, PT, R9, R20, PT ;  /* 0x000000140900720c */ /* 0x000fe20003f24070 */
[--C-:B------:R-:W-:Y:S01]  /*0560*/  @!P5 IMAD.IADD R24, R24, 0x1, -R9.reuse ;  /* 0x000000011818d824 */ /* 0x100fe200078e0a09 */
[----:B------:R-:W-:Y:S02]  /*0570*/  ISETP.GE.AND P5, PT, R7, RZ, PT ;  /* 0x000000ff0700720c */ /* 0x000fe40003fa6270 */
[----:B------:R-:W0:Y:S01]  /*0580*/  LDC.64 R6, c[0x0][0x220] ;  /* 0x00008800ff067b82 */ /* 0x000e220000000a00 */
[--C-:B------:R-:W-:Y:S01]  /*0590*/  @!P6 IMAD.IADD R12, R12, 0x1, -R9.reuse ;  /* 0x000000010c0ce824 */ /* 0x100fe200078e0a09 */
[C---:B------:R-:W-:Y:S01]  /*05a0*/  ISETP.GT.U32.AND P6, PT, R9.reuse, R18, PT ;  /* 0x000000120900720c */ /* 0x040fe20003fc4070 */
[--C-:B------:R-:W-:Y:S01]  /*05b0*/  @!P0 IMAD.IADD R14, R14, 0x1, -R9.reuse ;  /* 0x000000010e0e8824 */ /* 0x100fe200078e0a09 */
[----:B------:R-:W-:Y:S01]  /*05c0*/  ISETP.GE.AND P0, PT, R4, RZ, PT ;  /* 0x000000ff0400720c */ /* 0x000fe20003f06270 */
[--C-:B------:R-:W-:Y:S01]  /*05d0*/  @!P4 IMAD.IADD R16, R16, 0x1, -R9.reuse ;  /* 0x000000011010c824 */ /* 0x100fe200078e0a09 */
[C---:B------:R-:W-:Y:S01]  /*05e0*/  ISETP.GT.U32.AND P3, PT, R9.reuse, R12, PT ;  /* 0x0000000c0900720c */ /* 0x040fe20003f64070 */
[----:B------:R-:W-:Y:S01]  /*05f0*/  @!P2 IMAD.MOV R24, RZ, RZ, -R24 ;  /* 0x000000ffff18a224 */ /* 0x000fe200078e0a18 */
[----:B------:R-:W-:Y:S01]  /*0600*/  LOP3.LUT R4, RZ, R8, RZ, 0x33, !PT ;  /* 0x00000008ff047212 */ /* 0x000fe200078e33ff */
[----:B------:R-:W-:Y:S01]  /*0610*/  @!P1 IMAD.IADD R20, R20, 0x1, -R9 ;  /* 0x0000000114149824 */ /* 0x000fe200078e0a09 */
[----:B------:R-:W-:Y:S01]  /*0620*/  ISETP.GT.U32.AND P2, PT, R9, R16, PT ;  /* 0x000000100900720c */ /* 0x000fe20003f44070 */
[----:B------:R-:W-:Y:S01]  /*0630*/  @!P5 IMAD.MOV R14, RZ, RZ, -R14 ;  /* 0x000000ffff0ed224 */ /* 0x000fe200078e0a0e */
[----:B------:R-:W-:-:S03]  /*0640*/  ISETP.NE.AND P1, PT, R8, RZ, PT ;  /* 0x000000ff0800720c */ /* 0x000fc60003f25270 */
[----:B------:R-:W-:Y:S02]  /*0650*/  @!P6 IADD3 R18, R18, -R9, RZ ;  /* 0x800000091212e210 */ /* 0x000fe40007ffe0ff */
[----:B------:R-:W-:Y:S01]  /*0660*/  @!P0 IMAD.MOV R20, RZ, RZ, -R20 ;  /* 0x000000ffff148224 */ /* 0x000fe200078e0a14 */
[----:B------:R-:W-:Y:S01]  /*0670*/  SEL R11, R4, R11, !P1 ;  /* 0x0000000b040b7207 */ /* 0x000fe20004800000 */
[--C-:B------:R-:W-:Y:S01]  /*0680*/  @!P3 IMAD.IADD R12, R12, 0x1, -R9.reuse ;  /* 0x000000010c0cb824 */ /* 0x100fe200078e0a09 */
[----:B------:R-:W-:Y:S02]  /*0690*/  ISETP.GT.U32.AND P0, PT, R9, R18, PT ;  /* 0x000000120900720c */ /* 0x000fe40003f04070 */
[----:B------:R-:W-:Y:S01]  /*06a0*/  ISETP.GE.AND P6, PT, R5, RZ, PT ;  /* 0x000000ff0500720c */ /* 0x000fe20003fc6270 */
[----:B------:R-:W-:Y:S01]  /*06b0*/  @!P2 IMAD.IADD R16, R16, 0x1, -R9 ;  /* 0x000000011010a824 */ /* 0x000fe200078e0a09 */
[----:B------:R-:W-:Y:S01]  /*06c0*/  ISETP.GE.AND P3, PT, R2, RZ, PT ;  /* 0x000000ff0200720c */ /* 0x000fe20003f66270 */
[----:B0-----:R-:W-:Y:S01]  /*06d0*/  IMAD.WIDE.U32 R6, R0, 0x4, R6 ;  /* 0x0000000400067825 */ /* 0x001fe200078e0006 */
[----:B------:R-:W-:-:S02]  /*06e0*/  ISETP.GE.AND P2, PT, R3, RZ, PT ;  /* 0x000000ff0300720c */ /* 0x000fc40003f46270 */
[----:B------:R-:W-:Y:S02]  /*06f0*/  LOP3.LUT R13, R11, R8, RZ, 0x3c, !PT ;  /* 0x000000080b0d7212 */ /* 0x000fe400078e3cff */
[----:B------:R-:W-:Y:S01]  /*0700*/  SEL R5, R4, R24, !P1 ;  /* 0x0000001804057207 */ /* 0x000fe20004800000 */
[----:B------:R-:W-:Y:S01]  /*0710*/  IMAD.WIDE R6, R10, 0x8, R6 ;  /* 0x000000080a067825 */ /* 0x000fe200078e0206 */
[----:B------:R-:W-:Y:S02]  /*0720*/  ISETP.GT.AND P4, PT, R13, -0x1, PT ;  /* 0xffffffff0d00780c */ /* 0x000fe40003f84270 */
[----:B------:R-:W-:Y:S01]  /*0730*/  SEL R13, R4, R22, !P1 ;  /* 0x00000016040d7207 */ /* 0x000fe20004800000 */
[----:B------:R-:W-:Y:S01]  /*0740*/  @!P0 IMAD.IADD R18, R18, 0x1, -R9 ;  /* 0x0000000112128824 */ /* 0x000fe200078e0a09 */
[----:B------:R-:W-:Y:S01]  /*0750*/  SEL R3, R4, R14, !P1 ;  /* 0x0000000e04037207 */ /* 0x000fe20004800000 */
[----:B------:R-:W-:Y:S01]  /*0760*/  @!P6 IMAD.MOV R12, RZ, RZ, -R12 ;  /* 0x000000ffff0ce224 */ /* 0x000fe200078e0a0c */
[-C--:B------:R-:W-:Y:S01]  /*0770*/  LOP3.LUT R0, R5, R8.reuse, RZ, 0x3c, !PT ;  /* 0x0000000805007212 */ /* 0x080fe200078e3cff */
[----:B------:R-:W-:Y:S01]  /*0780*/  @!P3 IMAD.MOV R16, RZ, RZ, -R16 ;  /* 0x000000ffff10b224 */ /* 0x000fe200078e0a10 */
[----:B------:R-:W-:-:S02]  /*0790*/  LOP3.LUT R15, R13, R8, RZ, 0x3c, !PT ;  /* 0x000000080d0f7212 */ /* 0x000fc400078e3cff */
[----:B------:R-:W-:Y:S02]  /*07a0*/  SEL R17, R4, R20, !P1 ;  /* 0x0000001404117207 */ /* 0x000fe40004800000 */
[----:B------:R-:W-:Y:S02]  /*07b0*/  @!P2 IADD3 R18, -R18, RZ, RZ ;  /* 0x000000ff1212a210 */ /* 0x000fe40007ffe1ff */
[-C--:B------:R-:W-:Y:S02]  /*07c0*/  LOP3.LUT R2, R3, R8.reuse, RZ, 0x3c, !PT ;  /* 0x0000000803027212 */ /* 0x080fe400078e3cff */
[----:B------:R-:W-:Y:S02]  /*07d0*/  ISETP.GT.AND P6, PT, R0, -0x1, PT ;  /* 0xffffffff0000780c */ /* 0x000fe40003fc4270 */
[----:B------:R-:W-:Y:S02]  /*07e0*/  ISETP.GT.AND P5, PT, R15, -0x1, PT ;  /* 0xffffffff0f00780c */ /* 0x000fe40003fa4270 */
[----:B------:R-:W-:-:S02]  /*07f0*/  LOP3.LUT R0, R17, R8, RZ, 0x3c, !PT ;  /* 0x0000000811007212 */ /* 0x000fc400078e3cff */
[C---:B------:R-:W-:Y:S02]  /*0800*/  SEL R15, R4.reuse, R12, !P1 ;  /* 0x0000000c040f7207 */ /* 0x040fe40004800000 */
[C---:B------:R-:W-:Y:S02]  /*0810*/  SEL R19, R4.reuse, R18, !P1 ;  /* 0x0000001204137207 */ /* 0x040fe40004800000 */
[----:B------:R-:W-:Y:S02]  /*0820*/  SEL R9, R4, R16, !P1 ;  /* 0x0000001004097207 */ /* 0x000fe40004800000 */
[----:B------:R-:W-:Y:S02]  /*0830*/  ISETP.GT.AND P0, PT, R2, -0x1, PT ;  /* 0xffffffff0200780c */ /* 0x000fe40003f04270 */
[----:B------:R-:W-:Y:S02]  /*0840*/  ISETP.GT.AND P1, PT, R0, -0x1, PT ;  /* 0xffffffff0000780c */ /* 0x000fe40003f24270 */
[----:B------:R-:W-:-:S02]  /*0850*/  ISETP.EQ.OR P4, PT, R11, RZ, P4 ;  /* 0x000000ff0b00720c */ /* 0x000fc40002782670 */
[-C--:B------:R-:W-:Y:S02]  /*0860*/  LOP3.LUT R2, R15, R8.reuse, RZ, 0x3c, !PT ;  /* 0x000000080f027212 */ /* 0x080fe400078e3cff */
[-C--:B------:R-:W-:Y:S02]  /*0870*/  LOP3.LUT R0, R19, R8.reuse, RZ, 0x3c, !PT ;  /* 0x0000000813007212 */ /* 0x080fe400078e3cff */
[----:B------:R-:W-:Y:S02]  /*0880*/  LOP3.LUT R10, R9, R8, RZ, 0x3c, !PT ;  /* 0x00000008090a7212 */ /* 0x000fe400078e3cff */
[----:B------:R-:W-:Y:S02]  /*0890*/  ISETP.EQ.OR P5, PT, R13, RZ, P5 ;  /* 0x000000ff0d00720c */ /* 0x000fe40002fa2670 */
[----:B------:R-:W-:Y:S02]  /*08a0*/  ISETP.EQ.OR P0, PT, R3, RZ, P0 ;  /* 0x000000ff0300720c */ /* 0x000fe40000702670 */
[----:B------:R-:W-:-:S02]  /*08b0*/  SEL R12, R8, RZ, !P4 ;  /* 0x000000ff080c7207 */ /* 0x000fc40006000000 */
[----:B------:R-:W-:Y:S02]  /*08c0*/  ISETP.GT.AND P2, PT, R2, -0x1, PT ;  /* 0xffffffff0200780c */ /* 0x000fe40003f44270 */
[----:B------:R-:W-:Y:S01]  /*08d0*/  ISETP.GT.AND P4, PT, R0, -0x1, PT ;  /* 0xffffffff0000780c */ /* 0x000fe20003f84270 */
[----:B------:R-:W-:Y:S01]  /*08e0*/  IMAD.IADD R12, R11, 0x1, R12 ;  /* 0x000000010b0c7824 */ /* 0x000fe200078e020c */
[----:B------:R-:W-:Y:S02]  /*08f0*/  ISETP.GT.AND P3, PT, R10, -0x1, PT ;  /* 0xffffffff0a00780c */ /* 0x000fe40003f64270 */
[C---:B------:R-:W-:Y:S02]  /*0900*/  SEL R0, R8.reuse, RZ, !P5 ;  /* 0x000000ff08007207 */ /* 0x040fe40006800000 */
[----:B------:R-:W-:Y:S02]  /*0910*/  SEL R4, R8, RZ, !P0 ;  /* 0x000000ff08047207 */ /* 0x000fe40004000000 */
[----:B------:R-:W-:Y:S01]  /*0920*/  ISETP.EQ.OR P6, PT, R5, RZ, P6 ;  /* 0x000000ff0500720c */ /* 0x000fe200037c2670 */
[----:B------:R-:W-:Y:S01]  /*0930*/  IMAD.IADD R13, R13, 0x1, R0 ;  /* 0x000000010d0d7824 */ /* 0x000fe200078e0200 */
[----:B------:R-:W-:Y:S01]  /*0940*/  ISETP.EQ.OR P1, PT, R17, RZ, P1 ;  /* 0x000000ff1100720c */ /* 0x000fe20000f22670 */
[----:B------:R-:W-:Y:S01]  /*0950*/  IMAD.IADD R3, R3, 0x1, R4 ;  /* 0x0000000103037824 */ /* 0x000fe200078e0204 */
[----:B------:R-:W-:-:S02]  /*0960*/  ISETP.EQ.OR P2, PT, R15, RZ, P2 ;  /* 0x000000ff0f00720c */ /* 0x000fc40001742670 */
[----:B------:R-:W-:Y:S01]  /*0970*/  ISETP.EQ.OR P4, PT, R19, RZ, P4 ;  /* 0x000000ff1300720c */ /* 0x000fe20002782670 */
[----:B------:R-:W-:Y:S01]  /*0980*/  STG.E.64 desc[UR4][R6.64], R12 ;  /* 0x0000000c06007986 */ /* 0x000fe2000c101b04 */
[----:B------:R-:W-:Y:S02]  /*0990*/  ISETP.EQ.OR P3, PT, R9, RZ, P3 ;  /* 0x000000ff0900720c */ /* 0x000fe40001f62670 */
[C---:B------:R-:W-:Y:S02]  /*09a0*/  SEL R2, R8.reuse, RZ, !P6 ;  /* 0x000000ff08027207 */ /* 0x040fe40007000000 */
[C---:B------:R-:W-:Y:S02]  /*09b0*/  SEL R14, R8.reuse, RZ, !P1 ;  /* 0x000000ff080e7207 */ /* 0x040fe40004800000 */
[C---:B------:R-:W-:Y:S01]  /*09c0*/  SEL R4, R8.reuse, RZ, !P2 ;  /* 0x000000ff08047207 */ /* 0x040fe20005000000 */
[----:B------:R-:W-:Y:S01]  /*09d0*/  IMAD.IADD R2, R5, 0x1, R2 ;  /* 0x0000000105027824 */ /* 0x000fe200078e0202 */
[C---:B------:R-:W-:Y:S01]  /*09e0*/  SEL R0, R8.reuse, RZ, !P4 ;  /* 0x000000ff08007207 */ /* 0x040fe20006000000 */
[----:B------:R-:W-:Y:S01]  /*09f0*/  IMAD.IADD R14, R17, 0x1, R14 ;  /* 0x00000001110e7824 */ /* 0x000fe200078e020e */
[----:B------:R-:W-:Y:S01]  /*0a00*/  SEL R18, R8, RZ, !P3 ;  /* 0x000000ff08127207 */ /* 0x000fe20005800000 */
[----:B------:R-:W-:Y:S01]  /*0a10*/  IMAD.IADD R15, R15, 0x1, R4 ;  /* 0x000000010f0f7824 */ /* 0x000fe200078e0204 */
[----:B------:R-:W-:Y:S01]  /*0a20*/  STG.E.64 desc[UR4][R6.64+0x400], R2 ;  /* 0x0004000206007986 */ /* 0x000fe2000c101b04 */
[----:B------:R-:W-:Y:S01]  /*0a30*/  IMAD.IADD R19, R19, 0x1, R0 ;  /* 0x0000000113137824 */ /* 0x000fe200078e0200 */
[----:B------:R-:W-:-:S02]  /*0a40*/  IADD3 R18, R9, R18, RZ ;  /* 0x0000001209127210 */ /* 0x000fc40007ffe0ff */
[----:B------:R-:W-:Y:S04]  /*0a50*/  STG.E.64 desc[UR4][R6.64+0x800], R14 ;  /* 0x0008000e06007986 */ /* 0x000fe8000c101b04 */
[----:B------:R-:W-:Y:S01]  /*0a60*/  STG.E.64 desc[UR4][R6.64+0xc00], R18 ;  /* 0x000c001206007986 */ /* 0x000fe2000c101b04 */
[----:B------:R-:W-:Y:S05]  /*0a70*/  EXIT ;  /* 0x000000000000794d */ /* 0x000fea0003800000 */
.L_x_51855:
        /* <DEDUP_REMOVED lines=16> */
[----:B------:R0:W5:Y:S11]  /*0b80*/  @!P6 LDG.E R20, desc[UR4][R8.64] ;  /* 0x000000040814e981 */ /* 0x000176000c1e1900 */
[----:B------:R-:W-:Y:S01]  /*0b90*/  @!P4 IADD3 R15, R0, R11, RZ ;  /* 0x0000000b000fc210 */ /* 0x000fe20007ffe0ff */
        /* <DEDUP_REMOVED lines=10> */
[----:B-1----:R-:W-:-:S12]  /*0c40*/  @!P5 IMAD.WIDE.U32 R16, R13, 0x4, R16 ;  /* 0x000000040d10d825 */ /* 0x002fd800078e0010 */
[----:B------:R-:W-:Y:S01]  /*0c50*/  @!P0 IMAD.IADD R21, R0, 0x1, R11 ;  /* 0x0000000100158824 */ /* 0x000fe200078e020b */
[----:B------:R-:W-:-:S04]  /*0c60*/  @!P0 IADD3 R11, R11, 0x80, RZ ;  /* 0x000000800b0b8810 */ /* 0x000fc80007ffe0ff */
[----:B------:R-:W-:Y:S02]  /*0c70*/  ISETP.GE.AND P6, PT, R11, R4, PT ;  /* 0x000000040b00720c */ /* 0x000fe40003fc6270 */
[----:B------:R-:W-:Y:S01]  /*0c80*/  CS2R R12, SRZ ;  /* 0x00000000000c7805 */ /* 0x000fe2000001ff00 */
[----:B---3--:R-:W-:Y:S02]  /*0c90*/  @!P3 IMAD.WIDE.U32 R24, R25, 0x4, R2 ;  /* 0x000000041918b825 */ /* 0x008fe400078e0002 */
[----:B------:R-:W1:Y:S02]  /*0ca0*/  @!P2 LDC.64 R2, c[0x0][0x228] ;  /* 0x00008a00ff02ab82 */ /* 0x000e640000000a00 */
[----:B--2---:R-:W-:Y:S01]  /*0cb0*/  @!P4 IMAD.WIDE.U32 R18, R15, 0x4, R18 ;  /* 0x000000040f12c825 */ /* 0x004fe200078e0012 */
[----:B------:R2:W5:Y:S03]  /*0cc0*/  @!P5 LDG.E R13, desc[UR4][R16.64] ;  /* 0x00000004100dd981 */ /* 0x000566000c1e1900 */
[----:B------:R-:W-:Y:S01]  /*0cd0*/  IMAD.MOV.U32 R5, RZ, RZ, RZ ;  /* 0x000000ffff057224 */ /* 0x000fe200078e00ff */
[----:B------:R3:W5:Y:S01]  /*0ce0*/  @!P4 LDG.E R12, desc[UR4][R18.64] ;  /* 0x00000004120cc981 */ /* 0x000762000c1e1900 */
[----:B------:R-:W4:Y:S01]  /*0cf0*/  @!P0 LDC.64 R14, c[0x0][0x228] ;  /* 0x00008a00ff0e8b82 */ /* 0x000f220000000a00 */
[----:B------:R-:W-:-:S03]  /*0d00*/  @!P6 IMAD.IADD R23, R0, 0x1, R11 ;  /* 0x000000010017e824 */ /* 0x000fc600078e020b */
[----:B------:R1:W5:Y:S04]  /*0d10*/  @!P3 LDG.E R5, desc[UR4][R24.64] ;  /* 0x000000041805b981 */ /* 0x000368000c1e1900 */
[----:B0-----:R-:W0:Y:S08]  /*0d20*/  @!P6 LDC.64 R8, c[0x0][0x228] ;  /* 0x00008a00ff08eb82 */ /* 0x001e300000000a00 */
[----:B--2---:R-:W2:Y:S01]  /*0d30*/  @!P1 LDC.64 R16, c[0x0][0x228] ;  /* 0x00008a00ff109b82 */ /* 0x004ea20000000a00 */
[----:B-1----:R-:W-:-:S04]  /*0d40*/  @!P2 IMAD.WIDE.U32 R2, R6, 0x4, R2 ;  /* 0x000000040602a825 */ /* 0x002fc800078e0002 */
[----:B------:R-:W-:Y:S02]  /*0d50*/  IMAD.MOV.U32 R6, RZ, RZ, RZ ;  /* 0x000000ffff067224 */ /* 0x000fe400078e00ff */
[----:B----4-:R-:W-:-:S04]  /*0d60*/  @!P0 IMAD.WIDE.U32 R14, R21, 0x4, R14 ;  /* 0x00000004150e8825 */ /* 0x010fc800078e000e */
[----:B0-----:R-:W-:Y:S01]  /*0d70*/  @!P6 IMAD.WIDE.U32 R22, R23, 0x4, R8 ;  /* 0x000000041716e825 */ /* 0x001fe200078e0008 */
[----:B------:R-:W-:-:S04]  /*0d80*/  CS2R R8, SRZ ;  /* 0x0000000000087805 */ /* 0x000fc8000001ff00 */
[----:B------:R0:W5:Y:S01]  /*0d90*/  @!P6 LDG.E R6, desc[UR4][R22.64] ;  /* 0x000000041606e981 */ /* 0x000162000c1e1900 */
[----:B--2---:R-:W-:-:S03]  /*0da0*/  @!P1 IMAD.WIDE.U32 R16, R10, 0x4, R16 ;  /* 0x000000040a109825 */ /* 0x004fc600078e0010 */
[----:B------:R0:W5:Y:S04]  /*0db0*/  @!P0 LDG.E R8, desc[UR4][R14.64] ;  /* 0x000000040e088981 */ /* 0x000168000c1e1900 */
[----:B------:R0:W5:Y:S01]  /*0dc0*/  @!P1 LDG.E R9, desc[UR4][R16.64] ;  /* 0x0000000410099981 */ /* 0x000162000c1e1900 */
[----:B------:R-:W-:Y:S02]  /*0dd0*/  IMAD.MOV.U32 R11, RZ, RZ, RZ ;  /* 0x000000ffff0b7224 */ /* 0x000fe400078e00ff */
[----:B---3--:R-:W-:Y:S01]  /*0de0*/  VIADD R19, R7, 0x80 ;  /* 0x0000008007137836 */ /* 0x008fe20000000000 */
[----:B------:R-:W-:Y:S03]  /*0df0*/  BSSY B0, `(.L_x_51856) ;  /* 0x0000020000007945 */ /* 0x000fe60003800000 */
[----:B------:R0:W5:Y:S01]  /*0e00*/  @!P2 LDG.E R11, desc[UR4][R2.64] ;  /* 0x00000004020ba981 */ /* 0x000162000c1e1900 */
[----:B------:R-:W-:Y:S01]  /*0e10*/  ISETP.GE.AND P2, PT, R19, R4, PT ;  /* 0x000000041300720c */ /* 0x000fe20003f46270 */
[----:B------:R-:W-:-:S12]  /*0e20*/  @P1 BRA `(.L_x_51857) ;  /* 0x0000000000701947 */ /* 0x000fd80003800000 */
        /* <DEDUP_REMOVED lines=28> */
.L_x_51857:
[----:B------:R-:W-:Y:S05]  /*0ff0*/  BSYNC B0 ;  /* 0x0000000000007941 */ /* 0x000fea0003800000 */
.L_x_51856:
        /* <DEDUP_REMOVED lines=11> */
[----:B0-----:R-:W-:-:S05]  /*10b0*/  IADD3 R2, RZ, -R3, RZ ;  /* 0x80000003ff027210 */ /* 0x001fca0007ffe0ff */
[----:B------:R-:W-:Y:S02]  /*10c0*/  IMAD R17, R2, R15, RZ ;  /* 0x0000000f02117224 */ /* 0x000fe400078e02ff */
[----:B------:R-:W-:-:S04]  /*10d0*/  IMAD.MOV.U32 R2, RZ, RZ, RZ ;  /* 0x000000ffff027224 */ /* 0x000fc800078e00ff */
        /* <DEDUP_REMOVED lines=16> */
.L_x_51859:
[----:B------:R-:W-:Y:S05]  /*11e0*/  BSYNC B0 ;  /* 0x0000000000007941 */ /* 0x000fea0003800000 */
.L_x_51858:
[----:B0-----:R-:W0:Y:S01]  /*11f0*/  @!P1 LDC.64 R2, c[0x0][0x220] ;  /* 0x00008800ff029b82 */ /* 0x001e220000000a00 */
[----:B------:R-:W-:Y:S01]  /*1200*/  IADD3 R15, R7, 0x100, RZ ;  /* 0x00000100070f7810 */ /* 0x000fe20007ffe0ff */
[----:B------:R-:W-:Y:S03]  /*1210*/  BSSY B0, `(.L_x_51860) ;  /* 0x000001e000007945 */ /* 0x000fe60003800000 */
[----:B------:R-:W-:-:S13]  /*1220*/  ISETP.GE.AND P0, PT, R15, R4, PT ;  /* 0x000000040f00720c */ /* 0x000fda0003f06270 */
[----:B------:R-:W-:Y:S05]  /*1230*/  @P0 BRA `(.L_x_51861) ;  /* 0x00000000006c0947 */ /* 0x000fea0003800000 */
[----:B------:R-:W1:Y:S01]  /*1240*/  LDC R16, c[0x0][0x218] ;  /* 0x00008600ff107b82 */ /* 0x000e620000000800 */
[----:B-----5:R-:W-:Y:S02]  /*1250*/  IABS R18, R13 ;  /* 0x0000000d00127213 */ /* 0x020fe40000000000 */
[----:B------:R-:W-:Y:S02]  /*1260*/  ISETP.GE.AND P2, PT, R13, RZ, PT ;  /* 0x000000ff0d00720c */ /* 0x000fe40003f46270 */
[----:B-1----:R-:W-:Y:S02]  /*1270*/  IABS R17, R16 ;  /* 0x0000001000117213 */ /* 0x002fe40000000000 */
[----:B------:R-:W-:Y:S02]  /*1280*/  ISETP.NE.AND P3, PT, R16, RZ, PT ;  /* 0x000000ff1000720c */ /* 0x000fe40003f65270 */
[----:B------:R-:W1:Y:S08]  /*1290*/  I2F.RP R19, R17 ;  /* 0x0000001100137306 */ /* 0x000e700000209400 */
[----:B-1----:R-:W1:Y:S02]  /*12a0*/  MUFU.RCP R19, R19 ;  /* 0x0000001300137308 */ /* 0x002e640000001000 */
[----:B-1----:R-:W-:-:S06]  /*12b0*/  VIADD R15, R19, 0xffffffe ;  /* 0x0ffffffe130f7836 */ /* 0x002fcc0000000000 */
[----:B------:R-:W1:Y:S02]  /*12c0*/  F2I.FTZ.U32.TRUNC.NTZ R15, R15 ;  /* 0x0000000f000f7305 */ /* 0x000e64000021f000 */
[----:B-1----:R-:W-:-:S04]  /*12d0*/  IMAD.MOV R14, RZ, RZ, -R15 ;  /* 0x000000ffff0e7224 */ /* 0x002fc800078e0a0f */
[----:B------:R-:W-:Y:S02]  /*12e0*/  IMAD R21, R14, R17, RZ ;  /* 0x000000110e157224 */ /* 0x000fe400078e02ff */
[----:B------:R-:W-:-:S04]  /*12f0*/  IMAD.MOV.U32 R14, RZ, RZ, RZ ;  /* 0x000000ffff0e7224 */ /* 0x000fc800078e00ff */
[----:B------:R-:W-:-:S06]  /*1300*/  IMAD.HI.U32 R21, R15, R21, R14 ;  /* 0x000000150f157227 */ /* 0x000fcc00078e000e */
        /* <DEDUP_REMOVED lines=14> */
.L_x_51861:
[----:B------:R-:W-:Y:S05]  /*13f0*/  BSYNC B0 ;  /* 0x0000000000007941 */ /* 0x000fea0003800000 */
.L_x_51860:
        /* <DEDUP_REMOVED lines=11> */
[----:B------:R-:W1:Y:S01]  /*14b0*/  LDC R16, c[0x0][0x218] ;  /* 0x00008600ff107b82 */ /* 0x000e620000000800 */
[----:B------:R-:W-:Y:S01]  /*14c0*/  IMAD.MOV.U32 R14, RZ, RZ, RZ ;  /* 0x000000ffff0e7224 */ /* 0x000fe200078e00ff */
        /* <DEDUP_REMOVED lines=26> */
.L_x_51863:
[----:B------:R-:W-:Y:S05]  /*1670*/  BSYNC B0 ;  /* 0x0000000000007941 */ /* 0x000fea0003800000 */
.L_x_51862:
[----:B------:R-:W-:Y:S01]  /*1680*/  @!P1 IMAD.IADD R15, R0, 0x1, R7 ;  /* 0x00000001000f9824 */ /* 0x000fe200078e0207 */
[----:B------:R-:W-:Y:S01]  /*1690*/  BSSY B0, `(.L_x_51864) ;  /* 0x000001f000007945 */ /* 0x000fe20003800000 */
[----:B------:R-:W-:Y:S02]  /*16a0*/  ISETP.GE.AND P4, PT, R17, R4, PT ;  /* 0x000000041100720c */ /* 0x000fe40003f86270 */
[----:B0-----:R-:W-:Y:S01]  /*16b0*/  @!P1 IMAD.WIDE.U32 R2, R15, 0x4, R2 ;  /* 0x000000040f029825 */ /* 0x001fe200078e0002 */
[----:B------:R-:W-:Y:S10]  /*16c0*/  @P5 BRA `(.L_x_51865) ;  /* 0x00000000006c5947 */ /* 0x000ff40003800000 */
        /* <DEDUP_REMOVED lines=27> */
.L_x_51865:
[----:B------:R-:W-:Y:S05]  /*1880*/  BSYNC B0 ;  /* 0x0000000000007941 */ /* 0x000fea0003800000 */
.L_x_51864:
        /* <DEDUP_REMOVED lines=29> */
.L_x_51867:
[----:B------:R-:W-:Y:S05]  /*1a60*/  BSYNC B0 ;  /* 0x0000000000007941 */ /* 0x000fea0003800000 */
.L_x_51866:
        /* <DEDUP_REMOVED lines=29> */
.L_x_51869:
[----:B------:R-:W-:Y:S05]  /*1c40*/  BSYNC B0 ;  /* 0x0000000000007941 */ /* 0x000fea0003800000 */
.L_x_51868:
        /* <DEDUP_REMOVED lines=29> */
.L_x_51871:
[----:B------:R-:W-:Y:S05]  /*1e20*/  BSYNC B0 ;  /* 0x0000000000007941 */ /* 0x000fea0003800000 */
.L_x_51870:
[----:B-----5:R0:W-:Y:S01]  /*1e30*/  @!P1 STG.E desc[UR4][R2.64], R9 ;  /* 0x0000000902009986 */ /* 0x0201e2000c101904 */
[----:B------:R-:W-:Y:S01]  /*1e40*/  @!P1 VIADD R7, R7, 0x80 ;  /* 0x0000008007079836 */ /* 0x000fe20000000000 */
[----:B------:R-:W-:Y:S04]  /*1e50*/  BSSY B0, `(.L_x_51872) ;  /* 0x000002d000007945 */ /* 0x000fe80003800000 */
[----:B------:R-:W-:Y:S01]  /*1e60*/  BSSY B1, `(.L_x_51873) ;  /* 0x0000025000017945 */ /* 0x000fe20003800000 */
[----:B------:R-:W-:-:S13]  /*1e70*/  ISETP.GE.AND P0, PT, R7, R4, PT ;  /* 0x000000040700720c */ /* 0x000fda0003f06270 */
[----:B0-----:R-:W-:Y:S05]  /*1e80*/  @P0 BRA `(.L_x_51874) ;  /* 0x0000000000300947 */ /* 0x001fea0003800000 */
[----:B------:R-:W0:Y:S01]  /*1e90*/  LDC.64 R2, c[0x0][0x220] ;  /* 0x00008800ff027b82 */ /* 0x000e220000000a00 */
[----:B------:R-:W-:Y:S01]  /*1ea0*/  IADD3 R9, R0, R7, RZ ;  /* 0x0000000700097210 */ /* 0x000fe20007ffe0ff */
        /* <DEDUP_REMOVED lines=10> */
.L_x_51874:
[----:B------:R-:W-:-:S13]  /*1f50*/  ISETP.GE.AND P0, PT, R7, R4, PT ;  /* 0x000000040700720c */ /* 0x000fda0003f06270 */
[----:B------:R-:W-:Y:S05]  /*1f60*/  @P0 BRA `(.L_x_51876) ;  /* 0x0000000000300947 */ /* 0x000fea0003800000 */
[----:B0-----:R-:W0:Y:S01]  /*1f70*/  LDC.64 R2, c[0x0][0x220] ;  /* 0x00008800ff027b82 */ /* 0x001e220000000a00 */
[----:B------:R-:W-:Y:S02]  /*1f80*/  IMAD.IADD R9, R0, 0x1, R7 ;  /* 0x0000000100097824 */ /* 0x000fe400078e0207 */
[----:B------:R-:W-:Y:S02]  /*1f90*/  VIADD R7, R7, 0x80 ;  /* 0x0000008007077836 */ /* 0x000fe40000000000 */
[----:B0-----:R-:W-:-:S05]  /*1fa0*/  IMAD.WIDE.U32 R2, R9, 0x4, R2 ;  /* 0x0000000409027825 */ /* 0x001fca00078e0002 */
[----:B------:R1:W-:Y:S02]  /*1fb0*/  STG.E desc[UR4][R2.64], R12 ;  /* 0x0000000c02007986 */ /* 0x0003e4000c101904 */
.L_x_51875:
[----:B------:R-:W-:-:S13]  /*1fc0*/  ISETP.GE.AND P0, PT, R7, R4, PT ;  /* 0x000000040700720c */ /* 0x000fda0003f06270 */
[----:B------:R-:W-:Y:S05]  /*1fd0*/  @P0 BRA `(.L_x_51877) ;  /* 0x0000000000340947 */ /* 0x000fea0003800000 */
[----:B01----:R-:W0:Y:S01]  /*1fe0*/  LDC.64 R2, c[0x0][0x220] ;  /* 0x00008800ff027b82 */ /* 0x003e220000000a00 */
[----:B------:R-:W-:Y:S01]  /*1ff0*/  IMAD.IADD R9, R0, 0x1, R7 ;  /* 0x0000000100097824 */ /* 0x000fe200078e0207 */
[----:B------:R-:W-:-:S03]  /*2000*/  IADD3 R7, R7, 0x80, RZ ;  /* 0x0000008007077810 */ /* 0x000fc60007ffe0ff */
[----:B0-----:R-:W-:-:S05]  /*2010*/  IMAD.WIDE.U32 R2, R9, 0x4, R2 ;  /* 0x0000000409027825 */ /* 0x001fca00078e0002 */
[----:B------:R1:W-:Y:S02]  /*2020*/  STG.E desc[UR4][R2.64], R5 ;  /* 0x0000000502007986 */ /* 0x0003e4000c101904 */
.L_x_51876:
        /* <DEDUP_REMOVED lines=8> */
.L_x_51877:
[----:B------:R-:W-:Y:S05]  /*20b0*/  BSYNC B1 ;  /* 0x0000000000017941 */ /* 0x000fea0003800000 */
.L_x_51873:
[----:B------:R-:W-:-:S13]  /*20c0*/  ISETP.GE.AND P0, PT, R7, R4, PT ;  /* 0x000000040700720c */ /* 0x000fda0003f06270 */
[----:B012---:R-:W0:Y:S01]  /*20d0*/  @!P0 LDC.64 R2, c[0x0][0x220] ;  /* 0x00008800ff028b82 */ /* 0x007e220000000a00 */
[----:B------:R-:W-:Y:S02]  /*20e0*/  @!P0 IMAD.IADD R5, R0, 0x1, R7 ;  /* 0x0000000100058824 */ /* 0x000fe400078e0207 */
[----:B------:R-:W-:Y:S02]  /*20f0*/  @!P0 VIADD R7, R7, 0x80 ;  /* 0x0000008007078836 */ /* 0x000fe40000000000 */
[----:B0-----:R-:W-:-:S05]  /*2100*/  @!P0 IMAD.WIDE.U32 R2, R5, 0x4, R2 ;  /* 0x0000000405028825 */ /* 0x001fca00078e0002 */
[----:B------:R2:W-:Y:S02]  /*2110*/  @!P0 STG.E desc[UR4][R2.64], R8 ;  /* 0x0000000802008986 */ /* 0x0005e4000c101904 */
.L_x_51878:
[----:B------:R-:W-:Y:S05]  /*2120*/  BSYNC B0 ;  /* 0x0000000000007941 */ /* 0x000fea0003800000 */
.L_x_51872:
        /* <DEDUP_REMOVED lines=8> */
.L_x_51879:
        /* <DEDUP_REMOVED lines=13> */
.L_x_57623:


//--------------------- .text._ZN2at6native29vectorized_elementwise_kernelILi4ENS0_13BUnaryFunctorIiiiZZZNS0_21remainder_kernel_cudaERNS_18TensorIteratorBaseEENKUlvE_clEvENKUlvE1_clEvEUliiE_EESt5arrayIPcLm2EEEEviT0_T1_ --------------------------
	.section	.text._ZN2at6native29vectorized_elementwise_kernelILi4ENS0_13BUnaryFunctorIiiiZZZNS0_21remainder_kernel_cudaERNS_18TensorIteratorBaseEENKUlvE_clEvENKUlvE1_clEvEUliiE_EESt5arrayIPcLm2EEEEviT0_T1_,"ax",@progbits
	.align	128
        .global         _ZN2at6native29vectorized_elementwise_kernelILi4ENS0_13BUnaryFunctorIiiiZZZNS0_21remainder_kernel_cudaERNS_18TensorIteratorBaseEENKUlvE_clEvENKUlvE1_clEvEUliiE_EESt5arrayIPcLm2EEEEviT0_T1_
        .type           _ZN2at6native29vectorized_elementwise_kernelILi4ENS0_13BUnaryFunctorIiiiZZZNS0_21remainder_kernel_cudaERNS_18TensorIteratorBaseEENKUlvE_clEvENKUlvE1_clEvEUliiE_EESt5arrayIPcLm2EEEEviT0_T1_,@function
        .size           _ZN2at6native29vectorized_elementwise_kernelILi4ENS0_13BUnaryFunctorIiiiZZZNS0_21remainder_kernel_cudaERNS_18TensorIteratorBaseEENKUlvE_clEvENKUlvE1_clEvEUliiE_EESt5arrayIPcLm2EEEEviT0_T1_,(.L_x_57624 - _ZN2at6native29vectorized_elementwise_kernelILi4ENS0_13BUnaryFunctorIiiiZZZNS0_21remainder_kernel_cudaERNS_18TensorIteratorBaseEENKUlvE_clEvENKUlvE1_clEvEUliiE_EESt5arrayIPcLm2EEEEviT0_T1_)
        .other          _ZN2at6native29vectorized_elementwise_kernelILi4ENS0_13BUnaryFunctorIiiiZZZNS0_21remainder_kernel_cudaERNS_18TensorIteratorBaseEENKUlvE_clEvENKUlvE1_clEvEUliiE_EESt5arrayIPcLm2EEEEviT0_T1_,@"STO_CUDA_ENTRY STV_DEFAULT"
_ZN2at6native29vectorized_elementwise_kernelILi4ENS0_13BUnaryFunctorIiiiZZZNS0_21remainder_kernel_cudaERNS_18TensorIteratorBaseEENKUlvE_clEvENKUlvE1_clEvEUliiE_EESt5arrayIPcLm2EEEEviT0_T1_:
.text._ZN2at6native29vectorized_elementwise_kernelILi4ENS0_13BUnaryFunctorIiiiZZZNS0_21remainder_kernel_cudaERNS_18TensorIteratorBaseEENKUlvE_clEvENKUlvE1_clEvEUliiE_EESt5arrayIPcLm2EEEEviT0_T1_:
        /* <DEDUP_REMOVED lines=12> */
[----:B------:R-:W0:Y:S03]  /*00c0*/  LDC R2, c[0x0][0x218] ;  /* 0x00008600ff027b82 */ /* 0x000e260000000800 */
[----:B------:R-:W2:Y:S04]  /*00d0*/  LDG.E.128 R12, desc[UR4][R8.64] ;  /* 0x00000004080c7981 */ /* 0x000ea8000c1e1d00 */
[----:B------:R1:W3:Y:S01]  /*00e0*/  LDG.E.128 R4, desc[UR4][R8.64+0x800] ;  /* 0x0008000408047981 */ /* 0x0002e2000c1e1d00 */
[----:B0-----:R-:W-:-:S04]  /*00f0*/  IABS R3, R2 ;  /* 0x0000000200037213 */ /* 0x001fc80000000000 */
[----:B------:R-:W0:Y:S08]  /*0100*/  I2F.RP R11, R3 ;  /* 0x00000003000b7306 */ /* 0x000e300000209400 */
[----:B0-----:R-:W0:Y:S02]  /*0110*/  MUFU.RCP R11, R11 ;  /* 0x0000000b000b7308 */ /* 0x001e240000001000 */
[----:B0-----:R-:W-:-:S06]  /*0120*/  VIADD R16, R11, 0xffffffe ;  /* 0x0ffffffe0b107836 */ /* 0x001fcc0000000000 */
[----:B------:R0:W4:Y:S02]  /*0130*/  F2I.FTZ.U32.TRUNC.NTZ R17, R16 ;  /* 0x0000001000117305 */ /* 0x000124000021f000 */
[----:B0-----:R-:W-:Y:S02]  /*0140*/  IMAD.MOV.U32 R16, RZ, RZ, RZ ;  /* 0x000000ffff107224 */ /* 0x001fe400078e00ff */
[----:B----4-:R-:W-:-:S04]  /*0150*/  IMAD.MOV R18, RZ, RZ, -R17 ;  /* 0x000000ffff127224 */ /* 0x010fc800078e0a11 */
[----:B------:R-:W-:-:S04]  /*0160*/  IMAD R19, R18, R3, RZ ;  /* 0x0000000312137224 */ /* 0x000fc800078e02ff */
[----:B-1----:R-:W-:Y:S01]  /*0170*/  IMAD.HI.U32 R8, R17, R19, R16 ;  /* 0x0000001311087227 */ /* 0x002fe200078e0010 */
[----:B--2---:R-:W-:Y:S02]  /*0180*/  IABS R18, R12 ;  /* 0x0000000c00127213 */ /* 0x004fe40000000000 */
[----:B------:R-:W-:Y:S02]  /*0190*/  IABS R22, R13 ;  /* 0x0000000d00167213 */ /* 0x000fe40000000000 */
[----:B------:R-:W-:Y:S01]  /*01a0*/  IABS R16, R15 ;  /* 0x0000000f00107213 */ /* 0x000fe20000000000 */
[----:B------:R-:W-:Y:S01]  /*01b0*/  IMAD.HI.U32 R9, R8, R18, RZ ;  /* 0x0000001208097227 */ /* 0x000fe200078e00ff */
[----:B------:R-:W-:Y:S02]  /*01c0*/  ISETP.GE.AND P6, PT, R12, RZ, PT ;  /* 0x000000ff0c00720c */ /* 0x000fe40003fc6270 */
[----:B---3--:R-:W-:Y:S01]  /*01d0*/  IABS R20, R4 ;  /* 0x0000000400147213 */ /* 0x008fe20000000000 */
[----:B------:R-:W-:Y:S01]  /*01e0*/  IMAD.MOV R9, RZ, RZ, -R9 ;  /* 0x000000ffff097224 */ /* 0x000fe200078e0a09 */
[----:B------:R-:W-:Y:S01]  /*01f0*/  IABS R24, R14 ;  /* 0x0000000e00187213 */ /* 0x000fe20000000000 */
[----:B------:R-:W-:Y:S01]  /*0200*/  IMAD.HI.U32 R12, R8, R16, RZ ;  /* 0x00000010080c7227 */ /* 0x000fe200078e00ff */
[----:B------:R-:W-:-:S02]  /*0210*/  IABS R21, R5 ;  /* 0x0000000500157213 */ /* 0x000fc40000000000 */
[----:B------:R-:W-:Y:S01]  /*0220*/  ISETP.GE.AND P4, PT, R13, RZ, PT ;  /* 0x000000ff0d00720c */ /* 0x000fe20003f86270 */
[----:B------:R-:W-:Y:S01]  /*0230*/  IMAD R18, R3, R9, R18 ;  /* 0x0000000903127224 */ /* 0x000fe200078e0212 */
[----:B------:R-:W-:Y:S01]  /*0240*/  IADD3 R19, -R12, RZ, RZ ;  /* 0x000000ff0c137210 */ /* 0x000fe20007ffe1ff */
[----:B------:R-:W-:-:S03]  /*0250*/  IMAD.HI.U32 R9, R8, R22, RZ ;  /* 0x0000001608097227 */ /* 0x000fc600078e00ff */
[----:B------:R-:W-:Y:S01]  /*0260*/  ISETP.GT.U32.AND P0, PT, R3, R18, PT ;  /* 0x000000120300720c */ /* 0x000fe20003f04070 */
[----:B------:R-:W-:Y:S02]  /*0270*/  IMAD.MOV R9, RZ, RZ, -R9 ;  /* 0x000000ffff097224 */ /* 0x000fe400078e0a09 */
[----:B------:R-:W-:-:S04]  /*0280*/  IMAD.HI.U32 R17, R8, R20, RZ ;  /* 0x0000001408117227 */ /* 0x000fc800078e00ff */
[C---:B------:R-:W-:Y:S02]  /*0290*/  IMAD R22, R3.reuse, R9, R22 ;  /* 0x0000000903167224 */ /* 0x040fe400078e0216 */
[C---:B------:R-:W-:Y:S01]  /*02a0*/  IMAD R16, R3.reuse, R19, R16 ;  /* 0x0000001303107224 */ /* 0x040fe200078e0210 */
[----:B------:R-:W-:Y:S01]  /*02b0*/  IABS R19, R7 ;  /* 0x0000000700137213 */ /* 0x000fe20000000000 */
[----:B------:R-:W-:Y:S01]  /*02c0*/  IMAD.HI.U32 R11, R8, R24, RZ ;  /* 0x00000018080b7227 */ /* 0x000fe200078e00ff */
[C---:B------:R-:W-:Y:S02]  /*02d0*/  ISETP.GT.U32.AND P3, PT, R3.reuse, R22, PT ;  /* 0x000000160300720c */ /* 0x040fe40003f64070 */
[----:B------:R-:W-:Y:S01]  /*02e0*/  ISETP.GT.U32.AND P5, PT, R3, R16, PT ;  /* 0x000000100300720c */ /* 0x000fe20003fa4070 */
[----:B------:R-:W-:Y:S02]  /*02f0*/  @!P0 IMAD.IADD R18, R18, 0x1, -R3 ;  /* 0x0000000112128824 */ /* 0x000fe400078e0a03 */
[----:B------:R-:W-:-:S02]  /*0300*/  IMAD.MOV R17, RZ, RZ, -R17 ;  /* 0x000000ffff117224 */ /* 0x000fc400078e0a11 */
[----:B------:R-:W-:Y:S01]  /*0310*/  IMAD.MOV R11, RZ, RZ, -R11 ;  /* 0x000000ffff0b7224 */ /* 0x000fe200078e0a0b */
[C---:B------:R-:W-:Y:S01]  /*0320*/  ISETP.GT.U32.AND P0, PT, R3.reuse, R18, PT ;  /* 0x000000120300720c */ /* 0x040fe20003f04070 */
[C---:B------:R-:W-:Y:S01]  /*0330*/  IMAD R20, R3.reuse, R17, R20 ;  /* 0x0000001103147224 */ /* 0x040fe200078e0214 */
[----:B------:R-:W-:Y:S01]  /*0340*/  IABS R17, R6 ;  /* 0x0000000600117213 */ /* 0x000fe20000000000 */
[----:B------:R-:W-:Y:S02]  /*0350*/  IMAD.MOV.U32 R12, RZ, RZ, R21 ;  /* 0x000000ffff0c7224 */ /* 0x000fe400078e0015 */
[C---:B------:R-:W-:Y:S01]  /*0360*/  IMAD R24, R3.reuse, R11, R24 ;  /* 0x0000000b03187224 */ /* 0x040fe200078e0218 */
[----:B------:R-:W-:Y:S01]  /*0370*/  ISETP.GT.U32.AND P1, PT, R3, R20, PT ;  /* 0x000000140300720c */ /* 0x000fe20003f24070 */
[----:B------:R-:W-:-:S03]  /*0380*/  IMAD.HI.U32 R9, R8, R12, RZ ;  /* 0x0000000c08097227 */ /* 0x000fc600078e00ff */
[----:B------:R-:W-:Y:S01]  /*0390*/  ISETP.GT.U32.AND P2, PT, R3, R24, PT ;  /* 0x000000180300720c */ /* 0x000fe20003f44070 */
[----:B------:R-:W-:Y:S02]  /*03a0*/  @!P3 IMAD.IADD R22, R22, 0x1, -R3 ;  /* 0x000000011616b824 */ /* 0x000fe400078e0a03 */
[----:B------:R-:W-:Y:S02]  /*03b0*/  IMAD.MOV R11, RZ, RZ, -R9 ;  /* 0x000000ffff0b7224 */ /* 0x000fe400078e0a09 */
[----:B------:R-:W-:-:S04]  /*03c0*/  IMAD.HI.U32 R9, R8, R17, RZ ;  /* 0x0000001108097227 */ /* 0x000fc800078e00ff */
[--C-:B------:R-:W-:Y:S01]  /*03d0*/  @!P5 IMAD.IADD R16, R16, 0x1, -R3.reuse ;  /* 0x000000011010d824 */ /* 0x100fe200078e0a03 */
[----:B------:R-:W-:Y:S01]  /*03e0*/  ISETP.GT.U32.AND P5, PT, R3, R22, PT ;  /* 0x000000160300720c */ /* 0x000fe20003fa4070 */
[----:B------:R-:W-:Y:S01]  /*03f0*/  @!P0 IMAD.IADD R18, R18, 0x1, -R3 ;  /* 0x0000000112128824 */ /* 0x000fe200078e0a03 */
[----:B------:R-:W-:Y:S01]  /*0400*/  IADD3 R26, -R9, RZ, RZ ;  /* 0x000000ff091a7210 */ /* 0x000fe20007ffe1ff */
[C---:B------:R-:W-:Y:S02]  /*0410*/  IMAD R12, R3.reuse, R11, R12 ;  /* 0x0000000b030c7224 */ /* 0x040fe400078e020c */
[----:B------:R-:W-:Y:S02]  /*0420*/  IMAD.MOV.U32 R13, RZ, RZ, R18 ;  /* 0x000000ffff0d7224 */ /* 0x000fe400078e0012 */
[----:B------:R-:W-:Y:S02]  /*0430*/  IMAD.MOV.U32 R11, RZ, RZ, R19 ;  /* 0x000000ffff0b7224 */ /* 0x000fe400078e0013 */
[--C-:B------:R-:W-:Y:S01]  /*0440*/  @!P1 IMAD.IADD R20, R20, 0x1, -R3.reuse ;  /* 0x0000000114149824 */ /* 0x100fe200078e0a03 */
[----:B------:R-:W-:Y:S01]  /*0450*/  ISETP.GE.AND P1, PT, R14, RZ, PT ;  /* 0x000000ff0e00720c */ /* 0x000fe20003f26270 */
[----:B------:R-:W-:Y:S01]  /*0460*/  @!P2 IMAD.IADD R24, R24, 0x1, -R3 ;  /* 0x000000011818a824 */ /* 0x000fe200078e0a03 */
[C---:B------:R-:W-:Y:S01]  /*0470*/  ISETP.GT.U32.AND P2, PT, R3.reuse, R16, PT ;  /* 0x000000100300720c */ /* 0x040fe20003f44070 */
[C---:B------:R-:W-:Y:S01]  /*0480*/  IMAD R14, R3.reuse, R26, R17 ;  /* 0x0000001a030e7224 */ /* 0x040fe200078e0211 */
[C---:B------:R-:W-:Y:S01]  /*0490*/  ISETP.GT.U32.AND P0, PT, R3.reuse, R20, PT ;  /* 0x000000140300720c */ /* 0x040fe20003f04070 */
[----:B------:R-:W-:Y:S01]  /*04a0*/  @!P6 IMAD.MOV R13, RZ, RZ, -R13 ;  /* 0x000000ffff0de224 */ /* 0x000fe200078e0a0d */
[C---:B------:R-:W-:Y:S01]  /*04b0*/  ISETP.GT.U32.AND P6, PT, R3.reuse, R12, PT ;  /* 0x0000000c0300720c */ /* 0x040fe20003fc4070 */
[----:B------:R-:W-:Y:S01]  /*04c0*/  IMAD.HI.U32 R8, R8, R11, RZ ;  /* 0x0000000b08087227 */ /* 0x000fe200078e00ff */
[----:B------:R-:W-:-:S03]  /*04d0*/  ISETP.GT.U32.AND P3, PT, R3, R24, PT ;  /* 0x000000180300720c */ /* 0x000fc60003f64070 */
[--C-:B------:R-:W-:Y:S01]  /*04e0*/  @!P5 IMAD.IADD R22, R22, 0x1, -R3.reuse ;  /* 0x000000011616d824 */ /* 0x100fe200078e0a03 */
[C---:B------:R-:W-:Y:S01]  /*04f0*/  ISETP.GT.U32.AND P5, PT, R3.reuse, R14, PT ;  /* 0x0000000e0300720c */ /* 0x040fe20003fa4070 */
[----:B------:R-:W-:Y:S02]  /*0500*/  IMAD.MOV R8, RZ, RZ, -R8 ;  /* 0x000000ffff087224 */ /* 0x000fe400078e0a08 */
[----:B------:R-:W-:Y:S01]  /*0510*/  @!P2 IMAD.IADD R16, R16, 0x1, -R3 ;  /* 0x000000011010a824 */ /* 0x000fe200078e0a03 */
[----:B------:R-:W-:Y:S01]  /*0520*/  ISETP.GE.AND P2, PT, R4, RZ, PT ;  /* 0x000000ff0400720c */ /* 0x000fe20003f46270 */
[C---:B------:R-:W-:Y:S01]  /*0530*/  IMAD R18, R3.reuse, R8, R11 ;  /* 0x0000000803127224 */ /* 0x040fe200078e020b */
[----:B------:R-:W-:Y:S01]  /*0540*/  LOP3.LUT R4, RZ, R2, RZ, 0x33, !PT ;  /* 0x00000002ff047212 */ /* 0x000fe200078e33ff */
[--C-:B------:R-:W-:Y:S01]  /*0550*/  @!P6 IMAD.IADD R12, R12, 0x1, -R3.reuse ;  /* 0x000000010c0ce824 */ /* 0x100fe200078e0a03 */
[----:B------:R-:W0:Y:S01]  /*0560*/  LDC.64 R8, c[0x0][0x220] ;  /* 0x00008800ff087b82 */ /* 0x000e220000000a00 */
[----:B------:R-:W-:Y:S01]  /*0570*/  @!P3 IADD3 R24, R24, -R3, RZ ;  /* 0x800000031818b210 */ /* 0x000fe20007ffe0ff */
[--C-:B------:R-:W-:Y:S01]  /*0580*/  @!P0 IMAD.IADD R20, R20, 0x1, -R3.reuse ;  /* 0x0000000114148824 */ /* 0x100fe200078e0a03 */
[----:B------:R-:W-:Y:S01]  /*0590*/  ISETP.GT.U32.AND P6, PT, R3, R18, PT ;  /* 0x000000120300720c */ /* 0x000fe20003fc4070 */
[----:B------:R-:W-:Y:S01]  /*05a0*/  @!P4 IMAD.MOV R22, RZ, RZ, -R22 ;  /* 0x000000ffff16c224 */ /* 0x000fe200078e0a16 */
[----:B------:R-:W-:Y:S01]  /*05b0*/  ISETP.GE.AND P3, PT, R15, RZ, PT ;  /* 0x000000ff0f00720c */ /* 0x000fe20003f66270 */
[----:B------:R-:W-:Y:S01]  /*05c0*/  @!P5 IMAD.IADD R14, R14, 0x1, -R3 ;  /* 0x000000010e0ed824 */ /* 0x000fe200078e0a03 */
[C---:B------:R-:W-:Y:S01]  /*05d0*/  ISETP.GT.U32.AND P5, PT, R3.reuse, R12, PT ;  /* 0x0000000c0300720c */ /* 0x040fe20003fa4070 */
[----:B------:R-:W-:Y:S01]  /*05e0*/  @!P1 IMAD.MOV R24, RZ, RZ, -R24 ;  /* 0x000000ffff189224 */ /* 0x000fe200078e0a18 */
[----:B------:R-:W-:Y:S01]  /*05f0*/  ISETP.NE.AND P0, PT, R2, RZ, PT ;  /* 0x000000ff0200720c */ /* 0x000fe20003f05270 */
[----:B------:R-:W-:Y:S01]  /*0600*/  @!P2 IMAD.MOV R20, RZ, RZ, -R20 ;  /* 0x000000ffff14a224 */ /* 0x000fe200078e0a14 */
[----:B------:R-:W-:-:S02]  /*0610*/  ISETP.GT.U32.AND P1, PT, R3, R14, PT ;  /* 0x0000000e0300720c */ /* 0x000fc40003f24070 */
[C---:B------:R-:W-:Y:S02]  /*0620*/  SEL R13, R4.reuse, R13, !P0 ;  /* 0x0000000d040d7207 */ /* 0x040fe40004000000 */
[----:B------:R-:W-:Y:S01]  /*0630*/  SEL R15, R4, R22, !P0 ;  /* 0x00000016040f7207 */ /* 0x000fe20004000000 */
[--C-:B------:R-:W-:Y:S01]  /*0640*/  @!P6 IMAD.IADD R18, R18, 0x1, -R3.reuse ;  /* 0x000000011212e824 */ /* 0x100fe200078e0a03 */
[----:B------:R-:W-:Y:S02]  /*0650*/  ISETP.GE.AND P6, PT, R5, RZ, PT ;  /* 0x000000ff0500720c */ /* 0x000fe40003fc6270 */
[----:B------:R-:W-:Y:S01]  /*0660*/  LOP3.LUT R11, R13, R2, RZ, 0x3c, !PT ;  /* 0x000000020d0b7212 */ /* 0x000fe200078e3cff */
[--C-:B------:R-:W-:Y:S01]  /*0670*/  @!P5 IMAD.IADD R12, R12, 0x1, -R3.reuse ;  /* 0x000000010c0cd824 */ /* 0x100fe200078e0a03 */
[----:B------:R-:W-:Y:S02]  /*0680*/  ISETP.GT.U32.AND P2, PT, R3, R18, PT ;  /* 0x000000120300720c */ /* 0x000fe40003f44070 */
[----:B------:R-:W-:Y:S01]  /*0690*/  ISETP.GE.AND P5, PT, R6, RZ, PT ;  /* 0x000000ff0600720c */ /* 0x000fe20003fa6270 */
[----:B------:R-:W-:Y:S01]  /*06a0*/  @!P1 IMAD.IADD R14, R14, 0x1, -R3 ;  /* 0x000000010e0e9824 */ /* 0x000fe200078e0a03 */
[----:B------:R-:W-:Y:S01]  /*06b0*/  ISETP.GE.AND P1, PT, R7, RZ, PT ;  /* 0x000000ff0700720c */ /* 0x000fe20003f26270 */
[----:B0-----:R-:W-:Y:S01]  /*06c0*/  IMAD.WIDE.U32 R8, R0, 0x4, R8 ;  /* 0x0000000400087825 */ /* 0x001fe200078e0008 */
[----:B------:R-:W-:-:S02]  /*06d0*/  @!P3 IADD3 R16, -R16, RZ, RZ ;  /* 0x000000ff1010b210 */ /* 0x000fc40007ffe1ff */
[----:B------:R-:W-:Y:S01]  /*06e0*/  SEL R17, R4, R24, !P0 ;  /* 0x0000001804117207 */ /* 0x000fe20004000000 */
[----:B------:R-:W-:Y:S01]  /*06f0*/  @!P6 IMAD.MOV R12, RZ, RZ, -R12 ;  /* 0x000000ffff0ce224 */ /* 0x000fe200078e0a0c */
[----:B------:R-:W-:Y:S02]  /*0700*/  ISETP.GT.AND P4, PT, R11, -0x1, PT ;  /* 0xffffffff0b00780c */ /* 0x000fe40003f84270 */
[----:B------:R-:W-:Y:S01]  /*0710*/  LOP3.LUT R11, R15, R2, RZ, 0x3c, !PT ;  /* 0x000000020f0b7212 */ /* 0x000fe200078e3cff */
[----:B------:R-:W-:Y:S01]  /*0720*/  @!P2 IMAD.IADD R18, R18, 0x1, -R3 ;  /* 0x000000011212a824 */ /* 0x000fe200078e0a03 */
[C---:B------:R-:W-:Y:S01]  /*0730*/  SEL R7, R4.reuse, R16, !P0 ;  /* 0x0000001004077207 */ /* 0x040fe20004000000 */
[----:B------:R-:W-:Y:S01]  /*0740*/  @!P5 IMAD.MOV R14, RZ, RZ, -R14 ;  /* 0x000000ffff0ed224 */ /* 0x000fe200078e0a0e */
[----:B------:R-:W-:Y:S01]  /*0750*/  LOP3.LUT R0, R17, R2, RZ, 0x3c, !PT ;  /* 0x0000000211007212 */ /* 0x000fe200078e3cff */
[----:B------:R-:W-:Y:S01]  /*0760*/  @!P1 IMAD.MOV R18, RZ, RZ, -R18 ;  /* 0x000000ffff129224 */ /* 0x000fe200078e0a12 */
[----:B------:R-:W-:-:S02]  /*0770*/  SEL R3, R4, R20, !P0 ;  /* 0x0000001404037207 */ /* 0x000fc40004000000 */
[----:B------:R-:W-:Y:S01]  /*0780*/  ISETP.GT.AND P3, PT, R11, -0x1, PT ;  /* 0xffffffff0b00780c */ /* 0x000fe20003f64270 */
[----:B------:R-:W-:Y:S01]  /*0790*/  IMAD.WIDE R10, R10, 0x10, R8 ;  /* 0x000000100a0a7825 */ /* 0x000fe200078e0208 */
[-C--:B------:R-:W-:Y:S02]  /*07a0*/  LOP3.LUT R5, R7, R2.reuse, RZ, 0x3c, !PT ;  /* 0x0000000207057212 */ /* 0x080fe400078e3cff */
[----:B------:R-:W-:Y:S02]  /*07b0*/  ISETP.GT.AND P6, PT, R0, -0x1, PT ;  /* 0xffffffff0000780c */ /* 0x000fe40003fc4270 */
[----:B------:R-:W-:Y:S02]  /*07c0*/  LOP3.LUT R0, R3, R2, RZ, 0x3c, !PT ;  /* 0x0000000203007212 */ /* 0x000fe400078e3cff */
[C---:B------:R-:W-:Y:S02]  /*07d0*/  SEL R9, R4.reuse, R12, !P0 ;  /* 0x0000000c04097207 */ /* 0x040fe40004000000 */
[----:B------:R-:W-:-:S02]  /*07e0*/  SEL R19, R4, R14, !P0 ;  /* 0x0000000e04137207 */ /* 0x000fc40004000000 */
[----:B------:R-:W-:Y:S02]  /*07f0*/  SEL R21, R4, R18, !P0 ;  /* 0x0000001204157207 */ /* 0x000fe40004000000 */
[----:B------:R-:W-:Y:S02]  /*0800*/  ISETP.GT.AND P5, PT, R5, -0x1, PT ;  /* 0xffffffff0500780c */ /* 0x000fe40003fa4270 */
[----:B------:R-:W-:Y:S02]  /*0810*/  ISETP.GT.AND P1, PT, R0, -0x1, PT ;  /* 0xffffffff0000780c */ /* 0x000fe40003f24270 */
[----:B------:R-:W-:Y:S02]  /*0820*/  ISETP.EQ.OR P4, PT, R13, RZ, P4 ;  /* 0x000000ff0d00720c */ /* 0x000fe40002782670 */
[-C--:B------:R-:W-:Y:S02]  /*0830*/  LOP3.LUT R5, R9, R2.reuse, RZ, 0x3c, !PT ;  /* 0x0000000209057212 */ /* 0x080fe400078e3cff */
[----:B------:R-:W-:-:S02]  /*0840*/  LOP3.LUT R6, R19, R2, RZ, 0x3c, !PT ;  /* 0x0000000213067212 */ /* 0x000fc400078e3cff */
[----:B------:R-:W-:Y:S02]  /*0850*/  LOP3.LUT R0, R21, R2, RZ, 0x3c, !PT ;  /* 0x0000000215007212 */ /* 0x000fe400078e3cff */
[----:B------:R-:W-:Y:S02]  /*0860*/  ISETP.EQ.OR P3, PT, R15, RZ, P3 ;  /* 0x000000ff0f00720c */ /* 0x000fe40001f62670 */
[----:B------:R-:W-:Y:S02]  /*0870*/  ISETP.EQ.OR P5, PT, R7, RZ, P5 ;  /* 0x000000ff0700720c */ /* 0x000fe40002fa2670 */
[----:B------:R-:W-:Y:S02]  /*0880*/  SEL R4, R2, RZ, !P4 ;  /* 0x000000ff02047207 */ /* 0x000fe40006000000 */
[----:B------:R-:W-:Y:S02]  /*0890*/  ISETP.GT.AND P2, PT, R5, -0x1, PT ;  /* 0xffffffff0500780c */ /* 0x000fe40003f44270 */
[----:B------:R-:W-:-:S02]  /*08a0*/  ISETP.GT.AND P0, PT, R6, -0x1, PT ;  /* 0xffffffff0600780c */ /* 0x000fc40003f04270 */
        /* <DEDUP_REMOVED lines=8> */
[----:B------:R-:W-:Y:S02]  /*0930*/  ISETP.EQ.OR P2, PT, R9, RZ, P2 ;  /* 0x000000ff0900720c */ /* 0x000fe40001742670 */
        /* <DEDUP_REMOVED lines=9> */
[----:B------:R-:W-:Y:S01]  /*09d0*/  IADD3 R4, R13, R4, RZ ;  /* 0x000000040d047210 */ /* 0x000fe20007ffe0ff */
[----:B------:R-:W-:-:S02]  /*09e0*/  IMAD.IADD R13, R9, 0x1, R8 ;  /* 0x00000001090d7824 */ /* 0x000fc400078e0208 */
[----:B------:R-:W-:Y:S02]  /*09f0*/  IMAD.IADD R12, R3, 0x1, R12 ;  /* 0x00000001030c7824 */ /* 0x000fe400078e020c */
[----:B------:R-:W-:Y:S04]  /*0a00*/  STG.E.128 desc[UR4][R10.64], R4 ;  /* 0x000000040a007986 */ /* 0x000fe8000c101d04 */
[----:B------:R-:W-:Y:S01]  /*0a10*/  STG.E.128 desc[UR4][R10.64+0x800], R12 ;  /* 0x0008000c0a007986 */ /* 0x000fe2000c101d04 */
[----:B------:R-:W-:Y:S05]  /*0a20*/  EXIT ;  /* 0x000000000000794d */ /* 0x000fea0003800000 */
.L_x_51880:
[----:B------:R-:W0:Y:S01]  /*0a30*/  S2R R7, SR_TID.X ;  /* 0x0000000000077919 */ /* 0x000e220000002100 */
[----:B------:R-:W-:Y:S01]  /*0a40*/  IMAD.MOV.U32 R20, RZ, RZ, RZ ;  /* 0x000000ffff147224 */ /* 0x000fe200078e00ff */
[----:B0-----:R-:W-:Y:S02]  /*0a50*/  ISETP.GE.AND P1, PT, R7, R4, PT ;  /* 0x000000040700720c */ /* 0x001fe40003f26270 */
[----:B------:R-:W-:-:S11]  /*0a60*/  MOV R11, R7 ;  /* 0x00000007000b7202 */ /* 0x000fd60000000f00 */
        /* <DEDUP_REMOVED lines=27> */
[----:B-1----:R-:W-:Y:S01]  /*0c20*/  @!P5 IMAD.WIDE.U32 R16, R13, 0x4, R16 ;  /* 0x000000040d10d825 */ /* 0x002fe200078e0010 */
[----:B------:R-:W-:-:S03]  /*0c30*/  CS2R R12, SRZ ;  /* 0x00000000000c7805 */ /* 0x000fc6000001ff00 */
[----:B---3--:R-:W-:Y:S02]  /*0c40*/  @!P3 IMAD.WIDE.U32 R24, R25, 0x4, R2 ;  /* 0x000000041918b825 */ /* 0x008fe400078e0002 */
[----:B------:R-:W1:Y:S01]  /*0c50*/  @!P2 LDC.64 R2, c[0x0][0x228] ;  /* 0x00008a00ff02ab82 */ /* 0x000e620000000a00 */
[----:B------:R3:W5:Y:S01]  /*0c60*/  @!P5 LDG.E R13, desc[UR4][R16.64] ;  /* 0x00000004100dd981 */ /* 0x000762000c1e1900 */
[----:B--2---:R-:W-:Y:S01]  /*0c70*/  @!P4 IMAD.WIDE.U32 R18, R15, 0x4, R18 ;  /* 0x000000040f12c825 */ /* 0x004fe200078e0012 */
[----:B------:R-:W-:-:S03]  /*0c80*/  HFMA2.MMA R5, -RZ, RZ, 0, 0 ;  /* 0x00000000ff057435 */ /* 0x000fc600000001ff */
[----:B------:R-:W-:Y:S01]  /*0c90*/  @!P6 IMAD.IADD R23, R0, 0x1, R11 ;  /* 0x000000010017e824 */ /* 0x000fe200078e020b */
[----:B------:R2:W5:Y:S01]  /*0ca0*/  @!P4 LDG.E R12, desc[UR4][R18.64] ;  /* 0x00000004120cc981 */ /* 0x000562000c1e1900 */
[----:B0-----:R-:W0:Y:S05]  /*0cb0*/  @!P6 LDC.64 R8, c[0x0][0x228] ;  /* 0x00008a00ff08eb82 */ /* 0x001e2a0000000a00 */
[----:B------:R4:W5:Y:S03]  /*0cc0*/  @!P3 LDG.E R5, desc[UR4][R24.64] ;  /* 0x000000041805b981 */ /* 0x000966000c1e1900 */
[----:B------:R-:W2:Y:S08]  /*0cd0*/  @!P0 LDC.64 R14, c[0x0][0x228] ;  /* 0x00008a00ff0e8b82 */ /* 0x000eb00000000a00 */
[----:B---3--:R-:W3:Y:S01]  /*0ce0*/  @!P1 LDC.64 R16, c[0x0][0x228] ;  /* 0x00008a00ff109b82 */ /* 0x008ee20000000a00 */
[----:B-1----:R-:W-:-:S04]  /*0cf0*/  @!P2 IMAD.WIDE.U32 R2, R6, 0x4, R2 ;  /* 0x000000040602a825 */ /* 0x002fc800078e0002 */
[----:B------:R-:W-:Y:S02]  /*0d00*/  IMAD.MOV.U32 R6, RZ, RZ, RZ ;  /* 0x000000ffff067224 */ /* 0x000fe400078e00ff */
[----:B0-----:R-:W-:Y:S01]  /*0d10*/  @!P6 IMAD.WIDE.U32 R22, R23, 0x4, R8 ;  /* 0x000000041716e825 */ /* 0x001fe200078e0008 */
[----:B------:R-:W-:-:S04]  /*0d20*/  CS2R R8, SRZ ;  /* 0x0000000000087805 */ /* 0x000fc8000001ff00 */
[----:B------:R4:W5:Y:S01]  /*0d30*/  @!P6 LDG.E R6, desc[UR4][R22.64] ;  /* 0x000000041606e981 */ /* 0x000962000c1e1900 */
[----:B--2---:R-:W-:-:S05]  /*0d40*/  @!P0 IMAD.WIDE.U32 R14, R21, 0x4, R14 ;  /* 0x00000004150e8825 */ /* 0x004fca00078e000e */
[----:B------:R4:W5:Y:S01]  /*0d50*/  @!P0 LDG.E R8, desc[UR4][R14.64] ;  /* 0x000000040e088981 */ /* 0x000962000c1e1900 */
[----:B---3--:R-:W-:-:S05]  /*0d60*/  @!P1 IMAD.WIDE.U32 R16, R10, 0x4, R16 ;  /* 0x000000040a109825 */ /* 0x008fca00078e0010 */
[----:B------:R4:W5:Y:S01]  /*0d70*/  @!P1 LDG.E R9, desc[UR4][R16.64] ;  /* 0x0000000410099981 */ /* 0x000962000c1e1900 */
[----:B------:R-:W-:Y:S02]  /*0d80*/  IMAD.MOV.U32 R11, RZ, RZ, RZ ;  /* 0x000000ffff0b7224 */ /* 0x000fe400078e00ff */
[----:B------:R-:W-:Y:S01]  /*0d90*/  VIADD R19, R7, 0x80 ;  /* 0x0000008007137836 */ /* 0x000fe20000000000 */
[----:B------:R-:W-:Y:S03]  /*0da0*/  BSSY B0, `(.L_x_51881) ;  /* 0x0000020000007945 */ /* 0x000fe60003800000 */
[----:B------:R4:W5:Y:S01]  /*0db0*/  @!P2 LDG.E R11, desc[UR4][R2.64] ;  /* 0x00000004020ba981 */ /* 0x000962000c1e1900 */
[----:B------:R-:W-:Y:S01]  /*0dc0*/  ISETP.GE.AND P2, PT, R19, R4, PT ;  /* 0x000000041300720c */ /* 0x000fe20003f46270 */
[----:B------:R-:W-:-:S12]  /*0dd0*/  @P1 BRA `(.L_x_51882) ;  /* 0x0000000000701947 */ /* 0x000fd80003800000 */
[----:B------:R-:W4:Y:S01]  /*0de0*/  LDC R10, c[0x0][0x218] ;  /* 0x00008600ff0a7b82 */ /* 0x000f220000000800 */
[----:B-----5:R-:W-:Y:S02]  /*0df0*/  IABS R18, R9 ;  /* 0x0000000900127213 */ /* 0x020fe40000000000 */
[----:B------:R-:W-:Y:S02]  /*0e00*/  ISETP.GE.AND P3, PT, R9, RZ, PT ;  /* 0x000000ff0900720c */ /* 0x000fe40003f66270 */
[----:B----4-:R-:W-:Y:S02]  /*0e10*/  IABS R15, R10 ;  /* 0x0000000a000f7213 */ /* 0x010fe40000000000 */
        /* <DEDUP_REMOVED lines=24> */
.L_x_51882:
[----:B------:R-:W-:Y:S05]  /*0fa0*/  BSYNC B0 ;  /* 0x0000000000007941 */ /* 0x000fea0003800000 */
.L_x_51881:
[----:B------:R-:W-:Y:S04]  /*0fb0*/  BSSY B0, `(.L_x_51883) ;  /* 0x000001e000007945 */ /* 0x000fe80003800000 */
[----:B------:R-:W-:Y:S05]  /*0fc0*/  @P2 BRA `(.L_x_51884) ;  /* 0x0000000000702947 */ /* 0x000fea0003800000 */
        /* <DEDUP_REMOVED lines=28> */
.L_x_51884:
[----:B------:R-:W-:Y:S05]  /*1190*/  BSYNC B0 ;  /* 0x0000000000007941 */ /* 0x000fea0003800000 */
.L_x_51883:
[----:B----4-:R-:W0:Y:S01]  /*11a0*/  @!P1 LDC.64 R2, c[0x0][0x220] ;  /* 0x00008800ff029b82 */ /* 0x010e220000000a00 */
[----:B------:R-:W-:Y:S01]  /*11b0*/  VIADD R15, R7, 0x100 ;  /* 0x00000100070f7836 */ /* 0x000fe20000000000 */
[----:B------:R-:W-:Y:S04]  /*11c0*/  BSSY B0, `(.L_x_51885) ;  /* 0x000001e000007945 */ /* 0x000fe80003800000 */
        /* <DEDUP_REMOVED lines=29> */
.L_x_51886:
[----:B------:R-:W-:Y:S05]  /*13a0*/  BSYNC B0 ;  /* 0x0000000000007941 */ /* 0x000fea0003800000 */
.L_x_51885:
        /* <DEDUP_REMOVED lines=39> */
.L_x_51888:
[----:B------:R-:W-:Y:S05]  /*1620*/  BSYNC B0 ;  /* 0x0000000000007941 */ /* 0x000fea0003800000 */
.L_x_51887:
        /* <DEDUP_REMOVED lines=32> */
.L_x_51890:
[----:B------:R-:W-:Y:S05]  /*1830*/  BSYNC B0 ;  /* 0x0000000000007941 */ /* 0x000fea0003800000 */
.L_x_51889:
        /* <DEDUP_REMOVED lines=29> */
.L_x_51892:
[----:B------:R-:W-:Y:S05]  /*1a10*/  BSYNC B0 ;  /* 0x0000000000007941 */ /* 0x000fea0003800000 */
.L_x_51891:
        /* <DEDUP_REMOVED lines=29> */
.L_x_51894:
[----:B------:R-:W-:Y:S05]  /*1bf0*/  BSYNC B0 ;  /* 0x0000000000007941 */ /* 0x000fea0003800000 */
.L_x_51893:
        /* <DEDUP_REMOVED lines=29> */
.L_x_51896:
[----:B------:R-:W-:Y:S05]  /*1dd0*/  BSYNC B0 ;  /* 0x0000000000007941 */ /* 0x000fea0003800000 */
.L_x_51895:
        /* <DEDUP_REMOVED lines=18> */
.L_x_51899:
[----:B------:R-:W-:-:S13]  /*1f00*/  ISETP.GE.AND P0, PT, R7, R4, PT ;  /* 0x000000040700720c */ /* 0x000fda0003f06270 */
[----:B------:R-:W-:Y:S05]  /*1f10*/  @P0 BRA `(.L_x_51901) ;  /* 0x0000000000300947 */ /* 0x000fea0003800000 */
[----:B0-----:R-:W0:Y:S01]  /*1f20*/  LDC.64 R2, c[0x0][0x220] ;  /* 0x00008800ff027b82 */ /* 0x001e220000000a00 */
[----:B------:R-:W-:Y:S02]  /*1f30*/  IMAD.IADD R9, R0, 0x1, R7 ;  /* 0x0000000100097824 */ /* 0x000fe400078e0207 */
[----:B------:R-:W-:Y:S02]  /*1f40*/  VIADD R7, R7, 0x80 ;  /* 0x0000008007077836 */ /* 0x000fe40000000000 */
[----:B0-----:R-:W-:-:S05]  /*1f50*/  IMAD.WIDE.U32 R2, R9, 0x4, R2 ;  /* 0x0000000409027825 */ /* 0x001fca00078e0002 */
[----:B------:R1:W-:Y:S02]  /*1f60*/  STG.E desc[UR4][R2.64], R12 ;  /* 0x0000000c02007986 */ /* 0x0003e4000c101904 */
.L_x_51900:
[----:B------:R-:W-:-:S13]  /*1f70*/  ISETP.GE.AND P0, PT, R7, R4, PT ;  /* 0x000000040700720c */ /* 0x000fda0003f06270 */
[----:B------:R-:W-:Y:S05]  /*1f80*/  @P0 BRA `(.L_x_51902) ;  /* 0x0000000000340947 */ /* 0x000fea0003800000 */
[----:B01----:R-:W0:Y:S01]  /*1f90*/  LDC.64 R2, c[0x0][0x220] ;  /* 0x00008800ff027b82 */ /* 0x003e220000000a00 */
[----:B------:R-:W-:Y:S01]  /*1fa0*/  IMAD.IADD R9, R0, 0x1, R7 ;  /* 0x0000000100097824 */ /* 0x000fe200078e0207 */
[----:B------:R-:W-:-:S03]  /*1fb0*/  IADD3 R7, R7, 0x80, RZ ;  /* 0x0000008007077810 */ /* 0x000fc60007ffe0ff */
[----:B0-----:R-:W-:-:S05]  /*1fc0*/  IMAD.WIDE.U32 R2, R9, 0x4, R2 ;  /* 0x0000000409027825 */ /* 0x001fca00078e0002 */
[----:B------:R1:W-:Y:S02]  /*1fd0*/  STG.E desc[UR4][R2.64], R5 ;  /* 0x0000000502007986 */ /* 0x0003e4000c101904 */
.L_x_51901:
        /* <DEDUP_REMOVED lines=8> */
.L_x_51902:
[----:B------:R-:W-:Y:S05]  /*2060*/  BSYNC B1 ;  /* 0x0000000000017941 */ /* 0x000fea0003800000 */
.L_x_51898:
[----:B------:R-:W-:-:S13]  /*2070*/  ISETP.GE.AND P0, PT, R7, R4, PT ;  /* 0x000000040700720c */ /* 0x000fda0003f06270 */
[----:B012---:R-:W0:Y:S01]  /*2080*/  @!P0 LDC.64 R2, c[0x0][0x220] ;  /* 0x00008800ff028b82 */ /* 0x007e220000000a00 */
[----:B------:R-:W-:Y:S02]  /*2090*/  @!P0 IMAD.IADD R5, R0, 0x1, R7 ;  /* 0x0000000100058824 */ /* 0x000fe400078e0207 */
[----:B------:R-:W-:Y:S02]  /*20a0*/  @!P0 VIADD R7, R7, 0x80 ;  /* 0x0000008007078836 */ /* 0x000fe40000000000 */
[----:B0-----:R-:W-:-:S05]  /*20b0*/  @!P0 IMAD.WIDE.U32 R2, R5, 0x4, R2 ;  /* 0x0000000405028825 */ /* 0x001fca00078e0002 */
[----:B------:R2:W-:Y:S02]  /*20c0*/  @!P0 STG.E desc[UR4][R2.64], R8 ;  /* 0x0000000802008986 */ /* 0x0005e4000c101904 */
.L_x_51903:
[----:B------:R-:W-:Y:S05]  /*20d0*/  BSYNC B0 ;  /* 0x0000000000007941 */ /* 0x000fea0003800000 */
.L_x_51897:
        /* <DEDUP_REMOVED lines=8> */
.L_x_51904:
        /* <DEDUP_REMOVED lines=10> */
.L_x_57624:


//--------------------- .text._ZN2at6native29vectorized_elementwise_kernelILi8ENS0_13BUnaryFunctorIiiiZZZNS0_21remainder_kernel_cudaERNS_18TensorIteratorBaseEENKUlvE_clEvENKUlvE1_clEvEUliiE_EESt5arrayIPcLm2EEEEviT0_T1_ --------------------------
	.section	.text._ZN2at6native29vectorized_elementwise_kernelILi8ENS0_13BUnaryFunctorIiiiZZZNS0_21remainder_kernel_cudaERNS_18TensorIteratorBaseEENKUlvE_clEvENKUlvE1_clEvEUliiE_EESt5arrayIPcLm2EEEEviT0_T1_,"ax",@progbits
	.align	128
        .global         _ZN2at6native29vectorized_elementwise_kernelILi8ENS0_13BUnaryFunctorIiiiZZZNS0_21remainder_kernel_cudaERNS_18TensorIteratorBaseEENKUlvE_clEvENKUlvE1_clEvEUliiE_EESt5arrayIPcLm2EEEEviT0_T1_
        .type           _ZN2at6native29vectorized_elementwise_kernelILi8ENS0_13BUnaryFunctorIiiiZZZNS0_21remainder_kernel_cudaERNS_18TensorIteratorBaseEENKUlvE_clEvENKUlvE1_clEvEUliiE_EESt5arrayIPcLm2EEEEviT0_T1_,@function
        .size           _ZN2at6native29vectorized_elementwise_kernelILi8ENS0_13BUnaryFunctorIiiiZZZNS0_21remainder_kernel_cudaERNS_18TensorIteratorBaseEENKUlvE_clEvENKUlvE1_clEvEUliiE_EESt5arrayIPcLm2EEEEviT0_T1_,(.L_x_57625 - _ZN2at6native29vectorized_elementwise_kernelILi8ENS0_13BUnaryFunctorIiiiZZZNS0_21remainder_kernel_cudaERNS_18TensorIteratorBaseEENKUlvE_clEvENKUlvE1_clEvEUliiE_EESt5arrayIPcLm2EEEEviT0_T1_)
        .other          _ZN2at6native29vectorized_elementwise_kernelILi8ENS0_13BUnaryFunctorIiiiZZZNS0_21remainder_kernel_cudaERNS_18TensorIteratorBaseEENKUlvE_clEvENKUlvE1_clEvEUliiE_EESt5arrayIPcLm2EEEEviT0_T1_,@"STO_CUDA_ENTRY STV_DEFAULT"
_ZN2at6native29vectorized_elementwise_kernelILi8ENS0_13BUnaryFunctorIiiiZZZNS0_21remainder_kernel_cudaERNS_18TensorIteratorBaseEENKUlvE_clEvENKUlvE1_clEvEUliiE_EESt5arrayIPcLm2EEEEviT0_T1_:
.text._ZN2at6native29vectorized_elementwise_kernelILi8ENS0_13BUnaryFunctorIiiiZZZNS0_21remainder_kernel_cudaERNS_18TensorIteratorBaseEENKUlvE_clEvENKUlvE1_clEvEUliiE_EESt5arrayIPcLm2EEEEviT0_T1_:
        /* <DEDUP_REMOVED lines=163> */
.L_x_51905:
        /* <DEDUP_REMOVED lines=87> */
.L_x_51907:
[----:B------:R-:W-:Y:S05]  /*0fa0*/  BSYNC B0 ;  /* 0x0000000000007941 */ /* 0x000fea0003800000 */
.L_x_51906:
        /* <DEDUP_REMOVED lines=30> */
.L_x_51909:
[----:B------:R-:W-:Y:S05]  /*1190*/  BSYNC B0 ;  /* 0x0000000000007941 */ /* 0x000fea0003800000 */
.L_x_51908:
        /* <DEDUP_REMOVED lines=32> */
.L_x_51911:
[----:B------:R-:W-:Y:S05]  /*13a0*/  BSYNC B0 ;  /* 0x0000000000007941 */ /* 0x000fea0003800000 */
.L_x_51910:
        /* <DEDUP_REMOVED lines=39> */
.L_x_51913:
[----:B------:R-:W-:Y:S05]  /*1620*/  BSYNC B0 ;  /* 0x0000000000007941 */ /* 0x000fea0003800000 */
.L_x_51912:
        /* <DEDUP_REMOVED lines=32> */
.L_x_51915:
[----:B------:R-:W-:Y:S05]  /*1830*/  BSYNC B0 ;  /* 0x0000000000007941 */ /* 0x000fea0003800000 */
.L_x_51914:
        /* <DEDUP_REMOVED lines=29> */
.L_x_51917:
[----:B------:R-:W-:Y:S05]  /*1a10*/  BSYNC B0 ;  /* 0x0000000000007941 */ /* 0x000fea0003800000 */
.L_x_51916:
        /* <DEDUP_REMOVED lines=29> */
.L_x_51919:
[----:B------:R-:W-:Y:S05]  /*1bf0*/  BSYNC B0 ;  /* 0x0000000000007941 */ /* 0x000fea0003800000 */
.L_x_51918:
        /* <DEDUP_REMOVED lines=29> */
.L_x_51921:
[----:B------:R-:W-:Y:S05]  /*1dd0*/  BSYNC B0 ;  /* 0x0000000000007941 */ /* 0x000fea0003800000 */
.L_x_51920:
        /* <DEDUP_REMOVED lines=18> */
.L_x_51924:
[----:B------:R-:W-:-:S13]  /*1f00*/  ISETP.GE.AND P0, PT, R7, R4, PT ;  /* 0x000000040700720c */ /* 0x000fda0003f06270 */
[----:B------:R-:W-:Y:S05]  /*1f10*/  @P0 BRA `(.L_x_51926) ;  /* 0x0000000000300947 */ /* 0x000fea0003800000 */
[----:B0-----:R-:W0:Y:S01]  /*1f20*/  LDC.64 R2, c[0x0][0x220] ;  /* 0x00008800ff027b82 */ /* 0x001e220000000a00 */
[----:B------:R-:W-:Y:S02]  /*1f30*/  IMAD.IADD R9, R0, 0x1, R7 ;  /* 0x0000000100097824 */ /* 0x000fe400078e0207 */
[----:B------:R-:W-:Y:S02]  /*1f40*/  VIADD R7, R7, 0x80 ;  /* 0x0000008007077836 */ /* 0x000fe40000000000 */
[----:B0-----:R-:W-:-:S05]  /*1f50*/  IMAD.WIDE.U32 R2, R9, 0x4, R2 ;  /* 0x0000000409027825 */ /* 0x001fca00078e0002 */
[----:B------:R1:W-:Y:S02]  /*1f60*/  STG.E desc[UR4][R2.64], R12 ;  /* 0x0000000c02007986 */ /* 0x0003e4000c101904 */
.L_x_51925:
[----:B------:R-:W-:-:S13]  /*1f70*/  ISETP.GE.AND P0, PT, R7, R4, PT ;  /* 0x000000040700720c */ /* 0x000fda0003f06270 */
[----:B------:R-:W-:Y:S05]  /*1f80*/  @P0 BRA `(.L_x_51927) ;  /* 0x0000000000340947 */ /* 0x000fea0003800000 */
[----:B01----:R-:W0:Y:S01]  /*1f90*/  LDC.64 R2, c[0x0][0x220] ;  /* 0x00008800ff027b82 */ /* 0x003e220000000a00 */
[----:B------:R-:W-:Y:S01]  /*1fa0*/  IMAD.IADD R9, R0, 0x1, R7 ;  /* 0x0000000100097824 */ /* 0x000fe200078e0207 */
[----:B------:R-:W-:-:S03]  /*1fb0*/  IADD3 R7, R7, 0x80, RZ ;  /* 0x0000008007077810 */ /* 0x000fc60007ffe0ff */
[----:B0-----:R-:W-:-:S05]  /*1fc0*/  IMAD.WIDE.U32 R2, R9, 0x4, R2 ;  /* 0x0000000409027825 */ /* 0x001fca00078e0002 */
[----:B------:R1:W-:Y:S02]  /*1fd0*/  STG.E desc[UR4][R2.64], R5 ;  /* 0x0000000502007986 */ /* 0x0003e4000c101904 */
.L_x_51926:
        /* <DEDUP_REMOVED lines=8> */
.L_x_51927:
[----:B------:R-:W-:Y:S05]  /*2060*/  BSYNC B1 ;  /* 0x0000000000017941 */ /* 0x000fea0003800000 */
.L_x_51923:
[----:B------:R-:W-:-:S13]  /*2070*/  ISETP.GE.AND P0, PT, R7, R4, PT ;  /* 0x000000040700720c */ /* 0x000fda0003f06270 */
[----:B012---:R-:W0:Y:S01]  /*2080*/  @!P0 LDC.64 R2, c[0x0][0x220] ;  /* 0x00008800ff028b82 */ /* 0x007e220000000a00 */
[----:B------:R-:W-:Y:S02]  /*2090*/  @!P0 IMAD.IADD R5, R0, 0x1, R7 ;  /* 0x0000000100058824 */ /* 0x000fe400078e0207 */
[----:B------:R-:W-:Y:S02]  /*20a0*/  @!P0 VIADD R7, R7, 0x80 ;  /* 0x0000008007078836 */ /* 0x000fe40000000000 */
[----:B0-----:R-:W-:-:S05]  /*20b0*/  @!P0 IMAD.WIDE.U32 R2, R5, 0x4, R2 ;  /* 0x0000000405028825 */ /* 0x001fca00078e0002 */
[----:B------:R2:W-:Y:S02]  /*20c0*/  @!P0 STG.E desc[UR4][R2.64], R8 ;  /* 0x0000000802008986 */ /* 0x0005e4000c101904 */
.L_x_51928:
[----:B------:R-:W-:Y:S05]  /*20d0*/  BSYNC B0 ;  /* 0x0000000000007941 */ /* 0x000fea0003800000 */
.L_x_51922:
        /* <DEDUP_REMOVED lines=8> */
.L_x_51929:
        /* <DEDUP_REMOVED lines=10> */
.L_x_57625:


//--------------------- .text._ZN2at6native18elementwise_kernelILi128ELi4EZNS0_15gpu_kernel_implINS0_13AUnaryFunctorIiiiZZZNS0_21remainder_kernel_cudaERNS_18TensorIteratorBaseEENKUlvE_clEvENKUlvE1_clEvEUliiE_EEEEvS5_RKT_EUliE_EEviT1_ --------------------------
	.section	.text._ZN2at6native18elementwise_kernelILi128ELi4EZNS0_15gpu_kernel_implINS0_13AUnaryFunctorIiiiZZZNS0_21remainder_kernel_cudaERNS_18TensorIteratorBaseEENKUlvE_clEvENKUlvE1_clEvEUliiE_EEEEvS5_RKT_EUliE_EEviT1_,"ax",@progbits
	.align	128
        .global         _ZN2at6native18elementwise_kernelILi128ELi4EZNS0_15gpu_kernel_implINS0_13AUnaryFunctorIiiiZZZNS0_21remainder_kernel_cudaERNS_18TensorIteratorBaseEENKUlvE_clEvENKUlvE1_clEvEUliiE_EEEEvS5_RKT_EUliE_EEviT1_
        .type           _ZN2at6native18elementwise_kernelILi128ELi4EZNS0_15gpu_kernel_implINS0_13AUnaryFunctorIiiiZZZNS0_21remainder_kernel_cudaERNS_18TensorIteratorBaseEENKUlvE_clEvENKUlvE1_clEvEUliiE_EEEEvS5_RKT_EUliE_EEviT1_,@function
        .size           _ZN2at6native18elementwise_kernelILi128ELi4EZNS0_15gpu_kernel_implINS0_13AUnaryFunctorIiiiZZZNS0_21remainder_kernel_cudaERNS_18TensorIteratorBaseEENKUlvE_clEvENKUlvE1_clEvEUliiE_EEEEvS5_RKT_EUliE_EEviT1_,(.L_x_57626 - _ZN2at6native18elementwise_kernelILi128ELi4EZNS0_15gpu_kernel_implINS0_13AUnaryFunctorIiiiZZZNS0_21remainder_kernel_cudaERNS_18TensorIteratorBaseEENKUlvE_clEvENKUlvE1_clEvEUliiE_EEEEvS5_RKT_EUliE_EEviT1_)
        .other          _ZN2at6native18elementwise_kernelILi128ELi4EZNS0_15gpu_kernel_implINS0_13AUnaryFunctorIiiiZZZNS0_21remainder_kernel_cudaERNS_18TensorIteratorBaseEENKUlvE_clEvENKUlvE1_clEvEUliiE_EEEEvS5_RKT_EUliE_EEviT1_,@"STO_CUDA_ENTRY STV_DEFAULT"
_ZN2at6native18elementwise_kernelILi128ELi4EZNS0_15gpu_kernel_implINS0_13AUnaryFunctorIiiiZZZNS0_21remainder_kernel_cudaERNS_18TensorIteratorBaseEENKUlvE_clEvENKUlvE1_clEvEUliiE_EEEEvS5_RKT_EUliE_EEviT1_:
.text._ZN2at6native18elementwise_kernelILi128ELi4EZNS0_15gpu_kernel_implINS0_13AUnaryFunctorIiiiZZZNS0_21remainder_kernel_cudaERNS_18TensorIteratorBaseEENKUlvE_clEvENKUlvE1_clEvEUliiE_EEEEvS5_RKT_EUliE_EEviT1_:
        /* <DEDUP_REMOVED lines=314> */
.L_x_51932:
        /* <DEDUP_REMOVED lines=20> */
.L_x_51936:
[----:B------:R0:W5:Y:S01]  /*14e0*/  LDG.E.U8 R19, desc[UR36][R2.64] ;  /* 0x0000002402137981 */ /* 0x000162000c1e1100 */
[----:B------:R-:W-:Y:S05]  /*14f0*/  BRA `(.L_x_51938) ;  /* 0x0000000c00347947 */ /* 0x000fea0003800000 */
.L_x_51935:
        /* <DEDUP_REMOVED lines=8> */
.L_x_51940:
[----:B------:R0:W5:Y:S01]  /*1580*/  LDG.E R19, desc[UR36][R2.64] ;  /* 0x0000002402137981 */ /* 0x000162000c1e1900 */
[----:B------:R-:W-:Y:S05]  /*1590*/  BRA `(.L_x_51938) ;  /* 0x0000000c000c7947 */ /* 0x000fea0003800000 */
.L_x_51939:
[----:B------:R0:W5:Y:S01]  /*15a0*/  LDG.E.S16 R19, desc[UR36][R2.64] ;  /* 0x0000002402137981 */ /* 0x000162000c1e1700 */
[----:B------:R-:W-:Y:S05]  /*15b0*/  BRA `(.L_x_51938) ;  /* 0x0000000c00047947 */ /* 0x000fea0003800000 */
.L_x_51934:
        /* <DEDUP_REMOVED lines=9> */
.L_x_51942:
[----:B------:R-:W2:Y:S02]  /*1650*/  LDG.E.U16 R2, desc[UR36][R2.64] ;  /* 0x0000002402027981 */ /* 0x000ea4000c1e1500 */
[----:B--2---:R-:W-:-:S06]  /*1660*/  HADD2.F32 R19, -RZ, R2.H0_H0 ;  /* 0x20000002ff137230 */ /* 0x004fcc0000004100 */
[----:B------:R-:W0:Y:S01]  /*1670*/  F2I.FTZ.TRUNC.NTZ R19, R19 ;  /* 0x0000001300137305 */ /* 0x000e22000021f100 */
[----:B------:R-:W-:Y:S05]  /*1680*/  BRA `(.L_x_51938) ;  /* 0x0000000800d07947 */ /* 0x000fea0003800000 */
.L_x_51941:
        /* <DEDUP_REMOVED lines=9> */
.L_x_51944:
[----:B------:R-:W2:Y:S02]  /*1720*/  LDG.E.U16 R2, desc[UR36][R2.64] ;  /* 0x0000002402027981 */ /* 0x000ea4000c1e1500 */
[----:B--2---:R-:W-:-:S06]  /*1730*/  HADD2.F32 R19, -RZ, R2.H0_H0 ;  /* 0x20000002ff137230 */ /* 0x004fcc0000004100 */
[----:B------:R-:W0:Y:S01]  /*1740*/  F2I.FTZ.TRUNC.NTZ R19, R19 ;  /* 0x0000001300137305 */ /* 0x000e22000021f100 */
[----:B------:R-:W-:Y:S05]  /*1750*/  BRA `(.L_x_51938) ;  /* 0x00000008009c7947 */ /* 0x000fea0003800000 */
.L_x_51943:
[----:B------:R-:W2:Y:S02]  /*1760*/  LDG.E.64 R2, desc[UR36][R2.64] ;  /* 0x0000002402027981 */ /* 0x000ea4000c1e1b00 */
[----:B--2---:R0:W1:Y:S01]  /*1770*/  F2I.F64.TRUNC R19, R2 ;  /* 0x0000000200137311 */ /* 0x004062000030d100 */
[----:B------:R-:W-:Y:S05]  /*1780*/  BRA `(.L_x_51938) ;  /* 0x0000000800907947 */ /* 0x000fea0003800000 */
.L_x_51933:
        /* <DEDUP_REMOVED lines=12> */
.L_x_51947:
[----:B------:R-:W2:Y:S02]  /*1850*/  LDG.E.64 R2, desc[UR36][R2.64] ;  /* 0x0000002402027981 */ /* 0x000ea4000c1e1b00 */
[----:B--2---:R0:W1:Y:S01]  /*1860*/  F2I.F64.TRUNC R19, R2 ;  /* 0x0000000200137311 */ /* 0x004062000030d100 */
[----:B------:R-:W-:Y:S05]  /*1870*/  BRA `(.L_x_51938) ;  /* 0x0000000800547947 */ /* 0x000fea0003800000 */
.L_x_51946:
        /* <DEDUP_REMOVED lines=27> */
.L_x_51949:
        /* <DEDUP_REMOVED lines=14> */
.L_x_51948:
[----:B------:R-:W2:Y:S02]  /*1b10*/  LDG.E.U16 R19, desc[UR36][R2.64] ;  /* 0x0000002402137981 */ /* 0x000ea4000c1e1500 */
[----:B--2---:R-:W-:-:S06]  /*1b20*/  IMAD.U32 R19, R19, 0x10000, RZ ;  /* 0x0001000013137824 */ /* 0x004fcc00078e00ff */
[----:B------:R-:W0:Y:S01]  /*1b30*/  F2I.FTZ.TRUNC.NTZ R19, R19 ;  /* 0x0000001300137305 */ /* 0x000e22000021f100 */
[----:B------:R-:W-:Y:S05]  /*1b40*/  BRA `(.L_x_51938) ;  /* 0x0000000400a07947 */ /* 0x000fea0003800000 */
.L_x_51945:
        /* <DEDUP_REMOVED lines=10> */
.L_x_51952:
        /* <DEDUP_REMOVED lines=21> */
.L_x_51956:
[----:B------:R-:W-:Y:S05]  /*1d40*/  BSYNC B1 ;  /* 0x0000000000017941 */ /* 0x000fea0003800000 */
.L_x_51955:
[----:B------:R-:W-:Y:S01]  /*1d50*/  IMAD.SHL.U32 R2, R2, 0x100000, RZ ;  /* 0x0010000002027824 */ /* 0x000fe200078e00ff */
[----:B------:R-:W-:-:S04]  /*1d60*/  LEA R0, R0, 0x3b800000, 0x17 ;  /* 0x3b80000000007811 */ /* 0x000fc800078eb8ff */
[----:B------:R-:W-:-:S07]  /*1d70*/  LOP3.LUT R19, R0, R2, R19, 0xfe, !PT ;  /* 0x0000000200137212 */ /* 0x000fce00078efe13 */
.L_x_51954:
[----:B------:R-:W-:Y:S05]  /*1d80*/  BSYNC B0 ;  /* 0x0000000000007941 */ /* 0x000fea0003800000 */
.L_x_51953:
[----:B------:R-:W1:Y:S01]  /*1d90*/  F2I.FTZ.TRUNC.NTZ R19, R19 ;  /* 0x0000001300137305 */ /* 0x000e62000021f100 */
[----:B------:R-:W-:Y:S05]  /*1da0*/  BRA `(.L_x_51938) ;  /* 0x0000000400087947 */ /* 0x000fea0003800000 */
.L_x_51951:
        /* <DEDUP_REMOVED lines=21> */
.L_x_51960:
[----:B------:R-:W-:Y:S05]  /*1f00*/  BSYNC B1 ;  /* 0x0000000000017941 */ /* 0x000fea0003800000 */
.L_x_51959:
[----:B------:R-:W-:Y:S01]  /*1f10*/  IMAD.SHL.U32 R2, R2, 0x200000, RZ ;  /* 0x0020000002027824 */ /* 0x000fe200078e00ff */
[----:B------:R-:W-:-:S04]  /*1f20*/  LEA R0, R0, 0x37800000, 0x17 ;  /* 0x3780000000007811 */ /* 0x000fc800078eb8ff */
[----:B------:R-:W-:-:S07]  /*1f30*/  LOP3.LUT R19, R0, R2, R19, 0xfe, !PT ;  /* 0x0000000200137212 */ /* 0x000fce00078efe13 */
.L_x_51958:
[----:B------:R-:W-:Y:S05]  /*1f40*/  BSYNC B0 ;  /* 0x0000000000007941 */ /* 0x000fea0003800000 */
.L_x_51957:
[----:B------:R-:W2:Y:S01]  /*1f50*/  F2I.FTZ.TRUNC.NTZ R19, R19 ;  /* 0x0000001300137305 */ /* 0x000ea2000021f100 */
[----:B------:R-:W-:Y:S05]  /*1f60*/  BRA `(.L_x_51938) ;  /* 0x0000000000987947 */ /* 0x000fea0003800000 */
.L_x_51950:
        /* <DEDUP_REMOVED lines=14> */
.L_x_51964:
[----:B------:R-:W-:Y:S05]  /*2050*/  BSYNC B0 ;  /* 0x0000000000007941 */ /* 0x000fea0003800000 */
.L_x_51963:
[----:B------:R-:W4:Y:S01]  /*2060*/  F2I.FTZ.TRUNC.NTZ R19, R19 ;  /* 0x0000001300137305 */ /* 0x000f22000021f100 */
[----:B------:R-:W-:Y:S05]  /*2070*/  BRA `(.L_x_51938) ;  /* 0x0000000000547947 */ /* 0x000fea0003800000 */
.L_x_51937:
        /* <DEDUP_REMOVED lines=17> */
.L_x_51965:
[----:B------:R-:W-:Y:S05]  /*2190*/  BRA `(.L_x_51938) ;  /* 0x00000000000c7947 */ /* 0x000fea0003800000 */
.L_x_51962:
[----:B------:R0:W5:Y:S01]  /*21a0*/  LDG.E R19, desc[UR36][R2.64] ;  /* 0x0000002402137981 */ /* 0x000162000c1e1900 */
[----:B------:R-:W-:Y:S05]  /*21b0*/  BRA `(.L_x_51938) ;  /* 0x0000000000047947 */ /* 0x000fea0003800000 */
.L_x_51961:
[----:B------:R3:W5:Y:S02]  /*21c0*/  LDG.E R19, desc[UR36][R2.64] ;  /* 0x0000002402137981 */ /* 0x000764000c1e1900 */
.L_x_51938:
        /* <DEDUP_REMOVED lines=13> */
[----:B------:R-:W-:-:S04]  /*22a0*/  IMAD.HI.U32 R3, R3, R5, R2 ;  /* 0x0000000503037227 */ /* 0x000fc800078e0002 */
[----:B------:R-:W-:Y:S02]  /*22b0*/  IMAD.MOV.U32 R2, RZ, RZ, R7 ;  /* 0x000000ffff027224 */ /* 0x000fe400078e0007 */
[----:B------:R-:W-:Y:S01]  /*22c0*/  IMAD.HI.U32 R3, R3, R0, RZ ;  /* 0x0000000003037227 */ /* 0x000fe200078e00ff */
[----:B------:R-:W0:Y:S03]  /*22d0*/  LDC.U8 R7, c[0x0][0x428] ;  /* 0x00010a00ff077b82 */ /* 0x000e260000000000 */
[----:B------:R-:W-:-:S05]  /*22e0*/  IMAD R3, R3, R2, R0 ;  /* 0x0000000203037224 */ /* 0x000fca00078e0200 */
[----:B------:R-:W-:-:S13]  /*22f0*/  ISETP.GT.U32.AND P0, PT, R4, R3, PT ;  /* 0x000000030400720c */ /* 0x000fda0003f04070 */
[----:B------:R-:W-:Y:S01]  /*2300*/  @!P0 IMAD.IADD R3, R3, 0x1, -R4 ;  /* 0x0000000103038824 */ /* 0x000fe200078e0a04 */
[----:B------:R-:W-:Y:S02]  /*2310*/  ISETP.NE.AND P0, PT, R19, RZ, PT ;  /* 0x000000ff1300720c */ /* 0x000fe40003f05270 */
[----:B0-----:R-:W-:Y:S02]  /*2320*/  PRMT R2, R7, 0x9910, RZ ;  /* 0x0000991007027816 */ /* 0x001fe400000000ff */
[----:B------:R-:W-:-:S13]  /*2330*/  ISETP.GT.U32.AND P1, PT, R4, R3, PT ;  /* 0x000000030400720c */ /* 0x000fda0003f24070 */
        /* <DEDUP_REMOVED lines=20> */
.L_x_51969:
[----:B------:R3:W-:Y:S01]  /*2480*/  STG.E.U8 desc[UR36][R16.64], R5 ;  /* 0x0000000510007986 */ /* 0x0007e2000c101124 */
[----:B------:R-:W-:Y:S05]  /*2490*/  BRA `(.L_x_51971) ;  /* 0x0000000c00587947 */ /* 0x000fea0003800000 */
.L_x_51968:
        /* <DEDUP_REMOVED lines=10> */
.L_x_51973:
[----:B------:R1:W-:Y:S01]  /*2540*/  STG.E desc[UR36][R16.64], R5 ;  /* 0x0000000510007986 */ /* 0x0003e2000c101924 */
[----:B------:R-:W-:Y:S05]  /*2550*/  BRA `(.L_x_51971) ;  /* 0x0000000c00287947 */ /* 0x000fea0003800000 */
.L_x_51972:
[----:B------:R2:W-:Y:S01]  /*2560*/  STG.E.U16 desc[UR36][R16.64], R5 ;  /* 0x0000000510007986 */ /* 0x0005e2000c101524 */
[----:B------:R-:W-:Y:S05]  /*2570*/  BRA `(.L_x_51971) ;  /* 0x0000000c00207947 */ /* 0x000fea0003800000 */
.L_x_51967:
        /* <DEDUP_REMOVED lines=9> */
.L_x_51975:
[----:B------:R-:W-:-:S04]  /*2610*/  I2FP.F32.S32 R0, R5 ;  /* 0x0000000500007245 */ /* 0x000fc80000201400 */
[----:B------:R-:W-:-:S05]  /*2620*/  F2FP.F16.F32.PACK_AB R0, RZ, R0 ;  /* 0x00000000ff00723e */ /* 0x000fca00000000ff */
[----:B------:R0:W-:Y:S01]  /*2630*/  STG.E.U16 desc[UR36][R16.64], R0 ;  /* 0x0000000010007986 */ /* 0x0001e2000c101524 */
[----:B------:R-:W-:Y:S05]  /*2640*/  BRA `(.L_x_51971) ;  /* 0x0000000800ec7947 */ /* 0x000fea0003800000 */
.L_x_51974:
        /* <DEDUP_REMOVED lines=10> */
.L_x_51977:
[----:B------:R-:W-:-:S04]  /*26f0*/  I2FP.F32.S32 R5, R5 ;  /* 0x0000000500057245 */ /* 0x000fc80000201400 */
[----:B------:R-:W-:-:S04]  /*2700*/  F2FP.F16.F32.PACK_AB R3, RZ, R5 ;  /* 0x00000005ff03723e */ /* 0x000fc800000000ff */
[----:B------:R-:W-:-:S05]  /*2710*/  PRMT R3, R3, 0x5410, RZ ;  /* 0x0000541003037816 */ /* 0x000fca00000000ff */
[----:B------:R0:W-:Y:S01]  /*2720*/  STG.E desc[UR36][R16.64], R3 ;  /* 0x0000000310007986 */ /* 0x0001e2000c101924 */
[----:B------:R-:W-:Y:S05]  /*2730*/  BRA `(.L_x_51971) ;  /* 0x0000000800b07947 */ /* 0x000fea0003800000 */
.L_x_51976:
[----:B------:R-:W0:Y:S02]  /*2740*/  I2F.F64 R2, R5 ;  /* 0x0000000500027312 */ /* 0x000e240000201c00 */
[----:B0-----:R0:W-:Y:S01]  /*2750*/  STG.E.64 desc[UR36][R16.64], R2 ;  /* 0x0000000210007986 */ /* 0x0011e2000c101b24 */
[----:B------:R-:W-:Y:S05]  /*2760*/  BRA `(.L_x_51971) ;  /* 0x0000000800a47947 */ /* 0x000fea0003800000 */
.L_x_51966:
        /* <DEDUP_REMOVED lines=12> */
.L_x_51980:
[----:B------:R-:W0:Y:S01]  /*2830*/  I2F.F64 R4, R5 ;  /* 0x0000000500047312 */ /* 0x000e220000201c00 */
[----:B------:R-:W-:-:S05]  /*2840*/  CS2R R6, SRZ ;  /* 0x0000000000067805 */ /* 0x000fca000001ff00 */
[----:B0-----:R0:W-:Y:S01]  /*2850*/  STG.E.128 desc[UR36][R16.64], R4 ;  /* 0x0000000410007986 */ /* 0x0011e2000c101d24 */
[----:B------:R-:W-:Y:S05]  /*2860*/  BRA `(.L_x_51971) ;  /* 0x0000000800647947 */ /* 0x000fea0003800000 */
.L_x_51979:
        /* <DEDUP_REMOVED lines=21> */
.L_x_51984:
[----:B------:R-:W-:Y:S05]  /*29c0*/  BSYNC B0 ;  /* 0x0000000000007941 */ /* 0x000fea0003800000 */
.L_x_51983:
[----:B------:R-:W-:-:S05]  /*29d0*/  LOP3.LUT R3, R0, R3, RZ, 0xfc, !PT ;  /* 0x0000000300037212 */ /* 0x000fca00078efcff */
[----:B------:R0:W-:Y:S01]  /*29e0*/  STG.E.U8 desc[UR36][R16.64], R3 ;  /* 0x0000000310007986 */ /* 0x0001e2000c101124 */
[----:B------:R-:W-:Y:S05]  /*29f0*/  BRA `(.L_x_51971) ;  /* 0x0000000800007947 */ /* 0x000fea0003800000 */
.L_x_51982:
        /* <DEDUP_REMOVED lines=13> */
.L_x_51986:
[----:B------:R-:W-:Y:S01]  /*2ad0*/  IMAD.MOV.U32 R0, RZ, RZ, 0x7f ;  /* 0x0000007fff007424 */ /* 0x000fe200078e00ff */
[----:B------:R-:W-:-:S04]  /*2ae0*/  ISETP.GT.U32.AND P0, PT, R2, 0x7f800000, PT ;  /* 0x7f8000000200780c */ /* 0x000fc80003f04070 */
[----:B------:R-:W-:-:S09]  /*2af0*/  SEL R0, R0, 0x7c, P0 ;  /* 0x0000007c00007807 */ /* 0x000fd20000000000 */
.L_x_51987:
[----:B------:R-:W-:Y:S05]  /*2b00*/  BSYNC B0 ;  /* 0x0000000000007941 */ /* 0x000fea0003800000 */
.L_x_51985:
[----:B------:R-:W-:-:S04]  /*2b10*/  LOP3.LUT R2, R5, 0x80000000, RZ, 0xc0, !PT ;  /* 0x8000000005027812 */ /* 0x000fc800078ec0ff */
[----:B------:R-:W-:-:S04]  /*2b20*/  SHF.R.U32.HI R3, RZ, 0x18, R2 ;  /* 0x00000018ff037819 */ /* 0x000fc80000011602 */
[----:B------:R-:W-:-:S05]  /*2b30*/  LOP3.LUT R3, R0, R3, RZ, 0xfc, !PT ;  /* 0x0000000300037212 */ /* 0x000fca00078efcff */
[----:B------:R0:W-:Y:S01]  /*2b40*/  STG.E.U8 desc[UR36][R16.64], R3 ;  /* 0x0000000310007986 */ /* 0x0001e2000c101124 */
[----:B------:R-:W-:Y:S05]  /*2b50*/  BRA `(.L_x_51971) ;  /* 0x0000000400a87947 */ /* 0x000fea0003800000 */
.L_x_51981:
[----:B------:R-:W-:-:S04]  /*2b60*/  I2FP.F32.S32 R0, R5 ;  /* 0x0000000500007245 */ /* 0x000fc80000201400 */
[----:B------:R-:W-:-:S05]  /*2b70*/  F2FP.BF16.F32.PACK_AB R0, RZ, R0 ;  /* 0x00000000ff00723e */ /* 0x000fca00000010ff */
[----:B------:R0:W-:Y:S01]  /*2b80*/  STG.E.U16 desc[UR36][R16.64], R0 ;  /* 0x0000000010007986 */ /* 0x0001e2000c101524 */
[----:B------:R-:W-:Y:S05]  /*2b90*/  BRA `(.L_x_51971) ;  /* 0x0000000400987947 */ /* 0x000fea0003800000 */
.L_x_51978:
        /* <DEDUP_REMOVED lines=10> */
.L_x_51990:
        /* <DEDUP_REMOVED lines=17> */
.L_x_51993:
[----:B------:R-:W-:-:S04]  /*2d50*/  LOP3.LUT R2, R5, 0x80000000, RZ, 0xc0, !PT ;  /* 0x8000000005027812 */ /* 0x000fc800078ec0ff */
[----:B------:R-:W-:-:S04]  /*2d60*/  SHF.R.U32.HI R3, RZ, 0x18, R2 ;  /* 0x00000018ff037819 */ /* 0x000fc80000011602 */
[----:B------:R-:W-:-:S04]  /*2d70*/  LOP3.LUT R0, R0, R3, RZ, 0xfc, !PT ;  /* 0x0000000300007212 */ /* 0x000fc800078efcff */
[----:B------:R-:W-:-:S07]  /*2d80*/  PRMT R8, R0, 0x7610, R8 ;  /* 0x0000761000087816 */ /* 0x000fce0000000008 */
.L_x_51992:
[----:B------:R-:W-:Y:S05]  /*2d90*/  BSYNC B0 ;  /* 0x0000000000007941 */ /* 0x000fea0003800000 */
.L_x_51991:
[----:B------:R0:W-:Y:S01]  /*2da0*/  STG.E.U8 desc[UR36][R16.64], R8 ;  /* 0x0000000810007986 */ /* 0x0001e2000c101124 */
[----:B------:R-:W-:Y:S05]  /*2db0*/  BRA `(.L_x_51971) ;  /* 0x0000000400107947 */ /* 0x000fea0003800000 */
.L_x_51989:
        /* <DEDUP_REMOVED lines=17> */
.L_x_51996:
[----:B------:R-:W-:-:S04]  /*2ed0*/  LOP3.LUT R2, R5, 0x80000000, RZ, 0xc0, !PT ;  /* 0x8000000005027812 */ /* 0x000fc800078ec0ff */
[----:B------:R-:W-:-:S04]  /*2ee0*/  SHF.R.U32.HI R3, RZ, 0x18, R2 ;  /* 0x00000018ff037819 */ /* 0x000fc80000011602 */
[----:B------:R-:W-:-:S04]  /*2ef0*/  LOP3.LUT R0, R0, R3, RZ, 0xfc, !PT ;  /* 0x0000000300007212 */ /* 0x000fc800078efcff */
[----:B------:R-:W-:-:S07]  /*2f00*/  PRMT R8, R0, 0x7610, R8 ;  /* 0x0000761000087816 */ /* 0x000fce0000000008 */
.L_x_51995:
[----:B------:R-:W-:Y:S05]  /*2f10*/  BSYNC B0 ;  /* 0x0000000000007941 */ /* 0x000fea0003800000 */
.L_x_51994:
[----:B------:R0:W-:Y:S01]  /*2f20*/  STG.E.U8 desc[UR36][R16.64], R8 ;  /* 0x0000000810007986 */ /* 0x0001e2000c101124 */
[----:B------:R-:W-:Y:S05]  /*2f30*/  BRA `(.L_x_51971) ;  /* 0x0000000000b07947 */ /* 0x000fea0003800000 */
.L_x_51988:
        /* <DEDUP_REMOVED lines=22> */
.L_x_51970:
        /* <DEDUP_REMOVED lines=16> */
.L_x_51999:
[----:B------:R-:W-:Y:S05]  /*31a0*/  BRA `(.L_x_51971) ;  /* 0x0000000000147947 */ /* 0x000fea0003800000 */
.L_x_51998:
[--C-:B------:R-:W-:Y:S01]  /*31b0*/  SHF.R.S32.HI R3, RZ, 0x1f, R5.reuse ;  /* 0x0000001fff037819 */ /* 0x100fe20000011405 */
[----:B------:R-:W-:-:S05]  /*31c0*/  IMAD.MOV.U32 R2, RZ, RZ, R5 ;  /* 0x000000ffff027224 */ /* 0x000fca00078e0005 */
[----:B------:R0:W-:Y:S01]  /*31d0*/  STG.E.64 desc[UR36][R16.64], R2 ;  /* 0x0000000210007986 */ /* 0x0001e2000c101b24 */
[----:B------:R-:W-:Y:S05]  /*31e0*/  BRA `(.L_x_51971) ;  /* 0x0000000000047947 */ /* 0x000fea0003800000 */
.L_x_51997:
[----:B------:R0:W-:Y:S02]  /*31f0*/  STG.E desc[UR36][R16.64], R5 ;  /* 0x0000000510007986 */ /* 0x0001e4000c101924 */
.L_x_51971:
[----:B------:R-:W-:-:S04]  /*3200*/  IMAD R18, R23, 0x200, R18 ;  /* 0x0000020017127824 */ /* 0x000fc800078e0212 */
[----:B------:R-:W-:-:S07]  /*3210*/  VIADD R19, R18, 0x80 ;  /* 0x0000008012137836 */ /* 0x000fce0000000000 */
.L_x_51931:
[----:B------:R-:W-:Y:S05]  /*3220*/  BSYNC B6 ;  /* 0x0000000000067941 */ /* 0x000fea0003800000 */
.L_x_51930:
        /* <DEDUP_REMOVED lines=307> */
.L_x_52002:
        /* <DEDUP_REMOVED lines=20> */
.L_x_52006:
[----:B------:R0:W5:Y:S01]  /*46a0*/  LDG.E.U8 R18, desc[UR36][R2.64] ;  /* 0x0000002402127981 */ /* 0x000162000c1e1100 */
[----:B------:R-:W-:Y:S05]  /*46b0*/  BRA `(.L_x_52008) ;  /* 0x0000000c00347947 */ /* 0x000fea0003800000 */
.L_x_52005:
        /* <DEDUP_REMOVED lines=8> */
.L_x_52010:
[----:B------:R0:W5:Y:S01]  /*4740*/  LDG.E R18, desc[UR36][R2.64] ;  /* 0x0000002402127981 */ /* 0x000162000c1e1900 */
[----:B------:R-:W-:Y:S05]  /*4750*/  BRA `(.L_x_52008) ;  /* 0x0000000c000c7947 */ /* 0x000fea0003800000 */
.L_x_52009:
[----:B------:R0:W5:Y:S01]  /*4760*/  LDG.E.S16 R18, desc[UR36][R2.64] ;  /* 0x0000002402127981 */ /* 0x000162000c1e1700 */
[----:B------:R-:W-:Y:S05]  /*4770*/  BRA `(.L_x_52008) ;  /* 0x0000000c00047947 */ /* 0x000fea0003800000 */
.L_x_52004:
        /* <DEDUP_REMOVED lines=9> */
.L_x_52012:
[----:B------:R-:W2:Y:S02]  /*4810*/  LDG.E.U16 R2, desc[UR36][R2.64] ;  /* 0x0000002402027981 */ /* 0x000ea4000c1e1500 */
[----:B--2---:R-:W-:-:S06]  /*4820*/  HADD2.F32 R18, -RZ, R2.H0_H0 ;  /* 0x20000002ff127230 */ /* 0x004fcc0000004100 */
[----:B------:R-:W0:Y:S01]  /*4830*/  F2I.FTZ.TRUNC.NTZ R18, R18 ;  /* 0x0000001200127305 */ /* 0x000e22000021f100 */
[----:B------:R-:W-:Y:S05]  /*4840*/  BRA `(.L_x_52008) ;  /* 0x0000000800d07947 */ /* 0x000fea0003800000 */
.L_x_52011:
        /* <DEDUP_REMOVED lines=9> */
.L_x_52014:
[----:B------:R-:W2:Y:S02]  /*48e0*/  LDG.E.U16 R2, desc[UR36][R2.64] ;  /* 0x0000002402027981 */ /* 0x000ea4000c1e1500 */
[----:B--2---:R-:W-:-:S06]  /*48f0*/  HADD2.F32 R18, -RZ, R2.H0_H0 ;  /* 0x20000002ff127230 */ /* 0x004fcc0000004100 */
[----:B------:R-:W0:Y:S01]  /*4900*/  F2I.FTZ.TRUNC.NTZ R18, R18 ;  /* 0x0000001200127305 */ /* 0x000e22000021f100 */
[----:B------:R-:W-:Y:S05]  /*4910*/  BRA `(.L_x_52008) ;  /* 0x00000008009c7947 */ /* 0x000fea0003800000 */
.L_x_52013:
[----:B------:R-:W2:Y:S02]  /*4920*/  LDG.E.64 R2, desc[UR36][R2.64] ;  /* 0x0000002402027981 */ /* 0x000ea4000c1e1b00 */
[----:B--2---:R0:W1:Y:S01]  /*4930*/  F2I.F64.TRUNC R18, R2 ;  /* 0x0000000200127311 */ /* 0x004062000030d100 */
[----:B------:R-:W-:Y:S05]  /*4940*/  BRA `(.L_x_52008) ;  /* 0x0000000800907947 */ /* 0x000fea0003800000 */
.L_x_52003:
        /* <DEDUP_REMOVED lines=12> */
.L_x_52017:
[----:B------:R-:W2:Y:S02]  /*4a10*/  LDG.E.64 R2, desc[UR36][R2.64] ;  /* 0x0000002402027981 */ /* 0x000ea4000c1e1b00 */
[----:B--2---:R0:W1:Y:S01]  /*4a20*/  F2I.F64.TRUNC R18, R2 ;  /* 0x0000000200127311 */ /* 0x004062000030d100 */
[----:B------:R-:W-:Y:S05]  /*4a30*/  BRA `(.L_x_52008) ;  /* 0x0000000800547947 */ /* 0x000fea0003800000 */
.L_x_52016:
        /* <DEDUP_REMOVED lines=27> */
.L_x_52019:
        /* <DEDUP_REMOVED lines=14> */
.L_x_52018:
[----:B------:R-:W2:Y:S02]  /*4cd0*/  LDG.E.U16 R18, desc[UR36][R2.64] ;  /* 0x0000002402127981 */ /* 0x000ea4000c1e1500 */
[----:B--2---:R-:W-:-:S06]  /*4ce0*/  IMAD.U32 R18, R18, 0x10000, RZ ;  /* 0x0001000012127824 */ /* 0x004fcc00078e00ff */
[----:B------:R-:W0:Y:S01]  /*4cf0*/  F2I.FTZ.TRUNC.NTZ R18, R18 ;  /* 0x0000001200127305 */ /* 0x000e22000021f100 */
[----:B------:R-:W-:Y:S05]  /*4d00*/  BRA `(.L_x_52008) ;  /* 0x0000000400a07947 */ /* 0x000fea0003800000 */
.L_x_52015:
        /* <DEDUP_REMOVED lines=10> */
.L_x_52022:
        /* <DEDUP_REMOVED lines=21> */
.L_x_52026:
[----:B------:R-:W-:Y:S05]  /*4f00*/  BSYNC B1 ;  /* 0x0000000000017941 */ /* 0x000fea0003800000 */
.L_x_52025:
[----:B------:R-:W-:Y:S01]  /*4f10*/  IMAD.SHL.U32 R2, R2, 0x100000, RZ ;  /* 0x0010000002027824 */ /* 0x000fe200078e00ff */
[----:B------:R-:W-:-:S04]  /*4f20*/  LEA R3, R0, 0x3b800000, 0x17 ;  /* 0x3b80000000037811 */ /* 0x000fc800078eb8ff */
[----:B------:R-:W-:-:S07]  /*4f30*/  LOP3.LUT R18, R3, R2, R18, 0xfe, !PT ;  /* 0x0000000203127212 */ /* 0x000fce00078efe12 */
.L_x_52024:
[----:B------:R-:W-:Y:S05]  /*4f40*/  BSYNC B0 ;  /* 0x0000000000007941 */ /* 0x000fea0003800000 */
.L_x_52023:
[----:B------:R-:W1:Y:S01]  /*4f50*/  F2I.FTZ.TRUNC.NTZ R18, R18 ;  /* 0x0000001200127305 */ /* 0x000e62000021f100 */
[----:B------:R-:W-:Y:S05]  /*4f60*/  BRA `(.L_x_52008) ;  /* 0x0000000400087947 */ /* 0x000fea0003800000 */
.L_x_52021:
        /* <DEDUP_REMOVED lines=21> */
.L_x_52030:
[----:B------:R-:W-:Y:S05]  /*50c0*/  BSYNC B1 ;  /* 0x0000000000017941 */ /* 0x000fea0003800000 */
.L_x_52029:
[----:B------:R-:W-:Y:S01]  /*50d0*/  IMAD.SHL.U32 R2, R2, 0x200000, RZ ;  /* 0x0020000002027824 */ /* 0x000fe200078e00ff */
[----:B------:R-:W-:-:S04]  /*50e0*/  LEA R3, R0, 0x37800000, 0x17 ;  /* 0x3780000000037811 */ /* 0x000fc800078eb8ff */
[----:B------:R-:W-:-:S07]  /*50f0*/  LOP3.LUT R18, R3, R2, R18, 0xfe, !PT ;  /* 0x0000000203127212 */ /* 0x000fce00078efe12 */
.L_x_52028:
[----:B------:R-:W-:Y:S05]  /*5100*/  BSYNC B0 ;  /* 0x0000000000007941 */ /* 0x000fea0003800000 */
.L_x_52027:
[----:B------:R-:W2:Y:S01]  /*5110*/  F2I.FTZ.TRUNC.NTZ R18, R18 ;  /* 0x0000001200127305 */ /* 0x000ea2000021f100 */
[----:B------:R-:W-:Y:S05]  /*5120*/  BRA `(.L_x_52008) ;  /* 0x0000000000987947 */ /* 0x000fea0003800000 */
.L_x_52020:
        /* <DEDUP_REMOVED lines=14> */
.L_x_52034:
[----:B------:R-:W-:Y:S05]  /*5210*/  BSYNC B0 ;  /* 0x0000000000007941 */ /* 0x000fea0003800000 */
.L_x_52033:
[----:B------:R-:W0:Y:S01]  /*5220*/  F2I.FTZ.TRUNC.NTZ R18, R18 ;  /* 0x0000001200127305 */ /* 0x000e22000021f100 */
[----:B------:R-:W-:Y:S05]  /*5230*/  BRA `(.L_x_52008) ;  /* 0x0000000000547947 */ /* 0x000fea0003800000 */
.L_x_52007:
        /* <DEDUP_REMOVED lines=17> */
.L_x_52035:
[----:B------:R-:W-:Y:S05]  /*5350*/  BRA `(.L_x_52008) ;  /* 0x00000000000c7947 */ /* 0x000fea0003800000 */
.L_x_52032:
[----:B------:R4:W5:Y:S01]  /*5360*/  LDG.E R18, desc[UR36][R2.64] ;  /* 0x0000002402127981 */ /* 0x000962000c1e1900 */
[----:B------:R-:W-:Y:S05]  /*5370*/  BRA `(.L_x_52008) ;  /* 0x0000000000047947 */ /* 0x000fea0003800000 */
.L_x_52031:
[----:B------:R3:W5:Y:S02]  /*5380*/  LDG.E R18, desc[UR36][R2.64] ;  /* 0x0000002402127981 */ /* 0x000764000c1e1900 */
.L_x_52008:
        /* <DEDUP_REMOVED lines=42> */
.L_x_52039:
[----:B------:R0:W-:Y:S01]  /*5630*/  STG.E.U8 desc[UR36][R16.64], R2 ;  /* 0x0000000210007986 */ /* 0x0001e2000c101124 */
[----:B------:R-:W-:Y:S05]  /*5640*/  BRA `(.L_x_52041) ;  /* 0x0000000c00507947 */ /* 0x000fea0003800000 */
.L_x_52038:
        /* <DEDUP_REMOVED lines=9> */
.L_x_52043:
[----:B------:R0:W-:Y:S01]  /*56e0*/  STG.E desc[UR36][R16.64], R2 ;  /* 0x0000000210007986 */ /* 0x0001e2000c101924 */
[----:B------:R-:W-:Y:S05]  /*56f0*/  BRA `(.L_x_52041) ;  /* 0x0000000c00247947 */ /* 0x000fea0003800000 */
.L_x_52042:
[----:B------:R0:W-:Y:S01]  /*5700*/  STG.E.U16 desc[UR36][R16.64], R2 ;  /* 0x0000000210007986 */ /* 0x0001e2000c101524 */
[----:B------:R-:W-:Y:S05]  /*5710*/  BRA `(.L_x_52041) ;  /* 0x0000000c001c7947 */ /* 0x000fea0003800000 */
.L_x_52037:
        /* <DEDUP_REMOVED lines=9> */
.L_x_52045:
[----:B------:R-:W-:-:S04]  /*57b0*/  I2FP.F32.S32 R0, R2 ;  /* 0x0000000200007245 */ /* 0x000fc80000201400 */
[----:B------:R-:W-:-:S05]  /*57c0*/  F2FP.F16.F32.PACK_AB R0, RZ, R0 ;  /* 0x00000000ff00723e */ /* 0x000fca00000000ff */
[----:B------:R0:W-:Y:S01]  /*57d0*/  STG.E.U16 desc[UR36][R16.64], R0 ;  /* 0x0000000010007986 */ /* 0x0001e2000c101524 */
[----:B------:R-:W-:Y:S05]  /*57e0*/  BRA `(.L_x_52041) ;  /* 0x0000000800e87947 */ /* 0x000fea0003800000 */
.L_x_52044:
        /* <DEDUP_REMOVED lines=10> */
.L_x_52047:
[----:B------:R-:W-:-:S04]  /*5890*/  I2FP.F32.S32 R2, R2 ;  /* 0x0000000200027245 */ /* 0x000fc80000201400 */
[----:B------:R-:W-:-:S04]  /*58a0*/  F2FP.F16.F32.PACK_AB R3, RZ, R2 ;  /* 0x00000002ff03723e */ /* 0x000fc800000000ff */
[----:B------:R-:W-:-:S05]  /*58b0*/  PRMT R3, R3, 0x5410, RZ ;  /* 0x0000541003037816 */ /* 0x000fca00000000ff */
[----:B------:R0:W-:Y:S01]  /*58c0*/  STG.E desc[UR36][R16.64], R3 ;  /* 0x0000000310007986 */ /* 0x0001e2000c101924 */
[----:B------:R-:W-:Y:S05]  /*58d0*/  BRA `(.L_x_52041) ;  /* 0x0000000800ac7947 */ /* 0x000fea0003800000 */
.L_x_52046:
[----:B------:R-:W0:Y:S02]  /*58e0*/  I2F.F64 R2, R2 ;  /* 0x0000000200027312 */ /* 0x000e240000201c00 */
[----:B0-----:R0:W-:Y:S01]  /*58f0*/  STG.E.64 desc[UR36][R16.64], R2 ;  /* 0x0000000210007986 */ /* 0x0011e2000c101b24 */
[----:B------:R-:W-:Y:S05]  /*5900*/  BRA `(.L_x_52041) ;  /* 0x0000000800a07947 */ /* 0x000fea0003800000 */
.L_x_52036:
        /* <DEDUP_REMOVED lines=12> */
.L_x_52050:
[----:B------:R-:W0:Y:S01]  /*59d0*/  I2F.F64 R4, R2 ;  /* 0x0000000200047312 */ /* 0x000e220000201c00 */
[----:B------:R-:W-:-:S05]  /*59e0*/  CS2R R6, SRZ ;  /* 0x0000000000067805 */ /* 0x000fca000001ff00 */
[----:B0-----:R0:W-:Y:S01]  /*59f0*/  STG.E.128 desc[UR36][R16.64], R4 ;  /* 0x0000000410007986 */ /* 0x0011e2000c101d24 */
[----:B------:R-:W-:Y:S05]  /*5a00*/  BRA `(.L_x_52041) ;  /* 0x0000000800607947 */ /* 0x000fea0003800000 */
.L_x_52049:
        /* <DEDUP_REMOVED lines=21> */
.L_x_52054:
[----:B------:R-:W-:Y:S05]  /*5b60*/  BSYNC B0 ;  /* 0x0000000000007941 */ /* 0x000fea0003800000 */
.L_x_52053:
[----:B------:R-:W-:-:S05]  /*5b70*/  LOP3.LUT R3, R0, R3, RZ, 0xfc, !PT ;  /* 0x0000000300037212 */ /* 0x000fca00078efcff */
[----:B------:R0:W-:Y:S01]  /*5b80*/  STG.E.U8 desc[UR36][R16.64], R3 ;  /* 0x0000000310007986 */ /* 0x0001e2000c101124 */
[----:B------:R-:W-:Y:S05]  /*5b90*/  BRA `(.L_x_52041) ;  /* 0x0000000400fc7947 */ /* 0x000fea0003800000 */
.L_x_52052:
        /* <DEDUP_REMOVED lines=13> */
.L_x_52056:
[----:B------:R-:W-:Y:S01]  /*5c70*/  IMAD.MOV.U32 R0, RZ, RZ, 0x7f ;  /* 0x0000007fff007424 */ /* 0x000fe200078e00ff */
[----:B------:R-:W-:-:S04]  /*5c80*/  ISETP.GT.U32.AND P0, PT, R2, 0x7f800000, PT ;  /* 0x7f8000000200780c */ /* 0x000fc80003f04070 */
[----:B------:R-:W-:-:S09]  /*5c90*/  SEL R0, R0, 0x7c, P0 ;  /* 0x0000007c00007807 */ /* 0x000fd20000000000 */
.L_x_52057:
[----:B------:R-:W-:Y:S05]  /*5ca0*/  BSYNC B0 ;  /* 0x0000000000007941 */ /* 0x000fea0003800000 */
.L_x_52055:
[----:B------:R-:W-:-:S04]  /*5cb0*/  LOP3.LUT R2, R3, 0x80000000, RZ, 0xc0, !PT ;  /* 0x8000000003027812 */ /* 0x000fc800078ec0ff */
[----:B------:R-:W-:-:S04]  /*5cc0*/  SHF.R.U32.HI R3, RZ, 0x18, R2 ;  /* 0x00000018ff037819 */ /* 0x000fc80000011602 */
[----:B------:R-:W-:-:S05]  /*5cd0*/  LOP3.LUT R3, R0, R3, RZ, 0xfc, !PT ;  /* 0x0000000300037212 */ /* 0x000fca00078efcff */
[----:B------:R0:W-:Y:S01]  /*5ce0*/  STG.E.U8 desc[UR36][R16.64], R3 ;  /* 0x0000000310007986 */ /* 0x0001e2000c101124 */
[----:B------:R-:W-:Y:S05]  /*5cf0*/  BRA `(.L_x_52041) ;  /* 0x0000000400a47947 */ /* 0x000fea0003800000 */
.L_x_52051:
[----:B------:R-:W-:-:S04]  /*5d00*/  I2FP.F32.S32 R0, R2 ;  /* 0x0000000200007245 */ /* 0x000fc80000201400 */
[----:B------:R-:W-:-:S05]  /*5d10*/  F2FP.BF16.F32.PACK_AB R0, RZ, R0 ;  /* 0x00000000ff00723e */ /* 0x000fca00000010ff */
[----:B------:R0:W-:Y:S01]  /*5d20*/  STG.E.U16 desc[UR36][R16.64], R0 ;  /* 0x0000000010007986 */ /* 0x0001e2000c101524 */
[----:B------:R-:W-:Y:S05]  /*5d30*/  BRA `(.L_x_52041) ;  /* 0x0000000400947947 */ /* 0x000fea0003800000 */
.L_x_52048:
        /* <DEDUP_REMOVED lines=10> */
.L_x_52060:
        /* <DEDUP_REMOVED lines=17> */
.L_x_52063:
[----:B------:R-:W-:-:S04]  /*5ef0*/  LOP3.LUT R2, R3, 0x80000000, RZ, 0xc0, !PT ;  /* 0x8000000003027812 */ /* 0x000fc800078ec0ff */
[----:B------:R-:W-:-:S04]  /*5f00*/  SHF.R.U32.HI R3, RZ, 0x18, R2 ;  /* 0x00000018ff037819 */ /* 0x000fc80000011602 */
[----:B------:R-:W-:-:S04]  /*5f10*/  LOP3.LUT R0, R0, R3, RZ, 0xfc, !PT ;  /* 0x0000000300007212 */ /* 0x000fc800078efcff */
[----:B------:R-:W-:-:S07]  /*5f20*/  PRMT R8, R0, 0x7610, R8 ;  /* 0x0000761000087816 */ /* 0x000fce0000000008 */
.L_x_52062:
[----:B------:R-:W-:Y:S05]  /*5f30*/  BSYNC B0 ;  /* 0x0000000000007941 */ /* 0x000fea0003800000 */
.L_x_52061:
[----:B------:R3:W-:Y:S01]  /*5f40*/  STG.E.U8 desc[UR36][R16.64], R8 ;  /* 0x0000000810007986 */ /* 0x0007e2000c101124 */
[----:B------:R-:W-:Y:S05]  /*5f50*/  BRA `(.L_x_52041) ;  /* 0x00000004000c7947 */ /* 0x000fea0003800000 */
.L_x_52059:
        /* <DEDUP_REMOVED lines=17> */
.L_x_52066:
[----:B------:R-:W-:-:S04]  /*6070*/  LOP3.LUT R2, R3, 0x80000000, RZ, 0xc0, !PT ;  /* 0x8000000003027812 */ /* 0x000fc800078ec0ff */
[----:B------:R-:W-:-:S04]  /*6080*/  SHF.R.U32.HI R3, RZ, 0x18, R2 ;  /* 0x00000018ff037819 */ /* 0x000fc80000011602 */
[----:B------:R-:W-:-:S04]  /*6090*/  LOP3.LUT R0, R0, R3, RZ, 0xfc, !PT ;  /* 0x0000000300007212 */ /* 0x000fc800078efcff */
[----:B------:R-:W-:-:S07]  /*60a0*/  PRMT R8, R0, 0x7610, R8 ;  /* 0x0000761000087816 */ /* 0x000fce0000000008 */
.L_x_52065:
[----:B------:R-:W-:Y:S05]  /*60b0*/  BSYNC B0 ;  /* 0x0000000000007941 */ /* 0x000fea0003800000 */
.L_x_52064:
[----:B------:R0:W-:Y:S01]  /*60c0*/  STG.E.U8 desc[UR36][R16.64], R8 ;  /* 0x0000000810007986 */ /* 0x0001e2000c101124 */
[----:B------:R-:W-:Y:S05]  /*60d0*/  BRA `(.L_x_52041) ;  /* 0x0000000000ac7947 */ /* 0x000fea0003800000 */
.L_x_52058:
        /* <DEDUP_REMOVED lines=22> */
.L_x_52040:
        /* <DEDUP_REMOVED lines=16> */
.L_x_52069:
[----:B------:R-:W-:Y:S05]  /*6340*/  BRA `(.L_x_52041) ;  /* 0x0000000000107947 */ /* 0x000fea0003800000 */
.L_x_52068:
[----:B------:R-:W-:-:S05]  /*6350*/  SHF.R.S32.HI R3, RZ, 0x1f, R2 ;  /* 0x0000001fff037819 */ /* 0x000fca0000011402 */
[----:B------:R2:W-:Y:S01]  /*6360*/  STG.E.64 desc[UR36][R16.64], R2 ;  /* 0x0000000210007986 */ /* 0x0005e2000c101b24 */
[----:B------:R-:W-:Y:S05]  /*6370*/  BRA `(.L_x_52041) ;  /* 0x0000000000047947 */ /* 0x000fea0003800000 */
.L_x_52067:
[----:B------:R0:W-:Y:S02]  /*6380*/  STG.E desc[UR36][R16.64], R2 ;  /* 0x0000000210007986 */ /* 0x0001e4000c101924 */
.L_x_52041:
[----:B------:R-:W-:-:S07]  /*6390*/  VIADD R19, R19, 0x80 ;  /* 0x0000008013137836 */ /* 0x000fce0000000000 */
.L_x_52001:
[----:B------:R-:W-:Y:S05]  /*63a0*/  BSYNC B6 ;  /* 0x0000000000067941 */ /* 0x000fea0003800000 */
.L_x_52000:
        /* <DEDUP_REMOVED lines=307> */
.L_x_52072:
        /* <DEDUP_REMOVED lines=20> */
.L_x_52076:
[----:B------:R0:W5:Y:S01]  /*7820*/  LDG.E.U8 R18, desc[UR36][R2.64] ;  /* 0x0000002402127981 */ /* 0x000162000c1e1100 */
[----:B------:R-:W-:Y:S05]  /*7830*/  BRA `(.L_x_52078) ;  /* 0x0000000c00347947 */ /* 0x000fea0003800000 */
.L_x_52075:
        /* <DEDUP_REMOVED lines=8> */
.L_x_52080:
[----:B------:R0:W5:Y:S01]  /*78c0*/  LDG.E R18, desc[UR36][R2.64] ;  /* 0x0000002402127981 */ /* 0x000162000c1e1900 */
[----:B------:R-:W-:Y:S05]  /*78d0*/  BRA `(.L_x_52078) ;  /* 0x0000000c000c7947 */ /* 0x000fea0003800000 */
.L_x_52079:
[----:B------:R0:W5:Y:S01]  /*78e0*/  LDG.E.S16 R18, desc[UR36][R2.64] ;  /* 0x0000002402127981 */ /* 0x000162000c1e1700 */
[----:B------:R-:W-:Y:S05]  /*78f0*/  BRA `(.L_x_52078) ;  /* 0x0000000c00047947 */ /* 0x000fea0003800000 */
.L_x_52074:
        /* <DEDUP_REMOVED lines=9> */
.L_x_52082:
[----:B------:R-:W2:Y:S02]  /*7990*/  LDG.E.U16 R2, desc[UR36][R2.64] ;  /* 0x0000002402027981 */ /* 0x000ea4000c1e1500 */
[----:B--2---:R-:W-:-:S06]  /*79a0*/  HADD2.F32 R18, -RZ, R2.H0_H0 ;  /* 0x20000002ff127230 */ /* 0x004fcc0000004100 */
[----:B------:R-:W0:Y:S01]  /*79b0*/  F2I.FTZ.TRUNC.NTZ R18, R18 ;  /* 0x0000001200127305 */ /* 0x000e22000021f100 */
[----:B------:R-:W-:Y:S05]  /*79c0*/  BRA `(.L_x_52078) ;  /* 0x0000000800d07947 */ /* 0x000fea0003800000 */
.L_x_52081:
        /* <DEDUP_REMOVED lines=9> */
.L_x_52084:
[----:B------:R-:W2:Y:S02]  /*7a60*/  LDG.E.U16 R2, desc[UR36][R2.64] ;  /* 0x0000002402027981 */ /* 0x000ea4000c1e1500 */
[----:B--2---:R-:W-:-:S06]  /*7a70*/  HADD2.F32 R18, -RZ, R2.H0_H0 ;  /* 0x20000002ff127230 */ /* 0x004fcc0000004100 */
[----:B------:R-:W0:Y:S01]  /*7a80*/  F2I.FTZ.TRUNC.NTZ R18, R18 ;  /* 0x0000001200127305 */ /* 0x000e22000021f100 */
[----:B------:R-:W-:Y:S05]  /*7a90*/  BRA `(.L_x_52078) ;  /* 0x00000008009c7947 */ /* 0x000fea0003800000 */
.L_x_52083:
[----:B------:R-:W2:Y:S02]  /*7aa0*/  LDG.E.64 R2, desc[UR36][R2.64] ;  /* 0x0000002402027981 */ /* 0x000ea4000c1e1b00 */
[----:B--2---:R0:W1:Y:S01]  /*7ab0*/  F2I.F64.TRUNC R18, R2 ;  /* 0x0000000200127311 */ /* 0x004062000030d100 */
[----:B------:R-:W-:Y:S05]  /*7ac0*/  BRA `(.L_x_52078) ;  /* 0x0000000800907947 */ /* 0x000fea0003800000 */
.L_x_52073:
        /* <DEDUP_REMOVED lines=12> */
.L_x_52087:
[----:B------:R-:W2:Y:S02]  /*7b90*/  LDG.E.64 R2, desc[UR36][R2.64] ;  /* 0x0000002402027981 */ /* 0x000ea4000c1e1b00 */
[----:B--2---:R0:W1:Y:S01]  /*7ba0*/  F2I.F64.TRUNC R18, R2 ;  /* 0x0000000200127311 */ /* 0x004062000030d100 */
[----:B------:R-:W-:Y:S05]  /*7bb0*/  BRA `(.L_x_52078) ;  /* 0x0000000800547947 */ /* 0x000fea0003800000 */
.L_x_52086:
        /* <DEDUP_REMOVED lines=27> */
.L_x_52089:
        /* <DEDUP_REMOVED lines=14> */
.L_x_52088:
[----:B------:R-:W2:Y:S02]  /*7e50*/  LDG.E.U16 R18, desc[UR36][R2.64] ;  /* 0x0000002402127981 */ /* 0x000ea4000c1e1500 */
[----:B--2---:R-:W-:-:S06]  /*7e60*/  IMAD.U32 R18, R18, 0x10000, RZ ;  /* 0x0001000012127824 */ /* 0x004fcc00078e00ff */
[----:B------:R-:W0:Y:S01]  /*7e70*/  F2I.FTZ.TRUNC.NTZ R18, R18 ;  /* 0x0000001200127305 */ /* 0x000e22000021f100 */
[----:B------:R-:W-:Y:S05]  /*7e80*/  BRA `(.L_x_52078) ;  /* 0x0000000400a07947 */ /* 0x000fea0003800000 */
.L_x_52085:
        /* <DEDUP_REMOVED lines=10> */
.L_x_52092:
        /* <DEDUP_REMOVED lines=21> */
.L_x_52096:
[----:B------:R-:W-:Y:S05]  /*8080*/  BSYNC B1 ;  /* 0x0000000000017941 */ /* 0x000fea0003800000 */
.L_x_52095:
[----:B------:R-:W-:Y:S01]  /*8090*/  IMAD.SHL.U32 R2, R2, 0x100000, RZ ;  /* 0x0010000002027824 */ /* 0x000fe200078e00ff */
[----:B------:R-:W-:-:S04]  /*80a0*/  LEA R3, R0, 0x3b800000, 0x17 ;  /* 0x3b80000000037811 */ /* 0x000fc800078eb8ff */
[----:B------:R-:W-:-:S07]  /*80b0*/  LOP3.LUT R18, R3, R2, R18, 0xfe, !PT ;  /* 0x0000000203127212 */ /* 0x000fce00078efe12 */
.L_x_52094:
[----:B------:R-:W-:Y:S05]  /*80c0*/  BSYNC B0 ;  /* 0x0000000000007941 */ /* 0x000fea0003800000 */
.L_x_52093:
[----:B------:R-:W1:Y:S01]  /*80d0*/  F2I.FTZ.TRUNC.NTZ R18, R18 ;  /* 0x0000001200127305 */ /* 0x000e62000021f100 */
[----:B------:R-:W-:Y:S05]  /*80e0*/  BRA `(.L_x_52078) ;  /* 0x0000000400087947 */ /* 0x000fea0003800000 */
.L_x_52091:
        /* <DEDUP_REMOVED lines=21> */
.L_x_52100:
[----:B------:R-:W-:Y:S05]  /*8240*/  BSYNC B1 ;  /* 0x0000000000017941 */ /* 0x000fea0003800000 */
.L_x_52099:
[----:B------:R-:W-:Y:S01]  /*8250*/  IMAD.SHL.U32 R2, R2, 0x200000, RZ ;  /* 0x0020000002027824 */ /* 0x000fe200078e00ff */
[----:B------:R-:W-:-:S04]  /*8260*/  LEA R3, R0, 0x37800000, 0x17 ;  /* 0x3780000000037811 */ /* 0x000fc800078eb8ff */
[----:B------:R-:W-:-:S07]  /*8270*/  LOP3.LUT R18, R3, R2, R18, 0xfe, !PT ;  /* 0x0000000203127212 */ /* 0x000fce00078efe12 */
.L_x_52098:
[----:B------:R-:W-:Y:S05]  /*8280*/  BSYNC B0 ;  /* 0x0000000000007941 */ /* 0x000fea0003800000 */
.L_x_52097:
[----:B------:R-:W2:Y:S01]  /*8290*/  F2I.FTZ.TRUNC.NTZ R18, R18 ;  /* 0x0000001200127305 */ /* 0x000ea2000021f100 */
[----:B------:R-:W-:Y:S05]  /*82a0*/  BRA `(.L_x_52078) ;  /* 0x0000000000987947 */ /* 0x000fea0003800000 */
.L_x_52090:
        /* <DEDUP_REMOVED lines=14> */
.L_x_52104:
[----:B------:R-:W-:Y:S05]  /*8390*/  BSYNC B0 ;  /* 0x0000000000007941 */ /* 0x000fea0003800000 */
.L_x_52103:
[----:B------:R-:W4:Y:S01]  /*83a0*/  F2I.FTZ.TRUNC.NTZ R18, R18 ;  /* 0x0000001200127305 */ /* 0x000f22000021f100 */
[----:B------:R-:W-:Y:S05]  /*83b0*/  BRA `(.L_x_52078) ;  /* 0x0000000000547947 */ /* 0x000fea0003800000 */
.L_x_52077:
        /* <DEDUP_REMOVED lines=17> */
.L_x_52105:
[----:B------:R-:W-:Y:S05]  /*84d0*/  BRA `(.L_x_52078) ;  /* 0x00000000000c7947 */ /* 0x000fea0003800000 */
.L_x_52102:
[----:B------:R3:W5:Y:S01]  /*84e0*/  LDG.E R18, desc[UR36][R2.64] ;  /* 0x0000002402127981 */ /* 0x000762000c1e1900 */
[----:B------:R-:W-:Y:S05]  /*84f0*/  BRA `(.L_x_52078) ;  /* 0x0000000000047947 */ /* 0x000fea0003800000 */
.L_x_52101:
[----:B------:R0:W5:Y:S02]  /*8500*/  LDG.E R18, desc[UR36][R2.64] ;  /* 0x0000002402127981 */ /* 0x000164000c1e1900 */
.L_x_52078:
        /* <DEDUP_REMOVED lines=42> */
.L_x_52109:
[----:B------:R3:W-:Y:S01]  /*87b0*/  STG.E.U8 desc[UR36][R16.64], R2 ;  /* 0x0000000210007986 */ /* 0x0007e2000c101124 */
[----:B------:R-:W-:Y:S05]  /*87c0*/  BRA `(.L_x_52111) ;  /* 0x0000000c00507947 */ /* 0x000fea0003800000 */
.L_x_52108:
        /* <DEDUP_REMOVED lines=9> */
.L_x_52113:
[----:B------:R2:W-:Y:S01]  /*8860*/  STG.E desc[UR36][R16.64], R2 ;  /* 0x0000000210007986 */ /* 0x0005e2000c101924 */
[----:B------:R-:W-:Y:S05]  /*8870*/  BRA `(.L_x_52111) ;  /* 0x0000000c00247947 */ /* 0x000fea0003800000 */
.L_x_52112:
[----:B------:R0:W-:Y:S01]  /*8880*/  STG.E.U16 desc[UR36][R16.64], R2 ;  /* 0x0000000210007986 */ /* 0x0001e2000c101524 */
[----:B------:R-:W-:Y:S05]  /*8890*/  BRA `(.L_x_52111) ;  /* 0x0000000c001c7947 */ /* 0x000fea0003800000 */
.L_x_52107:
        /* <DEDUP_REMOVED lines=9> */
.L_x_52115:
[----:B------:R-:W-:-:S04]  /*8930*/  I2FP.F32.S32 R0, R2 ;  /* 0x0000000200007245 */ /* 0x000fc80000201400 */
[----:B------:R-:W-:-:S05]  /*8940*/  F2FP.F16.F32.PACK_AB R0, RZ, R0 ;  /* 0x00000000ff00723e */ /* 0x000fca00000000ff */
[----:B------:R0:W-:Y:S01]  /*8950*/  STG.E.U16 desc[UR36][R16.64], R0 ;  /* 0x0000000010007986 */ /* 0x0001e2000c101524 */
[----:B------:R-:W-:Y:S05]  /*8960*/  BRA `(.L_x_52111) ;  /* 0x0000000800e87947 */ /* 0x000fea0003800000 */
.L_x_52114:
        /* <DEDUP_REMOVED lines=10> */
.L_x_52117:
[----:B------:R-:W-:-:S04]  /*8a10*/  I2FP.F32.S32 R2, R2 ;  /* 0x0000000200027245 */ /* 0x000fc80000201400 */
[----:B------:R-:W-:-:S04]  /*8a20*/  F2FP.F16.F32.PACK_AB R3, RZ, R2 ;  /* 0x00000002ff03723e */ /* 0x000fc800000000ff */
[----:B------:R-:W-:-:S05]  /*8a30*/  PRMT R3, R3, 0x5410, RZ ;  /* 0x0000541003037816 */ /* 0x000fca00000000ff */
[----:B------:R0:W-:Y:S01]  /*8a40*/  STG.E desc[UR36][R16.64], R3 ;  /* 0x0000000310007986 */ /* 0x0001e2000c101924 */
[----:B------:R-:W-:Y:S05]  /*8a50*/  BRA `(.L_x_52111) ;  /* 0x0000000800ac7947 */ /* 0x000fea0003800000 */
.L_x_52116:
[----:B------:R-:W0:Y:S02]  /*8a60*/  I2F.F64 R2, R2 ;  /* 0x0000000200027312 */ /* 0x000e240000201c00 */
[----:B0-----:R0:W-:Y:S01]  /*8a70*/  STG.E.64 desc[UR36][R16.64], R2 ;  /* 0x0000000210007986 */ /* 0x0011e2000c101b24 */
[----:B------:R-:W-:Y:S05]  /*8a80*/  BRA `(.L_x_52111) ;  /* 0x0000000800a07947 */ /* 0x000fea0003800000 */
.L_x_52106:
        /* <DEDUP_REMOVED lines=12> */
.L_x_52120:
[----:B------:R-:W0:Y:S01]  /*8b50*/  I2F.F64 R4, R2 ;  /* 0x0000000200047312 */ /* 0x000e220000201c00 */
[----:B------:R-:W-:-:S05]  /*8b60*/  CS2R R6, SRZ ;  /* 0x0000000000067805 */ /* 0x000fca000001ff00 */
[----:B0-----:R0:W-:Y:S01]  /*8b70*/  STG.E.128 desc[UR36][R16.64], R4 ;  /* 0x0000000410007986 */ /* 0x0011e2000c101d24 */
[----:B------:R-:W-:Y:S05]  /*8b80*/  BRA `(.L_x_52111) ;  /* 0x0000000800607947 */ /* 0x000fea0003800000 */
.L_x_52119:
        /* <DEDUP_REMOVED lines=21> */
.L_x_52124:
[----:B------:R-:W-:Y:S05]  /*8ce0*/  BSYNC B0 ;  /* 0x0000000000007941 */ /* 0x000fea0003800000 */
.L_x_52123:
[----:B------:R-:W-:-:S05]  /*8cf0*/  LOP3.LUT R3, R0, R3, RZ, 0xfc, !PT ;  /* 0x0000000300037212 */ /* 0x000fca00078efcff */
[----:B------:R0:W-:Y:S01]  /*8d00*/  STG.E.U8 desc[UR36][R16.64], R3 ;  /* 0x0000000310007986 */ /* 0x0001e2000c101124 */
[----:B------:R-:W-:Y:S05]  /*8d10*/  BRA `(.L_x_52111) ;  /* 0x0000000400fc7947 */ /* 0x000fea0003800000 */
.L_x_52122:
        /* <DEDUP_REMOVED lines=13> */
.L_x_52126:
[----:B------:R-:W-:Y:S01]  /*8df0*/  IMAD.MOV.U32 R0, RZ, RZ, 0x7f ;  /* 0x0000007fff007424 */ /* 0x000fe200078e00ff */
[----:B------:R-:W-:-:S04]  /*8e00*/  ISETP.GT.U32.AND P0, PT, R2, 0x7f800000, PT ;  /* 0x7f8000000200780c */ /* 0x000fc80003f04070 */
[----:B------:R-:W-:-:S09]  /*8e10*/  SEL R0, R0, 0x7c, P0 ;  /* 0x0000007c00007807 */ /* 0x000fd20000000000 */
.L_x_52127:
[----:B------:R-:W-:Y:S05]  /*8e20*/  BSYNC B0 ;  /* 0x0000000000007941 */ /* 0x000fea0003800000 */
.L_x_52125:
[----:B------:R-:W-:-:S04]  /*8e30*/  LOP3.LUT R2, R3, 0x80000000, RZ, 0xc0, !PT ;  /* 0x8000000003027812 */ /* 0x000fc800078ec0ff */
[----:B------:R-:W-:-:S04]  /*8e40*/  SHF.R.U32.HI R3, RZ, 0x18, R2 ;  /* 0x00000018ff037819 */ /* 0x000fc80000011602 */
[----:B------:R-:W-:-:S05]  /*8e50*/  LOP3.LUT R3, R0, R3, RZ, 0xfc, !PT ;  /* 0x0000000300037212 */ /* 0x000fca00078efcff */
[----:B------:R0:W-:Y:S01]  /*8e60*/  STG.E.U8 desc[UR36][R16.64], R3 ;  /* 0x0000000310007986 */ /* 0x0001e2000c101124 */
[----:B------:R-:W-:Y:S05]  /*8e70*/  BRA `(.L_x_52111) ;  /* 0x0000000400a47947 */ /* 0x000fea0003800000 */
.L_x_52121:
[----:B------:R-:W-:-:S04]  /*8e80*/  I2FP.F32.S32 R0, R2 ;  /* 0x0000000200007245 */ /* 0x000fc80000201400 */
[----:B------:R-:W-:-:S05]  /*8e90*/  F2FP.BF16.F32.PACK_AB R0, RZ, R0 ;  /* 0x00000000ff00723e */ /* 0x000fca00000010ff */
[----:B------:R0:W-:Y:S01]  /*8ea0*/  STG.E.U16 desc[UR36][R16.64], R0 ;  /* 0x0000000010007986 */ /* 0x0001e2000c101524 */
[----:B------:R-:W-:Y:S05]  /*8eb0*/  BRA `(.L_x_52111) ;  /* 0x0000000400947947 */ /* 0x000fea0003800000 */
.L_x_52118:
        /* <DEDUP_REMOVED lines=10> */
.L_x_52130:
        /* <DEDUP_REMOVED lines=17> */
.L_x_52133:
[----:B------:R-:W-:-:S04]  /*9070*/  LOP3.LUT R2, R3, 0x80000000, RZ, 0xc0, !PT ;  /* 0x8000000003027812 */ /* 0x000fc800078ec0ff */
[----:B------:R-:W-:-:S04]  /*9080*/  SHF.R.U32.HI R3, RZ, 0x18, R2 ;  /* 0x00000018ff037819 */ /* 0x000fc80000011602 */
[----:B------:R-:W-:-:S04]  /*9090*/  LOP3.LUT R0, R0, R3, RZ, 0xfc, !PT ;  /* 0x0000000300007212 */ /* 0x000fc800078efcff */
[----:B------:R-:W-:-:S07]  /*90a0*/  PRMT R8, R0, 0x7610, R8 ;  /* 0x0000761000087816 */ /* 0x000fce0000000008 */
.L_x_52132:
[----:B------:R-:W-:Y:S05]  /*90b0*/  BSYNC B0 ;  /* 0x0000000000007941 */ /* 0x000fea0003800000 */
.L_x_52131:
[----:B------:R0:W-:Y:S01]  /*90c0*/  STG.E.U8 desc[UR36][R16.64], R8 ;  /* 0x0000000810007986 */ /* 0x0001e2000c101124 */
[----:B------:R-:W-:Y:S05]  /*90d0*/  BRA `(.L_x_52111) ;  /* 0x00000004000c7947 */ /* 0x000fea0003800000 */
.L_x_52129:
        /* <DEDUP_REMOVED lines=17> */
.L_x_52136:
[----:B------:R-:W-:-:S04]  /*91f0*/  LOP3.LUT R2, R3, 0x80000000, RZ, 0xc0, !PT ;  /* 0x8000000003027812 */ /* 0x000fc800078ec0ff */
[----:B------:R-:W-:-:S04]  /*9200*/  SHF.R.U32.HI R3, RZ, 0x18, R2 ;  /* 0x00000018ff037819 */ /* 0x000fc80000011602 */
[----:B------:R-:W-:-:S04]  /*9210*/  LOP3.LUT R0, R0, R3, RZ, 0xfc, !PT ;  /* 0x0000000300007212 */ /* 0x000fc800078efcff */
[----:B------:R-:W-:-:S07]  /*9220*/  PRMT R8, R0, 0x7610, R8 ;  /* 0x0000761000087816 */ /* 0x000fce0000000008 */
.L_x_52135:
[----:B------:R-:W-:Y:S05]  /*9230*/  BSYNC B0 ;  /* 0x0000000000007941 */ /* 0x000fea0003800000 */
.L_x_52134:
[----:B------:R0:W-:Y:S01]  /*9240*/  STG.E.U8 desc[UR36][R16.64], R8 ;  /* 0x0000000810007986 */ /* 0x0001e2000c101124 */
[----:B------:R-:W-:Y:S05]  /*9250*/  BRA `(.L_x_52111) ;  /* 0x0000000000ac7947 */ /* 0x000fea0003800000 */
.L_x_52128:
        /* <DEDUP_REMOVED lines=22> */
.L_x_52110:
        /* <DEDUP_REMOVED lines=16> */
.L_x_52139:
[----:B------:R-:W-:Y:S05]  /*94c0*/  BRA `(.L_x_52111) ;  /* 0x0000000000107947 */ /* 0x000fea0003800000 */
.L_x_52138:
[----:B------:R-:W-:-:S05]  /*94d0*/  SHF.R.S32.HI R3, RZ, 0x1f, R2 ;  /* 0x0000001fff037819 */ /* 0x000fca0000011402 */
[----:B------:R0:W-:Y:S01]  /*94e0*/  STG.E.64 desc[UR36][R16.64], R2 ;  /* 0x0000000210007986 */ /* 0x0001e2000c101b24 */
[----:B------:R-:W-:Y:S05]  /*94f0*/  BRA `(.L_x_52111) ;  /* 0x0000000000047947 */ /* 0x000fea0003800000 */
.L_x_52137:
[----:B------:R0:W-:Y:S02]  /*9500*/  STG.E desc[UR36][R16.64], R2 ;  /* 0x0000000210007986 */ /* 0x0001e4000c101924 */
.L_x_52111:
[----:B------:R-:W-:-:S07]  /*9510*/  VIADD R19, R19, 0x80 ;  /* 0x0000008013137836 */ /* 0x000fce0000000000 */
.L_x_52071:
[----:B------:R-:W-:Y:S05]  /*9520*/  BSYNC B6 ;  /* 0x0000000000067941 */ /* 0x000fea0003800000 */
.L_x_52070:
        /* <DEDUP_REMOVED lines=306> */
.L_x_52140:
        /* <DEDUP_REMOVED lines=20> */
.L_x_52144:
[----:B------:R4:W5:Y:S01]  /*a990*/  LDG.E.U8 R18, desc[UR36][R2.64] ;  /* 0x0000002402127981 */ /* 0x000962000c1e1100 */
[----:B------:R-:W-:Y:S05]  /*a9a0*/  BRA `(.L_x_52146) ;  /* 0x0000000c00347947 */ /* 0x000fea0003800000 */
.L_x_52143:
        /* <DEDUP_REMOVED lines=8> */
.L_x_52148:
[----:B------:R2:W5:Y:S01]  /*aa30*/  LDG.E R18, desc[UR36][R2.64] ;  /* 0x0000002402127981 */ /* 0x000562000c1e1900 */
[----:B------:R-:W-:Y:S05]  /*aa40*/  BRA `(.L_x_52146) ;  /* 0x0000000c000c7947 */ /* 0x000fea0003800000 */
.L_x_52147:
[----:B------:R0:W5:Y:S01]  /*aa50*/  LDG.E.S16 R18, desc[UR36][R2.64] ;  /* 0x0000002402127981 */ /* 0x000162000c1e1700 */
[----:B------:R-:W-:Y:S05]  /*aa60*/  BRA `(.L_x_52146) ;  /* 0x0000000c00047947 */ /* 0x000fea0003800000 */
.L_x_52142:
        /* <DEDUP_REMOVED lines=9> */
.L_x_52150:
[----:B------:R-:W2:Y:S02]  /*ab00*/  LDG.E.U16 R2, desc[UR36][R2.64] ;  /* 0x0000002402027981 */ /* 0x000ea4000c1e1500 */
[----:B--2---:R-:W-:-:S06]  /*ab10*/  HADD2.F32 R18, -RZ, R2.H0_H0 ;  /* 0x20000002ff127230 */ /* 0x004fcc0000004100 */
[----:B------:R-:W0:Y:S01]  /*ab20*/  F2I.FTZ.TRUNC.NTZ R18, R18 ;  /* 0x0000001200127305 */ /* 0x000e22000021f100 */
[----:B------:R-:W-:Y:S05]  /*ab30*/  BRA `(.L_x_52146) ;  /* 0x0000000800d07947 */ /* 0x000fea0003800000 */
.L_x_52149:
        /* <DEDUP_REMOVED lines=9> */
.L_x_52152:
[----:B------:R-:W2:Y:S02]  /*abd0*/  LDG.E.U16 R2, desc[UR36][R2.64] ;  /* 0x0000002402027981 */ /* 0x000ea4000c1e1500 */
[----:B--2---:R-:W-:-:S06]  /*abe0*/  HADD2.F32 R18, -RZ, R2.H0_H0 ;  /* 0x20000002ff127230 */ /* 0x004fcc0000004100 */
[----:B------:R-:W0:Y:S01]  /*abf0*/  F2I.FTZ.TRUNC.NTZ R18, R18 ;  /* 0x0000001200127305 */ /* 0x000e22000021f100 */
[----:B------:R-:W-:Y:S05]  /*ac00*/  BRA `(.L_x_52146) ;  /* 0x00000008009c7947 */ /* 0x000fea0003800000 */
.L_x_52151:
[----:B------:R-:W2:Y:S02]  /*ac10*/  LDG.E.64 R18, desc[UR36][R2.64] ;  /* 0x0000002402127981 */ /* 0x000ea4000c1e1b00 */
[----:B--2---:R0:W1:Y:S01]  /*ac20*/  F2I.F64.TRUNC R18, R18 ;  /* 0x0000001200127311 */ /* 0x004062000030d100 */
[----:B------:R-:W-:Y:S05]  /*ac30*/  BRA `(.L_x_52146) ;  /* 0x0000000800907947 */ /* 0x000fea0003800000 */
.L_x_52141:
        /* <DEDUP_REMOVED lines=12> */
.L_x_52155:
[----:B------:R-:W2:Y:S02]  /*ad00*/  LDG.E.64 R2, desc[UR36][R2.64] ;  /* 0x0000002402027981 */ /* 0x000ea4000c1e1b00 */
[----:B--2---:R0:W1:Y:S01]  /*ad10*/  F2I.F64.TRUNC R18, R2 ;  /* 0x0000000200127311 */ /* 0x004062000030d100 */
[----:B------:R-:W-:Y:S05]  /*ad20*/  BRA `(.L_x_52146) ;  /* 0x0000000800547947 */ /* 0x000fea0003800000 */
.L_x_52154:
        /* <DEDUP_REMOVED lines=27> */
.L_x_52157:
        /* <DEDUP_REMOVED lines=14> */
.L_x_52156:
[----:B------:R-:W2:Y:S02]  /*afc0*/  LDG.E.U16 R18, desc[UR36][R2.64] ;  /* 0x0000002402127981 */ /* 0x000ea4000c1e1500 */
[----:B--2---:R-:W-:-:S06]  /*afd0*/  IMAD.U32 R18, R18, 0x10000, RZ ;  /* 0x0001000012127824 */ /* 0x004fcc00078e00ff */
[----:B------:R-:W0:Y:S01]  /*afe0*/  F2I.FTZ.TRUNC.NTZ R18, R18 ;  /* 0x0000001200127305 */ /* 0x000e22000021f100 */
[----:B------:R-:W-:Y:S05]  /*aff0*/  BRA `(.L_x_52146) ;  /* 0x0000000400a07947 */ /* 0x000fea0003800000 */
.L_x_52153:
        /* <DEDUP_REMOVED lines=10> */
.L_x_52160:
        /* <DEDUP_REMOVED lines=21> */
.L_x_52164:
[----:B------:R-:W-:Y:S05]  /*b1f0*/  BSYNC B1 ;  /* 0x0000000000017941 */ /* 0x000fea0003800000 */
.L_x_52163:
[----:B------:R-:W-:Y:S01]  /*b200*/  IMAD.SHL.U32 R2, R2, 0x100000, RZ ;  /* 0x0010000002027824 */ /* 0x000fe200078e00ff */
[----:B------:R-:W-:-:S04]  /*b210*/  LEA R3, R0, 0x3b800000, 0x17 ;  /* 0x3b80000000037811 */ /* 0x000fc800078eb8ff */
[----:B------:R-:W-:-:S07]  /*b220*/  LOP3.LUT R18, R3, R2, R18, 0xfe, !PT ;  /* 0x0000000203127212 */ /* 0x000fce00078efe12 */
.L_x_52162:
[----:B------:R-:W-:Y:S05]  /*b230*/  BSYNC B0 ;  /* 0x0000000000007941 */ /* 0x000fea0003800000 */
.L_x_52161:
[----:B------:R-:W0:Y:S01]  /*b240*/  F2I.FTZ.TRUNC.NTZ R18, R18 ;  /* 0x0000001200127305 */ /* 0x000e22000021f100 */
[----:B------:R-:W-:Y:S05]  /*b250*/  BRA `(.L_x_52146) ;  /* 0x0000000400087947 */ /* 0x000fea0003800000 */
.L_x_52159:
        /* <DEDUP_REMOVED lines=21> */
.L_x_52168:
[----:B------:R-:W-:Y:S05]  /*b3b0*/  BSYNC B1 ;  /* 0x0000000000017941 */ /* 0x000fea0003800000 */
.L_x_52167:
[----:B------:R-:W-:Y:S01]  /*b3c0*/  IMAD.SHL.U32 R2, R2, 0x200000, RZ ;  /* 0x0020000002027824 */ /* 0x000fe200078e00ff */
[----:B------:R-:W-:-:S04]  /*b3d0*/  LEA R3, R0, 0x37800000, 0x17 ;  /* 0x3780000000037811 */ /* 0x000fc800078eb8ff */
[----:B------:R-:W-:-:S07]  /*b3e0*/  LOP3.LUT R18, R3, R2, R18, 0xfe, !PT ;  /* 0x0000000203127212 */ /* 0x000fce00078efe12 */
.L_x_52166:
[----:B------:R-:W-:Y:S05]  /*b3f0*/  BSYNC B0 ;  /* 0x0000000000007941 */ /* 0x000fea0003800000 */
.L_x_52165:
[----:B------:R-:W0:Y:S01]  /*b400*/  F2I.FTZ.TRUNC.NTZ R18, R18 ;  /* 0x0000001200127305 */ /* 0x000e22000021f100 */
[----:B------:R-:W-:Y:S05]  /*b410*/  BRA `(.L_x_52146) ;  /* 0x0000000000987947 */ /* 0x000fea0003800000 */
.L_x_52158:
        /* <DEDUP_REMOVED lines=14> */
.L_x_52172:
[----:B------:R-:W-:Y:S05]  /*b500*/  BSYNC B0 ;  /* 0x0000000000007941 */ /* 0x000fea0003800000 */
.L_x_52171:
[----:B------:R-:W0:Y:S01]  /*b510*/  F2I.FTZ.TRUNC.NTZ R18, R18 ;  /* 0x0000001200127305 */ /* 0x000e22000021f100 */
[----:B------:R-:W-:Y:S05]  /*b520*/  BRA `(.L_x_52146) ;  /* 0x0000000000547947 */ /* 0x000fea0003800000 */
.L_x_52145:
        /* <DEDUP_REMOVED lines=17> */
.L_x_52173:
[----:B------:R-:W-:Y:S05]  /*b640*/  BRA `(.L_x_52146) ;  /* 0x00000000000c7947 */ /* 0x000fea0003800000 */
.L_x_52170:
[----:B------:R0:W5:Y:S01]  /*b650*/  LDG.E R18, desc[UR36][R2.64] ;  /* 0x0000002402127981 */ /* 0x000162000c1e1900 */
[----:B------:R-:W-:Y:S05]  /*b660*/  BRA `(.L_x_52146) ;  /* 0x0000000000047947 */ /* 0x000fea0003800000 */
.L_x_52169:
[----:B------:R0:W5:Y:S02]  /*b670*/  LDG.E R18, desc[UR36][R2.64] ;  /* 0x0000002402127981 */ /* 0x000164000c1e1900 */
.L_x_52146:
        /* <DEDUP_REMOVED lines=42> */
.L_x_52177:
[----:B------:R-:W-:Y:S01]  /*b920*/  STG.E.U8 desc[UR36][R16.64], R2 ;  /* 0x0000000210007986 */ /* 0x000fe2000c101124 */
[----:B------:R-:W-:Y:S05]  /*b930*/  EXIT ;  /* 0x000000000000794d */ /* 0x000fea0003800000 */
.L_x_52176:
        /* <DEDUP_REMOVED lines=9> */
.L_x_52180:
[----:B------:R-:W-:Y:S01]  /*b9d0*/  STG.E desc[UR36][R16.64], R2 ;  /* 0x0000000210007986 */ /* 0x000fe2000c101924 */
[----:B------:R-:W-:Y:S05]  /*b9e0*/  EXIT ;  /* 0x000000000000794d */ /* 0x000fea0003800000 */
.L_x_52179:
[----:B------:R-:W-:Y:S01]  /*b9f0*/  STG.E.U16 desc[UR36][R16.64], R2 ;  /* 0x0000000210007986 */ /* 0x000fe2000c101524 */
[----:B------:R-:W-:Y:S05]  /*ba00*/  EXIT ;  /* 0x000000000000794d */ /* 0x000fea0003800000 */
.L_x_52175:
        /* <DEDUP_REMOVED lines=9> */
.L_x_52182:
[----:B------:R-:W-:-:S04]  /*baa0*/  I2FP.F32.S32 R0, R2 ;  /* 0x0000000200007245 */ /* 0x000fc80000201400 */
[----:B------:R-:W-:-:S05]  /*bab0*/  F2FP.F16.F32.PACK_AB R0, RZ, R0 ;  /* 0x00000000ff00723e */ /* 0x000fca00000000ff */
[----:B------:R-:W-:Y:S01]  /*bac0*/  STG.E.U16 desc[UR36][R16.64], R0 ;  /* 0x0000000010007986 */ /* 0x000fe2000c101524 */
[----:B------:R-:W-:Y:S05]  /*bad0*/  EXIT ;  /* 0x000000000000794d */ /* 0x000fea0003800000 */
.L_x_52181:
        /* <DEDUP_REMOVED lines=10> */
.L_x_52184:
[----:B------:R-:W-:-:S04]  /*bb80*/  I2FP.F32.S32 R2, R2 ;  /* 0x0000000200027245 */ /* 0x000fc80000201400 */
[----:B------:R-:W-:-:S04]  /*bb90*/  F2FP.F16.F32.PACK_AB R3, RZ, R2 ;  /* 0x00000002ff03723e */ /* 0x000fc800000000ff */
[----:B------:R-:W-:-:S05]  /*bba0*/  PRMT R3, R3, 0x5410, RZ ;  /* 0x0000541003037816 */ /* 0x000fca00000000ff */
[----:B------:R-:W-:Y:S01]  /*bbb0*/  STG.E desc[UR36][R16.64], R3 ;  /* 0x0000000310007986 */ /* 0x000fe2000c101924 */
[----:B------:R-:W-:Y:S05]  /*bbc0*/  EXIT ;  /* 0x000000000000794d */ /* 0x000fea0003800000 */
.L_x_52183:
[----:B------:R-:W0:Y:S02]  /*bbd0*/  I2F.F64 R2, R2 ;  /* 0x0000000200027312 */ /* 0x000e240000201c00 */
[----:B0-----:R-:W-:Y:S01]  /*bbe0*/  STG.E.64 desc[UR36][R16.64], R2 ;  /* 0x0000000210007986 */ /* 0x001fe2000c101b24 */
[----:B------:R-:W-:Y:S05]  /*bbf0*/  EXIT ;  /* 0x000000000000794d */ /* 0x000fea0003800000 */
.L_x_52174:
        /* <DEDUP_REMOVED lines=12> */
.L_x_52187:
[----:B------:R-:W0:Y:S01]  /*bcc0*/  I2F.F64 R4, R2 ;  /* 0x0000000200047312 */ /* 0x000e220000201c00 */
[----:B------:R-:W-:-:S05]  /*bcd0*/  CS2R R6, SRZ ;  /* 0x0000000000067805 */ /* 0x000fca000001ff00 */
[----:B0-----:R-:W-:Y:S01]  /*bce0*/  STG.E.128 desc[UR36][R16.64], R4 ;  /* 0x0000000410007986 */ /* 0x001fe2000c101d24 */
[----:B------:R-:W-:Y:S05]  /*bcf0*/  EXIT ;  /* 0x000000000000794d */ /* 0x000fea0003800000 */
.L_x_52186:
        /* <DEDUP_REMOVED lines=21> */
.L_x_52191:
[----:B------:R-:W-:Y:S05]  /*be50*/  BSYNC B0 ;  /* 0x0000000000007941 */ /* 0x000fea0003800000 */
.L_x_52190:
[----:B------:R-:W-:-:S05]  /*be60*/  LOP3.LUT R3, R0, R3, RZ, 0xfc, !PT ;  /* 0x0000000300037212 */ /* 0x000fca00078efcff */
[----:B------:R-:W-:Y:S01]  /*be70*/  STG.E.U8 desc[UR36][R16.64], R3 ;  /* 0x0000000310007986 */ /* 0x000fe2000c101124 */
[----:B------:R-:W-:Y:S05]  /*be80*/  EXIT ;  /* 0x000000000000794d */ /* 0x000fea0003800000 */
.L_x_52189:
        /* <DEDUP_REMOVED lines=13> */
.L_x_52193:
[----:B------:R-:W-:Y:S01]  /*bf60*/  IMAD.MOV.U32 R0, RZ, RZ, 0x7f ;  /* 0x0000007fff007424 */ /* 0x000fe200078e00ff */
[----:B------:R-:W-:-:S04]  /*bf70*/  ISETP.GT.U32.AND P0, PT, R2, 0x7f800000, PT ;  /* 0x7f8000000200780c */ /* 0x000fc80003f04070 */
[----:B------:R-:W-:-:S09]  /*bf80*/  SEL R0, R0, 0x7c, P0 ;  /* 0x0000007c00007807 */ /* 0x000fd20000000000 */
.L_x_52194:
[----:B------:R-:W-:Y:S05]  /*bf90*/  BSYNC B0 ;  /* 0x0000000000007941 */ /* 0x000fea0003800000 */
.L_x_52192:
[----:B------:R-:W-:-:S04]  /*bfa0*/  LOP3.LUT R2, R3, 0x80000000, RZ, 0xc0, !PT ;  /* 0x8000000003027812 */ /* 0x000fc800078ec0ff */
[----:B------:R-:W-:-:S04]  /*bfb0*/  SHF.R.U32.HI R3, RZ, 0x18, R2 ;  /* 0x00000018ff037819 */ /* 0x000fc80000011602 */
[----:B------:R-:W-:-:S05]  /*bfc0*/  LOP3.LUT R3, R0, R3, RZ, 0xfc, !PT ;  /* 0x0000000300037212 */ /* 0x000fca00078efcff */
[----:B------:R-:W-:Y:S01]  /*bfd0*/  STG.E.U8 desc[UR36][R16.64], R3 ;  /* 0x0000000310007986 */ /* 0x000fe2000c101124 */
[----:B------:R-:W-:Y:S05]  /*bfe0*/  EXIT ;  /* 0x000000000000794d */ /* 0x000fea0003800000 */
.L_x_52188:
[----:B------:R-:W-:-:S04]  /*bff0*/  I2FP.F32.S32 R0, R2 ;  /* 0x0000000200007245 */ /* 0x000fc80000201400 */
[----:B------:R-:W-:-:S05]  /*c000*/  F2FP.BF16.F32.PACK_AB R0, RZ, R0 ;  /* 0x00000000ff00723e */ /* 0x000fca00000010ff */
[----:B------:R-:W-:Y:S01]  /*c010*/  STG.E.U16 desc[UR36][R16.64], R0 ;  /* 0x0000000010007986 */ /* 0x000fe2000c101524 */
[----:B------:R-:W-:Y:S05]  /*c020*/  EXIT ;  /* 0x000000000000794d */ /* 0x000fea0003800000 */
.L_x_52185:
        /* <DEDUP_REMOVED lines=10> */
.L_x_52197:
        /* <DEDUP_REMOVED lines=17> */
.L_x_52200:
[----:B------:R-:W-:-:S04]  /*c1e0*/  LOP3.LUT R2, R3, 0x80000000, RZ, 0xc0, !PT ;  /* 0x8000000003027812 */ /* 0x000fc800078ec0ff */
[----:B------:R-:W-:-:S04]  /*c1f0*/  SHF.R.U32.HI R3, RZ, 0x18, R2 ;  /* 0x00000018ff037819 */ /* 0x000fc80000011602 */
[----:B------:R-:W-:-:S04]  /*c200*/  LOP3.LUT R0, R0, R3, RZ, 0xfc, !PT ;  /* 0x0000000300007212 */ /* 0x000fc800078efcff */
[----:B------:R-:W-:-:S07]  /*c210*/  PRMT R8, R0, 0x7610, R8 ;  /* 0x0000761000087816 */ /* 0x000fce0000000008 */
.L_x_52199:
[----:B------:R-:W-:Y:S05]  /*c220*/  BSYNC B0 ;  /* 0x0000000000007941 */ /* 0x000fea0003800000 */
.L_x_52198:
[----:B------:R-:W-:Y:S01]  /*c230*/  STG.E.U8 desc[UR36][R16.64], R8 ;  /* 0x0000000810007986 */ /* 0x000fe2000c101124 */
[----:B------:R-:W-:Y:S05]  /*c240*/  EXIT ;  /* 0x000000000000794d */ /* 0x000fea0003800000 */
.L_x_52196:
        /* <DEDUP_REMOVED lines=17> */
.L_x_52203:
[----:B------:R-:W-:-:S04]  /*c360*/  LOP3.LUT R2, R3, 0x80000000, RZ, 0xc0, !PT ;  /* 0x8000000003027812 */ /* 0x000fc800078ec0ff */
[----:B------:R-:W-:-:S04]  /*c370*/  SHF.R.U32.HI R3, RZ, 0x18, R2 ;  /* 0x00000018ff037819 */ /* 0x000fc80000011602 */
[----:B------:R-:W-:-:S04]  /*c380*/  LOP3.LUT R0, R0, R3, RZ, 0xfc, !PT ;  /* 0x0000000300007212 */ /* 0x000fc800078efcff */
[----:B------:R-:W-:-:S07]  /*c390*/  PRMT R8, R0, 0x7610, R8 ;  /* 0x0000761000087816 */ /* 0x000fce0000000008 */
.L_x_52202:
[----:B------:R-:W-:Y:S05]  /*c3a0*/  BSYNC B0 ;  /* 0x0000000000007941 */ /* 0x000fea0003800000 */
.L_x_52201:
[----:B------:R-:W-:Y:S01]  /*c3b0*/  STG.E.U8 desc[UR36][R16.64], R8 ;  /* 0x0000000810007986 */ /* 0x000fe2000c101124 */
[----:B------:R-:W-:Y:S05]  /*c3c0*/  EXIT ;  /* 0x000000000000794d */ /* 0x000fea0003800000 */
.L_x_52195:
        /* <DEDUP_REMOVED lines=22> */
.L_x_52178:
        /* <DEDUP_REMOVED lines=16> */
.L_x_52206:
[----:B------:R-:W-:Y:S05]  /*c630*/  EXIT ;  /* 0x000000000000794d */ /* 0x000fea0003800000 */
.L_x_52205:
[----:B------:R-:W-:-:S05]  /*c640*/  SHF.R.S32.HI R3, RZ, 0x1f, R2 ;  /* 0x0000001fff037819 */ /* 0x000fca0000011402 */
[----:B------:R-:W-:Y:S01]  /*c650*/  STG.E.64 desc[UR36][R16.64], R2 ;  /* 0x0000000210007986 */ /* 0x000fe2000c101b24 */
[----:B------:R-:W-:Y:S05]  /*c660*/  EXIT ;  /* 0x000000000000794d */ /* 0x000fea0003800000 */
.L_x_52204:
[----:B------:R-:W-:Y:S01]  /*c670*/  STG.E desc[UR36][R16.64], R2 ;  /* 0x0000000210007986 */ /* 0x000fe2000c101924 */
[----:B------:R-:W-:Y:S05]  /*c680*/  EXIT ;  /* 0x000000000000794d */ /* 0x000fea0003800000 */
.L_x_52207:
        /* <DEDUP_REMOVED lines=15> */
.L_x_57626:


//--------------------- .text._ZN2at6native27unrolled_elementwise_kernelINS0_13AUnaryFunctorIiiiZZZNS0_21remainder_kernel_cudaERNS_18TensorIteratorBaseEENKUlvE_clEvENKUlvE1_clEvEUliiE_EESt5arrayIPcLm2EELi4E23TrivialOffsetCalculatorILi1EjESD_NS0_6memory12LoadWithCastILi1EEENSE_13StoreWithCastILi1EEEEEviT_T0_T2_T3_T4_T5_ --------------------------
	.section	.text._ZN2at6native27unrolled_elementwise_kernelINS0_13AUnaryFunctorIiiiZZZNS0_21remainder_kernel_cudaERNS_18TensorIteratorBaseEENKUlvE_clEvENKUlvE1_clEvEUliiE_EESt5arrayIPcLm2EELi4E23TrivialOffsetCalculatorILi1EjESD_NS0_6memory12LoadWithCastILi1EEENSE_13StoreWithCastILi1EEEEEviT_T0_T2_T3_T4_T5_,"ax",@progbits
	.align	128
        .global         _ZN2at6native27unrolled_elementwise_kernelINS0_13AUnaryFunctorIiiiZZZNS0_21remainder_kernel_cudaERNS_18TensorIteratorBaseEENKUlvE_clEvENKUlvE1_clEvEUliiE_EESt5arrayIPcLm2EELi4E23TrivialOffsetCalculatorILi1EjESD_NS0_6memory12LoadWithCastILi1EEENSE_13StoreWithCastILi1EEEEEviT_T0_T2_T3_T4_T5_
        .type           _ZN2at6native27unrolled_elementwise_kernelINS0_13AUnaryFunctorIiiiZZZNS0_21remainder_kernel_cudaERNS_18TensorIteratorBaseEENKUlvE_clEvENKUlvE1_clEvEUliiE_EESt5arrayIPcLm2EELi4E23TrivialOffsetCalculatorILi1EjESD_NS0_6memory12LoadWithCastILi1EEENSE_13StoreWithCastILi1EEEEEviT_T0_T2_T3_T4_T5_,@function
        .size           _ZN2at6native27unrolled_elementwise_kernelINS0_13AUnaryFunctorIiiiZZZNS0_21remainder_kernel_cudaERNS_18TensorIteratorBaseEENKUlvE_clEvENKUlvE1_clEvEUliiE_EESt5arrayIPcLm2EELi4E23TrivialOffsetCalculatorILi1EjESD_NS0_6memory12LoadWithCastILi1EEENSE_13StoreWithCastILi1EEEEEviT_T0_T2_T3_T4_T5_,(.L_x_57627 - _ZN2at6native27unrolled_elementwise_kernelINS0_13AUnaryFunctorIiiiZZZNS0_21remainder_kernel_cudaERNS_18TensorIteratorBaseEENKUlvE_clEvENKUlvE1_clEvEUliiE_EESt5arrayIPcLm2EELi4E23TrivialOffsetCalculatorILi1EjESD_NS0_6memory12LoadWithCastILi1EEENSE_13StoreWithCastILi1EEEEEviT_T0_T2_T3_T4_T5_)
        .other          _ZN2at6native27unrolled_elementwise_kernelINS0_13AUnaryFunctorIiiiZZZNS0_21remainder_kernel_cudaERNS_18TensorIteratorBaseEENKUlvE_clEvENKUlvE1_clEvEUliiE_EESt5arrayIPcLm2EELi4E23TrivialOffsetCalculatorILi1EjESD_NS0_6memory12LoadWithCastILi1EEENSE_13StoreWithCastILi1EEEEEviT_T0_T2_T3_T4_T5_,@"STO_CUDA_ENTRY STV_DEFAULT"
_ZN2at6native27unrolled_elementwise_kernelINS0_13AUnaryFunctorIiiiZZZNS0_21remainder_kernel_cudaERNS_18TensorIteratorBaseEENKUlvE_clEvENKUlvE1_clEvEUliiE_EESt5arrayIPcLm2EELi4E23TrivialOffsetCalculatorILi1EjESD_NS0_6memory12LoadWithCastILi1EEENSE_13StoreWithCastILi1EEEEEviT_T0_T2_T3_T4_T5_:
.text._ZN2at6native27unrolled_elementwise_kernelINS0_13AUnaryFunctorIiiiZZZNS0_21remainder_kernel_cudaERNS_18TensorIteratorBaseEENKUlvE_clEvENKUlvE1_clEvEUliiE_EESt5arrayIPcLm2EELi4E23TrivialOffsetCalculatorILi1EjESD_NS0_6memory12LoadWithCastILi1EEENSE_13StoreWithCastILi1EEEEEviT_T0_T2_T3_T4_T5_:
        /* <DEDUP_REMOVED lines=30> */
.L_x_52213:
[----:B------:R3:W5:Y:S01]  /*01e0*/  LDG.E.U8 R25, desc[UR36][R4.64] ;  /* 0x0000002404197981 */ /* 0x000762000c1e1100 */
[----:B------:R-:W-:Y:S05]  /*01f0*/  BRA `(.L_x_52215) ;  /* 0x0000000c00387947 */ /* 0x000fea0003800000 */
.L_x_52212:
        /* <DEDUP_REMOVED lines=8> */
.L_x_52217:
[----:B------:R1:W5:Y:S01]  /*0280*/  LDG.E R25, desc[UR36][R4.64] ;  /* 0x0000002404197981 */ /* 0x000362000c1e1900 */
[----:B------:R-:W-:Y:S05]  /*0290*/  BRA `(.L_x_52215) ;  /* 0x0000000c00107947 */ /* 0x000fea0003800000 */
.L_x_52216:
[----:B------:R2:W5:Y:S01]  /*02a0*/  LDG.E.S16 R25, desc[UR36][R4.64] ;  /* 0x0000002404197981 */ /* 0x000562000c1e1700 */
[----:B------:R-:W-:Y:S05]  /*02b0*/  BRA `(.L_x_52215) ;  /* 0x0000000c00087947 */ /* 0x000fea0003800000 */
.L_x_52211:
        /* <DEDUP_REMOVED lines=9> */
.L_x_52219:
[----:B------:R-:W2:Y:S02]  /*0350*/  LDG.E.U16 R4, desc[UR36][R4.64] ;  /* 0x0000002404047981 */ /* 0x000ea4000c1e1500 */
[----:B--2---:R-:W-:-:S06]  /*0360*/  HADD2.F32 R25, -RZ, R4.H0_H0 ;  /* 0x20000004ff197230 */ /* 0x004fcc0000004100 */
[----:B------:R-:W0:Y:S01]  /*0370*/  F2I.FTZ.TRUNC.NTZ R25, R25 ;  /* 0x0000001900197305 */ /* 0x000e22000021f100 */
[----:B------:R-:W-:Y:S05]  /*0380*/  BRA `(.L_x_52215) ;  /* 0x0000000800d47947 */ /* 0x000fea0003800000 */
.L_x_52218:
        /* <DEDUP_REMOVED lines=9> */
.L_x_52221:
[----:B------:R-:W2:Y:S02]  /*0420*/  LDG.E.U16 R4, desc[UR36][R4.64] ;  /* 0x0000002404047981 */ /* 0x000ea4000c1e1500 */
[----:B--2---:R-:W-:-:S06]  /*0430*/  HADD2.F32 R25, -RZ, R4.H0_H0 ;  /* 0x20000004ff197230 */ /* 0x004fcc0000004100 */
[----:B------:R-:W0:Y:S01]  /*0440*/  F2I.FTZ.TRUNC.NTZ R25, R25 ;  /* 0x0000001900197305 */ /* 0x000e22000021f100 */
[----:B------:R-:W-:Y:S05]  /*0450*/  BRA `(.L_x_52215) ;  /* 0x0000000800a07947 */ /* 0x000fea0003800000 */
.L_x_52220:
[----:B------:R-:W2:Y:S02]  /*0460*/  LDG.E.64 R4, desc[UR36][R4.64] ;  /* 0x0000002404047981 */ /* 0x000ea4000c1e1b00 */
[----:B--2---:R0:W1:Y:S01]  /*0470*/  F2I.F64.TRUNC R25, R4 ;  /* 0x0000000400197311 */ /* 0x004062000030d100 */
[----:B------:R-:W-:Y:S05]  /*0480*/  BRA `(.L_x_52215) ;  /* 0x0000000800947947 */ /* 0x000fea0003800000 */
.L_x_52210:
        /* <DEDUP_REMOVED lines=12> */
.L_x_52224:
[----:B------:R-:W2:Y:S02]  /*0550*/  LDG.E.64 R4, desc[UR36][R4.64] ;  /* 0x0000002404047981 */ /* 0x000ea4000c1e1b00 */
[----:B--2---:R0:W1:Y:S01]  /*0560*/  F2I.F64.TRUNC R25, R4 ;  /* 0x0000000400197311 */ /* 0x004062000030d100 */
[----:B------:R-:W-:Y:S05]  /*0570*/  BRA `(.L_x_52215) ;  /* 0x0000000800587947 */ /* 0x000fea0003800000 */
.L_x_52223:
        /* <DEDUP_REMOVED lines=27> */
.L_x_52226:
        /* <DEDUP_REMOVED lines=15> */
.L_x_52225:
[----:B------:R-:W2:Y:S02]  /*0820*/  LDG.E.U16 R25, desc[UR36][R4.64] ;  /* 0x0000002404197981 */ /* 0x000ea4000c1e1500 */
[----:B--2---:R-:W-:-:S06]  /*0830*/  IMAD.U32 R25, R25, 0x10000, RZ ;  /* 0x0001000019197824 */ /* 0x004fcc00078e00ff */
[----:B------:R-:W0:Y:S01]  /*0840*/  F2I.FTZ.TRUNC.NTZ R25, R25 ;  /* 0x0000001900197305 */ /* 0x000e22000021f100 */
[----:B------:R-:W-:Y:S05]  /*0850*/  BRA `(.L_x_52215) ;  /* 0x0000000400a07947 */ /* 0x000fea0003800000 */
.L_x_52222:
        /* <DEDUP_REMOVED lines=10> */
.L_x_52229:
        /* <DEDUP_REMOVED lines=21> */
.L_x_52233:
[----:B------:R-:W-:Y:S05]  /*0a50*/  BSYNC B1 ;  /* 0x0000000000017941 */ /* 0x000fea0003800000 */
.L_x_52232:
[----:B------:R-:W-:Y:S01]  /*0a60*/  IMAD.SHL.U32 R3, R3, 0x100000, RZ ;  /* 0x0010000003037824 */ /* 0x000fe200078e00ff */
[----:B------:R-:W-:-:S04]  /*0a70*/  LEA R0, R0, 0x3b800000, 0x17 ;  /* 0x3b80000000007811 */ /* 0x000fc800078eb8ff */
[----:B------:R-:W-:-:S07]  /*0a80*/  LOP3.LUT R25, R0, R3, R25, 0xfe, !PT ;  /* 0x0000000300197212 */ /* 0x000fce00078efe19 */
.L_x_52231:
[----:B------:R-:W-:Y:S05]  /*0a90*/  BSYNC B0 ;  /* 0x0000000000007941 */ /* 0x000fea0003800000 */
.L_x_52230:
[----:B------:R-:W0:Y:S01]  /*0aa0*/  F2I.FTZ.TRUNC.NTZ R25, R25 ;  /* 0x0000001900197305 */ /* 0x000e22000021f100 */
[----:B------:R-:W-:Y:S05]  /*0ab0*/  BRA `(.L_x_52215) ;  /* 0x0000000400087947 */ /* 0x000fea0003800000 */
.L_x_52228:
        /* <DEDUP_REMOVED lines=21> */
.L_x_52237:
[----:B------:R-:W-:Y:S05]  /*0c10*/  BSYNC B1 ;  /* 0x0000000000017941 */ /* 0x000fea0003800000 */
.L_x_52236:
[----:B------:R-:W-:Y:S01]  /*0c20*/  IMAD.SHL.U32 R3, R3, 0x200000, RZ ;  /* 0x0020000003037824 */ /* 0x000fe200078e00ff */
[----:B------:R-:W-:-:S04]  /*0c30*/  LEA R0, R0, 0x37800000, 0x17 ;  /* 0x3780000000007811 */ /* 0x000fc800078eb8ff */
[----:B------:R-:W-:-:S07]  /*0c40*/  LOP3.LUT R25, R0, R3, R25, 0xfe, !PT ;  /* 0x0000000300197212 */ /* 0x000fce00078efe19 */
.L_x_52235:
[----:B------:R-:W-:Y:S05]  /*0c50*/  BSYNC B0 ;  /* 0x0000000000007941 */ /* 0x000fea0003800000 */
.L_x_52234:
[----:B------:R-:W0:Y:S01]  /*0c60*/  F2I.FTZ.TRUNC.NTZ R25, R25 ;  /* 0x0000001900197305 */ /* 0x000e22000021f100 */
[----:B------:R-:W-:Y:S05]  /*0c70*/  BRA `(.L_x_52215) ;  /* 0x0000000000987947 */ /* 0x000fea0003800000 */
.L_x_52227:
        /* <DEDUP_REMOVED lines=14> */
.L_x_52241:
[----:B------:R-:W-:Y:S05]  /*0d60*/  BSYNC B0 ;  /* 0x0000000000007941 */ /* 0x000fea0003800000 */
.L_x_52240:
[----:B------:R-:W0:Y:S01]  /*0d70*/  F2I.FTZ.TRUNC.NTZ R25, R25 ;  /* 0x0000001900197305 */ /* 0x000e22000021f100 */
[----:B------:R-:W-:Y:S05]  /*0d80*/  BRA `(.L_x_52215) ;  /* 0x0000000000547947 */ /* 0x000fea0003800000 */
.L_x_52214:
        /* <DEDUP_REMOVED lines=17> */
.L_x_52242:
[----:B------:R-:W-:Y:S05]  /*0ea0*/  BRA `(.L_x_52215) ;  /* 0x00000000000c7947 */ /* 0x000fea0003800000 */
.L_x_52239:
[----:B------:R0:W5:Y:S01]  /*0eb0*/  LDG.E R25, desc[UR36][R4.64] ;  /* 0x0000002404197981 */ /* 0x000162000c1e1900 */
[----:B------:R-:W-:Y:S05]  /*0ec0*/  BRA `(.L_x_52215) ;  /* 0x0000000000047947 */ /* 0x000fea0003800000 */
.L_x_52238:
[----:B------:R0:W5:Y:S02]  /*0ed0*/  LDG.E R25, desc[UR36][R4.64] ;  /* 0x0000002404197981 */ /* 0x000164000c1e1900 */
.L_x_52215:
[----:B------:R-:W2:Y:S02]  /*0ee0*/  S2R R17, SR_TID.X ;  /* 0x0000000000117919 */ /* 0x000ea40000002100 */
[----:B--2---:R-:W-:-:S07]  /*0ef0*/  VIADD R17, R17, 0x80 ;  /* 0x0000008011117836 */ /* 0x004fce0000000000 */
.L_x_52209:
[----:B------:R-:W-:Y:S05]  /*0f00*/  BSYNC B6 ;  /* 0x0000000000067941 */ /* 0x000fea0003800000 */
.L_x_52208:
        /* <DEDUP_REMOVED lines=23> */
.L_x_52248:
[----:B------:R0:W5:Y:S01]  /*1080*/  LDG.E.U8 R24, desc[UR36][R4.64] ;  /* 0x0000002404187981 */ /* 0x000162000c1e1100 */
[----:B------:R-:W-:Y:S05]  /*1090*/  BRA `(.L_x_52250) ;  /* 0x0000000c00347947 */ /* 0x000fea0003800000 */
.L_x_52247:
        /* <DEDUP_REMOVED lines=8> */
.L_x_52252:
[----:B------:R0:W5:Y:S01]  /*1120*/  LDG.E R24, desc[UR36][R4.64] ;  /* 0x0000002404187981 */ /* 0x000162000c1e1900 */
[----:B------:R-:W-:Y:S05]  /*1130*/  BRA `(.L_x_52250) ;  /* 0x0000000c000c7947 */ /* 0x000fea0003800000 */
.L_x_52251:
[----:B------:R0:W5:Y:S01]  /*1140*/  LDG.E.S16 R24, desc[UR36][R4.64] ;  /* 0x0000002404187981 */ /* 0x000162000c1e1700 */
[----:B------:R-:W-:Y:S05]  /*1150*/  BRA `(.L_x_52250) ;  /* 0x0000000c00047947 */ /* 0x000fea0003800000 */
.L_x_52246:
        /* <DEDUP_REMOVED lines=9> */
.L_x_52254:
[----:B------:R-:W2:Y:S02]  /*11f0*/  LDG.E.U16 R4, desc[UR36][R4.64] ;  /* 0x0000002404047981 */ /* 0x000ea4000c1e1500 */
[----:B--2---:R-:W-:-:S06]  /*1200*/  HADD2.F32 R24, -RZ, R4.H0_H0 ;  /* 0x20000004ff187230 */ /* 0x004fcc0000004100 */
[----:B------:R-:W0:Y:S01]  /*1210*/  F2I.FTZ.TRUNC.NTZ R24, R24 ;  /* 0x0000001800187305 */ /* 0x000e22000021f100 */
[----:B------:R-:W-:Y:S05]  /*1220*/  BRA `(.L_x_52250) ;  /* 0x0000000800d07947 */ /* 0x000fea0003800000 */
.L_x_52253:
        /* <DEDUP_REMOVED lines=9> */
.L_x_52256:
[----:B------:R-:W2:Y:S02]  /*12c0*/  LDG.E.U16 R4, desc[UR36][R4.64] ;  /* 0x0000002404047981 */ /* 0x000ea4000c1e1500 */
[----:B--2---:R-:W-:-:S06]  /*12d0*/  HADD2.F32 R24, -RZ, R4.H0_H0 ;  /* 0x20000004ff187230 */ /* 0x004fcc0000004100 */
[----:B------:R-:W0:Y:S01]  /*12e0*/  F2I.FTZ.TRUNC.NTZ R24, R24 ;  /* 0x0000001800187305 */ /* 0x000e22000021f100 */
[----:B------:R-:W-:Y:S05]  /*12f0*/  BRA `(.L_x_52250) ;  /* 0x00000008009c7947 */ /* 0x000fea0003800000 */
.L_x_52255:
[----:B------:R-:W2:Y:S02]  /*1300*/  LDG.E.64 R4, desc[UR36][R4.64] ;  /* 0x0000002404047981 */ /* 0x000ea4000c1e1b00 */
[----:B--2---:R0:W1:Y:S01]  /*1310*/  F2I.F64.TRUNC R24, R4 ;  /* 0x0000000400187311 */ /* 0x004062000030d100 */
[----:B------:R-:W-:Y:S05]  /*1320*/  BRA `(.L_x_52250) ;  /* 0x0000000800907947 */ /* 0x000fea0003800000 */
.L_x_52245:
        /* <DEDUP_REMOVED lines=12> */
.L_x_52259:
[----:B------:R-:W2:Y:S02]  /*13f0*/  LDG.E.64 R4, desc[UR36][R4.64] ;  /* 0x0000002404047981 */ /* 0x000ea4000c1e1b00 */
[----:B--2---:R0:W1:Y:S01]  /*1400*/  F2I.F64.TRUNC R24, R4 ;  /* 0x0000000400187311 */ /* 0x004062000030d100 */
[----:B------:R-:W-:Y:S05]  /*1410*/  BRA `(.L_x_52250) ;  /* 0x0000000800547947 */ /* 0x000fea0003800000 */
.L_x_52258:
        /* <DEDUP_REMOVED lines=27> */
.L_x_52261:
        /* <DEDUP_REMOVED lines=14> */
.L_x_52260:
[----:B------:R-:W2:Y:S02]  /*16b0*/  LDG.E.U16 R24, desc[UR36][R4.64] ;  /* 0x0000002404187981 */ /* 0x000ea4000c1e1500 */
[----:B--2---:R-:W-:-:S06]  /*16c0*/  IMAD.U32 R24, R24, 0x10000, RZ ;  /* 0x0001000018187824 */ /* 0x004fcc00078e00ff */
[----:B------:R-:W4:Y:S01]  /*16d0*/  F2I.FTZ.TRUNC.NTZ R24, R24 ;  /* 0x0000001800187305 */ /* 0x000f22000021f100 */
[----:B------:R-:W-:Y:S05]  /*16e0*/  BRA `(.L_x_52250) ;  /* 0x0000000400a07947 */ /* 0x000fea0003800000 */
.L_x_52257:
        /* <DEDUP_REMOVED lines=10> */
.L_x_52264:
        /* <DEDUP_REMOVED lines=21> */
.L_x_52268:
[----:B------:R-:W-:Y:S05]  /*18e0*/  BSYNC B1 ;  /* 0x0000000000017941 */ /* 0x000fea0003800000 */
.L_x_52267:
[----:B------:R-:W-:Y:S01]  /*18f0*/  IMAD.SHL.U32 R3, R3, 0x100000, RZ ;  /* 0x0010000003037824 */ /* 0x000fe200078e00ff */
[----:B------:R-:W-:-:S04]  /*1900*/  LEA R5, R0, 0x3b800000, 0x17 ;  /* 0x3b80000000057811 */ /* 0x000fc800078eb8ff */
[----:B------:R-:W-:-:S07]  /*1910*/  LOP3.LUT R24, R5, R3, R24, 0xfe, !PT ;  /* 0x0000000305187212 */ /* 0x000fce00078efe18 */
.L_x_52266:
[----:B------:R-:W-:Y:S05]  /*1920*/  BSYNC B0 ;  /* 0x0000000000007941 */ /* 0x000fea0003800000 */
.L_x_52265:
[----:B------:R-:W0:Y:S01]  /*1930*/  F2I.FTZ.TRUNC.NTZ R24, R24 ;  /* 0x0000001800187305 */ /* 0x000e22000021f100 */
[----:B------:R-:W-:Y:S05]  /*1940*/  BRA `(.L_x_52250) ;  /* 0x0000000400087947 */ /* 0x000fea0003800000 */
.L_x_52263:
        /* <DEDUP_REMOVED lines=21> */
.L_x_52272:
[----:B------:R-:W-:Y:S05]  /*1aa0*/  BSYNC B1 ;  /* 0x0000000000017941 */ /* 0x000fea0003800000 */
.L_x_52271:
[----:B------:R-:W-:Y:S01]  /*1ab0*/  IMAD.SHL.U32 R3, R3, 0x200000, RZ ;  /* 0x0020000003037824 */ /* 0x000fe200078e00ff */
[----:B------:R-:W-:-:S04]  /*1ac0*/  LEA R5, R0, 0x37800000, 0x17 ;  /* 0x3780000000057811 */ /* 0x000fc800078eb8ff */
[----:B------:R-:W-:-:S07]  /*1ad0*/  LOP3.LUT R24, R5, R3, R24, 0xfe, !PT ;  /* 0x0000000305187212 */ /* 0x000fce00078efe18 */
.L_x_52270:
[----:B------:R-:W-:Y:S05]  /*1ae0*/  BSYNC B0 ;  /* 0x0000000000007941 */ /* 0x000fea0003800000 */
.L_x_52269:
[----:B------:R-:W0:Y:S01]  /*1af0*/  F2I.FTZ.TRUNC.NTZ R24, R24 ;  /* 0x0000001800187305 */ /* 0x000e22000021f100 */
[----:B------:R-:W-:Y:S05]  /*1b00*/  BRA `(.L_x_52250) ;  /* 0x0000000000987947 */ /* 0x000fea0003800000 */
.L_x_52262:
        /* <DEDUP_REMOVED lines=14> */
.L_x_52276:
[----:B------:R-:W-:Y:S05]  /*1bf0*/  BSYNC B0 ;  /* 0x0000000000007941 */ /* 0x000fea0003800000 */
.L_x_52275:
[----:B------:R-:W0:Y:S01]  /*1c00*/  F2I.FTZ.TRUNC.NTZ R24, R24 ;  /* 0x0000001800187305 */ /* 0x000e22000021f100 */
[----:B------:R-:W-:Y:S05]  /*1c10*/  BRA `(.L_x_52250) ;  /* 0x0000000000547947 */ /* 0x000fea0003800000 */
.L_x_52249:
        /* <DEDUP_REMOVED lines=17> */
.L_x_52277:
[----:B------:R-:W-:Y:S05]  /*1d30*/  BRA `(.L_x_52250) ;  /* 0x00000000000c7947 */ /* 0x000fea0003800000 */
.L_x_52274:
[----:B------:R0:W5:Y:S01]  /*1d40*/  LDG.E R24, desc[UR36][R4.64] ;  /* 0x0000002404187981 */ /* 0x000162000c1e1900 */
[----:B------:R-:W-:Y:S05]  /*1d50*/  BRA `(.L_x_52250) ;  /* 0x0000000000047947 */ /* 0x000fea0003800000 */
.L_x_52273:
[----:B------:R0:W5:Y:S02]  /*1d60*/  LDG.E R24, desc[UR36][R4.64] ;  /* 0x0000002404187981 */ /* 0x000164000c1e1900 */
.L_x_52250:
[----:B------:R-:W-:-:S07]  /*1d70*/  VIADD R17, R17, 0x80 ;  /* 0x0000008011117836 */ /* 0x000fce0000000000 */
.L_x_52244:
[----:B------:R-:W-:Y:S05]  /*1d80*/  BSYNC B6 ;  /* 0x0000000000067941 */ /* 0x000fea0003800000 */
.L_x_52243:
        /* <DEDUP_REMOVED lines=25> */
.L_x_52283:
[----:B------:R0:W5:Y:S01]  /*1f20*/  LDG.E.U8 R18, desc[UR36][R4.64] ;  /* 0x0000002404127981 */ /* 0x000162000c1e1100 */
[----:B------:R-:W-:Y:S05]  /*1f30*/  BRA `(.L_x_52285) ;  /* 0x0000000c00347947 */ /* 0x000fea0003800000 */
.L_x_52282:
        /* <DEDUP_REMOVED lines=8> */
.L_x_52287:
[----:B------:R0:W5:Y:S01]  /*1fc0*/  LDG.E R18, desc[UR36][R4.64] ;  /* 0x0000002404127981 */ /* 0x000162000c1e1900 */
[----:B------:R-:W-:Y:S05]  /*1fd0*/  BRA `(.L_x_52285) ;  /* 0x0000000c000c7947 */ /* 0x000fea0003800000 */
.L_x_52286:
[----:B------:R0:W5:Y:S01]  /*1fe0*/  LDG.E.S16 R18, desc[UR36][R4.64] ;  /* 0x0000002404127981 */ /* 0x000162000c1e1700 */
[----:B------:R-:W-:Y:S05]  /*1ff0*/  BRA `(.L_x_52285) ;  /* 0x0000000c00047947 */ /* 0x000fea0003800000 */
.L_x_52281:
        /* <DEDUP_REMOVED lines=9> */
.L_x_52289:
[----:B------:R-:W2:Y:S02]  /*2090*/  LDG.E.U16 R4, desc[UR36][R4.64] ;  /* 0x0000002404047981 */ /* 0x000ea4000c1e1500 */
[----:B--2---:R-:W-:-:S06]  /*20a0*/  HADD2.F32 R18, -RZ, R4.H0_H0 ;  /* 0x20000004ff127230 */ /* 0x004fcc0000004100 */
[----:B------:R-:W0:Y:S01]  /*20b0*/  F2I.FTZ.TRUNC.NTZ R18, R18 ;  /* 0x0000001200127305 */ /* 0x000e22000021f100 */
[----:B------:R-:W-:Y:S05]  /*20c0*/  BRA `(.L_x_52285) ;  /* 0x0000000800d07947 */ /* 0x000fea0003800000 */
.L_x_52288:
        /* <DEDUP_REMOVED lines=9> */
.L_x_52291:
[----:B------:R-:W2:Y:S02]  /*2160*/  LDG.E.U16 R4, desc[UR36][R4.64] ;  /* 0x0000002404047981 */ /* 0x000ea4000c1e1500 */
[----:B--2---:R-:W-:-:S06]  /*2170*/  HADD2.F32 R18, -RZ, R4.H0_H0 ;  /* 0x20000004ff127230 */ /* 0x004fcc0000004100 */
[----:B------:R-:W0:Y:S01]  /*2180*/  F2I.FTZ.TRUNC.NTZ R18, R18 ;  /* 0x0000001200127305 */ /* 0x000e22000021f100 */
[----:B------:R-:W-:Y:S05]  /*2190*/  BRA `(.L_x_52285) ;  /* 0x00000008009c7947 */ /* 0x000fea0003800000 */
.L_x_52290:
[----:B------:R-:W2:Y:S02]  /*21a0*/  LDG.E.64 R4, desc[UR36][R4.64] ;  /* 0x0000002404047981 */ /* 0x000ea4000c1e1b00 */
[----:B--2---:R0:W1:Y:S01]  /*21b0*/  F2I.F64.TRUNC R18, R4 ;  /* 0x0000000400127311 */ /* 0x004062000030d100 */
[----:B------:R-:W-:Y:S05]  /*21c0*/  BRA `(.L_x_52285) ;  /* 0x0000000800907947 */ /* 0x000fea0003800000 */
.L_x_52280:
        /* <DEDUP_REMOVED lines=12> */
.L_x_52294:
[----:B------:R-:W2:Y:S02]  /*2290*/  LDG.E.64 R4, desc[UR36][R4.64] ;  /* 0x0000002404047981 */ /* 0x000ea4000c1e1b00 */
[----:B--2---:R0:W1:Y:S01]  /*22a0*/  F2I.F64.TRUNC R18, R4 ;  /* 0x0000000400127311 */ /* 0x004062000030d100 */
[----:B------:R-:W-:Y:S05]  /*22b0*/  BRA `(.L_x_52285) ;  /* 0x0000000800547947 */ /* 0x000fea0003800000 */
.L_x_52293:
        /* <DEDUP_REMOVED lines=27> */
.L_x_52296:
        /* <DEDUP_REMOVED lines=14> */
.L_x_52295:
[----:B------:R-:W2:Y:S02]  /*2550*/  LDG.E.U16 R18, desc[UR36][R4.64] ;  /* 0x0000002404127981 */ /* 0x000ea4000c1e1500 */
[----:B--2---:R-:W-:-:S06]  /*2560*/  IMAD.U32 R18, R18, 0x10000, RZ ;  /* 0x0001000012127824 */ /* 0x004fcc00078e00ff */
[----:B------:R-:W0:Y:S01]  /*2570*/  F2I.FTZ.TRUNC.NTZ R18, R18 ;  /* 0x0000001200127305 */ /* 0x000e22000021f100 */
[----:B------:R-:W-:Y:S05]  /*2580*/  BRA `(.L_x_52285) ;  /* 0x0000000400a07947 */ /* 0x000fea0003800000 */
.L_x_52292:
        /* <DEDUP_REMOVED lines=10> */
.L_x_52299:
        /* <DEDUP_REMOVED lines=21> */
.L_x_52303:
[----:B------:R-:W-:Y:S05]  /*2780*/  BSYNC B1 ;  /* 0x0000000000017941 */ /* 0x000fea0003800000 */
.L_x_52302:
[----:B------:R-:W-:Y:S01]  /*2790*/  IMAD.SHL.U32 R3, R3, 0x100000, RZ ;  /* 0x0010000003037824 */ /* 0x000fe200078e00ff */
[----:B------:R-:W-:-:S04]  /*27a0*/  LEA R5, R0, 0x3b800000, 0x17 ;  /* 0x3b80000000057811 */ /* 0x000fc800078eb8ff */
[----:B------:R-:W-:-:S07]  /*27b0*/  LOP3.LUT R18, R5, R3, R18, 0xfe, !PT ;  /* 0x0000000305127212 */ /* 0x000fce00078efe12 */
.L_x_52301:
[----:B------:R-:W-:Y:S05]  /*27c0*/  BSYNC B0 ;  /* 0x0000000000007941 */ /* 0x000fea0003800000 */
.L_x_52300:
[----:B------:R-:W1:Y:S01]  /*27d0*/  F2I.FTZ.TRUNC.NTZ R18, R18 ;  /* 0x0000001200127305 */ /* 0x000e62000021f100 */
[----:B------:R-:W-:Y:S05]  /*27e0*/  BRA `(.L_x_52285) ;  /* 0x0000000400087947 */ /* 0x000fea0003800000 */
.L_x_52298:
        /* <DEDUP_REMOVED lines=21> */
.L_x_52307:
[----:B------:R-:W-:Y:S05]  /*2940*/  BSYNC B1 ;  /* 0x0000000000017941 */ /* 0x000fea0003800000 */
.L_x_52306:
[----:B------:R-:W-:Y:S01]  /*2950*/  IMAD.SHL.U32 R3, R3, 0x200000, RZ ;  /* 0x0020000003037824 */ /* 0x000fe200078e00ff */
[----:B------:R-:W-:-:S04]  /*2960*/  LEA R5, R0, 0x37800000, 0x17 ;  /* 0x3780000000057811 */ /* 0x000fc800078eb8ff */
[----:B------:R-:W-:-:S07]  /*2970*/  LOP3.LUT R18, R5, R3, R18, 0xfe, !PT ;  /* 0x0000000305127212 */ /* 0x000fce00078efe12 */
.L_x_52305:
[----:B------:R-:W-:Y:S05]  /*2980*/  BSYNC B0 ;  /* 0x0000000000007941 */ /* 0x000fea0003800000 */
.L_x_52304:
[----:B------:R-:W2:Y:S01]  /*2990*/  F2I.FTZ.TRUNC.NTZ R18, R18 ;  /* 0x0000001200127305 */ /* 0x000ea2000021f100 */
[----:B------:R-:W-:Y:S05]  /*29a0*/  BRA `(.L_x_52285) ;  /* 0x0000000000987947 */ /* 0x000fea0003800000 */
.L_x_52297:
        /* <DEDUP_REMOVED lines=14> */
.L_x_52311:
[----:B------:R-:W-:Y:S05]  /*2a90*/  BSYNC B0 ;  /* 0x0000000000007941 */ /* 0x000fea0003800000 */
.L_x_52310:
[----:B------:R-:W4:Y:S01]  /*2aa0*/  F2I.FTZ.TRUNC.NTZ R18, R18 ;  /* 0x0000001200127305 */ /* 0x000f22000021f100 */
[----:B------:R-:W-:Y:S05]  /*2ab0*/  BRA `(.L_x_52285) ;  /* 0x0000000000547947 */ /* 0x000fea0003800000 */
.L_x_52284:
        /* <DEDUP_REMOVED lines=17> */
.L_x_52312:
[----:B------:R-:W-:Y:S05]  /*2bd0*/  BRA `(.L_x_52285) ;  /* 0x00000000000c7947 */ /* 0x000fea0003800000 */
.L_x_52309:
[----:B------:R0:W5:Y:S01]  /*2be0*/  LDG.E R18, desc[UR36][R4.64] ;  /* 0x0000002404127981 */ /* 0x000162000c1e1900 */
[----:B------:R-:W-:Y:S05]  /*2bf0*/  BRA `(.L_x_52285) ;  /* 0x0000000000047947 */ /* 0x000fea0003800000 */
.L_x_52308:
[----:B------:R3:W5:Y:S02]  /*2c00*/  LDG.E R18, desc[UR36][R4.64] ;  /* 0x0000002404127981 */ /* 0x000764000c1e1900 */
.L_x_52285:
[----:B------:R-:W-:-:S07]  /*2c10*/  VIADD R17, R17, 0x80 ;  /* 0x0000008011117836 */ /* 0x000fce0000000000 */
.L_x_52279:
[----:B------:R-:W-:Y:S05]  /*2c20*/  BSYNC B6 ;  /* 0x0000000000067941 */ /* 0x000fea0003800000 */
.L_x_52278:
        /* <DEDUP_REMOVED lines=22> */
.L_x_52318:
[----:B------:R0:W5:Y:S01]  /*2d90*/  LDG.E.U8 R22, desc[UR36][R4.64] ;  /* 0x0000002404167981 */ /* 0x000162000c1e1100 */
[----:B------:R-:W-:Y:S05]  /*2da0*/  BRA `(.L_x_52314) ;  /* 0x0000000c00307947 */ /* 0x000fea0003800000 */
.L_x_52317:
        /* <DEDUP_REMOVED lines=8> */
.L_x_52321:
[----:B------:R0:W5:Y:S01]  /*2e30*/  LDG.E R22, desc[UR36][R4.64] ;  /* 0x0000002404167981 */ /* 0x000162000c1e1900 */
[----:B------:R-:W-:Y:S05]  /*2e40*/  BRA `(.L_x_52314) ;  /* 0x0000000c00087947 */ /* 0x000fea0003800000 */
.L_x_52320:
[----:B------:R0:W5:Y:S01]  /*2e50*/  LDG.E.S16 R22, desc[UR36][R4.64] ;  /* 0x0000002404167981 */ /* 0x000162000c1e1700 */
[----:B------:R-:W-:Y:S05]  /*2e60*/  BRA `(.L_x_52314) ;  /* 0x0000000c00007947 */ /* 0x000fea0003800000 */
.L_x_52316:
        /* <DEDUP_REMOVED lines=9> */
.L_x_52323:
[----:B------:R-:W2:Y:S02]  /*2f00*/  LDG.E.U16 R4, desc[UR36][R4.64] ;  /* 0x0000002404047981 */ /* 0x000ea4000c1e1500 */
[----:B--2---:R-:W-:-:S06]  /*2f10*/  HADD2.F32 R22, -RZ, R4.H0_H0 ;  /* 0x20000004ff167230 */ /* 0x004fcc0000004100 */
[----:B------:R-:W0:Y:S01]  /*2f20*/  F2I.FTZ.TRUNC.NTZ R22, R22 ;  /* 0x0000001600167305 */ /* 0x000e22000021f100 */
[----:B------:R-:W-:Y:S05]  /*2f30*/  BRA `(.L_x_52314) ;  /* 0x0000000800cc7947 */ /* 0x000fea0003800000 */
.L_x_52322:
        /* <DEDUP_REMOVED lines=9> */
.L_x_52325:
[----:B------:R-:W2:Y:S02]  /*2fd0*/  LDG.E.U16 R4, desc[UR36][R4.64] ;  /* 0x0000002404047981 */ /* 0x000ea4000c1e1500 */
[----:B--2---:R-:W-:-:S06]  /*2fe0*/  HADD2.F32 R22, -RZ, R4.H0_H0 ;  /* 0x20000004ff167230 */ /* 0x004fcc0000004100 */
[----:B------:R-:W0:Y:S01]  /*2ff0*/  F2I.FTZ.TRUNC.NTZ R22, R22 ;  /* 0x0000001600167305 */ /* 0x000e22000021f100 */
[----:B------:R-:W-:Y:S05]  /*3000*/  BRA `(.L_x_52314) ;  /* 0x0000000800987947 */ /* 0x000fea0003800000 */
.L_x_52324:
[----:B------:R-:W2:Y:S02]  /*3010*/  LDG.E.64 R22, desc[UR36][R4.64] ;  /* 0x0000002404167981 */ /* 0x000ea4000c1e1b00 */
[----:B--2---:R0:W1:Y:S01]  /*3020*/  F2I.F64.TRUNC R22, R22 ;  /* 0x0000001600167311 */ /* 0x004062000030d100 */
[----:B------:R-:W-:Y:S05]  /*3030*/  BRA `(.L_x_52314) ;  /* 0x00000008008c7947 */ /* 0x000fea0003800000 */
.L_x_52315:
        /* <DEDUP_REMOVED lines=12> */
.L_x_52328:
[----:B------:R-:W2:Y:S02]  /*3100*/  LDG.E.64 R4, desc[UR36][R4.64] ;  /* 0x0000002404047981 */ /* 0x000ea4000c1e1b00 */
[----:B--2---:R0:W1:Y:S01]  /*3110*/  F2I.F64.TRUNC R22, R4 ;  /* 0x0000000400167311 */ /* 0x004062000030d100 */
[----:B------:R-:W-:Y:S05]  /*3120*/  BRA `(.L_x_52314) ;  /* 0x0000000800507947 */ /* 0x000fea0003800000 */
.L_x_52327:
        /* <DEDUP_REMOVED lines=27> */
.L_x_52330:
        /* <DEDUP_REMOVED lines=14> */
.L_x_52329:
[----:B------:R-:W2:Y:S02]  /*33c0*/  LDG.E.U16 R22, desc[UR36][R4.64] ;  /* 0x0000002404167981 */ /* 0x000ea4000c1e1500 */
[----:B--2---:R-:W-:-:S06]  /*33d0*/  IMAD.U32 R22, R22, 0x10000, RZ ;  /* 0x0001000016167824 */ /* 0x004fcc00078e00ff */
[----:B------:R-:W0:Y:S01]  /*33e0*/  F2I.FTZ.TRUNC.NTZ R22, R22 ;  /* 0x0000001600167305 */ /* 0x000e22000021f100 */
[----:B------:R-:W-:Y:S05]  /*33f0*/  BRA `(.L_x_52314) ;  /* 0x00000004009c7947 */ /* 0x000fea0003800000 */
.L_x_52326:
        /* <DEDUP_REMOVED lines=10> */
.L_x_52333:
        /* <DEDUP_REMOVED lines=21> */
.L_x_52337:
[----:B------:R-:W-:Y:S05]  /*35f0*/  BSYNC B1 ;  /* 0x0000000000017941 */ /* 0x000fea0003800000 */
.L_x_52336:
[----:B------:R-:W-:Y:S01]  /*3600*/  IMAD.SHL.U32 R3, R3, 0x100000, RZ ;  /* 0x0010000003037824 */ /* 0x000fe200078e00ff */
[----:B------:R-:W-:-:S04]  /*3610*/  LEA R5, R0, 0x3b800000, 0x17 ;  /* 0x3b80000000057811 */ /* 0x000fc800078eb8ff */
[----:B------:R-:W-:-:S07]  /*3620*/  LOP3.LUT R22, R5, R3, R22, 0xfe, !PT ;  /* 0x0000000305167212 */ /* 0x000fce00078efe16 */
.L_x_52335:
[----:B------:R-:W-:Y:S05]  /*3630*/  BSYNC B0 ;  /* 0x0000000000007941 */ /* 0x000fea0003800000 */
.L_x_52334:
[----:B------:R-:W0:Y:S01]  /*3640*/  F2I.FTZ.TRUNC.NTZ R22, R22 ;  /* 0x0000001600167305 */ /* 0x000e22000021f100 */
[----:B------:R-:W-:Y:S05]  /*3650*/  BRA `(.L_x_52314) ;  /* 0x0000000400047947 */ /* 0x000fea0003800000 */
.L_x_52332:
        /* <DEDUP_REMOVED lines=21> */
.L_x_52341:
[----:B------:R-:W-:Y:S05]  /*37b0*/  BSYNC B1 ;  /* 0x0000000000017941 */ /* 0x000fea0003800000 */
.L_x_52340:
[----:B------:R-:W-:Y:S01]  /*37c0*/  IMAD.SHL.U32 R3, R3, 0x200000, RZ ;  /* 0x0020000003037824 */ /* 0x000fe200078e00ff */
[----:B------:R-:W-:-:S04]  /*37d0*/  LEA R5, R0, 0x37800000, 0x17 ;  /* 0x3780000000057811 */ /* 0x000fc800078eb8ff */
[----:B------:R-:W-:-:S07]  /*37e0*/  LOP3.LUT R22, R5, R3, R22, 0xfe, !PT ;  /* 0x0000000305167212 */ /* 0x000fce00078efe16 */
.L_x_52339:
[----:B------:R-:W-:Y:S05]  /*37f0*/  BSYNC B0 ;  /* 0x0000000000007941 */ /* 0x000fea0003800000 */
.L_x_52338:
[----:B------:R-:W0:Y:S01]  /*3800*/  F2I.FTZ.TRUNC.NTZ R22, R22 ;  /* 0x0000001600167305 */ /* 0x000e22000021f100 */
[----:B------:R-:W-:Y:S05]  /*3810*/  BRA `(.L_x_52314) ;  /* 0x0000000000947947 */ /* 0x000fea0003800000 */
.L_x_52331:
        /* <DEDUP_REMOVED lines=14> */
.L_x_52345:
[----:B------:R-:W-:Y:S05]  /*3900*/  BSYNC B0 ;  /* 0x0000000000007941 */ /* 0x000fea0003800000 */
.L_x_52344:
[----:B------:R-:W0:Y:S01]  /*3910*/  F2I.FTZ.TRUNC.NTZ R22, R22 ;  /* 0x0000001600167305 */ /* 0x000e22000021f100 */
[----:B------:R-:W-:Y:S05]  /*3920*/  BRA `(.L_x_52314) ;  /* 0x0000000000507947 */ /* 0x000fea0003800000 */
.L_x_52319:
        /* <DEDUP_REMOVED lines=16> */
.L_x_52346:
[----:B------:R-:W-:Y:S05]  /*3a30*/  BRA `(.L_x_52314) ;  /* 0x00000000000c7947 */ /* 0x000fea0003800000 */
.L_x_52343:
[----:B------:R0:W5:Y:S01]  /*3a40*/  LDG.E R22, desc[UR36][R4.64] ;  /* 0x0000002404167981 */ /* 0x000162000c1e1900 */
[----:B------:R-:W-:Y:S05]  /*3a50*/  BRA `(.L_x_52314) ;  /* 0x0000000000047947 */ /* 0x000fea0003800000 */
.L_x_52342:
[----:B------:R0:W5:Y:S02]  /*3a60*/  LDG.E R22, desc[UR36][R4.64] ;  /* 0x0000002404167981 */ /* 0x000164000c1e1900 */
.L_x_52314:
[----:B------:R-:W-:Y:S05]  /*3a70*/  BSYNC B6 ;  /* 0x0000000000067941 */ /* 0x000fea0003800000 */
.L_x_52313:
        /* <DEDUP_REMOVED lines=40> */
.L_x_52348:
[----:B------:R-:W-:Y:S05]  /*3d00*/  BSYNC B0 ;  /* 0x0000000000007941 */ /* 0x000fea0003800000 */
.L_x_52347:
[----:B------:R-:W-:Y:S04]  /*3d10*/  BSSY B0, `(.L_x_52349) ;  /* 0x000001e000007945 */ /* 0x000fe80003800000 */
[----:B------:R-:W-:Y:S05]  /*3d20*/  @P4 BRA `(.L_x_52350) ;  /* 0x0000000000704947 */ /* 0x000fea0003800000 */
[-C--:B-----5:R-:W-:Y:S01]  /*3d30*/  IABS R4, R24.reuse ;  /* 0x0000001800047213 */ /* 0x0a0fe20000000000 */
[----:B------:R-:W0:Y:S01]  /*3d40*/  LDC R8, c[0x0][0x218] ;  /* 0x00008600ff087b82 */ /* 0x000e220000000800 */
[----:B------:R-:W-:Y:S02]  /*3d50*/  IABS R9, R24 ;  /* 0x0000001800097213 */ /* 0x000fe40000000000 */
[----:B--2---:R-:W1:Y:S08]  /*3d60*/  I2F.RP R0, R4 ;  /* 0x0000000400007306 */ /* 0x004e700000209400 */
[----:B-1----:R-:W1:Y:S01]  /*3d70*/  MUFU.RCP R0, R0 ;  /* 0x0000000000007308 */ /* 0x002e620000001000 */
[----:B0-----:R-:W-:-:S02]  /*3d80*/  IABS R10, R8 ;  /* 0x00000008000a7213 */ /* 0x001fc40000000000 */
[----:B------:R-:W-:Y:S01]  /*3d90*/  ISETP.GE.AND P5, PT, R8, RZ, PT ;  /* 0x000000ff0800720c */ /* 0x000fe20003fa6270 */
[----:B-1----:R-:W-:Y:S02]  /*3da0*/  VIADD R6, R0, 0xffffffe ;  /* 0x0ffffffe00067836 */ /* 0x002fe40000000000 */
[----:B------:R-:W-:Y:S02]  /*3db0*/  IMAD.MOV R0, RZ, RZ, -R9 ;  /* 0x000000ffff007224 */ /* 0x000fe400078e0a09 */
        /* <DEDUP_REMOVED lines=19> */
.L_x_52350:
[----:B------:R-:W-:Y:S05]  /*3ef0*/  BSYNC B0 ;  /* 0x0000000000007941 */ /* 0x000fea0003800000 */
.L_x_52349:
[----:B------:R-:W-:Y:S04]  /*3f00*/  BSSY B0, `(.L_x_52351) ;  /* 0x000001e000007945 */ /* 0x000fe80003800000 */
[----:B------:R-:W-:Y:S05]  /*3f10*/  @P3 BRA `(.L_x_52352) ;  /* 0x0000000000703947 */ /* 0x000fea0003800000 */
[-C--:B--2--5:R-:W-:Y:S01]  /*3f20*/  IABS R4, R18.reuse ;  /* 0x0000001200047213 */ /* 0x0a4fe20000000000 */
[----:B------:R-:W0:Y:S01]  /*3f30*/  LDC R8, c[0x0][0x218] ;  /* 0x00008600ff087b82 */ /* 0x000e220000000800 */
[----:B------:R-:W-:Y:S02]  /*3f40*/  IABS R9, R18 ;  /* 0x0000001200097213 */ /* 0x000fe40000000000 */
[----:B------:R-:W1:Y:S08]  /*3f50*/  I2F.RP R0, R4 ;  /* 0x0000000400007306 */ /* 0x000e700000209400 */
        /* <DEDUP_REMOVED lines=24> */
.L_x_52352:
[----:B------:R-:W-:Y:S05]  /*40e0*/  BSYNC B0 ;  /* 0x0000000000007941 */ /* 0x000fea0003800000 */
.L_x_52351:
        /* <DEDUP_REMOVED lines=30> */
.L_x_52354:
[----:B------:R-:W-:Y:S05]  /*42d0*/  BSYNC B0 ;  /* 0x0000000000007941 */ /* 0x000fea0003800000 */
.L_x_52353:
        /* <DEDUP_REMOVED lines=22> */
.L_x_52360:
[----:B------:R0:W-:Y:S01]  /*4440*/  STG.E.U8 desc[UR36][R8.64], R5 ;  /* 0x0000000508007986 */ /* 0x0001e2000c101124 */
[----:B------:R-:W-:Y:S01]  /*4450*/  IMAD.MOV.U32 R23, RZ, RZ, R19 ;  /* 0x000000ffff177224 */ /* 0x000fe200078e0013 */
[----:B------:R-:W-:Y:S06]  /*4460*/  BRA `(.L_x_52356) ;  /* 0x0000000c00a87947 */ /* 0x000fec0003800000 */
.L_x_52359:
        /* <DEDUP_REMOVED lines=11> */
.L_x_52363:
[----:B------:R3:W-:Y:S01]  /*4520*/  STG.E desc[UR36][R8.64], R5 ;  /* 0x0000000508007986 */ /* 0x0007e2000c101924 */
[----:B------:R-:W-:Y:S01]  /*4530*/  IMAD.MOV.U32 R23, RZ, RZ, R19 ;  /* 0x000000ffff177224 */ /* 0x000fe200078e0013 */
[----:B------:R-:W-:Y:S06]  /*4540*/  BRA `(.L_x_52356) ;  /* 0x0000000c00707947 */ /* 0x000fec0003800000 */
.L_x_52362:
[----:B------:R0:W-:Y:S01]  /*4550*/  STG.E.U16 desc[UR36][R8.64], R5 ;  /* 0x0000000508007986 */ /* 0x0001e2000c101524 */
[----:B------:R-:W-:Y:S01]  /*4560*/  IMAD.MOV.U32 R23, RZ, RZ, R19 ;  /* 0x000000ffff177224 */ /* 0x000fe200078e0013 */
[----:B------:R-:W-:Y:S06]  /*4570*/  BRA `(.L_x_52356) ;  /* 0x0000000c00647947 */ /* 0x000fec0003800000 */
.L_x_52358:
        /* <DEDUP_REMOVED lines=10> */
.L_x_52365:
[----:B------:R-:W-:Y:S01]  /*4620*/  I2FP.F32.S32 R0, R5 ;  /* 0x0000000500007245 */ /* 0x000fe20000201400 */
[----:B------:R-:W-:-:S03]  /*4630*/  IMAD.MOV.U32 R23, RZ, RZ, R19 ;  /* 0x000000ffff177224 */ /* 0x000fc600078e0013 */
[----:B------:R-:W-:-:S05]  /*4640*/  F2FP.F16.F32.PACK_AB R0, RZ, R0 ;  /* 0x00000000ff00723e */ /* 0x000fca00000000ff */
[----:B------:R0:W-:Y:S01]  /*4650*/  STG.E.U16 desc[UR36][R8.64], R0 ;  /* 0x0000000008007986 */ /* 0x0001e2000c101524 */
[----:B------:R-:W-:Y:S05]  /*4660*/  BRA `(.L_x_52356) ;  /* 0x0000000c00287947 */ /* 0x000fea0003800000 */
.L_x_52364:
        /* <DEDUP_REMOVED lines=11> */
.L_x_52367:
[----:B------:R-:W-:Y:S01]  /*4720*/  I2FP.F32.S32 R5, R5 ;  /* 0x0000000500057245 */ /* 0x000fe20000201400 */
[----:B------:R-:W-:-:S03]  /*4730*/  IMAD.MOV.U32 R23, RZ, RZ, R19 ;  /* 0x000000ffff177224 */ /* 0x000fc600078e0013 */
[----:B------:R-:W-:-:S04]  /*4740*/  F2FP.F16.F32.PACK_AB R3, RZ, R5 ;  /* 0x00000005ff03723e */ /* 0x000fc800000000ff */
[----:B------:R-:W-:-:S05]  /*4750*/  PRMT R3, R3, 0x5410, RZ ;  /* 0x0000541003037816 */ /* 0x000fca00000000ff */
[----:B------:R0:W-:Y:S01]  /*4760*/  STG.E desc[UR36][R8.64], R3 ;  /* 0x0000000308007986 */ /* 0x0001e2000c101924 */
[----:B------:R-:W-:Y:S05]  /*4770*/  BRA `(.L_x_52356) ;  /* 0x0000000800e47947 */ /* 0x000fea0003800000 */
.L_x_52366:
[----:B------:R-:W0:Y:S01]  /*4780*/  I2F.F64 R4, R5 ;  /* 0x0000000500047312 */ /* 0x000e220000201c00 */
[----:B------:R-:W-:Y:S01]  /*4790*/  IMAD.MOV.U32 R23, RZ, RZ, R19 ;  /* 0x000000ffff177224 */ /* 0x000fe200078e0013 */
[----:B0-----:R0:W-:Y:S01]  /*47a0*/  STG.E.64 desc[UR36][R8.64], R4 ;  /* 0x0000000408007986 */ /* 0x0011e2000c101b24 */
[----:B------:R-:W-:Y:S05]  /*47b0*/  BRA `(.L_x_52356) ;  /* 0x0000000800d47947 */ /* 0x000fea0003800000 */
.L_x_52357:
        /* <DEDUP_REMOVED lines=13> */
.L_x_52370:
[----:B------:R-:W0:Y:S01]  /*4890*/  I2F.F64 R4, R5 ;  /* 0x0000000500047312 */ /* 0x000e220000201c00 */
[----:B------:R-:W-:Y:S01]  /*48a0*/  CS2R R6, SRZ ;  /* 0x0000000000067805 */ /* 0x000fe2000001ff00 */
[----:B------:R-:W-:-:S04]  /*48b0*/  IMAD.MOV.U32 R23, RZ, RZ, R19 ;  /* 0x000000ffff177224 */ /* 0x000fc800078e0013 */
[----:B0-----:R0:W-:Y:S01]  /*48c0*/  STG.E.128 desc[UR36][R8.64], R4 ;  /* 0x0000000408007986 */ /* 0x0011e2000c101d24 */
[----:B------:R-:W-:Y:S05]  /*48d0*/  BRA `(.L_x_52356) ;  /* 0x00000008008c7947 */ /* 0x000fea0003800000 */
.L_x_52369:
        /* <DEDUP_REMOVED lines=21> */
.L_x_52374:
[----:B------:R-:W-:Y:S05]  /*4a30*/  BSYNC B0 ;  /* 0x0000000000007941 */ /* 0x000fea0003800000 */
.L_x_52373:
[----:B------:R-:W-:Y:S01]  /*4a40*/  LOP3.LUT R5, R0, R5, RZ, 0xfc, !PT ;  /* 0x0000000500057212 */ /* 0x000fe200078efcff */
[----:B------:R-:W-:-:S04]  /*4a50*/  IMAD.MOV.U32 R23, RZ, RZ, R19 ;  /* 0x000000ffff177224 */ /* 0x000fc800078e0013 */
[----:B------:R0:W-:Y:S01]  /*4a60*/  STG.E.U8 desc[UR36][R8.64], R5 ;  /* 0x0000000508007986 */ /* 0x0001e2000c101124 */
[----:B------:R-:W-:Y:S05]  /*4a70*/  BRA `(.L_x_52356) ;  /* 0x0000000800247947 */ /* 0x000fea0003800000 */
.L_x_52372:
        /* <DEDUP_REMOVED lines=13> */
.L_x_52376:
[----:B------:R-:W-:Y:S01]  /*4b50*/  IMAD.MOV.U32 R0, RZ, RZ, 0x7f ;  /* 0x0000007fff007424 */ /* 0x000fe200078e00ff */
[----:B------:R-:W-:-:S04]  /*4b60*/  ISETP.GT.U32.AND P0, PT, R3, 0x7f800000, PT ;  /* 0x7f8000000300780c */ /* 0x000fc80003f04070 */
[----:B------:R-:W-:-:S09]  /*4b70*/  SEL R0, R0, 0x7c, P0 ;  /* 0x0000007c00007807 */ /* 0x000fd20000000000 */
.L_x_52377:
[----:B------:R-:W-:Y:S05]  /*4b80*/  BSYNC B0 ;  /* 0x0000000000007941 */ /* 0x000fea0003800000 */
.L_x_52375:
[----:B------:R-:W-:Y:S01]  /*4b90*/  LOP3.LUT R3, R5, 0x80000000, RZ, 0xc0, !PT ;  /* 0x8000000005037812 */ /* 0x000fe200078ec0ff */
[----:B------:R-:W-:-:S03]  /*4ba0*/  IMAD.MOV.U32 R23, RZ, RZ, R19 ;  /* 0x000000ffff177224 */ /* 0x000fc600078e0013 */
[----:B------:R-:W-:-:S04]  /*4bb0*/  SHF.R.U32.HI R3, RZ, 0x18, R3 ;  /* 0x00000018ff037819 */ /* 0x000fc80000011603 */
[----:B------:R-:W-:-:S05]  /*4bc0*/  LOP3.LUT R3, R0, R3, RZ, 0xfc, !PT ;  /* 0x0000000300037212 */ /* 0x000fca00078efcff */
[----:B------:R0:W-:Y:S01]  /*4bd0*/  STG.E.U8 desc[UR36][R8.64], R3 ;  /* 0x0000000308007986 */ /* 0x0001e2000c101124 */
[----:B------:R-:W-:Y:S05]  /*4be0*/  BRA `(.L_x_52356) ;  /* 0x0000000400c87947 */ /* 0x000fea0003800000 */
.L_x_52371:
[----:B------:R-:W-:Y:S01]  /*4bf0*/  I2FP.F32.S32 R0, R5 ;  /* 0x0000000500007245 */ /* 0x000fe20000201400 */
[----:B------:R-:W-:-:S03]  /*4c00*/  IMAD.MOV.U32 R23, RZ, RZ, R19 ;  /* 0x000000ffff177224 */ /* 0x000fc600078e0013 */
[----:B------:R-:W-:-:S05]  /*4c10*/  F2FP.BF16.F32.PACK_AB R0, RZ, R0 ;  /* 0x00000000ff00723e */ /* 0x000fca00000010ff */
[----:B------:R0:W-:Y:S01]  /*4c20*/  STG.E.U16 desc[UR36][R8.64], R0 ;  /* 0x0000000008007986 */ /* 0x0001e2000c101524 */
[----:B------:R-:W-:Y:S05]  /*4c30*/  BRA `(.L_x_52356) ;  /* 0x0000000400b47947 */ /* 0x000fea0003800000 */
.L_x_52368:
        /* <DEDUP_REMOVED lines=11> */
.L_x_52380:
        /* <DEDUP_REMOVED lines=17> */
.L_x_52383:
[----:B------:R-:W-:-:S04]  /*4e00*/  LOP3.LUT R3, R5, 0x80000000, RZ, 0xc0, !PT ;  /* 0x8000000005037812 */ /* 0x000fc800078ec0ff */
[----:B------:R-:W-:-:S04]  /*4e10*/  SHF.R.U32.HI R3, RZ, 0x18, R3 ;  /* 0x00000018ff037819 */ /* 0x000fc80000011603 */
[----:B------:R-:W-:-:S04]  /*4e20*/  LOP3.LUT R0, R0, R3, RZ, 0xfc, !PT ;  /* 0x0000000300007212 */ /* 0x000fc800078efcff */
[----:B------:R-:W-:-:S07]  /*4e30*/  PRMT R4, R0, 0x7610, R4 ;  /* 0x0000761000047816 */ /* 0x000fce0000000004 */
.L_x_52382:
[----:B------:R-:W-:Y:S05]  /*4e40*/  BSYNC B0 ;  /* 0x0000000000007941 */ /* 0x000fea0003800000 */
.L_x_52381:
[----:B------:R0:W-:Y:S01]  /*4e50*/  STG.E.U8 desc[UR36][R8.64], R4 ;  /* 0x0000000408007986 */ /* 0x0001e2000c101124 */
[----:B------:R-:W-:Y:S01]  /*4e60*/  IMAD.MOV.U32 R23, RZ, RZ, R19 ;  /* 0x000000ffff177224 */ /* 0x000fe200078e0013 */
[----:B------:R-:W-:Y:S06]  /*4e70*/  BRA `(.L_x_52356) ;  /* 0x0000000400247947 */ /* 0x000fec0003800000 */
.L_x_52379:
        /* <DEDUP_REMOVED lines=17> */
.L_x_52386:
[----:B------:R-:W-:-:S04]  /*4f90*/  LOP3.LUT R3, R5, 0x80000000, RZ, 0xc0, !PT ;  /* 0x8000000005037812 */ /* 0x000fc800078ec0ff */
[----:B------:R-:W-:-:S04]  /*4fa0*/  SHF.R.U32.HI R3, RZ, 0x18, R3 ;  /* 0x00000018ff037819 */ /* 0x000fc80000011603 */
[----:B------:R-:W-:-:S04]  /*4fb0*/  LOP3.LUT R0, R0, R3, RZ, 0xfc, !PT ;  /* 0x0000000300007212 */ /* 0x000fc800078efcff */
[----:B------:R-:W-:-:S07]  /*4fc0*/  PRMT R4, R0, 0x7610, R4 ;  /* 0x0000761000047816 */ /* 0x000fce0000000004 */
.L_x_52385:
[----:B------:R-:W-:Y:S05]  /*4fd0*/  BSYNC B0 ;  /* 0x0000000000007941 */ /* 0x000fea0003800000 */
.L_x_52384:
[----:B------:R0:W-:Y:S01]  /*4fe0*/  STG.E.U8 desc[UR36][R8.64], R4 ;  /* 0x0000000408007986 */ /* 0x0001e2000c101124 */
[----:B------:R-:W-:Y:S01]  /*4ff0*/  IMAD.MOV.U32 R23, RZ, RZ, R19 ;  /* 0x000000ffff177224 */ /* 0x000fe200078e0013 */
[----:B------:R-:W-:Y:S06]  /*5000*/  BRA `(.L_x_52356) ;  /* 0x0000000000c07947 */ /* 0x000fec0003800000 */
.L_x_52378:
        /* <DEDUP_REMOVED lines=23> */
.L_x_52361:
        /* <DEDUP_REMOVED lines=16> */
.L_x_52389:
[----:B------:R-:W-:Y:S01]  /*5280*/  IMAD.MOV.U32 R23, RZ, RZ, R19 ;  /* 0x000000ffff177224 */ /* 0x000fe200078e0013 */
[----:B------:R-:W-:Y:S06]  /*5290*/  BRA `(.L_x_52356) ;  /* 0x00000000001c7947 */ /* 0x000fec0003800000 */
.L_x_52388:
[--C-:B------:R-:W-:Y:S01]  /*52a0*/  SHF.R.S32.HI R7, RZ, 0x1f, R5.reuse ;  /* 0x0000001fff077819 */ /* 0x100fe20000011405 */
[----:B------:R-:W-:Y:S02]  /*52b0*/  IMAD.MOV.U32 R6, RZ, RZ, R5 ;  /* 0x000000ffff067224 */ /* 0x000fe400078e0005 */
[----:B------:R-:W-:-:S03]  /*52c0*/  IMAD.MOV.U32 R23, RZ, RZ, R19 ;  /* 0x000000ffff177224 */ /* 0x000fc600078e0013 */
[----:B------:R0:W-:Y:S01]  /*52d0*/  STG.E.64 desc[UR36][R8.64], R6 ;  /* 0x0000000608007986 */ /* 0x0001e2000c101b24 */
[----:B------:R-:W-:Y:S05]  /*52e0*/  BRA `(.L_x_52356) ;  /* 0x0000000000087947 */ /* 0x000fea0003800000 */
.L_x_52387:
[----:B------:R0:W-:Y:S01]  /*52f0*/  STG.E desc[UR36][R8.64], R5 ;  /* 0x0000000508007986 */ /* 0x0001e2000c101924 */
[----:B------:R-:W-:-:S07]  /*5300*/  IMAD.MOV.U32 R23, RZ, RZ, R19 ;  /* 0x000000ffff177224 */ /* 0x000fce00078e0013 */
.L_x_52356:
[----:B------:R-:W-:Y:S05]  /*5310*/  BSYNC B6 ;  /* 0x0000000000067941 */ /* 0x000fea0003800000 */
.L_x_52355:
        /* <DEDUP_REMOVED lines=23> */
.L_x_52395:
[----:B-----5:R4:W-:Y:S01]  /*5490*/  STG.E.U8 desc[UR36][R4.64], R24 ;  /* 0x0000001804007986 */ /* 0x0209e2000c101124 */
[----:B------:R-:W-:Y:S05]  /*54a0*/  BRA `(.L_x_52397) ;  /* 0x0000000c00487947 */ /* 0x000fea0003800000 */
.L_x_52394:
        /* <DEDUP_REMOVED lines=9> */
.L_x_52399:
[----:B-----5:R2:W-:Y:S01]  /*5540*/  STG.E desc[UR36][R4.64], R24 ;  /* 0x0000001804007986 */ /* 0x0205e2000c101924 */
[----:B------:R-:W-:Y:S05]  /*5550*/  BRA `(.L_x_52397) ;  /* 0x0000000c001c7947 */ /* 0x000fea0003800000 */
.L_x_52398:
[----:B-----5:R0:W-:Y:S01]  /*5560*/  STG.E.U16 desc[UR36][R4.64], R24 ;  /* 0x0000001804007986 */ /* 0x0201e2000c101524 */
[----:B------:R-:W-:Y:S05]  /*5570*/  BRA `(.L_x_52397) ;  /* 0x0000000c00147947 */ /* 0x000fea0003800000 */
.L_x_52393:
        /* <DEDUP_REMOVED lines=9> */
.L_x_52401:
[----:B-----5:R-:W-:-:S04]  /*5610*/  I2FP.F32.S32 R0, R24 ;  /* 0x0000001800007245 */ /* 0x020fc80000201400 */
[----:B------:R-:W-:-:S05]  /*5620*/  F2FP.F16.F32.PACK_AB R0, RZ, R0 ;  /* 0x00000000ff00723e */ /* 0x000fca00000000ff */
[----:B------:R0:W-:Y:S01]  /*5630*/  STG.E.U16 desc[UR36][R4.64], R0 ;  /* 0x0000000004007986 */ /* 0x0001e2000c101524 */
[----:B------:R-:W-:Y:S05]  /*5640*/  BRA `(.L_x_52397) ;  /* 0x0000000800e07947 */ /* 0x000fea0003800000 */
.L_x_52400:
        /* <DEDUP_REMOVED lines=10> */
.L_x_52403:
[----:B-----5:R-:W-:-:S04]  /*56f0*/  I2FP.F32.S32 R24, R24 ;  /* 0x0000001800187245 */ /* 0x020fc80000201400 */
[----:B------:R-:W-:-:S04]  /*5700*/  F2FP.F16.F32.PACK_AB R3, RZ, R24 ;  /* 0x00000018ff03723e */ /* 0x000fc800000000ff */
[----:B------:R-:W-:-:S05]  /*5710*/  PRMT R3, R3, 0x5410, RZ ;  /* 0x0000541003037816 */ /* 0x000fca00000000ff */
[----:B------:R0:W-:Y:S01]  /*5720*/  STG.E desc[UR36][R4.64], R3 ;  /* 0x0000000304007986 */ /* 0x0001e2000c101924 */
[----:B------:R-:W-:Y:S05]  /*5730*/  BRA `(.L_x_52397) ;  /* 0x0000000800a47947 */ /* 0x000fea0003800000 */
.L_x_52402:
[----:B-----5:R-:W0:Y:S02]  /*5740*/  I2F.F64 R24, R24 ;  /* 0x0000001800187312 */ /* 0x020e240000201c00 */
[----:B0-----:R0:W-:Y:S01]  /*5750*/  STG.E.64 desc[UR36][R4.64], R24 ;  /* 0x0000001804007986 */ /* 0x0011e2000c101b24 */
[----:B------:R-:W-:Y:S05]  /*5760*/  BRA `(.L_x_52397) ;  /* 0x0000000800987947 */ /* 0x000fea0003800000 */
.L_x_52392:
        /* <DEDUP_REMOVED lines=12> */
.L_x_52406:
[----:B-----5:R-:W0:Y:S01]  /*5830*/  I2F.F64 R24, R24 ;  /* 0x0000001800187312 */ /* 0x020e220000201c00 */
[----:B------:R-:W-:-:S05]  /*5840*/  CS2R R26, SRZ ;  /* 0x00000000001a7805 */ /* 0x000fca000001ff00 */
[----:B0-----:R0:W-:Y:S01]  /*5850*/  STG.E.128 desc[UR36][R4.64], R24 ;  /* 0x0000001804007986 */ /* 0x0011e2000c101d24 */
[----:B------:R-:W-:Y:S05]  /*5860*/  BRA `(.L_x_52397) ;  /* 0x0000000800587947 */ /* 0x000fea0003800000 */
.L_x_52405:
        /* <DEDUP_REMOVED lines=21> */
.L_x_52410:
[----:B------:R-:W-:Y:S05]  /*59c0*/  BSYNC B0 ;  /* 0x0000000000007941 */ /* 0x000fea0003800000 */
.L_x_52409:
[----:B------:R-:W-:-:S05]  /*59d0*/  LOP3.LUT R7, R0, R7, RZ, 0xfc, !PT ;  /* 0x0000000700077212 */ /* 0x000fca00078efcff */
[----:B------:R0:W-:Y:S01]  /*59e0*/  STG.E.U8 desc[UR36][R4.64], R7 ;  /* 0x0000000704007986 */ /* 0x0001e2000c101124 */
[----:B------:R-:W-:Y:S05]  /*59f0*/  BRA `(.L_x_52397) ;  /* 0x0000000400f47947 */ /* 0x000fea0003800000 */
.L_x_52408:
        /* <DEDUP_REMOVED lines=13> */
.L_x_52412:
[----:B------:R-:W-:Y:S01]  /*5ad0*/  IMAD.MOV.U32 R0, RZ, RZ, 0x7f ;  /* 0x0000007fff007424 */ /* 0x000fe200078e00ff */
[----:B------:R-:W-:-:S04]  /*5ae0*/  ISETP.GT.U32.AND P0, PT, R3, 0x7f800000, PT ;  /* 0x7f8000000300780c */ /* 0x000fc80003f04070 */
[----:B------:R-:W-:-:S09]  /*5af0*/  SEL R0, R0, 0x7c, P0 ;  /* 0x0000007c00007807 */ /* 0x000fd20000000000 */
.L_x_52413:
[----:B------:R-:W-:Y:S05]  /*5b00*/  BSYNC B0 ;  /* 0x0000000000007941 */ /* 0x000fea0003800000 */
.L_x_52411:
[----:B------:R-:W-:-:S04]  /*5b10*/  LOP3.LUT R3, R7, 0x80000000, RZ, 0xc0, !PT ;  /* 0x8000000007037812 */ /* 0x000fc800078ec0ff */
[----:B------:R-:W-:-:S04]  /*5b20*/  SHF.R.U32.HI R3, RZ, 0x18, R3 ;  /* 0x00000018ff037819 */ /* 0x000fc80000011603 */
[----:B------:R-:W-:-:S05]  /*5b30*/  LOP3.LUT R3, R0, R3, RZ, 0xfc, !PT ;  /* 0x0000000300037212 */ /* 0x000fca00078efcff */
[----:B------:R0:W-:Y:S01]  /*5b40*/  STG.E.U8 desc[UR36][R4.64], R3 ;  /* 0x0000000304007986 */ /* 0x0001e2000c101124 */
[----:B------:R-:W-:Y:S05]  /*5b50*/  BRA `(.L_x_52397) ;  /* 0x00000004009c7947 */ /* 0x000fea0003800000 */
.L_x_52407:
[----:B-----5:R-:W-:-:S04]  /*5b60*/  I2FP.F32.S32 R0, R24 ;  /* 0x0000001800007245 */ /* 0x020fc80000201400 */
[----:B------:R-:W-:-:S05]  /*5b70*/  F2FP.BF16.F32.PACK_AB R0, RZ, R0 ;  /* 0x00000000ff00723e */ /* 0x000fca00000010ff */
[----:B------:R0:W-:Y:S01]  /*5b80*/  STG.E.U16 desc[UR36][R4.64], R0 ;  /* 0x0000000004007986 */ /* 0x0001e2000c101524 */
[----:B------:R-:W-:Y:S05]  /*5b90*/  BRA `(.L_x_52397) ;  /* 0x00000004008c7947 */ /* 0x000fea0003800000 */
.L_x_52404:
        /* <DEDUP_REMOVED lines=10> */
.L_x_52416:
        /* <DEDUP_REMOVED lines=17> */
.L_x_52419:
[----:B------:R-:W-:-:S04]  /*5d50*/  LOP3.LUT R0, R7, 0x80000000, RZ, 0xc0, !PT ;  /* 0x8000000007007812 */ /* 0x000fc800078ec0ff */
[----:B------:R-:W-:-:S04]  /*5d60*/  SHF.R.U32.HI R0, RZ, 0x18, R0 ;  /* 0x00000018ff007819 */ /* 0x000fc80000011600 */
[----:B------:R-:W-:-:S07]  /*5d70*/  LOP3.LUT R0, R3, R0, RZ, 0xfc, !PT ;  /* 0x0000000003007212 */ /* 0x000fce00078efcff */
.L_x_52418:
[----:B------:R-:W-:Y:S05]  /*5d80*/  BSYNC B0 ;  /* 0x0000000000007941 */ /* 0x000fea0003800000 */
.L_x_52417:
[----:B------:R0:W-:Y:S01]  /*5d90*/  STG.E.U8 desc[UR36][R4.64], R0 ;  /* 0x0000000004007986 */ /* 0x0001e2000c101124 */
[----:B------:R-:W-:Y:S05]  /*5da0*/  BRA `(.L_x_52397) ;  /* 0x0000000400087947 */ /* 0x000fea0003800000 */
.L_x_52415:
        /* <DEDUP_REMOVED lines=17> */
.L_x_52422:
[----:B------:R-:W-:-:S04]  /*5ec0*/  LOP3.LUT R0, R7, 0x80000000, RZ, 0xc0, !PT ;  /* 0x8000000007007812 */ /* 0x000fc800078ec0ff */
[----:B------:R-:W-:-:S04]  /*5ed0*/  SHF.R.U32.HI R0, RZ, 0x18, R0 ;  /* 0x00000018ff007819 */ /* 0x000fc80000011600 */
[----:B------:R-:W-:-:S07]  /*5ee0*/  LOP3.LUT R0, R3, R0, RZ, 0xfc, !PT ;  /* 0x0000000003007212 */ /* 0x000fce00078efcff */
.L_x_52421:
[----:B------:R-:W-:Y:S05]  /*5ef0*/  BSYNC B0 ;  /* 0x0000000000007941 */ /* 0x000fea0003800000 */
.L_x_52420:
[----:B------:R0:W-:Y:S01]  /*5f00*/  STG.E.U8 desc[UR36][R4.64], R0 ;  /* 0x0000000004007986 */ /* 0x0001e2000c101124 */
[----:B------:R-:W-:Y:S05]  /*5f10*/  BRA `(.L_x_52397) ;  /* 0x0000000000ac7947 */ /* 0x000fea0003800000 */
.L_x_52414:
        /* <DEDUP_REMOVED lines=22> */
.L_x_52396:
        /* <DEDUP_REMOVED lines=16> */
.L_x_52425:
[----:B------:R-:W-:Y:S05]  /*6180*/  BRA `(.L_x_52397) ;  /* 0x0000000000107947 */ /* 0x000fea0003800000 */
.L_x_52424:
[----:B-----5:R-:W-:-:S05]  /*6190*/  SHF.R.S32.HI R25, RZ, 0x1f, R24 ;  /* 0x0000001fff197819 */ /* 0x020fca0000011418 */
[----:B------:R0:W-:Y:S01]  /*61a0*/  STG.E.64 desc[UR36][R4.64], R24 ;  /* 0x0000001804007986 */ /* 0x0001e2000c101b24 */
[----:B------:R-:W-:Y:S05]  /*61b0*/  BRA `(.L_x_52397) ;  /* 0x0000000000047947 */ /* 0x000fea0003800000 */
.L_x_52423:
[----:B-----5:R0:W-:Y:S02]  /*61c0*/  STG.E desc[UR36][R4.64], R24 ;  /* 0x0000001804007986 */ /* 0x0201e4000c101924 */
.L_x_52397:
        /* <DEDUP_REMOVED lines=23> */
.L_x_52429:
[----:B------:R0:W-:Y:S01]  /*6340*/  STG.E.U8 desc[UR36][R8.64], R18 ;  /* 0x0000001208007986 */ /* 0x0001e2000c101124 */
[----:B------:R-:W-:Y:S05]  /*6350*/  BRA `(.L_x_52431) ;  /* 0x0000000c00507947 */ /* 0x000fea0003800000 */
.L_x_52428:
        /* <DEDUP_REMOVED lines=9> */
.L_x_52433:
[----:B------:R0:W-:Y:S01]  /*63f0*/  STG.E desc[UR36][R8.64], R18 ;  /* 0x0000001208007986 */ /* 0x0001e2000c101924 */
[----:B------:R-:W-:Y:S05]  /*6400*/  BRA `(.L_x_52431) ;  /* 0x0000000c00247947 */ /* 0x000fea0003800000 */
.L_x_52432:
[----:B------:R0:W-:Y:S01]  /*6410*/  STG.E.U16 desc[UR36][R8.64], R18 ;  /* 0x0000001208007986 */ /* 0x0001e2000c101524 */
[----:B------:R-:W-:Y:S05]  /*6420*/  BRA `(.L_x_52431) ;  /* 0x0000000c001c7947 */ /* 0x000fea0003800000 */
.L_x_52427:
        /* <DEDUP_REMOVED lines=9> */
.L_x_52435:
[----:B------:R-:W-:-:S04]  /*64c0*/  I2FP.F32.S32 R0, R18 ;  /* 0x0000001200007245 */ /* 0x000fc80000201400 */
[----:B------:R-:W-:-:S05]  /*64d0*/  F2FP.F16.F32.PACK_AB R0, RZ, R0 ;  /* 0x00000000ff00723e */ /* 0x000fca00000000ff */
[----:B------:R0:W-:Y:S01]  /*64e0*/  STG.E.U16 desc[UR36][R8.64], R0 ;  /* 0x0000000008007986 */ /* 0x0001e2000c101524 */
[----:B------:R-:W-:Y:S05]  /*64f0*/  BRA `(.L_x_52431) ;  /* 0x0000000800e87947 */ /* 0x000fea0003800000 */
.L_x_52434:
        /* <DEDUP_REMOVED lines=10> */
.L_x_52437:
[----:B------:R-:W-:-:S04]  /*65a0*/  I2FP.F32.S32 R18, R18 ;  /* 0x0000001200127245 */ /* 0x000fc80000201400 */
[----:B------:R-:W-:-:S04]  /*65b0*/  F2FP.F16.F32.PACK_AB R3, RZ, R18 ;  /* 0x00000012ff03723e */ /* 0x000fc800000000ff */
[----:B------:R-:W-:-:S05]  /*65c0*/  PRMT R3, R3, 0x5410, RZ ;  /* 0x0000541003037816 */ /* 0x000fca00000000ff */
[----:B------:R0:W-:Y:S01]  /*65d0*/  STG.E desc[UR36][R8.64], R3 ;  /* 0x0000000308007986 */ /* 0x0001e2000c101924 */
[----:B------:R-:W-:Y:S05]  /*65e0*/  BRA `(.L_x_52431) ;  /* 0x0000000800ac7947 */ /* 0x000fea0003800000 */
.L_x_52436:
[----:B------:R-:W0:Y:S02]  /*65f0*/  I2F.F64 R18, R18 ;  /* 0x0000001200127312 */ /* 0x000e240000201c00 */
[----:B0-----:R0:W-:Y:S01]  /*6600*/  STG.E.64 desc[UR36][R8.64], R18 ;  /* 0x0000001208007986 */ /* 0x0011e2000c101b24 */
[----:B------:R-:W-:Y:S05]  /*6610*/  BRA `(.L_x_52431) ;  /* 0x0000000800a07947 */ /* 0x000fea0003800000 */
.L_x_52426:
        /* <DEDUP_REMOVED lines=12> */
.L_x_52440:
[----:B------:R-:W0:Y:S01]  /*66e0*/  I2F.F64 R4, R18 ;  /* 0x0000001200047312 */ /* 0x000e220000201c00 */
[----:B------:R-:W-:-:S05]  /*66f0*/  CS2R R6, SRZ ;  /* 0x0000000000067805 */ /* 0x000fca000001ff00 */
[----:B0-----:R0:W-:Y:S01]  /*6700*/  STG.E.128 desc[UR36][R8.64], R4 ;  /* 0x0000000408007986 */ /* 0x0011e2000c101d24 */
[----:B------:R-:W-:Y:S05]  /*6710*/  BRA `(.L_x_52431) ;  /* 0x0000000800607947 */ /* 0x000fea0003800000 */
.L_x_52439:
        /* <DEDUP_REMOVED lines=21> */
.L_x_52444:
[----:B------:R-:W-:Y:S05]  /*6870*/  BSYNC B0 ;  /* 0x0000000000007941 */ /* 0x000fea0003800000 */
.L_x_52443:
[----:B------:R-:W-:-:S05]  /*6880*/  LOP3.LUT R5, R0, R5, RZ, 0xfc, !PT ;  /* 0x0000000500057212 */ /* 0x000fca00078efcff */
[----:B------:R0:W-:Y:S01]  /*6890*/  STG.E.U8 desc[UR36][R8.64], R5 ;  /* 0x0000000508007986 */ /* 0x0001e2000c101124 */
[----:B------:R-:W-:Y:S05]  /*68a0*/  BRA `(.L_x_52431) ;  /* 0x0000000400fc7947 */ /* 0x000fea0003800000 */
.L_x_52442:
        /* <DEDUP_REMOVED lines=13> */
.L_x_52446:
[----:B------:R-:W-:Y:S01]  /*6980*/  IMAD.MOV.U32 R0, RZ, RZ, 0x7f ;  /* 0x0000007fff007424 */ /* 0x000fe200078e00ff */
[----:B------:R-:W-:-:S04]  /*6990*/  ISETP.GT.U32.AND P0, PT, R3, 0x7f800000, PT ;  /* 0x7f8000000300780c */ /* 0x000fc80003f04070 */
[----:B------:R-:W-:-:S09]  /*69a0*/  SEL R0, R0, 0x7c, P0 ;  /* 0x0000007c00007807 */ /* 0x000fd20000000000 */
.L_x_52447:
[----:B------:R-:W-:Y:S05]  /*69b0*/  BSYNC B0 ;  /* 0x0000000000007941 */ /* 0x000fea0003800000 */
.L_x_52445:
[----:B------:R-:W-:-:S04]  /*69c0*/  LOP3.LUT R3, R5, 0x80000000, RZ, 0xc0, !PT ;  /* 0x8000000005037812 */ /* 0x000fc800078ec0ff */
[----:B------:R-:W-:-:S04]  /*69d0*/  SHF.R.U32.HI R3, RZ, 0x18, R3 ;  /* 0x00000018ff037819 */ /* 0x000fc80000011603 */
[----:B------:R-:W-:-:S05]  /*69e0*/  LOP3.LUT R3, R0, R3, RZ, 0xfc, !PT ;  /* 0x0000000300037212 */ /* 0x000fca00078efcff */
[----:B------:R0:W-:Y:S01]  /*69f0*/  STG.E.U8 desc[UR36][R8.64], R3 ;  /* 0x0000000308007986 */ /* 0x0001e2000c101124 */
[----:B------:R-:W-:Y:S05]  /*6a00*/  BRA `(.L_x_52431) ;  /* 0x0000000400a47947 */ /* 0x000fea0003800000 */
.L_x_52441:
[----:B------:R-:W-:-:S04]  /*6a10*/  I2FP.F32.S32 R0, R18 ;  /* 0x0000001200007245 */ /* 0x000fc80000201400 */
[----:B------:R-:W-:-:S05]  /*6a20*/  F2FP.BF16.F32.PACK_AB R0, RZ, R0 ;  /* 0x00000000ff00723e */ /* 0x000fca00000010ff */
[----:B------:R0:W-:Y:S01]  /*6a30*/  STG.E.U16 desc[UR36][R8.64], R0 ;  /* 0x0000000008007986 */ /* 0x0001e2000c101524 */
[----:B------:R-:W-:Y:S05]  /*6a40*/  BRA `(.L_x_52431) ;  /* 0x0000000400947947 */ /* 0x000fea0003800000 */
.L_x_52438:
        /* <DEDUP_REMOVED lines=10> */
.L_x_52450:
        /* <DEDUP_REMOVED lines=17> */
.L_x_52453:
[----:B------:R-:W-:-:S04]  /*6c00*/  LOP3.LUT R3, R5, 0x80000000, RZ, 0xc0, !PT ;  /* 0x8000000005037812 */ /* 0x000fc800078ec0ff */
[----:B------:R-:W-:-:S04]  /*6c10*/  SHF.R.U32.HI R3, RZ, 0x18, R3 ;  /* 0x00000018ff037819 */ /* 0x000fc80000011603 */
[----:B------:R-:W-:-:S04]  /*6c20*/  LOP3.LUT R0, R0, R3, RZ, 0xfc, !PT ;  /* 0x0000000300007212 */ /* 0x000fc800078efcff */
[----:B------:R-:W-:-:S07]  /*6c30*/  PRMT R4, R0, 0x7610, R4 ;  /* 0x0000761000047816 */ /* 0x000fce0000000004 */
.L_x_52452:
[----:B------:R-:W-:Y:S05]  /*6c40*/  BSYNC B0 ;  /* 0x0000000000007941 */ /* 0x000fea0003800000 */
.L_x_52451:
[----:B------:R3:W-:Y:S01]  /*6c50*/  STG.E.U8 desc[UR36][R8.64], R4 ;  /* 0x0000000408007986 */ /* 0x0007e2000c101124 */
[----:B------:R-:W-:Y:S05]  /*6c60*/  BRA `(.L_x_52431) ;  /* 0x00000004000c7947 */ /* 0x000fea0003800000 */
.L_x_52449:
        /* <DEDUP_REMOVED lines=17> */
.L_x_52456:
[----:B------:R-:W-:-:S04]  /*6d80*/  LOP3.LUT R3, R5, 0x80000000, RZ, 0xc0, !PT ;  /* 0x8000000005037812 */ /* 0x000fc800078ec0ff */
[----:B------:R-:W-:-:S04]  /*6d90*/  SHF.R.U32.HI R3, RZ, 0x18, R3 ;  /* 0x00000018ff037819 */ /* 0x000fc80000011603 */
[----:B------:R-:W-:-:S04]  /*6da0*/  LOP3.LUT R0, R0, R3, RZ, 0xfc, !PT ;  /* 0x0000000300007212 */ /* 0x000fc800078efcff */
[----:B------:R-:W-:-:S07]  /*6db0*/  PRMT R4, R0, 0x7610, R4 ;  /* 0x0000761000047816 */ /* 0x000fce0000000004 */
.L_x_52455:
[----:B------:R-:W-:Y:S05]  /*6dc0*/  BSYNC B0 ;  /* 0x0000000000007941 */ /* 0x000fea0003800000 */
.L_x_52454:
[----:B------:R0:W-:Y:S01]  /*6dd0*/  STG.E.U8 desc[UR36][R8.64], R4 ;  /* 0x0000000408007986 */ /* 0x0001e2000c101124 */
[----:B------:R-:W-:Y:S05]  /*6de0*/  BRA `(.L_x_52431) ;  /* 0x0000000000ac7947 */ /* 0x000fea0003800000 */
.L_x_52448:
        /* <DEDUP_REMOVED lines=22> */
.L_x_52430:
        /* <DEDUP_REMOVED lines=16> */
.L_x_52459:
[----:B------:R-:W-:Y:S05]  /*7050*/  BRA `(.L_x_52431) ;  /* 0x0000000000107947 */ /* 0x000fea0003800000 */
.L_x_52458:
[----:B------:R-:W-:-:S05]  /*7060*/  SHF.R.S32.HI R19, RZ, 0x1f, R18 ;  /* 0x0000001fff137819 */ /* 0x000fca0000011412 */
[----:B------:R1:W-:Y:S01]  /*7070*/  STG.E.64 desc[UR36][R8.64], R18 ;  /* 0x0000001208007986 */ /* 0x0003e2000c101b24 */
[----:B------:R-:W-:Y:S05]  /*7080*/  BRA `(.L_x_52431) ;  /* 0x0000000000047947 */ /* 0x000fea0003800000 */
.L_x_52457:
[----:B------:R2:W-:Y:S02]  /*7090*/  STG.E desc[UR36][R8.64], R18 ;  /* 0x0000001208007986 */ /* 0x0005e4000c101924 */
.L_x_52431:
[----:B------:R-:W-:-:S07]  /*70a0*/  VIADD R23, R23, 0x80 ;  /* 0x0000008017177836 */ /* 0x000fce0000000000 */
.L_x_52391:
[----:B------:R-:W-:Y:S05]  /*70b0*/  BSYNC B6 ;  /* 0x0000000000067941 */ /* 0x000fea0003800000 */
.L_x_52390:
        /* <DEDUP_REMOVED lines=21> */
.L_x_52463:
[----:B-----5:R-:W-:Y:S01]  /*7210*/  STG.E.U8 desc[UR36][R2.64], R22 ;  /* 0x0000001602007986 */ /* 0x020fe2000c101124 */
[----:B------:R-:W-:Y:S05]  /*7220*/  EXIT ;  /* 0x000000000000794d */ /* 0x000fea0003800000 */
.L_x_52462:
        /* <DEDUP_REMOVED lines=9> */
.L_x_52466:
[----:B-----5:R-:W-:Y:S01]  /*72c0*/  STG.E desc[UR36][R2.64], R22 ;  /* 0x0000001602007986 */ /* 0x020fe2000c101924 */
[----:B------:R-:W-:Y:S05]  /*72d0*/  EXIT ;  /* 0x000000000000794d */ /* 0x000fea0003800000 */
.L_x_52465:
[----:B-----5:R-:W-:Y:S01]  /*72e0*/  STG.E.U16 desc[UR36][R2.64], R22 ;  /* 0x0000001602007986 */ /* 0x020fe2000c101524 */
[----:B------:R-:W-:Y:S05]  /*72f0*/  EXIT ;  /* 0x000000000000794d */ /* 0x000fea0003800000 */
.L_x_52461:
        /* <DEDUP_REMOVED lines=9> */
.L_x_52468:
[----:B-----5:R-:W-:-:S04]  /*7390*/  I2FP.F32.S32 R0, R22 ;  /* 0x0000001600007245 */ /* 0x020fc80000201400 */
[----:B------:R-:W-:-:S05]  /*73a0*/  F2FP.F16.F32.PACK_AB R0, RZ, R0 ;  /* 0x00000000ff00723e */ /* 0x000fca00000000ff */
[----:B------:R-:W-:Y:S01]  /*73b0*/  STG.E.U16 desc[UR36][R2.64], R0 ;  /* 0x0000000002007986 */ /* 0x000fe2000c101524 */
[----:B------:R-:W-:Y:S05]  /*73c0*/  EXIT ;  /* 0x000000000000794d */ /* 0x000fea0003800000 */
.L_x_52467:
        /* <DEDUP_REMOVED lines=10> */
.L_x_52470:
[----:B-----5:R-:W-:-:S04]  /*7470*/  I2FP.F32.S32 R22, R22 ;  /* 0x0000001600167245 */ /* 0x020fc80000201400 */
[----:B------:R-:W-:-:S04]  /*7480*/  F2FP.F16.F32.PACK_AB R5, RZ, R22 ;  /* 0x00000016ff05723e */ /* 0x000fc800000000ff */
[----:B------:R-:W-:-:S05]  /*7490*/  PRMT R5, R5, 0x5410, RZ ;  /* 0x0000541005057816 */ /* 0x000fca00000000ff */
[----:B------:R-:W-:Y:S01]  /*74a0*/  STG.E desc[UR36][R2.64], R5 ;  /* 0x0000000502007986 */ /* 0x000fe2000c101924 */
[----:B------:R-:W-:Y:S05]  /*74b0*/  EXIT ;  /* 0x000000000000794d */ /* 0x000fea0003800000 */
.L_x_52469:
[----:B-----5:R-:W0:Y:S02]  /*74c0*/  I2F.F64 R22, R22 ;  /* 0x0000001600167312 */ /* 0x020e240000201c00 */
[----:B0-----:R-:W-:Y:S01]  /*74d0*/  STG.E.64 desc[UR36][R2.64], R22 ;  /* 0x0000001602007986 */ /* 0x001fe2000c101b24 */
[----:B------:R-:W-:Y:S05]  /*74e0*/  EXIT ;  /* 0x000000000000794d */ /* 0x000fea0003800000 */
.L_x_52460:
        /* <DEDUP_REMOVED lines=12> */
.L_x_52473:
[----:B-----5:R-:W0:Y:S01]  /*75b0*/  I2F.F64 R4, R22 ;  /* 0x0000001600047312 */ /* 0x020e220000201c00 */
[----:B------:R-:W-:-:S05]  /*75c0*/  CS2R R6, SRZ ;  /* 0x0000000000067805 */ /* 0x000fca000001ff00 */
[----:B0-----:R-:W-:Y:S01]  /*75d0*/  STG.E.128 desc[UR36][R2.64], R4 ;  /* 0x0000000402007986 */ /* 0x001fe2000c101d24 */
[----:B------:R-:W-:Y:S05]  /*75e0*/  EXIT ;  /* 0x000000000000794d */ /* 0x000fea0003800000 */
.L_x_52472:
        /* <DEDUP_REMOVED lines=21> */
.L_x_52477:
[----:B------:R-:W-:Y:S05]  /*7740*/  BSYNC B0 ;  /* 0x0000000000007941 */ /* 0x000fea0003800000 */
.L_x_52476:
[----:B------:R-:W-:-:S05]  /*7750*/  LOP3.LUT R5, R0, R5, RZ, 0xfc, !PT ;  /* 0x0000000500057212 */ /* 0x000fca00078efcff */
[----:B------:R-:W-:Y:S01]  /*7760*/  STG.E.U8 desc[UR36][R2.64], R5 ;  /* 0x0000000502007986 */ /* 0x000fe2000c101124 */
[----:B------:R-:W-:Y:S05]  /*7770*/  EXIT ;  /* 0x000000000000794d */ /* 0x000fea0003800000 */
.L_x_52475:
        /* <DEDUP_REMOVED lines=13> */
.L_x_52479:
[----:B------:R-:W-:Y:S01]  /*7850*/  IMAD.MOV.U32 R0, RZ, RZ, 0x7f ;  /* 0x0000007fff007424 */ /* 0x000fe200078e00ff */
[----:B------:R-:W-:-:S04]  /*7860*/  ISETP.GT.U32.AND P0, PT, R4, 0x7f800000, PT ;  /* 0x7f8000000400780c */ /* 0x000fc80003f04070 */
[----:B------:R-:W-:-:S09]  /*7870*/  SEL R0, R0, 0x7c, P0 ;  /* 0x0000007c00007807 */ /* 0x000fd20000000000 */
.L_x_52480:
[----:B------:R-:W-:Y:S05]  /*7880*/  BSYNC B0 ;  /* 0x0000000000007941 */ /* 0x000fea0003800000 */
.L_x_52478:
[----:B------:R-:W-:-:S04]  /*7890*/  LOP3.LUT R4, R5, 0x80000000, RZ, 0xc0, !PT ;  /* 0x8000000005047812 */ /* 0x000fc800078ec0ff */
[----:B------:R-:W-:-:S04]  /*78a0*/  SHF.R.U32.HI R5, RZ, 0x18, R4 ;  /* 0x00000018ff057819 */ /* 0x000fc80000011604 */
[----:B------:R-:W-:-:S05]  /*78b0*/  LOP3.LUT R5, R0, R5, RZ, 0xfc, !PT ;  /* 0x0000000500057212 */ /* 0x000fca00078efcff */
[----:B------:R-:W-:Y:S01]  /*78c0*/  STG.E.U8 desc[UR36][R2.64], R5 ;  /* 0x0000000502007986 */ /* 0x000fe2000c101124 */
[----:B------:R-:W-:Y:S05]  /*78d0*/  EXIT ;  /* 0x000000000000794d */ /* 0x000fea0003800000 */
.L_x_52474:
[----:B-----5:R-:W-:-:S04]  /*78e0*/  I2FP.F32.S32 R0, R22 ;  /* 0x0000001600007245 */ /* 0x020fc80000201400 */
[----:B------:R-:W-:-:S05]  /*78f0*/  F2FP.BF16.F32.PACK_AB R0, RZ, R0 ;  /* 0x00000000ff00723e */ /* 0x000fca00000010ff */
[----:B------:R-:W-:Y:S01]  /*7900*/  STG.E.U16 desc[UR36][R2.64], R0 ;  /* 0x0000000002007986 */ /* 0x000fe2000c101524 */
[----:B------:R-:W-:Y:S05]  /*7910*/  EXIT ;  /* 0x000000000000794d */ /* 0x000fea0003800000 */
.L_x_52471:
        /* <DEDUP_REMOVED lines=10> */
.L_x_52483:
        /* <DEDUP_REMOVED lines=17> */
.L_x_52486:
[----:B------:R-:W-:-:S04]  /*7ad0*/  LOP3.LUT R0, R7, 0x80000000, RZ, 0xc0, !PT ;  /* 0x8000000007007812 */ /* 0x000fc800078ec0ff */
[----:B------:R-:W-:-:S04]  /*7ae0*/  SHF.R.U32.HI R5, RZ, 0x18, R0 ;  /* 0x00000018ff057819 */ /* 0x000fc80000011600 */
[----:B------:R-:W-:-:S04]  /*7af0*/  LOP3.LUT R4, R4, R5, RZ, 0xfc, !PT ;  /* 0x0000000504047212 */ /* 0x000fc800078efcff */
[----:B------:R-:W-:-:S07]  /*7b00*/  PRMT R0, R4, 0x7610, R0 ;  /* 0x0000761004007816 */ /* 0x000fce0000000000 */
.L_x_52485:
[----:B------:R-:W-:Y:S05]  /*7b10*/  BSYNC B0 ;  /* 0x0000000000007941 */ /* 0x000fea0003800000 */
.L_x_52484:
[----:B------:R-:W-:Y:S01]  /*7b20*/  STG.E.U8 desc[UR36][R2.64], R0 ;  /* 0x0000000002007986 */ /* 0x000fe2000c101124 */
[----:B------:R-:W-:Y:S05]  /*7b30*/  EXIT ;  /* 0x000000000000794d */ /* 0x000fea0003800000 */
.L_x_52482:
        /* <DEDUP_REMOVED lines=17> */
.L_x_52489:
[----:B------:R-:W-:-:S04]  /*7c50*/  LOP3.LUT R0, R7, 0x80000000, RZ, 0xc0, !PT ;  /* 0x8000000007007812 */ /* 0x000fc800078ec0ff */
[----:B------:R-:W-:-:S04]  /*7c60*/  SHF.R.U32.HI R5, RZ, 0x18, R0 ;  /* 0x00000018ff057819 */ /* 0x000fc80000011600 */
[----:B------:R-:W-:-:S04]  /*7c70*/  LOP3.LUT R4, R4, R5, RZ, 0xfc, !PT ;  /* 0x0000000504047212 */ /* 0x000fc800078efcff */
[----:B------:R-:W-:-:S07]  /*7c80*/  PRMT R0, R4, 0x7610, R0 ;  /* 0x0000761004007816 */ /* 0x000fce0000000000 */
.L_x_52488:
[----:B------:R-:W-:Y:S05]  /*7c90*/  BSYNC B0 ;  /* 0x0000000000007941 */ /* 0x000fea0003800000 */
.L_x_52487:
[----:B------:R-:W-:Y:S01]  /*7ca0*/  STG.E.U8 desc[UR36][R2.64], R0 ;  /* 0x0000000002007986 */ /* 0x000fe2000c101124 */
[----:B------:R-:W-:Y:S05]  /*7cb0*/  EXIT ;  /* 0x000000000000794d */ /* 0x000fea0003800000 */
.L_x_52481:
        /* <DEDUP_REMOVED lines=22> */
.L_x_52464:
        /* <DEDUP_REMOVED lines=16> */
.L_x_52492:
[----:B------:R-:W-:Y:S05]  /*7f20*/  EXIT ;  /* 0x000000000000794d */ /* 0x000fea0003800000 */
.L_x_52491:
[----:B-----5:R-:W-:-:S05]  /*7f30*/  SHF.R.S32.HI R23, RZ, 0x1f, R22 ;  /* 0x0000001fff177819 */ /* 0x020fca0000011416 */
[----:B------:R-:W-:Y:S01]  /*7f40*/  STG.E.64 desc[UR36][R2.64], R22 ;  /* 0x0000001602007986 */ /* 0x000fe2000c101b24 */
[----:B------:R-:W-:Y:S05]  /*7f50*/  EXIT ;  /* 0x000000000000794d */ /* 0x000fea0003800000 */
.L_x_52490:
[----:B-----5:R-:W-:Y:S01]  /*7f60*/  STG.E desc[UR36][R2.64], R22 ;  /* 0x0000001602007986 */ /* 0x020fe2000c101924 */
[----:B------:R-:W-:Y:S05]  /*7f70*/  EXIT ;  /* 0x000000000000794d */ /* 0x000fea0003800000 */
.L_x_52493:
        /* <DEDUP_REMOVED lines=16> */
.L_x_57627:


//--------------------- .text._ZN2at6native18elementwise_kernelILi128ELi2EZNS0_22gpu_kernel_impl_nocastINS0_13AUnaryFunctorIiiiZZZNS0_21remainder_kernel_cudaERNS_18TensorIteratorBaseEENKUlvE_clEvENKUlvE1_clEvEUliiE_EEEEvS5_RKT_EUliE_EEviT1_ --------------------------
	.section	.text._ZN2at6native18elementwise_kernelILi128ELi2EZNS0_22gpu_kernel_impl_nocastINS0_13AUnaryFunctorIiiiZZZNS0_21remainder_kernel_cudaERNS_18TensorIteratorBaseEENKUlvE_clEvENKUlvE1_clEvEUliiE_EEEEvS5_RKT_EUliE_EEviT1_,"ax",@progbits
	.align	128
        .global         _ZN2at6native18elementwise_kernelILi128ELi2EZNS0_22gpu_kernel_impl_nocastINS0_13AUnaryFunctorIiiiZZZNS0_21remainder_kernel_cudaERNS_18TensorIteratorBaseEENKUlvE_clEvENKUlvE1_clEvEUliiE_EEEEvS5_RKT_EUliE_EEviT1_
        .type           _ZN2at6native18elementwise_kernelILi128ELi2EZNS0_22gpu_kernel_impl_nocastINS0_13AUnaryFunctorIiiiZZZNS0_21remainder_kernel_cudaERNS_18TensorIteratorBaseEENKUlvE_clEvENKUlvE1_clEvEUliiE_EEEEvS5_RKT_EUliE_EEviT1_,@function
        .size           _ZN2at6native18elementwise_kernelILi128ELi2EZNS0_22gpu_kernel_impl_nocastINS0_13AUnaryFunctorIiiiZZZNS0_21remainder_kernel_cudaERNS_18TensorIteratorBaseEENKUlvE_clEvENKUlvE1_clEvEUliiE_EEEEvS5_RKT_EUliE_EEviT1_,(.L_x_57628 - _ZN2at6native18elementwise_kernelILi128ELi2EZNS0_22gpu_kernel_impl_nocastINS0_13AUnaryFunctorIiiiZZZNS0_21remainder_kernel_cudaERNS_18TensorIteratorBaseEENKUlvE_clEvENKUlvE1_clEvEUliiE_EEEEvS5_RKT_EUliE_EEviT1_)
        .other          _ZN2at6native18elementwise_kernelILi128ELi2EZNS0_22gpu_kernel_impl_nocastINS0_13AUnaryFunctorIiiiZZZNS0_21remainder_kernel_cudaERNS_18TensorIteratorBaseEENKUlvE_clEvENKUlvE1_clEvEUliiE_EEEEvS5_RKT_EUliE_EEviT1_,@"STO_CUDA_ENTRY STV_DEFAULT"
_ZN2at6native18elementwise_kernelILi128ELi2EZNS0_22gpu_kernel_impl_nocastINS0_13AUnaryFunctorIiiiZZZNS0_21remainder_kernel_cudaERNS_18TensorIteratorBaseEENKUlvE_clEvENKUlvE1_clEvEUliiE_EEEEvS5_RKT_EUliE_EEviT1_:
.text._ZN2at6native18elementwise_kernelILi128ELi2EZNS0_22gpu_kernel_impl_nocastINS0_13AUnaryFunctorIiiiZZZNS0_21remainder_kernel_cudaERNS_18TensorIteratorBaseEENKUlvE_clEvENKUlvE1_clEvEUliiE_EEEEvS5_RKT_EUliE_EEviT1_:
        /* <DEDUP_REMOVED lines=307> */
[----:B------:R-:W-:Y:S02]  /*1330*/  IMAD R3, R4, UR8, R3 ;  /* 0x0000000804037c24 */ /* 0x000fe4000f8e0203 */
[----:B-1----:R-:W-:Y:S02]  /*1340*/  @P0 IMAD R8, R8, R15, R9 ;  /* 0x0000000f08080224 */ /* 0x002fe400078e0209 */
[----:B------:R-:W-:Y:S02]  /*1350*/  IMAD R2, R4, UR9, R2 ;  /* 0x0000000904027c24 */ /* 0x000fe4000f8e0202 */
[C---:B--2---:R-:W-:Y:S02]  /*1360*/  @P0 IMAD R3, R8.reuse, R6, R3 ;  /* 0x0000000608030224 */ /* 0x044fe400078e0203 */
[----:B------:R-:W-:-:S07]  /*1370*/  @P0 IMAD R2, R8, R7, R2 ;  /* 0x0000000708020224 */ /* 0x000fce00078e0202 */
.L_x_52496:
[----:B------:R-:W-:Y:S01]  /*1380*/  ULDC.64 UR8, c[0x0][0x418] ;  /* 0x0001060000087ab9 */ /* 0x000fe20000000a00 */
[----:B------:R-:W0:Y:S01]  /*1390*/  LDC R9, c[0x0][0x424] ;  /* 0x00010900ff097b82 */ /* 0x000e220000000800 */
[----:B------:R-:W-:-:S04]  /*13a0*/  IADD3 R4, P0, R2, UR8, RZ ;  /* 0x0000000802047c10 */ /* 0x000fc8000ff1e0ff */
[----:B------:R-:W-:Y:S01]  /*13b0*/  IADD3.X R5, RZ, UR9, RZ, P0, !PT ;  /* 0x00000009ff057c10 */ /* 0x000fe200087fe4ff */
        /* <DEDUP_REMOVED lines=29> */
[----:B------:R-:W-:-:S05]  /*1590*/  SEL R4, R10, RZ, !P0 ;  /* 0x000000ff0a047207 */ /* 0x000fca0004000000 */
[----:B------:R-:W-:Y:S01]  /*15a0*/  IMAD.IADD R5, R7, 0x1, R4 ;  /* 0x0000000107057824 */ /* 0x000fe200078e0204 */
[----:B------:R-:W-:-:S04]  /*15b0*/  IADD3 R7, R0, 0x80, RZ ;  /* 0x0000008000077810 */ /* 0x000fc80007ffe0ff */
[----:B------:R0:W-:Y:S03]  /*15c0*/  STG.E desc[UR4][R2.64], R5 ;  /* 0x0000000502007986 */ /* 0x0001e6000c101904 */
.L_x_52495:
[----:B------:R-:W-:Y:S05]  /*15d0*/  BSYNC B0 ;  /* 0x0000000000007941 */ /* 0x000fea0003800000 */
.L_x_52494:
        /* <DEDUP_REMOVED lines=305> */
.L_x_52497:
[----:B------:R-:W-:Y:S01]  /*28f0*/  ULDC.64 UR6, c[0x0][0x418] ;  /* 0x0001060000067ab9 */ /* 0x000fe20000000a00 */
[----:B------:R-:W0:Y:S01]  /*2900*/  LDC R8, c[0x0][0x424] ;  /* 0x00010900ff087b82 */ /* 0x000e220000000800 */
[----:B------:R-:W-:-:S05]  /*2910*/  IADD3 R4, P0, R0, UR6, RZ ;  /* 0x0000000600047c10 */ /* 0x000fca000ff1e0ff */
[----:B------:R-:W-:Y:S01]  /*2920*/  IMAD.X R5, RZ, RZ, UR7, P0 ;  /* 0x00000007ff057e24 */ /* 0x000fe200080e06ff */
        /* <DEDUP_REMOVED lines=33> */
.L_x_52498:
        /* <DEDUP_REMOVED lines=12> */
.L_x_57628:


//--------------------- .text._ZN2at6native27unrolled_elementwise_kernelINS0_13AUnaryFunctorIiiiZZZNS0_21remainder_kernel_cudaERNS_18TensorIteratorBaseEENKUlvE_clEvENKUlvE1_clEvEUliiE_EESt5arrayIPcLm2EELi4E23TrivialOffsetCalculatorILi1EjESD_NS0_6memory15LoadWithoutCastENSE_16StoreWithoutCastEEEviT_T0_T2_T3_T4_T5_ --------------------------
	.section	.text._ZN2at6native27unrolled_elementwise_kernelINS0_13AUnaryFunctorIiiiZZZNS0_21remainder_kernel_cudaERNS_18TensorIteratorBaseEENKUlvE_clEvENKUlvE1_clEvEUliiE_EESt5arrayIPcLm2EELi4E23TrivialOffsetCalculatorILi1EjESD_NS0_6memory15LoadWithoutCastENSE_16StoreWithoutCastEEEviT_T0_T2_T3_T4_T5_,"ax",@progbits
	.align	128
        .global         _ZN2at6native27unrolled_elementwise_kernelINS0_13AUnaryFunctorIiiiZZZNS0_21remainder_kernel_cudaERNS_18TensorIteratorBaseEENKUlvE_clEvENKUlvE1_clEvEUliiE_EESt5arrayIPcLm2EELi4E23TrivialOffsetCalculatorILi1EjESD_NS0_6memory15LoadWithoutCastENSE_16StoreWithoutCastEEEviT_T0_T2_T3_T4_T5_
        .type           _ZN2at6native27unrolled_elementwise_kernelINS0_13AUnaryFunctorIiiiZZZNS0_21remainder_kernel_cudaERNS_18TensorIteratorBaseEENKUlvE_clEvENKUlvE1_clEvEUliiE_EESt5arrayIPcLm2EELi4E23TrivialOffsetCalculatorILi1EjESD_NS0_6memory15LoadWithoutCastENSE_16StoreWithoutCastEEEviT_T0_T2_T3_T4_T5_,@function
        .size           _ZN2at6native27unrolled_elementwise_kernelINS0_13AUnaryFunctorIiiiZZZNS0_21remainder_kernel_cudaERNS_18TensorIteratorBaseEENKUlvE_clEvENKUlvE1_clEvEUliiE_EESt5arrayIPcLm2EELi4E23TrivialOffsetCalculatorILi1EjESD_NS0_6memory15LoadWithoutCastENSE_16StoreWithoutCastEEEviT_T0_T2_T3_T4_T5_,(.L_x_57629 - _ZN2at6native27unrolled_elementwise_kernelINS0_13AUnaryFunctorIiiiZZZNS0_21remainder_kernel_cudaERNS_18TensorIteratorBaseEENKUlvE_clEvENKUlvE1_clEvEUliiE_EESt5arrayIPcLm2EELi4E23TrivialOffsetCalculatorILi1EjESD_NS0_6memory15LoadWithoutCastENSE_16StoreWithoutCastEEEviT_T0_T2_T3_T4_T5_)
        .other          _ZN2at6native27unrolled_elementwise_kernelINS0_13AUnaryFunctorIiiiZZZNS0_21remainder_kernel_cudaERNS_18TensorIteratorBaseEENKUlvE_clEvENKUlvE1_clEvEUliiE_EESt5arrayIPcLm2EELi4E23TrivialOffsetCalculatorILi1EjESD_NS0_6memory15LoadWithoutCastENSE_16StoreWithoutCastEEEviT_T0_T2_T3_T4_T5_,@"STO_CUDA_ENTRY STV_DEFAULT"
_ZN2at6native27unrolled_elementwise_kernelINS0_13AUnaryFunctorIiiiZZZNS0_21remainder_kernel_cudaERNS_18TensorIteratorBaseEENKUlvE_clEvENKUlvE1_clEvEUliiE_EESt5arrayIPcLm2EELi4E23TrivialOffsetCalculatorILi1EjESD_NS0_6memory15LoadWithoutCastENSE_16StoreWithoutCastEEEviT_T0_T2_T3_T4_T5_:
.text._ZN2at6native27unrolled_elementwise_kernelINS0_13AUnaryFunctorIiiiZZZNS0_21remainder_kernel_cudaERNS_18TensorIteratorBaseEENKUlvE_clEvENKUlvE1_clEvEUliiE_EESt5arrayIPcLm2EELi4E23TrivialOffsetCalculatorILi1EjESD_NS0_6memory15LoadWithoutCastENSE_16StoreWithoutCastEEEviT_T0_T2_T3_T4_T5_:
[----:B------:R-:W-:Y:S01]  /*0000*/  LDC R1, c[0x0][0x28] ;  /* 0x00000a00ff017b82 */ /* 0x000fe20000000800 */
[----:B------:R-:W0:Y:S07]  /*0010*/  S2R R5, SR_CTAID.X ;  /* 0x0000000000057919 */ /* 0x000e2e0000002500 */
[----:B------:R-:W0:Y:S01]  /*0020*/  LDC R0, c[0x0][0x210] ;  /* 0x00008400ff007b82 */ /* 0x000e220000000800 */
[----:B------:R-:W-:Y:S01]  /*0030*/  IMAD.MOV.U32 R8, RZ, RZ, RZ ;  /* 0x000000ffff087224 */ /* 0x000fe200078e00ff */
[----:B------:R-:W-:Y:S01]  /*0040*/  HFMA2.MMA R6, -RZ, RZ, 0, 0 ;  /* 0x00000000ff067435 */ /* 0x000fe200000001ff */
[----:B------:R-:W1:Y:S01]  /*0050*/  S2R R4, SR_TID.X ;  /* 0x0000000000047919 */ /* 0x000e620000002100 */
[----:B------:R-:W-:Y:S01]  /*0060*/  ULDC.64 UR4, c[0x0][0x208] ;  /* 0x0000820000047ab9 */ /* 0x000fe20000000a00 */
[----:B0-----:R-:W-:-:S02]  /*0070*/  IMAD R7, R5, -0x200, R0 ;  /* 0xfffffe0005077824 */ /* 0x001fc400078e0200 */
[----:B-1----:R-:W-:-:S03]  /*0080*/  IMAD.MOV.U32 R0, RZ, RZ, R4 ;  /* 0x000000ffff007224 */ /* 0x002fc600078e0004 */
[----:B------:R-:W-:-:S13]  /*0090*/  ISETP.GE.AND P1, PT, R4, R7, PT ;  /* 0x000000070400720c */ /* 0x000fda0003f26270 */
[----:B------:R-:W-:-:S05]  /*00a0*/  @!P1 VIADD R4, R0, 0x80 ;  /* 0x0000008000049836 */ /* 0x000fca0000000000 */
        /* <DEDUP_REMOVED lines=9> */
[----:B------:R-:W-:Y:S01]  /*0140*/  ISETP.GE.AND P2, PT, R4, R7, PT ;  /* 0x000000070400720c */ /* 0x000fe20003f46270 */
[----:B-1----:R-:W-:-:S12]  /*0150*/  @!P3 IMAD.WIDE.U32 R16, R17, 0x4, R2 ;  /* 0x000000041110b825 */ /* 0x002fd800078e0002 */
[----:B------:R-:W0:Y:S01]  /*0160*/  @!P2 LDC.64 R12, c[0x0][0x228] ;  /* 0x00008a00ff0cab82 */ /* 0x000e220000000a00 */
[C---:B------:R-:W-:Y:S01]  /*0170*/  IADD3 R20, R0.reuse, 0x80, RZ ;  /* 0x0000008000147810 */ /* 0x040fe20007ffe0ff */
[----:B------:R1:W5:Y:S01]  /*0180*/  @!P0 LDG.E R8, desc[UR4][R10.64] ;  /* 0x000000040a088981 */ /* 0x000362000c1e1900 */
[C---:B------:R-:W-:Y:S02]  /*0190*/  @!P2 IMAD R15, R5.reuse, 0x200, R4 ;  /* 0x00000200050fa824 */ /* 0x040fe400078e0204 */
[----:B------:R-:W-:Y:S01]  /*01a0*/  @!P1 IMAD R9, R5, 0x200, R0 ;  /* 0x0000020005099824 */ /* 0x000fe200078e0200 */
[----:B------:R-:W-:Y:S01]  /*01b0*/  BSSY B0, `(.L_x_52499) ;  /* 0x0000031000007945 */ /* 0x000fe20003800000 */
[----:B------:R-:W-:Y:S01]  /*01c0*/  IMAD.MOV.U32 R4, RZ, RZ, RZ ;  /* 0x000000ffff047224 */ /* 0x000fe200078e00ff */
[----:B------:R-:W2:Y:S01]  /*01d0*/  @!P1 LDC.64 R2, c[0x0][0x228] ;  /* 0x00008a00ff029b82 */ /* 0x000ea20000000a00 */
[----:B------:R-:W-:Y:S01]  /*01e0*/  VIADD R18, R0, 0x100 ;  /* 0x0000010000127836 */ /* 0x000fe20000000000 */
[----:B------:R-:W5:Y:S01]  /*01f0*/  @!P3 LDG.E R6, desc[UR4][R16.64] ;  /* 0x000000041006b981 */ /* 0x000f62000c1e1900 */
[----:B0-----:R-:W-:-:S05]  /*0200*/  @!P2 IMAD.WIDE.U32 R12, R15, 0x4, R12 ;  /* 0x000000040f0ca825 */ /* 0x001fca00078e000c */
[----:B------:R-:W0:Y:S01]  /*0210*/  @!P1 LDC.64 R14, c[0x0][0x220] ;  /* 0x00008800ff0e9b82 */ /* 0x000e220000000a00 */
[----:B-1----:R-:W-:Y:S01]  /*0220*/  VIADD R10, R0, 0x180 ;  /* 0x00000180000a7836 */ /* 0x002fe20000000000 */
[----:B------:R-:W5:Y:S01]  /*0230*/  @!P2 LDG.E R4, desc[UR4][R12.64] ;  /* 0x000000040c04a981 */ /* 0x000f62000c1e1900 */
[----:B--2---:R-:W-:-:S04]  /*0240*/  @!P1 IMAD.WIDE.U32 R2, R9, 0x4, R2 ;  /* 0x0000000409029825 */ /* 0x004fc800078e0002 */
[----:B------:R-:W-:Y:S02]  /*0250*/  IMAD.MOV.U32 R9, RZ, RZ, RZ ;  /* 0x000000ffff097224 */ /* 0x000fe400078e00ff */
[----:B------:R-:W-:Y:S01]  /*0260*/  @!P1 IMAD R11, R5, 0x200, R0 ;  /* 0x00000200050b9824 */ /* 0x000fe200078e0200 */
[----:B------:R-:W-:Y:S02]  /*0270*/  @!P1 MOV R0, R20 ;  /* 0x0000001400009202 */ /* 0x000fe40000000f00 */
[-C--:B------:R-:W-:Y:S01]  /*0280*/  ISETP.GE.AND P5, PT, R20, R7.reuse, PT ;  /* 0x000000071400720c */ /* 0x080fe20003fa6270 */
[----:B------:R0:W5:Y:S01]  /*0290*/  @!P1 LDG.E R9, desc[UR4][R2.64] ;  /* 0x0000000402099981 */ /* 0x000162000c1e1900 */
[-C--:B------:R-:W-:Y:S02]  /*02a0*/  ISETP.GE.AND P2, PT, R18, R7.reuse, PT ;  /* 0x000000071200720c */ /* 0x080fe40003f46270 */
[-C--:B------:R-:W-:Y:S02]  /*02b0*/  ISETP.GE.AND P3, PT, R10, R7.reuse, PT ;  /* 0x000000070a00720c */ /* 0x080fe40003f66270 */
[----:B------:R-:W-:Y:S01]  /*02c0*/  ISETP.GE.AND P4, PT, R0, R7, PT ;  /* 0x000000070000720c */ /* 0x000fe20003f86270 */
[----:B0-----:R-:W-:Y:S01]  /*02d0*/  @!P1 IMAD.WIDE.U32 R2, R11, 0x4, R14 ;  /* 0x000000040b029825 */ /* 0x001fe200078e000e */
[----:B------:R-:W-:Y:S11]  /*02e0*/  @P1 BRA `(.L_x_52500) ;  /* 0x0000000000741947 */ /* 0x000ff60003800000 */
[-C--:B-----5:R-:W-:Y:S01]  /*02f0*/  IABS R14, R9.reuse ;  /* 0x00000009000e7213 */ /* 0x0a0fe20000000000 */
[----:B------:R-:W0:Y:S01]  /*0300*/  LDC R15, c[0x0][0x218] ;  /* 0x00008600ff0f7b82 */ /* 0x000e220000000800 */
[----:B------:R-:W-:Y:S02]  /*0310*/  IABS R16, R9 ;  /* 0x0000000900107213 */ /* 0x000fe40000000000 */
[----:B------:R-:W1:Y:S03]  /*0320*/  I2F.RP R12, R14 ;  /* 0x0000000e000c7306 */ /* 0x000e660000209400 */
[----:B------:R-:W-:-:S05]  /*0330*/  IMAD.MOV R16, RZ, RZ, -R16 ;  /* 0x000000ffff107224 */ /* 0x000fca00078e0a10 */
[----:B-1----:R-:W1:Y:S02]  /*0340*/  MUFU.RCP R12, R12 ;  /* 0x0000000c000c7308 */ /* 0x002e640000001000 */
[----:B-1----:R-:W-:Y:S01]  /*0350*/  VIADD R10, R12, 0xffffffe ;  /* 0x0ffffffe0c0a7836 */ /* 0x002fe20000000000 */
[----:B0-----:R-:W-:-:S05]  /*0360*/  IABS R12, R15 ;  /* 0x0000000f000c7213 */ /* 0x001fca0000000000 */
        /* <DEDUP_REMOVED lines=21> */
.L_x_52500:
[----:B------:R-:W-:Y:S05]  /*04c0*/  BSYNC B0 ;  /* 0x0000000000007941 */ /* 0x000fea0003800000 */
.L_x_52499:
        /* <DEDUP_REMOVED lines=31> */
.L_x_52502:
[----:B------:R-:W-:Y:S05]  /*06c0*/  BSYNC B0 ;  /* 0x0000000000007941 */ /* 0x000fea0003800000 */
.L_x_52501:
        /* <DEDUP_REMOVED lines=31> */
.L_x_52504:
[----:B------:R-:W-:Y:S05]  /*08c0*/  BSYNC B0 ;  /* 0x0000000000007941 */ /* 0x000fea0003800000 */
.L_x_52503:
        /* <DEDUP_REMOVED lines=31> */
.L_x_52506:
[----:B------:R-:W-:Y:S05]  /*0ac0*/  BSYNC B0 ;  /* 0x0000000000007941 */ /* 0x000fea0003800000 */
.L_x_52505:
[----:B-----5:R0:W-:Y:S01]  /*0ad0*/  @!P1 STG.E desc[UR4][R2.64], R9 ;  /* 0x0000000902009986 */ /* 0x0201e2000c101904 */
[----:B------:R-:W-:Y:S04]  /*0ae0*/  BSSY B0, `(.L_x_52507) ;  /* 0x000000c000007945 */ /* 0x000fe80003800000 */
[----:B------:R-:W-:Y:S05]  /*0af0*/  @P4 BRA `(.L_x_52508) ;  /* 0x0000000000284947 */ /* 0x000fea0003800000 */
[----:B0-----:R-:W0:Y:S01]  /*0b00*/  LDC.64 R2, c[0x0][0x220] ;  /* 0x00008800ff027b82 */ /* 0x001e220000000a00 */
[----:B------:R-:W-:Y:S02]  /*0b10*/  IMAD R11, R5, 0x200, R0 ;  /* 0x00000200050b7824 */ /* 0x000fe400078e0200 */
[----:B------:R-:W-:-:S05]  /*0b20*/  VIADD R0, R0, 0x80 ;  /* 0x0000008000007836 */ /* 0x000fca0000000000 */
[----:B------:R-:W-:-:S13]  /*0b30*/  ISETP.GE.AND P0, PT, R0, R7, PT ;  /* 0x000000070000720c */ /* 0x000fda0003f06270 */
[----:B------:R-:W-:Y:S01]  /*0b40*/  @!P0 IMAD R9, R5, 0x200, R0 ;  /* 0x0000020005098824 */ /* 0x000fe200078e0200 */
[----:B------:R-:W-:Y:S01]  /*0b50*/  @!P0 IADD3 R0, R0, 0x80, RZ ;  /* 0x0000008000008810 */ /* 0x000fe20007ffe0ff */
[----:B0-----:R-:W-:-:S04]  /*0b60*/  IMAD.WIDE.U32 R10, R11, 0x4, R2 ;  /* 0x000000040b0a7825 */ /* 0x001fc800078e0002 */
[----:B------:R-:W-:Y:S01]  /*0b70*/  @!P0 IMAD.WIDE.U32 R2, R9, 0x4, R2 ;  /* 0x0000000409028825 */ /* 0x000fe200078e0002 */
[----:B------:R1:W-:Y:S04]  /*0b80*/  STG.E desc[UR4][R10.64], R8 ;  /* 0x000000080a007986 */ /* 0x0003e8000c101904 */
[----:B------:R1:W-:Y:S02]  /*0b90*/  @!P0 STG.E desc[UR4][R2.64], R6 ;  /* 0x0000000602008986 */ /* 0x0003e4000c101904 */
.L_x_52508:
[----:B------:R-:W-:Y:S05]  /*0ba0*/  BSYNC B0 ;  /* 0x0000000000007941 */ /* 0x000fea0003800000 */
.L_x_52507:
[----:B------:R-:W-:-:S13]  /*0bb0*/  ISETP.GE.AND P0, PT, R0, R7, PT ;  /* 0x000000070000720c */ /* 0x000fda0003f06270 */
[----:B------:R-:W-:Y:S05]  /*0bc0*/  @P0 EXIT ;  /* 0x000000000000094d */ /* 0x000fea0003800000 */
[----:B01----:R-:W0:Y:S01]  /*0bd0*/  LDC.64 R2, c[0x0][0x220] ;  /* 0x00008800ff027b82 */ /* 0x003e220000000a00 */
[----:B------:R-:W-:-:S04]  /*0be0*/  IMAD R5, R5, 0x200, R0 ;  /* 0x0000020005057824 */ /* 0x000fc800078e0200 */
[----:B0-----:R-:W-:-:S05]  /*0bf0*/  IMAD.WIDE.U32 R2, R5, 0x4, R2 ;  /* 0x0000000405027825 */ /* 0x001fca00078e0002 */
[----:B------:R-:W-:Y:S01]  /*0c00*/  STG.E desc[UR4][R2.64], R13 ;  /* 0x0000000d02007986 */ /* 0x000fe2000c101904 */
[----:B------:R-:W-:Y:S05]  /*0c10*/  EXIT ;  /* 0x000000000000794d */ /* 0x000fea0003800000 */
.L_x_52509:
        /* <DEDUP_REMOVED lines=14> */
.L_x_57629:


//--------------------- .text._ZN2at6native29vectorized_elementwise_kernelILi2ENS0_13AUnaryFunctorIiiiZZZNS0_21remainder_kernel_cudaERNS_18TensorIteratorBaseEENKUlvE_clEvENKUlvE1_clEvEUliiE_EESt5arrayIPcLm2EEEEviT0_T1_ --------------------------
	.section	.text._ZN2at6native29vectorized_elementwise_kernelILi2ENS0_13AUnaryFunctorIiiiZZZNS0_21remainder_kernel_cudaERNS_18TensorIteratorBaseEENKUlvE_clEvENKUlvE1_clEvEUliiE_EESt5arrayIPcLm2EEEEviT0_T1_,"ax",@progbits
	.align	128
        .global         _ZN2at6native29vectorized_elementwise_kernelILi2ENS0_13AUnaryFunctorIiiiZZZNS0_21remainder_kernel_cudaERNS_18TensorIteratorBaseEENKUlvE_clEvENKUlvE1_clEvEUliiE_EESt5arrayIPcLm2EEEEviT0_T1_
        .type           _ZN2at6native29vectorized_elementwise_kernelILi2ENS0_13AUnaryFunctorIiiiZZZNS0_21remainder_kernel_cudaERNS_18TensorIteratorBaseEENKUlvE_clEvENKUlvE1_clEvEUliiE_EESt5arrayIPcLm2EEEEviT0_T1_,@function
        .size           _ZN2at6native29vectorized_elementwise_kernelILi2ENS0_13AUnaryFunctorIiiiZZZNS0_21remainder_kernel_cudaERNS_18TensorIteratorBaseEENKUlvE_clEvENKUlvE1_clEvEUliiE_EESt5arrayIPcLm2EEEEviT0_T1_,(.L_x_57630 - _ZN2at6native29vectorized_elementwise_kernelILi2ENS0_13AUnaryFunctorIiiiZZZNS0_21remainder_kernel_cudaERNS_18TensorIteratorBaseEENKUlvE_clEvENKUlvE1_clEvEUliiE_EESt5arrayIPcLm2EEEEviT0_T1_)
        .other          _ZN2at6native29vectorized_elementwise_kernelILi2ENS0_13AUnaryFunctorIiiiZZZNS0_21remainder_kernel_cudaERNS_18TensorIteratorBaseEENKUlvE_clEvENKUlvE1_clEvEUliiE_EESt5arrayIPcLm2EEEEviT0_T1_,@"STO_CUDA_ENTRY STV_DEFAULT"
_ZN2at6native29vectorized_elementwise_kernelILi2ENS0_13AUnaryFunctorIiiiZZZNS0_21remainder_kernel_cudaERNS_18TensorIteratorBaseEENKUlvE_clEvENKUlvE1_clEvEUliiE_EESt5arrayIPcLm2EEEEviT0_T1_:
.text._ZN2at6native29vectorized_elementwise_kernelILi2ENS0_13AUnaryFunctorIiiiZZZNS0_21remainder_kernel_cudaERNS_18TensorIteratorBaseEENKUlvE_clEvENKUlvE1_clEvEUliiE_EESt5arrayIPcLm2EEEEviT0_T1_:
        /* <DEDUP_REMOVED lines=13> */
[----:B------:R-:W3:Y:S04]  /*00d0*/  LDG.E.64 R6, desc[UR4][R10.64+0x400] ;  /* 0x000400040a067981 */ /* 0x000ee8000c1e1b00 */
[----:B------:R-:W4:Y:S04]  /*00e0*/  LDG.E.64 R4, desc[UR4][R10.64+0x800] ;  /* 0x000800040a047981 */ /* 0x000f28000c1e1b00 */
[----:B------:R0:W5:Y:S01]  /*00f0*/  LDG.E.64 R2, desc[UR4][R10.64+0xc00] ;  /* 0x000c00040a027981 */ /* 0x000162000c1e1b00 */
[----:B--2---:R-:W-:-:S02]  /*0100*/  IABS R22, R8 ;  /* 0x0000000800167213 */ /* 0x004fc40000000000 */
[----:B------:R-:W-:Y:S02]  /*0110*/  IABS R20, R9 ;  /* 0x0000000900147213 */ /* 0x000fe40000000000 */
[----:B------:R-:W1:Y:S01]  /*0120*/  I2F.RP R21, R22 ;  /* 0x0000001600157306 */ /* 0x000e620000209400 */
[----:B---3--:R-:W-:Y:S02]  /*0130*/  IABS R16, R6 ;  /* 0x0000000600107213 */ /* 0x008fe40000000000 */
[----:B------:R-:W-:Y:S02]  /*0140*/  IABS R17, R7 ;  /* 0x0000000700117213 */ /* 0x000fe40000000000 */
[----:B----4-:R-:W-:-:S03]  /*0150*/  IABS R19, R4 ;  /* 0x0000000400137213 */ /* 0x010fc60000000000 */
[----:B------:R-:W2:Y:S08]  /*0160*/  I2F.RP R23, R20 ;  /* 0x0000001400177306 */ /* 0x000eb00000209400 */
[----:B------:R-:W-:Y:S08]  /*0170*/  I2F.RP R24, R16 ;  /* 0x0000001000187306 */ /* 0x000ff00000209400 */
[----:B-1----:R-:W0:Y:S08]  /*0180*/  MUFU.RCP R21, R21 ;  /* 0x0000001500157308 */ /* 0x002e300000001000 */
[----:B--2---:R-:W1:Y:S08]  /*0190*/  MUFU.RCP R23, R23 ;  /* 0x0000001700177308 */ /* 0x004e700000001000 */
[----:B------:R-:W2:Y:S01]  /*01a0*/  I2F.RP R26, R17 ;  /* 0x00000011001a7306 */ /* 0x000ea20000209400 */
[----:B0-----:R-:W-:-:S07]  /*01b0*/  VIADD R11, R21, 0xffffffe ;  /* 0x0ffffffe150b7836 */ /* 0x001fce0000000000 */
[----:B------:R-:W0:Y:S01]  /*01c0*/  MUFU.RCP R24, R24 ;  /* 0x0000001800187308 */ /* 0x000e220000001000 */
[----:B-1----:R-:W-:-:S07]  /*01d0*/  VIADD R12, R23, 0xffffffe ;  /* 0x0ffffffe170c7836 */ /* 0x002fce0000000000 */
[----:B------:R-:W1:Y:S08]  /*01e0*/  F2I.FTZ.U32.TRUNC.NTZ R11, R11 ;  /* 0x0000000b000b7305 */ /* 0x000e70000021f000 */
[----:B--2---:R-:W2:Y:S01]  /*01f0*/  MUFU.RCP R10, R26 ;  /* 0x0000001a000a7308 */ /* 0x004ea20000001000 */
[----:B0-----:R-:W-:Y:S02]  /*0200*/  VIADD R14, R24, 0xffffffe ;  /* 0x0ffffffe180e7836 */ /* 0x001fe40000000000 */
[----:B-1----:R-:W-:-:S05]  /*0210*/  IMAD.MOV R21, RZ, RZ, -R11 ;  /* 0x000000ffff157224 */ /* 0x002fca00078e0a0b */
[----:B------:R0:W1:Y:S01]  /*0220*/  F2I.FTZ.U32.TRUNC.NTZ R13, R12 ;  /* 0x0000000c000d7305 */ /* 0x000062000021f000 */
[----:B------:R-:W-:-:S07]  /*0230*/  IMAD R21, R21, R22, RZ ;  /* 0x0000001615157224 */ /* 0x000fce00078e02ff */
[----:B------:R-:W3:Y:S01]  /*0240*/  I2F.RP R25, R19 ;  /* 0x0000001300197306 */ /* 0x000ee20000209400 */
[----:B--2---:R-:W-:Y:S02]  /*0250*/  VIADD R26, R10, 0xffffffe ;  /* 0x0ffffffe0a1a7836 */ /* 0x004fe40000000000 */
[----:B------:R-:W-:Y:S02]  /*0260*/  IMAD.MOV.U32 R10, RZ, RZ, RZ ;  /* 0x000000ffff0a7224 */ /* 0x000fe400078e00ff */
[----:B0-----:R-:W-:Y:S01]  /*0270*/  IMAD.MOV.U32 R12, RZ, RZ, RZ ;  /* 0x000000ffff0c7224 */ /* 0x001fe200078e00ff */
[----:B-1----:R-:W-:Y:S02]  /*0280*/  IADD3 R23, RZ, -R13, RZ ;  /* 0x8000000dff177210 */ /* 0x002fe40007ffe0ff */
[----:B------:R0:W1:Y:S01]  /*0290*/  F2I.FTZ.U32.TRUNC.NTZ R15, R14 ;  /* 0x0000000e000f7305 */ /* 0x000062000021f000 */
[----:B------:R-:W-:Y:S01]  /*02a0*/  IMAD.HI.U32 R21, R11, R21, R10 ;  /* 0x000000150b157227 */ /* 0x000fe200078e000a */
[----:B------:R-:W-:-:S03]  /*02b0*/  IABS R10, R5 ;  /* 0x00000005000a7213 */ /* 0x000fc60000000000 */
[----:B------:R-:W-:-:S03]  /*02c0*/  IMAD R23, R23, R20, RZ ;  /* 0x0000001417177224 */ /* 0x000fc600078e02ff */
[----:B---3--:R-:W2:Y:S01]  /*02d0*/  MUFU.RCP R25, R25 ;  /* 0x0000001900197308 */ /* 0x008ea20000001000 */
[----:B------:R-:W-:Y:S01]  /*02e0*/  IMAD.HI.U32 R24, R13, R23, R12 ;  /* 0x000000170d187227 */ /* 0x000fe200078e000c */
[----:B0-----:R-:W-:-:S03]  /*02f0*/  HFMA2.MMA R14, -RZ, RZ, 0, 0 ;  /* 0x00000000ff0e7435 */ /* 0x001fc600000001ff */
[----:B------:R-:W-:Y:S02]  /*0300*/  IMAD.MOV.U32 R23, RZ, RZ, R10 ;  /* 0x000000ffff177224 */ /* 0x000fe400078e000a */
[----:B-1----:R-:W-:Y:S01]  /*0310*/  IMAD.MOV R27, RZ, RZ, -R15 ;  /* 0x000000ffff1b7224 */ /* 0x002fe200078e0a0f */
[----:B------:R0:W1:Y:S03]  /*0320*/  F2I.FTZ.U32.TRUNC.NTZ R11, R26 ;  /* 0x0000001a000b7305 */ /* 0x000066000021f000 */
[----:B------:R-:W-:-:S04]  /*0330*/  IMAD R13, R27, R16, RZ ;  /* 0x000000101b0d7224 */ /* 0x000fc800078e02ff */
[----:B------:R-:W-:Y:S01]  /*0340*/  IMAD.HI.U32 R14, R15, R13, R14 ;  /* 0x0000000d0f0e7227 */ /* 0x000fe200078e000e */
[----:B------:R-:W3:Y:S01]  /*0350*/  I2F.RP R27, R23 ;  /* 0x00000017001b7306 */ /* 0x000ee20000209400 */
[----:B0-----:R-:W0:Y:S02]  /*0360*/  LDC R26, c[0x0][0x218] ;  /* 0x00008600ff1a7b82 */ /* 0x001e240000000800 */
[----:B--2---:R-:W-:Y:S02]  /*0370*/  VIADD R25, R25, 0xffffffe ;  /* 0x0ffffffe19197836 */ /* 0x004fe40000000000 */
[----:B-1----:R-:W-:-:S03]  /*0380*/  IMAD.MOV R10, RZ, RZ, -R11 ;  /* 0x000000ffff0a7224 */ /* 0x002fc600078e0a0b */
[----:B------:R-:W1:Y:S01]  /*0390*/  F2I.FTZ.U32.TRUNC.NTZ R13, R25 ;  /* 0x00000019000d7305 */ /* 0x000e62000021f000 */
[----:B------:R-:W-:Y:S02]  /*03a0*/  IMAD R15, R10, R17, RZ ;  /* 0x000000110a0f7224 */ /* 0x000fe400078e02ff */
[----:B------:R-:W-:-:S05]  /*03b0*/  IMAD.MOV.U32 R10, RZ, RZ, RZ ;  /* 0x000000ffff0a7224 */ /* 0x000fca00078e00ff */
[----:B---3--:R-:W2:Y:S01]  /*03c0*/  MUFU.RCP R27, R27 ;  /* 0x0000001b001b7308 */ /* 0x008ea20000001000 */
[----:B------:R-:W-:-:S04]  /*03d0*/  IMAD.HI.U32 R15, R11, R15, R10 ;  /* 0x0000000f0b0f7227 */ /* 0x000fc800078e000a */
[----:B-1----:R-:W-:Y:S01]  /*03e0*/  IMAD.MOV R10, RZ, RZ, -R13 ;  /* 0x000000ffff0a7224 */ /* 0x002fe200078e0a0d */
[----:B0-----:R-:W-:-:S03]  /*03f0*/  ISETP.GE.AND P1, PT, R26, RZ, PT ;  /* 0x000000ff1a00720c */ /* 0x001fc60003f26270 */
[----:B------:R-:W-:-:S04]  /*0400*/  IMAD R11, R10, R19, RZ ;  /* 0x000000130a0b7224 */ /* 0x000fc800078e02ff */
[----:B------:R-:W-:Y:S01]  /*0410*/  IMAD.HI.U32 R25, R13, R11, R12 ;  /* 0x0000000b0d197227 */ /* 0x000fe200078e000c */
[----:B------:R-:W-:Y:S02]  /*0420*/  IABS R12, R26 ;  /* 0x0000001a000c7213 */ /* 0x000fe40000000000 */
[----:B------:R-:W-:Y:S01]  /*0430*/  IABS R13, R8 ;  /* 0x00000008000d7213 */ /* 0x000fe20000000000 */
[----:B--2---:R-:W-:Y:S02]  /*0440*/  VIADD R10, R27, 0xffffffe ;  /* 0x0ffffffe1b0a7836 */ /* 0x004fe40000000000 */
[-C--:B------:R-:W-:Y:S01]  /*0450*/  IMAD.HI.U32 R21, R21, R12.reuse, RZ ;  /* 0x0000000c15157227 */ /* 0x080fe200078e00ff */
[----:B------:R-:W-:Y:S01]  /*0460*/  IADD3 R13, RZ, -R13, RZ ;  /* 0x8000000dff0d7210 */ /* 0x000fe20007ffe0ff */
[----:B------:R0:W1:Y:S02]  /*0470*/  F2I.FTZ.U32.TRUNC.NTZ R11, R10 ;  /* 0x0000000a000b7305 */ /* 0x000064000021f000 */
[----:B------:R-:W-:Y:S01]  /*0480*/  IMAD.HI.U32 R27, R14, R12, RZ ;  /* 0x0000000c0e1b7227 */ /* 0x000fe200078e00ff */
[----:B------:R-:W-:-:S03]  /*0490*/  IABS R14, R7 ;  /* 0x00000007000e7213 */ /* 0x000fc60000000000 */
[----:B------:R-:W-:Y:S01]  /*04a0*/  IMAD R13, R21, R13, R12 ;  /* 0x0000000d150d7224 */ /* 0x000fe200078e020c */
[----:B------:R-:W-:Y:S01]  /*04b0*/  IABS R21, R9 ;  /* 0x0000000900157213 */ /* 0x000fe20000000000 */
[----:B------:R-:W-:Y:S02]  /*04c0*/  IMAD.MOV R14, RZ, RZ, -R14 ;  /* 0x000000ffff0e7224 */ /* 0x000fe400078e0a0e */
[----:B------:R-:W-:Y:S01]  /*04d0*/  IMAD.HI.U32 R15, R15, R12, RZ ;  /* 0x0000000c0f0f7227 */ /* 0x000fe200078e00ff */
[----:B------:R-:W-:-:S03]  /*04e0*/  ISETP.GT.U32.AND P0, PT, R22, R13, PT ;  /* 0x0000000d1600720c */ /* 0x000fc60003f04070 */
[----:B0-----:R-:W-:Y:S02]  /*04f0*/  IMAD.MOV R10, RZ, RZ, -R21 ;  /* 0x000000ffff0a7224 */ /* 0x001fe400078e0a15 */
[----:B-1----:R-:W-:Y:S02]  /*0500*/  IMAD.MOV R26, RZ, RZ, -R11 ;  /* 0x000000ffff1a7224 */ /* 0x002fe400078e0a0b */
[----:B------:R-:W-:Y:S01]  /*0510*/  IMAD.HI.U32 R21, R24, R12, RZ ;  /* 0x0000000c18157227 */ /* 0x000fe200078e00ff */
[----:B-----5:R-:W-:-:S03]  /*0520*/  IABS R24, R2 ;  /* 0x0000000200187213 */ /* 0x020fc60000000000 */
[----:B------:R-:W-:Y:S02]  /*0530*/  IMAD R29, R26, R23, RZ ;  /* 0x000000171a1d7224 */ /* 0x000fe400078e02ff */
[----:B------:R-:W0:Y:S01]  /*0540*/  I2F.RP R26, R24 ;  /* 0x00000018001a7306 */ /* 0x000e220000209400 */
[----:B------:R-:W-:Y:S02]  /*0550*/  IMAD R21, R21, R10, R12 ;  /* 0x0000000a15157224 */ /* 0x000fe400078e020c */
[----:B------:R-:W-:Y:S02]  /*0560*/  IMAD.MOV.U32 R10, RZ, RZ, RZ ;  /* 0x000000ffff0a7224 */ /* 0x000fe400078e00ff */
[----:B------:R-:W-:Y:S02]  /*0570*/  @!P0 IMAD.IADD R13, R13, 0x1, -R22 ;  /* 0x000000010d0d8824 */ /* 0x000fe400078e0a16 */
[----:B------:R-:W-:Y:S01]  /*0580*/  IMAD.HI.U32 R29, R11, R29, R10 ;  /* 0x0000001d0b1d7227 */ /* 0x000fe200078e000a */
[----:B------:R-:W-:-:S02]  /*0590*/  IABS R11, R6 ;  /* 0x00000006000b7213 */ /* 0x000fc40000000000 */
[----:B------:R-:W-:Y:S01]  /*05a0*/  ISETP.GT.U32.AND P0, PT, R22, R13, PT ;  /* 0x0000000d1600720c */ /* 0x000fe20003f04070 */
[--C-:B------:R-:W-:Y:S01]  /*05b0*/  IMAD R14, R15, R14, R12.reuse ;  /* 0x0000000e0f0e7224 */ /* 0x100fe200078e020c */
[----:B------:R-:W-:Y:S01]  /*05c0*/  IADD3 R11, RZ, -R11, RZ ;  /* 0x8000000bff0b7210 */ /* 0x000fe20007ffe0ff */
[----:B------:R-:W-:Y:S01]  /*05d0*/  IMAD.HI.U32 R25, R25, R12, RZ ;  /* 0x0000000c19197227 */ /* 0x000fe200078e00ff */
[----:B0-----:R-:W0:Y:S02]  /*05e0*/  MUFU.RCP R10, R26 ;  /* 0x0000001a000a7308 */ /* 0x001e240000001000 */
[----:B------:R-:W-:Y:S01]  /*05f0*/  ISETP.GT.U32.AND P3, PT, R17, R14, PT ;  /* 0x0000000e1100720c */ /* 0x000fe20003f64070 */
[----:B------:R-:W-:Y:S02]  /*0600*/  IMAD R27, R27, R11, R12 ;  /* 0x0000000b1b1b7224 */ /* 0x000fe400078e020c */
[----:B------:R-:W-:-:S03]  /*0610*/  IMAD.HI.U32 R29, R29, R12, RZ ;  /* 0x0000000c1d1d7227 */ /* 0x000fc600078e00ff */
[----:B------:R-:W-:Y:S01]  /*0620*/  ISETP.GT.U32.AND P2, PT, R16, R27, PT ;  /* 0x0000001b1000720c */ /* 0x000fe20003f44070 */
[----:B------:R-:W-:Y:S01]  /*0630*/  @!P0 IMAD.IADD R13, R13, 0x1, -R22 ;  /* 0x000000010d0d8824 */ /* 0x000fe200078e0a16 */
[----:B------:R-:W-:-:S03]  /*0640*/  ISETP.GT.U32.AND P0, PT, R20, R21, PT ;  /* 0x000000151400720c */ /* 0x000fc60003f04070 */
[----:B------:R-:W-:Y:S02]  /*0650*/  @!P1 IMAD.MOV R13, RZ, RZ, -R13 ;  /* 0x000000ffff0d9224 */ /* 0x000fe400078e0a0d */
[----:B------:R-:W-:Y:S01]  /*0660*/  @!P3 IMAD.IADD R14, R14, 0x1, -R17 ;  /* 0x000000010e0eb824 */ /* 0x000fe200078e0a11 */
[----:B------:R-:W-:Y:S01]  /*0670*/  ISETP.NE.AND P3, PT, R6, RZ, PT ;  /* 0x000000ff0600720c */ /* 0x000fe20003f65270 */
[----:B0-----:R-:W-:-:S04]  /*0680*/  VIADD R10, R10, 0xffffffe ;  /* 0x0ffffffe0a0a7836 */ /* 0x001fc80000000000 */
[----:B------:R-:W-:Y:S01]  /*0690*/  @!P2 IMAD.IADD R27, R27, 0x1, -R16 ;  /* 0x000000011b1ba824 */ /* 0x000fe200078e0a10 */
[----:B------:R0:W1:Y:S01]  /*06a0*/  F2I.FTZ.U32.TRUNC.NTZ R11, R10 ;  /* 0x0000000a000b7305 */ /* 0x000062000021f000 */
[----:B------:R-:W-:Y:S01]  /*06b0*/  @!P0 IMAD.IADD R21, R21, 0x1, -R20 ;  /* 0x0000000115158824 */ /* 0x000fe200078e0a14 */
[----:B------:R-:W-:-:S04]  /*06c0*/  ISETP.GT.U32.AND P2, PT, R17, R14, PT ;  /* 0x0000000e1100720c */ /* 0x000fc80003f44070 */
[----:B------:R-:W-:Y:S02]  /*06d0*/  ISETP.GT.U32.AND P0, PT, R20, R21, PT ;  /* 0x000000151400720c */ /* 0x000fe40003f04070 */
[----:B0-----:R-:W-:Y:S01]  /*06e0*/  MOV R10, RZ ;  /* 0x000000ff000a7202 */ /* 0x001fe20000000f00 */
[----:B-1----:R-:W-:-:S06]  /*06f0*/  IMAD.MOV R15, RZ, RZ, -R11 ;  /* 0x000000ffff0f7224 */ /* 0x002fcc00078e0a0b */
[----:B------:R-:W-:Y:S01]  /*0700*/  @!P2 IMAD.IADD R14, R14, 0x1, -R17 ;  /* 0x000000010e0ea824 */ /* 0x000fe200078e0a11 */
[----:B------:R-:W-:Y:S01]  /*0710*/  IABS R17, R5 ;  /* 0x0000000500117213 */ /* 0x000fe20000000000 */
[----:B------:R-:W-:Y:S01]  /*0720*/  IMAD R15, R15, R24, RZ ;  /* 0x000000180f0f7224 */ /* 0x000fe200078e02ff */
[----:B------:R-:W-:Y:S01]  /*0730*/  ISETP.NE.AND P2, PT, R9, RZ, PT ;  /* 0x000000ff0900720c */ /* 0x000fe20003f45270 */
[----:B------:R-:W-:Y:S01]  /*0740*/  @!P0 IMAD.IADD R21, R21, 0x1, -R20 ;  /* 0x0000000115158824 */ /* 0x000fe200078e0a14 */
[----:B------:R-:W-:Y:S01]  /*0750*/  ISETP.GT.U32.AND P0, PT, R16, R27, PT ;  /* 0x0000001b1000720c */ /* 0x000fe20003f04070 */
[----:B------:R-:W-:Y:S01]  /*0760*/  IMAD.HI.U32 R10, R11, R15, R10 ;  /* 0x0000000f0b0a7227 */ /* 0x000fe200078e000a */
[----:B------:R-:W-:Y:S02]  /*0770*/  IABS R15, R3 ;  /* 0x00000003000f7213 */ /* 0x000fe40000000000 */
[----:B------:R-:W-:Y:S01]  /*0780*/  IADD3 R20, RZ, -R17, RZ ;  /* 0x80000011ff147210 */ /* 0x000fe20007ffe0ff */
[----:B------:R-:W-:Y:S01]  /*0790*/  @!P1 IMAD.MOV R21, RZ, RZ, -R21 ;  /* 0x000000ffff159224 */ /* 0x000fe200078e0a15 */
[----:B------:R-:W0:Y:S01]  /*07a0*/  I2F.RP R11, R15 ;  /* 0x0000000f000b7306 */ /* 0x000e220000209400 */
[----:B------:R-:W-:Y:S01]  /*07b0*/  IABS R17, R2 ;  /* 0x0000000200117213 */ /* 0x000fe20000000000 */
[----:B------:R-:W-:-:S02]  /*07c0*/  @!P1 IMAD.MOV R14, RZ, RZ, -R14 ;  /* 0x000000ffff0e9224 */ /* 0x000fc400078e0a0e */
[----:B------:R-:W-:Y:S01]  /*07d0*/  IMAD R20, R29, R20, R12 ;  /* 0x000000141d147224 */ /* 0x000fe200078e020c */
[----:B------:R-:W-:Y:S01]  /*07e0*/  @!P2 LOP3.LUT R21, RZ, R9, RZ, 0x33, !PT ;  /* 0x00000009ff15a212 */ /* 0x000fe200078e33ff */
[----:B------:R-:W-:Y:S02]  /*07f0*/  IMAD.MOV R22, RZ, RZ, -R17 ;  /* 0x000000ffff167224 */ /* 0x000fe400078e0a11 */
[----:B------:R-:W-:Y:S01]  /*0800*/  @!P0 IMAD.IADD R27, R27, 0x1, -R16 ;  /* 0x000000011b1b8824 */ /* 0x000fe200078e0a10 */
[----:B------:R-:W-:Y:S01]  /*0810*/  IABS R16, R4 ;  /* 0x0000000400107213 */ /* 0x000fe20000000000 */
[----:B------:R-:W-:Y:S01]  /*0820*/  IMAD.HI.U32 R17, R10, R12, RZ ;  /* 0x0000000c0a117227 */ /* 0x000fe200078e00ff */
[----:B------:R-:W-:Y:S02]  /*0830*/  ISETP.NE.AND P0, PT, R8, RZ, PT ;  /* 0x000000ff0800720c */ /* 0x000fe40003f05270 */
[----:B------:R-:W-:Y:S01]  /*0840*/  ISETP.GT.U32.AND P2, PT, R23, R20, PT ;  /* 0x000000141700720c */ /* 0x000fe20003f44070 */
[----:B------:R-:W-:Y:S01]  /*0850*/  IMAD.MOV R16, RZ, RZ, -R16 ;  /* 0x000000ffff107224 */ /* 0x000fe200078e0a10 */
[----:B0-----:R-:W0:Y:S01]  /*0860*/  MUFU.RCP R11, R11 ;  /* 0x0000000b000b7308 */ /* 0x001e220000001000 */
[----:B------:R-:W-:-:S02]  /*0870*/  IMAD R17, R17, R22, R12 ;  /* 0x0000001611117224 */ /* 0x000fc400078e020c */
[----:B------:R-:W-:Y:S02]  /*0880*/  IMAD R16, R25, R16, R12 ;  /* 0x0000001019107224 */ /* 0x000fe400078e020c */
[----:B------:R-:W-:Y:S01]  /*0890*/  @!P1 IMAD.MOV R27, RZ, RZ, -R27 ;  /* 0x000000ffff1b9224 */ /* 0x000fe200078e0a1b */
[----:B------:R-:W-:Y:S02]  /*08a0*/  @!P3 LOP3.LUT R27, RZ, R6, RZ, 0x33, !PT ;  /* 0x00000006ff1bb212 */ /* 0x000fe400078e33ff */
[----:B------:R-:W-:Y:S02]  /*08b0*/  ISETP.GT.U32.AND P5, PT, R19, R16, PT ;  /* 0x000000101300720c */ /* 0x000fe40003fa4070 */
[----:B------:R-:W-:Y:S01]  /*08c0*/  @!P0 LOP3.LUT R13, RZ, R8, RZ, 0x33, !PT ;  /* 0x00000008ff0d8212 */ /* 0x000fe200078e33ff */
[----:B------:R-:W-:Y:S01]  /*08d0*/  @!P2 IMAD.IADD R20, R20, 0x1, -R23 ;  /* 0x000000011414a824 */ /* 0x000fe200078e0a17 */
[----:B------:R-:W-:Y:S02]  /*08e0*/  ISETP.GT.U32.AND P3, PT, R24, R17, PT ;  /* 0x000000111800720c */ /* 0x000fe40003f64070 */
[----:B------:R-:W-:-:S02]  /*08f0*/  ISETP.NE.AND P2, PT, R7, RZ, PT ;  /* 0x000000ff0700720c */ /* 0x000fc40003f45270 */
[----:B------:R-:W-:Y:S01]  /*0900*/  LOP3.LUT R22, R13, R8, RZ, 0x3c, !PT ;  /* 0x000000080d167212 */ /* 0x000fe200078e3cff */
[----:B0-----:R-:W-:-:S03]  /*0910*/  VIADD R11, R11, 0xffffffe ;  /* 0x0ffffffe0b0b7836 */ /* 0x001fc60000000000 */
[----:B------:R-:W-:Y:S02]  /*0920*/  ISETP.GT.AND P4, PT, R22, -0x1, PT ;  /* 0xffffffff1600780c */ /* 0x000fe40003f84270 */
[----:B------:R-:W-:Y:S01]  /*0930*/  @!P5 IADD3 R16, R16, -R19, RZ ;  /* 0x800000131010d210 */ /* 0x000fe20007ffe0ff */
[----:B------:R-:W0:Y:S01]  /*0940*/  F2I.FTZ.U32.TRUNC.NTZ R11, R11 ;  /* 0x0000000b000b7305 */ /* 0x000e22000021f000 */
[----:B------:R-:W-:Y:S01]  /*0950*/  LOP3.LUT R22, R21, R9, RZ, 0x3c, !PT ;  /* 0x0000000915167212 */ /* 0x000fe200078e3cff */
[----:B------:R-:W-:Y:S01]  /*0960*/  @!P3 IMAD.IADD R17, R17, 0x1, -R24 ;  /* 0x000000011111b824 */ /* 0x000fe200078e0a18 */
[----:B------:R-:W-:Y:S02]  /*0970*/  ISETP.GT.U32.AND P0, PT, R19, R16, PT ;  /* 0x000000101300720c */ /* 0x000fe40003f04070 */
[----:B------:R-:W-:Y:S02]  /*0980*/  @!P2 LOP3.LUT R14, RZ, R7, RZ, 0x33, !PT ;  /* 0x00000007ff0ea212 */ /* 0x000fe400078e33ff */
[----:B------:R-:W-:-:S02]  /*0990*/  ISETP.GT.U32.AND P3, PT, R24, R17, PT ;  /* 0x000000111800720c */ /* 0x000fc40003f64070 */
[----:B------:R-:W-:Y:S02]  /*09a0*/  ISETP.NE.AND P2, PT, R5, RZ, PT ;  /* 0x000000ff0500720c */ /* 0x000fe40003f45270 */
[----:B------:R-:W-:Y:S02]  /*09b0*/  ISETP.GT.AND P5, PT, R22, -0x1, PT ;  /* 0xffffffff1600780c */ /* 0x000fe40003fa4270 */
[----:B------:R-:W-:Y:S01]  /*09c0*/  ISETP.EQ.OR P4, PT, R13, RZ, P4 ;  /* 0x000000ff0d00720c */ /* 0x000fe20002782670 */
[----:B0-----:R-:W-:Y:S01]  /*09d0*/  IMAD.MOV R10, RZ, RZ, -R11 ;  /* 0x000000ffff0a7224 */ /* 0x001fe200078e0a0b */
[----:B------:R-:W-:Y:S01]  /*09e0*/  LOP3.LUT R22, R27, R6, RZ, 0x3c, !PT ;  /* 0x000000061b167212 */ /* 0x000fe200078e3cff */
[----:B------:R-:W-:Y:S01]  /*09f0*/  @!P0 IMAD.IADD R16, R16, 0x1, -R19 ;  /* 0x0000000110108824 */ /* 0x000fe200078e0a13 */
[----:B------:R-:W-:Y:S01]  /*0a00*/  ISETP.GT.U32.AND P0, PT, R23, R20, PT ;  /* 0x000000141700720c */ /* 0x000fe20003f04070 */
[----:B------:R-:W-:Y:S01]  /*0a10*/  IMAD R25, R10, R15, RZ ;  /* 0x0000000f0a197224 */ /* 0x000fe200078e02ff */
[----:B------:R-:W-:Y:S01]  /*0a20*/  SEL R8, R8, RZ, !P4 ;  /* 0x000000ff08087207 */ /* 0x000fe20006000000 */
[----:B------:R-:W-:Y:S01]  /*0a30*/  IMAD.MOV.U32 R10, RZ, RZ, RZ ;  /* 0x000000ffff0a7224 */ /* 0x000fe200078e00ff */
[----:B------:R-:W-:Y:S01]  /*0a40*/  ISETP.GT.AND P6, PT, R22, -0x1, PT ;  /* 0xffffffff1600780c */ /* 0x000fe20003fc4270 */
[----:B------:R-:W-:Y:S01]  /*0a50*/  @!P3 IMAD.IADD R17, R17, 0x1, -R24 ;  /* 0x000000011111b824 */ /* 0x000fe200078e0a18 */
[----:B------:R-:W-:Y:S01]  /*0a60*/  ISETP.NE.AND P3, PT, R4, RZ, PT ;  /* 0x000000ff0400720c */ /* 0x000fe20003f65270 */
[----:B------:R-:W-:Y:S01]  /*0a70*/  IMAD.HI.U32 R11, R11, R25, R10 ;  /* 0x000000190b0b7227 */ /* 0x000fe200078e000a */
[----:B------:R-:W-:-:S02]  /*0a80*/  IABS R10, R3 ;  /* 0x00000003000a7213 */ /* 0x000fc40000000000 */
[----:B------:R-:W-:Y:S01]  /*0a90*/  ISETP.EQ.OR P5, PT, R21, RZ, P5 ;  /* 0x000000ff1500720c */ /* 0x000fe20002fa2670 */
[----:B------:R-:W-:Y:S01]  /*0aa0*/  @!P1 IMAD.MOV R16, RZ, RZ, -R16 ;  /* 0x000000ffff109224 */ /* 0x000fe200078e0a10 */
[----:B------:R-:W-:Y:S01]  /*0ab0*/  IADD3 R10, RZ, -R10, RZ ;  /* 0x8000000aff0a7210 */ /* 0x000fe20007ffe0ff */
[----:B------:R-:W-:Y:S01]  /*0ac0*/  IMAD.HI.U32 R11, R11, R12, RZ ;  /* 0x0000000c0b0b7227 */ /* 0x000fe200078e00ff */
[----:B------:R-:W-:-:S03]  /*0ad0*/  ISETP.EQ.OR P6, PT, R27, RZ, P6 ;  /* 0x000000ff1b00720c */ /* 0x000fc600037c2670 */
[----:B------:R-:W-:Y:S01]  /*0ae0*/  IMAD R12, R11, R10, R12 ;  /* 0x0000000a0b0c7224 */ /* 0x000fe200078e020c */
[----:B------:R-:W-:Y:S01]  /*0af0*/  SEL R6, R6, RZ, !P6 ;  /* 0x000000ff06067207 */ /* 0x000fe20007000000 */
[----:B------:R-:W-:Y:S01]  /*0b00*/  @!P0 IMAD.IADD R20, R20, 0x1, -R23 ;  /* 0x0000000114148824 */ /* 0x000fe200078e0a17 */
[----:B------:R-:W0:Y:S01]  /*0b10*/  LDC.64 R10, c[0x0][0x220] ;  /* 0x00008800ff0a7b82 */ /* 0x000e220000000a00 */
[----:B------:R-:W-:Y:S01]  /*0b20*/  @!P3 LOP3.LUT R16, RZ, R4, RZ, 0x33, !PT ;  /* 0x00000004ff10b212 */ /* 0x000fe200078e33ff */
[----:B------:R-:W-:Y:S01]  /*0b30*/  @!P1 IMAD.MOV R17, RZ, RZ, -R17 ;  /* 0x000000ffff119224 */ /* 0x000fe200078e0a11 */
[----:B------:R-:W-:Y:S02]  /*0b40*/  ISETP.GT.U32.AND P0, PT, R15, R12, PT ;  /* 0x0000000c0f00720c */ /* 0x000fe40003f04070 */
[----:B------:R-:W-:Y:S02]  /*0b50*/  @!P1 IADD3 R20, -R20, RZ, RZ ;  /* 0x000000ff14149210 */ /* 0x000fe40007ffe1ff */
[----:B------:R-:W-:-:S02]  /*0b60*/  @!P2 LOP3.LUT R20, RZ, R5, RZ, 0x33, !PT ;  /* 0x00000005ff14a212 */ /* 0x000fc400078e33ff */
[----:B------:R-:W-:Y:S02]  /*0b70*/  ISETP.NE.AND P3, PT, R2, RZ, PT ;  /* 0x000000ff0200720c */ /* 0x000fe40003f65270 */
[----:B------:R-:W-:-:S05]  /*0b80*/  ISETP.NE.AND P2, PT, R3, RZ, PT ;  /* 0x000000ff0300720c */ /* 0x000fca0003f45270 */
[----:B------:R-:W-:-:S05]  /*0b90*/  @!P0 IMAD.IADD R12, R12, 0x1, -R15 ;  /* 0x000000010c0c8824 */ /* 0x000fca00078e0a0f */
[----:B------:R-:W-:Y:S02]  /*0ba0*/  ISETP.GT.U32.AND P0, PT, R15, R12, PT ;  /* 0x0000000c0f00720c */ /* 0x000fe40003f04070 */
[----:B------:R-:W-:Y:S01]  /*0bb0*/  @!P3 LOP3.LUT R17, RZ, R2, RZ, 0x33, !PT ;  /* 0x00000002ff11b212 */ /* 0x000fe200078e33ff */
[----:B0-----:R-:W-:Y:S01]  /*0bc0*/  IMAD.WIDE.U32 R10, R18, 0x4, R10 ;  /* 0x00000004120a7825 */ /* 0x001fe200078e000a */
[----:B------:R-:W-:-:S03]  /*0bd0*/  LOP3.LUT R18, R14, R7, RZ, 0x3c, !PT ;  /* 0x000000070e127212 */ /* 0x000fc600078e3cff */
[----:B------:R-:W-:Y:S01]  /*0be0*/  IMAD.WIDE R10, R0, 0x8, R10 ;  /* 0x00000008000a7825 */ /* 0x000fe200078e020a */
[----:B------:R-:W-:-:S05]  /*0bf0*/  LOP3.LUT R0, R20, R5, RZ, 0x3c, !PT ;  /* 0x0000000514007212 */ /* 0x000fca00078e3cff */
[----:B------:R-:W-:Y:S01]  /*0c00*/  @!P0 IMAD.IADD R12, R12, 0x1, -R15 ;  /* 0x000000010c0c8824 */ /* 0x000fe200078e0a0f */
[----:B------:R-:W-:Y:S02]  /*0c10*/  LOP3.LUT R15, R16, R4, RZ, 0x3c, !PT ;  /* 0x00000004100f7212 */ /* 0x000fe400078e3cff */
[----:B------:R-:W-:Y:S01]  /*0c20*/  ISETP.GT.AND P0, PT, R18, -0x1, PT ;  /* 0xffffffff1200780c */ /* 0x000fe20003f04270 */
[----:B------:R-:W-:Y:S01]  /*0c30*/  @!P1 IMAD.MOV R12, RZ, RZ, -R12 ;  /* 0x000000ffff0c9224 */ /* 0x000fe200078e0a0c */
[----:B------:R-:W-:Y:S02]  /*0c40*/  @!P2 LOP3.LUT R12, RZ, R3, RZ, 0x33, !PT ;  /* 0x00000003ff0ca212 */ /* 0x000fe400078e33ff */
[----:B------:R-:W-:Y:S02]  /*0c50*/  ISETP.GT.AND P1, PT, R15, -0x1, PT ;  /* 0xffffffff0f00780c */ /* 0x000fe40003f24270 */
[----:B------:R-:W-:Y:S02]  /*0c60*/  ISETP.GT.AND P2, PT, R0, -0x1, PT ;  /* 0xffffffff0000780c */ /* 0x000fe40003f44270 */
[----:B------:R-:W-:-:S02]  /*0c70*/  LOP3.LUT R15, R17, R2, RZ, 0x3c, !PT ;  /* 0x00000002110f7212 */ /* 0x000fc400078e3cff */
[----:B------:R-:W-:Y:S02]  /*0c80*/  LOP3.LUT R0, R12, R3, RZ, 0x3c, !PT ;  /* 0x000000030c007212 */ /* 0x000fe400078e3cff */
[----:B------:R-:W-:Y:S02]  /*0c90*/  ISETP.GT.AND P3, PT, R15, -0x1, PT ;  /* 0xffffffff0f00780c */ /* 0x000fe40003f64270 */
[----:B------:R-:W-:Y:S02]  /*0ca0*/  ISETP.GT.AND P4, PT, R0, -0x1, PT ;  /* 0xffffffff0000780c */ /* 0x000fe40003f84270 */
[----:B------:R-:W-:Y:S02]  /*0cb0*/  ISETP.EQ.OR P0, PT, R14, RZ, P0 ;  /* 0x000000ff0e00720c */ /* 0x000fe40000702670 */
        /* <DEDUP_REMOVED lines=9> */
[----:B------:R-:W-:Y:S01]  /*0d50*/  SEL R18, R2, RZ, !P3 ;  /* 0x000000ff02127207 */ /* 0x000fe20005800000 */
[----:B------:R-:W-:Y:S01]  /*0d60*/  IMAD.IADD R2, R13, 0x1, R8 ;  /* 0x000000010d027824 */ /* 0x000fe200078e0208 */
[----:B------:R-:W-:Y:S01]  /*0d70*/  SEL R7, R3, RZ, !P4 ;  /* 0x000000ff03077207 */ /* 0x000fe20006000000 */
[----:B------:R-:W-:Y:S01]  /*0d80*/  IMAD.IADD R3, R21, 0x1, R0 ;  /* 0x0000000115037824 */ /* 0x000fe200078e0200 */
[----:B------:R-:W-:Y:S01]  /*0d90*/  IADD3 R4, R27, R6, RZ ;  /* 0x000000061b047210 */ /* 0x000fe20007ffe0ff */
[----:B------:R-:W-:-:S02]  /*0da0*/  IMAD.IADD R8, R16, 0x1, R15 ;  /* 0x0000000110087824 */ /* 0x000fc400078e020f */
[----:B------:R-:W-:Y:S01]  /*0db0*/  IMAD.IADD R9, R20, 0x1, R19 ;  /* 0x0000000114097824 */ /* 0x000fe200078e0213 */
[----:B------:R-:W-:Y:S01]  /*0dc0*/  STG.E.64 desc[UR4][R10.64], R2 ;  /* 0x000000020a007986 */ /* 0x000fe2000c101b04 */
[----:B------:R-:W-:Y:S02]  /*0dd0*/  IMAD.IADD R6, R17, 0x1, R18 ;  /* 0x0000000111067824 */ /* 0x000fe400078e0212 */
[----:B------:R-:W-:Y:S01]  /*0de0*/  IMAD.IADD R7, R12, 0x1, R7 ;  /* 0x000000010c077824 */ /* 0x000fe200078e0207 */
[----:B------:R-:W-:Y:S04]  /*0df0*/  STG.E.64 desc[UR4][R10.64+0x400], R4 ;  /* 0x000400040a007986 */ /* 0x000fe8000c101b04 */
[----:B------:R-:W-:Y:S04]  /*0e00*/  STG.E.64 desc[UR4][R10.64+0x800], R8 ;  /* 0x000800080a007986 */ /* 0x000fe8000c101b04 */
[----:B------:R-:W-:Y:S01]  /*0e10*/  STG.E.64 desc[UR4][R10.64+0xc00], R6 ;  /* 0x000c00060a007986 */ /* 0x000fe2000c101b04 */
[----:B------:R-:W-:Y:S05]  /*0e20*/  EXIT ;  /* 0x000000000000794d */ /* 0x000fea0003800000 */
.L_x_52510:
        /* <DEDUP_REMOVED lines=25> */
[----:B------:R-:W-:Y:S01]  /*0fc0*/  @!P2 IMAD.IADD R10, R18, 0x1, R13 ;  /* 0x00000001120aa824 */ /* 0x000fe200078e020d */
[----:B------:R-:W-:-:S04]  /*0fd0*/  @!P2 IADD3 R13, R13, 0x80, RZ ;  /* 0x000000800d0da810 */ /* 0x000fc80007ffe0ff */
[----:B------:R-:W-:Y:S01]  /*0fe0*/  ISETP.GE.AND P0, PT, R13, R0, PT ;  /* 0x000000000d00720c */ /* 0x000fe20003f06270 */
[----:B------:R-:W-:-:S12]  /*0ff0*/  IMAD.MOV.U32 R6, RZ, RZ, RZ ;  /* 0x000000ffff067224 */ /* 0x000fd800078e00ff */
[----:B------:R-:W-:Y:S02]  /*1000*/  @!P0 IMAD.IADD R19, R18, 0x1, R13 ;  /* 0x0000000112138824 */ /* 0x000fe400078e020d */
[----:B------:R-:W-:-:S05]  /*1010*/  @!P0 VIADD R13, R13, 0x80 ;  /* 0x000000800d0d8836 */ /* 0x000fca0000000000 */
[----:B------:R-:W-:Y:S01]  /*1020*/  ISETP.GE.AND P6, PT, R13, R0, PT ;  /* 0x000000000d00720c */ /* 0x000fe20003fc6270 */
[----:B-1----:R-:W-:Y:S02]  /*1030*/  @!P5 IMAD.WIDE.U32 R16, R15, 0x4, R16 ;  /* 0x000000040f10d825 */ /* 0x002fe400078e0010 */
[----:B------:R-:W1:Y:S02]  /*1040*/  @!P0 LDC.64 R14, c[0x0][0x228] ;  /* 0x00008a00ff0e8b82 */ /* 0x000e640000000a00 */
[----:B---3--:R-:W-:Y:S01]  /*1050*/  @!P3 IMAD.WIDE.U32 R24, R25, 0x4, R2 ;  /* 0x000000041918b825 */ /* 0x008fe200078e0002 */
[----:B------:R3:W5:Y:S05]  /*1060*/  @!P5 LDG.E R6, desc[UR4][R16.64] ;  /* 0x000000041006d981 */ /* 0x00076a000c1e1900 */
[----:B------:R-:W4:Y:S08]  /*1070*/  @!P2 LDC.64 R2, c[0x0][0x228] ;  /* 0x00008a00ff02ab82 */ /* 0x000f300000000a00 */
[----:B0-----:R-:W0:Y:S08]  /*1080*/  @!P6 LDC.64 R8, c[0x0][0x228] ;  /* 0x00008a00ff08eb82 */ /* 0x001e300000000a00 */
[----:B---3--:R-:W3:Y:S01]  /*1090*/  @!P1 LDC.64 R16, c[0x0][0x228] ;  /* 0x00008a00ff109b82 */ /* 0x008ee20000000a00 */
[----:B--2---:R-:W-:-:S04]  /*10a0*/  @!P4 IMAD.WIDE.U32 R20, R23, 0x4, R20 ;  /* 0x000000041714c825 */ /* 0x004fc800078e0014 */
[----:B------:R-:W-:Y:S02]  /*10b0*/  @!P6 IMAD.IADD R23, R18, 0x1, R13 ;  /* 0x000000011217e824 */ /* 0x000fe400078e020d */
[----:B----4-:R-:W-:Y:S01]  /*10c0*/  @!P2 IMAD.WIDE.U32 R2, R10, 0x4, R2 ;  /* 0x000000040a02a825 */ /* 0x010fe200078e0002 */
[----:B------:R-:W-:Y:S01]  /*10d0*/  HFMA2.MMA R10, -RZ, RZ, 0, 0 ;  /* 0x00000000ff0a7435 */ /* 0x000fe200000001ff */
[----:B------:R-:W-:Y:S02]  /*10e0*/  CS2R R4, SRZ ;  /* 0x0000000000047805 */ /* 0x000fe4000001ff00 */
[----:B-1----:R-:W-:-:S04]  /*10f0*/  @!P0 IMAD.WIDE.U32 R14, R19, 0x4, R14 ;  /* 0x00000004130e8825 */ /* 0x002fc800078e000e */
[----:B0-----:R-:W-:Y:S01]  /*1100*/  @!P6 IMAD.WIDE.U32 R22, R23, 0x4, R8 ;  /* 0x000000041716e825 */ /* 0x001fe200078e0008 */
[----:B------:R-:W-:Y:S01]  /*1110*/  CS2R R8, SRZ ;  /* 0x0000000000087805 */ /* 0x000fe2000001ff00 */
[----:B------:R0:W5:Y:S04]  /*1120*/  @!P4 LDG.E R4, desc[UR4][R20.64] ;  /* 0x000000041404c981 */ /* 0x000168000c1e1900 */
[----:B------:R0:W5:Y:S01]  /*1130*/  @!P3 LDG.E R5, desc[UR4][R24.64] ;  /* 0x000000041805b981 */ /* 0x000162000c1e1900 */
[----:B---3--:R-:W-:-:S03]  /*1140*/  @!P1 IMAD.WIDE.U32 R16, R11, 0x4, R16 ;  /* 0x000000040b109825 */ /* 0x008fc600078e0010 */
[----:B------:R0:W5:Y:S01]  /*1150*/  @!P2 LDG.E R10, desc[UR4][R2.64] ;  /* 0x00000004020aa981 */ /* 0x000162000c1e1900 */
[----:B------:R-:W-:-:S03]  /*1160*/  IMAD.MOV.U32 R11, RZ, RZ, RZ ;  /* 0x000000ffff0b7224 */ /* 0x000fc600078e00ff */
[----:B------:R0:W5:Y:S04]  /*1170*/  @!P0 LDG.E R8, desc[UR4][R14.64] ;  /* 0x000000040e088981 */ /* 0x000168000c1e1900 */
[----:B------:R0:W5:Y:S04]  /*1180*/  @!P6 LDG.E R9, desc[UR4][R22.64] ;  /* 0x000000041609e981 */ /* 0x000168000c1e1900 */
[----:B------:R0:W5:Y:S01]  /*1190*/  @!P1 LDG.E R11, desc[UR4][R16.64] ;  /* 0x00000004100b9981 */ /* 0x000162000c1e1900 */
[----:B------:R-:W-:Y:S04]  /*11a0*/  BSSY B0, `(.L_x_52511) ;  /* 0x000001e000007945 */ /* 0x000fe80003800000 */
[----:B------:R-:W-:Y:S05]  /*11b0*/  @P1 BRA `(.L_x_52512) ;  /* 0x0000000000701947 */ /* 0x000fea0003800000 */
[----:B0----5:R-:W-:Y:S01]  /*11c0*/  IABS R14, R11 ;  /* 0x0000000b000e7213 */ /* 0x021fe20000000000 */
[----:B------:R-:W0:Y:S03]  /*11d0*/  LDC R16, c[0x0][0x218] ;  /* 0x00008600ff107b82 */ /* 0x000e260000000800 */
[----:B------:R-:W1:Y:S08]  /*11e0*/  I2F.RP R13, R14 ;  /* 0x0000000e000d7306 */ /* 0x000e700000209400 */
[----:B-1----:R-:W1:Y:S01]  /*11f0*/  MUFU.RCP R13, R13 ;  /* 0x0000000d000d7308 */ /* 0x002e620000001000 */
[----:B0-----:R-:W-:-:S02]  /*1200*/  IABS R20, R16 ;  /* 0x0000001000147213 */ /* 0x001fc40000000000 */
[----:B------:R-:W-:Y:S01]  /*1210*/  ISETP.GE.AND P3, PT, R16, RZ, PT ;  /* 0x000000ff1000720c */ /* 0x000fe20003f66270 */
[----:B-1----:R-:W-:-:S04]  /*1220*/  VIADD R2, R13, 0xffffffe ;  /* 0x0ffffffe0d027836 */ /* 0x002fc80000000000 */
        /* <DEDUP_REMOVED lines=21> */
.L_x_52512:
[----:B------:R-:W-:Y:S05]  /*1380*/  BSYNC B0 ;  /* 0x0000000000007941 */ /* 0x000fea0003800000 */
.L_x_52511:
[----:B0-----:R-:W0:Y:S01]  /*1390*/  @!P1 LDC.64 R2, c[0x0][0x220] ;  /* 0x00008800ff029b82 */ /* 0x001e220000000a00 */
        /* <DEDUP_REMOVED lines=14> */
[----:B-1----:R-:W-:Y:S01]  /*1480*/  ISETP.GE.AND P5, PT, R19, RZ, PT ;  /* 0x000000ff1300720c */ /* 0x002fe20003fa6270 */
[----:B--2---:R-:W-:Y:S01]  /*1490*/  VIADD R14, R16, 0xffffffe ;  /* 0x0ffffffe100e7836 */ /* 0x004fe20000000000 */
[----:B------:R-:W-:-:S05]  /*14a0*/  IABS R16, R19 ;  /* 0x0000001300107213 */ /* 0x000fca0000000000 */
[----:B------:R1:W2:Y:S02]  /*14b0*/  F2I.FTZ.U32.TRUNC.NTZ R15, R14 ;  /* 0x0000000e000f7305 */ /* 0x0002a4000021f000 */
[----:B-1----:R-:W-:Y:S02]  /*14c0*/  IMAD.MOV.U32 R14, RZ, RZ, RZ ;  /* 0x000000ffff0e7224 */ /* 0x002fe400078e00ff */
[----:B--2---:R-:W-:-:S04]  /*14d0*/  IMAD.MOV R20, RZ, RZ, -R15 ;  /* 0x000000ffff147224 */ /* 0x004fc800078e0a0f */
        /* <DEDUP_REMOVED lines=17> */
.L_x_52514:
[----:B------:R-:W-:Y:S05]  /*15f0*/  BSYNC B0 ;  /* 0x0000000000007941 */ /* 0x000fea0003800000 */
.L_x_52513:
        /* <DEDUP_REMOVED lines=37> */
[----:B------:R-:W-:-:S04]  /*1850*/  ISETP.GT.AND P3, PT, R13, -0x1, PT ;  /* 0xffffffff0d00780c */ /* 0x000fc80003f64270 */
[----:B------:R-:W-:-:S04]  /*1860*/  ISETP.EQ.OR P3, PT, R14, RZ, P3 ;  /* 0x000000ff0e00720c */ /* 0x000fc80001f62670 */
[----:B------:R-:W-:-:S05]  /*1870*/  SEL R13, R6, RZ, !P3 ;  /* 0x000000ff060d7207 */ /* 0x000fca0005800000 */
[----:B------:R-:W-:-:S07]  /*1880*/  IMAD.IADD R6, R14, 0x1, R13 ;  /* 0x000000010e067824 */ /* 0x000fce00078e020d */
.L_x_52516:
[----:B------:R-:W-:Y:S05]  /*1890*/  BSYNC B0 ;  /* 0x0000000000007941 */ /* 0x000fea0003800000 */
.L_x_52515:
        /* <DEDUP_REMOVED lines=31> */
.L_x_52518:
[----:B------:R-:W-:Y:S05]  /*1a90*/  BSYNC B0 ;  /* 0x0000000000007941 */ /* 0x000fea0003800000 */
.L_x_52517:
        /* <DEDUP_REMOVED lines=31> */
.L_x_52520:
[----:B------:R-:W-:Y:S05]  /*1c90*/  BSYNC B0 ;  /* 0x0000000000007941 */ /* 0x000fea0003800000 */
.L_x_52519:
        /* <DEDUP_REMOVED lines=31> */
.L_x_52522:
[----:B------:R-:W-:Y:S05]  /*1e90*/  BSYNC B0 ;  /* 0x0000000000007941 */ /* 0x000fea0003800000 */
.L_x_52521:
        /* <DEDUP_REMOVED lines=31> */
.L_x_52524:
[----:B------:R-:W-:Y:S05]  /*2090*/  BSYNC B0 ;  /* 0x0000000000007941 */ /* 0x000fea0003800000 */
.L_x_52523:
        /* <DEDUP_REMOVED lines=31> */
.L_x_52526:
[----:B------:R-:W-:Y:S05]  /*2290*/  BSYNC B0 ;  /* 0x0000000000007941 */ /* 0x000fea0003800000 */
.L_x_52525:
[----:B-----5:R0:W-:Y:S01]  /*22a0*/  @!P1 STG.E desc[UR4][R2.64], R11 ;  /* 0x0000000b02009986 */ /* 0x0201e2000c101904 */
[----:B------:R-:W-:Y:S01]  /*22b0*/  @!P1 IADD3 R7, R7, 0x80, RZ ;  /* 0x0000008007079810 */ /* 0x000fe20007ffe0ff */
        /* <DEDUP_REMOVED lines=16> */
.L_x_52529:
[----:B------:R-:W-:-:S13]  /*23c0*/  ISETP.GE.AND P0, PT, R7, R0, PT ;  /* 0x000000000700720c */ /* 0x000fda0003f06270 */
[----:B------:R-:W-:Y:S05]  /*23d0*/  @P0 BRA `(.L_x_52531) ;  /* 0x0000000000300947 */ /* 0x000fea0003800000 */
[----:B0-----:R-:W0:Y:S01]  /*23e0*/  LDC.64 R2, c[0x0][0x220] ;  /* 0x00008800ff027b82 */ /* 0x001e220000000a00 */
[----:B------:R-:W-:Y:S01]  /*23f0*/  IADD3 R5, R18, R7, RZ ;  /* 0x0000000712057210 */ /* 0x000fe20007ffe0ff */
[----:B------:R-:W-:-:S04]  /*2400*/  VIADD R7, R7, 0x80 ;  /* 0x0000008007077836 */ /* 0x000fc80000000000 */
[----:B0-----:R-:W-:-:S05]  /*2410*/  IMAD.WIDE.U32 R2, R5, 0x4, R2 ;  /* 0x0000000405027825 */ /* 0x001fca00078e0002 */
[----:B------:R1:W-:Y:S02]  /*2420*/  STG.E desc[UR4][R2.64], R13 ;  /* 0x0000000d02007986 */ /* 0x0003e4000c101904 */
.L_x_52530:
[----:B------:R-:W-:-:S13]  /*2430*/  ISETP.GE.AND P0, PT, R7, R0, PT ;  /* 0x000000000700720c */ /* 0x000fda0003f06270 */
[----:B------:R-:W-:Y:S05]  /*2440*/  @P0 BRA `(.L_x_52532) ;  /* 0x0000000000340947 */ /* 0x000fea0003800000 */
[----:B01----:R-:W0:Y:S01]  /*2450*/  LDC.64 R2, c[0x0][0x220] ;  /* 0x00008800ff027b82 */ /* 0x003e220000000a00 */
[----:B------:R-:W-:Y:S02]  /*2460*/  IMAD.IADD R5, R18, 0x1, R7 ;  /* 0x0000000112057824 */ /* 0x000fe400078e0207 */
[----:B------:R-:W-:Y:S02]  /*2470*/  VIADD R7, R7, 0x80 ;  /* 0x0000008007077836 */ /* 0x000fe40000000000 */
[----:B0-----:R-:W-:-:S05]  /*2480*/  IMAD.WIDE.U32 R2, R5, 0x4, R2 ;  /* 0x0000000405027825 */ /* 0x001fca00078e0002 */
[----:B------:R1:W-:Y:S02]  /*2490*/  STG.E desc[UR4][R2.64], R14 ;  /* 0x0000000e02007986 */ /* 0x0003e4000c101904 */
.L_x_52531:
        /* <DEDUP_REMOVED lines=8> */
.L_x_52532:
[----:B------:R-:W-:Y:S05]  /*2520*/  BSYNC B1 ;  /* 0x0000000000017941 */ /* 0x000fea0003800000 */
.L_x_52528:
[----:B------:R-:W-:-:S13]  /*2530*/  ISETP.GE.AND P0, PT, R7, R0, PT ;  /* 0x000000000700720c */ /* 0x000fda0003f06270 */
[----:B012---:R-:W0:Y:S01]  /*2540*/  @!P0 LDC.64 R2, c[0x0][0x220] ;  /* 0x00008800ff028b82 */ /* 0x007e220000000a00 */
[----:B------:R-:W-:Y:S02]  /*2550*/  @!P0 IMAD.IADD R5, R18, 0x1, R7 ;  /* 0x0000000112058824 */ /* 0x000fe400078e0207 */
[----:B------:R-:W-:Y:S02]  /*2560*/  @!P0 VIADD R7, R7, 0x80 ;  /* 0x0000008007078836 */ /* 0x000fe40000000000 */
[----:B0-----:R-:W-:-:S05]  /*2570*/  @!P0 IMAD.WIDE.U32 R2, R5, 0x4, R2 ;  /* 0x0000000405028825 */ /* 0x001fca00078e0002 */
[----:B------:R2:W-:Y:S02]  /*2580*/  @!P0 STG.E desc[UR4][R2.64], R8 ;  /* 0x0000000802008986 */ /* 0x0005e4000c101904 */
.L_x_52533:
[----:B------:R-:W-:Y:S05]  /*2590*/  BSYNC B0 ;  /* 0x0000000000007941 */ /* 0x000fea0003800000 */
.L_x_52527:
        /* <DEDUP_REMOVED lines=8> */
.L_x_52534:
        /* <DEDUP_REMOVED lines=14> */
.L_x_57630:


//--------------------- .text._ZN2at6native29vectorized_elementwise_kernelILi4ENS0_13AUnaryFunctorIiiiZZZNS0_21remainder_kernel_cudaERNS_18TensorIteratorBaseEENKUlvE_clEvENKUlvE1_clEvEUliiE_EESt5arrayIPcLm2EEEEviT0_T1_ --------------------------
	.section	.text._ZN2at6native29vectorized_elementwise_kernelILi4ENS0_13AUnaryFunctorIiiiZZZNS0_21remainder_kernel_cudaERNS_18TensorIteratorBaseEENKUlvE_clEvENKUlvE1_clEvEUliiE_EESt5arrayIPcLm2EEEEviT0_T1_,"ax",@progbits
	.align	128
        .global         _ZN2at6native29vectorized_elementwise_kernelILi4ENS0_13AUnaryFunctorIiiiZZZNS0_21remainder_kernel_cudaERNS_18TensorIteratorBaseEENKUlvE_clEvENKUlvE1_clEvEUliiE_EESt5arrayIPcLm2EEEEviT0_T1_
        .type           _ZN2at6native29vectorized_elementwise_kernelILi4ENS0_13AUnaryFunctorIiiiZZZNS0_21remainder_kernel_cudaERNS_18TensorIteratorBaseEENKUlvE_clEvENKUlvE1_clEvEUliiE_EESt5arrayIPcLm2EEEEviT0_T1_,@function
        .size           _ZN2at6native29vectorized_elementwise_kernelILi4ENS0_13AUnaryFunctorIiiiZZZNS0_21remainder_kernel_cudaERNS_18TensorIteratorBaseEENKUlvE_clEvENKUlvE1_clEvEUliiE_EESt5arrayIPcLm2EEEEviT0_T1_,(.L_x_57631 - _ZN2at6native29vectorized_elementwise_kernelILi4ENS0_13AUnaryFunctorIiiiZZZNS0_21remainder_kernel_cudaERNS_18TensorIteratorBaseEENKUlvE_clEvENKUlvE1_clEvEUliiE_EESt5arrayIPcLm2EEEEviT0_T1_)
        .other          _ZN2at6native29vectorized_elementwise_kernelILi4ENS0_13AUnaryFunctorIiiiZZZNS0_21remainder_kernel_cudaERNS_18TensorIteratorBaseEENKUlvE_clEvENKUlvE1_clEvEUliiE_EESt5arrayIPcLm2EEEEviT0_T1_,@"STO_CUDA_ENTRY STV_DEFAULT"
_ZN2at6native29vectorized_elementwise_kernelILi4ENS0_13AUnaryFunctorIiiiZZZNS0_21remainder_kernel_cudaERNS_18TensorIteratorBaseEENKUlvE_clEvENKUlvE1_clEvEUliiE_EESt5arrayIPcLm2EEEEviT0_T1_:
.text._ZN2at6native29vectorized_elementwise_kernelILi4ENS0_13AUnaryFunctorIiiiZZZNS0_21remainder_kernel_cudaERNS_18TensorIteratorBaseEENKUlvE_clEvENKUlvE1_clEvEUliiE_EESt5arrayIPcLm2EEEEviT0_T1_:
        /* <DEDUP_REMOVED lines=19> */
[----:B---3--:R-:W-:-:S03]  /*0130*/  IABS R22, R8 ;  /* 0x0000000800167213 */ /* 0x008fc60000000000 */
        /* <DEDUP_REMOVED lines=9> */
[----:B------:R-:W-:Y:S01]  /*01d0*/  I2F.RP R0, R22 ;  /* 0x0000001600007306 */ /* 0x000fe20000209400 */
[----:B--2---:R-:W-:-:S07]  /*01e0*/  VIADD R4, R24, 0xffffffe ;  /* 0x0ffffffe18047836 */ /* 0x004fce0000000000 */
[----:B------:R1:W2:Y:S01]  /*01f0*/  F2I.FTZ.U32.TRUNC.NTZ R27, R26 ;  /* 0x0000001a001b7305 */ /* 0x0002a2000021f000 */
[----:B0-----:R-:W-:-:S07]  /*0200*/  IADD3 R3, R2, 0xffffffe, RZ ;  /* 0x0ffffffe02037810 */ /* 0x001fce0007ffe0ff */
[----:B------:R0:W3:Y:S01]  /*0210*/  F2I.FTZ.U32.TRUNC.NTZ R19, R18 ;  /* 0x0000001200137305 */ /* 0x0000e2000021f000 */
[----:B-1----:R-:W-:Y:S02]  /*0220*/  IMAD.MOV.U32 R26, RZ, RZ, RZ ;  /* 0x000000ffff1a7224 */ /* 0x002fe400078e00ff */
[----:B--2---:R-:W-:-:S05]  /*0230*/  IMAD.MOV R6, RZ, RZ, -R27 ;  /* 0x000000ffff067224 */ /* 0x004fca00078e0a1b */
[----:B------:R-:W1:Y:S01]  /*0240*/  MUFU.RCP R0, R0 ;  /* 0x0000000000007308 */ /* 0x000e620000001000 */
[----:B0-----:R-:W-:Y:S02]  /*0250*/  IMAD.MOV.U32 R18, RZ, RZ, RZ ;  /* 0x000000ffff127224 */ /* 0x001fe400078e00ff */
[----:B------:R-:W-:Y:S02]  /*0260*/  IMAD R17, R6, R21, RZ ;  /* 0x0000001506117224 */ /* 0x000fe400078e02ff */
[----:B---3--:R-:W-:-:S03]  /*0270*/  IMAD.MOV R29, RZ, RZ, -R19 ;  /* 0x000000ffff1d7224 */ /* 0x008fc600078e0a13 */
[----:B------:R-:W0:Y:S01]  /*0280*/  F2I.FTZ.U32.TRUNC.NTZ R5, R4 ;  /* 0x0000000400057305 */ /* 0x000e22000021f000 */
[----:B------:R-:W-:-:S04]  /*0290*/  IMAD.HI.U32 R26, R27, R17, R26 ;  /* 0x000000111b1a7227 */ /* 0x000fc800078e001a */
[----:B------:R-:W-:-:S03]  /*02a0*/  IMAD R17, R29, R20, RZ ;  /* 0x000000141d117224 */ /* 0x000fc600078e02ff */
[----:B------:R-:W2:Y:S01]  /*02b0*/  F2I.FTZ.U32.TRUNC.NTZ R3, R3 ;  /* 0x0000000300037305 */ /* 0x000ea2000021f000 */
[----:B-1----:R-:W-:Y:S02]  /*02c0*/  VIADD R2, R0, 0xffffffe ;  /* 0x0ffffffe00027836 */ /* 0x002fe40000000000 */
[----:B------:R-:W-:-:S04]  /*02d0*/  IMAD.HI.U32 R0, R19, R17, R18 ;  /* 0x0000001113007227 */ /* 0x000fc800078e0012 */
[----:B0-----:R-:W-:Y:S01]  /*02e0*/  IMAD.MOV R4, RZ, RZ, -R5 ;  /* 0x000000ffff047224 */ /* 0x001fe200078e0a05 */
[----:B------:R0:W1:Y:S03]  /*02f0*/  F2I.FTZ.U32.TRUNC.NTZ R19, R2 ;  /* 0x0000000200137305 */ /* 0x000066000021f000 */
[----:B------:R-:W-:Y:S02]  /*0300*/  IMAD R17, R4, R25, RZ ;  /* 0x0000001904117224 */ /* 0x000fe400078e02ff */
[----:B------:R-:W-:Y:S01]  /*0310*/  IMAD.MOV.U32 R4, RZ, RZ, RZ ;  /* 0x000000ffff047224 */ /* 0x000fe200078e00ff */
[----:B--2---:R-:W-:-:S03]  /*0320*/  IADD3 R6, RZ, -R3, RZ ;  /* 0x80000003ff067210 */ /* 0x004fc60007ffe0ff */
[----:B------:R-:W-:Y:S01]  /*0330*/  IMAD.HI.U32 R24, R5, R17, R4 ;  /* 0x0000001105187227 */ /* 0x000fe200078e0004 */
[----:B------:R-:W-:Y:S01]  /*0340*/  IABS R5, R9 ;  /* 0x0000000900057213 */ /* 0x000fe20000000000 */
[----:B------:R-:W2:Y:S02]  /*0350*/  LDC R4, c[0x0][0x218] ;  /* 0x00008600ff047b82 */ /* 0x000ea40000000800 */
[----:B0-----:R-:W-:Y:S02]  /*0360*/  IMAD.MOV.U32 R2, RZ, RZ, RZ ;  /* 0x000000ffff027224 */ /* 0x001fe400078e00ff */
[----:B------:R-:W-:-:S04]  /*0370*/  IMAD R17, R6, R7, RZ ;  /* 0x0000000706117224 */ /* 0x000fc800078e02ff */
[----:B------:R-:W-:Y:S02]  /*0380*/  IMAD.HI.U32 R28, R3, R17, R2 ;  /* 0x00000011031c7227 */ /* 0x000fe400078e0002 */
[----:B------:R-:W0:Y:S02]  /*0390*/  I2F.RP R2, R5 ;  /* 0x0000000500027306 */ /* 0x000e240000209400 */
[----:B-1----:R-:W-:-:S04]  /*03a0*/  IMAD.MOV R3, RZ, RZ, -R19 ;  /* 0x000000ffff037224 */ /* 0x002fc800078e0a13 */
[----:B------:R-:W-:-:S04]  /*03b0*/  IMAD R3, R3, R22, RZ ;  /* 0x0000001603037224 */ /* 0x000fc800078e02ff */
[----:B------:R-:W-:Y:S01]  /*03c0*/  IMAD.HI.U32 R6, R19, R3, R18 ;  /* 0x0000000313067227 */ /* 0x000fe200078e0012 */
[----:B------:R-:W-:Y:S02]  /*03d0*/  IABS R3, R12 ;  /* 0x0000000c00037213 */ /* 0x000fe40000000000 */
[----:B--2---:R-:W-:Y:S01]  /*03e0*/  IABS R17, R4 ;  /* 0x0000000400117213 */ /* 0x004fe20000000000 */
[----:B0-----:R-:W0:Y:S02]  /*03f0*/  MUFU.RCP R2, R2 ;  /* 0x0000000200027308 */ /* 0x001e240000001000 */
[----:B------:R-:W-:Y:S01]  /*0400*/  IMAD.MOV R3, RZ, RZ, -R3 ;  /* 0x000000ffff037224 */ /* 0x000fe200078e0a03 */
[----:B------:R-:W-:Y:S01]  /*0410*/  ISETP.GE.AND P4, PT, R4, RZ, PT ;  /* 0x000000ff0400720c */ /* 0x000fe20003f86270 */
[----:B------:R-:W-:-:S04]  /*0420*/  IMAD.HI.U32 R26, R26, R17, RZ ;  /* 0x000000111a1a7227 */ /* 0x000fc800078e00ff */
[----:B------:R-:W-:Y:S01]  /*0430*/  IMAD R4, R26, R3, R17 ;  /* 0x000000031a047224 */ /* 0x000fe200078e0211 */
[----:B------:R-:W-:Y:S01]  /*0440*/  IABS R3, R13 ;  /* 0x0000000d00037213 */ /* 0x000fe20000000000 */
[----:B------:R-:W-:Y:S01]  /*0450*/  IMAD.HI.U32 R24, R24, R17, RZ ;  /* 0x0000001118187227 */ /* 0x000fe200078e00ff */
[----:B------:R-:W-:Y:S02]  /*0460*/  IABS R26, R10 ;  /* 0x0000000a001a7213 */ /* 0x000fe40000000000 */
[----:B------:R-:W-:Y:S01]  /*0470*/  IADD3 R3, RZ, -R3, RZ ;  /* 0x80000003ff037210 */ /* 0x000fe20007ffe0ff */
[----:B------:R-:W-:Y:S01]  /*0480*/  IMAD.HI.U32 R0, R0, R17, RZ ;  /* 0x0000001100007227 */ /* 0x000fe200078e00ff */
[----:B------:R-:W-:-:S03]  /*0490*/  ISETP.GT.U32.AND P0, PT, R21, R4, PT ;  /* 0x000000041500720c */ /* 0x000fc60003f04070 */
[----:B0-----:R-:W-:Y:S01]  /*04a0*/  VIADD R18, R2, 0xffffffe ;  /* 0x0ffffffe02127836 */ /* 0x001fe20000000000 */
[----:B------:R-:W-:Y:S01]  /*04b0*/  IABS R2, R14 ;  /* 0x0000000e00027213 */ /* 0x000fe20000000000 */
[----:B------:R-:W-:Y:S01]  /*04c0*/  IMAD R3, R0, R3, R17 ;  /* 0x0000000300037224 */ /* 0x000fe200078e0211 */
[----:B------:R-:W-:Y:S01]  /*04d0*/  IABS R0, R15 ;  /* 0x0000000f00007213 */ /* 0x000fe20000000000 */
[----:B------:R-:W0:Y:S01]  /*04e0*/  F2I.FTZ.U32.TRUNC.NTZ R19, R18 ;  /* 0x0000001200137305 */ /* 0x000e22000021f000 */
[----:B------:R-:W-:Y:S02]  /*04f0*/  IMAD.HI.U32 R28, R28, R17, RZ ;  /* 0x000000111c1c7227 */ /* 0x000fe400078e00ff */
[----:B------:R-:W-:Y:S02]  /*0500*/  ISETP.GT.U32.AND P1, PT, R20, R3, PT ;  /* 0x000000031400720c */ /* 0x000fe40003f24070 */
[----:B------:R-:W-:Y:S02]  /*0510*/  IMAD.MOV R2, RZ, RZ, -R2 ;  /* 0x000000ffff027224 */ /* 0x000fe400078e0a02 */
[----:B------:R-:W-:-:S02]  /*0520*/  @!P0 IMAD.IADD R4, R4, 0x1, -R21 ;  /* 0x0000000104048824 */ /* 0x000fc400078e0a15 */
[----:B------:R-:W-:Y:S02]  /*0530*/  IMAD R2, R24, R2, R17 ;  /* 0x0000000218027224 */ /* 0x000fe400078e0211 */
[----:B------:R-:W-:Y:S01]  /*0540*/  IMAD.MOV R0, RZ, RZ, -R0 ;  /* 0x000000ffff007224 */ /* 0x000fe200078e0a00 */
[----:B------:R-:W-:Y:S01]  /*0550*/  ISETP.GT.U32.AND P0, PT, R21, R4, PT ;  /* 0x000000041500720c */ /* 0x000fe20003f04070 */
[----:B------:R-:W-:Y:S01]  /*0560*/  IMAD.HI.U32 R6, R6, R17, RZ ;  /* 0x0000001106067227 */ /* 0x000fe200078e00ff */
[----:B------:R-:W-:Y:S02]  /*0570*/  ISETP.GT.U32.AND P2, PT, R25, R2, PT ;  /* 0x000000021900720c */ /* 0x000fe40003f44070 */
[----:B------:R-:W-:Y:S01]  /*0580*/  @!P1 IADD3 R3, R3, -R20, RZ ;  /* 0x8000001403039210 */ /* 0x000fe20007ffe0ff */
[----:B0-----:R-:W-:Y:S02]  /*0590*/  IMAD.MOV R18, RZ, RZ, -R19 ;  /* 0x000000ffff127224 */ /* 0x001fe400078e0a13 */
[----:B------:R-:W-:Y:S01]  /*05a0*/  IMAD R0, R28, R0, R17 ;  /* 0x000000001c007224 */ /* 0x000fe200078e0211 */
[----:B------:R-:W-:Y:S01]  /*05b0*/  ISETP.GT.U32.AND P1, PT, R20, R3, PT ;  /* 0x000000031400720c */ /* 0x000fe20003f24070 */
[----:B------:R-:W-:-:S02]  /*05c0*/  IMAD R27, R18, R5, RZ ;  /* 0x00000005121b7224 */ /* 0x000fc400078e02ff */
[----:B------:R-:W-:Y:S02]  /*05d0*/  IMAD.MOV.U32 R18, RZ, RZ, RZ ;  /* 0x000000ffff127224 */ /* 0x000fe400078e00ff */
[----:B------:R-:W-:Y:S02]  /*05e0*/  @!P0 IMAD.IADD R4, R4, 0x1, -R21 ;  /* 0x0000000104048824 */ /* 0x000fe400078e0a15 */
[----:B------:R-:W-:Y:S02]  /*05f0*/  IMAD.HI.U32 R24, R19, R27, R18 ;  /* 0x0000001b13187227 */ /* 0x000fe400078e0012 */
[----:B------:R-:W0:Y:S02]  /*0600*/  I2F.RP R27, R26 ;  /* 0x0000001a001b7306 */ /* 0x000e240000209400 */
[----:B------:R-:W-:Y:S01]  /*0610*/  @!P2 IMAD.IADD R2, R2, 0x1, -R25 ;  /* 0x000000010202a824 */ /* 0x000fe200078e0a19 */
[----:B------:R-:W-:Y:S01]  /*0620*/  ISETP.NE.AND P2, PT, R15, RZ, PT ;  /* 0x000000ff0f00720c */ /* 0x000fe20003f45270 */
[----:B------:R-:W-:Y:S01]  /*0630*/  @!P1 IMAD.IADD R3, R3, 0x1, -R20 ;  /* 0x0000000103039824 */ /* 0x000fe200078e0a14 */
[----:B------:R-:W-:Y:S01]  /*0640*/  ISETP.GT.U32.AND P1, PT, R7, R0, PT ;  /* 0x000000000700720c */ /* 0x000fe20003f24070 */
[----:B------:R-:W1:Y:S01]  /*0650*/  LDC.64 R20, c[0x0][0x220] ;  /* 0x00008800ff147b82 */ /* 0x000e620000000a00 */
[----:B------:R-:W-:Y:S01]  /*0660*/  ISETP.GT.U32.AND P0, PT, R25, R2, PT ;  /* 0x000000021900720c */ /* 0x000fe20003f04070 */
[----:B------:R-:W-:-:S02]  /*0670*/  @!P4 IMAD.MOV R4, RZ, RZ, -R4 ;  /* 0x000000ffff04c224 */ /* 0x000fc400078e0a04 */
[----:B------:R-:W-:Y:S01]  /*0680*/  IMAD.HI.U32 R24, R24, R17, RZ ;  /* 0x0000001118187227 */ /* 0x000fe200078e00ff */
[----:B0-----:R-:W0:Y:S07]  /*0690*/  MUFU.RCP R27, R27 ;  /* 0x0000001b001b7308 */ /* 0x001e2e0000001000 */
[----:B------:R-:W-:Y:S01]  /*06a0*/  @!P1 IMAD.IADD R0, R0, 0x1, -R7 ;  /* 0x0000000100009824 */ /* 0x000fe200078e0a07 */
[----:B------:R-:W-:Y:S02]  /*06b0*/  ISETP.NE.AND P1, PT, R13, RZ, PT ;  /* 0x000000ff0d00720c */ /* 0x000fe40003f25270 */
[----:B------:R-:W-:-:S02]  /*06c0*/  @!P0 IADD3 R2, R2, -R25, RZ ;  /* 0x8000001902028210 */ /* 0x000fc40007ffe0ff */
[----:B------:R-:W-:Y:S01]  /*06d0*/  ISETP.GT.U32.AND P0, PT, R7, R0, PT ;  /* 0x000000000700720c */ /* 0x000fe20003f04070 */
[----:B-1----:R-:W-:-:S04]  /*06e0*/  IMAD.WIDE.U32 R20, R23, 0x4, R20 ;  /* 0x0000000417147825 */ /* 0x002fc800078e0014 */
[----:B0-----:R-:W-:-:S08]  /*06f0*/  VIADD R18, R27, 0xffffffe ;  /* 0x0ffffffe1b127836 */ /* 0x001fd00000000000 */
[----:B------:R-:W-:Y:S01]  /*0700*/  @!P0 IMAD.IADD R0, R0, 0x1, -R7 ;  /* 0x0000000100008824 */ /* 0x000fe200078e0a07 */
[----:B------:R-:W-:Y:S01]  /*0710*/  IABS R7, R8 ;  /* 0x0000000800077213 */ /* 0x000fe20000000000 */
[----:B------:R0:W1:Y:S01]  /*0720*/  F2I.FTZ.U32.TRUNC.NTZ R19, R18 ;  /* 0x0000001200137305 */ /* 0x000062000021f000 */
[----:B------:R-:W-:Y:S01]  /*0730*/  IMAD.WIDE R20, R16, 0x10, R20 ;  /* 0x0000001010147825 */ /* 0x000fe200078e0214 */
[----:B------:R-:W-:-:S03]  /*0740*/  ISETP.NE.AND P0, PT, R12, RZ, PT ;  /* 0x000000ff0c00720c */ /* 0x000fc60003f05270 */
[----:B------:R-:W-:Y:S02]  /*0750*/  IMAD.MOV R7, RZ, RZ, -R7 ;  /* 0x000000ffff077224 */ /* 0x000fe400078e0a07 */
[----:B------:R-:W-:Y:S01]  /*0760*/  @!P4 IMAD.MOV R0, RZ, RZ, -R0 ;  /* 0x000000ffff00c224 */ /* 0x000fe200078e0a00 */
[----:B------:R-:W-:Y:S01]  /*0770*/  @!P2 LOP3.LUT R0, RZ, R15, RZ, 0x33, !PT ;  /* 0x0000000fff00a212 */ /* 0x000fe200078e33ff */
[----:B0-----:R-:W-:Y:S02]  /*0780*/  IMAD.MOV.U32 R18, RZ, RZ, RZ ;  /* 0x000000ffff127224 */ /* 0x001fe400078e00ff */
[----:B------:R-:W-:Y:S02]  /*0790*/  IMAD R7, R6, R7, R17 ;  /* 0x0000000706077224 */ /* 0x000fe400078e0211 */
[----:B-1----:R-:W-:-:S03]  /*07a0*/  IMAD.MOV R27, RZ, RZ, -R19 ;  /* 0x000000ffff1b7224 */ /* 0x002fc600078e0a13 */
[----:B------:R-:W-:Y:S02]  /*07b0*/  ISETP.GT.U32.AND P5, PT, R22, R7, PT ;  /* 0x000000071600720c */ /* 0x000fe40003fa4070 */
[----:B------:R-:W-:Y:S01]  /*07c0*/  @!P0 LOP3.LUT R4, RZ, R12, RZ, 0x33, !PT ;  /* 0x0000000cff048212 */ /* 0x000fe200078e33ff */
[----:B------:R-:W-:Y:S01]  /*07d0*/  IMAD R25, R27, R26, RZ ;  /* 0x0000001a1b197224 */ /* 0x000fe200078e02ff */
[----:B------:R-:W-:-:S03]  /*07e0*/  ISETP.NE.AND P0, PT, R14, RZ, PT ;  /* 0x000000ff0e00720c */ /* 0x000fc60003f05270 */
[----:B------:R-:W-:Y:S01]  /*07f0*/  IMAD.HI.U32 R18, R19, R25, R18 ;  /* 0x0000001913127227 */ /* 0x000fe200078e0012 */
[----:B------:R-:W-:Y:S02]  /*0800*/  IABS R19, R11 ;  /* 0x0000000b00137213 */ /* 0x000fe40000000000 */
[----:B------:R-:W-:Y:S02]  /*0810*/  IABS R25, R9 ;  /* 0x0000000900197213 */ /* 0x000fe40000000000 */
[----:B------:R-:W0:Y:S01]  /*0820*/  I2F.RP R23, R19 ;  /* 0x0000001300177306 */ /* 0x000e220000209400 */
[----:B------:R-:W-:Y:S02]  /*0830*/  @!P5 IMAD.IADD R7, R7, 0x1, -R22 ;  /* 0x000000010707d824 */ /* 0x000fe400078e0a16 */
[----:B------:R-:W-:Y:S02]  /*0840*/  IMAD.MOV R25, RZ, RZ, -R25 ;  /* 0x000000ffff197224 */ /* 0x000fe400078e0a19 */
[----:B------:R-:W-:Y:S01]  /*0850*/  IMAD.HI.U32 R18, R18, R17, RZ ;  /* 0x0000001112127227 */ /* 0x000fe200078e00ff */
[----:B------:R-:W-:-:S02]  /*0860*/  ISETP.GT.U32.AND P5, PT, R22, R7, PT ;  /* 0x000000071600720c */ /* 0x000fc40003fa4070 */
[----:B------:R-:W-:-:S05]  /*0870*/  MOV R6, R25 ;  /* 0x0000001900067202 */ /* 0x000fca0000000f00 */
[----:B------:R-:W-:Y:S01]  /*0880*/  IMAD R6, R24, R6, R17 ;  /* 0x0000000618067224 */ /* 0x000fe200078e0211 */
[----:B------:R-:W-:Y:S01]  /*0890*/  IABS R24, R10 ;  /* 0x0000000a00187213 */ /* 0x000fe20000000000 */
[----:B0-----:R0:W1:Y:S04]  /*08a0*/  MUFU.RCP R16, R23 ;  /* 0x0000001700107308 */ /* 0x0010680000001000 */
[----:B------:R-:W-:Y:S02]  /*08b0*/  @!P5 IADD3 R7, R7, -R22, RZ ;  /* 0x800000160707d210 */ /* 0x000fe40007ffe0ff */
[----:B------:R-:W-:Y:S02]  /*08c0*/  ISETP.GT.U32.AND P5, PT, R5, R6, PT ;  /* 0x000000060500720c */ /* 0x000fe40003fa4070 */
[----:B0-----:R-:W-:-:S04]  /*08d0*/  LOP3.LUT R23, R4, R12, RZ, 0x3c, !PT ;  /* 0x0000000c04177212 */ /* 0x001fc800078e3cff */
[----:B------:R-:W-:Y:S02]  /*08e0*/  ISETP.GT.AND P3, PT, R23, -0x1, PT ;  /* 0xffffffff1700780c */ /* 0x000fe40003f64270 */
[----:B------:R-:W-:Y:S01]  /*08f0*/  MOV R23, R2 ;  /* 0x0000000200177202 */ /* 0x000fe20000000f00 */
[----:B-1----:R-:W-:Y:S01]  /*0900*/  VIADD R25, R16, 0xffffffe ;  /* 0x0ffffffe10197836 */ /* 0x002fe20000000000 */
[----:B------:R-:W-:Y:S01]  /*0910*/  ISETP.EQ.OR P3, PT, R4, RZ, P3 ;  /* 0x000000ff0400720c */ /* 0x000fe20001f62670 */
[----:B------:R-:W-:Y:S02]  /*0920*/  IMAD.MOV.U32 R16, RZ, RZ, R3 ;  /* 0x000000ffff107224 */ /* 0x000fe400078e0003 */
[----:B------:R0:W1:Y:S01]  /*0930*/  F2I.FTZ.U32.TRUNC.NTZ R3, R25 ;  /* 0x0000001900037305 */ /* 0x000062000021f000 */
[----:B------:R-:W-:Y:S02]  /*0940*/  @!P5 IMAD.IADD R6, R6, 0x1, -R5 ;  /* 0x000000010606d824 */ /* 0x000fe400078e0a05 */
[----:B------:R-:W-:Y:S01]  /*0950*/  @!P4 IMAD.MOV R16, RZ, RZ, -R16 ;  /* 0x000000ffff10c224 */ /* 0x000fe200078e0a10 */
[-C--:B------:R-:W-:Y:S01]  /*0960*/  @!P1 LOP3.LUT R16, RZ, R13.reuse, RZ, 0x33, !PT ;  /* 0x0000000dff109212 */ /* 0x080fe200078e33ff */
[----:B------:R-:W-:Y:S01]  /*0970*/  @!P4 IMAD.MOV R23, RZ, RZ, -R23 ;  /* 0x000000ffff17c224 */ /* 0x000fe200078e0a17 */
[----:B------:R-:W-:Y:S01]  /*0980*/  @!P0 LOP3.LUT R23, RZ, R14, RZ, 0x33, !PT ;  /* 0x0000000eff178212 */ /* 0x000fe200078e33ff */
[----:B0-----:R-:W-:Y:S01]  /*0990*/  IMAD.MOV R25, RZ, RZ, -R24 ;  /* 0x000000ffff197224 */ /* 0x001fe200078e0a18 */
[----:B------:R-:W-:-:S03]  /*09a0*/  LOP3.LUT R24, R16, R13, RZ, 0x3c, !PT ;  /* 0x0000000d10187212 */ /* 0x000fc600078e3cff */
[----:B------:R-:W-:Y:S01]  /*09b0*/  IMAD R25, R18, R25, R17 ;  /* 0x0000001912197224 */ /* 0x000fe200078e0211 */
[----:B------:R-:W-:Y:S01]  /*09c0*/  LOP3.LUT R18, R23, R14, RZ, 0x3c, !PT ;  /* 0x0000000e17127212 */ /* 0x000fe200078e3cff */
[--C-:B-1----:R-:W-:Y:S01]  /*09d0*/  IMAD.MOV R2, RZ, RZ, -R3.reuse ;  /* 0x000000ffff027224 */ /* 0x102fe200078e0a03 */
[----:B------:R-:W-:Y:S02]  /*09e0*/  ISETP.GT.AND P1, PT, R24, -0x1, PT ;  /* 0xffffffff1800780c */ /* 0x000fe40003f24270 */
[----:B------:R-:W-:Y:S01]  /*09f0*/  ISETP.GT.U32.AND P6, PT, R26, R25, PT ;  /* 0x000000191a00720c */ /* 0x000fe20003fc4070 */
[----:B------:R-:W-:Y:S01]  /*0a00*/  IMAD R27, R2, R19, RZ ;  /* 0x00000013021b7224 */ /* 0x000fe200078e02ff */
[----:B------:R-:W-:Y:S01]  /*0a10*/  ISETP.GT.AND P0, PT, R18, -0x1, PT ;  /* 0xffffffff1200780c */ /* 0x000fe20003f04270 */
[----:B------:R-:W-:Y:S01]  /*0a20*/  IMAD.MOV.U32 R2, RZ, RZ, RZ ;  /* 0x000000ffff027224 */ /* 0x000fe200078e00ff */
[----:B------:R-:W-:Y:S02]  /*0a30*/  LOP3.LUT R18, R0, R15, RZ, 0x3c, !PT ;  /* 0x0000000f00127212 */ /* 0x000fe400078e3cff */
[----:B------:R-:W-:Y:S01]  /*0a40*/  ISETP.EQ.OR P1, PT, R16, RZ, P1 ;  /* 0x000000ff1000720c */ /* 0x000fe20000f22670 */
[----:B------:R-:W-:Y:S01]  /*0a50*/  IMAD.HI.U32 R2, R3, R27, R2 ;  /* 0x0000001b03027227 */ /* 0x000fe200078e0002 */
[----:B------:R-:W-:-:S02]  /*0a60*/  IABS R3, R11 ;  /* 0x0000000b00037213 */ /* 0x000fc40000000000 */
[----:B------:R-:W-:Y:S02]  /*0a70*/  ISETP.GT.AND P2, PT, R18, -0x1, PT ;  /* 0xffffffff1200780c */ /* 0x000fe40003f44270 */
[----:B------:R-:W-:Y:S01]  /*0a80*/  SEL R13, R13, RZ, !P1 ;  /* 0x000000ff0d0d7207 */ /* 0x000fe20004800000 */
[----:B------:R-:W-:Y:S01]  /*0a90*/  IMAD.MOV R3, RZ, RZ, -R3 ;  /* 0x000000ffff037224 */ /* 0x000fe200078e0a03 */
[----:B------:R-:W-:Y:S01]  /*0aa0*/  ISETP.EQ.OR P2, PT, R0, RZ, P2 ;  /* 0x000000ff0000720c */ /* 0x000fe20001742670 */
[----:B------:R-:W-:Y:S01]  /*0ab0*/  IMAD.HI.U32 R2, R2, R17, RZ ;  /* 0x0000001102027227 */ /* 0x000fe200078e00ff */
[----:B------:R-:W-:Y:S02]  /*0ac0*/  ISETP.EQ.OR P0, PT, R23, RZ, P0 ;  /* 0x000000ff1700720c */ /* 0x000fe40000702670 */
[----:B------:R-:W-:Y:S01]  /*0ad0*/  SEL R15, R15, RZ, !P2 ;  /* 0x000000ff0f0f7207 */ /* 0x000fe20005000000 */
[----:B------:R-:W-:Y:S01]  /*0ae0*/  IMAD R2, R2, R3, R17 ;  /* 0x0000000302027224 */ /* 0x000fe200078e0211 */
[----:B------:R-:W-:Y:S01]  /*0af0*/  SEL R3, R12, RZ, !P3 ;  /* 0x000000ff0c037207 */ /* 0x000fe20005800000 */
[----:B------:R-:W-:Y:S01]  /*0b00*/  @!P6 IMAD.IADD R25, R25, 0x1, -R26 ;  /* 0x000000011919e824 */ /* 0x000fe200078e0a1a */
[----:B------:R-:W-:Y:S01]  /*0b10*/  ISETP.GT.U32.AND P6, PT, R5, R6, PT ;  /* 0x000000060500720c */ /* 0x000fe20003fc4070 */
[----:B------:R-:W-:Y:S01]  /*0b20*/  IMAD.MOV.U32 R17, RZ, RZ, R7 ;  /* 0x000000ffff117224 */ /* 0x000fe200078e0007 */
[----:B------:R-:W-:Y:S01]  /*0b30*/  ISETP.GT.U32.AND P5, PT, R19, R2, PT ;  /* 0x000000021300720c */ /* 0x000fe20003fa4070 */
[----:B------:R-:W-:Y:S01]  /*0b40*/  IMAD.IADD R4, R4, 0x1, R3 ;  /* 0x0000000104047824 */ /* 0x000fe200078e0203 */
[----:B------:R-:W-:Y:S01]  /*0b50*/  ISETP.GT.U32.AND P3, PT, R26, R25, PT ;  /* 0x000000191a00720c */ /* 0x000fe20003f64070 */
[----:B------:R-:W-:Y:S01]  /*0b60*/  @!P4 IMAD.MOV R17, RZ, RZ, -R17 ;  /* 0x000000ffff11c224 */ /* 0x000fe200078e0a11 */
[----:B------:R-:W-:-:S02]  /*0b70*/  SEL R14, R14, RZ, !P0 ;  /* 0x000000ff0e0e7207 */ /* 0x000fc40004000000 */
[----:B------:R-:W-:Y:S02]  /*0b80*/  ISETP.NE.AND P2, PT, R9, RZ, PT ;  /* 0x000000ff0900720c */ /* 0x000fe40003f45270 */
[----:B------:R-:W-:-:S03]  /*0b90*/  ISETP.NE.AND P0, PT, R8, RZ, PT ;  /* 0x000000ff0800720c */ /* 0x000fc60003f05270 */
[----:B------:R-:W-:Y:S02]  /*0ba0*/  @!P6 IMAD.IADD R6, R6, 0x1, -R5 ;  /* 0x000000010606e824 */ /* 0x000fe400078e0a05 */
[----:B------:R-:W-:Y:S01]  /*0bb0*/  @!P5 IMAD.IADD R2, R2, 0x1, -R19 ;  /* 0x000000010202d824 */ /* 0x000fe200078e0a13 */
[----:B------:R-:W-:Y:S01]  /*0bc0*/  ISETP.NE.AND P5, PT, R11, RZ, PT ;  /* 0x000000ff0b00720c */ /* 0x000fe20003fa5270 */
[----:B------:R-:W-:Y:S01]  /*0bd0*/  IMAD.MOV.U32 R12, RZ, RZ, R6 ;  /* 0x000000ffff0c7224 */ /* 0x000fe200078e0006 */
[----:B------:R-:W-:Y:S02]  /*0be0*/  @!P3 IADD3 R25, R25, -R26, RZ ;  /* 0x8000001a1919b210 */ /* 0x000fe40007ffe0ff */
[----:B------:R-:W-:Y:S01]  /*0bf0*/  ISETP.GT.U32.AND P1, PT, R19, R2, PT ;  /* 0x000000021300720c */ /* 0x000fe20003f24070 */
[----:B------:R-:W-:Y:S01]  /*0c00*/  @!P4 IMAD.MOV R12, RZ, RZ, -R12 ;  /* 0x000000ffff0cc224 */ /* 0x000fe200078e0a0c */
[----:B------:R-:W-:Y:S02]  /*0c10*/  ISETP.NE.AND P3, PT, R10, RZ, PT ;  /* 0x000000ff0a00720c */ /* 0x000fe40003f65270 */
[----:B------:R-:W-:-:S02]  /*0c20*/  @!P4 IADD3 R25, -R25, RZ, RZ ;  /* 0x000000ff1919c210 */ /* 0x000fc40007ffe1ff */
[-C--:B------:R-:W-:Y:S02]  /*0c30*/  @!P2 LOP3.LUT R12, RZ, R9.reuse, RZ, 0x33, !PT ;  /* 0x00000009ff0ca212 */ /* 0x080fe400078e33ff */
[-C--:B------:R-:W-:Y:S02]  /*0c40*/  @!P0 LOP3.LUT R17, RZ, R8.reuse, RZ, 0x33, !PT ;  /* 0x00000008ff118212 */ /* 0x080fe400078e33ff */
[----:B------:R-:W-:Y:S02]  /*0c50*/  LOP3.LUT R6, R12, R9, RZ, 0x3c, !PT ;  /* 0x000000090c067212 */ /* 0x000fe400078e3cff */
[----:B------:R-:W-:Y:S01]  /*0c60*/  LOP3.LUT R5, R17, R8, RZ, 0x3c, !PT ;  /* 0x0000000811057212 */ /* 0x000fe200078e3cff */
[----:B------:R-:W-:Y:S01]  /*0c70*/  @!P1 IMAD.IADD R2, R2, 0x1, -R19 ;  /* 0x0000000102029824 */ /* 0x000fe200078e0a13 */
[----:B------:R-:W-:Y:S01]  /*0c80*/  ISETP.GT.AND P1, PT, R6, -0x1, PT ;  /* 0xffffffff0600780c */ /* 0x000fe20003f24270 */
[----:B------:R-:W-:Y:S01]  /*0c90*/  IMAD.IADD R6, R23, 0x1, R14 ;  /* 0x0000000117067824 */ /* 0x000fe200078e020e */
[----:B------:R-:W-:Y:S01]  /*0ca0*/  @!P3 LOP3.LUT R25, RZ, R10, RZ, 0x33, !PT ;  /* 0x0000000aff19b212 */ /* 0x000fe200078e33ff */
[----:B------:R-:W-:Y:S01]  /*0cb0*/  @!P4 IMAD.MOV R2, RZ, RZ, -R2 ;  /* 0x000000ffff02c224 */ /* 0x000fe200078e0a02 */
[----:B------:R-:W-:-:S02]  /*0cc0*/  @!P5 LOP3.LUT R2, RZ, R11, RZ, 0x33, !PT ;  /* 0x0000000bff02d212 */ /* 0x000fc400078e33ff */
[----:B------:R-:W-:Y:S02]  /*0cd0*/  LOP3.LUT R7, R25, R10, RZ, 0x3c, !PT ;  /* 0x0000000a19077212 */ /* 0x000fe400078e3cff */
[----:B------:R-:W-:Y:S02]  /*0ce0*/  LOP3.LUT R18, R2, R11, RZ, 0x3c, !PT ;  /* 0x0000000b02127212 */ /* 0x000fe400078e3cff */
[----:B------:R-:W-:Y:S01]  /*0cf0*/  ISETP.GT.AND P2, PT, R7, -0x1, PT ;  /* 0xffffffff0700780c */ /* 0x000fe20003f44270 */
[----:B------:R-:W-:Y:S01]  /*0d00*/  IMAD.IADD R7, R0, 0x1, R15 ;  /* 0x0000000100077824 */ /* 0x000fe200078e020f */
[----:B------:R-:W-:Y:S02]  /*0d10*/  ISETP.GT.AND P3, PT, R18, -0x1, PT ;  /* 0xffffffff1200780c */ /* 0x000fe40003f64270 */
[----:B------:R-:W-:Y:S01]  /*0d20*/  ISETP.GT.AND P0, PT, R5, -0x1, PT ;  /* 0xffffffff0500780c */ /* 0x000fe20003f04270 */
[----:B------:R-:W-:Y:S01]  /*0d30*/  IMAD.IADD R5, R16, 0x1, R13 ;  /* 0x0000000110057824 */ /* 0x000fe200078e020d */
[----:B------:R-:W-:-:S02]  /*0d40*/  ISETP.EQ.OR P1, PT, R12, RZ, P1 ;  /* 0x000000ff0c00720c */ /* 0x000fc40000f22670 */
[----:B------:R-:W-:Y:S02]  /*0d50*/  ISETP.EQ.OR P2, PT, R25, RZ, P2 ;  /* 0x000000ff1900720c */ /* 0x000fe40001742670 */
[----:B------:R-:W-:Y:S01]  /*0d60*/  ISETP.EQ.OR P3, PT, R2, RZ, P3 ;  /* 0x000000ff0200720c */ /* 0x000fe20001f62670 */
[----:B------:R-:W-:Y:S01]  /*0d70*/  STG.E.128 desc[UR4][R20.64], R4 ;  /* 0x0000000414007986 */ /* 0x000fe2000c101d04 */
[----:B------:R-:W-:Y:S02]  /*0d80*/  ISETP.EQ.OR P0, PT, R17, RZ, P0 ;  /* 0x000000ff1100720c */ /* 0x000fe40000702670 */
[----:B------:R-:W-:Y:S02]  /*0d90*/  SEL R9, R9, RZ, !P1 ;  /* 0x000000ff09097207 */ /* 0x000fe40004800000 */
[----:B------:R-:W-:Y:S02]  /*0da0*/  SEL R10, R10, RZ, !P2 ;  /* 0x000000ff0a0a7207 */ /* 0x000fe40005000000 */
[----:B------:R-:W-:Y:S01]  /*0db0*/  SEL R11, R11, RZ, !P3 ;  /* 0x000000ff0b0b7207 */ /* 0x000fe20005800000 */
[----:B------:R-:W-:Y:S01]  /*0dc0*/  IMAD.IADD R9, R12, 0x1, R9 ;  /* 0x000000010c097824 */ /* 0x000fe200078e0209 */
[----:B------:R-:W-:Y:S01]  /*0dd0*/  SEL R8, R8, RZ, !P0 ;  /* 0x000000ff08087207 */ /* 0x000fe20004000000 */
[----:B------:R-:W-:-:S02]  /*0de0*/  IMAD.IADD R10, R25, 0x1, R10 ;  /* 0x00000001190a7824 */ /* 0x000fc400078e020a */
[----:B------:R-:W-:Y:S01]  /*0df0*/  IMAD.IADD R11, R2, 0x1, R11 ;  /* 0x00000001020b7824 */ /* 0x000fe200078e020b */
[----:B------:R-:W-:-:S05]  /*0e00*/  IADD3 R8, R17, R8, RZ ;  /* 0x0000000811087210 */ /* 0x000fca0007ffe0ff */
[----:B------:R-:W-:Y:S01]  /*0e10*/  STG.E.128 desc[UR4][R20.64+0x800], R8 ;  /* 0x0008000814007986 */ /* 0x000fe2000c101d04 */
[----:B------:R-:W-:Y:S05]  /*0e20*/  EXIT ;  /* 0x000000000000794d */ /* 0x000fea0003800000 */
.L_x_52535:
        /* <DEDUP_REMOVED lines=28> */
[----:B------:R-:W-:-:S12]  /*0ff0*/  IMAD.MOV.U32 R6, RZ, RZ, RZ ;  /* 0x000000ffff067224 */ /* 0x000fd800078e00ff */
[----:B------:R-:W-:Y:S01]  /*1000*/  @!P0 IADD3 R21, R23, R10, RZ ;  /* 0x0000000a17158210 */ /* 0x000fe20007ffe0ff */
[----:B------:R-:W-:-:S05]  /*1010*/  @!P0 VIADD R10, R10, 0x80 ;  /* 0x000000800a0a8836 */ /* 0x000fca0000000000 */
[----:B------:R-:W-:Y:S01]  /*1020*/  ISETP.GE.AND P6, PT, R10, R0, PT ;  /* 0x000000000a00720c */ /* 0x000fe20003fc6270 */
[----:B-1----:R-:W-:Y:S02]  /*1030*/  @!P5 IMAD.WIDE.U32 R16, R15, 0x4, R16 ;  /* 0x000000040f10d825 */ /* 0x002fe400078e0010 */
[----:B------:R-:W1:Y:S02]  /*1040*/  @!P0 LDC.64 R14, c[0x0][0x228] ;  /* 0x00008a00ff0e8b82 */ /* 0x000e640000000a00 */
[----:B--2---:R-:W-:Y:S01]  /*1050*/  @!P4 IMAD.WIDE.U32 R18, R25, 0x4, R18 ;  /* 0x000000041912c825 */ /* 0x004fe200078e0012 */
[----:B------:R2:W5:Y:S03]  /*1060*/  @!P5 LDG.E R6, desc[UR4][R16.64] ;  /* 0x000000041006d981 */ /* 0x000566000c1e1900 */
[----:B---3--:R-:W-:Y:S02]  /*1070*/  @!P3 IMAD.WIDE.U32 R24, R27, 0x4, R2 ;  /* 0x000000041b18b825 */ /* 0x008fe400078e0002 */
[----:B------:R-:W3:Y:S08]  /*1080*/  @!P2 LDC.64 R2, c[0x0][0x228] ;  /* 0x00008a00ff02ab82 */ /* 0x000ef00000000a00 */
[----:B0-----:R-:W0:Y:S08]  /*1090*/  @!P6 LDC.64 R8, c[0x0][0x228] ;  /* 0x00008a00ff08eb82 */ /* 0x001e300000000a00 */
[----:B--2---:R-:W2:Y:S01]  /*10a0*/  @!P1 LDC.64 R16, c[0x0][0x228] ;  /* 0x00008a00ff109b82 */ /* 0x004ea20000000a00 */
[----:B------:R-:W-:-:S02]  /*10b0*/  @!P6 IMAD.IADD R27, R23, 0x1, R10 ;  /* 0x00000001171be824 */ /* 0x000fc400078e020a */
[----:B-1----:R-:W-:Y:S01]  /*10c0*/  @!P0 IMAD.WIDE.U32 R14, R21, 0x4, R14 ;  /* 0x00000004150e8825 */ /* 0x002fe200078e000e */
[----:B------:R-:W-:-:S03]  /*10d0*/  CS2R R4, SRZ ;  /* 0x0000000000047805 */ /* 0x000fc6000001ff00 */
[----:B------:R-:W-:Y:S02]  /*10e0*/  IMAD.MOV.U32 R10, RZ, RZ, RZ ;  /* 0x000000ffff0a7224 */ /* 0x000fe400078e00ff */
[----:B---3--:R-:W-:Y:S01]  /*10f0*/  @!P2 IMAD.WIDE.U32 R2, R13, 0x4, R2 ;  /* 0x000000040d02a825 */ /* 0x008fe200078e0002 */
[----:B------:R1:W5:Y:S04]  /*1100*/  @!P4 LDG.E R4, desc[UR4][R18.64] ;  /* 0x000000041204c981 */ /* 0x000368000c1e1900 */
[----:B------:R1:W5:Y:S01]  /*1110*/  @!P3 LDG.E R5, desc[UR4][R24.64] ;  /* 0x000000041805b981 */ /* 0x000362000c1e1900 */
[----:B0-----:R-:W-:Y:S01]  /*1120*/  @!P6 IMAD.WIDE.U32 R20, R27, 0x4, R8 ;  /* 0x000000041b14e825 */ /* 0x001fe200078e0008 */
[----:B------:R-:W-:Y:S02]  /*1130*/  CS2R R8, SRZ ;  /* 0x0000000000087805 */ /* 0x000fe4000001ff00 */
[----:B------:R1:W5:Y:S04]  /*1140*/  @!P2 LDG.E R10, desc[UR4][R2.64] ;  /* 0x00000004020aa981 */ /* 0x000368000c1e1900 */
[----:B------:R1:W5:Y:S01]  /*1150*/  @!P0 LDG.E R8, desc[UR4][R14.64] ;  /* 0x000000040e088981 */ /* 0x000362000c1e1900 */
[----:B--2---:R-:W-:-:S03]  /*1160*/  @!P1 IMAD.WIDE.U32 R16, R11, 0x4, R16 ;  /* 0x000000040b109825 */ /* 0x004fc600078e0010 */
[----:B------:R1:W5:Y:S01]  /*1170*/  @!P6 LDG.E R9, desc[UR4][R20.64] ;  /* 0x000000041409e981 */ /* 0x000362000c1e1900 */
[----:B------:R-:W-:-:S06]  /*1180*/  IMAD.MOV.U32 R11, RZ, RZ, RZ ;  /* 0x000000ffff0b7224 */ /* 0x000fcc00078e00ff */
        /* <DEDUP_REMOVED lines=8> */
[----:B------:R-:W-:Y:S02]  /*1210*/  ISETP.GE.AND P3, PT, R16, RZ, PT ;  /* 0x000000ff1000720c */ /* 0x000fe40003f66270 */
[----:B-1----:R-:W-:-:S04]  /*1220*/  IADD3 R2, R13, 0xffffffe, RZ ;  /* 0x0ffffffe0d027810 */ /* 0x002fc80007ffe0ff */
        /* <DEDUP_REMOVED lines=21> */
.L_x_52537:
[----:B------:R-:W-:Y:S05]  /*1380*/  BSYNC B0 ;  /* 0x0000000000007941 */ /* 0x000fea0003800000 */
.L_x_52536:
[----:B-1----:R-:W0:Y:S01]  /*1390*/  @!P1 LDC.64 R2, c[0x0][0x220] ;  /* 0x00008800ff029b82 */ /* 0x002e220000000a00 */
        /* <DEDUP_REMOVED lines=18> */
[----:B-1----:R-:W-:Y:S01]  /*14c0*/  IMAD.MOV.U32 R14, RZ, RZ, RZ ;  /* 0x000000ffff0e7224 */ /* 0x002fe200078e00ff */
[----:B--2---:R-:W-:-:S05]  /*14d0*/  IADD3 R20, RZ, -R15, RZ ;  /* 0x8000000fff147210 */ /* 0x004fca0007ffe0ff */
        /* <DEDUP_REMOVED lines=17> */
.L_x_52539:
[----:B------:R-:W-:Y:S05]  /*15f0*/  BSYNC B0 ;  /* 0x0000000000007941 */ /* 0x000fea0003800000 */
.L_x_52538:
[C---:B------:R-:W-:Y:S01]  /*1600*/  VIADD R13, R7.reuse, 0x200 ;  /* 0x00000200070d7836 */ /* 0x040fe20000000000 */
[----:B------:R-:W-:Y:S01]  /*1610*/  BSSY B0, `(.L_x_52540) ;  /* 0x0000028000007945 */ /* 0x000fe20003800000 */
[C---:B------:R-:W-:Y:S02]  /*1620*/  VIADD R15, R7.reuse, 0x280 ;  /* 0x00000280070f7836 */ /* 0x040fe40000000000 */
[----:B------:R-:W-:Y:S01]  /*1630*/  VIADD R17, R7, 0x300 ;  /* 0x0000030007117836 */ /* 0x000fe20000000000 */
[-C--:B------:R-:W-:Y:S01]  /*1640*/  ISETP.GE.AND P0, PT, R13, R0.reuse, PT ;  /* 0x000000000d00720c */ /* 0x080fe20003f06270 */
[----:B------:R-:W-:Y:S01]  /*1650*/  VIADD R19, R7, 0x380 ;  /* 0x0000038007137836 */ /* 0x000fe20000000000 */
        /* <DEDUP_REMOVED lines=35> */
.L_x_52541:
[----:B------:R-:W-:Y:S05]  /*1890*/  BSYNC B0 ;  /* 0x0000000000007941 */ /* 0x000fea0003800000 */
.L_x_52540:
        /* <DEDUP_REMOVED lines=31> */
.L_x_52543:
[----:B------:R-:W-:Y:S05]  /*1a90*/  BSYNC B0 ;  /* 0x0000000000007941 */ /* 0x000fea0003800000 */
.L_x_52542:
        /* <DEDUP_REMOVED lines=31> */
.L_x_52545:
[----:B------:R-:W-:Y:S05]  /*1c90*/  BSYNC B0 ;  /* 0x0000000000007941 */ /* 0x000fea0003800000 */
.L_x_52544:
        /* <DEDUP_REMOVED lines=31> */
.L_x_52547:
[----:B------:R-:W-:Y:S05]  /*1e90*/  BSYNC B0 ;  /* 0x0000000000007941 */ /* 0x000fea0003800000 */
.L_x_52546:
        /* <DEDUP_REMOVED lines=31> */
.L_x_52549:
[----:B------:R-:W-:Y:S05]  /*2090*/  BSYNC B0 ;  /* 0x0000000000007941 */ /* 0x000fea0003800000 */
.L_x_52548:
        /* <DEDUP_REMOVED lines=31> */
.L_x_52551:
[----:B------:R-:W-:Y:S05]  /*2290*/  BSYNC B0 ;  /* 0x0000000000007941 */ /* 0x000fea0003800000 */
.L_x_52550:
        /* <DEDUP_REMOVED lines=18> */
.L_x_52554:
[----:B------:R-:W-:-:S13]  /*23c0*/  ISETP.GE.AND P0, PT, R7, R0, PT ;  /* 0x000000000700720c */ /* 0x000fda0003f06270 */
[----:B------:R-:W-:Y:S05]  /*23d0*/  @P0 BRA `(.L_x_52556) ;  /* 0x0000000000300947 */ /* 0x000fea0003800000 */
[----:B0-----:R-:W0:Y:S01]  /*23e0*/  LDC.64 R2, c[0x0][0x220] ;  /* 0x00008800ff027b82 */ /* 0x001e220000000a00 */
[----:B------:R-:W-:Y:S01]  /*23f0*/  IADD3 R5, R23, R7, RZ ;  /* 0x0000000717057210 */ /* 0x000fe20007ffe0ff */
[----:B------:R-:W-:-:S04]  /*2400*/  VIADD R7, R7, 0x80 ;  /* 0x0000008007077836 */ /* 0x000fc80000000000 */
[----:B0-----:R-:W-:-:S05]  /*2410*/  IMAD.WIDE.U32 R2, R5, 0x4, R2 ;  /* 0x0000000405027825 */ /* 0x001fca00078e0002 */
[----:B------:R1:W-:Y:S02]  /*2420*/  STG.E desc[UR4][R2.64], R13 ;  /* 0x0000000d02007986 */ /* 0x0003e4000c101904 */
.L_x_52555:
[----:B------:R-:W-:-:S13]  /*2430*/  ISETP.GE.AND P0, PT, R7, R0, PT ;  /* 0x000000000700720c */ /* 0x000fda0003f06270 */
[----:B------:R-:W-:Y:S05]  /*2440*/  @P0 BRA `(.L_x_52557) ;  /* 0x0000000000340947 */ /* 0x000fea0003800000 */
[----:B01----:R-:W0:Y:S01]  /*2450*/  LDC.64 R2, c[0x0][0x220] ;  /* 0x00008800ff027b82 */ /* 0x003e220000000a00 */
[----:B------:R-:W-:Y:S02]  /*2460*/  IMAD.IADD R5, R23, 0x1, R7 ;  /* 0x0000000117057824 */ /* 0x000fe400078e0207 */
[----:B------:R-:W-:Y:S02]  /*2470*/  VIADD R7, R7, 0x80 ;  /* 0x0000008007077836 */ /* 0x000fe40000000000 */
[----:B0-----:R-:W-:-:S05]  /*2480*/  IMAD.WIDE.U32 R2, R5, 0x4, R2 ;  /* 0x0000000405027825 */ /* 0x001fca00078e0002 */
[----:B------:R1:W-:Y:S02]  /*2490*/  STG.E desc[UR4][R2.64], R14 ;  /* 0x0000000e02007986 */ /* 0x0003e4000c101904 */
.L_x_52556:
        /* <DEDUP_REMOVED lines=8> */
.L_x_52557:
[----:B------:R-:W-:Y:S05]  /*2520*/  BSYNC B1 ;  /* 0x0000000000017941 */ /* 0x000fea0003800000 */
.L_x_52553:
[----:B------:R-:W-:-:S13]  /*2530*/  ISETP.GE.AND P0, PT, R7, R0, PT ;  /* 0x000000000700720c */ /* 0x000fda0003f06270 */
[----:B012---:R-:W0:Y:S01]  /*2540*/  @!P0 LDC.64 R2, c[0x0][0x220] ;  /* 0x00008800ff028b82 */ /* 0x007e220000000a00 */
[----:B------:R-:W-:Y:S02]  /*2550*/  @!P0 IMAD.IADD R5, R23, 0x1, R7 ;  /* 0x0000000117058824 */ /* 0x000fe400078e0207 */
[----:B------:R-:W-:Y:S02]  /*2560*/  @!P0 VIADD R7, R7, 0x80 ;  /* 0x0000008007078836 */ /* 0x000fe40000000000 */
[----:B0-----:R-:W-:-:S05]  /*2570*/  @!P0 IMAD.WIDE.U32 R2, R5, 0x4, R2 ;  /* 0x0000000405028825 */ /* 0x001fca00078e0002 */
[----:B------:R2:W-:Y:S02]  /*2580*/  @!P0 STG.E desc[UR4][R2.64], R8 ;  /* 0x0000000802008986 */ /* 0x0005e4000c101904 */
.L_x_52558:
[----:B------:R-:W-:Y:S05]  /*2590*/  BSYNC B0 ;  /* 0x0000000000007941 */ /* 0x000fea0003800000 */
.L_x_52552:
        /* <DEDUP_REMOVED lines=8> */
.L_x_52559:
        /* <DEDUP_REMOVED lines=14> */
.L_x_57631:


//--------------------- .text._ZN2at6native29vectorized_elementwise_kernelILi8ENS0_13AUnaryFunctorIiiiZZZNS0_21remainder_kernel_cudaERNS_18TensorIteratorBaseEENKUlvE_clEvENKUlvE1_clEvEUliiE_EESt5arrayIPcLm2EEEEviT0_T1_ --------------------------
	.section	.text._ZN2at6native29vectorized_elementwise_kernelILi8ENS0_13AUnaryFunctorIiiiZZZNS0_21remainder_kernel_cudaERNS_18TensorIteratorBaseEENKUlvE_clEvENKUlvE1_clEvEUliiE_EESt5arrayIPcLm2EEEEviT0_T1_,"ax",@progbits
	.align	128
        .global         _ZN2at6native29vectorized_elementwise_kernelILi8ENS0_13AUnaryFunctorIiiiZZZNS0_21remainder_kernel_cudaERNS_18TensorIteratorBaseEENKUlvE_clEvENKUlvE1_clEvEUliiE_EESt5arrayIPcLm2EEEEviT0_T1_
        .type           _ZN2at6native29vectorized_elementwise_kernelILi8ENS0_13AUnaryFunctorIiiiZZZNS0_21remainder_kernel_cudaERNS_18TensorIteratorBaseEENKUlvE_clEvENKUlvE1_clEvEUliiE_EESt5arrayIPcLm2EEEEviT0_T1_,@function
        .size           _ZN2at6native29vectorized_elementwise_kernelILi8ENS0_13AUnaryFunctorIiiiZZZNS0_21remainder_kernel_cudaERNS_18TensorIteratorBaseEENKUlvE_clEvENKUlvE1_clEvEUliiE_EESt5arrayIPcLm2EEEEviT0_T1_,(.L_x_57632 - _ZN2at6native29vectorized_elementwise_kernelILi8ENS0_13AUnaryFunctorIiiiZZZNS0_21remainder_kernel_cudaERNS_18TensorIteratorBaseEENKUlvE_clEvENKUlvE1_clEvEUliiE_EESt5arrayIPcLm2EEEEviT0_T1_)
        .other          _ZN2at6native29vectorized_elementwise_kernelILi8ENS0_13AUnaryFunctorIiiiZZZNS0_21remainder_kernel_cudaERNS_18TensorIteratorBaseEENKUlvE_clEvENKUlvE1_clEvEUliiE_EESt5arrayIPcLm2EEEEviT0_T1_,@"STO_CUDA_ENTRY STV_DEFAULT"
_ZN2at6native29vectorized_elementwise_kernelILi8ENS0_13AUnaryFunctorIiiiZZZNS0_21remainder_kernel_cudaERNS_18TensorIteratorBaseEENKUlvE_clEvENKUlvE1_clEvEUliiE_EESt5arrayIPcLm2EEEEviT0_T1_:
.text._ZN2at6native29vectorized_elementwise_kernelILi8ENS0_13AUnaryFunctorIiiiZZZNS0_21remainder_kernel_cudaERNS_18TensorIteratorBaseEENKUlvE_clEvENKUlvE1_clEvEUliiE_EESt5arrayIPcLm2EEEEviT0_T1_:
        /* <DEDUP_REMOVED lines=227> */
.L_x_52560:
        /* <DEDUP_REMOVED lines=85> */
.L_x_52562:
[----:B------:R-:W-:Y:S05]  /*1380*/  BSYNC B0 ;  /* 0x0000000000007941 */ /* 0x000fea0003800000 */
.L_x_52561:
        /* <DEDUP_REMOVED lines=38> */
.L_x_52564:
[----:B------:R-:W-:Y:S05]  /*15f0*/  BSYNC B0 ;  /* 0x0000000000007941 */ /* 0x000fea0003800000 */
.L_x_52563:
        /* <DEDUP_REMOVED lines=41> */
.L_x_52566:
[----:B------:R-:W-:Y:S05]  /*1890*/  BSYNC B0 ;  /* 0x0000000000007941 */ /* 0x000fea0003800000 */
.L_x_52565:
        /* <DEDUP_REMOVED lines=31> */
.L_x_52568:
[----:B------:R-:W-:Y:S05]  /*1a90*/  BSYNC B0 ;  /* 0x0000000000007941 */ /* 0x000fea0003800000 */
.L_x_52567:
        /* <DEDUP_REMOVED lines=31> */
.L_x_52570:
[----:B------:R-:W-:Y:S05]  /*1c90*/  BSYNC B0 ;  /* 0x0000000000007941 */ /* 0x000fea0003800000 */
.L_x_52569:
        /* <DEDUP_REMOVED lines=31> */
.L_x_52572:
[----:B------:R-:W-:Y:S05]  /*1e90*/  BSYNC B0 ;  /* 0x0000000000007941 */ /* 0x000fea0003800000 */
.L_x_52571:
        /* <DEDUP_REMOVED lines=31> */
.L_x_52574:
[----:B------:R-:W-:Y:S05]  /*2090*/  BSYNC B0 ;  /* 0x0000000000007941 */ /* 0x000fea0003800000 */
.L_x_52573:
        /* <DEDUP_REMOVED lines=31> */
.L_x_52576:
[----:B------:R-:W-:Y:S05]  /*2290*/  BSYNC B0 ;  /* 0x0000000000007941 */ /* 0x000fea0003800000 */
.L_x_52575:
        /* <DEDUP_REMOVED lines=18> */
.L_x_52579:
[----:B------:R-:W-:-:S13]  /*23c0*/  ISETP.GE.AND P0, PT, R7, R0, PT ;  /* 0x000000000700720c */ /* 0x000fda0003f06270 */
[----:B------:R-:W-:Y:S05]  /*23d0*/  @P0 BRA `(.L_x_52581) ;  /* 0x0000000000300947 */ /* 0x000fea0003800000 */
[----:B0-----:R-:W0:Y:S01]  /*23e0*/  LDC.64 R2, c[0x0][0x220] ;  /* 0x00008800ff027b82 */ /* 0x001e220000000a00 */
[----:B------:R-:W-:Y:S01]  /*23f0*/  IADD3 R5, R23, R7, RZ ;  /* 0x0000000717057210 */ /* 0x000fe20007ffe0ff */
[----:B------:R-:W-:-:S04]  /*2400*/  VIADD R7, R7, 0x80 ;  /* 0x0000008007077836 */ /* 0x000fc80000000000 */
[----:B0-----:R-:W-:-:S05]  /*2410*/  IMAD.WIDE.U32 R2, R5, 0x4, R2 ;  /* 0x0000000405027825 */ /* 0x001fca00078e0002 */
[----:B------:R1:W-:Y:S02]  /*2420*/  STG.E desc[UR4][R2.64], R13 ;  /* 0x0000000d02007986 */ /* 0x0003e4000c101904 */
.L_x_52580:
[----:B------:R-:W-:-:S13]  /*2430*/  ISETP.GE.AND P0, PT, R7, R0, PT ;  /* 0x000000000700720c */ /* 0x000fda0003f06270 */
[----:B------:R-:W-:Y:S05]  /*2440*/  @P0 BRA `(.L_x_52582) ;  /* 0x0000000000340947 */ /* 0x000fea0003800000 */
[----:B01----:R-:W0:Y:S01]  /*2450*/  LDC.64 R2, c[0x0][0x220] ;  /* 0x00008800ff027b82 */ /* 0x003e220000000a00 */
[----:B------:R-:W-:Y:S02]  /*2460*/  IMAD.IADD R5, R23, 0x1, R7 ;  /* 0x0000000117057824 */ /* 0x000fe400078e0207 */
[----:B------:R-:W-:Y:S02]  /*2470*/  VIADD R7, R7, 0x80 ;  /* 0x0000008007077836 */ /* 0x000fe40000000000 */
[----:B0-----:R-:W-:-:S05]  /*2480*/  IMAD.WIDE.U32 R2, R5, 0x4, R2 ;  /* 0x0000000405027825 */ /* 0x001fca00078e0002 */
[----:B------:R1:W-:Y:S02]  /*2490*/  STG.E desc[UR4][R2.64], R14 ;  /* 0x0000000e02007986 */ /* 0x0003e4000c101904 */
.L_x_52581:
        /* <DEDUP_REMOVED lines=8> */
.L_x_52582:
[----:B------:R-:W-:Y:S05]  /*2520*/  BSYNC B1 ;  /* 0x0000000000017941 */ /* 0x000fea0003800000 */
.L_x_52578:
[----:B------:R-:W-:-:S13]  /*2530*/  ISETP.GE.AND P0, PT, R7, R0, PT ;  /* 0x000000000700720c */ /* 0x000fda0003f06270 */
[----:B012---:R-:W0:Y:S01]  /*2540*/  @!P0 LDC.64 R2, c[0x0][0x220] ;  /* 0x00008800ff028b82 */ /* 0x007e220000000a00 */
[----:B------:R-:W-:Y:S02]  /*2550*/  @!P0 IMAD.IADD R5, R23, 0x1, R7 ;  /* 0x0000000117058824 */ /* 0x000fe400078e0207 */
[----:B------:R-:W-:Y:S02]  /*2560*/  @!P0 VIADD R7, R7, 0x80 ;  /* 0x0000008007078836 */ /* 0x000fe40000000000 */
[----:B0-----:R-:W-:-:S05]  /*2570*/  @!P0 IMAD.WIDE.U32 R2, R5, 0x4, R2 ;  /* 0x0000000405028825 */ /* 0x001fca00078e0002 */
[----:B------:R2:W-:Y:S02]  /*2580*/  @!P0 STG.E desc[UR4][R2.64], R8 ;  /* 0x0000000802008986 */ /* 0x0005e4000c101904 */
.L_x_52583:
[----:B------:R-:W-:Y:S05]  /*2590*/  BSYNC B0 ;  /* 0x0000000000007941 */ /* 0x000fea0003800000 */
.L_x_52577:
        /* <DEDUP_REMOVED lines=8> */
.L_x_52584:
        /* <DEDUP_REMOVED lines=14> */
.L_x_57632:


//--------------------- .text._ZN2at6native18elementwise_kernelILi128ELi4EZNS0_15gpu_kernel_implINS0_13BinaryFunctorIaaaZZZNS0_21remainder_kernel_cudaERNS_18TensorIteratorBaseEENKUlvE_clEvENKUlvE0_clEvEUlaaE_EEEEvS5_RKT_EUliE_EEviT1_ --------------------------
	.section	.text._ZN2at6native18elementwise_kernelILi128ELi4EZNS0_15gpu_kernel_implINS0_13BinaryFunctorIaaaZZZNS0_21remainder_kernel_cudaERNS_18TensorIteratorBaseEENKUlvE_clEvENKUlvE0_clEvEUlaaE_EEEEvS5_RKT_EUliE_EEviT1_,"ax",@progbits
	.align	128
        .global         _ZN2at6native18elementwise_kernelILi128ELi4EZNS0_15gpu_kernel_implINS0_13BinaryFunctorIaaaZZZNS0_21remainder_kernel_cudaERNS_18TensorIteratorBaseEENKUlvE_clEvENKUlvE0_clEvEUlaaE_EEEEvS5_RKT_EUliE_EEviT1_
        .type           _ZN2at6native18elementwise_kernelILi128ELi4EZNS0_15gpu_kernel_implINS0_13BinaryFunctorIaaaZZZNS0_21remainder_kernel_cudaERNS_18TensorIteratorBaseEENKUlvE_clEvENKUlvE0_clEvEUlaaE_EEEEvS5_RKT_EUliE_EEviT1_,@function
        .size           _ZN2at6native18elementwise_kernelILi128ELi4EZNS0_15gpu_kernel_implINS0_13BinaryFunctorIaaaZZZNS0_21remainder_kernel_cudaERNS_18TensorIteratorBaseEENKUlvE_clEvENKUlvE0_clEvEUlaaE_EEEEvS5_RKT_EUliE_EEviT1_,(.L_x_57633 - _ZN2at6native18elementwise_kernelILi128ELi4EZNS0_15gpu_kernel_implINS0_13BinaryFunctorIaaaZZZNS0_21remainder_kernel_cudaERNS_18TensorIteratorBaseEENKUlvE_clEvENKUlvE0_clEvEUlaaE_EEEEvS5_RKT_EUliE_EEviT1_)
        .other          _ZN2at6native18elementwise_kernelILi128ELi4EZNS0_15gpu_kernel_implINS0_13BinaryFunctorIaaaZZZNS0_21remainder_kernel_cudaERNS_18TensorIteratorBaseEENKUlvE_clEvENKUlvE0_clEvEUlaaE_EEEEvS5_RKT_EUliE_EEviT1_,@"STO_CUDA_ENTRY STV_DEFAULT"
_ZN2at6native18elementwise_kernelILi128ELi4EZNS0_15gpu_kernel_implINS0_13BinaryFunctorIaaaZZZNS0_21remainder_kernel_cudaERNS_18TensorIteratorBaseEENKUlvE_clEvENKUlvE0_clEvEUlaaE_EEEEvS5_RKT_EUliE_EEviT1_:
.text._ZN2at6native18elementwise_kernelILi128ELi4EZNS0_15gpu_kernel_implINS0_13BinaryFunctorIaaaZZZNS0_21remainder_kernel_cudaERNS_18TensorIteratorBaseEENKUlvE_clEvENKUlvE0_clEvEUlaaE_EEEEvS5_RKT_EUliE_EEviT1_:
        /* <DEDUP_REMOVED lines=365> */
.L_x_52587:
        /* <DEDUP_REMOVED lines=20> */
.L_x_52591:
[----:B------:R0:W5:Y:S01]  /*1810*/  LDG.E.U8 R19, desc[UR36][R2.64] ;  /* 0x0000002402137981 */ /* 0x000162000c1e1100 */
[----:B------:R-:W-:Y:S05]  /*1820*/  BRA `(.L_x_52593) ;  /* 0x0000000c00547947 */ /* 0x000fea0003800000 */
.L_x_52590:
        /* <DEDUP_REMOVED lines=8> */
.L_x_52595:
[----:B------:R0:W5:Y:S01]  /*18b0*/  LDG.E.U8 R19, desc[UR36][R2.64] ;  /* 0x0000002402137981 */ /* 0x000162000c1e1100 */
[----:B------:R-:W-:Y:S05]  /*18c0*/  BRA `(.L_x_52593) ;  /* 0x0000000c002c7947 */ /* 0x000fea0003800000 */
.L_x_52594:
[----:B------:R0:W5:Y:S01]  /*18d0*/  LDG.E.U16 R19, desc[UR36][R2.64] ;  /* 0x0000002402137981 */ /* 0x000162000c1e1500 */
[----:B------:R-:W-:Y:S05]  /*18e0*/  BRA `(.L_x_52593) ;  /* 0x0000000c00247947 */ /* 0x000fea0003800000 */
.L_x_52589:
        /* <DEDUP_REMOVED lines=9> */
.L_x_52597:
[----:B------:R-:W2:Y:S02]  /*1980*/  LDG.E.U16 R0, desc[UR36][R2.64] ;  /* 0x0000002402007981 */ /* 0x000ea4000c1e1500 */
[----:B--2---:R-:W-:-:S06]  /*1990*/  HADD2.F32 R0, -RZ, R0.H0_H0 ;  /* 0x20000000ff007230 */ /* 0x004fcc0000004100 */
[----:B------:R-:W0:Y:S02]  /*19a0*/  F2I.FTZ.TRUNC.NTZ R0, R0 ;  /* 0x0000000000007305 */ /* 0x000e24000021f100 */
[----:B0-----:R-:W-:Y:S01]  /*19b0*/  PRMT R19, R0, 0x7610, R19 ;  /* 0x0000761000137816 */ /* 0x001fe20000000013 */
[----:B------:R-:W-:Y:S06]  /*19c0*/  BRA `(.L_x_52593) ;  /* 0x0000000800ec7947 */ /* 0x000fec0003800000 */
.L_x_52596:
        /* <DEDUP_REMOVED lines=9> */
.L_x_52599:
[----:B------:R-:W2:Y:S02]  /*1a60*/  LDG.E.U16 R2, desc[UR36][R2.64] ;  /* 0x0000002402027981 */ /* 0x000ea4000c1e1500 */
[----:B--2---:R-:W-:-:S06]  /*1a70*/  HADD2.F32 R0, -RZ, R2.H0_H0 ;  /* 0x20000002ff007230 */ /* 0x004fcc0000004100 */
[----:B------:R-:W0:Y:S02]  /*1a80*/  F2I.FTZ.TRUNC.NTZ R0, R0 ;  /* 0x0000000000007305 */ /* 0x000e24000021f100 */
[----:B0-----:R-:W-:Y:S01]  /*1a90*/  PRMT R19, R0, 0x7610, R19 ;  /* 0x0000761000137816 */ /* 0x001fe20000000013 */
[----:B------:R-:W-:Y:S06]  /*1aa0*/  BRA `(.L_x_52593) ;  /* 0x0000000800b47947 */ /* 0x000fec0003800000 */
.L_x_52598:
[----:B------:R-:W2:Y:S02]  /*1ab0*/  LDG.E.64 R2, desc[UR36][R2.64] ;  /* 0x0000002402027981 */ /* 0x000ea4000c1e1b00 */
[----:B--2---:R0:W1:Y:S01]  /*1ac0*/  F2I.F64.TRUNC R19, R2 ;  /* 0x0000000200137311 */ /* 0x004062000030d100 */
[----:B------:R-:W-:Y:S05]  /*1ad0*/  BRA `(.L_x_52593) ;  /* 0x0000000800a87947 */ /* 0x000fea0003800000 */
.L_x_52588:
        /* <DEDUP_REMOVED lines=12> */
.L_x_52602:
[----:B------:R-:W2:Y:S02]  /*1ba0*/  LDG.E.64 R2, desc[UR36][R2.64] ;  /* 0x0000002402027981 */ /* 0x000ea4000c1e1b00 */
[----:B--2---:R3:W4:Y:S01]  /*1bb0*/  F2I.F64.TRUNC R19, R2 ;  /* 0x0000000200137311 */ /* 0x004722000030d100 */
[----:B------:R-:W-:Y:S05]  /*1bc0*/  BRA `(.L_x_52593) ;  /* 0x00000008006c7947 */ /* 0x000fea0003800000 */
.L_x_52601:
        /* <DEDUP_REMOVED lines=28> */
.L_x_52604:
        /* <DEDUP_REMOVED lines=15> */
.L_x_52603:
[----:B------:R-:W2:Y:S02]  /*1e80*/  LDG.E.U16 R0, desc[UR36][R2.64] ;  /* 0x0000002402007981 */ /* 0x000ea4000c1e1500 */
[----:B--2---:R-:W-:-:S06]  /*1e90*/  IMAD.U32 R0, R0, 0x10000, RZ ;  /* 0x0001000000007824 */ /* 0x004fcc00078e00ff */
[----:B------:R-:W0:Y:S02]  /*1ea0*/  F2I.FTZ.TRUNC.NTZ R0, R0 ;  /* 0x0000000000007305 */ /* 0x000e24000021f100 */
[----:B0-----:R-:W-:Y:S01]  /*1eb0*/  PRMT R19, R0, 0x7610, R19 ;  /* 0x0000761000137816 */ /* 0x001fe20000000013 */
[----:B------:R-:W-:Y:S06]  /*1ec0*/  BRA `(.L_x_52593) ;  /* 0x0000000400ac7947 */ /* 0x000fec0003800000 */
.L_x_52600:
        /* <DEDUP_REMOVED lines=10> */
.L_x_52607:
        /* <DEDUP_REMOVED lines=21> */
.L_x_52611:
[----:B------:R-:W-:Y:S05]  /*20c0*/  BSYNC B1 ;  /* 0x0000000000017941 */ /* 0x000fea0003800000 */
.L_x_52610:
[----:B------:R-:W-:Y:S01]  /*20d0*/  LEA R3, R0, 0x3b800000, 0x17 ;  /* 0x3b80000000037811 */ /* 0x000fe200078eb8ff */
[----:B------:R-:W-:-:S05]  /*20e0*/  IMAD.SHL.U32 R0, R2, 0x100000, RZ ;  /* 0x0010000002007824 */ /* 0x000fca00078e00ff */
[----:B------:R-:W-:-:S07]  /*20f0*/  LOP3.LUT R0, R3, R0, R4, 0xfe, !PT ;  /* 0x0000000003007212 */ /* 0x000fce00078efe04 */
.L_x_52609:
[----:B------:R-:W-:Y:S05]  /*2100*/  BSYNC B0 ;  /* 0x0000000000007941 */ /* 0x000fea0003800000 */
.L_x_52608:
[----:B------:R-:W0:Y:S02]  /*2110*/  F2I.FTZ.TRUNC.NTZ R0, R0 ;  /* 0x0000000000007305 */ /* 0x000e24000021f100 */
[----:B0-----:R-:W-:Y:S01]  /*2120*/  PRMT R19, R0, 0x7610, R19 ;  /* 0x0000761000137816 */ /* 0x001fe20000000013 */
[----:B------:R-:W-:Y:S06]  /*2130*/  BRA `(.L_x_52593) ;  /* 0x0000000400107947 */ /* 0x000fec0003800000 */
.L_x_52606:
        /* <DEDUP_REMOVED lines=21> */
.L_x_52615:
[----:B------:R-:W-:Y:S05]  /*2290*/  BSYNC B1 ;  /* 0x0000000000017941 */ /* 0x000fea0003800000 */
.L_x_52614:
[----:B------:R-:W-:Y:S01]  /*22a0*/  LEA R3, R0, 0x37800000, 0x17 ;  /* 0x3780000000037811 */ /* 0x000fe200078eb8ff */
[----:B------:R-:W-:-:S05]  /*22b0*/  IMAD.SHL.U32 R0, R2, 0x200000, RZ ;  /* 0x0020000002007824 */ /* 0x000fca00078e00ff */
[----:B------:R-:W-:-:S07]  /*22c0*/  LOP3.LUT R0, R3, R0, R4, 0xfe, !PT ;  /* 0x0000000003007212 */ /* 0x000fce00078efe04 */
.L_x_52613:
[----:B------:R-:W-:Y:S05]  /*22d0*/  BSYNC B0 ;  /* 0x0000000000007941 */ /* 0x000fea0003800000 */
.L_x_52612:
[----:B------:R-:W0:Y:S02]  /*22e0*/  F2I.FTZ.TRUNC.NTZ R0, R0 ;  /* 0x0000000000007305 */ /* 0x000e24000021f100 */
[----:B0-----:R-:W-:Y:S01]  /*22f0*/  PRMT R19, R0, 0x7610, R19 ;  /* 0x0000761000137816 */ /* 0x001fe20000000013 */
[----:B------:R-:W-:Y:S06]  /*2300*/  BRA `(.L_x_52593) ;  /* 0x00000000009c7947 */ /* 0x000fec0003800000 */
.L_x_52605:
        /* <DEDUP_REMOVED lines=14> */
.L_x_52619:
[----:B------:R-:W-:Y:S05]  /*23f0*/  BSYNC B0 ;  /* 0x0000000000007941 */ /* 0x000fea0003800000 */
.L_x_52618:
[----:B------:R-:W0:Y:S02]  /*2400*/  F2I.FTZ.TRUNC.NTZ R0, R0 ;  /* 0x0000000000007305 */ /* 0x000e24000021f100 */
[----:B0-----:R-:W-:Y:S01]  /*2410*/  PRMT R19, R0, 0x7610, R19 ;  /* 0x0000761000137816 */ /* 0x001fe20000000013 */
[----:B------:R-:W-:Y:S06]  /*2420*/  BRA `(.L_x_52593) ;  /* 0x0000000000547947 */ /* 0x000fec0003800000 */
.L_x_52592:
        /* <DEDUP_REMOVED lines=16> */
.L_x_52620:
[----:B------:R-:W-:Y:S01]  /*2530*/  PRMT R19, RZ, 0x7610, R19 ;  /* 0x00007610ff137816 */ /* 0x000fe20000000013 */
[----:B------:R-:W-:Y:S06]  /*2540*/  BRA `(.L_x_52593) ;  /* 0x00000000000c7947 */ /* 0x000fec0003800000 */
.L_x_52617:
[----:B------:R2:W5:Y:S01]  /*2550*/  LDG.E.U8 R19, desc[UR36][R2.64] ;  /* 0x0000002402137981 */ /* 0x000562000c1e1100 */
[----:B------:R-:W-:Y:S05]  /*2560*/  BRA `(.L_x_52593) ;  /* 0x0000000000047947 */ /* 0x000fea0003800000 */
.L_x_52616:
[----:B------:R1:W5:Y:S02]  /*2570*/  LDG.E.U8 R19, desc[UR36][R2.64] ;  /* 0x0000002402137981 */ /* 0x000364000c1e1100 */
.L_x_52593:
        /* <DEDUP_REMOVED lines=17> */
.L_x_52624:
[----:B------:R3:W5:Y:S01]  /*2690*/  LDG.E.U8 R0, desc[UR36][R2.64] ;  /* 0x0000002402007981 */ /* 0x000762000c1e1100 */
[----:B------:R-:W-:Y:S05]  /*26a0*/  BRA `(.L_x_52626) ;  /* 0x0000000c00547947 */ /* 0x000fea0003800000 */
.L_x_52623:
        /* <DEDUP_REMOVED lines=8> */
.L_x_52628:
[----:B------:R1:W5:Y:S01]  /*2730*/  LDG.E.U8 R0, desc[UR36][R2.64] ;  /* 0x0000002402007981 */ /* 0x000362000c1e1100 */
[----:B------:R-:W-:Y:S05]  /*2740*/  BRA `(.L_x_52626) ;  /* 0x0000000c002c7947 */ /* 0x000fea0003800000 */
.L_x_52627:
[----:B------:R2:W5:Y:S01]  /*2750*/  LDG.E.U16 R0, desc[UR36][R2.64] ;  /* 0x0000002402007981 */ /* 0x000562000c1e1500 */
[----:B------:R-:W-:Y:S05]  /*2760*/  BRA `(.L_x_52626) ;  /* 0x0000000c00247947 */ /* 0x000fea0003800000 */
.L_x_52622:
        /* <DEDUP_REMOVED lines=9> */
.L_x_52630:
[----:B------:R-:W2:Y:S02]  /*2800*/  LDG.E.U16 R4, desc[UR36][R2.64] ;  /* 0x0000002402047981 */ /* 0x000ea4000c1e1500 */
[----:B--2---:R-:W-:-:S06]  /*2810*/  HADD2.F32 R4, -RZ, R4.H0_H0 ;  /* 0x20000004ff047230 */ /* 0x004fcc0000004100 */
[----:B------:R-:W0:Y:S02]  /*2820*/  F2I.FTZ.TRUNC.NTZ R4, R4 ;  /* 0x0000000400047305 */ /* 0x000e24000021f100 */
[----:B0-----:R-:W-:Y:S01]  /*2830*/  PRMT R0, R4, 0x7610, R0 ;  /* 0x0000761004007816 */ /* 0x001fe20000000000 */
[----:B------:R-:W-:Y:S06]  /*2840*/  BRA `(.L_x_52626) ;  /* 0x0000000800ec7947 */ /* 0x000fec0003800000 */
.L_x_52629:
        /* <DEDUP_REMOVED lines=9> */
.L_x_52632:
[----:B------:R-:W2:Y:S02]  /*28e0*/  LDG.E.U16 R2, desc[UR36][R2.64] ;  /* 0x0000002402027981 */ /* 0x000ea4000c1e1500 */
[----:B--2---:R-:W-:-:S06]  /*28f0*/  HADD2.F32 R4, -RZ, R2.H0_H0 ;  /* 0x20000002ff047230 */ /* 0x004fcc0000004100 */
[----:B------:R-:W0:Y:S02]  /*2900*/  F2I.FTZ.TRUNC.NTZ R4, R4 ;  /* 0x0000000400047305 */ /* 0x000e24000021f100 */
[----:B0-----:R-:W-:Y:S01]  /*2910*/  PRMT R0, R4, 0x7610, R0 ;  /* 0x0000761004007816 */ /* 0x001fe20000000000 */
[----:B------:R-:W-:Y:S06]  /*2920*/  BRA `(.L_x_52626) ;  /* 0x0000000800b47947 */ /* 0x000fec0003800000 */
.L_x_52631:
[----:B------:R-:W2:Y:S02]  /*2930*/  LDG.E.64 R2, desc[UR36][R2.64] ;  /* 0x0000002402027981 */ /* 0x000ea4000c1e1b00 */
[----:B--2---:R0:W1:Y:S01]  /*2940*/  F2I.F64.TRUNC R0, R2 ;  /* 0x0000000200007311 */ /* 0x004062000030d100 */
[----:B------:R-:W-:Y:S05]  /*2950*/  BRA `(.L_x_52626) ;  /* 0x0000000800a87947 */ /* 0x000fea0003800000 */
.L_x_52621:
        /* <DEDUP_REMOVED lines=12> */
.L_x_52635:
[----:B------:R-:W2:Y:S02]  /*2a20*/  LDG.E.64 R2, desc[UR36][R2.64] ;  /* 0x0000002402027981 */ /* 0x000ea4000c1e1b00 */
[----:B--2---:R0:W1:Y:S01]  /*2a30*/  F2I.F64.TRUNC R0, R2 ;  /* 0x0000000200007311 */ /* 0x004062000030d100 */
[----:B------:R-:W-:Y:S05]  /*2a40*/  BRA `(.L_x_52626) ;  /* 0x00000008006c7947 */ /* 0x000fea0003800000 */
.L_x_52634:
        /* <DEDUP_REMOVED lines=28> */
.L_x_52637:
        /* <DEDUP_REMOVED lines=15> */
.L_x_52636:
[----:B------:R-:W2:Y:S02]  /*2d00*/  LDG.E.U16 R4, desc[UR36][R2.64] ;  /* 0x0000002402047981 */ /* 0x000ea4000c1e1500 */
[----:B--2---:R-:W-:-:S06]  /*2d10*/  IMAD.U32 R4, R4, 0x10000, RZ ;  /* 0x0001000004047824 */ /* 0x004fcc00078e00ff */
[----:B------:R-:W0:Y:S02]  /*2d20*/  F2I.FTZ.TRUNC.NTZ R4, R4 ;  /* 0x0000000400047305 */ /* 0x000e24000021f100 */
[----:B0-----:R-:W-:Y:S01]  /*2d30*/  PRMT R0, R4, 0x7610, R0 ;  /* 0x0000761004007816 */ /* 0x001fe20000000000 */
[----:B------:R-:W-:Y:S06]  /*2d40*/  BRA `(.L_x_52626) ;  /* 0x0000000400ac7947 */ /* 0x000fec0003800000 */
.L_x_52633:
        /* <DEDUP_REMOVED lines=10> */
.L_x_52640:
        /* <DEDUP_REMOVED lines=21> */
.L_x_52644:
[----:B------:R-:W-:Y:S05]  /*2f40*/  BSYNC B1 ;  /* 0x0000000000017941 */ /* 0x000fea0003800000 */
.L_x_52643:
[----:B------:R-:W-:Y:S01]  /*2f50*/  IMAD.SHL.U32 R2, R2, 0x100000, RZ ;  /* 0x0010000002027824 */ /* 0x000fe200078e00ff */
[----:B------:R-:W-:-:S04]  /*2f60*/  LEA R3, R0, 0x3b800000, 0x17 ;  /* 0x3b80000000037811 */ /* 0x000fc800078eb8ff */
[----:B------:R-:W-:-:S07]  /*2f70*/  LOP3.LUT R4, R3, R2, R4, 0xfe, !PT ;  /* 0x0000000203047212 */ /* 0x000fce00078efe04 */
.L_x_52642:
[----:B------:R-:W-:Y:S05]  /*2f80*/  BSYNC B0 ;  /* 0x0000000000007941 */ /* 0x000fea0003800000 */
.L_x_52641:
[----:B------:R-:W0:Y:S02]  /*2f90*/  F2I.FTZ.TRUNC.NTZ R4, R4 ;  /* 0x0000000400047305 */ /* 0x000e24000021f100 */
[----:B0-----:R-:W-:Y:S01]  /*2fa0*/  PRMT R0, R4, 0x7610, R0 ;  /* 0x0000761004007816 */ /* 0x001fe20000000000 */
[----:B------:R-:W-:Y:S06]  /*2fb0*/  BRA `(.L_x_52626) ;  /* 0x0000000400107947 */ /* 0x000fec0003800000 */
.L_x_52639:
        /* <DEDUP_REMOVED lines=21> */
.L_x_52648:
[----:B------:R-:W-:Y:S05]  /*3110*/  BSYNC B1 ;  /* 0x0000000000017941 */ /* 0x000fea0003800000 */
.L_x_52647:
[----:B------:R-:W-:Y:S01]  /*3120*/  IMAD.SHL.U32 R2, R2, 0x200000, RZ ;  /* 0x0020000002027824 */ /* 0x000fe200078e00ff */
[----:B------:R-:W-:-:S04]  /*3130*/  LEA R3, R0, 0x37800000, 0x17 ;  /* 0x3780000000037811 */ /* 0x000fc800078eb8ff */
[----:B------:R-:W-:-:S07]  /*3140*/  LOP3.LUT R4, R3, R2, R4, 0xfe, !PT ;  /* 0x0000000203047212 */ /* 0x000fce00078efe04 */
.L_x_52646:
[----:B------:R-:W-:Y:S05]  /*3150*/  BSYNC B0 ;  /* 0x0000000000007941 */ /* 0x000fea0003800000 */
.L_x_52645:
[----:B------:R-:W0:Y:S02]  /*3160*/  F2I.FTZ.TRUNC.NTZ R4, R4 ;  /* 0x0000000400047305 */ /* 0x000e24000021f100 */
[----:B0-----:R-:W-:Y:S01]  /*3170*/  PRMT R0, R4, 0x7610, R0 ;  /* 0x0000761004007816 */ /* 0x001fe20000000000 */
[----:B------:R-:W-:Y:S06]  /*3180*/  BRA `(.L_x_52626) ;  /* 0x00000000009c7947 */ /* 0x000fec0003800000 */
.L_x_52638:
        /* <DEDUP_REMOVED lines=14> */
.L_x_52652:
[----:B------:R-:W-:Y:S05]  /*3270*/  BSYNC B0 ;  /* 0x0000000000007941 */ /* 0x000fea0003800000 */
.L_x_52651:
[----:B------:R-:W0:Y:S02]  /*3280*/  F2I.FTZ.TRUNC.NTZ R4, R4 ;  /* 0x0000000400047305 */ /* 0x000e24000021f100 */
[----:B0-----:R-:W-:Y:S01]  /*3290*/  PRMT R0, R4, 0x7610, R0 ;  /* 0x0000761004007816 */ /* 0x001fe20000000000 */
[----:B------:R-:W-:Y:S06]  /*32a0*/  BRA `(.L_x_52626) ;  /* 0x0000000000547947 */ /* 0x000fec0003800000 */
.L_x_52625:
        /* <DEDUP_REMOVED lines=16> */
.L_x_52653:
[----:B------:R-:W-:Y:S01]  /*33b0*/  PRMT R0, RZ, 0x7610, R0 ;  /* 0x00007610ff007816 */ /* 0x000fe20000000000 */
[----:B------:R-:W-:Y:S06]  /*33c0*/  BRA `(.L_x_52626) ;  /* 0x00000000000c7947 */ /* 0x000fec0003800000 */
.L_x_52650:
[----:B------:R0:W5:Y:S01]  /*33d0*/  LDG.E.U8 R0, desc[UR36][R2.64] ;  /* 0x0000002402007981 */ /* 0x000162000c1e1100 */
[----:B------:R-:W-:Y:S05]  /*33e0*/  BRA `(.L_x_52626) ;  /* 0x0000000000047947 */ /* 0x000fea0003800000 */
.L_x_52649:
[----:B------:R0:W5:Y:S02]  /*33f0*/  LDG.E.U8 R0, desc[UR36][R2.64] ;  /* 0x0000002402007981 */ /* 0x000164000c1e1100 */
.L_x_52626:
[----:B012345:R-:W-:Y:S02]  /*3400*/  LOP3.LUT R2, R0, 0xffff, RZ, 0xc0, !PT ;  /* 0x0000ffff00027812 */ /* 0x03ffe400078ec0ff */
[----:B------:R-:W-:Y:S02]  /*3410*/  LOP3.LUT R19, R19, 0xffff, RZ, 0xc0, !PT ;  /* 0x0000ffff13137812 */ /* 0x000fe400078ec0ff */
[----:B------:R-:W-:Y:S02]  /*3420*/  PRMT R4, R2, 0x8880, RZ ;  /* 0x0000888002047816 */ /* 0x000fe400000000ff */
[----:B------:R-:W-:Y:S02]  /*3430*/  PRMT R5, R19, 0x8880, RZ ;  /* 0x0000888013057816 */ /* 0x000fe400000000ff */
[----:B------:R-:W-:Y:S02]  /*3440*/  IABS R7, R4 ;  /* 0x0000000400077213 */ /* 0x000fe40000000000 */
[----:B------:R-:W-:-:S02]  /*3450*/  IABS R11, R5 ;  /* 0x00000005000b7213 */ /* 0x000fc40000000000 */
[----:B------:R-:W0:Y:S01]  /*3460*/  I2F.RP R6, R7 ;  /* 0x0000000700067306 */ /* 0x000e220000209400 */
[----:B------:R-:W-:-:S07]  /*3470*/  ISETP.GE.AND P2, PT, R5, RZ, PT ;  /* 0x000000ff0500720c */ /* 0x000fce0003f46270 */
[----:B0-----:R-:W0:Y:S02]  /*3480*/  MUFU.RCP R6, R6 ;  /* 0x0000000600067308 */ /* 0x001e240000001000 */
[----:B0-----:R-:W-:Y:S02]  /*3490*/  VIADD R2, R6, 0xffffffe ;  /* 0x0ffffffe06027836 */ /* 0x001fe40000000000 */
[----:B------:R-:W0:Y:S04]  /*34a0*/  LDC.U8 R6, c[0x0][0x491] ;  /* 0x00012440ff067b82 */ /* 0x000e280000000000 */
[----:B------:R1:W2:Y:S02]  /*34b0*/  F2I.FTZ.U32.TRUNC.NTZ R3, R2 ;  /* 0x0000000200037305 */ /* 0x0002a4000021f000 */
[----:B-1----:R-:W-:-:S02]  /*34c0*/  IMAD.MOV.U32 R2, RZ, RZ, RZ ;  /* 0x000000ffff027224 */ /* 0x002fc400078e00ff */
[----:B--2---:R-:W-:-:S04]  /*34d0*/  IMAD.MOV R8, RZ, RZ, -R3 ;  /* 0x000000ffff087224 */ /* 0x004fc800078e0a03 */
        /* <DEDUP_REMOVED lines=14> */
[----:B------:R-:W-:Y:S02]  /*35c0*/  LOP3.LUT R3, R0, R2, RZ, 0x3c, !PT ;  /* 0x0000000200037212 */ /* 0x000fe400078e3cff */
[----:B------:R-:W-:Y:S02]  /*35d0*/  ISETP.GT.AND P1, PT, R4, 0x9, PT ;  /* 0x000000090400780c */ /* 0x000fe40003f24270 */
[----:B------:R-:W-:Y:S02]  /*35e0*/  PRMT R3, R3, 0x8880, RZ ;  /* 0x0000888003037816 */ /* 0x000fe400000000ff */
[----:B------:R-:W-:-:S04]  /*35f0*/  LOP3.LUT P0, RZ, R2, 0xff, RZ, 0xc0, !PT ;  /* 0x000000ff02ff7812 */ /* 0x000fc8000780c0ff */
[----:B------:R-:W-:-:S04]  /*3600*/  ISETP.GT.OR P0, PT, R3, -0x1, !P0 ;  /* 0xffffffff0300780c */ /* 0x000fc80004704670 */
        /* <DEDUP_REMOVED lines=13> */
.L_x_52657:
[----:B------:R1:W-:Y:S01]  /*36e0*/  STG.E.U8 desc[UR36][R16.64], R5 ;  /* 0x0000000510007986 */ /* 0x0003e2000c101124 */
[----:B------:R-:W-:Y:S05]  /*36f0*/  BRA `(.L_x_52659) ;  /* 0x0000000c00987947 */ /* 0x000fea0003800000 */
.L_x_52656:
        /* <DEDUP_REMOVED lines=12> */
.L_x_52661:
[----:B------:R-:W-:-:S04]  /*37c0*/  LOP3.LUT R5, R5, 0xffff, RZ, 0xc0, !PT ;  /* 0x0000ffff05057812 */ /* 0x000fc800078ec0ff */
[----:B------:R-:W-:-:S05]  /*37d0*/  PRMT R3, R5, 0x8880, RZ ;  /* 0x0000888005037816 */ /* 0x000fca00000000ff */
[----:B------:R3:W-:Y:S01]  /*37e0*/  STG.E desc[UR36][R16.64], R3 ;  /* 0x0000000310007986 */ /* 0x0007e2000c101924 */
[----:B------:R-:W-:Y:S05]  /*37f0*/  BRA `(.L_x_52659) ;  /* 0x0000000c00587947 */ /* 0x000fea0003800000 */
.L_x_52660:
[----:B------:R-:W-:-:S04]  /*3800*/  PRMT R3, R5, 0x8880, RZ ;  /* 0x0000888005037816 */ /* 0x000fc800000000ff */
[----:B------:R-:W-:-:S05]  /*3810*/  PRMT R3, R3, 0x7710, RZ ;  /* 0x0000771003037816 */ /* 0x000fca00000000ff */
[----:B------:R2:W-:Y:S01]  /*3820*/  STG.E.U16 desc[UR36][R16.64], R3 ;  /* 0x0000000310007986 */ /* 0x0005e2000c101524 */
[----:B------:R-:W-:Y:S05]  /*3830*/  BRA `(.L_x_52659) ;  /* 0x0000000c00487947 */ /* 0x000fea0003800000 */
.L_x_52655:
        /* <DEDUP_REMOVED lines=9> */
.L_x_52663:
[----:B------:R-:W0:Y:S02]  /*38d0*/  I2F.S8 R0, R5 ;  /* 0x0000000500007306 */ /* 0x000e240000001400 */
[----:B0-----:R-:W-:-:S05]  /*38e0*/  F2FP.F16.F32.PACK_AB R0, RZ, R0 ;  /* 0x00000000ff00723e */ /* 0x001fca00000000ff */
[----:B------:R0:W-:Y:S01]  /*38f0*/  STG.E.U16 desc[UR36][R16.64], R0 ;  /* 0x0000000010007986 */ /* 0x0001e2000c101524 */
[----:B------:R-:W-:Y:S05]  /*3900*/  BRA `(.L_x_52659) ;  /* 0x0000000c00147947 */ /* 0x000fea0003800000 */
.L_x_52662:
        /* <DEDUP_REMOVED lines=10> */
.L_x_52665:
[----:B------:R-:W0:Y:S02]  /*39b0*/  I2F.S8 R5, R5 ;  /* 0x0000000500057306 */ /* 0x000e240000001400 */
[----:B0-----:R-:W-:-:S04]  /*39c0*/  F2FP.F16.F32.PACK_AB R3, RZ, R5 ;  /* 0x00000005ff03723e */ /* 0x001fc800000000ff */
[----:B------:R-:W-:-:S05]  /*39d0*/  PRMT R3, R3, 0x5410, RZ ;  /* 0x0000541003037816 */ /* 0x000fca00000000ff */
[----:B------:R0:W-:Y:S01]  /*39e0*/  STG.E desc[UR36][R16.64], R3 ;  /* 0x0000000310007986 */ /* 0x0001e2000c101924 */
[----:B------:R-:W-:Y:S05]  /*39f0*/  BRA `(.L_x_52659) ;  /* 0x0000000800d87947 */ /* 0x000fea0003800000 */
.L_x_52664:
[----:B------:R-:W-:-:S04]  /*3a00*/  PRMT R2, R5, 0x8880, RZ ;  /* 0x0000888005027816 */ /* 0x000fc800000000ff */
[----:B------:R-:W-:-:S06]  /*3a10*/  PRMT R2, R2, 0x7710, RZ ;  /* 0x0000771002027816 */ /* 0x000fcc00000000ff */
[----:B------:R-:W0:Y:S02]  /*3a20*/  I2F.F64.S16 R2, R2 ;  /* 0x0000000200027312 */ /* 0x000e240000101c00 */
[----:B0-----:R0:W-:Y:S01]  /*3a30*/  STG.E.64 desc[UR36][R16.64], R2 ;  /* 0x0000000210007986 */ /* 0x0011e2000c101b24 */
[----:B------:R-:W-:Y:S05]  /*3a40*/  BRA `(.L_x_52659) ;  /* 0x0000000800c47947 */ /* 0x000fea0003800000 */
.L_x_52654:
        /* <DEDUP_REMOVED lines=12> */
.L_x_52668:
[----:B------:R-:W-:Y:S02]  /*3b10*/  PRMT R4, R5, 0x8880, RZ ;  /* 0x0000888005047816 */ /* 0x000fe400000000ff */
[----:B------:R-:W-:Y:S02]  /*3b20*/  CS2R R6, SRZ ;  /* 0x0000000000067805 */ /* 0x000fe4000001ff00 */
[----:B------:R-:W-:-:S06]  /*3b30*/  PRMT R4, R4, 0x7710, RZ ;  /* 0x0000771004047816 */ /* 0x000fcc00000000ff */
[----:B------:R-:W0:Y:S02]  /*3b40*/  I2F.F64.S16 R4, R4 ;  /* 0x0000000400047312 */ /* 0x000e240000101c00 */
[----:B0-----:R0:W-:Y:S01]  /*3b50*/  STG.E.128 desc[UR36][R16.64], R4 ;  /* 0x0000000410007986 */ /* 0x0011e2000c101d24 */
[----:B------:R-:W-:Y:S05]  /*3b60*/  BRA `(.L_x_52659) ;  /* 0x00000008007c7947 */ /* 0x000fea0003800000 */
.L_x_52667:
        /* <DEDUP_REMOVED lines=21> */
.L_x_52672:
[----:B------:R-:W-:Y:S05]  /*3cc0*/  BSYNC B0 ;  /* 0x0000000000007941 */ /* 0x000fea0003800000 */
.L_x_52671:
[----:B------:R-:W-:-:S05]  /*3cd0*/  LOP3.LUT R3, R0, R3, RZ, 0xfc, !PT ;  /* 0x0000000300037212 */ /* 0x000fca00078efcff */
[----:B------:R0:W-:Y:S01]  /*3ce0*/  STG.E.U8 desc[UR36][R16.64], R3 ;  /* 0x0000000310007986 */ /* 0x0001e2000c101124 */
[----:B------:R-:W-:Y:S05]  /*3cf0*/  BRA `(.L_x_52659) ;  /* 0x0000000800187947 */ /* 0x000fea0003800000 */
.L_x_52670:
        /* <DEDUP_REMOVED lines=13> */
.L_x_52674:
[----:B------:R-:W-:Y:S01]  /*3dd0*/  IMAD.MOV.U32 R0, RZ, RZ, 0x7f ;  /* 0x0000007fff007424 */ /* 0x000fe200078e00ff */
[----:B------:R-:W-:-:S04]  /*3de0*/  ISETP.GT.U32.AND P0, PT, R2, 0x7f800000, PT ;  /* 0x7f8000000200780c */ /* 0x000fc80003f04070 */
[----:B------:R-:W-:-:S09]  /*3df0*/  SEL R0, R0, 0x7c, P0 ;  /* 0x0000007c00007807 */ /* 0x000fd20000000000 */
.L_x_52675:
[----:B------:R-:W-:Y:S05]  /*3e00*/  BSYNC B0 ;  /* 0x0000000000007941 */ /* 0x000fea0003800000 */
.L_x_52673:
[----:B------:R-:W-:-:S04]  /*3e10*/  LOP3.LUT R2, R5, 0x80000000, RZ, 0xc0, !PT ;  /* 0x8000000005027812 */ /* 0x000fc800078ec0ff */
[----:B------:R-:W-:-:S04]  /*3e20*/  SHF.R.U32.HI R3, RZ, 0x18, R2 ;  /* 0x00000018ff037819 */ /* 0x000fc80000011602 */
[----:B------:R-:W-:-:S05]  /*3e30*/  LOP3.LUT R3, R0, R3, RZ, 0xfc, !PT ;  /* 0x0000000300037212 */ /* 0x000fca00078efcff */
[----:B------:R0:W-:Y:S01]  /*3e40*/  STG.E.U8 desc[UR36][R16.64], R3 ;  /* 0x0000000310007986 */ /* 0x0001e2000c101124 */
[----:B------:R-:W-:Y:S05]  /*3e50*/  BRA `(.L_x_52659) ;  /* 0x0000000400c07947 */ /* 0x000fea0003800000 */
.L_x_52669:
[----:B------:R-:W0:Y:S02]  /*3e60*/  I2F.S8 R0, R5 ;  /* 0x0000000500007306 */ /* 0x000e240000001400 */
[----:B0-----:R-:W-:-:S05]  /*3e70*/  F2FP.BF16.F32.PACK_AB R0, RZ, R0 ;  /* 0x00000000ff00723e */ /* 0x001fca00000010ff */
[----:B------:R0:W-:Y:S01]  /*3e80*/  STG.E.U16 desc[UR36][R16.64], R0 ;  /* 0x0000000010007986 */ /* 0x0001e2000c101524 */
[----:B------:R-:W-:Y:S05]  /*3e90*/  BRA `(.L_x_52659) ;  /* 0x0000000400b07947 */ /* 0x000fea0003800000 */
.L_x_52666:
        /* <DEDUP_REMOVED lines=12> */
.L_x_52678:
        /* <DEDUP_REMOVED lines=17> */
.L_x_52681:
[----:B------:R-:W-:-:S04]  /*4070*/  LOP3.LUT R2, R5, 0x80000000, RZ, 0xc0, !PT ;  /* 0x8000000005027812 */ /* 0x000fc800078ec0ff */
[----:B------:R-:W-:-:S04]  /*4080*/  SHF.R.U32.HI R3, RZ, 0x18, R2 ;  /* 0x00000018ff037819 */ /* 0x000fc80000011602 */
[----:B------:R-:W-:-:S04]  /*4090*/  LOP3.LUT R0, R0, R3, RZ, 0xfc, !PT ;  /* 0x0000000300007212 */ /* 0x000fc800078efcff */
[----:B------:R-:W-:-:S07]  /*40a0*/  PRMT R8, R0, 0x7610, R8 ;  /* 0x0000761000087816 */ /* 0x000fce0000000008 */
.L_x_52680:
[----:B------:R-:W-:Y:S05]  /*40b0*/  BSYNC B0 ;  /* 0x0000000000007941 */ /* 0x000fea0003800000 */
.L_x_52679:
[----:B------:R0:W-:Y:S01]  /*40c0*/  STG.E.U8 desc[UR36][R16.64], R8 ;  /* 0x0000000810007986 */ /* 0x0001e2000c101124 */
[----:B------:R-:W-:Y:S05]  /*40d0*/  BRA `(.L_x_52659) ;  /* 0x0000000400207947 */ /* 0x000fea0003800000 */
.L_x_52677:
        /* <DEDUP_REMOVED lines=17> */
.L_x_52684:
[----:B------:R-:W-:-:S04]  /*41f0*/  LOP3.LUT R2, R5, 0x80000000, RZ, 0xc0, !PT ;  /* 0x8000000005027812 */ /* 0x000fc800078ec0ff */
[----:B------:R-:W-:-:S04]  /*4200*/  SHF.R.U32.HI R3, RZ, 0x18, R2 ;  /* 0x00000018ff037819 */ /* 0x000fc80000011602 */
[----:B------:R-:W-:-:S04]  /*4210*/  LOP3.LUT R0, R0, R3, RZ, 0xfc, !PT ;  /* 0x0000000300007212 */ /* 0x000fc800078efcff */
[----:B------:R-:W-:-:S07]  /*4220*/  PRMT R8, R0, 0x7610, R8 ;  /* 0x0000761000087816 */ /* 0x000fce0000000008 */
.L_x_52683:
[----:B------:R-:W-:Y:S05]  /*4230*/  BSYNC B0 ;  /* 0x0000000000007941 */ /* 0x000fea0003800000 */
.L_x_52682:
[----:B------:R0:W-:Y:S01]  /*4240*/  STG.E.U8 desc[UR36][R16.64], R8 ;  /* 0x0000000810007986 */ /* 0x0001e2000c101124 */
[----:B------:R-:W-:Y:S05]  /*4250*/  BRA `(.L_x_52659) ;  /* 0x0000000000c07947 */ /* 0x000fea0003800000 */
.L_x_52676:
        /* <DEDUP_REMOVED lines=22> */
.L_x_52658:
        /* <DEDUP_REMOVED lines=16> */
.L_x_52687:
[----:B------:R-:W-:Y:S05]  /*44c0*/  BRA `(.L_x_52659) ;  /* 0x0000000000247947 */ /* 0x000fea0003800000 */
.L_x_52686:
[----:B------:R-:W-:-:S04]  /*44d0*/  LOP3.LUT R5, R5, 0xffff, RZ, 0xc0, !PT ;  /* 0x0000ffff05057812 */ /* 0x000fc800078ec0ff */
[----:B------:R-:W-:-:S05]  /*44e0*/  PRMT R5, R5, 0x8880, RZ ;  /* 0x0000888005057816 */ /* 0x000fca00000000ff */
[----:B------:R-:W-:-:S05]  /*44f0*/  IMAD.MOV.U32 R2, RZ, RZ, R5 ;  /* 0x000000ffff027224 */ /* 0x000fca00078e0005 */
[----:B------:R-:W-:-:S05]  /*4500*/  SHF.R.S32.HI R3, RZ, 0x1f, R2 ;  /* 0x0000001fff037819 */ /* 0x000fca0000011402 */
[----:B------:R0:W-:Y:S01]  /*4510*/  STG.E.64 desc[UR36][R16.64], R2 ;  /* 0x0000000210007986 */ /* 0x0001e2000c101b24 */
[----:B------:R-:W-:Y:S05]  /*4520*/  BRA `(.L_x_52659) ;  /* 0x00000000000c7947 */ /* 0x000fea0003800000 */
.L_x_52685:
[----:B------:R-:W-:-:S04]  /*4530*/  LOP3.LUT R5, R5, 0xffff, RZ, 0xc0, !PT ;  /* 0x0000ffff05057812 */ /* 0x000fc800078ec0ff */
[----:B------:R-:W-:-:S05]  /*4540*/  PRMT R3, R5, 0x8880, RZ ;  /* 0x0000888005037816 */ /* 0x000fca00000000ff */
[----:B------:R0:W-:Y:S02]  /*4550*/  STG.E desc[UR36][R16.64], R3 ;  /* 0x0000000310007986 */ /* 0x0001e4000c101924 */
.L_x_52659:
[----:B------:R-:W-:-:S04]  /*4560*/  IMAD R18, R18, 0x200, R23 ;  /* 0x0000020012127824 */ /* 0x000fc800078e0217 */
[----:B------:R-:W-:-:S07]  /*4570*/  VIADD R19, R18, 0x80 ;  /* 0x0000008012137836 */ /* 0x000fce0000000000 */
.L_x_52586:
[----:B------:R-:W-:Y:S05]  /*4580*/  BSYNC B6 ;  /* 0x0000000000067941 */ /* 0x000fea0003800000 */
.L_x_52585:
        /* <DEDUP_REMOVED lines=358> */
.L_x_52690:
        /* <DEDUP_REMOVED lines=20> */
.L_x_52694:
[----:B------:R0:W5:Y:S01]  /*5d30*/  LDG.E.U8 R22, desc[UR36][R2.64] ;  /* 0x0000002402167981 */ /* 0x000162000c1e1100 */
[----:B------:R-:W-:Y:S05]  /*5d40*/  BRA `(.L_x_52696) ;  /* 0x0000000c00547947 */ /* 0x000fea0003800000 */
.L_x_52693:
        /* <DEDUP_REMOVED lines=8> */
.L_x_52698:
[----:B------:R0:W5:Y:S01]  /*5dd0*/  LDG.E.U8 R22, desc[UR36][R2.64] ;  /* 0x0000002402167981 */ /* 0x000162000c1e1100 */
[----:B------:R-:W-:Y:S05]  /*5de0*/  BRA `(.L_x_52696) ;  /* 0x0000000c002c7947 */ /* 0x000fea0003800000 */
.L_x_52697:
[----:B------:R0:W5:Y:S01]  /*5df0*/  LDG.E.U16 R22, desc[UR36][R2.64] ;  /* 0x0000002402167981 */ /* 0x000162000c1e1500 */
[----:B------:R-:W-:Y:S05]  /*5e00*/  BRA `(.L_x_52696) ;  /* 0x0000000c00247947 */ /* 0x000fea0003800000 */
.L_x_52692:
        /* <DEDUP_REMOVED lines=9> */
.L_x_52700:
[----:B------:R-:W2:Y:S02]  /*5ea0*/  LDG.E.U16 R0, desc[UR36][R2.64] ;  /* 0x0000002402007981 */ /* 0x000ea4000c1e1500 */
[----:B--2---:R-:W-:-:S06]  /*5eb0*/  HADD2.F32 R0, -RZ, R0.H0_H0 ;  /* 0x20000000ff007230 */ /* 0x004fcc0000004100 */
[----:B------:R-:W0:Y:S02]  /*5ec0*/  F2I.FTZ.TRUNC.NTZ R0, R0 ;  /* 0x0000000000007305 */ /* 0x000e24000021f100 */
[----:B0-----:R-:W-:Y:S01]  /*5ed0*/  PRMT R22, R0, 0x7610, R22 ;  /* 0x0000761000167816 */ /* 0x001fe20000000016 */
[----:B------:R-:W-:Y:S06]  /*5ee0*/  BRA `(.L_x_52696) ;  /* 0x0000000800ec7947 */ /* 0x000fec0003800000 */
.L_x_52699:
        /* <DEDUP_REMOVED lines=9> */
.L_x_52702:
[----:B------:R-:W2:Y:S02]  /*5f80*/  LDG.E.U16 R2, desc[UR36][R2.64] ;  /* 0x0000002402027981 */ /* 0x000ea4000c1e1500 */
[----:B--2---:R-:W-:-:S06]  /*5f90*/  HADD2.F32 R0, -RZ, R2.H0_H0 ;  /* 0x20000002ff007230 */ /* 0x004fcc0000004100 */
[----:B------:R-:W0:Y:S02]  /*5fa0*/  F2I.FTZ.TRUNC.NTZ R0, R0 ;  /* 0x0000000000007305 */ /* 0x000e24000021f100 */
[----:B0-----:R-:W-:Y:S01]  /*5fb0*/  PRMT R22, R0, 0x7610, R22 ;  /* 0x0000761000167816 */ /* 0x001fe20000000016 */
[----:B------:R-:W-:Y:S06]  /*5fc0*/  BRA `(.L_x_52696) ;  /* 0x0000000800b47947 */ /* 0x000fec0003800000 */
.L_x_52701:
[----:B------:R-:W2:Y:S02]  /*5fd0*/  LDG.E.64 R2, desc[UR36][R2.64] ;  /* 0x0000002402027981 */ /* 0x000ea4000c1e1b00 */
[----:B--2---:R0:W1:Y:S01]  /*5fe0*/  F2I.F64.TRUNC R22, R2 ;  /* 0x0000000200167311 */ /* 0x004062000030d100 */
[----:B------:R-:W-:Y:S05]  /*5ff0*/  BRA `(.L_x_52696) ;  /* 0x0000000800a87947 */ /* 0x000fea0003800000 */
.L_x_52691:
        /* <DEDUP_REMOVED lines=12> */
.L_x_52705:
[----:B------:R-:W2:Y:S02]  /*60c0*/  LDG.E.64 R2, desc[UR36][R2.64] ;  /* 0x0000002402027981 */ /* 0x000ea4000c1e1b00 */
[----:B--2---:R0:W1:Y:S01]  /*60d0*/  F2I.F64.TRUNC R22, R2 ;  /* 0x0000000200167311 */ /* 0x004062000030d100 */
[----:B------:R-:W-:Y:S05]  /*60e0*/  BRA `(.L_x_52696) ;  /* 0x00000008006c7947 */ /* 0x000fea0003800000 */
.L_x_52704:
        /* <DEDUP_REMOVED lines=28> */
.L_x_52707:
        /* <DEDUP_REMOVED lines=15> */
.L_x_52706:
[----:B------:R-:W2:Y:S02]  /*63a0*/  LDG.E.U16 R0, desc[UR36][R2.64] ;  /* 0x0000002402007981 */ /* 0x000ea4000c1e1500 */
[----:B--2---:R-:W-:-:S06]  /*63b0*/  IMAD.U32 R0, R0, 0x10000, RZ ;  /* 0x0001000000007824 */ /* 0x004fcc00078e00ff */
[----:B------:R-:W0:Y:S02]  /*63c0*/  F2I.FTZ.TRUNC.NTZ R0, R0 ;  /* 0x0000000000007305 */ /* 0x000e24000021f100 */
[----:B0-----:R-:W-:Y:S01]  /*63d0*/  PRMT R22, R0, 0x7610, R22 ;  /* 0x0000761000167816 */ /* 0x001fe20000000016 */
[----:B------:R-:W-:Y:S06]  /*63e0*/  BRA `(.L_x_52696) ;  /* 0x0000000400ac7947 */ /* 0x000fec0003800000 */
.L_x_52703:
        /* <DEDUP_REMOVED lines=10> */
.L_x_52710:
        /* <DEDUP_REMOVED lines=21> */
.L_x_52714:
[----:B------:R-:W-:Y:S05]  /*65e0*/  BSYNC B1 ;  /* 0x0000000000017941 */ /* 0x000fea0003800000 */
.L_x_52713:
[----:B------:R-:W-:Y:S01]  /*65f0*/  LEA R3, R0, 0x3b800000, 0x17 ;  /* 0x3b80000000037811 */ /* 0x000fe200078eb8ff */
[----:B------:R-:W-:-:S05]  /*6600*/  IMAD.SHL.U32 R0, R2, 0x100000, RZ ;  /* 0x0010000002007824 */ /* 0x000fca00078e00ff */
[----:B------:R-:W-:-:S07]  /*6610*/  LOP3.LUT R0, R3, R0, R4, 0xfe, !PT ;  /* 0x0000000003007212 */ /* 0x000fce00078efe04 */
.L_x_52712:
[----:B------:R-:W-:Y:S05]  /*6620*/  BSYNC B0 ;  /* 0x0000000000007941 */ /* 0x000fea0003800000 */
.L_x_52711:
[----:B------:R-:W0:Y:S02]  /*6630*/  F2I.FTZ.TRUNC.NTZ R0, R0 ;  /* 0x0000000000007305 */ /* 0x000e24000021f100 */
[----:B0-----:R-:W-:Y:S01]  /*6640*/  PRMT R22, R0, 0x7610, R22 ;  /* 0x0000761000167816 */ /* 0x001fe20000000016 */
[----:B------:R-:W-:Y:S06]  /*6650*/  BRA `(.L_x_52696) ;  /* 0x0000000400107947 */ /* 0x000fec0003800000 */
.L_x_52709:
        /* <DEDUP_REMOVED lines=21> */
.L_x_52718:
[----:B------:R-:W-:Y:S05]  /*67b0*/  BSYNC B1 ;  /* 0x0000000000017941 */ /* 0x000fea0003800000 */
.L_x_52717:
[----:B------:R-:W-:Y:S01]  /*67c0*/  LEA R3, R0, 0x37800000, 0x17 ;  /* 0x3780000000037811 */ /* 0x000fe200078eb8ff */
[----:B------:R-:W-:-:S05]  /*67d0*/  IMAD.SHL.U32 R0, R2, 0x200000, RZ ;  /* 0x0020000002007824 */ /* 0x000fca00078e00ff */
[----:B------:R-:W-:-:S07]  /*67e0*/  LOP3.LUT R0, R3, R0, R4, 0xfe, !PT ;  /* 0x0000000003007212 */ /* 0x000fce00078efe04 */
.L_x_52716:
[----:B------:R-:W-:Y:S05]  /*67f0*/  BSYNC B0 ;  /* 0x0000000000007941 */ /* 0x000fea0003800000 */
.L_x_52715:
[----:B------:R-:W0:Y:S02]  /*6800*/  F2I.FTZ.TRUNC.NTZ R0, R0 ;  /* 0x0000000000007305 */ /* 0x000e24000021f100 */
[----:B0-----:R-:W-:Y:S01]  /*6810*/  PRMT R22, R0, 0x7610, R22 ;  /* 0x0000761000167816 */ /* 0x001fe20000000016 */
[----:B------:R-:W-:Y:S06]  /*6820*/  BRA `(.L_x_52696) ;  /* 0x00000000009c7947 */ /* 0x000fec0003800000 */
.L_x_52708:
        /* <DEDUP_REMOVED lines=14> */
.L_x_52722:
[----:B------:R-:W-:Y:S05]  /*6910*/  BSYNC B0 ;  /* 0x0000000000007941 */ /* 0x000fea0003800000 */
.L_x_52721:
[----:B------:R-:W0:Y:S02]  /*6920*/  F2I.FTZ.TRUNC.NTZ R0, R0 ;  /* 0x0000000000007305 */ /* 0x000e24000021f100 */
[----:B0-----:R-:W-:Y:S01]  /*6930*/  PRMT R22, R0, 0x7610, R22 ;  /* 0x0000761000167816 */ /* 0x001fe20000000016 */
[----:B------:R-:W-:Y:S06]  /*6940*/  BRA `(.L_x_52696) ;  /* 0x0000000000547947 */ /* 0x000fec0003800000 */
.L_x_52695:
        /* <DEDUP_REMOVED lines=16> */
.L_x_52723:
[----:B------:R-:W-:Y:S01]  /*6a50*/  PRMT R22, RZ, 0x7610, R22 ;  /* 0x00007610ff167816 */ /* 0x000fe20000000016 */
[----:B------:R-:W-:Y:S06]  /*6a60*/  BRA `(.L_x_52696) ;  /* 0x00000000000c7947 */ /* 0x000fec0003800000 */
.L_x_52720:
[----:B------:R3:W5:Y:S01]  /*6a70*/  LDG.E.U8 R22, desc[UR36][R2.64] ;  /* 0x0000002402167981 */ /* 0x000762000c1e1100 */
[----:B------:R-:W-:Y:S05]  /*6a80*/  BRA `(.L_x_52696) ;  /* 0x0000000000047947 */ /* 0x000fea0003800000 */
.L_x_52719:
[----:B------:R4:W5:Y:S02]  /*6a90*/  LDG.E.U8 R22, desc[UR36][R2.64] ;  /* 0x0000002402167981 */ /* 0x000964000c1e1100 */
.L_x_52696:
        /* <DEDUP_REMOVED lines=17> */
.L_x_52727:
[----:B------:R4:W5:Y:S01]  /*6bb0*/  LDG.E.U8 R0, desc[UR36][R2.64] ;  /* 0x0000002402007981 */ /* 0x000962000c1e1100 */
[----:B------:R-:W-:Y:S05]  /*6bc0*/  BRA `(.L_x_52729) ;  /* 0x0000000c00547947 */ /* 0x000fea0003800000 */
.L_x_52726:
        /* <DEDUP_REMOVED lines=8> */
.L_x_52731:
[----:B------:R2:W5:Y:S01]  /*6c50*/  LDG.E.U8 R0, desc[UR36][R2.64] ;  /* 0x0000002402007981 */ /* 0x000562000c1e1100 */
[----:B------:R-:W-:Y:S05]  /*6c60*/  BRA `(.L_x_52729) ;  /* 0x0000000c002c7947 */ /* 0x000fea0003800000 */
.L_x_52730:
[----:B------:R0:W5:Y:S01]  /*6c70*/  LDG.E.U16 R0, desc[UR36][R2.64] ;  /* 0x0000002402007981 */ /* 0x000162000c1e1500 */
[----:B------:R-:W-:Y:S05]  /*6c80*/  BRA `(.L_x_52729) ;  /* 0x0000000c00247947 */ /* 0x000fea0003800000 */
.L_x_52725:
        /* <DEDUP_REMOVED lines=9> */
.L_x_52733:
[----:B------:R-:W2:Y:S02]  /*6d20*/  LDG.E.U16 R4, desc[UR36][R2.64] ;  /* 0x0000002402047981 */ /* 0x000ea4000c1e1500 */
[----:B--2---:R-:W-:-:S06]  /*6d30*/  HADD2.F32 R4, -RZ, R4.H0_H0 ;  /* 0x20000004ff047230 */ /* 0x004fcc0000004100 */
[----:B------:R-:W0:Y:S02]  /*6d40*/  F2I.FTZ.TRUNC.NTZ R4, R4 ;  /* 0x0000000400047305 */ /* 0x000e24000021f100 */
[----:B0-----:R-:W-:Y:S01]  /*6d50*/  PRMT R0, R4, 0x7610, R0 ;  /* 0x0000761004007816 */ /* 0x001fe20000000000 */
[----:B------:R-:W-:Y:S06]  /*6d60*/  BRA `(.L_x_52729) ;  /* 0x0000000800ec7947 */ /* 0x000fec0003800000 */
.L_x_52732:
        /* <DEDUP_REMOVED lines=9> */
.L_x_52735:
[----:B------:R-:W2:Y:S02]  /*6e00*/  LDG.E.U16 R2, desc[UR36][R2.64] ;  /* 0x0000002402027981 */ /* 0x000ea4000c1e1500 */
[----:B--2---:R-:W-:-:S06]  /*6e10*/  HADD2.F32 R4, -RZ, R2.H0_H0 ;  /* 0x20000002ff047230 */ /* 0x004fcc0000004100 */
[----:B------:R-:W0:Y:S02]  /*6e20*/  F2I.FTZ.TRUNC.NTZ R4, R4 ;  /* 0x0000000400047305 */ /* 0x000e24000021f100 */
[----:B0-----:R-:W-:Y:S01]  /*6e30*/  PRMT R0, R4, 0x7610, R0 ;  /* 0x0000761004007816 */ /* 0x001fe20000000000 */
[----:B------:R-:W-:Y:S06]  /*6e40*/  BRA `(.L_x_52729) ;  /* 0x0000000800b47947 */ /* 0x000fec0003800000 */
.L_x_52734:
[----:B------:R-:W2:Y:S02]  /*6e50*/  LDG.E.64 R2, desc[UR36][R2.64] ;  /* 0x0000002402027981 */ /* 0x000ea4000c1e1b00 */
[----:B--2---:R0:W1:Y:S01]  /*6e60*/  F2I.F64.TRUNC R0, R2 ;  /* 0x0000000200007311 */ /* 0x004062000030d100 */
[----:B------:R-:W-:Y:S05]  /*6e70*/  BRA `(.L_x_52729) ;  /* 0x0000000800a87947 */ /* 0x000fea0003800000 */
.L_x_52724:
        /* <DEDUP_REMOVED lines=12> */
.L_x_52738:
[----:B------:R-:W2:Y:S02]  /*6f40*/  LDG.E.64 R2, desc[UR36][R2.64] ;  /* 0x0000002402027981 */ /* 0x000ea4000c1e1b00 */
[----:B--2---:R0:W1:Y:S01]  /*6f50*/  F2I.F64.TRUNC R0, R2 ;  /* 0x0000000200007311 */ /* 0x004062000030d100 */
[----:B------:R-:W-:Y:S05]  /*6f60*/  BRA `(.L_x_52729) ;  /* 0x00000008006c7947 */ /* 0x000fea0003800000 */
.L_x_52737:
        /* <DEDUP_REMOVED lines=28> */
.L_x_52740:
        /* <DEDUP_REMOVED lines=15> */
.L_x_52739:
[----:B------:R-:W2:Y:S02]  /*7220*/  LDG.E.U16 R4, desc[UR36][R2.64] ;  /* 0x0000002402047981 */ /* 0x000ea4000c1e1500 */
[----:B--2---:R-:W-:-:S06]  /*7230*/  IMAD.U32 R4, R4, 0x10000, RZ ;  /* 0x0001000004047824 */ /* 0x004fcc00078e00ff */
[----:B------:R-:W0:Y:S02]  /*7240*/  F2I.FTZ.TRUNC.NTZ R4, R4 ;  /* 0x0000000400047305 */ /* 0x000e24000021f100 */
[----:B0-----:R-:W-:Y:S01]  /*7250*/  PRMT R0, R4, 0x7610, R0 ;  /* 0x0000761004007816 */ /* 0x001fe20000000000 */
[----:B------:R-:W-:Y:S06]  /*7260*/  BRA `(.L_x_52729) ;  /* 0x0000000400ac7947 */ /* 0x000fec0003800000 */
.L_x_52736:
        /* <DEDUP_REMOVED lines=10> */
.L_x_52743:
        /* <DEDUP_REMOVED lines=21> */
.L_x_52747:
[----:B------:R-:W-:Y:S05]  /*7460*/  BSYNC B1 ;  /* 0x0000000000017941 */ /* 0x000fea0003800000 */
.L_x_52746:
[----:B------:R-:W-:Y:S01]  /*7470*/  IMAD.SHL.U32 R2, R2, 0x100000, RZ ;  /* 0x0010000002027824 */ /* 0x000fe200078e00ff */
[----:B------:R-:W-:-:S04]  /*7480*/  LEA R3, R0, 0x3b800000, 0x17 ;  /* 0x3b80000000037811 */ /* 0x000fc800078eb8ff */
[----:B------:R-:W-:-:S07]  /*7490*/  LOP3.LUT R4, R3, R2, R4, 0xfe, !PT ;  /* 0x0000000203047212 */ /* 0x000fce00078efe04 */
.L_x_52745:
[----:B------:R-:W-:Y:S05]  /*74a0*/  BSYNC B0 ;  /* 0x0000000000007941 */ /* 0x000fea0003800000 */
.L_x_52744:
[----:B------:R-:W0:Y:S02]  /*74b0*/  F2I.FTZ.TRUNC.NTZ R4, R4 ;  /* 0x0000000400047305 */ /* 0x000e24000021f100 */
[----:B0-----:R-:W-:Y:S01]  /*74c0*/  PRMT R0, R4, 0x7610, R0 ;  /* 0x0000761004007816 */ /* 0x001fe20000000000 */
[----:B------:R-:W-:Y:S06]  /*74d0*/  BRA `(.L_x_52729) ;  /* 0x0000000400107947 */ /* 0x000fec0003800000 */
.L_x_52742:
        /* <DEDUP_REMOVED lines=21> */
.L_x_52751:
[----:B------:R-:W-:Y:S05]  /*7630*/  BSYNC B1 ;  /* 0x0000000000017941 */ /* 0x000fea0003800000 */
.L_x_52750:
[----:B------:R-:W-:Y:S01]  /*7640*/  IMAD.SHL.U32 R2, R2, 0x200000, RZ ;  /* 0x0020000002027824 */ /* 0x000fe200078e00ff */
[----:B------:R-:W-:-:S04]  /*7650*/  LEA R3, R0, 0x37800000, 0x17 ;  /* 0x3780000000037811 */ /* 0x000fc800078eb8ff */
[----:B------:R-:W-:-:S07]  /*7660*/  LOP3.LUT R4, R3, R2, R4, 0xfe, !PT ;  /* 0x0000000203047212 */ /* 0x000fce00078efe04 */
.L_x_52749:
[----:B------:R-:W-:Y:S05]  /*7670*/  BSYNC B0 ;  /* 0x0000000000007941 */ /* 0x000fea0003800000 */
.L_x_52748:
[----:B------:R-:W0:Y:S02]  /*7680*/  F2I.FTZ.TRUNC.NTZ R4, R4 ;  /* 0x0000000400047305 */ /* 0x000e24000021f100 */
[----:B0-----:R-:W-:Y:S01]  /*7690*/  PRMT R0, R4, 0x7610, R0 ;  /* 0x0000761004007816 */ /* 0x001fe20000000000 */
[----:B------:R-:W-:Y:S06]  /*76a0*/  BRA `(.L_x_52729) ;  /* 0x00000000009c7947 */ /* 0x000fec0003800000 */
.L_x_52741:
        /* <DEDUP_REMOVED lines=14> */
.L_x_52755:
[----:B------:R-:W-:Y:S05]  /*7790*/  BSYNC B0 ;  /* 0x0000000000007941 */ /* 0x000fea0003800000 */
.L_x_52754:
[----:B------:R-:W0:Y:S02]  /*77a0*/  F2I.FTZ.TRUNC.NTZ R4, R4 ;  /* 0x0000000400047305 */ /* 0x000e24000021f100 */
[----:B0-----:R-:W-:Y:S01]  /*77b0*/  PRMT R0, R4, 0x7610, R0 ;  /* 0x0000761004007816 */ /* 0x001fe20000000000 */
[----:B------:R-:W-:Y:S06]  /*77c0*/  BRA `(.L_x_52729) ;  /* 0x0000000000547947 */ /* 0x000fec0003800000 */
.L_x_52728:
        /* <DEDUP_REMOVED lines=16> */
.L_x_52756:
[----:B------:R-:W-:Y:S01]  /*78d0*/  PRMT R0, RZ, 0x7610, R0 ;  /* 0x00007610ff007816 */ /* 0x000fe20000000000 */
[----:B------:R-:W-:Y:S06]  /*78e0*/  BRA `(.L_x_52729) ;  /* 0x00000000000c7947 */ /* 0x000fec0003800000 */
.L_x_52753:
[----:B------:R0:W5:Y:S01]  /*78f0*/  LDG.E.U8 R0, desc[UR36][R2.64] ;  /* 0x0000002402007981 */ /* 0x000162000c1e1100 */
[----:B------:R-:W-:Y:S05]  /*7900*/  BRA `(.L_x_52729) ;  /* 0x0000000000047947 */ /* 0x000fea0003800000 */
.L_x_52752:
[----:B------:R0:W5:Y:S02]  /*7910*/  LDG.E.U8 R0, desc[UR36][R2.64] ;  /* 0x0000002402007981 */ /* 0x000164000c1e1100 */
.L_x_52729:
[----:B012345:R-:W-:Y:S02]  /*7920*/  LOP3.LUT R2, R0, 0xffff, RZ, 0xc0, !PT ;  /* 0x0000ffff00027812 */ /* 0x03ffe400078ec0ff */
[----:B------:R-:W-:Y:S02]  /*7930*/  LOP3.LUT R22, R22, 0xffff, RZ, 0xc0, !PT ;  /* 0x0000ffff16167812 */ /* 0x000fe400078ec0ff */
[----:B------:R-:W-:Y:S02]  /*7940*/  PRMT R6, R2, 0x8880, RZ ;  /* 0x0000888002067816 */ /* 0x000fe400000000ff */
[----:B------:R-:W-:Y:S02]  /*7950*/  PRMT R4, R22, 0x8880, RZ ;  /* 0x0000888016047816 */ /* 0x000fe400000000ff */
[----:B------:R-:W-:Y:S02]  /*7960*/  IABS R7, R6 ;  /* 0x0000000600077213 */ /* 0x000fe40000000000 */
[----:B------:R-:W-:-:S02]  /*7970*/  ISETP.GE.AND P2, PT, R4, RZ, PT ;  /* 0x000000ff0400720c */ /* 0x000fc40003f46270 */
        /* <DEDUP_REMOVED lines=23> */
[----:B------:R-:W-:Y:S02]  /*7af0*/  LOP3.LUT R3, R0, R2, RZ, 0x3c, !PT ;  /* 0x0000000200037212 */ /* 0x000fe400078e3cff */
[----:B------:R-:W-:Y:S02]  /*7b00*/  LOP3.LUT P0, RZ, R2, 0xff, RZ, 0xc0, !PT ;  /* 0x000000ff02ff7812 */ /* 0x000fe4000780c0ff */
[----:B------:R-:W-:-:S04]  /*7b10*/  PRMT R3, R3, 0x8880, RZ ;  /* 0x0000888003037816 */ /* 0x000fc800000000ff */
        /* <DEDUP_REMOVED lines=14> */
.L_x_52760:
[----:B------:R0:W-:Y:S01]  /*7c00*/  STG.E.U8 desc[UR36][R16.64], R5 ;  /* 0x0000000510007986 */ /* 0x0001e2000c101124 */
[----:B------:R-:W-:Y:S05]  /*7c10*/  BRA `(.L_x_52762) ;  /* 0x0000000c00987947 */ /* 0x000fea0003800000 */
.L_x_52759:
        /* <DEDUP_REMOVED lines=12> */
.L_x_52764:
[----:B------:R-:W-:-:S04]  /*7ce0*/  LOP3.LUT R5, R5, 0xffff, RZ, 0xc0, !PT ;  /* 0x0000ffff05057812 */ /* 0x000fc800078ec0ff */
[----:B------:R-:W-:-:S05]  /*7cf0*/  PRMT R3, R5, 0x8880, RZ ;  /* 0x0000888005037816 */ /* 0x000fca00000000ff */
[----:B------:R3:W-:Y:S01]  /*7d00*/  STG.E desc[UR36][R16.64], R3 ;  /* 0x0000000310007986 */ /* 0x0007e2000c101924 */
[----:B------:R-:W-:Y:S05]  /*7d10*/  BRA `(.L_x_52762) ;  /* 0x0000000c00587947 */ /* 0x000fea0003800000 */
.L_x_52763:
[----:B------:R-:W-:-:S04]  /*7d20*/  PRMT R3, R5, 0x8880, RZ ;  /* 0x0000888005037816 */ /* 0x000fc800000000ff */
[----:B------:R-:W-:-:S05]  /*7d30*/  PRMT R3, R3, 0x7710, RZ ;  /* 0x0000771003037816 */ /* 0x000fca00000000ff */
[----:B------:R2:W-:Y:S01]  /*7d40*/  STG.E.U16 desc[UR36][R16.64], R3 ;  /* 0x0000000310007986 */ /* 0x0005e2000c101524 */
[----:B------:R-:W-:Y:S05]  /*7d50*/  BRA `(.L_x_52762) ;  /* 0x0000000c00487947 */ /* 0x000fea0003800000 */
.L_x_52758:
        /* <DEDUP_REMOVED lines=9> */
.L_x_52766:
[----:B------:R-:W0:Y:S02]  /*7df0*/  I2F.S8 R0, R5 ;  /* 0x0000000500007306 */ /* 0x000e240000001400 */
[----:B0-----:R-:W-:-:S05]  /*7e00*/  F2FP.F16.F32.PACK_AB R0, RZ, R0 ;  /* 0x00000000ff00723e */ /* 0x001fca00000000ff */
[----:B------:R0:W-:Y:S01]  /*7e10*/  STG.E.U16 desc[UR36][R16.64], R0 ;  /* 0x0000000010007986 */ /* 0x0001e2000c101524 */
[----:B------:R-:W-:Y:S05]  /*7e20*/  BRA `(.L_x_52762) ;  /* 0x0000000c00147947 */ /* 0x000fea0003800000 */
.L_x_52765:
        /* <DEDUP_REMOVED lines=10> */
.L_x_52768:
[----:B------:R-:W0:Y:S02]  /*7ed0*/  I2F.S8 R5, R5 ;  /* 0x0000000500057306 */ /* 0x000e240000001400 */
[----:B0-----:R-:W-:-:S04]  /*7ee0*/  F2FP.F16.F32.PACK_AB R3, RZ, R5 ;  /* 0x00000005ff03723e */ /* 0x001fc800000000ff */
[----:B------:R-:W-:-:S05]  /*7ef0*/  PRMT R3, R3, 0x5410, RZ ;  /* 0x0000541003037816 */ /* 0x000fca00000000ff */
[----:B------:R0:W-:Y:S01]  /*7f00*/  STG.E desc[UR36][R16.64], R3 ;  /* 0x0000000310007986 */ /* 0x0001e2000c101924 */
[----:B------:R-:W-:Y:S05]  /*7f10*/  BRA `(.L_x_52762) ;  /* 0x0000000800d87947 */ /* 0x000fea0003800000 */
.L_x_52767:
[----:B------:R-:W-:-:S04]  /*7f20*/  PRMT R2, R5, 0x8880, RZ ;  /* 0x0000888005027816 */ /* 0x000fc800000000ff */
[----:B------:R-:W-:-:S06]  /*7f30*/  PRMT R2, R2, 0x7710, RZ ;  /* 0x0000771002027816 */ /* 0x000fcc00000000ff */
[----:B------:R-:W0:Y:S02]  /*7f40*/  I2F.F64.S16 R2, R2 ;  /* 0x0000000200027312 */ /* 0x000e240000101c00 */
[----:B0-----:R0:W-:Y:S01]  /*7f50*/  STG.E.64 desc[UR36][R16.64], R2 ;  /* 0x0000000210007986 */ /* 0x0011e2000c101b24 */
[----:B------:R-:W-:Y:S05]  /*7f60*/  BRA `(.L_x_52762) ;  /* 0x0000000800c47947 */ /* 0x000fea0003800000 */
.L_x_52757:
        /* <DEDUP_REMOVED lines=12> */
.L_x_52771:
[----:B------:R-:W-:Y:S02]  /*8030*/  PRMT R4, R5, 0x8880, RZ ;  /* 0x0000888005047816 */ /* 0x000fe400000000ff */
[----:B------:R-:W-:Y:S02]  /*8040*/  CS2R R6, SRZ ;  /* 0x0000000000067805 */ /* 0x000fe4000001ff00 */
[----:B------:R-:W-:-:S06]  /*8050*/  PRMT R4, R4, 0x7710, RZ ;  /* 0x0000771004047816 */ /* 0x000fcc00000000ff */
[----:B------:R-:W0:Y:S02]  /*8060*/  I2F.F64.S16 R4, R4 ;  /* 0x0000000400047312 */ /* 0x000e240000101c00 */
[----:B0-----:R0:W-:Y:S01]  /*8070*/  STG.E.128 desc[UR36][R16.64], R4 ;  /* 0x0000000410007986 */ /* 0x0011e2000c101d24 */
[----:B------:R-:W-:Y:S05]  /*8080*/  BRA `(.L_x_52762) ;  /* 0x00000008007c7947 */ /* 0x000fea0003800000 */
.L_x_52770:
        /* <DEDUP_REMOVED lines=21> */
.L_x_52775:
[----:B------:R-:W-:Y:S05]  /*81e0*/  BSYNC B0 ;  /* 0x0000000000007941 */ /* 0x000fea0003800000 */
.L_x_52774:
[----:B------:R-:W-:-:S05]  /*81f0*/  LOP3.LUT R3, R0, R3, RZ, 0xfc, !PT ;  /* 0x0000000300037212 */ /* 0x000fca00078efcff */
[----:B------:R0:W-:Y:S01]  /*8200*/  STG.E.U8 desc[UR36][R16.64], R3 ;  /* 0x0000000310007986 */ /* 0x0001e2000c101124 */
[----:B------:R-:W-:Y:S05]  /*8210*/  BRA `(.L_x_52762) ;  /* 0x0000000800187947 */ /* 0x000fea0003800000 */
.L_x_52773:
        /* <DEDUP_REMOVED lines=13> */
.L_x_52777:
[----:B------:R-:W-:Y:S01]  /*82f0*/  IMAD.MOV.U32 R0, RZ, RZ, 0x7f ;  /* 0x0000007fff007424 */ /* 0x000fe200078e00ff */
[----:B------:R-:W-:-:S04]  /*8300*/  ISETP.GT.U32.AND P0, PT, R2, 0x7f800000, PT ;  /* 0x7f8000000200780c */ /* 0x000fc80003f04070 */
[----:B------:R-:W-:-:S09]  /*8310*/  SEL R0, R0, 0x7c, P0 ;  /* 0x0000007c00007807 */ /* 0x000fd20000000000 */
.L_x_52778:
[----:B------:R-:W-:Y:S05]  /*8320*/  BSYNC B0 ;  /* 0x0000000000007941 */ /* 0x000fea0003800000 */
.L_x_52776:
[----:B------:R-:W-:-:S04]  /*8330*/  LOP3.LUT R2, R5, 0x80000000, RZ, 0xc0, !PT ;  /* 0x8000000005027812 */ /* 0x000fc800078ec0ff */
[----:B------:R-:W-:-:S04]  /*8340*/  SHF.R.U32.HI R3, RZ, 0x18, R2 ;  /* 0x00000018ff037819 */ /* 0x000fc80000011602 */
[----:B------:R-:W-:-:S05]  /*8350*/  LOP3.LUT R3, R0, R3, RZ, 0xfc, !PT ;  /* 0x0000000300037212 */ /* 0x000fca00078efcff */
[----:B------:R0:W-:Y:S01]  /*8360*/  STG.E.U8 desc[UR36][R16.64], R3 ;  /* 0x0000000310007986 */ /* 0x0001e2000c101124 */
[----:B------:R-:W-:Y:S05]  /*8370*/  BRA `(.L_x_52762) ;  /* 0x0000000400c07947 */ /* 0x000fea0003800000 */
.L_x_52772:
[----:B------:R-:W0:Y:S02]  /*8380*/  I2F.S8 R0, R5 ;  /* 0x0000000500007306 */ /* 0x000e240000001400 */
[----:B0-----:R-:W-:-:S05]  /*8390*/  F2FP.BF16.F32.PACK_AB R0, RZ, R0 ;  /* 0x00000000ff00723e */ /* 0x001fca00000010ff */
[----:B------:R0:W-:Y:S01]  /*83a0*/  STG.E.U16 desc[UR36][R16.64], R0 ;  /* 0x0000000010007986 */ /* 0x0001e2000c101524 */
[----:B------:R-:W-:Y:S05]  /*83b0*/  BRA `(.L_x_52762) ;  /* 0x0000000400b07947 */ /* 0x000fea0003800000 */
.L_x_52769:
        /* <DEDUP_REMOVED lines=12> */
.L_x_52781:
        /* <DEDUP_REMOVED lines=17> */
.L_x_52784:
[----:B------:R-:W-:-:S04]  /*8590*/  LOP3.LUT R2, R5, 0x80000000, RZ, 0xc0, !PT ;  /* 0x8000000005027812 */ /* 0x000fc800078ec0ff */
[----:B------:R-:W-:-:S04]  /*85a0*/  SHF.R.U32.HI R3, RZ, 0x18, R2 ;  /* 0x00000018ff037819 */ /* 0x000fc80000011602 */
[----:B------:R-:W-:-:S04]  /*85b0*/  LOP3.LUT R0, R0, R3, RZ, 0xfc, !PT ;  /* 0x0000000300007212 */ /* 0x000fc800078efcff */
[----:B------:R-:W-:-:S07]  /*85c0*/  PRMT R8, R0, 0x7610, R8 ;  /* 0x0000761000087816 */ /* 0x000fce0000000008 */
.L_x_52783:
[----:B------:R-:W-:Y:S05]  /*85d0*/  BSYNC B0 ;  /* 0x0000000000007941 */ /* 0x000fea0003800000 */
.L_x_52782:
[----:B------:R0:W-:Y:S01]  /*85e0*/  STG.E.U8 desc[UR36][R16.64], R8 ;  /* 0x0000000810007986 */ /* 0x0001e2000c101124 */
[----:B------:R-:W-:Y:S05]  /*85f0*/  BRA `(.L_x_52762) ;  /* 0x0000000400207947 */ /* 0x000fea0003800000 */
.L_x_52780:
        /* <DEDUP_REMOVED lines=17> */
.L_x_52787:
[----:B------:R-:W-:-:S04]  /*8710*/  LOP3.LUT R2, R5, 0x80000000, RZ, 0xc0, !PT ;  /* 0x8000000005027812 */ /* 0x000fc800078ec0ff */
[----:B------:R-:W-:-:S04]  /*8720*/  SHF.R.U32.HI R3, RZ, 0x18, R2 ;  /* 0x00000018ff037819 */ /* 0x000fc80000011602 */
[----:B------:R-:W-:-:S04]  /*8730*/  LOP3.LUT R0, R0, R3, RZ, 0xfc, !PT ;  /* 0x0000000300007212 */ /* 0x000fc800078efcff */
[----:B------:R-:W-:-:S07]  /*8740*/  PRMT R8, R0, 0x7610, R8 ;  /* 0x0000761000087816 */ /* 0x000fce0000000008 */
.L_x_52786:
[----:B------:R-:W-:Y:S05]  /*8750*/  BSYNC B0 ;  /* 0x0000000000007941 */ /* 0x000fea0003800000 */
.L_x_52785:
[----:B------:R0:W-:Y:S01]  /*8760*/  STG.E.U8 desc[UR36][R16.64], R8 ;  /* 0x0000000810007986 */ /* 0x0001e2000c101124 */
[----:B------:R-:W-:Y:S05]  /*8770*/  BRA `(.L_x_52762) ;  /* 0x0000000000c07947 */ /* 0x000fea0003800000 */
.L_x_52779:
        /* <DEDUP_REMOVED lines=22> */
.L_x_52761:
        /* <DEDUP_REMOVED lines=16> */
.L_x_52790:
[----:B------:R-:W-:Y:S05]  /*89e0*/  BRA `(.L_x_52762) ;  /* 0x0000000000247947 */ /* 0x000fea0003800000 */
.L_x_52789:
[----:B------:R-:W-:-:S04]  /*89f0*/  LOP3.LUT R5, R5, 0xffff, RZ, 0xc0, !PT ;  /* 0x0000ffff05057812 */ /* 0x000fc800078ec0ff */
[----:B------:R-:W-:-:S05]  /*8a00*/  PRMT R5, R5, 0x8880, RZ ;  /* 0x0000888005057816 */ /* 0x000fca00000000ff */
[----:B------:R-:W-:-:S05]  /*8a10*/  IMAD.MOV.U32 R2, RZ, RZ, R5 ;  /* 0x000000ffff027224 */ /* 0x000fca00078e0005 */
[----:B------:R-:W-:-:S05]  /*8a20*/  SHF.R.S32.HI R3, RZ, 0x1f, R2 ;  /* 0x0000001fff037819 */ /* 0x000fca0000011402 */
[----:B------:R0:W-:Y:S01]  /*8a30*/  STG.E.64 desc[UR36][R16.64], R2 ;  /* 0x0000000210007986 */ /* 0x0001e2000c101b24 */
[----:B------:R-:W-:Y:S05]  /*8a40*/  BRA `(.L_x_52762) ;  /* 0x00000000000c7947 */ /* 0x000fea0003800000 */
.L_x_52788:
[----:B------:R-:W-:-:S04]  /*8a50*/  LOP3.LUT R5, R5, 0xffff, RZ, 0xc0, !PT ;  /* 0x0000ffff05057812 */ /* 0x000fc800078ec0ff */
[----:B------:R-:W-:-:S05]  /*8a60*/  PRMT R3, R5, 0x8880, RZ ;  /* 0x0000888005037816 */ /* 0x000fca00000000ff */
[----:B------:R0:W-:Y:S02]  /*8a70*/  STG.E desc[UR36][R16.64], R3 ;  /* 0x0000000310007986 */ /* 0x0001e4000c101924 */
.L_x_52762:
[----:B------:R-:W-:-:S07]  /*8a80*/  VIADD R19, R19, 0x80 ;  /* 0x0000008013137836 */ /* 0x000fce0000000000 */
.L_x_52689:
[----:B------:R-:W-:Y:S05]  /*8a90*/  BSYNC B6 ;  /* 0x0000000000067941 */ /* 0x000fea0003800000 */
.L_x_52688:
        /* <DEDUP_REMOVED lines=358> */
.L_x_52793:
        /* <DEDUP_REMOVED lines=20> */
.L_x_52797:
[----:B------:R0:W5:Y:S01]  /*a240*/  LDG.E.U8 R22, desc[UR36][R2.64] ;  /* 0x0000002402167981 */ /* 0x000162000c1e1100 */
[----:B------:R-:W-:Y:S05]  /*a250*/  BRA `(.L_x_52799) ;  /* 0x0000000c00547947 */ /* 0x000fea0003800000 */
.L_x_52796:
        /* <DEDUP_REMOVED lines=8> */
.L_x_52801:
[----:B------:R0:W5:Y:S01]  /*a2e0*/  LDG.E.U8 R22, desc[UR36][R2.64] ;  /* 0x0000002402167981 */ /* 0x000162000c1e1100 */
[----:B------:R-:W-:Y:S05]  /*a2f0*/  BRA `(.L_x_52799) ;  /* 0x0000000c002c7947 */ /* 0x000fea0003800000 */
.L_x_52800:
[----:B------:R0:W5:Y:S01]  /*a300*/  LDG.E.U16 R22, desc[UR36][R2.64] ;  /* 0x0000002402167981 */ /* 0x000162000c1e1500 */
[----:B------:R-:W-:Y:S05]  /*a310*/  BRA `(.L_x_52799) ;  /* 0x0000000c00247947 */ /* 0x000fea0003800000 */
.L_x_52795:
        /* <DEDUP_REMOVED lines=9> */
.L_x_52803:
[----:B------:R-:W2:Y:S02]  /*a3b0*/  LDG.E.U16 R0, desc[UR36][R2.64] ;  /* 0x0000002402007981 */ /* 0x000ea4000c1e1500 */
[----:B--2---:R-:W-:-:S06]  /*a3c0*/  HADD2.F32 R0, -RZ, R0.H0_H0 ;  /* 0x20000000ff007230 */ /* 0x004fcc0000004100 */
[----:B------:R-:W0:Y:S02]  /*a3d0*/  F2I.FTZ.TRUNC.NTZ R0, R0 ;  /* 0x0000000000007305 */ /* 0x000e24000021f100 */
[----:B0-----:R-:W-:Y:S01]  /*a3e0*/  PRMT R22, R0, 0x7610, R22 ;  /* 0x0000761000167816 */ /* 0x001fe20000000016 */
[----:B------:R-:W-:Y:S06]  /*a3f0*/  BRA `(.L_x_52799) ;  /* 0x0000000800ec7947 */ /* 0x000fec0003800000 */
.L_x_52802:
        /* <DEDUP_REMOVED lines=9> */
.L_x_52805:
[----:B------:R-:W2:Y:S02]  /*a490*/  LDG.E.U16 R2, desc[UR36][R2.64] ;  /* 0x0000002402027981 */ /* 0x000ea4000c1e1500 */
[----:B--2---:R-:W-:-:S06]  /*a4a0*/  HADD2.F32 R0, -RZ, R2.H0_H0 ;  /* 0x20000002ff007230 */ /* 0x004fcc0000004100 */
[----:B------:R-:W0:Y:S02]  /*a4b0*/  F2I.FTZ.TRUNC.NTZ R0, R0 ;  /* 0x0000000000007305 */ /* 0x000e24000021f100 */
[----:B0-----:R-:W-:Y:S01]  /*a4c0*/  PRMT R22, R0, 0x7610, R22 ;  /* 0x0000761000167816 */ /* 0x001fe20000000016 */
[----:B------:R-:W-:Y:S06]  /*a4d0*/  BRA `(.L_x_52799) ;  /* 0x0000000800b47947 */ /* 0x000fec0003800000 */
.L_x_52804:
[----:B------:R-:W2:Y:S02]  /*a4e0*/  LDG.E.64 R2, desc[UR36][R2.64] ;  /* 0x0000002402027981 */ /* 0x000ea4000c1e1b00 */
[----:B--2---:R2:W3:Y:S01]  /*a4f0*/  F2I.F64.TRUNC R22, R2 ;  /* 0x0000000200167311 */ /* 0x0044e2000030d100 */
[----:B------:R-:W-:Y:S05]  /*a500*/  BRA `(.L_x_52799) ;  /* 0x0000000800a87947 */ /* 0x000fea0003800000 */
.L_x_52794:
        /* <DEDUP_REMOVED lines=12> */
.L_x_52808:
[----:B------:R-:W2:Y:S02]  /*a5d0*/  LDG.E.64 R2, desc[UR36][R2.64] ;  /* 0x0000002402027981 */ /* 0x000ea4000c1e1b00 */
[----:B--2---:R0:W1:Y:S01]  /*a5e0*/  F2I.F64.TRUNC R22, R2 ;  /* 0x0000000200167311 */ /* 0x004062000030d100 */
[----:B------:R-:W-:Y:S05]  /*a5f0*/  BRA `(.L_x_52799) ;  /* 0x00000008006c7947 */ /* 0x000fea0003800000 */
.L_x_52807:
        /* <DEDUP_REMOVED lines=28> */
.L_x_52810:
        /* <DEDUP_REMOVED lines=15> */
.L_x_52809:
[----:B------:R-:W2:Y:S02]  /*a8b0*/  LDG.E.U16 R0, desc[UR36][R2.64] ;  /* 0x0000002402007981 */ /* 0x000ea4000c1e1500 */
[----:B--2---:R-:W-:-:S06]  /*a8c0*/  IMAD.U32 R0, R0, 0x10000, RZ ;  /* 0x0001000000007824 */ /* 0x004fcc00078e00ff */
[----:B------:R-:W0:Y:S02]  /*a8d0*/  F2I.FTZ.TRUNC.NTZ R0, R0 ;  /* 0x0000000000007305 */ /* 0x000e24000021f100 */
[----:B0-----:R-:W-:Y:S01]  /*a8e0*/  PRMT R22, R0, 0x7610, R22 ;  /* 0x0000761000167816 */ /* 0x001fe20000000016 */
[----:B------:R-:W-:Y:S06]  /*a8f0*/  BRA `(.L_x_52799) ;  /* 0x0000000400ac7947 */ /* 0x000fec0003800000 */
.L_x_52806:
        /* <DEDUP_REMOVED lines=10> */
.L_x_52813:
        /* <DEDUP_REMOVED lines=21> */
.L_x_52817:
[----:B------:R-:W-:Y:S05]  /*aaf0*/  BSYNC B1 ;  /* 0x0000000000017941 */ /* 0x000fea0003800000 */
.L_x_52816:
[----:B------:R-:W-:Y:S01]  /*ab00*/  LEA R3, R0, 0x3b800000, 0x17 ;  /* 0x3b80000000037811 */ /* 0x000fe200078eb8ff */
[----:B------:R-:W-:-:S05]  /*ab10*/  IMAD.SHL.U32 R0, R2, 0x100000, RZ ;  /* 0x0010000002007824 */ /* 0x000fca00078e00ff */
[----:B------:R-:W-:-:S07]  /*ab20*/  LOP3.LUT R0, R3, R0, R4, 0xfe, !PT ;  /* 0x0000000003007212 */ /* 0x000fce00078efe04 */
.L_x_52815:
[----:B------:R-:W-:Y:S05]  /*ab30*/  BSYNC B0 ;  /* 0x0000000000007941 */ /* 0x000fea0003800000 */
.L_x_52814:
[----:B------:R-:W0:Y:S02]  /*ab40*/  F2I.FTZ.TRUNC.NTZ R0, R0 ;  /* 0x0000000000007305 */ /* 0x000e24000021f100 */
[----:B0-----:R-:W-:Y:S01]  /*ab50*/  PRMT R22, R0, 0x7610, R22 ;  /* 0x0000761000167816 */ /* 0x001fe20000000016 */
[----:B------:R-:W-:Y:S06]  /*ab60*/  BRA `(.L_x_52799) ;  /* 0x0000000400107947 */ /* 0x000fec0003800000 */
.L_x_52812:
        /* <DEDUP_REMOVED lines=21> */
.L_x_52821:
[----:B------:R-:W-:Y:S05]  /*acc0*/  BSYNC B1 ;  /* 0x0000000000017941 */ /* 0x000fea0003800000 */
.L_x_52820:
[----:B------:R-:W-:Y:S01]  /*acd0*/  LEA R3, R0, 0x37800000, 0x17 ;  /* 0x3780000000037811 */ /* 0x000fe200078eb8ff */
[----:B------:R-:W-:-:S05]  /*ace0*/  IMAD.SHL.U32 R0, R2, 0x200000, RZ ;  /* 0x0020000002007824 */ /* 0x000fca00078e00ff */
[----:B------:R-:W-:-:S07]  /*acf0*/  LOP3.LUT R0, R3, R0, R4, 0xfe, !PT ;  /* 0x0000000003007212 */ /* 0x000fce00078efe04 */
.L_x_52819:
[----:B------:R-:W-:Y:S05]  /*ad00*/  BSYNC B0 ;  /* 0x0000000000007941 */ /* 0x000fea0003800000 */
.L_x_52818:
[----:B------:R-:W0:Y:S02]  /*ad10*/  F2I.FTZ.TRUNC.NTZ R0, R0 ;  /* 0x0000000000007305 */ /* 0x000e24000021f100 */
[----:B0-----:R-:W-:Y:S01]  /*ad20*/  PRMT R22, R0, 0x7610, R22 ;  /* 0x0000761000167816 */ /* 0x001fe20000000016 */
[----:B------:R-:W-:Y:S06]  /*ad30*/  BRA `(.L_x_52799) ;  /* 0x00000000009c7947 */ /* 0x000fec0003800000 */
.L_x_52811:
        /* <DEDUP_REMOVED lines=14> */
.L_x_52825:
[----:B------:R-:W-:Y:S05]  /*ae20*/  BSYNC B0 ;  /* 0x0000000000007941 */ /* 0x000fea0003800000 */
.L_x_52824:
[----:B------:R-:W0:Y:S02]  /*ae30*/  F2I.FTZ.TRUNC.NTZ R0, R0 ;  /* 0x0000000000007305 */ /* 0x000e24000021f100 */
[----:B0-----:R-:W-:Y:S01]  /*ae40*/  PRMT R22, R0, 0x7610, R22 ;  /* 0x0000761000167816 */ /* 0x001fe20000000016 */
[----:B------:R-:W-:Y:S06]  /*ae50*/  BRA `(.L_x_52799) ;  /* 0x0000000000547947 */ /* 0x000fec0003800000 */
.L_x_52798:
        /* <DEDUP_REMOVED lines=16> */
.L_x_52826:
[----:B------:R-:W-:Y:S01]  /*af60*/  PRMT R22, RZ, 0x7610, R22 ;  /* 0x00007610ff167816 */ /* 0x000fe20000000016 */
[----:B------:R-:W-:Y:S06]  /*af70*/  BRA `(.L_x_52799) ;  /* 0x00000000000c7947 */ /* 0x000fec0003800000 */
.L_x_52823:
[----:B------:R0:W5:Y:S01]  /*af80*/  LDG.E.U8 R22, desc[UR36][R2.64] ;  /* 0x0000002402167981 */ /* 0x000162000c1e1100 */
[----:B------:R-:W-:Y:S05]  /*af90*/  BRA `(.L_x_52799) ;  /* 0x0000000000047947 */ /* 0x000fea0003800000 */
.L_x_52822:
[----:B------:R0:W5:Y:S02]  /*afa0*/  LDG.E.U8 R22, desc[UR36][R2.64] ;  /* 0x0000002402167981 */ /* 0x000164000c1e1100 */
.L_x_52799:
        /* <DEDUP_REMOVED lines=17> */
.L_x_52830:
[----:B------:R0:W5:Y:S01]  /*b0c0*/  LDG.E.U8 R0, desc[UR36][R2.64] ;  /* 0x0000002402007981 */ /* 0x000162000c1e1100 */
[----:B------:R-:W-:Y:S05]  /*b0d0*/  BRA `(.L_x_52832) ;  /* 0x0000000c00547947 */ /* 0x000fea0003800000 */
.L_x_52829:
        /* <DEDUP_REMOVED lines=8> */
.L_x_52834:
[----:B------:R0:W5:Y:S01]  /*b160*/  LDG.E.U8 R0, desc[UR36][R2.64] ;  /* 0x0000002402007981 */ /* 0x000162000c1e1100 */
[----:B------:R-:W-:Y:S05]  /*b170*/  BRA `(.L_x_52832) ;  /* 0x0000000c002c7947 */ /* 0x000fea0003800000 */
.L_x_52833:
[----:B------:R0:W5:Y:S01]  /*b180*/  LDG.E.U16 R0, desc[UR36][R2.64] ;  /* 0x0000002402007981 */ /* 0x000162000c1e1500 */
[----:B------:R-:W-:Y:S05]  /*b190*/  BRA `(.L_x_52832) ;  /* 0x0000000c00247947 */ /* 0x000fea0003800000 */
.L_x_52828:
        /* <DEDUP_REMOVED lines=9> */
.L_x_52836:
[----:B------:R-:W2:Y:S02]  /*b230*/  LDG.E.U16 R4, desc[UR36][R2.64] ;  /* 0x0000002402047981 */ /* 0x000ea4000c1e1500 */
[----:B--2---:R-:W-:-:S06]  /*b240*/  HADD2.F32 R4, -RZ, R4.H0_H0 ;  /* 0x20000004ff047230 */ /* 0x004fcc0000004100 */
[----:B------:R-:W0:Y:S02]  /*b250*/  F2I.FTZ.TRUNC.NTZ R4, R4 ;  /* 0x0000000400047305 */ /* 0x000e24000021f100 */
[----:B0-----:R-:W-:Y:S01]  /*b260*/  PRMT R0, R4, 0x7610, R0 ;  /* 0x0000761004007816 */ /* 0x001fe20000000000 */
[----:B------:R-:W-:Y:S06]  /*b270*/  BRA `(.L_x_52832) ;  /* 0x0000000800ec7947 */ /* 0x000fec0003800000 */
.L_x_52835:
        /* <DEDUP_REMOVED lines=9> */
.L_x_52838:
[----:B------:R-:W2:Y:S02]  /*b310*/  LDG.E.U16 R2, desc[UR36][R2.64] ;  /* 0x0000002402027981 */ /* 0x000ea4000c1e1500 */
[----:B--2---:R-:W-:-:S06]  /*b320*/  HADD2.F32 R4, -RZ, R2.H0_H0 ;  /* 0x20000002ff047230 */ /* 0x004fcc0000004100 */
[----:B------:R-:W0:Y:S02]  /*b330*/  F2I.FTZ.TRUNC.NTZ R4, R4 ;  /* 0x0000000400047305 */ /* 0x000e24000021f100 */
[----:B0-----:R-:W-:Y:S01]  /*b340*/  PRMT R0, R4, 0x7610, R0 ;  /* 0x0000761004007816 */ /* 0x001fe20000000000 */
[----:B------:R-:W-:Y:S06]  /*b350*/  BRA `(.L_x_52832) ;  /* 0x0000000800b47947 */ /* 0x000fec0003800000 */
.L_x_52837:
[----:B------:R-:W2:Y:S02]  /*b360*/  LDG.E.64 R2, desc[UR36][R2.64] ;  /* 0x0000002402027981 */ /* 0x000ea4000c1e1b00 */
[----:B--2---:R0:W1:Y:S01]  /*b370*/  F2I.F64.TRUNC R0, R2 ;  /* 0x0000000200007311 */ /* 0x004062000030d100 */
[----:B------:R-:W-:Y:S05]  /*b380*/  BRA `(.L_x_52832) ;  /* 0x0000000800a87947 */ /* 0x000fea0003800000 */
.L_x_52827:
        /* <DEDUP_REMOVED lines=12> */
.L_x_52841:
[----:B------:R-:W2:Y:S02]  /*b450*/  LDG.E.64 R2, desc[UR36][R2.64] ;  /* 0x0000002402027981 */ /* 0x000ea4000c1e1b00 */
[----:B--2---:R0:W1:Y:S01]  /*b460*/  F2I.F64.TRUNC R0, R2 ;  /* 0x0000000200007311 */ /* 0x004062000030d100 */
[----:B------:R-:W-:Y:S05]  /*b470*/  BRA `(.L_x_52832) ;  /* 0x00000008006c7947 */ /* 0x000fea0003800000 */
.L_x_52840:
        /* <DEDUP_REMOVED lines=28> */
.L_x_52843:
        /* <DEDUP_REMOVED lines=15> */
.L_x_52842:
[----:B------:R-:W2:Y:S02]  /*b730*/  LDG.E.U16 R4, desc[UR36][R2.64] ;  /* 0x0000002402047981 */ /* 0x000ea4000c1e1500 */
[----:B--2---:R-:W-:-:S06]  /*b740*/  IMAD.U32 R4, R4, 0x10000, RZ ;  /* 0x0001000004047824 */ /* 0x004fcc00078e00ff */
[----:B------:R-:W0:Y:S02]  /*b750*/  F2I.FTZ.TRUNC.NTZ R4, R4 ;  /* 0x0000000400047305 */ /* 0x000e24000021f100 */
[----:B0-----:R-:W-:Y:S01]  /*b760*/  PRMT R0, R4, 0x7610, R0 ;  /* 0x0000761004007816 */ /* 0x001fe20000000000 */
[----:B------:R-:W-:Y:S06]  /*b770*/  BRA `(.L_x_52832) ;  /* 0x0000000400ac7947 */ /* 0x000fec0003800000 */
.L_x_52839:
        /* <DEDUP_REMOVED lines=10> */
.L_x_52846:
        /* <DEDUP_REMOVED lines=21> */
.L_x_52850:
[----:B------:R-:W-:Y:S05]  /*b970*/  BSYNC B1 ;  /* 0x0000000000017941 */ /* 0x000fea0003800000 */
.L_x_52849:
[----:B------:R-:W-:Y:S01]  /*b980*/  IMAD.SHL.U32 R2, R2, 0x100000, RZ ;  /* 0x0010000002027824 */ /* 0x000fe200078e00ff */
[----:B------:R-:W-:-:S04]  /*b990*/  LEA R3, R0, 0x3b800000, 0x17 ;  /* 0x3b80000000037811 */ /* 0x000fc800078eb8ff */
[----:B------:R-:W-:-:S07]  /*b9a0*/  LOP3.LUT R4, R3, R2, R4, 0xfe, !PT ;  /* 0x0000000203047212 */ /* 0x000fce00078efe04 */
.L_x_52848:
[----:B------:R-:W-:Y:S05]  /*b9b0*/  BSYNC B0 ;  /* 0x0000000000007941 */ /* 0x000fea0003800000 */
.L_x_52847:
[----:B------:R-:W0:Y:S02]  /*b9c0*/  F2I.FTZ.TRUNC.NTZ R4, R4 ;  /* 0x0000000400047305 */ /* 0x000e24000021f100 */
[----:B0-----:R-:W-:Y:S01]  /*b9d0*/  PRMT R0, R4, 0x7610, R0 ;  /* 0x0000761004007816 */ /* 0x001fe20000000000 */
[----:B------:R-:W-:Y:S06]  /*b9e0*/  BRA `(.L_x_52832) ;  /* 0x0000000400107947 */ /* 0x000fec0003800000 */
.L_x_52845:
        /* <DEDUP_REMOVED lines=21> */
.L_x_52854:
[----:B------:R-:W-:Y:S05]  /*bb40*/  BSYNC B1 ;  /* 0x0000000000017941 */ /* 0x000fea0003800000 */
.L_x_52853:
[----:B------:R-:W-:Y:S01]  /*bb50*/  IMAD.SHL.U32 R2, R2, 0x200000, RZ ;  /* 0x0020000002027824 */ /* 0x000fe200078e00ff */
[----:B------:R-:W-:-:S04]  /*bb60*/  LEA R3, R0, 0x37800000, 0x17 ;  /* 0x3780000000037811 */ /* 0x000fc800078eb8ff */
[----:B------:R-:W-:-:S07]  /*bb70*/  LOP3.LUT R4, R3, R2, R4, 0xfe, !PT ;  /* 0x0000000203047212 */ /* 0x000fce00078efe04 */
.L_x_52852:
[----:B------:R-:W-:Y:S05]  /*bb80*/  BSYNC B0 ;  /* 0x0000000000007941 */ /* 0x000fea0003800000 */
.L_x_52851:
[----:B------:R-:W0:Y:S02]  /*bb90*/  F2I.FTZ.TRUNC.NTZ R4, R4 ;  /* 0x0000000400047305 */ /* 0x000e24000021f100 */
[----:B0-----:R-:W-:Y:S01]  /*bba0*/  PRMT R0, R4, 0x7610, R0 ;  /* 0x0000761004007816 */ /* 0x001fe20000000000 */
[----:B------:R-:W-:Y:S06]  /*bbb0*/  BRA `(.L_x_52832) ;  /* 0x00000000009c7947 */ /* 0x000fec0003800000 */
.L_x_52844:
        /* <DEDUP_REMOVED lines=14> */
.L_x_52858:
[----:B------:R-:W-:Y:S05]  /*bca0*/  BSYNC B0 ;  /* 0x0000000000007941 */ /* 0x000fea0003800000 */
.L_x_52857:
[----:B------:R-:W0:Y:S02]  /*bcb0*/  F2I.FTZ.TRUNC.NTZ R4, R4 ;  /* 0x0000000400047305 */ /* 0x000e24000021f100 */
[----:B0-----:R-:W-:Y:S01]  /*bcc0*/  PRMT R0, R4, 0x7610, R0 ;  /* 0x0000761004007816 */ /* 0x001fe20000000000 */
[----:B------:R-:W-:Y:S06]  /*bcd0*/  BRA `(.L_x_52832) ;  /* 0x0000000000547947 */ /* 0x000fec0003800000 */
.L_x_52831:
        /* <DEDUP_REMOVED lines=16> */
.L_x_52859:
[----:B------:R-:W-:Y:S01]  /*bde0*/  PRMT R0, RZ, 0x7610, R0 ;  /* 0x00007610ff007816 */ /* 0x000fe20000000000 */
[----:B------:R-:W-:Y:S06]  /*bdf0*/  BRA `(.L_x_52832) ;  /* 0x00000000000c7947 */ /* 0x000fec0003800000 */
.L_x_52856:
[----:B------:R0:W5:Y:S01]  /*be00*/  LDG.E.U8 R0, desc[UR36][R2.64] ;  /* 0x0000002402007981 */ /* 0x000162000c1e1100 */
[----:B------:R-:W-:Y:S05]  /*be10*/  BRA `(.L_x_52832) ;  /* 0x0000000000047947 */ /* 0x000fea0003800000 */
.L_x_52855:
[----:B------:R0:W5:Y:S02]  /*be20*/  LDG.E.U8 R0, desc[UR36][R2.64] ;  /* 0x0000002402007981 */ /* 0x000164000c1e1100 */
.L_x_52832:
[----:B012-45:R-:W-:Y:S02]  /*be30*/  LOP3.LUT R2, R0, 0xffff, RZ, 0xc0, !PT ;  /* 0x0000ffff00027812 */ /* 0x037fe400078ec0ff */
[----:B---3--:R-:W-:Y:S02]  /*be40*/  LOP3.LUT R22, R22, 0xffff, RZ, 0xc0, !PT ;  /* 0x0000ffff16167812 */ /* 0x008fe400078ec0ff */
        /* <DEDUP_REMOVED lines=44> */
.L_x_52863:
[----:B------:R0:W-:Y:S01]  /*c110*/  STG.E.U8 desc[UR36][R16.64], R5 ;  /* 0x0000000510007986 */ /* 0x0001e2000c101124 */
[----:B------:R-:W-:Y:S05]  /*c120*/  BRA `(.L_x_52865) ;  /* 0x0000000c00987947 */ /* 0x000fea0003800000 */
.L_x_52862:
        /* <DEDUP_REMOVED lines=12> */
.L_x_52867:
[----:B------:R-:W-:-:S04]  /*c1f0*/  LOP3.LUT R5, R5, 0xffff, RZ, 0xc0, !PT ;  /* 0x0000ffff05057812 */ /* 0x000fc800078ec0ff */
[----:B------:R-:W-:-:S05]  /*c200*/  PRMT R3, R5, 0x8880, RZ ;  /* 0x0000888005037816 */ /* 0x000fca00000000ff */
[----:B------:R0:W-:Y:S01]  /*c210*/  STG.E desc[UR36][R16.64], R3 ;  /* 0x0000000310007986 */ /* 0x0001e2000c101924 */
[----:B------:R-:W-:Y:S05]  /*c220*/  BRA `(.L_x_52865) ;  /* 0x0000000c00587947 */ /* 0x000fea0003800000 */
.L_x_52866:
[----:B------:R-:W-:-:S04]  /*c230*/  PRMT R3, R5, 0x8880, RZ ;  /* 0x0000888005037816 */ /* 0x000fc800000000ff */
[----:B------:R-:W-:-:S05]  /*c240*/  PRMT R3, R3, 0x7710, RZ ;  /* 0x0000771003037816 */ /* 0x000fca00000000ff */
[----:B------:R0:W-:Y:S01]  /*c250*/  STG.E.U16 desc[UR36][R16.64], R3 ;  /* 0x0000000310007986 */ /* 0x0001e2000c101524 */
[----:B------:R-:W-:Y:S05]  /*c260*/  BRA `(.L_x_52865) ;  /* 0x0000000c00487947 */ /* 0x000fea0003800000 */
.L_x_52861:
        /* <DEDUP_REMOVED lines=9> */
.L_x_52869:
[----:B------:R-:W0:Y:S02]  /*c300*/  I2F.S8 R0, R5 ;  /* 0x0000000500007306 */ /* 0x000e240000001400 */
[----:B0-----:R-:W-:-:S05]  /*c310*/  F2FP.F16.F32.PACK_AB R0, RZ, R0 ;  /* 0x00000000ff00723e */ /* 0x001fca00000000ff */
[----:B------:R0:W-:Y:S01]  /*c320*/  STG.E.U16 desc[UR36][R16.64], R0 ;  /* 0x0000000010007986 */ /* 0x0001e2000c101524 */
[----:B------:R-:W-:Y:S05]  /*c330*/  BRA `(.L_x_52865) ;  /* 0x0000000c00147947 */ /* 0x000fea0003800000 */
.L_x_52868:
        /* <DEDUP_REMOVED lines=10> */
.L_x_52871:
[----:B------:R-:W0:Y:S02]  /*c3e0*/  I2F.S8 R5, R5 ;  /* 0x0000000500057306 */ /* 0x000e240000001400 */
[----:B0-----:R-:W-:-:S04]  /*c3f0*/  F2FP.F16.F32.PACK_AB R3, RZ, R5 ;  /* 0x00000005ff03723e */ /* 0x001fc800000000ff */
[----:B------:R-:W-:-:S05]  /*c400*/  PRMT R3, R3, 0x5410, RZ ;  /* 0x0000541003037816 */ /* 0x000fca00000000ff */
[----:B------:R0:W-:Y:S01]  /*c410*/  STG.E desc[UR36][R16.64], R3 ;  /* 0x0000000310007986 */ /* 0x0001e2000c101924 */
[----:B------:R-:W-:Y:S05]  /*c420*/  BRA `(.L_x_52865) ;  /* 0x0000000800d87947 */ /* 0x000fea0003800000 */
.L_x_52870:
[----:B------:R-:W-:-:S04]  /*c430*/  PRMT R2, R5, 0x8880, RZ ;  /* 0x0000888005027816 */ /* 0x000fc800000000ff */
[----:B------:R-:W-:-:S06]  /*c440*/  PRMT R2, R2, 0x7710, RZ ;  /* 0x0000771002027816 */ /* 0x000fcc00000000ff */
[----:B------:R-:W0:Y:S02]  /*c450*/  I2F.F64.S16 R2, R2 ;  /* 0x0000000200027312 */ /* 0x000e240000101c00 */
[----:B0-----:R0:W-:Y:S01]  /*c460*/  STG.E.64 desc[UR36][R16.64], R2 ;  /* 0x0000000210007986 */ /* 0x0011e2000c101b24 */
[----:B------:R-:W-:Y:S05]  /*c470*/  BRA `(.L_x_52865) ;  /* 0x0000000800c47947 */ /* 0x000fea0003800000 */
.L_x_52860:
        /* <DEDUP_REMOVED lines=12> */
.L_x_52874:
[----:B------:R-:W-:Y:S02]  /*c540*/  PRMT R4, R5, 0x8880, RZ ;  /* 0x0000888005047816 */ /* 0x000fe400000000ff */
[----:B------:R-:W-:Y:S02]  /*c550*/  CS2R R6, SRZ ;  /* 0x0000000000067805 */ /* 0x000fe4000001ff00 */
[----:B------:R-:W-:-:S06]  /*c560*/  PRMT R4, R4, 0x7710, RZ ;  /* 0x0000771004047816 */ /* 0x000fcc00000000ff */
[----:B------:R-:W0:Y:S02]  /*c570*/  I2F.F64.S16 R4, R4 ;  /* 0x0000000400047312 */ /* 0x000e240000101c00 */
[----:B0-----:R0:W-:Y:S01]  /*c580*/  STG.E.128 desc[UR36][R16.64], R4 ;  /* 0x0000000410007986 */ /* 0x0011e2000c101d24 */
[----:B------:R-:W-:Y:S05]  /*c590*/  BRA `(.L_x_52865) ;  /* 0x00000008007c7947 */ /* 0x000fea0003800000 */
.L_x_52873:
        /* <DEDUP_REMOVED lines=21> */
.L_x_52878:
[----:B------:R-:W-:Y:S05]  /*c6f0*/  BSYNC B0 ;  /* 0x0000000000007941 */ /* 0x000fea0003800000 */
.L_x_52877:
[----:B------:R-:W-:-:S05]  /*c700*/  LOP3.LUT R3, R0, R3, RZ, 0xfc, !PT ;  /* 0x0000000300037212 */ /* 0x000fca00078efcff */
[----:B------:R0:W-:Y:S01]  /*c710*/  STG.E.U8 desc[UR36][R16.64], R3 ;  /* 0x0000000310007986 */ /* 0x0001e2000c101124 */
[----:B------:R-:W-:Y:S05]  /*c720*/  BRA `(.L_x_52865) ;  /* 0x0000000800187947 */ /* 0x000fea0003800000 */
.L_x_52876:
        /* <DEDUP_REMOVED lines=13> */
.L_x_52880:
[----:B------:R-:W-:Y:S01]  /*c800*/  IMAD.MOV.U32 R0, RZ, RZ, 0x7f ;  /* 0x0000007fff007424 */ /* 0x000fe200078e00ff */
[----:B------:R-:W-:-:S04]  /*c810*/  ISETP.GT.U32.AND P0, PT, R2, 0x7f800000, PT ;  /* 0x7f8000000200780c */ /* 0x000fc80003f04070 */
[----:B------:R-:W-:-:S09]  /*c820*/  SEL R0, R0, 0x7c, P0 ;  /* 0x0000007c00007807 */ /* 0x000fd20000000000 */
.L_x_52881:
[----:B------:R-:W-:Y:S05]  /*c830*/  BSYNC B0 ;  /* 0x0000000000007941 */ /* 0x000fea0003800000 */
.L_x_52879:
[----:B------:R-:W-:-:S04]  /*c840*/  LOP3.LUT R2, R5, 0x80000000, RZ, 0xc0, !PT ;  /* 0x8000000005027812 */ /* 0x000fc800078ec0ff */
[----:B------:R-:W-:-:S04]  /*c850*/  SHF.R.U32.HI R3, RZ, 0x18, R2 ;  /* 0x00000018ff037819 */ /* 0x000fc80000011602 */
[----:B------:R-:W-:-:S05]  /*c860*/  LOP3.LUT R3, R0, R3, RZ, 0xfc, !PT ;  /* 0x0000000300037212 */ /* 0x000fca00078efcff */
[----:B------:R0:W-:Y:S01]  /*c870*/  STG.E.U8 desc[UR36][R16.64], R3 ;  /* 0x0000000310007986 */ /* 0x0001e2000c101124 */
[----:B------:R-:W-:Y:S05]  /*c880*/  BRA `(.L_x_52865) ;  /* 0x0000000400c07947 */ /* 0x000fea0003800000 */
.L_x_52875:
[----:B------:R-:W0:Y:S02]  /*c890*/  I2F.S8 R0, R5 ;  /* 0x0000000500007306 */ /* 0x000e240000001400 */
[----:B0-----:R-:W-:-:S05]  /*c8a0*/  F2FP.BF16.F32.PACK_AB R0, RZ, R0 ;  /* 0x00000000ff00723e */ /* 0x001fca00000010ff */
[----:B------:R0:W-:Y:S01]  /*c8b0*/  STG.E.U16 desc[UR36][R16.64], R0 ;  /* 0x0000000010007986 */ /* 0x0001e2000c101524 */
[----:B------:R-:W-:Y:S05]  /*c8c0*/  BRA `(.L_x_52865) ;  /* 0x0000000400b07947 */ /* 0x000fea0003800000 */
.L_x_52872:
        /* <DEDUP_REMOVED lines=12> */
.L_x_52884:
        /* <DEDUP_REMOVED lines=17> */
.L_x_52887:
[----:B------:R-:W-:-:S04]  /*caa0*/  LOP3.LUT R2, R5, 0x80000000, RZ, 0xc0, !PT ;  /* 0x8000000005027812 */ /* 0x000fc800078ec0ff */
[----:B------:R-:W-:-:S04]  /*cab0*/  SHF.R.U32.HI R3, RZ, 0x18, R2 ;  /* 0x00000018ff037819 */ /* 0x000fc80000011602 */
[----:B------:R-:W-:-:S04]  /*cac0*/  LOP3.LUT R0, R0, R3, RZ, 0xfc, !PT ;  /* 0x0000000300007212 */ /* 0x000fc800078efcff */
[----:B------:R-:W-:-:S07]  /*cad0*/  PRMT R8, R0, 0x7610, R8 ;  /* 0x0000761000087816 */ /* 0x000fce0000000008 */
.L_x_52886:
[----:B------:R-:W-:Y:S05]  /*cae0*/  BSYNC B0 ;  /* 0x0000000000007941 */ /* 0x000fea0003800000 */
.L_x_52885:
[----:B------:R3:W-:Y:S01]  /*caf0*/  STG.E.U8 desc[UR36][R16.64], R8 ;  /* 0x0000000810007986 */ /* 0x0007e2000c101124 */
[----:B------:R-:W-:Y:S05]  /*cb00*/  BRA `(.L_x_52865) ;  /* 0x0000000400207947 */ /* 0x000fea0003800000 */
.L_x_52883:
        /* <DEDUP_REMOVED lines=17> */
.L_x_52890:
[----:B------:R-:W-:-:S04]  /*cc20*/  LOP3.LUT R2, R5, 0x80000000, RZ, 0xc0, !PT ;  /* 0x8000000005027812 */ /* 0x000fc800078ec0ff */
[----:B------:R-:W-:-:S04]  /*cc30*/  SHF.R.U32.HI R3, RZ, 0x18, R2 ;  /* 0x00000018ff037819 */ /* 0x000fc80000011602 */
[----:B------:R-:W-:-:S04]  /*cc40*/  LOP3.LUT R0, R0, R3, RZ, 0xfc, !PT ;  /* 0x0000000300007212 */ /* 0x000fc800078efcff */
[----:B------:R-:W-:-:S07]  /*cc50*/  PRMT R8, R0, 0x7610, R8 ;  /* 0x0000761000087816 */ /* 0x000fce0000000008 */
.L_x_52889:
[----:B------:R-:W-:Y:S05]  /*cc60*/  BSYNC B0 ;  /* 0x0000000000007941 */ /* 0x000fea0003800000 */
.L_x_52888:
[----:B------:R0:W-:Y:S01]  /*cc70*/  STG.E.U8 desc[UR36][R16.64], R8 ;  /* 0x0000000810007986 */ /* 0x0001e2000c101124 */
[----:B------:R-:W-:Y:S05]  /*cc80*/  BRA `(.L_x_52865) ;  /* 0x0000000000c07947 */ /* 0x000fea0003800000 */
.L_x_52882:
        /* <DEDUP_REMOVED lines=22> */
.L_x_52864:
        /* <DEDUP_REMOVED lines=16> */
.L_x_52893:
[----:B------:R-:W-:Y:S05]  /*cef0*/  BRA `(.L_x_52865) ;  /* 0x0000000000247947 */ /* 0x000fea0003800000 */
.L_x_52892:
[----:B------:R-:W-:-:S04]  /*cf00*/  LOP3.LUT R5, R5, 0xffff, RZ, 0xc0, !PT ;  /* 0x0000ffff05057812 */ /* 0x000fc800078ec0ff */
[----:B------:R-:W-:-:S05]  /*cf10*/  PRMT R5, R5, 0x8880, RZ ;  /* 0x0000888005057816 */ /* 0x000fca00000000ff */
[----:B------:R-:W-:-:S05]  /*cf20*/  IMAD.MOV.U32 R2, RZ, RZ, R5 ;  /* 0x000000ffff027224 */ /* 0x000fca00078e0005 */
[----:B------:R-:W-:-:S05]  /*cf30*/  SHF.R.S32.HI R3, RZ, 0x1f, R2 ;  /* 0x0000001fff037819 */ /* 0x000fca0000011402 */
[----:B------:R1:W-:Y:S01]  /*cf40*/  STG.E.64 desc[UR36][R16.64], R2 ;  /* 0x0000000210007986 */ /* 0x0003e2000c101b24 */
[----:B------:R-:W-:Y:S05]  /*cf50*/  BRA `(.L_x_52865) ;  /* 0x00000000000c7947 */ /* 0x000fea0003800000 */
.L_x_52891:
[----:B------:R-:W-:-:S04]  /*cf60*/  LOP3.LUT R5, R5, 0xffff, RZ, 0xc0, !PT ;  /* 0x0000ffff05057812 */ /* 0x000fc800078ec0ff */
[----:B------:R-:W-:-:S05]  /*cf70*/  PRMT R3, R5, 0x8880, RZ ;  /* 0x0000888005037816 */ /* 0x000fca00000000ff */
[----:B------:R0:W-:Y:S02]  /*cf80*/  STG.E desc[UR36][R16.64], R3 ;  /* 0x0000000310007986 */ /* 0x0001e4000c101924 */
.L_x_52865:
[----:B------:R-:W-:-:S07]  /*cf90*/  VIADD R19, R19, 0x80 ;  /* 0x0000008013137836 */ /* 0x000fce0000000000 */
.L_x_52792:
[----:B------:R-:W-:Y:S05]  /*cfa0*/  BSYNC B6 ;  /* 0x0000000000067941 */ /* 0x000fea0003800000 */
.L_x_52791:
        /* <DEDUP_REMOVED lines=357> */
.L_x_52894:
        /* <DEDUP_REMOVED lines=20> */
.L_x_52898:
[----:B------:R0:W5:Y:S01]  /*e740*/  LDG.E.U8 R19, desc[UR36][R2.64] ;  /* 0x0000002402137981 */ /* 0x000162000c1e1100 */
[----:B------:R-:W-:Y:S05]  /*e750*/  BRA `(.L_x_52900) ;  /* 0x0000000c00547947 */ /* 0x000fea0003800000 */
.L_x_52897:
        /* <DEDUP_REMOVED lines=8> */
.L_x_52902:
[----:B------:R0:W5:Y:S01]  /*e7e0*/  LDG.E.U8 R19, desc[UR36][R2.64] ;  /* 0x0000002402137981 */ /* 0x000162000c1e1100 */
[----:B------:R-:W-:Y:S05]  /*e7f0*/  BRA `(.L_x_52900) ;  /* 0x0000000c002c7947 */ /* 0x000fea0003800000 */
.L_x_52901:
[----:B------:R0:W5:Y:S01]  /*e800*/  LDG.E.U16 R19, desc[UR36][R2.64] ;  /* 0x0000002402137981 */ /* 0x000162000c1e1500 */
[----:B------:R-:W-:Y:S05]  /*e810*/  BRA `(.L_x_52900) ;  /* 0x0000000c00247947 */ /* 0x000fea0003800000 */
.L_x_52896:
        /* <DEDUP_REMOVED lines=9> */
.L_x_52904:
[----:B------:R-:W2:Y:S02]  /*e8b0*/  LDG.E.U16 R0, desc[UR36][R2.64] ;  /* 0x0000002402007981 */ /* 0x000ea4000c1e1500 */
[----:B--2---:R-:W-:-:S06]  /*e8c0*/  HADD2.F32 R0, -RZ, R0.H0_H0 ;  /* 0x20000000ff007230 */ /* 0x004fcc0000004100 */
[----:B------:R-:W0:Y:S02]  /*e8d0*/  F2I.FTZ.TRUNC.NTZ R0, R0 ;  /* 0x0000000000007305 */ /* 0x000e24000021f100 */
[----:B0-----:R-:W-:Y:S01]  /*e8e0*/  PRMT R19, R0, 0x7610, R19 ;  /* 0x0000761000137816 */ /* 0x001fe20000000013 */
[----:B------:R-:W-:Y:S06]  /*e8f0*/  BRA `(.L_x_52900) ;  /* 0x0000000800ec7947 */ /* 0x000fec0003800000 */
.L_x_52903:
        /* <DEDUP_REMOVED lines=9> */
.L_x_52906:
[----:B------:R-:W2:Y:S02]  /*e990*/  LDG.E.U16 R2, desc[UR36][R2.64] ;  /* 0x0000002402027981 */ /* 0x000ea4000c1e1500 */
[----:B--2---:R-:W-:-:S06]  /*e9a0*/  HADD2.F32 R0, -RZ, R2.H0_H0 ;  /* 0x20000002ff007230 */ /* 0x004fcc0000004100 */
[----:B------:R-:W0:Y:S02]  /*e9b0*/  F2I.FTZ.TRUNC.NTZ R0, R0 ;  /* 0x0000000000007305 */ /* 0x000e24000021f100 */
[----:B0-----:R-:W-:Y:S01]  /*e9c0*/  PRMT R19, R0, 0x7610, R19 ;  /* 0x0000761000137816 */ /* 0x001fe20000000013 */
[----:B------:R-:W-:Y:S06]  /*e9d0*/  BRA `(.L_x_52900) ;  /* 0x0000000800b47947 */ /* 0x000fec0003800000 */
.L_x_52905:
[----:B------:R-:W2:Y:S02]  /*e9e0*/  LDG.E.64 R2, desc[UR36][R2.64] ;  /* 0x0000002402027981 */ /* 0x000ea4000c1e1b00 */
[----:B--2---:R0:W1:Y:S01]  /*e9f0*/  F2I.F64.TRUNC R19, R2 ;  /* 0x0000000200137311 */ /* 0x004062000030d100 */
[----:B------:R-:W-:Y:S05]  /*ea00*/  BRA `(.L_x_52900) ;  /* 0x0000000800a87947 */ /* 0x000fea0003800000 */
.L_x_52895:
        /* <DEDUP_REMOVED lines=12> */
.L_x_52909:
[----:B------:R-:W2:Y:S02]  /*ead0*/  LDG.E.64 R2, desc[UR36][R2.64] ;  /* 0x0000002402027981 */ /* 0x000ea4000c1e1b00 */
[----:B--2---:R0:W1:Y:S01]  /*eae0*/  F2I.F64.TRUNC R19, R2 ;  /* 0x0000000200137311 */ /* 0x004062000030d100 */
[----:B------:R-:W-:Y:S05]  /*eaf0*/  BRA `(.L_x_52900) ;  /* 0x00000008006c7947 */ /* 0x000fea0003800000 */
.L_x_52908:
        /* <DEDUP_REMOVED lines=28> */
.L_x_52911:
        /* <DEDUP_REMOVED lines=15> */
.L_x_52910:
[----:B------:R-:W2:Y:S02]  /*edb0*/  LDG.E.U16 R0, desc[UR36][R2.64] ;  /* 0x0000002402007981 */ /* 0x000ea4000c1e1500 */
[----:B--2---:R-:W-:-:S06]  /*edc0*/  IMAD.U32 R0, R0, 0x10000, RZ ;  /* 0x0001000000007824 */ /* 0x004fcc00078e00ff */
[----:B------:R-:W0:Y:S02]  /*edd0*/  F2I.FTZ.TRUNC.NTZ R0, R0 ;  /* 0x0000000000007305 */ /* 0x000e24000021f100 */
[----:B0-----:R-:W-:Y:S01]  /*ede0*/  PRMT R19, R0, 0x7610, R19 ;  /* 0x0000761000137816 */ /* 0x001fe20000000013 */
[----:B------:R-:W-:Y:S06]  /*edf0*/  BRA `(.L_x_52900) ;  /* 0x0000000400ac7947 */ /* 0x000fec0003800000 */
.L_x_52907:
        /* <DEDUP_REMOVED lines=10> */
.L_x_52914:
        /* <DEDUP_REMOVED lines=21> */
.L_x_52918:
[----:B------:R-:W-:Y:S05]  /*eff0*/  BSYNC B1 ;  /* 0x0000000000017941 */ /* 0x000fea0003800000 */
.L_x_52917:
[----:B------:R-:W-:Y:S01]  /*f000*/  LEA R3, R0, 0x3b800000, 0x17 ;  /* 0x3b80000000037811 */ /* 0x000fe200078eb8ff */
[----:B------:R-:W-:-:S05]  /*f010*/  IMAD.SHL.U32 R0, R2, 0x100000, RZ ;  /* 0x0010000002007824 */ /* 0x000fca00078e00ff */
[----:B------:R-:W-:-:S07]  /*f020*/  LOP3.LUT R0, R3, R0, R4, 0xfe, !PT ;  /* 0x0000000003007212 */ /* 0x000fce00078efe04 */
.L_x_52916:
[----:B------:R-:W-:Y:S05]  /*f030*/  BSYNC B0 ;  /* 0x0000000000007941 */ /* 0x000fea0003800000 */
.L_x_52915:
[----:B------:R-:W0:Y:S02]  /*f040*/  F2I.FTZ.TRUNC.NTZ R0, R0 ;  /* 0x0000000000007305 */ /* 0x000e24000021f100 */
[----:B0-----:R-:W-:Y:S01]  /*f050*/  PRMT R19, R0, 0x7610, R19 ;  /* 0x0000761000137816 */ /* 0x001fe20000000013 */
[----:B------:R-:W-:Y:S06]  /*f060*/  BRA `(.L_x_52900) ;  /* 0x0000000400107947 */ /* 0x000fec0003800000 */
.L_x_52913:
        /* <DEDUP_REMOVED lines=21> */
.L_x_52922:
[----:B------:R-:W-:Y:S05]  /*f1c0*/  BSYNC B1 ;  /* 0x0000000000017941 */ /* 0x000fea0003800000 */
.L_x_52921:
[----:B------:R-:W-:Y:S01]  /*f1d0*/  LEA R3, R0, 0x37800000, 0x17 ;  /* 0x3780000000037811 */ /* 0x000fe200078eb8ff */
[----:B------:R-:W-:-:S05]  /*f1e0*/  IMAD.SHL.U32 R0, R2, 0x200000, RZ ;  /* 0x0020000002007824 */ /* 0x000fca00078e00ff */
[----:B------:R-:W-:-:S07]  /*f1f0*/  LOP3.LUT R0, R3, R0, R4, 0xfe, !PT ;  /* 0x0000000003007212 */ /* 0x000fce00078efe04 */
.L_x_52920:
[----:B------:R-:W-:Y:S05]  /*f200*/  BSYNC B0 ;  /* 0x0000000000007941 */ /* 0x000fea0003800000 */
.L_x_52919:
[----:B------:R-:W0:Y:S02]  /*f210*/  F2I.FTZ.TRUNC.NTZ R0, R0 ;  /* 0x0000000000007305 */ /* 0x000e24000021f100 */
[----:B0-----:R-:W-:Y:S01]  /*f220*/  PRMT R19, R0, 0x7610, R19 ;  /* 0x0000761000137816 */ /* 0x001fe20000000013 */
[----:B------:R-:W-:Y:S06]  /*f230*/  BRA `(.L_x_52900) ;  /* 0x00000000009c7947 */ /* 0x000fec0003800000 */
.L_x_52912:
        /* <DEDUP_REMOVED lines=14> */
.L_x_52926:
[----:B------:R-:W-:Y:S05]  /*f320*/  BSYNC B0 ;  /* 0x0000000000007941 */ /* 0x000fea0003800000 */
.L_x_52925:
[----:B------:R-:W0:Y:S02]  /*f330*/  F2I.FTZ.TRUNC.NTZ R0, R0 ;  /* 0x0000000000007305 */ /* 0x000e24000021f100 */
[----:B0-----:R-:W-:Y:S01]  /*f340*/  PRMT R19, R0, 0x7610, R19 ;  /* 0x0000761000137816 */ /* 0x001fe20000000013 */
[----:B------:R-:W-:Y:S06]  /*f350*/  BRA `(.L_x_52900) ;  /* 0x0000000000547947 */ /* 0x000fec0003800000 */
.L_x_52899:
        /* <DEDUP_REMOVED lines=16> */
.L_x_52927:
[----:B------:R-:W-:Y:S01]  /*f460*/  PRMT R19, RZ, 0x7610, R19 ;  /* 0x00007610ff137816 */ /* 0x000fe20000000013 */
[----:B------:R-:W-:Y:S06]  /*f470*/  BRA `(.L_x_52900) ;  /* 0x00000000000c7947 */ /* 0x000fec0003800000 */
.L_x_52924:
[----:B------:R2:W5:Y:S01]  /*f480*/  LDG.E.U8 R19, desc[UR36][R2.64] ;  /* 0x0000002402137981 */ /* 0x000562000c1e1100 */
[----:B------:R-:W-:Y:S05]  /*f490*/  BRA `(.L_x_52900) ;  /* 0x0000000000047947 */ /* 0x000fea0003800000 */
.L_x_52923:
[----:B------:R3:W5:Y:S02]  /*f4a0*/  LDG.E.U8 R19, desc[UR36][R2.64] ;  /* 0x0000002402137981 */ /* 0x000764000c1e1100 */
.L_x_52900:
        /* <DEDUP_REMOVED lines=17> */
.L_x_52931:
[----:B------:R1:W5:Y:S01]  /*f5c0*/  LDG.E.U8 R0, desc[UR36][R2.64] ;  /* 0x0000002402007981 */ /* 0x000362000c1e1100 */
[----:B------:R-:W-:Y:S05]  /*f5d0*/  BRA `(.L_x_52933) ;  /* 0x0000000c00547947 */ /* 0x000fea0003800000 */
.L_x_52930:
        /* <DEDUP_REMOVED lines=8> */
.L_x_52935:
[----:B------:R3:W5:Y:S01]  /*f660*/  LDG.E.U8 R0, desc[UR36][R2.64] ;  /* 0x0000002402007981 */ /* 0x000762000c1e1100 */
[----:B------:R-:W-:Y:S05]  /*f670*/  BRA `(.L_x_52933) ;  /* 0x0000000c002c7947 */ /* 0x000fea0003800000 */
.L_x_52934:
[----:B------:R4:W5:Y:S01]  /*f680*/  LDG.E.U16 R0, desc[UR36][R2.64] ;  /* 0x0000002402007981 */ /* 0x000962000c1e1500 */
[----:B------:R-:W-:Y:S05]  /*f690*/  BRA `(.L_x_52933) ;  /* 0x0000000c00247947 */ /* 0x000fea0003800000 */
.L_x_52929:
        /* <DEDUP_REMOVED lines=9> */
.L_x_52937:
[----:B------:R-:W2:Y:S02]  /*f730*/  LDG.E.U16 R4, desc[UR36][R2.64] ;  /* 0x0000002402047981 */ /* 0x000ea4000c1e1500 */
[----:B--2---:R-:W-:-:S06]  /*f740*/  HADD2.F32 R4, -RZ, R4.H0_H0 ;  /* 0x20000004ff047230 */ /* 0x004fcc0000004100 */
[----:B------:R-:W0:Y:S02]  /*f750*/  F2I.FTZ.TRUNC.NTZ R4, R4 ;  /* 0x0000000400047305 */ /* 0x000e24000021f100 */
[----:B0-----:R-:W-:Y:S01]  /*f760*/  PRMT R0, R4, 0x7610, R0 ;  /* 0x0000761004007816 */ /* 0x001fe20000000000 */
[----:B------:R-:W-:Y:S06]  /*f770*/  BRA `(.L_x_52933) ;  /* 0x0000000800ec7947 */ /* 0x000fec0003800000 */
.L_x_52936:
        /* <DEDUP_REMOVED lines=9> */
.L_x_52939:
[----:B------:R-:W2:Y:S02]  /*f810*/  LDG.E.U16 R2, desc[UR36][R2.64] ;  /* 0x0000002402027981 */ /* 0x000ea4000c1e1500 */
[----:B--2---:R-:W-:-:S06]  /*f820*/  HADD2.F32 R4, -RZ, R2.H0_H0 ;  /* 0x20000002ff047230 */ /* 0x004fcc0000004100 */
[----:B------:R-:W0:Y:S02]  /*f830*/  F2I.FTZ.TRUNC.NTZ R4, R4 ;  /* 0x0000000400047305 */ /* 0x000e24000021f100 */
[----:B0-----:R-:W-:Y:S01]  /*f840*/  PRMT R0, R4, 0x7610, R0 ;  /* 0x0000761004007816 */ /* 0x001fe20000000000 */
[----:B------:R-:W-:Y:S06]  /*f850*/  BRA `(.L_x_52933) ;  /* 0x0000000800b47947 */ /* 0x000fec0003800000 */
.L_x_52938:
[----:B------:R-:W2:Y:S02]  /*f860*/  LDG.E.64 R2, desc[UR36][R2.64] ;  /* 0x0000002402027981 */ /* 0x000ea4000c1e1b00 */
[----:B--2---:R0:W1:Y:S01]  /*f870*/  F2I.F64.TRUNC R0, R2 ;  /* 0x0000000200007311 */ /* 0x004062000030d100 */
[----:B------:R-:W-:Y:S05]  /*f880*/  BRA `(.L_x_52933) ;  /* 0x0000000800a87947 */ /* 0x000fea0003800000 */
.L_x_52928:
        /* <DEDUP_REMOVED lines=12> */
.L_x_52942:
[----:B------:R-:W2:Y:S02]  /*f950*/  LDG.E.64 R2, desc[UR36][R2.64] ;  /* 0x0000002402027981 */ /* 0x000ea4000c1e1b00 */
[----:B--2---:R0:W1:Y:S01]  /*f960*/  F2I.F64.TRUNC R0, R2 ;  /* 0x0000000200007311 */ /* 0x004062000030d100 */
[----:B------:R-:W-:Y:S05]  /*f970*/  BRA `(.L_x_52933) ;  /* 0x00000008006c7947 */ /* 0x000fea0003800000 */
.L_x_52941:
        /* <DEDUP_REMOVED lines=28> */
.L_x_52944:
        /* <DEDUP_REMOVED lines=15> */
.L_x_52943:
[----:B------:R-:W2:Y:S02]  /*fc30*/  LDG.E.U16 R4, desc[UR36][R2.64] ;  /* 0x0000002402047981 */ /* 0x000ea4000c1e1500 */
[----:B--2---:R-:W-:-:S06]  /*fc40*/  IMAD.U32 R4, R4, 0x10000, RZ ;  /* 0x0001000004047824 */ /* 0x004fcc00078e00ff */
[----:B------:R-:W0:Y:S02]  /*fc50*/  F2I.FTZ.TRUNC.NTZ R4, R4 ;  /* 0x0000000400047305 */ /* 0x000e24000021f100 */
[----:B0-----:R-:W-:Y:S01]  /*fc60*/  PRMT R0, R4, 0x7610, R0 ;  /* 0x0000761004007816 */ /* 0x001fe20000000000 */
[----:B------:R-:W-:Y:S06]  /*fc70*/  BRA `(.L_x_52933) ;  /* 0x0000000400ac7947 */ /* 0x000fec0003800000 */
.L_x_52940:
        /* <DEDUP_REMOVED lines=10> */
.L_x_52947:
        /* <DEDUP_REMOVED lines=21> */
.L_x_52951:
[----:B------:R-:W-:Y:S05]  /*fe70*/  BSYNC B1 ;  /* 0x0000000000017941 */ /* 0x000fea0003800000 */
.L_x_52950:
[----:B------:R-:W-:Y:S01]  /*fe80*/  IMAD.SHL.U32 R2, R2, 0x100000, RZ ;  /* 0x0010000002027824 */ /* 0x000fe200078e00ff */
[----:B------:R-:W-:-:S04]  /*fe90*/  LEA R3, R0, 0x3b800000, 0x17 ;  /* 0x3b80000000037811 */ /* 0x000fc800078eb8ff */
[----:B------:R-:W-:-:S07]  /*fea0*/  LOP3.LUT R4, R3, R2, R4, 0xfe, !PT ;  /* 0x0000000203047212 */ /* 0x000fce00078efe04 */
.L_x_52949:
[----:B------:R-:W-:Y:S05]  /*feb0*/  BSYNC B0 ;  /* 0x0000000000007941 */ /* 0x000fea0003800000 */
.L_x_52948:
[----:B------:R-:W0:Y:S02]  /*fec0*/  F2I.FTZ.TRUNC.NTZ R4, R4 ;  /* 0x0000000400047305 */ /* 0x000e24000021f100 */
[----:B0-----:R-:W-:Y:S01]  /*fed0*/  PRMT R0, R4, 0x7610, R0 ;  /* 0x0000761004007816 */ /* 0x001fe20000000000 */
[----:B------:R-:W-:Y:S06]  /*fee0*/  BRA `(.L_x_52933) ;  /* 0x0000000400107947 */ /* 0x000fec0003800000 */
.L_x_52946:
        /* <DEDUP_REMOVED lines=21> */
.L_x_52955:
[----:B------:R-:W-:Y:S05]  /*10040*/  BSYNC B1 ;  /* 0x0000000000017941 */ /* 0x000fea0003800000 */
.L_x_52954:
[----:B------:R-:W-:Y:S01]  /*10050*/  IMAD.SHL.U32 R2, R2, 0x200000, RZ ;  /* 0x0020000002027824 */ /* 0x000fe200078e00ff */
[----:B------:R-:W-:-:S04]  /*10060*/  LEA R3, R0, 0x37800000, 0x17 ;  /* 0x3780000000037811 */ /* 0x000fc800078eb8ff */
[----:B------:R-:W-:-:S07]  /*10070*/  LOP3.LUT R4, R3, R2, R4, 0xfe, !PT ;  /* 0x0000000203047212 */ /* 0x000fce00078efe04 */
.L_x_52953:
[----:B------:R-:W-:Y:S05]  /*10080*/  BSYNC B0 ;  /* 0x0000000000007941 */ /* 0x000fea0003800000 */
.L_x_52952:
[----:B------:R-:W0:Y:S02]  /*10090*/  F2I.FTZ.TRUNC.NTZ R4, R4 ;  /* 0x0000000400047305 */ /* 0x000e24000021f100 */
[----:B0-----:R-:W-:Y:S01]  /*100a0*/  PRMT R0, R4, 0x7610, R0 ;  /* 0x0000761004007816 */ /* 0x001fe20000000000 */
[----:B------:R-:W-:Y:S06]  /*100b0*/  BRA `(.L_x_52933) ;  /* 0x00000000009c7947 */ /* 0x000fec0003800000 */
.L_x_52945:
        /* <DEDUP_REMOVED lines=14> */
.L_x_52959:
[----:B------:R-:W-:Y:S05]  /*101a0*/  BSYNC B0 ;  /* 0x0000000000007941 */ /* 0x000fea0003800000 */
.L_x_52958:
[----:B------:R-:W0:Y:S02]  /*101b0*/  F2I.FTZ.TRUNC.NTZ R4, R4 ;  /* 0x0000000400047305 */ /* 0x000e24000021f100 */
[----:B0-----:R-:W-:Y:S01]  /*101c0*/  PRMT R0, R4, 0x7610, R0 ;  /* 0x0000761004007816 */ /* 0x001fe20000000000 */
[----:B------:R-:W-:Y:S06]  /*101d0*/  BRA `(.L_x_52933) ;  /* 0x0000000000547947 */ /* 0x000fec0003800000 */
.L_x_52932:
        /* <DEDUP_REMOVED lines=16> */
.L_x_52960:
[----:B------:R-:W-:Y:S01]  /*102e0*/  PRMT R0, RZ, 0x7610, R0 ;  /* 0x00007610ff007816 */ /* 0x000fe20000000000 */
[----:B------:R-:W-:Y:S06]  /*102f0*/  BRA `(.L_x_52933) ;  /* 0x00000000000c7947 */ /* 0x000fec0003800000 */
.L_x_52957:
[----:B------:R0:W5:Y:S01]  /*10300*/  LDG.E.U8 R0, desc[UR36][R2.64] ;  /* 0x0000002402007981 */ /* 0x000162000c1e1100 */
[----:B------:R-:W-:Y:S05]  /*10310*/  BRA `(.L_x_52933) ;  /* 0x0000000000047947 */ /* 0x000fea0003800000 */
.L_x_52956:
[----:B------:R0:W5:Y:S02]  /*10320*/  LDG.E.U8 R0, desc[UR36][R2.64] ;  /* 0x0000002402007981 */ /* 0x000164000c1e1100 */
.L_x_52933:
        /* <DEDUP_REMOVED lines=46> */
.L_x_52964:
[----:B------:R-:W-:Y:S01]  /*10610*/  STG.E.U8 desc[UR36][R16.64], R5 ;  /* 0x0000000510007986 */ /* 0x000fe2000c101124 */
[----:B------:R-:W-:Y:S05]  /*10620*/  EXIT ;  /* 0x000000000000794d */ /* 0x000fea0003800000 */
.L_x_52963:
        /* <DEDUP_REMOVED lines=12> */
.L_x_52967:
[----:B------:R-:W-:-:S04]  /*106f0*/  LOP3.LUT R5, R5, 0xffff, RZ, 0xc0, !PT ;  /* 0x0000ffff05057812 */ /* 0x000fc800078ec0ff */
[----:B------:R-:W-:-:S05]  /*10700*/  PRMT R3, R5, 0x8880, RZ ;  /* 0x0000888005037816 */ /* 0x000fca00000000ff */
[----:B------:R-:W-:Y:S01]  /*10710*/  STG.E desc[UR36][R16.64], R3 ;  /* 0x0000000310007986 */ /* 0x000fe2000c101924 */
[----:B------:R-:W-:Y:S05]  /*10720*/  EXIT ;  /* 0x000000000000794d */ /* 0x000fea0003800000 */
.L_x_52966:
[----:B------:R-:W-:-:S04]  /*10730*/  PRMT R3, R5, 0x8880, RZ ;  /* 0x0000888005037816 */ /* 0x000fc800000000ff */
[----:B------:R-:W-:-:S05]  /*10740*/  PRMT R3, R3, 0x7710, RZ ;  /* 0x0000771003037816 */ /* 0x000fca00000000ff */
[----:B------:R-:W-:Y:S01]  /*10750*/  STG.E.U16 desc[UR36][R16.64], R3 ;  /* 0x0000000310007986 */ /* 0x000fe2000c101524 */
[----:B------:R-:W-:Y:S05]  /*10760*/  EXIT ;  /* 0x000000000000794d */ /* 0x000fea0003800000 */
.L_x_52962:
        /* <DEDUP_REMOVED lines=9> */
.L_x_52969:
[----:B------:R-:W0:Y:S02]  /*10800*/  I2F.S8 R0, R5 ;  /* 0x0000000500007306 */ /* 0x000e240000001400 */
[----:B0-----:R-:W-:-:S05]  /*10810*/  F2FP.F16.F32.PACK_AB R0, RZ, R0 ;  /* 0x00000000ff00723e */ /* 0x001fca00000000ff */
[----:B------:R-:W-:Y:S01]  /*10820*/  STG.E.U16 desc[UR36][R16.64], R0 ;  /* 0x0000000010007986 */ /* 0x000fe2000c101524 */
[----:B------:R-:W-:Y:S05]  /*10830*/  EXIT ;  /* 0x000000000000794d */ /* 0x000fea0003800000 */
.L_x_52968:
        /* <DEDUP_REMOVED lines=10> */
.L_x_52971:
[----:B------:R-:W0:Y:S02]  /*108e0*/  I2F.S8 R5, R5 ;  /* 0x0000000500057306 */ /* 0x000e240000001400 */
[----:B0-----:R-:W-:-:S04]  /*108f0*/  F2FP.F16.F32.PACK_AB R3, RZ, R5 ;  /* 0x00000005ff03723e */ /* 0x001fc800000000ff */
[----:B------:R-:W-:-:S05]  /*10900*/  PRMT R3, R3, 0x5410, RZ ;  /* 0x0000541003037816 */ /* 0x000fca00000000ff */
[----:B------:R-:W-:Y:S01]  /*10910*/  STG.E desc[UR36][R16.64], R3 ;  /* 0x0000000310007986 */ /* 0x000fe2000c101924 */
[----:B------:R-:W-:Y:S05]  /*10920*/  EXIT ;  /* 0x000000000000794d */ /* 0x000fea0003800000 */
.L_x_52970:
[----:B------:R-:W-:-:S04]  /*10930*/  PRMT R2, R5, 0x8880, RZ ;  /* 0x0000888005027816 */ /* 0x000fc800000000ff */
[----:B------:R-:W-:-:S06]  /*10940*/  PRMT R2, R2, 0x7710, RZ ;  /* 0x0000771002027816 */ /* 0x000fcc00000000ff */
[----:B------:R-:W0:Y:S02]  /*10950*/  I2F.F64.S16 R2, R2 ;  /* 0x0000000200027312 */ /* 0x000e240000101c00 */
[----:B0-----:R-:W-:Y:S01]  /*10960*/  STG.E.64 desc[UR36][R16.64], R2 ;  /* 0x0000000210007986 */ /* 0x001fe2000c101b24 */
[----:B------:R-:W-:Y:S05]  /*10970*/  EXIT ;  /* 0x000000000000794d */ /* 0x000fea0003800000 */
.L_x_52961:
        /* <DEDUP_REMOVED lines=12> */
.L_x_52974:
[----:B------:R-:W-:Y:S02]  /*10a40*/  PRMT R4, R5, 0x8880, RZ ;  /* 0x0000888005047816 */ /* 0x000fe400000000ff */
[----:B------:R-:W-:Y:S02]  /*10a50*/  CS2R R6, SRZ ;  /* 0x0000000000067805 */ /* 0x000fe4000001ff00 */
[----:B------:R-:W-:-:S06]  /*10a60*/  PRMT R4, R4, 0x7710, RZ ;  /* 0x0000771004047816 */ /* 0x000fcc00000000ff */
[----:B------:R-:W0:Y:S02]  /*10a70*/  I2F.F64.S16 R4, R4 ;  /* 0x0000000400047312 */ /* 0x000e240000101c00 */
[----:B0-----:R-:W-:Y:S01]  /*10a80*/  STG.E.128 desc[UR36][R16.64], R4 ;  /* 0x0000000410007986 */ /* 0x001fe2000c101d24 */
[----:B------:R-:W-:Y:S05]  /*10a90*/  EXIT ;  /* 0x000000000000794d */ /* 0x000fea0003800000 */
.L_x_52973:
        /* <DEDUP_REMOVED lines=21> */
.L_x_52978:
[----:B------:R-:W-:Y:S05]  /*10bf0*/  BSYNC B0 ;  /* 0x0000000000007941 */ /* 0x000fea0003800000 */
.L_x_52977:
[----:B------:R-:W-:-:S05]  /*10c00*/  LOP3.LUT R3, R0, R3, RZ, 0xfc, !PT ;  /* 0x0000000300037212 */ /* 0x000fca00078efcff */
[----:B------:R-:W-:Y:S01]  /*10c10*/  STG.E.U8 desc[UR36][R16.64], R3 ;  /* 0x0000000310007986 */ /* 0x000fe2000c101124 */
[----:B------:R-:W-:Y:S05]  /*10c20*/  EXIT ;  /* 0x000000000000794d */ /* 0x000fea0003800000 */
.L_x_52976:
        /* <DEDUP_REMOVED lines=13> */
.L_x_52980:
[----:B------:R-:W-:Y:S01]  /*10d00*/  IMAD.MOV.U32 R0, RZ, RZ, 0x7f ;  /* 0x0000007fff007424 */ /* 0x000fe200078e00ff */
[----:B------:R-:W-:-:S04]  /*10d10*/  ISETP.GT.U32.AND P0, PT, R2, 0x7f800000, PT ;  /* 0x7f8000000200780c */ /* 0x000fc80003f04070 */
[----:B------:R-:W-:-:S09]  /*10d20*/  SEL R0, R0, 0x7c, P0 ;  /* 0x0000007c00007807 */ /* 0x000fd20000000000 */
.L_x_52981:
[----:B------:R-:W-:Y:S05]  /*10d30*/  BSYNC B0 ;  /* 0x0000000000007941 */ /* 0x000fea0003800000 */
.L_x_52979:
[----:B------:R-:W-:-:S04]  /*10d40*/  LOP3.LUT R2, R5, 0x80000000, RZ, 0xc0, !PT ;  /* 0x8000000005027812 */ /* 0x000fc800078ec0ff */
[----:B------:R-:W-:-:S04]  /*10d50*/  SHF.R.U32.HI R3, RZ, 0x18, R2 ;  /* 0x00000018ff037819 */ /* 0x000fc80000011602 */
[----:B------:R-:W-:-:S05]  /*10d60*/  LOP3.LUT R3, R0, R3, RZ, 0xfc, !PT ;  /* 0x0000000300037212 */ /* 0x000fca00078efcff */
[----:B------:R-:W-:Y:S01]  /*10d70*/  STG.E.U8 desc[UR36][R16.64], R3 ;  /* 0x0000000310007986 */ /* 0x000fe2000c101124 */
[----:B------:R-:W-:Y:S05]  /*10d80*/  EXIT ;  /* 0x000000000000794d */ /* 0x000fea0003800000 */
.L_x_52975:
[----:B------:R-:W0:Y:S02]  /*10d90*/  I2F.S8 R0, R5 ;  /* 0x0000000500007306 */ /* 0x000e240000001400 */
[----:B0-----:R-:W-:-:S05]  /*10da0*/  F2FP.BF16.F32.PACK_AB R0, RZ, R0 ;  /* 0x00000000ff00723e */ /* 0x001fca00000010ff */
[----:B------:R-:W-:Y:S01]  /*10db0*/  STG.E.U16 desc[UR36][R16.64], R0 ;  /* 0x0000000010007986 */ /* 0x000fe2000c101524 */
[----:B------:R-:W-:Y:S05]  /*10dc0*/  EXIT ;  /* 0x000000000000794d */ /* 0x000fea0003800000 */
.L_x_52972:
        /* <DEDUP_REMOVED lines=12> */
.L_x_52984:
        /* <DEDUP_REMOVED lines=17> */
.L_x_52987:
[----:B------:R-:W-:-:S04]  /*10fa0*/  LOP3.LUT R2, R5, 0x80000000, RZ, 0xc0, !PT ;  /* 0x8000000005027812 */ /* 0x000fc800078ec0ff */
[----:B------:R-:W-:-:S04]  /*10fb0*/  SHF.R.U32.HI R3, RZ, 0x18, R2 ;  /* 0x00000018ff037819 */ /* 0x000fc80000011602 */
[----:B------:R-:W-:-:S04]  /*10fc0*/  LOP3.LUT R0, R0, R3, RZ, 0xfc, !PT ;  /* 0x0000000300007212 */ /* 0x000fc800078efcff */
[----:B------:R-:W-:-:S07]  /*10fd0*/  PRMT R8, R0, 0x7610, R8 ;  /* 0x0000761000087816 */ /* 0x000fce0000000008 */
.L_x_52986:
[----:B------:R-:W-:Y:S05]  /*10fe0*/  BSYNC B0 ;  /* 0x0000000000007941 */ /* 0x000fea0003800000 */
.L_x_52985:
[----:B------:R-:W-:Y:S01]  /*10ff0*/  STG.E.U8 desc[UR36][R16.64], R8 ;  /* 0x0000000810007986 */ /* 0x000fe2000c101124 */
[----:B------:R-:W-:Y:S05]  /*11000*/  EXIT ;  /* 0x000000000000794d */ /* 0x000fea0003800000 */
.L_x_52983:
        /* <DEDUP_REMOVED lines=17> */
.L_x_52990:
[----:B------:R-:W-:-:S04]  /*11120*/  LOP3.LUT R2, R5, 0x80000000, RZ, 0xc0, !PT ;  /* 0x8000000005027812 */ /* 0x000fc800078ec0ff */
[----:B------:R-:W-:-:S04]  /*11130*/  SHF.R.U32.HI R3, RZ, 0x18, R2 ;  /* 0x00000018ff037819 */ /* 0x000fc80000011602 */
[----:B------:R-:W-:-:S04]  /*11140*/  LOP3.LUT R0, R0, R3, RZ, 0xfc, !PT ;  /* 0x0000000300007212 */ /* 0x000fc800078efcff */
[----:B------:R-:W-:-:S07]  /*11150*/  PRMT R8, R0, 0x7610, R8 ;  /* 0x0000761000087816 */ /* 0x000fce0000000008 */
.L_x_52989:
[----:B------:R-:W-:Y:S05]  /*11160*/  BSYNC B0 ;  /* 0x0000000000007941 */ /* 0x000fea0003800000 */
.L_x_52988:
[----:B------:R-:W-:Y:S01]  /*11170*/  STG.E.U8 desc[UR36][R16.64], R8 ;  /* 0x0000000810007986 */ /* 0x000fe2000c101124 */
[----:B------:R-:W-:Y:S05]  /*11180*/  EXIT ;  /* 0x000000000000794d */ /* 0x000fea0003800000 */
.L_x_52982:
        /* <DEDUP_REMOVED lines=22> */
.L_x_52965:
        /* <DEDUP_REMOVED lines=16> */
.L_x_52993:
[----:B------:R-:W-:Y:S05]  /*113f0*/  EXIT ;  /* 0x000000000000794d */ /* 0x000fea0003800000 */
.L_x_52992:
[----:B------:R-:W-:-:S04]  /*11400*/  LOP3.LUT R5, R5, 0xffff, RZ, 0xc0, !PT ;  /* 0x0000ffff05057812 */ /* 0x000fc800078ec0ff */
[----:B------:R-:W-:-:S05]  /*11410*/  PRMT R5, R5, 0x8880, RZ ;  /* 0x0000888005057816 */ /* 0x000fca00000000ff */
[----:B------:R-:W-:-:S05]  /*11420*/  IMAD.MOV.U32 R2, RZ, RZ, R5 ;  /* 0x000000ffff027224 */ /* 0x000fca00078e0005 */
[----:B------:R-:W-:-:S05]  /*11430*/  SHF.R.S32.HI R3, RZ, 0x1f, R2 ;  /* 0x0000001fff037819 */ /* 0x000fca0000011402 */
[----:B------:R-:W-:Y:S01]  /*11440*/  STG.E.64 desc[UR36][R16.64], R2 ;  /* 0x0000000210007986 */ /* 0x000fe2000c101b24 */
[----:B------:R-:W-:Y:S05]  /*11450*/  EXIT ;  /* 0x000000000000794d */ /* 0x000fea0003800000 */
.L_x_52991:
[----:B------:R-:W-:-:S04]  /*11460*/  LOP3.LUT R5, R5, 0xffff, RZ, 0xc0, !PT ;  /* 0x0000ffff05057812 */ /* 0x000fc800078ec0ff */
[----:B------:R-:W-:-:S05]  /*11470*/  PRMT R3, R5, 0x8880, RZ ;  /* 0x0000888005037816 */ /* 0x000fca00000000ff */
[----:B------:R-:W-:Y:S01]  /*11480*/  STG.E desc[UR36][R16.64], R3 ;  /* 0x0000000310007986 */ /* 0x000fe2000c101924 */
[----:B------:R-:W-:Y:S05]  /*11490*/  EXIT ;  /* 0x000000000000794d */ /* 0x000fea0003800000 */
.L_x_52994:
        /* <DEDUP_REMOVED lines=14> */
.L_x_57633:


//--------------------- .text._ZN2at6native27unrolled_elementwise_kernelINS0_13BinaryFunctorIaaaZZZNS0_21remainder_kernel_cudaERNS_18TensorIteratorBaseEENKUlvE_clEvENKUlvE0_clEvEUlaaE_EESt5arrayIPcLm3EELi4E23TrivialOffsetCalculatorILi2EjESC_ILi1EjENS0_6memory12LoadWithCastILi2EEENSF_13StoreWithCastILi1EEEEEviT_T0_T2_T3_T4_T5_ --------------------------
	.section	.text._ZN2at6native27unrolled_elementwise_kernelINS0_13BinaryFunctorIaaaZZZNS0_21remainder_kernel_cudaERNS_18TensorIteratorBaseEENKUlvE_clEvENKUlvE0_clEvEUlaaE_EESt5arrayIPcLm3EELi4E23TrivialOffsetCalculatorILi2EjESC_ILi1EjENS0_6memory12LoadWithCastILi2EEENSF_13StoreWithCastILi1EEEEEviT_T0_T2_T3_T4_T5_,"ax",@progbits
	.align	128
        .global         _ZN2at6native27unrolled_elementwise_kernelINS0_13BinaryFunctorIaaaZZZNS0_21remainder_kernel_cudaERNS_18TensorIteratorBaseEENKUlvE_clEvENKUlvE0_clEvEUlaaE_EESt5arrayIPcLm3EELi4E23TrivialOffsetCalculatorILi2EjESC_ILi1EjENS0_6memory12LoadWithCastILi2EEENSF_13StoreWithCastILi1EEEEEviT_T0_T2_T3_T4_T5_
        .type           _ZN2at6native27unrolled_elementwise_kernelINS0_13BinaryFunctorIaaaZZZNS0_21remainder_kernel_cudaERNS_18TensorIteratorBaseEENKUlvE_clEvENKUlvE0_clEvEUlaaE_EESt5arrayIPcLm3EELi4E23TrivialOffsetCalculatorILi2EjESC_ILi1EjENS0_6memory12LoadWithCastILi2EEENSF_13StoreWithCastILi1EEEEEviT_T0_T2_T3_T4_T5_,@function
        .size           _ZN2at6native27unrolled_elementwise_kernelINS0_13BinaryFunctorIaaaZZZNS0_21remainder_kernel_cudaERNS_18TensorIteratorBaseEENKUlvE_clEvENKUlvE0_clEvEUlaaE_EESt5arrayIPcLm3EELi4E23TrivialOffsetCalculatorILi2EjESC_ILi1EjENS0_6memory12LoadWithCastILi2EEENSF_13StoreWithCastILi1EEEEEviT_T0_T2_T3_T4_T5_,(.L_x_57634 - _ZN2at6native27unrolled_elementwise_kernelINS0_13BinaryFunctorIaaaZZZNS0_21remainder_kernel_cudaERNS_18TensorIteratorBaseEENKUlvE_clEvENKUlvE0_clEvEUlaaE_EESt5arrayIPcLm3EELi4E23TrivialOffsetCalculatorILi2EjESC_ILi1EjENS0_6memory12LoadWithCastILi2EEENSF_13StoreWithCastILi1EEEEEviT_T0_T2_T3_T4_T5_)
        .other          _ZN2at6native27unrolled_elementwise_kernelINS0_13BinaryFunctorIaaaZZZNS0_21remainder_kernel_cudaERNS_18TensorIteratorBaseEENKUlvE_clEvENKUlvE0_clEvEUlaaE_EESt5arrayIPcLm3EELi4E23TrivialOffsetCalculatorILi2EjESC_ILi1EjENS0_6memory12LoadWithCastILi2EEENSF_13StoreWithCastILi1EEEEEviT_T0_T2_T3_T4_T5_,@"STO_CUDA_ENTRY STV_DEFAULT"
_ZN2at6native27unrolled_elementwise_kernelINS0_13BinaryFunctorIaaaZZZNS0_21remainder_kernel_cudaERNS_18TensorIteratorBaseEENKUlvE_clEvENKUlvE0_clEvEUlaaE_EESt5arrayIPcLm3EELi4E23TrivialOffsetCalculatorILi2EjESC_ILi1EjENS0_6memory12LoadWithCastILi2EEENSF_13StoreWithCastILi1EEEEEviT_T0_T2_T3_T4_T5_:
.text._ZN2at6native27unrolled_elementwise_kernelINS0_13BinaryFunctorIaaaZZZNS0_21remainder_kernel_cudaERNS_18TensorIteratorBaseEENKUlvE_clEvENKUlvE0_clEvEUlaaE_EESt5arrayIPcLm3EELi4E23TrivialOffsetCalculatorILi2EjESC_ILi1EjENS0_6memory12LoadWithCastILi2EEENSF_13StoreWithCastILi1EEEEEviT_T0_T2_T3_T4_T5_:
        /* <DEDUP_REMOVED lines=33> */
.L_x_53000:
[----:B------:R3:W5:Y:S01]  /*0210*/  LDG.E.U8 R28, desc[UR36][R4.64] ;  /* 0x00000024041c7981 */ /* 0x000762000c1e1100 */
[----:B------:R-:W-:Y:S05]  /*0220*/  BRA `(.L_x_53002) ;  /* 0x0000000c00587947 */ /* 0x000fea0003800000 */
.L_x_52999:
        /* <DEDUP_REMOVED lines=8> */
.L_x_53004:
[----:B------:R1:W5:Y:S01]  /*02b0*/  LDG.E.U8 R28, desc[UR36][R4.64] ;  /* 0x00000024041c7981 */ /* 0x000362000c1e1100 */
[----:B------:R-:W-:Y:S05]  /*02c0*/  BRA `(.L_x_53002) ;  /* 0x0000000c00307947 */ /* 0x000fea0003800000 */
.L_x_53003:
[----:B------:R2:W5:Y:S01]  /*02d0*/  LDG.E.U16 R28, desc[UR36][R4.64] ;  /* 0x00000024041c7981 */ /* 0x000562000c1e1500 */
[----:B------:R-:W-:Y:S05]  /*02e0*/  BRA `(.L_x_53002) ;  /* 0x0000000c00287947 */ /* 0x000fea0003800000 */
.L_x_52998:
        /* <DEDUP_REMOVED lines=9> */
.L_x_53006:
[----:B------:R-:W2:Y:S02]  /*0380*/  LDG.E.U16 R0, desc[UR36][R4.64] ;  /* 0x0000002404007981 */ /* 0x000ea4000c1e1500 */
[----:B--2---:R-:W-:-:S06]  /*0390*/  HADD2.F32 R0, -RZ, R0.H0_H0 ;  /* 0x20000000ff007230 */ /* 0x004fcc0000004100 */
[----:B------:R-:W0:Y:S02]  /*03a0*/  F2I.FTZ.TRUNC.NTZ R0, R0 ;  /* 0x0000000000007305 */ /* 0x000e24000021f100 */
[----:B0-----:R-:W-:Y:S01]  /*03b0*/  PRMT R28, R0, 0x7610, R28 ;  /* 0x00007610001c7816 */ /* 0x001fe2000000001c */
[----:B------:R-:W-:Y:S06]  /*03c0*/  BRA `(.L_x_53002) ;  /* 0x0000000800f07947 */ /* 0x000fec0003800000 */
.L_x_53005:
        /* <DEDUP_REMOVED lines=9> */
.L_x_53008:
[----:B------:R-:W2:Y:S02]  /*0460*/  LDG.E.U16 R4, desc[UR36][R4.64] ;  /* 0x0000002404047981 */ /* 0x000ea4000c1e1500 */
[----:B--2---:R-:W-:-:S06]  /*0470*/  HADD2.F32 R0, -RZ, R4.H0_H0 ;  /* 0x20000004ff007230 */ /* 0x004fcc0000004100 */
[----:B------:R-:W0:Y:S02]  /*0480*/  F2I.FTZ.TRUNC.NTZ R0, R0 ;  /* 0x0000000000007305 */ /* 0x000e24000021f100 */
[----:B0-----:R-:W-:Y:S01]  /*0490*/  PRMT R28, R0, 0x7610, R28 ;  /* 0x00007610001c7816 */ /* 0x001fe2000000001c */
[----:B------:R-:W-:Y:S06]  /*04a0*/  BRA `(.L_x_53002) ;  /* 0x0000000800b87947 */ /* 0x000fec0003800000 */
.L_x_53007:
[----:B------:R-:W2:Y:S02]  /*04b0*/  LDG.E.64 R4, desc[UR36][R4.64] ;  /* 0x0000002404047981 */ /* 0x000ea4000c1e1b00 */
[----:B--2---:R0:W1:Y:S01]  /*04c0*/  F2I.F64.TRUNC R28, R4 ;  /* 0x00000004001c7311 */ /* 0x004062000030d100 */
[----:B------:R-:W-:Y:S05]  /*04d0*/  BRA `(.L_x_53002) ;  /* 0x0000000800ac7947 */ /* 0x000fea0003800000 */
.L_x_52997:
        /* <DEDUP_REMOVED lines=12> */
.L_x_53011:
[----:B------:R-:W2:Y:S02]  /*05a0*/  LDG.E.64 R4, desc[UR36][R4.64] ;  /* 0x0000002404047981 */ /* 0x000ea4000c1e1b00 */
[----:B--2---:R0:W1:Y:S01]  /*05b0*/  F2I.F64.TRUNC R28, R4 ;  /* 0x00000004001c7311 */ /* 0x004062000030d100 */
[----:B------:R-:W-:Y:S05]  /*05c0*/  BRA `(.L_x_53002) ;  /* 0x0000000800707947 */ /* 0x000fea0003800000 */
.L_x_53010:
        /* <DEDUP_REMOVED lines=28> */
.L_x_53013:
        /* <DEDUP_REMOVED lines=16> */
.L_x_53012:
[----:B------:R-:W2:Y:S02]  /*0890*/  LDG.E.U16 R0, desc[UR36][R4.64] ;  /* 0x0000002404007981 */ /* 0x000ea4000c1e1500 */
[----:B--2---:R-:W-:-:S06]  /*08a0*/  IMAD.U32 R0, R0, 0x10000, RZ ;  /* 0x0001000000007824 */ /* 0x004fcc00078e00ff */
[----:B------:R-:W0:Y:S02]  /*08b0*/  F2I.FTZ.TRUNC.NTZ R0, R0 ;  /* 0x0000000000007305 */ /* 0x000e24000021f100 */
[----:B0-----:R-:W-:Y:S01]  /*08c0*/  PRMT R28, R0, 0x7610, R28 ;  /* 0x00007610001c7816 */ /* 0x001fe2000000001c */
[----:B------:R-:W-:Y:S06]  /*08d0*/  BRA `(.L_x_53002) ;  /* 0x0000000400ac7947 */ /* 0x000fec0003800000 */
.L_x_53009:
        /* <DEDUP_REMOVED lines=10> */
.L_x_53016:
        /* <DEDUP_REMOVED lines=21> */
.L_x_53020:
[----:B------:R-:W-:Y:S05]  /*0ad0*/  BSYNC B1 ;  /* 0x0000000000017941 */ /* 0x000fea0003800000 */
.L_x_53019:
[----:B------:R-:W-:Y:S01]  /*0ae0*/  LEA R5, R0, 0x3b800000, 0x17 ;  /* 0x3b80000000057811 */ /* 0x000fe200078eb8ff */
[----:B------:R-:W-:-:S05]  /*0af0*/  IMAD.SHL.U32 R0, R3, 0x100000, RZ ;  /* 0x0010000003007824 */ /* 0x000fca00078e00ff */
[----:B------:R-:W-:-:S07]  /*0b00*/  LOP3.LUT R0, R5, R0, R6, 0xfe, !PT ;  /* 0x0000000005007212 */ /* 0x000fce00078efe06 */
.L_x_53018:
[----:B------:R-:W-:Y:S05]  /*0b10*/  BSYNC B0 ;  /* 0x0000000000007941 */ /* 0x000fea0003800000 */
.L_x_53017:
[----:B------:R-:W0:Y:S02]  /*0b20*/  F2I.FTZ.TRUNC.NTZ R0, R0 ;  /* 0x0000000000007305 */ /* 0x000e24000021f100 */
[----:B0-----:R-:W-:Y:S01]  /*0b30*/  PRMT R28, R0, 0x7610, R28 ;  /* 0x00007610001c7816 */ /* 0x001fe2000000001c */
[----:B------:R-:W-:Y:S06]  /*0b40*/  BRA `(.L_x_53002) ;  /* 0x0000000400107947 */ /* 0x000fec0003800000 */
.L_x_53015:
        /* <DEDUP_REMOVED lines=21> */
.L_x_53024:
[----:B------:R-:W-:Y:S05]  /*0ca0*/  BSYNC B1 ;  /* 0x0000000000017941 */ /* 0x000fea0003800000 */
.L_x_53023:
[----:B------:R-:W-:Y:S01]  /*0cb0*/  LEA R5, R0, 0x37800000, 0x17 ;  /* 0x3780000000057811 */ /* 0x000fe200078eb8ff */
[----:B------:R-:W-:-:S05]  /*0cc0*/  IMAD.SHL.U32 R0, R3, 0x200000, RZ ;  /* 0x0020000003007824 */ /* 0x000fca00078e00ff */
[----:B------:R-:W-:-:S07]  /*0cd0*/  LOP3.LUT R0, R5, R0, R6, 0xfe, !PT ;  /* 0x0000000005007212 */ /* 0x000fce00078efe06 */
.L_x_53022:
[----:B------:R-:W-:Y:S05]  /*0ce0*/  BSYNC B0 ;  /* 0x0000000000007941 */ /* 0x000fea0003800000 */
.L_x_53021:
[----:B------:R-:W0:Y:S02]  /*0cf0*/  F2I.FTZ.TRUNC.NTZ R0, R0 ;  /* 0x0000000000007305 */ /* 0x000e24000021f100 */
[----:B0-----:R-:W-:Y:S01]  /*0d00*/  PRMT R28, R0, 0x7610, R28 ;  /* 0x00007610001c7816 */ /* 0x001fe2000000001c */
[----:B------:R-:W-:Y:S06]  /*0d10*/  BRA `(.L_x_53002) ;  /* 0x00000000009c7947 */ /* 0x000fec0003800000 */
.L_x_53014:
        /* <DEDUP_REMOVED lines=14> */
.L_x_53028:
[----:B------:R-:W-:Y:S05]  /*0e00*/  BSYNC B0 ;  /* 0x0000000000007941 */ /* 0x000fea0003800000 */
.L_x_53027:
[----:B------:R-:W0:Y:S02]  /*0e10*/  F2I.FTZ.TRUNC.NTZ R0, R0 ;  /* 0x0000000000007305 */ /* 0x000e24000021f100 */
[----:B0-----:R-:W-:Y:S01]  /*0e20*/  PRMT R28, R0, 0x7610, R28 ;  /* 0x00007610001c7816 */ /* 0x001fe2000000001c */
[----:B------:R-:W-:Y:S06]  /*0e30*/  BRA `(.L_x_53002) ;  /* 0x0000000000547947 */ /* 0x000fec0003800000 */
.L_x_53001:
        /* <DEDUP_REMOVED lines=16> */
.L_x_53029:
[----:B------:R-:W-:Y:S01]  /*0f40*/  PRMT R28, RZ, 0x7610, R28 ;  /* 0x00007610ff1c7816 */ /* 0x000fe2000000001c */
[----:B------:R-:W-:Y:S06]  /*0f50*/  BRA `(.L_x_53002) ;  /* 0x00000000000c7947 */ /* 0x000fec0003800000 */
.L_x_53026:
[----:B------:R0:W5:Y:S01]  /*0f60*/  LDG.E.U8 R28, desc[UR36][R4.64] ;  /* 0x00000024041c7981 */ /* 0x000162000c1e1100 */
[----:B------:R-:W-:Y:S05]  /*0f70*/  BRA `(.L_x_53002) ;  /* 0x0000000000047947 */ /* 0x000fea0003800000 */
.L_x_53025:
[----:B------:R0:W5:Y:S02]  /*0f80*/  LDG.E.U8 R28, desc[UR36][R4.64] ;  /* 0x00000024041c7981 */ /* 0x000164000c1e1100 */
.L_x_53002:
        /* <DEDUP_REMOVED lines=18> */
.L_x_53033:
[----:B------:R1:W5:Y:S01]  /*10b0*/  LDG.E.U8 R22, desc[UR36][R4.64] ;  /* 0x0000002404167981 */ /* 0x000362000c1e1100 */
[----:B------:R-:W-:Y:S05]  /*10c0*/  BRA `(.L_x_53035) ;  /* 0x0000000c00547947 */ /* 0x000fea0003800000 */
.L_x_53032:
        /* <DEDUP_REMOVED lines=8> */
.L_x_53037:
[----:B------:R3:W5:Y:S01]  /*1150*/  LDG.E.U8 R22, desc[UR36][R4.64] ;  /* 0x0000002404167981 */ /* 0x000762000c1e1100 */
[----:B------:R-:W-:Y:S05]  /*1160*/  BRA `(.L_x_53035) ;  /* 0x0000000c002c7947 */ /* 0x000fea0003800000 */
.L_x_53036:
[----:B------:R2:W5:Y:S01]  /*1170*/  LDG.E.U16 R22, desc[UR36][R4.64] ;  /* 0x0000002404167981 */ /* 0x000562000c1e1500 */
[----:B------:R-:W-:Y:S05]  /*1180*/  BRA `(.L_x_53035) ;  /* 0x0000000c00247947 */ /* 0x000fea0003800000 */
.L_x_53031:
        /* <DEDUP_REMOVED lines=9> */
.L_x_53039:
[----:B------:R-:W2:Y:S02]  /*1220*/  LDG.E.U16 R0, desc[UR36][R4.64] ;  /* 0x0000002404007981 */ /* 0x000ea4000c1e1500 */
[----:B--2---:R-:W-:-:S06]  /*1230*/  HADD2.F32 R0, -RZ, R0.H0_H0 ;  /* 0x20000000ff007230 */ /* 0x004fcc0000004100 */
[----:B------:R-:W0:Y:S02]  /*1240*/  F2I.FTZ.TRUNC.NTZ R0, R0 ;  /* 0x0000000000007305 */ /* 0x000e24000021f100 */
[----:B0-----:R-:W-:Y:S01]  /*1250*/  PRMT R22, R0, 0x7610, R22 ;  /* 0x0000761000167816 */ /* 0x001fe20000000016 */
[----:B------:R-:W-:Y:S06]  /*1260*/  BRA `(.L_x_53035) ;  /* 0x0000000800ec7947 */ /* 0x000fec0003800000 */
.L_x_53038:
        /* <DEDUP_REMOVED lines=9> */
.L_x_53041:
[----:B------:R-:W2:Y:S02]  /*1300*/  LDG.E.U16 R4, desc[UR36][R4.64] ;  /* 0x0000002404047981 */ /* 0x000ea4000c1e1500 */
[----:B--2---:R-:W-:-:S06]  /*1310*/  HADD2.F32 R0, -RZ, R4.H0_H0 ;  /* 0x20000004ff007230 */ /* 0x004fcc0000004100 */
[----:B------:R-:W0:Y:S02]  /*1320*/  F2I.FTZ.TRUNC.NTZ R0, R0 ;  /* 0x0000000000007305 */ /* 0x000e24000021f100 */
[----:B0-----:R-:W-:Y:S01]  /*1330*/  PRMT R22, R0, 0x7610, R22 ;  /* 0x0000761000167816 */ /* 0x001fe20000000016 */
[----:B------:R-:W-:Y:S06]  /*1340*/  BRA `(.L_x_53035) ;  /* 0x0000000800b47947 */ /* 0x000fec0003800000 */
.L_x_53040:
[----:B------:R-:W2:Y:S02]  /*1350*/  LDG.E.64 R4, desc[UR36][R4.64] ;  /* 0x0000002404047981 */ /* 0x000ea4000c1e1b00 */
[----:B--2---:R0:W1:Y:S01]  /*1360*/  F2I.F64.TRUNC R22, R4 ;  /* 0x0000000400167311 */ /* 0x004062000030d100 */
[----:B------:R-:W-:Y:S05]  /*1370*/  BRA `(.L_x_53035) ;  /* 0x0000000800a87947 */ /* 0x000fea0003800000 */
.L_x_53030:
        /* <DEDUP_REMOVED lines=12> */
.L_x_53044:
[----:B------:R-:W2:Y:S02]  /*1440*/  LDG.E.64 R4, desc[UR36][R4.64] ;  /* 0x0000002404047981 */ /* 0x000ea4000c1e1b00 */
[----:B--2---:R0:W1:Y:S01]  /*1450*/  F2I.F64.TRUNC R22, R4 ;  /* 0x0000000400167311 */ /* 0x004062000030d100 */
[----:B------:R-:W-:Y:S05]  /*1460*/  BRA `(.L_x_53035) ;  /* 0x00000008006c7947 */ /* 0x000fea0003800000 */
.L_x_53043:
        /* <DEDUP_REMOVED lines=28> */
.L_x_53046:
        /* <DEDUP_REMOVED lines=15> */
.L_x_53045:
[----:B------:R-:W2:Y:S02]  /*1720*/  LDG.E.U16 R0, desc[UR36][R4.64] ;  /* 0x0000002404007981 */ /* 0x000ea4000c1e1500 */
[----:B--2---:R-:W-:-:S06]  /*1730*/  IMAD.U32 R0, R0, 0x10000, RZ ;  /* 0x0001000000007824 */ /* 0x004fcc00078e00ff */
[----:B------:R-:W0:Y:S02]  /*1740*/  F2I.FTZ.TRUNC.NTZ R0, R0 ;  /* 0x0000000000007305 */ /* 0x000e24000021f100 */
[----:B0-----:R-:W-:Y:S01]  /*1750*/  PRMT R22, R0, 0x7610, R22 ;  /* 0x0000761000167816 */ /* 0x001fe20000000016 */
[----:B------:R-:W-:Y:S06]  /*1760*/  BRA `(.L_x_53035) ;  /* 0x0000000400ac7947 */ /* 0x000fec0003800000 */
.L_x_53042:
        /* <DEDUP_REMOVED lines=10> */
.L_x_53049:
        /* <DEDUP_REMOVED lines=21> */
.L_x_53053:
[----:B------:R-:W-:Y:S05]  /*1960*/  BSYNC B1 ;  /* 0x0000000000017941 */ /* 0x000fea0003800000 */
.L_x_53052:
[----:B------:R-:W-:Y:S01]  /*1970*/  LEA R5, R0, 0x3b800000, 0x17 ;  /* 0x3b80000000057811 */ /* 0x000fe200078eb8ff */
[----:B------:R-:W-:-:S05]  /*1980*/  IMAD.SHL.U32 R0, R3, 0x100000, RZ ;  /* 0x0010000003007824 */ /* 0x000fca00078e00ff */
[----:B------:R-:W-:-:S07]  /*1990*/  LOP3.LUT R0, R5, R0, R6, 0xfe, !PT ;  /* 0x0000000005007212 */ /* 0x000fce00078efe06 */
.L_x_53051:
[----:B------:R-:W-:Y:S05]  /*19a0*/  BSYNC B0 ;  /* 0x0000000000007941 */ /* 0x000fea0003800000 */
.L_x_53050:
[----:B------:R-:W0:Y:S02]  /*19b0*/  F2I.FTZ.TRUNC.NTZ R0, R0 ;  /* 0x0000000000007305 */ /* 0x000e24000021f100 */
[----:B0-----:R-:W-:Y:S01]  /*19c0*/  PRMT R22, R0, 0x7610, R22 ;  /* 0x0000761000167816 */ /* 0x001fe20000000016 */
[----:B------:R-:W-:Y:S06]  /*19d0*/  BRA `(.L_x_53035) ;  /* 0x0000000400107947 */ /* 0x000fec0003800000 */
.L_x_53048:
        /* <DEDUP_REMOVED lines=21> */
.L_x_53057:
[----:B------:R-:W-:Y:S05]  /*1b30*/  BSYNC B1 ;  /* 0x0000000000017941 */ /* 0x000fea0003800000 */
.L_x_53056:
[----:B------:R-:W-:Y:S01]  /*1b40*/  LEA R5, R0, 0x37800000, 0x17 ;  /* 0x3780000000057811 */ /* 0x000fe200078eb8ff */
[----:B------:R-:W-:-:S05]  /*1b50*/  IMAD.SHL.U32 R0, R3, 0x200000, RZ ;  /* 0x0020000003007824 */ /* 0x000fca00078e00ff */
[----:B------:R-:W-:-:S07]  /*1b60*/  LOP3.LUT R0, R5, R0, R6, 0xfe, !PT ;  /* 0x0000000005007212 */ /* 0x000fce00078efe06 */
.L_x_53055:
[----:B------:R-:W-:Y:S05]  /*1b70*/  BSYNC B0 ;  /* 0x0000000000007941 */ /* 0x000fea0003800000 */
.L_x_53054:
[----:B------:R-:W0:Y:S02]  /*1b80*/  F2I.FTZ.TRUNC.NTZ R0, R0 ;  /* 0x0000000000007305 */ /* 0x000e24000021f100 */
[----:B0-----:R-:W-:Y:S01]  /*1b90*/  PRMT R22, R0, 0x7610, R22 ;  /* 0x0000761000167816 */ /* 0x001fe20000000016 */
[----:B------:R-:W-:Y:S06]  /*1ba0*/  BRA `(.L_x_53035) ;  /* 0x00000000009c7947 */ /* 0x000fec0003800000 */
.L_x_53047:
        /* <DEDUP_REMOVED lines=14> */
.L_x_53061:
[----:B------:R-:W-:Y:S05]  /*1c90*/  BSYNC B0 ;  /* 0x0000000000007941 */ /* 0x000fea0003800000 */
.L_x_53060:
[----:B------:R-:W0:Y:S02]  /*1ca0*/  F2I.FTZ.TRUNC.NTZ R0, R0 ;  /* 0x0000000000007305 */ /* 0x000e24000021f100 */
[----:B0-----:R-:W-:Y:S01]  /*1cb0*/  PRMT R22, R0, 0x7610, R22 ;  /* 0x0000761000167816 */ /* 0x001fe20000000016 */
[----:B------:R-:W-:Y:S06]  /*1cc0*/  BRA `(.L_x_53035) ;  /* 0x0000000000547947 */ /* 0x000fec0003800000 */
.L_x_53034:
        /* <DEDUP_REMOVED lines=16> */
.L_x_53062:
[----:B------:R-:W-:Y:S01]  /*1dd0*/  PRMT R22, RZ, 0x7610, R22 ;  /* 0x00007610ff167816 */ /* 0x000fe20000000016 */
[----:B------:R-:W-:Y:S06]  /*1de0*/  BRA `(.L_x_53035) ;  /* 0x00000000000c7947 */ /* 0x000fec0003800000 */
.L_x_53059:
[----:B------:R0:W5:Y:S01]  /*1df0*/  LDG.E.U8 R22, desc[UR36][R4.64] ;  /* 0x0000002404167981 */ /* 0x000162000c1e1100 */
[----:B------:R-:W-:Y:S05]  /*1e00*/  BRA `(.L_x_53035) ;  /* 0x0000000000047947 */ /* 0x000fea0003800000 */
.L_x_53058:
[----:B------:R0:W5:Y:S02]  /*1e10*/  LDG.E.U8 R22, desc[UR36][R4.64] ;  /* 0x0000002404167981 */ /* 0x000164000c1e1100 */
.L_x_53035:
[----:B------:R-:W2:Y:S02]  /*1e20*/  S2R R17, SR_TID.X ;  /* 0x0000000000117919 */ /* 0x000ea40000002100 */
[----:B--2---:R-:W-:-:S07]  /*1e30*/  VIADD R17, R17, 0x80 ;  /* 0x0000008011117836 */ /* 0x004fce0000000000 */
.L_x_52996:
[----:B------:R-:W-:Y:S05]  /*1e40*/  BSYNC B6 ;  /* 0x0000000000067941 */ /* 0x000fea0003800000 */
.L_x_52995:
        /* <DEDUP_REMOVED lines=23> */
.L_x_53068:
[----:B------:R0:W5:Y:S01]  /*1fc0*/  LDG.E.U8 R29, desc[UR36][R4.64] ;  /* 0x00000024041d7981 */ /* 0x000162000c1e1100 */
[----:B------:R-:W-:Y:S05]  /*1fd0*/  BRA `(.L_x_53070) ;  /* 0x0000000c00547947 */ /* 0x000fea0003800000 */
.L_x_53067:
        /* <DEDUP_REMOVED lines=8> */
.L_x_53072:
[----:B------:R0:W5:Y:S01]  /*2060*/  LDG.E.U8 R29, desc[UR36][R4.64] ;  /* 0x00000024041d7981 */ /* 0x000162000c1e1100 */
[----:B------:R-:W-:Y:S05]  /*2070*/  BRA `(.L_x_53070) ;  /* 0x0000000c002c7947 */ /* 0x000fea0003800000 */
.L_x_53071:
[----:B------:R0:W5:Y:S01]  /*2080*/  LDG.E.U16 R29, desc[UR36][R4.64] ;  /* 0x00000024041d7981 */ /* 0x000162000c1e1500 */
[----:B------:R-:W-:Y:S05]  /*2090*/  BRA `(.L_x_53070) ;  /* 0x0000000c00247947 */ /* 0x000fea0003800000 */
.L_x_53066:
        /* <DEDUP_REMOVED lines=9> */
.L_x_53074:
[----:B------:R-:W2:Y:S02]  /*2130*/  LDG.E.U16 R0, desc[UR36][R4.64] ;  /* 0x0000002404007981 */ /* 0x000ea4000c1e1500 */
[----:B--2---:R-:W-:-:S06]  /*2140*/  HADD2.F32 R0, -RZ, R0.H0_H0 ;  /* 0x20000000ff007230 */ /* 0x004fcc0000004100 */
[----:B------:R-:W0:Y:S02]  /*2150*/  F2I.FTZ.TRUNC.NTZ R0, R0 ;  /* 0x0000000000007305 */ /* 0x000e24000021f100 */
[----:B0-----:R-:W-:Y:S01]  /*2160*/  PRMT R29, R0, 0x7610, R29 ;  /* 0x00007610001d7816 */ /* 0x001fe2000000001d */
[----:B------:R-:W-:Y:S06]  /*2170*/  BRA `(.L_x_53070) ;  /* 0x0000000800ec7947 */ /* 0x000fec0003800000 */
.L_x_53073:
        /* <DEDUP_REMOVED lines=9> */
.L_x_53076:
[----:B------:R-:W2:Y:S02]  /*2210*/  LDG.E.U16 R4, desc[UR36][R4.64] ;  /* 0x0000002404047981 */ /* 0x000ea4000c1e1500 */
[----:B--2---:R-:W-:-:S06]  /*2220*/  HADD2.F32 R0, -RZ, R4.H0_H0 ;  /* 0x20000004ff007230 */ /* 0x004fcc0000004100 */
[----:B------:R-:W0:Y:S02]  /*2230*/  F2I.FTZ.TRUNC.NTZ R0, R0 ;  /* 0x0000000000007305 */ /* 0x000e24000021f100 */
[----:B0-----:R-:W-:Y:S01]  /*2240*/  PRMT R29, R0, 0x7610, R29 ;  /* 0x00007610001d7816 */ /* 0x001fe2000000001d */
[----:B------:R-:W-:Y:S06]  /*2250*/  BRA `(.L_x_53070) ;  /* 0x0000000800b47947 */ /* 0x000fec0003800000 */
.L_x_53075:
[----:B------:R-:W2:Y:S02]  /*2260*/  LDG.E.64 R4, desc[UR36][R4.64] ;  /* 0x0000002404047981 */ /* 0x000ea4000c1e1b00 */
[----:B--2---:R0:W1:Y:S01]  /*2270*/  F2I.F64.TRUNC R29, R4 ;  /* 0x00000004001d7311 */ /* 0x004062000030d100 */
[----:B------:R-:W-:Y:S05]  /*2280*/  BRA `(.L_x_53070) ;  /* 0x0000000800a87947 */ /* 0x000fea0003800000 */
.L_x_53065:
        /* <DEDUP_REMOVED lines=12> */
.L_x_53079:
[----:B------:R-:W2:Y:S02]  /*2350*/  LDG.E.64 R4, desc[UR36][R4.64] ;  /* 0x0000002404047981 */ /* 0x000ea4000c1e1b00 */
[----:B--2---:R0:W1:Y:S01]  /*2360*/  F2I.F64.TRUNC R29, R4 ;  /* 0x00000004001d7311 */ /* 0x004062000030d100 */
[----:B------:R-:W-:Y:S05]  /*2370*/  BRA `(.L_x_53070) ;  /* 0x00000008006c7947 */ /* 0x000fea0003800000 */
.L_x_53078:
        /* <DEDUP_REMOVED lines=28> */
.L_x_53081:
        /* <DEDUP_REMOVED lines=15> */
.L_x_53080:
[----:B------:R-:W2:Y:S02]  /*2630*/  LDG.E.U16 R0, desc[UR36][R4.64] ;  /* 0x0000002404007981 */ /* 0x000ea4000c1e1500 */
[----:B--2---:R-:W-:-:S06]  /*2640*/  IMAD.U32 R0, R0, 0x10000, RZ ;  /* 0x0001000000007824 */ /* 0x004fcc00078e00ff */
[----:B------:R-:W0:Y:S02]  /*2650*/  F2I.FTZ.TRUNC.NTZ R0, R0 ;  /* 0x0000000000007305 */ /* 0x000e24000021f100 */
[----:B0-----:R-:W-:Y:S01]  /*2660*/  PRMT R29, R0, 0x7610, R29 ;  /* 0x00007610001d7816 */ /* 0x001fe2000000001d */
[----:B------:R-:W-:Y:S06]  /*2670*/  BRA `(.L_x_53070) ;  /* 0x0000000400ac7947 */ /* 0x000fec0003800000 */
.L_x_53077:
        /* <DEDUP_REMOVED lines=10> */
.L_x_53084:
        /* <DEDUP_REMOVED lines=21> */
.L_x_53088:
[----:B------:R-:W-:Y:S05]  /*2870*/  BSYNC B1 ;  /* 0x0000000000017941 */ /* 0x000fea0003800000 */
.L_x_53087:
[----:B------:R-:W-:Y:S01]  /*2880*/  LEA R5, R0, 0x3b800000, 0x17 ;  /* 0x3b80000000057811 */ /* 0x000fe200078eb8ff */
[----:B------:R-:W-:-:S05]  /*2890*/  IMAD.SHL.U32 R0, R3, 0x100000, RZ ;  /* 0x0010000003007824 */ /* 0x000fca00078e00ff */
[----:B------:R-:W-:-:S07]  /*28a0*/  LOP3.LUT R0, R5, R0, R6, 0xfe, !PT ;  /* 0x0000000005007212 */ /* 0x000fce00078efe06 */
.L_x_53086:
[----:B------:R-:W-:Y:S05]  /*28b0*/  BSYNC B0 ;  /* 0x0000000000007941 */ /* 0x000fea0003800000 */
.L_x_53085:
[----:B------:R-:W0:Y:S02]  /*28c0*/  F2I.FTZ.TRUNC.NTZ R0, R0 ;  /* 0x0000000000007305 */ /* 0x000e24000021f100 */
[----:B0-----:R-:W-:Y:S01]  /*28d0*/  PRMT R29, R0, 0x7610, R29 ;  /* 0x00007610001d7816 */ /* 0x001fe2000000001d */
[----:B------:R-:W-:Y:S06]  /*28e0*/  BRA `(.L_x_53070) ;  /* 0x0000000400107947 */ /* 0x000fec0003800000 */
.L_x_53083:
        /* <DEDUP_REMOVED lines=21> */
.L_x_53092:
[----:B------:R-:W-:Y:S05]  /*2a40*/  BSYNC B1 ;  /* 0x0000000000017941 */ /* 0x000fea0003800000 */
.L_x_53091:
[----:B------:R-:W-:Y:S01]  /*2a50*/  LEA R5, R0, 0x37800000, 0x17 ;  /* 0x3780000000057811 */ /* 0x000fe200078eb8ff */
[----:B------:R-:W-:-:S05]  /*2a60*/  IMAD.SHL.U32 R0, R3, 0x200000, RZ ;  /* 0x0020000003007824 */ /* 0x000fca00078e00ff */
[----:B------:R-:W-:-:S07]  /*2a70*/  LOP3.LUT R0, R5, R0, R6, 0xfe, !PT ;  /* 0x0000000005007212 */ /* 0x000fce00078efe06 */
.L_x_53090:
[----:B------:R-:W-:Y:S05]  /*2a80*/  BSYNC B0 ;  /* 0x0000000000007941 */ /* 0x000fea0003800000 */
.L_x_53089:
[----:B------:R-:W0:Y:S02]  /*2a90*/  F2I.FTZ.TRUNC.NTZ R0, R0 ;  /* 0x0000000000007305 */ /* 0x000e24000021f100 */
[----:B0-----:R-:W-:Y:S01]  /*2aa0*/  PRMT R29, R0, 0x7610, R29 ;  /* 0x00007610001d7816 */ /* 0x001fe2000000001d */
[----:B------:R-:W-:Y:S06]  /*2ab0*/  BRA `(.L_x_53070) ;  /* 0x00000000009c7947 */ /* 0x000fec0003800000 */
.L_x_53082:
        /* <DEDUP_REMOVED lines=14> */
.L_x_53096:
[----:B------:R-:W-:Y:S05]  /*2ba0*/  BSYNC B0 ;  /* 0x0000000000007941 */ /* 0x000fea0003800000 */
.L_x_53095:
[----:B------:R-:W0:Y:S02]  /*2bb0*/  F2I.FTZ.TRUNC.NTZ R0, R0 ;  /* 0x0000000000007305 */ /* 0x000e24000021f100 */
[----:B0-----:R-:W-:Y:S01]  /*2bc0*/  PRMT R29, R0, 0x7610, R29 ;  /* 0x00007610001d7816 */ /* 0x001fe2000000001d */
[----:B------:R-:W-:Y:S06]  /*2bd0*/  BRA `(.L_x_53070) ;  /* 0x0000000000547947 */ /* 0x000fec0003800000 */
.L_x_53069:
        /* <DEDUP_REMOVED lines=16> */
.L_x_53097:
[----:B------:R-:W-:Y:S01]  /*2ce0*/  PRMT R29, RZ, 0x7610, R29 ;  /* 0x00007610ff1d7816 */ /* 0x000fe2000000001d */
[----:B------:R-:W-:Y:S06]  /*2cf0*/  BRA `(.L_x_53070) ;  /* 0x00000000000c7947 */ /* 0x000fec0003800000 */
.L_x_53094:
[----:B------:R2:W5:Y:S01]  /*2d00*/  LDG.E.U8 R29, desc[UR36][R4.64] ;  /* 0x00000024041d7981 */ /* 0x000562000c1e1100 */
[----:B------:R-:W-:Y:S05]  /*2d10*/  BRA `(.L_x_53070) ;  /* 0x0000000000047947 */ /* 0x000fea0003800000 */
.L_x_53093:
[----:B------:R3:W5:Y:S02]  /*2d20*/  LDG.E.U8 R29, desc[UR36][R4.64] ;  /* 0x00000024041d7981 */ /* 0x000764000c1e1100 */
.L_x_53070:
        /* <DEDUP_REMOVED lines=18> */
.L_x_53101:
[----:B------:R0:W5:Y:S01]  /*2e50*/  LDG.E.U8 R27, desc[UR36][R4.64] ;  /* 0x00000024041b7981 */ /* 0x000162000c1e1100 */
[----:B------:R-:W-:Y:S05]  /*2e60*/  BRA `(.L_x_53103) ;  /* 0x0000000c00547947 */ /* 0x000fea0003800000 */
.L_x_53100:
        /* <DEDUP_REMOVED lines=8> */
.L_x_53105:
[----:B------:R0:W5:Y:S01]  /*2ef0*/  LDG.E.U8 R27, desc[UR36][R4.64] ;  /* 0x00000024041b7981 */ /* 0x000162000c1e1100 */
[----:B------:R-:W-:Y:S05]  /*2f00*/  BRA `(.L_x_53103) ;  /* 0x0000000c002c7947 */ /* 0x000fea0003800000 */
.L_x_53104:
[----:B------:R0:W5:Y:S01]  /*2f10*/  LDG.E.U16 R27, desc[UR36][R4.64] ;  /* 0x00000024041b7981 */ /* 0x000162000c1e1500 */
[----:B------:R-:W-:Y:S05]  /*2f20*/  BRA `(.L_x_53103) ;  /* 0x0000000c00247947 */ /* 0x000fea0003800000 */
.L_x_53099:
        /* <DEDUP_REMOVED lines=9> */
.L_x_53107:
[----:B------:R-:W2:Y:S02]  /*2fc0*/  LDG.E.U16 R0, desc[UR36][R4.64] ;  /* 0x0000002404007981 */ /* 0x000ea4000c1e1500 */
[----:B--2---:R-:W-:-:S06]  /*2fd0*/  HADD2.F32 R0, -RZ, R0.H0_H0 ;  /* 0x20000000ff007230 */ /* 0x004fcc0000004100 */
[----:B------:R-:W0:Y:S02]  /*2fe0*/  F2I.FTZ.TRUNC.NTZ R0, R0 ;  /* 0x0000000000007305 */ /* 0x000e24000021f100 */
[----:B0-----:R-:W-:Y:S01]  /*2ff0*/  PRMT R27, R0, 0x7610, R27 ;  /* 0x00007610001b7816 */ /* 0x001fe2000000001b */
[----:B------:R-:W-:Y:S06]  /*3000*/  BRA `(.L_x_53103) ;  /* 0x0000000800ec7947 */ /* 0x000fec0003800000 */
.L_x_53106:
        /* <DEDUP_REMOVED lines=9> */
.L_x_53109:
[----:B------:R-:W2:Y:S02]  /*30a0*/  LDG.E.U16 R4, desc[UR36][R4.64] ;  /* 0x0000002404047981 */ /* 0x000ea4000c1e1500 */
[----:B--2---:R-:W-:-:S06]  /*30b0*/  HADD2.F32 R0, -RZ, R4.H0_H0 ;  /* 0x20000004ff007230 */ /* 0x004fcc0000004100 */
[----:B------:R-:W0:Y:S02]  /*30c0*/  F2I.FTZ.TRUNC.NTZ R0, R0 ;  /* 0x0000000000007305 */ /* 0x000e24000021f100 */
[----:B0-----:R-:W-:Y:S01]  /*30d0*/  PRMT R27, R0, 0x7610, R27 ;  /* 0x00007610001b7816 */ /* 0x001fe2000000001b */
[----:B------:R-:W-:Y:S06]  /*30e0*/  BRA `(.L_x_53103) ;  /* 0x0000000800b47947 */ /* 0x000fec0003800000 */
.L_x_53108:
[----:B------:R-:W2:Y:S02]  /*30f0*/  LDG.E.64 R4, desc[UR36][R4.64] ;  /* 0x0000002404047981 */ /* 0x000ea4000c1e1b00 */
[----:B--2---:R0:W2:Y:S01]  /*3100*/  F2I.F64.TRUNC R27, R4 ;  /* 0x00000004001b7311 */ /* 0x0040a2000030d100 */
[----:B------:R-:W-:Y:S05]  /*3110*/  BRA `(.L_x_53103) ;  /* 0x0000000800a87947 */ /* 0x000fea0003800000 */
.L_x_53098:
        /* <DEDUP_REMOVED lines=12> */
.L_x_53112:
[----:B------:R-:W2:Y:S02]  /*31e0*/  LDG.E.64 R4, desc[UR36][R4.64] ;  /* 0x0000002404047981 */ /* 0x000ea4000c1e1b00 */
[----:B--2---:R4:W0:Y:S01]  /*31f0*/  F2I.F64.TRUNC R27, R4 ;  /* 0x00000004001b7311 */ /* 0x004822000030d100 */
[----:B------:R-:W-:Y:S05]  /*3200*/  BRA `(.L_x_53103) ;  /* 0x00000008006c7947 */ /* 0x000fea0003800000 */
.L_x_53111:
        /* <DEDUP_REMOVED lines=28> */
.L_x_53114:
        /* <DEDUP_REMOVED lines=15> */
.L_x_53113:
[----:B------:R-:W2:Y:S02]  /*34c0*/  LDG.E.U16 R0, desc[UR36][R4.64] ;  /* 0x0000002404007981 */ /* 0x000ea4000c1e1500 */
[----:B--2---:R-:W-:-:S06]  /*34d0*/  IMAD.U32 R0, R0, 0x10000, RZ ;  /* 0x0001000000007824 */ /* 0x004fcc00078e00ff */
[----:B------:R-:W0:Y:S02]  /*34e0*/  F2I.FTZ.TRUNC.NTZ R0, R0 ;  /* 0x0000000000007305 */ /* 0x000e24000021f100 */
[----:B0-----:R-:W-:Y:S01]  /*34f0*/  PRMT R27, R0, 0x7610, R27 ;  /* 0x00007610001b7816 */ /* 0x001fe2000000001b */
[----:B------:R-:W-:Y:S06]  /*3500*/  BRA `(.L_x_53103) ;  /* 0x0000000400ac7947 */ /* 0x000fec0003800000 */
.L_x_53110:
        /* <DEDUP_REMOVED lines=10> */
.L_x_53117:
        /* <DEDUP_REMOVED lines=21> */
.L_x_53121:
[----:B------:R-:W-:Y:S05]  /*3700*/  BSYNC B1 ;  /* 0x0000000000017941 */ /* 0x000fea0003800000 */
.L_x_53120:
[----:B------:R-:W-:Y:S01]  /*3710*/  LEA R5, R0, 0x3b800000, 0x17 ;  /* 0x3b80000000057811 */ /* 0x000fe200078eb8ff */
[----:B------:R-:W-:-:S05]  /*3720*/  IMAD.SHL.U32 R0, R3, 0x100000, RZ ;  /* 0x0010000003007824 */ /* 0x000fca00078e00ff */
[----:B------:R-:W-:-:S07]  /*3730*/  LOP3.LUT R0, R5, R0, R6, 0xfe, !PT ;  /* 0x0000000005007212 */ /* 0x000fce00078efe06 */
.L_x_53119:
[----:B------:R-:W-:Y:S05]  /*3740*/  BSYNC B0 ;  /* 0x0000000000007941 */ /* 0x000fea0003800000 */
.L_x_53118:
[----:B------:R-:W0:Y:S02]  /*3750*/  F2I.FTZ.TRUNC.NTZ R0, R0 ;  /* 0x0000000000007305 */ /* 0x000e24000021f100 */
[----:B0-----:R-:W-:Y:S01]  /*3760*/  PRMT R27, R0, 0x7610, R27 ;  /* 0x00007610001b7816 */ /* 0x001fe2000000001b */
[----:B------:R-:W-:Y:S06]  /*3770*/  BRA `(.L_x_53103) ;  /* 0x0000000400107947 */ /* 0x000fec0003800000 */
.L_x_53116:
        /* <DEDUP_REMOVED lines=21> */
.L_x_53125:
[----:B------:R-:W-:Y:S05]  /*38d0*/  BSYNC B1 ;  /* 0x0000000000017941 */ /* 0x000fea0003800000 */
.L_x_53124:
[----:B------:R-:W-:Y:S01]  /*38e0*/  LEA R5, R0, 0x37800000, 0x17 ;  /* 0x3780000000057811 */ /* 0x000fe200078eb8ff */
[----:B------:R-:W-:-:S05]  /*38f0*/  IMAD.SHL.U32 R0, R3, 0x200000, RZ ;  /* 0x0020000003007824 */ /* 0x000fca00078e00ff */
[----:B------:R-:W-:-:S07]  /*3900*/  LOP3.LUT R0, R5, R0, R6, 0xfe, !PT ;  /* 0x0000000005007212 */ /* 0x000fce00078efe06 */
.L_x_53123:
[----:B------:R-:W-:Y:S05]  /*3910*/  BSYNC B0 ;  /* 0x0000000000007941 */ /* 0x000fea0003800000 */
.L_x_53122:
[----:B------:R-:W0:Y:S02]  /*3920*/  F2I.FTZ.TRUNC.NTZ R0, R0 ;  /* 0x0000000000007305 */ /* 0x000e24000021f100 */
[----:B0-----:R-:W-:Y:S01]  /*3930*/  PRMT R27, R0, 0x7610, R27 ;  /* 0x00007610001b7816 */ /* 0x001fe2000000001b */
[----:B------:R-:W-:Y:S06]  /*3940*/  BRA `(.L_x_53103) ;  /* 0x00000000009c7947 */ /* 0x000fec0003800000 */
.L_x_53115:
        /* <DEDUP_REMOVED lines=14> */
.L_x_53129:
[----:B------:R-:W-:Y:S05]  /*3a30*/  BSYNC B0 ;  /* 0x0000000000007941 */ /* 0x000fea0003800000 */
.L_x_53128:
[----:B------:R-:W0:Y:S02]  /*3a40*/  F2I.FTZ.TRUNC.NTZ R0, R0 ;  /* 0x0000000000007305 */ /* 0x000e24000021f100 */
[----:B0-----:R-:W-:Y:S01]  /*3a50*/  PRMT R27, R0, 0x7610, R27 ;  /* 0x00007610001b7816 */ /* 0x001fe2000000001b */
[----:B------:R-:W-:Y:S06]  /*3a60*/  BRA `(.L_x_53103) ;  /* 0x0000000000547947 */ /* 0x000fec0003800000 */
.L_x_53102:
        /* <DEDUP_REMOVED lines=16> */
.L_x_53130:
[----:B------:R-:W-:Y:S01]  /*3b70*/  PRMT R27, RZ, 0x7610, R27 ;  /* 0x00007610ff1b7816 */ /* 0x000fe2000000001b */
[----:B------:R-:W-:Y:S06]  /*3b80*/  BRA `(.L_x_53103) ;  /* 0x00000000000c7947 */ /* 0x000fec0003800000 */
.L_x_53127:
[----:B------:R2:W5:Y:S01]  /*3b90*/  LDG.E.U8 R27, desc[UR36][R4.64] ;  /* 0x00000024041b7981 */ /* 0x000562000c1e1100 */
[----:B------:R-:W-:Y:S05]  /*3ba0*/  BRA `(.L_x_53103) ;  /* 0x0000000000047947 */ /* 0x000fea0003800000 */
.L_x_53126:
[----:B------:R3:W5:Y:S02]  /*3bb0*/  LDG.E.U8 R27, desc[UR36][R4.64] ;  /* 0x00000024041b7981 */ /* 0x000764000c1e1100 */
.L_x_53103:
[----:B------:R-:W-:-:S07]  /*3bc0*/  VIADD R17, R17, 0x80 ;  /* 0x0000008011117836 */ /* 0x000fce0000000000 */
.L_x_53064:
[----:B------:R-:W-:Y:S05]  /*3bd0*/  BSYNC B6 ;  /* 0x0000000000067941 */ /* 0x000fea0003800000 */
.L_x_53063:
        /* <DEDUP_REMOVED lines=25> */
.L_x_53136:
[----:B------:R0:W5:Y:S01]  /*3d70*/  LDG.E.U8 R18, desc[UR36][R4.64] ;  /* 0x0000002404127981 */ /* 0x000162000c1e1100 */
[----:B------:R-:W-:Y:S05]  /*3d80*/  BRA `(.L_x_53138) ;  /* 0x0000000c00547947 */ /* 0x000fea0003800000 */
.L_x_53135:
        /* <DEDUP_REMOVED lines=8> */
.L_x_53140:
[----:B------:R0:W5:Y:S01]  /*3e10*/  LDG.E.U8 R18, desc[UR36][R4.64] ;  /* 0x0000002404127981 */ /* 0x000162000c1e1100 */
[----:B------:R-:W-:Y:S05]  /*3e20*/  BRA `(.L_x_53138) ;  /* 0x0000000c002c7947 */ /* 0x000fea0003800000 */
.L_x_53139:
[----:B------:R0:W5:Y:S01]  /*3e30*/  LDG.E.U16 R18, desc[UR36][R4.64] ;  /* 0x0000002404127981 */ /* 0x000162000c1e1500 */
[----:B------:R-:W-:Y:S05]  /*3e40*/  BRA `(.L_x_53138) ;  /* 0x0000000c00247947 */ /* 0x000fea0003800000 */
.L_x_53134:
        /* <DEDUP_REMOVED lines=9> */
.L_x_53142:
[----:B------:R-:W2:Y:S02]  /*3ee0*/  LDG.E.U16 R0, desc[UR36][R4.64] ;  /* 0x0000002404007981 */ /* 0x000ea4000c1e1500 */
[----:B--2---:R-:W-:-:S06]  /*3ef0*/  HADD2.F32 R0, -RZ, R0.H0_H0 ;  /* 0x20000000ff007230 */ /* 0x004fcc0000004100 */
[----:B------:R-:W0:Y:S02]  /*3f00*/  F2I.FTZ.TRUNC.NTZ R0, R0 ;  /* 0x0000000000007305 */ /* 0x000e24000021f100 */
[----:B0-----:R-:W-:Y:S01]  /*3f10*/  PRMT R18, R0, 0x7610, R18 ;  /* 0x0000761000127816 */ /* 0x001fe20000000012 */
[----:B------:R-:W-:Y:S06]  /*3f20*/  BRA `(.L_x_53138) ;  /* 0x0000000800ec7947 */ /* 0x000fec0003800000 */
.L_x_53141:
        /* <DEDUP_REMOVED lines=9> */
.L_x_53144:
[----:B------:R-:W2:Y:S02]  /*3fc0*/  LDG.E.U16 R4, desc[UR36][R4.64] ;  /* 0x0000002404047981 */ /* 0x000ea4000c1e1500 */
[----:B--2---:R-:W-:-:S06]  /*3fd0*/  HADD2.F32 R0, -RZ, R4.H0_H0 ;  /* 0x20000004ff007230 */ /* 0x004fcc0000004100 */
[----:B------:R-:W0:Y:S02]  /*3fe0*/  F2I.FTZ.TRUNC.NTZ R0, R0 ;  /* 0x0000000000007305 */ /* 0x000e24000021f100 */
[----:B0-----:R-:W-:Y:S01]  /*3ff0*/  PRMT R18, R0, 0x7610, R18 ;  /* 0x0000761000127816 */ /* 0x001fe20000000012 */
[----:B------:R-:W-:Y:S06]  /*4000*/  BRA `(.L_x_53138) ;  /* 0x0000000800b47947 */ /* 0x000fec0003800000 */
.L_x_53143:
[----:B------:R-:W2:Y:S02]  /*4010*/  LDG.E.64 R4, desc[UR36][R4.64] ;  /* 0x0000002404047981 */ /* 0x000ea4000c1e1b00 */
[----:B--2---:R0:W1:Y:S01]  /*4020*/  F2I.F64.TRUNC R18, R4 ;  /* 0x0000000400127311 */ /* 0x004062000030d100 */
[----:B------:R-:W-:Y:S05]  /*4030*/  BRA `(.L_x_53138) ;  /* 0x0000000800a87947 */ /* 0x000fea0003800000 */
.L_x_53133:
        /* <DEDUP_REMOVED lines=12> */
.L_x_53147:
[----:B------:R-:W2:Y:S02]  /*4100*/  LDG.E.64 R4, desc[UR36][R4.64] ;  /* 0x0000002404047981 */ /* 0x000ea4000c1e1b00 */
[----:B--2---:R0:W1:Y:S01]  /*4110*/  F2I.F64.TRUNC R18, R4 ;  /* 0x0000000400127311 */ /* 0x004062000030d100 */
[----:B------:R-:W-:Y:S05]  /*4120*/  BRA `(.L_x_53138) ;  /* 0x00000008006c7947 */ /* 0x000fea0003800000 */
.L_x_53146:
        /* <DEDUP_REMOVED lines=28> */
.L_x_53149:
        /* <DEDUP_REMOVED lines=15> */
.L_x_53148:
[----:B------:R-:W2:Y:S02]  /*43e0*/  LDG.E.U16 R0, desc[UR36][R4.64] ;  /* 0x0000002404007981 */ /* 0x000ea4000c1e1500 */
[----:B--2---:R-:W-:-:S06]  /*43f0*/  IMAD.U32 R0, R0, 0x10000, RZ ;  /* 0x0001000000007824 */ /* 0x004fcc00078e00ff */
[----:B------:R-:W0:Y:S02]  /*4400*/  F2I.FTZ.TRUNC.NTZ R0, R0 ;  /* 0x0000000000007305 */ /* 0x000e24000021f100 */
[----:B0-----:R-:W-:Y:S01]  /*4410*/  PRMT R18, R0, 0x7610, R18 ;  /* 0x0000761000127816 */ /* 0x001fe20000000012 */
[----:B------:R-:W-:Y:S06]  /*4420*/  BRA `(.L_x_53138) ;  /* 0x0000000400ac7947 */ /* 0x000fec0003800000 */
.L_x_53145:
        /* <DEDUP_REMOVED lines=10> */
.L_x_53152:
        /* <DEDUP_REMOVED lines=21> */
.L_x_53156:
[----:B------:R-:W-:Y:S05]  /*4620*/  BSYNC B1 ;  /* 0x0000000000017941 */ /* 0x000fea0003800000 */
.L_x_53155:
[----:B------:R-:W-:Y:S01]  /*4630*/  LEA R5, R0, 0x3b800000, 0x17 ;  /* 0x3b80000000057811 */ /* 0x000fe200078eb8ff */
[----:B------:R-:W-:-:S05]  /*4640*/  IMAD.SHL.U32 R0, R3, 0x100000, RZ ;  /* 0x0010000003007824 */ /* 0x000fca00078e00ff */
[----:B------:R-:W-:-:S07]  /*4650*/  LOP3.LUT R0, R5, R0, R6, 0xfe, !PT ;  /* 0x0000000005007212 */ /* 0x000fce00078efe06 */
.L_x_53154:
[----:B------:R-:W-:Y:S05]  /*4660*/  BSYNC B0 ;  /* 0x0000000000007941 */ /* 0x000fea0003800000 */
.L_x_53153:
[----:B------:R-:W0:Y:S02]  /*4670*/  F2I.FTZ.TRUNC.NTZ R0, R0 ;  /* 0x0000000000007305 */ /* 0x000e24000021f100 */
[----:B0-----:R-:W-:Y:S01]  /*4680*/  PRMT R18, R0, 0x7610, R18 ;  /* 0x0000761000127816 */ /* 0x001fe20000000012 */
[----:B------:R-:W-:Y:S06]  /*4690*/  BRA `(.L_x_53138) ;  /* 0x0000000400107947 */ /* 0x000fec0003800000 */
.L_x_53151:
        /* <DEDUP_REMOVED lines=21> */
.L_x_53160:
[----:B------:R-:W-:Y:S05]  /*47f0*/  BSYNC B1 ;  /* 0x0000000000017941 */ /* 0x000fea0003800000 */
.L_x_53159:
[----:B------:R-:W-:Y:S01]  /*4800*/  LEA R5, R0, 0x37800000, 0x17 ;  /* 0x3780000000057811 */ /* 0x000fe200078eb8ff */
[----:B------:R-:W-:-:S05]  /*4810*/  IMAD.SHL.U32 R0, R3, 0x200000, RZ ;  /* 0x0020000003007824 */ /* 0x000fca00078e00ff */
[----:B------:R-:W-:-:S07]  /*4820*/  LOP3.LUT R0, R5, R0, R6, 0xfe, !PT ;  /* 0x0000000005007212 */ /* 0x000fce00078efe06 */
.L_x_53158:
[----:B------:R-:W-:Y:S05]  /*4830*/  BSYNC B0 ;  /* 0x0000000000007941 */ /* 0x000fea0003800000 */
.L_x_53157:
[----:B------:R-:W0:Y:S02]  /*4840*/  F2I.FTZ.TRUNC.NTZ R0, R0 ;  /* 0x0000000000007305 */ /* 0x000e24000021f100 */
[----:B0-----:R-:W-:Y:S01]  /*4850*/  PRMT R18, R0, 0x7610, R18 ;  /* 0x0000761000127816 */ /* 0x001fe20000000012 */
[----:B------:R-:W-:Y:S06]  /*4860*/  BRA `(.L_x_53138) ;  /* 0x00000000009c7947 */ /* 0x000fec0003800000 */
.L_x_53150:
        /* <DEDUP_REMOVED lines=14> */
.L_x_53164:
[----:B------:R-:W-:Y:S05]  /*4950*/  BSYNC B0 ;  /* 0x0000000000007941 */ /* 0x000fea0003800000 */
.L_x_53163:
[----:B------:R-:W0:Y:S02]  /*4960*/  F2I.FTZ.TRUNC.NTZ R0, R0 ;  /* 0x0000000000007305 */ /* 0x000e24000021f100 */
[----:B0-----:R-:W-:Y:S01]  /*4970*/  PRMT R18, R0, 0x7610, R18 ;  /* 0x0000761000127816 */ /* 0x001fe20000000012 */
[----:B------:R-:W-:Y:S06]  /*4980*/  BRA `(.L_x_53138) ;  /* 0x0000000000547947 */ /* 0x000fec0003800000 */
.L_x_53137:
        /* <DEDUP_REMOVED lines=16> */
.L_x_53165:
[----:B------:R-:W-:Y:S01]  /*4a90*/  PRMT R18, RZ, 0x7610, R18 ;  /* 0x00007610ff127816 */ /* 0x000fe20000000012 */
[----:B------:R-:W-:Y:S06]  /*4aa0*/  BRA `(.L_x_53138) ;  /* 0x00000000000c7947 */ /* 0x000fec0003800000 */
.L_x_53162:
[----:B------:R3:W5:Y:S01]  /*4ab0*/  LDG.E.U8 R18, desc[UR36][R4.64] ;  /* 0x0000002404127981 */ /* 0x000762000c1e1100 */
[----:B------:R-:W-:Y:S05]  /*4ac0*/  BRA `(.L_x_53138) ;  /* 0x0000000000047947 */ /* 0x000fea0003800000 */
.L_x_53161:
[----:B------:R4:W5:Y:S02]  /*4ad0*/  LDG.E.U8 R18, desc[UR36][R4.64] ;  /* 0x0000002404127981 */ /* 0x000964000c1e1100 */
.L_x_53138:
        /* <DEDUP_REMOVED lines=19> */
.L_x_53169:
[----:B------:R0:W5:Y:S01]  /*4c10*/  LDG.E.U8 R26, desc[UR36][R4.64] ;  /* 0x00000024041a7981 */ /* 0x000162000c1e1100 */
[----:B------:R-:W-:Y:S05]  /*4c20*/  BRA `(.L_x_53171) ;  /* 0x0000000c00547947 */ /* 0x000fea0003800000 */
.L_x_53168:
        /* <DEDUP_REMOVED lines=8> */
.L_x_53173:
[----:B------:R0:W5:Y:S01]  /*4cb0*/  LDG.E.U8 R26, desc[UR36][R4.64] ;  /* 0x00000024041a7981 */ /* 0x000162000c1e1100 */
[----:B------:R-:W-:Y:S05]  /*4cc0*/  BRA `(.L_x_53171) ;  /* 0x0000000c002c7947 */ /* 0x000fea0003800000 */
.L_x_53172:
[----:B------:R0:W5:Y:S01]  /*4cd0*/  LDG.E.U16 R26, desc[UR36][R4.64] ;  /* 0x00000024041a7981 */ /* 0x000162000c1e1500 */
[----:B------:R-:W-:Y:S05]  /*4ce0*/  BRA `(.L_x_53171) ;  /* 0x0000000c00247947 */ /* 0x000fea0003800000 */
.L_x_53167:
        /* <DEDUP_REMOVED lines=9> */
.L_x_53175:
[----:B------:R-:W2:Y:S02]  /*4d80*/  LDG.E.U16 R0, desc[UR36][R4.64] ;  /* 0x0000002404007981 */ /* 0x000ea4000c1e1500 */
[----:B--2---:R-:W-:-:S06]  /*4d90*/  HADD2.F32 R0, -RZ, R0.H0_H0 ;  /* 0x20000000ff007230 */ /* 0x004fcc0000004100 */
[----:B------:R-:W0:Y:S02]  /*4da0*/  F2I.FTZ.TRUNC.NTZ R0, R0 ;  /* 0x0000000000007305 */ /* 0x000e24000021f100 */
[----:B0-----:R-:W-:Y:S01]  /*4db0*/  PRMT R26, R0, 0x7610, R26 ;  /* 0x00007610001a7816 */ /* 0x001fe2000000001a */
[----:B------:R-:W-:Y:S06]  /*4dc0*/  BRA `(.L_x_53171) ;  /* 0x0000000800ec7947 */ /* 0x000fec0003800000 */
.L_x_53174:
        /* <DEDUP_REMOVED lines=9> */
.L_x_53177:
[----:B------:R-:W2:Y:S02]  /*4e60*/  LDG.E.U16 R4, desc[UR36][R4.64] ;  /* 0x0000002404047981 */ /* 0x000ea4000c1e1500 */
[----:B--2---:R-:W-:-:S06]  /*4e70*/  HADD2.F32 R0, -RZ, R4.H0_H0 ;  /* 0x20000004ff007230 */ /* 0x004fcc0000004100 */
[----:B------:R-:W0:Y:S02]  /*4e80*/  F2I.FTZ.TRUNC.NTZ R0, R0 ;  /* 0x0000000000007305 */ /* 0x000e24000021f100 */
[----:B0-----:R-:W-:Y:S01]  /*4e90*/  PRMT R26, R0, 0x7610, R26 ;  /* 0x00007610001a7816 */ /* 0x001fe2000000001a */
[----:B------:R-:W-:Y:S06]  /*4ea0*/  BRA `(.L_x_53171) ;  /* 0x0000000800b47947 */ /* 0x000fec0003800000 */
.L_x_53176:
[----:B------:R-:W2:Y:S02]  /*4eb0*/  LDG.E.64 R4, desc[UR36][R4.64] ;  /* 0x0000002404047981 */ /* 0x000ea4000c1e1b00 */
[----:B--2---:R0:W1:Y:S01]  /*4ec0*/  F2I.F64.TRUNC R26, R4 ;  /* 0x00000004001a7311 */ /* 0x004062000030d100 */
[----:B------:R-:W-:Y:S05]  /*4ed0*/  BRA `(.L_x_53171) ;  /* 0x0000000800a87947 */ /* 0x000fea0003800000 */
.L_x_53166:
        /* <DEDUP_REMOVED lines=12> */
.L_x_53180:
[----:B------:R-:W2:Y:S02]  /*4fa0*/  LDG.E.64 R4, desc[UR36][R4.64] ;  /* 0x0000002404047981 */ /* 0x000ea4000c1e1b00 */
[----:B--2---:R3:W4:Y:S01]  /*4fb0*/  F2I.F64.TRUNC R26, R4 ;  /* 0x00000004001a7311 */ /* 0x004722000030d100 */
[----:B------:R-:W-:Y:S05]  /*4fc0*/  BRA `(.L_x_53171) ;  /* 0x00000008006c7947 */ /* 0x000fea0003800000 */
.L_x_53179:
        /* <DEDUP_REMOVED lines=28> */
.L_x_53182:
        /* <DEDUP_REMOVED lines=15> */
.L_x_53181:
[----:B------:R-:W2:Y:S02]  /*5280*/  LDG.E.U16 R0, desc[UR36][R4.64] ;  /* 0x0000002404007981 */ /* 0x000ea4000c1e1500 */
[----:B--2---:R-:W-:-:S06]  /*5290*/  IMAD.U32 R0, R0, 0x10000, RZ ;  /* 0x0001000000007824 */ /* 0x004fcc00078e00ff */
[----:B------:R-:W0:Y:S02]  /*52a0*/  F2I.FTZ.TRUNC.NTZ R0, R0 ;  /* 0x0000000000007305 */ /* 0x000e24000021f100 */
[----:B0-----:R-:W-:Y:S01]  /*52b0*/  PRMT R26, R0, 0x7610, R26 ;  /* 0x00007610001a7816 */ /* 0x001fe2000000001a */
[----:B------:R-:W-:Y:S06]  /*52c0*/  BRA `(.L_x_53171) ;  /* 0x0000000400ac7947 */ /* 0x000fec0003800000 */
.L_x_53178:
        /* <DEDUP_REMOVED lines=10> */
.L_x_53185:
        /* <DEDUP_REMOVED lines=21> */
.L_x_53189:
[----:B------:R-:W-:Y:S05]  /*54c0*/  BSYNC B1 ;  /* 0x0000000000017941 */ /* 0x000fea0003800000 */
.L_x_53188:
[----:B------:R-:W-:Y:S01]  /*54d0*/  LEA R5, R0, 0x3b800000, 0x17 ;  /* 0x3b80000000057811 */ /* 0x000fe200078eb8ff */
[----:B------:R-:W-:-:S05]  /*54e0*/  IMAD.SHL.U32 R0, R3, 0x100000, RZ ;  /* 0x0010000003007824 */ /* 0x000fca00078e00ff */
[----:B------:R-:W-:-:S07]  /*54f0*/  LOP3.LUT R0, R5, R0, R6, 0xfe, !PT ;  /* 0x0000000005007212 */ /* 0x000fce00078efe06 */
.L_x_53187:
[----:B------:R-:W-:Y:S05]  /*5500*/  BSYNC B0 ;  /* 0x0000000000007941 */ /* 0x000fea0003800000 */
.L_x_53186:
[----:B------:R-:W0:Y:S02]  /*5510*/  F2I.FTZ.TRUNC.NTZ R0, R0 ;  /* 0x0000000000007305 */ /* 0x000e24000021f100 */
[----:B0-----:R-:W-:Y:S01]  /*5520*/  PRMT R26, R0, 0x7610, R26 ;  /* 0x00007610001a7816 */ /* 0x001fe2000000001a */
[----:B------:R-:W-:Y:S06]  /*5530*/  BRA `(.L_x_53171) ;  /* 0x0000000400107947 */ /* 0x000fec0003800000 */
.L_x_53184:
        /* <DEDUP_REMOVED lines=21> */
.L_x_53193:
[----:B------:R-:W-:Y:S05]  /*5690*/  BSYNC B1 ;  /* 0x0000000000017941 */ /* 0x000fea0003800000 */
.L_x_53192:
[----:B------:R-:W-:Y:S01]  /*56a0*/  LEA R5, R0, 0x37800000, 0x17 ;  /* 0x3780000000057811 */ /* 0x000fe200078eb8ff */
[----:B------:R-:W-:-:S05]  /*56b0*/  IMAD.SHL.U32 R0, R3, 0x200000, RZ ;  /* 0x0020000003007824 */ /* 0x000fca00078e00ff */
[----:B------:R-:W-:-:S07]  /*56c0*/  LOP3.LUT R0, R5, R0, R6, 0xfe, !PT ;  /* 0x0000000005007212 */ /* 0x000fce00078efe06 */
.L_x_53191:
[----:B------:R-:W-:Y:S05]  /*56d0*/  BSYNC B0 ;  /* 0x0000000000007941 */ /* 0x000fea0003800000 */
.L_x_53190:
[----:B------:R-:W0:Y:S02]  /*56e0*/  F2I.FTZ.TRUNC.NTZ R0, R0 ;  /* 0x0000000000007305 */ /* 0x000e24000021f100 */
[----:B0-----:R-:W-:Y:S01]  /*56f0*/  PRMT R26, R0, 0x7610, R26 ;  /* 0x00007610001a7816 */ /* 0x001fe2000000001a */
[----:B------:R-:W-:Y:S06]  /*5700*/  BRA `(.L_x_53171) ;  /* 0x00000000009c7947 */ /* 0x000fec0003800000 */
.L_x_53183:
        /* <DEDUP_REMOVED lines=14> */
.L_x_53197:
[----:B------:R-:W-:Y:S05]  /*57f0*/  BSYNC B0 ;  /* 0x0000000000007941 */ /* 0x000fea0003800000 */
.L_x_53196:
[----:B------:R-:W0:Y:S02]  /*5800*/  F2I.FTZ.TRUNC.NTZ R0, R0 ;  /* 0x0000000000007305 */ /* 0x000e24000021f100 */
[----:B0-----:R-:W-:Y:S01]  /*5810*/  PRMT R26, R0, 0x7610, R26 ;  /* 0x00007610001a7816 */ /* 0x001fe2000000001a */
[----:B------:R-:W-:Y:S06]  /*5820*/  BRA `(.L_x_53171) ;  /* 0x0000000000547947 */ /* 0x000fec0003800000 */
.L_x_53170:
        /* <DEDUP_REMOVED lines=16> */
.L_x_53198:
[----:B------:R-:W-:Y:S01]  /*5930*/  PRMT R26, RZ, 0x7610, R26 ;  /* 0x00007610ff1a7816 */ /* 0x000fe2000000001a */
[----:B------:R-:W-:Y:S06]  /*5940*/  BRA `(.L_x_53171) ;  /* 0x00000000000c7947 */ /* 0x000fec0003800000 */
.L_x_53195:
[----:B------:R1:W5:Y:S01]  /*5950*/  LDG.E.U8 R26, desc[UR36][R4.64] ;  /* 0x00000024041a7981 */ /* 0x000362000c1e1100 */
[----:B------:R-:W-:Y:S05]  /*5960*/  BRA `(.L_x_53171) ;  /* 0x0000000000047947 */ /* 0x000fea0003800000 */
.L_x_53194:
[----:B------:R2:W5:Y:S02]  /*5970*/  LDG.E.U8 R26, desc[UR36][R4.64] ;  /* 0x00000024041a7981 */ /* 0x000564000c1e1100 */
.L_x_53171:
[----:B------:R-:W-:-:S07]  /*5980*/  VIADD R17, R17, 0x80 ;  /* 0x0000008011117836 */ /* 0x000fce0000000000 */
.L_x_53132:
[----:B------:R-:W-:Y:S05]  /*5990*/  BSYNC B6 ;  /* 0x0000000000067941 */ /* 0x000fea0003800000 */
.L_x_53131:
        /* <DEDUP_REMOVED lines=23> */
.L_x_53204:
[----:B------:R0:W5:Y:S01]  /*5b10*/  LDG.E.U8 R24, desc[UR36][R4.64] ;  /* 0x0000002404187981 */ /* 0x000162000c1e1100 */
[----:B------:R-:W-:Y:S05]  /*5b20*/  BRA `(.L_x_53206) ;  /* 0x0000000c00547947 */ /* 0x000fea0003800000 */
.L_x_53203:
        /* <DEDUP_REMOVED lines=8> */
.L_x_53208:
[----:B------:R3:W5:Y:S01]  /*5bb0*/  LDG.E.U8 R24, desc[UR36][R4.64] ;  /* 0x0000002404187981 */ /* 0x000762000c1e1100 */
[----:B------:R-:W-:Y:S05]  /*5bc0*/  BRA `(.L_x_53206) ;  /* 0x0000000c002c7947 */ /* 0x000fea0003800000 */
.L_x_53207:
[----:B------:R2:W5:Y:S01]  /*5bd0*/  LDG.E.U16 R24, desc[UR36][R4.64] ;  /* 0x0000002404187981 */ /* 0x000562000c1e1500 */
[----:B------:R-:W-:Y:S05]  /*5be0*/  BRA `(.L_x_53206) ;  /* 0x0000000c00247947 */ /* 0x000fea0003800000 */
.L_x_53202:
        /* <DEDUP_REMOVED lines=9> */
.L_x_53210:
[----:B------:R-:W2:Y:S02]  /*5c80*/  LDG.E.U16 R0, desc[UR36][R4.64] ;  /* 0x0000002404007981 */ /* 0x000ea4000c1e1500 */
[----:B--2---:R-:W-:-:S06]  /*5c90*/  HADD2.F32 R0, -RZ, R0.H0_H0 ;  /* 0x20000000ff007230 */ /* 0x004fcc0000004100 */
[----:B------:R-:W0:Y:S02]  /*5ca0*/  F2I.FTZ.TRUNC.NTZ R0, R0 ;  /* 0x0000000000007305 */ /* 0x000e24000021f100 */
[----:B0-----:R-:W-:Y:S01]  /*5cb0*/  PRMT R24, R0, 0x7610, R24 ;  /* 0x0000761000187816 */ /* 0x001fe20000000018 */
[----:B------:R-:W-:Y:S06]  /*5cc0*/  BRA `(.L_x_53206) ;  /* 0x0000000800ec7947 */ /* 0x000fec0003800000 */
.L_x_53209:
        /* <DEDUP_REMOVED lines=9> */
.L_x_53212:
[----:B------:R-:W2:Y:S02]  /*5d60*/  LDG.E.U16 R4, desc[UR36][R4.64] ;  /* 0x0000002404047981 */ /* 0x000ea4000c1e1500 */
[----:B--2---:R-:W-:-:S06]  /*5d70*/  HADD2.F32 R0, -RZ, R4.H0_H0 ;  /* 0x20000004ff007230 */ /* 0x004fcc0000004100 */
[----:B------:R-:W0:Y:S02]  /*5d80*/  F2I.FTZ.TRUNC.NTZ R0, R0 ;  /* 0x0000000000007305 */ /* 0x000e24000021f100 */
[----:B0-----:R-:W-:Y:S01]  /*5d90*/  PRMT R24, R0, 0x7610, R24 ;  /* 0x0000761000187816 */ /* 0x001fe20000000018 */
[----:B------:R-:W-:Y:S06]  /*5da0*/  BRA `(.L_x_53206) ;  /* 0x0000000800b47947 */ /* 0x000fec0003800000 */
.L_x_53211:
[----:B------:R-:W2:Y:S02]  /*5db0*/  LDG.E.64 R4, desc[UR36][R4.64] ;  /* 0x0000002404047981 */ /* 0x000ea4000c1e1b00 */
[----:B--2---:R0:W1:Y:S01]  /*5dc0*/  F2I.F64.TRUNC R24, R4 ;  /* 0x0000000400187311 */ /* 0x004062000030d100 */
[----:B------:R-:W-:Y:S05]  /*5dd0*/  BRA `(.L_x_53206) ;  /* 0x0000000800a87947 */ /* 0x000fea0003800000 */
.L_x_53201:
        /* <DEDUP_REMOVED lines=12> */
.L_x_53215:
[----:B------:R-:W2:Y:S02]  /*5ea0*/  LDG.E.64 R4, desc[UR36][R4.64] ;  /* 0x0000002404047981 */ /* 0x000ea4000c1e1b00 */
[----:B--2---:R0:W1:Y:S01]  /*5eb0*/  F2I.F64.TRUNC R24, R4 ;  /* 0x0000000400187311 */ /* 0x004062000030d100 */
[----:B------:R-:W-:Y:S05]  /*5ec0*/  BRA `(.L_x_53206) ;  /* 0x00000008006c7947 */ /* 0x000fea0003800000 */
.L_x_53214:
        /* <DEDUP_REMOVED lines=28> */
.L_x_53217:
        /* <DEDUP_REMOVED lines=15> */
.L_x_53216:
[----:B------:R-:W2:Y:S02]  /*6180*/  LDG.E.U16 R0, desc[UR36][R4.64] ;  /* 0x0000002404007981 */ /* 0x000ea4000c1e1500 */
[----:B--2---:R-:W-:-:S06]  /*6190*/  IMAD.U32 R0, R0, 0x10000, RZ ;  /* 0x0001000000007824 */ /* 0x004fcc00078e00ff */
[----:B------:R-:W0:Y:S02]  /*61a0*/  F2I.FTZ.TRUNC.NTZ R0, R0 ;  /* 0x0000000000007305 */ /* 0x000e24000021f100 */
[----:B0-----:R-:W-:Y:S01]  /*61b0*/  PRMT R24, R0, 0x7610, R24 ;  /* 0x0000761000187816 */ /* 0x001fe20000000018 */
[----:B------:R-:W-:Y:S06]  /*61c0*/  BRA `(.L_x_53206) ;  /* 0x0000000400ac7947 */ /* 0x000fec0003800000 */
.L_x_53213:
        /* <DEDUP_REMOVED lines=10> */
.L_x_53220:
        /* <DEDUP_REMOVED lines=21> */
.L_x_53224:
[----:B------:R-:W-:Y:S05]  /*63c0*/  BSYNC B1 ;  /* 0x0000000000017941 */ /* 0x000fea0003800000 */
.L_x_53223:
[----:B------:R-:W-:Y:S01]  /*63d0*/  LEA R5, R0, 0x3b800000, 0x17 ;  /* 0x3b80000000057811 */ /* 0x000fe200078eb8ff */
[----:B------:R-:W-:-:S05]  /*63e0*/  IMAD.SHL.U32 R0, R3, 0x100000, RZ ;  /* 0x0010000003007824 */ /* 0x000fca00078e00ff */
[----:B------:R-:W-:-:S07]  /*63f0*/  LOP3.LUT R0, R5, R0, R6, 0xfe, !PT ;  /* 0x0000000005007212 */ /* 0x000fce00078efe06 */
.L_x_53222:
[----:B------:R-:W-:Y:S05]  /*6400*/  BSYNC B0 ;  /* 0x0000000000007941 */ /* 0x000fea0003800000 */
.L_x_53221:
[----:B------:R-:W0:Y:S02]  /*6410*/  F2I.FTZ.TRUNC.NTZ R0, R0 ;  /* 0x0000000000007305 */ /* 0x000e24000021f100 */
[----:B0-----:R-:W-:Y:S01]  /*6420*/  PRMT R24, R0, 0x7610, R24 ;  /* 0x0000761000187816 */ /* 0x001fe20000000018 */
[----:B------:R-:W-:Y:S06]  /*6430*/  BRA `(.L_x_53206) ;  /* 0x0000000400107947 */ /* 0x000fec0003800000 */
.L_x_53219:
        /* <DEDUP_REMOVED lines=21> */
.L_x_53228:
[----:B------:R-:W-:Y:S05]  /*6590*/  BSYNC B1 ;  /* 0x0000000000017941 */ /* 0x000fea0003800000 */
.L_x_53227:
[----:B------:R-:W-:Y:S01]  /*65a0*/  LEA R5, R0, 0x37800000, 0x17 ;  /* 0x3780000000057811 */ /* 0x000fe200078eb8ff */
[----:B------:R-:W-:-:S05]  /*65b0*/  IMAD.SHL.U32 R0, R3, 0x200000, RZ ;  /* 0x0020000003007824 */ /* 0x000fca00078e00ff */
[----:B------:R-:W-:-:S07]  /*65c0*/  LOP3.LUT R0, R5, R0, R6, 0xfe, !PT ;  /* 0x0000000005007212 */ /* 0x000fce00078efe06 */
.L_x_53226:
[----:B------:R-:W-:Y:S05]  /*65d0*/  BSYNC B0 ;  /* 0x0000000000007941 */ /* 0x000fea0003800000 */
.L_x_53225:
[----:B------:R-:W0:Y:S02]  /*65e0*/  F2I.FTZ.TRUNC.NTZ R0, R0 ;  /* 0x0000000000007305 */ /* 0x000e24000021f100 */
[----:B0-----:R-:W-:Y:S01]  /*65f0*/  PRMT R24, R0, 0x7610, R24 ;  /* 0x0000761000187816 */ /* 0x001fe20000000018 */
[----:B------:R-:W-:Y:S06]  /*6600*/  BRA `(.L_x_53206) ;  /* 0x00000000009c7947 */ /* 0x000fec0003800000 */
.L_x_53218:
        /* <DEDUP_REMOVED lines=14> */
.L_x_53232:
[----:B------:R-:W-:Y:S05]  /*66f0*/  BSYNC B0 ;  /* 0x0000000000007941 */ /* 0x000fea0003800000 */
.L_x_53231:
[----:B------:R-:W0:Y:S02]  /*6700*/  F2I.FTZ.TRUNC.NTZ R0, R0 ;  /* 0x0000000000007305 */ /* 0x000e24000021f100 */
[----:B0-----:R-:W-:Y:S01]  /*6710*/  PRMT R24, R0, 0x7610, R24 ;  /* 0x0000761000187816 */ /* 0x001fe20000000018 */
[----:B------:R-:W-:Y:S06]  /*6720*/  BRA `(.L_x_53206) ;  /* 0x0000000000547947 */ /* 0x000fec0003800000 */
.L_x_53205:
        /* <DEDUP_REMOVED lines=16> */
.L_x_53233:
[----:B------:R-:W-:Y:S01]  /*6830*/  PRMT R24, RZ, 0x7610, R24 ;  /* 0x00007610ff187816 */ /* 0x000fe20000000018 */
[----:B------:R-:W-:Y:S06]  /*6840*/  BRA `(.L_x_53206) ;  /* 0x00000000000c7947 */ /* 0x000fec0003800000 */
.L_x_53230:
[----:B------:R0:W5:Y:S01]  /*6850*/  LDG.E.U8 R24, desc[UR36][R4.64] ;  /* 0x0000002404187981 */ /* 0x000162000c1e1100 */
[----:B------:R-:W-:Y:S05]  /*6860*/  BRA `(.L_x_53206) ;  /* 0x0000000000047947 */ /* 0x000fea0003800000 */
.L_x_53229:
[----:B------:R0:W5:Y:S02]  /*6870*/  LDG.E.U8 R24, desc[UR36][R4.64] ;  /* 0x0000002404187981 */ /* 0x000164000c1e1100 */
.L_x_53206:
        /* <DEDUP_REMOVED lines=19> */
.L_x_53237:
[----:B------:R0:W5:Y:S01]  /*69b0*/  LDG.E.U8 R19, desc[UR36][R4.64] ;  /* 0x0000002404137981 */ /* 0x000162000c1e1100 */
[----:B------:R-:W-:Y:S05]  /*69c0*/  BRA `(.L_x_53200) ;  /* 0x0000000c00507947 */ /* 0x000fea0003800000 */
.L_x_53236:
        /* <DEDUP_REMOVED lines=8> */
.L_x_53240:
[----:B------:R0:W5:Y:S01]  /*6a50*/  LDG.E.U8 R19, desc[UR36][R4.64] ;  /* 0x0000002404137981 */ /* 0x000162000c1e1100 */
[----:B------:R-:W-:Y:S05]  /*6a60*/  BRA `(.L_x_53200) ;  /* 0x0000000c00287947 */ /* 0x000fea0003800000 */
.L_x_53239:
[----:B------:R0:W5:Y:S01]  /*6a70*/  LDG.E.U16 R19, desc[UR36][R4.64] ;  /* 0x0000002404137981 */ /* 0x000162000c1e1500 */
[----:B------:R-:W-:Y:S05]  /*6a80*/  BRA `(.L_x_53200) ;  /* 0x0000000c00207947 */ /* 0x000fea0003800000 */
.L_x_53235:
        /* <DEDUP_REMOVED lines=9> */
.L_x_53242:
[----:B------:R-:W2:Y:S02]  /*6b20*/  LDG.E.U16 R0, desc[UR36][R4.64] ;  /* 0x0000002404007981 */ /* 0x000ea4000c1e1500 */
[----:B--2---:R-:W-:-:S06]  /*6b30*/  HADD2.F32 R0, -RZ, R0.H0_H0 ;  /* 0x20000000ff007230 */ /* 0x004fcc0000004100 */
[----:B------:R-:W0:Y:S02]  /*6b40*/  F2I.FTZ.TRUNC.NTZ R0, R0 ;  /* 0x0000000000007305 */ /* 0x000e24000021f100 */
[----:B0-----:R-:W-:Y:S01]  /*6b50*/  PRMT R19, R0, 0x7610, R19 ;  /* 0x0000761000137816 */ /* 0x001fe20000000013 */
[----:B------:R-:W-:Y:S06]  /*6b60*/  BRA `(.L_x_53200) ;  /* 0x0000000800e87947 */ /* 0x000fec0003800000 */
.L_x_53241:
        /* <DEDUP_REMOVED lines=9> */
.L_x_53244:
[----:B------:R-:W2:Y:S02]  /*6c00*/  LDG.E.U16 R4, desc[UR36][R4.64] ;  /* 0x0000002404047981 */ /* 0x000ea4000c1e1500 */
[----:B--2---:R-:W-:-:S06]  /*6c10*/  HADD2.F32 R0, -RZ, R4.H0_H0 ;  /* 0x20000004ff007230 */ /* 0x004fcc0000004100 */
[----:B------:R-:W0:Y:S02]  /*6c20*/  F2I.FTZ.TRUNC.NTZ R0, R0 ;  /* 0x0000000000007305 */ /* 0x000e24000021f100 */
[----:B0-----:R-:W-:Y:S01]  /*6c30*/  PRMT R19, R0, 0x7610, R19 ;  /* 0x0000761000137816 */ /* 0x001fe20000000013 */
[----:B------:R-:W-:Y:S06]  /*6c40*/  BRA `(.L_x_53200) ;  /* 0x0000000800b07947 */ /* 0x000fec0003800000 */
.L_x_53243:
[----:B------:R-:W2:Y:S02]  /*6c50*/  LDG.E.64 R4, desc[UR36][R4.64] ;  /* 0x0000002404047981 */ /* 0x000ea4000c1e1b00 */
[----:B--2---:R0:W1:Y:S01]  /*6c60*/  F2I.F64.TRUNC R19, R4 ;  /* 0x0000000400137311 */ /* 0x004062000030d100 */
[----:B------:R-:W-:Y:S05]  /*6c70*/  BRA `(.L_x_53200) ;  /* 0x0000000800a47947 */ /* 0x000fea0003800000 */
.L_x_53234:
        /* <DEDUP_REMOVED lines=12> */
.L_x_53247:
[----:B------:R-:W2:Y:S02]  /*6d40*/  LDG.E.64 R4, desc[UR36][R4.64] ;  /* 0x0000002404047981 */ /* 0x000ea4000c1e1b00 */
[----:B--2---:R0:W1:Y:S01]  /*6d50*/  F2I.F64.TRUNC R19, R4 ;  /* 0x0000000400137311 */ /* 0x004062000030d100 */
[----:B------:R-:W-:Y:S05]  /*6d60*/  BRA `(.L_x_53200) ;  /* 0x0000000800687947 */ /* 0x000fea0003800000 */
.L_x_53246:
        /* <DEDUP_REMOVED lines=28> */
.L_x_53249:
        /* <DEDUP_REMOVED lines=15> */
.L_x_53248:
[----:B------:R-:W2:Y:S02]  /*7020*/  LDG.E.U16 R0, desc[UR36][R4.64] ;  /* 0x0000002404007981 */ /* 0x000ea4000c1e1500 */
[----:B--2---:R-:W-:-:S06]  /*7030*/  IMAD.U32 R0, R0, 0x10000, RZ ;  /* 0x0001000000007824 */ /* 0x004fcc00078e00ff */
[----:B------:R-:W0:Y:S02]  /*7040*/  F2I.FTZ.TRUNC.NTZ R0, R0 ;  /* 0x0000000000007305 */ /* 0x000e24000021f100 */
[----:B0-----:R-:W-:Y:S01]  /*7050*/  PRMT R19, R0, 0x7610, R19 ;  /* 0x0000761000137816 */ /* 0x001fe20000000013 */
[----:B------:R-:W-:Y:S06]  /*7060*/  BRA `(.L_x_53200) ;  /* 0x0000000400a87947 */ /* 0x000fec0003800000 */
.L_x_53245:
        /* <DEDUP_REMOVED lines=10> */
.L_x_53252:
        /* <DEDUP_REMOVED lines=21> */
.L_x_53256:
[----:B------:R-:W-:Y:S05]  /*7260*/  BSYNC B1 ;  /* 0x0000000000017941 */ /* 0x000fea0003800000 */
.L_x_53255:
[----:B------:R-:W-:Y:S01]  /*7270*/  LEA R5, R0, 0x3b800000, 0x17 ;  /* 0x3b80000000057811 */ /* 0x000fe200078eb8ff */
[----:B------:R-:W-:-:S05]  /*7280*/  IMAD.SHL.U32 R0, R3, 0x100000, RZ ;  /* 0x0010000003007824 */ /* 0x000fca00078e00ff */
[----:B------:R-:W-:-:S07]  /*7290*/  LOP3.LUT R0, R5, R0, R6, 0xfe, !PT ;  /* 0x0000000005007212 */ /* 0x000fce00078efe06 */
.L_x_53254:
[----:B------:R-:W-:Y:S05]  /*72a0*/  BSYNC B0 ;  /* 0x0000000000007941 */ /* 0x000fea0003800000 */
.L_x_53253:
[----:B------:R-:W0:Y:S02]  /*72b0*/  F2I.FTZ.TRUNC.NTZ R0, R0 ;  /* 0x0000000000007305 */ /* 0x000e24000021f100 */
[----:B0-----:R-:W-:Y:S01]  /*72c0*/  PRMT R19, R0, 0x7610, R19 ;  /* 0x0000761000137816 */ /* 0x001fe20000000013 */
[----:B------:R-:W-:Y:S06]  /*72d0*/  BRA `(.L_x_53200) ;  /* 0x00000004000c7947 */ /* 0x000fec0003800000 */
.L_x_53251:
        /* <DEDUP_REMOVED lines=21> */
.L_x_53260:
[----:B------:R-:W-:Y:S05]  /*7430*/  BSYNC B1 ;  /* 0x0000000000017941 */ /* 0x000fea0003800000 */
.L_x_53259:
[----:B------:R-:W-:Y:S01]  /*7440*/  LEA R5, R0, 0x37800000, 0x17 ;  /* 0x3780000000057811 */ /* 0x000fe200078eb8ff */
[----:B------:R-:W-:-:S05]  /*7450*/  IMAD.SHL.U32 R0, R3, 0x200000, RZ ;  /* 0x0020000003007824 */ /* 0x000fca00078e00ff */
[----:B------:R-:W-:-:S07]  /*7460*/  LOP3.LUT R0, R5, R0, R6, 0xfe, !PT ;  /* 0x0000000005007212 */ /* 0x000fce00078efe06 */
.L_x_53258:
[----:B------:R-:W-:Y:S05]  /*7470*/  BSYNC B0 ;  /* 0x0000000000007941 */ /* 0x000fea0003800000 */
.L_x_53257:
[----:B------:R-:W0:Y:S02]  /*7480*/  F2I.FTZ.TRUNC.NTZ R0, R0 ;  /* 0x0000000000007305 */ /* 0x000e24000021f100 */
[----:B0-----:R-:W-:Y:S01]  /*7490*/  PRMT R19, R0, 0x7610, R19 ;  /* 0x0000761000137816 */ /* 0x001fe20000000013 */
[----:B------:R-:W-:Y:S06]  /*74a0*/  BRA `(.L_x_53200) ;  /* 0x0000000000987947 */ /* 0x000fec0003800000 */
.L_x_53250:
        /* <DEDUP_REMOVED lines=14> */
.L_x_53264:
[----:B------:R-:W-:Y:S05]  /*7590*/  BSYNC B0 ;  /* 0x0000000000007941 */ /* 0x000fea0003800000 */
.L_x_53263:
[----:B------:R-:W0:Y:S02]  /*75a0*/  F2I.FTZ.TRUNC.NTZ R0, R0 ;  /* 0x0000000000007305 */ /* 0x000e24000021f100 */
[----:B0-----:R-:W-:Y:S01]  /*75b0*/  PRMT R19, R0, 0x7610, R19 ;  /* 0x0000761000137816 */ /* 0x001fe20000000013 */
[----:B------:R-:W-:Y:S06]  /*75c0*/  BRA `(.L_x_53200) ;  /* 0x0000000000507947 */ /* 0x000fec0003800000 */
.L_x_53238:
        /* <DEDUP_REMOVED lines=16> */
.L_x_53265:
[----:B------:R-:W-:Y:S05]  /*76d0*/  BRA `(.L_x_53200) ;  /* 0x00000000000c7947 */ /* 0x000fea0003800000 */
.L_x_53262:
[----:B------:R0:W5:Y:S01]  /*76e0*/  LDG.E.U8 R19, desc[UR36][R4.64] ;  /* 0x0000002404137981 */ /* 0x000162000c1e1100 */
[----:B------:R-:W-:Y:S05]  /*76f0*/  BRA `(.L_x_53200) ;  /* 0x0000000000047947 */ /* 0x000fea0003800000 */
.L_x_53261:
[----:B------:R0:W5:Y:S02]  /*7700*/  LDG.E.U8 R19, desc[UR36][R4.64] ;  /* 0x0000002404137981 */ /* 0x000164000c1e1100 */
.L_x_53200:
[----:B------:R-:W-:Y:S05]  /*7710*/  BSYNC B6 ;  /* 0x0000000000067941 */ /* 0x000fea0003800000 */
.L_x_53199:
        /* <DEDUP_REMOVED lines=15> */
[-C--:B------:R-:W-:Y:S02]  /*7810*/  IABS R3, R0.reuse ;  /* 0x0000000000037213 */ /* 0x080fe40000000000 */
[----:B------:R-:W-:-:S02]  /*7820*/  IABS R10, R0 ;  /* 0x00000000000a7213 */ /* 0x000fc40000000000 */
        /* <DEDUP_REMOVED lines=21> */
[----:B------:R-:W-:Y:S02]  /*7980*/  LOP3.LUT R0, R22, R4, RZ, 0x3c, !PT ;  /* 0x0000000416007212 */ /* 0x000fe400078e3cff */
[----:B------:R-:W-:Y:S02]  /*7990*/  LOP3.LUT P0, RZ, R4, 0xff, RZ, 0xc0, !PT ;  /* 0x000000ff04ff7812 */ /* 0x000fe4000780c0ff */
[----:B------:R-:W-:-:S04]  /*79a0*/  PRMT R0, R0, 0x8880, RZ ;  /* 0x0000888000007816 */ /* 0x000fc800000000ff */
[----:B------:R-:W-:-:S04]  /*79b0*/  ISETP.GT.OR P0, PT, R0, -0x1, !P0 ;  /* 0xffffffff0000780c */ /* 0x000fc80004704670 */
[----:B------:R-:W-:-:S05]  /*79c0*/  SEL R3, R22, RZ, !P0 ;  /* 0x000000ff16037207 */ /* 0x000fca0004000000 */
[----:B------:R-:W-:-:S07]  /*79d0*/  IMAD.IADD R0, R4, 0x1, R3 ;  /* 0x0000000104007824 */ /* 0x000fce00078e0203 */
.L_x_53267:
[----:B------:R-:W-:Y:S05]  /*79e0*/  BSYNC B0 ;  /* 0x0000000000007941 */ /* 0x000fea0003800000 */
.L_x_53266:
        /* <DEDUP_REMOVED lines=34> */
.L_x_53269:
[----:B------:R-:W-:Y:S05]  /*7c10*/  BSYNC B0 ;  /* 0x0000000000007941 */ /* 0x000fea0003800000 */
.L_x_53268:
        /* <DEDUP_REMOVED lines=34> */
.L_x_53271:
[----:B------:R-:W-:Y:S05]  /*7e40*/  BSYNC B0 ;  /* 0x0000000000007941 */ /* 0x000fea0003800000 */
.L_x_53270:
        /* <DEDUP_REMOVED lines=34> */
.L_x_53273:
[----:B------:R-:W-:Y:S05]  /*8070*/  BSYNC B0 ;  /* 0x0000000000007941 */ /* 0x000fea0003800000 */
.L_x_53272:
        /* <DEDUP_REMOVED lines=22> */
.L_x_53279:
[----:B------:R0:W-:Y:S01]  /*81e0*/  STG.E.U8 desc[UR36][R8.64], R0 ;  /* 0x0000000008007986 */ /* 0x0001e2000c101124 */
[----:B------:R-:W-:Y:S01]  /*81f0*/  IMAD.MOV.U32 R25, RZ, RZ, R23 ;  /* 0x000000ffff197224 */ /* 0x000fe200078e0017 */
[----:B------:R-:W-:Y:S06]  /*8200*/  BRA `(.L_x_53275) ;  /* 0x0000000c00e87947 */ /* 0x000fec0003800000 */
.L_x_53278:
        /* <DEDUP_REMOVED lines=13> */
.L_x_53282:
[----:B------:R-:W-:Y:S01]  /*82e0*/  LOP3.LUT R0, R0, 0xffff, RZ, 0xc0, !PT ;  /* 0x0000ffff00007812 */ /* 0x000fe200078ec0ff */
[----:B------:R-:W-:-:S03]  /*82f0*/  IMAD.MOV.U32 R25, RZ, RZ, R23 ;  /* 0x000000ffff197224 */ /* 0x000fc600078e0017 */
[----:B------:R-:W-:-:S05]  /*8300*/  PRMT R3, R0, 0x8880, RZ ;  /* 0x0000888000037816 */ /* 0x000fca00000000ff */
[----:B------:R0:W-:Y:S01]  /*8310*/  STG.E desc[UR36][R8.64], R3 ;  /* 0x0000000308007986 */ /* 0x0001e2000c101924 */
[----:B------:R-:W-:Y:S05]  /*8320*/  BRA `(.L_x_53275) ;  /* 0x0000000c00a07947 */ /* 0x000fea0003800000 */
.L_x_53281:
[----:B------:R-:W-:Y:S01]  /*8330*/  PRMT R3, R0, 0x8880, RZ ;  /* 0x0000888000037816 */ /* 0x000fe200000000ff */
[----:B------:R-:W-:-:S03]  /*8340*/  IMAD.MOV.U32 R25, RZ, RZ, R23 ;  /* 0x000000ffff197224 */ /* 0x000fc600078e0017 */
[----:B------:R-:W-:-:S05]  /*8350*/  PRMT R3, R3, 0x7710, RZ ;  /* 0x0000771003037816 */ /* 0x000fca00000000ff */
[----:B------:R0:W-:Y:S01]  /*8360*/  STG.E.U16 desc[UR36][R8.64], R3 ;  /* 0x0000000308007986 */ /* 0x0001e2000c101524 */
[----:B------:R-:W-:Y:S05]  /*8370*/  BRA `(.L_x_53275) ;  /* 0x0000000c008c7947 */ /* 0x000fea0003800000 */
.L_x_53277:
        /* <DEDUP_REMOVED lines=10> */
.L_x_53284:
[----:B------:R-:W0:Y:S01]  /*8420*/  I2F.S8 R3, R0 ;  /* 0x0000000000037306 */ /* 0x000e220000001400 */
[----:B------:R-:W-:Y:S01]  /*8430*/  IMAD.MOV.U32 R25, RZ, RZ, R23 ;  /* 0x000000ffff197224 */ /* 0x000fe200078e0017 */
[----:B0-----:R-:W-:-:S05]  /*8440*/  F2FP.F16.F32.PACK_AB R3, RZ, R3 ;  /* 0x00000003ff03723e */ /* 0x001fca00000000ff */
[----:B------:R0:W-:Y:S01]  /*8450*/  STG.E.U16 desc[UR36][R8.64], R3 ;  /* 0x0000000308007986 */ /* 0x0001e2000c101524 */
[----:B------:R-:W-:Y:S05]  /*8460*/  BRA `(.L_x_53275) ;  /* 0x0000000c00507947 */ /* 0x000fea0003800000 */
.L_x_53283:
        /* <DEDUP_REMOVED lines=11> */
.L_x_53286:
[----:B------:R-:W0:Y:S01]  /*8520*/  I2F.S8 R0, R0 ;  /* 0x0000000000007306 */ /* 0x000e220000001400 */
[----:B------:R-:W-:Y:S01]  /*8530*/  IMAD.MOV.U32 R25, RZ, RZ, R23 ;  /* 0x000000ffff197224 */ /* 0x000fe200078e0017 */
[----:B0-----:R-:W-:-:S04]  /*8540*/  F2FP.F16.F32.PACK_AB R3, RZ, R0 ;  /* 0x00000000ff03723e */ /* 0x001fc800000000ff */
[----:B------:R-:W-:-:S05]  /*8550*/  PRMT R3, R3, 0x5410, RZ ;  /* 0x0000541003037816 */ /* 0x000fca00000000ff */
[----:B------:R0:W-:Y:S01]  /*8560*/  STG.E desc[UR36][R8.64], R3 ;  /* 0x0000000308007986 */ /* 0x0001e2000c101924 */
[----:B------:R-:W-:Y:S05]  /*8570*/  BRA `(.L_x_53275) ;  /* 0x0000000c000c7947 */ /* 0x000fea0003800000 */
.L_x_53285:
[----:B------:R-:W-:Y:S01]  /*8580*/  PRMT R4, R0, 0x8880, RZ ;  /* 0x0000888000047816 */ /* 0x000fe200000000ff */
[----:B------:R-:W-:-:S03]  /*8590*/  IMAD.MOV.U32 R25, RZ, RZ, R23 ;  /* 0x000000ffff197224 */ /* 0x000fc600078e0017 */
[----:B------:R-:W-:-:S06]  /*85a0*/  PRMT R4, R4, 0x7710, RZ ;  /* 0x0000771004047816 */ /* 0x000fcc00000000ff */
[----:B------:R-:W0:Y:S02]  /*85b0*/  I2F.F64.S16 R4, R4 ;  /* 0x0000000400047312 */ /* 0x000e240000101c00 */
[----:B0-----:R0:W-:Y:S01]  /*85c0*/  STG.E.64 desc[UR36][R8.64], R4 ;  /* 0x0000000408007986 */ /* 0x0011e2000c101b24 */
[----:B------:R-:W-:Y:S05]  /*85d0*/  BRA `(.L_x_53275) ;  /* 0x0000000800f47947 */ /* 0x000fea0003800000 */
.L_x_53276:
        /* <DEDUP_REMOVED lines=13> */
.L_x_53289:
[----:B------:R-:W-:Y:S02]  /*86b0*/  PRMT R4, R0, 0x8880, RZ ;  /* 0x0000888000047816 */ /* 0x000fe400000000ff */
[----:B------:R-:W-:Y:S01]  /*86c0*/  CS2R R6, SRZ ;  /* 0x0000000000067805 */ /* 0x000fe2000001ff00 */
[----:B------:R-:W-:Y:S01]  /*86d0*/  IMAD.MOV.U32 R25, RZ, RZ, R23 ;  /* 0x000000ffff197224 */ /* 0x000fe200078e0017 */
[----:B------:R-:W-:-:S06]  /*86e0*/  PRMT R4, R4, 0x7710, RZ ;  /* 0x0000771004047816 */ /* 0x000fcc00000000ff */
[----:B------:R-:W0:Y:S02]  /*86f0*/  I2F.F64.S16 R4, R4 ;  /* 0x0000000400047312 */ /* 0x000e240000101c00 */
[----:B0-----:R0:W-:Y:S01]  /*8700*/  STG.E.128 desc[UR36][R8.64], R4 ;  /* 0x0000000408007986 */ /* 0x0011e2000c101d24 */
[----:B------:R-:W-:Y:S05]  /*8710*/  BRA `(.L_x_53275) ;  /* 0x0000000800a47947 */ /* 0x000fea0003800000 */
.L_x_53288:
        /* <DEDUP_REMOVED lines=21> */
.L_x_53293:
[----:B------:R-:W-:Y:S05]  /*8870*/  BSYNC B0 ;  /* 0x0000000000007941 */ /* 0x000fea0003800000 */
.L_x_53292:
[----:B------:R-:W-:Y:S01]  /*8880*/  LOP3.LUT R3, R3, R4, RZ, 0xfc, !PT ;  /* 0x0000000403037212 */ /* 0x000fe200078efcff */
[----:B------:R-:W-:-:S04]  /*8890*/  IMAD.MOV.U32 R25, RZ, RZ, R23 ;  /* 0x000000ffff197224 */ /* 0x000fc800078e0017 */
[----:B------:R3:W-:Y:S01]  /*88a0*/  STG.E.U8 desc[UR36][R8.64], R3 ;  /* 0x0000000308007986 */ /* 0x0007e2000c101124 */
[----:B------:R-:W-:Y:S05]  /*88b0*/  BRA `(.L_x_53275) ;  /* 0x00000008003c7947 */ /* 0x000fea0003800000 */
.L_x_53291:
        /* <DEDUP_REMOVED lines=13> */
.L_x_53295:
[----:B------:R-:W-:Y:S01]  /*8990*/  IMAD.MOV.U32 R0, RZ, RZ, 0x7f ;  /* 0x0000007fff007424 */ /* 0x000fe200078e00ff */
[----:B------:R-:W-:-:S04]  /*89a0*/  ISETP.GT.U32.AND P0, PT, R3, 0x7f800000, PT ;  /* 0x7f8000000300780c */ /* 0x000fc80003f04070 */
[----:B------:R-:W-:-:S09]  /*89b0*/  SEL R0, R0, 0x7c, P0 ;  /* 0x0000007c00007807 */ /* 0x000fd20000000000 */
.L_x_53296:
[----:B------:R-:W-:Y:S05]  /*89c0*/  BSYNC B0 ;  /* 0x0000000000007941 */ /* 0x000fea0003800000 */
.L_x_53294:
[----:B------:R-:W-:Y:S01]  /*89d0*/  LOP3.LUT R3, R5, 0x80000000, RZ, 0xc0, !PT ;  /* 0x8000000005037812 */ /* 0x000fe200078ec0ff */
[----:B------:R-:W-:-:S03]  /*89e0*/  IMAD.MOV.U32 R25, RZ, RZ, R23 ;  /* 0x000000ffff197224 */ /* 0x000fc600078e0017 */
[----:B------:R-:W-:-:S04]  /*89f0*/  SHF.R.U32.HI R3, RZ, 0x18, R3 ;  /* 0x00000018ff037819 */ /* 0x000fc80000011603 */
[----:B------:R-:W-:-:S05]  /*8a00*/  LOP3.LUT R3, R0, R3, RZ, 0xfc, !PT ;  /* 0x0000000300037212 */ /* 0x000fca00078efcff */
[----:B------:R4:W-:Y:S01]  /*8a10*/  STG.E.U8 desc[UR36][R8.64], R3 ;  /* 0x0000000308007986 */ /* 0x0009e2000c101124 */
[----:B------:R-:W-:Y:S05]  /*8a20*/  BRA `(.L_x_53275) ;  /* 0x0000000400e07947 */ /* 0x000fea0003800000 */
.L_x_53290:
[----:B------:R-:W0:Y:S01]  /*8a30*/  I2F.S8 R3, R0 ;  /* 0x0000000000037306 */ /* 0x000e220000001400 */
[----:B------:R-:W-:Y:S01]  /*8a40*/  IMAD.MOV.U32 R25, RZ, RZ, R23 ;  /* 0x000000ffff197224 */ /* 0x000fe200078e0017 */
[----:B0-----:R-:W-:-:S05]  /*8a50*/  F2FP.BF16.F32.PACK_AB R3, RZ, R3 ;  /* 0x00000003ff03723e */ /* 0x001fca00000010ff */
[----:B------:R2:W-:Y:S01]  /*8a60*/  STG.E.U16 desc[UR36][R8.64], R3 ;  /* 0x0000000308007986 */ /* 0x0005e2000c101524 */
[----:B------:R-:W-:Y:S05]  /*8a70*/  BRA `(.L_x_53275) ;  /* 0x0000000400cc7947 */ /* 0x000fea0003800000 */
.L_x_53287:
        /* <DEDUP_REMOVED lines=13> */
.L_x_53299:
        /* <DEDUP_REMOVED lines=17> */
.L_x_53302:
[----:B------:R-:W-:-:S04]  /*8c60*/  LOP3.LUT R3, R5, 0x80000000, RZ, 0xc0, !PT ;  /* 0x8000000005037812 */ /* 0x000fc800078ec0ff */
[----:B------:R-:W-:-:S04]  /*8c70*/  SHF.R.U32.HI R3, RZ, 0x18, R3 ;  /* 0x00000018ff037819 */ /* 0x000fc80000011603 */
[----:B------:R-:W-:-:S04]  /*8c80*/  LOP3.LUT R0, R0, R3, RZ, 0xfc, !PT ;  /* 0x0000000300007212 */ /* 0x000fc800078efcff */
[----:B------:R-:W-:-:S07]  /*8c90*/  PRMT R4, R0, 0x7610, R4 ;  /* 0x0000761000047816 */ /* 0x000fce0000000004 */
.L_x_53301:
[----:B------:R-:W-:Y:S05]  /*8ca0*/  BSYNC B0 ;  /* 0x0000000000007941 */ /* 0x000fea0003800000 */
.L_x_53300:
[----:B------:R0:W-:Y:S01]  /*8cb0*/  STG.E.U8 desc[UR36][R8.64], R4 ;  /* 0x0000000408007986 */ /* 0x0001e2000c101124 */
[----:B------:R-:W-:Y:S01]  /*8cc0*/  IMAD.MOV.U32 R25, RZ, RZ, R23 ;  /* 0x000000ffff197224 */ /* 0x000fe200078e0017 */
[----:B------:R-:W-:Y:S06]  /*8cd0*/  BRA `(.L_x_53275) ;  /* 0x0000000400347947 */ /* 0x000fec0003800000 */
.L_x_53298:
        /* <DEDUP_REMOVED lines=17> */
.L_x_53305:
[----:B------:R-:W-:-:S04]  /*8df0*/  LOP3.LUT R3, R5, 0x80000000, RZ, 0xc0, !PT ;  /* 0x8000000005037812 */ /* 0x000fc800078ec0ff */
[----:B------:R-:W-:-:S04]  /*8e00*/  SHF.R.U32.HI R3, RZ, 0x18, R3 ;  /* 0x00000018ff037819 */ /* 0x000fc80000011603 */
[----:B------:R-:W-:-:S04]  /*8e10*/  LOP3.LUT R0, R0, R3, RZ, 0xfc, !PT ;  /* 0x0000000300007212 */ /* 0x000fc800078efcff */
[----:B------:R-:W-:-:S07]  /*8e20*/  PRMT R4, R0, 0x7610, R4 ;  /* 0x0000761000047816 */ /* 0x000fce0000000004 */
.L_x_53304:
[----:B------:R-:W-:Y:S05]  /*8e30*/  BSYNC B0 ;  /* 0x0000000000007941 */ /* 0x000fea0003800000 */
.L_x_53303:
[----:B------:R0:W-:Y:S01]  /*8e40*/  STG.E.U8 desc[UR36][R8.64], R4 ;  /* 0x0000000408007986 */ /* 0x0001e2000c101124 */
[----:B------:R-:W-:Y:S01]  /*8e50*/  IMAD.MOV.U32 R25, RZ, RZ, R23 ;  /* 0x000000ffff197224 */ /* 0x000fe200078e0017 */
[----:B------:R-:W-:Y:S06]  /*8e60*/  BRA `(.L_x_53275) ;  /* 0x0000000000d07947 */ /* 0x000fec0003800000 */
.L_x_53297:
        /* <DEDUP_REMOVED lines=23> */
.L_x_53280:
        /* <DEDUP_REMOVED lines=16> */
.L_x_53308:
[----:B------:R-:W-:Y:S01]  /*90e0*/  IMAD.MOV.U32 R25, RZ, RZ, R23 ;  /* 0x000000ffff197224 */ /* 0x000fe200078e0017 */
[----:B------:R-:W-:Y:S06]  /*90f0*/  BRA `(.L_x_53275) ;  /* 0x00000000002c7947 */ /* 0x000fec0003800000 */
.L_x_53307:
[----:B------:R-:W-:Y:S01]  /*9100*/  LOP3.LUT R0, R0, 0xffff, RZ, 0xc0, !PT ;  /* 0x0000ffff00007812 */ /* 0x000fe200078ec0ff */
[----:B------:R-:W-:-:S03]  /*9110*/  IMAD.MOV.U32 R25, RZ, RZ, R23 ;  /* 0x000000ffff197224 */ /* 0x000fc600078e0017 */
[----:B------:R-:W-:-:S05]  /*9120*/  PRMT R0, R0, 0x8880, RZ ;  /* 0x0000888000007816 */ /* 0x000fca00000000ff */
[----:B------:R-:W-:-:S05]  /*9130*/  IMAD.MOV.U32 R4, RZ, RZ, R0 ;  /* 0x000000ffff047224 */ /* 0x000fca00078e0000 */
[----:B------:R-:W-:-:S05]  /*9140*/  SHF.R.S32.HI R5, RZ, 0x1f, R4 ;  /* 0x0000001fff057819 */ /* 0x000fca0000011404 */
[----:B------:R0:W-:Y:S01]  /*9150*/  STG.E.64 desc[UR36][R8.64], R4 ;  /* 0x0000000408007986 */ /* 0x0001e2000c101b24 */
[----:B------:R-:W-:Y:S05]  /*9160*/  BRA `(.L_x_53275) ;  /* 0x0000000000107947 */ /* 0x000fea0003800000 */
.L_x_53306:
[----:B------:R-:W-:Y:S01]  /*9170*/  LOP3.LUT R0, R0, 0xffff, RZ, 0xc0, !PT ;  /* 0x0000ffff00007812 */ /* 0x000fe200078ec0ff */
[----:B------:R-:W-:-:S03]  /*9180*/  IMAD.MOV.U32 R25, RZ, RZ, R23 ;  /* 0x000000ffff197224 */ /* 0x000fc600078e0017 */
[----:B------:R-:W-:-:S05]  /*9190*/  PRMT R3, R0, 0x8880, RZ ;  /* 0x0000888000037816 */ /* 0x000fca00000000ff */
[----:B------:R0:W-:Y:S02]  /*91a0*/  STG.E desc[UR36][R8.64], R3 ;  /* 0x0000000308007986 */ /* 0x0001e4000c101924 */
.L_x_53275:
[----:B------:R-:W-:Y:S05]  /*91b0*/  BSYNC B6 ;  /* 0x0000000000067941 */ /* 0x000fea0003800000 */
.L_x_53274:
        /* <DEDUP_REMOVED lines=23> */
.L_x_53314:
[----:B-----5:R0:W-:Y:S01]  /*9330*/  STG.E.U8 desc[UR36][R8.64], R22 ;  /* 0x0000001608007986 */ /* 0x0201e2000c101124 */
[----:B------:R-:W-:Y:S05]  /*9340*/  BRA `(.L_x_53316) ;  /* 0x0000000c00987947 */ /* 0x000fea0003800000 */
.L_x_53313:
        /* <DEDUP_REMOVED lines=12> */
.L_x_53318:
[----:B-----5:R-:W-:-:S04]  /*9410*/  LOP3.LUT R22, R22, 0xffff, RZ, 0xc0, !PT ;  /* 0x0000ffff16167812 */ /* 0x020fc800078ec0ff */
[----:B------:R-:W-:-:S05]  /*9420*/  PRMT R3, R22, 0x8880, RZ ;  /* 0x0000888016037816 */ /* 0x000fca00000000ff */
[----:B------:R0:W-:Y:S01]  /*9430*/  STG.E desc[UR36][R8.64], R3 ;  /* 0x0000000308007986 */ /* 0x0001e2000c101924 */
[----:B------:R-:W-:Y:S05]  /*9440*/  BRA `(.L_x_53316) ;  /* 0x0000000c00587947 */ /* 0x000fea0003800000 */
.L_x_53317:
[----:B-----5:R-:W-:-:S04]  /*9450*/  PRMT R3, R22, 0x8880, RZ ;  /* 0x0000888016037816 */ /* 0x020fc800000000ff */
[----:B------:R-:W-:-:S05]  /*9460*/  PRMT R3, R3, 0x7710, RZ ;  /* 0x0000771003037816 */ /* 0x000fca00000000ff */
[----:B------:R0:W-:Y:S01]  /*9470*/  STG.E.U16 desc[UR36][R8.64], R3 ;  /* 0x0000000308007986 */ /* 0x0001e2000c101524 */
[----:B------:R-:W-:Y:S05]  /*9480*/  BRA `(.L_x_53316) ;  /* 0x0000000c00487947 */ /* 0x000fea0003800000 */
.L_x_53312:
        /* <DEDUP_REMOVED lines=9> */
.L_x_53320:
[----:B-----5:R-:W0:Y:S02]  /*9520*/  I2F.S8 R0, R22 ;  /* 0x0000001600007306 */ /* 0x020e240000001400 */
[----:B0-----:R-:W-:-:S05]  /*9530*/  F2FP.F16.F32.PACK_AB R0, RZ, R0 ;  /* 0x00000000ff00723e */ /* 0x001fca00000000ff */
[----:B------:R0:W-:Y:S01]  /*9540*/  STG.E.U16 desc[UR36][R8.64], R0 ;  /* 0x0000000008007986 */ /* 0x0001e2000c101524 */
[----:B------:R-:W-:Y:S05]  /*9550*/  BRA `(.L_x_53316) ;  /* 0x0000000c00147947 */ /* 0x000fea0003800000 */
.L_x_53319:
        /* <DEDUP_REMOVED lines=10> */
.L_x_53322:
[----:B-----5:R-:W0:Y:S02]  /*9600*/  I2F.S8 R22, R22 ;  /* 0x0000001600167306 */ /* 0x020e240000001400 */
[----:B0-----:R-:W-:-:S04]  /*9610*/  F2FP.F16.F32.PACK_AB R3, RZ, R22 ;  /* 0x00000016ff03723e */ /* 0x001fc800000000ff */
[----:B------:R-:W-:-:S05]  /*9620*/  PRMT R3, R3, 0x5410, RZ ;  /* 0x0000541003037816 */ /* 0x000fca00000000ff */
[----:B------:R0:W-:Y:S01]  /*9630*/  STG.E desc[UR36][R8.64], R3 ;  /* 0x0000000308007986 */ /* 0x0001e2000c101924 */
[----:B------:R-:W-:Y:S05]  /*9640*/  BRA `(.L_x_53316) ;  /* 0x0000000800d87947 */ /* 0x000fea0003800000 */
.L_x_53321:
[----:B-----5:R-:W-:-:S04]  /*9650*/  PRMT R4, R22, 0x8880, RZ ;  /* 0x0000888016047816 */ /* 0x020fc800000000ff */
[----:B------:R-:W-:-:S06]  /*9660*/  PRMT R4, R4, 0x7710, RZ ;  /* 0x0000771004047816 */ /* 0x000fcc00000000ff */
[----:B------:R-:W0:Y:S02]  /*9670*/  I2F.F64.S16 R4, R4 ;  /* 0x0000000400047312 */ /* 0x000e240000101c00 */
[----:B0-----:R0:W-:Y:S01]  /*9680*/  STG.E.64 desc[UR36][R8.64], R4 ;  /* 0x0000000408007986 */ /* 0x0011e2000c101b24 */
[----:B------:R-:W-:Y:S05]  /*9690*/  BRA `(.L_x_53316) ;  /* 0x0000000800c47947 */ /* 0x000fea0003800000 */
.L_x_53311:
        /* <DEDUP_REMOVED lines=12> */
.L_x_53325:
[----:B-----5:R-:W-:Y:S02]  /*9760*/  PRMT R4, R22, 0x8880, RZ ;  /* 0x0000888016047816 */ /* 0x020fe400000000ff */
[----:B------:R-:W-:Y:S02]  /*9770*/  CS2R R6, SRZ ;  /* 0x0000000000067805 */ /* 0x000fe4000001ff00 */
[----:B------:R-:W-:-:S06]  /*9780*/  PRMT R4, R4, 0x7710, RZ ;  /* 0x0000771004047816 */ /* 0x000fcc00000000ff */
[----:B------:R-:W0:Y:S02]  /*9790*/  I2F.F64.S16 R4, R4 ;  /* 0x0000000400047312 */ /* 0x000e240000101c00 */
[----:B0-----:R0:W-:Y:S01]  /*97a0*/  STG.E.128 desc[UR36][R8.64], R4 ;  /* 0x0000000408007986 */ /* 0x0011e2000c101d24 */
[----:B------:R-:W-:Y:S05]  /*97b0*/  BRA `(.L_x_53316) ;  /* 0x00000008007c7947 */ /* 0x000fea0003800000 */
.L_x_53324:
        /* <DEDUP_REMOVED lines=21> */
.L_x_53329:
[----:B------:R-:W-:Y:S05]  /*9910*/  BSYNC B0 ;  /* 0x0000000000007941 */ /* 0x000fea0003800000 */
.L_x_53328:
[----:B------:R-:W-:-:S05]  /*9920*/  LOP3.LUT R5, R0, R5, RZ, 0xfc, !PT ;  /* 0x0000000500057212 */ /* 0x000fca00078efcff */
[----:B------:R3:W-:Y:S01]  /*9930*/  STG.E.U8 desc[UR36][R8.64], R5 ;  /* 0x0000000508007986 */ /* 0x0007e2000c101124 */
[----:B------:R-:W-:Y:S05]  /*9940*/  BRA `(.L_x_53316) ;  /* 0x0000000800187947 */ /* 0x000fea0003800000 */
.L_x_53327:
        /* <DEDUP_REMOVED lines=13> */
.L_x_53331:
[----:B------:R-:W-:Y:S01]  /*9a20*/  IMAD.MOV.U32 R0, RZ, RZ, 0x7f ;  /* 0x0000007fff007424 */ /* 0x000fe200078e00ff */
[----:B------:R-:W-:-:S04]  /*9a30*/  ISETP.GT.U32.AND P0, PT, R3, 0x7f800000, PT ;  /* 0x7f8000000300780c */ /* 0x000fc80003f04070 */
[----:B------:R-:W-:-:S09]  /*9a40*/  SEL R0, R0, 0x7c, P0 ;  /* 0x0000007c00007807 */ /* 0x000fd20000000000 */
.L_x_53332:
[----:B------:R-:W-:Y:S05]  /*9a50*/  BSYNC B0 ;  /* 0x0000000000007941 */ /* 0x000fea0003800000 */
.L_x_53330:
[----:B------:R-:W-:-:S04]  /*9a60*/  LOP3.LUT R3, R5, 0x80000000, RZ, 0xc0, !PT ;  /* 0x8000000005037812 */ /* 0x000fc800078ec0ff */
[----:B------:R-:W-:-:S04]  /*9a70*/  SHF.R.U32.HI R3, RZ, 0x18, R3 ;  /* 0x00000018ff037819 */ /* 0x000fc80000011603 */
[----:B------:R-:W-:-:S05]  /*9a80*/  LOP3.LUT R3, R0, R3, RZ, 0xfc, !PT ;  /* 0x0000000300037212 */ /* 0x000fca00078efcff */
[----:B------:R4:W-:Y:S01]  /*9a90*/  STG.E.U8 desc[UR36][R8.64], R3 ;  /* 0x0000000308007986 */ /* 0x0009e2000c101124 */
[----:B------:R-:W-:Y:S05]  /*9aa0*/  BRA `(.L_x_53316) ;  /* 0x0000000400c07947 */ /* 0x000fea0003800000 */
.L_x_53326:
[----:B-----5:R-:W0:Y:S02]  /*9ab0*/  I2F.S8 R0, R22 ;  /* 0x0000001600007306 */ /* 0x020e240000001400 */
[----:B0-----:R-:W-:-:S05]  /*9ac0*/  F2FP.BF16.F32.PACK_AB R0, RZ, R0 ;  /* 0x00000000ff00723e */ /* 0x001fca00000010ff */
[----:B------:R2:W-:Y:S01]  /*9ad0*/  STG.E.U16 desc[UR36][R8.64], R0 ;  /* 0x0000000008007986 */ /* 0x0005e2000c101524 */
[----:B------:R-:W-:Y:S05]  /*9ae0*/  BRA `(.L_x_53316) ;  /* 0x0000000400b07947 */ /* 0x000fea0003800000 */
.L_x_53323:
        /* <DEDUP_REMOVED lines=12> */
.L_x_53335:
        /* <DEDUP_REMOVED lines=17> */
.L_x_53338:
[----:B------:R-:W-:-:S04]  /*9cc0*/  LOP3.LUT R3, R5, 0x80000000, RZ, 0xc0, !PT ;  /* 0x8000000005037812 */ /* 0x000fc800078ec0ff */
[----:B------:R-:W-:-:S04]  /*9cd0*/  SHF.R.U32.HI R3, RZ, 0x18, R3 ;  /* 0x00000018ff037819 */ /* 0x000fc80000011603 */
[----:B------:R-:W-:-:S04]  /*9ce0*/  LOP3.LUT R0, R0, R3, RZ, 0xfc, !PT ;  /* 0x0000000300007212 */ /* 0x000fc800078efcff */
[----:B------:R-:W-:-:S07]  /*9cf0*/  PRMT R4, R0, 0x7610, R4 ;  /* 0x0000761000047816 */ /* 0x000fce0000000004 */
.L_x_53337:
[----:B------:R-:W-:Y:S05]  /*9d00*/  BSYNC B0 ;  /* 0x0000000000007941 */ /* 0x000fea0003800000 */
.L_x_53336:
[----:B------:R0:W-:Y:S01]  /*9d10*/  STG.E.U8 desc[UR36][R8.64], R4 ;  /* 0x0000000408007986 */ /* 0x0001e2000c101124 */
[----:B------:R-:W-:Y:S05]  /*9d20*/  BRA `(.L_x_53316) ;  /* 0x0000000400207947 */ /* 0x000fea0003800000 */
.L_x_53334:
        /* <DEDUP_REMOVED lines=17> */
.L_x_53341:
[----:B------:R-:W-:-:S04]  /*9e40*/  LOP3.LUT R3, R5, 0x80000000, RZ, 0xc0, !PT ;  /* 0x8000000005037812 */ /* 0x000fc800078ec0ff */
[----:B------:R-:W-:-:S04]  /*9e50*/  SHF.R.U32.HI R3, RZ, 0x18, R3 ;  /* 0x00000018ff037819 */ /* 0x000fc80000011603 */
[----:B------:R-:W-:-:S04]  /*9e60*/  LOP3.LUT R0, R0, R3, RZ, 0xfc, !PT ;  /* 0x0000000300007212 */ /* 0x000fc800078efcff */
[----:B------:R-:W-:-:S07]  /*9e70*/  PRMT R4, R0, 0x7610, R4 ;  /* 0x0000761000047816 */ /* 0x000fce0000000004 */
.L_x_53340:
[----:B------:R-:W-:Y:S05]  /*9e80*/  BSYNC B0 ;  /* 0x0000000000007941 */ /* 0x000fea0003800000 */
.L_x_53339:
[----:B------:R0:W-:Y:S01]  /*9e90*/  STG.E.U8 desc[UR36][R8.64], R4 ;  /* 0x0000000408007986 */ /* 0x0001e2000c101124 */
[----:B------:R-:W-:Y:S05]  /*9ea0*/  BRA `(.L_x_53316) ;  /* 0x0000000000c07947 */ /* 0x000fea0003800000 */
.L_x_53333:
        /* <DEDUP_REMOVED lines=22> */
.L_x_53315:
        /* <DEDUP_REMOVED lines=16> */
.L_x_53344:
[----:B------:R-:W-:Y:S05]  /*a110*/  BRA `(.L_x_53316) ;  /* 0x0000000000247947 */ /* 0x000fea0003800000 */
.L_x_53343:
[----:B-----5:R-:W-:-:S04]  /*a120*/  LOP3.LUT R22, R22, 0xffff, RZ, 0xc0, !PT ;  /* 0x0000ffff16167812 */ /* 0x020fc800078ec0ff */
[----:B------:R-:W-:-:S05]  /*a130*/  PRMT R22, R22, 0x8880, RZ ;  /* 0x0000888016167816 */ /* 0x000fca00000000ff */
[----:B------:R-:W-:-:S05]  /*a140*/  IMAD.MOV.U32 R4, RZ, RZ, R22 ;  /* 0x000000ffff047224 */ /* 0x000fca00078e0016 */
[----:B------:R-:W-:-:S05]  /*a150*/  SHF.R.S32.HI R5, RZ, 0x1f, R4 ;  /* 0x0000001fff057819 */ /* 0x000fca0000011404 */
[----:B------:R0:W-:Y:S01]  /*a160*/  STG.E.64 desc[UR36][R8.64], R4 ;  /* 0x0000000408007986 */ /* 0x0001e2000c101b24 */
[----:B------:R-:W-:Y:S05]  /*a170*/  BRA `(.L_x_53316) ;  /* 0x00000000000c7947 */ /* 0x000fea0003800000 */
.L_x_53342:
[----:B-----5:R-:W-:-:S04]  /*a180*/  LOP3.LUT R22, R22, 0xffff, RZ, 0xc0, !PT ;  /* 0x0000ffff16167812 */ /* 0x020fc800078ec0ff */
[----:B------:R-:W-:-:S05]  /*a190*/  PRMT R3, R22, 0x8880, RZ ;  /* 0x0000888016037816 */ /* 0x000fca00000000ff */
[----:B------:R0:W-:Y:S02]  /*a1a0*/  STG.E desc[UR36][R8.64], R3 ;  /* 0x0000000308007986 */ /* 0x0001e4000c101924 */
.L_x_53316:
        /* <DEDUP_REMOVED lines=23> */
.L_x_53348:
[----:B------:R0:W-:Y:S01]  /*a320*/  STG.E.U8 desc[UR36][R8.64], R18 ;  /* 0x0000001208007986 */ /* 0x0001e2000c101124 */
[----:B------:R-:W-:Y:S05]  /*a330*/  BRA `(.L_x_53350) ;  /* 0x0000000c00987947 */ /* 0x000fea0003800000 */
.L_x_53347:
        /* <DEDUP_REMOVED lines=12> */
.L_x_53352:
[----:B------:R-:W-:-:S04]  /*a400*/  LOP3.LUT R18, R18, 0xffff, RZ, 0xc0, !PT ;  /* 0x0000ffff12127812 */ /* 0x000fc800078ec0ff */
[----:B------:R-:W-:-:S05]  /*a410*/  PRMT R3, R18, 0x8880, RZ ;  /* 0x0000888012037816 */ /* 0x000fca00000000ff */
[----:B------:R0:W-:Y:S01]  /*a420*/  STG.E desc[UR36][R8.64], R3 ;  /* 0x0000000308007986 */ /* 0x0001e2000c101924 */
[----:B------:R-:W-:Y:S05]  /*a430*/  BRA `(.L_x_53350) ;  /* 0x0000000c00587947 */ /* 0x000fea0003800000 */
.L_x_53351:
[----:B------:R-:W-:-:S04]  /*a440*/  PRMT R3, R18, 0x8880, RZ ;  /* 0x0000888012037816 */ /* 0x000fc800000000ff */
[----:B------:R-:W-:-:S05]  /*a450*/  PRMT R3, R3, 0x7710, RZ ;  /* 0x0000771003037816 */ /* 0x000fca00000000ff */
[----:B------:R0:W-:Y:S01]  /*a460*/  STG.E.U16 desc[UR36][R8.64], R3 ;  /* 0x0000000308007986 */ /* 0x0001e2000c101524 */
[----:B------:R-:W-:Y:S05]  /*a470*/  BRA `(.L_x_53350) ;  /* 0x0000000c00487947 */ /* 0x000fea0003800000 */
.L_x_53346:
        /* <DEDUP_REMOVED lines=9> */
.L_x_53354:
[----:B------:R-:W0:Y:S02]  /*a510*/  I2F.S8 R0, R18 ;  /* 0x0000001200007306 */ /* 0x000e240000001400 */
[----:B0-----:R-:W-:-:S05]  /*a520*/  F2FP.F16.F32.PACK_AB R0, RZ, R0 ;  /* 0x00000000ff00723e */ /* 0x001fca00000000ff */
[----:B------:R0:W-:Y:S01]  /*a530*/  STG.E.U16 desc[UR36][R8.64], R0 ;  /* 0x0000000008007986 */ /* 0x0001e2000c101524 */
[----:B------:R-:W-:Y:S05]  /*a540*/  BRA `(.L_x_53350) ;  /* 0x0000000c00147947 */ /* 0x000fea0003800000 */
.L_x_53353:
        /* <DEDUP_REMOVED lines=10> */
.L_x_53356:
[----:B------:R-:W0:Y:S02]  /*a5f0*/  I2F.S8 R18, R18 ;  /* 0x0000001200127306 */ /* 0x000e240000001400 */
[----:B0-----:R-:W-:-:S04]  /*a600*/  F2FP.F16.F32.PACK_AB R3, RZ, R18 ;  /* 0x00000012ff03723e */ /* 0x001fc800000000ff */
[----:B------:R-:W-:-:S05]  /*a610*/  PRMT R3, R3, 0x5410, RZ ;  /* 0x0000541003037816 */ /* 0x000fca00000000ff */
[----:B------:R2:W-:Y:S01]  /*a620*/  STG.E desc[UR36][R8.64], R3 ;  /* 0x0000000308007986 */ /* 0x0005e2000c101924 */
[----:B------:R-:W-:Y:S05]  /*a630*/  BRA `(.L_x_53350) ;  /* 0x0000000800d87947 */ /* 0x000fea0003800000 */
.L_x_53355:
[----:B------:R-:W-:-:S04]  /*a640*/  PRMT R4, R18, 0x8880, RZ ;  /* 0x0000888012047816 */ /* 0x000fc800000000ff */
[----:B------:R-:W-:-:S06]  /*a650*/  PRMT R4, R4, 0x7710, RZ ;  /* 0x0000771004047816 */ /* 0x000fcc00000000ff */
[----:B------:R-:W0:Y:S02]  /*a660*/  I2F.F64.S16 R4, R4 ;  /* 0x0000000400047312 */ /* 0x000e240000101c00 */
[----:B0-----:R4:W-:Y:S01]  /*a670*/  STG.E.64 desc[UR36][R8.64], R4 ;  /* 0x0000000408007986 */ /* 0x0019e2000c101b24 */
[----:B------:R-:W-:Y:S05]  /*a680*/  BRA `(.L_x_53350) ;  /* 0x0000000800c47947 */ /* 0x000fea0003800000 */
.L_x_53345:
        /* <DEDUP_REMOVED lines=12> */
.L_x_53359:
[----:B------:R-:W-:Y:S02]  /*a750*/  PRMT R4, R18, 0x8880, RZ ;  /* 0x0000888012047816 */ /* 0x000fe400000000ff */
[----:B------:R-:W-:Y:S02]  /*a760*/  CS2R R6, SRZ ;  /* 0x0000000000067805 */ /* 0x000fe4000001ff00 */
[----:B------:R-:W-:-:S06]  /*a770*/  PRMT R4, R4, 0x7710, RZ ;  /* 0x0000771004047816 */ /* 0x000fcc00000000ff */
[----:B------:R-:W0:Y:S02]  /*a780*/  I2F.F64.S16 R4, R4 ;  /* 0x0000000400047312 */ /* 0x000e240000101c00 */
[----:B0-----:R0:W-:Y:S01]  /*a790*/  STG.E.128 desc[UR36][R8.64], R4 ;  /* 0x0000000408007986 */ /* 0x0011e2000c101d24 */
[----:B------:R-:W-:Y:S05]  /*a7a0*/  BRA `(.L_x_53350) ;  /* 0x00000008007c7947 */ /* 0x000fea0003800000 */
.L_x_53358:
        /* <DEDUP_REMOVED lines=21> */
.L_x_53363:
[----:B------:R-:W-:Y:S05]  /*a900*/  BSYNC B0 ;  /* 0x0000000000007941 */ /* 0x000fea0003800000 */
.L_x_53362:
[----:B------:R-:W-:-:S05]  /*a910*/  LOP3.LUT R5, R0, R5, RZ, 0xfc, !PT ;  /* 0x0000000500057212 */ /* 0x000fca00078efcff */
[----:B------:R0:W-:Y:S01]  /*a920*/  STG.E.U8 desc[UR36][R8.64], R5 ;  /* 0x0000000508007986 */ /* 0x0001e2000c101124 */
[----:B------:R-:W-:Y:S05]  /*a930*/  BRA `(.L_x_53350) ;  /* 0x0000000800187947 */ /* 0x000fea0003800000 */
.L_x_53361:
        /* <DEDUP_REMOVED lines=13> */
.L_x_53365:
[----:B------:R-:W-:Y:S01]  /*aa10*/  IMAD.MOV.U32 R0, RZ, RZ, 0x7f ;  /* 0x0000007fff007424 */ /* 0x000fe200078e00ff */
[----:B------:R-:W-:-:S04]  /*aa20*/  ISETP.GT.U32.AND P0, PT, R3, 0x7f800000, PT ;  /* 0x7f8000000300780c */ /* 0x000fc80003f04070 */
[----:B------:R-:W-:-:S09]  /*aa30*/  SEL R0, R0, 0x7c, P0 ;  /* 0x0000007c00007807 */ /* 0x000fd20000000000 */
.L_x_53366:
[----:B------:R-:W-:Y:S05]  /*aa40*/  BSYNC B0 ;  /* 0x0000000000007941 */ /* 0x000fea0003800000 */
.L_x_53364:
[----:B------:R-:W-:-:S04]  /*aa50*/  LOP3.LUT R3, R5, 0x80000000, RZ, 0xc0, !PT ;  /* 0x8000000005037812 */ /* 0x000fc800078ec0ff */
[----:B------:R-:W-:-:S04]  /*aa60*/  SHF.R.U32.HI R3, RZ, 0x18, R3 ;  /* 0x00000018ff037819 */ /* 0x000fc80000011603 */
[----:B------:R-:W-:-:S05]  /*aa70*/  LOP3.LUT R3, R0, R3, RZ, 0xfc, !PT ;  /* 0x0000000300037212 */ /* 0x000fca00078efcff */
[----:B------:R0:W-:Y:S01]  /*aa80*/  STG.E.U8 desc[UR36][R8.64], R3 ;  /* 0x0000000308007986 */ /* 0x0001e2000c101124 */
[----:B------:R-:W-:Y:S05]  /*aa90*/  BRA `(.L_x_53350) ;  /* 0x0000000400c07947 */ /* 0x000fea0003800000 */
.L_x_53360:
[----:B------:R-:W0:Y:S02]  /*aaa0*/  I2F.S8 R0, R18 ;  /* 0x0000001200007306 */ /* 0x000e240000001400 */
[----:B0-----:R-:W-:-:S05]  /*aab0*/  F2FP.BF16.F32.PACK_AB R0, RZ, R0 ;  /* 0x00000000ff00723e */ /* 0x001fca00000010ff */
[----:B------:R0:W-:Y:S01]  /*aac0*/  STG.E.U16 desc[UR36][R8.64], R0 ;  /* 0x0000000008007986 */ /* 0x0001e2000c101524 */
[----:B------:R-:W-:Y:S05]  /*aad0*/  BRA `(.L_x_53350) ;  /* 0x0000000400b07947 */ /* 0x000fea0003800000 */
.L_x_53357:
        /* <DEDUP_REMOVED lines=12> */
.L_x_53369:
        /* <DEDUP_REMOVED lines=17> */
.L_x_53372:
[----:B------:R-:W-:-:S04]  /*acb0*/  LOP3.LUT R3, R5, 0x80000000, RZ, 0xc0, !PT ;  /* 0x8000000005037812 */ /* 0x000fc800078ec0ff */
[----:B------:R-:W-:-:S04]  /*acc0*/  SHF.R.U32.HI R3, RZ, 0x18, R3 ;  /* 0x00000018ff037819 */ /* 0x000fc80000011603 */
[----:B------:R-:W-:-:S04]  /*acd0*/  LOP3.LUT R0, R0, R3, RZ, 0xfc, !PT ;  /* 0x0000000300007212 */ /* 0x000fc800078efcff */
[----:B------:R-:W-:-:S07]  /*ace0*/  PRMT R4, R0, 0x7610, R4 ;  /* 0x0000761000047816 */ /* 0x000fce0000000004 */
.L_x_53371:
[----:B------:R-:W-:Y:S05]  /*acf0*/  BSYNC B0 ;  /* 0x0000000000007941 */ /* 0x000fea0003800000 */
.L_x_53370:
[----:B------:R0:W-:Y:S01]  /*ad00*/  STG.E.U8 desc[UR36][R8.64], R4 ;  /* 0x0000000408007986 */ /* 0x0001e2000c101124 */
[----:B------:R-:W-:Y:S05]  /*ad10*/  BRA `(.L_x_53350) ;  /* 0x0000000400207947 */ /* 0x000fea0003800000 */
.L_x_53368:
        /* <DEDUP_REMOVED lines=17> */
.L_x_53375:
[----:B------:R-:W-:-:S04]  /*ae30*/  LOP3.LUT R3, R5, 0x80000000, RZ, 0xc0, !PT ;  /* 0x8000000005037812 */ /* 0x000fc800078ec0ff */
[----:B------:R-:W-:-:S04]  /*ae40*/  SHF.R.U32.HI R3, RZ, 0x18, R3 ;  /* 0x00000018ff037819 */ /* 0x000fc80000011603 */
[----:B------:R-:W-:-:S04]  /*ae50*/  LOP3.LUT R0, R0, R3, RZ, 0xfc, !PT ;  /* 0x0000000300007212 */ /* 0x000fc800078efcff */
[----:B------:R-:W-:-:S07]  /*ae60*/  PRMT R4, R0, 0x7610, R4 ;  /* 0x0000761000047816 */ /* 0x000fce0000000004 */
.L_x_53374:
[----:B------:R-:W-:Y:S05]  /*ae70*/  BSYNC B0 ;  /* 0x0000000000007941 */ /* 0x000fea0003800000 */
.L_x_53373:
[----:B------:R0:W-:Y:S01]  /*ae80*/  STG.E.U8 desc[UR36][R8.64], R4 ;  /* 0x0000000408007986 */ /* 0x0001e2000c101124 */
[----:B------:R-:W-:Y:S05]  /*ae90*/  BRA `(.L_x_53350) ;  /* 0x0000000000c07947 */ /* 0x000fea0003800000 */
.L_x_53367:
        /* <DEDUP_REMOVED lines=22> */
.L_x_53349:
        /* <DEDUP_REMOVED lines=16> */
.L_x_53378:
[----:B------:R-:W-:Y:S05]  /*b100*/  BRA `(.L_x_53350) ;  /* 0x0000000000247947 */ /* 0x000fea0003800000 */
.L_x_53377:
[----:B------:R-:W-:-:S04]  /*b110*/  LOP3.LUT R18, R18, 0xffff, RZ, 0xc0, !PT ;  /* 0x0000ffff12127812 */ /* 0x000fc800078ec0ff */
[----:B------:R-:W-:-:S05]  /*b120*/  PRMT R18, R18, 0x8880, RZ ;  /* 0x0000888012127816 */ /* 0x000fca00000000ff */
[----:B------:R-:W-:-:S05]  /*b130*/  IMAD.MOV.U32 R4, RZ, RZ, R18 ;  /* 0x000000ffff047224 */ /* 0x000fca00078e0012 */
[----:B------:R-:W-:-:S05]  /*b140*/  SHF.R.S32.HI R5, RZ, 0x1f, R4 ;  /* 0x0000001fff057819 */ /* 0x000fca0000011404 */
[----:B------:R0:W-:Y:S01]  /*b150*/  STG.E.64 desc[UR36][R8.64], R4 ;  /* 0x0000000408007986 */ /* 0x0001e2000c101b24 */
[----:B------:R-:W-:Y:S05]  /*b160*/  BRA `(.L_x_53350) ;  /* 0x00000000000c7947 */ /* 0x000fea0003800000 */
.L_x_53376:
[----:B------:R-:W-:-:S04]  /*b170*/  LOP3.LUT R18, R18, 0xffff, RZ, 0xc0, !PT ;  /* 0x0000ffff12127812 */ /* 0x000fc800078ec0ff */
[----:B------:R-:W-:-:S05]  /*b180*/  PRMT R3, R18, 0x8880, RZ ;  /* 0x0000888012037816 */ /* 0x000fca00000000ff */
[----:B------:R0:W-:Y:S02]  /*b190*/  STG.E desc[UR36][R8.64], R3 ;  /* 0x0000000308007986 */ /* 0x0001e4000c101924 */
.L_x_53350:
[----:B------:R-:W-:-:S07]  /*b1a0*/  VIADD R25, R25, 0x80 ;  /* 0x0000008019197836 */ /* 0x000fce0000000000 */
.L_x_53310:
[----:B------:R-:W-:Y:S05]  /*b1b0*/  BSYNC B6 ;  /* 0x0000000000067941 */ /* 0x000fea0003800000 */
.L_x_53309:
        /* <DEDUP_REMOVED lines=21> */
.L_x_53382:
[----:B-----5:R-:W-:Y:S01]  /*b310*/  STG.E.U8 desc[UR36][R2.64], R19 ;  /* 0x0000001302007986 */ /* 0x020fe2000c101124 */
[----:B------:R-:W-:Y:S05]  /*b320*/  EXIT ;  /* 0x000000000000794d */ /* 0x000fea0003800000 */
.L_x_53381:
        /* <DEDUP_REMOVED lines=12> */
.L_x_53385:
[----:B-----5:R-:W-:-:S04]  /*b3f0*/  LOP3.LUT R19, R19, 0xffff, RZ, 0xc0, !PT ;  /* 0x0000ffff13137812 */ /* 0x020fc800078ec0ff */
[----:B------:R-:W-:-:S05]  /*b400*/  PRMT R5, R19, 0x8880, RZ ;  /* 0x0000888013057816 */ /* 0x000fca00000000ff */
[----:B------:R-:W-:Y:S01]  /*b410*/  STG.E desc[UR36][R2.64], R5 ;  /* 0x0000000502007986 */ /* 0x000fe2000c101924 */
[----:B------:R-:W-:Y:S05]  /*b420*/  EXIT ;  /* 0x000000000000794d */ /* 0x000fea0003800000 */
.L_x_53384:
[----:B-----5:R-:W-:-:S04]  /*b430*/  PRMT R5, R19, 0x8880, RZ ;  /* 0x0000888013057816 */ /* 0x020fc800000000ff */
[----:B------:R-:W-:-:S05]  /*b440*/  PRMT R5, R5, 0x7710, RZ ;  /* 0x0000771005057816 */ /* 0x000fca00000000ff */
[----:B------:R-:W-:Y:S01]  /*b450*/  STG.E.U16 desc[UR36][R2.64], R5 ;  /* 0x0000000502007986 */ /* 0x000fe2000c101524 */
[----:B------:R-:W-:Y:S05]  /*b460*/  EXIT ;  /* 0x000000000000794d */ /* 0x000fea0003800000 */
.L_x_53380:
        /* <DEDUP_REMOVED lines=9> */
.L_x_53387:
[----:B-----5:R-:W0:Y:S02]  /*b500*/  I2F.S8 R0, R19 ;  /* 0x0000001300007306 */ /* 0x020e240000001400 */
[----:B0-----:R-:W-:-:S05]  /*b510*/  F2FP.F16.F32.PACK_AB R0, RZ, R0 ;  /* 0x00000000ff00723e */ /* 0x001fca00000000ff */
[----:B------:R-:W-:Y:S01]  /*b520*/  STG.E.U16 desc[UR36][R2.64], R0 ;  /* 0x0000000002007986 */ /* 0x000fe2000c101524 */
[----:B------:R-:W-:Y:S05]  /*b530*/  EXIT ;  /* 0x000000000000794d */ /* 0x000fea0003800000 */
.L_x_53386:
        /* <DEDUP_REMOVED lines=10> */
.L_x_53389:
[----:B-----5:R-:W0:Y:S02]  /*b5e0*/  I2F.S8 R19, R19 ;  /* 0x0000001300137306 */ /* 0x020e240000001400 */
[----:B0-----:R-:W-:-:S04]  /*b5f0*/  F2FP.F16.F32.PACK_AB R5, RZ, R19 ;  /* 0x00000013ff05723e */ /* 0x001fc800000000ff */
[----:B------:R-:W-:-:S05]  /*b600*/  PRMT R5, R5, 0x5410, RZ ;  /* 0x0000541005057816 */ /* 0x000fca00000000ff */
[----:B------:R-:W-:Y:S01]  /*b610*/  STG.E desc[UR36][R2.64], R5 ;  /* 0x0000000502007986 */ /* 0x000fe2000c101924 */
[----:B------:R-:W-:Y:S05]  /*b620*/  EXIT ;  /* 0x000000000000794d */ /* 0x000fea0003800000 */
.L_x_53388:
[----:B-----5:R-:W-:-:S04]  /*b630*/  PRMT R4, R19, 0x8880, RZ ;  /* 0x0000888013047816 */ /* 0x020fc800000000ff */
[----:B------:R-:W-:-:S06]  /*b640*/  PRMT R4, R4, 0x7710, RZ ;  /* 0x0000771004047816 */ /* 0x000fcc00000000ff */
[----:B------:R-:W0:Y:S02]  /*b650*/  I2F.F64.S16 R4, R4 ;  /* 0x0000000400047312 */ /* 0x000e240000101c00 */
[----:B0-----:R-:W-:Y:S01]  /*b660*/  STG.E.64 desc[UR36][R2.64], R4 ;  /* 0x0000000402007986 */ /* 0x001fe2000c101b24 */
[----:B------:R-:W-:Y:S05]  /*b670*/  EXIT ;  /* 0x000000000000794d */ /* 0x000fea0003800000 */
.L_x_53379:
        /* <DEDUP_REMOVED lines=12> */
.L_x_53392:
[----:B-----5:R-:W-:Y:S02]  /*b740*/  PRMT R4, R19, 0x8880, RZ ;  /* 0x0000888013047816 */ /* 0x020fe400000000ff */
[----:B------:R-:W-:Y:S02]  /*b750*/  CS2R R6, SRZ ;  /* 0x0000000000067805 */ /* 0x000fe4000001ff00 */
[----:B------:R-:W-:-:S06]  /*b760*/  PRMT R4, R4, 0x7710, RZ ;  /* 0x0000771004047816 */ /* 0x000fcc00000000ff */
[----:B------:R-:W0:Y:S02]  /*b770*/  I2F.F64.S16 R4, R4 ;  /* 0x0000000400047312 */ /* 0x000e240000101c00 */
[----:B0-----:R-:W-:Y:S01]  /*b780*/  STG.E.128 desc[UR36][R2.64], R4 ;  /* 0x0000000402007986 */ /* 0x001fe2000c101d24 */
[----:B------:R-:W-:Y:S05]  /*b790*/  EXIT ;  /* 0x000000000000794d */ /* 0x000fea0003800000 */
.L_x_53391:
        /* <DEDUP_REMOVED lines=21> */
.L_x_53396:
[----:B------:R-:W-:Y:S05]  /*b8f0*/  BSYNC B0 ;  /* 0x0000000000007941 */ /* 0x000fea0003800000 */
.L_x_53395:
[----:B------:R-:W-:-:S05]  /*b900*/  LOP3.LUT R5, R0, R5, RZ, 0xfc, !PT ;  /* 0x0000000500057212 */ /* 0x000fca00078efcff */
[----:B------:R-:W-:Y:S01]  /*b910*/  STG.E.U8 desc[UR36][R2.64], R5 ;  /* 0x0000000502007986 */ /* 0x000fe2000c101124 */
[----:B------:R-:W-:Y:S05]  /*b920*/  EXIT ;  /* 0x000000000000794d */ /* 0x000fea0003800000 */
.L_x_53394:
        /* <DEDUP_REMOVED lines=13> */
.L_x_53398:
[----:B------:R-:W-:Y:S01]  /*ba00*/  IMAD.MOV.U32 R0, RZ, RZ, 0x7f ;  /* 0x0000007fff007424 */ /* 0x000fe200078e00ff */
[----:B------:R-:W-:-:S04]  /*ba10*/  ISETP.GT.U32.AND P0, PT, R4, 0x7f800000, PT ;  /* 0x7f8000000400780c */ /* 0x000fc80003f04070 */
[----:B------:R-:W-:-:S09]  /*ba20*/  SEL R0, R0, 0x7c, P0 ;  /* 0x0000007c00007807 */ /* 0x000fd20000000000 */
.L_x_53399:
[----:B------:R-:W-:Y:S05]  /*ba30*/  BSYNC B0 ;  /* 0x0000000000007941 */ /* 0x000fea0003800000 */
.L_x_53397:
[----:B------:R-:W-:-:S04]  /*ba40*/  LOP3.LUT R4, R19, 0x80000000, RZ, 0xc0, !PT ;  /* 0x8000000013047812 */ /* 0x000fc800078ec0ff */
[----:B------:R-:W-:-:S04]  /*ba50*/  SHF.R.U32.HI R5, RZ, 0x18, R4 ;  /* 0x00000018ff057819 */ /* 0x000fc80000011604 */
[----:B------:R-:W-:-:S05]  /*ba60*/  LOP3.LUT R5, R0, R5, RZ, 0xfc, !PT ;  /* 0x0000000500057212 */ /* 0x000fca00078efcff */
[----:B------:R-:W-:Y:S01]  /*ba70*/  STG.E.U8 desc[UR36][R2.64], R5 ;  /* 0x0000000502007986 */ /* 0x000fe2000c101124 */
[----:B------:R-:W-:Y:S05]  /*ba80*/  EXIT ;  /* 0x000000000000794d */ /* 0x000fea0003800000 */
.L_x_53393:
[----:B-----5:R-:W0:Y:S02]  /*ba90*/  I2F.S8 R0, R19 ;  /* 0x0000001300007306 */ /* 0x020e240000001400 */
[----:B0-----:R-:W-:-:S05]  /*baa0*/  F2FP.BF16.F32.PACK_AB R0, RZ, R0 ;  /* 0x00000000ff00723e */ /* 0x001fca00000010ff */
[----:B------:R-:W-:Y:S01]  /*bab0*/  STG.E.U16 desc[UR36][R2.64], R0 ;  /* 0x0000000002007986 */ /* 0x000fe2000c101524 */
[----:B------:R-:W-:Y:S05]  /*bac0*/  EXIT ;  /* 0x000000000000794d */ /* 0x000fea0003800000 */
.L_x_53390:
        /* <DEDUP_REMOVED lines=12> */
.L_x_53402:
        /* <DEDUP_REMOVED lines=17> */
.L_x_53405:
[----:B------:R-:W-:-:S04]  /*bca0*/  LOP3.LUT R0, R19, 0x80000000, RZ, 0xc0, !PT ;  /* 0x8000000013007812 */ /* 0x000fc800078ec0ff */
[----:B------:R-:W-:-:S04]  /*bcb0*/  SHF.R.U32.HI R5, RZ, 0x18, R0 ;  /* 0x00000018ff057819 */ /* 0x000fc80000011600 */
[----:B------:R-:W-:-:S04]  /*bcc0*/  LOP3.LUT R4, R4, R5, RZ, 0xfc, !PT ;  /* 0x0000000504047212 */ /* 0x000fc800078efcff */
[----:B------:R-:W-:-:S07]  /*bcd0*/  PRMT R0, R4, 0x7610, R0 ;  /* 0x0000761004007816 */ /* 0x000fce0000000000 */
.L_x_53404:
[----:B------:R-:W-:Y:S05]  /*bce0*/  BSYNC B0 ;  /* 0x0000000000007941 */ /* 0x000fea0003800000 */
.L_x_53403:
[----:B------:R-:W-:Y:S01]  /*bcf0*/  STG.E.U8 desc[UR36][R2.64], R0 ;  /* 0x0000000002007986 */ /* 0x000fe2000c101124 */
[----:B------:R-:W-:Y:S05]  /*bd00*/  EXIT ;  /* 0x000000000000794d */ /* 0x000fea0003800000 */
.L_x_53401:
        /* <DEDUP_REMOVED lines=17> */
.L_x_53408:
[----:B------:R-:W-:-:S04]  /*be20*/  LOP3.LUT R0, R19, 0x80000000, RZ, 0xc0, !PT ;  /* 0x8000000013007812 */ /* 0x000fc800078ec0ff */
[----:B------:R-:W-:-:S04]  /*be30*/  SHF.R.U32.HI R5, RZ, 0x18, R0 ;  /* 0x00000018ff057819 */ /* 0x000fc80000011600 */
[----:B------:R-:W-:-:S04]  /*be40*/  LOP3.LUT R4, R4, R5, RZ, 0xfc, !PT ;  /* 0x0000000504047212 */ /* 0x000fc800078efcff */
[----:B------:R-:W-:-:S07]  /*be50*/  PRMT R0, R4, 0x7610, R0 ;  /* 0x0000761004007816 */ /* 0x000fce0000000000 */
.L_x_53407:
[----:B------:R-:W-:Y:S05]  /*be60*/  BSYNC B0 ;  /* 0x0000000000007941 */ /* 0x000fea0003800000 */
.L_x_53406:
[----:B------:R-:W-:Y:S01]  /*be70*/  STG.E.U8 desc[UR36][R2.64], R0 ;  /* 0x0000000002007986 */ /* 0x000fe2000c101124 */
[----:B------:R-:W-:Y:S05]  /*be80*/  EXIT ;  /* 0x000000000000794d */ /* 0x000fea0003800000 */
.L_x_53400:
        /* <DEDUP_REMOVED lines=22> */
.L_x_53383:
        /* <DEDUP_REMOVED lines=16> */
.L_x_53411:
[----:B------:R-:W-:Y:S05]  /*c0f0*/  EXIT ;  /* 0x000000000000794d */ /* 0x000fea0003800000 */
.L_x_53410:
[----:B-----5:R-:W-:-:S04]  /*c100*/  LOP3.LUT R19, R19, 0xffff, RZ, 0xc0, !PT ;  /* 0x0000ffff13137812 */ /* 0x020fc800078ec0ff */
[----:B------:R-:W-:-:S05]  /*c110*/  PRMT R19, R19, 0x8880, RZ ;  /* 0x0000888013137816 */ /* 0x000fca00000000ff */
[----:B------:R-:W-:-:S05]  /*c120*/  IMAD.MOV.U32 R4, RZ, RZ, R19 ;  /* 0x000000ffff047224 */ /* 0x000fca00078e0013 */
[----:B------:R-:W-:-:S05]  /*c130*/  SHF.R.S32.HI R5, RZ, 0x1f, R4 ;  /* 0x0000001fff057819 */ /* 0x000fca0000011404 */
[----:B------:R-:W-:Y:S01]  /*c140*/  STG.E.64 desc[UR36][R2.64], R4 ;  /* 0x0000000402007986 */ /* 0x000fe2000c101b24 */
[----:B------:R-:W-:Y:S05]  /*c150*/  EXIT ;  /* 0x000000000000794d */ /* 0x000fea0003800000 */
.L_x_53409:
[----:B-----5:R-:W-:-:S04]  /*c160*/  LOP3.LUT R19, R19, 0xffff, RZ, 0xc0, !PT ;  /* 0x0000ffff13137812 */ /* 0x020fc800078ec0ff */
[----:B------:R-:W-:-:S05]  /*c170*/  PRMT R5, R19, 0x8880, RZ ;  /* 0x0000888013057816 */ /* 0x000fca00000000ff */
[----:B------:R-:W-:Y:S01]  /*c180*/  STG.E desc[UR36][R2.64], R5 ;  /* 0x0000000502007986 */ /* 0x000fe2000c101924 */
[----:B------:R-:W-:Y:S05]  /*c190*/  EXIT ;  /* 0x000000000000794d */ /* 0x000fea0003800000 */
.L_x_53412:
        /* <DEDUP_REMOVED lines=14> */
.L_x_57634:


//--------------------- .text._ZN2at6native18elementwise_kernelILi128ELi4EZNS0_22gpu_kernel_impl_nocastINS0_13BinaryFunctorIaaaZZZNS0_21remainder_kernel_cudaERNS_18TensorIteratorBaseEENKUlvE_clEvENKUlvE0_clEvEUlaaE_EEEEvS5_RKT_EUliE_EEviT1_ --------------------------
	.section	.text._ZN2at6native18elementwise_kernelILi128ELi4EZNS0_22gpu_kernel_impl_nocastINS0_13BinaryFunctorIaaaZZZNS0_21remainder_kernel_cudaERNS_18TensorIteratorBaseEENKUlvE_clEvENKUlvE0_clEvEUlaaE_EEEEvS5_RKT_EUliE_EEviT1_,"ax",@progbits
	.align	128
        .global         _ZN2at6native18elementwise_kernelILi128ELi4EZNS0_22gpu_kernel_impl_nocastINS0_13BinaryFunctorIaaaZZZNS0_21remainder_kernel_cudaERNS_18TensorIteratorBaseEENKUlvE_clEvENKUlvE0_clEvEUlaaE_EEEEvS5_RKT_EUliE_EEviT1_
        .type           _ZN2at6native18elementwise_kernelILi128ELi4EZNS0_22gpu_kernel_impl_nocastINS0_13BinaryFunctorIaaaZZZNS0_21remainder_kernel_cudaERNS_18TensorIteratorBaseEENKUlvE_clEvENKUlvE0_clEvEUlaaE_EEEEvS5_RKT_EUliE_EEviT1_,@function
        .size           _ZN2at6native18elementwise_kernelILi128ELi4EZNS0_22gpu_kernel_impl_nocastINS0_13BinaryFunctorIaaaZZZNS0_21remainder_kernel_cudaERNS_18TensorIteratorBaseEENKUlvE_clEvENKUlvE0_clEvEUlaaE_EEEEvS5_RKT_EUliE_EEviT1_,(.L_x_57635 - _ZN2at6native18elementwise_kernelILi128ELi4EZNS0_22gpu_kernel_impl_nocastINS0_13BinaryFunctorIaaaZZZNS0_21remainder_kernel_cudaERNS_18TensorIteratorBaseEENKUlvE_clEvENKUlvE0_clEvEUlaaE_EEEEvS5_RKT_EUliE_EEviT1_)
        .other          _ZN2at6native18elementwise_kernelILi128ELi4EZNS0_22gpu_kernel_impl_nocastINS0_13BinaryFunctorIaaaZZZNS0_21remainder_kernel_cudaERNS_18TensorIteratorBaseEENKUlvE_clEvENKUlvE0_clEvEUlaaE_EEEEvS5_RKT_EUliE_EEviT1_,@"STO_CUDA_ENTRY STV_DEFAULT"
_ZN2at6native18elementwise_kernelILi128ELi4EZNS0_22gpu_kernel_impl_nocastINS0_13BinaryFunctorIaaaZZZNS0_21remainder_kernel_cudaERNS_18TensorIteratorBaseEENKUlvE_clEvENKUlvE0_clEvEUlaaE_EEEEvS5_RKT_EUliE_EEviT1_:
.text._ZN2at6native18elementwise_kernelILi128ELi4EZNS0_22gpu_kernel_impl_nocastINS0_13BinaryFunctorIaaaZZZNS0_21remainder_kernel_cudaERNS_18TensorIteratorBaseEENKUlvE_clEvENKUlvE0_clEvEUlaaE_EEEEvS5_RKT_EUliE_EEviT1_:
        /* <DEDUP_REMOVED lines=363> */
.L_x_53415:
[----:B------:R-:W-:Y:S02]  /*16b0*/  ULDC.64 UR8, c[0x0][0x488] ;  /* 0x0001220000087ab9 */ /* 0x000fe40000000a00 */
[----:B------:R-:W-:-:S04]  /*16c0*/  IADD3 R8, P0, R2, UR8, RZ ;  /* 0x0000000802087c10 */ /* 0x000fc8000ff1e0ff */
[----:B------:R-:W-:Y:S01]  /*16d0*/  IADD3.X R9, RZ, UR9, RZ, P0, !PT ;  /* 0x00000009ff097c10 */ /* 0x000fe200087fe4ff */
[----:B------:R-:W-:-:S04]  /*16e0*/  ULDC.64 UR8, c[0x0][0x480] ;  /* 0x0001200000087ab9 */ /* 0x000fc80000000a00 */
[----:B------:R-:W2:Y:S01]  /*16f0*/  LDG.E.U8 R2, desc[UR4][R8.64] ;  /* 0x0000000408027981 */ /* 0x000ea2000c1e1100 */
[----:B------:R-:W-:-:S04]  /*1700*/  IADD3 R6, P0, R0, UR8, RZ ;  /* 0x0000000800067c10 */ /* 0x000fc8000ff1e0ff */
[----:B------:R-:W-:Y:S01]  /*1710*/  IADD3.X R7, RZ, UR9, RZ, P0, !PT ;  /* 0x00000009ff077c10 */ /* 0x000fe200087fe4ff */
[----:B------:R-:W-:-:S04]  /*1720*/  ULDC.64 UR8, c[0x0][0x478] ;  /* 0x00011e0000087ab9 */ /* 0x000fc80000000a00 */
[----:B------:R-:W3:Y:S01]  /*1730*/  LDG.E.S8 R6, desc[UR4][R6.64] ;  /* 0x0000000406067981 */ /* 0x000ee2000c1e1300 */
        /* <DEDUP_REMOVED lines=26> */
[----:B------:R-:W-:-:S02]  /*18e0*/  LOP3.LUT R0, R2, R9, RZ, 0x3c, !PT ;  /* 0x0000000902007212 */ /* 0x000fc400078e3cff */
[----:B------:R-:W-:Y:S02]  /*18f0*/  LOP3.LUT P0, RZ, R9, 0xff, RZ, 0xc0, !PT ;  /* 0x000000ff09ff7812 */ /* 0x000fe4000780c0ff */
[----:B------:R-:W-:-:S04]  /*1900*/  PRMT R0, R0, 0x8880, RZ ;  /* 0x0000888000007816 */ /* 0x000fc800000000ff */
[----:B------:R-:W-:-:S04]  /*1910*/  ISETP.GT.OR P0, PT, R0, -0x1, !P0 ;  /* 0xffffffff0000780c */ /* 0x000fc80004704670 */
[----:B------:R-:W-:-:S04]  /*1920*/  SEL R2, R2, RZ, !P0 ;  /* 0x000000ff02027207 */ /* 0x000fc80004000000 */
[----:B------:R-:W-:-:S05]  /*1930*/  IADD3 R9, R9, R2, RZ ;  /* 0x0000000209097210 */ /* 0x000fca0007ffe0ff */
[----:B------:R0:W-:Y:S02]  /*1940*/  STG.E.U8 desc[UR4][R4.64], R9 ;  /* 0x0000000904007986 */ /* 0x0001e4000c101104 */
.L_x_53414:
[----:B------:R-:W-:Y:S05]  /*1950*/  BSYNC B0 ;  /* 0x0000000000007941 */ /* 0x000fea0003800000 */
.L_x_53413:
        /* <DEDUP_REMOVED lines=339> */
[----:B------:R-:W-:Y:S02]  /*2e90*/  @P0 MOV R10, RZ ;  /* 0x000000ff000a0202 */ /* 0x000fe40000000f00 */
        /* <DEDUP_REMOVED lines=16> */
.L_x_53418:
        /* <DEDUP_REMOVED lines=39> */
[----:B------:R-:W-:Y:S02]  /*3210*/  SEL R2, R2, RZ, !P0 ;  /* 0x000000ff02027207 */ /* 0x000fe40004000000 */
[----:B------:R-:W-:Y:S02]  /*3220*/  ISETP.GE.AND P0, PT, R3, UR6, PT ;  /* 0x0000000603007c0c */ /* 0x000fe4000bf06270 */
[----:B------:R-:W-:-:S05]  /*3230*/  IADD3 R9, R9, R2, RZ ;  /* 0x0000000209097210 */ /* 0x000fca0007ffe0ff */
[----:B------:R1:W-:Y:S06]  /*3240*/  STG.E.U8 desc[UR4][R4.64], R9 ;  /* 0x0000000904007986 */ /* 0x0003ec000c101104 */
        /* <DEDUP_REMOVED lines=354> */
.L_x_53419:
        /* <DEDUP_REMOVED lines=42> */
.L_x_53417:
[----:B------:R-:W-:Y:S05]  /*4b10*/  BSYNC B0 ;  /* 0x0000000000007941 */ /* 0x000fea0003800000 */
.L_x_53416:
        /* <DEDUP_REMOVED lines=355> */
.L_x_53420:
        /* <DEDUP_REMOVED lines=8> */
[----:B------:R0:W3:Y:S01]  /*61d0*/  LDG.E.S8 R6, desc[UR4][R6.64] ;  /* 0x0000000406067981 */ /* 0x0000e2000c1e1300 */
        /* <DEDUP_REMOVED lines=31> */
[----:B------:R-:W-:Y:S01]  /*63d0*/  STG.E.U8 desc[UR4][R4.64], R9 ;  /* 0x0000000904007986 */ /* 0x000fe2000c101104 */
[----:B------:R-:W-:Y:S05]  /*63e0*/  EXIT ;  /* 0x000000000000794d */ /* 0x000fea0003800000 */
.L_x_53421:
        /* <DEDUP_REMOVED lines=9> */
.L_x_57635:


//--------------------- .text._ZN2at6native27unrolled_elementwise_kernelINS0_13BinaryFunctorIaaaZZZNS0_21remainder_kernel_cudaERNS_18TensorIteratorBaseEENKUlvE_clEvENKUlvE0_clEvEUlaaE_EESt5arrayIPcLm3EELi4E23TrivialOffsetCalculatorILi2EjESC_ILi1EjENS0_6memory15LoadWithoutCastENSF_16StoreWithoutCastEEEviT_T0_T2_T3_T4_T5_ --------------------------
	.section	.text._ZN2at6native27unrolled_elementwise_kernelINS0_13BinaryFunctorIaaaZZZNS0_21remainder_kernel_cudaERNS_18TensorIteratorBaseEENKUlvE_clEvENKUlvE0_clEvEUlaaE_EESt5arrayIPcLm3EELi4E23TrivialOffsetCalculatorILi2EjESC_ILi1EjENS0_6memory15LoadWithoutCastENSF_16StoreWithoutCastEEEviT_T0_T2_T3_T4_T5_,"ax",@progbits
	.align	128
        .global         _ZN2at6native27unrolled_elementwise_kernelINS0_13BinaryFunctorIaaaZZZNS0_21remainder_kernel_cudaERNS_18TensorIteratorBaseEENKUlvE_clEvENKUlvE0_clEvEUlaaE_EESt5arrayIPcLm3EELi4E23TrivialOffsetCalculatorILi2EjESC_ILi1EjENS0_6memory15LoadWithoutCastENSF_16StoreWithoutCastEEEviT_T0_T2_T3_T4_T5_
        .type           _ZN2at6native27unrolled_elementwise_kernelINS0_13BinaryFunctorIaaaZZZNS0_21remainder_kernel_cudaERNS_18TensorIteratorBaseEENKUlvE_clEvENKUlvE0_clEvEUlaaE_EESt5arrayIPcLm3EELi4E23TrivialOffsetCalculatorILi2EjESC_ILi1EjENS0_6memory15LoadWithoutCastENSF_16StoreWithoutCastEEEviT_T0_T2_T3_T4_T5_,@function
        .size           _ZN2at6native27unrolled_elementwise_kernelINS0_13BinaryFunctorIaaaZZZNS0_21remainder_kernel_cudaERNS_18TensorIteratorBaseEENKUlvE_clEvENKUlvE0_clEvEUlaaE_EESt5arrayIPcLm3EELi4E23TrivialOffsetCalculatorILi2EjESC_ILi1EjENS0_6memory15LoadWithoutCastENSF_16StoreWithoutCastEEEviT_T0_T2_T3_T4_T5_,(.L_x_57636 - _ZN2at6native27unrolled_elementwise_kernelINS0_13BinaryFunctorIaaaZZZNS0_21remainder_kernel_cudaERNS_18TensorIteratorBaseEENKUlvE_clEvENKUlvE0_clEvEUlaaE_EESt5arrayIPcLm3EELi4E23TrivialOffsetCalculatorILi2EjESC_ILi1EjENS0_6memory15LoadWithoutCastENSF_16StoreWithoutCastEEEviT_T0_T2_T3_T4_T5_)
        .other          _ZN2at6native27unrolled_elementwise_kernelINS0_13BinaryFunctorIaaaZZZNS0_21remainder_kernel_cudaERNS_18TensorIteratorBaseEENKUlvE_clEvENKUlvE0_clEvEUlaaE_EESt5arrayIPcLm3EELi4E23TrivialOffsetCalculatorILi2EjESC_ILi1EjENS0_6memory15LoadWithoutCastENSF_16StoreWithoutCastEEEviT_T0_T2_T3_T4_T5_,@"STO_CUDA_ENTRY STV_DEFAULT"
_ZN2at6native27unrolled_elementwise_kernelINS0_13BinaryFunctorIaaaZZZNS0_21remainder_kernel_cudaERNS_18TensorIteratorBaseEENKUlvE_clEvENKUlvE0_clEvEUlaaE_EESt5arrayIPcLm3EELi4E23TrivialOffsetCalculatorILi2EjESC_ILi1EjENS0_6memory15LoadWithoutCastENSF_16StoreWithoutCastEEEviT_T0_T2_T3_T4_T5_:
.text._ZN2at6native27unrolled_elementwise_kernelINS0_13BinaryFunctorIaaaZZZNS0_21remainder_kernel_cudaERNS_18TensorIteratorBaseEENKUlvE_clEvENKUlvE0_clEvEUlaaE_EESt5arrayIPcLm3EELi4E23TrivialOffsetCalculatorILi2EjESC_ILi1EjENS0_6memory15LoadWithoutCastENSF_16StoreWithoutCastEEEviT_T0_T2_T3_T4_T5_:
        /* <DEDUP_REMOVED lines=13> */
[----:B------:R-:W0:Y:S01]  /*00d0*/  @!P3 LDC.64 R16, c[0x0][0x220] ;  /* 0x00008800ff10bb82 */ /* 0x000e220000000a00 */
[----:B------:R-:W-:-:S05]  /*00e0*/  @!P3 VIADD R19, R19, 0x80 ;  /* 0x000000801313b836 */ /* 0x000fca0000000000 */
[----:B------:R-:W-:Y:S02]  /*00f0*/  ISETP.GE.AND P2, PT, R19, R9, PT ;  /* 0x000000091300720c */ /* 0x000fe40003f46270 */
[----:B------:R-:W1:Y:S11]  /*0100*/  @!P3 LDC.64 R20, c[0x0][0x228] ;  /* 0x00008a00ff14bb82 */ /* 0x000e760000000a00 */
[----:B------:R-:W2:Y:S01]  /*0110*/  @!P2 LDC.64 R12, c[0x0][0x220] ;  /* 0x00008800ff0cab82 */ /* 0x000ea20000000a00 */
[----:B------:R-:W-:-:S02]  /*0120*/  @!P2 IMAD R25, R10, 0x200, R19 ;  /* 0x000002000a19a824 */ /* 0x000fc400078e0213 */
[----:B------:R-:W-:Y:S01]  /*0130*/  @!P2 VIADD R19, R19, 0x80 ;  /* 0x000000801313a836 */ /* 0x000fe20000000000 */
[----:B0-----:R-:W-:-:S04]  /*0140*/  @!P3 IADD3 R16, P4, R23, R16, RZ ;  /* 0x000000101710b210 */ /* 0x001fc80007f9e0ff */
[----:B------:R-:W-:Y:S01]  /*0150*/  ISETP.GE.AND P0, PT, R19, R9, PT ;  /* 0x000000091300720c */ /* 0x000fe20003f06270 */
[----:B------:R-:W0:Y:S01]  /*0160*/  @!P2 LDC.64 R2, c[0x0][0x228] ;  /* 0x00008a00ff02ab82 */ /* 0x000e220000000a00 */
[----:B------:R-:W-:Y:S01]  /*0170*/  @!P3 IMAD.X R17, RZ, RZ, R17, P4 ;  /* 0x000000ffff11b224 */ /* 0x000fe200020e0611 */
[----:B-1----:R-:W-:Y:S01]  /*0180*/  @!P3 IADD3 R20, P5, R23, R20, RZ ;  /* 0x000000141714b210 */ /* 0x002fe20007fbe0ff */
[----:B------:R-:W-:Y:S01]  /*0190*/  IMAD.MOV.U32 R0, RZ, RZ, RZ ;  /* 0x000000ffff007224 */ /* 0x000fe200078e00ff */
[----:B------:R-:W-:Y:S02]  /*01a0*/  PRMT R8, RZ, 0x7610, R8 ;  /* 0x00007610ff087816 */ /* 0x000fe40000000008 */
[----:B------:R-:W5:Y:S01]  /*01b0*/  @!P3 LDG.E.S8 R18, desc[UR4][R16.64] ;  /* 0x000000041012b981 */ /* 0x000f62000c1e1300 */
[----:B------:R-:W-:-:S05]  /*01c0*/  @!P3 IMAD.X R21, RZ, RZ, R21, P5 ;  /* 0x000000ffff15b224 */ /* 0x000fca00028e0615 */
[----:B------:R-:W1:Y:S01]  /*01d0*/  @!P0 LDC.64 R4, c[0x0][0x220] ;  /* 0x00008800ff048b82 */ /* 0x000e620000000a00 */
[----:B------:R3:W5:Y:S01]  /*01e0*/  @!P3 LDG.E.U8 R8, desc[UR4][R20.64] ;  /* 0x000000041408b981 */ /* 0x000762000c1e1100 */
[----:B--2---:R-:W-:-:S06]  /*01f0*/  @!P2 IADD3 R12, P4, R25, R12, RZ ;  /* 0x0000000c190ca210 */ /* 0x004fcc0007f9e0ff */
[----:B------:R-:W2:Y:S01]  /*0200*/  @!P0 LDC.64 R6, c[0x0][0x228] ;  /* 0x00008a00ff068b82 */ /* 0x000ea20000000a00 */
[----:B------:R-:W-:-:S05]  /*0210*/  @!P2 IMAD.X R13, RZ, RZ, R13, P4 ;  /* 0x000000ffff0da224 */ /* 0x000fca00020e060d */
[----:B------:R4:W5:Y:S02]  /*0220*/  @!P2 LDG.E.S8 R0, desc[UR4][R12.64] ;  /* 0x000000040c00a981 */ /* 0x000964000c1e1300 */
[----:B---3--:R-:W3:Y:S08]  /*0230*/  @!P1 LDC.64 R20, c[0x0][0x228] ;  /* 0x00008a00ff149b82 */ /* 0x008ef00000000a00 */
[----:B----4-:R-:W4:Y:S01]  /*0240*/  @!P1 LDC.64 R12, c[0x0][0x220] ;  /* 0x00008800ff0c9b82 */ /* 0x010f220000000a00 */
[----:B------:R-:W-:Y:S01]  /*0250*/  @!P0 IMAD R19, R10, 0x200, R19 ;  /* 0x000002000a138824 */ /* 0x000fe200078e0213 */
[----:B0-----:R-:W-:-:S04]  /*0260*/  @!P2 IADD3 R2, P5, R25, R2, RZ ;  /* 0x000000021902a210 */ /* 0x001fc80007fbe0ff */
[C---:B-1----:R-:W-:Y:S02]  /*0270*/  @!P0 IADD3 R4, P3, R19.reuse, R4, RZ ;  /* 0x0000000413048210 */ /* 0x042fe40007f7e0ff */
[----:B--2---:R-:W-:Y:S01]  /*0280*/  @!P0 IADD3 R6, P4, R19, R6, RZ ;  /* 0x0000000613068210 */ /* 0x004fe20007f9e0ff */
[----:B------:R-:W-:Y:S01]  /*0290*/  IMAD.MOV.U32 R17, RZ, RZ, RZ ;  /* 0x000000ffff117224 */ /* 0x000fe200078e00ff */
[----:B------:R-:W-:Y:S01]  /*02a0*/  PRMT R14, RZ, 0x7610, R14 ;  /* 0x00007610ff0e7816 */ /* 0x000fe2000000000e */
[----:B------:R-:W-:Y:S01]  /*02b0*/  @!P2 IMAD.X R3, RZ, RZ, R3, P5 ;  /* 0x000000ffff03a224 */ /* 0x000fe200028e0603 */
[----:B------:R-:W-:Y:S01]  /*02c0*/  PRMT R16, RZ, 0x7610, R16 ;  /* 0x00007610ff107816 */ /* 0x000fe20000000010 */
[----:B------:R-:W-:Y:S02]  /*02d0*/  @!P0 IMAD.X R5, RZ, RZ, R5, P3 ;  /* 0x000000ffff058224 */ /* 0x000fe400018e0605 */
[----:B------:R-:W-:Y:S01]  /*02e0*/  @!P0 IMAD.X R7, RZ, RZ, R7, P4 ;  /* 0x000000ffff078224 */ /* 0x000fe200020e0607 */
[----:B------:R0:W5:Y:S01]  /*02f0*/  @!P2 LDG.E.U8 R14, desc[UR4][R2.64] ;  /* 0x00000004020ea981 */ /* 0x000162000c1e1100 */
[----:B---3--:R-:W-:-:S03]  /*0300*/  @!P1 IADD3 R20, P2, R15, R20, RZ ;  /* 0x000000140f149210 */ /* 0x008fc60007f5e0ff */
[----:B------:R-:W5:Y:S04]  /*0310*/  @!P0 LDG.E.S8 R17, desc[UR4][R4.64] ;  /* 0x0000000404118981 */ /* 0x000f68000c1e1300 */
[----:B------:R1:W5:Y:S01]  /*0320*/  @!P0 LDG.E.U8 R16, desc[UR4][R6.64] ;  /* 0x0000000406108981 */ /* 0x000362000c1e1100 */
[----:B----4-:R-:W-:Y:S01]  /*0330*/  @!P1 IADD3 R12, P0, R15, R12, RZ ;  /* 0x0000000c0f0c9210 */ /* 0x010fe20007f1e0ff */
[----:B------:R-:W-:Y:S01]  /*0340*/  IMAD.MOV.U32 R15, RZ, RZ, RZ ;  /* 0x000000ffff0f7224 */ /* 0x000fe200078e00ff */
[----:B------:R-:W-:Y:S01]  /*0350*/  PRMT R19, RZ, 0x7610, R19 ;  /* 0x00007610ff137816 */ /* 0x000fe20000000013 */
[----:B------:R-:W-:Y:S01]  /*0360*/  @!P1 IMAD.X R21, RZ, RZ, R21, P2 ;  /* 0x000000ffff159224 */ /* 0x000fe200010e0615 */
[----:B0-----:R-:W0:Y:S01]  /*0370*/  @!P1 LDC.64 R2, c[0x0][0x218] ;  /* 0x00008600ff029b82 */ /* 0x001e220000000a00 */
[----:B------:R-:W-:-:S03]  /*0380*/  @!P1 IMAD.X R13, RZ, RZ, R13, P0 ;  /* 0x000000ffff0d9224 */ /* 0x000fc600000e060d */
[----:B------:R2:W5:Y:S04]  /*0390*/  @!P1 LDG.E.U8 R19, desc[UR4][R20.64] ;  /* 0x0000000414139981 */ /* 0x000568000c1e1100 */
[----:B------:R2:W5:Y:S01]  /*03a0*/  @!P1 LDG.E.S8 R15, desc[UR4][R12.64] ;  /* 0x000000040c0f9981 */ /* 0x000562000c1e1300 */
[----:B-1----:R-:W-:Y:S01]  /*03b0*/  IMAD.MOV.U32 R6, RZ, RZ, R11 ;  /* 0x000000ffff067224 */ /* 0x002fe200078e000b */
[----:B------:R-:W-:Y:S03]  /*03c0*/  BSSY B0, `(.L_x_53422) ;  /* 0x0000028000007945 */ /* 0x000fe60003800000 */
[C---:B------:R-:W-:Y:S02]  /*03d0*/  VIADD R4, R6.reuse, 0x100 ;  /* 0x0000010006047836 */ /* 0x040fe40000000000 */
[----:B------:R-:W-:-:S02]  /*03e0*/  VIADD R22, R6, 0x180 ;  /* 0x0000018006167836 */ /* 0x000fc40000000000 */
[----:B------:R-:W-:Y:S01]  /*03f0*/  VIADD R24, R6, 0x80 ;  /* 0x0000008006187836 */ /* 0x000fe20000000000 */
[-C--:B------:R-:W-:Y:S01]  /*0400*/  ISETP.GE.AND P3, PT, R4, R9.reuse, PT ;  /* 0x000000090400720c */ /* 0x080fe20003f66270 */
[----:B------:R-:W-:Y:S01]  /*0410*/  @!P1 IMAD R7, R10, 0x200, R11 ;  /* 0x000002000a079824 */ /* 0x000fe200078e020b */
[-C--:B------:R-:W-:Y:S01]  /*0420*/  ISETP.GE.AND P2, PT, R22, R9.reuse, PT ;  /* 0x000000091600720c */ /* 0x080fe20003f46270 */
[----:B------:R-:W-:Y:S01]  /*0430*/  @!P1 IMAD.MOV.U32 R6, RZ, RZ, R24 ;  /* 0x000000ffff069224 */ /* 0x000fe200078e0018 */
[----:B------:R-:W-:Y:S01]  /*0440*/  ISETP.GE.AND P5, PT, R24, R9, PT ;  /* 0x000000091800720c */ /* 0x000fe20003fa6270 */
[----:B--2---:R-:W-:-:S12]  /*0450*/  @P1 BRA `(.L_x_53423) ;  /* 0x0000000000781947 */ /* 0x004fd80003800000 */
[----:B-----5:R-:W-:Y:S02]  /*0460*/  LOP3.LUT R4, R19, 0xffff, RZ, 0xc0, !PT ;  /* 0x0000ffff13047812 */ /* 0x020fe400078ec0ff */
[----:B------:R-:W-:Y:S02]  /*0470*/  IABS R20, R15 ;  /* 0x0000000f00147213 */ /* 0x000fe40000000000 */
[----:B------:R-:W-:Y:S02]  /*0480*/  PRMT R11, R4, 0x8880, RZ ;  /* 0x00008880040b7816 */ /* 0x000fe400000000ff */
[----:B------:R-:W-:Y:S02]  /*0490*/  ISETP.GE.AND P6, PT, R15, RZ, PT ;  /* 0x000000ff0f00720c */ /* 0x000fe40003fc6270 */
[-C--:B------:R-:W-:Y:S02]  /*04a0*/  IABS R12, R11.reuse ;  /* 0x0000000b000c7213 */ /* 0x080fe40000000000 */
[----:B------:R-:W-:-:S02]  /*04b0*/  IABS R22, R11 ;  /* 0x0000000b00167213 */ /* 0x000fc40000000000 */
[----:B------:R-:W1:Y:S08]  /*04c0*/  I2F.RP R13, R12 ;  /* 0x0000000c000d7306 */ /* 0x000e700000209400 */
[----:B-1----:R-:W1:Y:S02]  /*04d0*/  MUFU.RCP R13, R13 ;  /* 0x0000000d000d7308 */ /* 0x002e640000001000 */
[----:B-1----:R-:W-:-:S02]  /*04e0*/  VIADD R4, R13, 0xffffffe ;  /* 0x0ffffffe0d047836 */ /* 0x002fc40000000000 */
        /* <DEDUP_REMOVED lines=21> */
.L_x_53423:
[----:B------:R-:W-:Y:S05]  /*0640*/  BSYNC B0 ;  /* 0x0000000000007941 */ /* 0x000fea0003800000 */
.L_x_53422:
[----:B0-----:R-:W-:Y:S01]  /*0650*/  @!P1 IADD3 R2, P0, R7, R2, RZ ;  /* 0x0000000207029210 */ /* 0x001fe20007f1e0ff */
[----:B------:R-:W-:Y:S01]  /*0660*/  BSSY B0, `(.L_x_53424) ;  /* 0x0000023000007945 */ /* 0x000fe20003800000 */
[----:B------:R-:W-:-:S03]  /*0670*/  ISETP.GE.AND P4, PT, R6, R9, PT ;  /* 0x000000090600720c */ /* 0x000fc60003f86270 */
[----:B------:R-:W-:Y:S01]  /*0680*/  @!P1 IMAD.X R3, RZ, RZ, R3, P0 ;  /* 0x000000ffff039224 */ /* 0x000fe200000e0603 */
[----:B------:R-:W-:Y:S09]  /*0690*/  @P5 BRA `(.L_x_53425) ;  /* 0x00000000007c5947 */ /* 0x000ff20003800000 */
        /* <DEDUP_REMOVED lines=31> */
.L_x_53425:
[----:B------:R-:W-:Y:S05]  /*0890*/  BSYNC B0 ;  /* 0x0000000000007941 */ /* 0x000fea0003800000 */
.L_x_53424:
        /* <DEDUP_REMOVED lines=32> */
.L_x_53427:
[----:B------:R-:W-:Y:S05]  /*0aa0*/  BSYNC B0 ;  /* 0x0000000000007941 */ /* 0x000fea0003800000 */
.L_x_53426:
        /* <DEDUP_REMOVED lines=32> */
.L_x_53429:
[----:B------:R-:W-:Y:S05]  /*0cb0*/  BSYNC B0 ;  /* 0x0000000000007941 */ /* 0x000fea0003800000 */
.L_x_53428:
[----:B------:R0:W-:Y:S01]  /*0cc0*/  @!P1 STG.E.U8 desc[UR4][R2.64], R5 ;  /* 0x0000000502009986 */ /* 0x0001e2000c101104 */
[----:B------:R-:W-:Y:S04]  /*0cd0*/  BSSY B0, `(.L_x_53430) ;  /* 0x000000e000007945 */ /* 0x000fe80003800000 */
        /* <DEDUP_REMOVED lines=12> */
[----:B-----5:R1:W-:Y:S03]  /*0da0*/  @!P1 STG.E.U8 desc[UR4][R12.64], R0 ;  /* 0x000000000c009986 */ /* 0x0203e6000c101104 */
.L_x_53431:
[----:B------:R-:W-:Y:S05]  /*0db0*/  BSYNC B0 ;  /* 0x0000000000007941 */ /* 0x000fea0003800000 */
.L_x_53430:
[----:B------:R-:W-:-:S13]  /*0dc0*/  ISETP.GE.AND P0, PT, R6, R9, PT ;  /* 0x000000090600720c */ /* 0x000fda0003f06270 */
[----:B------:R-:W-:Y:S05]  /*0dd0*/  @P0 EXIT ;  /* 0x000000000000094d */ /* 0x000fea0003800000 */
[----:B01----:R-:W-:Y:S01]  /*0de0*/  IMAD R2, R10, 0x200, R6 ;  /* 0x000002000a027824 */ /* 0x003fe200078e0206 */
[----:B------:R-:W-:-:S04]  /*0df0*/  ULDC.64 UR6, c[0x0][0x218] ;  /* 0x0000860000067ab9 */ /* 0x000fc80000000a00 */
[----:B------:R-:W-:-:S05]  /*0e00*/  IADD3 R2, P0, R2, UR6, RZ ;  /* 0x0000000602027c10 */ /* 0x000fca000ff1e0ff */
[----:B------:R-:W-:-:S05]  /*0e10*/  IMAD.X R3, RZ, RZ, UR7, P0 ;  /* 0x00000007ff037e24 */ /* 0x000fca00080e06ff */
[----:B------:R-:W-:Y:S01]  /*0e20*/  STG.E.U8 desc[UR4][R2.64], R7 ;  /* 0x0000000702007986 */ /* 0x000fe2000c101104 */
[----:B------:R-:W-:Y:S05]  /*0e30*/  EXIT ;  /* 0x000000000000794d */ /* 0x000fea0003800000 */
.L_x_53432:
        /* <DEDUP_REMOVED lines=12> */
.L_x_57636:


//--------------------- .text._ZN2at6native29vectorized_elementwise_kernelILi2ENS0_13BinaryFunctorIaaaZZZNS0_21remainder_kernel_cudaERNS_18TensorIteratorBaseEENKUlvE_clEvENKUlvE0_clEvEUlaaE_EESt5arrayIPcLm3EEEEviT0_T1_ --------------------------
	.section	.text._ZN2at6native29vectorized_elementwise_kernelILi2ENS0_13BinaryFunctorIaaaZZZNS0_21remainder_kernel_cudaERNS_18TensorIteratorBaseEENKUlvE_clEvENKUlvE0_clEvEUlaaE_EESt5arrayIPcLm3EEEEviT0_T1_,"ax",@progbits
	.align	128
        .global         _ZN2at6native29vectorized_elementwise_kernelILi2ENS0_13BinaryFunctorIaaaZZZNS0_21remainder_kernel_cudaERNS_18TensorIteratorBaseEENKUlvE_clEvENKUlvE0_clEvEUlaaE_EESt5arrayIPcLm3EEEEviT0_T1_
        .type           _ZN2at6native29vectorized_elementwise_kernelILi2ENS0_13BinaryFunctorIaaaZZZNS0_21remainder_kernel_cudaERNS_18TensorIteratorBaseEENKUlvE_clEvENKUlvE0_clEvEUlaaE_EESt5arrayIPcLm3EEEEviT0_T1_,@function
        .size           _ZN2at6native29vectorized_elementwise_kernelILi2ENS0_13BinaryFunctorIaaaZZZNS0_21remainder_kernel_cudaERNS_18TensorIteratorBaseEENKUlvE_clEvENKUlvE0_clEvEUlaaE_EESt5arrayIPcLm3EEEEviT0_T1_,(.L_x_57637 - _ZN2at6native29vectorized_elementwise_kernelILi2ENS0_13BinaryFunctorIaaaZZZNS0_21remainder_kernel_cudaERNS_18TensorIteratorBaseEENKUlvE_clEvENKUlvE0_clEvEUlaaE_EESt5arrayIPcLm3EEEEviT0_T1_)
        .other          _ZN2at6native29vectorized_elementwise_kernelILi2ENS0_13BinaryFunctorIaaaZZZNS0_21remainder_kernel_cudaERNS_18TensorIteratorBaseEENKUlvE_clEvENKUlvE0_clEvEUlaaE_EESt5arrayIPcLm3EEEEviT0_T1_,@"STO_CUDA_ENTRY STV_DEFAULT"
_ZN2at6native29vectorized_elementwise_kernelILi2ENS0_13BinaryFunctorIaaaZZZNS0_21remainder_kernel_cudaERNS_18TensorIteratorBaseEENKUlvE_clEvENKUlvE0_clEvEUlaaE_EESt5arrayIPcLm3EEEEviT0_T1_:
.text._ZN2at6native29vectorized_elementwise_kernelILi2ENS0_13BinaryFunctorIaaaZZZNS0_21remainder_kernel_cudaERNS_18TensorIteratorBaseEENKUlvE_clEvENKUlvE0_clEvEUlaaE_EESt5arrayIPcLm3EEEEviT0_T1_:
        /* <DEDUP_REMOVED lines=19> */
[----:B------:R-:W-:-:S03]  /*0130*/  UIADD3 UR6, UP0, UR4, UR6, URZ ;  /* 0x0000000604067290 */ /* 0x000fc6000ff1e03f */
[----:B------:R-:W4:Y:S01]  /*0140*/  LDG.E.U16 R7, desc[UR8][R22.64+0x200] ;  /* 0x0002000816077981 */ /* 0x000f22000c1e1500 */
[----:B------:R-:W-:Y:S02]  /*0150*/  UIADD3.X UR5, UR5, UR7, URZ, UP0, !UPT ;  /* 0x0000000705057290 */ /* 0x000fe400087fe43f */
[----:B------:R-:W-:Y:S01]  /*0160*/  IMAD.U32 R12, RZ, RZ, UR6 ;  /* 0x00000006ff0c7e24 */ /* 0x000fe2000f8e00ff */
[----:B------:R-:W-:-:S03]  /*0170*/  ULDC.64 UR6, c[0x0][0x218] ;  /* 0x0000860000067ab9 */ /* 0x000fc60000000a00 */
[----:B------:R-:W-:Y:S02]  /*0180*/  IMAD.U32 R13, RZ, RZ, UR5 ;  /* 0x00000005ff0d7e24 */ /* 0x000fe4000f8e00ff */
[----:B------:R-:W-:-:S05]  /*0190*/  IMAD.WIDE.U32 R12, R17, 0x2, R12 ;  /* 0x00000002110c7825 */ /* 0x000fca00078e000c */
[----:B------:R-:W5:Y:S04]  /*01a0*/  LDG.E.U16 R24, desc[UR8][R12.64] ;  /* 0x000000080c187981 */ /* 0x000f68000c1e1500 */
[----:B------:R-:W4:Y:S04]  /*01b0*/  LDG.E.U16 R19, desc[UR8][R12.64+0x100] ;  /* 0x000100080c137981 */ /* 0x000f28000c1e1500 */
[----:B------:R-:W4:Y:S04]  /*01c0*/  LDG.E.U16 R5, desc[UR8][R12.64+0x200] ;  /* 0x000200080c057981 */ /* 0x000f28000c1e1500 */
[----:B------:R-:W4:Y:S01]  /*01d0*/  LDG.E.U16 R12, desc[UR8][R12.64+0x300] ;  /* 0x000300080c0c7981 */ /* 0x000f22000c1e1500 */
[----:B------:R-:W-:-:S04]  /*01e0*/  UIADD3 UR5, UP0, UR4, UR6, URZ ;  /* 0x0000000604057290 */ /* 0x000fc8000ff1e03f */
[----:B------:R-:W-:Y:S01]  /*01f0*/  UIADD3.X UR6, URZ, UR7, URZ, UP0, !UPT ;  /* 0x000000073f067290 */ /* 0x000fe200087fe43f */
[----:B--2---:R-:W-:-:S04]  /*0200*/  PRMT R6, R8, 0x8880, RZ ;  /* 0x0000888008067816 */ /* 0x004fc800000000ff */
[----:B------:R-:W-:-:S04]  /*0210*/  IABS R16, R6 ;  /* 0x0000000600107213 */ /* 0x000fc80000000000 */
[----:B------:R-:W0:Y:S01]  /*0220*/  I2F.RP R0, R16 ;  /* 0x0000001000007306 */ /* 0x000e220000209400 */
[----:B---3--:R-:W-:-:S04]  /*0230*/  PRMT R3, R10, 0x8880, RZ ;  /* 0x000088800a037816 */ /* 0x008fc800000000ff */
[----:B------:R-:W-:-:S03]  /*0240*/  IABS R18, R3 ;  /* 0x0000000300127213 */ /* 0x000fc60000000000 */
[----:B0-----:R-:W0:Y:S08]  /*0250*/  MUFU.RCP R0, R0 ;  /* 0x0000000000007308 */ /* 0x001e300000001000 */
[----:B------:R-:W1:Y:S01]  /*0260*/  I2F.RP R4, R18 ;  /* 0x0000001200047306 */ /* 0x000e620000209400 */
[----:B0-----:R-:W-:-:S07]  /*0270*/  VIADD R20, R0, 0xffffffe ;  /* 0x0ffffffe00147836 */ /* 0x001fce0000000000 */
[----:B------:R0:W2:Y:S08]  /*0280*/  F2I.FTZ.U32.TRUNC.NTZ R21, R20 ;  /* 0x0000001400157305 */ /* 0x0000b0000021f000 */
[----:B-1----:R-:W1:Y:S01]  /*0290*/  MUFU.RCP R4, R4 ;  /* 0x0000000400047308 */ /* 0x002e620000001000 */
[----:B0-----:R-:W-:Y:S02]  /*02a0*/  IMAD.MOV.U32 R20, RZ, RZ, RZ ;  /* 0x000000ffff147224 */ /* 0x001fe400078e00ff */
[----:B--2---:R-:W-:-:S04]  /*02b0*/  IMAD.MOV R25, RZ, RZ, -R21 ;  /* 0x000000ffff197224 */ /* 0x004fc800078e0a15 */
[----:B------:R-:W-:-:S04]  /*02c0*/  IMAD R25, R25, R16, RZ ;  /* 0x0000001019197224 */ /* 0x000fc800078e02ff */
[----:B------:R-:W-:-:S04]  /*02d0*/  IMAD.HI.U32 R25, R21, R25, R20 ;  /* 0x0000001915197227 */ /* 0x000fc800078e0014 */
[----:B-1----:R-:W-:Y:S02]  /*02e0*/  VIADD R20, R4, 0xffffffe ;  /* 0x0ffffffe04147836 */ /* 0x002fe40000000000 */
[----:B------:R0:W2:Y:S01]  /*02f0*/  LDG.E.U16 R4, desc[UR8][R22.64+0x300] ;  /* 0x0003000816047981 */ /* 0x0000a2000c1e1500 */
[----:B------:R-:W-:-:S04]  /*0300*/  PRMT R2, R8, 0x9991, RZ ;  /* 0x0000999108027816 */ /* 0x000fc800000000ff */
[----:B------:R-:W-:-:S04]  /*0310*/  IABS R9, R2 ;  /* 0x0000000200097213 */ /* 0x000fc80000000000 */
[----:B------:R-:W1:Y:S01]  /*0320*/  I2F.RP R14, R9 ;  /* 0x00000009000e7306 */ /* 0x000e620000209400 */
[----:B------:R-:W-:-:S04]  /*0330*/  PRMT R11, R10, 0x9991, RZ ;  /* 0x000099910a0b7816 */ /* 0x000fc800000000ff */
[----:B------:R-:W-:-:S03]  /*0340*/  IABS R0, R11 ;  /* 0x0000000b00007213 */ /* 0x000fc60000000000 */
[----:B-1----:R-:W1:Y:S08]  /*0350*/  MUFU.RCP R14, R14 ;  /* 0x0000000e000e7308 */ /* 0x002e700000001000 */
[----:B------:R-:W3:Y:S01]  /*0360*/  I2F.RP R27, R0 ;  /* 0x00000000001b7306 */ /* 0x000ee20000209400 */
[----:B-1----:R-:W-:-:S07]  /*0370*/  VIADD R15, R14, 0xffffffe ;  /* 0x0ffffffe0e0f7836 */ /* 0x002fce0000000000 */
[----:B------:R-:W1:Y:S08]  /*0380*/  F2I.FTZ.U32.TRUNC.NTZ R15, R15 ;  /* 0x0000000f000f7305 */ /* 0x000e70000021f000 */
[----:B---3--:R-:W3:Y:S01]  /*0390*/  MUFU.RCP R27, R27 ;  /* 0x0000001b001b7308 */ /* 0x008ee20000001000 */
[----:B-1----:R-:W-:-:S04]  /*03a0*/  IMAD.MOV R14, RZ, RZ, -R15 ;  /* 0x000000ffff0e7224 */ /* 0x002fc800078e0a0f */
[----:B------:R-:W-:Y:S02]  /*03b0*/  IMAD R29, R14, R9, RZ ;  /* 0x000000090e1d7224 */ /* 0x000fe400078e02ff */
[----:B------:R-:W-:Y:S02]  /*03c0*/  IMAD.MOV.U32 R14, RZ, RZ, RZ ;  /* 0x000000ffff0e7224 */ /* 0x000fe400078e00ff */
[----:B---3--:R-:W-:Y:S02]  /*03d0*/  VIADD R28, R27, 0xffffffe ;  /* 0x0ffffffe1b1c7836 */ /* 0x008fe40000000000 */
[----:B------:R-:W-:Y:S02]  /*03e0*/  IMAD.HI.U32 R26, R15, R29, R14 ;  /* 0x0000001d0f1a7227 */ /* 0x000fe400078e000e */
[----:B------:R-:W0:Y:S08]  /*03f0*/  F2I.FTZ.U32.TRUNC.NTZ R15, R28 ;  /* 0x0000001c000f7305 */ /* 0x000e30000021f000 */
[----:B------:R-:W1:Y:S01]  /*0400*/  F2I.FTZ.U32.TRUNC.NTZ R21, R20 ;  /* 0x0000001400157305 */ /* 0x000e62000021f000 */
[----:B0-----:R-:W-:-:S04]  /*0410*/  IMAD.MOV R23, RZ, RZ, -R15 ;  /* 0x000000ffff177224 */ /* 0x001fc800078e0a0f */
[----:B------:R-:W-:Y:S02]  /*0420*/  IMAD R23, R23, R0, RZ ;  /* 0x0000000017177224 */ /* 0x000fe400078e02ff */
[----:B-1----:R-:W-:Y:S02]  /*0430*/  IMAD.MOV R27, RZ, RZ, -R21 ;  /* 0x000000ffff1b7224 */ /* 0x002fe400078e0a15 */
[----:B------:R-:W-:Y:S02]  /*0440*/  IMAD.MOV.U32 R20, RZ, RZ, RZ ;  /* 0x000000ffff147224 */ /* 0x000fe400078e00ff */
[----:B------:R-:W-:Y:S02]  /*0450*/  IMAD R27, R27, R18, RZ ;  /* 0x000000121b1b7224 */ /* 0x000fe400078e02ff */
[----:B------:R-:W-:Y:S01]  /*0460*/  IMAD.HI.U32 R14, R15, R23, R14 ;  /* 0x000000170f0e7227 */ /* 0x000fe200078e000e */
[----:B-----5:R-:W-:Y:S02]  /*0470*/  PRMT R15, R24, 0x8880, RZ ;  /* 0x00008880180f7816 */ /* 0x020fe400000000ff */
[----:B------:R-:W-:Y:S01]  /*0480*/  IABS R22, R6 ;  /* 0x0000000600167213 */ /* 0x000fe20000000000 */
[----:B------:R-:W-:Y:S01]  /*0490*/  IMAD.HI.U32 R21, R21, R27, R20 ;  /* 0x0000001b15157227 */ /* 0x000fe200078e0014 */
[----:B------:R-:W-:-:S02]  /*04a0*/  IABS R20, R15 ;  /* 0x0000000f00147213 */ /* 0x000fc40000000000 */
[----:B------:R-:W-:Y:S01]  /*04b0*/  ISETP.GE.AND P2, PT, R15, RZ, PT ;  /* 0x000000ff0f00720c */ /* 0x000fe20003f46270 */
[----:B------:R-:W-:Y:S01]  /*04c0*/  IMAD.MOV R23, RZ, RZ, -R22 ;  /* 0x000000ffff177224 */ /* 0x000fe200078e0a16 */
[----:B------:R-:W-:Y:S01]  /*04d0*/  PRMT R15, R24, 0x9991, RZ ;  /* 0x00009991180f7816 */ /* 0x000fe200000000ff */
[----:B------:R-:W-:-:S04]  /*04e0*/  IMAD.HI.U32 R25, R25, R20, RZ ;  /* 0x0000001419197227 */ /* 0x000fc800078e00ff */
[----:B------:R-:W-:Y:S01]  /*04f0*/  IMAD R23, R25, R23, R20 ;  /* 0x0000001719177224 */ /* 0x000fe200078e0214 */
[----:B------:R-:W-:Y:S02]  /*0500*/  IABS R20, R2 ;  /* 0x0000000200147213 */ /* 0x000fe40000000000 */
[----:B------:R-:W-:Y:S02]  /*0510*/  IABS R25, R15 ;  /* 0x0000000f00197213 */ /* 0x000fe40000000000 */
[----:B----4-:R-:W-:Y:S01]  /*0520*/  PRMT R22, R19, 0x8880, RZ ;  /* 0x0000888013167816 */ /* 0x010fe200000000ff */
[----:B------:R-:W-:Y:S02]  /*0530*/  IMAD.MOV R20, RZ, RZ, -R20 ;  /* 0x000000ffff147224 */ /* 0x000fe400078e0a14 */
[----:B------:R-:W-:Y:S01]  /*0540*/  IMAD.HI.U32 R26, R26, R25, RZ ;  /* 0x000000191a1a7227 */ /* 0x000fe200078e00ff */
[----:B------:R-:W-:Y:S02]  /*0550*/  ISETP.GE.AND P0, PT, R15, RZ, PT ;  /* 0x000000ff0f00720c */ /* 0x000fe40003f06270 */
[----:B------:R-:W-:Y:S01]  /*0560*/  IABS R15, R3 ;  /* 0x00000003000f7213 */ /* 0x000fe20000000000 */
[----:B------:R-:W-:Y:S01]  /*0570*/  IMAD R20, R26, R20, R25 ;  /* 0x000000141a147224 */ /* 0x000fe200078e0219 */
[----:B------:R-:W-:-:S02]  /*0580*/  IABS R26, R22 ;  /* 0x00000016001a7213 */ /* 0x000fc40000000000 */
[----:B------:R-:W-:Y:S01]  /*0590*/  PRMT R25, R7, 0x8880, RZ ;  /* 0x0000888007197816 */ /* 0x000fe200000000ff */
[----:B------:R-:W-:Y:S02]  /*05a0*/  IMAD.MOV R15, RZ, RZ, -R15 ;  /* 0x000000ffff0f7224 */ /* 0x000fe400078e0a0f */
[----:B------:R-:W-:-:S04]  /*05b0*/  IMAD.HI.U32 R21, R21, R26, RZ ;  /* 0x0000001a15157227 */ /* 0x000fc800078e00ff */
[----:B------:R-:W-:Y:S01]  /*05c0*/  IMAD R21, R21, R15, R26 ;  /* 0x0000000f15157224 */ /* 0x000fe200078e021a */
[----:B------:R-:W-:-:S04]  /*05d0*/  IABS R26, R25 ;  /* 0x00000019001a7213 */ /* 0x000fc80000000000 */
[----:B------:R-:W0:Y:S01]  /*05e0*/  I2F.RP R28, R26 ;  /* 0x0000001a001c7306 */ /* 0x000e220000209400 */
[----:B------:R-:W-:Y:S02]  /*05f0*/  ISETP.GT.U32.AND P1, PT, R16, R23, PT ;  /* 0x000000171000720c */ /* 0x000fe40003f24070 */
[----:B------:R-:W-:Y:S02]  /*0600*/  PRMT R24, R19, 0x9991, RZ ;  /* 0x0000999113187816 */ /* 0x000fe400000000ff */
[----:B------:R-:W-:Y:S02]  /*0610*/  IABS R15, R11 ;  /* 0x0000000b000f7213 */ /* 0x000fe40000000000 */
[----:B------:R-:W-:Y:S02]  /*0620*/  IABS R19, R24 ;  /* 0x0000001800137213 */ /* 0x000fe40000000000 */
[----:B------:R-:W-:Y:S01]  /*0630*/  ISETP.GT.U32.AND P3, PT, R9, R20, PT ;  /* 0x000000140900720c */ /* 0x000fe20003f64070 */
[----:B0-----:R-:W0:Y:S04]  /*0640*/  MUFU.RCP R28, R28 ;  /* 0x0000001c001c7308 */ /* 0x001e280000001000 */
[----:B------:R-:W-:-:S02]  /*0650*/  @!P1 IMAD.IADD R23, R23, 0x1, -R16 ;  /* 0x0000000117179824 */ /* 0x000fc400078e0a10 */
[----:B------:R-:W-:Y:S02]  /*0660*/  IMAD.MOV R15, RZ, RZ, -R15 ;  /* 0x000000ffff0f7224 */ /* 0x000fe400078e0a0f */
[----:B------:R-:W-:Y:S01]  /*0670*/  IMAD.HI.U32 R14, R14, R19, RZ ;  /* 0x000000130e0e7227 */ /* 0x000fe200078e00ff */
[----:B------:R-:W-:-:S03]  /*0680*/  ISETP.GT.U32.AND P1, PT, R16, R23, PT ;  /* 0x000000171000720c */ /* 0x000fc60003f24070 */
[----:B------:R-:W-:Y:S02]  /*0690*/  IMAD R19, R14, R15, R19 ;  /* 0x0000000f0e137224 */ /* 0x000fe400078e0213 */
[----:B------:R-:W-:Y:S02]  /*06a0*/  IMAD.U32 R14, RZ, RZ, UR5 ;  /* 0x00000005ff0e7e24 */ /* 0x000fe4000f8e00ff */
[----:B------:R-:W-:Y:S02]  /*06b0*/  IMAD.U32 R15, RZ, RZ, UR6 ;  /* 0x00000006ff0f7e24 */ /* 0x000fe4000f8e00ff */
[----:B------:R-:W-:-:S04]  /*06c0*/  IMAD.WIDE R14, R17, 0x2, R14 ;  /* 0x00000002110e7825 */ /* 0x000fc800078e020e */
[----:B0-----:R-:W-:Y:S02]  /*06d0*/  VIADD R17, R28, 0xffffffe ;  /* 0x0ffffffe1c117836 */ /* 0x001fe40000000000 */
[----:B------:R-:W-:Y:S01]  /*06e0*/  @!P3 IMAD.IADD R20, R20, 0x1, -R9 ;  /* 0x000000011414b824 */ /* 0x000fe200078e0a09 */
[C---:B------:R-:W-:Y:S01]  /*06f0*/  PRMT R27, R8.reuse, 0x7770, RZ ;  /* 0x00007770081b7816 */ /* 0x040fe200000000ff */
[----:B------:R-:W-:Y:S02]  /*0700*/  @!P1 IMAD.IADD R23, R23, 0x1, -R16 ;  /* 0x0000000117179824 */ /* 0x000fe400078e0a10 */
[----:B------:R-:W0:Y:S01]  /*0710*/  F2I.FTZ.U32.TRUNC.NTZ R17, R17 ;  /* 0x0000001100117305 */ /* 0x000e22000021f000 */
[----:B------:R-:W-:Y:S02]  /*0720*/  ISETP.GT.U32.AND P3, PT, R9, R20, PT ;  /* 0x000000140900720c */ /* 0x000fe40003f64070 */
[----:B------:R-:W-:Y:S02]  /*0730*/  ISETP.NE.AND P1, PT, R27, RZ, PT ;  /* 0x000000ff1b00720c */ /* 0x000fe40003f25270 */
[----:B------:R-:W-:Y:S01]  /*0740*/  PRMT R8, R8, 0x7771, RZ ;  /* 0x0000777108087816 */ /* 0x000fe200000000ff */
[----:B------:R-:W-:-:S02]  /*0750*/  @!P2 IMAD.MOV R23, RZ, RZ, -R23 ;  /* 0x000000ffff17a224 */ /* 0x000fc400078e0a17 */
[----:B------:R-:W-:-:S06]  /*0760*/  IMAD.MOV.U32 R16, RZ, RZ, RZ ;  /* 0x000000ffff107224 */ /* 0x000fcc00078e00ff */
[----:B------:R-:W-:Y:S02]  /*0770*/  @!P3 IMAD.IADD R20, R20, 0x1, -R9 ;  /* 0x000000011414b824 */ /* 0x000fe400078e0a09 */
[----:B0-----:R-:W-:Y:S01]  /*0780*/  IMAD.MOV R9, RZ, RZ, -R17 ;  /* 0x000000ffff097224 */ /* 0x001fe200078e0a11 */
[----:B------:R-:W-:Y:S02]  /*0790*/  @!P1 LOP3.LUT R23, RZ, R6, RZ, 0x33, !PT ;  /* 0x00000006ff179212 */ /* 0x000fe400078e33ff */
[----:B------:R-:W-:Y:S01]  /*07a0*/  ISETP.NE.AND P1, PT, R8, RZ, PT ;  /* 0x000000ff0800720c */ /* 0x000fe20003f25270 */
[----:B------:R-:W-:Y:S01]  /*07b0*/  IMAD R9, R9, R26, RZ ;  /* 0x0000001a09097224 */ /* 0x000fe200078e02ff */
[----:B------:R-:W-:-:S03]  /*07c0*/  PRMT R6, R5, 0x8880, RZ ;  /* 0x0000888005067816 */ /* 0x000fc600000000ff */
[----:B------:R-:W-:Y:S01]  /*07d0*/  IMAD.HI.U32 R16, R17, R9, R16 ;  /* 0x0000000911107227 */ /* 0x000fe200078e0010 */
[----:B------:R-:W-:Y:S02]  /*07e0*/  IABS R13, R6 ;  /* 0x00000006000d7213 */ /* 0x000fe40000000000 */
[----:B------:R-:W-:Y:S01]  /*07f0*/  IABS R9, R25 ;  /* 0x0000001900097213 */ /* 0x000fe20000000000 */
[----:B------:R-:W-:Y:S02]  /*0800*/  @!P0 IMAD.MOV R20, RZ, RZ, -R20 ;  /* 0x000000ffff148224 */ /* 0x000fe400078e0a14 */
[----:B------:R-:W-:Y:S02]  /*0810*/  IMAD.HI.U32 R16, R16, R13, RZ ;  /* 0x0000000d10107227 */ /* 0x000fe400078e00ff */
[----:B------:R-:W-:Y:S02]  /*0820*/  @!P1 LOP3.LUT R20, RZ, R2, RZ, 0x33, !PT ;  /* 0x00000002ff149212 */ /* 0x000fe400078e33ff */
[----:B------:R-:W-:Y:S01]  /*0830*/  IMAD.MOV R9, RZ, RZ, -R9 ;  /* 0x000000ffff097224 */ /* 0x000fe200078e0a09 */
[----:B------:R-:W-:-:S02]  /*0840*/  LOP3.LUT R2, R27, R23, RZ, 0x3c, !PT ;  /* 0x000000171b027212 */ /* 0x000fc400078e3cff */
[----:B------:R-:W-:Y:S01]  /*0850*/  LOP3.LUT P0, RZ, R23, 0xff, RZ, 0xc0, !PT ;  /* 0x000000ff17ff7812 */ /* 0x000fe2000780c0ff */
[----:B------:R-:W-:Y:S01]  /*0860*/  IMAD R13, R16, R9, R13 ;  /* 0x00000009100d7224 */ /* 0x000fe200078e020d */
[----:B------:R-:W-:Y:S02]  /*0870*/  PRMT R2, R2, 0x8880, RZ ;  /* 0x0000888002027816 */ /* 0x000fe400000000ff */
[----:B------:R-:W-:Y:S02]  /*0880*/  PRMT R16, R7, 0x9991, RZ ;  /* 0x0000999107107816 */ /* 0x000fe400000000ff */
[----:B------:R-:W-:-:S03]  /*0890*/  ISETP.GT.OR P0, PT, R2, -0x1, !P0 ;  /* 0xffffffff0200780c */ /* 0x000fc60004704670 */
[----:B------:R-:W-:-:S05]  /*08a0*/  IMAD.MOV.U32 R2, RZ, RZ, R16 ;  /* 0x000000ffff027224 */ /* 0x000fca00078e0010 */
[----:B------:R-:W-:-:S04]  /*08b0*/  IABS R16, R2 ;  /* 0x0000000200107213 */ /* 0x000fc80000000000 */
[----:B------:R-:W0:Y:S01]  /*08c0*/  I2F.RP R17, R16 ;  /* 0x0000001000117306 */ /* 0x000e220000209400 */
[----:B------:R-:W-:Y:S02]  /*08d0*/  LOP3.LUT R9, R8, R20, RZ, 0x3c, !PT ;  /* 0x0000001408097212 */ /* 0x000fe400078e3cff */
[----:B------:R-:W-:-:S05]  /*08e0*/  LOP3.LUT P1, RZ, R20, 0xff, RZ, 0xc0, !PT ;  /* 0x000000ff14ff7812 */ /* 0x000fca000782c0ff */
[----:B0-----:R-:W0:Y:S01]  /*08f0*/  MUFU.RCP R17, R17 ;  /* 0x0000001100117308 */ /* 0x001e220000001000 */
[----:B------:R-:W-:Y:S02]  /*0900*/  PRMT R9, R9, 0x8880, RZ ;  /* 0x0000888009097816 */ /* 0x000fe400000000ff */
[----:B------:R-:W-:Y:S02]  /*0910*/  SEL R28, R27, RZ, !P0 ;  /* 0x000000ff1b1c7207 */ /* 0x000fe40004000000 */
[----:B------:R-:W-:Y:S02]  /*0920*/  ISETP.GT.OR P1, PT, R9, -0x1, !P1 ;  /* 0xffffffff0900780c */ /* 0x000fe40004f24670 */
[----:B------:R-:W-:Y:S01]  /*0930*/  ISETP.GT.U32.AND P0, PT, R18, R21, PT ;  /* 0x000000151200720c */ /* 0x000fe20003f04070 */
[----:B0-----:R-:W-:-:S06]  /*0940*/  VIADD R9, R17, 0xffffffe ;  /* 0x0ffffffe11097836 */ /* 0x001fcc0000000000 */
[----:B------:R-:W0:Y:S06]  /*0950*/  F2I.FTZ.U32.TRUNC.NTZ R9, R9 ;  /* 0x0000000900097305 */ /* 0x000e2c000021f000 */
[----:B------:R-:W-:Y:S01]  /*0960*/  @!P0 IMAD.IADD R21, R21, 0x1, -R18 ;  /* 0x0000000115158824 */ /* 0x000fe200078e0a12 */
[----:B------:R-:W-:Y:S02]  /*0970*/  ISETP.GT.U32.AND P2, PT, R0, R19, PT ;  /* 0x000000130000720c */ /* 0x000fe40003f44070 */
[----:B------:R-:W-:Y:S02]  /*0980*/  SEL R27, R8, RZ, !P1 ;  /* 0x000000ff081b7207 */ /* 0x000fe40004800000 */
[----:B------:R-:W-:Y:S01]  /*0990*/  ISETP.GT.U32.AND P0, PT, R18, R21, PT ;  /* 0x000000151200720c */ /* 0x000fe20003f04070 */
[----:B------:R-:W-:Y:S01]  /*09a0*/  IMAD.MOV.U32 R8, RZ, RZ, RZ ;  /* 0x000000ffff087224 */ /* 0x000fe200078e00ff */
[----:B------:R-:W-:Y:S01]  /*09b0*/  ISETP.GE.AND P1, PT, R22, RZ, PT ;  /* 0x000000ff1600720c */ /* 0x000fe20003f26270 */
[----:B------:R-:W-:-:S02]  /*09c0*/  IMAD.IADD R20, R20, 0x1, R27 ;  /* 0x0000000114147824 */ /* 0x000fc400078e021b */
[----:B0-----:R-:W-:Y:S01]  /*09d0*/  IMAD.MOV R29, RZ, RZ, -R9 ;  /* 0x000000ffff1d7224 */ /* 0x001fe200078e0a09 */
[----:B--2---:R-:W-:-:S03]  /*09e0*/  PRMT R17, R4, 0x8880, RZ ;  /* 0x0000888004117816 */ /* 0x004fc600000000ff */
[----:B------:R-:W-:Y:S02]  /*09f0*/  IMAD R27, R29, R16, RZ ;  /* 0x000000101d1b7224 */ /* 0x000fe400078e02ff */
[----:B------:R-:W-:Y:S01]  /*0a00*/  @!P2 IMAD.IADD R19, R19, 0x1, -R0 ;  /* 0x000000011313a824 */ /* 0x000fe200078e0a00 */
[----:B------:R-:W-:Y:S01]  /*0a10*/  IABS R22, R17 ;  /* 0x0000001100167213 */ /* 0x000fe20000000000 */
[----:B------:R-:W-:-:S03]  /*0a20*/  IMAD.HI.U32 R8, R9, R27, R8 ;  /* 0x0000001b09087227 */ /* 0x000fc600078e0008 */
[----:B------:R-:W0:Y:S01]  /*0a30*/  I2F.RP R9, R22 ;  /* 0x0000001600097306 */ /* 0x000e220000209400 */
[----:B------:R-:W-:Y:S01]  /*0a40*/  @!P0 IMAD.IADD R21, R21, 0x1, -R18 ;  /* 0x0000000115158824 */ /* 0x000fe200078e0a12 */
[----:B------:R-:W-:-:S13]  /*0a50*/  ISETP.GT.U32.AND P0, PT, R0, R19, PT ;  /* 0x000000130000720c */ /* 0x000fda0003f04070 */
[----:B------:R-:W-:Y:S01]  /*0a60*/  @!P0 IMAD.IADD R19, R19, 0x1, -R0 ;  /* 0x0000000113138824 */ /* 0x000fe200078e0a00 */
[----:B0-----:R-:W0:Y:S01]  /*0a70*/  MUFU.RCP R9, R9 ;  /* 0x0000000900097308 */ /* 0x001e220000001000 */
[----:B------:R-:W-:-:S04]  /*0a80*/  PRMT R0, R10, 0x7770, RZ ;  /* 0x000077700a007816 */ /* 0x000fc800000000ff */
[----:B------:R-:W-:Y:S01]  /*0a90*/  ISETP.NE.AND P0, PT, R0, RZ, PT ;  /* 0x000000ff0000720c */ /* 0x000fe20003f05270 */
[----:B------:R-:W-:Y:S02]  /*0aa0*/  @!P1 IMAD.MOV R21, RZ, RZ, -R21 ;  /* 0x000000ffff159224 */ /* 0x000fe400078e0a15 */
[----:B------:R-:W-:Y:S02]  /*0ab0*/  IMAD.IADD R23, R23, 0x1, R28 ;  /* 0x0000000117177824 */ /* 0x000fe400078e021c */
[----:B0-----:R-:W-:-:S08]  /*0ac0*/  VIADD R18, R9, 0xffffffe ;  /* 0x0ffffffe09127836 */ /* 0x001fd00000000000 */
[----:B------:R-:W-:Y:S02]  /*0ad0*/  @!P0 LOP3.LUT R21, RZ, R3, RZ, 0x33, !PT ;  /* 0x00000003ff158212 */ /* 0x000fe400078e33ff */
[----:B------:R-:W-:Y:S01]  /*0ae0*/  PRMT R3, R4, 0x9991, RZ ;  /* 0x0000999104037816 */ /* 0x000fe200000000ff */
[----:B------:R0:W-:Y:S03]  /*0af0*/  F2I.FTZ.U32.TRUNC.NTZ R9, R18 ;  /* 0x0000001200097305 */ /* 0x0001e6000021f000 */
[----:B0-----:R-:W-:-:S05]  /*0b00*/  IABS R18, R3 ;  /* 0x0000000300127213 */ /* 0x001fca0000000000 */
[----:B------:R-:W0:Y:S01]  /*0b10*/  I2F.RP R28, R18 ;  /* 0x00000012001c7306 */ /* 0x000e220000209400 */
[----:B------:R-:W-:Y:S02]  /*0b20*/  PRMT R5, R5, 0x9991, RZ ;  /* 0x0000999105057816 */ /* 0x000fe400000000ff */
[----:B------:R-:W-:Y:S02]  /*0b30*/  ISETP.GE.AND P3, PT, R24, RZ, PT ;  /* 0x000000ff1800720c */ /* 0x000fe40003f66270 */
[----:B------:R-:W-:Y:S02]  /*0b40*/  IABS R27, R5 ;  /* 0x00000005001b7213 */ /* 0x000fe40000000000 */
[----:B------:R-:W-:Y:S01]  /*0b50*/  IABS R24, R2 ;  /* 0x0000000200187213 */ /* 0x000fe20000000000 */
[----:B0-----:R-:W0:Y:S04]  /*0b60*/  MUFU.RCP R28, R28 ;  /* 0x0000001c001c7308 */ /* 0x001e280000001000 */
[----:B------:R-:W-:-:S02]  /*0b70*/  IMAD.MOV R24, RZ, RZ, -R24 ;  /* 0x000000ffff187224 */ /* 0x000fc400078e0a18 */
[----:B------:R-:W-:-:S04]  /*0b80*/  IMAD.HI.U32 R8, R8, R27, RZ ;  /* 0x0000001b08087227 */ /* 0x000fc800078e00ff */
[----:B------:R-:W-:Y:S01]  /*0b90*/  IMAD.MOV R29, RZ, RZ, -R9 ;  /* 0x000000ffff1d7224 */ /* 0x000fe200078e0a09 */
[----:B------:R-:W-:Y:S01]  /*0ba0*/  PRMT R10, R10, 0x7771, RZ ;  /* 0x000077710a0a7816 */ /* 0x000fe200000000ff */
[----:B------:R-:W-:Y:S02]  /*0bb0*/  IMAD R27, R8, R24, R27 ;  /* 0x00000018081b7224 */ /* 0x000fe400078e021b */
[----:B------:R-:W-:Y:S02]  /*0bc0*/  IMAD R29, R29, R22, RZ ;  /* 0x000000161d1d7224 */ /* 0x000fe400078e02ff */
[----:B------:R-:W-:Y:S01]  /*0bd0*/  IMAD.MOV.U32 R8, RZ, RZ, RZ ;  /* 0x000000ffff087224 */ /* 0x000fe200078e00ff */
[----:B------:R-:W-:Y:S02]  /*0be0*/  ISETP.GT.U32.AND P2, PT, R26, R13, PT ;  /* 0x0000000d1a00720c */ /* 0x000fe40003f44070 */
[----:B------:R-:W-:Y:S01]  /*0bf0*/  ISETP.NE.AND P0, PT, R10, RZ, PT ;  /* 0x000000ff0a00720c */ /* 0x000fe20003f05270 */
[----:B------:R-:W-:-:S04]  /*0c00*/  IMAD.HI.U32 R24, R9, R29, R8 ;  /* 0x0000001d09187227 */ /* 0x000fc800078e0008 */
[----:B0-----:R-:W-:Y:S01]  /*0c10*/  VIADD R9, R28, 0xffffffe ;  /* 0x0ffffffe1c097836 */ /* 0x001fe20000000000 */
[----:B------:R-:W-:-:S05]  /*0c20*/  LOP3.LUT R8, R0, R21, RZ, 0x3c, !PT ;  /* 0x0000001500087212 */ /* 0x000fca00078e3cff */
[----:B------:R-:W0:Y:S01]  /*0c30*/  F2I.FTZ.U32.TRUNC.NTZ R9, R9 ;  /* 0x0000000900097305 */ /* 0x000e22000021f000 */
[----:B------:R-:W-:Y:S01]  /*0c40*/  @!P3 IMAD.MOV R19, RZ, RZ, -R19 ;  /* 0x000000ffff13b224 */ /* 0x000fe200078e0a13 */
[----:B------:R-:W-:Y:S01]  /*0c50*/  PRMT R8, R8, 0x8880, RZ ;  /* 0x0000888008087816 */ /* 0x000fe200000000ff */
[----:B------:R-:W-:Y:S01]  /*0c60*/  @!P2 IMAD.IADD R13, R13, 0x1, -R26 ;  /* 0x000000010d0da824 */ /* 0x000fe200078e0a1a */
[----:B------:R-:W-:Y:S02]  /*0c70*/  LOP3.LUT P1, RZ, R21, 0xff, RZ, 0xc0, !PT ;  /* 0x000000ff15ff7812 */ /* 0x000fe4000782c0ff */
[----:B------:R-:W-:Y:S02]  /*0c80*/  @!P0 LOP3.LUT R19, RZ, R11, RZ, 0x33, !PT ;  /* 0x0000000bff138212 */ /* 0x000fe400078e33ff */
[----:B------:R-:W-:Y:S02]  /*0c90*/  ISETP.GT.OR P1, PT, R8, -0x1, !P1 ;  /* 0xffffffff0800780c */ /* 0x000fe40004f24670 */
[----:B------:R-:W-:-:S02]  /*0ca0*/  LOP3.LUT R8, R10, R19, RZ, 0x3c, !PT ;  /* 0x000000130a087212 */ /* 0x000fc400078e3cff */
[----:B------:R-:W-:Y:S02]  /*0cb0*/  ISETP.GT.U32.AND P3, PT, R26, R13, PT ;  /* 0x0000000d1a00720c */ /* 0x000fe40003f64070 */
[----:B------:R-:W-:Y:S01]  /*0cc0*/  ISETP.GT.U32.AND P4, PT, R16, R27, PT ;  /* 0x0000001b1000720c */ /* 0x000fe20003f84070 */
[----:B0-----:R-:W-:Y:S01]  /*0cd0*/  IMAD.MOV R11, RZ, RZ, -R9 ;  /* 0x000000ffff0b7224 */ /* 0x001fe200078e0a09 */
[----:B------:R-:W-:Y:S02]  /*0ce0*/  PRMT R8, R8, 0x8880, RZ ;  /* 0x0000888008087816 */ /* 0x000fe400000000ff */
[----:B------:R-:W-:Y:S01]  /*0cf0*/  LOP3.LUT P0, RZ, R19, 0xff, RZ, 0xc0, !PT ;  /* 0x000000ff13ff7812 */ /* 0x000fe2000780c0ff */
[----:B------:R-:W-:Y:S01]  /*0d00*/  IMAD R11, R11, R18, RZ ;  /* 0x000000120b0b7224 */ /* 0x000fe200078e02ff */
[----:B------:R-:W-:Y:S02]  /*0d10*/  ISETP.GE.AND P2, PT, R5, RZ, PT ;  /* 0x000000ff0500720c */ /* 0x000fe40003f46270 */
[----:B------:R-:W-:Y:S01]  /*0d20*/  ISETP.GT.OR P0, PT, R8, -0x1, !P0 ;  /* 0xffffffff0800780c */ /* 0x000fe20004704670 */
[----:B------:R-:W-:Y:S01]  /*0d30*/  IMAD.MOV.U32 R8, RZ, RZ, RZ ;  /* 0x000000ffff087224 */ /* 0x000fe200078e00ff */
[----:B------:R-:W-:Y:S01]  /*0d40*/  PRMT R5, R12, 0x8880, RZ ;  /* 0x000088800c057816 */ /* 0x000fe200000000ff */
[----:B------:R-:W-:-:S02]  /*0d50*/  @!P3 IMAD.IADD R13, R13, 0x1, -R26 ;  /* 0x000000010d0db824 */ /* 0x000fc400078e0a1a */
[----:B------:R-:W-:Y:S01]  /*0d60*/  IMAD.HI.U32 R8, R9, R11, R8 ;  /* 0x0000000b09087227 */ /* 0x000fe200078e0008 */
[----:B------:R-:W-:Y:S02]  /*0d70*/  ISETP.GE.AND P3, PT, R5, RZ, PT ;  /* 0x000000ff0500720c */ /* 0x000fe40003f66270 */
[----:B------:R-:W-:Y:S01]  /*0d80*/  IABS R9, R5 ;  /* 0x0000000500097213 */ /* 0x000fe20000000000 */
[----:B------:R-:W-:Y:S01]  /*0d90*/  @!P4 IMAD.IADD R27, R27, 0x1, -R16 ;  /* 0x000000011b1bc824 */ /* 0x000fe200078e0a10 */
[----:B------:R-:W-:Y:S02]  /*0da0*/  IABS R5, R17 ;  /* 0x0000001100057213 */ /* 0x000fe40000000000 */
[----:B------:R-:W-:Y:S01]  /*0db0*/  ISETP.GE.AND P5, PT, R6, RZ, PT ;  /* 0x000000ff0600720c */ /* 0x000fe20003fa6270 */
[----:B------:R-:W-:Y:S01]  /*0dc0*/  IMAD.HI.U32 R24, R24, R9, RZ ;  /* 0x0000000918187227 */ /* 0x000fe200078e00ff */
[----:B------:R-:W-:-:S03]  /*0dd0*/  ISETP.GT.U32.AND P4, PT, R16, R27, PT ;  /* 0x0000001b1000720c */ /* 0x000fc60003f84070 */
[----:B------:R-:W-:Y:S01]  /*0de0*/  IMAD.MOV R6, RZ, RZ, -R5 ;  /* 0x000000ffff067224 */ /* 0x000fe200078e0a05 */
[----:B------:R-:W-:-:S03]  /*0df0*/  PRMT R5, R12, 0x9991, RZ ;  /* 0x000099910c057816 */ /* 0x000fc600000000ff */
[----:B------:R-:W-:Y:S01]  /*0e00*/  IMAD R9, R24, R6, R9 ;  /* 0x0000000618097224 */ /* 0x000fe200078e0209 */
[----:B------:R-:W-:Y:S02]  /*0e10*/  IABS R11, R5 ;  /* 0x00000005000b7213 */ /* 0x000fe40000000000 */
[----:B------:R-:W-:-:S03]  /*0e20*/  IABS R6, R3 ;  /* 0x0000000300067213 */ /* 0x000fc60000000000 */
[----:B------:R-:W-:-:S04]  /*0e30*/  IMAD.HI.U32 R8, R8, R11, RZ ;  /* 0x0000000b08087227 */ /* 0x000fc800078e00ff */
[----:B------:R-:W-:Y:S02]  /*0e40*/  IMAD.MOV R6, RZ, RZ, -R6 ;  /* 0x000000ffff067224 */ /* 0x000fe400078e0a06 */
[----:B------:R-:W-:Y:S01]  /*0e50*/  @!P4 IMAD.IADD R27, R27, 0x1, -R16 ;  /* 0x000000011b1bc824 */ /* 0x000fe200078e0a10 */
[----:B------:R-:W-:Y:S01]  /*0e60*/  ISETP.GT.U32.AND P4, PT, R22, R9, PT ;  /* 0x000000091600720c */ /* 0x000fe20003f84070 */
[----:B------:R-:W-:-:S05]  /*0e70*/  IMAD R11, R8, R6, R11 ;  /* 0x00000006080b7224 */ /* 0x000fca00078e020b */
[----:B------:R-:W-:-:S07]  /*0e80*/  ISETP.GT.U32.AND P6, PT, R18, R11, PT ;  /* 0x0000000b1200720c */ /* 0x000fce0003fc4070 */
[----:B------:R-:W-:-:S05]  /*0e90*/  @!P4 IMAD.IADD R9, R9, 0x1, -R22 ;  /* 0x000000010909c824 */ /* 0x000fca00078e0a16 */
[----:B------:R-:W-:Y:S01]  /*0ea0*/  ISETP.GT.U32.AND P4, PT, R22, R9, PT ;  /* 0x000000091600720c */ /* 0x000fe20003f84070 */
[----:B------:R-:W-:-:S05]  /*0eb0*/  @!P6 IMAD.IADD R11, R11, 0x1, -R18 ;  /* 0x000000010b0be824 */ /* 0x000fca00078e0a12 */
[----:B------:R-:W-:Y:S02]  /*0ec0*/  ISETP.GT.U32.AND P6, PT, R18, R11, PT ;  /* 0x0000000b1200720c */ /* 0x000fe40003fc4070 */
[C---:B------:R-:W-:Y:S02]  /*0ed0*/  PRMT R6, R4.reuse, 0x7770, RZ ;  /* 0x0000777004067816 */ /* 0x040fe400000000ff */
[----:B------:R-:W-:-:S03]  /*0ee0*/  PRMT R4, R4, 0x7771, RZ ;  /* 0x0000777104047816 */ /* 0x000fc600000000ff */
[----:B------:R-:W-:Y:S01]  /*0ef0*/  @!P4 IMAD.IADD R9, R9, 0x1, -R22 ;  /* 0x000000010909c824 */ /* 0x000fe200078e0a16 */
[----:B------:R-:W-:Y:S02]  /*0f00*/  ISETP.GE.AND P4, PT, R5, RZ, PT ;  /* 0x000000ff0500720c */ /* 0x000fe40003f86270 */
[C---:B------:R-:W-:Y:S02]  /*0f10*/  PRMT R5, R7.reuse, 0x7770, RZ ;  /* 0x0000777007057816 */ /* 0x040fe400000000ff */
[----:B------:R-:W-:Y:S01]  /*0f20*/  PRMT R7, R7, 0x7771, RZ ;  /* 0x0000777107077816 */ /* 0x000fe200000000ff */
[----:B------:R-:W-:Y:S01]  /*0f30*/  @!P6 IMAD.IADD R11, R11, 0x1, -R18 ;  /* 0x000000010b0be824 */ /* 0x000fe200078e0a12 */
[----:B------:R-:W-:Y:S01]  /*0f40*/  SEL R0, R0, RZ, !P1 ;  /* 0x000000ff00007207 */ /* 0x000fe20004800000 */
[----:B------:R-:W-:Y:S01]  /*0f50*/  @!P5 IMAD.MOV R13, RZ, RZ, -R13 ;  /* 0x000000ffff0dd224 */ /* 0x000fe200078e0a0d */
[----:B------:R-:W-:Y:S02]  /*0f60*/  SEL R10, R10, RZ, !P0 ;  /* 0x000000ff0a0a7207 */ /* 0x000fe40004000000 */
[----:B------:R-:W-:-:S02]  /*0f70*/  ISETP.NE.AND P5, PT, R5, RZ, PT ;  /* 0x000000ff0500720c */ /* 0x000fc40003fa5270 */
[----:B------:R-:W-:Y:S02]  /*0f80*/  ISETP.NE.AND P1, PT, R7, RZ, PT ;  /* 0x000000ff0700720c */ /* 0x000fe40003f25270 */
[----:B------:R-:W-:Y:S02]  /*0f90*/  ISETP.NE.AND P0, PT, R6, RZ, PT ;  /* 0x000000ff0600720c */ /* 0x000fe40003f05270 */
[----:B------:R-:W-:Y:S01]  /*0fa0*/  ISETP.NE.AND P6, PT, R4, RZ, PT ;  /* 0x000000ff0400720c */ /* 0x000fe20003fc5270 */
[----:B------:R-:W-:Y:S02]  /*0fb0*/  @!P2 IMAD.MOV R27, RZ, RZ, -R27 ;  /* 0x000000ffff1ba224 */ /* 0x000fe400078e0a1b */
[----:B------:R-:W-:Y:S02]  /*0fc0*/  @!P3 IMAD.MOV R9, RZ, RZ, -R9 ;  /* 0x000000ffff09b224 */ /* 0x000fe400078e0a09 */
[----:B------:R-:W-:Y:S02]  /*0fd0*/  @!P4 IMAD.MOV R11, RZ, RZ, -R11 ;  /* 0x000000ffff0bc224 */ /* 0x000fe400078e0a0b */
[----:B------:R-:W-:-:S02]  /*0fe0*/  @!P5 LOP3.LUT R13, RZ, R25, RZ, 0x33, !PT ;  /* 0x00000019ff0dd212 */ /* 0x000fc400078e33ff */
[----:B------:R-:W-:Y:S02]  /*0ff0*/  @!P1 LOP3.LUT R27, RZ, R2, RZ, 0x33, !PT ;  /* 0x00000002ff1b9212 */ /* 0x000fe400078e33ff */
[----:B------:R-:W-:Y:S02]  /*1000*/  @!P0 LOP3.LUT R9, RZ, R17, RZ, 0x33, !PT ;  /* 0x00000011ff098212 */ /* 0x000fe400078e33ff */
[----:B------:R-:W-:Y:S01]  /*1010*/  @!P6 LOP3.LUT R11, RZ, R3, RZ, 0x33, !PT ;  /* 0x00000003ff0be212 */ /* 0x000fe200078e33ff */
[----:B------:R-:W-:Y:S01]  /*1020*/  IMAD.IADD R21, R21, 0x1, R0 ;  /* 0x0000000115157824 */ /* 0x000fe200078e0200 */
[----:B------:R-:W-:Y:S01]  /*1030*/  LOP3.LUT R2, R5, R13, RZ, 0x3c, !PT ;  /* 0x0000000d05027212 */ /* 0x000fe200078e3cff */
[----:B------:R-:W-:Y:S01]  /*1040*/  IMAD.IADD R0, R19, 0x1, R10 ;  /* 0x0000000113007824 */ /* 0x000fe200078e020a */
[----:B------:R-:W-:Y:S02]  /*1050*/  LOP3.LUT R3, R7, R27, RZ, 0x3c, !PT ;  /* 0x0000001b07037212 */ /* 0x000fe400078e3cff */
[----:B------:R-:W-:-:S02]  /*1060*/  LOP3.LUT R10, R4, R11, RZ, 0x3c, !PT ;  /* 0x0000000b040a7212 */ /* 0x000fc400078e3cff */
[----:B------:R-:W-:Y:S02]  /*1070*/  LOP3.LUT R8, R6, R9, RZ, 0x3c, !PT ;  /* 0x0000000906087212 */ /* 0x000fe400078e3cff */
[----:B------:R-:W-:Y:S02]  /*1080*/  LOP3.LUT P0, RZ, R13, 0xff, RZ, 0xc0, !PT ;  /* 0x000000ff0dff7812 */ /* 0x000fe4000780c0ff */
[----:B------:R-:W-:Y:S02]  /*1090*/  LOP3.LUT P1, RZ, R27, 0xff, RZ, 0xc0, !PT ;  /* 0x000000ff1bff7812 */ /* 0x000fe4000782c0ff */
[----:B------:R-:W-:Y:S02]  /*10a0*/  LOP3.LUT P3, RZ, R11, 0xff, RZ, 0xc0, !PT ;  /* 0x000000ff0bff7812 */ /* 0x000fe4000786c0ff */
[----:B------:R-:W-:Y:S02]  /*10b0*/  LOP3.LUT P2, RZ, R9, 0xff, RZ, 0xc0, !PT ;  /* 0x000000ff09ff7812 */ /* 0x000fe4000784c0ff */
[----:B------:R-:W-:-:S02]  /*10c0*/  PRMT R2, R2, 0x8880, RZ ;  /* 0x0000888002027816 */ /* 0x000fc400000000ff */
[----:B------:R-:W-:Y:S02]  /*10d0*/  PRMT R3, R3, 0x8880, RZ ;  /* 0x0000888003037816 */ /* 0x000fe400000000ff */
[----:B------:R-:W-:Y:S02]  /*10e0*/  PRMT R10, R10, 0x8880, RZ ;  /* 0x000088800a0a7816 */ /* 0x000fe400000000ff */
[----:B------:R-:W-:Y:S02]  /*10f0*/  PRMT R8, R8, 0x8880, RZ ;  /* 0x0000888008087816 */ /* 0x000fe400000000ff */
[----:B------:R-:W-:Y:S02]  /*1100*/  ISETP.GT.OR P0, PT, R2, -0x1, !P0 ;  /* 0xffffffff0200780c */ /* 0x000fe40004704670 */
[----:B------:R-:W-:Y:S02]  /*1110*/  ISETP.GT.OR P1, PT, R3, -0x1, !P1 ;  /* 0xffffffff0300780c */ /* 0x000fe40004f24670 */
[----:B------:R-:W-:-:S02]  /*1120*/  ISETP.GT.OR P3, PT, R10, -0x1, !P3 ;  /* 0xffffffff0a00780c */ /* 0x000fc40005f64670 */
[----:B------:R-:W-:Y:S02]  /*1130*/  ISETP.GT.OR P2, PT, R8, -0x1, !P2 ;  /* 0xffffffff0800780c */ /* 0x000fe40005744670 */
[----:B------:R-:W-:Y:S02]  /*1140*/  SEL R2, R5, RZ, !P0 ;  /* 0x000000ff05027207 */ /* 0x000fe40004000000 */
[----:B------:R-:W-:Y:S02]  /*1150*/  SEL R8, R7, RZ, !P1 ;  /* 0x000000ff07087207 */ /* 0x000fe40004800000 */
[----:B------:R-:W-:Y:S02]  /*1160*/  SEL R4, R4, RZ, !P3 ;  /* 0x000000ff04047207 */ /* 0x000fe40005800000 */
[----:B------:R-:W-:Y:S01]  /*1170*/  SEL R6, R6, RZ, !P2 ;  /* 0x000000ff06067207 */ /* 0x000fe20005000000 */
[----:B------:R-:W-:Y:S02]  /*1180*/  IMAD.IADD R2, R13, 0x1, R2 ;  /* 0x000000010d027824 */ /* 0x000fe400078e0202 */
[----:B------:R-:W-:-:S02]  /*1190*/  IMAD.IADD R27, R27, 0x1, R8 ;  /* 0x000000011b1b7824 */ /* 0x000fc400078e0208 */
[----:B------:R-:W-:Y:S02]  /*11a0*/  IMAD.IADD R4, R11, 0x1, R4 ;  /* 0x000000010b047824 */ /* 0x000fe400078e0204 */
[----:B------:R-:W-:Y:S01]  /*11b0*/  IMAD.IADD R9, R9, 0x1, R6 ;  /* 0x0000000109097824 */ /* 0x000fe200078e0206 */
[----:B------:R-:W-:Y:S02]  /*11c0*/  PRMT R23, R20, 0x7604, R23 ;  /* 0x0000760414177816 */ /* 0x000fe40000000017 */
        /* <DEDUP_REMOVED lines=8> */
.L_x_53433:
        /* <DEDUP_REMOVED lines=16> */
[----:B-1----:R-:W-:Y:S02]  /*1350*/  @!P1 IADD3 R24, P3, R25, R4, RZ ;  /* 0x0000000419189210 */ /* 0x002fe40007f7e0ff */
[----:B------:R-:W-:Y:S02]  /*1360*/  PRMT R6, RZ, 0x7610, R6 ;  /* 0x00007610ff067816 */ /* 0x000fe40000000006 */
        /* <DEDUP_REMOVED lines=14> */
[----:B------:R0:W5:Y:S04]  /*1450*/  @!P2 LDG.E.S8 R5, desc[UR8][R12.64] ;  /* 0x000000080c05a981 */ /* 0x000168000c1e1300 */
[----:B---3--:R-:W-:Y:S01]  /*1460*/  @!P3 VIADD R25, R17, UR4 ;  /* 0x000000041119bc36 */ /* 0x008fe20008000000 */
[----:B------:R-:W3:Y:S01]  /*1470*/  @!P3 LDC.64 R14, c[0x0][0x228] ;  /* 0x00008a00ff0ebb82 */ /* 0x000ee20000000a00 */
[----:B------:R4:W5:Y:S01]  /*1480*/  @!P2 LDG.E.U8 R6, desc[UR8][R10.64] ;  /* 0x000000080a06a981 */ /* 0x000962000c1e1100 */
[----:B-1----:R-:W-:Y:S01]  /*1490*/  @!P0 IADD3 R22, P2, R7, R8, RZ ;  /* 0x0000000807168210 */ /* 0x002fe20007f5e0ff */
[----:B------:R-:W-:-:S04]  /*14a0*/  @!P3 VIADD R17, R17, 0x80 ;  /* 0x000000801111b836 */ /* 0x000fc80000000000 */
[----:B------:R-:W-:Y:S01]  /*14b0*/  @!P0 IMAD.X R23, RZ, RZ, R9, P2 ;  /* 0x000000ffff178224 */ /* 0x000fe200010e0609 */
[----:B------:R-:W-:Y:S01]  /*14c0*/  ISETP.GE.AND P2, PT, R17, R0, PT ;  /* 0x000000001100720c */ /* 0x000fe20003f46270 */
[----:B------:R-:W1:Y:S01]  /*14d0*/  @!P3 LDC.64 R18, c[0x0][0x220] ;  /* 0x00008800ff12bb82 */ /* 0x000e620000000a00 */
[----:B--2---:R-:W-:Y:S01]  /*14e0*/  @!P0 IADD3 R20, P4, R7, R20, RZ ;  /* 0x0000001407148210 */ /* 0x004fe20007f9e0ff */
[----:B------:R-:W-:Y:S01]  /*14f0*/  IMAD.MOV.U32 R7, RZ, RZ, RZ ;  /* 0x000000ffff077224 */ /* 0x000fe200078e00ff */
[----:B------:R-:W-:-:S09]  /*1500*/  PRMT R8, RZ, 0x7610, R8 ;  /* 0x00007610ff087816 */ /* 0x000fd20000000008 */
[----:B0-----:R-:W0:Y:S01]  /*1510*/  @!P2 LDC.64 R12, c[0x0][0x220] ;  /* 0x00008800ff0cab82 */ /* 0x001e220000000a00 */
[----:B------:R-:W-:Y:S01]  /*1520*/  @!P0 IMAD.X R21, RZ, RZ, R21, P4 ;  /* 0x000000ffff158224 */ /* 0x000fe200020e0615 */
[----:B------:R-:W5:Y:S01]  /*1530*/  @!P0 LDG.E.S8 R7, desc[UR8][R22.64] ;  /* 0x0000000816078981 */ /* 0x000f62000c1e1300 */
[----:B----4-:R-:W-:-:S03]  /*1540*/  @!P2 VIADD R11, R17, UR4 ;  /* 0x00000004110bac36 */ /* 0x010fc60008000000 */
[----:B------:R2:W5:Y:S01]  /*1550*/  @!P0 LDG.E.U8 R8, desc[UR8][R20.64] ;  /* 0x0000000814088981 */ /* 0x000562000c1e1100 */
[----:B---3--:R-:W-:Y:S01]  /*1560*/  @!P3 IADD3 R14, P0, R25, R14, RZ ;  /* 0x0000000e190eb210 */ /* 0x008fe20007f1e0ff */
[----:B------:R-:W-:Y:S01]  /*1570*/  @!P2 VIADD R17, R17, 0x80 ;  /* 0x000000801111a836 */ /* 0x000fe20000000000 */
[----:B-1----:R-:W-:-:S03]  /*1580*/  @!P3 IADD3 R18, P4, R25, R18, RZ ;  /* 0x000000121912b210 */ /* 0x002fc60007f9e0ff */
[----:B------:R-:W-:Y:S01]  /*1590*/  @!P3 IMAD.X R15, RZ, RZ, R15, P0 ;  /* 0x000000ffff0fb224 */ /* 0x000fe200000e060f */
[----:B------:R-:W-:Y:S01]  /*15a0*/  PRMT R10, RZ, 0x7610, R10 ;  /* 0x00007610ff0a7816 */ /* 0x000fe2000000000a */
[----:B------:R-:W-:Y:S01]  /*15b0*/  IMAD.MOV.U32 R9, RZ, RZ, RZ ;  /* 0x000000ffff097224 */ /* 0x000fe200078e00ff */
[----:B------:R-:W-:Y:S01]  /*15c0*/  ISETP.GE.AND P0, PT, R17, R0, PT ;  /* 0x000000001100720c */ /* 0x000fe20003f06270 */
[----:B------:R-:W-:Y:S01]  /*15d0*/  @!P3 IMAD.X R19, RZ, RZ, R19, P4 ;  /* 0x000000ffff13b224 */ /* 0x000fe200020e0613 */
[----:B------:R-:W1:Y:S02]  /*15e0*/  @!P2 LDC.64 R24, c[0x0][0x228] ;  /* 0x00008a00ff18ab82 */ /* 0x000e640000000a00 */
[----:B------:R3:W5:Y:S04]  /*15f0*/  @!P3 LDG.E.U8 R10, desc[UR8][R14.64] ;  /* 0x000000080e0ab981 */ /* 0x000768000c1e1100 */
[----:B------:R4:W5:Y:S01]  /*1600*/  @!P3 LDG.E.S8 R9, desc[UR8][R18.64] ;  /* 0x000000081209b981 */ /* 0x000962000c1e1300 */
[----:B0-----:R-:W-:-:S05]  /*1610*/  @!P2 IADD3 R26, P3, R11, R12, RZ ;  /* 0x0000000c0b1aa210 */ /* 0x001fca0007f7e0ff */
[----:B------:R-:W-:Y:S01]  /*1620*/  @!P2 IMAD.X R27, RZ, RZ, R13, P3 ;  /* 0x000000ffff1ba224 */ /* 0x000fe200018e060d */
[----:B------:R-:W-:Y:S01]  /*1630*/  PRMT R16, RZ, 0x7610, R16 ;  /* 0x00007610ff107816 */ /* 0x000fe20000000010 */
[----:B------:R-:W4:Y:S01]  /*1640*/  @!P0 LDC.64 R12, c[0x0][0x220] ;  /* 0x00008800ff0c8b82 */ /* 0x000f220000000a00 */
[----:B--2---:R-:W-:Y:S01]  /*1650*/  @!P0 VIADD R21, R17, UR4 ;  /* 0x0000000411158c36 */ /* 0x004fe20008000000 */
[----:B-1----:R-:W-:Y:S01]  /*1660*/  @!P2 IADD3 R24, P4, R11, R24, RZ ;  /* 0x000000180b18a210 */ /* 0x002fe20007f9e0ff */
[----:B------:R-:W-:-:S05]  /*1670*/  IMAD.MOV.U32 R11, RZ, RZ, RZ ;  /* 0x000000ffff0b7224 */ /* 0x000fca00078e00ff */
[----:B---3--:R-:W0:Y:S01]  /*1680*/  @!P0 LDC.64 R14, c[0x0][0x228] ;  /* 0x00008a00ff0e8b82 */ /* 0x008e220000000a00 */
[----:B------:R-:W-:Y:S01]  /*1690*/  @!P2 IMAD.X R25, RZ, RZ, R25, P4 ;  /* 0x000000ffff19a224 */ /* 0x000fe200020e0619 */
[----:B------:R-:W5:Y:S01]  /*16a0*/  @!P2 LDG.E.S8 R11, desc[UR8][R26.64] ;  /* 0x000000081a0ba981 */ /* 0x000f62000c1e1300 */
[----:B------:R-:W-:-:S03]  /*16b0*/  @!P0 VIADD R17, R17, 0x80 ;  /* 0x0000008011118836 */ /* 0x000fc60000000000 */
[----:B------:R1:W5:Y:S01]  /*16c0*/  @!P2 LDG.E.U8 R16, desc[UR8][R24.64] ;  /* 0x000000081810a981 */ /* 0x000362000c1e1100 */
[----:B----4-:R-:W-:-:S05]  /*16d0*/  @!P0 IADD3 R18, P2, R21, R12, RZ ;  /* 0x0000000c15128210 */ /* 0x010fca0007f5e0ff */
[----:B------:R-:W-:Y:S01]  /*16e0*/  @!P0 IMAD.X R19, RZ, RZ, R13, P2 ;  /* 0x000000ffff138224 */ /* 0x000fe200010e060d */
[----:B------:R-:W-:-:S13]  /*16f0*/  ISETP.GE.AND P2, PT, R17, R0, PT ;  /* 0x000000001100720c */ /* 0x000fda0003f46270 */
[----:B------:R-:W2:Y:S01]  /*1700*/  @!P2 LDC.64 R12, c[0x0][0x220] ;  /* 0x00008800ff0cab82 */ /* 0x000ea20000000a00 */
[----:B0-----:R-:W-:Y:S01]  /*1710*/  @!P0 IADD3 R20, P3, R21, R14, RZ ;  /* 0x0000000e15148210 */ /* 0x001fe20007f7e0ff */
[----:B------:R-:W-:Y:S01]  /*1720*/  IMAD.MOV.U32 R22, RZ, RZ, RZ ;  /* 0x000000ffff167224 */ /* 0x000fe200078e00ff */
[----:B------:R-:W-:Y:S01]  /*1730*/  PRMT R23, RZ, 0x7610, R23 ;  /* 0x00007610ff177816 */ /* 0x000fe20000000017 */
[C---:B-1----:R-:W-:Y:S02]  /*1740*/  @!P2 VIADD R25, R17.reuse, UR4 ;  /* 0x000000041119ac36 */ /* 0x042fe40008000000 */
[----:B------:R-:W-:Y:S02]  /*1750*/  @!P0 IMAD.X R21, RZ, RZ, R15, P3 ;  /* 0x000000ffff158224 */ /* 0x000fe400018e060f */
[----:B------:R0:W5:Y:S01]  /*1760*/  @!P0 LDG.E.S8 R22, desc[UR8][R18.64] ;  /* 0x0000000812168981 */ /* 0x000162000c1e1300 */
[----:B------:R-:W-:Y:S01]  /*1770*/  @!P2 VIADD R17, R17, 0x80 ;  /* 0x000000801111a836 */ /* 0x000fe20000000000 */
[----:B------:R-:W1:Y:S02]  /*1780*/  @!P2 LDC.64 R14, c[0x0][0x228] ;  /* 0x00008a00ff0eab82 */ /* 0x000e640000000a00 */
[----:B------:R3:W5:Y:S01]  /*1790*/  @!P0 LDG.E.U8 R23, desc[UR8][R20.64] ;  /* 0x0000000814178981 */ /* 0x000762000c1e1100 */
[----:B--2---:R-:W-:-:S05]  /*17a0*/  @!P2 IADD3 R12, P0, R25, R12, RZ ;  /* 0x0000000c190ca210 */ /* 0x004fca0007f1e0ff */
[----:B------:R-:W-:Y:S01]  /*17b0*/  @!P2 IMAD.X R13, RZ, RZ, R13, P0 ;  /* 0x000000ffff0da224 */ /* 0x000fe200000e060d */
[----:B------:R-:W-:-:S13]  /*17c0*/  ISETP.GE.AND P0, PT, R17, R0, PT ;  /* 0x000000001100720c */ /* 0x000fda0003f06270 */
[----:B0-----:R-:W0:Y:S08]  /*17d0*/  @!P0 LDC.64 R18, c[0x0][0x220] ;  /* 0x00008800ff128b82 */ /* 0x001e300000000a00 */
[----:B---3--:R-:W2:Y:S01]  /*17e0*/  @!P0 LDC.64 R20, c[0x0][0x228] ;  /* 0x00008a00ff148b82 */ /* 0x008ea20000000a00 */
[----:B-1----:R-:W-:Y:S01]  /*17f0*/  @!P2 IADD3 R14, P3, R25, R14, RZ ;  /* 0x0000000e190ea210 */ /* 0x002fe20007f7e0ff */
[----:B------:R-:W-:Y:S01]  /*1800*/  IMAD.MOV.U32 R25, RZ, RZ, RZ ;  /* 0x000000ffff197224 */ /* 0x000fe200078e00ff */
[----:B------:R-:W-:Y:S01]  /*1810*/  PRMT R24, RZ, 0x7610, R24 ;  /* 0x00007610ff187816 */ /* 0x000fe20000000018 */
[----:B------:R-:W-:-:S02]  /*1820*/  @!P0 VIADD R17, R17, UR4 ;  /* 0x0000000411118c36 */ /* 0x000fc40008000000 */
[----:B------:R-:W-:Y:S02]  /*1830*/  @!P2 IMAD.X R15, RZ, RZ, R15, P3 ;  /* 0x000000ffff0fa224 */ /* 0x000fe400018e060f */
[----:B------:R-:W5:Y:S04]  /*1840*/  @!P2 LDG.E.S8 R25, desc[UR8][R12.64] ;  /* 0x000000080c19a981 */ /* 0x000f68000c1e1300 */
[----:B------:R1:W5:Y:S01]  /*1850*/  @!P2 LDG.E.U8 R24, desc[UR8][R14.64] ;  /* 0x000000080e18a981 */ /* 0x000362000c1e1100 */
[C---:B0-----:R-:W-:Y:S02]  /*1860*/  @!P0 IADD3 R18, P2, R17.reuse, R18, RZ ;  /* 0x0000001211128210 */ /* 0x041fe40007f5e0ff */
[----:B--2---:R-:W-:Y:S01]  /*1870*/  @!P0 IADD3 R20, P3, R17, R20, RZ ;  /* 0x0000001411148210 */ /* 0x004fe20007f7e0ff */
[----:B-1----:R-:W-:Y:S01]  /*1880*/  IMAD.MOV.U32 R15, RZ, RZ, RZ ;  /* 0x000000ffff0f7224 */ /* 0x002fe200078e00ff */
[----:B------:R-:W-:Y:S01]  /*1890*/  PRMT R14, RZ, 0x7610, R14 ;  /* 0x00007610ff0e7816 */ /* 0x000fe2000000000e */
[----:B------:R-:W-:-:S02]  /*18a0*/  @!P0 IMAD.X R19, RZ, RZ, R19, P2 ;  /* 0x000000ffff138224 */ /* 0x000fc400010e0613 */
[----:B------:R-:W-:-:S03]  /*18b0*/  @!P0 IMAD.X R21, RZ, RZ, R21, P3 ;  /* 0x000000ffff158224 */ /* 0x000fc600018e0615 */
[----:B------:R0:W5:Y:S04]  /*18c0*/  @!P0 LDG.E.S8 R15, desc[UR8][R18.64] ;  /* 0x00000008120f8981 */ /* 0x000168000c1e1300 */
[----:B------:R0:W5:Y:S01]  /*18d0*/  @!P0 LDG.E.U8 R14, desc[UR8][R20.64] ;  /* 0x00000008140e8981 */ /* 0x000162000c1e1100 */
[----:B------:R-:W-:Y:S04]  /*18e0*/  BSSY B0, `(.L_x_53434) ;  /* 0x0000022000007945 */ /* 0x000fe80003800000 */
[----:B------:R-:W-:Y:S05]  /*18f0*/  @P1 BRA `(.L_x_53435) ;  /* 0x0000000000801947 */ /* 0x000fea0003800000 */
[----:B-----5:R-:W-:Y:S02]  /*1900*/  LOP3.LUT R12, R4, 0xffff, RZ, 0xc0, !PT ;  /* 0x0000ffff040c7812 */ /* 0x020fe400078ec0ff */
[----:B------:R-:W-:Y:S02]  /*1910*/  LOP3.LUT R2, R2, 0xffff, RZ, 0xc0, !PT ;  /* 0x0000ffff02027812 */ /* 0x000fe400078ec0ff */
[----:B------:R-:W-:Y:S02]  /*1920*/  PRMT R17, R12, 0x8880, RZ ;  /* 0x000088800c117816 */ /* 0x000fe400000000ff */
[----:B------:R-:W-:Y:S02]  /*1930*/  PRMT R2, R2, 0x8880, RZ ;  /* 0x0000888002027816 */ /* 0x000fe400000000ff */
[----:B0-----:R-:W-:Y:S02]  /*1940*/  IABS R18, R17 ;  /* 0x0000001100127213 */ /* 0x001fe40000000000 */
[----:B------:R-:W-:-:S02]  /*1950*/  ISETP.GE.AND P2, PT, R2, RZ, PT ;  /* 0x000000ff0200720c */ /* 0x000fc40003f46270 */
        /* <DEDUP_REMOVED lines=20> */
[----:B------:R-:W-:Y:S02]  /*1aa0*/  LOP3.LUT R2, R4, R13, RZ, 0x3c, !PT ;  /* 0x0000000d04027212 */ /* 0x000fe400078e3cff */
[----:B------:R-:W-:Y:S02]  /*1ab0*/  LOP3.LUT P0, RZ, R13, 0xff, RZ, 0xc0, !PT ;  /* 0x000000ff0dff7812 */ /* 0x000fe4000780c0ff */
[----:B------:R-:W-:-:S04]  /*1ac0*/  PRMT R2, R2, 0x8880, RZ ;  /* 0x0000888002027816 */ /* 0x000fc800000000ff */
[----:B------:R-:W-:-:S04]  /*1ad0*/  ISETP.GT.OR P0, PT, R2, -0x1, !P0 ;  /* 0xffffffff0200780c */ /* 0x000fc80004704670 */
[----:B------:R-:W-:-:S05]  /*1ae0*/  SEL R2, R4, RZ, !P0 ;  /* 0x000000ff04027207 */ /* 0x000fca0004000000 */
[----:B------:R-:W-:-:S07]  /*1af0*/  IMAD.IADD R2, R13, 0x1, R2 ;  /* 0x000000010d027824 */ /* 0x000fce00078e0202 */
.L_x_53435:
[----:B------:R-:W-:Y:S05]  /*1b00*/  BSYNC B0 ;  /* 0x0000000000007941 */ /* 0x000fea0003800000 */
.L_x_53434:
[----:B------:R-:W-:Y:S01]  /*1b10*/  VIADD R17, R3, 0x80 ;  /* 0x0000008003117836 */ /* 0x000fe20000000000 */
[----:B------:R-:W-:Y:S04]  /*1b20*/  BSSY B0, `(.L_x_53436) ;  /* 0x0000021000007945 */ /* 0x000fe80003800000 */
[----:B------:R-:W-:-:S13]  /*1b30*/  ISETP.GE.AND P0, PT, R17, R0, PT ;  /* 0x000000001100720c */ /* 0x000fda0003f06270 */
[----:B------:R-:W-:Y:S05]  /*1b40*/  @P0 BRA `(.L_x_53437) ;  /* 0x0000000000780947 */ /* 0x000fea0003800000 */
[----:B-----5:R-:W-:Y:S02]  /*1b50*/  LOP3.LUT R4, R6, 0xffff, RZ, 0xc0, !PT ;  /* 0x0000ffff06047812 */ /* 0x020fe400078ec0ff */
[----:B------:R-:W-:Y:S02]  /*1b60*/  ISETP.GE.AND P3, PT, R5, RZ, PT ;  /* 0x000000ff0500720c */ /* 0x000fe40003f66270 */
[----:B------:R-:W-:Y:S02]  /*1b70*/  PRMT R4, R4, 0x8880, RZ ;  /* 0x0000888004047816 */ /* 0x000fe400000000ff */
[----:B0-----:R-:W-:Y:S02]  /*1b80*/  IABS R20, R5 ;  /* 0x0000000500147213 */ /* 0x001fe40000000000 */
        /* <DEDUP_REMOVED lines=26> */
.L_x_53437:
[----:B------:R-:W-:Y:S05]  /*1d30*/  BSYNC B0 ;  /* 0x0000000000007941 */ /* 0x000fea0003800000 */
.L_x_53436:
[----:B-----5:R-:W-:Y:S01]  /*1d40*/  VIADD R5, R3, 0x100 ;  /* 0x0000010003057836 */ /* 0x020fe20000000000 */
[----:B------:R-:W-:Y:S04]  /*1d50*/  BSSY B0, `(.L_x_53438) ;  /* 0x0000021000007945 */ /* 0x000fe80003800000 */
[----:B------:R-:W-:-:S13]  /*1d60*/  ISETP.GE.AND P0, PT, R5, R0, PT ;  /* 0x000000000500720c */ /* 0x000fda0003f06270 */
[----:B------:R-:W-:Y:S05]  /*1d70*/  @P0 BRA `(.L_x_53439) ;  /* 0x0000000000780947 */ /* 0x000fea0003800000 */
[----:B------:R-:W-:Y:S02]  /*1d80*/  LOP3.LUT R4, R8, 0xffff, RZ, 0xc0, !PT ;  /* 0x0000ffff08047812 */ /* 0x000fe400078ec0ff */
[----:B------:R-:W-:Y:S02]  /*1d90*/  ISETP.GE.AND P3, PT, R7, RZ, PT ;  /* 0x000000ff0700720c */ /* 0x000fe40003f66270 */
[----:B------:R-:W-:-:S04]  /*1da0*/  PRMT R12, R4, 0x8880, RZ ;  /* 0x00008880040c7816 */ /* 0x000fc800000000ff */
[----:B------:R-:W-:-:S04]  /*1db0*/  IABS R13, R12 ;  /* 0x0000000c000d7213 */ /* 0x000fc80000000000 */
[----:B0-----:R-:W0:Y:S08]  /*1dc0*/  I2F.RP R18, R13 ;  /* 0x0000000d00127306 */ /* 0x001e300000209400 */
        /* <DEDUP_REMOVED lines=25> */
.L_x_53439:
[----:B------:R-:W-:Y:S05]  /*1f60*/  BSYNC B0 ;  /* 0x0000000000007941 */ /* 0x000fea0003800000 */
.L_x_53438:
[----:B------:R-:W-:Y:S01]  /*1f70*/  VIADD R5, R3, 0x180 ;  /* 0x0000018003057836 */ /* 0x000fe20000000000 */
[----:B------:R-:W-:Y:S04]  /*1f80*/  BSSY B0, `(.L_x_53440) ;  /* 0x0000021000007945 */ /* 0x000fe80003800000 */
[----:B------:R-:W-:-:S13]  /*1f90*/  ISETP.GE.AND P0, PT, R5, R0, PT ;  /* 0x000000000500720c */ /* 0x000fda0003f06270 */
[----:B------:R-:W-:Y:S05]  /*1fa0*/  @P0 BRA `(.L_x_53441) ;  /* 0x0000000000780947 */ /* 0x000fea0003800000 */
[----:B------:R-:W-:Y:S02]  /*1fb0*/  LOP3.LUT R4, R10, 0xffff, RZ, 0xc0, !PT ;  /* 0x0000ffff0a047812 */ /* 0x000fe400078ec0ff */
[----:B0-----:R-:W-:Y:S02]  /*1fc0*/  IABS R18, R9 ;  /* 0x0000000900127213 */ /* 0x001fe40000000000 */
        /* <DEDUP_REMOVED lines=28> */
.L_x_53441:
[----:B------:R-:W-:Y:S05]  /*2190*/  BSYNC B0 ;  /* 0x0000000000007941 */ /* 0x000fea0003800000 */
.L_x_53440:
        /* <DEDUP_REMOVED lines=35> */
.L_x_53443:
[----:B------:R-:W-:Y:S05]  /*23d0*/  BSYNC B0 ;  /* 0x0000000000007941 */ /* 0x000fea0003800000 */
.L_x_53442:
[----:B------:R-:W1:Y:S01]  /*23e0*/  @!P1 LDC.64 R4, c[0x0][0x218] ;  /* 0x00008600ff049b82 */ /* 0x000e620000000a00 */
[C---:B------:R-:W-:Y:S01]  /*23f0*/  VIADD R9, R3.reuse, 0x280 ;  /* 0x0000028003097836 */ /* 0x040fe20000000000 */
[----:B------:R-:W-:Y:S01]  /*2400*/  BSSY B0, `(.L_x_53444) ;  /* 0x0000028000007945 */ /* 0x000fe20003800000 */
[C---:B------:R-:W-:Y:S02]  /*2410*/  VIADD R13, R3.reuse, 0x300 ;  /* 0x00000300030d7836 */ /* 0x040fe40000000000 */
[----:B0-----:R-:W-:Y:S01]  /*2420*/  VIADD R19, R3, 0x380 ;  /* 0x0000038003137836 */ /* 0x001fe20000000000 */
[-C--:B------:R-:W-:Y:S01]  /*2430*/  ISETP.GE.AND P0, PT, R9, R0.reuse, PT ;  /* 0x000000000900720c */ /* 0x080fe20003f06270 */
[----:B------:R-:W-:Y:S01]  /*2440*/  @!P1 VIADD R9, R3, UR4 ;  /* 0x0000000403099c36 */ /* 0x000fe20008000000 */
[-C--:B------:R-:W-:Y:S02]  /*2450*/  ISETP.GE.AND P3, PT, R13, R0.reuse, PT ;  /* 0x000000000d00720c */ /* 0x080fe40003f66270 */
[----:B------:R-:W-:-:S02]  /*2460*/  ISETP.GE.AND P2, PT, R19, R0, PT ;  /* 0x000000001300720c */ /* 0x000fc40003f46270 */
[----:B-1----:R-:W-:-:S05]  /*2470*/  @!P1 IADD3 R4, P4, R9, R4, RZ ;  /* 0x0000000409049210 */ /* 0x002fca0007f9e0ff */
[----:B------:R-:W-:Y:S02]  /*2480*/  @!P1 IMAD.X R5, RZ, RZ, R5, P4 ;  /* 0x000000ffff059224 */ /* 0x000fe400020e0605 */
[----:B------:R-:W-:Y:S06]  /*2490*/  @P0 BRA `(.L_x_53445) ;  /* 0x0000000000780947 */ /* 0x000fec0003800000 */
[----:B------:R-:W-:Y:S02]  /*24a0*/  LOP3.LUT R8, R23, 0xffff, RZ, 0xc0, !PT ;  /* 0x0000ffff17087812 */ /* 0x000fe400078ec0ff */
[----:B------:R-:W-:Y:S02]  /*24b0*/  ISETP.GE.AND P5, PT, R22, RZ, PT ;  /* 0x000000ff1600720c */ /* 0x000fe40003fa6270 */
[----:B------:R-:W-:-:S04]  /*24c0*/  PRMT R12, R8, 0x8880, RZ ;  /* 0x00008880080c7816 */ /* 0x000fc800000000ff */
        /* <DEDUP_REMOVED lines=27> */
.L_x_53445:
[----:B------:R-:W-:Y:S05]  /*2680*/  BSYNC B0 ;  /* 0x0000000000007941 */ /* 0x000fea0003800000 */
.L_x_53444:
[----:B------:R-:W-:Y:S04]  /*2690*/  BSSY B0, `(.L_x_53446) ;  /* 0x0000020000007945 */ /* 0x000fe80003800000 */
[----:B------:R-:W-:Y:S05]  /*26a0*/  @P3 BRA `(.L_x_53447) ;  /* 0x0000000000783947 */ /* 0x000fea0003800000 */
[----:B------:R-:W-:Y:S02]  /*26b0*/  LOP3.LUT R8, R24, 0xffff, RZ, 0xc0, !PT ;  /* 0x0000ffff18087812 */ /* 0x000fe400078ec0ff */
        /* <DEDUP_REMOVED lines=29> */
.L_x_53447:
[----:B------:R-:W-:Y:S05]  /*2890*/  BSYNC B0 ;  /* 0x0000000000007941 */ /* 0x000fea0003800000 */
.L_x_53446:
        /* <DEDUP_REMOVED lines=32> */
.L_x_53449:
[----:B------:R-:W-:Y:S05]  /*2aa0*/  BSYNC B0 ;  /* 0x0000000000007941 */ /* 0x000fea0003800000 */
.L_x_53448:
[----:B------:R0:W-:Y:S01]  /*2ab0*/  @!P1 STG.E.U8 desc[UR8][R4.64], R2 ;  /* 0x0000000204009986 */ /* 0x0001e2000c101108 */
[----:B------:R-:W-:Y:S01]  /*2ac0*/  @!P1 IMAD.MOV.U32 R3, RZ, RZ, R17 ;  /* 0x000000ffff039224 */ /* 0x000fe200078e0011 */
        /* <DEDUP_REMOVED lines=18> */
.L_x_53452:
        /* <DEDUP_REMOVED lines=8> */
.L_x_53453:
        /* <DEDUP_REMOVED lines=8> */
.L_x_53454:
        /* <DEDUP_REMOVED lines=9> */
.L_x_53455:
[----:B------:R-:W-:Y:S05]  /*2d80*/  BSYNC B1 ;  /* 0x0000000000017941 */ /* 0x000fea0003800000 */
.L_x_53451:
[----:B------:R-:W-:-:S13]  /*2d90*/  ISETP.GE.AND P0, PT, R3, R0, PT ;  /* 0x000000000300720c */ /* 0x000fda0003f06270 */
[----:B0-----:R-:W0:Y:S01]  /*2da0*/  @!P0 LDC.64 R6, c[0x0][0x218] ;  /* 0x00008600ff068b82 */ /* 0x001e220000000a00 */
[C---:B-12---:R-:W-:Y:S02]  /*2db0*/  @!P0 VIADD R5, R3.reuse, UR4 ;  /* 0x0000000403058c36 */ /* 0x046fe40008000000 */
[----:B------:R-:W-:-:S03]  /*2dc0*/  @!P0 VIADD R3, R3, 0x80 ;  /* 0x0000008003038836 */ /* 0x000fc60000000000 */
[----:B0-----:R-:W-:-:S05]  /*2dd0*/  @!P0 IADD3 R4, P1, R5, R6, RZ ;  /* 0x0000000605048210 */ /* 0x001fca0007f3e0ff */
[----:B------:R-:W-:-:S05]  /*2de0*/  @!P0 IMAD.X R5, RZ, RZ, R7, P1 ;  /* 0x000000ffff058224 */ /* 0x000fca00008e0607 */
[----:B------:R2:W-:Y:S03]  /*2df0*/  @!P0 STG.E.U8 desc[UR8][R4.64], R13 ;  /* 0x0000000d04008986 */ /* 0x0005e6000c101108 */
.L_x_53456:
[----:B------:R-:W-:Y:S05]  /*2e00*/  BSYNC B0 ;  /* 0x0000000000007941 */ /* 0x000fea0003800000 */
.L_x_53450:
        /* <DEDUP_REMOVED lines=9> */
.L_x_53457:
        /* <DEDUP_REMOVED lines=14> */
.L_x_57637:


//--------------------- .text._ZN2at6native29vectorized_elementwise_kernelILi4ENS0_13BinaryFunctorIaaaZZZNS0_21remainder_kernel_cudaERNS_18TensorIteratorBaseEENKUlvE_clEvENKUlvE0_clEvEUlaaE_EESt5arrayIPcLm3EEEEviT0_T1_ --------------------------
	.section	.text._ZN2at6native29vectorized_elementwise_kernelILi4ENS0_13BinaryFunctorIaaaZZZNS0_21remainder_kernel_cudaERNS_18TensorIteratorBaseEENKUlvE_clEvENKUlvE0_clEvEUlaaE_EESt5arrayIPcLm3EEEEviT0_T1_,"ax",@progbits
	.align	128
        .global         _ZN2at6native29vectorized_elementwise_kernelILi4ENS0_13BinaryFunctorIaaaZZZNS0_21remainder_kernel_cudaERNS_18TensorIteratorBaseEENKUlvE_clEvENKUlvE0_clEvEUlaaE_EESt5arrayIPcLm3EEEEviT0_T1_
        .type           _ZN2at6native29vectorized_elementwise_kernelILi4ENS0_13BinaryFunctorIaaaZZZNS0_21remainder_kernel_cudaERNS_18TensorIteratorBaseEENKUlvE_clEvENKUlvE0_clEvEUlaaE_EESt5arrayIPcLm3EEEEviT0_T1_,@function
        .size           _ZN2at6native29vectorized_elementwise_kernelILi4ENS0_13BinaryFunctorIaaaZZZNS0_21remainder_kernel_cudaERNS_18TensorIteratorBaseEENKUlvE_clEvENKUlvE0_clEvEUlaaE_EESt5arrayIPcLm3EEEEviT0_T1_,(.L_x_57638 - _ZN2at6native29vectorized_elementwise_kernelILi4ENS0_13BinaryFunctorIaaaZZZNS0_21remainder_kernel_cudaERNS_18TensorIteratorBaseEENKUlvE_clEvENKUlvE0_clEvEUlaaE_EESt5arrayIPcLm3EEEEviT0_T1_)
        .other          _ZN2at6native29vectorized_elementwise_kernelILi4ENS0_13BinaryFunctorIaaaZZZNS0_21remainder_kernel_cudaERNS_18TensorIteratorBaseEENKUlvE_clEvENKUlvE0_clEvEUlaaE_EESt5arrayIPcLm3EEEEviT0_T1_,@"STO_CUDA_ENTRY STV_DEFAULT"
_ZN2at6native29vectorized_elementwise_kernelILi4ENS0_13BinaryFunctorIaaaZZZNS0_21remainder_kernel_cudaERNS_18TensorIteratorBaseEENKUlvE_clEvENKUlvE0_clEvEUlaaE_EESt5arrayIPcLm3EEEEviT0_T1_:
.text._ZN2at6native29vectorized_elementwise_kernelILi4ENS0_13BinaryFunctorIaaaZZZNS0_21remainder_kernel_cudaERNS_18TensorIteratorBaseEENKUlvE_clEvENKUlvE0_clEvEUlaaE_EESt5arrayIPcLm3EEEEviT0_T1_:
        /* <DEDUP_REMOVED lines=25> */
[----:B------:R-:W4:Y:S01]  /*0190*/  LDG.E R22, desc[UR8][R2.64] ;  /* 0x0000000802167981 */ /* 0x000f22000c1e1900 */
[C---:B--2---:R-:W-:Y:S02]  /*01a0*/  PRMT R14, R12.reuse, 0x8880, RZ ;  /* 0x000088800c0e7816 */ /* 0x044fe400000000ff */
[C---:B------:R-:W-:Y:S02]  /*01b0*/  PRMT R15, R12.reuse, 0x9991, RZ ;  /* 0x000099910c0f7816 */ /* 0x040fe400000000ff */
[----:B------:R-:W-:Y:S02]  /*01c0*/  IABS R16, R14 ;  /* 0x0000000e00107213 */ /* 0x000fe40000000000 */
[C---:B------:R-:W-:Y:S02]  /*01d0*/  PRMT R17, R12.reuse, 0xaaa2, RZ ;  /* 0x0000aaa20c117816 */ /* 0x040fe400000000ff */
[----:B------:R-:W1:Y:S01]  /*01e0*/  I2F.RP R10, R16 ;  /* 0x00000010000a7306 */ /* 0x000e620000209400 */
[----:B------:R-:W-:-:S02]  /*01f0*/  PRMT R19, R12, 0xbbb3, RZ ;  /* 0x0000bbb30c137816 */ /* 0x000fc400000000ff */
[----:B------:R-:W-:Y:S02]  /*0200*/  IABS R18, R15 ;  /* 0x0000000f00127213 */ /* 0x000fe40000000000 */
[----:B------:R-:W-:Y:S02]  /*0210*/  IABS R20, R17 ;  /* 0x0000001100147213 */ /* 0x000fe40000000000 */
[----:B------:R-:W-:Y:S01]  /*0220*/  IABS R21, R19 ;  /* 0x0000001300157213 */ /* 0x000fe20000000000 */
[----:B------:R-:W2:Y:S08]  /*0230*/  I2F.RP R23, R18 ;  /* 0x0000001200177306 */ /* 0x000eb00000209400 */
[----:B------:R-:W5:Y:S08]  /*0240*/  I2F.RP R24, R20 ;  /* 0x0000001400187306 */ /* 0x000f700000209400 */
[----:B------:R-:W0:Y:S08]  /*0250*/  I2F.RP R25, R21 ;  /* 0x0000001500197306 */ /* 0x000e300000209400 */
[----:B-1----:R-:W1:Y:S08]  /*0260*/  MUFU.RCP R10, R10 ;  /* 0x0000000a000a7308 */ /* 0x002e700000001000 */
[----:B--2---:R-:W2:Y:S08]  /*0270*/  MUFU.RCP R23, R23 ;  /* 0x0000001700177308 */ /* 0x004eb00000001000 */
[----:B-----5:R-:W5:Y:S08]  /*0280*/  MUFU.RCP R24, R24 ;  /* 0x0000001800187308 */ /* 0x020f700000001000 */
[----:B0-----:R-:W0:Y:S01]  /*0290*/  MUFU.RCP R25, R25 ;  /* 0x0000001900197308 */ /* 0x001e220000001000 */
[----:B-1----:R-:W-:-:S02]  /*02a0*/  VIADD R4, R10, 0xffffffe ;  /* 0x0ffffffe0a047836 */ /* 0x002fc40000000000 */
[----:B--2---:R-:W-:-:S05]  /*02b0*/  VIADD R6, R23, 0xffffffe ;  /* 0x0ffffffe17067836 */ /* 0x004fca0000000000 */
[----:B------:R-:W1:Y:S01]  /*02c0*/  F2I.FTZ.U32.TRUNC.NTZ R5, R4 ;  /* 0x0000000400057305 */ /* 0x000e62000021f000 */
[----:B-----5:R-:W-:-:S07]  /*02d0*/  VIADD R8, R24, 0xffffffe ;  /* 0x0ffffffe18087836 */ /* 0x020fce0000000000 */
[----:B------:R-:W2:Y:S01]  /*02e0*/  F2I.FTZ.U32.TRUNC.NTZ R7, R6 ;  /* 0x0000000600077305 */ /* 0x000ea2000021f000 */
[----:B0-----:R-:W-:-:S07]  /*02f0*/  VIADD R11, R25, 0xffffffe ;  /* 0x0ffffffe190b7836 */ /* 0x001fce0000000000 */
[----:B------:R-:W0:Y:S01]  /*0300*/  F2I.FTZ.U32.TRUNC.NTZ R9, R8 ;  /* 0x0000000800097305 */ /* 0x000e22000021f000 */
[----:B-1----:R-:W-:-:S07]  /*0310*/  IMAD.MOV R23, RZ, RZ, -R5 ;  /* 0x000000ffff177224 */ /* 0x002fce00078e0a05 */
[----:B------:R-:W1:Y:S01]  /*0320*/  F2I.FTZ.U32.TRUNC.NTZ R11, R11 ;  /* 0x0000000b000b7305 */ /* 0x000e62000021f000 */
[----:B------:R-:W-:Y:S02]  /*0330*/  IMAD R23, R23, R16, RZ ;  /* 0x0000001017177224 */ /* 0x000fe400078e02ff */
[----:B------:R-:W-:Y:S02]  /*0340*/  IMAD.MOV.U32 R4, RZ, RZ, RZ ;  /* 0x000000ffff047224 */ /* 0x000fe400078e00ff */
[----:B--2---:R-:W-:Y:S02]  /*0350*/  IMAD.MOV R25, RZ, RZ, -R7 ;  /* 0x000000ffff197224 */ /* 0x004fe400078e0a07 */
[----:B0-----:R-:W-:Y:S02]  /*0360*/  IMAD.MOV R10, RZ, RZ, -R9 ;  /* 0x000000ffff0a7224 */ /* 0x001fe400078e0a09 */
[----:B------:R-:W-:Y:S01]  /*0370*/  IMAD.HI.U32 R5, R5, R23, R4 ;  /* 0x0000001705057227 */ /* 0x000fe200078e0004 */
[----:B---3--:R-:W-:-:S03]  /*0380*/  PRMT R8, R13, 0x8880, RZ ;  /* 0x000088800d087816 */ /* 0x008fc600000000ff */
[----:B------:R-:W-:Y:S02]  /*0390*/  IMAD R23, R25, R18, RZ ;  /* 0x0000001219177224 */ /* 0x000fe400078e02ff */
[----:B------:R-:W-:Y:S02]  /*03a0*/  IMAD.MOV.U32 R6, RZ, RZ, RZ ;  /* 0x000000ffff067224 */ /* 0x000fe400078e00ff */
[----:B-1----:R-:W-:Y:S02]  /*03b0*/  IMAD.MOV R4, RZ, RZ, -R11 ;  /* 0x000000ffff047224 */ /* 0x002fe400078e0a0b */
[----:B------:R-:W-:Y:S02]  /*03c0*/  IMAD.MOV.U32 R25, RZ, RZ, R10 ;  /* 0x000000ffff197224 */ /* 0x000fe400078e000a */
[----:B------:R-:W-:Y:S01]  /*03d0*/  IMAD.HI.U32 R24, R7, R23, R6 ;  /* 0x0000001707187227 */ /* 0x000fe200078e0006 */
[----:B----4-:R-:W-:-:S03]  /*03e0*/  PRMT R7, R22, 0x8880, RZ ;  /* 0x0000888016077816 */ /* 0x010fc600000000ff */
[----:B------:R-:W-:Y:S02]  /*03f0*/  IMAD.MOV.U32 R6, RZ, RZ, R4 ;  /* 0x000000ffff067224 */ /* 0x000fe400078e0004 */
[----:B------:R-:W-:Y:S02]  /*0400*/  IMAD.MOV.U32 R4, RZ, RZ, R8 ;  /* 0x000000ffff047224 */ /* 0x000fe400078e0008 */
[----:B------:R-:W-:Y:S02]  /*0410*/  IMAD R23, R25, R20, RZ ;  /* 0x0000001419177224 */ /* 0x000fe400078e02ff */
[----:B------:R-:W-:Y:S02]  /*0420*/  IMAD.MOV.U32 R8, RZ, RZ, RZ ;  /* 0x000000ffff087224 */ /* 0x000fe400078e00ff */
[----:B------:R-:W-:Y:S02]  /*0430*/  IMAD R25, R6, R21, RZ ;  /* 0x0000001506197224 */ /* 0x000fe400078e02ff */
[----:B------:R-:W-:Y:S01]  /*0440*/  IMAD.HI.U32 R23, R9, R23, R8 ;  /* 0x0000001709177227 */ /* 0x000fe200078e0008 */
[----:B------:R-:W-:-:S02]  /*0450*/  IABS R9, R14 ;  /* 0x0000000e00097213 */ /* 0x000fc40000000000 */
[----:B------:R-:W-:Y:S01]  /*0460*/  IABS R8, R7 ;  /* 0x0000000700087213 */ /* 0x000fe20000000000 */
[----:B------:R-:W-:Y:S02]  /*0470*/  IMAD.MOV.U32 R10, RZ, RZ, RZ ;  /* 0x000000ffff0a7224 */ /* 0x000fe400078e00ff */
[----:B------:R-:W-:Y:S02]  /*0480*/  IMAD.MOV R9, RZ, RZ, -R9 ;  /* 0x000000ffff097224 */ /* 0x000fe400078e0a09 */
[----:B------:R-:W-:Y:S01]  /*0490*/  IMAD.HI.U32 R25, R11, R25, R10 ;  /* 0x000000190b197227 */ /* 0x000fe200078e000a */
[----:B------:R-:W-:-:S03]  /*04a0*/  PRMT R10, R22, 0x9991, RZ ;  /* 0x00009991160a7816 */ /* 0x000fc600000000ff */
[----:B------:R-:W-:-:S04]  /*04b0*/  IMAD.HI.U32 R5, R5, R8, RZ ;  /* 0x0000000805057227 */ /* 0x000fc800078e00ff */
[----:B------:R-:W-:Y:S02]  /*04c0*/  IMAD R5, R5, R9, R8 ;  /* 0x0000000905057224 */ /* 0x000fe400078e0208 */
[----:B------:R-:W-:Y:S01]  /*04d0*/  IMAD.MOV.U32 R8, RZ, RZ, R10 ;  /* 0x000000ffff087224 */ /* 0x000fe200078e000a */
[----:B------:R-:W-:-:S05]  /*04e0*/  IABS R10, R15 ;  /* 0x0000000f000a7213 */ /* 0x000fca0000000000 */
[----:B------:R-:W-:Y:S02]  /*04f0*/  IMAD.MOV R27, RZ, RZ, -R10 ;  /* 0x000000ffff1b7224 */ /* 0x000fe400078e0a0a */
[----:B------:R0:W2:Y:S01]  /*0500*/  LDG.E R10, desc[UR8][R2.64+0x200] ;  /* 0x00020008020a7981 */ /* 0x0000a2000c1e1900 */
[----:B------:R-:W-:-:S04]  /*0510*/  IABS R6, R4 ;  /* 0x0000000400067213 */ /* 0x000fc80000000000 */
[----:B------:R-:W1:Y:S01]  /*0520*/  I2F.RP R11, R6 ;  /* 0x00000006000b7306 */ /* 0x000e620000209400 */
[----:B------:R-:W-:Y:S02]  /*0530*/  IABS R9, R8 ;  /* 0x0000000800097213 */ /* 0x000fe40000000000 */
[----:B------:R-:W-:-:S05]  /*0540*/  PRMT R28, R22, 0xaaa2, RZ ;  /* 0x0000aaa2161c7816 */ /* 0x000fca00000000ff */
[----:B-1----:R-:W1:Y:S01]  /*0550*/  MUFU.RCP R11, R11 ;  /* 0x0000000b000b7308 */ /* 0x002e620000001000 */
[----:B------:R-:W-:-:S04]  /*0560*/  IMAD.HI.U32 R26, R24, R9, RZ ;  /* 0x00000009181a7227 */ /* 0x000fc800078e00ff */
[----:B------:R-:W-:Y:S02]  /*0570*/  IMAD.MOV.U32 R24, RZ, RZ, R28 ;  /* 0x000000ffff187224 */ /* 0x000fe400078e001c */
[----:B------:R-:W-:Y:S01]  /*0580*/  IMAD R9, R26, R27, R9 ;  /* 0x0000001b1a097224 */ /* 0x000fe200078e0209 */
[----:B------:R-:W-:Y:S02]  /*0590*/  IABS R28, R17 ;  /* 0x00000011001c7213 */ /* 0x000fe40000000000 */
[----:B------:R-:W-:Y:S02]  /*05a0*/  IABS R26, R24 ;  /* 0x00000018001a7213 */ /* 0x000fe40000000000 */
[----:B------:R-:W-:Y:S01]  /*05b0*/  PRMT R22, R22, 0xbbb3, RZ ;  /* 0x0000bbb316167816 */ /* 0x000fe200000000ff */
[----:B-1----:R-:W-:-:S04]  /*05c0*/  VIADD R27, R11, 0xffffffe ;  /* 0x0ffffffe0b1b7836 */ /* 0x002fc80000000000 */
[----:B0-----:R-:W0:Y:S01]  /*05d0*/  F2I.FTZ.U32.TRUNC.NTZ R3, R27 ;  /* 0x0000001b00037305 */ /* 0x001e22000021f000 */
[----:B------:R-:W-:-:S04]  /*05e0*/  IMAD.HI.U32 R11, R23, R26, RZ ;  /* 0x0000001a170b7227 */ /* 0x000fc800078e00ff */
[----:B------:R-:W-:Y:S02]  /*05f0*/  IMAD.MOV R2, RZ, RZ, -R28 ;  /* 0x000000ffff027224 */ /* 0x000fe400078e0a1c */
[----:B------:R-:W-:Y:S02]  /*0600*/  IMAD.MOV.U32 R23, RZ, RZ, R22 ;  /* 0x000000ffff177224 */ /* 0x000fe400078e0016 */
[----:B------:R-:W-:Y:S01]  /*0610*/  IMAD R11, R11, R2, R26 ;  /* 0x000000020b0b7224 */ /* 0x000fe200078e021a */
[----:B------:R-:W-:Y:S02]  /*0620*/  IABS R2, R19 ;  /* 0x0000001300027213 */ /* 0x000fe40000000000 */
[----:B------:R-:W-:-:S03]  /*0630*/  IABS R22, R23 ;  /* 0x0000001700167213 */ /* 0x000fc60000000000 */
[----:B------:R-:W-:Y:S02]  /*0640*/  IMAD.MOV R2, RZ, RZ, -R2 ;  /* 0x000000ffff027224 */ /* 0x000fe400078e0a02 */
[----:B------:R-:W-:-:S04]  /*0650*/  IMAD.HI.U32 R25, R25, R22, RZ ;  /* 0x0000001619197227 */ /* 0x000fc800078e00ff */
[----:B0-----:R-:W-:Y:S02]  /*0660*/  IMAD.MOV R27, RZ, RZ, -R3 ;  /* 0x000000ffff1b7224 */ /* 0x001fe400078e0a03 */
[----:B------:R-:W-:Y:S02]  /*0670*/  IMAD R22, R25, R2, R22 ;  /* 0x0000000219167224 */ /* 0x000fe400078e0216 */
[----:B------:R-:W-:Y:S02]  /*0680*/  IMAD R25, R27, R6, RZ ;  /* 0x000000061b197224 */ /* 0x000fe400078e02ff */
[----:B------:R-:W-:-:S04]  /*0690*/  IMAD.MOV.U32 R2, RZ, RZ, RZ ;  /* 0x000000ffff027224 */ /* 0x000fc800078e00ff */
[----:B------:R-:W-:Y:S01]  /*06a0*/  IMAD.HI.U32 R26, R3, R25, R2 ;  /* 0x00000019031a7227 */ /* 0x000fe200078e0002 */
[----:B------:R-:W-:-:S04]  /*06b0*/  PRMT R25, R13, 0x9991, RZ ;  /* 0x000099910d197816 */ /* 0x000fc800000000ff */
[----:B------:R-:W-:-:S04]  /*06c0*/  IABS R27, R25 ;  /* 0x00000019001b7213 */ /* 0x000fc80000000000 */
[----:B------:R-:W0:Y:S01]  /*06d0*/  I2F.RP R28, R27 ;  /* 0x0000001b001c7306 */ /* 0x000e220000209400 */
[----:B------:R-:W-:Y:S02]  /*06e0*/  ISETP.GE.AND P1, PT, R8, RZ, PT ;  /* 0x000000ff0800720c */ /* 0x000fe40003f26270 */
[----:B------:R-:W-:-:S05]  /*06f0*/  PRMT R8, R13, 0xaaa2, RZ ;  /* 0x0000aaa20d087816 */ /* 0x000fca00000000ff */
[----:B0-----:R-:W0:Y:S01]  /*0700*/  MUFU.RCP R28, R28 ;  /* 0x0000001c001c7308 */ /* 0x001e220000001000 */
[----:B------:R-:W-:Y:S02]  /*0710*/  ISETP.GE.AND P2, PT, R24, RZ, PT ;  /* 0x000000ff1800720c */ /* 0x000fe40003f46270 */
[----:B------:R-:W-:Y:S01]  /*0720*/  IABS R24, R8 ;  /* 0x0000000800187213 */ /* 0x000fe20000000000 */
[----:B0-----:R-:W-:-:S04]  /*0730*/  VIADD R2, R28, 0xffffffe ;  /* 0x0ffffffe1c027836 */ /* 0x001fc80000000000 */
[----:B------:R-:W0:Y:S08]  /*0740*/  I2F.RP R28, R24 ;  /* 0x00000018001c7306 */ /* 0x000e300000209400 */
[----:B------:R1:W3:Y:S01]  /*0750*/  F2I.FTZ.U32.TRUNC.NTZ R3, R2 ;  /* 0x0000000200037305 */ /* 0x0002e2000021f000 */
[----:B------:R-:W-:-:S07]  /*0760*/  ISETP.GE.AND P3, PT, R7, RZ, PT ;  /* 0x000000ff0700720c */ /* 0x000fce0003f66270 */
[----:B0-----:R-:W0:Y:S01]  /*0770*/  MUFU.RCP R28, R28 ;  /* 0x0000001c001c7308 */ /* 0x001e220000001000 */
[----:B------:R-:W-:Y:S01]  /*0780*/  ISETP.GT.U32.AND P0, PT, R16, R5, PT ;  /* 0x000000051000720c */ /* 0x000fe20003f04070 */
[----:B-1----:R-:W-:Y:S02]  /*0790*/  IMAD.MOV.U32 R2, RZ, RZ, RZ ;  /* 0x000000ffff027224 */ /* 0x002fe400078e00ff */
[----:B---3--:R-:W-:-:S04]  /*07a0*/  IMAD.MOV R7, RZ, RZ, -R3 ;  /* 0x000000ffff077224 */ /* 0x008fc800078e0a03 */
[----:B------:R-:W-:-:S04]  /*07b0*/  IMAD R7, R7, R27, RZ ;  /* 0x0000001b07077224 */ /* 0x000fc800078e02ff */
[----:B------:R-:W-:-:S04]  /*07c0*/  IMAD.HI.U32 R7, R3, R7, R2 ;  /* 0x0000000703077227 */ /* 0x000fc800078e0002 */
[----:B0-----:R-:W-:Y:S02]  /*07d0*/  VIADD R2, R28, 0xffffffe ;  /* 0x0ffffffe1c027836 */ /* 0x001fe40000000000 */
[----:B------:R-:W-:Y:S01]  /*07e0*/  @!P0 IMAD.IADD R5, R5, 0x1, -R16 ;  /* 0x0000000105058824 */ /* 0x000fe200078e0a10 */
[----:B------:R-:W-:Y:S01]  /*07f0*/  ISETP.GT.U32.AND P4, PT, R18, R9, PT ;  /* 0x000000091200720c */ /* 0x000fe20003f84070 */
[----:B------:R-:W0:Y:S01]  /*0800*/  F2I.FTZ.U32.TRUNC.NTZ R3, R2 ;  /* 0x0000000200037305 */ /* 0x000e22000021f000 */
[----:B------:R-:W-:Y:S02]  /*0810*/  ISETP.GT.U32.AND P5, PT, R20, R11, PT ;  /* 0x0000000b1400720c */ /* 0x000fe40003fa4070 */
[----:B------:R-:W-:-:S09]  /*0820*/  ISETP.GT.U32.AND P0, PT, R16, R5, PT ;  /* 0x000000051000720c */ /* 0x000fd20003f04070 */
[----:B------:R-:W-:Y:S02]  /*0830*/  @!P4 IMAD.IADD R9, R9, 0x1, -R18 ;  /* 0x000000010909c824 */ /* 0x000fe400078e0a12 */
[----:B------:R-:W-:Y:S02]  /*0840*/  @!P5 IMAD.IADD R11, R11, 0x1, -R20 ;  /* 0x000000010b0bd824 */ /* 0x000fe400078e0a14 */
[----:B0-----:R-:W-:Y:S02]  /*0850*/  IMAD.MOV R29, RZ, RZ, -R3 ;  /* 0x000000ffff1d7224 */ /* 0x001fe400078e0a03 */
[----:B------:R-:W-:Y:S01]  /*0860*/  @!P0 IMAD.IADD R5, R5, 0x1, -R16 ;  /* 0x0000000105058824 */ /* 0x000fe200078e0a10 */
[----:B------:R-:W-:Y:S01]  /*0870*/  ISETP.GE.AND P0, PT, R23, RZ, PT ;  /* 0x000000ff1700720c */ /* 0x000fe20003f06270 */
[----:B------:R-:W-:Y:S01]  /*0880*/  IMAD R23, R29, R24, RZ ;  /* 0x000000181d177224 */ /* 0x000fe200078e02ff */
[----:B------:R-:W-:Y:S01]  /*0890*/  ISETP.GT.U32.AND P4, PT, R18, R9, PT ;  /* 0x000000091200720c */ /* 0x000fe20003f84070 */
[----:B------:R-:W-:Y:S01]  /*08a0*/  IMAD.MOV.U32 R2, RZ, RZ, RZ ;  /* 0x000000ffff027224 */ /* 0x000fe200078e00ff */
[----:B------:R-:W-:-:S03]  /*08b0*/  ISETP.GT.U32.AND P5, PT, R20, R11, PT ;  /* 0x0000000b1400720c */ /* 0x000fc60003fa4070 */
[----:B------:R-:W-:Y:S01]  /*08c0*/  IMAD.HI.U32 R16, R3, R23, R2 ;  /* 0x0000001703107227 */ /* 0x000fe200078e0002 */
[----:B------:R-:W-:Y:S02]  /*08d0*/  PRMT R2, R13, 0xbbb3, RZ ;  /* 0x0000bbb30d027816 */ /* 0x000fe400000000ff */
[----:B------:R-:W-:Y:S01]  /*08e0*/  ISETP.GT.U32.AND P6, PT, R21, R22, PT ;  /* 0x000000161500720c */ /* 0x000fe20003fc4070 */
[----:B------:R-:W-:Y:S02]  /*08f0*/  IMAD.MOV.U32 R23, RZ, RZ, R5 ;  /* 0x000000ffff177224 */ /* 0x000fe400078e0005 */
[----:B------:R-:W-:Y:S02]  /*0900*/  IMAD.MOV.U32 R5, RZ, RZ, R2 ;  /* 0x000000ffff057224 */ /* 0x000fe400078e0002 */
[----:B------:R-:W-:Y:S01]  /*0910*/  @!P4 IMAD.IADD R9, R9, 0x1, -R18 ;  /* 0x000000010909c824 */ /* 0x000fe200078e0a12 */
[----:B------:R-:W-:Y:S01]  /*0920*/  PRMT R18, R12, 0x7770, RZ ;  /* 0x000077700c127816 */ /* 0x000fe200000000ff */
[----:B------:R-:W-:Y:S01]  /*0930*/  @!P5 IMAD.IADD R11, R11, 0x1, -R20 ;  /* 0x000000010b0bd824 */ /* 0x000fe200078e0a14 */
[----:B------:R-:W-:-:S02]  /*0940*/  IABS R20, R5 ;  /* 0x0000000500147213 */ /* 0x000fc40000000000 */
[----:B------:R-:W-:Y:S02]  /*0950*/  ISETP.NE.AND P4, PT, R18, RZ, PT ;  /* 0x000000ff1200720c */ /* 0x000fe40003f85270 */
[----:B------:R-:W0:Y:S01]  /*0960*/  I2F.RP R2, R20 ;  /* 0x0000001400027306 */ /* 0x000e220000209400 */
[----:B------:R-:W-:Y:S02]  /*0970*/  @!P6 IMAD.IADD R22, R22, 0x1, -R21 ;  /* 0x000000011616e824 */ /* 0x000fe400078e0a15 */
[----:B------:R-:W-:-:S03]  /*0980*/  @!P3 IMAD.MOV R23, RZ, RZ, -R23 ;  /* 0x000000ffff17b224 */ /* 0x000fc600078e0a17 */
[----:B------:R-:W-:-:S05]  /*0990*/  ISETP.GT.U32.AND P5, PT, R21, R22, PT ;  /* 0x000000161500720c */ /* 0x000fca0003fa4070 */
[----:B------:R-:W-:Y:S02]  /*09a0*/  @!P4 LOP3.LUT R23, RZ, R14, RZ, 0x33, !PT ;  /* 0x0000000eff17c212 */ /* 0x000fe400078e33ff */
[----:B------:R-:W-:Y:S01]  /*09b0*/  PRMT R14, R12, 0x7771, RZ ;  /* 0x000077710c0e7816 */ /* 0x000fe200000000ff */
[----:B0-----:R-:W0:Y:S03]  /*09c0*/  MUFU.RCP R2, R2 ;  /* 0x0000000200027308 */ /* 0x001e260000001000 */
[----:B------:R-:W-:Y:S02]  /*09d0*/  ISETP.NE.AND P3, PT, R14, RZ, PT ;  /* 0x000000ff0e00720c */ /* 0x000fe40003f65270 */
[----:B------:R-:W-:Y:S01]  /*09e0*/  @!P5 IMAD.IADD R22, R22, 0x1, -R21 ;  /* 0x000000011616d824 */ /* 0x000fe200078e0a15 */
[C---:B------:R-:W-:Y:S02]  /*09f0*/  PRMT R21, R12.reuse, 0x7772, RZ ;  /* 0x000077720c157816 */ /* 0x040fe400000000ff */
[----:B------:R-:W-:Y:S01]  /*0a00*/  PRMT R12, R12, 0x7773, RZ ;  /* 0x000077730c0c7816 */ /* 0x000fe200000000ff */
[----:B------:R-:W-:Y:S01]  /*0a10*/  @!P2 IMAD.MOV R11, RZ, RZ, -R11 ;  /* 0x000000ffff0ba224 */ /* 0x000fe200078e0a0b */
[----:B------:R-:W-:-:S02]  /*0a20*/  ISETP.NE.AND P4, PT, R21, RZ, PT ;  /* 0x000000ff1500720c */ /* 0x000fc40003f85270 */
[----:B------:R-:W-:Y:S01]  /*0a30*/  LOP3.LUT R3, R18, R23, RZ, 0x3c, !PT ;  /* 0x0000001712037212 */ /* 0x000fe200078e3cff */
[----:B------:R-:W-:Y:S01]  /*0a40*/  @!P1 IMAD.MOV R9, RZ, RZ, -R9 ;  /* 0x000000ffff099224 */ /* 0x000fe200078e0a09 */
[----:B------:R-:W-:Y:S02]  /*0a50*/  ISETP.NE.AND P2, PT, R12, RZ, PT ;  /* 0x000000ff0c00720c */ /* 0x000fe40003f45270 */
[----:B------:R-:W-:Y:S02]  /*0a60*/  @!P3 LOP3.LUT R9, RZ, R15, RZ, 0x33, !PT ;  /* 0x0000000fff09b212 */ /* 0x000fe400078e33ff */
[----:B------:R-:W-:Y:S01]  /*0a70*/  PRMT R15, R3, 0x8880, RZ ;  /* 0x00008880030f7816 */ /* 0x000fe200000000ff */
[----:B0-----:R-:W-:Y:S01]  /*0a80*/  VIADD R3, R2, 0xffffffe ;  /* 0x0ffffffe02037836 */ /* 0x001fe20000000000 */
[----:B------:R-:W-:Y:S02]  /*0a90*/  LOP3.LUT P1, RZ, R23, 0xff, RZ, 0xc0, !PT ;  /* 0x000000ff17ff7812 */ /* 0x000fe4000782c0ff */
[----:B------:R-:W-:-:S03]  /*0aa0*/  LOP3.LUT R2, R14, R9, RZ, 0x3c, !PT ;  /* 0x000000090e027212 */ /* 0x000fc600078e3cff */
[----:B------:R-:W0:Y:S01]  /*0ab0*/  F2I.FTZ.U32.TRUNC.NTZ R3, R3 ;  /* 0x0000000300037305 */ /* 0x000e22000021f000 */
[----:B------:R-:W-:Y:S01]  /*0ac0*/  @!P4 LOP3.LUT R11, RZ, R17, RZ, 0x33, !PT ;  /* 0x00000011ff0bc212 */ /* 0x000fe200078e33ff */
[----:B------:R-:W-:Y:S01]  /*0ad0*/  @!P0 IMAD.MOV R22, RZ, RZ, -R22 ;  /* 0x000000ffff168224 */ /* 0x000fe200078e0a16 */
[----:B------:R-:W-:Y:S02]  /*0ae0*/  @!P2 LOP3.LUT R22, RZ, R19, RZ, 0x33, !PT ;  /* 0x00000013ff16a212 */ /* 0x000fe400078e33ff */
[----:B------:R-:W-:Y:S02]  /*0af0*/  ISETP.GT.OR P1, PT, R15, -0x1, !P1 ;  /* 0xffffffff0f00780c */ /* 0x000fe40004f24670 */
[----:B------:R-:W-:Y:S02]  /*0b00*/  PRMT R2, R2, 0x8880, RZ ;  /* 0x0000888002027816 */ /* 0x000fe400000000ff */
[----:B------:R-:W-:Y:S02]  /*0b10*/  LOP3.LUT P2, RZ, R9, 0xff, RZ, 0xc0, !PT ;  /* 0x000000ff09ff7812 */ /* 0x000fe4000784c0ff */
[----:B------:R-:W-:-:S02]  /*0b20*/  LOP3.LUT R15, R21, R11, RZ, 0x3c, !PT ;  /* 0x0000000b150f7212 */ /* 0x000fc400078e3cff */
[----:B------:R-:W-:Y:S02]  /*0b30*/  ISETP.GT.OR P2, PT, R2, -0x1, !P2 ;  /* 0xffffffff0200780c */ /* 0x000fe40005744670 */
[----:B------:R-:W-:Y:S02]  /*0b40*/  PRMT R15, R15, 0x8880, RZ ;  /* 0x000088800f0f7816 */ /* 0x000fe400000000ff */
[----:B------:R-:W-:Y:S02]  /*0b50*/  LOP3.LUT P3, RZ, R11, 0xff, RZ, 0xc0, !PT ;  /* 0x000000ff0bff7812 */ /* 0x000fe4000786c0ff */
[----:B------:R-:W-:Y:S02]  /*0b60*/  LOP3.LUT R2, R12, R22, RZ, 0x3c, !PT ;  /* 0x000000160c027212 */ /* 0x000fe400078e3cff */
[----:B------:R-:W-:Y:S01]  /*0b70*/  ISETP.GT.OR P3, PT, R15, -0x1, !P3 ;  /* 0xffffffff0f00780c */ /* 0x000fe20005f64670 */
[----:B0-----:R-:W-:Y:S01]  /*0b80*/  IMAD.MOV R15, RZ, RZ, -R3 ;  /* 0x000000ffff0f7224 */ /* 0x001fe200078e0a03 */
[----:B------:R-:W-:-:S02]  /*0b90*/  PRMT R2, R2, 0x8880, RZ ;  /* 0x0000888002027816 */ /* 0x000fc400000000ff */
[----:B------:R-:W-:Y:S01]  /*0ba0*/  LOP3.LUT P0, RZ, R22, 0xff, RZ, 0xc0, !PT ;  /* 0x000000ff16ff7812 */ /* 0x000fe2000780c0ff */
[----:B------:R-:W-:-:S03]  /*0bb0*/  IMAD R15, R15, R20, RZ ;  /* 0x000000140f0f7224 */ /* 0x000fc600078e02ff */
[----:B------:R-:W-:Y:S01]  /*0bc0*/  ISETP.GT.OR P0, PT, R2, -0x1, !P0 ;  /* 0xffffffff0200780c */ /* 0x000fe20004704670 */
[----:B------:R-:W-:-:S04]  /*0bd0*/  IMAD.MOV.U32 R2, RZ, RZ, RZ ;  /* 0x000000ffff027224 */ /* 0x000fc800078e00ff */
[----:B------:R-:W-:Y:S01]  /*0be0*/  IMAD.HI.U32 R3, R3, R15, R2 ;  /* 0x0000000f03037227 */ /* 0x000fe200078e0002 */
[----:B------:R-:W-:-:S05]  /*0bf0*/  SEL R2, R14, RZ, !P2 ;  /* 0x000000ff0e027207 */ /* 0x000fca0005000000 */
[----:B------:R-:W-:Y:S01]  /*0c00*/  IMAD.IADD R2, R9, 0x1, R2 ;  /* 0x0000000109027824 */ /* 0x000fe200078e0202 */
[----:B------:R-:W-:-:S05]  /*0c10*/  SEL R18, R18, RZ, !P1 ;  /* 0x000000ff12127207 */ /* 0x000fca0004800000 */
[----:B------:R-:W-:Y:S01]  /*0c20*/  IMAD.IADD R23, R23, 0x1, R18 ;  /* 0x0000000117177824 */ /* 0x000fe200078e0212 */
[----:B------:R-:W-:Y:S02]  /*0c30*/  SEL R18, R21, RZ, !P3 ;  /* 0x000000ff15127207 */ /* 0x000fe40005800000 */
[----:B--2---:R-:W-:-:S05]  /*0c40*/  PRMT R15, R10, 0x8880, RZ ;  /* 0x000088800a0f7816 */ /* 0x004fca00000000ff */
[----:B------:R-:W-:Y:S01]  /*0c50*/  IMAD.MOV.U32 R14, RZ, RZ, R15 ;  /* 0x000000ffff0e7224 */ /* 0x000fe200078e000f */
[----:B------:R-:W-:-:S04]  /*0c60*/  IABS R15, R4 ;  /* 0x00000004000f7213 */ /* 0x000fc80000000000 */
[----:B------:R-:W-:Y:S01]  /*0c70*/  IABS R9, R14 ;  /* 0x0000000e00097213 */ /* 0x000fe20000000000 */
[----:B------:R-:W-:-:S04]  /*0c80*/  IMAD.MOV R15, RZ, RZ, -R15 ;  /* 0x000000ffff0f7224 */ /* 0x000fc800078e0a0f */
[----:B------:R-:W-:Y:S01]  /*0c90*/  IMAD.HI.U32 R26, R26, R9, RZ ;  /* 0x000000091a1a7227 */ /* 0x000fe200078e00ff */
[----:B------:R-:W-:-:S03]  /*0ca0*/  ISETP.GE.AND P4, PT, R14, RZ, PT ;  /* 0x000000ff0e00720c */ /* 0x000fc60003f86270 */
[----:B------:R-:W-:Y:S01]  /*0cb0*/  IMAD R9, R26, R15, R9 ;  /* 0x0000000f1a097224 */ /* 0x000fe200078e0209 */
[----:B------:R-:W-:Y:S02]  /*0cc0*/  IABS R15, R25 ;  /* 0x00000019000f7213 */ /* 0x000fe40000000000 */
[C---:B------:R-:W-:Y:S01]  /*0cd0*/  PRMT R14, R10.reuse, 0x9991, RZ ;  /* 0x000099910a0e7816 */ /* 0x040fe200000000ff */
[----:B------:R-:W-:Y:S01]  /*0ce0*/  IMAD.IADD R11, R11, 0x1, R18 ;  /* 0x000000010b0b7824 */ /* 0x000fe200078e0212 */
[----:B------:R-:W-:Y:S01]  /*0cf0*/  PRMT R17, R10, 0xaaa2, RZ ;  /* 0x0000aaa20a117816 */ /* 0x000fe200000000ff */
[----:B------:R-:W-:Y:S01]  /*0d00*/  IMAD.MOV R15, RZ, RZ, -R15 ;  /* 0x000000ffff0f7224 */ /* 0x000fe200078e0a0f */
[----:B------:R-:W-:Y:S02]  /*0d10*/  IABS R18, R14 ;  /* 0x0000000e00127213 */ /* 0x000fe40000000000 */
[----:B------:R-:W-:Y:S01]  /*0d20*/  ISETP.GE.AND P1, PT, R14, RZ, PT ;  /* 0x000000ff0e00720c */ /* 0x000fe20003f26270 */
[----:B------:R-:W-:-:S02]  /*0d30*/  IMAD.MOV.U32 R14, RZ, RZ, R15 ;  /* 0x000000ffff0e7224 */ /* 0x000fc400078e000f */
[----:B------:R-:W-:-:S04]  /*0d40*/  IMAD.HI.U32 R7, R7, R18, RZ ;  /* 0x0000001207077227 */ /* 0x000fc800078e00ff */
[----:B------:R-:W-:Y:S01]  /*0d50*/  IMAD.MOV.U32 R15, RZ, RZ, R17 ;  /* 0x000000ffff0f7224 */ /* 0x000fe200078e0011 */
[----:B------:R-:W-:Y:S01]  /*0d60*/  ISETP.GT.U32.AND P2, PT, R6, R9, PT ;  /* 0x000000090600720c */ /* 0x000fe20003f44070 */
[----:B------:R-:W-:Y:S01]  /*0d70*/  IMAD R14, R7, R14, R18 ;  /* 0x0000000e070e7224 */ /* 0x000fe200078e0212 */
[----:B------:R-:W-:Y:S02]  /*0d80*/  IABS R7, R8 ;  /* 0x0000000800077213 */ /* 0x000fe40000000000 */
[----:B------:R-:W-:Y:S02]  /*0d90*/  IABS R17, R15 ;  /* 0x0000000f00117213 */ /* 0x000fe40000000000 */
[----:B------:R-:W-:Y:S01]  /*0da0*/  PRMT R10, R10, 0xbbb3, RZ ;  /* 0x0000bbb30a0a7816 */ /* 0x000fe200000000ff */
[----:B------:R-:W-:Y:S02]  /*0db0*/  IMAD.MOV R7, RZ, RZ, -R7 ;  /* 0x000000ffff077224 */ /* 0x000fe400078e0a07 */
[----:B------:R-:W-:-:S04]  /*0dc0*/  IMAD.HI.U32 R16, R16, R17, RZ ;  /* 0x0000001110107227 */ /* 0x000fc800078e00ff */
[----:B------:R-:W-:Y:S01]  /*0dd0*/  IMAD R17, R16, R7, R17 ;  /* 0x0000000710117224 */ /* 0x000fe200078e0211 */
[----:B------:R-:W-:Y:S02]  /*0de0*/  IABS R7, R5 ;  /* 0x0000000500077213 */ /* 0x000fe40000000000 */
[----:B------:R-:W-:Y:S01]  /*0df0*/  IABS R16, R10 ;  /* 0x0000000a00107213 */ /* 0x000fe20000000000 */
[----:B------:R-:W-:Y:S02]  /*0e00*/  @!P2 IMAD.IADD R9, R9, 0x1, -R6 ;  /* 0x000000010909a824 */ /* 0x000fe400078e0a06 */
[----:B------:R-:W-:Y:S02]  /*0e10*/  IMAD.MOV R7, RZ, RZ, -R7 ;  /* 0x000000ffff077224 */ /* 0x000fe400078e0a07 */
[----:B------:R-:W-:Y:S01]  /*0e20*/  IMAD.HI.U32 R3, R3, R16, RZ ;  /* 0x0000001003037227 */ /* 0x000fe200078e00ff */
[----:B------:R-:W-:Y:S02]  /*0e30*/  ISETP.GT.U32.AND P6, PT, R6, R9, PT ;  /* 0x000000090600720c */ /* 0x000fe40003fc4070 */
[----:B------:R-:W-:Y:S01]  /*0e40*/  ISETP.GT.U32.AND P2, PT, R27, R14, PT ;  /* 0x0000000e1b00720c */ /* 0x000fe20003f44070 */
[----:B------:R-:W-:Y:S01]  /*0e50*/  IMAD R7, R3, R7, R16 ;  /* 0x0000000703077224 */ /* 0x000fe200078e0210 */
[----:B------:R-:W-:-:S04]  /*0e60*/  ISETP.GT.U32.AND P3, PT, R24, R17, PT ;  /* 0x000000111800720c */ /* 0x000fc80003f64070 */
[----:B------:R-:W-:Y:S02]  /*0e70*/  ISETP.GT.U32.AND P5, PT, R20, R7, PT ;  /* 0x000000071400720c */ /* 0x000fe40003fa4070 */
[----:B------:R-:W-:-:S03]  /*0e80*/  PRMT R3, R13, 0x7770, RZ ;  /* 0x000077700d037816 */ /* 0x000fc600000000ff */
[----:B------:R-:W-:Y:S01]  /*0e90*/  @!P6 IMAD.IADD R9, R9, 0x1, -R6 ;  /* 0x000000010909e824 */ /* 0x000fe200078e0a06 */
[----:B------:R-:W-:Y:S01]  /*0ea0*/  ISETP.NE.AND P6, PT, R3, RZ, PT ;  /* 0x000000ff0300720c */ /* 0x000fe20003fc5270 */
[----:B------:R-:W-:Y:S02]  /*0eb0*/  @!P2 IMAD.IADD R14, R14, 0x1, -R27 ;  /* 0x000000010e0ea824 */ /* 0x000fe400078e0a1b */
[----:B------:R-:W-:-:S03]  /*0ec0*/  @!P3 IMAD.IADD R17, R17, 0x1, -R24 ;  /* 0x000000011111b824 */ /* 0x000fc600078e0a18 */
[----:B------:R-:W-:Y:S01]  /*0ed0*/  ISETP.GT.U32.AND P2, PT, R27, R14, PT ;  /* 0x0000000e1b00720c */ /* 0x000fe20003f44070 */
[----:B------:R-:W-:Y:S01]  /*0ee0*/  @!P5 IMAD.IADD R7, R7, 0x1, -R20 ;  /* 0x000000010707d824 */ /* 0x000fe200078e0a14 */
[----:B------:R-:W-:Y:S01]  /*0ef0*/  ISETP.GT.U32.AND P3, PT, R24, R17, PT ;  /* 0x000000111800720c */ /* 0x000fe20003f64070 */
[----:B------:R-:W-:-:S04]  /*0f00*/  IMAD.MOV.U32 R6, RZ, RZ, R9 ;  /* 0x000000ffff067224 */ /* 0x000fc800078e0009 */
[----:B------:R-:W-:Y:S01]  /*0f10*/  @!P4 IMAD.MOV R6, RZ, RZ, -R6 ;  /* 0x000000ffff06c224 */ /* 0x000fe200078e0a06 */
[----:B------:R-:W-:Y:S02]  /*0f20*/  ISETP.GT.U32.AND P4, PT, R20, R7, PT ;  /* 0x000000071400720c */ /* 0x000fe40003f84070 */
[----:B------:R-:W-:Y:S02]  /*0f30*/  @!P6 LOP3.LUT R6, RZ, R4, RZ, 0x33, !PT ;  /* 0x00000004ff06e212 */ /* 0x000fe400078e33ff */
[C---:B------:R-:W-:Y:S01]  /*0f40*/  PRMT R4, R13.reuse, 0x7771, RZ ;  /* 0x000077710d047816 */ /* 0x040fe200000000ff */
[----:B------:R-:W-:Y:S01]  /*0f50*/  @!P2 IMAD.IADD R14, R14, 0x1, -R27 ;  /* 0x000000010e0ea824 */ /* 0x000fe200078e0a1b */
[----:B------:R-:W-:Y:S02]  /*0f60*/  PRMT R9, R13, 0x7772, RZ ;  /* 0x000077720d097816 */ /* 0x000fe400000000ff */
[----:B------:R-:W-:Y:S01]  /*0f70*/  ISETP.NE.AND P2, PT, R4, RZ, PT ;  /* 0x000000ff0400720c */ /* 0x000fe20003f45270 */
[----:B------:R-:W-:Y:S01]  /*0f80*/  @!P3 IMAD.IADD R17, R17, 0x1, -R24 ;  /* 0x000000011111b824 */ /* 0x000fe200078e0a18 */
[----:B------:R-:W-:-:S02]  /*0f90*/  ISETP.GE.AND P5, PT, R15, RZ, PT ;  /* 0x000000ff0f00720c */ /* 0x000fc40003fa6270 */
[----:B------:R-:W-:Y:S02]  /*0fa0*/  ISETP.NE.AND P3, PT, R9, RZ, PT ;  /* 0x000000ff0900720c */ /* 0x000fe40003f65270 */
[----:B------:R-:W-:Y:S01]  /*0fb0*/  PRMT R13, R13, 0x7773, RZ ;  /* 0x000077730d0d7816 */ /* 0x000fe200000000ff */
[----:B------:R-:W-:Y:S01]  /*0fc0*/  @!P4 IMAD.IADD R7, R7, 0x1, -R20 ;  /* 0x000000010707c824 */ /* 0x000fe200078e0a14 */
[----:B------:R-:W-:Y:S02]  /*0fd0*/  ISETP.GE.AND P6, PT, R10, RZ, PT ;  /* 0x000000ff0a00720c */ /* 0x000fe40003fc6270 */
[----:B------:R-:W-:Y:S01]  /*0fe0*/  ISETP.NE.AND P4, PT, R13, RZ, PT ;  /* 0x000000ff0d00720c */ /* 0x000fe20003f85270 */
[----:B------:R-:W-:Y:S01]  /*0ff0*/  @!P1 IMAD.MOV R14, RZ, RZ, -R14 ;  /* 0x000000ffff0e9224 */ /* 0x000fe200078e0a0e */
[----:B------:R-:W-:Y:S02]  /*1000*/  LOP3.LUT R10, R3, R6, RZ, 0x3c, !PT ;  /* 0x00000006030a7212 */ /* 0x000fe400078e3cff */
[----:B------:R-:W-:Y:S01]  /*1010*/  @!P2 LOP3.LUT R14, RZ, R25, RZ, 0x33, !PT ;  /* 0x00000019ff0ea212 */ /* 0x000fe200078e33ff */
[----:B------:R-:W-:Y:S01]  /*1020*/  @!P5 IMAD.MOV R17, RZ, RZ, -R17 ;  /* 0x000000ffff11d224 */ /* 0x000fe200078e0a11 */
[----:B------:R-:W-:-:S02]  /*1030*/  PRMT R15, R10, 0x8880, RZ ;  /* 0x000088800a0f7816 */ /* 0x000fc400000000ff */
[----:B------:R-:W-:Y:S02]  /*1040*/  LOP3.LUT P1, RZ, R6, 0xff, RZ, 0xc0, !PT ;  /* 0x000000ff06ff7812 */ /* 0x000fe4000782c0ff */
[----:B------:R-:W-:Y:S02]  /*1050*/  @!P3 LOP3.LUT R17, RZ, R8, RZ, 0x33, !PT ;  /* 0x00000008ff11b212 */ /* 0x000fe400078e33ff */
[----:B------:R-:W-:Y:S01]  /*1060*/  LOP3.LUT R8, R4, R14, RZ, 0x3c, !PT ;  /* 0x0000000e04087212 */ /* 0x000fe200078e3cff */
[----:B------:R-:W-:Y:S01]  /*1070*/  @!P6 IMAD.MOV R7, RZ, RZ, -R7 ;  /* 0x000000ffff07e224 */ /* 0x000fe200078e0a07 */
[----:B------:R-:W-:Y:S02]  /*1080*/  ISETP.GT.OR P1, PT, R15, -0x1, !P1 ;  /* 0xffffffff0f00780c */ /* 0x000fe40004f24670 */
[----:B------:R-:W-:Y:S02]  /*1090*/  LOP3.LUT R10, R9, R17, RZ, 0x3c, !PT ;  /* 0x00000011090a7212 */ /* 0x000fe400078e3cff */
[----:B------:R-:W-:-:S02]  /*10a0*/  @!P4 LOP3.LUT R7, RZ, R5, RZ, 0x33, !PT ;  /* 0x00000005ff07c212 */ /* 0x000fc400078e33ff */
[----:B------:R-:W-:Y:S02]  /*10b0*/  PRMT R5, R8, 0x8880, RZ ;  /* 0x0000888008057816 */ /* 0x000fe400000000ff */
[----:B------:R-:W-:Y:S02]  /*10c0*/  LOP3.LUT P2, RZ, R14, 0xff, RZ, 0xc0, !PT ;  /* 0x000000ff0eff7812 */ /* 0x000fe4000784c0ff */
[----:B------:R-:W-:Y:S02]  /*10d0*/  SEL R15, R3, RZ, !P1 ;  /* 0x000000ff030f7207 */ /* 0x000fe40004800000 */
[----:B------:R-:W-:Y:S02]  /*10e0*/  PRMT R8, R10, 0x8880, RZ ;  /* 0x000088800a087816 */ /* 0x000fe400000000ff */
[----:B------:R-:W-:Y:S02]  /*10f0*/  LOP3.LUT P3, RZ, R17, 0xff, RZ, 0xc0, !PT ;  /* 0x000000ff11ff7812 */ /* 0x000fe4000786c0ff */
[----:B------:R-:W-:-:S02]  /*1100*/  LOP3.LUT R3, R13, R7, RZ, 0x3c, !PT ;  /* 0x000000070d037212 */ /* 0x000fc400078e3cff */
[----:B------:R-:W-:Y:S01]  /*1110*/  ISETP.GT.OR P1, PT, R5, -0x1, !P2 ;  /* 0xffffffff0500780c */ /* 0x000fe20005724670 */
[----:B------:R-:W-:Y:S01]  /*1120*/  IMAD.IADD R5, R6, 0x1, R15 ;  /* 0x0000000106057824 */ /* 0x000fe200078e020f */
[----:B------:R-:W-:Y:S02]  /*1130*/  ISETP.GT.OR P2, PT, R8, -0x1, !P3 ;  /* 0xffffffff0800780c */ /* 0x000fe40005f44670 */
[----:B------:R-:W-:Y:S02]  /*1140*/  PRMT R3, R3, 0x8880, RZ ;  /* 0x0000888003037816 */ /* 0x000fe400000000ff */
[----:B------:R-:W-:Y:S02]  /*1150*/  LOP3.LUT P3, RZ, R7, 0xff, RZ, 0xc0, !PT ;  /* 0x000000ff07ff7812 */ /* 0x000fe4000786c0ff */
[----:B------:R-:W-:Y:S01]  /*1160*/  SEL R15, R4, RZ, !P1 ;  /* 0x000000ff040f7207 */ /* 0x000fe20004800000 */
[----:B------:R-:W-:Y:S01]  /*1170*/  UIADD3 UR5, UP0, UR4, UR6, URZ ;  /* 0x0000000604057290 */ /* 0x000fe2000ff1e03f */
[----:B------:R-:W-:-:S02]  /*1180*/  SEL R4, R9, RZ, !P2 ;  /* 0x000000ff09047207 */ /* 0x000fc40005000000 */
[----:B------:R-:W-:Y:S01]  /*1190*/  ISETP.GT.OR P1, PT, R3, -0x1, !P3 ;  /* 0xffffffff0300780c */ /* 0x000fe20005f24670 */
[----:B------:R-:W-:Y:S01]  /*11a0*/  IMAD.IADD R14, R14, 0x1, R15 ;  /* 0x000000010e0e7824 */ /* 0x000fe200078e020f */
[----:B------:R-:W-:Y:S01]  /*11b0*/  UIADD3.X UR6, URZ, UR7, URZ, UP0, !UPT ;  /* 0x000000073f067290 */ /* 0x000fe200087fe43f */
[----:B------:R-:W-:Y:S01]  /*11c0*/  SEL R3, R12, RZ, !P0 ;  /* 0x000000ff0c037207 */ /* 0x000fe20004000000 */
[----:B------:R-:W-:Y:S01]  /*11d0*/  IMAD.IADD R17, R17, 0x1, R4 ;  /* 0x0000000111117824 */ /* 0x000fe200078e0204 */
[----:B------:R-:W-:Y:S02]  /*11e0*/  SEL R6, R13, RZ, !P1 ;  /* 0x000000ff0d067207 */ /* 0x000fe40004800000 */
[----:B------:R-:W-:Y:S02]  /*11f0*/  PRMT R2, R2, 0x7604, R23 ;  /* 0x0000760402027816 */ /* 0x000fe40000000017 */
[----:B------:R-:W-:Y:S01]  /*1200*/  PRMT R14, R14, 0x7604, R5 ;  /* 0x000076040e0e7816 */ /* 0x000fe20000000005 */
[----:B------:R-:W-:Y:S01]  /*1210*/  IMAD.IADD R22, R22, 0x1, R3 ;  /* 0x0000000116167824 */ /* 0x000fe200078e0203 */
[----:B------:R-:W-:Y:S01]  /*1220*/  PRMT R11, R11, 0x7054, R2 ;  /* 0x000070540b0b7816 */ /* 0x000fe20000000002 */
[----:B------:R-:W-:Y:S01]  /*1230*/  IMAD.IADD R6, R7, 0x1, R6 ;  /* 0x0000000107067824 */ /* 0x000fe200078e0206 */
[----:B------:R-:W-:Y:S01]  /*1240*/  PRMT R17, R17, 0x7054, R14 ;  /* 0x0000705411117816 */ /* 0x000fe2000000000e */
[----:B------:R-:W-:-:S02]  /*1250*/  IMAD.U32 R4, RZ, RZ, UR5 ;  /* 0x00000005ff047e24 */ /* 0x000fc4000f8e00ff */
[----:B------:R-:W-:Y:S01]  /*1260*/  IMAD.U32 R5, RZ, RZ, UR6 ;  /* 0x00000006ff057e24 */ /* 0x000fe2000f8e00ff */
[----:B------:R-:W-:Y:S02]  /*1270*/  PRMT R11, R22, 0x654, R11 ;  /* 0x00000654160b7816 */ /* 0x000fe4000000000b */
[----:B------:R-:W-:Y:S01]  /*1280*/  PRMT R17, R6, 0x654, R17 ;  /* 0x0000065406117816 */ /* 0x000fe20000000011 */
[----:B------:R-:W-:-:S05]  /*1290*/  IMAD.WIDE R4, R0, 0x4, R4 ;  /* 0x0000000400047825 */ /* 0x000fca00078e0204 */
[----:B------:R-:W-:Y:S04]  /*12a0*/  STG.E desc[UR8][R4.64], R11 ;  /* 0x0000000b04007986 */ /* 0x000fe8000c101908 */
[----:B------:R-:W-:Y:S01]  /*12b0*/  STG.E desc[UR8][R4.64+0x200], R17 ;  /* 0x0002001104007986 */ /* 0x000fe2000c101908 */
[----:B------:R-:W-:Y:S05]  /*12c0*/  EXIT ;  /* 0x000000000000794d */ /* 0x000fea0003800000 */
.L_x_53458:
        /* <DEDUP_REMOVED lines=139> */
.L_x_53460:
[----:B------:R-:W-:Y:S05]  /*1b80*/  BSYNC B0 ;  /* 0x0000000000007941 */ /* 0x000fea0003800000 */
.L_x_53459:
        /* <DEDUP_REMOVED lines=34> */
.L_x_53462:
[----:B------:R-:W-:Y:S05]  /*1db0*/  BSYNC B0 ;  /* 0x0000000000007941 */ /* 0x000fea0003800000 */
.L_x_53461:
        /* <DEDUP_REMOVED lines=34> */
.L_x_53464:
[----:B------:R-:W-:Y:S05]  /*1fe0*/  BSYNC B0 ;  /* 0x0000000000007941 */ /* 0x000fea0003800000 */
.L_x_53463:
        /* <DEDUP_REMOVED lines=34> */
.L_x_53466:
[----:B------:R-:W-:Y:S05]  /*2210*/  BSYNC B0 ;  /* 0x0000000000007941 */ /* 0x000fea0003800000 */
.L_x_53465:
        /* <DEDUP_REMOVED lines=35> */
.L_x_53468:
[----:B------:R-:W-:Y:S05]  /*2450*/  BSYNC B0 ;  /* 0x0000000000007941 */ /* 0x000fea0003800000 */
.L_x_53467:
        /* <DEDUP_REMOVED lines=42> */
.L_x_53470:
[----:B------:R-:W-:Y:S05]  /*2700*/  BSYNC B0 ;  /* 0x0000000000007941 */ /* 0x000fea0003800000 */
.L_x_53469:
        /* <DEDUP_REMOVED lines=32> */
.L_x_53472:
[----:B------:R-:W-:Y:S05]  /*2910*/  BSYNC B0 ;  /* 0x0000000000007941 */ /* 0x000fea0003800000 */
.L_x_53471:
        /* <DEDUP_REMOVED lines=32> */
.L_x_53474:
[----:B------:R-:W-:Y:S05]  /*2b20*/  BSYNC B0 ;  /* 0x0000000000007941 */ /* 0x000fea0003800000 */
.L_x_53473:
        /* <DEDUP_REMOVED lines=20> */
.L_x_53477:
        /* <DEDUP_REMOVED lines=8> */
.L_x_53478:
        /* <DEDUP_REMOVED lines=8> */
.L_x_53479:
        /* <DEDUP_REMOVED lines=9> */
.L_x_53480:
[----:B------:R-:W-:Y:S05]  /*2e00*/  BSYNC B1 ;  /* 0x0000000000017941 */ /* 0x000fea0003800000 */
.L_x_53476:
[----:B------:R-:W-:-:S13]  /*2e10*/  ISETP.GE.AND P0, PT, R3, R0, PT ;  /* 0x000000000300720c */ /* 0x000fda0003f06270 */
[----:B0-----:R-:W0:Y:S01]  /*2e20*/  @!P0 LDC.64 R6, c[0x0][0x218] ;  /* 0x00008600ff068b82 */ /* 0x001e220000000a00 */
[C---:B-12---:R-:W-:Y:S02]  /*2e30*/  @!P0 VIADD R5, R3.reuse, UR4 ;  /* 0x0000000403058c36 */ /* 0x046fe40008000000 */
[----:B------:R-:W-:-:S03]  /*2e40*/  @!P0 VIADD R3, R3, 0x80 ;  /* 0x0000008003038836 */ /* 0x000fc60000000000 */
[----:B0-----:R-:W-:-:S05]  /*2e50*/  @!P0 IADD3 R4, P1, R5, R6, RZ ;  /* 0x0000000605048210 */ /* 0x001fca0007f3e0ff */
[----:B------:R-:W-:-:S05]  /*2e60*/  @!P0 IMAD.X R5, RZ, RZ, R7, P1 ;  /* 0x000000ffff058224 */ /* 0x000fca00008e0607 */
[----:B------:R2:W-:Y:S03]  /*2e70*/  @!P0 STG.E.U8 desc[UR8][R4.64], R13 ;  /* 0x0000000d04008986 */ /* 0x0005e6000c101108 */
.L_x_53481:
[----:B------:R-:W-:Y:S05]  /*2e80*/  BSYNC B0 ;  /* 0x0000000000007941 */ /* 0x000fea0003800000 */
.L_x_53475:
        /* <DEDUP_REMOVED lines=9> */
.L_x_53482:
        /* <DEDUP_REMOVED lines=14> */
.L_x_57638:


//--------------------- .text._ZN2at6native29vectorized_elementwise_kernelILi8ENS0_13BinaryFunctorIaaaZZZNS0_21remainder_kernel_cudaERNS_18TensorIteratorBaseEENKUlvE_clEvENKUlvE0_clEvEUlaaE_EESt5arrayIPcLm3EEEEviT0_T1_ --------------------------
	.section	.text._ZN2at6native29vectorized_elementwise_kernelILi8ENS0_13BinaryFunctorIaaaZZZNS0_21remainder_kernel_cudaERNS_18TensorIteratorBaseEENKUlvE_clEvENKUlvE0_clEvEUlaaE_EESt5arrayIPcLm3EEEEviT0_T1_,"ax",@progbits
	.align	128
        .global         _ZN2at6native29vectorized_elementwise_kernelILi8ENS0_13BinaryFunctorIaaaZZZNS0_21remainder_kernel_cudaERNS_18TensorIteratorBaseEENKUlvE_clEvENKUlvE0_clEvEUlaaE_EESt5arrayIPcLm3EEEEviT0_T1_
        .type           _ZN2at6native29vectorized_elementwise_kernelILi8ENS0_13BinaryFunctorIaaaZZZNS0_21remainder_kernel_cudaERNS_18TensorIteratorBaseEENKUlvE_clEvENKUlvE0_clEvEUlaaE_EESt5arrayIPcLm3EEEEviT0_T1_,@function
        .size           _ZN2at6native29vectorized_elementwise_kernelILi8ENS0_13BinaryFunctorIaaaZZZNS0_21remainder_kernel_cudaERNS_18TensorIteratorBaseEENKUlvE_clEvENKUlvE0_clEvEUlaaE_EESt5arrayIPcLm3EEEEviT0_T1_,(.L_x_57639 - _ZN2at6native29vectorized_elementwise_kernelILi8ENS0_13BinaryFunctorIaaaZZZNS0_21remainder_kernel_cudaERNS_18TensorIteratorBaseEENKUlvE_clEvENKUlvE0_clEvEUlaaE_EESt5arrayIPcLm3EEEEviT0_T1_)
        .other          _ZN2at6native29vectorized_elementwise_kernelILi8ENS0_13BinaryFunctorIaaaZZZNS0_21remainder_kernel_cudaERNS_18TensorIteratorBaseEENKUlvE_clEvENKUlvE0_clEvEUlaaE_EESt5arrayIPcLm3EEEEviT0_T1_,@"STO_CUDA_ENTRY STV_DEFAULT"
_ZN2at6native29vectorized_elementwise_kernelILi8ENS0_13BinaryFunctorIaaaZZZNS0_21remainder_kernel_cudaERNS_18TensorIteratorBaseEENKUlvE_clEvENKUlvE0_clEvEUlaaE_EESt5arrayIPcLm3EEEEviT0_T1_:
.text._ZN2at6native29vectorized_elementwise_kernelILi8ENS0_13BinaryFunctorIaaaZZZNS0_21remainder_kernel_cudaERNS_18TensorIteratorBaseEENKUlvE_clEvENKUlvE0_clEvEUlaaE_EESt5arrayIPcLm3EEEEviT0_T1_:
        /* <DEDUP_REMOVED lines=29> */
[----:B------:R-:W-:Y:S02]  /*01d0*/  PRMT R20, R16, 0x8880, RZ ;  /* 0x0000888010147816 */ /* 0x000fe400000000ff */
[----:B------:R-:W-:Y:S02]  /*01e0*/  SHF.R.U32.HI R16, RZ, 0x8, R16 ;  /* 0x00000008ff107819 */ /* 0x000fe40000011610 */
[----:B------:R-:W-:Y:S02]  /*01f0*/  IABS R23, R20 ;  /* 0x0000001400177213 */ /* 0x000fe40000000000 */
[----:B------:R-:W-:-:S02]  /*0200*/  LOP3.LUT R0, R16, 0xffff, RZ, 0xc0, !PT ;  /* 0x0000ffff10007812 */ /* 0x000fc400078ec0ff */
[----:B------:R-:W0:Y:S01]  /*0210*/  I2F.RP R6, R23 ;  /* 0x0000001700067306 */ /* 0x000e220000209400 */
[----:B------:R-:W-:Y:S02]  /*0220*/  PRMT R15, R7, 0x8880, RZ ;  /* 0x00008880070f7816 */ /* 0x000fe400000000ff */
[----:B------:R-:W-:Y:S02]  /*0230*/  PRMT R18, R0, 0x8880, RZ ;  /* 0x0000888000127816 */ /* 0x000fe400000000ff */
[----:B------:R-:W-:Y:S02]  /*0240*/  SHF.R.U32.HI R0, RZ, 0x8, R7 ;  /* 0x00000008ff007819 */ /* 0x000fe40000011607 */
[----:B------:R-:W-:Y:S02]  /*0250*/  IABS R22, R18 ;  /* 0x0000001200167213 */ /* 0x000fe40000000000 */
[----:B------:R-:W-:Y:S02]  /*0260*/  LOP3.LUT R7, R0, 0xffff, RZ, 0xc0, !PT ;  /* 0x0000ffff00077812 */ /* 0x000fe400078ec0ff */
[----:B------:R-:W-:Y:S01]  /*0270*/  IABS R21, R15 ;  /* 0x0000000f00157213 */ /* 0x000fe20000000000 */
[----:B------:R-:W1:Y:S01]  /*0280*/  I2F.RP R24, R22 ;  /* 0x0000001600187306 */ /* 0x000e620000209400 */
[----:B------:R-:W-:-:S04]  /*0290*/  PRMT R17, R7, 0x8880, RZ ;  /* 0x0000888007117816 */ /* 0x000fc800000000ff */
[----:B------:R-:W-:-:S03]  /*02a0*/  IABS R19, R17 ;  /* 0x0000001100137213 */ /* 0x000fc60000000000 */
[----:B0-----:R-:W0:Y:S08]  /*02b0*/  MUFU.RCP R6, R6 ;  /* 0x0000000600067308 */ /* 0x001e300000001000 */
[----:B------:R-:W2:Y:S08]  /*02c0*/  I2F.RP R8, R21 ;  /* 0x0000001500087306 */ /* 0x000eb00000209400 */
[----:B-1----:R-:W1:Y:S01]  /*02d0*/  MUFU.RCP R24, R24 ;  /* 0x0000001800187308 */ /* 0x002e620000001000 */
[----:B0-----:R-:W-:-:S07]  /*02e0*/  VIADD R7, R6, 0xffffffe ;  /* 0x0ffffffe06077836 */ /* 0x001fce0000000000 */
[----:B------:R-:W0:Y:S08]  /*02f0*/  I2F.RP R6, R19 ;  /* 0x0000001300067306 */ /* 0x000e300000209400 */
[----:B--2---:R-:W2:Y:S01]  /*0300*/  MUFU.RCP R8, R8 ;  /* 0x0000000800087308 */ /* 0x004ea20000001000 */
[----:B-1----:R-:W-:-:S07]  /*0310*/  VIADD R10, R24, 0xffffffe ;  /* 0x0ffffffe180a7836 */ /* 0x002fce0000000000 */
[----:B0-----:R-:W0:Y:S08]  /*0320*/  MUFU.RCP R6, R6 ;  /* 0x0000000600067308 */ /* 0x001e300000001000 */
[----:B------:R-:W1:Y:S01]  /*0330*/  F2I.FTZ.U32.TRUNC.NTZ R7, R7 ;  /* 0x0000000700077305 */ /* 0x000e62000021f000 */
[----:B--2---:R-:W-:-:S07]  /*0340*/  VIADD R8, R8, 0xffffffe ;  /* 0x0ffffffe08087836 */ /* 0x004fce0000000000 */
[----:B------:R2:W4:Y:S01]  /*0350*/  F2I.FTZ.U32.TRUNC.NTZ R11, R10 ;  /* 0x0000000a000b7305 */ /* 0x000522000021f000 */
[----:B0-----:R-:W-:Y:S02]  /*0360*/  VIADD R12, R6, 0xffffffe ;  /* 0x0ffffffe060c7836 */ /* 0x001fe40000000000 */
[----:B------:R-:W-:Y:S02]  /*0370*/  IMAD.MOV.U32 R6, RZ, RZ, RZ ;  /* 0x000000ffff067224 */ /* 0x000fe400078e00ff */
[----:B-1----:R-:W-:-:S03]  /*0380*/  IMAD.MOV R26, RZ, RZ, -R7 ;  /* 0x000000ffff1a7224 */ /* 0x002fc600078e0a07 */
[----:B------:R-:W0:Y:S01]  /*0390*/  F2I.FTZ.U32.TRUNC.NTZ R9, R8 ;  /* 0x0000000800097305 */ /* 0x000e22000021f000 */
[----:B--2---:R-:W-:Y:S02]  /*03a0*/  IMAD.MOV.U32 R10, RZ, RZ, RZ ;  /* 0x000000ffff0a7224 */ /* 0x004fe400078e00ff */
[----:B------:R-:W-:Y:S02]  /*03b0*/  IMAD R27, R26, R23, RZ ;  /* 0x000000171a1b7224 */ /* 0x000fe400078e02ff */
[----:B----4-:R-:W-:-:S03]  /*03c0*/  IMAD.MOV R25, RZ, RZ, -R11 ;  /* 0x000000ffff197224 */ /* 0x010fc600078e0a0b */
[----:B------:R-:W1:Y:S01]  /*03d0*/  F2I.FTZ.U32.TRUNC.NTZ R13, R12 ;  /* 0x0000000c000d7305 */ /* 0x000e62000021f000 */
[----:B------:R-:W-:Y:S01]  /*03e0*/  IMAD.HI.U32 R6, R7, R27, R6 ;  /* 0x0000001b07067227 */ /* 0x000fe200078e0006 */
[C---:B---3--:R-:W-:Y:S02]  /*03f0*/  LOP3.LUT R7, R2.reuse, 0xffff, RZ, 0xc0, !PT ;  /* 0x0000ffff02077812 */ /* 0x048fe400078ec0ff */
[----:B------:R-:W-:Y:S01]  /*0400*/  PRMT R2, R2, 0x7732, RZ ;  /* 0x0000773202027816 */ /* 0x000fe200000000ff */
[----:B------:R-:W-:Y:S02]  /*0410*/  IMAD R25, R25, R22, RZ ;  /* 0x0000001619197224 */ /* 0x000fe400078e02ff */
[----:B0-----:R-:W-:Y:S02]  /*0420*/  IMAD.MOV R24, RZ, RZ, -R9 ;  /* 0x000000ffff187224 */ /* 0x001fe400078e0a09 */
[----:B------:R-:W-:Y:S02]  /*0430*/  IMAD.MOV.U32 R8, RZ, RZ, RZ ;  /* 0x000000ffff087224 */ /* 0x000fe400078e00ff */
[----:B------:R-:W-:Y:S01]  /*0440*/  IMAD R29, R24, R21, RZ ;  /* 0x00000015181d7224 */ /* 0x000fe200078e02ff */
[----:B------:R-:W-:Y:S01]  /*0450*/  PRMT R24, R2, 0x8880, RZ ;  /* 0x0000888002187816 */ /* 0x000fe200000000ff */
[----:B------:R-:W-:Y:S01]  /*0460*/  IMAD.HI.U32 R11, R11, R25, R10 ;  /* 0x000000190b0b7227 */ /* 0x000fe200078e000a */
[----:B------:R-:W-:-:S02]  /*0470*/  IABS R10, R20 ;  /* 0x00000014000a7213 */ /* 0x000fc40000000000 */
[----:B------:R-:W-:Y:S01]  /*0480*/  SHF.R.U32.HI R2, RZ, 0x8, R2 ;  /* 0x00000008ff027819 */ /* 0x000fe20000011602 */
[----:B-1----:R-:W-:Y:S02]  /*0490*/  IMAD.MOV R12, RZ, RZ, -R13 ;  /* 0x000000ffff0c7224 */ /* 0x002fe400078e0a0d */
[----:B------:R-:W-:Y:S01]  /*04a0*/  IMAD.HI.U32 R8, R9, R29, R8 ;  /* 0x0000001d09087227 */ /* 0x000fe200078e0008 */
[----:B------:R-:W-:Y:S02]  /*04b0*/  PRMT R9, R7, 0x8880, RZ ;  /* 0x0000888007097816 */ /* 0x000fe400000000ff */
[----:B------:R-:W-:Y:S01]  /*04c0*/  SHF.R.U32.HI R7, RZ, 0x8, R7 ;  /* 0x00000008ff077819 */ /* 0x000fe20000011607 */
[----:B------:R-:W-:Y:S01]  /*04d0*/  IMAD R25, R12, R19, RZ ;  /* 0x000000130c197224 */ /* 0x000fe200078e02ff */
[----:B------:R-:W-:Y:S01]  /*04e0*/  ISETP.GE.AND P2, PT, R9, RZ, PT ;  /* 0x000000ff0900720c */ /* 0x000fe20003f46270 */
[----:B------:R-:W-:Y:S01]  /*04f0*/  IMAD.MOV.U32 R12, RZ, RZ, RZ ;  /* 0x000000ffff0c7224 */ /* 0x000fe200078e00ff */
[----:B------:R-:W-:Y:S01]  /*0500*/  LOP3.LUT R7, R7, 0xffff, RZ, 0xc0, !PT ;  /* 0x0000ffff07077812 */ /* 0x000fe200078ec0ff */
[----:B------:R-:W-:Y:S01]  /*0510*/  IMAD.MOV R10, RZ, RZ, -R10 ;  /* 0x000000ffff0a7224 */ /* 0x000fe200078e0a0a */
[----:B------:R-:W-:Y:S01]  /*0520*/  LOP3.LUT R2, R2, 0xffff, RZ, 0xc0, !PT ;  /* 0x0000ffff02027812 */ /* 0x000fe200078ec0ff */
[----:B------:R-:W-:Y:S01]  /*0530*/  IMAD.HI.U32 R12, R13, R25, R12 ;  /* 0x000000190d0c7227 */ /* 0x000fe200078e000c */
[----:B------:R-:W-:-:S02]  /*0540*/  IABS R13, R9 ;  /* 0x00000009000d7213 */ /* 0x000fc40000000000 */
[----:B------:R-:W-:Y:S01]  /*0550*/  PRMT R2, R2, 0x8880, RZ ;  /* 0x0000888002027816 */ /* 0x000fe200000000ff */
[----:B------:R-:W-:Y:S01]  /*0560*/  IMAD.MOV.U32 R9, RZ, RZ, R10 ;  /* 0x000000ffff097224 */ /* 0x000fe200078e000a */
[----:B------:R-:W-:Y:S01]  /*0570*/  IABS R10, R15 ;  /* 0x0000000f000a7213 */ /* 0x000fe20000000000 */
[----:B------:R-:W-:-:S04]  /*0580*/  IMAD.HI.U32 R26, R6, R13, RZ ;  /* 0x0000000d061a7227 */ /* 0x000fc800078e00ff */
[----:B------:R-:W-:Y:S01]  /*0590*/  IMAD.MOV.U32 R6, RZ, RZ, R24 ;  /* 0x000000ffff067224 */ /* 0x000fe200078e0018 */
[----:B------:R-:W-:Y:S01]  /*05a0*/  PRMT R24, R7, 0x8880, RZ ;  /* 0x0000888007187816 */ /* 0x000fe200000000ff */
[----:B------:R-:W-:Y:S01]  /*05b0*/  IMAD R26, R26, R9, R13 ;  /* 0x000000091a1a7224 */ /* 0x000fe200078e020d */
[----:B------:R-:W-:Y:S01]  /*05c0*/  IABS R7, R18 ;  /* 0x0000001200077213 */ /* 0x000fe20000000000 */
[----:B------:R-:W-:Y:S01]  /*05d0*/  IMAD.MOV R10, RZ, RZ, -R10 ;  /* 0x000000ffff0a7224 */ /* 0x000fe200078e0a0a */
[----:B------:R-:W-:Y:S02]  /*05e0*/  IABS R9, R6 ;  /* 0x0000000600097213 */ /* 0x000fe40000000000 */
[----:B------:R-:W-:Y:S02]  /*05f0*/  LOP3.LUT R13, R5, 0xffff, RZ, 0xc0, !PT ;  /* 0x0000ffff050d7812 */ /* 0x000fe400078ec0ff */
[----:B------:R-:W-:Y:S01]  /*0600*/  ISETP.GT.U32.AND P0, PT, R23, R26, PT ;  /* 0x0000001a1700720c */ /* 0x000fe20003f04070 */
[----:B------:R-:W-:Y:S01]  /*0610*/  IMAD.HI.U32 R8, R8, R9, RZ ;  /* 0x0000000908087227 */ /* 0x000fe200078e00ff */
[----:B------:R-:W-:-:S02]  /*0620*/  ISETP.GE.AND P5, PT, R6, RZ, PT ;  /* 0x000000ff0600720c */ /* 0x000fc40003fa6270 */
[----:B------:R-:W-:Y:S01]  /*0630*/  ISETP.GE.AND P1, PT, R24, RZ, PT ;  /* 0x000000ff1800720c */ /* 0x000fe20003f26270 */
[----:B------:R-:W-:Y:S01]  /*0640*/  IMAD R10, R8, R10, R9 ;  /* 0x0000000a080a7224 */ /* 0x000fe200078e0209 */
[----:B------:R-:W-:Y:S01]  /*0650*/  IABS R8, R24 ;  /* 0x0000001800087213 */ /* 0x000fe20000000000 */
[----:B------:R-:W-:Y:S01]  /*0660*/  IMAD.MOV R9, RZ, RZ, -R7 ;  /* 0x000000ffff097224 */ /* 0x000fe200078e0a07 */
[----:B------:R-:W-:Y:S01]  /*0670*/  IABS R7, R2 ;  /* 0x0000000200077213 */ /* 0x000fe20000000000 */
[----:B------:R-:W-:Y:S01]  /*0680*/  IMAD.MOV.U32 R6, RZ, RZ, RZ ;  /* 0x000000ffff067224 */ /* 0x000fe200078e00ff */
[----:B------:R-:W-:Y:S01]  /*0690*/  ISETP.GT.U32.AND P4, PT, R21, R10, PT ;  /* 0x0000000a1500720c */ /* 0x000fe20003f84070 */
[----:B------:R-:W-:-:S04]  /*06a0*/  IMAD.HI.U32 R11, R11, R8, RZ ;  /* 0x000000080b0b7227 */ /* 0x000fc800078e00ff */
[----:B------:R-:W-:Y:S01]  /*06b0*/  IMAD R9, R11, R9, R8 ;  /* 0x000000090b097224 */ /* 0x000fe200078e0208 */
[----:B------:R-:W-:Y:S01]  /*06c0*/  IABS R8, R17 ;  /* 0x0000001100087213 */ /* 0x000fe20000000000 */
[----:B------:R-:W-:Y:S01]  /*06d0*/  IMAD.HI.U32 R12, R12, R7, RZ ;  /* 0x000000070c0c7227 */ /* 0x000fe200078e00ff */
[----:B------:R-:W-:Y:S02]  /*06e0*/  PRMT R11, R13, 0x8880, RZ ;  /* 0x000088800d0b7816 */ /* 0x000fe400000000ff */
[----:B------:R-:W-:Y:S01]  /*06f0*/  SHF.R.U32.HI R13, RZ, 0x8, R13 ;  /* 0x00000008ff0d7819 */ /* 0x000fe2000001160d */
[----:B------:R-:W-:Y:S01]  /*0700*/  IMAD.MOV R8, RZ, RZ, -R8 ;  /* 0x000000ffff087224 */ /* 0x000fe200078e0a08 */
[----:B------:R-:W-:Y:S01]  /*0710*/  IABS R25, R11 ;  /* 0x0000000b00197213 */ /* 0x000fe20000000000 */
[----:B------:R-:W-:Y:S02]  /*0720*/  @!P0 IMAD.IADD R26, R26, 0x1, -R23 ;  /* 0x000000011a1a8824 */ /* 0x000fe400078e0a17 */
[----:B------:R-:W-:-:S02]  /*0730*/  IMAD R8, R12, R8, R7 ;  /* 0x000000080c087224 */ /* 0x000fc400078e0207 */
[----:B------:R-:W0:Y:S01]  /*0740*/  I2F.RP R12, R25 ;  /* 0x00000019000c7306 */ /* 0x000e220000209400 */
[----:B------:R-:W-:Y:S01]  /*0750*/  ISETP.GT.U32.AND P0, PT, R23, R26, PT ;  /* 0x0000001a1700720c */ /* 0x000fe20003f04070 */
[----:B------:R-:W-:-:S05]  /*0760*/  @!P4 IMAD.IADD R10, R10, 0x1, -R21 ;  /* 0x000000010a0ac824 */ /* 0x000fca00078e0a15 */
[----:B------:R-:W-:-:S07]  /*0770*/  ISETP.GT.U32.AND P4, PT, R21, R10, PT ;  /* 0x0000000a1500720c */ /* 0x000fce0003f84070 */
[----:B------:R-:W-:Y:S01]  /*0780*/  @!P0 IMAD.IADD R26, R26, 0x1, -R23 ;  /* 0x000000011a1a8824 */ /* 0x000fe200078e0a17 */
[----:B0-----:R-:W0:Y:S01]  /*0790*/  MUFU.RCP R12, R12 ;  /* 0x0000000c000c7308 */ /* 0x001e220000001000 */
[----:B------:R-:W-:-:S04]  /*07a0*/  IABS R23, R11 ;  /* 0x0000000b00177213 */ /* 0x000fc80000000000 */
[----:B------:R-:W-:Y:S02]  /*07b0*/  @!P4 IMAD.IADD R10, R10, 0x1, -R21 ;  /* 0x000000010a0ac824 */ /* 0x000fe400078e0a15 */
[----:B------:R-:W-:Y:S02]  /*07c0*/  IMAD.MOV R23, RZ, RZ, -R23 ;  /* 0x000000ffff177224 */ /* 0x000fe400078e0a17 */
[----:B------:R-:W-:Y:S02]  /*07d0*/  @!P5 IMAD.MOV R10, RZ, RZ, -R10 ;  /* 0x000000ffff0ad224 */ /* 0x000fe400078e0a0a */
[----:B0-----:R-:W-:-:S04]  /*07e0*/  VIADD R27, R12, 0xffffffe ;  /* 0x0ffffffe0c1b7836 */ /* 0x001fc80000000000 */
[----:B------:R0:W1:Y:S02]  /*07f0*/  F2I.FTZ.U32.TRUNC.NTZ R7, R27 ;  /* 0x0000001b00077305 */ /* 0x000064000021f000 */
[----:B0-----:R-:W-:Y:S01]  /*0800*/  LOP3.LUT R27, R3, 0xffff, RZ, 0xc0, !PT ;  /* 0x0000ffff031b7812 */ /* 0x001fe200078ec0ff */
[----:B-1----:R-:W-:-:S04]  /*0810*/  IMAD.MOV R28, RZ, RZ, -R7 ;  /* 0x000000ffff1c7224 */ /* 0x002fc800078e0a07 */
[----:B------:R-:W-:-:S04]  /*0820*/  IMAD R29, R28, R25, RZ ;  /* 0x000000191c1d7224 */ /* 0x000fc800078e02ff */
[----:B------:R-:W-:Y:S01]  /*0830*/  IMAD.HI.U32 R7, R7, R29, R6 ;  /* 0x0000001d07077227 */ /* 0x000fe200078e0006 */
[----:B------:R-:W-:-:S04]  /*0840*/  PRMT R6, R27, 0x8880, RZ ;  /* 0x000088801b067816 */ /* 0x000fc800000000ff */
[----:B------:R-:W-:Y:S02]  /*0850*/  IABS R12, R6 ;  /* 0x00000006000c7213 */ /* 0x000fe40000000000 */
[----:B------:R-:W-:-:S03]  /*0860*/  ISETP.GE.AND P0, PT, R6, RZ, PT ;  /* 0x000000ff0600720c */ /* 0x000fc60003f06270 */
[----:B------:R-:W-:-:S04]  /*0870*/  IMAD.HI.U32 R7, R7, R12, RZ ;  /* 0x0000000c07077227 */ /* 0x000fc800078e00ff */
[----:B------:R-:W-:Y:S01]  /*0880*/  IMAD R12, R7, R23, R12 ;  /* 0x00000017070c7224 */ /* 0x000fe200078e020c */
[----:B------:R-:W-:-:S04]  /*0890*/  LOP3.LUT R7, R13, 0xffff, RZ, 0xc0, !PT ;  /* 0x0000ffff0d077812 */ /* 0x000fc800078ec0ff */
[----:B------:R-:W-:Y:S02]  /*08a0*/  PRMT R23, R7, 0x8880, RZ ;  /* 0x0000888007177816 */ /* 0x000fe400000000ff */
[----:B------:R-:W-:Y:S02]  /*08b0*/  ISETP.GT.U32.AND P3, PT, R25, R12, PT ;  /* 0x0000000c1900720c */ /* 0x000fe40003f64070 */
[----:B------:R-:W-:-:S04]  /*08c0*/  IABS R24, R23 ;  /* 0x0000001700187213 */ /* 0x000fc80000000000 */
[----:B------:R-:W0:Y:S07]  /*08d0*/  I2F.RP R28, R24 ;  /* 0x00000018001c7306 */ /* 0x000e2e0000209400 */
[----:B------:R-:W-:Y:S01]  /*08e0*/  @!P3 IMAD.IADD R12, R12, 0x1, -R25 ;  /* 0x000000010c0cb824 */ /* 0x000fe200078e0a19 */
[----:B------:R-:W-:-:S04]  /*08f0*/  ISETP.GT.U32.AND P3, PT, R22, R9, PT ;  /* 0x000000091600720c */ /* 0x000fc80003f64070 */
[----:B------:R-:W-:Y:S01]  /*0900*/  ISETP.GT.U32.AND P6, PT, R25, R12, PT ;  /* 0x0000000c1900720c */ /* 0x000fe20003fc4070 */
[----:B0-----:R-:W0:Y:S08]  /*0910*/  MUFU.RCP R28, R28 ;  /* 0x0000001c001c7308 */ /* 0x001e300000001000 */
[----:B------:R-:W-:-:S04]  /*0920*/  @!P3 IMAD.IADD R9, R9, 0x1, -R22 ;  /* 0x000000010909b824 */ /* 0x000fc800078e0a16 */
[----:B------:R-:W-:Y:S01]  /*0930*/  @!P6 IMAD.IADD R12, R12, 0x1, -R25 ;  /* 0x000000010c0ce824 */ /* 0x000fe200078e0a19 */
[----:B------:R-:W-:-:S03]  /*0940*/  ISETP.GT.U32.AND P3, PT, R22, R9, PT ;  /* 0x000000091600720c */ /* 0x000fc60003f64070 */
[----:B------:R-:W-:Y:S01]  /*0950*/  @!P0 IMAD.MOV R12, RZ, RZ, -R12 ;  /* 0x000000ffff0c8224 */ /* 0x000fe200078e0a0c */
[----:B------:R-:W-:Y:S01]  /*0960*/  ISETP.NE.AND P0, PT, R11, RZ, PT ;  /* 0x000000ff0b00720c */ /* 0x000fe20003f05270 */
[----:B0-----:R-:W-:-:S04]  /*0970*/  VIADD R6, R28, 0xffffffe ;  /* 0x0ffffffe1c067836 */ /* 0x001fc80000000000 */
[----:B------:R0:W1:Y:S04]  /*0980*/  F2I.FTZ.U32.TRUNC.NTZ R7, R6 ;  /* 0x0000000600077305 */ /* 0x000068000021f000 */
[----:B------:R-:W-:Y:S01]  /*0990*/  @!P3 IMAD.IADD R9, R9, 0x1, -R22 ;  /* 0x000000010909b824 */ /* 0x000fe200078e0a16 */
[----:B------:R-:W-:-:S03]  /*09a0*/  ISETP.NE.AND P3, PT, R20, RZ, PT ;  /* 0x000000ff1400720c */ /* 0x000fc60003f65270 */
[----:B------:R-:W-:Y:S01]  /*09b0*/  @!P0 LOP3.LUT R12, RZ, R11, RZ, 0x33, !PT ;  /* 0x0000000bff0c8212 */ /* 0x000fe200078e33ff */
[----:B------:R-:W-:Y:S01]  /*09c0*/  @!P1 IMAD.MOV R9, RZ, RZ, -R9 ;  /* 0x000000ffff099224 */ /* 0x000fe200078e0a09 */
[----:B------:R-:W-:Y:S01]  /*09d0*/  ISETP.NE.AND P0, PT, R15, RZ, PT ;  /* 0x000000ff0f00720c */ /* 0x000fe20003f05270 */
[----:B0-----:R-:W-:Y:S01]  /*09e0*/  IMAD.MOV.U32 R6, RZ, RZ, RZ ;  /* 0x000000ffff067224 */ /* 0x001fe200078e00ff */
[----:B------:R-:W-:Y:S01]  /*09f0*/  ISETP.NE.AND P1, PT, R18, RZ, PT ;  /* 0x000000ff1200720c */ /* 0x000fe20003f25270 */
[----:B-1----:R-:W-:-:S04]  /*0a00*/  IMAD.MOV R25, RZ, RZ, -R7 ;  /* 0x000000ffff197224 */ /* 0x002fc800078e0a07 */
[----:B------:R-:W-:-:S06]  /*0a10*/  IMAD R21, R25, R24, RZ ;  /* 0x0000001819157224 */ /* 0x000fcc00078e02ff */
[----:B------:R-:W-:Y:S01]  /*0a20*/  @!P0 LOP3.LUT R10, RZ, R15, RZ, 0x33, !PT ;  /* 0x0000000fff0a8212 */ /* 0x000fe200078e33ff */
[----:B------:R-:W-:Y:S01]  /*0a30*/  IMAD.HI.U32 R6, R7, R21, R6 ;  /* 0x0000001507067227 */ /* 0x000fe200078e0006 */
[----:B------:R-:W-:Y:S02]  /*0a40*/  SHF.R.U32.HI R7, RZ, 0x8, R27 ;  /* 0x00000008ff077819 */ /* 0x000fe4000001161b */
[----:B------:R-:W-:Y:S01]  /*0a50*/  PRMT R27, R5, 0x7732, RZ ;  /* 0x00007732051b7816 */ /* 0x000fe200000000ff */
[----:B------:R-:W-:Y:S01]  /*0a60*/  IMAD.MOV.U32 R21, RZ, RZ, R26 ;  /* 0x000000ffff157224 */ /* 0x000fe200078e001a */
[----:B------:R-:W-:Y:S02]  /*0a70*/  LOP3.LUT R7, R7, 0xffff, RZ, 0xc0, !PT ;  /* 0x0000ffff07077812 */ /* 0x000fe400078ec0ff */
[----:B------:R-:W-:Y:S01]  /*0a80*/  LOP3.LUT R15, R5, R12, RZ, 0x3c, !PT ;  /* 0x0000000c050f7212 */ /* 0x000fe200078e3cff */
[----:B------:R-:W-:Y:S01]  /*0a90*/  @!P2 IMAD.MOV R21, RZ, RZ, -R21 ;  /* 0x000000ffff15a224 */ /* 0x000fe200078e0a15 */
[----:B------:R-:W-:-:S02]  /*0aa0*/  @!P3 LOP3.LUT R21, RZ, R20, RZ, 0x33, !PT ;  /* 0x00000014ff15b212 */ /* 0x000fc400078e33ff */
[----:B------:R-:W-:Y:S02]  /*0ab0*/  PRMT R7, R7, 0x8880, RZ ;  /* 0x0000888007077816 */ /* 0x000fe400000000ff */
[----:B------:R-:W-:Y:S02]  /*0ac0*/  IABS R20, R23 ;  /* 0x0000001700147213 */ /* 0x000fe40000000000 */
[----:B------:R-:W-:Y:S02]  /*0ad0*/  ISETP.GE.AND P2, PT, R7, RZ, PT ;  /* 0x000000ff0700720c */ /* 0x000fe40003f46270 */
[----:B------:R-:W-:Y:S01]  /*0ae0*/  IABS R25, R7 ;  /* 0x0000000700197213 */ /* 0x000fe20000000000 */
[----:B------:R-:W-:Y:S01]  /*0af0*/  IMAD.MOV R7, RZ, RZ, -R20 ;  /* 0x000000ffff077224 */ /* 0x000fe200078e0a14 */
[----:B------:R-:W-:Y:S02]  /*0b00*/  PRMT R20, R27, 0x8880, RZ ;  /* 0x000088801b147816 */ /* 0x000fe400000000ff */
[----:B------:R-:W-:Y:S01]  /*0b10*/  ISETP.GT.U32.AND P3, PT, R19, R8, PT ;  /* 0x000000081300720c */ /* 0x000fe20003f64070 */
[----:B------:R-:W-:Y:S01]  /*0b20*/  IMAD.HI.U32 R6, R6, R25, RZ ;  /* 0x0000001906067227 */ /* 0x000fe200078e00ff */
[----:B------:R-:W-:-:S02]  /*0b30*/  IABS R22, R20 ;  /* 0x0000001400167213 */ /* 0x000fc40000000000 */
[----:B------:R-:W-:Y:S01]  /*0b40*/  ISETP.NE.AND P5, PT, R20, RZ, PT ;  /* 0x000000ff1400720c */ /* 0x000fe20003fa5270 */
[----:B------:R-:W-:Y:S01]  /*0b50*/  IMAD R25, R6, R7, R25 ;  /* 0x0000000706197224 */ /* 0x000fe200078e0219 */
[----:B------:R-:W0:Y:S01]  /*0b60*/  I2F.RP R26, R22 ;  /* 0x00000016001a7306 */ /* 0x000e220000209400 */
[----:B------:R-:W-:-:S03]  /*0b70*/  @!P1 LOP3.LUT R9, RZ, R18, RZ, 0x33, !PT ;  /* 0x00000012ff099212 */ /* 0x000fc600078e33ff */
[----:B------:R-:W-:-:S03]  /*0b80*/  ISETP.GT.U32.AND P4, PT, R24, R25, PT ;  /* 0x000000191800720c */ /* 0x000fc60003f84070 */
[----:B------:R-:W-:-:S05]  /*0b90*/  @!P3 IMAD.IADD R8, R8, 0x1, -R19 ;  /* 0x000000010808b824 */ /* 0x000fca00078e0a13 */
[----:B------:R-:W-:Y:S01]  /*0ba0*/  ISETP.GT.U32.AND P3, PT, R19, R8, PT ;  /* 0x000000081300720c */ /* 0x000fe20003f64070 */
[----:B0-----:R-:W0:Y:S04]  /*0bb0*/  MUFU.RCP R26, R26 ;  /* 0x0000001a001a7308 */ /* 0x001e280000001000 */
[----:B------:R-:W-:-:S05]  /*0bc0*/  @!P4 IMAD.IADD R25, R25, 0x1, -R24 ;  /* 0x000000011919c824 */ /* 0x000fca00078e0a18 */
[----:B------:R-:W-:-:S03]  /*0bd0*/  ISETP.GT.U32.AND P4, PT, R24, R25, PT ;  /* 0x000000191800720c */ /* 0x000fc60003f84070 */
[----:B------:R-:W-:Y:S01]  /*0be0*/  @!P3 IMAD.IADD R8, R8, 0x1, -R19 ;  /* 0x000000010808b824 */ /* 0x000fe200078e0a13 */
[----:B------:R-:W-:-:S05]  /*0bf0*/  IABS R19, R20 ;  /* 0x0000001400137213 */ /* 0x000fca0000000000 */
[----:B------:R-:W-:Y:S02]  /*0c00*/  IMAD.MOV R19, RZ, RZ, -R19 ;  /* 0x000000ffff137224 */ /* 0x000fe400078e0a13 */
[----:B0-----:R-:W-:Y:S01]  /*0c10*/  VIADD R6, R26, 0xffffffe ;  /* 0x0ffffffe1a067836 */ /* 0x001fe20000000000 */
[----:B------:R-:W-:Y:S01]  /*0c20*/  PRMT R26, R3, 0x7732, RZ ;  /* 0x00007732031a7816 */ /* 0x000fe200000000ff */
[----:B------:R-:W-:Y:S01]  /*0c30*/  @!P4 IMAD.IADD R25, R25, 0x1, -R24 ;  /* 0x000000011919c824 */ /* 0x000fe200078e0a18 */
[----:B------:R-:W-:Y:S01]  /*0c40*/  ISETP.GE.AND P4, PT, R2, RZ, PT ;  /* 0x000000ff0200720c */ /* 0x000fe20003f86270 */
[----:B------:R0:W1:Y:S01]  /*0c50*/  F2I.FTZ.U32.TRUNC.NTZ R7, R6 ;  /* 0x0000000600077305 */ /* 0x000062000021f000 */
[----:B------:R-:W-:Y:S01]  /*0c60*/  PRMT R3, R26, 0x8880, RZ ;  /* 0x000088801a037816 */ /* 0x000fe200000000ff */
[----:B------:R-:W-:Y:S02]  /*0c70*/  IMAD.MOV.U32 R2, RZ, RZ, RZ ;  /* 0x000000ffff027224 */ /* 0x000fe400078e00ff */
[----:B------:R-:W-:Y:S01]  /*0c80*/  @!P2 IMAD.MOV R25, RZ, RZ, -R25 ;  /* 0x000000ffff19a224 */ /* 0x000fe200078e0a19 */
[----:B------:R-:W-:-:S02]  /*0c90*/  ISETP.GE.AND P3, PT, R3, RZ, PT ;  /* 0x000000ff0300720c */ /* 0x000fc40003f66270 */
[----:B------:R-:W-:Y:S01]  /*0ca0*/  ISETP.NE.AND P2, PT, R23, RZ, PT ;  /* 0x000000ff1700720c */ /* 0x000fe20003f45270 */
[----:B0-----:R-:W-:-:S04]  /*0cb0*/  IMAD.MOV.U32 R6, RZ, RZ, RZ ;  /* 0x000000ffff067224 */ /* 0x001fc800078e00ff */
[----:B------:R-:W-:Y:S01]  /*0cc0*/  @!P4 IMAD.MOV R8, RZ, RZ, -R8 ;  /* 0x000000ffff08c224 */ /* 0x000fe200078e0a08 */
[----:B------:R-:W-:Y:S01]  /*0cd0*/  ISETP.NE.AND P4, PT, R17, RZ, PT ;  /* 0x000000ff1100720c */ /* 0x000fe20003f85270 */
[----:B-1----:R-:W-:-:S04]  /*0ce0*/  IMAD.MOV R29, RZ, RZ, -R7 ;  /* 0x000000ffff1d7224 */ /* 0x002fc800078e0a07 */
[----:B------:R-:W-:Y:S02]  /*0cf0*/  IMAD R29, R29, R22, RZ ;  /* 0x000000161d1d7224 */ /* 0x000fe400078e02ff */
[----:B------:R-:W-:Y:S02]  /*0d00*/  @!P2 LOP3.LUT R25, RZ, R23, RZ, 0x33, !PT ;  /* 0x00000017ff19a212 */ /* 0x000fe400078e33ff */
[----:B------:R-:W-:Y:S01]  /*0d10*/  LOP3.LUT P2, RZ, R21, 0xff, RZ, 0xc0, !PT ;  /* 0x000000ff15ff7812 */ /* 0x000fe2000784c0ff */
[----:B------:R-:W-:Y:S01]  /*0d20*/  IMAD.HI.U32 R6, R7, R29, R6 ;  /* 0x0000001d07067227 */ /* 0x000fe200078e0006 */
[----:B------:R-:W-:Y:S02]  /*0d30*/  IABS R7, R3 ;  /* 0x0000000300077213 */ /* 0x000fe40000000000 */
[----:B------:R-:W-:Y:S02]  /*0d40*/  @!P4 LOP3.LUT R8, RZ, R17, RZ, 0x33, !PT ;  /* 0x00000011ff08c212 */ /* 0x000fe400078e33ff */
[----:B------:R-:W-:Y:S01]  /*0d50*/  PRMT R17, R15, 0x8880, RZ ;  /* 0x000088800f117816 */ /* 0x000fe200000000ff */
[----:B------:R-:W-:Y:S01]  /*0d60*/  IMAD.HI.U32 R6, R6, R7, RZ ;  /* 0x0000000706067227 */ /* 0x000fe200078e00ff */
[----:B------:R-:W-:-:S03]  /*0d70*/  LOP3.LUT P4, RZ, R10, 0xff, RZ, 0xc0, !PT ;  /* 0x000000ff0aff7812 */ /* 0x000fc6000788c0ff */
        /* <DEDUP_REMOVED lines=8> */
[----:B------:R-:W-:Y:S02]  /*0e00*/  @!P6 IMAD.IADD R7, R7, 0x1, -R22 ;  /* 0x000000010707e824 */ /* 0x000fe400078e0a16 */
[----:B------:R-:W-:-:S03]  /*0e10*/  IMAD.MOV R11, RZ, RZ, -R11 ;  /* 0x000000ffff0b7224 */ /* 0x000fc600078e0a0b */
[----:B------:R-:W-:Y:S01]  /*0e20*/  ISETP.GT.U32.AND P6, PT, R22, R7, PT ;  /* 0x000000071600720c */ /* 0x000fe20003fc4070 */
[----:B0-----:R-:W0:-:S12]  /*0e30*/  MUFU.RCP R27, R27 ;  /* 0x0000001b001b7308 */ /* 0x001e180000001000 */
[----:B------:R-:W-:-:S04]  /*0e40*/  @!P6 IMAD.IADD R7, R7, 0x1, -R22 ;  /* 0x000000010707e824 */ /* 0x000fc800078e0a16 */
[----:B------:R-:W-:Y:S01]  /*0e50*/  @!P3 IMAD.MOV R7, RZ, RZ, -R7 ;  /* 0x000000ffff07b224 */ /* 0x000fe200078e0a07 */
[----:B------:R-:W-:Y:S02]  /*0e60*/  @!P5 LOP3.LUT R7, RZ, R20, RZ, 0x33, !PT ;  /* 0x00000014ff07d212 */ /* 0x000fe400078e33ff */
[----:B------:R-:W-:Y:S02]  /*0e70*/  LOP3.LUT P3, RZ, R12, 0xff, RZ, 0xc0, !PT ;  /* 0x000000ff0cff7812 */ /* 0x000fe4000786c0ff */
[----:B------:R-:W-:Y:S01]  /*0e80*/  ISETP.NE.AND P5, PT, R19, RZ, PT ;  /* 0x000000ff1300720c */ /* 0x000fe20003fa5270 */
[----:B0-----:R-:W-:Y:S01]  /*0e90*/  VIADD R3, R27, 0xffffffe ;  /* 0x0ffffffe1b037836 */ /* 0x001fe20000000000 */
[----:B------:R-:W-:-:S05]  /*0ea0*/  ISETP.GT.OR P3, PT, R17, -0x1, !P3 ;  /* 0xffffffff1100780c */ /* 0x000fca0005f64670 */
[----:B------:R-:W0:Y:S02]  /*0eb0*/  F2I.FTZ.U32.TRUNC.NTZ R3, R3 ;  /* 0x0000000300037305 */ /* 0x000e24000021f000 */
[----:B0-----:R-:W-:-:S04]  /*0ec0*/  IMAD.MOV R27, RZ, RZ, -R3 ;  /* 0x000000ffff1b7224 */ /* 0x001fc800078e0a03 */
[----:B------:R-:W-:-:S04]  /*0ed0*/  IMAD R27, R27, R24, RZ ;  /* 0x000000181b1b7224 */ /* 0x000fc800078e02ff */
[----:B------:R-:W-:Y:S01]  /*0ee0*/  IMAD.HI.U32 R2, R3, R27, R2 ;  /* 0x0000001b03027227 */ /* 0x000fe200078e0002 */
[----:B------:R-:W-:-:S04]  /*0ef0*/  SHF.R.U32.HI R3, RZ, 0x8, R26 ;  /* 0x00000008ff037819 */ /* 0x000fc8000001161a */
[----:B------:R-:W-:-:S04]  /*0f00*/  LOP3.LUT R3, R3, 0xffff, RZ, 0xc0, !PT ;  /* 0x0000ffff03037812 */ /* 0x000fc800078ec0ff */
[----:B------:R-:W-:-:S04]  /*0f10*/  PRMT R3, R3, 0x8880, RZ ;  /* 0x0000888003037816 */ /* 0x000fc800000000ff */
[----:B------:R-:W-:Y:S02]  /*0f20*/  ISETP.GE.AND P0, PT, R3, RZ, PT ;  /* 0x000000ff0300720c */ /* 0x000fe40003f06270 */
[----:B------:R-:W-:-:S05]  /*0f30*/  IABS R3, R3 ;  /* 0x0000000300037213 */ /* 0x000fca0000000000 */
[----:B------:R-:W-:-:S04]  /*0f40*/  IMAD.HI.U32 R2, R2, R3, RZ ;  /* 0x0000000302027227 */ /* 0x000fc800078e00ff */
[----:B------:R-:W-:Y:S01]  /*0f50*/  IMAD R3, R2, R11, R3 ;  /* 0x0000000b02037224 */ /* 0x000fe200078e0203 */
[C---:B------:R-:W-:Y:S02]  /*0f60*/  LOP3.LUT R2, R4.reuse, R21, RZ, 0x3c, !PT ;  /* 0x0000001504027212 */ /* 0x040fe400078e3cff */
[----:B------:R-:W-:Y:S02]  /*0f70*/  PRMT R11, R4, 0x7632, R11 ;  /* 0x00007632040b7816 */ /* 0x000fe4000000000b */
[----:B------:R-:W-:Y:S02]  /*0f80*/  ISETP.GT.U32.AND P6, PT, R24, R3, PT ;  /* 0x000000031800720c */ /* 0x000fe40003fc4070 */
[----:B------:R-:W-:Y:S02]  /*0f90*/  PRMT R2, R2, 0x8880, RZ ;  /* 0x0000888002027816 */ /* 0x000fe400000000ff */
[----:B------:R-:W-:Y:S02]  /*0fa0*/  LOP3.LUT R15, R11, R10, RZ, 0x3c, !PT ;  /* 0x0000000a0b0f7212 */ /* 0x000fe400078e3cff */
[----:B------:R-:W-:-:S02]  /*0fb0*/  ISETP.GT.OR P2, PT, R2, -0x1, !P2 ;  /* 0xffffffff0200780c */ /* 0x000fc40005744670 */
[----:B------:R-:W-:Y:S02]  /*0fc0*/  PRMT R2, R5, 0x7632, R2 ;  /* 0x0000763205027816 */ /* 0x000fe40000000002 */
[----:B------:R-:W-:Y:S02]  /*0fd0*/  PRMT R18, R15, 0x8880, RZ ;  /* 0x000088800f127816 */ /* 0x000fe400000000ff */
[----:B------:R-:W-:Y:S01]  /*0fe0*/  LOP3.LUT R15, R2, R7, RZ, 0x3c, !PT ;  /* 0x00000007020f7212 */ /* 0x000fe200078e3cff */
[----:B------:R-:W-:Y:S01]  /*0ff0*/  @!P6 IMAD.IADD R3, R3, 0x1, -R24 ;  /* 0x000000010303e824 */ /* 0x000fe200078e0a18 */
[----:B------:R-:W-:Y:S01]  /*1000*/  SEL R5, R5, RZ, !P3 ;  /* 0x000000ff05057207 */ /* 0x000fe20005800000 */
[----:B------:R-:W-:Y:S01]  /*1010*/  IMAD.MOV.U32 R17, RZ, RZ, R18 ;  /* 0x000000ffff117224 */ /* 0x000fe200078e0012 */
[----:B------:R-:W-:Y:S02]  /*1020*/  PRMT R15, R15, 0x8880, RZ ;  /* 0x000088800f0f7816 */ /* 0x000fe400000000ff */
[----:B------:R-:W-:Y:S01]  /*1030*/  ISETP.GT.U32.AND P1, PT, R24, R3, PT ;  /* 0x000000031800720c */ /* 0x000fe20003f24070 */
[----:B------:R-:W-:Y:S01]  /*1040*/  IMAD.IADD R12, R12, 0x1, R5 ;  /* 0x000000010c0c7824 */ /* 0x000fe200078e0205 */
[----:B------:R-:W-:Y:S01]  /*1050*/  ISETP.GT.OR P4, PT, R17, -0x1, !P4 ;  /* 0xffffffff1100780c */ /* 0x000fe20006784670 */
[----:B------:R-:W-:Y:S01]  /*1060*/  IMAD.MOV.U32 R17, RZ, RZ, R15 ;  /* 0x000000ffff117224 */ /* 0x000fe200078e000f */
[----:B------:R-:W-:-:S02]  /*1070*/  LOP3.LUT R15, R16, R9, RZ, 0x3c, !PT ;  /* 0x00000009100f7212 */ /* 0x000fc400078e3cff */
[----:B------:R-:W-:Y:S02]  /*1080*/  SEL R18, R4, RZ, !P2 ;  /* 0x000000ff04127207 */ /* 0x000fe40005000000 */
[----:B------:R-:W-:Y:S02]  /*1090*/  LOP3.LUT P2, RZ, R25, 0xff, RZ, 0xc0, !PT ;  /* 0x000000ff19ff7812 */ /* 0x000fe4000784c0ff */
[----:B------:R-:W-:Y:S01]  /*10a0*/  SEL R11, R11, RZ, !P4 ;  /* 0x000000ff0b0b7207 */ /* 0x000fe20006000000 */
[----:B------:R-:W-:Y:S01]  /*10b0*/  IMAD.IADD R21, R21, 0x1, R18 ;  /* 0x0000000115157824 */ /* 0x000fe200078e0212 */
[----:B------:R-:W-:Y:S01]  /*10c0*/  LOP3.LUT P3, RZ, R8, 0xff, RZ, 0xc0, !PT ;  /* 0x000000ff08ff7812 */ /* 0x000fe2000786c0ff */
[----:B------:R-:W-:Y:S01]  /*10d0*/  @!P1 IMAD.IADD R3, R3, 0x1, -R24 ;  /* 0x0000000103039824 */ /* 0x000fe200078e0a18 */
[----:B------:R-:W-:Y:S01]  /*10e0*/  LOP3.LUT P1, RZ, R7, 0xff, RZ, 0xc0, !PT ;  /* 0x000000ff07ff7812 */ /* 0x000fe2000782c0ff */
[----:B------:R-:W-:Y:S01]  /*10f0*/  IMAD.IADD R10, R10, 0x1, R11 ;  /* 0x000000010a0a7824 */ /* 0x000fe200078e020b */
[----:B------:R-:W-:Y:S01]  /*1100*/  LOP3.LUT R21, R21, 0xff, RZ, 0xc0, !PT ;  /* 0x000000ff15157812 */ /* 0x000fe200078ec0ff */
[----:B------:R-:W-:Y:S01]  /*1110*/  @!P0 IMAD.MOV R3, RZ, RZ, -R3 ;  /* 0x000000ffff038224 */ /* 0x000fe200078e0a03 */
[----:B------:R-:W-:-:S02]  /*1120*/  ISETP.GT.OR P1, PT, R17, -0x1, !P1 ;  /* 0xffffffff1100780c */ /* 0x000fc40004f24670 */
[----:B------:R-:W-:Y:S02]  /*1130*/  PRMT R17, R15, 0x8880, RZ ;  /* 0x000088800f117816 */ /* 0x000fe400000000ff */
[----:B------:R-:W-:Y:S02]  /*1140*/  LOP3.LUT R15, R13, R25, RZ, 0x3c, !PT ;  /* 0x000000190d0f7212 */ /* 0x000fe400078e3cff */
[----:B------:R-:W-:Y:S02]  /*1150*/  @!P5 LOP3.LUT R3, RZ, R19, RZ, 0x33, !PT ;  /* 0x00000013ff03d212 */ /* 0x000fe400078e33ff */
[----:B------:R-:W-:Y:S02]  /*1160*/  PRMT R15, R15, 0x8880, RZ ;  /* 0x000088800f0f7816 */ /* 0x000fe400000000ff */
[----:B------:R-:W-:Y:S02]  /*1170*/  LOP3.LUT R5, R6, R3, RZ, 0x3c, !PT ;  /* 0x0000000306057212 */ /* 0x000fe400078e3cff */
[----:B------:R-:W-:Y:S01]  /*1180*/  SEL R18, R2, RZ, !P1 ;  /* 0x000000ff02127207 */ /* 0x000fe20004800000 */
[----:B------:R-:W-:Y:S01]  /*1190*/  IMAD.MOV.U32 R4, RZ, RZ, R15 ;  /* 0x000000ffff047224 */ /* 0x000fe200078e000f */
[----:B------:R-:W-:-:S02]  /*11a0*/  PRMT R5, R5, 0x8880, RZ ;  /* 0x0000888005057816 */ /* 0x000fc400000000ff */
[----:B------:R-:W-:Y:S01]  /*11b0*/  LOP3.LUT P0, RZ, R9, 0xff, RZ, 0xc0, !PT ;  /* 0x000000ff09ff7812 */ /* 0x000fe2000780c0ff */
[----:B------:R-:W-:Y:S01]  /*11c0*/  IMAD.IADD R7, R7, 0x1, R18 ;  /* 0x0000000107077824 */ /* 0x000fe200078e0212 */
[----:B------:R-:W-:Y:S01]  /*11d0*/  ISETP.GT.OR P2, PT, R4, -0x1, !P2 ;  /* 0xffffffff0400780c */ /* 0x000fe20005744670 */
[----:B------:R-:W-:Y:S01]  /*11e0*/  IMAD.MOV.U32 R2, RZ, RZ, R5 ;  /* 0x000000ffff027224 */ /* 0x000fe200078e0005 */
[----:B------:R-:W-:Y:S02]  /*11f0*/  LOP3.LUT R4, R0, R8, RZ, 0x3c, !PT ;  /* 0x0000000800047212 */ /* 0x000fe400078e3cff */
[----:B------:R-:W-:Y:S02]  /*1200*/  LOP3.LUT P4, RZ, R3, 0xff, RZ, 0xc0, !PT ;  /* 0x000000ff03ff7812 */ /* 0x000fe4000788c0ff */
[----:B------:R-:W-:Y:S02]  /*1210*/  PRMT R4, R4, 0x8880, RZ ;  /* 0x0000888004047816 */ /* 0x000fe400000000ff */
[----:B------:R-:W-:-:S02]  /*1220*/  ISETP.GT.OR P0, PT, R17, -0x1, !P0 ;  /* 0xffffffff1100780c */ /* 0x000fc40004704670 */
[----:B------:R-:W-:Y:S02]  /*1230*/  ISETP.GT.OR P1, PT, R4, -0x1, !P3 ;  /* 0xffffffff0400780c */ /* 0x000fe40005f24670 */
[----:B------:R-:W-:Y:S02]  /*1240*/  ISETP.GT.OR P3, PT, R2, -0x1, !P4 ;  /* 0xffffffff0200780c */ /* 0x000fe40006764670 */
[----:B------:R-:W-:Y:S02]  /*1250*/  SEL R16, R16, RZ, !P0 ;  /* 0x000000ff10107207 */ /* 0x000fe40004000000 */
[----:B------:R-:W-:Y:S02]  /*1260*/  SEL R2, R13, RZ, !P2 ;  /* 0x000000ff0d027207 */ /* 0x000fe40005000000 */
[----:B------:R-:W-:Y:S01]  /*1270*/  SEL R5, R0, RZ, !P1 ;  /* 0x000000ff00057207 */ /* 0x000fe20004800000 */
[----:B------:R-:W-:Y:S01]  /*1280*/  IMAD.IADD R9, R9, 0x1, R16 ;  /* 0x0000000109097824 */ /* 0x000fe200078e0210 */
[----:B------:R-:W-:Y:S01]  /*1290*/  SEL R6, R6, RZ, !P3 ;  /* 0x000000ff06067207 */ /* 0x000fe20005800000 */
[----:B------:R-:W-:Y:S01]  /*12a0*/  IMAD.IADD R25, R25, 0x1, R2 ;  /* 0x0000000119197824 */ /* 0x000fe200078e0202 */
[----:B------:R-:W-:Y:S01]  /*12b0*/  LOP3.LUT R12, R12, 0xff, RZ, 0xc0, !PT ;  /* 0x000000ff0c0c7812 */ /* 0x000fe200078ec0ff */
[----:B------:R-:W-:Y:S01]  /*12c0*/  IMAD.IADD R8, R8, 0x1, R5 ;  /* 0x0000000108087824 */ /* 0x000fe200078e0205 */
[----:B------:R-:W-:Y:S01]  /*12d0*/  LOP3.LUT R10, R10, 0xff, RZ, 0xc0, !PT ;  /* 0x000000ff0a0a7812 */ /* 0x000fe200078ec0ff */
[----:B------:R-:W-:Y:S01]  /*12e0*/  IMAD.IADD R6, R3, 0x1, R6 ;  /* 0x0000000103067824 */ /* 0x000fe200078e0206 */
[----:B------:R-:W-:Y:S01]  /*12f0*/  LOP3.LUT R7, R7, 0xff, RZ, 0xc0, !PT ;  /* 0x000000ff07077812 */ /* 0x000fe200078ec0ff */
[----:B------:R-:W-:Y:S01]  /*1300*/  IMAD.U32 R2, RZ, RZ, UR5 ;  /* 0x00000005ff027e24 */ /* 0x000fe2000f8e00ff */
[----:B------:R-:W-:Y:S01]  /*1310*/  LOP3.LUT R0, R9, 0xffff, RZ, 0xc0, !PT ;  /* 0x0000ffff09007812 */ /* 0x000fe200078ec0ff */
[----:B------:R-:W-:Y:S01]  /*1320*/  IMAD.U32 R3, RZ, RZ, UR6 ;  /* 0x00000006ff037e24 */ /* 0x000fe2000f8e00ff */
[----:B------:R-:W-:-:S02]  /*1330*/  LOP3.LUT R25, R25, 0xffff, RZ, 0xc0, !PT ;  /* 0x0000ffff19197812 */ /* 0x000fc400078ec0ff */
[----:B------:R-:W-:Y:S01]  /*1340*/  LOP3.LUT R5, R8, 0xffff, RZ, 0xc0, !PT ;  /* 0x0000ffff08057812 */ /* 0x000fe200078ec0ff */
[----:B------:R-:W-:Y:S01]  /*1350*/  IMAD.WIDE R2, R14, 0x8, R2 ;  /* 0x000000080e027825 */ /* 0x000fe200078e0202 */
[----:B------:R-:W-:Y:S02]  /*1360*/  LOP3.LUT R6, R6, 0xffff, RZ, 0xc0, !PT ;  /* 0x0000ffff06067812 */ /* 0x000fe400078ec0ff */
[----:B------:R-:W-:Y:S02]  /*1370*/  PRMT R0, R0, 0x7604, R21 ;  /* 0x0000760400007816 */ /* 0x000fe40000000015 */
[----:B------:R-:W-:Y:S02]  /*1380*/  PRMT R25, R25, 0x7604, R12 ;  /* 0x0000760419197816 */ /* 0x000fe4000000000c */
[----:B------:R-:W-:Y:S02]  /*1390*/  PRMT R5, R5, 0x7604, R10 ;  /* 0x0000760405057816 */ /* 0x000fe4000000000a */
[----:B------:R-:W-:-:S02]  /*13a0*/  PRMT R6, R6, 0x7604, R7 ;  /* 0x0000760406067816 */ /* 0x000fc40000000007 */
[----:B------:R-:W-:Y:S02]  /*13b0*/  PRMT R24, R0, 0x5410, R5 ;  /* 0x0000541000187816 */ /* 0x000fe40000000005 */
[----:B------:R-:W-:-:S05]  /*13c0*/  PRMT R25, R25, 0x5410, R6 ;  /* 0x0000541019197816 */ /* 0x000fca0000000006 */
[----:B------:R-:W-:Y:S01]  /*13d0*/  STG.E.64 desc[UR8][R2.64], R24 ;  /* 0x0000001802007986 */ /* 0x000fe2000c101b08 */
[----:B------:R-:W-:Y:S05]  /*13e0*/  EXIT ;  /* 0x000000000000794d */ /* 0x000fea0003800000 */
.L_x_53483:
        /* <DEDUP_REMOVED lines=139> */
.L_x_53485:
[----:B------:R-:W-:Y:S05]  /*1ca0*/  BSYNC B0 ;  /* 0x0000000000007941 */ /* 0x000fea0003800000 */
.L_x_53484:
        /* <DEDUP_REMOVED lines=34> */
.L_x_53487:
[----:B------:R-:W-:Y:S05]  /*1ed0*/  BSYNC B0 ;  /* 0x0000000000007941 */ /* 0x000fea0003800000 */
.L_x_53486:
        /* <DEDUP_REMOVED lines=34> */
.L_x_53489:
[----:B------:R-:W-:Y:S05]  /*2100*/  BSYNC B0 ;  /* 0x0000000000007941 */ /* 0x000fea0003800000 */
.L_x_53488:
        /* <DEDUP_REMOVED lines=34> */
.L_x_53491:
[----:B------:R-:W-:Y:S05]  /*2330*/  BSYNC B0 ;  /* 0x0000000000007941 */ /* 0x000fea0003800000 */
.L_x_53490:
        /* <DEDUP_REMOVED lines=35> */
.L_x_53493:
[----:B------:R-:W-:Y:S05]  /*2570*/  BSYNC B0 ;  /* 0x0000000000007941 */ /* 0x000fea0003800000 */
.L_x_53492:
        /* <DEDUP_REMOVED lines=42> */
.L_x_53495:
[----:B------:R-:W-:Y:S05]  /*2820*/  BSYNC B0 ;  /* 0x0000000000007941 */ /* 0x000fea0003800000 */
.L_x_53494:
        /* <DEDUP_REMOVED lines=32> */
.L_x_53497:
[----:B------:R-:W-:Y:S05]  /*2a30*/  BSYNC B0 ;  /* 0x0000000000007941 */ /* 0x000fea0003800000 */
.L_x_53496:
        /* <DEDUP_REMOVED lines=32> */
.L_x_53499:
[----:B------:R-:W-:Y:S05]  /*2c40*/  BSYNC B0 ;  /* 0x0000000000007941 */ /* 0x000fea0003800000 */
.L_x_53498:
        /* <DEDUP_REMOVED lines=20> */
.L_x_53502:
        /* <DEDUP_REMOVED lines=8> */
.L_x_53503:
        /* <DEDUP_REMOVED lines=8> */
.L_x_53504:
        /* <DEDUP_REMOVED lines=9> */
.L_x_53505:
[----:B------:R-:W-:Y:S05]  /*2f20*/  BSYNC B1 ;  /* 0x0000000000017941 */ /* 0x000fea0003800000 */
.L_x_53501:
[----:B------:R-:W-:-:S13]  /*2f30*/  ISETP.GE.AND P0, PT, R3, R0, PT ;  /* 0x000000000300720c */ /* 0x000fda0003f06270 */
[----:B0-----:R-:W0:Y:S01]  /*2f40*/  @!P0 LDC.64 R6, c[0x0][0x218] ;  /* 0x00008600ff068b82 */ /* 0x001e220000000a00 */
[C---:B-12---:R-:W-:Y:S02]  /*2f50*/  @!P0 VIADD R5, R3.reuse, UR4 ;  /* 0x0000000403058c36 */ /* 0x046fe40008000000 */
[----:B------:R-:W-:-:S03]  /*2f60*/  @!P0 VIADD R3, R3, 0x80 ;  /* 0x0000008003038836 */ /* 0x000fc60000000000 */
[----:B0-----:R-:W-:-:S05]  /*2f70*/  @!P0 IADD3 R4, P1, R5, R6, RZ ;  /* 0x0000000605048210 */ /* 0x001fca0007f3e0ff */
[----:B------:R-:W-:-:S05]  /*2f80*/  @!P0 IMAD.X R5, RZ, RZ, R7, P1 ;  /* 0x000000ffff058224 */ /* 0x000fca00008e0607 */
[----:B------:R2:W-:Y:S03]  /*2f90*/  @!P0 STG.E.U8 desc[UR8][R4.64], R13 ;  /* 0x0000000d04008986 */ /* 0x0005e6000c101108 */
.L_x_53506:
[----:B------:R-:W-:Y:S05]  /*2fa0*/  BSYNC B0 ;  /* 0x0000000000007941 */ /* 0x000fea0003800000 */
.L_x_53500:
        /* <DEDUP_REMOVED lines=9> */
.L_x_53507:
        /* <DEDUP_REMOVED lines=12> */
.L_x_57639:


//--------------------- .text._ZN2at6native18elementwise_kernelILi128ELi4EZNS0_15gpu_kernel_implINS0_13BUnaryFunctorIaaaZZZNS0_21remainder_kernel_cudaERNS_18TensorIteratorBaseEENKUlvE_clEvENKUlvE0_clEvEUlaaE_EEEEvS5_RKT_EUliE_EEviT1_ --------------------------
	.section	.text._ZN2at6native18elementwise_kernelILi128ELi4EZNS0_15gpu_kernel_implINS0_13BUnaryFunctorIaaaZZZNS0_21remainder_kernel_cudaERNS_18TensorIteratorBaseEENKUlvE_clEvENKUlvE0_clEvEUlaaE_EEEEvS5_RKT_EUliE_EEviT1_,"ax",@progbits
	.align	128
        .global         _ZN2at6native18elementwise_kernelILi128ELi4EZNS0_15gpu_kernel_implINS0_13BUnaryFunctorIaaaZZZNS0_21remainder_kernel_cudaERNS_18TensorIteratorBaseEENKUlvE_clEvENKUlvE0_clEvEUlaaE_EEEEvS5_RKT_EUliE_EEviT1_
        .type           _ZN2at6native18elementwise_kernelILi128ELi4EZNS0_15gpu_kernel_implINS0_13BUnaryFunctorIaaaZZZNS0_21remainder_kernel_cudaERNS_18TensorIteratorBaseEENKUlvE_clEvENKUlvE0_clEvEUlaaE_EEEEvS5_RKT_EUliE_EEviT1_,@function
        .size           _ZN2at6native18elementwise_kernelILi128ELi4EZNS0_15gpu_kernel_implINS0_13BUnaryFunctorIaaaZZZNS0_21remainder_kernel_cudaERNS_18TensorIteratorBaseEENKUlvE_clEvENKUlvE0_clEvEUlaaE_EEEEvS5_RKT_EUliE_EEviT1_,(.L_x_57640 - _ZN2at6native18elementwise_kernelILi128ELi4EZNS0_15gpu_kernel_implINS0_13BUnaryFunctorIaaaZZZNS0_21remainder_kernel_cudaERNS_18TensorIteratorBaseEENKUlvE_clEvENKUlvE0_clEvEUlaaE_EEEEvS5_RKT_EUliE_EEviT1_)
        .other          _ZN2at6native18elementwise_kernelILi128ELi4EZNS0_15gpu_kernel_implINS0_13BUnaryFunctorIaaaZZZNS0_21remainder_kernel_cudaERNS_18TensorIteratorBaseEENKUlvE_clEvENKUlvE0_clEvEUlaaE_EEEEvS5_RKT_EUliE_EEviT1_,@"STO_CUDA_ENTRY STV_DEFAULT"
_ZN2at6native18elementwise_kernelILi128ELi4EZNS0_15gpu_kernel_implINS0_13BUnaryFunctorIaaaZZZNS0_21remainder_kernel_cudaERNS_18TensorIteratorBaseEENKUlvE_clEvENKUlvE0_clEvEUlaaE_EEEEvS5_RKT_EUliE_EEviT1_:
.text._ZN2at6native18elementwise_kernelILi128ELi4EZNS0_15gpu_kernel_implINS0_13BUnaryFunctorIaaaZZZNS0_21remainder_kernel_cudaERNS_18TensorIteratorBaseEENKUlvE_clEvENKUlvE0_clEvEUlaaE_EEEEvS5_RKT_EUliE_EEviT1_:
        /* <DEDUP_REMOVED lines=315> */
.L_x_53510:
        /* <DEDUP_REMOVED lines=20> */
.L_x_53514:
[----:B------:R0:W5:Y:S01]  /*14f0*/  LDG.E.U8 R5, desc[UR36][R2.64] ;  /* 0x0000002402057981 */ /* 0x000162000c1e1100 */
[----:B------:R-:W-:Y:S05]  /*1500*/  BRA `(.L_x_53516) ;  /* 0x0000000c00547947 */ /* 0x000fea0003800000 */
.L_x_53513:
        /* <DEDUP_REMOVED lines=8> */
.L_x_53518:
[----:B------:R0:W5:Y:S01]  /*1590*/  LDG.E.U8 R5, desc[UR36][R2.64] ;  /* 0x0000002402057981 */ /* 0x000162000c1e1100 */
[----:B------:R-:W-:Y:S05]  /*15a0*/  BRA `(.L_x_53516) ;  /* 0x0000000c002c7947 */ /* 0x000fea0003800000 */
.L_x_53517:
[----:B------:R0:W5:Y:S01]  /*15b0*/  LDG.E.U16 R5, desc[UR36][R2.64] ;  /* 0x0000002402057981 */ /* 0x000162000c1e1500 */
[----:B------:R-:W-:Y:S05]  /*15c0*/  BRA `(.L_x_53516) ;  /* 0x0000000c00247947 */ /* 0x000fea0003800000 */
.L_x_53512:
        /* <DEDUP_REMOVED lines=9> */
.L_x_53520:
[----:B------:R-:W2:Y:S02]  /*1660*/  LDG.E.U16 R0, desc[UR36][R2.64] ;  /* 0x0000002402007981 */ /* 0x000ea4000c1e1500 */
[----:B--2---:R-:W-:-:S06]  /*1670*/  HADD2.F32 R0, -RZ, R0.H0_H0 ;  /* 0x20000000ff007230 */ /* 0x004fcc0000004100 */
[----:B------:R-:W0:Y:S02]  /*1680*/  F2I.FTZ.TRUNC.NTZ R0, R0 ;  /* 0x0000000000007305 */ /* 0x000e24000021f100 */
[----:B0-----:R-:W-:Y:S01]  /*1690*/  PRMT R5, R0, 0x7610, R5 ;  /* 0x0000761000057816 */ /* 0x001fe20000000005 */
[----:B------:R-:W-:Y:S06]  /*16a0*/  BRA `(.L_x_53516) ;  /* 0x0000000800ec7947 */ /* 0x000fec0003800000 */
.L_x_53519:
        /* <DEDUP_REMOVED lines=9> */
.L_x_53522:
[----:B------:R-:W2:Y:S02]  /*1740*/  LDG.E.U16 R2, desc[UR36][R2.64] ;  /* 0x0000002402027981 */ /* 0x000ea4000c1e1500 */
[----:B--2---:R-:W-:-:S06]  /*1750*/  HADD2.F32 R0, -RZ, R2.H0_H0 ;  /* 0x20000002ff007230 */ /* 0x004fcc0000004100 */
[----:B------:R-:W0:Y:S02]  /*1760*/  F2I.FTZ.TRUNC.NTZ R0, R0 ;  /* 0x0000000000007305 */ /* 0x000e24000021f100 */
[----:B0-----:R-:W-:Y:S01]  /*1770*/  PRMT R5, R0, 0x7610, R5 ;  /* 0x0000761000057816 */ /* 0x001fe20000000005 */
[----:B------:R-:W-:Y:S06]  /*1780*/  BRA `(.L_x_53516) ;  /* 0x0000000800b47947 */ /* 0x000fec0003800000 */
.L_x_53521:
[----:B------:R-:W2:Y:S02]  /*1790*/  LDG.E.64 R2, desc[UR36][R2.64] ;  /* 0x0000002402027981 */ /* 0x000ea4000c1e1b00 */
[----:B--2---:R0:W1:Y:S01]  /*17a0*/  F2I.F64.TRUNC R5, R2 ;  /* 0x0000000200057311 */ /* 0x004062000030d100 */
[----:B------:R-:W-:Y:S05]  /*17b0*/  BRA `(.L_x_53516) ;  /* 0x0000000800a87947 */ /* 0x000fea0003800000 */
.L_x_53511:
        /* <DEDUP_REMOVED lines=12> */
.L_x_53525:
[----:B------:R-:W2:Y:S02]  /*1880*/  LDG.E.64 R2, desc[UR36][R2.64] ;  /* 0x0000002402027981 */ /* 0x000ea4000c1e1b00 */
[----:B--2---:R3:W4:Y:S01]  /*1890*/  F2I.F64.TRUNC R5, R2 ;  /* 0x0000000200057311 */ /* 0x004722000030d100 */
[----:B------:R-:W-:Y:S05]  /*18a0*/  BRA `(.L_x_53516) ;  /* 0x00000008006c7947 */ /* 0x000fea0003800000 */
.L_x_53524:
        /* <DEDUP_REMOVED lines=28> */
.L_x_53527:
        /* <DEDUP_REMOVED lines=15> */
.L_x_53526:
[----:B------:R-:W2:Y:S02]  /*1b60*/  LDG.E.U16 R0, desc[UR36][R2.64] ;  /* 0x0000002402007981 */ /* 0x000ea4000c1e1500 */
[----:B--2---:R-:W-:-:S06]  /*1b70*/  IMAD.U32 R0, R0, 0x10000, RZ ;  /* 0x0001000000007824 */ /* 0x004fcc00078e00ff */
[----:B------:R-:W0:Y:S02]  /*1b80*/  F2I.FTZ.TRUNC.NTZ R0, R0 ;  /* 0x0000000000007305 */ /* 0x000e24000021f100 */
[----:B0-----:R-:W-:Y:S01]  /*1b90*/  PRMT R5, R0, 0x7610, R5 ;  /* 0x0000761000057816 */ /* 0x001fe20000000005 */
[----:B------:R-:W-:Y:S06]  /*1ba0*/  BRA `(.L_x_53516) ;  /* 0x0000000400ac7947 */ /* 0x000fec0003800000 */
.L_x_53523:
        /* <DEDUP_REMOVED lines=10> */
.L_x_53530:
        /* <DEDUP_REMOVED lines=21> */
.L_x_53534:
[----:B------:R-:W-:Y:S05]  /*1da0*/  BSYNC B1 ;  /* 0x0000000000017941 */ /* 0x000fea0003800000 */
.L_x_53533:
[----:B------:R-:W-:Y:S01]  /*1db0*/  LEA R3, R0, 0x3b800000, 0x17 ;  /* 0x3b80000000037811 */ /* 0x000fe200078eb8ff */
[----:B------:R-:W-:-:S05]  /*1dc0*/  IMAD.SHL.U32 R0, R2, 0x100000, RZ ;  /* 0x0010000002007824 */ /* 0x000fca00078e00ff */
[----:B------:R-:W-:-:S07]  /*1dd0*/  LOP3.LUT R0, R3, R0, R4, 0xfe, !PT ;  /* 0x0000000003007212 */ /* 0x000fce00078efe04 */
.L_x_53532:
[----:B------:R-:W-:Y:S05]  /*1de0*/  BSYNC B0 ;  /* 0x0000000000007941 */ /* 0x000fea0003800000 */
.L_x_53531:
[----:B------:R-:W0:Y:S02]  /*1df0*/  F2I.FTZ.TRUNC.NTZ R0, R0 ;  /* 0x0000000000007305 */ /* 0x000e24000021f100 */
[----:B0-----:R-:W-:Y:S01]  /*1e00*/  PRMT R5, R0, 0x7610, R5 ;  /* 0x0000761000057816 */ /* 0x001fe20000000005 */
[----:B------:R-:W-:Y:S06]  /*1e10*/  BRA `(.L_x_53516) ;  /* 0x0000000400107947 */ /* 0x000fec0003800000 */
.L_x_53529:
        /* <DEDUP_REMOVED lines=21> */
.L_x_53538:
[----:B------:R-:W-:Y:S05]  /*1f70*/  BSYNC B1 ;  /* 0x0000000000017941 */ /* 0x000fea0003800000 */
.L_x_53537:
[----:B------:R-:W-:Y:S01]  /*1f80*/  LEA R3, R0, 0x37800000, 0x17 ;  /* 0x3780000000037811 */ /* 0x000fe200078eb8ff */
[----:B------:R-:W-:-:S05]  /*1f90*/  IMAD.SHL.U32 R0, R2, 0x200000, RZ ;  /* 0x0020000002007824 */ /* 0x000fca00078e00ff */
[----:B------:R-:W-:-:S07]  /*1fa0*/  LOP3.LUT R0, R3, R0, R4, 0xfe, !PT ;  /* 0x0000000003007212 */ /* 0x000fce00078efe04 */
.L_x_53536:
[----:B------:R-:W-:Y:S05]  /*1fb0*/  BSYNC B0 ;  /* 0x0000000000007941 */ /* 0x000fea0003800000 */
.L_x_53535:
[----:B------:R-:W0:Y:S02]  /*1fc0*/  F2I.FTZ.TRUNC.NTZ R0, R0 ;  /* 0x0000000000007305 */ /* 0x000e24000021f100 */
[----:B0-----:R-:W-:Y:S01]  /*1fd0*/  PRMT R5, R0, 0x7610, R5 ;  /* 0x0000761000057816 */ /* 0x001fe20000000005 */
[----:B------:R-:W-:Y:S06]  /*1fe0*/  BRA `(.L_x_53516) ;  /* 0x00000000009c7947 */ /* 0x000fec0003800000 */
.L_x_53528:
        /* <DEDUP_REMOVED lines=14> */
.L_x_53542:
[----:B------:R-:W-:Y:S05]  /*20d0*/  BSYNC B0 ;  /* 0x0000000000007941 */ /* 0x000fea0003800000 */
.L_x_53541:
[----:B------:R-:W0:Y:S02]  /*20e0*/  F2I.FTZ.TRUNC.NTZ R0, R0 ;  /* 0x0000000000007305 */ /* 0x000e24000021f100 */
[----:B0-----:R-:W-:Y:S01]  /*20f0*/  PRMT R5, R0, 0x7610, R5 ;  /* 0x0000761000057816 */ /* 0x001fe20000000005 */
[----:B------:R-:W-:Y:S06]  /*2100*/  BRA `(.L_x_53516) ;  /* 0x0000000000547947 */ /* 0x000fec0003800000 */
.L_x_53515:
        /* <DEDUP_REMOVED lines=16> */
.L_x_53543:
[----:B------:R-:W-:Y:S01]  /*2210*/  PRMT R5, RZ, 0x7610, R5 ;  /* 0x00007610ff057816 */ /* 0x000fe20000000005 */
[----:B------:R-:W-:Y:S06]  /*2220*/  BRA `(.L_x_53516) ;  /* 0x00000000000c7947 */ /* 0x000fec0003800000 */
.L_x_53540:
[----:B------:R2:W5:Y:S01]  /*2230*/  LDG.E.U8 R5, desc[UR36][R2.64] ;  /* 0x0000002402057981 */ /* 0x000562000c1e1100 */
[----:B------:R-:W-:Y:S05]  /*2240*/  BRA `(.L_x_53516) ;  /* 0x0000000000047947 */ /* 0x000fea0003800000 */
.L_x_53539:
[----:B------:R1:W5:Y:S02]  /*2250*/  LDG.E.U8 R5, desc[UR36][R2.64] ;  /* 0x0000002402057981 */ /* 0x000364000c1e1100 */
.L_x_53516:
[----:B------:R-:W0:Y:S01]  /*2260*/  LDC.U8 R0, c[0x0][0x421] ;  /* 0x00010840ff007b82 */ /* 0x000e220000000000 */
[----:B-1--45:R-:W-:-:S04]  /*2270*/  LOP3.LUT R5, R5, 0xffff, RZ, 0xc0, !PT ;  /* 0x0000ffff05057812 */ /* 0x032fc800078ec0ff */
[----:B------:R-:W-:-:S04]  /*2280*/  PRMT R5, R5, 0x8880, RZ ;  /* 0x0000888005057816 */ /* 0x000fc800000000ff */
[----:B------:R-:W-:Y:S02]  /*2290*/  IABS R11, R5 ;  /* 0x00000005000b7213 */ /* 0x000fe40000000000 */
[----:B------:R-:W-:Y:S02]  /*22a0*/  ISETP.GE.AND P2, PT, R5, RZ, PT ;  /* 0x000000ff0500720c */ /* 0x000fe40003f46270 */
[----:B0-----:R-:W-:-:S04]  /*22b0*/  PRMT R4, R0, 0x8880, RZ ;  /* 0x0000888000047816 */ /* 0x001fc800000000ff */
[----:B------:R-:W-:-:S04]  /*22c0*/  IABS R7, R4 ;  /* 0x0000000400077213 */ /* 0x000fc80000000000 */
[----:B------:R-:W0:Y:S08]  /*22d0*/  I2F.RP R6, R7 ;  /* 0x0000000700067306 */ /* 0x000e300000209400 */
[----:B0-----:R-:W2:Y:S02]  /*22e0*/  MUFU.RCP R6, R6 ;  /* 0x0000000600067308 */ /* 0x001ea40000001000 */
[----:B--23--:R-:W-:-:S02]  /*22f0*/  VIADD R2, R6, 0xffffffe ;  /* 0x0ffffffe06027836 */ /* 0x00cfc40000000000 */
[----:B------:R-:W0:Y:S04]  /*2300*/  LDC.U8 R6, c[0x0][0x422] ;  /* 0x00010880ff067b82 */ /* 0x000e280000000000 */
[----:B------:R1:W2:Y:S02]  /*2310*/  F2I.FTZ.U32.TRUNC.NTZ R3, R2 ;  /* 0x0000000200037305 */ /* 0x0002a4000021f000 */
[----:B-1----:R-:W-:Y:S02]  /*2320*/  IMAD.MOV.U32 R2, RZ, RZ, RZ ;  /* 0x000000ffff027224 */ /* 0x002fe400078e00ff */
        /* <DEDUP_REMOVED lines=33> */
.L_x_53547:
[----:B------:R3:W-:Y:S01]  /*2540*/  STG.E.U8 desc[UR36][R16.64], R5 ;  /* 0x0000000510007986 */ /* 0x0007e2000c101124 */
[----:B------:R-:W-:Y:S05]  /*2550*/  BRA `(.L_x_53549) ;  /* 0x0000000c00987947 */ /* 0x000fea0003800000 */
.L_x_53546:
        /* <DEDUP_REMOVED lines=12> */
.L_x_53551:
[----:B------:R-:W-:-:S04]  /*2620*/  LOP3.LUT R5, R5, 0xffff, RZ, 0xc0, !PT ;  /* 0x0000ffff05057812 */ /* 0x000fc800078ec0ff */
[----:B------:R-:W-:-:S05]  /*2630*/  PRMT R3, R5, 0x8880, RZ ;  /* 0x0000888005037816 */ /* 0x000fca00000000ff */
[----:B------:R1:W-:Y:S01]  /*2640*/  STG.E desc[UR36][R16.64], R3 ;  /* 0x0000000310007986 */ /* 0x0003e2000c101924 */
[----:B------:R-:W-:Y:S05]  /*2650*/  BRA `(.L_x_53549) ;  /* 0x0000000c00587947 */ /* 0x000fea0003800000 */
.L_x_53550:
[----:B------:R-:W-:-:S04]  /*2660*/  PRMT R3, R5, 0x8880, RZ ;  /* 0x0000888005037816 */ /* 0x000fc800000000ff */
[----:B------:R-:W-:-:S05]  /*2670*/  PRMT R3, R3, 0x7710, RZ ;  /* 0x0000771003037816 */ /* 0x000fca00000000ff */
[----:B------:R2:W-:Y:S01]  /*2680*/  STG.E.U16 desc[UR36][R16.64], R3 ;  /* 0x0000000310007986 */ /* 0x0005e2000c101524 */
[----:B------:R-:W-:Y:S05]  /*2690*/  BRA `(.L_x_53549) ;  /* 0x0000000c00487947 */ /* 0x000fea0003800000 */
.L_x_53545:
        /* <DEDUP_REMOVED lines=9> */
.L_x_53553:
[----:B------:R-:W0:Y:S02]  /*2730*/  I2F.S8 R0, R5 ;  /* 0x0000000500007306 */ /* 0x000e240000001400 */
[----:B0-----:R-:W-:-:S05]  /*2740*/  F2FP.F16.F32.PACK_AB R0, RZ, R0 ;  /* 0x00000000ff00723e */ /* 0x001fca00000000ff */
[----:B------:R0:W-:Y:S01]  /*2750*/  STG.E.U16 desc[UR36][R16.64], R0 ;  /* 0x0000000010007986 */ /* 0x0001e2000c101524 */
[----:B------:R-:W-:Y:S05]  /*2760*/  BRA `(.L_x_53549) ;  /* 0x0000000c00147947 */ /* 0x000fea0003800000 */
.L_x_53552:
        /* <DEDUP_REMOVED lines=10> */
.L_x_53555:
[----:B------:R-:W0:Y:S02]  /*2810*/  I2F.S8 R5, R5 ;  /* 0x0000000500057306 */ /* 0x000e240000001400 */
[----:B0-----:R-:W-:-:S04]  /*2820*/  F2FP.F16.F32.PACK_AB R3, RZ, R5 ;  /* 0x00000005ff03723e */ /* 0x001fc800000000ff */
[----:B------:R-:W-:-:S05]  /*2830*/  PRMT R3, R3, 0x5410, RZ ;  /* 0x0000541003037816 */ /* 0x000fca00000000ff */
[----:B------:R0:W-:Y:S01]  /*2840*/  STG.E desc[UR36][R16.64], R3 ;  /* 0x0000000310007986 */ /* 0x0001e2000c101924 */
[----:B------:R-:W-:Y:S05]  /*2850*/  BRA `(.L_x_53549) ;  /* 0x0000000800d87947 */ /* 0x000fea0003800000 */
.L_x_53554:
[----:B------:R-:W-:-:S04]  /*2860*/  PRMT R2, R5, 0x8880, RZ ;  /* 0x0000888005027816 */ /* 0x000fc800000000ff */
[----:B------:R-:W-:-:S06]  /*2870*/  PRMT R2, R2, 0x7710, RZ ;  /* 0x0000771002027816 */ /* 0x000fcc00000000ff */
[----:B------:R-:W0:Y:S02]  /*2880*/  I2F.F64.S16 R2, R2 ;  /* 0x0000000200027312 */ /* 0x000e240000101c00 */
[----:B0-----:R0:W-:Y:S01]  /*2890*/  STG.E.64 desc[UR36][R16.64], R2 ;  /* 0x0000000210007986 */ /* 0x0011e2000c101b24 */
[----:B------:R-:W-:Y:S05]  /*28a0*/  BRA `(.L_x_53549) ;  /* 0x0000000800c47947 */ /* 0x000fea0003800000 */
.L_x_53544:
        /* <DEDUP_REMOVED lines=12> */
.L_x_53558:
[----:B------:R-:W-:Y:S02]  /*2970*/  PRMT R4, R5, 0x8880, RZ ;  /* 0x0000888005047816 */ /* 0x000fe400000000ff */
[----:B------:R-:W-:Y:S02]  /*2980*/  CS2R R6, SRZ ;  /* 0x0000000000067805 */ /* 0x000fe4000001ff00 */
[----:B------:R-:W-:-:S06]  /*2990*/  PRMT R4, R4, 0x7710, RZ ;  /* 0x0000771004047816 */ /* 0x000fcc00000000ff */
[----:B------:R-:W0:Y:S02]  /*29a0*/  I2F.F64.S16 R4, R4 ;  /* 0x0000000400047312 */ /* 0x000e240000101c00 */
[----:B0-----:R0:W-:Y:S01]  /*29b0*/  STG.E.128 desc[UR36][R16.64], R4 ;  /* 0x0000000410007986 */ /* 0x0011e2000c101d24 */
[----:B------:R-:W-:Y:S05]  /*29c0*/  BRA `(.L_x_53549) ;  /* 0x00000008007c7947 */ /* 0x000fea0003800000 */
.L_x_53557:
        /* <DEDUP_REMOVED lines=21> */
.L_x_53562:
[----:B------:R-:W-:Y:S05]  /*2b20*/  BSYNC B0 ;  /* 0x0000000000007941 */ /* 0x000fea0003800000 */
.L_x_53561:
[----:B------:R-:W-:-:S05]  /*2b30*/  LOP3.LUT R3, R0, R3, RZ, 0xfc, !PT ;  /* 0x0000000300037212 */ /* 0x000fca00078efcff */
[----:B------:R0:W-:Y:S01]  /*2b40*/  STG.E.U8 desc[UR36][R16.64], R3 ;  /* 0x0000000310007986 */ /* 0x0001e2000c101124 */
[----:B------:R-:W-:Y:S05]  /*2b50*/  BRA `(.L_x_53549) ;  /* 0x0000000800187947 */ /* 0x000fea0003800000 */
.L_x_53560:
        /* <DEDUP_REMOVED lines=13> */
.L_x_53564:
[----:B------:R-:W-:Y:S01]  /*2c30*/  IMAD.MOV.U32 R0, RZ, RZ, 0x7f ;  /* 0x0000007fff007424 */ /* 0x000fe200078e00ff */
[----:B------:R-:W-:-:S04]  /*2c40*/  ISETP.GT.U32.AND P0, PT, R2, 0x7f800000, PT ;  /* 0x7f8000000200780c */ /* 0x000fc80003f04070 */
[----:B------:R-:W-:-:S09]  /*2c50*/  SEL R0, R0, 0x7c, P0 ;  /* 0x0000007c00007807 */ /* 0x000fd20000000000 */
.L_x_53565:
[----:B------:R-:W-:Y:S05]  /*2c60*/  BSYNC B0 ;  /* 0x0000000000007941 */ /* 0x000fea0003800000 */
.L_x_53563:
[----:B------:R-:W-:-:S04]  /*2c70*/  LOP3.LUT R2, R5, 0x80000000, RZ, 0xc0, !PT ;  /* 0x8000000005027812 */ /* 0x000fc800078ec0ff */
[----:B------:R-:W-:-:S04]  /*2c80*/  SHF.R.U32.HI R3, RZ, 0x18, R2 ;  /* 0x00000018ff037819 */ /* 0x000fc80000011602 */
[----:B------:R-:W-:-:S05]  /*2c90*/  LOP3.LUT R3, R0, R3, RZ, 0xfc, !PT ;  /* 0x0000000300037212 */ /* 0x000fca00078efcff */
[----:B------:R0:W-:Y:S01]  /*2ca0*/  STG.E.U8 desc[UR36][R16.64], R3 ;  /* 0x0000000310007986 */ /* 0x0001e2000c101124 */
[----:B------:R-:W-:Y:S05]  /*2cb0*/  BRA `(.L_x_53549) ;  /* 0x0000000400c07947 */ /* 0x000fea0003800000 */
.L_x_53559:
[----:B------:R-:W0:Y:S02]  /*2cc0*/  I2F.S8 R0, R5 ;  /* 0x0000000500007306 */ /* 0x000e240000001400 */
[----:B0-----:R-:W-:-:S05]  /*2cd0*/  F2FP.BF16.F32.PACK_AB R0, RZ, R0 ;  /* 0x00000000ff00723e */ /* 0x001fca00000010ff */
[----:B------:R0:W-:Y:S01]  /*2ce0*/  STG.E.U16 desc[UR36][R16.64], R0 ;  /* 0x0000000010007986 */ /* 0x0001e2000c101524 */
[----:B------:R-:W-:Y:S05]  /*2cf0*/  BRA `(.L_x_53549) ;  /* 0x0000000400b07947 */ /* 0x000fea0003800000 */
.L_x_53556:
        /* <DEDUP_REMOVED lines=12> */
.L_x_53568:
        /* <DEDUP_REMOVED lines=17> */
.L_x_53571:
[----:B------:R-:W-:-:S04]  /*2ed0*/  LOP3.LUT R2, R5, 0x80000000, RZ, 0xc0, !PT ;  /* 0x8000000005027812 */ /* 0x000fc800078ec0ff */
[----:B------:R-:W-:-:S04]  /*2ee0*/  SHF.R.U32.HI R3, RZ, 0x18, R2 ;  /* 0x00000018ff037819 */ /* 0x000fc80000011602 */
[----:B------:R-:W-:-:S04]  /*2ef0*/  LOP3.LUT R0, R0, R3, RZ, 0xfc, !PT ;  /* 0x0000000300007212 */ /* 0x000fc800078efcff */
[----:B------:R-:W-:-:S07]  /*2f00*/  PRMT R8, R0, 0x7610, R8 ;  /* 0x0000761000087816 */ /* 0x000fce0000000008 */
.L_x_53570:
[----:B------:R-:W-:Y:S05]  /*2f10*/  BSYNC B0 ;  /* 0x0000000000007941 */ /* 0x000fea0003800000 */
.L_x_53569:
[----:B------:R0:W-:Y:S01]  /*2f20*/  STG.E.U8 desc[UR36][R16.64], R8 ;  /* 0x0000000810007986 */ /* 0x0001e2000c101124 */
[----:B------:R-:W-:Y:S05]  /*2f30*/  BRA `(.L_x_53549) ;  /* 0x0000000400207947 */ /* 0x000fea0003800000 */
.L_x_53567:
        /* <DEDUP_REMOVED lines=17> */
.L_x_53574:
[----:B------:R-:W-:-:S04]  /*3050*/  LOP3.LUT R2, R5, 0x80000000, RZ, 0xc0, !PT ;  /* 0x8000000005027812 */ /* 0x000fc800078ec0ff */
[----:B------:R-:W-:-:S04]  /*3060*/  SHF.R.U32.HI R3, RZ, 0x18, R2 ;  /* 0x00000018ff037819 */ /* 0x000fc80000011602 */
[----:B------:R-:W-:-:S04]  /*3070*/  LOP3.LUT R0, R0, R3, RZ, 0xfc, !PT ;  /* 0x0000000300007212 */ /* 0x000fc800078efcff */
[----:B------:R-:W-:-:S07]  /*3080*/  PRMT R8, R0, 0x7610, R8 ;  /* 0x0000761000087816 */ /* 0x000fce0000000008 */
.L_x_53573:
[----:B------:R-:W-:Y:S05]  /*3090*/  BSYNC B0 ;  /* 0x0000000000007941 */ /* 0x000fea0003800000 */
.L_x_53572:
[----:B------:R0:W-:Y:S01]  /*30a0*/  STG.E.U8 desc[UR36][R16.64], R8 ;  /* 0x0000000810007986 */ /* 0x0001e2000c101124 */
[----:B------:R-:W-:Y:S05]  /*30b0*/  BRA `(.L_x_53549) ;  /* 0x0000000000c07947 */ /* 0x000fea0003800000 */
.L_x_53566:
        /* <DEDUP_REMOVED lines=22> */
.L_x_53548:
        /* <DEDUP_REMOVED lines=16> */
.L_x_53577:
[----:B------:R-:W-:Y:S05]  /*3320*/  BRA `(.L_x_53549) ;  /* 0x0000000000247947 */ /* 0x000fea0003800000 */
.L_x_53576:
[----:B------:R-:W-:-:S04]  /*3330*/  LOP3.LUT R5, R5, 0xffff, RZ, 0xc0, !PT ;  /* 0x0000ffff05057812 */ /* 0x000fc800078ec0ff */
[----:B------:R-:W-:-:S05]  /*3340*/  PRMT R5, R5, 0x8880, RZ ;  /* 0x0000888005057816 */ /* 0x000fca00000000ff */
[----:B------:R-:W-:-:S05]  /*3350*/  IMAD.MOV.U32 R2, RZ, RZ, R5 ;  /* 0x000000ffff027224 */ /* 0x000fca00078e0005 */
[----:B------:R-:W-:-:S05]  /*3360*/  SHF.R.S32.HI R3, RZ, 0x1f, R2 ;  /* 0x0000001fff037819 */ /* 0x000fca0000011402 */
[----:B------:R0:W-:Y:S01]  /*3370*/  STG.E.64 desc[UR36][R16.64], R2 ;  /* 0x0000000210007986 */ /* 0x0001e2000c101b24 */
[----:B------:R-:W-:Y:S05]  /*3380*/  BRA `(.L_x_53549) ;  /* 0x00000000000c7947 */ /* 0x000fea0003800000 */
.L_x_53575:
[----:B------:R-:W-:-:S04]  /*3390*/  LOP3.LUT R5, R5, 0xffff, RZ, 0xc0, !PT ;  /* 0x0000ffff05057812 */ /* 0x000fc800078ec0ff */
[----:B------:R-:W-:-:S05]  /*33a0*/  PRMT R3, R5, 0x8880, RZ ;  /* 0x0000888005037816 */ /* 0x000fca00000000ff */
[----:B------:R0:W-:Y:S02]  /*33b0*/  STG.E desc[UR36][R16.64], R3 ;  /* 0x0000000310007986 */ /* 0x0001e4000c101924 */
.L_x_53549:
[----:B------:R-:W-:-:S04]  /*33c0*/  IMAD R18, R23, 0x200, R18 ;  /* 0x0000020017127824 */ /* 0x000fc800078e0212 */
[----:B------:R-:W-:-:S07]  /*33d0*/  VIADD R19, R18, 0x80 ;  /* 0x0000008012137836 */ /* 0x000fce0000000000 */
.L_x_53509:
[----:B------:R-:W-:Y:S05]  /*33e0*/  BSYNC B6 ;  /* 0x0000000000067941 */ /* 0x000fea0003800000 */
.L_x_53508:
        /* <DEDUP_REMOVED lines=307> */
.L_x_53580:
        /* <DEDUP_REMOVED lines=20> */
.L_x_53584:
[----:B------:R0:W5:Y:S01]  /*4860*/  LDG.E.U8 R4, desc[UR36][R2.64] ;  /* 0x0000002402047981 */ /* 0x000162000c1e1100 */
[----:B------:R-:W-:Y:S05]  /*4870*/  BRA `(.L_x_53586) ;  /* 0x0000000c00547947 */ /* 0x000fea0003800000 */
.L_x_53583:
        /* <DEDUP_REMOVED lines=8> */
.L_x_53588:
[----:B------:R0:W5:Y:S01]  /*4900*/  LDG.E.U8 R4, desc[UR36][R2.64] ;  /* 0x0000002402047981 */ /* 0x000162000c1e1100 */
[----:B------:R-:W-:Y:S05]  /*4910*/  BRA `(.L_x_53586) ;  /* 0x0000000c002c7947 */ /* 0x000fea0003800000 */
.L_x_53587:
[----:B------:R0:W5:Y:S01]  /*4920*/  LDG.E.U16 R4, desc[UR36][R2.64] ;  /* 0x0000002402047981 */ /* 0x000162000c1e1500 */
[----:B------:R-:W-:Y:S05]  /*4930*/  BRA `(.L_x_53586) ;  /* 0x0000000c00247947 */ /* 0x000fea0003800000 */
.L_x_53582:
        /* <DEDUP_REMOVED lines=9> */
.L_x_53590:
[----:B------:R-:W2:Y:S02]  /*49d0*/  LDG.E.U16 R0, desc[UR36][R2.64] ;  /* 0x0000002402007981 */ /* 0x000ea4000c1e1500 */
[----:B--2---:R-:W-:-:S06]  /*49e0*/  HADD2.F32 R0, -RZ, R0.H0_H0 ;  /* 0x20000000ff007230 */ /* 0x004fcc0000004100 */
[----:B------:R-:W0:Y:S02]  /*49f0*/  F2I.FTZ.TRUNC.NTZ R0, R0 ;  /* 0x0000000000007305 */ /* 0x000e24000021f100 */
[----:B0-----:R-:W-:Y:S01]  /*4a00*/  PRMT R4, R0, 0x7610, R4 ;  /* 0x0000761000047816 */ /* 0x001fe20000000004 */
[----:B------:R-:W-:Y:S06]  /*4a10*/  BRA `(.L_x_53586) ;  /* 0x0000000800ec7947 */ /* 0x000fec0003800000 */
.L_x_53589:
        /* <DEDUP_REMOVED lines=9> */
.L_x_53592:
[----:B------:R-:W2:Y:S02]  /*4ab0*/  LDG.E.U16 R2, desc[UR36][R2.64] ;  /* 0x0000002402027981 */ /* 0x000ea4000c1e1500 */
[----:B--2---:R-:W-:-:S06]  /*4ac0*/  HADD2.F32 R0, -RZ, R2.H0_H0 ;  /* 0x20000002ff007230 */ /* 0x004fcc0000004100 */
[----:B------:R-:W0:Y:S02]  /*4ad0*/  F2I.FTZ.TRUNC.NTZ R0, R0 ;  /* 0x0000000000007305 */ /* 0x000e24000021f100 */
[----:B0-----:R-:W-:Y:S01]  /*4ae0*/  PRMT R4, R0, 0x7610, R4 ;  /* 0x0000761000047816 */ /* 0x001fe20000000004 */
[----:B------:R-:W-:Y:S06]  /*4af0*/  BRA `(.L_x_53586) ;  /* 0x0000000800b47947 */ /* 0x000fec0003800000 */
.L_x_53591:
[----:B------:R-:W2:Y:S02]  /*4b00*/  LDG.E.64 R2, desc[UR36][R2.64] ;  /* 0x0000002402027981 */ /* 0x000ea4000c1e1b00 */
[----:B--2---:R0:W1:Y:S01]  /*4b10*/  F2I.F64.TRUNC R4, R2 ;  /* 0x0000000200047311 */ /* 0x004062000030d100 */
[----:B------:R-:W-:Y:S05]  /*4b20*/  BRA `(.L_x_53586) ;  /* 0x0000000800a87947 */ /* 0x000fea0003800000 */
.L_x_53581:
        /* <DEDUP_REMOVED lines=12> */
.L_x_53595:
[----:B------:R-:W2:Y:S02]  /*4bf0*/  LDG.E.64 R2, desc[UR36][R2.64] ;  /* 0x0000002402027981 */ /* 0x000ea4000c1e1b00 */
[----:B--2---:R3:W4:Y:S01]  /*4c00*/  F2I.F64.TRUNC R4, R2 ;  /* 0x0000000200047311 */ /* 0x004722000030d100 */
[----:B------:R-:W-:Y:S05]  /*4c10*/  BRA `(.L_x_53586) ;  /* 0x00000008006c7947 */ /* 0x000fea0003800000 */
.L_x_53594:
        /* <DEDUP_REMOVED lines=28> */
.L_x_53597:
        /* <DEDUP_REMOVED lines=15> */
.L_x_53596:
[----:B------:R-:W2:Y:S02]  /*4ed0*/  LDG.E.U16 R0, desc[UR36][R2.64] ;  /* 0x0000002402007981 */ /* 0x000ea4000c1e1500 */
[----:B--2---:R-:W-:-:S06]  /*4ee0*/  IMAD.U32 R0, R0, 0x10000, RZ ;  /* 0x0001000000007824 */ /* 0x004fcc00078e00ff */
[----:B------:R-:W0:Y:S02]  /*4ef0*/  F2I.FTZ.TRUNC.NTZ R0, R0 ;  /* 0x0000000000007305 */ /* 0x000e24000021f100 */
[----:B0-----:R-:W-:Y:S01]  /*4f00*/  PRMT R4, R0, 0x7610, R4 ;  /* 0x0000761000047816 */ /* 0x001fe20000000004 */
[----:B------:R-:W-:Y:S06]  /*4f10*/  BRA `(.L_x_53586) ;  /* 0x0000000400ac7947 */ /* 0x000fec0003800000 */
.L_x_53593:
        /* <DEDUP_REMOVED lines=10> */
.L_x_53600:
        /* <DEDUP_REMOVED lines=21> */
.L_x_53604:
[----:B------:R-:W-:Y:S05]  /*5110*/  BSYNC B1 ;  /* 0x0000000000017941 */ /* 0x000fea0003800000 */
.L_x_53603:
[----:B------:R-:W-:Y:S01]  /*5120*/  LEA R3, R0, 0x3b800000, 0x17 ;  /* 0x3b80000000037811 */ /* 0x000fe200078eb8ff */
[----:B------:R-:W-:-:S05]  /*5130*/  IMAD.SHL.U32 R0, R2, 0x100000, RZ ;  /* 0x0010000002007824 */ /* 0x000fca00078e00ff */
[----:B------:R-:W-:-:S07]  /*5140*/  LOP3.LUT R0, R3, R0, R4, 0xfe, !PT ;  /* 0x0000000003007212 */ /* 0x000fce00078efe04 */
.L_x_53602:
[----:B------:R-:W-:Y:S05]  /*5150*/  BSYNC B0 ;  /* 0x0000000000007941 */ /* 0x000fea0003800000 */
.L_x_53601:
[----:B------:R-:W0:Y:S02]  /*5160*/  F2I.FTZ.TRUNC.NTZ R0, R0 ;  /* 0x0000000000007305 */ /* 0x000e24000021f100 */
[----:B0-----:R-:W-:Y:S01]  /*5170*/  PRMT R4, R0, 0x7610, R4 ;  /* 0x0000761000047816 */ /* 0x001fe20000000004 */
[----:B------:R-:W-:Y:S06]  /*5180*/  BRA `(.L_x_53586) ;  /* 0x0000000400107947 */ /* 0x000fec0003800000 */
.L_x_53599:
        /* <DEDUP_REMOVED lines=21> */
.L_x_53608:
[----:B------:R-:W-:Y:S05]  /*52e0*/  BSYNC B1 ;  /* 0x0000000000017941 */ /* 0x000fea0003800000 */
.L_x_53607:
[----:B------:R-:W-:Y:S01]  /*52f0*/  LEA R3, R0, 0x37800000, 0x17 ;  /* 0x3780000000037811 */ /* 0x000fe200078eb8ff */
[----:B------:R-:W-:-:S05]  /*5300*/  IMAD.SHL.U32 R0, R2, 0x200000, RZ ;  /* 0x0020000002007824 */ /* 0x000fca00078e00ff */
[----:B------:R-:W-:-:S07]  /*5310*/  LOP3.LUT R0, R3, R0, R4, 0xfe, !PT ;  /* 0x0000000003007212 */ /* 0x000fce00078efe04 */
.L_x_53606:
[----:B------:R-:W-:Y:S05]  /*5320*/  BSYNC B0 ;  /* 0x0000000000007941 */ /* 0x000fea0003800000 */
.L_x_53605:
[----:B------:R-:W0:Y:S02]  /*5330*/  F2I.FTZ.TRUNC.NTZ R0, R0 ;  /* 0x0000000000007305 */ /* 0x000e24000021f100 */
[----:B0-----:R-:W-:Y:S01]  /*5340*/  PRMT R4, R0, 0x7610, R4 ;  /* 0x0000761000047816 */ /* 0x001fe20000000004 */
[----:B------:R-:W-:Y:S06]  /*5350*/  BRA `(.L_x_53586) ;  /* 0x00000000009c7947 */ /* 0x000fec0003800000 */
.L_x_53598:
        /* <DEDUP_REMOVED lines=14> */
.L_x_53612:
[----:B------:R-:W-:Y:S05]  /*5440*/  BSYNC B0 ;  /* 0x0000000000007941 */ /* 0x000fea0003800000 */
.L_x_53611:
[----:B------:R-:W0:Y:S02]  /*5450*/  F2I.FTZ.TRUNC.NTZ R0, R0 ;  /* 0x0000000000007305 */ /* 0x000e24000021f100 */
[----:B0-----:R-:W-:Y:S01]  /*5460*/  PRMT R4, R0, 0x7610, R4 ;  /* 0x0000761000047816 */ /* 0x001fe20000000004 */
[----:B------:R-:W-:Y:S06]  /*5470*/  BRA `(.L_x_53586) ;  /* 0x0000000000547947 */ /* 0x000fec0003800000 */
.L_x_53585:
        /* <DEDUP_REMOVED lines=16> */
.L_x_53613:
[----:B------:R-:W-:Y:S01]  /*5580*/  PRMT R4, RZ, 0x7610, R4 ;  /* 0x00007610ff047816 */ /* 0x000fe20000000004 */
[----:B------:R-:W-:Y:S06]  /*5590*/  BRA `(.L_x_53586) ;  /* 0x00000000000c7947 */ /* 0x000fec0003800000 */
.L_x_53610:
[----:B------:R2:W5:Y:S01]  /*55a0*/  LDG.E.U8 R4, desc[UR36][R2.64] ;  /* 0x0000002402047981 */ /* 0x000562000c1e1100 */
[----:B------:R-:W-:Y:S05]  /*55b0*/  BRA `(.L_x_53586) ;  /* 0x0000000000047947 */ /* 0x000fea0003800000 */
.L_x_53609:
[----:B------:R1:W5:Y:S02]  /*55c0*/  LDG.E.U8 R4, desc[UR36][R2.64] ;  /* 0x0000002402047981 */ /* 0x000364000c1e1100 */
.L_x_53586:
[----:B------:R-:W0:Y:S01]  /*55d0*/  LDC.U8 R0, c[0x0][0x421] ;  /* 0x00010840ff007b82 */ /* 0x000e220000000000 */
[----:B-1--45:R-:W-:-:S04]  /*55e0*/  LOP3.LUT R4, R4, 0xffff, RZ, 0xc0, !PT ;  /* 0x0000ffff04047812 */ /* 0x032fc800078ec0ff */
[----:B------:R-:W-:-:S04]  /*55f0*/  PRMT R4, R4, 0x8880, RZ ;  /* 0x0000888004047816 */ /* 0x000fc800000000ff */
[----:B------:R-:W-:Y:S02]  /*5600*/  ISETP.GE.AND P1, PT, R4, RZ, PT ;  /* 0x000000ff0400720c */ /* 0x000fe40003f26270 */
[C---:B0-----:R-:W-:Y:S02]  /*5610*/  PRMT R6, R0.reuse, 0x8880, RZ ;  /* 0x0000888000067816 */ /* 0x041fe400000000ff */
[----:B------:R-:W-:Y:S02]  /*5620*/  ISETP.NE.AND P2, PT, R0, RZ, PT ;  /* 0x000000ff0000720c */ /* 0x000fe40003f45270 */
[----:B------:R-:W-:-:S04]  /*5630*/  IABS R7, R6 ;  /* 0x0000000600077213 */ /* 0x000fc80000000000 */
[----:B------:R-:W0:Y:S08]  /*5640*/  I2F.RP R5, R7 ;  /* 0x0000000700057306 */ /* 0x000e300000209400 */
[----:B0-----:R-:W2:Y:S02]  /*5650*/  MUFU.RCP R5, R5 ;  /* 0x0000000500057308 */ /* 0x001ea40000001000 */
[----:B--23--:R-:W-:Y:S01]  /*5660*/  VIADD R2, R5, 0xffffffe ;  /* 0x0ffffffe05027836 */ /* 0x00cfe20000000000 */
        /* <DEDUP_REMOVED lines=13> */
[----:B0-----:R-:W-:-:S04]  /*5740*/  PRMT R4, R8, 0x9910, RZ ;  /* 0x0000991008047816 */ /* 0x001fc800000000ff */
[----:B------:R-:W-:-:S13]  /*5750*/  ISETP.GT.U32.AND P0, PT, R7, R2, PT ;  /* 0x000000020700720c */ /* 0x000fda0003f04070 */
[----:B------:R-:W-:-:S04]  /*5760*/  @!P0 IMAD.IADD R2, R2, 0x1, -R7 ;  /* 0x0000000102028824 */ /* 0x000fc800078e0a07 */
[----:B------:R-:W-:Y:S01]  /*5770*/  @!P1 IMAD.MOV R2, RZ, RZ, -R2 ;  /* 0x000000ffff029224 */ /* 0x000fe200078e0a02 */
[----:B------:R-:W-:Y:S02]  /*5780*/  @!P2 LOP3.LUT R2, RZ, R6, RZ, 0x33, !PT ;  /* 0x00000006ff02a212 */ /* 0x000fe400078e33ff */
[----:B------:R-:W-:Y:S02]  /*5790*/  ISETP.GT.AND P1, PT, R4, 0x9, PT ;  /* 0x000000090400780c */ /* 0x000fe40003f24270 */
        /* <DEDUP_REMOVED lines=17> */
.L_x_53617:
[----:B------:R0:W-:Y:S01]  /*58b0*/  STG.E.U8 desc[UR36][R16.64], R5 ;  /* 0x0000000510007986 */ /* 0x0001e2000c101124 */
[----:B------:R-:W-:Y:S05]  /*58c0*/  BRA `(.L_x_53619) ;  /* 0x0000000c00987947 */ /* 0x000fea0003800000 */
.L_x_53616:
        /* <DEDUP_REMOVED lines=12> */
.L_x_53621:
[----:B------:R-:W-:-:S04]  /*5990*/  LOP3.LUT R5, R5, 0xffff, RZ, 0xc0, !PT ;  /* 0x0000ffff05057812 */ /* 0x000fc800078ec0ff */
[----:B------:R-:W-:-:S05]  /*59a0*/  PRMT R3, R5, 0x8880, RZ ;  /* 0x0000888005037816 */ /* 0x000fca00000000ff */
[----:B------:R0:W-:Y:S01]  /*59b0*/  STG.E desc[UR36][R16.64], R3 ;  /* 0x0000000310007986 */ /* 0x0001e2000c101924 */
[----:B------:R-:W-:Y:S05]  /*59c0*/  BRA `(.L_x_53619) ;  /* 0x0000000c00587947 */ /* 0x000fea0003800000 */
.L_x_53620:
[----:B------:R-:W-:-:S04]  /*59d0*/  PRMT R3, R5, 0x8880, RZ ;  /* 0x0000888005037816 */ /* 0x000fc800000000ff */
[----:B------:R-:W-:-:S05]  /*59e0*/  PRMT R3, R3, 0x7710, RZ ;  /* 0x0000771003037816 */ /* 0x000fca00000000ff */
[----:B------:R0:W-:Y:S01]  /*59f0*/  STG.E.U16 desc[UR36][R16.64], R3 ;  /* 0x0000000310007986 */ /* 0x0001e2000c101524 */
[----:B------:R-:W-:Y:S05]  /*5a00*/  BRA `(.L_x_53619) ;  /* 0x0000000c00487947 */ /* 0x000fea0003800000 */
.L_x_53615:
        /* <DEDUP_REMOVED lines=9> */
.L_x_53623:
[----:B------:R-:W0:Y:S02]  /*5aa0*/  I2F.S8 R0, R5 ;  /* 0x0000000500007306 */ /* 0x000e240000001400 */
[----:B0-----:R-:W-:-:S05]  /*5ab0*/  F2FP.F16.F32.PACK_AB R0, RZ, R0 ;  /* 0x00000000ff00723e */ /* 0x001fca00000000ff */
[----:B------:R0:W-:Y:S01]  /*5ac0*/  STG.E.U16 desc[UR36][R16.64], R0 ;  /* 0x0000000010007986 */ /* 0x0001e2000c101524 */
[----:B------:R-:W-:Y:S05]  /*5ad0*/  BRA `(.L_x_53619) ;  /* 0x0000000c00147947 */ /* 0x000fea0003800000 */
.L_x_53622:
        /* <DEDUP_REMOVED lines=10> */
.L_x_53625:
[----:B------:R-:W0:Y:S02]  /*5b80*/  I2F.S8 R5, R5 ;  /* 0x0000000500057306 */ /* 0x000e240000001400 */
[----:B0-----:R-:W-:-:S04]  /*5b90*/  F2FP.F16.F32.PACK_AB R3, RZ, R5 ;  /* 0x00000005ff03723e */ /* 0x001fc800000000ff */
[----:B------:R-:W-:-:S05]  /*5ba0*/  PRMT R3, R3, 0x5410, RZ ;  /* 0x0000541003037816 */ /* 0x000fca00000000ff */
[----:B------:R0:W-:Y:S01]  /*5bb0*/  STG.E desc[UR36][R16.64], R3 ;  /* 0x0000000310007986 */ /* 0x0001e2000c101924 */
[----:B------:R-:W-:Y:S05]  /*5bc0*/  BRA `(.L_x_53619) ;  /* 0x0000000800d87947 */ /* 0x000fea0003800000 */
.L_x_53624:
[----:B------:R-:W-:-:S04]  /*5bd0*/  PRMT R2, R5, 0x8880, RZ ;  /* 0x0000888005027816 */ /* 0x000fc800000000ff */
[----:B------:R-:W-:-:S06]  /*5be0*/  PRMT R2, R2, 0x7710, RZ ;  /* 0x0000771002027816 */ /* 0x000fcc00000000ff */
[----:B------:R-:W0:Y:S02]  /*5bf0*/  I2F.F64.S16 R2, R2 ;  /* 0x0000000200027312 */ /* 0x000e240000101c00 */
[----:B0-----:R0:W-:Y:S01]  /*5c00*/  STG.E.64 desc[UR36][R16.64], R2 ;  /* 0x0000000210007986 */ /* 0x0011e2000c101b24 */
[----:B------:R-:W-:Y:S05]  /*5c10*/  BRA `(.L_x_53619) ;  /* 0x0000000800c47947 */ /* 0x000fea0003800000 */
.L_x_53614:
        /* <DEDUP_REMOVED lines=12> */
.L_x_53628:
[----:B------:R-:W-:Y:S02]  /*5ce0*/  PRMT R4, R5, 0x8880, RZ ;  /* 0x0000888005047816 */ /* 0x000fe400000000ff */
[----:B------:R-:W-:Y:S02]  /*5cf0*/  CS2R R6, SRZ ;  /* 0x0000000000067805 */ /* 0x000fe4000001ff00 */
[----:B------:R-:W-:-:S06]  /*5d00*/  PRMT R4, R4, 0x7710, RZ ;  /* 0x0000771004047816 */ /* 0x000fcc00000000ff */
[----:B------:R-:W0:Y:S02]  /*5d10*/  I2F.F64.S16 R4, R4 ;  /* 0x0000000400047312 */ /* 0x000e240000101c00 */
[----:B0-----:R0:W-:Y:S01]  /*5d20*/  STG.E.128 desc[UR36][R16.64], R4 ;  /* 0x0000000410007986 */ /* 0x0011e2000c101d24 */
[----:B------:R-:W-:Y:S05]  /*5d30*/  BRA `(.L_x_53619) ;  /* 0x00000008007c7947 */ /* 0x000fea0003800000 */
.L_x_53627:
        /* <DEDUP_REMOVED lines=21> */
.L_x_53632:
[----:B------:R-:W-:Y:S05]  /*5e90*/  BSYNC B0 ;  /* 0x0000000000007941 */ /* 0x000fea0003800000 */
.L_x_53631:
[----:B------:R-:W-:-:S05]  /*5ea0*/  LOP3.LUT R3, R0, R3, RZ, 0xfc, !PT ;  /* 0x0000000300037212 */ /* 0x000fca00078efcff */
[----:B------:R0:W-:Y:S01]  /*5eb0*/  STG.E.U8 desc[UR36][R16.64], R3 ;  /* 0x0000000310007986 */ /* 0x0001e2000c101124 */
[----:B------:R-:W-:Y:S05]  /*5ec0*/  BRA `(.L_x_53619) ;  /* 0x0000000800187947 */ /* 0x000fea0003800000 */
.L_x_53630:
        /* <DEDUP_REMOVED lines=13> */
.L_x_53634:
[----:B------:R-:W-:Y:S01]  /*5fa0*/  IMAD.MOV.U32 R0, RZ, RZ, 0x7f ;  /* 0x0000007fff007424 */ /* 0x000fe200078e00ff */
[----:B------:R-:W-:-:S04]  /*5fb0*/  ISETP.GT.U32.AND P0, PT, R2, 0x7f800000, PT ;  /* 0x7f8000000200780c */ /* 0x000fc80003f04070 */
[----:B------:R-:W-:-:S09]  /*5fc0*/  SEL R0, R0, 0x7c, P0 ;  /* 0x0000007c00007807 */ /* 0x000fd20000000000 */
.L_x_53635:
[----:B------:R-:W-:Y:S05]  /*5fd0*/  BSYNC B0 ;  /* 0x0000000000007941 */ /* 0x000fea0003800000 */
.L_x_53633:
[----:B------:R-:W-:-:S04]  /*5fe0*/  LOP3.LUT R2, R5, 0x80000000, RZ, 0xc0, !PT ;  /* 0x8000000005027812 */ /* 0x000fc800078ec0ff */
[----:B------:R-:W-:-:S04]  /*5ff0*/  SHF.R.U32.HI R3, RZ, 0x18, R2 ;  /* 0x00000018ff037819 */ /* 0x000fc80000011602 */
[----:B------:R-:W-:-:S05]  /*6000*/  LOP3.LUT R3, R0, R3, RZ, 0xfc, !PT ;  /* 0x0000000300037212 */ /* 0x000fca00078efcff */
[----:B------:R0:W-:Y:S01]  /*6010*/  STG.E.U8 desc[UR36][R16.64], R3 ;  /* 0x0000000310007986 */ /* 0x0001e2000c101124 */
[----:B------:R-:W-:Y:S05]  /*6020*/  BRA `(.L_x_53619) ;  /* 0x0000000400c07947 */ /* 0x000fea0003800000 */
.L_x_53629:
[----:B------:R-:W0:Y:S02]  /*6030*/  I2F.S8 R0, R5 ;  /* 0x0000000500007306 */ /* 0x000e240000001400 */
[----:B0-----:R-:W-:-:S05]  /*6040*/  F2FP.BF16.F32.PACK_AB R0, RZ, R0 ;  /* 0x00000000ff00723e */ /* 0x001fca00000010ff */
[----:B------:R0:W-:Y:S01]  /*6050*/  STG.E.U16 desc[UR36][R16.64], R0 ;  /* 0x0000000010007986 */ /* 0x0001e2000c101524 */
[----:B------:R-:W-:Y:S05]  /*6060*/  BRA `(.L_x_53619) ;  /* 0x0000000400b07947 */ /* 0x000fea0003800000 */
.L_x_53626:
        /* <DEDUP_REMOVED lines=12> */
.L_x_53638:
        /* <DEDUP_REMOVED lines=17> */
.L_x_53641:
[----:B------:R-:W-:-:S04]  /*6240*/  LOP3.LUT R2, R5, 0x80000000, RZ, 0xc0, !PT ;  /* 0x8000000005027812 */ /* 0x000fc800078ec0ff */
[----:B------:R-:W-:-:S04]  /*6250*/  SHF.R.U32.HI R3, RZ, 0x18, R2 ;  /* 0x00000018ff037819 */ /* 0x000fc80000011602 */
[----:B------:R-:W-:-:S04]  /*6260*/  LOP3.LUT R0, R0, R3, RZ, 0xfc, !PT ;  /* 0x0000000300007212 */ /* 0x000fc800078efcff */
[----:B------:R-:W-:-:S07]  /*6270*/  PRMT R8, R0, 0x7610, R8 ;  /* 0x0000761000087816 */ /* 0x000fce0000000008 */
.L_x_53640:
[----:B------:R-:W-:Y:S05]  /*6280*/  BSYNC B0 ;  /* 0x0000000000007941 */ /* 0x000fea0003800000 */
.L_x_53639:
[----:B------:R3:W-:Y:S01]  /*6290*/  STG.E.U8 desc[UR36][R16.64], R8 ;  /* 0x0000000810007986 */ /* 0x0007e2000c101124 */
[----:B------:R-:W-:Y:S05]  /*62a0*/  BRA `(.L_x_53619) ;  /* 0x0000000400207947 */ /* 0x000fea0003800000 */
.L_x_53637:
        /* <DEDUP_REMOVED lines=17> */
.L_x_53644:
[----:B------:R-:W-:-:S04]  /*63c0*/  LOP3.LUT R2, R5, 0x80000000, RZ, 0xc0, !PT ;  /* 0x8000000005027812 */ /* 0x000fc800078ec0ff */
[----:B------:R-:W-:-:S04]  /*63d0*/  SHF.R.U32.HI R3, RZ, 0x18, R2 ;  /* 0x00000018ff037819 */ /* 0x000fc80000011602 */
[----:B------:R-:W-:-:S04]  /*63e0*/  LOP3.LUT R0, R0, R3, RZ, 0xfc, !PT ;  /* 0x0000000300007212 */ /* 0x000fc800078efcff */
[----:B------:R-:W-:-:S07]  /*63f0*/  PRMT R8, R0, 0x7610, R8 ;  /* 0x0000761000087816 */ /* 0x000fce0000000008 */
.L_x_53643:
[----:B------:R-:W-:Y:S05]  /*6400*/  BSYNC B0 ;  /* 0x0000000000007941 */ /* 0x000fea0003800000 */
.L_x_53642:
[----:B------:R0:W-:Y:S01]  /*6410*/  STG.E.U8 desc[UR36][R16.64], R8 ;  /* 0x0000000810007986 */ /* 0x0001e2000c101124 */
[----:B------:R-:W-:Y:S05]  /*6420*/  BRA `(.L_x_53619) ;  /* 0x0000000000c07947 */ /* 0x000fea0003800000 */
.L_x_53636:
        /* <DEDUP_REMOVED lines=22> */
.L_x_53618:
        /* <DEDUP_REMOVED lines=16> */
.L_x_53647:
[----:B------:R-:W-:Y:S05]  /*6690*/  BRA `(.L_x_53619) ;  /* 0x0000000000247947 */ /* 0x000fea0003800000 */
.L_x_53646:
[----:B------:R-:W-:-:S04]  /*66a0*/  LOP3.LUT R5, R5, 0xffff, RZ, 0xc0, !PT ;  /* 0x0000ffff05057812 */ /* 0x000fc800078ec0ff */
[----:B------:R-:W-:-:S05]  /*66b0*/  PRMT R5, R5, 0x8880, RZ ;  /* 0x0000888005057816 */ /* 0x000fca00000000ff */
[----:B------:R-:W-:-:S05]  /*66c0*/  IMAD.MOV.U32 R2, RZ, RZ, R5 ;  /* 0x000000ffff027224 */ /* 0x000fca00078e0005 */
[----:B------:R-:W-:-:S05]  /*66d0*/  SHF.R.S32.HI R3, RZ, 0x1f, R2 ;  /* 0x0000001fff037819 */ /* 0x000fca0000011402 */
[----:B------:R2:W-:Y:S01]  /*66e0*/  STG.E.64 desc[UR36][R16.64], R2 ;  /* 0x0000000210007986 */ /* 0x0005e2000c101b24 */
[----:B------:R-:W-:Y:S05]  /*66f0*/  BRA `(.L_x_53619) ;  /* 0x00000000000c7947 */ /* 0x000fea0003800000 */
.L_x_53645:
[----:B------:R-:W-:-:S04]  /*6700*/  LOP3.LUT R5, R5, 0xffff, RZ, 0xc0, !PT ;  /* 0x0000ffff05057812 */ /* 0x000fc800078ec0ff */
[----:B------:R-:W-:-:S05]  /*6710*/  PRMT R3, R5, 0x8880, RZ ;  /* 0x0000888005037816 */ /* 0x000fca00000000ff */
[----:B------:R0:W-:Y:S02]  /*6720*/  STG.E desc[UR36][R16.64], R3 ;  /* 0x0000000310007986 */ /* 0x0001e4000c101924 */
.L_x_53619:
[----:B------:R-:W-:-:S07]  /*6730*/  VIADD R19, R19, 0x80 ;  /* 0x0000008013137836 */ /* 0x000fce0000000000 */
.L_x_53579:
[----:B------:R-:W-:Y:S05]  /*6740*/  BSYNC B6 ;  /* 0x0000000000067941 */ /* 0x000fea0003800000 */
.L_x_53578:
        /* <DEDUP_REMOVED lines=307> */
.L_x_53650:
        /* <DEDUP_REMOVED lines=20> */
.L_x_53654:
[----:B------:R0:W5:Y:S01]  /*7bc0*/  LDG.E.U8 R4, desc[UR36][R2.64] ;  /* 0x0000002402047981 */ /* 0x000162000c1e1100 */
[----:B------:R-:W-:Y:S05]  /*7bd0*/  BRA `(.L_x_53656) ;  /* 0x0000000c00547947 */ /* 0x000fea0003800000 */
.L_x_53653:
        /* <DEDUP_REMOVED lines=8> */
.L_x_53658:
[----:B------:R0:W5:Y:S01]  /*7c60*/  LDG.E.U8 R4, desc[UR36][R2.64] ;  /* 0x0000002402047981 */ /* 0x000162000c1e1100 */
[----:B------:R-:W-:Y:S05]  /*7c70*/  BRA `(.L_x_53656) ;  /* 0x0000000c002c7947 */ /* 0x000fea0003800000 */
.L_x_53657:
[----:B------:R0:W5:Y:S01]  /*7c80*/  LDG.E.U16 R4, desc[UR36][R2.64] ;  /* 0x0000002402047981 */ /* 0x000162000c1e1500 */
[----:B------:R-:W-:Y:S05]  /*7c90*/  BRA `(.L_x_53656) ;  /* 0x0000000c00247947 */ /* 0x000fea0003800000 */
.L_x_53652:
        /* <DEDUP_REMOVED lines=9> */
.L_x_53660:
[----:B------:R-:W2:Y:S02]  /*7d30*/  LDG.E.U16 R0, desc[UR36][R2.64] ;  /* 0x0000002402007981 */ /* 0x000ea4000c1e1500 */
[----:B--2---:R-:W-:-:S06]  /*7d40*/  HADD2.F32 R0, -RZ, R0.H0_H0 ;  /* 0x20000000ff007230 */ /* 0x004fcc0000004100 */
[----:B------:R-:W0:Y:S02]  /*7d50*/  F2I.FTZ.TRUNC.NTZ R0, R0 ;  /* 0x0000000000007305 */ /* 0x000e24000021f100 */
[----:B0-----:R-:W-:Y:S01]  /*7d60*/  PRMT R4, R0, 0x7610, R4 ;  /* 0x0000761000047816 */ /* 0x001fe20000000004 */
[----:B------:R-:W-:Y:S06]  /*7d70*/  BRA `(.L_x_53656) ;  /* 0x0000000800ec7947 */ /* 0x000fec0003800000 */
.L_x_53659:
        /* <DEDUP_REMOVED lines=9> */
.L_x_53662:
[----:B------:R-:W2:Y:S02]  /*7e10*/  LDG.E.U16 R2, desc[UR36][R2.64] ;  /* 0x0000002402027981 */ /* 0x000ea4000c1e1500 */
[----:B--2---:R-:W-:-:S06]  /*7e20*/  HADD2.F32 R0, -RZ, R2.H0_H0 ;  /* 0x20000002ff007230 */ /* 0x004fcc0000004100 */
[----:B------:R-:W0:Y:S02]  /*7e30*/  F2I.FTZ.TRUNC.NTZ R0, R0 ;  /* 0x0000000000007305 */ /* 0x000e24000021f100 */
[----:B0-----:R-:W-:Y:S01]  /*7e40*/  PRMT R4, R0, 0x7610, R4 ;  /* 0x0000761000047816 */ /* 0x001fe20000000004 */
[----:B------:R-:W-:Y:S06]  /*7e50*/  BRA `(.L_x_53656) ;  /* 0x0000000800b47947 */ /* 0x000fec0003800000 */
.L_x_53661:
[----:B------:R-:W2:Y:S02]  /*7e60*/  LDG.E.64 R2, desc[UR36][R2.64] ;  /* 0x0000002402027981 */ /* 0x000ea4000c1e1b00 */
[----:B--2---:R0:W1:Y:S01]  /*7e70*/  F2I.F64.TRUNC R4, R2 ;  /* 0x0000000200047311 */ /* 0x004062000030d100 */
[----:B------:R-:W-:Y:S05]  /*7e80*/  BRA `(.L_x_53656) ;  /* 0x0000000800a87947 */ /* 0x000fea0003800000 */
.L_x_53651:
        /* <DEDUP_REMOVED lines=12> */
.L_x_53665:
[----:B------:R-:W2:Y:S02]  /*7f50*/  LDG.E.64 R2, desc[UR36][R2.64] ;  /* 0x0000002402027981 */ /* 0x000ea4000c1e1b00 */
[----:B--2---:R3:W4:Y:S01]  /*7f60*/  F2I.F64.TRUNC R4, R2 ;  /* 0x0000000200047311 */ /* 0x004722000030d100 */
[----:B------:R-:W-:Y:S05]  /*7f70*/  BRA `(.L_x_53656) ;  /* 0x00000008006c7947 */ /* 0x000fea0003800000 */
.L_x_53664:
        /* <DEDUP_REMOVED lines=28> */
.L_x_53667:
        /* <DEDUP_REMOVED lines=15> */
.L_x_53666:
[----:B------:R-:W2:Y:S02]  /*8230*/  LDG.E.U16 R0, desc[UR36][R2.64] ;  /* 0x0000002402007981 */ /* 0x000ea4000c1e1500 */
[----:B--2---:R-:W-:-:S06]  /*8240*/  IMAD.U32 R0, R0, 0x10000, RZ ;  /* 0x0001000000007824 */ /* 0x004fcc00078e00ff */
[----:B------:R-:W0:Y:S02]  /*8250*/  F2I.FTZ.TRUNC.NTZ R0, R0 ;  /* 0x0000000000007305 */ /* 0x000e24000021f100 */
[----:B0-----:R-:W-:Y:S01]  /*8260*/  PRMT R4, R0, 0x7610, R4 ;  /* 0x0000761000047816 */ /* 0x001fe20000000004 */
[----:B------:R-:W-:Y:S06]  /*8270*/  BRA `(.L_x_53656) ;  /* 0x0000000400ac7947 */ /* 0x000fec0003800000 */
.L_x_53663:
        /* <DEDUP_REMOVED lines=10> */
.L_x_53670:
        /* <DEDUP_REMOVED lines=21> */
.L_x_53674:
[----:B------:R-:W-:Y:S05]  /*8470*/  BSYNC B1 ;  /* 0x0000000000017941 */ /* 0x000fea0003800000 */
.L_x_53673:
[----:B------:R-:W-:Y:S01]  /*8480*/  LEA R3, R0, 0x3b800000, 0x17 ;  /* 0x3b80000000037811 */ /* 0x000fe200078eb8ff */
[----:B------:R-:W-:-:S05]  /*8490*/  IMAD.SHL.U32 R0, R2, 0x100000, RZ ;  /* 0x0010000002007824 */ /* 0x000fca00078e00ff */
[----:B------:R-:W-:-:S07]  /*84a0*/  LOP3.LUT R0, R3, R0, R4, 0xfe, !PT ;  /* 0x0000000003007212 */ /* 0x000fce00078efe04 */
.L_x_53672:
[----:B------:R-:W-:Y:S05]  /*84b0*/  BSYNC B0 ;  /* 0x0000000000007941 */ /* 0x000fea0003800000 */
.L_x_53671:
[----:B------:R-:W0:Y:S02]  /*84c0*/  F2I.FTZ.TRUNC.NTZ R0, R0 ;  /* 0x0000000000007305 */ /* 0x000e24000021f100 */
[----:B0-----:R-:W-:Y:S01]  /*84d0*/  PRMT R4, R0, 0x7610, R4 ;  /* 0x0000761000047816 */ /* 0x001fe20000000004 */
[----:B------:R-:W-:Y:S06]  /*84e0*/  BRA `(.L_x_53656) ;  /* 0x0000000400107947 */ /* 0x000fec0003800000 */
.L_x_53669:
        /* <DEDUP_REMOVED lines=21> */
.L_x_53678:
[----:B------:R-:W-:Y:S05]  /*8640*/  BSYNC B1 ;  /* 0x0000000000017941 */ /* 0x000fea0003800000 */
.L_x_53677:
[----:B------:R-:W-:Y:S01]  /*8650*/  LEA R3, R0, 0x37800000, 0x17 ;  /* 0x3780000000037811 */ /* 0x000fe200078eb8ff */
[----:B------:R-:W-:-:S05]  /*8660*/  IMAD.SHL.U32 R0, R2, 0x200000, RZ ;  /* 0x0020000002007824 */ /* 0x000fca00078e00ff */
[----:B------:R-:W-:-:S07]  /*8670*/  LOP3.LUT R0, R3, R0, R4, 0xfe, !PT ;  /* 0x0000000003007212 */ /* 0x000fce00078efe04 */
.L_x_53676:
[----:B------:R-:W-:Y:S05]  /*8680*/  BSYNC B0 ;  /* 0x0000000000007941 */ /* 0x000fea0003800000 */
.L_x_53675:
[----:B------:R-:W0:Y:S02]  /*8690*/  F2I.FTZ.TRUNC.NTZ R0, R0 ;  /* 0x0000000000007305 */ /* 0x000e24000021f100 */
[----:B0-----:R-:W-:Y:S01]  /*86a0*/  PRMT R4, R0, 0x7610, R4 ;  /* 0x0000761000047816 */ /* 0x001fe20000000004 */
[----:B------:R-:W-:Y:S06]  /*86b0*/  BRA `(.L_x_53656) ;  /* 0x00000000009c7947 */ /* 0x000fec0003800000 */
.L_x_53668:
        /* <DEDUP_REMOVED lines=14> */
.L_x_53682:
[----:B------:R-:W-:Y:S05]  /*87a0*/  BSYNC B0 ;  /* 0x0000000000007941 */ /* 0x000fea0003800000 */
.L_x_53681:
[----:B------:R-:W0:Y:S02]  /*87b0*/  F2I.FTZ.TRUNC.NTZ R0, R0 ;  /* 0x0000000000007305 */ /* 0x000e24000021f100 */
[----:B0-----:R-:W-:Y:S01]  /*87c0*/  PRMT R4, R0, 0x7610, R4 ;  /* 0x0000761000047816 */ /* 0x001fe20000000004 */
[----:B------:R-:W-:Y:S06]  /*87d0*/  BRA `(.L_x_53656) ;  /* 0x0000000000547947 */ /* 0x000fec0003800000 */
.L_x_53655:
        /* <DEDUP_REMOVED lines=16> */
.L_x_53683:
[----:B------:R-:W-:Y:S01]  /*88e0*/  PRMT R4, RZ, 0x7610, R4 ;  /* 0x00007610ff047816 */ /* 0x000fe20000000004 */
[----:B------:R-:W-:Y:S06]  /*88f0*/  BRA `(.L_x_53656) ;  /* 0x00000000000c7947 */ /* 0x000fec0003800000 */
.L_x_53680:
[----:B------:R1:W5:Y:S01]  /*8900*/  LDG.E.U8 R4, desc[UR36][R2.64] ;  /* 0x0000002402047981 */ /* 0x000362000c1e1100 */
[----:B------:R-:W-:Y:S05]  /*8910*/  BRA `(.L_x_53656) ;  /* 0x0000000000047947 */ /* 0x000fea0003800000 */
.L_x_53679:
[----:B------:R2:W5:Y:S02]  /*8920*/  LDG.E.U8 R4, desc[UR36][R2.64] ;  /* 0x0000002402047981 */ /* 0x000564000c1e1100 */
.L_x_53656:
        /* <DEDUP_REMOVED lines=46> */
.L_x_53687:
[----:B------:R3:W-:Y:S01]  /*8c10*/  STG.E.U8 desc[UR36][R16.64], R5 ;  /* 0x0000000510007986 */ /* 0x0007e2000c101124 */
[----:B------:R-:W-:Y:S05]  /*8c20*/  BRA `(.L_x_53689) ;  /* 0x0000000c00987947 */ /* 0x000fea0003800000 */
.L_x_53686:
        /* <DEDUP_REMOVED lines=12> */
.L_x_53691:
[----:B------:R-:W-:-:S04]  /*8cf0*/  LOP3.LUT R5, R5, 0xffff, RZ, 0xc0, !PT ;  /* 0x0000ffff05057812 */ /* 0x000fc800078ec0ff */
[----:B------:R-:W-:-:S05]  /*8d00*/  PRMT R3, R5, 0x8880, RZ ;  /* 0x0000888005037816 */ /* 0x000fca00000000ff */
[----:B------:R2:W-:Y:S01]  /*8d10*/  STG.E desc[UR36][R16.64], R3 ;  /* 0x0000000310007986 */ /* 0x0005e2000c101924 */
[----:B------:R-:W-:Y:S05]  /*8d20*/  BRA `(.L_x_53689) ;  /* 0x0000000c00587947 */ /* 0x000fea0003800000 */
.L_x_53690:
[----:B------:R-:W-:-:S04]  /*8d30*/  PRMT R3, R5, 0x8880, RZ ;  /* 0x0000888005037816 */ /* 0x000fc800000000ff */
[----:B------:R-:W-:-:S05]  /*8d40*/  PRMT R3, R3, 0x7710, RZ ;  /* 0x0000771003037816 */ /* 0x000fca00000000ff */
[----:B------:R0:W-:Y:S01]  /*8d50*/  STG.E.U16 desc[UR36][R16.64], R3 ;  /* 0x0000000310007986 */ /* 0x0001e2000c101524 */
[----:B------:R-:W-:Y:S05]  /*8d60*/  BRA `(.L_x_53689) ;  /* 0x0000000c00487947 */ /* 0x000fea0003800000 */
.L_x_53685:
        /* <DEDUP_REMOVED lines=9> */
.L_x_53693:
[----:B------:R-:W0:Y:S02]  /*8e00*/  I2F.S8 R0, R5 ;  /* 0x0000000500007306 */ /* 0x000e240000001400 */
[----:B0-----:R-:W-:-:S05]  /*8e10*/  F2FP.F16.F32.PACK_AB R0, RZ, R0 ;  /* 0x00000000ff00723e */ /* 0x001fca00000000ff */
[----:B------:R0:W-:Y:S01]  /*8e20*/  STG.E.U16 desc[UR36][R16.64], R0 ;  /* 0x0000000010007986 */ /* 0x0001e2000c101524 */
[----:B------:R-:W-:Y:S05]  /*8e30*/  BRA `(.L_x_53689) ;  /* 0x0000000c00147947 */ /* 0x000fea0003800000 */
.L_x_53692:
        /* <DEDUP_REMOVED lines=10> */
.L_x_53695:
[----:B------:R-:W0:Y:S02]  /*8ee0*/  I2F.S8 R5, R5 ;  /* 0x0000000500057306 */ /* 0x000e240000001400 */
[----:B0-----:R-:W-:-:S04]  /*8ef0*/  F2FP.F16.F32.PACK_AB R3, RZ, R5 ;  /* 0x00000005ff03723e */ /* 0x001fc800000000ff */
[----:B------:R-:W-:-:S05]  /*8f00*/  PRMT R3, R3, 0x5410, RZ ;  /* 0x0000541003037816 */ /* 0x000fca00000000ff */
[----:B------:R0:W-:Y:S01]  /*8f10*/  STG.E desc[UR36][R16.64], R3 ;  /* 0x0000000310007986 */ /* 0x0001e2000c101924 */
[----:B------:R-:W-:Y:S05]  /*8f20*/  BRA `(.L_x_53689) ;  /* 0x0000000800d87947 */ /* 0x000fea0003800000 */
.L_x_53694:
[----:B------:R-:W-:-:S04]  /*8f30*/  PRMT R2, R5, 0x8880, RZ ;  /* 0x0000888005027816 */ /* 0x000fc800000000ff */
[----:B------:R-:W-:-:S06]  /*8f40*/  PRMT R2, R2, 0x7710, RZ ;  /* 0x0000771002027816 */ /* 0x000fcc00000000ff */
[----:B------:R-:W0:Y:S02]  /*8f50*/  I2F.F64.S16 R2, R2 ;  /* 0x0000000200027312 */ /* 0x000e240000101c00 */
[----:B0-----:R0:W-:Y:S01]  /*8f60*/  STG.E.64 desc[UR36][R16.64], R2 ;  /* 0x0000000210007986 */ /* 0x0011e2000c101b24 */
[----:B------:R-:W-:Y:S05]  /*8f70*/  BRA `(.L_x_53689) ;  /* 0x0000000800c47947 */ /* 0x000fea0003800000 */
.L_x_53684:
        /* <DEDUP_REMOVED lines=12> */
.L_x_53698:
[----:B------:R-:W-:Y:S02]  /*9040*/  PRMT R4, R5, 0x8880, RZ ;  /* 0x0000888005047816 */ /* 0x000fe400000000ff */
[----:B------:R-:W-:Y:S02]  /*9050*/  CS2R R6, SRZ ;  /* 0x0000000000067805 */ /* 0x000fe4000001ff00 */
[----:B------:R-:W-:-:S06]  /*9060*/  PRMT R4, R4, 0x7710, RZ ;  /* 0x0000771004047816 */ /* 0x000fcc00000000ff */
[----:B------:R-:W0:Y:S02]  /*9070*/  I2F.F64.S16 R4, R4 ;  /* 0x0000000400047312 */ /* 0x000e240000101c00 */
[----:B0-----:R0:W-:Y:S01]  /*9080*/  STG.E.128 desc[UR36][R16.64], R4 ;  /* 0x0000000410007986 */ /* 0x0011e2000c101d24 */
[----:B------:R-:W-:Y:S05]  /*9090*/  BRA `(.L_x_53689) ;  /* 0x00000008007c7947 */ /* 0x000fea0003800000 */
.L_x_53697:
        /* <DEDUP_REMOVED lines=21> */
.L_x_53702:
[----:B------:R-:W-:Y:S05]  /*91f0*/  BSYNC B0 ;  /* 0x0000000000007941 */ /* 0x000fea0003800000 */
.L_x_53701:
[----:B------:R-:W-:-:S05]  /*9200*/  LOP3.LUT R3, R0, R3, RZ, 0xfc, !PT ;  /* 0x0000000300037212 */ /* 0x000fca00078efcff */
[----:B------:R0:W-:Y:S01]  /*9210*/  STG.E.U8 desc[UR36][R16.64], R3 ;  /* 0x0000000310007986 */ /* 0x0001e2000c101124 */
[----:B------:R-:W-:Y:S05]  /*9220*/  BRA `(.L_x_53689) ;  /* 0x0000000800187947 */ /* 0x000fea0003800000 */
.L_x_53700:
        /* <DEDUP_REMOVED lines=13> */
.L_x_53704:
[----:B------:R-:W-:Y:S01]  /*9300*/  IMAD.MOV.U32 R0, RZ, RZ, 0x7f ;  /* 0x0000007fff007424 */ /* 0x000fe200078e00ff */
[----:B------:R-:W-:-:S04]  /*9310*/  ISETP.GT.U32.AND P0, PT, R2, 0x7f800000, PT ;  /* 0x7f8000000200780c */ /* 0x000fc80003f04070 */
[----:B------:R-:W-:-:S09]  /*9320*/  SEL R0, R0, 0x7c, P0 ;  /* 0x0000007c00007807 */ /* 0x000fd20000000000 */
.L_x_53705:
[----:B------:R-:W-:Y:S05]  /*9330*/  BSYNC B0 ;  /* 0x0000000000007941 */ /* 0x000fea0003800000 */
.L_x_53703:
[----:B------:R-:W-:-:S04]  /*9340*/  LOP3.LUT R2, R5, 0x80000000, RZ, 0xc0, !PT ;  /* 0x8000000005027812 */ /* 0x000fc800078ec0ff */
[----:B------:R-:W-:-:S04]  /*9350*/  SHF.R.U32.HI R3, RZ, 0x18, R2 ;  /* 0x00000018ff037819 */ /* 0x000fc80000011602 */
[----:B------:R-:W-:-:S05]  /*9360*/  LOP3.LUT R3, R0, R3, RZ, 0xfc, !PT ;  /* 0x0000000300037212 */ /* 0x000fca00078efcff */
[----:B------:R0:W-:Y:S01]  /*9370*/  STG.E.U8 desc[UR36][R16.64], R3 ;  /* 0x0000000310007986 */ /* 0x0001e2000c101124 */
[----:B------:R-:W-:Y:S05]  /*9380*/  BRA `(.L_x_53689) ;  /* 0x0000000400c07947 */ /* 0x000fea0003800000 */
.L_x_53699:
[----:B------:R-:W0:Y:S02]  /*9390*/  I2F.S8 R0, R5 ;  /* 0x0000000500007306 */ /* 0x000e240000001400 */
[----:B0-----:R-:W-:-:S05]  /*93a0*/  F2FP.BF16.F32.PACK_AB R0, RZ, R0 ;  /* 0x00000000ff00723e */ /* 0x001fca00000010ff */
[----:B------:R0:W-:Y:S01]  /*93b0*/  STG.E.U16 desc[UR36][R16.64], R0 ;  /* 0x0000000010007986 */ /* 0x0001e2000c101524 */
[----:B------:R-:W-:Y:S05]  /*93c0*/  BRA `(.L_x_53689) ;  /* 0x0000000400b07947 */ /* 0x000fea0003800000 */
.L_x_53696:
        /* <DEDUP_REMOVED lines=12> */
.L_x_53708:
        /* <DEDUP_REMOVED lines=17> */
.L_x_53711:
[----:B------:R-:W-:-:S04]  /*95a0*/  LOP3.LUT R2, R5, 0x80000000, RZ, 0xc0, !PT ;  /* 0x8000000005027812 */ /* 0x000fc800078ec0ff */
[----:B------:R-:W-:-:S04]  /*95b0*/  SHF.R.U32.HI R3, RZ, 0x18, R2 ;  /* 0x00000018ff037819 */ /* 0x000fc80000011602 */
[----:B------:R-:W-:-:S04]  /*95c0*/  LOP3.LUT R0, R0, R3, RZ, 0xfc, !PT ;  /* 0x0000000300007212 */ /* 0x000fc800078efcff */
[----:B------:R-:W-:-:S07]  /*95d0*/  PRMT R8, R0, 0x7610, R8 ;  /* 0x0000761000087816 */ /* 0x000fce0000000008 */
.L_x_53710:
[----:B------:R-:W-:Y:S05]  /*95e0*/  BSYNC B0 ;  /* 0x0000000000007941 */ /* 0x000fea0003800000 */
.L_x_53709:
[----:B------:R0:W-:Y:S01]  /*95f0*/  STG.E.U8 desc[UR36][R16.64], R8 ;  /* 0x0000000810007986 */ /* 0x0001e2000c101124 */
[----:B------:R-:W-:Y:S05]  /*9600*/  BRA `(.L_x_53689) ;  /* 0x0000000400207947 */ /* 0x000fea0003800000 */
.L_x_53707:
        /* <DEDUP_REMOVED lines=17> */
.L_x_53714:
[----:B------:R-:W-:-:S04]  /*9720*/  LOP3.LUT R2, R5, 0x80000000, RZ, 0xc0, !PT ;  /* 0x8000000005027812 */ /* 0x000fc800078ec0ff */
[----:B------:R-:W-:-:S04]  /*9730*/  SHF.R.U32.HI R3, RZ, 0x18, R2 ;  /* 0x00000018ff037819 */ /* 0x000fc80000011602 */
[----:B------:R-:W-:-:S04]  /*9740*/  LOP3.LUT R0, R0, R3, RZ, 0xfc, !PT ;  /* 0x0000000300007212 */ /* 0x000fc800078efcff */
[----:B------:R-:W-:-:S07]  /*9750*/  PRMT R8, R0, 0x7610, R8 ;  /* 0x0000761000087816 */ /* 0x000fce0000000008 */
.L_x_53713:
[----:B------:R-:W-:Y:S05]  /*9760*/  BSYNC B0 ;  /* 0x0000000000007941 */ /* 0x000fea0003800000 */
.L_x_53712:
[----:B------:R0:W-:Y:S01]  /*9770*/  STG.E.U8 desc[UR36][R16.64], R8 ;  /* 0x0000000810007986 */ /* 0x0001e2000c101124 */
[----:B------:R-:W-:Y:S05]  /*9780*/  BRA `(.L_x_53689) ;  /* 0x0000000000c07947 */ /* 0x000fea0003800000 */
.L_x_53706:
        /* <DEDUP_REMOVED lines=22> */
.L_x_53688:
        /* <DEDUP_REMOVED lines=16> */
.L_x_53717:
[----:B------:R-:W-:Y:S05]  /*99f0*/  BRA `(.L_x_53689) ;  /* 0x0000000000247947 */ /* 0x000fea0003800000 */
.L_x_53716:
[----:B------:R-:W-:-:S04]  /*9a00*/  LOP3.LUT R5, R5, 0xffff, RZ, 0xc0, !PT ;  /* 0x0000ffff05057812 */ /* 0x000fc800078ec0ff */
[----:B------:R-:W-:-:S05]  /*9a10*/  PRMT R5, R5, 0x8880, RZ ;  /* 0x0000888005057816 */ /* 0x000fca00000000ff */
[----:B------:R-:W-:-:S05]  /*9a20*/  IMAD.MOV.U32 R2, RZ, RZ, R5 ;  /* 0x000000ffff027224 */ /* 0x000fca00078e0005 */
[----:B------:R-:W-:-:S05]  /*9a30*/  SHF.R.S32.HI R3, RZ, 0x1f, R2 ;  /* 0x0000001fff037819 */ /* 0x000fca0000011402 */
[----:B------:R0:W-:Y:S01]  /*9a40*/  STG.E.64 desc[UR36][R16.64], R2 ;  /* 0x0000000210007986 */ /* 0x0001e2000c101b24 */
[----:B------:R-:W-:Y:S05]  /*9a50*/  BRA `(.L_x_53689) ;  /* 0x00000000000c7947 */ /* 0x000fea0003800000 */
.L_x_53715:
[----:B------:R-:W-:-:S04]  /*9a60*/  LOP3.LUT R5, R5, 0xffff, RZ, 0xc0, !PT ;  /* 0x0000ffff05057812 */ /* 0x000fc800078ec0ff */
[----:B------:R-:W-:-:S05]  /*9a70*/  PRMT R3, R5, 0x8880, RZ ;  /* 0x0000888005037816 */ /* 0x000fca00000000ff */
[----:B------:R0:W-:Y:S02]  /*9a80*/  STG.E desc[UR36][R16.64], R3 ;  /* 0x0000000310007986 */ /* 0x0001e4000c101924 */
.L_x_53689:
[----:B------:R-:W-:-:S07]  /*9a90*/  VIADD R19, R19, 0x80 ;  /* 0x0000008013137836 */ /* 0x000fce0000000000 */
.L_x_53649:
[----:B------:R-:W-:Y:S05]  /*9aa0*/  BSYNC B6 ;  /* 0x0000000000067941 */ /* 0x000fea0003800000 */
.L_x_53648:
        /* <DEDUP_REMOVED lines=306> */
.L_x_53718:
        /* <DEDUP_REMOVED lines=20> */
.L_x_53722:
[----:B------:R4:W5:Y:S01]  /*af10*/  LDG.E.U8 R4, desc[UR36][R2.64] ;  /* 0x0000002402047981 */ /* 0x000962000c1e1100 */
[----:B------:R-:W-:Y:S05]  /*af20*/  BRA `(.L_x_53724) ;  /* 0x0000000c00547947 */ /* 0x000fea0003800000 */
.L_x_53721:
        /* <DEDUP_REMOVED lines=8> */
.L_x_53726:
[----:B------:R2:W5:Y:S01]  /*afb0*/  LDG.E.U8 R4, desc[UR36][R2.64] ;  /* 0x0000002402047981 */ /* 0x000562000c1e1100 */
[----:B------:R-:W-:Y:S05]  /*afc0*/  BRA `(.L_x_53724) ;  /* 0x0000000c002c7947 */ /* 0x000fea0003800000 */
.L_x_53725:
[----:B------:R0:W5:Y:S01]  /*afd0*/  LDG.E.U16 R4, desc[UR36][R2.64] ;  /* 0x0000002402047981 */ /* 0x000162000c1e1500 */
[----:B------:R-:W-:Y:S05]  /*afe0*/  BRA `(.L_x_53724) ;  /* 0x0000000c00247947 */ /* 0x000fea0003800000 */
.L_x_53720:
        /* <DEDUP_REMOVED lines=9> */
.L_x_53728:
[----:B------:R-:W2:Y:S02]  /*b080*/  LDG.E.U16 R0, desc[UR36][R2.64] ;  /* 0x0000002402007981 */ /* 0x000ea4000c1e1500 */
[----:B--2---:R-:W-:-:S06]  /*b090*/  HADD2.F32 R0, -RZ, R0.H0_H0 ;  /* 0x20000000ff007230 */ /* 0x004fcc0000004100 */
[----:B------:R-:W0:Y:S02]  /*b0a0*/  F2I.FTZ.TRUNC.NTZ R0, R0 ;  /* 0x0000000000007305 */ /* 0x000e24000021f100 */
[----:B0-----:R-:W-:Y:S01]  /*b0b0*/  PRMT R4, R0, 0x7610, R4 ;  /* 0x0000761000047816 */ /* 0x001fe20000000004 */
[----:B------:R-:W-:Y:S06]  /*b0c0*/  BRA `(.L_x_53724) ;  /* 0x0000000800ec7947 */ /* 0x000fec0003800000 */
.L_x_53727:
        /* <DEDUP_REMOVED lines=9> */
.L_x_53730:
[----:B------:R-:W2:Y:S02]  /*b160*/  LDG.E.U16 R2, desc[UR36][R2.64] ;  /* 0x0000002402027981 */ /* 0x000ea4000c1e1500 */
[----:B--2---:R-:W-:-:S06]  /*b170*/  HADD2.F32 R0, -RZ, R2.H0_H0 ;  /* 0x20000002ff007230 */ /* 0x004fcc0000004100 */
[----:B------:R-:W0:Y:S02]  /*b180*/  F2I.FTZ.TRUNC.NTZ R0, R0 ;  /* 0x0000000000007305 */ /* 0x000e24000021f100 */
[----:B0-----:R-:W-:Y:S01]  /*b190*/  PRMT R4, R0, 0x7610, R4 ;  /* 0x0000761000047816 */ /* 0x001fe20000000004 */
[----:B------:R-:W-:Y:S06]  /*b1a0*/  BRA `(.L_x_53724) ;  /* 0x0000000800b47947 */ /* 0x000fec0003800000 */
.L_x_53729:
[----:B------:R-:W2:Y:S02]  /*b1b0*/  LDG.E.64 R2, desc[UR36][R2.64] ;  /* 0x0000002402027981 */ /* 0x000ea4000c1e1b00 */
[----:B--2---:R0:W1:Y:S01]  /*b1c0*/  F2I.F64.TRUNC R4, R2 ;  /* 0x0000000200047311 */ /* 0x004062000030d100 */
[----:B------:R-:W-:Y:S05]  /*b1d0*/  BRA `(.L_x_53724) ;  /* 0x0000000800a87947 */ /* 0x000fea0003800000 */
.L_x_53719:
        /* <DEDUP_REMOVED lines=12> */
.L_x_53733:
[----:B------:R-:W2:Y:S02]  /*b2a0*/  LDG.E.64 R2, desc[UR36][R2.64] ;  /* 0x0000002402027981 */ /* 0x000ea4000c1e1b00 */
[----:B--2---:R0:W1:Y:S01]  /*b2b0*/  F2I.F64.TRUNC R4, R2 ;  /* 0x0000000200047311 */ /* 0x004062000030d100 */
[----:B------:R-:W-:Y:S05]  /*b2c0*/  BRA `(.L_x_53724) ;  /* 0x00000008006c7947 */ /* 0x000fea0003800000 */
.L_x_53732:
        /* <DEDUP_REMOVED lines=28> */
.L_x_53735:
        /* <DEDUP_REMOVED lines=15> */
.L_x_53734:
[----:B------:R-:W2:Y:S02]  /*b580*/  LDG.E.U16 R0, desc[UR36][R2.64] ;  /* 0x0000002402007981 */ /* 0x000ea4000c1e1500 */
[----:B--2---:R-:W-:-:S06]  /*b590*/  IMAD.U32 R0, R0, 0x10000, RZ ;  /* 0x0001000000007824 */ /* 0x004fcc00078e00ff */
[----:B------:R-:W0:Y:S02]  /*b5a0*/  F2I.FTZ.TRUNC.NTZ R0, R0 ;  /* 0x0000000000007305 */ /* 0x000e24000021f100 */
[----:B0-----:R-:W-:Y:S01]  /*b5b0*/  PRMT R4, R0, 0x7610, R4 ;  /* 0x0000761000047816 */ /* 0x001fe20000000004 */
[----:B------:R-:W-:Y:S06]  /*b5c0*/  BRA `(.L_x_53724) ;  /* 0x0000000400ac7947 */ /* 0x000fec0003800000 */
.L_x_53731:
        /* <DEDUP_REMOVED lines=10> */
.L_x_53738:
        /* <DEDUP_REMOVED lines=21> */
.L_x_53742:
[----:B------:R-:W-:Y:S05]  /*b7c0*/  BSYNC B1 ;  /* 0x0000000000017941 */ /* 0x000fea0003800000 */
.L_x_53741:
[----:B------:R-:W-:Y:S01]  /*b7d0*/  LEA R3, R0, 0x3b800000, 0x17 ;  /* 0x3b80000000037811 */ /* 0x000fe200078eb8ff */
[----:B------:R-:W-:-:S05]  /*b7e0*/  IMAD.SHL.U32 R0, R2, 0x100000, RZ ;  /* 0x0010000002007824 */ /* 0x000fca00078e00ff */
[----:B------:R-:W-:-:S07]  /*b7f0*/  LOP3.LUT R0, R3, R0, R4, 0xfe, !PT ;  /* 0x0000000003007212 */ /* 0x000fce00078efe04 */
.L_x_53740:
[----:B------:R-:W-:Y:S05]  /*b800*/  BSYNC B0 ;  /* 0x0000000000007941 */ /* 0x000fea0003800000 */
.L_x_53739:
[----:B------:R-:W0:Y:S02]  /*b810*/  F2I.FTZ.TRUNC.NTZ R0, R0 ;  /* 0x0000000000007305 */ /* 0x000e24000021f100 */
[----:B0-----:R-:W-:Y:S01]  /*b820*/  PRMT R4, R0, 0x7610, R4 ;  /* 0x0000761000047816 */ /* 0x001fe20000000004 */
[----:B------:R-:W-:Y:S06]  /*b830*/  BRA `(.L_x_53724) ;  /* 0x0000000400107947 */ /* 0x000fec0003800000 */
.L_x_53737:
        /* <DEDUP_REMOVED lines=21> */
.L_x_53746:
[----:B------:R-:W-:Y:S05]  /*b990*/  BSYNC B1 ;  /* 0x0000000000017941 */ /* 0x000fea0003800000 */
.L_x_53745:
[----:B------:R-:W-:Y:S01]  /*b9a0*/  LEA R3, R0, 0x37800000, 0x17 ;  /* 0x3780000000037811 */ /* 0x000fe200078eb8ff */
[----:B------:R-:W-:-:S05]  /*b9b0*/  IMAD.SHL.U32 R0, R2, 0x200000, RZ ;  /* 0x0020000002007824 */ /* 0x000fca00078e00ff */
[----:B------:R-:W-:-:S07]  /*b9c0*/  LOP3.LUT R0, R3, R0, R4, 0xfe, !PT ;  /* 0x0000000003007212 */ /* 0x000fce00078efe04 */
.L_x_53744:
[----:B------:R-:W-:Y:S05]  /*b9d0*/  BSYNC B0 ;  /* 0x0000000000007941 */ /* 0x000fea0003800000 */
.L_x_53743:
[----:B------:R-:W0:Y:S02]  /*b9e0*/  F2I.FTZ.TRUNC.NTZ R0, R0 ;  /* 0x0000000000007305 */ /* 0x000e24000021f100 */
[----:B0-----:R-:W-:Y:S01]  /*b9f0*/  PRMT R4, R0, 0x7610, R4 ;  /* 0x0000761000047816 */ /* 0x001fe20000000004 */
[----:B------:R-:W-:Y:S06]  /*ba00*/  BRA `(.L_x_53724) ;  /* 0x00000000009c7947 */ /* 0x000fec0003800000 */
.L_x_53736:
        /* <DEDUP_REMOVED lines=14> */
.L_x_53750:
[----:B------:R-:W-:Y:S05]  /*baf0*/  BSYNC B0 ;  /* 0x0000000000007941 */ /* 0x000fea0003800000 */
.L_x_53749:
[----:B------:R-:W0:Y:S02]  /*bb00*/  F2I.FTZ.TRUNC.NTZ R0, R0 ;  /* 0x0000000000007305 */ /* 0x000e24000021f100 */
[----:B0-----:R-:W-:Y:S01]  /*bb10*/  PRMT R4, R0, 0x7610, R4 ;  /* 0x0000761000047816 */ /* 0x001fe20000000004 */
[----:B------:R-:W-:Y:S06]  /*bb20*/  BRA `(.L_x_53724) ;  /* 0x0000000000547947 */ /* 0x000fec0003800000 */
.L_x_53723:
        /* <DEDUP_REMOVED lines=16> */
.L_x_53751:
[----:B------:R-:W-:Y:S01]  /*bc30*/  PRMT R4, RZ, 0x7610, R4 ;  /* 0x00007610ff047816 */ /* 0x000fe20000000004 */
[----:B------:R-:W-:Y:S06]  /*bc40*/  BRA `(.L_x_53724) ;  /* 0x00000000000c7947 */ /* 0x000fec0003800000 */
.L_x_53748:
[----:B------:R0:W5:Y:S01]  /*bc50*/  LDG.E.U8 R4, desc[UR36][R2.64] ;  /* 0x0000002402047981 */ /* 0x000162000c1e1100 */
[----:B------:R-:W-:Y:S05]  /*bc60*/  BRA `(.L_x_53724) ;  /* 0x0000000000047947 */ /* 0x000fea0003800000 */
.L_x_53747:
[----:B------:R0:W5:Y:S02]  /*bc70*/  LDG.E.U8 R4, desc[UR36][R2.64] ;  /* 0x0000002402047981 */ /* 0x000164000c1e1100 */
.L_x_53724:
[----:B------:R-:W2:Y:S01]  /*bc80*/  LDC.U8 R0, c[0x0][0x421] ;  /* 0x00010840ff007b82 */ /* 0x000ea20000000000 */
[----:B-1---5:R-:W-:-:S04]  /*bc90*/  LOP3.LUT R4, R4, 0xffff, RZ, 0xc0, !PT ;  /* 0x0000ffff04047812 */ /* 0x022fc800078ec0ff */
[----:B------:R-:W-:-:S04]  /*bca0*/  PRMT R4, R4, 0x8880, RZ ;  /* 0x0000888004047816 */ /* 0x000fc800000000ff */
[----:B------:R-:W-:Y:S02]  /*bcb0*/  ISETP.GE.AND P1, PT, R4, RZ, PT ;  /* 0x000000ff0400720c */ /* 0x000fe40003f26270 */
[C---:B--2---:R-:W-:Y:S02]  /*bcc0*/  PRMT R6, R0.reuse, 0x8880, RZ ;  /* 0x0000888000067816 */ /* 0x044fe400000000ff */
[----:B------:R-:W-:Y:S02]  /*bcd0*/  ISETP.NE.AND P2, PT, R0, RZ, PT ;  /* 0x000000ff0000720c */ /* 0x000fe40003f45270 */
[----:B------:R-:W-:-:S04]  /*bce0*/  IABS R7, R6 ;  /* 0x0000000600077213 */ /* 0x000fc80000000000 */
[----:B------:R-:W1:Y:S08]  /*bcf0*/  I2F.RP R5, R7 ;  /* 0x0000000700057306 */ /* 0x000e700000209400 */
[----:B-1----:R-:W0:Y:S02]  /*bd00*/  MUFU.RCP R5, R5 ;  /* 0x0000000500057308 */ /* 0x002e240000001000 */
[----:B0--34-:R-:W-:Y:S01]  /*bd10*/  VIADD R2, R5, 0xffffffe ;  /* 0x0ffffffe05027836 */ /* 0x019fe20000000000 */
        /* <DEDUP_REMOVED lines=36> */
.L_x_53755:
[----:B------:R-:W-:Y:S01]  /*bf60*/  STG.E.U8 desc[UR36][R16.64], R5 ;  /* 0x0000000510007986 */ /* 0x000fe2000c101124 */
[----:B------:R-:W-:Y:S05]  /*bf70*/  EXIT ;  /* 0x000000000000794d */ /* 0x000fea0003800000 */
.L_x_53754:
        /* <DEDUP_REMOVED lines=12> */
.L_x_53758:
[----:B------:R-:W-:-:S04]  /*c040*/  LOP3.LUT R5, R5, 0xffff, RZ, 0xc0, !PT ;  /* 0x0000ffff05057812 */ /* 0x000fc800078ec0ff */
[----:B------:R-:W-:-:S05]  /*c050*/  PRMT R3, R5, 0x8880, RZ ;  /* 0x0000888005037816 */ /* 0x000fca00000000ff */
[----:B------:R-:W-:Y:S01]  /*c060*/  STG.E desc[UR36][R16.64], R3 ;  /* 0x0000000310007986 */ /* 0x000fe2000c101924 */
[----:B------:R-:W-:Y:S05]  /*c070*/  EXIT ;  /* 0x000000000000794d */ /* 0x000fea0003800000 */
.L_x_53757:
[----:B------:R-:W-:-:S04]  /*c080*/  PRMT R3, R5, 0x8880, RZ ;  /* 0x0000888005037816 */ /* 0x000fc800000000ff */
[----:B------:R-:W-:-:S05]  /*c090*/  PRMT R3, R3, 0x7710, RZ ;  /* 0x0000771003037816 */ /* 0x000fca00000000ff */
[----:B------:R-:W-:Y:S01]  /*c0a0*/  STG.E.U16 desc[UR36][R16.64], R3 ;  /* 0x0000000310007986 */ /* 0x000fe2000c101524 */
[----:B------:R-:W-:Y:S05]  /*c0b0*/  EXIT ;  /* 0x000000000000794d */ /* 0x000fea0003800000 */
.L_x_53753:
        /* <DEDUP_REMOVED lines=9> */
.L_x_53760:
[----:B------:R-:W0:Y:S02]  /*c150*/  I2F.S8 R0, R5 ;  /* 0x0000000500007306 */ /* 0x000e240000001400 */
[----:B0-----:R-:W-:-:S05]  /*c160*/  F2FP.F16.F32.PACK_AB R0, RZ, R0 ;  /* 0x00000000ff00723e */ /* 0x001fca00000000ff */
[----:B------:R-:W-:Y:S01]  /*c170*/  STG.E.U16 desc[UR36][R16.64], R0 ;  /* 0x0000000010007986 */ /* 0x000fe2000c101524 */
[----:B------:R-:W-:Y:S05]  /*c180*/  EXIT ;  /* 0x000000000000794d */ /* 0x000fea0003800000 */
.L_x_53759:
        /* <DEDUP_REMOVED lines=10> */
.L_x_53762:
[----:B------:R-:W0:Y:S02]  /*c230*/  I2F.S8 R5, R5 ;  /* 0x0000000500057306 */ /* 0x000e240000001400 */
[----:B0-----:R-:W-:-:S04]  /*c240*/  F2FP.F16.F32.PACK_AB R3, RZ, R5 ;  /* 0x00000005ff03723e */ /* 0x001fc800000000ff */
[----:B------:R-:W-:-:S05]  /*c250*/  PRMT R3, R3, 0x5410, RZ ;  /* 0x0000541003037816 */ /* 0x000fca00000000ff */
[----:B------:R-:W-:Y:S01]  /*c260*/  STG.E desc[UR36][R16.64], R3 ;  /* 0x0000000310007986 */ /* 0x000fe2000c101924 */
[----:B------:R-:W-:Y:S05]  /*c270*/  EXIT ;  /* 0x000000000000794d */ /* 0x000fea0003800000 */
.L_x_53761:
[----:B------:R-:W-:-:S04]  /*c280*/  PRMT R2, R5, 0x8880, RZ ;  /* 0x0000888005027816 */ /* 0x000fc800000000ff */
[----:B------:R-:W-:-:S06]  /*c290*/  PRMT R2, R2, 0x7710, RZ ;  /* 0x0000771002027816 */ /* 0x000fcc00000000ff */
[----:B------:R-:W0:Y:S02]  /*c2a0*/  I2F.F64.S16 R2, R2 ;  /* 0x0000000200027312 */ /* 0x000e240000101c00 */
[----:B0-----:R-:W-:Y:S01]  /*c2b0*/  STG.E.64 desc[UR36][R16.64], R2 ;  /* 0x0000000210007986 */ /* 0x001fe2000c101b24 */
[----:B------:R-:W-:Y:S05]  /*c2c0*/  EXIT ;  /* 0x000000000000794d */ /* 0x000fea0003800000 */
.L_x_53752:
        /* <DEDUP_REMOVED lines=12> */
.L_x_53765:
[----:B------:R-:W-:Y:S02]  /*c390*/  PRMT R4, R5, 0x8880, RZ ;  /* 0x0000888005047816 */ /* 0x000fe400000000ff */
[----:B------:R-:W-:Y:S02]  /*c3a0*/  CS2R R6, SRZ ;  /* 0x0000000000067805 */ /* 0x000fe4000001ff00 */
[----:B------:R-:W-:-:S06]  /*c3b0*/  PRMT R4, R4, 0x7710, RZ ;  /* 0x0000771004047816 */ /* 0x000fcc00000000ff */
[----:B------:R-:W0:Y:S02]  /*c3c0*/  I2F.F64.S16 R4, R4 ;  /* 0x0000000400047312 */ /* 0x000e240000101c00 */
[----:B0-----:R-:W-:Y:S01]  /*c3d0*/  STG.E.128 desc[UR36][R16.64], R4 ;  /* 0x0000000410007986 */ /* 0x001fe2000c101d24 */
[----:B------:R-:W-:Y:S05]  /*c3e0*/  EXIT ;  /* 0x000000000000794d */ /* 0x000fea0003800000 */
.L_x_53764:
        /* <DEDUP_REMOVED lines=21> */
.L_x_53769:
[----:B------:R-:W-:Y:S05]  /*c540*/  BSYNC B0 ;  /* 0x0000000000007941 */ /* 0x000fea0003800000 */
.L_x_53768:
[----:B------:R-:W-:-:S05]  /*c550*/  LOP3.LUT R3, R0, R3, RZ, 0xfc, !PT ;  /* 0x0000000300037212 */ /* 0x000fca00078efcff */
[----:B------:R-:W-:Y:S01]  /*c560*/  STG.E.U8 desc[UR36][R16.64], R3 ;  /* 0x0000000310007986 */ /* 0x000fe2000c101124 */
[----:B------:R-:W-:Y:S05]  /*c570*/  EXIT ;  /* 0x000000000000794d */ /* 0x000fea0003800000 */
.L_x_53767:
        /* <DEDUP_REMOVED lines=13> */
.L_x_53771:
[----:B------:R-:W-:Y:S01]  /*c650*/  IMAD.MOV.U32 R0, RZ, RZ, 0x7f ;  /* 0x0000007fff007424 */ /* 0x000fe200078e00ff */
[----:B------:R-:W-:-:S04]  /*c660*/  ISETP.GT.U32.AND P0, PT, R2, 0x7f800000, PT ;  /* 0x7f8000000200780c */ /* 0x000fc80003f04070 */
[----:B------:R-:W-:-:S09]  /*c670*/  SEL R0, R0, 0x7c, P0 ;  /* 0x0000007c00007807 */ /* 0x000fd20000000000 */
.L_x_53772:
[----:B------:R-:W-:Y:S05]  /*c680*/  BSYNC B0 ;  /* 0x0000000000007941 */ /* 0x000fea0003800000 */
.L_x_53770:
[----:B------:R-:W-:-:S04]  /*c690*/  LOP3.LUT R2, R5, 0x80000000, RZ, 0xc0, !PT ;  /* 0x8000000005027812 */ /* 0x000fc800078ec0ff */
[----:B------:R-:W-:-:S04]  /*c6a0*/  SHF.R.U32.HI R3, RZ, 0x18, R2 ;  /* 0x00000018ff037819 */ /* 0x000fc80000011602 */
[----:B------:R-:W-:-:S05]  /*c6b0*/  LOP3.LUT R3, R0, R3, RZ, 0xfc, !PT ;  /* 0x0000000300037212 */ /* 0x000fca00078efcff */
[----:B------:R-:W-:Y:S01]  /*c6c0*/  STG.E.U8 desc[UR36][R16.64], R3 ;  /* 0x0000000310007986 */ /* 0x000fe2000c101124 */
[----:B------:R-:W-:Y:S05]  /*c6d0*/  EXIT ;  /* 0x000000000000794d */ /* 0x000fea0003800000 */
.L_x_53766:
[----:B------:R-:W0:Y:S02]  /*c6e0*/  I2F.S8 R0, R5 ;  /* 0x0000000500007306 */ /* 0x000e240000001400 */
[----:B0-----:R-:W-:-:S05]  /*c6f0*/  F2FP.BF16.F32.PACK_AB R0, RZ, R0 ;  /* 0x00000000ff00723e */ /* 0x001fca00000010ff */
[----:B------:R-:W-:Y:S01]  /*c700*/  STG.E.U16 desc[UR36][R16.64], R0 ;  /* 0x0000000010007986 */ /* 0x000fe2000c101524 */
[----:B------:R-:W-:Y:S05]  /*c710*/  EXIT ;  /* 0x000000000000794d */ /* 0x000fea0003800000 */
.L_x_53763:
        /* <DEDUP_REMOVED lines=12> */
.L_x_53775:
        /* <DEDUP_REMOVED lines=17> */
.L_x_53778:
[----:B------:R-:W-:-:S04]  /*c8f0*/  LOP3.LUT R2, R5, 0x80000000, RZ, 0xc0, !PT ;  /* 0x8000000005027812 */ /* 0x000fc800078ec0ff */
[----:B------:R-:W-:-:S04]  /*c900*/  SHF.R.U32.HI R3, RZ, 0x18, R2 ;  /* 0x00000018ff037819 */ /* 0x000fc80000011602 */
[----:B------:R-:W-:-:S04]  /*c910*/  LOP3.LUT R0, R0, R3, RZ, 0xfc, !PT ;  /* 0x0000000300007212 */ /* 0x000fc800078efcff */
[----:B------:R-:W-:-:S07]  /*c920*/  PRMT R8, R0, 0x7610, R8 ;  /* 0x0000761000087816 */ /* 0x000fce0000000008 */
.L_x_53777:
[----:B------:R-:W-:Y:S05]  /*c930*/  BSYNC B0 ;  /* 0x0000000000007941 */ /* 0x000fea0003800000 */
.L_x_53776:
[----:B------:R-:W-:Y:S01]  /*c940*/  STG.E.U8 desc[UR36][R16.64], R8 ;  /* 0x0000000810007986 */ /* 0x000fe2000c101124 */
[----:B------:R-:W-:Y:S05]  /*c950*/  EXIT ;  /* 0x000000000000794d */ /* 0x000fea0003800000 */
.L_x_53774:
        /* <DEDUP_REMOVED lines=17> */
.L_x_53781:
[----:B------:R-:W-:-:S04]  /*ca70*/  LOP3.LUT R2, R5, 0x80000000, RZ, 0xc0, !PT ;  /* 0x8000000005027812 */ /* 0x000fc800078ec0ff */
[----:B------:R-:W-:-:S04]  /*ca80*/  SHF.R.U32.HI R3, RZ, 0x18, R2 ;  /* 0x00000018ff037819 */ /* 0x000fc80000011602 */
[----:B------:R-:W-:-:S04]  /*ca90*/  LOP3.LUT R0, R0, R3, RZ, 0xfc, !PT ;  /* 0x0000000300007212 */ /* 0x000fc800078efcff */
[----:B------:R-:W-:-:S07]  /*caa0*/  PRMT R8, R0, 0x7610, R8 ;  /* 0x0000761000087816 */ /* 0x000fce0000000008 */
.L_x_53780:
[----:B------:R-:W-:Y:S05]  /*cab0*/  BSYNC B0 ;  /* 0x0000000000007941 */ /* 0x000fea0003800000 */
.L_x_53779:
[----:B------:R-:W-:Y:S01]  /*cac0*/  STG.E.U8 desc[UR36][R16.64], R8 ;  /* 0x0000000810007986 */ /* 0x000fe2000c101124 */
[----:B------:R-:W-:Y:S05]  /*cad0*/  EXIT ;  /* 0x000000000000794d */ /* 0x000fea0003800000 */
.L_x_53773:
        /* <DEDUP_REMOVED lines=22> */
.L_x_53756:
        /* <DEDUP_REMOVED lines=16> */
.L_x_53784:
[----:B------:R-:W-:Y:S05]  /*cd40*/  EXIT ;  /* 0x000000000000794d */ /* 0x000fea0003800000 */
.L_x_53783:
[----:B------:R-:W-:-:S04]  /*cd50*/  LOP3.LUT R5, R5, 0xffff, RZ, 0xc0, !PT ;  /* 0x0000ffff05057812 */ /* 0x000fc800078ec0ff */
[----:B------:R-:W-:-:S05]  /*cd60*/  PRMT R5, R5, 0x8880, RZ ;  /* 0x0000888005057816 */ /* 0x000fca00000000ff */
[----:B------:R-:W-:-:S05]  /*cd70*/  IMAD.MOV.U32 R2, RZ, RZ, R5 ;  /* 0x000000ffff027224 */ /* 0x000fca00078e0005 */
[----:B------:R-:W-:-:S05]  /*cd80*/  SHF.R.S32.HI R3, RZ, 0x1f, R2 ;  /* 0x0000001fff037819 */ /* 0x000fca0000011402 */
[----:B------:R-:W-:Y:S01]  /*cd90*/  STG.E.64 desc[UR36][R16.64], R2 ;  /* 0x0000000210007986 */ /* 0x000fe2000c101b24 */
[----:B------:R-:W-:Y:S05]  /*cda0*/  EXIT ;  /* 0x000000000000794d */ /* 0x000fea0003800000 */
.L_x_53782:
[----:B------:R-:W-:-:S04]  /*cdb0*/  LOP3.LUT R5, R5, 0xffff, RZ, 0xc0, !PT ;  /* 0x0000ffff05057812 */ /* 0x000fc800078ec0ff */
[----:B------:R-:W-:-:S05]  /*cdc0*/  PRMT R3, R5, 0x8880, RZ ;  /* 0x0000888005037816 */ /* 0x000fca00000000ff */
[----:B------:R-:W-:Y:S01]  /*cdd0*/  STG.E desc[UR36][R16.64], R3 ;  /* 0x0000000310007986 */ /* 0x000fe2000c101924 */
[----:B------:R-:W-:Y:S05]  /*cde0*/  EXIT ;  /* 0x000000000000794d */ /* 0x000fea0003800000 */
.L_x_53785:
        /* <DEDUP_REMOVED lines=9> */
.L_x_57640:


//--------------------- .text._ZN2at6native27unrolled_elementwise_kernelINS0_13BUnaryFunctorIaaaZZZNS0_21remainder_kernel_cudaERNS_18TensorIteratorBaseEENKUlvE_clEvENKUlvE0_clEvEUlaaE_EESt5arrayIPcLm2EELi4E23TrivialOffsetCalculatorILi1EjESD_NS0_6memory12LoadWithCastILi1EEENSE_13StoreWithCastILi1EEEEEviT_T0_T2_T3_T4_T5_ --------------------------
	.section	.text._ZN2at6native27unrolled_elementwise_kernelINS0_13BUnaryFunctorIaaaZZZNS0_21remainder_kernel_cudaERNS_18TensorIteratorBaseEENKUlvE_clEvENKUlvE0_clEvEUlaaE_EESt5arrayIPcLm2EELi4E23TrivialOffsetCalculatorILi1EjESD_NS0_6memory12LoadWithCastILi1EEENSE_13StoreWithCastILi1EEEEEviT_T0_T2_T3_T4_T5_,"ax",@progbits
	.align	128
        .global         _ZN2at6native27unrolled_elementwise_kernelINS0_13BUnaryFunctorIaaaZZZNS0_21remainder_kernel_cudaERNS_18TensorIteratorBaseEENKUlvE_clEvENKUlvE0_clEvEUlaaE_EESt5arrayIPcLm2EELi4E23TrivialOffsetCalculatorILi1EjESD_NS0_6memory12LoadWithCastILi1EEENSE_13StoreWithCastILi1EEEEEviT_T0_T2_T3_T4_T5_
        .type           _ZN2at6native27unrolled_elementwise_kernelINS0_13BUnaryFunctorIaaaZZZNS0_21remainder_kernel_cudaERNS_18TensorIteratorBaseEENKUlvE_clEvENKUlvE0_clEvEUlaaE_EESt5arrayIPcLm2EELi4E23TrivialOffsetCalculatorILi1EjESD_NS0_6memory12LoadWithCastILi1EEENSE_13StoreWithCastILi1EEEEEviT_T0_T2_T3_T4_T5_,@function
        .size           _ZN2at6native27unrolled_elementwise_kernelINS0_13BUnaryFunctorIaaaZZZNS0_21remainder_kernel_cudaERNS_18TensorIteratorBaseEENKUlvE_clEvENKUlvE0_clEvEUlaaE_EESt5arrayIPcLm2EELi4E23TrivialOffsetCalculatorILi1EjESD_NS0_6memory12LoadWithCastILi1EEENSE_13StoreWithCastILi1EEEEEviT_T0_T2_T3_T4_T5_,(.L_x_57641 - _ZN2at6native27unrolled_elementwise_kernelINS0_13BUnaryFunctorIaaaZZZNS0_21remainder_kernel_cudaERNS_18TensorIteratorBaseEENKUlvE_clEvENKUlvE0_clEvEUlaaE_EESt5arrayIPcLm2EELi4E23TrivialOffsetCalculatorILi1EjESD_NS0_6memory12LoadWithCastILi1EEENSE_13StoreWithCastILi1EEEEEviT_T0_T2_T3_T4_T5_)
        .other          _ZN2at6native27unrolled_elementwise_kernelINS0_13BUnaryFunctorIaaaZZZNS0_21remainder_kernel_cudaERNS_18TensorIteratorBaseEENKUlvE_clEvENKUlvE0_clEvEUlaaE_EESt5arrayIPcLm2EELi4E23TrivialOffsetCalculatorILi1EjESD_NS0_6memory12LoadWithCastILi1EEENSE_13StoreWithCastILi1EEEEEviT_T0_T2_T3_T4_T5_,@"STO_CUDA_ENTRY STV_DEFAULT"
_ZN2at6native27unrolled_elementwise_kernelINS0_13BUnaryFunctorIaaaZZZNS0_21remainder_kernel_cudaERNS_18TensorIteratorBaseEENKUlvE_clEvENKUlvE0_clEvEUlaaE_EESt5arrayIPcLm2EELi4E23TrivialOffsetCalculatorILi1EjESD_NS0_6memory12LoadWithCastILi1EEENSE_13StoreWithCastILi1EEEEEviT_T0_T2_T3_T4_T5_:
.text._ZN2at6native27unrolled_elementwise_kernelINS0_13BUnaryFunctorIaaaZZZNS0_21remainder_kernel_cudaERNS_18TensorIteratorBaseEENKUlvE_clEvENKUlvE0_clEvEUlaaE_EESt5arrayIPcLm2EELi4E23TrivialOffsetCalculatorILi1EjESD_NS0_6memory12LoadWithCastILi1EEENSE_13StoreWithCastILi1EEEEEviT_T0_T2_T3_T4_T5_:
        /* <DEDUP_REMOVED lines=31> */
.L_x_53791:
[----:B------:R3:W5:Y:S01]  /*01f0*/  LDG.E.U8 R22, desc[UR36][R4.64] ;  /* 0x0000002404167981 */ /* 0x000762000c1e1100 */
[----:B------:R-:W-:Y:S05]  /*0200*/  BRA `(.L_x_53793) ;  /* 0x0000000c00587947 */ /* 0x000fea0003800000 */
.L_x_53790:
        /* <DEDUP_REMOVED lines=8> */
.L_x_53795:
[----:B------:R1:W5:Y:S01]  /*0290*/  LDG.E.U8 R22, desc[UR36][R4.64] ;  /* 0x0000002404167981 */ /* 0x000362000c1e1100 */
[----:B------:R-:W-:Y:S05]  /*02a0*/  BRA `(.L_x_53793) ;  /* 0x0000000c00307947 */ /* 0x000fea0003800000 */
.L_x_53794:
[----:B------:R2:W5:Y:S01]  /*02b0*/  LDG.E.U16 R22, desc[UR36][R4.64] ;  /* 0x0000002404167981 */ /* 0x000562000c1e1500 */
[----:B------:R-:W-:Y:S05]  /*02c0*/  BRA `(.L_x_53793) ;  /* 0x0000000c00287947 */ /* 0x000fea0003800000 */
.L_x_53789:
        /* <DEDUP_REMOVED lines=9> */
.L_x_53797:
[----:B------:R-:W2:Y:S02]  /*0360*/  LDG.E.U16 R0, desc[UR36][R4.64] ;  /* 0x0000002404007981 */ /* 0x000ea4000c1e1500 */
[----:B--2---:R-:W-:-:S06]  /*0370*/  HADD2.F32 R0, -RZ, R0.H0_H0 ;  /* 0x20000000ff007230 */ /* 0x004fcc0000004100 */
[----:B------:R-:W0:Y:S02]  /*0380*/  F2I.FTZ.TRUNC.NTZ R0, R0 ;  /* 0x0000000000007305 */ /* 0x000e24000021f100 */
[----:B0-----:R-:W-:Y:S01]  /*0390*/  PRMT R22, R0, 0x7610, R22 ;  /* 0x0000761000167816 */ /* 0x001fe20000000016 */
[----:B------:R-:W-:Y:S06]  /*03a0*/  BRA `(.L_x_53793) ;  /* 0x0000000800f07947 */ /* 0x000fec0003800000 */
.L_x_53796:
        /* <DEDUP_REMOVED lines=9> */
.L_x_53799:
[----:B------:R-:W2:Y:S02]  /*0440*/  LDG.E.U16 R4, desc[UR36][R4.64] ;  /* 0x0000002404047981 */ /* 0x000ea4000c1e1500 */
[----:B--2---:R-:W-:-:S06]  /*0450*/  HADD2.F32 R0, -RZ, R4.H0_H0 ;  /* 0x20000004ff007230 */ /* 0x004fcc0000004100 */
[----:B------:R-:W0:Y:S02]  /*0460*/  F2I.FTZ.TRUNC.NTZ R0, R0 ;  /* 0x0000000000007305 */ /* 0x000e24000021f100 */
[----:B0-----:R-:W-:Y:S01]  /*0470*/  PRMT R22, R0, 0x7610, R22 ;  /* 0x0000761000167816 */ /* 0x001fe20000000016 */
[----:B------:R-:W-:Y:S06]  /*0480*/  BRA `(.L_x_53793) ;  /* 0x0000000800b87947 */ /* 0x000fec0003800000 */
.L_x_53798:
[----:B------:R-:W2:Y:S02]  /*0490*/  LDG.E.64 R4, desc[UR36][R4.64] ;  /* 0x0000002404047981 */ /* 0x000ea4000c1e1b00 */
[----:B--2---:R0:W1:Y:S01]  /*04a0*/  F2I.F64.TRUNC R22, R4 ;  /* 0x0000000400167311 */ /* 0x004062000030d100 */
[----:B------:R-:W-:Y:S05]  /*04b0*/  BRA `(.L_x_53793) ;  /* 0x0000000800ac7947 */ /* 0x000fea0003800000 */
.L_x_53788:
        /* <DEDUP_REMOVED lines=12> */
.L_x_53802:
[----:B------:R-:W2:Y:S02]  /*0580*/  LDG.E.64 R4, desc[UR36][R4.64] ;  /* 0x0000002404047981 */ /* 0x000ea4000c1e1b00 */
[----:B--2---:R0:W1:Y:S01]  /*0590*/  F2I.F64.TRUNC R22, R4 ;  /* 0x0000000400167311 */ /* 0x004062000030d100 */
[----:B------:R-:W-:Y:S05]  /*05a0*/  BRA `(.L_x_53793) ;  /* 0x0000000800707947 */ /* 0x000fea0003800000 */
.L_x_53801:
        /* <DEDUP_REMOVED lines=28> */
.L_x_53804:
        /* <DEDUP_REMOVED lines=16> */
.L_x_53803:
[----:B------:R-:W2:Y:S02]  /*0870*/  LDG.E.U16 R0, desc[UR36][R4.64] ;  /* 0x0000002404007981 */ /* 0x000ea4000c1e1500 */
[----:B--2---:R-:W-:-:S06]  /*0880*/  IMAD.U32 R0, R0, 0x10000, RZ ;  /* 0x0001000000007824 */ /* 0x004fcc00078e00ff */
[----:B------:R-:W0:Y:S02]  /*0890*/  F2I.FTZ.TRUNC.NTZ R0, R0 ;  /* 0x0000000000007305 */ /* 0x000e24000021f100 */
[----:B0-----:R-:W-:Y:S01]  /*08a0*/  PRMT R22, R0, 0x7610, R22 ;  /* 0x0000761000167816 */ /* 0x001fe20000000016 */
[----:B------:R-:W-:Y:S06]  /*08b0*/  BRA `(.L_x_53793) ;  /* 0x0000000400ac7947 */ /* 0x000fec0003800000 */
.L_x_53800:
        /* <DEDUP_REMOVED lines=10> */
.L_x_53807:
        /* <DEDUP_REMOVED lines=21> */
.L_x_53811:
[----:B------:R-:W-:Y:S05]  /*0ab0*/  BSYNC B1 ;  /* 0x0000000000017941 */ /* 0x000fea0003800000 */
.L_x_53810:
[----:B------:R-:W-:Y:S01]  /*0ac0*/  LEA R5, R0, 0x3b800000, 0x17 ;  /* 0x3b80000000057811 */ /* 0x000fe200078eb8ff */
[----:B------:R-:W-:-:S05]  /*0ad0*/  IMAD.SHL.U32 R0, R3, 0x100000, RZ ;  /* 0x0010000003007824 */ /* 0x000fca00078e00ff */
[----:B------:R-:W-:-:S07]  /*0ae0*/  LOP3.LUT R0, R5, R0, R6, 0xfe, !PT ;  /* 0x0000000005007212 */ /* 0x000fce00078efe06 */
.L_x_53809:
[----:B------:R-:W-:Y:S05]  /*0af0*/  BSYNC B0 ;  /* 0x0000000000007941 */ /* 0x000fea0003800000 */
.L_x_53808:
[----:B------:R-:W0:Y:S02]  /*0b00*/  F2I.FTZ.TRUNC.NTZ R0, R0 ;  /* 0x0000000000007305 */ /* 0x000e24000021f100 */
[----:B0-----:R-:W-:Y:S01]  /*0b10*/  PRMT R22, R0, 0x7610, R22 ;  /* 0x0000761000167816 */ /* 0x001fe20000000016 */
[----:B------:R-:W-:Y:S06]  /*0b20*/  BRA `(.L_x_53793) ;  /* 0x0000000400107947 */ /* 0x000fec0003800000 */
.L_x_53806:
        /* <DEDUP_REMOVED lines=21> */
.L_x_53815:
[----:B------:R-:W-:Y:S05]  /*0c80*/  BSYNC B1 ;  /* 0x0000000000017941 */ /* 0x000fea0003800000 */
.L_x_53814:
[----:B------:R-:W-:Y:S01]  /*0c90*/  LEA R5, R0, 0x37800000, 0x17 ;  /* 0x3780000000057811 */ /* 0x000fe200078eb8ff */
[----:B------:R-:W-:-:S05]  /*0ca0*/  IMAD.SHL.U32 R0, R3, 0x200000, RZ ;  /* 0x0020000003007824 */ /* 0x000fca00078e00ff */
[----:B------:R-:W-:-:S07]  /*0cb0*/  LOP3.LUT R0, R5, R0, R6, 0xfe, !PT ;  /* 0x0000000005007212 */ /* 0x000fce00078efe06 */
.L_x_53813:
[----:B------:R-:W-:Y:S05]  /*0cc0*/  BSYNC B0 ;  /* 0x0000000000007941 */ /* 0x000fea0003800000 */
.L_x_53812:
[----:B------:R-:W0:Y:S02]  /*0cd0*/  F2I.FTZ.TRUNC.NTZ R0, R0 ;  /* 0x0000000000007305 */ /* 0x000e24000021f100 */
[----:B0-----:R-:W-:Y:S01]  /*0ce0*/  PRMT R22, R0, 0x7610, R22 ;  /* 0x0000761000167816 */ /* 0x001fe20000000016 */
[----:B------:R-:W-:Y:S06]  /*0cf0*/  BRA `(.L_x_53793) ;  /* 0x00000000009c7947 */ /* 0x000fec0003800000 */
.L_x_53805:
        /* <DEDUP_REMOVED lines=14> */
.L_x_53819:
[----:B------:R-:W-:Y:S05]  /*0de0*/  BSYNC B0 ;  /* 0x0000000000007941 */ /* 0x000fea0003800000 */
.L_x_53818:
[----:B------:R-:W0:Y:S02]  /*0df0*/  F2I.FTZ.TRUNC.NTZ R0, R0 ;  /* 0x0000000000007305 */ /* 0x000e24000021f100 */
[----:B0-----:R-:W-:Y:S01]  /*0e00*/  PRMT R22, R0, 0x7610, R22 ;  /* 0x0000761000167816 */ /* 0x001fe20000000016 */
[----:B------:R-:W-:Y:S06]  /*0e10*/  BRA `(.L_x_53793) ;  /* 0x0000000000547947 */ /* 0x000fec0003800000 */
.L_x_53792:
        /* <DEDUP_REMOVED lines=16> */
.L_x_53820:
[----:B------:R-:W-:Y:S01]  /*0f20*/  PRMT R22, RZ, 0x7610, R22 ;  /* 0x00007610ff167816 */ /* 0x000fe20000000016 */
[----:B------:R-:W-:Y:S06]  /*0f30*/  BRA `(.L_x_53793) ;  /* 0x00000000000c7947 */ /* 0x000fec0003800000 */
.L_x_53817:
[----:B------:R0:W5:Y:S01]  /*0f40*/  LDG.E.U8 R22, desc[UR36][R4.64] ;  /* 0x0000002404167981 */ /* 0x000162000c1e1100 */
[----:B------:R-:W-:Y:S05]  /*0f50*/  BRA `(.L_x_53793) ;  /* 0x0000000000047947 */ /* 0x000fea0003800000 */
.L_x_53816:
[----:B------:R0:W5:Y:S02]  /*0f60*/  LDG.E.U8 R22, desc[UR36][R4.64] ;  /* 0x0000002404167981 */ /* 0x000164000c1e1100 */
.L_x_53793:
[----:B------:R-:W2:Y:S02]  /*0f70*/  S2R R17, SR_TID.X ;  /* 0x0000000000117919 */ /* 0x000ea40000002100 */
[----:B--2---:R-:W-:-:S07]  /*0f80*/  VIADD R17, R17, 0x80 ;  /* 0x0000008011117836 */ /* 0x004fce0000000000 */
.L_x_53787:
[----:B------:R-:W-:Y:S05]  /*0f90*/  BSYNC B6 ;  /* 0x0000000000067941 */ /* 0x000fea0003800000 */
.L_x_53786:
        /* <DEDUP_REMOVED lines=23> */
.L_x_53826:
[----:B------:R0:W5:Y:S01]  /*1110*/  LDG.E.U8 R26, desc[UR36][R4.64] ;  /* 0x00000024041a7981 */ /* 0x000162000c1e1100 */
[----:B------:R-:W-:Y:S05]  /*1120*/  BRA `(.L_x_53828) ;  /* 0x0000000c00547947 */ /* 0x000fea0003800000 */
.L_x_53825:
        /* <DEDUP_REMOVED lines=8> */
.L_x_53830:
[----:B------:R0:W5:Y:S01]  /*11b0*/  LDG.E.U8 R26, desc[UR36][R4.64] ;  /* 0x00000024041a7981 */ /* 0x000162000c1e1100 */
[----:B------:R-:W-:Y:S05]  /*11c0*/  BRA `(.L_x_53828) ;  /* 0x0000000c002c7947 */ /* 0x000fea0003800000 */
.L_x_53829:
[----:B------:R0:W5:Y:S01]  /*11d0*/  LDG.E.U16 R26, desc[UR36][R4.64] ;  /* 0x00000024041a7981 */ /* 0x000162000c1e1500 */
[----:B------:R-:W-:Y:S05]  /*11e0*/  BRA `(.L_x_53828) ;  /* 0x0000000c00247947 */ /* 0x000fea0003800000 */
.L_x_53824:
        /* <DEDUP_REMOVED lines=9> */
.L_x_53832:
[----:B------:R-:W2:Y:S02]  /*1280*/  LDG.E.U16 R0, desc[UR36][R4.64] ;  /* 0x0000002404007981 */ /* 0x000ea4000c1e1500 */
[----:B--2---:R-:W-:-:S06]  /*1290*/  HADD2.F32 R0, -RZ, R0.H0_H0 ;  /* 0x20000000ff007230 */ /* 0x004fcc0000004100 */
[----:B------:R-:W0:Y:S02]  /*12a0*/  F2I.FTZ.TRUNC.NTZ R0, R0 ;  /* 0x0000000000007305 */ /* 0x000e24000021f100 */
[----:B0-----:R-:W-:Y:S01]  /*12b0*/  PRMT R26, R0, 0x7610, R26 ;  /* 0x00007610001a7816 */ /* 0x001fe2000000001a */
[----:B------:R-:W-:Y:S06]  /*12c0*/  BRA `(.L_x_53828) ;  /* 0x0000000800ec7947 */ /* 0x000fec0003800000 */
.L_x_53831:
        /* <DEDUP_REMOVED lines=9> */
.L_x_53834:
[----:B------:R-:W2:Y:S02]  /*1360*/  LDG.E.U16 R4, desc[UR36][R4.64] ;  /* 0x0000002404047981 */ /* 0x000ea4000c1e1500 */
[----:B--2---:R-:W-:-:S06]  /*1370*/  HADD2.F32 R0, -RZ, R4.H0_H0 ;  /* 0x20000004ff007230 */ /* 0x004fcc0000004100 */
[----:B------:R-:W0:Y:S02]  /*1380*/  F2I.FTZ.TRUNC.NTZ R0, R0 ;  /* 0x0000000000007305 */ /* 0x000e24000021f100 */
[----:B0-----:R-:W-:Y:S01]  /*1390*/  PRMT R26, R0, 0x7610, R26 ;  /* 0x00007610001a7816 */ /* 0x001fe2000000001a */
[----:B------:R-:W-:Y:S06]  /*13a0*/  BRA `(.L_x_53828) ;  /* 0x0000000800b47947 */ /* 0x000fec0003800000 */
.L_x_53833:
[----:B------:R-:W2:Y:S02]  /*13b0*/  LDG.E.64 R4, desc[UR36][R4.64] ;  /* 0x0000002404047981 */ /* 0x000ea4000c1e1b00 */
[----:B--2---:R0:W1:Y:S01]  /*13c0*/  F2I.F64.TRUNC R26, R4 ;  /* 0x00000004001a7311 */ /* 0x004062000030d100 */
[----:B------:R-:W-:Y:S05]  /*13d0*/  BRA `(.L_x_53828) ;  /* 0x0000000800a87947 */ /* 0x000fea0003800000 */
.L_x_53823:
        /* <DEDUP_REMOVED lines=12> */
.L_x_53837:
[----:B------:R-:W2:Y:S02]  /*14a0*/  LDG.E.64 R4, desc[UR36][R4.64] ;  /* 0x0000002404047981 */ /* 0x000ea4000c1e1b00 */
[----:B--2---:R0:W1:Y:S01]  /*14b0*/  F2I.F64.TRUNC R26, R4 ;  /* 0x00000004001a7311 */ /* 0x004062000030d100 */
[----:B------:R-:W-:Y:S05]  /*14c0*/  BRA `(.L_x_53828) ;  /* 0x00000008006c7947 */ /* 0x000fea0003800000 */
.L_x_53836:
        /* <DEDUP_REMOVED lines=28> */
.L_x_53839:
        /* <DEDUP_REMOVED lines=15> */
.L_x_53838:
[----:B------:R-:W2:Y:S02]  /*1780*/  LDG.E.U16 R0, desc[UR36][R4.64] ;  /* 0x0000002404007981 */ /* 0x000ea4000c1e1500 */
[----:B--2---:R-:W-:-:S06]  /*1790*/  IMAD.U32 R0, R0, 0x10000, RZ ;  /* 0x0001000000007824 */ /* 0x004fcc00078e00ff */
[----:B------:R-:W0:Y:S02]  /*17a0*/  F2I.FTZ.TRUNC.NTZ R0, R0 ;  /* 0x0000000000007305 */ /* 0x000e24000021f100 */
[----:B0-----:R-:W-:Y:S01]  /*17b0*/  PRMT R26, R0, 0x7610, R26 ;  /* 0x00007610001a7816 */ /* 0x001fe2000000001a */
[----:B------:R-:W-:Y:S06]  /*17c0*/  BRA `(.L_x_53828) ;  /* 0x0000000400ac7947 */ /* 0x000fec0003800000 */
.L_x_53835:
        /* <DEDUP_REMOVED lines=10> */
.L_x_53842:
        /* <DEDUP_REMOVED lines=21> */
.L_x_53846:
[----:B------:R-:W-:Y:S05]  /*19c0*/  BSYNC B1 ;  /* 0x0000000000017941 */ /* 0x000fea0003800000 */
.L_x_53845:
[----:B------:R-:W-:Y:S01]  /*19d0*/  LEA R5, R0, 0x3b800000, 0x17 ;  /* 0x3b80000000057811 */ /* 0x000fe200078eb8ff */
[----:B------:R-:W-:-:S05]  /*19e0*/  IMAD.SHL.U32 R0, R3, 0x100000, RZ ;  /* 0x0010000003007824 */ /* 0x000fca00078e00ff */
[----:B------:R-:W-:-:S07]  /*19f0*/  LOP3.LUT R0, R5, R0, R6, 0xfe, !PT ;  /* 0x0000000005007212 */ /* 0x000fce00078efe06 */
.L_x_53844:
[----:B------:R-:W-:Y:S05]  /*1a00*/  BSYNC B0 ;  /* 0x0000000000007941 */ /* 0x000fea0003800000 */
.L_x_53843:
[----:B------:R-:W0:Y:S02]  /*1a10*/  F2I.FTZ.TRUNC.NTZ R0, R0 ;  /* 0x0000000000007305 */ /* 0x000e24000021f100 */
[----:B0-----:R-:W-:Y:S01]  /*1a20*/  PRMT R26, R0, 0x7610, R26 ;  /* 0x00007610001a7816 */ /* 0x001fe2000000001a */
[----:B------:R-:W-:Y:S06]  /*1a30*/  BRA `(.L_x_53828) ;  /* 0x0000000400107947 */ /* 0x000fec0003800000 */
.L_x_53841:
        /* <DEDUP_REMOVED lines=21> */
.L_x_53850:
[----:B------:R-:W-:Y:S05]  /*1b90*/  BSYNC B1 ;  /* 0x0000000000017941 */ /* 0x000fea0003800000 */
.L_x_53849:
[----:B------:R-:W-:Y:S01]  /*1ba0*/  LEA R5, R0, 0x37800000, 0x17 ;  /* 0x3780000000057811 */ /* 0x000fe200078eb8ff */
[----:B------:R-:W-:-:S05]  /*1bb0*/  IMAD.SHL.U32 R0, R3, 0x200000, RZ ;  /* 0x0020000003007824 */ /* 0x000fca00078e00ff */
[----:B------:R-:W-:-:S07]  /*1bc0*/  LOP3.LUT R0, R5, R0, R6, 0xfe, !PT ;  /* 0x0000000005007212 */ /* 0x000fce00078efe06 */
.L_x_53848:
[----:B------:R-:W-:Y:S05]  /*1bd0*/  BSYNC B0 ;  /* 0x0000000000007941 */ /* 0x000fea0003800000 */
.L_x_53847:
[----:B------:R-:W0:Y:S02]  /*1be0*/  F2I.FTZ.TRUNC.NTZ R0, R0 ;  /* 0x0000000000007305 */ /* 0x000e24000021f100 */
[----:B0-----:R-:W-:Y:S01]  /*1bf0*/  PRMT R26, R0, 0x7610, R26 ;  /* 0x00007610001a7816 */ /* 0x001fe2000000001a */
[----:B------:R-:W-:Y:S06]  /*1c00*/  BRA `(.L_x_53828) ;  /* 0x00000000009c7947 */ /* 0x000fec0003800000 */
.L_x_53840:
        /* <DEDUP_REMOVED lines=14> */
.L_x_53854:
[----:B------:R-:W-:Y:S05]  /*1cf0*/  BSYNC B0 ;  /* 0x0000000000007941 */ /* 0x000fea0003800000 */
.L_x_53853:
[----:B------:R-:W0:Y:S02]  /*1d00*/  F2I.FTZ.TRUNC.NTZ R0, R0 ;  /* 0x0000000000007305 */ /* 0x000e24000021f100 */
[----:B0-----:R-:W-:Y:S01]  /*1d10*/  PRMT R26, R0, 0x7610, R26 ;  /* 0x00007610001a7816 */ /* 0x001fe2000000001a */
[----:B------:R-:W-:Y:S06]  /*1d20*/  BRA `(.L_x_53828) ;  /* 0x0000000000547947 */ /* 0x000fec0003800000 */
.L_x_53827:
        /* <DEDUP_REMOVED lines=16> */
.L_x_53855:
[----:B------:R-:W-:Y:S01]  /*1e30*/  PRMT R26, RZ, 0x7610, R26 ;  /* 0x00007610ff1a7816 */ /* 0x000fe2000000001a */
[----:B------:R-:W-:Y:S06]  /*1e40*/  BRA `(.L_x_53828) ;  /* 0x00000000000c7947 */ /* 0x000fec0003800000 */
.L_x_53852:
[----:B------:R3:W5:Y:S01]  /*1e50*/  LDG.E.U8 R26, desc[UR36][R4.64] ;  /* 0x00000024041a7981 */ /* 0x000762000c1e1100 */
[----:B------:R-:W-:Y:S05]  /*1e60*/  BRA `(.L_x_53828) ;  /* 0x0000000000047947 */ /* 0x000fea0003800000 */
.L_x_53851:
[----:B------:R2:W5:Y:S02]  /*1e70*/  LDG.E.U8 R26, desc[UR36][R4.64] ;  /* 0x00000024041a7981 */ /* 0x000564000c1e1100 */
.L_x_53828:
[----:B------:R-:W-:-:S07]  /*1e80*/  VIADD R17, R17, 0x80 ;  /* 0x0000008011117836 */ /* 0x000fce0000000000 */
.L_x_53822:
[----:B------:R-:W-:Y:S05]  /*1e90*/  BSYNC B6 ;  /* 0x0000000000067941 */ /* 0x000fea0003800000 */
.L_x_53821:
        /* <DEDUP_REMOVED lines=25> */
.L_x_53861:
[----:B------:R0:W5:Y:S01]  /*2030*/  LDG.E.U8 R18, desc[UR36][R4.64] ;  /* 0x0000002404127981 */ /* 0x000162000c1e1100 */
[----:B------:R-:W-:Y:S05]  /*2040*/  BRA `(.L_x_53863) ;  /* 0x0000000c00547947 */ /* 0x000fea0003800000 */
.L_x_53860:
        /* <DEDUP_REMOVED lines=8> */
.L_x_53865:
[----:B------:R0:W5:Y:S01]  /*20d0*/  LDG.E.U8 R18, desc[UR36][R4.64] ;  /* 0x0000002404127981 */ /* 0x000162000c1e1100 */
[----:B------:R-:W-:Y:S05]  /*20e0*/  BRA `(.L_x_53863) ;  /* 0x0000000c002c7947 */ /* 0x000fea0003800000 */
.L_x_53864:
[----:B------:R0:W5:Y:S01]  /*20f0*/  LDG.E.U16 R18, desc[UR36][R4.64] ;  /* 0x0000002404127981 */ /* 0x000162000c1e1500 */
[----:B------:R-:W-:Y:S05]  /*2100*/  BRA `(.L_x_53863) ;  /* 0x0000000c00247947 */ /* 0x000fea0003800000 */
.L_x_53859:
        /* <DEDUP_REMOVED lines=9> */
.L_x_53867:
[----:B------:R-:W2:Y:S02]  /*21a0*/  LDG.E.U16 R0, desc[UR36][R4.64] ;  /* 0x0000002404007981 */ /* 0x000ea4000c1e1500 */
[----:B--2---:R-:W-:-:S06]  /*21b0*/  HADD2.F32 R0, -RZ, R0.H0_H0 ;  /* 0x20000000ff007230 */ /* 0x004fcc0000004100 */
[----:B------:R-:W0:Y:S02]  /*21c0*/  F2I.FTZ.TRUNC.NTZ R0, R0 ;  /* 0x0000000000007305 */ /* 0x000e24000021f100 */
[----:B0-----:R-:W-:Y:S01]  /*21d0*/  PRMT R18, R0, 0x7610, R18 ;  /* 0x0000761000127816 */ /* 0x001fe20000000012 */
[----:B------:R-:W-:Y:S06]  /*21e0*/  BRA `(.L_x_53863) ;  /* 0x0000000800ec7947 */ /* 0x000fec0003800000 */
.L_x_53866:
        /* <DEDUP_REMOVED lines=9> */
.L_x_53869:
[----:B------:R-:W2:Y:S02]  /*2280*/  LDG.E.U16 R4, desc[UR36][R4.64] ;  /* 0x0000002404047981 */ /* 0x000ea4000c1e1500 */
[----:B--2---:R-:W-:-:S06]  /*2290*/  HADD2.F32 R0, -RZ, R4.H0_H0 ;  /* 0x20000004ff007230 */ /* 0x004fcc0000004100 */
[----:B------:R-:W0:Y:S02]  /*22a0*/  F2I.FTZ.TRUNC.NTZ R0, R0 ;  /* 0x0000000000007305 */ /* 0x000e24000021f100 */
[----:B0-----:R-:W-:Y:S01]  /*22b0*/  PRMT R18, R0, 0x7610, R18 ;  /* 0x0000761000127816 */ /* 0x001fe20000000012 */
[----:B------:R-:W-:Y:S06]  /*22c0*/  BRA `(.L_x_53863) ;  /* 0x0000000800b47947 */ /* 0x000fec0003800000 */
.L_x_53868:
[----:B------:R-:W2:Y:S02]  /*22d0*/  LDG.E.64 R4, desc[UR36][R4.64] ;  /* 0x0000002404047981 */ /* 0x000ea4000c1e1b00 */
[----:B--2---:R0:W1:Y:S01]  /*22e0*/  F2I.F64.TRUNC R18, R4 ;  /* 0x0000000400127311 */ /* 0x004062000030d100 */
[----:B------:R-:W-:Y:S05]  /*22f0*/  BRA `(.L_x_53863) ;  /* 0x0000000800a87947 */ /* 0x000fea0003800000 */
.L_x_53858:
        /* <DEDUP_REMOVED lines=12> */
.L_x_53872:
[----:B------:R-:W2:Y:S02]  /*23c0*/  LDG.E.64 R4, desc[UR36][R4.64] ;  /* 0x0000002404047981 */ /* 0x000ea4000c1e1b00 */
[----:B--2---:R3:W4:Y:S01]  /*23d0*/  F2I.F64.TRUNC R18, R4 ;  /* 0x0000000400127311 */ /* 0x004722000030d100 */
[----:B------:R-:W-:Y:S05]  /*23e0*/  BRA `(.L_x_53863) ;  /* 0x00000008006c7947 */ /* 0x000fea0003800000 */
.L_x_53871:
        /* <DEDUP_REMOVED lines=28> */
.L_x_53874:
        /* <DEDUP_REMOVED lines=15> */
.L_x_53873:
[----:B------:R-:W2:Y:S02]  /*26a0*/  LDG.E.U16 R0, desc[UR36][R4.64] ;  /* 0x0000002404007981 */ /* 0x000ea4000c1e1500 */
[----:B--2---:R-:W-:-:S06]  /*26b0*/  IMAD.U32 R0, R0, 0x10000, RZ ;  /* 0x0001000000007824 */ /* 0x004fcc00078e00ff */
[----:B------:R-:W0:Y:S02]  /*26c0*/  F2I.FTZ.TRUNC.NTZ R0, R0 ;  /* 0x0000000000007305 */ /* 0x000e24000021f100 */
[----:B0-----:R-:W-:Y:S01]  /*26d0*/  PRMT R18, R0, 0x7610, R18 ;  /* 0x0000761000127816 */ /* 0x001fe20000000012 */
[----:B------:R-:W-:Y:S06]  /*26e0*/  BRA `(.L_x_53863) ;  /* 0x0000000400ac7947 */ /* 0x000fec0003800000 */
.L_x_53870:
        /* <DEDUP_REMOVED lines=10> */
.L_x_53877:
        /* <DEDUP_REMOVED lines=21> */
.L_x_53881:
[----:B------:R-:W-:Y:S05]  /*28e0*/  BSYNC B1 ;  /* 0x0000000000017941 */ /* 0x000fea0003800000 */
.L_x_53880:
[----:B------:R-:W-:Y:S01]  /*28f0*/  LEA R5, R0, 0x3b800000, 0x17 ;  /* 0x3b80000000057811 */ /* 0x000fe200078eb8ff */
[----:B------:R-:W-:-:S05]  /*2900*/  IMAD.SHL.U32 R0, R3, 0x100000, RZ ;  /* 0x0010000003007824 */ /* 0x000fca00078e00ff */
[----:B------:R-:W-:-:S07]  /*2910*/  LOP3.LUT R0, R5, R0, R6, 0xfe, !PT ;  /* 0x0000000005007212 */ /* 0x000fce00078efe06 */
.L_x_53879:
[----:B------:R-:W-:Y:S05]  /*2920*/  BSYNC B0 ;  /* 0x0000000000007941 */ /* 0x000fea0003800000 */
.L_x_53878:
[----:B------:R-:W0:Y:S02]  /*2930*/  F2I.FTZ.TRUNC.NTZ R0, R0 ;  /* 0x0000000000007305 */ /* 0x000e24000021f100 */
[----:B0-----:R-:W-:Y:S01]  /*2940*/  PRMT R18, R0, 0x7610, R18 ;  /* 0x0000761000127816 */ /* 0x001fe20000000012 */
[----:B------:R-:W-:Y:S06]  /*2950*/  BRA `(.L_x_53863) ;  /* 0x0000000400107947 */ /* 0x000fec0003800000 */
.L_x_53876:
        /* <DEDUP_REMOVED lines=21> */
.L_x_53885:
[----:B------:R-:W-:Y:S05]  /*2ab0*/  BSYNC B1 ;  /* 0x0000000000017941 */ /* 0x000fea0003800000 */
.L_x_53884:
[----:B------:R-:W-:Y:S01]  /*2ac0*/  LEA R5, R0, 0x37800000, 0x17 ;  /* 0x3780000000057811 */ /* 0x000fe200078eb8ff */
[----:B------:R-:W-:-:S05]  /*2ad0*/  IMAD.SHL.U32 R0, R3, 0x200000, RZ ;  /* 0x0020000003007824 */ /* 0x000fca00078e00ff */
[----:B------:R-:W-:-:S07]  /*2ae0*/  LOP3.LUT R0, R5, R0, R6, 0xfe, !PT ;  /* 0x0000000005007212 */ /* 0x000fce00078efe06 */
.L_x_53883:
[----:B------:R-:W-:Y:S05]  /*2af0*/  BSYNC B0 ;  /* 0x0000000000007941 */ /* 0x000fea0003800000 */
.L_x_53882:
[----:B------:R-:W0:Y:S02]  /*2b00*/  F2I.FTZ.TRUNC.NTZ R0, R0 ;  /* 0x0000000000007305 */ /* 0x000e24000021f100 */
[----:B0-----:R-:W-:Y:S01]  /*2b10*/  PRMT R18, R0, 0x7610, R18 ;  /* 0x0000761000127816 */ /* 0x001fe20000000012 */
[----:B------:R-:W-:Y:S06]  /*2b20*/  BRA `(.L_x_53863) ;  /* 0x00000000009c7947 */ /* 0x000fec0003800000 */
.L_x_53875:
        /* <DEDUP_REMOVED lines=14> */
.L_x_53889:
[----:B------:R-:W-:Y:S05]  /*2c10*/  BSYNC B0 ;  /* 0x0000000000007941 */ /* 0x000fea0003800000 */
.L_x_53888:
[----:B------:R-:W0:Y:S02]  /*2c20*/  F2I.FTZ.TRUNC.NTZ R0, R0 ;  /* 0x0000000000007305 */ /* 0x000e24000021f100 */
[----:B0-----:R-:W-:Y:S01]  /*2c30*/  PRMT R18, R0, 0x7610, R18 ;  /* 0x0000761000127816 */ /* 0x001fe20000000012 */
[----:B------:R-:W-:Y:S06]  /*2c40*/  BRA `(.L_x_53863) ;  /* 0x0000000000547947 */ /* 0x000fec0003800000 */
.L_x_53862:
        /* <DEDUP_REMOVED lines=16> */
.L_x_53890:
[----:B------:R-:W-:Y:S01]  /*2d50*/  PRMT R18, RZ, 0x7610, R18 ;  /* 0x00007610ff127816 */ /* 0x000fe20000000012 */
[----:B------:R-:W-:Y:S06]  /*2d60*/  BRA `(.L_x_53863) ;  /* 0x00000000000c7947 */ /* 0x000fec0003800000 */
.L_x_53887:
[----:B------:R2:W5:Y:S01]  /*2d70*/  LDG.E.U8 R18, desc[UR36][R4.64] ;  /* 0x0000002404127981 */ /* 0x000562000c1e1100 */
[----:B------:R-:W-:Y:S05]  /*2d80*/  BRA `(.L_x_53863) ;  /* 0x0000000000047947 */ /* 0x000fea0003800000 */
.L_x_53886:
[----:B------:R1:W5:Y:S02]  /*2d90*/  LDG.E.U8 R18, desc[UR36][R4.64] ;  /* 0x0000002404127981 */ /* 0x000364000c1e1100 */
.L_x_53863:
[----:B------:R-:W-:-:S07]  /*2da0*/  VIADD R17, R17, 0x80 ;  /* 0x0000008011117836 */ /* 0x000fce0000000000 */
.L_x_53857:
[----:B------:R-:W-:Y:S05]  /*2db0*/  BSYNC B6 ;  /* 0x0000000000067941 */ /* 0x000fea0003800000 */
.L_x_53856:
        /* <DEDUP_REMOVED lines=23> */
.L_x_53896:
[----:B------:R0:W5:Y:S01]  /*2f30*/  LDG.E.U8 R19, desc[UR36][R4.64] ;  /* 0x0000002404137981 */ /* 0x000162000c1e1100 */
[----:B------:R-:W-:Y:S05]  /*2f40*/  BRA `(.L_x_53892) ;  /* 0x0000000c00507947 */ /* 0x000fea0003800000 */
.L_x_53895:
        /* <DEDUP_REMOVED lines=8> */
.L_x_53899:
[----:B------:R0:W5:Y:S01]  /*2fd0*/  LDG.E.U8 R19, desc[UR36][R4.64] ;  /* 0x0000002404137981 */ /* 0x000162000c1e1100 */
[----:B------:R-:W-:Y:S05]  /*2fe0*/  BRA `(.L_x_53892) ;  /* 0x0000000c00287947 */ /* 0x000fea0003800000 */
.L_x_53898:
[----:B------:R0:W5:Y:S01]  /*2ff0*/  LDG.E.U16 R19, desc[UR36][R4.64] ;  /* 0x0000002404137981 */ /* 0x000162000c1e1500 */
[----:B------:R-:W-:Y:S05]  /*3000*/  BRA `(.L_x_53892) ;  /* 0x0000000c00207947 */ /* 0x000fea0003800000 */
.L_x_53894:
        /* <DEDUP_REMOVED lines=9> */
.L_x_53901:
[----:B------:R-:W2:Y:S02]  /*30a0*/  LDG.E.U16 R0, desc[UR36][R4.64] ;  /* 0x0000002404007981 */ /* 0x000ea4000c1e1500 */
[----:B--2---:R-:W-:-:S06]  /*30b0*/  HADD2.F32 R0, -RZ, R0.H0_H0 ;  /* 0x20000000ff007230 */ /* 0x004fcc0000004100 */
[----:B------:R-:W0:Y:S02]  /*30c0*/  F2I.FTZ.TRUNC.NTZ R0, R0 ;  /* 0x0000000000007305 */ /* 0x000e24000021f100 */
[----:B0-----:R-:W-:Y:S01]  /*30d0*/  PRMT R19, R0, 0x7610, R19 ;  /* 0x0000761000137816 */ /* 0x001fe20000000013 */
[----:B------:R-:W-:Y:S06]  /*30e0*/  BRA `(.L_x_53892) ;  /* 0x0000000800e87947 */ /* 0x000fec0003800000 */
.L_x_53900:
        /* <DEDUP_REMOVED lines=9> */
.L_x_53903:
[----:B------:R-:W2:Y:S02]  /*3180*/  LDG.E.U16 R4, desc[UR36][R4.64] ;  /* 0x0000002404047981 */ /* 0x000ea4000c1e1500 */
[----:B--2---:R-:W-:-:S06]  /*3190*/  HADD2.F32 R0, -RZ, R4.H0_H0 ;  /* 0x20000004ff007230 */ /* 0x004fcc0000004100 */
[----:B------:R-:W0:Y:S02]  /*31a0*/  F2I.FTZ.TRUNC.NTZ R0, R0 ;  /* 0x0000000000007305 */ /* 0x000e24000021f100 */
[----:B0-----:R-:W-:Y:S01]  /*31b0*/  PRMT R19, R0, 0x7610, R19 ;  /* 0x0000761000137816 */ /* 0x001fe20000000013 */
[----:B------:R-:W-:Y:S06]  /*31c0*/  BRA `(.L_x_53892) ;  /* 0x0000000800b07947 */ /* 0x000fec0003800000 */
.L_x_53902:
[----:B------:R-:W2:Y:S02]  /*31d0*/  LDG.E.64 R4, desc[UR36][R4.64] ;  /* 0x0000002404047981 */ /* 0x000ea4000c1e1b00 */
[----:B--2---:R0:W1:Y:S01]  /*31e0*/  F2I.F64.TRUNC R19, R4 ;  /* 0x0000000400137311 */ /* 0x004062000030d100 */
[----:B------:R-:W-:Y:S05]  /*31f0*/  BRA `(.L_x_53892) ;  /* 0x0000000800a47947 */ /* 0x000fea0003800000 */
.L_x_53893:
        /* <DEDUP_REMOVED lines=12> */
.L_x_53906:
[----:B------:R-:W2:Y:S02]  /*32c0*/  LDG.E.64 R4, desc[UR36][R4.64] ;  /* 0x0000002404047981 */ /* 0x000ea4000c1e1b00 */
[----:B--2---:R0:W1:Y:S01]  /*32d0*/  F2I.F64.TRUNC R19, R4 ;  /* 0x0000000400137311 */ /* 0x004062000030d100 */
[----:B------:R-:W-:Y:S05]  /*32e0*/  BRA `(.L_x_53892) ;  /* 0x0000000800687947 */ /* 0x000fea0003800000 */
.L_x_53905:
        /* <DEDUP_REMOVED lines=28> */
.L_x_53908:
        /* <DEDUP_REMOVED lines=15> */
.L_x_53907:
[----:B------:R-:W2:Y:S02]  /*35a0*/  LDG.E.U16 R0, desc[UR36][R4.64] ;  /* 0x0000002404007981 */ /* 0x000ea4000c1e1500 */
[----:B--2---:R-:W-:-:S06]  /*35b0*/  IMAD.U32 R0, R0, 0x10000, RZ ;  /* 0x0001000000007824 */ /* 0x004fcc00078e00ff */
[----:B------:R-:W0:Y:S02]  /*35c0*/  F2I.FTZ.TRUNC.NTZ R0, R0 ;  /* 0x0000000000007305 */ /* 0x000e24000021f100 */
[----:B0-----:R-:W-:Y:S01]  /*35d0*/  PRMT R19, R0, 0x7610, R19 ;  /* 0x0000761000137816 */ /* 0x001fe20000000013 */
[----:B------:R-:W-:Y:S06]  /*35e0*/  BRA `(.L_x_53892) ;  /* 0x0000000400a87947 */ /* 0x000fec0003800000 */
.L_x_53904:
        /* <DEDUP_REMOVED lines=10> */
.L_x_53911:
        /* <DEDUP_REMOVED lines=21> */
.L_x_53915:
[----:B------:R-:W-:Y:S05]  /*37e0*/  BSYNC B1 ;  /* 0x0000000000017941 */ /* 0x000fea0003800000 */
.L_x_53914:
[----:B------:R-:W-:Y:S01]  /*37f0*/  LEA R5, R0, 0x3b800000, 0x17 ;  /* 0x3b80000000057811 */ /* 0x000fe200078eb8ff */
[----:B------:R-:W-:-:S05]  /*3800*/  IMAD.SHL.U32 R0, R3, 0x100000, RZ ;  /* 0x0010000003007824 */ /* 0x000fca00078e00ff */
[----:B------:R-:W-:-:S07]  /*3810*/  LOP3.LUT R0, R5, R0, R6, 0xfe, !PT ;  /* 0x0000000005007212 */ /* 0x000fce00078efe06 */
.L_x_53913:
[----:B------:R-:W-:Y:S05]  /*3820*/  BSYNC B0 ;  /* 0x0000000000007941 */ /* 0x000fea0003800000 */
.L_x_53912:
[----:B------:R-:W0:Y:S02]  /*3830*/  F2I.FTZ.TRUNC.NTZ R0, R0 ;  /* 0x0000000000007305 */ /* 0x000e24000021f100 */
[----:B0-----:R-:W-:Y:S01]  /*3840*/  PRMT R19, R0, 0x7610, R19 ;  /* 0x0000761000137816 */ /* 0x001fe20000000013 */
[----:B------:R-:W-:Y:S06]  /*3850*/  BRA `(.L_x_53892) ;  /* 0x00000004000c7947 */ /* 0x000fec0003800000 */
.L_x_53910:
        /* <DEDUP_REMOVED lines=21> */
.L_x_53919:
[----:B------:R-:W-:Y:S05]  /*39b0*/  BSYNC B1 ;  /* 0x0000000000017941 */ /* 0x000fea0003800000 */
.L_x_53918:
[----:B------:R-:W-:Y:S01]  /*39c0*/  LEA R5, R0, 0x37800000, 0x17 ;  /* 0x3780000000057811 */ /* 0x000fe200078eb8ff */
[----:B------:R-:W-:-:S05]  /*39d0*/  IMAD.SHL.U32 R0, R3, 0x200000, RZ ;  /* 0x0020000003007824 */ /* 0x000fca00078e00ff */
[----:B------:R-:W-:-:S07]  /*39e0*/  LOP3.LUT R0, R5, R0, R6, 0xfe, !PT ;  /* 0x0000000005007212 */ /* 0x000fce00078efe06 */
.L_x_53917:
[----:B------:R-:W-:Y:S05]  /*39f0*/  BSYNC B0 ;  /* 0x0000000000007941 */ /* 0x000fea0003800000 */
.L_x_53916:
[----:B------:R-:W0:Y:S02]  /*3a00*/  F2I.FTZ.TRUNC.NTZ R0, R0 ;  /* 0x0000000000007305 */ /* 0x000e24000021f100 */
[----:B0-----:R-:W-:Y:S01]  /*3a10*/  PRMT R19, R0, 0x7610, R19 ;  /* 0x0000761000137816 */ /* 0x001fe20000000013 */
[----:B------:R-:W-:Y:S06]  /*3a20*/  BRA `(.L_x_53892) ;  /* 0x0000000000987947 */ /* 0x000fec0003800000 */
.L_x_53909:
        /* <DEDUP_REMOVED lines=14> */
.L_x_53923:
[----:B------:R-:W-:Y:S05]  /*3b10*/  BSYNC B0 ;  /* 0x0000000000007941 */ /* 0x000fea0003800000 */
.L_x_53922:
[----:B------:R-:W0:Y:S02]  /*3b20*/  F2I.FTZ.TRUNC.NTZ R0, R0 ;  /* 0x0000000000007305 */ /* 0x000e24000021f100 */
[----:B0-----:R-:W-:Y:S01]  /*3b30*/  PRMT R19, R0, 0x7610, R19 ;  /* 0x0000761000137816 */ /* 0x001fe20000000013 */
[----:B------:R-:W-:Y:S06]  /*3b40*/  BRA `(.L_x_53892) ;  /* 0x0000000000507947 */ /* 0x000fec0003800000 */
.L_x_53897:
        /* <DEDUP_REMOVED lines=16> */
.L_x_53924:
[----:B------:R-:W-:Y:S05]  /*3c50*/  BRA `(.L_x_53892) ;  /* 0x00000000000c7947 */ /* 0x000fea0003800000 */
.L_x_53921:
[----:B------:R0:W5:Y:S01]  /*3c60*/  LDG.E.U8 R19, desc[UR36][R4.64] ;  /* 0x0000002404137981 */ /* 0x000162000c1e1100 */
[----:B------:R-:W-:Y:S05]  /*3c70*/  BRA `(.L_x_53892) ;  /* 0x0000000000047947 */ /* 0x000fea0003800000 */
.L_x_53920:
[----:B------:R0:W5:Y:S02]  /*3c80*/  LDG.E.U8 R19, desc[UR36][R4.64] ;  /* 0x0000002404137981 */ /* 0x000164000c1e1100 */
.L_x_53892:
[----:B------:R-:W-:Y:S05]  /*3c90*/  BSYNC B6 ;  /* 0x0000000000067941 */ /* 0x000fea0003800000 */
.L_x_53891:
        /* <DEDUP_REMOVED lines=43> */
.L_x_53926:
[----:B------:R-:W-:Y:S05]  /*3f50*/  BSYNC B0 ;  /* 0x0000000000007941 */ /* 0x000fea0003800000 */
.L_x_53925:
[----:B------:R-:W-:Y:S04]  /*3f60*/  BSSY B0, `(.L_x_53927) ;  /* 0x0000021000007945 */ /* 0x000fe80003800000 */
[----:B------:R-:W-:Y:S05]  /*3f70*/  @P4 BRA `(.L_x_53928) ;  /* 0x00000000007c4947 */ /* 0x000fea0003800000 */
[-C--:B------:R-:W-:Y:S02]  /*3f80*/  IABS R6, R0.reuse ;  /* 0x0000000000067213 */ /* 0x080fe40000000000 */
[----:B-----5:R-:W-:Y:S02]  /*3f90*/  LOP3.LUT R26, R26, 0xffff, RZ, 0xc0, !PT ;  /* 0x0000ffff1a1a7812 */ /* 0x020fe400078ec0ff */
[----:B------:R-:W0:Y:S01]  /*3fa0*/  I2F.RP R8, R6 ;  /* 0x0000000600087306 */ /* 0x000e220000209400 */
[----:B------:R-:W-:Y:S02]  /*3fb0*/  IABS R11, R0 ;  /* 0x00000000000b7213 */ /* 0x000fe40000000000 */
[----:B------:R-:W-:Y:S02]  /*3fc0*/  PRMT R7, R26, 0x8880, RZ ;  /* 0x000088801a077816 */ /* 0x000fe400000000ff */
[----:B------:R-:W-:Y:S02]  /*3fd0*/  ISETP.NE.AND P5, PT, R24, RZ, PT ;  /* 0x000000ff1800720c */ /* 0x000fe40003fa5270 */
[----:B------:R-:W-:-:S02]  /*3fe0*/  IABS R10, R7 ;  /* 0x00000007000a7213 */ /* 0x000fc40000000000 */
[----:B------:R-:W-:Y:S01]  /*3ff0*/  ISETP.GE.AND P4, PT, R7, RZ, PT ;  /* 0x000000ff0700720c */ /* 0x000fe20003f86270 */
        /* <DEDUP_REMOVED lines=23> */
.L_x_53928:
[----:B------:R-:W-:Y:S05]  /*4170*/  BSYNC B0 ;  /* 0x0000000000007941 */ /* 0x000fea0003800000 */
.L_x_53927:
        /* <DEDUP_REMOVED lines=33> */
.L_x_53930:
[----:B------:R-:W-:Y:S05]  /*4390*/  BSYNC B0 ;  /* 0x0000000000007941 */ /* 0x000fea0003800000 */
.L_x_53929:
        /* <DEDUP_REMOVED lines=33> */
.L_x_53932:
[----:B------:R-:W-:Y:S05]  /*45b0*/  BSYNC B0 ;  /* 0x0000000000007941 */ /* 0x000fea0003800000 */
.L_x_53931:
        /* <DEDUP_REMOVED lines=22> */
.L_x_53938:
[----:B------:R4:W-:Y:S01]  /*4720*/  STG.E.U8 desc[UR36][R8.64], R3 ;  /* 0x0000000308007986 */ /* 0x0009e2000c101124 */
[----:B------:R-:W-:Y:S01]  /*4730*/  IMAD.MOV.U32 R25, RZ, RZ, R23 ;  /* 0x000000ffff197224 */ /* 0x000fe200078e0017 */
[----:B------:R-:W-:Y:S06]  /*4740*/  BRA `(.L_x_53934) ;  /* 0x0000000c00ec7947 */ /* 0x000fec0003800000 */
.L_x_53937:
        /* <DEDUP_REMOVED lines=13> */
.L_x_53941:
[----:B------:R-:W-:Y:S01]  /*4820*/  LOP3.LUT R3, R3, 0xffff, RZ, 0xc0, !PT ;  /* 0x0000ffff03037812 */ /* 0x000fe200078ec0ff */
[----:B------:R-:W-:-:S03]  /*4830*/  IMAD.MOV.U32 R25, RZ, RZ, R23 ;  /* 0x000000ffff197224 */ /* 0x000fc600078e0017 */
[----:B------:R-:W-:-:S05]  /*4840*/  PRMT R3, R3, 0x8880, RZ ;  /* 0x0000888003037816 */ /* 0x000fca00000000ff */
[----:B------:R2:W-:Y:S01]  /*4850*/  STG.E desc[UR36][R8.64], R3 ;  /* 0x0000000308007986 */ /* 0x0005e2000c101924 */
[----:B------:R-:W-:Y:S05]  /*4860*/  BRA `(.L_x_53934) ;  /* 0x0000000c00a47947 */ /* 0x000fea0003800000 */
.L_x_53940:
[----:B------:R-:W-:Y:S01]  /*4870*/  PRMT R3, R3, 0x8880, RZ ;  /* 0x0000888003037816 */ /* 0x000fe200000000ff */
[----:B------:R-:W-:-:S03]  /*4880*/  IMAD.MOV.U32 R25, RZ, RZ, R23 ;  /* 0x000000ffff197224 */ /* 0x000fc600078e0017 */
[----:B------:R-:W-:-:S05]  /*4890*/  PRMT R3, R3, 0x7710, RZ ;  /* 0x0000771003037816 */ /* 0x000fca00000000ff */
[----:B------:R0:W-:Y:S01]  /*48a0*/  STG.E.U16 desc[UR36][R8.64], R3 ;  /* 0x0000000308007986 */ /* 0x0001e2000c101524 */
[----:B------:R-:W-:Y:S05]  /*48b0*/  BRA `(.L_x_53934) ;  /* 0x0000000c00907947 */ /* 0x000fea0003800000 */
.L_x_53936:
        /* <DEDUP_REMOVED lines=10> */
.L_x_53943:
[----:B------:R-:W0:Y:S01]  /*4960*/  I2F.S8 R0, R3 ;  /* 0x0000000300007306 */ /* 0x000e220000001400 */
[----:B------:R-:W-:Y:S01]  /*4970*/  IMAD.MOV.U32 R25, RZ, RZ, R23 ;  /* 0x000000ffff197224 */ /* 0x000fe200078e0017 */
[----:B0-----:R-:W-:-:S05]  /*4980*/  F2FP.F16.F32.PACK_AB R0, RZ, R0 ;  /* 0x00000000ff00723e */ /* 0x001fca00000000ff */
[----:B------:R0:W-:Y:S01]  /*4990*/  STG.E.U16 desc[UR36][R8.64], R0 ;  /* 0x0000000008007986 */ /* 0x0001e2000c101524 */
[----:B------:R-:W-:Y:S05]  /*49a0*/  BRA `(.L_x_53934) ;  /* 0x0000000c00547947 */ /* 0x000fea0003800000 */
.L_x_53942:
        /* <DEDUP_REMOVED lines=11> */
.L_x_53945:
[----:B------:R-:W0:Y:S01]  /*4a60*/  I2F.S8 R3, R3 ;  /* 0x0000000300037306 */ /* 0x000e220000001400 */
[----:B------:R-:W-:Y:S01]  /*4a70*/  IMAD.MOV.U32 R25, RZ, RZ, R23 ;  /* 0x000000ffff197224 */ /* 0x000fe200078e0017 */
[----:B0-----:R-:W-:-:S04]  /*4a80*/  F2FP.F16.F32.PACK_AB R3, RZ, R3 ;  /* 0x00000003ff03723e */ /* 0x001fc800000000ff */
[----:B------:R-:W-:-:S05]  /*4a90*/  PRMT R3, R3, 0x5410, RZ ;  /* 0x0000541003037816 */ /* 0x000fca00000000ff */
[----:B------:R0:W-:Y:S01]  /*4aa0*/  STG.E desc[UR36][R8.64], R3 ;  /* 0x0000000308007986 */ /* 0x0001e2000c101924 */
[----:B------:R-:W-:Y:S05]  /*4ab0*/  BRA `(.L_x_53934) ;  /* 0x0000000c00107947 */ /* 0x000fea0003800000 */
.L_x_53944:
[----:B------:R-:W-:Y:S01]  /*4ac0*/  PRMT R4, R3, 0x8880, RZ ;  /* 0x0000888003047816 */ /* 0x000fe200000000ff */
[----:B------:R-:W-:-:S03]  /*4ad0*/  IMAD.MOV.U32 R25, RZ, RZ, R23 ;  /* 0x000000ffff197224 */ /* 0x000fc600078e0017 */
[----:B------:R-:W-:-:S06]  /*4ae0*/  PRMT R4, R4, 0x7710, RZ ;  /* 0x0000771004047816 */ /* 0x000fcc00000000ff */
[----:B------:R-:W0:Y:S02]  /*4af0*/  I2F.F64.S16 R4, R4 ;  /* 0x0000000400047312 */ /* 0x000e240000101c00 */
[----:B0-----:R0:W-:Y:S01]  /*4b00*/  STG.E.64 desc[UR36][R8.64], R4 ;  /* 0x0000000408007986 */ /* 0x0011e2000c101b24 */
[----:B------:R-:W-:Y:S05]  /*4b10*/  BRA `(.L_x_53934) ;  /* 0x0000000800f87947 */ /* 0x000fea0003800000 */
.L_x_53935:
        /* <DEDUP_REMOVED lines=13> */
.L_x_53948:
[----:B------:R-:W-:Y:S02]  /*4bf0*/  PRMT R4, R3, 0x8880, RZ ;  /* 0x0000888003047816 */ /* 0x000fe400000000ff */
[----:B------:R-:W-:Y:S01]  /*4c00*/  CS2R R6, SRZ ;  /* 0x0000000000067805 */ /* 0x000fe2000001ff00 */
[----:B------:R-:W-:Y:S01]  /*4c10*/  IMAD.MOV.U32 R25, RZ, RZ, R23 ;  /* 0x000000ffff197224 */ /* 0x000fe200078e0017 */
[----:B------:R-:W-:-:S06]  /*4c20*/  PRMT R4, R4, 0x7710, RZ ;  /* 0x0000771004047816 */ /* 0x000fcc00000000ff */
[----:B------:R-:W0:Y:S02]  /*4c30*/  I2F.F64.S16 R4, R4 ;  /* 0x0000000400047312 */ /* 0x000e240000101c00 */
[----:B0-----:R0:W-:Y:S01]  /*4c40*/  STG.E.128 desc[UR36][R8.64], R4 ;  /* 0x0000000408007986 */ /* 0x0011e2000c101d24 */
[----:B------:R-:W-:Y:S05]  /*4c50*/  BRA `(.L_x_53934) ;  /* 0x0000000800a87947 */ /* 0x000fea0003800000 */
.L_x_53947:
        /* <DEDUP_REMOVED lines=21> */
.L_x_53952:
[----:B------:R-:W-:Y:S05]  /*4db0*/  BSYNC B0 ;  /* 0x0000000000007941 */ /* 0x000fea0003800000 */
.L_x_53951:
[----:B------:R-:W-:Y:S01]  /*4dc0*/  LOP3.LUT R5, R0, R5, RZ, 0xfc, !PT ;  /* 0x0000000500057212 */ /* 0x000fe200078efcff */
[----:B------:R-:W-:-:S04]  /*4dd0*/  IMAD.MOV.U32 R25, RZ, RZ, R23 ;  /* 0x000000ffff197224 */ /* 0x000fc800078e0017 */
[----:B------:R0:W-:Y:S01]  /*4de0*/  STG.E.U8 desc[UR36][R8.64], R5 ;  /* 0x0000000508007986 */ /* 0x0001e2000c101124 */
[----:B------:R-:W-:Y:S05]  /*4df0*/  BRA `(.L_x_53934) ;  /* 0x0000000800407947 */ /* 0x000fea0003800000 */
.L_x_53950:
        /* <DEDUP_REMOVED lines=13> */
.L_x_53954:
[----:B------:R-:W-:Y:S01]  /*4ed0*/  IMAD.MOV.U32 R0, RZ, RZ, 0x7f ;  /* 0x0000007fff007424 */ /* 0x000fe200078e00ff */
[----:B------:R-:W-:-:S04]  /*4ee0*/  ISETP.GT.U32.AND P0, PT, R4, 0x7f800000, PT ;  /* 0x7f8000000400780c */ /* 0x000fc80003f04070 */
[----:B------:R-:W-:-:S09]  /*4ef0*/  SEL R0, R0, 0x7c, P0 ;  /* 0x0000007c00007807 */ /* 0x000fd20000000000 */
.L_x_53955:
[----:B------:R-:W-:Y:S05]  /*4f00*/  BSYNC B0 ;  /* 0x0000000000007941 */ /* 0x000fea0003800000 */
.L_x_53953:
[----:B------:R-:W-:Y:S01]  /*4f10*/  LOP3.LUT R3, R5, 0x80000000, RZ, 0xc0, !PT ;  /* 0x8000000005037812 */ /* 0x000fe200078ec0ff */
[----:B------:R-:W-:-:S03]  /*4f20*/  IMAD.MOV.U32 R25, RZ, RZ, R23 ;  /* 0x000000ffff197224 */ /* 0x000fc600078e0017 */
[----:B------:R-:W-:-:S04]  /*4f30*/  SHF.R.U32.HI R3, RZ, 0x18, R3 ;  /* 0x00000018ff037819 */ /* 0x000fc80000011603 */
[----:B------:R-:W-:-:S05]  /*4f40*/  LOP3.LUT R3, R0, R3, RZ, 0xfc, !PT ;  /* 0x0000000300037212 */ /* 0x000fca00078efcff */
[----:B------:R0:W-:Y:S01]  /*4f50*/  STG.E.U8 desc[UR36][R8.64], R3 ;  /* 0x0000000308007986 */ /* 0x0001e2000c101124 */
[----:B------:R-:W-:Y:S05]  /*4f60*/  BRA `(.L_x_53934) ;  /* 0x0000000400e47947 */ /* 0x000fea0003800000 */
.L_x_53949:
[----:B------:R-:W0:Y:S01]  /*4f70*/  I2F.S8 R0, R3 ;  /* 0x0000000300007306 */ /* 0x000e220000001400 */
[----:B------:R-:W-:Y:S01]  /*4f80*/  IMAD.MOV.U32 R25, RZ, RZ, R23 ;  /* 0x000000ffff197224 */ /* 0x000fe200078e0017 */
[----:B0-----:R-:W-:-:S05]  /*4f90*/  F2FP.BF16.F32.PACK_AB R0, RZ, R0 ;  /* 0x00000000ff00723e */ /* 0x001fca00000010ff */
[----:B------:R0:W-:Y:S01]  /*4fa0*/  STG.E.U16 desc[UR36][R8.64], R0 ;  /* 0x0000000008007986 */ /* 0x0001e2000c101524 */
[----:B------:R-:W-:Y:S05]  /*4fb0*/  BRA `(.L_x_53934) ;  /* 0x0000000400d07947 */ /* 0x000fea0003800000 */
.L_x_53946:
        /* <DEDUP_REMOVED lines=13> */
.L_x_53958:
        /* <DEDUP_REMOVED lines=17> */
.L_x_53961:
[----:B------:R-:W-:-:S04]  /*51a0*/  LOP3.LUT R3, R3, 0x80000000, RZ, 0xc0, !PT ;  /* 0x8000000003037812 */ /* 0x000fc800078ec0ff */
[----:B------:R-:W-:-:S04]  /*51b0*/  SHF.R.U32.HI R3, RZ, 0x18, R3 ;  /* 0x00000018ff037819 */ /* 0x000fc80000011603 */
[----:B------:R-:W-:-:S04]  /*51c0*/  LOP3.LUT R0, R0, R3, RZ, 0xfc, !PT ;  /* 0x0000000300007212 */ /* 0x000fc800078efcff */
[----:B------:R-:W-:-:S07]  /*51d0*/  PRMT R4, R0, 0x7610, R4 ;  /* 0x0000761000047816 */ /* 0x000fce0000000004 */
.L_x_53960:
[----:B------:R-:W-:Y:S05]  /*51e0*/  BSYNC B0 ;  /* 0x0000000000007941 */ /* 0x000fea0003800000 */
.L_x_53959:
[----:B------:R0:W-:Y:S01]  /*51f0*/  STG.E.U8 desc[UR36][R8.64], R4 ;  /* 0x0000000408007986 */ /* 0x0001e2000c101124 */
[----:B------:R-:W-:Y:S01]  /*5200*/  IMAD.MOV.U32 R25, RZ, RZ, R23 ;  /* 0x000000ffff197224 */ /* 0x000fe200078e0017 */
[----:B------:R-:W-:Y:S06]  /*5210*/  BRA `(.L_x_53934) ;  /* 0x0000000400387947 */ /* 0x000fec0003800000 */
.L_x_53957:
        /* <DEDUP_REMOVED lines=17> */
.L_x_53964:
[----:B------:R-:W-:-:S04]  /*5330*/  LOP3.LUT R3, R3, 0x80000000, RZ, 0xc0, !PT ;  /* 0x8000000003037812 */ /* 0x000fc800078ec0ff */
[----:B------:R-:W-:-:S04]  /*5340*/  SHF.R.U32.HI R3, RZ, 0x18, R3 ;  /* 0x00000018ff037819 */ /* 0x000fc80000011603 */
[----:B------:R-:W-:-:S04]  /*5350*/  LOP3.LUT R0, R0, R3, RZ, 0xfc, !PT ;  /* 0x0000000300007212 */ /* 0x000fc800078efcff */
[----:B------:R-:W-:-:S07]  /*5360*/  PRMT R4, R0, 0x7610, R4 ;  /* 0x0000761000047816 */ /* 0x000fce0000000004 */
.L_x_53963:
[----:B------:R-:W-:Y:S05]  /*5370*/  BSYNC B0 ;  /* 0x0000000000007941 */ /* 0x000fea0003800000 */
.L_x_53962:
[----:B------:R0:W-:Y:S01]  /*5380*/  STG.E.U8 desc[UR36][R8.64], R4 ;  /* 0x0000000408007986 */ /* 0x0001e2000c101124 */
[----:B------:R-:W-:Y:S01]  /*5390*/  IMAD.MOV.U32 R25, RZ, RZ, R23 ;  /* 0x000000ffff197224 */ /* 0x000fe200078e0017 */
[----:B------:R-:W-:Y:S06]  /*53a0*/  BRA `(.L_x_53934) ;  /* 0x0000000000d47947 */ /* 0x000fec0003800000 */
.L_x_53956:
        /* <DEDUP_REMOVED lines=24> */
.L_x_53939:
        /* <DEDUP_REMOVED lines=16> */
.L_x_53967:
[----:B------:R-:W-:Y:S01]  /*5630*/  IMAD.MOV.U32 R25, RZ, RZ, R23 ;  /* 0x000000ffff197224 */ /* 0x000fe200078e0017 */
[----:B------:R-:W-:Y:S06]  /*5640*/  BRA `(.L_x_53934) ;  /* 0x00000000002c7947 */ /* 0x000fec0003800000 */
.L_x_53966:
[----:B------:R-:W-:Y:S01]  /*5650*/  LOP3.LUT R3, R3, 0xffff, RZ, 0xc0, !PT ;  /* 0x0000ffff03037812 */ /* 0x000fe200078ec0ff */
[----:B------:R-:W-:-:S03]  /*5660*/  IMAD.MOV.U32 R25, RZ, RZ, R23 ;  /* 0x000000ffff197224 */ /* 0x000fc600078e0017 */
[----:B------:R-:W-:-:S05]  /*5670*/  PRMT R3, R3, 0x8880, RZ ;  /* 0x0000888003037816 */ /* 0x000fca00000000ff */
[----:B------:R-:W-:-:S05]  /*5680*/  IMAD.MOV.U32 R4, RZ, RZ, R3 ;  /* 0x000000ffff047224 */ /* 0x000fca00078e0003 */
[----:B------:R-:W-:-:S05]  /*5690*/  SHF.R.S32.HI R5, RZ, 0x1f, R4 ;  /* 0x0000001fff057819 */ /* 0x000fca0000011404 */
[----:B------:R0:W-:Y:S01]  /*56a0*/  STG.E.64 desc[UR36][R8.64], R4 ;  /* 0x0000000408007986 */ /* 0x0001e2000c101b24 */
[----:B------:R-:W-:Y:S05]  /*56b0*/  BRA `(.L_x_53934) ;  /* 0x0000000000107947 */ /* 0x000fea0003800000 */
.L_x_53965:
[----:B------:R-:W-:Y:S01]  /*56c0*/  LOP3.LUT R3, R3, 0xffff, RZ, 0xc0, !PT ;  /* 0x0000ffff03037812 */ /* 0x000fe200078ec0ff */
[----:B------:R-:W-:-:S03]  /*56d0*/  IMAD.MOV.U32 R25, RZ, RZ, R23 ;  /* 0x000000ffff197224 */ /* 0x000fc600078e0017 */
[----:B------:R-:W-:-:S05]  /*56e0*/  PRMT R3, R3, 0x8880, RZ ;  /* 0x0000888003037816 */ /* 0x000fca00000000ff */
[----:B------:R0:W-:Y:S02]  /*56f0*/  STG.E desc[UR36][R8.64], R3 ;  /* 0x0000000308007986 */ /* 0x0001e4000c101924 */
.L_x_53934:
[----:B------:R-:W-:Y:S05]  /*5700*/  BSYNC B6 ;  /* 0x0000000000067941 */ /* 0x000fea0003800000 */
.L_x_53933:
        /* <DEDUP_REMOVED lines=23> */
.L_x_53973:
[----:B-----5:R4:W-:Y:S01]  /*5880*/  STG.E.U8 desc[UR36][R8.64], R22 ;  /* 0x0000001608007986 */ /* 0x0209e2000c101124 */
[----:B------:R-:W-:Y:S05]  /*5890*/  BRA `(.L_x_53975) ;  /* 0x0000000c00987947 */ /* 0x000fea0003800000 */
.L_x_53972:
        /* <DEDUP_REMOVED lines=12> */
.L_x_53977:
[----:B-----5:R-:W-:-:S04]  /*5960*/  LOP3.LUT R22, R22, 0xffff, RZ, 0xc0, !PT ;  /* 0x0000ffff16167812 */ /* 0x020fc800078ec0ff */
[----:B------:R-:W-:-:S05]  /*5970*/  PRMT R3, R22, 0x8880, RZ ;  /* 0x0000888016037816 */ /* 0x000fca00000000ff */
[----:B------:R2:W-:Y:S01]  /*5980*/  STG.E desc[UR36][R8.64], R3 ;  /* 0x0000000308007986 */ /* 0x0005e2000c101924 */
[----:B------:R-:W-:Y:S05]  /*5990*/  BRA `(.L_x_53975) ;  /* 0x0000000c00587947 */ /* 0x000fea0003800000 */
.L_x_53976:
[----:B-----5:R-:W-:-:S04]  /*59a0*/  PRMT R3, R22, 0x8880, RZ ;  /* 0x0000888016037816 */ /* 0x020fc800000000ff */
[----:B------:R-:W-:-:S05]  /*59b0*/  PRMT R3, R3, 0x7710, RZ ;  /* 0x0000771003037816 */ /* 0x000fca00000000ff */
[----:B------:R0:W-:Y:S01]  /*59c0*/  STG.E.U16 desc[UR36][R8.64], R3 ;  /* 0x0000000308007986 */ /* 0x0001e2000c101524 */
[----:B------:R-:W-:Y:S05]  /*59d0*/  BRA `(.L_x_53975) ;  /* 0x0000000c00487947 */ /* 0x000fea0003800000 */
.L_x_53971:
        /* <DEDUP_REMOVED lines=9> */
.L_x_53979:
[----:B-----5:R-:W0:Y:S02]  /*5a70*/  I2F.S8 R0, R22 ;  /* 0x0000001600007306 */ /* 0x020e240000001400 */
[----:B0-----:R-:W-:-:S05]  /*5a80*/  F2FP.F16.F32.PACK_AB R0, RZ, R0 ;  /* 0x00000000ff00723e */ /* 0x001fca00000000ff */
[----:B------:R0:W-:Y:S01]  /*5a90*/  STG.E.U16 desc[UR36][R8.64], R0 ;  /* 0x0000000008007986 */ /* 0x0001e2000c101524 */
[----:B------:R-:W-:Y:S05]  /*5aa0*/  BRA `(.L_x_53975) ;  /* 0x0000000c00147947 */ /* 0x000fea0003800000 */
.L_x_53978:
        /* <DEDUP_REMOVED lines=10> */
.L_x_53981:
[----:B-----5:R-:W0:Y:S02]  /*5b50*/  I2F.S8 R22, R22 ;  /* 0x0000001600167306 */ /* 0x020e240000001400 */
[----:B0-----:R-:W-:-:S04]  /*5b60*/  F2FP.F16.F32.PACK_AB R3, RZ, R22 ;  /* 0x00000016ff03723e */ /* 0x001fc800000000ff */
[----:B------:R-:W-:-:S05]  /*5b70*/  PRMT R3, R3, 0x5410, RZ ;  /* 0x0000541003037816 */ /* 0x000fca00000000ff */
[----:B------:R0:W-:Y:S01]  /*5b80*/  STG.E desc[UR36][R8.64], R3 ;  /* 0x0000000308007986 */ /* 0x0001e2000c101924 */
[----:B------:R-:W-:Y:S05]  /*5b90*/  BRA `(.L_x_53975) ;  /* 0x0000000800d87947 */ /* 0x000fea0003800000 */
.L_x_53980:
[----:B-----5:R-:W-:-:S04]  /*5ba0*/  PRMT R4, R22, 0x8880, RZ ;  /* 0x0000888016047816 */ /* 0x020fc800000000ff */
[----:B------:R-:W-:-:S06]  /*5bb0*/  PRMT R4, R4, 0x7710, RZ ;  /* 0x0000771004047816 */ /* 0x000fcc00000000ff */
[----:B------:R-:W0:Y:S02]  /*5bc0*/  I2F.F64.S16 R4, R4 ;  /* 0x0000000400047312 */ /* 0x000e240000101c00 */
[----:B0-----:R0:W-:Y:S01]  /*5bd0*/  STG.E.64 desc[UR36][R8.64], R4 ;  /* 0x0000000408007986 */ /* 0x0011e2000c101b24 */
[----:B------:R-:W-:Y:S05]  /*5be0*/  BRA `(.L_x_53975) ;  /* 0x0000000800c47947 */ /* 0x000fea0003800000 */
.L_x_53970:
        /* <DEDUP_REMOVED lines=12> */
.L_x_53984:
[----:B-----5:R-:W-:Y:S02]  /*5cb0*/  PRMT R4, R22, 0x8880, RZ ;  /* 0x0000888016047816 */ /* 0x020fe400000000ff */
[----:B------:R-:W-:Y:S02]  /*5cc0*/  CS2R R6, SRZ ;  /* 0x0000000000067805 */ /* 0x000fe4000001ff00 */
[----:B------:R-:W-:-:S06]  /*5cd0*/  PRMT R4, R4, 0x7710, RZ ;  /* 0x0000771004047816 */ /* 0x000fcc00000000ff */
[----:B------:R-:W0:Y:S02]  /*5ce0*/  I2F.F64.S16 R4, R4 ;  /* 0x0000000400047312 */ /* 0x000e240000101c00 */
[----:B0-----:R0:W-:Y:S01]  /*5cf0*/  STG.E.128 desc[UR36][R8.64], R4 ;  /* 0x0000000408007986 */ /* 0x0011e2000c101d24 */
[----:B------:R-:W-:Y:S05]  /*5d00*/  BRA `(.L_x_53975) ;  /* 0x00000008007c7947 */ /* 0x000fea0003800000 */
.L_x_53983:
        /* <DEDUP_REMOVED lines=21> */
.L_x_53988:
[----:B------:R-:W-:Y:S05]  /*5e60*/  BSYNC B0 ;  /* 0x0000000000007941 */ /* 0x000fea0003800000 */
.L_x_53987:
[----:B------:R-:W-:-:S05]  /*5e70*/  LOP3.LUT R5, R0, R5, RZ, 0xfc, !PT ;  /* 0x0000000500057212 */ /* 0x000fca00078efcff */
[----:B------:R0:W-:Y:S01]  /*5e80*/  STG.E.U8 desc[UR36][R8.64], R5 ;  /* 0x0000000508007986 */ /* 0x0001e2000c101124 */
[----:B------:R-:W-:Y:S05]  /*5e90*/  BRA `(.L_x_53975) ;  /* 0x0000000800187947 */ /* 0x000fea0003800000 */
.L_x_53986:
        /* <DEDUP_REMOVED lines=13> */
.L_x_53990:
[----:B------:R-:W-:Y:S01]  /*5f70*/  IMAD.MOV.U32 R0, RZ, RZ, 0x7f ;  /* 0x0000007fff007424 */ /* 0x000fe200078e00ff */
[----:B------:R-:W-:-:S04]  /*5f80*/  ISETP.GT.U32.AND P0, PT, R3, 0x7f800000, PT ;  /* 0x7f8000000300780c */ /* 0x000fc80003f04070 */
[----:B------:R-:W-:-:S09]  /*5f90*/  SEL R0, R0, 0x7c, P0 ;  /* 0x0000007c00007807 */ /* 0x000fd20000000000 */
.L_x_53991:
[----:B------:R-:W-:Y:S05]  /*5fa0*/  BSYNC B0 ;  /* 0x0000000000007941 */ /* 0x000fea0003800000 */
.L_x_53989:
[----:B------:R-:W-:-:S04]  /*5fb0*/  LOP3.LUT R3, R5, 0x80000000, RZ, 0xc0, !PT ;  /* 0x8000000005037812 */ /* 0x000fc800078ec0ff */
[----:B------:R-:W-:-:S04]  /*5fc0*/  SHF.R.U32.HI R3, RZ, 0x18, R3 ;  /* 0x00000018ff037819 */ /* 0x000fc80000011603 */
[----:B------:R-:W-:-:S05]  /*5fd0*/  LOP3.LUT R3, R0, R3, RZ, 0xfc, !PT ;  /* 0x0000000300037212 */ /* 0x000fca00078efcff */
[----:B------:R0:W-:Y:S01]  /*5fe0*/  STG.E.U8 desc[UR36][R8.64], R3 ;  /* 0x0000000308007986 */ /* 0x0001e2000c101124 */
[----:B------:R-:W-:Y:S05]  /*5ff0*/  BRA `(.L_x_53975) ;  /* 0x0000000400c07947 */ /* 0x000fea0003800000 */
.L_x_53985:
[----:B-----5:R-:W0:Y:S02]  /*6000*/  I2F.S8 R0, R22 ;  /* 0x0000001600007306 */ /* 0x020e240000001400 */
[----:B0-----:R-:W-:-:S05]  /*6010*/  F2FP.BF16.F32.PACK_AB R0, RZ, R0 ;  /* 0x00000000ff00723e */ /* 0x001fca00000010ff */
[----:B------:R0:W-:Y:S01]  /*6020*/  STG.E.U16 desc[UR36][R8.64], R0 ;  /* 0x0000000008007986 */ /* 0x0001e2000c101524 */
[----:B------:R-:W-:Y:S05]  /*6030*/  BRA `(.L_x_53975) ;  /* 0x0000000400b07947 */ /* 0x000fea0003800000 */
.L_x_53982:
        /* <DEDUP_REMOVED lines=12> */
.L_x_53994:
        /* <DEDUP_REMOVED lines=17> */
.L_x_53997:
[----:B------:R-:W-:-:S04]  /*6210*/  LOP3.LUT R3, R5, 0x80000000, RZ, 0xc0, !PT ;  /* 0x8000000005037812 */ /* 0x000fc800078ec0ff */
[----:B------:R-:W-:-:S04]  /*6220*/  SHF.R.U32.HI R3, RZ, 0x18, R3 ;  /* 0x00000018ff037819 */ /* 0x000fc80000011603 */
[----:B------:R-:W-:-:S04]  /*6230*/  LOP3.LUT R0, R0, R3, RZ, 0xfc, !PT ;  /* 0x0000000300007212 */ /* 0x000fc800078efcff */
[----:B------:R-:W-:-:S07]  /*6240*/  PRMT R4, R0, 0x7610, R4 ;  /* 0x0000761000047816 */ /* 0x000fce0000000004 */
.L_x_53996:
[----:B------:R-:W-:Y:S05]  /*6250*/  BSYNC B0 ;  /* 0x0000000000007941 */ /* 0x000fea0003800000 */
.L_x_53995:
[----:B------:R0:W-:Y:S01]  /*6260*/  STG.E.U8 desc[UR36][R8.64], R4 ;  /* 0x0000000408007986 */ /* 0x0001e2000c101124 */
[----:B------:R-:W-:Y:S05]  /*6270*/  BRA `(.L_x_53975) ;  /* 0x0000000400207947 */ /* 0x000fea0003800000 */
.L_x_53993:
        /* <DEDUP_REMOVED lines=17> */
.L_x_54000:
[----:B------:R-:W-:-:S04]  /*6390*/  LOP3.LUT R3, R5, 0x80000000, RZ, 0xc0, !PT ;  /* 0x8000000005037812 */ /* 0x000fc800078ec0ff */
[----:B------:R-:W-:-:S04]  /*63a0*/  SHF.R.U32.HI R3, RZ, 0x18, R3 ;  /* 0x00000018ff037819 */ /* 0x000fc80000011603 */
[----:B------:R-:W-:-:S04]  /*63b0*/  LOP3.LUT R0, R0, R3, RZ, 0xfc, !PT ;  /* 0x0000000300007212 */ /* 0x000fc800078efcff */
[----:B------:R-:W-:-:S07]  /*63c0*/  PRMT R4, R0, 0x7610, R4 ;  /* 0x0000761000047816 */ /* 0x000fce0000000004 */
.L_x_53999:
[----:B------:R-:W-:Y:S05]  /*63d0*/  BSYNC B0 ;  /* 0x0000000000007941 */ /* 0x000fea0003800000 */
.L_x_53998:
[----:B------:R0:W-:Y:S01]  /*63e0*/  STG.E.U8 desc[UR36][R8.64], R4 ;  /* 0x0000000408007986 */ /* 0x0001e2000c101124 */
[----:B------:R-:W-:Y:S05]  /*63f0*/  BRA `(.L_x_53975) ;  /* 0x0000000000c07947 */ /* 0x000fea0003800000 */
.L_x_53992:
        /* <DEDUP_REMOVED lines=22> */
.L_x_53974:
        /* <DEDUP_REMOVED lines=16> */
.L_x_54003:
[----:B------:R-:W-:Y:S05]  /*6660*/  BRA `(.L_x_53975) ;  /* 0x0000000000247947 */ /* 0x000fea0003800000 */
.L_x_54002:
[----:B-----5:R-:W-:-:S04]  /*6670*/  LOP3.LUT R22, R22, 0xffff, RZ, 0xc0, !PT ;  /* 0x0000ffff16167812 */ /* 0x020fc800078ec0ff */
[----:B------:R-:W-:-:S05]  /*6680*/  PRMT R22, R22, 0x8880, RZ ;  /* 0x0000888016167816 */ /* 0x000fca00000000ff */
[----:B------:R-:W-:-:S05]  /*6690*/  IMAD.MOV.U32 R4, RZ, RZ, R22 ;  /* 0x000000ffff047224 */ /* 0x000fca00078e0016 */
[----:B------:R-:W-:-:S05]  /*66a0*/  SHF.R.S32.HI R5, RZ, 0x1f, R4 ;  /* 0x0000001fff057819 */ /* 0x000fca0000011404 */
[----:B------:R0:W-:Y:S01]  /*66b0*/  STG.E.64 desc[UR36][R8.64], R4 ;  /* 0x0000000408007986 */ /* 0x0001e2000c101b24 */
[----:B------:R-:W-:Y:S05]  /*66c0*/  BRA `(.L_x_53975) ;  /* 0x00000000000c7947 */ /* 0x000fea0003800000 */
.L_x_54001:
[----:B-----5:R-:W-:-:S04]  /*66d0*/  LOP3.LUT R22, R22, 0xffff, RZ, 0xc0, !PT ;  /* 0x0000ffff16167812 */ /* 0x020fc800078ec0ff */
[----:B------:R-:W-:-:S05]  /*66e0*/  PRMT R3, R22, 0x8880, RZ ;  /* 0x0000888016037816 */ /* 0x000fca00000000ff */
[----:B------:R0:W-:Y:S02]  /*66f0*/  STG.E desc[UR36][R8.64], R3 ;  /* 0x0000000308007986 */ /* 0x0001e4000c101924 */
.L_x_53975:
        /* <DEDUP_REMOVED lines=23> */
.L_x_54007:
[----:B------:R0:W-:Y:S01]  /*6870*/  STG.E.U8 desc[UR36][R8.64], R18 ;  /* 0x0000001208007986 */ /* 0x0001e2000c101124 */
[----:B------:R-:W-:Y:S05]  /*6880*/  BRA `(.L_x_54009) ;  /* 0x0000000c00987947 */ /* 0x000fea0003800000 */
.L_x_54006:
        /* <DEDUP_REMOVED lines=12> */
.L_x_54011:
[----:B------:R-:W-:-:S04]  /*6950*/  LOP3.LUT R18, R18, 0xffff, RZ, 0xc0, !PT ;  /* 0x0000ffff12127812 */ /* 0x000fc800078ec0ff */
[----:B------:R-:W-:-:S05]  /*6960*/  PRMT R3, R18, 0x8880, RZ ;  /* 0x0000888012037816 */ /* 0x000fca00000000ff */
[----:B------:R0:W-:Y:S01]  /*6970*/  STG.E desc[UR36][R8.64], R3 ;  /* 0x0000000308007986 */ /* 0x0001e2000c101924 */
[----:B------:R-:W-:Y:S05]  /*6980*/  BRA `(.L_x_54009) ;  /* 0x0000000c00587947 */ /* 0x000fea0003800000 */
.L_x_54010:
[----:B------:R-:W-:-:S04]  /*6990*/  PRMT R3, R18, 0x8880, RZ ;  /* 0x0000888012037816 */ /* 0x000fc800000000ff */
[----:B------:R-:W-:-:S05]  /*69a0*/  PRMT R3, R3, 0x7710, RZ ;  /* 0x0000771003037816 */ /* 0x000fca00000000ff */
[----:B------:R0:W-:Y:S01]  /*69b0*/  STG.E.U16 desc[UR36][R8.64], R3 ;  /* 0x0000000308007986 */ /* 0x0001e2000c101524 */
[----:B------:R-:W-:Y:S05]  /*69c0*/  BRA `(.L_x_54009) ;  /* 0x0000000c00487947 */ /* 0x000fea0003800000 */
.L_x_54005:
        /* <DEDUP_REMOVED lines=9> */
.L_x_54013:
[----:B------:R-:W0:Y:S02]  /*6a60*/  I2F.S8 R0, R18 ;  /* 0x0000001200007306 */ /* 0x000e240000001400 */
[----:B0-----:R-:W-:-:S05]  /*6a70*/  F2FP.F16.F32.PACK_AB R0, RZ, R0 ;  /* 0x00000000ff00723e */ /* 0x001fca00000000ff */
[----:B------:R0:W-:Y:S01]  /*6a80*/  STG.E.U16 desc[UR36][R8.64], R0 ;  /* 0x0000000008007986 */ /* 0x0001e2000c101524 */
[----:B------:R-:W-:Y:S05]  /*6a90*/  BRA `(.L_x_54009) ;  /* 0x0000000c00147947 */ /* 0x000fea0003800000 */
.L_x_54012:
        /* <DEDUP_REMOVED lines=10> */
.L_x_54015:
[----:B------:R-:W0:Y:S02]  /*6b40*/  I2F.S8 R18, R18 ;  /* 0x0000001200127306 */ /* 0x000e240000001400 */
[----:B0-----:R-:W-:-:S04]  /*6b50*/  F2FP.F16.F32.PACK_AB R3, RZ, R18 ;  /* 0x00000012ff03723e */ /* 0x001fc800000000ff */
[----:B------:R-:W-:-:S05]  /*6b60*/  PRMT R3, R3, 0x5410, RZ ;  /* 0x0000541003037816 */ /* 0x000fca00000000ff */
[----:B------:R0:W-:Y:S01]  /*6b70*/  STG.E desc[UR36][R8.64], R3 ;  /* 0x0000000308007986 */ /* 0x0001e2000c101924 */
[----:B------:R-:W-:Y:S05]  /*6b80*/  BRA `(.L_x_54009) ;  /* 0x0000000800d87947 */ /* 0x000fea0003800000 */
.L_x_54014:
[----:B------:R-:W-:-:S04]  /*6b90*/  PRMT R4, R18, 0x8880, RZ ;  /* 0x0000888012047816 */ /* 0x000fc800000000ff */
[----:B------:R-:W-:-:S06]  /*6ba0*/  PRMT R4, R4, 0x7710, RZ ;  /* 0x0000771004047816 */ /* 0x000fcc00000000ff */
[----:B------:R-:W0:Y:S02]  /*6bb0*/  I2F.F64.S16 R4, R4 ;  /* 0x0000000400047312 */ /* 0x000e240000101c00 */
[----:B0-----:R0:W-:Y:S01]  /*6bc0*/  STG.E.64 desc[UR36][R8.64], R4 ;  /* 0x0000000408007986 */ /* 0x0011e2000c101b24 */
[----:B------:R-:W-:Y:S05]  /*6bd0*/  BRA `(.L_x_54009) ;  /* 0x0000000800c47947 */ /* 0x000fea0003800000 */
.L_x_54004:
        /* <DEDUP_REMOVED lines=12> */
.L_x_54018:
[----:B------:R-:W-:Y:S02]  /*6ca0*/  PRMT R4, R18, 0x8880, RZ ;  /* 0x0000888012047816 */ /* 0x000fe400000000ff */
[----:B------:R-:W-:Y:S02]  /*6cb0*/  CS2R R6, SRZ ;  /* 0x0000000000067805 */ /* 0x000fe4000001ff00 */
[----:B------:R-:W-:-:S06]  /*6cc0*/  PRMT R4, R4, 0x7710, RZ ;  /* 0x0000771004047816 */ /* 0x000fcc00000000ff */
[----:B------:R-:W0:Y:S02]  /*6cd0*/  I2F.F64.S16 R4, R4 ;  /* 0x0000000400047312 */ /* 0x000e240000101c00 */
[----:B0-----:R0:W-:Y:S01]  /*6ce0*/  STG.E.128 desc[UR36][R8.64], R4 ;  /* 0x0000000408007986 */ /* 0x0011e2000c101d24 */
[----:B------:R-:W-:Y:S05]  /*6cf0*/  BRA `(.L_x_54009) ;  /* 0x00000008007c7947 */ /* 0x000fea0003800000 */
.L_x_54017:
        /* <DEDUP_REMOVED lines=21> */
.L_x_54022:
[----:B------:R-:W-:Y:S05]  /*6e50*/  BSYNC B0 ;  /* 0x0000000000007941 */ /* 0x000fea0003800000 */
.L_x_54021:
[----:B------:R-:W-:-:S05]  /*6e60*/  LOP3.LUT R5, R0, R5, RZ, 0xfc, !PT ;  /* 0x0000000500057212 */ /* 0x000fca00078efcff */
[----:B------:R0:W-:Y:S01]  /*6e70*/  STG.E.U8 desc[UR36][R8.64], R5 ;  /* 0x0000000508007986 */ /* 0x0001e2000c101124 */
[----:B------:R-:W-:Y:S05]  /*6e80*/  BRA `(.L_x_54009) ;  /* 0x0000000800187947 */ /* 0x000fea0003800000 */
.L_x_54020:
        /* <DEDUP_REMOVED lines=13> */
.L_x_54024:
[----:B------:R-:W-:Y:S01]  /*6f60*/  IMAD.MOV.U32 R0, RZ, RZ, 0x7f ;  /* 0x0000007fff007424 */ /* 0x000fe200078e00ff */
[----:B------:R-:W-:-:S04]  /*6f70*/  ISETP.GT.U32.AND P0, PT, R3, 0x7f800000, PT ;  /* 0x7f8000000300780c */ /* 0x000fc80003f04070 */
[----:B------:R-:W-:-:S09]  /*6f80*/  SEL R0, R0, 0x7c, P0 ;  /* 0x0000007c00007807 */ /* 0x000fd20000000000 */
.L_x_54025:
[----:B------:R-:W-:Y:S05]  /*6f90*/  BSYNC B0 ;  /* 0x0000000000007941 */ /* 0x000fea0003800000 */
.L_x_54023:
[----:B------:R-:W-:-:S04]  /*6fa0*/  LOP3.LUT R3, R5, 0x80000000, RZ, 0xc0, !PT ;  /* 0x8000000005037812 */ /* 0x000fc800078ec0ff */
[----:B------:R-:W-:-:S04]  /*6fb0*/  SHF.R.U32.HI R3, RZ, 0x18, R3 ;  /* 0x00000018ff037819 */ /* 0x000fc80000011603 */
[----:B------:R-:W-:-:S05]  /*6fc0*/  LOP3.LUT R3, R0, R3, RZ, 0xfc, !PT ;  /* 0x0000000300037212 */ /* 0x000fca00078efcff */
[----:B------:R0:W-:Y:S01]  /*6fd0*/  STG.E.U8 desc[UR36][R8.64], R3 ;  /* 0x0000000308007986 */ /* 0x0001e2000c101124 */
[----:B------:R-:W-:Y:S05]  /*6fe0*/  BRA `(.L_x_54009) ;  /* 0x0000000400c07947 */ /* 0x000fea0003800000 */
.L_x_54019:
[----:B------:R-:W0:Y:S02]  /*6ff0*/  I2F.S8 R0, R18 ;  /* 0x0000001200007306 */ /* 0x000e240000001400 */
[----:B0-----:R-:W-:-:S05]  /*7000*/  F2FP.BF16.F32.PACK_AB R0, RZ, R0 ;  /* 0x00000000ff00723e */ /* 0x001fca00000010ff */
[----:B------:R0:W-:Y:S01]  /*7010*/  STG.E.U16 desc[UR36][R8.64], R0 ;  /* 0x0000000008007986 */ /* 0x0001e2000c101524 */
[----:B------:R-:W-:Y:S05]  /*7020*/  BRA `(.L_x_54009) ;  /* 0x0000000400b07947 */ /* 0x000fea0003800000 */
.L_x_54016:
        /* <DEDUP_REMOVED lines=12> */
.L_x_54028:
        /* <DEDUP_REMOVED lines=17> */
.L_x_54031:
[----:B------:R-:W-:-:S04]  /*7200*/  LOP3.LUT R3, R5, 0x80000000, RZ, 0xc0, !PT ;  /* 0x8000000005037812 */ /* 0x000fc800078ec0ff */
[----:B------:R-:W-:-:S04]  /*7210*/  SHF.R.U32.HI R3, RZ, 0x18, R3 ;  /* 0x00000018ff037819 */ /* 0x000fc80000011603 */
[----:B------:R-:W-:-:S04]  /*7220*/  LOP3.LUT R0, R0, R3, RZ, 0xfc, !PT ;  /* 0x0000000300007212 */ /* 0x000fc800078efcff */
[----:B------:R-:W-:-:S07]  /*7230*/  PRMT R4, R0, 0x7610, R4 ;  /* 0x0000761000047816 */ /* 0x000fce0000000004 */
.L_x_54030:
[----:B------:R-:W-:Y:S05]  /*7240*/  BSYNC B0 ;  /* 0x0000000000007941 */ /* 0x000fea0003800000 */
.L_x_54029:
[----:B------:R3:W-:Y:S01]  /*7250*/  STG.E.U8 desc[UR36][R8.64], R4 ;  /* 0x0000000408007986 */ /* 0x0007e2000c101124 */
[----:B------:R-:W-:Y:S05]  /*7260*/  BRA `(.L_x_54009) ;  /* 0x0000000400207947 */ /* 0x000fea0003800000 */
.L_x_54027:
        /* <DEDUP_REMOVED lines=17> */
.L_x_54034:
[----:B------:R-:W-:-:S04]  /*7380*/  LOP3.LUT R3, R5, 0x80000000, RZ, 0xc0, !PT ;  /* 0x8000000005037812 */ /* 0x000fc800078ec0ff */
[----:B------:R-:W-:-:S04]  /*7390*/  SHF.R.U32.HI R3, RZ, 0x18, R3 ;  /* 0x00000018ff037819 */ /* 0x000fc80000011603 */
[----:B------:R-:W-:-:S04]  /*73a0*/  LOP3.LUT R0, R0, R3, RZ, 0xfc, !PT ;  /* 0x0000000300007212 */ /* 0x000fc800078efcff */
[----:B------:R-:W-:-:S07]  /*73b0*/  PRMT R4, R0, 0x7610, R4 ;  /* 0x0000761000047816 */ /* 0x000fce0000000004 */
.L_x_54033:
[----:B------:R-:W-:Y:S05]  /*73c0*/  BSYNC B0 ;  /* 0x0000000000007941 */ /* 0x000fea0003800000 */
.L_x_54032:
[----:B------:R0:W-:Y:S01]  /*73d0*/  STG.E.U8 desc[UR36][R8.64], R4 ;  /* 0x0000000408007986 */ /* 0x0001e2000c101124 */
[----:B------:R-:W-:Y:S05]  /*73e0*/  BRA `(.L_x_54009) ;  /* 0x0000000000c07947 */ /* 0x000fea0003800000 */
.L_x_54026:
        /* <DEDUP_REMOVED lines=22> */
.L_x_54008:
        /* <DEDUP_REMOVED lines=16> */
.L_x_54037:
[----:B------:R-:W-:Y:S05]  /*7650*/  BRA `(.L_x_54009) ;  /* 0x0000000000247947 */ /* 0x000fea0003800000 */
.L_x_54036:
[----:B------:R-:W-:-:S04]  /*7660*/  LOP3.LUT R18, R18, 0xffff, RZ, 0xc0, !PT ;  /* 0x0000ffff12127812 */ /* 0x000fc800078ec0ff */
[----:B------:R-:W-:-:S05]  /*7670*/  PRMT R18, R18, 0x8880, RZ ;  /* 0x0000888012127816 */ /* 0x000fca00000000ff */
[----:B------:R-:W-:-:S05]  /*7680*/  IMAD.MOV.U32 R4, RZ, RZ, R18 ;  /* 0x000000ffff047224 */ /* 0x000fca00078e0012 */
[----:B------:R-:W-:-:S05]  /*7690*/  SHF.R.S32.HI R5, RZ, 0x1f, R4 ;  /* 0x0000001fff057819 */ /* 0x000fca0000011404 */
[----:B------:R1:W-:Y:S01]  /*76a0*/  STG.E.64 desc[UR36][R8.64], R4 ;  /* 0x0000000408007986 */ /* 0x0003e2000c101b24 */
[----:B------:R-:W-:Y:S05]  /*76b0*/  BRA `(.L_x_54009) ;  /* 0x00000000000c7947 */ /* 0x000fea0003800000 */
.L_x_54035:
[----:B------:R-:W-:-:S04]  /*76c0*/  LOP3.LUT R18, R18, 0xffff, RZ, 0xc0, !PT ;  /* 0x0000ffff12127812 */ /* 0x000fc800078ec0ff */
[----:B------:R-:W-:-:S05]  /*76d0*/  PRMT R3, R18, 0x8880, RZ ;  /* 0x0000888012037816 */ /* 0x000fca00000000ff */
[----:B------:R2:W-:Y:S02]  /*76e0*/  STG.E desc[UR36][R8.64], R3 ;  /* 0x0000000308007986 */ /* 0x0005e4000c101924 */
.L_x_54009:
[----:B------:R-:W-:-:S07]  /*76f0*/  VIADD R25, R25, 0x80 ;  /* 0x0000008019197836 */ /* 0x000fce0000000000 */
.L_x_53969:
[----:B------:R-:W-:Y:S05]  /*7700*/  BSYNC B6 ;  /* 0x0000000000067941 */ /* 0x000fea0003800000 */
.L_x_53968:
        /* <DEDUP_REMOVED lines=21> */
.L_x_54041:
[----:B-----5:R-:W-:Y:S01]  /*7860*/  STG.E.U8 desc[UR36][R2.64], R19 ;  /* 0x0000001302007986 */ /* 0x020fe2000c101124 */
[----:B------:R-:W-:Y:S05]  /*7870*/  EXIT ;  /* 0x000000000000794d */ /* 0x000fea0003800000 */
.L_x_54040:
        /* <DEDUP_REMOVED lines=12> */
.L_x_54044:
[----:B-----5:R-:W-:-:S04]  /*7940*/  LOP3.LUT R19, R19, 0xffff, RZ, 0xc0, !PT ;  /* 0x0000ffff13137812 */ /* 0x020fc800078ec0ff */
[----:B------:R-:W-:-:S05]  /*7950*/  PRMT R5, R19, 0x8880, RZ ;  /* 0x0000888013057816 */ /* 0x000fca00000000ff */
[----:B------:R-:W-:Y:S01]  /*7960*/  STG.E desc[UR36][R2.64], R5 ;  /* 0x0000000502007986 */ /* 0x000fe2000c101924 */
[----:B------:R-:W-:Y:S05]  /*7970*/  EXIT ;  /* 0x000000000000794d */ /* 0x000fea0003800000 */
.L_x_54043:
[----:B-----5:R-:W-:-:S04]  /*7980*/  PRMT R5, R19, 0x8880, RZ ;  /* 0x0000888013057816 */ /* 0x020fc800000000ff */
[----:B------:R-:W-:-:S05]  /*7990*/  PRMT R5, R5, 0x7710, RZ ;  /* 0x0000771005057816 */ /* 0x000fca00000000ff */
[----:B------:R-:W-:Y:S01]  /*79a0*/  STG.E.U16 desc[UR36][R2.64], R5 ;  /* 0x0000000502007986 */ /* 0x000fe2000c101524 */
[----:B------:R-:W-:Y:S05]  /*79b0*/  EXIT ;  /* 0x000000000000794d */ /* 0x000fea0003800000 */
.L_x_54039:
        /* <DEDUP_REMOVED lines=9> */
.L_x_54046:
[----:B-----5:R-:W0:Y:S02]  /*7a50*/  I2F.S8 R0, R19 ;  /* 0x0000001300007306 */ /* 0x020e240000001400 */
[----:B0-----:R-:W-:-:S05]  /*7a60*/  F2FP.F16.F32.PACK_AB R0, RZ, R0 ;  /* 0x00000000ff00723e */ /* 0x001fca00000000ff */
[----:B------:R-:W-:Y:S01]  /*7a70*/  STG.E.U16 desc[UR36][R2.64], R0 ;  /* 0x0000000002007986 */ /* 0x000fe2000c101524 */
[----:B------:R-:W-:Y:S05]  /*7a80*/  EXIT ;  /* 0x000000000000794d */ /* 0x000fea0003800000 */
.L_x_54045:
        /* <DEDUP_REMOVED lines=10> */
.L_x_54048:
[----:B-----5:R-:W0:Y:S02]  /*7b30*/  I2F.S8 R19, R19 ;  /* 0x0000001300137306 */ /* 0x020e240000001400 */
[----:B0-----:R-:W-:-:S04]  /*7b40*/  F2FP.F16.F32.PACK_AB R5, RZ, R19 ;  /* 0x00000013ff05723e */ /* 0x001fc800000000ff */
[----:B------:R-:W-:-:S05]  /*7b50*/  PRMT R5, R5, 0x5410, RZ ;  /* 0x0000541005057816 */ /* 0x000fca00000000ff */
[----:B------:R-:W-:Y:S01]  /*7b60*/  STG.E desc[UR36][R2.64], R5 ;  /* 0x0000000502007986 */ /* 0x000fe2000c101924 */
[----:B------:R-:W-:Y:S05]  /*7b70*/  EXIT ;  /* 0x000000000000794d */ /* 0x000fea0003800000 */
.L_x_54047:
[----:B-----5:R-:W-:-:S04]  /*7b80*/  PRMT R4, R19, 0x8880, RZ ;  /* 0x0000888013047816 */ /* 0x020fc800000000ff */
[----:B------:R-:W-:-:S06]  /*7b90*/  PRMT R4, R4, 0x7710, RZ ;  /* 0x0000771004047816 */ /* 0x000fcc00000000ff */
[----:B------:R-:W0:Y:S02]  /*7ba0*/  I2F.F64.S16 R4, R4 ;  /* 0x0000000400047312 */ /* 0x000e240000101c00 */
[----:B0-----:R-:W-:Y:S01]  /*7bb0*/  STG.E.64 desc[UR36][R2.64], R4 ;  /* 0x0000000402007986 */ /* 0x001fe2000c101b24 */
[----:B------:R-:W-:Y:S05]  /*7bc0*/  EXIT ;  /* 0x000000000000794d */ /* 0x000fea0003800000 */
.L_x_54038:
        /* <DEDUP_REMOVED lines=12> */
.L_x_54051:
[----:B-----5:R-:W-:Y:S02]  /*7c90*/  PRMT R4, R19, 0x8880, RZ ;  /* 0x0000888013047816 */ /* 0x020fe400000000ff */
[----:B------:R-:W-:Y:S02]  /*7ca0*/  CS2R R6, SRZ ;  /* 0x0000000000067805 */ /* 0x000fe4000001ff00 */
[----:B------:R-:W-:-:S06]  /*7cb0*/  PRMT R4, R4, 0x7710, RZ ;  /* 0x0000771004047816 */ /* 0x000fcc00000000ff */
[----:B------:R-:W0:Y:S02]  /*7cc0*/  I2F.F64.S16 R4, R4 ;  /* 0x0000000400047312 */ /* 0x000e240000101c00 */
[----:B0-----:R-:W-:Y:S01]  /*7cd0*/  STG.E.128 desc[UR36][R2.64], R4 ;  /* 0x0000000402007986 */ /* 0x001fe2000c101d24 */
[----:B------:R-:W-:Y:S05]  /*7ce0*/  EXIT ;  /* 0x000000000000794d */ /* 0x000fea0003800000 */
.L_x_54050:
        /* <DEDUP_REMOVED lines=21> */
.L_x_54055:
[----:B------:R-:W-:Y:S05]  /*7e40*/  BSYNC B0 ;  /* 0x0000000000007941 */ /* 0x000fea0003800000 */
.L_x_54054:
[----:B------:R-:W-:-:S05]  /*7e50*/  LOP3.LUT R5, R0, R5, RZ, 0xfc, !PT ;  /* 0x0000000500057212 */ /* 0x000fca00078efcff */
[----:B------:R-:W-:Y:S01]  /*7e60*/  STG.E.U8 desc[UR36][R2.64], R5 ;  /* 0x0000000502007986 */ /* 0x000fe2000c101124 */
[----:B------:R-:W-:Y:S05]  /*7e70*/  EXIT ;  /* 0x000000000000794d */ /* 0x000fea0003800000 */
.L_x_54053:
        /* <DEDUP_REMOVED lines=13> */
.L_x_54057:
[----:B------:R-:W-:Y:S01]  /*7f50*/  IMAD.MOV.U32 R0, RZ, RZ, 0x7f ;  /* 0x0000007fff007424 */ /* 0x000fe200078e00ff */
[----:B------:R-:W-:-:S04]  /*7f60*/  ISETP.GT.U32.AND P0, PT, R4, 0x7f800000, PT ;  /* 0x7f8000000400780c */ /* 0x000fc80003f04070 */
[----:B------:R-:W-:-:S09]  /*7f70*/  SEL R0, R0, 0x7c, P0 ;  /* 0x0000007c00007807 */ /* 0x000fd20000000000 */
.L_x_54058:
[----:B------:R-:W-:Y:S05]  /*7f80*/  BSYNC B0 ;  /* 0x0000000000007941 */ /* 0x000fea0003800000 */
.L_x_54056:
[----:B------:R-:W-:-:S04]  /*7f90*/  LOP3.LUT R4, R19, 0x80000000, RZ, 0xc0, !PT ;  /* 0x8000000013047812 */ /* 0x000fc800078ec0ff */
[----:B------:R-:W-:-:S04]  /*7fa0*/  SHF.R.U32.HI R5, RZ, 0x18, R4 ;  /* 0x00000018ff057819 */ /* 0x000fc80000011604 */
[----:B------:R-:W-:-:S05]  /*7fb0*/  LOP3.LUT R5, R0, R5, RZ, 0xfc, !PT ;  /* 0x0000000500057212 */ /* 0x000fca00078efcff */
[----:B------:R-:W-:Y:S01]  /*7fc0*/  STG.E.U8 desc[UR36][R2.64], R5 ;  /* 0x0000000502007986 */ /* 0x000fe2000c101124 */
[----:B------:R-:W-:Y:S05]  /*7fd0*/  EXIT ;  /* 0x000000000000794d */ /* 0x000fea0003800000 */
.L_x_54052:
[----:B-----5:R-:W0:Y:S02]  /*7fe0*/  I2F.S8 R0, R19 ;  /* 0x0000001300007306 */ /* 0x020e240000001400 */
[----:B0-----:R-:W-:-:S05]  /*7ff0*/  F2FP.BF16.F32.PACK_AB R0, RZ, R0 ;  /* 0x00000000ff00723e */ /* 0x001fca00000010ff */
[----:B------:R-:W-:Y:S01]  /*8000*/  STG.E.U16 desc[UR36][R2.64], R0 ;  /* 0x0000000002007986 */ /* 0x000fe2000c101524 */
[----:B------:R-:W-:Y:S05]  /*8010*/  EXIT ;  /* 0x000000000000794d */ /* 0x000fea0003800000 */
.L_x_54049:
        /* <DEDUP_REMOVED lines=12> */
.L_x_54061:
        /* <DEDUP_REMOVED lines=17> */
.L_x_54064:
[----:B------:R-:W-:-:S04]  /*81f0*/  LOP3.LUT R0, R19, 0x80000000, RZ, 0xc0, !PT ;  /* 0x8000000013007812 */ /* 0x000fc800078ec0ff */
[----:B------:R-:W-:-:S04]  /*8200*/  SHF.R.U32.HI R5, RZ, 0x18, R0 ;  /* 0x00000018ff057819 */ /* 0x000fc80000011600 */
[----:B------:R-:W-:-:S04]  /*8210*/  LOP3.LUT R4, R4, R5, RZ, 0xfc, !PT ;  /* 0x0000000504047212 */ /* 0x000fc800078efcff */
[----:B------:R-:W-:-:S07]  /*8220*/  PRMT R0, R4, 0x7610, R0 ;  /* 0x0000761004007816 */ /* 0x000fce0000000000 */
.L_x_54063:
[----:B------:R-:W-:Y:S05]  /*8230*/  BSYNC B0 ;  /* 0x0000000000007941 */ /* 0x000fea0003800000 */
.L_x_54062:
[----:B------:R-:W-:Y:S01]  /*8240*/  STG.E.U8 desc[UR36][R2.64], R0 ;  /* 0x0000000002007986 */ /* 0x000fe2000c101124 */
[----:B------:R-:W-:Y:S05]  /*8250*/  EXIT ;  /* 0x000000000000794d */ /* 0x000fea0003800000 */
.L_x_54060:
        /* <DEDUP_REMOVED lines=17> */
.L_x_54067:
[----:B------:R-:W-:-:S04]  /*8370*/  LOP3.LUT R0, R19, 0x80000000, RZ, 0xc0, !PT ;  /* 0x8000000013007812 */ /* 0x000fc800078ec0ff */
[----:B------:R-:W-:-:S04]  /*8380*/  SHF.R.U32.HI R5, RZ, 0x18, R0 ;  /* 0x00000018ff057819 */ /* 0x000fc80000011600 */
[----:B------:R-:W-:-:S04]  /*8390*/  LOP3.LUT R4, R4, R5, RZ, 0xfc, !PT ;  /* 0x0000000504047212 */ /* 0x000fc800078efcff */
[----:B------:R-:W-:-:S07]  /*83a0*/  PRMT R0, R4, 0x7610, R0 ;  /* 0x0000761004007816 */ /* 0x000fce0000000000 */
.L_x_54066:
[----:B------:R-:W-:Y:S05]  /*83b0*/  BSYNC B0 ;  /* 0x0000000000007941 */ /* 0x000fea0003800000 */
.L_x_54065:
[----:B------:R-:W-:Y:S01]  /*83c0*/  STG.E.U8 desc[UR36][R2.64], R0 ;  /* 0x0000000002007986 */ /* 0x000fe2000c101124 */
[----:B------:R-:W-:Y:S05]  /*83d0*/  EXIT ;  /* 0x000000000000794d */ /* 0x000fea0003800000 */
.L_x_54059:
        /* <DEDUP_REMOVED lines=22> */
.L_x_54042:
        /* <DEDUP_REMOVED lines=16> */
.L_x_54070:
[----:B------:R-:W-:Y:S05]  /*8640*/  EXIT ;  /* 0x000000000000794d */ /* 0x000fea0003800000 */
.L_x_54069:
[----:B-----5:R-:W-:-:S04]  /*8650*/  LOP3.LUT R19, R19, 0xffff, RZ, 0xc0, !PT ;  /* 0x0000ffff13137812 */ /* 0x020fc800078ec0ff */
[----:B------:R-:W-:-:S05]  /*8660*/  PRMT R19, R19, 0x8880, RZ ;  /* 0x0000888013137816 */ /* 0x000fca00000000ff */
[----:B------:R-:W-:-:S05]  /*8670*/  IMAD.MOV.U32 R4, RZ, RZ, R19 ;  /* 0x000000ffff047224 */ /* 0x000fca00078e0013 */
[----:B------:R-:W-:-:S05]  /*8680*/  SHF.R.S32.HI R5, RZ, 0x1f, R4 ;  /* 0x0000001fff057819 */ /* 0x000fca0000011404 */
[----:B------:R-:W-:Y:S01]  /*8690*/  STG.E.64 desc[UR36][R2.64], R4 ;  /* 0x0000000402007986 */ /* 0x000fe2000c101b24 */
[----:B------:R-:W-:Y:S05]  /*86a0*/  EXIT ;  /* 0x000000000000794d */ /* 0x000fea0003800000 */
.L_x_54068:
[----:B-----5:R-:W-:-:S04]  /*86b0*/  LOP3.LUT R19, R19, 0xffff, RZ, 0xc0, !PT ;  /* 0x0000ffff13137812 */ /* 0x020fc800078ec0ff */
[----:B------:R-:W-:-:S05]  /*86c0*/  PRMT R5, R19, 0x8880, RZ ;  /* 0x0000888013057816 */ /* 0x000fca00000000ff */
[----:B------:R-:W-:Y:S01]  /*86d0*/  STG.E desc[UR36][R2.64], R5 ;  /* 0x0000000502007986 */ /* 0x000fe2000c101924 */
[----:B------:R-:W-:Y:S05]  /*86e0*/  EXIT ;  /* 0x000000000000794d */ /* 0x000fea0003800000 */
.L_x_54071:
        /* <DEDUP_REMOVED lines=9> */
.L_x_57641:


//--------------------- .text._ZN2at6native18elementwise_kernelILi128ELi4EZNS0_22gpu_kernel_impl_nocastINS0_13BUnaryFunctorIaaaZZZNS0_21remainder_kernel_cudaERNS_18TensorIteratorBaseEENKUlvE_clEvENKUlvE0_clEvEUlaaE_EEEEvS5_RKT_EUliE_EEviT1_ --------------------------
	.section	.text._ZN2at6native18elementwise_kernelILi128ELi4EZNS0_22gpu_kernel_impl_nocastINS0_13BUnaryFunctorIaaaZZZNS0_21remainder_kernel_cudaERNS_18TensorIteratorBaseEENKUlvE_clEvENKUlvE0_clEvEUlaaE_EEEEvS5_RKT_EUliE_EEviT1_,"ax",@progbits
	.align	128
        .global         _ZN2at6native18elementwise_kernelILi128ELi4EZNS0_22gpu_kernel_impl_nocastINS0_13BUnaryFunctorIaaaZZZNS0_21remainder_kernel_cudaERNS_18TensorIteratorBaseEENKUlvE_clEvENKUlvE0_clEvEUlaaE_EEEEvS5_RKT_EUliE_EEviT1_
        .type           _ZN2at6native18elementwise_kernelILi128ELi4EZNS0_22gpu_kernel_impl_nocastINS0_13BUnaryFunctorIaaaZZZNS0_21remainder_kernel_cudaERNS_18TensorIteratorBaseEENKUlvE_clEvENKUlvE0_clEvEUlaaE_EEEEvS5_RKT_EUliE_EEviT1_,@function
        .size           _ZN2at6native18elementwise_kernelILi128ELi4EZNS0_22gpu_kernel_impl_nocastINS0_13BUnaryFunctorIaaaZZZNS0_21remainder_kernel_cudaERNS_18TensorIteratorBaseEENKUlvE_clEvENKUlvE0_clEvEUlaaE_EEEEvS5_RKT_EUliE_EEviT1_,(.L_x_57642 - _ZN2at6native18elementwise_kernelILi128ELi4EZNS0_22gpu_kernel_impl_nocastINS0_13BUnaryFunctorIaaaZZZNS0_21remainder_kernel_cudaERNS_18TensorIteratorBaseEENKUlvE_clEvENKUlvE0_clEvEUlaaE_EEEEvS5_RKT_EUliE_EEviT1_)
        .other          _ZN2at6native18elementwise_kernelILi128ELi4EZNS0_22gpu_kernel_impl_nocastINS0_13BUnaryFunctorIaaaZZZNS0_21remainder_kernel_cudaERNS_18TensorIteratorBaseEENKUlvE_clEvENKUlvE0_clEvEUlaaE_EEEEvS5_RKT_EUliE_EEviT1_,@"STO_CUDA_ENTRY STV_DEFAULT"
_ZN2at6native18elementwise_kernelILi128ELi4EZNS0_22gpu_kernel_impl_nocastINS0_13BUnaryFunctorIaaaZZZNS0_21remainder_kernel_cudaERNS_18TensorIteratorBaseEENKUlvE_clEvENKUlvE0_clEvEUlaaE_EEEEvS5_RKT_EUliE_EEviT1_:
.text._ZN2at6native18elementwise_kernelILi128ELi4EZNS0_22gpu_kernel_impl_nocastINS0_13BUnaryFunctorIaaaZZZNS0_21remainder_kernel_cudaERNS_18TensorIteratorBaseEENKUlvE_clEvENKUlvE0_clEvEUlaaE_EEEEvS5_RKT_EUliE_EEviT1_:
        /* <DEDUP_REMOVED lines=313> */
.L_x_54074:
        /* <DEDUP_REMOVED lines=30> */
[----:B------:R-:W-:Y:S01]  /*1570*/  @!P0 LOP3.LUT R9, RZ, R2, RZ, 0x33, !PT ;  /* 0x00000002ff098212 */ /* 0x000fe200078e33ff */
[----:B------:R-:W-:-:S03]  /*1580*/  IMAD.X R5, RZ, RZ, UR9, P1 ;  /* 0x00000009ff057e24 */ /* 0x000fc600088e06ff */
[----:B------:R-:W-:Y:S02]  /*1590*/  LOP3.LUT R2, R0, R9, RZ, 0x3c, !PT ;  /* 0x0000000900027212 */ /* 0x000fe400078e3cff */
[----:B------:R-:W-:Y:S02]  /*15a0*/  LOP3.LUT P0, RZ, R9, 0xff, RZ, 0xc0, !PT ;  /* 0x000000ff09ff7812 */ /* 0x000fe4000780c0ff */
[----:B------:R-:W-:-:S04]  /*15b0*/  PRMT R2, R2, 0x8880, RZ ;  /* 0x0000888002027816 */ /* 0x000fc800000000ff */
[----:B------:R-:W-:-:S04]  /*15c0*/  ISETP.GT.OR P0, PT, R2, -0x1, !P0 ;  /* 0xffffffff0200780c */ /* 0x000fc80004704670 */
[----:B------:R-:W-:-:S04]  /*15d0*/  SEL R2, R0, RZ, !P0 ;  /* 0x000000ff00027207 */ /* 0x000fc80004000000 */
[----:B------:R-:W-:-:S05]  /*15e0*/  IADD3 R9, R9, R2, RZ ;  /* 0x0000000209097210 */ /* 0x000fca0007ffe0ff */
[----:B------:R0:W-:Y:S02]  /*15f0*/  STG.E.U8 desc[UR4][R4.64], R9 ;  /* 0x0000000904007986 */ /* 0x0001e4000c101104 */
.L_x_54073:
[----:B------:R-:W-:Y:S05]  /*1600*/  BSYNC B0 ;  /* 0x0000000000007941 */ /* 0x000fea0003800000 */
.L_x_54072:
        /* <DEDUP_REMOVED lines=305> */
.L_x_54077:
[----:B------:R-:W-:Y:S02]  /*2920*/  ULDC.64 UR8, c[0x0][0x418] ;  /* 0x0001060000087ab9 */ /* 0x000fe40000000a00 */
[----:B------:R-:W-:-:S04]  /*2930*/  IADD3 R6, P0, R2, UR8, RZ ;  /* 0x0000000802067c10 */ /* 0x000fc8000ff1e0ff */
[----:B------:R-:W-:Y:S01]  /*2940*/  IADD3.X R7, RZ, UR9, RZ, P0, !PT ;  /* 0x00000009ff077c10 */ /* 0x000fe200087fe4ff */
[----:B------:R-:W-:-:S04]  /*2950*/  ULDC.64 UR8, c[0x0][0x410] ;  /* 0x0001040000087ab9 */ /* 0x000fc80000000a00 */
[----:B------:R0:W2:Y:S01]  /*2960*/  LDG.E.S8 R6, desc[UR4][R6.64] ;  /* 0x0000000406067981 */ /* 0x0000a2000c1e1300 */
[C---:B------:R-:W-:Y:S01]  /*2970*/  PRMT R4, R0.reuse, 0x8880, RZ ;  /* 0x0000888000047816 */ /* 0x040fe200000000ff */
[----:B------:R-:W-:Y:S01]  /*2980*/  VIADD R3, R3, 0x80 ;  /* 0x0000008003037836 */ /* 0x000fe20000000000 */
[----:B------:R-:W-:Y:S02]  /*2990*/  ISETP.NE.AND P2, PT, R0, RZ, PT ;  /* 0x000000ff0000720c */ /* 0x000fe40003f45270 */
[-C--:B------:R-:W-:Y:S02]  /*29a0*/  IABS R11, R4.reuse ;  /* 0x00000004000b7213 */ /* 0x080fe40000000000 */
[----:B------:R-:W-:Y:S02]  /*29b0*/  IABS R13, R4 ;  /* 0x00000004000d7213 */ /* 0x000fe40000000000 */
[----:B------:R-:W1:Y:S02]  /*29c0*/  I2F.RP R2, R11 ;  /* 0x0000000b00027306 */ /* 0x000e640000209400 */
[----:B------:R-:W-:-:S06]  /*29d0*/  IADD3 R13, RZ, -R13, RZ ;  /* 0x8000000dff0d7210 */ /* 0x000fcc0007ffe0ff */
        /* <DEDUP_REMOVED lines=19> */
[----:B------:R-:W-:Y:S02]  /*2b10*/  LOP3.LUT R4, R0, R2, RZ, 0x3c, !PT ;  /* 0x0000000200047212 */ /* 0x000fe400078e3cff */
[----:B------:R-:W-:Y:S02]  /*2b20*/  LOP3.LUT P0, RZ, R2, 0xff, RZ, 0xc0, !PT ;  /* 0x000000ff02ff7812 */ /* 0x000fe4000780c0ff */
[----:B------:R-:W-:-:S04]  /*2b30*/  PRMT R4, R4, 0x8880, RZ ;  /* 0x0000888004047816 */ /* 0x000fc800000000ff */
[----:B------:R-:W-:Y:S02]  /*2b40*/  ISETP.GT.OR P0, PT, R4, -0x1, !P0 ;  /* 0xffffffff0400780c */ /* 0x000fe40004704670 */
[----:B------:R-:W-:Y:S02]  /*2b50*/  IADD3 R4, P1, R5, UR8, RZ ;  /* 0x0000000805047c10 */ /* 0x000fe4000ff3e0ff */
[----:B------:R-:W-:Y:S02]  /*2b60*/  SEL R7, R0, RZ, !P0 ;  /* 0x000000ff00077207 */ /* 0x000fe40004000000 */
[----:B------:R-:W-:Y:S02]  /*2b70*/  IADD3.X R5, RZ, UR9, RZ, P1, !PT ;  /* 0x00000009ff057c10 */ /* 0x000fe40008ffe4ff */
[----:B------:R-:W-:Y:S02]  /*2b80*/  IADD3 R7, R2, R7, RZ ;  /* 0x0000000702077210 */ /* 0x000fe40007ffe0ff */
        /* <DEDUP_REMOVED lines=305> */
.L_x_54078:
        /* <DEDUP_REMOVED lines=38> */
[----:B------:R-:W-:-:S05]  /*4100*/  IADD3 R7, R2, R7, RZ ;  /* 0x0000000702077210 */ /* 0x000fca0007ffe0ff */
[----:B------:R2:W-:Y:S02]  /*4110*/  STG.E.U8 desc[UR4][R4.64], R7 ;  /* 0x0000000704007986 */ /* 0x0005e4000c101104 */
.L_x_54076:
[----:B------:R-:W-:Y:S05]  /*4120*/  BSYNC B0 ;  /* 0x0000000000007941 */ /* 0x000fea0003800000 */
.L_x_54075:
        /* <DEDUP_REMOVED lines=304> */
.L_x_54079:
[----:B------:R-:W-:Y:S02]  /*5430*/  ULDC.64 UR6, c[0x0][0x418] ;  /* 0x0001060000067ab9 */ /* 0x000fe40000000a00 */
[----:B------:R-:W-:-:S04]  /*5440*/  IADD3 R2, P0, R2, UR6, RZ ;  /* 0x0000000602027c10 */ /* 0x000fc8000ff1e0ff */
[----:B------:R-:W-:Y:S01]  /*5450*/  IADD3.X R3, RZ, UR7, RZ, P0, !PT ;  /* 0x00000007ff037c10 */ /* 0x000fe200087fe4ff */
[----:B------:R-:W-:-:S04]  /*5460*/  ULDC.64 UR6, c[0x0][0x410] ;  /* 0x0001040000067ab9 */ /* 0x000fc80000000a00 */
[----:B------:R0:W2:Y:S01]  /*5470*/  LDG.E.S8 R2, desc[UR4][R2.64] ;  /* 0x0000000402027981 */ /* 0x0000a2000c1e1300 */
[C---:B------:R-:W-:Y:S02]  /*5480*/  PRMT R8, R0.reuse, 0x8880, RZ ;  /* 0x0000888000087816 */ /* 0x040fe400000000ff */
        /* <DEDUP_REMOVED lines=32> */
[----:B------:R-:W-:Y:S01]  /*5690*/  STG.E.U8 desc[UR4][R2.64], R7 ;  /* 0x0000000702007986 */ /* 0x000fe2000c101104 */
[----:B------:R-:W-:Y:S05]  /*56a0*/  EXIT ;  /* 0x000000000000794d */ /* 0x000fea0003800000 */
.L_x_54080:
        /* <DEDUP_REMOVED lines=13> */
.L_x_57642:


//--------------------- .text._ZN2at6native27unrolled_elementwise_kernelINS0_13BUnaryFunctorIaaaZZZNS0_21remainder_kernel_cudaERNS_18TensorIteratorBaseEENKUlvE_clEvENKUlvE0_clEvEUlaaE_EESt5arrayIPcLm2EELi4E23TrivialOffsetCalculatorILi1EjESD_NS0_6memory15LoadWithoutCastENSE_16StoreWithoutCastEEEviT_T0_T2_T3_T4_T5_ --------------------------
	.section	.text._ZN2at6native27unrolled_elementwise_kernelINS0_13BUnaryFunctorIaaaZZZNS0_21remainder_kernel_cudaERNS_18TensorIteratorBaseEENKUlvE_clEvENKUlvE0_clEvEUlaaE_EESt5arrayIPcLm2EELi4E23TrivialOffsetCalculatorILi1EjESD_NS0_6memory15LoadWithoutCastENSE_16StoreWithoutCastEEEviT_T0_T2_T3_T4_T5_,"ax",@progbits
	.align	128
        .global         _ZN2at6native27unrolled_elementwise_kernelINS0_13BUnaryFunctorIaaaZZZNS0_21remainder_kernel_cudaERNS_18TensorIteratorBaseEENKUlvE_clEvENKUlvE0_clEvEUlaaE_EESt5arrayIPcLm2EELi4E23TrivialOffsetCalculatorILi1EjESD_NS0_6memory15LoadWithoutCastENSE_16StoreWithoutCastEEEviT_T0_T2_T3_T4_T5_
        .type           _ZN2at6native27unrolled_elementwise_kernelINS0_13BUnaryFunctorIaaaZZZNS0_21remainder_kernel_cudaERNS_18TensorIteratorBaseEENKUlvE_clEvENKUlvE0_clEvEUlaaE_EESt5arrayIPcLm2EELi4E23TrivialOffsetCalculatorILi1EjESD_NS0_6memory15LoadWithoutCastENSE_16StoreWithoutCastEEEviT_T0_T2_T3_T4_T5_,@function
        .size           _ZN2at6native27unrolled_elementwise_kernelINS0_13BUnaryFunctorIaaaZZZNS0_21remainder_kernel_cudaERNS_18TensorIteratorBaseEENKUlvE_clEvENKUlvE0_clEvEUlaaE_EESt5arrayIPcLm2EELi4E23TrivialOffsetCalculatorILi1EjESD_NS0_6memory15LoadWithoutCastENSE_16StoreWithoutCastEEEviT_T0_T2_T3_T4_T5_,(.L_x_57643 - _ZN2at6native27unrolled_elementwise_kernelINS0_13BUnaryFunctorIaaaZZZNS0_21remainder_kernel_cudaERNS_18TensorIteratorBaseEENKUlvE_clEvENKUlvE0_clEvEUlaaE_EESt5arrayIPcLm2EELi4E23TrivialOffsetCalculatorILi1EjESD_NS0_6memory15LoadWithoutCastENSE_16StoreWithoutCastEEEviT_T0_T2_T3_T4_T5_)
        .other          _ZN2at6native27unrolled_elementwise_kernelINS0_13BUnaryFunctorIaaaZZZNS0_21remainder_kernel_cudaERNS_18TensorIteratorBaseEENKUlvE_clEvENKUlvE0_clEvEUlaaE_EESt5arrayIPcLm2EELi4E23TrivialOffsetCalculatorILi1EjESD_NS0_6memory15LoadWithoutCastENSE_16StoreWithoutCastEEEviT_T0_T2_T3_T4_T5_,@"STO_CUDA_ENTRY STV_DEFAULT"
_ZN2at6native27unrolled_elementwise_kernelINS0_13BUnaryFunctorIaaaZZZNS0_21remainder_kernel_cudaERNS_18TensorIteratorBaseEENKUlvE_clEvENKUlvE0_clEvEUlaaE_EESt5arrayIPcLm2EELi4E23TrivialOffsetCalculatorILi1EjESD_NS0_6memory15LoadWithoutCastENSE_16StoreWithoutCastEEEviT_T0_T2_T3_T4_T5_:
.text._ZN2at6native27unrolled_elementwise_kernelINS0_13BUnaryFunctorIaaaZZZNS0_21remainder_kernel_cudaERNS_18TensorIteratorBaseEENKUlvE_clEvENKUlvE0_clEvEUlaaE_EESt5arrayIPcLm2EELi4E23TrivialOffsetCalculatorILi1EjESD_NS0_6memory15LoadWithoutCastENSE_16StoreWithoutCastEEEviT_T0_T2_T3_T4_T5_:
[----:B------:R-:W-:Y:S01]  /*0000*/  LDC R1, c[0x0][0x28] ;  /* 0x00000a00ff017b82 */ /* 0x000fe20000000800 */
[----:B------:R-:W0:Y:S07]  /*0010*/  S2R R4, SR_CTAID.X ;  /* 0x0000000000047919 */ /* 0x000e2e0000002500 */
[----:B------:R-:W0:Y:S01]  /*0020*/  LDC R5, c[0x0][0x210] ;  /* 0x00008400ff057b82 */ /* 0x000e220000000800 */
[----:B------:R-:W-:Y:S01]  /*0030*/  IMAD.MOV.U32 R22, RZ, RZ, RZ ;  /* 0x000000ffff167224 */ /* 0x000fe200078e00ff */
[----:B------:R-:W-:Y:S01]  /*0040*/  ULDC.64 UR4, c[0x0][0x208] ;  /* 0x0000820000047ab9 */ /* 0x000fe20000000a00 */
[----:B------:R-:W1:Y:S01]  /*0050*/  S2R R2, SR_TID.X ;  /* 0x0000000000027919 */ /* 0x000e620000002100 */
[----:B------:R-:W-:-:S02]  /*0060*/  IMAD.MOV.U32 R6, RZ, RZ, RZ ;  /* 0x000000ffff067224 */ /* 0x000fc400078e00ff */
[----:B0-----:R-:W-:Y:S02]  /*0070*/  IMAD R5, R4, -0x200, R5 ;  /* 0xfffffe0004057824 */ /* 0x001fe400078e0205 */
[----:B-1----:R-:W-:-:S03]  /*0080*/  IMAD.MOV.U32 R7, RZ, RZ, R2 ;  /* 0x000000ffff077224 */ /* 0x002fc600078e0002 */
[----:B------:R-:W-:Y:S01]  /*0090*/  ISETP.GE.AND P1, PT, R2, R5, PT ;  /* 0x000000050200720c */ /* 0x000fe20003f26270 */
[----:B------:R-:W-:-:S12]  /*00a0*/  IMAD.MOV.U32 R0, RZ, RZ, R2 ;  /* 0x000000ffff007224 */ /* 0x000fd800078e0002 */
[----:B------:R-:W-:-:S05]  /*00b0*/  @!P1 VIADD R0, R7, 0x80 ;  /* 0x0000008007009836 */ /* 0x000fca0000000000 */
[----:B------:R-:W-:-:S13]  /*00c0*/  ISETP.GE.AND P0, PT, R0, R5, PT ;  /* 0x000000050000720c */ /* 0x000fda0003f06270 */
[----:B------:R-:W0:Y:S01]  /*00d0*/  @!P0 LDC.64 R8, c[0x0][0x220] ;  /* 0x00008800ff088b82 */ /* 0x000e220000000a00 */
[----:B------:R-:W-:Y:S02]  /*00e0*/  @!P0 IMAD R13, R4, 0x200, R0 ;  /* 0x00000200040d8824 */ /* 0x000fe400078e0200 */
[----:B------:R-:W-:-:S05]  /*00f0*/  @!P0 VIADD R0, R0, 0x80 ;  /* 0x0000008000008836 */ /* 0x000fca0000000000 */
[----:B------:R-:W-:-:S13]  /*0100*/  ISETP.GE.AND P5, PT, R0, R5, PT ;  /* 0x000000050000720c */ /* 0x000fda0003fa6270 */
[----:B------:R-:W1:Y:S01]  /*0110*/  @!P5 LDC.64 R10, c[0x0][0x220] ;  /* 0x00008800ff0adb82 */ /* 0x000e620000000a00 */
[C---:B------:R-:W-:Y:S01]  /*0120*/  @!P5 IMAD R21, R4.reuse, 0x200, R0 ;  /* 0x000002000415d824 */ /* 0x040fe200078e0200 */
[----:B0-----:R-:W-:Y:S01]  /*0130*/  @!P0 IADD3 R12, P3, R13, R8, RZ ;  /* 0x000000080d0c8210 */ /* 0x001fe20007f7e0ff */
[----:B------:R-:W-:Y:S02]  /*0140*/  @!P1 IMAD R17, R4, 0x200, R7 ;  /* 0x0000020004119824 */ /* 0x000fe400078e0207 */
[----:B------:R-:W-:Y:S01]  /*0150*/  @!P5 VIADD R0, R0, 0x80 ;  /* 0x000000800000d836 */ /* 0x000fe20000000000 */
[----:B------:R-:W-:Y:S02]  /*0160*/  @!P0 IADD3.X R13, RZ, R9, RZ, P3, !PT ;  /* 0x00000009ff0d8210 */ /* 0x000fe40001ffe4ff */
[----:B------:R-:W0:Y:S02]  /*0170*/  @!P1 LDC.64 R8, c[0x0][0x220] ;  /* 0x00008800ff089b82 */ /* 0x000e240000000a00 */
[----:B------:R-:W-:Y:S01]  /*0180*/  ISETP.GE.AND P2, PT, R0, R5, PT ;  /* 0x000000050000720c */ /* 0x000fe20003f46270 */
[----:B------:R2:W5:Y:S01]  /*0190*/  @!P0 LDG.E.S8 R22, desc[UR4][R12.64] ;  /* 0x000000040c168981 */ /* 0x000562000c1e1300 */
[----:B-1----:R-:W-:Y:S01]  /*01a0*/  @!P5 IADD3 R20, P6, R21, R10, RZ ;  /* 0x0000000a1514d210 */ /* 0x002fe20007fde0ff */
[----:B------:R-:W-:-:S10]  /*01b0*/  HFMA2.MMA R10, -RZ, RZ, 0, 0 ;  /* 0x00000000ff0a7435 */ /* 0x000fd400000001ff */
[----:B------:R-:W1:Y:S01]  /*01c0*/  @!P2 LDC.64 R14, c[0x0][0x220] ;  /* 0x00008800ff0eab82 */ /* 0x000e620000000a00 */
[C---:B------:R-:W-:Y:S02]  /*01d0*/  @!P2 IMAD R19, R4.reuse, 0x200, R0 ;  /* 0x000002000413a824 */ /* 0x040fe400078e0200 */
[----:B------:R-:W-:Y:S02]  /*01e0*/  IMAD.MOV.U32 R0, RZ, RZ, RZ ;  /* 0x000000ffff007224 */ /* 0x000fe400078e00ff */
[----:B------:R-:W-:Y:S01]  /*01f0*/  @!P1 IMAD R3, R4, 0x200, R2 ;  /* 0x0000020004039824 */ /* 0x000fe200078e0202 */
[----:B0-----:R-:W-:Y:S01]  /*0200*/  @!P1 IADD3 R16, P0, R17, R8, RZ ;  /* 0x0000000811109210 */ /* 0x001fe20007f1e0ff */
[C---:B------:R-:W-:Y:S02]  /*0210*/  VIADD R24, R7.reuse, 0x80 ;  /* 0x0000008007187836 */ /* 0x040fe40000000000 */
[----:B--2---:R-:W-:Y:S02]  /*0220*/  VIADD R12, R7, 0x100 ;  /* 0x00000100070c7836 */ /* 0x004fe40000000000 */
[----:B------:R-:W-:-:S02]  /*0230*/  @!P1 IMAD.X R17, RZ, RZ, R9, P0 ;  /* 0x000000ffff119224 */ /* 0x000fc400000e0609 */
[----:B------:R-:W-:-:S03]  /*0240*/  @!P5 IMAD.X R21, RZ, RZ, R11, P6 ;  /* 0x000000ffff15d224 */ /* 0x000fc600030e060b */
[----:B------:R-:W5:Y:S01]  /*0250*/  @!P1 LDG.E.S8 R10, desc[UR4][R16.64] ;  /* 0x00000004100a9981 */ /* 0x000f62000c1e1300 */
[----:B-1----:R-:W-:Y:S01]  /*0260*/  @!P2 IADD3 R18, P4, R19, R14, RZ ;  /* 0x0000000e1312a210 */ /* 0x002fe20007f9e0ff */
[----:B------:R-:W0:Y:S01]  /*0270*/  LDC.U8 R8, c[0x0][0x215] ;  /* 0x00008540ff087b82 */ /* 0x000e220000000000 */
[----:B------:R-:W-:Y:S01]  /*0280*/  BSSY B0, `(.L_x_54081) ;  /* 0x000002b000007945 */ /* 0x000fe20003800000 */
[----:B------:R-:W5:Y:S02]  /*0290*/  @!P5 LDG.E.S8 R6, desc[UR4][R20.64] ;  /* 0x000000041406d981 */ /* 0x000f64000c1e1300 */
[----:B------:R-:W-:-:S04]  /*02a0*/  @!P2 IMAD.X R19, RZ, RZ, R15, P4 ;  /* 0x000000ffff13a224 */ /* 0x000fc800020e060f */
[----:B------:R-:W1:Y:S01]  /*02b0*/  @!P1 LDC.64 R14, c[0x0][0x218] ;  /* 0x00008600ff0e9b82 */ /* 0x000e620000000a00 */
[----:B------:R2:W5:Y:S01]  /*02c0*/  @!P2 LDG.E.S8 R0, desc[UR4][R18.64] ;  /* 0x000000041200a981 */ /* 0x000562000c1e1300 */
[-C--:B------:R-:W-:Y:S02]  /*02d0*/  ISETP.GE.AND P5, PT, R24, R5.reuse, PT ;  /* 0x000000051800720c */ /* 0x080fe40003fa6270 */
[----:B------:R-:W-:Y:S01]  /*02e0*/  ISETP.GE.AND P4, PT, R12, R5, PT ;  /* 0x000000050c00720c */ /* 0x000fe20003f86270 */
[----:B--2---:R-:W-:Y:S02]  /*02f0*/  VIADD R18, R7, 0x180 ;  /* 0x0000018007127836 */ /* 0x004fe40000000000 */
[----:B------:R-:W-:-:S03]  /*0300*/  @!P1 VIADD R7, R2, 0x80 ;  /* 0x0000008002079836 */ /* 0x000fc60000000000 */
[-C--:B------:R-:W-:Y:S02]  /*0310*/  ISETP.GE.AND P3, PT, R18, R5.reuse, PT ;  /* 0x000000051200720c */ /* 0x080fe40003f66270 */
[----:B------:R-:W-:Y:S02]  /*0320*/  ISETP.GE.AND P2, PT, R7, R5, PT ;  /* 0x000000050700720c */ /* 0x000fe40003f46270 */
[----:B-1----:R-:W-:Y:S02]  /*0330*/  @!P1 IADD3 R2, P0, R3, R14, RZ ;  /* 0x0000000e03029210 */ /* 0x002fe40007f1e0ff */
[----:B0-----:R-:W-:-:S03]  /*0340*/  PRMT R9, R8, 0x8880, RZ ;  /* 0x0000888008097816 */ /* 0x001fc600000000ff */
[----:B------:R-:W-:Y:S01]  /*0350*/  @!P1 IMAD.X R3, RZ, RZ, R15, P0 ;  /* 0x000000ffff039224 */ /* 0x000fe200000e060f */
[----:B------:R-:W-:Y:S07]  /*0360*/  @P1 BRA `(.L_x_54082) ;  /* 0x0000000000701947 */ /* 0x000fee0003800000 */
        /* <DEDUP_REMOVED lines=28> */
.L_x_54082:
[----:B------:R-:W-:Y:S05]  /*0530*/  BSYNC B0 ;  /* 0x0000000000007941 */ /* 0x000fea0003800000 */
.L_x_54081:
[----:B------:R-:W-:Y:S04]  /*0540*/  BSSY B0, `(.L_x_54083) ;  /* 0x0000020000007945 */ /* 0x000fe80003800000 */
[----:B------:R-:W-:Y:S05]  /*0550*/  @P5 BRA `(.L_x_54084) ;  /* 0x0000000000785947 */ /* 0x000fea0003800000 */
[-C--:B------:R-:W-:Y:S02]  /*0560*/  IABS R15, R9.reuse ;  /* 0x00000009000f7213 */ /* 0x080fe40000000000 */
[----:B------:R-:W-:Y:S02]  /*0570*/  IABS R18, R9 ;  /* 0x0000000900127213 */ /* 0x000fe40000000000 */
        /* <DEDUP_REMOVED lines=8> */
[----:B0-----:R-:W-:Y:S01]  /*0600*/  IMAD.MOV.U32 R12, RZ, RZ, RZ ;  /* 0x000000ffff0c7224 */ /* 0x001fe200078e00ff */
[----:B-1----:R-:W-:-:S05]  /*0610*/  IADD3 R14, RZ, -R13, RZ ;  /* 0x8000000dff0e7210 */ /* 0x002fca0007ffe0ff */
        /* <DEDUP_REMOVED lines=16> */
[----:B------:R-:W-:-:S04]  /*0720*/  SEL R13, R8, RZ, !P0 ;  /* 0x000000ff080d7207 */ /* 0x000fc80004000000 */
[----:B------:R-:W-:-:S07]  /*0730*/  IADD3 R10, R10, R13, RZ ;  /* 0x0000000d0a0a7210 */ /* 0x000fce0007ffe0ff */
.L_x_54084:
[----:B------:R-:W-:Y:S05]  /*0740*/  BSYNC B0 ;  /* 0x0000000000007941 */ /* 0x000fea0003800000 */
.L_x_54083:
        /* <DEDUP_REMOVED lines=31> */
.L_x_54086:
[----:B------:R-:W-:Y:S05]  /*0940*/  BSYNC B0 ;  /* 0x0000000000007941 */ /* 0x000fea0003800000 */
.L_x_54085:
        /* <DEDUP_REMOVED lines=31> */
.L_x_54088:
[----:B------:R-:W-:Y:S05]  /*0b40*/  BSYNC B0 ;  /* 0x0000000000007941 */ /* 0x000fea0003800000 */
.L_x_54087:
        /* <DEDUP_REMOVED lines=9> */
[----:B-----5:R1:W-:Y:S05]  /*0be0*/  STG.E.U8 desc[UR4][R2.64], R10 ;  /* 0x0000000a02007986 */ /* 0x0203ea000c101104 */
[----:B------:R-:W-:Y:S01]  /*0bf0*/  @!P1 LEA R8, R4, R7, 0x9 ;  /* 0x0000000704089211 */ /* 0x000fe200078e48ff */
[----:B------:R-:W-:-:S03]  /*0c00*/  @!P1 VIADD R7, R7, 0x80 ;  /* 0x0000008007079836 */ /* 0x000fc60000000000 */
[----:B------:R-:W-:-:S05]  /*0c10*/  @!P1 IADD3 R8, P2, R8, UR6, RZ ;  /* 0x0000000608089c10 */ /* 0x000fca000ff5e0ff */
[----:B------:R-:W-:-:S05]  /*0c20*/  @!P1 IMAD.X R9, RZ, RZ, UR7, P2 ;  /* 0x00000007ff099e24 */ /* 0x000fca00090e06ff */
[----:B------:R1:W-:Y:S03]  /*0c30*/  @!P1 STG.E.U8 desc[UR4][R8.64], R6 ;  /* 0x0000000608009986 */ /* 0x0003e6000c101104 */
.L_x_54090:
[----:B------:R-:W-:Y:S05]  /*0c40*/  BSYNC B0 ;  /* 0x0000000000007941 */ /* 0x000fea0003800000 */
.L_x_54089:
        /* <DEDUP_REMOVED lines=8> */
.L_x_54091:
        /* <DEDUP_REMOVED lines=11> */
.L_x_57643:


//--------------------- .text._ZN2at6native29vectorized_elementwise_kernelILi2ENS0_13BUnaryFunctorIaaaZZZNS0_21remainder_kernel_cudaERNS_18TensorIteratorBaseEENKUlvE_clEvENKUlvE0_clEvEUlaaE_EESt5arrayIPcLm2EEEEviT0_T1_ --------------------------
	.section	.text._ZN2at6native29vectorized_elementwise_kernelILi2ENS0_13BUnaryFunctorIaaaZZZNS0_21remainder_kernel_cudaERNS_18TensorIteratorBaseEENKUlvE_clEvENKUlvE0_clEvEUlaaE_EESt5arrayIPcLm2EEEEviT0_T1_,"ax",@progbits
	.align	128
        .global         _ZN2at6native29vectorized_elementwise_kernelILi2ENS0_13BUnaryFunctorIaaaZZZNS0_21remainder_kernel_cudaERNS_18TensorIteratorBaseEENKUlvE_clEvENKUlvE0_clEvEUlaaE_EESt5arrayIPcLm2EEEEviT0_T1_
        .type           _ZN2at6native29vectorized_elementwise_kernelILi2ENS0_13BUnaryFunctorIaaaZZZNS0_21remainder_kernel_cudaERNS_18TensorIteratorBaseEENKUlvE_clEvENKUlvE0_clEvEUlaaE_EESt5arrayIPcLm2EEEEviT0_T1_,@function
        .size           _ZN2at6native29vectorized_elementwise_kernelILi2ENS0_13BUnaryFunctorIaaaZZZNS0_21remainder_kernel_cudaERNS_18TensorIteratorBaseEENKUlvE_clEvENKUlvE0_clEvEUlaaE_EESt5arrayIPcLm2EEEEviT0_T1_,(.L_x_57644 - _ZN2at6native29vectorized_elementwise_kernelILi2ENS0_13BUnaryFunctorIaaaZZZNS0_21remainder_kernel_cudaERNS_18TensorIteratorBaseEENKUlvE_clEvENKUlvE0_clEvEUlaaE_EESt5arrayIPcLm2EEEEviT0_T1_)
        .other          _ZN2at6native29vectorized_elementwise_kernelILi2ENS0_13BUnaryFunctorIaaaZZZNS0_21remainder_kernel_cudaERNS_18TensorIteratorBaseEENKUlvE_clEvENKUlvE0_clEvEUlaaE_EESt5arrayIPcLm2EEEEviT0_T1_,@"STO_CUDA_ENTRY STV_DEFAULT"
_ZN2at6native29vectorized_elementwise_kernelILi2ENS0_13BUnaryFunctorIaaaZZZNS0_21remainder_kernel_cudaERNS_18TensorIteratorBaseEENKUlvE_clEvENKUlvE0_clEvEUlaaE_EESt5arrayIPcLm2EEEEviT0_T1_:
.text._ZN2at6native29vectorized_elementwise_kernelILi2ENS0_13BUnaryFunctorIaaaZZZNS0_21remainder_kernel_cudaERNS_18TensorIteratorBaseEENKUlvE_clEvENKUlvE0_clEvEUlaaE_EESt5arrayIPcLm2EEEEviT0_T1_:
        /* <DEDUP_REMOVED lines=17> */
[----:B0-----:R-:W-:-:S05]  /*0110*/  IMAD.WIDE.U32 R14, R11, 0x2, R14 ;  /* 0x000000020b0e7825 */ /* 0x001fca00078e000e */
[----:B------:R-:W2:Y:S04]  /*0120*/  LDG.E.U16 R12, desc[UR8][R14.64] ;  /* 0x000000080e0c7981 */ /* 0x000ea8000c1e1500 */
[----:B------:R-:W3:Y:S04]  /*0130*/  LDG.E.U16 R10, desc[UR8][R14.64+0x100] ;  /* 0x000100080e0a7981 */ /* 0x000ee8000c1e1500 */
[----:B------:R-:W4:Y:S04]  /*0140*/  LDG.E.U16 R7, desc[UR8][R14.64+0x200] ;  /* 0x000200080e077981 */ /* 0x000f28000c1e1500 */
[----:B------:R0:W5:Y:S01]  /*0150*/  LDG.E.U16 R8, desc[UR8][R14.64+0x300] ;  /* 0x000300080e087981 */ /* 0x000162000c1e1500 */
[----:B------:R-:W-:Y:S01]  /*0160*/  IABS R0, R4 ;  /* 0x0000000400007213 */ /* 0x000fe20000000000 */
[----:B------:R-:W-:Y:S01]  /*0170*/  UIADD3 UR5, UP0, UR4, UR6, URZ ;  /* 0x0000000604057290 */ /* 0x000fe2000ff1e03f */
[----:B------:R-:W-:-:S02]  /*0180*/  ISETP.NE.AND P3, PT, R9, RZ, PT ;  /* 0x000000ff0900720c */ /* 0x000fc40003f65270 */
[----:B------:R-:W1:Y:S01]  /*0190*/  I2F.RP R5, R0 ;  /* 0x0000000000057306 */ /* 0x000e620000209400 */
[----:B------:R-:W-:Y:S01]  /*01a0*/  UIADD3.X UR6, URZ, UR7, URZ, UP0, !UPT ;  /* 0x000000073f067290 */ /* 0x000fe200087fe43f */
[-C--:B0-----:R-:W-:Y:S02]  /*01b0*/  IABS R14, R4.reuse ;  /* 0x00000004000e7213 */ /* 0x081fe40000000000 */
[----:B------:R-:W-:-:S03]  /*01c0*/  LOP3.LUT R4, RZ, R4, RZ, 0x33, !PT ;  /* 0x00000004ff047212 */ /* 0x000fc600078e33ff */
[----:B------:R-:W-:Y:S01]  /*01d0*/  IMAD.MOV R14, RZ, RZ, -R14 ;  /* 0x000000ffff0e7224 */ /* 0x000fe200078e0a0e */
[----:B-1----:R-:W0:Y:S02]  /*01e0*/  MUFU.RCP R5, R5 ;  /* 0x0000000500057308 */ /* 0x002e240000001000 */
[----:B0-----:R-:W-:-:S06]  /*01f0*/  VIADD R2, R5, 0xffffffe ;  /* 0x0ffffffe05027836 */ /* 0x001fcc0000000000 */
[----:B------:R0:W1:Y:S02]  /*0200*/  F2I.FTZ.U32.TRUNC.NTZ R3, R2 ;  /* 0x0000000200037305 */ /* 0x000064000021f000 */
[----:B0-----:R-:W-:Y:S02]  /*0210*/  IMAD.MOV.U32 R2, RZ, RZ, RZ ;  /* 0x000000ffff027224 */ /* 0x001fe400078e00ff */
[----:B-1----:R-:W-:-:S04]  /*0220*/  IMAD.MOV R6, RZ, RZ, -R3 ;  /* 0x000000ffff067224 */ /* 0x002fc800078e0a03 */
[----:B------:R-:W-:-:S04]  /*0230*/  IMAD.MOV.U32 R15, RZ, RZ, R6 ;  /* 0x000000ffff0f7224 */ /* 0x000fc800078e0006 */
[----:B------:R-:W-:-:S04]  /*0240*/  IMAD R15, R15, R0, RZ ;  /* 0x000000000f0f7224 */ /* 0x000fc800078e02ff */
[----:B------:R-:W-:Y:S01]  /*0250*/  IMAD.HI.U32 R5, R3, R15, R2 ;  /* 0x0000000f03057227 */ /* 0x000fe200078e0002 */
[C---:B--2---:R-:W-:Y:S02]  /*0260*/  PRMT R13, R12.reuse, 0x8880, RZ ;  /* 0x000088800c0d7816 */ /* 0x044fe400000000ff */
[----:B------:R-:W-:Y:S02]  /*0270*/  PRMT R12, R12, 0x9991, RZ ;  /* 0x000099910c0c7816 */ /* 0x000fe400000000ff */
[----:B------:R-:W-:Y:S02]  /*0280*/  IABS R6, R13 ;  /* 0x0000000d00067213 */ /* 0x000fe40000000000 */
[----:B------:R-:W-:Y:S02]  /*0290*/  ISETP.GE.AND P1, PT, R13, RZ, PT ;  /* 0x000000ff0d00720c */ /* 0x000fe40003f26270 */
[----:B---3--:R-:W-:Y:S01]  /*02a0*/  PRMT R16, R10, 0x9991, RZ ;  /* 0x000099910a107816 */ /* 0x008fe200000000ff */
[----:B------:R-:W-:-:S02]  /*02b0*/  IMAD.MOV.U32 R2, RZ, RZ, R6 ;  /* 0x000000ffff027224 */ /* 0x000fc400078e0006 */
[----:B------:R-:W-:Y:S01]  /*02c0*/  IMAD.MOV.U32 R6, RZ, RZ, R14 ;  /* 0x000000ffff067224 */ /* 0x000fe200078e000e */
[----:B------:R-:W-:Y:S01]  /*02d0*/  PRMT R14, R10, 0x8880, RZ ;  /* 0x000088800a0e7816 */ /* 0x000fe200000000ff */
[----:B------:R-:W-:Y:S01]  /*02e0*/  IMAD.HI.U32 R3, R5, R2, RZ ;  /* 0x0000000205037227 */ /* 0x000fe200078e00ff */
[----:B------:R-:W-:Y:S02]  /*02f0*/  IABS R20, R16 ;  /* 0x0000001000147213 */ /* 0x000fe40000000000 */
[----:B------:R-:W-:Y:S01]  /*0300*/  IABS R18, R14 ;  /* 0x0000000e00127213 */ /* 0x000fe20000000000 */
[----:B------:R-:W-:Y:S01]  /*0310*/  IMAD R3, R3, R6, R2 ;  /* 0x0000000603037224 */ /* 0x000fe200078e0202 */
[----:B------:R-:W-:Y:S01]  /*0320*/  IABS R2, R12 ;  /* 0x0000000c00027213 */ /* 0x000fe20000000000 */
[----:B------:R-:W-:-:S03]  /*0330*/  IMAD.HI.U32 R17, R5, R20, RZ ;  /* 0x0000001405117227 */ /* 0x000fc600078e00ff */
[----:B------:R-:W-:Y:S01]  /*0340*/  ISETP.GT.U32.AND P0, PT, R0, R3, PT ;  /* 0x000000030000720c */ /* 0x000fe20003f04070 */
[----:B------:R-:W-:-:S04]  /*0350*/  IMAD.HI.U32 R13, R5, R2, RZ ;  /* 0x00000002050d7227 */ /* 0x000fc800078e00ff */
[----:B------:R-:W-:Y:S02]  /*0360*/  IMAD R13, R13, R6, R2 ;  /* 0x000000060d0d7224 */ /* 0x000fe400078e0202 */
[----:B------:R-:W-:-:S03]  /*0370*/  IMAD.HI.U32 R19, R5, R18, RZ ;  /* 0x0000001205137227 */ /* 0x000fc600078e00ff */
[C---:B------:R-:W-:Y:S01]  /*0380*/  ISETP.GT.U32.AND P4, PT, R0.reuse, R13, PT ;  /* 0x0000000d0000720c */ /* 0x040fe20003f84070 */
[-C--:B------:R-:W-:Y:S02]  /*0390*/  IMAD R17, R17, R6.reuse, R20 ;  /* 0x0000000611117224 */ /* 0x080fe400078e0214 */
[----:B------:R-:W-:Y:S02]  /*03a0*/  @!P0 IMAD.IADD R3, R3, 0x1, -R0 ;  /* 0x0000000103038824 */ /* 0x000fe400078e0a00 */
[----:B------:R-:W-:Y:S01]  /*03b0*/  IMAD R19, R19, R6, R18 ;  /* 0x0000000613137224 */ /* 0x000fe200078e0212 */
[C---:B------:R-:W-:Y:S01]  /*03c0*/  ISETP.GT.U32.AND P6, PT, R0.reuse, R17, PT ;  /* 0x000000110000720c */ /* 0x040fe20003fc4070 */
[----:B------:R-:W-:Y:S01]  /*03d0*/  IMAD.U32 R2, RZ, RZ, UR5 ;  /* 0x00000005ff027e24 */ /* 0x000fe2000f8e00ff */
[----:B------:R-:W-:-:S05]  /*03e0*/  ISETP.GT.U32.AND P0, PT, R0, R3, PT ;  /* 0x000000030000720c */ /* 0x000fca0003f04070 */
[----:B------:R-:W-:Y:S01]  /*03f0*/  @!P4 IMAD.IADD R13, R13, 0x1, -R0 ;  /* 0x000000010d0dc824 */ /* 0x000fe200078e0a00 */
[----:B------:R-:W-:-:S04]  /*0400*/  ISETP.GT.U32.AND P4, PT, R0, R19, PT ;  /* 0x000000130000720c */ /* 0x000fc80003f84070 */
[----:B------:R-:W-:Y:S01]  /*0410*/  ISETP.GT.U32.AND P5, PT, R0, R13, PT ;  /* 0x0000000d0000720c */ /* 0x000fe20003fa4070 */
[--C-:B------:R-:W-:Y:S02]  /*0420*/  @!P6 IMAD.IADD R17, R17, 0x1, -R0.reuse ;  /* 0x000000011111e824 */ /* 0x100fe400078e0a00 */
[----:B------:R-:W-:Y:S01]  /*0430*/  @!P0 IMAD.IADD R3, R3, 0x1, -R0 ;  /* 0x0000000103038824 */ /* 0x000fe200078e0a00 */
[----:B------:R-:W-:Y:S02]  /*0440*/  ISETP.GE.AND P0, PT, R14, RZ, PT ;  /* 0x000000ff0e00720c */ /* 0x000fe40003f06270 */
[----:B-----5:R-:W-:Y:S01]  /*0450*/  PRMT R14, R8, 0x9991, RZ ;  /* 0x00009991080e7816 */ /* 0x020fe200000000ff */
[----:B------:R-:W-:Y:S01]  /*0460*/  IMAD.MOV.U32 R15, RZ, RZ, R3 ;  /* 0x000000ffff0f7224 */ /* 0x000fe200078e0003 */
[----:B------:R-:W-:Y:S01]  /*0470*/  ISETP.GT.U32.AND P6, PT, R0, R17, PT ;  /* 0x000000110000720c */ /* 0x000fe20003fc4070 */
[----:B------:R-:W-:Y:S01]  /*0480*/  IMAD.U32 R3, RZ, RZ, UR6 ;  /* 0x00000006ff037e24 */ /* 0x000fe2000f8e00ff */
[----:B------:R-:W-:Y:S01]  /*0490*/  IABS R18, R14 ;  /* 0x0000000e00127213 */ /* 0x000fe20000000000 */
[----:B------:R-:W-:Y:S01]  /*04a0*/  @!P1 IMAD.MOV R15, RZ, RZ, -R15 ;  /* 0x000000ffff0f9224 */ /* 0x000fe200078e0a0f */
[----:B------:R-:W-:Y:S01]  /*04b0*/  ISETP.GE.AND P1, PT, R12, RZ, PT ;  /* 0x000000ff0c00720c */ /* 0x000fe20003f26270 */
[----:B------:R-:W-:Y:S01]  /*04c0*/  IMAD.WIDE R2, R11, 0x2, R2 ;  /* 0x000000020b027825 */ /* 0x000fe200078e0202 */
[----:B----4-:R-:W-:-:S02]  /*04d0*/  PRMT R12, R7, 0x8880, RZ ;  /* 0x00008880070c7816 */ /* 0x010fc400000000ff */
[----:B------:R-:W-:Y:S01]  /*04e0*/  PRMT R7, R7, 0x9991, RZ ;  /* 0x0000999107077816 */ /* 0x000fe200000000ff */
[--C-:B------:R-:W-:Y:S01]  /*04f0*/  @!P5 IMAD.IADD R13, R13, 0x1, -R0.reuse ;  /* 0x000000010d0dd824 */ /* 0x100fe200078e0a00 */
[----:B------:R-:W-:Y:S01]  /*0500*/  SEL R10, R4, R15, !P3 ;  /* 0x0000000f040a7207 */ /* 0x000fe20005800000 */
[--C-:B------:R-:W-:Y:S01]  /*0510*/  @!P4 IMAD.IADD R19, R19, 0x1, -R0.reuse ;  /* 0x000000011313c824 */ /* 0x100fe200078e0a00 */
[----:B------:R-:W-:Y:S01]  /*0520*/  PRMT R15, R8, 0x8880, RZ ;  /* 0x00008880080f7816 */ /* 0x000fe200000000ff */
[----:B------:R-:W-:Y:S01]  /*0530*/  IMAD.MOV.U32 R8, RZ, RZ, R7 ;  /* 0x000000ffff087224 */ /* 0x000fe200078e0007 */
[----:B------:R-:W-:Y:S01]  /*0540*/  LOP3.LUT R11, R9, R10, RZ, 0x3c, !PT ;  /* 0x0000000a090b7212 */ /* 0x000fe200078e3cff */
[----:B------:R-:W-:Y:S01]  /*0550*/  @!P6 IMAD.IADD R17, R17, 0x1, -R0 ;  /* 0x000000011111e824 */ /* 0x000fe200078e0a00 */
[----:B------:R-:W-:Y:S01]  /*0560*/  ISETP.GE.AND P5, PT, R16, RZ, PT ;  /* 0x000000ff1000720c */ /* 0x000fe20003fa6270 */
[----:B------:R-:W-:Y:S01]  /*0570*/  @!P1 IMAD.MOV R13, RZ, RZ, -R13 ;  /* 0x000000ffff0d9224 */ /* 0x000fe200078e0a0d */
[----:B------:R-:W-:-:S02]  /*0580*/  IABS R7, R8 ;  /* 0x0000000800077213 */ /* 0x000fc40000000000 */
[----:B------:R-:W-:Y:S02]  /*0590*/  PRMT R11, R11, 0x8880, RZ ;  /* 0x000088800b0b7816 */ /* 0x000fe400000000ff */
[----:B------:R-:W-:Y:S01]  /*05a0*/  LOP3.LUT P2, RZ, R10, 0xff, RZ, 0xc0, !PT ;  /* 0x000000ff0aff7812 */ /* 0x000fe2000784c0ff */
[----:B------:R-:W-:Y:S01]  /*05b0*/  IMAD.MOV.U32 R16, RZ, RZ, R7 ;  /* 0x000000ffff107224 */ /* 0x000fe200078e0007 */
[----:B------:R-:W-:Y:S02]  /*05c0*/  IABS R20, R12 ;  /* 0x0000000c00147213 */ /* 0x000fe40000000000 */
[----:B------:R-:W-:Y:S01]  /*05d0*/  IABS R22, R15 ;  /* 0x0000000f00167213 */ /* 0x000fe20000000000 */
[----:B------:R-:W-:Y:S01]  /*05e0*/  IMAD.HI.U32 R7, R5, R16, RZ ;  /* 0x0000001005077227 */ /* 0x000fe200078e00ff */
[----:B------:R-:W-:Y:S02]  /*05f0*/  ISETP.GT.OR P2, PT, R11, -0x1, !P2 ;  /* 0xffffffff0b00780c */ /* 0x000fe40005744670 */
[----:B------:R-:W-:Y:S01]  /*0600*/  ISETP.GT.U32.AND P4, PT, R0, R19, PT ;  /* 0x000000130000720c */ /* 0x000fe20003f84070 */
[----:B------:R-:W-:Y:S01]  /*0610*/  IMAD.HI.U32 R11, R5, R20, RZ ;  /* 0x00000014050b7227 */ /* 0x000fe200078e00ff */
[----:B------:R-:W-:-:S03]  /*0620*/  SEL R23, R9, RZ, !P2 ;  /* 0x000000ff09177207 */ /* 0x000fc60005000000 */
[----:B------:R-:W-:-:S04]  /*0630*/  IMAD.HI.U32 R21, R5, R22, RZ ;  /* 0x0000001605157227 */ /* 0x000fc800078e00ff */
[-C--:B------:R-:W-:Y:S01]  /*0640*/  IMAD R7, R7, R6.reuse, R16 ;  /* 0x0000000607077224 */ /* 0x080fe200078e0210 */
[----:B------:R-:W-:Y:S01]  /*0650*/  SEL R16, R4, R13, !P3 ;  /* 0x0000000d04107207 */ /* 0x000fe20005800000 */
[-C--:B------:R-:W-:Y:S02]  /*0660*/  IMAD R11, R11, R6.reuse, R20 ;  /* 0x000000060b0b7224 */ /* 0x080fe400078e0214 */
[----:B------:R-:W-:Y:S01]  /*0670*/  IMAD R13, R21, R6, R22 ;  /* 0x00000006150d7224 */ /* 0x000fe200078e0216 */
[C---:B------:R-:W-:Y:S01]  /*0680*/  ISETP.GT.U32.AND P2, PT, R0.reuse, R7, PT ;  /* 0x000000070000720c */ /* 0x040fe20003f44070 */
[----:B------:R-:W-:Y:S01]  /*0690*/  IMAD.HI.U32 R21, R5, R18, RZ ;  /* 0x0000001205157227 */ /* 0x000fe200078e00ff */
[----:B------:R-:W-:Y:S02]  /*06a0*/  LOP3.LUT R5, R9, R16, RZ, 0x3c, !PT ;  /* 0x0000001009057212 */ /* 0x000fe400078e3cff */
[C---:B------:R-:W-:Y:S01]  /*06b0*/  ISETP.GT.U32.AND P1, PT, R0.reuse, R11, PT ;  /* 0x0000000b0000720c */ /* 0x040fe20003f24070 */
[----:B------:R-:W-:Y:S01]  /*06c0*/  @!P4 IMAD.IADD R19, R19, 0x1, -R0 ;  /* 0x000000011313c824 */ /* 0x000fe200078e0a00 */
[----:B------:R-:W-:Y:S01]  /*06d0*/  PRMT R20, R5, 0x8880, RZ ;  /* 0x0000888005147816 */ /* 0x000fe200000000ff */
[----:B------:R-:W-:Y:S01]  /*06e0*/  IMAD.MOV.U32 R5, RZ, RZ, R17 ;  /* 0x000000ffff057224 */ /* 0x000fe200078e0011 */
[----:B------:R-:W-:Y:S01]  /*06f0*/  ISETP.GT.U32.AND P4, PT, R0, R13, PT ;  /* 0x0000000d0000720c */ /* 0x000fe20003f84070 */
[----:B------:R-:W-:Y:S01]  /*0700*/  IMAD R17, R21, R6, R18 ;  /* 0x0000000615117224 */ /* 0x000fe200078e0212 */
[----:B------:R-:W-:Y:S01]  /*0710*/  LOP3.LUT P6, RZ, R16, 0xff, RZ, 0xc0, !PT ;  /* 0x000000ff10ff7812 */ /* 0x000fe200078cc0ff */
[----:B------:R-:W-:-:S02]  /*0720*/  @!P0 IMAD.MOV R19, RZ, RZ, -R19 ;  /* 0x000000ffff138224 */ /* 0x000fc400078e0a13 */
[----:B------:R-:W-:Y:S01]  /*0730*/  @!P5 IMAD.MOV R5, RZ, RZ, -R5 ;  /* 0x000000ffff05d224 */ /* 0x000fe200078e0a05 */
[----:B------:R-:W-:Y:S01]  /*0740*/  ISETP.GT.OR P0, PT, R20, -0x1, !P6 ;  /* 0xffffffff1400780c */ /* 0x000fe20007704670 */
[--C-:B------:R-:W-:Y:S01]  /*0750*/  @!P2 IMAD.IADD R7, R7, 0x1, -R0.reuse ;  /* 0x000000010707a824 */ /* 0x100fe200078e0a00 */
[----:B------:R-:W-:Y:S01]  /*0760*/  ISETP.GT.U32.AND P6, PT, R0, R17, PT ;  /* 0x000000110000720c */ /* 0x000fe20003fc4070 */
[--C-:B------:R-:W-:Y:S01]  /*0770*/  @!P1 IMAD.IADD R11, R11, 0x1, -R0.reuse ;  /* 0x000000010b0b9824 */ /* 0x100fe200078e0a00 */
[----:B------:R-:W-:Y:S01]  /*0780*/  SEL R18, R4, R19, !P3 ;  /* 0x0000001304127207 */ /* 0x000fe20005800000 */
[----:B------:R-:W-:Y:S01]  /*0790*/  IMAD.IADD R10, R10, 0x1, R23 ;  /* 0x000000010a0a7824 */ /* 0x000fe200078e0217 */
[----:B------:R-:W-:Y:S01]  /*07a0*/  SEL R20, R4, R5, !P3 ;  /* 0x0000000504147207 */ /* 0x000fe20005800000 */
[----:B------:R-:W-:Y:S01]  /*07b0*/  @!P4 IMAD.IADD R13, R13, 0x1, -R0 ;  /* 0x000000010d0dc824 */ /* 0x000fe200078e0a00 */
[----:B------:R-:W-:Y:S02]  /*07c0*/  LOP3.LUT R5, R9, R18, RZ, 0x3c, !PT ;  /* 0x0000001209057212 */ /* 0x000fe400078e3cff */
[----:B------:R-:W-:-:S02]  /*07d0*/  ISETP.GT.U32.AND P4, PT, R0, R11, PT ;  /* 0x0000000b0000720c */ /* 0x000fc40003f84070 */
[----:B------:R-:W-:Y:S02]  /*07e0*/  ISETP.GT.U32.AND P5, PT, R0, R7, PT ;  /* 0x000000070000720c */ /* 0x000fe40003fa4070 */
[----:B------:R-:W-:Y:S01]  /*07f0*/  LOP3.LUT R6, R9, R20, RZ, 0x3c, !PT ;  /* 0x0000001409067212 */ /* 0x000fe200078e3cff */
[--C-:B------:R-:W-:Y:S01]  /*0800*/  @!P6 IMAD.IADD R17, R17, 0x1, -R0.reuse ;  /* 0x000000011111e824 */ /* 0x100fe200078e0a00 */
[----:B------:R-:W-:Y:S02]  /*0810*/  PRMT R5, R5, 0x8880, RZ ;  /* 0x0000888005057816 */ /* 0x000fe400000000ff */
[----:B------:R-:W-:Y:S02]  /*0820*/  LOP3.LUT P1, RZ, R18, 0xff, RZ, 0xc0, !PT ;  /* 0x000000ff12ff7812 */ /* 0x000fe4000782c0ff */
[----:B------:R-:W-:Y:S02]  /*0830*/  PRMT R6, R6, 0x8880, RZ ;  /* 0x0000888006067816 */ /* 0x000fe400000000ff */
[----:B------:R-:W-:Y:S01]  /*0840*/  LOP3.LUT P2, RZ, R20, 0xff, RZ, 0xc0, !PT ;  /* 0x000000ff14ff7812 */ /* 0x000fe2000784c0ff */
[--C-:B------:R-:W-:Y:S01]  /*0850*/  @!P4 IMAD.IADD R11, R11, 0x1, -R0.reuse ;  /* 0x000000010b0bc824 */ /* 0x100fe200078e0a00 */
[----:B------:R-:W-:Y:S01]  /*0860*/  ISETP.GT.OR P1, PT, R5, -0x1, !P1 ;  /* 0xffffffff0500780c */ /* 0x000fe20004f24670 */
[----:B------:R-:W-:Y:S01]  /*0870*/  @!P5 IMAD.IADD R7, R7, 0x1, -R0 ;  /* 0x000000010707d824 */ /* 0x000fe200078e0a00 */
[----:B------:R-:W-:-:S02]  /*0880*/  ISETP.GT.OR P2, PT, R6, -0x1, !P2 ;  /* 0xffffffff0600780c */ /* 0x000fc40005744670 */
[C---:B------:R-:W-:Y:S02]  /*0890*/  SEL R5, R9.reuse, RZ, !P0 ;  /* 0x000000ff09057207 */ /* 0x040fe40004000000 */
[C---:B------:R-:W-:Y:S02]  /*08a0*/  ISETP.GT.U32.AND P0, PT, R0.reuse, R13, PT ;  /* 0x0000000d0000720c */ /* 0x040fe40003f04070 */
[----:B------:R-:W-:Y:S02]  /*08b0*/  ISETP.GT.U32.AND P6, PT, R0, R17, PT ;  /* 0x000000110000720c */ /* 0x000fe40003fc4070 */
[C---:B------:R-:W-:Y:S02]  /*08c0*/  SEL R19, R9.reuse, RZ, !P1 ;  /* 0x000000ff09137207 */ /* 0x040fe40004800000 */
[----:B------:R-:W-:Y:S02]  /*08d0*/  SEL R21, R9, RZ, !P2 ;  /* 0x000000ff09157207 */ /* 0x000fe40005000000 */
[----:B------:R-:W-:-:S02]  /*08e0*/  ISETP.GE.AND P1, PT, R12, RZ, PT ;  /* 0x000000ff0c00720c */ /* 0x000fc40003f26270 */
[----:B------:R-:W-:Y:S01]  /*08f0*/  ISETP.GE.AND P2, PT, R8, RZ, PT ;  /* 0x000000ff0800720c */ /* 0x000fe20003f46270 */
[----:B------:R-:W-:Y:S01]  /*0900*/  IMAD.IADD R6, R20, 0x1, R21 ;  /* 0x0000000114067824 */ /* 0x000fe200078e0215 */
[----:B------:R-:W-:Y:S01]  /*0910*/  ISETP.GE.AND P4, PT, R15, RZ, PT ;  /* 0x000000ff0f00720c */ /* 0x000fe20003f86270 */
[--C-:B------:R-:W-:Y:S01]  /*0920*/  @!P0 IMAD.IADD R13, R13, 0x1, -R0.reuse ;  /* 0x000000010d0d8824 */ /* 0x100fe200078e0a00 */
[----:B------:R-:W-:Y:S01]  /*0930*/  ISETP.GE.AND P5, PT, R14, RZ, PT ;  /* 0x000000ff0e00720c */ /* 0x000fe20003fa6270 */
[----:B------:R-:W-:Y:S02]  /*0940*/  @!P6 IMAD.IADD R17, R17, 0x1, -R0 ;  /* 0x000000011111e824 */ /* 0x000fe400078e0a00 */
[----:B------:R-:W-:Y:S02]  /*0950*/  IMAD.IADD R15, R16, 0x1, R5 ;  /* 0x00000001100f7824 */ /* 0x000fe400078e0205 */
[----:B------:R-:W-:Y:S02]  /*0960*/  IMAD.IADD R5, R18, 0x1, R19 ;  /* 0x0000000112057824 */ /* 0x000fe400078e0213 */
[----:B------:R-:W-:Y:S01]  /*0970*/  @!P1 IMAD.MOV R11, RZ, RZ, -R11 ;  /* 0x000000ffff0b9224 */ /* 0x000fe200078e0a0b */
[----:B------:R-:W-:Y:S01]  /*0980*/  PRMT R15, R15, 0x7604, R10 ;  /* 0x000076040f0f7816 */ /* 0x000fe2000000000a */
[----:B------:R-:W-:Y:S01]  /*0990*/  @!P2 IMAD.MOV R7, RZ, RZ, -R7 ;  /* 0x000000ffff07a224 */ /* 0x000fe200078e0a07 */
[----:B------:R-:W-:Y:S01]  /*09a0*/  PRMT R5, R6, 0x7604, R5 ;  /* 0x0000760406057816 */ /* 0x000fe20000000005 */
[----:B------:R-:W-:Y:S01]  /*09b0*/  @!P4 IMAD.MOV R13, RZ, RZ, -R13 ;  /* 0x000000ffff0dc224 */ /* 0x000fe200078e0a0d */
[C---:B------:R-:W-:Y:S01]  /*09c0*/  SEL R8, R4.reuse, R11, !P3 ;  /* 0x0000000b04087207 */ /* 0x040fe20005800000 */
[----:B------:R-:W-:Y:S01]  /*09d0*/  @!P5 IMAD.MOV R17, RZ, RZ, -R17 ;  /* 0x000000ffff11d224 */ /* 0x000fe200078e0a11 */
[C---:B------:R-:W-:Y:S01]  /*09e0*/  SEL R12, R4.reuse, R7, !P3 ;  /* 0x00000007040c7207 */ /* 0x040fe20005800000 */
[----:B------:R-:W-:Y:S01]  /*09f0*/  STG.E.U16 desc[UR8][R2.64], R15 ;  /* 0x0000000f02007986 */ /* 0x000fe2000c101508 */
[----:B------:R-:W-:-:S02]  /*0a00*/  SEL R0, R4, R13, !P3 ;  /* 0x0000000d04007207 */ /* 0x000fc40005800000 */
[----:B------:R-:W-:Y:S01]  /*0a10*/  SEL R14, R4, R17, !P3 ;  /* 0x00000011040e7207 */ /* 0x000fe20005800000 */
[----:B------:R-:W-:Y:S01]  /*0a20*/  STG.E.U16 desc[UR8][R2.64+0x100], R5 ;  /* 0x0001000502007986 */ /* 0x000fe2000c101508 */
[C---:B------:R-:W-:Y:S02]  /*0a30*/  LOP3.LUT R4, R9.reuse, R8, RZ, 0x3c, !PT ;  /* 0x0000000809047212 */ /* 0x040fe400078e3cff */
[C---:B------:R-:W-:Y:S02]  /*0a40*/  LOP3.LUT R7, R9.reuse, R12, RZ, 0x3c, !PT ;  /* 0x0000000c09077212 */ /* 0x040fe400078e3cff */
[C---:B------:R-:W-:Y:S02]  /*0a50*/  LOP3.LUT R13, R9.reuse, R14, RZ, 0x3c, !PT ;  /* 0x0000000e090d7212 */ /* 0x040fe400078e3cff */
[----:B------:R-:W-:Y:S02]  /*0a60*/  LOP3.LUT R11, R9, R0, RZ, 0x3c, !PT ;  /* 0x00000000090b7212 */ /* 0x000fe400078e3cff */
[----:B------:R-:W-:-:S02]  /*0a70*/  LOP3.LUT P0, RZ, R8, 0xff, RZ, 0xc0, !PT ;  /* 0x000000ff08ff7812 */ /* 0x000fc4000780c0ff */
[----:B------:R-:W-:Y:S02]  /*0a80*/  LOP3.LUT P1, RZ, R12, 0xff, RZ, 0xc0, !PT ;  /* 0x000000ff0cff7812 */ /* 0x000fe4000782c0ff */
[----:B------:R-:W-:Y:S02]  /*0a90*/  LOP3.LUT P2, RZ, R0, 0xff, RZ, 0xc0, !PT ;  /* 0x000000ff00ff7812 */ /* 0x000fe4000784c0ff */
[----:B------:R-:W-:Y:S02]  /*0aa0*/  LOP3.LUT P3, RZ, R14, 0xff, RZ, 0xc0, !PT ;  /* 0x000000ff0eff7812 */ /* 0x000fe4000786c0ff */
[----:B------:R-:W-:Y:S02]  /*0ab0*/  PRMT R4, R4, 0x8880, RZ ;  /* 0x0000888004047816 */ /* 0x000fe400000000ff */
[----:B------:R-:W-:Y:S02]  /*0ac0*/  PRMT R7, R7, 0x8880, RZ ;  /* 0x0000888007077816 */ /* 0x000fe400000000ff */
[----:B------:R-:W-:-:S02]  /*0ad0*/  PRMT R13, R13, 0x8880, RZ ;  /* 0x000088800d0d7816 */ /* 0x000fc400000000ff */
[----:B------:R-:W-:Y:S02]  /*0ae0*/  PRMT R11, R11, 0x8880, RZ ;  /* 0x000088800b0b7816 */ /* 0x000fe400000000ff */
[----:B------:R-:W-:Y:S02]  /*0af0*/  ISETP.GT.OR P0, PT, R4, -0x1, !P0 ;  /* 0xffffffff0400780c */ /* 0x000fe40004704670 */
[----:B------:R-:W-:Y:S02]  /*0b00*/  ISETP.GT.OR P1, PT, R7, -0x1, !P1 ;  /* 0xffffffff0700780c */ /* 0x000fe40004f24670 */
[----:B------:R-:W-:Y:S02]  /*0b10*/  ISETP.GT.OR P3, PT, R13, -0x1, !P3 ;  /* 0xffffffff0d00780c */ /* 0x000fe40005f64670 */
[----:B------:R-:W-:Y:S02]  /*0b20*/  ISETP.GT.OR P2, PT, R11, -0x1, !P2 ;  /* 0xffffffff0b00780c */ /* 0x000fe40005744670 */
[----:B------:R-:W-:-:S02]  /*0b30*/  SEL R11, R9, RZ, !P0 ;  /* 0x000000ff090b7207 */ /* 0x000fc40004000000 */
[C---:B------:R-:W-:Y:S02]  /*0b40*/  SEL R13, R9.reuse, RZ, !P1 ;  /* 0x000000ff090d7207 */ /* 0x040fe40004800000 */
[C---:B------:R-:W-:Y:S02]  /*0b50*/  SEL R7, R9.reuse, RZ, !P3 ;  /* 0x000000ff09077207 */ /* 0x040fe40005800000 */
[----:B------:R-:W-:Y:S01]  /*0b60*/  SEL R17, R9, RZ, !P2 ;  /* 0x000000ff09117207 */ /* 0x000fe20005000000 */
[----:B------:R-:W-:Y:S02]  /*0b70*/  IMAD.IADD R9, R8, 0x1, R11 ;  /* 0x0000000108097824 */ /* 0x000fe400078e020b */
[----:B------:R-:W-:Y:S02]  /*0b80*/  IMAD.IADD R12, R12, 0x1, R13 ;  /* 0x000000010c0c7824 */ /* 0x000fe400078e020d */
[----:B------:R-:W-:Y:S02]  /*0b90*/  IMAD.IADD R7, R14, 0x1, R7 ;  /* 0x000000010e077824 */ /* 0x000fe400078e0207 */
[----:B------:R-:W-:Y:S01]  /*0ba0*/  IMAD.IADD R0, R0, 0x1, R17 ;  /* 0x0000000100007824 */ /* 0x000fe200078e0211 */
[----:B------:R-:W-:-:S04]  /*0bb0*/  PRMT R9, R12, 0x7604, R9 ;  /* 0x000076040c097816 */ /* 0x000fc80000000009 */
[----:B------:R-:W-:Y:S01]  /*0bc0*/  PRMT R7, R7, 0x7604, R0 ;  /* 0x0000760407077816 */ /* 0x000fe20000000000 */
[----:B------:R-:W-:Y:S04]  /*0bd0*/  STG.E.U16 desc[UR8][R2.64+0x200], R9 ;  /* 0x0002000902007986 */ /* 0x000fe8000c101508 */
[----:B------:R-:W-:Y:S01]  /*0be0*/  STG.E.U16 desc[UR8][R2.64+0x300], R7 ;  /* 0x0003000702007986 */ /* 0x000fe2000c101508 */
[----:B------:R-:W-:Y:S05]  /*0bf0*/  EXIT ;  /* 0x000000000000794d */ /* 0x000fea0003800000 */
.L_x_54092:
[----:B------:R-:W0:Y:S01]  /*0c00*/  S2R R11, SR_TID.X ;  /* 0x00000000000b7919 */ /* 0x000e220000002100 */
[----:B------:R-:W-:Y:S01]  /*0c10*/  IMAD.MOV.U32 R16, RZ, RZ, RZ ;  /* 0x000000ffff107224 */ /* 0x000fe200078e00ff */
[----:B0-----:R-:W-:Y:S01]  /*0c20*/  ISETP.GE.AND P1, PT, R11, R10, PT ;  /* 0x0000000a0b00720c */ /* 0x001fe20003f26270 */
[----:B------:R-:W-:-:S12]  /*0c30*/  IMAD.MOV.U32 R15, RZ, RZ, R11 ;  /* 0x000000ffff0f7224 */ /* 0x000fd800078e000b */
[----:B------:R-:W-:-:S05]  /*0c40*/  @!P1 VIADD R15, R11, 0x80 ;  /* 0x000000800b0f9836 */ /* 0x000fca0000000000 */
        /* <DEDUP_REMOVED lines=11> */
[----:B------:R0:W5:Y:S07]  /*0d00*/  @!P5 LDG.E.S8 R16, desc[UR8][R6.64] ;  /* 0x000000080610d981 */ /* 0x00016e000c1e1300 */
[C---:B------:R-:W-:Y:S01]  /*0d10*/  @!P4 VIADD R21, R15.reuse, UR4 ;  /* 0x000000040f15cc36 */ /* 0x040fe20008000000 */
[----:B------:R-:W2:Y:S01]  /*0d20*/  @!P4 LDC.64 R2, c[0x0][0x220] ;  /* 0x00008800ff02cb82 */ /* 0x000ea20000000a00 */
[----:B------:R-:W-:-:S05]  /*0d30*/  @!P4 VIADD R15, R15, 0x80 ;  /* 0x000000800f0fc836 */ /* 0x000fca0000000000 */
[----:B------:R-:W-:-:S13]  /*0d40*/  ISETP.GE.AND P3, PT, R15, R10, PT ;  /* 0x0000000a0f00720c */ /* 0x000fda0003f66270 */
[C---:B------:R-:W-:Y:S02]  /*0d50*/  @!P3 VIADD R25, R15.reuse, UR4 ;  /* 0x000000040f19bc36 */ /* 0x040fe40008000000 */
[----:B------:R-:W-:-:S05]  /*0d60*/  @!P3 VIADD R15, R15, 0x80 ;  /* 0x000000800f0fb836 */ /* 0x000fca0000000000 */
[----:B------:R-:W-:-:S13]  /*0d70*/  ISETP.GE.AND P2, PT, R15, R10, PT ;  /* 0x0000000a0f00720c */ /* 0x000fda0003f46270 */
[----:B------:R-:W-:Y:S01]  /*0d80*/  @!P2 VIADD R17, R15, UR4 ;  /* 0x000000040f11ac36 */ /* 0x000fe20008000000 */
[----:B-1----:R-:W-:Y:S01]  /*0d90*/  @!P6 IADD3 R4, P5, R19, R4, RZ ;  /* 0x000000041304e210 */ /* 0x002fe20007fbe0ff */
[----:B------:R-:W-:Y:S01]  /*0da0*/  @!P2 VIADD R15, R15, 0x80 ;  /* 0x000000800f0fa836 */ /* 0x000fe20000000000 */
[----:B------:R-:W1:Y:S04]  /*0db0*/  @!P3 LDC.64 R18, c[0x0][0x220] ;  /* 0x00008800ff12bb82 */ /* 0x000e680000000a00 */
[C---:B------:R-:W-:Y:S01]  /*0dc0*/  ISETP.GE.AND P0, PT, R15.reuse, R10, PT ;  /* 0x0000000a0f00720c */ /* 0x040fe20003f06270 */
[----:B------:R-:W-:Y:S02]  /*0dd0*/  IMAD.MOV.U32 R8, RZ, RZ, RZ ;  /* 0x000000ffff087224 */ /* 0x000fe400078e00ff */
[----:B------:R-:W-:Y:S01]  /*0de0*/  @!P6 IMAD.X R5, RZ, RZ, R5, P5 ;  /* 0x000000ffff05e224 */ /* 0x000fe200028e0605 */
[----:B------:R-:W3:Y:S04]  /*0df0*/  @!P2 LDC.64 R12, c[0x0][0x220] ;  /* 0x00008800ff0cab82 */ /* 0x000ee80000000a00 */
[----:B------:R4:W5:Y:S05]  /*0e00*/  @!P6 LDG.E.S8 R8, desc[UR8][R4.64] ;  /* 0x000000080408e981 */ /* 0x00096a000c1e1300 */
[----:B------:R-:W-:-:S02]  /*0e10*/  @!P0 VIADD R23, R15, UR4 ;  /* 0x000000040f178c36 */ /* 0x000fc40008000000 */
[----:B------:R-:W-:Y:S01]  /*0e20*/  @!P0 VIADD R15, R15, 0x80 ;  /* 0x000000800f0f8836 */ /* 0x000fe20000000000 */
[----:B--2---:R-:W-:-:S04]  /*0e30*/  @!P4 IADD3 R20, P6, R21, R2, RZ ;  /* 0x000000021514c210 */ /* 0x004fc80007fde0ff */
[----:B------:R-:W-:Y:S01]  /*0e40*/  ISETP.GE.AND P5, PT, R15, R10, PT ;  /* 0x0000000a0f00720c */ /* 0x000fe20003fa6270 */
[----:B------:R-:W-:Y:S02]  /*0e50*/  @!P4 IMAD.X R21, RZ, RZ, R3, P6 ;  /* 0x000000ffff15c224 */ /* 0x000fe400030e0603 */
[----:B------:R-:W2:Y:S01]  /*0e60*/  @!P0 LDC.64 R2, c[0x0][0x220] ;  /* 0x00008800ff028b82 */ /* 0x000ea20000000a00 */
[----:B0-----:R-:W-:-:S06]  /*0e70*/  CS2R R6, SRZ ;  /* 0x0000000000067805 */ /* 0x001fcc000001ff00 */
[----:B------:R0:W5:Y:S03]  /*0e80*/  @!P4 LDG.E.S8 R7, desc[UR8][R20.64] ;  /* 0x000000081407c981 */ /* 0x000166000c1e1300 */
[----:B----4-:R-:W4:Y:S01]  /*0e90*/  @!P5 LDC.64 R4, c[0x0][0x220] ;  /* 0x00008800ff04db82 */ /* 0x010f220000000a00 */
[----:B-1----:R-:W-:-:S07]  /*0ea0*/  @!P3 IADD3 R18, P4, R25, R18, RZ ;  /* 0x000000121912b210 */ /* 0x002fce0007f9e0ff */
[----:B0-----:R-:W0:Y:S01]  /*0eb0*/  @!P1 LDC.64 R20, c[0x0][0x220] ;  /* 0x00008800ff149b82 */ /* 0x001e220000000a00 */
[----:B------:R-:W-:Y:S02]  /*0ec0*/  @!P3 IMAD.X R19, RZ, RZ, R19, P4 ;  /* 0x000000ffff13b224 */ /* 0x000fe400020e0613 */
[----:B------:R-:W-:Y:S01]  /*0ed0*/  @!P5 VIADD R15, R15, UR4 ;  /* 0x000000040f0fdc36 */ /* 0x000fe20008000000 */
[----:B--2---:R-:W-:Y:S02]  /*0ee0*/  @!P0 IADD3 R2, P4, R23, R2, RZ ;  /* 0x0000000217028210 */ /* 0x004fe40007f9e0ff */
[----:B------:R1:W5:Y:S01]  /*0ef0*/  @!P3 LDG.E.S8 R6, desc[UR8][R18.64] ;  /* 0x000000081206b981 */ /* 0x000362000c1e1300 */
[----:B---3--:R-:W-:Y:S02]  /*0f00*/  @!P2 IADD3 R12, P6, R17, R12, RZ ;  /* 0x0000000c110ca210 */ /* 0x008fe40007fde0ff */
[----:B------:R-:W-:Y:S01]  /*0f10*/  @!P0 IMAD.X R3, RZ, RZ, R3, P4 ;  /* 0x000000ffff038224 */ /* 0x000fe200020e0603 */
[----:B----4-:R-:W-:-:S02]  /*0f20*/  @!P5 IADD3 R4, P3, R15, R4, RZ ;  /* 0x000000040f04d210 */ /* 0x010fc40007f7e0ff */
[----:B------:R-:W-:Y:S01]  /*0f30*/  CS2R R14, SRZ ;  /* 0x00000000000e7805 */ /* 0x000fe2000001ff00 */
[----:B-1----:R-:W-:Y:S02]  /*0f40*/  @!P1 VIADD R19, R11, UR4 ;  /* 0x000000040b139c36 */ /* 0x002fe40008000000 */
[----:B------:R-:W-:Y:S02]  /*0f50*/  IMAD.MOV.U32 R0, RZ, RZ, RZ ;  /* 0x000000ffff007224 */ /* 0x000fe400078e00ff */
[----:B------:R-:W-:Y:S01]  /*0f60*/  @!P2 IMAD.X R13, RZ, RZ, R13, P6 ;  /* 0x000000ffff0da224 */ /* 0x000fe200030e060d */
[----:B------:R-:W5:Y:S01]  /*0f70*/  @!P0 LDG.E.S8 R14, desc[UR8][R2.64] ;  /* 0x00000008020e8981 */ /* 0x000f62000c1e1300 */
[----:B0-----:R-:W-:Y:S01]  /*0f80*/  @!P1 IADD3 R18, P0, R19, R20, RZ ;  /* 0x0000001413129210 */ /* 0x001fe20007f1e0ff */
[----:B------:R-:W-:Y:S02]  /*0f90*/  @!P5 IMAD.X R5, RZ, RZ, R5, P3 ;  /* 0x000000ffff05d224 */ /* 0x000fe400018e0605 */
[----:B------:R0:W5:Y:S02]  /*0fa0*/  @!P2 LDG.E.S8 R0, desc[UR8][R12.64] ;  /* 0x000000080c00a981 */ /* 0x000164000c1e1300 */
[----:B------:R-:W-:-:S02]  /*0fb0*/  @!P1 IMAD.X R19, RZ, RZ, R21, P0 ;  /* 0x000000ffff139224 */ /* 0x000fc400000e0615 */
[----:B------:R1:W5:Y:S01]  /*0fc0*/  @!P5 LDG.E.S8 R15, desc[UR8][R4.64] ;  /* 0x00000008040fd981 */ /* 0x000362000c1e1300 */
[----:B0-----:R-:W-:-:S06]  /*0fd0*/  PRMT R13, RZ, 0x7610, R13 ;  /* 0x00007610ff0d7816 */ /* 0x001fcc000000000d */
[----:B------:R1:W5:Y:S01]  /*0fe0*/  @!P1 LDG.E.U8 R13, desc[UR8][R18.64] ;  /* 0x00000008120d9981 */ /* 0x000362000c1e1100 */
[----:B------:R-:W-:Y:S01]  /*0ff0*/  BSSY B0, `(.L_x_54093) ;  /* 0x0000024000007945 */ /* 0x000fe20003800000 */
[----:B------:R-:W-:-:S03]  /*1000*/  PRMT R12, R9, 0x8880, RZ ;  /* 0x00008880090c7816 */ /* 0x000fc600000000ff */
[----:B------:R-:W-:Y:S05]  /*1010*/  @P1 BRA `(.L_x_54094) ;  /* 0x0000000000841947 */ /* 0x000fea0003800000 */
[-C--:B-1----:R-:W-:Y:S02]  /*1020*/  IABS R4, R12.reuse ;  /* 0x0000000c00047213 */ /* 0x082fe40000000000 */
[----:B-----5:R-:W-:Y:S02]  /*1030*/  LOP3.LUT R13, R13, 0xffff, RZ, 0xc0, !PT ;  /* 0x0000ffff0d0d7812 */ /* 0x020fe400078ec0ff */
[----:B------:R-:W0:Y:S01]  /*1040*/  I2F.RP R17, R4 ;  /* 0x0000000400117306 */ /* 0x000e220000209400 */
[----:B------:R-:W-:Y:S02]  /*1050*/  IABS R19, R12 ;  /* 0x0000000c00137213 */ /* 0x000fe40000000000 */
[----:B------:R-:W-:Y:S02]  /*1060*/  PRMT R5, R13, 0x8880, RZ ;  /* 0x000088800d057816 */ /* 0x000fe400000000ff */
[----:B------:R-:W-:Y:S01]  /*1070*/  ISETP.NE.AND P3, PT, R9, RZ, PT ;  /* 0x000000ff0900720c */ /* 0x000fe20003f65270 */
[----:B------:R-:W-:Y:S01]  /*1080*/  IMAD.MOV R19, RZ, RZ, -R19 ;  /* 0x000000ffff137224 */ /* 0x000fe200078e0a13 */
[----:B------:R-:W-:Y:S01]  /*1090*/  ISETP.GE.AND P2, PT, R5, RZ, PT ;  /* 0x000000ff0500720c */ /* 0x000fe20003f46270 */
[----:B0-----:R-:W0:Y:S02]  /*10a0*/  MUFU.RCP R17, R17 ;  /* 0x0000001100117308 */ /* 0x001e240000001000 */
[----:B0-----:R-:W-:-:S06]  /*10b0*/  VIADD R2, R17, 0xffffffe ;  /* 0x0ffffffe11027836 */ /* 0x001fcc0000000000 */
[----:B------:R0:W1:Y:S02]  /*10c0*/  F2I.FTZ.U32.TRUNC.NTZ R3, R2 ;  /* 0x0000000200037305 */ /* 0x000064000021f000 */
[----:B0-----:R-:W-:Y:S02]  /*10d0*/  IMAD.MOV.U32 R2, RZ, RZ, RZ ;  /* 0x000000ffff027224 */ /* 0x001fe400078e00ff */
[----:B-1----:R-:W-:-:S04]  /*10e0*/  IMAD.MOV R18, RZ, RZ, -R3 ;  /* 0x000000ffff127224 */ /* 0x002fc800078e0a03 */
[----:B------:R-:W-:Y:S01]  /*10f0*/  IMAD.MOV.U32 R13, RZ, RZ, R18 ;  /* 0x000000ffff0d7224 */ /* 0x000fe200078e0012 */
[----:B------:R-:W-:-:S03]  /*1100*/  IABS R18, R5 ;  /* 0x0000000500127213 */ /* 0x000fc60000000000 */
        /* <DEDUP_REMOVED lines=18> */
.L_x_54094:
[----:B------:R-:W-:Y:S05]  /*1230*/  BSYNC B0 ;  /* 0x0000000000007941 */ /* 0x000fea0003800000 */
.L_x_54093:
[----:B------:R-:W0:Y:S01]  /*1240*/  @!P1 LDC.64 R2, c[0x0][0x218] ;  /* 0x00008600ff029b82 */ /* 0x000e220000000a00 */
[----:B-1----:R-:W-:Y:S01]  /*1250*/  VIADD R5, R11, 0x80 ;  /* 0x000000800b057836 */ /* 0x002fe20000000000 */
[----:B------:R-:W-:Y:S04]  /*1260*/  BSSY B0, `(.L_x_54095) ;  /* 0x0000020000007945 */ /* 0x000fe80003800000 */
[----:B------:R-:W-:-:S13]  /*1270*/  ISETP.GE.AND P0, PT, R5, R10, PT ;  /* 0x0000000a0500720c */ /* 0x000fda0003f06270 */
        /* <DEDUP_REMOVED lines=30> */
.L_x_54096:
[----:B------:R-:W-:Y:S05]  /*1460*/  BSYNC B0 ;  /* 0x0000000000007941 */ /* 0x000fea0003800000 */
.L_x_54095:
[C---:B------:R-:W-:Y:S01]  /*1470*/  VIADD R5, R11.reuse, 0x100 ;  /* 0x000001000b057836 */ /* 0x040fe20000000000 */
[----:B------:R-:W-:Y:S01]  /*1480*/  BSSY B0, `(.L_x_54097) ;  /* 0x000002d000007945 */ /* 0x000fe20003800000 */
[C---:B------:R-:W-:Y:S02]  /*1490*/  VIADD R17, R11.reuse, 0x180 ;  /* 0x000001800b117836 */ /* 0x040fe40000000000 */
[----:B------:R-:W-:Y:S01]  /*14a0*/  VIADD R19, R11, 0x200 ;  /* 0x000002000b137836 */ /* 0x000fe20000000000 */
[-C--:B------:R-:W-:Y:S01]  /*14b0*/  ISETP.GE.AND P0, PT, R5, R10.reuse, PT ;  /* 0x0000000a0500720c */ /* 0x080fe20003f06270 */
[----:B------:R-:W-:Y:S01]  /*14c0*/  @!P1 VIADD R21, R11, UR4 ;  /* 0x000000040b159c36 */ /* 0x000fe20008000000 */
[-C--:B------:R-:W-:Y:S01]  /*14d0*/  ISETP.GE.AND P6, PT, R17, R10.reuse, PT ;  /* 0x0000000a1100720c */ /* 0x080fe20003fc6270 */
[----:B------:R-:W-:Y:S01]  /*14e0*/  VIADD R5, R11, 0x280 ;  /* 0x000002800b057836 */ /* 0x000fe20000000000 */
[----:B------:R-:W-:Y:S01]  /*14f0*/  ISETP.GE.AND P5, PT, R19, R10, PT ;  /* 0x0000000a1300720c */ /* 0x000fe20003fa6270 */
[----:B------:R-:W-:Y:S01]  /*1500*/  VIADD R17, R11, 0x300 ;  /* 0x000003000b117836 */ /* 0x000fe20000000000 */
[----:B0-----:R-:W-:Y:S01]  /*1510*/  @!P1 IADD3 R2, P2, R21, R2, RZ ;  /* 0x0000000215029210 */ /* 0x001fe20007f5e0ff */
[----:B------:R-:W-:Y:S01]  /*1520*/  VIADD R19, R11, 0x380 ;  /* 0x000003800b137836 */ /* 0x000fe20000000000 */
[----:B------:R-:W-:-:S02]  /*1530*/  ISETP.GE.AND P4, PT, R5, R10, PT ;  /* 0x0000000a0500720c */ /* 0x000fc40003f86270 */
[-C--:B------:R-:W-:Y:S01]  /*1540*/  ISETP.GE.AND P3, PT, R17, R10.reuse, PT ;  /* 0x0000000a1100720c */ /* 0x080fe20003f66270 */
[----:B------:R-:W-:Y:S01]  /*1550*/  @!P1 IMAD.X R3, RZ, RZ, R3, P2 ;  /* 0x000000ffff039224 */ /* 0x000fe200010e0603 */
[----:B------:R-:W-:Y:S01]  /*1560*/  ISETP.GE.AND P2, PT, R19, R10, PT ;  /* 0x0000000a1300720c */ /* 0x000fe20003f46270 */
[----:B------:R-:W-:-:S12]  /*1570*/  @P0 BRA `(.L_x_54098) ;  /* 0x0000000000740947 */ /* 0x000fd80003800000 */
[----:B------:R-:W-:Y:S02]  /*1580*/  IABS R17, R12 ;  /* 0x0000000c00117213 */ /* 0x000fe40000000000 */
[----:B-----5:R-:W-:Y:S02]  /*1590*/  IABS R21, R8 ;  /* 0x0000000800157213 */ /* 0x020fe40000000000 */
        /* <DEDUP_REMOVED lines=21> */
[----:B------:R-:W-:Y:S02]  /*16f0*/  LOP3.LUT R5, R9, R4, RZ, 0x3c, !PT ;  /* 0x0000000409057212 */ /* 0x000fe400078e3cff */
[----:B------:R-:W-:Y:S02]  /*1700*/  LOP3.LUT P0, RZ, R4, 0xff, RZ, 0xc0, !PT ;  /* 0x000000ff04ff7812 */ /* 0x000fe4000780c0ff */
[----:B------:R-:W-:-:S04]  /*1710*/  PRMT R5, R5, 0x8880, RZ ;  /* 0x0000888005057816 */ /* 0x000fc800000000ff */
[----:B------:R-:W-:-:S04]  /*1720*/  ISETP.GT.OR P0, PT, R5, -0x1, !P0 ;  /* 0xffffffff0500780c */ /* 0x000fc80004704670 */
[----:B------:R-:W-:-:S05]  /*1730*/  SEL R5, R9, RZ, !P0 ;  /* 0x000000ff09057207 */ /* 0x000fca0004000000 */
[----:B------:R-:W-:-:S07]  /*1740*/  IMAD.IADD R8, R4, 0x1, R5 ;  /* 0x0000000104087824 */ /* 0x000fce00078e0205 */
.L_x_54098:
[----:B------:R-:W-:Y:S05]  /*1750*/  BSYNC B0 ;  /* 0x0000000000007941 */ /* 0x000fea0003800000 */
.L_x_54097:
        /* <DEDUP_REMOVED lines=31> */
.L_x_54100:
[----:B------:R-:W-:Y:S05]  /*1950*/  BSYNC B0 ;  /* 0x0000000000007941 */ /* 0x000fea0003800000 */
.L_x_54099:
        /* <DEDUP_REMOVED lines=31> */
.L_x_54102:
[----:B------:R-:W-:Y:S05]  /*1b50*/  BSYNC B0 ;  /* 0x0000000000007941 */ /* 0x000fea0003800000 */
.L_x_54101:
        /* <DEDUP_REMOVED lines=31> */
.L_x_54104:
[----:B------:R-:W-:Y:S05]  /*1d50*/  BSYNC B0 ;  /* 0x0000000000007941 */ /* 0x000fea0003800000 */
.L_x_54103:
        /* <DEDUP_REMOVED lines=31> */
.L_x_54106:
[----:B------:R-:W-:Y:S05]  /*1f50*/  BSYNC B0 ;  /* 0x0000000000007941 */ /* 0x000fea0003800000 */
.L_x_54105:
        /* <DEDUP_REMOVED lines=31> */
.L_x_54108:
[----:B------:R-:W-:Y:S05]  /*2150*/  BSYNC B0 ;  /* 0x0000000000007941 */ /* 0x000fea0003800000 */
.L_x_54107:
[----:B-----5:R0:W-:Y:S01]  /*2160*/  @!P1 STG.E.U8 desc[UR8][R2.64], R13 ;  /* 0x0000000d02009986 */ /* 0x0201e2000c101108 */
[----:B------:R-:W-:Y:S01]  /*2170*/  @!P1 VIADD R11, R11, 0x80 ;  /* 0x000000800b0b9836 */ /* 0x000fe20000000000 */
        /* <DEDUP_REMOVED lines=18> */
.L_x_54111:
        /* <DEDUP_REMOVED lines=8> */
.L_x_54112:
        /* <DEDUP_REMOVED lines=8> */
.L_x_54113:
        /* <DEDUP_REMOVED lines=9> */
.L_x_54114:
[----:B------:R-:W-:Y:S05]  /*2430*/  BSYNC B1 ;  /* 0x0000000000017941 */ /* 0x000fea0003800000 */
.L_x_54110:
[----:B------:R-:W-:-:S13]  /*2440*/  ISETP.GE.AND P0, PT, R11, R10, PT ;  /* 0x0000000a0b00720c */ /* 0x000fda0003f06270 */
[----:B-1----:R-:W1:Y:S01]  /*2450*/  @!P0 LDC.64 R6, c[0x0][0x218] ;  /* 0x00008600ff068b82 */ /* 0x002e620000000a00 */
[C---:B0-2---:R-:W-:Y:S02]  /*2460*/  @!P0 VIADD R3, R11.reuse, UR4 ;  /* 0x000000040b038c36 */ /* 0x045fe40008000000 */
[----:B------:R-:W-:-:S03]  /*2470*/  @!P0 VIADD R11, R11, 0x80 ;  /* 0x000000800b0b8836 */ /* 0x000fc60000000000 */
[----:B-1----:R-:W-:-:S05]  /*2480*/  @!P0 IADD3 R2, P1, R3, R6, RZ ;  /* 0x0000000603028210 */ /* 0x002fca0007f3e0ff */
[----:B------:R-:W-:-:S05]  /*2490*/  @!P0 IMAD.X R3, RZ, RZ, R7, P1 ;  /* 0x000000ffff038224 */ /* 0x000fca00008e0607 */
[----:B------:R2:W-:Y:S03]  /*24a0*/  @!P0 STG.E.U8 desc[UR8][R2.64], R14 ;  /* 0x0000000e02008986 */ /* 0x0005e6000c101108 */
.L_x_54115:
[----:B------:R-:W-:Y:S05]  /*24b0*/  BSYNC B0 ;  /* 0x0000000000007941 */ /* 0x000fea0003800000 */
.L_x_54109:
        /* <DEDUP_REMOVED lines=9> */
.L_x_54116:
        /* <DEDUP_REMOVED lines=11> */
.L_x_57644:


//--------------------- .text._ZN2at6native29vectorized_elementwise_kernelILi4ENS0_13BUnaryFunctorIaaaZZZNS0_21remainder_kernel_cudaERNS_18TensorIteratorBaseEENKUlvE_clEvENKUlvE0_clEvEUlaaE_EESt5arrayIPcLm2EEEEviT0_T1_ --------------------------
	.section	.text._ZN2at6native29vectorized_elementwise_kernelILi4ENS0_13BUnaryFunctorIaaaZZZNS0_21remainder_kernel_cudaERNS_18TensorIteratorBaseEENKUlvE_clEvENKUlvE0_clEvEUlaaE_EESt5arrayIPcLm2EEEEviT0_T1_,"ax",@progbits
	.align	128
        .global         _ZN2at6native29vectorized_elementwise_kernelILi4ENS0_13BUnaryFunctorIaaaZZZNS0_21remainder_kernel_cudaERNS_18TensorIteratorBaseEENKUlvE_clEvENKUlvE0_clEvEUlaaE_EESt5arrayIPcLm2EEEEviT0_T1_
        .type           _ZN2at6native29vectorized_elementwise_kernelILi4ENS0_13BUnaryFunctorIaaaZZZNS0_21remainder_kernel_cudaERNS_18TensorIteratorBaseEENKUlvE_clEvENKUlvE0_clEvEUlaaE_EESt5arrayIPcLm2EEEEviT0_T1_,@function
        .size           _ZN2at6native29vectorized_elementwise_kernelILi4ENS0_13BUnaryFunctorIaaaZZZNS0_21remainder_kernel_cudaERNS_18TensorIteratorBaseEENKUlvE_clEvENKUlvE0_clEvEUlaaE_EESt5arrayIPcLm2EEEEviT0_T1_,(.L_x_57645 - _ZN2at6native29vectorized_elementwise_kernelILi4ENS0_13BUnaryFunctorIaaaZZZNS0_21remainder_kernel_cudaERNS_18TensorIteratorBaseEENKUlvE_clEvENKUlvE0_clEvEUlaaE_EESt5arrayIPcLm2EEEEviT0_T1_)
        .other          _ZN2at6native29vectorized_elementwise_kernelILi4ENS0_13BUnaryFunctorIaaaZZZNS0_21remainder_kernel_cudaERNS_18TensorIteratorBaseEENKUlvE_clEvENKUlvE0_clEvEUlaaE_EESt5arrayIPcLm2EEEEviT0_T1_,@"STO_CUDA_ENTRY STV_DEFAULT"
_ZN2at6native29vectorized_elementwise_kernelILi4ENS0_13BUnaryFunctorIaaaZZZNS0_21remainder_kernel_cudaERNS_18TensorIteratorBaseEENKUlvE_clEvENKUlvE0_clEvEUlaaE_EESt5arrayIPcLm2EEEEviT0_T1_:
.text._ZN2at6native29vectorized_elementwise_kernelILi4ENS0_13BUnaryFunctorIaaaZZZNS0_21remainder_kernel_cudaERNS_18TensorIteratorBaseEENKUlvE_clEvENKUlvE0_clEvEUlaaE_EESt5arrayIPcLm2EEEEviT0_T1_:
        /* <DEDUP_REMOVED lines=18> */
[----:B------:R-:W2:Y:S04]  /*0120*/  LDG.E R6, desc[UR8][R12.64] ;  /* 0x000000080c067981 */ /* 0x000ea8000c1e1900 */
[----:B------:R0:W3:Y:S01]  /*0130*/  LDG.E R5, desc[UR8][R12.64+0x200] ;  /* 0x000200080c057981 */ /* 0x0000e2000c1e1900 */
[----:B------:R-:W-:Y:S01]  /*0140*/  IABS R2, R7 ;  /* 0x0000000700027213 */ /* 0x000fe20000000000 */
[----:B------:R-:W-:-:S03]  /*0150*/  UIADD3 UR5, UP0, UR4, UR6, URZ ;  /* 0x0000000604057290 */ /* 0x000fc6000ff1e03f */
[----:B------:R-:W1:Y:S01]  /*0160*/  I2F.RP R4, R2 ;  /* 0x0000000200047306 */ /* 0x000e620000209400 */
[----:B------:R-:W-:-:S07]  /*0170*/  UIADD3.X UR6, URZ, UR7, URZ, UP0, !UPT ;  /* 0x000000073f067290 */ /* 0x000fce00087fe43f */
[----:B-1----:R-:W1:Y:S02]  /*0180*/  MUFU.RCP R4, R4 ;  /* 0x0000000400047308 */ /* 0x002e640000001000 */
[----:B-1----:R-:W-:-:S06]  /*0190*/  VIADD R10, R4, 0xffffffe ;  /* 0x0ffffffe040a7836 */ /* 0x002fcc0000000000 */
[----:B------:R1:W4:Y:S02]  /*01a0*/  F2I.FTZ.U32.TRUNC.NTZ R11, R10 ;  /* 0x0000000a000b7305 */ /* 0x000324000021f000 */
[----:B-1----:R-:W-:Y:S02]  /*01b0*/  IMAD.MOV.U32 R10, RZ, RZ, RZ ;  /* 0x000000ffff0a7224 */ /* 0x002fe400078e00ff */
[----:B----4-:R-:W-:-:S04]  /*01c0*/  IMAD.MOV R8, RZ, RZ, -R11 ;  /* 0x000000ffff087224 */ /* 0x010fc800078e0a0b */
[----:B0-----:R-:W-:Y:S01]  /*01d0*/  IMAD.MOV.U32 R13, RZ, RZ, R8 ;  /* 0x000000ffff0d7224 */ /* 0x001fe200078e0008 */
[-C--:B------:R-:W-:Y:S02]  /*01e0*/  IABS R8, R7.reuse ;  /* 0x0000000700087213 */ /* 0x080fe40000000000 */
[----:B------:R-:W-:Y:S01]  /*01f0*/  LOP3.LUT R7, RZ, R7, RZ, 0x33, !PT ;  /* 0x00000007ff077212 */ /* 0x000fe200078e33ff */
[----:B------:R-:W-:Y:S02]  /*0200*/  IMAD R13, R13, R2, RZ ;  /* 0x000000020d0d7224 */ /* 0x000fe400078e02ff */
[----:B------:R-:W-:Y:S02]  /*0210*/  IMAD.MOV R8, RZ, RZ, -R8 ;  /* 0x000000ffff087224 */ /* 0x000fe400078e0a08 */
[----:B------:R-:W-:Y:S01]  /*0220*/  IMAD.HI.U32 R4, R11, R13, R10 ;  /* 0x0000000d0b047227 */ /* 0x000fe200078e000a */
[C---:B--2---:R-:W-:Y:S02]  /*0230*/  PRMT R3, R6.reuse, 0x8880, RZ ;  /* 0x0000888006037816 */ /* 0x044fe400000000ff */
[----:B------:R-:W-:-:S02]  /*0240*/  PRMT R12, R6, 0x9991, RZ ;  /* 0x00009991060c7816 */ /* 0x000fc400000000ff */
[----:B------:R-:W-:Y:S02]  /*0250*/  IABS R17, R3 ;  /* 0x0000000300117213 */ /* 0x000fe40000000000 */
[----:B------:R-:W-:Y:S01]  /*0260*/  ISETP.GE.AND P5, PT, R3, RZ, PT ;  /* 0x000000ff0300720c */ /* 0x000fe20003fa6270 */
[----:B------:R-:W-:Y:S01]  /*0270*/  IMAD.MOV.U32 R3, RZ, RZ, R8 ;  /* 0x000000ffff037224 */ /* 0x000fe200078e0008 */
[----:B------:R-:W-:Y:S01]  /*0280*/  IABS R19, R12 ;  /* 0x0000000c00137213 */ /* 0x000fe20000000000 */
[----:B------:R-:W-:Y:S01]  /*0290*/  IMAD.HI.U32 R8, R4, R17, RZ ;  /* 0x0000001104087227 */ /* 0x000fe200078e00ff */
[C---:B------:R-:W-:Y:S02]  /*02a0*/  PRMT R11, R6.reuse, 0xaaa2, RZ ;  /* 0x0000aaa2060b7816 */ /* 0x040fe400000000ff */
[----:B------:R-:W-:Y:S01]  /*02b0*/  PRMT R6, R6, 0xbbb3, RZ ;  /* 0x0000bbb306067816 */ /* 0x000fe200000000ff */
[----:B------:R-:W-:Y:S01]  /*02c0*/  IMAD R17, R8, R3, R17 ;  /* 0x0000000308117224 */ /* 0x000fe200078e0211 */
[----:B------:R-:W-:Y:S01]  /*02d0*/  ISETP.GE.AND P4, PT, R12, RZ, PT ;  /* 0x000000ff0c00720c */ /* 0x000fe20003f86270 */
[----:B------:R-:W-:Y:S01]  /*02e0*/  IMAD.HI.U32 R10, R4, R19, RZ ;  /* 0x00000013040a7227 */ /* 0x000fe200078e00ff */
[----:B------:R-:W-:-:S02]  /*02f0*/  ISETP.GE.AND P3, PT, R6, RZ, PT ;  /* 0x000000ff0600720c */ /* 0x000fc40003f66270 */
[----:B------:R-:W-:Y:S01]  /*0300*/  ISETP.GT.U32.AND P1, PT, R2, R17, PT ;  /* 0x000000110200720c */ /* 0x000fe20003f24070 */
[----:B------:R-:W-:Y:S01]  /*0310*/  IMAD.MOV.U32 R8, RZ, RZ, R11 ;  /* 0x000000ffff087224 */ /* 0x000fe200078e000b */
[C---:B---3--:R-:W-:Y:S01]  /*0320*/  PRMT R11, R5.reuse, 0x9991, RZ ;  /* 0x00009991050b7816 */ /* 0x048fe200000000ff */
[----:B------:R-:W-:Y:S01]  /*0330*/  IMAD R19, R10, R3, R19 ;  /* 0x000000030a137224 */ /* 0x000fe200078e0213 */
[C---:B------:R-:W-:Y:S02]  /*0340*/  PRMT R10, R5.reuse, 0x8880, RZ ;  /* 0x00008880050a7816 */ /* 0x040fe400000000ff */
[----:B------:R-:W-:Y:S02]  /*0350*/  IABS R15, R8 ;  /* 0x00000008000f7213 */ /* 0x000fe40000000000 */
[----:B------:R-:W-:Y:S02]  /*0360*/  ISETP.GT.U32.AND P6, PT, R2, R19, PT ;  /* 0x000000130200720c */ /* 0x000fe40003fc4070 */
[----:B------:R-:W-:Y:S01]  /*0370*/  ISETP.GE.AND P0, PT, R8, RZ, PT ;  /* 0x000000ff0800720c */ /* 0x000fe20003f06270 */
[----:B------:R-:W-:Y:S01]  /*0380*/  IMAD.MOV.U32 R8, RZ, RZ, R10 ;  /* 0x000000ffff087224 */ /* 0x000fe200078e000a */
[----:B------:R-:W-:Y:S01]  /*0390*/  IABS R13, R6 ;  /* 0x00000006000d7213 */ /* 0x000fe20000000000 */
[----:B------:R-:W-:Y:S01]  /*03a0*/  IMAD.HI.U32 R10, R4, R15, RZ ;  /* 0x0000000f040a7227 */ /* 0x000fe200078e00ff */
[----:B------:R-:W-:-:S02]  /*03b0*/  PRMT R14, R5, 0xaaa2, RZ ;  /* 0x0000aaa2050e7816 */ /* 0x000fc400000000ff */
[----:B------:R-:W-:Y:S01]  /*03c0*/  PRMT R16, R5, 0xbbb3, RZ ;  /* 0x0000bbb305107816 */ /* 0x000fe200000000ff */
[--C-:B------:R-:W-:Y:S02]  /*03d0*/  @!P1 IMAD.IADD R17, R17, 0x1, -R2.reuse ;  /* 0x0000000111119824 */ /* 0x100fe400078e0a02 */
[----:B------:R-:W-:Y:S02]  /*03e0*/  IMAD R15, R10, R3, R15 ;  /* 0x000000030a0f7224 */ /* 0x000fe400078e020f */
[----:B------:R-:W-:Y:S01]  /*03f0*/  IMAD.MOV.U32 R6, RZ, RZ, R11 ;  /* 0x000000ffff067224 */ /* 0x000fe200078e000b */
[C---:B------:R-:W-:Y:S01]  /*0400*/  ISETP.GT.U32.AND P2, PT, R2.reuse, R17, PT ;  /* 0x000000110200720c */ /* 0x040fe20003f44070 */
[----:B------:R-:W-:Y:S01]  /*0410*/  @!P6 IMAD.IADD R19, R19, 0x1, -R2 ;  /* 0x000000011313e824 */ /* 0x000fe200078e0a02 */
[----:B------:R-:W-:Y:S01]  /*0420*/  ISETP.GT.U32.AND P1, PT, R2, R15, PT ;  /* 0x0000000f0200720c */ /* 0x000fe20003f24070 */
[----:B------:R-:W-:Y:S01]  /*0430*/  IMAD.HI.U32 R10, R4, R13, RZ ;  /* 0x0000000d040a7227 */ /* 0x000fe200078e00ff */
[----:B------:R-:W-:-:S02]  /*0440*/  IABS R11, R8 ;  /* 0x00000008000b7213 */ /* 0x000fc40000000000 */
[----:B------:R-:W-:Y:S01]  /*0450*/  IABS R21, R6 ;  /* 0x0000000600157213 */ /* 0x000fe20000000000 */
[----:B------:R-:W-:Y:S01]  /*0460*/  IMAD R13, R10, R3, R13 ;  /* 0x000000030a0d7224 */ /* 0x000fe200078e020d */
[----:B------:R-:W-:Y:S01]  /*0470*/  ISETP.GT.U32.AND P6, PT, R2, R19, PT ;  /* 0x000000130200720c */ /* 0x000fe20003fc4070 */
[----:B------:R-:W-:-:S04]  /*0480*/  IMAD.HI.U32 R10, R4, R11, RZ ;  /* 0x0000000b040a7227 */ /* 0x000fc800078e00ff */
[----:B------:R-:W-:-:S04]  /*0490*/  IMAD.HI.U32 R12, R4, R21, RZ ;  /* 0x00000015040c7227 */ /* 0x000fc800078e00ff */
[----:B------:R-:W-:Y:S01]  /*04a0*/  @!P2 IMAD.IADD R17, R17, 0x1, -R2 ;  /* 0x000000011111a824 */ /* 0x000fe200078e0a02 */
[----:B------:R-:W-:Y:S01]  /*04b0*/  ISETP.NE.AND P2, PT, R9, RZ, PT ;  /* 0x000000ff0900720c */ /* 0x000fe20003f45270 */
[-C--:B------:R-:W-:Y:S02]  /*04c0*/  IMAD R5, R10, R3.reuse, R11 ;  /* 0x000000030a057224 */ /* 0x080fe400078e020b */
[----:B------:R-:W-:Y:S02]  /*04d0*/  IMAD R11, R12, R3, R21 ;  /* 0x000000030c0b7224 */ /* 0x000fe400078e0215 */
[----:B------:R-:W-:Y:S02]  /*04e0*/  IMAD.MOV.U32 R12, RZ, RZ, R14 ;  /* 0x000000ffff0c7224 */ /* 0x000fe400078e000e */
[----:B------:R-:W-:Y:S01]  /*04f0*/  @!P1 IMAD.IADD R15, R15, 0x1, -R2 ;  /* 0x000000010f0f9824 */ /* 0x000fe200078e0a02 */
[----:B------:R-:W-:Y:S01]  /*0500*/  ISETP.GT.U32.AND P1, PT, R2, R13, PT ;  /* 0x0000000d0200720c */ /* 0x000fe20003f24070 */
[----:B------:R-:W-:Y:S01]  /*0510*/  IMAD.MOV.U32 R14, RZ, RZ, R17 ;  /* 0x000000ffff0e7224 */ /* 0x000fe200078e0011 */
[----:B------:R-:W-:Y:S01]  /*0520*/  IABS R18, R12 ;  /* 0x0000000c00127213 */ /* 0x000fe20000000000 */
[----:B------:R-:W-:-:S02]  /*0530*/  IMAD.MOV.U32 R10, RZ, RZ, R16 ;  /* 0x000000ffff0a7224 */ /* 0x000fc400078e0010 */
[----:B------:R-:W-:Y:S01]  /*0540*/  @!P6 IMAD.IADD R19, R19, 0x1, -R2 ;  /* 0x000000011313e824 */ /* 0x000fe200078e0a02 */
[C---:B------:R-:W-:Y:S01]  /*0550*/  ISETP.GT.U32.AND P6, PT, R2.reuse, R15, PT ;  /* 0x0000000f0200720c */ /* 0x040fe20003fc4070 */
[----:B------:R-:W-:Y:S01]  /*0560*/  @!P5 IMAD.MOV R14, RZ, RZ, -R14 ;  /* 0x000000ffff0ed224 */ /* 0x000fe200078e0a0e */
[----:B------:R-:W-:Y:S01]  /*0570*/  IABS R16, R10 ;  /* 0x0000000a00107213 */ /* 0x000fe20000000000 */
[----:B------:R-:W-:Y:S01]  /*0580*/  @!P4 IMAD.MOV R19, RZ, RZ, -R19 ;  /* 0x000000ffff13c224 */ /* 0x000fe200078e0a13 */
[----:B------:R-:W-:Y:S01]  /*0590*/  ISETP.GT.U32.AND P5, PT, R2, R5, PT ;  /* 0x000000050200720c */ /* 0x000fe20003fa4070 */
[----:B------:R-:W-:Y:S01]  /*05a0*/  IMAD.HI.U32 R21, R4, R18, RZ ;  /* 0x0000001204157227 */ /* 0x000fe200078e00ff */
[C---:B------:R-:W-:Y:S02]  /*05b0*/  SEL R14, R7.reuse, R14, !P2 ;  /* 0x0000000e070e7207 */ /* 0x040fe40005000000 */
[----:B------:R-:W-:Y:S01]  /*05c0*/  ISETP.GT.U32.AND P4, PT, R2, R11, PT ;  /* 0x0000000b0200720c */ /* 0x000fe20003f84070 */
[----:B------:R-:W-:Y:S01]  /*05d0*/  IMAD.MOV.U32 R17, RZ, RZ, R16 ;  /* 0x000000ffff117224 */ /* 0x000fe200078e0010 */
[----:B------:R-:W-:Y:S01]  /*05e0*/  SEL R16, R7, R19, !P2 ;  /* 0x0000001307107207 */ /* 0x000fe20005000000 */
[--C-:B------:R-:W-:Y:S01]  /*05f0*/  @!P1 IMAD.IADD R13, R13, 0x1, -R2.reuse ;  /* 0x000000010d0d9824 */ /* 0x100fe200078e0a02 */
[----:B------:R-:W-:Y:S01]  /*0600*/  LOP3.LUT R19, R9, R14, RZ, 0x3c, !PT ;  /* 0x0000000e09137212 */ /* 0x000fe200078e3cff */
[----:B------:R-:W-:Y:S01]  /*0610*/  @!P6 IMAD.IADD R15, R15, 0x1, -R2 ;  /* 0x000000010f0fe824 */ /* 0x000fe200078e0a02 */
[----:B------:R-:W-:Y:S01]  /*0620*/  LOP3.LUT P1, RZ, R14, 0xff, RZ, 0xc0, !PT ;  /* 0x000000ff0eff7812 */ /* 0x000fe2000782c0ff */
[----:B------:R-:W-:Y:S01]  /*0630*/  IMAD.HI.U32 R4, R4, R17, RZ ;  /* 0x0000001104047227 */ /* 0x000fe200078e00ff */
[----:B------:R-:W-:-:S02]  /*0640*/  PRMT R19, R19, 0x8880, RZ ;  /* 0x0000888013137816 */ /* 0x000fc400000000ff */
[----:B------:R-:W-:Y:S01]  /*0650*/  LOP3.LUT R20, R9, R16, RZ, 0x3c, !PT ;  /* 0x0000001009147212 */ /* 0x000fe200078e3cff */
[----:B------:R-:W-:Y:S01]  /*0660*/  IMAD.MOV.U32 R22, RZ, RZ, R15 ;  /* 0x000000ffff167224 */ /* 0x000fe200078e000f */
[----:B------:R-:W-:Y:S01]  /*0670*/  ISETP.GT.U32.AND P6, PT, R2, R13, PT ;  /* 0x0000000d0200720c */ /* 0x000fe20003fc4070 */
[----:B------:R-:W-:Y:S01]  /*0680*/  IMAD.MOV.U32 R15, RZ, RZ, R19 ;  /* 0x000000ffff0f7224 */ /* 0x000fe200078e0013 */
[----:B------:R-:W-:Y:S01]  /*0690*/  PRMT R20, R20, 0x8880, RZ ;  /* 0x0000888014147816 */ /* 0x000fe200000000ff */
[----:B------:R-:W-:Y:S02]  /*06a0*/  @!P5 IMAD.IADD R5, R5, 0x1, -R2 ;  /* 0x000000010505d824 */ /* 0x000fe400078e0a02 */
[----:B------:R-:W-:Y:S01]  /*06b0*/  @!P0 IMAD.MOV R22, RZ, RZ, -R22 ;  /* 0x000000ffff168224 */ /* 0x000fe200078e0a16 */
[----:B------:R-:W-:Y:S01]  /*06c0*/  ISETP.GT.OR P1, PT, R15, -0x1, !P1 ;  /* 0xffffffff0f00780c */ /* 0x000fe20004f24670 */
[-C--:B------:R-:W-:Y:S01]  /*06d0*/  IMAD R15, R21, R3.reuse, R18 ;  /* 0x00000003150f7224 */ /* 0x080fe200078e0212 */
[----:B------:R-:W-:Y:S01]  /*06e0*/  LOP3.LUT P0, RZ, R16, 0xff, RZ, 0xc0, !PT ;  /* 0x000000ff10ff7812 */ /* 0x000fe2000780c0ff */
[----:B------:R-:W-:Y:S01]  /*06f0*/  IMAD.MOV.U32 R19, RZ, RZ, R20 ;  /* 0x000000ffff137224 */ /* 0x000fe200078e0014 */
[----:B------:R-:W-:Y:S01]  /*0700*/  SEL R18, R7, R22, !P2 ;  /* 0x0000001607127207 */ /* 0x000fe20005000000 */
[----:B------:R-:W-:Y:S01]  /*0710*/  IMAD R17, R4, R3, R17 ;  /* 0x0000000304117224 */ /* 0x000fe200078e0211 */
[C---:B------:R-:W-:Y:S01]  /*0720*/  ISETP.GT.U32.AND P5, PT, R2.reuse, R15, PT ;  /* 0x0000000f0200720c */ /* 0x040fe20003fa4070 */
[--C-:B------:R-:W-:Y:S01]  /*0730*/  @!P4 IMAD.IADD R11, R11, 0x1, -R2.reuse ;  /* 0x000000010b0bc824 */ /* 0x100fe200078e0a02 */
[----:B------:R-:W-:Y:S01]  /*0740*/  ISETP.GT.OR P0, PT, R19, -0x1, !P0 ;  /* 0xffffffff1300780c */ /* 0x000fe20004704670 */
[----:B------:R-:W-:Y:S01]  /*0750*/  @!P6 IMAD.IADD R13, R13, 0x1, -R2 ;  /* 0x000000010d0de824 */ /* 0x000fe200078e0a02 */
[----:B------:R-:W-:-:S02]  /*0760*/  ISETP.GT.U32.AND P4, PT, R2, R17, PT ;  /* 0x000000110200720c */ /* 0x000fc40003f84070 */
[----:B------:R-:W-:Y:S01]  /*0770*/  SEL R19, R9, RZ, !P1 ;  /* 0x000000ff09137207 */ /* 0x000fe20004800000 */
[----:B------:R-:W-:Y:S01]  /*0780*/  @!P3 IMAD.MOV R13, RZ, RZ, -R13 ;  /* 0x000000ffff0db224 */ /* 0x000fe200078e0a0d */
[C---:B------:R-:W-:Y:S02]  /*0790*/  ISETP.GT.U32.AND P1, PT, R2.reuse, R11, PT ;  /* 0x0000000b0200720c */ /* 0x040fe40003f24070 */
[----:B------:R-:W-:Y:S01]  /*07a0*/  ISETP.GT.U32.AND P6, PT, R2, R5, PT ;  /* 0x000000050200720c */ /* 0x000fe20003fc4070 */
[----:B------:R-:W-:Y:S01]  /*07b0*/  IMAD.IADD R19, R14, 0x1, R19 ;  /* 0x000000010e137824 */ /* 0x000fe200078e0213 */
[----:B------:R-:W-:Y:S01]  /*07c0*/  ISETP.GE.AND P3, PT, R8, RZ, PT ;  /* 0x000000ff0800720c */ /* 0x000fe20003f66270 */
[--C-:B------:R-:W-:Y:S01]  /*07d0*/  @!P5 IMAD.IADD R15, R15, 0x1, -R2.reuse ;  /* 0x000000010f0fd824 */ /* 0x100fe200078e0a02 */
[----:B------:R-:W-:Y:S02]  /*07e0*/  ISETP.GE.AND P5, PT, R6, RZ, PT ;  /* 0x000000ff0600720c */ /* 0x000fe40003fa6270 */
[----:B------:R-:W-:Y:S01]  /*07f0*/  SEL R21, R9, RZ, !P0 ;  /* 0x000000ff09157207 */ /* 0x000fe20004000000 */
[----:B------:R-:W-:Y:S01]  /*0800*/  @!P4 IMAD.IADD R17, R17, 0x1, -R2 ;  /* 0x000000011111c824 */ /* 0x000fe200078e0a02 */
[----:B------:R-:W-:-:S02]  /*0810*/  LOP3.LUT R3, R9, R18, RZ, 0x3c, !PT ;  /* 0x0000001209037212 */ /* 0x000fc400078e3cff */
[----:B------:R-:W-:Y:S01]  /*0820*/  SEL R4, R7, R13, !P2 ;  /* 0x0000000d07047207 */ /* 0x000fe20005000000 */
[--C-:B------:R-:W-:Y:S01]  /*0830*/  @!P1 IMAD.IADD R11, R11, 0x1, -R2.reuse ;  /* 0x000000010b0b9824 */ /* 0x100fe200078e0a02 */
[C---:B------:R-:W-:Y:S01]  /*0840*/  ISETP.GT.U32.AND P1, PT, R2.reuse, R15, PT ;  /* 0x0000000f0200720c */ /* 0x040fe20003f24070 */
[----:B------:R-:W-:Y:S01]  /*0850*/  @!P6 IMAD.IADD R5, R5, 0x1, -R2 ;  /* 0x000000010505e824 */ /* 0x000fe200078e0a02 */
[----:B------:R-:W-:Y:S01]  /*0860*/  ISETP.GT.U32.AND P4, PT, R2, R17, PT ;  /* 0x000000110200720c */ /* 0x000fe20003f84070 */
[----:B------:R-:W-:Y:S01]  /*0870*/  IMAD.IADD R16, R16, 0x1, R21 ;  /* 0x0000000110107824 */ /* 0x000fe200078e0215 */
[----:B------:R-:W-:Y:S01]  /*0880*/  ISETP.GE.AND P6, PT, R12, RZ, PT ;  /* 0x000000ff0c00720c */ /* 0x000fe20003fc6270 */
[----:B------:R-:W-:Y:S01]  /*0890*/  @!P5 IMAD.MOV R11, RZ, RZ, -R11 ;  /* 0x000000ffff0bd224 */ /* 0x000fe200078e0a0b */
[----:B------:R-:W-:Y:S01]  /*08a0*/  ISETP.GE.AND P5, PT, R10, RZ, PT ;  /* 0x000000ff0a00720c */ /* 0x000fe20003fa6270 */
[----:B------:R-:W-:Y:S01]  /*08b0*/  @!P3 IMAD.MOV R5, RZ, RZ, -R5 ;  /* 0x000000ffff05b224 */ /* 0x000fe200078e0a05 */
[----:B------:R-:W-:-:S02]  /*08c0*/  PRMT R6, R16, 0x7604, R19 ;  /* 0x0000760410067816 */ /* 0x000fc40000000013 */
[C---:B------:R-:W-:Y:S02]  /*08d0*/  SEL R14, R7.reuse, R11, !P2 ;  /* 0x0000000b070e7207 */ /* 0x040fe40005000000 */
[----:B------:R-:W-:Y:S01]  /*08e0*/  SEL R12, R7, R5, !P2 ;  /* 0x00000005070c7207 */ /* 0x000fe20005000000 */
[--C-:B------:R-:W-:Y:S01]  /*08f0*/  @!P1 IMAD.IADD R15, R15, 0x1, -R2.reuse ;  /* 0x000000010f0f9824 */ /* 0x100fe200078e0a02 */
[----:B------:R-:W-:Y:S01]  /*0900*/  LOP3.LUT P1, RZ, R14, 0xff, RZ, 0xc0, !PT ;  /* 0x000000ff0eff7812 */ /* 0x000fe2000782c0ff */
[----:B------:R-:W-:Y:S01]  /*0910*/  @!P4 IMAD.IADD R17, R17, 0x1, -R2 ;  /* 0x000000011111c824 */ /* 0x000fe200078e0a02 */
[C---:B------:R-:W-:Y:S01]  /*0920*/  LOP3.LUT R2, R9.reuse, R14, RZ, 0x3c, !PT ;  /* 0x0000000e09027212 */ /* 0x040fe200078e3cff */
[----:B------:R-:W-:Y:S01]  /*0930*/  @!P6 IMAD.MOV R15, RZ, RZ, -R15 ;  /* 0x000000ffff0fe224 */ /* 0x000fe200078e0a0f */
[----:B------:R-:W-:Y:S01]  /*0940*/  LOP3.LUT R5, R9, R12, RZ, 0x3c, !PT ;  /* 0x0000000c09057212 */ /* 0x000fe200078e3cff */
[----:B------:R-:W-:Y:S01]  /*0950*/  @!P5 IMAD.MOV R17, RZ, RZ, -R17 ;  /* 0x000000ffff11d224 */ /* 0x000fe200078e0a11 */
[----:B------:R-:W-:-:S02]  /*0960*/  PRMT R10, R2, 0x8880, RZ ;  /* 0x00008880020a7816 */ /* 0x000fc400000000ff */
[C---:B------:R-:W-:Y:S02]  /*0970*/  SEL R16, R7.reuse, R15, !P2 ;  /* 0x0000000f07107207 */ /* 0x040fe40005000000 */
[----:B------:R-:W-:Y:S02]  /*0980*/  SEL R2, R7, R17, !P2 ;  /* 0x0000001107027207 */ /* 0x000fe40005000000 */
[----:B------:R-:W-:Y:S02]  /*0990*/  ISETP.GT.OR P1, PT, R10, -0x1, !P1 ;  /* 0xffffffff0a00780c */ /* 0x000fe40004f24670 */
[----:B------:R-:W-:Y:S02]  /*09a0*/  PRMT R7, R5, 0x8880, RZ ;  /* 0x0000888005077816 */ /* 0x000fe400000000ff */
[----:B------:R-:W-:Y:S02]  /*09b0*/  LOP3.LUT P2, RZ, R12, 0xff, RZ, 0xc0, !PT ;  /* 0x000000ff0cff7812 */ /* 0x000fe4000784c0ff */
[----:B------:R-:W-:-:S02]  /*09c0*/  LOP3.LUT R8, R9, R16, RZ, 0x3c, !PT ;  /* 0x0000001009087212 */ /* 0x000fc400078e3cff */
[----:B------:R-:W-:Y:S02]  /*09d0*/  PRMT R3, R3, 0x8880, RZ ;  /* 0x0000888003037816 */ /* 0x000fe400000000ff */
[----:B------:R-:W-:Y:S02]  /*09e0*/  LOP3.LUT P0, RZ, R18, 0xff, RZ, 0xc0, !PT ;  /* 0x000000ff12ff7812 */ /* 0x000fe4000780c0ff */
[C---:B------:R-:W-:Y:S02]  /*09f0*/  SEL R11, R9.reuse, RZ, !P1 ;  /* 0x000000ff090b7207 */ /* 0x040fe40004800000 */
[----:B------:R-:W-:Y:S02]  /*0a00*/  LOP3.LUT R5, R9, R2, RZ, 0x3c, !PT ;  /* 0x0000000209057212 */ /* 0x000fe400078e3cff */
[----:B------:R-:W-:Y:S02]  /*0a10*/  ISETP.GT.OR P1, PT, R7, -0x1, !P2 ;  /* 0xffffffff0700780c */ /* 0x000fe40005724670 */
[----:B------:R-:W-:-:S02]  /*0a20*/  PRMT R8, R8, 0x8880, RZ ;  /* 0x0000888008087816 */ /* 0x000fc400000000ff */
[----:B------:R-:W-:Y:S02]  /*0a30*/  LOP3.LUT P3, RZ, R16, 0xff, RZ, 0xc0, !PT ;  /* 0x000000ff10ff7812 */ /* 0x000fe4000786c0ff */
[----:B------:R-:W-:Y:S02]  /*0a40*/  ISETP.GT.OR P0, PT, R3, -0x1, !P0 ;  /* 0xffffffff0300780c */ /* 0x000fe40004704670 */
[----:B------:R-:W-:Y:S02]  /*0a50*/  LOP3.LUT R3, R9, R4, RZ, 0x3c, !PT ;  /* 0x0000000409037212 */ /* 0x000fe400078e3cff */
[----:B------:R-:W-:Y:S02]  /*0a60*/  PRMT R7, R5, 0x8880, RZ ;  /* 0x0000888005077816 */ /* 0x000fe400000000ff */
[C---:B------:R-:W-:Y:S02]  /*0a70*/  SEL R5, R9.reuse, RZ, !P1 ;  /* 0x000000ff09057207 */ /* 0x040fe40004800000 */
[----:B------:R-:W-:Y:S01]  /*0a80*/  ISETP.GT.OR P2, PT, R8, -0x1, !P3 ;  /* 0xffffffff0800780c */ /* 0x000fe20005f44670 */
[----:B------:R-:W-:Y:S01]  /*0a90*/  IMAD.IADD R8, R14, 0x1, R11 ;  /* 0x000000010e087824 */ /* 0x000fe200078e020b */
[----:B------:R-:W-:Y:S01]  /*0aa0*/  SEL R13, R9, RZ, !P0 ;  /* 0x000000ff090d7207 */ /* 0x000fe20004000000 */
[----:B------:R-:W-:Y:S01]  /*0ab0*/  IMAD.IADD R5, R12, 0x1, R5 ;  /* 0x000000010c057824 */ /* 0x000fe200078e0205 */
[----:B------:R-:W-:-:S02]  /*0ac0*/  PRMT R3, R3, 0x8880, RZ ;  /* 0x0000888003037816 */ /* 0x000fc400000000ff */
[----:B------:R-:W-:Y:S02]  /*0ad0*/  LOP3.LUT P0, RZ, R4, 0xff, RZ, 0xc0, !PT ;  /* 0x000000ff04ff7812 */ /* 0x000fe4000780c0ff */
[----:B------:R-:W-:Y:S02]  /*0ae0*/  LOP3.LUT P3, RZ, R2, 0xff, RZ, 0xc0, !PT ;  /* 0x000000ff02ff7812 */ /* 0x000fe4000786c0ff */
[----:B------:R-:W-:Y:S02]  /*0af0*/  SEL R11, R9, RZ, !P2 ;  /* 0x000000ff090b7207 */ /* 0x000fe40005000000 */
[----:B------:R-:W-:Y:S01]  /*0b00*/  ISETP.GT.OR P0, PT, R3, -0x1, !P0 ;  /* 0xffffffff0300780c */ /* 0x000fe20004704670 */
[----:B------:R-:W-:Y:S01]  /*0b10*/  IMAD.IADD R3, R18, 0x1, R13 ;  /* 0x0000000112037824 */ /* 0x000fe200078e020d */
[----:B------:R-:W-:Y:S01]  /*0b20*/  ISETP.GT.OR P1, PT, R7, -0x1, !P3 ;  /* 0xffffffff0700780c */ /* 0x000fe20005f24670 */
[----:B------:R-:W-:Y:S01]  /*0b30*/  IMAD.IADD R7, R16, 0x1, R11 ;  /* 0x0000000110077824 */ /* 0x000fe200078e020b */
[----:B------:R-:W-:Y:S01]  /*0b40*/  PRMT R10, R8, 0x7604, R5 ;  /* 0x00007604080a7816 */ /* 0x000fe20000000005 */
[----:B------:R-:W-:Y:S01]  /*0b50*/  IMAD.U32 R8, RZ, RZ, UR5 ;  /* 0x00000005ff087e24 */ /* 0x000fe2000f8e00ff */
[----:B------:R-:W-:-:S02]  /*0b60*/  SEL R11, R9, RZ, !P0 ;  /* 0x000000ff090b7207 */ /* 0x000fc40004000000 */
[----:B------:R-:W-:Y:S01]  /*0b70*/  SEL R5, R9, RZ, !P1 ;  /* 0x000000ff09057207 */ /* 0x000fe20004800000 */
[----:B------:R-:W-:Y:S01]  /*0b80*/  IMAD.U32 R9, RZ, RZ, UR6 ;  /* 0x00000006ff097e24 */ /* 0x000fe2000f8e00ff */
[----:B------:R-:W-:Y:S01]  /*0b90*/  PRMT R3, R3, 0x7054, R6 ;  /* 0x0000705403037816 */ /* 0x000fe20000000006 */
[----:B------:R-:W-:Y:S01]  /*0ba0*/  IMAD.IADD R4, R4, 0x1, R11 ;  /* 0x0000000104047824 */ /* 0x000fe200078e020b */
[----:B------:R-:W-:Y:S01]  /*0bb0*/  PRMT R10, R7, 0x7054, R10 ;  /* 0x00007054070a7816 */ /* 0x000fe2000000000a */
[----:B------:R-:W-:Y:S02]  /*0bc0*/  IMAD.IADD R5, R2, 0x1, R5 ;  /* 0x0000000102057824 */ /* 0x000fe400078e0205 */
[----:B------:R-:W-:Y:S01]  /*0bd0*/  IMAD.WIDE R8, R0, 0x4, R8 ;  /* 0x0000000400087825 */ /* 0x000fe200078e0208 */
[----:B------:R-:W-:Y:S02]  /*0be0*/  PRMT R3, R4, 0x654, R3 ;  /* 0x0000065404037816 */ /* 0x000fe40000000003 */
[----:B------:R-:W-:-:S03]  /*0bf0*/  PRMT R5, R5, 0x654, R10 ;  /* 0x0000065405057816 */ /* 0x000fc6000000000a */
[----:B------:R-:W-:Y:S04]  /*0c00*/  STG.E desc[UR8][R8.64], R3 ;  /* 0x0000000308007986 */ /* 0x000fe8000c101908 */
[----:B------:R-:W-:Y:S01]  /*0c10*/  STG.E desc[UR8][R8.64+0x200], R5 ;  /* 0x0002000508007986 */ /* 0x000fe2000c101908 */
[----:B------:R-:W-:Y:S05]  /*0c20*/  EXIT ;  /* 0x000000000000794d */ /* 0x000fea0003800000 */
.L_x_54117:
        /* <DEDUP_REMOVED lines=99> */
.L_x_54119:
[----:B------:R-:W-:Y:S05]  /*1260*/  BSYNC B0 ;  /* 0x0000000000007941 */ /* 0x000fea0003800000 */
.L_x_54118:
        /* <DEDUP_REMOVED lines=34> */
.L_x_54121:
[----:B------:R-:W-:Y:S05]  /*1490*/  BSYNC B0 ;  /* 0x0000000000007941 */ /* 0x000fea0003800000 */
.L_x_54120:
        /* <DEDUP_REMOVED lines=46> */
.L_x_54123:
[----:B------:R-:W-:Y:S05]  /*1780*/  BSYNC B0 ;  /* 0x0000000000007941 */ /* 0x000fea0003800000 */
.L_x_54122:
        /* <DEDUP_REMOVED lines=31> */
.L_x_54125:
[----:B------:R-:W-:Y:S05]  /*1980*/  BSYNC B0 ;  /* 0x0000000000007941 */ /* 0x000fea0003800000 */
.L_x_54124:
        /* <DEDUP_REMOVED lines=31> */
.L_x_54127:
[----:B------:R-:W-:Y:S05]  /*1b80*/  BSYNC B0 ;  /* 0x0000000000007941 */ /* 0x000fea0003800000 */
.L_x_54126:
        /* <DEDUP_REMOVED lines=31> */
.L_x_54129:
[----:B------:R-:W-:Y:S05]  /*1d80*/  BSYNC B0 ;  /* 0x0000000000007941 */ /* 0x000fea0003800000 */
.L_x_54128:
        /* <DEDUP_REMOVED lines=31> */
.L_x_54131:
[----:B------:R-:W-:Y:S05]  /*1f80*/  BSYNC B0 ;  /* 0x0000000000007941 */ /* 0x000fea0003800000 */
.L_x_54130:
        /* <DEDUP_REMOVED lines=31> */
.L_x_54133:
[----:B------:R-:W-:Y:S05]  /*2180*/  BSYNC B0 ;  /* 0x0000000000007941 */ /* 0x000fea0003800000 */
.L_x_54132:
        /* <DEDUP_REMOVED lines=20> */
.L_x_54136:
        /* <DEDUP_REMOVED lines=8> */
.L_x_54137:
        /* <DEDUP_REMOVED lines=8> */
.L_x_54138:
        /* <DEDUP_REMOVED lines=9> */
.L_x_54139:
[----:B------:R-:W-:Y:S05]  /*2460*/  BSYNC B1 ;  /* 0x0000000000017941 */ /* 0x000fea0003800000 */
.L_x_54135:
[----:B------:R-:W-:-:S13]  /*2470*/  ISETP.GE.AND P0, PT, R11, R10, PT ;  /* 0x0000000a0b00720c */ /* 0x000fda0003f06270 */
[----:B-1----:R-:W1:Y:S01]  /*2480*/  @!P0 LDC.64 R6, c[0x0][0x218] ;  /* 0x00008600ff068b82 */ /* 0x002e620000000a00 */
[C---:B0-2---:R-:W-:Y:S02]  /*2490*/  @!P0 VIADD R3, R11.reuse, UR4 ;  /* 0x000000040b038c36 */ /* 0x045fe40008000000 */
[----:B------:R-:W-:-:S03]  /*24a0*/  @!P0 VIADD R11, R11, 0x80 ;  /* 0x000000800b0b8836 */ /* 0x000fc60000000000 */
[----:B-1----:R-:W-:-:S05]  /*24b0*/  @!P0 IADD3 R2, P1, R3, R6, RZ ;  /* 0x0000000603028210 */ /* 0x002fca0007f3e0ff */
[----:B------:R-:W-:-:S05]  /*24c0*/  @!P0 IMAD.X R3, RZ, RZ, R7, P1 ;  /* 0x000000ffff038224 */ /* 0x000fca00008e0607 */
[----:B------:R2:W-:Y:S03]  /*24d0*/  @!P0 STG.E.U8 desc[UR8][R2.64], R14 ;  /* 0x0000000e02008986 */ /* 0x0005e6000c101108 */
.L_x_54140:
[----:B------:R-:W-:Y:S05]  /*24e0*/  BSYNC B0 ;  /* 0x0000000000007941 */ /* 0x000fea0003800000 */
.L_x_54134:
        /* <DEDUP_REMOVED lines=9> */
.L_x_54141:
        /* <DEDUP_REMOVED lines=16> */
.L_x_57645:


//--------------------- .text._ZN2at6native29vectorized_elementwise_kernelILi8ENS0_13BUnaryFunctorIaaaZZZNS0_21remainder_kernel_cudaERNS_18TensorIteratorBaseEENKUlvE_clEvENKUlvE0_clEvEUlaaE_EESt5arrayIPcLm2EEEEviT0_T1_ --------------------------
	.section	.text._ZN2at6native29vectorized_elementwise_kernelILi8ENS0_13BUnaryFunctorIaaaZZZNS0_21remainder_kernel_cudaERNS_18TensorIteratorBaseEENKUlvE_clEvENKUlvE0_clEvEUlaaE_EESt5arrayIPcLm2EEEEviT0_T1_,"ax",@progbits
	.align	128
        .global         _ZN2at6native29vectorized_elementwise_kernelILi8ENS0_13BUnaryFunctorIaaaZZZNS0_21remainder_kernel_cudaERNS_18TensorIteratorBaseEENKUlvE_clEvENKUlvE0_clEvEUlaaE_EESt5arrayIPcLm2EEEEviT0_T1_
        .type           _ZN2at6native29vectorized_elementwise_kernelILi8ENS0_13BUnaryFunctorIaaaZZZNS0_21remainder_kernel_cudaERNS_18TensorIteratorBaseEENKUlvE_clEvENKUlvE0_clEvEUlaaE_EESt5arrayIPcLm2EEEEviT0_T1_,@function
        .size           _ZN2at6native29vectorized_elementwise_kernelILi8ENS0_13BUnaryFunctorIaaaZZZNS0_21remainder_kernel_cudaERNS_18TensorIteratorBaseEENKUlvE_clEvENKUlvE0_clEvEUlaaE_EESt5arrayIPcLm2EEEEviT0_T1_,(.L_x_57646 - _ZN2at6native29vectorized_elementwise_kernelILi8ENS0_13BUnaryFunctorIaaaZZZNS0_21remainder_kernel_cudaERNS_18TensorIteratorBaseEENKUlvE_clEvENKUlvE0_clEvEUlaaE_EESt5arrayIPcLm2EEEEviT0_T1_)
        .other          _ZN2at6native29vectorized_elementwise_kernelILi8ENS0_13BUnaryFunctorIaaaZZZNS0_21remainder_kernel_cudaERNS_18TensorIteratorBaseEENKUlvE_clEvENKUlvE0_clEvEUlaaE_EESt5arrayIPcLm2EEEEviT0_T1_,@"STO_CUDA_ENTRY STV_DEFAULT"
_ZN2at6native29vectorized_elementwise_kernelILi8ENS0_13BUnaryFunctorIaaaZZZNS0_21remainder_kernel_cudaERNS_18TensorIteratorBaseEENKUlvE_clEvENKUlvE0_clEvEUlaaE_EESt5arrayIPcLm2EEEEviT0_T1_:
.text._ZN2at6native29vectorized_elementwise_kernelILi8ENS0_13BUnaryFunctorIaaaZZZNS0_21remainder_kernel_cudaERNS_18TensorIteratorBaseEENKUlvE_clEvENKUlvE0_clEvEUlaaE_EESt5arrayIPcLm2EEEEviT0_T1_:
        /* <DEDUP_REMOVED lines=32> */
[C---:B--2---:R-:W-:Y:S02]  /*0200*/  LOP3.LUT R10, R2.reuse, 0xffff, RZ, 0xc0, !PT ;  /* 0x0000ffff020a7812 */ /* 0x044fe400078ec0ff */
[----:B------:R-:W-:Y:S02]  /*0210*/  PRMT R12, R2, 0x7732, RZ ;  /* 0x00007732020c7816 */ /* 0x000fe400000000ff */
[----:B------:R-:W-:Y:S02]  /*0220*/  PRMT R2, R10, 0x8880, RZ ;  /* 0x000088800a027816 */ /* 0x000fe400000000ff */
[----:B------:R-:W-:Y:S02]  /*0230*/  LOP3.LUT R14, R3, 0xffff, RZ, 0xc0, !PT ;  /* 0x0000ffff030e7812 */ /* 0x000fe400078ec0ff */
[----:B------:R-:W-:Y:S02]  /*0240*/  SHF.R.U32.HI R6, RZ, 0x8, R10 ;  /* 0x00000008ff067819 */ /* 0x000fe4000001160a */
[----:B------:R-:W-:-:S02]  /*0250*/  PRMT R13, R12, 0x8880, RZ ;  /* 0x000088800c0d7816 */ /* 0x000fc400000000ff */
[----:B------:R-:W-:Y:S02]  /*0260*/  IABS R16, R2 ;  /* 0x0000000200107213 */ /* 0x000fe40000000000 */
[----:B------:R-:W-:Y:S02]  /*0270*/  PRMT R10, R14, 0x8880, RZ ;  /* 0x000088800e0a7816 */ /* 0x000fe400000000ff */
[----:B------:R-:W-:Y:S01]  /*0280*/  LOP3.LUT R11, R6, 0xffff, RZ, 0xc0, !PT ;  /* 0x0000ffff060b7812 */ /* 0x000fe200078ec0ff */
[----:B------:R-:W-:Y:S01]  /*0290*/  IMAD.MOV.U32 R6, RZ, RZ, R13 ;  /* 0x000000ffff067224 */ /* 0x000fe200078e000d */
[----:B------:R-:W-:Y:S01]  /*02a0*/  SHF.R.U32.HI R12, RZ, 0x8, R12 ;  /* 0x00000008ff0c7819 */ /* 0x000fe2000001160c */
[----:B------:R-:W-:Y:S01]  /*02b0*/  IMAD.HI.U32 R13, R7, R16, RZ ;  /* 0x00000010070d7227 */ /* 0x000fe200078e00ff */
[----:B------:R-:W-:Y:S02]  /*02c0*/  PRMT R11, R11, 0x8880, RZ ;  /* 0x000088800b0b7816 */ /* 0x000fe400000000ff */
[----:B------:R-:W-:Y:S01]  /*02d0*/  IABS R20, R10 ;  /* 0x0000000a00147213 */ /* 0x000fe20000000000 */
[----:B------:R-:W-:Y:S01]  /*02e0*/  IMAD R13, R13, R8, R16 ;  /* 0x000000080d0d7224 */ /* 0x000fe200078e0210 */
[----:B------:R-:W-:-:S02]  /*02f0*/  PRMT R15, R3, 0x7732, RZ ;  /* 0x00007732030f7816 */ /* 0x000fc400000000ff */
[----:B------:R-:W-:Y:S01]  /*0300*/  IABS R18, R6 ;  /* 0x0000000600127213 */ /* 0x000fe20000000000 */
[C---:B------:R-:W-:Y:S01]  /*0310*/  IMAD.HI.U32 R19, R7.reuse, R20, RZ ;  /* 0x0000001407137227 */ /* 0x040fe200078e00ff */
[----:B------:R-:W-:Y:S02]  /*0320*/  LOP3.LUT R12, R12, 0xffff, RZ, 0xc0, !PT ;  /* 0x0000ffff0c0c7812 */ /* 0x000fe400078ec0ff */
[----:B------:R-:W-:Y:S01]  /*0330*/  IABS R16, R11 ;  /* 0x0000000b00107213 */ /* 0x000fe20000000000 */
[----:B------:R-:W-:Y:S01]  /*0340*/  IMAD.HI.U32 R17, R7, R18, RZ ;  /* 0x0000001207117227 */ /* 0x000fe200078e00ff */
[----:B------:R-:W-:Y:S02]  /*0350*/  SHF.R.U32.HI R3, RZ, 0x8, R14 ;  /* 0x00000008ff037819 */ /* 0x000fe4000001160e */
[----:B------:R-:W-:Y:S01]  /*0360*/  PRMT R12, R12, 0x8880, RZ ;  /* 0x000088800c0c7816 */ /* 0x000fe200000000ff */
[----:B------:R-:W-:Y:S01]  /*0370*/  IMAD.MOV.U32 R14, RZ, RZ, R15 ;  /* 0x000000ffff0e7224 */ /* 0x000fe200078e000f */
[----:B------:R-:W-:Y:S01]  /*0380*/  ISETP.GT.U32.AND P0, PT, R4, R13, PT ;  /* 0x0000000d0400720c */ /* 0x000fe20003f04070 */
[----:B------:R-:W-:Y:S01]  /*0390*/  IMAD R19, R19, R8, R20 ;  /* 0x0000000813137224 */ /* 0x000fe200078e0214 */
[----:B------:R-:W-:Y:S01]  /*03a0*/  LOP3.LUT R3, R3, 0xffff, RZ, 0xc0, !PT ;  /* 0x0000ffff03037812 */ /* 0x000fe200078ec0ff */
[----:B------:R-:W-:Y:S01]  /*03b0*/  IMAD.HI.U32 R21, R7, R16, RZ ;  /* 0x0000001007157227 */ /* 0x000fe200078e00ff */
[----:B------:R-:W-:-:S02]  /*03c0*/  PRMT R20, R14, 0x8880, RZ ;  /* 0x000088800e147816 */ /* 0x000fc400000000ff */
[----:B------:R-:W-:Y:S01]  /*03d0*/  SHF.R.U32.HI R14, RZ, 0x8, R14 ;  /* 0x00000008ff0e7819 */ /* 0x000fe2000001160e */
[----:B------:R-:W-:Y:S01]  /*03e0*/  IMAD R17, R17, R8, R18 ;  /* 0x0000000811117224 */ /* 0x000fe200078e0212 */
[----:B------:R-:W-:Y:S01]  /*03f0*/  IABS R18, R12 ;  /* 0x0000000c00127213 */ /* 0x000fe20000000000 */
[----:B------:R-:W-:Y:S01]  /*0400*/  IMAD R21, R21, R8, R16 ;  /* 0x0000000815157224 */ /* 0x000fe200078e0210 */
[----:B------:R-:W-:Y:S02]  /*0410*/  PRMT R16, R3, 0x8880, RZ ;  /* 0x0000888003107816 */ /* 0x000fe400000000ff */
[----:B------:R-:W-:Y:S01]  /*0420*/  ISETP.GT.U32.AND P3, PT, R4, R19, PT ;  /* 0x000000130400720c */ /* 0x000fe20003f64070 */
[----:B------:R-:W-:Y:S01]  /*0430*/  IMAD.HI.U32 R15, R7, R18, RZ ;  /* 0x00000012070f7227 */ /* 0x000fe200078e00ff */
[----:B------:R-:W-:Y:S02]  /*0440*/  LOP3.LUT R3, R14, 0xffff, RZ, 0xc0, !PT ;  /* 0x0000ffff0e037812 */ /* 0x000fe400078ec0ff */
[C---:B------:R-:W-:Y:S01]  /*0450*/  ISETP.GT.U32.AND P1, PT, R4.reuse, R17, PT ;  /* 0x000000110400720c */ /* 0x040fe20003f24070 */
[----:B------:R-:W-:Y:S01]  /*0460*/  IMAD.MOV.U32 R14, RZ, RZ, R20 ;  /* 0x000000ffff0e7224 */ /* 0x000fe200078e0014 */
[----:B------:R-:W-:Y:S01]  /*0470*/  IABS R20, R16 ;  /* 0x0000001000147213 */ /* 0x000fe20000000000 */
[----:B------:R-:W-:Y:S01]  /*0480*/  IMAD R15, R15, R8, R18 ;  /* 0x000000080f0f7224 */ /* 0x000fe200078e0212 */
[----:B------:R-:W-:Y:S01]  /*0490*/  PRMT R18, R3, 0x8880, RZ ;  /* 0x0000888003127816 */ /* 0x000fe200000000ff */
[----:B------:R-:W-:Y:S01]  /*04a0*/  @!P0 IMAD.IADD R13, R13, 0x1, -R4 ;  /* 0x000000010d0d8824 */ /* 0x000fe200078e0a04 */
[----:B------:R-:W-:Y:S01]  /*04b0*/  IABS R22, R14 ;  /* 0x0000000e00167213 */ /* 0x000fe20000000000 */
[----:B------:R-:W-:Y:S01]  /*04c0*/  IMAD.HI.U32 R23, R7, R20, RZ ;  /* 0x0000001407177227 */ /* 0x000fe200078e00ff */
[----:B------:R-:W-:-:S02]  /*04d0*/  ISETP.GT.U32.AND P0, PT, R4, R21, PT ;  /* 0x000000150400720c */ /* 0x000fc40003f04070 */
[----:B------:R-:W-:Y:S01]  /*04e0*/  IABS R24, R18 ;  /* 0x0000001200187213 */ /* 0x000fe20000000000 */
[----:B------:R-:W-:Y:S01]  /*04f0*/  IMAD.HI.U32 R3, R7, R22, RZ ;  /* 0x0000001607037227 */ /* 0x000fe200078e00ff */
[----:B------:R-:W-:-:S03]  /*0500*/  ISETP.GT.U32.AND P2, PT, R4, R13, PT ;  /* 0x0000000d0400720c */ /* 0x000fc60003f44070 */
[----:B------:R-:W-:Y:S01]  /*0510*/  @!P3 IMAD.IADD R19, R19, 0x1, -R4 ;  /* 0x000000011313b824 */ /* 0x000fe200078e0a04 */
[C---:B------:R-:W-:Y:S01]  /*0520*/  ISETP.GT.U32.AND P3, PT, R4.reuse, R15, PT ;  /* 0x0000000f0400720c */ /* 0x040fe20003f64070 */
[-C--:B------:R-:W-:Y:S02]  /*0530*/  IMAD R23, R23, R8.reuse, R20 ;  /* 0x0000000817177224 */ /* 0x080fe400078e0214 */
[----:B------:R-:W-:Y:S01]  /*0540*/  IMAD R25, R3, R8, R22 ;  /* 0x0000000803197224 */ /* 0x000fe200078e0216 */
[C---:B------:R-:W-:Y:S01]  /*0550*/  ISETP.GT.U32.AND P6, PT, R4.reuse, R19, PT ;  /* 0x000000130400720c */ /* 0x040fe20003fc4070 */
[----:B------:R-:W-:Y:S01]  /*0560*/  IMAD.HI.U32 R3, R7, R24, RZ ;  /* 0x0000001807037227 */ /* 0x000fe200078e00ff */
[----:B------:R-:W-:-:S03]  /*0570*/  ISETP.GT.U32.AND P5, PT, R4, R23, PT ;  /* 0x000000170400720c */ /* 0x000fc60003fa4070 */
[----:B------:R-:W-:Y:S01]  /*0580*/  @!P1 IMAD.IADD R17, R17, 0x1, -R4 ;  /* 0x0000000111119824 */ /* 0x000fe200078e0a04 */
[----:B------:R-:W-:Y:S01]  /*0590*/  ISETP.GT.U32.AND P1, PT, R4, R25, PT ;  /* 0x000000190400720c */ /* 0x000fe20003f24070 */
[----:B------:R-:W-:Y:S02]  /*05a0*/  IMAD R3, R3, R8, R24 ;  /* 0x0000000803037224 */ /* 0x000fe400078e0218 */
[--C-:B------:R-:W-:Y:S01]  /*05b0*/  @!P0 IMAD.IADD R21, R21, 0x1, -R4.reuse ;  /* 0x0000000115158824 */ /* 0x100fe200078e0a04 */
[----:B------:R-:W-:Y:S01]  /*05c0*/  ISETP.GE.AND P0, PT, R2, RZ, PT ;  /* 0x000000ff0200720c */ /* 0x000fe20003f06270 */
        /* <DEDUP_REMOVED lines=9> */
[----:B------:R-:W-:-:S02]  /*0660*/  ISETP.GT.U32.AND P5, PT, R4, R15, PT ;  /* 0x0000000f0400720c */ /* 0x000fc40003fa4070 */
[C---:B------:R-:W-:Y:S01]  /*0670*/  ISETP.GT.U32.AND P1, PT, R4.reuse, R23, PT ;  /* 0x000000170400720c */ /* 0x040fe20003f24070 */
[----:B------:R-:W-:Y:S02]  /*0680*/  @!P0 IMAD.MOV R13, RZ, RZ, -R13 ;  /* 0x000000ffff0d8224 */ /* 0x000fe400078e0a0d */
[--C-:B------:R-:W-:Y:S01]  /*0690*/  @!P2 IMAD.IADD R3, R3, 0x1, -R4.reuse ;  /* 0x000000010303a824 */ /* 0x100fe200078e0a04 */
[----:B------:R-:W-:Y:S01]  /*06a0*/  ISETP.GT.U32.AND P2, PT, R4, R25, PT ;  /* 0x000000190400720c */ /* 0x000fe20003f44070 */
[--C-:B------:R-:W-:Y:S01]  /*06b0*/  @!P3 IMAD.IADD R21, R21, 0x1, -R4.reuse ;  /* 0x000000011515b824 */ /* 0x100fe200078e0a04 */
[----:B------:R-:W-:Y:S01]  /*06c0*/  ISETP.GE.AND P3, PT, R6, RZ, PT ;  /* 0x000000ff0600720c */ /* 0x000fe20003f66270 */
[--C-:B------:R-:W-:Y:S01]  /*06d0*/  @!P4 IMAD.IADD R17, R17, 0x1, -R4.reuse ;  /* 0x000000011111c824 */ /* 0x100fe200078e0a04 */
[----:B------:R-:W-:Y:S01]  /*06e0*/  ISETP.GT.U32.AND P0, PT, R4, R3, PT ;  /* 0x000000030400720c */ /* 0x000fe20003f04070 */
[----:B------:R-:W-:Y:S01]  /*06f0*/  @!P6 IMAD.MOV R19, RZ, RZ, -R19 ;  /* 0x000000ffff13e224 */ /* 0x000fe200078e0a13 */
[----:B------:R-:W-:Y:S01]  /*0700*/  ISETP.GE.AND P4, PT, R14, RZ, PT ;  /* 0x000000ff0e00720c */ /* 0x000fe20003f86270 */
[--C-:B------:R-:W-:Y:S01]  /*0710*/  @!P5 IMAD.IADD R15, R15, 0x1, -R4.reuse ;  /* 0x000000010f0fd824 */ /* 0x100fe200078e0a04 */
[----:B------:R-:W-:Y:S01]  /*0720*/  ISETP.GE.AND P5, PT, R11, RZ, PT ;  /* 0x000000ff0b00720c */ /* 0x000fe20003fa6270 */
[----:B------:R-:W-:Y:S01]  /*0730*/  @!P1 IMAD.IADD R23, R23, 0x1, -R4 ;  /* 0x0000000117179824 */ /* 0x000fe200078e0a04 */
[----:B------:R-:W-:-:S02]  /*0740*/  ISETP.GE.AND P6, PT, R16, RZ, PT ;  /* 0x000000ff1000720c */ /* 0x000fc40003fc6270 */
[----:B------:R-:W-:Y:S01]  /*0750*/  ISETP.GE.AND P1, PT, R12, RZ, PT ;  /* 0x000000ff0c00720c */ /* 0x000fe20003f26270 */
[--C-:B------:R-:W-:Y:S01]  /*0760*/  @!P2 IMAD.IADD R25, R25, 0x1, -R4.reuse ;  /* 0x000000011919a824 */ /* 0x100fe200078e0a04 */
[----:B------:R-:W-:Y:S01]  /*0770*/  ISETP.GE.AND P2, PT, R18, RZ, PT ;  /* 0x000000ff1200720c */ /* 0x000fe20003f46270 */
[----:B------:R-:W-:Y:S01]  /*0780*/  @!P3 IMAD.MOV R17, RZ, RZ, -R17 ;  /* 0x000000ffff11b224 */ /* 0x000fe200078e0a11 */
[----:B------:R-:W-:Y:S01]  /*0790*/  ISETP.NE.AND P3, PT, R9, RZ, PT ;  /* 0x000000ff0900720c */ /* 0x000fe20003f65270 */
[----:B------:R-:W-:Y:S01]  /*07a0*/  @!P0 IMAD.IADD R3, R3, 0x1, -R4 ;  /* 0x0000000103038824 */ /* 0x000fe200078e0a04 */
[----:B------:R-:W-:Y:S01]  /*07b0*/  LOP3.LUT R12, RZ, R5, RZ, 0x33, !PT ;  /* 0x00000005ff0c7212 */ /* 0x000fe200078e33ff */
[----:B------:R-:W-:Y:S02]  /*07c0*/  @!P4 IMAD.MOV R25, RZ, RZ, -R25 ;  /* 0x000000ffff19c224 */ /* 0x000fe400078e0a19 */
[----:B------:R-:W-:Y:S01]  /*07d0*/  @!P5 IMAD.MOV R21, RZ, RZ, -R21 ;  /* 0x000000ffff15d224 */ /* 0x000fe200078e0a15 */
[C---:B------:R-:W-:Y:S01]  /*07e0*/  SEL R16, R12.reuse, R13, !P3 ;  /* 0x0000000d0c107207 */ /* 0x040fe20005800000 */
[----:B------:R-:W-:Y:S01]  /*07f0*/  @!P6 IMAD.MOV R23, RZ, RZ, -R23 ;  /* 0x000000ffff17e224 */ /* 0x000fe200078e0a17 */
[----:B------:R-:W-:Y:S01]  /*0800*/  SEL R10, R12, R19, !P3 ;  /* 0x000000130c0a7207 */ /* 0x000fe20005800000 */
[----:B------:R-:W-:Y:S01]  /*0810*/  @!P1 IMAD.MOV R15, RZ, RZ, -R15 ;  /* 0x000000ffff0f9224 */ /* 0x000fe200078e0a0f */
[----:B------:R-:W-:Y:S01]  /*0820*/  LOP3.LUT R4, R9, R16, RZ, 0x3c, !PT ;  /* 0x0000001009047212 */ /* 0x000fe200078e3cff */
[----:B------:R-:W-:Y:S01]  /*0830*/  @!P2 IMAD.MOV R3, RZ, RZ, -R3 ;  /* 0x000000ffff03a224 */ /* 0x000fe200078e0a03 */
[----:B------:R-:W-:-:S02]  /*0840*/  LOP3.LUT P0, RZ, R16, 0xff, RZ, 0xc0, !PT ;  /* 0x000000ff10ff7812 */ /* 0x000fc4000780c0ff */
[----:B------:R-:W-:Y:S02]  /*0850*/  PRMT R7, R4, 0x8880, RZ ;  /* 0x0000888004077816 */ /* 0x000fe400000000ff */
[C---:B------:R-:W-:Y:S02]  /*0860*/  SEL R14, R12.reuse, R17, !P3 ;  /* 0x000000110c0e7207 */ /* 0x040fe40005800000 */
[----:B------:R-:W-:Y:S02]  /*0870*/  LOP3.LUT R5, R9, R10, RZ, 0x3c, !PT ;  /* 0x0000000a09057212 */ /* 0x000fe400078e3cff */
[C---:B------:R-:W-:Y:S02]  /*0880*/  SEL R2, R12.reuse, R25, !P3 ;  /* 0x000000190c027207 */ /* 0x040fe40005800000 */
[C---:B------:R-:W-:Y:S02]  /*0890*/  SEL R6, R12.reuse, R21, !P3 ;  /* 0x000000150c067207 */ /* 0x040fe40005800000 */
[----:B------:R-:W-:-:S02]  /*08a0*/  SEL R4, R12, R23, !P3 ;  /* 0x000000170c047207 */ /* 0x000fc40005800000 */
[C---:B------:R-:W-:Y:S02]  /*08b0*/  SEL R8, R12.reuse, R15, !P3 ;  /* 0x0000000f0c087207 */ /* 0x040fe40005800000 */
[----:B------:R-:W-:Y:S02]  /*08c0*/  SEL R12, R12, R3, !P3 ;  /* 0x000000030c0c7207 */ /* 0x000fe40005800000 */
[----:B------:R-:W-:Y:S02]  /*08d0*/  ISETP.GT.OR P0, PT, R7, -0x1, !P0 ;  /* 0xffffffff0700780c */ /* 0x000fe40004704670 */
[----:B------:R-:W-:Y:S02]  /*08e0*/  LOP3.LUT R3, R9, R14, RZ, 0x3c, !PT ;  /* 0x0000000e09037212 */ /* 0x000fe400078e3cff */
[----:B------:R-:W-:Y:S02]  /*08f0*/  PRMT R7, R5, 0x8880, RZ ;  /* 0x0000888005077816 */ /* 0x000fe400000000ff */
[----:B------:R-:W-:-:S02]  /*0900*/  LOP3.LUT R5, R9, R2, RZ, 0x3c, !PT ;  /* 0x0000000209057212 */ /* 0x000fc400078e3cff */
[----:B------:R-:W-:Y:S02]  /*0910*/  LOP3.LUT P1, RZ, R10, 0xff, RZ, 0xc0, !PT ;  /* 0x000000ff0aff7812 */ /* 0x000fe4000782c0ff */
[----:B------:R-:W-:Y:S02]  /*0920*/  PRMT R3, R3, 0x8880, RZ ;  /* 0x0000888003037816 */ /* 0x000fe400000000ff */
[----:B------:R-:W-:Y:S02]  /*0930*/  LOP3.LUT P2, RZ, R14, 0xff, RZ, 0xc0, !PT ;  /* 0x000000ff0eff7812 */ /* 0x000fe4000784c0ff */
[----:B------:R-:W-:Y:S02]  /*0940*/  PRMT R5, R5, 0x8880, RZ ;  /* 0x0000888005057816 */ /* 0x000fe400000000ff */
[----:B------:R-:W-:Y:S02]  /*0950*/  LOP3.LUT P3, RZ, R2, 0xff, RZ, 0xc0, !PT ;  /* 0x000000ff02ff7812 */ /* 0x000fe4000786c0ff */
[----:B------:R-:W-:-:S02]  /*0960*/  ISETP.GT.OR P1, PT, R7, -0x1, !P1 ;  /* 0xffffffff0700780c */ /* 0x000fc40004f24670 */
[----:B------:R-:W-:Y:S02]  /*0970*/  ISETP.GT.OR P2, PT, R3, -0x1, !P2 ;  /* 0xffffffff0300780c */ /* 0x000fe40005744670 */
[C---:B------:R-:W-:Y:S02]  /*0980*/  SEL R7, R9.reuse, RZ, !P0 ;  /* 0x000000ff09077207 */ /* 0x040fe40004000000 */
[----:B------:R-:W-:Y:S02]  /*0990*/  LOP3.LUT R3, R9, R6, RZ, 0x3c, !PT ;  /* 0x0000000609037212 */ /* 0x000fe400078e3cff */
[----:B------:R-:W-:Y:S01]  /*09a0*/  ISETP.GT.OR P0, PT, R5, -0x1, !P3 ;  /* 0xffffffff0500780c */ /* 0x000fe20005f04670 */
[----:B------:R-:W-:Y:S01]  /*09b0*/  IMAD.IADD R16, R16, 0x1, R7 ;  /* 0x0000000110107824 */ /* 0x000fe200078e0207 */
[----:B------:R-:W-:Y:S02]  /*09c0*/  LOP3.LUT R5, R9, R4, RZ, 0x3c, !PT ;  /* 0x0000000409057212 */ /* 0x000fe400078e3cff */
[----:B------:R-:W-:-:S02]  /*09d0*/  PRMT R3, R3, 0x8880, RZ ;  /* 0x0000888003037816 */ /* 0x000fc400000000ff */
[----:B------:R-:W-:Y:S02]  /*09e0*/  LOP3.LUT P3, RZ, R6, 0xff, RZ, 0xc0, !PT ;  /* 0x000000ff06ff7812 */ /* 0x000fe4000786c0ff */
[----:B------:R-:W-:Y:S02]  /*09f0*/  PRMT R5, R5, 0x8880, RZ ;  /* 0x0000888005057816 */ /* 0x000fe400000000ff */
[----:B------:R-:W-:Y:S02]  /*0a00*/  LOP3.LUT P4, RZ, R4, 0xff, RZ, 0xc0, !PT ;  /* 0x000000ff04ff7812 */ /* 0x000fe4000788c0ff */
[----:B------:R-:W-:Y:S02]  /*0a10*/  SEL R11, R9, RZ, !P1 ;  /* 0x000000ff090b7207 */ /* 0x000fe40004800000 */
[----:B------:R-:W-:Y:S02]  /*0a20*/  ISETP.GT.OR P1, PT, R3, -0x1, !P3 ;  /* 0xffffffff0300780c */ /* 0x000fe40005f24670 */
[----:B------:R-:W-:Y:S01]  /*0a30*/  SEL R7, R9, RZ, !P2 ;  /* 0x000000ff09077207 */ /* 0x000fe20005000000 */
[----:B------:R-:W-:Y:S01]  /*0a40*/  IMAD.IADD R10, R10, 0x1, R11 ;  /* 0x000000010a0a7824 */ /* 0x000fe200078e020b */
[----:B------:R-:W-:-:S02]  /*0a50*/  ISETP.GT.OR P2, PT, R5, -0x1, !P4 ;  /* 0xffffffff0500780c */ /* 0x000fc40006744670 */
[C---:B------:R-:W-:Y:S01]  /*0a60*/  LOP3.LUT R3, R9.reuse, R8, RZ, 0x3c, !PT ;  /* 0x0000000809037212 */ /* 0x040fe200078e3cff */
[----:B------:R-:W-:Y:S01]  /*0a70*/  IMAD.IADD R14, R14, 0x1, R7 ;  /* 0x000000010e0e7824 */ /* 0x000fe200078e0207 */
[----:B------:R-:W-:Y:S02]  /*0a80*/  LOP3.LUT R5, R9, R12, RZ, 0x3c, !PT ;  /* 0x0000000c09057212 */ /* 0x000fe400078e3cff */
[----:B------:R-:W-:Y:S02]  /*0a90*/  PRMT R3, R3, 0x8880, RZ ;  /* 0x0000888003037816 */ /* 0x000fe400000000ff */
[----:B------:R-:W-:Y:S02]  /*0aa0*/  LOP3.LUT P3, RZ, R8, 0xff, RZ, 0xc0, !PT ;  /* 0x000000ff08ff7812 */ /* 0x000fe4000786c0ff */
[----:B------:R-:W-:Y:S02]  /*0ab0*/  PRMT R7, R5, 0x8880, RZ ;  /* 0x0000888005077816 */ /* 0x000fe400000000ff */
[----:B------:R-:W-:-:S02]  /*0ac0*/  LOP3.LUT P4, RZ, R12, 0xff, RZ, 0xc0, !PT ;  /* 0x000000ff0cff7812 */ /* 0x000fc4000788c0ff */
[----:B------:R-:W-:Y:S02]  /*0ad0*/  SEL R5, R9, RZ, !P0 ;  /* 0x000000ff09057207 */ /* 0x000fe40004000000 */
[----:B------:R-:W-:Y:S02]  /*0ae0*/  ISETP.GT.OR P0, PT, R3, -0x1, !P3 ;  /* 0xffffffff0300780c */ /* 0x000fe40005f04670 */
[----:B------:R-:W-:Y:S01]  /*0af0*/  ISETP.GT.OR P3, PT, R7, -0x1, !P4 ;  /* 0xffffffff0700780c */ /* 0x000fe20006764670 */
[----:B------:R-:W-:Y:S01]  /*0b00*/  IMAD.IADD R5, R2, 0x1, R5 ;  /* 0x0000000102057824 */ /* 0x000fe200078e0205 */
[C---:B------:R-:W-:Y:S01]  /*0b10*/  SEL R3, R9.reuse, RZ, !P1 ;  /* 0x000000ff09037207 */ /* 0x040fe20004800000 */
[----:B------:R-:W-:Y:S01]  /*0b20*/  IMAD.U32 R2, RZ, RZ, UR5 ;  /* 0x00000005ff027e24 */ /* 0x000fe2000f8e00ff */
[C---:B------:R-:W-:Y:S02]  /*0b30*/  SEL R11, R9.reuse, RZ, !P2 ;  /* 0x000000ff090b7207 */ /* 0x040fe40005000000 */
[C---:B------:R-:W-:Y:S01]  /*0b40*/  SEL R7, R9.reuse, RZ, !P0 ;  /* 0x000000ff09077207 */ /* 0x040fe20004000000 */
        /* <DEDUP_REMOVED lines=9> */
[----:B------:R-:W-:-:S02]  /*0be0*/  LOP3.LUT R14, R14, 0xff, RZ, 0xc0, !PT ;  /* 0x000000ff0e0e7812 */ /* 0x000fc400078ec0ff */
[----:B------:R-:W-:Y:S01]  /*0bf0*/  LOP3.LUT R4, R9, 0xffff, RZ, 0xc0, !PT ;  /* 0x0000ffff09047812 */ /* 0x000fe200078ec0ff */
[----:B------:R-:W-:Y:S01]  /*0c00*/  IMAD.WIDE R2, R0, 0x8, R2 ;  /* 0x0000000800027825 */ /* 0x000fe200078e0202 */
[----:B------:R-:W-:Y:S02]  /*0c10*/  LOP3.LUT R5, R5, 0xff, RZ, 0xc0, !PT ;  /* 0x000000ff05057812 */ /* 0x000fe400078ec0ff */
[----:B------:R-:W-:Y:S02]  /*0c20*/  LOP3.LUT R11, R6, 0xffff, RZ, 0xc0, !PT ;  /* 0x0000ffff060b7812 */ /* 0x000fe400078ec0ff */
[----:B------:R-:W-:Y:S02]  /*0c30*/  LOP3.LUT R9, R8, 0xffff, RZ, 0xc0, !PT ;  /* 0x0000ffff08097812 */ /* 0x000fe400078ec0ff */
[----:B------:R-:W-:Y:S02]  /*0c40*/  PRMT R7, R7, 0x7604, R10 ;  /* 0x0000760407077816 */ /* 0x000fe4000000000a */
[----:B------:R-:W-:-:S02]  /*0c50*/  PRMT R16, R11, 0x7604, R16 ;  /* 0x000076040b107816 */ /* 0x000fc40000000010 */
[----:B------:R-:W-:Y:S02]  /*0c60*/  PRMT R4, R4, 0x7604, R5 ;  /* 0x0000760404047816 */ /* 0x000fe40000000005 */
[----:B------:R-:W-:Y:S02]  /*0c70*/  PRMT R9, R9, 0x7604, R14 ;  /* 0x0000760409097816 */ /* 0x000fe4000000000e */
[----:B------:R-:W-:Y:S02]  /*0c80*/  PRMT R7, R7, 0x5410, R4 ;  /* 0x0000541007077816 */ /* 0x000fe40000000004 */
[----:B------:R-:W-:-:S05]  /*0c90*/  PRMT R6, R16, 0x5410, R9 ;  /* 0x0000541010067816 */ /* 0x000fca0000000009 */
[----:B------:R-:W-:Y:S01]  /*0ca0*/  STG.E.64 desc[UR8][R2.64], R6 ;  /* 0x0000000602007986 */ /* 0x000fe2000c101b08 */
[----:B------:R-:W-:Y:S05]  /*0cb0*/  EXIT ;  /* 0x000000000000794d */ /* 0x000fea0003800000 */
.L_x_54142:
        /* <DEDUP_REMOVED lines=99> */
.L_x_54144:
[----:B------:R-:W-:Y:S05]  /*12f0*/  BSYNC B0 ;  /* 0x0000000000007941 */ /* 0x000fea0003800000 */
.L_x_54143:
        /* <DEDUP_REMOVED lines=34> */
.L_x_54146:
[----:B------:R-:W-:Y:S05]  /*1520*/  BSYNC B0 ;  /* 0x0000000000007941 */ /* 0x000fea0003800000 */
.L_x_54145:
        /* <DEDUP_REMOVED lines=46> */
.L_x_54148:
[----:B------:R-:W-:Y:S05]  /*1810*/  BSYNC B0 ;  /* 0x0000000000007941 */ /* 0x000fea0003800000 */
.L_x_54147:
        /* <DEDUP_REMOVED lines=31> */
.L_x_54150:
[----:B------:R-:W-:Y:S05]  /*1a10*/  BSYNC B0 ;  /* 0x0000000000007941 */ /* 0x000fea0003800000 */
.L_x_54149:
        /* <DEDUP_REMOVED lines=31> */
.L_x_54152:
[----:B------:R-:W-:Y:S05]  /*1c10*/  BSYNC B0 ;  /* 0x0000000000007941 */ /* 0x000fea0003800000 */
.L_x_54151:
        /* <DEDUP_REMOVED lines=31> */
.L_x_54154:
[----:B------:R-:W-:Y:S05]  /*1e10*/  BSYNC B0 ;  /* 0x0000000000007941 */ /* 0x000fea0003800000 */
.L_x_54153:
        /* <DEDUP_REMOVED lines=31> */
.L_x_54156:
[----:B------:R-:W-:Y:S05]  /*2010*/  BSYNC B0 ;  /* 0x0000000000007941 */ /* 0x000fea0003800000 */
.L_x_54155:
        /* <DEDUP_REMOVED lines=31> */
.L_x_54158:
[----:B------:R-:W-:Y:S05]  /*2210*/  BSYNC B0 ;  /* 0x0000000000007941 */ /* 0x000fea0003800000 */
.L_x_54157:
        /* <DEDUP_REMOVED lines=20> */
.L_x_54161:
        /* <DEDUP_REMOVED lines=8> */
.L_x_54162:
        /* <DEDUP_REMOVED lines=8> */
.L_x_54163:
        /* <DEDUP_REMOVED lines=9> */
.L_x_54164:
[----:B------:R-:W-:Y:S05]  /*24f0*/  BSYNC B1 ;  /* 0x0000000000017941 */ /* 0x000fea0003800000 */
.L_x_54160:
[----:B------:R-:W-:-:S13]  /*2500*/  ISETP.GE.AND P0, PT, R11, R10, PT ;  /* 0x0000000a0b00720c */ /* 0x000fda0003f06270 */
[----:B-1----:R-:W1:Y:S01]  /*2510*/  @!P0 LDC.64 R6, c[0x0][0x218] ;  /* 0x00008600ff068b82 */ /* 0x002e620000000a00 */
[C---:B0-2---:R-:W-:Y:S02]  /*2520*/  @!P0 VIADD R3, R11.reuse, UR4 ;  /* 0x000000040b038c36 */ /* 0x045fe40008000000 */
[----:B------:R-:W-:-:S03]  /*2530*/  @!P0 VIADD R11, R11, 0x80 ;  /* 0x000000800b0b8836 */ /* 0x000fc60000000000 */
[----:B-1----:R-:W-:-:S05]  /*2540*/  @!P0 IADD3 R2, P1, R3, R6, RZ ;  /* 0x0000000603028210 */ /* 0x002fca0007f3e0ff */
[----:B------:R-:W-:-:S05]  /*2550*/  @!P0 IMAD.X R3, RZ, RZ, R7, P1 ;  /* 0x000000ffff038224 */ /* 0x000fca00008e0607 */
[----:B------:R2:W-:Y:S03]  /*2560*/  @!P0 STG.E.U8 desc[UR8][R2.64], R14 ;  /* 0x0000000e02008986 */ /* 0x0005e6000c101108 */
.L_x_54165:
[----:B------:R-:W-:Y:S05]  /*2570*/  BSYNC B0 ;  /* 0x0000000000007941 */ /* 0x000fea0003800000 */
.L_x_54159:
        /* <DEDUP_REMOVED lines=9> */
.L_x_54166:
        /* <DEDUP_REMOVED lines=15> */
.L_x_57646:


//--------------------- .text._ZN2at6native18elementwise_kernelILi128ELi4EZNS0_15gpu_kernel_implINS0_13AUnaryFunctorIaaaZZZNS0_21remainder_kernel_cudaERNS_18TensorIteratorBaseEENKUlvE_clEvENKUlvE0_clEvEUlaaE_EEEEvS5_RKT_EUliE_EEviT1_ --------------------------
	.section	.text._ZN2at6native18elementwise_kernelILi128ELi4EZNS0_15gpu_kernel_implINS0_13AUnaryFunctorIaaaZZZNS0_21remainder_kernel_cudaERNS_18TensorIteratorBaseEENKUlvE_clEvENKUlvE0_clEvEUlaaE_EEEEvS5_RKT_EUliE_EEviT1_,"ax",@progbits
	.align	128
        .global         _ZN2at6native18elementwise_kernelILi128ELi4EZNS0_15gpu_kernel_implINS0_13AUnaryFunctorIaaaZZZNS0_21remainder_kernel_cudaERNS_18TensorIteratorBaseEENKUlvE_clEvENKUlvE0_clEvEUlaaE_EEEEvS5_RKT_EUliE_EEviT1_
        .type           _ZN2at6native18elementwise_kernelILi128ELi4EZNS0_15gpu_kernel_implINS0_13AUnaryFunctorIaaaZZZNS0_21remainder_kernel_cudaERNS_18TensorIteratorBaseEENKUlvE_clEvENKUlvE0_clEvEUlaaE_EEEEvS5_RKT_EUliE_EEviT1_,@function
        .size           _ZN2at6native18elementwise_kernelILi128ELi4EZNS0_15gpu_kernel_implINS0_13AUnaryFunctorIaaaZZZNS0_21remainder_kernel_cudaERNS_18TensorIteratorBaseEENKUlvE_clEvENKUlvE0_clEvEUlaaE_EEEEvS5_RKT_EUliE_EEviT1_,(.L_x_57647 - _ZN2at6native18elementwise_kernelILi128ELi4EZNS0_15gpu_kernel_implINS0_13AUnaryFunctorIaaaZZZNS0_21remainder_kernel_cudaERNS_18TensorIteratorBaseEENKUlvE_clEvENKUlvE0_clEvEUlaaE_EEEEvS5_RKT_EUliE_EEviT1_)
        .other          _ZN2at6native18elementwise_kernelILi128ELi4EZNS0_15gpu_kernel_implINS0_13AUnaryFunctorIaaaZZZNS0_21remainder_kernel_cudaERNS_18TensorIteratorBaseEENKUlvE_clEvENKUlvE0_clEvEUlaaE_EEEEvS5_RKT_EUliE_EEviT1_,@"STO_CUDA_ENTRY STV_DEFAULT"
_ZN2at6native18elementwise_kernelILi128ELi4EZNS0_15gpu_kernel_implINS0_13AUnaryFunctorIaaaZZZNS0_21remainder_kernel_cudaERNS_18TensorIteratorBaseEENKUlvE_clEvENKUlvE0_clEvEUlaaE_EEEEvS5_RKT_EUliE_EEviT1_:
.text._ZN2at6native18elementwise_kernelILi128ELi4EZNS0_15gpu_kernel_implINS0_13AUnaryFunctorIaaaZZZNS0_21remainder_kernel_cudaERNS_18TensorIteratorBaseEENKUlvE_clEvENKUlvE0_clEvEUlaaE_EEEEvS5_RKT_EUliE_EEviT1_:
        /* <DEDUP_REMOVED lines=314> */
.L_x_54169:
        /* <DEDUP_REMOVED lines=20> */
.L_x_54173:
[----:B------:R0:W5:Y:S01]  /*14e0*/  LDG.E.U8 R0, desc[UR36][R2.64] ;  /* 0x0000002402007981 */ /* 0x000162000c1e1100 */
[----:B------:R-:W-:Y:S05]  /*14f0*/  BRA `(.L_x_54175) ;  /* 0x0000000c00547947 */ /* 0x000fea0003800000 */
.L_x_54172:
        /* <DEDUP_REMOVED lines=8> */
.L_x_54177:
[----:B------:R0:W5:Y:S01]  /*1580*/  LDG.E.U8 R0, desc[UR36][R2.64] ;  /* 0x0000002402007981 */ /* 0x000162000c1e1100 */
[----:B------:R-:W-:Y:S05]  /*1590*/  BRA `(.L_x_54175) ;  /* 0x0000000c002c7947 */ /* 0x000fea0003800000 */
.L_x_54176:
[----:B------:R0:W5:Y:S01]  /*15a0*/  LDG.E.U16 R0, desc[UR36][R2.64] ;  /* 0x0000002402007981 */ /* 0x000162000c1e1500 */
[----:B------:R-:W-:Y:S05]  /*15b0*/  BRA `(.L_x_54175) ;  /* 0x0000000c00247947 */ /* 0x000fea0003800000 */
.L_x_54171:
        /* <DEDUP_REMOVED lines=9> */
.L_x_54179:
[----:B------:R-:W2:Y:S02]  /*1650*/  LDG.E.U16 R4, desc[UR36][R2.64] ;  /* 0x0000002402047981 */ /* 0x000ea4000c1e1500 */
[----:B--2---:R-:W-:-:S06]  /*1660*/  HADD2.F32 R4, -RZ, R4.H0_H0 ;  /* 0x20000004ff047230 */ /* 0x004fcc0000004100 */
[----:B------:R-:W0:Y:S02]  /*1670*/  F2I.FTZ.TRUNC.NTZ R4, R4 ;  /* 0x0000000400047305 */ /* 0x000e24000021f100 */
[----:B0-----:R-:W-:Y:S01]  /*1680*/  PRMT R0, R4, 0x7610, R0 ;  /* 0x0000761004007816 */ /* 0x001fe20000000000 */
[----:B------:R-:W-:Y:S06]  /*1690*/  BRA `(.L_x_54175) ;  /* 0x0000000800ec7947 */ /* 0x000fec0003800000 */
.L_x_54178:
        /* <DEDUP_REMOVED lines=9> */
.L_x_54181:
[----:B------:R-:W2:Y:S02]  /*1730*/  LDG.E.U16 R2, desc[UR36][R2.64] ;  /* 0x0000002402027981 */ /* 0x000ea4000c1e1500 */
[----:B--2---:R-:W-:-:S06]  /*1740*/  HADD2.F32 R4, -RZ, R2.H0_H0 ;  /* 0x20000002ff047230 */ /* 0x004fcc0000004100 */
[----:B------:R-:W0:Y:S02]  /*1750*/  F2I.FTZ.TRUNC.NTZ R4, R4 ;  /* 0x0000000400047305 */ /* 0x000e24000021f100 */
[----:B0-----:R-:W-:Y:S01]  /*1760*/  PRMT R0, R4, 0x7610, R0 ;  /* 0x0000761004007816 */ /* 0x001fe20000000000 */
[----:B------:R-:W-:Y:S06]  /*1770*/  BRA `(.L_x_54175) ;  /* 0x0000000800b47947 */ /* 0x000fec0003800000 */
.L_x_54180:
[----:B------:R-:W2:Y:S02]  /*1780*/  LDG.E.64 R2, desc[UR36][R2.64] ;  /* 0x0000002402027981 */ /* 0x000ea4000c1e1b00 */
[----:B--2---:R0:W1:Y:S01]  /*1790*/  F2I.F64.TRUNC R0, R2 ;  /* 0x0000000200007311 */ /* 0x004062000030d100 */
[----:B------:R-:W-:Y:S05]  /*17a0*/  BRA `(.L_x_54175) ;  /* 0x0000000800a87947 */ /* 0x000fea0003800000 */
.L_x_54170:
        /* <DEDUP_REMOVED lines=12> */
.L_x_54184:
[----:B------:R-:W2:Y:S02]  /*1870*/  LDG.E.64 R2, desc[UR36][R2.64] ;  /* 0x0000002402027981 */ /* 0x000ea4000c1e1b00 */
[----:B--2---:R3:W4:Y:S01]  /*1880*/  F2I.F64.TRUNC R0, R2 ;  /* 0x0000000200007311 */ /* 0x004722000030d100 */
[----:B------:R-:W-:Y:S05]  /*1890*/  BRA `(.L_x_54175) ;  /* 0x00000008006c7947 */ /* 0x000fea0003800000 */
.L_x_54183:
        /* <DEDUP_REMOVED lines=28> */
.L_x_54186:
        /* <DEDUP_REMOVED lines=15> */
.L_x_54185:
[----:B------:R-:W2:Y:S02]  /*1b50*/  LDG.E.U16 R4, desc[UR36][R2.64] ;  /* 0x0000002402047981 */ /* 0x000ea4000c1e1500 */
[----:B--2---:R-:W-:-:S06]  /*1b60*/  IMAD.U32 R4, R4, 0x10000, RZ ;  /* 0x0001000004047824 */ /* 0x004fcc00078e00ff */
[----:B------:R-:W0:Y:S02]  /*1b70*/  F2I.FTZ.TRUNC.NTZ R4, R4 ;  /* 0x0000000400047305 */ /* 0x000e24000021f100 */
[----:B0-----:R-:W-:Y:S01]  /*1b80*/  PRMT R0, R4, 0x7610, R0 ;  /* 0x0000761004007816 */ /* 0x001fe20000000000 */
[----:B------:R-:W-:Y:S06]  /*1b90*/  BRA `(.L_x_54175) ;  /* 0x0000000400ac7947 */ /* 0x000fec0003800000 */
.L_x_54182:
        /* <DEDUP_REMOVED lines=10> */
.L_x_54189:
        /* <DEDUP_REMOVED lines=21> */
.L_x_54193:
[----:B------:R-:W-:Y:S05]  /*1d90*/  BSYNC B1 ;  /* 0x0000000000017941 */ /* 0x000fea0003800000 */
.L_x_54192:
[----:B------:R-:W-:Y:S01]  /*1da0*/  IMAD.SHL.U32 R2, R2, 0x100000, RZ ;  /* 0x0010000002027824 */ /* 0x000fe200078e00ff */
[----:B------:R-:W-:-:S04]  /*1db0*/  LEA R3, R0, 0x3b800000, 0x17 ;  /* 0x3b80000000037811 */ /* 0x000fc800078eb8ff */
[----:B------:R-:W-:-:S07]  /*1dc0*/  LOP3.LUT R4, R3, R2, R4, 0xfe, !PT ;  /* 0x0000000203047212 */ /* 0x000fce00078efe04 */
.L_x_54191:
[----:B------:R-:W-:Y:S05]  /*1dd0*/  BSYNC B0 ;  /* 0x0000000000007941 */ /* 0x000fea0003800000 */
.L_x_54190:
[----:B------:R-:W0:Y:S02]  /*1de0*/  F2I.FTZ.TRUNC.NTZ R4, R4 ;  /* 0x0000000400047305 */ /* 0x000e24000021f100 */
[----:B0-----:R-:W-:Y:S01]  /*1df0*/  PRMT R0, R4, 0x7610, R0 ;  /* 0x0000761004007816 */ /* 0x001fe20000000000 */
[----:B------:R-:W-:Y:S06]  /*1e00*/  BRA `(.L_x_54175) ;  /* 0x0000000400107947 */ /* 0x000fec0003800000 */
.L_x_54188:
        /* <DEDUP_REMOVED lines=21> */
.L_x_54197:
[----:B------:R-:W-:Y:S05]  /*1f60*/  BSYNC B1 ;  /* 0x0000000000017941 */ /* 0x000fea0003800000 */
.L_x_54196:
[----:B------:R-:W-:Y:S01]  /*1f70*/  IMAD.SHL.U32 R2, R2, 0x200000, RZ ;  /* 0x0020000002027824 */ /* 0x000fe200078e00ff */
[----:B------:R-:W-:-:S04]  /*1f80*/  LEA R3, R0, 0x37800000, 0x17 ;  /* 0x3780000000037811 */ /* 0x000fc800078eb8ff */
[----:B------:R-:W-:-:S07]  /*1f90*/  LOP3.LUT R4, R3, R2, R4, 0xfe, !PT ;  /* 0x0000000203047212 */ /* 0x000fce00078efe04 */
.L_x_54195:
[----:B------:R-:W-:Y:S05]  /*1fa0*/  BSYNC B0 ;  /* 0x0000000000007941 */ /* 0x000fea0003800000 */
.L_x_54194:
[----:B------:R-:W0:Y:S02]  /*1fb0*/  F2I.FTZ.TRUNC.NTZ R4, R4 ;  /* 0x0000000400047305 */ /* 0x000e24000021f100 */
[----:B0-----:R-:W-:Y:S01]  /*1fc0*/  PRMT R0, R4, 0x7610, R0 ;  /* 0x0000761004007816 */ /* 0x001fe20000000000 */
[----:B------:R-:W-:Y:S06]  /*1fd0*/  BRA `(.L_x_54175) ;  /* 0x00000000009c7947 */ /* 0x000fec0003800000 */
.L_x_54187:
        /* <DEDUP_REMOVED lines=14> */
.L_x_54201:
[----:B------:R-:W-:Y:S05]  /*20c0*/  BSYNC B0 ;  /* 0x0000000000007941 */ /* 0x000fea0003800000 */
.L_x_54200:
[----:B------:R-:W0:Y:S02]  /*20d0*/  F2I.FTZ.TRUNC.NTZ R4, R4 ;  /* 0x0000000400047305 */ /* 0x000e24000021f100 */
[----:B0-----:R-:W-:Y:S01]  /*20e0*/  PRMT R0, R4, 0x7610, R0 ;  /* 0x0000761004007816 */ /* 0x001fe20000000000 */
[----:B------:R-:W-:Y:S06]  /*20f0*/  BRA `(.L_x_54175) ;  /* 0x0000000000547947 */ /* 0x000fec0003800000 */
.L_x_54174:
        /* <DEDUP_REMOVED lines=16> */
.L_x_54202:
[----:B------:R-:W-:Y:S01]  /*2200*/  PRMT R0, RZ, 0x7610, R0 ;  /* 0x00007610ff007816 */ /* 0x000fe20000000000 */
[----:B------:R-:W-:Y:S06]  /*2210*/  BRA `(.L_x_54175) ;  /* 0x00000000000c7947 */ /* 0x000fec0003800000 */
.L_x_54199:
[----:B------:R2:W5:Y:S01]  /*2220*/  LDG.E.U8 R0, desc[UR36][R2.64] ;  /* 0x0000002402007981 */ /* 0x000562000c1e1100 */
[----:B------:R-:W-:Y:S05]  /*2230*/  BRA `(.L_x_54175) ;  /* 0x0000000000047947 */ /* 0x000fea0003800000 */
.L_x_54198:
[----:B------:R1:W5:Y:S02]  /*2240*/  LDG.E.U8 R0, desc[UR36][R2.64] ;  /* 0x0000002402007981 */ /* 0x000364000c1e1100 */
.L_x_54175:
[----:B012345:R-:W-:Y:S01]  /*2250*/  LOP3.LUT R2, R0, 0xffff, RZ, 0xc0, !PT ;  /* 0x0000ffff00027812 */ /* 0x03ffe200078ec0ff */
[----:B------:R-:W0:Y:S03]  /*2260*/  LDC.S8 R4, c[0x0][0x421] ;  /* 0x00010840ff047b82 */ /* 0x000e260000000200 */
[----:B------:R-:W-:-:S04]  /*2270*/  PRMT R9, R2, 0x8880, RZ ;  /* 0x0000888002097816 */ /* 0x000fc800000000ff */
[-C--:B------:R-:W-:Y:S02]  /*2280*/  IABS R6, R9.reuse ;  /* 0x0000000900067213 */ /* 0x080fe40000000000 */
[----:B------:R-:W-:Y:S02]  /*2290*/  IABS R10, R9 ;  /* 0x00000009000a7213 */ /* 0x000fe40000000000 */
[----:B------:R-:W1:Y:S01]  /*22a0*/  I2F.RP R5, R6 ;  /* 0x0000000600057306 */ /* 0x000e620000209400 */
[----:B0-----:R-:W-:-:S07]  /*22b0*/  IABS R8, R4 ;  /* 0x0000000400087213 */ /* 0x001fce0000000000 */
[----:B-1----:R-:W0:Y:S01]  /*22c0*/  MUFU.RCP R5, R5 ;  /* 0x0000000500057308 */ /* 0x002e220000001000 */
[----:B------:R-:W-:Y:S01]  /*22d0*/  ISETP.GE.AND P2, PT, R4, RZ, PT ;  /* 0x000000ff0400720c */ /* 0x000fe20003f46270 */
[----:B0-----:R-:W-:-:S06]  /*22e0*/  VIADD R2, R5, 0xffffffe ;  /* 0x0ffffffe05027836 */ /* 0x001fcc0000000000 */
[----:B------:R0:W1:Y:S02]  /*22f0*/  F2I.FTZ.U32.TRUNC.NTZ R3, R2 ;  /* 0x0000000200037305 */ /* 0x000064000021f000 */
[----:B0-----:R-:W-:Y:S02]  /*2300*/  IMAD.MOV.U32 R2, RZ, RZ, RZ ;  /* 0x000000ffff027224 */ /* 0x001fe400078e00ff */
[----:B-1----:R-:W-:-:S04]  /*2310*/  IMAD.MOV R7, RZ, RZ, -R3 ;  /* 0x000000ffff077224 */ /* 0x002fc800078e0a03 */
[----:B------:R-:W-:-:S04]  /*2320*/  IMAD R7, R7, R6, RZ ;  /* 0x0000000607077224 */ /* 0x000fc800078e02ff */
[----:B------:R-:W-:Y:S02]  /*2330*/  IMAD.HI.U32 R3, R3, R7, R2 ;  /* 0x0000000703037227 */ /* 0x000fe400078e0002 */
[----:B------:R-:W0:Y:S02]  /*2340*/  LDC.U8 R7, c[0x0][0x422] ;  /* 0x00010880ff077b82 */ /* 0x000e240000000000 */
[----:B------:R-:W-:Y:S02]  /*2350*/  IMAD.MOV R2, RZ, RZ, -R10 ;  /* 0x000000ffff027224 */ /* 0x000fe400078e0a0a */
        /* <DEDUP_REMOVED lines=28> */
.L_x_54206:
[----:B------:R3:W-:Y:S01]  /*2520*/  STG.E.U8 desc[UR36][R16.64], R5 ;  /* 0x0000000510007986 */ /* 0x0007e2000c101124 */
[----:B------:R-:W-:Y:S05]  /*2530*/  BRA `(.L_x_54208) ;  /* 0x0000000c00987947 */ /* 0x000fea0003800000 */
.L_x_54205:
        /* <DEDUP_REMOVED lines=12> */
.L_x_54210:
[----:B------:R-:W-:-:S04]  /*2600*/  LOP3.LUT R5, R5, 0xffff, RZ, 0xc0, !PT ;  /* 0x0000ffff05057812 */ /* 0x000fc800078ec0ff */
[----:B------:R-:W-:-:S05]  /*2610*/  PRMT R3, R5, 0x8880, RZ ;  /* 0x0000888005037816 */ /* 0x000fca00000000ff */
[----:B------:R1:W-:Y:S01]  /*2620*/  STG.E desc[UR36][R16.64], R3 ;  /* 0x0000000310007986 */ /* 0x0003e2000c101924 */
[----:B------:R-:W-:Y:S05]  /*2630*/  BRA `(.L_x_54208) ;  /* 0x0000000c00587947 */ /* 0x000fea0003800000 */
.L_x_54209:
[----:B------:R-:W-:-:S04]  /*2640*/  PRMT R3, R5, 0x8880, RZ ;  /* 0x0000888005037816 */ /* 0x000fc800000000ff */
[----:B------:R-:W-:-:S05]  /*2650*/  PRMT R3, R3, 0x7710, RZ ;  /* 0x0000771003037816 */ /* 0x000fca00000000ff */
[----:B------:R2:W-:Y:S01]  /*2660*/  STG.E.U16 desc[UR36][R16.64], R3 ;  /* 0x0000000310007986 */ /* 0x0005e2000c101524 */
[----:B------:R-:W-:Y:S05]  /*2670*/  BRA `(.L_x_54208) ;  /* 0x0000000c00487947 */ /* 0x000fea0003800000 */
.L_x_54204:
        /* <DEDUP_REMOVED lines=9> */
.L_x_54212:
[----:B------:R-:W0:Y:S02]  /*2710*/  I2F.S8 R0, R5 ;  /* 0x0000000500007306 */ /* 0x000e240000001400 */
[----:B0-----:R-:W-:-:S05]  /*2720*/  F2FP.F16.F32.PACK_AB R0, RZ, R0 ;  /* 0x00000000ff00723e */ /* 0x001fca00000000ff */
[----:B------:R0:W-:Y:S01]  /*2730*/  STG.E.U16 desc[UR36][R16.64], R0 ;  /* 0x0000000010007986 */ /* 0x0001e2000c101524 */
[----:B------:R-:W-:Y:S05]  /*2740*/  BRA `(.L_x_54208) ;  /* 0x0000000c00147947 */ /* 0x000fea0003800000 */
.L_x_54211:
        /* <DEDUP_REMOVED lines=10> */
.L_x_54214:
[----:B------:R-:W0:Y:S02]  /*27f0*/  I2F.S8 R5, R5 ;  /* 0x0000000500057306 */ /* 0x000e240000001400 */
[----:B0-----:R-:W-:-:S04]  /*2800*/  F2FP.F16.F32.PACK_AB R3, RZ, R5 ;  /* 0x00000005ff03723e */ /* 0x001fc800000000ff */
[----:B------:R-:W-:-:S05]  /*2810*/  PRMT R3, R3, 0x5410, RZ ;  /* 0x0000541003037816 */ /* 0x000fca00000000ff */
[----:B------:R0:W-:Y:S01]  /*2820*/  STG.E desc[UR36][R16.64], R3 ;  /* 0x0000000310007986 */ /* 0x0001e2000c101924 */
[----:B------:R-:W-:Y:S05]  /*2830*/  BRA `(.L_x_54208) ;  /* 0x0000000800d87947 */ /* 0x000fea0003800000 */
.L_x_54213:
[----:B------:R-:W-:-:S04]  /*2840*/  PRMT R2, R5, 0x8880, RZ ;  /* 0x0000888005027816 */ /* 0x000fc800000000ff */
[----:B------:R-:W-:-:S06]  /*2850*/  PRMT R2, R2, 0x7710, RZ ;  /* 0x0000771002027816 */ /* 0x000fcc00000000ff */
[----:B------:R-:W0:Y:S02]  /*2860*/  I2F.F64.S16 R2, R2 ;  /* 0x0000000200027312 */ /* 0x000e240000101c00 */
[----:B0-----:R0:W-:Y:S01]  /*2870*/  STG.E.64 desc[UR36][R16.64], R2 ;  /* 0x0000000210007986 */ /* 0x0011e2000c101b24 */
[----:B------:R-:W-:Y:S05]  /*2880*/  BRA `(.L_x_54208) ;  /* 0x0000000800c47947 */ /* 0x000fea0003800000 */
.L_x_54203:
        /* <DEDUP_REMOVED lines=12> */
.L_x_54217:
[----:B------:R-:W-:Y:S02]  /*2950*/  PRMT R4, R5, 0x8880, RZ ;  /* 0x0000888005047816 */ /* 0x000fe400000000ff */
[----:B------:R-:W-:Y:S02]  /*2960*/  CS2R R6, SRZ ;  /* 0x0000000000067805 */ /* 0x000fe4000001ff00 */
[----:B------:R-:W-:-:S06]  /*2970*/  PRMT R4, R4, 0x7710, RZ ;  /* 0x0000771004047816 */ /* 0x000fcc00000000ff */
[----:B------:R-:W0:Y:S02]  /*2980*/  I2F.F64.S16 R4, R4 ;  /* 0x0000000400047312 */ /* 0x000e240000101c00 */
[----:B0-----:R0:W-:Y:S01]  /*2990*/  STG.E.128 desc[UR36][R16.64], R4 ;  /* 0x0000000410007986 */ /* 0x0011e2000c101d24 */
[----:B------:R-:W-:Y:S05]  /*29a0*/  BRA `(.L_x_54208) ;  /* 0x00000008007c7947 */ /* 0x000fea0003800000 */
.L_x_54216:
        /* <DEDUP_REMOVED lines=21> */
.L_x_54221:
[----:B------:R-:W-:Y:S05]  /*2b00*/  BSYNC B0 ;  /* 0x0000000000007941 */ /* 0x000fea0003800000 */
.L_x_54220:
[----:B------:R-:W-:-:S05]  /*2b10*/  LOP3.LUT R3, R0, R3, RZ, 0xfc, !PT ;  /* 0x0000000300037212 */ /* 0x000fca00078efcff */
[----:B------:R0:W-:Y:S01]  /*2b20*/  STG.E.U8 desc[UR36][R16.64], R3 ;  /* 0x0000000310007986 */ /* 0x0001e2000c101124 */
[----:B------:R-:W-:Y:S05]  /*2b30*/  BRA `(.L_x_54208) ;  /* 0x0000000800187947 */ /* 0x000fea0003800000 */
.L_x_54219:
        /* <DEDUP_REMOVED lines=13> */
.L_x_54223:
[----:B------:R-:W-:Y:S01]  /*2c10*/  IMAD.MOV.U32 R0, RZ, RZ, 0x7f ;  /* 0x0000007fff007424 */ /* 0x000fe200078e00ff */
[----:B------:R-:W-:-:S04]  /*2c20*/  ISETP.GT.U32.AND P0, PT, R2, 0x7f800000, PT ;  /* 0x7f8000000200780c */ /* 0x000fc80003f04070 */
[----:B------:R-:W-:-:S09]  /*2c30*/  SEL R0, R0, 0x7c, P0 ;  /* 0x0000007c00007807 */ /* 0x000fd20000000000 */
.L_x_54224:
[----:B------:R-:W-:Y:S05]  /*2c40*/  BSYNC B0 ;  /* 0x0000000000007941 */ /* 0x000fea0003800000 */
.L_x_54222:
[----:B------:R-:W-:-:S04]  /*2c50*/  LOP3.LUT R2, R5, 0x80000000, RZ, 0xc0, !PT ;  /* 0x8000000005027812 */ /* 0x000fc800078ec0ff */
[----:B------:R-:W-:-:S04]  /*2c60*/  SHF.R.U32.HI R3, RZ, 0x18, R2 ;  /* 0x00000018ff037819 */ /* 0x000fc80000011602 */
[----:B------:R-:W-:-:S05]  /*2c70*/  LOP3.LUT R3, R0, R3, RZ, 0xfc, !PT ;  /* 0x0000000300037212 */ /* 0x000fca00078efcff */
[----:B------:R0:W-:Y:S01]  /*2c80*/  STG.E.U8 desc[UR36][R16.64], R3 ;  /* 0x0000000310007986 */ /* 0x0001e2000c101124 */
[----:B------:R-:W-:Y:S05]  /*2c90*/  BRA `(.L_x_54208) ;  /* 0x0000000400c07947 */ /* 0x000fea0003800000 */
.L_x_54218:
[----:B------:R-:W0:Y:S02]  /*2ca0*/  I2F.S8 R0, R5 ;  /* 0x0000000500007306 */ /* 0x000e240000001400 */
[----:B0-----:R-:W-:-:S05]  /*2cb0*/  F2FP.BF16.F32.PACK_AB R0, RZ, R0 ;  /* 0x00000000ff00723e */ /* 0x001fca00000010ff */
[----:B------:R0:W-:Y:S01]  /*2cc0*/  STG.E.U16 desc[UR36][R16.64], R0 ;  /* 0x0000000010007986 */ /* 0x0001e2000c101524 */
[----:B------:R-:W-:Y:S05]  /*2cd0*/  BRA `(.L_x_54208) ;  /* 0x0000000400b07947 */ /* 0x000fea0003800000 */
.L_x_54215:
        /* <DEDUP_REMOVED lines=12> */
.L_x_54227:
        /* <DEDUP_REMOVED lines=17> */
.L_x_54230:
[----:B------:R-:W-:-:S04]  /*2eb0*/  LOP3.LUT R2, R5, 0x80000000, RZ, 0xc0, !PT ;  /* 0x8000000005027812 */ /* 0x000fc800078ec0ff */
[----:B------:R-:W-:-:S04]  /*2ec0*/  SHF.R.U32.HI R3, RZ, 0x18, R2 ;  /* 0x00000018ff037819 */ /* 0x000fc80000011602 */
[----:B------:R-:W-:-:S04]  /*2ed0*/  LOP3.LUT R0, R0, R3, RZ, 0xfc, !PT ;  /* 0x0000000300007212 */ /* 0x000fc800078efcff */
[----:B------:R-:W-:-:S07]  /*2ee0*/  PRMT R8, R0, 0x7610, R8 ;  /* 0x0000761000087816 */ /* 0x000fce0000000008 */
.L_x_54229:
[----:B------:R-:W-:Y:S05]  /*2ef0*/  BSYNC B0 ;  /* 0x0000000000007941 */ /* 0x000fea0003800000 */
.L_x_54228:
[----:B------:R0:W-:Y:S01]  /*2f00*/  STG.E.U8 desc[UR36][R16.64], R8 ;  /* 0x0000000810007986 */ /* 0x0001e2000c101124 */
[----:B------:R-:W-:Y:S05]  /*2f10*/  BRA `(.L_x_54208) ;  /* 0x0000000400207947 */ /* 0x000fea0003800000 */
.L_x_54226:
        /* <DEDUP_REMOVED lines=17> */
.L_x_54233:
[----:B------:R-:W-:-:S04]  /*3030*/  LOP3.LUT R2, R5, 0x80000000, RZ, 0xc0, !PT ;  /* 0x8000000005027812 */ /* 0x000fc800078ec0ff */
[----:B------:R-:W-:-:S04]  /*3040*/  SHF.R.U32.HI R3, RZ, 0x18, R2 ;  /* 0x00000018ff037819 */ /* 0x000fc80000011602 */
[----:B------:R-:W-:-:S04]  /*3050*/  LOP3.LUT R0, R0, R3, RZ, 0xfc, !PT ;  /* 0x0000000300007212 */ /* 0x000fc800078efcff */
[----:B------:R-:W-:-:S07]  /*3060*/  PRMT R8, R0, 0x7610, R8 ;  /* 0x0000761000087816 */ /* 0x000fce0000000008 */
.L_x_54232:
[----:B------:R-:W-:Y:S05]  /*3070*/  BSYNC B0 ;  /* 0x0000000000007941 */ /* 0x000fea0003800000 */
.L_x_54231:
[----:B------:R0:W-:Y:S01]  /*3080*/  STG.E.U8 desc[UR36][R16.64], R8 ;  /* 0x0000000810007986 */ /* 0x0001e2000c101124 */
[----:B------:R-:W-:Y:S05]  /*3090*/  BRA `(.L_x_54208) ;  /* 0x0000000000c07947 */ /* 0x000fea0003800000 */
.L_x_54225:
        /* <DEDUP_REMOVED lines=22> */
.L_x_54207:
        /* <DEDUP_REMOVED lines=16> */
.L_x_54236:
[----:B------:R-:W-:Y:S05]  /*3300*/  BRA `(.L_x_54208) ;  /* 0x0000000000247947 */ /* 0x000fea0003800000 */
.L_x_54235:
[----:B------:R-:W-:-:S04]  /*3310*/  LOP3.LUT R5, R5, 0xffff, RZ, 0xc0, !PT ;  /* 0x0000ffff05057812 */ /* 0x000fc800078ec0ff */
[----:B------:R-:W-:-:S05]  /*3320*/  PRMT R5, R5, 0x8880, RZ ;  /* 0x0000888005057816 */ /* 0x000fca00000000ff */
[----:B------:R-:W-:-:S05]  /*3330*/  IMAD.MOV.U32 R2, RZ, RZ, R5 ;  /* 0x000000ffff027224 */ /* 0x000fca00078e0005 */
[----:B------:R-:W-:-:S05]  /*3340*/  SHF.R.S32.HI R3, RZ, 0x1f, R2 ;  /* 0x0000001fff037819 */ /* 0x000fca0000011402 */
[----:B------:R0:W-:Y:S01]  /*3350*/  STG.E.64 desc[UR36][R16.64], R2 ;  /* 0x0000000210007986 */ /* 0x0001e2000c101b24 */
[----:B------:R-:W-:Y:S05]  /*3360*/  BRA `(.L_x_54208) ;  /* 0x00000000000c7947 */ /* 0x000fea0003800000 */
.L_x_54234:
[----:B------:R-:W-:-:S04]  /*3370*/  LOP3.LUT R5, R5, 0xffff, RZ, 0xc0, !PT ;  /* 0x0000ffff05057812 */ /* 0x000fc800078ec0ff */
[----:B------:R-:W-:-:S05]  /*3380*/  PRMT R3, R5, 0x8880, RZ ;  /* 0x0000888005037816 */ /* 0x000fca00000000ff */
[----:B------:R0:W-:Y:S02]  /*3390*/  STG.E desc[UR36][R16.64], R3 ;  /* 0x0000000310007986 */ /* 0x0001e4000c101924 */
.L_x_54208:
[----:B------:R-:W-:-:S04]  /*33a0*/  IMAD R18, R23, 0x200, R18 ;  /* 0x0000020017127824 */ /* 0x000fc800078e0212 */
[----:B------:R-:W-:-:S07]  /*33b0*/  VIADD R19, R18, 0x80 ;  /* 0x0000008012137836 */ /* 0x000fce0000000000 */
.L_x_54168:
[----:B------:R-:W-:Y:S05]  /*33c0*/  BSYNC B6 ;  /* 0x0000000000067941 */ /* 0x000fea0003800000 */
.L_x_54167:
        /* <DEDUP_REMOVED lines=307> */
.L_x_54239:
        /* <DEDUP_REMOVED lines=20> */
.L_x_54243:
[----:B------:R0:W5:Y:S01]  /*4840*/  LDG.E.U8 R0, desc[UR36][R2.64] ;  /* 0x0000002402007981 */ /* 0x000162000c1e1100 */
[----:B------:R-:W-:Y:S05]  /*4850*/  BRA `(.L_x_54245) ;  /* 0x0000000c00547947 */ /* 0x000fea0003800000 */
.L_x_54242:
        /* <DEDUP_REMOVED lines=8> */
.L_x_54247:
[----:B------:R0:W5:Y:S01]  /*48e0*/  LDG.E.U8 R0, desc[UR36][R2.64] ;  /* 0x0000002402007981 */ /* 0x000162000c1e1100 */
[----:B------:R-:W-:Y:S05]  /*48f0*/  BRA `(.L_x_54245) ;  /* 0x0000000c002c7947 */ /* 0x000fea0003800000 */
.L_x_54246:
[----:B------:R0:W5:Y:S01]  /*4900*/  LDG.E.U16 R0, desc[UR36][R2.64] ;  /* 0x0000002402007981 */ /* 0x000162000c1e1500 */
[----:B------:R-:W-:Y:S05]  /*4910*/  BRA `(.L_x_54245) ;  /* 0x0000000c00247947 */ /* 0x000fea0003800000 */
.L_x_54241:
        /* <DEDUP_REMOVED lines=9> */
.L_x_54249:
[----:B------:R-:W2:Y:S02]  /*49b0*/  LDG.E.U16 R4, desc[UR36][R2.64] ;  /* 0x0000002402047981 */ /* 0x000ea4000c1e1500 */
[----:B--2---:R-:W-:-:S06]  /*49c0*/  HADD2.F32 R4, -RZ, R4.H0_H0 ;  /* 0x20000004ff047230 */ /* 0x004fcc0000004100 */
[----:B------:R-:W0:Y:S02]  /*49d0*/  F2I.FTZ.TRUNC.NTZ R4, R4 ;  /* 0x0000000400047305 */ /* 0x000e24000021f100 */
[----:B0-----:R-:W-:Y:S01]  /*49e0*/  PRMT R0, R4, 0x7610, R0 ;  /* 0x0000761004007816 */ /* 0x001fe20000000000 */
[----:B------:R-:W-:Y:S06]  /*49f0*/  BRA `(.L_x_54245) ;  /* 0x0000000800ec7947 */ /* 0x000fec0003800000 */
.L_x_54248:
        /* <DEDUP_REMOVED lines=9> */
.L_x_54251:
[----:B------:R-:W2:Y:S02]  /*4a90*/  LDG.E.U16 R2, desc[UR36][R2.64] ;  /* 0x0000002402027981 */ /* 0x000ea4000c1e1500 */
[----:B--2---:R-:W-:-:S06]  /*4aa0*/  HADD2.F32 R4, -RZ, R2.H0_H0 ;  /* 0x20000002ff047230 */ /* 0x004fcc0000004100 */
[----:B------:R-:W0:Y:S02]  /*4ab0*/  F2I.FTZ.TRUNC.NTZ R4, R4 ;  /* 0x0000000400047305 */ /* 0x000e24000021f100 */
[----:B0-----:R-:W-:Y:S01]  /*4ac0*/  PRMT R0, R4, 0x7610, R0 ;  /* 0x0000761004007816 */ /* 0x001fe20000000000 */
[----:B------:R-:W-:Y:S06]  /*4ad0*/  BRA `(.L_x_54245) ;  /* 0x0000000800b47947 */ /* 0x000fec0003800000 */
.L_x_54250:
[----:B------:R-:W2:Y:S02]  /*4ae0*/  LDG.E.64 R2, desc[UR36][R2.64] ;  /* 0x0000002402027981 */ /* 0x000ea4000c1e1b00 */
[----:B--2---:R0:W1:Y:S01]  /*4af0*/  F2I.F64.TRUNC R0, R2 ;  /* 0x0000000200007311 */ /* 0x004062000030d100 */
[----:B------:R-:W-:Y:S05]  /*4b00*/  BRA `(.L_x_54245) ;  /* 0x0000000800a87947 */ /* 0x000fea0003800000 */
.L_x_54240:
        /* <DEDUP_REMOVED lines=12> */
.L_x_54254:
[----:B------:R-:W2:Y:S02]  /*4bd0*/  LDG.E.64 R2, desc[UR36][R2.64] ;  /* 0x0000002402027981 */ /* 0x000ea4000c1e1b00 */
[----:B--2---:R3:W4:Y:S01]  /*4be0*/  F2I.F64.TRUNC R0, R2 ;  /* 0x0000000200007311 */ /* 0x004722000030d100 */
[----:B------:R-:W-:Y:S05]  /*4bf0*/  BRA `(.L_x_54245) ;  /* 0x00000008006c7947 */ /* 0x000fea0003800000 */
.L_x_54253:
        /* <DEDUP_REMOVED lines=28> */
.L_x_54256:
        /* <DEDUP_REMOVED lines=15> */
.L_x_54255:
[----:B------:R-:W2:Y:S02]  /*4eb0*/  LDG.E.U16 R4, desc[UR36][R2.64] ;  /* 0x0000002402047981 */ /* 0x000ea4000c1e1500 */
[----:B--2---:R-:W-:-:S06]  /*4ec0*/  IMAD.U32 R4, R4, 0x10000, RZ ;  /* 0x0001000004047824 */ /* 0x004fcc00078e00ff */
[----:B------:R-:W0:Y:S02]  /*4ed0*/  F2I.FTZ.TRUNC.NTZ R4, R4 ;  /* 0x0000000400047305 */ /* 0x000e24000021f100 */
[----:B0-----:R-:W-:Y:S01]  /*4ee0*/  PRMT R0, R4, 0x7610, R0 ;  /* 0x0000761004007816 */ /* 0x001fe20000000000 */
[----:B------:R-:W-:Y:S06]  /*4ef0*/  BRA `(.L_x_54245) ;  /* 0x0000000400ac7947 */ /* 0x000fec0003800000 */
.L_x_54252:
        /* <DEDUP_REMOVED lines=10> */
.L_x_54259:
        /* <DEDUP_REMOVED lines=21> */
.L_x_54263:
[----:B------:R-:W-:Y:S05]  /*50f0*/  BSYNC B1 ;  /* 0x0000000000017941 */ /* 0x000fea0003800000 */
.L_x_54262:
[----:B------:R-:W-:Y:S01]  /*5100*/  IMAD.SHL.U32 R2, R2, 0x100000, RZ ;  /* 0x0010000002027824 */ /* 0x000fe200078e00ff */
[----:B------:R-:W-:-:S04]  /*5110*/  LEA R3, R0, 0x3b800000, 0x17 ;  /* 0x3b80000000037811 */ /* 0x000fc800078eb8ff */
[----:B------:R-:W-:-:S07]  /*5120*/  LOP3.LUT R4, R3, R2, R4, 0xfe, !PT ;  /* 0x0000000203047212 */ /* 0x000fce00078efe04 */
.L_x_54261:
[----:B------:R-:W-:Y:S05]  /*5130*/  BSYNC B0 ;  /* 0x0000000000007941 */ /* 0x000fea0003800000 */
.L_x_54260:
[----:B------:R-:W0:Y:S02]  /*5140*/  F2I.FTZ.TRUNC.NTZ R4, R4 ;  /* 0x0000000400047305 */ /* 0x000e24000021f100 */
[----:B0-----:R-:W-:Y:S01]  /*5150*/  PRMT R0, R4, 0x7610, R0 ;  /* 0x0000761004007816 */ /* 0x001fe20000000000 */
[----:B------:R-:W-:Y:S06]  /*5160*/  BRA `(.L_x_54245) ;  /* 0x0000000400107947 */ /* 0x000fec0003800000 */
.L_x_54258:
        /* <DEDUP_REMOVED lines=21> */
.L_x_54267:
[----:B------:R-:W-:Y:S05]  /*52c0*/  BSYNC B1 ;  /* 0x0000000000017941 */ /* 0x000fea0003800000 */
.L_x_54266:
[----:B------:R-:W-:Y:S01]  /*52d0*/  IMAD.SHL.U32 R2, R2, 0x200000, RZ ;  /* 0x0020000002027824 */ /* 0x000fe200078e00ff */
[----:B------:R-:W-:-:S04]  /*52e0*/  LEA R3, R0, 0x37800000, 0x17 ;  /* 0x3780000000037811 */ /* 0x000fc800078eb8ff */
[----:B------:R-:W-:-:S07]  /*52f0*/  LOP3.LUT R4, R3, R2, R4, 0xfe, !PT ;  /* 0x0000000203047212 */ /* 0x000fce00078efe04 */
.L_x_54265:
[----:B------:R-:W-:Y:S05]  /*5300*/  BSYNC B0 ;  /* 0x0000000000007941 */ /* 0x000fea0003800000 */
.L_x_54264:
[----:B------:R-:W0:Y:S02]  /*5310*/  F2I.FTZ.TRUNC.NTZ R4, R4 ;  /* 0x0000000400047305 */ /* 0x000e24000021f100 */
[----:B0-----:R-:W-:Y:S01]  /*5320*/  PRMT R0, R4, 0x7610, R0 ;  /* 0x0000761004007816 */ /* 0x001fe20000000000 */
[----:B------:R-:W-:Y:S06]  /*5330*/  BRA `(.L_x_54245) ;  /* 0x00000000009c7947 */ /* 0x000fec0003800000 */
.L_x_54257:
        /* <DEDUP_REMOVED lines=14> */
.L_x_54271:
[----:B------:R-:W-:Y:S05]  /*5420*/  BSYNC B0 ;  /* 0x0000000000007941 */ /* 0x000fea0003800000 */
.L_x_54270:
[----:B------:R-:W0:Y:S02]  /*5430*/  F2I.FTZ.TRUNC.NTZ R4, R4 ;  /* 0x0000000400047305 */ /* 0x000e24000021f100 */
[----:B0-----:R-:W-:Y:S01]  /*5440*/  PRMT R0, R4, 0x7610, R0 ;  /* 0x0000761004007816 */ /* 0x001fe20000000000 */
[----:B------:R-:W-:Y:S06]  /*5450*/  BRA `(.L_x_54245) ;  /* 0x0000000000547947 */ /* 0x000fec0003800000 */
.L_x_54244:
        /* <DEDUP_REMOVED lines=16> */
.L_x_54272:
[----:B------:R-:W-:Y:S01]  /*5560*/  PRMT R0, RZ, 0x7610, R0 ;  /* 0x00007610ff007816 */ /* 0x000fe20000000000 */
[----:B------:R-:W-:Y:S06]  /*5570*/  BRA `(.L_x_54245) ;  /* 0x00000000000c7947 */ /* 0x000fec0003800000 */
.L_x_54269:
[----:B------:R2:W5:Y:S01]  /*5580*/  LDG.E.U8 R0, desc[UR36][R2.64] ;  /* 0x0000002402007981 */ /* 0x000562000c1e1100 */
[----:B------:R-:W-:Y:S05]  /*5590*/  BRA `(.L_x_54245) ;  /* 0x0000000000047947 */ /* 0x000fea0003800000 */
.L_x_54268:
[----:B------:R1:W5:Y:S02]  /*55a0*/  LDG.E.U8 R0, desc[UR36][R2.64] ;  /* 0x0000002402007981 */ /* 0x000364000c1e1100 */
.L_x_54245:
[----:B012345:R-:W-:Y:S01]  /*55b0*/  LOP3.LUT R2, R0, 0xffff, RZ, 0xc0, !PT ;  /* 0x0000ffff00027812 */ /* 0x03ffe200078ec0ff */
[----:B------:R-:W0:Y:S03]  /*55c0*/  LDC.S8 R5, c[0x0][0x421] ;  /* 0x00010840ff057b82 */ /* 0x000e260000000200 */
[----:B------:R-:W-:-:S04]  /*55d0*/  PRMT R7, R2, 0x8880, RZ ;  /* 0x0000888002077816 */ /* 0x000fc800000000ff */
[----:B------:R-:W-:-:S04]  /*55e0*/  IABS R6, R7 ;  /* 0x0000000700067213 */ /* 0x000fc80000000000 */
[----:B------:R-:W1:Y:S01]  /*55f0*/  I2F.RP R4, R6 ;  /* 0x0000000600047306 */ /* 0x000e620000209400 */
[----:B0-----:R-:W-:-:S07]  /*5600*/  IMAD.MOV.U32 R8, RZ, RZ, R5 ;  /* 0x000000ffff087224 */ /* 0x001fce00078e0005 */
[----:B-1----:R-:W0:Y:S01]  /*5610*/  MUFU.RCP R4, R4 ;  /* 0x0000000400047308 */ /* 0x002e220000001000 */
[----:B------:R-:W-:Y:S02]  /*5620*/  IABS R10, R8 ;  /* 0x00000008000a7213 */ /* 0x000fe40000000000 */
[----:B------:R-:W-:Y:S02]  /*5630*/  ISETP.GE.AND P2, PT, R8, RZ, PT ;  /* 0x000000ff0800720c */ /* 0x000fe40003f46270 */
[----:B------:R-:W1:Y:S01]  /*5640*/  LDC.U8 R8, c[0x0][0x422] ;  /* 0x00010880ff087b82 */ /* 0x000e620000000000 */
[----:B0-----:R-:W-:-:S04]  /*5650*/  VIADD R2, R4, 0xffffffe ;  /* 0x0ffffffe04027836 */ /* 0x001fc80000000000 */
[----:B------:R0:W2:Y:S02]  /*5660*/  F2I.FTZ.U32.TRUNC.NTZ R3, R2 ;  /* 0x0000000200037305 */ /* 0x0000a4000021f000 */
[----:B0-----:R-:W-:Y:S01]  /*5670*/  IMAD.MOV.U32 R2, RZ, RZ, RZ ;  /* 0x000000ffff027224 */ /* 0x001fe200078e00ff */
[----:B-1----:R-:W-:Y:S01]  /*5680*/  PRMT R4, R8, 0x9910, RZ ;  /* 0x0000991008047816 */ /* 0x002fe200000000ff */
[----:B--2---:R-:W-:-:S04]  /*5690*/  IMAD.MOV R9, RZ, RZ, -R3 ;  /* 0x000000ffff097224 */ /* 0x004fc800078e0a03 */
[----:B------:R-:W-:Y:S01]  /*56a0*/  IMAD.MOV.U32 R5, RZ, RZ, R9 ;  /* 0x000000ffff057224 */ /* 0x000fe200078e0009 */
[----:B------:R-:W-:-:S03]  /*56b0*/  IABS R9, R7 ;  /* 0x0000000700097213 */ /* 0x000fc60000000000 */
        /* <DEDUP_REMOVED lines=30> */
.L_x_54276:
[----:B------:R0:W-:Y:S01]  /*58a0*/  STG.E.U8 desc[UR36][R16.64], R5 ;  /* 0x0000000510007986 */ /* 0x0001e2000c101124 */
[----:B------:R-:W-:Y:S05]  /*58b0*/  BRA `(.L_x_54278) ;  /* 0x0000000c00987947 */ /* 0x000fea0003800000 */
.L_x_54275:
        /* <DEDUP_REMOVED lines=12> */
.L_x_54280:
[----:B------:R-:W-:-:S04]  /*5980*/  LOP3.LUT R5, R5, 0xffff, RZ, 0xc0, !PT ;  /* 0x0000ffff05057812 */ /* 0x000fc800078ec0ff */
[----:B------:R-:W-:-:S05]  /*5990*/  PRMT R3, R5, 0x8880, RZ ;  /* 0x0000888005037816 */ /* 0x000fca00000000ff */
[----:B------:R0:W-:Y:S01]  /*59a0*/  STG.E desc[UR36][R16.64], R3 ;  /* 0x0000000310007986 */ /* 0x0001e2000c101924 */
[----:B------:R-:W-:Y:S05]  /*59b0*/  BRA `(.L_x_54278) ;  /* 0x0000000c00587947 */ /* 0x000fea0003800000 */
.L_x_54279:
[----:B------:R-:W-:-:S04]  /*59c0*/  PRMT R3, R5, 0x8880, RZ ;  /* 0x0000888005037816 */ /* 0x000fc800000000ff */
[----:B------:R-:W-:-:S05]  /*59d0*/  PRMT R3, R3, 0x7710, RZ ;  /* 0x0000771003037816 */ /* 0x000fca00000000ff */
[----:B------:R0:W-:Y:S01]  /*59e0*/  STG.E.U16 desc[UR36][R16.64], R3 ;  /* 0x0000000310007986 */ /* 0x0001e2000c101524 */
[----:B------:R-:W-:Y:S05]  /*59f0*/  BRA `(.L_x_54278) ;  /* 0x0000000c00487947 */ /* 0x000fea0003800000 */
.L_x_54274:
        /* <DEDUP_REMOVED lines=9> */
.L_x_54282:
[----:B------:R-:W0:Y:S02]  /*5a90*/  I2F.S8 R0, R5 ;  /* 0x0000000500007306 */ /* 0x000e240000001400 */
[----:B0-----:R-:W-:-:S05]  /*5aa0*/  F2FP.F16.F32.PACK_AB R0, RZ, R0 ;  /* 0x00000000ff00723e */ /* 0x001fca00000000ff */
[----:B------:R0:W-:Y:S01]  /*5ab0*/  STG.E.U16 desc[UR36][R16.64], R0 ;  /* 0x0000000010007986 */ /* 0x0001e2000c101524 */
[----:B------:R-:W-:Y:S05]  /*5ac0*/  BRA `(.L_x_54278) ;  /* 0x0000000c00147947 */ /* 0x000fea0003800000 */
.L_x_54281:
        /* <DEDUP_REMOVED lines=10> */
.L_x_54284:
[----:B------:R-:W0:Y:S02]  /*5b70*/  I2F.S8 R5, R5 ;  /* 0x0000000500057306 */ /* 0x000e240000001400 */
[----:B0-----:R-:W-:-:S04]  /*5b80*/  F2FP.F16.F32.PACK_AB R3, RZ, R5 ;  /* 0x00000005ff03723e */ /* 0x001fc800000000ff */
[----:B------:R-:W-:-:S05]  /*5b90*/  PRMT R3, R3, 0x5410, RZ ;  /* 0x0000541003037816 */ /* 0x000fca00000000ff */
[----:B------:R0:W-:Y:S01]  /*5ba0*/  STG.E desc[UR36][R16.64], R3 ;  /* 0x0000000310007986 */ /* 0x0001e2000c101924 */
[----:B------:R-:W-:Y:S05]  /*5bb0*/  BRA `(.L_x_54278) ;  /* 0x0000000800d87947 */ /* 0x000fea0003800000 */
.L_x_54283:
[----:B------:R-:W-:-:S04]  /*5bc0*/  PRMT R2, R5, 0x8880, RZ ;  /* 0x0000888005027816 */ /* 0x000fc800000000ff */
[----:B------:R-:W-:-:S06]  /*5bd0*/  PRMT R2, R2, 0x7710, RZ ;  /* 0x0000771002027816 */ /* 0x000fcc00000000ff */
[----:B------:R-:W0:Y:S02]  /*5be0*/  I2F.F64.S16 R2, R2 ;  /* 0x0000000200027312 */ /* 0x000e240000101c00 */
[----:B0-----:R0:W-:Y:S01]  /*5bf0*/  STG.E.64 desc[UR36][R16.64], R2 ;  /* 0x0000000210007986 */ /* 0x0011e2000c101b24 */
[----:B------:R-:W-:Y:S05]  /*5c00*/  BRA `(.L_x_54278) ;  /* 0x0000000800c47947 */ /* 0x000fea0003800000 */
.L_x_54273:
        /* <DEDUP_REMOVED lines=12> */
.L_x_54287:
[----:B------:R-:W-:Y:S02]  /*5cd0*/  PRMT R4, R5, 0x8880, RZ ;  /* 0x0000888005047816 */ /* 0x000fe400000000ff */
[----:B------:R-:W-:Y:S02]  /*5ce0*/  CS2R R6, SRZ ;  /* 0x0000000000067805 */ /* 0x000fe4000001ff00 */
[----:B------:R-:W-:-:S06]  /*5cf0*/  PRMT R4, R4, 0x7710, RZ ;  /* 0x0000771004047816 */ /* 0x000fcc00000000ff */
[----:B------:R-:W0:Y:S02]  /*5d00*/  I2F.F64.S16 R4, R4 ;  /* 0x0000000400047312 */ /* 0x000e240000101c00 */
[----:B0-----:R0:W-:Y:S01]  /*5d10*/  STG.E.128 desc[UR36][R16.64], R4 ;  /* 0x0000000410007986 */ /* 0x0011e2000c101d24 */
[----:B------:R-:W-:Y:S05]  /*5d20*/  BRA `(.L_x_54278) ;  /* 0x00000008007c7947 */ /* 0x000fea0003800000 */
.L_x_54286:
        /* <DEDUP_REMOVED lines=21> */
.L_x_54291:
[----:B------:R-:W-:Y:S05]  /*5e80*/  BSYNC B0 ;  /* 0x0000000000007941 */ /* 0x000fea0003800000 */
.L_x_54290:
[----:B------:R-:W-:-:S05]  /*5e90*/  LOP3.LUT R3, R0, R3, RZ, 0xfc, !PT ;  /* 0x0000000300037212 */ /* 0x000fca00078efcff */
[----:B------:R0:W-:Y:S01]  /*5ea0*/  STG.E.U8 desc[UR36][R16.64], R3 ;  /* 0x0000000310007986 */ /* 0x0001e2000c101124 */
[----:B------:R-:W-:Y:S05]  /*5eb0*/  BRA `(.L_x_54278) ;  /* 0x0000000800187947 */ /* 0x000fea0003800000 */
.L_x_54289:
        /* <DEDUP_REMOVED lines=13> */
.L_x_54293:
[----:B------:R-:W-:Y:S01]  /*5f90*/  IMAD.MOV.U32 R0, RZ, RZ, 0x7f ;  /* 0x0000007fff007424 */ /* 0x000fe200078e00ff */
[----:B------:R-:W-:-:S04]  /*5fa0*/  ISETP.GT.U32.AND P0, PT, R2, 0x7f800000, PT ;  /* 0x7f8000000200780c */ /* 0x000fc80003f04070 */
[----:B------:R-:W-:-:S09]  /*5fb0*/  SEL R0, R0, 0x7c, P0 ;  /* 0x0000007c00007807 */ /* 0x000fd20000000000 */
.L_x_54294:
[----:B------:R-:W-:Y:S05]  /*5fc0*/  BSYNC B0 ;  /* 0x0000000000007941 */ /* 0x000fea0003800000 */
.L_x_54292:
[----:B------:R-:W-:-:S04]  /*5fd0*/  LOP3.LUT R2, R5, 0x80000000, RZ, 0xc0, !PT ;  /* 0x8000000005027812 */ /* 0x000fc800078ec0ff */
[----:B------:R-:W-:-:S04]  /*5fe0*/  SHF.R.U32.HI R3, RZ, 0x18, R2 ;  /* 0x00000018ff037819 */ /* 0x000fc80000011602 */
[----:B------:R-:W-:-:S05]  /*5ff0*/  LOP3.LUT R3, R0, R3, RZ, 0xfc, !PT ;  /* 0x0000000300037212 */ /* 0x000fca00078efcff */
[----:B------:R0:W-:Y:S01]  /*6000*/  STG.E.U8 desc[UR36][R16.64], R3 ;  /* 0x0000000310007986 */ /* 0x0001e2000c101124 */
[----:B------:R-:W-:Y:S05]  /*6010*/  BRA `(.L_x_54278) ;  /* 0x0000000400c07947 */ /* 0x000fea0003800000 */
.L_x_54288:
[----:B------:R-:W0:Y:S02]  /*6020*/  I2F.S8 R0, R5 ;  /* 0x0000000500007306 */ /* 0x000e240000001400 */
[----:B0-----:R-:W-:-:S05]  /*6030*/  F2FP.BF16.F32.PACK_AB R0, RZ, R0 ;  /* 0x00000000ff00723e */ /* 0x001fca00000010ff */
[----:B------:R0:W-:Y:S01]  /*6040*/  STG.E.U16 desc[UR36][R16.64], R0 ;  /* 0x0000000010007986 */ /* 0x0001e2000c101524 */
[----:B------:R-:W-:Y:S05]  /*6050*/  BRA `(.L_x_54278) ;  /* 0x0000000400b07947 */ /* 0x000fea0003800000 */
.L_x_54285:
        /* <DEDUP_REMOVED lines=12> */
.L_x_54297:
        /* <DEDUP_REMOVED lines=17> */
.L_x_54300:
[----:B------:R-:W-:-:S04]  /*6230*/  LOP3.LUT R2, R5, 0x80000000, RZ, 0xc0, !PT ;  /* 0x8000000005027812 */ /* 0x000fc800078ec0ff */
[----:B------:R-:W-:-:S04]  /*6240*/  SHF.R.U32.HI R3, RZ, 0x18, R2 ;  /* 0x00000018ff037819 */ /* 0x000fc80000011602 */
[----:B------:R-:W-:-:S04]  /*6250*/  LOP3.LUT R0, R0, R3, RZ, 0xfc, !PT ;  /* 0x0000000300007212 */ /* 0x000fc800078efcff */
[----:B------:R-:W-:-:S07]  /*6260*/  PRMT R8, R0, 0x7610, R8 ;  /* 0x0000761000087816 */ /* 0x000fce0000000008 */
.L_x_54299:
[----:B------:R-:W-:Y:S05]  /*6270*/  BSYNC B0 ;  /* 0x0000000000007941 */ /* 0x000fea0003800000 */
.L_x_54298:
[----:B------:R3:W-:Y:S01]  /*6280*/  STG.E.U8 desc[UR36][R16.64], R8 ;  /* 0x0000000810007986 */ /* 0x0007e2000c101124 */
[----:B------:R-:W-:Y:S05]  /*6290*/  BRA `(.L_x_54278) ;  /* 0x0000000400207947 */ /* 0x000fea0003800000 */
.L_x_54296:
        /* <DEDUP_REMOVED lines=17> */
.L_x_54303:
[----:B------:R-:W-:-:S04]  /*63b0*/  LOP3.LUT R2, R5, 0x80000000, RZ, 0xc0, !PT ;  /* 0x8000000005027812 */ /* 0x000fc800078ec0ff */
[----:B------:R-:W-:-:S04]  /*63c0*/  SHF.R.U32.HI R3, RZ, 0x18, R2 ;  /* 0x00000018ff037819 */ /* 0x000fc80000011602 */
[----:B------:R-:W-:-:S04]  /*63d0*/  LOP3.LUT R0, R0, R3, RZ, 0xfc, !PT ;  /* 0x0000000300007212 */ /* 0x000fc800078efcff */
[----:B------:R-:W-:-:S07]  /*63e0*/  PRMT R8, R0, 0x7610, R8 ;  /* 0x0000761000087816 */ /* 0x000fce0000000008 */
.L_x_54302:
[----:B------:R-:W-:Y:S05]  /*63f0*/  BSYNC B0 ;  /* 0x0000000000007941 */ /* 0x000fea0003800000 */
.L_x_54301:
[----:B------:R0:W-:Y:S01]  /*6400*/  STG.E.U8 desc[UR36][R16.64], R8 ;  /* 0x0000000810007986 */ /* 0x0001e2000c101124 */
[----:B------:R-:W-:Y:S05]  /*6410*/  BRA `(.L_x_54278) ;  /* 0x0000000000c07947 */ /* 0x000fea0003800000 */
.L_x_54295:
        /* <DEDUP_REMOVED lines=22> */
.L_x_54277:
        /* <DEDUP_REMOVED lines=16> */
.L_x_54306:
[----:B------:R-:W-:Y:S05]  /*6680*/  BRA `(.L_x_54278) ;  /* 0x0000000000247947 */ /* 0x000fea0003800000 */
.L_x_54305:
[----:B------:R-:W-:-:S04]  /*6690*/  LOP3.LUT R5, R5, 0xffff, RZ, 0xc0, !PT ;  /* 0x0000ffff05057812 */ /* 0x000fc800078ec0ff */
[----:B------:R-:W-:-:S05]  /*66a0*/  PRMT R5, R5, 0x8880, RZ ;  /* 0x0000888005057816 */ /* 0x000fca00000000ff */
[----:B------:R-:W-:-:S05]  /*66b0*/  IMAD.MOV.U32 R2, RZ, RZ, R5 ;  /* 0x000000ffff027224 */ /* 0x000fca00078e0005 */
[----:B------:R-:W-:-:S05]  /*66c0*/  SHF.R.S32.HI R3, RZ, 0x1f, R2 ;  /* 0x0000001fff037819 */ /* 0x000fca0000011402 */
[----:B------:R2:W-:Y:S01]  /*66d0*/  STG.E.64 desc[UR36][R16.64], R2 ;  /* 0x0000000210007986 */ /* 0x0005e2000c101b24 */
[----:B------:R-:W-:Y:S05]  /*66e0*/  BRA `(.L_x_54278) ;  /* 0x00000000000c7947 */ /* 0x000fea0003800000 */
.L_x_54304:
[----:B------:R-:W-:-:S04]  /*66f0*/  LOP3.LUT R5, R5, 0xffff, RZ, 0xc0, !PT ;  /* 0x0000ffff05057812 */ /* 0x000fc800078ec0ff */
[----:B------:R-:W-:-:S05]  /*6700*/  PRMT R3, R5, 0x8880, RZ ;  /* 0x0000888005037816 */ /* 0x000fca00000000ff */
[----:B------:R0:W-:Y:S02]  /*6710*/  STG.E desc[UR36][R16.64], R3 ;  /* 0x0000000310007986 */ /* 0x0001e4000c101924 */
.L_x_54278:
[----:B------:R-:W-:-:S07]  /*6720*/  VIADD R19, R19, 0x80 ;  /* 0x0000008013137836 */ /* 0x000fce0000000000 */
.L_x_54238:
[----:B------:R-:W-:Y:S05]  /*6730*/  BSYNC B6 ;  /* 0x0000000000067941 */ /* 0x000fea0003800000 */
.L_x_54237:
        /* <DEDUP_REMOVED lines=307> */
.L_x_54309:
        /* <DEDUP_REMOVED lines=20> */
.L_x_54313:
[----:B------:R0:W5:Y:S01]  /*7bb0*/  LDG.E.U8 R0, desc[UR36][R2.64] ;  /* 0x0000002402007981 */ /* 0x000162000c1e1100 */
[----:B------:R-:W-:Y:S05]  /*7bc0*/  BRA `(.L_x_54315) ;  /* 0x0000000c00547947 */ /* 0x000fea0003800000 */
.L_x_54312:
        /* <DEDUP_REMOVED lines=8> */
.L_x_54317:
[----:B------:R0:W5:Y:S01]  /*7c50*/  LDG.E.U8 R0, desc[UR36][R2.64] ;  /* 0x0000002402007981 */ /* 0x000162000c1e1100 */
[----:B------:R-:W-:Y:S05]  /*7c60*/  BRA `(.L_x_54315) ;  /* 0x0000000c002c7947 */ /* 0x000fea0003800000 */
.L_x_54316:
[----:B------:R0:W5:Y:S01]  /*7c70*/  LDG.E.U16 R0, desc[UR36][R2.64] ;  /* 0x0000002402007981 */ /* 0x000162000c1e1500 */
[----:B------:R-:W-:Y:S05]  /*7c80*/  BRA `(.L_x_54315) ;  /* 0x0000000c00247947 */ /* 0x000fea0003800000 */
.L_x_54311:
        /* <DEDUP_REMOVED lines=9> */
.L_x_54319:
[----:B------:R-:W2:Y:S02]  /*7d20*/  LDG.E.U16 R4, desc[UR36][R2.64] ;  /* 0x0000002402047981 */ /* 0x000ea4000c1e1500 */
[----:B--2---:R-:W-:-:S06]  /*7d30*/  HADD2.F32 R4, -RZ, R4.H0_H0 ;  /* 0x20000004ff047230 */ /* 0x004fcc0000004100 */
[----:B------:R-:W0:Y:S02]  /*7d40*/  F2I.FTZ.TRUNC.NTZ R4, R4 ;  /* 0x0000000400047305 */ /* 0x000e24000021f100 */
[----:B0-----:R-:W-:Y:S01]  /*7d50*/  PRMT R0, R4, 0x7610, R0 ;  /* 0x0000761004007816 */ /* 0x001fe20000000000 */
[----:B------:R-:W-:Y:S06]  /*7d60*/  BRA `(.L_x_54315) ;  /* 0x0000000800ec7947 */ /* 0x000fec0003800000 */
.L_x_54318:
        /* <DEDUP_REMOVED lines=9> */
.L_x_54321:
[----:B------:R-:W2:Y:S02]  /*7e00*/  LDG.E.U16 R2, desc[UR36][R2.64] ;  /* 0x0000002402027981 */ /* 0x000ea4000c1e1500 */
[----:B--2---:R-:W-:-:S06]  /*7e10*/  HADD2.F32 R4, -RZ, R2.H0_H0 ;  /* 0x20000002ff047230 */ /* 0x004fcc0000004100 */
[----:B------:R-:W0:Y:S02]  /*7e20*/  F2I.FTZ.TRUNC.NTZ R4, R4 ;  /* 0x0000000400047305 */ /* 0x000e24000021f100 */
[----:B0-----:R-:W-:Y:S01]  /*7e30*/  PRMT R0, R4, 0x7610, R0 ;  /* 0x0000761004007816 */ /* 0x001fe20000000000 */
[----:B------:R-:W-:Y:S06]  /*7e40*/  BRA `(.L_x_54315) ;  /* 0x0000000800b47947 */ /* 0x000fec0003800000 */
.L_x_54320:
[----:B------:R-:W2:Y:S02]  /*7e50*/  LDG.E.64 R2, desc[UR36][R2.64] ;  /* 0x0000002402027981 */ /* 0x000ea4000c1e1b00 */
[----:B--2---:R0:W1:Y:S01]  /*7e60*/  F2I.F64.TRUNC R0, R2 ;  /* 0x0000000200007311 */ /* 0x004062000030d100 */
[----:B------:R-:W-:Y:S05]  /*7e70*/  BRA `(.L_x_54315) ;  /* 0x0000000800a87947 */ /* 0x000fea0003800000 */
.L_x_54310:
        /* <DEDUP_REMOVED lines=12> */
.L_x_54324:
[----:B------:R-:W2:Y:S02]  /*7f40*/  LDG.E.64 R2, desc[UR36][R2.64] ;  /* 0x0000002402027981 */ /* 0x000ea4000c1e1b00 */
[----:B--2---:R3:W4:Y:S01]  /*7f50*/  F2I.F64.TRUNC R0, R2 ;  /* 0x0000000200007311 */ /* 0x004722000030d100 */
[----:B------:R-:W-:Y:S05]  /*7f60*/  BRA `(.L_x_54315) ;  /* 0x00000008006c7947 */ /* 0x000fea0003800000 */
.L_x_54323:
        /* <DEDUP_REMOVED lines=28> */
.L_x_54326:
        /* <DEDUP_REMOVED lines=15> */
.L_x_54325:
[----:B------:R-:W2:Y:S02]  /*8220*/  LDG.E.U16 R4, desc[UR36][R2.64] ;  /* 0x0000002402047981 */ /* 0x000ea4000c1e1500 */
[----:B--2---:R-:W-:-:S06]  /*8230*/  IMAD.U32 R4, R4, 0x10000, RZ ;  /* 0x0001000004047824 */ /* 0x004fcc00078e00ff */
[----:B------:R-:W0:Y:S02]  /*8240*/  F2I.FTZ.TRUNC.NTZ R4, R4 ;  /* 0x0000000400047305 */ /* 0x000e24000021f100 */
[----:B0-----:R-:W-:Y:S01]  /*8250*/  PRMT R0, R4, 0x7610, R0 ;  /* 0x0000761004007816 */ /* 0x001fe20000000000 */
[----:B------:R-:W-:Y:S06]  /*8260*/  BRA `(.L_x_54315) ;  /* 0x0000000400ac7947 */ /* 0x000fec0003800000 */
.L_x_54322:
        /* <DEDUP_REMOVED lines=10> */
.L_x_54329:
        /* <DEDUP_REMOVED lines=21> */
.L_x_54333:
[----:B------:R-:W-:Y:S05]  /*8460*/  BSYNC B1 ;  /* 0x0000000000017941 */ /* 0x000fea0003800000 */
.L_x_54332:
[----:B------:R-:W-:Y:S01]  /*8470*/  IMAD.SHL.U32 R2, R2, 0x100000, RZ ;  /* 0x0010000002027824 */ /* 0x000fe200078e00ff */
[----:B------:R-:W-:-:S04]  /*8480*/  LEA R3, R0, 0x3b800000, 0x17 ;  /* 0x3b80000000037811 */ /* 0x000fc800078eb8ff */
[----:B------:R-:W-:-:S07]  /*8490*/  LOP3.LUT R4, R3, R2, R4, 0xfe, !PT ;  /* 0x0000000203047212 */ /* 0x000fce00078efe04 */
.L_x_54331:
[----:B------:R-:W-:Y:S05]  /*84a0*/  BSYNC B0 ;  /* 0x0000000000007941 */ /* 0x000fea0003800000 */
.L_x_54330:
[----:B------:R-:W0:Y:S02]  /*84b0*/  F2I.FTZ.TRUNC.NTZ R4, R4 ;  /* 0x0000000400047305 */ /* 0x000e24000021f100 */
[----:B0-----:R-:W-:Y:S01]  /*84c0*/  PRMT R0, R4, 0x7610, R0 ;  /* 0x0000761004007816 */ /* 0x001fe20000000000 */
[----:B------:R-:W-:Y:S06]  /*84d0*/  BRA `(.L_x_54315) ;  /* 0x0000000400107947 */ /* 0x000fec0003800000 */
.L_x_54328:
        /* <DEDUP_REMOVED lines=21> */
.L_x_54337:
[----:B------:R-:W-:Y:S05]  /*8630*/  BSYNC B1 ;  /* 0x0000000000017941 */ /* 0x000fea0003800000 */
.L_x_54336:
[----:B------:R-:W-:Y:S01]  /*8640*/  IMAD.SHL.U32 R2, R2, 0x200000, RZ ;  /* 0x0020000002027824 */ /* 0x000fe200078e00ff */
[----:B------:R-:W-:-:S04]  /*8650*/  LEA R3, R0, 0x37800000, 0x17 ;  /* 0x3780000000037811 */ /* 0x000fc800078eb8ff */
[----:B------:R-:W-:-:S07]  /*8660*/  LOP3.LUT R4, R3, R2, R4, 0xfe, !PT ;  /* 0x0000000203047212 */ /* 0x000fce00078efe04 */
.L_x_54335:
[----:B------:R-:W-:Y:S05]  /*8670*/  BSYNC B0 ;  /* 0x0000000000007941 */ /* 0x000fea0003800000 */
.L_x_54334:
[----:B------:R-:W0:Y:S02]  /*8680*/  F2I.FTZ.TRUNC.NTZ R4, R4 ;  /* 0x0000000400047305 */ /* 0x000e24000021f100 */
[----:B0-----:R-:W-:Y:S01]  /*8690*/  PRMT R0, R4, 0x7610, R0 ;  /* 0x0000761004007816 */ /* 0x001fe20000000000 */
[----:B------:R-:W-:Y:S06]  /*86a0*/  BRA `(.L_x_54315) ;  /* 0x00000000009c7947 */ /* 0x000fec0003800000 */
.L_x_54327:
        /* <DEDUP_REMOVED lines=14> */
.L_x_54341:
[----:B------:R-:W-:Y:S05]  /*8790*/  BSYNC B0 ;  /* 0x0000000000007941 */ /* 0x000fea0003800000 */
.L_x_54340:
[----:B------:R-:W0:Y:S02]  /*87a0*/  F2I.FTZ.TRUNC.NTZ R4, R4 ;  /* 0x0000000400047305 */ /* 0x000e24000021f100 */
[----:B0-----:R-:W-:Y:S01]  /*87b0*/  PRMT R0, R4, 0x7610, R0 ;  /* 0x0000761004007816 */ /* 0x001fe20000000000 */
[----:B------:R-:W-:Y:S06]  /*87c0*/  BRA `(.L_x_54315) ;  /* 0x0000000000547947 */ /* 0x000fec0003800000 */
.L_x_54314:
        /* <DEDUP_REMOVED lines=16> */
.L_x_54342:
[----:B------:R-:W-:Y:S01]  /*88d0*/  PRMT R0, RZ, 0x7610, R0 ;  /* 0x00007610ff007816 */ /* 0x000fe20000000000 */
[----:B------:R-:W-:Y:S06]  /*88e0*/  BRA `(.L_x_54315) ;  /* 0x00000000000c7947 */ /* 0x000fec0003800000 */
.L_x_54339:
[----:B------:R1:W5:Y:S01]  /*88f0*/  LDG.E.U8 R0, desc[UR36][R2.64] ;  /* 0x0000002402007981 */ /* 0x000362000c1e1100 */
[----:B------:R-:W-:Y:S05]  /*8900*/  BRA `(.L_x_54315) ;  /* 0x0000000000047947 */ /* 0x000fea0003800000 */
.L_x_54338:
[----:B------:R2:W5:Y:S02]  /*8910*/  LDG.E.U8 R0, desc[UR36][R2.64] ;  /* 0x0000002402007981 */ /* 0x000564000c1e1100 */
.L_x_54315:
        /* <DEDUP_REMOVED lines=47> */
.L_x_54346:
[----:B------:R3:W-:Y:S01]  /*8c10*/  STG.E.U8 desc[UR36][R16.64], R5 ;  /* 0x0000000510007986 */ /* 0x0007e2000c101124 */
[----:B------:R-:W-:Y:S05]  /*8c20*/  BRA `(.L_x_54348) ;  /* 0x0000000c00987947 */ /* 0x000fea0003800000 */
.L_x_54345:
        /* <DEDUP_REMOVED lines=12> */
.L_x_54350:
[----:B------:R-:W-:-:S04]  /*8cf0*/  LOP3.LUT R5, R5, 0xffff, RZ, 0xc0, !PT ;  /* 0x0000ffff05057812 */ /* 0x000fc800078ec0ff */
[----:B------:R-:W-:-:S05]  /*8d00*/  PRMT R3, R5, 0x8880, RZ ;  /* 0x0000888005037816 */ /* 0x000fca00000000ff */
[----:B------:R2:W-:Y:S01]  /*8d10*/  STG.E desc[UR36][R16.64], R3 ;  /* 0x0000000310007986 */ /* 0x0005e2000c101924 */
[----:B------:R-:W-:Y:S05]  /*8d20*/  BRA `(.L_x_54348) ;  /* 0x0000000c00587947 */ /* 0x000fea0003800000 */
.L_x_54349:
[----:B------:R-:W-:-:S04]  /*8d30*/  PRMT R3, R5, 0x8880, RZ ;  /* 0x0000888005037816 */ /* 0x000fc800000000ff */
[----:B------:R-:W-:-:S05]  /*8d40*/  PRMT R3, R3, 0x7710, RZ ;  /* 0x0000771003037816 */ /* 0x000fca00000000ff */
[----:B------:R0:W-:Y:S01]  /*8d50*/  STG.E.U16 desc[UR36][R16.64], R3 ;  /* 0x0000000310007986 */ /* 0x0001e2000c101524 */
[----:B------:R-:W-:Y:S05]  /*8d60*/  BRA `(.L_x_54348) ;  /* 0x0000000c00487947 */ /* 0x000fea0003800000 */
.L_x_54344:
        /* <DEDUP_REMOVED lines=9> */
.L_x_54352:
[----:B------:R-:W0:Y:S02]  /*8e00*/  I2F.S8 R0, R5 ;  /* 0x0000000500007306 */ /* 0x000e240000001400 */
[----:B0-----:R-:W-:-:S05]  /*8e10*/  F2FP.F16.F32.PACK_AB R0, RZ, R0 ;  /* 0x00000000ff00723e */ /* 0x001fca00000000ff */
[----:B------:R0:W-:Y:S01]  /*8e20*/  STG.E.U16 desc[UR36][R16.64], R0 ;  /* 0x0000000010007986 */ /* 0x0001e2000c101524 */
[----:B------:R-:W-:Y:S05]  /*8e30*/  BRA `(.L_x_54348) ;  /* 0x0000000c00147947 */ /* 0x000fea0003800000 */
.L_x_54351:
        /* <DEDUP_REMOVED lines=10> */
.L_x_54354:
[----:B------:R-:W0:Y:S02]  /*8ee0*/  I2F.S8 R5, R5 ;  /* 0x0000000500057306 */ /* 0x000e240000001400 */
[----:B0-----:R-:W-:-:S04]  /*8ef0*/  F2FP.F16.F32.PACK_AB R3, RZ, R5 ;  /* 0x00000005ff03723e */ /* 0x001fc800000000ff */
[----:B------:R-:W-:-:S05]  /*8f00*/  PRMT R3, R3, 0x5410, RZ ;  /* 0x0000541003037816 */ /* 0x000fca00000000ff */
[----:B------:R0:W-:Y:S01]  /*8f10*/  STG.E desc[UR36][R16.64], R3 ;  /* 0x0000000310007986 */ /* 0x0001e2000c101924 */
[----:B------:R-:W-:Y:S05]  /*8f20*/  BRA `(.L_x_54348) ;  /* 0x0000000800d87947 */ /* 0x000fea0003800000 */
.L_x_54353:
[----:B------:R-:W-:-:S04]  /*8f30*/  PRMT R2, R5, 0x8880, RZ ;  /* 0x0000888005027816 */ /* 0x000fc800000000ff */
[----:B------:R-:W-:-:S06]  /*8f40*/  PRMT R2, R2, 0x7710, RZ ;  /* 0x0000771002027816 */ /* 0x000fcc00000000ff */
[----:B------:R-:W0:Y:S02]  /*8f50*/  I2F.F64.S16 R2, R2 ;  /* 0x0000000200027312 */ /* 0x000e240000101c00 */
[----:B0-----:R0:W-:Y:S01]  /*8f60*/  STG.E.64 desc[UR36][R16.64], R2 ;  /* 0x0000000210007986 */ /* 0x0011e2000c101b24 */
[----:B------:R-:W-:Y:S05]  /*8f70*/  BRA `(.L_x_54348) ;  /* 0x0000000800c47947 */ /* 0x000fea0003800000 */
.L_x_54343:
        /* <DEDUP_REMOVED lines=12> */
.L_x_54357:
[----:B------:R-:W-:Y:S02]  /*9040*/  PRMT R4, R5, 0x8880, RZ ;  /* 0x0000888005047816 */ /* 0x000fe400000000ff */
[----:B------:R-:W-:Y:S02]  /*9050*/  CS2R R6, SRZ ;  /* 0x0000000000067805 */ /* 0x000fe4000001ff00 */
[----:B------:R-:W-:-:S06]  /*9060*/  PRMT R4, R4, 0x7710, RZ ;  /* 0x0000771004047816 */ /* 0x000fcc00000000ff */
[----:B------:R-:W0:Y:S02]  /*9070*/  I2F.F64.S16 R4, R4 ;  /* 0x0000000400047312 */ /* 0x000e240000101c00 */
[----:B0-----:R0:W-:Y:S01]  /*9080*/  STG.E.128 desc[UR36][R16.64], R4 ;  /* 0x0000000410007986 */ /* 0x0011e2000c101d24 */
[----:B------:R-:W-:Y:S05]  /*9090*/  BRA `(.L_x_54348) ;  /* 0x00000008007c7947 */ /* 0x000fea0003800000 */
.L_x_54356:
        /* <DEDUP_REMOVED lines=21> */
.L_x_54361:
[----:B------:R-:W-:Y:S05]  /*91f0*/  BSYNC B0 ;  /* 0x0000000000007941 */ /* 0x000fea0003800000 */
.L_x_54360:
[----:B------:R-:W-:-:S05]  /*9200*/  LOP3.LUT R3, R0, R3, RZ, 0xfc, !PT ;  /* 0x0000000300037212 */ /* 0x000fca00078efcff */
[----:B------:R0:W-:Y:S01]  /*9210*/  STG.E.U8 desc[UR36][R16.64], R3 ;  /* 0x0000000310007986 */ /* 0x0001e2000c101124 */
[----:B------:R-:W-:Y:S05]  /*9220*/  BRA `(.L_x_54348) ;  /* 0x0000000800187947 */ /* 0x000fea0003800000 */
.L_x_54359:
        /* <DEDUP_REMOVED lines=13> */
.L_x_54363:
[----:B------:R-:W-:Y:S01]  /*9300*/  IMAD.MOV.U32 R0, RZ, RZ, 0x7f ;  /* 0x0000007fff007424 */ /* 0x000fe200078e00ff */
[----:B------:R-:W-:-:S04]  /*9310*/  ISETP.GT.U32.AND P0, PT, R2, 0x7f800000, PT ;  /* 0x7f8000000200780c */ /* 0x000fc80003f04070 */
[----:B------:R-:W-:-:S09]  /*9320*/  SEL R0, R0, 0x7c, P0 ;  /* 0x0000007c00007807 */ /* 0x000fd20000000000 */
.L_x_54364:
[----:B------:R-:W-:Y:S05]  /*9330*/  BSYNC B0 ;  /* 0x0000000000007941 */ /* 0x000fea0003800000 */
.L_x_54362:
[----:B------:R-:W-:-:S04]  /*9340*/  LOP3.LUT R2, R5, 0x80000000, RZ, 0xc0, !PT ;  /* 0x8000000005027812 */ /* 0x000fc800078ec0ff */
[----:B------:R-:W-:-:S04]  /*9350*/  SHF.R.U32.HI R3, RZ, 0x18, R2 ;  /* 0x00000018ff037819 */ /* 0x000fc80000011602 */
[----:B------:R-:W-:-:S05]  /*9360*/  LOP3.LUT R3, R0, R3, RZ, 0xfc, !PT ;  /* 0x0000000300037212 */ /* 0x000fca00078efcff */
[----:B------:R0:W-:Y:S01]  /*9370*/  STG.E.U8 desc[UR36][R16.64], R3 ;  /* 0x0000000310007986 */ /* 0x0001e2000c101124 */
[----:B------:R-:W-:Y:S05]  /*9380*/  BRA `(.L_x_54348) ;  /* 0x0000000400c07947 */ /* 0x000fea0003800000 */
.L_x_54358:
[----:B------:R-:W0:Y:S02]  /*9390*/  I2F.S8 R0, R5 ;  /* 0x0000000500007306 */ /* 0x000e240000001400 */
[----:B0-----:R-:W-:-:S05]  /*93a0*/  F2FP.BF16.F32.PACK_AB R0, RZ, R0 ;  /* 0x00000000ff00723e */ /* 0x001fca00000010ff */
[----:B------:R0:W-:Y:S01]  /*93b0*/  STG.E.U16 desc[UR36][R16.64], R0 ;  /* 0x0000000010007986 */ /* 0x0001e2000c101524 */
[----:B------:R-:W-:Y:S05]  /*93c0*/  BRA `(.L_x_54348) ;  /* 0x0000000400b07947 */ /* 0x000fea0003800000 */
.L_x_54355:
        /* <DEDUP_REMOVED lines=12> */
.L_x_54367:
        /* <DEDUP_REMOVED lines=17> */
.L_x_54370:
[----:B------:R-:W-:-:S04]  /*95a0*/  LOP3.LUT R2, R5, 0x80000000, RZ, 0xc0, !PT ;  /* 0x8000000005027812 */ /* 0x000fc800078ec0ff */
[----:B------:R-:W-:-:S04]  /*95b0*/  SHF.R.U32.HI R3, RZ, 0x18, R2 ;  /* 0x00000018ff037819 */ /* 0x000fc80000011602 */
[----:B------:R-:W-:-:S04]  /*95c0*/  LOP3.LUT R0, R0, R3, RZ, 0xfc, !PT ;  /* 0x0000000300007212 */ /* 0x000fc800078efcff */
[----:B------:R-:W-:-:S07]  /*95d0*/  PRMT R8, R0, 0x7610, R8 ;  /* 0x0000761000087816 */ /* 0x000fce0000000008 */
.L_x_54369:
[----:B------:R-:W-:Y:S05]  /*95e0*/  BSYNC B0 ;  /* 0x0000000000007941 */ /* 0x000fea0003800000 */
.L_x_54368:
[----:B------:R0:W-:Y:S01]  /*95f0*/  STG.E.U8 desc[UR36][R16.64], R8 ;  /* 0x0000000810007986 */ /* 0x0001e2000c101124 */
[----:B------:R-:W-:Y:S05]  /*9600*/  BRA `(.L_x_54348) ;  /* 0x0000000400207947 */ /* 0x000fea0003800000 */
.L_x_54366:
        /* <DEDUP_REMOVED lines=17> */
.L_x_54373:
[----:B------:R-:W-:-:S04]  /*9720*/  LOP3.LUT R2, R5, 0x80000000, RZ, 0xc0, !PT ;  /* 0x8000000005027812 */ /* 0x000fc800078ec0ff */
[----:B------:R-:W-:-:S04]  /*9730*/  SHF.R.U32.HI R3, RZ, 0x18, R2 ;  /* 0x00000018ff037819 */ /* 0x000fc80000011602 */
[----:B------:R-:W-:-:S04]  /*9740*/  LOP3.LUT R0, R0, R3, RZ, 0xfc, !PT ;  /* 0x0000000300007212 */ /* 0x000fc800078efcff */
[----:B------:R-:W-:-:S07]  /*9750*/  PRMT R8, R0, 0x7610, R8 ;  /* 0x0000761000087816 */ /* 0x000fce0000000008 */
.L_x_54372:
[----:B------:R-:W-:Y:S05]  /*9760*/  BSYNC B0 ;  /* 0x0000000000007941 */ /* 0x000fea0003800000 */
.L_x_54371:
[----:B------:R0:W-:Y:S01]  /*9770*/  STG.E.U8 desc[UR36][R16.64], R8 ;  /* 0x0000000810007986 */ /* 0x0001e2000c101124 */
[----:B------:R-:W-:Y:S05]  /*9780*/  BRA `(.L_x_54348) ;  /* 0x0000000000c07947 */ /* 0x000fea0003800000 */
.L_x_54365:
        /* <DEDUP_REMOVED lines=22> */
.L_x_54347:
        /* <DEDUP_REMOVED lines=16> */
.L_x_54376:
[----:B------:R-:W-:Y:S05]  /*99f0*/  BRA `(.L_x_54348) ;  /* 0x0000000000247947 */ /* 0x000fea0003800000 */
.L_x_54375:
[----:B------:R-:W-:-:S04]  /*9a00*/  LOP3.LUT R5, R5, 0xffff, RZ, 0xc0, !PT ;  /* 0x0000ffff05057812 */ /* 0x000fc800078ec0ff */
[----:B------:R-:W-:-:S05]  /*9a10*/  PRMT R5, R5, 0x8880, RZ ;  /* 0x0000888005057816 */ /* 0x000fca00000000ff */
[----:B------:R-:W-:-:S05]  /*9a20*/  IMAD.MOV.U32 R2, RZ, RZ, R5 ;  /* 0x000000ffff027224 */ /* 0x000fca00078e0005 */
[----:B------:R-:W-:-:S05]  /*9a30*/  SHF.R.S32.HI R3, RZ, 0x1f, R2 ;  /* 0x0000001fff037819 */ /* 0x000fca0000011402 */
[----:B------:R0:W-:Y:S01]  /*9a40*/  STG.E.64 desc[UR36][R16.64], R2 ;  /* 0x0000000210007986 */ /* 0x0001e2000c101b24 */
[----:B------:R-:W-:Y:S05]  /*9a50*/  BRA `(.L_x_54348) ;  /* 0x00000000000c7947 */ /* 0x000fea0003800000 */
.L_x_54374:
[----:B------:R-:W-:-:S04]  /*9a60*/  LOP3.LUT R5, R5, 0xffff, RZ, 0xc0, !PT ;  /* 0x0000ffff05057812 */ /* 0x000fc800078ec0ff */
[----:B------:R-:W-:-:S05]  /*9a70*/  PRMT R3, R5, 0x8880, RZ ;  /* 0x0000888005037816 */ /* 0x000fca00000000ff */
[----:B------:R0:W-:Y:S02]  /*9a80*/  STG.E desc[UR36][R16.64], R3 ;  /* 0x0000000310007986 */ /* 0x0001e4000c101924 */
.L_x_54348:
[----:B------:R-:W-:-:S07]  /*9a90*/  VIADD R19, R19, 0x80 ;  /* 0x0000008013137836 */ /* 0x000fce0000000000 */
.L_x_54308:
[----:B------:R-:W-:Y:S05]  /*9aa0*/  BSYNC B6 ;  /* 0x0000000000067941 */ /* 0x000fea0003800000 */
.L_x_54307:
        /* <DEDUP_REMOVED lines=306> */
.L_x_54377:
        /* <DEDUP_REMOVED lines=20> */
.L_x_54381:
[----:B------:R4:W5:Y:S01]  /*af10*/  LDG.E.U8 R0, desc[UR36][R2.64] ;  /* 0x0000002402007981 */ /* 0x000962000c1e1100 */
[----:B------:R-:W-:Y:S05]  /*af20*/  BRA `(.L_x_54383) ;  /* 0x0000000c00547947 */ /* 0x000fea0003800000 */
.L_x_54380:
        /* <DEDUP_REMOVED lines=8> */
.L_x_54385:
[----:B------:R2:W5:Y:S01]  /*afb0*/  LDG.E.U8 R0, desc[UR36][R2.64] ;  /* 0x0000002402007981 */ /* 0x000562000c1e1100 */
[----:B------:R-:W-:Y:S05]  /*afc0*/  BRA `(.L_x_54383) ;  /* 0x0000000c002c7947 */ /* 0x000fea0003800000 */
.L_x_54384:
[----:B------:R0:W5:Y:S01]  /*afd0*/  LDG.E.U16 R0, desc[UR36][R2.64] ;  /* 0x0000002402007981 */ /* 0x000162000c1e1500 */
[----:B------:R-:W-:Y:S05]  /*afe0*/  BRA `(.L_x_54383) ;  /* 0x0000000c00247947 */ /* 0x000fea0003800000 */
.L_x_54379:
        /* <DEDUP_REMOVED lines=9> */
.L_x_54387:
[----:B------:R-:W2:Y:S02]  /*b080*/  LDG.E.U16 R4, desc[UR36][R2.64] ;  /* 0x0000002402047981 */ /* 0x000ea4000c1e1500 */
[----:B--2---:R-:W-:-:S06]  /*b090*/  HADD2.F32 R4, -RZ, R4.H0_H0 ;  /* 0x20000004ff047230 */ /* 0x004fcc0000004100 */
[----:B------:R-:W0:Y:S02]  /*b0a0*/  F2I.FTZ.TRUNC.NTZ R4, R4 ;  /* 0x0000000400047305 */ /* 0x000e24000021f100 */
[----:B0-----:R-:W-:Y:S01]  /*b0b0*/  PRMT R0, R4, 0x7610, R0 ;  /* 0x0000761004007816 */ /* 0x001fe20000000000 */
[----:B------:R-:W-:Y:S06]  /*b0c0*/  BRA `(.L_x_54383) ;  /* 0x0000000800ec7947 */ /* 0x000fec0003800000 */
.L_x_54386:
        /* <DEDUP_REMOVED lines=9> */
.L_x_54389:
[----:B------:R-:W2:Y:S02]  /*b160*/  LDG.E.U16 R2, desc[UR36][R2.64] ;  /* 0x0000002402027981 */ /* 0x000ea4000c1e1500 */
[----:B--2---:R-:W-:-:S06]  /*b170*/  HADD2.F32 R4, -RZ, R2.H0_H0 ;  /* 0x20000002ff047230 */ /* 0x004fcc0000004100 */
[----:B------:R-:W0:Y:S02]  /*b180*/  F2I.FTZ.TRUNC.NTZ R4, R4 ;  /* 0x0000000400047305 */ /* 0x000e24000021f100 */
[----:B0-----:R-:W-:Y:S01]  /*b190*/  PRMT R0, R4, 0x7610, R0 ;  /* 0x0000761004007816 */ /* 0x001fe20000000000 */
[----:B------:R-:W-:Y:S06]  /*b1a0*/  BRA `(.L_x_54383) ;  /* 0x0000000800b47947 */ /* 0x000fec0003800000 */
.L_x_54388:
[----:B------:R-:W2:Y:S02]  /*b1b0*/  LDG.E.64 R2, desc[UR36][R2.64] ;  /* 0x0000002402027981 */ /* 0x000ea4000c1e1b00 */
[----:B--2---:R0:W1:Y:S01]  /*b1c0*/  F2I.F64.TRUNC R0, R2 ;  /* 0x0000000200007311 */ /* 0x004062000030d100 */
[----:B------:R-:W-:Y:S05]  /*b1d0*/  BRA `(.L_x_54383) ;  /* 0x0000000800a87947 */ /* 0x000fea0003800000 */
.L_x_54378:
        /* <DEDUP_REMOVED lines=12> */
.L_x_54392:
[----:B------:R-:W2:Y:S02]  /*b2a0*/  LDG.E.64 R2, desc[UR36][R2.64] ;  /* 0x0000002402027981 */ /* 0x000ea4000c1e1b00 */
[----:B--2---:R0:W1:Y:S01]  /*b2b0*/  F2I.F64.TRUNC R0, R2 ;  /* 0x0000000200007311 */ /* 0x004062000030d100 */
[----:B------:R-:W-:Y:S05]  /*b2c0*/  BRA `(.L_x_54383) ;  /* 0x00000008006c7947 */ /* 0x000fea0003800000 */
.L_x_54391:
        /* <DEDUP_REMOVED lines=28> */
.L_x_54394:
        /* <DEDUP_REMOVED lines=15> */
.L_x_54393:
[----:B------:R-:W2:Y:S02]  /*b580*/  LDG.E.U16 R4, desc[UR36][R2.64] ;  /* 0x0000002402047981 */ /* 0x000ea4000c1e1500 */
[----:B--2---:R-:W-:-:S06]  /*b590*/  IMAD.U32 R4, R4, 0x10000, RZ ;  /* 0x0001000004047824 */ /* 0x004fcc00078e00ff */
[----:B------:R-:W0:Y:S02]  /*b5a0*/  F2I.FTZ.TRUNC.NTZ R4, R4 ;  /* 0x0000000400047305 */ /* 0x000e24000021f100 */
[----:B0-----:R-:W-:Y:S01]  /*b5b0*/  PRMT R0, R4, 0x7610, R0 ;  /* 0x0000761004007816 */ /* 0x001fe20000000000 */
[----:B------:R-:W-:Y:S06]  /*b5c0*/  BRA `(.L_x_54383) ;  /* 0x0000000400ac7947 */ /* 0x000fec0003800000 */
.L_x_54390:
        /* <DEDUP_REMOVED lines=10> */
.L_x_54397:
        /* <DEDUP_REMOVED lines=21> */
.L_x_54401:
[----:B------:R-:W-:Y:S05]  /*b7c0*/  BSYNC B1 ;  /* 0x0000000000017941 */ /* 0x000fea0003800000 */
.L_x_54400:
[----:B------:R-:W-:Y:S01]  /*b7d0*/  IMAD.SHL.U32 R2, R2, 0x100000, RZ ;  /* 0x0010000002027824 */ /* 0x000fe200078e00ff */
[----:B------:R-:W-:-:S04]  /*b7e0*/  LEA R3, R0, 0x3b800000, 0x17 ;  /* 0x3b80000000037811 */ /* 0x000fc800078eb8ff */
[----:B------:R-:W-:-:S07]  /*b7f0*/  LOP3.LUT R4, R3, R2, R4, 0xfe, !PT ;  /* 0x0000000203047212 */ /* 0x000fce00078efe04 */
.L_x_54399:
[----:B------:R-:W-:Y:S05]  /*b800*/  BSYNC B0 ;  /* 0x0000000000007941 */ /* 0x000fea0003800000 */
.L_x_54398:
[----:B------:R-:W0:Y:S02]  /*b810*/  F2I.FTZ.TRUNC.NTZ R4, R4 ;  /* 0x0000000400047305 */ /* 0x000e24000021f100 */
[----:B0-----:R-:W-:Y:S01]  /*b820*/  PRMT R0, R4, 0x7610, R0 ;  /* 0x0000761004007816 */ /* 0x001fe20000000000 */
[----:B------:R-:W-:Y:S06]  /*b830*/  BRA `(.L_x_54383) ;  /* 0x0000000400107947 */ /* 0x000fec0003800000 */
.L_x_54396:
        /* <DEDUP_REMOVED lines=21> */
.L_x_54405:
[----:B------:R-:W-:Y:S05]  /*b990*/  BSYNC B1 ;  /* 0x0000000000017941 */ /* 0x000fea0003800000 */
.L_x_54404:
[----:B------:R-:W-:Y:S01]  /*b9a0*/  IMAD.SHL.U32 R2, R2, 0x200000, RZ ;  /* 0x0020000002027824 */ /* 0x000fe200078e00ff */
[----:B------:R-:W-:-:S04]  /*b9b0*/  LEA R3, R0, 0x37800000, 0x17 ;  /* 0x3780000000037811 */ /* 0x000fc800078eb8ff */
[----:B------:R-:W-:-:S07]  /*b9c0*/  LOP3.LUT R4, R3, R2, R4, 0xfe, !PT ;  /* 0x0000000203047212 */ /* 0x000fce00078efe04 */
.L_x_54403:
[----:B------:R-:W-:Y:S05]  /*b9d0*/  BSYNC B0 ;  /* 0x0000000000007941 */ /* 0x000fea0003800000 */
.L_x_54402:
[----:B------:R-:W0:Y:S02]  /*b9e0*/  F2I.FTZ.TRUNC.NTZ R4, R4 ;  /* 0x0000000400047305 */ /* 0x000e24000021f100 */
[----:B0-----:R-:W-:Y:S01]  /*b9f0*/  PRMT R0, R4, 0x7610, R0 ;  /* 0x0000761004007816 */ /* 0x001fe20000000000 */
[----:B------:R-:W-:Y:S06]  /*ba00*/  BRA `(.L_x_54383) ;  /* 0x00000000009c7947 */ /* 0x000fec0003800000 */
.L_x_54395:
        /* <DEDUP_REMOVED lines=14> */
.L_x_54409:
[----:B------:R-:W-:Y:S05]  /*baf0*/  BSYNC B0 ;  /* 0x0000000000007941 */ /* 0x000fea0003800000 */
.L_x_54408:
[----:B------:R-:W0:Y:S02]  /*bb00*/  F2I.FTZ.TRUNC.NTZ R4, R4 ;  /* 0x0000000400047305 */ /* 0x000e24000021f100 */
[----:B0-----:R-:W-:Y:S01]  /*bb10*/  PRMT R0, R4, 0x7610, R0 ;  /* 0x0000761004007816 */ /* 0x001fe20000000000 */
[----:B------:R-:W-:Y:S06]  /*bb20*/  BRA `(.L_x_54383) ;  /* 0x0000000000547947 */ /* 0x000fec0003800000 */
.L_x_54382:
        /* <DEDUP_REMOVED lines=16> */
.L_x_54410:
[----:B------:R-:W-:Y:S01]  /*bc30*/  PRMT R0, RZ, 0x7610, R0 ;  /* 0x00007610ff007816 */ /* 0x000fe20000000000 */
[----:B------:R-:W-:Y:S06]  /*bc40*/  BRA `(.L_x_54383) ;  /* 0x00000000000c7947 */ /* 0x000fec0003800000 */
.L_x_54407:
[----:B------:R0:W5:Y:S01]  /*bc50*/  LDG.E.U8 R0, desc[UR36][R2.64] ;  /* 0x0000002402007981 */ /* 0x000162000c1e1100 */
[----:B------:R-:W-:Y:S05]  /*bc60*/  BRA `(.L_x_54383) ;  /* 0x0000000000047947 */ /* 0x000fea0003800000 */
.L_x_54406:
[----:B------:R0:W5:Y:S02]  /*bc70*/  LDG.E.U8 R0, desc[UR36][R2.64] ;  /* 0x0000002402007981 */ /* 0x000164000c1e1100 */
.L_x_54383:
        /* <DEDUP_REMOVED lines=47> */
.L_x_54414:
[----:B------:R-:W-:Y:S01]  /*bf70*/  STG.E.U8 desc[UR36][R16.64], R5 ;  /* 0x0000000510007986 */ /* 0x000fe2000c101124 */
[----:B------:R-:W-:Y:S05]  /*bf80*/  EXIT ;  /* 0x000000000000794d */ /* 0x000fea0003800000 */
.L_x_54413:
        /* <DEDUP_REMOVED lines=12> */
.L_x_54417:
[----:B------:R-:W-:-:S04]  /*c050*/  LOP3.LUT R5, R5, 0xffff, RZ, 0xc0, !PT ;  /* 0x0000ffff05057812 */ /* 0x000fc800078ec0ff */
[----:B------:R-:W-:-:S05]  /*c060*/  PRMT R3, R5, 0x8880, RZ ;  /* 0x0000888005037816 */ /* 0x000fca00000000ff */
[----:B------:R-:W-:Y:S01]  /*c070*/  STG.E desc[UR36][R16.64], R3 ;  /* 0x0000000310007986 */ /* 0x000fe2000c101924 */
[----:B------:R-:W-:Y:S05]  /*c080*/  EXIT ;  /* 0x000000000000794d */ /* 0x000fea0003800000 */
.L_x_54416:
[----:B------:R-:W-:-:S04]  /*c090*/  PRMT R3, R5, 0x8880, RZ ;  /* 0x0000888005037816 */ /* 0x000fc800000000ff */
[----:B------:R-:W-:-:S05]  /*c0a0*/  PRMT R3, R3, 0x7710, RZ ;  /* 0x0000771003037816 */ /* 0x000fca00000000ff */
[----:B------:R-:W-:Y:S01]  /*c0b0*/  STG.E.U16 desc[UR36][R16.64], R3 ;  /* 0x0000000310007986 */ /* 0x000fe2000c101524 */
[----:B------:R-:W-:Y:S05]  /*c0c0*/  EXIT ;  /* 0x000000000000794d */ /* 0x000fea0003800000 */
.L_x_54412:
        /* <DEDUP_REMOVED lines=9> */
.L_x_54419:
[----:B------:R-:W0:Y:S02]  /*c160*/  I2F.S8 R0, R5 ;  /* 0x0000000500007306 */ /* 0x000e240000001400 */
[----:B0-----:R-:W-:-:S05]  /*c170*/  F2FP.F16.F32.PACK_AB R0, RZ, R0 ;  /* 0x00000000ff00723e */ /* 0x001fca00000000ff */
[----:B------:R-:W-:Y:S01]  /*c180*/  STG.E.U16 desc[UR36][R16.64], R0 ;  /* 0x0000000010007986 */ /* 0x000fe2000c101524 */
[----:B------:R-:W-:Y:S05]  /*c190*/  EXIT ;  /* 0x000000000000794d */ /* 0x000fea0003800000 */
.L_x_54418:
        /* <DEDUP_REMOVED lines=10> */
.L_x_54421:
[----:B------:R-:W0:Y:S02]  /*c240*/  I2F.S8 R5, R5 ;  /* 0x0000000500057306 */ /* 0x000e240000001400 */
[----:B0-----:R-:W-:-:S04]  /*c250*/  F2FP.F16.F32.PACK_AB R3, RZ, R5 ;  /* 0x00000005ff03723e */ /* 0x001fc800000000ff */
[----:B------:R-:W-:-:S05]  /*c260*/  PRMT R3, R3, 0x5410, RZ ;  /* 0x0000541003037816 */ /* 0x000fca00000000ff */
[----:B------:R-:W-:Y:S01]  /*c270*/  STG.E desc[UR36][R16.64], R3 ;  /* 0x0000000310007986 */ /* 0x000fe2000c101924 */
[----:B------:R-:W-:Y:S05]  /*c280*/  EXIT ;  /* 0x000000000000794d */ /* 0x000fea0003800000 */
.L_x_54420:
[----:B------:R-:W-:-:S04]  /*c290*/  PRMT R2, R5, 0x8880, RZ ;  /* 0x0000888005027816 */ /* 0x000fc800000000ff */
[----:B------:R-:W-:-:S06]  /*c2a0*/  PRMT R2, R2, 0x7710, RZ ;  /* 0x0000771002027816 */ /* 0x000fcc00000000ff */
[----:B------:R-:W0:Y:S02]  /*c2b0*/  I2F.F64.S16 R2, R2 ;  /* 0x0000000200027312 */ /* 0x000e240000101c00 */
[----:B0-----:R-:W-:Y:S01]  /*c2c0*/  STG.E.64 desc[UR36][R16.64], R2 ;  /* 0x0000000210007986 */ /* 0x001fe2000c101b24 */
[----:B------:R-:W-:Y:S05]  /*c2d0*/  EXIT ;  /* 0x000000000000794d */ /* 0x000fea0003800000 */
.L_x_54411:
        /* <DEDUP_REMOVED lines=12> */
.L_x_54424:
[----:B------:R-:W-:Y:S02]  /*c3a0*/  PRMT R4, R5, 0x8880, RZ ;  /* 0x0000888005047816 */ /* 0x000fe400000000ff */
[----:B------:R-:W-:Y:S02]  /*c3b0*/  CS2R R6, SRZ ;  /* 0x0000000000067805 */ /* 0x000fe4000001ff00 */
[----:B------:R-:W-:-:S06]  /*c3c0*/  PRMT R4, R4, 0x7710, RZ ;  /* 0x0000771004047816 */ /* 0x000fcc00000000ff */
[----:B------:R-:W0:Y:S02]  /*c3d0*/  I2F.F64.S16 R4, R4 ;  /* 0x0000000400047312 */ /* 0x000e240000101c00 */
[----:B0-----:R-:W-:Y:S01]  /*c3e0*/  STG.E.128 desc[UR36][R16.64], R4 ;  /* 0x0000000410007986 */ /* 0x001fe2000c101d24 */
[----:B------:R-:W-:Y:S05]  /*c3f0*/  EXIT ;  /* 0x000000000000794d */ /* 0x000fea0003800000 */
.L_x_54423:
        /* <DEDUP_REMOVED lines=21> */
.L_x_54428:
[----:B------:R-:W-:Y:S05]  /*c550*/  BSYNC B0 ;  /* 0x0000000000007941 */ /* 0x000fea0003800000 */
.L_x_54427:
[----:B------:R-:W-:-:S05]  /*c560*/  LOP3.LUT R3, R0, R3, RZ, 0xfc, !PT ;  /* 0x0000000300037212 */ /* 0x000fca00078efcff */
[----:B------:R-:W-:Y:S01]  /*c570*/  STG.E.U8 desc[UR36][R16.64], R3 ;  /* 0x0000000310007986 */ /* 0x000fe2000c101124 */
[----:B------:R-:W-:Y:S05]  /*c580*/  EXIT ;  /* 0x000000000000794d */ /* 0x000fea0003800000 */
.L_x_54426:
        /* <DEDUP_REMOVED lines=13> */
.L_x_54430:
[----:B------:R-:W-:Y:S01]  /*c660*/  IMAD.MOV.U32 R0, RZ, RZ, 0x7f ;  /* 0x0000007fff007424 */ /* 0x000fe200078e00ff */
[----:B------:R-:W-:-:S04]  /*c670*/  ISETP.GT.U32.AND P0, PT, R2, 0x7f800000, PT ;  /* 0x7f8000000200780c */ /* 0x000fc80003f04070 */
[----:B------:R-:W-:-:S09]  /*c680*/  SEL R0, R0, 0x7c, P0 ;  /* 0x0000007c00007807 */ /* 0x000fd20000000000 */
.L_x_54431:
[----:B------:R-:W-:Y:S05]  /*c690*/  BSYNC B0 ;  /* 0x0000000000007941 */ /* 0x000fea0003800000 */
.L_x_54429:
[----:B------:R-:W-:-:S04]  /*c6a0*/  LOP3.LUT R2, R5, 0x80000000, RZ, 0xc0, !PT ;  /* 0x8000000005027812 */ /* 0x000fc800078ec0ff */
[----:B------:R-:W-:-:S04]  /*c6b0*/  SHF.R.U32.HI R3, RZ, 0x18, R2 ;  /* 0x00000018ff037819 */ /* 0x000fc80000011602 */
[----:B------:R-:W-:-:S05]  /*c6c0*/  LOP3.LUT R3, R0, R3, RZ, 0xfc, !PT ;  /* 0x0000000300037212 */ /* 0x000fca00078efcff */
[----:B------:R-:W-:Y:S01]  /*c6d0*/  STG.E.U8 desc[UR36][R16.64], R3 ;  /* 0x0000000310007986 */ /* 0x000fe2000c101124 */
[----:B------:R-:W-:Y:S05]  /*c6e0*/  EXIT ;  /* 0x000000000000794d */ /* 0x000fea0003800000 */
.L_x_54425:
[----:B------:R-:W0:Y:S02]  /*c6f0*/  I2F.S8 R0, R5 ;  /* 0x0000000500007306 */ /* 0x000e240000001400 */
[----:B0-----:R-:W-:-:S05]  /*c700*/  F2FP.BF16.F32.PACK_AB R0, RZ, R0 ;  /* 0x00000000ff00723e */ /* 0x001fca00000010ff */
[----:B------:R-:W-:Y:S01]  /*c710*/  STG.E.U16 desc[UR36][R16.64], R0 ;  /* 0x0000000010007986 */ /* 0x000fe2000c101524 */
[----:B------:R-:W-:Y:S05]  /*c720*/  EXIT ;  /* 0x000000000000794d */ /* 0x000fea0003800000 */
.L_x_54422:
        /* <DEDUP_REMOVED lines=12> */
.L_x_54434:
        /* <DEDUP_REMOVED lines=17> */
.L_x_54437:
[----:B------:R-:W-:-:S04]  /*c900*/  LOP3.LUT R2, R5, 0x80000000, RZ, 0xc0, !PT ;  /* 0x8000000005027812 */ /* 0x000fc800078ec0ff */
[----:B------:R-:W-:-:S04]  /*c910*/  SHF.R.U32.HI R3, RZ, 0x18, R2 ;  /* 0x00000018ff037819 */ /* 0x000fc80000011602 */
[----:B------:R-:W-:-:S04]  /*c920*/  LOP3.LUT R0, R0, R3, RZ, 0xfc, !PT ;  /* 0x0000000300007212 */ /* 0x000fc800078efcff */
[----:B------:R-:W-:-:S07]  /*c930*/  PRMT R8, R0, 0x7610, R8 ;  /* 0x0000761000087816 */ /* 0x000fce0000000008 */
.L_x_54436:
[----:B------:R-:W-:Y:S05]  /*c940*/  BSYNC B0 ;  /* 0x0000000000007941 */ /* 0x000fea0003800000 */
.L_x_54435:
[----:B------:R-:W-:Y:S01]  /*c950*/  STG.E.U8 desc[UR36][R16.64], R8 ;  /* 0x0000000810007986 */ /* 0x000fe2000c101124 */
[----:B------:R-:W-:Y:S05]  /*c960*/  EXIT ;  /* 0x000000000000794d */ /* 0x000fea0003800000 */
.L_x_54433:
        /* <DEDUP_REMOVED lines=17> */
.L_x_54440:
[----:B------:R-:W-:-:S04]  /*ca80*/  LOP3.LUT R2, R5, 0x80000000, RZ, 0xc0, !PT ;  /* 0x8000000005027812 */ /* 0x000fc800078ec0ff */
[----:B------:R-:W-:-:S04]  /*ca90*/  SHF.R.U32.HI R3, RZ, 0x18, R2 ;  /* 0x00000018ff037819 */ /* 0x000fc80000011602 */
[----:B------:R-:W-:-:S04]  /*caa0*/  LOP3.LUT R0, R0, R3, RZ, 0xfc, !PT ;  /* 0x0000000300007212 */ /* 0x000fc800078efcff */
[----:B------:R-:W-:-:S07]  /*cab0*/  PRMT R8, R0, 0x7610, R8 ;  /* 0x0000761000087816 */ /* 0x000fce0000000008 */
.L_x_54439:
[----:B------:R-:W-:Y:S05]  /*cac0*/  BSYNC B0 ;  /* 0x0000000000007941 */ /* 0x000fea0003800000 */
.L_x_54438:
[----:B------:R-:W-:Y:S01]  /*cad0*/  STG.E.U8 desc[UR36][R16.64], R8 ;  /* 0x0000000810007986 */ /* 0x000fe2000c101124 */
[----:B------:R-:W-:Y:S05]  /*cae0*/  EXIT ;  /* 0x000000000000794d */ /* 0x000fea0003800000 */
.L_x_54432:
        /* <DEDUP_REMOVED lines=22> */
.L_x_54415:
        /* <DEDUP_REMOVED lines=16> */
.L_x_54443:
[----:B------:R-:W-:Y:S05]  /*cd50*/  EXIT ;  /* 0x000000000000794d */ /* 0x000fea0003800000 */
.L_x_54442:
[----:B------:R-:W-:-:S04]  /*cd60*/  LOP3.LUT R5, R5, 0xffff, RZ, 0xc0, !PT ;  /* 0x0000ffff05057812 */ /* 0x000fc800078ec0ff */
[----:B------:R-:W-:-:S05]  /*cd70*/  PRMT R5, R5, 0x8880, RZ ;  /* 0x0000888005057816 */ /* 0x000fca00000000ff */
[----:B------:R-:W-:-:S05]  /*cd80*/  IMAD.MOV.U32 R2, RZ, RZ, R5 ;  /* 0x000000ffff027224 */ /* 0x000fca00078e0005 */
[----:B------:R-:W-:-:S05]  /*cd90*/  SHF.R.S32.HI R3, RZ, 0x1f, R2 ;  /* 0x0000001fff037819 */ /* 0x000fca0000011402 */
[----:B------:R-:W-:Y:S01]  /*cda0*/  STG.E.64 desc[UR36][R16.64], R2 ;  /* 0x0000000210007986 */ /* 0x000fe2000c101b24 */
[----:B------:R-:W-:Y:S05]  /*cdb0*/  EXIT ;  /* 0x000000000000794d */ /* 0x000fea0003800000 */
.L_x_54441:
[----:B------:R-:W-:-:S04]  /*cdc0*/  LOP3.LUT R5, R5, 0xffff, RZ, 0xc0, !PT ;  /* 0x0000ffff05057812 */ /* 0x000fc800078ec0ff */
[----:B------:R-:W-:-:S05]  /*cdd0*/  PRMT R3, R5, 0x8880, RZ ;  /* 0x0000888005037816 */ /* 0x000fca00000000ff */
[----:B------:R-:W-:Y:S01]  /*cde0*/  STG.E desc[UR36][R16.64], R3 ;  /* 0x0000000310007986 */ /* 0x000fe2000c101924 */
[----:B------:R-:W-:Y:S05]  /*cdf0*/  EXIT ;  /* 0x000000000000794d */ /* 0x000fea0003800000 */
.L_x_54444:
        /* <DEDUP_REMOVED lines=16> */
.L_x_57647:


//--------------------- .text._ZN2at6native27unrolled_elementwise_kernelINS0_13AUnaryFunctorIaaaZZZNS0_21remainder_kernel_cudaERNS_18TensorIteratorBaseEENKUlvE_clEvENKUlvE0_clEvEUlaaE_EESt5arrayIPcLm2EELi4E23TrivialOffsetCalculatorILi1EjESD_NS0_6memory12LoadWithCastILi1EEENSE_13StoreWithCastILi1EEEEEviT_T0_T2_T3_T4_T5_ --------------------------
	.section	.text._ZN2at6native27unrolled_elementwise_kernelINS0_13AUnaryFunctorIaaaZZZNS0_21remainder_kernel_cudaERNS_18TensorIteratorBaseEENKUlvE_clEvENKUlvE0_clEvEUlaaE_EESt5arrayIPcLm2EELi4E23TrivialOffsetCalculatorILi1EjESD_NS0_6memory12LoadWithCastILi1EEENSE_13StoreWithCastILi1EEEEEviT_T0_T2_T3_T4_T5_,"ax",@progbits
	.align	128
        .global         _ZN2at6native27unrolled_elementwise_kernelINS0_13AUnaryFunctorIaaaZZZNS0_21remainder_kernel_cudaERNS_18TensorIteratorBaseEENKUlvE_clEvENKUlvE0_clEvEUlaaE_EESt5arrayIPcLm2EELi4E23TrivialOffsetCalculatorILi1EjESD_NS0_6memory12LoadWithCastILi1EEENSE_13StoreWithCastILi1EEEEEviT_T0_T2_T3_T4_T5_
        .type           _ZN2at6native27unrolled_elementwise_kernelINS0_13AUnaryFunctorIaaaZZZNS0_21remainder_kernel_cudaERNS_18TensorIteratorBaseEENKUlvE_clEvENKUlvE0_clEvEUlaaE_EESt5arrayIPcLm2EELi4E23TrivialOffsetCalculatorILi1EjESD_NS0_6memory12LoadWithCastILi1EEENSE_13StoreWithCastILi1EEEEEviT_T0_T2_T3_T4_T5_,@function
        .size           _ZN2at6native27unrolled_elementwise_kernelINS0_13AUnaryFunctorIaaaZZZNS0_21remainder_kernel_cudaERNS_18TensorIteratorBaseEENKUlvE_clEvENKUlvE0_clEvEUlaaE_EESt5arrayIPcLm2EELi4E23TrivialOffsetCalculatorILi1EjESD_NS0_6memory12LoadWithCastILi1EEENSE_13StoreWithCastILi1EEEEEviT_T0_T2_T3_T4_T5_,(.L_x_57648 - _ZN2at6native27unrolled_elementwise_kernelINS0_13AUnaryFunctorIaaaZZZNS0_21remainder_kernel_cudaERNS_18TensorIteratorBaseEENKUlvE_clEvENKUlvE0_clEvEUlaaE_EESt5arrayIPcLm2EELi4E23TrivialOffsetCalculatorILi1EjESD_NS0_6memory12LoadWithCastILi1EEENSE_13StoreWithCastILi1EEEEEviT_T0_T2_T3_T4_T5_)
        .other          _ZN2at6native27unrolled_elementwise_kernelINS0_13AUnaryFunctorIaaaZZZNS0_21remainder_kernel_cudaERNS_18TensorIteratorBaseEENKUlvE_clEvENKUlvE0_clEvEUlaaE_EESt5arrayIPcLm2EELi4E23TrivialOffsetCalculatorILi1EjESD_NS0_6memory12LoadWithCastILi1EEENSE_13StoreWithCastILi1EEEEEviT_T0_T2_T3_T4_T5_,@"STO_CUDA_ENTRY STV_DEFAULT"
_ZN2at6native27unrolled_elementwise_kernelINS0_13AUnaryFunctorIaaaZZZNS0_21remainder_kernel_cudaERNS_18TensorIteratorBaseEENKUlvE_clEvENKUlvE0_clEvEUlaaE_EESt5arrayIPcLm2EELi4E23TrivialOffsetCalculatorILi1EjESD_NS0_6memory12LoadWithCastILi1EEENSE_13StoreWithCastILi1EEEEEviT_T0_T2_T3_T4_T5_:
.text._ZN2at6native27unrolled_elementwise_kernelINS0_13AUnaryFunctorIaaaZZZNS0_21remainder_kernel_cudaERNS_18TensorIteratorBaseEENKUlvE_clEvENKUlvE0_clEvEUlaaE_EESt5arrayIPcLm2EELi4E23TrivialOffsetCalculatorILi1EjESD_NS0_6memory12LoadWithCastILi1EEENSE_13StoreWithCastILi1EEEEEviT_T0_T2_T3_T4_T5_:
        /* <DEDUP_REMOVED lines=31> */
.L_x_54450:
[----:B------:R3:W5:Y:S01]  /*01f0*/  LDG.E.U8 R24, desc[UR36][R4.64] ;  /* 0x0000002404187981 */ /* 0x000762000c1e1100 */
[----:B------:R-:W-:Y:S05]  /*0200*/  BRA `(.L_x_54452) ;  /* 0x0000000c00587947 */ /* 0x000fea0003800000 */
.L_x_54449:
        /* <DEDUP_REMOVED lines=8> */
.L_x_54454:
[----:B------:R1:W5:Y:S01]  /*0290*/  LDG.E.U8 R24, desc[UR36][R4.64] ;  /* 0x0000002404187981 */ /* 0x000362000c1e1100 */
[----:B------:R-:W-:Y:S05]  /*02a0*/  BRA `(.L_x_54452) ;  /* 0x0000000c00307947 */ /* 0x000fea0003800000 */
.L_x_54453:
[----:B------:R2:W5:Y:S01]  /*02b0*/  LDG.E.U16 R24, desc[UR36][R4.64] ;  /* 0x0000002404187981 */ /* 0x000562000c1e1500 */
[----:B------:R-:W-:Y:S05]  /*02c0*/  BRA `(.L_x_54452) ;  /* 0x0000000c00287947 */ /* 0x000fea0003800000 */
.L_x_54448:
        /* <DEDUP_REMOVED lines=9> */
.L_x_54456:
[----:B------:R-:W2:Y:S02]  /*0360*/  LDG.E.U16 R0, desc[UR36][R4.64] ;  /* 0x0000002404007981 */ /* 0x000ea4000c1e1500 */
[----:B--2---:R-:W-:-:S06]  /*0370*/  HADD2.F32 R0, -RZ, R0.H0_H0 ;  /* 0x20000000ff007230 */ /* 0x004fcc0000004100 */
[----:B------:R-:W0:Y:S02]  /*0380*/  F2I.FTZ.TRUNC.NTZ R0, R0 ;  /* 0x0000000000007305 */ /* 0x000e24000021f100 */
[----:B0-----:R-:W-:Y:S01]  /*0390*/  PRMT R24, R0, 0x7610, R24 ;  /* 0x0000761000187816 */ /* 0x001fe20000000018 */
[----:B------:R-:W-:Y:S06]  /*03a0*/  BRA `(.L_x_54452) ;  /* 0x0000000800f07947 */ /* 0x000fec0003800000 */
.L_x_54455:
        /* <DEDUP_REMOVED lines=9> */
.L_x_54458:
[----:B------:R-:W2:Y:S02]  /*0440*/  LDG.E.U16 R4, desc[UR36][R4.64] ;  /* 0x0000002404047981 */ /* 0x000ea4000c1e1500 */
[----:B--2---:R-:W-:-:S06]  /*0450*/  HADD2.F32 R0, -RZ, R4.H0_H0 ;  /* 0x20000004ff007230 */ /* 0x004fcc0000004100 */
[----:B------:R-:W0:Y:S02]  /*0460*/  F2I.FTZ.TRUNC.NTZ R0, R0 ;  /* 0x0000000000007305 */ /* 0x000e24000021f100 */
[----:B0-----:R-:W-:Y:S01]  /*0470*/  PRMT R24, R0, 0x7610, R24 ;  /* 0x0000761000187816 */ /* 0x001fe20000000018 */
[----:B------:R-:W-:Y:S06]  /*0480*/  BRA `(.L_x_54452) ;  /* 0x0000000800b87947 */ /* 0x000fec0003800000 */
.L_x_54457:
[----:B------:R-:W2:Y:S02]  /*0490*/  LDG.E.64 R4, desc[UR36][R4.64] ;  /* 0x0000002404047981 */ /* 0x000ea4000c1e1b00 */
[----:B--2---:R0:W1:Y:S01]  /*04a0*/  F2I.F64.TRUNC R24, R4 ;  /* 0x0000000400187311 */ /* 0x004062000030d100 */
[----:B------:R-:W-:Y:S05]  /*04b0*/  BRA `(.L_x_54452) ;  /* 0x0000000800ac7947 */ /* 0x000fea0003800000 */
.L_x_54447:
        /* <DEDUP_REMOVED lines=12> */
.L_x_54461:
[----:B------:R-:W2:Y:S02]  /*0580*/  LDG.E.64 R4, desc[UR36][R4.64] ;  /* 0x0000002404047981 */ /* 0x000ea4000c1e1b00 */
[----:B--2---:R0:W1:Y:S01]  /*0590*/  F2I.F64.TRUNC R24, R4 ;  /* 0x0000000400187311 */ /* 0x004062000030d100 */
[----:B------:R-:W-:Y:S05]  /*05a0*/  BRA `(.L_x_54452) ;  /* 0x0000000800707947 */ /* 0x000fea0003800000 */
.L_x_54460:
        /* <DEDUP_REMOVED lines=28> */
.L_x_54463:
        /* <DEDUP_REMOVED lines=16> */
.L_x_54462:
[----:B------:R-:W2:Y:S02]  /*0870*/  LDG.E.U16 R0, desc[UR36][R4.64] ;  /* 0x0000002404007981 */ /* 0x000ea4000c1e1500 */
[----:B--2---:R-:W-:-:S06]  /*0880*/  IMAD.U32 R0, R0, 0x10000, RZ ;  /* 0x0001000000007824 */ /* 0x004fcc00078e00ff */
[----:B------:R-:W0:Y:S02]  /*0890*/  F2I.FTZ.TRUNC.NTZ R0, R0 ;  /* 0x0000000000007305 */ /* 0x000e24000021f100 */
[----:B0-----:R-:W-:Y:S01]  /*08a0*/  PRMT R24, R0, 0x7610, R24 ;  /* 0x0000761000187816 */ /* 0x001fe20000000018 */
[----:B------:R-:W-:Y:S06]  /*08b0*/  BRA `(.L_x_54452) ;  /* 0x0000000400ac7947 */ /* 0x000fec0003800000 */
.L_x_54459:
        /* <DEDUP_REMOVED lines=10> */
.L_x_54466:
        /* <DEDUP_REMOVED lines=21> */
.L_x_54470:
[----:B------:R-:W-:Y:S05]  /*0ab0*/  BSYNC B1 ;  /* 0x0000000000017941 */ /* 0x000fea0003800000 */
.L_x_54469:
[----:B------:R-:W-:Y:S01]  /*0ac0*/  LEA R5, R0, 0x3b800000, 0x17 ;  /* 0x3b80000000057811 */ /* 0x000fe200078eb8ff */
[----:B------:R-:W-:-:S05]  /*0ad0*/  IMAD.SHL.U32 R0, R3, 0x100000, RZ ;  /* 0x0010000003007824 */ /* 0x000fca00078e00ff */
[----:B------:R-:W-:-:S07]  /*0ae0*/  LOP3.LUT R0, R5, R0, R6, 0xfe, !PT ;  /* 0x0000000005007212 */ /* 0x000fce00078efe06 */
.L_x_54468:
[----:B------:R-:W-:Y:S05]  /*0af0*/  BSYNC B0 ;  /* 0x0000000000007941 */ /* 0x000fea0003800000 */
.L_x_54467:
[----:B------:R-:W0:Y:S02]  /*0b00*/  F2I.FTZ.TRUNC.NTZ R0, R0 ;  /* 0x0000000000007305 */ /* 0x000e24000021f100 */
[----:B0-----:R-:W-:Y:S01]  /*0b10*/  PRMT R24, R0, 0x7610, R24 ;  /* 0x0000761000187816 */ /* 0x001fe20000000018 */
[----:B------:R-:W-:Y:S06]  /*0b20*/  BRA `(.L_x_54452) ;  /* 0x0000000400107947 */ /* 0x000fec0003800000 */
.L_x_54465:
        /* <DEDUP_REMOVED lines=21> */
.L_x_54474:
[----:B------:R-:W-:Y:S05]  /*0c80*/  BSYNC B1 ;  /* 0x0000000000017941 */ /* 0x000fea0003800000 */
.L_x_54473:
[----:B------:R-:W-:Y:S01]  /*0c90*/  LEA R5, R0, 0x37800000, 0x17 ;  /* 0x3780000000057811 */ /* 0x000fe200078eb8ff */
[----:B------:R-:W-:-:S05]  /*0ca0*/  IMAD.SHL.U32 R0, R3, 0x200000, RZ ;  /* 0x0020000003007824 */ /* 0x000fca00078e00ff */
[----:B------:R-:W-:-:S07]  /*0cb0*/  LOP3.LUT R0, R5, R0, R6, 0xfe, !PT ;  /* 0x0000000005007212 */ /* 0x000fce00078efe06 */
.L_x_54472:
[----:B------:R-:W-:Y:S05]  /*0cc0*/  BSYNC B0 ;  /* 0x0000000000007941 */ /* 0x000fea0003800000 */
.L_x_54471:
[----:B------:R-:W0:Y:S02]  /*0cd0*/  F2I.FTZ.TRUNC.NTZ R0, R0 ;  /* 0x0000000000007305 */ /* 0x000e24000021f100 */
[----:B0-----:R-:W-:Y:S01]  /*0ce0*/  PRMT R24, R0, 0x7610, R24 ;  /* 0x0000761000187816 */ /* 0x001fe20000000018 */
[----:B------:R-:W-:Y:S06]  /*0cf0*/  BRA `(.L_x_54452) ;  /* 0x00000000009c7947 */ /* 0x000fec0003800000 */
.L_x_54464:
        /* <DEDUP_REMOVED lines=14> */
.L_x_54478:
[----:B------:R-:W-:Y:S05]  /*0de0*/  BSYNC B0 ;  /* 0x0000000000007941 */ /* 0x000fea0003800000 */
.L_x_54477:
[----:B------:R-:W0:Y:S02]  /*0df0*/  F2I.FTZ.TRUNC.NTZ R0, R0 ;  /* 0x0000000000007305 */ /* 0x000e24000021f100 */
[----:B0-----:R-:W-:Y:S01]  /*0e00*/  PRMT R24, R0, 0x7610, R24 ;  /* 0x0000761000187816 */ /* 0x001fe20000000018 */
[----:B------:R-:W-:Y:S06]  /*0e10*/  BRA `(.L_x_54452) ;  /* 0x0000000000547947 */ /* 0x000fec0003800000 */
.L_x_54451:
        /* <DEDUP_REMOVED lines=16> */
.L_x_54479:
[----:B------:R-:W-:Y:S01]  /*0f20*/  PRMT R24, RZ, 0x7610, R24 ;  /* 0x00007610ff187816 */ /* 0x000fe20000000018 */
[----:B------:R-:W-:Y:S06]  /*0f30*/  BRA `(.L_x_54452) ;  /* 0x00000000000c7947 */ /* 0x000fec0003800000 */
.L_x_54476:
[----:B------:R0:W5:Y:S01]  /*0f40*/  LDG.E.U8 R24, desc[UR36][R4.64] ;  /* 0x0000002404187981 */ /* 0x000162000c1e1100 */
[----:B------:R-:W-:Y:S05]  /*0f50*/  BRA `(.L_x_54452) ;  /* 0x0000000000047947 */ /* 0x000fea0003800000 */
.L_x_54475:
[----:B------:R0:W5:Y:S02]  /*0f60*/  LDG.E.U8 R24, desc[UR36][R4.64] ;  /* 0x0000002404187981 */ /* 0x000164000c1e1100 */
.L_x_54452:
[----:B------:R-:W2:Y:S02]  /*0f70*/  S2R R17, SR_TID.X ;  /* 0x0000000000117919 */ /* 0x000ea40000002100 */
[----:B--2---:R-:W-:-:S07]  /*0f80*/  VIADD R17, R17, 0x80 ;  /* 0x0000008011117836 */ /* 0x004fce0000000000 */
.L_x_54446:
[----:B------:R-:W-:Y:S05]  /*0f90*/  BSYNC B6 ;  /* 0x0000000000067941 */ /* 0x000fea0003800000 */
.L_x_54445:
        /* <DEDUP_REMOVED lines=23> */
.L_x_54485:
[----:B------:R0:W5:Y:S01]  /*1110*/  LDG.E.U8 R26, desc[UR36][R4.64] ;  /* 0x00000024041a7981 */ /* 0x000162000c1e1100 */
[----:B------:R-:W-:Y:S05]  /*1120*/  BRA `(.L_x_54487) ;  /* 0x0000000c00547947 */ /* 0x000fea0003800000 */
.L_x_54484:
        /* <DEDUP_REMOVED lines=8> */
.L_x_54489:
[----:B------:R0:W5:Y:S01]  /*11b0*/  LDG.E.U8 R26, desc[UR36][R4.64] ;  /* 0x00000024041a7981 */ /* 0x000162000c1e1100 */
[----:B------:R-:W-:Y:S05]  /*11c0*/  BRA `(.L_x_54487) ;  /* 0x0000000c002c7947 */ /* 0x000fea0003800000 */
.L_x_54488:
[----:B------:R0:W5:Y:S01]  /*11d0*/  LDG.E.U16 R26, desc[UR36][R4.64] ;  /* 0x00000024041a7981 */ /* 0x000162000c1e1500 */
[----:B------:R-:W-:Y:S05]  /*11e0*/  BRA `(.L_x_54487) ;  /* 0x0000000c00247947 */ /* 0x000fea0003800000 */
.L_x_54483:
        /* <DEDUP_REMOVED lines=9> */
.L_x_54491:
[----:B------:R-:W2:Y:S02]  /*1280*/  LDG.E.U16 R0, desc[UR36][R4.64] ;  /* 0x0000002404007981 */ /* 0x000ea4000c1e1500 */
[----:B--2---:R-:W-:-:S06]  /*1290*/  HADD2.F32 R0, -RZ, R0.H0_H0 ;  /* 0x20000000ff007230 */ /* 0x004fcc0000004100 */
[----:B------:R-:W0:Y:S02]  /*12a0*/  F2I.FTZ.TRUNC.NTZ R0, R0 ;  /* 0x0000000000007305 */ /* 0x000e24000021f100 */
[----:B0-----:R-:W-:Y:S01]  /*12b0*/  PRMT R26, R0, 0x7610, R26 ;  /* 0x00007610001a7816 */ /* 0x001fe2000000001a */
[----:B------:R-:W-:Y:S06]  /*12c0*/  BRA `(.L_x_54487) ;  /* 0x0000000800ec7947 */ /* 0x000fec0003800000 */
.L_x_54490:
        /* <DEDUP_REMOVED lines=9> */
.L_x_54493:
[----:B------:R-:W2:Y:S02]  /*1360*/  LDG.E.U16 R4, desc[UR36][R4.64] ;  /* 0x0000002404047981 */ /* 0x000ea4000c1e1500 */
[----:B--2---:R-:W-:-:S06]  /*1370*/  HADD2.F32 R0, -RZ, R4.H0_H0 ;  /* 0x20000004ff007230 */ /* 0x004fcc0000004100 */
[----:B------:R-:W0:Y:S02]  /*1380*/  F2I.FTZ.TRUNC.NTZ R0, R0 ;  /* 0x0000000000007305 */ /* 0x000e24000021f100 */
[----:B0-----:R-:W-:Y:S01]  /*1390*/  PRMT R26, R0, 0x7610, R26 ;  /* 0x00007610001a7816 */ /* 0x001fe2000000001a */
[----:B------:R-:W-:Y:S06]  /*13a0*/  BRA `(.L_x_54487) ;  /* 0x0000000800b47947 */ /* 0x000fec0003800000 */
.L_x_54492:
[----:B------:R-:W2:Y:S02]  /*13b0*/  LDG.E.64 R4, desc[UR36][R4.64] ;  /* 0x0000002404047981 */ /* 0x000ea4000c1e1b00 */
[----:B--2---:R0:W1:Y:S01]  /*13c0*/  F2I.F64.TRUNC R26, R4 ;  /* 0x00000004001a7311 */ /* 0x004062000030d100 */
[----:B------:R-:W-:Y:S05]  /*13d0*/  BRA `(.L_x_54487) ;  /* 0x0000000800a87947 */ /* 0x000fea0003800000 */
.L_x_54482:
        /* <DEDUP_REMOVED lines=12> */
.L_x_54496:
[----:B------:R-:W2:Y:S02]  /*14a0*/  LDG.E.64 R4, desc[UR36][R4.64] ;  /* 0x0000002404047981 */ /* 0x000ea4000c1e1b00 */
[----:B--2---:R0:W1:Y:S01]  /*14b0*/  F2I.F64.TRUNC R26, R4 ;  /* 0x00000004001a7311 */ /* 0x004062000030d100 */
[----:B------:R-:W-:Y:S05]  /*14c0*/  BRA `(.L_x_54487) ;  /* 0x00000008006c7947 */ /* 0x000fea0003800000 */
.L_x_54495:
        /* <DEDUP_REMOVED lines=28> */
.L_x_54498:
        /* <DEDUP_REMOVED lines=15> */
.L_x_54497:
[----:B------:R-:W2:Y:S02]  /*1780*/  LDG.E.U16 R0, desc[UR36][R4.64] ;  /* 0x0000002404007981 */ /* 0x000ea4000c1e1500 */
[----:B--2---:R-:W-:-:S06]  /*1790*/  IMAD.U32 R0, R0, 0x10000, RZ ;  /* 0x0001000000007824 */ /* 0x004fcc00078e00ff */
[----:B------:R-:W0:Y:S02]  /*17a0*/  F2I.FTZ.TRUNC.NTZ R0, R0 ;  /* 0x0000000000007305 */ /* 0x000e24000021f100 */
[----:B0-----:R-:W-:Y:S01]  /*17b0*/  PRMT R26, R0, 0x7610, R26 ;  /* 0x00007610001a7816 */ /* 0x001fe2000000001a */
[----:B------:R-:W-:Y:S06]  /*17c0*/  BRA `(.L_x_54487) ;  /* 0x0000000400ac7947 */ /* 0x000fec0003800000 */
.L_x_54494:
        /* <DEDUP_REMOVED lines=10> */
.L_x_54501:
        /* <DEDUP_REMOVED lines=21> */
.L_x_54505:
[----:B------:R-:W-:Y:S05]  /*19c0*/  BSYNC B1 ;  /* 0x0000000000017941 */ /* 0x000fea0003800000 */
.L_x_54504:
[----:B------:R-:W-:Y:S01]  /*19d0*/  LEA R5, R0, 0x3b800000, 0x17 ;  /* 0x3b80000000057811 */ /* 0x000fe200078eb8ff */
[----:B------:R-:W-:-:S05]  /*19e0*/  IMAD.SHL.U32 R0, R3, 0x100000, RZ ;  /* 0x0010000003007824 */ /* 0x000fca00078e00ff */
[----:B------:R-:W-:-:S07]  /*19f0*/  LOP3.LUT R0, R5, R0, R6, 0xfe, !PT ;  /* 0x0000000005007212 */ /* 0x000fce00078efe06 */
.L_x_54503:
[----:B------:R-:W-:Y:S05]  /*1a00*/  BSYNC B0 ;  /* 0x0000000000007941 */ /* 0x000fea0003800000 */
.L_x_54502:
[----:B------:R-:W0:Y:S02]  /*1a10*/  F2I.FTZ.TRUNC.NTZ R0, R0 ;  /* 0x0000000000007305 */ /* 0x000e24000021f100 */
[----:B0-----:R-:W-:Y:S01]  /*1a20*/  PRMT R26, R0, 0x7610, R26 ;  /* 0x00007610001a7816 */ /* 0x001fe2000000001a */
[----:B------:R-:W-:Y:S06]  /*1a30*/  BRA `(.L_x_54487) ;  /* 0x0000000400107947 */ /* 0x000fec0003800000 */
.L_x_54500:
        /* <DEDUP_REMOVED lines=21> */
.L_x_54509:
[----:B------:R-:W-:Y:S05]  /*1b90*/  BSYNC B1 ;  /* 0x0000000000017941 */ /* 0x000fea0003800000 */
.L_x_54508:
[----:B------:R-:W-:Y:S01]  /*1ba0*/  LEA R5, R0, 0x37800000, 0x17 ;  /* 0x3780000000057811 */ /* 0x000fe200078eb8ff */
[----:B------:R-:W-:-:S05]  /*1bb0*/  IMAD.SHL.U32 R0, R3, 0x200000, RZ ;  /* 0x0020000003007824 */ /* 0x000fca00078e00ff */
[----:B------:R-:W-:-:S07]  /*1bc0*/  LOP3.LUT R0, R5, R0, R6, 0xfe, !PT ;  /* 0x0000000005007212 */ /* 0x000fce00078efe06 */
.L_x_54507:
[----:B------:R-:W-:Y:S05]  /*1bd0*/  BSYNC B0 ;  /* 0x0000000000007941 */ /* 0x000fea0003800000 */
.L_x_54506:
[----:B------:R-:W0:Y:S02]  /*1be0*/  F2I.FTZ.TRUNC.NTZ R0, R0 ;  /* 0x0000000000007305 */ /* 0x000e24000021f100 */
[----:B0-----:R-:W-:Y:S01]  /*1bf0*/  PRMT R26, R0, 0x7610, R26 ;  /* 0x00007610001a7816 */ /* 0x001fe2000000001a */
[----:B------:R-:W-:Y:S06]  /*1c00*/  BRA `(.L_x_54487) ;  /* 0x00000000009c7947 */ /* 0x000fec0003800000 */
.L_x_54499:
        /* <DEDUP_REMOVED lines=14> */
.L_x_54513:
[----:B------:R-:W-:Y:S05]  /*1cf0*/  BSYNC B0 ;  /* 0x0000000000007941 */ /* 0x000fea0003800000 */
.L_x_54512:
[----:B------:R-:W0:Y:S02]  /*1d00*/  F2I.FTZ.TRUNC.NTZ R0, R0 ;  /* 0x0000000000007305 */ /* 0x000e24000021f100 */
[----:B0-----:R-:W-:Y:S01]  /*1d10*/  PRMT R26, R0, 0x7610, R26 ;  /* 0x00007610001a7816 */ /* 0x001fe2000000001a */
[----:B------:R-:W-:Y:S06]  /*1d20*/  BRA `(.L_x_54487) ;  /* 0x0000000000547947 */ /* 0x000fec0003800000 */
.L_x_54486:
        /* <DEDUP_REMOVED lines=16> */
.L_x_54514:
[----:B------:R-:W-:Y:S01]  /*1e30*/  PRMT R26, RZ, 0x7610, R26 ;  /* 0x00007610ff1a7816 */ /* 0x000fe2000000001a */
[----:B------:R-:W-:Y:S06]  /*1e40*/  BRA `(.L_x_54487) ;  /* 0x00000000000c7947 */ /* 0x000fec0003800000 */
.L_x_54511:
[----:B------:R3:W5:Y:S01]  /*1e50*/  LDG.E.U8 R26, desc[UR36][R4.64] ;  /* 0x00000024041a7981 */ /* 0x000762000c1e1100 */
[----:B------:R-:W-:Y:S05]  /*1e60*/  BRA `(.L_x_54487) ;  /* 0x0000000000047947 */ /* 0x000fea0003800000 */
.L_x_54510:
[----:B------:R2:W5:Y:S02]  /*1e70*/  LDG.E.U8 R26, desc[UR36][R4.64] ;  /* 0x00000024041a7981 */ /* 0x000564000c1e1100 */
.L_x_54487:
[----:B------:R-:W-:-:S07]  /*1e80*/  VIADD R17, R17, 0x80 ;  /* 0x0000008011117836 */ /* 0x000fce0000000000 */
.L_x_54481:
[----:B------:R-:W-:Y:S05]  /*1e90*/  BSYNC B6 ;  /* 0x0000000000067941 */ /* 0x000fea0003800000 */
.L_x_54480:
        /* <DEDUP_REMOVED lines=25> */
.L_x_54520:
[----:B------:R0:W5:Y:S01]  /*2030*/  LDG.E.U8 R18, desc[UR36][R4.64] ;  /* 0x0000002404127981 */ /* 0x000162000c1e1100 */
[----:B------:R-:W-:Y:S05]  /*2040*/  BRA `(.L_x_54522) ;  /* 0x0000000c00547947 */ /* 0x000fea0003800000 */
.L_x_54519:
        /* <DEDUP_REMOVED lines=8> */
.L_x_54524:
[----:B------:R0:W5:Y:S01]  /*20d0*/  LDG.E.U8 R18, desc[UR36][R4.64] ;  /* 0x0000002404127981 */ /* 0x000162000c1e1100 */
[----:B------:R-:W-:Y:S05]  /*20e0*/  BRA `(.L_x_54522) ;  /* 0x0000000c002c7947 */ /* 0x000fea0003800000 */
.L_x_54523:
[----:B------:R0:W5:Y:S01]  /*20f0*/  LDG.E.U16 R18, desc[UR36][R4.64] ;  /* 0x0000002404127981 */ /* 0x000162000c1e1500 */
[----:B------:R-:W-:Y:S05]  /*2100*/  BRA `(.L_x_54522) ;  /* 0x0000000c00247947 */ /* 0x000fea0003800000 */
.L_x_54518:
        /* <DEDUP_REMOVED lines=9> */
.L_x_54526:
[----:B------:R-:W2:Y:S02]  /*21a0*/  LDG.E.U16 R0, desc[UR36][R4.64] ;  /* 0x0000002404007981 */ /* 0x000ea4000c1e1500 */
[----:B--2---:R-:W-:-:S06]  /*21b0*/  HADD2.F32 R0, -RZ, R0.H0_H0 ;  /* 0x20000000ff007230 */ /* 0x004fcc0000004100 */
[----:B------:R-:W0:Y:S02]  /*21c0*/  F2I.FTZ.TRUNC.NTZ R0, R0 ;  /* 0x0000000000007305 */ /* 0x000e24000021f100 */
[----:B0-----:R-:W-:Y:S01]  /*21d0*/  PRMT R18, R0, 0x7610, R18 ;  /* 0x0000761000127816 */ /* 0x001fe20000000012 */
[----:B------:R-:W-:Y:S06]  /*21e0*/  BRA `(.L_x_54522) ;  /* 0x0000000800ec7947 */ /* 0x000fec0003800000 */
.L_x_54525:
        /* <DEDUP_REMOVED lines=9> */
.L_x_54528:
[----:B------:R-:W2:Y:S02]  /*2280*/  LDG.E.U16 R4, desc[UR36][R4.64] ;  /* 0x0000002404047981 */ /* 0x000ea4000c1e1500 */
[----:B--2---:R-:W-:-:S06]  /*2290*/  HADD2.F32 R0, -RZ, R4.H0_H0 ;  /* 0x20000004ff007230 */ /* 0x004fcc0000004100 */
[----:B------:R-:W0:Y:S02]  /*22a0*/  F2I.FTZ.TRUNC.NTZ R0, R0 ;  /* 0x0000000000007305 */ /* 0x000e24000021f100 */
[----:B0-----:R-:W-:Y:S01]  /*22b0*/  PRMT R18, R0, 0x7610, R18 ;  /* 0x0000761000127816 */ /* 0x001fe20000000012 */
[----:B------:R-:W-:Y:S06]  /*22c0*/  BRA `(.L_x_54522) ;  /* 0x0000000800b47947 */ /* 0x000fec0003800000 */
.L_x_54527:
[----:B------:R-:W2:Y:S02]  /*22d0*/  LDG.E.64 R4, desc[UR36][R4.64] ;  /* 0x0000002404047981 */ /* 0x000ea4000c1e1b00 */
[----:B--2---:R0:W1:Y:S01]  /*22e0*/  F2I.F64.TRUNC R18, R4 ;  /* 0x0000000400127311 */ /* 0x004062000030d100 */
[----:B------:R-:W-:Y:S05]  /*22f0*/  BRA `(.L_x_54522) ;  /* 0x0000000800a87947 */ /* 0x000fea0003800000 */
.L_x_54517:
        /* <DEDUP_REMOVED lines=12> */
.L_x_54531:
[----:B------:R-:W2:Y:S02]  /*23c0*/  LDG.E.64 R4, desc[UR36][R4.64] ;  /* 0x0000002404047981 */ /* 0x000ea4000c1e1b00 */
[----:B--2---:R3:W4:Y:S01]  /*23d0*/  F2I.F64.TRUNC R18, R4 ;  /* 0x0000000400127311 */ /* 0x004722000030d100 */
[----:B------:R-:W-:Y:S05]  /*23e0*/  BRA `(.L_x_54522) ;  /* 0x00000008006c7947 */ /* 0x000fea0003800000 */
.L_x_54530:
        /* <DEDUP_REMOVED lines=28> */
.L_x_54533:
        /* <DEDUP_REMOVED lines=15> */
.L_x_54532:
[----:B------:R-:W2:Y:S02]  /*26a0*/  LDG.E.U16 R0, desc[UR36][R4.64] ;  /* 0x0000002404007981 */ /* 0x000ea4000c1e1500 */
[----:B--2---:R-:W-:-:S06]  /*26b0*/  IMAD.U32 R0, R0, 0x10000, RZ ;  /* 0x0001000000007824 */ /* 0x004fcc00078e00ff */
[----:B------:R-:W0:Y:S02]  /*26c0*/  F2I.FTZ.TRUNC.NTZ R0, R0 ;  /* 0x0000000000007305 */ /* 0x000e24000021f100 */
[----:B0-----:R-:W-:Y:S01]  /*26d0*/  PRMT R18, R0, 0x7610, R18 ;  /* 0x0000761000127816 */ /* 0x001fe20000000012 */
[----:B------:R-:W-:Y:S06]  /*26e0*/  BRA `(.L_x_54522) ;  /* 0x0000000400ac7947 */ /* 0x000fec0003800000 */
.L_x_54529:
        /* <DEDUP_REMOVED lines=10> */
.L_x_54536:
        /* <DEDUP_REMOVED lines=21> */
.L_x_54540:
[----:B------:R-:W-:Y:S05]  /*28e0*/  BSYNC B1 ;  /* 0x0000000000017941 */ /* 0x000fea0003800000 */
.L_x_54539:
[----:B------:R-:W-:Y:S01]  /*28f0*/  LEA R5, R0, 0x3b800000, 0x17 ;  /* 0x3b80000000057811 */ /* 0x000fe200078eb8ff */
[----:B------:R-:W-:-:S05]  /*2900*/  IMAD.SHL.U32 R0, R3, 0x100000, RZ ;  /* 0x0010000003007824 */ /* 0x000fca00078e00ff */
[----:B------:R-:W-:-:S07]  /*2910*/  LOP3.LUT R0, R5, R0, R6, 0xfe, !PT ;  /* 0x0000000005007212 */ /* 0x000fce00078efe06 */
.L_x_54538:
[----:B------:R-:W-:Y:S05]  /*2920*/  BSYNC B0 ;  /* 0x0000000000007941 */ /* 0x000fea0003800000 */
.L_x_54537:
[----:B------:R-:W0:Y:S02]  /*2930*/  F2I.FTZ.TRUNC.NTZ R0, R0 ;  /* 0x0000000000007305 */ /* 0x000e24000021f100 */
[----:B0-----:R-:W-:Y:S01]  /*2940*/  PRMT R18, R0, 0x7610, R18 ;  /* 0x0000761000127816 */ /* 0x001fe20000000012 */
[----:B------:R-:W-:Y:S06]  /*2950*/  BRA `(.L_x_54522) ;  /* 0x0000000400107947 */ /* 0x000fec0003800000 */
.L_x_54535:
        /* <DEDUP_REMOVED lines=21> */
.L_x_54544:
[----:B------:R-:W-:Y:S05]  /*2ab0*/  BSYNC B1 ;  /* 0x0000000000017941 */ /* 0x000fea0003800000 */
.L_x_54543:
[----:B------:R-:W-:Y:S01]  /*2ac0*/  LEA R5, R0, 0x37800000, 0x17 ;  /* 0x3780000000057811 */ /* 0x000fe200078eb8ff */
[----:B------:R-:W-:-:S05]  /*2ad0*/  IMAD.SHL.U32 R0, R3, 0x200000, RZ ;  /* 0x0020000003007824 */ /* 0x000fca00078e00ff */
[----:B------:R-:W-:-:S07]  /*2ae0*/  LOP3.LUT R0, R5, R0, R6, 0xfe, !PT ;  /* 0x0000000005007212 */ /* 0x000fce00078efe06 */
.L_x_54542:
[----:B------:R-:W-:Y:S05]  /*2af0*/  BSYNC B0 ;  /* 0x0000000000007941 */ /* 0x000fea0003800000 */
.L_x_54541:
[----:B------:R-:W0:Y:S02]  /*2b00*/  F2I.FTZ.TRUNC.NTZ R0, R0 ;  /* 0x0000000000007305 */ /* 0x000e24000021f100 */
[----:B0-----:R-:W-:Y:S01]  /*2b10*/  PRMT R18, R0, 0x7610, R18 ;  /* 0x0000761000127816 */ /* 0x001fe20000000012 */
[----:B------:R-:W-:Y:S06]  /*2b20*/  BRA `(.L_x_54522) ;  /* 0x00000000009c7947 */ /* 0x000fec0003800000 */
.L_x_54534:
        /* <DEDUP_REMOVED lines=14> */
.L_x_54548:
[----:B------:R-:W-:Y:S05]  /*2c10*/  BSYNC B0 ;  /* 0x0000000000007941 */ /* 0x000fea0003800000 */
.L_x_54547:
[----:B------:R-:W0:Y:S02]  /*2c20*/  F2I.FTZ.TRUNC.NTZ R0, R0 ;  /* 0x0000000000007305 */ /* 0x000e24000021f100 */
[----:B0-----:R-:W-:Y:S01]  /*2c30*/  PRMT R18, R0, 0x7610, R18 ;  /* 0x0000761000127816 */ /* 0x001fe20000000012 */
[----:B------:R-:W-:Y:S06]  /*2c40*/  BRA `(.L_x_54522) ;  /* 0x0000000000547947 */ /* 0x000fec0003800000 */
.L_x_54521:
        /* <DEDUP_REMOVED lines=16> */
.L_x_54549:
[----:B------:R-:W-:Y:S01]  /*2d50*/  PRMT R18, RZ, 0x7610, R18 ;  /* 0x00007610ff127816 */ /* 0x000fe20000000012 */
[----:B------:R-:W-:Y:S06]  /*2d60*/  BRA `(.L_x_54522) ;  /* 0x00000000000c7947 */ /* 0x000fec0003800000 */
.L_x_54546:
[----:B------:R2:W5:Y:S01]  /*2d70*/  LDG.E.U8 R18, desc[UR36][R4.64] ;  /* 0x0000002404127981 */ /* 0x000562000c1e1100 */
[----:B------:R-:W-:Y:S05]  /*2d80*/  BRA `(.L_x_54522) ;  /* 0x0000000000047947 */ /* 0x000fea0003800000 */
.L_x_54545:
[----:B------:R1:W5:Y:S02]  /*2d90*/  LDG.E.U8 R18, desc[UR36][R4.64] ;  /* 0x0000002404127981 */ /* 0x000364000c1e1100 */
.L_x_54522:
[----:B------:R-:W-:-:S07]  /*2da0*/  VIADD R17, R17, 0x80 ;  /* 0x0000008011117836 */ /* 0x000fce0000000000 */
.L_x_54516:
[----:B------:R-:W-:Y:S05]  /*2db0*/  BSYNC B6 ;  /* 0x0000000000067941 */ /* 0x000fea0003800000 */
.L_x_54515:
        /* <DEDUP_REMOVED lines=23> */
.L_x_54555:
[----:B------:R0:W5:Y:S01]  /*2f30*/  LDG.E.U8 R19, desc[UR36][R4.64] ;  /* 0x0000002404137981 */ /* 0x000162000c1e1100 */
[----:B------:R-:W-:Y:S05]  /*2f40*/  BRA `(.L_x_54551) ;  /* 0x0000000c00507947 */ /* 0x000fea0003800000 */
.L_x_54554:
        /* <DEDUP_REMOVED lines=8> */
.L_x_54558:
[----:B------:R0:W5:Y:S01]  /*2fd0*/  LDG.E.U8 R19, desc[UR36][R4.64] ;  /* 0x0000002404137981 */ /* 0x000162000c1e1100 */
[----:B------:R-:W-:Y:S05]  /*2fe0*/  BRA `(.L_x_54551) ;  /* 0x0000000c00287947 */ /* 0x000fea0003800000 */
.L_x_54557:
[----:B------:R0:W5:Y:S01]  /*2ff0*/  LDG.E.U16 R19, desc[UR36][R4.64] ;  /* 0x0000002404137981 */ /* 0x000162000c1e1500 */
[----:B------:R-:W-:Y:S05]  /*3000*/  BRA `(.L_x_54551) ;  /* 0x0000000c00207947 */ /* 0x000fea0003800000 */
.L_x_54553:
        /* <DEDUP_REMOVED lines=9> */
.L_x_54560:
[----:B------:R-:W2:Y:S02]  /*30a0*/  LDG.E.U16 R0, desc[UR36][R4.64] ;  /* 0x0000002404007981 */ /* 0x000ea4000c1e1500 */
[----:B--2---:R-:W-:-:S06]  /*30b0*/  HADD2.F32 R0, -RZ, R0.H0_H0 ;  /* 0x20000000ff007230 */ /* 0x004fcc0000004100 */
[----:B------:R-:W0:Y:S02]  /*30c0*/  F2I.FTZ.TRUNC.NTZ R0, R0 ;  /* 0x0000000000007305 */ /* 0x000e24000021f100 */
[----:B0-----:R-:W-:Y:S01]  /*30d0*/  PRMT R19, R0, 0x7610, R19 ;  /* 0x0000761000137816 */ /* 0x001fe20000000013 */
[----:B------:R-:W-:Y:S06]  /*30e0*/  BRA `(.L_x_54551) ;  /* 0x0000000800e87947 */ /* 0x000fec0003800000 */
.L_x_54559:
        /* <DEDUP_REMOVED lines=9> */
.L_x_54562:
[----:B------:R-:W2:Y:S02]  /*3180*/  LDG.E.U16 R4, desc[UR36][R4.64] ;  /* 0x0000002404047981 */ /* 0x000ea4000c1e1500 */
[----:B--2---:R-:W-:-:S06]  /*3190*/  HADD2.F32 R0, -RZ, R4.H0_H0 ;  /* 0x20000004ff007230 */ /* 0x004fcc0000004100 */
[----:B------:R-:W0:Y:S02]  /*31a0*/  F2I.FTZ.TRUNC.NTZ R0, R0 ;  /* 0x0000000000007305 */ /* 0x000e24000021f100 */
[----:B0-----:R-:W-:Y:S01]  /*31b0*/  PRMT R19, R0, 0x7610, R19 ;  /* 0x0000761000137816 */ /* 0x001fe20000000013 */
[----:B------:R-:W-:Y:S06]  /*31c0*/  BRA `(.L_x_54551) ;  /* 0x0000000800b07947 */ /* 0x000fec0003800000 */
.L_x_54561:
[----:B------:R-:W2:Y:S02]  /*31d0*/  LDG.E.64 R4, desc[UR36][R4.64] ;  /* 0x0000002404047981 */ /* 0x000ea4000c1e1b00 */
[----:B--2---:R0:W1:Y:S01]  /*31e0*/  F2I.F64.TRUNC R19, R4 ;  /* 0x0000000400137311 */ /* 0x004062000030d100 */
[----:B------:R-:W-:Y:S05]  /*31f0*/  BRA `(.L_x_54551) ;  /* 0x0000000800a47947 */ /* 0x000fea0003800000 */
.L_x_54552:
        /* <DEDUP_REMOVED lines=12> */
.L_x_54565:
[----:B------:R-:W2:Y:S02]  /*32c0*/  LDG.E.64 R4, desc[UR36][R4.64] ;  /* 0x0000002404047981 */ /* 0x000ea4000c1e1b00 */
[----:B--2---:R0:W1:Y:S01]  /*32d0*/  F2I.F64.TRUNC R19, R4 ;  /* 0x0000000400137311 */ /* 0x004062000030d100 */
[----:B------:R-:W-:Y:S05]  /*32e0*/  BRA `(.L_x_54551) ;  /* 0x0000000800687947 */ /* 0x000fea0003800000 */
.L_x_54564:
        /* <DEDUP_REMOVED lines=28> */
.L_x_54567:
        /* <DEDUP_REMOVED lines=15> */
.L_x_54566:
[----:B------:R-:W2:Y:S02]  /*35a0*/  LDG.E.U16 R0, desc[UR36][R4.64] ;  /* 0x0000002404007981 */ /* 0x000ea4000c1e1500 */
[----:B--2---:R-:W-:-:S06]  /*35b0*/  IMAD.U32 R0, R0, 0x10000, RZ ;  /* 0x0001000000007824 */ /* 0x004fcc00078e00ff */
[----:B------:R-:W0:Y:S02]  /*35c0*/  F2I.FTZ.TRUNC.NTZ R0, R0 ;  /* 0x0000000000007305 */ /* 0x000e24000021f100 */
[----:B0-----:R-:W-:Y:S01]  /*35d0*/  PRMT R19, R0, 0x7610, R19 ;  /* 0x0000761000137816 */ /* 0x001fe20000000013 */
[----:B------:R-:W-:Y:S06]  /*35e0*/  BRA `(.L_x_54551) ;  /* 0x0000000400a87947 */ /* 0x000fec0003800000 */
.L_x_54563:
        /* <DEDUP_REMOVED lines=10> */
.L_x_54570:
        /* <DEDUP_REMOVED lines=21> */
.L_x_54574:
[----:B------:R-:W-:Y:S05]  /*37e0*/  BSYNC B1 ;  /* 0x0000000000017941 */ /* 0x000fea0003800000 */
.L_x_54573:
[----:B------:R-:W-:Y:S01]  /*37f0*/  LEA R5, R0, 0x3b800000, 0x17 ;  /* 0x3b80000000057811 */ /* 0x000fe200078eb8ff */
[----:B------:R-:W-:-:S05]  /*3800*/  IMAD.SHL.U32 R0, R3, 0x100000, RZ ;  /* 0x0010000003007824 */ /* 0x000fca00078e00ff */
[----:B------:R-:W-:-:S07]  /*3810*/  LOP3.LUT R0, R5, R0, R6, 0xfe, !PT ;  /* 0x0000000005007212 */ /* 0x000fce00078efe06 */
.L_x_54572:
[----:B------:R-:W-:Y:S05]  /*3820*/  BSYNC B0 ;  /* 0x0000000000007941 */ /* 0x000fea0003800000 */
.L_x_54571:
[----:B------:R-:W0:Y:S02]  /*3830*/  F2I.FTZ.TRUNC.NTZ R0, R0 ;  /* 0x0000000000007305 */ /* 0x000e24000021f100 */
[----:B0-----:R-:W-:Y:S01]  /*3840*/  PRMT R19, R0, 0x7610, R19 ;  /* 0x0000761000137816 */ /* 0x001fe20000000013 */
[----:B------:R-:W-:Y:S06]  /*3850*/  BRA `(.L_x_54551) ;  /* 0x00000004000c7947 */ /* 0x000fec0003800000 */
.L_x_54569:
        /* <DEDUP_REMOVED lines=21> */
.L_x_54578:
[----:B------:R-:W-:Y:S05]  /*39b0*/  BSYNC B1 ;  /* 0x0000000000017941 */ /* 0x000fea0003800000 */
.L_x_54577:
[----:B------:R-:W-:Y:S01]  /*39c0*/  LEA R5, R0, 0x37800000, 0x17 ;  /* 0x3780000000057811 */ /* 0x000fe200078eb8ff */
[----:B------:R-:W-:-:S05]  /*39d0*/  IMAD.SHL.U32 R0, R3, 0x200000, RZ ;  /* 0x0020000003007824 */ /* 0x000fca00078e00ff */
[----:B------:R-:W-:-:S07]  /*39e0*/  LOP3.LUT R0, R5, R0, R6, 0xfe, !PT ;  /* 0x0000000005007212 */ /* 0x000fce00078efe06 */
.L_x_54576:
[----:B------:R-:W-:Y:S05]  /*39f0*/  BSYNC B0 ;  /* 0x0000000000007941 */ /* 0x000fea0003800000 */
.L_x_54575:
[----:B------:R-:W0:Y:S02]  /*3a00*/  F2I.FTZ.TRUNC.NTZ R0, R0 ;  /* 0x0000000000007305 */ /* 0x000e24000021f100 */
[----:B0-----:R-:W-:Y:S01]  /*3a10*/  PRMT R19, R0, 0x7610, R19 ;  /* 0x0000761000137816 */ /* 0x001fe20000000013 */
[----:B------:R-:W-:Y:S06]  /*3a20*/  BRA `(.L_x_54551) ;  /* 0x0000000000987947 */ /* 0x000fec0003800000 */
.L_x_54568:
        /* <DEDUP_REMOVED lines=14> */
.L_x_54582:
[----:B------:R-:W-:Y:S05]  /*3b10*/  BSYNC B0 ;  /* 0x0000000000007941 */ /* 0x000fea0003800000 */
.L_x_54581:
[----:B------:R-:W0:Y:S02]  /*3b20*/  F2I.FTZ.TRUNC.NTZ R0, R0 ;  /* 0x0000000000007305 */ /* 0x000e24000021f100 */
[----:B0-----:R-:W-:Y:S01]  /*3b30*/  PRMT R19, R0, 0x7610, R19 ;  /* 0x0000761000137816 */ /* 0x001fe20000000013 */
[----:B------:R-:W-:Y:S06]  /*3b40*/  BRA `(.L_x_54551) ;  /* 0x0000000000507947 */ /* 0x000fec0003800000 */
.L_x_54556:
        /* <DEDUP_REMOVED lines=16> */
.L_x_54583:
[----:B------:R-:W-:Y:S05]  /*3c50*/  BRA `(.L_x_54551) ;  /* 0x00000000000c7947 */ /* 0x000fea0003800000 */
.L_x_54580:
[----:B------:R0:W5:Y:S01]  /*3c60*/  LDG.E.U8 R19, desc[UR36][R4.64] ;  /* 0x0000002404137981 */ /* 0x000162000c1e1100 */
[----:B------:R-:W-:Y:S05]  /*3c70*/  BRA `(.L_x_54551) ;  /* 0x0000000000047947 */ /* 0x000fea0003800000 */
.L_x_54579:
[----:B------:R0:W5:Y:S02]  /*3c80*/  LDG.E.U8 R19, desc[UR36][R4.64] ;  /* 0x0000002404137981 */ /* 0x000164000c1e1100 */
.L_x_54551:
[----:B------:R-:W-:Y:S05]  /*3c90*/  BSYNC B6 ;  /* 0x0000000000067941 */ /* 0x000fea0003800000 */
.L_x_54550:
        /* <DEDUP_REMOVED lines=42> */
.L_x_54585:
[----:B------:R-:W-:Y:S05]  /*3f40*/  BSYNC B0 ;  /* 0x0000000000007941 */ /* 0x000fea0003800000 */
.L_x_54584:
        /* <DEDUP_REMOVED lines=32> */
.L_x_54587:
[----:B------:R-:W-:Y:S05]  /*4150*/  BSYNC B0 ;  /* 0x0000000000007941 */ /* 0x000fea0003800000 */
.L_x_54586:
        /* <DEDUP_REMOVED lines=32> */
.L_x_54589:
[----:B------:R-:W-:Y:S05]  /*4360*/  BSYNC B0 ;  /* 0x0000000000007941 */ /* 0x000fea0003800000 */
.L_x_54588:
        /* <DEDUP_REMOVED lines=32> */
.L_x_54591:
[----:B------:R-:W-:Y:S05]  /*4570*/  BSYNC B0 ;  /* 0x0000000000007941 */ /* 0x000fea0003800000 */
.L_x_54590:
        /* <DEDUP_REMOVED lines=22> */
.L_x_54597:
[----:B------:R4:W-:Y:S01]  /*46e0*/  STG.E.U8 desc[UR36][R8.64], R3 ;  /* 0x0000000308007986 */ /* 0x0009e2000c101124 */
[----:B------:R-:W-:Y:S01]  /*46f0*/  IMAD.MOV.U32 R25, RZ, RZ, R23 ;  /* 0x000000ffff197224 */ /* 0x000fe200078e0017 */
[----:B------:R-:W-:Y:S06]  /*4700*/  BRA `(.L_x_54593) ;  /* 0x0000000c00ec7947 */ /* 0x000fec0003800000 */
.L_x_54596:
        /* <DEDUP_REMOVED lines=13> */
.L_x_54600:
[----:B------:R-:W-:Y:S01]  /*47e0*/  LOP3.LUT R3, R3, 0xffff, RZ, 0xc0, !PT ;  /* 0x0000ffff03037812 */ /* 0x000fe200078ec0ff */
[----:B------:R-:W-:-:S03]  /*47f0*/  IMAD.MOV.U32 R25, RZ, RZ, R23 ;  /* 0x000000ffff197224 */ /* 0x000fc600078e0017 */
[----:B------:R-:W-:-:S05]  /*4800*/  PRMT R3, R3, 0x8880, RZ ;  /* 0x0000888003037816 */ /* 0x000fca00000000ff */
[----:B------:R2:W-:Y:S01]  /*4810*/  STG.E desc[UR36][R8.64], R3 ;  /* 0x0000000308007986 */ /* 0x0005e2000c101924 */
[----:B------:R-:W-:Y:S05]  /*4820*/  BRA `(.L_x_54593) ;  /* 0x0000000c00a47947 */ /* 0x000fea0003800000 */
.L_x_54599:
[----:B------:R-:W-:Y:S01]  /*4830*/  PRMT R3, R3, 0x8880, RZ ;  /* 0x0000888003037816 */ /* 0x000fe200000000ff */
[----:B------:R-:W-:-:S03]  /*4840*/  IMAD.MOV.U32 R25, RZ, RZ, R23 ;  /* 0x000000ffff197224 */ /* 0x000fc600078e0017 */
[----:B------:R-:W-:-:S05]  /*4850*/  PRMT R3, R3, 0x7710, RZ ;  /* 0x0000771003037816 */ /* 0x000fca00000000ff */
[----:B------:R0:W-:Y:S01]  /*4860*/  STG.E.U16 desc[UR36][R8.64], R3 ;  /* 0x0000000308007986 */ /* 0x0001e2000c101524 */
[----:B------:R-:W-:Y:S05]  /*4870*/  BRA `(.L_x_54593) ;  /* 0x0000000c00907947 */ /* 0x000fea0003800000 */
.L_x_54595:
        /* <DEDUP_REMOVED lines=10> */
.L_x_54602:
[----:B------:R-:W0:Y:S01]  /*4920*/  I2F.S8 R0, R3 ;  /* 0x0000000300007306 */ /* 0x000e220000001400 */
[----:B------:R-:W-:Y:S01]  /*4930*/  IMAD.MOV.U32 R25, RZ, RZ, R23 ;  /* 0x000000ffff197224 */ /* 0x000fe200078e0017 */
[----:B0-----:R-:W-:-:S05]  /*4940*/  F2FP.F16.F32.PACK_AB R0, RZ, R0 ;  /* 0x00000000ff00723e */ /* 0x001fca00000000ff */
[----:B------:R0:W-:Y:S01]  /*4950*/  STG.E.U16 desc[UR36][R8.64], R0 ;  /* 0x0000000008007986 */ /* 0x0001e2000c101524 */
[----:B------:R-:W-:Y:S05]  /*4960*/  BRA `(.L_x_54593) ;  /* 0x0000000c00547947 */ /* 0x000fea0003800000 */
.L_x_54601:
        /* <DEDUP_REMOVED lines=11> */
.L_x_54604:
[----:B------:R-:W0:Y:S01]  /*4a20*/  I2F.S8 R3, R3 ;  /* 0x0000000300037306 */ /* 0x000e220000001400 */
[----:B------:R-:W-:Y:S01]  /*4a30*/  IMAD.MOV.U32 R25, RZ, RZ, R23 ;  /* 0x000000ffff197224 */ /* 0x000fe200078e0017 */
[----:B0-----:R-:W-:-:S04]  /*4a40*/  F2FP.F16.F32.PACK_AB R3, RZ, R3 ;  /* 0x00000003ff03723e */ /* 0x001fc800000000ff */
[----:B------:R-:W-:-:S05]  /*4a50*/  PRMT R3, R3, 0x5410, RZ ;  /* 0x0000541003037816 */ /* 0x000fca00000000ff */
[----:B------:R0:W-:Y:S01]  /*4a60*/  STG.E desc[UR36][R8.64], R3 ;  /* 0x0000000308007986 */ /* 0x0001e2000c101924 */
[----:B------:R-:W-:Y:S05]  /*4a70*/  BRA `(.L_x_54593) ;  /* 0x0000000c00107947 */ /* 0x000fea0003800000 */
.L_x_54603:
[----:B------:R-:W-:Y:S01]  /*4a80*/  PRMT R4, R3, 0x8880, RZ ;  /* 0x0000888003047816 */ /* 0x000fe200000000ff */
[----:B------:R-:W-:-:S03]  /*4a90*/  IMAD.MOV.U32 R25, RZ, RZ, R23 ;  /* 0x000000ffff197224 */ /* 0x000fc600078e0017 */
[----:B------:R-:W-:-:S06]  /*4aa0*/  PRMT R4, R4, 0x7710, RZ ;  /* 0x0000771004047816 */ /* 0x000fcc00000000ff */
[----:B------:R-:W0:Y:S02]  /*4ab0*/  I2F.F64.S16 R4, R4 ;  /* 0x0000000400047312 */ /* 0x000e240000101c00 */
[----:B0-----:R0:W-:Y:S01]  /*4ac0*/  STG.E.64 desc[UR36][R8.64], R4 ;  /* 0x0000000408007986 */ /* 0x0011e2000c101b24 */
[----:B------:R-:W-:Y:S05]  /*4ad0*/  BRA `(.L_x_54593) ;  /* 0x0000000800f87947 */ /* 0x000fea0003800000 */
.L_x_54594:
        /* <DEDUP_REMOVED lines=13> */
.L_x_54607:
[----:B------:R-:W-:Y:S02]  /*4bb0*/  PRMT R4, R3, 0x8880, RZ ;  /* 0x0000888003047816 */ /* 0x000fe400000000ff */
[----:B------:R-:W-:Y:S01]  /*4bc0*/  CS2R R6, SRZ ;  /* 0x0000000000067805 */ /* 0x000fe2000001ff00 */
[----:B------:R-:W-:Y:S01]  /*4bd0*/  IMAD.MOV.U32 R25, RZ, RZ, R23 ;  /* 0x000000ffff197224 */ /* 0x000fe200078e0017 */
[----:B------:R-:W-:-:S06]  /*4be0*/  PRMT R4, R4, 0x7710, RZ ;  /* 0x0000771004047816 */ /* 0x000fcc00000000ff */
[----:B------:R-:W0:Y:S02]  /*4bf0*/  I2F.F64.S16 R4, R4 ;  /* 0x0000000400047312 */ /* 0x000e240000101c00 */
[----:B0-----:R0:W-:Y:S01]  /*4c00*/  STG.E.128 desc[UR36][R8.64], R4 ;  /* 0x0000000408007986 */ /* 0x0011e2000c101d24 */
[----:B------:R-:W-:Y:S05]  /*4c10*/  BRA `(.L_x_54593) ;  /* 0x0000000800a87947 */ /* 0x000fea0003800000 */
.L_x_54606:
        /* <DEDUP_REMOVED lines=21> */
.L_x_54611:
[----:B------:R-:W-:Y:S05]  /*4d70*/  BSYNC B0 ;  /* 0x0000000000007941 */ /* 0x000fea0003800000 */
.L_x_54610:
[----:B------:R-:W-:Y:S01]  /*4d80*/  LOP3.LUT R5, R0, R5, RZ, 0xfc, !PT ;  /* 0x0000000500057212 */ /* 0x000fe200078efcff */
[----:B------:R-:W-:-:S04]  /*4d90*/  IMAD.MOV.U32 R25, RZ, RZ, R23 ;  /* 0x000000ffff197224 */ /* 0x000fc800078e0017 */
[----:B------:R0:W-:Y:S01]  /*4da0*/  STG.E.U8 desc[UR36][R8.64], R5 ;  /* 0x0000000508007986 */ /* 0x0001e2000c101124 */
[----:B------:R-:W-:Y:S05]  /*4db0*/  BRA `(.L_x_54593) ;  /* 0x0000000800407947 */ /* 0x000fea0003800000 */
.L_x_54609:
        /* <DEDUP_REMOVED lines=13> */
.L_x_54613:
[----:B------:R-:W-:Y:S01]  /*4e90*/  IMAD.MOV.U32 R0, RZ, RZ, 0x7f ;  /* 0x0000007fff007424 */ /* 0x000fe200078e00ff */
[----:B------:R-:W-:-:S04]  /*4ea0*/  ISETP.GT.U32.AND P0, PT, R4, 0x7f800000, PT ;  /* 0x7f8000000400780c */ /* 0x000fc80003f04070 */
[----:B------:R-:W-:-:S09]  /*4eb0*/  SEL R0, R0, 0x7c, P0 ;  /* 0x0000007c00007807 */ /* 0x000fd20000000000 */
.L_x_54614:
[----:B------:R-:W-:Y:S05]  /*4ec0*/  BSYNC B0 ;  /* 0x0000000000007941 */ /* 0x000fea0003800000 */
.L_x_54612:
[----:B------:R-:W-:Y:S01]  /*4ed0*/  LOP3.LUT R3, R5, 0x80000000, RZ, 0xc0, !PT ;  /* 0x8000000005037812 */ /* 0x000fe200078ec0ff */
[----:B------:R-:W-:-:S03]  /*4ee0*/  IMAD.MOV.U32 R25, RZ, RZ, R23 ;  /* 0x000000ffff197224 */ /* 0x000fc600078e0017 */
[----:B------:R-:W-:-:S04]  /*4ef0*/  SHF.R.U32.HI R3, RZ, 0x18, R3 ;  /* 0x00000018ff037819 */ /* 0x000fc80000011603 */
[----:B------:R-:W-:-:S05]  /*4f00*/  LOP3.LUT R3, R0, R3, RZ, 0xfc, !PT ;  /* 0x0000000300037212 */ /* 0x000fca00078efcff */
[----:B------:R0:W-:Y:S01]  /*4f10*/  STG.E.U8 desc[UR36][R8.64], R3 ;  /* 0x0000000308007986 */ /* 0x0001e2000c101124 */
[----:B------:R-:W-:Y:S05]  /*4f20*/  BRA `(.L_x_54593) ;  /* 0x0000000400e47947 */ /* 0x000fea0003800000 */
.L_x_54608:
[----:B------:R-:W0:Y:S01]  /*4f30*/  I2F.S8 R0, R3 ;  /* 0x0000000300007306 */ /* 0x000e220000001400 */
[----:B------:R-:W-:Y:S01]  /*4f40*/  IMAD.MOV.U32 R25, RZ, RZ, R23 ;  /* 0x000000ffff197224 */ /* 0x000fe200078e0017 */
[----:B0-----:R-:W-:-:S05]  /*4f50*/  F2FP.BF16.F32.PACK_AB R0, RZ, R0 ;  /* 0x00000000ff00723e */ /* 0x001fca00000010ff */
[----:B------:R0:W-:Y:S01]  /*4f60*/  STG.E.U16 desc[UR36][R8.64], R0 ;  /* 0x0000000008007986 */ /* 0x0001e2000c101524 */
[----:B------:R-:W-:Y:S05]  /*4f70*/  BRA `(.L_x_54593) ;  /* 0x0000000400d07947 */ /* 0x000fea0003800000 */
.L_x_54605:
        /* <DEDUP_REMOVED lines=13> */
.L_x_54617:
        /* <DEDUP_REMOVED lines=17> */
.L_x_54620:
[----:B------:R-:W-:-:S04]  /*5160*/  LOP3.LUT R3, R3, 0x80000000, RZ, 0xc0, !PT ;  /* 0x8000000003037812 */ /* 0x000fc800078ec0ff */
[----:B------:R-:W-:-:S04]  /*5170*/  SHF.R.U32.HI R3, RZ, 0x18, R3 ;  /* 0x00000018ff037819 */ /* 0x000fc80000011603 */
[----:B------:R-:W-:-:S04]  /*5180*/  LOP3.LUT R0, R0, R3, RZ, 0xfc, !PT ;  /* 0x0000000300007212 */ /* 0x000fc800078efcff */
[----:B------:R-:W-:-:S07]  /*5190*/  PRMT R4, R0, 0x7610, R4 ;  /* 0x0000761000047816 */ /* 0x000fce0000000004 */
.L_x_54619:
[----:B------:R-:W-:Y:S05]  /*51a0*/  BSYNC B0 ;  /* 0x0000000000007941 */ /* 0x000fea0003800000 */
.L_x_54618:
[----:B------:R0:W-:Y:S01]  /*51b0*/  STG.E.U8 desc[UR36][R8.64], R4 ;  /* 0x0000000408007986 */ /* 0x0001e2000c101124 */
[----:B------:R-:W-:Y:S01]  /*51c0*/  IMAD.MOV.U32 R25, RZ, RZ, R23 ;  /* 0x000000ffff197224 */ /* 0x000fe200078e0017 */
[----:B------:R-:W-:Y:S06]  /*51d0*/  BRA `(.L_x_54593) ;  /* 0x0000000400387947 */ /* 0x000fec0003800000 */
.L_x_54616:
        /* <DEDUP_REMOVED lines=17> */
.L_x_54623:
[----:B------:R-:W-:-:S04]  /*52f0*/  LOP3.LUT R3, R3, 0x80000000, RZ, 0xc0, !PT ;  /* 0x8000000003037812 */ /* 0x000fc800078ec0ff */
[----:B------:R-:W-:-:S04]  /*5300*/  SHF.R.U32.HI R3, RZ, 0x18, R3 ;  /* 0x00000018ff037819 */ /* 0x000fc80000011603 */
[----:B------:R-:W-:-:S04]  /*5310*/  LOP3.LUT R0, R0, R3, RZ, 0xfc, !PT ;  /* 0x0000000300007212 */ /* 0x000fc800078efcff */
[----:B------:R-:W-:-:S07]  /*5320*/  PRMT R4, R0, 0x7610, R4 ;  /* 0x0000761000047816 */ /* 0x000fce0000000004 */
.L_x_54622:
[----:B------:R-:W-:Y:S05]  /*5330*/  BSYNC B0 ;  /* 0x0000000000007941 */ /* 0x000fea0003800000 */
.L_x_54621:
[----:B------:R0:W-:Y:S01]  /*5340*/  STG.E.U8 desc[UR36][R8.64], R4 ;  /* 0x0000000408007986 */ /* 0x0001e2000c101124 */
[----:B------:R-:W-:Y:S01]  /*5350*/  IMAD.MOV.U32 R25, RZ, RZ, R23 ;  /* 0x000000ffff197224 */ /* 0x000fe200078e0017 */
[----:B------:R-:W-:Y:S06]  /*5360*/  BRA `(.L_x_54593) ;  /* 0x0000000000d47947 */ /* 0x000fec0003800000 */
.L_x_54615:
        /* <DEDUP_REMOVED lines=24> */
.L_x_54598:
        /* <DEDUP_REMOVED lines=16> */
.L_x_54626:
[----:B------:R-:W-:Y:S01]  /*55f0*/  IMAD.MOV.U32 R25, RZ, RZ, R23 ;  /* 0x000000ffff197224 */ /* 0x000fe200078e0017 */
[----:B------:R-:W-:Y:S06]  /*5600*/  BRA `(.L_x_54593) ;  /* 0x00000000002c7947 */ /* 0x000fec0003800000 */
.L_x_54625:
[----:B------:R-:W-:Y:S01]  /*5610*/  LOP3.LUT R3, R3, 0xffff, RZ, 0xc0, !PT ;  /* 0x0000ffff03037812 */ /* 0x000fe200078ec0ff */
[----:B------:R-:W-:-:S03]  /*5620*/  IMAD.MOV.U32 R25, RZ, RZ, R23 ;  /* 0x000000ffff197224 */ /* 0x000fc600078e0017 */
[----:B------:R-:W-:-:S05]  /*5630*/  PRMT R3, R3, 0x8880, RZ ;  /* 0x0000888003037816 */ /* 0x000fca00000000ff */
[----:B------:R-:W-:-:S05]  /*5640*/  IMAD.MOV.U32 R4, RZ, RZ, R3 ;  /* 0x000000ffff047224 */ /* 0x000fca00078e0003 */
[----:B------:R-:W-:-:S05]  /*5650*/  SHF.R.S32.HI R5, RZ, 0x1f, R4 ;  /* 0x0000001fff057819 */ /* 0x000fca0000011404 */
[----:B------:R0:W-:Y:S01]  /*5660*/  STG.E.64 desc[UR36][R8.64], R4 ;  /* 0x0000000408007986 */ /* 0x0001e2000c101b24 */
[----:B------:R-:W-:Y:S05]  /*5670*/  BRA `(.L_x_54593) ;  /* 0x0000000000107947 */ /* 0x000fea0003800000 */
.L_x_54624:
[----:B------:R-:W-:Y:S01]  /*5680*/  LOP3.LUT R3, R3, 0xffff, RZ, 0xc0, !PT ;  /* 0x0000ffff03037812 */ /* 0x000fe200078ec0ff */
[----:B------:R-:W-:-:S03]  /*5690*/  IMAD.MOV.U32 R25, RZ, RZ, R23 ;  /* 0x000000ffff197224 */ /* 0x000fc600078e0017 */
[----:B------:R-:W-:-:S05]  /*56a0*/  PRMT R3, R3, 0x8880, RZ ;  /* 0x0000888003037816 */ /* 0x000fca00000000ff */
[----:B------:R0:W-:Y:S02]  /*56b0*/  STG.E desc[UR36][R8.64], R3 ;  /* 0x0000000308007986 */ /* 0x0001e4000c101924 */
.L_x_54593:
[----:B------:R-:W-:Y:S05]  /*56c0*/  BSYNC B6 ;  /* 0x0000000000067941 */ /* 0x000fea0003800000 */
.L_x_54592:
        /* <DEDUP_REMOVED lines=23> */
.L_x_54632:
[----:B------:R4:W-:Y:S01]  /*5840*/  STG.E.U8 desc[UR36][R8.64], R22 ;  /* 0x0000001608007986 */ /* 0x0009e2000c101124 */
[----:B------:R-:W-:Y:S05]  /*5850*/  BRA `(.L_x_54634) ;  /* 0x0000000c00987947 */ /* 0x000fea0003800000 */
.L_x_54631:
        /* <DEDUP_REMOVED lines=12> */
.L_x_54636:
[----:B------:R-:W-:-:S04]  /*5920*/  LOP3.LUT R22, R22, 0xffff, RZ, 0xc0, !PT ;  /* 0x0000ffff16167812 */ /* 0x000fc800078ec0ff */
[----:B------:R-:W-:-:S05]  /*5930*/  PRMT R3, R22, 0x8880, RZ ;  /* 0x0000888016037816 */ /* 0x000fca00000000ff */
[----:B------:R2:W-:Y:S01]  /*5940*/  STG.E desc[UR36][R8.64], R3 ;  /* 0x0000000308007986 */ /* 0x0005e2000c101924 */
[----:B------:R-:W-:Y:S05]  /*5950*/  BRA `(.L_x_54634) ;  /* 0x0000000c00587947 */ /* 0x000fea0003800000 */
.L_x_54635:
[----:B------:R-:W-:-:S04]  /*5960*/  PRMT R3, R22, 0x8880, RZ ;  /* 0x0000888016037816 */ /* 0x000fc800000000ff */
[----:B------:R-:W-:-:S05]  /*5970*/  PRMT R3, R3, 0x7710, RZ ;  /* 0x0000771003037816 */ /* 0x000fca00000000ff */
[----:B------:R0:W-:Y:S01]  /*5980*/  STG.E.U16 desc[UR36][R8.64], R3 ;  /* 0x0000000308007986 */ /* 0x0001e2000c101524 */
[----:B------:R-:W-:Y:S05]  /*5990*/  BRA `(.L_x_54634) ;  /* 0x0000000c00487947 */ /* 0x000fea0003800000 */
.L_x_54630:
        /* <DEDUP_REMOVED lines=9> */
.L_x_54638:
[----:B------:R-:W0:Y:S02]  /*5a30*/  I2F.S8 R0, R22 ;  /* 0x0000001600007306 */ /* 0x000e240000001400 */
[----:B0-----:R-:W-:-:S05]  /*5a40*/  F2FP.F16.F32.PACK_AB R0, RZ, R0 ;  /* 0x00000000ff00723e */ /* 0x001fca00000000ff */
[----:B------:R0:W-:Y:S01]  /*5a50*/  STG.E.U16 desc[UR36][R8.64], R0 ;  /* 0x0000000008007986 */ /* 0x0001e2000c101524 */
[----:B------:R-:W-:Y:S05]  /*5a60*/  BRA `(.L_x_54634) ;  /* 0x0000000c00147947 */ /* 0x000fea0003800000 */
.L_x_54637:
        /* <DEDUP_REMOVED lines=10> */
.L_x_54640:
[----:B------:R-:W0:Y:S02]  /*5b10*/  I2F.S8 R22, R22 ;  /* 0x0000001600167306 */ /* 0x000e240000001400 */
[----:B0-----:R-:W-:-:S04]  /*5b20*/  F2FP.F16.F32.PACK_AB R3, RZ, R22 ;  /* 0x00000016ff03723e */ /* 0x001fc800000000ff */
[----:B------:R-:W-:-:S05]  /*5b30*/  PRMT R3, R3, 0x5410, RZ ;  /* 0x0000541003037816 */ /* 0x000fca00000000ff */
[----:B------:R0:W-:Y:S01]  /*5b40*/  STG.E desc[UR36][R8.64], R3 ;  /* 0x0000000308007986 */ /* 0x0001e2000c101924 */
[----:B------:R-:W-:Y:S05]  /*5b50*/  BRA `(.L_x_54634) ;  /* 0x0000000800d87947 */ /* 0x000fea0003800000 */
.L_x_54639:
[----:B------:R-:W-:-:S04]  /*5b60*/  PRMT R4, R22, 0x8880, RZ ;  /* 0x0000888016047816 */ /* 0x000fc800000000ff */
[----:B------:R-:W-:-:S06]  /*5b70*/  PRMT R4, R4, 0x7710, RZ ;  /* 0x0000771004047816 */ /* 0x000fcc00000000ff */
[----:B------:R-:W0:Y:S02]  /*5b80*/  I2F.F64.S16 R4, R4 ;  /* 0x0000000400047312 */ /* 0x000e240000101c00 */
[----:B0-----:R0:W-:Y:S01]  /*5b90*/  STG.E.64 desc[UR36][R8.64], R4 ;  /* 0x0000000408007986 */ /* 0x0011e2000c101b24 */
[----:B------:R-:W-:Y:S05]  /*5ba0*/  BRA `(.L_x_54634) ;  /* 0x0000000800c47947 */ /* 0x000fea0003800000 */
.L_x_54629:
        /* <DEDUP_REMOVED lines=12> */
.L_x_54643:
[----:B------:R-:W-:Y:S02]  /*5c70*/  PRMT R4, R22, 0x8880, RZ ;  /* 0x0000888016047816 */ /* 0x000fe400000000ff */
[----:B------:R-:W-:Y:S02]  /*5c80*/  CS2R R6, SRZ ;  /* 0x0000000000067805 */ /* 0x000fe4000001ff00 */
[----:B------:R-:W-:-:S06]  /*5c90*/  PRMT R4, R4, 0x7710, RZ ;  /* 0x0000771004047816 */ /* 0x000fcc00000000ff */
[----:B------:R-:W0:Y:S02]  /*5ca0*/  I2F.F64.S16 R4, R4 ;  /* 0x0000000400047312 */ /* 0x000e240000101c00 */
[----:B0-----:R0:W-:Y:S01]  /*5cb0*/  STG.E.128 desc[UR36][R8.64], R4 ;  /* 0x0000000408007986 */ /* 0x0011e2000c101d24 */
[----:B------:R-:W-:Y:S05]  /*5cc0*/  BRA `(.L_x_54634) ;  /* 0x00000008007c7947 */ /* 0x000fea0003800000 */
.L_x_54642:
        /* <DEDUP_REMOVED lines=21> */
.L_x_54647:
[----:B------:R-:W-:Y:S05]  /*5e20*/  BSYNC B0 ;  /* 0x0000000000007941 */ /* 0x000fea0003800000 */
.L_x_54646:
[----:B------:R-:W-:-:S05]  /*5e30*/  LOP3.LUT R5, R0, R5, RZ, 0xfc, !PT ;  /* 0x0000000500057212 */ /* 0x000fca00078efcff */
[----:B------:R0:W-:Y:S01]  /*5e40*/  STG.E.U8 desc[UR36][R8.64], R5 ;  /* 0x0000000508007986 */ /* 0x0001e2000c101124 */
[----:B------:R-:W-:Y:S05]  /*5e50*/  BRA `(.L_x_54634) ;  /* 0x0000000800187947 */ /* 0x000fea0003800000 */
.L_x_54645:
        /* <DEDUP_REMOVED lines=13> */
.L_x_54649:
[----:B------:R-:W-:Y:S01]  /*5f30*/  IMAD.MOV.U32 R0, RZ, RZ, 0x7f ;  /* 0x0000007fff007424 */ /* 0x000fe200078e00ff */
[----:B------:R-:W-:-:S04]  /*5f40*/  ISETP.GT.U32.AND P0, PT, R3, 0x7f800000, PT ;  /* 0x7f8000000300780c */ /* 0x000fc80003f04070 */
[----:B------:R-:W-:-:S09]  /*5f50*/  SEL R0, R0, 0x7c, P0 ;  /* 0x0000007c00007807 */ /* 0x000fd20000000000 */
.L_x_54650:
[----:B------:R-:W-:Y:S05]  /*5f60*/  BSYNC B0 ;  /* 0x0000000000007941 */ /* 0x000fea0003800000 */
.L_x_54648:
[----:B------:R-:W-:-:S04]  /*5f70*/  LOP3.LUT R3, R5, 0x80000000, RZ, 0xc0, !PT ;  /* 0x8000000005037812 */ /* 0x000fc800078ec0ff */
[----:B------:R-:W-:-:S04]  /*5f80*/  SHF.R.U32.HI R3, RZ, 0x18, R3 ;  /* 0x00000018ff037819 */ /* 0x000fc80000011603 */
[----:B------:R-:W-:-:S05]  /*5f90*/  LOP3.LUT R3, R0, R3, RZ, 0xfc, !PT ;  /* 0x0000000300037212 */ /* 0x000fca00078efcff */
[----:B------:R0:W-:Y:S01]  /*5fa0*/  STG.E.U8 desc[UR36][R8.64], R3 ;  /* 0x0000000308007986 */ /* 0x0001e2000c101124 */
[----:B------:R-:W-:Y:S05]  /*5fb0*/  BRA `(.L_x_54634) ;  /* 0x0000000400c07947 */ /* 0x000fea0003800000 */
.L_x_54644:
[----:B------:R-:W0:Y:S02]  /*5fc0*/  I2F.S8 R0, R22 ;  /* 0x0000001600007306 */ /* 0x000e240000001400 */
[----:B0-----:R-:W-:-:S05]  /*5fd0*/  F2FP.BF16.F32.PACK_AB R0, RZ, R0 ;  /* 0x00000000ff00723e */ /* 0x001fca00000010ff */
[----:B------:R0:W-:Y:S01]  /*5fe0*/  STG.E.U16 desc[UR36][R8.64], R0 ;  /* 0x0000000008007986 */ /* 0x0001e2000c101524 */
[----:B------:R-:W-:Y:S05]  /*5ff0*/  BRA `(.L_x_54634) ;  /* 0x0000000400b07947 */ /* 0x000fea0003800000 */
.L_x_54641:
        /* <DEDUP_REMOVED lines=12> */
.L_x_54653:
        /* <DEDUP_REMOVED lines=17> */
.L_x_54656:
[----:B------:R-:W-:-:S04]  /*61d0*/  LOP3.LUT R3, R5, 0x80000000, RZ, 0xc0, !PT ;  /* 0x8000000005037812 */ /* 0x000fc800078ec0ff */
[----:B------:R-:W-:-:S04]  /*61e0*/  SHF.R.U32.HI R3, RZ, 0x18, R3 ;  /* 0x00000018ff037819 */ /* 0x000fc80000011603 */
[----:B------:R-:W-:-:S04]  /*61f0*/  LOP3.LUT R0, R0, R3, RZ, 0xfc, !PT ;  /* 0x0000000300007212 */ /* 0x000fc800078efcff */
[----:B------:R-:W-:-:S07]  /*6200*/  PRMT R4, R0, 0x7610, R4 ;  /* 0x0000761000047816 */ /* 0x000fce0000000004 */
.L_x_54655:
[----:B------:R-:W-:Y:S05]  /*6210*/  BSYNC B0 ;  /* 0x0000000000007941 */ /* 0x000fea0003800000 */
.L_x_54654:
[----:B------:R0:W-:Y:S01]  /*6220*/  STG.E.U8 desc[UR36][R8.64], R4 ;  /* 0x0000000408007986 */ /* 0x0001e2000c101124 */
[----:B------:R-:W-:Y:S05]  /*6230*/  BRA `(.L_x_54634) ;  /* 0x0000000400207947 */ /* 0x000fea0003800000 */
.L_x_54652:
        /* <DEDUP_REMOVED lines=17> */
.L_x_54659:
[----:B------:R-:W-:-:S04]  /*6350*/  LOP3.LUT R3, R5, 0x80000000, RZ, 0xc0, !PT ;  /* 0x8000000005037812 */ /* 0x000fc800078ec0ff */
[----:B------:R-:W-:-:S04]  /*6360*/  SHF.R.U32.HI R3, RZ, 0x18, R3 ;  /* 0x00000018ff037819 */ /* 0x000fc80000011603 */
[----:B------:R-:W-:-:S04]  /*6370*/  LOP3.LUT R0, R0, R3, RZ, 0xfc, !PT ;  /* 0x0000000300007212 */ /* 0x000fc800078efcff */
[----:B------:R-:W-:-:S07]  /*6380*/  PRMT R4, R0, 0x7610, R4 ;  /* 0x0000761000047816 */ /* 0x000fce0000000004 */
.L_x_54658:
[----:B------:R-:W-:Y:S05]  /*6390*/  BSYNC B0 ;  /* 0x0000000000007941 */ /* 0x000fea0003800000 */
.L_x_54657:
[----:B------:R0:W-:Y:S01]  /*63a0*/  STG.E.U8 desc[UR36][R8.64], R4 ;  /* 0x0000000408007986 */ /* 0x0001e2000c101124 */
[----:B------:R-:W-:Y:S05]  /*63b0*/  BRA `(.L_x_54634) ;  /* 0x0000000000c07947 */ /* 0x000fea0003800000 */
.L_x_54651:
        /* <DEDUP_REMOVED lines=22> */
.L_x_54633:
        /* <DEDUP_REMOVED lines=16> */
.L_x_54662:
[----:B------:R-:W-:Y:S05]  /*6620*/  BRA `(.L_x_54634) ;  /* 0x0000000000247947 */ /* 0x000fea0003800000 */
.L_x_54661:
[----:B------:R-:W-:-:S04]  /*6630*/  LOP3.LUT R22, R22, 0xffff, RZ, 0xc0, !PT ;  /* 0x0000ffff16167812 */ /* 0x000fc800078ec0ff */
[----:B------:R-:W-:-:S05]  /*6640*/  PRMT R22, R22, 0x8880, RZ ;  /* 0x0000888016167816 */ /* 0x000fca00000000ff */
[----:B------:R-:W-:-:S05]  /*6650*/  IMAD.MOV.U32 R4, RZ, RZ, R22 ;  /* 0x000000ffff047224 */ /* 0x000fca00078e0016 */
[----:B------:R-:W-:-:S05]  /*6660*/  SHF.R.S32.HI R5, RZ, 0x1f, R4 ;  /* 0x0000001fff057819 */ /* 0x000fca0000011404 */
[----:B------:R0:W-:Y:S01]  /*6670*/  STG.E.64 desc[UR36][R8.64], R4 ;  /* 0x0000000408007986 */ /* 0x0001e2000c101b24 */
[----:B------:R-:W-:Y:S05]  /*6680*/  BRA `(.L_x_54634) ;  /* 0x00000000000c7947 */ /* 0x000fea0003800000 */
.L_x_54660:
[----:B------:R-:W-:-:S04]  /*6690*/  LOP3.LUT R22, R22, 0xffff, RZ, 0xc0, !PT ;  /* 0x0000ffff16167812 */ /* 0x000fc800078ec0ff */
[----:B------:R-:W-:-:S05]  /*66a0*/  PRMT R3, R22, 0x8880, RZ ;  /* 0x0000888016037816 */ /* 0x000fca00000000ff */
[----:B------:R0:W-:Y:S02]  /*66b0*/  STG.E desc[UR36][R8.64], R3 ;  /* 0x0000000308007986 */ /* 0x0001e4000c101924 */
.L_x_54634:
        /* <DEDUP_REMOVED lines=23> */
.L_x_54666:
[----:B-----5:R0:W-:Y:S01]  /*6830*/  STG.E.U8 desc[UR36][R8.64], R18 ;  /* 0x0000001208007986 */ /* 0x0201e2000c101124 */
[----:B------:R-:W-:Y:S05]  /*6840*/  BRA `(.L_x_54668) ;  /* 0x0000000c00987947 */ /* 0x000fea0003800000 */
.L_x_54665:
        /* <DEDUP_REMOVED lines=12> */
.L_x_54670:
[----:B-----5:R-:W-:-:S04]  /*6910*/  LOP3.LUT R18, R18, 0xffff, RZ, 0xc0, !PT ;  /* 0x0000ffff12127812 */ /* 0x020fc800078ec0ff */
[----:B------:R-:W-:-:S05]  /*6920*/  PRMT R3, R18, 0x8880, RZ ;  /* 0x0000888012037816 */ /* 0x000fca00000000ff */
[----:B------:R0:W-:Y:S01]  /*6930*/  STG.E desc[UR36][R8.64], R3 ;  /* 0x0000000308007986 */ /* 0x0001e2000c101924 */
[----:B------:R-:W-:Y:S05]  /*6940*/  BRA `(.L_x_54668) ;  /* 0x0000000c00587947 */ /* 0x000fea0003800000 */
.L_x_54669:
[----:B-----5:R-:W-:-:S04]  /*6950*/  PRMT R3, R18, 0x8880, RZ ;  /* 0x0000888012037816 */ /* 0x020fc800000000ff */
[----:B------:R-:W-:-:S05]  /*6960*/  PRMT R3, R3, 0x7710, RZ ;  /* 0x0000771003037816 */ /* 0x000fca00000000ff */
[----:B------:R0:W-:Y:S01]  /*6970*/  STG.E.U16 desc[UR36][R8.64], R3 ;  /* 0x0000000308007986 */ /* 0x0001e2000c101524 */
[----:B------:R-:W-:Y:S05]  /*6980*/  BRA `(.L_x_54668) ;  /* 0x0000000c00487947 */ /* 0x000fea0003800000 */
.L_x_54664:
        /* <DEDUP_REMOVED lines=9> */
.L_x_54672:
[----:B-----5:R-:W0:Y:S02]  /*6a20*/  I2F.S8 R0, R18 ;  /* 0x0000001200007306 */ /* 0x020e240000001400 */
[----:B0-----:R-:W-:-:S05]  /*6a30*/  F2FP.F16.F32.PACK_AB R0, RZ, R0 ;  /* 0x00000000ff00723e */ /* 0x001fca00000000ff */
[----:B------:R0:W-:Y:S01]  /*6a40*/  STG.E.U16 desc[UR36][R8.64], R0 ;  /* 0x0000000008007986 */ /* 0x0001e2000c101524 */
[----:B------:R-:W-:Y:S05]  /*6a50*/  BRA `(.L_x_54668) ;  /* 0x0000000c00147947 */ /* 0x000fea0003800000 */
.L_x_54671:
        /* <DEDUP_REMOVED lines=10> */
.L_x_54674:
[----:B-----5:R-:W0:Y:S02]  /*6b00*/  I2F.S8 R18, R18 ;  /* 0x0000001200127306 */ /* 0x020e240000001400 */
[----:B0-----:R-:W-:-:S04]  /*6b10*/  F2FP.F16.F32.PACK_AB R3, RZ, R18 ;  /* 0x00000012ff03723e */ /* 0x001fc800000000ff */
[----:B------:R-:W-:-:S05]  /*6b20*/  PRMT R3, R3, 0x5410, RZ ;  /* 0x0000541003037816 */ /* 0x000fca00000000ff */
[----:B------:R0:W-:Y:S01]  /*6b30*/  STG.E desc[UR36][R8.64], R3 ;  /* 0x0000000308007986 */ /* 0x0001e2000c101924 */
[----:B------:R-:W-:Y:S05]  /*6b40*/  BRA `(.L_x_54668) ;  /* 0x0000000800d87947 */ /* 0x000fea0003800000 */
.L_x_54673:
[----:B-----5:R-:W-:-:S04]  /*6b50*/  PRMT R4, R18, 0x8880, RZ ;  /* 0x0000888012047816 */ /* 0x020fc800000000ff */
[----:B------:R-:W-:-:S06]  /*6b60*/  PRMT R4, R4, 0x7710, RZ ;  /* 0x0000771004047816 */ /* 0x000fcc00000000ff */
[----:B------:R-:W0:Y:S02]  /*6b70*/  I2F.F64.S16 R4, R4 ;  /* 0x0000000400047312 */ /* 0x000e240000101c00 */
[----:B0-----:R0:W-:Y:S01]  /*6b80*/  STG.E.64 desc[UR36][R8.64], R4 ;  /* 0x0000000408007986 */ /* 0x0011e2000c101b24 */
[----:B------:R-:W-:Y:S05]  /*6b90*/  BRA `(.L_x_54668) ;  /* 0x0000000800c47947 */ /* 0x000fea0003800000 */
.L_x_54663:
        /* <DEDUP_REMOVED lines=12> */
.L_x_54677:
[----:B-----5:R-:W-:Y:S02]  /*6c60*/  PRMT R4, R18, 0x8880, RZ ;  /* 0x0000888012047816 */ /* 0x020fe400000000ff */
[----:B------:R-:W-:Y:S02]  /*6c70*/  CS2R R6, SRZ ;  /* 0x0000000000067805 */ /* 0x000fe4000001ff00 */
[----:B------:R-:W-:-:S06]  /*6c80*/  PRMT R4, R4, 0x7710, RZ ;  /* 0x0000771004047816 */ /* 0x000fcc00000000ff */
[----:B------:R-:W0:Y:S02]  /*6c90*/  I2F.F64.S16 R4, R4 ;  /* 0x0000000400047312 */ /* 0x000e240000101c00 */
[----:B0-----:R0:W-:Y:S01]  /*6ca0*/  STG.E.128 desc[UR36][R8.64], R4 ;  /* 0x0000000408007986 */ /* 0x0011e2000c101d24 */
[----:B------:R-:W-:Y:S05]  /*6cb0*/  BRA `(.L_x_54668) ;  /* 0x00000008007c7947 */ /* 0x000fea0003800000 */
.L_x_54676:
        /* <DEDUP_REMOVED lines=21> */
.L_x_54681:
[----:B------:R-:W-:Y:S05]  /*6e10*/  BSYNC B0 ;  /* 0x0000000000007941 */ /* 0x000fea0003800000 */
.L_x_54680:
[----:B------:R-:W-:-:S05]  /*6e20*/  LOP3.LUT R5, R0, R5, RZ, 0xfc, !PT ;  /* 0x0000000500057212 */ /* 0x000fca00078efcff */
[----:B------:R0:W-:Y:S01]  /*6e30*/  STG.E.U8 desc[UR36][R8.64], R5 ;  /* 0x0000000508007986 */ /* 0x0001e2000c101124 */
[----:B------:R-:W-:Y:S05]  /*6e40*/  BRA `(.L_x_54668) ;  /* 0x0000000800187947 */ /* 0x000fea0003800000 */
.L_x_54679:
        /* <DEDUP_REMOVED lines=13> */
.L_x_54683:
[----:B------:R-:W-:Y:S01]  /*6f20*/  IMAD.MOV.U32 R0, RZ, RZ, 0x7f ;  /* 0x0000007fff007424 */ /* 0x000fe200078e00ff */
[----:B------:R-:W-:-:S04]  /*6f30*/  ISETP.GT.U32.AND P0, PT, R3, 0x7f800000, PT ;  /* 0x7f8000000300780c */ /* 0x000fc80003f04070 */
[----:B------:R-:W-:-:S09]  /*6f40*/  SEL R0, R0, 0x7c, P0 ;  /* 0x0000007c00007807 */ /* 0x000fd20000000000 */
.L_x_54684:
[----:B------:R-:W-:Y:S05]  /*6f50*/  BSYNC B0 ;  /* 0x0000000000007941 */ /* 0x000fea0003800000 */
.L_x_54682:
[----:B------:R-:W-:-:S04]  /*6f60*/  LOP3.LUT R3, R5, 0x80000000, RZ, 0xc0, !PT ;  /* 0x8000000005037812 */ /* 0x000fc800078ec0ff */
[----:B------:R-:W-:-:S04]  /*6f70*/  SHF.R.U32.HI R3, RZ, 0x18, R3 ;  /* 0x00000018ff037819 */ /* 0x000fc80000011603 */
[----:B------:R-:W-:-:S05]  /*6f80*/  LOP3.LUT R3, R0, R3, RZ, 0xfc, !PT ;  /* 0x0000000300037212 */ /* 0x000fca00078efcff */
[----:B------:R0:W-:Y:S01]  /*6f90*/  STG.E.U8 desc[UR36][R8.64], R3 ;  /* 0x0000000308007986 */ /* 0x0001e2000c101124 */
[----:B------:R-:W-:Y:S05]  /*6fa0*/  BRA `(.L_x_54668) ;  /* 0x0000000400c07947 */ /* 0x000fea0003800000 */
.L_x_54678:
[----:B-----5:R-:W0:Y:S02]  /*6fb0*/  I2F.S8 R0, R18 ;  /* 0x0000001200007306 */ /* 0x020e240000001400 */
[----:B0-----:R-:W-:-:S05]  /*6fc0*/  F2FP.BF16.F32.PACK_AB R0, RZ, R0 ;  /* 0x00000000ff00723e */ /* 0x001fca00000010ff */
[----:B------:R0:W-:Y:S01]  /*6fd0*/  STG.E.U16 desc[UR36][R8.64], R0 ;  /* 0x0000000008007986 */ /* 0x0001e2000c101524 */
[----:B------:R-:W-:Y:S05]  /*6fe0*/  BRA `(.L_x_54668) ;  /* 0x0000000400b07947 */ /* 0x000fea0003800000 */
.L_x_54675:
        /* <DEDUP_REMOVED lines=12> */
.L_x_54687:
        /* <DEDUP_REMOVED lines=17> */
.L_x_54690:
[----:B------:R-:W-:-:S04]  /*71c0*/  LOP3.LUT R3, R5, 0x80000000, RZ, 0xc0, !PT ;  /* 0x8000000005037812 */ /* 0x000fc800078ec0ff */
[----:B------:R-:W-:-:S04]  /*71d0*/  SHF.R.U32.HI R3, RZ, 0x18, R3 ;  /* 0x00000018ff037819 */ /* 0x000fc80000011603 */
[----:B------:R-:W-:-:S04]  /*71e0*/  LOP3.LUT R0, R0, R3, RZ, 0xfc, !PT ;  /* 0x0000000300007212 */ /* 0x000fc800078efcff */
[----:B------:R-:W-:-:S07]  /*71f0*/  PRMT R4, R0, 0x7610, R4 ;  /* 0x0000761000047816 */ /* 0x000fce0000000004 */
.L_x_54689:
[----:B------:R-:W-:Y:S05]  /*7200*/  BSYNC B0 ;  /* 0x0000000000007941 */ /* 0x000fea0003800000 */
.L_x_54688:
[----:B------:R3:W-:Y:S01]  /*7210*/  STG.E.U8 desc[UR36][R8.64], R4 ;  /* 0x0000000408007986 */ /* 0x0007e2000c101124 */
[----:B------:R-:W-:Y:S05]  /*7220*/  BRA `(.L_x_54668) ;  /* 0x0000000400207947 */ /* 0x000fea0003800000 */
.L_x_54686:
        /* <DEDUP_REMOVED lines=17> */
.L_x_54693:
[----:B------:R-:W-:-:S04]  /*7340*/  LOP3.LUT R3, R5, 0x80000000, RZ, 0xc0, !PT ;  /* 0x8000000005037812 */ /* 0x000fc800078ec0ff */
[----:B------:R-:W-:-:S04]  /*7350*/  SHF.R.U32.HI R3, RZ, 0x18, R3 ;  /* 0x00000018ff037819 */ /* 0x000fc80000011603 */
[----:B------:R-:W-:-:S04]  /*7360*/  LOP3.LUT R0, R0, R3, RZ, 0xfc, !PT ;  /* 0x0000000300007212 */ /* 0x000fc800078efcff */
[----:B------:R-:W-:-:S07]  /*7370*/  PRMT R4, R0, 0x7610, R4 ;  /* 0x0000761000047816 */ /* 0x000fce0000000004 */
.L_x_54692:
[----:B------:R-:W-:Y:S05]  /*7380*/  BSYNC B0 ;  /* 0x0000000000007941 */ /* 0x000fea0003800000 */
.L_x_54691:
[----:B------:R0:W-:Y:S01]  /*7390*/  STG.E.U8 desc[UR36][R8.64], R4 ;  /* 0x0000000408007986 */ /* 0x0001e2000c101124 */
[----:B------:R-:W-:Y:S05]  /*73a0*/  BRA `(.L_x_54668) ;  /* 0x0000000000c07947 */ /* 0x000fea0003800000 */
.L_x_54685:
        /* <DEDUP_REMOVED lines=22> */
.L_x_54667:
        /* <DEDUP_REMOVED lines=16> */
.L_x_54696:
[----:B------:R-:W-:Y:S05]  /*7610*/  BRA `(.L_x_54668) ;  /* 0x0000000000247947 */ /* 0x000fea0003800000 */
.L_x_54695:
[----:B-----5:R-:W-:-:S04]  /*7620*/  LOP3.LUT R18, R18, 0xffff, RZ, 0xc0, !PT ;  /* 0x0000ffff12127812 */ /* 0x020fc800078ec0ff */
[----:B------:R-:W-:-:S05]  /*7630*/  PRMT R18, R18, 0x8880, RZ ;  /* 0x0000888012127816 */ /* 0x000fca00000000ff */
[----:B------:R-:W-:-:S05]  /*7640*/  IMAD.MOV.U32 R4, RZ, RZ, R18 ;  /* 0x000000ffff047224 */ /* 0x000fca00078e0012 */
[----:B------:R-:W-:-:S05]  /*7650*/  SHF.R.S32.HI R5, RZ, 0x1f, R4 ;  /* 0x0000001fff057819 */ /* 0x000fca0000011404 */
[----:B------:R1:W-:Y:S01]  /*7660*/  STG.E.64 desc[UR36][R8.64], R4 ;  /* 0x0000000408007986 */ /* 0x0003e2000c101b24 */
[----:B------:R-:W-:Y:S05]  /*7670*/  BRA `(.L_x_54668) ;  /* 0x00000000000c7947 */ /* 0x000fea0003800000 */
.L_x_54694:
[----:B-----5:R-:W-:-:S04]  /*7680*/  LOP3.LUT R18, R18, 0xffff, RZ, 0xc0, !PT ;  /* 0x0000ffff12127812 */ /* 0x020fc800078ec0ff */
[----:B------:R-:W-:-:S05]  /*7690*/  PRMT R3, R18, 0x8880, RZ ;  /* 0x0000888012037816 */ /* 0x000fca00000000ff */
[----:B------:R2:W-:Y:S02]  /*76a0*/  STG.E desc[UR36][R8.64], R3 ;  /* 0x0000000308007986 */ /* 0x0005e4000c101924 */
.L_x_54668:
[----:B------:R-:W-:-:S07]  /*76b0*/  VIADD R25, R25, 0x80 ;  /* 0x0000008019197836 */ /* 0x000fce0000000000 */
.L_x_54628:
[----:B------:R-:W-:Y:S05]  /*76c0*/  BSYNC B6 ;  /* 0x0000000000067941 */ /* 0x000fea0003800000 */
.L_x_54627:
        /* <DEDUP_REMOVED lines=21> */
.L_x_54700:
[----:B-----5:R-:W-:Y:S01]  /*7820*/  STG.E.U8 desc[UR36][R2.64], R19 ;  /* 0x0000001302007986 */ /* 0x020fe2000c101124 */
[----:B------:R-:W-:Y:S05]  /*7830*/  EXIT ;  /* 0x000000000000794d */ /* 0x000fea0003800000 */
.L_x_54699:
        /* <DEDUP_REMOVED lines=12> */
.L_x_54703:
[----:B-----5:R-:W-:-:S04]  /*7900*/  LOP3.LUT R19, R19, 0xffff, RZ, 0xc0, !PT ;  /* 0x0000ffff13137812 */ /* 0x020fc800078ec0ff */
[----:B------:R-:W-:-:S05]  /*7910*/  PRMT R5, R19, 0x8880, RZ ;  /* 0x0000888013057816 */ /* 0x000fca00000000ff */
[----:B------:R-:W-:Y:S01]  /*7920*/  STG.E desc[UR36][R2.64], R5 ;  /* 0x0000000502007986 */ /* 0x000fe2000c101924 */
[----:B------:R-:W-:Y:S05]  /*7930*/  EXIT ;  /* 0x000000000000794d */ /* 0x000fea0003800000 */
.L_x_54702:
[----:B-----5:R-:W-:-:S04]  /*7940*/  PRMT R5, R19, 0x8880, RZ ;  /* 0x0000888013057816 */ /* 0x020fc800000000ff */
[----:B------:R-:W-:-:S05]  /*7950*/  PRMT R5, R5, 0x7710, RZ ;  /* 0x0000771005057816 */ /* 0x000fca00000000ff */
[----:B------:R-:W-:Y:S01]  /*7960*/  STG.E.U16 desc[UR36][R2.64], R5 ;  /* 0x0000000502007986 */ /* 0x000fe2000c101524 */
[----:B------:R-:W-:Y:S05]  /*7970*/  EXIT ;  /* 0x000000000000794d */ /* 0x000fea0003800000 */
.L_x_54698:
        /* <DEDUP_REMOVED lines=9> */
.L_x_54705:
[----:B-----5:R-:W0:Y:S02]  /*7a10*/  I2F.S8 R0, R19 ;  /* 0x0000001300007306 */ /* 0x020e240000001400 */
[----:B0-----:R-:W-:-:S05]  /*7a20*/  F2FP.F16.F32.PACK_AB R0, RZ, R0 ;  /* 0x00000000ff00723e */ /* 0x001fca00000000ff */
[----:B------:R-:W-:Y:S01]  /*7a30*/  STG.E.U16 desc[UR36][R2.64], R0 ;  /* 0x0000000002007986 */ /* 0x000fe2000c101524 */
[----:B------:R-:W-:Y:S05]  /*7a40*/  EXIT ;  /* 0x000000000000794d */ /* 0x000fea0003800000 */
.L_x_54704:
        /* <DEDUP_REMOVED lines=10> */
.L_x_54707:
[----:B-----5:R-:W0:Y:S02]  /*7af0*/  I2F.S8 R19, R19 ;  /* 0x0000001300137306 */ /* 0x020e240000001400 */
[----:B0-----:R-:W-:-:S04]  /*7b00*/  F2FP.F16.F32.PACK_AB R5, RZ, R19 ;  /* 0x00000013ff05723e */ /* 0x001fc800000000ff */
[----:B------:R-:W-:-:S05]  /*7b10*/  PRMT R5, R5, 0x5410, RZ ;  /* 0x0000541005057816 */ /* 0x000fca00000000ff */
[----:B------:R-:W-:Y:S01]  /*7b20*/  STG.E desc[UR36][R2.64], R5 ;  /* 0x0000000502007986 */ /* 0x000fe2000c101924 */
[----:B------:R-:W-:Y:S05]  /*7b30*/  EXIT ;  /* 0x000000000000794d */ /* 0x000fea0003800000 */
.L_x_54706:
[----:B-----5:R-:W-:-:S04]  /*7b40*/  PRMT R4, R19, 0x8880, RZ ;  /* 0x0000888013047816 */ /* 0x020fc800000000ff */
[----:B------:R-:W-:-:S06]  /*7b50*/  PRMT R4, R4, 0x7710, RZ ;  /* 0x0000771004047816 */ /* 0x000fcc00000000ff */
[----:B------:R-:W0:Y:S02]  /*7b60*/  I2F.F64.S16 R4, R4 ;  /* 0x0000000400047312 */ /* 0x000e240000101c00 */
[----:B0-----:R-:W-:Y:S01]  /*7b70*/  STG.E.64 desc[UR36][R2.64], R4 ;  /* 0x0000000402007986 */ /* 0x001fe2000c101b24 */
[----:B------:R-:W-:Y:S05]  /*7b80*/  EXIT ;  /* 0x000000000000794d */ /* 0x000fea0003800000 */
.L_x_54697:
        /* <DEDUP_REMOVED lines=12> */
.L_x_54710:
[----:B-----5:R-:W-:Y:S02]  /*7c50*/  PRMT R4, R19, 0x8880, RZ ;  /* 0x0000888013047816 */ /* 0x020fe400000000ff */
[----:B------:R-:W-:Y:S02]  /*7c60*/  CS2R R6, SRZ ;  /* 0x0000000000067805 */ /* 0x000fe4000001ff00 */
[----:B------:R-:W-:-:S06]  /*7c70*/  PRMT R4, R4, 0x7710, RZ ;  /* 0x0000771004047816 */ /* 0x000fcc00000000ff */
[----:B------:R-:W0:Y:S02]  /*7c80*/  I2F.F64.S16 R4, R4 ;  /* 0x0000000400047312 */ /* 0x000e240000101c00 */
[----:B0-----:R-:W-:Y:S01]  /*7c90*/  STG.E.128 desc[UR36][R2.64], R4 ;  /* 0x0000000402007986 */ /* 0x001fe2000c101d24 */
[----:B------:R-:W-:Y:S05]  /*7ca0*/  EXIT ;  /* 0x000000000000794d */ /* 0x000fea0003800000 */
.L_x_54709:
        /* <DEDUP_REMOVED lines=21> */
.L_x_54714:
[----:B------:R-:W-:Y:S05]  /*7e00*/  BSYNC B0 ;  /* 0x0000000000007941 */ /* 0x000fea0003800000 */
.L_x_54713:
[----:B------:R-:W-:-:S05]  /*7e10*/  LOP3.LUT R5, R0, R5, RZ, 0xfc, !PT ;  /* 0x0000000500057212 */ /* 0x000fca00078efcff */
[----:B------:R-:W-:Y:S01]  /*7e20*/  STG.E.U8 desc[UR36][R2.64], R5 ;  /* 0x0000000502007986 */ /* 0x000fe2000c101124 */
[----:B------:R-:W-:Y:S05]  /*7e30*/  EXIT ;  /* 0x000000000000794d */ /* 0x000fea0003800000 */
.L_x_54712:
        /* <DEDUP_REMOVED lines=13> */
.L_x_54716:
[----:B------:R-:W-:Y:S01]  /*7f10*/  IMAD.MOV.U32 R0, RZ, RZ, 0x7f ;  /* 0x0000007fff007424 */ /* 0x000fe200078e00ff */
[----:B------:R-:W-:-:S04]  /*7f20*/  ISETP.GT.U32.AND P0, PT, R4, 0x7f800000, PT ;  /* 0x7f8000000400780c */ /* 0x000fc80003f04070 */
[----:B------:R-:W-:-:S09]  /*7f30*/  SEL R0, R0, 0x7c, P0 ;  /* 0x0000007c00007807 */ /* 0x000fd20000000000 */
.L_x_54717:
[----:B------:R-:W-:Y:S05]  /*7f40*/  BSYNC B0 ;  /* 0x0000000000007941 */ /* 0x000fea0003800000 */
.L_x_54715:
[----:B------:R-:W-:-:S04]  /*7f50*/  LOP3.LUT R4, R19, 0x80000000, RZ, 0xc0, !PT ;  /* 0x8000000013047812 */ /* 0x000fc800078ec0ff */
[----:B------:R-:W-:-:S04]  /*7f60*/  SHF.R.U32.HI R5, RZ, 0x18, R4 ;  /* 0x00000018ff057819 */ /* 0x000fc80000011604 */
[----:B------:R-:W-:-:S05]  /*7f70*/  LOP3.LUT R5, R0, R5, RZ, 0xfc, !PT ;  /* 0x0000000500057212 */ /* 0x000fca00078efcff */
[----:B------:R-:W-:Y:S01]  /*7f80*/  STG.E.U8 desc[UR36][R2.64], R5 ;  /* 0x0000000502007986 */ /* 0x000fe2000c101124 */
[----:B------:R-:W-:Y:S05]  /*7f90*/  EXIT ;  /* 0x000000000000794d */ /* 0x000fea0003800000 */
.L_x_54711:
[----:B-----5:R-:W0:Y:S02]  /*7fa0*/  I2F.S8 R0, R19 ;  /* 0x0000001300007306 */ /* 0x020e240000001400 */
[----:B0-----:R-:W-:-:S05]  /*7fb0*/  F2FP.BF16.F32.PACK_AB R0, RZ, R0 ;  /* 0x00000000ff00723e */ /* 0x001fca00000010ff */
[----:B------:R-:W-:Y:S01]  /*7fc0*/  STG.E.U16 desc[UR36][R2.64], R0 ;  /* 0x0000000002007986 */ /* 0x000fe2000c101524 */
[----:B------:R-:W-:Y:S05]  /*7fd0*/  EXIT ;  /* 0x000000000000794d */ /* 0x000fea0003800000 */
.L_x_54708:
        /* <DEDUP_REMOVED lines=12> */
.L_x_54720:
        /* <DEDUP_REMOVED lines=17> */
.L_x_54723:
[----:B------:R-:W-:-:S04]  /*81b0*/  LOP3.LUT R0, R19, 0x80000000, RZ, 0xc0, !PT ;  /* 0x8000000013007812 */ /* 0x000fc800078ec0ff */
[----:B------:R-:W-:-:S04]  /*81c0*/  SHF.R.U32.HI R5, RZ, 0x18, R0 ;  /* 0x00000018ff057819 */ /* 0x000fc80000011600 */
[----:B------:R-:W-:-:S04]  /*81d0*/  LOP3.LUT R4, R4, R5, RZ, 0xfc, !PT ;  /* 0x0000000504047212 */ /* 0x000fc800078efcff */
[----:B------:R-:W-:-:S07]  /*81e0*/  PRMT R0, R4, 0x7610, R0 ;  /* 0x0000761004007816 */ /* 0x000fce0000000000 */
.L_x_54722:
[----:B------:R-:W-:Y:S05]  /*81f0*/  BSYNC B0 ;  /* 0x0000000000007941 */ /* 0x000fea0003800000 */
.L_x_54721:
[----:B------:R-:W-:Y:S01]  /*8200*/  STG.E.U8 desc[UR36][R2.64], R0 ;  /* 0x0000000002007986 */ /* 0x000fe2000c101124 */
[----:B------:R-:W-:Y:S05]  /*8210*/  EXIT ;  /* 0x000000000000794d */ /* 0x000fea0003800000 */
.L_x_54719:
        /* <DEDUP_REMOVED lines=17> */
.L_x_54726:
[----:B------:R-:W-:-:S04]  /*8330*/  LOP3.LUT R0, R19, 0x80000000, RZ, 0xc0, !PT ;  /* 0x8000000013007812 */ /* 0x000fc800078ec0ff */
[----:B------:R-:W-:-:S04]  /*8340*/  SHF.R.U32.HI R5, RZ, 0x18, R0 ;  /* 0x00000018ff057819 */ /* 0x000fc80000011600 */
[----:B------:R-:W-:-:S04]  /*8350*/  LOP3.LUT R4, R4, R5, RZ, 0xfc, !PT ;  /* 0x0000000504047212 */ /* 0x000fc800078efcff */
[----:B------:R-:W-:-:S07]  /*8360*/  PRMT R0, R4, 0x7610, R0 ;  /* 0x0000761004007816 */ /* 0x000fce0000000000 */
.L_x_54725:
[----:B------:R-:W-:Y:S05]  /*8370*/  BSYNC B0 ;  /* 0x0000000000007941 */ /* 0x000fea0003800000 */
.L_x_54724:
[----:B------:R-:W-:Y:S01]  /*8380*/  STG.E.U8 desc[UR36][R2.64], R0 ;  /* 0x0000000002007986 */ /* 0x000fe2000c101124 */
[----:B------:R-:W-:Y:S05]  /*8390*/  EXIT ;  /* 0x000000000000794d */ /* 0x000fea0003800000 */
.L_x_54718:
        /* <DEDUP_REMOVED lines=22> */
.L_x_54701:
        /* <DEDUP_REMOVED lines=16> */
.L_x_54729:
[----:B------:R-:W-:Y:S05]  /*8600*/  EXIT ;  /* 0x000000000000794d */ /* 0x000fea0003800000 */
.L_x_54728:
[----:B-----5:R-:W-:-:S04]  /*8610*/  LOP3.LUT R19, R19, 0xffff, RZ, 0xc0, !PT ;  /* 0x0000ffff13137812 */ /* 0x020fc800078ec0ff */
[----:B------:R-:W-:-:S05]  /*8620*/  PRMT R19, R19, 0x8880, RZ ;  /* 0x0000888013137816 */ /* 0x000fca00000000ff */
[----:B------:R-:W-:-:S05]  /*8630*/  IMAD.MOV.U32 R4, RZ, RZ, R19 ;  /* 0x000000ffff047224 */ /* 0x000fca00078e0013 */
[----:B------:R-:W-:-:S05]  /*8640*/  SHF.R.S32.HI R5, RZ, 0x1f, R4 ;  /* 0x0000001fff057819 */ /* 0x000fca0000011404 */
[----:B------:R-:W-:Y:S01]  /*8650*/  STG.E.64 desc[UR36][R2.64], R4 ;  /* 0x0000000402007986 */ /* 0x000fe2000c101b24 */
[----:B------:R-:W-:Y:S05]  /*8660*/  EXIT ;  /* 0x000000000000794d */ /* 0x000fea0003800000 */
.L_x_54727:
[----:B-----5:R-:W-:-:S04]  /*8670*/  LOP3.LUT R19, R19, 0xffff, RZ, 0xc0, !PT ;  /* 0x0000ffff13137812 */ /* 0x020fc800078ec0ff */
[----:B------:R-:W-:-:S05]  /*8680*/  PRMT R5, R19, 0x8880, RZ ;  /* 0x0000888013057816 */ /* 0x000fca00000000ff */
[----:B------:R-:W-:Y:S01]  /*8690*/  STG.E desc[UR36][R2.64], R5 ;  /* 0x0000000502007986 */ /* 0x000fe2000c101924 */
[----:B------:R-:W-:Y:S05]  /*86a0*/  EXIT ;  /* 0x000000000000794d */ /* 0x000fea0003800000 */
.L_x_54730:
        /* <DEDUP_REMOVED lines=13> */
.L_x_57648:


//--------------------- .text._ZN2at6native18elementwise_kernelILi128ELi4EZNS0_22gpu_kernel_impl_nocastINS0_13AUnaryFunctorIaaaZZZNS0_21remainder_kernel_cudaERNS_18TensorIteratorBaseEENKUlvE_clEvENKUlvE0_clEvEUlaaE_EEEEvS5_RKT_EUliE_EEviT1_ --------------------------
	.section	.text._ZN2at6native18elementwise_kernelILi128ELi4EZNS0_22gpu_kernel_impl_nocastINS0_13AUnaryFunctorIaaaZZZNS0_21remainder_kernel_cudaERNS_18TensorIteratorBaseEENKUlvE_clEvENKUlvE0_clEvEUlaaE_EEEEvS5_RKT_EUliE_EEviT1_,"ax",@progbits
	.align	128
        .global         _ZN2at6native18elementwise_kernelILi128ELi4EZNS0_22gpu_kernel_impl_nocastINS0_13AUnaryFunctorIaaaZZZNS0_21remainder_kernel_cudaERNS_18TensorIteratorBaseEENKUlvE_clEvENKUlvE0_clEvEUlaaE_EEEEvS5_RKT_EUliE_EEviT1_
        .type           _ZN2at6native18elementwise_kernelILi128ELi4EZNS0_22gpu_kernel_impl_nocastINS0_13AUnaryFunctorIaaaZZZNS0_21remainder_kernel_cudaERNS_18TensorIteratorBaseEENKUlvE_clEvENKUlvE0_clEvEUlaaE_EEEEvS5_RKT_EUliE_EEviT1_,@function
        .size           _ZN2at6native18elementwise_kernelILi128ELi4EZNS0_22gpu_kernel_impl_nocastINS0_13AUnaryFunctorIaaaZZZNS0_21remainder_kernel_cudaERNS_18TensorIteratorBaseEENKUlvE_clEvENKUlvE0_clEvEUlaaE_EEEEvS5_RKT_EUliE_EEviT1_,(.L_x_57649 - _ZN2at6native18elementwise_kernelILi128ELi4EZNS0_22gpu_kernel_impl_nocastINS0_13AUnaryFunctorIaaaZZZNS0_21remainder_kernel_cudaERNS_18TensorIteratorBaseEENKUlvE_clEvENKUlvE0_clEvEUlaaE_EEEEvS5_RKT_EUliE_EEviT1_)
        .other          _ZN2at6native18elementwise_kernelILi128ELi4EZNS0_22gpu_kernel_impl_nocastINS0_13AUnaryFunctorIaaaZZZNS0_21remainder_kernel_cudaERNS_18TensorIteratorBaseEENKUlvE_clEvENKUlvE0_clEvEUlaaE_EEEEvS5_RKT_EUliE_EEviT1_,@"STO_CUDA_ENTRY STV_DEFAULT"
_ZN2at6native18elementwise_kernelILi128ELi4EZNS0_22gpu_kernel_impl_nocastINS0_13AUnaryFunctorIaaaZZZNS0_21remainder_kernel_cudaERNS_18TensorIteratorBaseEENKUlvE_clEvENKUlvE0_clEvEUlaaE_EEEEvS5_RKT_EUliE_EEviT1_:
.text._ZN2at6native18elementwise_kernelILi128ELi4EZNS0_22gpu_kernel_impl_nocastINS0_13AUnaryFunctorIaaaZZZNS0_21remainder_kernel_cudaERNS_18TensorIteratorBaseEENKUlvE_clEvENKUlvE0_clEvEUlaaE_EEEEvS5_RKT_EUliE_EEviT1_:
        /* <DEDUP_REMOVED lines=313> */
.L_x_54733:
[----:B------:R-:W-:Y:S02]  /*1390*/  ULDC.64 UR8, c[0x0][0x418] ;  /* 0x0001060000087ab9 */ /* 0x000fe40000000a00 */
[----:B------:R-:W-:-:S04]  /*13a0*/  IADD3 R8, P0, R2, UR8, RZ ;  /* 0x0000000802087c10 */ /* 0x000fc8000ff1e0ff */
[----:B------:R-:W-:Y:S01]  /*13b0*/  IADD3.X R9, RZ, UR9, RZ, P0, !PT ;  /* 0x00000009ff097c10 */ /* 0x000fe200087fe4ff */
[----:B------:R-:W-:-:S04]  /*13c0*/  ULDC.64 UR8, c[0x0][0x410] ;  /* 0x0001040000087ab9 */ /* 0x000fc80000000a00 */
[----:B------:R0:W2:Y:S01]  /*13d0*/  LDG.E.U8 R2, desc[UR4][R8.64] ;  /* 0x0000000408027981 */ /* 0x0000a2000c1e1100 */
[----:B------:R-:W-:Y:S02]  /*13e0*/  PRMT R4, R0, 0x8880, RZ ;  /* 0x0000888000047816 */ /* 0x000fe400000000ff */
[----:B------:R-:W-:Y:S02]  /*13f0*/  IADD3 R3, R3, 0x80, RZ ;  /* 0x0000008003037810 */ /* 0x000fe40007ffe0ff */
[----:B------:R-:W-:Y:S02]  /*1400*/  ISETP.GE.AND P2, PT, R4, RZ, PT ;  /* 0x000000ff0400720c */ /* 0x000fe40003f46270 */
[----:B0-----:R-:W-:Y:S02]  /*1410*/  IABS R8, R4 ;  /* 0x0000000400087213 */ /* 0x001fe40000000000 */
[----:B--2---:R-:W-:-:S04]  /*1420*/  PRMT R11, R2, 0x8880, RZ ;  /* 0x00008880020b7816 */ /* 0x004fc800000000ff */
[-C--:B------:R-:W-:Y:S02]  /*1430*/  IABS R12, R11.reuse ;  /* 0x0000000b000c7213 */ /* 0x080fe40000000000 */
[----:B------:R-:W-:Y:S02]  /*1440*/  IABS R13, R11 ;  /* 0x0000000b000d7213 */ /* 0x000fe40000000000 */
        /* <DEDUP_REMOVED lines=24> */
[----:B------:R-:W-:-:S03]  /*15d0*/  IADD3.X R5, RZ, UR9, RZ, P1, !PT ;  /* 0x00000009ff057c10 */ /* 0x000fc60008ffe4ff */
[----:B------:R-:W-:-:S05]  /*15e0*/  IMAD.IADD R7, R7, 0x1, R2 ;  /* 0x0000000107077824 */ /* 0x000fca00078e0202 */
[----:B------:R0:W-:Y:S02]  /*15f0*/  STG.E.U8 desc[UR4][R4.64], R7 ;  /* 0x0000000704007986 */ /* 0x0001e4000c101104 */
.L_x_54732:
[----:B------:R-:W-:Y:S05]  /*1600*/  BSYNC B0 ;  /* 0x0000000000007941 */ /* 0x000fea0003800000 */
.L_x_54731:
        /* <DEDUP_REMOVED lines=305> */
.L_x_54736:
[----:B------:R-:W-:Y:S02]  /*2920*/  ULDC.64 UR8, c[0x0][0x418] ;  /* 0x0001060000087ab9 */ /* 0x000fe40000000a00 */
[----:B------:R-:W-:-:S04]  /*2930*/  IADD3 R8, P0, R2, UR8, RZ ;  /* 0x0000000802087c10 */ /* 0x000fc8000ff1e0ff */
[----:B------:R-:W-:Y:S01]  /*2940*/  IADD3.X R9, RZ, UR9, RZ, P0, !PT ;  /* 0x00000009ff097c10 */ /* 0x000fe200087fe4ff */
[----:B------:R-:W-:-:S04]  /*2950*/  ULDC.64 UR8, c[0x0][0x410] ;  /* 0x0001040000087ab9 */ /* 0x000fc80000000a00 */
[----:B------:R0:W2:Y:S01]  /*2960*/  LDG.E.U8 R2, desc[UR4][R8.64] ;  /* 0x0000000408027981 */ /* 0x0000a2000c1e1100 */
        /* <DEDUP_REMOVED lines=9> */
[----:B0-----:R-:W-:Y:S01]  /*2a00*/  VIADD R6, R4, 0xffffffe ;  /* 0x0ffffffe04067836 */ /* 0x001fe20000000000 */
[----:B------:R-:W-:-:S05]  /*2a10*/  IADD3 R4, RZ, -R13, RZ ;  /* 0x8000000dff047210 */ /* 0x000fca0007ffe0ff */
        /* <DEDUP_REMOVED lines=327> */
.L_x_54737:
        /* <DEDUP_REMOVED lines=35> */
[----:B------:R-:W-:-:S03]  /*40c0*/  SEL R2, R2, RZ, !P0 ;  /* 0x000000ff02027207 */ /* 0x000fc60004000000 */
[----:B------:R-:W-:Y:S01]  /*40d0*/  IMAD.X R5, RZ, RZ, UR9, P1 ;  /* 0x00000009ff057e24 */ /* 0x000fe200088e06ff */
[----:B------:R-:W-:-:S05]  /*40e0*/  IADD3 R7, R7, R2, RZ ;  /* 0x0000000207077210 */ /* 0x000fca0007ffe0ff */
[----:B------:R2:W-:Y:S02]  /*40f0*/  STG.E.U8 desc[UR4][R4.64], R7 ;  /* 0x0000000704007986 */ /* 0x0005e4000c101104 */
.L_x_54735:
[----:B------:R-:W-:Y:S05]  /*4100*/  BSYNC B0 ;  /* 0x0000000000007941 */ /* 0x000fea0003800000 */
.L_x_54734:
        /* <DEDUP_REMOVED lines=304> */
.L_x_54738:
[----:B------:R-:W-:Y:S02]  /*5410*/  ULDC.64 UR6, c[0x0][0x418] ;  /* 0x0001060000067ab9 */ /* 0x000fe40000000a00 */
[----:B------:R-:W-:-:S05]  /*5420*/  IADD3 R2, P0, R2, UR6, RZ ;  /* 0x0000000602027c10 */ /* 0x000fca000ff1e0ff */
[----:B------:R-:W-:Y:S01]  /*5430*/  IMAD.X R3, RZ, RZ, UR7, P0 ;  /* 0x00000007ff037e24 */ /* 0x000fe200080e06ff */
[----:B------:R-:W-:Y:S01]  /*5440*/  PRMT R10, R0, 0x8880, RZ ;  /* 0x00008880000a7816 */ /* 0x000fe200000000ff */
[----:B------:R-:W-:-:S03]  /*5450*/  ULDC.64 UR6, c[0x0][0x410] ;  /* 0x0001040000067ab9 */ /* 0x000fc60000000a00 */
[----:B------:R-:W2:Y:S01]  /*5460*/  LDG.E.U8 R2, desc[UR4][R2.64] ;  /* 0x0000000402027981 */ /* 0x000ea2000c1e1100 */
[----:B------:R-:W-:Y:S02]  /*5470*/  IABS R12, R10 ;  /* 0x0000000a000c7213 */ /* 0x000fe40000000000 */
[----:B------:R-:W-:Y:S02]  /*5480*/  ISETP.GE.AND P2, PT, R10, RZ, PT ;  /* 0x000000ff0a00720c */ /* 0x000fe40003f46270 */
[----:B--2---:R-:W-:-:S04]  /*5490*/  PRMT R9, R2, 0x8880, RZ ;  /* 0x0000888002097816 */ /* 0x004fc800000000ff */
[-C--:B------:R-:W-:Y:S02]  /*54a0*/  IABS R8, R9.reuse ;  /* 0x0000000900087213 */ /* 0x080fe40000000000 */
[----:B------:R-:W-:Y:S02]  /*54b0*/  IABS R0, R9 ;  /* 0x0000000900007213 */ /* 0x000fe40000000000 */
[----:B------:R-:W0:Y:S02]  /*54c0*/  I2F.RP R4, R8 ;  /* 0x0000000800047306 */ /* 0x000e240000209400 */
[----:B------:R-:W-:-:S06]  /*54d0*/  IADD3 R0, RZ, -R0, RZ ;  /* 0x80000000ff007210 */ /* 0x000fcc0007ffe0ff */
[----:B0-----:R-:W0:Y:S02]  /*54e0*/  MUFU.RCP R4, R4 ;  /* 0x0000000400047308 */ /* 0x001e240000001000 */
[----:B0-----:R-:W-:-:S06]  /*54f0*/  IADD3 R6, R4, 0xffffffe, RZ ;  /* 0x0ffffffe04067810 */ /* 0x001fcc0007ffe0ff */
        /* <DEDUP_REMOVED lines=24> */
.L_x_54739:
        /* <DEDUP_REMOVED lines=16> */
.L_x_57649:


//--------------------- .text._ZN2at6native27unrolled_elementwise_kernelINS0_13AUnaryFunctorIaaaZZZNS0_21remainder_kernel_cudaERNS_18TensorIteratorBaseEENKUlvE_clEvENKUlvE0_clEvEUlaaE_EESt5arrayIPcLm2EELi4E23TrivialOffsetCalculatorILi1EjESD_NS0_6memory15LoadWithoutCastENSE_16StoreWithoutCastEEEviT_T0_T2_T3_T4_T5_ --------------------------
	.section	.text._ZN2at6native27unrolled_elementwise_kernelINS0_13AUnaryFunctorIaaaZZZNS0_21remainder_kernel_cudaERNS_18TensorIteratorBaseEENKUlvE_clEvENKUlvE0_clEvEUlaaE_EESt5arrayIPcLm2EELi4E23TrivialOffsetCalculatorILi1EjESD_NS0_6memory15LoadWithoutCastENSE_16StoreWithoutCastEEEviT_T0_T2_T3_T4_T5_,"ax",@progbits
	.align	128
        .global         _ZN2at6native27unrolled_elementwise_kernelINS0_13AUnaryFunctorIaaaZZZNS0_21remainder_kernel_cudaERNS_18TensorIteratorBaseEENKUlvE_clEvENKUlvE0_clEvEUlaaE_EESt5arrayIPcLm2EELi4E23TrivialOffsetCalculatorILi1EjESD_NS0_6memory15LoadWithoutCastENSE_16StoreWithoutCastEEEviT_T0_T2_T3_T4_T5_
        .type           _ZN2at6native27unrolled_elementwise_kernelINS0_13AUnaryFunctorIaaaZZZNS0_21remainder_kernel_cudaERNS_18TensorIteratorBaseEENKUlvE_clEvENKUlvE0_clEvEUlaaE_EESt5arrayIPcLm2EELi4E23TrivialOffsetCalculatorILi1EjESD_NS0_6memory15LoadWithoutCastENSE_16StoreWithoutCastEEEviT_T0_T2_T3_T4_T5_,@function
        .size           _ZN2at6native27unrolled_elementwise_kernelINS0_13AUnaryFunctorIaaaZZZNS0_21remainder_kernel_cudaERNS_18TensorIteratorBaseEENKUlvE_clEvENKUlvE0_clEvEUlaaE_EESt5arrayIPcLm2EELi4E23TrivialOffsetCalculatorILi1EjESD_NS0_6memory15LoadWithoutCastENSE_16StoreWithoutCastEEEviT_T0_T2_T3_T4_T5_,(.L_x_57650 - _ZN2at6native27unrolled_elementwise_kernelINS0_13AUnaryFunctorIaaaZZZNS0_21remainder_kernel_cudaERNS_18TensorIteratorBaseEENKUlvE_clEvENKUlvE0_clEvEUlaaE_EESt5arrayIPcLm2EELi4E23TrivialOffsetCalculatorILi1EjESD_NS0_6memory15LoadWithoutCastENSE_16StoreWithoutCastEEEviT_T0_T2_T3_T4_T5_)
        .other          _ZN2at6native27unrolled_elementwise_kernelINS0_13AUnaryFunctorIaaaZZZNS0_21remainder_kernel_cudaERNS_18TensorIteratorBaseEENKUlvE_clEvENKUlvE0_clEvEUlaaE_EESt5arrayIPcLm2EELi4E23TrivialOffsetCalculatorILi1EjESD_NS0_6memory15LoadWithoutCastENSE_16StoreWithoutCastEEEviT_T0_T2_T3_T4_T5_,@"STO_CUDA_ENTRY STV_DEFAULT"
_ZN2at6native27unrolled_elementwise_kernelINS0_13AUnaryFunctorIaaaZZZNS0_21remainder_kernel_cudaERNS_18TensorIteratorBaseEENKUlvE_clEvENKUlvE0_clEvEUlaaE_EESt5arrayIPcLm2EELi4E23TrivialOffsetCalculatorILi1EjESD_NS0_6memory15LoadWithoutCastENSE_16StoreWithoutCastEEEviT_T0_T2_T3_T4_T5_:
.text._ZN2at6native27unrolled_elementwise_kernelINS0_13AUnaryFunctorIaaaZZZNS0_21remainder_kernel_cudaERNS_18TensorIteratorBaseEENKUlvE_clEvENKUlvE0_clEvEUlaaE_EESt5arrayIPcLm2EELi4E23TrivialOffsetCalculatorILi1EjESD_NS0_6memory15LoadWithoutCastENSE_16StoreWithoutCastEEEviT_T0_T2_T3_T4_T5_:
        /* <DEDUP_REMOVED lines=19> */
[----:B------:R-:W-:Y:S01]  /*0130*/  @!P1 IMAD R13, R0, 0x200, R5 ;  /* 0x00000200000d9824 */ /* 0x000fe200078e0205 */
[----:B------:R-:W0:Y:S01]  /*0140*/  LDC.S8 R20, c[0x0][0x215] ;  /* 0x00008540ff147b82 */ /* 0x000e220000000200 */
[--C-:B------:R-:W-:Y:S01]  /*0150*/  @!P0 IMAD.X R15, RZ, RZ, R7.reuse, P3 ;  /* 0x000000ffff0f8224 */ /* 0x100fe200018e0607 */
[----:B------:R-:W-:Y:S02]  /*0160*/  PRMT R6, RZ, 0x7610, R6 ;  /* 0x00007610ff067816 */ /* 0x000fe40000000006 */
[----:B------:R-:W-:-:S07]  /*0170*/  PRMT R7, RZ, 0x7610, R7 ;  /* 0x00007610ff077816 */ /* 0x000fce0000000007 */
[----:B------:R-:W-:Y:S01]  /*0180*/  @!P2 IMAD R17, R0, 0x200, R3 ;  /* 0x000002000011a824 */ /* 0x000fe200078e0203 */
[----:B------:R-:W2:Y:S01]  /*0190*/  @!P2 LDC.64 R10, c[0x0][0x220] ;  /* 0x00008800ff0aab82 */ /* 0x000ea20000000a00 */
[----:B-1----:R-:W-:Y:S02]  /*01a0*/  @!P5 IADD3 R18, P6, R19, R8, RZ ;  /* 0x000000081312d210 */ /* 0x002fe40007fde0ff */
[----:B------:R-:W-:-:S05]  /*01b0*/  PRMT R8, RZ, 0x7610, R8 ;  /* 0x00007610ff087816 */ /* 0x000fca0000000008 */
[----:B------:R-:W1:Y:S01]  /*01c0*/  @!P1 LDC.64 R2, c[0x0][0x220] ;  /* 0x00008800ff029b82 */ /* 0x000e620000000a00 */
[----:B------:R-:W-:Y:S01]  /*01d0*/  @!P5 IMAD.X R19, RZ, RZ, R9, P6 ;  /* 0x000000ffff13d224 */ /* 0x000fe200030e0609 */
[----:B------:R-:W5:Y:S01]  /*01e0*/  @!P0 LDG.E.U8 R8, desc[UR4][R14.64] ;  /* 0x000000040e088981 */ /* 0x000f62000c1e1100 */
[----:B--2---:R-:W-:Y:S01]  /*01f0*/  @!P2 IADD3 R16, P4, R17, R10, RZ ;  /* 0x0000000a1110a210 */ /* 0x004fe20007f9e0ff */
[----:B------:R-:W-:Y:S01]  /*0200*/  VIADD R9, R5, 0x100 ;  /* 0x0000010005097836 */ /* 0x000fe20000000000 */
[----:B------:R-:W-:Y:S01]  /*0210*/  PRMT R10, RZ, 0x7610, R10 ;  /* 0x00007610ff0a7816 */ /* 0x000fe2000000000a */
[----:B------:R-:W-:Y:S01]  /*0220*/  BSSY B0, `(.L_x_54740) ;  /* 0x000002f000007945 */ /* 0x000fe20003800000 */
[----:B------:R-:W5:Y:S01]  /*0230*/  @!P5 LDG.E.U8 R7, desc[UR4][R18.64] ;  /* 0x000000041207d981 */ /* 0x000f62000c1e1100 */
[----:B------:R-:W-:Y:S01]  /*0240*/  @!P2 IMAD.X R17, RZ, RZ, R11, P4 ;  /* 0x000000ffff11a224 */ /* 0x000fe200020e060b */
[----:B-1----:R-:W-:Y:S01]  /*0250*/  @!P1 IADD3 R12, P0, R13, R2, RZ ;  /* 0x000000020d0c9210 */ /* 0x002fe20007f1e0ff */
[----:B------:R-:W-:-:S03]  /*0260*/  VIADD R11, R5, 0x180 ;  /* 0x00000180050b7836 */ /* 0x000fc60000000000 */
[----:B------:R1:W5:Y:S01]  /*0270*/  @!P2 LDG.E.U8 R6, desc[UR4][R16.64] ;  /* 0x000000041006a981 */ /* 0x000362000c1e1100 */
[----:B------:R-:W-:Y:S02]  /*0280*/  @!P1 IMAD.X R13, RZ, RZ, R3, P0 ;  /* 0x000000ffff0d9224 */ /* 0x000fe400000e0603 */
[----:B------:R-:W2:Y:S03]  /*0290*/  @!P1 LDC.64 R2, c[0x0][0x218] ;  /* 0x00008600ff029b82 */ /* 0x000ea60000000a00 */
[----:B------:R3:W5:Y:S01]  /*02a0*/  @!P1 LDG.E.U8 R10, desc[UR4][R12.64] ;  /* 0x000000040c0a9981 */ /* 0x000762000c1e1100 */
[----:B-1----:R-:W-:Y:S01]  /*02b0*/  VIADD R17, R5, 0x80 ;  /* 0x0000008005117836 */ /* 0x002fe20000000000 */
[-C--:B------:R-:W-:Y:S01]  /*02c0*/  ISETP.GE.AND P3, PT, R9, R4.reuse, PT ;  /* 0x000000040900720c */ /* 0x080fe20003f66270 */
[----:B------:R-:W-:Y:S01]  /*02d0*/  @!P1 IMAD R15, R0, 0x200, R5 ;  /* 0x00000200000f9824 */ /* 0x000fe200078e0205 */
[-C--:B------:R-:W-:Y:S01]  /*02e0*/  ISETP.GE.AND P2, PT, R11, R4.reuse, PT ;  /* 0x000000040b00720c */ /* 0x080fe20003f46270 */
[----:B------:R-:W-:Y:S01]  /*02f0*/  @!P1 IMAD.MOV.U32 R5, RZ, RZ, R17 ;  /* 0x000000ffff059224 */ /* 0x000fe200078e0011 */
[----:B------:R-:W-:Y:S01]  /*0300*/  ISETP.GE.AND P5, PT, R17, R4, PT ;  /* 0x000000041100720c */ /* 0x000fe20003fa6270 */
[----:B0-----:R-:W-:Y:S01]  /*0310*/  IMAD.MOV.U32 R9, RZ, RZ, R20 ;  /* 0x000000ffff097224 */ /* 0x001fe200078e0014 */
[----:B------:R-:W-:Y:S11]  /*0320*/  @P1 BRA `(.L_x_54741) ;  /* 0x0000000000781947 */ /* 0x000ff60003800000 */
[----:B-----5:R-:W-:Y:S02]  /*0330*/  LOP3.LUT R11, R10, 0xffff, RZ, 0xc0, !PT ;  /* 0x0000ffff0a0b7812 */ /* 0x020fe400078ec0ff */
[----:B------:R-:W-:Y:S02]  /*0340*/  IABS R18, R9 ;  /* 0x0000000900127213 */ /* 0x000fe40000000000 */
[----:B------:R-:W-:Y:S02]  /*0350*/  PRMT R11, R11, 0x8880, RZ ;  /* 0x000088800b0b7816 */ /* 0x000fe400000000ff */
[----:B------:R-:W-:Y:S02]  /*0360*/  ISETP.GE.AND P6, PT, R9, RZ, PT ;  /* 0x000000ff0900720c */ /* 0x000fe40003fc6270 */
[-C--:B------:R-:W-:Y:S02]  /*0370*/  IABS R16, R11.reuse ;  /* 0x0000000b00107213 */ /* 0x080fe40000000000 */
[----:B------:R-:W-:-:S02]  /*0380*/  IABS R19, R11 ;  /* 0x0000000b00137213 */ /* 0x000fc40000000000 */
[----:B------:R-:W0:Y:S08]  /*0390*/  I2F.RP R14, R16 ;  /* 0x00000010000e7306 */ /* 0x000e300000209400 */
[----:B0-----:R-:W3:Y:S02]  /*03a0*/  MUFU.RCP R14, R14 ;  /* 0x0000000e000e7308 */ /* 0x001ee40000001000 */
[----:B---3--:R-:W-:-:S02]  /*03b0*/  VIADD R12, R14, 0xffffffe ;  /* 0x0ffffffe0e0c7836 */ /* 0x008fc40000000000 */
        /* <DEDUP_REMOVED lines=21> */
.L_x_54741:
[----:B------:R-:W-:Y:S05]  /*0510*/  BSYNC B0 ;  /* 0x0000000000007941 */ /* 0x000fea0003800000 */
.L_x_54740:
[----:B--2---:R-:W-:Y:S01]  /*0520*/  @!P1 IADD3 R2, P0, R15, R2, RZ ;  /* 0x000000020f029210 */ /* 0x004fe20007f1e0ff */
        /* <DEDUP_REMOVED lines=34> */
.L_x_54743:
[----:B------:R-:W-:Y:S05]  /*0750*/  BSYNC B0 ;  /* 0x0000000000007941 */ /* 0x000fea0003800000 */
.L_x_54742:
        /* <DEDUP_REMOVED lines=32> */
.L_x_54745:
[----:B------:R-:W-:Y:S05]  /*0960*/  BSYNC B0 ;  /* 0x0000000000007941 */ /* 0x000fea0003800000 */
.L_x_54744:
        /* <DEDUP_REMOVED lines=32> */
.L_x_54747:
[----:B------:R-:W-:Y:S05]  /*0b70*/  BSYNC B0 ;  /* 0x0000000000007941 */ /* 0x000fea0003800000 */
.L_x_54746:
        /* <DEDUP_REMOVED lines=10> */
[----:B------:R-:W-:Y:S02]  /*0c20*/  @!P1 IMAD R10, R0, 0x200, R5 ;  /* 0x00000200000a9824 */ /* 0x000fe400078e0205 */
[----:B------:R-:W-:-:S03]  /*0c30*/  @!P1 VIADD R5, R5, 0x80 ;  /* 0x0000008005059836 */ /* 0x000fc60000000000 */
[----:B------:R-:W-:-:S05]  /*0c40*/  @!P1 IADD3 R10, P2, R10, UR6, RZ ;  /* 0x000000060a0a9c10 */ /* 0x000fca000ff5e0ff */
[----:B------:R-:W-:-:S05]  /*0c50*/  @!P1 IMAD.X R11, RZ, RZ, UR7, P2 ;  /* 0x00000007ff0b9e24 */ /* 0x000fca00090e06ff */
[----:B------:R1:W-:Y:S03]  /*0c60*/  @!P1 STG.E.U8 desc[UR4][R10.64], R7 ;  /* 0x000000070a009986 */ /* 0x0003e6000c101104 */
.L_x_54749:
[----:B------:R-:W-:Y:S05]  /*0c70*/  BSYNC B0 ;  /* 0x0000000000007941 */ /* 0x000fea0003800000 */
.L_x_54748:
        /* <DEDUP_REMOVED lines=8> */
.L_x_54750:
        /* <DEDUP_REMOVED lines=16> */
.L_x_57650:


//--------------------- .text._ZN2at6native29vectorized_elementwise_kernelILi2ENS0_13AUnaryFunctorIaaaZZZNS0_21remainder_kernel_cudaERNS_18TensorIteratorBaseEENKUlvE_clEvENKUlvE0_clEvEUlaaE_EESt5arrayIPcLm2EEEEviT0_T1_ --------------------------
	.section	.text._ZN2at6native29vectorized_elementwise_kernelILi2ENS0_13AUnaryFunctorIaaaZZZNS0_21remainder_kernel_cudaERNS_18TensorIteratorBaseEENKUlvE_clEvENKUlvE0_clEvEUlaaE_EESt5arrayIPcLm2EEEEviT0_T1_,"ax",@progbits
	.align	128
        .global         _ZN2at6native29vectorized_elementwise_kernelILi2ENS0_13AUnaryFunctorIaaaZZZNS0_21remainder_kernel_cudaERNS_18TensorIteratorBaseEENKUlvE_clEvENKUlvE0_clEvEUlaaE_EESt5arrayIPcLm2EEEEviT0_T1_
        .type           _ZN2at6native29vectorized_elementwise_kernelILi2ENS0_13AUnaryFunctorIaaaZZZNS0_21remainder_kernel_cudaERNS_18TensorIteratorBaseEENKUlvE_clEvENKUlvE0_clEvEUlaaE_EESt5arrayIPcLm2EEEEviT0_T1_,@function
        .size           _ZN2at6native29vectorized_elementwise_kernelILi2ENS0_13AUnaryFunctorIaaaZZZNS0_21remainder_kernel_cudaERNS_18TensorIteratorBaseEENKUlvE_clEvENKUlvE0_clEvEUlaaE_EESt5arrayIPcLm2EEEEviT0_T1_,(.L_x_57651 - _ZN2at6native29vectorized_elementwise_kernelILi2ENS0_13AUnaryFunctorIaaaZZZNS0_21remainder_kernel_cudaERNS_18TensorIteratorBaseEENKUlvE_clEvENKUlvE0_clEvEUlaaE_EESt5arrayIPcLm2EEEEviT0_T1_)
        .other          _ZN2at6native29vectorized_elementwise_kernelILi2ENS0_13AUnaryFunctorIaaaZZZNS0_21remainder_kernel_cudaERNS_18TensorIteratorBaseEENKUlvE_clEvENKUlvE0_clEvEUlaaE_EESt5arrayIPcLm2EEEEviT0_T1_,@"STO_CUDA_ENTRY STV_DEFAULT"
_ZN2at6native29vectorized_elementwise_kernelILi2ENS0_13AUnaryFunctorIaaaZZZNS0_21remainder_kernel_cudaERNS_18TensorIteratorBaseEENKUlvE_clEvENKUlvE0_clEvEUlaaE_EESt5arrayIPcLm2EEEEviT0_T1_:
.text._ZN2at6native29vectorized_elementwise_kernelILi2ENS0_13AUnaryFunctorIaaaZZZNS0_21remainder_kernel_cudaERNS_18TensorIteratorBaseEENKUlvE_clEvENKUlvE0_clEvEUlaaE_EESt5arrayIPcLm2EEEEviT0_T1_:
        /* <DEDUP_REMOVED lines=29> */
[----:B------:R-:W-:Y:S02]  /*01d0*/  PRMT R10, R2, 0x9991, RZ ;  /* 0x00009991020a7816 */ /* 0x000fe400000000ff */
[----:B------:R-:W-:Y:S02]  /*01e0*/  IABS R3, R20 ;  /* 0x0000001400037213 */ /* 0x000fe40000000000 */
[----:B------:R-:W-:Y:S01]  /*01f0*/  IABS R8, R10 ;  /* 0x0000000a00087213 */ /* 0x000fe20000000000 */
[----:B------:R-:W-:Y:S01]  /*0200*/  I2F.RP R24, R0 ;  /* 0x0000000000187306 */ /* 0x000fe20000209400 */
[----:B----4-:R-:W-:-:S04]  /*0210*/  PRMT R7, R9, 0x8880, RZ ;  /* 0x0000888009077816 */ /* 0x010fc800000000ff */
[----:B------:R-:W-:-:S03]  /*0220*/  IABS R5, R7 ;  /* 0x0000000700057213 */ /* 0x000fc60000000000 */
[----:B------:R-:W-:Y:S08]  /*0230*/  I2F.RP R25, R3 ;  /* 0x0000000300197306 */ /* 0x000ff00000209400 */
[----:B-1----:R-:W1:Y:S08]  /*0240*/  MUFU.RCP R14, R14 ;  /* 0x0000000e000e7308 */ /* 0x002e700000001000 */
[----:B0-----:R-:W0:Y:S08]  /*0250*/  I2F.RP R13, R8 ;  /* 0x00000008000d7306 */ /* 0x001e300000209400 */
[----:B------:R-:W-:Y:S01]  /*0260*/  I2F.RP R27, R5 ;  /* 0x00000005001b7306 */ /* 0x000fe20000209400 */
[----:B-1----:R-:W-:-:S07]  /*0270*/  VIADD R18, R14, 0xffffffe ;  /* 0x0ffffffe0e127836 */ /* 0x002fce0000000000 */
[----:B------:R-:W1:Y:S08]  /*0280*/  MUFU.RCP R24, R24 ;  /* 0x0000001800187308 */ /* 0x000e700000001000 */
[----:B------:R-:W2:Y:S08]  /*0290*/  MUFU.RCP R25, R25 ;  /* 0x0000001900197308 */ /* 0x000eb00000001000 */
[----:B0-----:R-:W0:Y:S01]  /*02a0*/  MUFU.RCP R13, R13 ;  /* 0x0000000d000d7308 */ /* 0x001e220000001000 */
[----:B-1----:R-:W-:-:S07]  /*02b0*/  VIADD R16, R24, 0xffffffe ;  /* 0x0ffffffe18107836 */ /* 0x002fce0000000000 */
[----:B------:R1:W3:Y:S01]  /*02c0*/  F2I.FTZ.U32.TRUNC.NTZ R19, R18 ;  /* 0x0000001200137305 */ /* 0x0002e2000021f000 */
[----:B--2---:R-:W-:-:S07]  /*02d0*/  VIADD R14, R25, 0xffffffe ;  /* 0x0ffffffe190e7836 */ /* 0x004fce0000000000 */
[----:B------:R2:W4:Y:S01]  /*02e0*/  MUFU.RCP R12, R27 ;  /* 0x0000001b000c7308 */ /* 0x0005220000001000 */
[----:B0-----:R-:W-:Y:S02]  /*02f0*/  VIADD R24, R13, 0xffffffe ;  /* 0x0ffffffe0d187836 */ /* 0x001fe40000000000 */
[----:B-1----:R-:W-:Y:S02]  /*0300*/  IMAD.MOV.U32 R18, RZ, RZ, RZ ;  /* 0x000000ffff127224 */ /* 0x002fe400078e00ff */
[----:B---3--:R-:W-:-:S03]  /*0310*/  IMAD.MOV R29, RZ, RZ, -R19 ;  /* 0x000000ffff1d7224 */ /* 0x008fc600078e0a13 */
[----:B------:R0:W1:Y:S01]  /*0320*/  F2I.FTZ.U32.TRUNC.NTZ R17, R16 ;  /* 0x0000001000117305 */ /* 0x000062000021f000 */
[----:B------:R-:W-:-:S04]  /*0330*/  IMAD R25, R29, R22, RZ ;  /* 0x000000161d197224 */ /* 0x000fc800078e02ff */
[----:B--2---:R-:W-:-:S03]  /*0340*/  IMAD.HI.U32 R27, R19, R25, R18 ;  /* 0x00000019131b7227 */ /* 0x004fc600078e0012 */
[----:B------:R-:W2:Y:S01]  /*0350*/  F2I.FTZ.U32.TRUNC.NTZ R15, R14 ;  /* 0x0000000e000f7305 */ /* 0x000ea2000021f000 */
[----:B----4-:R-:W-:Y:S02]  /*0360*/  VIADD R12, R12, 0xffffffe ;  /* 0x0ffffffe0c0c7836 */ /* 0x010fe40000000000 */
[----:B0-----:R-:W-:Y:S02]  /*0370*/  IMAD.MOV.U32 R16, RZ, RZ, RZ ;  /* 0x000000ffff107224 */ /* 0x001fe400078e00ff */
[----:B-1----:R-:W-:-:S03]  /*0380*/  IMAD.MOV R25, RZ, RZ, -R17 ;  /* 0x000000ffff197224 */ /* 0x002fc600078e0a11 */
[----:B------:R-:W0:Y:S01]  /*0390*/  F2I.FTZ.U32.TRUNC.NTZ R13, R24 ;  /* 0x00000018000d7305 */ /* 0x000e22000021f000 */
[----:B------:R-:W-:Y:S02]  /*03a0*/  IMAD R25, R25, R0, RZ ;  /* 0x0000000019197224 */ /* 0x000fe400078e02ff */
[----:B--2---:R-:W-:-:S05]  /*03b0*/  IMAD.MOV R14, RZ, RZ, -R15 ;  /* 0x000000ffff0e7224 */ /* 0x004fca00078e0a0f */
[----:B------:R1:W2:Y:S01]  /*03c0*/  F2I.FTZ.U32.TRUNC.NTZ R19, R12 ;  /* 0x0000000c00137305 */ /* 0x0002a2000021f000 */
[----:B------:R-:W-:Y:S01]  /*03d0*/  IMAD.HI.U32 R28, R17, R25, R16 ;  /* 0x00000019111c7227 */ /* 0x000fe200078e0010 */
[----:B------:R-:W-:-:S03]  /*03e0*/  PRMT R16, R9, 0x9991, RZ ;  /* 0x0000999109107816 */ /* 0x000fc600000000ff */
[----:B------:R-:W-:Y:S02]  /*03f0*/  IMAD R17, R14, R3, RZ ;  /* 0x000000030e117224 */ /* 0x000fe400078e02ff */
[----:B0-----:R-:W-:Y:S02]  /*0400*/  IMAD.MOV R25, RZ, RZ, -R13 ;  /* 0x000000ffff197224 */ /* 0x001fe400078e0a0d */
[----:B------:R-:W-:Y:S02]  /*0410*/  IMAD.MOV.U32 R14, RZ, RZ, RZ ;  /* 0x000000ffff0e7224 */ /* 0x000fe400078e00ff */
[----:B------:R-:W-:Y:S02]  /*0420*/  IMAD R25, R25, R8, RZ ;  /* 0x0000000819197224 */ /* 0x000fe400078e02ff */
[----:B------:R-:W-:Y:S01]  /*0430*/  IMAD.HI.U32 R24, R15, R17, R14 ;  /* 0x000000110f187227 */ /* 0x000fe200078e000e */
[----:B------:R-:W-:-:S03]  /*0440*/  IABS R17, R16 ;  /* 0x0000001000117213 */ /* 0x000fc60000000000 */
[----:B-1----:R-:W-:Y:S02]  /*0450*/  IMAD.MOV.U32 R12, RZ, RZ, RZ ;  /* 0x000000ffff0c7224 */ /* 0x002fe400078e00ff */
[----:B--2---:R-:W-:Y:S02]  /*0460*/  IMAD.MOV R14, RZ, RZ, -R19 ;  /* 0x000000ffff0e7224 */ /* 0x004fe400078e0a13 */
[----:B------:R-:W-:Y:S01]  /*0470*/  IMAD.HI.U32 R25, R13, R25, R12 ;  /* 0x000000190d197227 */ /* 0x000fe200078e000c */
[----:B------:R-:W-:-:S03]  /*0480*/  PRMT R12, R26, 0x8880, RZ ;  /* 0x000088801a0c7816 */ /* 0x000fc600000000ff */
[----:B------:R-:W-:Y:S01]  /*0490*/  IMAD R13, R14, R5, RZ ;  /* 0x000000050e0d7224 */ /* 0x000fe200078e02ff */
[----:B------:R-:W-:Y:S01]  /*04a0*/  ISETP.GE.AND P2, PT, R12, RZ, PT ;  /* 0x000000ff0c00720c */ /* 0x000fe20003f46270 */
[----:B------:R-:W-:Y:S02]  /*04b0*/  IMAD.U32 R15, RZ, RZ, UR6 ;  /* 0x00000006ff0f7e24 */ /* 0x000fe4000f8e00ff */
[----:B------:R-:W-:Y:S01]  /*04c0*/  IMAD.HI.U32 R18, R19, R13, R18 ;  /* 0x0000000d13127227 */ /* 0x000fe200078e0012 */
[----:B------:R-:W-:Y:S02]  /*04d0*/  IABS R13, R21 ;  /* 0x00000015000d7213 */ /* 0x000fe40000000000 */
[----:B------:R-:W-:Y:S01]  /*04e0*/  IABS R19, R12 ;  /* 0x0000000c00137213 */ /* 0x000fe20000000000 */
[----:B------:R-:W-:Y:S02]  /*04f0*/  IMAD.MOV.U32 R12, RZ, RZ, RZ ;  /* 0x000000ffff0c7224 */ /* 0x000fe400078e00ff */
[----:B------:R-:W-:-:S02]  /*0500*/  IMAD.MOV R13, RZ, RZ, -R13 ;  /* 0x000000ffff0d7224 */ /* 0x000fc400078e0a0d */
[----:B------:R-:W-:-:S04]  /*0510*/  IMAD.HI.U32 R14, R27, R19, RZ ;  /* 0x000000131b0e7227 */ /* 0x000fc800078e00ff */
[--C-:B------:R-:W-:Y:S01]  /*0520*/  IMAD R27, R14, R13, R19.reuse ;  /* 0x0000000d0e1b7224 */ /* 0x100fe200078e0213 */
[----:B------:R-:W-:Y:S01]  /*0530*/  IABS R14, R11 ;  /* 0x0000000b000e7213 */ /* 0x000fe20000000000 */
[----:B------:R-:W0:Y:S01]  /*0540*/  I2F.RP R13, R17 ;  /* 0x00000011000d7306 */ /* 0x000e220000209400 */
[----:B------:R-:W-:Y:S02]  /*0550*/  IMAD.HI.U32 R28, R28, R19, RZ ;  /* 0x000000131c1c7227 */ /* 0x000fe400078e00ff */
[----:B------:R-:W-:Y:S02]  /*0560*/  ISETP.GT.U32.AND P0, PT, R22, R27, PT ;  /* 0x0000001b1600720c */ /* 0x000fe40003f04070 */
[----:B------:R-:W-:Y:S02]  /*0570*/  IMAD.MOV R29, RZ, RZ, -R14 ;  /* 0x000000ffff1d7224 */ /* 0x000fe400078e0a0e */
[----:B------:R-:W-:Y:S02]  /*0580*/  IMAD.U32 R14, RZ, RZ, UR5 ;  /* 0x00000005ff0e7e24 */ /* 0x000fe4000f8e00ff */
[----:B------:R-:W-:-:S02]  /*0590*/  IMAD R29, R28, R29, R19 ;  /* 0x0000001d1c1d7224 */ /* 0x000fc400078e0213 */
[----:B------:R-:W-:-:S03]  /*05a0*/  IMAD.WIDE R14, R23, 0x2, R14 ;  /* 0x00000002170e7825 */ /* 0x000fc600078e020e */
[----:B------:R-:W-:Y:S01]  /*05b0*/  ISETP.GT.U32.AND P1, PT, R0, R29, PT ;  /* 0x0000001d0000720c */ /* 0x000fe20003f24070 */
[----:B0-----:R-:W0:Y:S01]  /*05c0*/  MUFU.RCP R13, R13 ;  /* 0x0000000d000d7308 */ /* 0x001e220000001000 */
[----:B------:R-:W-:Y:S02]  /*05d0*/  @!P0 IMAD.IADD R27, R27, 0x1, -R22 ;  /* 0x000000011b1b8824 */ /* 0x000fe400078e0a16 */
[----:B------:R-:W-:-:S03]  /*05e0*/  IMAD.HI.U32 R24, R24, R19, RZ ;  /* 0x0000001318187227 */ /* 0x000fc600078e00ff */
[----:B------:R-:W-:Y:S01]  /*05f0*/  ISETP.GT.U32.AND P0, PT, R22, R27, PT ;  /* 0x0000001b1600720c */ /* 0x000fe20003f04070 */
[----:B------:R-:W-:-:S05]  /*0600*/  IMAD.HI.U32 R18, R18, R19, RZ ;  /* 0x0000001312127227 */ /* 0x000fca00078e00ff */
[----:B------:R-:W-:Y:S02]  /*0610*/  @!P1 IMAD.IADD R29, R29, 0x1, -R0 ;  /* 0x000000011d1d9824 */ /* 0x000fe400078e0a00 */
[----:B0-----:R-:W-:-:S03]  /*0620*/  VIADD R26, R13, 0xffffffe ;  /* 0x0ffffffe0d1a7836 */ /* 0x001fc60000000000 */
[----:B------:R-:W-:Y:S02]  /*0630*/  ISETP.GT.U32.AND P1, PT, R0, R29, PT ;  /* 0x0000001d0000720c */ /* 0x000fe40003f24070 */
[----:B------:R-:W-:Y:S01]  /*0640*/  @!P0 IMAD.IADD R27, R27, 0x1, -R22 ;  /* 0x000000011b1b8824 */ /* 0x000fe200078e0a16 */
[C---:B------:R-:W-:Y:S01]  /*0650*/  PRMT R22, R6.reuse, 0x7770, RZ ;  /* 0x0000777006167816 */ /* 0x040fe200000000ff */
[----:B------:R-:W0:Y:S01]  /*0660*/  F2I.FTZ.U32.TRUNC.NTZ R13, R26 ;  /* 0x0000001a000d7305 */ /* 0x000e22000021f000 */
[----:B------:R-:W-:Y:S01]  /*0670*/  PRMT R6, R6, 0x7771, RZ ;  /* 0x0000777106067816 */ /* 0x000fe200000000ff */
[----:B------:R-:W-:Y:S01]  /*0680*/  @!P2 IMAD.MOV R27, RZ, RZ, -R27 ;  /* 0x000000ffff1ba224 */ /* 0x000fe200078e0a1b */
[----:B------:R-:W-:-:S06]  /*0690*/  ISETP.NE.AND P0, PT, R22, RZ, PT ;  /* 0x000000ff1600720c */ /* 0x000fcc0003f05270 */
[----:B------:R-:W-:-:S04]  /*06a0*/  @!P1 IMAD.IADD R29, R29, 0x1, -R0 ;  /* 0x000000011d1d9824 */ /* 0x000fc800078e0a00 */
[----:B------:R-:W-:Y:S02]  /*06b0*/  @!P2 IMAD.MOV R29, RZ, RZ, -R29 ;  /* 0x000000ffff1da224 */ /* 0x000fe400078e0a1d */
[----:B0-----:R-:W-:Y:S01]  /*06c0*/  IMAD.MOV R0, RZ, RZ, -R13 ;  /* 0x000000ffff007224 */ /* 0x001fe200078e0a0d */
[----:B------:R-:W-:Y:S02]  /*06d0*/  @!P0 LOP3.LUT R27, RZ, R21, RZ, 0x33, !PT ;  /* 0x00000015ff1b8212 */ /* 0x000fe400078e33ff */
[----:B-----5:R-:W-:Y:S01]  /*06e0*/  PRMT R21, R4, 0x8880, RZ ;  /* 0x0000888004157816 */ /* 0x020fe200000000ff */
[----:B------:R-:W-:Y:S01]  /*06f0*/  IMAD R23, R0, R17, RZ ;  /* 0x0000001100177224 */ /* 0x000fe200078e02ff */
[----:B------:R-:W-:-:S03]  /*0700*/  ISETP.NE.AND P0, PT, R6, RZ, PT ;  /* 0x000000ff0600720c */ /* 0x000fc60003f05270 */
[----:B------:R-:W-:Y:S01]  /*0710*/  IMAD.HI.U32 R0, R13, R23, R12 ;  /* 0x000000170d007227 */ /* 0x000fe200078e000c */
[----:B------:R-:W-:-:S04]  /*0720*/  IABS R23, R21 ;  /* 0x0000001500177213 */ /* 0x000fc80000000000 */
[----:B------:R-:W0:Y:S01]  /*0730*/  I2F.RP R12, R23 ;  /* 0x00000017000c7306 */ /* 0x000e220000209400 */
[----:B------:R-:W-:-:S04]  /*0740*/  IMAD.HI.U32 R0, R0, R19, RZ ;  /* 0x0000001300007227 */ /* 0x000fc800078e00ff */
[----:B------:R-:W-:Y:S02]  /*0750*/  @!P0 LOP3.LUT R29, RZ, R11, RZ, 0x33, !PT ;  /* 0x0000000bff1d8212 */ /* 0x000fe400078e33ff */
[----:B------:R-:W-:Y:S02]  /*0760*/  IABS R11, R20 ;  /* 0x00000014000b7213 */ /* 0x000fe40000000000 */
[----:B------:R-:W-:Y:S02]  /*0770*/  LOP3.LUT P0, RZ, R27, 0xff, RZ, 0xc0, !PT ;  /* 0x000000ff1bff7812 */ /* 0x000fe4000780c0ff */
[----:B------:R-:W-:Y:S01]  /*0780*/  LOP3.LUT P1, RZ, R29, 0xff, RZ, 0xc0, !PT ;  /* 0x000000ff1dff7812 */ /* 0x000fe2000782c0ff */
[----:B------:R-:W-:Y:S02]  /*0790*/  IMAD.MOV R13, RZ, RZ, -R11 ;  /* 0x000000ffff0d7224 */ /* 0x000fe400078e0a0b */
[----:B0-----:R0:W1:Y:S02]  /*07a0*/  MUFU.RCP R11, R12 ;  /* 0x0000000c000b7308 */ /* 0x0010640000001000 */
[----:B------:R-:W-:Y:S01]  /*07b0*/  IMAD R24, R24, R13, R19 ;  /* 0x0000000d18187224 */ /* 0x000fe200078e0213 */
[----:B------:R-:W-:-:S04]  /*07c0*/  LOP3.LUT R13, R22, R27, RZ, 0x3c, !PT ;  /* 0x0000001b160d7212 */ /* 0x000fc800078e3cff */
[----:B------:R-:W-:Y:S02]  /*07d0*/  ISETP.GT.U32.AND P3, PT, R3, R24, PT ;  /* 0x000000180300720c */ /* 0x000fe40003f64070 */
[----:B------:R-:W-:Y:S01]  /*07e0*/  PRMT R13, R13, 0x8880, RZ ;  /* 0x000088800d0d7816 */ /* 0x000fe200000000ff */
[----:B0-----:R-:W-:-:S03]  /*07f0*/  IMAD.HI.U32 R12, R25, R19, RZ ;  /* 0x00000013190c7227 */ /* 0x001fc600078e00ff */
[----:B------:R-:W-:-:S04]  /*0800*/  ISETP.GT.OR P0, PT, R13, -0x1, !P0 ;  /* 0xffffffff0d00780c */ /* 0x000fc80004704670 */
[----:B------:R-:W-:Y:S01]  /*0810*/  SEL R22, R22, RZ, !P0 ;  /* 0x000000ff16167207 */ /* 0x000fe20004000000 */
[----:B-1----:R-:W-:Y:S01]  /*0820*/  VIADD R13, R11, 0xffffffe ;  /* 0x0ffffffe0b0d7836 */ /* 0x002fe20000000000 */
[----:B------:R-:W-:Y:S01]  /*0830*/  LOP3.LUT R11, R6, R29, RZ, 0x3c, !PT ;  /* 0x0000001d060b7212 */ /* 0x000fe200078e3cff */
[----:B------:R-:W-:Y:S02]  /*0840*/  @!P3 IMAD.IADD R24, R24, 0x1, -R3 ;  /* 0x000000011818b824 */ /* 0x000fe400078e0a03 */
[----:B------:R-:W-:Y:S01]  /*0850*/  IMAD.IADD R27, R27, 0x1, R22 ;  /* 0x000000011b1b7824 */ /* 0x000fe200078e0216 */
[----:B------:R-:W-:Y:S01]  /*0860*/  PRMT R11, R11, 0x8880, RZ ;  /* 0x000088800b0b7816 */ /* 0x000fe200000000ff */
[----:B------:R-:W0:Y:S03]  /*0870*/  F2I.FTZ.U32.TRUNC.NTZ R13, R13 ;  /* 0x0000000d000d7305 */ /* 0x000e26000021f000 */
[----:B------:R-:W-:-:S02]  /*0880*/  ISETP.GT.OR P0, PT, R11, -0x1, !P1 ;  /* 0xffffffff0b00780c */ /* 0x000fc40004f04670 */
[----:B------:R-:W-:Y:S02]  /*0890*/  IABS R11, R10 ;  /* 0x0000000a000b7213 */ /* 0x000fe40000000000 */
[----:B------:R-:W-:Y:S02]  /*08a0*/  ISETP.GT.U32.AND P1, PT, R3, R24, PT ;  /* 0x000000180300720c */ /* 0x000fe40003f24070 */
[----:B------:R-:W-:Y:S01]  /*08b0*/  SEL R6, R6, RZ, !P0 ;  /* 0x000000ff06067207 */ /* 0x000fe20004000000 */
[----:B------:R-:W-:-:S04]  /*08c0*/  IMAD.MOV R11, RZ, RZ, -R11 ;  /* 0x000000ffff0b7224 */ /* 0x000fc800078e0a0b */
[----:B------:R-:W-:Y:S02]  /*08d0*/  IMAD R11, R12, R11, R19 ;  /* 0x0000000b0c0b7224 */ /* 0x000fe400078e0213 */
[----:B0-----:R-:W-:Y:S02]  /*08e0*/  IMAD.MOV R22, RZ, RZ, -R13 ;  /* 0x000000ffff167224 */ /* 0x001fe400078e0a0d */
[----:B------:R-:W-:Y:S02]  /*08f0*/  IMAD.MOV.U32 R12, RZ, RZ, RZ ;  /* 0x000000ffff0c7224 */ /* 0x000fe400078e00ff */
[----:B------:R-:W-:Y:S01]  /*0900*/  @!P1 IMAD.IADD R24, R24, 0x1, -R3 ;  /* 0x0000000118189824 */ /* 0x000fe200078e0a03 */
[----:B------:R-:W-:Y:S01]  /*0910*/  ISETP.GT.U32.AND P1, PT, R8, R11, PT ;  /* 0x0000000b0800720c */ /* 0x000fe20003f24070 */
[----:B------:R-:W-:Y:S02]  /*0920*/  IMAD R25, R22, R23, RZ ;  /* 0x0000001716197224 */ /* 0x000fe400078e02ff */
[----:B------:R-:W-:-:S02]  /*0930*/  @!P2 IMAD.MOV R24, RZ, RZ, -R24 ;  /* 0x000000ffff18a224 */ /* 0x000fc400078e0a18 */
[----:B------:R-:W-:Y:S01]  /*0940*/  IMAD.HI.U32 R12, R13, R25, R12 ;  /* 0x000000190d0c7227 */ /* 0x000fe200078e000c */
[----:B------:R-:W-:Y:S02]  /*0950*/  PRMT R13, R4, 0x9991, RZ ;  /* 0x00009991040d7816 */ /* 0x000fe400000000ff */
[----:B------:R-:W-:Y:S01]  /*0960*/  PRMT R25, R2, 0x7771, RZ ;  /* 0x0000777102197816 */ /* 0x000fe200000000ff */
[----:B------:R-:W-:Y:S01]  /*0970*/  IMAD.IADD R6, R29, 0x1, R6 ;  /* 0x000000011d067824 */ /* 0x000fe200078e0206 */
[----:B------:R-:W-:Y:S01]  /*0980*/  IABS R22, R13 ;  /* 0x0000000d00167213 */ /* 0x000fe20000000000 */
[----:B------:R-:W-:Y:S01]  /*0990*/  IMAD.HI.U32 R12, R12, R19, RZ ;  /* 0x000000130c0c7227 */ /* 0x000fe200078e00ff */
[----:B------:R-:W-:Y:S02]  /*09a0*/  ISETP.NE.AND P3, PT, R25, RZ, PT ;  /* 0x000000ff1900720c */ /* 0x000fe40003f65270 */
[----:B------:R-:W0:Y:S01]  /*09b0*/  I2F.RP R3, R22 ;  /* 0x0000001600037306 */ /* 0x000e220000209400 */
[----:B------:R-:W-:Y:S01]  /*09c0*/  @!P1 IMAD.IADD R11, R11, 0x1, -R8 ;  /* 0x000000010b0b9824 */ /* 0x000fe200078e0a08 */
[----:B------:R-:W-:-:S04]  /*09d0*/  PRMT R27, R6, 0x7604, R27 ;  /* 0x00007604061b7816 */ /* 0x000fc8000000001b */
[----:B------:R-:W-:Y:S01]  /*09e0*/  ISETP.GT.U32.AND P1, PT, R8, R11, PT ;  /* 0x0000000b0800720c */ /* 0x000fe20003f24070 */
[----:B------:R-:W-:Y:S01]  /*09f0*/  STG.E.U16 desc[UR8][R14.64], R27 ;  /* 0x0000001b0e007986 */ /* 0x000fe2000c101508 */
[----:B0-----:R-:W0:Y:S11]  /*0a00*/  MUFU.RCP R3, R3 ;  /* 0x0000000300037308 */ /* 0x001e360000001000 */
[----:B------:R-:W-:Y:S01]  /*0a10*/  @!P1 IMAD.IADD R11, R11, 0x1, -R8 ;  /* 0x000000010b0b9824 */ /* 0x000fe200078e0a08 */
[----:B------:R-:W-:-:S03]  /*0a20*/  PRMT R8, R2, 0x7770, RZ ;  /* 0x0000777002087816 */ /* 0x000fc600000000ff */
[----:B------:R-:W-:Y:S01]  /*0a30*/  @!P2 IMAD.MOV R11, RZ, RZ, -R11 ;  /* 0x000000ffff0ba224 */ /* 0x000fe200078e0a0b */
[----:B------:R-:W-:Y:S02]  /*0a40*/  ISETP.NE.AND P1, PT, R8, RZ, PT ;  /* 0x000000ff0800720c */ /* 0x000fe40003f25270 */
[----:B------:R-:W-:-:S04]  /*0a50*/  @!P3 LOP3.LUT R11, RZ, R10, RZ, 0x33, !PT ;  /* 0x0000000aff0bb212 */ /* 0x000fc800078e33ff */
[----:B------:R-:W-:-:S07]  /*0a60*/  LOP3.LUT P0, RZ, R11, 0xff, RZ, 0xc0, !PT ;  /* 0x000000ff0bff7812 */ /* 0x000fce000780c0ff */
[----:B------:R-:W-:Y:S01]  /*0a70*/  @!P1 LOP3.LUT R24, RZ, R20, RZ, 0x33, !PT ;  /* 0x00000014ff189212 */ /* 0x000fe200078e33ff */
[----:B0-----:R-:W-:-:S03]  /*0a80*/  VIADD R20, R3, 0xffffffe ;  /* 0x0ffffffe03147836 */ /* 0x001fc60000000000 */
[----:B------:R-:W-:Y:S01]  /*0a90*/  LOP3.LUT R2, R8, R24, RZ, 0x3c, !PT ;  /* 0x0000001808027212 */ /* 0x000fe200078e3cff */
[----:B------:R-:W0:Y:S01]  /*0aa0*/  F2I.FTZ.U32.TRUNC.NTZ R3, R20 ;  /* 0x0000001400037305 */ /* 0x000e22000021f000 */
[----:B------:R-:W-:Y:S02]  /*0ab0*/  LOP3.LUT P1, RZ, R24, 0xff, RZ, 0xc0, !PT ;  /* 0x000000ff18ff7812 */ /* 0x000fe4000782c0ff */
[----:B------:R-:W-:-:S04]  /*0ac0*/  PRMT R2, R2, 0x8880, RZ ;  /* 0x0000888002027816 */ /* 0x000fc800000000ff */
[----:B------:R-:W-:Y:S02]  /*0ad0*/  ISETP.GT.OR P1, PT, R2, -0x1, !P1 ;  /* 0xffffffff0200780c */ /* 0x000fe40004f24670 */
[----:B------:R-:W-:-:S04]  /*0ae0*/  LOP3.LUT R2, R25, R11, RZ, 0x3c, !PT ;  /* 0x0000000b19027212 */ /* 0x000fc800078e3cff */
[----:B------:R-:W-:Y:S01]  /*0af0*/  PRMT R2, R2, 0x8880, RZ ;  /* 0x0000888002027816 */ /* 0x000fe200000000ff */
[----:B0-----:R-:W-:-:S03]  /*0b00*/  IMAD.MOV R29, RZ, RZ, -R3 ;  /* 0x000000ffff1d7224 */ /* 0x001fc600078e0a03 */
[----:B------:R-:W-:Y:S01]  /*0b10*/  ISETP.GT.OR P0, PT, R2, -0x1, !P0 ;  /* 0xffffffff0200780c */ /* 0x000fe20004704670 */
[----:B------:R-:W-:Y:S02]  /*0b20*/  IMAD.MOV.U32 R2, RZ, RZ, RZ ;  /* 0x000000ffff027224 */ /* 0x000fe400078e00ff */
[----:B------:R-:W-:-:S04]  /*0b30*/  IMAD R29, R29, R22, RZ ;  /* 0x000000161d1d7224 */ /* 0x000fc800078e02ff */
[----:B------:R-:W-:Y:S01]  /*0b40*/  IMAD.HI.U32 R10, R3, R29, R2 ;  /* 0x0000001d030a7227 */ /* 0x000fe200078e0002 */
[----:B------:R-:W-:Y:S02]  /*0b50*/  IABS R2, R7 ;  /* 0x0000000700027213 */ /* 0x000fe40000000000 */
[----:B------:R-:W-:-:S03]  /*0b60*/  SEL R3, R8, RZ, !P1 ;  /* 0x000000ff08037207 */ /* 0x000fc60004800000 */
[----:B------:R-:W-:Y:S01]  /*0b70*/  IMAD.MOV R8, RZ, RZ, -R2 ;  /* 0x000000ffff087224 */ /* 0x000fe200078e0a02 */
[----:B------:R-:W-:Y:S01]  /*0b80*/  IABS R2, R16 ;  /* 0x0000001000027213 */ /* 0x000fe20000000000 */
[----:B------:R-:W-:Y:S01]  /*0b90*/  IMAD.IADD R24, R24, 0x1, R3 ;  /* 0x0000000118187824 */ /* 0x000fe200078e0203 */
[----:B------:R-:W-:Y:S01]  /*0ba0*/  IABS R3, R13 ;  /* 0x0000000d00037213 */ /* 0x000fe20000000000 */
[----:B------:R-:W-:Y:S02]  /*0bb0*/  IMAD R8, R18, R8, R19 ;  /* 0x0000000812087224 */ /* 0x000fe400078e0213 */
[----:B------:R-:W-:Y:S02]  /*0bc0*/  IMAD.MOV R2, RZ, RZ, -R2 ;  /* 0x000000ffff027224 */ /* 0x000fe400078e0a02 */
[----:B------:R-:W-:Y:S01]  /*0bd0*/  IMAD.MOV R3, RZ, RZ, -R3 ;  /* 0x000000ffff037224 */ /* 0x000fe200078e0a03 */
[----:B------:R-:W-:Y:S01]  /*0be0*/  ISETP.GT.U32.AND P3, PT, R5, R8, PT ;  /* 0x000000080500720c */ /* 0x000fe20003f64070 */
[----:B------:R-:W-:Y:S01]  /*0bf0*/  IMAD R2, R0, R2, R19 ;  /* 0x0000000200027224 */ /* 0x000fe200078e0213 */
[----:B------:R-:W-:Y:S01]  /*0c00*/  IABS R0, R21 ;  /* 0x0000001500007213 */ /* 0x000fe20000000000 */
[----:B------:R-:W-:-:S03]  /*0c10*/  IMAD.HI.U32 R10, R10, R19, RZ ;  /* 0x000000130a0a7227 */ /* 0x000fc600078e00ff */
[----:B------:R-:W-:Y:S01]  /*0c20*/  ISETP.GT.U32.AND P4, PT, R17, R2, PT ;  /* 0x000000021100720c */ /* 0x000fe20003f84070 */
[----:B------:R-:W-:-:S04]  /*0c30*/  IMAD.MOV R0, RZ, RZ, -R0 ;  /* 0x000000ffff007224 */ /* 0x000fc800078e0a00 */
[--C-:B------:R-:W-:Y:S02]  /*0c40*/  IMAD R0, R12, R0, R19.reuse ;  /* 0x000000000c007224 */ /* 0x100fe400078e0213 */
[----:B------:R-:W-:Y:S01]  /*0c50*/  IMAD R19, R10, R3, R19 ;  /* 0x000000030a137224 */ /* 0x000fe200078e0213 */
[----:B------:R-:W-:Y:S01]  /*0c60*/  SEL R10, R25, RZ, !P0 ;  /* 0x000000ff190a7207 */ /* 0x000fe20004000000 */
[----:B------:R-:W-:Y:S01]  /*0c70*/  @!P3 IMAD.IADD R8, R8, 0x1, -R5 ;  /* 0x000000010808b824 */ /* 0x000fe200078e0a05 */
[----:B------:R-:W-:Y:S02]  /*0c80*/  ISETP.GT.U32.AND P5, PT, R23, R0, PT ;  /* 0x000000001700720c */ /* 0x000fe40003fa4070 */
[----:B------:R-:W-:Y:S01]  /*0c90*/  ISETP.GT.U32.AND P1, PT, R22, R19, PT ;  /* 0x000000131600720c */ /* 0x000fe20003f24070 */
[----:B------:R-:W-:Y:S01]  /*0ca0*/  @!P4 IMAD.IADD R2, R2, 0x1, -R17 ;  /* 0x000000010202c824 */ /* 0x000fe200078e0a11 */
[----:B------:R-:W-:Y:S01]  /*0cb0*/  ISETP.GT.U32.AND P3, PT, R5, R8, PT ;  /* 0x000000080500720c */ /* 0x000fe20003f64070 */
[----:B------:R-:W-:Y:S01]  /*0cc0*/  IMAD.IADD R11, R11, 0x1, R10 ;  /* 0x000000010b0b7824 */ /* 0x000fe200078e020a */
[----:B------:R-:W-:-:S02]  /*0cd0*/  PRMT R3, R4, 0x7770, RZ ;  /* 0x0000777004037816 */ /* 0x000fc400000000ff */
[----:B------:R-:W-:Y:S02]  /*0ce0*/  ISETP.GT.U32.AND P4, PT, R17, R2, PT ;  /* 0x000000021100720c */ /* 0x000fe40003f84070 */
[----:B------:R-:W-:Y:S02]  /*0cf0*/  PRMT R4, R4, 0x7771, RZ ;  /* 0x0000777104047816 */ /* 0x000fe400000000ff */
[----:B------:R-:W-:Y:S01]  /*0d00*/  PRMT R11, R11, 0x7604, R24 ;  /* 0x000076040b0b7816 */ /* 0x000fe20000000018 */
[----:B------:R-:W-:Y:S02]  /*0d10*/  @!P5 IMAD.IADD R0, R0, 0x1, -R23 ;  /* 0x000000010000d824 */ /* 0x000fe400078e0a17 */
[----:B------:R-:W-:Y:S02]  /*0d20*/  @!P1 IMAD.IADD R19, R19, 0x1, -R22 ;  /* 0x0000000113139824 */ /* 0x000fe400078e0a16 */
[----:B------:R-:W-:Y:S01]  /*0d30*/  @!P3 IMAD.IADD R8, R8, 0x1, -R5 ;  /* 0x000000010808b824 */ /* 0x000fe200078e0a05 */
[----:B------:R-:W-:Y:S01]  /*0d40*/  ISETP.GT.U32.AND P5, PT, R23, R0, PT ;  /* 0x000000001700720c */ /* 0x000fe20003fa4070 */
[----:B------:R-:W-:Y:S01]  /*0d50*/  STG.E.U16 desc[UR8][R14.64+0x100], R11 ;  /* 0x0001000b0e007986 */ /* 0x000fe2000c101508 */
[----:B------:R-:W-:Y:S01]  /*0d60*/  ISETP.GT.U32.AND P0, PT, R22, R19, PT ;  /* 0x000000131600720c */ /* 0x000fe20003f04070 */
[----:B------:R-:W-:Y:S01]  /*0d70*/  @!P4 IMAD.IADD R2, R2, 0x1, -R17 ;  /* 0x000000010202c824 */ /* 0x000fe200078e0a11 */
[C---:B------:R-:W-:Y:S01]  /*0d80*/  PRMT R5, R9.reuse, 0x7770, RZ ;  /* 0x0000777009057816 */ /* 0x040fe200000000ff */
[----:B------:R-:W-:Y:S01]  /*0d90*/  @!P2 IMAD.MOV R8, RZ, RZ, -R8 ;  /* 0x000000ffff08a224 */ /* 0x000fe200078e0a08 */
[----:B------:R-:W-:Y:S01]  /*0da0*/  PRMT R9, R9, 0x7771, RZ ;  /* 0x0000777109097816 */ /* 0x000fe200000000ff */
[----:B------:R-:W-:Y:S01]  /*0db0*/  @!P2 IMAD.MOV R2, RZ, RZ, -R2 ;  /* 0x000000ffff02a224 */ /* 0x000fe200078e0a02 */
[----:B------:R-:W-:-:S02]  /*0dc0*/  ISETP.NE.AND P1, PT, R5, RZ, PT ;  /* 0x000000ff0500720c */ /* 0x000fc40003f25270 */
[----:B------:R-:W-:Y:S02]  /*0dd0*/  ISETP.NE.AND P3, PT, R9, RZ, PT ;  /* 0x000000ff0900720c */ /* 0x000fe40003f65270 */
[----:B------:R-:W-:Y:S01]  /*0de0*/  ISETP.NE.AND P4, PT, R3, RZ, PT ;  /* 0x000000ff0300720c */ /* 0x000fe20003f85270 */
[----:B------:R-:W-:Y:S01]  /*0df0*/  @!P5 IMAD.IADD R0, R0, 0x1, -R23 ;  /* 0x000000010000d824 */ /* 0x000fe200078e0a17 */
[----:B------:R-:W-:Y:S01]  /*0e00*/  ISETP.NE.AND P5, PT, R4, RZ, PT ;  /* 0x000000ff0400720c */ /* 0x000fe20003fa5270 */
[----:B------:R-:W-:Y:S02]  /*0e10*/  @!P0 IMAD.IADD R19, R19, 0x1, -R22 ;  /* 0x0000000113138824 */ /* 0x000fe400078e0a16 */
[----:B------:R-:W-:Y:S02]  /*0e20*/  @!P2 IMAD.MOV R0, RZ, RZ, -R0 ;  /* 0x000000ffff00a224 */ /* 0x000fe400078e0a00 */
[----:B------:R-:W-:Y:S02]  /*0e30*/  @!P2 IMAD.MOV R19, RZ, RZ, -R19 ;  /* 0x000000ffff13a224 */ /* 0x000fe400078e0a13 */
[----:B------:R-:W-:-:S02]  /*0e40*/  @!P1 LOP3.LUT R8, RZ, R7, RZ, 0x33, !PT ;  /* 0x00000007ff089212 */ /* 0x000fc400078e33ff */
[----:B------:R-:W-:Y:S02]  /*0e50*/  @!P3 LOP3.LUT R2, RZ, R16, RZ, 0x33, !PT ;  /* 0x00000010ff02b212 */ /* 0x000fe400078e33ff */
[----:B------:R-:W-:Y:S02]  /*0e60*/  @!P4 LOP3.LUT R0, RZ, R21, RZ, 0x33, !PT ;  /* 0x00000015ff00c212 */ /* 0x000fe400078e33ff */
[----:B------:R-:W-:Y:S02]  /*0e70*/  @!P5 LOP3.LUT R19, RZ, R13, RZ, 0x33, !PT ;  /* 0x0000000dff13d212 */ /* 0x000fe400078e33ff */
[----:B------:R-:W-:Y:S02]  /*0e80*/  LOP3.LUT R7, R5, R8, RZ, 0x3c, !PT ;  /* 0x0000000805077212 */ /* 0x000fe400078e3cff */
[----:B------:R-:W-:Y:S02]  /*0e90*/  LOP3.LUT R10, R9, R2, RZ, 0x3c, !PT ;  /* 0x00000002090a7212 */ /* 0x000fe400078e3cff */
[----:B------:R-:W-:-:S02]  /*0ea0*/  LOP3.LUT R13, R4, R19, RZ, 0x3c, !PT ;  /* 0x00000013040d7212 */ /* 0x000fc400078e3cff */
[----:B------:R-:W-:Y:S02]  /*0eb0*/  LOP3.LUT R12, R3, R0, RZ, 0x3c, !PT ;  /* 0x00000000030c7212 */ /* 0x000fe400078e3cff */
[----:B------:R-:W-:Y:S02]  /*0ec0*/  LOP3.LUT P0, RZ, R8, 0xff, RZ, 0xc0, !PT ;  /* 0x000000ff08ff7812 */ /* 0x000fe4000780c0ff */
[----:B------:R-:W-:Y:S02]  /*0ed0*/  PRMT R7, R7, 0x8880, RZ ;  /* 0x0000888007077816 */ /* 0x000fe400000000ff */
[----:B------:R-:W-:Y:S02]  /*0ee0*/  LOP3.LUT P1, RZ, R2, 0xff, RZ, 0xc0, !PT ;  /* 0x000000ff02ff7812 */ /* 0x000fe4000782c0ff */
[----:B------:R-:W-:Y:S02]  /*0ef0*/  LOP3.LUT P3, RZ, R19, 0xff, RZ, 0xc0, !PT ;  /* 0x000000ff13ff7812 */ /* 0x000fe4000786c0ff */
[----:B------:R-:W-:-:S02]  /*0f00*/  LOP3.LUT P2, RZ, R0, 0xff, RZ, 0xc0, !PT ;  /* 0x000000ff00ff7812 */ /* 0x000fc4000784c0ff */
        /* <DEDUP_REMOVED lines=15> */
[----:B------:R-:W-:-:S04]  /*1000*/  PRMT R3, R2, 0x7604, R3 ;  /* 0x0000760402037816 */ /* 0x000fc80000000003 */
[----:B------:R-:W-:Y:S01]  /*1010*/  PRMT R5, R4, 0x7604, R5 ;  /* 0x0000760404057816 */ /* 0x000fe20000000005 */
[----:B------:R-:W-:Y:S04]  /*1020*/  STG.E.U16 desc[UR8][R14.64+0x200], R3 ;  /* 0x000200030e007986 */ /* 0x000fe8000c101508 */
[----:B------:R-:W-:Y:S01]  /*1030*/  STG.E.U16 desc[UR8][R14.64+0x300], R5 ;  /* 0x000300050e007986 */ /* 0x000fe2000c101508 */
[----:B------:R-:W-:Y:S05]  /*1040*/  EXIT ;  /* 0x000000000000794d */ /* 0x000fea0003800000 */
.L_x_54751:
[----:B------:R-:W0:Y:S01]  /*1050*/  S2R R0, SR_TID.X ;  /* 0x0000000000007919 */ /* 0x000e220000002100 */
[----:B------:R-:W-:Y:S02]  /*1060*/  PRMT R11, RZ, 0x7610, R11 ;  /* 0x00007610ff0b7816 */ /* 0x000fe4000000000b */
        /* <DEDUP_REMOVED lines=15> */
[----:B------:R-:W5:Y:S07]  /*1160*/  @!P5 LDG.E.U8 R11, desc[UR8][R24.64] ;  /* 0x00000008180bd981 */ /* 0x000f6e000c1e1100 */
[C---:B------:R-:W-:Y:S01]  /*1170*/  @!P4 VIADD R19, R16.reuse, UR4 ;  /* 0x000000041013cc36 */ /* 0x040fe20008000000 */
[----:B------:R-:W0:Y:S01]  /*1180*/  @!P4 LDC.64 R2, c[0x0][0x220] ;  /* 0x00008800ff02cb82 */ /* 0x000e220000000a00 */
[----:B------:R-:W-:-:S05]  /*1190*/  @!P4 VIADD R16, R16, 0x80 ;  /* 0x000000801010c836 */ /* 0x000fca0000000000 */
[----:B------:R-:W-:-:S13]  /*11a0*/  ISETP.GE.AND P3, PT, R16, R9, PT ;  /* 0x000000091000720c */ /* 0x000fda0003f66270 */
[C---:B------:R-:W-:Y:S02]  /*11b0*/  @!P3 VIADD R23, R16.reuse, UR4 ;  /* 0x000000041017bc36 */ /* 0x040fe40008000000 */
[----:B------:R-:W-:-:S05]  /*11c0*/  @!P3 VIADD R16, R16, 0x80 ;  /* 0x000000801010b836 */ /* 0x000fca0000000000 */
[CC--:B------:R-:W-:Y:S02]  /*11d0*/  ISETP.GE.AND P2, PT, R16.reuse, R9.reuse, PT ;  /* 0x000000091000720c */ /* 0x0c0fe40003f46270 */
[----:B-1----:R-:W-:Y:S02]  /*11e0*/  @!P6 IADD3 R4, P5, R15, R4, RZ ;  /* 0x000000040f04e210 */ /* 0x002fe40007fbe0ff */
[----:B------:R-:W-:Y:S01]  /*11f0*/  PRMT R10, RZ, 0x7610, R10 ;  /* 0x00007610ff0a7816 */ /* 0x000fe2000000000a */
[----:B------:R-:W1:Y:S08]  /*1200*/  @!P3 LDC.64 R14, c[0x0][0x220] ;  /* 0x00008800ff0ebb82 */ /* 0x000e700000000a00 */
[C---:B------:R-:W-:Y:S01]  /*1210*/  @!P2 VIADD R13, R16.reuse, UR4 ;  /* 0x00000004100dac36 */ /* 0x040fe20008000000 */
[----:B------:R-:W-:Y:S01]  /*1220*/  PRMT R8, RZ, 0x7610, R8 ;  /* 0x00007610ff087816 */ /* 0x000fe20000000008 */
[----:B------:R-:W-:Y:S01]  /*1230*/  @!P2 VIADD R16, R16, 0x80 ;  /* 0x000000801010a836 */ /* 0x000fe20000000000 */
[----:B------:R-:W-:Y:S01]  /*1240*/  PRMT R12, RZ, 0x7610, R12 ;  /* 0x00007610ff0c7816 */ /* 0x000fe2000000000c */
[----:B------:R-:W-:Y:S01]  /*1250*/  @!P6 IMAD.X R5, RZ, RZ, R5, P5 ;  /* 0x000000ffff05e224 */ /* 0x000fe200028e0605 */
[----:B------:R-:W2:Y:S02]  /*1260*/  @!P2 LDC.64 R6, c[0x0][0x220] ;  /* 0x00008800ff06ab82 */ /* 0x000ea40000000a00 */
[----:B------:R-:W-:-:S02]  /*1270*/  ISETP.GE.AND P0, PT, R16, R9, PT ;  /* 0x000000091000720c */ /* 0x000fc40003f06270 */
[----:B------:R3:W5:Y:S01]  /*1280*/  @!P6 LDG.E.U8 R10, desc[UR8][R4.64] ;  /* 0x00000008040ae981 */ /* 0x000762000c1e1100 */
[----:B0-----:R-:W-:-:S05]  /*1290*/  @!P4 IADD3 R18, P6, R19, R2, RZ ;  /* 0x000000021312c210 */ /* 0x001fca0007fde0ff */
[----:B------:R-:W-:-:S05]  /*12a0*/  @!P4 IMAD.X R19, RZ, RZ, R3, P6 ;  /* 0x000000ffff13c224 */ /* 0x000fca00030e0603 */
[----:B------:R-:W0:Y:S01]  /*12b0*/  @!P0 LDC.64 R2, c[0x0][0x220] ;  /* 0x00008800ff028b82 */ /* 0x000e220000000a00 */
[C---:B------:R-:W-:Y:S01]  /*12c0*/  @!P0 VIADD R21, R16.reuse, UR4 ;  /* 0x0000000410158c36 */ /* 0x040fe20008000000 */
[----:B------:R4:W5:Y:S01]  /*12d0*/  @!P4 LDG.E.U8 R8, desc[UR8][R18.64] ;  /* 0x000000081208c981 */ /* 0x000962000c1e1100 */
[----:B------:R-:W-:-:S05]  /*12e0*/  @!P0 VIADD R16, R16, 0x80 ;  /* 0x0000008010108836 */ /* 0x000fca0000000000 */
[----:B------:R-:W-:Y:S02]  /*12f0*/  ISETP.GE.AND P5, PT, R16, R9, PT ;  /* 0x000000091000720c */ /* 0x000fe40003fa6270 */
[----:B-1----:R-:W-:-:S05]  /*1300*/  @!P3 IADD3 R14, P4, R23, R14, RZ ;  /* 0x0000000e170eb210 */ /* 0x002fca0007f9e0ff */
[----:B------:R-:W-:-:S05]  /*1310*/  @!P3 IMAD.X R15, RZ, RZ, R15, P4 ;  /* 0x000000ffff0fb224 */ /* 0x000fca00020e060f */
[----:B------:R1:W5:Y:S01]  /*1320*/  @!P3 LDG.E.U8 R12, desc[UR8][R14.64] ;  /* 0x000000080e0cb981 */ /* 0x000362000c1e1100 */
[----:B---3--:R-:W3:Y:S01]  /*1330*/  @!P5 LDC.64 R4, c[0x0][0x220] ;  /* 0x00008800ff04db82 */ /* 0x008ee20000000a00 */
[----:B0-----:R-:W-:-:S07]  /*1340*/  @!P0 IADD3 R2, P4, R21, R2, RZ ;  /* 0x0000000215028210 */ /* 0x001fce0007f9e0ff */
[----:B------:R-:W0:Y:S01]  /*1350*/  @!P1 LDC.64 R20, c[0x0][0x220] ;  /* 0x00008800ff149b82 */ /* 0x000e220000000a00 */
[----:B------:R-:W-:Y:S01]  /*1360*/  @!P5 VIADD R23, R16, UR4 ;  /* 0x000000041017dc36 */ /* 0x000fe20008000000 */
[----:B------:R-:W-:Y:S01]  /*1370*/  PRMT R16, RZ, 0x7610, R16 ;  /* 0x00007610ff107816 */ /* 0x000fe20000000010 */
[----:B------:R-:W-:-:S05]  /*1380*/  @!P0 IMAD.X R3, RZ, RZ, R3, P4 ;  /* 0x000000ffff038224 */ /* 0x000fca00020e0603 */
[----:B------:R-:W5:Y:S01]  /*1390*/  @!P0 LDG.E.U8 R16, desc[UR8][R2.64] ;  /* 0x0000000802108981 */ /* 0x000f62000c1e1100 */
[----:B----4-:R-:W-:Y:S02]  /*13a0*/  PRMT R18, RZ, 0x7610, R18 ;  /* 0x00007610ff127816 */ /* 0x010fe40000000012 */
[----:B-1----:R-:W-:Y:S02]  /*13b0*/  PRMT R15, RZ, 0x7610, R15 ;  /* 0x00007610ff0f7816 */ /* 0x002fe4000000000f */
[----:B---3--:R-:W-:Y:S02]  /*13c0*/  @!P5 IADD3 R4, P3, R23, R4, RZ ;  /* 0x000000041704d210 */ /* 0x008fe40007f7e0ff */
[----:B0-----:R-:W-:-:S03]  /*13d0*/  @!P1 IADD3 R20, P0, R17, R20, RZ ;  /* 0x0000001411149210 */ /* 0x001fc60007f1e0ff */
[----:B------:R-:W-:Y:S02]  /*13e0*/  @!P5 IMAD.X R5, RZ, RZ, R5, P3 ;  /* 0x000000ffff05d224 */ /* 0x000fe400018e0605 */
[----:B------:R-:W-:-:S03]  /*13f0*/  @!P1 IMAD.X R21, RZ, RZ, R21, P0 ;  /* 0x000000ffff159224 */ /* 0x000fc600000e0615 */
[----:B------:R-:W5:Y:S04]  /*1400*/  @!P5 LDG.E.U8 R18, desc[UR8][R4.64] ;  /* 0x000000080412d981 */ /* 0x000f68000c1e1100 */
[----:B------:R-:W5:Y:S01]  /*1410*/  @!P1 LDG.E.U8 R15, desc[UR8][R20.64] ;  /* 0x00000008140f9981 */ /* 0x000f62000c1e1100 */
[----:B--2---:R-:W-:Y:S02]  /*1420*/  @!P2 IADD3 R6, P6, R13, R6, RZ ;  /* 0x000000060d06a210 */ /* 0x004fe40007fde0ff */
[----:B------:R-:W-:-:S03]  /*1430*/  PRMT R13, RZ, 0x7610, R13 ;  /* 0x00007610ff0d7816 */ /* 0x000fc6000000000d */
[----:B------:R-:W-:-:S05]  /*1440*/  @!P2 IMAD.X R7, RZ, RZ, R7, P6 ;  /* 0x000000ffff07a224 */ /* 0x000fca00030e0607 */
[----:B------:R0:W5:Y:S02]  /*1450*/  @!P2 LDG.E.U8 R13, desc[UR8][R6.64] ;  /* 0x00000008060da981 */ /* 0x000164000c1e1100 */
[----:B0-----:R-:W0:Y:S01]  /*1460*/  @!P1 LDC.64 R6, c[0x0][0x218] ;  /* 0x00008600ff069b82 */ /* 0x001e220000000a00 */
[----:B------:R-:W-:Y:S01]  /*1470*/  BSSY B0, `(.L_x_54752) ;  /* 0x0000021000007945 */ /* 0x000fe20003800000 */
[----:B------:R-:W-:-:S03]  /*1480*/  PRMT R14, R26, 0x8880, RZ ;  /* 0x000088801a0e7816 */ /* 0x000fc600000000ff */
[----:B------:R-:W-:Y:S05]  /*1490*/  @P1 BRA `(.L_x_54753) ;  /* 0x0000000000781947 */ /* 0x000fea0003800000 */
[----:B-----5:R-:W-:Y:S02]  /*14a0*/  LOP3.LUT R2, R15, 0xffff, RZ, 0xc0, !PT ;  /* 0x0000ffff0f027812 */ /* 0x020fe400078ec0ff */
[----:B------:R-:W-:Y:S02]  /*14b0*/  IABS R22, R14 ;  /* 0x0000000e00167213 */ /* 0x000fe40000000000 */
[----:B------:R-:W-:Y:S02]  /*14c0*/  PRMT R4, R2, 0x8880, RZ ;  /* 0x0000888002047816 */ /* 0x000fe400000000ff */
[----:B------:R-:W-:Y:S02]  /*14d0*/  ISETP.GE.AND P3, PT, R14, RZ, PT ;  /* 0x000000ff0e00720c */ /* 0x000fe40003f66270 */
[----:B------:R-:W-:-:S04]  /*14e0*/  IABS R5, R4 ;  /* 0x0000000400057213 */ /* 0x000fc80000000000 */
        /* <DEDUP_REMOVED lines=25> */
.L_x_54753:
[----:B------:R-:W-:Y:S05]  /*1680*/  BSYNC B0 ;  /* 0x0000000000007941 */ /* 0x000fea0003800000 */
.L_x_54752:
[----:B------:R-:W-:Y:S01]  /*1690*/  VIADD R2, R0, 0x80 ;  /* 0x0000008000027836 */ /* 0x000fe20000000000 */
[----:B------:R-:W-:Y:S04]  /*16a0*/  BSSY B0, `(.L_x_54754) ;  /* 0x0000021000007945 */ /* 0x000fe80003800000 */
[----:B------:R-:W-:-:S13]  /*16b0*/  ISETP.GE.AND P0, PT, R2, R9, PT ;  /* 0x000000090200720c */ /* 0x000fda0003f06270 */
        /* <DEDUP_REMOVED lines=31> */
.L_x_54755:
[----:B------:R-:W-:Y:S05]  /*18b0*/  BSYNC B0 ;  /* 0x0000000000007941 */ /* 0x000fea0003800000 */
.L_x_54754:
        /* <DEDUP_REMOVED lines=19> */
[----:B-1----:R-:W-:-:S06]  /*19f0*/  VIADD R4, R17, 0xffffffe ;  /* 0x0ffffffe11047836 */ /* 0x002fcc0000000000 */
[----:B------:R1:W2:Y:S02]  /*1a00*/  F2I.FTZ.U32.TRUNC.NTZ R5, R4 ;  /* 0x0000000400057305 */ /* 0x0002a4000021f000 */
[----:B-1----:R-:W-:Y:S02]  /*1a10*/  IMAD.MOV.U32 R4, RZ, RZ, RZ ;  /* 0x000000ffff047224 */ /* 0x002fe400078e00ff */
[----:B--2---:R-:W-:-:S04]  /*1a20*/  IMAD.MOV R22, RZ, RZ, -R5 ;  /* 0x000000ffff167224 */ /* 0x004fc800078e0a05 */
        /* <DEDUP_REMOVED lines=18> */
.L_x_54757:
[----:B------:R-:W-:Y:S05]  /*1b50*/  BSYNC B0 ;  /* 0x0000000000007941 */ /* 0x000fea0003800000 */
.L_x_54756:
[----:B------:R-:W-:Y:S01]  /*1b60*/  BSSY B0, `(.L_x_54758) ;  /* 0x0000023000007945 */ /* 0x000fe20003800000 */
[----:B------:R-:W-:Y:S01]  /*1b70*/  ISETP.GE.AND P3, PT, R20, R9, PT ;  /* 0x000000091400720c */ /* 0x000fe20003f66270 */
[C---:B------:R-:W-:Y:S02]  /*1b80*/  VIADD R20, R0.reuse, 0x380 ;  /* 0x0000038000147836 */ /* 0x040fe40000000000 */
[----:B-----5:R-:W-:Y:S01]  /*1b90*/  @!P1 VIADD R15, R0, UR4 ;  /* 0x00000004000f9c36 */ /* 0x020fe20008000000 */
[----:B------:R-:W-:Y:S09]  /*1ba0*/  @P4 BRA `(.L_x_54759) ;  /* 0x0000000000784947 */ /* 0x000ff20003800000 */
[----:B------:R-:W-:Y:S02]  /*1bb0*/  LOP3.LUT R5, R8, 0xffff, RZ, 0xc0, !PT ;  /* 0x0000ffff08057812 */ /* 0x000fe400078ec0ff */
        /* <DEDUP_REMOVED lines=29> */
.L_x_54759:
[----:B------:R-:W-:Y:S05]  /*1d90*/  BSYNC B0 ;  /* 0x0000000000007941 */ /* 0x000fea0003800000 */
.L_x_54758:
[----:B0-----:R-:W-:Y:S01]  /*1da0*/  @!P1 IADD3 R6, P0, R15, R6, RZ ;  /* 0x000000060f069210 */ /* 0x001fe20007f1e0ff */
[----:B------:R-:W-:Y:S01]  /*1db0*/  BSSY B0, `(.L_x_54760) ;  /* 0x0000022000007945 */ /* 0x000fe20003800000 */
[----:B------:R-:W-:-:S03]  /*1dc0*/  ISETP.GE.AND P4, PT, R20, R9, PT ;  /* 0x000000091400720c */ /* 0x000fc60003f86270 */
[----:B------:R-:W-:Y:S01]  /*1dd0*/  @!P1 IMAD.X R7, RZ, RZ, R7, P0 ;  /* 0x000000ffff079224 */ /* 0x000fe200000e0607 */
[----:B------:R-:W-:Y:S09]  /*1de0*/  @P5 BRA `(.L_x_54761) ;  /* 0x0000000000785947 */ /* 0x000ff20003800000 */
[----:B------:R-:W-:Y:S02]  /*1df0*/  LOP3.LUT R8, R12, 0xffff, RZ, 0xc0, !PT ;  /* 0x0000ffff0c087812 */ /* 0x000fe400078ec0ff */
[----:B------:R-:W-:Y:S02]  /*1e00*/  IABS R22, R14 ;  /* 0x0000000e00167213 */ /* 0x000fe40000000000 */
        /* <DEDUP_REMOVED lines=28> */
.L_x_54761:
[----:B------:R-:W-:Y:S05]  /*1fd0*/  BSYNC B0 ;  /* 0x0000000000007941 */ /* 0x000fea0003800000 */
.L_x_54760:
[----:B------:R-:W-:Y:S04]  /*1fe0*/  BSSY B0, `(.L_x_54762) ;  /* 0x0000020000007945 */ /* 0x000fe80003800000 */
[----:B------:R-:W-:Y:S05]  /*1ff0*/  @P2 BRA `(.L_x_54763) ;  /* 0x0000000000782947 */ /* 0x000fea0003800000 */
        /* <DEDUP_REMOVED lines=30> */
.L_x_54763:
[----:B------:R-:W-:Y:S05]  /*21e0*/  BSYNC B0 ;  /* 0x0000000000007941 */ /* 0x000fea0003800000 */
.L_x_54762:
        /* <DEDUP_REMOVED lines=32> */
.L_x_54765:
[----:B------:R-:W-:Y:S05]  /*23f0*/  BSYNC B0 ;  /* 0x0000000000007941 */ /* 0x000fea0003800000 */
.L_x_54764:
        /* <DEDUP_REMOVED lines=32> */
.L_x_54767:
[----:B------:R-:W-:Y:S05]  /*2600*/  BSYNC B0 ;  /* 0x0000000000007941 */ /* 0x000fea0003800000 */
.L_x_54766:
[----:B------:R0:W-:Y:S01]  /*2610*/  @!P1 STG.E.U8 desc[UR8][R6.64], R3 ;  /* 0x0000000306009986 */ /* 0x0001e2000c101108 */
        /* <DEDUP_REMOVED lines=19> */
.L_x_54770:
        /* <DEDUP_REMOVED lines=8> */
.L_x_54771:
        /* <DEDUP_REMOVED lines=8> */
.L_x_54772:
        /* <DEDUP_REMOVED lines=9> */
.L_x_54773:
[----:B------:R-:W-:Y:S05]  /*28e0*/  BSYNC B1 ;  /* 0x0000000000017941 */ /* 0x000fea0003800000 */
.L_x_54769:
[----:B------:R-:W-:-:S13]  /*28f0*/  ISETP.GE.AND P0, PT, R0, R9, PT ;  /* 0x000000090000720c */ /* 0x000fda0003f06270 */
[----:B-1----:R-:W0:Y:S01]  /*2900*/  @!P0 LDC.64 R4, c[0x0][0x218] ;  /* 0x00008600ff048b82 */ /* 0x002e220000000a00 */
[C---:B--2---:R-:W-:Y:S02]  /*2910*/  @!P0 VIADD R3, R0.reuse, UR4 ;  /* 0x0000000400038c36 */ /* 0x044fe40008000000 */
[----:B------:R-:W-:-:S03]  /*2920*/  @!P0 VIADD R0, R0, 0x80 ;  /* 0x0000008000008836 */ /* 0x000fc60000000000 */
[----:B0-----:R-:W-:-:S05]  /*2930*/  @!P0 IADD3 R2, P1, R3, R4, RZ ;  /* 0x0000000403028210 */ /* 0x001fca0007f3e0ff */
[----:B------:R-:W-:-:S05]  /*2940*/  @!P0 IMAD.X R3, RZ, RZ, R5, P1 ;  /* 0x000000ffff038224 */ /* 0x000fca00008e0605 */
[----:B------:R2:W-:Y:S03]  /*2950*/  @!P0 STG.E.U8 desc[UR8][R2.64], R13 ;  /* 0x0000000d02008986 */ /* 0x0005e6000c101108 */
.L_x_54774:
[----:B------:R-:W-:Y:S05]  /*2960*/  BSYNC B0 ;  /* 0x0000000000007941 */ /* 0x000fea0003800000 */
.L_x_54768:
[----:B------:R-:W-:Y:S05]  /*2970*/  WARPSYNC.ALL ;  /* 0x0000000000007948 */ /* 0x000fea0003800000 */
[----:B------:R-:W-:-:S13]  /*2980*/  ISETP.GE.AND P0, PT, R0, R9, PT ;  /* 0x000000090000720c */ /* 0x000fda0003f06270 */
[----:B------:R-:W-:Y:S05]  /*2990*/  @P0 EXIT ;  /* 0x000000000000094d */ /* 0x000fea0003800000 */
[----:B------:R-:W-:Y:S01]  /*29a0*/  VIADD R0, R0, UR4 ;  /* 0x0000000400007c36 */ /* 0x000fe20008000000 */
[----:B------:R-:W-:-:S04]  /*29b0*/  ULDC.64 UR6, c[0x0][0x218] ;  /* 0x0000860000067ab9 */ /* 0x000fc80000000a00 */
[----:B012---:R-:W-:-:S05]  /*29c0*/  IADD3 R2, P0, R0, UR6, RZ ;  /* 0x0000000600027c10 */ /* 0x007fca000ff1e0ff */
[----:B------:R-:W-:-:S05]  /*29d0*/  IMAD.X R3, RZ, RZ, UR7, P0 ;  /* 0x00000007ff037e24 */ /* 0x000fca00080e06ff */
[----:B------:R-:W-:Y:S01]  /*29e0*/  STG.E.U8 desc[UR8][R2.64], R10 ;  /* 0x0000000a02007986 */ /* 0x000fe2000c101108 */
[----:B------:R-:W-:Y:S05]  /*29f0*/  EXIT ;  /* 0x000000000000794d */ /* 0x000fea0003800000 */
.L_x_54775:
        /* <DEDUP_REMOVED lines=16> */
.L_x_57651:


//--------------------- .text._ZN2at6native29vectorized_elementwise_kernelILi4ENS0_13AUnaryFunctorIaaaZZZNS0_21remainder_kernel_cudaERNS_18TensorIteratorBaseEENKUlvE_clEvENKUlvE0_clEvEUlaaE_EESt5arrayIPcLm2EEEEviT0_T1_ --------------------------
	.section	.text._ZN2at6native29vectorized_elementwise_kernelILi4ENS0_13AUnaryFunctorIaaaZZZNS0_21remainder_kernel_cudaERNS_18TensorIteratorBaseEENKUlvE_clEvENKUlvE0_clEvEUlaaE_EESt5arrayIPcLm2EEEEviT0_T1_,"ax",@progbits
	.align	128
        .global         _ZN2at6native29vectorized_elementwise_kernelILi4ENS0_13AUnaryFunctorIaaaZZZNS0_21remainder_kernel_cudaERNS_18TensorIteratorBaseEENKUlvE_clEvENKUlvE0_clEvEUlaaE_EESt5arrayIPcLm2EEEEviT0_T1_
        .type           _ZN2at6native29vectorized_elementwise_kernelILi4ENS0_13AUnaryFunctorIaaaZZZNS0_21remainder_kernel_cudaERNS_18TensorIteratorBaseEENKUlvE_clEvENKUlvE0_clEvEUlaaE_EESt5arrayIPcLm2EEEEviT0_T1_,@function
        .size           _ZN2at6native29vectorized_elementwise_kernelILi4ENS0_13AUnaryFunctorIaaaZZZNS0_21remainder_kernel_cudaERNS_18TensorIteratorBaseEENKUlvE_clEvENKUlvE0_clEvEUlaaE_EESt5arrayIPcLm2EEEEviT0_T1_,(.L_x_57652 - _ZN2at6native29vectorized_elementwise_kernelILi4ENS0_13AUnaryFunctorIaaaZZZNS0_21remainder_kernel_cudaERNS_18TensorIteratorBaseEENKUlvE_clEvENKUlvE0_clEvEUlaaE_EESt5arrayIPcLm2EEEEviT0_T1_)
        .other          _ZN2at6native29vectorized_elementwise_kernelILi4ENS0_13AUnaryFunctorIaaaZZZNS0_21remainder_kernel_cudaERNS_18TensorIteratorBaseEENKUlvE_clEvENKUlvE0_clEvEUlaaE_EESt5arrayIPcLm2EEEEviT0_T1_,@"STO_CUDA_ENTRY STV_DEFAULT"
_ZN2at6native29vectorized_elementwise_kernelILi4ENS0_13AUnaryFunctorIaaaZZZNS0_21remainder_kernel_cudaERNS_18TensorIteratorBaseEENKUlvE_clEvENKUlvE0_clEvEUlaaE_EESt5arrayIPcLm2EEEEviT0_T1_:
.text._ZN2at6native29vectorized_elementwise_kernelILi4ENS0_13AUnaryFunctorIaaaZZZNS0_21remainder_kernel_cudaERNS_18TensorIteratorBaseEENKUlvE_clEvENKUlvE0_clEvEUlaaE_EESt5arrayIPcLm2EEEEviT0_T1_:
        /* <DEDUP_REMOVED lines=29> */
[C---:B---3--:R-:W-:Y:S01]  /*01d0*/  PRMT R19, R11.reuse, 0x8880, RZ ;  /* 0x000088800b137816 */ /* 0x048fe200000000ff */
[----:B------:R-:W1:Y:S01]  /*01e0*/  I2F.RP R8, R16 ;  /* 0x0000001000087306 */ /* 0x000e620000209400 */
[----:B------:R-:W-:Y:S02]  /*01f0*/  IABS R20, R17 ;  /* 0x0000001100147213 */ /* 0x000fe40000000000 */
[----:B------:R-:W-:Y:S02]  /*0200*/  IABS R21, R19 ;  /* 0x0000001300157213 */ /* 0x000fe40000000000 */
[----:B------:R-:W-:-:S03]  /*0210*/  PRMT R22, R11, 0x9991, RZ ;  /* 0x000099910b167816 */ /* 0x000fc600000000ff */
[----:B------:R-:W-:Y:S01]  /*0220*/  I2F.RP R25, R18 ;  /* 0x0000001200197306 */ /* 0x000fe20000209400 */
[----:B------:R-:W-:-:S07]  /*0230*/  IABS R23, R22 ;  /* 0x0000001600177213 */ /* 0x000fce0000000000 */
        /* <DEDUP_REMOVED lines=9> */
[----:B0-----:R-:W-:-:S07]  /*02d0*/  VIADD R5, R5, 0xffffffe ;  /* 0x0ffffffe05057836 */ /* 0x001fce0000000000 */
[----:B------:R-:W0:Y:S01]  /*02e0*/  MUFU.RCP R4, R27 ;  /* 0x0000001b00047308 */ /* 0x000e220000001000 */
[----:B-1----:R-:W-:-:S07]  /*02f0*/  IMAD.MOV R9, RZ, RZ, -R7 ;  /* 0x000000ffff097224 */ /* 0x002fce00078e0a07 */
[----:B------:R1:W2:Y:S01]  /*0300*/  MUFU.RCP R2, R6 ;  /* 0x0000000600027308 */ /* 0x0002a20000001000 */
[----:B------:R-:W-:-:S07]  /*0310*/  IMAD R25, R9, R14, RZ ;  /* 0x0000000e09197224 */ /* 0x000fce00078e02ff */
[----:B------:R-:W3:Y:S01]  /*0320*/  F2I.FTZ.U32.TRUNC.NTZ R3, R3 ;  /* 0x0000000300037305 */ /* 0x000ee2000021f000 */
[----:B-1----:R-:W-:Y:S02]  /*0330*/  IMAD.MOV.U32 R6, RZ, RZ, RZ ;  /* 0x000000ffff067224 */ /* 0x002fe400078e00ff */
[----:B0-----:R-:W-:Y:S02]  /*0340*/  VIADD R4, R4, 0xffffffe ;  /* 0x0ffffffe04047836 */ /* 0x001fe40000000000 */
[----:B------:R-:W-:-:S03]  /*0350*/  IMAD.HI.U32 R25, R7, R25, R6 ;  /* 0x0000001907197227 */ /* 0x000fc600078e0006 */
[----:B------:R0:W1:Y:S01]  /*0360*/  MUFU.RCP R8, R26 ;  /* 0x0000001a00087308 */ /* 0x0000620000001000 */
[----:B--2---:R-:W-:Y:S02]  /*0370*/  VIADD R9, R2, 0xffffffe ;  /* 0x0ffffffe02097836 */ /* 0x004fe40000000000 */
[----:B------:R-:W-:Y:S02]  /*0380*/  IMAD.MOV.U32 R2, RZ, RZ, RZ ;  /* 0x000000ffff027224 */ /* 0x000fe400078e00ff */
[----:B---3--:R-:W-:-:S03]  /*0390*/  IMAD.MOV R27, RZ, RZ, -R3 ;  /* 0x000000ffff1b7224 */ /* 0x008fc600078e0a03 */
[----:B------:R-:W2:Y:S01]  /*03a0*/  F2I.FTZ.U32.TRUNC.NTZ R5, R5 ;  /* 0x0000000500057305 */ /* 0x000ea2000021f000 */
[----:B------:R-:W-:-:S04]  /*03b0*/  IMAD R27, R27, R16, RZ ;  /* 0x000000101b1b7224 */ /* 0x000fc800078e02ff */
[----:B0-----:R-:W-:-:S03]  /*03c0*/  IMAD.HI.U32 R26, R3, R27, R2 ;  /* 0x0000001b031a7227 */ /* 0x001fc600078e0002 */
[----:B------:R0:W3:Y:S01]  /*03d0*/  F2I.FTZ.U32.TRUNC.NTZ R7, R4 ;  /* 0x0000000400077305 */ /* 0x0000e2000021f000 */
[----:B-1----:R-:W-:Y:S02]  /*03e0*/  VIADD R2, R8, 0xffffffe ;  /* 0x0ffffffe08027836 */ /* 0x002fe40000000000 */
[----:B--2---:R-:W-:-:S05]  /*03f0*/  IMAD.MOV R29, RZ, RZ, -R5 ;  /* 0x000000ffff1d7224 */ /* 0x004fca00078e0a05 */
[----:B------:R-:W1:Y:S01]  /*0400*/  F2I.FTZ.U32.TRUNC.NTZ R9, R9 ;  /* 0x0000000900097305 */ /* 0x000e62000021f000 */
[----:B0-----:R-:W-:Y:S02]  /*0410*/  IMAD.MOV.U32 R4, RZ, RZ, RZ ;  /* 0x000000ffff047224 */ /* 0x001fe400078e00ff */
[----:B------:R-:W-:-:S04]  /*0420*/  IMAD R29, R29, R18, RZ ;  /* 0x000000121d1d7224 */ /* 0x000fc800078e02ff */
[----:B------:R-:W-:Y:S01]  /*0430*/  IMAD.HI.U32 R4, R5, R29, R4 ;  /* 0x0000001d05047227 */ /* 0x000fe200078e0004 */
[----:B------:R-:W0:Y:S03]  /*0440*/  F2I.FTZ.U32.TRUNC.NTZ R3, R2 ;  /* 0x0000000200037305 */ /* 0x000e26000021f000 */
[----:B---3--:R-:W-:-:S04]  /*0450*/  IMAD.MOV R5, RZ, RZ, -R7 ;  /* 0x000000ffff057224 */ /* 0x008fc800078e0a07 */
[----:B------:R-:W-:Y:S02]  /*0460*/  IMAD R5, R5, R20, RZ ;  /* 0x0000001405057224 */ /* 0x000fe400078e02ff */
[----:B-1----:R-:W-:Y:S02]  /*0470*/  IMAD.MOV R8, RZ, RZ, -R9 ;  /* 0x000000ffff087224 */ /* 0x002fe400078e0a09 */
[----:B------:R-:W-:Y:S01]  /*0480*/  IMAD.HI.U32 R6, R7, R5, R6 ;  /* 0x0000000507067227 */ /* 0x000fe200078e0006 */
[----:B------:R-:W-:-:S03]  /*0490*/  PRMT R7, R24, 0x8880, RZ ;  /* 0x0000888018077816 */ /* 0x000fc600000000ff */
[----:B------:R-:W-:Y:S01]  /*04a0*/  IMAD R5, R8, R21, RZ ;  /* 0x0000001508057224 */ /* 0x000fe200078e02ff */
[----:B------:R-:W-:Y:S01]  /*04b0*/  IABS R27, R7 ;  /* 0x00000007001b7213 */ /* 0x000fe20000000000 */
[----:B------:R-:W-:Y:S01]  /*04c0*/  IMAD.MOV.U32 R8, RZ, RZ, RZ ;  /* 0x000000ffff087224 */ /* 0x000fe200078e00ff */
[----:B------:R-:W-:Y:S01]  /*04d0*/  ISETP.GE.AND P4, PT, R7, RZ, PT ;  /* 0x000000ff0700720c */ /* 0x000fe20003f86270 */
[----:B0-----:R-:W-:Y:S02]  /*04e0*/  IMAD.MOV R2, RZ, RZ, -R3 ;  /* 0x000000ffff027224 */ /* 0x001fe400078e0a03 */
[----:B------:R-:W-:Y:S01]  /*04f0*/  IMAD.HI.U32 R8, R9, R5, R8 ;  /* 0x0000000509087227 */ /* 0x000fe200078e0008 */
[----:B------:R-:W-:-:S03]  /*0500*/  PRMT R9, R11, 0xaaa2, RZ ;  /* 0x0000aaa20b097816 */ /* 0x000fc600000000ff */
[----:B------:R-:W-:Y:S01]  /*0510*/  IMAD R5, R2, R23, RZ ;  /* 0x0000001702057224 */ /* 0x000fe200078e02ff */
[----:B------:R-:W-:Y:S01]  /*0520*/  IABS R7, R9 ;  /* 0x0000000900077213 */ /* 0x000fe20000000000 */
[----:B------:R-:W-:Y:S02]  /*0530*/  IMAD.MOV.U32 R2, RZ, RZ, RZ ;  /* 0x000000ffff027224 */ /* 0x000fe400078e00ff */
[----:B------:R-:W-:-:S04]  /*0540*/  IMAD.HI.U32 R26, R26, R27, RZ ;  /* 0x0000001b1a1a7227 */ /* 0x000fc800078e00ff */
[----:B------:R-:W-:Y:S01]  /*0550*/  IMAD.HI.U32 R5, R3, R5, R2 ;  /* 0x0000000503057227 */ /* 0x000fe200078e0002 */
[----:B------:R-:W-:-:S03]  /*0560*/  IABS R2, R12 ;  /* 0x0000000c00027213 */ /* 0x000fc60000000000 */
[----:B------:R-:W-:-:S04]  /*0570*/  IMAD.HI.U32 R4, R4, R27, RZ ;  /* 0x0000001b04047227 */ /* 0x000fc800078e00ff */
[----:B------:R-:W-:Y:S02]  /*0580*/  IMAD.MOV R3, RZ, RZ, -R2 ;  /* 0x000000ffff037224 */ /* 0x000fe400078e0a02 */
[----:B------:R-:W-:-:S04]  /*0590*/  IMAD.HI.U32 R2, R25, R27, RZ ;  /* 0x0000001b19027227 */ /* 0x000fc800078e00ff */
[----:B------:R-:W-:Y:S01]  /*05a0*/  IMAD R25, R2, R3, R27 ;  /* 0x0000000302197224 */ /* 0x000fe200078e021b */
[----:B------:R-:W-:Y:S01]  /*05b0*/  IABS R3, R13 ;  /* 0x0000000d00037213 */ /* 0x000fe20000000000 */
[----:B------:R-:W0:Y:S01]  /*05c0*/  I2F.RP R2, R7 ;  /* 0x0000000700027306 */ /* 0x000e220000209400 */
[----:B------:R-:W-:Y:S02]  /*05d0*/  IMAD.HI.U32 R6, R6, R27, RZ ;  /* 0x0000001b06067227 */ /* 0x000fe400078e00ff */
[----:B------:R-:W-:Y:S02]  /*05e0*/  ISETP.GT.U32.AND P0, PT, R14, R25, PT ;  /* 0x000000190e00720c */ /* 0x000fe40003f04070 */
[----:B------:R-:W-:Y:S01]  /*05f0*/  IMAD.MOV R29, RZ, RZ, -R3 ;  /* 0x000000ffff1d7224 */ /* 0x000fe200078e0a03 */
[----:B------:R-:W-:Y:S01]  /*0600*/  IABS R3, R15 ;  /* 0x0000000f00037213 */ /* 0x000fe20000000000 */
[----:B------:R-:W-:-:S04]  /*0610*/  IMAD.HI.U32 R8, R8, R27, RZ ;  /* 0x0000001b08087227 */ /* 0x000fc800078e00ff */
[----:B------:R-:W-:Y:S02]  /*0620*/  IMAD R29, R26, R29, R27 ;  /* 0x0000001d1a1d7224 */ /* 0x000fe400078e021b */
[----:B------:R-:W-:Y:S01]  /*0630*/  IMAD.MOV R3, RZ, RZ, -R3 ;  /* 0x000000ffff037224 */ /* 0x000fe200078e0a03 */
[----:B0-----:R-:W0:Y:S02]  /*0640*/  MUFU.RCP R2, R2 ;  /* 0x0000000200027308 */ /* 0x001e240000001000 */
[----:B------:R-:W-:Y:S01]  /*0650*/  ISETP.GT.U32.AND P1, PT, R16, R29, PT ;  /* 0x0000001d1000720c */ /* 0x000fe20003f24070 */
[----:B------:R-:W-:Y:S01]  /*0660*/  IMAD R4, R4, R3, R27 ;  /* 0x0000000304047224 */ /* 0x000fe200078e021b */
[----:B------:R-:W-:Y:S01]  /*0670*/  IABS R3, R17 ;  /* 0x0000001100037213 */ /* 0x000fe20000000000 */
[----:B------:R-:W-:-:S03]  /*0680*/  @!P0 IMAD.IADD R25, R25, 0x1, -R14 ;  /* 0x0000000119198824 */ /* 0x000fc600078e0a0e */
[----:B------:R-:W-:Y:S01]  /*0690*/  ISETP.GT.U32.AND P2, PT, R18, R4, PT ;  /* 0x000000041200720c */ /* 0x000fe20003f44070 */
[----:B------:R-:W-:Y:S01]  /*06a0*/  IMAD.MOV R24, RZ, RZ, -R3 ;  /* 0x000000ffff187224 */ /* 0x000fe200078e0a03 */
[----:B------:R-:W-:-:S03]  /*06b0*/  ISETP.GT.U32.AND P0, PT, R14, R25, PT ;  /* 0x000000190e00720c */ /* 0x000fc60003f04070 */
[----:B------:R-:W-:Y:S01]  /*06c0*/  IMAD R6, R6, R24, R27 ;  /* 0x0000001806067224 */ /* 0x000fe200078e021b */
[----:B------:R-:W-:Y:S01]  /*06d0*/  PRMT R24, R10, 0x7772, RZ ;  /* 0x000077720a187816 */ /* 0x000fe200000000ff */
[----:B------:R-:W-:-:S03]  /*06e0*/  @!P1 IMAD.IADD R29, R29, 0x1, -R16 ;  /* 0x000000011d1d9824 */ /* 0x000fc600078e0a10 */
[----:B------:R-:W-:Y:S01]  /*06f0*/  ISETP.GT.U32.AND P3, PT, R20, R6, PT ;  /* 0x000000061400720c */ /* 0x000fe20003f64070 */
[----:B0-----:R-:W-:Y:S01]  /*0700*/  VIADD R3, R2, 0xffffffe ;  /* 0x0ffffffe02037836 */ /* 0x001fe20000000000 */
[----:B------:R-:W-:Y:S01]  /*0710*/  ISETP.GT.U32.AND P1, PT, R16, R29, PT ;  /* 0x0000001d1000720c */ /* 0x000fe20003f24070 */
[----:B------:R-:W-:Y:S02]  /*0720*/  @!P2 IMAD.IADD R4, R4, 0x1, -R18 ;  /* 0x000000010404a824 */ /* 0x000fe400078e0a12 */
[----:B------:R-:W-:Y:S02]  /*0730*/  @!P0 IMAD.IADD R25, R25, 0x1, -R14 ;  /* 0x0000000119198824 */ /* 0x000fe400078e0a0e */
[----:B------:R-:W0:Y:S01]  /*0740*/  F2I.FTZ.U32.TRUNC.NTZ R3, R3 ;  /* 0x0000000300037305 */ /* 0x000e22000021f000 */
[----:B------:R-:W-:Y:S01]  /*0750*/  ISETP.GT.U32.AND P2, PT, R18, R4, PT ;  /* 0x000000041200720c */ /* 0x000fe20003f44070 */
[----:B------:R-:W-:-:S04]  /*0760*/  @!P4 IMAD.MOV R25, RZ, RZ, -R25 ;  /* 0x000000ffff19c224 */ /* 0x000fc800078e0a19 */
[----:B------:R-:W-:Y:S02]  /*0770*/  @!P3 IMAD.IADD R6, R6, 0x1, -R20 ;  /* 0x000000010606b824 */ /* 0x000fe400078e0a14 */
[----:B------:R-:W-:Y:S01]  /*0780*/  @!P1 IMAD.IADD R29, R29, 0x1, -R16 ;  /* 0x000000011d1d9824 */ /* 0x000fe200078e0a10 */
[----:B------:R-:W-:Y:S02]  /*0790*/  PRMT R16, R10, 0x7770, RZ ;  /* 0x000077700a107816 */ /* 0x000fe400000000ff */
[----:B------:R-:W-:Y:S01]  /*07a0*/  ISETP.GT.U32.AND P1, PT, R20, R6, PT ;  /* 0x000000061400720c */ /* 0x000fe20003f24070 */
[----:B------:R-:W-:Y:S01]  /*07b0*/  @!P4 IMAD.MOV R29, RZ, RZ, -R29 ;  /* 0x000000ffff1dc224 */ /* 0x000fe200078e0a1d */
[----:B------:R-:W-:Y:S01]  /*07c0*/  ISETP.NE.AND P0, PT, R16, RZ, PT ;  /* 0x000000ff1000720c */ /* 0x000fe20003f05270 */
[----:B------:R-:W-:Y:S01]  /*07d0*/  @!P2 IMAD.IADD R4, R4, 0x1, -R18 ;  /* 0x000000010404a824 */ /* 0x000fe200078e0a12 */
[----:B------:R-:W-:Y:S01]  /*07e0*/  PRMT R18, R11, 0xbbb3, RZ ;  /* 0x0000bbb30b127816 */ /* 0x000fe200000000ff */
[----:B0-----:R-:W-:-:S02]  /*07f0*/  IMAD.MOV R2, RZ, RZ, -R3 ;  /* 0x000000ffff027224 */ /* 0x001fc400078e0a03 */
[----:B------:R-:W-:Y:S02]  /*0800*/  @!P4 IMAD.MOV R4, RZ, RZ, -R4 ;  /* 0x000000ffff04c224 */ /* 0x000fe400078e0a04 */
[----:B------:R-:W-:Y:S02]  /*0810*/  IMAD R14, R2, R7, RZ ;  /* 0x00000007020e7224 */ /* 0x000fe400078e02ff */
[----:B------:R-:W-:Y:S02]  /*0820*/  IMAD.MOV.U32 R2, RZ, RZ, RZ ;  /* 0x000000ffff027224 */ /* 0x000fe400078e00ff */
[----:B------:R-:W-:Y:S01]  /*0830*/  @!P1 IMAD.IADD R6, R6, 0x1, -R20 ;  /* 0x0000000106069824 */ /* 0x000fe200078e0a14 */
[----:B------:R-:W-:Y:S01]  /*0840*/  IABS R20, R18 ;  /* 0x0000001200147213 */ /* 0x000fe20000000000 */
[----:B------:R-:W-:Y:S01]  /*0850*/  IMAD.HI.U32 R14, R3, R14, R2 ;  /* 0x0000000e030e7227 */ /* 0x000fe200078e0002 */
[----:B------:R-:W-:Y:S02]  /*0860*/  @!P0 LOP3.LUT R25, RZ, R12, RZ, 0x33, !PT ;  /* 0x0000000cff198212 */ /* 0x000fe400078e33ff */
[----:B------:R-:W0:Y:S01]  /*0870*/  I2F.RP R2, R20 ;  /* 0x0000001400027306 */ /* 0x000e220000209400 */
[----:B------:R-:W-:Y:S01]  /*0880*/  PRMT R12, R10, 0x7771, RZ ;  /* 0x000077710a0c7816 */ /* 0x000fe200000000ff */
[----:B------:R-:W-:Y:S01]  /*0890*/  @!P4 IMAD.MOV R6, RZ, RZ, -R6 ;  /* 0x000000ffff06c224 */ /* 0x000fe200078e0a06 */
[----:B------:R-:W-:Y:S01]  /*08a0*/  ISETP.NE.AND P1, PT, R24, RZ, PT ;  /* 0x000000ff1800720c */ /* 0x000fe20003f25270 */
[----:B------:R-:W-:Y:S01]  /*08b0*/  IMAD.HI.U32 R14, R14, R27, RZ ;  /* 0x0000001b0e0e7227 */ /* 0x000fe200078e00ff */
[----:B------:R-:W-:-:S02]  /*08c0*/  ISETP.NE.AND P0, PT, R12, RZ, PT ;  /* 0x000000ff0c00720c */ /* 0x000fc40003f05270 */
[----:B------:R-:W-:Y:S02]  /*08d0*/  PRMT R10, R10, 0x7773, RZ ;  /* 0x000077730a0a7816 */ /* 0x000fe400000000ff */
[----:B------:R-:W-:Y:S01]  /*08e0*/  LOP3.LUT R3, R16, R25, RZ, 0x3c, !PT ;  /* 0x0000001910037212 */ /* 0x000fe200078e3cff */
[----:B0-----:R-:W0:Y:S06]  /*08f0*/  MUFU.RCP R2, R2 ;  /* 0x0000000200027308 */ /* 0x001e2c0000001000 */
[----:B------:R-:W-:Y:S02]  /*0900*/  @!P1 LOP3.LUT R4, RZ, R15, RZ, 0x33, !PT ;  /* 0x0000000fff049212 */ /* 0x000fe400078e33ff */
[----:B------:R-:W-:-:S02]  /*0910*/  @!P0 LOP3.LUT R29, RZ, R13, RZ, 0x33, !PT ;  /* 0x0000000dff1d8212 */ /* 0x000fc400078e33ff */
[----:B------:R-:W-:Y:S02]  /*0920*/  ISETP.NE.AND P0, PT, R10, RZ, PT ;  /* 0x000000ff0a00720c */ /* 0x000fe40003f05270 */
[----:B------:R-:W-:Y:S02]  /*0930*/  PRMT R13, R3, 0x8880, RZ ;  /* 0x00008880030d7816 */ /* 0x000fe400000000ff */
[----:B------:R-:W-:Y:S02]  /*0940*/  LOP3.LUT P1, RZ, R25, 0xff, RZ, 0xc0, !PT ;  /* 0x000000ff19ff7812 */ /* 0x000fe4000782c0ff */
[----:B------:R-:W-:Y:S02]  /*0950*/  LOP3.LUT P2, RZ, R29, 0xff, RZ, 0xc0, !PT ;  /* 0x000000ff1dff7812 */ /* 0x000fe4000784c0ff */
[----:B------:R-:W-:Y:S02]  /*0960*/  ISETP.GT.OR P1, PT, R13, -0x1, !P1 ;  /* 0xffffffff0d00780c */ /* 0x000fe40004f24670 */
[----:B------:R-:W-:Y:S01]  /*0970*/  LOP3.LUT R13, R24, R4, RZ, 0x3c, !PT ;  /* 0x00000004180d7212 */ /* 0x000fe200078e3cff */
[----:B0-----:R-:W-:Y:S01]  /*0980*/  VIADD R3, R2, 0xffffffe ;  /* 0x0ffffffe02037836 */ /* 0x001fe20000000000 */
[----:B------:R-:W-:-:S02]  /*0990*/  LOP3.LUT R2, R12, R29, RZ, 0x3c, !PT ;  /* 0x0000001d0c027212 */ /* 0x000fc400078e3cff */
[----:B------:R-:W-:Y:S02]  /*09a0*/  @!P0 LOP3.LUT R6, RZ, R17, RZ, 0x33, !PT ;  /* 0x00000011ff068212 */ /* 0x000fe400078e33ff */
[----:B------:R-:W-:Y:S01]  /*09b0*/  PRMT R2, R2, 0x8880, RZ ;  /* 0x0000888002027816 */ /* 0x000fe200000000ff */
[----:B------:R-:W0:Y:S01]  /*09c0*/  F2I.FTZ.U32.TRUNC.NTZ R3, R3 ;  /* 0x0000000300037305 */ /* 0x000e22000021f000 */
[----:B------:R-:W-:Y:S02]  /*09d0*/  PRMT R13, R13, 0x8880, RZ ;  /* 0x000088800d0d7816 */ /* 0x000fe400000000ff */
[----:B------:R-:W-:Y:S02]  /*09e0*/  ISETP.GT.OR P2, PT, R2, -0x1, !P2 ;  /* 0xffffffff0200780c */ /* 0x000fe40005744670 */
[----:B------:R-:W-:Y:S02]  /*09f0*/  LOP3.LUT P3, RZ, R4, 0xff, RZ, 0xc0, !PT ;  /* 0x000000ff04ff7812 */ /* 0x000fe4000786c0ff */
[----:B------:R-:W-:-:S02]  /*0a00*/  LOP3.LUT R2, R10, R6, RZ, 0x3c, !PT ;  /* 0x000000060a027212 */ /* 0x000fc400078e3cff */
[----:B------:R-:W-:Y:S02]  /*0a10*/  ISETP.GT.OR P3, PT, R13, -0x1, !P3 ;  /* 0xffffffff0d00780c */ /* 0x000fe40005f64670 */
[----:B------:R-:W-:Y:S02]  /*0a20*/  PRMT R2, R2, 0x8880, RZ ;  /* 0x0000888002027816 */ /* 0x000fe400000000ff */
[----:B------:R-:W-:Y:S01]  /*0a30*/  LOP3.LUT P0, RZ, R6, 0xff, RZ, 0xc0, !PT ;  /* 0x000000ff06ff7812 */ /* 0x000fe2000780c0ff */
[----:B0-----:R-:W-:Y:S01]  /*0a40*/  IMAD.MOV R13, RZ, RZ, -R3 ;  /* 0x000000ffff0d7224 */ /* 0x001fe200078e0a03 */
[----:B------:R-:W-:Y:S02]  /*0a50*/  SEL R16, R16, RZ, !P1 ;  /* 0x000000ff10107207 */ /* 0x000fe40004800000 */
[----:B------:R-:W-:Y:S01]  /*0a60*/  ISETP.GT.OR P0, PT, R2, -0x1, !P0 ;  /* 0xffffffff0200780c */ /* 0x000fe20004704670 */
[----:B------:R-:W-:Y:S01]  /*0a70*/  IMAD R13, R13, R20, RZ ;  /* 0x000000140d0d7224 */ /* 0x000fe200078e02ff */
[----:B------:R-:W-:Y:S01]  /*0a80*/  SEL R12, R12, RZ, !P2 ;  /* 0x000000ff0c0c7207 */ /* 0x000fe20005000000 */
[----:B------:R-:W-:-:S02]  /*0a90*/  IMAD.MOV.U32 R2, RZ, RZ, RZ ;  /* 0x000000ffff027224 */ /* 0x000fc400078e00ff */
[----:B------:R-:W-:Y:S02]  /*0aa0*/  IMAD.IADD R25, R25, 0x1, R16 ;  /* 0x0000000119197824 */ /* 0x000fe400078e0210 */
[----:B------:R-:W-:Y:S01]  /*0ab0*/  IMAD.HI.U32 R26, R3, R13, R2 ;  /* 0x0000000d031a7227 */ /* 0x000fe200078e0002 */
[----:B------:R-:W-:-:S03]  /*0ac0*/  IABS R2, R19 ;  /* 0x0000001300027213 */ /* 0x000fc60000000000 */
[----:B------:R-:W-:Y:S02]  /*0ad0*/  IMAD.IADD R12, R29, 0x1, R12 ;  /* 0x000000011d0c7824 */ /* 0x000fe400078e020c */
[----:B------:R-:W-:Y:S02]  /*0ae0*/  IMAD.MOV R2, RZ, RZ, -R2 ;  /* 0x000000ffff027224 */ /* 0x000fe400078e0a02 */
[----:B------:R-:W-:Y:S01]  /*0af0*/  IMAD.HI.U32 R26, R26, R27, RZ ;  /* 0x0000001b1a1a7227 */ /* 0x000fe200078e00ff */
[----:B------:R-:W-:Y:S02]  /*0b00*/  PRMT R25, R12, 0x7604, R25 ;  /* 0x000076040c197816 */ /* 0x000fe40000000019 */
[----:B------:R-:W-:Y:S01]  /*0b10*/  PRMT R12, R11, 0x7771, RZ ;  /* 0x000077710b0c7816 */ /* 0x000fe200000000ff */
[----:B------:R-:W-:Y:S01]  /*0b20*/  IMAD R8, R8, R2, R27 ;  /* 0x0000000208087224 */ /* 0x000fe200078e021b */
[----:B------:R-:W-:-:S04]  /*0b30*/  IABS R2, R22 ;  /* 0x0000001600027213 */ /* 0x000fc80000000000 */
[----:B------:R-:W-:Y:S01]  /*0b40*/  ISETP.GT.U32.AND P5, PT, R21, R8, PT ;  /* 0x000000081500720c */ /* 0x000fe20003fa4070 */
[----:B------:R-:W-:Y:S02]  /*0b50*/  IMAD.MOV R3, RZ, RZ, -R2 ;  /* 0x000000ffff037224 */ /* 0x000fe400078e0a02 */
[----:B------:R-:W-:Y:S01]  /*0b60*/  IMAD.HI.U32 R2, R5, R27, RZ ;  /* 0x0000001b05027227 */ /* 0x000fe200078e00ff */
[----:B------:R-:W-:-:S03]  /*0b70*/  SEL R5, R24, RZ, !P3 ;  /* 0x000000ff18057207 */ /* 0x000fc60005800000 */
[----:B------:R-:W-:Y:S01]  /*0b80*/  IMAD R2, R2, R3, R27 ;  /* 0x0000000302027224 */ /* 0x000fe200078e021b */
[----:B------:R-:W-:Y:S01]  /*0b90*/  IABS R3, R9 ;  /* 0x0000000900037213 */ /* 0x000fe20000000000 */
[----:B------:R-:W-:Y:S01]  /*0ba0*/  IMAD.IADD R4, R4, 0x1, R5 ;  /* 0x0000000104047824 */ /* 0x000fe200078e0205 */
[----:B------:R-:W-:Y:S02]  /*0bb0*/  PRMT R5, R11, 0x7772, RZ ;  /* 0x000077720b057816 */ /* 0x000fe400000000ff */
[----:B------:R-:W-:Y:S01]  /*0bc0*/  ISETP.GT.U32.AND P1, PT, R23, R2, PT ;  /* 0x000000021700720c */ /* 0x000fe20003f24070 */
[----:B------:R-:W-:Y:S01]  /*0bd0*/  IMAD.MOV R3, RZ, RZ, -R3 ;  /* 0x000000ffff037224 */ /* 0x000fe200078e0a03 */
[----:B------:R-:W-:Y:S01]  /*0be0*/  PRMT R25, R4, 0x7054, R25 ;  /* 0x0000705404197816 */ /* 0x000fe20000000019 */
[----:B------:R-:W-:Y:S02]  /*0bf0*/  @!P5 IMAD.IADD R8, R8, 0x1, -R21 ;  /* 0x000000010808d824 */ /* 0x000fe400078e0a15 */
[----:B------:R-:W-:Y:S01]  /*0c00*/  IMAD R14, R14, R3, R27 ;  /* 0x000000030e0e7224 */ /* 0x000fe200078e021b */
[----:B------:R-:W-:-:S04]  /*0c10*/  IABS R3, R18 ;  /* 0x0000001200037213 */ /* 0x000fc80000000000 */
[----:B------:R-:W-:Y:S01]  /*0c20*/  ISETP.GT.U32.AND P6, PT, R7, R14, PT ;  /* 0x0000000e0700720c */ /* 0x000fe20003fc4070 */
[----:B------:R-:W-:Y:S02]  /*0c30*/  IMAD.MOV R3, RZ, RZ, -R3 ;  /* 0x000000ffff037224 */ /* 0x000fe400078e0a03 */
[----:B------:R-:W-:Y:S01]  /*0c40*/  @!P1 IMAD.IADD R2, R2, 0x1, -R23 ;  /* 0x0000000102029824 */ /* 0x000fe200078e0a17 */
[----:B------:R-:W-:Y:S01]  /*0c50*/  ISETP.GT.U32.AND P1, PT, R21, R8, PT ;  /* 0x000000081500720c */ /* 0x000fe20003f24070 */
[----:B------:R-:W-:Y:S01]  /*0c60*/  IMAD R27, R26, R3, R27 ;  /* 0x000000031a1b7224 */ /* 0x000fe200078e021b */
[----:B------:R-:W-:Y:S02]  /*0c70*/  PRMT R3, R11, 0x7770, RZ ;  /* 0x000077700b037816 */ /* 0x000fe400000000ff */
[----:B------:R-:W-:Y:S02]  /*0c80*/  ISETP.GT.U32.AND P2, PT, R23, R2, PT ;  /* 0x000000021700720c */ /* 0x000fe40003f44070 */
[----:B------:R-:W-:-:S02]  /*0c90*/  ISETP.GT.U32.AND P5, PT, R20, R27, PT ;  /* 0x0000001b1400720c */ /* 0x000fc40003fa4070 */
[----:B------:R-:W-:Y:S01]  /*0ca0*/  PRMT R11, R11, 0x7773, RZ ;  /* 0x000077730b0b7816 */ /* 0x000fe200000000ff */
[----:B------:R-:W-:Y:S01]  /*0cb0*/  @!P6 IMAD.IADD R14, R14, 0x1, -R7 ;  /* 0x000000010e0ee824 */ /* 0x000fe200078e0a07 */
[----:B------:R-:W-:-:S03]  /*0cc0*/  ISETP.NE.AND P6, PT, R3, RZ, PT ;  /* 0x000000ff0300720c */ /* 0x000fc60003fc5270 */
[----:B------:R-:W-:Y:S01]  /*0cd0*/  @!P1 IMAD.IADD R8, R8, 0x1, -R21 ;  /* 0x0000000108089824 */ /* 0x000fe200078e0a15 */
[----:B------:R-:W-:-:S03]  /*0ce0*/  ISETP.NE.AND P1, PT, R12, RZ, PT ;  /* 0x000000ff0c00720c */ /* 0x000fc60003f25270 */
[----:B------:R-:W-:Y:S01]  /*0cf0*/  @!P2 IMAD.IADD R2, R2, 0x1, -R23 ;  /* 0x000000010202a824 */ /* 0x000fe200078e0a17 */
[----:B------:R-:W-:Y:S01]  /*0d00*/  ISETP.NE.AND P2, PT, R5, RZ, PT ;  /* 0x000000ff0500720c */ /* 0x000fe20003f45270 */
[----:B------:R-:W-:Y:S01]  /*0d10*/  @!P5 IMAD.IADD R27, R27, 0x1, -R20 ;  /* 0x000000011b1bd824 */ /* 0x000fe200078e0a14 */
[----:B------:R-:W-:Y:S01]  /*0d20*/  ISETP.GT.U32.AND P5, PT, R7, R14, PT ;  /* 0x0000000e0700720c */ /* 0x000fe20003fa4070 */
[----:B------:R-:W-:Y:S02]  /*0d30*/  @!P4 IMAD.MOV R8, RZ, RZ, -R8 ;  /* 0x000000ffff08c224 */ /* 0x000fe400078e0a08 */
[----:B------:R-:W-:Y:S01]  /*0d40*/  @!P6 LOP3.LUT R8, RZ, R19, RZ, 0x33, !PT ;  /* 0x00000013ff08e212 */ /* 0x000fe200078e33ff */
[----:B------:R-:W-:Y:S01]  /*0d50*/  @!P4 IMAD.MOV R2, RZ, RZ, -R2 ;  /* 0x000000ffff02c224 */ /* 0x000fe200078e0a02 */
[----:B------:R-:W-:Y:S02]  /*0d60*/  ISETP.GT.U32.AND P3, PT, R20, R27, PT ;  /* 0x0000001b1400720c */ /* 0x000fe40003f64070 */
[----:B------:R-:W-:-:S02]  /*0d70*/  @!P1 LOP3.LUT R2, RZ, R22, RZ, 0x33, !PT ;  /* 0x00000016ff029212 */ /* 0x000fc400078e33ff */
[----:B------:R-:W-:-:S04]  /*0d80*/  LOP3.LUT P1, RZ, R8, 0xff, RZ, 0xc0, !PT ;  /* 0x000000ff08ff7812 */ /* 0x000fc8000782c0ff */
[----:B------:R-:W-:Y:S01]  /*0d90*/  @!P5 IMAD.IADD R14, R14, 0x1, -R7 ;  /* 0x000000010e0ed824 */ /* 0x000fe200078e0a07 */
[----:B------:R-:W-:-:S03]  /*0da0*/  LOP3.LUT R7, R3, R8, RZ, 0x3c, !PT ;  /* 0x0000000803077212 */ /* 0x000fc600078e3cff */
[----:B------:R-:W-:Y:S01]  /*0db0*/  @!P4 IMAD.MOV R14, RZ, RZ, -R14 ;  /* 0x000000ffff0ec224 */ /* 0x000fe200078e0a0e */
[----:B------:R-:W-:Y:S01]  /*0dc0*/  @!P2 LOP3.LUT R14, RZ, R9, RZ, 0x33, !PT ;  /* 0x00000009ff0ea212 */ /* 0x000fe200078e33ff */
[----:B------:R-:W-:Y:S01]  /*0dd0*/  @!P3 IMAD.IADD R27, R27, 0x1, -R20 ;  /* 0x000000011b1bb824 */ /* 0x000fe200078e0a14 */
[----:B------:R-:W-:Y:S02]  /*0de0*/  ISETP.NE.AND P3, PT, R11, RZ, PT ;  /* 0x000000ff0b00720c */ /* 0x000fe40003f65270 */
[----:B------:R-:W-:Y:S01]  /*0df0*/  PRMT R13, R7, 0x8880, RZ ;  /* 0x00008880070d7816 */ /* 0x000fe200000000ff */
[----:B------:R-:W-:Y:S01]  /*0e00*/  @!P4 IMAD.MOV R27, RZ, RZ, -R27 ;  /* 0x000000ffff1bc224 */ /* 0x000fe200078e0a1b */
[----:B------:R-:W-:Y:S02]  /*0e10*/  LOP3.LUT R7, R12, R2, RZ, 0x3c, !PT ;  /* 0x000000020c077212 */ /* 0x000fe400078e3cff */
[----:B------:R-:W-:Y:S02]  /*0e20*/  LOP3.LUT R9, R5, R14, RZ, 0x3c, !PT ;  /* 0x0000000e05097212 */ /* 0x000fe400078e3cff */
[----:B------:R-:W-:-:S02]  /*0e30*/  ISETP.GT.OR P1, PT, R13, -0x1, !P1 ;  /* 0xffffffff0d00780c */ /* 0x000fc40004f24670 */
[----:B------:R-:W-:Y:S02]  /*0e40*/  PRMT R7, R7, 0x8880, RZ ;  /* 0x0000888007077816 */ /* 0x000fe400000000ff */
[----:B------:R-:W-:Y:S02]  /*0e50*/  LOP3.LUT P2, RZ, R2, 0xff, RZ, 0xc0, !PT ;  /* 0x000000ff02ff7812 */ /* 0x000fe4000784c0ff */
[----:B------:R-:W-:Y:S02]  /*0e60*/  @!P3 LOP3.LUT R27, RZ, R18, RZ, 0x33, !PT ;  /* 0x00000012ff1bb212 */ /* 0x000fe400078e33ff */
[----:B------:R-:W-:Y:S02]  /*0e70*/  PRMT R9, R9, 0x8880, RZ ;  /* 0x0000888009097816 */ /* 0x000fe400000000ff */
[----:B------:R-:W-:Y:S02]  /*0e80*/  LOP3.LUT P3, RZ, R14, 0xff, RZ, 0xc0, !PT ;  /* 0x000000ff0eff7812 */ /* 0x000fe4000786c0ff */
[----:B------:R-:W-:-:S02]  /*0e90*/  SEL R13, R3, RZ, !P1 ;  /* 0x000000ff030d7207 */ /* 0x000fc40004800000 */
[----:B------:R-:W-:Y:S02]  /*0ea0*/  LOP3.LUT R3, R11, R27, RZ, 0x3c, !PT ;  /* 0x0000001b0b037212 */ /* 0x000fe400078e3cff */
[----:B------:R-:W-:Y:S01]  /*0eb0*/  ISETP.GT.OR P1, PT, R7, -0x1, !P2 ;  /* 0xffffffff0700780c */ /* 0x000fe20005724670 */
[----:B------:R-:W-:Y:S01]  /*0ec0*/  IMAD.IADD R7, R8, 0x1, R13 ;  /* 0x0000000108077824 */ /* 0x000fe200078e020d */
[----:B------:R-:W-:Y:S02]  /*0ed0*/  ISETP.GT.OR P2, PT, R9, -0x1, !P3 ;  /* 0xffffffff0900780c */ /* 0x000fe40005f44670 */
[----:B------:R-:W-:Y:S02]  /*0ee0*/  PRMT R3, R3, 0x8880, RZ ;  /* 0x0000888003037816 */ /* 0x000fe400000000ff */
[----:B------:R-:W-:Y:S02]  /*0ef0*/  LOP3.LUT P3, RZ, R27, 0xff, RZ, 0xc0, !PT ;  /* 0x000000ff1bff7812 */ /* 0x000fe4000786c0ff */
[----:B------:R-:W-:-:S02]  /*0f00*/  SEL R9, R12, RZ, !P1 ;  /* 0x000000ff0c097207 */ /* 0x000fc40004800000 */
[----:B------:R-:W-:Y:S02]  /*0f10*/  SEL R5, R5, RZ, !P2 ;  /* 0x000000ff05057207 */ /* 0x000fe40005000000 */
[----:B------:R-:W-:Y:S01]  /*0f20*/  ISETP.GT.OR P1, PT, R3, -0x1, !P3 ;  /* 0xffffffff0300780c */ /* 0x000fe20005f24670 */
[----:B------:R-:W-:Y:S02]  /*0f30*/  IMAD.IADD R2, R2, 0x1, R9 ;  /* 0x0000000102027824 */ /* 0x000fe400078e0209 */
[----:B------:R-:W-:Y:S01]  /*0f40*/  IMAD.IADD R14, R14, 0x1, R5 ;  /* 0x000000010e0e7824 */ /* 0x000fe200078e0205 */
[----:B------:R-:W-:Y:S01]  /*0f50*/  SEL R5, R10, RZ, !P0 ;  /* 0x000000ff0a057207 */ /* 0x000fe20004000000 */
[----:B------:R-:W-:Y:S01]  /*0f60*/  IMAD.U32 R3, RZ, RZ, UR6 ;  /* 0x00000006ff037e24 */ /* 0x000fe2000f8e00ff */
[----:B------:R-:W-:Y:S02]  /*0f70*/  SEL R8, R11, RZ, !P1 ;  /* 0x000000ff0b087207 */ /* 0x000fe40004800000 */
[----:B------:R-:W-:Y:S01]  /*0f80*/  PRMT R7, R2, 0x7604, R7 ;  /* 0x0000760402077816 */ /* 0x000fe20000000007 */
[----:B------:R-:W-:-:S02]  /*0f90*/  IMAD.IADD R6, R6, 0x1, R5 ;  /* 0x0000000106067824 */ /* 0x000fc400078e0205 */
[----:B------:R-:W-:Y:S01]  /*0fa0*/  IMAD.IADD R8, R27, 0x1, R8 ;  /* 0x000000011b087824 */ /* 0x000fe200078e0208 */
[----:B------:R-:W-:Y:S01]  /*0fb0*/  PRMT R7, R14, 0x7054, R7 ;  /* 0x000070540e077816 */ /* 0x000fe20000000007 */
[----:B------:R-:W-:Y:S01]  /*0fc0*/  IMAD.U32 R2, RZ, RZ, UR5 ;  /* 0x00000005ff027e24 */ /* 0x000fe2000f8e00ff */
[----:B------:R-:W-:Y:S02]  /*0fd0*/  PRMT R25, R6, 0x654, R25 ;  /* 0x0000065406197816 */ /* 0x000fe40000000019 */
[----:B------:R-:W-:Y:S01]  /*0fe0*/  PRMT R7, R8, 0x654, R7 ;  /* 0x0000065408077816 */ /* 0x000fe20000000007 */
[----:B------:R-:W-:-:S05]  /*0ff0*/  IMAD.WIDE R2, R0, 0x4, R2 ;  /* 0x0000000400027825 */ /* 0x000fca00078e0202 */
[----:B------:R-:W-:Y:S04]  /*1000*/  STG.E desc[UR8][R2.64], R25 ;  /* 0x0000001902007986 */ /* 0x000fe8000c101908 */
[----:B------:R-:W-:Y:S01]  /*1010*/  STG.E desc[UR8][R2.64+0x200], R7 ;  /* 0x0002000702007986 */ /* 0x000fe2000c101908 */
[----:B------:R-:W-:Y:S05]  /*1020*/  EXIT ;  /* 0x000000000000794d */ /* 0x000fea0003800000 */
.L_x_54776:
        /* <DEDUP_REMOVED lines=99> */
.L_x_54778:
[----:B------:R-:W-:Y:S05]  /*1660*/  BSYNC B0 ;  /* 0x0000000000007941 */ /* 0x000fea0003800000 */
.L_x_54777:
        /* <DEDUP_REMOVED lines=34> */
.L_x_54780:
[----:B------:R-:W-:Y:S05]  /*1890*/  BSYNC B0 ;  /* 0x0000000000007941 */ /* 0x000fea0003800000 */
.L_x_54779:
        /* <DEDUP_REMOVED lines=41> */
.L_x_54782:
[----:B------:R-:W-:Y:S05]  /*1b30*/  BSYNC B0 ;  /* 0x0000000000007941 */ /* 0x000fea0003800000 */
.L_x_54781:
        /* <DEDUP_REMOVED lines=35> */
.L_x_54784:
[----:B------:R-:W-:Y:S05]  /*1d70*/  BSYNC B0 ;  /* 0x0000000000007941 */ /* 0x000fea0003800000 */
.L_x_54783:
        /* <DEDUP_REMOVED lines=35> */
.L_x_54786:
[----:B------:R-:W-:Y:S05]  /*1fb0*/  BSYNC B0 ;  /* 0x0000000000007941 */ /* 0x000fea0003800000 */
.L_x_54785:
        /* <DEDUP_REMOVED lines=32> */
.L_x_54788:
[----:B------:R-:W-:Y:S05]  /*21c0*/  BSYNC B0 ;  /* 0x0000000000007941 */ /* 0x000fea0003800000 */
.L_x_54787:
        /* <DEDUP_REMOVED lines=32> */
.L_x_54790:
[----:B------:R-:W-:Y:S05]  /*23d0*/  BSYNC B0 ;  /* 0x0000000000007941 */ /* 0x000fea0003800000 */
.L_x_54789:
        /* <DEDUP_REMOVED lines=32> */
.L_x_54792:
[----:B------:R-:W-:Y:S05]  /*25e0*/  BSYNC B0 ;  /* 0x0000000000007941 */ /* 0x000fea0003800000 */
.L_x_54791:
        /* <DEDUP_REMOVED lines=20> */
.L_x_54795:
        /* <DEDUP_REMOVED lines=8> */
.L_x_54796:
        /* <DEDUP_REMOVED lines=8> */
.L_x_54797:
        /* <DEDUP_REMOVED lines=9> */
.L_x_54798:
[----:B------:R-:W-:Y:S05]  /*28c0*/  BSYNC B1 ;  /* 0x0000000000017941 */ /* 0x000fea0003800000 */
.L_x_54794:
[----:B------:R-:W-:-:S13]  /*28d0*/  ISETP.GE.AND P0, PT, R0, R9, PT ;  /* 0x000000090000720c */ /* 0x000fda0003f06270 */
[----:B-1----:R-:W0:Y:S01]  /*28e0*/  @!P0 LDC.64 R4, c[0x0][0x218] ;  /* 0x00008600ff048b82 */ /* 0x002e220000000a00 */
[C---:B--2---:R-:W-:Y:S02]  /*28f0*/  @!P0 VIADD R3, R0.reuse, UR4 ;  /* 0x0000000400038c36 */ /* 0x044fe40008000000 */
[----:B------:R-:W-:-:S03]  /*2900*/  @!P0 VIADD R0, R0, 0x80 ;  /* 0x0000008000008836 */ /* 0x000fc60000000000 */
[----:B0-----:R-:W-:-:S05]  /*2910*/  @!P0 IADD3 R2, P1, R3, R4, RZ ;  /* 0x0000000403028210 */ /* 0x001fca0007f3e0ff */
[----:B------:R-:W-:-:S05]  /*2920*/  @!P0 IMAD.X R3, RZ, RZ, R5, P1 ;  /* 0x000000ffff038224 */ /* 0x000fca00008e0605 */
[----:B------:R2:W-:Y:S03]  /*2930*/  @!P0 STG.E.U8 desc[UR8][R2.64], R13 ;  /* 0x0000000d02008986 */ /* 0x0005e6000c101108 */
.L_x_54799:
[----:B------:R-:W-:Y:S05]  /*2940*/  BSYNC B0 ;  /* 0x0000000000007941 */ /* 0x000fea0003800000 */
.L_x_54793:
        /* <DEDUP_REMOVED lines=9> */
.L_x_54800:
        /* <DEDUP_REMOVED lines=10> */
.L_x_57652:


//--------------------- .text._ZN2at6native29vectorized_elementwise_kernelILi8ENS0_13AUnaryFunctorIaaaZZZNS0_21remainder_kernel_cudaERNS_18TensorIteratorBaseEENKUlvE_clEvENKUlvE0_clEvEUlaaE_EESt5arrayIPcLm2EEEEviT0_T1_ --------------------------
	.section	.text._ZN2at6native29vectorized_elementwise_kernelILi8ENS0_13AUnaryFunctorIaaaZZZNS0_21remainder_kernel_cudaERNS_18TensorIteratorBaseEENKUlvE_clEvENKUlvE0_clEvEUlaaE_EESt5arrayIPcLm2EEEEviT0_T1_,"ax",@progbits
	.align	128
        .global         _ZN2at6native29vectorized_elementwise_kernelILi8ENS0_13AUnaryFunctorIaaaZZZNS0_21remainder_kernel_cudaERNS_18TensorIteratorBaseEENKUlvE_clEvENKUlvE0_clEvEUlaaE_EESt5arrayIPcLm2EEEEviT0_T1_
        .type           _ZN2at6native29vectorized_elementwise_kernelILi8ENS0_13AUnaryFunctorIaaaZZZNS0_21remainder_kernel_cudaERNS_18TensorIteratorBaseEENKUlvE_clEvENKUlvE0_clEvEUlaaE_EESt5arrayIPcLm2EEEEviT0_T1_,@function
        .size           _ZN2at6native29vectorized_elementwise_kernelILi8ENS0_13AUnaryFunctorIaaaZZZNS0_21remainder_kernel_cudaERNS_18TensorIteratorBaseEENKUlvE_clEvENKUlvE0_clEvEUlaaE_EESt5arrayIPcLm2EEEEviT0_T1_,(.L_x_57653 - _ZN2at6native29vectorized_elementwise_kernelILi8ENS0_13AUnaryFunctorIaaaZZZNS0_21remainder_kernel_cudaERNS_18TensorIteratorBaseEENKUlvE_clEvENKUlvE0_clEvEUlaaE_EESt5arrayIPcLm2EEEEviT0_T1_)
        .other          _ZN2at6native29vectorized_elementwise_kernelILi8ENS0_13AUnaryFunctorIaaaZZZNS0_21remainder_kernel_cudaERNS_18TensorIteratorBaseEENKUlvE_clEvENKUlvE0_clEvEUlaaE_EESt5arrayIPcLm2EEEEviT0_T1_,@"STO_CUDA_ENTRY STV_DEFAULT"
_ZN2at6native29vectorized_elementwise_kernelILi8ENS0_13AUnaryFunctorIaaaZZZNS0_21remainder_kernel_cudaERNS_18TensorIteratorBaseEENKUlvE_clEvENKUlvE0_clEvEUlaaE_EESt5arrayIPcLm2EEEEviT0_T1_:
.text._ZN2at6native29vectorized_elementwise_kernelILi8ENS0_13AUnaryFunctorIaaaZZZNS0_21remainder_kernel_cudaERNS_18TensorIteratorBaseEENKUlvE_clEvENKUlvE0_clEvEUlaaE_EESt5arrayIPcLm2EEEEviT0_T1_:
        /* <DEDUP_REMOVED lines=20> */
[C---:B--2---:R-:W-:Y:S02]  /*0140*/  LOP3.LUT R17, R2.reuse, 0xffff, RZ, 0xc0, !PT ;  /* 0x0000ffff02117812 */ /* 0x044fe400078ec0ff */
[----:B------:R-:W-:Y:S02]  /*0150*/  PRMT R19, R2, 0x7732, RZ ;  /* 0x0000773202137816 */ /* 0x000fe400000000ff */
[----:B------:R-:W-:Y:S02]  /*0160*/  PRMT R11, R17, 0x8880, RZ ;  /* 0x00008880110b7816 */ /* 0x000fe400000000ff */
[----:B------:R-:W-:Y:S02]  /*0170*/  PRMT R12, R19, 0x8880, RZ ;  /* 0x00008880130c7816 */ /* 0x000fe400000000ff */
[----:B------:R-:W-:Y:S02]  /*0180*/  IABS R13, R11 ;  /* 0x0000000b000d7213 */ /* 0x000fe40000000000 */
[----:B------:R-:W-:-:S02]  /*0190*/  IABS R15, R12 ;  /* 0x0000000c000f7213 */ /* 0x000fc40000000000 */
[----:B------:R-:W0:Y:S01]  /*01a0*/  I2F.RP R5, R13 ;  /* 0x0000000d00057306 */ /* 0x000e220000209400 */
[----:B------:R-:W-:Y:S02]  /*01b0*/  SHF.R.U32.HI R17, RZ, 0x8, R17 ;  /* 0x00000008ff117819 */ /* 0x000fe40000011611 */
[----:B------:R-:W-:Y:S02]  /*01c0*/  SHF.R.U32.HI R19, RZ, 0x8, R19 ;  /* 0x00000008ff137819 */ /* 0x000fe40000011613 */
[----:B------:R-:W-:Y:S02]  /*01d0*/  LOP3.LUT R4, R17, 0xffff, RZ, 0xc0, !PT ;  /* 0x0000ffff11047812 */ /* 0x000fe400078ec0ff */
[----:B------:R-:W-:Y:S01]  /*01e0*/  LOP3.LUT R8, R19, 0xffff, RZ, 0xc0, !PT ;  /* 0x0000ffff13087812 */ /* 0x000fe200078ec0ff */
[----:B------:R-:W1:Y:S01]  /*01f0*/  I2F.RP R7, R15 ;  /* 0x0000000f00077306 */ /* 0x000e620000209400 */
[----:B------:R-:W-:Y:S02]  /*0200*/  PRMT R18, R4, 0x8880, RZ ;  /* 0x0000888004127816 */ /* 0x000fe400000000ff */
[----:B------:R-:W-:-:S02]  /*0210*/  PRMT R21, R8, 0x8880, RZ ;  /* 0x0000888008157816 */ /* 0x000fc400000000ff */
[----:B------:R-:W-:Y:S02]  /*0220*/  IABS R20, R18 ;  /* 0x0000001200147213 */ /* 0x000fe40000000000 */
[----:B------:R-:W-:Y:S01]  /*0230*/  IABS R23, R21 ;  /* 0x0000001500177213 */ /* 0x000fe20000000000 */
[----:B0-----:R-:W0:Y:S01]  /*0240*/  MUFU.RCP R5, R5 ;  /* 0x0000000500057308 */ /* 0x001e220000001000 */
[----:B------:R-:W-:-:S04]  /*0250*/  LOP3.LUT R22, R3, 0xffff, RZ, 0xc0, !PT ;  /* 0x0000ffff03167812 */ /* 0x000fc800078ec0ff */
[----:B------:R-:W-:Y:S02]  /*0260*/  PRMT R14, R22, 0x8880, RZ ;  /* 0x00008880160e7816 */ /* 0x000fe400000000ff */
[----:B------:R-:W-:Y:S01]  /*0270*/  SHF.R.U32.HI R22, RZ, 0x8, R22 ;  /* 0x00000008ff167819 */ /* 0x000fe20000011616 */
[----:B------:R-:W-:Y:S01]  /*0280*/  I2F.RP R24, R20 ;  /* 0x0000001400187306 */ /* 0x000fe20000209400 */
[----:B------:R-:W-:-:S07]  /*0290*/  IABS R16, R14 ;  /* 0x0000000e00107213 */ /* 0x000fce0000000000 */
[----:B-1----:R-:W1:Y:S01]  /*02a0*/  MUFU.RCP R4, R7 ;  /* 0x0000000700047308 */ /* 0x002e620000001000 */
[----:B0-----:R-:W-:-:S07]  /*02b0*/  VIADD R8, R5, 0xffffffe ;  /* 0x0ffffffe05087836 */ /* 0x001fce0000000000 */
[----:B------:R-:W-:Y:S08]  /*02c0*/  I2F.RP R25, R23 ;  /* 0x0000001700197306 */ /* 0x000ff00000209400 */
[----:B------:R0:W2:Y:S01]  /*02d0*/  F2I.FTZ.U32.TRUNC.NTZ R9, R8 ;  /* 0x0000000800097305 */ /* 0x0000a2000021f000 */
[----:B-1----:R-:W-:-:S07]  /*02e0*/  VIADD R7, R4, 0xffffffe ;  /* 0x0ffffffe04077836 */ /* 0x002fce0000000000 */
[----:B------:R1:W3:Y:S01]  /*02f0*/  MUFU.RCP R5, R24 ;  /* 0x0000001800057308 */ /* 0x0002e20000001000 */
[----:B0-----:R-:W-:Y:S02]  /*0300*/  IMAD.MOV.U32 R8, RZ, RZ, RZ ;  /* 0x000000ffff087224 */ /* 0x001fe400078e00ff */
[----:B--2---:R-:W-:-:S05]  /*0310*/  IMAD.MOV R26, RZ, RZ, -R9 ;  /* 0x000000ffff1a7224 */ /* 0x004fca00078e0a09 */
[----:B------:R-:W0:Y:S01]  /*0320*/  I2F.RP R6, R16 ;  /* 0x0000001000067306 */ /* 0x000e220000209400 */
[----:B------:R-:W-:-:S04]  /*0330*/  IMAD R27, R26, R13, RZ ;  /* 0x0000000d1a1b7224 */ /* 0x000fc800078e02ff */
[----:B-1----:R-:W-:-:S03]  /*0340*/  IMAD.HI.U32 R24, R9, R27, R8 ;  /* 0x0000001b09187227 */ /* 0x002fc600078e0008 */
[----:B------:R-:W1:Y:S01]  /*0350*/  MUFU.RCP R25, R25 ;  /* 0x0000001900197308 */ /* 0x000e620000001000 */
[----:B---3--:R-:W-:-:S07]  /*0360*/  VIADD R5, R5, 0xffffffe ;  /* 0x0ffffffe05057836 */ /* 0x008fce0000000000 */
[----:B------:R-:W2:Y:S08]  /*0370*/  F2I.FTZ.U32.TRUNC.NTZ R7, R7 ;  /* 0x0000000700077305 */ /* 0x000eb0000021f000 */
[----:B0-----:R0:W3:Y:S01]  /*0380*/  MUFU.RCP R4, R6 ;  /* 0x0000000600047308 */ /* 0x0010e20000001000 */
[----:B-1----:R-:W-:Y:S02]  /*0390*/  VIADD R8, R25, 0xffffffe ;  /* 0x0ffffffe19087836 */ /* 0x002fe40000000000 */
[----:B--2---:R-:W-:-:S05]  /*03a0*/  IMAD.MOV R26, RZ, RZ, -R7 ;  /* 0x000000ffff1a7224 */ /* 0x004fca00078e0a07 */
[----:B------:R-:W1:Y:S01]  /*03b0*/  F2I.FTZ.U32.TRUNC.NTZ R5, R5 ;  /* 0x0000000500057305 */ /* 0x000e62000021f000 */
[----:B0-----:R-:W-:Y:S02]  /*03c0*/  IMAD.MOV.U32 R6, RZ, RZ, RZ ;  /* 0x000000ffff067224 */ /* 0x001fe400078e00ff */
[----:B------:R-:W-:-:S04]  /*03d0*/  IMAD R25, R26, R15, RZ ;  /* 0x0000000f1a197224 */ /* 0x000fc800078e02ff */
[----:B------:R-:W-:Y:S01]  /*03e0*/  IMAD.HI.U32 R25, R7, R25, R6 ;  /* 0x0000001907197227 */ /* 0x000fe200078e0006 */
[----:B------:R0:W2:Y:S03]  /*03f0*/  F2I.FTZ.U32.TRUNC.NTZ R9, R8 ;  /* 0x0000000800097305 */ /* 0x0000a6000021f000 */
[----:B---3--:R-:W-:Y:S02]  /*0400*/  VIADD R6, R4, 0xffffffe ;  /* 0x0ffffffe04067836 */ /* 0x008fe40000000000 */
[----:B------:R-:W-:Y:S02]  /*0410*/  IMAD.MOV.U32 R4, RZ, RZ, RZ ;  /* 0x000000ffff047224 */ /* 0x000fe400078e00ff */
[----:B-1----:R-:W-:Y:S01]  /*0420*/  IMAD.MOV R27, RZ, RZ, -R5 ;  /* 0x000000ffff1b7224 */ /* 0x002fe200078e0a05 */
[----:B------:R1:W3:Y:S01]  /*0430*/  F2I.FTZ.U32.TRUNC.NTZ R7, R6 ;  /* 0x0000000600077305 */ /* 0x0002e2000021f000 */
[----:B0-----:R-:W-:-:S02]  /*0440*/  IMAD.MOV.U32 R8, RZ, RZ, RZ ;  /* 0x000000ffff087224 */ /* 0x001fc400078e00ff */
[----:B------:R-:W-:Y:S02]  /*0450*/  IMAD R27, R27, R20, RZ ;  /* 0x000000141b1b7224 */ /* 0x000fe400078e02ff */
[----:B--2---:R-:W-:Y:S02]  /*0460*/  IMAD.MOV R26, RZ, RZ, -R9 ;  /* 0x000000ffff1a7224 */ /* 0x004fe400078e0a09 */
[----:B------:R-:W-:Y:S01]  /*0470*/  IMAD.HI.U32 R4, R5, R27, R4 ;  /* 0x0000001b05047227 */ /* 0x000fe200078e0004 */
[----:B------:R-:W-:-:S03]  /*0480*/  IABS R27, R21 ;  /* 0x00000015001b7213 */ /* 0x000fc60000000000 */
[----:B------:R-:W-:Y:S02]  /*0490*/  IMAD R5, R26, R23, RZ ;  /* 0x000000171a057224 */ /* 0x000fe400078e02ff */
[----:B-1----:R-:W-:Y:S02]  /*04a0*/  IMAD.MOV.U32 R6, RZ, RZ, RZ ;  /* 0x000000ffff067224 */ /* 0x002fe400078e00ff */
[----:B------:R-:W-:Y:S01]  /*04b0*/  IMAD.HI.U32 R8, R9, R5, R8 ;  /* 0x0000000509087227 */ /* 0x000fe200078e0008 */
[----:B------:R-:W-:-:S03]  /*04c0*/  PRMT R5, R0, 0x8880, RZ ;  /* 0x0000888000057816 */ /* 0x000fc600000000ff */
[----:B---3--:R-:W-:Y:S01]  /*04d0*/  IMAD.MOV R9, RZ, RZ, -R7 ;  /* 0x000000ffff097224 */ /* 0x008fe200078e0a07 */
[----:B------:R-:W-:-:S03]  /*04e0*/  ISETP.GE.AND P0, PT, R5, RZ, PT ;  /* 0x000000ff0500720c */ /* 0x000fc60003f06270 */
[----:B------:R-:W-:-:S04]  /*04f0*/  IMAD R9, R9, R16, RZ ;  /* 0x0000001009097224 */ /* 0x000fc800078e02ff */
[----:B------:R-:W-:Y:S01]  /*0500*/  IMAD.HI.U32 R0, R7, R9, R6 ;  /* 0x0000000907007227 */ /* 0x000fe200078e0006 */
[----:B------:R-:W-:Y:S02]  /*0510*/  IABS R7, R5 ;  /* 0x0000000500077213 */ /* 0x000fe40000000000 */
[----:B------:R-:W-:-:S03]  /*0520*/  IABS R5, R11 ;  /* 0x0000000b00057213 */ /* 0x000fc60000000000 */
[----:B------:R-:W-:-:S04]  /*0530*/  IMAD.HI.U32 R24, R24, R7, RZ ;  /* 0x0000000718187227 */ /* 0x000fc800078e00ff */
[----:B------:R-:W-:Y:S01]  /*0540*/  IMAD.MOV R6, RZ, RZ, -R5 ;  /* 0x000000ffff067224 */ /* 0x000fe200078e0a05 */
[----:B------:R-:W-:Y:S01]  /*0550*/  LOP3.LUT R5, R22, 0xffff, RZ, 0xc0, !PT ;  /* 0x0000ffff16057812 */ /* 0x000fe200078ec0ff */
[----:B------:R-:W-:-:S03]  /*0560*/  IMAD.HI.U32 R0, R0, R7, RZ ;  /* 0x0000000700007227 */ /* 0x000fc600078e00ff */
[----:B------:R-:W-:Y:S01]  /*0570*/  PRMT R9, R5, 0x8880, RZ ;  /* 0x0000888005097816 */ /* 0x000fe200000000ff */
[----:B------:R-:W-:Y:S01]  /*0580*/  IMAD R6, R24, R6, R7 ;  /* 0x0000000618067224 */ /* 0x000fe200078e0207 */
[----:B------:R-:W-:Y:S01]  /*0590*/  IABS R5, R14 ;  /* 0x0000000e00057213 */ /* 0x000fe20000000000 */
[----:B------:R-:W-:-:S03]  /*05a0*/  IMAD.HI.U32 R28, R25, R7, RZ ;  /* 0x00000007191c7227 */ /* 0x000fc600078e00ff */
[----:B------:R-:W-:Y:S01]  /*05b0*/  ISETP.GT.U32.AND P1, PT, R13, R6, PT ;  /* 0x000000060d00720c */ /* 0x000fe20003f24070 */
[----:B------:R-:W-:Y:S02]  /*05c0*/  IMAD.MOV.U32 R24, RZ, RZ, R9 ;  /* 0x000000ffff187224 */ /* 0x000fe400078e0009 */
[----:B------:R-:W-:Y:S01]  /*05d0*/  IMAD.MOV R9, RZ, RZ, -R5 ;  /* 0x000000ffff097224 */ /* 0x000fe200078e0a05 */
[----:B------:R-:W-:Y:S01]  /*05e0*/  IABS R5, R12 ;  /* 0x0000000c00057213 */ /* 0x000fe20000000000 */
[----:B------:R-:W-:Y:S01]  /*05f0*/  IMAD.HI.U32 R4, R4, R7, RZ ;  /* 0x0000000704047227 */ /* 0x000fe200078e00ff */
[----:B------:R-:W-:Y:S02]  /*0600*/  IABS R26, R24 ;  /* 0x00000018001a7213 */ /* 0x000fe40000000000 */
[----:B------:R-:W-:Y:S01]  /*0610*/  ISETP.NE.AND P3, PT, R24, RZ, PT ;  /* 0x000000ff1800720c */ /* 0x000fe20003f65270 */
[----:B------:R-:W-:Y:S02]  /*0620*/  IMAD R9, R0, R9, R7 ;  /* 0x0000000900097224 */ /* 0x000fe400078e0207 */
[----:B------:R-:W0:Y:S01]  /*0630*/  I2F.RP R0, R26 ;  /* 0x0000001a00007306 */ /* 0x000e220000209400 */
[----:B------:R-:W-:-:S02]  /*0640*/  IMAD.MOV R5, RZ, RZ, -R5 ;  /* 0x000000ffff057224 */ /* 0x000fc400078e0a05 */
[----:B------:R-:W-:Y:S01]  /*0650*/  @!P1 IMAD.IADD R6, R6, 0x1, -R13 ;  /* 0x0000000106069824 */ /* 0x000fe200078e0a0d */
[----:B------:R-:W-:Y:S01]  /*0660*/  ISETP.GT.U32.AND P2, PT, R16, R9, PT ;  /* 0x000000091000720c */ /* 0x000fe20003f44070 */
[----:B------:R-:W-:Y:S01]  /*0670*/  IMAD R28, R28, R5, R7 ;  /* 0x000000051c1c7224 */ /* 0x000fe200078e0207 */
[----:B------:R-:W-:Y:S01]  /*0680*/  IABS R5, R18 ;  /* 0x0000001200057213 */ /* 0x000fe20000000000 */
[----:B------:R-:W-:Y:S01]  /*0690*/  IMAD.HI.U32 R8, R8, R7, RZ ;  /* 0x0000000708087227 */ /* 0x000fe200078e00ff */
[----:B------:R-:W-:-:S03]  /*06a0*/  ISETP.GT.U32.AND P1, PT, R13, R6, PT ;  /* 0x000000060d00720c */ /* 0x000fc60003f24070 */
[----:B------:R-:W-:Y:S01]  /*06b0*/  IMAD.MOV R25, RZ, RZ, -R5 ;  /* 0x000000ffff197224 */ /* 0x000fe200078e0a05 */
[----:B0-----:R-:W0:Y:S03]  /*06c0*/  MUFU.RCP R0, R0 ;  /* 0x0000000000007308 */ /* 0x001e260000001000 */
[----:B------:R-:W-:Y:S02]  /*06d0*/  IMAD R25, R4, R25, R7 ;  /* 0x0000001904197224 */ /* 0x000fe400078e0207 */
[----:B------:R-:W-:-:S04]  /*06e0*/  @!P2 IMAD.IADD R9, R9, 0x1, -R16 ;  /* 0x000000010909a824 */ /* 0x000fc800078e0a10 */
[----:B------:R-:W-:Y:S01]  /*06f0*/  @!P1 IMAD.IADD R6, R6, 0x1, -R13 ;  /* 0x0000000106069824 */ /* 0x000fe200078e0a0d */
[----:B------:R-:W-:Y:S02]  /*0700*/  ISETP.GT.U32.AND P1, PT, R15, R28, PT ;  /* 0x0000001c0f00720c */ /* 0x000fe40003f24070 */
[----:B------:R-:W-:Y:S01]  /*0710*/  ISETP.GT.U32.AND P2, PT, R16, R9, PT ;  /* 0x000000091000720c */ /* 0x000fe20003f44070 */
[----:B------:R-:W-:Y:S02]  /*0720*/  @!P0 IMAD.MOV R6, RZ, RZ, -R6 ;  /* 0x000000ffff068224 */ /* 0x000fe400078e0a06 */
[----:B0-----:R-:W-:Y:S02]  /*0730*/  VIADD R4, R0, 0xffffffe ;  /* 0x0ffffffe00047836 */ /* 0x001fe40000000000 */
[----:B------:R-:W-:Y:S02]  /*0740*/  IMAD.MOV R0, RZ, RZ, -R27 ;  /* 0x000000ffff007224 */ /* 0x000fe400078e0a1b */
[----:B------:R0:W1:Y:S04]  /*0750*/  F2I.FTZ.U32.TRUNC.NTZ R5, R4 ;  /* 0x0000000400057305 */ /* 0x000068000021f000 */
[----:B------:R-:W-:-:S02]  /*0760*/  @!P1 IMAD.IADD R28, R28, 0x1, -R15 ;  /* 0x000000011c1c9824 */ /* 0x000fc400078e0a0f */
[----:B------:R-:W-:Y:S02]  /*0770*/  IMAD R0, R8, R0, R7 ;  /* 0x0000000008007224 */ /* 0x000fe400078e0207 */
[----:B------:R-:W-:Y:S01]  /*0780*/  @!P2 IMAD.IADD R9, R9, 0x1, -R16 ;  /* 0x000000010909a824 */ /* 0x000fe200078e0a10 */
[----:B------:R-:W-:Y:S01]  /*0790*/  ISETP.GT.U32.AND P1, PT, R15, R28, PT ;  /* 0x0000001c0f00720c */ /* 0x000fe20003f24070 */
[----:B0-----:R-:W-:Y:S02]  /*07a0*/  IMAD.MOV.U32 R4, RZ, RZ, RZ ;  /* 0x000000ffff047224 */ /* 0x001fe400078e00ff */
[----:B------:R-:W-:Y:S02]  /*07b0*/  @!P0 IMAD.MOV R9, RZ, RZ, -R9 ;  /* 0x000000ffff098224 */ /* 0x000fe400078e0a09 */
[----:B-1----:R-:W-:-:S04]  /*07c0*/  IMAD.MOV R27, RZ, RZ, -R5 ;  /* 0x000000ffff1b7224 */ /* 0x002fc800078e0a05 */
[----:B------:R-:W-:Y:S01]  /*07d0*/  IMAD R13, R27, R26, RZ ;  /* 0x0000001a1b0d7224 */ /* 0x000fe200078e02ff */
[----:B------:R-:W-:-:S03]  /*07e0*/  PRMT R27, R3, 0x7732, RZ ;  /* 0x00007732031b7816 */ /* 0x000fc600000000ff */
[----:B------:R-:W-:Y:S01]  /*07f0*/  @!P1 IMAD.IADD R28, R28, 0x1, -R15 ;  /* 0x000000011c1c9824 */ /* 0x000fe200078e0a0f */
[----:B------:R-:W-:Y:S01]  /*0800*/  ISETP.GT.U32.AND P1, PT, R20, R25, PT ;  /* 0x000000191400720c */ /* 0x000fe20003f24070 */
[----:B------:R-:W-:Y:S01]  /*0810*/  IMAD.HI.U32 R4, R5, R13, R4 ;  /* 0x0000000d05047227 */ /* 0x000fe200078e0004 */
[----:B------:R-:W-:Y:S02]  /*0820*/  PRMT R8, R27, 0x8880, RZ ;  /* 0x000088801b087816 */ /* 0x000fe400000000ff */
[----:B------:R-:W-:Y:S01]  /*0830*/  IABS R5, R24 ;  /* 0x0000001800057213 */ /* 0x000fe20000000000 */
[----:B------:R-:W-:Y:S01]  /*0840*/  @!P0 IMAD.MOV R28, RZ, RZ, -R28 ;  /* 0x000000ffff1c8224 */ /* 0x000fe200078e0a1c */
[----:B------:R-:W-:Y:S01]  /*0850*/  IABS R16, R8 ;  /* 0x0000000800107213 */ /* 0x000fe20000000000 */
[----:B------:R-:W-:Y:S01]  /*0860*/  IMAD.HI.U32 R4, R4, R7, RZ ;  /* 0x0000000704047227 */ /* 0x000fe200078e00ff */
[----:B------:R-:W-:Y:S02]  /*0870*/  ISETP.NE.AND P4, PT, R8, RZ, PT ;  /* 0x000000ff0800720c */ /* 0x000fe40003f85270 */
[----:B------:R-:W0:Y:S01]  /*0880*/  I2F.RP R15, R16 ;  /* 0x00000010000f7306 */ /* 0x000e220000209400 */
[----:B------:R-:W-:-:S02]  /*0890*/  IMAD.MOV R13, RZ, RZ, -R5 ;  /* 0x000000ffff0d7224 */ /* 0x000fc400078e0a05 */
[----:B------:R-:W-:Y:S02]  /*08a0*/  @!P1 IMAD.IADD R25, R25, 0x1, -R20 ;  /* 0x0000000119199824 */ /* 0x000fe400078e0a14 */
[----:B------:R-:W-:-:S03]  /*08b0*/  IMAD R13, R4, R13, R7 ;  /* 0x0000000d040d7224 */ /* 0x000fc600078e0207 */
[----:B------:R-:W-:Y:S02]  /*08c0*/  ISETP.GT.U32.AND P1, PT, R20, R25, PT ;  /* 0x000000191400720c */ /* 0x000fe40003f24070 */
[----:B------:R-:W-:Y:S01]  /*08d0*/  ISETP.GT.U32.AND P2, PT, R26, R13, PT ;  /* 0x0000000d1a00720c */ /* 0x000fe20003f44070 */
[----:B0-----:R-:W0:Y:S10]  /*08e0*/  MUFU.RCP R15, R15 ;  /* 0x0000000f000f7308 */ /* 0x001e340000001000 */
[----:B------:R-:W-:Y:S01]  /*08f0*/  @!P1 IMAD.IADD R25, R25, 0x1, -R20 ;  /* 0x0000000119199824 */ /* 0x000fe200078e0a14 */
[----:B------:R-:W-:Y:S01]  /*0900*/  ISETP.NE.AND P1, PT, R11, RZ, PT ;  /* 0x000000ff0b00720c */ /* 0x000fe20003f25270 */
[----:B------:R-:W-:-:S02]  /*0910*/  @!P2 IMAD.IADD R13, R13, 0x1, -R26 ;  /* 0x000000010d0da824 */ /* 0x000fc400078e0a1a */
[----:B------:R-:W-:-:S03]  /*0920*/  @!P0 IMAD.MOV R25, RZ, RZ, -R25 ;  /* 0x000000ffff198224 */ /* 0x000fc600078e0a19 */
[----:B------:R-:W-:Y:S01]  /*0930*/  ISETP.GT.U32.AND P2, PT, R26, R13, PT ;  /* 0x0000000d1a00720c */ /* 0x000fe20003f44070 */
[----:B0-----:R-:W-:-:S06]  /*0940*/  VIADD R4, R15, 0xffffffe ;  /* 0x0ffffffe0f047836 */ /* 0x001fcc0000000000 */
[----:B------:R-:W-:Y:S01]  /*0950*/  @!P1 LOP3.LUT R6, RZ, R11, RZ, 0x33, !PT ;  /* 0x0000000bff069212 */ /* 0x000fe200078e33ff */
[----:B------:R0:W1:Y:S01]  /*0960*/  F2I.FTZ.U32.TRUNC.NTZ R5, R4 ;  /* 0x0000000400057305 */ /* 0x000062000021f000 */
[----:B------:R-:W-:Y:S02]  /*0970*/  SHF.R.U32.HI R11, RZ, 0x8, R27 ;  /* 0x00000008ff0b7819 */ /* 0x000fe4000001161b */
[----:B------:R-:W-:Y:S02]  /*0980*/  ISETP.GT.U32.AND P1, PT, R23, R0, PT ;  /* 0x000000001700720c */ /* 0x000fe40003f24070 */
[----:B------:R-:W-:Y:S02]  /*0990*/  @!P2 IMAD.IADD R13, R13, 0x1, -R26 ;  /* 0x000000010d0da824 */ /* 0x000fe400078e0a1a */
[----:B0-----:R-:W-:Y:S02]  /*09a0*/  IMAD.MOV.U32 R4, RZ, RZ, RZ ;  /* 0x000000ffff047224 */ /* 0x001fe400078e00ff */
[----:B------:R-:W-:Y:S01]  /*09b0*/  @!P0 IMAD.MOV R13, RZ, RZ, -R13 ;  /* 0x000000ffff0d8224 */ /* 0x000fe200078e0a0d */
[----:B------:R-:W-:Y:S01]  /*09c0*/  @!P3 LOP3.LUT R13, RZ, R24, RZ, 0x33, !PT ;  /* 0x00000018ff0db212 */ /* 0x000fe200078e33ff */
[----:B-1----:R-:W-:-:S05]  /*09d0*/  IMAD.MOV R15, RZ, RZ, -R5 ;  /* 0x000000ffff0f7224 */ /* 0x002fca00078e0a05 */
[----:B------:R-:W-:Y:S02]  /*09e0*/  @!P1 IMAD.IADD R0, R0, 0x1, -R23 ;  /* 0x0000000100009824 */ /* 0x000fe400078e0a17 */
[----:B------:R-:W-:-:S03]  /*09f0*/  IMAD R15, R15, R16, RZ ;  /* 0x000000100f0f7224 */ /* 0x000fc600078e02ff */
[----:B------:R-:W-:Y:S01]  /*0a00*/  ISETP.GT.U32.AND P1, PT, R23, R0, PT ;  /* 0x000000001700720c */ /* 0x000fe20003f24070 */
[----:B------:R-:W-:Y:S01]  /*0a10*/  IMAD.HI.U32 R4, R5, R15, R4 ;  /* 0x0000000f05047227 */ /* 0x000fe200078e0004 */
[----:B------:R-:W-:-:S04]  /*0a20*/  LOP3.LUT R5, R11, 0xffff, RZ, 0xc0, !PT ;  /* 0x0000ffff0b057812 */ /* 0x000fc800078ec0ff */
[----:B------:R-:W-:Y:S01]  /*0a30*/  PRMT R15, R5, 0x8880, RZ ;  /* 0x00008880050f7816 */ /* 0x000fe200000000ff */
[----:B------:R-:W-:Y:S01]  /*0a40*/  IMAD.HI.U32 R4, R4, R7, RZ ;  /* 0x0000000704047227 */ /* 0x000fe200078e00ff */
[----:B------:R-:W-:Y:S02]  /*0a50*/  IABS R5, R8 ;  /* 0x0000000800057213 */ /* 0x000fe40000000000 */
[----:B------:R-:W-:-:S03]  /*0a60*/  IABS R20, R15 ;  /* 0x0000000f00147213 */ /* 0x000fc60000000000 */
[----:B------:R-:W-:Y:S01]  /*0a70*/  IMAD.MOV R27, RZ, RZ, -R5 ;  /* 0x000000ffff1b7224 */ /* 0x000fe200078e0a05 */
[----:B------:R-:W0:Y:S01]  /*0a80*/  I2F.RP R26, R20 ;  /* 0x00000014001a7306 */ /* 0x000e220000209400 */
[----:B------:R-:W-:Y:S01]  /*0a90*/  @!P1 IMAD.IADD R0, R0, 0x1, -R23 ;  /* 0x0000000100009824 */ /* 0x000fe200078e0a17 */
[----:B------:R-:W-:Y:S01]  /*0aa0*/  ISETP.NE.AND P1, PT, R12, RZ, PT ;  /* 0x000000ff0c00720c */ /* 0x000fe20003f25270 */
[----:B------:R-:W-:Y:S02]  /*0ab0*/  IMAD R27, R4, R27, R7 ;  /* 0x0000001b041b7224 */ /* 0x000fe400078e0207 */
[----:B------:R-:W-:-:S03]  /*0ac0*/  @!P0 IMAD.MOV R0, RZ, RZ, -R0 ;  /* 0x000000ffff008224 */ /* 0x000fc600078e0a00 */
[----:B------:R-:W-:Y:S01]  /*0ad0*/  ISETP.GT.U32.AND P2, PT, R16, R27, PT ;  /* 0x0000001b1000720c */ /* 0x000fe20003f44070 */
[----:B0-----:R-:W0:Y:S06]  /*0ae0*/  MUFU.RCP R26, R26 ;  /* 0x0000001a001a7308 */ /* 0x001e2c0000001000 */
[----:B------:R-:W-:Y:S02]  /*0af0*/  @!P1 LOP3.LUT R28, RZ, R12, RZ, 0x33, !PT ;  /* 0x0000000cff1c9212 */ /* 0x000fe400078e33ff */
[----:B------:R-:W-:-:S04]  /*0b00*/  ISETP.NE.AND P1, PT, R18, RZ, PT ;  /* 0x000000ff1200720c */ /* 0x000fc80003f25270 */
[----:B------:R-:W-:-:S05]  /*0b10*/  @!P2 IMAD.IADD R27, R27, 0x1, -R16 ;  /* 0x000000011b1ba824 */ /* 0x000fca00078e0a10 */
[----:B------:R-:W-:-:S04]  /*0b20*/  ISETP.GT.U32.AND P2, PT, R16, R27, PT ;  /* 0x0000001b1000720c */ /* 0x000fc80003f44070 */
[----:B------:R-:W-:Y:S01]  /*0b30*/  @!P1 LOP3.LUT R25, RZ, R18, RZ, 0x33, !PT ;  /* 0x00000012ff199212 */ /* 0x000fe200078e33ff */
[----:B0-----:R-:W-:-:S04]  /*0b40*/  VIADD R4, R26, 0xffffffe ;  /* 0x0ffffffe1a047836 */ /* 0x001fc80000000000 */
[----:B------:R0:W1:Y:S04]  /*0b50*/  F2I.FTZ.U32.TRUNC.NTZ R5, R4 ;  /* 0x0000000400057305 */ /* 0x000068000021f000 */
[----:B------:R-:W-:Y:S01]  /*0b60*/  @!P2 IMAD.IADD R27, R27, 0x1, -R16 ;  /* 0x000000011b1ba824 */ /* 0x000fe200078e0a10 */
[----:B------:R-:W-:-:S03]  /*0b70*/  ISETP.NE.AND P2, PT, R14, RZ, PT ;  /* 0x000000ff0e00720c */ /* 0x000fc60003f45270 */
[----:B------:R-:W-:Y:S01]  /*0b80*/  @!P0 IMAD.MOV R27, RZ, RZ, -R27 ;  /* 0x000000ffff1b8224 */ /* 0x000fe200078e0a1b */
[----:B------:R-:W-:Y:S01]  /*0b90*/  @!P4 LOP3.LUT R27, RZ, R8, RZ, 0x33, !PT ;  /* 0x00000008ff1bc212 */ /* 0x000fe200078e33ff */
[----:B0-----:R-:W-:Y:S01]  /*0ba0*/  IMAD.MOV.U32 R4, RZ, RZ, RZ ;  /* 0x000000ffff047224 */ /* 0x001fe200078e00ff */
[----:B------:R-:W-:Y:S01]  /*0bb0*/  LOP3.LUT P4, RZ, R28, 0xff, RZ, 0xc0, !PT ;  /* 0x000000ff1cff7812 */ /* 0x000fe2000788c0ff */
[----:B-1----:R-:W-:-:S06]  /*0bc0*/  IMAD.MOV R23, RZ, RZ, -R5 ;  /* 0x000000ffff177224 */ /* 0x002fcc00078e0a05 */
[----:B------:R-:W-:Y:S01]  /*0bd0*/  @!P2 LOP3.LUT R9, RZ, R14, RZ, 0x33, !PT ;  /* 0x0000000eff09a212 */ /* 0x000fe200078e33ff */
[----:B------:R-:W-:Y:S01]  /*0be0*/  IMAD R23, R23, R20, RZ ;  /* 0x0000001417177224 */ /* 0x000fe200078e02ff */
[----:B------:R-:W-:Y:S02]  /*0bf0*/  ISETP.NE.AND P2, PT, R21, RZ, PT ;  /* 0x000000ff1500720c */ /* 0x000fe40003f45270 */
[----:B------:R-:W-:Y:S01]  /*0c00*/  LOP3.LUT R8, R3, R9, RZ, 0x3c, !PT ;  /* 0x0000000903087212 */ /* 0x000fe200078e3cff */
[----:B------:R-:W-:Y:S01]  /*0c10*/  IMAD.HI.U32 R4, R5, R23, R4 ;  /* 0x0000001705047227 */ /* 0x000fe200078e0004 */
[----:B------:R-:W-:Y:S02]  /*0c20*/  IABS R5, R15 ;  /* 0x0000000f00057213 */ /* 0x000fe40000000000 */
[----:B------:R-:W-:Y:S02]  /*0c30*/  PRMT R12, R8, 0x8880, RZ ;  /* 0x00008880080c7816 */ /* 0x000fe400000000ff */
[----:B------:R-:W-:Y:S01]  /*0c40*/  LOP3.LUT P3, RZ, R9, 0xff, RZ, 0xc0, !PT ;  /* 0x000000ff09ff7812 */ /* 0x000fe2000786c0ff */
[----:B------:R-:W-:-:S02]  /*0c50*/  IMAD.MOV R5, RZ, RZ, -R5 ;  /* 0x000000ffff057224 */ /* 0x000fc400078e0a05 */
[----:B------:R-:W-:Y:S01]  /*0c60*/  IMAD.HI.U32 R4, R4, R7, RZ ;  /* 0x0000000704047227 */ /* 0x000fe200078e00ff */
[----:B------:R-:W-:Y:S02]  /*0c70*/  ISETP.GT.OR P3, PT, R12, -0x1, !P3 ;  /* 0xffffffff0c00780c */ /* 0x000fe40005f64670 */
[----:B------:R-:W-:Y:S01]  /*0c80*/  @!P2 LOP3.LUT R0, RZ, R21, RZ, 0x33, !PT ;  /* 0x00000015ff00a212 */ /* 0x000fe200078e33ff */
[----:B------:R-:W-:Y:S01]  /*0c90*/  IMAD R7, R4, R5, R7 ;  /* 0x0000000504077224 */ /* 0x000fe200078e0207 */
[C---:B------:R-:W-:Y:S02]  /*0ca0*/  LOP3.LUT R4, R2.reuse, R6, RZ, 0x3c, !PT ;  /* 0x0000000602047212 */ /* 0x040fe400078e3cff */
[----:B------:R-:W-:Y:S02]  /*0cb0*/  PRMT R5, R2, 0x7632, R5 ;  /* 0x0000763202057816 */ /* 0x000fe40000000005 */
[----:B------:R-:W-:Y:S02]  /*0cc0*/  ISETP.GT.U32.AND P5, PT, R20, R7, PT ;  /* 0x000000071400720c */ /* 0x000fe40003fa4070 */
[----:B------:R-:W-:-:S02]  /*0cd0*/  PRMT R4, R4, 0x8880, RZ ;  /* 0x0000888004047816 */ /* 0x000fc400000000ff */
[----:B------:R-:W-:Y:S02]  /*0ce0*/  LOP3.LUT P2, RZ, R6, 0xff, RZ, 0xc0, !PT ;  /* 0x000000ff06ff7812 */ /* 0x000fe4000784c0ff */
[----:B------:R-:W-:Y:S02]  /*0cf0*/  LOP3.LUT R8, R5, R28, RZ, 0x3c, !PT ;  /* 0x0000001c05087212 */ /* 0x000fe400078e3cff */
[----:B------:R-:W-:Y:S02]  /*0d00*/  ISETP.GT.OR P2, PT, R4, -0x1, !P2 ;  /* 0xffffffff0400780c */ /* 0x000fe40005744670 */
[----:B------:R-:W-:Y:S02]  /*0d10*/  PRMT R4, R3, 0x7632, R4 ;  /* 0x0000763203047816 */ /* 0x000fe40000000004 */
[----:B------:R-:W-:Y:S01]  /*0d20*/  PRMT R14, R8, 0x8880, RZ ;  /* 0x00008880080e7816 */ /* 0x000fe200000000ff */
[----:B------:R-:W-:Y:S01]  /*0d30*/  @!P5 IMAD.IADD R7, R7, 0x1, -R20 ;  /* 0x000000010707d824 */ /* 0x000fe200078e0a14 */
[----:B------:R-:W-:-:S02]  /*0d40*/  LOP3.LUT R8, R4, R27, RZ, 0x3c, !PT ;  /* 0x0000001b04087212 */ /* 0x000fc400078e3cff */
[----:B------:R-:W-:Y:S01]  /*0d50*/  ISETP.NE.AND P5, PT, R15, RZ, PT ;  /* 0x000000ff0f00720c */ /* 0x000fe20003fa5270 */
[----:B------:R-:W-:Y:S01]  /*0d60*/  IMAD.MOV.U32 R12, RZ, RZ, R14 ;  /* 0x000000ffff0c7224 */ /* 0x000fe200078e000e */
[----:B------:R-:W-:Y:S02]  /*0d70*/  ISETP.GT.U32.AND P1, PT, R20, R7, PT ;  /* 0x000000071400720c */ /* 0x000fe40003f24070 */
[----:B------:R-:W-:Y:S02]  /*0d80*/  PRMT R8, R8, 0x8880, RZ ;  /* 0x0000888008087816 */ /* 0x000fe400000000ff */
[----:B------:R-:W-:-:S03]  /*0d90*/  ISETP.GT.OR P4, PT, R12, -0x1, !P4 ;  /* 0xffffffff0c00780c */ /* 0x000fc60006784670 */
[----:B------:R-:W-:Y:S01]  /*0da0*/  IMAD.MOV.U32 R12, RZ, RZ, R8 ;  /* 0x000000ffff0c7224 */ /* 0x000fe200078e0008 */
[----:B------:R-:W-:Y:S02]  /*0db0*/  LOP3.LUT R8, R17, R25, RZ, 0x3c, !PT ;  /* 0x0000001911087212 */ /* 0x000fe400078e3cff */
[----:B------:R-:W-:-:S03]  /*0dc0*/  SEL R5, R5, RZ, !P4 ;  /* 0x000000ff05057207 */ /* 0x000fc60006000000 */
[----:B------:R-:W-:Y:S01]  /*0dd0*/  @!P1 IMAD.IADD R7, R7, 0x1, -R20 ;  /* 0x0000000107079824 */ /* 0x000fe200078e0a14 */
[----:B------:R-:W-:Y:S01]  /*0de0*/  LOP3.LUT P1, RZ, R27, 0xff, RZ, 0xc0, !PT ;  /* 0x000000ff1bff7812 */ /* 0x000fe2000782c0ff */
[----:B------:R-:W-:Y:S02]  /*0df0*/  IMAD.IADD R28, R28, 0x1, R5 ;  /* 0x000000011c1c7824 */ /* 0x000fe400078e0205 */
[----:B------:R-:W-:Y:S01]  /*0e00*/  @!P0 IMAD.MOV R7, RZ, RZ, -R7 ;  /* 0x000000ffff078224 */ /* 0x000fe200078e0a07 */
[----:B------:R-:W-:Y:S02]  /*0e10*/  ISETP.GT.OR P1, PT, R12, -0x1, !P1 ;  /* 0xffffffff0c00780c */ /* 0x000fe40004f24670 */
[----:B------:R-:W-:Y:S02]  /*0e20*/  PRMT R12, R8, 0x8880, RZ ;  /* 0x00008880080c7816 */ /* 0x000fe400000000ff */
[----:B------:R-:W-:Y:S02]  /*0e30*/  LOP3.LUT R8, R22, R13, RZ, 0x3c, !PT ;  /* 0x0000000d16087212 */ /* 0x000fe400078e3cff */
[----:B------:R-:W-:-:S02]  /*0e40*/  @!P5 LOP3.LUT R7, RZ, R15, RZ, 0x33, !PT ;  /* 0x0000000fff07d212 */ /* 0x000fc400078e33ff */
[----:B------:R-:W-:Y:S02]  /*0e50*/  PRMT R8, R8, 0x8880, RZ ;  /* 0x0000888008087816 */ /* 0x000fe400000000ff */
[----:B------:R-:W-:Y:S02]  /*0e60*/  SEL R15, R2, RZ, !P2 ;  /* 0x000000ff020f7207 */ /* 0x000fe40005000000 */
[----:B------:R-:W-:Y:S01]  /*0e70*/  LOP3.LUT P2, RZ, R13, 0xff, RZ, 0xc0, !PT ;  /* 0x000000ff0dff7812 */ /* 0x000fe2000784c0ff */
[----:B------:R-:W-:Y:S01]  /*0e80*/  IMAD.MOV.U32 R2, RZ, RZ, R8 ;  /* 0x000000ffff027224 */ /* 0x000fe200078e0008 */
[----:B------:R-:W-:Y:S01]  /*0e90*/  SEL R8, R3, RZ, !P3 ;  /* 0x000000ff03087207 */ /* 0x000fe20005800000 */
[----:B------:R-:W-:Y:S01]  /*0ea0*/  IMAD.IADD R6, R6, 0x1, R15 ;  /* 0x0000000106067824 */ /* 0x000fe200078e020f */
[----:B------:R-:W-:Y:S02]  /*0eb0*/  LOP3.LUT R3, R11, R7, RZ, 0x3c, !PT ;  /* 0x000000070b037212 */ /* 0x000fe400078e3cff */
[----:B------:R-:W-:Y:S01]  /*0ec0*/  ISETP.GT.OR P2, PT, R2, -0x1, !P2 ;  /* 0xffffffff0200780c */ /* 0x000fe20005744670 */
[----:B------:R-:W-:Y:S01]  /*0ed0*/  IMAD.IADD R9, R9, 0x1, R8 ;  /* 0x0000000109097824 */ /* 0x000fe200078e0208 */
[----:B------:R-:W-:-:S02]  /*0ee0*/  LOP3.LUT R2, R19, R0, RZ, 0x3c, !PT ;  /* 0x0000000013027212 */ /* 0x000fc400078e3cff */
[----:B------:R-:W-:Y:S02]  /*0ef0*/  LOP3.LUT P3, RZ, R0, 0xff, RZ, 0xc0, !PT ;  /* 0x000000ff00ff7812 */ /* 0x000fe4000786c0ff */
[----:B------:R-:W-:Y:S02]  /*0f00*/  PRMT R2, R2, 0x8880, RZ ;  /* 0x0000888002027816 */ /* 0x000fe400000000ff */
[----:B------:R-:W-:Y:S02]  /*0f10*/  LOP3.LUT P0, RZ, R25, 0xff, RZ, 0xc0, !PT ;  /* 0x000000ff19ff7812 */ /* 0x000fe4000780c0ff */
[----:B------:R-:W-:Y:S02]  /*0f20*/  PRMT R3, R3, 0x8880, RZ ;  /* 0x0000888003037816 */ /* 0x000fe400000000ff */
[----:B------:R-:W-:Y:S02]  /*0f30*/  LOP3.LUT P4, RZ, R7, 0xff, RZ, 0xc0, !PT ;  /* 0x000000ff07ff7812 */ /* 0x000fe4000788c0ff */
[----:B------:R-:W-:-:S02]  /*0f40*/  SEL R4, R4, RZ, !P1 ;  /* 0x000000ff04047207 */ /* 0x000fc40004800000 */
[----:B------:R-:W-:Y:S02]  /*0f50*/  ISETP.GT.OR P1, PT, R2, -0x1, !P3 ;  /* 0xffffffff0200780c */ /* 0x000fe40005f24670 */
[----:B------:R-:W-:Y:S01]  /*0f60*/  ISETP.GT.OR P0, PT, R12, -0x1, !P0 ;  /* 0xffffffff0c00780c */ /* 0x000fe20004704670 */
[----:B------:R-:W-:Y:S01]  /*0f70*/  IMAD.IADD R27, R27, 0x1, R4 ;  /* 0x000000011b1b7824 */ /* 0x000fe200078e0204 */
[----:B------:R-:W-:Y:S01]  /*0f80*/  ISETP.GT.OR P3, PT, R3, -0x1, !P4 ;  /* 0xffffffff0300780c */ /* 0x000fe20006764670 */
[----:B------:R-:W-:Y:S01]  /*0f90*/  IMAD.U32 R3, RZ, RZ, UR6 ;  /* 0x00000006ff037e24 */ /* 0x000fe2000f8e00ff */
        /* <DEDUP_REMOVED lines=26> */
.L_x_54801:
        /* <DEDUP_REMOVED lines=22> */
[C---:B------:R-:W-:Y:S01]  /*12a0*/  @!P3 VIADD R23, R14.reuse, UR4 ;  /* 0x000000040e17bc36 */ /* 0x040fe20008000000 */
[----:B------:R-:W2:Y:S01]  /*12b0*/  @!P3 LDC.64 R16, c[0x0][0x220] ;  /* 0x00008800ff10bb82 */ /* 0x000ea20000000a00 */
[----:B------:R-:W-:-:S05]  /*12c0*/  @!P3 VIADD R14, R14, 0x80 ;  /* 0x000000800e0eb836 */ /* 0x000fca0000000000 */
[----:B------:R-:W-:Y:S02]  /*12d0*/  ISETP.GE.AND P2, PT, R14, R9, PT ;  /* 0x000000090e00720c */ /* 0x000fe40003f46270 */
[----:B-1----:R-:W-:Y:S02]  /*12e0*/  @!P6 IADD3 R4, P5, R11, R4, RZ ;  /* 0x000000040b04e210 */ /* 0x002fe40007fbe0ff */
[----:B------:R-:W-:-:S09]  /*12f0*/  PRMT R11, RZ, 0x7610, R11 ;  /* 0x00007610ff0b7816 */ /* 0x000fd2000000000b */
[C---:B------:R-:W-:Y:S01]  /*1300*/  @!P2 VIADD R13, R14.reuse, UR4 ;  /* 0x000000040e0dac36 */ /* 0x040fe20008000000 */
[----:B------:R-:W1:Y:S01]  /*1310*/  @!P2 LDC.64 R6, c[0x0][0x220] ;  /* 0x00008800ff06ab82 */ /* 0x000e620000000a00 */
[----:B------:R-:W-:-:S05]  /*1320*/  @!P2 VIADD R14, R14, 0x80 ;  /* 0x000000800e0ea836 */ /* 0x000fca0000000000 */
[----:B------:R-:W-:Y:S01]  /*1330*/  ISETP.GE.AND P0, PT, R14, R9, PT ;  /* 0x000000090e00720c */ /* 0x000fe20003f06270 */
[----:B------:R-:W-:-:S05]  /*1340*/  @!P6 IMAD.X R5, RZ, RZ, R5, P5 ;  /* 0x000000ffff05e224 */ /* 0x000fca00028e0605 */
[----:B------:R3:W5:Y:S01]  /*1350*/  @!P6 LDG.E.U8 R11, desc[UR8][R4.64] ;  /* 0x00000008040be981 */ /* 0x000762000c1e1100 */
[----:B0-----:R-:W-:Y:S02]  /*1360*/  @!P4 IADD3 R18, P6, R19, R2, RZ ;  /* 0x000000021312c210 */ /* 0x001fe40007fde0ff */
[----:B------:R-:W-:-:S04]  /*1370*/  PRMT R10, RZ, 0x7610, R10 ;  /* 0x00007610ff0a7816 */ /* 0x000fc8000000000a */
[C---:B------:R-:W-:Y:S02]  /*1380*/  @!P0 VIADD R21, R14.reuse, UR4 ;  /* 0x000000040e158c36 */ /* 0x040fe40008000000 */
[----:B------:R-:W-:Y:S02]  /*1390*/  @!P0 VIADD R14, R14, 0x80 ;  /* 0x000000800e0e8836 */ /* 0x000fe40000000000 */
[----:B------:R-:W-:Y:S02]  /*13a0*/  @!P4 IMAD.X R19, RZ, RZ, R3, P6 ;  /* 0x000000ffff13c224 */ /* 0x000fe400030e0603 */
[----:B------:R-:W0:Y:S01]  /*13b0*/  @!P0 LDC.64 R2, c[0x0][0x220] ;  /* 0x00008800ff028b82 */ /* 0x000e220000000a00 */
[----:B------:R-:W-:Y:S02]  /*13c0*/  ISETP.GE.AND P5, PT, R14, R9, PT ;  /* 0x000000090e00720c */ /* 0x000fe40003fa6270 */
[----:B------:R-:W5:Y:S01]  /*13d0*/  @!P4 LDG.E.U8 R10, desc[UR8][R18.64] ;  /* 0x00000008120ac981 */ /* 0x000f62000c1e1100 */
[----:B--2---:R-:W-:-:S02]  /*13e0*/  @!P3 IADD3 R16, P4, R23, R16, RZ ;  /* 0x000000101710b210 */ /* 0x004fc40007f9e0ff */
[----:B-1----:R-:W-:Y:S02]  /*13f0*/  @!P2 IADD3 R6, P6, R13, R6, RZ ;  /* 0x000000060d06a210 */ /* 0x002fe40007fde0ff */
[----:B------:R-:W-:Y:S01]  /*1400*/  PRMT R13, RZ, 0x7610, R13 ;  /* 0x00007610ff0d7816 */ /* 0x000fe2000000000d */
[----:B------:R-:W-:-:S05]  /*1410*/  @!P3 IMAD.X R17, RZ, RZ, R17, P4 ;  /* 0x000000ffff11b224 */ /* 0x000fca00020e0611 */
[----:B------:R1:W5:Y:S01]  /*1420*/  @!P3 LDG.E.U8 R13, desc[UR8][R16.64] ;  /* 0x00000008100db981 */ /* 0x000362000c1e1100 */
[----:B---3--:R-:W2:Y:S08]  /*1430*/  @!P5 LDC.64 R4, c[0x0][0x220] ;  /* 0x00008800ff04db82 */ /* 0x008eb00000000a00 */
[----:B-1----:R-:W1:Y:S01]  /*1440*/  @!P1 LDC.64 R16, c[0x0][0x220] ;  /* 0x00008800ff109b82 */ /* 0x002e620000000a00 */
[----:B0-----:R-:W-:-:S02]  /*1450*/  @!P0 IADD3 R2, P4, R21, R2, RZ ;  /* 0x0000000215028210 */ /* 0x001fc40007f9e0ff */
[----:B------:R-:W-:Y:S01]  /*1460*/  PRMT R18, RZ, 0x7610, R18 ;  /* 0x00007610ff127816 */ /* 0x000fe20000000012 */
[----:B------:R-:W-:Y:S02]  /*1470*/  @!P5 VIADD R23, R14, UR4 ;  /* 0x000000040e17dc36 */ /* 0x000fe40008000000 */
[----:B------:R-:W-:-:S05]  /*1480*/  @!P0 IMAD.X R3, RZ, RZ, R3, P4 ;  /* 0x000000ffff038224 */ /* 0x000fca00020e0603 */
[----:B------:R-:W5:Y:S01]  /*1490*/  @!P0 LDG.E.U8 R18, desc[UR8][R2.64] ;  /* 0x0000000802128981 */ /* 0x000f62000c1e1100 */
[----:B--2---:R-:W-:Y:S02]  /*14a0*/  @!P5 IADD3 R4, P3, R23, R4, RZ ;  /* 0x000000041704d210 */ /* 0x004fe40007f7e0ff */
[----:B------:R-:W-:Y:S02]  /*14b0*/  PRMT R19, RZ, 0x7610, R19 ;  /* 0x00007610ff137816 */ /* 0x000fe40000000013 */
[----:B-1----:R-:W-:Y:S01]  /*14c0*/  @!P1 IADD3 R16, P0, R15, R16, RZ ;  /* 0x000000100f109210 */ /* 0x002fe20007f1e0ff */
[----:B------:R-:W-:Y:S01]  /*14d0*/  @!P5 IMAD.X R5, RZ, RZ, R5, P3 ;  /* 0x000000ffff05d224 */ /* 0x000fe200018e0605 */
[----:B------:R-:W-:-:S03]  /*14e0*/  PRMT R15, RZ, 0x7610, R15 ;  /* 0x00007610ff0f7816 */ /* 0x000fc6000000000f */
[----:B------:R-:W-:Y:S01]  /*14f0*/  @!P1 IMAD.X R17, RZ, RZ, R17, P0 ;  /* 0x000000ffff119224 */ /* 0x000fe200000e0611 */
[----:B------:R-:W5:Y:S04]  /*1500*/  @!P5 LDG.E.U8 R19, desc[UR8][R4.64] ;  /* 0x000000080413d981 */ /* 0x000f68000c1e1100 */
[----:B------:R-:W5:Y:S01]  /*1510*/  @!P1 LDG.E.U8 R15, desc[UR8][R16.64] ;  /* 0x00000008100f9981 */ /* 0x000f62000c1e1100 */
[----:B------:R-:W-:Y:S01]  /*1520*/  PRMT R14, RZ, 0x7610, R14 ;  /* 0x00007610ff0e7816 */ /* 0x000fe2000000000e */
[----:B------:R-:W-:-:S05]  /*1530*/  @!P2 IMAD.X R7, RZ, RZ, R7, P6 ;  /* 0x000000ffff07a224 */ /* 0x000fca00030e0607 */
[----:B------:R0:W5:Y:S02]  /*1540*/  @!P2 LDG.E.U8 R14, desc[UR8][R6.64] ;  /* 0x00000008060ea981 */ /* 0x000164000c1e1100 */
[----:B0-----:R-:W0:Y:S01]  /*1550*/  @!P1 LDC.64 R6, c[0x0][0x218] ;  /* 0x00008600ff069b82 */ /* 0x001e220000000a00 */
[----:B------:R-:W-:Y:S01]  /*1560*/  BSSY B0, `(.L_x_54802) ;  /* 0x0000021000007945 */ /* 0x000fe20003800000 */
[----:B------:R-:W-:-:S03]  /*1570*/  PRMT R0, R0, 0x8880, RZ ;  /* 0x0000888000007816 */ /* 0x000fc600000000ff */
[----:B------:R-:W-:Y:S05]  /*1580*/  @P1 BRA `(.L_x_54803) ;  /* 0x0000000000781947 */ /* 0x000fea0003800000 */
[----:B-----5:R-:W-:Y:S02]  /*1590*/  LOP3.LUT R2, R15, 0xffff, RZ, 0xc0, !PT ;  /* 0x0000ffff0f027812 */ /* 0x020fe400078ec0ff */
[----:B------:R-:W-:Y:S02]  /*15a0*/  ISETP.GE.AND P3, PT, R0, RZ, PT ;  /* 0x000000ff0000720c */ /* 0x000fe40003f66270 */
[----:B------:R-:W-:-:S04]  /*15b0*/  PRMT R4, R2, 0x8880, RZ ;  /* 0x0000888002047816 */ /* 0x000fc800000000ff */
        /* <DEDUP_REMOVED lines=27> */
.L_x_54803:
[----:B------:R-:W-:Y:S05]  /*1770*/  BSYNC B0 ;  /* 0x0000000000007941 */ /* 0x000fea0003800000 */
.L_x_54802:
        /* <DEDUP_REMOVED lines=35> */
.L_x_54805:
[----:B------:R-:W-:Y:S05]  /*19b0*/  BSYNC B0 ;  /* 0x0000000000007941 */ /* 0x000fea0003800000 */
.L_x_54804:
[C---:B------:R-:W-:Y:S01]  /*19c0*/  VIADD R4, R8.reuse, 0x100 ;  /* 0x0000010008047836 */ /* 0x040fe20000000000 */
[----:B------:R-:W-:Y:S01]  /*19d0*/  BSSY B0, `(.L_x_54806) ;  /* 0x0000028000007945 */ /* 0x000fe20003800000 */
[C---:B-----5:R-:W-:Y:S02]  /*19e0*/  VIADD R12, R8.reuse, 0x180 ;  /* 0x00000180080c7836 */ /* 0x060fe40000000000 */
        /* <DEDUP_REMOVED lines=8> */
[----:B------:R-:W-:Y:S02]  /*1a70*/  LOP3.LUT R4, R11, 0xffff, RZ, 0xc0, !PT ;  /* 0x0000ffff0b047812 */ /* 0x000fe400078ec0ff */
[----:B------:R-:W-:Y:S02]  /*1a80*/  IABS R22, R0 ;  /* 0x0000000000167213 */ /* 0x000fe40000000000 */
[----:B------:R-:W-:Y:S02]  /*1a90*/  PRMT R15, R4, 0x8880, RZ ;  /* 0x00008880040f7816 */ /* 0x000fe400000000ff */
[----:B------:R-:W-:Y:S02]  /*1aa0*/  ISETP.GE.AND P6, PT, R0, RZ, PT ;  /* 0x000000ff0000720c */ /* 0x000fe40003fc6270 */
[-C--:B------:R-:W-:Y:S02]  /*1ab0*/  IABS R16, R15.reuse ;  /* 0x0000000f00107213 */ /* 0x080fe40000000000 */
[----:B------:R-:W-:-:S02]  /*1ac0*/  IABS R20, R15 ;  /* 0x0000000f00147213 */ /* 0x000fc40000000000 */
[----:B------:R-:W1:Y:S03]  /*1ad0*/  I2F.RP R17, R16 ;  /* 0x0000001000117306 */ /* 0x000e660000209400 */
        /* <DEDUP_REMOVED lines=23> */
.L_x_54807:
[----:B------:R-:W-:Y:S05]  /*1c50*/  BSYNC B0 ;  /* 0x0000000000007941 */ /* 0x000fea0003800000 */
.L_x_54806:
[----:B------:R-:W-:Y:S01]  /*1c60*/  BSSY B0, `(.L_x_54808) ;  /* 0x0000024000007945 */ /* 0x000fe20003800000 */
[----:B------:R-:W-:Y:S01]  /*1c70*/  ISETP.GE.AND P3, PT, R12, R9, PT ;  /* 0x000000090c00720c */ /* 0x000fe20003f66270 */
[C---:B------:R-:W-:Y:S02]  /*1c80*/  VIADD R12, R8.reuse, 0x380 ;  /* 0x00000380080c7836 */ /* 0x040fe40000000000 */
[----:B------:R-:W-:Y:S01]  /*1c90*/  @!P1 VIADD R11, R8, UR4 ;  /* 0x00000004080b9c36 */ /* 0x000fe20008000000 */
[----:B------:R-:W-:Y:S09]  /*1ca0*/  @P4 BRA `(.L_x_54809) ;  /* 0x00000000007c4947 */ /* 0x000ff20003800000 */
[----:B------:R-:W-:Y:S02]  /*1cb0*/  LOP3.LUT R5, R10, 0xffff, RZ, 0xc0, !PT ;  /* 0x0000ffff0a057812 */ /* 0x000fe400078ec0ff */
        /* <DEDUP_REMOVED lines=30> */
.L_x_54809:
[----:B------:R-:W-:Y:S05]  /*1ea0*/  BSYNC B0 ;  /* 0x0000000000007941 */ /* 0x000fea0003800000 */
.L_x_54808:
        /* <DEDUP_REMOVED lines=36> */
.L_x_54811:
[----:B------:R-:W-:Y:S05]  /*20f0*/  BSYNC B0 ;  /* 0x0000000000007941 */ /* 0x000fea0003800000 */
.L_x_54810:
        /* <DEDUP_REMOVED lines=33> */
.L_x_54813:
[----:B------:R-:W-:Y:S05]  /*2310*/  BSYNC B0 ;  /* 0x0000000000007941 */ /* 0x000fea0003800000 */
.L_x_54812:
        /* <DEDUP_REMOVED lines=33> */
.L_x_54815:
[----:B------:R-:W-:Y:S05]  /*2530*/  BSYNC B0 ;  /* 0x0000000000007941 */ /* 0x000fea0003800000 */
.L_x_54814:
        /* <DEDUP_REMOVED lines=32> */
.L_x_54817:
[----:B------:R-:W-:Y:S05]  /*2740*/  BSYNC B0 ;  /* 0x0000000000007941 */ /* 0x000fea0003800000 */
.L_x_54816:
        /* <DEDUP_REMOVED lines=20> */
.L_x_54820:
        /* <DEDUP_REMOVED lines=8> */
.L_x_54821:
        /* <DEDUP_REMOVED lines=8> */
.L_x_54822:
        /* <DEDUP_REMOVED lines=9> */
.L_x_54823:
[----:B------:R-:W-:Y:S05]  /*2a20*/  BSYNC B1 ;  /* 0x0000000000017941 */ /* 0x000fea0003800000 */
.L_x_54819:
[----:B------:R-:W-:-:S13]  /*2a30*/  ISETP.GE.AND P0, PT, R8, R9, PT ;  /* 0x000000090800720c */ /* 0x000fda0003f06270 */
[----:B-1----:R-:W0:Y:S01]  /*2a40*/  @!P0 LDC.64 R4, c[0x0][0x218] ;  /* 0x00008600ff048b82 */ /* 0x002e220000000a00 */
[C---:B--2---:R-:W-:Y:S02]  /*2a50*/  @!P0 VIADD R3, R8.reuse, UR4 ;  /* 0x0000000408038c36 */ /* 0x044fe40008000000 */
[----:B------:R-:W-:-:S03]  /*2a60*/  @!P0 VIADD R8, R8, 0x80 ;  /* 0x0000008008088836 */ /* 0x000fc60000000000 */
[----:B0-----:R-:W-:-:S05]  /*2a70*/  @!P0 IADD3 R2, P1, R3, R4, RZ ;  /* 0x0000000403028210 */ /* 0x001fca0007f3e0ff */
[----:B------:R-:W-:-:S05]  /*2a80*/  @!P0 IMAD.X R3, RZ, RZ, R5, P1 ;  /* 0x000000ffff038224 */ /* 0x000fca00008e0605 */
[----:B------:R2:W-:Y:S03]  /*2a90*/  @!P0 STG.E.U8 desc[UR8][R2.64], R14 ;  /* 0x0000000e02008986 */ /* 0x0005e6000c101108 */
.L_x_54824:
[----:B------:R-:W-:Y:S05]  /*2aa0*/  BSYNC B0 ;  /* 0x0000000000007941 */ /* 0x000fea0003800000 */
.L_x_54818:
        /* <DEDUP_REMOVED lines=9> */
.L_x_54825:
        /* <DEDUP_REMOVED lines=12> */
.L_x_57653:


//--------------------- .text._ZN2at6native18elementwise_kernelILi128ELi4EZNS0_15gpu_kernel_implINS0_13BinaryFunctorIhhhZZZNS0_21remainder_kernel_cudaERNS_18TensorIteratorBaseEENKUlvE_clEvENKUlvE_clEvEUlhhE_EEEEvS5_RKT_EUliE_EEviT1_ --------------------------
	.section	.text._ZN2at6native18elementwise_kernelILi128ELi4EZNS0_15gpu_kernel_implINS0_13BinaryFunctorIhhhZZZNS0_21remainder_kernel_cudaERNS_18TensorIteratorBaseEENKUlvE_clEvENKUlvE_clEvEUlhhE_EEEEvS5_RKT_EUliE_EEviT1_,"ax",@progbits
	.align	128
        .global         _ZN2at6native18elementwise_kernelILi128ELi4EZNS0_15gpu_kernel_implINS0_13BinaryFunctorIhhhZZZNS0_21remainder_kernel_cudaERNS_18TensorIteratorBaseEENKUlvE_clEvENKUlvE_clEvEUlhhE_EEEEvS5_RKT_EUliE_EEviT1_
        .type           _ZN2at6native18elementwise_kernelILi128ELi4EZNS0_15gpu_kernel_implINS0_13BinaryFunctorIhhhZZZNS0_21remainder_kernel_cudaERNS_18TensorIteratorBaseEENKUlvE_clEvENKUlvE_clEvEUlhhE_EEEEvS5_RKT_EUliE_EEviT1_,@function
        .size           _ZN2at6native18elementwise_kernelILi128ELi4EZNS0_15gpu_kernel_implINS0_13BinaryFunctorIhhhZZZNS0_21remainder_kernel_cudaERNS_18TensorIteratorBaseEENKUlvE_clEvENKUlvE_clEvEUlhhE_EEEEvS5_RKT_EUliE_EEviT1_,(.L_x_57276 - _ZN2at6native18elementwise_kernelILi128ELi4EZNS0_15gpu_kernel_implINS0_13BinaryFunctorIhhhZZZNS0_21remainder_kernel_cudaERNS_18TensorIteratorBaseEENKUlvE_clEvENKUlvE_clEvEUlhhE_EEEEvS5_RKT_EUliE_EEviT1_)
        .other          _ZN2at6native18elementwise_kernelILi128ELi4EZNS0_15gpu_kernel_implINS0_13BinaryFunctorIhhhZZZNS0_21remainder_kernel_cudaERNS_18TensorIteratorBaseEENKUlvE_clEvENKUlvE_clEvEUlhhE_EEEEvS5_RKT_EUliE_EEviT1_,@"STO_CUDA_ENTRY STV_DEFAULT"
_ZN2at6native18elementwise_kernelILi128ELi4EZNS0_15gpu_kernel_implINS0_13BinaryFunctorIhhhZZZNS0_21remainder_kernel_cudaERNS_18TensorIteratorBaseEENKUlvE_clEvENKUlvE_clEvEUlhhE_EEEEvS5_RKT_EUliE_EEviT1_:
.text._ZN2at6native18elementwise_kernelILi128ELi4EZNS0_15gpu_kernel_implINS0_13BinaryFunctorIhhhZZZNS0_21remainder_kernel_cudaERNS_18TensorIteratorBaseEENKUlvE_clEvENKUlvE_clEvEUlhhE_EEEEvS5_RKT_EUliE_EEviT1_:
        /* <DEDUP_REMOVED lines=365> */
.L_x_54828:
        /* <DEDUP_REMOVED lines=20> */
.L_x_54832:
[----:B------:R0:W5:Y:S01]  /*1810*/  LDG.E.U8 R19, desc[UR36][R4.64] ;  /* 0x0000002404137981 */ /* 0x000162000c1e1100 */
[----:B------:R-:W-:Y:S05]  /*1820*/  BRA `(.L_x_54834) ;  /* 0x0000000c00647947 */ /* 0x000fea0003800000 */
.L_x_54831:
        /* <DEDUP_REMOVED lines=8> */
.L_x_54836:
[----:B------:R3:W5:Y:S01]  /*18b0*/  LDG.E.U8 R19, desc[UR36][R4.64] ;  /* 0x0000002404137981 */ /* 0x000762000c1e1100 */
[----:B------:R-:W-:Y:S05]  /*18c0*/  BRA `(.L_x_54834) ;  /* 0x0000000c003c7947 */ /* 0x000fea0003800000 */
.L_x_54835:
[----:B------:R0:W5:Y:S01]  /*18d0*/  LDG.E.U16 R19, desc[UR36][R4.64] ;  /* 0x0000002404137981 */ /* 0x000162000c1e1500 */
[----:B------:R-:W-:Y:S05]  /*18e0*/  BRA `(.L_x_54834) ;  /* 0x0000000c00347947 */ /* 0x000fea0003800000 */
.L_x_54830:
        /* <DEDUP_REMOVED lines=10> */
.L_x_54838:
[----:B------:R-:W2:Y:S02]  /*1990*/  LDG.E.U16 R2, desc[UR36][R4.64] ;  /* 0x0000002404027981 */ /* 0x000ea4000c1e1500 */
[----:B--2---:R-:W-:-:S06]  /*19a0*/  HADD2.F32 R2, -RZ, R2.H0_H0 ;  /* 0x20000002ff027230 */ /* 0x004fcc0000004100 */
[----:B------:R-:W0:Y:S02]  /*19b0*/  F2I.S64.TRUNC R2, R2 ;  /* 0x0000000200027311 */ /* 0x000e24000020d900 */
[----:B0-----:R-:W-:Y:S01]  /*19c0*/  PRMT R19, R2, 0x7610, R19 ;  /* 0x0000761002137816 */ /* 0x001fe20000000013 */
[----:B------:R-:W-:Y:S06]  /*19d0*/  BRA `(.L_x_54834) ;  /* 0x0000000800f87947 */ /* 0x000fec0003800000 */
.L_x_54837:
        /* <DEDUP_REMOVED lines=10> */
.L_x_54840:
[----:B------:R-:W2:Y:S02]  /*1a80*/  LDG.E.U16 R4, desc[UR36][R4.64] ;  /* 0x0000002404047981 */ /* 0x000ea4000c1e1500 */
[----:B--2---:R-:W-:-:S06]  /*1a90*/  HADD2.F32 R2, -RZ, R4.H0_H0 ;  /* 0x20000004ff027230 */ /* 0x004fcc0000004100 */
[----:B------:R-:W0:Y:S02]  /*1aa0*/  F2I.S64.TRUNC R2, R2 ;  /* 0x0000000200027311 */ /* 0x000e24000020d900 */
[----:B0-----:R-:W-:Y:S01]  /*1ab0*/  PRMT R19, R2, 0x7610, R19 ;  /* 0x0000761002137816 */ /* 0x001fe20000000013 */
[----:B------:R-:W-:Y:S06]  /*1ac0*/  BRA `(.L_x_54834) ;  /* 0x0000000800bc7947 */ /* 0x000fec0003800000 */
.L_x_54839:
[----:B------:R-:W2:Y:S02]  /*1ad0*/  LDG.E.64 R2, desc[UR36][R4.64] ;  /* 0x0000002404027981 */ /* 0x000ea4000c1e1b00 */
[----:B--2---:R-:W0:Y:S02]  /*1ae0*/  F2I.S64.F64.TRUNC R2, R2 ;  /* 0x0000000200027311 */ /* 0x004e24000030d900 */
[----:B0-----:R-:W-:Y:S01]  /*1af0*/  PRMT R19, R2, 0x7610, R19 ;  /* 0x0000761002137816 */ /* 0x001fe20000000013 */
[----:B------:R-:W-:Y:S06]  /*1b00*/  BRA `(.L_x_54834) ;  /* 0x0000000800ac7947 */ /* 0x000fec0003800000 */
.L_x_54829:
        /* <DEDUP_REMOVED lines=12> */
.L_x_54843:
[----:B------:R-:W2:Y:S02]  /*1bd0*/  LDG.E.64 R4, desc[UR36][R4.64] ;  /* 0x0000002404047981 */ /* 0x000ea4000c1e1b00 */
[----:B--2---:R-:W0:Y:S02]  /*1be0*/  F2I.S64.F64.TRUNC R2, R4 ;  /* 0x0000000400027311 */ /* 0x004e24000030d900 */
[----:B0-----:R-:W-:Y:S01]  /*1bf0*/  PRMT R19, R2, 0x7610, R19 ;  /* 0x0000761002137816 */ /* 0x001fe20000000013 */
[----:B------:R-:W-:Y:S06]  /*1c00*/  BRA `(.L_x_54834) ;  /* 0x00000008006c7947 */ /* 0x000fec0003800000 */
.L_x_54842:
        /* <DEDUP_REMOVED lines=28> */
.L_x_54845:
        /* <DEDUP_REMOVED lines=15> */
.L_x_54844:
[----:B------:R-:W2:Y:S02]  /*1ec0*/  LDG.E.U16 R2, desc[UR36][R4.64] ;  /* 0x0000002404027981 */ /* 0x000ea4000c1e1500 */
[----:B--2---:R-:W-:-:S06]  /*1ed0*/  IMAD.U32 R2, R2, 0x10000, RZ ;  /* 0x0001000002027824 */ /* 0x004fcc00078e00ff */
[----:B------:R-:W0:Y:S02]  /*1ee0*/  F2I.S64.TRUNC R2, R2 ;  /* 0x0000000200027311 */ /* 0x000e24000020d900 */
[----:B0-----:R-:W-:Y:S01]  /*1ef0*/  PRMT R19, R2, 0x7610, R19 ;  /* 0x0000761002137816 */ /* 0x001fe20000000013 */
[----:B------:R-:W-:Y:S06]  /*1f00*/  BRA `(.L_x_54834) ;  /* 0x0000000400ac7947 */ /* 0x000fec0003800000 */
.L_x_54841:
        /* <DEDUP_REMOVED lines=10> */
.L_x_54848:
        /* <DEDUP_REMOVED lines=21> */
.L_x_54852:
[----:B------:R-:W-:Y:S05]  /*2100*/  BSYNC B1 ;  /* 0x0000000000017941 */ /* 0x000fea0003800000 */
.L_x_54851:
[----:B------:R-:W-:Y:S01]  /*2110*/  IMAD.SHL.U32 R2, R2, 0x100000, RZ ;  /* 0x0010000002027824 */ /* 0x000fe200078e00ff */
[----:B------:R-:W-:-:S04]  /*2120*/  LEA R3, R0, 0x3b800000, 0x17 ;  /* 0x3b80000000037811 */ /* 0x000fc800078eb8ff */
[----:B------:R-:W-:-:S07]  /*2130*/  LOP3.LUT R2, R3, R2, R4, 0xfe, !PT ;  /* 0x0000000203027212 */ /* 0x000fce00078efe04 */
.L_x_54850:
[----:B------:R-:W-:Y:S05]  /*2140*/  BSYNC B0 ;  /* 0x0000000000007941 */ /* 0x000fea0003800000 */
.L_x_54849:
[----:B------:R-:W0:Y:S02]  /*2150*/  F2I.S64.TRUNC R2, R2 ;  /* 0x0000000200027311 */ /* 0x000e24000020d900 */
[----:B0-----:R-:W-:Y:S01]  /*2160*/  PRMT R19, R2, 0x7610, R19 ;  /* 0x0000761002137816 */ /* 0x001fe20000000013 */
[----:B------:R-:W-:Y:S06]  /*2170*/  BRA `(.L_x_54834) ;  /* 0x0000000400107947 */ /* 0x000fec0003800000 */
.L_x_54847:
        /* <DEDUP_REMOVED lines=21> */
.L_x_54856:
[----:B------:R-:W-:Y:S05]  /*22d0*/  BSYNC B1 ;  /* 0x0000000000017941 */ /* 0x000fea0003800000 */
.L_x_54855:
[----:B------:R-:W-:Y:S01]  /*22e0*/  IMAD.SHL.U32 R2, R2, 0x200000, RZ ;  /* 0x0020000002027824 */ /* 0x000fe200078e00ff */
[----:B------:R-:W-:-:S04]  /*22f0*/  LEA R3, R0, 0x37800000, 0x17 ;  /* 0x3780000000037811 */ /* 0x000fc800078eb8ff */
[----:B------:R-:W-:-:S07]  /*2300*/  LOP3.LUT R2, R3, R2, R4, 0xfe, !PT ;  /* 0x0000000203027212 */ /* 0x000fce00078efe04 */
.L_x_54854:
[----:B------:R-:W-:Y:S05]  /*2310*/  BSYNC B0 ;  /* 0x0000000000007941 */ /* 0x000fea0003800000 */
.L_x_54853:
[----:B------:R-:W0:Y:S02]  /*2320*/  F2I.S64.TRUNC R2, R2 ;  /* 0x0000000200027311 */ /* 0x000e24000020d900 */
[----:B0-----:R-:W-:Y:S01]  /*2330*/  PRMT R19, R2, 0x7610, R19 ;  /* 0x0000761002137816 */ /* 0x001fe20000000013 */
[----:B------:R-:W-:Y:S06]  /*2340*/  BRA `(.L_x_54834) ;  /* 0x00000000009c7947 */ /* 0x000fec0003800000 */
.L_x_54846:
        /* <DEDUP_REMOVED lines=14> */
.L_x_54860:
[----:B------:R-:W-:Y:S05]  /*2430*/  BSYNC B0 ;  /* 0x0000000000007941 */ /* 0x000fea0003800000 */
.L_x_54859:
[----:B------:R-:W0:Y:S02]  /*2440*/  F2I.S64.TRUNC R2, R2 ;  /* 0x0000000200027311 */ /* 0x000e24000020d900 */
[----:B0-----:R-:W-:Y:S01]  /*2450*/  PRMT R19, R2, 0x7610, R19 ;  /* 0x0000761002137816 */ /* 0x001fe20000000013 */
[----:B------:R-:W-:Y:S06]  /*2460*/  BRA `(.L_x_54834) ;  /* 0x0000000000547947 */ /* 0x000fec0003800000 */
.L_x_54833:
        /* <DEDUP_REMOVED lines=16> */
.L_x_54861:
[----:B------:R-:W-:Y:S01]  /*2570*/  PRMT R19, RZ, 0x7610, R19 ;  /* 0x00007610ff137816 */ /* 0x000fe20000000013 */
[----:B------:R-:W-:Y:S06]  /*2580*/  BRA `(.L_x_54834) ;  /* 0x00000000000c7947 */ /* 0x000fec0003800000 */
.L_x_54858:
[----:B------:R2:W5:Y:S01]  /*2590*/  LDG.E.U8 R19, desc[UR36][R4.64] ;  /* 0x0000002404137981 */ /* 0x000562000c1e1100 */
[----:B------:R-:W-:Y:S05]  /*25a0*/  BRA `(.L_x_54834) ;  /* 0x0000000000047947 */ /* 0x000fea0003800000 */
.L_x_54857:
[----:B------:R1:W5:Y:S02]  /*25b0*/  LDG.E.U8 R19, desc[UR36][R4.64] ;  /* 0x0000002404137981 */ /* 0x000364000c1e1100 */
.L_x_54834:
        /* <DEDUP_REMOVED lines=17> */
.L_x_54865:
[----:B------:R3:W5:Y:S01]  /*26d0*/  LDG.E.U8 R0, desc[UR36][R4.64] ;  /* 0x0000002404007981 */ /* 0x000762000c1e1100 */
[----:B------:R-:W-:Y:S05]  /*26e0*/  BRA `(.L_x_54867) ;  /* 0x0000000c00647947 */ /* 0x000fea0003800000 */
.L_x_54864:
        /* <DEDUP_REMOVED lines=8> */
.L_x_54869:
[----:B------:R1:W5:Y:S01]  /*2770*/  LDG.E.U8 R0, desc[UR36][R4.64] ;  /* 0x0000002404007981 */ /* 0x000362000c1e1100 */
[----:B------:R-:W-:Y:S05]  /*2780*/  BRA `(.L_x_54867) ;  /* 0x0000000c003c7947 */ /* 0x000fea0003800000 */
.L_x_54868:
[----:B------:R2:W5:Y:S01]  /*2790*/  LDG.E.U16 R0, desc[UR36][R4.64] ;  /* 0x0000002404007981 */ /* 0x000562000c1e1500 */
[----:B------:R-:W-:Y:S05]  /*27a0*/  BRA `(.L_x_54867) ;  /* 0x0000000c00347947 */ /* 0x000fea0003800000 */
.L_x_54863:
        /* <DEDUP_REMOVED lines=10> */
.L_x_54871:
[----:B------:R-:W2:Y:S02]  /*2850*/  LDG.E.U16 R2, desc[UR36][R4.64] ;  /* 0x0000002404027981 */ /* 0x000ea4000c1e1500 */
[----:B--2---:R-:W-:-:S06]  /*2860*/  HADD2.F32 R2, -RZ, R2.H0_H0 ;  /* 0x20000002ff027230 */ /* 0x004fcc0000004100 */
[----:B------:R-:W0:Y:S02]  /*2870*/  F2I.S64.TRUNC R2, R2 ;  /* 0x0000000200027311 */ /* 0x000e24000020d900 */
[----:B0-----:R-:W-:Y:S01]  /*2880*/  PRMT R0, R2, 0x7610, R0 ;  /* 0x0000761002007816 */ /* 0x001fe20000000000 */
[----:B------:R-:W-:Y:S06]  /*2890*/  BRA `(.L_x_54867) ;  /* 0x0000000800f87947 */ /* 0x000fec0003800000 */
.L_x_54870:
        /* <DEDUP_REMOVED lines=10> */
.L_x_54873:
[----:B------:R-:W2:Y:S02]  /*2940*/  LDG.E.U16 R4, desc[UR36][R4.64] ;  /* 0x0000002404047981 */ /* 0x000ea4000c1e1500 */
[----:B--2---:R-:W-:-:S06]  /*2950*/  HADD2.F32 R2, -RZ, R4.H0_H0 ;  /* 0x20000004ff027230 */ /* 0x004fcc0000004100 */
[----:B------:R-:W0:Y:S02]  /*2960*/  F2I.S64.TRUNC R2, R2 ;  /* 0x0000000200027311 */ /* 0x000e24000020d900 */
[----:B0-----:R-:W-:Y:S01]  /*2970*/  PRMT R0, R2, 0x7610, R0 ;  /* 0x0000761002007816 */ /* 0x001fe20000000000 */
[----:B------:R-:W-:Y:S06]  /*2980*/  BRA `(.L_x_54867) ;  /* 0x0000000800bc7947 */ /* 0x000fec0003800000 */
.L_x_54872:
[----:B------:R-:W2:Y:S02]  /*2990*/  LDG.E.64 R2, desc[UR36][R4.64] ;  /* 0x0000002404027981 */ /* 0x000ea4000c1e1b00 */
[----:B--2---:R-:W0:Y:S02]  /*29a0*/  F2I.S64.F64.TRUNC R2, R2 ;  /* 0x0000000200027311 */ /* 0x004e24000030d900 */
[----:B0-----:R-:W-:Y:S01]  /*29b0*/  PRMT R0, R2, 0x7610, R0 ;  /* 0x0000761002007816 */ /* 0x001fe20000000000 */
[----:B------:R-:W-:Y:S06]  /*29c0*/  BRA `(.L_x_54867) ;  /* 0x0000000800ac7947 */ /* 0x000fec0003800000 */
.L_x_54862:
        /* <DEDUP_REMOVED lines=12> */
.L_x_54876:
[----:B------:R-:W2:Y:S02]  /*2a90*/  LDG.E.64 R4, desc[UR36][R4.64] ;  /* 0x0000002404047981 */ /* 0x000ea4000c1e1b00 */
[----:B--2---:R-:W0:Y:S02]  /*2aa0*/  F2I.S64.F64.TRUNC R2, R4 ;  /* 0x0000000400027311 */ /* 0x004e24000030d900 */
[----:B0-----:R-:W-:Y:S01]  /*2ab0*/  PRMT R0, R2, 0x7610, R0 ;  /* 0x0000761002007816 */ /* 0x001fe20000000000 */
[----:B------:R-:W-:Y:S06]  /*2ac0*/  BRA `(.L_x_54867) ;  /* 0x00000008006c7947 */ /* 0x000fec0003800000 */
.L_x_54875:
        /* <DEDUP_REMOVED lines=28> */
.L_x_54878:
        /* <DEDUP_REMOVED lines=15> */
.L_x_54877:
[----:B------:R-:W2:Y:S02]  /*2d80*/  LDG.E.U16 R2, desc[UR36][R4.64] ;  /* 0x0000002404027981 */ /* 0x000ea4000c1e1500 */
[----:B--2---:R-:W-:-:S06]  /*2d90*/  IMAD.U32 R2, R2, 0x10000, RZ ;  /* 0x0001000002027824 */ /* 0x004fcc00078e00ff */
[----:B------:R-:W0:Y:S02]  /*2da0*/  F2I.S64.TRUNC R2, R2 ;  /* 0x0000000200027311 */ /* 0x000e24000020d900 */
[----:B0-----:R-:W-:Y:S01]  /*2db0*/  PRMT R0, R2, 0x7610, R0 ;  /* 0x0000761002007816 */ /* 0x001fe20000000000 */
[----:B------:R-:W-:Y:S06]  /*2dc0*/  BRA `(.L_x_54867) ;  /* 0x0000000400ac7947 */ /* 0x000fec0003800000 */
.L_x_54874:
        /* <DEDUP_REMOVED lines=10> */
.L_x_54881:
        /* <DEDUP_REMOVED lines=21> */
.L_x_54885:
[----:B------:R-:W-:Y:S05]  /*2fc0*/  BSYNC B1 ;  /* 0x0000000000017941 */ /* 0x000fea0003800000 */
.L_x_54884:
[----:B------:R-:W-:Y:S01]  /*2fd0*/  IMAD.SHL.U32 R2, R2, 0x100000, RZ ;  /* 0x0010000002027824 */ /* 0x000fe200078e00ff */
[----:B------:R-:W-:-:S04]  /*2fe0*/  LEA R3, R0, 0x3b800000, 0x17 ;  /* 0x3b80000000037811 */ /* 0x000fc800078eb8ff */
[----:B------:R-:W-:-:S07]  /*2ff0*/  LOP3.LUT R2, R3, R2, R4, 0xfe, !PT ;  /* 0x0000000203027212 */ /* 0x000fce00078efe04 */
.L_x_54883:
[----:B------:R-:W-:Y:S05]  /*3000*/  BSYNC B0 ;  /* 0x0000000000007941 */ /* 0x000fea0003800000 */
.L_x_54882:
[----:B------:R-:W0:Y:S02]  /*3010*/  F2I.S64.TRUNC R2, R2 ;  /* 0x0000000200027311 */ /* 0x000e24000020d900 */
[----:B0-----:R-:W-:Y:S01]  /*3020*/  PRMT R0, R2, 0x7610, R0 ;  /* 0x0000761002007816 */ /* 0x001fe20000000000 */
[----:B------:R-:W-:Y:S06]  /*3030*/  BRA `(.L_x_54867) ;  /* 0x0000000400107947 */ /* 0x000fec0003800000 */
.L_x_54880:
        /* <DEDUP_REMOVED lines=21> */
.L_x_54889:
[----:B------:R-:W-:Y:S05]  /*3190*/  BSYNC B1 ;  /* 0x0000000000017941 */ /* 0x000fea0003800000 */
.L_x_54888:
[----:B------:R-:W-:Y:S01]  /*31a0*/  IMAD.SHL.U32 R2, R2, 0x200000, RZ ;  /* 0x0020000002027824 */ /* 0x000fe200078e00ff */
[----:B------:R-:W-:-:S04]  /*31b0*/  LEA R3, R0, 0x37800000, 0x17 ;  /* 0x3780000000037811 */ /* 0x000fc800078eb8ff */
[----:B------:R-:W-:-:S07]  /*31c0*/  LOP3.LUT R2, R3, R2, R4, 0xfe, !PT ;  /* 0x0000000203027212 */ /* 0x000fce00078efe04 */
.L_x_54887:
[----:B------:R-:W-:Y:S05]  /*31d0*/  BSYNC B0 ;  /* 0x0000000000007941 */ /* 0x000fea0003800000 */
.L_x_54886:
[----:B------:R-:W0:Y:S02]  /*31e0*/  F2I.S64.TRUNC R2, R2 ;  /* 0x0000000200027311 */ /* 0x000e24000020d900 */
[----:B0-----:R-:W-:Y:S01]  /*31f0*/  PRMT R0, R2, 0x7610, R0 ;  /* 0x0000761002007816 */ /* 0x001fe20000000000 */
[----:B------:R-:W-:Y:S06]  /*3200*/  BRA `(.L_x_54867) ;  /* 0x00000000009c7947 */ /* 0x000fec0003800000 */
.L_x_54879:
        /* <DEDUP_REMOVED lines=14> */
.L_x_54893:
[----:B------:R-:W-:Y:S05]  /*32f0*/  BSYNC B0 ;  /* 0x0000000000007941 */ /* 0x000fea0003800000 */
.L_x_54892:
[----:B------:R-:W0:Y:S02]  /*3300*/  F2I.S64.TRUNC R2, R2 ;  /* 0x0000000200027311 */ /* 0x000e24000020d900 */
[----:B0-----:R-:W-:Y:S01]  /*3310*/  PRMT R0, R2, 0x7610, R0 ;  /* 0x0000761002007816 */ /* 0x001fe20000000000 */
[----:B------:R-:W-:Y:S06]  /*3320*/  BRA `(.L_x_54867) ;  /* 0x0000000000547947 */ /* 0x000fec0003800000 */
.L_x_54866:
        /* <DEDUP_REMOVED lines=16> */
.L_x_54894:
[----:B------:R-:W-:Y:S01]  /*3430*/  PRMT R0, RZ, 0x7610, R0 ;  /* 0x00007610ff007816 */ /* 0x000fe20000000000 */
[----:B------:R-:W-:Y:S06]  /*3440*/  BRA `(.L_x_54867) ;  /* 0x00000000000c7947 */ /* 0x000fec0003800000 */
.L_x_54891:
[----:B------:R0:W5:Y:S01]  /*3450*/  LDG.E.U8 R0, desc[UR36][R4.64] ;  /* 0x0000002404007981 */ /* 0x000162000c1e1100 */
[----:B------:R-:W-:Y:S05]  /*3460*/  BRA `(.L_x_54867) ;  /* 0x0000000000047947 */ /* 0x000fea0003800000 */
.L_x_54890:
[----:B------:R0:W5:Y:S02]  /*3470*/  LDG.E.U8 R0, desc[UR36][R4.64] ;  /* 0x0000002404007981 */ /* 0x000164000c1e1100 */
.L_x_54867:
[----:B012345:R-:W-:Y:S01]  /*3480*/  LOP3.LUT P0, R5, R0, 0xff, RZ, 0xc0, !PT ;  /* 0x000000ff00057812 */ /* 0x03ffe2000780c0ff */
[----:B------:R-:W-:Y:S01]  /*3490*/  BSSY B0, `(.L_x_54895) ;  /* 0x0000007000007945 */ /* 0x000fe20003800000 */
[----:B------:R-:W-:-:S11]  /*34a0*/  IMAD.MOV.U32 R3, RZ, RZ, 0xff ;  /* 0x000000ffff037424 */ /* 0x000fd600078e00ff */
[----:B------:R-:W-:Y:S05]  /*34b0*/  @!P0 BRA `(.L_x_54896) ;  /* 0x0000000000108947 */ /* 0x000fea0003800000 */
[----:B------:R-:W-:Y:S02]  /*34c0*/  LOP3.LUT R22, R19, 0xff, RZ, 0xc0, !PT ;  /* 0x000000ff13167812 */ /* 0x000fe400078ec0ff */
[----:B------:R-:W-:-:S07]  /*34d0*/  MOV R4, 0x34f0 ;  /* 0x000034f000047802 */ /* 0x000fce0000000f00 */
[----:B------:R-:W-:Y:S05]  /*34e0*/  CALL.REL.NOINC `($__internal_63_$__cuda_sm20_rem_u16) ;  /* 0x000000d8003c7944 */ /* 0x000fea0003c00000 */
[----:B------:R-:W-:-:S07]  /*34f0*/  PRMT R3, R5, 0x7610, R3 ;  /* 0x0000761005037816 */ /* 0x000fce0000000003 */
.L_x_54896:
[----:B------:R-:W-:Y:S05]  /*3500*/  BSYNC B0 ;  /* 0x0000000000007941 */ /* 0x000fea0003800000 */
.L_x_54895:
        /* <DEDUP_REMOVED lines=14> */
.L_x_54900:
[----:B------:R0:W-:Y:S01]  /*35f0*/  STG.E.U8 desc[UR36][R16.64], R3 ;  /* 0x0000000310007986 */ /* 0x0001e2000c101124 */
[----:B------:R-:W-:Y:S05]  /*3600*/  BRA `(.L_x_54902) ;  /* 0x0000000c00687947 */ /* 0x000fea0003800000 */
.L_x_54899:
        /* <DEDUP_REMOVED lines=10> */
.L_x_54904:
[----:B------:R-:W-:-:S05]  /*36b0*/  LOP3.LUT R3, R3, 0xffff, RZ, 0xc0, !PT ;  /* 0x0000ffff03037812 */ /* 0x000fca00078ec0ff */
[----:B------:R0:W-:Y:S01]  /*36c0*/  STG.E desc[UR36][R16.64], R3 ;  /* 0x0000000310007986 */ /* 0x0001e2000c101924 */
[----:B------:R-:W-:Y:S05]  /*36d0*/  BRA `(.L_x_54902) ;  /* 0x0000000c00347947 */ /* 0x000fea0003800000 */
.L_x_54903:
[----:B------:R0:W-:Y:S01]  /*36e0*/  STG.E.U16 desc[UR36][R16.64], R3 ;  /* 0x0000000310007986 */ /* 0x0001e2000c101524 */
[----:B------:R-:W-:Y:S05]  /*36f0*/  BRA `(.L_x_54902) ;  /* 0x0000000c002c7947 */ /* 0x000fea0003800000 */
.L_x_54898:
        /* <DEDUP_REMOVED lines=9> */
.L_x_54906:
[----:B------:R-:W0:Y:S02]  /*3790*/  I2F.U16 R0, R3 ;  /* 0x0000000300007306 */ /* 0x000e240000101000 */
[----:B0-----:R-:W-:-:S05]  /*37a0*/  F2FP.F16.F32.PACK_AB R0, RZ, R0 ;  /* 0x00000000ff00723e */ /* 0x001fca00000000ff */
[----:B------:R0:W-:Y:S01]  /*37b0*/  STG.E.U16 desc[UR36][R16.64], R0 ;  /* 0x0000000010007986 */ /* 0x0001e2000c101524 */
[----:B------:R-:W-:Y:S05]  /*37c0*/  BRA `(.L_x_54902) ;  /* 0x0000000800f87947 */ /* 0x000fea0003800000 */
.L_x_54905:
        /* <DEDUP_REMOVED lines=10> */
.L_x_54908:
[----:B------:R-:W0:Y:S02]  /*3870*/  I2F.U16 R3, R3 ;  /* 0x0000000300037306 */ /* 0x000e240000101000 */
[----:B0-----:R-:W-:-:S04]  /*3880*/  F2FP.F16.F32.PACK_AB R3, RZ, R3 ;  /* 0x00000003ff03723e */ /* 0x001fc800000000ff */
[----:B------:R-:W-:-:S05]  /*3890*/  PRMT R3, R3, 0x5410, RZ ;  /* 0x0000541003037816 */ /* 0x000fca00000000ff */
[----:B------:R0:W-:Y:S01]  /*38a0*/  STG.E desc[UR36][R16.64], R3 ;  /* 0x0000000310007986 */ /* 0x0001e2000c101924 */
[----:B------:R-:W-:Y:S05]  /*38b0*/  BRA `(.L_x_54902) ;  /* 0x0000000800bc7947 */ /* 0x000fea0003800000 */
.L_x_54907:
[----:B------:R-:W0:Y:S02]  /*38c0*/  I2F.F64.U16 R2, R3 ;  /* 0x0000000300027312 */ /* 0x000e240000101800 */
[----:B0-----:R0:W-:Y:S01]  /*38d0*/  STG.E.64 desc[UR36][R16.64], R2 ;  /* 0x0000000210007986 */ /* 0x0011e2000c101b24 */
[----:B------:R-:W-:Y:S05]  /*38e0*/  BRA `(.L_x_54902) ;  /* 0x0000000800b07947 */ /* 0x000fea0003800000 */
.L_x_54897:
        /* <DEDUP_REMOVED lines=13> */
.L_x_54911:
[----:B------:R-:W0:Y:S01]  /*39c0*/  I2F.F64.U16 R4, R3 ;  /* 0x0000000300047312 */ /* 0x000e220000101800 */
[----:B------:R-:W-:-:S05]  /*39d0*/  CS2R R6, SRZ ;  /* 0x0000000000067805 */ /* 0x000fca000001ff00 */
[----:B0-----:R0:W-:Y:S01]  /*39e0*/  STG.E.128 desc[UR36][R16.64], R4 ;  /* 0x0000000410007986 */ /* 0x0011e2000c101d24 */
[----:B------:R-:W-:Y:S05]  /*39f0*/  BRA `(.L_x_54902) ;  /* 0x00000008006c7947 */ /* 0x000fea0003800000 */
.L_x_54910:
        /* <DEDUP_REMOVED lines=21> */
.L_x_54915:
[----:B------:R-:W-:Y:S05]  /*3b50*/  BSYNC B0 ;  /* 0x0000000000007941 */ /* 0x000fea0003800000 */
.L_x_54914:
[----:B------:R-:W-:-:S05]  /*3b60*/  LOP3.LUT R5, R0, R5, RZ, 0xfc, !PT ;  /* 0x0000000500057212 */ /* 0x000fca00078efcff */
[----:B------:R0:W-:Y:S01]  /*3b70*/  STG.E.U8 desc[UR36][R16.64], R5 ;  /* 0x0000000510007986 */ /* 0x0001e2000c101124 */
[----:B------:R-:W-:Y:S05]  /*3b80*/  BRA `(.L_x_54902) ;  /* 0x0000000800087947 */ /* 0x000fea0003800000 */
.L_x_54913:
        /* <DEDUP_REMOVED lines=13> */
.L_x_54917:
[----:B------:R-:W-:Y:S01]  /*3c60*/  IMAD.MOV.U32 R0, RZ, RZ, 0x7f ;  /* 0x0000007fff007424 */ /* 0x000fe200078e00ff */
[----:B------:R-:W-:-:S04]  /*3c70*/  ISETP.GT.U32.AND P0, PT, R2, 0x7f800000, PT ;  /* 0x7f8000000200780c */ /* 0x000fc80003f04070 */
[----:B------:R-:W-:-:S09]  /*3c80*/  SEL R0, R0, 0x7c, P0 ;  /* 0x0000007c00007807 */ /* 0x000fd20000000000 */
.L_x_54918:
[----:B------:R-:W-:Y:S05]  /*3c90*/  BSYNC B0 ;  /* 0x0000000000007941 */ /* 0x000fea0003800000 */
.L_x_54916:
[----:B------:R-:W-:-:S04]  /*3ca0*/  LOP3.LUT R2, R3, 0x80000000, RZ, 0xc0, !PT ;  /* 0x8000000003027812 */ /* 0x000fc800078ec0ff */
[----:B------:R-:W-:-:S04]  /*3cb0*/  SHF.R.U32.HI R3, RZ, 0x18, R2 ;  /* 0x00000018ff037819 */ /* 0x000fc80000011602 */
[----:B------:R-:W-:-:S05]  /*3cc0*/  LOP3.LUT R3, R0, R3, RZ, 0xfc, !PT ;  /* 0x0000000300037212 */ /* 0x000fca00078efcff */
[----:B------:R0:W-:Y:S01]  /*3cd0*/  STG.E.U8 desc[UR36][R16.64], R3 ;  /* 0x0000000310007986 */ /* 0x0001e2000c101124 */
[----:B------:R-:W-:Y:S05]  /*3ce0*/  BRA `(.L_x_54902) ;  /* 0x0000000400b07947 */ /* 0x000fea0003800000 */
.L_x_54912:
[----:B------:R-:W0:Y:S02]  /*3cf0*/  I2F.U16 R0, R3 ;  /* 0x0000000300007306 */ /* 0x000e240000101000 */
[----:B0-----:R-:W-:-:S05]  /*3d00*/  F2FP.BF16.F32.PACK_AB R0, RZ, R0 ;  /* 0x00000000ff00723e */ /* 0x001fca00000010ff */
[----:B------:R0:W-:Y:S01]  /*3d10*/  STG.E.U16 desc[UR36][R16.64], R0 ;  /* 0x0000000010007986 */ /* 0x0001e2000c101524 */
[----:B------:R-:W-:Y:S05]  /*3d20*/  BRA `(.L_x_54902) ;  /* 0x0000000400a07947 */ /* 0x000fea0003800000 */
.L_x_54909:
        /* <DEDUP_REMOVED lines=10> */
.L_x_54921:
        /* <DEDUP_REMOVED lines=17> */
.L_x_54924:
[----:B------:R-:W-:-:S04]  /*3ee0*/  LOP3.LUT R2, R3, 0x80000000, RZ, 0xc0, !PT ;  /* 0x8000000003027812 */ /* 0x000fc800078ec0ff */
[----:B------:R-:W-:-:S04]  /*3ef0*/  SHF.R.U32.HI R3, RZ, 0x18, R2 ;  /* 0x00000018ff037819 */ /* 0x000fc80000011602 */
[----:B------:R-:W-:-:S04]  /*3f00*/  LOP3.LUT R0, R0, R3, RZ, 0xfc, !PT ;  /* 0x0000000300007212 */ /* 0x000fc800078efcff */
[----:B------:R-:W-:-:S07]  /*3f10*/  PRMT R8, R0, 0x7610, R8 ;  /* 0x0000761000087816 */ /* 0x000fce0000000008 */
.L_x_54923:
[----:B------:R-:W-:Y:S05]  /*3f20*/  BSYNC B0 ;  /* 0x0000000000007941 */ /* 0x000fea0003800000 */
.L_x_54922:
[----:B------:R0:W-:Y:S01]  /*3f30*/  STG.E.U8 desc[UR36][R16.64], R8 ;  /* 0x0000000810007986 */ /* 0x0001e2000c101124 */
[----:B------:R-:W-:Y:S05]  /*3f40*/  BRA `(.L_x_54902) ;  /* 0x0000000400187947 */ /* 0x000fea0003800000 */
.L_x_54920:
        /* <DEDUP_REMOVED lines=17> */
.L_x_54927:
[----:B------:R-:W-:-:S04]  /*4060*/  LOP3.LUT R2, R3, 0x80000000, RZ, 0xc0, !PT ;  /* 0x8000000003027812 */ /* 0x000fc800078ec0ff */
[----:B------:R-:W-:-:S04]  /*4070*/  SHF.R.U32.HI R3, RZ, 0x18, R2 ;  /* 0x00000018ff037819 */ /* 0x000fc80000011602 */
[----:B------:R-:W-:-:S04]  /*4080*/  LOP3.LUT R0, R0, R3, RZ, 0xfc, !PT ;  /* 0x0000000300007212 */ /* 0x000fc800078efcff */
[----:B------:R-:W-:-:S07]  /*4090*/  PRMT R8, R0, 0x7610, R8 ;  /* 0x0000761000087816 */ /* 0x000fce0000000008 */
.L_x_54926:
[----:B------:R-:W-:Y:S05]  /*40a0*/  BSYNC B0 ;  /* 0x0000000000007941 */ /* 0x000fea0003800000 */
.L_x_54925:
[----:B------:R3:W-:Y:S01]  /*40b0*/  STG.E.U8 desc[UR36][R16.64], R8 ;  /* 0x0000000810007986 */ /* 0x0007e2000c101124 */
[----:B------:R-:W-:Y:S05]  /*40c0*/  BRA `(.L_x_54902) ;  /* 0x0000000000b87947 */ /* 0x000fea0003800000 */
.L_x_54919:
        /* <DEDUP_REMOVED lines=23> */
.L_x_54901:
        /* <DEDUP_REMOVED lines=16> */
.L_x_54930:
[----:B------:R-:W-:Y:S05]  /*4340*/  BRA `(.L_x_54902) ;  /* 0x0000000000187947 */ /* 0x000fea0003800000 */
.L_x_54929:
[----:B------:R-:W-:Y:S01]  /*4350*/  LOP3.LUT R2, R3, 0xffff, RZ, 0xc0, !PT ;  /* 0x0000ffff03027812 */ /* 0x000fe200078ec0ff */
[----:B------:R-:W-:-:S05]  /*4360*/  IMAD.MOV.U32 R3, RZ, RZ, RZ ;  /* 0x000000ffff037224 */ /* 0x000fca00078e00ff */
[----:B------:R2:W-:Y:S01]  /*4370*/  STG.E.64 desc[UR36][R16.64], R2 ;  /* 0x0000000210007986 */ /* 0x0005e2000c101b24 */
[----:B------:R-:W-:Y:S05]  /*4380*/  BRA `(.L_x_54902) ;  /* 0x0000000000087947 */ /* 0x000fea0003800000 */
.L_x_54928:
[----:B------:R-:W-:-:S05]  /*4390*/  LOP3.LUT R3, R3, 0xffff, RZ, 0xc0, !PT ;  /* 0x0000ffff03037812 */ /* 0x000fca00078ec0ff */
[----:B------:R0:W-:Y:S02]  /*43a0*/  STG.E desc[UR36][R16.64], R3 ;  /* 0x0000000310007986 */ /* 0x0001e4000c101924 */
.L_x_54902:
[----:B------:R-:W-:-:S04]  /*43b0*/  IMAD R18, R18, 0x200, R23 ;  /* 0x0000020012127824 */ /* 0x000fc800078e0217 */
[----:B------:R-:W-:-:S07]  /*43c0*/  VIADD R19, R18, 0x80 ;  /* 0x0000008012137836 */ /* 0x000fce0000000000 */
.L_x_54827:
[----:B------:R-:W-:Y:S05]  /*43d0*/  BSYNC B6 ;  /* 0x0000000000067941 */ /* 0x000fea0003800000 */
.L_x_54826:
        /* <DEDUP_REMOVED lines=358> */
.L_x_54933:
        /* <DEDUP_REMOVED lines=20> */
.L_x_54937:
[----:B------:R3:W5:Y:S01]  /*5b80*/  LDG.E.U8 R22, desc[UR36][R4.64] ;  /* 0x0000002404167981 */ /* 0x000762000c1e1100 */
[----:B------:R-:W-:Y:S05]  /*5b90*/  BRA `(.L_x_54939) ;  /* 0x0000000c00647947 */ /* 0x000fea0003800000 */
.L_x_54936:
        /* <DEDUP_REMOVED lines=8> */
.L_x_54941:
[----:B------:R0:W5:Y:S01]  /*5c20*/  LDG.E.U8 R22, desc[UR36][R4.64] ;  /* 0x0000002404167981 */ /* 0x000162000c1e1100 */
[----:B------:R-:W-:Y:S05]  /*5c30*/  BRA `(.L_x_54939) ;  /* 0x0000000c003c7947 */ /* 0x000fea0003800000 */
.L_x_54940:
[----:B------:R0:W5:Y:S01]  /*5c40*/  LDG.E.U16 R22, desc[UR36][R4.64] ;  /* 0x0000002404167981 */ /* 0x000162000c1e1500 */
[----:B------:R-:W-:Y:S05]  /*5c50*/  BRA `(.L_x_54939) ;  /* 0x0000000c00347947 */ /* 0x000fea0003800000 */
.L_x_54935:
        /* <DEDUP_REMOVED lines=10> */
.L_x_54943:
[----:B------:R-:W2:Y:S02]  /*5d00*/  LDG.E.U16 R2, desc[UR36][R4.64] ;  /* 0x0000002404027981 */ /* 0x000ea4000c1e1500 */
[----:B--2---:R-:W-:-:S06]  /*5d10*/  HADD2.F32 R2, -RZ, R2.H0_H0 ;  /* 0x20000002ff027230 */ /* 0x004fcc0000004100 */
[----:B------:R-:W0:Y:S02]  /*5d20*/  F2I.S64.TRUNC R2, R2 ;  /* 0x0000000200027311 */ /* 0x000e24000020d900 */
[----:B0-----:R-:W-:Y:S01]  /*5d30*/  PRMT R22, R2, 0x7610, R22 ;  /* 0x0000761002167816 */ /* 0x001fe20000000016 */
[----:B------:R-:W-:Y:S06]  /*5d40*/  BRA `(.L_x_54939) ;  /* 0x0000000800f87947 */ /* 0x000fec0003800000 */
.L_x_54942:
        /* <DEDUP_REMOVED lines=10> */
.L_x_54945:
[----:B------:R-:W2:Y:S02]  /*5df0*/  LDG.E.U16 R4, desc[UR36][R4.64] ;  /* 0x0000002404047981 */ /* 0x000ea4000c1e1500 */
[----:B--2---:R-:W-:-:S06]  /*5e00*/  HADD2.F32 R2, -RZ, R4.H0_H0 ;  /* 0x20000004ff027230 */ /* 0x004fcc0000004100 */
[----:B------:R-:W0:Y:S02]  /*5e10*/  F2I.S64.TRUNC R2, R2 ;  /* 0x0000000200027311 */ /* 0x000e24000020d900 */
[----:B0-----:R-:W-:Y:S01]  /*5e20*/  PRMT R22, R2, 0x7610, R22 ;  /* 0x0000761002167816 */ /* 0x001fe20000000016 */
[----:B------:R-:W-:Y:S06]  /*5e30*/  BRA `(.L_x_54939) ;  /* 0x0000000800bc7947 */ /* 0x000fec0003800000 */
.L_x_54944:
[----:B------:R-:W2:Y:S02]  /*5e40*/  LDG.E.64 R2, desc[UR36][R4.64] ;  /* 0x0000002404027981 */ /* 0x000ea4000c1e1b00 */
[----:B--2---:R-:W0:Y:S02]  /*5e50*/  F2I.S64.F64.TRUNC R2, R2 ;  /* 0x0000000200027311 */ /* 0x004e24000030d900 */
[----:B0-----:R-:W-:Y:S01]  /*5e60*/  PRMT R22, R2, 0x7610, R22 ;  /* 0x0000761002167816 */ /* 0x001fe20000000016 */
[----:B------:R-:W-:Y:S06]  /*5e70*/  BRA `(.L_x_54939) ;  /* 0x0000000800ac7947 */ /* 0x000fec0003800000 */
.L_x_54934:
        /* <DEDUP_REMOVED lines=12> */
.L_x_54948:
[----:B------:R-:W2:Y:S02]  /*5f40*/  LDG.E.64 R4, desc[UR36][R4.64] ;  /* 0x0000002404047981 */ /* 0x000ea4000c1e1b00 */
[----:B--2---:R-:W0:Y:S02]  /*5f50*/  F2I.S64.F64.TRUNC R2, R4 ;  /* 0x0000000400027311 */ /* 0x004e24000030d900 */
[----:B0-----:R-:W-:Y:S01]  /*5f60*/  PRMT R22, R2, 0x7610, R22 ;  /* 0x0000761002167816 */ /* 0x001fe20000000016 */
[----:B------:R-:W-:Y:S06]  /*5f70*/  BRA `(.L_x_54939) ;  /* 0x00000008006c7947 */ /* 0x000fec0003800000 */
.L_x_54947:
        /* <DEDUP_REMOVED lines=28> */
.L_x_54950:
        /* <DEDUP_REMOVED lines=15> */
.L_x_54949:
[----:B------:R-:W2:Y:S02]  /*6230*/  LDG.E.U16 R2, desc[UR36][R4.64] ;  /* 0x0000002404027981 */ /* 0x000ea4000c1e1500 */
[----:B--2---:R-:W-:-:S06]  /*6240*/  IMAD.U32 R2, R2, 0x10000, RZ ;  /* 0x0001000002027824 */ /* 0x004fcc00078e00ff */
[----:B------:R-:W0:Y:S02]  /*6250*/  F2I.S64.TRUNC R2, R2 ;  /* 0x0000000200027311 */ /* 0x000e24000020d900 */
[----:B0-----:R-:W-:Y:S01]  /*6260*/  PRMT R22, R2, 0x7610, R22 ;  /* 0x0000761002167816 */ /* 0x001fe20000000016 */
[----:B------:R-:W-:Y:S06]  /*6270*/  BRA `(.L_x_54939) ;  /* 0x0000000400ac7947 */ /* 0x000fec0003800000 */
.L_x_54946:
        /* <DEDUP_REMOVED lines=10> */
.L_x_54953:
        /* <DEDUP_REMOVED lines=21> */
.L_x_54957:
[----:B------:R-:W-:Y:S05]  /*6470*/  BSYNC B1 ;  /* 0x0000000000017941 */ /* 0x000fea0003800000 */
.L_x_54956:
[----:B------:R-:W-:Y:S01]  /*6480*/  IMAD.SHL.U32 R2, R2, 0x100000, RZ ;  /* 0x0010000002027824 */ /* 0x000fe200078e00ff */
[----:B------:R-:W-:-:S04]  /*6490*/  LEA R3, R0, 0x3b800000, 0x17 ;  /* 0x3b80000000037811 */ /* 0x000fc800078eb8ff */
[----:B------:R-:W-:-:S07]  /*64a0*/  LOP3.LUT R2, R3, R2, R4, 0xfe, !PT ;  /* 0x0000000203027212 */ /* 0x000fce00078efe04 */
.L_x_54955:
[----:B------:R-:W-:Y:S05]  /*64b0*/  BSYNC B0 ;  /* 0x0000000000007941 */ /* 0x000fea0003800000 */
.L_x_54954:
[----:B------:R-:W0:Y:S02]  /*64c0*/  F2I.S64.TRUNC R2, R2 ;  /* 0x0000000200027311 */ /* 0x000e24000020d900 */
[----:B0-----:R-:W-:Y:S01]  /*64d0*/  PRMT R22, R2, 0x7610, R22 ;  /* 0x0000761002167816 */ /* 0x001fe20000000016 */
[----:B------:R-:W-:Y:S06]  /*64e0*/  BRA `(.L_x_54939) ;  /* 0x0000000400107947 */ /* 0x000fec0003800000 */
.L_x_54952:
        /* <DEDUP_REMOVED lines=21> */
.L_x_54961:
[----:B------:R-:W-:Y:S05]  /*6640*/  BSYNC B1 ;  /* 0x0000000000017941 */ /* 0x000fea0003800000 */
.L_x_54960:
[----:B------:R-:W-:Y:S01]  /*6650*/  IMAD.SHL.U32 R2, R2, 0x200000, RZ ;  /* 0x0020000002027824 */ /* 0x000fe200078e00ff */
[----:B------:R-:W-:-:S04]  /*6660*/  LEA R3, R0, 0x37800000, 0x17 ;  /* 0x3780000000037811 */ /* 0x000fc800078eb8ff */
[----:B------:R-:W-:-:S07]  /*6670*/  LOP3.LUT R2, R3, R2, R4, 0xfe, !PT ;  /* 0x0000000203027212 */ /* 0x000fce00078efe04 */
.L_x_54959:
[----:B------:R-:W-:Y:S05]  /*6680*/  BSYNC B0 ;  /* 0x0000000000007941 */ /* 0x000fea0003800000 */
.L_x_54958:
[----:B------:R-:W0:Y:S02]  /*6690*/  F2I.S64.TRUNC R2, R2 ;  /* 0x0000000200027311 */ /* 0x000e24000020d900 */
[----:B0-----:R-:W-:Y:S01]  /*66a0*/  PRMT R22, R2, 0x7610, R22 ;  /* 0x0000761002167816 */ /* 0x001fe20000000016 */
[----:B------:R-:W-:Y:S06]  /*66b0*/  BRA `(.L_x_54939) ;  /* 0x00000000009c7947 */ /* 0x000fec0003800000 */
.L_x_54951:
        /* <DEDUP_REMOVED lines=14> */
.L_x_54965:
[----:B------:R-:W-:Y:S05]  /*67a0*/  BSYNC B0 ;  /* 0x0000000000007941 */ /* 0x000fea0003800000 */
.L_x_54964:
[----:B------:R-:W0:Y:S02]  /*67b0*/  F2I.S64.TRUNC R2, R2 ;  /* 0x0000000200027311 */ /* 0x000e24000020d900 */
[----:B0-----:R-:W-:Y:S01]  /*67c0*/  PRMT R22, R2, 0x7610, R22 ;  /* 0x0000761002167816 */ /* 0x001fe20000000016 */
[----:B------:R-:W-:Y:S06]  /*67d0*/  BRA `(.L_x_54939) ;  /* 0x0000000000547947 */ /* 0x000fec0003800000 */
.L_x_54938:
        /* <DEDUP_REMOVED lines=16> */
.L_x_54966:
[----:B------:R-:W-:Y:S01]  /*68e0*/  PRMT R22, RZ, 0x7610, R22 ;  /* 0x00007610ff167816 */ /* 0x000fe20000000016 */
[----:B------:R-:W-:Y:S06]  /*68f0*/  BRA `(.L_x_54939) ;  /* 0x00000000000c7947 */ /* 0x000fec0003800000 */
.L_x_54963:
[----:B------:R1:W5:Y:S01]  /*6900*/  LDG.E.U8 R22, desc[UR36][R4.64] ;  /* 0x0000002404167981 */ /* 0x000362000c1e1100 */
[----:B------:R-:W-:Y:S05]  /*6910*/  BRA `(.L_x_54939) ;  /* 0x0000000000047947 */ /* 0x000fea0003800000 */
.L_x_54962:
[----:B------:R2:W5:Y:S02]  /*6920*/  LDG.E.U8 R22, desc[UR36][R4.64] ;  /* 0x0000002404167981 */ /* 0x000564000c1e1100 */
.L_x_54939:
        /* <DEDUP_REMOVED lines=17> */
.L_x_54970:
[----:B------:R0:W5:Y:S01]  /*6a40*/  LDG.E.U8 R0, desc[UR36][R4.64] ;  /* 0x0000002404007981 */ /* 0x000162000c1e1100 */
[----:B------:R-:W-:Y:S05]  /*6a50*/  BRA `(.L_x_54972) ;  /* 0x0000000c00647947 */ /* 0x000fea0003800000 */
.L_x_54969:
        /* <DEDUP_REMOVED lines=8> */
.L_x_54974:
[----:B------:R4:W5:Y:S01]  /*6ae0*/  LDG.E.U8 R0, desc[UR36][R4.64] ;  /* 0x0000002404007981 */ /* 0x000962000c1e1100 */
[----:B------:R-:W-:Y:S05]  /*6af0*/  BRA `(.L_x_54972) ;  /* 0x0000000c003c7947 */ /* 0x000fea0003800000 */
.L_x_54973:
[----:B------:R3:W5:Y:S01]  /*6b00*/  LDG.E.U16 R0, desc[UR36][R4.64] ;  /* 0x0000002404007981 */ /* 0x000762000c1e1500 */
[----:B------:R-:W-:Y:S05]  /*6b10*/  BRA `(.L_x_54972) ;  /* 0x0000000c00347947 */ /* 0x000fea0003800000 */
.L_x_54968:
        /* <DEDUP_REMOVED lines=10> */
.L_x_54976:
[----:B------:R-:W2:Y:S02]  /*6bc0*/  LDG.E.U16 R2, desc[UR36][R4.64] ;  /* 0x0000002404027981 */ /* 0x000ea4000c1e1500 */
[----:B--2---:R-:W-:-:S06]  /*6bd0*/  HADD2.F32 R2, -RZ, R2.H0_H0 ;  /* 0x20000002ff027230 */ /* 0x004fcc0000004100 */
[----:B------:R-:W0:Y:S02]  /*6be0*/  F2I.S64.TRUNC R2, R2 ;  /* 0x0000000200027311 */ /* 0x000e24000020d900 */
[----:B0-----:R-:W-:Y:S01]  /*6bf0*/  PRMT R0, R2, 0x7610, R0 ;  /* 0x0000761002007816 */ /* 0x001fe20000000000 */
[----:B------:R-:W-:Y:S06]  /*6c00*/  BRA `(.L_x_54972) ;  /* 0x0000000800f87947 */ /* 0x000fec0003800000 */
.L_x_54975:
        /* <DEDUP_REMOVED lines=10> */
.L_x_54978:
[----:B------:R-:W2:Y:S02]  /*6cb0*/  LDG.E.U16 R4, desc[UR36][R4.64] ;  /* 0x0000002404047981 */ /* 0x000ea4000c1e1500 */
[----:B--2---:R-:W-:-:S06]  /*6cc0*/  HADD2.F32 R2, -RZ, R4.H0_H0 ;  /* 0x20000004ff027230 */ /* 0x004fcc0000004100 */
[----:B------:R-:W0:Y:S02]  /*6cd0*/  F2I.S64.TRUNC R2, R2 ;  /* 0x0000000200027311 */ /* 0x000e24000020d900 */
[----:B0-----:R-:W-:Y:S01]  /*6ce0*/  PRMT R0, R2, 0x7610, R0 ;  /* 0x0000761002007816 */ /* 0x001fe20000000000 */
[----:B------:R-:W-:Y:S06]  /*6cf0*/  BRA `(.L_x_54972) ;  /* 0x0000000800bc7947 */ /* 0x000fec0003800000 */
.L_x_54977:
[----:B------:R-:W2:Y:S02]  /*6d00*/  LDG.E.64 R2, desc[UR36][R4.64] ;  /* 0x0000002404027981 */ /* 0x000ea4000c1e1b00 */
[----:B--2---:R-:W0:Y:S02]  /*6d10*/  F2I.S64.F64.TRUNC R2, R2 ;  /* 0x0000000200027311 */ /* 0x004e24000030d900 */
[----:B0-----:R-:W-:Y:S01]  /*6d20*/  PRMT R0, R2, 0x7610, R0 ;  /* 0x0000761002007816 */ /* 0x001fe20000000000 */
[----:B------:R-:W-:Y:S06]  /*6d30*/  BRA `(.L_x_54972) ;  /* 0x0000000800ac7947 */ /* 0x000fec0003800000 */
.L_x_54967:
        /* <DEDUP_REMOVED lines=12> */
.L_x_54981:
[----:B------:R-:W2:Y:S02]  /*6e00*/  LDG.E.64 R4, desc[UR36][R4.64] ;  /* 0x0000002404047981 */ /* 0x000ea4000c1e1b00 */
[----:B--2---:R-:W0:Y:S02]  /*6e10*/  F2I.S64.F64.TRUNC R2, R4 ;  /* 0x0000000400027311 */ /* 0x004e24000030d900 */
[----:B0-----:R-:W-:Y:S01]  /*6e20*/  PRMT R0, R2, 0x7610, R0 ;  /* 0x0000761002007816 */ /* 0x001fe20000000000 */
[----:B------:R-:W-:Y:S06]  /*6e30*/  BRA `(.L_x_54972) ;  /* 0x00000008006c7947 */ /* 0x000fec0003800000 */
.L_x_54980:
        /* <DEDUP_REMOVED lines=28> */
.L_x_54983:
        /* <DEDUP_REMOVED lines=15> */
.L_x_54982:
[----:B------:R-:W2:Y:S02]  /*70f0*/  LDG.E.U16 R2, desc[UR36][R4.64] ;  /* 0x0000002404027981 */ /* 0x000ea4000c1e1500 */
[----:B--2---:R-:W-:-:S06]  /*7100*/  IMAD.U32 R2, R2, 0x10000, RZ ;  /* 0x0001000002027824 */ /* 0x004fcc00078e00ff */
[----:B------:R-:W0:Y:S02]  /*7110*/  F2I.S64.TRUNC R2, R2 ;  /* 0x0000000200027311 */ /* 0x000e24000020d900 */
[----:B0-----:R-:W-:Y:S01]  /*7120*/  PRMT R0, R2, 0x7610, R0 ;  /* 0x0000761002007816 */ /* 0x001fe20000000000 */
[----:B------:R-:W-:Y:S06]  /*7130*/  BRA `(.L_x_54972) ;  /* 0x0000000400ac7947 */ /* 0x000fec0003800000 */
.L_x_54979:
        /* <DEDUP_REMOVED lines=10> */
.L_x_54986:
        /* <DEDUP_REMOVED lines=21> */
.L_x_54990:
[----:B------:R-:W-:Y:S05]  /*7330*/  BSYNC B1 ;  /* 0x0000000000017941 */ /* 0x000fea0003800000 */
.L_x_54989:
[----:B------:R-:W-:Y:S01]  /*7340*/  IMAD.SHL.U32 R2, R2, 0x100000, RZ ;  /* 0x0010000002027824 */ /* 0x000fe200078e00ff */
[----:B------:R-:W-:-:S04]  /*7350*/  LEA R3, R0, 0x3b800000, 0x17 ;  /* 0x3b80000000037811 */ /* 0x000fc800078eb8ff */
[----:B------:R-:W-:-:S07]  /*7360*/  LOP3.LUT R2, R3, R2, R4, 0xfe, !PT ;  /* 0x0000000203027212 */ /* 0x000fce00078efe04 */
.L_x_54988:
[----:B------:R-:W-:Y:S05]  /*7370*/  BSYNC B0 ;  /* 0x0000000000007941 */ /* 0x000fea0003800000 */
.L_x_54987:
[----:B------:R-:W0:Y:S02]  /*7380*/  F2I.S64.TRUNC R2, R2 ;  /* 0x0000000200027311 */ /* 0x000e24000020d900 */
[----:B0-----:R-:W-:Y:S01]  /*7390*/  PRMT R0, R2, 0x7610, R0 ;  /* 0x0000761002007816 */ /* 0x001fe20000000000 */
[----:B------:R-:W-:Y:S06]  /*73a0*/  BRA `(.L_x_54972) ;  /* 0x0000000400107947 */ /* 0x000fec0003800000 */
.L_x_54985:
        /* <DEDUP_REMOVED lines=21> */
.L_x_54994:
[----:B------:R-:W-:Y:S05]  /*7500*/  BSYNC B1 ;  /* 0x0000000000017941 */ /* 0x000fea0003800000 */
.L_x_54993:
[----:B------:R-:W-:Y:S01]  /*7510*/  IMAD.SHL.U32 R2, R2, 0x200000, RZ ;  /* 0x0020000002027824 */ /* 0x000fe200078e00ff */
[----:B------:R-:W-:-:S04]  /*7520*/  LEA R3, R0, 0x37800000, 0x17 ;  /* 0x3780000000037811 */ /* 0x000fc800078eb8ff */
[----:B------:R-:W-:-:S07]  /*7530*/  LOP3.LUT R2, R3, R2, R4, 0xfe, !PT ;  /* 0x0000000203027212 */ /* 0x000fce00078efe04 */
.L_x_54992:
[----:B------:R-:W-:Y:S05]  /*7540*/  BSYNC B0 ;  /* 0x0000000000007941 */ /* 0x000fea0003800000 */
.L_x_54991:
[----:B------:R-:W0:Y:S02]  /*7550*/  F2I.S64.TRUNC R2, R2 ;  /* 0x0000000200027311 */ /* 0x000e24000020d900 */
[----:B0-----:R-:W-:Y:S01]  /*7560*/  PRMT R0, R2, 0x7610, R0 ;  /* 0x0000761002007816 */ /* 0x001fe20000000000 */
[----:B------:R-:W-:Y:S06]  /*7570*/  BRA `(.L_x_54972) ;  /* 0x00000000009c7947 */ /* 0x000fec0003800000 */
.L_x_54984:
        /* <DEDUP_REMOVED lines=14> */
.L_x_54998:
[----:B------:R-:W-:Y:S05]  /*7660*/  BSYNC B0 ;  /* 0x0000000000007941 */ /* 0x000fea0003800000 */
.L_x_54997:
[----:B------:R-:W0:Y:S02]  /*7670*/  F2I.S64.TRUNC R2, R2 ;  /* 0x0000000200027311 */ /* 0x000e24000020d900 */
[----:B0-----:R-:W-:Y:S01]  /*7680*/  PRMT R0, R2, 0x7610, R0 ;  /* 0x0000761002007816 */ /* 0x001fe20000000000 */
[----:B------:R-:W-:Y:S06]  /*7690*/  BRA `(.L_x_54972) ;  /* 0x0000000000547947 */ /* 0x000fec0003800000 */
.L_x_54971:
        /* <DEDUP_REMOVED lines=16> */
.L_x_54999:
[----:B------:R-:W-:Y:S01]  /*77a0*/  PRMT R0, RZ, 0x7610, R0 ;  /* 0x00007610ff007816 */ /* 0x000fe20000000000 */
[----:B------:R-:W-:Y:S06]  /*77b0*/  BRA `(.L_x_54972) ;  /* 0x00000000000c7947 */ /* 0x000fec0003800000 */
.L_x_54996:
[----:B------:R1:W5:Y:S01]  /*77c0*/  LDG.E.U8 R0, desc[UR36][R4.64] ;  /* 0x0000002404007981 */ /* 0x000362000c1e1100 */
[----:B------:R-:W-:Y:S05]  /*77d0*/  BRA `(.L_x_54972) ;  /* 0x0000000000047947 */ /* 0x000fea0003800000 */
.L_x_54995:
[----:B------:R2:W5:Y:S02]  /*77e0*/  LDG.E.U8 R0, desc[UR36][R4.64] ;  /* 0x0000002404007981 */ /* 0x000564000c1e1100 */
.L_x_54972:
        /* <DEDUP_REMOVED lines=8> */
.L_x_55001:
[----:B------:R-:W-:Y:S05]  /*7870*/  BSYNC B0 ;  /* 0x0000000000007941 */ /* 0x000fea0003800000 */
.L_x_55000:
        /* <DEDUP_REMOVED lines=14> */
.L_x_55005:
[----:B------:R4:W-:Y:S01]  /*7960*/  STG.E.U8 desc[UR36][R16.64], R3 ;  /* 0x0000000310007986 */ /* 0x0009e2000c101124 */
[----:B------:R-:W-:Y:S05]  /*7970*/  BRA `(.L_x_55007) ;  /* 0x0000000c00687947 */ /* 0x000fea0003800000 */
.L_x_55004:
        /* <DEDUP_REMOVED lines=10> */
.L_x_55009:
[----:B------:R-:W-:-:S05]  /*7a20*/  LOP3.LUT R3, R3, 0xffff, RZ, 0xc0, !PT ;  /* 0x0000ffff03037812 */ /* 0x000fca00078ec0ff */
[----:B------:R2:W-:Y:S01]  /*7a30*/  STG.E desc[UR36][R16.64], R3 ;  /* 0x0000000310007986 */ /* 0x0005e2000c101924 */
[----:B------:R-:W-:Y:S05]  /*7a40*/  BRA `(.L_x_55007) ;  /* 0x0000000c00347947 */ /* 0x000fea0003800000 */
.L_x_55008:
[----:B------:R0:W-:Y:S01]  /*7a50*/  STG.E.U16 desc[UR36][R16.64], R3 ;  /* 0x0000000310007986 */ /* 0x0001e2000c101524 */
[----:B------:R-:W-:Y:S05]  /*7a60*/  BRA `(.L_x_55007) ;  /* 0x0000000c002c7947 */ /* 0x000fea0003800000 */
.L_x_55003:
        /* <DEDUP_REMOVED lines=9> */
.L_x_55011:
[----:B------:R-:W0:Y:S02]  /*7b00*/  I2F.U16 R0, R3 ;  /* 0x0000000300007306 */ /* 0x000e240000101000 */
[----:B0-----:R-:W-:-:S05]  /*7b10*/  F2FP.F16.F32.PACK_AB R0, RZ, R0 ;  /* 0x00000000ff00723e */ /* 0x001fca00000000ff */
[----:B------:R0:W-:Y:S01]  /*7b20*/  STG.E.U16 desc[UR36][R16.64], R0 ;  /* 0x0000000010007986 */ /* 0x0001e2000c101524 */
[----:B------:R-:W-:Y:S05]  /*7b30*/  BRA `(.L_x_55007) ;  /* 0x0000000800f87947 */ /* 0x000fea0003800000 */
.L_x_55010:
        /* <DEDUP_REMOVED lines=10> */
.L_x_55013:
[----:B------:R-:W0:Y:S02]  /*7be0*/  I2F.U16 R3, R3 ;  /* 0x0000000300037306 */ /* 0x000e240000101000 */
[----:B0-----:R-:W-:-:S04]  /*7bf0*/  F2FP.F16.F32.PACK_AB R3, RZ, R3 ;  /* 0x00000003ff03723e */ /* 0x001fc800000000ff */
[----:B------:R-:W-:-:S05]  /*7c00*/  PRMT R3, R3, 0x5410, RZ ;  /* 0x0000541003037816 */ /* 0x000fca00000000ff */
[----:B------:R0:W-:Y:S01]  /*7c10*/  STG.E desc[UR36][R16.64], R3 ;  /* 0x0000000310007986 */ /* 0x0001e2000c101924 */
[----:B------:R-:W-:Y:S05]  /*7c20*/  BRA `(.L_x_55007) ;  /* 0x0000000800bc7947 */ /* 0x000fea0003800000 */
.L_x_55012:
[----:B------:R-:W0:Y:S02]  /*7c30*/  I2F.F64.U16 R2, R3 ;  /* 0x0000000300027312 */ /* 0x000e240000101800 */
[----:B0-----:R0:W-:Y:S01]  /*7c40*/  STG.E.64 desc[UR36][R16.64], R2 ;  /* 0x0000000210007986 */ /* 0x0011e2000c101b24 */
[----:B------:R-:W-:Y:S05]  /*7c50*/  BRA `(.L_x_55007) ;  /* 0x0000000800b07947 */ /* 0x000fea0003800000 */
.L_x_55002:
        /* <DEDUP_REMOVED lines=13> */
.L_x_55016:
[----:B------:R-:W0:Y:S01]  /*7d30*/  I2F.F64.U16 R4, R3 ;  /* 0x0000000300047312 */ /* 0x000e220000101800 */
[----:B------:R-:W-:-:S05]  /*7d40*/  CS2R R6, SRZ ;  /* 0x0000000000067805 */ /* 0x000fca000001ff00 */
[----:B0-----:R0:W-:Y:S01]  /*7d50*/  STG.E.128 desc[UR36][R16.64], R4 ;  /* 0x0000000410007986 */ /* 0x0011e2000c101d24 */
[----:B------:R-:W-:Y:S05]  /*7d60*/  BRA `(.L_x_55007) ;  /* 0x00000008006c7947 */ /* 0x000fea0003800000 */
.L_x_55015:
        /* <DEDUP_REMOVED lines=21> */
.L_x_55020:
[----:B------:R-:W-:Y:S05]  /*7ec0*/  BSYNC B0 ;  /* 0x0000000000007941 */ /* 0x000fea0003800000 */
.L_x_55019:
[----:B------:R-:W-:-:S05]  /*7ed0*/  LOP3.LUT R5, R0, R5, RZ, 0xfc, !PT ;  /* 0x0000000500057212 */ /* 0x000fca00078efcff */
[----:B------:R0:W-:Y:S01]  /*7ee0*/  STG.E.U8 desc[UR36][R16.64], R5 ;  /* 0x0000000510007986 */ /* 0x0001e2000c101124 */
[----:B------:R-:W-:Y:S05]  /*7ef0*/  BRA `(.L_x_55007) ;  /* 0x0000000800087947 */ /* 0x000fea0003800000 */
.L_x_55018:
        /* <DEDUP_REMOVED lines=13> */
.L_x_55022:
[----:B------:R-:W-:Y:S01]  /*7fd0*/  IMAD.MOV.U32 R0, RZ, RZ, 0x7f ;  /* 0x0000007fff007424 */ /* 0x000fe200078e00ff */
[----:B------:R-:W-:-:S04]  /*7fe0*/  ISETP.GT.U32.AND P0, PT, R2, 0x7f800000, PT ;  /* 0x7f8000000200780c */ /* 0x000fc80003f04070 */
[----:B------:R-:W-:-:S09]  /*7ff0*/  SEL R0, R0, 0x7c, P0 ;  /* 0x0000007c00007807 */ /* 0x000fd20000000000 */
.L_x_55023:
[----:B------:R-:W-:Y:S05]  /*8000*/  BSYNC B0 ;  /* 0x0000000000007941 */ /* 0x000fea0003800000 */
.L_x_55021:
[----:B------:R-:W-:-:S04]  /*8010*/  LOP3.LUT R2, R3, 0x80000000, RZ, 0xc0, !PT ;  /* 0x8000000003027812 */ /* 0x000fc800078ec0ff */
[----:B------:R-:W-:-:S04]  /*8020*/  SHF.R.U32.HI R3, RZ, 0x18, R2 ;  /* 0x00000018ff037819 */ /* 0x000fc80000011602 */
[----:B------:R-:W-:-:S05]  /*8030*/  LOP3.LUT R3, R0, R3, RZ, 0xfc, !PT ;  /* 0x0000000300037212 */ /* 0x000fca00078efcff */
[----:B------:R0:W-:Y:S01]  /*8040*/  STG.E.U8 desc[UR36][R16.64], R3 ;  /* 0x0000000310007986 */ /* 0x0001e2000c101124 */
[----:B------:R-:W-:Y:S05]  /*8050*/  BRA `(.L_x_55007) ;  /* 0x0000000400b07947 */ /* 0x000fea0003800000 */
.L_x_55017:
[----:B------:R-:W0:Y:S02]  /*8060*/  I2F.U16 R0, R3 ;  /* 0x0000000300007306 */ /* 0x000e240000101000 */
[----:B0-----:R-:W-:-:S05]  /*8070*/  F2FP.BF16.F32.PACK_AB R0, RZ, R0 ;  /* 0x00000000ff00723e */ /* 0x001fca00000010ff */
[----:B------:R0:W-:Y:S01]  /*8080*/  STG.E.U16 desc[UR36][R16.64], R0 ;  /* 0x0000000010007986 */ /* 0x0001e2000c101524 */
[----:B------:R-:W-:Y:S05]  /*8090*/  BRA `(.L_x_55007) ;  /* 0x0000000400a07947 */ /* 0x000fea0003800000 */
.L_x_55014:
        /* <DEDUP_REMOVED lines=10> */
.L_x_55026:
        /* <DEDUP_REMOVED lines=17> */
.L_x_55029:
[----:B------:R-:W-:-:S04]  /*8250*/  LOP3.LUT R2, R3, 0x80000000, RZ, 0xc0, !PT ;  /* 0x8000000003027812 */ /* 0x000fc800078ec0ff */
[----:B------:R-:W-:-:S04]  /*8260*/  SHF.R.U32.HI R3, RZ, 0x18, R2 ;  /* 0x00000018ff037819 */ /* 0x000fc80000011602 */
[----:B------:R-:W-:-:S04]  /*8270*/  LOP3.LUT R0, R0, R3, RZ, 0xfc, !PT ;  /* 0x0000000300007212 */ /* 0x000fc800078efcff */
[----:B------:R-:W-:-:S07]  /*8280*/  PRMT R8, R0, 0x7610, R8 ;  /* 0x0000761000087816 */ /* 0x000fce0000000008 */
.L_x_55028:
[----:B------:R-:W-:Y:S05]  /*8290*/  BSYNC B0 ;  /* 0x0000000000007941 */ /* 0x000fea0003800000 */
.L_x_55027:
[----:B------:R0:W-:Y:S01]  /*82a0*/  STG.E.U8 desc[UR36][R16.64], R8 ;  /* 0x0000000810007986 */ /* 0x0001e2000c101124 */
[----:B------:R-:W-:Y:S05]  /*82b0*/  BRA `(.L_x_55007) ;  /* 0x0000000400187947 */ /* 0x000fea0003800000 */
.L_x_55025:
        /* <DEDUP_REMOVED lines=17> */
.L_x_55032:
[----:B------:R-:W-:-:S04]  /*83d0*/  LOP3.LUT R2, R3, 0x80000000, RZ, 0xc0, !PT ;  /* 0x8000000003027812 */ /* 0x000fc800078ec0ff */
[----:B------:R-:W-:-:S04]  /*83e0*/  SHF.R.U32.HI R3, RZ, 0x18, R2 ;  /* 0x00000018ff037819 */ /* 0x000fc80000011602 */
[----:B------:R-:W-:-:S04]  /*83f0*/  LOP3.LUT R0, R0, R3, RZ, 0xfc, !PT ;  /* 0x0000000300007212 */ /* 0x000fc800078efcff */
[----:B------:R-:W-:-:S07]  /*8400*/  PRMT R8, R0, 0x7610, R8 ;  /* 0x0000761000087816 */ /* 0x000fce0000000008 */
.L_x_55031:
[----:B------:R-:W-:Y:S05]  /*8410*/  BSYNC B0 ;  /* 0x0000000000007941 */ /* 0x000fea0003800000 */
.L_x_55030:
[----:B------:R0:W-:Y:S01]  /*8420*/  STG.E.U8 desc[UR36][R16.64], R8 ;  /* 0x0000000810007986 */ /* 0x0001e2000c101124 */
[----:B------:R-:W-:Y:S05]  /*8430*/  BRA `(.L_x_55007) ;  /* 0x0000000000b87947 */ /* 0x000fea0003800000 */
.L_x_55024:
        /* <DEDUP_REMOVED lines=23> */
.L_x_55006:
        /* <DEDUP_REMOVED lines=16> */
.L_x_55035:
[----:B------:R-:W-:Y:S05]  /*86b0*/  BRA `(.L_x_55007) ;  /* 0x0000000000187947 */ /* 0x000fea0003800000 */
.L_x_55034:
[----:B------:R-:W-:Y:S01]  /*86c0*/  LOP3.LUT R2, R3, 0xffff, RZ, 0xc0, !PT ;  /* 0x0000ffff03027812 */ /* 0x000fe200078ec0ff */
[----:B------:R-:W-:-:S05]  /*86d0*/  IMAD.MOV.U32 R3, RZ, RZ, RZ ;  /* 0x000000ffff037224 */ /* 0x000fca00078e00ff */
[----:B------:R0:W-:Y:S01]  /*86e0*/  STG.E.64 desc[UR36][R16.64], R2 ;  /* 0x0000000210007986 */ /* 0x0001e2000c101b24 */
[----:B------:R-:W-:Y:S05]  /*86f0*/  BRA `(.L_x_55007) ;  /* 0x0000000000087947 */ /* 0x000fea0003800000 */
.L_x_55033:
[----:B------:R-:W-:-:S05]  /*8700*/  LOP3.LUT R3, R3, 0xffff, RZ, 0xc0, !PT ;  /* 0x0000ffff03037812 */ /* 0x000fca00078ec0ff */
[----:B------:R0:W-:Y:S02]  /*8710*/  STG.E desc[UR36][R16.64], R3 ;  /* 0x0000000310007986 */ /* 0x0001e4000c101924 */
.L_x_55007:
[----:B------:R-:W-:-:S07]  /*8720*/  VIADD R19, R19, 0x80 ;  /* 0x0000008013137836 */ /* 0x000fce0000000000 */
.L_x_54932:
[----:B------:R-:W-:Y:S05]  /*8730*/  BSYNC B6 ;  /* 0x0000000000067941 */ /* 0x000fea0003800000 */
.L_x_54931:
        /* <DEDUP_REMOVED lines=358> */
.L_x_55038:
        /* <DEDUP_REMOVED lines=20> */
.L_x_55042:
[----:B------:R4:W5:Y:S01]  /*9ee0*/  LDG.E.U8 R22, desc[UR36][R4.64] ;  /* 0x0000002404167981 */ /* 0x000962000c1e1100 */
[----:B------:R-:W-:Y:S05]  /*9ef0*/  BRA `(.L_x_55044) ;  /* 0x0000000c00647947 */ /* 0x000fea0003800000 */
.L_x_55041:
        /* <DEDUP_REMOVED lines=8> */
.L_x_55046:
[----:B------:R2:W5:Y:S01]  /*9f80*/  LDG.E.U8 R22, desc[UR36][R4.64] ;  /* 0x0000002404167981 */ /* 0x000562000c1e1100 */
[----:B------:R-:W-:Y:S05]  /*9f90*/  BRA `(.L_x_55044) ;  /* 0x0000000c003c7947 */ /* 0x000fea0003800000 */
.L_x_55045:
[----:B------:R0:W5:Y:S01]  /*9fa0*/  LDG.E.U16 R22, desc[UR36][R4.64] ;  /* 0x0000002404167981 */ /* 0x000162000c1e1500 */
[----:B------:R-:W-:Y:S05]  /*9fb0*/  BRA `(.L_x_55044) ;  /* 0x0000000c00347947 */ /* 0x000fea0003800000 */
.L_x_55040:
        /* <DEDUP_REMOVED lines=10> */
.L_x_55048:
[----:B------:R-:W2:Y:S02]  /*a060*/  LDG.E.U16 R2, desc[UR36][R4.64] ;  /* 0x0000002404027981 */ /* 0x000ea4000c1e1500 */
[----:B--2---:R-:W-:-:S06]  /*a070*/  HADD2.F32 R2, -RZ, R2.H0_H0 ;  /* 0x20000002ff027230 */ /* 0x004fcc0000004100 */
[----:B------:R-:W0:Y:S02]  /*a080*/  F2I.S64.TRUNC R2, R2 ;  /* 0x0000000200027311 */ /* 0x000e24000020d900 */
[----:B0-----:R-:W-:Y:S01]  /*a090*/  PRMT R22, R2, 0x7610, R22 ;  /* 0x0000761002167816 */ /* 0x001fe20000000016 */
[----:B------:R-:W-:Y:S06]  /*a0a0*/  BRA `(.L_x_55044) ;  /* 0x0000000800f87947 */ /* 0x000fec0003800000 */
.L_x_55047:
        /* <DEDUP_REMOVED lines=10> */
.L_x_55050:
[----:B------:R-:W2:Y:S02]  /*a150*/  LDG.E.U16 R4, desc[UR36][R4.64] ;  /* 0x0000002404047981 */ /* 0x000ea4000c1e1500 */
[----:B--2---:R-:W-:-:S06]  /*a160*/  HADD2.F32 R2, -RZ, R4.H0_H0 ;  /* 0x20000004ff027230 */ /* 0x004fcc0000004100 */
[----:B------:R-:W0:Y:S02]  /*a170*/  F2I.S64.TRUNC R2, R2 ;  /* 0x0000000200027311 */ /* 0x000e24000020d900 */
[----:B0-----:R-:W-:Y:S01]  /*a180*/  PRMT R22, R2, 0x7610, R22 ;  /* 0x0000761002167816 */ /* 0x001fe20000000016 */
[----:B------:R-:W-:Y:S06]  /*a190*/  BRA `(.L_x_55044) ;  /* 0x0000000800bc7947 */ /* 0x000fec0003800000 */
.L_x_55049:
[----:B------:R-:W2:Y:S02]  /*a1a0*/  LDG.E.64 R2, desc[UR36][R4.64] ;  /* 0x0000002404027981 */ /* 0x000ea4000c1e1b00 */
[----:B--2---:R-:W0:Y:S02]  /*a1b0*/  F2I.S64.F64.TRUNC R2, R2 ;  /* 0x0000000200027311 */ /* 0x004e24000030d900 */
[----:B0-----:R-:W-:Y:S01]  /*a1c0*/  PRMT R22, R2, 0x7610, R22 ;  /* 0x0000761002167816 */ /* 0x001fe20000000016 */
[----:B------:R-:W-:Y:S06]  /*a1d0*/  BRA `(.L_x_55044) ;  /* 0x0000000800ac7947 */ /* 0x000fec0003800000 */
.L_x_55039:
        /* <DEDUP_REMOVED lines=12> */
.L_x_55053:
[----:B------:R-:W2:Y:S02]  /*a2a0*/  LDG.E.64 R4, desc[UR36][R4.64] ;  /* 0x0000002404047981 */ /* 0x000ea4000c1e1b00 */
[----:B--2---:R-:W0:Y:S02]  /*a2b0*/  F2I.S64.F64.TRUNC R2, R4 ;  /* 0x0000000400027311 */ /* 0x004e24000030d900 */
[----:B0-----:R-:W-:Y:S01]  /*a2c0*/  PRMT R22, R2, 0x7610, R22 ;  /* 0x0000761002167816 */ /* 0x001fe20000000016 */
[----:B------:R-:W-:Y:S06]  /*a2d0*/  BRA `(.L_x_55044) ;  /* 0x00000008006c7947 */ /* 0x000fec0003800000 */
.L_x_55052:
        /* <DEDUP_REMOVED lines=28> */
.L_x_55055:
        /* <DEDUP_REMOVED lines=15> */
.L_x_55054:
[----:B------:R-:W2:Y:S02]  /*a590*/  LDG.E.U16 R2, desc[UR36][R4.64] ;  /* 0x0000002404027981 */ /* 0x000ea4000c1e1500 */
[----:B--2---:R-:W-:-:S06]  /*a5a0*/  IMAD.U32 R2, R2, 0x10000, RZ ;  /* 0x0001000002027824 */ /* 0x004fcc00078e00ff */
[----:B------:R-:W0:Y:S02]  /*a5b0*/  F2I.S64.TRUNC R2, R2 ;  /* 0x0000000200027311 */ /* 0x000e24000020d900 */
[----:B0-----:R-:W-:Y:S01]  /*a5c0*/  PRMT R22, R2, 0x7610, R22 ;  /* 0x0000761002167816 */ /* 0x001fe20000000016 */
[----:B------:R-:W-:Y:S06]  /*a5d0*/  BRA `(.L_x_55044) ;  /* 0x0000000400ac7947 */ /* 0x000fec0003800000 */
.L_x_55051:
        /* <DEDUP_REMOVED lines=10> */
.L_x_55058:
        /* <DEDUP_REMOVED lines=21> */
.L_x_55062:
[----:B------:R-:W-:Y:S05]  /*a7d0*/  BSYNC B1 ;  /* 0x0000000000017941 */ /* 0x000fea0003800000 */
.L_x_55061:
[----:B------:R-:W-:Y:S01]  /*a7e0*/  IMAD.SHL.U32 R2, R2, 0x100000, RZ ;  /* 0x0010000002027824 */ /* 0x000fe200078e00ff */
[----:B------:R-:W-:-:S04]  /*a7f0*/  LEA R3, R0, 0x3b800000, 0x17 ;  /* 0x3b80000000037811 */ /* 0x000fc800078eb8ff */
[----:B------:R-:W-:-:S07]  /*a800*/  LOP3.LUT R2, R3, R2, R4, 0xfe, !PT ;  /* 0x0000000203027212 */ /* 0x000fce00078efe04 */
.L_x_55060:
[----:B------:R-:W-:Y:S05]  /*a810*/  BSYNC B0 ;  /* 0x0000000000007941 */ /* 0x000fea0003800000 */
.L_x_55059:
[----:B------:R-:W0:Y:S02]  /*a820*/  F2I.S64.TRUNC R2, R2 ;  /* 0x0000000200027311 */ /* 0x000e24000020d900 */
[----:B0-----:R-:W-:Y:S01]  /*a830*/  PRMT R22, R2, 0x7610, R22 ;  /* 0x0000761002167816 */ /* 0x001fe20000000016 */
[----:B------:R-:W-:Y:S06]  /*a840*/  BRA `(.L_x_55044) ;  /* 0x0000000400107947 */ /* 0x000fec0003800000 */
.L_x_55057:
        /* <DEDUP_REMOVED lines=21> */
.L_x_55066:
[----:B------:R-:W-:Y:S05]  /*a9a0*/  BSYNC B1 ;  /* 0x0000000000017941 */ /* 0x000fea0003800000 */
.L_x_55065:
[----:B------:R-:W-:Y:S01]  /*a9b0*/  IMAD.SHL.U32 R2, R2, 0x200000, RZ ;  /* 0x0020000002027824 */ /* 0x000fe200078e00ff */
[----:B------:R-:W-:-:S04]  /*a9c0*/  LEA R3, R0, 0x37800000, 0x17 ;  /* 0x3780000000037811 */ /* 0x000fc800078eb8ff */
[----:B------:R-:W-:-:S07]  /*a9d0*/  LOP3.LUT R2, R3, R2, R4, 0xfe, !PT ;  /* 0x0000000203027212 */ /* 0x000fce00078efe04 */
.L_x_55064:
[----:B------:R-:W-:Y:S05]  /*a9e0*/  BSYNC B0 ;  /* 0x0000000000007941 */ /* 0x000fea0003800000 */
.L_x_55063:
[----:B------:R-:W0:Y:S02]  /*a9f0*/  F2I.S64.TRUNC R2, R2 ;  /* 0x0000000200027311 */ /* 0x000e24000020d900 */
[----:B0-----:R-:W-:Y:S01]  /*aa00*/  PRMT R22, R2, 0x7610, R22 ;  /* 0x0000761002167816 */ /* 0x001fe20000000016 */
[----:B------:R-:W-:Y:S06]  /*aa10*/  BRA `(.L_x_55044) ;  /* 0x00000000009c7947 */ /* 0x000fec0003800000 */
.L_x_55056:
        /* <DEDUP_REMOVED lines=14> */
.L_x_55070:
[----:B------:R-:W-:Y:S05]  /*ab00*/  BSYNC B0 ;  /* 0x0000000000007941 */ /* 0x000fea0003800000 */
.L_x_55069:
[----:B------:R-:W0:Y:S02]  /*ab10*/  F2I.S64.TRUNC R2, R2 ;  /* 0x0000000200027311 */ /* 0x000e24000020d900 */
[----:B0-----:R-:W-:Y:S01]  /*ab20*/  PRMT R22, R2, 0x7610, R22 ;  /* 0x0000761002167816 */ /* 0x001fe20000000016 */
[----:B------:R-:W-:Y:S06]  /*ab30*/  BRA `(.L_x_55044) ;  /* 0x0000000000547947 */ /* 0x000fec0003800000 */
.L_x_55043:
        /* <DEDUP_REMOVED lines=16> */
.L_x_55071:
[----:B------:R-:W-:Y:S01]  /*ac40*/  PRMT R22, RZ, 0x7610, R22 ;  /* 0x00007610ff167816 */ /* 0x000fe20000000016 */
[----:B------:R-:W-:Y:S06]  /*ac50*/  BRA `(.L_x_55044) ;  /* 0x00000000000c7947 */ /* 0x000fec0003800000 */
.L_x_55068:
[----:B------:R0:W5:Y:S01]  /*ac60*/  LDG.E.U8 R22, desc[UR36][R4.64] ;  /* 0x0000002404167981 */ /* 0x000162000c1e1100 */
[----:B------:R-:W-:Y:S05]  /*ac70*/  BRA `(.L_x_55044) ;  /* 0x0000000000047947 */ /* 0x000fea0003800000 */
.L_x_55067:
[----:B------:R0:W5:Y:S02]  /*ac80*/  LDG.E.U8 R22, desc[UR36][R4.64] ;  /* 0x0000002404167981 */ /* 0x000164000c1e1100 */
.L_x_55044:
        /* <DEDUP_REMOVED lines=17> */
.L_x_55075:
[----:B------:R4:W5:Y:S01]  /*ada0*/  LDG.E.U8 R0, desc[UR36][R4.64] ;  /* 0x0000002404007981 */ /* 0x000962000c1e1100 */
[----:B------:R-:W-:Y:S05]  /*adb0*/  BRA `(.L_x_55077) ;  /* 0x0000000c00647947 */ /* 0x000fea0003800000 */
.L_x_55074:
        /* <DEDUP_REMOVED lines=8> */
.L_x_55079:
[----:B------:R2:W5:Y:S01]  /*ae40*/  LDG.E.U8 R0, desc[UR36][R4.64] ;  /* 0x0000002404007981 */ /* 0x000562000c1e1100 */
[----:B------:R-:W-:Y:S05]  /*ae50*/  BRA `(.L_x_55077) ;  /* 0x0000000c003c7947 */ /* 0x000fea0003800000 */
.L_x_55078:
[----:B------:R0:W5:Y:S01]  /*ae60*/  LDG.E.U16 R0, desc[UR36][R4.64] ;  /* 0x0000002404007981 */ /* 0x000162000c1e1500 */
[----:B------:R-:W-:Y:S05]  /*ae70*/  BRA `(.L_x_55077) ;  /* 0x0000000c00347947 */ /* 0x000fea0003800000 */
.L_x_55073:
        /* <DEDUP_REMOVED lines=10> */
.L_x_55081:
[----:B------:R-:W2:Y:S02]  /*af20*/  LDG.E.U16 R2, desc[UR36][R4.64] ;  /* 0x0000002404027981 */ /* 0x000ea4000c1e1500 */
[----:B--2---:R-:W-:-:S06]  /*af30*/  HADD2.F32 R2, -RZ, R2.H0_H0 ;  /* 0x20000002ff027230 */ /* 0x004fcc0000004100 */
[----:B------:R-:W0:Y:S02]  /*af40*/  F2I.S64.TRUNC R2, R2 ;  /* 0x0000000200027311 */ /* 0x000e24000020d900 */
[----:B0-----:R-:W-:Y:S01]  /*af50*/  PRMT R0, R2, 0x7610, R0 ;  /* 0x0000761002007816 */ /* 0x001fe20000000000 */
[----:B------:R-:W-:Y:S06]  /*af60*/  BRA `(.L_x_55077) ;  /* 0x0000000800f87947 */ /* 0x000fec0003800000 */
.L_x_55080:
        /* <DEDUP_REMOVED lines=10> */
.L_x_55083:
[----:B------:R-:W2:Y:S02]  /*b010*/  LDG.E.U16 R4, desc[UR36][R4.64] ;  /* 0x0000002404047981 */ /* 0x000ea4000c1e1500 */
[----:B--2---:R-:W-:-:S06]  /*b020*/  HADD2.F32 R2, -RZ, R4.H0_H0 ;  /* 0x20000004ff027230 */ /* 0x004fcc0000004100 */
[----:B------:R-:W0:Y:S02]  /*b030*/  F2I.S64.TRUNC R2, R2 ;  /* 0x0000000200027311 */ /* 0x000e24000020d900 */
[----:B0-----:R-:W-:Y:S01]  /*b040*/  PRMT R0, R2, 0x7610, R0 ;  /* 0x0000761002007816 */ /* 0x001fe20000000000 */
[----:B------:R-:W-:Y:S06]  /*b050*/  BRA `(.L_x_55077) ;  /* 0x0000000800bc7947 */ /* 0x000fec0003800000 */
.L_x_55082:
[----:B------:R-:W2:Y:S02]  /*b060*/  LDG.E.64 R2, desc[UR36][R4.64] ;  /* 0x0000002404027981 */ /* 0x000ea4000c1e1b00 */
[----:B--2---:R-:W0:Y:S02]  /*b070*/  F2I.S64.F64.TRUNC R2, R2 ;  /* 0x0000000200027311 */ /* 0x004e24000030d900 */
[----:B0-----:R-:W-:Y:S01]  /*b080*/  PRMT R0, R2, 0x7610, R0 ;  /* 0x0000761002007816 */ /* 0x001fe20000000000 */
[----:B------:R-:W-:Y:S06]  /*b090*/  BRA `(.L_x_55077) ;  /* 0x0000000800ac7947 */ /* 0x000fec0003800000 */
.L_x_55072:
        /* <DEDUP_REMOVED lines=12> */
.L_x_55086:
[----:B------:R-:W2:Y:S02]  /*b160*/  LDG.E.64 R4, desc[UR36][R4.64] ;  /* 0x0000002404047981 */ /* 0x000ea4000c1e1b00 */
[----:B--2---:R-:W0:Y:S02]  /*b170*/  F2I.S64.F64.TRUNC R2, R4 ;  /* 0x0000000400027311 */ /* 0x004e24000030d900 */
[----:B0-----:R-:W-:Y:S01]  /*b180*/  PRMT R0, R2, 0x7610, R0 ;  /* 0x0000761002007816 */ /* 0x001fe20000000000 */
[----:B------:R-:W-:Y:S06]  /*b190*/  BRA `(.L_x_55077) ;  /* 0x00000008006c7947 */ /* 0x000fec0003800000 */
.L_x_55085:
        /* <DEDUP_REMOVED lines=28> */
.L_x_55088:
        /* <DEDUP_REMOVED lines=15> */
.L_x_55087:
[----:B------:R-:W2:Y:S02]  /*b450*/  LDG.E.U16 R2, desc[UR36][R4.64] ;  /* 0x0000002404027981 */ /* 0x000ea4000c1e1500 */
[----:B--2---:R-:W-:-:S06]  /*b460*/  IMAD.U32 R2, R2, 0x10000, RZ ;  /* 0x0001000002027824 */ /* 0x004fcc00078e00ff */
[----:B------:R-:W0:Y:S02]  /*b470*/  F2I.S64.TRUNC R2, R2 ;  /* 0x0000000200027311 */ /* 0x000e24000020d900 */
[----:B0-----:R-:W-:Y:S01]  /*b480*/  PRMT R0, R2, 0x7610, R0 ;  /* 0x0000761002007816 */ /* 0x001fe20000000000 */
[----:B------:R-:W-:Y:S06]  /*b490*/  BRA `(.L_x_55077) ;  /* 0x0000000400ac7947 */ /* 0x000fec0003800000 */
.L_x_55084:
        /* <DEDUP_REMOVED lines=10> */
.L_x_55091:
        /* <DEDUP_REMOVED lines=21> */
.L_x_55095:
[----:B------:R-:W-:Y:S05]  /*b690*/  BSYNC B1 ;  /* 0x0000000000017941 */ /* 0x000fea0003800000 */
.L_x_55094:
[----:B------:R-:W-:Y:S01]  /*b6a0*/  IMAD.SHL.U32 R2, R2, 0x100000, RZ ;  /* 0x0010000002027824 */ /* 0x000fe200078e00ff */
[----:B------:R-:W-:-:S04]  /*b6b0*/  LEA R3, R0, 0x3b800000, 0x17 ;  /* 0x3b80000000037811 */ /* 0x000fc800078eb8ff */
[----:B------:R-:W-:-:S07]  /*b6c0*/  LOP3.LUT R2, R3, R2, R4, 0xfe, !PT ;  /* 0x0000000203027212 */ /* 0x000fce00078efe04 */
.L_x_55093:
[----:B------:R-:W-:Y:S05]  /*b6d0*/  BSYNC B0 ;  /* 0x0000000000007941 */ /* 0x000fea0003800000 */
.L_x_55092:
[----:B------:R-:W0:Y:S02]  /*b6e0*/  F2I.S64.TRUNC R2, R2 ;  /* 0x0000000200027311 */ /* 0x000e24000020d900 */
[----:B0-----:R-:W-:Y:S01]  /*b6f0*/  PRMT R0, R2, 0x7610, R0 ;  /* 0x0000761002007816 */ /* 0x001fe20000000000 */
[----:B------:R-:W-:Y:S06]  /*b700*/  BRA `(.L_x_55077) ;  /* 0x0000000400107947 */ /* 0x000fec0003800000 */
.L_x_55090:
        /* <DEDUP_REMOVED lines=21> */
.L_x_55099:
[----:B------:R-:W-:Y:S05]  /*b860*/  BSYNC B1 ;  /* 0x0000000000017941 */ /* 0x000fea0003800000 */
.L_x_55098:
[----:B------:R-:W-:Y:S01]  /*b870*/  IMAD.SHL.U32 R2, R2, 0x200000, RZ ;  /* 0x0020000002027824 */ /* 0x000fe200078e00ff */
[----:B------:R-:W-:-:S04]  /*b880*/  LEA R3, R0, 0x37800000, 0x17 ;  /* 0x3780000000037811 */ /* 0x000fc800078eb8ff */
[----:B------:R-:W-:-:S07]  /*b890*/  LOP3.LUT R2, R3, R2, R4, 0xfe, !PT ;  /* 0x0000000203027212 */ /* 0x000fce00078efe04 */
.L_x_55097:
[----:B------:R-:W-:Y:S05]  /*b8a0*/  BSYNC B0 ;  /* 0x0000000000007941 */ /* 0x000fea0003800000 */
.L_x_55096:
[----:B------:R-:W0:Y:S02]  /*b8b0*/  F2I.S64.TRUNC R2, R2 ;  /* 0x0000000200027311 */ /* 0x000e24000020d900 */
[----:B0-----:R-:W-:Y:S01]  /*b8c0*/  PRMT R0, R2, 0x7610, R0 ;  /* 0x0000761002007816 */ /* 0x001fe20000000000 */
[----:B------:R-:W-:Y:S06]  /*b8d0*/  BRA `(.L_x_55077) ;  /* 0x00000000009c7947 */ /* 0x000fec0003800000 */
.L_x_55089:
        /* <DEDUP_REMOVED lines=14> */
.L_x_55103:
[----:B------:R-:W-:Y:S05]  /*b9c0*/  BSYNC B0 ;  /* 0x0000000000007941 */ /* 0x000fea0003800000 */
.L_x_55102:
[----:B------:R-:W0:Y:S02]  /*b9d0*/  F2I.S64.TRUNC R2, R2 ;  /* 0x0000000200027311 */ /* 0x000e24000020d900 */
[----:B0-----:R-:W-:Y:S01]  /*b9e0*/  PRMT R0, R2, 0x7610, R0 ;  /* 0x0000761002007816 */ /* 0x001fe20000000000 */
[----:B------:R-:W-:Y:S06]  /*b9f0*/  BRA `(.L_x_55077) ;  /* 0x0000000000547947 */ /* 0x000fec0003800000 */
.L_x_55076:
        /* <DEDUP_REMOVED lines=16> */
.L_x_55104:
[----:B------:R-:W-:Y:S01]  /*bb00*/  PRMT R0, RZ, 0x7610, R0 ;  /* 0x00007610ff007816 */ /* 0x000fe20000000000 */
[----:B------:R-:W-:Y:S06]  /*bb10*/  BRA `(.L_x_55077) ;  /* 0x00000000000c7947 */ /* 0x000fec0003800000 */
.L_x_55101:
[----:B------:R0:W5:Y:S01]  /*bb20*/  LDG.E.U8 R0, desc[UR36][R4.64] ;  /* 0x0000002404007981 */ /* 0x000162000c1e1100 */
[----:B------:R-:W-:Y:S05]  /*bb30*/  BRA `(.L_x_55077) ;  /* 0x0000000000047947 */ /* 0x000fea0003800000 */
.L_x_55100:
[----:B------:R0:W5:Y:S02]  /*bb40*/  LDG.E.U8 R0, desc[UR36][R4.64] ;  /* 0x0000002404007981 */ /* 0x000164000c1e1100 */
.L_x_55077:
        /* <DEDUP_REMOVED lines=8> */
.L_x_55106:
[----:B------:R-:W-:Y:S05]  /*bbd0*/  BSYNC B0 ;  /* 0x0000000000007941 */ /* 0x000fea0003800000 */
.L_x_55105:
        /* <DEDUP_REMOVED lines=14> */
.L_x_55110:
[----:B------:R0:W-:Y:S01]  /*bcc0*/  STG.E.U8 desc[UR36][R16.64], R3 ;  /* 0x0000000310007986 */ /* 0x0001e2000c101124 */
[----:B------:R-:W-:Y:S05]  /*bcd0*/  BRA `(.L_x_55112) ;  /* 0x0000000c00687947 */ /* 0x000fea0003800000 */
.L_x_55109:
        /* <DEDUP_REMOVED lines=10> */
.L_x_55114:
[----:B------:R-:W-:-:S05]  /*bd80*/  LOP3.LUT R3, R3, 0xffff, RZ, 0xc0, !PT ;  /* 0x0000ffff03037812 */ /* 0x000fca00078ec0ff */
[----:B------:R0:W-:Y:S01]  /*bd90*/  STG.E desc[UR36][R16.64], R3 ;  /* 0x0000000310007986 */ /* 0x0001e2000c101924 */
[----:B------:R-:W-:Y:S05]  /*bda0*/  BRA `(.L_x_55112) ;  /* 0x0000000c00347947 */ /* 0x000fea0003800000 */
.L_x_55113:
[----:B------:R0:W-:Y:S01]  /*bdb0*/  STG.E.U16 desc[UR36][R16.64], R3 ;  /* 0x0000000310007986 */ /* 0x0001e2000c101524 */
[----:B------:R-:W-:Y:S05]  /*bdc0*/  BRA `(.L_x_55112) ;  /* 0x0000000c002c7947 */ /* 0x000fea0003800000 */
.L_x_55108:
        /* <DEDUP_REMOVED lines=9> */
.L_x_55116:
[----:B------:R-:W0:Y:S02]  /*be60*/  I2F.U16 R0, R3 ;  /* 0x0000000300007306 */ /* 0x000e240000101000 */
[----:B0-----:R-:W-:-:S05]  /*be70*/  F2FP.F16.F32.PACK_AB R0, RZ, R0 ;  /* 0x00000000ff00723e */ /* 0x001fca00000000ff */
[----:B------:R0:W-:Y:S01]  /*be80*/  STG.E.U16 desc[UR36][R16.64], R0 ;  /* 0x0000000010007986 */ /* 0x0001e2000c101524 */
[----:B------:R-:W-:Y:S05]  /*be90*/  BRA `(.L_x_55112) ;  /* 0x0000000800f87947 */ /* 0x000fea0003800000 */
.L_x_55115:
        /* <DEDUP_REMOVED lines=10> */
.L_x_55118:
[----:B------:R-:W0:Y:S02]  /*bf40*/  I2F.U16 R3, R3 ;  /* 0x0000000300037306 */ /* 0x000e240000101000 */
[----:B0-----:R-:W-:-:S04]  /*bf50*/  F2FP.F16.F32.PACK_AB R3, RZ, R3 ;  /* 0x00000003ff03723e */ /* 0x001fc800000000ff */
[----:B------:R-:W-:-:S05]  /*bf60*/  PRMT R3, R3, 0x5410, RZ ;  /* 0x0000541003037816 */ /* 0x000fca00000000ff */
[----:B------:R3:W-:Y:S01]  /*bf70*/  STG.E desc[UR36][R16.64], R3 ;  /* 0x0000000310007986 */ /* 0x0007e2000c101924 */
[----:B------:R-:W-:Y:S05]  /*bf80*/  BRA `(.L_x_55112) ;  /* 0x0000000800bc7947 */ /* 0x000fea0003800000 */
.L_x_55117:
[----:B------:R-:W0:Y:S02]  /*bf90*/  I2F.F64.U16 R2, R3 ;  /* 0x0000000300027312 */ /* 0x000e240000101800 */
[----:B0-----:R4:W-:Y:S01]  /*bfa0*/  STG.E.64 desc[UR36][R16.64], R2 ;  /* 0x0000000210007986 */ /* 0x0019e2000c101b24 */
[----:B------:R-:W-:Y:S05]  /*bfb0*/  BRA `(.L_x_55112) ;  /* 0x0000000800b07947 */ /* 0x000fea0003800000 */
.L_x_55107:
        /* <DEDUP_REMOVED lines=13> */
.L_x_55121:
[----:B------:R-:W0:Y:S01]  /*c090*/  I2F.F64.U16 R4, R3 ;  /* 0x0000000300047312 */ /* 0x000e220000101800 */
[----:B------:R-:W-:-:S05]  /*c0a0*/  CS2R R6, SRZ ;  /* 0x0000000000067805 */ /* 0x000fca000001ff00 */
[----:B0-----:R0:W-:Y:S01]  /*c0b0*/  STG.E.128 desc[UR36][R16.64], R4 ;  /* 0x0000000410007986 */ /* 0x0011e2000c101d24 */
[----:B------:R-:W-:Y:S05]  /*c0c0*/  BRA `(.L_x_55112) ;  /* 0x00000008006c7947 */ /* 0x000fea0003800000 */
.L_x_55120:
        /* <DEDUP_REMOVED lines=21> */
.L_x_55125:
[----:B------:R-:W-:Y:S05]  /*c220*/  BSYNC B0 ;  /* 0x0000000000007941 */ /* 0x000fea0003800000 */
.L_x_55124:
[----:B------:R-:W-:-:S05]  /*c230*/  LOP3.LUT R5, R0, R5, RZ, 0xfc, !PT ;  /* 0x0000000500057212 */ /* 0x000fca00078efcff */
[----:B------:R0:W-:Y:S01]  /*c240*/  STG.E.U8 desc[UR36][R16.64], R5 ;  /* 0x0000000510007986 */ /* 0x0001e2000c101124 */
[----:B------:R-:W-:Y:S05]  /*c250*/  BRA `(.L_x_55112) ;  /* 0x0000000800087947 */ /* 0x000fea0003800000 */
.L_x_55123:
        /* <DEDUP_REMOVED lines=13> */
.L_x_55127:
[----:B------:R-:W-:Y:S01]  /*c330*/  IMAD.MOV.U32 R0, RZ, RZ, 0x7f ;  /* 0x0000007fff007424 */ /* 0x000fe200078e00ff */
[----:B------:R-:W-:-:S04]  /*c340*/  ISETP.GT.U32.AND P0, PT, R2, 0x7f800000, PT ;  /* 0x7f8000000200780c */ /* 0x000fc80003f04070 */
[----:B------:R-:W-:-:S09]  /*c350*/  SEL R0, R0, 0x7c, P0 ;  /* 0x0000007c00007807 */ /* 0x000fd20000000000 */
.L_x_55128:
[----:B------:R-:W-:Y:S05]  /*c360*/  BSYNC B0 ;  /* 0x0000000000007941 */ /* 0x000fea0003800000 */
.L_x_55126:
[----:B------:R-:W-:-:S04]  /*c370*/  LOP3.LUT R2, R3, 0x80000000, RZ, 0xc0, !PT ;  /* 0x8000000003027812 */ /* 0x000fc800078ec0ff */
[----:B------:R-:W-:-:S04]  /*c380*/  SHF.R.U32.HI R3, RZ, 0x18, R2 ;  /* 0x00000018ff037819 */ /* 0x000fc80000011602 */
[----:B------:R-:W-:-:S05]  /*c390*/  LOP3.LUT R3, R0, R3, RZ, 0xfc, !PT ;  /* 0x0000000300037212 */ /* 0x000fca00078efcff */
[----:B------:R0:W-:Y:S01]  /*c3a0*/  STG.E.U8 desc[UR36][R16.64], R3 ;  /* 0x0000000310007986 */ /* 0x0001e2000c101124 */
[----:B------:R-:W-:Y:S05]  /*c3b0*/  BRA `(.L_x_55112) ;  /* 0x0000000400b07947 */ /* 0x000fea0003800000 */
.L_x_55122:
[----:B------:R-:W0:Y:S02]  /*c3c0*/  I2F.U16 R0, R3 ;  /* 0x0000000300007306 */ /* 0x000e240000101000 */
[----:B0-----:R-:W-:-:S05]  /*c3d0*/  F2FP.BF16.F32.PACK_AB R0, RZ, R0 ;  /* 0x00000000ff00723e */ /* 0x001fca00000010ff */
[----:B------:R0:W-:Y:S01]  /*c3e0*/  STG.E.U16 desc[UR36][R16.64], R0 ;  /* 0x0000000010007986 */ /* 0x0001e2000c101524 */
[----:B------:R-:W-:Y:S05]  /*c3f0*/  BRA `(.L_x_55112) ;  /* 0x0000000400a07947 */ /* 0x000fea0003800000 */
.L_x_55119:
        /* <DEDUP_REMOVED lines=10> */
.L_x_55131:
        /* <DEDUP_REMOVED lines=17> */
.L_x_55134:
[----:B------:R-:W-:-:S04]  /*c5b0*/  LOP3.LUT R2, R3, 0x80000000, RZ, 0xc0, !PT ;  /* 0x8000000003027812 */ /* 0x000fc800078ec0ff */
[----:B------:R-:W-:-:S04]  /*c5c0*/  SHF.R.U32.HI R3, RZ, 0x18, R2 ;  /* 0x00000018ff037819 */ /* 0x000fc80000011602 */
[----:B------:R-:W-:-:S04]  /*c5d0*/  LOP3.LUT R0, R0, R3, RZ, 0xfc, !PT ;  /* 0x0000000300007212 */ /* 0x000fc800078efcff */
[----:B------:R-:W-:-:S07]  /*c5e0*/  PRMT R8, R0, 0x7610, R8 ;  /* 0x0000761000087816 */ /* 0x000fce0000000008 */
.L_x_55133:
[----:B------:R-:W-:Y:S05]  /*c5f0*/  BSYNC B0 ;  /* 0x0000000000007941 */ /* 0x000fea0003800000 */
.L_x_55132:
[----:B------:R0:W-:Y:S01]  /*c600*/  STG.E.U8 desc[UR36][R16.64], R8 ;  /* 0x0000000810007986 */ /* 0x0001e2000c101124 */
[----:B------:R-:W-:Y:S05]  /*c610*/  BRA `(.L_x_55112) ;  /* 0x0000000400187947 */ /* 0x000fea0003800000 */
.L_x_55130:
        /* <DEDUP_REMOVED lines=17> */
.L_x_55137:
[----:B------:R-:W-:-:S04]  /*c730*/  LOP3.LUT R2, R3, 0x80000000, RZ, 0xc0, !PT ;  /* 0x8000000003027812 */ /* 0x000fc800078ec0ff */
[----:B------:R-:W-:-:S04]  /*c740*/  SHF.R.U32.HI R3, RZ, 0x18, R2 ;  /* 0x00000018ff037819 */ /* 0x000fc80000011602 */
[----:B------:R-:W-:-:S04]  /*c750*/  LOP3.LUT R0, R0, R3, RZ, 0xfc, !PT ;  /* 0x0000000300007212 */ /* 0x000fc800078efcff */
[----:B------:R-:W-:-:S07]  /*c760*/  PRMT R8, R0, 0x7610, R8 ;  /* 0x0000761000087816 */ /* 0x000fce0000000008 */
.L_x_55136:
[----:B------:R-:W-:Y:S05]  /*c770*/  BSYNC B0 ;  /* 0x0000000000007941 */ /* 0x000fea0003800000 */
.L_x_55135:
[----:B------:R0:W-:Y:S01]  /*c780*/  STG.E.U8 desc[UR36][R16.64], R8 ;  /* 0x0000000810007986 */ /* 0x0001e2000c101124 */
[----:B------:R-:W-:Y:S05]  /*c790*/  BRA `(.L_x_55112) ;  /* 0x0000000000b87947 */ /* 0x000fea0003800000 */
.L_x_55129:
        /* <DEDUP_REMOVED lines=23> */
.L_x_55111:
        /* <DEDUP_REMOVED lines=16> */
.L_x_55140:
[----:B------:R-:W-:Y:S05]  /*ca10*/  BRA `(.L_x_55112) ;  /* 0x0000000000187947 */ /* 0x000fea0003800000 */
.L_x_55139:
[----:B------:R-:W-:Y:S01]  /*ca20*/  LOP3.LUT R2, R3, 0xffff, RZ, 0xc0, !PT ;  /* 0x0000ffff03027812 */ /* 0x000fe200078ec0ff */
[----:B------:R-:W-:-:S05]  /*ca30*/  IMAD.MOV.U32 R3, RZ, RZ, RZ ;  /* 0x000000ffff037224 */ /* 0x000fca00078e00ff */
[----:B------:R0:W-:Y:S01]  /*ca40*/  STG.E.64 desc[UR36][R16.64], R2 ;  /* 0x0000000210007986 */ /* 0x0001e2000c101b24 */
[----:B------:R-:W-:Y:S05]  /*ca50*/  BRA `(.L_x_55112) ;  /* 0x0000000000087947 */ /* 0x000fea0003800000 */
.L_x_55138:
[----:B------:R-:W-:-:S05]  /*ca60*/  LOP3.LUT R3, R3, 0xffff, RZ, 0xc0, !PT ;  /* 0x0000ffff03037812 */ /* 0x000fca00078ec0ff */
[----:B------:R0:W-:Y:S02]  /*ca70*/  STG.E desc[UR36][R16.64], R3 ;  /* 0x0000000310007986 */ /* 0x0001e4000c101924 */
.L_x_55112:
[----:B------:R-:W-:-:S07]  /*ca80*/  VIADD R19, R19, 0x80 ;  /* 0x0000008013137836 */ /* 0x000fce0000000000 */
.L_x_55037:
[----:B------:R-:W-:Y:S05]  /*ca90*/  BSYNC B6 ;  /* 0x0000000000067941 */ /* 0x000fea0003800000 */
.L_x_55036:
        /* <DEDUP_REMOVED lines=357> */
.L_x_55141:
        /* <DEDUP_REMOVED lines=20> */
.L_x_55145:
[----:B------:R3:W5:Y:S01]  /*e230*/  LDG.E.U8 R19, desc[UR36][R4.64] ;  /* 0x0000002404137981 */ /* 0x000762000c1e1100 */
[----:B------:R-:W-:Y:S05]  /*e240*/  BRA `(.L_x_55147) ;  /* 0x0000000c00647947 */ /* 0x000fea0003800000 */
.L_x_55144:
        /* <DEDUP_REMOVED lines=8> */
.L_x_55149:
[----:B------:R0:W5:Y:S01]  /*e2d0*/  LDG.E.U8 R19, desc[UR36][R4.64] ;  /* 0x0000002404137981 */ /* 0x000162000c1e1100 */
[----:B------:R-:W-:Y:S05]  /*e2e0*/  BRA `(.L_x_55147) ;  /* 0x0000000c003c7947 */ /* 0x000fea0003800000 */
.L_x_55148:
[----:B------:R0:W5:Y:S01]  /*e2f0*/  LDG.E.U16 R19, desc[UR36][R4.64] ;  /* 0x0000002404137981 */ /* 0x000162000c1e1500 */
[----:B------:R-:W-:Y:S05]  /*e300*/  BRA `(.L_x_55147) ;  /* 0x0000000c00347947 */ /* 0x000fea0003800000 */
.L_x_55143:
        /* <DEDUP_REMOVED lines=10> */
.L_x_55151:
[----:B------:R-:W2:Y:S02]  /*e3b0*/  LDG.E.U16 R2, desc[UR36][R4.64] ;  /* 0x0000002404027981 */ /* 0x000ea4000c1e1500 */
[----:B--2---:R-:W-:-:S06]  /*e3c0*/  HADD2.F32 R2, -RZ, R2.H0_H0 ;  /* 0x20000002ff027230 */ /* 0x004fcc0000004100 */
[----:B------:R-:W0:Y:S02]  /*e3d0*/  F2I.S64.TRUNC R2, R2 ;  /* 0x0000000200027311 */ /* 0x000e24000020d900 */
[----:B0-----:R-:W-:Y:S01]  /*e3e0*/  PRMT R19, R2, 0x7610, R19 ;  /* 0x0000761002137816 */ /* 0x001fe20000000013 */
[----:B------:R-:W-:Y:S06]  /*e3f0*/  BRA `(.L_x_55147) ;  /* 0x0000000800f87947 */ /* 0x000fec0003800000 */
.L_x_55150:
        /* <DEDUP_REMOVED lines=10> */
.L_x_55153:
[----:B------:R-:W2:Y:S02]  /*e4a0*/  LDG.E.U16 R4, desc[UR36][R4.64] ;  /* 0x0000002404047981 */ /* 0x000ea4000c1e1500 */
[----:B--2---:R-:W-:-:S06]  /*e4b0*/  HADD2.F32 R2, -RZ, R4.H0_H0 ;  /* 0x20000004ff027230 */ /* 0x004fcc0000004100 */
[----:B------:R-:W0:Y:S02]  /*e4c0*/  F2I.S64.TRUNC R2, R2 ;  /* 0x0000000200027311 */ /* 0x000e24000020d900 */
[----:B0-----:R-:W-:Y:S01]  /*e4d0*/  PRMT R19, R2, 0x7610, R19 ;  /* 0x0000761002137816 */ /* 0x001fe20000000013 */
[----:B------:R-:W-:Y:S06]  /*e4e0*/  BRA `(.L_x_55147) ;  /* 0x0000000800bc7947 */ /* 0x000fec0003800000 */
.L_x_55152:
[----:B------:R-:W2:Y:S02]  /*e4f0*/  LDG.E.64 R2, desc[UR36][R4.64] ;  /* 0x0000002404027981 */ /* 0x000ea4000c1e1b00 */
[----:B--2---:R-:W0:Y:S02]  /*e500*/  F2I.S64.F64.TRUNC R2, R2 ;  /* 0x0000000200027311 */ /* 0x004e24000030d900 */
[----:B0-----:R-:W-:Y:S01]  /*e510*/  PRMT R19, R2, 0x7610, R19 ;  /* 0x0000761002137816 */ /* 0x001fe20000000013 */
[----:B------:R-:W-:Y:S06]  /*e520*/  BRA `(.L_x_55147) ;  /* 0x0000000800ac7947 */ /* 0x000fec0003800000 */
.L_x_55142:
        /* <DEDUP_REMOVED lines=12> */
.L_x_55156:
[----:B------:R-:W2:Y:S02]  /*e5f0*/  LDG.E.64 R4, desc[UR36][R4.64] ;  /* 0x0000002404047981 */ /* 0x000ea4000c1e1b00 */
[----:B--2---:R-:W0:Y:S02]  /*e600*/  F2I.S64.F64.TRUNC R2, R4 ;  /* 0x0000000400027311 */ /* 0x004e24000030d900 */
[----:B0-----:R-:W-:Y:S01]  /*e610*/  PRMT R19, R2, 0x7610, R19 ;  /* 0x0000761002137816 */ /* 0x001fe20000000013 */
[----:B------:R-:W-:Y:S06]  /*e620*/  BRA `(.L_x_55147) ;  /* 0x00000008006c7947 */ /* 0x000fec0003800000 */
.L_x_55155:
        /* <DEDUP_REMOVED lines=28> */
.L_x_55158:
        /* <DEDUP_REMOVED lines=15> */
.L_x_55157:
[----:B------:R-:W2:Y:S02]  /*e8e0*/  LDG.E.U16 R2, desc[UR36][R4.64] ;  /* 0x0000002404027981 */ /* 0x000ea4000c1e1500 */
[----:B--2---:R-:W-:-:S06]  /*e8f0*/  IMAD.U32 R2, R2, 0x10000, RZ ;  /* 0x0001000002027824 */ /* 0x004fcc00078e00ff */
[----:B------:R-:W0:Y:S02]  /*e900*/  F2I.S64.TRUNC R2, R2 ;  /* 0x0000000200027311 */ /* 0x000e24000020d900 */
[----:B0-----:R-:W-:Y:S01]  /*e910*/  PRMT R19, R2, 0x7610, R19 ;  /* 0x0000761002137816 */ /* 0x001fe20000000013 */
[----:B------:R-:W-:Y:S06]  /*e920*/  BRA `(.L_x_55147) ;  /* 0x0000000400ac7947 */ /* 0x000fec0003800000 */
.L_x_55154:
        /* <DEDUP_REMOVED lines=10> */
.L_x_55161:
        /* <DEDUP_REMOVED lines=21> */
.L_x_55165:
[----:B------:R-:W-:Y:S05]  /*eb20*/  BSYNC B1 ;  /* 0x0000000000017941 */ /* 0x000fea0003800000 */
.L_x_55164:
[----:B------:R-:W-:Y:S01]  /*eb30*/  IMAD.SHL.U32 R2, R2, 0x100000, RZ ;  /* 0x0010000002027824 */ /* 0x000fe200078e00ff */
[----:B------:R-:W-:-:S04]  /*eb40*/  LEA R3, R0, 0x3b800000, 0x17 ;  /* 0x3b80000000037811 */ /* 0x000fc800078eb8ff */
[----:B------:R-:W-:-:S07]  /*eb50*/  LOP3.LUT R2, R3, R2, R4, 0xfe, !PT ;  /* 0x0000000203027212 */ /* 0x000fce00078efe04 */
.L_x_55163:
[----:B------:R-:W-:Y:S05]  /*eb60*/  BSYNC B0 ;  /* 0x0000000000007941 */ /* 0x000fea0003800000 */
.L_x_55162:
[----:B------:R-:W0:Y:S02]  /*eb70*/  F2I.S64.TRUNC R2, R2 ;  /* 0x0000000200027311 */ /* 0x000e24000020d900 */
[----:B0-----:R-:W-:Y:S01]  /*eb80*/  PRMT R19, R2, 0x7610, R19 ;  /* 0x0000761002137816 */ /* 0x001fe20000000013 */
[----:B------:R-:W-:Y:S06]  /*eb90*/  BRA `(.L_x_55147) ;  /* 0x0000000400107947 */ /* 0x000fec0003800000 */
.L_x_55160:
        /* <DEDUP_REMOVED lines=21> */
.L_x_55169:
[----:B------:R-:W-:Y:S05]  /*ecf0*/  BSYNC B1 ;  /* 0x0000000000017941 */ /* 0x000fea0003800000 */
.L_x_55168:
[----:B------:R-:W-:Y:S01]  /*ed00*/  IMAD.SHL.U32 R2, R2, 0x200000, RZ ;  /* 0x0020000002027824 */ /* 0x000fe200078e00ff */
[----:B------:R-:W-:-:S04]  /*ed10*/  LEA R3, R0, 0x37800000, 0x17 ;  /* 0x3780000000037811 */ /* 0x000fc800078eb8ff */
[----:B------:R-:W-:-:S07]  /*ed20*/  LOP3.LUT R2, R3, R2, R4, 0xfe, !PT ;  /* 0x0000000203027212 */ /* 0x000fce00078efe04 */
.L_x_55167:
[----:B------:R-:W-:Y:S05]  /*ed30*/  BSYNC B0 ;  /* 0x0000000000007941 */ /* 0x000fea0003800000 */
.L_x_55166:
[----:B------:R-:W0:Y:S02]  /*ed40*/  F2I.S64.TRUNC R2, R2 ;  /* 0x0000000200027311 */ /* 0x000e24000020d900 */
[----:B0-----:R-:W-:Y:S01]  /*ed50*/  PRMT R19, R2, 0x7610, R19 ;  /* 0x0000761002137816 */ /* 0x001fe20000000013 */
[----:B------:R-:W-:Y:S06]  /*ed60*/  BRA `(.L_x_55147) ;  /* 0x00000000009c7947 */ /* 0x000fec0003800000 */
.L_x_55159:
        /* <DEDUP_REMOVED lines=14> */
.L_x_55173:
[----:B------:R-:W-:Y:S05]  /*ee50*/  BSYNC B0 ;  /* 0x0000000000007941 */ /* 0x000fea0003800000 */
.L_x_55172:
[----:B------:R-:W0:Y:S02]  /*ee60*/  F2I.S64.TRUNC R2, R2 ;  /* 0x0000000200027311 */ /* 0x000e24000020d900 */
[----:B0-----:R-:W-:Y:S01]  /*ee70*/  PRMT R19, R2, 0x7610, R19 ;  /* 0x0000761002137816 */ /* 0x001fe20000000013 */
[----:B------:R-:W-:Y:S06]  /*ee80*/  BRA `(.L_x_55147) ;  /* 0x0000000000547947 */ /* 0x000fec0003800000 */
.L_x_55146:
        /* <DEDUP_REMOVED lines=16> */
.L_x_55174:
[----:B------:R-:W-:Y:S01]  /*ef90*/  PRMT R19, RZ, 0x7610, R19 ;  /* 0x00007610ff137816 */ /* 0x000fe20000000013 */
[----:B------:R-:W-:Y:S06]  /*efa0*/  BRA `(.L_x_55147) ;  /* 0x00000000000c7947 */ /* 0x000fec0003800000 */
.L_x_55171:
[----:B------:R0:W5:Y:S01]  /*efb0*/  LDG.E.U8 R19, desc[UR36][R4.64] ;  /* 0x0000002404137981 */ /* 0x000162000c1e1100 */
[----:B------:R-:W-:Y:S05]  /*efc0*/  BRA `(.L_x_55147) ;  /* 0x0000000000047947 */ /* 0x000fea0003800000 */
.L_x_55170:
[----:B------:R1:W5:Y:S02]  /*efd0*/  LDG.E.U8 R19, desc[UR36][R4.64] ;  /* 0x0000002404137981 */ /* 0x000364000c1e1100 */
.L_x_55147:
        /* <DEDUP_REMOVED lines=17> */
.L_x_55178:
[----:B------:R1:W5:Y:S01]  /*f0f0*/  LDG.E.U8 R0, desc[UR36][R4.64] ;  /* 0x0000002404007981 */ /* 0x000362000c1e1100 */
[----:B------:R-:W-:Y:S05]  /*f100*/  BRA `(.L_x_55180) ;  /* 0x0000000c00647947 */ /* 0x000fea0003800000 */
.L_x_55177:
        /* <DEDUP_REMOVED lines=8> */
.L_x_55182:
[----:B------:R4:W5:Y:S01]  /*f190*/  LDG.E.U8 R0, desc[UR36][R4.64] ;  /* 0x0000002404007981 */ /* 0x000962000c1e1100 */
[----:B------:R-:W-:Y:S05]  /*f1a0*/  BRA `(.L_x_55180) ;  /* 0x0000000c003c7947 */ /* 0x000fea0003800000 */
.L_x_55181:
[----:B------:R2:W5:Y:S01]  /*f1b0*/  LDG.E.U16 R0, desc[UR36][R4.64] ;  /* 0x0000002404007981 */ /* 0x000562000c1e1500 */
[----:B------:R-:W-:Y:S05]  /*f1c0*/  BRA `(.L_x_55180) ;  /* 0x0000000c00347947 */ /* 0x000fea0003800000 */
.L_x_55176:
        /* <DEDUP_REMOVED lines=10> */
.L_x_55184:
[----:B------:R-:W2:Y:S02]  /*f270*/  LDG.E.U16 R2, desc[UR36][R4.64] ;  /* 0x0000002404027981 */ /* 0x000ea4000c1e1500 */
[----:B--2---:R-:W-:-:S06]  /*f280*/  HADD2.F32 R2, -RZ, R2.H0_H0 ;  /* 0x20000002ff027230 */ /* 0x004fcc0000004100 */
[----:B------:R-:W0:Y:S02]  /*f290*/  F2I.S64.TRUNC R2, R2 ;  /* 0x0000000200027311 */ /* 0x000e24000020d900 */
[----:B0-----:R-:W-:Y:S01]  /*f2a0*/  PRMT R0, R2, 0x7610, R0 ;  /* 0x0000761002007816 */ /* 0x001fe20000000000 */
[----:B------:R-:W-:Y:S06]  /*f2b0*/  BRA `(.L_x_55180) ;  /* 0x0000000800f87947 */ /* 0x000fec0003800000 */
.L_x_55183:
        /* <DEDUP_REMOVED lines=10> */
.L_x_55186:
[----:B------:R-:W2:Y:S02]  /*f360*/  LDG.E.U16 R4, desc[UR36][R4.64] ;  /* 0x0000002404047981 */ /* 0x000ea4000c1e1500 */
[----:B--2---:R-:W-:-:S06]  /*f370*/  HADD2.F32 R2, -RZ, R4.H0_H0 ;  /* 0x20000004ff027230 */ /* 0x004fcc0000004100 */
[----:B------:R-:W0:Y:S02]  /*f380*/  F2I.S64.TRUNC R2, R2 ;  /* 0x0000000200027311 */ /* 0x000e24000020d900 */
[----:B0-----:R-:W-:Y:S01]  /*f390*/  PRMT R0, R2, 0x7610, R0 ;  /* 0x0000761002007816 */ /* 0x001fe20000000000 */
[----:B------:R-:W-:Y:S06]  /*f3a0*/  BRA `(.L_x_55180) ;  /* 0x0000000800bc7947 */ /* 0x000fec0003800000 */
.L_x_55185:
[----:B------:R-:W2:Y:S02]  /*f3b0*/  LDG.E.64 R2, desc[UR36][R4.64] ;  /* 0x0000002404027981 */ /* 0x000ea4000c1e1b00 */
[----:B--2---:R-:W0:Y:S02]  /*f3c0*/  F2I.S64.F64.TRUNC R2, R2 ;  /* 0x0000000200027311 */ /* 0x004e24000030d900 */
[----:B0-----:R-:W-:Y:S01]  /*f3d0*/  PRMT R0, R2, 0x7610, R0 ;  /* 0x0000761002007816 */ /* 0x001fe20000000000 */
[----:B------:R-:W-:Y:S06]  /*f3e0*/  BRA `(.L_x_55180) ;  /* 0x0000000800ac7947 */ /* 0x000fec0003800000 */
.L_x_55175:
        /* <DEDUP_REMOVED lines=12> */
.L_x_55189:
[----:B------:R-:W2:Y:S02]  /*f4b0*/  LDG.E.64 R4, desc[UR36][R4.64] ;  /* 0x0000002404047981 */ /* 0x000ea4000c1e1b00 */
[----:B--2---:R-:W0:Y:S02]  /*f4c0*/  F2I.S64.F64.TRUNC R2, R4 ;  /* 0x0000000400027311 */ /* 0x004e24000030d900 */
[----:B0-----:R-:W-:Y:S01]  /*f4d0*/  PRMT R0, R2, 0x7610, R0 ;  /* 0x0000761002007816 */ /* 0x001fe20000000000 */
[----:B------:R-:W-:Y:S06]  /*f4e0*/  BRA `(.L_x_55180) ;  /* 0x00000008006c7947 */ /* 0x000fec0003800000 */
.L_x_55188:
        /* <DEDUP_REMOVED lines=28> */
.L_x_55191:
        /* <DEDUP_REMOVED lines=15> */
.L_x_55190:
[----:B------:R-:W2:Y:S02]  /*f7a0*/  LDG.E.U16 R2, desc[UR36][R4.64] ;  /* 0x0000002404027981 */ /* 0x000ea4000c1e1500 */
[----:B--2---:R-:W-:-:S06]  /*f7b0*/  IMAD.U32 R2, R2, 0x10000, RZ ;  /* 0x0001000002027824 */ /* 0x004fcc00078e00ff */
[----:B------:R-:W0:Y:S02]  /*f7c0*/  F2I.S64.TRUNC R2, R2 ;  /* 0x0000000200027311 */ /* 0x000e24000020d900 */
[----:B0-----:R-:W-:Y:S01]  /*f7d0*/  PRMT R0, R2, 0x7610, R0 ;  /* 0x0000761002007816 */ /* 0x001fe20000000000 */
[----:B------:R-:W-:Y:S06]  /*f7e0*/  BRA `(.L_x_55180) ;  /* 0x0000000400ac7947 */ /* 0x000fec0003800000 */
.L_x_55187:
        /* <DEDUP_REMOVED lines=10> */
.L_x_55194:
        /* <DEDUP_REMOVED lines=21> */
.L_x_55198:
[----:B------:R-:W-:Y:S05]  /*f9e0*/  BSYNC B1 ;  /* 0x0000000000017941 */ /* 0x000fea0003800000 */
.L_x_55197:
[----:B------:R-:W-:Y:S01]  /*f9f0*/  IMAD.SHL.U32 R2, R2, 0x100000, RZ ;  /* 0x0010000002027824 */ /* 0x000fe200078e00ff */
[----:B------:R-:W-:-:S04]  /*fa00*/  LEA R3, R0, 0x3b800000, 0x17 ;  /* 0x3b80000000037811 */ /* 0x000fc800078eb8ff */
[----:B------:R-:W-:-:S07]  /*fa10*/  LOP3.LUT R2, R3, R2, R4, 0xfe, !PT ;  /* 0x0000000203027212 */ /* 0x000fce00078efe04 */
.L_x_55196:
[----:B------:R-:W-:Y:S05]  /*fa20*/  BSYNC B0 ;  /* 0x0000000000007941 */ /* 0x000fea0003800000 */
.L_x_55195:
[----:B------:R-:W0:Y:S02]  /*fa30*/  F2I.S64.TRUNC R2, R2 ;  /* 0x0000000200027311 */ /* 0x000e24000020d900 */
[----:B0-----:R-:W-:Y:S01]  /*fa40*/  PRMT R0, R2, 0x7610, R0 ;  /* 0x0000761002007816 */ /* 0x001fe20000000000 */
[----:B------:R-:W-:Y:S06]  /*fa50*/  BRA `(.L_x_55180) ;  /* 0x0000000400107947 */ /* 0x000fec0003800000 */
.L_x_55193:
        /* <DEDUP_REMOVED lines=21> */
.L_x_55202:
[----:B------:R-:W-:Y:S05]  /*fbb0*/  BSYNC B1 ;  /* 0x0000000000017941 */ /* 0x000fea0003800000 */
.L_x_55201:
[----:B------:R-:W-:Y:S01]  /*fbc0*/  IMAD.SHL.U32 R2, R2, 0x200000, RZ ;  /* 0x0020000002027824 */ /* 0x000fe200078e00ff */
[----:B------:R-:W-:-:S04]  /*fbd0*/  LEA R3, R0, 0x37800000, 0x17 ;  /* 0x3780000000037811 */ /* 0x000fc800078eb8ff */
[----:B------:R-:W-:-:S07]  /*fbe0*/  LOP3.LUT R2, R3, R2, R4, 0xfe, !PT ;  /* 0x0000000203027212 */ /* 0x000fce00078efe04 */
.L_x_55200:
[----:B------:R-:W-:Y:S05]  /*fbf0*/  BSYNC B0 ;  /* 0x0000000000007941 */ /* 0x000fea0003800000 */
.L_x_55199:
[----:B------:R-:W0:Y:S02]  /*fc00*/  F2I.S64.TRUNC R2, R2 ;  /* 0x0000000200027311 */ /* 0x000e24000020d900 */
[----:B0-----:R-:W-:Y:S01]  /*fc10*/  PRMT R0, R2, 0x7610, R0 ;  /* 0x0000761002007816 */ /* 0x001fe20000000000 */
[----:B------:R-:W-:Y:S06]  /*fc20*/  BRA `(.L_x_55180) ;  /* 0x00000000009c7947 */ /* 0x000fec0003800000 */
.L_x_55192:
        /* <DEDUP_REMOVED lines=14> */
.L_x_55206:
[----:B------:R-:W-:Y:S05]  /*fd10*/  BSYNC B0 ;  /* 0x0000000000007941 */ /* 0x000fea0003800000 */
.L_x_55205:
[----:B------:R-:W0:Y:S02]  /*fd20*/  F2I.S64.TRUNC R2, R2 ;  /* 0x0000000200027311 */ /* 0x000e24000020d900 */
[----:B0-----:R-:W-:Y:S01]  /*fd30*/  PRMT R0, R2, 0x7610, R0 ;  /* 0x0000761002007816 */ /* 0x001fe20000000000 */
[----:B------:R-:W-:Y:S06]  /*fd40*/  BRA `(.L_x_55180) ;  /* 0x0000000000547947 */ /* 0x000fec0003800000 */
.L_x_55179:
        /* <DEDUP_REMOVED lines=16> */
.L_x_55207:
[----:B------:R-:W-:Y:S01]  /*fe50*/  PRMT R0, RZ, 0x7610, R0 ;  /* 0x00007610ff007816 */ /* 0x000fe20000000000 */
[----:B------:R-:W-:Y:S06]  /*fe60*/  BRA `(.L_x_55180) ;  /* 0x00000000000c7947 */ /* 0x000fec0003800000 */
.L_x_55204:
[----:B------:R0:W5:Y:S01]  /*fe70*/  LDG.E.U8 R0, desc[UR36][R4.64] ;  /* 0x0000002404007981 */ /* 0x000162000c1e1100 */
[----:B------:R-:W-:Y:S05]  /*fe80*/  BRA `(.L_x_55180) ;  /* 0x0000000000047947 */ /* 0x000fea0003800000 */
.L_x_55203:
[----:B------:R0:W5:Y:S02]  /*fe90*/  LDG.E.U8 R0, desc[UR36][R4.64] ;  /* 0x0000002404007981 */ /* 0x000164000c1e1100 */
.L_x_55180:
        /* <DEDUP_REMOVED lines=8> */
.L_x_55209:
[----:B------:R-:W-:Y:S05]  /*ff20*/  BSYNC B0 ;  /* 0x0000000000007941 */ /* 0x000fea0003800000 */
.L_x_55208:
        /* <DEDUP_REMOVED lines=14> */
.L_x_55213:
[----:B------:R-:W-:Y:S01]  /*10010*/  STG.E.U8 desc[UR36][R16.64], R3 ;  /* 0x0000000310007986 */ /* 0x000fe2000c101124 */
[----:B------:R-:W-:Y:S05]  /*10020*/  EXIT ;  /* 0x000000000000794d */ /* 0x000fea0003800000 */
.L_x_55212:
        /* <DEDUP_REMOVED lines=10> */
.L_x_55216:
[----:B------:R-:W-:-:S05]  /*100d0*/  LOP3.LUT R3, R3, 0xffff, RZ, 0xc0, !PT ;  /* 0x0000ffff03037812 */ /* 0x000fca00078ec0ff */
[----:B------:R-:W-:Y:S01]  /*100e0*/  STG.E desc[UR36][R16.64], R3 ;  /* 0x0000000310007986 */ /* 0x000fe2000c101924 */
[----:B------:R-:W-:Y:S05]  /*100f0*/  EXIT ;  /* 0x000000000000794d */ /* 0x000fea0003800000 */
.L_x_55215:
[----:B------:R-:W-:Y:S01]  /*10100*/  STG.E.U16 desc[UR36][R16.64], R3 ;  /* 0x0000000310007986 */ /* 0x000fe2000c101524 */
[----:B------:R-:W-:Y:S05]  /*10110*/  EXIT ;  /* 0x000000000000794d */ /* 0x000fea0003800000 */
.L_x_55211:
        /* <DEDUP_REMOVED lines=9> */
.L_x_55218:
[----:B------:R-:W0:Y:S02]  /*101b0*/  I2F.U16 R0, R3 ;  /* 0x0000000300007306 */ /* 0x000e240000101000 */
[----:B0-----:R-:W-:-:S05]  /*101c0*/  F2FP.F16.F32.PACK_AB R0, RZ, R0 ;  /* 0x00000000ff00723e */ /* 0x001fca00000000ff */
[----:B------:R-:W-:Y:S01]  /*101d0*/  STG.E.U16 desc[UR36][R16.64], R0 ;  /* 0x0000000010007986 */ /* 0x000fe2000c101524 */
[----:B------:R-:W-:Y:S05]  /*101e0*/  EXIT ;  /* 0x000000000000794d */ /* 0x000fea0003800000 */
.L_x_55217:
        /* <DEDUP_REMOVED lines=10> */
.L_x_55220:
[----:B------:R-:W0:Y:S02]  /*10290*/  I2F.U16 R3, R3 ;  /* 0x0000000300037306 */ /* 0x000e240000101000 */
[----:B0-----:R-:W-:-:S04]  /*102a0*/  F2FP.F16.F32.PACK_AB R3, RZ, R3 ;  /* 0x00000003ff03723e */ /* 0x001fc800000000ff */
[----:B------:R-:W-:-:S05]  /*102b0*/  PRMT R3, R3, 0x5410, RZ ;  /* 0x0000541003037816 */ /* 0x000fca00000000ff */
[----:B------:R-:W-:Y:S01]  /*102c0*/  STG.E desc[UR36][R16.64], R3 ;  /* 0x0000000310007986 */ /* 0x000fe2000c101924 */
[----:B------:R-:W-:Y:S05]  /*102d0*/  EXIT ;  /* 0x000000000000794d */ /* 0x000fea0003800000 */
.L_x_55219:
[----:B------:R-:W0:Y:S02]  /*102e0*/  I2F.F64.U16 R2, R3 ;  /* 0x0000000300027312 */ /* 0x000e240000101800 */
[----:B0-----:R-:W-:Y:S01]  /*102f0*/  STG.E.64 desc[UR36][R16.64], R2 ;  /* 0x0000000210007986 */ /* 0x001fe2000c101b24 */
[----:B------:R-:W-:Y:S05]  /*10300*/  EXIT ;  /* 0x000000000000794d */ /* 0x000fea0003800000 */
.L_x_55210:
        /* <DEDUP_REMOVED lines=13> */
.L_x_55223:
[----:B------:R-:W0:Y:S01]  /*103e0*/  I2F.F64.U16 R4, R3 ;  /* 0x0000000300047312 */ /* 0x000e220000101800 */
[----:B------:R-:W-:-:S05]  /*103f0*/  CS2R R6, SRZ ;  /* 0x0000000000067805 */ /* 0x000fca000001ff00 */
[----:B0-----:R-:W-:Y:S01]  /*10400*/  STG.E.128 desc[UR36][R16.64], R4 ;  /* 0x0000000410007986 */ /* 0x001fe2000c101d24 */
[----:B------:R-:W-:Y:S05]  /*10410*/  EXIT ;  /* 0x000000000000794d */ /* 0x000fea0003800000 */
.L_x_55222:
        /* <DEDUP_REMOVED lines=21> */
.L_x_55227:
[----:B------:R-:W-:Y:S05]  /*10570*/  BSYNC B0 ;  /* 0x0000000000007941 */ /* 0x000fea0003800000 */
.L_x_55226:
[----:B------:R-:W-:-:S05]  /*10580*/  LOP3.LUT R5, R0, R5, RZ, 0xfc, !PT ;  /* 0x0000000500057212 */ /* 0x000fca00078efcff */
[----:B------:R-:W-:Y:S01]  /*10590*/  STG.E.U8 desc[UR36][R16.64], R5 ;  /* 0x0000000510007986 */ /* 0x000fe2000c101124 */
[----:B------:R-:W-:Y:S05]  /*105a0*/  EXIT ;  /* 0x000000000000794d */ /* 0x000fea0003800000 */
.L_x_55225:
        /* <DEDUP_REMOVED lines=13> */
.L_x_55229:
[----:B------:R-:W-:Y:S01]  /*10680*/  IMAD.MOV.U32 R0, RZ, RZ, 0x7f ;  /* 0x0000007fff007424 */ /* 0x000fe200078e00ff */
[----:B------:R-:W-:-:S04]  /*10690*/  ISETP.GT.U32.AND P0, PT, R2, 0x7f800000, PT ;  /* 0x7f8000000200780c */ /* 0x000fc80003f04070 */
[----:B------:R-:W-:-:S09]  /*106a0*/  SEL R0, R0, 0x7c, P0 ;  /* 0x0000007c00007807 */ /* 0x000fd20000000000 */
.L_x_55230:
[----:B------:R-:W-:Y:S05]  /*106b0*/  BSYNC B0 ;  /* 0x0000000000007941 */ /* 0x000fea0003800000 */
.L_x_55228:
[----:B------:R-:W-:-:S04]  /*106c0*/  LOP3.LUT R2, R3, 0x80000000, RZ, 0xc0, !PT ;  /* 0x8000000003027812 */ /* 0x000fc800078ec0ff */
[----:B------:R-:W-:-:S04]  /*106d0*/  SHF.R.U32.HI R3, RZ, 0x18, R2 ;  /* 0x00000018ff037819 */ /* 0x000fc80000011602 */
[----:B------:R-:W-:-:S05]  /*106e0*/  LOP3.LUT R3, R0, R3, RZ, 0xfc, !PT ;  /* 0x0000000300037212 */ /* 0x000fca00078efcff */
[----:B------:R-:W-:Y:S01]  /*106f0*/  STG.E.U8 desc[UR36][R16.64], R3 ;  /* 0x0000000310007986 */ /* 0x000fe2000c101124 */
[----:B------:R-:W-:Y:S05]  /*10700*/  EXIT ;  /* 0x000000000000794d */ /* 0x000fea0003800000 */
.L_x_55224:
[----:B------:R-:W0:Y:S02]  /*10710*/  I2F.U16 R0, R3 ;  /* 0x0000000300007306 */ /* 0x000e240000101000 */
[----:B0-----:R-:W-:-:S05]  /*10720*/  F2FP.BF16.F32.PACK_AB R0, RZ, R0 ;  /* 0x00000000ff00723e */ /* 0x001fca00000010ff */
[----:B------:R-:W-:Y:S01]  /*10730*/  STG.E.U16 desc[UR36][R16.64], R0 ;  /* 0x0000000010007986 */ /* 0x000fe2000c101524 */
[----:B------:R-:W-:Y:S05]  /*10740*/  EXIT ;  /* 0x000000000000794d */ /* 0x000fea0003800000 */
.L_x_55221:
        /* <DEDUP_REMOVED lines=10> */
.L_x_55233:
        /* <DEDUP_REMOVED lines=17> */
.L_x_55236:
[----:B------:R-:W-:-:S04]  /*10900*/  LOP3.LUT R2, R3, 0x80000000, RZ, 0xc0, !PT ;  /* 0x8000000003027812 */ /* 0x000fc800078ec0ff */
[----:B------:R-:W-:-:S04]  /*10910*/  SHF.R.U32.HI R3, RZ, 0x18, R2 ;  /* 0x00000018ff037819 */ /* 0x000fc80000011602 */
[----:B------:R-:W-:-:S04]  /*10920*/  LOP3.LUT R0, R0, R3, RZ, 0xfc, !PT ;  /* 0x0000000300007212 */ /* 0x000fc800078efcff */
[----:B------:R-:W-:-:S07]  /*10930*/  PRMT R8, R0, 0x7610, R8 ;  /* 0x0000761000087816 */ /* 0x000fce0000000008 */
.L_x_55235:
[----:B------:R-:W-:Y:S05]  /*10940*/  BSYNC B0 ;  /* 0x0000000000007941 */ /* 0x000fea0003800000 */
.L_x_55234:
[----:B------:R-:W-:Y:S01]  /*10950*/  STG.E.U8 desc[UR36][R16.64], R8 ;  /* 0x0000000810007986 */ /* 0x000fe2000c101124 */
[----:B------:R-:W-:Y:S05]  /*10960*/  EXIT ;  /* 0x000000000000794d */ /* 0x000fea0003800000 */
.L_x_55232:
        /* <DEDUP_REMOVED lines=17> */
.L_x_55239:
[----:B------:R-:W-:-:S04]  /*10a80*/  LOP3.LUT R2, R3, 0x80000000, RZ, 0xc0, !PT ;  /* 0x8000000003027812 */ /* 0x000fc800078ec0ff */
[----:B------:R-:W-:-:S04]  /*10a90*/  SHF.R.U32.HI R3, RZ, 0x18, R2 ;  /* 0x00000018ff037819 */ /* 0x000fc80000011602 */
[----:B------:R-:W-:-:S04]  /*10aa0*/  LOP3.LUT R0, R0, R3, RZ, 0xfc, !PT ;  /* 0x0000000300007212 */ /* 0x000fc800078efcff */
[----:B------:R-:W-:-:S07]  /*10ab0*/  PRMT R8, R0, 0x7610, R8 ;  /* 0x0000761000087816 */ /* 0x000fce0000000008 */
.L_x_55238:
[----:B------:R-:W-:Y:S05]  /*10ac0*/  BSYNC B0 ;  /* 0x0000000000007941 */ /* 0x000fea0003800000 */
.L_x_55237:
[----:B------:R-:W-:Y:S01]  /*10ad0*/  STG.E.U8 desc[UR36][R16.64], R8 ;  /* 0x0000000810007986 */ /* 0x000fe2000c101124 */
[----:B------:R-:W-:Y:S05]  /*10ae0*/  EXIT ;  /* 0x000000000000794d */ /* 0x000fea0003800000 */
.L_x_55231:
        /* <DEDUP_REMOVED lines=23> */
.L_x_55214:
        /* <DEDUP_REMOVED lines=16> */
.L_x_55242:
[----:B------:R-:W-:Y:S05]  /*10d60*/  EXIT ;  /* 0x000000000000794d */ /* 0x000fea0003800000 */
.L_x_55241:
[----:B------:R-:W-:Y:S01]  /*10d70*/  LOP3.LUT R2, R3, 0xffff, RZ, 0xc0, !PT ;  /* 0x0000ffff03027812 */ /* 0x000fe200078ec0ff */
[----:B------:R-:W-:-:S05]  /*10d80*/  IMAD.MOV.U32 R3, RZ, RZ, RZ ;  /* 0x000000ffff037224 */ /* 0x000fca00078e00ff */
[----:B------:R-:W-:Y:S01]  /*10d90*/  STG.E.64 desc[UR36][R16.64], R2 ;  /* 0x0000000210007986 */ /* 0x000fe2000c101b24 */
[----:B------:R-:W-:Y:S05]  /*10da0*/  EXIT ;  /* 0x000000000000794d */ /* 0x000fea0003800000 */
.L_x_55240:
[----:B------:R-:W-:-:S05]  /*10db0*/  LOP3.LUT R3, R3, 0xffff, RZ, 0xc0, !PT ;  /* 0x0000ffff03037812 */ /* 0x000fca00078ec0ff */
[----:B------:R-:W-:Y:S01]  /*10dc0*/  STG.E desc[UR36][R16.64], R3 ;  /* 0x0000000310007986 */ /* 0x000fe2000c101924 */
[----:B------:R-:W-:Y:S05]  /*10dd0*/  EXIT ;  /* 0x000000000000794d */ /* 0x000fea0003800000 */
        .weak           $__internal_63_$__cuda_sm20_rem_u16
        .type           $__internal_63_$__cuda_sm20_rem_u16,@function
        .size           $__internal_63_$__cuda_sm20_rem_u16,(.L_x_57276 - $__internal_63_$__cuda_sm20_rem_u16)
$__internal_63_$__cuda_sm20_rem_u16:
        /* <DEDUP_REMOVED lines=20> */
[----:B------:R-:W-:Y:S05]  /*10f20*/  RET.REL.NODEC R2 `(_ZN2at6native18elementwise_kernelILi128ELi4EZNS0_15gpu_kernel_implINS0_13BinaryFunctorIhhhZZZNS0_21remainder_kernel_cudaERNS_18TensorIteratorBaseEENKUlvE_clEvENKUlvE_clEvEUlhhE_EEEEvS5_RKT_EUliE_EEviT1_) ;  /* 0xfffffef002347950 */ /* 0x000fea0003c3ffff */
.L_x_55243:
        /* <DEDUP_REMOVED lines=13> */
.L_x_57276:


//--------------------- .text._ZN2at6native27unrolled_elementwise_kernelINS0_13BinaryFunctorIhhhZZZNS0_21remainder_kernel_cudaERNS_18TensorIteratorBaseEENKUlvE_clEvENKUlvE_clEvEUlhhE_EESt5arrayIPcLm3EELi4E23TrivialOffsetCalculatorILi2EjESC_ILi1EjENS0_6memory12LoadWithCastILi2EEENSF_13StoreWithCastILi1EEEEEviT_T0_T2_T3_T4_T5_ --------------------------
	.section	.text._ZN2at6native27unrolled_elementwise_kernelINS0_13BinaryFunctorIhhhZZZNS0_21remainder_kernel_cudaERNS_18TensorIteratorBaseEENKUlvE_clEvENKUlvE_clEvEUlhhE_EESt5arrayIPcLm3EELi4E23TrivialOffsetCalculatorILi2EjESC_ILi1EjENS0_6memory12LoadWithCastILi2EEENSF_13StoreWithCastILi1EEEEEviT_T0_T2_T3_T4_T5_,"ax",@progbits
	.align	128
        .global         _ZN2at6native27unrolled_elementwise_kernelINS0_13BinaryFunctorIhhhZZZNS0_21remainder_kernel_cudaERNS_18TensorIteratorBaseEENKUlvE_clEvENKUlvE_clEvEUlhhE_EESt5arrayIPcLm3EELi4E23TrivialOffsetCalculatorILi2EjESC_ILi1EjENS0_6memory12LoadWithCastILi2EEENSF_13StoreWithCastILi1EEEEEviT_T0_T2_T3_T4_T5_
        .type           _ZN2at6native27unrolled_elementwise_kernelINS0_13BinaryFunctorIhhhZZZNS0_21remainder_kernel_cudaERNS_18TensorIteratorBaseEENKUlvE_clEvENKUlvE_clEvEUlhhE_EESt5arrayIPcLm3EELi4E23TrivialOffsetCalculatorILi2EjESC_ILi1EjENS0_6memory12LoadWithCastILi2EEENSF_13StoreWithCastILi1EEEEEviT_T0_T2_T3_T4_T5_,@function
        .size           _ZN2at6native27unrolled_elementwise_kernelINS0_13BinaryFunctorIhhhZZZNS0_21remainder_kernel_cudaERNS_18TensorIteratorBaseEENKUlvE_clEvENKUlvE_clEvEUlhhE_EESt5arrayIPcLm3EELi4E23TrivialOffsetCalculatorILi2EjESC_ILi1EjENS0_6memory12LoadWithCastILi2EEENSF_13StoreWithCastILi1EEEEEviT_T0_T2_T3_T4_T5_,(.L_x_57277 - _ZN2at6native27unrolled_elementwise_kernelINS0_13BinaryFunctorIhhhZZZNS0_21remainder_kernel_cudaERNS_18TensorIteratorBaseEENKUlvE_clEvENKUlvE_clEvEUlhhE_EESt5arrayIPcLm3EELi4E23TrivialOffsetCalculatorILi2EjESC_ILi1EjENS0_6memory12LoadWithCastILi2EEENSF_13StoreWithCastILi1EEEEEviT_T0_T2_T3_T4_T5_)
        .other          _ZN2at6native27unrolled_elementwise_kernelINS0_13BinaryFunctorIhhhZZZNS0_21remainder_kernel_cudaERNS_18TensorIteratorBaseEENKUlvE_clEvENKUlvE_clEvEUlhhE_EESt5arrayIPcLm3EELi4E23TrivialOffsetCalculatorILi2EjESC_ILi1EjENS0_6memory12LoadWithCastILi2EEENSF_13StoreWithCastILi1EEEEEviT_T0_T2_T3_T4_T5_,@"STO_CUDA_ENTRY STV_DEFAULT"
_ZN2at6native27unrolled_elementwise_kernelINS0_13BinaryFunctorIhhhZZZNS0_21remainder_kernel_cudaERNS_18TensorIteratorBaseEENKUlvE_clEvENKUlvE_clEvEUlhhE_EESt5arrayIPcLm3EELi4E23TrivialOffsetCalculatorILi2EjESC_ILi1EjENS0_6memory12LoadWithCastILi2EEENSF_13StoreWithCastILi1EEEEEviT_T0_T2_T3_T4_T5_:
.text._ZN2at6native27unrolled_elementwise_kernelINS0_13BinaryFunctorIhhhZZZNS0_21remainder_kernel_cudaERNS_18TensorIteratorBaseEENKUlvE_clEvENKUlvE_clEvEUlhhE_EESt5arrayIPcLm3EELi4E23TrivialOffsetCalculatorILi2EjESC_ILi1EjENS0_6memory12LoadWithCastILi2EEENSF_13StoreWithCastILi1EEEEEviT_T0_T2_T3_T4_T5_:
        /* <DEDUP_REMOVED lines=33> */
.L_x_55249:
[----:B------:R3:W5:Y:S01]  /*0210*/  LDG.E.U8 R27, desc[UR36][R6.64] ;  /* 0x00000024061b7981 */ /* 0x000762000c1e1100 */
[----:B------:R-:W-:Y:S05]  /*0220*/  BRA `(.L_x_55251) ;  /* 0x0000000c00687947 */ /* 0x000fea0003800000 */
.L_x_55248:
        /* <DEDUP_REMOVED lines=8> */
.L_x_55253:
[----:B------:R1:W5:Y:S01]  /*02b0*/  LDG.E.U8 R27, desc[UR36][R6.64] ;  /* 0x00000024061b7981 */ /* 0x000362000c1e1100 */
[----:B------:R-:W-:Y:S05]  /*02c0*/  BRA `(.L_x_55251) ;  /* 0x0000000c00407947 */ /* 0x000fea0003800000 */
.L_x_55252:
[----:B------:R2:W5:Y:S01]  /*02d0*/  LDG.E.U16 R27, desc[UR36][R6.64] ;  /* 0x00000024061b7981 */ /* 0x000562000c1e1500 */
[----:B------:R-:W-:Y:S05]  /*02e0*/  BRA `(.L_x_55251) ;  /* 0x0000000c00387947 */ /* 0x000fea0003800000 */
.L_x_55247:
        /* <DEDUP_REMOVED lines=10> */
.L_x_55255:
[----:B------:R-:W2:Y:S02]  /*0390*/  LDG.E.U16 R4, desc[UR36][R6.64] ;  /* 0x0000002406047981 */ /* 0x000ea4000c1e1500 */
[----:B--2---:R-:W-:-:S06]  /*03a0*/  HADD2.F32 R4, -RZ, R4.H0_H0 ;  /* 0x20000004ff047230 */ /* 0x004fcc0000004100 */
[----:B------:R-:W0:Y:S02]  /*03b0*/  F2I.S64.TRUNC R4, R4 ;  /* 0x0000000400047311 */ /* 0x000e24000020d900 */
[----:B0-----:R-:W-:Y:S01]  /*03c0*/  PRMT R27, R4, 0x7610, R27 ;  /* 0x00007610041b7816 */ /* 0x001fe2000000001b */
[----:B------:R-:W-:Y:S06]  /*03d0*/  BRA `(.L_x_55251) ;  /* 0x0000000800fc7947 */ /* 0x000fec0003800000 */
.L_x_55254:
        /* <DEDUP_REMOVED lines=10> */
.L_x_55257:
[----:B------:R-:W2:Y:S02]  /*0480*/  LDG.E.U16 R6, desc[UR36][R6.64] ;  /* 0x0000002406067981 */ /* 0x000ea4000c1e1500 */
[----:B--2---:R-:W-:-:S06]  /*0490*/  HADD2.F32 R4, -RZ, R6.H0_H0 ;  /* 0x20000006ff047230 */ /* 0x004fcc0000004100 */
[----:B------:R-:W0:Y:S02]  /*04a0*/  F2I.S64.TRUNC R4, R4 ;  /* 0x0000000400047311 */ /* 0x000e24000020d900 */
[----:B0-----:R-:W-:Y:S01]  /*04b0*/  PRMT R27, R4, 0x7610, R27 ;  /* 0x00007610041b7816 */ /* 0x001fe2000000001b */
[----:B------:R-:W-:Y:S06]  /*04c0*/  BRA `(.L_x_55251) ;  /* 0x0000000800c07947 */ /* 0x000fec0003800000 */
.L_x_55256:
[----:B------:R-:W2:Y:S02]  /*04d0*/  LDG.E.64 R4, desc[UR36][R6.64] ;  /* 0x0000002406047981 */ /* 0x000ea4000c1e1b00 */
[----:B--2---:R-:W0:Y:S02]  /*04e0*/  F2I.S64.F64.TRUNC R4, R4 ;  /* 0x0000000400047311 */ /* 0x004e24000030d900 */
[----:B0-----:R-:W-:Y:S01]  /*04f0*/  PRMT R27, R4, 0x7610, R27 ;  /* 0x00007610041b7816 */ /* 0x001fe2000000001b */
[----:B------:R-:W-:Y:S06]  /*0500*/  BRA `(.L_x_55251) ;  /* 0x0000000800b07947 */ /* 0x000fec0003800000 */
.L_x_55246:
        /* <DEDUP_REMOVED lines=12> */
.L_x_55260:
[----:B------:R-:W2:Y:S02]  /*05d0*/  LDG.E.64 R6, desc[UR36][R6.64] ;  /* 0x0000002406067981 */ /* 0x000ea4000c1e1b00 */
[----:B--2---:R-:W0:Y:S02]  /*05e0*/  F2I.S64.F64.TRUNC R4, R6 ;  /* 0x0000000600047311 */ /* 0x004e24000030d900 */
[----:B0-----:R-:W-:Y:S01]  /*05f0*/  PRMT R27, R4, 0x7610, R27 ;  /* 0x00007610041b7816 */ /* 0x001fe2000000001b */
[----:B------:R-:W-:Y:S06]  /*0600*/  BRA `(.L_x_55251) ;  /* 0x0000000800707947 */ /* 0x000fec0003800000 */
.L_x_55259:
        /* <DEDUP_REMOVED lines=28> */
.L_x_55262:
        /* <DEDUP_REMOVED lines=16> */
.L_x_55261:
[----:B------:R-:W2:Y:S02]  /*08d0*/  LDG.E.U16 R4, desc[UR36][R6.64] ;  /* 0x0000002406047981 */ /* 0x000ea4000c1e1500 */
[----:B--2---:R-:W-:-:S06]  /*08e0*/  IMAD.U32 R4, R4, 0x10000, RZ ;  /* 0x0001000004047824 */ /* 0x004fcc00078e00ff */
[----:B------:R-:W0:Y:S02]  /*08f0*/  F2I.S64.TRUNC R4, R4 ;  /* 0x0000000400047311 */ /* 0x000e24000020d900 */
[----:B0-----:R-:W-:Y:S01]  /*0900*/  PRMT R27, R4, 0x7610, R27 ;  /* 0x00007610041b7816 */ /* 0x001fe2000000001b */
[----:B------:R-:W-:Y:S06]  /*0910*/  BRA `(.L_x_55251) ;  /* 0x0000000400ac7947 */ /* 0x000fec0003800000 */
.L_x_55258:
        /* <DEDUP_REMOVED lines=10> */
.L_x_55265:
        /* <DEDUP_REMOVED lines=21> */
.L_x_55269:
[----:B------:R-:W-:Y:S05]  /*0b10*/  BSYNC B1 ;  /* 0x0000000000017941 */ /* 0x000fea0003800000 */
.L_x_55268:
[----:B------:R-:W-:Y:S01]  /*0b20*/  IMAD.SHL.U32 R3, R3, 0x100000, RZ ;  /* 0x0010000003037824 */ /* 0x000fe200078e00ff */
[----:B------:R-:W-:-:S04]  /*0b30*/  LEA R5, R0, 0x3b800000, 0x17 ;  /* 0x3b80000000057811 */ /* 0x000fc800078eb8ff */
[----:B------:R-:W-:-:S07]  /*0b40*/  LOP3.LUT R4, R5, R3, R6, 0xfe, !PT ;  /* 0x0000000305047212 */ /* 0x000fce00078efe06 */
.L_x_55267:
[----:B------:R-:W-:Y:S05]  /*0b50*/  BSYNC B0 ;  /* 0x0000000000007941 */ /* 0x000fea0003800000 */
.L_x_55266:
[----:B------:R-:W0:Y:S02]  /*0b60*/  F2I.S64.TRUNC R4, R4 ;  /* 0x0000000400047311 */ /* 0x000e24000020d900 */
[----:B0-----:R-:W-:Y:S01]  /*0b70*/  PRMT R27, R4, 0x7610, R27 ;  /* 0x00007610041b7816 */ /* 0x001fe2000000001b */
[----:B------:R-:W-:Y:S06]  /*0b80*/  BRA `(.L_x_55251) ;  /* 0x0000000400107947 */ /* 0x000fec0003800000 */
.L_x_55264:
        /* <DEDUP_REMOVED lines=21> */
.L_x_55273:
[----:B------:R-:W-:Y:S05]  /*0ce0*/  BSYNC B1 ;  /* 0x0000000000017941 */ /* 0x000fea0003800000 */
.L_x_55272:
[----:B------:R-:W-:Y:S01]  /*0cf0*/  IMAD.SHL.U32 R3, R3, 0x200000, RZ ;  /* 0x0020000003037824 */ /* 0x000fe200078e00ff */
[----:B------:R-:W-:-:S04]  /*0d00*/  LEA R5, R0, 0x37800000, 0x17 ;  /* 0x3780000000057811 */ /* 0x000fc800078eb8ff */
[----:B------:R-:W-:-:S07]  /*0d10*/  LOP3.LUT R4, R5, R3, R6, 0xfe, !PT ;  /* 0x0000000305047212 */ /* 0x000fce00078efe06 */
.L_x_55271:
[----:B------:R-:W-:Y:S05]  /*0d20*/  BSYNC B0 ;  /* 0x0000000000007941 */ /* 0x000fea0003800000 */
.L_x_55270:
[----:B------:R-:W0:Y:S02]  /*0d30*/  F2I.S64.TRUNC R4, R4 ;  /* 0x0000000400047311 */ /* 0x000e24000020d900 */
[----:B0-----:R-:W-:Y:S01]  /*0d40*/  PRMT R27, R4, 0x7610, R27 ;  /* 0x00007610041b7816 */ /* 0x001fe2000000001b */
[----:B------:R-:W-:Y:S06]  /*0d50*/  BRA `(.L_x_55251) ;  /* 0x00000000009c7947 */ /* 0x000fec0003800000 */
.L_x_55263:
        /* <DEDUP_REMOVED lines=14> */
.L_x_55277:
[----:B------:R-:W-:Y:S05]  /*0e40*/  BSYNC B0 ;  /* 0x0000000000007941 */ /* 0x000fea0003800000 */
.L_x_55276:
[----:B------:R-:W0:Y:S02]  /*0e50*/  F2I.S64.TRUNC R4, R4 ;  /* 0x0000000400047311 */ /* 0x000e24000020d900 */
[----:B0-----:R-:W-:Y:S01]  /*0e60*/  PRMT R27, R4, 0x7610, R27 ;  /* 0x00007610041b7816 */ /* 0x001fe2000000001b */
[----:B------:R-:W-:Y:S06]  /*0e70*/  BRA `(.L_x_55251) ;  /* 0x0000000000547947 */ /* 0x000fec0003800000 */
.L_x_55250:
        /* <DEDUP_REMOVED lines=16> */
.L_x_55278:
[----:B------:R-:W-:Y:S01]  /*0f80*/  PRMT R27, RZ, 0x7610, R27 ;  /* 0x00007610ff1b7816 */ /* 0x000fe2000000001b */
[----:B------:R-:W-:Y:S06]  /*0f90*/  BRA `(.L_x_55251) ;  /* 0x00000000000c7947 */ /* 0x000fec0003800000 */
.L_x_55275:
[----:B------:R0:W5:Y:S01]  /*0fa0*/  LDG.E.U8 R27, desc[UR36][R6.64] ;  /* 0x00000024061b7981 */ /* 0x000162000c1e1100 */
[----:B------:R-:W-:Y:S05]  /*0fb0*/  BRA `(.L_x_55251) ;  /* 0x0000000000047947 */ /* 0x000fea0003800000 */
.L_x_55274:
[----:B------:R0:W5:Y:S02]  /*0fc0*/  LDG.E.U8 R27, desc[UR36][R6.64] ;  /* 0x00000024061b7981 */ /* 0x000164000c1e1100 */
.L_x_55251:
        /* <DEDUP_REMOVED lines=18> */
.L_x_55282:
[----:B------:R1:W5:Y:S01]  /*10f0*/  LDG.E.U8 R23, desc[UR36][R6.64] ;  /* 0x0000002406177981 */ /* 0x000362000c1e1100 */
[----:B------:R-:W-:Y:S05]  /*1100*/  BRA `(.L_x_55284) ;  /* 0x0000000c00647947 */ /* 0x000fea0003800000 */
.L_x_55281:
        /* <DEDUP_REMOVED lines=8> */
.L_x_55286:
[----:B------:R3:W5:Y:S01]  /*1190*/  LDG.E.U8 R23, desc[UR36][R6.64] ;  /* 0x0000002406177981 */ /* 0x000762000c1e1100 */
[----:B------:R-:W-:Y:S05]  /*11a0*/  BRA `(.L_x_55284) ;  /* 0x0000000c003c7947 */ /* 0x000fea0003800000 */
.L_x_55285:
[----:B------:R2:W5:Y:S01]  /*11b0*/  LDG.E.U16 R23, desc[UR36][R6.64] ;  /* 0x0000002406177981 */ /* 0x000562000c1e1500 */
[----:B------:R-:W-:Y:S05]  /*11c0*/  BRA `(.L_x_55284) ;  /* 0x0000000c00347947 */ /* 0x000fea0003800000 */
.L_x_55280:
        /* <DEDUP_REMOVED lines=10> */
.L_x_55288:
[----:B------:R-:W2:Y:S02]  /*1270*/  LDG.E.U16 R4, desc[UR36][R6.64] ;  /* 0x0000002406047981 */ /* 0x000ea4000c1e1500 */
[----:B--2---:R-:W-:-:S06]  /*1280*/  HADD2.F32 R4, -RZ, R4.H0_H0 ;  /* 0x20000004ff047230 */ /* 0x004fcc0000004100 */
[----:B------:R-:W0:Y:S02]  /*1290*/  F2I.S64.TRUNC R4, R4 ;  /* 0x0000000400047311 */ /* 0x000e24000020d900 */
[----:B0-----:R-:W-:Y:S01]  /*12a0*/  PRMT R23, R4, 0x7610, R23 ;  /* 0x0000761004177816 */ /* 0x001fe20000000017 */
[----:B------:R-:W-:Y:S06]  /*12b0*/  BRA `(.L_x_55284) ;  /* 0x0000000800f87947 */ /* 0x000fec0003800000 */
.L_x_55287:
        /* <DEDUP_REMOVED lines=10> */
.L_x_55290:
[----:B------:R-:W2:Y:S02]  /*1360*/  LDG.E.U16 R6, desc[UR36][R6.64] ;  /* 0x0000002406067981 */ /* 0x000ea4000c1e1500 */
[----:B--2---:R-:W-:-:S06]  /*1370*/  HADD2.F32 R4, -RZ, R6.H0_H0 ;  /* 0x20000006ff047230 */ /* 0x004fcc0000004100 */
[----:B------:R-:W0:Y:S02]  /*1380*/  F2I.S64.TRUNC R4, R4 ;  /* 0x0000000400047311 */ /* 0x000e24000020d900 */
[----:B0-----:R-:W-:Y:S01]  /*1390*/  PRMT R23, R4, 0x7610, R23 ;  /* 0x0000761004177816 */ /* 0x001fe20000000017 */
[----:B------:R-:W-:Y:S06]  /*13a0*/  BRA `(.L_x_55284) ;  /* 0x0000000800bc7947 */ /* 0x000fec0003800000 */
.L_x_55289:
[----:B------:R-:W2:Y:S02]  /*13b0*/  LDG.E.64 R4, desc[UR36][R6.64] ;  /* 0x0000002406047981 */ /* 0x000ea4000c1e1b00 */
[----:B--2---:R-:W0:Y:S02]  /*13c0*/  F2I.S64.F64.TRUNC R4, R4 ;  /* 0x0000000400047311 */ /* 0x004e24000030d900 */
[----:B0-----:R-:W-:Y:S01]  /*13d0*/  PRMT R23, R4, 0x7610, R23 ;  /* 0x0000761004177816 */ /* 0x001fe20000000017 */
[----:B------:R-:W-:Y:S06]  /*13e0*/  BRA `(.L_x_55284) ;  /* 0x0000000800ac7947 */ /* 0x000fec0003800000 */
.L_x_55279:
        /* <DEDUP_REMOVED lines=12> */
.L_x_55293:
[----:B------:R-:W2:Y:S02]  /*14b0*/  LDG.E.64 R6, desc[UR36][R6.64] ;  /* 0x0000002406067981 */ /* 0x000ea4000c1e1b00 */
[----:B--2---:R-:W0:Y:S02]  /*14c0*/  F2I.S64.F64.TRUNC R4, R6 ;  /* 0x0000000600047311 */ /* 0x004e24000030d900 */
[----:B0-----:R-:W-:Y:S01]  /*14d0*/  PRMT R23, R4, 0x7610, R23 ;  /* 0x0000761004177816 */ /* 0x001fe20000000017 */
[----:B------:R-:W-:Y:S06]  /*14e0*/  BRA `(.L_x_55284) ;  /* 0x00000008006c7947 */ /* 0x000fec0003800000 */
.L_x_55292:
        /* <DEDUP_REMOVED lines=28> */
.L_x_55295:
        /* <DEDUP_REMOVED lines=15> */
.L_x_55294:
[----:B------:R-:W2:Y:S02]  /*17a0*/  LDG.E.U16 R4, desc[UR36][R6.64] ;  /* 0x0000002406047981 */ /* 0x000ea4000c1e1500 */
[----:B--2---:R-:W-:-:S06]  /*17b0*/  IMAD.U32 R4, R4, 0x10000, RZ ;  /* 0x0001000004047824 */ /* 0x004fcc00078e00ff */
[----:B------:R-:W0:Y:S02]  /*17c0*/  F2I.S64.TRUNC R4, R4 ;  /* 0x0000000400047311 */ /* 0x000e24000020d900 */
[----:B0-----:R-:W-:Y:S01]  /*17d0*/  PRMT R23, R4, 0x7610, R23 ;  /* 0x0000761004177816 */ /* 0x001fe20000000017 */
[----:B------:R-:W-:Y:S06]  /*17e0*/  BRA `(.L_x_55284) ;  /* 0x0000000400ac7947 */ /* 0x000fec0003800000 */
.L_x_55291:
        /* <DEDUP_REMOVED lines=10> */
.L_x_55298:
        /* <DEDUP_REMOVED lines=21> */
.L_x_55302:
[----:B------:R-:W-:Y:S05]  /*19e0*/  BSYNC B1 ;  /* 0x0000000000017941 */ /* 0x000fea0003800000 */
.L_x_55301:
[----:B------:R-:W-:Y:S01]  /*19f0*/  IMAD.SHL.U32 R3, R3, 0x100000, RZ ;  /* 0x0010000003037824 */ /* 0x000fe200078e00ff */
[----:B------:R-:W-:-:S04]  /*1a00*/  LEA R5, R0, 0x3b800000, 0x17 ;  /* 0x3b80000000057811 */ /* 0x000fc800078eb8ff */
[----:B------:R-:W-:-:S07]  /*1a10*/  LOP3.LUT R4, R5, R3, R6, 0xfe, !PT ;  /* 0x0000000305047212 */ /* 0x000fce00078efe06 */
.L_x_55300:
[----:B------:R-:W-:Y:S05]  /*1a20*/  BSYNC B0 ;  /* 0x0000000000007941 */ /* 0x000fea0003800000 */
.L_x_55299:
[----:B------:R-:W0:Y:S02]  /*1a30*/  F2I.S64.TRUNC R4, R4 ;  /* 0x0000000400047311 */ /* 0x000e24000020d900 */
[----:B0-----:R-:W-:Y:S01]  /*1a40*/  PRMT R23, R4, 0x7610, R23 ;  /* 0x0000761004177816 */ /* 0x001fe20000000017 */
[----:B------:R-:W-:Y:S06]  /*1a50*/  BRA `(.L_x_55284) ;  /* 0x0000000400107947 */ /* 0x000fec0003800000 */
.L_x_55297:
        /* <DEDUP_REMOVED lines=21> */
.L_x_55306:
[----:B------:R-:W-:Y:S05]  /*1bb0*/  BSYNC B1 ;  /* 0x0000000000017941 */ /* 0x000fea0003800000 */
.L_x_55305:
[----:B------:R-:W-:Y:S01]  /*1bc0*/  IMAD.SHL.U32 R3, R3, 0x200000, RZ ;  /* 0x0020000003037824 */ /* 0x000fe200078e00ff */
[----:B------:R-:W-:-:S04]  /*1bd0*/  LEA R5, R0, 0x37800000, 0x17 ;  /* 0x3780000000057811 */ /* 0x000fc800078eb8ff */
[----:B------:R-:W-:-:S07]  /*1be0*/  LOP3.LUT R4, R5, R3, R6, 0xfe, !PT ;  /* 0x0000000305047212 */ /* 0x000fce00078efe06 */
.L_x_55304:
[----:B------:R-:W-:Y:S05]  /*1bf0*/  BSYNC B0 ;  /* 0x0000000000007941 */ /* 0x000fea0003800000 */
.L_x_55303:
[----:B------:R-:W0:Y:S02]  /*1c00*/  F2I.S64.TRUNC R4, R4 ;  /* 0x0000000400047311 */ /* 0x000e24000020d900 */
[----:B0-----:R-:W-:Y:S01]  /*1c10*/  PRMT R23, R4, 0x7610, R23 ;  /* 0x0000761004177816 */ /* 0x001fe20000000017 */
[----:B------:R-:W-:Y:S06]  /*1c20*/  BRA `(.L_x_55284) ;  /* 0x00000000009c7947 */ /* 0x000fec0003800000 */
.L_x_55296:
        /* <DEDUP_REMOVED lines=14> */
.L_x_55310:
[----:B------:R-:W-:Y:S05]  /*1d10*/  BSYNC B0 ;  /* 0x0000000000007941 */ /* 0x000fea0003800000 */
.L_x_55309:
[----:B------:R-:W0:Y:S02]  /*1d20*/  F2I.S64.TRUNC R4, R4 ;  /* 0x0000000400047311 */ /* 0x000e24000020d900 */
[----:B0-----:R-:W-:Y:S01]  /*1d30*/  PRMT R23, R4, 0x7610, R23 ;  /* 0x0000761004177816 */ /* 0x001fe20000000017 */
[----:B------:R-:W-:Y:S06]  /*1d40*/  BRA `(.L_x_55284) ;  /* 0x0000000000547947 */ /* 0x000fec0003800000 */
.L_x_55283:
        /* <DEDUP_REMOVED lines=16> */
.L_x_55311:
[----:B------:R-:W-:Y:S01]  /*1e50*/  PRMT R23, RZ, 0x7610, R23 ;  /* 0x00007610ff177816 */ /* 0x000fe20000000017 */
[----:B------:R-:W-:Y:S06]  /*1e60*/  BRA `(.L_x_55284) ;  /* 0x00000000000c7947 */ /* 0x000fec0003800000 */
.L_x_55308:
[----:B------:R0:W5:Y:S01]  /*1e70*/  LDG.E.U8 R23, desc[UR36][R6.64] ;  /* 0x0000002406177981 */ /* 0x000162000c1e1100 */
[----:B------:R-:W-:Y:S05]  /*1e80*/  BRA `(.L_x_55284) ;  /* 0x0000000000047947 */ /* 0x000fea0003800000 */
.L_x_55307:
[----:B------:R0:W5:Y:S02]  /*1e90*/  LDG.E.U8 R23, desc[UR36][R6.64] ;  /* 0x0000002406177981 */ /* 0x000164000c1e1100 */
.L_x_55284:
[----:B------:R-:W1:Y:S02]  /*1ea0*/  S2R R25, SR_TID.X ;  /* 0x0000000000197919 */ /* 0x000e640000002100 */
[----:B-1----:R-:W-:-:S07]  /*1eb0*/  VIADD R25, R25, 0x80 ;  /* 0x0000008019197836 */ /* 0x002fce0000000000 */
.L_x_55245:
[----:B------:R-:W-:Y:S05]  /*1ec0*/  BSYNC B6 ;  /* 0x0000000000067941 */ /* 0x000fea0003800000 */
.L_x_55244:
        /* <DEDUP_REMOVED lines=23> */
.L_x_55317:
[----:B------:R3:W5:Y:S01]  /*2040*/  LDG.E.U8 R17, desc[UR36][R6.64] ;  /* 0x0000002406117981 */ /* 0x000762000c1e1100 */
[----:B------:R-:W-:Y:S05]  /*2050*/  BRA `(.L_x_55319) ;  /* 0x0000000c00647947 */ /* 0x000fea0003800000 */
.L_x_55316:
        /* <DEDUP_REMOVED lines=8> */
.L_x_55321:
[----:B------:R0:W5:Y:S01]  /*20e0*/  LDG.E.U8 R17, desc[UR36][R6.64] ;  /* 0x0000002406117981 */ /* 0x000162000c1e1100 */
[----:B------:R-:W-:Y:S05]  /*20f0*/  BRA `(.L_x_55319) ;  /* 0x0000000c003c7947 */ /* 0x000fea0003800000 */
.L_x_55320:
[----:B------:R0:W5:Y:S01]  /*2100*/  LDG.E.U16 R17, desc[UR36][R6.64] ;  /* 0x0000002406117981 */ /* 0x000162000c1e1500 */
[----:B------:R-:W-:Y:S05]  /*2110*/  BRA `(.L_x_55319) ;  /* 0x0000000c00347947 */ /* 0x000fea0003800000 */
.L_x_55315:
        /* <DEDUP_REMOVED lines=10> */
.L_x_55323:
[----:B------:R-:W2:Y:S02]  /*21c0*/  LDG.E.U16 R4, desc[UR36][R6.64] ;  /* 0x0000002406047981 */ /* 0x000ea4000c1e1500 */
[----:B--2---:R-:W-:-:S06]  /*21d0*/  HADD2.F32 R4, -RZ, R4.H0_H0 ;  /* 0x20000004ff047230 */ /* 0x004fcc0000004100 */
[----:B------:R-:W0:Y:S02]  /*21e0*/  F2I.S64.TRUNC R4, R4 ;  /* 0x0000000400047311 */ /* 0x000e24000020d900 */
[----:B0-----:R-:W-:Y:S01]  /*21f0*/  PRMT R17, R4, 0x7610, R17 ;  /* 0x0000761004117816 */ /* 0x001fe20000000011 */
[----:B------:R-:W-:Y:S06]  /*2200*/  BRA `(.L_x_55319) ;  /* 0x0000000800f87947 */ /* 0x000fec0003800000 */
.L_x_55322:
        /* <DEDUP_REMOVED lines=10> */
.L_x_55325:
[----:B------:R-:W2:Y:S02]  /*22b0*/  LDG.E.U16 R6, desc[UR36][R6.64] ;  /* 0x0000002406067981 */ /* 0x000ea4000c1e1500 */
[----:B--2---:R-:W-:-:S06]  /*22c0*/  HADD2.F32 R4, -RZ, R6.H0_H0 ;  /* 0x20000006ff047230 */ /* 0x004fcc0000004100 */
[----:B------:R-:W0:Y:S02]  /*22d0*/  F2I.S64.TRUNC R4, R4 ;  /* 0x0000000400047311 */ /* 0x000e24000020d900 */
[----:B0-----:R-:W-:Y:S01]  /*22e0*/  PRMT R17, R4, 0x7610, R17 ;  /* 0x0000761004117816 */ /* 0x001fe20000000011 */
[----:B------:R-:W-:Y:S06]  /*22f0*/  BRA `(.L_x_55319) ;  /* 0x0000000800bc7947 */ /* 0x000fec0003800000 */
.L_x_55324:
[----:B------:R-:W2:Y:S02]  /*2300*/  LDG.E.64 R4, desc[UR36][R6.64] ;  /* 0x0000002406047981 */ /* 0x000ea4000c1e1b00 */
[----:B--2---:R-:W0:Y:S02]  /*2310*/  F2I.S64.F64.TRUNC R4, R4 ;  /* 0x0000000400047311 */ /* 0x004e24000030d900 */
[----:B0-----:R-:W-:Y:S01]  /*2320*/  PRMT R17, R4, 0x7610, R17 ;  /* 0x0000761004117816 */ /* 0x001fe20000000011 */
[----:B------:R-:W-:Y:S06]  /*2330*/  BRA `(.L_x_55319) ;  /* 0x0000000800ac7947 */ /* 0x000fec0003800000 */
.L_x_55314:
        /* <DEDUP_REMOVED lines=12> */
.L_x_55328:
[----:B------:R-:W2:Y:S02]  /*2400*/  LDG.E.64 R6, desc[UR36][R6.64] ;  /* 0x0000002406067981 */ /* 0x000ea4000c1e1b00 */
[----:B--2---:R-:W0:Y:S02]  /*2410*/  F2I.S64.F64.TRUNC R4, R6 ;  /* 0x0000000600047311 */ /* 0x004e24000030d900 */
[----:B0-----:R-:W-:Y:S01]  /*2420*/  PRMT R17, R4, 0x7610, R17 ;  /* 0x0000761004117816 */ /* 0x001fe20000000011 */
[----:B------:R-:W-:Y:S06]  /*2430*/  BRA `(.L_x_55319) ;  /* 0x00000008006c7947 */ /* 0x000fec0003800000 */
.L_x_55327:
        /* <DEDUP_REMOVED lines=28> */
.L_x_55330:
        /* <DEDUP_REMOVED lines=15> */
.L_x_55329:
[----:B------:R-:W2:Y:S02]  /*26f0*/  LDG.E.U16 R4, desc[UR36][R6.64] ;  /* 0x0000002406047981 */ /* 0x000ea4000c1e1500 */
[----:B--2---:R-:W-:-:S06]  /*2700*/  IMAD.U32 R4, R4, 0x10000, RZ ;  /* 0x0001000004047824 */ /* 0x004fcc00078e00ff */
[----:B------:R-:W0:Y:S02]  /*2710*/  F2I.S64.TRUNC R4, R4 ;  /* 0x0000000400047311 */ /* 0x000e24000020d900 */
[----:B0-----:R-:W-:Y:S01]  /*2720*/  PRMT R17, R4, 0x7610, R17 ;  /* 0x0000761004117816 */ /* 0x001fe20000000011 */
[----:B------:R-:W-:Y:S06]  /*2730*/  BRA `(.L_x_55319) ;  /* 0x0000000400ac7947 */ /* 0x000fec0003800000 */
.L_x_55326:
        /* <DEDUP_REMOVED lines=10> */
.L_x_55333:
        /* <DEDUP_REMOVED lines=21> */
.L_x_55337:
[----:B------:R-:W-:Y:S05]  /*2930*/  BSYNC B1 ;  /* 0x0000000000017941 */ /* 0x000fea0003800000 */
.L_x_55336:
[----:B------:R-:W-:Y:S01]  /*2940*/  IMAD.SHL.U32 R3, R3, 0x100000, RZ ;  /* 0x0010000003037824 */ /* 0x000fe200078e00ff */
[----:B------:R-:W-:-:S04]  /*2950*/  LEA R5, R0, 0x3b800000, 0x17 ;  /* 0x3b80000000057811 */ /* 0x000fc800078eb8ff */
[----:B------:R-:W-:-:S07]  /*2960*/  LOP3.LUT R4, R5, R3, R6, 0xfe, !PT ;  /* 0x0000000305047212 */ /* 0x000fce00078efe06 */
.L_x_55335:
[----:B------:R-:W-:Y:S05]  /*2970*/  BSYNC B0 ;  /* 0x0000000000007941 */ /* 0x000fea0003800000 */
.L_x_55334:
[----:B------:R-:W0:Y:S02]  /*2980*/  F2I.S64.TRUNC R4, R4 ;  /* 0x0000000400047311 */ /* 0x000e24000020d900 */
[----:B0-----:R-:W-:Y:S01]  /*2990*/  PRMT R17, R4, 0x7610, R17 ;  /* 0x0000761004117816 */ /* 0x001fe20000000011 */
[----:B------:R-:W-:Y:S06]  /*29a0*/  BRA `(.L_x_55319) ;  /* 0x0000000400107947 */ /* 0x000fec0003800000 */
.L_x_55332:
        /* <DEDUP_REMOVED lines=21> */
.L_x_55341:
[----:B------:R-:W-:Y:S05]  /*2b00*/  BSYNC B1 ;  /* 0x0000000000017941 */ /* 0x000fea0003800000 */
.L_x_55340:
[----:B------:R-:W-:Y:S01]  /*2b10*/  IMAD.SHL.U32 R3, R3, 0x200000, RZ ;  /* 0x0020000003037824 */ /* 0x000fe200078e00ff */
[----:B------:R-:W-:-:S04]  /*2b20*/  LEA R5, R0, 0x37800000, 0x17 ;  /* 0x3780000000057811 */ /* 0x000fc800078eb8ff */
[----:B------:R-:W-:-:S07]  /*2b30*/  LOP3.LUT R4, R5, R3, R6, 0xfe, !PT ;  /* 0x0000000305047212 */ /* 0x000fce00078efe06 */
.L_x_55339:
[----:B------:R-:W-:Y:S05]  /*2b40*/  BSYNC B0 ;  /* 0x0000000000007941 */ /* 0x000fea0003800000 */
.L_x_55338:
[----:B------:R-:W0:Y:S02]  /*2b50*/  F2I.S64.TRUNC R4, R4 ;  /* 0x0000000400047311 */ /* 0x000e24000020d900 */
[----:B0-----:R-:W-:Y:S01]  /*2b60*/  PRMT R17, R4, 0x7610, R17 ;  /* 0x0000761004117816 */ /* 0x001fe20000000011 */
[----:B------:R-:W-:Y:S06]  /*2b70*/  BRA `(.L_x_55319) ;  /* 0x00000000009c7947 */ /* 0x000fec0003800000 */
.L_x_55331:
        /* <DEDUP_REMOVED lines=14> */
.L_x_55345:
[----:B------:R-:W-:Y:S05]  /*2c60*/  BSYNC B0 ;  /* 0x0000000000007941 */ /* 0x000fea0003800000 */
.L_x_55344:
[----:B------:R-:W0:Y:S02]  /*2c70*/  F2I.S64.TRUNC R4, R4 ;  /* 0x0000000400047311 */ /* 0x000e24000020d900 */
[----:B0-----:R-:W-:Y:S01]  /*2c80*/  PRMT R17, R4, 0x7610, R17 ;  /* 0x0000761004117816 */ /* 0x001fe20000000011 */
[----:B------:R-:W-:Y:S06]  /*2c90*/  BRA `(.L_x_55319) ;  /* 0x0000000000547947 */ /* 0x000fec0003800000 */
.L_x_55318:
        /* <DEDUP_REMOVED lines=16> */
.L_x_55346:
[----:B------:R-:W-:Y:S01]  /*2da0*/  PRMT R17, RZ, 0x7610, R17 ;  /* 0x00007610ff117816 */ /* 0x000fe20000000011 */
[----:B------:R-:W-:Y:S06]  /*2db0*/  BRA `(.L_x_55319) ;  /* 0x00000000000c7947 */ /* 0x000fec0003800000 */
.L_x_55343:
[----:B------:R0:W5:Y:S01]  /*2dc0*/  LDG.E.U8 R17, desc[UR36][R6.64] ;  /* 0x0000002406117981 */ /* 0x000162000c1e1100 */
[----:B------:R-:W-:Y:S05]  /*2dd0*/  BRA `(.L_x_55319) ;  /* 0x0000000000047947 */ /* 0x000fea0003800000 */
.L_x_55342:
[----:B------:R1:W5:Y:S02]  /*2de0*/  LDG.E.U8 R17, desc[UR36][R6.64] ;  /* 0x0000002406117981 */ /* 0x000364000c1e1100 */
.L_x_55319:
        /* <DEDUP_REMOVED lines=18> */
.L_x_55350:
[----:B------:R4:W5:Y:S01]  /*2f10*/  LDG.E.U8 R22, desc[UR36][R6.64] ;  /* 0x0000002406167981 */ /* 0x000962000c1e1100 */
[----:B------:R-:W-:Y:S05]  /*2f20*/  BRA `(.L_x_55352) ;  /* 0x0000000c00647947 */ /* 0x000fea0003800000 */
.L_x_55349:
        /* <DEDUP_REMOVED lines=8> */
.L_x_55354:
[----:B------:R0:W5:Y:S01]  /*2fb0*/  LDG.E.U8 R22, desc[UR36][R6.64] ;  /* 0x0000002406167981 */ /* 0x000162000c1e1100 */
[----:B------:R-:W-:Y:S05]  /*2fc0*/  BRA `(.L_x_55352) ;  /* 0x0000000c003c7947 */ /* 0x000fea0003800000 */
.L_x_55353:
[----:B------:R0:W5:Y:S01]  /*2fd0*/  LDG.E.U16 R22, desc[UR36][R6.64] ;  /* 0x0000002406167981 */ /* 0x000162000c1e1500 */
[----:B------:R-:W-:Y:S05]  /*2fe0*/  BRA `(.L_x_55352) ;  /* 0x0000000c00347947 */ /* 0x000fea0003800000 */
.L_x_55348:
        /* <DEDUP_REMOVED lines=10> */
.L_x_55356:
[----:B------:R-:W2:Y:S02]  /*3090*/  LDG.E.U16 R4, desc[UR36][R6.64] ;  /* 0x0000002406047981 */ /* 0x000ea4000c1e1500 */
[----:B--2---:R-:W-:-:S06]  /*30a0*/  HADD2.F32 R4, -RZ, R4.H0_H0 ;  /* 0x20000004ff047230 */ /* 0x004fcc0000004100 */
[----:B------:R-:W0:Y:S02]  /*30b0*/  F2I.S64.TRUNC R4, R4 ;  /* 0x0000000400047311 */ /* 0x000e24000020d900 */
[----:B0-----:R-:W-:Y:S01]  /*30c0*/  PRMT R22, R4, 0x7610, R22 ;  /* 0x0000761004167816 */ /* 0x001fe20000000016 */
[----:B------:R-:W-:Y:S06]  /*30d0*/  BRA `(.L_x_55352) ;  /* 0x0000000800f87947 */ /* 0x000fec0003800000 */
.L_x_55355:
        /* <DEDUP_REMOVED lines=10> */
.L_x_55358:
[----:B------:R-:W2:Y:S02]  /*3180*/  LDG.E.U16 R6, desc[UR36][R6.64] ;  /* 0x0000002406067981 */ /* 0x000ea4000c1e1500 */
[----:B--2---:R-:W-:-:S06]  /*3190*/  HADD2.F32 R4, -RZ, R6.H0_H0 ;  /* 0x20000006ff047230 */ /* 0x004fcc0000004100 */
[----:B------:R-:W0:Y:S02]  /*31a0*/  F2I.S64.TRUNC R4, R4 ;  /* 0x0000000400047311 */ /* 0x000e24000020d900 */
[----:B0-----:R-:W-:Y:S01]  /*31b0*/  PRMT R22, R4, 0x7610, R22 ;  /* 0x0000761004167816 */ /* 0x001fe20000000016 */
[----:B------:R-:W-:Y:S06]  /*31c0*/  BRA `(.L_x_55352) ;  /* 0x0000000800bc7947 */ /* 0x000fec0003800000 */
.L_x_55357:
[----:B------:R-:W2:Y:S02]  /*31d0*/  LDG.E.64 R4, desc[UR36][R6.64] ;  /* 0x0000002406047981 */ /* 0x000ea4000c1e1b00 */
[----:B--2---:R-:W0:Y:S02]  /*31e0*/  F2I.S64.F64.TRUNC R4, R4 ;  /* 0x0000000400047311 */ /* 0x004e24000030d900 */
[----:B0-----:R-:W-:Y:S01]  /*31f0*/  PRMT R22, R4, 0x7610, R22 ;  /* 0x0000761004167816 */ /* 0x001fe20000000016 */
[----:B------:R-:W-:Y:S06]  /*3200*/  BRA `(.L_x_55352) ;  /* 0x0000000800ac7947 */ /* 0x000fec0003800000 */
.L_x_55347:
        /* <DEDUP_REMOVED lines=12> */
.L_x_55361:
[----:B------:R-:W2:Y:S02]  /*32d0*/  LDG.E.64 R6, desc[UR36][R6.64] ;  /* 0x0000002406067981 */ /* 0x000ea4000c1e1b00 */
[----:B--2---:R-:W0:Y:S02]  /*32e0*/  F2I.S64.F64.TRUNC R4, R6 ;  /* 0x0000000600047311 */ /* 0x004e24000030d900 */
[----:B0-----:R-:W-:Y:S01]  /*32f0*/  PRMT R22, R4, 0x7610, R22 ;  /* 0x0000761004167816 */ /* 0x001fe20000000016 */
[----:B------:R-:W-:Y:S06]  /*3300*/  BRA `(.L_x_55352) ;  /* 0x00000008006c7947 */ /* 0x000fec0003800000 */
.L_x_55360:
        /* <DEDUP_REMOVED lines=28> */
.L_x_55363:
        /* <DEDUP_REMOVED lines=15> */
.L_x_55362:
[----:B------:R-:W2:Y:S02]  /*35c0*/  LDG.E.U16 R4, desc[UR36][R6.64] ;  /* 0x0000002406047981 */ /* 0x000ea4000c1e1500 */
[----:B--2---:R-:W-:-:S06]  /*35d0*/  IMAD.U32 R4, R4, 0x10000, RZ ;  /* 0x0001000004047824 */ /* 0x004fcc00078e00ff */
[----:B------:R-:W0:Y:S02]  /*35e0*/  F2I.S64.TRUNC R4, R4 ;  /* 0x0000000400047311 */ /* 0x000e24000020d900 */
[----:B0-----:R-:W-:Y:S01]  /*35f0*/  PRMT R22, R4, 0x7610, R22 ;  /* 0x0000761004167816 */ /* 0x001fe20000000016 */
[----:B------:R-:W-:Y:S06]  /*3600*/  BRA `(.L_x_55352) ;  /* 0x0000000400ac7947 */ /* 0x000fec0003800000 */
.L_x_55359:
        /* <DEDUP_REMOVED lines=10> */
.L_x_55366:
        /* <DEDUP_REMOVED lines=21> */
.L_x_55370:
[----:B------:R-:W-:Y:S05]  /*3800*/  BSYNC B1 ;  /* 0x0000000000017941 */ /* 0x000fea0003800000 */
.L_x_55369:
[----:B------:R-:W-:Y:S01]  /*3810*/  IMAD.SHL.U32 R3, R3, 0x100000, RZ ;  /* 0x0010000003037824 */ /* 0x000fe200078e00ff */
[----:B------:R-:W-:-:S04]  /*3820*/  LEA R5, R0, 0x3b800000, 0x17 ;  /* 0x3b80000000057811 */ /* 0x000fc800078eb8ff */
[----:B------:R-:W-:-:S07]  /*3830*/  LOP3.LUT R4, R5, R3, R6, 0xfe, !PT ;  /* 0x0000000305047212 */ /* 0x000fce00078efe06 */
.L_x_55368:
[----:B------:R-:W-:Y:S05]  /*3840*/  BSYNC B0 ;  /* 0x0000000000007941 */ /* 0x000fea0003800000 */
.L_x_55367:
[----:B------:R-:W0:Y:S02]  /*3850*/  F2I.S64.TRUNC R4, R4 ;  /* 0x0000000400047311 */ /* 0x000e24000020d900 */
[----:B0-----:R-:W-:Y:S01]  /*3860*/  PRMT R22, R4, 0x7610, R22 ;  /* 0x0000761004167816 */ /* 0x001fe20000000016 */
[----:B------:R-:W-:Y:S06]  /*3870*/  BRA `(.L_x_55352) ;  /* 0x0000000400107947 */ /* 0x000fec0003800000 */
.L_x_55365:
        /* <DEDUP_REMOVED lines=21> */
.L_x_55374:
[----:B------:R-:W-:Y:S05]  /*39d0*/  BSYNC B1 ;  /* 0x0000000000017941 */ /* 0x000fea0003800000 */
.L_x_55373:
[----:B------:R-:W-:Y:S01]  /*39e0*/  IMAD.SHL.U32 R3, R3, 0x200000, RZ ;  /* 0x0020000003037824 */ /* 0x000fe200078e00ff */
[----:B------:R-:W-:-:S04]  /*39f0*/  LEA R5, R0, 0x37800000, 0x17 ;  /* 0x3780000000057811 */ /* 0x000fc800078eb8ff */
[----:B------:R-:W-:-:S07]  /*3a00*/  LOP3.LUT R4, R5, R3, R6, 0xfe, !PT ;  /* 0x0000000305047212 */ /* 0x000fce00078efe06 */
.L_x_55372:
[----:B------:R-:W-:Y:S05]  /*3a10*/  BSYNC B0 ;  /* 0x0000000000007941 */ /* 0x000fea0003800000 */
.L_x_55371:
[----:B------:R-:W0:Y:S02]  /*3a20*/  F2I.S64.TRUNC R4, R4 ;  /* 0x0000000400047311 */ /* 0x000e24000020d900 */
[----:B0-----:R-:W-:Y:S01]  /*3a30*/  PRMT R22, R4, 0x7610, R22 ;  /* 0x0000761004167816 */ /* 0x001fe20000000016 */
[----:B------:R-:W-:Y:S06]  /*3a40*/  BRA `(.L_x_55352) ;  /* 0x00000000009c7947 */ /* 0x000fec0003800000 */
.L_x_55364:
        /* <DEDUP_REMOVED lines=14> */
.L_x_55378:
[----:B------:R-:W-:Y:S05]  /*3b30*/  BSYNC B0 ;  /* 0x0000000000007941 */ /* 0x000fea0003800000 */
.L_x_55377:
[----:B------:R-:W0:Y:S02]  /*3b40*/  F2I.S64.TRUNC R4, R4 ;  /* 0x0000000400047311 */ /* 0x000e24000020d900 */
[----:B0-----:R-:W-:Y:S01]  /*3b50*/  PRMT R22, R4, 0x7610, R22 ;  /* 0x0000761004167816 */ /* 0x001fe20000000016 */
[----:B------:R-:W-:Y:S06]  /*3b60*/  BRA `(.L_x_55352) ;  /* 0x0000000000547947 */ /* 0x000fec0003800000 */
.L_x_55351:
        /* <DEDUP_REMOVED lines=16> */
.L_x_55379:
[----:B------:R-:W-:Y:S01]  /*3c70*/  PRMT R22, RZ, 0x7610, R22 ;  /* 0x00007610ff167816 */ /* 0x000fe20000000016 */
[----:B------:R-:W-:Y:S06]  /*3c80*/  BRA `(.L_x_55352) ;  /* 0x00000000000c7947 */ /* 0x000fec0003800000 */
.L_x_55376:
[----:B------:R1:W5:Y:S01]  /*3c90*/  LDG.E.U8 R22, desc[UR36][R6.64] ;  /* 0x0000002406167981 */ /* 0x000362000c1e1100 */
[----:B------:R-:W-:Y:S05]  /*3ca0*/  BRA `(.L_x_55352) ;  /* 0x0000000000047947 */ /* 0x000fea0003800000 */
.L_x_55375:
[----:B------:R2:W5:Y:S02]  /*3cb0*/  LDG.E.U8 R22, desc[UR36][R6.64] ;  /* 0x0000002406167981 */ /* 0x000564000c1e1100 */
.L_x_55352:
[----:B------:R-:W-:-:S07]  /*3cc0*/  VIADD R25, R25, 0x80 ;  /* 0x0000008019197836 */ /* 0x000fce0000000000 */
.L_x_55313:
[----:B------:R-:W-:Y:S05]  /*3cd0*/  BSYNC B6 ;  /* 0x0000000000067941 */ /* 0x000fea0003800000 */
.L_x_55312:
        /* <DEDUP_REMOVED lines=25> */
.L_x_55385:
[----:B------:R3:W5:Y:S01]  /*3e70*/  LDG.E.U8 R24, desc[UR36][R6.64] ;  /* 0x0000002406187981 */ /* 0x000762000c1e1100 */
[----:B------:R-:W-:Y:S05]  /*3e80*/  BRA `(.L_x_55387) ;  /* 0x0000000c00647947 */ /* 0x000fea0003800000 */
.L_x_55384:
        /* <DEDUP_REMOVED lines=8> */
.L_x_55389:
[----:B------:R0:W5:Y:S01]  /*3f10*/  LDG.E.U8 R24, desc[UR36][R6.64] ;  /* 0x0000002406187981 */ /* 0x000162000c1e1100 */
[----:B------:R-:W-:Y:S05]  /*3f20*/  BRA `(.L_x_55387) ;  /* 0x0000000c003c7947 */ /* 0x000fea0003800000 */
.L_x_55388:
[----:B------:R0:W5:Y:S01]  /*3f30*/  LDG.E.U16 R24, desc[UR36][R6.64] ;  /* 0x0000002406187981 */ /* 0x000162000c1e1500 */
[----:B------:R-:W-:Y:S05]  /*3f40*/  BRA `(.L_x_55387) ;  /* 0x0000000c00347947 */ /* 0x000fea0003800000 */
.L_x_55383:
        /* <DEDUP_REMOVED lines=10> */
.L_x_55391:
[----:B------:R-:W2:Y:S02]  /*3ff0*/  LDG.E.U16 R4, desc[UR36][R6.64] ;  /* 0x0000002406047981 */ /* 0x000ea4000c1e1500 */
[----:B--2---:R-:W-:-:S06]  /*4000*/  HADD2.F32 R4, -RZ, R4.H0_H0 ;  /* 0x20000004ff047230 */ /* 0x004fcc0000004100 */
[----:B------:R-:W0:Y:S02]  /*4010*/  F2I.S64.TRUNC R4, R4 ;  /* 0x0000000400047311 */ /* 0x000e24000020d900 */
[----:B0-----:R-:W-:Y:S01]  /*4020*/  PRMT R24, R4, 0x7610, R24 ;  /* 0x0000761004187816 */ /* 0x001fe20000000018 */
[----:B------:R-:W-:Y:S06]  /*4030*/  BRA `(.L_x_55387) ;  /* 0x0000000800f87947 */ /* 0x000fec0003800000 */
.L_x_55390:
        /* <DEDUP_REMOVED lines=10> */
.L_x_55393:
[----:B------:R-:W2:Y:S02]  /*40e0*/  LDG.E.U16 R6, desc[UR36][R6.64] ;  /* 0x0000002406067981 */ /* 0x000ea4000c1e1500 */
[----:B--2---:R-:W-:-:S06]  /*40f0*/  HADD2.F32 R4, -RZ, R6.H0_H0 ;  /* 0x20000006ff047230 */ /* 0x004fcc0000004100 */
[----:B------:R-:W0:Y:S02]  /*4100*/  F2I.S64.TRUNC R4, R4 ;  /* 0x0000000400047311 */ /* 0x000e24000020d900 */
[----:B0-----:R-:W-:Y:S01]  /*4110*/  PRMT R24, R4, 0x7610, R24 ;  /* 0x0000761004187816 */ /* 0x001fe20000000018 */
[----:B------:R-:W-:Y:S06]  /*4120*/  BRA `(.L_x_55387) ;  /* 0x0000000800bc7947 */ /* 0x000fec0003800000 */
.L_x_55392:
[----:B------:R-:W2:Y:S02]  /*4130*/  LDG.E.64 R4, desc[UR36][R6.64] ;  /* 0x0000002406047981 */ /* 0x000ea4000c1e1b00 */
[----:B--2---:R-:W0:Y:S02]  /*4140*/  F2I.S64.F64.TRUNC R4, R4 ;  /* 0x0000000400047311 */ /* 0x004e24000030d900 */
[----:B0-----:R-:W-:Y:S01]  /*4150*/  PRMT R24, R4, 0x7610, R24 ;  /* 0x0000761004187816 */ /* 0x001fe20000000018 */
[----:B------:R-:W-:Y:S06]  /*4160*/  BRA `(.L_x_55387) ;  /* 0x0000000800ac7947 */ /* 0x000fec0003800000 */
.L_x_55382:
        /* <DEDUP_REMOVED lines=12> */
.L_x_55396:
[----:B------:R-:W2:Y:S02]  /*4230*/  LDG.E.64 R6, desc[UR36][R6.64] ;  /* 0x0000002406067981 */ /* 0x000ea4000c1e1b00 */
[----:B--2---:R-:W0:Y:S02]  /*4240*/  F2I.S64.F64.TRUNC R4, R6 ;  /* 0x0000000600047311 */ /* 0x004e24000030d900 */
[----:B0-----:R-:W-:Y:S01]  /*4250*/  PRMT R24, R4, 0x7610, R24 ;  /* 0x0000761004187816 */ /* 0x001fe20000000018 */
[----:B------:R-:W-:Y:S06]  /*4260*/  BRA `(.L_x_55387) ;  /* 0x00000008006c7947 */ /* 0x000fec0003800000 */
.L_x_55395:
        /* <DEDUP_REMOVED lines=28> */
.L_x_55398:
        /* <DEDUP_REMOVED lines=15> */
.L_x_55397:
[----:B------:R-:W2:Y:S02]  /*4520*/  LDG.E.U16 R4, desc[UR36][R6.64] ;  /* 0x0000002406047981 */ /* 0x000ea4000c1e1500 */
[----:B--2---:R-:W-:-:S06]  /*4530*/  IMAD.U32 R4, R4, 0x10000, RZ ;  /* 0x0001000004047824 */ /* 0x004fcc00078e00ff */
[----:B------:R-:W0:Y:S02]  /*4540*/  F2I.S64.TRUNC R4, R4 ;  /* 0x0000000400047311 */ /* 0x000e24000020d900 */
[----:B0-----:R-:W-:Y:S01]  /*4550*/  PRMT R24, R4, 0x7610, R24 ;  /* 0x0000761004187816 */ /* 0x001fe20000000018 */
[----:B------:R-:W-:Y:S06]  /*4560*/  BRA `(.L_x_55387) ;  /* 0x0000000400ac7947 */ /* 0x000fec0003800000 */
.L_x_55394:
        /* <DEDUP_REMOVED lines=10> */
.L_x_55401:
        /* <DEDUP_REMOVED lines=21> */
.L_x_55405:
[----:B------:R-:W-:Y:S05]  /*4760*/  BSYNC B1 ;  /* 0x0000000000017941 */ /* 0x000fea0003800000 */
.L_x_55404:
[----:B------:R-:W-:Y:S01]  /*4770*/  IMAD.SHL.U32 R3, R3, 0x100000, RZ ;  /* 0x0010000003037824 */ /* 0x000fe200078e00ff */
[----:B------:R-:W-:-:S04]  /*4780*/  LEA R5, R0, 0x3b800000, 0x17 ;  /* 0x3b80000000057811 */ /* 0x000fc800078eb8ff */
[----:B------:R-:W-:-:S07]  /*4790*/  LOP3.LUT R4, R5, R3, R6, 0xfe, !PT ;  /* 0x0000000305047212 */ /* 0x000fce00078efe06 */
.L_x_55403:
[----:B------:R-:W-:Y:S05]  /*47a0*/  BSYNC B0 ;  /* 0x0000000000007941 */ /* 0x000fea0003800000 */
.L_x_55402:
[----:B------:R-:W0:Y:S02]  /*47b0*/  F2I.S64.TRUNC R4, R4 ;  /* 0x0000000400047311 */ /* 0x000e24000020d900 */
[----:B0-----:R-:W-:Y:S01]  /*47c0*/  PRMT R24, R4, 0x7610, R24 ;  /* 0x0000761004187816 */ /* 0x001fe20000000018 */
[----:B------:R-:W-:Y:S06]  /*47d0*/  BRA `(.L_x_55387) ;  /* 0x0000000400107947 */ /* 0x000fec0003800000 */
.L_x_55400:
        /* <DEDUP_REMOVED lines=21> */
.L_x_55409:
[----:B------:R-:W-:Y:S05]  /*4930*/  BSYNC B1 ;  /* 0x0000000000017941 */ /* 0x000fea0003800000 */
.L_x_55408:
[----:B------:R-:W-:Y:S01]  /*4940*/  IMAD.SHL.U32 R3, R3, 0x200000, RZ ;  /* 0x0020000003037824 */ /* 0x000fe200078e00ff */
[----:B------:R-:W-:-:S04]  /*4950*/  LEA R5, R0, 0x37800000, 0x17 ;  /* 0x3780000000057811 */ /* 0x000fc800078eb8ff */
[----:B------:R-:W-:-:S07]  /*4960*/  LOP3.LUT R4, R5, R3, R6, 0xfe, !PT ;  /* 0x0000000305047212 */ /* 0x000fce00078efe06 */
.L_x_55407:
[----:B------:R-:W-:Y:S05]  /*4970*/  BSYNC B0 ;  /* 0x0000000000007941 */ /* 0x000fea0003800000 */
.L_x_55406:
[----:B------:R-:W0:Y:S02]  /*4980*/  F2I.S64.TRUNC R4, R4 ;  /* 0x0000000400047311 */ /* 0x000e24000020d900 */
[----:B0-----:R-:W-:Y:S01]  /*4990*/  PRMT R24, R4, 0x7610, R24 ;  /* 0x0000761004187816 */ /* 0x001fe20000000018 */
[----:B------:R-:W-:Y:S06]  /*49a0*/  BRA `(.L_x_55387) ;  /* 0x00000000009c7947 */ /* 0x000fec0003800000 */
.L_x_55399:
        /* <DEDUP_REMOVED lines=14> */
.L_x_55413:
[----:B------:R-:W-:Y:S05]  /*4a90*/  BSYNC B0 ;  /* 0x0000000000007941 */ /* 0x000fea0003800000 */
.L_x_55412:
[----:B------:R-:W0:Y:S02]  /*4aa0*/  F2I.S64.TRUNC R4, R4 ;  /* 0x0000000400047311 */ /* 0x000e24000020d900 */
[----:B0-----:R-:W-:Y:S01]  /*4ab0*/  PRMT R24, R4, 0x7610, R24 ;  /* 0x0000761004187816 */ /* 0x001fe20000000018 */
[----:B------:R-:W-:Y:S06]  /*4ac0*/  BRA `(.L_x_55387) ;  /* 0x0000000000547947 */ /* 0x000fec0003800000 */
.L_x_55386:
        /* <DEDUP_REMOVED lines=16> */
.L_x_55414:
[----:B------:R-:W-:Y:S01]  /*4bd0*/  PRMT R24, RZ, 0x7610, R24 ;  /* 0x00007610ff187816 */ /* 0x000fe20000000018 */
[----:B------:R-:W-:Y:S06]  /*4be0*/  BRA `(.L_x_55387) ;  /* 0x00000000000c7947 */ /* 0x000fec0003800000 */
.L_x_55411:
[----:B------:R1:W5:Y:S01]  /*4bf0*/  LDG.E.U8 R24, desc[UR36][R6.64] ;  /* 0x0000002406187981 */ /* 0x000362000c1e1100 */
[----:B------:R-:W-:Y:S05]  /*4c00*/  BRA `(.L_x_55387) ;  /* 0x0000000000047947 */ /* 0x000fea0003800000 */
.L_x_55410:
[----:B------:R2:W5:Y:S02]  /*4c10*/  LDG.E.U8 R24, desc[UR36][R6.64] ;  /* 0x0000002406187981 */ /* 0x000564000c1e1100 */
.L_x_55387:
        /* <DEDUP_REMOVED lines=19> */
.L_x_55418:
[----:B------:R0:W5:Y:S01]  /*4d50*/  LDG.E.U8 R26, desc[UR36][R6.64] ;  /* 0x00000024061a7981 */ /* 0x000162000c1e1100 */
[----:B------:R-:W-:Y:S05]  /*4d60*/  BRA `(.L_x_55420) ;  /* 0x0000000c00647947 */ /* 0x000fea0003800000 */
.L_x_55417:
        /* <DEDUP_REMOVED lines=8> */
.L_x_55422:
[----:B------:R4:W5:Y:S01]  /*4df0*/  LDG.E.U8 R26, desc[UR36][R6.64] ;  /* 0x00000024061a7981 */ /* 0x000962000c1e1100 */
[----:B------:R-:W-:Y:S05]  /*4e00*/  BRA `(.L_x_55420) ;  /* 0x0000000c003c7947 */ /* 0x000fea0003800000 */
.L_x_55421:
[----:B------:R3:W5:Y:S01]  /*4e10*/  LDG.E.U16 R26, desc[UR36][R6.64] ;  /* 0x00000024061a7981 */ /* 0x000762000c1e1500 */
[----:B------:R-:W-:Y:S05]  /*4e20*/  BRA `(.L_x_55420) ;  /* 0x0000000c00347947 */ /* 0x000fea0003800000 */
.L_x_55416:
        /* <DEDUP_REMOVED lines=10> */
.L_x_55424:
[----:B------:R-:W2:Y:S02]  /*4ed0*/  LDG.E.U16 R4, desc[UR36][R6.64] ;  /* 0x0000002406047981 */ /* 0x000ea4000c1e1500 */
[----:B--2---:R-:W-:-:S06]  /*4ee0*/  HADD2.F32 R4, -RZ, R4.H0_H0 ;  /* 0x20000004ff047230 */ /* 0x004fcc0000004100 */
[----:B------:R-:W0:Y:S02]  /*4ef0*/  F2I.S64.TRUNC R4, R4 ;  /* 0x0000000400047311 */ /* 0x000e24000020d900 */
[----:B0-----:R-:W-:Y:S01]  /*4f00*/  PRMT R26, R4, 0x7610, R26 ;  /* 0x00007610041a7816 */ /* 0x001fe2000000001a */
[----:B------:R-:W-:Y:S06]  /*4f10*/  BRA `(.L_x_55420) ;  /* 0x0000000800f87947 */ /* 0x000fec0003800000 */
.L_x_55423:
        /* <DEDUP_REMOVED lines=10> */
.L_x_55426:
[----:B------:R-:W2:Y:S02]  /*4fc0*/  LDG.E.U16 R6, desc[UR36][R6.64] ;  /* 0x0000002406067981 */ /* 0x000ea4000c1e1500 */
[----:B--2---:R-:W-:-:S06]  /*4fd0*/  HADD2.F32 R4, -RZ, R6.H0_H0 ;  /* 0x20000006ff047230 */ /* 0x004fcc0000004100 */
[----:B------:R-:W0:Y:S02]  /*4fe0*/  F2I.S64.TRUNC R4, R4 ;  /* 0x0000000400047311 */ /* 0x000e24000020d900 */
[----:B0-----:R-:W-:Y:S01]  /*4ff0*/  PRMT R26, R4, 0x7610, R26 ;  /* 0x00007610041a7816 */ /* 0x001fe2000000001a */
[----:B------:R-:W-:Y:S06]  /*5000*/  BRA `(.L_x_55420) ;  /* 0x0000000800bc7947 */ /* 0x000fec0003800000 */
.L_x_55425:
[----:B------:R-:W2:Y:S02]  /*5010*/  LDG.E.64 R4, desc[UR36][R6.64] ;  /* 0x0000002406047981 */ /* 0x000ea4000c1e1b00 */
[----:B--2---:R-:W0:Y:S02]  /*5020*/  F2I.S64.F64.TRUNC R4, R4 ;  /* 0x0000000400047311 */ /* 0x004e24000030d900 */
[----:B0-----:R-:W-:Y:S01]  /*5030*/  PRMT R26, R4, 0x7610, R26 ;  /* 0x00007610041a7816 */ /* 0x001fe2000000001a */
[----:B------:R-:W-:Y:S06]  /*5040*/  BRA `(.L_x_55420) ;  /* 0x0000000800ac7947 */ /* 0x000fec0003800000 */
.L_x_55415:
        /* <DEDUP_REMOVED lines=12> */
.L_x_55429:
[----:B------:R-:W2:Y:S02]  /*5110*/  LDG.E.64 R6, desc[UR36][R6.64] ;  /* 0x0000002406067981 */ /* 0x000ea4000c1e1b00 */
[----:B--2---:R-:W0:Y:S02]  /*5120*/  F2I.S64.F64.TRUNC R4, R6 ;  /* 0x0000000600047311 */ /* 0x004e24000030d900 */
[----:B0-----:R-:W-:Y:S01]  /*5130*/  PRMT R26, R4, 0x7610, R26 ;  /* 0x00007610041a7816 */ /* 0x001fe2000000001a */
[----:B------:R-:W-:Y:S06]  /*5140*/  BRA `(.L_x_55420) ;  /* 0x00000008006c7947 */ /* 0x000fec0003800000 */
.L_x_55428:
        /* <DEDUP_REMOVED lines=28> */
.L_x_55431:
        /* <DEDUP_REMOVED lines=15> */
.L_x_55430:
[----:B------:R-:W2:Y:S02]  /*5400*/  LDG.E.U16 R4, desc[UR36][R6.64] ;  /* 0x0000002406047981 */ /* 0x000ea4000c1e1500 */
[----:B--2---:R-:W-:-:S06]  /*5410*/  IMAD.U32 R4, R4, 0x10000, RZ ;  /* 0x0001000004047824 */ /* 0x004fcc00078e00ff */
[----:B------:R-:W0:Y:S02]  /*5420*/  F2I.S64.TRUNC R4, R4 ;  /* 0x0000000400047311 */ /* 0x000e24000020d900 */
[----:B0-----:R-:W-:Y:S01]  /*5430*/  PRMT R26, R4, 0x7610, R26 ;  /* 0x00007610041a7816 */ /* 0x001fe2000000001a */
[----:B------:R-:W-:Y:S06]  /*5440*/  BRA `(.L_x_55420) ;  /* 0x0000000400ac7947 */ /* 0x000fec0003800000 */
.L_x_55427:
        /* <DEDUP_REMOVED lines=10> */
.L_x_55434:
        /* <DEDUP_REMOVED lines=21> */
.L_x_55438:
[----:B------:R-:W-:Y:S05]  /*5640*/  BSYNC B1 ;  /* 0x0000000000017941 */ /* 0x000fea0003800000 */
.L_x_55437:
[----:B------:R-:W-:Y:S01]  /*5650*/  IMAD.SHL.U32 R3, R3, 0x100000, RZ ;  /* 0x0010000003037824 */ /* 0x000fe200078e00ff */
[----:B------:R-:W-:-:S04]  /*5660*/  LEA R5, R0, 0x3b800000, 0x17 ;  /* 0x3b80000000057811 */ /* 0x000fc800078eb8ff */
[----:B------:R-:W-:-:S07]  /*5670*/  LOP3.LUT R4, R5, R3, R6, 0xfe, !PT ;  /* 0x0000000305047212 */ /* 0x000fce00078efe06 */
.L_x_55436:
[----:B------:R-:W-:Y:S05]  /*5680*/  BSYNC B0 ;  /* 0x0000000000007941 */ /* 0x000fea0003800000 */
.L_x_55435:
[----:B------:R-:W0:Y:S02]  /*5690*/  F2I.S64.TRUNC R4, R4 ;  /* 0x0000000400047311 */ /* 0x000e24000020d900 */
[----:B0-----:R-:W-:Y:S01]  /*56a0*/  PRMT R26, R4, 0x7610, R26 ;  /* 0x00007610041a7816 */ /* 0x001fe2000000001a */
[----:B------:R-:W-:Y:S06]  /*56b0*/  BRA `(.L_x_55420) ;  /* 0x0000000400107947 */ /* 0x000fec0003800000 */
.L_x_55433:
        /* <DEDUP_REMOVED lines=21> */
.L_x_55442:
[----:B------:R-:W-:Y:S05]  /*5810*/  BSYNC B1 ;  /* 0x0000000000017941 */ /* 0x000fea0003800000 */
.L_x_55441:
[----:B------:R-:W-:Y:S01]  /*5820*/  IMAD.SHL.U32 R3, R3, 0x200000, RZ ;  /* 0x0020000003037824 */ /* 0x000fe200078e00ff */
[----:B------:R-:W-:-:S04]  /*5830*/  LEA R5, R0, 0x37800000, 0x17 ;  /* 0x3780000000057811 */ /* 0x000fc800078eb8ff */
[----:B------:R-:W-:-:S07]  /*5840*/  LOP3.LUT R4, R5, R3, R6, 0xfe, !PT ;  /* 0x0000000305047212 */ /* 0x000fce00078efe06 */
.L_x_55440:
[----:B------:R-:W-:Y:S05]  /*5850*/  BSYNC B0 ;  /* 0x0000000000007941 */ /* 0x000fea0003800000 */
.L_x_55439:
[----:B------:R-:W0:Y:S02]  /*5860*/  F2I.S64.TRUNC R4, R4 ;  /* 0x0000000400047311 */ /* 0x000e24000020d900 */
[----:B0-----:R-:W-:Y:S01]  /*5870*/  PRMT R26, R4, 0x7610, R26 ;  /* 0x00007610041a7816 */ /* 0x001fe2000000001a */
[----:B------:R-:W-:Y:S06]  /*5880*/  BRA `(.L_x_55420) ;  /* 0x00000000009c7947 */ /* 0x000fec0003800000 */
.L_x_55432:
        /* <DEDUP_REMOVED lines=14> */
.L_x_55446:
[----:B------:R-:W-:Y:S05]  /*5970*/  BSYNC B0 ;  /* 0x0000000000007941 */ /* 0x000fea0003800000 */
.L_x_55445:
[----:B------:R-:W0:Y:S02]  /*5980*/  F2I.S64.TRUNC R4, R4 ;  /* 0x0000000400047311 */ /* 0x000e24000020d900 */
[----:B0-----:R-:W-:Y:S01]  /*5990*/  PRMT R26, R4, 0x7610, R26 ;  /* 0x00007610041a7816 */ /* 0x001fe2000000001a */
[----:B------:R-:W-:Y:S06]  /*59a0*/  BRA `(.L_x_55420) ;  /* 0x0000000000547947 */ /* 0x000fec0003800000 */
.L_x_55419:
        /* <DEDUP_REMOVED lines=16> */
.L_x_55447:
[----:B------:R-:W-:Y:S01]  /*5ab0*/  PRMT R26, RZ, 0x7610, R26 ;  /* 0x00007610ff1a7816 */ /* 0x000fe2000000001a */
[----:B------:R-:W-:Y:S06]  /*5ac0*/  BRA `(.L_x_55420) ;  /* 0x00000000000c7947 */ /* 0x000fec0003800000 */
.L_x_55444:
[----:B------:R1:W5:Y:S01]  /*5ad0*/  LDG.E.U8 R26, desc[UR36][R6.64] ;  /* 0x00000024061a7981 */ /* 0x000362000c1e1100 */
[----:B------:R-:W-:Y:S05]  /*5ae0*/  BRA `(.L_x_55420) ;  /* 0x0000000000047947 */ /* 0x000fea0003800000 */
.L_x_55443:
[----:B------:R2:W5:Y:S02]  /*5af0*/  LDG.E.U8 R26, desc[UR36][R6.64] ;  /* 0x00000024061a7981 */ /* 0x000564000c1e1100 */
.L_x_55420:
[----:B------:R-:W-:-:S07]  /*5b00*/  VIADD R25, R25, 0x80 ;  /* 0x0000008019197836 */ /* 0x000fce0000000000 */
.L_x_55381:
[----:B------:R-:W-:Y:S05]  /*5b10*/  BSYNC B6 ;  /* 0x0000000000067941 */ /* 0x000fea0003800000 */
.L_x_55380:
        /* <DEDUP_REMOVED lines=23> */
.L_x_55453:
[----:B------:R0:W5:Y:S01]  /*5c90*/  LDG.E.U8 R19, desc[UR36][R6.64] ;  /* 0x0000002406137981 */ /* 0x000162000c1e1100 */
[----:B------:R-:W-:Y:S05]  /*5ca0*/  BRA `(.L_x_55455) ;  /* 0x0000000c00647947 */ /* 0x000fea0003800000 */
.L_x_55452:
        /* <DEDUP_REMOVED lines=8> */
.L_x_55457:
[----:B------:R3:W5:Y:S01]  /*5d30*/  LDG.E.U8 R19, desc[UR36][R6.64] ;  /* 0x0000002406137981 */ /* 0x000762000c1e1100 */
[----:B------:R-:W-:Y:S05]  /*5d40*/  BRA `(.L_x_55455) ;  /* 0x0000000c003c7947 */ /* 0x000fea0003800000 */
.L_x_55456:
[----:B------:R2:W5:Y:S01]  /*5d50*/  LDG.E.U16 R19, desc[UR36][R6.64] ;  /* 0x0000002406137981 */ /* 0x000562000c1e1500 */
[----:B------:R-:W-:Y:S05]  /*5d60*/  BRA `(.L_x_55455) ;  /* 0x0000000c00347947 */ /* 0x000fea0003800000 */
.L_x_55451:
        /* <DEDUP_REMOVED lines=10> */
.L_x_55459:
[----:B------:R-:W2:Y:S02]  /*5e10*/  LDG.E.U16 R4, desc[UR36][R6.64] ;  /* 0x0000002406047981 */ /* 0x000ea4000c1e1500 */
[----:B--2---:R-:W-:-:S06]  /*5e20*/  HADD2.F32 R4, -RZ, R4.H0_H0 ;  /* 0x20000004ff047230 */ /* 0x004fcc0000004100 */
[----:B------:R-:W0:Y:S02]  /*5e30*/  F2I.S64.TRUNC R4, R4 ;  /* 0x0000000400047311 */ /* 0x000e24000020d900 */
[----:B0-----:R-:W-:Y:S01]  /*5e40*/  PRMT R19, R4, 0x7610, R19 ;  /* 0x0000761004137816 */ /* 0x001fe20000000013 */
[----:B------:R-:W-:Y:S06]  /*5e50*/  BRA `(.L_x_55455) ;  /* 0x0000000800f87947 */ /* 0x000fec0003800000 */
.L_x_55458:
        /* <DEDUP_REMOVED lines=10> */
.L_x_55461:
[----:B------:R-:W2:Y:S02]  /*5f00*/  LDG.E.U16 R6, desc[UR36][R6.64] ;  /* 0x0000002406067981 */ /* 0x000ea4000c1e1500 */
[----:B--2---:R-:W-:-:S06]  /*5f10*/  HADD2.F32 R4, -RZ, R6.H0_H0 ;  /* 0x20000006ff047230 */ /* 0x004fcc0000004100 */
[----:B------:R-:W0:Y:S02]  /*5f20*/  F2I.S64.TRUNC R4, R4 ;  /* 0x0000000400047311 */ /* 0x000e24000020d900 */
[----:B0-----:R-:W-:Y:S01]  /*5f30*/  PRMT R19, R4, 0x7610, R19 ;  /* 0x0000761004137816 */ /* 0x001fe20000000013 */
[----:B------:R-:W-:Y:S06]  /*5f40*/  BRA `(.L_x_55455) ;  /* 0x0000000800bc7947 */ /* 0x000fec0003800000 */
.L_x_55460:
[----:B------:R-:W2:Y:S02]  /*5f50*/  LDG.E.64 R4, desc[UR36][R6.64] ;  /* 0x0000002406047981 */ /* 0x000ea4000c1e1b00 */
[----:B--2---:R-:W0:Y:S02]  /*5f60*/  F2I.S64.F64.TRUNC R4, R4 ;  /* 0x0000000400047311 */ /* 0x004e24000030d900 */
[----:B0-----:R-:W-:Y:S01]  /*5f70*/  PRMT R19, R4, 0x7610, R19 ;  /* 0x0000761004137816 */ /* 0x001fe20000000013 */
[----:B------:R-:W-:Y:S06]  /*5f80*/  BRA `(.L_x_55455) ;  /* 0x0000000800ac7947 */ /* 0x000fec0003800000 */
.L_x_55450:
        /* <DEDUP_REMOVED lines=12> */
.L_x_55464:
[----:B------:R-:W2:Y:S02]  /*6050*/  LDG.E.64 R6, desc[UR36][R6.64] ;  /* 0x0000002406067981 */ /* 0x000ea4000c1e1b00 */
[----:B--2---:R-:W0:Y:S02]  /*6060*/  F2I.S64.F64.TRUNC R4, R6 ;  /* 0x0000000600047311 */ /* 0x004e24000030d900 */
[----:B0-----:R-:W-:Y:S01]  /*6070*/  PRMT R19, R4, 0x7610, R19 ;  /* 0x0000761004137816 */ /* 0x001fe20000000013 */
[----:B------:R-:W-:Y:S06]  /*6080*/  BRA `(.L_x_55455) ;  /* 0x00000008006c7947 */ /* 0x000fec0003800000 */
.L_x_55463:
        /* <DEDUP_REMOVED lines=28> */
.L_x_55466:
        /* <DEDUP_REMOVED lines=15> */
.L_x_55465:
[----:B------:R-:W2:Y:S02]  /*6340*/  LDG.E.U16 R4, desc[UR36][R6.64] ;  /* 0x0000002406047981 */ /* 0x000ea4000c1e1500 */
[----:B--2---:R-:W-:-:S06]  /*6350*/  IMAD.U32 R4, R4, 0x10000, RZ ;  /* 0x0001000004047824 */ /* 0x004fcc00078e00ff */
[----:B------:R-:W0:Y:S02]  /*6360*/  F2I.S64.TRUNC R4, R4 ;  /* 0x0000000400047311 */ /* 0x000e24000020d900 */
[----:B0-----:R-:W-:Y:S01]  /*6370*/  PRMT R19, R4, 0x7610, R19 ;  /* 0x0000761004137816 */ /* 0x001fe20000000013 */
[----:B------:R-:W-:Y:S06]  /*6380*/  BRA `(.L_x_55455) ;  /* 0x0000000400ac7947 */ /* 0x000fec0003800000 */
.L_x_55462:
        /* <DEDUP_REMOVED lines=10> */
.L_x_55469:
        /* <DEDUP_REMOVED lines=21> */
.L_x_55473:
[----:B------:R-:W-:Y:S05]  /*6580*/  BSYNC B1 ;  /* 0x0000000000017941 */ /* 0x000fea0003800000 */
.L_x_55472:
[----:B------:R-:W-:Y:S01]  /*6590*/  IMAD.SHL.U32 R3, R3, 0x100000, RZ ;  /* 0x0010000003037824 */ /* 0x000fe200078e00ff */
[----:B------:R-:W-:-:S04]  /*65a0*/  LEA R5, R0, 0x3b800000, 0x17 ;  /* 0x3b80000000057811 */ /* 0x000fc800078eb8ff */
[----:B------:R-:W-:-:S07]  /*65b0*/  LOP3.LUT R4, R5, R3, R6, 0xfe, !PT ;  /* 0x0000000305047212 */ /* 0x000fce00078efe06 */
.L_x_55471:
[----:B------:R-:W-:Y:S05]  /*65c0*/  BSYNC B0 ;  /* 0x0000000000007941 */ /* 0x000fea0003800000 */
.L_x_55470:
[----:B------:R-:W0:Y:S02]  /*65d0*/  F2I.S64.TRUNC R4, R4 ;  /* 0x0000000400047311 */ /* 0x000e24000020d900 */
[----:B0-----:R-:W-:Y:S01]  /*65e0*/  PRMT R19, R4, 0x7610, R19 ;  /* 0x0000761004137816 */ /* 0x001fe20000000013 */
[----:B------:R-:W-:Y:S06]  /*65f0*/  BRA `(.L_x_55455) ;  /* 0x0000000400107947 */ /* 0x000fec0003800000 */
.L_x_55468:
        /* <DEDUP_REMOVED lines=21> */
.L_x_55477:
[----:B------:R-:W-:Y:S05]  /*6750*/  BSYNC B1 ;  /* 0x0000000000017941 */ /* 0x000fea0003800000 */
.L_x_55476:
[----:B------:R-:W-:Y:S01]  /*6760*/  IMAD.SHL.U32 R3, R3, 0x200000, RZ ;  /* 0x0020000003037824 */ /* 0x000fe200078e00ff */
[----:B------:R-:W-:-:S04]  /*6770*/  LEA R5, R0, 0x37800000, 0x17 ;  /* 0x3780000000057811 */ /* 0x000fc800078eb8ff */
[----:B------:R-:W-:-:S07]  /*6780*/  LOP3.LUT R4, R5, R3, R6, 0xfe, !PT ;  /* 0x0000000305047212 */ /* 0x000fce00078efe06 */
.L_x_55475:
[----:B------:R-:W-:Y:S05]  /*6790*/  BSYNC B0 ;  /* 0x0000000000007941 */ /* 0x000fea0003800000 */
.L_x_55474:
[----:B------:R-:W0:Y:S02]  /*67a0*/  F2I.S64.TRUNC R4, R4 ;  /* 0x0000000400047311 */ /* 0x000e24000020d900 */
[----:B0-----:R-:W-:Y:S01]  /*67b0*/  PRMT R19, R4, 0x7610, R19 ;  /* 0x0000761004137816 */ /* 0x001fe20000000013 */
[----:B------:R-:W-:Y:S06]  /*67c0*/  BRA `(.L_x_55455) ;  /* 0x00000000009c7947 */ /* 0x000fec0003800000 */
.L_x_55467:
        /* <DEDUP_REMOVED lines=14> */
.L_x_55481:
[----:B------:R-:W-:Y:S05]  /*68b0*/  BSYNC B0 ;  /* 0x0000000000007941 */ /* 0x000fea0003800000 */
.L_x_55480:
[----:B------:R-:W0:Y:S02]  /*68c0*/  F2I.S64.TRUNC R4, R4 ;  /* 0x0000000400047311 */ /* 0x000e24000020d900 */
[----:B0-----:R-:W-:Y:S01]  /*68d0*/  PRMT R19, R4, 0x7610, R19 ;  /* 0x0000761004137816 */ /* 0x001fe20000000013 */
[----:B------:R-:W-:Y:S06]  /*68e0*/  BRA `(.L_x_55455) ;  /* 0x0000000000547947 */ /* 0x000fec0003800000 */
.L_x_55454:
        /* <DEDUP_REMOVED lines=16> */
.L_x_55482:
[----:B------:R-:W-:Y:S01]  /*69f0*/  PRMT R19, RZ, 0x7610, R19 ;  /* 0x00007610ff137816 */ /* 0x000fe20000000013 */
[----:B------:R-:W-:Y:S06]  /*6a00*/  BRA `(.L_x_55455) ;  /* 0x00000000000c7947 */ /* 0x000fec0003800000 */
.L_x_55479:
[----:B------:R0:W5:Y:S01]  /*6a10*/  LDG.E.U8 R19, desc[UR36][R6.64] ;  /* 0x0000002406137981 */ /* 0x000162000c1e1100 */
[----:B------:R-:W-:Y:S05]  /*6a20*/  BRA `(.L_x_55455) ;  /* 0x0000000000047947 */ /* 0x000fea0003800000 */
.L_x_55478:
[----:B------:R0:W5:Y:S02]  /*6a30*/  LDG.E.U8 R19, desc[UR36][R6.64] ;  /* 0x0000002406137981 */ /* 0x000164000c1e1100 */
.L_x_55455:
        /* <DEDUP_REMOVED lines=19> */
.L_x_55486:
[----:B------:R0:W5:Y:S01]  /*6b70*/  LDG.E.U8 R18, desc[UR36][R6.64] ;  /* 0x0000002406127981 */ /* 0x000162000c1e1100 */
[----:B------:R-:W-:Y:S05]  /*6b80*/  BRA `(.L_x_55449) ;  /* 0x0000000c00607947 */ /* 0x000fea0003800000 */
.L_x_55485:
        /* <DEDUP_REMOVED lines=8> */
.L_x_55489:
[----:B------:R0:W5:Y:S01]  /*6c10*/  LDG.E.U8 R18, desc[UR36][R6.64] ;  /* 0x0000002406127981 */ /* 0x000162000c1e1100 */
[----:B------:R-:W-:Y:S05]  /*6c20*/  BRA `(.L_x_55449) ;  /* 0x0000000c00387947 */ /* 0x000fea0003800000 */
.L_x_55488:
[----:B------:R0:W5:Y:S01]  /*6c30*/  LDG.E.U16 R18, desc[UR36][R6.64] ;  /* 0x0000002406127981 */ /* 0x000162000c1e1500 */
[----:B------:R-:W-:Y:S05]  /*6c40*/  BRA `(.L_x_55449) ;  /* 0x0000000c00307947 */ /* 0x000fea0003800000 */
.L_x_55484:
        /* <DEDUP_REMOVED lines=10> */
.L_x_55491:
[----:B------:R-:W2:Y:S02]  /*6cf0*/  LDG.E.U16 R4, desc[UR36][R6.64] ;  /* 0x0000002406047981 */ /* 0x000ea4000c1e1500 */
[----:B--2---:R-:W-:-:S06]  /*6d00*/  HADD2.F32 R4, -RZ, R4.H0_H0 ;  /* 0x20000004ff047230 */ /* 0x004fcc0000004100 */
[----:B------:R-:W0:Y:S02]  /*6d10*/  F2I.S64.TRUNC R4, R4 ;  /* 0x0000000400047311 */ /* 0x000e24000020d900 */
[----:B0-----:R-:W-:Y:S01]  /*6d20*/  PRMT R18, R4, 0x7610, R18 ;  /* 0x0000761004127816 */ /* 0x001fe20000000012 */
[----:B------:R-:W-:Y:S06]  /*6d30*/  BRA `(.L_x_55449) ;  /* 0x0000000800f47947 */ /* 0x000fec0003800000 */
.L_x_55490:
        /* <DEDUP_REMOVED lines=10> */
.L_x_55493:
[----:B------:R-:W2:Y:S02]  /*6de0*/  LDG.E.U16 R6, desc[UR36][R6.64] ;  /* 0x0000002406067981 */ /* 0x000ea4000c1e1500 */
[----:B--2---:R-:W-:-:S06]  /*6df0*/  HADD2.F32 R4, -RZ, R6.H0_H0 ;  /* 0x20000006ff047230 */ /* 0x004fcc0000004100 */
[----:B------:R-:W0:Y:S02]  /*6e00*/  F2I.S64.TRUNC R4, R4 ;  /* 0x0000000400047311 */ /* 0x000e24000020d900 */
[----:B0-----:R-:W-:Y:S01]  /*6e10*/  PRMT R18, R4, 0x7610, R18 ;  /* 0x0000761004127816 */ /* 0x001fe20000000012 */
[----:B------:R-:W-:Y:S06]  /*6e20*/  BRA `(.L_x_55449) ;  /* 0x0000000800b87947 */ /* 0x000fec0003800000 */
.L_x_55492:
[----:B------:R-:W2:Y:S02]  /*6e30*/  LDG.E.64 R4, desc[UR36][R6.64] ;  /* 0x0000002406047981 */ /* 0x000ea4000c1e1b00 */
[----:B--2---:R-:W0:Y:S02]  /*6e40*/  F2I.S64.F64.TRUNC R4, R4 ;  /* 0x0000000400047311 */ /* 0x004e24000030d900 */
[----:B0-----:R-:W-:Y:S01]  /*6e50*/  PRMT R18, R4, 0x7610, R18 ;  /* 0x0000761004127816 */ /* 0x001fe20000000012 */
[----:B------:R-:W-:Y:S06]  /*6e60*/  BRA `(.L_x_55449) ;  /* 0x0000000800a87947 */ /* 0x000fec0003800000 */
.L_x_55483:
        /* <DEDUP_REMOVED lines=12> */
.L_x_55496:
[----:B------:R-:W2:Y:S02]  /*6f30*/  LDG.E.64 R6, desc[UR36][R6.64] ;  /* 0x0000002406067981 */ /* 0x000ea4000c1e1b00 */
[----:B--2---:R-:W0:Y:S02]  /*6f40*/  F2I.S64.F64.TRUNC R4, R6 ;  /* 0x0000000600047311 */ /* 0x004e24000030d900 */
[----:B0-----:R-:W-:Y:S01]  /*6f50*/  PRMT R18, R4, 0x7610, R18 ;  /* 0x0000761004127816 */ /* 0x001fe20000000012 */
[----:B------:R-:W-:Y:S06]  /*6f60*/  BRA `(.L_x_55449) ;  /* 0x0000000800687947 */ /* 0x000fec0003800000 */
.L_x_55495:
        /* <DEDUP_REMOVED lines=28> */
.L_x_55498:
        /* <DEDUP_REMOVED lines=15> */
.L_x_55497:
[----:B------:R-:W2:Y:S02]  /*7220*/  LDG.E.U16 R4, desc[UR36][R6.64] ;  /* 0x0000002406047981 */ /* 0x000ea4000c1e1500 */
[----:B--2---:R-:W-:-:S06]  /*7230*/  IMAD.U32 R4, R4, 0x10000, RZ ;  /* 0x0001000004047824 */ /* 0x004fcc00078e00ff */
[----:B------:R-:W0:Y:S02]  /*7240*/  F2I.S64.TRUNC R4, R4 ;  /* 0x0000000400047311 */ /* 0x000e24000020d900 */
[----:B0-----:R-:W-:Y:S01]  /*7250*/  PRMT R18, R4, 0x7610, R18 ;  /* 0x0000761004127816 */ /* 0x001fe20000000012 */
[----:B------:R-:W-:Y:S06]  /*7260*/  BRA `(.L_x_55449) ;  /* 0x0000000400a87947 */ /* 0x000fec0003800000 */
.L_x_55494:
        /* <DEDUP_REMOVED lines=10> */
.L_x_55501:
        /* <DEDUP_REMOVED lines=21> */
.L_x_55505:
[----:B------:R-:W-:Y:S05]  /*7460*/  BSYNC B1 ;  /* 0x0000000000017941 */ /* 0x000fea0003800000 */
.L_x_55504:
[----:B------:R-:W-:Y:S01]  /*7470*/  IMAD.SHL.U32 R3, R3, 0x100000, RZ ;  /* 0x0010000003037824 */ /* 0x000fe200078e00ff */
[----:B------:R-:W-:-:S04]  /*7480*/  LEA R5, R0, 0x3b800000, 0x17 ;  /* 0x3b80000000057811 */ /* 0x000fc800078eb8ff */
[----:B------:R-:W-:-:S07]  /*7490*/  LOP3.LUT R4, R5, R3, R6, 0xfe, !PT ;  /* 0x0000000305047212 */ /* 0x000fce00078efe06 */
.L_x_55503:
[----:B------:R-:W-:Y:S05]  /*74a0*/  BSYNC B0 ;  /* 0x0000000000007941 */ /* 0x000fea0003800000 */
.L_x_55502:
[----:B------:R-:W0:Y:S02]  /*74b0*/  F2I.S64.TRUNC R4, R4 ;  /* 0x0000000400047311 */ /* 0x000e24000020d900 */
[----:B0-----:R-:W-:Y:S01]  /*74c0*/  PRMT R18, R4, 0x7610, R18 ;  /* 0x0000761004127816 */ /* 0x001fe20000000012 */
[----:B------:R-:W-:Y:S06]  /*74d0*/  BRA `(.L_x_55449) ;  /* 0x00000004000c7947 */ /* 0x000fec0003800000 */
.L_x_55500:
        /* <DEDUP_REMOVED lines=21> */
.L_x_55509:
[----:B------:R-:W-:Y:S05]  /*7630*/  BSYNC B1 ;  /* 0x0000000000017941 */ /* 0x000fea0003800000 */
.L_x_55508:
[----:B------:R-:W-:Y:S01]  /*7640*/  IMAD.SHL.U32 R3, R3, 0x200000, RZ ;  /* 0x0020000003037824 */ /* 0x000fe200078e00ff */
[----:B------:R-:W-:-:S04]  /*7650*/  LEA R5, R0, 0x37800000, 0x17 ;  /* 0x3780000000057811 */ /* 0x000fc800078eb8ff */
[----:B------:R-:W-:-:S07]  /*7660*/  LOP3.LUT R4, R5, R3, R6, 0xfe, !PT ;  /* 0x0000000305047212 */ /* 0x000fce00078efe06 */
.L_x_55507:
[----:B------:R-:W-:Y:S05]  /*7670*/  BSYNC B0 ;  /* 0x0000000000007941 */ /* 0x000fea0003800000 */
.L_x_55506:
[----:B------:R-:W0:Y:S02]  /*7680*/  F2I.S64.TRUNC R4, R4 ;  /* 0x0000000400047311 */ /* 0x000e24000020d900 */
[----:B0-----:R-:W-:Y:S01]  /*7690*/  PRMT R18, R4, 0x7610, R18 ;  /* 0x0000761004127816 */ /* 0x001fe20000000012 */
[----:B------:R-:W-:Y:S06]  /*76a0*/  BRA `(.L_x_55449) ;  /* 0x0000000000987947 */ /* 0x000fec0003800000 */
.L_x_55499:
        /* <DEDUP_REMOVED lines=14> */
.L_x_55513:
[----:B------:R-:W-:Y:S05]  /*7790*/  BSYNC B0 ;  /* 0x0000000000007941 */ /* 0x000fea0003800000 */
.L_x_55512:
[----:B------:R-:W0:Y:S02]  /*77a0*/  F2I.S64.TRUNC R4, R4 ;  /* 0x0000000400047311 */ /* 0x000e24000020d900 */
[----:B0-----:R-:W-:Y:S01]  /*77b0*/  PRMT R18, R4, 0x7610, R18 ;  /* 0x0000761004127816 */ /* 0x001fe20000000012 */
[----:B------:R-:W-:Y:S06]  /*77c0*/  BRA `(.L_x_55449) ;  /* 0x0000000000507947 */ /* 0x000fec0003800000 */
.L_x_55487:
        /* <DEDUP_REMOVED lines=16> */
.L_x_55514:
[----:B------:R-:W-:Y:S05]  /*78d0*/  BRA `(.L_x_55449) ;  /* 0x00000000000c7947 */ /* 0x000fea0003800000 */
.L_x_55511:
[----:B------:R0:W5:Y:S01]  /*78e0*/  LDG.E.U8 R18, desc[UR36][R6.64] ;  /* 0x0000002406127981 */ /* 0x000162000c1e1100 */
[----:B------:R-:W-:Y:S05]  /*78f0*/  BRA `(.L_x_55449) ;  /* 0x0000000000047947 */ /* 0x000fea0003800000 */
.L_x_55510:
[----:B------:R0:W5:Y:S02]  /*7900*/  LDG.E.U8 R18, desc[UR36][R6.64] ;  /* 0x0000002406127981 */ /* 0x000164000c1e1100 */
.L_x_55449:
[----:B------:R-:W-:Y:S05]  /*7910*/  BSYNC B6 ;  /* 0x0000000000067941 */ /* 0x000fea0003800000 */
.L_x_55448:
[----:B------:R-:W1:Y:S01]  /*7920*/  S2R R25, SR_TID.X ;  /* 0x0000000000197919 */ /* 0x000e620000002100 */
[----:B------:R-:W-:Y:S01]  /*7930*/  BSSY B0, `(.L_x_55515) ;  /* 0x000000a000007945 */ /* 0x000fe20003800000 */
[----:B-1----:R-:W-:-:S13]  /*7940*/  ISETP.GE.AND P0, PT, R25, R16, PT ;  /* 0x000000101900720c */ /* 0x002fda0003f06270 */
[----:B------:R-:W-:Y:S05]  /*7950*/  @P0 BRA `(.L_x_55516) ;  /* 0x00000000001c0947 */ /* 0x000fea0003800000 */
[----:B-----5:R-:W-:Y:S01]  /*7960*/  LOP3.LUT P1, R8, R23, 0xff, RZ, 0xc0, !PT ;  /* 0x000000ff17087812 */ /* 0x020fe2000782c0ff */
[----:B------:R-:W-:-:S12]  /*7970*/  IMAD.MOV.U32 R3, RZ, RZ, 0xff ;  /* 0x000000ffff037424 */ /* 0x000fd800078e00ff */
[----:B------:R-:W-:Y:S05]  /*7980*/  @!P1 BRA `(.L_x_55516) ;  /* 0x0000000000109947 */ /* 0x000fea0003800000 */
[----:B------:R-:W-:Y:S02]  /*7990*/  LOP3.LUT R27, R27, 0xff, RZ, 0xc0, !PT ;  /* 0x000000ff1b1b7812 */ /* 0x000fe400078ec0ff */
[----:B------:R-:W-:-:S07]  /*79a0*/  MOV R4, 0x79c0 ;  /* 0x000079c000047802 */ /* 0x000fce0000000f00 */
[----:B0-234-:R-:W-:Y:S05]  /*79b0*/  CALL.REL.NOINC `($__internal_64_$__cuda_sm20_rem_u16) ;  /* 0x0000004000ec7944 */ /* 0x01dfea0003c00000 */
[----:B------:R-:W-:-:S07]  /*79c0*/  PRMT R3, R8, 0x7610, R3 ;  /* 0x0000761008037816 */ /* 0x000fce0000000003 */
.L_x_55516:
[----:B------:R-:W-:Y:S05]  /*79d0*/  BSYNC B0 ;  /* 0x0000000000007941 */ /* 0x000fea0003800000 */
.L_x_55515:
[----:B-----5:R-:W-:Y:S01]  /*79e0*/  VIADD R23, R25, 0x80 ;  /* 0x0000008019177836 */ /* 0x020fe20000000000 */
[----:B------:R-:W-:Y:S04]  /*79f0*/  BSSY B0, `(.L_x_55517) ;  /* 0x000000a000007945 */ /* 0x000fe80003800000 */
[----:B------:R-:W-:-:S13]  /*7a00*/  ISETP.GE.AND P1, PT, R23, R16, PT ;  /* 0x000000101700720c */ /* 0x000fda0003f26270 */
[----:B------:R-:W-:Y:S05]  /*7a10*/  @P1 BRA `(.L_x_55518) ;  /* 0x00000000001c1947 */ /* 0x000fea0003800000 */
[----:B------:R-:W-:Y:S01]  /*7a20*/  LOP3.LUT P1, R8, R22, 0xff, RZ, 0xc0, !PT ;  /* 0x000000ff16087812 */ /* 0x000fe2000782c0ff */
[----:B------:R-:W-:-:S12]  /*7a30*/  IMAD.MOV.U32 R22, RZ, RZ, 0xff ;  /* 0x000000ffff167424 */ /* 0x000fd800078e00ff */
[----:B------:R-:W-:Y:S05]  /*7a40*/  @!P1 BRA `(.L_x_55518) ;  /* 0x0000000000109947 */ /* 0x000fea0003800000 */
[----:B------:R-:W-:Y:S02]  /*7a50*/  LOP3.LUT R27, R17, 0xff, RZ, 0xc0, !PT ;  /* 0x000000ff111b7812 */ /* 0x000fe400078ec0ff */
[----:B------:R-:W-:-:S07]  /*7a60*/  MOV R4, 0x7a80 ;  /* 0x00007a8000047802 */ /* 0x000fce0000000f00 */
[----:B0-234-:R-:W-:Y:S05]  /*7a70*/  CALL.REL.NOINC `($__internal_64_$__cuda_sm20_rem_u16) ;  /* 0x0000004000bc7944 */ /* 0x01dfea0003c00000 */
[----:B------:R-:W-:-:S07]  /*7a80*/  PRMT R22, R8, 0x7610, R22 ;  /* 0x0000761008167816 */ /* 0x000fce0000000016 */
.L_x_55518:
[----:B------:R-:W-:Y:S05]  /*7a90*/  BSYNC B0 ;  /* 0x0000000000007941 */ /* 0x000fea0003800000 */
.L_x_55517:
[----:B------:R-:W-:Y:S01]  /*7aa0*/  VIADD R5, R25, 0x100 ;  /* 0x0000010019057836 */ /* 0x000fe20000000000 */
        /* <DEDUP_REMOVED lines=10> */
.L_x_55520:
[----:B------:R-:W-:Y:S05]  /*7b50*/  BSYNC B0 ;  /* 0x0000000000007941 */ /* 0x000fea0003800000 */
.L_x_55519:
        /* <DEDUP_REMOVED lines=11> */
.L_x_55522:
[----:B------:R-:W-:Y:S05]  /*7c10*/  BSYNC B0 ;  /* 0x0000000000007941 */ /* 0x000fea0003800000 */
.L_x_55521:
        /* <DEDUP_REMOVED lines=25> */
.L_x_55528:
[----:B------:R0:W-:Y:S01]  /*7db0*/  STG.E.U8 desc[UR36][R8.64], R3 ;  /* 0x0000000308007986 */ /* 0x0001e2000c101124 */
[----:B------:R-:W-:Y:S01]  /*7dc0*/  IMAD.MOV.U32 R25, RZ, RZ, R23 ;  /* 0x000000ffff197224 */ /* 0x000fe200078e0017 */
[----:B------:R-:W-:Y:S06]  /*7dd0*/  BRA `(.L_x_55524) ;  /* 0x0000000c00e87947 */ /* 0x000fec0003800000 */
.L_x_55527:
        /* <DEDUP_REMOVED lines=11> */
.L_x_55531:
[----:B------:R-:W-:Y:S01]  /*7e90*/  LOP3.LUT R3, R3, 0xff, RZ, 0xc0, !PT ;  /* 0x000000ff03037812 */ /* 0x000fe200078ec0ff */
[----:B------:R-:W-:-:S04]  /*7ea0*/  IMAD.MOV.U32 R25, RZ, RZ, R23 ;  /* 0x000000ffff197224 */ /* 0x000fc800078e0017 */
[----:B------:R0:W-:Y:S01]  /*7eb0*/  STG.E desc[UR36][R8.64], R3 ;  /* 0x0000000308007986 */ /* 0x0001e2000c101924 */
[----:B------:R-:W-:Y:S05]  /*7ec0*/  BRA `(.L_x_55524) ;  /* 0x0000000c00ac7947 */ /* 0x000fea0003800000 */
.L_x_55530:
[----:B------:R-:W-:Y:S01]  /*7ed0*/  LOP3.LUT R3, R3, 0xff, RZ, 0xc0, !PT ;  /* 0x000000ff03037812 */ /* 0x000fe200078ec0ff */
[----:B------:R-:W-:-:S04]  /*7ee0*/  IMAD.MOV.U32 R25, RZ, RZ, R23 ;  /* 0x000000ffff197224 */ /* 0x000fc800078e0017 */
[----:B------:R0:W-:Y:S01]  /*7ef0*/  STG.E.U16 desc[UR36][R8.64], R3 ;  /* 0x0000000308007986 */ /* 0x0001e2000c101524 */
[----:B------:R-:W-:Y:S05]  /*7f00*/  BRA `(.L_x_55524) ;  /* 0x0000000c009c7947 */ /* 0x000fea0003800000 */
.L_x_55526:
        /* <DEDUP_REMOVED lines=11> */
.L_x_55533:
[----:B------:R-:W-:Y:S01]  /*7fc0*/  LOP3.LUT R3, R3, 0xff, RZ, 0xc0, !PT ;  /* 0x000000ff03037812 */ /* 0x000fe200078ec0ff */
[----:B------:R-:W-:-:S03]  /*7fd0*/  IMAD.MOV.U32 R25, RZ, RZ, R23 ;  /* 0x000000ffff197224 */ /* 0x000fc600078e0017 */
[----:B------:R-:W0:Y:S02]  /*7fe0*/  I2F.U16 R0, R3 ;  /* 0x0000000300007306 */ /* 0x000e240000101000 */
[----:B0-----:R-:W-:-:S05]  /*7ff0*/  F2FP.F16.F32.PACK_AB R0, RZ, R0 ;  /* 0x00000000ff00723e */ /* 0x001fca00000000ff */
[----:B------:R0:W-:Y:S01]  /*8000*/  STG.E.U16 desc[UR36][R8.64], R0 ;  /* 0x0000000008007986 */ /* 0x0001e2000c101524 */
[----:B------:R-:W-:Y:S05]  /*8010*/  BRA `(.L_x_55524) ;  /* 0x0000000c00587947 */ /* 0x000fea0003800000 */
.L_x_55532:
        /* <DEDUP_REMOVED lines=12> */
.L_x_55535:
[----:B------:R-:W-:Y:S01]  /*80e0*/  LOP3.LUT R3, R3, 0xff, RZ, 0xc0, !PT ;  /* 0x000000ff03037812 */ /* 0x000fe200078ec0ff */
[----:B------:R-:W-:-:S05]  /*80f0*/  IMAD.MOV.U32 R25, RZ, RZ, R23 ;  /* 0x000000ffff197224 */ /* 0x000fca00078e0017 */
[----:B------:R-:W0:Y:S02]  /*8100*/  I2F.U16 R3, R3 ;  /* 0x0000000300037306 */ /* 0x000e240000101000 */
[----:B0-----:R-:W-:-:S04]  /*8110*/  F2FP.F16.F32.PACK_AB R3, RZ, R3 ;  /* 0x00000003ff03723e */ /* 0x001fc800000000ff */
[----:B------:R-:W-:-:S05]  /*8120*/  PRMT R3, R3, 0x5410, RZ ;  /* 0x0000541003037816 */ /* 0x000fca00000000ff */
[----:B------:R0:W-:Y:S01]  /*8130*/  STG.E desc[UR36][R8.64], R3 ;  /* 0x0000000308007986 */ /* 0x0001e2000c101924 */
[----:B------:R-:W-:Y:S05]  /*8140*/  BRA `(.L_x_55524) ;  /* 0x0000000c000c7947 */ /* 0x000fea0003800000 */
.L_x_55534:
[----:B------:R-:W-:Y:S01]  /*8150*/  LOP3.LUT R4, R3, 0xff, RZ, 0xc0, !PT ;  /* 0x000000ff03047812 */ /* 0x000fe200078ec0ff */
[----:B------:R-:W-:-:S05]  /*8160*/  IMAD.MOV.U32 R25, RZ, RZ, R23 ;  /* 0x000000ffff197224 */ /* 0x000fca00078e0017 */
[----:B------:R-:W0:Y:S02]  /*8170*/  I2F.F64.U16 R4, R4 ;  /* 0x0000000400047312 */ /* 0x000e240000101800 */
[----:B0-----:R0:W-:Y:S01]  /*8180*/  STG.E.64 desc[UR36][R8.64], R4 ;  /* 0x0000000408007986 */ /* 0x0011e2000c101b24 */
[----:B------:R-:W-:Y:S05]  /*8190*/  BRA `(.L_x_55524) ;  /* 0x0000000800f87947 */ /* 0x000fea0003800000 */
.L_x_55525:
        /* <DEDUP_REMOVED lines=13> */
.L_x_55538:
[----:B------:R-:W-:Y:S02]  /*8270*/  LOP3.LUT R4, R3, 0xff, RZ, 0xc0, !PT ;  /* 0x000000ff03047812 */ /* 0x000fe400078ec0ff */
[----:B--234-:R-:W-:Y:S01]  /*8280*/  CS2R R6, SRZ ;  /* 0x0000000000067805 */ /* 0x01cfe2000001ff00 */
[----:B------:R-:W-:-:S03]  /*8290*/  IMAD.MOV.U32 R25, RZ, RZ, R23 ;  /* 0x000000ffff197224 */ /* 0x000fc600078e0017 */
[----:B------:R-:W0:Y:S02]  /*82a0*/  I2F.F64.U16 R4, R4 ;  /* 0x0000000400047312 */ /* 0x000e240000101800 */
[----:B0-----:R0:W-:Y:S01]  /*82b0*/  STG.E.128 desc[UR36][R8.64], R4 ;  /* 0x0000000408007986 */ /* 0x0011e2000c101d24 */
[----:B------:R-:W-:Y:S05]  /*82c0*/  BRA `(.L_x_55524) ;  /* 0x0000000800ac7947 */ /* 0x000fea0003800000 */
.L_x_55537:
        /* <DEDUP_REMOVED lines=22> */
.L_x_55542:
[----:B------:R-:W-:Y:S05]  /*8430*/  BSYNC B0 ;  /* 0x0000000000007941 */ /* 0x000fea0003800000 */
.L_x_55541:
[----:B------:R-:W-:Y:S01]  /*8440*/  LOP3.LUT R5, R0, R5, RZ, 0xfc, !PT ;  /* 0x0000000500057212 */ /* 0x000fe200078efcff */
[----:B------:R-:W-:-:S04]  /*8450*/  IMAD.MOV.U32 R25, RZ, RZ, R23 ;  /* 0x000000ffff197224 */ /* 0x000fc800078e0017 */
[----:B------:R0:W-:Y:S01]  /*8460*/  STG.E.U8 desc[UR36][R8.64], R5 ;  /* 0x0000000508007986 */ /* 0x0001e2000c101124 */
[----:B------:R-:W-:Y:S05]  /*8470*/  BRA `(.L_x_55524) ;  /* 0x0000000800407947 */ /* 0x000fea0003800000 */
.L_x_55540:
        /* <DEDUP_REMOVED lines=14> */
.L_x_55544:
[----:B------:R-:W-:Y:S01]  /*8560*/  IMAD.MOV.U32 R0, RZ, RZ, 0x7f ;  /* 0x0000007fff007424 */ /* 0x000fe200078e00ff */
[----:B------:R-:W-:-:S04]  /*8570*/  ISETP.GT.U32.AND P0, PT, R3, 0x7f800000, PT ;  /* 0x7f8000000300780c */ /* 0x000fc80003f04070 */
[----:B------:R-:W-:-:S09]  /*8580*/  SEL R0, R0, 0x7c, P0 ;  /* 0x0000007c00007807 */ /* 0x000fd20000000000 */
.L_x_55545:
[----:B------:R-:W-:Y:S05]  /*8590*/  BSYNC B0 ;  /* 0x0000000000007941 */ /* 0x000fea0003800000 */
.L_x_55543:
[----:B------:R-:W-:Y:S01]  /*85a0*/  LOP3.LUT R3, R5, 0x80000000, RZ, 0xc0, !PT ;  /* 0x8000000005037812 */ /* 0x000fe200078ec0ff */
[----:B------:R-:W-:-:S03]  /*85b0*/  IMAD.MOV.U32 R25, RZ, RZ, R23 ;  /* 0x000000ffff197224 */ /* 0x000fc600078e0017 */
[----:B------:R-:W-:-:S04]  /*85c0*/  SHF.R.U32.HI R3, RZ, 0x18, R3 ;  /* 0x00000018ff037819 */ /* 0x000fc80000011603 */
[----:B------:R-:W-:-:S05]  /*85d0*/  LOP3.LUT R3, R0, R3, RZ, 0xfc, !PT ;  /* 0x0000000300037212 */ /* 0x000fca00078efcff */
[----:B------:R0:W-:Y:S01]  /*85e0*/  STG.E.U8 desc[UR36][R8.64], R3 ;  /* 0x0000000308007986 */ /* 0x0001e2000c101124 */
[----:B------:R-:W-:Y:S05]  /*85f0*/  BRA `(.L_x_55524) ;  /* 0x0000000400e07947 */ /* 0x000fea0003800000 */
.L_x_55539:
[----:B------:R-:W-:Y:S01]  /*8600*/  LOP3.LUT R3, R3, 0xff, RZ, 0xc0, !PT ;  /* 0x000000ff03037812 */ /* 0x000fe200078ec0ff */
[----:B------:R-:W-:-:S03]  /*8610*/  IMAD.MOV.U32 R25, RZ, RZ, R23 ;  /* 0x000000ffff197224 */ /* 0x000fc600078e0017 */
[----:B------:R-:W0:Y:S02]  /*8620*/  I2F.U16 R0, R3 ;  /* 0x0000000300007306 */ /* 0x000e240000101000 */
[----:B0-----:R-:W-:-:S05]  /*8630*/  F2FP.BF16.F32.PACK_AB R0, RZ, R0 ;  /* 0x00000000ff00723e */ /* 0x001fca00000010ff */
[----:B------:R0:W-:Y:S01]  /*8640*/  STG.E.U16 desc[UR36][R8.64], R0 ;  /* 0x0000000008007986 */ /* 0x0001e2000c101524 */
[----:B------:R-:W-:Y:S05]  /*8650*/  BRA `(.L_x_55524) ;  /* 0x0000000400c87947 */ /* 0x000fea0003800000 */
.L_x_55536:
        /* <DEDUP_REMOVED lines=12> */
.L_x_55548:
        /* <DEDUP_REMOVED lines=18> */
.L_x_55551:
[----:B------:R-:W-:-:S04]  /*8840*/  LOP3.LUT R3, R5, 0x80000000, RZ, 0xc0, !PT ;  /* 0x8000000005037812 */ /* 0x000fc800078ec0ff */
[----:B------:R-:W-:-:S04]  /*8850*/  SHF.R.U32.HI R3, RZ, 0x18, R3 ;  /* 0x00000018ff037819 */ /* 0x000fc80000011603 */
[----:B------:R-:W-:-:S04]  /*8860*/  LOP3.LUT R0, R0, R3, RZ, 0xfc, !PT ;  /* 0x0000000300007212 */ /* 0x000fc800078efcff */
[----:B------:R-:W-:-:S07]  /*8870*/  PRMT R4, R0, 0x7610, R4 ;  /* 0x0000761000047816 */ /* 0x000fce0000000004 */
.L_x_55550:
[----:B------:R-:W-:Y:S05]  /*8880*/  BSYNC B0 ;  /* 0x0000000000007941 */ /* 0x000fea0003800000 */
.L_x_55549:
[----:B------:R0:W-:Y:S01]  /*8890*/  STG.E.U8 desc[UR36][R8.64], R4 ;  /* 0x0000000408007986 */ /* 0x0001e2000c101124 */
[----:B------:R-:W-:Y:S01]  /*88a0*/  IMAD.MOV.U32 R25, RZ, RZ, R23 ;  /* 0x000000ffff197224 */ /* 0x000fe200078e0017 */
[----:B------:R-:W-:Y:S06]  /*88b0*/  BRA `(.L_x_55524) ;  /* 0x0000000400307947 */ /* 0x000fec0003800000 */
.L_x_55547:
        /* <DEDUP_REMOVED lines=18> */
.L_x_55554:
[----:B------:R-:W-:-:S04]  /*89e0*/  LOP3.LUT R3, R5, 0x80000000, RZ, 0xc0, !PT ;  /* 0x8000000005037812 */ /* 0x000fc800078ec0ff */
[----:B------:R-:W-:-:S04]  /*89f0*/  SHF.R.U32.HI R3, RZ, 0x18, R3 ;  /* 0x00000018ff037819 */ /* 0x000fc80000011603 */
[----:B------:R-:W-:-:S04]  /*8a00*/  LOP3.LUT R0, R0, R3, RZ, 0xfc, !PT ;  /* 0x0000000300007212 */ /* 0x000fc800078efcff */
[----:B------:R-:W-:-:S07]  /*8a10*/  PRMT R4, R0, 0x7610, R4 ;  /* 0x0000761000047816 */ /* 0x000fce0000000004 */
.L_x_55553:
[----:B------:R-:W-:Y:S05]  /*8a20*/  BSYNC B0 ;  /* 0x0000000000007941 */ /* 0x000fea0003800000 */
.L_x_55552:
[----:B------:R0:W-:Y:S01]  /*8a30*/  STG.E.U8 desc[UR36][R8.64], R4 ;  /* 0x0000000408007986 */ /* 0x0001e2000c101124 */
[----:B------:R-:W-:Y:S01]  /*8a40*/  IMAD.MOV.U32 R25, RZ, RZ, R23 ;  /* 0x000000ffff197224 */ /* 0x000fe200078e0017 */
[----:B------:R-:W-:Y:S06]  /*8a50*/  BRA `(.L_x_55524) ;  /* 0x0000000000c87947 */ /* 0x000fec0003800000 */
.L_x_55546:
        /* <DEDUP_REMOVED lines=24> */
.L_x_55529:
        /* <DEDUP_REMOVED lines=16> */
.L_x_55557:
[----:B------:R-:W-:Y:S01]  /*8ce0*/  IMAD.MOV.U32 R25, RZ, RZ, R23 ;  /* 0x000000ffff197224 */ /* 0x000fe200078e0017 */
[----:B------:R-:W-:Y:S06]  /*8cf0*/  BRA `(.L_x_55524) ;  /* 0x0000000000207947 */ /* 0x000fec0003800000 */
.L_x_55556:
[----:B------:R-:W-:Y:S01]  /*8d00*/  LOP3.LUT R4, R3, 0xff, RZ, 0xc0, !PT ;  /* 0x000000ff03047812 */ /* 0x000fe200078ec0ff */
[----:B------:R-:W-:Y:S02]  /*8d10*/  IMAD.MOV.U32 R5, RZ, RZ, RZ ;  /* 0x000000ffff057224 */ /* 0x000fe400078e00ff */
[----:B------:R-:W-:-:S03]  /*8d20*/  IMAD.MOV.U32 R25, RZ, RZ, R23 ;  /* 0x000000ffff197224 */ /* 0x000fc600078e0017 */
[----:B------:R0:W-:Y:S01]  /*8d30*/  STG.E.64 desc[UR36][R8.64], R4 ;  /* 0x0000000408007986 */ /* 0x0001e2000c101b24 */
[----:B------:R-:W-:Y:S05]  /*8d40*/  BRA `(.L_x_55524) ;  /* 0x00000000000c7947 */ /* 0x000fea0003800000 */
.L_x_55555:
[----:B------:R-:W-:Y:S01]  /*8d50*/  LOP3.LUT R3, R3, 0xff, RZ, 0xc0, !PT ;  /* 0x000000ff03037812 */ /* 0x000fe200078ec0ff */
[----:B------:R-:W-:-:S04]  /*8d60*/  IMAD.MOV.U32 R25, RZ, RZ, R23 ;  /* 0x000000ffff197224 */ /* 0x000fc800078e0017 */
[----:B------:R0:W-:Y:S03]  /*8d70*/  STG.E desc[UR36][R8.64], R3 ;  /* 0x0000000308007986 */ /* 0x0001e6000c101924 */
.L_x_55524:
[----:B------:R-:W-:Y:S05]  /*8d80*/  BSYNC B6 ;  /* 0x0000000000067941 */ /* 0x000fea0003800000 */
.L_x_55523:
        /* <DEDUP_REMOVED lines=23> */
.L_x_55563:
[----:B------:R0:W-:Y:S01]  /*8f00*/  STG.E.U8 desc[UR36][R8.64], R22 ;  /* 0x0000001608007986 */ /* 0x0001e2000c101124 */
[----:B------:R-:W-:Y:S05]  /*8f10*/  BRA `(.L_x_55565) ;  /* 0x0000000c00987947 */ /* 0x000fea0003800000 */
.L_x_55562:
        /* <DEDUP_REMOVED lines=10> */
.L_x_55567:
[----:B------:R-:W-:-:S05]  /*8fc0*/  LOP3.LUT R3, R22, 0xff, RZ, 0xc0, !PT ;  /* 0x000000ff16037812 */ /* 0x000fca00078ec0ff */
[----:B------:R0:W-:Y:S01]  /*8fd0*/  STG.E desc[UR36][R8.64], R3 ;  /* 0x0000000308007986 */ /* 0x0001e2000c101924 */
[----:B------:R-:W-:Y:S05]  /*8fe0*/  BRA `(.L_x_55565) ;  /* 0x0000000c00647947 */ /* 0x000fea0003800000 */
.L_x_55566:
[----:B------:R-:W-:-:S05]  /*8ff0*/  LOP3.LUT R3, R22, 0xff, RZ, 0xc0, !PT ;  /* 0x000000ff16037812 */ /* 0x000fca00078ec0ff */
[----:B------:R0:W-:Y:S01]  /*9000*/  STG.E.U16 desc[UR36][R8.64], R3 ;  /* 0x0000000308007986 */ /* 0x0001e2000c101524 */
[----:B------:R-:W-:Y:S05]  /*9010*/  BRA `(.L_x_55565) ;  /* 0x0000000c00587947 */ /* 0x000fea0003800000 */
.L_x_55561:
        /* <DEDUP_REMOVED lines=10> */
.L_x_55569:
[----:B------:R-:W-:-:S04]  /*90c0*/  LOP3.LUT R22, R22, 0xff, RZ, 0xc0, !PT ;  /* 0x000000ff16167812 */ /* 0x000fc800078ec0ff */
[----:B------:R-:W0:Y:S02]  /*90d0*/  I2F.U16 R0, R22 ;  /* 0x0000001600007306 */ /* 0x000e240000101000 */
[----:B0-----:R-:W-:-:S05]  /*90e0*/  F2FP.F16.F32.PACK_AB R0, RZ, R0 ;  /* 0x00000000ff00723e */ /* 0x001fca00000000ff */
[----:B------:R0:W-:Y:S01]  /*90f0*/  STG.E.U16 desc[UR36][R8.64], R0 ;  /* 0x0000000008007986 */ /* 0x0001e2000c101524 */
[----:B------:R-:W-:Y:S05]  /*9100*/  BRA `(.L_x_55565) ;  /* 0x0000000c001c7947 */ /* 0x000fea0003800000 */
.L_x_55568:
        /* <DEDUP_REMOVED lines=11> */
.L_x_55571:
[----:B------:R-:W-:-:S06]  /*91c0*/  LOP3.LUT R22, R22, 0xff, RZ, 0xc0, !PT ;  /* 0x000000ff16167812 */ /* 0x000fcc00078ec0ff */
[----:B------:R-:W0:Y:S02]  /*91d0*/  I2F.U16 R22, R22 ;  /* 0x0000001600167306 */ /* 0x000e240000101000 */
[----:B0-----:R-:W-:-:S04]  /*91e0*/  F2FP.F16.F32.PACK_AB R3, RZ, R22 ;  /* 0x00000016ff03723e */ /* 0x001fc800000000ff */
[----:B------:R-:W-:-:S05]  /*91f0*/  PRMT R3, R3, 0x5410, RZ ;  /* 0x0000541003037816 */ /* 0x000fca00000000ff */
[----:B------:R0:W-:Y:S01]  /*9200*/  STG.E desc[UR36][R8.64], R3 ;  /* 0x0000000308007986 */ /* 0x0001e2000c101924 */
[----:B------:R-:W-:Y:S05]  /*9210*/  BRA `(.L_x_55565) ;  /* 0x0000000800d87947 */ /* 0x000fea0003800000 */
.L_x_55570:
[----:B------:R-:W-:-:S06]  /*9220*/  LOP3.LUT R4, R22, 0xff, RZ, 0xc0, !PT ;  /* 0x000000ff16047812 */ /* 0x000fcc00078ec0ff */
[----:B------:R-:W0:Y:S02]  /*9230*/  I2F.F64.U16 R4, R4 ;  /* 0x0000000400047312 */ /* 0x000e240000101800 */
[----:B0-----:R0:W-:Y:S01]  /*9240*/  STG.E.64 desc[UR36][R8.64], R4 ;  /* 0x0000000408007986 */ /* 0x0011e2000c101b24 */
[----:B------:R-:W-:Y:S05]  /*9250*/  BRA `(.L_x_55565) ;  /* 0x0000000800c87947 */ /* 0x000fea0003800000 */
.L_x_55560:
        /* <DEDUP_REMOVED lines=12> */
.L_x_55574:
[----:B------:R-:W-:Y:S02]  /*9320*/  LOP3.LUT R4, R22, 0xff, RZ, 0xc0, !PT ;  /* 0x000000ff16047812 */ /* 0x000fe400078ec0ff */
[----:B--234-:R-:W-:-:S04]  /*9330*/  CS2R R6, SRZ ;  /* 0x0000000000067805 */ /* 0x01cfc8000001ff00 */
[----:B------:R-:W0:Y:S02]  /*9340*/  I2F.F64.U16 R4, R4 ;  /* 0x0000000400047312 */ /* 0x000e240000101800 */
[----:B0-----:R0:W-:Y:S01]  /*9350*/  STG.E.128 desc[UR36][R8.64], R4 ;  /* 0x0000000408007986 */ /* 0x0011e2000c101d24 */
[----:B------:R-:W-:Y:S05]  /*9360*/  BRA `(.L_x_55565) ;  /* 0x0000000800847947 */ /* 0x000fea0003800000 */
.L_x_55573:
        /* <DEDUP_REMOVED lines=22> */
.L_x_55578:
[----:B------:R-:W-:Y:S05]  /*94d0*/  BSYNC B0 ;  /* 0x0000000000007941 */ /* 0x000fea0003800000 */
.L_x_55577:
[----:B------:R-:W-:-:S05]  /*94e0*/  LOP3.LUT R5, R0, R5, RZ, 0xfc, !PT ;  /* 0x0000000500057212 */ /* 0x000fca00078efcff */
[----:B------:R0:W-:Y:S01]  /*94f0*/  STG.E.U8 desc[UR36][R8.64], R5 ;  /* 0x0000000508007986 */ /* 0x0001e2000c101124 */
[----:B------:R-:W-:Y:S05]  /*9500*/  BRA `(.L_x_55565) ;  /* 0x00000008001c7947 */ /* 0x000fea0003800000 */
.L_x_55576:
        /* <DEDUP_REMOVED lines=14> */
.L_x_55580:
[----:B------:R-:W-:Y:S01]  /*95f0*/  IMAD.MOV.U32 R0, RZ, RZ, 0x7f ;  /* 0x0000007fff007424 */ /* 0x000fe200078e00ff */
[----:B------:R-:W-:-:S04]  /*9600*/  ISETP.GT.U32.AND P0, PT, R3, 0x7f800000, PT ;  /* 0x7f8000000300780c */ /* 0x000fc80003f04070 */
[----:B------:R-:W-:-:S09]  /*9610*/  SEL R0, R0, 0x7c, P0 ;  /* 0x0000007c00007807 */ /* 0x000fd20000000000 */
.L_x_55581:
[----:B------:R-:W-:Y:S05]  /*9620*/  BSYNC B0 ;  /* 0x0000000000007941 */ /* 0x000fea0003800000 */
.L_x_55579:
[----:B------:R-:W-:-:S04]  /*9630*/  LOP3.LUT R3, R5, 0x80000000, RZ, 0xc0, !PT ;  /* 0x8000000005037812 */ /* 0x000fc800078ec0ff */
[----:B------:R-:W-:-:S04]  /*9640*/  SHF.R.U32.HI R3, RZ, 0x18, R3 ;  /* 0x00000018ff037819 */ /* 0x000fc80000011603 */
[----:B------:R-:W-:-:S05]  /*9650*/  LOP3.LUT R3, R0, R3, RZ, 0xfc, !PT ;  /* 0x0000000300037212 */ /* 0x000fca00078efcff */
[----:B------:R0:W-:Y:S01]  /*9660*/  STG.E.U8 desc[UR36][R8.64], R3 ;  /* 0x0000000308007986 */ /* 0x0001e2000c101124 */
[----:B------:R-:W-:Y:S05]  /*9670*/  BRA `(.L_x_55565) ;  /* 0x0000000400c07947 */ /* 0x000fea0003800000 */
.L_x_55575:
[----:B------:R-:W-:-:S04]  /*9680*/  LOP3.LUT R22, R22, 0xff, RZ, 0xc0, !PT ;  /* 0x000000ff16167812 */ /* 0x000fc800078ec0ff */
[----:B------:R-:W0:Y:S02]  /*9690*/  I2F.U16 R0, R22 ;  /* 0x0000001600007306 */ /* 0x000e240000101000 */
[----:B0-----:R-:W-:-:S05]  /*96a0*/  F2FP.BF16.F32.PACK_AB R0, RZ, R0 ;  /* 0x00000000ff00723e */ /* 0x001fca00000010ff */
[----:B------:R0:W-:Y:S01]  /*96b0*/  STG.E.U16 desc[UR36][R8.64], R0 ;  /* 0x0000000008007986 */ /* 0x0001e2000c101524 */
[----:B------:R-:W-:Y:S05]  /*96c0*/  BRA `(.L_x_55565) ;  /* 0x0000000400ac7947 */ /* 0x000fea0003800000 */
.L_x_55572:
        /* <DEDUP_REMOVED lines=11> */
.L_x_55584:
        /* <DEDUP_REMOVED lines=18> */
.L_x_55587:
[----:B------:R-:W-:-:S04]  /*98a0*/  LOP3.LUT R3, R5, 0x80000000, RZ, 0xc0, !PT ;  /* 0x8000000005037812 */ /* 0x000fc800078ec0ff */
[----:B------:R-:W-:-:S04]  /*98b0*/  SHF.R.U32.HI R3, RZ, 0x18, R3 ;  /* 0x00000018ff037819 */ /* 0x000fc80000011603 */
[----:B------:R-:W-:-:S04]  /*98c0*/  LOP3.LUT R0, R0, R3, RZ, 0xfc, !PT ;  /* 0x0000000300007212 */ /* 0x000fc800078efcff */
[----:B------:R-:W-:-:S07]  /*98d0*/  PRMT R4, R0, 0x7610, R4 ;  /* 0x0000761000047816 */ /* 0x000fce0000000004 */
.L_x_55586:
[----:B------:R-:W-:Y:S05]  /*98e0*/  BSYNC B0 ;  /* 0x0000000000007941 */ /* 0x000fea0003800000 */
.L_x_55585:
[----:B------:R0:W-:Y:S01]  /*98f0*/  STG.E.U8 desc[UR36][R8.64], R4 ;  /* 0x0000000408007986 */ /* 0x0001e2000c101124 */
[----:B------:R-:W-:Y:S05]  /*9900*/  BRA `(.L_x_55565) ;  /* 0x00000004001c7947 */ /* 0x000fea0003800000 */
.L_x_55583:
        /* <DEDUP_REMOVED lines=18> */
.L_x_55590:
[----:B------:R-:W-:-:S04]  /*9a30*/  LOP3.LUT R3, R5, 0x80000000, RZ, 0xc0, !PT ;  /* 0x8000000005037812 */ /* 0x000fc800078ec0ff */
[----:B------:R-:W-:-:S04]  /*9a40*/  SHF.R.U32.HI R3, RZ, 0x18, R3 ;  /* 0x00000018ff037819 */ /* 0x000fc80000011603 */
[----:B------:R-:W-:-:S04]  /*9a50*/  LOP3.LUT R0, R0, R3, RZ, 0xfc, !PT ;  /* 0x0000000300007212 */ /* 0x000fc800078efcff */
[----:B------:R-:W-:-:S07]  /*9a60*/  PRMT R4, R0, 0x7610, R4 ;  /* 0x0000761000047816 */ /* 0x000fce0000000004 */
.L_x_55589:
[----:B------:R-:W-:Y:S05]  /*9a70*/  BSYNC B0 ;  /* 0x0000000000007941 */ /* 0x000fea0003800000 */
.L_x_55588:
[----:B------:R0:W-:Y:S01]  /*9a80*/  STG.E.U8 desc[UR36][R8.64], R4 ;  /* 0x0000000408007986 */ /* 0x0001e2000c101124 */
[----:B------:R-:W-:Y:S05]  /*9a90*/  BRA `(.L_x_55565) ;  /* 0x0000000000b87947 */ /* 0x000fea0003800000 */
.L_x_55582:
        /* <DEDUP_REMOVED lines=23> */
.L_x_55564:
        /* <DEDUP_REMOVED lines=16> */
.L_x_55593:
[----:B------:R-:W-:Y:S05]  /*9d10*/  BRA `(.L_x_55565) ;  /* 0x0000000000187947 */ /* 0x000fea0003800000 */
.L_x_55592:
[----:B------:R-:W-:Y:S01]  /*9d20*/  LOP3.LUT R22, R22, 0xff, RZ, 0xc0, !PT ;  /* 0x000000ff16167812 */ /* 0x000fe200078ec0ff */
[----:B------:R-:W-:-:S05]  /*9d30*/  IMAD.MOV.U32 R23, RZ, RZ, RZ ;  /* 0x000000ffff177224 */ /* 0x000fca00078e00ff */
[----:B------:R0:W-:Y:S01]  /*9d40*/  STG.E.64 desc[UR36][R8.64], R22 ;  /* 0x0000001608007986 */ /* 0x0001e2000c101b24 */
[----:B------:R-:W-:Y:S05]  /*9d50*/  BRA `(.L_x_55565) ;  /* 0x0000000000087947 */ /* 0x000fea0003800000 */
.L_x_55591:
[----:B------:R-:W-:-:S05]  /*9d60*/  LOP3.LUT R3, R22, 0xff, RZ, 0xc0, !PT ;  /* 0x000000ff16037812 */ /* 0x000fca00078ec0ff */
[----:B------:R0:W-:Y:S02]  /*9d70*/  STG.E desc[UR36][R8.64], R3 ;  /* 0x0000000308007986 */ /* 0x0001e4000c101924 */
.L_x_55565:
        /* <DEDUP_REMOVED lines=23> */
.L_x_55597:
[----:B------:R0:W-:Y:S01]  /*9ef0*/  STG.E.U8 desc[UR36][R8.64], R17 ;  /* 0x0000001108007986 */ /* 0x0001e2000c101124 */
[----:B------:R-:W-:Y:S05]  /*9f00*/  BRA `(.L_x_55599) ;  /* 0x0000000c00987947 */ /* 0x000fea0003800000 */
.L_x_55596:
        /* <DEDUP_REMOVED lines=10> */
.L_x_55601:
[----:B------:R-:W-:-:S05]  /*9fb0*/  LOP3.LUT R17, R17, 0xff, RZ, 0xc0, !PT ;  /* 0x000000ff11117812 */ /* 0x000fca00078ec0ff */
[----:B------:R0:W-:Y:S01]  /*9fc0*/  STG.E desc[UR36][R8.64], R17 ;  /* 0x0000001108007986 */ /* 0x0001e2000c101924 */
[----:B------:R-:W-:Y:S05]  /*9fd0*/  BRA `(.L_x_55599) ;  /* 0x0000000c00647947 */ /* 0x000fea0003800000 */
.L_x_55600:
[----:B------:R-:W-:-:S05]  /*9fe0*/  LOP3.LUT R17, R17, 0xff, RZ, 0xc0, !PT ;  /* 0x000000ff11117812 */ /* 0x000fca00078ec0ff */
[----:B------:R0:W-:Y:S01]  /*9ff0*/  STG.E.U16 desc[UR36][R8.64], R17 ;  /* 0x0000001108007986 */ /* 0x0001e2000c101524 */
[----:B------:R-:W-:Y:S05]  /*a000*/  BRA `(.L_x_55599) ;  /* 0x0000000c00587947 */ /* 0x000fea0003800000 */
.L_x_55595:
        /* <DEDUP_REMOVED lines=10> */
.L_x_55603:
[----:B------:R-:W-:-:S04]  /*a0b0*/  LOP3.LUT R17, R17, 0xff, RZ, 0xc0, !PT ;  /* 0x000000ff11117812 */ /* 0x000fc800078ec0ff */
[----:B------:R-:W0:Y:S02]  /*a0c0*/  I2F.U16 R0, R17 ;  /* 0x0000001100007306 */ /* 0x000e240000101000 */
[----:B0-----:R-:W-:-:S05]  /*a0d0*/  F2FP.F16.F32.PACK_AB R0, RZ, R0 ;  /* 0x00000000ff00723e */ /* 0x001fca00000000ff */
[----:B------:R0:W-:Y:S01]  /*a0e0*/  STG.E.U16 desc[UR36][R8.64], R0 ;  /* 0x0000000008007986 */ /* 0x0001e2000c101524 */
[----:B------:R-:W-:Y:S05]  /*a0f0*/  BRA `(.L_x_55599) ;  /* 0x0000000c001c7947 */ /* 0x000fea0003800000 */
.L_x_55602:
        /* <DEDUP_REMOVED lines=11> */
.L_x_55605:
[----:B------:R-:W-:-:S06]  /*a1b0*/  LOP3.LUT R17, R17, 0xff, RZ, 0xc0, !PT ;  /* 0x000000ff11117812 */ /* 0x000fcc00078ec0ff */
[----:B------:R-:W0:Y:S02]  /*a1c0*/  I2F.U16 R17, R17 ;  /* 0x0000001100117306 */ /* 0x000e240000101000 */
[----:B0-----:R-:W-:-:S04]  /*a1d0*/  F2FP.F16.F32.PACK_AB R3, RZ, R17 ;  /* 0x00000011ff03723e */ /* 0x001fc800000000ff */
[----:B------:R-:W-:-:S05]  /*a1e0*/  PRMT R3, R3, 0x5410, RZ ;  /* 0x0000541003037816 */ /* 0x000fca00000000ff */
[----:B------:R0:W-:Y:S01]  /*a1f0*/  STG.E desc[UR36][R8.64], R3 ;  /* 0x0000000308007986 */ /* 0x0001e2000c101924 */
[----:B------:R-:W-:Y:S05]  /*a200*/  BRA `(.L_x_55599) ;  /* 0x0000000800d87947 */ /* 0x000fea0003800000 */
.L_x_55604:
[----:B------:R-:W-:-:S06]  /*a210*/  LOP3.LUT R4, R17, 0xff, RZ, 0xc0, !PT ;  /* 0x000000ff11047812 */ /* 0x000fcc00078ec0ff */
[----:B------:R-:W0:Y:S02]  /*a220*/  I2F.F64.U16 R4, R4 ;  /* 0x0000000400047312 */ /* 0x000e240000101800 */
[----:B0-----:R0:W-:Y:S01]  /*a230*/  STG.E.64 desc[UR36][R8.64], R4 ;  /* 0x0000000408007986 */ /* 0x0011e2000c101b24 */
[----:B------:R-:W-:Y:S05]  /*a240*/  BRA `(.L_x_55599) ;  /* 0x0000000800c87947 */ /* 0x000fea0003800000 */
.L_x_55594:
        /* <DEDUP_REMOVED lines=12> */
.L_x_55608:
[----:B------:R-:W-:Y:S02]  /*a310*/  LOP3.LUT R4, R17, 0xff, RZ, 0xc0, !PT ;  /* 0x000000ff11047812 */ /* 0x000fe400078ec0ff */
[----:B--234-:R-:W-:-:S04]  /*a320*/  CS2R R6, SRZ ;  /* 0x0000000000067805 */ /* 0x01cfc8000001ff00 */
[----:B------:R-:W0:Y:S02]  /*a330*/  I2F.F64.U16 R4, R4 ;  /* 0x0000000400047312 */ /* 0x000e240000101800 */
[----:B0-----:R0:W-:Y:S01]  /*a340*/  STG.E.128 desc[UR36][R8.64], R4 ;  /* 0x0000000408007986 */ /* 0x0011e2000c101d24 */
[----:B------:R-:W-:Y:S05]  /*a350*/  BRA `(.L_x_55599) ;  /* 0x0000000800847947 */ /* 0x000fea0003800000 */
.L_x_55607:
        /* <DEDUP_REMOVED lines=22> */
.L_x_55612:
[----:B------:R-:W-:Y:S05]  /*a4c0*/  BSYNC B0 ;  /* 0x0000000000007941 */ /* 0x000fea0003800000 */
.L_x_55611:
[----:B------:R-:W-:-:S05]  /*a4d0*/  LOP3.LUT R5, R0, R5, RZ, 0xfc, !PT ;  /* 0x0000000500057212 */ /* 0x000fca00078efcff */
[----:B------:R0:W-:Y:S01]  /*a4e0*/  STG.E.U8 desc[UR36][R8.64], R5 ;  /* 0x0000000508007986 */ /* 0x0001e2000c101124 */
[----:B------:R-:W-:Y:S05]  /*a4f0*/  BRA `(.L_x_55599) ;  /* 0x00000008001c7947 */ /* 0x000fea0003800000 */
.L_x_55610:
        /* <DEDUP_REMOVED lines=14> */
.L_x_55614:
[----:B------:R-:W-:Y:S01]  /*a5e0*/  IMAD.MOV.U32 R0, RZ, RZ, 0x7f ;  /* 0x0000007fff007424 */ /* 0x000fe200078e00ff */
[----:B------:R-:W-:-:S04]  /*a5f0*/  ISETP.GT.U32.AND P0, PT, R3, 0x7f800000, PT ;  /* 0x7f8000000300780c */ /* 0x000fc80003f04070 */
[----:B------:R-:W-:-:S09]  /*a600*/  SEL R0, R0, 0x7c, P0 ;  /* 0x0000007c00007807 */ /* 0x000fd20000000000 */
.L_x_55615:
[----:B------:R-:W-:Y:S05]  /*a610*/  BSYNC B0 ;  /* 0x0000000000007941 */ /* 0x000fea0003800000 */
.L_x_55613:
[----:B------:R-:W-:-:S04]  /*a620*/  LOP3.LUT R3, R17, 0x80000000, RZ, 0xc0, !PT ;  /* 0x8000000011037812 */ /* 0x000fc800078ec0ff */
[----:B------:R-:W-:-:S04]  /*a630*/  SHF.R.U32.HI R3, RZ, 0x18, R3 ;  /* 0x00000018ff037819 */ /* 0x000fc80000011603 */
[----:B------:R-:W-:-:S05]  /*a640*/  LOP3.LUT R3, R0, R3, RZ, 0xfc, !PT ;  /* 0x0000000300037212 */ /* 0x000fca00078efcff */
[----:B------:R0:W-:Y:S01]  /*a650*/  STG.E.U8 desc[UR36][R8.64], R3 ;  /* 0x0000000308007986 */ /* 0x0001e2000c101124 */
[----:B------:R-:W-:Y:S05]  /*a660*/  BRA `(.L_x_55599) ;  /* 0x0000000400c07947 */ /* 0x000fea0003800000 */
.L_x_55609:
[----:B------:R-:W-:-:S04]  /*a670*/  LOP3.LUT R17, R17, 0xff, RZ, 0xc0, !PT ;  /* 0x000000ff11117812 */ /* 0x000fc800078ec0ff */
[----:B------:R-:W0:Y:S02]  /*a680*/  I2F.U16 R0, R17 ;  /* 0x0000001100007306 */ /* 0x000e240000101000 */
[----:B0-----:R-:W-:-:S05]  /*a690*/  F2FP.BF16.F32.PACK_AB R0, RZ, R0 ;  /* 0x00000000ff00723e */ /* 0x001fca00000010ff */
[----:B------:R0:W-:Y:S01]  /*a6a0*/  STG.E.U16 desc[UR36][R8.64], R0 ;  /* 0x0000000008007986 */ /* 0x0001e2000c101524 */
[----:B------:R-:W-:Y:S05]  /*a6b0*/  BRA `(.L_x_55599) ;  /* 0x0000000400ac7947 */ /* 0x000fea0003800000 */
.L_x_55606:
        /* <DEDUP_REMOVED lines=11> */
.L_x_55618:
        /* <DEDUP_REMOVED lines=18> */
.L_x_55621:
[----:B------:R-:W-:-:S04]  /*a890*/  LOP3.LUT R3, R17, 0x80000000, RZ, 0xc0, !PT ;  /* 0x8000000011037812 */ /* 0x000fc800078ec0ff */
[----:B------:R-:W-:-:S04]  /*a8a0*/  SHF.R.U32.HI R3, RZ, 0x18, R3 ;  /* 0x00000018ff037819 */ /* 0x000fc80000011603 */
[----:B------:R-:W-:-:S04]  /*a8b0*/  LOP3.LUT R0, R0, R3, RZ, 0xfc, !PT ;  /* 0x0000000300007212 */ /* 0x000fc800078efcff */
[----:B------:R-:W-:-:S07]  /*a8c0*/  PRMT R4, R0, 0x7610, R4 ;  /* 0x0000761000047816 */ /* 0x000fce0000000004 */
.L_x_55620:
[----:B------:R-:W-:Y:S05]  /*a8d0*/  BSYNC B0 ;  /* 0x0000000000007941 */ /* 0x000fea0003800000 */
.L_x_55619:
[----:B------:R0:W-:Y:S01]  /*a8e0*/  STG.E.U8 desc[UR36][R8.64], R4 ;  /* 0x0000000408007986 */ /* 0x0001e2000c101124 */
[----:B------:R-:W-:Y:S05]  /*a8f0*/  BRA `(.L_x_55599) ;  /* 0x00000004001c7947 */ /* 0x000fea0003800000 */
.L_x_55617:
        /* <DEDUP_REMOVED lines=18> */
.L_x_55624:
[----:B------:R-:W-:-:S04]  /*aa20*/  LOP3.LUT R3, R17, 0x80000000, RZ, 0xc0, !PT ;  /* 0x8000000011037812 */ /* 0x000fc800078ec0ff */
[----:B------:R-:W-:-:S04]  /*aa30*/  SHF.R.U32.HI R3, RZ, 0x18, R3 ;  /* 0x00000018ff037819 */ /* 0x000fc80000011603 */
[----:B------:R-:W-:-:S04]  /*aa40*/  LOP3.LUT R0, R0, R3, RZ, 0xfc, !PT ;  /* 0x0000000300007212 */ /* 0x000fc800078efcff */
[----:B------:R-:W-:-:S07]  /*aa50*/  PRMT R4, R0, 0x7610, R4 ;  /* 0x0000761000047816 */ /* 0x000fce0000000004 */
.L_x_55623:
[----:B------:R-:W-:Y:S05]  /*aa60*/  BSYNC B0 ;  /* 0x0000000000007941 */ /* 0x000fea0003800000 */
.L_x_55622:
[----:B------:R0:W-:Y:S01]  /*aa70*/  STG.E.U8 desc[UR36][R8.64], R4 ;  /* 0x0000000408007986 */ /* 0x0001e2000c101124 */
[----:B------:R-:W-:Y:S05]  /*aa80*/  BRA `(.L_x_55599) ;  /* 0x0000000000b87947 */ /* 0x000fea0003800000 */
.L_x_55616:
        /* <DEDUP_REMOVED lines=23> */
.L_x_55598:
        /* <DEDUP_REMOVED lines=16> */
.L_x_55627:
[----:B------:R-:W-:Y:S05]  /*ad00*/  BRA `(.L_x_55599) ;  /* 0x0000000000187947 */ /* 0x000fea0003800000 */
.L_x_55626:
[----:B------:R-:W-:Y:S01]  /*ad10*/  LOP3.LUT R4, R17, 0xff, RZ, 0xc0, !PT ;  /* 0x000000ff11047812 */ /* 0x000fe200078ec0ff */
[----:B------:R-:W-:-:S05]  /*ad20*/  IMAD.MOV.U32 R5, RZ, RZ, RZ ;  /* 0x000000ffff057224 */ /* 0x000fca00078e00ff */
[----:B------:R0:W-:Y:S01]  /*ad30*/  STG.E.64 desc[UR36][R8.64], R4 ;  /* 0x0000000408007986 */ /* 0x0001e2000c101b24 */
[----:B------:R-:W-:Y:S05]  /*ad40*/  BRA `(.L_x_55599) ;  /* 0x0000000000087947 */ /* 0x000fea0003800000 */
.L_x_55625:
[----:B------:R-:W-:-:S05]  /*ad50*/  LOP3.LUT R17, R17, 0xff, RZ, 0xc0, !PT ;  /* 0x000000ff11117812 */ /* 0x000fca00078ec0ff */
[----:B------:R0:W-:Y:S02]  /*ad60*/  STG.E desc[UR36][R8.64], R17 ;  /* 0x0000001108007986 */ /* 0x0001e4000c101924 */
.L_x_55599:
[----:B------:R-:W-:-:S07]  /*ad70*/  VIADD R25, R25, 0x80 ;  /* 0x0000008019197836 */ /* 0x000fce0000000000 */
.L_x_55559:
[----:B------:R-:W-:Y:S05]  /*ad80*/  BSYNC B6 ;  /* 0x0000000000067941 */ /* 0x000fea0003800000 */
.L_x_55558:
[----:B------:R-:W-:-:S13]  /*ad90*/  ISETP.GE.AND P0, PT, R25, R16, PT ;  /* 0x000000101900720c */ /* 0x000fda0003f06270 */
[----:B------:R-:W-:Y:S05]  /*ada0*/  @P0 EXIT ;  /* 0x000000000000094d */ /* 0x000fea0003800000 */
        /* <DEDUP_REMOVED lines=19> */
.L_x_55631:
[----:B------:R-:W-:Y:S01]  /*aee0*/  STG.E.U8 desc[UR36][R2.64], R18 ;  /* 0x0000001202007986 */ /* 0x000fe2000c101124 */
[----:B------:R-:W-:Y:S05]  /*aef0*/  EXIT ;  /* 0x000000000000794d */ /* 0x000fea0003800000 */
.L_x_55630:
        /* <DEDUP_REMOVED lines=10> */
.L_x_55634:
[----:B------:R-:W-:-:S05]  /*afa0*/  LOP3.LUT R5, R18, 0xff, RZ, 0xc0, !PT ;  /* 0x000000ff12057812 */ /* 0x000fca00078ec0ff */
[----:B------:R-:W-:Y:S01]  /*afb0*/  STG.E desc[UR36][R2.64], R5 ;  /* 0x0000000502007986 */ /* 0x000fe2000c101924 */
[----:B------:R-:W-:Y:S05]  /*afc0*/  EXIT ;  /* 0x000000000000794d */ /* 0x000fea0003800000 */
.L_x_55633:
[----:B------:R-:W-:-:S05]  /*afd0*/  LOP3.LUT R5, R18, 0xff, RZ, 0xc0, !PT ;  /* 0x000000ff12057812 */ /* 0x000fca00078ec0ff */
[----:B------:R-:W-:Y:S01]  /*afe0*/  STG.E.U16 desc[UR36][R2.64], R5 ;  /* 0x0000000502007986 */ /* 0x000fe2000c101524 */
[----:B------:R-:W-:Y:S05]  /*aff0*/  EXIT ;  /* 0x000000000000794d */ /* 0x000fea0003800000 */
.L_x_55629:
        /* <DEDUP_REMOVED lines=10> */
.L_x_55636:
[----:B------:R-:W-:-:S04]  /*b0a0*/  LOP3.LUT R18, R18, 0xff, RZ, 0xc0, !PT ;  /* 0x000000ff12127812 */ /* 0x000fc800078ec0ff */
[----:B------:R-:W0:Y:S02]  /*b0b0*/  I2F.U16 R0, R18 ;  /* 0x0000001200007306 */ /* 0x000e240000101000 */
[----:B0-----:R-:W-:-:S05]  /*b0c0*/  F2FP.F16.F32.PACK_AB R0, RZ, R0 ;  /* 0x00000000ff00723e */ /* 0x001fca00000000ff */
[----:B------:R-:W-:Y:S01]  /*b0d0*/  STG.E.U16 desc[UR36][R2.64], R0 ;  /* 0x0000000002007986 */ /* 0x000fe2000c101524 */
[----:B------:R-:W-:Y:S05]  /*b0e0*/  EXIT ;  /* 0x000000000000794d */ /* 0x000fea0003800000 */
.L_x_55635:
        /* <DEDUP_REMOVED lines=11> */
.L_x_55638:
[----:B------:R-:W-:-:S06]  /*b1a0*/  LOP3.LUT R18, R18, 0xff, RZ, 0xc0, !PT ;  /* 0x000000ff12127812 */ /* 0x000fcc00078ec0ff */
[----:B------:R-:W0:Y:S02]  /*b1b0*/  I2F.U16 R18, R18 ;  /* 0x0000001200127306 */ /* 0x000e240000101000 */
[----:B0-----:R-:W-:-:S04]  /*b1c0*/  F2FP.F16.F32.PACK_AB R5, RZ, R18 ;  /* 0x00000012ff05723e */ /* 0x001fc800000000ff */
[----:B------:R-:W-:-:S05]  /*b1d0*/  PRMT R5, R5, 0x5410, RZ ;  /* 0x0000541005057816 */ /* 0x000fca00000000ff */
[----:B------:R-:W-:Y:S01]  /*b1e0*/  STG.E desc[UR36][R2.64], R5 ;  /* 0x0000000502007986 */ /* 0x000fe2000c101924 */
[----:B------:R-:W-:Y:S05]  /*b1f0*/  EXIT ;  /* 0x000000000000794d */ /* 0x000fea0003800000 */
.L_x_55637:
[----:B------:R-:W-:-:S06]  /*b200*/  LOP3.LUT R4, R18, 0xff, RZ, 0xc0, !PT ;  /* 0x000000ff12047812 */ /* 0x000fcc00078ec0ff */
[----:B------:R-:W0:Y:S02]  /*b210*/  I2F.F64.U16 R4, R4 ;  /* 0x0000000400047312 */ /* 0x000e240000101800 */
[----:B0-----:R-:W-:Y:S01]  /*b220*/  STG.E.64 desc[UR36][R2.64], R4 ;  /* 0x0000000402007986 */ /* 0x001fe2000c101b24 */
[----:B------:R-:W-:Y:S05]  /*b230*/  EXIT ;  /* 0x000000000000794d */ /* 0x000fea0003800000 */
.L_x_55628:
        /* <DEDUP_REMOVED lines=12> */
.L_x_55641:
[----:B------:R-:W-:Y:S02]  /*b300*/  LOP3.LUT R4, R18, 0xff, RZ, 0xc0, !PT ;  /* 0x000000ff12047812 */ /* 0x000fe400078ec0ff */
[----:B--234-:R-:W-:-:S04]  /*b310*/  CS2R R6, SRZ ;  /* 0x0000000000067805 */ /* 0x01cfc8000001ff00 */
[----:B------:R-:W0:Y:S02]  /*b320*/  I2F.F64.U16 R4, R4 ;  /* 0x0000000400047312 */ /* 0x000e240000101800 */
[----:B0-----:R-:W-:Y:S01]  /*b330*/  STG.E.128 desc[UR36][R2.64], R4 ;  /* 0x0000000402007986 */ /* 0x001fe2000c101d24 */
[----:B------:R-:W-:Y:S05]  /*b340*/  EXIT ;  /* 0x000000000000794d */ /* 0x000fea0003800000 */
.L_x_55640:
        /* <DEDUP_REMOVED lines=22> */
.L_x_55645:
[----:B------:R-:W-:Y:S05]  /*b4b0*/  BSYNC B0 ;  /* 0x0000000000007941 */ /* 0x000fea0003800000 */
.L_x_55644:
[----:B------:R-:W-:-:S05]  /*b4c0*/  LOP3.LUT R5, R0, R5, RZ, 0xfc, !PT ;  /* 0x0000000500057212 */ /* 0x000fca00078efcff */
[----:B------:R-:W-:Y:S01]  /*b4d0*/  STG.E.U8 desc[UR36][R2.64], R5 ;  /* 0x0000000502007986 */ /* 0x000fe2000c101124 */
[----:B------:R-:W-:Y:S05]  /*b4e0*/  EXIT ;  /* 0x000000000000794d */ /* 0x000fea0003800000 */
.L_x_55643:
        /* <DEDUP_REMOVED lines=14> */
.L_x_55647:
[----:B------:R-:W-:Y:S01]  /*b5d0*/  IMAD.MOV.U32 R0, RZ, RZ, 0x7f ;  /* 0x0000007fff007424 */ /* 0x000fe200078e00ff */
[----:B------:R-:W-:-:S04]  /*b5e0*/  ISETP.GT.U32.AND P0, PT, R4, 0x7f800000, PT ;  /* 0x7f8000000400780c */ /* 0x000fc80003f04070 */
[----:B------:R-:W-:-:S09]  /*b5f0*/  SEL R0, R0, 0x7c, P0 ;  /* 0x0000007c00007807 */ /* 0x000fd20000000000 */
.L_x_55648:
[----:B------:R-:W-:Y:S05]  /*b600*/  BSYNC B0 ;  /* 0x0000000000007941 */ /* 0x000fea0003800000 */
.L_x_55646:
[----:B------:R-:W-:-:S04]  /*b610*/  LOP3.LUT R4, R5, 0x80000000, RZ, 0xc0, !PT ;  /* 0x8000000005047812 */ /* 0x000fc800078ec0ff */
[----:B------:R-:W-:-:S04]  /*b620*/  SHF.R.U32.HI R5, RZ, 0x18, R4 ;  /* 0x00000018ff057819 */ /* 0x000fc80000011604 */
[----:B------:R-:W-:-:S05]  /*b630*/  LOP3.LUT R5, R0, R5, RZ, 0xfc, !PT ;  /* 0x0000000500057212 */ /* 0x000fca00078efcff */
[----:B------:R-:W-:Y:S01]  /*b640*/  STG.E.U8 desc[UR36][R2.64], R5 ;  /* 0x0000000502007986 */ /* 0x000fe2000c101124 */
[----:B------:R-:W-:Y:S05]  /*b650*/  EXIT ;  /* 0x000000000000794d */ /* 0x000fea0003800000 */
.L_x_55642:
[----:B------:R-:W-:-:S04]  /*b660*/  LOP3.LUT R18, R18, 0xff, RZ, 0xc0, !PT ;  /* 0x000000ff12127812 */ /* 0x000fc800078ec0ff */
[----:B------:R-:W0:Y:S02]  /*b670*/  I2F.U16 R0, R18 ;  /* 0x0000001200007306 */ /* 0x000e240000101000 */
[----:B0-----:R-:W-:-:S05]  /*b680*/  F2FP.BF16.F32.PACK_AB R0, RZ, R0 ;  /* 0x00000000ff00723e */ /* 0x001fca00000010ff */
[----:B------:R-:W-:Y:S01]  /*b690*/  STG.E.U16 desc[UR36][R2.64], R0 ;  /* 0x0000000002007986 */ /* 0x000fe2000c101524 */
[----:B------:R-:W-:Y:S05]  /*b6a0*/  EXIT ;  /* 0x000000000000794d */ /* 0x000fea0003800000 */
.L_x_55639:
        /* <DEDUP_REMOVED lines=11> */
.L_x_55651:
        /* <DEDUP_REMOVED lines=18> */
.L_x_55654:
[----:B------:R-:W-:-:S04]  /*b880*/  LOP3.LUT R0, R7, 0x80000000, RZ, 0xc0, !PT ;  /* 0x8000000007007812 */ /* 0x000fc800078ec0ff */
[----:B------:R-:W-:-:S04]  /*b890*/  SHF.R.U32.HI R5, RZ, 0x18, R0 ;  /* 0x00000018ff057819 */ /* 0x000fc80000011600 */
[----:B------:R-:W-:-:S04]  /*b8a0*/  LOP3.LUT R4, R4, R5, RZ, 0xfc, !PT ;  /* 0x0000000504047212 */ /* 0x000fc800078efcff */
[----:B------:R-:W-:-:S07]  /*b8b0*/  PRMT R0, R4, 0x7610, R0 ;  /* 0x0000761004007816 */ /* 0x000fce0000000000 */
.L_x_55653:
[----:B------:R-:W-:Y:S05]  /*b8c0*/  BSYNC B0 ;  /* 0x0000000000007941 */ /* 0x000fea0003800000 */
.L_x_55652:
[----:B------:R-:W-:Y:S01]  /*b8d0*/  STG.E.U8 desc[UR36][R2.64], R0 ;  /* 0x0000000002007986 */ /* 0x000fe2000c101124 */
[----:B------:R-:W-:Y:S05]  /*b8e0*/  EXIT ;  /* 0x000000000000794d */ /* 0x000fea0003800000 */
.L_x_55650:
        /* <DEDUP_REMOVED lines=18> */
.L_x_55657:
[----:B------:R-:W-:-:S04]  /*ba10*/  LOP3.LUT R0, R7, 0x80000000, RZ, 0xc0, !PT ;  /* 0x8000000007007812 */ /* 0x000fc800078ec0ff */
[----:B------:R-:W-:-:S04]  /*ba20*/  SHF.R.U32.HI R5, RZ, 0x18, R0 ;  /* 0x00000018ff057819 */ /* 0x000fc80000011600 */
[----:B------:R-:W-:-:S04]  /*ba30*/  LOP3.LUT R4, R4, R5, RZ, 0xfc, !PT ;  /* 0x0000000504047212 */ /* 0x000fc800078efcff */
[----:B------:R-:W-:-:S07]  /*ba40*/  PRMT R0, R4, 0x7610, R0 ;  /* 0x0000761004007816 */ /* 0x000fce0000000000 */
.L_x_55656:
[----:B------:R-:W-:Y:S05]  /*ba50*/  BSYNC B0 ;  /* 0x0000000000007941 */ /* 0x000fea0003800000 */
.L_x_55655:
[----:B------:R-:W-:Y:S01]  /*ba60*/  STG.E.U8 desc[UR36][R2.64], R0 ;  /* 0x0000000002007986 */ /* 0x000fe2000c101124 */
[----:B------:R-:W-:Y:S05]  /*ba70*/  EXIT ;  /* 0x000000000000794d */ /* 0x000fea0003800000 */
.L_x_55649:
        /* <DEDUP_REMOVED lines=23> */
.L_x_55632:
        /* <DEDUP_REMOVED lines=16> */
.L_x_55660:
[----:B------:R-:W-:Y:S05]  /*bcf0*/  EXIT ;  /* 0x000000000000794d */ /* 0x000fea0003800000 */
.L_x_55659:
[----:B------:R-:W-:Y:S01]  /*bd00*/  LOP3.LUT R18, R18, 0xff, RZ, 0xc0, !PT ;  /* 0x000000ff12127812 */ /* 0x000fe200078ec0ff */
[----:B------:R-:W-:-:S05]  /*bd10*/  IMAD.MOV.U32 R19, RZ, RZ, RZ ;  /* 0x000000ffff137224 */ /* 0x000fca00078e00ff */
[----:B------:R-:W-:Y:S01]  /*bd20*/  STG.E.64 desc[UR36][R2.64], R18 ;  /* 0x0000001202007986 */ /* 0x000fe2000c101b24 */
[----:B------:R-:W-:Y:S05]  /*bd30*/  EXIT ;  /* 0x000000000000794d */ /* 0x000fea0003800000 */
.L_x_55658:
[----:B------:R-:W-:-:S05]  /*bd40*/  LOP3.LUT R5, R18, 0xff, RZ, 0xc0, !PT ;  /* 0x000000ff12057812 */ /* 0x000fca00078ec0ff */
[----:B------:R-:W-:Y:S01]  /*bd50*/  STG.E desc[UR36][R2.64], R5 ;  /* 0x0000000502007986 */ /* 0x000fe2000c101924 */
[----:B------:R-:W-:Y:S05]  /*bd60*/  EXIT ;  /* 0x000000000000794d */ /* 0x000fea0003800000 */
        .weak           $__internal_64_$__cuda_sm20_rem_u16
        .type           $__internal_64_$__cuda_sm20_rem_u16,@function
        .size           $__internal_64_$__cuda_sm20_rem_u16,(.L_x_57277 - $__internal_64_$__cuda_sm20_rem_u16)
$__internal_64_$__cuda_sm20_rem_u16:
        /* <DEDUP_REMOVED lines=19> */
[----:B------:R-:W-:Y:S05]  /*bea0*/  RET.REL.NODEC R4 `(_ZN2at6native27unrolled_elementwise_kernelINS0_13BinaryFunctorIhhhZZZNS0_21remainder_kernel_cudaERNS_18TensorIteratorBaseEENKUlvE_clEvENKUlvE_clEvEUlhhE_EESt5arrayIPcLm3EELi4E23TrivialOffsetCalculatorILi2EjESC_ILi1EjENS0_6memory12LoadWithCastILi2EEENSF_13StoreWithCastILi1EEEEEviT_T0_T2_T3_T4_T5_) ;  /* 0xffffff4004547950 */ /* 0x000fea0003c3ffff */
.L_x_55661:
        /* <DEDUP_REMOVED lines=13> */
.L_x_57277:


//--------------------- .text._ZN2at6native18elementwise_kernelILi128ELi4EZNS0_22gpu_kernel_impl_nocastINS0_13BinaryFunctorIhhhZZZNS0_21remainder_kernel_cudaERNS_18TensorIteratorBaseEENKUlvE_clEvENKUlvE_clEvEUlhhE_EEEEvS5_RKT_EUliE_EEviT1_ --------------------------
	.section	.text._ZN2at6native18elementwise_kernelILi128ELi4EZNS0_22gpu_kernel_impl_nocastINS0_13BinaryFunctorIhhhZZZNS0_21remainder_kernel_cudaERNS_18TensorIteratorBaseEENKUlvE_clEvENKUlvE_clEvEUlhhE_EEEEvS5_RKT_EUliE_EEviT1_,"ax",@progbits
	.align	128
        .global         _ZN2at6native18elementwise_kernelILi128ELi4EZNS0_22gpu_kernel_impl_nocastINS0_13BinaryFunctorIhhhZZZNS0_21remainder_kernel_cudaERNS_18TensorIteratorBaseEENKUlvE_clEvENKUlvE_clEvEUlhhE_EEEEvS5_RKT_EUliE_EEviT1_
        .type           _ZN2at6native18elementwise_kernelILi128ELi4EZNS0_22gpu_kernel_impl_nocastINS0_13BinaryFunctorIhhhZZZNS0_21remainder_kernel_cudaERNS_18TensorIteratorBaseEENKUlvE_clEvENKUlvE_clEvEUlhhE_EEEEvS5_RKT_EUliE_EEviT1_,@function
        .size           _ZN2at6native18elementwise_kernelILi128ELi4EZNS0_22gpu_kernel_impl_nocastINS0_13BinaryFunctorIhhhZZZNS0_21remainder_kernel_cudaERNS_18TensorIteratorBaseEENKUlvE_clEvENKUlvE_clEvEUlhhE_EEEEvS5_RKT_EUliE_EEviT1_,(.L_x_57278 - _ZN2at6native18elementwise_kernelILi128ELi4EZNS0_22gpu_kernel_impl_nocastINS0_13BinaryFunctorIhhhZZZNS0_21remainder_kernel_cudaERNS_18TensorIteratorBaseEENKUlvE_clEvENKUlvE_clEvEUlhhE_EEEEvS5_RKT_EUliE_EEviT1_)
        .other          _ZN2at6native18elementwise_kernelILi128ELi4EZNS0_22gpu_kernel_impl_nocastINS0_13BinaryFunctorIhhhZZZNS0_21remainder_kernel_cudaERNS_18TensorIteratorBaseEENKUlvE_clEvENKUlvE_clEvEUlhhE_EEEEvS5_RKT_EUliE_EEviT1_,@"STO_CUDA_ENTRY STV_DEFAULT"
_ZN2at6native18elementwise_kernelILi128ELi4EZNS0_22gpu_kernel_impl_nocastINS0_13BinaryFunctorIhhhZZZNS0_21remainder_kernel_cudaERNS_18TensorIteratorBaseEENKUlvE_clEvENKUlvE_clEvEUlhhE_EEEEvS5_RKT_EUliE_EEviT1_:
.text._ZN2at6native18elementwise_kernelILi128ELi4EZNS0_22gpu_kernel_impl_nocastINS0_13BinaryFunctorIhhhZZZNS0_21remainder_kernel_cudaERNS_18TensorIteratorBaseEENKUlvE_clEvENKUlvE_clEvEUlhhE_EEEEvS5_RKT_EUliE_EEviT1_:
        /* <DEDUP_REMOVED lines=362> */
.L_x_55664:
[----:B------:R-:W-:Y:S01]  /*16a0*/  ULDC.64 UR6, c[0x0][0x488] ;  /* 0x0001220000067ab9 */ /* 0x000fe20000000a00 */
[----:B------:R-:W-:Y:S01]  /*16b0*/  ULDC.64 UR8, c[0x0][0x480] ;  /* 0x0001200000087ab9 */ /* 0x000fe20000000a00 */
[----:B------:R-:W-:-:S04]  /*16c0*/  IADD3 R8, P0, R4, UR6, RZ ;  /* 0x0000000604087c10 */ /* 0x000fc8000ff1e0ff */
[----:B------:R-:W-:Y:S01]  /*16d0*/  IADD3.X R9, RZ, UR7, RZ, P0, !PT ;  /* 0x00000007ff097c10 */ /* 0x000fe200087fe4ff */
[----:B------:R-:W-:-:S04]  /*16e0*/  ULDC.64 UR6, c[0x0][0x478] ;  /* 0x00011e0000067ab9 */ /* 0x000fc80000000a00 */
[----:B------:R-:W2:Y:S01]  /*16f0*/  LDG.E.U8 R13, desc[UR4][R8.64] ;  /* 0x00000004080d7981 */ /* 0x000ea2000c1e1100 */
[----:B------:R-:W-:Y:S01]  /*1700*/  IADD3 R6, P1, R7, UR6, RZ ;  /* 0x0000000607067c10 */ /* 0x000fe2000ff3e0ff */
[----:B------:R-:W-:Y:S01]  /*1710*/  BSSY B1, `(.L_x_55665) ;  /* 0x000000b000017945 */ /* 0x000fe20003800000 */
[----:B------:R-:W-:Y:S02]  /*1720*/  IADD3 R2, P2, R2, UR8, RZ ;  /* 0x0000000802027c10 */ /* 0x000fe4000ff5e0ff */
[----:B------:R-:W-:Y:S02]  /*1730*/  IADD3.X R7, RZ, UR7, RZ, P1, !PT ;  /* 0x00000007ff077c10 */ /* 0x000fe40008ffe4ff */
[----:B------:R-:W-:Y:S02]  /*1740*/  IADD3.X R3, RZ, UR9, RZ, P2, !PT ;  /* 0x00000009ff037c10 */ /* 0x000fe400097fe4ff */
[----:B------:R-:W-:Y:S02]  /*1750*/  MOV R4, 0xff ;  /* 0x000000ff00047802 */ /* 0x000fe40000000f00 */
[----:B--2---:R-:W-:-:S13]  /*1760*/  ISETP.NE.AND P0, PT, R13, RZ, PT ;  /* 0x000000ff0d00720c */ /* 0x004fda0003f05270 */
[----:B------:R-:W-:Y:S05]  /*1770*/  @!P0 BRA `(.L_x_55666) ;  /* 0x0000000000108947 */ /* 0x000fea0003800000 */
[----:B------:R0:W5:Y:S01]  /*1780*/  LDG.E.U8 R8, desc[UR4][R2.64] ;  /* 0x0000000402087981 */ /* 0x000162000c1e1100 */
[----:B------:R-:W-:-:S07]  /*1790*/  MOV R12, 0x17b0 ;  /* 0x000017b0000c7802 */ /* 0x000fce0000000f00 */
[----:B0----5:R-:W-:Y:S05]  /*17a0*/  CALL.REL.NOINC `($__internal_65_$__cuda_sm20_rem_u16) ;  /* 0x0000004400d47944 */ /* 0x021fea0003c00000 */
[----:B------:R-:W-:-:S07]  /*17b0*/  PRMT R4, R13, 0x7610, R4 ;  /* 0x000076100d047816 */ /* 0x000fce0000000004 */
.L_x_55666:
[----:B------:R-:W-:Y:S05]  /*17c0*/  BSYNC B1 ;  /* 0x0000000000017941 */ /* 0x000fea0003800000 */
.L_x_55665:
[----:B------:R0:W-:Y:S01]  /*17d0*/  STG.E.U8 desc[UR4][R6.64], R4 ;  /* 0x0000000406007986 */ /* 0x0001e2000c101104 */
[----:B------:R-:W-:-:S04]  /*17e0*/  LEA R0, R5, R0, 0x9 ;  /* 0x0000000005007211 */ /* 0x000fc800078e48ff */
[----:B------:R-:W-:-:S07]  /*17f0*/  IADD3 R3, R0, 0x80, RZ ;  /* 0x0000008000037810 */ /* 0x000fce0007ffe0ff */
.L_x_55663:
[----:B------:R-:W-:Y:S05]  /*1800*/  BSYNC B0 ;  /* 0x0000000000007941 */ /* 0x000fea0003800000 */
.L_x_55662:
[----:B------:R-:W-:Y:S01]  /*1810*/  ULDC UR6, c[0x0][0x210] ;  /* 0x0000840000067ab9 */ /* 0x000fe20000000800 */
[----:B------:R-:W-:Y:S01]  /*1820*/  BSSY B0, `(.L_x_55667) ;  /* 0x0000179000007945 */ /* 0x000fe20003800000 */
[----:B------:R-:W-:-:S13]  /*1830*/  ISETP.GE.AND P0, PT, R3, UR6, PT ;  /* 0x0000000603007c0c */ /* 0x000fda000bf06270 */
        /* <DEDUP_REMOVED lines=354> */
.L_x_55669:
        /* <DEDUP_REMOVED lines=18> */
.L_x_55671:
[----:B------:R-:W-:Y:S05]  /*2f80*/  BSYNC B1 ;  /* 0x0000000000017941 */ /* 0x000fea0003800000 */
.L_x_55670:
[----:B------:R1:W-:Y:S01]  /*2f90*/  STG.E.U8 desc[UR4][R4.64], R2 ;  /* 0x0000000204007986 */ /* 0x0003e2000c101104 */
[----:B------:R-:W-:-:S07]  /*2fa0*/  IADD3 R3, R3, 0x80, RZ ;  /* 0x0000008003037810 */ /* 0x000fce0007ffe0ff */
.L_x_55668:
[----:B------:R-:W-:Y:S05]  /*2fb0*/  BSYNC B0 ;  /* 0x0000000000007941 */ /* 0x000fea0003800000 */
.L_x_55667:
[----:B------:R-:W-:Y:S01]  /*2fc0*/  ULDC UR6, c[0x0][0x210] ;  /* 0x0000840000067ab9 */ /* 0x000fe20000000800 */
[----:B------:R-:W-:Y:S01]  /*2fd0*/  BSSY B0, `(.L_x_55672) ;  /* 0x0000179000007945 */ /* 0x000fe20003800000 */
[----:B------:R-:W-:-:S13]  /*2fe0*/  ISETP.GE.AND P0, PT, R3, UR6, PT ;  /* 0x0000000603007c0c */ /* 0x000fda000bf06270 */
[----:B------:R-:W-:Y:S05]  /*2ff0*/  @P0 BRA `(.L_x_55673) ;  /* 0x0000001400d80947 */ /* 0x000fea0003800000 */
[----:B01----:R-:W0:Y:S01]  /*3000*/  LDC R4, c[0x0][0x218] ;  /* 0x00008600ff047b82 */ /* 0x003e220000000800 */
        /* <DEDUP_REMOVED lines=352> */
.L_x_55674:
        /* <DEDUP_REMOVED lines=18> */
.L_x_55676:
[----:B------:R-:W-:Y:S05]  /*4730*/  BSYNC B1 ;  /* 0x0000000000017941 */ /* 0x000fea0003800000 */
.L_x_55675:
[----:B------:R2:W-:Y:S01]  /*4740*/  STG.E.U8 desc[UR4][R4.64], R2 ;  /* 0x0000000204007986 */ /* 0x0005e2000c101104 */
[----:B------:R-:W-:-:S07]  /*4750*/  IADD3 R3, R3, 0x80, RZ ;  /* 0x0000008003037810 */ /* 0x000fce0007ffe0ff */
.L_x_55673:
[----:B------:R-:W-:Y:S05]  /*4760*/  BSYNC B0 ;  /* 0x0000000000007941 */ /* 0x000fea0003800000 */
.L_x_55672:
[----:B------:R-:W-:Y:S02]  /*4770*/  ULDC UR6, c[0x0][0x210] ;  /* 0x0000840000067ab9 */ /* 0x000fe40000000800 */
        /* <DEDUP_REMOVED lines=355> */
.L_x_55677:
        /* <DEDUP_REMOVED lines=18> */
.L_x_55679:
[----:B------:R-:W-:Y:S05]  /*5ed0*/  BSYNC B0 ;  /* 0x0000000000007941 */ /* 0x000fea0003800000 */
.L_x_55678:
[----:B------:R-:W-:Y:S01]  /*5ee0*/  STG.E.U8 desc[UR4][R2.64], R0 ;  /* 0x0000000002007986 */ /* 0x000fe2000c101104 */
[----:B------:R-:W-:Y:S05]  /*5ef0*/  EXIT ;  /* 0x000000000000794d */ /* 0x000fea0003800000 */
        .weak           $__internal_65_$__cuda_sm20_rem_u16
        .type           $__internal_65_$__cuda_sm20_rem_u16,@function
        .size           $__internal_65_$__cuda_sm20_rem_u16,(.L_x_57278 - $__internal_65_$__cuda_sm20_rem_u16)
$__internal_65_$__cuda_sm20_rem_u16:
        /* <DEDUP_REMOVED lines=20> */
[----:B------:R-:W-:Y:S05]  /*6040*/  RET.REL.NODEC R10 `(_ZN2at6native18elementwise_kernelILi128ELi4EZNS0_22gpu_kernel_impl_nocastINS0_13BinaryFunctorIhhhZZZNS0_21remainder_kernel_cudaERNS_18TensorIteratorBaseEENKUlvE_clEvENKUlvE_clEvEUlhhE_EEEEvS5_RKT_EUliE_EEviT1_) ;  /* 0xffffff9c0aec7950 */ /* 0x000fea0003c3ffff */
.L_x_55680:
        /* <DEDUP_REMOVED lines=11> */
.L_x_57278:


//--------------------- .text._ZN2at6native27unrolled_elementwise_kernelINS0_13BinaryFunctorIhhhZZZNS0_21remainder_kernel_cudaERNS_18TensorIteratorBaseEENKUlvE_clEvENKUlvE_clEvEUlhhE_EESt5arrayIPcLm3EELi4E23TrivialOffsetCalculatorILi2EjESC_ILi1EjENS0_6memory15LoadWithoutCastENSF_16StoreWithoutCastEEEviT_T0_T2_T3_T4_T5_ --------------------------
	.section	.text._ZN2at6native27unrolled_elementwise_kernelINS0_13BinaryFunctorIhhhZZZNS0_21remainder_kernel_cudaERNS_18TensorIteratorBaseEENKUlvE_clEvENKUlvE_clEvEUlhhE_EESt5arrayIPcLm3EELi4E23TrivialOffsetCalculatorILi2EjESC_ILi1EjENS0_6memory15LoadWithoutCastENSF_16StoreWithoutCastEEEviT_T0_T2_T3_T4_T5_,"ax",@progbits
	.align	128
        .global         _ZN2at6native27unrolled_elementwise_kernelINS0_13BinaryFunctorIhhhZZZNS0_21remainder_kernel_cudaERNS_18TensorIteratorBaseEENKUlvE_clEvENKUlvE_clEvEUlhhE_EESt5arrayIPcLm3EELi4E23TrivialOffsetCalculatorILi2EjESC_ILi1EjENS0_6memory15LoadWithoutCastENSF_16StoreWithoutCastEEEviT_T0_T2_T3_T4_T5_
        .type           _ZN2at6native27unrolled_elementwise_kernelINS0_13BinaryFunctorIhhhZZZNS0_21remainder_kernel_cudaERNS_18TensorIteratorBaseEENKUlvE_clEvENKUlvE_clEvEUlhhE_EESt5arrayIPcLm3EELi4E23TrivialOffsetCalculatorILi2EjESC_ILi1EjENS0_6memory15LoadWithoutCastENSF_16StoreWithoutCastEEEviT_T0_T2_T3_T4_T5_,@function
        .size           _ZN2at6native27unrolled_elementwise_kernelINS0_13BinaryFunctorIhhhZZZNS0_21remainder_kernel_cudaERNS_18TensorIteratorBaseEENKUlvE_clEvENKUlvE_clEvEUlhhE_EESt5arrayIPcLm3EELi4E23TrivialOffsetCalculatorILi2EjESC_ILi1EjENS0_6memory15LoadWithoutCastENSF_16StoreWithoutCastEEEviT_T0_T2_T3_T4_T5_,(.L_x_57279 - _ZN2at6native27unrolled_elementwise_kernelINS0_13BinaryFunctorIhhhZZZNS0_21remainder_kernel_cudaERNS_18TensorIteratorBaseEENKUlvE_clEvENKUlvE_clEvEUlhhE_EESt5arrayIPcLm3EELi4E23TrivialOffsetCalculatorILi2EjESC_ILi1EjENS0_6memory15LoadWithoutCastENSF_16StoreWithoutCastEEEviT_T0_T2_T3_T4_T5_)
        .other          _ZN2at6native27unrolled_elementwise_kernelINS0_13BinaryFunctorIhhhZZZNS0_21remainder_kernel_cudaERNS_18TensorIteratorBaseEENKUlvE_clEvENKUlvE_clEvEUlhhE_EESt5arrayIPcLm3EELi4E23TrivialOffsetCalculatorILi2EjESC_ILi1EjENS0_6memory15LoadWithoutCastENSF_16StoreWithoutCastEEEviT_T0_T2_T3_T4_T5_,@"STO_CUDA_ENTRY STV_DEFAULT"
_ZN2at6native27unrolled_elementwise_kernelINS0_13BinaryFunctorIhhhZZZNS0_21remainder_kernel_cudaERNS_18TensorIteratorBaseEENKUlvE_clEvENKUlvE_clEvEUlhhE_EESt5arrayIPcLm3EELi4E23TrivialOffsetCalculatorILi2EjESC_ILi1EjENS0_6memory15LoadWithoutCastENSF_16StoreWithoutCastEEEviT_T0_T2_T3_T4_T5_:
.text._ZN2at6native27unrolled_elementwise_kernelINS0_13BinaryFunctorIhhhZZZNS0_21remainder_kernel_cudaERNS_18TensorIteratorBaseEENKUlvE_clEvENKUlvE_clEvEUlhhE_EESt5arrayIPcLm3EELi4E23TrivialOffsetCalculatorILi2EjESC_ILi1EjENS0_6memory15LoadWithoutCastENSF_16StoreWithoutCastEEEviT_T0_T2_T3_T4_T5_:
        /* <DEDUP_REMOVED lines=40> */
[----:B------:R-:W5:Y:S01]  /*0280*/  @!P3 LDG.E.U8 R24, desc[UR4][R2.64] ;  /* 0x000000040218b981 */ /* 0x000f62000c1e1100 */
        /* <DEDUP_REMOVED lines=8> */
[----:B------:R-:W-:Y:S01]  /*0310*/  PRMT R21, RZ, 0x7610, R21 ;  /* 0x00007610ff157816 */ /* 0x000fe20000000015 */
[----:B------:R-:W-:Y:S01]  /*0320*/  @!P1 IMAD.X R13, RZ, RZ, R13, P3 ;  /* 0x000000ffff0d9224 */ /* 0x000fe200018e060d */
[----:B------:R1:W5:Y:S01]  /*0330*/  @!P2 LDG.E.U8 R17, desc[UR4][R6.64] ;  /* 0x000000040611a981 */ /* 0x000362000c1e1100 */
[----:B------:R-:W-:Y:S01]  /*0340*/  @!P1 IMAD.X R15, RZ, RZ, R15, P4 ;  /* 0x000000ffff0f9224 */ /* 0x000fe200020e060f */
[----:B0-----:R-:W-:-:S02]  /*0350*/  PRMT R8, RZ, 0x7610, R8 ;  /* 0x00007610ff087816 */ /* 0x001fc40000000008 */
[----:B------:R1:W5:Y:S01]  /*0360*/  @!P2 LDG.E.U8 R21, desc[UR4][R10.64] ;  /* 0x000000040a15a981 */ /* 0x000362000c1e1100 */
[----:B------:R-:W-:-:S03]  /*0370*/  PRMT R9, RZ, 0x7610, R9 ;  /* 0x00007610ff097816 */ /* 0x000fc60000000009 */
[----:B------:R1:W5:Y:S04]  /*0380*/  @!P1 LDG.E.U8 R8, desc[UR4][R12.64] ;  /* 0x000000040c089981 */ /* 0x000368000c1e1100 */
[----:B------:R1:W5:Y:S01]  /*0390*/  @!P1 LDG.E.U8 R9, desc[UR4][R14.64] ;  /* 0x000000040e099981 */ /* 0x000362000c1e1100 */
[----:B------:R-:W-:Y:S04]  /*03a0*/  BSSY B0, `(.L_x_55681) ;  /* 0x0000009000007945 */ /* 0x000fe80003800000 */
[----:B------:R-:W-:Y:S05]  /*03b0*/  @P0 BRA `(.L_x_55682) ;  /* 0x00000000001c0947 */ /* 0x000fea0003800000 */
[----:B-1---5:R-:W-:Y:S01]  /*03c0*/  LOP3.LUT P1, R7, R22, 0xff, RZ, 0xc0, !PT ;  /* 0x000000ff16077812 */ /* 0x022fe2000782c0ff */
[----:B------:R-:W-:-:S12]  /*03d0*/  IMAD.MOV.U32 R5, RZ, RZ, 0xff ;  /* 0x000000ffff057424 */ /* 0x000fd800078e00ff */
[----:B------:R-:W-:Y:S05]  /*03e0*/  @!P1 BRA `(.L_x_55682) ;  /* 0x0000000000109947 */ /* 0x000fea0003800000 */
[----:B------:R-:W-:Y:S02]  /*03f0*/  LOP3.LUT R20, R20, 0xff, RZ, 0xc0, !PT ;  /* 0x000000ff14147812 */ /* 0x000fe400078ec0ff */
[----:B------:R-:W-:-:S07]  /*0400*/  MOV R2, 0x420 ;  /* 0x0000042000027802 */ /* 0x000fce0000000f00 */
[----:B------:R-:W-:Y:S05]  /*0410*/  CALL.REL.NOINC `($__internal_66_$__cuda_sm20_rem_u16) ;  /* 0x0000000400187944 */ /* 0x000fea0003c00000 */
[----:B------:R-:W-:-:S07]  /*0420*/  PRMT R5, R13, 0x7610, R5 ;  /* 0x000076100d057816 */ /* 0x000fce0000000005 */
.L_x_55682:
[----:B------:R-:W-:Y:S05]  /*0430*/  BSYNC B0 ;  /* 0x0000000000007941 */ /* 0x000fea0003800000 */
.L_x_55681:
[----:B-1----:R-:W-:Y:S01]  /*0440*/  VIADD R11, R19, 0x80 ;  /* 0x00000080130b7836 */ /* 0x002fe20000000000 */
[----:B------:R-:W-:Y:S04]  /*0450*/  BSSY B0, `(.L_x_55683) ;  /* 0x000000a000007945 */ /* 0x000fe80003800000 */
[----:B------:R-:W-:-:S13]  /*0460*/  ISETP.GE.AND P1, PT, R11, R18, PT ;  /* 0x000000120b00720c */ /* 0x000fda0003f26270 */
[----:B------:R-:W-:Y:S05]  /*0470*/  @P1 BRA `(.L_x_55684) ;  /* 0x00000000001c1947 */ /* 0x000fea0003800000 */
[----:B-----5:R-:W-:Y:S01]  /*0480*/  LOP3.LUT P1, R7, R16, 0xff, RZ, 0xc0, !PT ;  /* 0x000000ff10077812 */ /* 0x020fe2000782c0ff */
[----:B------:R-:W-:-:S12]  /*0490*/  IMAD.MOV.U32 R4, RZ, RZ, 0xff ;  /* 0x000000ffff047424 */ /* 0x000fd800078e00ff */
[----:B------:R-:W-:Y:S05]  /*04a0*/  @!P1 BRA `(.L_x_55684) ;  /* 0x0000000000109947 */ /* 0x000fea0003800000 */
[----:B------:R-:W-:Y:S02]  /*04b0*/  LOP3.LUT R20, R24, 0xff, RZ, 0xc0, !PT ;  /* 0x000000ff18147812 */ /* 0x000fe400078ec0ff */
[----:B------:R-:W-:-:S07]  /*04c0*/  MOV R2, 0x4e0 ;  /* 0x000004e000027802 */ /* 0x000fce0000000f00 */
[----:B------:R-:W-:Y:S05]  /*04d0*/  CALL.REL.NOINC `($__internal_66_$__cuda_sm20_rem_u16) ;  /* 0x0000000000e87944 */ /* 0x000fea0003c00000 */
[----:B------:R-:W-:-:S07]  /*04e0*/  PRMT R4, R13, 0x7610, R4 ;  /* 0x000076100d047816 */ /* 0x000fce0000000004 */
.L_x_55684:
[----:B------:R-:W-:Y:S05]  /*04f0*/  BSYNC B0 ;  /* 0x0000000000007941 */ /* 0x000fea0003800000 */
.L_x_55683:
[----:B------:R-:W-:Y:S01]  /*0500*/  VIADD R3, R19, 0x100 ;  /* 0x0000010013037836 */ /* 0x000fe20000000000 */
        /* <DEDUP_REMOVED lines=10> */
.L_x_55686:
[----:B------:R-:W-:Y:S05]  /*05b0*/  BSYNC B0 ;  /* 0x0000000000007941 */ /* 0x000fea0003800000 */
.L_x_55685:
[----:B------:R-:W-:Y:S01]  /*05c0*/  VIADD R3, R19, 0x180 ;  /* 0x0000018013037836 */ /* 0x000fe20000000000 */
[----:B------:R-:W-:Y:S04]  /*05d0*/  BSSY B0, `(.L_x_55687) ;  /* 0x000000b000007945 */ /* 0x000fe80003800000 */
[----:B------:R-:W-:-:S13]  /*05e0*/  ISETP.GE.AND P1, PT, R3, R18, PT ;  /* 0x000000120300720c */ /* 0x000fda0003f26270 */
[----:B------:R-:W-:Y:S05]  /*05f0*/  @P1 BRA `(.L_x_55688) ;  /* 0x0000000000201947 */ /* 0x000fea0003800000 */
[----:B-----5:R-:W-:Y:S01]  /*0600*/  LOP3.LUT P1, R9, R9, 0xff, RZ, 0xc0, !PT ;  /* 0x000000ff09097812 */ /* 0x020fe2000782c0ff */
[----:B------:R-:W-:-:S12]  /*0610*/  IMAD.MOV.U32 R7, RZ, RZ, 0xff ;  /* 0x000000ffff077424 */ /* 0x000fd800078e00ff */
[----:B------:R-:W-:Y:S05]  /*0620*/  @!P1 BRA `(.L_x_55688) ;  /* 0x0000000000149947 */ /* 0x000fea0003800000 */
[----:B------:R-:W-:Y:S01]  /*0630*/  LOP3.LUT R20, R8, 0xff, RZ, 0xc0, !PT ;  /* 0x000000ff08147812 */ /* 0x000fe200078ec0ff */
[----:B------:R-:W-:Y:S01]  /*0640*/  IMAD.MOV.U32 R7, RZ, RZ, R9 ;  /* 0x000000ffff077224 */ /* 0x000fe200078e0009 */
[----:B------:R-:W-:-:S07]  /*0650*/  MOV R2, 0x670 ;  /* 0x0000067000027802 */ /* 0x000fce0000000f00 */
[----:B------:R-:W-:Y:S05]  /*0660*/  CALL.REL.NOINC `($__internal_66_$__cuda_sm20_rem_u16) ;  /* 0x0000000000847944 */ /* 0x000fea0003c00000 */
[----:B------:R-:W-:-:S07]  /*0670*/  PRMT R7, R13, 0x7610, R7 ;  /* 0x000076100d077816 */ /* 0x000fce0000000007 */
.L_x_55688:
[----:B------:R-:W-:Y:S05]  /*0680*/  BSYNC B0 ;  /* 0x0000000000007941 */ /* 0x000fea0003800000 */
.L_x_55687:
[----:B------:R-:W0:Y:S01]  /*0690*/  @!P0 S2R R3, SR_TID.X ;  /* 0x0000000000038919 */ /* 0x000e220000002100 */
[----:B-----5:R-:W1:Y:S01]  /*06a0*/  @!P0 LDC.64 R8, c[0x0][0x218] ;  /* 0x00008600ff088b82 */ /* 0x020e620000000a00 */
        /* <DEDUP_REMOVED lines=20> */
.L_x_55690:
[----:B------:R-:W-:Y:S05]  /*07f0*/  BSYNC B0 ;  /* 0x0000000000007941 */ /* 0x000fea0003800000 */
.L_x_55689:
        /* <DEDUP_REMOVED lines=8> */
        .weak           $__internal_66_$__cuda_sm20_rem_u16
        .type           $__internal_66_$__cuda_sm20_rem_u16,@function
        .size           $__internal_66_$__cuda_sm20_rem_u16,(.L_x_57279 - $__internal_66_$__cuda_sm20_rem_u16)
$__internal_66_$__cuda_sm20_rem_u16:
        /* <DEDUP_REMOVED lines=19> */
[----:B------:R-:W-:Y:S05]  /*09b0*/  RET.REL.NODEC R2 `(_ZN2at6native27unrolled_elementwise_kernelINS0_13BinaryFunctorIhhhZZZNS0_21remainder_kernel_cudaERNS_18TensorIteratorBaseEENKUlvE_clEvENKUlvE_clEvEUlhhE_EESt5arrayIPcLm3EELi4E23TrivialOffsetCalculatorILi2EjESC_ILi1EjENS0_6memory15LoadWithoutCastENSF_16StoreWithoutCastEEEviT_T0_T2_T3_T4_T5_) ;  /* 0xfffffff402907950 */ /* 0x000fea0003c3ffff */
.L_x_55691:
        /* <DEDUP_REMOVED lines=12> */
.L_x_57279:


//--------------------- .text._ZN2at6native29vectorized_elementwise_kernelILi2ENS0_13BinaryFunctorIhhhZZZNS0_21remainder_kernel_cudaERNS_18TensorIteratorBaseEENKUlvE_clEvENKUlvE_clEvEUlhhE_EESt5arrayIPcLm3EEEEviT0_T1_ --------------------------
	.section	.text._ZN2at6native29vectorized_elementwise_kernelILi2ENS0_13BinaryFunctorIhhhZZZNS0_21remainder_kernel_cudaERNS_18TensorIteratorBaseEENKUlvE_clEvENKUlvE_clEvEUlhhE_EESt5arrayIPcLm3EEEEviT0_T1_,"ax",@progbits
	.align	128
        .global         _ZN2at6native29vectorized_elementwise_kernelILi2ENS0_13BinaryFunctorIhhhZZZNS0_21remainder_kernel_cudaERNS_18TensorIteratorBaseEENKUlvE_clEvENKUlvE_clEvEUlhhE_EESt5arrayIPcLm3EEEEviT0_T1_
        .type           _ZN2at6native29vectorized_elementwise_kernelILi2ENS0_13BinaryFunctorIhhhZZZNS0_21remainder_kernel_cudaERNS_18TensorIteratorBaseEENKUlvE_clEvENKUlvE_clEvEUlhhE_EESt5arrayIPcLm3EEEEviT0_T1_,@function
        .size           _ZN2at6native29vectorized_elementwise_kernelILi2ENS0_13BinaryFunctorIhhhZZZNS0_21remainder_kernel_cudaERNS_18TensorIteratorBaseEENKUlvE_clEvENKUlvE_clEvEUlhhE_EESt5arrayIPcLm3EEEEviT0_T1_,(.L_x_57280 - _ZN2at6native29vectorized_elementwise_kernelILi2ENS0_13BinaryFunctorIhhhZZZNS0_21remainder_kernel_cudaERNS_18TensorIteratorBaseEENKUlvE_clEvENKUlvE_clEvEUlhhE_EESt5arrayIPcLm3EEEEviT0_T1_)
        .other          _ZN2at6native29vectorized_elementwise_kernelILi2ENS0_13BinaryFunctorIhhhZZZNS0_21remainder_kernel_cudaERNS_18TensorIteratorBaseEENKUlvE_clEvENKUlvE_clEvEUlhhE_EESt5arrayIPcLm3EEEEviT0_T1_,@"STO_CUDA_ENTRY STV_DEFAULT"
_ZN2at6native29vectorized_elementwise_kernelILi2ENS0_13BinaryFunctorIhhhZZZNS0_21remainder_kernel_cudaERNS_18TensorIteratorBaseEENKUlvE_clEvENKUlvE_clEvEUlhhE_EESt5arrayIPcLm3EEEEviT0_T1_:
.text._ZN2at6native29vectorized_elementwise_kernelILi2ENS0_13BinaryFunctorIhhhZZZNS0_21remainder_kernel_cudaERNS_18TensorIteratorBaseEENKUlvE_clEvENKUlvE_clEvEUlhhE_EESt5arrayIPcLm3EEEEviT0_T1_:
        /* <DEDUP_REMOVED lines=10> */
[----:B------:R-:W-:Y:S01]  /*00a0*/  ULDC.64 UR10, c[0x0][0x228] ;  /* 0x00008a00000a7ab9 */ /* 0x000fe20000000a00 */
[----:B------:R-:W-:Y:S02]  /*00b0*/  USHF.R.S32.HI UR5, URZ, 0x1f, UR4 ;  /* 0x0000001f3f057899 */ /* 0x000fe40008011404 */
[----:B------:R-:W-:Y:S02]  /*00c0*/  UIADD3 UR7, UP0, UR4, UR8, URZ ;  /* 0x0000000804077290 */ /* 0x000fe4000ff1e03f */
[----:B------:R-:W-:Y:S02]  /*00d0*/  UIADD3 UR6, UP1, UR4, UR10, URZ ;  /* 0x0000000a04067290 */ /* 0x000fe4000ff3e03f */
[----:B------:R-:W-:Y:S02]  /*00e0*/  UIADD3.X UR8, UR5, UR9, URZ, UP0, !UPT ;  /* 0x0000000905087290 */ /* 0x000fe400087fe43f */
[----:B------:R-:W-:Y:S01]  /*00f0*/  UIADD3.X UR5, UR5, UR11, URZ, UP1, !UPT ;  /* 0x0000000b05057290 */ /* 0x000fe20008ffe43f */
[----:B------:R-:W-:-:S02]  /*0100*/  IMAD.U32 R4, RZ, RZ, UR7 ;  /* 0x00000007ff047e24 */ /* 0x000fc4000f8e00ff */
[----:B------:R-:W-:Y:S02]  /*0110*/  IMAD.U32 R6, RZ, RZ, UR6 ;  /* 0x00000006ff067e24 */ /* 0x000fe4000f8e00ff */
[----:B------:R-:W-:Y:S02]  /*0120*/  IMAD.U32 R5, RZ, RZ, UR8 ;  /* 0x00000008ff057e24 */ /* 0x000fe4000f8e00ff */
        /* <DEDUP_REMOVED lines=11> */
[----:B------:R-:W-:Y:S01]  /*01e0*/  BSSY B0, `(.L_x_55693) ;  /* 0x0000018000007945 */ /* 0x000fe20003800000 */
[----:B------:R-:W-:-:S02]  /*01f0*/  IMAD.MOV.U32 R2, RZ, RZ, 0xff ;  /* 0x000000ffff027424 */ /* 0x000fc400078e00ff */
[----:B------:R-:W-:Y:S01]  /*0200*/  IMAD.MOV.U32 R0, RZ, RZ, 0xff ;  /* 0x000000ffff007424 */ /* 0x000fe200078e00ff */
[----:B--2---:R-:W-:-:S04]  /*0210*/  PRMT R13, R9, 0x7770, RZ ;  /* 0x00007770090d7816 */ /* 0x004fc800000000ff */
[----:B------:R-:W-:Y:S02]  /*0220*/  ISETP.NE.AND P0, PT, R13, RZ, PT ;  /* 0x000000ff0d00720c */ /* 0x000fe40003f05270 */
[----:B---3--:R-:W-:Y:S02]  /*0230*/  PRMT R20, R18, 0x7770, RZ ;  /* 0x0000777012147816 */ /* 0x008fe400000000ff */
[----:B----4-:R-:W-:Y:S02]  /*0240*/  PRMT R17, R16, 0x7770, RZ ;  /* 0x0000777010117816 */ /* 0x010fe400000000ff */
[----:B0-----:R-:W-:Y:S02]  /*0250*/  PRMT R7, R9, 0x7771, RZ ;  /* 0x0000777109077816 */ /* 0x001fe400000000ff */
[----:B-----5:R-:W-:Y:S02]  /*0260*/  PRMT R15, R14, 0x7770, RZ ;  /* 0x000077700e0f7816 */ /* 0x020fe400000000ff */
[----:B------:R-:W-:-:S02]  /*0270*/  PRMT R18, R18, 0x7771, RZ ;  /* 0x0000777112127816 */ /* 0x000fc400000000ff */
[----:B------:R-:W-:Y:S02]  /*0280*/  PRMT R11, R10, 0x7770, RZ ;  /* 0x000077700a0b7816 */ /* 0x000fe400000000ff */
[----:B------:R-:W-:Y:S02]  /*0290*/  PRMT R16, R16, 0x7771, RZ ;  /* 0x0000777110107816 */ /* 0x000fe400000000ff */
[----:B------:R-:W-:Y:S02]  /*02a0*/  PRMT R8, R19, 0x7771, RZ ;  /* 0x0000777113087816 */ /* 0x000fe400000000ff */
[----:B------:R-:W-:Y:S02]  /*02b0*/  PRMT R14, R14, 0x7771, RZ ;  /* 0x000077710e0e7816 */ /* 0x000fe400000000ff */
[----:B------:R-:W-:Y:S02]  /*02c0*/  PRMT R10, R10, 0x7771, RZ ;  /* 0x000077710a0a7816 */ /* 0x000fe400000000ff */
[----:B------:R-:W-:-:S02]  /*02d0*/  PRMT R9, R12, 0x7770, RZ ;  /* 0x000077700c097816 */ /* 0x000fc400000000ff */
[----:B------:R-:W-:Y:S02]  /*02e0*/  PRMT R4, R12, 0x7771, RZ ;  /* 0x000077710c047816 */ /* 0x000fe400000000ff */
[C---:B------:R-:W-:Y:S02]  /*02f0*/  PRMT R5, R21.reuse, 0x7770, RZ ;  /* 0x0000777015057816 */ /* 0x040fe400000000ff */
[----:B------:R-:W-:Y:S01]  /*0300*/  PRMT R6, R21, 0x7771, RZ ;  /* 0x0000777115067816 */ /* 0x000fe200000000ff */
[----:B------:R-:W-:Y:S06]  /*0310*/  @!P0 BRA `(.L_x_55694) ;  /* 0x0000000000108947 */ /* 0x000fec0003800000 */
[----:B------:R-:W-:Y:S02]  /*0320*/  PRMT R19, R19, 0x7770, RZ ;  /* 0x0000777013137816 */ /* 0x000fe400000000ff */
[----:B------:R-:W-:-:S07]  /*0330*/  MOV R12, 0x350 ;  /* 0x00000350000c7802 */ /* 0x000fce0000000f00 */
[----:B------:R-:W-:Y:S05]  /*0340*/  CALL.REL.NOINC `($__internal_67_$__cuda_sm20_rem_u16) ;  /* 0x0000001400847944 */ /* 0x000fea0003c00000 */
[----:B------:R-:W-:-:S07]  /*0350*/  PRMT R0, R19, 0x7610, R0 ;  /* 0x0000761013007816 */ /* 0x000fce0000000000 */
.L_x_55694:
[----:B------:R-:W-:Y:S05]  /*0360*/  BSYNC B0 ;  /* 0x0000000000007941 */ /* 0x000fea0003800000 */
.L_x_55693:
[----:B------:R-:W-:Y:S01]  /*0370*/  ISETP.NE.AND P0, PT, R7, RZ, PT ;  /* 0x000000ff0700720c */ /* 0x000fe20003f05270 */
[----:B------:R-:W-:-:S12]  /*0380*/  BSSY B0, `(.L_x_55695) ;  /* 0x0000007000007945 */ /* 0x000fd80003800000 */
[----:B------:R-:W-:Y:S05]  /*0390*/  @!P0 BRA `(.L_x_55696) ;  /* 0x0000000000148947 */ /* 0x000fea0003800000 */
[----:B------:R-:W-:Y:S01]  /*03a0*/  IMAD.MOV.U32 R19, RZ, RZ, R8 ;  /* 0x000000ffff137224 */ /* 0x000fe200078e0008 */
[----:B------:R-:W-:Y:S01]  /*03b0*/  MOV R12, 0x3e0 ;  /* 0x000003e0000c7802 */ /* 0x000fe20000000f00 */
[----:B------:R-:W-:-:S07]  /*03c0*/  IMAD.MOV.U32 R13, RZ, RZ, R7 ;  /* 0x000000ffff0d7224 */ /* 0x000fce00078e0007 */
[----:B------:R-:W-:Y:S05]  /*03d0*/  CALL.REL.NOINC `($__internal_67_$__cuda_sm20_rem_u16) ;  /* 0x0000001400607944 */ /* 0x000fea0003c00000 */
[----:B------:R-:W-:-:S07]  /*03e0*/  PRMT R2, R19, 0x7610, R2 ;  /* 0x0000761013027816 */ /* 0x000fce0000000002 */
.L_x_55696:
[----:B------:R-:W-:Y:S05]  /*03f0*/  BSYNC B0 ;  /* 0x0000000000007941 */ /* 0x000fea0003800000 */
.L_x_55695:
[----:B------:R-:W-:Y:S01]  /*0400*/  ISETP.NE.AND P0, PT, R11, RZ, PT ;  /* 0x000000ff0b00720c */ /* 0x000fe20003f05270 */
[----:B------:R-:W-:Y:S01]  /*0410*/  BSSY B0, `(.L_x_55697) ;  /* 0x0000009000007945 */ /* 0x000fe20003800000 */
[----:B------:R-:W-:Y:S02]  /*0420*/  IMAD.MOV.U32 R7, RZ, RZ, 0xff ;  /* 0x000000ffff077424 */ /* 0x000fe400078e00ff */
[----:B------:R-:W-:-:S09]  /*0430*/  IMAD.MOV.U32 R8, RZ, RZ, 0xff ;  /* 0x000000ffff087424 */ /* 0x000fd200078e00ff */
[----:B------:R-:W-:Y:S05]  /*0440*/  @!P0 BRA `(.L_x_55698) ;  /* 0x0000000000148947 */ /* 0x000fea0003800000 */
[----:B------:R-:W-:Y:S01]  /*0450*/  IMAD.MOV.U32 R19, RZ, RZ, R20 ;  /* 0x000000ffff137224 */ /* 0x000fe200078e0014 */
[----:B------:R-:W-:Y:S01]  /*0460*/  MOV R12, 0x490 ;  /* 0x00000490000c7802 */ /* 0x000fe20000000f00 */
[----:B------:R-:W-:-:S07]  /*0470*/  IMAD.MOV.U32 R13, RZ, RZ, R11 ;  /* 0x000000ffff0d7224 */ /* 0x000fce00078e000b */
[----:B------:R-:W-:Y:S05]  /*0480*/  CALL.REL.NOINC `($__internal_67_$__cuda_sm20_rem_u16) ;  /* 0x0000001400347944 */ /* 0x000fea0003c00000 */
[----:B------:R-:W-:-:S07]  /*0490*/  PRMT R8, R19, 0x7610, R8 ;  /* 0x0000761013087816 */ /* 0x000fce0000000008 */
.L_x_55698:
[----:B------:R-:W-:Y:S05]  /*04a0*/  BSYNC B0 ;  /* 0x0000000000007941 */ /* 0x000fea0003800000 */
.L_x_55697:
        /* <DEDUP_REMOVED lines=8> */
.L_x_55700:
[----:B------:R-:W-:Y:S05]  /*0530*/  BSYNC B0 ;  /* 0x0000000000007941 */ /* 0x000fea0003800000 */
.L_x_55699:
        /* <DEDUP_REMOVED lines=10> */
.L_x_55702:
[----:B------:R-:W-:Y:S05]  /*05e0*/  BSYNC B0 ;  /* 0x0000000000007941 */ /* 0x000fea0003800000 */
.L_x_55701:
        /* <DEDUP_REMOVED lines=8> */
.L_x_55704:
[----:B------:R-:W-:Y:S05]  /*0670*/  BSYNC B0 ;  /* 0x0000000000007941 */ /* 0x000fea0003800000 */
.L_x_55703:
        /* <DEDUP_REMOVED lines=10> */
.L_x_55706:
[----:B------:R-:W-:Y:S05]  /*0720*/  BSYNC B0 ;  /* 0x0000000000007941 */ /* 0x000fea0003800000 */
.L_x_55705:
        /* <DEDUP_REMOVED lines=8> */
.L_x_55708:
[----:B------:R-:W-:Y:S05]  /*07b0*/  BSYNC B0 ;  /* 0x0000000000007941 */ /* 0x000fea0003800000 */
.L_x_55707:
[----:B------:R-:W-:Y:S01]  /*07c0*/  ULDC.64 UR6, c[0x0][0x218] ;  /* 0x0000860000067ab9 */ /* 0x000fe20000000a00 */
[----:B------:R-:W-:Y:S01]  /*07d0*/  PRMT R5, R2, 0x7604, R0 ;  /* 0x0000760402057816 */ /* 0x000fe20000000000 */
[----:B------:R-:W-:Y:S01]  /*07e0*/  UIADD3 UR5, UP0, UR4, UR6, URZ ;  /* 0x0000000604057290 */ /* 0x000fe2000ff1e03f */
[----:B------:R-:W-:Y:S02]  /*07f0*/  PRMT R7, R7, 0x7604, R8 ;  /* 0x0000760407077816 */ /* 0x000fe40000000008 */
[----:B------:R-:W-:Y:S01]  /*0800*/  PRMT R11, R11, 0x7604, R10 ;  /* 0x000076040b0b7816 */ /* 0x000fe2000000000a */
[----:B------:R-:W-:Y:S01]  /*0810*/  UIADD3.X UR6, URZ, UR7, URZ, UP0, !UPT ;  /* 0x000000073f067290 */ /* 0x000fe200087fe43f */
[----:B------:R-:W-:Y:S01]  /*0820*/  PRMT R9, R9, 0x7604, R4 ;  /* 0x0000760409097816 */ /* 0x000fe20000000004 */
[----:B------:R-:W-:-:S04]  /*0830*/  IMAD.U32 R12, RZ, RZ, UR5 ;  /* 0x00000005ff0c7e24 */ /* 0x000fc8000f8e00ff */
[----:B------:R-:W-:Y:S02]  /*0840*/  IMAD.U32 R13, RZ, RZ, UR6 ;  /* 0x00000006ff0d7e24 */ /* 0x000fe4000f8e00ff */
[----:B------:R-:W-:-:S05]  /*0850*/  IMAD.WIDE R2, R3, 0x2, R12 ;  /* 0x0000000203027825 */ /* 0x000fca00078e020c */
[----:B------:R-:W-:Y:S04]  /*0860*/  STG.E.U16 desc[UR12][R2.64], R5 ;  /* 0x0000000502007986 */ /* 0x000fe8000c10150c */
[----:B------:R-:W-:Y:S04]  /*0870*/  STG.E.U16 desc[UR12][R2.64+0x100], R7 ;  /* 0x0001000702007986 */ /* 0x000fe8000c10150c */
[----:B------:R-:W-:Y:S04]  /*0880*/  STG.E.U16 desc[UR12][R2.64+0x200], R11 ;  /* 0x0002000b02007986 */ /* 0x000fe8000c10150c */
[----:B------:R-:W-:Y:S01]  /*0890*/  STG.E.U16 desc[UR12][R2.64+0x300], R9 ;  /* 0x0003000902007986 */ /* 0x000fe2000c10150c */
[----:B------:R-:W-:Y:S05]  /*08a0*/  EXIT ;  /* 0x000000000000794d */ /* 0x000fea0003800000 */
.L_x_55692:
        /* <DEDUP_REMOVED lines=107> */
[----:B0----5:R-:W-:Y:S01]  /*0f60*/  LOP3.LUT P1, R13, R23, 0xff, RZ, 0xc0, !PT ;  /* 0x000000ff170d7812 */ /* 0x021fe2000782c0ff */
[----:B------:R-:W-:-:S12]  /*0f70*/  IMAD.MOV.U32 R17, RZ, RZ, 0xff ;  /* 0x000000ffff117424 */ /* 0x000fd800078e00ff */
[----:B------:R-:W-:Y:S05]  /*0f80*/  @!P1 BRA `(.L_x_55710) ;  /* 0x0000000000109947 */ /* 0x000fea0003800000 */
[----:B------:R-:W-:Y:S02]  /*0f90*/  LOP3.LUT R19, R22, 0xff, RZ, 0xc0, !PT ;  /* 0x000000ff16137812 */ /* 0x000fe400078ec0ff */
[----:B------:R-:W-:-:S07]  /*0fa0*/  MOV R12, 0xfc0 ;  /* 0x00000fc0000c7802 */ /* 0x000fce0000000f00 */
[----:B------:R-:W-:Y:S05]  /*0fb0*/  CALL.REL.NOINC `($__internal_67_$__cuda_sm20_rem_u16) ;  /* 0x0000000800687944 */ /* 0x000fea0003c00000 */
[----:B------:R-:W-:-:S07]  /*0fc0*/  PRMT R17, R19, 0x7610, R17 ;  /* 0x0000761013117816 */ /* 0x000fce0000000011 */
.L_x_55710:
[----:B------:R-:W-:Y:S05]  /*0fd0*/  BSYNC B0 ;  /* 0x0000000000007941 */ /* 0x000fea0003800000 */
.L_x_55709:
[----:B0-----:R-:W-:Y:S01]  /*0fe0*/  VIADD R18, R20, 0x80 ;  /* 0x0000008014127836 */ /* 0x001fe20000000000 */
        /* <DEDUP_REMOVED lines=8> */
[----:B------:R-:W-:Y:S05]  /*1070*/  CALL.REL.NOINC `($__internal_67_$__cuda_sm20_rem_u16) ;  /* 0x0000000800387944 */ /* 0x000fea0003c00000 */
[----:B------:R-:W-:-:S07]  /*1080*/  PRMT R8, R19, 0x7610, R8 ;  /* 0x0000761013087816 */ /* 0x000fce0000000008 */
.L_x_55712:
[----:B------:R-:W-:Y:S05]  /*1090*/  BSYNC B0 ;  /* 0x0000000000007941 */ /* 0x000fea0003800000 */
.L_x_55711:
        /* <DEDUP_REMOVED lines=11> */
.L_x_55714:
[----:B------:R-:W-:Y:S05]  /*1150*/  BSYNC B0 ;  /* 0x0000000000007941 */ /* 0x000fea0003800000 */
.L_x_55713:
        /* <DEDUP_REMOVED lines=11> */
.L_x_55716:
[----:B------:R-:W-:Y:S05]  /*1210*/  BSYNC B0 ;  /* 0x0000000000007941 */ /* 0x000fea0003800000 */
.L_x_55715:
        /* <DEDUP_REMOVED lines=11> */
.L_x_55718:
[----:B------:R-:W-:Y:S05]  /*12d0*/  BSYNC B0 ;  /* 0x0000000000007941 */ /* 0x000fea0003800000 */
.L_x_55717:
        /* <DEDUP_REMOVED lines=11> */
.L_x_55720:
[----:B------:R-:W-:Y:S05]  /*1390*/  BSYNC B0 ;  /* 0x0000000000007941 */ /* 0x000fea0003800000 */
.L_x_55719:
        /* <DEDUP_REMOVED lines=9> */
[----:B------:R-:W-:Y:S05]  /*1430*/  CALL.REL.NOINC `($__internal_67_$__cuda_sm20_rem_u16) ;  /* 0x0000000400487944 */ /* 0x000fea0003c00000 */
[----:B------:R-:W-:-:S07]  /*1440*/  PRMT R0, R19, 0x7610, R0 ;  /* 0x0000761013007816 */ /* 0x000fce0000000000 */
.L_x_55722:
[----:B------:R-:W-:Y:S05]  /*1450*/  BSYNC B0 ;  /* 0x0000000000007941 */ /* 0x000fea0003800000 */
.L_x_55721:
        /* <DEDUP_REMOVED lines=11> */
.L_x_55724:
[----:B------:R-:W-:Y:S05]  /*1510*/  BSYNC B0 ;  /* 0x0000000000007941 */ /* 0x000fea0003800000 */
.L_x_55723:
        /* <DEDUP_REMOVED lines=25> */
.L_x_55727:
        /* <DEDUP_REMOVED lines=8> */
.L_x_55728:
        /* <DEDUP_REMOVED lines=8> */
.L_x_55729:
        /* <DEDUP_REMOVED lines=9> */
.L_x_55730:
[----:B------:R-:W-:Y:S05]  /*1840*/  BSYNC B1 ;  /* 0x0000000000017941 */ /* 0x000fea0003800000 */
.L_x_55726:
[----:B------:R-:W-:-:S13]  /*1850*/  ISETP.GE.AND P0, PT, R20, R21, PT ;  /* 0x000000151400720c */ /* 0x000fda0003f06270 */
[----:B-12---:R-:W1:Y:S01]  /*1860*/  @!P0 LDC.64 R6, c[0x0][0x218] ;  /* 0x00008600ff068b82 */ /* 0x006e620000000a00 */
[C---:B------:R-:W-:Y:S02]  /*1870*/  @!P0 VIADD R3, R20.reuse, UR4 ;  /* 0x0000000414038c36 */ /* 0x040fe40008000000 */
[----:B------:R-:W-:-:S03]  /*1880*/  @!P0 VIADD R20, R20, 0x80 ;  /* 0x0000008014148836 */ /* 0x000fc60000000000 */
[----:B-1----:R-:W-:-:S05]  /*1890*/  @!P0 IADD3 R2, P1, R3, R6, RZ ;  /* 0x0000000603028210 */ /* 0x002fca0007f3e0ff */
[----:B------:R-:W-:-:S05]  /*18a0*/  @!P0 IMAD.X R3, RZ, RZ, R7, P1 ;  /* 0x000000ffff038224 */ /* 0x000fca00008e0607 */
[----:B------:R2:W-:Y:S03]  /*18b0*/  @!P0 STG.E.U8 desc[UR12][R2.64], R0 ;  /* 0x0000000002008986 */ /* 0x0005e6000c10110c */
.L_x_55731:
[----:B------:R-:W-:Y:S05]  /*18c0*/  BSYNC B0 ;  /* 0x0000000000007941 */ /* 0x000fea0003800000 */
.L_x_55725:
[----:B------:R-:W-:Y:S05]  /*18d0*/  WARPSYNC.ALL ;  /* 0x0000000000007948 */ /* 0x000fea0003800000 */
[----:B------:R-:W-:-:S13]  /*18e0*/  ISETP.GE.AND P0, PT, R20, R21, PT ;  /* 0x000000151400720c */ /* 0x000fda0003f06270 */
[----:B------:R-:W-:Y:S05]  /*18f0*/  @P0 EXIT ;  /* 0x000000000000094d */ /* 0x000fea0003800000 */
[----:B-12---:R-:W-:Y:S01]  /*1900*/  VIADD R2, R20, UR4 ;  /* 0x0000000414027c36 */ /* 0x006fe20008000000 */
[----:B------:R-:W-:-:S04]  /*1910*/  ULDC.64 UR6, c[0x0][0x218] ;  /* 0x0000860000067ab9 */ /* 0x000fc80000000a00 */
[----:B------:R-:W-:-:S05]  /*1920*/  IADD3 R2, P0, R2, UR6, RZ ;  /* 0x0000000602027c10 */ /* 0x000fca000ff1e0ff */
[----:B------:R-:W-:-:S05]  /*1930*/  IMAD.X R3, RZ, RZ, UR7, P0 ;  /* 0x00000007ff037e24 */ /* 0x000fca00080e06ff */
[----:B------:R-:W-:Y:S01]  /*1940*/  STG.E.U8 desc[UR12][R2.64], R5 ;  /* 0x0000000502007986 */ /* 0x000fe2000c10110c */
[----:B------:R-:W-:Y:S05]  /*1950*/  EXIT ;  /* 0x000000000000794d */ /* 0x000fea0003800000 */
        .weak           $__internal_67_$__cuda_sm20_rem_u16
        .type           $__internal_67_$__cuda_sm20_rem_u16,@function
        .size           $__internal_67_$__cuda_sm20_rem_u16,(.L_x_57280 - $__internal_67_$__cuda_sm20_rem_u16)
$__internal_67_$__cuda_sm20_rem_u16:
        /* <DEDUP_REMOVED lines=19> */
[----:B------:R-:W-:Y:S05]  /*1a90*/  RET.REL.NODEC R12 `(_ZN2at6native29vectorized_elementwise_kernelILi2ENS0_13BinaryFunctorIhhhZZZNS0_21remainder_kernel_cudaERNS_18TensorIteratorBaseEENKUlvE_clEvENKUlvE_clEvEUlhhE_EESt5arrayIPcLm3EEEEviT0_T1_) ;  /* 0xffffffe40c587950 */ /* 0x000fea0003c3ffff */
.L_x_55732:
        /* <DEDUP_REMOVED lines=14> */
.L_x_57280:


//--------------------- .text._ZN2at6native29vectorized_elementwise_kernelILi4ENS0_13BinaryFunctorIhhhZZZNS0_21remainder_kernel_cudaERNS_18TensorIteratorBaseEENKUlvE_clEvENKUlvE_clEvEUlhhE_EESt5arrayIPcLm3EEEEviT0_T1_ --------------------------
	.section	.text._ZN2at6native29vectorized_elementwise_kernelILi4ENS0_13BinaryFunctorIhhhZZZNS0_21remainder_kernel_cudaERNS_18TensorIteratorBaseEENKUlvE_clEvENKUlvE_clEvEUlhhE_EESt5arrayIPcLm3EEEEviT0_T1_,"ax",@progbits
	.align	128
        .global         _ZN2at6native29vectorized_elementwise_kernelILi4ENS0_13BinaryFunctorIhhhZZZNS0_21remainder_kernel_cudaERNS_18TensorIteratorBaseEENKUlvE_clEvENKUlvE_clEvEUlhhE_EESt5arrayIPcLm3EEEEviT0_T1_
        .type           _ZN2at6native29vectorized_elementwise_kernelILi4ENS0_13BinaryFunctorIhhhZZZNS0_21remainder_kernel_cudaERNS_18TensorIteratorBaseEENKUlvE_clEvENKUlvE_clEvEUlhhE_EESt5arrayIPcLm3EEEEviT0_T1_,@function
        .size           _ZN2at6native29vectorized_elementwise_kernelILi4ENS0_13BinaryFunctorIhhhZZZNS0_21remainder_kernel_cudaERNS_18TensorIteratorBaseEENKUlvE_clEvENKUlvE_clEvEUlhhE_EESt5arrayIPcLm3EEEEviT0_T1_,(.L_x_57281 - _ZN2at6native29vectorized_elementwise_kernelILi4ENS0_13BinaryFunctorIhhhZZZNS0_21remainder_kernel_cudaERNS_18TensorIteratorBaseEENKUlvE_clEvENKUlvE_clEvEUlhhE_EESt5arrayIPcLm3EEEEviT0_T1_)
        .other          _ZN2at6native29vectorized_elementwise_kernelILi4ENS0_13BinaryFunctorIhhhZZZNS0_21remainder_kernel_cudaERNS_18TensorIteratorBaseEENKUlvE_clEvENKUlvE_clEvEUlhhE_EESt5arrayIPcLm3EEEEviT0_T1_,@"STO_CUDA_ENTRY STV_DEFAULT"
_ZN2at6native29vectorized_elementwise_kernelILi4ENS0_13BinaryFunctorIhhhZZZNS0_21remainder_kernel_cudaERNS_18TensorIteratorBaseEENKUlvE_clEvENKUlvE_clEvEUlhhE_EESt5arrayIPcLm3EEEEviT0_T1_:
.text._ZN2at6native29vectorized_elementwise_kernelILi4ENS0_13BinaryFunctorIhhhZZZNS0_21remainder_kernel_cudaERNS_18TensorIteratorBaseEENKUlvE_clEvENKUlvE_clEvEUlhhE_EESt5arrayIPcLm3EEEEviT0_T1_:
        /* <DEDUP_REMOVED lines=22> */
[----:B------:R-:W2:Y:S04]  /*0160*/  LDG.E R10, desc[UR12][R6.64] ;  /* 0x0000000c060a7981 */ /* 0x000ea8000c1e1900 */
[----:B------:R-:W3:Y:S04]  /*0170*/  LDG.E R14, desc[UR12][R4.64+0x200] ;  /* 0x0002000c040e7981 */ /* 0x000ee8000c1e1900 */
[----:B------:R-:W4:Y:S04]  /*0180*/  LDG.E R19, desc[UR12][R4.64] ;  /* 0x0000000c04137981 */ /* 0x000f28000c1e1900 */
[----:B------:R0:W5:Y:S01]  /*0190*/  LDG.E R12, desc[UR12][R6.64+0x200] ;  /* 0x0002000c060c7981 */ /* 0x000162000c1e1900 */
[----:B------:R-:W-:Y:S01]  /*01a0*/  BSSY B0, `(.L_x_55734) ;  /* 0x0000018000007945 */ /* 0x000fe20003800000 */
[----:B------:R-:W-:-:S02]  /*01b0*/  IMAD.MOV.U32 R2, RZ, RZ, 0xff ;  /* 0x000000ffff027424 */ /* 0x000fc400078e00ff */
[----:B------:R-:W-:Y:S01]  /*01c0*/  IMAD.MOV.U32 R0, RZ, RZ, 0xff ;  /* 0x000000ffff007424 */ /* 0x000fe200078e00ff */
[----:B--2---:R-:W-:-:S04]  /*01d0*/  PRMT R13, R10, 0x7770, RZ ;  /* 0x000077700a0d7816 */ /* 0x004fc800000000ff */
[----:B------:R-:W-:Y:S02]  /*01e0*/  ISETP.NE.AND P0, PT, R13, RZ, PT ;  /* 0x000000ff0d00720c */ /* 0x000fe40003f05270 */
[C---:B---3--:R-:W-:Y:S02]  /*01f0*/  PRMT R17, R14.reuse, 0x7770, RZ ;  /* 0x000077700e117816 */ /* 0x048fe400000000ff */
[C---:B------:R-:W-:Y:S02]  /*0200*/  PRMT R16, R14.reuse, 0x7771, RZ ;  /* 0x000077710e107816 */ /* 0x040fe400000000ff */
[----:B------:R-:W-:Y:S02]  /*0210*/  PRMT R15, R14, 0x7772, RZ ;  /* 0x000077720e0f7816 */ /* 0x000fe400000000ff */
[C---:B0-----:R-:W-:Y:S02]  /*0220*/  PRMT R7, R10.reuse, 0x7771, RZ ;  /* 0x000077710a077816 */ /* 0x041fe400000000ff */
[----:B------:R-:W-:-:S02]  /*0230*/  PRMT R11, R10, 0x7772, RZ ;  /* 0x000077720a0b7816 */ /* 0x000fc400000000ff */
[C---:B----4-:R-:W-:Y:S02]  /*0240*/  PRMT R8, R19.reuse, 0x7771, RZ ;  /* 0x0000777113087816 */ /* 0x050fe400000000ff */
[C---:B------:R-:W-:Y:S02]  /*0250*/  PRMT R20, R19.reuse, 0x7772, RZ ;  /* 0x0000777213147816 */ /* 0x040fe400000000ff */
[----:B------:R-:W-:Y:S02]  /*0260*/  PRMT R18, R19, 0x7773, RZ ;  /* 0x0000777313127816 */ /* 0x000fe400000000ff */
[----:B------:R-:W-:Y:S02]  /*0270*/  PRMT R14, R14, 0x7773, RZ ;  /* 0x000077730e0e7816 */ /* 0x000fe400000000ff */
[----:B------:R-:W-:Y:S02]  /*0280*/  PRMT R10, R10, 0x7773, RZ ;  /* 0x000077730a0a7816 */ /* 0x000fe400000000ff */
[----:B-----5:R-:W-:-:S02]  /*0290*/  PRMT R9, R12, 0x7770, RZ ;  /* 0x000077700c097816 */ /* 0x020fc400000000ff */
[C---:B------:R-:W-:Y:S02]  /*02a0*/  PRMT R4, R12.reuse, 0x7771, RZ ;  /* 0x000077710c047816 */ /* 0x040fe400000000ff */
[C---:B------:R-:W-:Y:S02]  /*02b0*/  PRMT R5, R12.reuse, 0x7772, RZ ;  /* 0x000077720c057816 */ /* 0x040fe400000000ff */
[----:B------:R-:W-:Y:S01]  /*02c0*/  PRMT R6, R12, 0x7773, RZ ;  /* 0x000077730c067816 */ /* 0x000fe200000000ff */
[----:B------:R-:W-:Y:S06]  /*02d0*/  @!P0 BRA `(.L_x_55735) ;  /* 0x0000000000108947 */ /* 0x000fec0003800000 */
[----:B------:R-:W-:Y:S02]  /*02e0*/  PRMT R19, R19, 0x7770, RZ ;  /* 0x0000777013137816 */ /* 0x000fe400000000ff */
[----:B------:R-:W-:-:S07]  /*02f0*/  MOV R12, 0x310 ;  /* 0x00000310000c7802 */ /* 0x000fce0000000f00 */
[----:B------:R-:W-:Y:S05]  /*0300*/  CALL.REL.NOINC `($__internal_68_$__cuda_sm20_rem_u16) ;  /* 0x0000001400847944 */ /* 0x000fea0003c00000 */
[----:B------:R-:W-:-:S07]  /*0310*/  PRMT R0, R19, 0x7610, R0 ;  /* 0x0000761013007816 */ /* 0x000fce0000000000 */
.L_x_55735:
[----:B------:R-:W-:Y:S05]  /*0320*/  BSYNC B0 ;  /* 0x0000000000007941 */ /* 0x000fea0003800000 */
.L_x_55734:
[----:B------:R-:W-:Y:S01]  /*0330*/  ISETP.NE.AND P0, PT, R7, RZ, PT ;  /* 0x000000ff0700720c */ /* 0x000fe20003f05270 */
[----:B------:R-:W-:-:S12]  /*0340*/  BSSY B0, `(.L_x_55736) ;  /* 0x0000007000007945 */ /* 0x000fd80003800000 */
[----:B------:R-:W-:Y:S05]  /*0350*/  @!P0 BRA `(.L_x_55737) ;  /* 0x0000000000148947 */ /* 0x000fea0003800000 */
[----:B------:R-:W-:Y:S01]  /*0360*/  IMAD.MOV.U32 R19, RZ, RZ, R8 ;  /* 0x000000ffff137224 */ /* 0x000fe200078e0008 */
[----:B------:R-:W-:Y:S01]  /*0370*/  MOV R12, 0x3a0 ;  /* 0x000003a0000c7802 */ /* 0x000fe20000000f00 */
[----:B------:R-:W-:-:S07]  /*0380*/  IMAD.MOV.U32 R13, RZ, RZ, R7 ;  /* 0x000000ffff0d7224 */ /* 0x000fce00078e0007 */
[----:B------:R-:W-:Y:S05]  /*0390*/  CALL.REL.NOINC `($__internal_68_$__cuda_sm20_rem_u16) ;  /* 0x0000001400607944 */ /* 0x000fea0003c00000 */
[----:B------:R-:W-:-:S07]  /*03a0*/  PRMT R2, R19, 0x7610, R2 ;  /* 0x0000761013027816 */ /* 0x000fce0000000002 */
.L_x_55737:
[----:B------:R-:W-:Y:S05]  /*03b0*/  BSYNC B0 ;  /* 0x0000000000007941 */ /* 0x000fea0003800000 */
.L_x_55736:
        /* <DEDUP_REMOVED lines=8> */
[----:B------:R-:W-:Y:S05]  /*0440*/  CALL.REL.NOINC `($__internal_68_$__cuda_sm20_rem_u16) ;  /* 0x0000001400347944 */ /* 0x000fea0003c00000 */
[----:B------:R-:W-:-:S07]  /*0450*/  PRMT R8, R19, 0x7610, R8 ;  /* 0x0000761013087816 */ /* 0x000fce0000000008 */
.L_x_55739:
[----:B------:R-:W-:Y:S05]  /*0460*/  BSYNC B0 ;  /* 0x0000000000007941 */ /* 0x000fea0003800000 */
.L_x_55738:
        /* <DEDUP_REMOVED lines=8> */
.L_x_55741:
[----:B------:R-:W-:Y:S05]  /*04f0*/  BSYNC B0 ;  /* 0x0000000000007941 */ /* 0x000fea0003800000 */
.L_x_55740:
        /* <DEDUP_REMOVED lines=10> */
.L_x_55743:
[----:B------:R-:W-:Y:S05]  /*05a0*/  BSYNC B0 ;  /* 0x0000000000007941 */ /* 0x000fea0003800000 */
.L_x_55742:
        /* <DEDUP_REMOVED lines=8> */
.L_x_55745:
[----:B------:R-:W-:Y:S05]  /*0630*/  BSYNC B0 ;  /* 0x0000000000007941 */ /* 0x000fea0003800000 */
.L_x_55744:
        /* <DEDUP_REMOVED lines=10> */
.L_x_55747:
[----:B------:R-:W-:Y:S05]  /*06e0*/  BSYNC B0 ;  /* 0x0000000000007941 */ /* 0x000fea0003800000 */
.L_x_55746:
        /* <DEDUP_REMOVED lines=8> */
.L_x_55749:
[----:B------:R-:W-:Y:S05]  /*0770*/  BSYNC B0 ;  /* 0x0000000000007941 */ /* 0x000fea0003800000 */
.L_x_55748:
[----:B------:R-:W-:Y:S01]  /*0780*/  ULDC.64 UR6, c[0x0][0x218] ;  /* 0x0000860000067ab9 */ /* 0x000fe20000000a00 */
[----:B------:R-:W-:Y:S01]  /*0790*/  PRMT R5, R2, 0x7604, R0 ;  /* 0x0000760402057816 */ /* 0x000fe20000000000 */
[----:B------:R-:W-:Y:S01]  /*07a0*/  UIADD3 UR5, UP0, UR4, UR6, URZ ;  /* 0x0000000604057290 */ /* 0x000fe2000ff1e03f */
[----:B------:R-:W-:Y:S02]  /*07b0*/  PRMT R13, R11, 0x7604, R10 ;  /* 0x000076040b0d7816 */ /* 0x000fe4000000000a */
[----:B------:R-:W-:Y:S01]  /*07c0*/  PRMT R8, R8, 0x7054, R5 ;  /* 0x0000705408087816 */ /* 0x000fe20000000005 */
[----:B------:R-:W-:Y:S01]  /*07d0*/  UIADD3.X UR6, URZ, UR7, URZ, UP0, !UPT ;  /* 0x000000073f067290 */ /* 0x000fe200087fe43f */
[----:B------:R-:W-:Y:S01]  /*07e0*/  PRMT R4, R4, 0x7054, R13 ;  /* 0x0000705404047816 */ /* 0x000fe2000000000d */
[----:B------:R-:W-:Y:S01]  /*07f0*/  IMAD.U32 R10, RZ, RZ, UR5 ;  /* 0x00000005ff0a7e24 */ /* 0x000fe2000f8e00ff */
[----:B------:R-:W-:Y:S02]  /*0800*/  PRMT R7, R7, 0x654, R8 ;  /* 0x0000065407077816 */ /* 0x000fe40000000008 */
[----:B------:R-:W-:Y:S01]  /*0810*/  PRMT R9, R9, 0x654, R4 ;  /* 0x0000065409097816 */ /* 0x000fe20000000004 */
[----:B------:R-:W-:-:S02]  /*0820*/  IMAD.U32 R11, RZ, RZ, UR6 ;  /* 0x00000006ff0b7e24 */ /* 0x000fc4000f8e00ff */
[----:B------:R-:W-:-:S05]  /*0830*/  IMAD.WIDE R2, R3, 0x4, R10 ;  /* 0x0000000403027825 */ /* 0x000fca00078e020a */
[----:B------:R-:W-:Y:S04]  /*0840*/  STG.E desc[UR12][R2.64], R7 ;  /* 0x0000000702007986 */ /* 0x000fe8000c10190c */
[----:B------:R-:W-:Y:S01]  /*0850*/  STG.E desc[UR12][R2.64+0x200], R9 ;  /* 0x0002000902007986 */ /* 0x000fe2000c10190c */
[----:B------:R-:W-:Y:S05]  /*0860*/  EXIT ;  /* 0x000000000000794d */ /* 0x000fea0003800000 */
.L_x_55733:
        /* <DEDUP_REMOVED lines=112> */
[----:B------:R-:W-:Y:S05]  /*0f70*/  CALL.REL.NOINC `($__internal_68_$__cuda_sm20_rem_u16) ;  /* 0x0000000800687944 */ /* 0x000fea0003c00000 */
[----:B------:R-:W-:-:S07]  /*0f80*/  PRMT R17, R19, 0x7610, R17 ;  /* 0x0000761013117816 */ /* 0x000fce0000000011 */
.L_x_55751:
[----:B------:R-:W-:Y:S05]  /*0f90*/  BSYNC B0 ;  /* 0x0000000000007941 */ /* 0x000fea0003800000 */
.L_x_55750:
        /* <DEDUP_REMOVED lines=9> */
[----:B------:R-:W-:Y:S05]  /*1030*/  CALL.REL.NOINC `($__internal_68_$__cuda_sm20_rem_u16) ;  /* 0x0000000800387944 */ /* 0x000fea0003c00000 */
[----:B------:R-:W-:-:S07]  /*1040*/  PRMT R8, R19, 0x7610, R8 ;  /* 0x0000761013087816 */ /* 0x000fce0000000008 */
.L_x_55753:
[----:B------:R-:W-:Y:S05]  /*1050*/  BSYNC B0 ;  /* 0x0000000000007941 */ /* 0x000fea0003800000 */
.L_x_55752:
        /* <DEDUP_REMOVED lines=11> */
.L_x_55755:
[----:B------:R-:W-:Y:S05]  /*1110*/  BSYNC B0 ;  /* 0x0000000000007941 */ /* 0x000fea0003800000 */
.L_x_55754:
        /* <DEDUP_REMOVED lines=11> */
.L_x_55757:
[----:B------:R-:W-:Y:S05]  /*11d0*/  BSYNC B0 ;  /* 0x0000000000007941 */ /* 0x000fea0003800000 */
.L_x_55756:
        /* <DEDUP_REMOVED lines=11> */
.L_x_55759:
[----:B------:R-:W-:Y:S05]  /*1290*/  BSYNC B0 ;  /* 0x0000000000007941 */ /* 0x000fea0003800000 */
.L_x_55758:
        /* <DEDUP_REMOVED lines=11> */
.L_x_55761:
[----:B------:R-:W-:Y:S05]  /*1350*/  BSYNC B0 ;  /* 0x0000000000007941 */ /* 0x000fea0003800000 */
.L_x_55760:
        /* <DEDUP_REMOVED lines=9> */
[----:B------:R-:W-:Y:S05]  /*13f0*/  CALL.REL.NOINC `($__internal_68_$__cuda_sm20_rem_u16) ;  /* 0x0000000400487944 */ /* 0x000fea0003c00000 */
[----:B------:R-:W-:-:S07]  /*1400*/  PRMT R0, R19, 0x7610, R0 ;  /* 0x0000761013007816 */ /* 0x000fce0000000000 */
.L_x_55763:
[----:B------:R-:W-:Y:S05]  /*1410*/  BSYNC B0 ;  /* 0x0000000000007941 */ /* 0x000fea0003800000 */
.L_x_55762:
        /* <DEDUP_REMOVED lines=11> */
.L_x_55765:
[----:B------:R-:W-:Y:S05]  /*14d0*/  BSYNC B0 ;  /* 0x0000000000007941 */ /* 0x000fea0003800000 */
.L_x_55764:
        /* <DEDUP_REMOVED lines=25> */
.L_x_55768:
        /* <DEDUP_REMOVED lines=8> */
.L_x_55769:
        /* <DEDUP_REMOVED lines=8> */
.L_x_55770:
        /* <DEDUP_REMOVED lines=9> */
.L_x_55771:
[----:B------:R-:W-:Y:S05]  /*1800*/  BSYNC B1 ;  /* 0x0000000000017941 */ /* 0x000fea0003800000 */
.L_x_55767:
[----:B------:R-:W-:-:S13]  /*1810*/  ISETP.GE.AND P0, PT, R20, R21, PT ;  /* 0x000000151400720c */ /* 0x000fda0003f06270 */
[----:B-12---:R-:W1:Y:S01]  /*1820*/  @!P0 LDC.64 R6, c[0x0][0x218] ;  /* 0x00008600ff068b82 */ /* 0x006e620000000a00 */
[C---:B------:R-:W-:Y:S02]  /*1830*/  @!P0 VIADD R3, R20.reuse, UR4 ;  /* 0x0000000414038c36 */ /* 0x040fe40008000000 */
[----:B------:R-:W-:-:S03]  /*1840*/  @!P0 VIADD R20, R20, 0x80 ;  /* 0x0000008014148836 */ /* 0x000fc60000000000 */
[----:B-1----:R-:W-:-:S05]  /*1850*/  @!P0 IADD3 R2, P1, R3, R6, RZ ;  /* 0x0000000603028210 */ /* 0x002fca0007f3e0ff */
[----:B------:R-:W-:-:S05]  /*1860*/  @!P0 IMAD.X R3, RZ, RZ, R7, P1 ;  /* 0x000000ffff038224 */ /* 0x000fca00008e0607 */
[----:B------:R2:W-:Y:S03]  /*1870*/  @!P0 STG.E.U8 desc[UR12][R2.64], R0 ;  /* 0x0000000002008986 */ /* 0x0005e6000c10110c */
.L_x_55772:
[----:B------:R-:W-:Y:S05]  /*1880*/  BSYNC B0 ;  /* 0x0000000000007941 */ /* 0x000fea0003800000 */
.L_x_55766:
        /* <DEDUP_REMOVED lines=9> */
        .weak           $__internal_68_$__cuda_sm20_rem_u16
        .type           $__internal_68_$__cuda_sm20_rem_u16,@function
        .size           $__internal_68_$__cuda_sm20_rem_u16,(.L_x_57281 - $__internal_68_$__cuda_sm20_rem_u16)
$__internal_68_$__cuda_sm20_rem_u16:
        /* <DEDUP_REMOVED lines=19> */
[----:B------:R-:W-:Y:S05]  /*1a50*/  RET.REL.NODEC R12 `(_ZN2at6native29vectorized_elementwise_kernelILi4ENS0_13BinaryFunctorIhhhZZZNS0_21remainder_kernel_cudaERNS_18TensorIteratorBaseEENKUlvE_clEvENKUlvE_clEvEUlhhE_EESt5arrayIPcLm3EEEEviT0_T1_) ;  /* 0xffffffe40c687950 */ /* 0x000fea0003c3ffff */
.L_x_55773:
        /* <DEDUP_REMOVED lines=10> */
.L_x_57281:


//--------------------- .text._ZN2at6native29vectorized_elementwise_kernelILi8ENS0_13BinaryFunctorIhhhZZZNS0_21remainder_kernel_cudaERNS_18TensorIteratorBaseEENKUlvE_clEvENKUlvE_clEvEUlhhE_EESt5arrayIPcLm3EEEEviT0_T1_ --------------------------
	.section	.text._ZN2at6native29vectorized_elementwise_kernelILi8ENS0_13BinaryFunctorIhhhZZZNS0_21remainder_kernel_cudaERNS_18TensorIteratorBaseEENKUlvE_clEvENKUlvE_clEvEUlhhE_EESt5arrayIPcLm3EEEEviT0_T1_,"ax",@progbits
	.align	128
        .global         _ZN2at6native29vectorized_elementwise_kernelILi8ENS0_13BinaryFunctorIhhhZZZNS0_21remainder_kernel_cudaERNS_18TensorIteratorBaseEENKUlvE_clEvENKUlvE_clEvEUlhhE_EESt5arrayIPcLm3EEEEviT0_T1_
        .type           _ZN2at6native29vectorized_elementwise_kernelILi8ENS0_13BinaryFunctorIhhhZZZNS0_21remainder_kernel_cudaERNS_18TensorIteratorBaseEENKUlvE_clEvENKUlvE_clEvEUlhhE_EESt5arrayIPcLm3EEEEviT0_T1_,@function
        .size           _ZN2at6native29vectorized_elementwise_kernelILi8ENS0_13BinaryFunctorIhhhZZZNS0_21remainder_kernel_cudaERNS_18TensorIteratorBaseEENKUlvE_clEvENKUlvE_clEvEUlhhE_EESt5arrayIPcLm3EEEEviT0_T1_,(.L_x_57282 - _ZN2at6native29vectorized_elementwise_kernelILi8ENS0_13BinaryFunctorIhhhZZZNS0_21remainder_kernel_cudaERNS_18TensorIteratorBaseEENKUlvE_clEvENKUlvE_clEvEUlhhE_EESt5arrayIPcLm3EEEEviT0_T1_)
        .other          _ZN2at6native29vectorized_elementwise_kernelILi8ENS0_13BinaryFunctorIhhhZZZNS0_21remainder_kernel_cudaERNS_18TensorIteratorBaseEENKUlvE_clEvENKUlvE_clEvEUlhhE_EESt5arrayIPcLm3EEEEviT0_T1_,@"STO_CUDA_ENTRY STV_DEFAULT"
_ZN2at6native29vectorized_elementwise_kernelILi8ENS0_13BinaryFunctorIhhhZZZNS0_21remainder_kernel_cudaERNS_18TensorIteratorBaseEENKUlvE_clEvENKUlvE_clEvEUlhhE_EESt5arrayIPcLm3EEEEviT0_T1_:
.text._ZN2at6native29vectorized_elementwise_kernelILi8ENS0_13BinaryFunctorIhhhZZZNS0_21remainder_kernel_cudaERNS_18TensorIteratorBaseEENKUlvE_clEvENKUlvE_clEvEUlhhE_EESt5arrayIPcLm3EEEEviT0_T1_:
        /* <DEDUP_REMOVED lines=15> */
[----:B------:R-:W-:Y:S02]  /*00f0*/  ULDC.64 UR6, c[0x0][0x220] ;  /* 0x0000880000067ab9 */ /* 0x000fe40000000a00 */
[----:B------:R-:W-:-:S04]  /*0100*/  UIADD3 UR6, UP0, UR4, UR6, URZ ;  /* 0x0000000604067290 */ /* 0x000fc8000ff1e03f */
[----:B------:R-:W-:Y:S01]  /*0110*/  UIADD3.X UR5, UR5, UR7, URZ, UP0, !UPT ;  /* 0x0000000705057290 */ /* 0x000fe200087fe43f */
[----:B0-----:R-:W-:-:S06]  /*0120*/  IMAD.WIDE.U32 R2, R0, 0x8, R2 ;  /* 0x0000000800027825 */ /* 0x001fcc00078e0002 */
[----:B------:R-:W2:Y:S01]  /*0130*/  LDG.E.64 R2, desc[UR8][R2.64] ;  /* 0x0000000802027981 */ /* 0x000ea2000c1e1b00 */
[----:B------:R-:W-:Y:S02]  /*0140*/  IMAD.U32 R4, RZ, RZ, UR6 ;  /* 0x00000006ff047e24 */ /* 0x000fe4000f8e00ff */
[----:B------:R-:W-:Y:S02]  /*0150*/  IMAD.U32 R5, RZ, RZ, UR5 ;  /* 0x00000005ff057e24 */ /* 0x000fe4000f8e00ff */
[----:B------:R-:W-:-:S06]  /*0160*/  IMAD.WIDE.U32 R4, R0, 0x8, R4 ;  /* 0x0000000800047825 */ /* 0x000fcc00078e0004 */
[----:B------:R-:W5:Y:S01]  /*0170*/  LDG.E.64 R4, desc[UR8][R4.64] ;  /* 0x0000000804047981 */ /* 0x000f62000c1e1b00 */
[----:B------:R-:W-:Y:S01]  /*0180*/  IMAD.MOV.U32 R7, RZ, RZ, 0xff ;  /* 0x000000ffff077424 */ /* 0x000fe200078e00ff */
[----:B------:R-:W-:Y:S01]  /*0190*/  BSSY B0, `(.L_x_55775) ;  /* 0x000000e000007945 */ /* 0x000fe20003800000 */
[----:B------:R-:W-:Y:S01]  /*01a0*/  IMAD.MOV.U32 R6, RZ, RZ, 0xff ;  /* 0x000000ffff067424 */ /* 0x000fe200078e00ff */
[C---:B--2---:R-:W-:Y:S02]  /*01b0*/  LOP3.LUT P0, R15, R2.reuse, 0xff, RZ, 0xc0, !PT ;  /* 0x000000ff020f7812 */ /* 0x044fe4000780c0ff */
[C---:B------:R-:W-:Y:S02]  /*01c0*/  PRMT R9, R2.reuse, 0x7732, RZ ;  /* 0x0000773202097816 */ /* 0x040fe400000000ff */
[----:B------:R-:W-:Y:S02]  /*01d0*/  LOP3.LUT R8, R2, 0xffff, RZ, 0xc0, !PT ;  /* 0x0000ffff02087812 */ /* 0x000fe400078ec0ff */
[----:B------:R-:W-:-:S02]  /*01e0*/  PRMT R2, R7, 0x7610, R2 ;  /* 0x0000761007027816 */ /* 0x000fc40000000002 */
[----:B------:R-:W-:Y:S02]  /*01f0*/  SHF.R.U32.HI R8, RZ, 0x8, R8 ;  /* 0x00000008ff087819 */ /* 0x000fe40000011608 */
[----:B------:R-:W-:Y:S02]  /*0200*/  PRMT R7, R2, 0x7632, R7 ;  /* 0x0000763202077816 */ /* 0x000fe40000000007 */
[----:B------:R-:W-:Y:S01]  /*0210*/  SHF.R.U32.HI R9, RZ, 0x8, R9 ;  /* 0x00000008ff097819 */ /* 0x000fe20000011609 */
[----:B------:R-:W-:Y:S06]  /*0220*/  @!P0 BRA `(.L_x_55776) ;  /* 0x0000000000108947 */ /* 0x000fec0003800000 */
[----:B-----5:R-:W-:Y:S02]  /*0230*/  LOP3.LUT R14, R4, 0xff, RZ, 0xc0, !PT ;  /* 0x000000ff040e7812 */ /* 0x020fe400078ec0ff */
[----:B------:R-:W-:-:S07]  /*0240*/  MOV R16, 0x260 ;  /* 0x0000026000107802 */ /* 0x000fce0000000f00 */
[----:B------:R-:W-:Y:S05]  /*0250*/  CALL.REL.NOINC `($__internal_69_$__cuda_sm20_rem_u16) ;  /* 0x0000001400d07944 */ /* 0x000fea0003c00000 */
[----:B------:R-:W-:-:S07]  /*0260*/  PRMT R2, R15, 0x7610, R2 ;  /* 0x000076100f027816 */ /* 0x000fce0000000002 */
.L_x_55776:
[----:B------:R-:W-:Y:S05]  /*0270*/  BSYNC B0 ;  /* 0x0000000000007941 */ /* 0x000fea0003800000 */
.L_x_55775:
[----:B------:R-:W-:Y:S01]  /*0280*/  PRMT R10, R8, 0x9910, RZ ;  /* 0x00009910080a7816 */ /* 0x000fe200000000ff */
[----:B------:R-:W-:Y:S03]  /*0290*/  BSSY B0, `(.L_x_55777) ;  /* 0x000000a000007945 */ /* 0x000fe60003800000 */
[----:B------:R-:W-:-:S13]  /*02a0*/  ISETP.NE.AND P0, PT, R10, RZ, PT ;  /* 0x000000ff0a00720c */ /* 0x000fda0003f05270 */
[----:B------:R-:W-:Y:S05]  /*02b0*/  @!P0 BRA `(.L_x_55778) ;  /* 0x00000000001c8947 */ /* 0x000fea0003800000 */
[----:B-----5:R-:W-:Y:S02]  /*02c0*/  LOP3.LUT R6, R4, 0xffff, RZ, 0xc0, !PT ;  /* 0x0000ffff04067812 */ /* 0x020fe400078ec0ff */
[----:B------:R-:W-:Y:S02]  /*02d0*/  LOP3.LUT R15, R8, 0xffff, RZ, 0xc0, !PT ;  /* 0x0000ffff080f7812 */ /* 0x000fe400078ec0ff */
[----:B------:R-:W-:Y:S02]  /*02e0*/  SHF.R.U32.HI R6, RZ, 0x8, R6 ;  /* 0x00000008ff067819 */ /* 0x000fe40000011606 */
[----:B------:R-:W-:Y:S02]  /*02f0*/  MOV R16, 0x320 ;  /* 0x0000032000107802 */ /* 0x000fe40000000f00 */
[----:B------:R-:W-:-:S07]  /*0300*/  LOP3.LUT R14, R6, 0xffff, RZ, 0xc0, !PT ;  /* 0x0000ffff060e7812 */ /* 0x000fce00078ec0ff */
[----:B------:R-:W-:Y:S05]  /*0310*/  CALL.REL.NOINC `($__internal_69_$__cuda_sm20_rem_u16) ;  /* 0x0000001400a07944 */ /* 0x000fea0003c00000 */
[----:B------:R-:W-:-:S07]  /*0320*/  PRMT R6, R15, 0x7610, R6 ;  /* 0x000076100f067816 */ /* 0x000fce0000000006 */
.L_x_55778:
[----:B------:R-:W-:Y:S05]  /*0330*/  BSYNC B0 ;  /* 0x0000000000007941 */ /* 0x000fea0003800000 */
.L_x_55777:
[----:B------:R-:W-:Y:S01]  /*0340*/  LOP3.LUT P0, R15, R7, 0xff, RZ, 0xc0, !PT ;  /* 0x000000ff070f7812 */ /* 0x000fe2000780c0ff */
[----:B------:R-:W-:Y:S01]  /*0350*/  BSSY B0, `(.L_x_55779) ;  /* 0x0000009000007945 */ /* 0x000fe20003800000 */
[----:B------:R-:W-:Y:S02]  /*0360*/  IMAD.MOV.U32 R7, RZ, RZ, 0xff ;  /* 0x000000ffff077424 */ /* 0x000fe400078e00ff */
[----:B------:R-:W-:-:S09]  /*0370*/  IMAD.MOV.U32 R8, RZ, RZ, 0xff ;  /* 0x000000ffff087424 */ /* 0x000fd200078e00ff */
[----:B------:R-:W-:Y:S05]  /*0380*/  @!P0 BRA `(.L_x_55780) ;  /* 0x0000000000148947 */ /* 0x000fea0003800000 */
[----:B-----5:R-:W-:Y:S02]  /*0390*/  PRMT R14, R4, 0x7632, R14 ;  /* 0x00007632040e7816 */ /* 0x020fe4000000000e */
[----:B------:R-:W-:Y:S02]  /*03a0*/  MOV R16, 0x3d0 ;  /* 0x000003d000107802 */ /* 0x000fe40000000f00 */
[----:B------:R-:W-:-:S07]  /*03b0*/  LOP3.LUT R14, R14, 0xff, RZ, 0xc0, !PT ;  /* 0x000000ff0e0e7812 */ /* 0x000fce00078ec0ff */
[----:B------:R-:W-:Y:S05]  /*03c0*/  CALL.REL.NOINC `($__internal_69_$__cuda_sm20_rem_u16) ;  /* 0x0000001400747944 */ /* 0x000fea0003c00000 */
[----:B------:R-:W-:-:S07]  /*03d0*/  PRMT R8, R15, 0x7610, R8 ;  /* 0x000076100f087816 */ /* 0x000fce0000000008 */
.L_x_55780:
[----:B------:R-:W-:Y:S05]  /*03e0*/  BSYNC B0 ;  /* 0x0000000000007941 */ /* 0x000fea0003800000 */
.L_x_55779:
[----:B------:R-:W-:Y:S01]  /*03f0*/  PRMT R10, R9, 0x9910, RZ ;  /* 0x00009910090a7816 */ /* 0x000fe200000000ff */
[----:B------:R-:W-:Y:S03]  /*0400*/  BSSY B0, `(.L_x_55781) ;  /* 0x000000a000007945 */ /* 0x000fe60003800000 */
[----:B------:R-:W-:-:S13]  /*0410*/  ISETP.NE.AND P0, PT, R10, RZ, PT ;  /* 0x000000ff0a00720c */ /* 0x000fda0003f05270 */
[----:B------:R-:W-:Y:S05]  /*0420*/  @!P0 BRA `(.L_x_55782) ;  /* 0x00000000001c8947 */ /* 0x000fea0003800000 */
[----:B-----5:R-:W-:Y:S02]  /*0430*/  PRMT R4, R4, 0x7732, RZ ;  /* 0x0000773204047816 */ /* 0x020fe400000000ff */
[----:B------:R-:W-:Y:S02]  /*0440*/  LOP3.LUT R15, R9, 0xffff, RZ, 0xc0, !PT ;  /* 0x0000ffff090f7812 */ /* 0x000fe400078ec0ff */
[----:B------:R-:W-:Y:S02]  /*0450*/  SHF.R.U32.HI R4, RZ, 0x8, R4 ;  /* 0x00000008ff047819 */ /* 0x000fe40000011604 */
[----:B------:R-:W-:Y:S02]  /*0460*/  MOV R16, 0x490 ;  /* 0x0000049000107802 */ /* 0x000fe40000000f00 */
[----:B------:R-:W-:-:S07]  /*0470*/  LOP3.LUT R14, R4, 0xffff, RZ, 0xc0, !PT ;  /* 0x0000ffff040e7812 */ /* 0x000fce00078ec0ff */
[----:B------:R-:W-:Y:S05]  /*0480*/  CALL.REL.NOINC `($__internal_69_$__cuda_sm20_rem_u16) ;  /* 0x0000001400447944 */ /* 0x000fea0003c00000 */
[----:B------:R-:W-:-:S07]  /*0490*/  PRMT R7, R15, 0x7610, R7 ;  /* 0x000076100f077816 */ /* 0x000fce0000000007 */
.L_x_55782:
[----:B------:R-:W-:Y:S05]  /*04a0*/  BSYNC B0 ;  /* 0x0000000000007941 */ /* 0x000fea0003800000 */
.L_x_55781:
[C---:B------:R-:W-:Y:S01]  /*04b0*/  LOP3.LUT P0, R15, R3.reuse, 0xff, RZ, 0xc0, !PT ;  /* 0x000000ff030f7812 */ /* 0x040fe2000780c0ff */
[----:B------:R-:W-:Y:S01]  /*04c0*/  BSSY B0, `(.L_x_55783) ;  /* 0x000000a000007945 */ /* 0x000fe20003800000 */
[----:B------:R-:W-:Y:S01]  /*04d0*/  LOP3.LUT R9, R3, 0xffff, RZ, 0xc0, !PT ;  /* 0x0000ffff03097812 */ /* 0x000fe200078ec0ff */
[----:B------:R-:W-:Y:S02]  /*04e0*/  IMAD.MOV.U32 R11, RZ, RZ, 0xff ;  /* 0x000000ffff0b7424 */ /* 0x000fe400078e00ff */
[----:B------:R-:W-:Y:S01]  /*04f0*/  IMAD.MOV.U32 R10, RZ, RZ, 0xff ;  /* 0x000000ffff0a7424 */ /* 0x000fe200078e00ff */
[----:B------:R-:W-:-:S07]  /*0500*/  SHF.R.U32.HI R9, RZ, 0x8, R9 ;  /* 0x00000008ff097819 */ /* 0x000fce0000011609 */
[----:B------:R-:W-:Y:S05]  /*0510*/  @!P0 BRA `(.L_x_55784) ;  /* 0x0000000000108947 */ /* 0x000fea0003800000 */
[----:B-----5:R-:W-:Y:S02]  /*0520*/  LOP3.LUT R14, R5, 0xff, RZ, 0xc0, !PT ;  /* 0x000000ff050e7812 */ /* 0x020fe400078ec0ff */
[----:B------:R-:W-:-:S07]  /*0530*/  MOV R16, 0x550 ;  /* 0x0000055000107802 */ /* 0x000fce0000000f00 */
[----:B------:R-:W-:Y:S05]  /*0540*/  CALL.REL.NOINC `($__internal_69_$__cuda_sm20_rem_u16) ;  /* 0x0000001400147944 */ /* 0x000fea0003c00000 */
[----:B------:R-:W-:-:S07]  /*0550*/  PRMT R10, R15, 0x7610, R10 ;  /* 0x000076100f0a7816 */ /* 0x000fce000000000a */
.L_x_55784:
[----:B------:R-:W-:Y:S05]  /*0560*/  BSYNC B0 ;  /* 0x0000000000007941 */ /* 0x000fea0003800000 */
.L_x_55783:
[----:B-----5:R-:W-:Y:S01]  /*0570*/  PRMT R4, R9, 0x9910, RZ ;  /* 0x0000991009047816 */ /* 0x020fe200000000ff */
[----:B------:R-:W-:Y:S03]  /*0580*/  BSSY B0, `(.L_x_55785) ;  /* 0x000000b000007945 */ /* 0x000fe60003800000 */
[----:B------:R-:W-:Y:S02]  /*0590*/  ISETP.NE.AND P0, PT, R4, RZ, PT ;  /* 0x000000ff0400720c */ /* 0x000fe40003f05270 */
[----:B------:R-:W-:-:S11]  /*05a0*/  PRMT R4, R3, 0x7632, R4 ;  /* 0x0000763203047816 */ /* 0x000fd60000000004 */
[----:B------:R-:W-:Y:S05]  /*05b0*/  @!P0 BRA `(.L_x_55786) ;  /* 0x00000000001c8947 */ /* 0x000fea0003800000 */
[----:B------:R-:W-:Y:S02]  /*05c0*/  LOP3.LUT R11, R5, 0xffff, RZ, 0xc0, !PT ;  /* 0x0000ffff050b7812 */ /* 0x000fe400078ec0ff */
[----:B------:R-:W-:Y:S02]  /*05d0*/  LOP3.LUT R15, R9, 0xffff, RZ, 0xc0, !PT ;  /* 0x0000ffff090f7812 */ /* 0x000fe400078ec0ff */
[----:B------:R-:W-:Y:S02]  /*05e0*/  SHF.R.U32.HI R11, RZ, 0x8, R11 ;  /* 0x00000008ff0b7819 */ /* 0x000fe4000001160b */
[----:B------:R-:W-:Y:S02]  /*05f0*/  MOV R16, 0x620 ;  /* 0x0000062000107802 */ /* 0x000fe40000000f00 */
[----:B------:R-:W-:-:S07]  /*0600*/  LOP3.LUT R14, R11, 0xffff, RZ, 0xc0, !PT ;  /* 0x0000ffff0b0e7812 */ /* 0x000fce00078ec0ff */
[----:B------:R-:W-:Y:S05]  /*0610*/  CALL.REL.NOINC `($__internal_69_$__cuda_sm20_rem_u16) ;  /* 0x0000001000e07944 */ /* 0x000fea0003c00000 */
[----:B------:R-:W-:-:S07]  /*0620*/  PRMT R11, R15, 0x7610, R11 ;  /* 0x000076100f0b7816 */ /* 0x000fce000000000b */
.L_x_55786:
[----:B------:R-:W-:Y:S05]  /*0630*/  BSYNC B0 ;  /* 0x0000000000007941 */ /* 0x000fea0003800000 */
.L_x_55785:
[----:B------:R-:W-:Y:S01]  /*0640*/  LOP3.LUT P0, R15, R4, 0xff, RZ, 0xc0, !PT ;  /* 0x000000ff040f7812 */ /* 0x000fe2000780c0ff */
[----:B------:R-:W-:Y:S01]  /*0650*/  BSSY B0, `(.L_x_55787) ;  /* 0x000000b000007945 */ /* 0x000fe20003800000 */
[----:B------:R-:W-:Y:S01]  /*0660*/  PRMT R3, R3, 0x7732, RZ ;  /* 0x0000773203037816 */ /* 0x000fe200000000ff */
[----:B------:R-:W-:Y:S02]  /*0670*/  IMAD.MOV.U32 R9, RZ, RZ, 0xff ;  /* 0x000000ffff097424 */ /* 0x000fe400078e00ff */
[----:B------:R-:W-:Y:S01]  /*0680*/  IMAD.MOV.U32 R4, RZ, RZ, 0xff ;  /* 0x000000ffff047424 */ /* 0x000fe200078e00ff */
[----:B------:R-:W-:-:S07]  /*0690*/  SHF.R.U32.HI R3, RZ, 0x8, R3 ;  /* 0x00000008ff037819 */ /* 0x000fce0000011603 */
[----:B------:R-:W-:Y:S05]  /*06a0*/  @!P0 BRA `(.L_x_55788) ;  /* 0x0000000000148947 */ /* 0x000fea0003800000 */
[----:B------:R-:W-:Y:S02]  /*06b0*/  PRMT R14, R5, 0x7632, R14 ;  /* 0x00007632050e7816 */ /* 0x000fe4000000000e */
[----:B------:R-:W-:Y:S02]  /*06c0*/  MOV R16, 0x6f0 ;  /* 0x000006f000107802 */ /* 0x000fe40000000f00 */
[----:B------:R-:W-:-:S07]  /*06d0*/  LOP3.LUT R14, R14, 0xff, RZ, 0xc0, !PT ;  /* 0x000000ff0e0e7812 */ /* 0x000fce00078ec0ff */
[----:B------:R-:W-:Y:S05]  /*06e0*/  CALL.REL.NOINC `($__internal_69_$__cuda_sm20_rem_u16) ;  /* 0x0000001000ac7944 */ /* 0x000fea0003c00000 */
[----:B------:R-:W-:-:S07]  /*06f0*/  PRMT R4, R15, 0x7610, R4 ;  /* 0x000076100f047816 */ /* 0x000fce0000000004 */
.L_x_55788:
[----:B------:R-:W-:Y:S05]  /*0700*/  BSYNC B0 ;  /* 0x0000000000007941 */ /* 0x000fea0003800000 */
.L_x_55787:
[----:B------:R-:W-:Y:S01]  /*0710*/  PRMT R12, R3, 0x9910, RZ ;  /* 0x00009910030c7816 */ /* 0x000fe200000000ff */
[----:B------:R-:W-:Y:S03]  /*0720*/  BSSY B0, `(.L_x_55789) ;  /* 0x000000a000007945 */ /* 0x000fe60003800000 */
[----:B------:R-:W-:-:S13]  /*0730*/  ISETP.NE.AND P0, PT, R12, RZ, PT ;  /* 0x000000ff0c00720c */ /* 0x000fda0003f05270 */
[----:B------:R-:W-:Y:S05]  /*0740*/  @!P0 BRA `(.L_x_55790) ;  /* 0x00000000001c8947 */ /* 0x000fea0003800000 */
[----:B------:R-:W-:Y:S02]  /*0750*/  PRMT R5, R5, 0x7732, RZ ;  /* 0x0000773205057816 */ /* 0x000fe400000000ff */
[----:B------:R-:W-:Y:S02]  /*0760*/  LOP3.LUT R15, R3, 0xffff, RZ, 0xc0, !PT ;  /* 0x0000ffff030f7812 */ /* 0x000fe400078ec0ff */
[----:B------:R-:W-:Y:S02]  /*0770*/  SHF.R.U32.HI R5, RZ, 0x8, R5 ;  /* 0x00000008ff057819 */ /* 0x000fe40000011605 */
[----:B------:R-:W-:Y:S02]  /*0780*/  MOV R16, 0x7b0 ;  /* 0x000007b000107802 */ /* 0x000fe40000000f00 */
[----:B------:R-:W-:-:S07]  /*0790*/  LOP3.LUT R14, R5, 0xffff, RZ, 0xc0, !PT ;  /* 0x0000ffff050e7812 */ /* 0x000fce00078ec0ff */
[----:B------:R-:W-:Y:S05]  /*07a0*/  CALL.REL.NOINC `($__internal_69_$__cuda_sm20_rem_u16) ;  /* 0x00000010007c7944 */ /* 0x000fea0003c00000 */
[----:B------:R-:W-:-:S07]  /*07b0*/  PRMT R9, R15, 0x7610, R9 ;  /* 0x000076100f097816 */ /* 0x000fce0000000009 */
.L_x_55790:
[----:B------:R-:W-:Y:S05]  /*07c0*/  BSYNC B0 ;  /* 0x0000000000007941 */ /* 0x000fea0003800000 */
.L_x_55789:
[----:B------:R-:W-:Y:S01]  /*07d0*/  ULDC.64 UR6, c[0x0][0x218] ;  /* 0x0000860000067ab9 */ /* 0x000fe20000000a00 */
[----:B------:R-:W-:Y:S01]  /*07e0*/  IMAD.SHL.U32 R5, R7, 0x100, RZ ;  /* 0x0000010007057824 */ /* 0x000fe200078e00ff */
[----:B------:R-:W-:Y:S01]  /*07f0*/  UIADD3 UR5, UP0, UR4, UR6, URZ ;  /* 0x0000000604057290 */ /* 0x000fe2000ff1e03f */
[----:B------:R-:W-:Y:S02]  /*0800*/  IMAD.SHL.U32 R3, R6, 0x100, RZ ;  /* 0x0000010006037824 */ /* 0x000fe400078e00ff */
[----:B------:R-:W-:Y:S01]  /*0810*/  IMAD.SHL.U32 R9, R9, 0x100, RZ ;  /* 0x0000010009097824 */ /* 0x000fe200078e00ff */
[----:B------:R-:W-:Y:S01]  /*0820*/  UIADD3.X UR6, URZ, UR7, URZ, UP0, !UPT ;  /* 0x000000073f067290 */ /* 0x000fe200087fe43f */
[----:B------:R-:W-:Y:S01]  /*0830*/  IMAD.SHL.U32 R11, R11, 0x100, RZ ;  /* 0x000001000b0b7824 */ /* 0x000fe200078e00ff */
[----:B------:R-:W-:Y:S01]  /*0840*/  LOP3.LUT R5, R8, R5, RZ, 0xfc, !PT ;  /* 0x0000000508057212 */ /* 0x000fe200078efcff */
[----:B------:R-:W-:Y:S01]  /*0850*/  IMAD.U32 R6, RZ, RZ, UR5 ;  /* 0x00000005ff067e24 */ /* 0x000fe2000f8e00ff */
[----:B------:R-:W-:-:S02]  /*0860*/  LOP3.LUT R4, R4, R9, RZ, 0xfc, !PT ;  /* 0x0000000904047212 */ /* 0x000fc400078efcff */
[----:B------:R-:W-:Y:S01]  /*0870*/  IMAD.U32 R7, RZ, RZ, UR6 ;  /* 0x00000006ff077e24 */ /* 0x000fe2000f8e00ff */
[----:B------:R-:W-:Y:S02]  /*0880*/  LOP3.LUT R11, R10, R11, RZ, 0xfc, !PT ;  /* 0x0000000b0a0b7212 */ /* 0x000fe400078efcff */
[----:B------:R-:W-:Y:S01]  /*0890*/  LOP3.LUT R8, R2, R3, RZ, 0xfc, !PT ;  /* 0x0000000302087212 */ /* 0x000fe200078efcff */
[----:B------:R-:W-:Y:S01]  /*08a0*/  IMAD.WIDE R2, R0, 0x8, R6 ;  /* 0x0000000800027825 */ /* 0x000fe200078e0206 */
[----:B------:R-:W-:Y:S02]  /*08b0*/  PRMT R9, R11, 0x5410, R4 ;  /* 0x000054100b097816 */ /* 0x000fe40000000004 */
[----:B------:R-:W-:-:S05]  /*08c0*/  PRMT R8, R8, 0x5410, R5 ;  /* 0x0000541008087816 */ /* 0x000fca0000000005 */
[----:B------:R-:W-:Y:S01]  /*08d0*/  STG.E.64 desc[UR8][R2.64], R8 ;  /* 0x0000000802007986 */ /* 0x000fe2000c101b08 */
[----:B------:R-:W-:Y:S05]  /*08e0*/  EXIT ;  /* 0x000000000000794d */ /* 0x000fea0003800000 */
.L_x_55774:
        /* <DEDUP_REMOVED lines=16> */
[----:B------:R-:W-:-:S04]  /*09f0*/  PRMT R4, RZ, 0x7610, R4 ;  /* 0x00007610ff047816 */ /* 0x000fc80000000004 */
[----:B------:R3:W5:Y:S05]  /*0a00*/  @!P0 LDG.E.U8 R8, desc[UR8][R22.64] ;  /* 0x0000000816088981 */ /* 0x00076a000c1e1100 */
        /* <DEDUP_REMOVED lines=12> */
[----:B------:R-:W-:Y:S01]  /*0ad0*/  PRMT R5, RZ, 0x7610, R5 ;  /* 0x00007610ff057816 */ /* 0x000fe20000000005 */
[----:B------:R-:W-:Y:S01]  /*0ae0*/  @!P3 IMAD.X R15, RZ, RZ, R15, P6 ;  /* 0x000000ffff0fb224 */ /* 0x000fe200030e060f */
[----:B------:R-:W4:Y:S01]  /*0af0*/  @!P2 LDC.64 R10, c[0x0][0x228] ;  /* 0x00008a00ff0aab82 */ /* 0x000f220000000a00 */
[----:B---3--:R-:W-:-:S03]  /*0b00*/  @!P4 IADD3 R22, P5, R17, R2, RZ ;  /* 0x000000021116c210 */ /* 0x008fc60007fbe0ff */
[----:B------:R3:W5:Y:S05]  /*0b10*/  @!P3 LDG.E.U8 R5, desc[UR8][R12.64] ;  /* 0x000000080c05b981 */ /* 0x00076a000c1e1100 */
[C---:B------:R-:W-:Y:S01]  /*0b20*/  @!P1 VIADD R27, R0.reuse, UR4 ;  /* 0x00000004001b9c36 */ /* 0x040fe20008000000 */
[----:B------:R0:W5:Y:S01]  /*0b30*/  @!P3 LDG.E.U8 R4, desc[UR8][R14.64] ;  /* 0x000000080e04b981 */ /* 0x000162000c1e1100 */
[----:B------:R-:W-:Y:S01]  /*0b40*/  @!P1 VIADD R0, R0, 0x80 ;  /* 0x0000008000009836 */ /* 0x000fe20000000000 */
[----:B--2---:R-:W-:Y:S01]  /*0b50*/  @!P4 IADD3 R20, P6, R17, R20, RZ ;  /* 0x000000141114c210 */ /* 0x004fe20007fde0ff */
[----:B------:R-:W-:Y:S01]  /*0b60*/  @!P4 IMAD.X R23, RZ, RZ, R3, P5 ;  /* 0x000000ffff17c224 */ /* 0x000fe200028e0603 */
[----:B------:R-:W-:Y:S01]  /*0b70*/  PRMT R2, RZ, 0x7610, R2 ;  /* 0x00007610ff027816 */ /* 0x000fe20000000002 */
[----:B---3--:R-:W2:Y:S01]  /*0b80*/  @!P1 LDC.64 R12, c[0x0][0x220] ;  /* 0x00008800ff0c9b82 */ /* 0x008ea20000000a00 */
[----:B------:R-:W-:Y:S01]  /*0b90*/  ISETP.GE.AND P3, PT, R0, R7, PT ;  /* 0x000000070000720c */ /* 0x000fe20003f66270 */
[----:B------:R-:W-:Y:S01]  /*0ba0*/  @!P4 IMAD.X R21, RZ, RZ, R21, P6 ;  /* 0x000000ffff15c224 */ /* 0x000fe200030e0615 */
[----:B------:R-:W-:-:S04]  /*0bb0*/  PRMT R3, RZ, 0x7610, R3 ;  /* 0x00007610ff037816 */ /* 0x000fc80000000003 */
[----:B------:R-:W5:Y:S01]  /*0bc0*/  @!P4 LDG.E.U8 R2, desc[UR8][R20.64] ;  /* 0x000000081402c981 */ /* 0x000f62000c1e1100 */
[----:B-1----:R-:W-:Y:S01]  /*0bd0*/  @!P0 IADD3 R28, P5, R9, R28, RZ ;  /* 0x0000001c091c8210 */ /* 0x002fe20007fbe0ff */
[----:B------:R-:W1:Y:S02]  /*0be0*/  @!P1 LDC.64 R16, c[0x0][0x228] ;  /* 0x00008a00ff109b82 */ /* 0x000e640000000a00 */
[----:B------:R3:W5:Y:S01]  /*0bf0*/  @!P4 LDG.E.U8 R3, desc[UR8][R22.64] ;  /* 0x000000081603c981 */ /* 0x000762000c1e1100 */
[----:B0-----:R-:W-:Y:S01]  /*0c00*/  @!P2 IADD3 R18, P4, R25, R18, RZ ;  /* 0x000000121912a210 */ /* 0x001fe20007f9e0ff */
[----:B------:R-:W-:-:S04]  /*0c10*/  @!P0 IMAD.X R29, RZ, RZ, R29, P5 ;  /* 0x000000ffff1d8224 */ /* 0x000fc800028e061d */
[----:B------:R-:W0:Y:S01]  /*0c20*/  @!P3 LDC.64 R14, c[0x0][0x220] ;  /* 0x00008800ff0ebb82 */ /* 0x000e220000000a00 */
[C---:B---3--:R-:W-:Y:S02]  /*0c30*/  @!P3 VIADD R23, R0.reuse, UR4 ;  /* 0x000000040017bc36 */ /* 0x048fe40008000000 */
[----:B------:R-:W-:Y:S02]  /*0c40*/  @!P3 VIADD R0, R0, 0x80 ;  /* 0x000000800000b836 */ /* 0x000fe40000000000 */
[----:B------:R-:W-:Y:S01]  /*0c50*/  @!P2 IMAD.X R19, RZ, RZ, R19, P4 ;  /* 0x000000ffff13a224 */ /* 0x000fe200020e0613 */
[----:B----4-:R-:W-:Y:S02]  /*0c60*/  @!P2 IADD3 R24, P5, R25, R10, RZ ;  /* 0x0000000a1918a210 */ /* 0x010fe40007fbe0ff */
[----:B------:R-:W-:Y:S02]  /*0c70*/  ISETP.GE.AND P4, PT, R0, R7, PT ;  /* 0x000000070000720c */ /* 0x000fe40003f86270 */
[----:B------:R-:W-:Y:S01]  /*0c80*/  PRMT R21, RZ, 0x7610, R21 ;  /* 0x00007610ff157816 */ /* 0x000fe20000000015 */
[----:B------:R-:W-:Y:S01]  /*0c90*/  @!P2 IMAD.X R25, RZ, RZ, R11, P5 ;  /* 0x000000ffff19a224 */ /* 0x000fe200028e060b */
[----:B------:R-:W-:Y:S01]  /*0ca0*/  PRMT R9, RZ, 0x7610, R9 ;  /* 0x00007610ff097816 */ /* 0x000fe20000000009 */
[----:B------:R-:W3:Y:S01]  /*0cb0*/  @!P3 LDC.64 R10, c[0x0][0x228] ;  /* 0x00008a00ff0abb82 */ /* 0x000ee20000000a00 */
[----:B------:R-:W-:-:S02]  /*0cc0*/  PRMT R20, RZ, 0x7610, R20 ;  /* 0x00007610ff147816 */ /* 0x000fc40000000014 */
[----:B------:R4:W5:Y:S04]  /*0cd0*/  @!P2 LDG.E.U8 R21, desc[UR8][R24.64] ;  /* 0x000000081815a981 */ /* 0x000968000c1e1100 */
[----:B------:R2:W5:Y:S04]  /*0ce0*/  @!P0 LDG.E.U8 R9, desc[UR8][R28.64] ;  /* 0x000000081c098981 */ /* 0x000568000c1e1100 */
[----:B------:R1:W5:Y:S01]  /*0cf0*/  @!P2 LDG.E.U8 R20, desc[UR8][R18.64] ;  /* 0x000000081214a981 */ /* 0x000362000c1e1100 */
[C---:B----4-:R-:W-:Y:S02]  /*0d00*/  @!P4 VIADD R25, R0.reuse, UR4 ;  /* 0x000000040019cc36 */ /* 0x050fe40008000000 */
[----:B------:R-:W-:Y:S01]  /*0d10*/  @!P4 VIADD R0, R0, 0x80 ;  /* 0x000000800000c836 */ /* 0x000fe20000000000 */
[----:B--2---:R-:W-:-:S04]  /*0d20*/  @!P1 IADD3 R28, P5, R27, R12, RZ ;  /* 0x0000000c1b1c9210 */ /* 0x004fc80007fbe0ff */
[----:B------:R-:W-:Y:S01]  /*0d30*/  ISETP.GE.AND P2, PT, R0, R7, PT ;  /* 0x000000070000720c */ /* 0x000fe20003f46270 */
[----:B------:R-:W-:Y:S01]  /*0d40*/  @!P1 IMAD.X R29, RZ, RZ, R13, P5 ;  /* 0x000000ffff1d9224 */ /* 0x000fe200028e060d */
[----:B-1----:R-:W-:Y:S01]  /*0d50*/  @!P1 IADD3 R18, P5, R27, R16, RZ ;  /* 0x000000101b129210 */ /* 0x002fe20007fbe0ff */
[----:B------:R-:W1:Y:S01]  /*0d60*/  @!P4 LDC.64 R12, c[0x0][0x220] ;  /* 0x00008800ff0ccb82 */ /* 0x000e620000000a00 */
[C---:B0-----:R-:W-:Y:S02]  /*0d70*/  @!P3 IADD3 R16, P6, R23.reuse, R14, RZ ;  /* 0x0000000e1710b210 */ /* 0x041fe40007fde0ff */
[----:B------:R-:W-:Y:S01]  /*0d80*/  PRMT R24, RZ, 0x7610, R24 ;  /* 0x00007610ff187816 */ /* 0x000fe20000000018 */
[----:B------:R-:W-:Y:S01]  /*0d90*/  @!P1 IMAD.X R19, RZ, RZ, R17, P5 ;  /* 0x000000ffff139224 */ /* 0x000fe200028e0611 */
[----:B------:R-:W-:Y:S01]  /*0da0*/  PRMT R26, RZ, 0x7610, R26 ;  /* 0x00007610ff1a7816 */ /* 0x000fe2000000001a */
[----:B------:R-:W-:Y:S01]  /*0db0*/  @!P3 IMAD.X R17, RZ, RZ, R15, P6 ;  /* 0x000000ffff11b224 */ /* 0x000fe200030e060f */
[----:B------:R-:W-:Y:S01]  /*0dc0*/  PRMT R22, RZ, 0x7610, R22 ;  /* 0x00007610ff167816 */ /* 0x000fe20000000016 */
[----:B------:R-:W0:Y:S01]  /*0dd0*/  @!P4 LDC.64 R14, c[0x0][0x228] ;  /* 0x00008a00ff0ecb82 */ /* 0x000e220000000a00 */
[----:B------:R2:W5:Y:S04]  /*0de0*/  @!P1 LDG.E.U8 R24, desc[UR8][R18.64] ;  /* 0x0000000812189981 */ /* 0x000568000c1e1100 */
[----:B------:R4:W5:Y:S04]  /*0df0*/  @!P3 LDG.E.U8 R26, desc[UR8][R16.64] ;  /* 0x00000008101ab981 */ /* 0x000968000c1e1100 */
[----:B------:R3:W5:Y:S01]  /*0e00*/  @!P1 LDG.E.U8 R22, desc[UR8][R28.64] ;  /* 0x000000081c169981 */ /* 0x000762000c1e1100 */
[----:B--2---:R-:W2:Y:S08]  /*0e10*/  @!P2 LDC.64 R18, c[0x0][0x228] ;  /* 0x00008a00ff12ab82 */ /* 0x004eb00000000a00 */
[----:B----4-:R-:W4:Y:S01]  /*0e20*/  @!P2 LDC.64 R16, c[0x0][0x220] ;  /* 0x00008800ff10ab82 */ /* 0x010f220000000a00 */
[----:B---3--:R-:W-:-:S02]  /*0e30*/  @!P3 IADD3 R28, P1, R23, R10, RZ ;  /* 0x0000000a171cb210 */ /* 0x008fc40007f3e0ff */
[----:B------:R-:W-:-:S03]  /*0e40*/  PRMT R10, RZ, 0x7610, R10 ;  /* 0x00007610ff0a7816 */ /* 0x000fc6000000000a */
[----:B------:R-:W-:Y:S02]  /*0e50*/  @!P3 IMAD.X R29, RZ, RZ, R11, P1 ;  /* 0x000000ffff1db224 */ /* 0x000fe400008e060b */
[----:B------:R-:W-:-:S03]  /*0e60*/  @!P2 VIADD R11, R0, UR4 ;  /* 0x00000004000bac36 */ /* 0x000fc60008000000 */
[----:B------:R1:W5:Y:S01]  /*0e70*/  @!P3 LDG.E.U8 R10, desc[UR8][R28.64] ;  /* 0x000000081c0ab981 */ /* 0x000362000c1e1100 */
[C---:B0-----:R-:W-:Y:S02]  /*0e80*/  @!P4 IADD3 R14, P5, R25.reuse, R14, RZ ;  /* 0x0000000e190ec210 */ /* 0x041fe40007fbe0ff */
[----:B-1----:R-:W-:Y:S02]  /*0e90*/  @!P4 IADD3 R28, P1, R25, R12, RZ ;  /* 0x0000000c191cc210 */ /* 0x002fe40007f3e0ff */
[----:B--2---:R-:W-:-:S03]  /*0ea0*/  @!P2 IADD3 R18, P3, R11, R18, RZ ;  /* 0x000000120b12a210 */ /* 0x004fc60007f7e0ff */
[----:B------:R-:W-:Y:S01]  /*0eb0*/  @!P4 IMAD.X R29, RZ, RZ, R13, P1 ;  /* 0x000000ffff1dc224 */ /* 0x000fe200008e060d */
[----:B----4-:R-:W-:Y:S01]  /*0ec0*/  @!P2 IADD3 R16, P1, R11, R16, RZ ;  /* 0x000000100b10a210 */ /* 0x010fe20007f3e0ff */
[----:B------:R-:W-:Y:S01]  /*0ed0*/  @!P4 IMAD.X R15, RZ, RZ, R15, P5 ;  /* 0x000000ffff0fc224 */ /* 0x000fe200028e060f */
[----:B------:R-:W-:Y:S01]  /*0ee0*/  PRMT R0, RZ, 0x7610, R0 ;  /* 0x00007610ff007816 */ /* 0x000fe20000000000 */
[----:B------:R-:W-:Y:S01]  /*0ef0*/  @!P2 IMAD.X R19, RZ, RZ, R19, P3 ;  /* 0x000000ffff13a224 */ /* 0x000fe200018e0613 */
[----:B------:R-:W-:Y:S01]  /*0f00*/  PRMT R11, RZ, 0x7610, R11 ;  /* 0x00007610ff0b7816 */ /* 0x000fe2000000000b */
[----:B------:R-:W-:Y:S01]  /*0f10*/  @!P2 IMAD.X R17, RZ, RZ, R17, P1 ;  /* 0x000000ffff11a224 */ /* 0x000fe200008e0611 */
[----:B------:R-:W-:Y:S02]  /*0f20*/  PRMT R12, RZ, 0x7610, R12 ;  /* 0x00007610ff0c7816 */ /* 0x000fe4000000000c */
[----:B------:R-:W-:Y:S01]  /*0f30*/  PRMT R13, RZ, 0x7610, R13 ;  /* 0x00007610ff0d7816 */ /* 0x000fe2000000000d */
        /* <DEDUP_REMOVED lines=11> */
[----:B------:R-:W-:Y:S05]  /*0ff0*/  CALL.REL.NOINC `($__internal_69_$__cuda_sm20_rem_u16) ;  /* 0x0000000800687944 */ /* 0x000fea0003c00000 */
[----:B------:R-:W-:-:S07]  /*1000*/  PRMT R9, R15, 0x7610, R9 ;  /* 0x000076100f097816 */ /* 0x000fce0000000009 */
.L_x_55792:
[----:B------:R-:W-:Y:S05]  /*1010*/  BSYNC B0 ;  /* 0x0000000000007941 */ /* 0x000fea0003800000 */
.L_x_55791:
[----:B-----5:R-:W-:Y:S01]  /*1020*/  VIADD R8, R6, 0x80 ;  /* 0x0000008006087836 */ /* 0x020fe20000000000 */
[----:B------:R-:W-:Y:S04]  /*1030*/  BSSY B0, `(.L_x_55793) ;  /* 0x000000a000007945 */ /* 0x000fe80003800000 */
[----:B------:R-:W-:-:S13]  /*1040*/  ISETP.GE.AND P1, PT, R8, R7, PT ;  /* 0x000000070800720c */ /* 0x000fda0003f26270 */
[----:B------:R-:W-:Y:S05]  /*1050*/  @P1 BRA `(.L_x_55794) ;  /* 0x00000000001c1947 */ /* 0x000fea0003800000 */
[----:B0-----:R-:W-:Y:S01]  /*1060*/  LOP3.LUT P1, R15, R4, 0xff, RZ, 0xc0, !PT ;  /* 0x000000ff040f7812 */ /* 0x001fe2000782c0ff */
[----:B------:R-:W-:-:S12]  /*1070*/  IMAD.MOV.U32 R4, RZ, RZ, 0xff ;  /* 0x000000ffff047424 */ /* 0x000fd800078e00ff */
[----:B------:R-:W-:Y:S05]  /*1080*/  @!P1 BRA `(.L_x_55794) ;  /* 0x0000000000109947 */ /* 0x000fea0003800000 */
[----:B------:R-:W-:Y:S02]  /*1090*/  LOP3.LUT R14, R5, 0xff, RZ, 0xc0, !PT ;  /* 0x000000ff050e7812 */ /* 0x000fe400078ec0ff */
[----:B------:R-:W-:-:S07]  /*10a0*/  MOV R16, 0x10c0 ;  /* 0x000010c000107802 */ /* 0x000fce0000000f00 */
[----:B------:R-:W-:Y:S05]  /*10b0*/  CALL.REL.NOINC `($__internal_69_$__cuda_sm20_rem_u16) ;  /* 0x0000000800387944 */ /* 0x000fea0003c00000 */
[----:B------:R-:W-:-:S07]  /*10c0*/  PRMT R4, R15, 0x7610, R4 ;  /* 0x000076100f047816 */ /* 0x000fce0000000004 */
.L_x_55794:
[----:B------:R-:W-:Y:S05]  /*10d0*/  BSYNC B0 ;  /* 0x0000000000007941 */ /* 0x000fea0003800000 */
.L_x_55793:
[----:B0-----:R-:W-:Y:S01]  /*10e0*/  VIADD R14, R6, 0x100 ;  /* 0x00000100060e7836 */ /* 0x001fe20000000000 */
        /* <DEDUP_REMOVED lines=8> */
[----:B------:R-:W-:Y:S05]  /*1170*/  CALL.REL.NOINC `($__internal_69_$__cuda_sm20_rem_u16) ;  /* 0x0000000800087944 */ /* 0x000fea0003c00000 */
[----:B------:R-:W-:-:S07]  /*1180*/  PRMT R2, R15, 0x7610, R2 ;  /* 0x000076100f027816 */ /* 0x000fce0000000002 */
.L_x_55796:
[----:B------:R-:W-:Y:S05]  /*1190*/  BSYNC B0 ;  /* 0x0000000000007941 */ /* 0x000fea0003800000 */
.L_x_55795:
        /* <DEDUP_REMOVED lines=11> */
.L_x_55798:
[----:B------:R-:W-:Y:S05]  /*1250*/  BSYNC B0 ;  /* 0x0000000000007941 */ /* 0x000fea0003800000 */
.L_x_55797:
        /* <DEDUP_REMOVED lines=11> */
.L_x_55800:
[----:B------:R-:W-:Y:S05]  /*1310*/  BSYNC B0 ;  /* 0x0000000000007941 */ /* 0x000fea0003800000 */
.L_x_55799:
        /* <DEDUP_REMOVED lines=11> */
.L_x_55802:
[----:B------:R-:W-:Y:S05]  /*13d0*/  BSYNC B0 ;  /* 0x0000000000007941 */ /* 0x000fea0003800000 */
.L_x_55801:
        /* <DEDUP_REMOVED lines=11> */
.L_x_55804:
[----:B------:R-:W-:Y:S05]  /*1490*/  BSYNC B0 ;  /* 0x0000000000007941 */ /* 0x000fea0003800000 */
.L_x_55803:
        /* <DEDUP_REMOVED lines=11> */
.L_x_55806:
[----:B------:R-:W-:Y:S05]  /*1550*/  BSYNC B0 ;  /* 0x0000000000007941 */ /* 0x000fea0003800000 */
.L_x_55805:
        /* <DEDUP_REMOVED lines=25> */
.L_x_55809:
        /* <DEDUP_REMOVED lines=8> */
.L_x_55810:
        /* <DEDUP_REMOVED lines=8> */
.L_x_55811:
        /* <DEDUP_REMOVED lines=9> */
.L_x_55812:
[----:B------:R-:W-:Y:S05]  /*1880*/  BSYNC B1 ;  /* 0x0000000000017941 */ /* 0x000fea0003800000 */
.L_x_55808:
[----:B------:R-:W-:-:S13]  /*1890*/  ISETP.GE.AND P0, PT, R6, R7, PT ;  /* 0x000000070600720c */ /* 0x000fda0003f06270 */
[----:B0-----:R-:W0:Y:S01]  /*18a0*/  @!P0 LDC.64 R4, c[0x0][0x218] ;  /* 0x00008600ff048b82 */ /* 0x001e220000000a00 */
[C---:B-12---:R-:W-:Y:S02]  /*18b0*/  @!P0 VIADD R3, R6.reuse, UR4 ;  /* 0x0000000406038c36 */ /* 0x046fe40008000000 */
[----:B------:R-:W-:-:S03]  /*18c0*/  @!P0 VIADD R6, R6, 0x80 ;  /* 0x0000008006068836 */ /* 0x000fc60000000000 */
[----:B0-----:R-:W-:-:S05]  /*18d0*/  @!P0 IADD3 R2, P1, R3, R4, RZ ;  /* 0x0000000403028210 */ /* 0x001fca0007f3e0ff */
[----:B------:R-:W-:-:S05]  /*18e0*/  @!P0 IMAD.X R3, RZ, RZ, R5, P1 ;  /* 0x000000ffff038224 */ /* 0x000fca00008e0605 */
[----:B------:R2:W-:Y:S03]  /*18f0*/  @!P0 STG.E.U8 desc[UR8][R2.64], R11 ;  /* 0x0000000b02008986 */ /* 0x0005e6000c101108 */
.L_x_55813:
[----:B------:R-:W-:Y:S05]  /*1900*/  BSYNC B0 ;  /* 0x0000000000007941 */ /* 0x000fea0003800000 */
.L_x_55807:
        /* <DEDUP_REMOVED lines=9> */
        .weak           $__internal_69_$__cuda_sm20_rem_u16
        .type           $__internal_69_$__cuda_sm20_rem_u16,@function
        .size           $__internal_69_$__cuda_sm20_rem_u16,(.L_x_57282 - $__internal_69_$__cuda_sm20_rem_u16)
$__internal_69_$__cuda_sm20_rem_u16:
        /* <DEDUP_REMOVED lines=12> */
[----:B------:R-:W-:-:S04]  /*1a60*/  FMUL.RZ R18, R18, R17 ;  /* 0x0000001112127220 */ /* 0x000fc8000040c000 */
[----:B------:R-:W0:Y:S02]  /*1a70*/  F2I.U32.TRUNC.NTZ R17, R18 ;  /* 0x0000001200117305 */ /* 0x000e24000020f000 */
[----:B0-----:R-:W-:-:S05]  /*1a80*/  LOP3.LUT R17, R17, 0xffff, RZ, 0xc0, !PT ;  /* 0x0000ffff11117812 */ /* 0x001fca00078ec0ff */
[----:B------:R-:W-:-:S04]  /*1a90*/  IMAD.MOV R17, RZ, RZ, -R17 ;  /* 0x000000ffff117224 */ /* 0x000fc800078e0a11 */
[----:B------:R-:W-:Y:S02]  /*1aa0*/  IMAD R15, R15, R17, R14 ;  /* 0x000000110f0f7224 */ /* 0x000fe400078e020e */
[----:B------:R-:W-:Y:S02]  /*1ab0*/  IMAD.MOV.U32 R17, RZ, RZ, 0x0 ;  /* 0x00000000ff117424 */ /* 0x000fe400078e00ff */
[----:B------:R-:W-:Y:S02]  /*1ac0*/  @!P1 IMAD.MOV.U32 R15, RZ, RZ, -0x1 ;  /* 0xffffffffff0f9424 */ /* 0x000fe400078e00ff */
[----:B------:R-:W-:Y:S05]  /*1ad0*/  RET.REL.NODEC R16 `(_ZN2at6native29vectorized_elementwise_kernelILi8ENS0_13BinaryFunctorIhhhZZZNS0_21remainder_kernel_cudaERNS_18TensorIteratorBaseEENKUlvE_clEvENKUlvE_clEvEUlhhE_EESt5arrayIPcLm3EEEEviT0_T1_) ;  /* 0xffffffe410487950 */ /* 0x000fea0003c3ffff */
.L_x_55814:
        /* <DEDUP_REMOVED lines=10> */
.L_x_57282:


//--------------------- .text._ZN2at6native18elementwise_kernelILi128ELi4EZNS0_15gpu_kernel_implINS0_13BUnaryFunctorIhhhZZZNS0_21remainder_kernel_cudaERNS_18TensorIteratorBaseEENKUlvE_clEvENKUlvE_clEvEUlhhE_EEEEvS5_RKT_EUliE_EEviT1_ --------------------------
	.section	.text._ZN2at6native18elementwise_kernelILi128ELi4EZNS0_15gpu_kernel_implINS0_13BUnaryFunctorIhhhZZZNS0_21remainder_kernel_cudaERNS_18TensorIteratorBaseEENKUlvE_clEvENKUlvE_clEvEUlhhE_EEEEvS5_RKT_EUliE_EEviT1_,"ax",@progbits
	.align	128
        .global         _ZN2at6native18elementwise_kernelILi128ELi4EZNS0_15gpu_kernel_implINS0_13BUnaryFunctorIhhhZZZNS0_21remainder_kernel_cudaERNS_18TensorIteratorBaseEENKUlvE_clEvENKUlvE_clEvEUlhhE_EEEEvS5_RKT_EUliE_EEviT1_
        .type           _ZN2at6native18elementwise_kernelILi128ELi4EZNS0_15gpu_kernel_implINS0_13BUnaryFunctorIhhhZZZNS0_21remainder_kernel_cudaERNS_18TensorIteratorBaseEENKUlvE_clEvENKUlvE_clEvEUlhhE_EEEEvS5_RKT_EUliE_EEviT1_,@function
        .size           _ZN2at6native18elementwise_kernelILi128ELi4EZNS0_15gpu_kernel_implINS0_13BUnaryFunctorIhhhZZZNS0_21remainder_kernel_cudaERNS_18TensorIteratorBaseEENKUlvE_clEvENKUlvE_clEvEUlhhE_EEEEvS5_RKT_EUliE_EEviT1_,(.L_x_57283 - _ZN2at6native18elementwise_kernelILi128ELi4EZNS0_15gpu_kernel_implINS0_13BUnaryFunctorIhhhZZZNS0_21remainder_kernel_cudaERNS_18TensorIteratorBaseEENKUlvE_clEvENKUlvE_clEvEUlhhE_EEEEvS5_RKT_EUliE_EEviT1_)
        .other          _ZN2at6native18elementwise_kernelILi128ELi4EZNS0_15gpu_kernel_implINS0_13BUnaryFunctorIhhhZZZNS0_21remainder_kernel_cudaERNS_18TensorIteratorBaseEENKUlvE_clEvENKUlvE_clEvEUlhhE_EEEEvS5_RKT_EUliE_EEviT1_,@"STO_CUDA_ENTRY STV_DEFAULT"
_ZN2at6native18elementwise_kernelILi128ELi4EZNS0_15gpu_kernel_implINS0_13BUnaryFunctorIhhhZZZNS0_21remainder_kernel_cudaERNS_18TensorIteratorBaseEENKUlvE_clEvENKUlvE_clEvEUlhhE_EEEEvS5_RKT_EUliE_EEviT1_:
.text._ZN2at6native18elementwise_kernelILi128ELi4EZNS0_15gpu_kernel_implINS0_13BUnaryFunctorIhhhZZZNS0_21remainder_kernel_cudaERNS_18TensorIteratorBaseEENKUlvE_clEvENKUlvE_clEvEUlhhE_EEEEvS5_RKT_EUliE_EEviT1_:
        /* <DEDUP_REMOVED lines=313> */
.L_x_55817:
        /* <DEDUP_REMOVED lines=20> */
.L_x_55821:
[----:B------:R0:W5:Y:S01]  /*14d0*/  LDG.E.U8 R0, desc[UR36][R4.64] ;  /* 0x0000002404007981 */ /* 0x000162000c1e1100 */
[----:B------:R-:W-:Y:S05]  /*14e0*/  BRA `(.L_x_55823) ;  /* 0x0000000c00647947 */ /* 0x000fea0003800000 */
.L_x_55820:
        /* <DEDUP_REMOVED lines=8> */
.L_x_55825:
[----:B------:R3:W5:Y:S01]  /*1570*/  LDG.E.U8 R0, desc[UR36][R4.64] ;  /* 0x0000002404007981 */ /* 0x000762000c1e1100 */
[----:B------:R-:W-:Y:S05]  /*1580*/  BRA `(.L_x_55823) ;  /* 0x0000000c003c7947 */ /* 0x000fea0003800000 */
.L_x_55824:
[----:B------:R0:W5:Y:S01]  /*1590*/  LDG.E.U16 R0, desc[UR36][R4.64] ;  /* 0x0000002404007981 */ /* 0x000162000c1e1500 */
[----:B------:R-:W-:Y:S05]  /*15a0*/  BRA `(.L_x_55823) ;  /* 0x0000000c00347947 */ /* 0x000fea0003800000 */
.L_x_55819:
        /* <DEDUP_REMOVED lines=10> */
.L_x_55827:
[----:B------:R-:W2:Y:S02]  /*1650*/  LDG.E.U16 R2, desc[UR36][R4.64] ;  /* 0x0000002404027981 */ /* 0x000ea4000c1e1500 */
[----:B--2---:R-:W-:-:S06]  /*1660*/  HADD2.F32 R2, -RZ, R2.H0_H0 ;  /* 0x20000002ff027230 */ /* 0x004fcc0000004100 */
[----:B------:R-:W0:Y:S02]  /*1670*/  F2I.S64.TRUNC R2, R2 ;  /* 0x0000000200027311 */ /* 0x000e24000020d900 */
[----:B0-----:R-:W-:Y:S01]  /*1680*/  PRMT R0, R2, 0x7610, R0 ;  /* 0x0000761002007816 */ /* 0x001fe20000000000 */
[----:B------:R-:W-:Y:S06]  /*1690*/  BRA `(.L_x_55823) ;  /* 0x0000000800f87947 */ /* 0x000fec0003800000 */
.L_x_55826:
        /* <DEDUP_REMOVED lines=10> */
.L_x_55829:
[----:B------:R-:W2:Y:S02]  /*1740*/  LDG.E.U16 R4, desc[UR36][R4.64] ;  /* 0x0000002404047981 */ /* 0x000ea4000c1e1500 */
[----:B--2---:R-:W-:-:S06]  /*1750*/  HADD2.F32 R2, -RZ, R4.H0_H0 ;  /* 0x20000004ff027230 */ /* 0x004fcc0000004100 */
[----:B------:R-:W0:Y:S02]  /*1760*/  F2I.S64.TRUNC R2, R2 ;  /* 0x0000000200027311 */ /* 0x000e24000020d900 */
[----:B0-----:R-:W-:Y:S01]  /*1770*/  PRMT R0, R2, 0x7610, R0 ;  /* 0x0000761002007816 */ /* 0x001fe20000000000 */
[----:B------:R-:W-:Y:S06]  /*1780*/  BRA `(.L_x_55823) ;  /* 0x0000000800bc7947 */ /* 0x000fec0003800000 */
.L_x_55828:
[----:B------:R-:W2:Y:S02]  /*1790*/  LDG.E.64 R2, desc[UR36][R4.64] ;  /* 0x0000002404027981 */ /* 0x000ea4000c1e1b00 */
[----:B--2---:R-:W0:Y:S02]  /*17a0*/  F2I.S64.F64.TRUNC R2, R2 ;  /* 0x0000000200027311 */ /* 0x004e24000030d900 */
[----:B0-----:R-:W-:Y:S01]  /*17b0*/  PRMT R0, R2, 0x7610, R0 ;  /* 0x0000761002007816 */ /* 0x001fe20000000000 */
[----:B------:R-:W-:Y:S06]  /*17c0*/  BRA `(.L_x_55823) ;  /* 0x0000000800ac7947 */ /* 0x000fec0003800000 */
.L_x_55818:
        /* <DEDUP_REMOVED lines=12> */
.L_x_55832:
[----:B------:R-:W2:Y:S02]  /*1890*/  LDG.E.64 R4, desc[UR36][R4.64] ;  /* 0x0000002404047981 */ /* 0x000ea4000c1e1b00 */
[----:B--2---:R-:W0:Y:S02]  /*18a0*/  F2I.S64.F64.TRUNC R2, R4 ;  /* 0x0000000400027311 */ /* 0x004e24000030d900 */
[----:B0-----:R-:W-:Y:S01]  /*18b0*/  PRMT R0, R2, 0x7610, R0 ;  /* 0x0000761002007816 */ /* 0x001fe20000000000 */
[----:B------:R-:W-:Y:S06]  /*18c0*/  BRA `(.L_x_55823) ;  /* 0x00000008006c7947 */ /* 0x000fec0003800000 */
.L_x_55831:
        /* <DEDUP_REMOVED lines=28> */
.L_x_55834:
        /* <DEDUP_REMOVED lines=15> */
.L_x_55833:
[----:B------:R-:W2:Y:S02]  /*1b80*/  LDG.E.U16 R2, desc[UR36][R4.64] ;  /* 0x0000002404027981 */ /* 0x000ea4000c1e1500 */
[----:B--2---:R-:W-:-:S06]  /*1b90*/  IMAD.U32 R2, R2, 0x10000, RZ ;  /* 0x0001000002027824 */ /* 0x004fcc00078e00ff */
[----:B------:R-:W0:Y:S02]  /*1ba0*/  F2I.S64.TRUNC R2, R2 ;  /* 0x0000000200027311 */ /* 0x000e24000020d900 */
[----:B0-----:R-:W-:Y:S01]  /*1bb0*/  PRMT R0, R2, 0x7610, R0 ;  /* 0x0000761002007816 */ /* 0x001fe20000000000 */
[----:B------:R-:W-:Y:S06]  /*1bc0*/  BRA `(.L_x_55823) ;  /* 0x0000000400ac7947 */ /* 0x000fec0003800000 */
.L_x_55830:
        /* <DEDUP_REMOVED lines=10> */
.L_x_55837:
        /* <DEDUP_REMOVED lines=21> */
.L_x_55841:
[----:B------:R-:W-:Y:S05]  /*1dc0*/  BSYNC B1 ;  /* 0x0000000000017941 */ /* 0x000fea0003800000 */
.L_x_55840:
[----:B------:R-:W-:Y:S01]  /*1dd0*/  IMAD.SHL.U32 R2, R2, 0x100000, RZ ;  /* 0x0010000002027824 */ /* 0x000fe200078e00ff */
[----:B------:R-:W-:-:S04]  /*1de0*/  LEA R3, R0, 0x3b800000, 0x17 ;  /* 0x3b80000000037811 */ /* 0x000fc800078eb8ff */
[----:B------:R-:W-:-:S07]  /*1df0*/  LOP3.LUT R2, R3, R2, R4, 0xfe, !PT ;  /* 0x0000000203027212 */ /* 0x000fce00078efe04 */
.L_x_55839:
[----:B------:R-:W-:Y:S05]  /*1e00*/  BSYNC B0 ;  /* 0x0000000000007941 */ /* 0x000fea0003800000 */
.L_x_55838:
[----:B------:R-:W0:Y:S02]  /*1e10*/  F2I.S64.TRUNC R2, R2 ;  /* 0x0000000200027311 */ /* 0x000e24000020d900 */
[----:B0-----:R-:W-:Y:S01]  /*1e20*/  PRMT R0, R2, 0x7610, R0 ;  /* 0x0000761002007816 */ /* 0x001fe20000000000 */
[----:B------:R-:W-:Y:S06]  /*1e30*/  BRA `(.L_x_55823) ;  /* 0x0000000400107947 */ /* 0x000fec0003800000 */
.L_x_55836:
        /* <DEDUP_REMOVED lines=21> */
.L_x_55845:
[----:B------:R-:W-:Y:S05]  /*1f90*/  BSYNC B1 ;  /* 0x0000000000017941 */ /* 0x000fea0003800000 */
.L_x_55844:
[----:B------:R-:W-:Y:S01]  /*1fa0*/  IMAD.SHL.U32 R2, R2, 0x200000, RZ ;  /* 0x0020000002027824 */ /* 0x000fe200078e00ff */
[----:B------:R-:W-:-:S04]  /*1fb0*/  LEA R3, R0, 0x37800000, 0x17 ;  /* 0x3780000000037811 */ /* 0x000fc800078eb8ff */
[----:B------:R-:W-:-:S07]  /*1fc0*/  LOP3.LUT R2, R3, R2, R4, 0xfe, !PT ;  /* 0x0000000203027212 */ /* 0x000fce00078efe04 */
.L_x_55843:
[----:B------:R-:W-:Y:S05]  /*1fd0*/  BSYNC B0 ;  /* 0x0000000000007941 */ /* 0x000fea0003800000 */
.L_x_55842:
[----:B------:R-:W0:Y:S02]  /*1fe0*/  F2I.S64.TRUNC R2, R2 ;  /* 0x0000000200027311 */ /* 0x000e24000020d900 */
[----:B0-----:R-:W-:Y:S01]  /*1ff0*/  PRMT R0, R2, 0x7610, R0 ;  /* 0x0000761002007816 */ /* 0x001fe20000000000 */
[----:B------:R-:W-:Y:S06]  /*2000*/  BRA `(.L_x_55823) ;  /* 0x00000000009c7947 */ /* 0x000fec0003800000 */
.L_x_55835:
        /* <DEDUP_REMOVED lines=14> */
.L_x_55849:
[----:B------:R-:W-:Y:S05]  /*20f0*/  BSYNC B0 ;  /* 0x0000000000007941 */ /* 0x000fea0003800000 */
.L_x_55848:
[----:B------:R-:W0:Y:S02]  /*2100*/  F2I.S64.TRUNC R2, R2 ;  /* 0x0000000200027311 */ /* 0x000e24000020d900 */
[----:B0-----:R-:W-:Y:S01]  /*2110*/  PRMT R0, R2, 0x7610, R0 ;  /* 0x0000761002007816 */ /* 0x001fe20000000000 */
[----:B------:R-:W-:Y:S06]  /*2120*/  BRA `(.L_x_55823) ;  /* 0x0000000000547947 */ /* 0x000fec0003800000 */
.L_x_55822:
        /* <DEDUP_REMOVED lines=16> */
.L_x_55850:
[----:B------:R-:W-:Y:S01]  /*2230*/  PRMT R0, RZ, 0x7610, R0 ;  /* 0x00007610ff007816 */ /* 0x000fe20000000000 */
[----:B------:R-:W-:Y:S06]  /*2240*/  BRA `(.L_x_55823) ;  /* 0x00000000000c7947 */ /* 0x000fec0003800000 */
.L_x_55847:
[----:B------:R2:W5:Y:S01]  /*2250*/  LDG.E.U8 R0, desc[UR36][R4.64] ;  /* 0x0000002404007981 */ /* 0x000562000c1e1100 */
[----:B------:R-:W-:Y:S05]  /*2260*/  BRA `(.L_x_55823) ;  /* 0x0000000000047947 */ /* 0x000fea0003800000 */
.L_x_55846:
[----:B------:R1:W5:Y:S02]  /*2270*/  LDG.E.U8 R0, desc[UR36][R4.64] ;  /* 0x0000002404007981 */ /* 0x000364000c1e1100 */
.L_x_55823:
[----:B------:R-:W-:Y:S01]  /*2280*/  ULDC.U8 UR4, c[0x0][0x421] ;  /* 0x0001084000047ab9 */ /* 0x000fe20000000000 */
[----:B------:R-:W-:Y:S01]  /*2290*/  IMAD.MOV.U32 R3, RZ, RZ, 0xff ;  /* 0x000000ffff037424 */ /* 0x000fe200078e00ff */
[----:B------:R-:W-:-:S13]  /*22a0*/  ISETP.NE.AND P0, PT, RZ, UR4, PT ;  /* 0x00000004ff007c0c */ /* 0x000fda000bf05270 */
[----:B------:R-:W-:Y:S05]  /*22b0*/  @!P0 BRA `(.L_x_55851) ;  /* 0x0000000000148947 */ /* 0x000fea0003800000 */
[----:B012345:R-:W-:Y:S01]  /*22c0*/  LOP3.LUT R4, R0, 0xff, RZ, 0xc0, !PT ;  /* 0x000000ff00047812 */ /* 0x03ffe200078ec0ff */
[----:B------:R-:W-:Y:S01]  /*22d0*/  IMAD.U32 R5, RZ, RZ, UR4 ;  /* 0x00000004ff057e24 */ /* 0x000fe2000f8e00ff */
[----:B------:R-:W-:-:S07]  /*22e0*/  MOV R6, 0x2300 ;  /* 0x0000230000067802 */ /* 0x000fce0000000f00 */
[----:B------:R-:W-:Y:S05]  /*22f0*/  CALL.REL.NOINC `($__internal_70_$__cuda_sm20_rem_u16) ;  /* 0x000000a000c47944 */ /* 0x000fea0003c00000 */
[----:B------:R-:W-:-:S07]  /*2300*/  PRMT R3, R5, 0x7610, R3 ;  /* 0x0000761005037816 */ /* 0x000fce0000000003 */
.L_x_55851:
[----:B------:R-:W0:Y:S02]  /*2310*/  LDC.U8 R2, c[0x0][0x422] ;  /* 0x00010880ff027b82 */ /* 0x000e240000000000 */
[----:B0----5:R-:W-:-:S04]  /*2320*/  PRMT R0, R2, 0x9910, RZ ;  /* 0x0000991002007816 */ /* 0x021fc800000000ff */
        /* <DEDUP_REMOVED lines=12> */
.L_x_55855:
[----:B------:R0:W-:Y:S01]  /*23f0*/  STG.E.U8 desc[UR36][R16.64], R3 ;  /* 0x0000000310007986 */ /* 0x0001e2000c101124 */
[----:B------:R-:W-:Y:S05]  /*2400*/  BRA `(.L_x_55857) ;  /* 0x0000000c00687947 */ /* 0x000fea0003800000 */
.L_x_55854:
        /* <DEDUP_REMOVED lines=10> */
.L_x_55859:
[----:B------:R-:W-:-:S05]  /*24b0*/  LOP3.LUT R3, R3, 0xffff, RZ, 0xc0, !PT ;  /* 0x0000ffff03037812 */ /* 0x000fca00078ec0ff */
[----:B------:R0:W-:Y:S01]  /*24c0*/  STG.E desc[UR36][R16.64], R3 ;  /* 0x0000000310007986 */ /* 0x0001e2000c101924 */
[----:B------:R-:W-:Y:S05]  /*24d0*/  BRA `(.L_x_55857) ;  /* 0x0000000c00347947 */ /* 0x000fea0003800000 */
.L_x_55858:
[----:B------:R0:W-:Y:S01]  /*24e0*/  STG.E.U16 desc[UR36][R16.64], R3 ;  /* 0x0000000310007986 */ /* 0x0001e2000c101524 */
[----:B------:R-:W-:Y:S05]  /*24f0*/  BRA `(.L_x_55857) ;  /* 0x0000000c002c7947 */ /* 0x000fea0003800000 */
.L_x_55853:
        /* <DEDUP_REMOVED lines=9> */
.L_x_55861:
[----:B------:R-:W0:Y:S02]  /*2590*/  I2F.U16 R0, R3 ;  /* 0x0000000300007306 */ /* 0x000e240000101000 */
[----:B0-----:R-:W-:-:S05]  /*25a0*/  F2FP.F16.F32.PACK_AB R0, RZ, R0 ;  /* 0x00000000ff00723e */ /* 0x001fca00000000ff */
[----:B------:R0:W-:Y:S01]  /*25b0*/  STG.E.U16 desc[UR36][R16.64], R0 ;  /* 0x0000000010007986 */ /* 0x0001e2000c101524 */
[----:B------:R-:W-:Y:S05]  /*25c0*/  BRA `(.L_x_55857) ;  /* 0x0000000800f87947 */ /* 0x000fea0003800000 */
.L_x_55860:
[----:B------:R-:W-:-:S13]  /*25d0*/  ISETP.NE.AND P0, PT, R0, 0x7, PT ;  /* 0x000000070000780c */ /* 0x000fda0003f05270 */
[----:B------:R-:W-:Y:S05]  /*25e0*/  @!P0 BRA `(.L_x_55862) ;  /* 0x0000000000348947 */ /* 0x000fea0003800000 */
[----:B------:R-:W-:-:S13]  /*25f0*/  ISETP.NE.AND P0, PT, R0, 0x8, PT ;  /* 0x000000080000780c */ /* 0x000fda0003f05270 */
[----:B------:R-:W-:Y:S05]  /*2600*/  @!P0 BRA `(.L_x_55863) ;  /* 0x0000000000188947 */ /* 0x000fea0003800000 */
[----:B------:R-:W-:-:S13]  /*2610*/  ISETP.NE.AND P0, PT, R0, 0x9, PT ;  /* 0x000000090000780c */ /* 0x000fda0003f05270 */
[----:B------:R-:W-:Y:S05]  /*2620*/  @P0 BRA `(.L_x_55856) ;  /* 0x0000000800840947 */ /* 0x000fea0003800000 */
[----:B-1234-:R-:W0:Y:S01]  /*2630*/  I2F.U16 R4, R3 ;  /* 0x0000000300047306 */ /* 0x01ee220000101000 */
[----:B------:R-:W-:-:S05]  /*2640*/  IMAD.MOV.U32 R5, RZ, RZ, RZ ;  /* 0x000000ffff057224 */ /* 0x000fca00078e00ff */
[----:B0-----:R0:W-:Y:S01]  /*2650*/  STG.E.64 desc[UR36][R16.64], R4 ;  /* 0x0000000410007986 */ /* 0x0011e2000c101b24 */
[----:B------:R-:W-:Y:S05]  /*2660*/  BRA `(.L_x_55857) ;  /* 0x0000000800d07947 */ /* 0x000fea0003800000 */
.L_x_55863:
[----:B------:R-:W0:Y:S02]  /*2670*/  I2F.U16 R3, R3 ;  /* 0x0000000300037306 */ /* 0x000e240000101000 */
[----:B0-----:R-:W-:-:S04]  /*2680*/  F2FP.F16.F32.PACK_AB R3, RZ, R3 ;  /* 0x00000003ff03723e */ /* 0x001fc800000000ff */
[----:B------:R-:W-:-:S05]  /*2690*/  PRMT R3, R3, 0x5410, RZ ;  /* 0x0000541003037816 */ /* 0x000fca00000000ff */
[----:B------:R0:W-:Y:S01]  /*26a0*/  STG.E desc[UR36][R16.64], R3 ;  /* 0x0000000310007986 */ /* 0x0001e2000c101924 */
[----:B------:R-:W-:Y:S05]  /*26b0*/  BRA `(.L_x_55857) ;  /* 0x0000000800bc7947 */ /* 0x000fea0003800000 */
.L_x_55862:
[----:B------:R-:W0:Y:S02]  /*26c0*/  I2F.F64.U16 R2, R3 ;  /* 0x0000000300027312 */ /* 0x000e240000101800 */
[----:B0-----:R0:W-:Y:S01]  /*26d0*/  STG.E.64 desc[UR36][R16.64], R2 ;  /* 0x0000000210007986 */ /* 0x0011e2000c101b24 */
[----:B------:R-:W-:Y:S05]  /*26e0*/  BRA `(.L_x_55857) ;  /* 0x0000000800b07947 */ /* 0x000fea0003800000 */
.L_x_55852:
        /* <DEDUP_REMOVED lines=13> */
.L_x_55866:
[----:B-1234-:R-:W0:Y:S01]  /*27c0*/  I2F.F64.U16 R4, R3 ;  /* 0x0000000300047312 */ /* 0x01ee220000101800 */
[----:B------:R-:W-:-:S05]  /*27d0*/  CS2R R6, SRZ ;  /* 0x0000000000067805 */ /* 0x000fca000001ff00 */
[----:B0-----:R0:W-:Y:S01]  /*27e0*/  STG.E.128 desc[UR36][R16.64], R4 ;  /* 0x0000000410007986 */ /* 0x0011e2000c101d24 */
[----:B------:R-:W-:Y:S05]  /*27f0*/  BRA `(.L_x_55857) ;  /* 0x00000008006c7947 */ /* 0x000fea0003800000 */
.L_x_55865:
        /* <DEDUP_REMOVED lines=11> */
[----:B-1234-:R-:W-:Y:S01]  /*28b0*/  SHF.R.U32.HI R5, RZ, 0x18, R0 ;  /* 0x00000018ff057819 */ /* 0x01efe20000011600 */
        /* <DEDUP_REMOVED lines=9> */
.L_x_55870:
[----:B------:R-:W-:Y:S05]  /*2950*/  BSYNC B0 ;  /* 0x0000000000007941 */ /* 0x000fea0003800000 */
.L_x_55869:
[----:B------:R-:W-:-:S05]  /*2960*/  LOP3.LUT R5, R0, R5, RZ, 0xfc, !PT ;  /* 0x0000000500057212 */ /* 0x000fca00078efcff */
[----:B------:R0:W-:Y:S01]  /*2970*/  STG.E.U8 desc[UR36][R16.64], R5 ;  /* 0x0000000510007986 */ /* 0x0001e2000c101124 */
[----:B------:R-:W-:Y:S05]  /*2980*/  BRA `(.L_x_55857) ;  /* 0x0000000800087947 */ /* 0x000fea0003800000 */
.L_x_55868:
        /* <DEDUP_REMOVED lines=13> */
.L_x_55872:
[----:B------:R-:W-:Y:S01]  /*2a60*/  IMAD.MOV.U32 R0, RZ, RZ, 0x7f ;  /* 0x0000007fff007424 */ /* 0x000fe200078e00ff */
[----:B------:R-:W-:-:S04]  /*2a70*/  ISETP.GT.U32.AND P0, PT, R2, 0x7f800000, PT ;  /* 0x7f8000000200780c */ /* 0x000fc80003f04070 */
[----:B------:R-:W-:-:S09]  /*2a80*/  SEL R0, R0, 0x7c, P0 ;  /* 0x0000007c00007807 */ /* 0x000fd20000000000 */
.L_x_55873:
[----:B------:R-:W-:Y:S05]  /*2a90*/  BSYNC B0 ;  /* 0x0000000000007941 */ /* 0x000fea0003800000 */
.L_x_55871:
[----:B------:R-:W-:-:S04]  /*2aa0*/  LOP3.LUT R2, R3, 0x80000000, RZ, 0xc0, !PT ;  /* 0x8000000003027812 */ /* 0x000fc800078ec0ff */
[----:B------:R-:W-:-:S04]  /*2ab0*/  SHF.R.U32.HI R3, RZ, 0x18, R2 ;  /* 0x00000018ff037819 */ /* 0x000fc80000011602 */
[----:B------:R-:W-:-:S05]  /*2ac0*/  LOP3.LUT R3, R0, R3, RZ, 0xfc, !PT ;  /* 0x0000000300037212 */ /* 0x000fca00078efcff */
[----:B------:R0:W-:Y:S01]  /*2ad0*/  STG.E.U8 desc[UR36][R16.64], R3 ;  /* 0x0000000310007986 */ /* 0x0001e2000c101124 */
[----:B------:R-:W-:Y:S05]  /*2ae0*/  BRA `(.L_x_55857) ;  /* 0x0000000400b07947 */ /* 0x000fea0003800000 */
.L_x_55867:
[----:B------:R-:W0:Y:S02]  /*2af0*/  I2F.U16 R0, R3 ;  /* 0x0000000300007306 */ /* 0x000e240000101000 */
[----:B0-----:R-:W-:-:S05]  /*2b00*/  F2FP.BF16.F32.PACK_AB R0, RZ, R0 ;  /* 0x00000000ff00723e */ /* 0x001fca00000010ff */
[----:B------:R0:W-:Y:S01]  /*2b10*/  STG.E.U16 desc[UR36][R16.64], R0 ;  /* 0x0000000010007986 */ /* 0x0001e2000c101524 */
[----:B------:R-:W-:Y:S05]  /*2b20*/  BRA `(.L_x_55857) ;  /* 0x0000000400a07947 */ /* 0x000fea0003800000 */
.L_x_55864:
        /* <DEDUP_REMOVED lines=10> */
.L_x_55876:
        /* <DEDUP_REMOVED lines=17> */
.L_x_55879:
[----:B------:R-:W-:-:S04]  /*2ce0*/  LOP3.LUT R2, R3, 0x80000000, RZ, 0xc0, !PT ;  /* 0x8000000003027812 */ /* 0x000fc800078ec0ff */
[----:B------:R-:W-:-:S04]  /*2cf0*/  SHF.R.U32.HI R3, RZ, 0x18, R2 ;  /* 0x00000018ff037819 */ /* 0x000fc80000011602 */
[----:B------:R-:W-:-:S04]  /*2d00*/  LOP3.LUT R0, R0, R3, RZ, 0xfc, !PT ;  /* 0x0000000300007212 */ /* 0x000fc800078efcff */
[----:B------:R-:W-:-:S07]  /*2d10*/  PRMT R8, R0, 0x7610, R8 ;  /* 0x0000761000087816 */ /* 0x000fce0000000008 */
.L_x_55878:
[----:B------:R-:W-:Y:S05]  /*2d20*/  BSYNC B0 ;  /* 0x0000000000007941 */ /* 0x000fea0003800000 */
.L_x_55877:
[----:B------:R0:W-:Y:S01]  /*2d30*/  STG.E.U8 desc[UR36][R16.64], R8 ;  /* 0x0000000810007986 */ /* 0x0001e2000c101124 */
[----:B------:R-:W-:Y:S05]  /*2d40*/  BRA `(.L_x_55857) ;  /* 0x0000000400187947 */ /* 0x000fea0003800000 */
.L_x_55875:
        /* <DEDUP_REMOVED lines=17> */
.L_x_55882:
[----:B------:R-:W-:-:S04]  /*2e60*/  LOP3.LUT R2, R3, 0x80000000, RZ, 0xc0, !PT ;  /* 0x8000000003027812 */ /* 0x000fc800078ec0ff */
[----:B------:R-:W-:-:S04]  /*2e70*/  SHF.R.U32.HI R3, RZ, 0x18, R2 ;  /* 0x00000018ff037819 */ /* 0x000fc80000011602 */
[----:B------:R-:W-:-:S04]  /*2e80*/  LOP3.LUT R0, R0, R3, RZ, 0xfc, !PT ;  /* 0x0000000300007212 */ /* 0x000fc800078efcff */
[----:B------:R-:W-:-:S07]  /*2e90*/  PRMT R8, R0, 0x7610, R8 ;  /* 0x0000761000087816 */ /* 0x000fce0000000008 */
.L_x_55881:
[----:B------:R-:W-:Y:S05]  /*2ea0*/  BSYNC B0 ;  /* 0x0000000000007941 */ /* 0x000fea0003800000 */
.L_x_55880:
[----:B------:R0:W-:Y:S01]  /*2eb0*/  STG.E.U8 desc[UR36][R16.64], R8 ;  /* 0x0000000810007986 */ /* 0x0001e2000c101124 */
[----:B------:R-:W-:Y:S05]  /*2ec0*/  BRA `(.L_x_55857) ;  /* 0x0000000000b87947 */ /* 0x000fea0003800000 */
.L_x_55874:
        /* <DEDUP_REMOVED lines=8> */
[----:B-1234-:R-:W-:-:S04]  /*2f50*/  LOP3.LUT R4, R2, 0xff, RZ, 0xc0, !PT ;  /* 0x000000ff02047812 */ /* 0x01efc800078ec0ff */
        /* <DEDUP_REMOVED lines=14> */
.L_x_55856:
[----:B------:R-:W-:Y:S01]  /*3040*/  MOV R2, 0x0 ;  /* 0x0000000000027802 */ /* 0x000fe20000000f00 */
[----:B------:R-:W-:Y:S01]  /*3050*/  ULDC.64 UR4, c[0x4][0x178] ;  /* 0x01005e0000047ab9 */ /* 0x000fe20000000a00 */
[----:B------:R-:W-:Y:S01]  /*3060*/  ULDC.64 UR6, c[0x4][0x180] ;  /* 0x0100600000067ab9 */ /* 0x000fe20000000a00 */
[----:B-1234-:R-:W-:Y:S02]  /*3070*/  IMAD.U32 R4, RZ, RZ, UR4 ;  /* 0x00000004ff047e24 */ /* 0x01efe4000f8e00ff */
        /* <DEDUP_REMOVED lines=12> */
.L_x_55885:
[----:B------:R-:W-:Y:S05]  /*3140*/  BRA `(.L_x_55857) ;  /* 0x0000000000187947 */ /* 0x000fea0003800000 */
.L_x_55884:
[----:B------:R-:W-:Y:S01]  /*3150*/  LOP3.LUT R2, R3, 0xffff, RZ, 0xc0, !PT ;  /* 0x0000ffff03027812 */ /* 0x000fe200078ec0ff */
[----:B------:R-:W-:-:S05]  /*3160*/  IMAD.MOV.U32 R3, RZ, RZ, RZ ;  /* 0x000000ffff037224 */ /* 0x000fca00078e00ff */
[----:B------:R0:W-:Y:S01]  /*3170*/  STG.E.64 desc[UR36][R16.64], R2 ;  /* 0x0000000210007986 */ /* 0x0001e2000c101b24 */
[----:B------:R-:W-:Y:S05]  /*3180*/  BRA `(.L_x_55857) ;  /* 0x0000000000087947 */ /* 0x000fea0003800000 */
.L_x_55883:
[----:B------:R-:W-:-:S05]  /*3190*/  LOP3.LUT R3, R3, 0xffff, RZ, 0xc0, !PT ;  /* 0x0000ffff03037812 */ /* 0x000fca00078ec0ff */
[----:B------:R0:W-:Y:S02]  /*31a0*/  STG.E desc[UR36][R16.64], R3 ;  /* 0x0000000310007986 */ /* 0x0001e4000c101924 */
.L_x_55857:
[----:B------:R-:W-:-:S04]  /*31b0*/  IMAD R18, R23, 0x200, R18 ;  /* 0x0000020017127824 */ /* 0x000fc800078e0212 */
[----:B------:R-:W-:-:S07]  /*31c0*/  VIADD R19, R18, 0x80 ;  /* 0x0000008012137836 */ /* 0x000fce0000000000 */
.L_x_55816:
[----:B------:R-:W-:Y:S05]  /*31d0*/  BSYNC B6 ;  /* 0x0000000000067941 */ /* 0x000fea0003800000 */
.L_x_55815:
[----:B------:R-:W-:Y:S01]  /*31e0*/  ULDC UR4, c[0x0][0x210] ;  /* 0x0000840000047ab9 */ /* 0x000fe20000000800 */
[----:B------:R-:W-:Y:S01]  /*31f0*/  BSSY B6, `(.L_x_55886) ;  /* 0x0000315000067945 */ /* 0x000fe20003800000 */
[----:B------:R-:W-:-:S13]  /*3200*/  ISETP.GE.AND P0, PT, R19, UR4, PT ;  /* 0x0000000413007c0c */ /* 0x000fda000bf06270 */
[----:B------:R-:W-:Y:S05]  /*3210*/  @P0 BRA `(.L_x_55887) ;  /* 0x0000003000480947 */ /* 0x000fea0003800000 */
[----:B0-----:R-:W0:Y:S01]  /*3220*/  LDC R6, c[0x0][0x218] ;  /* 0x00008600ff067b82 */ /* 0x001e220000000800 */
        /* <DEDUP_REMOVED lines=20> */
[----:B-1234-:R-:W-:-:S05]  /*3370*/  IMAD.HI.U32 R4, R3, UR7, R2 ;  /* 0x0000000703047c27 */ /* 0x01efca000f8e0002 */
        /* <DEDUP_REMOVED lines=281> */
.L_x_55888:
[----:B------:R-:W0:Y:S01]  /*4510*/  LDC.U8 R3, c[0x0][0x423] ;  /* 0x000108c0ff037b82 */ /* 0x000e220000000000 */
[----:B------:R-:W-:Y:S01]  /*4520*/  ULDC.64 UR4, c[0x0][0x410] ;  /* 0x0001040000047ab9 */ /* 0x000fe20000000a00 */
[----:B------:R-:W-:Y:S01]  /*4530*/  ULDC.64 UR6, c[0x0][0x418] ;  /* 0x0001060000067ab9 */ /* 0x000fe20000000a00 */
[----:B------:R-:W-:Y:S02]  /*4540*/  IADD3 R16, P0, R16, UR4, RZ ;  /* 0x0000000410107c10 */ /* 0x000fe4000ff1e0ff */
[----:B-1234-:R-:W-:-:S03]  /*4550*/  IADD3 R4, P1, R0, UR6, RZ ;  /* 0x0000000600047c10 */ /* 0x01efc6000ff3e0ff */
        /* <DEDUP_REMOVED lines=15> */
.L_x_55892:
[----:B------:R3:W5:Y:S01]  /*4650*/  LDG.E.U8 R0, desc[UR36][R4.64] ;  /* 0x0000002404007981 */ /* 0x000762000c1e1100 */
[----:B------:R-:W-:Y:S05]  /*4660*/  BRA `(.L_x_55894) ;  /* 0x0000000c00647947 */ /* 0x000fea0003800000 */
.L_x_55891:
        /* <DEDUP_REMOVED lines=8> */
.L_x_55896:
[----:B------:R0:W5:Y:S01]  /*46f0*/  LDG.E.U8 R0, desc[UR36][R4.64] ;  /* 0x0000002404007981 */ /* 0x000162000c1e1100 */
[----:B------:R-:W-:Y:S05]  /*4700*/  BRA `(.L_x_55894) ;  /* 0x0000000c003c7947 */ /* 0x000fea0003800000 */
.L_x_55895:
[----:B------:R0:W5:Y:S01]  /*4710*/  LDG.E.U16 R0, desc[UR36][R4.64] ;  /* 0x0000002404007981 */ /* 0x000162000c1e1500 */
[----:B------:R-:W-:Y:S05]  /*4720*/  BRA `(.L_x_55894) ;  /* 0x0000000c00347947 */ /* 0x000fea0003800000 */
.L_x_55890:
        /* <DEDUP_REMOVED lines=10> */
.L_x_55898:
[----:B------:R-:W2:Y:S02]  /*47d0*/  LDG.E.U16 R2, desc[UR36][R4.64] ;  /* 0x0000002404027981 */ /* 0x000ea4000c1e1500 */
[----:B--2---:R-:W-:-:S06]  /*47e0*/  HADD2.F32 R2, -RZ, R2.H0_H0 ;  /* 0x20000002ff027230 */ /* 0x004fcc0000004100 */
[----:B------:R-:W0:Y:S02]  /*47f0*/  F2I.S64.TRUNC R2, R2 ;  /* 0x0000000200027311 */ /* 0x000e24000020d900 */
[----:B0-----:R-:W-:Y:S01]  /*4800*/  PRMT R0, R2, 0x7610, R0 ;  /* 0x0000761002007816 */ /* 0x001fe20000000000 */
[----:B------:R-:W-:Y:S06]  /*4810*/  BRA `(.L_x_55894) ;  /* 0x0000000800f87947 */ /* 0x000fec0003800000 */
.L_x_55897:
        /* <DEDUP_REMOVED lines=10> */
.L_x_55900:
[----:B------:R-:W2:Y:S02]  /*48c0*/  LDG.E.U16 R4, desc[UR36][R4.64] ;  /* 0x0000002404047981 */ /* 0x000ea4000c1e1500 */
[----:B--2---:R-:W-:-:S06]  /*48d0*/  HADD2.F32 R2, -RZ, R4.H0_H0 ;  /* 0x20000004ff027230 */ /* 0x004fcc0000004100 */
[----:B------:R-:W0:Y:S02]  /*48e0*/  F2I.S64.TRUNC R2, R2 ;  /* 0x0000000200027311 */ /* 0x000e24000020d900 */
[----:B0-----:R-:W-:Y:S01]  /*48f0*/  PRMT R0, R2, 0x7610, R0 ;  /* 0x0000761002007816 */ /* 0x001fe20000000000 */
[----:B------:R-:W-:Y:S06]  /*4900*/  BRA `(.L_x_55894) ;  /* 0x0000000800bc7947 */ /* 0x000fec0003800000 */
.L_x_55899:
[----:B------:R-:W2:Y:S02]  /*4910*/  LDG.E.64 R2, desc[UR36][R4.64] ;  /* 0x0000002404027981 */ /* 0x000ea4000c1e1b00 */
[----:B--2---:R-:W0:Y:S02]  /*4920*/  F2I.S64.F64.TRUNC R2, R2 ;  /* 0x0000000200027311 */ /* 0x004e24000030d900 */
[----:B0-----:R-:W-:Y:S01]  /*4930*/  PRMT R0, R2, 0x7610, R0 ;  /* 0x0000761002007816 */ /* 0x001fe20000000000 */
[----:B------:R-:W-:Y:S06]  /*4940*/  BRA `(.L_x_55894) ;  /* 0x0000000800ac7947 */ /* 0x000fec0003800000 */
.L_x_55889:
        /* <DEDUP_REMOVED lines=12> */
.L_x_55903:
[----:B------:R-:W2:Y:S02]  /*4a10*/  LDG.E.64 R4, desc[UR36][R4.64] ;  /* 0x0000002404047981 */ /* 0x000ea4000c1e1b00 */
[----:B--2---:R-:W0:Y:S02]  /*4a20*/  F2I.S64.F64.TRUNC R2, R4 ;  /* 0x0000000400027311 */ /* 0x004e24000030d900 */
[----:B0-----:R-:W-:Y:S01]  /*4a30*/  PRMT R0, R2, 0x7610, R0 ;  /* 0x0000761002007816 */ /* 0x001fe20000000000 */
[----:B------:R-:W-:Y:S06]  /*4a40*/  BRA `(.L_x_55894) ;  /* 0x00000008006c7947 */ /* 0x000fec0003800000 */
.L_x_55902:
        /* <DEDUP_REMOVED lines=28> */
.L_x_55905:
        /* <DEDUP_REMOVED lines=15> */
.L_x_55904:
[----:B------:R-:W2:Y:S02]  /*4d00*/  LDG.E.U16 R2, desc[UR36][R4.64] ;  /* 0x0000002404027981 */ /* 0x000ea4000c1e1500 */
[----:B--2---:R-:W-:-:S06]  /*4d10*/  IMAD.U32 R2, R2, 0x10000, RZ ;  /* 0x0001000002027824 */ /* 0x004fcc00078e00ff */
[----:B------:R-:W0:Y:S02]  /*4d20*/  F2I.S64.TRUNC R2, R2 ;  /* 0x0000000200027311 */ /* 0x000e24000020d900 */
[----:B0-----:R-:W-:Y:S01]  /*4d30*/  PRMT R0, R2, 0x7610, R0 ;  /* 0x0000761002007816 */ /* 0x001fe20000000000 */
[----:B------:R-:W-:Y:S06]  /*4d40*/  BRA `(.L_x_55894) ;  /* 0x0000000400ac7947 */ /* 0x000fec0003800000 */
.L_x_55901:
        /* <DEDUP_REMOVED lines=10> */
.L_x_55908:
        /* <DEDUP_REMOVED lines=21> */
.L_x_55912:
[----:B------:R-:W-:Y:S05]  /*4f40*/  BSYNC B1 ;  /* 0x0000000000017941 */ /* 0x000fea0003800000 */
.L_x_55911:
[----:B------:R-:W-:Y:S01]  /*4f50*/  IMAD.SHL.U32 R2, R2, 0x100000, RZ ;  /* 0x0010000002027824 */ /* 0x000fe200078e00ff */
[----:B------:R-:W-:-:S04]  /*4f60*/  LEA R3, R0, 0x3b800000, 0x17 ;  /* 0x3b80000000037811 */ /* 0x000fc800078eb8ff */
[----:B------:R-:W-:-:S07]  /*4f70*/  LOP3.LUT R2, R3, R2, R4, 0xfe, !PT ;  /* 0x0000000203027212 */ /* 0x000fce00078efe04 */
.L_x_55910:
[----:B------:R-:W-:Y:S05]  /*4f80*/  BSYNC B0 ;  /* 0x0000000000007941 */ /* 0x000fea0003800000 */
.L_x_55909:
[----:B------:R-:W0:Y:S02]  /*4f90*/  F2I.S64.TRUNC R2, R2 ;  /* 0x0000000200027311 */ /* 0x000e24000020d900 */
[----:B0-----:R-:W-:Y:S01]  /*4fa0*/  PRMT R0, R2, 0x7610, R0 ;  /* 0x0000761002007816 */ /* 0x001fe20000000000 */
[----:B------:R-:W-:Y:S06]  /*4fb0*/  BRA `(.L_x_55894) ;  /* 0x0000000400107947 */ /* 0x000fec0003800000 */
.L_x_55907:
        /* <DEDUP_REMOVED lines=21> */
.L_x_55916:
[----:B------:R-:W-:Y:S05]  /*5110*/  BSYNC B1 ;  /* 0x0000000000017941 */ /* 0x000fea0003800000 */
.L_x_55915:
[----:B------:R-:W-:Y:S01]  /*5120*/  IMAD.SHL.U32 R2, R2, 0x200000, RZ ;  /* 0x0020000002027824 */ /* 0x000fe200078e00ff */
[----:B------:R-:W-:-:S04]  /*5130*/  LEA R3, R0, 0x37800000, 0x17 ;  /* 0x3780000000037811 */ /* 0x000fc800078eb8ff */
[----:B------:R-:W-:-:S07]  /*5140*/  LOP3.LUT R2, R3, R2, R4, 0xfe, !PT ;  /* 0x0000000203027212 */ /* 0x000fce00078efe04 */
.L_x_55914:
[----:B------:R-:W-:Y:S05]  /*5150*/  BSYNC B0 ;  /* 0x0000000000007941 */ /* 0x000fea0003800000 */
.L_x_55913:
[----:B------:R-:W0:Y:S02]  /*5160*/  F2I.S64.TRUNC R2, R2 ;  /* 0x0000000200027311 */ /* 0x000e24000020d900 */
[----:B0-----:R-:W-:Y:S01]  /*5170*/  PRMT R0, R2, 0x7610, R0 ;  /* 0x0000761002007816 */ /* 0x001fe20000000000 */
[----:B------:R-:W-:Y:S06]  /*5180*/  BRA `(.L_x_55894) ;  /* 0x00000000009c7947 */ /* 0x000fec0003800000 */
.L_x_55906:
        /* <DEDUP_REMOVED lines=14> */
.L_x_55920:
[----:B------:R-:W-:Y:S05]  /*5270*/  BSYNC B0 ;  /* 0x0000000000007941 */ /* 0x000fea0003800000 */
.L_x_55919:
[----:B------:R-:W0:Y:S02]  /*5280*/  F2I.S64.TRUNC R2, R2 ;  /* 0x0000000200027311 */ /* 0x000e24000020d900 */
[----:B0-----:R-:W-:Y:S01]  /*5290*/  PRMT R0, R2, 0x7610, R0 ;  /* 0x0000761002007816 */ /* 0x001fe20000000000 */
[----:B------:R-:W-:Y:S06]  /*52a0*/  BRA `(.L_x_55894) ;  /* 0x0000000000547947 */ /* 0x000fec0003800000 */
.L_x_55893:
        /* <DEDUP_REMOVED lines=16> */
.L_x_55921:
[----:B------:R-:W-:Y:S01]  /*53b0*/  PRMT R0, RZ, 0x7610, R0 ;  /* 0x00007610ff007816 */ /* 0x000fe20000000000 */
[----:B------:R-:W-:Y:S06]  /*53c0*/  BRA `(.L_x_55894) ;  /* 0x00000000000c7947 */ /* 0x000fec0003800000 */
.L_x_55918:
[----:B------:R0:W5:Y:S01]  /*53d0*/  LDG.E.U8 R0, desc[UR36][R4.64] ;  /* 0x0000002404007981 */ /* 0x000162000c1e1100 */
[----:B------:R-:W-:Y:S05]  /*53e0*/  BRA `(.L_x_55894) ;  /* 0x0000000000047947 */ /* 0x000fea0003800000 */
.L_x_55917:
[----:B------:R1:W5:Y:S02]  /*53f0*/  LDG.E.U8 R0, desc[UR36][R4.64] ;  /* 0x0000002404007981 */ /* 0x000364000c1e1100 */
.L_x_55894:
        /* <DEDUP_REMOVED lines=9> */
.L_x_55922:
        /* <DEDUP_REMOVED lines=14> */
.L_x_55926:
[----:B------:R0:W-:Y:S01]  /*5570*/  STG.E.U8 desc[UR36][R16.64], R3 ;  /* 0x0000000310007986 */ /* 0x0001e2000c101124 */
[----:B------:R-:W-:Y:S05]  /*5580*/  BRA `(.L_x_55928) ;  /* 0x0000000c00687947 */ /* 0x000fea0003800000 */
.L_x_55925:
        /* <DEDUP_REMOVED lines=10> */
.L_x_55930:
[----:B------:R-:W-:-:S05]  /*5630*/  LOP3.LUT R3, R3, 0xffff, RZ, 0xc0, !PT ;  /* 0x0000ffff03037812 */ /* 0x000fca00078ec0ff */
[----:B------:R0:W-:Y:S01]  /*5640*/  STG.E desc[UR36][R16.64], R3 ;  /* 0x0000000310007986 */ /* 0x0001e2000c101924 */
[----:B------:R-:W-:Y:S05]  /*5650*/  BRA `(.L_x_55928) ;  /* 0x0000000c00347947 */ /* 0x000fea0003800000 */
.L_x_55929:
[----:B------:R0:W-:Y:S01]  /*5660*/  STG.E.U16 desc[UR36][R16.64], R3 ;  /* 0x0000000310007986 */ /* 0x0001e2000c101524 */
[----:B------:R-:W-:Y:S05]  /*5670*/  BRA `(.L_x_55928) ;  /* 0x0000000c002c7947 */ /* 0x000fea0003800000 */
.L_x_55924:
        /* <DEDUP_REMOVED lines=9> */
.L_x_55932:
[----:B------:R-:W0:Y:S02]  /*5710*/  I2F.U16 R0, R3 ;  /* 0x0000000300007306 */ /* 0x000e240000101000 */
[----:B0-----:R-:W-:-:S05]  /*5720*/  F2FP.F16.F32.PACK_AB R0, RZ, R0 ;  /* 0x00000000ff00723e */ /* 0x001fca00000000ff */
[----:B------:R0:W-:Y:S01]  /*5730*/  STG.E.U16 desc[UR36][R16.64], R0 ;  /* 0x0000000010007986 */ /* 0x0001e2000c101524 */
[----:B------:R-:W-:Y:S05]  /*5740*/  BRA `(.L_x_55928) ;  /* 0x0000000800f87947 */ /* 0x000fea0003800000 */
.L_x_55931:
        /* <DEDUP_REMOVED lines=10> */
.L_x_55934:
[----:B------:R-:W0:Y:S02]  /*57f0*/  I2F.U16 R3, R3 ;  /* 0x0000000300037306 */ /* 0x000e240000101000 */
[----:B0-----:R-:W-:-:S04]  /*5800*/  F2FP.F16.F32.PACK_AB R3, RZ, R3 ;  /* 0x00000003ff03723e */ /* 0x001fc800000000ff */
[----:B------:R-:W-:-:S05]  /*5810*/  PRMT R3, R3, 0x5410, RZ ;  /* 0x0000541003037816 */ /* 0x000fca00000000ff */
[----:B------:R0:W-:Y:S01]  /*5820*/  STG.E desc[UR36][R16.64], R3 ;  /* 0x0000000310007986 */ /* 0x0001e2000c101924 */
[----:B------:R-:W-:Y:S05]  /*5830*/  BRA `(.L_x_55928) ;  /* 0x0000000800bc7947 */ /* 0x000fea0003800000 */
.L_x_55933:
[----:B------:R-:W0:Y:S02]  /*5840*/  I2F.F64.U16 R2, R3 ;  /* 0x0000000300027312 */ /* 0x000e240000101800 */
[----:B0-----:R0:W-:Y:S01]  /*5850*/  STG.E.64 desc[UR36][R16.64], R2 ;  /* 0x0000000210007986 */ /* 0x0011e2000c101b24 */
[----:B------:R-:W-:Y:S05]  /*5860*/  BRA `(.L_x_55928) ;  /* 0x0000000800b07947 */ /* 0x000fea0003800000 */
.L_x_55923:
        /* <DEDUP_REMOVED lines=13> */
.L_x_55937:
[----:B-1234-:R-:W0:Y:S01]  /*5940*/  I2F.F64.U16 R4, R3 ;  /* 0x0000000300047312 */ /* 0x01ee220000101800 */
[----:B------:R-:W-:-:S05]  /*5950*/  CS2R R6, SRZ ;  /* 0x0000000000067805 */ /* 0x000fca000001ff00 */
[----:B0-----:R0:W-:Y:S01]  /*5960*/  STG.E.128 desc[UR36][R16.64], R4 ;  /* 0x0000000410007986 */ /* 0x0011e2000c101d24 */
[----:B------:R-:W-:Y:S05]  /*5970*/  BRA `(.L_x_55928) ;  /* 0x00000008006c7947 */ /* 0x000fea0003800000 */
.L_x_55936:
        /* <DEDUP_REMOVED lines=21> */
.L_x_55941:
[----:B------:R-:W-:Y:S05]  /*5ad0*/  BSYNC B0 ;  /* 0x0000000000007941 */ /* 0x000fea0003800000 */
.L_x_55940:
[----:B------:R-:W-:-:S05]  /*5ae0*/  LOP3.LUT R5, R0, R5, RZ, 0xfc, !PT ;  /* 0x0000000500057212 */ /* 0x000fca00078efcff */
[----:B------:R0:W-:Y:S01]  /*5af0*/  STG.E.U8 desc[UR36][R16.64], R5 ;  /* 0x0000000510007986 */ /* 0x0001e2000c101124 */
[----:B------:R-:W-:Y:S05]  /*5b00*/  BRA `(.L_x_55928) ;  /* 0x0000000800087947 */ /* 0x000fea0003800000 */
.L_x_55939:
        /* <DEDUP_REMOVED lines=13> */
.L_x_55943:
[----:B------:R-:W-:Y:S01]  /*5be0*/  IMAD.MOV.U32 R0, RZ, RZ, 0x7f ;  /* 0x0000007fff007424 */ /* 0x000fe200078e00ff */
[----:B------:R-:W-:-:S04]  /*5bf0*/  ISETP.GT.U32.AND P0, PT, R2, 0x7f800000, PT ;  /* 0x7f8000000200780c */ /* 0x000fc80003f04070 */
[----:B------:R-:W-:-:S09]  /*5c00*/  SEL R0, R0, 0x7c, P0 ;  /* 0x0000007c00007807 */ /* 0x000fd20000000000 */
.L_x_55944:
[----:B------:R-:W-:Y:S05]  /*5c10*/  BSYNC B0 ;  /* 0x0000000000007941 */ /* 0x000fea0003800000 */
.L_x_55942:
[----:B------:R-:W-:-:S04]  /*5c20*/  LOP3.LUT R2, R3, 0x80000000, RZ, 0xc0, !PT ;  /* 0x8000000003027812 */ /* 0x000fc800078ec0ff */
[----:B------:R-:W-:-:S04]  /*5c30*/  SHF.R.U32.HI R3, RZ, 0x18, R2 ;  /* 0x00000018ff037819 */ /* 0x000fc80000011602 */
[----:B------:R-:W-:-:S05]  /*5c40*/  LOP3.LUT R3, R0, R3, RZ, 0xfc, !PT ;  /* 0x0000000300037212 */ /* 0x000fca00078efcff */
[----:B------:R0:W-:Y:S01]  /*5c50*/  STG.E.U8 desc[UR36][R16.64], R3 ;  /* 0x0000000310007986 */ /* 0x0001e2000c101124 */
[----:B------:R-:W-:Y:S05]  /*5c60*/  BRA `(.L_x_55928) ;  /* 0x0000000400b07947 */ /* 0x000fea0003800000 */
.L_x_55938:
[----:B------:R-:W0:Y:S02]  /*5c70*/  I2F.U16 R0, R3 ;  /* 0x0000000300007306 */ /* 0x000e240000101000 */
[----:B0-----:R-:W-:-:S05]  /*5c80*/  F2FP.BF16.F32.PACK_AB R0, RZ, R0 ;  /* 0x00000000ff00723e */ /* 0x001fca00000010ff */
[----:B------:R0:W-:Y:S01]  /*5c90*/  STG.E.U16 desc[UR36][R16.64], R0 ;  /* 0x0000000010007986 */ /* 0x0001e2000c101524 */
[----:B------:R-:W-:Y:S05]  /*5ca0*/  BRA `(.L_x_55928) ;  /* 0x0000000400a07947 */ /* 0x000fea0003800000 */
.L_x_55935:
        /* <DEDUP_REMOVED lines=10> */
.L_x_55947:
        /* <DEDUP_REMOVED lines=17> */
.L_x_55950:
[----:B------:R-:W-:-:S04]  /*5e60*/  LOP3.LUT R2, R3, 0x80000000, RZ, 0xc0, !PT ;  /* 0x8000000003027812 */ /* 0x000fc800078ec0ff */
[----:B------:R-:W-:-:S04]  /*5e70*/  SHF.R.U32.HI R3, RZ, 0x18, R2 ;  /* 0x00000018ff037819 */ /* 0x000fc80000011602 */
[----:B------:R-:W-:-:S04]  /*5e80*/  LOP3.LUT R0, R0, R3, RZ, 0xfc, !PT ;  /* 0x0000000300007212 */ /* 0x000fc800078efcff */
[----:B------:R-:W-:-:S07]  /*5e90*/  PRMT R8, R0, 0x7610, R8 ;  /* 0x0000761000087816 */ /* 0x000fce0000000008 */
.L_x_55949:
[----:B------:R-:W-:Y:S05]  /*5ea0*/  BSYNC B0 ;  /* 0x0000000000007941 */ /* 0x000fea0003800000 */
.L_x_55948:
[----:B------:R0:W-:Y:S01]  /*5eb0*/  STG.E.U8 desc[UR36][R16.64], R8 ;  /* 0x0000000810007986 */ /* 0x0001e2000c101124 */
[----:B------:R-:W-:Y:S05]  /*5ec0*/  BRA `(.L_x_55928) ;  /* 0x0000000400187947 */ /* 0x000fea0003800000 */
.L_x_55946:
        /* <DEDUP_REMOVED lines=17> */
.L_x_55953:
[----:B------:R-:W-:-:S04]  /*5fe0*/  LOP3.LUT R2, R3, 0x80000000, RZ, 0xc0, !PT ;  /* 0x8000000003027812 */ /* 0x000fc800078ec0ff */
[----:B------:R-:W-:-:S04]  /*5ff0*/  SHF.R.U32.HI R3, RZ, 0x18, R2 ;  /* 0x00000018ff037819 */ /* 0x000fc80000011602 */
[----:B------:R-:W-:-:S04]  /*6000*/  LOP3.LUT R0, R0, R3, RZ, 0xfc, !PT ;  /* 0x0000000300007212 */ /* 0x000fc800078efcff */
[----:B------:R-:W-:-:S07]  /*6010*/  PRMT R8, R0, 0x7610, R8 ;  /* 0x0000761000087816 */ /* 0x000fce0000000008 */
.L_x_55952:
[----:B------:R-:W-:Y:S05]  /*6020*/  BSYNC B0 ;  /* 0x0000000000007941 */ /* 0x000fea0003800000 */
.L_x_55951:
[----:B------:R0:W-:Y:S01]  /*6030*/  STG.E.U8 desc[UR36][R16.64], R8 ;  /* 0x0000000810007986 */ /* 0x0001e2000c101124 */
[----:B------:R-:W-:Y:S05]  /*6040*/  BRA `(.L_x_55928) ;  /* 0x0000000000b87947 */ /* 0x000fea0003800000 */
.L_x_55945:
        /* <DEDUP_REMOVED lines=23> */
.L_x_55927:
[----:B------:R-:W-:Y:S01]  /*61c0*/  MOV R0, 0x0 ;  /* 0x0000000000007802 */ /* 0x000fe20000000f00 */
[----:B------:R-:W-:Y:S01]  /*61d0*/  ULDC.64 UR4, c[0x4][0x178] ;  /* 0x01005e0000047ab9 */ /* 0x000fe20000000a00 */
[----:B------:R-:W-:Y:S01]  /*61e0*/  ULDC.64 UR6, c[0x4][0x10] ;  /* 0x0100040000067ab9 */ /* 0x000fe20000000a00 */
[----:B-1234-:R-:W-:Y:S01]  /*61f0*/  IMAD.U32 R4, RZ, RZ, UR4 ;  /* 0x00000004ff047e24 */ /* 0x01efe2000f8e00ff */
        /* <DEDUP_REMOVED lines=12> */
.L_x_55956:
[----:B------:R-:W-:Y:S05]  /*62c0*/  BRA `(.L_x_55928) ;  /* 0x0000000000187947 */ /* 0x000fea0003800000 */
.L_x_55955:
[----:B------:R-:W-:Y:S01]  /*62d0*/  LOP3.LUT R2, R3, 0xffff, RZ, 0xc0, !PT ;  /* 0x0000ffff03027812 */ /* 0x000fe200078ec0ff */
[----:B------:R-:W-:-:S05]  /*62e0*/  IMAD.MOV.U32 R3, RZ, RZ, RZ ;  /* 0x000000ffff037224 */ /* 0x000fca00078e00ff */
[----:B------:R0:W-:Y:S01]  /*62f0*/  STG.E.64 desc[UR36][R16.64], R2 ;  /* 0x0000000210007986 */ /* 0x0001e2000c101b24 */
[----:B------:R-:W-:Y:S05]  /*6300*/  BRA `(.L_x_55928) ;  /* 0x0000000000087947 */ /* 0x000fea0003800000 */
.L_x_55954:
[----:B------:R-:W-:-:S05]  /*6310*/  LOP3.LUT R3, R3, 0xffff, RZ, 0xc0, !PT ;  /* 0x0000ffff03037812 */ /* 0x000fca00078ec0ff */
[----:B------:R0:W-:Y:S02]  /*6320*/  STG.E desc[UR36][R16.64], R3 ;  /* 0x0000000310007986 */ /* 0x0001e4000c101924 */
.L_x_55928:
[----:B------:R-:W-:-:S07]  /*6330*/  VIADD R19, R19, 0x80 ;  /* 0x0000008013137836 */ /* 0x000fce0000000000 */
.L_x_55887:
[----:B------:R-:W-:Y:S05]  /*6340*/  BSYNC B6 ;  /* 0x0000000000067941 */ /* 0x000fea0003800000 */
.L_x_55886:
        /* <DEDUP_REMOVED lines=307> */
.L_x_55959:
        /* <DEDUP_REMOVED lines=20> */
.L_x_55963:
[----:B------:R0:W5:Y:S01]  /*77c0*/  LDG.E.U8 R0, desc[UR36][R4.64] ;  /* 0x0000002404007981 */ /* 0x000162000c1e1100 */
[----:B------:R-:W-:Y:S05]  /*77d0*/  BRA `(.L_x_55965) ;  /* 0x0000000c00647947 */ /* 0x000fea0003800000 */
.L_x_55962:
        /* <DEDUP_REMOVED lines=8> */
.L_x_55967:
[----:B------:R4:W5:Y:S01]  /*7860*/  LDG.E.U8 R0, desc[UR36][R4.64] ;  /* 0x0000002404007981 */ /* 0x000962000c1e1100 */
[----:B------:R-:W-:Y:S05]  /*7870*/  BRA `(.L_x_55965) ;  /* 0x0000000c003c7947 */ /* 0x000fea0003800000 */
.L_x_55966:
[----:B------:R3:W5:Y:S01]  /*7880*/  LDG.E.U16 R0, desc[UR36][R4.64] ;  /* 0x0000002404007981 */ /* 0x000762000c1e1500 */
[----:B------:R-:W-:Y:S05]  /*7890*/  BRA `(.L_x_55965) ;  /* 0x0000000c00347947 */ /* 0x000fea0003800000 */
.L_x_55961:
        /* <DEDUP_REMOVED lines=10> */
.L_x_55969:
[----:B------:R-:W2:Y:S02]  /*7940*/  LDG.E.U16 R2, desc[UR36][R4.64] ;  /* 0x0000002404027981 */ /* 0x000ea4000c1e1500 */
[----:B--2---:R-:W-:-:S06]  /*7950*/  HADD2.F32 R2, -RZ, R2.H0_H0 ;  /* 0x20000002ff027230 */ /* 0x004fcc0000004100 */
[----:B------:R-:W0:Y:S02]  /*7960*/  F2I.S64.TRUNC R2, R2 ;  /* 0x0000000200027311 */ /* 0x000e24000020d900 */
[----:B0-----:R-:W-:Y:S01]  /*7970*/  PRMT R0, R2, 0x7610, R0 ;  /* 0x0000761002007816 */ /* 0x001fe20000000000 */
[----:B------:R-:W-:Y:S06]  /*7980*/  BRA `(.L_x_55965) ;  /* 0x0000000800f87947 */ /* 0x000fec0003800000 */
.L_x_55968:
        /* <DEDUP_REMOVED lines=10> */
.L_x_55971:
[----:B------:R-:W2:Y:S02]  /*7a30*/  LDG.E.U16 R4, desc[UR36][R4.64] ;  /* 0x0000002404047981 */ /* 0x000ea4000c1e1500 */
[----:B--2---:R-:W-:-:S06]  /*7a40*/  HADD2.F32 R2, -RZ, R4.H0_H0 ;  /* 0x20000004ff027230 */ /* 0x004fcc0000004100 */
[----:B------:R-:W0:Y:S02]  /*7a50*/  F2I.S64.TRUNC R2, R2 ;  /* 0x0000000200027311 */ /* 0x000e24000020d900 */
[----:B0-----:R-:W-:Y:S01]  /*7a60*/  PRMT R0, R2, 0x7610, R0 ;  /* 0x0000761002007816 */ /* 0x001fe20000000000 */
[----:B------:R-:W-:Y:S06]  /*7a70*/  BRA `(.L_x_55965) ;  /* 0x0000000800bc7947 */ /* 0x000fec0003800000 */
.L_x_55970:
[----:B------:R-:W2:Y:S02]  /*7a80*/  LDG.E.64 R2, desc[UR36][R4.64] ;  /* 0x0000002404027981 */ /* 0x000ea4000c1e1b00 */
[----:B--2---:R-:W0:Y:S02]  /*7a90*/  F2I.S64.F64.TRUNC R2, R2 ;  /* 0x0000000200027311 */ /* 0x004e24000030d900 */
[----:B0-----:R-:W-:Y:S01]  /*7aa0*/  PRMT R0, R2, 0x7610, R0 ;  /* 0x0000761002007816 */ /* 0x001fe20000000000 */
[----:B------:R-:W-:Y:S06]  /*7ab0*/  BRA `(.L_x_55965) ;  /* 0x0000000800ac7947 */ /* 0x000fec0003800000 */
.L_x_55960:
        /* <DEDUP_REMOVED lines=12> */
.L_x_55974:
[----:B------:R-:W2:Y:S02]  /*7b80*/  LDG.E.64 R4, desc[UR36][R4.64] ;  /* 0x0000002404047981 */ /* 0x000ea4000c1e1b00 */
[----:B--2---:R-:W0:Y:S02]  /*7b90*/  F2I.S64.F64.TRUNC R2, R4 ;  /* 0x0000000400027311 */ /* 0x004e24000030d900 */
[----:B0-----:R-:W-:Y:S01]  /*7ba0*/  PRMT R0, R2, 0x7610, R0 ;  /* 0x0000761002007816 */ /* 0x001fe20000000000 */
[----:B------:R-:W-:Y:S06]  /*7bb0*/  BRA `(.L_x_55965) ;  /* 0x00000008006c7947 */ /* 0x000fec0003800000 */
.L_x_55973:
        /* <DEDUP_REMOVED lines=28> */
.L_x_55976:
        /* <DEDUP_REMOVED lines=15> */
.L_x_55975:
[----:B------:R-:W2:Y:S02]  /*7e70*/  LDG.E.U16 R2, desc[UR36][R4.64] ;  /* 0x0000002404027981 */ /* 0x000ea4000c1e1500 */
[----:B--2---:R-:W-:-:S06]  /*7e80*/  IMAD.U32 R2, R2, 0x10000, RZ ;  /* 0x0001000002027824 */ /* 0x004fcc00078e00ff */
[----:B------:R-:W0:Y:S02]  /*7e90*/  F2I.S64.TRUNC R2, R2 ;  /* 0x0000000200027311 */ /* 0x000e24000020d900 */
[----:B0-----:R-:W-:Y:S01]  /*7ea0*/  PRMT R0, R2, 0x7610, R0 ;  /* 0x0000761002007816 */ /* 0x001fe20000000000 */
[----:B------:R-:W-:Y:S06]  /*7eb0*/  BRA `(.L_x_55965) ;  /* 0x0000000400ac7947 */ /* 0x000fec0003800000 */
.L_x_55972:
        /* <DEDUP_REMOVED lines=10> */
.L_x_55979:
        /* <DEDUP_REMOVED lines=21> */
.L_x_55983:
[----:B------:R-:W-:Y:S05]  /*80b0*/  BSYNC B1 ;  /* 0x0000000000017941 */ /* 0x000fea0003800000 */
.L_x_55982:
[----:B------:R-:W-:Y:S01]  /*80c0*/  IMAD.SHL.U32 R2, R2, 0x100000, RZ ;  /* 0x0010000002027824 */ /* 0x000fe200078e00ff */
[----:B------:R-:W-:-:S04]  /*80d0*/  LEA R3, R0, 0x3b800000, 0x17 ;  /* 0x3b80000000037811 */ /* 0x000fc800078eb8ff */
[----:B------:R-:W-:-:S07]  /*80e0*/  LOP3.LUT R2, R3, R2, R4, 0xfe, !PT ;  /* 0x0000000203027212 */ /* 0x000fce00078efe04 */
.L_x_55981:
[----:B------:R-:W-:Y:S05]  /*80f0*/  BSYNC B0 ;  /* 0x0000000000007941 */ /* 0x000fea0003800000 */
.L_x_55980:
[----:B------:R-:W0:Y:S02]  /*8100*/  F2I.S64.TRUNC R2, R2 ;  /* 0x0000000200027311 */ /* 0x000e24000020d900 */
[----:B0-----:R-:W-:Y:S01]  /*8110*/  PRMT R0, R2, 0x7610, R0 ;  /* 0x0000761002007816 */ /* 0x001fe20000000000 */
[----:B------:R-:W-:Y:S06]  /*8120*/  BRA `(.L_x_55965) ;  /* 0x0000000400107947 */ /* 0x000fec0003800000 */
.L_x_55978:
        /* <DEDUP_REMOVED lines=21> */
.L_x_55987:
[----:B------:R-:W-:Y:S05]  /*8280*/  BSYNC B1 ;  /* 0x0000000000017941 */ /* 0x000fea0003800000 */
.L_x_55986:
[----:B------:R-:W-:Y:S01]  /*8290*/  IMAD.SHL.U32 R2, R2, 0x200000, RZ ;  /* 0x0020000002027824 */ /* 0x000fe200078e00ff */
[----:B------:R-:W-:-:S04]  /*82a0*/  LEA R3, R0, 0x37800000, 0x17 ;  /* 0x3780000000037811 */ /* 0x000fc800078eb8ff */
[----:B------:R-:W-:-:S07]  /*82b0*/  LOP3.LUT R2, R3, R2, R4, 0xfe, !PT ;  /* 0x0000000203027212 */ /* 0x000fce00078efe04 */
.L_x_55985:
[----:B------:R-:W-:Y:S05]  /*82c0*/  BSYNC B0 ;  /* 0x0000000000007941 */ /* 0x000fea0003800000 */
.L_x_55984:
[----:B------:R-:W0:Y:S02]  /*82d0*/  F2I.S64.TRUNC R2, R2 ;  /* 0x0000000200027311 */ /* 0x000e24000020d900 */
[----:B0-----:R-:W-:Y:S01]  /*82e0*/  PRMT R0, R2, 0x7610, R0 ;  /* 0x0000761002007816 */ /* 0x001fe20000000000 */
[----:B------:R-:W-:Y:S06]  /*82f0*/  BRA `(.L_x_55965) ;  /* 0x00000000009c7947 */ /* 0x000fec0003800000 */
.L_x_55977:
        /* <DEDUP_REMOVED lines=14> */
.L_x_55991:
[----:B------:R-:W-:Y:S05]  /*83e0*/  BSYNC B0 ;  /* 0x0000000000007941 */ /* 0x000fea0003800000 */
.L_x_55990:
[----:B------:R-:W0:Y:S02]  /*83f0*/  F2I.S64.TRUNC R2, R2 ;  /* 0x0000000200027311 */ /* 0x000e24000020d900 */
[----:B0-----:R-:W-:Y:S01]  /*8400*/  PRMT R0, R2, 0x7610, R0 ;  /* 0x0000761002007816 */ /* 0x001fe20000000000 */
[----:B------:R-:W-:Y:S06]  /*8410*/  BRA `(.L_x_55965) ;  /* 0x0000000000547947 */ /* 0x000fec0003800000 */
.L_x_55964:
        /* <DEDUP_REMOVED lines=16> */
.L_x_55992:
[----:B------:R-:W-:Y:S01]  /*8520*/  PRMT R0, RZ, 0x7610, R0 ;  /* 0x00007610ff007816 */ /* 0x000fe20000000000 */
[----:B------:R-:W-:Y:S06]  /*8530*/  BRA `(.L_x_55965) ;  /* 0x00000000000c7947 */ /* 0x000fec0003800000 */
.L_x_55989:
[----:B------:R1:W5:Y:S01]  /*8540*/  LDG.E.U8 R0, desc[UR36][R4.64] ;  /* 0x0000002404007981 */ /* 0x000362000c1e1100 */
[----:B------:R-:W-:Y:S05]  /*8550*/  BRA `(.L_x_55965) ;  /* 0x0000000000047947 */ /* 0x000fea0003800000 */
.L_x_55988:
[----:B------:R2:W5:Y:S02]  /*8560*/  LDG.E.U8 R0, desc[UR36][R4.64] ;  /* 0x0000002404007981 */ /* 0x000564000c1e1100 */
.L_x_55965:
        /* <DEDUP_REMOVED lines=9> */
.L_x_55993:
        /* <DEDUP_REMOVED lines=14> */
.L_x_55997:
[----:B------:R0:W-:Y:S01]  /*86e0*/  STG.E.U8 desc[UR36][R16.64], R3 ;  /* 0x0000000310007986 */ /* 0x0001e2000c101124 */
[----:B------:R-:W-:Y:S05]  /*86f0*/  BRA `(.L_x_55999) ;  /* 0x0000000c00687947 */ /* 0x000fea0003800000 */
.L_x_55996:
        /* <DEDUP_REMOVED lines=10> */
.L_x_56001:
[----:B------:R-:W-:-:S05]  /*87a0*/  LOP3.LUT R3, R3, 0xffff, RZ, 0xc0, !PT ;  /* 0x0000ffff03037812 */ /* 0x000fca00078ec0ff */
[----:B------:R0:W-:Y:S01]  /*87b0*/  STG.E desc[UR36][R16.64], R3 ;  /* 0x0000000310007986 */ /* 0x0001e2000c101924 */
[----:B------:R-:W-:Y:S05]  /*87c0*/  BRA `(.L_x_55999) ;  /* 0x0000000c00347947 */ /* 0x000fea0003800000 */
.L_x_56000:
[----:B------:R0:W-:Y:S01]  /*87d0*/  STG.E.U16 desc[UR36][R16.64], R3 ;  /* 0x0000000310007986 */ /* 0x0001e2000c101524 */
[----:B------:R-:W-:Y:S05]  /*87e0*/  BRA `(.L_x_55999) ;  /* 0x0000000c002c7947 */ /* 0x000fea0003800000 */
.L_x_55995:
        /* <DEDUP_REMOVED lines=9> */
.L_x_56003:
[----:B------:R-:W0:Y:S02]  /*8880*/  I2F.U16 R0, R3 ;  /* 0x0000000300007306 */ /* 0x000e240000101000 */
[----:B0-----:R-:W-:-:S05]  /*8890*/  F2FP.F16.F32.PACK_AB R0, RZ, R0 ;  /* 0x00000000ff00723e */ /* 0x001fca00000000ff */
[----:B------:R0:W-:Y:S01]  /*88a0*/  STG.E.U16 desc[UR36][R16.64], R0 ;  /* 0x0000000010007986 */ /* 0x0001e2000c101524 */
[----:B------:R-:W-:Y:S05]  /*88b0*/  BRA `(.L_x_55999) ;  /* 0x0000000800f87947 */ /* 0x000fea0003800000 */
.L_x_56002:
        /* <DEDUP_REMOVED lines=10> */
.L_x_56005:
[----:B------:R-:W0:Y:S02]  /*8960*/  I2F.U16 R3, R3 ;  /* 0x0000000300037306 */ /* 0x000e240000101000 */
[----:B0-----:R-:W-:-:S04]  /*8970*/  F2FP.F16.F32.PACK_AB R3, RZ, R3 ;  /* 0x00000003ff03723e */ /* 0x001fc800000000ff */
[----:B------:R-:W-:-:S05]  /*8980*/  PRMT R3, R3, 0x5410, RZ ;  /* 0x0000541003037816 */ /* 0x000fca00000000ff */
[----:B------:R0:W-:Y:S01]  /*8990*/  STG.E desc[UR36][R16.64], R3 ;  /* 0x0000000310007986 */ /* 0x0001e2000c101924 */
[----:B------:R-:W-:Y:S05]  /*89a0*/  BRA `(.L_x_55999) ;  /* 0x0000000800bc7947 */ /* 0x000fea0003800000 */
.L_x_56004:
[----:B------:R-:W0:Y:S02]  /*89b0*/  I2F.F64.U16 R2, R3 ;  /* 0x0000000300027312 */ /* 0x000e240000101800 */
[----:B0-----:R0:W-:Y:S01]  /*89c0*/  STG.E.64 desc[UR36][R16.64], R2 ;  /* 0x0000000210007986 */ /* 0x0011e2000c101b24 */
[----:B------:R-:W-:Y:S05]  /*89d0*/  BRA `(.L_x_55999) ;  /* 0x0000000800b07947 */ /* 0x000fea0003800000 */
.L_x_55994:
        /* <DEDUP_REMOVED lines=13> */
.L_x_56008:
[----:B-1234-:R-:W0:Y:S01]  /*8ab0*/  I2F.F64.U16 R4, R3 ;  /* 0x0000000300047312 */ /* 0x01ee220000101800 */
[----:B------:R-:W-:-:S05]  /*8ac0*/  CS2R R6, SRZ ;  /* 0x0000000000067805 */ /* 0x000fca000001ff00 */
[----:B0-----:R0:W-:Y:S01]  /*8ad0*/  STG.E.128 desc[UR36][R16.64], R4 ;  /* 0x0000000410007986 */ /* 0x0011e2000c101d24 */
[----:B------:R-:W-:Y:S05]  /*8ae0*/  BRA `(.L_x_55999) ;  /* 0x00000008006c7947 */ /* 0x000fea0003800000 */
.L_x_56007:
        /* <DEDUP_REMOVED lines=21> */
.L_x_56012:
[----:B------:R-:W-:Y:S05]  /*8c40*/  BSYNC B0 ;  /* 0x0000000000007941 */ /* 0x000fea0003800000 */
.L_x_56011:
[----:B------:R-:W-:-:S05]  /*8c50*/  LOP3.LUT R5, R0, R5, RZ, 0xfc, !PT ;  /* 0x0000000500057212 */ /* 0x000fca00078efcff */
[----:B------:R0:W-:Y:S01]  /*8c60*/  STG.E.U8 desc[UR36][R16.64], R5 ;  /* 0x0000000510007986 */ /* 0x0001e2000c101124 */
[----:B------:R-:W-:Y:S05]  /*8c70*/  BRA `(.L_x_55999) ;  /* 0x0000000800087947 */ /* 0x000fea0003800000 */
.L_x_56010:
        /* <DEDUP_REMOVED lines=13> */
.L_x_56014:
[----:B------:R-:W-:Y:S01]  /*8d50*/  IMAD.MOV.U32 R0, RZ, RZ, 0x7f ;  /* 0x0000007fff007424 */ /* 0x000fe200078e00ff */
[----:B------:R-:W-:-:S04]  /*8d60*/  ISETP.GT.U32.AND P0, PT, R2, 0x7f800000, PT ;  /* 0x7f8000000200780c */ /* 0x000fc80003f04070 */
[----:B------:R-:W-:-:S09]  /*8d70*/  SEL R0, R0, 0x7c, P0 ;  /* 0x0000007c00007807 */ /* 0x000fd20000000000 */
.L_x_56015:
[----:B------:R-:W-:Y:S05]  /*8d80*/  BSYNC B0 ;  /* 0x0000000000007941 */ /* 0x000fea0003800000 */
.L_x_56013:
[----:B------:R-:W-:-:S04]  /*8d90*/  LOP3.LUT R2, R3, 0x80000000, RZ, 0xc0, !PT ;  /* 0x8000000003027812 */ /* 0x000fc800078ec0ff */
[----:B------:R-:W-:-:S04]  /*8da0*/  SHF.R.U32.HI R3, RZ, 0x18, R2 ;  /* 0x00000018ff037819 */ /* 0x000fc80000011602 */
[----:B------:R-:W-:-:S05]  /*8db0*/  LOP3.LUT R3, R0, R3, RZ, 0xfc, !PT ;  /* 0x0000000300037212 */ /* 0x000fca00078efcff */
[----:B------:R0:W-:Y:S01]  /*8dc0*/  STG.E.U8 desc[UR36][R16.64], R3 ;  /* 0x0000000310007986 */ /* 0x0001e2000c101124 */
[----:B------:R-:W-:Y:S05]  /*8dd0*/  BRA `(.L_x_55999) ;  /* 0x0000000400b07947 */ /* 0x000fea0003800000 */
.L_x_56009:
[----:B------:R-:W0:Y:S02]  /*8de0*/  I2F.U16 R0, R3 ;  /* 0x0000000300007306 */ /* 0x000e240000101000 */
[----:B0-----:R-:W-:-:S05]  /*8df0*/  F2FP.BF16.F32.PACK_AB R0, RZ, R0 ;  /* 0x00000000ff00723e */ /* 0x001fca00000010ff */
[----:B------:R0:W-:Y:S01]  /*8e00*/  STG.E.U16 desc[UR36][R16.64], R0 ;  /* 0x0000000010007986 */ /* 0x0001e2000c101524 */
[----:B------:R-:W-:Y:S05]  /*8e10*/  BRA `(.L_x_55999) ;  /* 0x0000000400a07947 */ /* 0x000fea0003800000 */
.L_x_56006:
        /* <DEDUP_REMOVED lines=10> */
.L_x_56018:
        /* <DEDUP_REMOVED lines=17> */
.L_x_56021:
[----:B------:R-:W-:-:S04]  /*8fd0*/  LOP3.LUT R2, R3, 0x80000000, RZ, 0xc0, !PT ;  /* 0x8000000003027812 */ /* 0x000fc800078ec0ff */
[----:B------:R-:W-:-:S04]  /*8fe0*/  SHF.R.U32.HI R3, RZ, 0x18, R2 ;  /* 0x00000018ff037819 */ /* 0x000fc80000011602 */
[----:B------:R-:W-:-:S04]  /*8ff0*/  LOP3.LUT R0, R0, R3, RZ, 0xfc, !PT ;  /* 0x0000000300007212 */ /* 0x000fc800078efcff */
[----:B------:R-:W-:-:S07]  /*9000*/  PRMT R8, R0, 0x7610, R8 ;  /* 0x0000761000087816 */ /* 0x000fce0000000008 */
.L_x_56020:
[----:B------:R-:W-:Y:S05]  /*9010*/  BSYNC B0 ;  /* 0x0000000000007941 */ /* 0x000fea0003800000 */
.L_x_56019:
[----:B------:R0:W-:Y:S01]  /*9020*/  STG.E.U8 desc[UR36][R16.64], R8 ;  /* 0x0000000810007986 */ /* 0x0001e2000c101124 */
[----:B------:R-:W-:Y:S05]  /*9030*/  BRA `(.L_x_55999) ;  /* 0x0000000400187947 */ /* 0x000fea0003800000 */
.L_x_56017:
        /* <DEDUP_REMOVED lines=17> */
.L_x_56024:
[----:B------:R-:W-:-:S04]  /*9150*/  LOP3.LUT R2, R3, 0x80000000, RZ, 0xc0, !PT ;  /* 0x8000000003027812 */ /* 0x000fc800078ec0ff */
[----:B------:R-:W-:-:S04]  /*9160*/  SHF.R.U32.HI R3, RZ, 0x18, R2 ;  /* 0x00000018ff037819 */ /* 0x000fc80000011602 */
[----:B------:R-:W-:-:S04]  /*9170*/  LOP3.LUT R0, R0, R3, RZ, 0xfc, !PT ;  /* 0x0000000300007212 */ /* 0x000fc800078efcff */
[----:B------:R-:W-:-:S07]  /*9180*/  PRMT R8, R0, 0x7610, R8 ;  /* 0x0000761000087816 */ /* 0x000fce0000000008 */
.L_x_56023:
[----:B------:R-:W-:Y:S05]  /*9190*/  BSYNC B0 ;  /* 0x0000000000007941 */ /* 0x000fea0003800000 */
.L_x_56022:
[----:B------:R0:W-:Y:S01]  /*91a0*/  STG.E.U8 desc[UR36][R16.64], R8 ;  /* 0x0000000810007986 */ /* 0x0001e2000c101124 */
[----:B------:R-:W-:Y:S05]  /*91b0*/  BRA `(.L_x_55999) ;  /* 0x0000000000b87947 */ /* 0x000fea0003800000 */
.L_x_56016:
        /* <DEDUP_REMOVED lines=23> */
.L_x_55998:
        /* <DEDUP_REMOVED lines=16> */
.L_x_56027:
[----:B------:R-:W-:Y:S05]  /*9430*/  BRA `(.L_x_55999) ;  /* 0x0000000000187947 */ /* 0x000fea0003800000 */
.L_x_56026:
[----:B------:R-:W-:Y:S01]  /*9440*/  LOP3.LUT R2, R3, 0xffff, RZ, 0xc0, !PT ;  /* 0x0000ffff03027812 */ /* 0x000fe200078ec0ff */
[----:B------:R-:W-:-:S05]  /*9450*/  IMAD.MOV.U32 R3, RZ, RZ, RZ ;  /* 0x000000ffff037224 */ /* 0x000fca00078e00ff */
[----:B------:R0:W-:Y:S01]  /*9460*/  STG.E.64 desc[UR36][R16.64], R2 ;  /* 0x0000000210007986 */ /* 0x0001e2000c101b24 */
[----:B------:R-:W-:Y:S05]  /*9470*/  BRA `(.L_x_55999) ;  /* 0x0000000000087947 */ /* 0x000fea0003800000 */
.L_x_56025:
[----:B------:R-:W-:-:S05]  /*9480*/  LOP3.LUT R3, R3, 0xffff, RZ, 0xc0, !PT ;  /* 0x0000ffff03037812 */ /* 0x000fca00078ec0ff */
[----:B------:R0:W-:Y:S02]  /*9490*/  STG.E desc[UR36][R16.64], R3 ;  /* 0x0000000310007986 */ /* 0x0001e4000c101924 */
.L_x_55999:
[----:B------:R-:W-:-:S07]  /*94a0*/  VIADD R19, R19, 0x80 ;  /* 0x0000008013137836 */ /* 0x000fce0000000000 */
.L_x_55958:
[----:B------:R-:W-:Y:S05]  /*94b0*/  BSYNC B6 ;  /* 0x0000000000067941 */ /* 0x000fea0003800000 */
.L_x_55957:
[----:B------:R-:W-:Y:S02]  /*94c0*/  ULDC UR4, c[0x0][0x210] ;  /* 0x0000840000047ab9 */ /* 0x000fe40000000800 */
        /* <DEDUP_REMOVED lines=305> */
.L_x_56028:
        /* <DEDUP_REMOVED lines=20> */
.L_x_56032:
[----:B------:R3:W5:Y:S01]  /*a920*/  LDG.E.U8 R0, desc[UR36][R4.64] ;  /* 0x0000002404007981 */ /* 0x000762000c1e1100 */
[----:B------:R-:W-:Y:S05]  /*a930*/  BRA `(.L_x_56034) ;  /* 0x0000000c00647947 */ /* 0x000fea0003800000 */
.L_x_56031:
        /* <DEDUP_REMOVED lines=8> */
.L_x_56036:
[----:B------:R0:W5:Y:S01]  /*a9c0*/  LDG.E.U8 R0, desc[UR36][R4.64] ;  /* 0x0000002404007981 */ /* 0x000162000c1e1100 */
[----:B------:R-:W-:Y:S05]  /*a9d0*/  BRA `(.L_x_56034) ;  /* 0x0000000c003c7947 */ /* 0x000fea0003800000 */
.L_x_56035:
[----:B------:R0:W5:Y:S01]  /*a9e0*/  LDG.E.U16 R0, desc[UR36][R4.64] ;  /* 0x0000002404007981 */ /* 0x000162000c1e1500 */
[----:B------:R-:W-:Y:S05]  /*a9f0*/  BRA `(.L_x_56034) ;  /* 0x0000000c00347947 */ /* 0x000fea0003800000 */
.L_x_56030:
        /* <DEDUP_REMOVED lines=10> */
.L_x_56038:
[----:B------:R-:W2:Y:S02]  /*aaa0*/  LDG.E.U16 R2, desc[UR36][R4.64] ;  /* 0x0000002404027981 */ /* 0x000ea4000c1e1500 */
[----:B--2---:R-:W-:-:S06]  /*aab0*/  HADD2.F32 R2, -RZ, R2.H0_H0 ;  /* 0x20000002ff027230 */ /* 0x004fcc0000004100 */
[----:B------:R-:W0:Y:S02]  /*aac0*/  F2I.S64.TRUNC R2, R2 ;  /* 0x0000000200027311 */ /* 0x000e24000020d900 */
[----:B0-----:R-:W-:Y:S01]  /*aad0*/  PRMT R0, R2, 0x7610, R0 ;  /* 0x0000761002007816 */ /* 0x001fe20000000000 */
[----:B------:R-:W-:Y:S06]  /*aae0*/  BRA `(.L_x_56034) ;  /* 0x0000000800f87947 */ /* 0x000fec0003800000 */
.L_x_56037:
        /* <DEDUP_REMOVED lines=10> */
.L_x_56040:
[----:B------:R-:W2:Y:S02]  /*ab90*/  LDG.E.U16 R4, desc[UR36][R4.64] ;  /* 0x0000002404047981 */ /* 0x000ea4000c1e1500 */
[----:B--2---:R-:W-:-:S06]  /*aba0*/  HADD2.F32 R2, -RZ, R4.H0_H0 ;  /* 0x20000004ff027230 */ /* 0x004fcc0000004100 */
[----:B------:R-:W0:Y:S02]  /*abb0*/  F2I.S64.TRUNC R2, R2 ;  /* 0x0000000200027311 */ /* 0x000e24000020d900 */
[----:B0-----:R-:W-:Y:S01]  /*abc0*/  PRMT R0, R2, 0x7610, R0 ;  /* 0x0000761002007816 */ /* 0x001fe20000000000 */
[----:B------:R-:W-:Y:S06]  /*abd0*/  BRA `(.L_x_56034) ;  /* 0x0000000800bc7947 */ /* 0x000fec0003800000 */
.L_x_56039:
[----:B------:R-:W2:Y:S02]  /*abe0*/  LDG.E.64 R2, desc[UR36][R4.64] ;  /* 0x0000002404027981 */ /* 0x000ea4000c1e1b00 */
[----:B--2---:R-:W0:Y:S02]  /*abf0*/  F2I.S64.F64.TRUNC R2, R2 ;  /* 0x0000000200027311 */ /* 0x004e24000030d900 */
[----:B0-----:R-:W-:Y:S01]  /*ac00*/  PRMT R0, R2, 0x7610, R0 ;  /* 0x0000761002007816 */ /* 0x001fe20000000000 */
[----:B------:R-:W-:Y:S06]  /*ac10*/  BRA `(.L_x_56034) ;  /* 0x0000000800ac7947 */ /* 0x000fec0003800000 */
.L_x_56029:
        /* <DEDUP_REMOVED lines=12> */
.L_x_56043:
[----:B------:R-:W2:Y:S02]  /*ace0*/  LDG.E.64 R4, desc[UR36][R4.64] ;  /* 0x0000002404047981 */ /* 0x000ea4000c1e1b00 */
[----:B--2---:R-:W0:Y:S02]  /*acf0*/  F2I.S64.F64.TRUNC R2, R4 ;  /* 0x0000000400027311 */ /* 0x004e24000030d900 */
[----:B0-----:R-:W-:Y:S01]  /*ad00*/  PRMT R0, R2, 0x7610, R0 ;  /* 0x0000761002007816 */ /* 0x001fe20000000000 */
[----:B------:R-:W-:Y:S06]  /*ad10*/  BRA `(.L_x_56034) ;  /* 0x00000008006c7947 */ /* 0x000fec0003800000 */
.L_x_56042:
        /* <DEDUP_REMOVED lines=28> */
.L_x_56045:
        /* <DEDUP_REMOVED lines=15> */
.L_x_56044:
[----:B------:R-:W2:Y:S02]  /*afd0*/  LDG.E.U16 R2, desc[UR36][R4.64] ;  /* 0x0000002404027981 */ /* 0x000ea4000c1e1500 */
[----:B--2---:R-:W-:-:S06]  /*afe0*/  IMAD.U32 R2, R2, 0x10000, RZ ;  /* 0x0001000002027824 */ /* 0x004fcc00078e00ff */
[----:B------:R-:W0:Y:S02]  /*aff0*/  F2I.S64.TRUNC R2, R2 ;  /* 0x0000000200027311 */ /* 0x000e24000020d900 */
[----:B0-----:R-:W-:Y:S01]  /*b000*/  PRMT R0, R2, 0x7610, R0 ;  /* 0x0000761002007816 */ /* 0x001fe20000000000 */
[----:B------:R-:W-:Y:S06]  /*b010*/  BRA `(.L_x_56034) ;  /* 0x0000000400ac7947 */ /* 0x000fec0003800000 */
.L_x_56041:
        /* <DEDUP_REMOVED lines=10> */
.L_x_56048:
        /* <DEDUP_REMOVED lines=21> */
.L_x_56052:
[----:B------:R-:W-:Y:S05]  /*b210*/  BSYNC B1 ;  /* 0x0000000000017941 */ /* 0x000fea0003800000 */
.L_x_56051:
[----:B------:R-:W-:Y:S01]  /*b220*/  IMAD.SHL.U32 R2, R2, 0x100000, RZ ;  /* 0x0010000002027824 */ /* 0x000fe200078e00ff */
[----:B------:R-:W-:-:S04]  /*b230*/  LEA R3, R0, 0x3b800000, 0x17 ;  /* 0x3b80000000037811 */ /* 0x000fc800078eb8ff */
[----:B------:R-:W-:-:S07]  /*b240*/  LOP3.LUT R2, R3, R2, R4, 0xfe, !PT ;  /* 0x0000000203027212 */ /* 0x000fce00078efe04 */
.L_x_56050:
[----:B------:R-:W-:Y:S05]  /*b250*/  BSYNC B0 ;  /* 0x0000000000007941 */ /* 0x000fea0003800000 */
.L_x_56049:
[----:B------:R-:W0:Y:S02]  /*b260*/  F2I.S64.TRUNC R2, R2 ;  /* 0x0000000200027311 */ /* 0x000e24000020d900 */
[----:B0-----:R-:W-:Y:S01]  /*b270*/  PRMT R0, R2, 0x7610, R0 ;  /* 0x0000761002007816 */ /* 0x001fe20000000000 */
[----:B------:R-:W-:Y:S06]  /*b280*/  BRA `(.L_x_56034) ;  /* 0x0000000400107947 */ /* 0x000fec0003800000 */
.L_x_56047:
        /* <DEDUP_REMOVED lines=21> */
.L_x_56056:
[----:B------:R-:W-:Y:S05]  /*b3e0*/  BSYNC B1 ;  /* 0x0000000000017941 */ /* 0x000fea0003800000 */
.L_x_56055:
[----:B------:R-:W-:Y:S01]  /*b3f0*/  IMAD.SHL.U32 R2, R2, 0x200000, RZ ;  /* 0x0020000002027824 */ /* 0x000fe200078e00ff */
[----:B------:R-:W-:-:S04]  /*b400*/  LEA R3, R0, 0x37800000, 0x17 ;  /* 0x3780000000037811 */ /* 0x000fc800078eb8ff */
[----:B------:R-:W-:-:S07]  /*b410*/  LOP3.LUT R2, R3, R2, R4, 0xfe, !PT ;  /* 0x0000000203027212 */ /* 0x000fce00078efe04 */
.L_x_56054:
[----:B------:R-:W-:Y:S05]  /*b420*/  BSYNC B0 ;  /* 0x0000000000007941 */ /* 0x000fea0003800000 */
.L_x_56053:
[----:B------:R-:W0:Y:S02]  /*b430*/  F2I.S64.TRUNC R2, R2 ;  /* 0x0000000200027311 */ /* 0x000e24000020d900 */
[----:B0-----:R-:W-:Y:S01]  /*b440*/  PRMT R0, R2, 0x7610, R0 ;  /* 0x0000761002007816 */ /* 0x001fe20000000000 */
[----:B------:R-:W-:Y:S06]  /*b450*/  BRA `(.L_x_56034) ;  /* 0x00000000009c7947 */ /* 0x000fec0003800000 */
.L_x_56046:
        /* <DEDUP_REMOVED lines=14> */
.L_x_56060:
[----:B------:R-:W-:Y:S05]  /*b540*/  BSYNC B0 ;  /* 0x0000000000007941 */ /* 0x000fea0003800000 */
.L_x_56059:
[----:B------:R-:W0:Y:S02]  /*b550*/  F2I.S64.TRUNC R2, R2 ;  /* 0x0000000200027311 */ /* 0x000e24000020d900 */
[----:B0-----:R-:W-:Y:S01]  /*b560*/  PRMT R0, R2, 0x7610, R0 ;  /* 0x0000761002007816 */ /* 0x001fe20000000000 */
[----:B------:R-:W-:Y:S06]  /*b570*/  BRA `(.L_x_56034) ;  /* 0x0000000000547947 */ /* 0x000fec0003800000 */
.L_x_56033:
        /* <DEDUP_REMOVED lines=16> */
.L_x_56061:
[----:B------:R-:W-:Y:S01]  /*b680*/  PRMT R0, RZ, 0x7610, R0 ;  /* 0x00007610ff007816 */ /* 0x000fe20000000000 */
[----:B------:R-:W-:Y:S06]  /*b690*/  BRA `(.L_x_56034) ;  /* 0x00000000000c7947 */ /* 0x000fec0003800000 */
.L_x_56058:
[----:B------:R2:W5:Y:S01]  /*b6a0*/  LDG.E.U8 R0, desc[UR36][R4.64] ;  /* 0x0000002404007981 */ /* 0x000562000c1e1100 */
[----:B------:R-:W-:Y:S05]  /*b6b0*/  BRA `(.L_x_56034) ;  /* 0x0000000000047947 */ /* 0x000fea0003800000 */
.L_x_56057:
[----:B------:R1:W5:Y:S02]  /*b6c0*/  LDG.E.U8 R0, desc[UR36][R4.64] ;  /* 0x0000002404007981 */ /* 0x000364000c1e1100 */
.L_x_56034:
        /* <DEDUP_REMOVED lines=9> */
.L_x_56062:
        /* <DEDUP_REMOVED lines=14> */
.L_x_56066:
[----:B------:R-:W-:Y:S01]  /*b840*/  STG.E.U8 desc[UR36][R16.64], R3 ;  /* 0x0000000310007986 */ /* 0x000fe2000c101124 */
[----:B------:R-:W-:Y:S05]  /*b850*/  EXIT ;  /* 0x000000000000794d */ /* 0x000fea0003800000 */
.L_x_56065:
        /* <DEDUP_REMOVED lines=10> */
.L_x_56069:
[----:B------:R-:W-:-:S05]  /*b900*/  LOP3.LUT R3, R3, 0xffff, RZ, 0xc0, !PT ;  /* 0x0000ffff03037812 */ /* 0x000fca00078ec0ff */
[----:B------:R-:W-:Y:S01]  /*b910*/  STG.E desc[UR36][R16.64], R3 ;  /* 0x0000000310007986 */ /* 0x000fe2000c101924 */
[----:B------:R-:W-:Y:S05]  /*b920*/  EXIT ;  /* 0x000000000000794d */ /* 0x000fea0003800000 */
.L_x_56068:
[----:B------:R-:W-:Y:S01]  /*b930*/  STG.E.U16 desc[UR36][R16.64], R3 ;  /* 0x0000000310007986 */ /* 0x000fe2000c101524 */
[----:B------:R-:W-:Y:S05]  /*b940*/  EXIT ;  /* 0x000000000000794d */ /* 0x000fea0003800000 */
.L_x_56064:
        /* <DEDUP_REMOVED lines=9> */
.L_x_56071:
[----:B------:R-:W0:Y:S02]  /*b9e0*/  I2F.U16 R0, R3 ;  /* 0x0000000300007306 */ /* 0x000e240000101000 */
[----:B0-----:R-:W-:-:S05]  /*b9f0*/  F2FP.F16.F32.PACK_AB R0, RZ, R0 ;  /* 0x00000000ff00723e */ /* 0x001fca00000000ff */
[----:B------:R-:W-:Y:S01]  /*ba00*/  STG.E.U16 desc[UR36][R16.64], R0 ;  /* 0x0000000010007986 */ /* 0x000fe2000c101524 */
[----:B------:R-:W-:Y:S05]  /*ba10*/  EXIT ;  /* 0x000000000000794d */ /* 0x000fea0003800000 */
.L_x_56070:
        /* <DEDUP_REMOVED lines=8> */
[----:B0-----:R-:W-:Y:S01]  /*baa0*/  STG.E.64 desc[UR36][R16.64], R4 ;  /* 0x0000000410007986 */ /* 0x001fe2000c101b24 */
[----:B------:R-:W-:Y:S05]  /*bab0*/  EXIT ;  /* 0x000000000000794d */ /* 0x000fea0003800000 */
.L_x_56073:
[----:B------:R-:W0:Y:S02]  /*bac0*/  I2F.U16 R3, R3 ;  /* 0x0000000300037306 */ /* 0x000e240000101000 */
[----:B0-----:R-:W-:-:S04]  /*bad0*/  F2FP.F16.F32.PACK_AB R3, RZ, R3 ;  /* 0x00000003ff03723e */ /* 0x001fc800000000ff */
[----:B------:R-:W-:-:S05]  /*bae0*/  PRMT R3, R3, 0x5410, RZ ;  /* 0x0000541003037816 */ /* 0x000fca00000000ff */
[----:B------:R-:W-:Y:S01]  /*baf0*/  STG.E desc[UR36][R16.64], R3 ;  /* 0x0000000310007986 */ /* 0x000fe2000c101924 */
[----:B------:R-:W-:Y:S05]  /*bb00*/  EXIT ;  /* 0x000000000000794d */ /* 0x000fea0003800000 */
.L_x_56072:
[----:B------:R-:W0:Y:S02]  /*bb10*/  I2F.F64.U16 R2, R3 ;  /* 0x0000000300027312 */ /* 0x000e240000101800 */
[----:B0-----:R-:W-:Y:S01]  /*bb20*/  STG.E.64 desc[UR36][R16.64], R2 ;  /* 0x0000000210007986 */ /* 0x001fe2000c101b24 */
[----:B------:R-:W-:Y:S05]  /*bb30*/  EXIT ;  /* 0x000000000000794d */ /* 0x000fea0003800000 */
.L_x_56063:
        /* <DEDUP_REMOVED lines=13> */
.L_x_56076:
[----:B-1234-:R-:W0:Y:S01]  /*bc10*/  I2F.F64.U16 R4, R3 ;  /* 0x0000000300047312 */ /* 0x01ee220000101800 */
[----:B------:R-:W-:-:S05]  /*bc20*/  CS2R R6, SRZ ;  /* 0x0000000000067805 */ /* 0x000fca000001ff00 */
[----:B0-----:R-:W-:Y:S01]  /*bc30*/  STG.E.128 desc[UR36][R16.64], R4 ;  /* 0x0000000410007986 */ /* 0x001fe2000c101d24 */
[----:B------:R-:W-:Y:S05]  /*bc40*/  EXIT ;  /* 0x000000000000794d */ /* 0x000fea0003800000 */
.L_x_56075:
        /* <DEDUP_REMOVED lines=21> */
.L_x_56080:
[----:B------:R-:W-:Y:S05]  /*bda0*/  BSYNC B0 ;  /* 0x0000000000007941 */ /* 0x000fea0003800000 */
.L_x_56079:
[----:B------:R-:W-:-:S05]  /*bdb0*/  LOP3.LUT R5, R0, R5, RZ, 0xfc, !PT ;  /* 0x0000000500057212 */ /* 0x000fca00078efcff */
[----:B------:R-:W-:Y:S01]  /*bdc0*/  STG.E.U8 desc[UR36][R16.64], R5 ;  /* 0x0000000510007986 */ /* 0x000fe2000c101124 */
[----:B------:R-:W-:Y:S05]  /*bdd0*/  EXIT ;  /* 0x000000000000794d */ /* 0x000fea0003800000 */
.L_x_56078:
        /* <DEDUP_REMOVED lines=13> */
.L_x_56082:
[----:B------:R-:W-:Y:S01]  /*beb0*/  IMAD.MOV.U32 R0, RZ, RZ, 0x7f ;  /* 0x0000007fff007424 */ /* 0x000fe200078e00ff */
[----:B------:R-:W-:-:S04]  /*bec0*/  ISETP.GT.U32.AND P0, PT, R2, 0x7f800000, PT ;  /* 0x7f8000000200780c */ /* 0x000fc80003f04070 */
[----:B------:R-:W-:-:S09]  /*bed0*/  SEL R0, R0, 0x7c, P0 ;  /* 0x0000007c00007807 */ /* 0x000fd20000000000 */
.L_x_56083:
[----:B------:R-:W-:Y:S05]  /*bee0*/  BSYNC B0 ;  /* 0x0000000000007941 */ /* 0x000fea0003800000 */
.L_x_56081:
[----:B------:R-:W-:-:S04]  /*bef0*/  LOP3.LUT R2, R3, 0x80000000, RZ, 0xc0, !PT ;  /* 0x8000000003027812 */ /* 0x000fc800078ec0ff */
[----:B------:R-:W-:-:S04]  /*bf00*/  SHF.R.U32.HI R3, RZ, 0x18, R2 ;  /* 0x00000018ff037819 */ /* 0x000fc80000011602 */
[----:B------:R-:W-:-:S05]  /*bf10*/  LOP3.LUT R3, R0, R3, RZ, 0xfc, !PT ;  /* 0x0000000300037212 */ /* 0x000fca00078efcff */
[----:B------:R-:W-:Y:S01]  /*bf20*/  STG.E.U8 desc[UR36][R16.64], R3 ;  /* 0x0000000310007986 */ /* 0x000fe2000c101124 */
[----:B------:R-:W-:Y:S05]  /*bf30*/  EXIT ;  /* 0x000000000000794d */ /* 0x000fea0003800000 */
.L_x_56077:
[----:B------:R-:W0:Y:S02]  /*bf40*/  I2F.U16 R0, R3 ;  /* 0x0000000300007306 */ /* 0x000e240000101000 */
[----:B0-----:R-:W-:-:S05]  /*bf50*/  F2FP.BF16.F32.PACK_AB R0, RZ, R0 ;  /* 0x00000000ff00723e */ /* 0x001fca00000010ff */
[----:B------:R-:W-:Y:S01]  /*bf60*/  STG.E.U16 desc[UR36][R16.64], R0 ;  /* 0x0000000010007986 */ /* 0x000fe2000c101524 */
[----:B------:R-:W-:Y:S05]  /*bf70*/  EXIT ;  /* 0x000000000000794d */ /* 0x000fea0003800000 */
.L_x_56074:
        /* <DEDUP_REMOVED lines=10> */
.L_x_56086:
        /* <DEDUP_REMOVED lines=17> */
.L_x_56089:
[----:B------:R-:W-:-:S04]  /*c130*/  LOP3.LUT R2, R3, 0x80000000, RZ, 0xc0, !PT ;  /* 0x8000000003027812 */ /* 0x000fc800078ec0ff */
[----:B------:R-:W-:-:S04]  /*c140*/  SHF.R.U32.HI R3, RZ, 0x18, R2 ;  /* 0x00000018ff037819 */ /* 0x000fc80000011602 */
[----:B------:R-:W-:-:S04]  /*c150*/  LOP3.LUT R0, R0, R3, RZ, 0xfc, !PT ;  /* 0x0000000300007212 */ /* 0x000fc800078efcff */
[----:B------:R-:W-:-:S07]  /*c160*/  PRMT R8, R0, 0x7610, R8 ;  /* 0x0000761000087816 */ /* 0x000fce0000000008 */
.L_x_56088:
[----:B------:R-:W-:Y:S05]  /*c170*/  BSYNC B0 ;  /* 0x0000000000007941 */ /* 0x000fea0003800000 */
.L_x_56087:
[----:B------:R-:W-:Y:S01]  /*c180*/  STG.E.U8 desc[UR36][R16.64], R8 ;  /* 0x0000000810007986 */ /* 0x000fe2000c101124 */
[----:B------:R-:W-:Y:S05]  /*c190*/  EXIT ;  /* 0x000000000000794d */ /* 0x000fea0003800000 */
.L_x_56085:
        /* <DEDUP_REMOVED lines=17> */
.L_x_56092:
[----:B------:R-:W-:-:S04]  /*c2b0*/  LOP3.LUT R2, R3, 0x80000000, RZ, 0xc0, !PT ;  /* 0x8000000003027812 */ /* 0x000fc800078ec0ff */
[----:B------:R-:W-:-:S04]  /*c2c0*/  SHF.R.U32.HI R3, RZ, 0x18, R2 ;  /* 0x00000018ff037819 */ /* 0x000fc80000011602 */
[----:B------:R-:W-:-:S04]  /*c2d0*/  LOP3.LUT R0, R0, R3, RZ, 0xfc, !PT ;  /* 0x0000000300007212 */ /* 0x000fc800078efcff */
[----:B------:R-:W-:-:S07]  /*c2e0*/  PRMT R8, R0, 0x7610, R8 ;  /* 0x0000761000087816 */ /* 0x000fce0000000008 */
.L_x_56091:
[----:B------:R-:W-:Y:S05]  /*c2f0*/  BSYNC B0 ;  /* 0x0000000000007941 */ /* 0x000fea0003800000 */
.L_x_56090:
[----:B------:R-:W-:Y:S01]  /*c300*/  STG.E.U8 desc[UR36][R16.64], R8 ;  /* 0x0000000810007986 */ /* 0x000fe2000c101124 */
[----:B------:R-:W-:Y:S05]  /*c310*/  EXIT ;  /* 0x000000000000794d */ /* 0x000fea0003800000 */
.L_x_56084:
        /* <DEDUP_REMOVED lines=23> */
.L_x_56067:
        /* <DEDUP_REMOVED lines=16> */
.L_x_56095:
[----:B------:R-:W-:Y:S05]  /*c590*/  EXIT ;  /* 0x000000000000794d */ /* 0x000fea0003800000 */
.L_x_56094:
[----:B------:R-:W-:Y:S01]  /*c5a0*/  LOP3.LUT R2, R3, 0xffff, RZ, 0xc0, !PT ;  /* 0x0000ffff03027812 */ /* 0x000fe200078ec0ff */
[----:B------:R-:W-:-:S05]  /*c5b0*/  IMAD.MOV.U32 R3, RZ, RZ, RZ ;  /* 0x000000ffff037224 */ /* 0x000fca00078e00ff */
[----:B------:R-:W-:Y:S01]  /*c5c0*/  STG.E.64 desc[UR36][R16.64], R2 ;  /* 0x0000000210007986 */ /* 0x000fe2000c101b24 */
[----:B------:R-:W-:Y:S05]  /*c5d0*/  EXIT ;  /* 0x000000000000794d */ /* 0x000fea0003800000 */
.L_x_56093:
[----:B------:R-:W-:-:S05]  /*c5e0*/  LOP3.LUT R3, R3, 0xffff, RZ, 0xc0, !PT ;  /* 0x0000ffff03037812 */ /* 0x000fca00078ec0ff */
[----:B------:R-:W-:Y:S01]  /*c5f0*/  STG.E desc[UR36][R16.64], R3 ;  /* 0x0000000310007986 */ /* 0x000fe2000c101924 */
[----:B------:R-:W-:Y:S05]  /*c600*/  EXIT ;  /* 0x000000000000794d */ /* 0x000fea0003800000 */
        .weak           $__internal_70_$__cuda_sm20_rem_u16
        .type           $__internal_70_$__cuda_sm20_rem_u16,@function
        .size           $__internal_70_$__cuda_sm20_rem_u16,(.L_x_57283 - $__internal_70_$__cuda_sm20_rem_u16)
$__internal_70_$__cuda_sm20_rem_u16:
        /* <DEDUP_REMOVED lines=20> */
[----:B------:R-:W-:Y:S05]  /*c750*/  RET.REL.NODEC R2 `(_ZN2at6native18elementwise_kernelILi128ELi4EZNS0_15gpu_kernel_implINS0_13BUnaryFunctorIhhhZZZNS0_21remainder_kernel_cudaERNS_18TensorIteratorBaseEENKUlvE_clEvENKUlvE_clEvEUlhhE_EEEEvS5_RKT_EUliE_EEviT1_) ;  /* 0xffffff3802287950 */ /* 0x000fea0003c3ffff */
.L_x_56096:
        /* <DEDUP_REMOVED lines=10> */
.L_x_57283:


//--------------------- .text._ZN2at6native27unrolled_elementwise_kernelINS0_13BUnaryFunctorIhhhZZZNS0_21remainder_kernel_cudaERNS_18TensorIteratorBaseEENKUlvE_clEvENKUlvE_clEvEUlhhE_EESt5arrayIPcLm2EELi4E23TrivialOffsetCalculatorILi1EjESD_NS0_6memory12LoadWithCastILi1EEENSE_13StoreWithCastILi1EEEEEviT_T0_T2_T3_T4_T5_ --------------------------
	.section	.text._ZN2at6native27unrolled_elementwise_kernelINS0_13BUnaryFunctorIhhhZZZNS0_21remainder_kernel_cudaERNS_18TensorIteratorBaseEENKUlvE_clEvENKUlvE_clEvEUlhhE_EESt5arrayIPcLm2EELi4E23TrivialOffsetCalculatorILi1EjESD_NS0_6memory12LoadWithCastILi1EEENSE_13StoreWithCastILi1EEEEEviT_T0_T2_T3_T4_T5_,"ax",@progbits
	.align	128
        .global         _ZN2at6native27unrolled_elementwise_kernelINS0_13BUnaryFunctorIhhhZZZNS0_21remainder_kernel_cudaERNS_18TensorIteratorBaseEENKUlvE_clEvENKUlvE_clEvEUlhhE_EESt5arrayIPcLm2EELi4E23TrivialOffsetCalculatorILi1EjESD_NS0_6memory12LoadWithCastILi1EEENSE_13StoreWithCastILi1EEEEEviT_T0_T2_T3_T4_T5_
        .type           _ZN2at6native27unrolled_elementwise_kernelINS0_13BUnaryFunctorIhhhZZZNS0_21remainder_kernel_cudaERNS_18TensorIteratorBaseEENKUlvE_clEvENKUlvE_clEvEUlhhE_EESt5arrayIPcLm2EELi4E23TrivialOffsetCalculatorILi1EjESD_NS0_6memory12LoadWithCastILi1EEENSE_13StoreWithCastILi1EEEEEviT_T0_T2_T3_T4_T5_,@function
        .size           _ZN2at6native27unrolled_elementwise_kernelINS0_13BUnaryFunctorIhhhZZZNS0_21remainder_kernel_cudaERNS_18TensorIteratorBaseEENKUlvE_clEvENKUlvE_clEvEUlhhE_EESt5arrayIPcLm2EELi4E23TrivialOffsetCalculatorILi1EjESD_NS0_6memory12LoadWithCastILi1EEENSE_13StoreWithCastILi1EEEEEviT_T0_T2_T3_T4_T5_,(.L_x_57284 - _ZN2at6native27unrolled_elementwise_kernelINS0_13BUnaryFunctorIhhhZZZNS0_21remainder_kernel_cudaERNS_18TensorIteratorBaseEENKUlvE_clEvENKUlvE_clEvEUlhhE_EESt5arrayIPcLm2EELi4E23TrivialOffsetCalculatorILi1EjESD_NS0_6memory12LoadWithCastILi1EEENSE_13StoreWithCastILi1EEEEEviT_T0_T2_T3_T4_T5_)
        .other          _ZN2at6native27unrolled_elementwise_kernelINS0_13BUnaryFunctorIhhhZZZNS0_21remainder_kernel_cudaERNS_18TensorIteratorBaseEENKUlvE_clEvENKUlvE_clEvEUlhhE_EESt5arrayIPcLm2EELi4E23TrivialOffsetCalculatorILi1EjESD_NS0_6memory12LoadWithCastILi1EEENSE_13StoreWithCastILi1EEEEEviT_T0_T2_T3_T4_T5_,@"STO_CUDA_ENTRY STV_DEFAULT"
_ZN2at6native27unrolled_elementwise_kernelINS0_13BUnaryFunctorIhhhZZZNS0_21remainder_kernel_cudaERNS_18TensorIteratorBaseEENKUlvE_clEvENKUlvE_clEvEUlhhE_EESt5arrayIPcLm2EELi4E23TrivialOffsetCalculatorILi1EjESD_NS0_6memory12LoadWithCastILi1EEENSE_13StoreWithCastILi1EEEEEviT_T0_T2_T3_T4_T5_:
.text._ZN2at6native27unrolled_elementwise_kernelINS0_13BUnaryFunctorIhhhZZZNS0_21remainder_kernel_cudaERNS_18TensorIteratorBaseEENKUlvE_clEvENKUlvE_clEvEUlhhE_EESt5arrayIPcLm2EELi4E23TrivialOffsetCalculatorILi1EjESD_NS0_6memory12LoadWithCastILi1EEENSE_13StoreWithCastILi1EEEEEviT_T0_T2_T3_T4_T5_:
        /* <DEDUP_REMOVED lines=31> */
.L_x_56102:
[----:B------:R3:W5:Y:S01]  /*01f0*/  LDG.E.U8 R24, desc[UR36][R4.64] ;  /* 0x0000002404187981 */ /* 0x000762000c1e1100 */
[----:B------:R-:W-:Y:S05]  /*0200*/  BRA `(.L_x_56104) ;  /* 0x0000000c00687947 */ /* 0x000fea0003800000 */
.L_x_56101:
        /* <DEDUP_REMOVED lines=8> */
.L_x_56106:
[----:B------:R1:W5:Y:S01]  /*0290*/  LDG.E.U8 R24, desc[UR36][R4.64] ;  /* 0x0000002404187981 */ /* 0x000362000c1e1100 */
[----:B------:R-:W-:Y:S05]  /*02a0*/  BRA `(.L_x_56104) ;  /* 0x0000000c00407947 */ /* 0x000fea0003800000 */
.L_x_56105:
[----:B------:R2:W5:Y:S01]  /*02b0*/  LDG.E.U16 R24, desc[UR36][R4.64] ;  /* 0x0000002404187981 */ /* 0x000562000c1e1500 */
[----:B------:R-:W-:Y:S05]  /*02c0*/  BRA `(.L_x_56104) ;  /* 0x0000000c00387947 */ /* 0x000fea0003800000 */
.L_x_56100:
        /* <DEDUP_REMOVED lines=10> */
.L_x_56108:
[----:B------:R-:W2:Y:S02]  /*0370*/  LDG.E.U16 R2, desc[UR36][R4.64] ;  /* 0x0000002404027981 */ /* 0x000ea4000c1e1500 */
[----:B--2---:R-:W-:-:S06]  /*0380*/  HADD2.F32 R2, -RZ, R2.H0_H0 ;  /* 0x20000002ff027230 */ /* 0x004fcc0000004100 */
[----:B------:R-:W0:Y:S02]  /*0390*/  F2I.S64.TRUNC R2, R2 ;  /* 0x0000000200027311 */ /* 0x000e24000020d900 */
[----:B0-----:R-:W-:Y:S01]  /*03a0*/  PRMT R24, R2, 0x7610, R24 ;  /* 0x0000761002187816 */ /* 0x001fe20000000018 */
[----:B------:R-:W-:Y:S06]  /*03b0*/  BRA `(.L_x_56104) ;  /* 0x0000000800fc7947 */ /* 0x000fec0003800000 */
.L_x_56107:
        /* <DEDUP_REMOVED lines=10> */
.L_x_56110:
[----:B------:R-:W2:Y:S02]  /*0460*/  LDG.E.U16 R4, desc[UR36][R4.64] ;  /* 0x0000002404047981 */ /* 0x000ea4000c1e1500 */
[----:B--2---:R-:W-:-:S06]  /*0470*/  HADD2.F32 R2, -RZ, R4.H0_H0 ;  /* 0x20000004ff027230 */ /* 0x004fcc0000004100 */
[----:B------:R-:W0:Y:S02]  /*0480*/  F2I.S64.TRUNC R2, R2 ;  /* 0x0000000200027311 */ /* 0x000e24000020d900 */
[----:B0-----:R-:W-:Y:S01]  /*0490*/  PRMT R24, R2, 0x7610, R24 ;  /* 0x0000761002187816 */ /* 0x001fe20000000018 */
[----:B------:R-:W-:Y:S06]  /*04a0*/  BRA `(.L_x_56104) ;  /* 0x0000000800c07947 */ /* 0x000fec0003800000 */
.L_x_56109:
[----:B------:R-:W2:Y:S02]  /*04b0*/  LDG.E.64 R2, desc[UR36][R4.64] ;  /* 0x0000002404027981 */ /* 0x000ea4000c1e1b00 */
[----:B--2---:R-:W0:Y:S02]  /*04c0*/  F2I.S64.F64.TRUNC R2, R2 ;  /* 0x0000000200027311 */ /* 0x004e24000030d900 */
[----:B0-----:R-:W-:Y:S01]  /*04d0*/  PRMT R24, R2, 0x7610, R24 ;  /* 0x0000761002187816 */ /* 0x001fe20000000018 */
[----:B------:R-:W-:Y:S06]  /*04e0*/  BRA `(.L_x_56104) ;  /* 0x0000000800b07947 */ /* 0x000fec0003800000 */
.L_x_56099:
        /* <DEDUP_REMOVED lines=12> */
.L_x_56113:
[----:B------:R-:W2:Y:S02]  /*05b0*/  LDG.E.64 R4, desc[UR36][R4.64] ;  /* 0x0000002404047981 */ /* 0x000ea4000c1e1b00 */
[----:B--2---:R-:W0:Y:S02]  /*05c0*/  F2I.S64.F64.TRUNC R2, R4 ;  /* 0x0000000400027311 */ /* 0x004e24000030d900 */
[----:B0-----:R-:W-:Y:S01]  /*05d0*/  PRMT R24, R2, 0x7610, R24 ;  /* 0x0000761002187816 */ /* 0x001fe20000000018 */
[----:B------:R-:W-:Y:S06]  /*05e0*/  BRA `(.L_x_56104) ;  /* 0x0000000800707947 */ /* 0x000fec0003800000 */
.L_x_56112:
        /* <DEDUP_REMOVED lines=28> */
.L_x_56115:
        /* <DEDUP_REMOVED lines=16> */
.L_x_56114:
[----:B------:R-:W2:Y:S02]  /*08b0*/  LDG.E.U16 R2, desc[UR36][R4.64] ;  /* 0x0000002404027981 */ /* 0x000ea4000c1e1500 */
[----:B--2---:R-:W-:-:S06]  /*08c0*/  IMAD.U32 R2, R2, 0x10000, RZ ;  /* 0x0001000002027824 */ /* 0x004fcc00078e00ff */
[----:B------:R-:W0:Y:S02]  /*08d0*/  F2I.S64.TRUNC R2, R2 ;  /* 0x0000000200027311 */ /* 0x000e24000020d900 */
[----:B0-----:R-:W-:Y:S01]  /*08e0*/  PRMT R24, R2, 0x7610, R24 ;  /* 0x0000761002187816 */ /* 0x001fe20000000018 */
[----:B------:R-:W-:Y:S06]  /*08f0*/  BRA `(.L_x_56104) ;  /* 0x0000000400ac7947 */ /* 0x000fec0003800000 */
.L_x_56111:
        /* <DEDUP_REMOVED lines=10> */
.L_x_56118:
        /* <DEDUP_REMOVED lines=21> */
.L_x_56122:
[----:B------:R-:W-:Y:S05]  /*0af0*/  BSYNC B1 ;  /* 0x0000000000017941 */ /* 0x000fea0003800000 */
.L_x_56121:
[----:B------:R-:W-:Y:S01]  /*0b00*/  IMAD.SHL.U32 R2, R2, 0x100000, RZ ;  /* 0x0010000002027824 */ /* 0x000fe200078e00ff */
[----:B------:R-:W-:-:S04]  /*0b10*/  LEA R3, R0, 0x3b800000, 0x17 ;  /* 0x3b80000000037811 */ /* 0x000fc800078eb8ff */
[----:B------:R-:W-:-:S07]  /*0b20*/  LOP3.LUT R2, R3, R2, R4, 0xfe, !PT ;  /* 0x0000000203027212 */ /* 0x000fce00078efe04 */
.L_x_56120:
[----:B------:R-:W-:Y:S05]  /*0b30*/  BSYNC B0 ;  /* 0x0000000000007941 */ /* 0x000fea0003800000 */
.L_x_56119:
[----:B------:R-:W0:Y:S02]  /*0b40*/  F2I.S64.TRUNC R2, R2 ;  /* 0x0000000200027311 */ /* 0x000e24000020d900 */
[----:B0-----:R-:W-:Y:S01]  /*0b50*/  PRMT R24, R2, 0x7610, R24 ;  /* 0x0000761002187816 */ /* 0x001fe20000000018 */
[----:B------:R-:W-:Y:S06]  /*0b60*/  BRA `(.L_x_56104) ;  /* 0x0000000400107947 */ /* 0x000fec0003800000 */
.L_x_56117:
        /* <DEDUP_REMOVED lines=21> */
.L_x_56126:
[----:B------:R-:W-:Y:S05]  /*0cc0*/  BSYNC B1 ;  /* 0x0000000000017941 */ /* 0x000fea0003800000 */
.L_x_56125:
[----:B------:R-:W-:Y:S01]  /*0cd0*/  IMAD.SHL.U32 R2, R2, 0x200000, RZ ;  /* 0x0020000002027824 */ /* 0x000fe200078e00ff */
[----:B------:R-:W-:-:S04]  /*0ce0*/  LEA R3, R0, 0x37800000, 0x17 ;  /* 0x3780000000037811 */ /* 0x000fc800078eb8ff */
[----:B------:R-:W-:-:S07]  /*0cf0*/  LOP3.LUT R2, R3, R2, R4, 0xfe, !PT ;  /* 0x0000000203027212 */ /* 0x000fce00078efe04 */
.L_x_56124:
[----:B------:R-:W-:Y:S05]  /*0d00*/  BSYNC B0 ;  /* 0x0000000000007941 */ /* 0x000fea0003800000 */
.L_x_56123:
[----:B------:R-:W0:Y:S02]  /*0d10*/  F2I.S64.TRUNC R2, R2 ;  /* 0x0000000200027311 */ /* 0x000e24000020d900 */
[----:B0-----:R-:W-:Y:S01]  /*0d20*/  PRMT R24, R2, 0x7610, R24 ;  /* 0x0000761002187816 */ /* 0x001fe20000000018 */
[----:B------:R-:W-:Y:S06]  /*0d30*/  BRA `(.L_x_56104) ;  /* 0x00000000009c7947 */ /* 0x000fec0003800000 */
.L_x_56116:
        /* <DEDUP_REMOVED lines=14> */
.L_x_56130:
[----:B------:R-:W-:Y:S05]  /*0e20*/  BSYNC B0 ;  /* 0x0000000000007941 */ /* 0x000fea0003800000 */
.L_x_56129:
[----:B------:R-:W0:Y:S02]  /*0e30*/  F2I.S64.TRUNC R2, R2 ;  /* 0x0000000200027311 */ /* 0x000e24000020d900 */
[----:B0-----:R-:W-:Y:S01]  /*0e40*/  PRMT R24, R2, 0x7610, R24 ;  /* 0x0000761002187816 */ /* 0x001fe20000000018 */
[----:B------:R-:W-:Y:S06]  /*0e50*/  BRA `(.L_x_56104) ;  /* 0x0000000000547947 */ /* 0x000fec0003800000 */
.L_x_56103:
        /* <DEDUP_REMOVED lines=16> */
.L_x_56131:
[----:B------:R-:W-:Y:S01]  /*0f60*/  PRMT R24, RZ, 0x7610, R24 ;  /* 0x00007610ff187816 */ /* 0x000fe20000000018 */
[----:B------:R-:W-:Y:S06]  /*0f70*/  BRA `(.L_x_56104) ;  /* 0x00000000000c7947 */ /* 0x000fec0003800000 */
.L_x_56128:
[----:B------:R0:W5:Y:S01]  /*0f80*/  LDG.E.U8 R24, desc[UR36][R4.64] ;  /* 0x0000002404187981 */ /* 0x000162000c1e1100 */
[----:B------:R-:W-:Y:S05]  /*0f90*/  BRA `(.L_x_56104) ;  /* 0x0000000000047947 */ /* 0x000fea0003800000 */
.L_x_56127:
[----:B------:R0:W5:Y:S02]  /*0fa0*/  LDG.E.U8 R24, desc[UR36][R4.64] ;  /* 0x0000002404187981 */ /* 0x000164000c1e1100 */
.L_x_56104:
[----:B------:R-:W1:Y:S02]  /*0fb0*/  S2R R18, SR_TID.X ;  /* 0x0000000000127919 */ /* 0x000e640000002100 */
[----:B-1----:R-:W-:-:S07]  /*0fc0*/  VIADD R18, R18, 0x80 ;  /* 0x0000008012127836 */ /* 0x002fce0000000000 */
.L_x_56098:
[----:B------:R-:W-:Y:S05]  /*0fd0*/  BSYNC B6 ;  /* 0x0000000000067941 */ /* 0x000fea0003800000 */
.L_x_56097:
        /* <DEDUP_REMOVED lines=23> */
.L_x_56137:
[----:B------:R0:W5:Y:S01]  /*1150*/  LDG.E.U8 R26, desc[UR36][R4.64] ;  /* 0x00000024041a7981 */ /* 0x000162000c1e1100 */
[----:B------:R-:W-:Y:S05]  /*1160*/  BRA `(.L_x_56139) ;  /* 0x0000000c00647947 */ /* 0x000fea0003800000 */
.L_x_56136:
        /* <DEDUP_REMOVED lines=8> */
.L_x_56141:
[----:B------:R4:W5:Y:S01]  /*11f0*/  LDG.E.U8 R26, desc[UR36][R4.64] ;  /* 0x00000024041a7981 */ /* 0x000962000c1e1100 */
[----:B------:R-:W-:Y:S05]  /*1200*/  BRA `(.L_x_56139) ;  /* 0x0000000c003c7947 */ /* 0x000fea0003800000 */
.L_x_56140:
[----:B------:R0:W5:Y:S01]  /*1210*/  LDG.E.U16 R26, desc[UR36][R4.64] ;  /* 0x00000024041a7981 */ /* 0x000162000c1e1500 */
[----:B------:R-:W-:Y:S05]  /*1220*/  BRA `(.L_x_56139) ;  /* 0x0000000c00347947 */ /* 0x000fea0003800000 */
.L_x_56135:
        /* <DEDUP_REMOVED lines=10> */
.L_x_56143:
[----:B------:R-:W2:Y:S02]  /*12d0*/  LDG.E.U16 R2, desc[UR36][R4.64] ;  /* 0x0000002404027981 */ /* 0x000ea4000c1e1500 */
[----:B--2---:R-:W-:-:S06]  /*12e0*/  HADD2.F32 R2, -RZ, R2.H0_H0 ;  /* 0x20000002ff027230 */ /* 0x004fcc0000004100 */
[----:B------:R-:W0:Y:S02]  /*12f0*/  F2I.S64.TRUNC R2, R2 ;  /* 0x0000000200027311 */ /* 0x000e24000020d900 */
[----:B0-----:R-:W-:Y:S01]  /*1300*/  PRMT R26, R2, 0x7610, R26 ;  /* 0x00007610021a7816 */ /* 0x001fe2000000001a */
[----:B------:R-:W-:Y:S06]  /*1310*/  BRA `(.L_x_56139) ;  /* 0x0000000800f87947 */ /* 0x000fec0003800000 */
.L_x_56142:
        /* <DEDUP_REMOVED lines=10> */
.L_x_56145:
[----:B------:R-:W2:Y:S02]  /*13c0*/  LDG.E.U16 R4, desc[UR36][R4.64] ;  /* 0x0000002404047981 */ /* 0x000ea4000c1e1500 */
[----:B--2---:R-:W-:-:S06]  /*13d0*/  HADD2.F32 R2, -RZ, R4.H0_H0 ;  /* 0x20000004ff027230 */ /* 0x004fcc0000004100 */
[----:B------:R-:W0:Y:S02]  /*13e0*/  F2I.S64.TRUNC R2, R2 ;  /* 0x0000000200027311 */ /* 0x000e24000020d900 */
[----:B0-----:R-:W-:Y:S01]  /*13f0*/  PRMT R26, R2, 0x7610, R26 ;  /* 0x00007610021a7816 */ /* 0x001fe2000000001a */
[----:B------:R-:W-:Y:S06]  /*1400*/  BRA `(.L_x_56139) ;  /* 0x0000000800bc7947 */ /* 0x000fec0003800000 */
.L_x_56144:
[----:B------:R-:W2:Y:S02]  /*1410*/  LDG.E.64 R2, desc[UR36][R4.64] ;  /* 0x0000002404027981 */ /* 0x000ea4000c1e1b00 */
[----:B--2---:R-:W0:Y:S02]  /*1420*/  F2I.S64.F64.TRUNC R2, R2 ;  /* 0x0000000200027311 */ /* 0x004e24000030d900 */
[----:B0-----:R-:W-:Y:S01]  /*1430*/  PRMT R26, R2, 0x7610, R26 ;  /* 0x00007610021a7816 */ /* 0x001fe2000000001a */
[----:B------:R-:W-:Y:S06]  /*1440*/  BRA `(.L_x_56139) ;  /* 0x0000000800ac7947 */ /* 0x000fec0003800000 */
.L_x_56134:
        /* <DEDUP_REMOVED lines=12> */
.L_x_56148:
[----:B------:R-:W2:Y:S02]  /*1510*/  LDG.E.64 R4, desc[UR36][R4.64] ;  /* 0x0000002404047981 */ /* 0x000ea4000c1e1b00 */
[----:B--2---:R-:W0:Y:S02]  /*1520*/  F2I.S64.F64.TRUNC R2, R4 ;  /* 0x0000000400027311 */ /* 0x004e24000030d900 */
[----:B0-----:R-:W-:Y:S01]  /*1530*/  PRMT R26, R2, 0x7610, R26 ;  /* 0x00007610021a7816 */ /* 0x001fe2000000001a */
[----:B------:R-:W-:Y:S06]  /*1540*/  BRA `(.L_x_56139) ;  /* 0x00000008006c7947 */ /* 0x000fec0003800000 */
.L_x_56147:
        /* <DEDUP_REMOVED lines=28> */
.L_x_56150:
        /* <DEDUP_REMOVED lines=15> */
.L_x_56149:
[----:B------:R-:W2:Y:S02]  /*1800*/  LDG.E.U16 R2, desc[UR36][R4.64] ;  /* 0x0000002404027981 */ /* 0x000ea4000c1e1500 */
[----:B--2---:R-:W-:-:S06]  /*1810*/  IMAD.U32 R2, R2, 0x10000, RZ ;  /* 0x0001000002027824 */ /* 0x004fcc00078e00ff */
[----:B------:R-:W0:Y:S02]  /*1820*/  F2I.S64.TRUNC R2, R2 ;  /* 0x0000000200027311 */ /* 0x000e24000020d900 */
[----:B0-----:R-:W-:Y:S01]  /*1830*/  PRMT R26, R2, 0x7610, R26 ;  /* 0x00007610021a7816 */ /* 0x001fe2000000001a */
[----:B------:R-:W-:Y:S06]  /*1840*/  BRA `(.L_x_56139) ;  /* 0x0000000400ac7947 */ /* 0x000fec0003800000 */
.L_x_56146:
        /* <DEDUP_REMOVED lines=10> */
.L_x_56153:
        /* <DEDUP_REMOVED lines=21> */
.L_x_56157:
[----:B------:R-:W-:Y:S05]  /*1a40*/  BSYNC B1 ;  /* 0x0000000000017941 */ /* 0x000fea0003800000 */
.L_x_56156:
[----:B------:R-:W-:Y:S01]  /*1a50*/  IMAD.SHL.U32 R2, R2, 0x100000, RZ ;  /* 0x0010000002027824 */ /* 0x000fe200078e00ff */
[----:B------:R-:W-:-:S04]  /*1a60*/  LEA R3, R0, 0x3b800000, 0x17 ;  /* 0x3b80000000037811 */ /* 0x000fc800078eb8ff */
[----:B------:R-:W-:-:S07]  /*1a70*/  LOP3.LUT R2, R3, R2, R4, 0xfe, !PT ;  /* 0x0000000203027212 */ /* 0x000fce00078efe04 */
.L_x_56155:
[----:B------:R-:W-:Y:S05]  /*1a80*/  BSYNC B0 ;  /* 0x0000000000007941 */ /* 0x000fea0003800000 */
.L_x_56154:
[----:B------:R-:W0:Y:S02]  /*1a90*/  F2I.S64.TRUNC R2, R2 ;  /* 0x0000000200027311 */ /* 0x000e24000020d900 */
[----:B0-----:R-:W-:Y:S01]  /*1aa0*/  PRMT R26, R2, 0x7610, R26 ;  /* 0x00007610021a7816 */ /* 0x001fe2000000001a */
[----:B------:R-:W-:Y:S06]  /*1ab0*/  BRA `(.L_x_56139) ;  /* 0x0000000400107947 */ /* 0x000fec0003800000 */
.L_x_56152:
        /* <DEDUP_REMOVED lines=21> */
.L_x_56161:
[----:B------:R-:W-:Y:S05]  /*1c10*/  BSYNC B1 ;  /* 0x0000000000017941 */ /* 0x000fea0003800000 */
.L_x_56160:
[----:B------:R-:W-:Y:S01]  /*1c20*/  IMAD.SHL.U32 R2, R2, 0x200000, RZ ;  /* 0x0020000002027824 */ /* 0x000fe200078e00ff */
[----:B------:R-:W-:-:S04]  /*1c30*/  LEA R3, R0, 0x37800000, 0x17 ;  /* 0x3780000000037811 */ /* 0x000fc800078eb8ff */
[----:B------:R-:W-:-:S07]  /*1c40*/  LOP3.LUT R2, R3, R2, R4, 0xfe, !PT ;  /* 0x0000000203027212 */ /* 0x000fce00078efe04 */
.L_x_56159:
[----:B------:R-:W-:Y:S05]  /*1c50*/  BSYNC B0 ;  /* 0x0000000000007941 */ /* 0x000fea0003800000 */
.L_x_56158:
[----:B------:R-:W0:Y:S02]  /*1c60*/  F2I.S64.TRUNC R2, R2 ;  /* 0x0000000200027311 */ /* 0x000e24000020d900 */
[----:B0-----:R-:W-:Y:S01]  /*1c70*/  PRMT R26, R2, 0x7610, R26 ;  /* 0x00007610021a7816 */ /* 0x001fe2000000001a */
[----:B------:R-:W-:Y:S06]  /*1c80*/  BRA `(.L_x_56139) ;  /* 0x00000000009c7947 */ /* 0x000fec0003800000 */
.L_x_56151:
        /* <DEDUP_REMOVED lines=14> */
.L_x_56165:
[----:B------:R-:W-:Y:S05]  /*1d70*/  BSYNC B0 ;  /* 0x0000000000007941 */ /* 0x000fea0003800000 */
.L_x_56164:
[----:B------:R-:W0:Y:S02]  /*1d80*/  F2I.S64.TRUNC R2, R2 ;  /* 0x0000000200027311 */ /* 0x000e24000020d900 */
[----:B0-----:R-:W-:Y:S01]  /*1d90*/  PRMT R26, R2, 0x7610, R26 ;  /* 0x00007610021a7816 */ /* 0x001fe2000000001a */
[----:B------:R-:W-:Y:S06]  /*1da0*/  BRA `(.L_x_56139) ;  /* 0x0000000000547947 */ /* 0x000fec0003800000 */
.L_x_56138:
        /* <DEDUP_REMOVED lines=16> */
.L_x_56166:
[----:B------:R-:W-:Y:S01]  /*1eb0*/  PRMT R26, RZ, 0x7610, R26 ;  /* 0x00007610ff1a7816 */ /* 0x000fe2000000001a */
[----:B------:R-:W-:Y:S06]  /*1ec0*/  BRA `(.L_x_56139) ;  /* 0x00000000000c7947 */ /* 0x000fec0003800000 */
.L_x_56163:
[----:B------:R1:W5:Y:S01]  /*1ed0*/  LDG.E.U8 R26, desc[UR36][R4.64] ;  /* 0x00000024041a7981 */ /* 0x000362000c1e1100 */
[----:B------:R-:W-:Y:S05]  /*1ee0*/  BRA `(.L_x_56139) ;  /* 0x0000000000047947 */ /* 0x000fea0003800000 */
.L_x_56162:
[----:B------:R0:W5:Y:S02]  /*1ef0*/  LDG.E.U8 R26, desc[UR36][R4.64] ;  /* 0x00000024041a7981 */ /* 0x000164000c1e1100 */
.L_x_56139:
[----:B------:R-:W-:-:S07]  /*1f00*/  VIADD R18, R18, 0x80 ;  /* 0x0000008012127836 */ /* 0x000fce0000000000 */
.L_x_56133:
[----:B------:R-:W-:Y:S05]  /*1f10*/  BSYNC B6 ;  /* 0x0000000000067941 */ /* 0x000fea0003800000 */
.L_x_56132:
        /* <DEDUP_REMOVED lines=25> */
.L_x_56172:
[----:B------:R0:W5:Y:S01]  /*20b0*/  LDG.E.U8 R16, desc[UR36][R4.64] ;  /* 0x0000002404107981 */ /* 0x000162000c1e1100 */
[----:B------:R-:W-:Y:S05]  /*20c0*/  BRA `(.L_x_56174) ;  /* 0x0000000c00647947 */ /* 0x000fea0003800000 */
.L_x_56171:
        /* <DEDUP_REMOVED lines=8> */
.L_x_56176:
[----:B------:R3:W5:Y:S01]  /*2150*/  LDG.E.U8 R16, desc[UR36][R4.64] ;  /* 0x0000002404107981 */ /* 0x000762000c1e1100 */
[----:B------:R-:W-:Y:S05]  /*2160*/  BRA `(.L_x_56174) ;  /* 0x0000000c003c7947 */ /* 0x000fea0003800000 */
.L_x_56175:
[----:B------:R0:W5:Y:S01]  /*2170*/  LDG.E.U16 R16, desc[UR36][R4.64] ;  /* 0x0000002404107981 */ /* 0x000162000c1e1500 */
[----:B------:R-:W-:Y:S05]  /*2180*/  BRA `(.L_x_56174) ;  /* 0x0000000c00347947 */ /* 0x000fea0003800000 */
.L_x_56170:
        /* <DEDUP_REMOVED lines=10> */
.L_x_56178:
[----:B------:R-:W2:Y:S02]  /*2230*/  LDG.E.U16 R2, desc[UR36][R4.64] ;  /* 0x0000002404027981 */ /* 0x000ea4000c1e1500 */
[----:B--2---:R-:W-:-:S06]  /*2240*/  HADD2.F32 R2, -RZ, R2.H0_H0 ;  /* 0x20000002ff027230 */ /* 0x004fcc0000004100 */
[----:B------:R-:W0:Y:S02]  /*2250*/  F2I.S64.TRUNC R2, R2 ;  /* 0x0000000200027311 */ /* 0x000e24000020d900 */
[----:B0-----:R-:W-:Y:S01]  /*2260*/  PRMT R16, R2, 0x7610, R16 ;  /* 0x0000761002107816 */ /* 0x001fe20000000010 */
[----:B------:R-:W-:Y:S06]  /*2270*/  BRA `(.L_x_56174) ;  /* 0x0000000800f87947 */ /* 0x000fec0003800000 */
.L_x_56177:
        /* <DEDUP_REMOVED lines=10> */
.L_x_56180:
[----:B------:R-:W2:Y:S02]  /*2320*/  LDG.E.U16 R4, desc[UR36][R4.64] ;  /* 0x0000002404047981 */ /* 0x000ea4000c1e1500 */
[----:B--2---:R-:W-:-:S06]  /*2330*/  HADD2.F32 R2, -RZ, R4.H0_H0 ;  /* 0x20000004ff027230 */ /* 0x004fcc0000004100 */
[----:B------:R-:W0:Y:S02]  /*2340*/  F2I.S64.TRUNC R2, R2 ;  /* 0x0000000200027311 */ /* 0x000e24000020d900 */
[----:B0-----:R-:W-:Y:S01]  /*2350*/  PRMT R16, R2, 0x7610, R16 ;  /* 0x0000761002107816 */ /* 0x001fe20000000010 */
[----:B------:R-:W-:Y:S06]  /*2360*/  BRA `(.L_x_56174) ;  /* 0x0000000800bc7947 */ /* 0x000fec0003800000 */
.L_x_56179:
[----:B------:R-:W2:Y:S02]  /*2370*/  LDG.E.64 R2, desc[UR36][R4.64] ;  /* 0x0000002404027981 */ /* 0x000ea4000c1e1b00 */
[----:B--2---:R-:W0:Y:S02]  /*2380*/  F2I.S64.F64.TRUNC R2, R2 ;  /* 0x0000000200027311 */ /* 0x004e24000030d900 */
[----:B0-----:R-:W-:Y:S01]  /*2390*/  PRMT R16, R2, 0x7610, R16 ;  /* 0x0000761002107816 */ /* 0x001fe20000000010 */
[----:B------:R-:W-:Y:S06]  /*23a0*/  BRA `(.L_x_56174) ;  /* 0x0000000800ac7947 */ /* 0x000fec0003800000 */
.L_x_56169:
        /* <DEDUP_REMOVED lines=12> */
.L_x_56183:
[----:B------:R-:W2:Y:S02]  /*2470*/  LDG.E.64 R4, desc[UR36][R4.64] ;  /* 0x0000002404047981 */ /* 0x000ea4000c1e1b00 */
[----:B--2---:R-:W0:Y:S02]  /*2480*/  F2I.S64.F64.TRUNC R2, R4 ;  /* 0x0000000400027311 */ /* 0x004e24000030d900 */
[----:B0-----:R-:W-:Y:S01]  /*2490*/  PRMT R16, R2, 0x7610, R16 ;  /* 0x0000761002107816 */ /* 0x001fe20000000010 */
[----:B------:R-:W-:Y:S06]  /*24a0*/  BRA `(.L_x_56174) ;  /* 0x00000008006c7947 */ /* 0x000fec0003800000 */
.L_x_56182:
        /* <DEDUP_REMOVED lines=28> */
.L_x_56185:
        /* <DEDUP_REMOVED lines=15> */
.L_x_56184:
[----:B------:R-:W2:Y:S02]  /*2760*/  LDG.E.U16 R2, desc[UR36][R4.64] ;  /* 0x0000002404027981 */ /* 0x000ea4000c1e1500 */
[----:B--2---:R-:W-:-:S06]  /*2770*/  IMAD.U32 R2, R2, 0x10000, RZ ;  /* 0x0001000002027824 */ /* 0x004fcc00078e00ff */
[----:B------:R-:W0:Y:S02]  /*2780*/  F2I.S64.TRUNC R2, R2 ;  /* 0x0000000200027311 */ /* 0x000e24000020d900 */
[----:B0-----:R-:W-:Y:S01]  /*2790*/  PRMT R16, R2, 0x7610, R16 ;  /* 0x0000761002107816 */ /* 0x001fe20000000010 */
[----:B------:R-:W-:Y:S06]  /*27a0*/  BRA `(.L_x_56174) ;  /* 0x0000000400ac7947 */ /* 0x000fec0003800000 */
.L_x_56181:
        /* <DEDUP_REMOVED lines=10> */
.L_x_56188:
        /* <DEDUP_REMOVED lines=21> */
.L_x_56192:
[----:B------:R-:W-:Y:S05]  /*29a0*/  BSYNC B1 ;  /* 0x0000000000017941 */ /* 0x000fea0003800000 */
.L_x_56191:
[----:B------:R-:W-:Y:S01]  /*29b0*/  IMAD.SHL.U32 R2, R2, 0x100000, RZ ;  /* 0x0010000002027824 */ /* 0x000fe200078e00ff */
[----:B------:R-:W-:-:S04]  /*29c0*/  LEA R3, R0, 0x3b800000, 0x17 ;  /* 0x3b80000000037811 */ /* 0x000fc800078eb8ff */
[----:B------:R-:W-:-:S07]  /*29d0*/  LOP3.LUT R2, R3, R2, R4, 0xfe, !PT ;  /* 0x0000000203027212 */ /* 0x000fce00078efe04 */
.L_x_56190:
[----:B------:R-:W-:Y:S05]  /*29e0*/  BSYNC B0 ;  /* 0x0000000000007941 */ /* 0x000fea0003800000 */
.L_x_56189:
[----:B------:R-:W0:Y:S02]  /*29f0*/  F2I.S64.TRUNC R2, R2 ;  /* 0x0000000200027311 */ /* 0x000e24000020d900 */
[----:B0-----:R-:W-:Y:S01]  /*2a00*/  PRMT R16, R2, 0x7610, R16 ;  /* 0x0000761002107816 */ /* 0x001fe20000000010 */
[----:B------:R-:W-:Y:S06]  /*2a10*/  BRA `(.L_x_56174) ;  /* 0x0000000400107947 */ /* 0x000fec0003800000 */
.L_x_56187:
        /* <DEDUP_REMOVED lines=21> */
.L_x_56196:
[----:B------:R-:W-:Y:S05]  /*2b70*/  BSYNC B1 ;  /* 0x0000000000017941 */ /* 0x000fea0003800000 */
.L_x_56195:
[----:B------:R-:W-:Y:S01]  /*2b80*/  IMAD.SHL.U32 R2, R2, 0x200000, RZ ;  /* 0x0020000002027824 */ /* 0x000fe200078e00ff */
[----:B------:R-:W-:-:S04]  /*2b90*/  LEA R3, R0, 0x37800000, 0x17 ;  /* 0x3780000000037811 */ /* 0x000fc800078eb8ff */
[----:B------:R-:W-:-:S07]  /*2ba0*/  LOP3.LUT R2, R3, R2, R4, 0xfe, !PT ;  /* 0x0000000203027212 */ /* 0x000fce00078efe04 */
.L_x_56194:
[----:B------:R-:W-:Y:S05]  /*2bb0*/  BSYNC B0 ;  /* 0x0000000000007941 */ /* 0x000fea0003800000 */
.L_x_56193:
[----:B------:R-:W0:Y:S02]  /*2bc0*/  F2I.S64.TRUNC R2, R2 ;  /* 0x0000000200027311 */ /* 0x000e24000020d900 */
[----:B0-----:R-:W-:Y:S01]  /*2bd0*/  PRMT R16, R2, 0x7610, R16 ;  /* 0x0000761002107816 */ /* 0x001fe20000000010 */
[----:B------:R-:W-:Y:S06]  /*2be0*/  BRA `(.L_x_56174) ;  /* 0x00000000009c7947 */ /* 0x000fec0003800000 */
.L_x_56186:
        /* <DEDUP_REMOVED lines=14> */
.L_x_56200:
[----:B------:R-:W-:Y:S05]  /*2cd0*/  BSYNC B0 ;  /* 0x0000000000007941 */ /* 0x000fea0003800000 */
.L_x_56199:
[----:B------:R-:W0:Y:S02]  /*2ce0*/  F2I.S64.TRUNC R2, R2 ;  /* 0x0000000200027311 */ /* 0x000e24000020d900 */
[----:B0-----:R-:W-:Y:S01]  /*2cf0*/  PRMT R16, R2, 0x7610, R16 ;  /* 0x0000761002107816 */ /* 0x001fe20000000010 */
[----:B------:R-:W-:Y:S06]  /*2d00*/  BRA `(.L_x_56174) ;  /* 0x0000000000547947 */ /* 0x000fec0003800000 */
.L_x_56173:
        /* <DEDUP_REMOVED lines=16> */
.L_x_56201:
[----:B------:R-:W-:Y:S01]  /*2e10*/  PRMT R16, RZ, 0x7610, R16 ;  /* 0x00007610ff107816 */ /* 0x000fe20000000010 */
[----:B------:R-:W-:Y:S06]  /*2e20*/  BRA `(.L_x_56174) ;  /* 0x00000000000c7947 */ /* 0x000fec0003800000 */
.L_x_56198:
[----:B------:R2:W5:Y:S01]  /*2e30*/  LDG.E.U8 R16, desc[UR36][R4.64] ;  /* 0x0000002404107981 */ /* 0x000562000c1e1100 */
[----:B------:R-:W-:Y:S05]  /*2e40*/  BRA `(.L_x_56174) ;  /* 0x0000000000047947 */ /* 0x000fea0003800000 */
.L_x_56197:
[----:B------:R1:W5:Y:S02]  /*2e50*/  LDG.E.U8 R16, desc[UR36][R4.64] ;  /* 0x0000002404107981 */ /* 0x000364000c1e1100 */
.L_x_56174:
[----:B------:R-:W-:-:S07]  /*2e60*/  VIADD R18, R18, 0x80 ;  /* 0x0000008012127836 */ /* 0x000fce0000000000 */
.L_x_56168:
[----:B------:R-:W-:Y:S05]  /*2e70*/  BSYNC B6 ;  /* 0x0000000000067941 */ /* 0x000fea0003800000 */
.L_x_56167:
        /* <DEDUP_REMOVED lines=23> */
.L_x_56207:
[----:B------:R0:W5:Y:S01]  /*2ff0*/  LDG.E.U8 R22, desc[UR36][R6.64] ;  /* 0x0000002406167981 */ /* 0x000162000c1e1100 */
[----:B------:R-:W-:Y:S05]  /*3000*/  BRA `(.L_x_56203) ;  /* 0x0000000c00607947 */ /* 0x000fea0003800000 */
.L_x_56206:
        /* <DEDUP_REMOVED lines=8> */
.L_x_56210:
[----:B------:R0:W5:Y:S01]  /*3090*/  LDG.E.U8 R22, desc[UR36][R6.64] ;  /* 0x0000002406167981 */ /* 0x000162000c1e1100 */
[----:B------:R-:W-:Y:S05]  /*30a0*/  BRA `(.L_x_56203) ;  /* 0x0000000c00387947 */ /* 0x000fea0003800000 */
.L_x_56209:
[----:B------:R0:W5:Y:S01]  /*30b0*/  LDG.E.U16 R22, desc[UR36][R6.64] ;  /* 0x0000002406167981 */ /* 0x000162000c1e1500 */
[----:B------:R-:W-:Y:S05]  /*30c0*/  BRA `(.L_x_56203) ;  /* 0x0000000c00307947 */ /* 0x000fea0003800000 */
.L_x_56205:
        /* <DEDUP_REMOVED lines=10> */
.L_x_56212:
[----:B------:R-:W2:Y:S02]  /*3170*/  LDG.E.U16 R4, desc[UR36][R6.64] ;  /* 0x0000002406047981 */ /* 0x000ea4000c1e1500 */
[----:B--2---:R-:W-:-:S06]  /*3180*/  HADD2.F32 R4, -RZ, R4.H0_H0 ;  /* 0x20000004ff047230 */ /* 0x004fcc0000004100 */
[----:B------:R-:W0:Y:S02]  /*3190*/  F2I.S64.TRUNC R4, R4 ;  /* 0x0000000400047311 */ /* 0x000e24000020d900 */
[----:B0-----:R-:W-:Y:S01]  /*31a0*/  PRMT R22, R4, 0x7610, R22 ;  /* 0x0000761004167816 */ /* 0x001fe20000000016 */
[----:B------:R-:W-:Y:S06]  /*31b0*/  BRA `(.L_x_56203) ;  /* 0x0000000800f47947 */ /* 0x000fec0003800000 */
.L_x_56211:
        /* <DEDUP_REMOVED lines=10> */
.L_x_56214:
[----:B------:R-:W2:Y:S02]  /*3260*/  LDG.E.U16 R6, desc[UR36][R6.64] ;  /* 0x0000002406067981 */ /* 0x000ea4000c1e1500 */
[----:B--2---:R-:W-:-:S06]  /*3270*/  HADD2.F32 R4, -RZ, R6.H0_H0 ;  /* 0x20000006ff047230 */ /* 0x004fcc0000004100 */
[----:B------:R-:W0:Y:S02]  /*3280*/  F2I.S64.TRUNC R4, R4 ;  /* 0x0000000400047311 */ /* 0x000e24000020d900 */
[----:B0-----:R-:W-:Y:S01]  /*3290*/  PRMT R22, R4, 0x7610, R22 ;  /* 0x0000761004167816 */ /* 0x001fe20000000016 */
[----:B------:R-:W-:Y:S06]  /*32a0*/  BRA `(.L_x_56203) ;  /* 0x0000000800b87947 */ /* 0x000fec0003800000 */
.L_x_56213:
[----:B------:R-:W2:Y:S02]  /*32b0*/  LDG.E.64 R4, desc[UR36][R6.64] ;  /* 0x0000002406047981 */ /* 0x000ea4000c1e1b00 */
[----:B--2---:R-:W0:Y:S02]  /*32c0*/  F2I.S64.F64.TRUNC R4, R4 ;  /* 0x0000000400047311 */ /* 0x004e24000030d900 */
[----:B0-----:R-:W-:Y:S01]  /*32d0*/  PRMT R22, R4, 0x7610, R22 ;  /* 0x0000761004167816 */ /* 0x001fe20000000016 */
[----:B------:R-:W-:Y:S06]  /*32e0*/  BRA `(.L_x_56203) ;  /* 0x0000000800a87947 */ /* 0x000fec0003800000 */
.L_x_56204:
        /* <DEDUP_REMOVED lines=12> */
.L_x_56217:
[----:B------:R-:W2:Y:S02]  /*33b0*/  LDG.E.64 R6, desc[UR36][R6.64] ;  /* 0x0000002406067981 */ /* 0x000ea4000c1e1b00 */
[----:B--2---:R-:W0:Y:S02]  /*33c0*/  F2I.S64.F64.TRUNC R4, R6 ;  /* 0x0000000600047311 */ /* 0x004e24000030d900 */
[----:B0-----:R-:W-:Y:S01]  /*33d0*/  PRMT R22, R4, 0x7610, R22 ;  /* 0x0000761004167816 */ /* 0x001fe20000000016 */
[----:B------:R-:W-:Y:S06]  /*33e0*/  BRA `(.L_x_56203) ;  /* 0x0000000800687947 */ /* 0x000fec0003800000 */
.L_x_56216:
        /* <DEDUP_REMOVED lines=28> */
.L_x_56219:
        /* <DEDUP_REMOVED lines=15> */
.L_x_56218:
[----:B------:R-:W2:Y:S02]  /*36a0*/  LDG.E.U16 R4, desc[UR36][R6.64] ;  /* 0x0000002406047981 */ /* 0x000ea4000c1e1500 */
[----:B--2---:R-:W-:-:S06]  /*36b0*/  IMAD.U32 R4, R4, 0x10000, RZ ;  /* 0x0001000004047824 */ /* 0x004fcc00078e00ff */
[----:B------:R-:W0:Y:S02]  /*36c0*/  F2I.S64.TRUNC R4, R4 ;  /* 0x0000000400047311 */ /* 0x000e24000020d900 */
[----:B0-----:R-:W-:Y:S01]  /*36d0*/  PRMT R22, R4, 0x7610, R22 ;  /* 0x0000761004167816 */ /* 0x001fe20000000016 */
[----:B------:R-:W-:Y:S06]  /*36e0*/  BRA `(.L_x_56203) ;  /* 0x0000000400a87947 */ /* 0x000fec0003800000 */
.L_x_56215:
        /* <DEDUP_REMOVED lines=10> */
.L_x_56222:
        /* <DEDUP_REMOVED lines=21> */
.L_x_56226:
[----:B------:R-:W-:Y:S05]  /*38e0*/  BSYNC B1 ;  /* 0x0000000000017941 */ /* 0x000fea0003800000 */
.L_x_56225:
[----:B------:R-:W-:Y:S01]  /*38f0*/  IMAD.SHL.U32 R3, R3, 0x100000, RZ ;  /* 0x0010000003037824 */ /* 0x000fe200078e00ff */
[----:B------:R-:W-:-:S04]  /*3900*/  LEA R5, R0, 0x3b800000, 0x17 ;  /* 0x3b80000000057811 */ /* 0x000fc800078eb8ff */
[----:B------:R-:W-:-:S07]  /*3910*/  LOP3.LUT R4, R5, R3, R6, 0xfe, !PT ;  /* 0x0000000305047212 */ /* 0x000fce00078efe06 */
.L_x_56224:
[----:B------:R-:W-:Y:S05]  /*3920*/  BSYNC B0 ;  /* 0x0000000000007941 */ /* 0x000fea0003800000 */
.L_x_56223:
[----:B------:R-:W0:Y:S02]  /*3930*/  F2I.S64.TRUNC R4, R4 ;  /* 0x0000000400047311 */ /* 0x000e24000020d900 */
[----:B0-----:R-:W-:Y:S01]  /*3940*/  PRMT R22, R4, 0x7610, R22 ;  /* 0x0000761004167816 */ /* 0x001fe20000000016 */
[----:B------:R-:W-:Y:S06]  /*3950*/  BRA `(.L_x_56203) ;  /* 0x00000004000c7947 */ /* 0x000fec0003800000 */
.L_x_56221:
        /* <DEDUP_REMOVED lines=21> */
.L_x_56230:
[----:B------:R-:W-:Y:S05]  /*3ab0*/  BSYNC B1 ;  /* 0x0000000000017941 */ /* 0x000fea0003800000 */
.L_x_56229:
[----:B------:R-:W-:Y:S01]  /*3ac0*/  IMAD.SHL.U32 R3, R3, 0x200000, RZ ;  /* 0x0020000003037824 */ /* 0x000fe200078e00ff */
[----:B------:R-:W-:-:S04]  /*3ad0*/  LEA R5, R0, 0x37800000, 0x17 ;  /* 0x3780000000057811 */ /* 0x000fc800078eb8ff */
[----:B------:R-:W-:-:S07]  /*3ae0*/  LOP3.LUT R4, R5, R3, R6, 0xfe, !PT ;  /* 0x0000000305047212 */ /* 0x000fce00078efe06 */
.L_x_56228:
[----:B------:R-:W-:Y:S05]  /*3af0*/  BSYNC B0 ;  /* 0x0000000000007941 */ /* 0x000fea0003800000 */
.L_x_56227:
[----:B------:R-:W0:Y:S02]  /*3b00*/  F2I.S64.TRUNC R4, R4 ;  /* 0x0000000400047311 */ /* 0x000e24000020d900 */
[----:B0-----:R-:W-:Y:S01]  /*3b10*/  PRMT R22, R4, 0x7610, R22 ;  /* 0x0000761004167816 */ /* 0x001fe20000000016 */
[----:B------:R-:W-:Y:S06]  /*3b20*/  BRA `(.L_x_56203) ;  /* 0x0000000000987947 */ /* 0x000fec0003800000 */
.L_x_56220:
        /* <DEDUP_REMOVED lines=14> */
.L_x_56234:
[----:B------:R-:W-:Y:S05]  /*3c10*/  BSYNC B0 ;  /* 0x0000000000007941 */ /* 0x000fea0003800000 */
.L_x_56233:
[----:B------:R-:W0:Y:S02]  /*3c20*/  F2I.S64.TRUNC R4, R4 ;  /* 0x0000000400047311 */ /* 0x000e24000020d900 */
[----:B0-----:R-:W-:Y:S01]  /*3c30*/  PRMT R22, R4, 0x7610, R22 ;  /* 0x0000761004167816 */ /* 0x001fe20000000016 */
[----:B------:R-:W-:Y:S06]  /*3c40*/  BRA `(.L_x_56203) ;  /* 0x0000000000507947 */ /* 0x000fec0003800000 */
.L_x_56208:
        /* <DEDUP_REMOVED lines=16> */
.L_x_56235:
[----:B------:R-:W-:Y:S05]  /*3d50*/  BRA `(.L_x_56203) ;  /* 0x00000000000c7947 */ /* 0x000fea0003800000 */
.L_x_56232:
[----:B------:R0:W5:Y:S01]  /*3d60*/  LDG.E.U8 R22, desc[UR36][R6.64] ;  /* 0x0000002406167981 */ /* 0x000162000c1e1100 */
[----:B------:R-:W-:Y:S05]  /*3d70*/  BRA `(.L_x_56203) ;  /* 0x0000000000047947 */ /* 0x000fea0003800000 */
.L_x_56231:
[----:B------:R0:W5:Y:S02]  /*3d80*/  LDG.E.U8 R22, desc[UR36][R6.64] ;  /* 0x0000002406167981 */ /* 0x000164000c1e1100 */
.L_x_56203:
[----:B------:R-:W-:Y:S05]  /*3d90*/  BSYNC B6 ;  /* 0x0000000000067941 */ /* 0x000fea0003800000 */
.L_x_56202:
[----:B0-----:R-:W-:Y:S01]  /*3da0*/  ISETP.NE.AND P0, PT, R2, RZ, PT ;  /* 0x000000ff0200720c */ /* 0x001fe20003f05270 */
[----:B------:R-:W-:Y:S02]  /*3db0*/  IMAD.MOV.U32 R19, RZ, RZ, 0xff ;  /* 0x000000ffff137424 */ /* 0x000fe400078e00ff */
[----:B------:R-:W-:Y:S02]  /*3dc0*/  IMAD.MOV.U32 R18, RZ, RZ, 0xff ;  /* 0x000000ffff127424 */ /* 0x000fe400078e00ff */
[----:B------:R-:W-:Y:S02]  /*3dd0*/  IMAD.MOV.U32 R17, RZ, RZ, 0xff ;  /* 0x000000ffff117424 */ /* 0x000fe400078e00ff */
[----:B------:R-:W-:-:S06]  /*3de0*/  IMAD.MOV.U32 R3, RZ, RZ, 0xff ;  /* 0x000000ffff037424 */ /* 0x000fcc00078e00ff */
[----:B------:R-:W-:Y:S05]  /*3df0*/  @!P0 BRA `(.L_x_56236) ;  /* 0x0000000000908947 */ /* 0x000fea0003800000 */
[----:B------:R-:W0:Y:S01]  /*3e00*/  S2R R0, SR_TID.X ;  /* 0x0000000000007919 */ /* 0x000e220000002100 */
[----:B------:R-:W-:Y:S01]  /*3e10*/  BSSY B0, `(.L_x_56237) ;  /* 0x0000007000007945 */ /* 0x000fe20003800000 */
[----:B0-----:R-:W-:-:S13]  /*3e20*/  ISETP.GE.AND P0, PT, R0, R23, PT ;  /* 0x000000170000720c */ /* 0x001fda0003f06270 */
[----:B------:R-:W-:Y:S05]  /*3e30*/  @P0 BRA `(.L_x_56238) ;  /* 0x0000000000100947 */ /* 0x000fea0003800000 */
[----:B-----5:R-:W-:Y:S02]  /*3e40*/  LOP3.LUT R24, R24, 0xff, RZ, 0xc0, !PT ;  /* 0x000000ff18187812 */ /* 0x020fe400078ec0ff */
[----:B------:R-:W-:-:S07]  /*3e50*/  MOV R9, 0x3e70 ;  /* 0x00003e7000097802 */ /* 0x000fce0000000f00 */
[----:B-1234-:R-:W-:Y:S05]  /*3e60*/  CALL.REL.NOINC `($__internal_71_$__cuda_sm20_rem_u16) ;  /* 0x0000004000787944 */ /* 0x01efea0003c00000 */
[----:B------:R-:W-:-:S07]  /*3e70*/  PRMT R3, R8, 0x7610, R3 ;  /* 0x0000761008037816 */ /* 0x000fce0000000003 */
.L_x_56238:
[----:B------:R-:W-:Y:S05]  /*3e80*/  BSYNC B0 ;  /* 0x0000000000007941 */ /* 0x000fea0003800000 */
.L_x_56237:
[----:B-1234-:R-:W-:Y:S01]  /*3e90*/  VIADD R4, R0, 0x80 ;  /* 0x0000008000047836 */ /* 0x01efe20000000000 */
[----:B------:R-:W-:Y:S04]  /*3ea0*/  BSSY B0, `(.L_x_56239) ;  /* 0x0000007000007945 */ /* 0x000fe80003800000 */
[----:B------:R-:W-:-:S13]  /*3eb0*/  ISETP.GE.AND P0, PT, R4, R23, PT ;  /* 0x000000170400720c */ /* 0x000fda0003f06270 */
[----:B------:R-:W-:Y:S05]  /*3ec0*/  @P0 BRA `(.L_x_56240) ;  /* 0x0000000000100947 */ /* 0x000fea0003800000 */
[----:B-----5:R-:W-:Y:S02]  /*3ed0*/  LOP3.LUT R24, R26, 0xff, RZ, 0xc0, !PT ;  /* 0x000000ff1a187812 */ /* 0x020fe400078ec0ff */
[----:B------:R-:W-:-:S07]  /*3ee0*/  MOV R9, 0x3f00 ;  /* 0x00003f0000097802 */ /* 0x000fce0000000f00 */
[----:B------:R-:W-:Y:S05]  /*3ef0*/  CALL.REL.NOINC `($__internal_71_$__cuda_sm20_rem_u16) ;  /* 0x0000004000547944 */ /* 0x000fea0003c00000 */
[----:B------:R-:W-:-:S07]  /*3f00*/  PRMT R17, R8, 0x7610, R17 ;  /* 0x0000761008117816 */ /* 0x000fce0000000011 */
.L_x_56240:
[----:B------:R-:W-:Y:S05]  /*3f10*/  BSYNC B0 ;  /* 0x0000000000007941 */ /* 0x000fea0003800000 */
.L_x_56239:
[----:B------:R-:W-:Y:S01]  /*3f20*/  VIADD R4, R0, 0x100 ;  /* 0x0000010000047836 */ /* 0x000fe20000000000 */
[----:B------:R-:W-:Y:S04]  /*3f30*/  BSSY B0, `(.L_x_56241) ;  /* 0x0000007000007945 */ /* 0x000fe80003800000 */
[----:B------:R-:W-:-:S13]  /*3f40*/  ISETP.GE.AND P0, PT, R4, R23, PT ;  /* 0x000000170400720c */ /* 0x000fda0003f06270 */
[----:B------:R-:W-:Y:S05]  /*3f50*/  @P0 BRA `(.L_x_56242) ;  /* 0x0000000000100947 */ /* 0x000fea0003800000 */
[----:B-----5:R-:W-:Y:S02]  /*3f60*/  LOP3.LUT R24, R16, 0xff, RZ, 0xc0, !PT ;  /* 0x000000ff10187812 */ /* 0x020fe400078ec0ff */
[----:B------:R-:W-:-:S07]  /*3f70*/  MOV R9, 0x3f90 ;  /* 0x00003f9000097802 */ /* 0x000fce0000000f00 */
[----:B------:R-:W-:Y:S05]  /*3f80*/  CALL.REL.NOINC `($__internal_71_$__cuda_sm20_rem_u16) ;  /* 0x0000004000307944 */ /* 0x000fea0003c00000 */
[----:B------:R-:W-:-:S07]  /*3f90*/  PRMT R18, R8, 0x7610, R18 ;  /* 0x0000761008127816 */ /* 0x000fce0000000012 */
.L_x_56242:
[----:B------:R-:W-:Y:S05]  /*3fa0*/  BSYNC B0 ;  /* 0x0000000000007941 */ /* 0x000fea0003800000 */
.L_x_56241:
        /* <DEDUP_REMOVED lines=8> */
.L_x_56243:
[----:B------:R-:W-:Y:S05]  /*4030*/  BSYNC B0 ;  /* 0x0000000000007941 */ /* 0x000fea0003800000 */
.L_x_56236:
[----:B-----5:R-:W0:Y:S01]  /*4040*/  S2R R16, SR_TID.X ;  /* 0x0000000000107919 */ /* 0x020e220000002100 */
[----:B------:R-:W1:Y:S01]  /*4050*/  LDC.U8 R2, c[0x0][0x234] ;  /* 0x00008d00ff027b82 */ /* 0x000e620000000000 */
[----:B------:R-:W-:Y:S01]  /*4060*/  BSSY B6, `(.L_x_56244) ;  /* 0x0000100000067945 */ /* 0x000fe20003800000 */
[----:B0-----:R-:W-:-:S13]  /*4070*/  ISETP.GE.AND P0, PT, R16, R23, PT ;  /* 0x000000171000720c */ /* 0x001fda0003f06270 */
[----:B------:R-:W-:Y:S05]  /*4080*/  @P0 BRA `(.L_x_56245) ;  /* 0x0000000c00f40947 */ /* 0x000fea0003800000 */
[----:B------:R-:W0:Y:S01]  /*4090*/  LDC.64 R8, c[0x0][0x218] ;  /* 0x00008600ff087b82 */ /* 0x000e220000000a00 */
        /* <DEDUP_REMOVED lines=19> */
.L_x_56249:
[----:B------:R0:W-:Y:S01]  /*41d0*/  STG.E.U8 desc[UR36][R8.64], R3 ;  /* 0x0000000308007986 */ /* 0x0001e2000c101124 */
[----:B------:R-:W-:Y:S05]  /*41e0*/  BRA `(.L_x_56251) ;  /* 0x0000000c00987947 */ /* 0x000fea0003800000 */
.L_x_56248:
        /* <DEDUP_REMOVED lines=10> */
.L_x_56253:
[----:B------:R-:W-:-:S05]  /*4290*/  LOP3.LUT R3, R3, 0xff, RZ, 0xc0, !PT ;  /* 0x000000ff03037812 */ /* 0x000fca00078ec0ff */
[----:B------:R0:W-:Y:S01]  /*42a0*/  STG.E desc[UR36][R8.64], R3 ;  /* 0x0000000308007986 */ /* 0x0001e2000c101924 */
[----:B------:R-:W-:Y:S05]  /*42b0*/  BRA `(.L_x_56251) ;  /* 0x0000000c00647947 */ /* 0x000fea0003800000 */
.L_x_56252:
[----:B------:R-:W-:-:S05]  /*42c0*/  LOP3.LUT R3, R3, 0xff, RZ, 0xc0, !PT ;  /* 0x000000ff03037812 */ /* 0x000fca00078ec0ff */
[----:B------:R0:W-:Y:S01]  /*42d0*/  STG.E.U16 desc[UR36][R8.64], R3 ;  /* 0x0000000308007986 */ /* 0x0001e2000c101524 */
[----:B------:R-:W-:Y:S05]  /*42e0*/  BRA `(.L_x_56251) ;  /* 0x0000000c00587947 */ /* 0x000fea0003800000 */
.L_x_56247:
        /* <DEDUP_REMOVED lines=10> */
.L_x_56255:
[----:B------:R-:W-:-:S04]  /*4390*/  LOP3.LUT R3, R3, 0xff, RZ, 0xc0, !PT ;  /* 0x000000ff03037812 */ /* 0x000fc800078ec0ff */
[----:B------:R-:W0:Y:S02]  /*43a0*/  I2F.U16 R0, R3 ;  /* 0x0000000300007306 */ /* 0x000e240000101000 */
[----:B0-----:R-:W-:-:S05]  /*43b0*/  F2FP.F16.F32.PACK_AB R0, RZ, R0 ;  /* 0x00000000ff00723e */ /* 0x001fca00000000ff */
[----:B------:R0:W-:Y:S01]  /*43c0*/  STG.E.U16 desc[UR36][R8.64], R0 ;  /* 0x0000000008007986 */ /* 0x0001e2000c101524 */
[----:B------:R-:W-:Y:S05]  /*43d0*/  BRA `(.L_x_56251) ;  /* 0x0000000c001c7947 */ /* 0x000fea0003800000 */
.L_x_56254:
        /* <DEDUP_REMOVED lines=11> */
.L_x_56257:
[----:B------:R-:W-:-:S06]  /*4490*/  LOP3.LUT R3, R3, 0xff, RZ, 0xc0, !PT ;  /* 0x000000ff03037812 */ /* 0x000fcc00078ec0ff */
[----:B------:R-:W0:Y:S02]  /*44a0*/  I2F.U16 R3, R3 ;  /* 0x0000000300037306 */ /* 0x000e240000101000 */
[----:B0-----:R-:W-:-:S04]  /*44b0*/  F2FP.F16.F32.PACK_AB R3, RZ, R3 ;  /* 0x00000003ff03723e */ /* 0x001fc800000000ff */
[----:B------:R-:W-:-:S05]  /*44c0*/  PRMT R3, R3, 0x5410, RZ ;  /* 0x0000541003037816 */ /* 0x000fca00000000ff */
[----:B------:R0:W-:Y:S01]  /*44d0*/  STG.E desc[UR36][R8.64], R3 ;  /* 0x0000000308007986 */ /* 0x0001e2000c101924 */
[----:B------:R-:W-:Y:S05]  /*44e0*/  BRA `(.L_x_56251) ;  /* 0x0000000800d87947 */ /* 0x000fea0003800000 */
.L_x_56256:
[----:B------:R-:W-:-:S06]  /*44f0*/  LOP3.LUT R4, R3, 0xff, RZ, 0xc0, !PT ;  /* 0x000000ff03047812 */ /* 0x000fcc00078ec0ff */
[----:B------:R-:W0:Y:S02]  /*4500*/  I2F.F64.U16 R4, R4 ;  /* 0x0000000400047312 */ /* 0x000e240000101800 */
[----:B0-----:R0:W-:Y:S01]  /*4510*/  STG.E.64 desc[UR36][R8.64], R4 ;  /* 0x0000000408007986 */ /* 0x0011e2000c101b24 */
[----:B------:R-:W-:Y:S05]  /*4520*/  BRA `(.L_x_56251) ;  /* 0x0000000800c87947 */ /* 0x000fea0003800000 */
.L_x_56246:
        /* <DEDUP_REMOVED lines=12> */
.L_x_56260:
[----:B------:R-:W-:Y:S02]  /*45f0*/  LOP3.LUT R4, R3, 0xff, RZ, 0xc0, !PT ;  /* 0x000000ff03047812 */ /* 0x000fe400078ec0ff */
[----:B------:R-:W-:-:S04]  /*4600*/  CS2R R6, SRZ ;  /* 0x0000000000067805 */ /* 0x000fc8000001ff00 */
[----:B------:R-:W0:Y:S02]  /*4610*/  I2F.F64.U16 R4, R4 ;  /* 0x0000000400047312 */ /* 0x000e240000101800 */
[----:B0-----:R0:W-:Y:S01]  /*4620*/  STG.E.128 desc[UR36][R8.64], R4 ;  /* 0x0000000408007986 */ /* 0x0011e2000c101d24 */
[----:B------:R-:W-:Y:S05]  /*4630*/  BRA `(.L_x_56251) ;  /* 0x0000000800847947 */ /* 0x000fea0003800000 */
.L_x_56259:
        /* <DEDUP_REMOVED lines=8> */
[----:B------:R-:W0:Y:S02]  /*46c0*/  I2F.U16 R7, R4 ;  /* 0x0000000400077306 */ /* 0x000e240000101000 */
        /* <DEDUP_REMOVED lines=13> */
.L_x_56264:
[----:B------:R-:W-:Y:S05]  /*47a0*/  BSYNC B0 ;  /* 0x0000000000007941 */ /* 0x000fea0003800000 */
.L_x_56263:
[----:B------:R-:W-:-:S05]  /*47b0*/  LOP3.LUT R5, R0, R5, RZ, 0xfc, !PT ;  /* 0x0000000500057212 */ /* 0x000fca00078efcff */
[----:B------:R0:W-:Y:S01]  /*47c0*/  STG.E.U8 desc[UR36][R8.64], R5 ;  /* 0x0000000508007986 */ /* 0x0001e2000c101124 */
[----:B------:R-:W-:Y:S05]  /*47d0*/  BRA `(.L_x_56251) ;  /* 0x00000008001c7947 */ /* 0x000fea0003800000 */
.L_x_56262:
        /* <DEDUP_REMOVED lines=14> */
.L_x_56266:
[----:B------:R-:W-:Y:S01]  /*48c0*/  IMAD.MOV.U32 R0, RZ, RZ, 0x7f ;  /* 0x0000007fff007424 */ /* 0x000fe200078e00ff */
[----:B------:R-:W-:-:S04]  /*48d0*/  ISETP.GT.U32.AND P0, PT, R3, 0x7f800000, PT ;  /* 0x7f8000000300780c */ /* 0x000fc80003f04070 */
[----:B------:R-:W-:-:S09]  /*48e0*/  SEL R0, R0, 0x7c, P0 ;  /* 0x0000007c00007807 */ /* 0x000fd20000000000 */
.L_x_56267:
[----:B------:R-:W-:Y:S05]  /*48f0*/  BSYNC B0 ;  /* 0x0000000000007941 */ /* 0x000fea0003800000 */
.L_x_56265:
[----:B------:R-:W-:-:S04]  /*4900*/  LOP3.LUT R3, R5, 0x80000000, RZ, 0xc0, !PT ;  /* 0x8000000005037812 */ /* 0x000fc800078ec0ff */
[----:B------:R-:W-:-:S04]  /*4910*/  SHF.R.U32.HI R3, RZ, 0x18, R3 ;  /* 0x00000018ff037819 */ /* 0x000fc80000011603 */
[----:B------:R-:W-:-:S05]  /*4920*/  LOP3.LUT R3, R0, R3, RZ, 0xfc, !PT ;  /* 0x0000000300037212 */ /* 0x000fca00078efcff */
[----:B------:R0:W-:Y:S01]  /*4930*/  STG.E.U8 desc[UR36][R8.64], R3 ;  /* 0x0000000308007986 */ /* 0x0001e2000c101124 */
[----:B------:R-:W-:Y:S05]  /*4940*/  BRA `(.L_x_56251) ;  /* 0x0000000400c07947 */ /* 0x000fea0003800000 */
.L_x_56261:
[----:B------:R-:W-:-:S04]  /*4950*/  LOP3.LUT R3, R3, 0xff, RZ, 0xc0, !PT ;  /* 0x000000ff03037812 */ /* 0x000fc800078ec0ff */
[----:B------:R-:W0:Y:S02]  /*4960*/  I2F.U16 R0, R3 ;  /* 0x0000000300007306 */ /* 0x000e240000101000 */
[----:B0-----:R-:W-:-:S05]  /*4970*/  F2FP.BF16.F32.PACK_AB R0, RZ, R0 ;  /* 0x00000000ff00723e */ /* 0x001fca00000010ff */
[----:B------:R0:W-:Y:S01]  /*4980*/  STG.E.U16 desc[UR36][R8.64], R0 ;  /* 0x0000000008007986 */ /* 0x0001e2000c101524 */
[----:B------:R-:W-:Y:S05]  /*4990*/  BRA `(.L_x_56251) ;  /* 0x0000000400ac7947 */ /* 0x000fea0003800000 */
.L_x_56258:
        /* <DEDUP_REMOVED lines=11> */
.L_x_56270:
        /* <DEDUP_REMOVED lines=18> */
.L_x_56273:
[----:B------:R-:W-:-:S04]  /*4b70*/  LOP3.LUT R3, R5, 0x80000000, RZ, 0xc0, !PT ;  /* 0x8000000005037812 */ /* 0x000fc800078ec0ff */
[----:B------:R-:W-:-:S04]  /*4b80*/  SHF.R.U32.HI R3, RZ, 0x18, R3 ;  /* 0x00000018ff037819 */ /* 0x000fc80000011603 */
[----:B------:R-:W-:-:S04]  /*4b90*/  LOP3.LUT R0, R0, R3, RZ, 0xfc, !PT ;  /* 0x0000000300007212 */ /* 0x000fc800078efcff */
[----:B------:R-:W-:-:S07]  /*4ba0*/  PRMT R4, R0, 0x7610, R4 ;  /* 0x0000761000047816 */ /* 0x000fce0000000004 */
.L_x_56272:
[----:B------:R-:W-:Y:S05]  /*4bb0*/  BSYNC B0 ;  /* 0x0000000000007941 */ /* 0x000fea0003800000 */
.L_x_56271:
[----:B------:R4:W-:Y:S01]  /*4bc0*/  STG.E.U8 desc[UR36][R8.64], R4 ;  /* 0x0000000408007986 */ /* 0x0009e2000c101124 */
[----:B------:R-:W-:Y:S05]  /*4bd0*/  BRA `(.L_x_56251) ;  /* 0x00000004001c7947 */ /* 0x000fea0003800000 */
.L_x_56269:
        /* <DEDUP_REMOVED lines=18> */
.L_x_56276:
[----:B------:R-:W-:-:S04]  /*4d00*/  LOP3.LUT R3, R5, 0x80000000, RZ, 0xc0, !PT ;  /* 0x8000000005037812 */ /* 0x000fc800078ec0ff */
[----:B------:R-:W-:-:S04]  /*4d10*/  SHF.R.U32.HI R3, RZ, 0x18, R3 ;  /* 0x00000018ff037819 */ /* 0x000fc80000011603 */
[----:B------:R-:W-:-:S04]  /*4d20*/  LOP3.LUT R0, R0, R3, RZ, 0xfc, !PT ;  /* 0x0000000300007212 */ /* 0x000fc800078efcff */
[----:B------:R-:W-:-:S07]  /*4d30*/  PRMT R4, R0, 0x7610, R4 ;  /* 0x0000761000047816 */ /* 0x000fce0000000004 */
.L_x_56275:
[----:B------:R-:W-:Y:S05]  /*4d40*/  BSYNC B0 ;  /* 0x0000000000007941 */ /* 0x000fea0003800000 */
.L_x_56274:
[----:B------:R3:W-:Y:S01]  /*4d50*/  STG.E.U8 desc[UR36][R8.64], R4 ;  /* 0x0000000408007986 */ /* 0x0007e2000c101124 */
[----:B------:R-:W-:Y:S05]  /*4d60*/  BRA `(.L_x_56251) ;  /* 0x0000000000b87947 */ /* 0x000fea0003800000 */
.L_x_56268:
[----:B------:R-:W-:-:S13]  /*4d70*/  ISETP.NE.AND P0, PT, R0, 0x1c, PT ;  /* 0x0000001c0000780c */ /* 0x000fda0003f05270 */
[----:B------:R-:W-:Y:S05]  /*4d80*/  @!P0 BRA `(.L_x_56277) ;  /* 0x0000000000a88947 */ /* 0x000fea0003800000 */
[----:B------:R-:W-:-:S13]  /*4d90*/  ISETP.NE.AND P0, PT, R0, 0x1d, PT ;  /* 0x0000001d0000780c */ /* 0x000fda0003f05270 */
[----:B------:R-:W-:Y:S05]  /*4da0*/  @!P0 BRA `(.L_x_56278) ;  /* 0x0000000000908947 */ /* 0x000fea0003800000 */
[----:B------:R-:W-:-:S13]  /*4db0*/  ISETP.NE.AND P0, PT, R0, 0x2c, PT ;  /* 0x0000002c0000780c */ /* 0x000fda0003f05270 */
[----:B------:R-:W-:Y:S05]  /*4dc0*/  @P0 BRA `(.L_x_56250) ;  /* 0x0000000000440947 */ /* 0x000fea0003800000 */
[----:B------:R-:W-:-:S04]  /*4dd0*/  LOP3.LUT R5, R3, 0xff, RZ, 0xc0, !PT ;  /* 0x000000ff03057812 */ /* 0x000fc800078ec0ff */
        /* <DEDUP_REMOVED lines=16> */
.L_x_56250:
        /* <DEDUP_REMOVED lines=16> */
.L_x_56279:
[----:B------:R-:W-:Y:S05]  /*4fe0*/  BRA `(.L_x_56251) ;  /* 0x0000000000187947 */ /* 0x000fea0003800000 */
.L_x_56278:
[----:B------:R-:W-:Y:S01]  /*4ff0*/  LOP3.LUT R4, R3, 0xff, RZ, 0xc0, !PT ;  /* 0x000000ff03047812 */ /* 0x000fe200078ec0ff */
[----:B------:R-:W-:-:S05]  /*5000*/  IMAD.MOV.U32 R5, RZ, RZ, RZ ;  /* 0x000000ffff057224 */ /* 0x000fca00078e00ff */
[----:B------:R2:W-:Y:S01]  /*5010*/  STG.E.64 desc[UR36][R8.64], R4 ;  /* 0x0000000408007986 */ /* 0x0005e2000c101b24 */
[----:B------:R-:W-:Y:S05]  /*5020*/  BRA `(.L_x_56251) ;  /* 0x0000000000087947 */ /* 0x000fea0003800000 */
.L_x_56277:
[----:B------:R-:W-:-:S05]  /*5030*/  LOP3.LUT R3, R3, 0xff, RZ, 0xc0, !PT ;  /* 0x000000ff03037812 */ /* 0x000fca00078ec0ff */
[----:B------:R0:W-:Y:S02]  /*5040*/  STG.E desc[UR36][R8.64], R3 ;  /* 0x0000000308007986 */ /* 0x0001e4000c101924 */
.L_x_56251:
[----:B------:R-:W-:-:S07]  /*5050*/  VIADD R16, R16, 0x80 ;  /* 0x0000008010107836 */ /* 0x000fce0000000000 */
.L_x_56245:
[----:B------:R-:W-:Y:S05]  /*5060*/  BSYNC B6 ;  /* 0x0000000000067941 */ /* 0x000fea0003800000 */
.L_x_56244:
        /* <DEDUP_REMOVED lines=23> */
.L_x_56285:
[----:B------:R0:W-:Y:S01]  /*51e0*/  STG.E.U8 desc[UR36][R8.64], R17 ;  /* 0x0000001108007986 */ /* 0x0001e2000c101124 */
[----:B------:R-:W-:Y:S05]  /*51f0*/  BRA `(.L_x_56287) ;  /* 0x0000000c00987947 */ /* 0x000fea0003800000 */
.L_x_56284:
        /* <DEDUP_REMOVED lines=10> */
.L_x_56289:
[----:B------:R-:W-:-:S05]  /*52a0*/  LOP3.LUT R17, R17, 0xff, RZ, 0xc0, !PT ;  /* 0x000000ff11117812 */ /* 0x000fca00078ec0ff */
[----:B------:R0:W-:Y:S01]  /*52b0*/  STG.E desc[UR36][R8.64], R17 ;  /* 0x0000001108007986 */ /* 0x0001e2000c101924 */
[----:B------:R-:W-:Y:S05]  /*52c0*/  BRA `(.L_x_56287) ;  /* 0x0000000c00647947 */ /* 0x000fea0003800000 */
.L_x_56288:
[----:B------:R-:W-:-:S05]  /*52d0*/  LOP3.LUT R17, R17, 0xff, RZ, 0xc0, !PT ;  /* 0x000000ff11117812 */ /* 0x000fca00078ec0ff */
[----:B------:R0:W-:Y:S01]  /*52e0*/  STG.E.U16 desc[UR36][R8.64], R17 ;  /* 0x0000001108007986 */ /* 0x0001e2000c101524 */
[----:B------:R-:W-:Y:S05]  /*52f0*/  BRA `(.L_x_56287) ;  /* 0x0000000c00587947 */ /* 0x000fea0003800000 */
.L_x_56283:
        /* <DEDUP_REMOVED lines=10> */
.L_x_56291:
[----:B------:R-:W-:-:S04]  /*53a0*/  LOP3.LUT R17, R17, 0xff, RZ, 0xc0, !PT ;  /* 0x000000ff11117812 */ /* 0x000fc800078ec0ff */
[----:B------:R-:W0:Y:S02]  /*53b0*/  I2F.U16 R0, R17 ;  /* 0x0000001100007306 */ /* 0x000e240000101000 */
[----:B0-----:R-:W-:-:S05]  /*53c0*/  F2FP.F16.F32.PACK_AB R0, RZ, R0 ;  /* 0x00000000ff00723e */ /* 0x001fca00000000ff */
[----:B------:R0:W-:Y:S01]  /*53d0*/  STG.E.U16 desc[UR36][R8.64], R0 ;  /* 0x0000000008007986 */ /* 0x0001e2000c101524 */
[----:B------:R-:W-:Y:S05]  /*53e0*/  BRA `(.L_x_56287) ;  /* 0x0000000c001c7947 */ /* 0x000fea0003800000 */
.L_x_56290:
        /* <DEDUP_REMOVED lines=11> */
.L_x_56293:
[----:B------:R-:W-:-:S06]  /*54a0*/  LOP3.LUT R17, R17, 0xff, RZ, 0xc0, !PT ;  /* 0x000000ff11117812 */ /* 0x000fcc00078ec0ff */
[----:B------:R-:W0:Y:S02]  /*54b0*/  I2F.U16 R17, R17 ;  /* 0x0000001100117306 */ /* 0x000e240000101000 */
[----:B0-----:R-:W-:-:S04]  /*54c0*/  F2FP.F16.F32.PACK_AB R3, RZ, R17 ;  /* 0x00000011ff03723e */ /* 0x001fc800000000ff */
[----:B------:R-:W-:-:S05]  /*54d0*/  PRMT R3, R3, 0x5410, RZ ;  /* 0x0000541003037816 */ /* 0x000fca00000000ff */
[----:B------:R0:W-:Y:S01]  /*54e0*/  STG.E desc[UR36][R8.64], R3 ;  /* 0x0000000308007986 */ /* 0x0001e2000c101924 */
[----:B------:R-:W-:Y:S05]  /*54f0*/  BRA `(.L_x_56287) ;  /* 0x0000000800d87947 */ /* 0x000fea0003800000 */
.L_x_56292:
[----:B------:R-:W-:-:S06]  /*5500*/  LOP3.LUT R4, R17, 0xff, RZ, 0xc0, !PT ;  /* 0x000000ff11047812 */ /* 0x000fcc00078ec0ff */
[----:B------:R-:W0:Y:S02]  /*5510*/  I2F.F64.U16 R4, R4 ;  /* 0x0000000400047312 */ /* 0x000e240000101800 */
[----:B0-----:R0:W-:Y:S01]  /*5520*/  STG.E.64 desc[UR36][R8.64], R4 ;  /* 0x0000000408007986 */ /* 0x0011e2000c101b24 */
[----:B------:R-:W-:Y:S05]  /*5530*/  BRA `(.L_x_56287) ;  /* 0x0000000800c87947 */ /* 0x000fea0003800000 */
.L_x_56282:
        /* <DEDUP_REMOVED lines=12> */
.L_x_56296:
[----:B------:R-:W-:Y:S02]  /*5600*/  LOP3.LUT R4, R17, 0xff, RZ, 0xc0, !PT ;  /* 0x000000ff11047812 */ /* 0x000fe400078ec0ff */
[----:B------:R-:W-:-:S04]  /*5610*/  CS2R R6, SRZ ;  /* 0x0000000000067805 */ /* 0x000fc8000001ff00 */
[----:B------:R-:W0:Y:S02]  /*5620*/  I2F.F64.U16 R4, R4 ;  /* 0x0000000400047312 */ /* 0x000e240000101800 */
[----:B0-----:R0:W-:Y:S01]  /*5630*/  STG.E.128 desc[UR36][R8.64], R4 ;  /* 0x0000000408007986 */ /* 0x0011e2000c101d24 */
[----:B------:R-:W-:Y:S05]  /*5640*/  BRA `(.L_x_56287) ;  /* 0x0000000800847947 */ /* 0x000fea0003800000 */
.L_x_56295:
        /* <DEDUP_REMOVED lines=22> */
.L_x_56300:
[----:B------:R-:W-:Y:S05]  /*57b0*/  BSYNC B0 ;  /* 0x0000000000007941 */ /* 0x000fea0003800000 */
.L_x_56299:
[----:B------:R-:W-:-:S05]  /*57c0*/  LOP3.LUT R5, R0, R5, RZ, 0xfc, !PT ;  /* 0x0000000500057212 */ /* 0x000fca00078efcff */
[----:B------:R0:W-:Y:S01]  /*57d0*/  STG.E.U8 desc[UR36][R8.64], R5 ;  /* 0x0000000508007986 */ /* 0x0001e2000c101124 */
[----:B------:R-:W-:Y:S05]  /*57e0*/  BRA `(.L_x_56287) ;  /* 0x00000008001c7947 */ /* 0x000fea0003800000 */
.L_x_56298:
        /* <DEDUP_REMOVED lines=14> */
.L_x_56302:
[----:B------:R-:W-:Y:S01]  /*58d0*/  IMAD.MOV.U32 R0, RZ, RZ, 0x7f ;  /* 0x0000007fff007424 */ /* 0x000fe200078e00ff */
[----:B------:R-:W-:-:S04]  /*58e0*/  ISETP.GT.U32.AND P0, PT, R3, 0x7f800000, PT ;  /* 0x7f8000000300780c */ /* 0x000fc80003f04070 */
[----:B------:R-:W-:-:S09]  /*58f0*/  SEL R0, R0, 0x7c, P0 ;  /* 0x0000007c00007807 */ /* 0x000fd20000000000 */
.L_x_56303:
[----:B------:R-:W-:Y:S05]  /*5900*/  BSYNC B0 ;  /* 0x0000000000007941 */ /* 0x000fea0003800000 */
.L_x_56301:
[----:B------:R-:W-:-:S04]  /*5910*/  LOP3.LUT R3, R17, 0x80000000, RZ, 0xc0, !PT ;  /* 0x8000000011037812 */ /* 0x000fc800078ec0ff */
[----:B------:R-:W-:-:S04]  /*5920*/  SHF.R.U32.HI R3, RZ, 0x18, R3 ;  /* 0x00000018ff037819 */ /* 0x000fc80000011603 */
[----:B------:R-:W-:-:S05]  /*5930*/  LOP3.LUT R3, R0, R3, RZ, 0xfc, !PT ;  /* 0x0000000300037212 */ /* 0x000fca00078efcff */
[----:B------:R0:W-:Y:S01]  /*5940*/  STG.E.U8 desc[UR36][R8.64], R3 ;  /* 0x0000000308007986 */ /* 0x0001e2000c101124 */
[----:B------:R-:W-:Y:S05]  /*5950*/  BRA `(.L_x_56287) ;  /* 0x0000000400c07947 */ /* 0x000fea0003800000 */
.L_x_56297:
[----:B------:R-:W-:-:S04]  /*5960*/  LOP3.LUT R17, R17, 0xff, RZ, 0xc0, !PT ;  /* 0x000000ff11117812 */ /* 0x000fc800078ec0ff */
[----:B------:R-:W0:Y:S02]  /*5970*/  I2F.U16 R0, R17 ;  /* 0x0000001100007306 */ /* 0x000e240000101000 */
[----:B0-----:R-:W-:-:S05]  /*5980*/  F2FP.BF16.F32.PACK_AB R0, RZ, R0 ;  /* 0x00000000ff00723e */ /* 0x001fca00000010ff */
[----:B------:R0:W-:Y:S01]  /*5990*/  STG.E.U16 desc[UR36][R8.64], R0 ;  /* 0x0000000008007986 */ /* 0x0001e2000c101524 */
[----:B------:R-:W-:Y:S05]  /*59a0*/  BRA `(.L_x_56287) ;  /* 0x0000000400ac7947 */ /* 0x000fea0003800000 */
.L_x_56294:
        /* <DEDUP_REMOVED lines=11> */
.L_x_56306:
        /* <DEDUP_REMOVED lines=18> */
.L_x_56309:
[----:B------:R-:W-:-:S04]  /*5b80*/  LOP3.LUT R3, R17, 0x80000000, RZ, 0xc0, !PT ;  /* 0x8000000011037812 */ /* 0x000fc800078ec0ff */
[----:B------:R-:W-:-:S04]  /*5b90*/  SHF.R.U32.HI R3, RZ, 0x18, R3 ;  /* 0x00000018ff037819 */ /* 0x000fc80000011603 */
[----:B------:R-:W-:-:S04]  /*5ba0*/  LOP3.LUT R0, R0, R3, RZ, 0xfc, !PT ;  /* 0x0000000300007212 */ /* 0x000fc800078efcff */
[----:B------:R-:W-:-:S07]  /*5bb0*/  PRMT R4, R0, 0x7610, R4 ;  /* 0x0000761000047816 */ /* 0x000fce0000000004 */
.L_x_56308:
[----:B------:R-:W-:Y:S05]  /*5bc0*/  BSYNC B0 ;  /* 0x0000000000007941 */ /* 0x000fea0003800000 */
.L_x_56307:
[----:B------:R3:W-:Y:S01]  /*5bd0*/  STG.E.U8 desc[UR36][R8.64], R4 ;  /* 0x0000000408007986 */ /* 0x0007e2000c101124 */
[----:B------:R-:W-:Y:S05]  /*5be0*/  BRA `(.L_x_56287) ;  /* 0x00000004001c7947 */ /* 0x000fea0003800000 */
.L_x_56305:
        /* <DEDUP_REMOVED lines=18> */
.L_x_56312:
[----:B------:R-:W-:-:S04]  /*5d10*/  LOP3.LUT R3, R17, 0x80000000, RZ, 0xc0, !PT ;  /* 0x8000000011037812 */ /* 0x000fc800078ec0ff */
[----:B------:R-:W-:-:S04]  /*5d20*/  SHF.R.U32.HI R3, RZ, 0x18, R3 ;  /* 0x00000018ff037819 */ /* 0x000fc80000011603 */
[----:B------:R-:W-:-:S04]  /*5d30*/  LOP3.LUT R0, R0, R3, RZ, 0xfc, !PT ;  /* 0x0000000300007212 */ /* 0x000fc800078efcff */
[----:B------:R-:W-:-:S07]  /*5d40*/  PRMT R4, R0, 0x7610, R4 ;  /* 0x0000761000047816 */ /* 0x000fce0000000004 */
.L_x_56311:
[----:B------:R-:W-:Y:S05]  /*5d50*/  BSYNC B0 ;  /* 0x0000000000007941 */ /* 0x000fea0003800000 */
.L_x_56310:
[----:B------:R0:W-:Y:S01]  /*5d60*/  STG.E.U8 desc[UR36][R8.64], R4 ;  /* 0x0000000408007986 */ /* 0x0001e2000c101124 */
[----:B------:R-:W-:Y:S05]  /*5d70*/  BRA `(.L_x_56287) ;  /* 0x0000000000b87947 */ /* 0x000fea0003800000 */
.L_x_56304:
        /* <DEDUP_REMOVED lines=23> */
.L_x_56286:
        /* <DEDUP_REMOVED lines=16> */
.L_x_56315:
[----:B------:R-:W-:Y:S05]  /*5ff0*/  BRA `(.L_x_56287) ;  /* 0x0000000000187947 */ /* 0x000fea0003800000 */
.L_x_56314:
[----:B------:R-:W-:Y:S01]  /*6000*/  LOP3.LUT R4, R17, 0xff, RZ, 0xc0, !PT ;  /* 0x000000ff11047812 */ /* 0x000fe200078ec0ff */
[----:B------:R-:W-:-:S05]  /*6010*/  IMAD.MOV.U32 R5, RZ, RZ, RZ ;  /* 0x000000ffff057224 */ /* 0x000fca00078e00ff */
[----:B------:R2:W-:Y:S01]  /*6020*/  STG.E.64 desc[UR36][R8.64], R4 ;  /* 0x0000000408007986 */ /* 0x0005e2000c101b24 */
[----:B------:R-:W-:Y:S05]  /*6030*/  BRA `(.L_x_56287) ;  /* 0x0000000000087947 */ /* 0x000fea0003800000 */
.L_x_56313:
[----:B------:R-:W-:-:S05]  /*6040*/  LOP3.LUT R17, R17, 0xff, RZ, 0xc0, !PT ;  /* 0x000000ff11117812 */ /* 0x000fca00078ec0ff */
[----:B------:R0:W-:Y:S02]  /*6050*/  STG.E desc[UR36][R8.64], R17 ;  /* 0x0000001108007986 */ /* 0x0001e4000c101924 */
.L_x_56287:
        /* <DEDUP_REMOVED lines=23> */
.L_x_56319:
[----:B------:R0:W-:Y:S01]  /*61d0*/  STG.E.U8 desc[UR36][R8.64], R18 ;  /* 0x0000001208007986 */ /* 0x0001e2000c101124 */
[----:B------:R-:W-:Y:S05]  /*61e0*/  BRA `(.L_x_56321) ;  /* 0x0000000c00987947 */ /* 0x000fea0003800000 */
.L_x_56318:
        /* <DEDUP_REMOVED lines=10> */
.L_x_56323:
[----:B------:R-:W-:-:S05]  /*6290*/  LOP3.LUT R3, R18, 0xff, RZ, 0xc0, !PT ;  /* 0x000000ff12037812 */ /* 0x000fca00078ec0ff */
[----:B------:R0:W-:Y:S01]  /*62a0*/  STG.E desc[UR36][R8.64], R3 ;  /* 0x0000000308007986 */ /* 0x0001e2000c101924 */
[----:B------:R-:W-:Y:S05]  /*62b0*/  BRA `(.L_x_56321) ;  /* 0x0000000c00647947 */ /* 0x000fea0003800000 */
.L_x_56322:
[----:B------:R-:W-:-:S05]  /*62c0*/  LOP3.LUT R3, R18, 0xff, RZ, 0xc0, !PT ;  /* 0x000000ff12037812 */ /* 0x000fca00078ec0ff */
[----:B------:R0:W-:Y:S01]  /*62d0*/  STG.E.U16 desc[UR36][R8.64], R3 ;  /* 0x0000000308007986 */ /* 0x0001e2000c101524 */
[----:B------:R-:W-:Y:S05]  /*62e0*/  BRA `(.L_x_56321) ;  /* 0x0000000c00587947 */ /* 0x000fea0003800000 */
.L_x_56317:
        /* <DEDUP_REMOVED lines=10> */
.L_x_56325:
[----:B------:R-:W-:-:S04]  /*6390*/  LOP3.LUT R18, R18, 0xff, RZ, 0xc0, !PT ;  /* 0x000000ff12127812 */ /* 0x000fc800078ec0ff */
[----:B------:R-:W0:Y:S02]  /*63a0*/  I2F.U16 R0, R18 ;  /* 0x0000001200007306 */ /* 0x000e240000101000 */
[----:B0-----:R-:W-:-:S05]  /*63b0*/  F2FP.F16.F32.PACK_AB R0, RZ, R0 ;  /* 0x00000000ff00723e */ /* 0x001fca00000000ff */
[----:B------:R0:W-:Y:S01]  /*63c0*/  STG.E.U16 desc[UR36][R8.64], R0 ;  /* 0x0000000008007986 */ /* 0x0001e2000c101524 */
[----:B------:R-:W-:Y:S05]  /*63d0*/  BRA `(.L_x_56321) ;  /* 0x0000000c001c7947 */ /* 0x000fea0003800000 */
.L_x_56324:
        /* <DEDUP_REMOVED lines=11> */
.L_x_56327:
[----:B------:R-:W-:-:S06]  /*6490*/  LOP3.LUT R18, R18, 0xff, RZ, 0xc0, !PT ;  /* 0x000000ff12127812 */ /* 0x000fcc00078ec0ff */
[----:B------:R-:W0:Y:S02]  /*64a0*/  I2F.U16 R18, R18 ;  /* 0x0000001200127306 */ /* 0x000e240000101000 */
[----:B0-----:R-:W-:-:S04]  /*64b0*/  F2FP.F16.F32.PACK_AB R3, RZ, R18 ;  /* 0x00000012ff03723e */ /* 0x001fc800000000ff */
[----:B------:R-:W-:-:S05]  /*64c0*/  PRMT R3, R3, 0x5410, RZ ;  /* 0x0000541003037816 */ /* 0x000fca00000000ff */
[----:B------:R0:W-:Y:S01]  /*64d0*/  STG.E desc[UR36][R8.64], R3 ;  /* 0x0000000308007986 */ /* 0x0001e2000c101924 */
[----:B------:R-:W-:Y:S05]  /*64e0*/  BRA `(.L_x_56321) ;  /* 0x0000000800d87947 */ /* 0x000fea0003800000 */
.L_x_56326:
[----:B------:R-:W-:-:S06]  /*64f0*/  LOP3.LUT R4, R18, 0xff, RZ, 0xc0, !PT ;  /* 0x000000ff12047812 */ /* 0x000fcc00078ec0ff */
[----:B------:R-:W0:Y:S02]  /*6500*/  I2F.F64.U16 R4, R4 ;  /* 0x0000000400047312 */ /* 0x000e240000101800 */
[----:B0-----:R0:W-:Y:S01]  /*6510*/  STG.E.64 desc[UR36][R8.64], R4 ;  /* 0x0000000408007986 */ /* 0x0011e2000c101b24 */
[----:B------:R-:W-:Y:S05]  /*6520*/  BRA `(.L_x_56321) ;  /* 0x0000000800c87947 */ /* 0x000fea0003800000 */
.L_x_56316:
        /* <DEDUP_REMOVED lines=12> */
.L_x_56330:
[----:B------:R-:W-:Y:S02]  /*65f0*/  LOP3.LUT R4, R18, 0xff, RZ, 0xc0, !PT ;  /* 0x000000ff12047812 */ /* 0x000fe400078ec0ff */
[----:B------:R-:W-:-:S04]  /*6600*/  CS2R R6, SRZ ;  /* 0x0000000000067805 */ /* 0x000fc8000001ff00 */
[----:B------:R-:W0:Y:S02]  /*6610*/  I2F.F64.U16 R4, R4 ;  /* 0x0000000400047312 */ /* 0x000e240000101800 */
[----:B0-----:R0:W-:Y:S01]  /*6620*/  STG.E.128 desc[UR36][R8.64], R4 ;  /* 0x0000000408007986 */ /* 0x0011e2000c101d24 */
[----:B------:R-:W-:Y:S05]  /*6630*/  BRA `(.L_x_56321) ;  /* 0x0000000800847947 */ /* 0x000fea0003800000 */
.L_x_56329:
        /* <DEDUP_REMOVED lines=22> */
.L_x_56334:
[----:B------:R-:W-:Y:S05]  /*67a0*/  BSYNC B0 ;  /* 0x0000000000007941 */ /* 0x000fea0003800000 */
.L_x_56333:
[----:B------:R-:W-:-:S05]  /*67b0*/  LOP3.LUT R5, R0, R5, RZ, 0xfc, !PT ;  /* 0x0000000500057212 */ /* 0x000fca00078efcff */
[----:B------:R0:W-:Y:S01]  /*67c0*/  STG.E.U8 desc[UR36][R8.64], R5 ;  /* 0x0000000508007986 */ /* 0x0001e2000c101124 */
[----:B------:R-:W-:Y:S05]  /*67d0*/  BRA `(.L_x_56321) ;  /* 0x00000008001c7947 */ /* 0x000fea0003800000 */
.L_x_56332:
        /* <DEDUP_REMOVED lines=14> */
.L_x_56336:
[----:B------:R-:W-:Y:S01]  /*68c0*/  IMAD.MOV.U32 R0, RZ, RZ, 0x7f ;  /* 0x0000007fff007424 */ /* 0x000fe200078e00ff */
[----:B------:R-:W-:-:S04]  /*68d0*/  ISETP.GT.U32.AND P0, PT, R3, 0x7f800000, PT ;  /* 0x7f8000000300780c */ /* 0x000fc80003f04070 */
[----:B------:R-:W-:-:S09]  /*68e0*/  SEL R0, R0, 0x7c, P0 ;  /* 0x0000007c00007807 */ /* 0x000fd20000000000 */
.L_x_56337:
[----:B------:R-:W-:Y:S05]  /*68f0*/  BSYNC B0 ;  /* 0x0000000000007941 */ /* 0x000fea0003800000 */
.L_x_56335:
[----:B------:R-:W-:-:S04]  /*6900*/  LOP3.LUT R3, R5, 0x80000000, RZ, 0xc0, !PT ;  /* 0x8000000005037812 */ /* 0x000fc800078ec0ff */
[----:B------:R-:W-:-:S04]  /*6910*/  SHF.R.U32.HI R3, RZ, 0x18, R3 ;  /* 0x00000018ff037819 */ /* 0x000fc80000011603 */
[----:B------:R-:W-:-:S05]  /*6920*/  LOP3.LUT R3, R0, R3, RZ, 0xfc, !PT ;  /* 0x0000000300037212 */ /* 0x000fca00078efcff */
[----:B------:R0:W-:Y:S01]  /*6930*/  STG.E.U8 desc[UR36][R8.64], R3 ;  /* 0x0000000308007986 */ /* 0x0001e2000c101124 */
[----:B------:R-:W-:Y:S05]  /*6940*/  BRA `(.L_x_56321) ;  /* 0x0000000400c07947 */ /* 0x000fea0003800000 */
.L_x_56331:
[----:B------:R-:W-:-:S04]  /*6950*/  LOP3.LUT R18, R18, 0xff, RZ, 0xc0, !PT ;  /* 0x000000ff12127812 */ /* 0x000fc800078ec0ff */
[----:B------:R-:W0:Y:S02]  /*6960*/  I2F.U16 R0, R18 ;  /* 0x0000001200007306 */ /* 0x000e240000101000 */
[----:B0-----:R-:W-:-:S05]  /*6970*/  F2FP.BF16.F32.PACK_AB R0, RZ, R0 ;  /* 0x00000000ff00723e */ /* 0x001fca00000010ff */
[----:B------:R0:W-:Y:S01]  /*6980*/  STG.E.U16 desc[UR36][R8.64], R0 ;  /* 0x0000000008007986 */ /* 0x0001e2000c101524 */
[----:B------:R-:W-:Y:S05]  /*6990*/  BRA `(.L_x_56321) ;  /* 0x0000000400ac7947 */ /* 0x000fea0003800000 */
.L_x_56328:
        /* <DEDUP_REMOVED lines=11> */
.L_x_56340:
        /* <DEDUP_REMOVED lines=18> */
.L_x_56343:
[----:B------:R-:W-:-:S04]  /*6b70*/  LOP3.LUT R3, R5, 0x80000000, RZ, 0xc0, !PT ;  /* 0x8000000005037812 */ /* 0x000fc800078ec0ff */
[----:B------:R-:W-:-:S04]  /*6b80*/  SHF.R.U32.HI R3, RZ, 0x18, R3 ;  /* 0x00000018ff037819 */ /* 0x000fc80000011603 */
[----:B------:R-:W-:-:S04]  /*6b90*/  LOP3.LUT R0, R0, R3, RZ, 0xfc, !PT ;  /* 0x0000000300007212 */ /* 0x000fc800078efcff */
[----:B------:R-:W-:-:S07]  /*6ba0*/  PRMT R4, R0, 0x7610, R4 ;  /* 0x0000761000047816 */ /* 0x000fce0000000004 */
.L_x_56342:
[----:B------:R-:W-:Y:S05]  /*6bb0*/  BSYNC B0 ;  /* 0x0000000000007941 */ /* 0x000fea0003800000 */
.L_x_56341:
[----:B------:R4:W-:Y:S01]  /*6bc0*/  STG.E.U8 desc[UR36][R8.64], R4 ;  /* 0x0000000408007986 */ /* 0x0009e2000c101124 */
[----:B------:R-:W-:Y:S05]  /*6bd0*/  BRA `(.L_x_56321) ;  /* 0x00000004001c7947 */ /* 0x000fea0003800000 */
.L_x_56339:
        /* <DEDUP_REMOVED lines=18> */
.L_x_56346:
[----:B------:R-:W-:-:S04]  /*6d00*/  LOP3.LUT R3, R5, 0x80000000, RZ, 0xc0, !PT ;  /* 0x8000000005037812 */ /* 0x000fc800078ec0ff */
[----:B------:R-:W-:-:S04]  /*6d10*/  SHF.R.U32.HI R3, RZ, 0x18, R3 ;  /* 0x00000018ff037819 */ /* 0x000fc80000011603 */
[----:B------:R-:W-:-:S04]  /*6d20*/  LOP3.LUT R0, R0, R3, RZ, 0xfc, !PT ;  /* 0x0000000300007212 */ /* 0x000fc800078efcff */
[----:B------:R-:W-:-:S07]  /*6d30*/  PRMT R4, R0, 0x7610, R4 ;  /* 0x0000761000047816 */ /* 0x000fce0000000004 */
.L_x_56345:
[----:B------:R-:W-:Y:S05]  /*6d40*/  BSYNC B0 ;  /* 0x0000000000007941 */ /* 0x000fea0003800000 */
.L_x_56344:
[----:B------:R3:W-:Y:S01]  /*6d50*/  STG.E.U8 desc[UR36][R8.64], R4 ;  /* 0x0000000408007986 */ /* 0x0007e2000c101124 */
[----:B------:R-:W-:Y:S05]  /*6d60*/  BRA `(.L_x_56321) ;  /* 0x0000000000b87947 */ /* 0x000fea0003800000 */
.L_x_56338:
        /* <DEDUP_REMOVED lines=23> */
.L_x_56320:
        /* <DEDUP_REMOVED lines=16> */
.L_x_56349:
[----:B------:R-:W-:Y:S05]  /*6fe0*/  BRA `(.L_x_56321) ;  /* 0x0000000000187947 */ /* 0x000fea0003800000 */
.L_x_56348:
[----:B------:R-:W-:Y:S01]  /*6ff0*/  LOP3.LUT R4, R18, 0xff, RZ, 0xc0, !PT ;  /* 0x000000ff12047812 */ /* 0x000fe200078ec0ff */
[----:B------:R-:W-:-:S05]  /*7000*/  IMAD.MOV.U32 R5, RZ, RZ, RZ ;  /* 0x000000ffff057224 */ /* 0x000fca00078e00ff */
[----:B------:R1:W-:Y:S01]  /*7010*/  STG.E.64 desc[UR36][R8.64], R4 ;  /* 0x0000000408007986 */ /* 0x0003e2000c101b24 */
[----:B------:R-:W-:Y:S05]  /*7020*/  BRA `(.L_x_56321) ;  /* 0x0000000000087947 */ /* 0x000fea0003800000 */
.L_x_56347:
[----:B------:R-:W-:-:S05]  /*7030*/  LOP3.LUT R3, R18, 0xff, RZ, 0xc0, !PT ;  /* 0x000000ff12037812 */ /* 0x000fca00078ec0ff */
[----:B------:R0:W-:Y:S02]  /*7040*/  STG.E desc[UR36][R8.64], R3 ;  /* 0x0000000308007986 */ /* 0x0001e4000c101924 */
.L_x_56321:
[----:B------:R-:W-:-:S07]  /*7050*/  VIADD R16, R16, 0x80 ;  /* 0x0000008010107836 */ /* 0x000fce0000000000 */
.L_x_56281:
[----:B------:R-:W-:Y:S05]  /*7060*/  BSYNC B6 ;  /* 0x0000000000067941 */ /* 0x000fea0003800000 */
.L_x_56280:
        /* <DEDUP_REMOVED lines=21> */
.L_x_56353:
[----:B------:R-:W-:Y:S01]  /*71c0*/  STG.E.U8 desc[UR36][R4.64], R19 ;  /* 0x0000001304007986 */ /* 0x000fe2000c101124 */
[----:B------:R-:W-:Y:S05]  /*71d0*/  EXIT ;  /* 0x000000000000794d */ /* 0x000fea0003800000 */
.L_x_56352:
        /* <DEDUP_REMOVED lines=10> */
.L_x_56356:
[----:B------:R-:W-:-:S05]  /*7280*/  LOP3.LUT R19, R19, 0xff, RZ, 0xc0, !PT ;  /* 0x000000ff13137812 */ /* 0x000fca00078ec0ff */
[----:B------:R-:W-:Y:S01]  /*7290*/  STG.E desc[UR36][R4.64], R19 ;  /* 0x0000001304007986 */ /* 0x000fe2000c101924 */
[----:B------:R-:W-:Y:S05]  /*72a0*/  EXIT ;  /* 0x000000000000794d */ /* 0x000fea0003800000 */
.L_x_56355:
[----:B------:R-:W-:-:S05]  /*72b0*/  LOP3.LUT R19, R19, 0xff, RZ, 0xc0, !PT ;  /* 0x000000ff13137812 */ /* 0x000fca00078ec0ff */
[----:B------:R-:W-:Y:S01]  /*72c0*/  STG.E.U16 desc[UR36][R4.64], R19 ;  /* 0x0000001304007986 */ /* 0x000fe2000c101524 */
[----:B------:R-:W-:Y:S05]  /*72d0*/  EXIT ;  /* 0x000000000000794d */ /* 0x000fea0003800000 */
.L_x_56351:
        /* <DEDUP_REMOVED lines=10> */
.L_x_56358:
[----:B------:R-:W-:-:S04]  /*7380*/  LOP3.LUT R19, R19, 0xff, RZ, 0xc0, !PT ;  /* 0x000000ff13137812 */ /* 0x000fc800078ec0ff */
[----:B------:R-:W0:Y:S02]  /*7390*/  I2F.U16 R0, R19 ;  /* 0x0000001300007306 */ /* 0x000e240000101000 */
[----:B0-----:R-:W-:-:S05]  /*73a0*/  F2FP.F16.F32.PACK_AB R0, RZ, R0 ;  /* 0x00000000ff00723e */ /* 0x001fca00000000ff */
[----:B------:R-:W-:Y:S01]  /*73b0*/  STG.E.U16 desc[UR36][R4.64], R0 ;  /* 0x0000000004007986 */ /* 0x000fe2000c101524 */
[----:B------:R-:W-:Y:S05]  /*73c0*/  EXIT ;  /* 0x000000000000794d */ /* 0x000fea0003800000 */
.L_x_56357:
        /* <DEDUP_REMOVED lines=9> */
[----:B0-----:R-:W-:Y:S01]  /*7460*/  STG.E.64 desc[UR36][R4.64], R2 ;  /* 0x0000000204007986 */ /* 0x001fe2000c101b24 */
[----:B------:R-:W-:Y:S05]  /*7470*/  EXIT ;  /* 0x000000000000794d */ /* 0x000fea0003800000 */
.L_x_56360:
[----:B------:R-:W-:-:S06]  /*7480*/  LOP3.LUT R19, R19, 0xff, RZ, 0xc0, !PT ;  /* 0x000000ff13137812 */ /* 0x000fcc00078ec0ff */
[----:B------:R-:W0:Y:S02]  /*7490*/  I2F.U16 R19, R19 ;  /* 0x0000001300137306 */ /* 0x000e240000101000 */
[----:B0-----:R-:W-:-:S04]  /*74a0*/  F2FP.F16.F32.PACK_AB R3, RZ, R19 ;  /* 0x00000013ff03723e */ /* 0x001fc800000000ff */
[----:B------:R-:W-:-:S05]  /*74b0*/  PRMT R3, R3, 0x5410, RZ ;  /* 0x0000541003037816 */ /* 0x000fca00000000ff */
[----:B------:R-:W-:Y:S01]  /*74c0*/  STG.E desc[UR36][R4.64], R3 ;  /* 0x0000000304007986 */ /* 0x000fe2000c101924 */
[----:B------:R-:W-:Y:S05]  /*74d0*/  EXIT ;  /* 0x000000000000794d */ /* 0x000fea0003800000 */
.L_x_56359:
[----:B------:R-:W-:-:S06]  /*74e0*/  LOP3.LUT R2, R19, 0xff, RZ, 0xc0, !PT ;  /* 0x000000ff13027812 */ /* 0x000fcc00078ec0ff */
[----:B------:R-:W0:Y:S02]  /*74f0*/  I2F.F64.U16 R2, R2 ;  /* 0x0000000200027312 */ /* 0x000e240000101800 */
[----:B0-----:R-:W-:Y:S01]  /*7500*/  STG.E.64 desc[UR36][R4.64], R2 ;  /* 0x0000000204007986 */ /* 0x001fe2000c101b24 */
[----:B------:R-:W-:Y:S05]  /*7510*/  EXIT ;  /* 0x000000000000794d */ /* 0x000fea0003800000 */
.L_x_56350:
        /* <DEDUP_REMOVED lines=12> */
.L_x_56363:
[----:B------:R-:W-:Y:S02]  /*75e0*/  LOP3.LUT R8, R19, 0xff, RZ, 0xc0, !PT ;  /* 0x000000ff13087812 */ /* 0x000fe400078ec0ff */
[----:B------:R-:W-:-:S04]  /*75f0*/  CS2R R10, SRZ ;  /* 0x00000000000a7805 */ /* 0x000fc8000001ff00 */
[----:B------:R-:W0:Y:S02]  /*7600*/  I2F.F64.U16 R8, R8 ;  /* 0x0000000800087312 */ /* 0x000e240000101800 */
[----:B0-----:R-:W-:Y:S01]  /*7610*/  STG.E.128 desc[UR36][R4.64], R8 ;  /* 0x0000000804007986 */ /* 0x001fe2000c101d24 */
[----:B------:R-:W-:Y:S05]  /*7620*/  EXIT ;  /* 0x000000000000794d */ /* 0x000fea0003800000 */
.L_x_56362:
        /* <DEDUP_REMOVED lines=22> */
.L_x_56367:
[----:B------:R-:W-:Y:S05]  /*7790*/  BSYNC B0 ;  /* 0x0000000000007941 */ /* 0x000fea0003800000 */
.L_x_56366:
[----:B------:R-:W-:-:S05]  /*77a0*/  LOP3.LUT R3, R0, R3, RZ, 0xfc, !PT ;  /* 0x0000000300037212 */ /* 0x000fca00078efcff */
[----:B------:R-:W-:Y:S01]  /*77b0*/  STG.E.U8 desc[UR36][R4.64], R3 ;  /* 0x0000000304007986 */ /* 0x000fe2000c101124 */
[----:B------:R-:W-:Y:S05]  /*77c0*/  EXIT ;  /* 0x000000000000794d */ /* 0x000fea0003800000 */
.L_x_56365:
        /* <DEDUP_REMOVED lines=14> */
.L_x_56369:
[----:B------:R-:W-:Y:S01]  /*78b0*/  IMAD.MOV.U32 R0, RZ, RZ, 0x7f ;  /* 0x0000007fff007424 */ /* 0x000fe200078e00ff */
[----:B------:R-:W-:-:S04]  /*78c0*/  ISETP.GT.U32.AND P0, PT, R2, 0x7f800000, PT ;  /* 0x7f8000000200780c */ /* 0x000fc80003f04070 */
[----:B------:R-:W-:-:S09]  /*78d0*/  SEL R0, R0, 0x7c, P0 ;  /* 0x0000007c00007807 */ /* 0x000fd20000000000 */
.L_x_56370:
[----:B------:R-:W-:Y:S05]  /*78e0*/  BSYNC B0 ;  /* 0x0000000000007941 */ /* 0x000fea0003800000 */
.L_x_56368:
[----:B------:R-:W-:-:S04]  /*78f0*/  LOP3.LUT R2, R19, 0x80000000, RZ, 0xc0, !PT ;  /* 0x8000000013027812 */ /* 0x000fc800078ec0ff */
[----:B------:R-:W-:-:S04]  /*7900*/  SHF.R.U32.HI R3, RZ, 0x18, R2 ;  /* 0x00000018ff037819 */ /* 0x000fc80000011602 */
[----:B------:R-:W-:-:S05]  /*7910*/  LOP3.LUT R3, R0, R3, RZ, 0xfc, !PT ;  /* 0x0000000300037212 */ /* 0x000fca00078efcff */
[----:B------:R-:W-:Y:S01]  /*7920*/  STG.E.U8 desc[UR36][R4.64], R3 ;  /* 0x0000000304007986 */ /* 0x000fe2000c101124 */
[----:B------:R-:W-:Y:S05]  /*7930*/  EXIT ;  /* 0x000000000000794d */ /* 0x000fea0003800000 */
.L_x_56364:
[----:B------:R-:W-:-:S04]  /*7940*/  LOP3.LUT R19, R19, 0xff, RZ, 0xc0, !PT ;  /* 0x000000ff13137812 */ /* 0x000fc800078ec0ff */
[----:B------:R-:W0:Y:S02]  /*7950*/  I2F.U16 R0, R19 ;  /* 0x0000001300007306 */ /* 0x000e240000101000 */
[----:B0-----:R-:W-:-:S05]  /*7960*/  F2FP.BF16.F32.PACK_AB R0, RZ, R0 ;  /* 0x00000000ff00723e */ /* 0x001fca00000010ff */
[----:B------:R-:W-:Y:S01]  /*7970*/  STG.E.U16 desc[UR36][R4.64], R0 ;  /* 0x0000000004007986 */ /* 0x000fe2000c101524 */
[----:B------:R-:W-:Y:S05]  /*7980*/  EXIT ;  /* 0x000000000000794d */ /* 0x000fea0003800000 */
.L_x_56361:
        /* <DEDUP_REMOVED lines=11> */
.L_x_56373:
        /* <DEDUP_REMOVED lines=18> */
.L_x_56376:
[----:B------:R-:W-:-:S04]  /*7b60*/  LOP3.LUT R2, R19, 0x80000000, RZ, 0xc0, !PT ;  /* 0x8000000013027812 */ /* 0x000fc800078ec0ff */
[----:B------:R-:W-:-:S04]  /*7b70*/  SHF.R.U32.HI R3, RZ, 0x18, R2 ;  /* 0x00000018ff037819 */ /* 0x000fc80000011602 */
[----:B------:R-:W-:-:S04]  /*7b80*/  LOP3.LUT R0, R0, R3, RZ, 0xfc, !PT ;  /* 0x0000000300007212 */ /* 0x000fc800078efcff */
[----:B------:R-:W-:-:S07]  /*7b90*/  PRMT R2, R0, 0x7610, R2 ;  /* 0x0000761000027816 */ /* 0x000fce0000000002 */
.L_x_56375:
[----:B------:R-:W-:Y:S05]  /*7ba0*/  BSYNC B0 ;  /* 0x0000000000007941 */ /* 0x000fea0003800000 */
.L_x_56374:
[----:B------:R-:W-:Y:S01]  /*7bb0*/  STG.E.U8 desc[UR36][R4.64], R2 ;  /* 0x0000000204007986 */ /* 0x000fe2000c101124 */
[----:B------:R-:W-:Y:S05]  /*7bc0*/  EXIT ;  /* 0x000000000000794d */ /* 0x000fea0003800000 */
.L_x_56372:
        /* <DEDUP_REMOVED lines=18> */
.L_x_56379:
[----:B------:R-:W-:-:S04]  /*7cf0*/  LOP3.LUT R2, R19, 0x80000000, RZ, 0xc0, !PT ;  /* 0x8000000013027812 */ /* 0x000fc800078ec0ff */
[----:B------:R-:W-:-:S04]  /*7d00*/  SHF.R.U32.HI R3, RZ, 0x18, R2 ;  /* 0x00000018ff037819 */ /* 0x000fc80000011602 */
[----:B------:R-:W-:-:S04]  /*7d10*/  LOP3.LUT R0, R0, R3, RZ, 0xfc, !PT ;  /* 0x0000000300007212 */ /* 0x000fc800078efcff */
[----:B------:R-:W-:-:S07]  /*7d20*/  PRMT R2, R0, 0x7610, R2 ;  /* 0x0000761000027816 */ /* 0x000fce0000000002 */
.L_x_56378:
[----:B------:R-:W-:Y:S05]  /*7d30*/  BSYNC B0 ;  /* 0x0000000000007941 */ /* 0x000fea0003800000 */
.L_x_56377:
[----:B------:R-:W-:Y:S01]  /*7d40*/  STG.E.U8 desc[UR36][R4.64], R2 ;  /* 0x0000000204007986 */ /* 0x000fe2000c101124 */
[----:B------:R-:W-:Y:S05]  /*7d50*/  EXIT ;  /* 0x000000000000794d */ /* 0x000fea0003800000 */
.L_x_56371:
        /* <DEDUP_REMOVED lines=23> */
.L_x_56354:
        /* <DEDUP_REMOVED lines=16> */
.L_x_56382:
[----:B------:R-:W-:Y:S05]  /*7fd0*/  EXIT ;  /* 0x000000000000794d */ /* 0x000fea0003800000 */
.L_x_56381:
[----:B------:R-:W-:Y:S01]  /*7fe0*/  LOP3.LUT R2, R19, 0xff, RZ, 0xc0, !PT ;  /* 0x000000ff13027812 */ /* 0x000fe200078ec0ff */
[----:B------:R-:W-:-:S05]  /*7ff0*/  IMAD.MOV.U32 R3, RZ, RZ, RZ ;  /* 0x000000ffff037224 */ /* 0x000fca00078e00ff */
[----:B------:R-:W-:Y:S01]  /*8000*/  STG.E.64 desc[UR36][R4.64], R2 ;  /* 0x0000000204007986 */ /* 0x000fe2000c101b24 */
[----:B------:R-:W-:Y:S05]  /*8010*/  EXIT ;  /* 0x000000000000794d */ /* 0x000fea0003800000 */
.L_x_56380:
[----:B------:R-:W-:-:S05]  /*8020*/  LOP3.LUT R19, R19, 0xff, RZ, 0xc0, !PT ;  /* 0x000000ff13137812 */ /* 0x000fca00078ec0ff */
[----:B------:R-:W-:Y:S01]  /*8030*/  STG.E desc[UR36][R4.64], R19 ;  /* 0x0000001304007986 */ /* 0x000fe2000c101924 */
[----:B------:R-:W-:Y:S05]  /*8040*/  EXIT ;  /* 0x000000000000794d */ /* 0x000fea0003800000 */
        .weak           $__internal_71_$__cuda_sm20_rem_u16
        .type           $__internal_71_$__cuda_sm20_rem_u16,@function
        .size           $__internal_71_$__cuda_sm20_rem_u16,(.L_x_57284 - $__internal_71_$__cuda_sm20_rem_u16)
$__internal_71_$__cuda_sm20_rem_u16:
        /* <DEDUP_REMOVED lines=15> */
[----:B------:R-:W-:Y:S02]  /*8140*/  IMAD.MOV R5, RZ, RZ, -R4 ;  /* 0x000000ffff057224 */ /* 0x000fe400078e0a04 */
[----:B------:R-:W-:Y:S02]  /*8150*/  IMAD.MOV.U32 R4, RZ, RZ, R9 ;  /* 0x000000ffff047224 */ /* 0x000fe400078e0009 */
[----:B------:R-:W-:Y:S02]  /*8160*/  IMAD R8, R2, R5, R24 ;  /* 0x0000000502087224 */ /* 0x000fe400078e0218 */
[----:B------:R-:W-:Y:S02]  /*8170*/  IMAD.MOV.U32 R5, RZ, RZ, 0x0 ;  /* 0x00000000ff057424 */ /* 0x000fe400078e00ff */
[----:B------:R-:W-:Y:S02]  /*8180*/  @!P0 IMAD.MOV.U32 R8, RZ, RZ, -0x1 ;  /* 0xffffffffff088424 */ /* 0x000fe400078e00ff */
[----:B------:R-:W-:Y:S05]  /*8190*/  RET.REL.NODEC R4 `(_ZN2at6native27unrolled_elementwise_kernelINS0_13BUnaryFunctorIhhhZZZNS0_21remainder_kernel_cudaERNS_18TensorIteratorBaseEENKUlvE_clEvENKUlvE_clEvEUlhhE_EESt5arrayIPcLm2EELi4E23TrivialOffsetCalculatorILi1EjESD_NS0_6memory12LoadWithCastILi1EEENSE_13StoreWithCastILi1EEEEEviT_T0_T2_T3_T4_T5_) ;  /* 0xffffff7c04987950 */ /* 0x000fea0003c3ffff */
.L_x_56383:
        /* <DEDUP_REMOVED lines=14> */
.L_x_57284:


//--------------------- .text._ZN2at6native18elementwise_kernelILi128ELi4EZNS0_22gpu_kernel_impl_nocastINS0_13BUnaryFunctorIhhhZZZNS0_21remainder_kernel_cudaERNS_18TensorIteratorBaseEENKUlvE_clEvENKUlvE_clEvEUlhhE_EEEEvS5_RKT_EUliE_EEviT1_ --------------------------
	.section	.text._ZN2at6native18elementwise_kernelILi128ELi4EZNS0_22gpu_kernel_impl_nocastINS0_13BUnaryFunctorIhhhZZZNS0_21remainder_kernel_cudaERNS_18TensorIteratorBaseEENKUlvE_clEvENKUlvE_clEvEUlhhE_EEEEvS5_RKT_EUliE_EEviT1_,"ax",@progbits
	.align	128
        .global         _ZN2at6native18elementwise_kernelILi128ELi4EZNS0_22gpu_kernel_impl_nocastINS0_13BUnaryFunctorIhhhZZZNS0_21remainder_kernel_cudaERNS_18TensorIteratorBaseEENKUlvE_clEvENKUlvE_clEvEUlhhE_EEEEvS5_RKT_EUliE_EEviT1_
        .type           _ZN2at6native18elementwise_kernelILi128ELi4EZNS0_22gpu_kernel_impl_nocastINS0_13BUnaryFunctorIhhhZZZNS0_21remainder_kernel_cudaERNS_18TensorIteratorBaseEENKUlvE_clEvENKUlvE_clEvEUlhhE_EEEEvS5_RKT_EUliE_EEviT1_,@function
        .size           _ZN2at6native18elementwise_kernelILi128ELi4EZNS0_22gpu_kernel_impl_nocastINS0_13BUnaryFunctorIhhhZZZNS0_21remainder_kernel_cudaERNS_18TensorIteratorBaseEENKUlvE_clEvENKUlvE_clEvEUlhhE_EEEEvS5_RKT_EUliE_EEviT1_,(.L_x_57285 - _ZN2at6native18elementwise_kernelILi128ELi4EZNS0_22gpu_kernel_impl_nocastINS0_13BUnaryFunctorIhhhZZZNS0_21remainder_kernel_cudaERNS_18TensorIteratorBaseEENKUlvE_clEvENKUlvE_clEvEUlhhE_EEEEvS5_RKT_EUliE_EEviT1_)
        .other          _ZN2at6native18elementwise_kernelILi128ELi4EZNS0_22gpu_kernel_impl_nocastINS0_13BUnaryFunctorIhhhZZZNS0_21remainder_kernel_cudaERNS_18TensorIteratorBaseEENKUlvE_clEvENKUlvE_clEvEUlhhE_EEEEvS5_RKT_EUliE_EEviT1_,@"STO_CUDA_ENTRY STV_DEFAULT"
_ZN2at6native18elementwise_kernelILi128ELi4EZNS0_22gpu_kernel_impl_nocastINS0_13BUnaryFunctorIhhhZZZNS0_21remainder_kernel_cudaERNS_18TensorIteratorBaseEENKUlvE_clEvENKUlvE_clEvEUlhhE_EEEEvS5_RKT_EUliE_EEviT1_:
.text._ZN2at6native18elementwise_kernelILi128ELi4EZNS0_22gpu_kernel_impl_nocastINS0_13BUnaryFunctorIhhhZZZNS0_21remainder_kernel_cudaERNS_18TensorIteratorBaseEENKUlvE_clEvENKUlvE_clEvEUlhhE_EEEEvS5_RKT_EUliE_EEviT1_:
        /* <DEDUP_REMOVED lines=305> */
[----:B------:R-:W-:-:S08]  /*1310*/  ULDC UR7, c[0x0][0x33c] ;  /* 0x0000cf0000077ab9 */ /* 0x000fd00000000800 */
[----:B------:R-:W-:-:S05]  /*1320*/  IMAD.HI.U32 R5, R9, UR8, R8 ;  /* 0x0000000809057c27 */ /* 0x000fca000f8e0008 */
[----:B------:R-:W-:Y:S01]  /*1330*/  SHF.R.U32.HI R5, RZ, UR9, R5 ;  /* 0x00000009ff057c19 */ /* 0x000fe20008011605 */
[----:B------:R-:W-:-:S03]  /*1340*/  ULDC.64 UR8, c[0x0][0x408] ;  /* 0x0001020000087ab9 */ /* 0x000fc60000000a00 */
[----:B------:R-:W-:-:S05]  /*1350*/  IADD3 R5, -R5, RZ, RZ ;  /* 0x000000ff05057210 */ /* 0x000fca0007ffe1ff */
[----:B------:R-:W-:-:S04]  /*1360*/  IMAD R9, R5, UR7, R9 ;  /* 0x0000000705097c24 */ /* 0x000fc8000f8e0209 */
[C---:B------:R-:W-:Y:S02]  /*1370*/  IMAD R4, R9.reuse, UR8, R4 ;  /* 0x0000000809047c24 */ /* 0x040fe4000f8e0204 */
[----:B------:R-:W-:-:S07]  /*1380*/  IMAD R2, R9, UR9, R2 ;  /* 0x0000000909027c24 */ /* 0x000fce000f8e0202 */
.L_x_56386:
[----:B------:R-:W-:Y:S01]  /*1390*/  ISETP.NE.AND P0, PT, RZ, UR6, PT ;  /* 0x00000006ff007c0c */ /* 0x000fe2000bf05270 */
[----:B------:R-:W-:Y:S01]  /*13a0*/  ULDC.64 UR8, c[0x0][0x410] ;  /* 0x0001040000087ab9 */ /* 0x000fe20000000a00 */
[----:B------:R-:W-:Y:S01]  /*13b0*/  ULDC.64 UR10, c[0x0][0x418] ;  /* 0x00010600000a7ab9 */ /* 0x000fe20000000a00 */
[----:B------:R-:W-:Y:S02]  /*13c0*/  IADD3 R6, P1, R4, UR8, RZ ;  /* 0x0000000804067c10 */ /* 0x000fe4000ff3e0ff */
[----:B------:R-:W-:Y:S02]  /*13d0*/  IADD3 R4, P2, R2, UR10, RZ ;  /* 0x0000000a02047c10 */ /* 0x000fe4000ff5e0ff */
[----:B------:R-:W-:Y:S02]  /*13e0*/  IADD3.X R7, RZ, UR9, RZ, P1, !PT ;  /* 0x00000009ff077c10 */ /* 0x000fe40008ffe4ff */
[----:B------:R-:W-:Y:S01]  /*13f0*/  MOV R2, 0xff ;  /* 0x000000ff00027802 */ /* 0x000fe20000000f00 */
[----:B------:R-:W-:-:S03]  /*1400*/  IMAD.X R5, RZ, RZ, UR11, P2 ;  /* 0x0000000bff057e24 */ /* 0x000fc600090e06ff */
[----:B------:R-:W-:Y:S05]  /*1410*/  @!P0 BRA `(.L_x_56387) ;  /* 0x0000000000148947 */ /* 0x000fea0003800000 */
[----:B------:R0:W5:Y:S01]  /*1420*/  LDG.E.U8 R10, desc[UR4][R4.64] ;  /* 0x00000004040a7981 */ /* 0x000162000c1e1100 */
[----:B------:R-:W-:Y:S02]  /*1430*/  MOV R11, UR6 ;  /* 0x00000006000b7c02 */ /* 0x000fe40008000f00 */
[----:B------:R-:W-:-:S07]  /*1440*/  MOV R12, 0x1460 ;  /* 0x00001460000c7802 */ /* 0x000fce0000000f00 */
[----:B0----5:R-:W-:Y:S05]  /*1450*/  CALL.REL.NOINC `($__internal_72_$__cuda_sm20_rem_u16) ;  /* 0x0000003c003c7944 */ /* 0x021fea0003c00000 */
[----:B------:R-:W-:-:S07]  /*1460*/  PRMT R2, R11, 0x7610, R2 ;  /* 0x000076100b027816 */ /* 0x000fce0000000002 */
.L_x_56387:
[----:B------:R0:W-:Y:S01]  /*1470*/  STG.E.U8 desc[UR4][R6.64], R2 ;  /* 0x0000000206007986 */ /* 0x0001e2000c101104 */
[----:B------:R-:W-:-:S04]  /*1480*/  LEA R0, R3, R0, 0x9 ;  /* 0x0000000003007211 */ /* 0x000fc800078e48ff */
[----:B------:R-:W-:-:S07]  /*1490*/  IADD3 R5, R0, 0x80, RZ ;  /* 0x0000008000057810 */ /* 0x000fce0007ffe0ff */
.L_x_56385:
[----:B------:R-:W-:Y:S05]  /*14a0*/  BSYNC B0 ;  /* 0x0000000000007941 */ /* 0x000fea0003800000 */
.L_x_56384:
[----:B------:R-:W-:Y:S01]  /*14b0*/  ULDC UR7, c[0x0][0x210] ;  /* 0x0000840000077ab9 */ /* 0x000fe20000000800 */
[----:B------:R-:W-:Y:S01]  /*14c0*/  BSSY B0, `(.L_x_56388) ;  /* 0x0000142000007945 */ /* 0x000fe20003800000 */
[----:B------:R-:W-:-:S13]  /*14d0*/  ISETP.GE.AND P0, PT, R5, UR7, PT ;  /* 0x0000000705007c0c */ /* 0x000fda000bf06270 */
[----:B------:R-:W-:Y:S05]  /*14e0*/  @P0 BRA `(.L_x_56389) ;  /* 0x0000001000fc0947 */ /* 0x000fea0003800000 */
[----:B------:R-:W1:Y:S01]  /*14f0*/  LDC R3, c[0x0][0x218] ;  /* 0x00008600ff037b82 */ /* 0x000e620000000800 */
[----:B0-----:R-:W-:Y:S01]  /*1500*/  HFMA2.MMA R2, -RZ, RZ, 0, 0 ;  /* 0x00000000ff027435 */ /* 0x001fe200000001ff */
        /* <DEDUP_REMOVED lines=293> */
[----:B------:R-:W-:-:S03]  /*2760*/  ULDC UR7, c[0x0][0x33c] ;  /* 0x0000cf0000077ab9 */ /* 0x000fc60000000800 */
[----:B------:R-:W-:-:S05]  /*2770*/  IMAD.HI.U32 R3, R9, UR8, R8 ;  /* 0x0000000809037c27 */ /* 0x000fca000f8e0008 */
[----:B------:R-:W-:Y:S01]  /*2780*/  SHF.R.U32.HI R3, RZ, UR9, R3 ;  /* 0x00000009ff037c19 */ /* 0x000fe20008011603 */
[----:B------:R-:W-:-:S03]  /*2790*/  ULDC.64 UR8, c[0x0][0x408] ;  /* 0x0001020000087ab9 */ /* 0x000fc60000000a00 */
[----:B------:R-:W-:-:S05]  /*27a0*/  IADD3 R3, -R3, RZ, RZ ;  /* 0x000000ff03037210 */ /* 0x000fca0007ffe1ff */
[----:B------:R-:W-:-:S04]  /*27b0*/  IMAD R9, R3, UR7, R9 ;  /* 0x0000000703097c24 */ /* 0x000fc8000f8e0209 */
[C---:B------:R-:W-:Y:S02]  /*27c0*/  IMAD R2, R9.reuse, UR8, R2 ;  /* 0x0000000809027c24 */ /* 0x040fe4000f8e0202 */
[----:B------:R-:W-:-:S07]  /*27d0*/  IMAD R0, R9, UR9, R0 ;  /* 0x0000000909007c24 */ /* 0x000fce000f8e0200 */
.L_x_56390:
[----:B------:R-:W-:Y:S01]  /*27e0*/  ISETP.NE.AND P2, PT, RZ, UR6, PT ;  /* 0x00000006ff007c0c */ /* 0x000fe2000bf45270 */
[----:B------:R-:W-:Y:S01]  /*27f0*/  ULDC.64 UR8, c[0x0][0x410] ;  /* 0x0001040000087ab9 */ /* 0x000fe20000000a00 */
[----:B------:R-:W-:Y:S01]  /*2800*/  ULDC.64 UR10, c[0x0][0x418] ;  /* 0x00010600000a7ab9 */ /* 0x000fe20000000a00 */
[----:B------:R-:W-:Y:S02]  /*2810*/  IADD3 R2, P0, R2, UR8, RZ ;  /* 0x0000000802027c10 */ /* 0x000fe4000ff1e0ff */
[----:B------:R-:W-:Y:S02]  /*2820*/  IADD3 R6, P1, R0, UR10, RZ ;  /* 0x0000000a00067c10 */ /* 0x000fe4000ff3e0ff */
[----:B------:R-:W-:Y:S02]  /*2830*/  IADD3.X R3, RZ, UR9, RZ, P0, !PT ;  /* 0x00000009ff037c10 */ /* 0x000fe400087fe4ff */
[----:B------:R-:W-:Y:S02]  /*2840*/  IADD3.X R7, RZ, UR11, RZ, P1, !PT ;  /* 0x0000000bff077c10 */ /* 0x000fe40008ffe4ff */
[----:B------:R-:W-:-:S02]  /*2850*/  MOV R0, 0xff ;  /* 0x000000ff00007802 */ /* 0x000fc40000000f00 */
[----:B------:R-:W-:Y:S05]  /*2860*/  @!P2 BRA `(.L_x_56391) ;  /* 0x000000000014a947 */ /* 0x000fea0003800000 */
[----:B------:R0:W5:Y:S01]  /*2870*/  LDG.E.U8 R10, desc[UR4][R6.64] ;  /* 0x00000004060a7981 */ /* 0x000162000c1e1100 */
[----:B------:R-:W-:Y:S02]  /*2880*/  MOV R11, UR6 ;  /* 0x00000006000b7c02 */ /* 0x000fe40008000f00 */
[----:B------:R-:W-:-:S07]  /*2890*/  MOV R12, 0x28b0 ;  /* 0x000028b0000c7802 */ /* 0x000fce0000000f00 */
[----:B0----5:R-:W-:Y:S05]  /*28a0*/  CALL.REL.NOINC `($__internal_72_$__cuda_sm20_rem_u16) ;  /* 0x0000002800287944 */ /* 0x021fea0003c00000 */
[----:B------:R-:W-:-:S07]  /*28b0*/  PRMT R0, R11, 0x7610, R0 ;  /* 0x000076100b007816 */ /* 0x000fce0000000000 */
.L_x_56391:
[----:B------:R1:W-:Y:S01]  /*28c0*/  STG.E.U8 desc[UR4][R2.64], R0 ;  /* 0x0000000002007986 */ /* 0x0003e2000c101104 */
[----:B------:R-:W-:-:S07]  /*28d0*/  VIADD R5, R5, 0x80 ;  /* 0x0000008005057836 */ /* 0x000fce0000000000 */
.L_x_56389:
[----:B------:R-:W-:Y:S05]  /*28e0*/  BSYNC B0 ;  /* 0x0000000000007941 */ /* 0x000fea0003800000 */
.L_x_56388:
[----:B------:R-:W-:Y:S01]  /*28f0*/  ULDC UR7, c[0x0][0x210] ;  /* 0x0000840000077ab9 */ /* 0x000fe20000000800 */
[----:B------:R-:W-:Y:S01]  /*2900*/  BSSY B0, `(.L_x_56392) ;  /* 0x0000142000007945 */ /* 0x000fe20003800000 */
[----:B------:R-:W-:-:S13]  /*2910*/  ISETP.GE.AND P0, PT, R5, UR7, PT ;  /* 0x0000000705007c0c */ /* 0x000fda000bf06270 */
[----:B------:R-:W-:Y:S05]  /*2920*/  @P0 BRA `(.L_x_56393) ;  /* 0x0000001000fc0947 */ /* 0x000fea0003800000 */
[----:B-1----:R-:W1:Y:S01]  /*2930*/  LDC R3, c[0x0][0x218] ;  /* 0x00008600ff037b82 */ /* 0x002e620000000800 */
[----:B------:R-:W-:Y:S01]  /*2940*/  HFMA2.MMA R0, -RZ, RZ, 0, 0 ;  /* 0x00000000ff007435 */ /* 0x000fe200000001ff */
[----:B0-----:R-:W-:Y:S02]  /*2950*/  MOV R2, RZ ;  /* 0x000000ff00027202 */ /* 0x001fe40000000f00 */
        /* <DEDUP_REMOVED lines=300> */
.L_x_56394:
        /* <DEDUP_REMOVED lines=10> */
[----:B------:R-:W-:Y:S01]  /*3cc0*/  IMAD.U32 R11, RZ, RZ, UR6 ;  /* 0x00000006ff0b7e24 */ /* 0x000fe2000f8e00ff */
[----:B------:R-:W-:-:S07]  /*3cd0*/  MOV R12, 0x3cf0 ;  /* 0x00003cf0000c7802 */ /* 0x000fce0000000f00 */
[----:B0----5:R-:W-:Y:S05]  /*3ce0*/  CALL.REL.NOINC `($__internal_72_$__cuda_sm20_rem_u16) ;  /* 0x0000001400187944 */ /* 0x021fea0003c00000 */
[----:B------:R-:W-:-:S07]  /*3cf0*/  PRMT R0, R11, 0x7610, R0 ;  /* 0x000076100b007816 */ /* 0x000fce0000000000 */
.L_x_56395:
[----:B------:R2:W-:Y:S01]  /*3d00*/  STG.E.U8 desc[UR4][R2.64], R0 ;  /* 0x0000000002007986 */ /* 0x0005e2000c101104 */
[----:B------:R-:W-:-:S07]  /*3d10*/  IADD3 R5, R5, 0x80, RZ ;  /* 0x0000008005057810 */ /* 0x000fce0007ffe0ff */
.L_x_56393:
[----:B------:R-:W-:Y:S05]  /*3d20*/  BSYNC B0 ;  /* 0x0000000000007941 */ /* 0x000fea0003800000 */
.L_x_56392:
[----:B------:R-:W-:Y:S02]  /*3d30*/  ULDC UR7, c[0x0][0x210] ;  /* 0x0000840000077ab9 */ /* 0x000fe40000000800 */
[----:B------:R-:W-:-:S13]  /*3d40*/  ISETP.GE.AND P0, PT, R5, UR7, PT ;  /* 0x0000000705007c0c */ /* 0x000fda000bf06270 */
[----:B------:R-:W-:Y:S05]  /*3d50*/  @P0 EXIT ;  /* 0x000000000000094d */ /* 0x000fea0003800000 */
[----:B-12---:R-:W1:Y:S01]  /*3d60*/  LDC R3, c[0x0][0x218] ;  /* 0x00008600ff037b82 */ /* 0x006e620000000800 */
        /* <DEDUP_REMOVED lines=302> */
.L_x_56396:
[----:B------:R-:W-:Y:S01]  /*5050*/  ISETP.NE.AND P2, PT, RZ, UR6, PT ;  /* 0x00000006ff007c0c */ /* 0x000fe2000bf45270 */
[----:B------:R-:W-:Y:S01]  /*5060*/  ULDC.64 UR10, c[0x0][0x418] ;  /* 0x00010600000a7ab9 */ /* 0x000fe20000000a00 */
[----:B------:R-:W-:Y:S01]  /*5070*/  ULDC.64 UR8, c[0x0][0x410] ;  /* 0x0001040000087ab9 */ /* 0x000fe20000000a00 */
[----:B------:R-:W-:Y:S02]  /*5080*/  IADD3 R4, P1, R0, UR10, RZ ;  /* 0x0000000a00047c10 */ /* 0x000fe4000ff3e0ff */
[----:B------:R-:W-:Y:S02]  /*5090*/  IADD3 R2, P0, R2, UR8, RZ ;  /* 0x0000000802027c10 */ /* 0x000fe4000ff1e0ff */
[----:B------:R-:W-:Y:S01]  /*50a0*/  MOV R0, 0xff ;  /* 0x000000ff00007802 */ /* 0x000fe20000000f00 */
[----:B------:R-:W-:Y:S01]  /*50b0*/  IMAD.X R5, RZ, RZ, UR11, P1 ;  /* 0x0000000bff057e24 */ /* 0x000fe200088e06ff */
[----:B------:R-:W-:-:S04]  /*50c0*/  IADD3.X R3, RZ, UR9, RZ, P0, !PT ;  /* 0x00000009ff037c10 */ /* 0x000fc800087fe4ff */
[----:B------:R-:W-:Y:S05]  /*50d0*/  @!P2 BRA `(.L_x_56397) ;  /* 0x000000000014a947 */ /* 0x000fea0003800000 */
[----:B------:R0:W5:Y:S01]  /*50e0*/  LDG.E.U8 R10, desc[UR4][R4.64] ;  /* 0x00000004040a7981 */ /* 0x000162000c1e1100 */
[----:B------:R-:W-:Y:S02]  /*50f0*/  MOV R11, UR6 ;  /* 0x00000006000b7c02 */ /* 0x000fe40008000f00 */
[----:B------:R-:W-:-:S07]  /*5100*/  MOV R12, 0x5120 ;  /* 0x00005120000c7802 */ /* 0x000fce0000000f00 */
[----:B0----5:R-:W-:Y:S05]  /*5110*/  CALL.REL.NOINC `($__internal_72_$__cuda_sm20_rem_u16) ;  /* 0x00000000000c7944 */ /* 0x021fea0003c00000 */
[----:B------:R-:W-:-:S07]  /*5120*/  PRMT R0, R11, 0x7610, R0 ;  /* 0x000076100b007816 */ /* 0x000fce0000000000 */
.L_x_56397:
[----:B------:R-:W-:Y:S01]  /*5130*/  STG.E.U8 desc[UR4][R2.64], R0 ;  /* 0x0000000002007986 */ /* 0x000fe2000c101104 */
[----:B------:R-:W-:Y:S05]  /*5140*/  EXIT ;  /* 0x000000000000794d */ /* 0x000fea0003800000 */
        .weak           $__internal_72_$__cuda_sm20_rem_u16
        .type           $__internal_72_$__cuda_sm20_rem_u16,@function
        .size           $__internal_72_$__cuda_sm20_rem_u16,(.L_x_57285 - $__internal_72_$__cuda_sm20_rem_u16)
$__internal_72_$__cuda_sm20_rem_u16:
[----:B------:R-:W0:Y:S01]  /*5150*/  I2F.U16 R4, R11 ;  /* 0x0000000b00047306 */ /* 0x000e220000101000 */
[----:B------:R-:W-:Y:S02]  /*5160*/  MOV R8, 0x4b800000 ;  /* 0x4b80000000087802 */ /* 0x000fe40000000f00 */
        /* <DEDUP_REMOVED lines=18> */
[----:B------:R-:W-:Y:S05]  /*5290*/  RET.REL.NODEC R8 `(_ZN2at6native18elementwise_kernelILi128ELi4EZNS0_22gpu_kernel_impl_nocastINS0_13BUnaryFunctorIhhhZZZNS0_21remainder_kernel_cudaERNS_18TensorIteratorBaseEENKUlvE_clEvENKUlvE_clEvEUlhhE_EEEEvS5_RKT_EUliE_EEviT1_) ;  /* 0xffffffac08587950 */ /* 0x000fea0003c3ffff */
.L_x_56398:
        /* <DEDUP_REMOVED lines=14> */
.L_x_57285:


//--------------------- .text._ZN2at6native27unrolled_elementwise_kernelINS0_13BUnaryFunctorIhhhZZZNS0_21remainder_kernel_cudaERNS_18TensorIteratorBaseEENKUlvE_clEvENKUlvE_clEvEUlhhE_EESt5arrayIPcLm2EELi4E23TrivialOffsetCalculatorILi1EjESD_NS0_6memory15LoadWithoutCastENSE_16StoreWithoutCastEEEviT_T0_T2_T3_T4_T5_ --------------------------
	.section	.text._ZN2at6native27unrolled_elementwise_kernelINS0_13BUnaryFunctorIhhhZZZNS0_21remainder_kernel_cudaERNS_18TensorIteratorBaseEENKUlvE_clEvENKUlvE_clEvEUlhhE_EESt5arrayIPcLm2EELi4E23TrivialOffsetCalculatorILi1EjESD_NS0_6memory15LoadWithoutCastENSE_16StoreWithoutCastEEEviT_T0_T2_T3_T4_T5_,"ax",@progbits
	.align	128
        .global         _ZN2at6native27unrolled_elementwise_kernelINS0_13BUnaryFunctorIhhhZZZNS0_21remainder_kernel_cudaERNS_18TensorIteratorBaseEENKUlvE_clEvENKUlvE_clEvEUlhhE_EESt5arrayIPcLm2EELi4E23TrivialOffsetCalculatorILi1EjESD_NS0_6memory15LoadWithoutCastENSE_16StoreWithoutCastEEEviT_T0_T2_T3_T4_T5_
        .type           _ZN2at6native27unrolled_elementwise_kernelINS0_13BUnaryFunctorIhhhZZZNS0_21remainder_kernel_cudaERNS_18TensorIteratorBaseEENKUlvE_clEvENKUlvE_clEvEUlhhE_EESt5arrayIPcLm2EELi4E23TrivialOffsetCalculatorILi1EjESD_NS0_6memory15LoadWithoutCastENSE_16StoreWithoutCastEEEviT_T0_T2_T3_T4_T5_,@function
        .size           _ZN2at6native27unrolled_elementwise_kernelINS0_13BUnaryFunctorIhhhZZZNS0_21remainder_kernel_cudaERNS_18TensorIteratorBaseEENKUlvE_clEvENKUlvE_clEvEUlhhE_EESt5arrayIPcLm2EELi4E23TrivialOffsetCalculatorILi1EjESD_NS0_6memory15LoadWithoutCastENSE_16StoreWithoutCastEEEviT_T0_T2_T3_T4_T5_,(.L_x_57286 - _ZN2at6native27unrolled_elementwise_kernelINS0_13BUnaryFunctorIhhhZZZNS0_21remainder_kernel_cudaERNS_18TensorIteratorBaseEENKUlvE_clEvENKUlvE_clEvEUlhhE_EESt5arrayIPcLm2EELi4E23TrivialOffsetCalculatorILi1EjESD_NS0_6memory15LoadWithoutCastENSE_16StoreWithoutCastEEEviT_T0_T2_T3_T4_T5_)
        .other          _ZN2at6native27unrolled_elementwise_kernelINS0_13BUnaryFunctorIhhhZZZNS0_21remainder_kernel_cudaERNS_18TensorIteratorBaseEENKUlvE_clEvENKUlvE_clEvEUlhhE_EESt5arrayIPcLm2EELi4E23TrivialOffsetCalculatorILi1EjESD_NS0_6memory15LoadWithoutCastENSE_16StoreWithoutCastEEEviT_T0_T2_T3_T4_T5_,@"STO_CUDA_ENTRY STV_DEFAULT"
_ZN2at6native27unrolled_elementwise_kernelINS0_13BUnaryFunctorIhhhZZZNS0_21remainder_kernel_cudaERNS_18TensorIteratorBaseEENKUlvE_clEvENKUlvE_clEvEUlhhE_EESt5arrayIPcLm2EELi4E23TrivialOffsetCalculatorILi1EjESD_NS0_6memory15LoadWithoutCastENSE_16StoreWithoutCastEEEviT_T0_T2_T3_T4_T5_:
.text._ZN2at6native27unrolled_elementwise_kernelINS0_13BUnaryFunctorIhhhZZZNS0_21remainder_kernel_cudaERNS_18TensorIteratorBaseEENKUlvE_clEvENKUlvE_clEvEUlhhE_EESt5arrayIPcLm2EELi4E23TrivialOffsetCalculatorILi1EjESD_NS0_6memory15LoadWithoutCastENSE_16StoreWithoutCastEEEviT_T0_T2_T3_T4_T5_:
        /* <DEDUP_REMOVED lines=17> */
[--C-:B------:R-:W-:Y:S01]  /*0110*/  @!P0 IMAD.X R13, RZ, RZ, R11.reuse, P5 ;  /* 0x000000ffff0d8224 */ /* 0x100fe200028e060b */
[----:B------:R-:W-:Y:S01]  /*0120*/  ULDC.U8 UR6, c[0x0][0x215] ;  /* 0x0000854000067ab9 */ /* 0x000fe20000000000 */
[----:B------:R-:W-:Y:S02]  /*0130*/  PRMT R11, RZ, 0x7610, R11 ;  /* 0x00007610ff0b7816 */ /* 0x000fe4000000000b */
[----:B------:R-:W-:Y:S01]  /*0140*/  PRMT R10, RZ, 0x7610, R10 ;  /* 0x00007610ff0a7816 */ /* 0x000fe2000000000a */
[----:B------:R-:W-:-:S03]  /*0150*/  IMAD.MOV.U32 R16, RZ, RZ, 0xff ;  /* 0x000000ffff107424 */ /* 0x000fc600078e00ff */
[----:B------:R0:W5:Y:S04]  /*0160*/  @!P0 LDG.E.U8 R11, desc[UR4][R12.64] ;  /* 0x000000040c0b8981 */ /* 0x000168000c1e1100 */
[----:B------:R-:W-:Y:S01]  /*0170*/  @!P2 IMAD R19, R0, 0x200, R15 ;  /* 0x000002000013a824 */ /* 0x000fe200078e020f */
[----:B------:R-:W2:Y:S01]  /*0180*/  @!P2 LDC.64 R6, c[0x0][0x220] ;  /* 0x00008800ff06ab82 */ /* 0x000ea20000000a00 */
[----:B------:R-:W-:Y:S01]  /*0190*/  @!P2 VIADD R15, R15, 0x80 ;  /* 0x000000800f0fa836 */ /* 0x000fe20000000000 */
[----:B-1----:R-:W-:-:S04]  /*01a0*/  @!P3 IADD3 R4, P4, R17, R4, RZ ;  /* 0x000000041104b210 */ /* 0x002fc80007f9e0ff */
[----:B------:R-:W-:-:S13]  /*01b0*/  ISETP.GE.AND P1, PT, R15, R2, PT ;  /* 0x000000020f00720c */ /* 0x000fda0003f26270 */
[----:B------:R-:W1:Y:S01]  /*01c0*/  @!P1 LDC.64 R8, c[0x0][0x220] ;  /* 0x00008800ff089b82 */ /* 0x000e620000000a00 */
[----:B------:R-:W-:Y:S01]  /*01d0*/  @!P1 IMAD R15, R0, 0x200, R15 ;  /* 0x00000200000f9824 */ /* 0x000fe200078e020f */
[----:B--2---:R-:W-:-:S04]  /*01e0*/  @!P2 IADD3 R6, P6, R19, R6, RZ ;  /* 0x000000061306a210 */ /* 0x004fc80007fde0ff */
[----:B-1----:R-:W-:Y:S02]  /*01f0*/  @!P1 IADD3 R14, P5, R15, R8, RZ ;  /* 0x000000080f0e9210 */ /* 0x002fe40007fbe0ff */
[----:B------:R-:W-:-:S03]  /*0200*/  PRMT R8, RZ, 0x7610, R8 ;  /* 0x00007610ff087816 */ /* 0x000fc60000000008 */
[----:B------:R-:W-:-:S05]  /*0210*/  @!P1 IMAD.X R15, RZ, RZ, R9, P5 ;  /* 0x000000ffff0f9224 */ /* 0x000fca00028e0609 */
[----:B------:R-:W5:Y:S01]  /*0220*/  @!P1 LDG.E.U8 R8, desc[UR4][R14.64] ;  /* 0x000000040e089981 */ /* 0x000f62000c1e1100 */
[----:B------:R-:W-:Y:S01]  /*0230*/  ISETP.NE.AND P1, PT, RZ, UR6, PT ;  /* 0x00000006ff007c0c */ /* 0x000fe2000bf25270 */
[----:B------:R-:W-:Y:S01]  /*0240*/  @!P3 IMAD.X R5, RZ, RZ, R5, P4 ;  /* 0x000000ffff05b224 */ /* 0x000fe200020e0605 */
[----:B------:R-:W-:Y:S01]  /*0250*/  PRMT R9, RZ, 0x7610, R9 ;  /* 0x00007610ff097816 */ /* 0x000fe20000000009 */
[----:B------:R-:W-:Y:S02]  /*0260*/  @!P2 IMAD.X R7, RZ, RZ, R7, P6 ;  /* 0x000000ffff07a224 */ /* 0x000fe400030e0607 */
[----:B0-----:R-:W-:Y:S01]  /*0270*/  IMAD.MOV.U32 R12, RZ, RZ, 0xff ;  /* 0x000000ffff0c7424 */ /* 0x001fe200078e00ff */
[----:B------:R0:W5:Y:S01]  /*0280*/  @!P3 LDG.E.U8 R10, desc[UR4][R4.64] ;  /* 0x00000004040ab981 */ /* 0x000162000c1e1100 */
[----:B------:R-:W-:Y:S02]  /*0290*/  IMAD.MOV.U32 R13, RZ, RZ, 0xff ;  /* 0x000000ffff0d7424 */ /* 0x000fe400078e00ff */
[----:B------:R-:W-:Y:S01]  /*02a0*/  IMAD.MOV.U32 R17, RZ, RZ, 0xff ;  /* 0x000000ffff117424 */ /* 0x000fe200078e00ff */
[----:B------:R1:W5:Y:S01]  /*02b0*/  @!P2 LDG.E.U8 R9, desc[UR4][R6.64] ;  /* 0x000000040609a981 */ /* 0x000362000c1e1100 */
[----:B0-----:R-:W-:-:S02]  /*02c0*/  PRMT R5, R12, 0x7610, R5 ;  /* 0x000076100c057816 */ /* 0x001fc40000000005 */
[----:B------:R-:W-:Y:S02]  /*02d0*/  PRMT R4, R16, 0x7610, R4 ;  /* 0x0000761010047816 */ /* 0x000fe40000000004 */
[----:B-1----:R-:W-:Y:S02]  /*02e0*/  PRMT R7, R13, 0x7610, R7 ;  /* 0x000076100d077816 */ /* 0x002fe40000000007 */
[----:B------:R-:W-:Y:S01]  /*02f0*/  PRMT R6, R17, 0x7610, R6 ;  /* 0x0000761011067816 */ /* 0x000fe20000000006 */
[----:B------:R-:W-:Y:S06]  /*0300*/  @!P1 BRA `(.L_x_56399) ;  /* 0x0000000000989947 */ /* 0x000fec0003800000 */
[----:B------:R-:W-:Y:S04]  /*0310*/  BSSY B0, `(.L_x_56400) ;  /* 0x0000007000007945 */ /* 0x000fe80003800000 */
[----:B------:R-:W-:Y:S05]  /*0320*/  @P0 BRA `(.L_x_56401) ;  /* 0x0000000000140947 */ /* 0x000fea0003800000 */
[----:B-----5:R-:W-:Y:S01]  /*0330*/  LOP3.LUT R14, R11, 0xff, RZ, 0xc0, !PT ;  /* 0x000000ff0b0e7812 */ /* 0x020fe200078ec0ff */
[----:B------:R-:W-:Y:S01]  /*0340*/  IMAD.U32 R15, RZ, RZ, UR6 ;  /* 0x00000006ff0f7e24 */ /* 0x000fe2000f8e00ff */
[----:B------:R-:W-:-:S07]  /*0350*/  MOV R16, 0x370 ;  /* 0x0000037000107802 */ /* 0x000fce0000000f00 */
[----:B------:R-:W-:Y:S05]  /*0360*/  CALL.REL.NOINC `($__internal_73_$__cuda_sm20_rem_u16) ;  /* 0x0000000400007944 */ /* 0x000fea0003c00000 */
[----:B------:R-:W-:-:S07]  /*0370*/  PRMT R6, R15, 0x7610, R6 ;  /* 0x000076100f067816 */ /* 0x000fce0000000006 */
.L_x_56401:
[----:B------:R-:W-:Y:S05]  /*0380*/  BSYNC B0 ;  /* 0x0000000000007941 */ /* 0x000fea0003800000 */
.L_x_56400:
[----:B-----5:R-:W-:Y:S01]  /*0390*/  VIADD R11, R3, 0x80 ;  /* 0x00000080030b7836 */ /* 0x020fe20000000000 */
[----:B------:R-:W-:Y:S04]  /*03a0*/  BSSY B0, `(.L_x_56402) ;  /* 0x0000008000007945 */ /* 0x000fe80003800000 */
[----:B------:R-:W-:-:S13]  /*03b0*/  ISETP.GE.AND P0, PT, R11, R2, PT ;  /* 0x000000020b00720c */ /* 0x000fda0003f06270 */
[----:B------:R-:W-:Y:S05]  /*03c0*/  @P0 BRA `(.L_x_56403) ;  /* 0x0000000000140947 */ /* 0x000fea0003800000 */
[----:B------:R-:W-:Y:S01]  /*03d0*/  LOP3.LUT R14, R10, 0xff, RZ, 0xc0, !PT ;  /* 0x000000ff0a0e7812 */ /* 0x000fe200078ec0ff */
[----:B------:R-:W-:Y:S01]  /*03e0*/  IMAD.U32 R15, RZ, RZ, UR6 ;  /* 0x00000006ff0f7e24 */ /* 0x000fe2000f8e00ff */
[----:B------:R-:W-:-:S07]  /*03f0*/  MOV R16, 0x410 ;  /* 0x0000041000107802 */ /* 0x000fce0000000f00 */
[----:B------:R-:W-:Y:S05]  /*0400*/  CALL.REL.NOINC `($__internal_73_$__cuda_sm20_rem_u16) ;  /* 0x0000000000d87944 */ /* 0x000fea0003c00000 */
[----:B------:R-:W-:-:S07]  /*0410*/  PRMT R4, R15, 0x7610, R4 ;  /* 0x000076100f047816 */ /* 0x000fce0000000004 */
.L_x_56403:
[----:B------:R-:W-:Y:S05]  /*0420*/  BSYNC B0 ;  /* 0x0000000000007941 */ /* 0x000fea0003800000 */
.L_x_56402:
[----:B------:R-:W-:Y:S01]  /*0430*/  VIADD R11, R3, 0x100 ;  /* 0x00000100030b7836 */ /* 0x000fe20000000000 */
        /* <DEDUP_REMOVED lines=8> */
.L_x_56405:
[----:B------:R-:W-:Y:S05]  /*04c0*/  BSYNC B0 ;  /* 0x0000000000007941 */ /* 0x000fea0003800000 */
.L_x_56404:
        /* <DEDUP_REMOVED lines=9> */
.L_x_56406:
[----:B------:R-:W-:Y:S05]  /*0560*/  BSYNC B0 ;  /* 0x0000000000007941 */ /* 0x000fea0003800000 */
.L_x_56399:
[----:B------:R-:W0:Y:S01]  /*0570*/  S2R R3, SR_TID.X ;  /* 0x0000000000037919 */ /* 0x000e220000002100 */
[----:B------:R-:W-:Y:S01]  /*0580*/  BSSY B0, `(.L_x_56407) ;  /* 0x0000016000007945 */ /* 0x000fe20003800000 */
[----:B0-----:R-:W-:-:S13]  /*0590*/  ISETP.GE.AND P2, PT, R3, R2, PT ;  /* 0x000000020300720c */ /* 0x001fda0003f46270 */
[----:B-----5:R-:W0:Y:S01]  /*05a0*/  @!P2 LDC.64 R10, c[0x0][0x218] ;  /* 0x00008600ff0aab82 */ /* 0x020e220000000a00 */
[----:B------:R-:W-:Y:S02]  /*05b0*/  @!P2 IMAD R9, R0, 0x200, R3 ;  /* 0x000002000009a824 */ /* 0x000fe400078e0203 */
[----:B------:R-:W-:-:S05]  /*05c0*/  @!P2 VIADD R3, R3, 0x80 ;  /* 0x000000800303a836 */ /* 0x000fca0000000000 */
[----:B------:R-:W-:Y:S02]  /*05d0*/  ISETP.GE.AND P0, PT, R3, R2, PT ;  /* 0x000000020300720c */ /* 0x000fe40003f06270 */
[----:B0-----:R-:W-:-:S05]  /*05e0*/  @!P2 IADD3 R8, P1, R9, R10, RZ ;  /* 0x0000000a0908a210 */ /* 0x001fca0007f3e0ff */
        /* <DEDUP_REMOVED lines=15> */
.L_x_56408:
[----:B------:R-:W-:Y:S05]  /*06e0*/  BSYNC B0 ;  /* 0x0000000000007941 */ /* 0x000fea0003800000 */
.L_x_56407:
        /* <DEDUP_REMOVED lines=8> */
        .weak           $__internal_73_$__cuda_sm20_rem_u16
        .type           $__internal_73_$__cuda_sm20_rem_u16,@function
        .size           $__internal_73_$__cuda_sm20_rem_u16,(.L_x_57286 - $__internal_73_$__cuda_sm20_rem_u16)
$__internal_73_$__cuda_sm20_rem_u16:
        /* <DEDUP_REMOVED lines=18> */
[----:B------:R-:W-:Y:S02]  /*0890*/  IMAD.MOV.U32 R12, RZ, RZ, R16 ;  /* 0x000000ffff0c7224 */ /* 0x000fe400078e0010 */
[----:B------:R-:W-:Y:S02]  /*08a0*/  @!P0 IMAD.MOV.U32 R15, RZ, RZ, -0x1 ;  /* 0xffffffffff0f8424 */ /* 0x000fe400078e00ff */
[----:B------:R-:W-:Y:S05]  /*08b0*/  RET.REL.NODEC R12 `(_ZN2at6native27unrolled_elementwise_kernelINS0_13BUnaryFunctorIhhhZZZNS0_21remainder_kernel_cudaERNS_18TensorIteratorBaseEENKUlvE_clEvENKUlvE_clEvEUlhhE_EESt5arrayIPcLm2EELi4E23TrivialOffsetCalculatorILi1EjESD_NS0_6memory15LoadWithoutCastENSE_16StoreWithoutCastEEEviT_T0_T2_T3_T4_T5_) ;  /* 0xfffffff40cd07950 */ /* 0x000fea0003c3ffff */
.L_x_56409:
        /* <DEDUP_REMOVED lines=12> */
.L_x_57286:


//--------------------- .text._ZN2at6native29vectorized_elementwise_kernelILi2ENS0_13BUnaryFunctorIhhhZZZNS0_21remainder_kernel_cudaERNS_18TensorIteratorBaseEENKUlvE_clEvENKUlvE_clEvEUlhhE_EESt5arrayIPcLm2EEEEviT0_T1_ --------------------------
	.section	.text._ZN2at6native29vectorized_elementwise_kernelILi2ENS0_13BUnaryFunctorIhhhZZZNS0_21remainder_kernel_cudaERNS_18TensorIteratorBaseEENKUlvE_clEvENKUlvE_clEvEUlhhE_EESt5arrayIPcLm2EEEEviT0_T1_,"ax",@progbits
	.align	128
        .global         _ZN2at6native29vectorized_elementwise_kernelILi2ENS0_13BUnaryFunctorIhhhZZZNS0_21remainder_kernel_cudaERNS_18TensorIteratorBaseEENKUlvE_clEvENKUlvE_clEvEUlhhE_EESt5arrayIPcLm2EEEEviT0_T1_
        .type           _ZN2at6native29vectorized_elementwise_kernelILi2ENS0_13BUnaryFunctorIhhhZZZNS0_21remainder_kernel_cudaERNS_18TensorIteratorBaseEENKUlvE_clEvENKUlvE_clEvEUlhhE_EESt5arrayIPcLm2EEEEviT0_T1_,@function
        .size           _ZN2at6native29vectorized_elementwise_kernelILi2ENS0_13BUnaryFunctorIhhhZZZNS0_21remainder_kernel_cudaERNS_18TensorIteratorBaseEENKUlvE_clEvENKUlvE_clEvEUlhhE_EESt5arrayIPcLm2EEEEviT0_T1_,(.L_x_57287 - _ZN2at6native29vectorized_elementwise_kernelILi2ENS0_13BUnaryFunctorIhhhZZZNS0_21remainder_kernel_cudaERNS_18TensorIteratorBaseEENKUlvE_clEvENKUlvE_clEvEUlhhE_EESt5arrayIPcLm2EEEEviT0_T1_)
        .other          _ZN2at6native29vectorized_elementwise_kernelILi2ENS0_13BUnaryFunctorIhhhZZZNS0_21remainder_kernel_cudaERNS_18TensorIteratorBaseEENKUlvE_clEvENKUlvE_clEvEUlhhE_EESt5arrayIPcLm2EEEEviT0_T1_,@"STO_CUDA_ENTRY STV_DEFAULT"
_ZN2at6native29vectorized_elementwise_kernelILi2ENS0_13BUnaryFunctorIhhhZZZNS0_21remainder_kernel_cudaERNS_18TensorIteratorBaseEENKUlvE_clEvENKUlvE_clEvEUlhhE_EESt5arrayIPcLm2EEEEviT0_T1_:
.text._ZN2at6native29vectorized_elementwise_kernelILi2ENS0_13BUnaryFunctorIhhhZZZNS0_21remainder_kernel_cudaERNS_18TensorIteratorBaseEENKUlvE_clEvENKUlvE_clEvEUlhhE_EESt5arrayIPcLm2EEEEviT0_T1_:
        /* <DEDUP_REMOVED lines=10> */
[----:B------:R-:W-:Y:S01]  /*00a0*/  ISETP.NE.AND P0, PT, RZ, UR10, PT ;  /* 0x0000000aff007c0c */ /* 0x000fe2000bf05270 */
[----:B------:R-:W-:Y:S02]  /*00b0*/  IMAD.MOV.U32 R5, RZ, RZ, 0xff ;  /* 0x000000ffff057424 */ /* 0x000fe400078e00ff */
[----:B------:R-:W-:Y:S02]  /*00c0*/  IMAD.MOV.U32 R4, RZ, RZ, 0xff ;  /* 0x000000ffff047424 */ /* 0x000fe400078e00ff */
[----:B------:R-:W-:Y:S02]  /*00d0*/  IMAD.MOV.U32 R11, RZ, RZ, 0xff ;  /* 0x000000ffff0b7424 */ /* 0x000fe400078e00ff */
[----:B------:R-:W-:Y:S02]  /*00e0*/  IMAD.MOV.U32 R6, RZ, RZ, 0xff ;  /* 0x000000ffff067424 */ /* 0x000fe400078e00ff */
[----:B------:R-:W-:-:S02]  /*00f0*/  IMAD.MOV.U32 R7, RZ, RZ, 0xff ;  /* 0x000000ffff077424 */ /* 0x000fc400078e00ff */
[----:B------:R-:W-:Y:S02]  /*0100*/  IMAD.MOV.U32 R8, RZ, RZ, 0xff ;  /* 0x000000ffff087424 */ /* 0x000fe400078e00ff */
[----:B------:R-:W-:Y:S02]  /*0110*/  IMAD.MOV.U32 R9, RZ, RZ, 0xff ;  /* 0x000000ffff097424 */ /* 0x000fe400078e00ff */
[----:B------:R-:W-:Y:S01]  /*0120*/  IMAD.MOV.U32 R10, RZ, RZ, 0xff ;  /* 0x000000ffff0a7424 */ /* 0x000fe200078e00ff */
[----:B------:R-:W-:Y:S06]  /*0130*/  @!P0 BRA `(.L_x_56411) ;  /* 0x0000000000d88947 */ /* 0x000fec0003800000 */
[----:B------:R-:W-:Y:S02]  /*0140*/  ULDC.64 UR6, c[0x0][0x220] ;  /* 0x0000880000067ab9 */ /* 0x000fe40000000a00 */
[----:B------:R-:W-:-:S04]  /*0150*/  UIADD3 UR5, UP0, UR4, UR6, URZ ;  /* 0x0000000604057290 */ /* 0x000fc8000ff1e03f */
[----:B------:R-:W-:Y:S02]  /*0160*/  ULEA.HI.X.SX32 UR6, UR4, UR7, 0x1, UP0 ;  /* 0x0000000704067291 */ /* 0x000fe400080f0e3f */
[----:B------:R-:W-:-:S04]  /*0170*/  IMAD.U32 R4, RZ, RZ, UR5 ;  /* 0x00000005ff047e24 */ /* 0x000fc8000f8e00ff */
[----:B------:R-:W-:Y:S02]  /*0180*/  IMAD.U32 R5, RZ, RZ, UR6 ;  /* 0x00000006ff057e24 */ /* 0x000fe4000f8e00ff */
[----:B0-----:R-:W-:-:S05]  /*0190*/  IMAD.WIDE.U32 R4, R0, 0x2, R4 ;  /* 0x0000000200047825 */ /* 0x001fca00078e0004 */
[----:B------:R-:W2:Y:S01]  /*01a0*/  LDG.E.U16 R6, desc[UR8][R4.64] ;  /* 0x0000000804067981 */ /* 0x000ea2000c1e1500 */
[----:B------:R-:W-:Y:S01]  /*01b0*/  IMAD.U32 R22, RZ, RZ, UR10 ;  /* 0x0000000aff167e24 */ /* 0x000fe2000f8e00ff */
[----:B------:R-:W-:Y:S02]  /*01c0*/  MOV R2, 0x200 ;  /* 0x0000020000027802 */ /* 0x000fe40000000f00 */
[C---:B--2---:R-:W-:Y:S02]  /*01d0*/  PRMT R13, R6.reuse, 0x7770, RZ ;  /* 0x00007770060d7816 */ /* 0x044fe400000000ff */
[----:B------:R-:W-:-:S07]  /*01e0*/  PRMT R6, R6, 0x7771, RZ ;  /* 0x0000777106067816 */ /* 0x000fce00000000ff */
[----:B------:R-:W-:Y:S05]  /*01f0*/  CALL.REL.NOINC `($__internal_74_$__cuda_sm20_rem_u16) ;  /* 0x0000001000647944 */ /* 0x000fea0003c00000 */
[----:B------:R-:W-:Y:S01]  /*0200*/  PRMT R10, R22, 0x7610, R10 ;  /* 0x00007610160a7816 */ /* 0x000fe2000000000a */
[----:B------:R-:W-:Y:S01]  /*0210*/  IMAD.MOV.U32 R13, RZ, RZ, R6 ;  /* 0x000000ffff0d7224 */ /* 0x000fe200078e0006 */
[----:B------:R-:W-:Y:S01]  /*0220*/  MOV R2, 0x250 ;  /* 0x0000025000027802 */ /* 0x000fe20000000f00 */
[----:B------:R-:W-:-:S07]  /*0230*/  IMAD.U32 R22, RZ, RZ, UR10 ;  /* 0x0000000aff167e24 */ /* 0x000fce000f8e00ff */
[----:B------:R-:W-:Y:S05]  /*0240*/  CALL.REL.NOINC `($__internal_74_$__cuda_sm20_rem_u16) ;  /* 0x0000001000507944 */ /* 0x000fea0003c00000 */
[----:B------:R-:W2:Y:S01]  /*0250*/  LDG.E.U16 R6, desc[UR8][R4.64+0x100] ;  /* 0x0001000804067981 */ /* 0x000ea2000c1e1500 */
[----:B------:R-:W-:Y:S01]  /*0260*/  PRMT R9, R22, 0x7610, R9 ;  /* 0x0000761016097816 */ /* 0x000fe20000000009 */
        /* <DEDUP_REMOVED lines=17> */
[--C-:B------:R-:W-:Y:S01]  /*0380*/  IMAD.MOV.U32 R13, RZ, RZ, R6.reuse ;  /* 0x000000ffff0d7224 */ /* 0x100fe200078e0006 */
[----:B------:R-:W-:Y:S01]  /*0390*/  PRMT R6, R22, 0x7610, R6 ;  /* 0x0000761016067816 */ /* 0x000fe20000000006 */
[----:B------:R-:W-:Y:S01]  /*03a0*/  IMAD.U32 R22, RZ, RZ, UR10 ;  /* 0x0000000aff167e24 */ /* 0x000fe2000f8e00ff */
[----:B------:R-:W-:-:S07]  /*03b0*/  MOV R2, 0x3d0 ;  /* 0x000003d000027802 */ /* 0x000fce0000000f00 */
        /* <DEDUP_REMOVED lines=13> */
[----:B------:R-:W-:-:S07]  /*0490*/  PRMT R5, R22, 0x7610, R5 ;  /* 0x0000761016057816 */ /* 0x000fce0000000005 */
.L_x_56411:
        /* <DEDUP_REMOVED lines=9> */
[----:B0-----:R-:W-:-:S05]  /*0530*/  IMAD.WIDE R2, R0, 0x2, R2 ;  /* 0x0000000200027825 */ /* 0x001fca00078e0202 */
[----:B------:R-:W-:Y:S04]  /*0540*/  STG.E.U16 desc[UR8][R2.64], R9 ;  /* 0x0000000902007986 */ /* 0x000fe8000c101508 */
[----:B------:R-:W-:Y:S04]  /*0550*/  STG.E.U16 desc[UR8][R2.64+0x100], R7 ;  /* 0x0001000702007986 */ /* 0x000fe8000c101508 */
[----:B------:R-:W-:Y:S04]  /*0560*/  STG.E.U16 desc[UR8][R2.64+0x200], R11 ;  /* 0x0002000b02007986 */ /* 0x000fe8000c101508 */
[----:B------:R-:W-:Y:S01]  /*0570*/  STG.E.U16 desc[UR8][R2.64+0x300], R5 ;  /* 0x0003000502007986 */ /* 0x000fe2000c101508 */
[----:B------:R-:W-:Y:S05]  /*0580*/  EXIT ;  /* 0x000000000000794d */ /* 0x000fea0003800000 */
.L_x_56410:
[----:B------:R-:W0:Y:S01]  /*0590*/  S2R R11, SR_TID.X ;  /* 0x00000000000b7919 */ /* 0x000e220000002100 */
[----:B------:R-:W-:Y:S02]  /*05a0*/  PRMT R10, RZ, 0x7610, R10 ;  /* 0x00007610ff0a7816 */ /* 0x000fe4000000000a */
[----:B0-----:R-:W-:Y:S01]  /*05b0*/  ISETP.GE.AND P0, PT, R11, R12, PT ;  /* 0x0000000c0b00720c */ /* 0x001fe20003f06270 */
[----:B------:R-:W-:-:S12]  /*05c0*/  IMAD.MOV.U32 R21, RZ, RZ, R11 ;  /* 0x000000ffff157224 */ /* 0x000fd800078e000b */
[C---:B------:R-:W-:Y:S01]  /*05d0*/  @!P0 VIADD R21, R11.reuse, 0x80 ;  /* 0x000000800b158836 */ /* 0x040fe20000000000 */
[----:B------:R-:W0:Y:S01]  /*05e0*/  @!P0 LDC.64 R2, c[0x0][0x220] ;  /* 0x00008800ff028b82 */ /* 0x000e220000000a00 */
[----:B------:R-:W-:-:S03]  /*05f0*/  @!P0 VIADD R15, R11, UR4 ;  /* 0x000000040b0f8c36 */ /* 0x000fc60008000000 */
[----:B------:R-:W-:-:S13]  /*0600*/  ISETP.GE.AND P6, PT, R21, R12, PT ;  /* 0x0000000c1500720c */ /* 0x000fda0003fc6270 */
[C---:B------:R-:W-:Y:S01]  /*0610*/  @!P6 VIADD R7, R21.reuse, UR4 ;  /* 0x000000041507ec36 */ /* 0x040fe20008000000 */
[----:B------:R-:W1:Y:S01]  /*0620*/  @!P6 LDC.64 R4, c[0x0][0x220] ;  /* 0x00008800ff04eb82 */ /* 0x000e620000000a00 */
[----:B------:R-:W-:-:S05]  /*0630*/  @!P6 VIADD R21, R21, 0x80 ;  /* 0x000000801515e836 */ /* 0x000fca0000000000 */
[----:B------:R-:W-:Y:S02]  /*0640*/  ISETP.GE.AND P1, PT, R21, R12, PT ;  /* 0x0000000c1500720c */ /* 0x000fe40003f26270 */
[----:B0-----:R-:W-:-:S05]  /*0650*/  @!P0 IADD3 R14, P5, R15, R2, RZ ;  /* 0x000000020f0e8210 */ /* 0x001fca0007fbe0ff */
[----:B------:R-:W-:-:S06]  /*0660*/  @!P0 IMAD.X R15, RZ, RZ, R3, P5 ;  /* 0x000000ffff0f8224 */ /* 0x000fcc00028e0603 */
[C---:B------:R-:W-:Y:S01]  /*0670*/  @!P1 VIADD R9, R21.reuse, UR4 ;  /* 0x0000000415099c36 */ /* 0x040fe20008000000 */
[----:B------:R-:W0:Y:S01]  /*0680*/  @!P1 LDC.64 R24, c[0x0][0x220] ;  /* 0x00008800ff189b82 */ /* 0x000e220000000a00 */
[----:B------:R-:W-:Y:S01]  /*0690*/  @!P1 VIADD R21, R21, 0x80 ;  /* 0x0000008015159836 */ /* 0x000fe20000000000 */
[----:B-1----:R-:W-:-:S04]  /*06a0*/  @!P6 IADD3 R6, P5, R7, R4, RZ ;  /* 0x000000040706e210 */ /* 0x002fc80007fbe0ff */
[----:B------:R-:W-:Y:S01]  /*06b0*/  ISETP.GE.AND P2, PT, R21, R12, PT ;  /* 0x0000000c1500720c */ /* 0x000fe20003f46270 */
[----:B------:R-:W-:-:S05]  /*06c0*/  @!P6 IMAD.X R7, RZ, RZ, R5, P5 ;  /* 0x000000ffff07e224 */ /* 0x000fca00028e0605 */
[----:B------:R-:W5:Y:S07]  /*06d0*/  @!P6 LDG.E.U8 R10, desc[UR8][R6.64] ;  /* 0x00000008060ae981 */ /* 0x000f6e000c1e1100 */
[C---:B------:R-:W-:Y:S01]  /*06e0*/  @!P2 VIADD R13, R21.reuse, UR4 ;  /* 0x00000004150dac36 */ /* 0x040fe20008000000 */
[----:B------:R-:W1:Y:S01]  /*06f0*/  @!P2 LDC.64 R16, c[0x0][0x220] ;  /* 0x00008800ff10ab82 */ /* 0x000e620000000a00 */
[----:B------:R-:W-:-:S05]  /*0700*/  @!P2 VIADD R21, R21, 0x80 ;  /* 0x000000801515a836 */ /* 0x000fca0000000000 */
[----:B------:R-:W-:-:S13]  /*0710*/  ISETP.GE.AND P3, PT, R21, R12, PT ;  /* 0x0000000c1500720c */ /* 0x000fda0003f66270 */
[----:B------:R-:W-:Y:S01]  /*0720*/  @!P3 VIADD R29, R21, UR4 ;  /* 0x00000004151dbc36 */ /* 0x000fe20008000000 */
[----:B0-----:R-:W-:Y:S01]  /*0730*/  @!P1 IADD3 R24, P6, R9, R24, RZ ;  /* 0x0000001809189210 */ /* 0x001fe20007fde0ff */
[----:B------:R-:W-:Y:S01]  /*0740*/  @!P3 VIADD R21, R21, 0x80 ;  /* 0x000000801515b836 */ /* 0x000fe20000000000 */
[----:B------:R-:W-:Y:S01]  /*0750*/  PRMT R8, RZ, 0x7610, R8 ;  /* 0x00007610ff087816 */ /* 0x000fe20000000008 */
[----:B------:R-:W0:Y:S03]  /*0760*/  @!P3 LDC.64 R18, c[0x0][0x220] ;  /* 0x00008800ff12bb82 */ /* 0x000e260000000a00 */
[----:B------:R-:W-:Y:S01]  /*0770*/  ISETP.GE.AND P4, PT, R21, R12, PT ;  /* 0x0000000c1500720c */ /* 0x000fe20003f86270 */
[----:B------:R-:W-:Y:S01]  /*0780*/  @!P1 IMAD.X R25, RZ, RZ, R25, P6 ;  /* 0x000000ffff199224 */ /* 0x000fe200030e0619 */
[----:B------:R-:W-:-:S06]  /*0790*/  PRMT R9, RZ, 0x7610, R9 ;  /* 0x00007610ff097816 */ /* 0x000fcc0000000009 */
[----:B------:R-:W5:Y:S05]  /*07a0*/  @!P1 LDG.E.U8 R9, desc[UR8][R24.64] ;  /* 0x0000000818099981 */ /* 0x000f6a000c1e1100 */
[----:B------:R-:W2:Y:S01]  /*07b0*/  @!P4 LDC.64 R2, c[0x0][0x220] ;  /* 0x00008800ff02cb82 */ /* 0x000ea20000000a00 */
[----:B-1----:R-:W-:Y:S01]  /*07c0*/  @!P2 IADD3 R16, P1, R13, R16, RZ ;  /* 0x000000100d10a210 */ /* 0x002fe20007f3e0ff */
[C---:B------:R-:W-:Y:S01]  /*07d0*/  @!P4 VIADD R27, R21.reuse, UR4 ;  /* 0x00000004151bcc36 */ /* 0x040fe20008000000 */
[----:B------:R-:W-:Y:S01]  /*07e0*/  PRMT R13, RZ, 0x7610, R13 ;  /* 0x00007610ff0d7816 */ /* 0x000fe2000000000d */
[----:B------:R-:W-:Y:S02]  /*07f0*/  @!P4 VIADD R21, R21, 0x80 ;  /* 0x000000801515c836 */ /* 0x000fe40000000000 */
[----:B------:R-:W-:-:S03]  /*0800*/  @!P2 IMAD.X R17, RZ, RZ, R17, P1 ;  /* 0x000000ffff11a224 */ /* 0x000fc600008e0611 */
[----:B------:R1:W5:Y:S01]  /*0810*/  @!P0 LDG.E.U8 R13, desc[UR8][R14.64] ;  /* 0x000000080e0d8981 */ /* 0x000362000c1e1100 */
[----:B------:R-:W-:-:S03]  /*0820*/  ISETP.GE.AND P5, PT, R21, R12, PT ;  /* 0x0000000c1500720c */ /* 0x000fc60003fa6270 */
[----:B------:R3:W5:Y:S01]  /*0830*/  @!P2 LDG.E.U8 R8, desc[UR8][R16.64] ;  /* 0x000000081008a981 */ /* 0x000762000c1e1100 */
[----:B-1----:R-:W-:-:S09]  /*0840*/  PRMT R14, RZ, 0x7610, R14 ;  /* 0x00007610ff0e7816 */ /* 0x002fd2000000000e */
[----:B------:R-:W1:Y:S01]  /*0850*/  @!P5 LDC.64 R4, c[0x0][0x220] ;  /* 0x00008800ff04db82 */ /* 0x000e620000000a00 */
[----:B--2---:R-:W-:-:S05]  /*0860*/  @!P4 IADD3 R2, P2, R27, R2, RZ ;  /* 0x000000021b02c210 */ /* 0x004fca0007f5e0ff */
[----:B------:R-:W-:-:S05]  /*0870*/  @!P4 IMAD.X R3, RZ, RZ, R3, P2 ;  /* 0x000000ffff03c224 */ /* 0x000fca00010e0603 */
[----:B------:R-:W5:Y:S01]  /*0880*/  @!P4 LDG.E.U8 R14, desc[UR8][R2.64] ;  /* 0x00000008020ec981 */ /* 0x000f62000c1e1100 */
[C---:B------:R-:W-:Y:S02]  /*0890*/  @!P5 VIADD R23, R21.reuse, UR4 ;  /* 0x000000041517dc36 */ /* 0x040fe40008000000 */
[----:B------:R-:W-:-:S05]  /*08a0*/  @!P5 VIADD R21, R21, 0x80 ;  /* 0x000000801515d836 */ /* 0x000fca0000000000 */
[----:B------:R-:W-:Y:S02]  /*08b0*/  ISETP.GE.AND P6, PT, R21, R12, PT ;  /* 0x0000000c1500720c */ /* 0x000fe40003fc6270 */
[----:B0-----:R-:W-:-:S11]  /*08c0*/  @!P3 IADD3 R18, P1, R29, R18, RZ ;  /* 0x000000121d12b210 */ /* 0x001fd60007f3e0ff */
[----:B------:R-:W0:Y:S01]  /*08d0*/  @!P6 LDC.64 R6, c[0x0][0x220] ;  /* 0x00008800ff06eb82 */ /* 0x000e220000000a00 */
[----:B------:R-:W-:Y:S01]  /*08e0*/  @!P3 IMAD.X R19, RZ, RZ, R19, P1 ;  /* 0x000000ffff13b224 */ /* 0x000fe200008e0613 */
[----:B-1----:R-:W-:Y:S02]  /*08f0*/  @!P5 IADD3 R4, P1, R23, R4, RZ ;  /* 0x000000041704d210 */ /* 0x002fe40007f3e0ff */
[----:B------:R-:W-:Y:S01]  /*0900*/  PRMT R0, RZ, 0x7610, R0 ;  /* 0x00007610ff007816 */ /* 0x000fe20000000000 */
[----:B------:R-:W-:Y:S02]  /*0910*/  @!P6 VIADD R21, R21, UR4 ;  /* 0x000000041515ec36 */ /* 0x000fe40008000000 */
[----:B------:R-:W-:Y:S01]  /*0920*/  @!P5 IMAD.X R5, RZ, RZ, R5, P1 ;  /* 0x000000ffff05d224 */ /* 0x000fe200008e0605 */
[----:B------:R-:W-:Y:S02]  /*0930*/  ISETP.NE.AND P1, PT, RZ, UR10, PT ;  /* 0x0000000aff007c0c */ /* 0x000fe4000bf25270 */
[----:B------:R1:W5:Y:S01]  /*0940*/  @!P3 LDG.E.U8 R0, desc[UR8][R18.64] ;  /* 0x000000081200b981 */ /* 0x000362000c1e1100 */
[----:B------:R-:W-:-:S02]  /*0950*/  PRMT R15, RZ, 0x7610, R15 ;  /* 0x00007610ff0f7816 */ /* 0x000fc4000000000f */
[----:B---3--:R-:W-:Y:S01]  /*0960*/  PRMT R16, RZ, 0x7610, R16 ;  /* 0x00007610ff107816 */ /* 0x008fe20000000010 */
[----:B------:R-:W-:Y:S02]  /*0970*/  IMAD.MOV.U32 R17, RZ, RZ, 0xff ;  /* 0x000000ffff117424 */ /* 0x000fe400078e00ff */
[----:B------:R-:W-:Y:S01]  /*0980*/  IMAD.MOV.U32 R20, RZ, RZ, 0xff ;  /* 0x000000ffff147424 */ /* 0x000fe200078e00ff */
[----:B------:R2:W5:Y:S01]  /*0990*/  @!P5 LDG.E.U8 R15, desc[UR8][R4.64] ;  /* 0x00000008040fd981 */ /* 0x000562000c1e1100 */
[----:B0-----:R-:W-:Y:S01]  /*09a0*/  @!P6 IADD3 R6, P3, R21, R6, RZ ;  /* 0x000000061506e210 */ /* 0x001fe20007f7e0ff */
[----:B-1----:R-:W-:Y:S02]  /*09b0*/  IMAD.MOV.U32 R18, RZ, RZ, 0xff ;  /* 0x000000ffff127424 */ /* 0x002fe400078e00ff */
[----:B------:R-:W-:Y:S02]  /*09c0*/  IMAD.MOV.U32 R19, RZ, RZ, 0xff ;  /* 0x000000ffff137424 */ /* 0x000fe400078e00ff */
[----:B------:R-:W-:Y:S01]  /*09d0*/  @!P6 IMAD.X R7, RZ, RZ, R7, P3 ;  /* 0x000000ffff07e224 */ /* 0x000fe200018e0607 */
[----:B--2---:R-:W-:Y:S01]  /*09e0*/  PRMT R5, R17, 0x7610, R5 ;  /* 0x0000761011057816 */ /* 0x004fe20000000005 */
[----:B------:R-:W-:Y:S01]  /*09f0*/  IMAD.MOV.U32 R4, RZ, RZ, 0xff ;  /* 0x000000ffff047424 */ /* 0x000fe200078e00ff */
[----:B------:R-:W-:-:S02]  /*0a00*/  PRMT R17, R19, 0x7610, R17 ;  /* 0x0000761013117816 */ /* 0x000fc40000000011 */
[----:B------:R0:W5:Y:S02]  /*0a10*/  @!P6 LDG.E.U8 R16, desc[UR8][R6.64] ;  /* 0x000000080610e981 */ /* 0x000164000c1e1100 */
[----:B0-----:R-:W-:Y:S01]  /*0a20*/  PRMT R7, R18, 0x7610, R7 ;  /* 0x0000761012077816 */ /* 0x001fe20000000007 */
[----:B------:R-:W-:Y:S01]  /*0a30*/  IMAD.MOV.U32 R6, RZ, RZ, 0xff ;  /* 0x000000ffff067424 */ /* 0x000fe200078e00ff */
[----:B------:R-:W-:Y:S01]  /*0a40*/  PRMT R18, R20, 0x7610, R18 ;  /* 0x0000761014127816 */ /* 0x000fe20000000012 */
[----:B------:R-:W-:Y:S06]  /*0a50*/  @!P1 BRA `(.L_x_56412) ;  /* 0x0000000400389947 */ /* 0x000fec0003800000 */
[----:B------:R-:W-:Y:S04]  /*0a60*/  BSSY B0, `(.L_x_56413) ;  /* 0x0000007000007945 */ /* 0x000fe80003800000 */
[----:B------:R-:W-:Y:S05]  /*0a70*/  @P0 BRA `(.L_x_56414) ;  /* 0x0000000000140947 */ /* 0x000fea0003800000 */
[----:B-----5:R-:W-:Y:S01]  /*0a80*/  LOP3.LUT R13, R13, 0xff, RZ, 0xc0, !PT ;  /* 0x000000ff0d0d7812 */ /* 0x020fe200078ec0ff */
[----:B------:R-:W-:Y:S01]  /*0a90*/  IMAD.U32 R22, RZ, RZ, UR10 ;  /* 0x0000000aff167e24 */ /* 0x000fe2000f8e00ff */
[----:B------:R-:W-:-:S07]  /*0aa0*/  MOV R2, 0xac0 ;  /* 0x00000ac000027802 */ /* 0x000fce0000000f00 */
[----:B------:R-:W-:Y:S05]  /*0ab0*/  CALL.REL.NOINC `($__internal_74_$__cuda_sm20_rem_u16) ;  /* 0x0000000800347944 */ /* 0x000fea0003c00000 */
[----:B------:R-:W-:-:S07]  /*0ac0*/  PRMT R20, R22, 0x7610, R20 ;  /* 0x0000761016147816 */ /* 0x000fce0000000014 */
.L_x_56414:
[----:B------:R-:W-:Y:S05]  /*0ad0*/  BSYNC B0 ;  /* 0x0000000000007941 */ /* 0x000fea0003800000 */
.L_x_56413:
[----:B------:R-:W-:Y:S01]  /*0ae0*/  VIADD R3, R11, 0x80 ;  /* 0x000000800b037836 */ /* 0x000fe20000000000 */
[----:B------:R-:W-:Y:S04]  /*0af0*/  BSSY B0, `(.L_x_56415) ;  /* 0x0000008000007945 */ /* 0x000fe80003800000 */
[----:B------:R-:W-:-:S13]  /*0b00*/  ISETP.GE.AND P0, PT, R3, R12, PT ;  /* 0x0000000c0300720c */ /* 0x000fda0003f06270 */
[----:B------:R-:W-:Y:S05]  /*0b10*/  @P0 BRA `(.L_x_56416) ;  /* 0x0000000000140947 */ /* 0x000fea0003800000 */
[----:B-----5:R-:W-:Y:S01]  /*0b20*/  LOP3.LUT R13, R10, 0xff, RZ, 0xc0, !PT ;  /* 0x000000ff0a0d7812 */ /* 0x020fe200078ec0ff */
[----:B------:R-:W-:Y:S01]  /*0b30*/  IMAD.U32 R22, RZ, RZ, UR10 ;  /* 0x0000000aff167e24 */ /* 0x000fe2000f8e00ff */
[----:B------:R-:W-:-:S07]  /*0b40*/  MOV R2, 0xb60 ;  /* 0x00000b6000027802 */ /* 0x000fce0000000f00 */
[----:B------:R-:W-:Y:S05]  /*0b50*/  CALL.REL.NOINC `($__internal_74_$__cuda_sm20_rem_u16) ;  /* 0x00000008000c7944 */ /* 0x000fea0003c00000 */
[----:B------:R-:W-:-:S07]  /*0b60*/  PRMT R19, R22, 0x7610, R19 ;  /* 0x0000761016137816 */ /* 0x000fce0000000013 */
.L_x_56416:
[----:B------:R-:W-:Y:S05]  /*0b70*/  BSYNC B0 ;  /* 0x0000000000007941 */ /* 0x000fea0003800000 */
.L_x_56415:
        /* <DEDUP_REMOVED lines=9> */
.L_x_56418:
[----:B------:R-:W-:Y:S05]  /*0c10*/  BSYNC B0 ;  /* 0x0000000000007941 */ /* 0x000fea0003800000 */
.L_x_56417:
        /* <DEDUP_REMOVED lines=9> */
.L_x_56420:
[----:B------:R-:W-:Y:S05]  /*0cb0*/  BSYNC B0 ;  /* 0x0000000000007941 */ /* 0x000fea0003800000 */
.L_x_56419:
        /* <DEDUP_REMOVED lines=9> */
.L_x_56422:
[----:B------:R-:W-:Y:S05]  /*0d50*/  BSYNC B0 ;  /* 0x0000000000007941 */ /* 0x000fea0003800000 */
.L_x_56421:
        /* <DEDUP_REMOVED lines=9> */
.L_x_56424:
[----:B------:R-:W-:Y:S05]  /*0df0*/  BSYNC B0 ;  /* 0x0000000000007941 */ /* 0x000fea0003800000 */
.L_x_56423:
        /* <DEDUP_REMOVED lines=9> */
.L_x_56426:
[----:B------:R-:W-:Y:S05]  /*0e90*/  BSYNC B0 ;  /* 0x0000000000007941 */ /* 0x000fea0003800000 */
.L_x_56425:
        /* <DEDUP_REMOVED lines=9> */
.L_x_56427:
[----:B------:R-:W-:Y:S05]  /*0f30*/  BSYNC B0 ;  /* 0x0000000000007941 */ /* 0x000fea0003800000 */
.L_x_56412:
[----:B-----5:R-:W0:Y:S01]  /*0f40*/  S2R R9, SR_TID.X ;  /* 0x0000000000097919 */ /* 0x020e220000002100 */
[----:B------:R-:W-:Y:S04]  /*0f50*/  BSSY B0, `(.L_x_56428) ;  /* 0x000003a000007945 */ /* 0x000fe80003800000 */
[----:B------:R-:W-:Y:S01]  /*0f60*/  BSSY B1, `(.L_x_56429) ;  /* 0x0000031000017945 */ /* 0x000fe20003800000 */
[----:B0-----:R-:W-:-:S13]  /*0f70*/  ISETP.GE.AND P1, PT, R9, R12, PT ;  /* 0x0000000c0900720c */ /* 0x001fda0003f26270 */
[----:B------:R-:W0:Y:S01]  /*0f80*/  @!P1 LDC.64 R10, c[0x0][0x218] ;  /* 0x00008600ff0a9b82 */ /* 0x000e220000000a00 */
[C---:B------:R-:W-:Y:S02]  /*0f90*/  @!P1 VIADD R3, R9.reuse, UR4 ;  /* 0x0000000409039c36 */ /* 0x040fe40008000000 */
[----:B------:R-:W-:-:S03]  /*0fa0*/  @!P1 VIADD R9, R9, 0x80 ;  /* 0x0000008009099836 */ /* 0x000fc60000000000 */
[----:B0-----:R-:W-:-:S05]  /*0fb0*/  @!P1 IADD3 R2, P0, R3, R10, RZ ;  /* 0x0000000a03029210 */ /* 0x001fca0007f1e0ff */
[----:B------:R-:W-:Y:S01]  /*0fc0*/  @!P1 IMAD.X R3, RZ, RZ, R11, P0 ;  /* 0x000000ffff039224 */ /* 0x000fe200000e060b */
[----:B------:R-:W-:-:S04]  /*0fd0*/  ISETP.GE.AND P0, PT, R9, R12, PT ;  /* 0x0000000c0900720c */ /* 0x000fc80003f06270 */
[----:B------:R0:W-:Y:S09]  /*0fe0*/  @!P1 STG.E.U8 desc[UR8][R2.64], R20 ;  /* 0x0000001402009986 */ /* 0x0001f2000c101108 */
[----:B------:R-:W-:Y:S05]  /*0ff0*/  @P0 BRA `(.L_x_56430) ;  /* 0x0000000000380947 */ /* 0x000fea0003800000 */
[C---:B0-----:R-:W-:Y:S01]  /*1000*/  VIADD R2, R9.reuse, UR4 ;  /* 0x0000000409027c36 */ /* 0x041fe20008000000 */
        /* <DEDUP_REMOVED lines=13> */
.L_x_56430:
        /* <DEDUP_REMOVED lines=8> */
.L_x_56431:
        /* <DEDUP_REMOVED lines=8> */
.L_x_56432:
[----:B------:R-:W-:-:S13]  /*11e0*/  ISETP.GE.AND P0, PT, R9, R12, PT ;  /* 0x0000000c0900720c */ /* 0x000fda0003f06270 */
[----:B------:R-:W-:Y:S05]  /*11f0*/  @P0 BREAK B1 ;  /* 0x0000000000010942 */ /* 0x000fea0003800000 */
[----:B------:R-:W-:Y:S05]  /*1200*/  @P0 BRA `(.L_x_56434) ;  /* 0x0000000000380947 */ /* 0x000fea0003800000 */
[C---:B012---:R-:W-:Y:S01]  /*1210*/  VIADD R2, R9.reuse, UR4 ;  /* 0x0000000409027c36 */ /* 0x047fe20008000000 */
[----:B------:R-:W-:Y:S01]  /*1220*/  ULDC.64 UR6, c[0x0][0x218] ;  /* 0x0000860000067ab9 */ /* 0x000fe20000000a00 */
[----:B------:R-:W-:-:S03]  /*1230*/  VIADD R9, R9, 0x80 ;  /* 0x0000008009097836 */ /* 0x000fc60000000000 */
[----:B------:R-:W-:-:S05]  /*1240*/  IADD3 R2, P0, R2, UR6, RZ ;  /* 0x0000000602027c10 */ /* 0x000fca000ff1e0ff */
[----:B------:R-:W-:-:S05]  /*1250*/  IMAD.X R3, RZ, RZ, UR7, P0 ;  /* 0x00000007ff037e24 */ /* 0x000fca00080e06ff */
[----:B------:R2:W-:Y:S03]  /*1260*/  STG.E.U8 desc[UR8][R2.64], R17 ;  /* 0x0000001102007986 */ /* 0x0005e6000c101108 */
.L_x_56433:
[----:B------:R-:W-:Y:S05]  /*1270*/  BSYNC B1 ;  /* 0x0000000000017941 */ /* 0x000fea0003800000 */
.L_x_56429:
[----:B------:R-:W-:-:S13]  /*1280*/  ISETP.GE.AND P0, PT, R9, R12, PT ;  /* 0x0000000c0900720c */ /* 0x000fda0003f06270 */
[----:B------:R-:W3:Y:S01]  /*1290*/  @!P0 LDC.64 R10, c[0x0][0x218] ;  /* 0x00008600ff0a8b82 */ /* 0x000ee20000000a00 */
[C---:B012---:R-:W-:Y:S02]  /*12a0*/  @!P0 VIADD R3, R9.reuse, UR4 ;  /* 0x0000000409038c36 */ /* 0x047fe40008000000 */
[----:B------:R-:W-:-:S03]  /*12b0*/  @!P0 VIADD R9, R9, 0x80 ;  /* 0x0000008009098836 */ /* 0x000fc60000000000 */
[----:B---3--:R-:W-:-:S05]  /*12c0*/  @!P0 IADD3 R2, P1, R3, R10, RZ ;  /* 0x0000000a03028210 */ /* 0x008fca0007f3e0ff */
[----:B------:R-:W-:-:S05]  /*12d0*/  @!P0 IMAD.X R3, RZ, RZ, R11, P1 ;  /* 0x000000ffff038224 */ /* 0x000fca00008e060b */
[----:B------:R3:W-:Y:S03]  /*12e0*/  @!P0 STG.E.U8 desc[UR8][R2.64], R7 ;  /* 0x0000000702008986 */ /* 0x0007e6000c101108 */
.L_x_56434:
[----:B------:R-:W-:Y:S05]  /*12f0*/  BSYNC B0 ;  /* 0x0000000000007941 */ /* 0x000fea0003800000 */
.L_x_56428:
[----:B------:R-:W-:Y:S05]  /*1300*/  WARPSYNC.ALL ;  /* 0x0000000000007948 */ /* 0x000fea0003800000 */
[----:B------:R-:W-:-:S13]  /*1310*/  ISETP.GE.AND P0, PT, R9, R12, PT ;  /* 0x0000000c0900720c */ /* 0x000fda0003f06270 */
[----:B------:R-:W-:Y:S05]  /*1320*/  @P0 EXIT ;  /* 0x000000000000094d */ /* 0x000fea0003800000 */
[----:B0123--:R-:W-:Y:S01]  /*1330*/  VIADD R2, R9, UR4 ;  /* 0x0000000409027c36 */ /* 0x00ffe20008000000 */
[----:B------:R-:W-:-:S04]  /*1340*/  ULDC.64 UR6, c[0x0][0x218] ;  /* 0x0000860000067ab9 */ /* 0x000fc80000000a00 */
[----:B------:R-:W-:-:S05]  /*1350*/  IADD3 R2, P0, R2, UR6, RZ ;  /* 0x0000000602027c10 */ /* 0x000fca000ff1e0ff */
[----:B------:R-:W-:-:S05]  /*1360*/  IMAD.X R3, RZ, RZ, UR7, P0 ;  /* 0x00000007ff037e24 */ /* 0x000fca00080e06ff */
[----:B------:R-:W-:Y:S01]  /*1370*/  STG.E.U8 desc[UR8][R2.64], R5 ;  /* 0x0000000502007986 */ /* 0x000fe2000c101108 */
[----:B------:R-:W-:Y:S05]  /*1380*/  EXIT ;  /* 0x000000000000794d */ /* 0x000fea0003800000 */
        .weak           $__internal_74_$__cuda_sm20_rem_u16
        .type           $__internal_74_$__cuda_sm20_rem_u16,@function
        .size           $__internal_74_$__cuda_sm20_rem_u16,(.L_x_57287 - $__internal_74_$__cuda_sm20_rem_u16)
$__internal_74_$__cuda_sm20_rem_u16:
        /* <DEDUP_REMOVED lines=19> */
[----:B------:R-:W-:Y:S05]  /*14c0*/  RET.REL.NODEC R2 `(_ZN2at6native29vectorized_elementwise_kernelILi2ENS0_13BUnaryFunctorIhhhZZZNS0_21remainder_kernel_cudaERNS_18TensorIteratorBaseEENKUlvE_clEvENKUlvE_clEvEUlhhE_EESt5arrayIPcLm2EEEEviT0_T1_) ;  /* 0xffffffe802cc7950 */ /* 0x000fea0003c3ffff */
.L_x_56435:
        /* <DEDUP_REMOVED lines=11> */
.L_x_57287:


//--------------------- .text._ZN2at6native29vectorized_elementwise_kernelILi4ENS0_13BUnaryFunctorIhhhZZZNS0_21remainder_kernel_cudaERNS_18TensorIteratorBaseEENKUlvE_clEvENKUlvE_clEvEUlhhE_EESt5arrayIPcLm2EEEEviT0_T1_ --------------------------
	.section	.text._ZN2at6native29vectorized_elementwise_kernelILi4ENS0_13BUnaryFunctorIhhhZZZNS0_21remainder_kernel_cudaERNS_18TensorIteratorBaseEENKUlvE_clEvENKUlvE_clEvEUlhhE_EESt5arrayIPcLm2EEEEviT0_T1_,"ax",@progbits
	.align	128
        .global         _ZN2at6native29vectorized_elementwise_kernelILi4ENS0_13BUnaryFunctorIhhhZZZNS0_21remainder_kernel_cudaERNS_18TensorIteratorBaseEENKUlvE_clEvENKUlvE_clEvEUlhhE_EESt5arrayIPcLm2EEEEviT0_T1_
        .type           _ZN2at6native29vectorized_elementwise_kernelILi4ENS0_13BUnaryFunctorIhhhZZZNS0_21remainder_kernel_cudaERNS_18TensorIteratorBaseEENKUlvE_clEvENKUlvE_clEvEUlhhE_EESt5arrayIPcLm2EEEEviT0_T1_,@function
        .size           _ZN2at6native29vectorized_elementwise_kernelILi4ENS0_13BUnaryFunctorIhhhZZZNS0_21remainder_kernel_cudaERNS_18TensorIteratorBaseEENKUlvE_clEvENKUlvE_clEvEUlhhE_EESt5arrayIPcLm2EEEEviT0_T1_,(.L_x_57288 - _ZN2at6native29vectorized_elementwise_kernelILi4ENS0_13BUnaryFunctorIhhhZZZNS0_21remainder_kernel_cudaERNS_18TensorIteratorBaseEENKUlvE_clEvENKUlvE_clEvEUlhhE_EESt5arrayIPcLm2EEEEviT0_T1_)
        .other          _ZN2at6native29vectorized_elementwise_kernelILi4ENS0_13BUnaryFunctorIhhhZZZNS0_21remainder_kernel_cudaERNS_18TensorIteratorBaseEENKUlvE_clEvENKUlvE_clEvEUlhhE_EESt5arrayIPcLm2EEEEviT0_T1_,@"STO_CUDA_ENTRY STV_DEFAULT"
_ZN2at6native29vectorized_elementwise_kernelILi4ENS0_13BUnaryFunctorIhhhZZZNS0_21remainder_kernel_cudaERNS_18TensorIteratorBaseEENKUlvE_clEvENKUlvE_clEvEUlhhE_EESt5arrayIPcLm2EEEEviT0_T1_:
.text._ZN2at6native29vectorized_elementwise_kernelILi4ENS0_13BUnaryFunctorIhhhZZZNS0_21remainder_kernel_cudaERNS_18TensorIteratorBaseEENKUlvE_clEvENKUlvE_clEvEUlhhE_EESt5arrayIPcLm2EEEEviT0_T1_:
        /* <DEDUP_REMOVED lines=26> */
[----:B------:R-:W2:Y:S01]  /*01a0*/  LDG.E R9, desc[UR8][R4.64] ;  /* 0x0000000804097981 */ /* 0x000ea2000c1e1900 */
[----:B------:R-:W-:Y:S01]  /*01b0*/  IMAD.U32 R22, RZ, RZ, UR10 ;  /* 0x0000000aff167e24 */ /* 0x000fe2000f8e00ff */
[----:B------:R-:W-:Y:S02]  /*01c0*/  MOV R2, 0x220 ;  /* 0x0000022000027802 */ /* 0x000fe40000000f00 */
[C---:B--2---:R-:W-:Y:S02]  /*01d0*/  PRMT R13, R9.reuse, 0x7770, RZ ;  /* 0x00007770090d7816 */ /* 0x044fe400000000ff */
[C---:B------:R-:W-:Y:S02]  /*01e0*/  PRMT R0, R9.reuse, 0x7771, RZ ;  /* 0x0000777109007816 */ /* 0x040fe400000000ff */
[C---:B------:R-:W-:Y:S02]  /*01f0*/  PRMT R6, R9.reuse, 0x7772, RZ ;  /* 0x0000777209067816 */ /* 0x040fe400000000ff */
[----:B------:R-:W-:-:S07]  /*0200*/  PRMT R9, R9, 0x7773, RZ ;  /* 0x0000777309097816 */ /* 0x000fce00000000ff */
[----:B------:R-:W-:Y:S05]  /*0210*/  CALL.REL.NOINC `($__internal_75_$__cuda_sm20_rem_u16) ;  /* 0x0000001000587944 */ /* 0x000fea0003c00000 */
[--C-:B------:R-:W-:Y:S01]  /*0220*/  IMAD.MOV.U32 R13, RZ, RZ, R0.reuse ;  /* 0x000000ffff0d7224 */ /* 0x100fe200078e0000 */
[----:B------:R-:W-:Y:S01]  /*0230*/  PRMT R0, R22, 0x7610, R0 ;  /* 0x0000761016007816 */ /* 0x000fe20000000000 */
[----:B------:R-:W-:Y:S01]  /*0240*/  IMAD.U32 R22, RZ, RZ, UR10 ;  /* 0x0000000aff167e24 */ /* 0x000fe2000f8e00ff */
[----:B------:R-:W-:-:S07]  /*0250*/  MOV R2, 0x270 ;  /* 0x0000027000027802 */ /* 0x000fce0000000f00 */
[----:B------:R-:W-:Y:S05]  /*0260*/  CALL.REL.NOINC `($__internal_75_$__cuda_sm20_rem_u16) ;  /* 0x0000001000447944 */ /* 0x000fea0003c00000 */
[----:B------:R-:W-:Y:S01]  /*0270*/  PRMT R7, R22, 0x7610, R7 ;  /* 0x0000761016077816 */ /* 0x000fe20000000007 */
[----:B------:R-:W-:Y:S01]  /*0280*/  IMAD.MOV.U32 R13, RZ, RZ, R6 ;  /* 0x000000ffff0d7224 */ /* 0x000fe200078e0006 */
[----:B------:R-:W-:Y:S01]  /*0290*/  MOV R2, 0x2c0 ;  /* 0x000002c000027802 */ /* 0x000fe20000000f00 */
[----:B------:R-:W-:-:S07]  /*02a0*/  IMAD.U32 R22, RZ, RZ, UR10 ;  /* 0x0000000aff167e24 */ /* 0x000fce000f8e00ff */
[----:B------:R-:W-:Y:S05]  /*02b0*/  CALL.REL.NOINC `($__internal_75_$__cuda_sm20_rem_u16) ;  /* 0x0000001000307944 */ /* 0x000fea0003c00000 */
[----:B------:R-:W-:Y:S01]  /*02c0*/  PRMT R6, R22, 0x7610, R6 ;  /* 0x0000761016067816 */ /* 0x000fe20000000006 */
[----:B------:R-:W-:Y:S01]  /*02d0*/  IMAD.MOV.U32 R13, RZ, RZ, R9 ;  /* 0x000000ffff0d7224 */ /* 0x000fe200078e0009 */
[----:B------:R-:W-:Y:S01]  /*02e0*/  MOV R2, 0x310 ;  /* 0x0000031000027802 */ /* 0x000fe20000000f00 */
[----:B------:R-:W-:-:S07]  /*02f0*/  IMAD.U32 R22, RZ, RZ, UR10 ;  /* 0x0000000aff167e24 */ /* 0x000fce000f8e00ff */
[----:B------:R-:W-:Y:S05]  /*0300*/  CALL.REL.NOINC `($__internal_75_$__cuda_sm20_rem_u16) ;  /* 0x00000010001c7944 */ /* 0x000fea0003c00000 */
[----:B------:R-:W2:Y:S01]  /*0310*/  LDG.E R4, desc[UR8][R4.64+0x200] ;  /* 0x0002000804047981 */ /* 0x000ea2000c1e1900 */
[----:B------:R-:W-:Y:S01]  /*0320*/  PRMT R9, R22, 0x7610, R9 ;  /* 0x0000761016097816 */ /* 0x000fe20000000009 */
[----:B------:R-:W-:Y:S01]  /*0330*/  IMAD.U32 R22, RZ, RZ, UR10 ;  /* 0x0000000aff167e24 */ /* 0x000fe2000f8e00ff */
[----:B------:R-:W-:Y:S02]  /*0340*/  MOV R2, 0x3a0 ;  /* 0x000003a000027802 */ /* 0x000fe40000000f00 */
[C---:B--2---:R-:W-:Y:S02]  /*0350*/  PRMT R13, R4.reuse, 0x7770, RZ ;  /* 0x00007770040d7816 */ /* 0x044fe400000000ff */
[C---:B------:R-:W-:Y:S02]  /*0360*/  PRMT R12, R4.reuse, 0x7771, RZ ;  /* 0x00007771040c7816 */ /* 0x040fe400000000ff */
[C---:B------:R-:W-:Y:S02]  /*0370*/  PRMT R11, R4.reuse, 0x7772, RZ ;  /* 0x00007772040b7816 */ /* 0x040fe400000000ff */
[----:B------:R-:W-:-:S07]  /*0380*/  PRMT R10, R4, 0x7773, RZ ;  /* 0x00007773040a7816 */ /* 0x000fce00000000ff */
        /* <DEDUP_REMOVED lines=11> */
[--C-:B------:R-:W-:Y:S01]  /*0440*/  IMAD.MOV.U32 R13, RZ, RZ, R10.reuse ;  /* 0x000000ffff0d7224 */ /* 0x100fe200078e000a */
[----:B------:R-:W-:Y:S01]  /*0450*/  PRMT R10, R22, 0x7610, R10 ;  /* 0x00007610160a7816 */ /* 0x000fe2000000000a */
[----:B------:R-:W-:Y:S01]  /*0460*/  IMAD.U32 R22, RZ, RZ, UR10 ;  /* 0x0000000aff167e24 */ /* 0x000fe2000f8e00ff */
[----:B------:R-:W-:-:S07]  /*0470*/  MOV R2, 0x490 ;  /* 0x0000049000027802 */ /* 0x000fce0000000f00 */
[----:B------:R-:W-:Y:S05]  /*0480*/  CALL.REL.NOINC `($__internal_75_$__cuda_sm20_rem_u16) ;  /* 0x0000000c00bc7944 */ /* 0x000fea0003c00000 */
.L_x_56437:
        /* <DEDUP_REMOVED lines=11> */
[----:B0-----:R-:W-:-:S05]  /*0540*/  IMAD.WIDE R8, R8, 0x4, R2 ;  /* 0x0000000408087825 */ /* 0x001fca00078e0202 */
[----:B------:R-:W-:Y:S04]  /*0550*/  STG.E desc[UR8][R8.64], R5 ;  /* 0x0000000508007986 */ /* 0x000fe8000c101908 */
[----:B------:R-:W-:Y:S01]  /*0560*/  STG.E desc[UR8][R8.64+0x200], R7 ;  /* 0x0002000708007986 */ /* 0x000fe2000c101908 */
[----:B------:R-:W-:Y:S05]  /*0570*/  EXIT ;  /* 0x000000000000794d */ /* 0x000fea0003800000 */
.L_x_56436:
        /* <DEDUP_REMOVED lines=82> */
[----:B------:R-:W-:Y:S05]  /*0aa0*/  CALL.REL.NOINC `($__internal_75_$__cuda_sm20_rem_u16) ;  /* 0x0000000800347944 */ /* 0x000fea0003c00000 */
[----:B------:R-:W-:-:S07]  /*0ab0*/  PRMT R20, R22, 0x7610, R20 ;  /* 0x0000761016147816 */ /* 0x000fce0000000014 */
.L_x_56440:
[----:B------:R-:W-:Y:S05]  /*0ac0*/  BSYNC B0 ;  /* 0x0000000000007941 */ /* 0x000fea0003800000 */
.L_x_56439:
[----:B------:R-:W-:Y:S01]  /*0ad0*/  VIADD R3, R11, 0x80 ;  /* 0x000000800b037836 */ /* 0x000fe20000000000 */
[----:B------:R-:W-:Y:S04]  /*0ae0*/  BSSY B0, `(.L_x_56441) ;  /* 0x0000008000007945 */ /* 0x000fe80003800000 */
[----:B------:R-:W-:-:S13]  /*0af0*/  ISETP.GE.AND P0, PT, R3, R12, PT ;  /* 0x0000000c0300720c */ /* 0x000fda0003f06270 */
[----:B------:R-:W-:Y:S05]  /*0b00*/  @P0 BRA `(.L_x_56442) ;  /* 0x0000000000140947 */ /* 0x000fea0003800000 */
[----:B-----5:R-:W-:Y:S01]  /*0b10*/  LOP3.LUT R13, R10, 0xff, RZ, 0xc0, !PT ;  /* 0x000000ff0a0d7812 */ /* 0x020fe200078ec0ff */
[----:B------:R-:W-:Y:S01]  /*0b20*/  IMAD.U32 R22, RZ, RZ, UR10 ;  /* 0x0000000aff167e24 */ /* 0x000fe2000f8e00ff */
[----:B------:R-:W-:-:S07]  /*0b30*/  MOV R2, 0xb50 ;  /* 0x00000b5000027802 */ /* 0x000fce0000000f00 */
[----:B------:R-:W-:Y:S05]  /*0b40*/  CALL.REL.NOINC `($__internal_75_$__cuda_sm20_rem_u16) ;  /* 0x00000008000c7944 */ /* 0x000fea0003c00000 */
[----:B------:R-:W-:-:S07]  /*0b50*/  PRMT R19, R22, 0x7610, R19 ;  /* 0x0000761016137816 */ /* 0x000fce0000000013 */
.L_x_56442:
[----:B------:R-:W-:Y:S05]  /*0b60*/  BSYNC B0 ;  /* 0x0000000000007941 */ /* 0x000fea0003800000 */
.L_x_56441:
        /* <DEDUP_REMOVED lines=9> */
.L_x_56444:
[----:B------:R-:W-:Y:S05]  /*0c00*/  BSYNC B0 ;  /* 0x0000000000007941 */ /* 0x000fea0003800000 */
.L_x_56443:
        /* <DEDUP_REMOVED lines=9> */
.L_x_56446:
[----:B------:R-:W-:Y:S05]  /*0ca0*/  BSYNC B0 ;  /* 0x0000000000007941 */ /* 0x000fea0003800000 */
.L_x_56445:
        /* <DEDUP_REMOVED lines=9> */
.L_x_56448:
[----:B------:R-:W-:Y:S05]  /*0d40*/  BSYNC B0 ;  /* 0x0000000000007941 */ /* 0x000fea0003800000 */
.L_x_56447:
        /* <DEDUP_REMOVED lines=9> */
.L_x_56450:
[----:B------:R-:W-:Y:S05]  /*0de0*/  BSYNC B0 ;  /* 0x0000000000007941 */ /* 0x000fea0003800000 */
.L_x_56449:
        /* <DEDUP_REMOVED lines=9> */
.L_x_56452:
[----:B------:R-:W-:Y:S05]  /*0e80*/  BSYNC B0 ;  /* 0x0000000000007941 */ /* 0x000fea0003800000 */
.L_x_56451:
        /* <DEDUP_REMOVED lines=9> */
.L_x_56453:
[----:B------:R-:W-:Y:S05]  /*0f20*/  BSYNC B0 ;  /* 0x0000000000007941 */ /* 0x000fea0003800000 */
.L_x_56438:
        /* <DEDUP_REMOVED lines=26> */
.L_x_56456:
        /* <DEDUP_REMOVED lines=8> */
.L_x_56457:
        /* <DEDUP_REMOVED lines=8> */
.L_x_56458:
        /* <DEDUP_REMOVED lines=9> */
.L_x_56459:
[----:B------:R-:W-:Y:S05]  /*1260*/  BSYNC B1 ;  /* 0x0000000000017941 */ /* 0x000fea0003800000 */
.L_x_56455:
[----:B------:R-:W-:-:S13]  /*1270*/  ISETP.GE.AND P0, PT, R9, R12, PT ;  /* 0x0000000c0900720c */ /* 0x000fda0003f06270 */
[----:B------:R-:W3:Y:S01]  /*1280*/  @!P0 LDC.64 R10, c[0x0][0x218] ;  /* 0x00008600ff0a8b82 */ /* 0x000ee20000000a00 */
[C---:B012---:R-:W-:Y:S02]  /*1290*/  @!P0 VIADD R3, R9.reuse, UR4 ;  /* 0x0000000409038c36 */ /* 0x047fe40008000000 */
[----:B------:R-:W-:-:S03]  /*12a0*/  @!P0 VIADD R9, R9, 0x80 ;  /* 0x0000008009098836 */ /* 0x000fc60000000000 */
[----:B---3--:R-:W-:-:S05]  /*12b0*/  @!P0 IADD3 R2, P1, R3, R10, RZ ;  /* 0x0000000a03028210 */ /* 0x008fca0007f3e0ff */
[----:B------:R-:W-:-:S05]  /*12c0*/  @!P0 IMAD.X R3, RZ, RZ, R11, P1 ;  /* 0x000000ffff038224 */ /* 0x000fca00008e060b */
[----:B------:R3:W-:Y:S03]  /*12d0*/  @!P0 STG.E.U8 desc[UR8][R2.64], R7 ;  /* 0x0000000702008986 */ /* 0x0007e6000c101108 */
.L_x_56460:
[----:B------:R-:W-:Y:S05]  /*12e0*/  BSYNC B0 ;  /* 0x0000000000007941 */ /* 0x000fea0003800000 */
.L_x_56454:
        /* <DEDUP_REMOVED lines=9> */
        .weak           $__internal_75_$__cuda_sm20_rem_u16
        .type           $__internal_75_$__cuda_sm20_rem_u16,@function
        .size           $__internal_75_$__cuda_sm20_rem_u16,(.L_x_57288 - $__internal_75_$__cuda_sm20_rem_u16)
$__internal_75_$__cuda_sm20_rem_u16:
        /* <DEDUP_REMOVED lines=19> */
[----:B------:R-:W-:Y:S05]  /*14b0*/  RET.REL.NODEC R2 `(_ZN2at6native29vectorized_elementwise_kernelILi4ENS0_13BUnaryFunctorIhhhZZZNS0_21remainder_kernel_cudaERNS_18TensorIteratorBaseEENKUlvE_clEvENKUlvE_clEvEUlhhE_EESt5arrayIPcLm2EEEEviT0_T1_) ;  /* 0xffffffe802d07950 */ /* 0x000fea0003c3ffff */
.L_x_56461:
        /* <DEDUP_REMOVED lines=12> */
.L_x_57288:


//--------------------- .text._ZN2at6native29vectorized_elementwise_kernelILi8ENS0_13BUnaryFunctorIhhhZZZNS0_21remainder_kernel_cudaERNS_18TensorIteratorBaseEENKUlvE_clEvENKUlvE_clEvEUlhhE_EESt5arrayIPcLm2EEEEviT0_T1_ --------------------------
	.section	.text._ZN2at6native29vectorized_elementwise_kernelILi8ENS0_13BUnaryFunctorIhhhZZZNS0_21remainder_kernel_cudaERNS_18TensorIteratorBaseEENKUlvE_clEvENKUlvE_clEvEUlhhE_EESt5arrayIPcLm2EEEEviT0_T1_,"ax",@progbits
	.align	128
        .global         _ZN2at6native29vectorized_elementwise_kernelILi8ENS0_13BUnaryFunctorIhhhZZZNS0_21remainder_kernel_cudaERNS_18TensorIteratorBaseEENKUlvE_clEvENKUlvE_clEvEUlhhE_EESt5arrayIPcLm2EEEEviT0_T1_
        .type           _ZN2at6native29vectorized_elementwise_kernelILi8ENS0_13BUnaryFunctorIhhhZZZNS0_21remainder_kernel_cudaERNS_18TensorIteratorBaseEENKUlvE_clEvENKUlvE_clEvEUlhhE_EESt5arrayIPcLm2EEEEviT0_T1_,@function
        .size           _ZN2at6native29vectorized_elementwise_kernelILi8ENS0_13BUnaryFunctorIhhhZZZNS0_21remainder_kernel_cudaERNS_18TensorIteratorBaseEENKUlvE_clEvENKUlvE_clEvEUlhhE_EESt5arrayIPcLm2EEEEviT0_T1_,(.L_x_57289 - _ZN2at6native29vectorized_elementwise_kernelILi8ENS0_13BUnaryFunctorIhhhZZZNS0_21remainder_kernel_cudaERNS_18TensorIteratorBaseEENKUlvE_clEvENKUlvE_clEvEUlhhE_EESt5arrayIPcLm2EEEEviT0_T1_)
        .other          _ZN2at6native29vectorized_elementwise_kernelILi8ENS0_13BUnaryFunctorIhhhZZZNS0_21remainder_kernel_cudaERNS_18TensorIteratorBaseEENKUlvE_clEvENKUlvE_clEvEUlhhE_EESt5arrayIPcLm2EEEEviT0_T1_,@"STO_CUDA_ENTRY STV_DEFAULT"
_ZN2at6native29vectorized_elementwise_kernelILi8ENS0_13BUnaryFunctorIhhhZZZNS0_21remainder_kernel_cudaERNS_18TensorIteratorBaseEENKUlvE_clEvENKUlvE_clEvEUlhhE_EESt5arrayIPcLm2EEEEviT0_T1_:
.text._ZN2at6native29vectorized_elementwise_kernelILi8ENS0_13BUnaryFunctorIhhhZZZNS0_21remainder_kernel_cudaERNS_18TensorIteratorBaseEENKUlvE_clEvENKUlvE_clEvEUlhhE_EESt5arrayIPcLm2EEEEviT0_T1_:
        /* <DEDUP_REMOVED lines=25> */
[----:B0-----:R-:W-:-:S06]  /*0190*/  IMAD.WIDE.U32 R4, R0, 0x8, R4 ;  /* 0x0000000800047825 */ /* 0x001fcc00078e0004 */
[----:B------:R-:W2:Y:S01]  /*01a0*/  LDG.E.64 R4, desc[UR8][R4.64] ;  /* 0x0000000804047981 */ /* 0x000ea2000c1e1b00 */
[----:B------:R-:W-:Y:S01]  /*01b0*/  IMAD.U32 R22, RZ, RZ, UR10 ;  /* 0x0000000aff167e24 */ /* 0x000fe2000f8e00ff */
[----:B------:R-:W-:Y:S02]  /*01c0*/  MOV R2, 0x1f0 ;  /* 0x000001f000027802 */ /* 0x000fe40000000f00 */
[----:B--2---:R-:W-:-:S07]  /*01d0*/  LOP3.LUT R13, R4, 0xff, RZ, 0xc0, !PT ;  /* 0x000000ff040d7812 */ /* 0x004fce00078ec0ff */
[----:B------:R-:W-:Y:S05]  /*01e0*/  CALL.REL.NOINC `($__internal_76_$__cuda_sm20_rem_u16) ;  /* 0x00000010007c7944 */ /* 0x000fea0003c00000 */
[----:B------:R-:W-:Y:S02]  /*01f0*/  LOP3.LUT R13, R4, 0xffff, RZ, 0xc0, !PT ;  /* 0x0000ffff040d7812 */ /* 0x000fe400078ec0ff */
[----:B------:R-:W-:Y:S01]  /*0200*/  PRMT R7, R22, 0x7610, R7 ;  /* 0x0000761016077816 */ /* 0x000fe20000000007 */
[----:B------:R-:W-:Y:S01]  /*0210*/  IMAD.U32 R22, RZ, RZ, UR10 ;  /* 0x0000000aff167e24 */ /* 0x000fe2000f8e00ff */
[----:B------:R-:W-:Y:S02]  /*0220*/  SHF.R.U32.HI R13, RZ, 0x8, R13 ;  /* 0x00000008ff0d7819 */ /* 0x000fe4000001160d */
[----:B------:R-:W-:Y:S02]  /*0230*/  PRMT R6, R4, 0x7632, R6 ;  /* 0x0000763204067816 */ /* 0x000fe40000000006 */
[----:B------:R-:W-:Y:S02]  /*0240*/  LOP3.LUT R13, R13, 0xffff, RZ, 0xc0, !PT ;  /* 0x0000ffff0d0d7812 */ /* 0x000fe400078ec0ff */
[----:B------:R-:W-:-:S07]  /*0250*/  MOV R2, 0x270 ;  /* 0x0000027000027802 */ /* 0x000fce0000000f00 */
[----:B------:R-:W-:Y:S05]  /*0260*/  CALL.REL.NOINC `($__internal_76_$__cuda_sm20_rem_u16) ;  /* 0x00000010005c7944 */ /* 0x000fea0003c00000 */
[----:B------:R-:W-:Y:S02]  /*0270*/  LOP3.LUT R13, R6, 0xff, RZ, 0xc0, !PT ;  /* 0x000000ff060d7812 */ /* 0x000fe400078ec0ff */
[----:B------:R-:W-:Y:S01]  /*0280*/  PRMT R6, R22, 0x7610, R6 ;  /* 0x0000761016067816 */ /* 0x000fe20000000006 */
[----:B------:R-:W-:Y:S01]  /*0290*/  IMAD.U32 R22, RZ, RZ, UR10 ;  /* 0x0000000aff167e24 */ /* 0x000fe2000f8e00ff */
[----:B------:R-:W-:-:S07]  /*02a0*/  MOV R2, 0x2c0 ;  /* 0x000002c000027802 */ /* 0x000fce0000000f00 */
[----:B------:R-:W-:Y:S05]  /*02b0*/  CALL.REL.NOINC `($__internal_76_$__cuda_sm20_rem_u16) ;  /* 0x0000001000487944 */ /* 0x000fea0003c00000 */
[----:B------:R-:W-:Y:S02]  /*02c0*/  PRMT R13, R4, 0x7732, RZ ;  /* 0x00007732040d7816 */ /* 0x000fe400000000ff */
[----:B------:R-:W-:Y:S01]  /*02d0*/  PRMT R10, R22, 0x7610, R10 ;  /* 0x00007610160a7816 */ /* 0x000fe2000000000a */
[----:B------:R-:W-:Y:S01]  /*02e0*/  IMAD.U32 R22, RZ, RZ, UR10 ;  /* 0x0000000aff167e24 */ /* 0x000fe2000f8e00ff */
[----:B------:R-:W-:Y:S02]  /*02f0*/  SHF.R.U32.HI R13, RZ, 0x8, R13 ;  /* 0x00000008ff0d7819 */ /* 0x000fe4000001160d */
[----:B------:R-:W-:Y:S02]  /*0300*/  MOV R2, 0x330 ;  /* 0x0000033000027802 */ /* 0x000fe40000000f00 */
[----:B------:R-:W-:-:S07]  /*0310*/  LOP3.LUT R13, R13, 0xffff, RZ, 0xc0, !PT ;  /* 0x0000ffff0d0d7812 */ /* 0x000fce00078ec0ff */
[----:B------:R-:W-:Y:S05]  /*0320*/  CALL.REL.NOINC `($__internal_76_$__cuda_sm20_rem_u16) ;  /* 0x00000010002c7944 */ /* 0x000fea0003c00000 */
[----:B------:R-:W-:Y:S01]  /*0330*/  PRMT R9, R22, 0x7610, R9 ;  /* 0x0000761016097816 */ /* 0x000fe20000000009 */
[----:B------:R-:W-:Y:S01]  /*0340*/  IMAD.U32 R22, RZ, RZ, UR10 ;  /* 0x0000000aff167e24 */ /* 0x000fe2000f8e00ff */
[----:B------:R-:W-:Y:S02]  /*0350*/  LOP3.LUT R13, R5, 0xff, RZ, 0xc0, !PT ;  /* 0x000000ff050d7812 */ /* 0x000fe400078ec0ff */
[----:B------:R-:W-:-:S07]  /*0360*/  MOV R2, 0x380 ;  /* 0x0000038000027802 */ /* 0x000fce0000000f00 */
[----:B------:R-:W-:Y:S05]  /*0370*/  CALL.REL.NOINC `($__internal_76_$__cuda_sm20_rem_u16) ;  /* 0x0000001000187944 */ /* 0x000fea0003c00000 */
[C---:B------:R-:W-:Y:S02]  /*0380*/  LOP3.LUT R13, R5.reuse, 0xffff, RZ, 0xc0, !PT ;  /* 0x0000ffff050d7812 */ /* 0x040fe400078ec0ff */
        /* <DEDUP_REMOVED lines=19> */
.L_x_56463:
        /* <DEDUP_REMOVED lines=13> */
[----:B0-----:R-:W-:Y:S01]  /*0590*/  IMAD.WIDE R2, R0, 0x8, R2 ;  /* 0x0000000800027825 */ /* 0x001fe200078e0202 */
[----:B------:R-:W-:Y:S02]  /*05a0*/  PRMT R5, R8, 0x5410, R5 ;  /* 0x0000541008057816 */ /* 0x000fe40000000005 */
[----:B------:R-:W-:-:S05]  /*05b0*/  PRMT R4, R6, 0x5410, R9 ;  /* 0x0000541006047816 */ /* 0x000fca0000000009 */
[----:B------:R-:W-:Y:S01]  /*05c0*/  STG.E.64 desc[UR8][R2.64], R4 ;  /* 0x0000000402007986 */ /* 0x000fe2000c101b08 */
[----:B------:R-:W-:Y:S05]  /*05d0*/  EXIT ;  /* 0x000000000000794d */ /* 0x000fea0003800000 */
.L_x_56462:
        /* <DEDUP_REMOVED lines=82> */
[----:B------:R-:W-:Y:S05]  /*0b00*/  CALL.REL.NOINC `($__internal_76_$__cuda_sm20_rem_u16) ;  /* 0x0000000800347944 */ /* 0x000fea0003c00000 */
[----:B------:R-:W-:-:S07]  /*0b10*/  PRMT R20, R22, 0x7610, R20 ;  /* 0x0000761016147816 */ /* 0x000fce0000000014 */
.L_x_56466:
[----:B------:R-:W-:Y:S05]  /*0b20*/  BSYNC B0 ;  /* 0x0000000000007941 */ /* 0x000fea0003800000 */
.L_x_56465:
[----:B------:R-:W-:Y:S01]  /*0b30*/  VIADD R3, R11, 0x80 ;  /* 0x000000800b037836 */ /* 0x000fe20000000000 */
[----:B------:R-:W-:Y:S04]  /*0b40*/  BSSY B0, `(.L_x_56467) ;  /* 0x0000008000007945 */ /* 0x000fe80003800000 */
[----:B------:R-:W-:-:S13]  /*0b50*/  ISETP.GE.AND P0, PT, R3, R12, PT ;  /* 0x0000000c0300720c */ /* 0x000fda0003f06270 */
[----:B------:R-:W-:Y:S05]  /*0b60*/  @P0 BRA `(.L_x_56468) ;  /* 0x0000000000140947 */ /* 0x000fea0003800000 */
[----:B-----5:R-:W-:Y:S01]  /*0b70*/  LOP3.LUT R13, R10, 0xff, RZ, 0xc0, !PT ;  /* 0x000000ff0a0d7812 */ /* 0x020fe200078ec0ff */
[----:B------:R-:W-:Y:S01]  /*0b80*/  IMAD.U32 R22, RZ, RZ, UR10 ;  /* 0x0000000aff167e24 */ /* 0x000fe2000f8e00ff */
[----:B------:R-:W-:-:S07]  /*0b90*/  MOV R2, 0xbb0 ;  /* 0x00000bb000027802 */ /* 0x000fce0000000f00 */
[----:B------:R-:W-:Y:S05]  /*0ba0*/  CALL.REL.NOINC `($__internal_76_$__cuda_sm20_rem_u16) ;  /* 0x00000008000c7944 */ /* 0x000fea0003c00000 */
[----:B------:R-:W-:-:S07]  /*0bb0*/  PRMT R19, R22, 0x7610, R19 ;  /* 0x0000761016137816 */ /* 0x000fce0000000013 */
.L_x_56468:
[----:B------:R-:W-:Y:S05]  /*0bc0*/  BSYNC B0 ;  /* 0x0000000000007941 */ /* 0x000fea0003800000 */
.L_x_56467:
        /* <DEDUP_REMOVED lines=9> */
.L_x_56470:
[----:B------:R-:W-:Y:S05]  /*0c60*/  BSYNC B0 ;  /* 0x0000000000007941 */ /* 0x000fea0003800000 */
.L_x_56469:
        /* <DEDUP_REMOVED lines=9> */
.L_x_56472:
[----:B------:R-:W-:Y:S05]  /*0d00*/  BSYNC B0 ;  /* 0x0000000000007941 */ /* 0x000fea0003800000 */
.L_x_56471:
        /* <DEDUP_REMOVED lines=9> */
.L_x_56474:
[----:B------:R-:W-:Y:S05]  /*0da0*/  BSYNC B0 ;  /* 0x0000000000007941 */ /* 0x000fea0003800000 */
.L_x_56473:
        /* <DEDUP_REMOVED lines=9> */
.L_x_56476:
[----:B------:R-:W-:Y:S05]  /*0e40*/  BSYNC B0 ;  /* 0x0000000000007941 */ /* 0x000fea0003800000 */
.L_x_56475:
        /* <DEDUP_REMOVED lines=9> */
.L_x_56478:
[----:B------:R-:W-:Y:S05]  /*0ee0*/  BSYNC B0 ;  /* 0x0000000000007941 */ /* 0x000fea0003800000 */
.L_x_56477:
        /* <DEDUP_REMOVED lines=9> */
.L_x_56479:
[----:B------:R-:W-:Y:S05]  /*0f80*/  BSYNC B0 ;  /* 0x0000000000007941 */ /* 0x000fea0003800000 */
.L_x_56464:
        /* <DEDUP_REMOVED lines=26> */
.L_x_56482:
        /* <DEDUP_REMOVED lines=8> */
.L_x_56483:
        /* <DEDUP_REMOVED lines=8> */
.L_x_56484:
        /* <DEDUP_REMOVED lines=9> */
.L_x_56485:
[----:B------:R-:W-:Y:S05]  /*12c0*/  BSYNC B1 ;  /* 0x0000000000017941 */ /* 0x000fea0003800000 */
.L_x_56481:
[----:B------:R-:W-:-:S13]  /*12d0*/  ISETP.GE.AND P0, PT, R9, R12, PT ;  /* 0x0000000c0900720c */ /* 0x000fda0003f06270 */
[----:B------:R-:W3:Y:S01]  /*12e0*/  @!P0 LDC.64 R10, c[0x0][0x218] ;  /* 0x00008600ff0a8b82 */ /* 0x000ee20000000a00 */
[C---:B012---:R-:W-:Y:S02]  /*12f0*/  @!P0 VIADD R3, R9.reuse, UR4 ;  /* 0x0000000409038c36 */ /* 0x047fe40008000000 */
[----:B------:R-:W-:-:S03]  /*1300*/  @!P0 VIADD R9, R9, 0x80 ;  /* 0x0000008009098836 */ /* 0x000fc60000000000 */
[----:B---3--:R-:W-:-:S05]  /*1310*/  @!P0 IADD3 R2, P1, R3, R10, RZ ;  /* 0x0000000a03028210 */ /* 0x008fca0007f3e0ff */
[----:B------:R-:W-:-:S05]  /*1320*/  @!P0 IMAD.X R3, RZ, RZ, R11, P1 ;  /* 0x000000ffff038224 */ /* 0x000fca00008e060b */
[----:B------:R3:W-:Y:S03]  /*1330*/  @!P0 STG.E.U8 desc[UR8][R2.64], R7 ;  /* 0x0000000702008986 */ /* 0x0007e6000c101108 */
.L_x_56486:
[----:B------:R-:W-:Y:S05]  /*1340*/  BSYNC B0 ;  /* 0x0000000000007941 */ /* 0x000fea0003800000 */
.L_x_56480:
        /* <DEDUP_REMOVED lines=9> */
        .weak           $__internal_76_$__cuda_sm20_rem_u16
        .type           $__internal_76_$__cuda_sm20_rem_u16,@function
        .size           $__internal_76_$__cuda_sm20_rem_u16,(.L_x_57289 - $__internal_76_$__cuda_sm20_rem_u16)
$__internal_76_$__cuda_sm20_rem_u16:
        /* <DEDUP_REMOVED lines=19> */
[----:B------:R-:W-:Y:S05]  /*1510*/  RET.REL.NODEC R2 `(_ZN2at6native29vectorized_elementwise_kernelILi8ENS0_13BUnaryFunctorIhhhZZZNS0_21remainder_kernel_cudaERNS_18TensorIteratorBaseEENKUlvE_clEvENKUlvE_clEvEUlhhE_EESt5arrayIPcLm2EEEEviT0_T1_) ;  /* 0xffffffe802b87950 */ /* 0x000fea0003c3ffff */
.L_x_56487:
        /* <DEDUP_REMOVED lines=14> */
.L_x_57289:


//--------------------- .text._ZN2at6native18elementwise_kernelILi128ELi4EZNS0_15gpu_kernel_implINS0_13AUnaryFunctorIhhhZZZNS0_21remainder_kernel_cudaERNS_18TensorIteratorBaseEENKUlvE_clEvENKUlvE_clEvEUlhhE_EEEEvS5_RKT_EUliE_EEviT1_ --------------------------
	.section	.text._ZN2at6native18elementwise_kernelILi128ELi4EZNS0_15gpu_kernel_implINS0_13AUnaryFunctorIhhhZZZNS0_21remainder_kernel_cudaERNS_18TensorIteratorBaseEENKUlvE_clEvENKUlvE_clEvEUlhhE_EEEEvS5_RKT_EUliE_EEviT1_,"ax",@progbits
	.align	128
        .global         _ZN2at6native18elementwise_kernelILi128ELi4EZNS0_15gpu_kernel_implINS0_13AUnaryFunctorIhhhZZZNS0_21remainder_kernel_cudaERNS_18TensorIteratorBaseEENKUlvE_clEvENKUlvE_clEvEUlhhE_EEEEvS5_RKT_EUliE_EEviT1_
        .type           _ZN2at6native18elementwise_kernelILi128ELi4EZNS0_15gpu_kernel_implINS0_13AUnaryFunctorIhhhZZZNS0_21remainder_kernel_cudaERNS_18TensorIteratorBaseEENKUlvE_clEvENKUlvE_clEvEUlhhE_EEEEvS5_RKT_EUliE_EEviT1_,@function
        .size           _ZN2at6native18elementwise_kernelILi128ELi4EZNS0_15gpu_kernel_implINS0_13AUnaryFunctorIhhhZZZNS0_21remainder_kernel_cudaERNS_18TensorIteratorBaseEENKUlvE_clEvENKUlvE_clEvEUlhhE_EEEEvS5_RKT_EUliE_EEviT1_,(.L_x_57290 - _ZN2at6native18elementwise_kernelILi128ELi4EZNS0_15gpu_kernel_implINS0_13AUnaryFunctorIhhhZZZNS0_21remainder_kernel_cudaERNS_18TensorIteratorBaseEENKUlvE_clEvENKUlvE_clEvEUlhhE_EEEEvS5_RKT_EUliE_EEviT1_)
        .other          _ZN2at6native18elementwise_kernelILi128ELi4EZNS0_15gpu_kernel_implINS0_13AUnaryFunctorIhhhZZZNS0_21remainder_kernel_cudaERNS_18TensorIteratorBaseEENKUlvE_clEvENKUlvE_clEvEUlhhE_EEEEvS5_RKT_EUliE_EEviT1_,@"STO_CUDA_ENTRY STV_DEFAULT"
_ZN2at6native18elementwise_kernelILi128ELi4EZNS0_15gpu_kernel_implINS0_13AUnaryFunctorIhhhZZZNS0_21remainder_kernel_cudaERNS_18TensorIteratorBaseEENKUlvE_clEvENKUlvE_clEvEUlhhE_EEEEvS5_RKT_EUliE_EEviT1_:
.text._ZN2at6native18elementwise_kernelILi128ELi4EZNS0_15gpu_kernel_implINS0_13AUnaryFunctorIhhhZZZNS0_21remainder_kernel_cudaERNS_18TensorIteratorBaseEENKUlvE_clEvENKUlvE_clEvEUlhhE_EEEEvS5_RKT_EUliE_EEviT1_:
        /* <DEDUP_REMOVED lines=313> */
.L_x_56490:
        /* <DEDUP_REMOVED lines=20> */
.L_x_56494:
[----:B------:R0:W5:Y:S01]  /*14d0*/  LDG.E.U8 R0, desc[UR36][R4.64] ;  /* 0x0000002404007981 */ /* 0x000162000c1e1100 */
[----:B------:R-:W-:Y:S05]  /*14e0*/  BRA `(.L_x_56496) ;  /* 0x0000000c00647947 */ /* 0x000fea0003800000 */
.L_x_56493:
        /* <DEDUP_REMOVED lines=8> */
.L_x_56498:
[----:B------:R3:W5:Y:S01]  /*1570*/  LDG.E.U8 R0, desc[UR36][R4.64] ;  /* 0x0000002404007981 */ /* 0x000762000c1e1100 */
[----:B------:R-:W-:Y:S05]  /*1580*/  BRA `(.L_x_56496) ;  /* 0x0000000c003c7947 */ /* 0x000fea0003800000 */
.L_x_56497:
[----:B------:R0:W5:Y:S01]  /*1590*/  LDG.E.U16 R0, desc[UR36][R4.64] ;  /* 0x0000002404007981 */ /* 0x000162000c1e1500 */
[----:B------:R-:W-:Y:S05]  /*15a0*/  BRA `(.L_x_56496) ;  /* 0x0000000c00347947 */ /* 0x000fea0003800000 */
.L_x_56492:
        /* <DEDUP_REMOVED lines=10> */
.L_x_56500:
[----:B------:R-:W2:Y:S02]  /*1650*/  LDG.E.U16 R2, desc[UR36][R4.64] ;  /* 0x0000002404027981 */ /* 0x000ea4000c1e1500 */
[----:B--2---:R-:W-:-:S06]  /*1660*/  HADD2.F32 R2, -RZ, R2.H0_H0 ;  /* 0x20000002ff027230 */ /* 0x004fcc0000004100 */
[----:B------:R-:W0:Y:S02]  /*1670*/  F2I.S64.TRUNC R2, R2 ;  /* 0x0000000200027311 */ /* 0x000e24000020d900 */
[----:B0-----:R-:W-:Y:S01]  /*1680*/  PRMT R0, R2, 0x7610, R0 ;  /* 0x0000761002007816 */ /* 0x001fe20000000000 */
[----:B------:R-:W-:Y:S06]  /*1690*/  BRA `(.L_x_56496) ;  /* 0x0000000800f87947 */ /* 0x000fec0003800000 */
.L_x_56499:
        /* <DEDUP_REMOVED lines=10> */
.L_x_56502:
[----:B------:R-:W2:Y:S02]  /*1740*/  LDG.E.U16 R4, desc[UR36][R4.64] ;  /* 0x0000002404047981 */ /* 0x000ea4000c1e1500 */
[----:B--2---:R-:W-:-:S06]  /*1750*/  HADD2.F32 R2, -RZ, R4.H0_H0 ;  /* 0x20000004ff027230 */ /* 0x004fcc0000004100 */
[----:B------:R-:W0:Y:S02]  /*1760*/  F2I.S64.TRUNC R2, R2 ;  /* 0x0000000200027311 */ /* 0x000e24000020d900 */
[----:B0-----:R-:W-:Y:S01]  /*1770*/  PRMT R0, R2, 0x7610, R0 ;  /* 0x0000761002007816 */ /* 0x001fe20000000000 */
[----:B------:R-:W-:Y:S06]  /*1780*/  BRA `(.L_x_56496) ;  /* 0x0000000800bc7947 */ /* 0x000fec0003800000 */
.L_x_56501:
[----:B------:R-:W2:Y:S02]  /*1790*/  LDG.E.64 R2, desc[UR36][R4.64] ;  /* 0x0000002404027981 */ /* 0x000ea4000c1e1b00 */
[----:B--2---:R-:W0:Y:S02]  /*17a0*/  F2I.S64.F64.TRUNC R2, R2 ;  /* 0x0000000200027311 */ /* 0x004e24000030d900 */
[----:B0-----:R-:W-:Y:S01]  /*17b0*/  PRMT R0, R2, 0x7610, R0 ;  /* 0x0000761002007816 */ /* 0x001fe20000000000 */
[----:B------:R-:W-:Y:S06]  /*17c0*/  BRA `(.L_x_56496) ;  /* 0x0000000800ac7947 */ /* 0x000fec0003800000 */
.L_x_56491:
        /* <DEDUP_REMOVED lines=12> */
.L_x_56505:
[----:B------:R-:W2:Y:S02]  /*1890*/  LDG.E.64 R4, desc[UR36][R4.64] ;  /* 0x0000002404047981 */ /* 0x000ea4000c1e1b00 */
[----:B--2---:R-:W0:Y:S02]  /*18a0*/  F2I.S64.F64.TRUNC R2, R4 ;  /* 0x0000000400027311 */ /* 0x004e24000030d900 */
[----:B0-----:R-:W-:Y:S01]  /*18b0*/  PRMT R0, R2, 0x7610, R0 ;  /* 0x0000761002007816 */ /* 0x001fe20000000000 */
[----:B------:R-:W-:Y:S06]  /*18c0*/  BRA `(.L_x_56496) ;  /* 0x00000008006c7947 */ /* 0x000fec0003800000 */
.L_x_56504:
        /* <DEDUP_REMOVED lines=28> */
.L_x_56507:
        /* <DEDUP_REMOVED lines=15> */
.L_x_56506:
[----:B------:R-:W2:Y:S02]  /*1b80*/  LDG.E.U16 R2, desc[UR36][R4.64] ;  /* 0x0000002404027981 */ /* 0x000ea4000c1e1500 */
[----:B--2---:R-:W-:-:S06]  /*1b90*/  IMAD.U32 R2, R2, 0x10000, RZ ;  /* 0x0001000002027824 */ /* 0x004fcc00078e00ff */
[----:B------:R-:W0:Y:S02]  /*1ba0*/  F2I.S64.TRUNC R2, R2 ;  /* 0x0000000200027311 */ /* 0x000e24000020d900 */
[----:B0-----:R-:W-:Y:S01]  /*1bb0*/  PRMT R0, R2, 0x7610, R0 ;  /* 0x0000761002007816 */ /* 0x001fe20000000000 */
[----:B------:R-:W-:Y:S06]  /*1bc0*/  BRA `(.L_x_56496) ;  /* 0x0000000400ac7947 */ /* 0x000fec0003800000 */
.L_x_56503:
        /* <DEDUP_REMOVED lines=10> */
.L_x_56510:
        /* <DEDUP_REMOVED lines=21> */
.L_x_56514:
[----:B------:R-:W-:Y:S05]  /*1dc0*/  BSYNC B1 ;  /* 0x0000000000017941 */ /* 0x000fea0003800000 */
.L_x_56513:
[----:B------:R-:W-:Y:S01]  /*1dd0*/  IMAD.SHL.U32 R2, R2, 0x100000, RZ ;  /* 0x0010000002027824 */ /* 0x000fe200078e00ff */
[----:B------:R-:W-:-:S04]  /*1de0*/  LEA R3, R0, 0x3b800000, 0x17 ;  /* 0x3b80000000037811 */ /* 0x000fc800078eb8ff */
[----:B------:R-:W-:-:S07]  /*1df0*/  LOP3.LUT R2, R3, R2, R4, 0xfe, !PT ;  /* 0x0000000203027212 */ /* 0x000fce00078efe04 */
.L_x_56512:
[----:B------:R-:W-:Y:S05]  /*1e00*/  BSYNC B0 ;  /* 0x0000000000007941 */ /* 0x000fea0003800000 */
.L_x_56511:
[----:B------:R-:W0:Y:S02]  /*1e10*/  F2I.S64.TRUNC R2, R2 ;  /* 0x0000000200027311 */ /* 0x000e24000020d900 */
[----:B0-----:R-:W-:Y:S01]  /*1e20*/  PRMT R0, R2, 0x7610, R0 ;  /* 0x0000761002007816 */ /* 0x001fe20000000000 */
[----:B------:R-:W-:Y:S06]  /*1e30*/  BRA `(.L_x_56496) ;  /* 0x0000000400107947 */ /* 0x000fec0003800000 */
.L_x_56509:
        /* <DEDUP_REMOVED lines=21> */
.L_x_56518:
[----:B------:R-:W-:Y:S05]  /*1f90*/  BSYNC B1 ;  /* 0x0000000000017941 */ /* 0x000fea0003800000 */
.L_x_56517:
[----:B------:R-:W-:Y:S01]  /*1fa0*/  IMAD.SHL.U32 R2, R2, 0x200000, RZ ;  /* 0x0020000002027824 */ /* 0x000fe200078e00ff */
[----:B------:R-:W-:-:S04]  /*1fb0*/  LEA R3, R0, 0x37800000, 0x17 ;  /* 0x3780000000037811 */ /* 0x000fc800078eb8ff */
[----:B------:R-:W-:-:S07]  /*1fc0*/  LOP3.LUT R2, R3, R2, R4, 0xfe, !PT ;  /* 0x0000000203027212 */ /* 0x000fce00078efe04 */
.L_x_56516:
[----:B------:R-:W-:Y:S05]  /*1fd0*/  BSYNC B0 ;  /* 0x0000000000007941 */ /* 0x000fea0003800000 */
.L_x_56515:
[----:B------:R-:W0:Y:S02]  /*1fe0*/  F2I.S64.TRUNC R2, R2 ;  /* 0x0000000200027311 */ /* 0x000e24000020d900 */
[----:B0-----:R-:W-:Y:S01]  /*1ff0*/  PRMT R0, R2, 0x7610, R0 ;  /* 0x0000761002007816 */ /* 0x001fe20000000000 */
[----:B------:R-:W-:Y:S06]  /*2000*/  BRA `(.L_x_56496) ;  /* 0x00000000009c7947 */ /* 0x000fec0003800000 */
.L_x_56508:
        /* <DEDUP_REMOVED lines=14> */
.L_x_56522:
[----:B------:R-:W-:Y:S05]  /*20f0*/  BSYNC B0 ;  /* 0x0000000000007941 */ /* 0x000fea0003800000 */
.L_x_56521:
[----:B------:R-:W0:Y:S02]  /*2100*/  F2I.S64.TRUNC R2, R2 ;  /* 0x0000000200027311 */ /* 0x000e24000020d900 */
[----:B0-----:R-:W-:Y:S01]  /*2110*/  PRMT R0, R2, 0x7610, R0 ;  /* 0x0000761002007816 */ /* 0x001fe20000000000 */
[----:B------:R-:W-:Y:S06]  /*2120*/  BRA `(.L_x_56496) ;  /* 0x0000000000547947 */ /* 0x000fec0003800000 */
.L_x_56495:
        /* <DEDUP_REMOVED lines=16> */
.L_x_56523:
[----:B------:R-:W-:Y:S01]  /*2230*/  PRMT R0, RZ, 0x7610, R0 ;  /* 0x00007610ff007816 */ /* 0x000fe20000000000 */
[----:B------:R-:W-:Y:S06]  /*2240*/  BRA `(.L_x_56496) ;  /* 0x00000000000c7947 */ /* 0x000fec0003800000 */
.L_x_56520:
[----:B------:R2:W5:Y:S01]  /*2250*/  LDG.E.U8 R0, desc[UR36][R4.64] ;  /* 0x0000002404007981 */ /* 0x000562000c1e1100 */
[----:B------:R-:W-:Y:S05]  /*2260*/  BRA `(.L_x_56496) ;  /* 0x0000000000047947 */ /* 0x000fea0003800000 */
.L_x_56519:
[----:B------:R1:W5:Y:S02]  /*2270*/  LDG.E.U8 R0, desc[UR36][R4.64] ;  /* 0x0000002404007981 */ /* 0x000364000c1e1100 */
.L_x_56496:
[----:B012345:R-:W-:Y:S01]  /*2280*/  LOP3.LUT P0, R5, R0, 0xff, RZ, 0xc0, !PT ;  /* 0x000000ff00057812 */ /* 0x03ffe2000780c0ff */
[----:B------:R-:W-:Y:S01]  /*2290*/  BSSY B0, `(.L_x_56524) ;  /* 0x0000008000007945 */ /* 0x000fe20003800000 */
[----:B------:R-:W-:-:S11]  /*22a0*/  IMAD.MOV.U32 R3, RZ, RZ, 0xff ;  /* 0x000000ffff037424 */ /* 0x000fd600078e00ff */
[----:B------:R-:W-:Y:S05]  /*22b0*/  @!P0 BRA `(.L_x_56525) ;  /* 0x0000000000148947 */ /* 0x000fea0003800000 */
[----:B------:R-:W-:Y:S01]  /*22c0*/  ULDC.U8 UR4, c[0x0][0x421] ;  /* 0x0001084000047ab9 */ /* 0x000fe20000000000 */
[----:B------:R-:W-:Y:S01]  /*22d0*/  MOV R6, 0x2300 ;  /* 0x0000230000067802 */ /* 0x000fe20000000f00 */
[----:B------:R-:W-:-:S07]  /*22e0*/  IMAD.U32 R4, RZ, RZ, UR4 ;  /* 0x00000004ff047e24 */ /* 0x000fce000f8e00ff */
[----:B------:R-:W-:Y:S05]  /*22f0*/  CALL.REL.NOINC `($__internal_77_$__cuda_sm20_rem_u16) ;  /* 0x000000a000d47944 */ /* 0x000fea0003c00000 */
[----:B------:R-:W-:-:S07]  /*2300*/  PRMT R3, R5, 0x7610, R3 ;  /* 0x0000761005037816 */ /* 0x000fce0000000003 */
.L_x_56525:
[----:B------:R-:W-:Y:S05]  /*2310*/  BSYNC B0 ;  /* 0x0000000000007941 */ /* 0x000fea0003800000 */
.L_x_56524:
        /* <DEDUP_REMOVED lines=14> */
.L_x_56529:
[----:B------:R0:W-:Y:S01]  /*2400*/  STG.E.U8 desc[UR36][R16.64], R3 ;  /* 0x0000000310007986 */ /* 0x0001e2000c101124 */
[----:B------:R-:W-:Y:S05]  /*2410*/  BRA `(.L_x_56531) ;  /* 0x0000000c00687947 */ /* 0x000fea0003800000 */
.L_x_56528:
        /* <DEDUP_REMOVED lines=10> */
.L_x_56533:
[----:B------:R-:W-:-:S05]  /*24c0*/  LOP3.LUT R3, R3, 0xffff, RZ, 0xc0, !PT ;  /* 0x0000ffff03037812 */ /* 0x000fca00078ec0ff */
[----:B------:R0:W-:Y:S01]  /*24d0*/  STG.E desc[UR36][R16.64], R3 ;  /* 0x0000000310007986 */ /* 0x0001e2000c101924 */
[----:B------:R-:W-:Y:S05]  /*24e0*/  BRA `(.L_x_56531) ;  /* 0x0000000c00347947 */ /* 0x000fea0003800000 */
.L_x_56532:
[----:B------:R0:W-:Y:S01]  /*24f0*/  STG.E.U16 desc[UR36][R16.64], R3 ;  /* 0x0000000310007986 */ /* 0x0001e2000c101524 */
[----:B------:R-:W-:Y:S05]  /*2500*/  BRA `(.L_x_56531) ;  /* 0x0000000c002c7947 */ /* 0x000fea0003800000 */
.L_x_56527:
        /* <DEDUP_REMOVED lines=9> */
.L_x_56535:
[----:B------:R-:W0:Y:S02]  /*25a0*/  I2F.U16 R0, R3 ;  /* 0x0000000300007306 */ /* 0x000e240000101000 */
[----:B0-----:R-:W-:-:S05]  /*25b0*/  F2FP.F16.F32.PACK_AB R0, RZ, R0 ;  /* 0x00000000ff00723e */ /* 0x001fca00000000ff */
[----:B------:R0:W-:Y:S01]  /*25c0*/  STG.E.U16 desc[UR36][R16.64], R0 ;  /* 0x0000000010007986 */ /* 0x0001e2000c101524 */
[----:B------:R-:W-:Y:S05]  /*25d0*/  BRA `(.L_x_56531) ;  /* 0x0000000800f87947 */ /* 0x000fea0003800000 */
.L_x_56534:
        /* <DEDUP_REMOVED lines=10> */
.L_x_56537:
[----:B------:R-:W0:Y:S02]  /*2680*/  I2F.U16 R3, R3 ;  /* 0x0000000300037306 */ /* 0x000e240000101000 */
[----:B0-----:R-:W-:-:S04]  /*2690*/  F2FP.F16.F32.PACK_AB R3, RZ, R3 ;  /* 0x00000003ff03723e */ /* 0x001fc800000000ff */
[----:B------:R-:W-:-:S05]  /*26a0*/  PRMT R3, R3, 0x5410, RZ ;  /* 0x0000541003037816 */ /* 0x000fca00000000ff */
[----:B------:R0:W-:Y:S01]  /*26b0*/  STG.E desc[UR36][R16.64], R3 ;  /* 0x0000000310007986 */ /* 0x0001e2000c101924 */
[----:B------:R-:W-:Y:S05]  /*26c0*/  BRA `(.L_x_56531) ;  /* 0x0000000800bc7947 */ /* 0x000fea0003800000 */
.L_x_56536:
[----:B------:R-:W0:Y:S02]  /*26d0*/  I2F.F64.U16 R2, R3 ;  /* 0x0000000300027312 */ /* 0x000e240000101800 */
[----:B0-----:R0:W-:Y:S01]  /*26e0*/  STG.E.64 desc[UR36][R16.64], R2 ;  /* 0x0000000210007986 */ /* 0x0011e2000c101b24 */
[----:B------:R-:W-:Y:S05]  /*26f0*/  BRA `(.L_x_56531) ;  /* 0x0000000800b07947 */ /* 0x000fea0003800000 */
.L_x_56526:
        /* <DEDUP_REMOVED lines=13> */
.L_x_56540:
[----:B------:R-:W0:Y:S01]  /*27d0*/  I2F.F64.U16 R4, R3 ;  /* 0x0000000300047312 */ /* 0x000e220000101800 */
[----:B------:R-:W-:-:S05]  /*27e0*/  CS2R R6, SRZ ;  /* 0x0000000000067805 */ /* 0x000fca000001ff00 */
[----:B0-----:R0:W-:Y:S01]  /*27f0*/  STG.E.128 desc[UR36][R16.64], R4 ;  /* 0x0000000410007986 */ /* 0x0011e2000c101d24 */
[----:B------:R-:W-:Y:S05]  /*2800*/  BRA `(.L_x_56531) ;  /* 0x00000008006c7947 */ /* 0x000fea0003800000 */
.L_x_56539:
        /* <DEDUP_REMOVED lines=21> */
.L_x_56544:
[----:B------:R-:W-:Y:S05]  /*2960*/  BSYNC B0 ;  /* 0x0000000000007941 */ /* 0x000fea0003800000 */
.L_x_56543:
[----:B------:R-:W-:-:S05]  /*2970*/  LOP3.LUT R5, R0, R5, RZ, 0xfc, !PT ;  /* 0x0000000500057212 */ /* 0x000fca00078efcff */
[----:B------:R0:W-:Y:S01]  /*2980*/  STG.E.U8 desc[UR36][R16.64], R5 ;  /* 0x0000000510007986 */ /* 0x0001e2000c101124 */
[----:B------:R-:W-:Y:S05]  /*2990*/  BRA `(.L_x_56531) ;  /* 0x0000000800087947 */ /* 0x000fea0003800000 */
.L_x_56542:
        /* <DEDUP_REMOVED lines=13> */
.L_x_56546:
[----:B------:R-:W-:Y:S01]  /*2a70*/  IMAD.MOV.U32 R0, RZ, RZ, 0x7f ;  /* 0x0000007fff007424 */ /* 0x000fe200078e00ff */
[----:B------:R-:W-:-:S04]  /*2a80*/  ISETP.GT.U32.AND P0, PT, R2, 0x7f800000, PT ;  /* 0x7f8000000200780c */ /* 0x000fc80003f04070 */
[----:B------:R-:W-:-:S09]  /*2a90*/  SEL R0, R0, 0x7c, P0 ;  /* 0x0000007c00007807 */ /* 0x000fd20000000000 */
.L_x_56547:
[----:B------:R-:W-:Y:S05]  /*2aa0*/  BSYNC B0 ;  /* 0x0000000000007941 */ /* 0x000fea0003800000 */
.L_x_56545:
[----:B------:R-:W-:-:S04]  /*2ab0*/  LOP3.LUT R2, R3, 0x80000000, RZ, 0xc0, !PT ;  /* 0x8000000003027812 */ /* 0x000fc800078ec0ff */
[----:B------:R-:W-:-:S04]  /*2ac0*/  SHF.R.U32.HI R3, RZ, 0x18, R2 ;  /* 0x00000018ff037819 */ /* 0x000fc80000011602 */
[----:B------:R-:W-:-:S05]  /*2ad0*/  LOP3.LUT R3, R0, R3, RZ, 0xfc, !PT ;  /* 0x0000000300037212 */ /* 0x000fca00078efcff */
[----:B------:R0:W-:Y:S01]  /*2ae0*/  STG.E.U8 desc[UR36][R16.64], R3 ;  /* 0x0000000310007986 */ /* 0x0001e2000c101124 */
[----:B------:R-:W-:Y:S05]  /*2af0*/  BRA `(.L_x_56531) ;  /* 0x0000000400b07947 */ /* 0x000fea0003800000 */
.L_x_56541:
[----:B------:R-:W0:Y:S02]  /*2b00*/  I2F.U16 R0, R3 ;  /* 0x0000000300007306 */ /* 0x000e240000101000 */
[----:B0-----:R-:W-:-:S05]  /*2b10*/  F2FP.BF16.F32.PACK_AB R0, RZ, R0 ;  /* 0x00000000ff00723e */ /* 0x001fca00000010ff */
[----:B------:R0:W-:Y:S01]  /*2b20*/  STG.E.U16 desc[UR36][R16.64], R0 ;  /* 0x0000000010007986 */ /* 0x0001e2000c101524 */
[----:B------:R-:W-:Y:S05]  /*2b30*/  BRA `(.L_x_56531) ;  /* 0x0000000400a07947 */ /* 0x000fea0003800000 */
.L_x_56538:
        /* <DEDUP_REMOVED lines=10> */
.L_x_56550:
        /* <DEDUP_REMOVED lines=17> */
.L_x_56553:
[----:B------:R-:W-:-:S04]  /*2cf0*/  LOP3.LUT R2, R3, 0x80000000, RZ, 0xc0, !PT ;  /* 0x8000000003027812 */ /* 0x000fc800078ec0ff */
[----:B------:R-:W-:-:S04]  /*2d00*/  SHF.R.U32.HI R3, RZ, 0x18, R2 ;  /* 0x00000018ff037819 */ /* 0x000fc80000011602 */
[----:B------:R-:W-:-:S04]  /*2d10*/  LOP3.LUT R0, R0, R3, RZ, 0xfc, !PT ;  /* 0x0000000300007212 */ /* 0x000fc800078efcff */
[----:B------:R-:W-:-:S07]  /*2d20*/  PRMT R8, R0, 0x7610, R8 ;  /* 0x0000761000087816 */ /* 0x000fce0000000008 */
.L_x_56552:
[----:B------:R-:W-:Y:S05]  /*2d30*/  BSYNC B0 ;  /* 0x0000000000007941 */ /* 0x000fea0003800000 */
.L_x_56551:
[----:B------:R3:W-:Y:S01]  /*2d40*/  STG.E.U8 desc[UR36][R16.64], R8 ;  /* 0x0000000810007986 */ /* 0x0007e2000c101124 */
[----:B------:R-:W-:Y:S05]  /*2d50*/  BRA `(.L_x_56531) ;  /* 0x0000000400187947 */ /* 0x000fea0003800000 */
.L_x_56549:
        /* <DEDUP_REMOVED lines=17> */
.L_x_56556:
[----:B------:R-:W-:-:S04]  /*2e70*/  LOP3.LUT R2, R3, 0x80000000, RZ, 0xc0, !PT ;  /* 0x8000000003027812 */ /* 0x000fc800078ec0ff */
[----:B------:R-:W-:-:S04]  /*2e80*/  SHF.R.U32.HI R3, RZ, 0x18, R2 ;  /* 0x00000018ff037819 */ /* 0x000fc80000011602 */
[----:B------:R-:W-:-:S04]  /*2e90*/  LOP3.LUT R0, R0, R3, RZ, 0xfc, !PT ;  /* 0x0000000300007212 */ /* 0x000fc800078efcff */
[----:B------:R-:W-:-:S07]  /*2ea0*/  PRMT R8, R0, 0x7610, R8 ;  /* 0x0000761000087816 */ /* 0x000fce0000000008 */
.L_x_56555:
[----:B------:R-:W-:Y:S05]  /*2eb0*/  BSYNC B0 ;  /* 0x0000000000007941 */ /* 0x000fea0003800000 */
.L_x_56554:
[----:B------:R0:W-:Y:S01]  /*2ec0*/  STG.E.U8 desc[UR36][R16.64], R8 ;  /* 0x0000000810007986 */ /* 0x0001e2000c101124 */
[----:B------:R-:W-:Y:S05]  /*2ed0*/  BRA `(.L_x_56531) ;  /* 0x0000000000b87947 */ /* 0x000fea0003800000 */
.L_x_56548:
        /* <DEDUP_REMOVED lines=23> */
.L_x_56530:
        /* <DEDUP_REMOVED lines=16> */
.L_x_56559:
[----:B------:R-:W-:Y:S05]  /*3150*/  BRA `(.L_x_56531) ;  /* 0x0000000000187947 */ /* 0x000fea0003800000 */
.L_x_56558:
[----:B------:R-:W-:Y:S01]  /*3160*/  LOP3.LUT R2, R3, 0xffff, RZ, 0xc0, !PT ;  /* 0x0000ffff03027812 */ /* 0x000fe200078ec0ff */
[----:B------:R-:W-:-:S05]  /*3170*/  IMAD.MOV.U32 R3, RZ, RZ, RZ ;  /* 0x000000ffff037224 */ /* 0x000fca00078e00ff */
[----:B------:R1:W-:Y:S01]  /*3180*/  STG.E.64 desc[UR36][R16.64], R2 ;  /* 0x0000000210007986 */ /* 0x0003e2000c101b24 */
[----:B------:R-:W-:Y:S05]  /*3190*/  BRA `(.L_x_56531) ;  /* 0x0000000000087947 */ /* 0x000fea0003800000 */
.L_x_56557:
[----:B------:R-:W-:-:S05]  /*31a0*/  LOP3.LUT R3, R3, 0xffff, RZ, 0xc0, !PT ;  /* 0x0000ffff03037812 */ /* 0x000fca00078ec0ff */
[----:B------:R0:W-:Y:S02]  /*31b0*/  STG.E desc[UR36][R16.64], R3 ;  /* 0x0000000310007986 */ /* 0x0001e4000c101924 */
.L_x_56531:
[----:B------:R-:W-:-:S04]  /*31c0*/  IMAD R18, R23, 0x200, R18 ;  /* 0x0000020017127824 */ /* 0x000fc800078e0212 */
[----:B------:R-:W-:-:S07]  /*31d0*/  VIADD R19, R18, 0x80 ;  /* 0x0000008012137836 */ /* 0x000fce0000000000 */
.L_x_56489:
[----:B------:R-:W-:Y:S05]  /*31e0*/  BSYNC B6 ;  /* 0x0000000000067941 */ /* 0x000fea0003800000 */
.L_x_56488:
        /* <DEDUP_REMOVED lines=307> */
.L_x_56562:
        /* <DEDUP_REMOVED lines=20> */
.L_x_56566:
[----:B------:R3:W5:Y:S01]  /*4660*/  LDG.E.U8 R0, desc[UR36][R4.64] ;  /* 0x0000002404007981 */ /* 0x000762000c1e1100 */
[----:B------:R-:W-:Y:S05]  /*4670*/  BRA `(.L_x_56568) ;  /* 0x0000000c00647947 */ /* 0x000fea0003800000 */
.L_x_56565:
        /* <DEDUP_REMOVED lines=8> */
.L_x_56570:
[----:B------:R1:W5:Y:S01]  /*4700*/  LDG.E.U8 R0, desc[UR36][R4.64] ;  /* 0x0000002404007981 */ /* 0x000362000c1e1100 */
[----:B------:R-:W-:Y:S05]  /*4710*/  BRA `(.L_x_56568) ;  /* 0x0000000c003c7947 */ /* 0x000fea0003800000 */
.L_x_56569:
[----:B------:R2:W5:Y:S01]  /*4720*/  LDG.E.U16 R0, desc[UR36][R4.64] ;  /* 0x0000002404007981 */ /* 0x000562000c1e1500 */
[----:B------:R-:W-:Y:S05]  /*4730*/  BRA `(.L_x_56568) ;  /* 0x0000000c00347947 */ /* 0x000fea0003800000 */
.L_x_56564:
        /* <DEDUP_REMOVED lines=10> */
.L_x_56572:
[----:B------:R-:W2:Y:S02]  /*47e0*/  LDG.E.U16 R2, desc[UR36][R4.64] ;  /* 0x0000002404027981 */ /* 0x000ea4000c1e1500 */
[----:B--2---:R-:W-:-:S06]  /*47f0*/  HADD2.F32 R2, -RZ, R2.H0_H0 ;  /* 0x20000002ff027230 */ /* 0x004fcc0000004100 */
[----:B------:R-:W0:Y:S02]  /*4800*/  F2I.S64.TRUNC R2, R2 ;  /* 0x0000000200027311 */ /* 0x000e24000020d900 */
[----:B0-----:R-:W-:Y:S01]  /*4810*/  PRMT R0, R2, 0x7610, R0 ;  /* 0x0000761002007816 */ /* 0x001fe20000000000 */
[----:B------:R-:W-:Y:S06]  /*4820*/  BRA `(.L_x_56568) ;  /* 0x0000000800f87947 */ /* 0x000fec0003800000 */
.L_x_56571:
        /* <DEDUP_REMOVED lines=10> */
.L_x_56574:
[----:B------:R-:W2:Y:S02]  /*48d0*/  LDG.E.U16 R4, desc[UR36][R4.64] ;  /* 0x0000002404047981 */ /* 0x000ea4000c1e1500 */
[----:B--2---:R-:W-:-:S06]  /*48e0*/  HADD2.F32 R2, -RZ, R4.H0_H0 ;  /* 0x20000004ff027230 */ /* 0x004fcc0000004100 */
[----:B------:R-:W0:Y:S02]  /*48f0*/  F2I.S64.TRUNC R2, R2 ;  /* 0x0000000200027311 */ /* 0x000e24000020d900 */
[----:B0-----:R-:W-:Y:S01]  /*4900*/  PRMT R0, R2, 0x7610, R0 ;  /* 0x0000761002007816 */ /* 0x001fe20000000000 */
[----:B------:R-:W-:Y:S06]  /*4910*/  BRA `(.L_x_56568) ;  /* 0x0000000800bc7947 */ /* 0x000fec0003800000 */
.L_x_56573:
[----:B------:R-:W2:Y:S02]  /*4920*/  LDG.E.64 R2, desc[UR36][R4.64] ;  /* 0x0000002404027981 */ /* 0x000ea4000c1e1b00 */
[----:B--2---:R-:W0:Y:S02]  /*4930*/  F2I.S64.F64.TRUNC R2, R2 ;  /* 0x0000000200027311 */ /* 0x004e24000030d900 */
[----:B0-----:R-:W-:Y:S01]  /*4940*/  PRMT R0, R2, 0x7610, R0 ;  /* 0x0000761002007816 */ /* 0x001fe20000000000 */
[----:B------:R-:W-:Y:S06]  /*4950*/  BRA `(.L_x_56568) ;  /* 0x0000000800ac7947 */ /* 0x000fec0003800000 */
.L_x_56563:
        /* <DEDUP_REMOVED lines=12> */
.L_x_56577:
[----:B------:R-:W2:Y:S02]  /*4a20*/  LDG.E.64 R4, desc[UR36][R4.64] ;  /* 0x0000002404047981 */ /* 0x000ea4000c1e1b00 */
[----:B--2---:R-:W0:Y:S02]  /*4a30*/  F2I.S64.F64.TRUNC R2, R4 ;  /* 0x0000000400027311 */ /* 0x004e24000030d900 */
[----:B0-----:R-:W-:Y:S01]  /*4a40*/  PRMT R0, R2, 0x7610, R0 ;  /* 0x0000761002007816 */ /* 0x001fe20000000000 */
[----:B------:R-:W-:Y:S06]  /*4a50*/  BRA `(.L_x_56568) ;  /* 0x00000008006c7947 */ /* 0x000fec0003800000 */
.L_x_56576:
        /* <DEDUP_REMOVED lines=28> */
.L_x_56579:
        /* <DEDUP_REMOVED lines=15> */
.L_x_56578:
[----:B------:R-:W2:Y:S02]  /*4d10*/  LDG.E.U16 R2, desc[UR36][R4.64] ;  /* 0x0000002404027981 */ /* 0x000ea4000c1e1500 */
[----:B--2---:R-:W-:-:S06]  /*4d20*/  IMAD.U32 R2, R2, 0x10000, RZ ;  /* 0x0001000002027824 */ /* 0x004fcc00078e00ff */
[----:B------:R-:W0:Y:S02]  /*4d30*/  F2I.S64.TRUNC R2, R2 ;  /* 0x0000000200027311 */ /* 0x000e24000020d900 */
[----:B0-----:R-:W-:Y:S01]  /*4d40*/  PRMT R0, R2, 0x7610, R0 ;  /* 0x0000761002007816 */ /* 0x001fe20000000000 */
[----:B------:R-:W-:Y:S06]  /*4d50*/  BRA `(.L_x_56568) ;  /* 0x0000000400ac7947 */ /* 0x000fec0003800000 */
.L_x_56575:
        /* <DEDUP_REMOVED lines=10> */
.L_x_56582:
        /* <DEDUP_REMOVED lines=21> */
.L_x_56586:
[----:B------:R-:W-:Y:S05]  /*4f50*/  BSYNC B1 ;  /* 0x0000000000017941 */ /* 0x000fea0003800000 */
.L_x_56585:
[----:B------:R-:W-:Y:S01]  /*4f60*/  IMAD.SHL.U32 R2, R2, 0x100000, RZ ;  /* 0x0010000002027824 */ /* 0x000fe200078e00ff */
[----:B------:R-:W-:-:S04]  /*4f70*/  LEA R3, R0, 0x3b800000, 0x17 ;  /* 0x3b80000000037811 */ /* 0x000fc800078eb8ff */
[----:B------:R-:W-:-:S07]  /*4f80*/  LOP3.LUT R2, R3, R2, R4, 0xfe, !PT ;  /* 0x0000000203027212 */ /* 0x000fce00078efe04 */
.L_x_56584:
[----:B------:R-:W-:Y:S05]  /*4f90*/  BSYNC B0 ;  /* 0x0000000000007941 */ /* 0x000fea0003800000 */
.L_x_56583:
[----:B------:R-:W0:Y:S02]  /*4fa0*/  F2I.S64.TRUNC R2, R2 ;  /* 0x0000000200027311 */ /* 0x000e24000020d900 */
[----:B0-----:R-:W-:Y:S01]  /*4fb0*/  PRMT R0, R2, 0x7610, R0 ;  /* 0x0000761002007816 */ /* 0x001fe20000000000 */
[----:B------:R-:W-:Y:S06]  /*4fc0*/  BRA `(.L_x_56568) ;  /* 0x0000000400107947 */ /* 0x000fec0003800000 */
.L_x_56581:
        /* <DEDUP_REMOVED lines=21> */
.L_x_56590:
[----:B------:R-:W-:Y:S05]  /*5120*/  BSYNC B1 ;  /* 0x0000000000017941 */ /* 0x000fea0003800000 */
.L_x_56589:
[----:B------:R-:W-:Y:S01]  /*5130*/  IMAD.SHL.U32 R2, R2, 0x200000, RZ ;  /* 0x0020000002027824 */ /* 0x000fe200078e00ff */
[----:B------:R-:W-:-:S04]  /*5140*/  LEA R3, R0, 0x37800000, 0x17 ;  /* 0x3780000000037811 */ /* 0x000fc800078eb8ff */
[----:B------:R-:W-:-:S07]  /*5150*/  LOP3.LUT R2, R3, R2, R4, 0xfe, !PT ;  /* 0x0000000203027212 */ /* 0x000fce00078efe04 */
.L_x_56588:
[----:B------:R-:W-:Y:S05]  /*5160*/  BSYNC B0 ;  /* 0x0000000000007941 */ /* 0x000fea0003800000 */
.L_x_56587:
[----:B------:R-:W0:Y:S02]  /*5170*/  F2I.S64.TRUNC R2, R2 ;  /* 0x0000000200027311 */ /* 0x000e24000020d900 */
[----:B0-----:R-:W-:Y:S01]  /*5180*/  PRMT R0, R2, 0x7610, R0 ;  /* 0x0000761002007816 */ /* 0x001fe20000000000 */
[----:B------:R-:W-:Y:S06]  /*5190*/  BRA `(.L_x_56568) ;  /* 0x00000000009c7947 */ /* 0x000fec0003800000 */
.L_x_56580:
        /* <DEDUP_REMOVED lines=14> */
.L_x_56594:
[----:B------:R-:W-:Y:S05]  /*5280*/  BSYNC B0 ;  /* 0x0000000000007941 */ /* 0x000fea0003800000 */
.L_x_56593:
[----:B------:R-:W0:Y:S02]  /*5290*/  F2I.S64.TRUNC R2, R2 ;  /* 0x0000000200027311 */ /* 0x000e24000020d900 */
[----:B0-----:R-:W-:Y:S01]  /*52a0*/  PRMT R0, R2, 0x7610, R0 ;  /* 0x0000761002007816 */ /* 0x001fe20000000000 */
[----:B------:R-:W-:Y:S06]  /*52b0*/  BRA `(.L_x_56568) ;  /* 0x0000000000547947 */ /* 0x000fec0003800000 */
.L_x_56567:
        /* <DEDUP_REMOVED lines=16> */
.L_x_56595:
[----:B------:R-:W-:Y:S01]  /*53c0*/  PRMT R0, RZ, 0x7610, R0 ;  /* 0x00007610ff007816 */ /* 0x000fe20000000000 */
[----:B------:R-:W-:Y:S06]  /*53d0*/  BRA `(.L_x_56568) ;  /* 0x00000000000c7947 */ /* 0x000fec0003800000 */
.L_x_56592:
[----:B------:R0:W5:Y:S01]  /*53e0*/  LDG.E.U8 R0, desc[UR36][R4.64] ;  /* 0x0000002404007981 */ /* 0x000162000c1e1100 */
[----:B------:R-:W-:Y:S05]  /*53f0*/  BRA `(.L_x_56568) ;  /* 0x0000000000047947 */ /* 0x000fea0003800000 */
.L_x_56591:
[----:B------:R0:W5:Y:S02]  /*5400*/  LDG.E.U8 R0, desc[UR36][R4.64] ;  /* 0x0000002404007981 */ /* 0x000164000c1e1100 */
.L_x_56568:
        /* <DEDUP_REMOVED lines=9> */
.L_x_56597:
[----:B------:R-:W-:Y:S05]  /*54a0*/  BSYNC B0 ;  /* 0x0000000000007941 */ /* 0x000fea0003800000 */
.L_x_56596:
        /* <DEDUP_REMOVED lines=14> */
.L_x_56601:
[----:B------:R0:W-:Y:S01]  /*5590*/  STG.E.U8 desc[UR36][R16.64], R3 ;  /* 0x0000000310007986 */ /* 0x0001e2000c101124 */
[----:B------:R-:W-:Y:S05]  /*55a0*/  BRA `(.L_x_56603) ;  /* 0x0000000c00687947 */ /* 0x000fea0003800000 */
.L_x_56600:
        /* <DEDUP_REMOVED lines=10> */
.L_x_56605:
[----:B------:R-:W-:-:S05]  /*5650*/  LOP3.LUT R3, R3, 0xffff, RZ, 0xc0, !PT ;  /* 0x0000ffff03037812 */ /* 0x000fca00078ec0ff */
[----:B------:R0:W-:Y:S01]  /*5660*/  STG.E desc[UR36][R16.64], R3 ;  /* 0x0000000310007986 */ /* 0x0001e2000c101924 */
[----:B------:R-:W-:Y:S05]  /*5670*/  BRA `(.L_x_56603) ;  /* 0x0000000c00347947 */ /* 0x000fea0003800000 */
.L_x_56604:
[----:B------:R0:W-:Y:S01]  /*5680*/  STG.E.U16 desc[UR36][R16.64], R3 ;  /* 0x0000000310007986 */ /* 0x0001e2000c101524 */
[----:B------:R-:W-:Y:S05]  /*5690*/  BRA `(.L_x_56603) ;  /* 0x0000000c002c7947 */ /* 0x000fea0003800000 */
.L_x_56599:
        /* <DEDUP_REMOVED lines=9> */
.L_x_56607:
[----:B------:R-:W0:Y:S02]  /*5730*/  I2F.U16 R0, R3 ;  /* 0x0000000300007306 */ /* 0x000e240000101000 */
[----:B0-----:R-:W-:-:S05]  /*5740*/  F2FP.F16.F32.PACK_AB R0, RZ, R0 ;  /* 0x00000000ff00723e */ /* 0x001fca00000000ff */
[----:B------:R0:W-:Y:S01]  /*5750*/  STG.E.U16 desc[UR36][R16.64], R0 ;  /* 0x0000000010007986 */ /* 0x0001e2000c101524 */
[----:B------:R-:W-:Y:S05]  /*5760*/  BRA `(.L_x_56603) ;  /* 0x0000000800f87947 */ /* 0x000fea0003800000 */
.L_x_56606:
        /* <DEDUP_REMOVED lines=10> */
.L_x_56609:
[----:B------:R-:W0:Y:S02]  /*5810*/  I2F.U16 R3, R3 ;  /* 0x0000000300037306 */ /* 0x000e240000101000 */
[----:B0-----:R-:W-:-:S04]  /*5820*/  F2FP.F16.F32.PACK_AB R3, RZ, R3 ;  /* 0x00000003ff03723e */ /* 0x001fc800000000ff */
[----:B------:R-:W-:-:S05]  /*5830*/  PRMT R3, R3, 0x5410, RZ ;  /* 0x0000541003037816 */ /* 0x000fca00000000ff */
[----:B------:R0:W-:Y:S01]  /*5840*/  STG.E desc[UR36][R16.64], R3 ;  /* 0x0000000310007986 */ /* 0x0001e2000c101924 */
[----:B------:R-:W-:Y:S05]  /*5850*/  BRA `(.L_x_56603) ;  /* 0x0000000800bc7947 */ /* 0x000fea0003800000 */
.L_x_56608:
[----:B------:R-:W0:Y:S02]  /*5860*/  I2F.F64.U16 R2, R3 ;  /* 0x0000000300027312 */ /* 0x000e240000101800 */
[----:B0-----:R0:W-:Y:S01]  /*5870*/  STG.E.64 desc[UR36][R16.64], R2 ;  /* 0x0000000210007986 */ /* 0x0011e2000c101b24 */
[----:B------:R-:W-:Y:S05]  /*5880*/  BRA `(.L_x_56603) ;  /* 0x0000000800b07947 */ /* 0x000fea0003800000 */
.L_x_56598:
        /* <DEDUP_REMOVED lines=13> */
.L_x_56612:
[----:B------:R-:W0:Y:S01]  /*5960*/  I2F.F64.U16 R4, R3 ;  /* 0x0000000300047312 */ /* 0x000e220000101800 */
[----:B------:R-:W-:-:S05]  /*5970*/  CS2R R6, SRZ ;  /* 0x0000000000067805 */ /* 0x000fca000001ff00 */
[----:B0-----:R0:W-:Y:S01]  /*5980*/  STG.E.128 desc[UR36][R16.64], R4 ;  /* 0x0000000410007986 */ /* 0x0011e2000c101d24 */
[----:B------:R-:W-:Y:S05]  /*5990*/  BRA `(.L_x_56603) ;  /* 0x00000008006c7947 */ /* 0x000fea0003800000 */
.L_x_56611:
        /* <DEDUP_REMOVED lines=21> */
.L_x_56616:
[----:B------:R-:W-:Y:S05]  /*5af0*/  BSYNC B0 ;  /* 0x0000000000007941 */ /* 0x000fea0003800000 */
.L_x_56615:
[----:B------:R-:W-:-:S05]  /*5b00*/  LOP3.LUT R5, R0, R5, RZ, 0xfc, !PT ;  /* 0x0000000500057212 */ /* 0x000fca00078efcff */
[----:B------:R0:W-:Y:S01]  /*5b10*/  STG.E.U8 desc[UR36][R16.64], R5 ;  /* 0x0000000510007986 */ /* 0x0001e2000c101124 */
[----:B------:R-:W-:Y:S05]  /*5b20*/  BRA `(.L_x_56603) ;  /* 0x0000000800087947 */ /* 0x000fea0003800000 */
.L_x_56614:
        /* <DEDUP_REMOVED lines=13> */
.L_x_56618:
[----:B------:R-:W-:Y:S01]  /*5c00*/  IMAD.MOV.U32 R0, RZ, RZ, 0x7f ;  /* 0x0000007fff007424 */ /* 0x000fe200078e00ff */
[----:B------:R-:W-:-:S04]  /*5c10*/  ISETP.GT.U32.AND P0, PT, R2, 0x7f800000, PT ;  /* 0x7f8000000200780c */ /* 0x000fc80003f04070 */
[----:B------:R-:W-:-:S09]  /*5c20*/  SEL R0, R0, 0x7c, P0 ;  /* 0x0000007c00007807 */ /* 0x000fd20000000000 */
.L_x_56619:
[----:B------:R-:W-:Y:S05]  /*5c30*/  BSYNC B0 ;  /* 0x0000000000007941 */ /* 0x000fea0003800000 */
.L_x_56617:
[----:B------:R-:W-:-:S04]  /*5c40*/  LOP3.LUT R2, R3, 0x80000000, RZ, 0xc0, !PT ;  /* 0x8000000003027812 */ /* 0x000fc800078ec0ff */
[----:B------:R-:W-:-:S04]  /*5c50*/  SHF.R.U32.HI R3, RZ, 0x18, R2 ;  /* 0x00000018ff037819 */ /* 0x000fc80000011602 */
[----:B------:R-:W-:-:S05]  /*5c60*/  LOP3.LUT R3, R0, R3, RZ, 0xfc, !PT ;  /* 0x0000000300037212 */ /* 0x000fca00078efcff */
[----:B------:R0:W-:Y:S01]  /*5c70*/  STG.E.U8 desc[UR36][R16.64], R3 ;  /* 0x0000000310007986 */ /* 0x0001e2000c101124 */
[----:B------:R-:W-:Y:S05]  /*5c80*/  BRA `(.L_x_56603) ;  /* 0x0000000400b07947 */ /* 0x000fea0003800000 */
.L_x_56613:
[----:B------:R-:W0:Y:S02]  /*5c90*/  I2F.U16 R0, R3 ;  /* 0x0000000300007306 */ /* 0x000e240000101000 */
[----:B0-----:R-:W-:-:S05]  /*5ca0*/  F2FP.BF16.F32.PACK_AB R0, RZ, R0 ;  /* 0x00000000ff00723e */ /* 0x001fca00000010ff */
[----:B------:R0:W-:Y:S01]  /*5cb0*/  STG.E.U16 desc[UR36][R16.64], R0 ;  /* 0x0000000010007986 */ /* 0x0001e2000c101524 */
[----:B------:R-:W-:Y:S05]  /*5cc0*/  BRA `(.L_x_56603) ;  /* 0x0000000400a07947 */ /* 0x000fea0003800000 */
.L_x_56610:
        /* <DEDUP_REMOVED lines=10> */
.L_x_56622:
        /* <DEDUP_REMOVED lines=17> */
.L_x_56625:
[----:B------:R-:W-:-:S04]  /*5e80*/  LOP3.LUT R2, R3, 0x80000000, RZ, 0xc0, !PT ;  /* 0x8000000003027812 */ /* 0x000fc800078ec0ff */
[----:B------:R-:W-:-:S04]  /*5e90*/  SHF.R.U32.HI R3, RZ, 0x18, R2 ;  /* 0x00000018ff037819 */ /* 0x000fc80000011602 */
[----:B------:R-:W-:-:S04]  /*5ea0*/  LOP3.LUT R0, R0, R3, RZ, 0xfc, !PT ;  /* 0x0000000300007212 */ /* 0x000fc800078efcff */
[----:B------:R-:W-:-:S07]  /*5eb0*/  PRMT R8, R0, 0x7610, R8 ;  /* 0x0000761000087816 */ /* 0x000fce0000000008 */
.L_x_56624:
[----:B------:R-:W-:Y:S05]  /*5ec0*/  BSYNC B0 ;  /* 0x0000000000007941 */ /* 0x000fea0003800000 */
.L_x_56623:
[----:B------:R3:W-:Y:S01]  /*5ed0*/  STG.E.U8 desc[UR36][R16.64], R8 ;  /* 0x0000000810007986 */ /* 0x0007e2000c101124 */
[----:B------:R-:W-:Y:S05]  /*5ee0*/  BRA `(.L_x_56603) ;  /* 0x0000000400187947 */ /* 0x000fea0003800000 */
.L_x_56621:
        /* <DEDUP_REMOVED lines=17> */
.L_x_56628:
[----:B------:R-:W-:-:S04]  /*6000*/  LOP3.LUT R2, R3, 0x80000000, RZ, 0xc0, !PT ;  /* 0x8000000003027812 */ /* 0x000fc800078ec0ff */
[----:B------:R-:W-:-:S04]  /*6010*/  SHF.R.U32.HI R3, RZ, 0x18, R2 ;  /* 0x00000018ff037819 */ /* 0x000fc80000011602 */
[----:B------:R-:W-:-:S04]  /*6020*/  LOP3.LUT R0, R0, R3, RZ, 0xfc, !PT ;  /* 0x0000000300007212 */ /* 0x000fc800078efcff */
[----:B------:R-:W-:-:S07]  /*6030*/  PRMT R8, R0, 0x7610, R8 ;  /* 0x0000761000087816 */ /* 0x000fce0000000008 */
.L_x_56627:
[----:B------:R-:W-:Y:S05]  /*6040*/  BSYNC B0 ;  /* 0x0000000000007941 */ /* 0x000fea0003800000 */
.L_x_56626:
[----:B------:R0:W-:Y:S01]  /*6050*/  STG.E.U8 desc[UR36][R16.64], R8 ;  /* 0x0000000810007986 */ /* 0x0001e2000c101124 */
[----:B------:R-:W-:Y:S05]  /*6060*/  BRA `(.L_x_56603) ;  /* 0x0000000000b87947 */ /* 0x000fea0003800000 */
.L_x_56620:
        /* <DEDUP_REMOVED lines=23> */
.L_x_56602:
        /* <DEDUP_REMOVED lines=16> */
.L_x_56631:
[----:B------:R-:W-:Y:S05]  /*62e0*/  BRA `(.L_x_56603) ;  /* 0x0000000000187947 */ /* 0x000fea0003800000 */
.L_x_56630:
[----:B------:R-:W-:Y:S01]  /*62f0*/  LOP3.LUT R2, R3, 0xffff, RZ, 0xc0, !PT ;  /* 0x0000ffff03027812 */ /* 0x000fe200078ec0ff */
[----:B------:R-:W-:-:S05]  /*6300*/  IMAD.MOV.U32 R3, RZ, RZ, RZ ;  /* 0x000000ffff037224 */ /* 0x000fca00078e00ff */
[----:B------:R2:W-:Y:S01]  /*6310*/  STG.E.64 desc[UR36][R16.64], R2 ;  /* 0x0000000210007986 */ /* 0x0005e2000c101b24 */
[----:B------:R-:W-:Y:S05]  /*6320*/  BRA `(.L_x_56603) ;  /* 0x0000000000087947 */ /* 0x000fea0003800000 */
.L_x_56629:
[----:B------:R-:W-:-:S05]  /*6330*/  LOP3.LUT R3, R3, 0xffff, RZ, 0xc0, !PT ;  /* 0x0000ffff03037812 */ /* 0x000fca00078ec0ff */
[----:B------:R0:W-:Y:S02]  /*6340*/  STG.E desc[UR36][R16.64], R3 ;  /* 0x0000000310007986 */ /* 0x0001e4000c101924 */
.L_x_56603:
[----:B------:R-:W-:-:S07]  /*6350*/  VIADD R19, R19, 0x80 ;  /* 0x0000008013137836 */ /* 0x000fce0000000000 */
.L_x_56561:
[----:B------:R-:W-:Y:S05]  /*6360*/  BSYNC B6 ;  /* 0x0000000000067941 */ /* 0x000fea0003800000 */
.L_x_56560:
        /* <DEDUP_REMOVED lines=307> */
.L_x_56634:
        /* <DEDUP_REMOVED lines=20> */
.L_x_56638:
[----:B------:R3:W5:Y:S01]  /*77e0*/  LDG.E.U8 R0, desc[UR36][R4.64] ;  /* 0x0000002404007981 */ /* 0x000762000c1e1100 */
[----:B------:R-:W-:Y:S05]  /*77f0*/  BRA `(.L_x_56640) ;  /* 0x0000000c00647947 */ /* 0x000fea0003800000 */
.L_x_56637:
        /* <DEDUP_REMOVED lines=8> */
.L_x_56642:
[----:B------:R0:W5:Y:S01]  /*7880*/  LDG.E.U8 R0, desc[UR36][R4.64] ;  /* 0x0000002404007981 */ /* 0x000162000c1e1100 */
[----:B------:R-:W-:Y:S05]  /*7890*/  BRA `(.L_x_56640) ;  /* 0x0000000c003c7947 */ /* 0x000fea0003800000 */
.L_x_56641:
[----:B------:R0:W5:Y:S01]  /*78a0*/  LDG.E.U16 R0, desc[UR36][R4.64] ;  /* 0x0000002404007981 */ /* 0x000162000c1e1500 */
[----:B------:R-:W-:Y:S05]  /*78b0*/  BRA `(.L_x_56640) ;  /* 0x0000000c00347947 */ /* 0x000fea0003800000 */
.L_x_56636:
        /* <DEDUP_REMOVED lines=10> */
.L_x_56644:
[----:B------:R-:W2:Y:S02]  /*7960*/  LDG.E.U16 R2, desc[UR36][R4.64] ;  /* 0x0000002404027981 */ /* 0x000ea4000c1e1500 */
[----:B--2---:R-:W-:-:S06]  /*7970*/  HADD2.F32 R2, -RZ, R2.H0_H0 ;  /* 0x20000002ff027230 */ /* 0x004fcc0000004100 */
[----:B------:R-:W0:Y:S02]  /*7980*/  F2I.S64.TRUNC R2, R2 ;  /* 0x0000000200027311 */ /* 0x000e24000020d900 */
[----:B0-----:R-:W-:Y:S01]  /*7990*/  PRMT R0, R2, 0x7610, R0 ;  /* 0x0000761002007816 */ /* 0x001fe20000000000 */
[----:B------:R-:W-:Y:S06]  /*79a0*/  BRA `(.L_x_56640) ;  /* 0x0000000800f87947 */ /* 0x000fec0003800000 */
.L_x_56643:
        /* <DEDUP_REMOVED lines=10> */
.L_x_56646:
[----:B------:R-:W2:Y:S02]  /*7a50*/  LDG.E.U16 R4, desc[UR36][R4.64] ;  /* 0x0000002404047981 */ /* 0x000ea4000c1e1500 */
[----:B--2---:R-:W-:-:S06]  /*7a60*/  HADD2.F32 R2, -RZ, R4.H0_H0 ;  /* 0x20000004ff027230 */ /* 0x004fcc0000004100 */
[----:B------:R-:W0:Y:S02]  /*7a70*/  F2I.S64.TRUNC R2, R2 ;  /* 0x0000000200027311 */ /* 0x000e24000020d900 */
[----:B0-----:R-:W-:Y:S01]  /*7a80*/  PRMT R0, R2, 0x7610, R0 ;  /* 0x0000761002007816 */ /* 0x001fe20000000000 */
[----:B------:R-:W-:Y:S06]  /*7a90*/  BRA `(.L_x_56640) ;  /* 0x0000000800bc7947 */ /* 0x000fec0003800000 */
.L_x_56645:
[----:B------:R-:W2:Y:S02]  /*7aa0*/  LDG.E.64 R2, desc[UR36][R4.64] ;  /* 0x0000002404027981 */ /* 0x000ea4000c1e1b00 */
[----:B--2---:R-:W0:Y:S02]  /*7ab0*/  F2I.S64.F64.TRUNC R2, R2 ;  /* 0x0000000200027311 */ /* 0x004e24000030d900 */
[----:B0-----:R-:W-:Y:S01]  /*7ac0*/  PRMT R0, R2, 0x7610, R0 ;  /* 0x0000761002007816 */ /* 0x001fe20000000000 */
[----:B------:R-:W-:Y:S06]  /*7ad0*/  BRA `(.L_x_56640) ;  /* 0x0000000800ac7947 */ /* 0x000fec0003800000 */
.L_x_56635:
        /* <DEDUP_REMOVED lines=12> */
.L_x_56649:
[----:B------:R-:W2:Y:S02]  /*7ba0*/  LDG.E.64 R4, desc[UR36][R4.64] ;  /* 0x0000002404047981 */ /* 0x000ea4000c1e1b00 */
[----:B--2---:R-:W0:Y:S02]  /*7bb0*/  F2I.S64.F64.TRUNC R2, R4 ;  /* 0x0000000400027311 */ /* 0x004e24000030d900 */
[----:B0-----:R-:W-:Y:S01]  /*7bc0*/  PRMT R0, R2, 0x7610, R0 ;  /* 0x0000761002007816 */ /* 0x001fe20000000000 */
[----:B------:R-:W-:Y:S06]  /*7bd0*/  BRA `(.L_x_56640) ;  /* 0x00000008006c7947 */ /* 0x000fec0003800000 */
.L_x_56648:
        /* <DEDUP_REMOVED lines=28> */
.L_x_56651:
        /* <DEDUP_REMOVED lines=15> */
.L_x_56650:
[----:B------:R-:W2:Y:S02]  /*7e90*/  LDG.E.U16 R2, desc[UR36][R4.64] ;  /* 0x0000002404027981 */ /* 0x000ea4000c1e1500 */
[----:B--2---:R-:W-:-:S06]  /*7ea0*/  IMAD.U32 R2, R2, 0x10000, RZ ;  /* 0x0001000002027824 */ /* 0x004fcc00078e00ff */
[----:B------:R-:W0:Y:S02]  /*7eb0*/  F2I.S64.TRUNC R2, R2 ;  /* 0x0000000200027311 */ /* 0x000e24000020d900 */
[----:B0-----:R-:W-:Y:S01]  /*7ec0*/  PRMT R0, R2, 0x7610, R0 ;  /* 0x0000761002007816 */ /* 0x001fe20000000000 */
[----:B------:R-:W-:Y:S06]  /*7ed0*/  BRA `(.L_x_56640) ;  /* 0x0000000400ac7947 */ /* 0x000fec0003800000 */
.L_x_56647:
        /* <DEDUP_REMOVED lines=10> */
.L_x_56654:
        /* <DEDUP_REMOVED lines=21> */
.L_x_56658:
[----:B------:R-:W-:Y:S05]  /*80d0*/  BSYNC B1 ;  /* 0x0000000000017941 */ /* 0x000fea0003800000 */
.L_x_56657:
[----:B------:R-:W-:Y:S01]  /*80e0*/  IMAD.SHL.U32 R2, R2, 0x100000, RZ ;  /* 0x0010000002027824 */ /* 0x000fe200078e00ff */
[----:B------:R-:W-:-:S04]  /*80f0*/  LEA R3, R0, 0x3b800000, 0x17 ;  /* 0x3b80000000037811 */ /* 0x000fc800078eb8ff */
[----:B------:R-:W-:-:S07]  /*8100*/  LOP3.LUT R2, R3, R2, R4, 0xfe, !PT ;  /* 0x0000000203027212 */ /* 0x000fce00078efe04 */
.L_x_56656:
[----:B------:R-:W-:Y:S05]  /*8110*/  BSYNC B0 ;  /* 0x0000000000007941 */ /* 0x000fea0003800000 */
.L_x_56655:
[----:B------:R-:W0:Y:S02]  /*8120*/  F2I.S64.TRUNC R2, R2 ;  /* 0x0000000200027311 */ /* 0x000e24000020d900 */
[----:B0-----:R-:W-:Y:S01]  /*8130*/  PRMT R0, R2, 0x7610, R0 ;  /* 0x0000761002007816 */ /* 0x001fe20000000000 */
[----:B------:R-:W-:Y:S06]  /*8140*/  BRA `(.L_x_56640) ;  /* 0x0000000400107947 */ /* 0x000fec0003800000 */
.L_x_56653:
        /* <DEDUP_REMOVED lines=21> */
.L_x_56662:
[----:B------:R-:W-:Y:S05]  /*82a0*/  BSYNC B1 ;  /* 0x0000000000017941 */ /* 0x000fea0003800000 */
.L_x_56661:
[----:B------:R-:W-:Y:S01]  /*82b0*/  IMAD.SHL.U32 R2, R2, 0x200000, RZ ;  /* 0x0020000002027824 */ /* 0x000fe200078e00ff */
[----:B------:R-:W-:-:S04]  /*82c0*/  LEA R3, R0, 0x37800000, 0x17 ;  /* 0x3780000000037811 */ /* 0x000fc800078eb8ff */
[----:B------:R-:W-:-:S07]  /*82d0*/  LOP3.LUT R2, R3, R2, R4, 0xfe, !PT ;  /* 0x0000000203027212 */ /* 0x000fce00078efe04 */
.L_x_56660:
[----:B------:R-:W-:Y:S05]  /*82e0*/  BSYNC B0 ;  /* 0x0000000000007941 */ /* 0x000fea0003800000 */
.L_x_56659:
[----:B------:R-:W0:Y:S02]  /*82f0*/  F2I.S64.TRUNC R2, R2 ;  /* 0x0000000200027311 */ /* 0x000e24000020d900 */
[----:B0-----:R-:W-:Y:S01]  /*8300*/  PRMT R0, R2, 0x7610, R0 ;  /* 0x0000761002007816 */ /* 0x001fe20000000000 */
[----:B------:R-:W-:Y:S06]  /*8310*/  BRA `(.L_x_56640) ;  /* 0x00000000009c7947 */ /* 0x000fec0003800000 */
.L_x_56652:
        /* <DEDUP_REMOVED lines=14> */
.L_x_56666:
[----:B------:R-:W-:Y:S05]  /*8400*/  BSYNC B0 ;  /* 0x0000000000007941 */ /* 0x000fea0003800000 */
.L_x_56665:
[----:B------:R-:W0:Y:S02]  /*8410*/  F2I.S64.TRUNC R2, R2 ;  /* 0x0000000200027311 */ /* 0x000e24000020d900 */
[----:B0-----:R-:W-:Y:S01]  /*8420*/  PRMT R0, R2, 0x7610, R0 ;  /* 0x0000761002007816 */ /* 0x001fe20000000000 */
[----:B------:R-:W-:Y:S06]  /*8430*/  BRA `(.L_x_56640) ;  /* 0x0000000000547947 */ /* 0x000fec0003800000 */
.L_x_56639:
        /* <DEDUP_REMOVED lines=16> */
.L_x_56667:
[----:B------:R-:W-:Y:S01]  /*8540*/  PRMT R0, RZ, 0x7610, R0 ;  /* 0x00007610ff007816 */ /* 0x000fe20000000000 */
[----:B------:R-:W-:Y:S06]  /*8550*/  BRA `(.L_x_56640) ;  /* 0x00000000000c7947 */ /* 0x000fec0003800000 */
.L_x_56664:
[----:B------:R1:W5:Y:S01]  /*8560*/  LDG.E.U8 R0, desc[UR36][R4.64] ;  /* 0x0000002404007981 */ /* 0x000362000c1e1100 */
[----:B------:R-:W-:Y:S05]  /*8570*/  BRA `(.L_x_56640) ;  /* 0x0000000000047947 */ /* 0x000fea0003800000 */
.L_x_56663:
[----:B------:R2:W5:Y:S02]  /*8580*/  LDG.E.U8 R0, desc[UR36][R4.64] ;  /* 0x0000002404007981 */ /* 0x000564000c1e1100 */
.L_x_56640:
        /* <DEDUP_REMOVED lines=9> */
.L_x_56669:
[----:B------:R-:W-:Y:S05]  /*8620*/  BSYNC B0 ;  /* 0x0000000000007941 */ /* 0x000fea0003800000 */
.L_x_56668:
        /* <DEDUP_REMOVED lines=14> */
.L_x_56673:
[----:B------:R0:W-:Y:S01]  /*8710*/  STG.E.U8 desc[UR36][R16.64], R3 ;  /* 0x0000000310007986 */ /* 0x0001e2000c101124 */
[----:B------:R-:W-:Y:S05]  /*8720*/  BRA `(.L_x_56675) ;  /* 0x0000000c00687947 */ /* 0x000fea0003800000 */
.L_x_56672:
        /* <DEDUP_REMOVED lines=10> */
.L_x_56677:
[----:B------:R-:W-:-:S05]  /*87d0*/  LOP3.LUT R3, R3, 0xffff, RZ, 0xc0, !PT ;  /* 0x0000ffff03037812 */ /* 0x000fca00078ec0ff */
[----:B------:R0:W-:Y:S01]  /*87e0*/  STG.E desc[UR36][R16.64], R3 ;  /* 0x0000000310007986 */ /* 0x0001e2000c101924 */
[----:B------:R-:W-:Y:S05]  /*87f0*/  BRA `(.L_x_56675) ;  /* 0x0000000c00347947 */ /* 0x000fea0003800000 */
.L_x_56676:
[----:B------:R0:W-:Y:S01]  /*8800*/  STG.E.U16 desc[UR36][R16.64], R3 ;  /* 0x0000000310007986 */ /* 0x0001e2000c101524 */
[----:B------:R-:W-:Y:S05]  /*8810*/  BRA `(.L_x_56675) ;  /* 0x0000000c002c7947 */ /* 0x000fea0003800000 */
.L_x_56671:
        /* <DEDUP_REMOVED lines=9> */
.L_x_56679:
[----:B------:R-:W0:Y:S02]  /*88b0*/  I2F.U16 R0, R3 ;  /* 0x0000000300007306 */ /* 0x000e240000101000 */
[----:B0-----:R-:W-:-:S05]  /*88c0*/  F2FP.F16.F32.PACK_AB R0, RZ, R0 ;  /* 0x00000000ff00723e */ /* 0x001fca00000000ff */
[----:B------:R0:W-:Y:S01]  /*88d0*/  STG.E.U16 desc[UR36][R16.64], R0 ;  /* 0x0000000010007986 */ /* 0x0001e2000c101524 */
[----:B------:R-:W-:Y:S05]  /*88e0*/  BRA `(.L_x_56675) ;  /* 0x0000000800f87947 */ /* 0x000fea0003800000 */
.L_x_56678:
        /* <DEDUP_REMOVED lines=10> */
.L_x_56681:
[----:B------:R-:W0:Y:S02]  /*8990*/  I2F.U16 R3, R3 ;  /* 0x0000000300037306 */ /* 0x000e240000101000 */
[----:B0-----:R-:W-:-:S04]  /*89a0*/  F2FP.F16.F32.PACK_AB R3, RZ, R3 ;  /* 0x00000003ff03723e */ /* 0x001fc800000000ff */
[----:B------:R-:W-:-:S05]  /*89b0*/  PRMT R3, R3, 0x5410, RZ ;  /* 0x0000541003037816 */ /* 0x000fca00000000ff */
[----:B------:R0:W-:Y:S01]  /*89c0*/  STG.E desc[UR36][R16.64], R3 ;  /* 0x0000000310007986 */ /* 0x0001e2000c101924 */
[----:B------:R-:W-:Y:S05]  /*89d0*/  BRA `(.L_x_56675) ;  /* 0x0000000800bc7947 */ /* 0x000fea0003800000 */
.L_x_56680:
[----:B------:R-:W0:Y:S02]  /*89e0*/  I2F.F64.U16 R2, R3 ;  /* 0x0000000300027312 */ /* 0x000e240000101800 */
[----:B0-----:R0:W-:Y:S01]  /*89f0*/  STG.E.64 desc[UR36][R16.64], R2 ;  /* 0x0000000210007986 */ /* 0x0011e2000c101b24 */
[----:B------:R-:W-:Y:S05]  /*8a00*/  BRA `(.L_x_56675) ;  /* 0x0000000800b07947 */ /* 0x000fea0003800000 */
.L_x_56670:
        /* <DEDUP_REMOVED lines=13> */
.L_x_56684:
[----:B------:R-:W0:Y:S01]  /*8ae0*/  I2F.F64.U16 R4, R3 ;  /* 0x0000000300047312 */ /* 0x000e220000101800 */
[----:B------:R-:W-:-:S05]  /*8af0*/  CS2R R6, SRZ ;  /* 0x0000000000067805 */ /* 0x000fca000001ff00 */
[----:B0-----:R0:W-:Y:S01]  /*8b00*/  STG.E.128 desc[UR36][R16.64], R4 ;  /* 0x0000000410007986 */ /* 0x0011e2000c101d24 */
[----:B------:R-:W-:Y:S05]  /*8b10*/  BRA `(.L_x_56675) ;  /* 0x00000008006c7947 */ /* 0x000fea0003800000 */
.L_x_56683:
        /* <DEDUP_REMOVED lines=21> */
.L_x_56688:
[----:B------:R-:W-:Y:S05]  /*8c70*/  BSYNC B0 ;  /* 0x0000000000007941 */ /* 0x000fea0003800000 */
.L_x_56687:
[----:B------:R-:W-:-:S05]  /*8c80*/  LOP3.LUT R5, R0, R5, RZ, 0xfc, !PT ;  /* 0x0000000500057212 */ /* 0x000fca00078efcff */
[----:B------:R0:W-:Y:S01]  /*8c90*/  STG.E.U8 desc[UR36][R16.64], R5 ;  /* 0x0000000510007986 */ /* 0x0001e2000c101124 */
[----:B------:R-:W-:Y:S05]  /*8ca0*/  BRA `(.L_x_56675) ;  /* 0x0000000800087947 */ /* 0x000fea0003800000 */
.L_x_56686:
        /* <DEDUP_REMOVED lines=13> */
.L_x_56690:
[----:B------:R-:W-:Y:S01]  /*8d80*/  IMAD.MOV.U32 R0, RZ, RZ, 0x7f ;  /* 0x0000007fff007424 */ /* 0x000fe200078e00ff */
[----:B------:R-:W-:-:S04]  /*8d90*/  ISETP.GT.U32.AND P0, PT, R2, 0x7f800000, PT ;  /* 0x7f8000000200780c */ /* 0x000fc80003f04070 */
[----:B------:R-:W-:-:S09]  /*8da0*/  SEL R0, R0, 0x7c, P0 ;  /* 0x0000007c00007807 */ /* 0x000fd20000000000 */
.L_x_56691:
[----:B------:R-:W-:Y:S05]  /*8db0*/  BSYNC B0 ;  /* 0x0000000000007941 */ /* 0x000fea0003800000 */
.L_x_56689:
[----:B------:R-:W-:-:S04]  /*8dc0*/  LOP3.LUT R2, R3, 0x80000000, RZ, 0xc0, !PT ;  /* 0x8000000003027812 */ /* 0x000fc800078ec0ff */
[----:B------:R-:W-:-:S04]  /*8dd0*/  SHF.R.U32.HI R3, RZ, 0x18, R2 ;  /* 0x00000018ff037819 */ /* 0x000fc80000011602 */
[----:B------:R-:W-:-:S05]  /*8de0*/  LOP3.LUT R3, R0, R3, RZ, 0xfc, !PT ;  /* 0x0000000300037212 */ /* 0x000fca00078efcff */
[----:B------:R0:W-:Y:S01]  /*8df0*/  STG.E.U8 desc[UR36][R16.64], R3 ;  /* 0x0000000310007986 */ /* 0x0001e2000c101124 */
[----:B------:R-:W-:Y:S05]  /*8e00*/  BRA `(.L_x_56675) ;  /* 0x0000000400b07947 */ /* 0x000fea0003800000 */
.L_x_56685:
[----:B------:R-:W0:Y:S02]  /*8e10*/  I2F.U16 R0, R3 ;  /* 0x0000000300007306 */ /* 0x000e240000101000 */
[----:B0-----:R-:W-:-:S05]  /*8e20*/  F2FP.BF16.F32.PACK_AB R0, RZ, R0 ;  /* 0x00000000ff00723e */ /* 0x001fca00000010ff */
[----:B------:R0:W-:Y:S01]  /*8e30*/  STG.E.U16 desc[UR36][R16.64], R0 ;  /* 0x0000000010007986 */ /* 0x0001e2000c101524 */
[----:B------:R-:W-:Y:S05]  /*8e40*/  BRA `(.L_x_56675) ;  /* 0x0000000400a07947 */ /* 0x000fea0003800000 */
.L_x_56682:
        /* <DEDUP_REMOVED lines=10> */
.L_x_56694:
        /* <DEDUP_REMOVED lines=17> */
.L_x_56697:
[----:B------:R-:W-:-:S04]  /*9000*/  LOP3.LUT R2, R3, 0x80000000, RZ, 0xc0, !PT ;  /* 0x8000000003027812 */ /* 0x000fc800078ec0ff */
[----:B------:R-:W-:-:S04]  /*9010*/  SHF.R.U32.HI R3, RZ, 0x18, R2 ;  /* 0x00000018ff037819 */ /* 0x000fc80000011602 */
[----:B------:R-:W-:-:S04]  /*9020*/  LOP3.LUT R0, R0, R3, RZ, 0xfc, !PT ;  /* 0x0000000300007212 */ /* 0x000fc800078efcff */
[----:B------:R-:W-:-:S07]  /*9030*/  PRMT R8, R0, 0x7610, R8 ;  /* 0x0000761000087816 */ /* 0x000fce0000000008 */
.L_x_56696:
[----:B------:R-:W-:Y:S05]  /*9040*/  BSYNC B0 ;  /* 0x0000000000007941 */ /* 0x000fea0003800000 */
.L_x_56695:
[----:B------:R3:W-:Y:S01]  /*9050*/  STG.E.U8 desc[UR36][R16.64], R8 ;  /* 0x0000000810007986 */ /* 0x0007e2000c101124 */
[----:B------:R-:W-:Y:S05]  /*9060*/  BRA `(.L_x_56675) ;  /* 0x0000000400187947 */ /* 0x000fea0003800000 */
.L_x_56693:
        /* <DEDUP_REMOVED lines=17> */
.L_x_56700:
[----:B------:R-:W-:-:S04]  /*9180*/  LOP3.LUT R2, R3, 0x80000000, RZ, 0xc0, !PT ;  /* 0x8000000003027812 */ /* 0x000fc800078ec0ff */
[----:B------:R-:W-:-:S04]  /*9190*/  SHF.R.U32.HI R3, RZ, 0x18, R2 ;  /* 0x00000018ff037819 */ /* 0x000fc80000011602 */
[----:B------:R-:W-:-:S04]  /*91a0*/  LOP3.LUT R0, R0, R3, RZ, 0xfc, !PT ;  /* 0x0000000300007212 */ /* 0x000fc800078efcff */
[----:B------:R-:W-:-:S07]  /*91b0*/  PRMT R8, R0, 0x7610, R8 ;  /* 0x0000761000087816 */ /* 0x000fce0000000008 */
.L_x_56699:
[----:B------:R-:W-:Y:S05]  /*91c0*/  BSYNC B0 ;  /* 0x0000000000007941 */ /* 0x000fea0003800000 */
.L_x_56698:
[----:B------:R0:W-:Y:S01]  /*91d0*/  STG.E.U8 desc[UR36][R16.64], R8 ;  /* 0x0000000810007986 */ /* 0x0001e2000c101124 */
[----:B------:R-:W-:Y:S05]  /*91e0*/  BRA `(.L_x_56675) ;  /* 0x0000000000b87947 */ /* 0x000fea0003800000 */
.L_x_56692:
        /* <DEDUP_REMOVED lines=23> */
.L_x_56674:
        /* <DEDUP_REMOVED lines=16> */
.L_x_56703:
[----:B------:R-:W-:Y:S05]  /*9460*/  BRA `(.L_x_56675) ;  /* 0x0000000000187947 */ /* 0x000fea0003800000 */
.L_x_56702:
[----:B------:R-:W-:Y:S01]  /*9470*/  LOP3.LUT R2, R3, 0xffff, RZ, 0xc0, !PT ;  /* 0x0000ffff03027812 */ /* 0x000fe200078ec0ff */
[----:B------:R-:W-:-:S05]  /*9480*/  IMAD.MOV.U32 R3, RZ, RZ, RZ ;  /* 0x000000ffff037224 */ /* 0x000fca00078e00ff */
[----:B------:R1:W-:Y:S01]  /*9490*/  STG.E.64 desc[UR36][R16.64], R2 ;  /* 0x0000000210007986 */ /* 0x0003e2000c101b24 */
[----:B------:R-:W-:Y:S05]  /*94a0*/  BRA `(.L_x_56675) ;  /* 0x0000000000087947 */ /* 0x000fea0003800000 */
.L_x_56701:
[----:B------:R-:W-:-:S05]  /*94b0*/  LOP3.LUT R3, R3, 0xffff, RZ, 0xc0, !PT ;  /* 0x0000ffff03037812 */ /* 0x000fca00078ec0ff */
[----:B------:R2:W-:Y:S02]  /*94c0*/  STG.E desc[UR36][R16.64], R3 ;  /* 0x0000000310007986 */ /* 0x0005e4000c101924 */
.L_x_56675:
[----:B------:R-:W-:-:S07]  /*94d0*/  VIADD R19, R19, 0x80 ;  /* 0x0000008013137836 */ /* 0x000fce0000000000 */
.L_x_56633:
[----:B------:R-:W-:Y:S05]  /*94e0*/  BSYNC B6 ;  /* 0x0000000000067941 */ /* 0x000fea0003800000 */
.L_x_56632:
        /* <DEDUP_REMOVED lines=306> */
.L_x_56704:
        /* <DEDUP_REMOVED lines=20> */
.L_x_56708:
[----:B------:R4:W5:Y:S01]  /*a950*/  LDG.E.U8 R0, desc[UR36][R4.64] ;  /* 0x0000002404007981 */ /* 0x000962000c1e1100 */
[----:B------:R-:W-:Y:S05]  /*a960*/  BRA `(.L_x_56710) ;  /* 0x0000000c00647947 */ /* 0x000fea0003800000 */
.L_x_56707:
        /* <DEDUP_REMOVED lines=8> */
.L_x_56712:
[----:B------:R0:W5:Y:S01]  /*a9f0*/  LDG.E.U8 R0, desc[UR36][R4.64] ;  /* 0x0000002404007981 */ /* 0x000162000c1e1100 */
[----:B------:R-:W-:Y:S05]  /*aa00*/  BRA `(.L_x_56710) ;  /* 0x0000000c003c7947 */ /* 0x000fea0003800000 */
.L_x_56711:
[----:B------:R0:W5:Y:S01]  /*aa10*/  LDG.E.U16 R0, desc[UR36][R4.64] ;  /* 0x0000002404007981 */ /* 0x000162000c1e1500 */
[----:B------:R-:W-:Y:S05]  /*aa20*/  BRA `(.L_x_56710) ;  /* 0x0000000c00347947 */ /* 0x000fea0003800000 */
.L_x_56706:
        /* <DEDUP_REMOVED lines=10> */
.L_x_56714:
[----:B------:R-:W2:Y:S02]  /*aad0*/  LDG.E.U16 R2, desc[UR36][R4.64] ;  /* 0x0000002404027981 */ /* 0x000ea4000c1e1500 */
[----:B--2---:R-:W-:-:S06]  /*aae0*/  HADD2.F32 R2, -RZ, R2.H0_H0 ;  /* 0x20000002ff027230 */ /* 0x004fcc0000004100 */
[----:B------:R-:W0:Y:S02]  /*aaf0*/  F2I.S64.TRUNC R2, R2 ;  /* 0x0000000200027311 */ /* 0x000e24000020d900 */
[----:B0-----:R-:W-:Y:S01]  /*ab00*/  PRMT R0, R2, 0x7610, R0 ;  /* 0x0000761002007816 */ /* 0x001fe20000000000 */
[----:B------:R-:W-:Y:S06]  /*ab10*/  BRA `(.L_x_56710) ;  /* 0x0000000800f87947 */ /* 0x000fec0003800000 */
.L_x_56713:
        /* <DEDUP_REMOVED lines=10> */
.L_x_56716:
[----:B------:R-:W2:Y:S02]  /*abc0*/  LDG.E.U16 R4, desc[UR36][R4.64] ;  /* 0x0000002404047981 */ /* 0x000ea4000c1e1500 */
[----:B--2---:R-:W-:-:S06]  /*abd0*/  HADD2.F32 R2, -RZ, R4.H0_H0 ;  /* 0x20000004ff027230 */ /* 0x004fcc0000004100 */
[----:B------:R-:W0:Y:S02]  /*abe0*/  F2I.S64.TRUNC R2, R2 ;  /* 0x0000000200027311 */ /* 0x000e24000020d900 */
[----:B0-----:R-:W-:Y:S01]  /*abf0*/  PRMT R0, R2, 0x7610, R0 ;  /* 0x0000761002007816 */ /* 0x001fe20000000000 */
[----:B------:R-:W-:Y:S06]  /*ac00*/  BRA `(.L_x_56710) ;  /* 0x0000000800bc7947 */ /* 0x000fec0003800000 */
.L_x_56715:
[----:B------:R-:W2:Y:S02]  /*ac10*/  LDG.E.64 R2, desc[UR36][R4.64] ;  /* 0x0000002404027981 */ /* 0x000ea4000c1e1b00 */
[----:B--2---:R-:W0:Y:S02]  /*ac20*/  F2I.S64.F64.TRUNC R2, R2 ;  /* 0x0000000200027311 */ /* 0x004e24000030d900 */
[----:B0-----:R-:W-:Y:S01]  /*ac30*/  PRMT R0, R2, 0x7610, R0 ;  /* 0x0000761002007816 */ /* 0x001fe20000000000 */
[----:B------:R-:W-:Y:S06]  /*ac40*/  BRA `(.L_x_56710) ;  /* 0x0000000800ac7947 */ /* 0x000fec0003800000 */
.L_x_56705:
        /* <DEDUP_REMOVED lines=12> */
.L_x_56719:
[----:B------:R-:W2:Y:S02]  /*ad10*/  LDG.E.64 R4, desc[UR36][R4.64] ;  /* 0x0000002404047981 */ /* 0x000ea4000c1e1b00 */
[----:B--2---:R-:W0:Y:S02]  /*ad20*/  F2I.S64.F64.TRUNC R2, R4 ;  /* 0x0000000400027311 */ /* 0x004e24000030d900 */
[----:B0-----:R-:W-:Y:S01]  /*ad30*/  PRMT R0, R2, 0x7610, R0 ;  /* 0x0000761002007816 */ /* 0x001fe20000000000 */
[----:B------:R-:W-:Y:S06]  /*ad40*/  BRA `(.L_x_56710) ;  /* 0x00000008006c7947 */ /* 0x000fec0003800000 */
.L_x_56718:
        /* <DEDUP_REMOVED lines=28> */
.L_x_56721:
        /* <DEDUP_REMOVED lines=15> */
.L_x_56720:
[----:B------:R-:W2:Y:S02]  /*b000*/  LDG.E.U16 R2, desc[UR36][R4.64] ;  /* 0x0000002404027981 */ /* 0x000ea4000c1e1500 */
[----:B--2---:R-:W-:-:S06]  /*b010*/  IMAD.U32 R2, R2, 0x10000, RZ ;  /* 0x0001000002027824 */ /* 0x004fcc00078e00ff */
[----:B------:R-:W0:Y:S02]  /*b020*/  F2I.S64.TRUNC R2, R2 ;  /* 0x0000000200027311 */ /* 0x000e24000020d900 */
[----:B0-----:R-:W-:Y:S01]  /*b030*/  PRMT R0, R2, 0x7610, R0 ;  /* 0x0000761002007816 */ /* 0x001fe20000000000 */
[----:B------:R-:W-:Y:S06]  /*b040*/  BRA `(.L_x_56710) ;  /* 0x0000000400ac7947 */ /* 0x000fec0003800000 */
.L_x_56717:
        /* <DEDUP_REMOVED lines=10> */
.L_x_56724:
        /* <DEDUP_REMOVED lines=21> */
.L_x_56728:
[----:B------:R-:W-:Y:S05]  /*b240*/  BSYNC B1 ;  /* 0x0000000000017941 */ /* 0x000fea0003800000 */
.L_x_56727:
[----:B------:R-:W-:Y:S01]  /*b250*/  IMAD.SHL.U32 R2, R2, 0x100000, RZ ;  /* 0x0010000002027824 */ /* 0x000fe200078e00ff */
[----:B------:R-:W-:-:S04]  /*b260*/  LEA R3, R0, 0x3b800000, 0x17 ;  /* 0x3b80000000037811 */ /* 0x000fc800078eb8ff */
[----:B------:R-:W-:-:S07]  /*b270*/  LOP3.LUT R2, R3, R2, R4, 0xfe, !PT ;  /* 0x0000000203027212 */ /* 0x000fce00078efe04 */
.L_x_56726:
[----:B------:R-:W-:Y:S05]  /*b280*/  BSYNC B0 ;  /* 0x0000000000007941 */ /* 0x000fea0003800000 */
.L_x_56725:
[----:B------:R-:W0:Y:S02]  /*b290*/  F2I.S64.TRUNC R2, R2 ;  /* 0x0000000200027311 */ /* 0x000e24000020d900 */
[----:B0-----:R-:W-:Y:S01]  /*b2a0*/  PRMT R0, R2, 0x7610, R0 ;  /* 0x0000761002007816 */ /* 0x001fe20000000000 */
[----:B------:R-:W-:Y:S06]  /*b2b0*/  BRA `(.L_x_56710) ;  /* 0x0000000400107947 */ /* 0x000fec0003800000 */
.L_x_56723:
        /* <DEDUP_REMOVED lines=21> */
.L_x_56732:
[----:B------:R-:W-:Y:S05]  /*b410*/  BSYNC B1 ;  /* 0x0000000000017941 */ /* 0x000fea0003800000 */
.L_x_56731:
[----:B------:R-:W-:Y:S01]  /*b420*/  IMAD.SHL.U32 R2, R2, 0x200000, RZ ;  /* 0x0020000002027824 */ /* 0x000fe200078e00ff */
[----:B------:R-:W-:-:S04]  /*b430*/  LEA R3, R0, 0x37800000, 0x17 ;  /* 0x3780000000037811 */ /* 0x000fc800078eb8ff */
[----:B------:R-:W-:-:S07]  /*b440*/  LOP3.LUT R2, R3, R2, R4, 0xfe, !PT ;  /* 0x0000000203027212 */ /* 0x000fce00078efe04 */
.L_x_56730:
[----:B------:R-:W-:Y:S05]  /*b450*/  BSYNC B0 ;  /* 0x0000000000007941 */ /* 0x000fea0003800000 */
.L_x_56729:
[----:B------:R-:W0:Y:S02]  /*b460*/  F2I.S64.TRUNC R2, R2 ;  /* 0x0000000200027311 */ /* 0x000e24000020d900 */
[----:B0-----:R-:W-:Y:S01]  /*b470*/  PRMT R0, R2, 0x7610, R0 ;  /* 0x0000761002007816 */ /* 0x001fe20000000000 */
[----:B------:R-:W-:Y:S06]  /*b480*/  BRA `(.L_x_56710) ;  /* 0x00000000009c7947 */ /* 0x000fec0003800000 */
.L_x_56722:
        /* <DEDUP_REMOVED lines=14> */
.L_x_56736:
[----:B------:R-:W-:Y:S05]  /*b570*/  BSYNC B0 ;  /* 0x0000000000007941 */ /* 0x000fea0003800000 */
.L_x_56735:
[----:B------:R-:W0:Y:S02]  /*b580*/  F2I.S64.TRUNC R2, R2 ;  /* 0x0000000200027311 */ /* 0x000e24000020d900 */
[----:B0-----:R-:W-:Y:S01]  /*b590*/  PRMT R0, R2, 0x7610, R0 ;  /* 0x0000761002007816 */ /* 0x001fe20000000000 */
[----:B------:R-:W-:Y:S06]  /*b5a0*/  BRA `(.L_x_56710) ;  /* 0x0000000000547947 */ /* 0x000fec0003800000 */
.L_x_56709:
        /* <DEDUP_REMOVED lines=16> */
.L_x_56737:
[----:B------:R-:W-:Y:S01]  /*b6b0*/  PRMT R0, RZ, 0x7610, R0 ;  /* 0x00007610ff007816 */ /* 0x000fe20000000000 */
[----:B------:R-:W-:Y:S06]  /*b6c0*/  BRA `(.L_x_56710) ;  /* 0x00000000000c7947 */ /* 0x000fec0003800000 */
.L_x_56734:
[----:B------:R2:W5:Y:S01]  /*b6d0*/  LDG.E.U8 R0, desc[UR36][R4.64] ;  /* 0x0000002404007981 */ /* 0x000562000c1e1100 */
[----:B------:R-:W-:Y:S05]  /*b6e0*/  BRA `(.L_x_56710) ;  /* 0x0000000000047947 */ /* 0x000fea0003800000 */
.L_x_56733:
[----:B------:R1:W5:Y:S02]  /*b6f0*/  LDG.E.U8 R0, desc[UR36][R4.64] ;  /* 0x0000002404007981 */ /* 0x000364000c1e1100 */
.L_x_56710:
        /* <DEDUP_REMOVED lines=9> */
.L_x_56739:
[----:B------:R-:W-:Y:S05]  /*b790*/  BSYNC B0 ;  /* 0x0000000000007941 */ /* 0x000fea0003800000 */
.L_x_56738:
        /* <DEDUP_REMOVED lines=14> */
.L_x_56743:
[----:B------:R-:W-:Y:S01]  /*b880*/  STG.E.U8 desc[UR36][R16.64], R3 ;  /* 0x0000000310007986 */ /* 0x000fe2000c101124 */
[----:B------:R-:W-:Y:S05]  /*b890*/  EXIT ;  /* 0x000000000000794d */ /* 0x000fea0003800000 */
.L_x_56742:
        /* <DEDUP_REMOVED lines=10> */
.L_x_56746:
[----:B------:R-:W-:-:S05]  /*b940*/  LOP3.LUT R3, R3, 0xffff, RZ, 0xc0, !PT ;  /* 0x0000ffff03037812 */ /* 0x000fca00078ec0ff */
[----:B------:R-:W-:Y:S01]  /*b950*/  STG.E desc[UR36][R16.64], R3 ;  /* 0x0000000310007986 */ /* 0x000fe2000c101924 */
[----:B------:R-:W-:Y:S05]  /*b960*/  EXIT ;  /* 0x000000000000794d */ /* 0x000fea0003800000 */
.L_x_56745:
[----:B------:R-:W-:Y:S01]  /*b970*/  STG.E.U16 desc[UR36][R16.64], R3 ;  /* 0x0000000310007986 */ /* 0x000fe2000c101524 */
[----:B------:R-:W-:Y:S05]  /*b980*/  EXIT ;  /* 0x000000000000794d */ /* 0x000fea0003800000 */
.L_x_56741:
        /* <DEDUP_REMOVED lines=9> */
.L_x_56748:
[----:B------:R-:W0:Y:S02]  /*ba20*/  I2F.U16 R0, R3 ;  /* 0x0000000300007306 */ /* 0x000e240000101000 */
[----:B0-----:R-:W-:-:S05]  /*ba30*/  F2FP.F16.F32.PACK_AB R0, RZ, R0 ;  /* 0x00000000ff00723e */ /* 0x001fca00000000ff */
[----:B------:R-:W-:Y:S01]  /*ba40*/  STG.E.U16 desc[UR36][R16.64], R0 ;  /* 0x0000000010007986 */ /* 0x000fe2000c101524 */
[----:B------:R-:W-:Y:S05]  /*ba50*/  EXIT ;  /* 0x000000000000794d */ /* 0x000fea0003800000 */
.L_x_56747:
        /* <DEDUP_REMOVED lines=10> */
.L_x_56750:
[----:B------:R-:W0:Y:S02]  /*bb00*/  I2F.U16 R3, R3 ;  /* 0x0000000300037306 */ /* 0x000e240000101000 */
[----:B0-----:R-:W-:-:S04]  /*bb10*/  F2FP.F16.F32.PACK_AB R3, RZ, R3 ;  /* 0x00000003ff03723e */ /* 0x001fc800000000ff */
[----:B------:R-:W-:-:S05]  /*bb20*/  PRMT R3, R3, 0x5410, RZ ;  /* 0x0000541003037816 */ /* 0x000fca00000000ff */
[----:B------:R-:W-:Y:S01]  /*bb30*/  STG.E desc[UR36][R16.64], R3 ;  /* 0x0000000310007986 */ /* 0x000fe2000c101924 */
[----:B------:R-:W-:Y:S05]  /*bb40*/  EXIT ;  /* 0x000000000000794d */ /* 0x000fea0003800000 */
.L_x_56749:
[----:B------:R-:W0:Y:S02]  /*bb50*/  I2F.F64.U16 R2, R3 ;  /* 0x0000000300027312 */ /* 0x000e240000101800 */
[----:B0-----:R-:W-:Y:S01]  /*bb60*/  STG.E.64 desc[UR36][R16.64], R2 ;  /* 0x0000000210007986 */ /* 0x001fe2000c101b24 */
[----:B------:R-:W-:Y:S05]  /*bb70*/  EXIT ;  /* 0x000000000000794d */ /* 0x000fea0003800000 */
.L_x_56740:
        /* <DEDUP_REMOVED lines=13> */
.L_x_56753:
[----:B------:R-:W0:Y:S01]  /*bc50*/  I2F.F64.U16 R4, R3 ;  /* 0x0000000300047312 */ /* 0x000e220000101800 */
[----:B------:R-:W-:-:S05]  /*bc60*/  CS2R R6, SRZ ;  /* 0x0000000000067805 */ /* 0x000fca000001ff00 */
[----:B0-----:R-:W-:Y:S01]  /*bc70*/  STG.E.128 desc[UR36][R16.64], R4 ;  /* 0x0000000410007986 */ /* 0x001fe2000c101d24 */
[----:B------:R-:W-:Y:S05]  /*bc80*/  EXIT ;  /* 0x000000000000794d */ /* 0x000fea0003800000 */
.L_x_56752:
        /* <DEDUP_REMOVED lines=21> */
.L_x_56757:
[----:B------:R-:W-:Y:S05]  /*bde0*/  BSYNC B0 ;  /* 0x0000000000007941 */ /* 0x000fea0003800000 */
.L_x_56756:
[----:B------:R-:W-:-:S05]  /*bdf0*/  LOP3.LUT R5, R0, R5, RZ, 0xfc, !PT ;  /* 0x0000000500057212 */ /* 0x000fca00078efcff */
[----:B------:R-:W-:Y:S01]  /*be00*/  STG.E.U8 desc[UR36][R16.64], R5 ;  /* 0x0000000510007986 */ /* 0x000fe2000c101124 */
[----:B------:R-:W-:Y:S05]  /*be10*/  EXIT ;  /* 0x000000000000794d */ /* 0x000fea0003800000 */
.L_x_56755:
        /* <DEDUP_REMOVED lines=13> */
.L_x_56759:
[----:B------:R-:W-:Y:S01]  /*bef0*/  IMAD.MOV.U32 R0, RZ, RZ, 0x7f ;  /* 0x0000007fff007424 */ /* 0x000fe200078e00ff */
[----:B------:R-:W-:-:S04]  /*bf00*/  ISETP.GT.U32.AND P0, PT, R2, 0x7f800000, PT ;  /* 0x7f8000000200780c */ /* 0x000fc80003f04070 */
[----:B------:R-:W-:-:S09]  /*bf10*/  SEL R0, R0, 0x7c, P0 ;  /* 0x0000007c00007807 */ /* 0x000fd20000000000 */
.L_x_56760:
[----:B------:R-:W-:Y:S05]  /*bf20*/  BSYNC B0 ;  /* 0x0000000000007941 */ /* 0x000fea0003800000 */
.L_x_56758:
[----:B------:R-:W-:-:S04]  /*bf30*/  LOP3.LUT R2, R3, 0x80000000, RZ, 0xc0, !PT ;  /* 0x8000000003027812 */ /* 0x000fc800078ec0ff */
[----:B------:R-:W-:-:S04]  /*bf40*/  SHF.R.U32.HI R3, RZ, 0x18, R2 ;  /* 0x00000018ff037819 */ /* 0x000fc80000011602 */
[----:B------:R-:W-:-:S05]  /*bf50*/  LOP3.LUT R3, R0, R3, RZ, 0xfc, !PT ;  /* 0x0000000300037212 */ /* 0x000fca00078efcff */
[----:B------:R-:W-:Y:S01]  /*bf60*/  STG.E.U8 desc[UR36][R16.64], R3 ;  /* 0x0000000310007986 */ /* 0x000fe2000c101124 */
[----:B------:R-:W-:Y:S05]  /*bf70*/  EXIT ;  /* 0x000000000000794d */ /* 0x000fea0003800000 */
.L_x_56754:
[----:B------:R-:W0:Y:S02]  /*bf80*/  I2F.U16 R0, R3 ;  /* 0x0000000300007306 */ /* 0x000e240000101000 */
[----:B0-----:R-:W-:-:S05]  /*bf90*/  F2FP.BF16.F32.PACK_AB R0, RZ, R0 ;  /* 0x00000000ff00723e */ /* 0x001fca00000010ff */
[----:B------:R-:W-:Y:S01]  /*bfa0*/  STG.E.U16 desc[UR36][R16.64], R0 ;  /* 0x0000000010007986 */ /* 0x000fe2000c101524 */
[----:B------:R-:W-:Y:S05]  /*bfb0*/  EXIT ;  /* 0x000000000000794d */ /* 0x000fea0003800000 */
.L_x_56751:
        /* <DEDUP_REMOVED lines=10> */
.L_x_56763:
        /* <DEDUP_REMOVED lines=17> */
.L_x_56766:
[----:B------:R-:W-:-:S04]  /*c170*/  LOP3.LUT R2, R3, 0x80000000, RZ, 0xc0, !PT ;  /* 0x8000000003027812 */ /* 0x000fc800078ec0ff */
[----:B------:R-:W-:-:S04]  /*c180*/  SHF.R.U32.HI R3, RZ, 0x18, R2 ;  /* 0x00000018ff037819 */ /* 0x000fc80000011602 */
[----:B------:R-:W-:-:S04]  /*c190*/  LOP3.LUT R0, R0, R3, RZ, 0xfc, !PT ;  /* 0x0000000300007212 */ /* 0x000fc800078efcff */
[----:B------:R-:W-:-:S07]  /*c1a0*/  PRMT R8, R0, 0x7610, R8 ;  /* 0x0000761000087816 */ /* 0x000fce0000000008 */
.L_x_56765:
[----:B------:R-:W-:Y:S05]  /*c1b0*/  BSYNC B0 ;  /* 0x0000000000007941 */ /* 0x000fea0003800000 */
.L_x_56764:
[----:B------:R-:W-:Y:S01]  /*c1c0*/  STG.E.U8 desc[UR36][R16.64], R8 ;  /* 0x0000000810007986 */ /* 0x000fe2000c101124 */
[----:B------:R-:W-:Y:S05]  /*c1d0*/  EXIT ;  /* 0x000000000000794d */ /* 0x000fea0003800000 */
.L_x_56762:
        /* <DEDUP_REMOVED lines=17> */
.L_x_56769:
[----:B------:R-:W-:-:S04]  /*c2f0*/  LOP3.LUT R2, R3, 0x80000000, RZ, 0xc0, !PT ;  /* 0x8000000003027812 */ /* 0x000fc800078ec0ff */
[----:B------:R-:W-:-:S04]  /*c300*/  SHF.R.U32.HI R3, RZ, 0x18, R2 ;  /* 0x00000018ff037819 */ /* 0x000fc80000011602 */
[----:B------:R-:W-:-:S04]  /*c310*/  LOP3.LUT R0, R0, R3, RZ, 0xfc, !PT ;  /* 0x0000000300007212 */ /* 0x000fc800078efcff */
[----:B------:R-:W-:-:S07]  /*c320*/  PRMT R8, R0, 0x7610, R8 ;  /* 0x0000761000087816 */ /* 0x000fce0000000008 */
.L_x_56768:
[----:B------:R-:W-:Y:S05]  /*c330*/  BSYNC B0 ;  /* 0x0000000000007941 */ /* 0x000fea0003800000 */
.L_x_56767:
[----:B------:R-:W-:Y:S01]  /*c340*/  STG.E.U8 desc[UR36][R16.64], R8 ;  /* 0x0000000810007986 */ /* 0x000fe2000c101124 */
[----:B------:R-:W-:Y:S05]  /*c350*/  EXIT ;  /* 0x000000000000794d */ /* 0x000fea0003800000 */
.L_x_56761:
        /* <DEDUP_REMOVED lines=23> */
.L_x_56744:
        /* <DEDUP_REMOVED lines=16> */
.L_x_56772:
[----:B------:R-:W-:Y:S05]  /*c5d0*/  EXIT ;  /* 0x000000000000794d */ /* 0x000fea0003800000 */
.L_x_56771:
[----:B------:R-:W-:Y:S01]  /*c5e0*/  LOP3.LUT R2, R3, 0xffff, RZ, 0xc0, !PT ;  /* 0x0000ffff03027812 */ /* 0x000fe200078ec0ff */
[----:B------:R-:W-:-:S05]  /*c5f0*/  IMAD.MOV.U32 R3, RZ, RZ, RZ ;  /* 0x000000ffff037224 */ /* 0x000fca00078e00ff */
[----:B------:R-:W-:Y:S01]  /*c600*/  STG.E.64 desc[UR36][R16.64], R2 ;  /* 0x0000000210007986 */ /* 0x000fe2000c101b24 */
[----:B------:R-:W-:Y:S05]  /*c610*/  EXIT ;  /* 0x000000000000794d */ /* 0x000fea0003800000 */
.L_x_56770:
[----:B------:R-:W-:-:S05]  /*c620*/  LOP3.LUT R3, R3, 0xffff, RZ, 0xc0, !PT ;  /* 0x0000ffff03037812 */ /* 0x000fca00078ec0ff */
[----:B------:R-:W-:Y:S01]  /*c630*/  STG.E desc[UR36][R16.64], R3 ;  /* 0x0000000310007986 */ /* 0x000fe2000c101924 */
[----:B------:R-:W-:Y:S05]  /*c640*/  EXIT ;  /* 0x000000000000794d */ /* 0x000fea0003800000 */
        .weak           $__internal_77_$__cuda_sm20_rem_u16
        .type           $__internal_77_$__cuda_sm20_rem_u16,@function
        .size           $__internal_77_$__cuda_sm20_rem_u16,(.L_x_57290 - $__internal_77_$__cuda_sm20_rem_u16)
$__internal_77_$__cuda_sm20_rem_u16:
        /* <DEDUP_REMOVED lines=20> */
[----:B------:R-:W-:Y:S05]  /*c790*/  RET.REL.NODEC R2 `(_ZN2at6native18elementwise_kernelILi128ELi4EZNS0_15gpu_kernel_implINS0_13AUnaryFunctorIhhhZZZNS0_21remainder_kernel_cudaERNS_18TensorIteratorBaseEENKUlvE_clEvENKUlvE_clEvEUlhhE_EEEEvS5_RKT_EUliE_EEviT1_) ;  /* 0xffffff3802187950 */ /* 0x000fea0003c3ffff */
.L_x_56773:
        /* <DEDUP_REMOVED lines=14> */
.L_x_57290:


//--------------------- .text._ZN2at6native27unrolled_elementwise_kernelINS0_13AUnaryFunctorIhhhZZZNS0_21remainder_kernel_cudaERNS_18TensorIteratorBaseEENKUlvE_clEvENKUlvE_clEvEUlhhE_EESt5arrayIPcLm2EELi4E23TrivialOffsetCalculatorILi1EjESD_NS0_6memory12LoadWithCastILi1EEENSE_13StoreWithCastILi1EEEEEviT_T0_T2_T3_T4_T5_ --------------------------
	.section	.text._ZN2at6native27unrolled_elementwise_kernelINS0_13AUnaryFunctorIhhhZZZNS0_21remainder_kernel_cudaERNS_18TensorIteratorBaseEENKUlvE_clEvENKUlvE_clEvEUlhhE_EESt5arrayIPcLm2EELi4E23TrivialOffsetCalculatorILi1EjESD_NS0_6memory12LoadWithCastILi1EEENSE_13StoreWithCastILi1EEEEEviT_T0_T2_T3_T4_T5_,"ax",@progbits
	.align	128
        .global         _ZN2at6native27unrolled_elementwise_kernelINS0_13AUnaryFunctorIhhhZZZNS0_21remainder_kernel_cudaERNS_18TensorIteratorBaseEENKUlvE_clEvENKUlvE_clEvEUlhhE_EESt5arrayIPcLm2EELi4E23TrivialOffsetCalculatorILi1EjESD_NS0_6memory12LoadWithCastILi1EEENSE_13StoreWithCastILi1EEEEEviT_T0_T2_T3_T4_T5_
        .type           _ZN2at6native27unrolled_elementwise_kernelINS0_13AUnaryFunctorIhhhZZZNS0_21remainder_kernel_cudaERNS_18TensorIteratorBaseEENKUlvE_clEvENKUlvE_clEvEUlhhE_EESt5arrayIPcLm2EELi4E23TrivialOffsetCalculatorILi1EjESD_NS0_6memory12LoadWithCastILi1EEENSE_13StoreWithCastILi1EEEEEviT_T0_T2_T3_T4_T5_,@function
        .size           _ZN2at6native27unrolled_elementwise_kernelINS0_13AUnaryFunctorIhhhZZZNS0_21remainder_kernel_cudaERNS_18TensorIteratorBaseEENKUlvE_clEvENKUlvE_clEvEUlhhE_EESt5arrayIPcLm2EELi4E23TrivialOffsetCalculatorILi1EjESD_NS0_6memory12LoadWithCastILi1EEENSE_13StoreWithCastILi1EEEEEviT_T0_T2_T3_T4_T5_,(.L_x_57291 - _ZN2at6native27unrolled_elementwise_kernelINS0_13AUnaryFunctorIhhhZZZNS0_21remainder_kernel_cudaERNS_18TensorIteratorBaseEENKUlvE_clEvENKUlvE_clEvEUlhhE_EESt5arrayIPcLm2EELi4E23TrivialOffsetCalculatorILi1EjESD_NS0_6memory12LoadWithCastILi1EEENSE_13StoreWithCastILi1EEEEEviT_T0_T2_T3_T4_T5_)
        .other          _ZN2at6native27unrolled_elementwise_kernelINS0_13AUnaryFunctorIhhhZZZNS0_21remainder_kernel_cudaERNS_18TensorIteratorBaseEENKUlvE_clEvENKUlvE_clEvEUlhhE_EESt5arrayIPcLm2EELi4E23TrivialOffsetCalculatorILi1EjESD_NS0_6memory12LoadWithCastILi1EEENSE_13StoreWithCastILi1EEEEEviT_T0_T2_T3_T4_T5_,@"STO_CUDA_ENTRY STV_DEFAULT"
_ZN2at6native27unrolled_elementwise_kernelINS0_13AUnaryFunctorIhhhZZZNS0_21remainder_kernel_cudaERNS_18TensorIteratorBaseEENKUlvE_clEvENKUlvE_clEvEUlhhE_EESt5arrayIPcLm2EELi4E23TrivialOffsetCalculatorILi1EjESD_NS0_6memory12LoadWithCastILi1EEENSE_13StoreWithCastILi1EEEEEviT_T0_T2_T3_T4_T5_:
.text._ZN2at6native27unrolled_elementwise_kernelINS0_13AUnaryFunctorIhhhZZZNS0_21remainder_kernel_cudaERNS_18TensorIteratorBaseEENKUlvE_clEvENKUlvE_clEvEUlhhE_EESt5arrayIPcLm2EELi4E23TrivialOffsetCalculatorILi1EjESD_NS0_6memory12LoadWithCastILi1EEENSE_13StoreWithCastILi1EEEEEviT_T0_T2_T3_T4_T5_:
        /* <DEDUP_REMOVED lines=31> */
.L_x_56779:
[----:B------:R3:W5:Y:S01]  /*01f0*/  LDG.E.U8 R19, desc[UR36][R6.64] ;  /* 0x0000002406137981 */ /* 0x000762000c1e1100 */
[----:B------:R-:W-:Y:S05]  /*0200*/  BRA `(.L_x_56781) ;  /* 0x0000000c00687947 */ /* 0x000fea0003800000 */
.L_x_56778:
        /* <DEDUP_REMOVED lines=8> */
.L_x_56783:
[----:B------:R1:W5:Y:S01]  /*0290*/  LDG.E.U8 R19, desc[UR36][R6.64] ;  /* 0x0000002406137981 */ /* 0x000362000c1e1100 */
[----:B------:R-:W-:Y:S05]  /*02a0*/  BRA `(.L_x_56781) ;  /* 0x0000000c00407947 */ /* 0x000fea0003800000 */
.L_x_56782:
[----:B------:R2:W5:Y:S01]  /*02b0*/  LDG.E.U16 R19, desc[UR36][R6.64] ;  /* 0x0000002406137981 */ /* 0x000562000c1e1500 */
[----:B------:R-:W-:Y:S05]  /*02c0*/  BRA `(.L_x_56781) ;  /* 0x0000000c00387947 */ /* 0x000fea0003800000 */
.L_x_56777:
        /* <DEDUP_REMOVED lines=10> */
.L_x_56785:
[----:B------:R-:W2:Y:S02]  /*0370*/  LDG.E.U16 R4, desc[UR36][R6.64] ;  /* 0x0000002406047981 */ /* 0x000ea4000c1e1500 */
[----:B--2---:R-:W-:-:S06]  /*0380*/  HADD2.F32 R4, -RZ, R4.H0_H0 ;  /* 0x20000004ff047230 */ /* 0x004fcc0000004100 */
[----:B------:R-:W0:Y:S02]  /*0390*/  F2I.S64.TRUNC R4, R4 ;  /* 0x0000000400047311 */ /* 0x000e24000020d900 */
[----:B0-----:R-:W-:Y:S01]  /*03a0*/  PRMT R19, R4, 0x7610, R19 ;  /* 0x0000761004137816 */ /* 0x001fe20000000013 */
[----:B------:R-:W-:Y:S06]  /*03b0*/  BRA `(.L_x_56781) ;  /* 0x0000000800fc7947 */ /* 0x000fec0003800000 */
.L_x_56784:
        /* <DEDUP_REMOVED lines=10> */
.L_x_56787:
[----:B------:R-:W2:Y:S02]  /*0460*/  LDG.E.U16 R6, desc[UR36][R6.64] ;  /* 0x0000002406067981 */ /* 0x000ea4000c1e1500 */
[----:B--2---:R-:W-:-:S06]  /*0470*/  HADD2.F32 R4, -RZ, R6.H0_H0 ;  /* 0x20000006ff047230 */ /* 0x004fcc0000004100 */
[----:B------:R-:W0:Y:S02]  /*0480*/  F2I.S64.TRUNC R4, R4 ;  /* 0x0000000400047311 */ /* 0x000e24000020d900 */
[----:B0-----:R-:W-:Y:S01]  /*0490*/  PRMT R19, R4, 0x7610, R19 ;  /* 0x0000761004137816 */ /* 0x001fe20000000013 */
[----:B------:R-:W-:Y:S06]  /*04a0*/  BRA `(.L_x_56781) ;  /* 0x0000000800c07947 */ /* 0x000fec0003800000 */
.L_x_56786:
[----:B------:R-:W2:Y:S02]  /*04b0*/  LDG.E.64 R4, desc[UR36][R6.64] ;  /* 0x0000002406047981 */ /* 0x000ea4000c1e1b00 */
[----:B--2---:R-:W0:Y:S02]  /*04c0*/  F2I.S64.F64.TRUNC R4, R4 ;  /* 0x0000000400047311 */ /* 0x004e24000030d900 */
[----:B0-----:R-:W-:Y:S01]  /*04d0*/  PRMT R19, R4, 0x7610, R19 ;  /* 0x0000761004137816 */ /* 0x001fe20000000013 */
[----:B------:R-:W-:Y:S06]  /*04e0*/  BRA `(.L_x_56781) ;  /* 0x0000000800b07947 */ /* 0x000fec0003800000 */
.L_x_56776:
        /* <DEDUP_REMOVED lines=12> */
.L_x_56790:
[----:B------:R-:W2:Y:S02]  /*05b0*/  LDG.E.64 R6, desc[UR36][R6.64] ;  /* 0x0000002406067981 */ /* 0x000ea4000c1e1b00 */
[----:B--2---:R-:W0:Y:S02]  /*05c0*/  F2I.S64.F64.TRUNC R4, R6 ;  /* 0x0000000600047311 */ /* 0x004e24000030d900 */
[----:B0-----:R-:W-:Y:S01]  /*05d0*/  PRMT R19, R4, 0x7610, R19 ;  /* 0x0000761004137816 */ /* 0x001fe20000000013 */
[----:B------:R-:W-:Y:S06]  /*05e0*/  BRA `(.L_x_56781) ;  /* 0x0000000800707947 */ /* 0x000fec0003800000 */
.L_x_56789:
        /* <DEDUP_REMOVED lines=28> */
.L_x_56792:
        /* <DEDUP_REMOVED lines=16> */
.L_x_56791:
[----:B------:R-:W2:Y:S02]  /*08b0*/  LDG.E.U16 R4, desc[UR36][R6.64] ;  /* 0x0000002406047981 */ /* 0x000ea4000c1e1500 */
[----:B--2---:R-:W-:-:S06]  /*08c0*/  IMAD.U32 R4, R4, 0x10000, RZ ;  /* 0x0001000004047824 */ /* 0x004fcc00078e00ff */
[----:B------:R-:W0:Y:S02]  /*08d0*/  F2I.S64.TRUNC R4, R4 ;  /* 0x0000000400047311 */ /* 0x000e24000020d900 */
[----:B0-----:R-:W-:Y:S01]  /*08e0*/  PRMT R19, R4, 0x7610, R19 ;  /* 0x0000761004137816 */ /* 0x001fe20000000013 */
[----:B------:R-:W-:Y:S06]  /*08f0*/  BRA `(.L_x_56781) ;  /* 0x0000000400ac7947 */ /* 0x000fec0003800000 */
.L_x_56788:
        /* <DEDUP_REMOVED lines=10> */
.L_x_56795:
        /* <DEDUP_REMOVED lines=21> */
.L_x_56799:
[----:B------:R-:W-:Y:S05]  /*0af0*/  BSYNC B1 ;  /* 0x0000000000017941 */ /* 0x000fea0003800000 */
.L_x_56798:
[----:B------:R-:W-:Y:S01]  /*0b00*/  IMAD.SHL.U32 R3, R3, 0x100000, RZ ;  /* 0x0010000003037824 */ /* 0x000fe200078e00ff */
[----:B------:R-:W-:-:S04]  /*0b10*/  LEA R5, R0, 0x3b800000, 0x17 ;  /* 0x3b80000000057811 */ /* 0x000fc800078eb8ff */
[----:B------:R-:W-:-:S07]  /*0b20*/  LOP3.LUT R4, R5, R3, R6, 0xfe, !PT ;  /* 0x0000000305047212 */ /* 0x000fce00078efe06 */
.L_x_56797:
[----:B------:R-:W-:Y:S05]  /*0b30*/  BSYNC B0 ;  /* 0x0000000000007941 */ /* 0x000fea0003800000 */
.L_x_56796:
[----:B------:R-:W0:Y:S02]  /*0b40*/  F2I.S64.TRUNC R4, R4 ;  /* 0x0000000400047311 */ /* 0x000e24000020d900 */
[----:B0-----:R-:W-:Y:S01]  /*0b50*/  PRMT R19, R4, 0x7610, R19 ;  /* 0x0000761004137816 */ /* 0x001fe20000000013 */
[----:B------:R-:W-:Y:S06]  /*0b60*/  BRA `(.L_x_56781) ;  /* 0x0000000400107947 */ /* 0x000fec0003800000 */
.L_x_56794:
        /* <DEDUP_REMOVED lines=21> */
.L_x_56803:
[----:B------:R-:W-:Y:S05]  /*0cc0*/  BSYNC B1 ;  /* 0x0000000000017941 */ /* 0x000fea0003800000 */
.L_x_56802:
[----:B------:R-:W-:Y:S01]  /*0cd0*/  IMAD.SHL.U32 R3, R3, 0x200000, RZ ;  /* 0x0020000003037824 */ /* 0x000fe200078e00ff */
[----:B------:R-:W-:-:S04]  /*0ce0*/  LEA R5, R0, 0x37800000, 0x17 ;  /* 0x3780000000057811 */ /* 0x000fc800078eb8ff */
[----:B------:R-:W-:-:S07]  /*0cf0*/  LOP3.LUT R4, R5, R3, R6, 0xfe, !PT ;  /* 0x0000000305047212 */ /* 0x000fce00078efe06 */
.L_x_56801:
[----:B------:R-:W-:Y:S05]  /*0d00*/  BSYNC B0 ;  /* 0x0000000000007941 */ /* 0x000fea0003800000 */
.L_x_56800:
[----:B------:R-:W0:Y:S02]  /*0d10*/  F2I.S64.TRUNC R4, R4 ;  /* 0x0000000400047311 */ /* 0x000e24000020d900 */
[----:B0-----:R-:W-:Y:S01]  /*0d20*/  PRMT R19, R4, 0x7610, R19 ;  /* 0x0000761004137816 */ /* 0x001fe20000000013 */
[----:B------:R-:W-:Y:S06]  /*0d30*/  BRA `(.L_x_56781) ;  /* 0x00000000009c7947 */ /* 0x000fec0003800000 */
.L_x_56793:
        /* <DEDUP_REMOVED lines=14> */
.L_x_56807:
[----:B------:R-:W-:Y:S05]  /*0e20*/  BSYNC B0 ;  /* 0x0000000000007941 */ /* 0x000fea0003800000 */
.L_x_56806:
[----:B------:R-:W0:Y:S02]  /*0e30*/  F2I.S64.TRUNC R4, R4 ;  /* 0x0000000400047311 */ /* 0x000e24000020d900 */
[----:B0-----:R-:W-:Y:S01]  /*0e40*/  PRMT R19, R4, 0x7610, R19 ;  /* 0x0000761004137816 */ /* 0x001fe20000000013 */
[----:B------:R-:W-:Y:S06]  /*0e50*/  BRA `(.L_x_56781) ;  /* 0x0000000000547947 */ /* 0x000fec0003800000 */
.L_x_56780:
        /* <DEDUP_REMOVED lines=16> */
.L_x_56808:
[----:B------:R-:W-:Y:S01]  /*0f60*/  PRMT R19, RZ, 0x7610, R19 ;  /* 0x00007610ff137816 */ /* 0x000fe20000000013 */
[----:B------:R-:W-:Y:S06]  /*0f70*/  BRA `(.L_x_56781) ;  /* 0x00000000000c7947 */ /* 0x000fec0003800000 */
.L_x_56805:
[----:B------:R0:W5:Y:S01]  /*0f80*/  LDG.E.U8 R19, desc[UR36][R6.64] ;  /* 0x0000002406137981 */ /* 0x000162000c1e1100 */
[----:B------:R-:W-:Y:S05]  /*0f90*/  BRA `(.L_x_56781) ;  /* 0x0000000000047947 */ /* 0x000fea0003800000 */
.L_x_56804:
[----:B------:R0:W5:Y:S02]  /*0fa0*/  LDG.E.U8 R19, desc[UR36][R6.64] ;  /* 0x0000002406137981 */ /* 0x000164000c1e1100 */
.L_x_56781:
[----:B------:R-:W1:Y:S02]  /*0fb0*/  S2R R23, SR_TID.X ;  /* 0x0000000000177919 */ /* 0x000e640000002100 */
[----:B-1----:R-:W-:-:S07]  /*0fc0*/  VIADD R23, R23, 0x80 ;  /* 0x0000008017177836 */ /* 0x002fce0000000000 */
.L_x_56775:
[----:B------:R-:W-:Y:S05]  /*0fd0*/  BSYNC B6 ;  /* 0x0000000000067941 */ /* 0x000fea0003800000 */
.L_x_56774:
        /* <DEDUP_REMOVED lines=23> */
.L_x_56814:
[----:B------:R0:W5:Y:S01]  /*1150*/  LDG.E.U8 R17, desc[UR36][R6.64] ;  /* 0x0000002406117981 */ /* 0x000162000c1e1100 */
[----:B------:R-:W-:Y:S05]  /*1160*/  BRA `(.L_x_56816) ;  /* 0x0000000c00647947 */ /* 0x000fea0003800000 */
.L_x_56813:
        /* <DEDUP_REMOVED lines=8> */
.L_x_56818:
[----:B------:R4:W5:Y:S01]  /*11f0*/  LDG.E.U8 R17, desc[UR36][R6.64] ;  /* 0x0000002406117981 */ /* 0x000962000c1e1100 */
[----:B------:R-:W-:Y:S05]  /*1200*/  BRA `(.L_x_56816) ;  /* 0x0000000c003c7947 */ /* 0x000fea0003800000 */
.L_x_56817:
[----:B------:R0:W5:Y:S01]  /*1210*/  LDG.E.U16 R17, desc[UR36][R6.64] ;  /* 0x0000002406117981 */ /* 0x000162000c1e1500 */
[----:B------:R-:W-:Y:S05]  /*1220*/  BRA `(.L_x_56816) ;  /* 0x0000000c00347947 */ /* 0x000fea0003800000 */
.L_x_56812:
        /* <DEDUP_REMOVED lines=10> */
.L_x_56820:
[----:B------:R-:W2:Y:S02]  /*12d0*/  LDG.E.U16 R4, desc[UR36][R6.64] ;  /* 0x0000002406047981 */ /* 0x000ea4000c1e1500 */
[----:B--2---:R-:W-:-:S06]  /*12e0*/  HADD2.F32 R4, -RZ, R4.H0_H0 ;  /* 0x20000004ff047230 */ /* 0x004fcc0000004100 */
[----:B------:R-:W0:Y:S02]  /*12f0*/  F2I.S64.TRUNC R4, R4 ;  /* 0x0000000400047311 */ /* 0x000e24000020d900 */
[----:B0-----:R-:W-:Y:S01]  /*1300*/  PRMT R17, R4, 0x7610, R17 ;  /* 0x0000761004117816 */ /* 0x001fe20000000011 */
[----:B------:R-:W-:Y:S06]  /*1310*/  BRA `(.L_x_56816) ;  /* 0x0000000800f87947 */ /* 0x000fec0003800000 */
.L_x_56819:
        /* <DEDUP_REMOVED lines=10> */
.L_x_56822:
[----:B------:R-:W2:Y:S02]  /*13c0*/  LDG.E.U16 R6, desc[UR36][R6.64] ;  /* 0x0000002406067981 */ /* 0x000ea4000c1e1500 */
[----:B--2---:R-:W-:-:S06]  /*13d0*/  HADD2.F32 R4, -RZ, R6.H0_H0 ;  /* 0x20000006ff047230 */ /* 0x004fcc0000004100 */
[----:B------:R-:W0:Y:S02]  /*13e0*/  F2I.S64.TRUNC R4, R4 ;  /* 0x0000000400047311 */ /* 0x000e24000020d900 */
[----:B0-----:R-:W-:Y:S01]  /*13f0*/  PRMT R17, R4, 0x7610, R17 ;  /* 0x0000761004117816 */ /* 0x001fe20000000011 */
[----:B------:R-:W-:Y:S06]  /*1400*/  BRA `(.L_x_56816) ;  /* 0x0000000800bc7947 */ /* 0x000fec0003800000 */
.L_x_56821:
[----:B------:R-:W2:Y:S02]  /*1410*/  LDG.E.64 R4, desc[UR36][R6.64] ;  /* 0x0000002406047981 */ /* 0x000ea4000c1e1b00 */
[----:B--2---:R-:W0:Y:S02]  /*1420*/  F2I.S64.F64.TRUNC R4, R4 ;  /* 0x0000000400047311 */ /* 0x004e24000030d900 */
[----:B0-----:R-:W-:Y:S01]  /*1430*/  PRMT R17, R4, 0x7610, R17 ;  /* 0x0000761004117816 */ /* 0x001fe20000000011 */
[----:B------:R-:W-:Y:S06]  /*1440*/  BRA `(.L_x_56816) ;  /* 0x0000000800ac7947 */ /* 0x000fec0003800000 */
.L_x_56811:
        /* <DEDUP_REMOVED lines=12> */
.L_x_56825:
[----:B------:R-:W2:Y:S02]  /*1510*/  LDG.E.64 R6, desc[UR36][R6.64] ;  /* 0x0000002406067981 */ /* 0x000ea4000c1e1b00 */
[----:B--2---:R-:W0:Y:S02]  /*1520*/  F2I.S64.F64.TRUNC R4, R6 ;  /* 0x0000000600047311 */ /* 0x004e24000030d900 */
[----:B0-----:R-:W-:Y:S01]  /*1530*/  PRMT R17, R4, 0x7610, R17 ;  /* 0x0000761004117816 */ /* 0x001fe20000000011 */
[----:B------:R-:W-:Y:S06]  /*1540*/  BRA `(.L_x_56816) ;  /* 0x00000008006c7947 */ /* 0x000fec0003800000 */
.L_x_56824:
        /* <DEDUP_REMOVED lines=28> */
.L_x_56827:
        /* <DEDUP_REMOVED lines=15> */
.L_x_56826:
[----:B------:R-:W2:Y:S02]  /*1800*/  LDG.E.U16 R4, desc[UR36][R6.64] ;  /* 0x0000002406047981 */ /* 0x000ea4000c1e1500 */
[----:B--2---:R-:W-:-:S06]  /*1810*/  IMAD.U32 R4, R4, 0x10000, RZ ;  /* 0x0001000004047824 */ /* 0x004fcc00078e00ff */
[----:B------:R-:W0:Y:S02]  /*1820*/  F2I.S64.TRUNC R4, R4 ;  /* 0x0000000400047311 */ /* 0x000e24000020d900 */
[----:B0-----:R-:W-:Y:S01]  /*1830*/  PRMT R17, R4, 0x7610, R17 ;  /* 0x0000761004117816 */ /* 0x001fe20000000011 */
[----:B------:R-:W-:Y:S06]  /*1840*/  BRA `(.L_x_56816) ;  /* 0x0000000400ac7947 */ /* 0x000fec0003800000 */
.L_x_56823:
        /* <DEDUP_REMOVED lines=10> */
.L_x_56830:
        /* <DEDUP_REMOVED lines=21> */
.L_x_56834:
[----:B------:R-:W-:Y:S05]  /*1a40*/  BSYNC B1 ;  /* 0x0000000000017941 */ /* 0x000fea0003800000 */
.L_x_56833:
[----:B------:R-:W-:Y:S01]  /*1a50*/  IMAD.SHL.U32 R3, R3, 0x100000, RZ ;  /* 0x0010000003037824 */ /* 0x000fe200078e00ff */
[----:B------:R-:W-:-:S04]  /*1a60*/  LEA R5, R0, 0x3b800000, 0x17 ;  /* 0x3b80000000057811 */ /* 0x000fc800078eb8ff */
[----:B------:R-:W-:-:S07]  /*1a70*/  LOP3.LUT R4, R5, R3, R6, 0xfe, !PT ;  /* 0x0000000305047212 */ /* 0x000fce00078efe06 */
.L_x_56832:
[----:B------:R-:W-:Y:S05]  /*1a80*/  BSYNC B0 ;  /* 0x0000000000007941 */ /* 0x000fea0003800000 */
.L_x_56831:
[----:B------:R-:W0:Y:S02]  /*1a90*/  F2I.S64.TRUNC R4, R4 ;  /* 0x0000000400047311 */ /* 0x000e24000020d900 */
[----:B0-----:R-:W-:Y:S01]  /*1aa0*/  PRMT R17, R4, 0x7610, R17 ;  /* 0x0000761004117816 */ /* 0x001fe20000000011 */
[----:B------:R-:W-:Y:S06]  /*1ab0*/  BRA `(.L_x_56816) ;  /* 0x0000000400107947 */ /* 0x000fec0003800000 */
.L_x_56829:
        /* <DEDUP_REMOVED lines=21> */
.L_x_56838:
[----:B------:R-:W-:Y:S05]  /*1c10*/  BSYNC B1 ;  /* 0x0000000000017941 */ /* 0x000fea0003800000 */
.L_x_56837:
[----:B------:R-:W-:Y:S01]  /*1c20*/  IMAD.SHL.U32 R3, R3, 0x200000, RZ ;  /* 0x0020000003037824 */ /* 0x000fe200078e00ff */
[----:B------:R-:W-:-:S04]  /*1c30*/  LEA R5, R0, 0x37800000, 0x17 ;  /* 0x3780000000057811 */ /* 0x000fc800078eb8ff */
[----:B------:R-:W-:-:S07]  /*1c40*/  LOP3.LUT R4, R5, R3, R6, 0xfe, !PT ;  /* 0x0000000305047212 */ /* 0x000fce00078efe06 */
.L_x_56836:
[----:B------:R-:W-:Y:S05]  /*1c50*/  BSYNC B0 ;  /* 0x0000000000007941 */ /* 0x000fea0003800000 */
.L_x_56835:
[----:B------:R-:W0:Y:S02]  /*1c60*/  F2I.S64.TRUNC R4, R4 ;  /* 0x0000000400047311 */ /* 0x000e24000020d900 */
[----:B0-----:R-:W-:Y:S01]  /*1c70*/  PRMT R17, R4, 0x7610, R17 ;  /* 0x0000761004117816 */ /* 0x001fe20000000011 */
[----:B------:R-:W-:Y:S06]  /*1c80*/  BRA `(.L_x_56816) ;  /* 0x00000000009c7947 */ /* 0x000fec0003800000 */
.L_x_56828:
        /* <DEDUP_REMOVED lines=14> */
.L_x_56842:
[----:B------:R-:W-:Y:S05]  /*1d70*/  BSYNC B0 ;  /* 0x0000000000007941 */ /* 0x000fea0003800000 */
.L_x_56841:
[----:B------:R-:W0:Y:S02]  /*1d80*/  F2I.S64.TRUNC R4, R4 ;  /* 0x0000000400047311 */ /* 0x000e24000020d900 */
[----:B0-----:R-:W-:Y:S01]  /*1d90*/  PRMT R17, R4, 0x7610, R17 ;  /* 0x0000761004117816 */ /* 0x001fe20000000011 */
[----:B------:R-:W-:Y:S06]  /*1da0*/  BRA `(.L_x_56816) ;  /* 0x0000000000547947 */ /* 0x000fec0003800000 */
.L_x_56815:
        /* <DEDUP_REMOVED lines=16> */
.L_x_56843:
[----:B------:R-:W-:Y:S01]  /*1eb0*/  PRMT R17, RZ, 0x7610, R17 ;  /* 0x00007610ff117816 */ /* 0x000fe20000000011 */
[----:B------:R-:W-:Y:S06]  /*1ec0*/  BRA `(.L_x_56816) ;  /* 0x00000000000c7947 */ /* 0x000fec0003800000 */
.L_x_56840:
[----:B------:R1:W5:Y:S01]  /*1ed0*/  LDG.E.U8 R17, desc[UR36][R6.64] ;  /* 0x0000002406117981 */ /* 0x000362000c1e1100 */
[----:B------:R-:W-:Y:S05]  /*1ee0*/  BRA `(.L_x_56816) ;  /* 0x0000000000047947 */ /* 0x000fea0003800000 */
.L_x_56839:
[----:B------:R0:W5:Y:S02]  /*1ef0*/  LDG.E.U8 R17, desc[UR36][R6.64] ;  /* 0x0000002406117981 */ /* 0x000164000c1e1100 */
.L_x_56816:
[----:B------:R-:W-:-:S07]  /*1f00*/  VIADD R23, R23, 0x80 ;  /* 0x0000008017177836 */ /* 0x000fce0000000000 */
.L_x_56810:
[----:B------:R-:W-:Y:S05]  /*1f10*/  BSYNC B6 ;  /* 0x0000000000067941 */ /* 0x000fea0003800000 */
.L_x_56809:
        /* <DEDUP_REMOVED lines=25> */
.L_x_56849:
[----:B------:R0:W5:Y:S01]  /*20b0*/  LDG.E.U8 R24, desc[UR36][R6.64] ;  /* 0x0000002406187981 */ /* 0x000162000c1e1100 */
[----:B------:R-:W-:Y:S05]  /*20c0*/  BRA `(.L_x_56851) ;  /* 0x0000000c00647947 */ /* 0x000fea0003800000 */
.L_x_56848:
        /* <DEDUP_REMOVED lines=8> */
.L_x_56853:
[----:B------:R3:W5:Y:S01]  /*2150*/  LDG.E.U8 R24, desc[UR36][R6.64] ;  /* 0x0000002406187981 */ /* 0x000762000c1e1100 */
[----:B------:R-:W-:Y:S05]  /*2160*/  BRA `(.L_x_56851) ;  /* 0x0000000c003c7947 */ /* 0x000fea0003800000 */
.L_x_56852:
[----:B------:R0:W5:Y:S01]  /*2170*/  LDG.E.U16 R24, desc[UR36][R6.64] ;  /* 0x0000002406187981 */ /* 0x000162000c1e1500 */
[----:B------:R-:W-:Y:S05]  /*2180*/  BRA `(.L_x_56851) ;  /* 0x0000000c00347947 */ /* 0x000fea0003800000 */
.L_x_56847:
        /* <DEDUP_REMOVED lines=10> */
.L_x_56855:
[----:B------:R-:W2:Y:S02]  /*2230*/  LDG.E.U16 R4, desc[UR36][R6.64] ;  /* 0x0000002406047981 */ /* 0x000ea4000c1e1500 */
[----:B--2---:R-:W-:-:S06]  /*2240*/  HADD2.F32 R4, -RZ, R4.H0_H0 ;  /* 0x20000004ff047230 */ /* 0x004fcc0000004100 */
[----:B------:R-:W0:Y:S02]  /*2250*/  F2I.S64.TRUNC R4, R4 ;  /* 0x0000000400047311 */ /* 0x000e24000020d900 */
[----:B0-----:R-:W-:Y:S01]  /*2260*/  PRMT R24, R4, 0x7610, R24 ;  /* 0x0000761004187816 */ /* 0x001fe20000000018 */
[----:B------:R-:W-:Y:S06]  /*2270*/  BRA `(.L_x_56851) ;  /* 0x0000000800f87947 */ /* 0x000fec0003800000 */
.L_x_56854:
        /* <DEDUP_REMOVED lines=10> */
.L_x_56857:
[----:B------:R-:W2:Y:S02]  /*2320*/  LDG.E.U16 R6, desc[UR36][R6.64] ;  /* 0x0000002406067981 */ /* 0x000ea4000c1e1500 */
[----:B--2---:R-:W-:-:S06]  /*2330*/  HADD2.F32 R4, -RZ, R6.H0_H0 ;  /* 0x20000006ff047230 */ /* 0x004fcc0000004100 */
[----:B------:R-:W0:Y:S02]  /*2340*/  F2I.S64.TRUNC R4, R4 ;  /* 0x0000000400047311 */ /* 0x000e24000020d900 */
[----:B0-----:R-:W-:Y:S01]  /*2350*/  PRMT R24, R4, 0x7610, R24 ;  /* 0x0000761004187816 */ /* 0x001fe20000000018 */
[----:B------:R-:W-:Y:S06]  /*2360*/  BRA `(.L_x_56851) ;  /* 0x0000000800bc7947 */ /* 0x000fec0003800000 */
.L_x_56856:
[----:B------:R-:W2:Y:S02]  /*2370*/  LDG.E.64 R4, desc[UR36][R6.64] ;  /* 0x0000002406047981 */ /* 0x000ea4000c1e1b00 */
[----:B--2---:R-:W0:Y:S02]  /*2380*/  F2I.S64.F64.TRUNC R4, R4 ;  /* 0x0000000400047311 */ /* 0x004e24000030d900 */
[----:B0-----:R-:W-:Y:S01]  /*2390*/  PRMT R24, R4, 0x7610, R24 ;  /* 0x0000761004187816 */ /* 0x001fe20000000018 */
[----:B------:R-:W-:Y:S06]  /*23a0*/  BRA `(.L_x_56851) ;  /* 0x0000000800ac7947 */ /* 0x000fec0003800000 */
.L_x_56846:
        /* <DEDUP_REMOVED lines=12> */
.L_x_56860:
[----:B------:R-:W2:Y:S02]  /*2470*/  LDG.E.64 R6, desc[UR36][R6.64] ;  /* 0x0000002406067981 */ /* 0x000ea4000c1e1b00 */
[----:B--2---:R-:W0:Y:S02]  /*2480*/  F2I.S64.F64.TRUNC R4, R6 ;  /* 0x0000000600047311 */ /* 0x004e24000030d900 */
[----:B0-----:R-:W-:Y:S01]  /*2490*/  PRMT R24, R4, 0x7610, R24 ;  /* 0x0000761004187816 */ /* 0x001fe20000000018 */
[----:B------:R-:W-:Y:S06]  /*24a0*/  BRA `(.L_x_56851) ;  /* 0x00000008006c7947 */ /* 0x000fec0003800000 */
.L_x_56859:
        /* <DEDUP_REMOVED lines=28> */
.L_x_56862:
        /* <DEDUP_REMOVED lines=15> */
.L_x_56861:
[----:B------:R-:W2:Y:S02]  /*2760*/  LDG.E.U16 R4, desc[UR36][R6.64] ;  /* 0x0000002406047981 */ /* 0x000ea4000c1e1500 */
[----:B--2---:R-:W-:-:S06]  /*2770*/  IMAD.U32 R4, R4, 0x10000, RZ ;  /* 0x0001000004047824 */ /* 0x004fcc00078e00ff */
[----:B------:R-:W0:Y:S02]  /*2780*/  F2I.S64.TRUNC R4, R4 ;  /* 0x0000000400047311 */ /* 0x000e24000020d900 */
[----:B0-----:R-:W-:Y:S01]  /*2790*/  PRMT R24, R4, 0x7610, R24 ;  /* 0x0000761004187816 */ /* 0x001fe20000000018 */
[----:B------:R-:W-:Y:S06]  /*27a0*/  BRA `(.L_x_56851) ;  /* 0x0000000400ac7947 */ /* 0x000fec0003800000 */
.L_x_56858:
        /* <DEDUP_REMOVED lines=10> */
.L_x_56865:
        /* <DEDUP_REMOVED lines=21> */
.L_x_56869:
[----:B------:R-:W-:Y:S05]  /*29a0*/  BSYNC B1 ;  /* 0x0000000000017941 */ /* 0x000fea0003800000 */
.L_x_56868:
[----:B------:R-:W-:Y:S01]  /*29b0*/  IMAD.SHL.U32 R3, R3, 0x100000, RZ ;  /* 0x0010000003037824 */ /* 0x000fe200078e00ff */
[----:B------:R-:W-:-:S04]  /*29c0*/  LEA R5, R0, 0x3b800000, 0x17 ;  /* 0x3b80000000057811 */ /* 0x000fc800078eb8ff */
[----:B------:R-:W-:-:S07]  /*29d0*/  LOP3.LUT R4, R5, R3, R6, 0xfe, !PT ;  /* 0x0000000305047212 */ /* 0x000fce00078efe06 */
.L_x_56867:
[----:B------:R-:W-:Y:S05]  /*29e0*/  BSYNC B0 ;  /* 0x0000000000007941 */ /* 0x000fea0003800000 */
.L_x_56866:
[----:B------:R-:W0:Y:S02]  /*29f0*/  F2I.S64.TRUNC R4, R4 ;  /* 0x0000000400047311 */ /* 0x000e24000020d900 */
[----:B0-----:R-:W-:Y:S01]  /*2a00*/  PRMT R24, R4, 0x7610, R24 ;  /* 0x0000761004187816 */ /* 0x001fe20000000018 */
[----:B------:R-:W-:Y:S06]  /*2a10*/  BRA `(.L_x_56851) ;  /* 0x0000000400107947 */ /* 0x000fec0003800000 */
.L_x_56864:
        /* <DEDUP_REMOVED lines=21> */
.L_x_56873:
[----:B------:R-:W-:Y:S05]  /*2b70*/  BSYNC B1 ;  /* 0x0000000000017941 */ /* 0x000fea0003800000 */
.L_x_56872:
[----:B------:R-:W-:Y:S01]  /*2b80*/  IMAD.SHL.U32 R3, R3, 0x200000, RZ ;  /* 0x0020000003037824 */ /* 0x000fe200078e00ff */
[----:B------:R-:W-:-:S04]  /*2b90*/  LEA R5, R0, 0x37800000, 0x17 ;  /* 0x3780000000057811 */ /* 0x000fc800078eb8ff */
[----:B------:R-:W-:-:S07]  /*2ba0*/  LOP3.LUT R4, R5, R3, R6, 0xfe, !PT ;  /* 0x0000000305047212 */ /* 0x000fce00078efe06 */
.L_x_56871:
[----:B------:R-:W-:Y:S05]  /*2bb0*/  BSYNC B0 ;  /* 0x0000000000007941 */ /* 0x000fea0003800000 */
.L_x_56870:
[----:B------:R-:W0:Y:S02]  /*2bc0*/  F2I.S64.TRUNC R4, R4 ;  /* 0x0000000400047311 */ /* 0x000e24000020d900 */
[----:B0-----:R-:W-:Y:S01]  /*2bd0*/  PRMT R24, R4, 0x7610, R24 ;  /* 0x0000761004187816 */ /* 0x001fe20000000018 */
[----:B------:R-:W-:Y:S06]  /*2be0*/  BRA `(.L_x_56851) ;  /* 0x00000000009c7947 */ /* 0x000fec0003800000 */
.L_x_56863:
        /* <DEDUP_REMOVED lines=14> */
.L_x_56877:
[----:B------:R-:W-:Y:S05]  /*2cd0*/  BSYNC B0 ;  /* 0x0000000000007941 */ /* 0x000fea0003800000 */
.L_x_56876:
[----:B------:R-:W0:Y:S02]  /*2ce0*/  F2I.S64.TRUNC R4, R4 ;  /* 0x0000000400047311 */ /* 0x000e24000020d900 */
[----:B0-----:R-:W-:Y:S01]  /*2cf0*/  PRMT R24, R4, 0x7610, R24 ;  /* 0x0000761004187816 */ /* 0x001fe20000000018 */
[----:B------:R-:W-:Y:S06]  /*2d00*/  BRA `(.L_x_56851) ;  /* 0x0000000000547947 */ /* 0x000fec0003800000 */
.L_x_56850:
        /* <DEDUP_REMOVED lines=16> */
.L_x_56878:
[----:B------:R-:W-:Y:S01]  /*2e10*/  PRMT R24, RZ, 0x7610, R24 ;  /* 0x00007610ff187816 */ /* 0x000fe20000000018 */
[----:B------:R-:W-:Y:S06]  /*2e20*/  BRA `(.L_x_56851) ;  /* 0x00000000000c7947 */ /* 0x000fec0003800000 */
.L_x_56875:
[----:B------:R2:W5:Y:S01]  /*2e30*/  LDG.E.U8 R24, desc[UR36][R6.64] ;  /* 0x0000002406187981 */ /* 0x000562000c1e1100 */
[----:B------:R-:W-:Y:S05]  /*2e40*/  BRA `(.L_x_56851) ;  /* 0x0000000000047947 */ /* 0x000fea0003800000 */
.L_x_56874:
[----:B------:R1:W5:Y:S02]  /*2e50*/  LDG.E.U8 R24, desc[UR36][R6.64] ;  /* 0x0000002406187981 */ /* 0x000364000c1e1100 */
.L_x_56851:
[----:B------:R-:W-:-:S07]  /*2e60*/  VIADD R23, R23, 0x80 ;  /* 0x0000008017177836 */ /* 0x000fce0000000000 */
.L_x_56845:
[----:B------:R-:W-:Y:S05]  /*2e70*/  BSYNC B6 ;  /* 0x0000000000067941 */ /* 0x000fea0003800000 */
.L_x_56844:
        /* <DEDUP_REMOVED lines=22> */
.L_x_56884:
[----:B------:R0:W5:Y:S01]  /*2fe0*/  LDG.E.U8 R18, desc[UR36][R6.64] ;  /* 0x0000002406127981 */ /* 0x000162000c1e1100 */
[----:B------:R-:W-:Y:S05]  /*2ff0*/  BRA `(.L_x_56880) ;  /* 0x0000000c00607947 */ /* 0x000fea0003800000 */
.L_x_56883:
        /* <DEDUP_REMOVED lines=8> */
.L_x_56887:
[----:B------:R0:W5:Y:S01]  /*3080*/  LDG.E.U8 R18, desc[UR36][R6.64] ;  /* 0x0000002406127981 */ /* 0x000162000c1e1100 */
[----:B------:R-:W-:Y:S05]  /*3090*/  BRA `(.L_x_56880) ;  /* 0x0000000c00387947 */ /* 0x000fea0003800000 */
.L_x_56886:
[----:B------:R0:W5:Y:S01]  /*30a0*/  LDG.E.U16 R18, desc[UR36][R6.64] ;  /* 0x0000002406127981 */ /* 0x000162000c1e1500 */
[----:B------:R-:W-:Y:S05]  /*30b0*/  BRA `(.L_x_56880) ;  /* 0x0000000c00307947 */ /* 0x000fea0003800000 */
.L_x_56882:
        /* <DEDUP_REMOVED lines=10> */
.L_x_56889:
[----:B------:R-:W2:Y:S02]  /*3160*/  LDG.E.U16 R4, desc[UR36][R6.64] ;  /* 0x0000002406047981 */ /* 0x000ea4000c1e1500 */
[----:B--2---:R-:W-:-:S06]  /*3170*/  HADD2.F32 R4, -RZ, R4.H0_H0 ;  /* 0x20000004ff047230 */ /* 0x004fcc0000004100 */
[----:B------:R-:W0:Y:S02]  /*3180*/  F2I.S64.TRUNC R4, R4 ;  /* 0x0000000400047311 */ /* 0x000e24000020d900 */
[----:B0-----:R-:W-:Y:S01]  /*3190*/  PRMT R18, R4, 0x7610, R18 ;  /* 0x0000761004127816 */ /* 0x001fe20000000012 */
[----:B------:R-:W-:Y:S06]  /*31a0*/  BRA `(.L_x_56880) ;  /* 0x0000000800f47947 */ /* 0x000fec0003800000 */
.L_x_56888:
        /* <DEDUP_REMOVED lines=10> */
.L_x_56891:
[----:B------:R-:W2:Y:S02]  /*3250*/  LDG.E.U16 R6, desc[UR36][R6.64] ;  /* 0x0000002406067981 */ /* 0x000ea4000c1e1500 */
[----:B--2---:R-:W-:-:S06]  /*3260*/  HADD2.F32 R4, -RZ, R6.H0_H0 ;  /* 0x20000006ff047230 */ /* 0x004fcc0000004100 */
[----:B------:R-:W0:Y:S02]  /*3270*/  F2I.S64.TRUNC R4, R4 ;  /* 0x0000000400047311 */ /* 0x000e24000020d900 */
[----:B0-----:R-:W-:Y:S01]  /*3280*/  PRMT R18, R4, 0x7610, R18 ;  /* 0x0000761004127816 */ /* 0x001fe20000000012 */
[----:B------:R-:W-:Y:S06]  /*3290*/  BRA `(.L_x_56880) ;  /* 0x0000000800b87947 */ /* 0x000fec0003800000 */
.L_x_56890:
[----:B------:R-:W2:Y:S02]  /*32a0*/  LDG.E.64 R4, desc[UR36][R6.64] ;  /* 0x0000002406047981 */ /* 0x000ea4000c1e1b00 */
[----:B--2---:R-:W0:Y:S02]  /*32b0*/  F2I.S64.F64.TRUNC R4, R4 ;  /* 0x0000000400047311 */ /* 0x004e24000030d900 */
[----:B0-----:R-:W-:Y:S01]  /*32c0*/  PRMT R18, R4, 0x7610, R18 ;  /* 0x0000761004127816 */ /* 0x001fe20000000012 */
[----:B------:R-:W-:Y:S06]  /*32d0*/  BRA `(.L_x_56880) ;  /* 0x0000000800a87947 */ /* 0x000fec0003800000 */
.L_x_56881:
        /* <DEDUP_REMOVED lines=12> */
.L_x_56894:
[----:B------:R-:W2:Y:S02]  /*33a0*/  LDG.E.64 R6, desc[UR36][R6.64] ;  /* 0x0000002406067981 */ /* 0x000ea4000c1e1b00 */
[----:B--2---:R-:W0:Y:S02]  /*33b0*/  F2I.S64.F64.TRUNC R4, R6 ;  /* 0x0000000600047311 */ /* 0x004e24000030d900 */
[----:B0-----:R-:W-:Y:S01]  /*33c0*/  PRMT R18, R4, 0x7610, R18 ;  /* 0x0000761004127816 */ /* 0x001fe20000000012 */
[----:B------:R-:W-:Y:S06]  /*33d0*/  BRA `(.L_x_56880) ;  /* 0x0000000800687947 */ /* 0x000fec0003800000 */
.L_x_56893:
        /* <DEDUP_REMOVED lines=28> */
.L_x_56896:
        /* <DEDUP_REMOVED lines=15> */
.L_x_56895:
[----:B------:R-:W2:Y:S02]  /*3690*/  LDG.E.U16 R4, desc[UR36][R6.64] ;  /* 0x0000002406047981 */ /* 0x000ea4000c1e1500 */
[----:B--2---:R-:W-:-:S06]  /*36a0*/  IMAD.U32 R4, R4, 0x10000, RZ ;  /* 0x0001000004047824 */ /* 0x004fcc00078e00ff */
[----:B------:R-:W0:Y:S02]  /*36b0*/  F2I.S64.TRUNC R4, R4 ;  /* 0x0000000400047311 */ /* 0x000e24000020d900 */
[----:B0-----:R-:W-:Y:S01]  /*36c0*/  PRMT R18, R4, 0x7610, R18 ;  /* 0x0000761004127816 */ /* 0x001fe20000000012 */
[----:B------:R-:W-:Y:S06]  /*36d0*/  BRA `(.L_x_56880) ;  /* 0x0000000400a87947 */ /* 0x000fec0003800000 */
.L_x_56892:
        /* <DEDUP_REMOVED lines=10> */
.L_x_56899:
        /* <DEDUP_REMOVED lines=21> */
.L_x_56903:
[----:B------:R-:W-:Y:S05]  /*38d0*/  BSYNC B1 ;  /* 0x0000000000017941 */ /* 0x000fea0003800000 */
.L_x_56902:
[----:B------:R-:W-:Y:S01]  /*38e0*/  IMAD.SHL.U32 R3, R3, 0x100000, RZ ;  /* 0x0010000003037824 */ /* 0x000fe200078e00ff */
[----:B------:R-:W-:-:S04]  /*38f0*/  LEA R5, R0, 0x3b800000, 0x17 ;  /* 0x3b80000000057811 */ /* 0x000fc800078eb8ff */
[----:B------:R-:W-:-:S07]  /*3900*/  LOP3.LUT R4, R5, R3, R6, 0xfe, !PT ;  /* 0x0000000305047212 */ /* 0x000fce00078efe06 */
.L_x_56901:
[----:B------:R-:W-:Y:S05]  /*3910*/  BSYNC B0 ;  /* 0x0000000000007941 */ /* 0x000fea0003800000 */
.L_x_56900:
[----:B------:R-:W0:Y:S02]  /*3920*/  F2I.S64.TRUNC R4, R4 ;  /* 0x0000000400047311 */ /* 0x000e24000020d900 */
[----:B0-----:R-:W-:Y:S01]  /*3930*/  PRMT R18, R4, 0x7610, R18 ;  /* 0x0000761004127816 */ /* 0x001fe20000000012 */
[----:B------:R-:W-:Y:S06]  /*3940*/  BRA `(.L_x_56880) ;  /* 0x00000004000c7947 */ /* 0x000fec0003800000 */
.L_x_56898:
        /* <DEDUP_REMOVED lines=21> */
.L_x_56907:
[----:B------:R-:W-:Y:S05]  /*3aa0*/  BSYNC B1 ;  /* 0x0000000000017941 */ /* 0x000fea0003800000 */
.L_x_56906:
[----:B------:R-:W-:Y:S01]  /*3ab0*/  IMAD.SHL.U32 R3, R3, 0x200000, RZ ;  /* 0x0020000003037824 */ /* 0x000fe200078e00ff */
[----:B------:R-:W-:-:S04]  /*3ac0*/  LEA R5, R0, 0x37800000, 0x17 ;  /* 0x3780000000057811 */ /* 0x000fc800078eb8ff */
[----:B------:R-:W-:-:S07]  /*3ad0*/  LOP3.LUT R4, R5, R3, R6, 0xfe, !PT ;  /* 0x0000000305047212 */ /* 0x000fce00078efe06 */
.L_x_56905:
[----:B------:R-:W-:Y:S05]  /*3ae0*/  BSYNC B0 ;  /* 0x0000000000007941 */ /* 0x000fea0003800000 */
.L_x_56904:
[----:B------:R-:W0:Y:S02]  /*3af0*/  F2I.S64.TRUNC R4, R4 ;  /* 0x0000000400047311 */ /* 0x000e24000020d900 */
[----:B0-----:R-:W-:Y:S01]  /*3b00*/  PRMT R18, R4, 0x7610, R18 ;  /* 0x0000761004127816 */ /* 0x001fe20000000012 */
[----:B------:R-:W-:Y:S06]  /*3b10*/  BRA `(.L_x_56880) ;  /* 0x0000000000987947 */ /* 0x000fec0003800000 */
.L_x_56897:
        /* <DEDUP_REMOVED lines=14> */
.L_x_56911:
[----:B------:R-:W-:Y:S05]  /*3c00*/  BSYNC B0 ;  /* 0x0000000000007941 */ /* 0x000fea0003800000 */
.L_x_56910:
[----:B------:R-:W0:Y:S02]  /*3c10*/  F2I.S64.TRUNC R4, R4 ;  /* 0x0000000400047311 */ /* 0x000e24000020d900 */
[----:B0-----:R-:W-:Y:S01]  /*3c20*/  PRMT R18, R4, 0x7610, R18 ;  /* 0x0000761004127816 */ /* 0x001fe20000000012 */
[----:B------:R-:W-:Y:S06]  /*3c30*/  BRA `(.L_x_56880) ;  /* 0x0000000000507947 */ /* 0x000fec0003800000 */
.L_x_56885:
        /* <DEDUP_REMOVED lines=16> */
.L_x_56912:
[----:B------:R-:W-:Y:S05]  /*3d40*/  BRA `(.L_x_56880) ;  /* 0x00000000000c7947 */ /* 0x000fea0003800000 */
.L_x_56909:
[----:B------:R0:W5:Y:S01]  /*3d50*/  LDG.E.U8 R18, desc[UR36][R6.64] ;  /* 0x0000002406127981 */ /* 0x000162000c1e1100 */
[----:B------:R-:W-:Y:S05]  /*3d60*/  BRA `(.L_x_56880) ;  /* 0x0000000000047947 */ /* 0x000fea0003800000 */
.L_x_56908:
[----:B------:R0:W5:Y:S02]  /*3d70*/  LDG.E.U8 R18, desc[UR36][R6.64] ;  /* 0x0000002406127981 */ /* 0x000164000c1e1100 */
.L_x_56880:
[----:B------:R-:W-:Y:S05]  /*3d80*/  BSYNC B6 ;  /* 0x0000000000067941 */ /* 0x000fea0003800000 */
.L_x_56879:
[----:B------:R-:W1:Y:S01]  /*3d90*/  S2R R25, SR_TID.X ;  /* 0x0000000000197919 */ /* 0x000e620000002100 */
[----:B------:R-:W0:Y:S01]  /*3da0*/  LDC.U8 R0, c[0x0][0x215] ;  /* 0x00008540ff007b82 */ /* 0x000e220000000000 */
[----:B------:R-:W-:Y:S01]  /*3db0*/  BSSY B0, `(.L_x_56913) ;  /* 0x0000009000007945 */ /* 0x000fe20003800000 */
[----:B-1----:R-:W-:-:S13]  /*3dc0*/  ISETP.GE.AND P0, PT, R25, R16, PT ;  /* 0x000000101900720c */ /* 0x002fda0003f06270 */
[----:B------:R-:W-:Y:S05]  /*3dd0*/  @P0 BRA `(.L_x_56914) ;  /* 0x0000000000180947 */ /* 0x000fea0003800000 */
[----:B-----5:R-:W-:Y:S01]  /*3de0*/  LOP3.LUT P1, R9, R19, 0xff, RZ, 0xc0, !PT ;  /* 0x000000ff13097812 */ /* 0x020fe2000782c0ff */
[----:B------:R-:W-:-:S12]  /*3df0*/  IMAD.MOV.U32 R3, RZ, RZ, 0xff ;  /* 0x000000ffff037424 */ /* 0x000fd800078e00ff */
[----:B------:R-:W-:Y:S05]  /*3e00*/  @!P1 BRA `(.L_x_56914) ;  /* 0x00000000000c9947 */ /* 0x000fea0003800000 */
[----:B------:R-:W-:-:S07]  /*3e10*/  MOV R8, 0x3e30 ;  /* 0x00003e3000087802 */ /* 0x000fce0000000f00 */
[----:B0-234-:R-:W-:Y:S05]  /*3e20*/  CALL.REL.NOINC `($__internal_78_$__cuda_sm20_rem_u16) ;  /* 0x0000004000e07944 */ /* 0x01dfea0003c00000 */
[----:B------:R-:W-:-:S07]  /*3e30*/  PRMT R3, R9, 0x7610, R3 ;  /* 0x0000761009037816 */ /* 0x000fce0000000003 */
.L_x_56914:
[----:B------:R-:W-:Y:S05]  /*3e40*/  BSYNC B0 ;  /* 0x0000000000007941 */ /* 0x000fea0003800000 */
.L_x_56913:
[----:B------:R-:W-:Y:S01]  /*3e50*/  VIADD R23, R25, 0x80 ;  /* 0x0000008019177836 */ /* 0x000fe20000000000 */
[----:B------:R-:W-:Y:S04]  /*3e60*/  BSSY B0, `(.L_x_56915) ;  /* 0x0000009000007945 */ /* 0x000fe80003800000 */
[----:B------:R-:W-:-:S13]  /*3e70*/  ISETP.GE.AND P1, PT, R23, R16, PT ;  /* 0x000000101700720c */ /* 0x000fda0003f26270 */
[----:B------:R-:W-:Y:S05]  /*3e80*/  @P1 BRA `(.L_x_56916) ;  /* 0x0000000000181947 */ /* 0x000fea0003800000 */
[----:B-----5:R-:W-:Y:S01]  /*3e90*/  LOP3.LUT P1, R9, R17, 0xff, RZ, 0xc0, !PT ;  /* 0x000000ff11097812 */ /* 0x020fe2000782c0ff */
[----:B------:R-:W-:-:S12]  /*3ea0*/  IMAD.MOV.U32 R22, RZ, RZ, 0xff ;  /* 0x000000ffff167424 */ /* 0x000fd800078e00ff */
[----:B------:R-:W-:Y:S05]  /*3eb0*/  @!P1 BRA `(.L_x_56916) ;  /* 0x00000000000c9947 */ /* 0x000fea0003800000 */
[----:B------:R-:W-:-:S07]  /*3ec0*/  MOV R8, 0x3ee0 ;  /* 0x00003ee000087802 */ /* 0x000fce0000000f00 */
[----:B0-234-:R-:W-:Y:S05]  /*3ed0*/  CALL.REL.NOINC `($__internal_78_$__cuda_sm20_rem_u16) ;  /* 0x0000004000b47944 */ /* 0x01dfea0003c00000 */
[----:B------:R-:W-:-:S07]  /*3ee0*/  PRMT R22, R9, 0x7610, R22 ;  /* 0x0000761009167816 */ /* 0x000fce0000000016 */
.L_x_56916:
[----:B------:R-:W-:Y:S05]  /*3ef0*/  BSYNC B0 ;  /* 0x0000000000007941 */ /* 0x000fea0003800000 */
.L_x_56915:
        /* <DEDUP_REMOVED lines=10> */
.L_x_56918:
[----:B------:R-:W-:Y:S05]  /*3fa0*/  BSYNC B0 ;  /* 0x0000000000007941 */ /* 0x000fea0003800000 */
.L_x_56917:
        /* <DEDUP_REMOVED lines=10> */
.L_x_56920:
[----:B------:R-:W-:Y:S05]  /*4050*/  BSYNC B0 ;  /* 0x0000000000007941 */ /* 0x000fea0003800000 */
.L_x_56919:
        /* <DEDUP_REMOVED lines=25> */
.L_x_56926:
[----:B------:R0:W-:Y:S01]  /*41f0*/  STG.E.U8 desc[UR36][R8.64], R3 ;  /* 0x0000000308007986 */ /* 0x0001e2000c101124 */
[----:B------:R-:W-:Y:S01]  /*4200*/  IMAD.MOV.U32 R25, RZ, RZ, R23 ;  /* 0x000000ffff197224 */ /* 0x000fe200078e0017 */
[----:B------:R-:W-:Y:S06]  /*4210*/  BRA `(.L_x_56922) ;  /* 0x0000000c00e87947 */ /* 0x000fec0003800000 */
.L_x_56925:
        /* <DEDUP_REMOVED lines=11> */
.L_x_56929:
[----:B------:R-:W-:Y:S01]  /*42d0*/  LOP3.LUT R3, R3, 0xff, RZ, 0xc0, !PT ;  /* 0x000000ff03037812 */ /* 0x000fe200078ec0ff */
[----:B------:R-:W-:-:S04]  /*42e0*/  IMAD.MOV.U32 R25, RZ, RZ, R23 ;  /* 0x000000ffff197224 */ /* 0x000fc800078e0017 */
[----:B------:R0:W-:Y:S01]  /*42f0*/  STG.E desc[UR36][R8.64], R3 ;  /* 0x0000000308007986 */ /* 0x0001e2000c101924 */
[----:B------:R-:W-:Y:S05]  /*4300*/  BRA `(.L_x_56922) ;  /* 0x0000000c00ac7947 */ /* 0x000fea0003800000 */
.L_x_56928:
[----:B------:R-:W-:Y:S01]  /*4310*/  LOP3.LUT R3, R3, 0xff, RZ, 0xc0, !PT ;  /* 0x000000ff03037812 */ /* 0x000fe200078ec0ff */
[----:B------:R-:W-:-:S04]  /*4320*/  IMAD.MOV.U32 R25, RZ, RZ, R23 ;  /* 0x000000ffff197224 */ /* 0x000fc800078e0017 */
[----:B------:R0:W-:Y:S01]  /*4330*/  STG.E.U16 desc[UR36][R8.64], R3 ;  /* 0x0000000308007986 */ /* 0x0001e2000c101524 */
[----:B------:R-:W-:Y:S05]  /*4340*/  BRA `(.L_x_56922) ;  /* 0x0000000c009c7947 */ /* 0x000fea0003800000 */
.L_x_56924:
        /* <DEDUP_REMOVED lines=11> */
.L_x_56931:
[----:B------:R-:W-:Y:S01]  /*4400*/  LOP3.LUT R3, R3, 0xff, RZ, 0xc0, !PT ;  /* 0x000000ff03037812 */ /* 0x000fe200078ec0ff */
[----:B------:R-:W-:-:S03]  /*4410*/  IMAD.MOV.U32 R25, RZ, RZ, R23 ;  /* 0x000000ffff197224 */ /* 0x000fc600078e0017 */
[----:B------:R-:W0:Y:S02]  /*4420*/  I2F.U16 R0, R3 ;  /* 0x0000000300007306 */ /* 0x000e240000101000 */
[----:B0-----:R-:W-:-:S05]  /*4430*/  F2FP.F16.F32.PACK_AB R0, RZ, R0 ;  /* 0x00000000ff00723e */ /* 0x001fca00000000ff */
[----:B------:R0:W-:Y:S01]  /*4440*/  STG.E.U16 desc[UR36][R8.64], R0 ;  /* 0x0000000008007986 */ /* 0x0001e2000c101524 */
[----:B------:R-:W-:Y:S05]  /*4450*/  BRA `(.L_x_56922) ;  /* 0x0000000c00587947 */ /* 0x000fea0003800000 */
.L_x_56930:
        /* <DEDUP_REMOVED lines=12> */
.L_x_56933:
[----:B------:R-:W-:Y:S01]  /*4520*/  LOP3.LUT R3, R3, 0xff, RZ, 0xc0, !PT ;  /* 0x000000ff03037812 */ /* 0x000fe200078ec0ff */
[----:B------:R-:W-:-:S05]  /*4530*/  IMAD.MOV.U32 R25, RZ, RZ, R23 ;  /* 0x000000ffff197224 */ /* 0x000fca00078e0017 */
[----:B------:R-:W0:Y:S02]  /*4540*/  I2F.U16 R3, R3 ;  /* 0x0000000300037306 */ /* 0x000e240000101000 */
[----:B0-----:R-:W-:-:S04]  /*4550*/  F2FP.F16.F32.PACK_AB R3, RZ, R3 ;  /* 0x00000003ff03723e */ /* 0x001fc800000000ff */
[----:B------:R-:W-:-:S05]  /*4560*/  PRMT R3, R3, 0x5410, RZ ;  /* 0x0000541003037816 */ /* 0x000fca00000000ff */
[----:B------:R0:W-:Y:S01]  /*4570*/  STG.E desc[UR36][R8.64], R3 ;  /* 0x0000000308007986 */ /* 0x0001e2000c101924 */
[----:B------:R-:W-:Y:S05]  /*4580*/  BRA `(.L_x_56922) ;  /* 0x0000000c000c7947 */ /* 0x000fea0003800000 */
.L_x_56932:
[----:B------:R-:W-:Y:S01]  /*4590*/  LOP3.LUT R4, R3, 0xff, RZ, 0xc0, !PT ;  /* 0x000000ff03047812 */ /* 0x000fe200078ec0ff */
[----:B------:R-:W-:-:S05]  /*45a0*/  IMAD.MOV.U32 R25, RZ, RZ, R23 ;  /* 0x000000ffff197224 */ /* 0x000fca00078e0017 */
[----:B------:R-:W0:Y:S02]  /*45b0*/  I2F.F64.U16 R4, R4 ;  /* 0x0000000400047312 */ /* 0x000e240000101800 */
[----:B0-----:R0:W-:Y:S01]  /*45c0*/  STG.E.64 desc[UR36][R8.64], R4 ;  /* 0x0000000408007986 */ /* 0x0011e2000c101b24 */
[----:B------:R-:W-:Y:S05]  /*45d0*/  BRA `(.L_x_56922) ;  /* 0x0000000800f87947 */ /* 0x000fea0003800000 */
.L_x_56923:
        /* <DEDUP_REMOVED lines=13> */
.L_x_56936:
[----:B------:R-:W-:Y:S02]  /*46b0*/  LOP3.LUT R4, R3, 0xff, RZ, 0xc0, !PT ;  /* 0x000000ff03047812 */ /* 0x000fe400078ec0ff */
[----:B--234-:R-:W-:Y:S01]  /*46c0*/  CS2R R6, SRZ ;  /* 0x0000000000067805 */ /* 0x01cfe2000001ff00 */
[----:B------:R-:W-:-:S03]  /*46d0*/  IMAD.MOV.U32 R25, RZ, RZ, R23 ;  /* 0x000000ffff197224 */ /* 0x000fc600078e0017 */
[----:B------:R-:W0:Y:S02]  /*46e0*/  I2F.F64.U16 R4, R4 ;  /* 0x0000000400047312 */ /* 0x000e240000101800 */
[----:B0-----:R0:W-:Y:S01]  /*46f0*/  STG.E.128 desc[UR36][R8.64], R4 ;  /* 0x0000000408007986 */ /* 0x0011e2000c101d24 */
[----:B------:R-:W-:Y:S05]  /*4700*/  BRA `(.L_x_56922) ;  /* 0x0000000800ac7947 */ /* 0x000fea0003800000 */
.L_x_56935:
        /* <DEDUP_REMOVED lines=22> */
.L_x_56940:
[----:B------:R-:W-:Y:S05]  /*4870*/  BSYNC B0 ;  /* 0x0000000000007941 */ /* 0x000fea0003800000 */
.L_x_56939:
[----:B------:R-:W-:Y:S01]  /*4880*/  LOP3.LUT R5, R0, R5, RZ, 0xfc, !PT ;  /* 0x0000000500057212 */ /* 0x000fe200078efcff */
[----:B------:R-:W-:-:S04]  /*4890*/  IMAD.MOV.U32 R25, RZ, RZ, R23 ;  /* 0x000000ffff197224 */ /* 0x000fc800078e0017 */
[----:B------:R0:W-:Y:S01]  /*48a0*/  STG.E.U8 desc[UR36][R8.64], R5 ;  /* 0x0000000508007986 */ /* 0x0001e2000c101124 */
[----:B------:R-:W-:Y:S05]  /*48b0*/  BRA `(.L_x_56922) ;  /* 0x0000000800407947 */ /* 0x000fea0003800000 */
.L_x_56938:
        /* <DEDUP_REMOVED lines=14> */
.L_x_56942:
[----:B------:R-:W-:Y:S01]  /*49a0*/  IMAD.MOV.U32 R0, RZ, RZ, 0x7f ;  /* 0x0000007fff007424 */ /* 0x000fe200078e00ff */
[----:B------:R-:W-:-:S04]  /*49b0*/  ISETP.GT.U32.AND P0, PT, R3, 0x7f800000, PT ;  /* 0x7f8000000300780c */ /* 0x000fc80003f04070 */
[----:B------:R-:W-:-:S09]  /*49c0*/  SEL R0, R0, 0x7c, P0 ;  /* 0x0000007c00007807 */ /* 0x000fd20000000000 */
.L_x_56943:
[----:B------:R-:W-:Y:S05]  /*49d0*/  BSYNC B0 ;  /* 0x0000000000007941 */ /* 0x000fea0003800000 */
.L_x_56941:
[----:B------:R-:W-:Y:S01]  /*49e0*/  LOP3.LUT R3, R5, 0x80000000, RZ, 0xc0, !PT ;  /* 0x8000000005037812 */ /* 0x000fe200078ec0ff */
[----:B------:R-:W-:-:S03]  /*49f0*/  IMAD.MOV.U32 R25, RZ, RZ, R23 ;  /* 0x000000ffff197224 */ /* 0x000fc600078e0017 */
[----:B------:R-:W-:-:S04]  /*4a00*/  SHF.R.U32.HI R3, RZ, 0x18, R3 ;  /* 0x00000018ff037819 */ /* 0x000fc80000011603 */
[----:B------:R-:W-:-:S05]  /*4a10*/  LOP3.LUT R3, R0, R3, RZ, 0xfc, !PT ;  /* 0x0000000300037212 */ /* 0x000fca00078efcff */
[----:B------:R0:W-:Y:S01]  /*4a20*/  STG.E.U8 desc[UR36][R8.64], R3 ;  /* 0x0000000308007986 */ /* 0x0001e2000c101124 */
[----:B------:R-:W-:Y:S05]  /*4a30*/  BRA `(.L_x_56922) ;  /* 0x0000000400e07947 */ /* 0x000fea0003800000 */
.L_x_56937:
[----:B------:R-:W-:Y:S01]  /*4a40*/  LOP3.LUT R3, R3, 0xff, RZ, 0xc0, !PT ;  /* 0x000000ff03037812 */ /* 0x000fe200078ec0ff */
[----:B------:R-:W-:-:S03]  /*4a50*/  IMAD.MOV.U32 R25, RZ, RZ, R23 ;  /* 0x000000ffff197224 */ /* 0x000fc600078e0017 */
[----:B------:R-:W0:Y:S02]  /*4a60*/  I2F.U16 R0, R3 ;  /* 0x0000000300007306 */ /* 0x000e240000101000 */
[----:B0-----:R-:W-:-:S05]  /*4a70*/  F2FP.BF16.F32.PACK_AB R0, RZ, R0 ;  /* 0x00000000ff00723e */ /* 0x001fca00000010ff */
[----:B------:R0:W-:Y:S01]  /*4a80*/  STG.E.U16 desc[UR36][R8.64], R0 ;  /* 0x0000000008007986 */ /* 0x0001e2000c101524 */
[----:B------:R-:W-:Y:S05]  /*4a90*/  BRA `(.L_x_56922) ;  /* 0x0000000400c87947 */ /* 0x000fea0003800000 */
.L_x_56934:
        /* <DEDUP_REMOVED lines=12> */
.L_x_56946:
        /* <DEDUP_REMOVED lines=18> */
.L_x_56949:
[----:B------:R-:W-:-:S04]  /*4c80*/  LOP3.LUT R3, R5, 0x80000000, RZ, 0xc0, !PT ;  /* 0x8000000005037812 */ /* 0x000fc800078ec0ff */
[----:B------:R-:W-:-:S04]  /*4c90*/  SHF.R.U32.HI R3, RZ, 0x18, R3 ;  /* 0x00000018ff037819 */ /* 0x000fc80000011603 */
[----:B------:R-:W-:-:S04]  /*4ca0*/  LOP3.LUT R0, R0, R3, RZ, 0xfc, !PT ;  /* 0x0000000300007212 */ /* 0x000fc800078efcff */
[----:B------:R-:W-:-:S07]  /*4cb0*/  PRMT R4, R0, 0x7610, R4 ;  /* 0x0000761000047816 */ /* 0x000fce0000000004 */
.L_x_56948:
[----:B------:R-:W-:Y:S05]  /*4cc0*/  BSYNC B0 ;  /* 0x0000000000007941 */ /* 0x000fea0003800000 */
.L_x_56947:
[----:B------:R0:W-:Y:S01]  /*4cd0*/  STG.E.U8 desc[UR36][R8.64], R4 ;  /* 0x0000000408007986 */ /* 0x0001e2000c101124 */
[----:B------:R-:W-:Y:S01]  /*4ce0*/  IMAD.MOV.U32 R25, RZ, RZ, R23 ;  /* 0x000000ffff197224 */ /* 0x000fe200078e0017 */
[----:B------:R-:W-:Y:S06]  /*4cf0*/  BRA `(.L_x_56922) ;  /* 0x0000000400307947 */ /* 0x000fec0003800000 */
.L_x_56945:
        /* <DEDUP_REMOVED lines=18> */
.L_x_56952:
[----:B------:R-:W-:-:S04]  /*4e20*/  LOP3.LUT R3, R5, 0x80000000, RZ, 0xc0, !PT ;  /* 0x8000000005037812 */ /* 0x000fc800078ec0ff */
[----:B------:R-:W-:-:S04]  /*4e30*/  SHF.R.U32.HI R3, RZ, 0x18, R3 ;  /* 0x00000018ff037819 */ /* 0x000fc80000011603 */
[----:B------:R-:W-:-:S04]  /*4e40*/  LOP3.LUT R0, R0, R3, RZ, 0xfc, !PT ;  /* 0x0000000300007212 */ /* 0x000fc800078efcff */
[----:B------:R-:W-:-:S07]  /*4e50*/  PRMT R4, R0, 0x7610, R4 ;  /* 0x0000761000047816 */ /* 0x000fce0000000004 */
.L_x_56951:
[----:B------:R-:W-:Y:S05]  /*4e60*/  BSYNC B0 ;  /* 0x0000000000007941 */ /* 0x000fea0003800000 */
.L_x_56950:
[----:B------:R0:W-:Y:S01]  /*4e70*/  STG.E.U8 desc[UR36][R8.64], R4 ;  /* 0x0000000408007986 */ /* 0x0001e2000c101124 */
[----:B------:R-:W-:Y:S01]  /*4e80*/  IMAD.MOV.U32 R25, RZ, RZ, R23 ;  /* 0x000000ffff197224 */ /* 0x000fe200078e0017 */
[----:B------:R-:W-:Y:S06]  /*4e90*/  BRA `(.L_x_56922) ;  /* 0x0000000000c87947 */ /* 0x000fec0003800000 */
.L_x_56944:
        /* <DEDUP_REMOVED lines=24> */
.L_x_56927:
        /* <DEDUP_REMOVED lines=16> */
.L_x_56955:
[----:B------:R-:W-:Y:S01]  /*5120*/  IMAD.MOV.U32 R25, RZ, RZ, R23 ;  /* 0x000000ffff197224 */ /* 0x000fe200078e0017 */
[----:B------:R-:W-:Y:S06]  /*5130*/  BRA `(.L_x_56922) ;  /* 0x0000000000207947 */ /* 0x000fec0003800000 */
.L_x_56954:
[----:B------:R-:W-:Y:S01]  /*5140*/  LOP3.LUT R4, R3, 0xff, RZ, 0xc0, !PT ;  /* 0x000000ff03047812 */ /* 0x000fe200078ec0ff */
[----:B------:R-:W-:Y:S02]  /*5150*/  IMAD.MOV.U32 R5, RZ, RZ, RZ ;  /* 0x000000ffff057224 */ /* 0x000fe400078e00ff */
[----:B------:R-:W-:-:S03]  /*5160*/  IMAD.MOV.U32 R25, RZ, RZ, R23 ;  /* 0x000000ffff197224 */ /* 0x000fc600078e0017 */
[----:B------:R0:W-:Y:S01]  /*5170*/  STG.E.64 desc[UR36][R8.64], R4 ;  /* 0x0000000408007986 */ /* 0x0001e2000c101b24 */
[----:B------:R-:W-:Y:S05]  /*5180*/  BRA `(.L_x_56922) ;  /* 0x00000000000c7947 */ /* 0x000fea0003800000 */
.L_x_56953:
[----:B------:R-:W-:Y:S01]  /*5190*/  LOP3.LUT R3, R3, 0xff, RZ, 0xc0, !PT ;  /* 0x000000ff03037812 */ /* 0x000fe200078ec0ff */
[----:B------:R-:W-:-:S04]  /*51a0*/  IMAD.MOV.U32 R25, RZ, RZ, R23 ;  /* 0x000000ffff197224 */ /* 0x000fc800078e0017 */
[----:B------:R0:W-:Y:S03]  /*51b0*/  STG.E desc[UR36][R8.64], R3 ;  /* 0x0000000308007986 */ /* 0x0001e6000c101924 */
.L_x_56922:
[----:B------:R-:W-:Y:S05]  /*51c0*/  BSYNC B6 ;  /* 0x0000000000067941 */ /* 0x000fea0003800000 */
.L_x_56921:
        /* <DEDUP_REMOVED lines=23> */
.L_x_56961:
[----:B------:R0:W-:Y:S01]  /*5340*/  STG.E.U8 desc[UR36][R8.64], R22 ;  /* 0x0000001608007986 */ /* 0x0001e2000c101124 */
[----:B------:R-:W-:Y:S05]  /*5350*/  BRA `(.L_x_56963) ;  /* 0x0000000c00987947 */ /* 0x000fea0003800000 */
.L_x_56960:
        /* <DEDUP_REMOVED lines=10> */
.L_x_56965:
[----:B------:R-:W-:-:S05]  /*5400*/  LOP3.LUT R3, R22, 0xff, RZ, 0xc0, !PT ;  /* 0x000000ff16037812 */ /* 0x000fca00078ec0ff */
[----:B------:R0:W-:Y:S01]  /*5410*/  STG.E desc[UR36][R8.64], R3 ;  /* 0x0000000308007986 */ /* 0x0001e2000c101924 */
[----:B------:R-:W-:Y:S05]  /*5420*/  BRA `(.L_x_56963) ;  /* 0x0000000c00647947 */ /* 0x000fea0003800000 */
.L_x_56964:
[----:B------:R-:W-:-:S05]  /*5430*/  LOP3.LUT R3, R22, 0xff, RZ, 0xc0, !PT ;  /* 0x000000ff16037812 */ /* 0x000fca00078ec0ff */
[----:B------:R0:W-:Y:S01]  /*5440*/  STG.E.U16 desc[UR36][R8.64], R3 ;  /* 0x0000000308007986 */ /* 0x0001e2000c101524 */
[----:B------:R-:W-:Y:S05]  /*5450*/  BRA `(.L_x_56963) ;  /* 0x0000000c00587947 */ /* 0x000fea0003800000 */
.L_x_56959:
        /* <DEDUP_REMOVED lines=10> */
.L_x_56967:
[----:B------:R-:W-:-:S04]  /*5500*/  LOP3.LUT R22, R22, 0xff, RZ, 0xc0, !PT ;  /* 0x000000ff16167812 */ /* 0x000fc800078ec0ff */
[----:B------:R-:W0:Y:S02]  /*5510*/  I2F.U16 R0, R22 ;  /* 0x0000001600007306 */ /* 0x000e240000101000 */
[----:B0-----:R-:W-:-:S05]  /*5520*/  F2FP.F16.F32.PACK_AB R0, RZ, R0 ;  /* 0x00000000ff00723e */ /* 0x001fca00000000ff */
[----:B------:R0:W-:Y:S01]  /*5530*/  STG.E.U16 desc[UR36][R8.64], R0 ;  /* 0x0000000008007986 */ /* 0x0001e2000c101524 */
[----:B------:R-:W-:Y:S05]  /*5540*/  BRA `(.L_x_56963) ;  /* 0x0000000c001c7947 */ /* 0x000fea0003800000 */
.L_x_56966:
        /* <DEDUP_REMOVED lines=11> */
.L_x_56969:
[----:B------:R-:W-:-:S06]  /*5600*/  LOP3.LUT R22, R22, 0xff, RZ, 0xc0, !PT ;  /* 0x000000ff16167812 */ /* 0x000fcc00078ec0ff */
[----:B------:R-:W0:Y:S02]  /*5610*/  I2F.U16 R22, R22 ;  /* 0x0000001600167306 */ /* 0x000e240000101000 */
[----:B0-----:R-:W-:-:S04]  /*5620*/  F2FP.F16.F32.PACK_AB R3, RZ, R22 ;  /* 0x00000016ff03723e */ /* 0x001fc800000000ff */
[----:B------:R-:W-:-:S05]  /*5630*/  PRMT R3, R3, 0x5410, RZ ;  /* 0x0000541003037816 */ /* 0x000fca00000000ff */
[----:B------:R0:W-:Y:S01]  /*5640*/  STG.E desc[UR36][R8.64], R3 ;  /* 0x0000000308007986 */ /* 0x0001e2000c101924 */
[----:B------:R-:W-:Y:S05]  /*5650*/  BRA `(.L_x_56963) ;  /* 0x0000000800d87947 */ /* 0x000fea0003800000 */
.L_x_56968:
[----:B------:R-:W-:-:S06]  /*5660*/  LOP3.LUT R4, R22, 0xff, RZ, 0xc0, !PT ;  /* 0x000000ff16047812 */ /* 0x000fcc00078ec0ff */
[----:B------:R-:W0:Y:S02]  /*5670*/  I2F.F64.U16 R4, R4 ;  /* 0x0000000400047312 */ /* 0x000e240000101800 */
[----:B0-----:R0:W-:Y:S01]  /*5680*/  STG.E.64 desc[UR36][R8.64], R4 ;  /* 0x0000000408007986 */ /* 0x0011e2000c101b24 */
[----:B------:R-:W-:Y:S05]  /*5690*/  BRA `(.L_x_56963) ;  /* 0x0000000800c87947 */ /* 0x000fea0003800000 */
.L_x_56958:
        /* <DEDUP_REMOVED lines=12> */
.L_x_56972:
[----:B------:R-:W-:Y:S02]  /*5760*/  LOP3.LUT R4, R22, 0xff, RZ, 0xc0, !PT ;  /* 0x000000ff16047812 */ /* 0x000fe400078ec0ff */
[----:B--234-:R-:W-:-:S04]  /*5770*/  CS2R R6, SRZ ;  /* 0x0000000000067805 */ /* 0x01cfc8000001ff00 */
[----:B------:R-:W0:Y:S02]  /*5780*/  I2F.F64.U16 R4, R4 ;  /* 0x0000000400047312 */ /* 0x000e240000101800 */
[----:B0-----:R0:W-:Y:S01]  /*5790*/  STG.E.128 desc[UR36][R8.64], R4 ;  /* 0x0000000408007986 */ /* 0x0011e2000c101d24 */
[----:B------:R-:W-:Y:S05]  /*57a0*/  BRA `(.L_x_56963) ;  /* 0x0000000800847947 */ /* 0x000fea0003800000 */
.L_x_56971:
        /* <DEDUP_REMOVED lines=22> */
.L_x_56976:
[----:B------:R-:W-:Y:S05]  /*5910*/  BSYNC B0 ;  /* 0x0000000000007941 */ /* 0x000fea0003800000 */
.L_x_56975:
[----:B------:R-:W-:-:S05]  /*5920*/  LOP3.LUT R5, R0, R5, RZ, 0xfc, !PT ;  /* 0x0000000500057212 */ /* 0x000fca00078efcff */
[----:B------:R0:W-:Y:S01]  /*5930*/  STG.E.U8 desc[UR36][R8.64], R5 ;  /* 0x0000000508007986 */ /* 0x0001e2000c101124 */
[----:B------:R-:W-:Y:S05]  /*5940*/  BRA `(.L_x_56963) ;  /* 0x00000008001c7947 */ /* 0x000fea0003800000 */
.L_x_56974:
        /* <DEDUP_REMOVED lines=14> */
.L_x_56978:
[----:B------:R-:W-:Y:S01]  /*5a30*/  IMAD.MOV.U32 R0, RZ, RZ, 0x7f ;  /* 0x0000007fff007424 */ /* 0x000fe200078e00ff */
[----:B------:R-:W-:-:S04]  /*5a40*/  ISETP.GT.U32.AND P0, PT, R3, 0x7f800000, PT ;  /* 0x7f8000000300780c */ /* 0x000fc80003f04070 */
[----:B------:R-:W-:-:S09]  /*5a50*/  SEL R0, R0, 0x7c, P0 ;  /* 0x0000007c00007807 */ /* 0x000fd20000000000 */
.L_x_56979:
[----:B------:R-:W-:Y:S05]  /*5a60*/  BSYNC B0 ;  /* 0x0000000000007941 */ /* 0x000fea0003800000 */
.L_x_56977:
[----:B------:R-:W-:-:S04]  /*5a70*/  LOP3.LUT R3, R5, 0x80000000, RZ, 0xc0, !PT ;  /* 0x8000000005037812 */ /* 0x000fc800078ec0ff */
[----:B------:R-:W-:-:S04]  /*5a80*/  SHF.R.U32.HI R3, RZ, 0x18, R3 ;  /* 0x00000018ff037819 */ /* 0x000fc80000011603 */
[----:B------:R-:W-:-:S05]  /*5a90*/  LOP3.LUT R3, R0, R3, RZ, 0xfc, !PT ;  /* 0x0000000300037212 */ /* 0x000fca00078efcff */
[----:B------:R0:W-:Y:S01]  /*5aa0*/  STG.E.U8 desc[UR36][R8.64], R3 ;  /* 0x0000000308007986 */ /* 0x0001e2000c101124 */
[----:B------:R-:W-:Y:S05]  /*5ab0*/  BRA `(.L_x_56963) ;  /* 0x0000000400c07947 */ /* 0x000fea0003800000 */
.L_x_56973:
[----:B------:R-:W-:-:S04]  /*5ac0*/  LOP3.LUT R22, R22, 0xff, RZ, 0xc0, !PT ;  /* 0x000000ff16167812 */ /* 0x000fc800078ec0ff */
[----:B------:R-:W0:Y:S02]  /*5ad0*/  I2F.U16 R0, R22 ;  /* 0x0000001600007306 */ /* 0x000e240000101000 */
[----:B0-----:R-:W-:-:S05]  /*5ae0*/  F2FP.BF16.F32.PACK_AB R0, RZ, R0 ;  /* 0x00000000ff00723e */ /* 0x001fca00000010ff */
[----:B------:R0:W-:Y:S01]  /*5af0*/  STG.E.U16 desc[UR36][R8.64], R0 ;  /* 0x0000000008007986 */ /* 0x0001e2000c101524 */
[----:B------:R-:W-:Y:S05]  /*5b00*/  BRA `(.L_x_56963) ;  /* 0x0000000400ac7947 */ /* 0x000fea0003800000 */
.L_x_56970:
        /* <DEDUP_REMOVED lines=11> */
.L_x_56982:
        /* <DEDUP_REMOVED lines=18> */
.L_x_56985:
[----:B------:R-:W-:-:S04]  /*5ce0*/  LOP3.LUT R3, R5, 0x80000000, RZ, 0xc0, !PT ;  /* 0x8000000005037812 */ /* 0x000fc800078ec0ff */
[----:B------:R-:W-:-:S04]  /*5cf0*/  SHF.R.U32.HI R3, RZ, 0x18, R3 ;  /* 0x00000018ff037819 */ /* 0x000fc80000011603 */
[----:B------:R-:W-:-:S04]  /*5d00*/  LOP3.LUT R0, R0, R3, RZ, 0xfc, !PT ;  /* 0x0000000300007212 */ /* 0x000fc800078efcff */
[----:B------:R-:W-:-:S07]  /*5d10*/  PRMT R4, R0, 0x7610, R4 ;  /* 0x0000761000047816 */ /* 0x000fce0000000004 */
.L_x_56984:
[----:B------:R-:W-:Y:S05]  /*5d20*/  BSYNC B0 ;  /* 0x0000000000007941 */ /* 0x000fea0003800000 */
.L_x_56983:
[----:B------:R0:W-:Y:S01]  /*5d30*/  STG.E.U8 desc[UR36][R8.64], R4 ;  /* 0x0000000408007986 */ /* 0x0001e2000c101124 */
[----:B------:R-:W-:Y:S05]  /*5d40*/  BRA `(.L_x_56963) ;  /* 0x00000004001c7947 */ /* 0x000fea0003800000 */
.L_x_56981:
        /* <DEDUP_REMOVED lines=18> */
.L_x_56988:
[----:B------:R-:W-:-:S04]  /*5e70*/  LOP3.LUT R3, R5, 0x80000000, RZ, 0xc0, !PT ;  /* 0x8000000005037812 */ /* 0x000fc800078ec0ff */
[----:B------:R-:W-:-:S04]  /*5e80*/  SHF.R.U32.HI R3, RZ, 0x18, R3 ;  /* 0x00000018ff037819 */ /* 0x000fc80000011603 */
[----:B------:R-:W-:-:S04]  /*5e90*/  LOP3.LUT R0, R0, R3, RZ, 0xfc, !PT ;  /* 0x0000000300007212 */ /* 0x000fc800078efcff */
[----:B------:R-:W-:-:S07]  /*5ea0*/  PRMT R4, R0, 0x7610, R4 ;  /* 0x0000761000047816 */ /* 0x000fce0000000004 */
.L_x_56987:
[----:B------:R-:W-:Y:S05]  /*5eb0*/  BSYNC B0 ;  /* 0x0000000000007941 */ /* 0x000fea0003800000 */
.L_x_56986:
[----:B------:R0:W-:Y:S01]  /*5ec0*/  STG.E.U8 desc[UR36][R8.64], R4 ;  /* 0x0000000408007986 */ /* 0x0001e2000c101124 */
[----:B------:R-:W-:Y:S05]  /*5ed0*/  BRA `(.L_x_56963) ;  /* 0x0000000000b87947 */ /* 0x000fea0003800000 */
.L_x_56980:
        /* <DEDUP_REMOVED lines=23> */
.L_x_56962:
        /* <DEDUP_REMOVED lines=16> */
.L_x_56991:
[----:B------:R-:W-:Y:S05]  /*6150*/  BRA `(.L_x_56963) ;  /* 0x0000000000187947 */ /* 0x000fea0003800000 */
.L_x_56990:
[----:B------:R-:W-:Y:S01]  /*6160*/  LOP3.LUT R22, R22, 0xff, RZ, 0xc0, !PT ;  /* 0x000000ff16167812 */ /* 0x000fe200078ec0ff */
[----:B------:R-:W-:-:S05]  /*6170*/  IMAD.MOV.U32 R23, RZ, RZ, RZ ;  /* 0x000000ffff177224 */ /* 0x000fca00078e00ff */
[----:B------:R0:W-:Y:S01]  /*6180*/  STG.E.64 desc[UR36][R8.64], R22 ;  /* 0x0000001608007986 */ /* 0x0001e2000c101b24 */
[----:B------:R-:W-:Y:S05]  /*6190*/  BRA `(.L_x_56963) ;  /* 0x0000000000087947 */ /* 0x000fea0003800000 */
.L_x_56989:
[----:B------:R-:W-:-:S05]  /*61a0*/  LOP3.LUT R3, R22, 0xff, RZ, 0xc0, !PT ;  /* 0x000000ff16037812 */ /* 0x000fca00078ec0ff */
[----:B------:R0:W-:Y:S02]  /*61b0*/  STG.E desc[UR36][R8.64], R3 ;  /* 0x0000000308007986 */ /* 0x0001e4000c101924 */
.L_x_56963:
        /* <DEDUP_REMOVED lines=23> */
.L_x_56995:
[----:B------:R0:W-:Y:S01]  /*6330*/  STG.E.U8 desc[UR36][R8.64], R17 ;  /* 0x0000001108007986 */ /* 0x0001e2000c101124 */
[----:B------:R-:W-:Y:S05]  /*6340*/  BRA `(.L_x_56997) ;  /* 0x0000000c00987947 */ /* 0x000fea0003800000 */
.L_x_56994:
        /* <DEDUP_REMOVED lines=10> */
.L_x_56999:
[----:B------:R-:W-:-:S05]  /*63f0*/  LOP3.LUT R17, R17, 0xff, RZ, 0xc0, !PT ;  /* 0x000000ff11117812 */ /* 0x000fca00078ec0ff */
[----:B------:R0:W-:Y:S01]  /*6400*/  STG.E desc[UR36][R8.64], R17 ;  /* 0x0000001108007986 */ /* 0x0001e2000c101924 */
[----:B------:R-:W-:Y:S05]  /*6410*/  BRA `(.L_x_56997) ;  /* 0x0000000c00647947 */ /* 0x000fea0003800000 */
.L_x_56998:
[----:B------:R-:W-:-:S05]  /*6420*/  LOP3.LUT R17, R17, 0xff, RZ, 0xc0, !PT ;  /* 0x000000ff11117812 */ /* 0x000fca00078ec0ff */
[----:B------:R0:W-:Y:S01]  /*6430*/  STG.E.U16 desc[UR36][R8.64], R17 ;  /* 0x0000001108007986 */ /* 0x0001e2000c101524 */
[----:B------:R-:W-:Y:S05]  /*6440*/  BRA `(.L_x_56997) ;  /* 0x0000000c00587947 */ /* 0x000fea0003800000 */
.L_x_56993:
        /* <DEDUP_REMOVED lines=10> */
.L_x_57001:
[----:B------:R-:W-:-:S04]  /*64f0*/  LOP3.LUT R17, R17, 0xff, RZ, 0xc0, !PT ;  /* 0x000000ff11117812 */ /* 0x000fc800078ec0ff */
[----:B------:R-:W0:Y:S02]  /*6500*/  I2F.U16 R0, R17 ;  /* 0x0000001100007306 */ /* 0x000e240000101000 */
[----:B0-----:R-:W-:-:S05]  /*6510*/  F2FP.F16.F32.PACK_AB R0, RZ, R0 ;  /* 0x00000000ff00723e */ /* 0x001fca00000000ff */
[----:B------:R0:W-:Y:S01]  /*6520*/  STG.E.U16 desc[UR36][R8.64], R0 ;  /* 0x0000000008007986 */ /* 0x0001e2000c101524 */
[----:B------:R-:W-:Y:S05]  /*6530*/  BRA `(.L_x_56997) ;  /* 0x0000000c001c7947 */ /* 0x000fea0003800000 */
.L_x_57000:
        /* <DEDUP_REMOVED lines=11> */
.L_x_57003:
[----:B------:R-:W-:-:S06]  /*65f0*/  LOP3.LUT R17, R17, 0xff, RZ, 0xc0, !PT ;  /* 0x000000ff11117812 */ /* 0x000fcc00078ec0ff */
[----:B------:R-:W0:Y:S02]  /*6600*/  I2F.U16 R17, R17 ;  /* 0x0000001100117306 */ /* 0x000e240000101000 */
[----:B0-----:R-:W-:-:S04]  /*6610*/  F2FP.F16.F32.PACK_AB R3, RZ, R17 ;  /* 0x00000011ff03723e */ /* 0x001fc800000000ff */
[----:B------:R-:W-:-:S05]  /*6620*/  PRMT R3, R3, 0x5410, RZ ;  /* 0x0000541003037816 */ /* 0x000fca00000000ff */
[----:B------:R0:W-:Y:S01]  /*6630*/  STG.E desc[UR36][R8.64], R3 ;  /* 0x0000000308007986 */ /* 0x0001e2000c101924 */
[----:B------:R-:W-:Y:S05]  /*6640*/  BRA `(.L_x_56997) ;  /* 0x0000000800d87947 */ /* 0x000fea0003800000 */
.L_x_57002:
[----:B------:R-:W-:-:S06]  /*6650*/  LOP3.LUT R4, R17, 0xff, RZ, 0xc0, !PT ;  /* 0x000000ff11047812 */ /* 0x000fcc00078ec0ff */
[----:B------:R-:W0:Y:S02]  /*6660*/  I2F.F64.U16 R4, R4 ;  /* 0x0000000400047312 */ /* 0x000e240000101800 */
[----:B0-----:R0:W-:Y:S01]  /*6670*/  STG.E.64 desc[UR36][R8.64], R4 ;  /* 0x0000000408007986 */ /* 0x0011e2000c101b24 */
[----:B------:R-:W-:Y:S05]  /*6680*/  BRA `(.L_x_56997) ;  /* 0x0000000800c87947 */ /* 0x000fea0003800000 */
.L_x_56992:
        /* <DEDUP_REMOVED lines=12> */
.L_x_57006:
[----:B------:R-:W-:Y:S02]  /*6750*/  LOP3.LUT R4, R17, 0xff, RZ, 0xc0, !PT ;  /* 0x000000ff11047812 */ /* 0x000fe400078ec0ff */
[----:B--234-:R-:W-:-:S04]  /*6760*/  CS2R R6, SRZ ;  /* 0x0000000000067805 */ /* 0x01cfc8000001ff00 */
[----:B------:R-:W0:Y:S02]  /*6770*/  I2F.F64.U16 R4, R4 ;  /* 0x0000000400047312 */ /* 0x000e240000101800 */
[----:B0-----:R0:W-:Y:S01]  /*6780*/  STG.E.128 desc[UR36][R8.64], R4 ;  /* 0x0000000408007986 */ /* 0x0011e2000c101d24 */
[----:B------:R-:W-:Y:S05]  /*6790*/  BRA `(.L_x_56997) ;  /* 0x0000000800847947 */ /* 0x000fea0003800000 */
.L_x_57005:
        /* <DEDUP_REMOVED lines=22> */
.L_x_57010:
[----:B------:R-:W-:Y:S05]  /*6900*/  BSYNC B0 ;  /* 0x0000000000007941 */ /* 0x000fea0003800000 */
.L_x_57009:
[----:B------:R-:W-:-:S05]  /*6910*/  LOP3.LUT R5, R0, R5, RZ, 0xfc, !PT ;  /* 0x0000000500057212 */ /* 0x000fca00078efcff */
[----:B------:R0:W-:Y:S01]  /*6920*/  STG.E.U8 desc[UR36][R8.64], R5 ;  /* 0x0000000508007986 */ /* 0x0001e2000c101124 */
[----:B------:R-:W-:Y:S05]  /*6930*/  BRA `(.L_x_56997) ;  /* 0x00000008001c7947 */ /* 0x000fea0003800000 */
.L_x_57008:
        /* <DEDUP_REMOVED lines=14> */
.L_x_57012:
[----:B------:R-:W-:Y:S01]  /*6a20*/  IMAD.MOV.U32 R0, RZ, RZ, 0x7f ;  /* 0x0000007fff007424 */ /* 0x000fe200078e00ff */
[----:B------:R-:W-:-:S04]  /*6a30*/  ISETP.GT.U32.AND P0, PT, R3, 0x7f800000, PT ;  /* 0x7f8000000300780c */ /* 0x000fc80003f04070 */
[----:B------:R-:W-:-:S09]  /*6a40*/  SEL R0, R0, 0x7c, P0 ;  /* 0x0000007c00007807 */ /* 0x000fd20000000000 */
.L_x_57013:
[----:B------:R-:W-:Y:S05]  /*6a50*/  BSYNC B0 ;  /* 0x0000000000007941 */ /* 0x000fea0003800000 */
.L_x_57011:
[----:B------:R-:W-:-:S04]  /*6a60*/  LOP3.LUT R3, R17, 0x80000000, RZ, 0xc0, !PT ;  /* 0x8000000011037812 */ /* 0x000fc800078ec0ff */
[----:B------:R-:W-:-:S04]  /*6a70*/  SHF.R.U32.HI R3, RZ, 0x18, R3 ;  /* 0x00000018ff037819 */ /* 0x000fc80000011603 */
[----:B------:R-:W-:-:S05]  /*6a80*/  LOP3.LUT R3, R0, R3, RZ, 0xfc, !PT ;  /* 0x0000000300037212 */ /* 0x000fca00078efcff */
[----:B------:R0:W-:Y:S01]  /*6a90*/  STG.E.U8 desc[UR36][R8.64], R3 ;  /* 0x0000000308007986 */ /* 0x0001e2000c101124 */
[----:B------:R-:W-:Y:S05]  /*6aa0*/  BRA `(.L_x_56997) ;  /* 0x0000000400c07947 */ /* 0x000fea0003800000 */
.L_x_57007:
[----:B------:R-:W-:-:S04]  /*6ab0*/  LOP3.LUT R17, R17, 0xff, RZ, 0xc0, !PT ;  /* 0x000000ff11117812 */ /* 0x000fc800078ec0ff */
[----:B------:R-:W0:Y:S02]  /*6ac0*/  I2F.U16 R0, R17 ;  /* 0x0000001100007306 */ /* 0x000e240000101000 */
[----:B0-----:R-:W-:-:S05]  /*6ad0*/  F2FP.BF16.F32.PACK_AB R0, RZ, R0 ;  /* 0x00000000ff00723e */ /* 0x001fca00000010ff */
[----:B------:R0:W-:Y:S01]  /*6ae0*/  STG.E.U16 desc[UR36][R8.64], R0 ;  /* 0x0000000008007986 */ /* 0x0001e2000c101524 */
[----:B------:R-:W-:Y:S05]  /*6af0*/  BRA `(.L_x_56997) ;  /* 0x0000000400ac7947 */ /* 0x000fea0003800000 */
.L_x_57004:
        /* <DEDUP_REMOVED lines=11> */
.L_x_57016:
        /* <DEDUP_REMOVED lines=18> */
.L_x_57019:
[----:B------:R-:W-:-:S04]  /*6cd0*/  LOP3.LUT R3, R17, 0x80000000, RZ, 0xc0, !PT ;  /* 0x8000000011037812 */ /* 0x000fc800078ec0ff */
[----:B------:R-:W-:-:S04]  /*6ce0*/  SHF.R.U32.HI R3, RZ, 0x18, R3 ;  /* 0x00000018ff037819 */ /* 0x000fc80000011603 */
[----:B------:R-:W-:-:S04]  /*6cf0*/  LOP3.LUT R0, R0, R3, RZ, 0xfc, !PT ;  /* 0x0000000300007212 */ /* 0x000fc800078efcff */
[----:B------:R-:W-:-:S07]  /*6d00*/  PRMT R4, R0, 0x7610, R4 ;  /* 0x0000761000047816 */ /* 0x000fce0000000004 */
.L_x_57018:
[----:B------:R-:W-:Y:S05]  /*6d10*/  BSYNC B0 ;  /* 0x0000000000007941 */ /* 0x000fea0003800000 */
.L_x_57017:
[----:B------:R0:W-:Y:S01]  /*6d20*/  STG.E.U8 desc[UR36][R8.64], R4 ;  /* 0x0000000408007986 */ /* 0x0001e2000c101124 */
[----:B------:R-:W-:Y:S05]  /*6d30*/  BRA `(.L_x_56997) ;  /* 0x00000004001c7947 */ /* 0x000fea0003800000 */
.L_x_57015:
        /* <DEDUP_REMOVED lines=18> */
.L_x_57022:
[----:B------:R-:W-:-:S04]  /*6e60*/  LOP3.LUT R3, R17, 0x80000000, RZ, 0xc0, !PT ;  /* 0x8000000011037812 */ /* 0x000fc800078ec0ff */
[----:B------:R-:W-:-:S04]  /*6e70*/  SHF.R.U32.HI R3, RZ, 0x18, R3 ;  /* 0x00000018ff037819 */ /* 0x000fc80000011603 */
[----:B------:R-:W-:-:S04]  /*6e80*/  LOP3.LUT R0, R0, R3, RZ, 0xfc, !PT ;  /* 0x0000000300007212 */ /* 0x000fc800078efcff */
[----:B------:R-:W-:-:S07]  /*6e90*/  PRMT R4, R0, 0x7610, R4 ;  /* 0x0000761000047816 */ /* 0x000fce0000000004 */
.L_x_57021:
[----:B------:R-:W-:Y:S05]  /*6ea0*/  BSYNC B0 ;  /* 0x0000000000007941 */ /* 0x000fea0003800000 */
.L_x_57020:
[----:B------:R0:W-:Y:S01]  /*6eb0*/  STG.E.U8 desc[UR36][R8.64], R4 ;  /* 0x0000000408007986 */ /* 0x0001e2000c101124 */
[----:B------:R-:W-:Y:S05]  /*6ec0*/  BRA `(.L_x_56997) ;  /* 0x0000000000b87947 */ /* 0x000fea0003800000 */
.L_x_57014:
        /* <DEDUP_REMOVED lines=23> */
.L_x_56996:
        /* <DEDUP_REMOVED lines=16> */
.L_x_57025:
[----:B------:R-:W-:Y:S05]  /*7140*/  BRA `(.L_x_56997) ;  /* 0x0000000000187947 */ /* 0x000fea0003800000 */
.L_x_57024:
[----:B------:R-:W-:Y:S01]  /*7150*/  LOP3.LUT R4, R17, 0xff, RZ, 0xc0, !PT ;  /* 0x000000ff11047812 */ /* 0x000fe200078ec0ff */
[----:B------:R-:W-:-:S05]  /*7160*/  IMAD.MOV.U32 R5, RZ, RZ, RZ ;  /* 0x000000ffff057224 */ /* 0x000fca00078e00ff */
[----:B------:R0:W-:Y:S01]  /*7170*/  STG.E.64 desc[UR36][R8.64], R4 ;  /* 0x0000000408007986 */ /* 0x0001e2000c101b24 */
[----:B------:R-:W-:Y:S05]  /*7180*/  BRA `(.L_x_56997) ;  /* 0x0000000000087947 */ /* 0x000fea0003800000 */
.L_x_57023:
[----:B------:R-:W-:-:S05]  /*7190*/  LOP3.LUT R17, R17, 0xff, RZ, 0xc0, !PT ;  /* 0x000000ff11117812 */ /* 0x000fca00078ec0ff */
[----:B------:R0:W-:Y:S02]  /*71a0*/  STG.E desc[UR36][R8.64], R17 ;  /* 0x0000001108007986 */ /* 0x0001e4000c101924 */
.L_x_56997:
[----:B------:R-:W-:-:S07]  /*71b0*/  VIADD R25, R25, 0x80 ;  /* 0x0000008019197836 */ /* 0x000fce0000000000 */
.L_x_56957:
[----:B------:R-:W-:Y:S05]  /*71c0*/  BSYNC B6 ;  /* 0x0000000000067941 */ /* 0x000fea0003800000 */
.L_x_56956:
        /* <DEDUP_REMOVED lines=21> */
.L_x_57029:
[----:B------:R-:W-:Y:S01]  /*7320*/  STG.E.U8 desc[UR36][R2.64], R18 ;  /* 0x0000001202007986 */ /* 0x000fe2000c101124 */
[----:B------:R-:W-:Y:S05]  /*7330*/  EXIT ;  /* 0x000000000000794d */ /* 0x000fea0003800000 */
.L_x_57028:
        /* <DEDUP_REMOVED lines=10> */
.L_x_57032:
[----:B------:R-:W-:-:S05]  /*73e0*/  LOP3.LUT R5, R18, 0xff, RZ, 0xc0, !PT ;  /* 0x000000ff12057812 */ /* 0x000fca00078ec0ff */
[----:B------:R-:W-:Y:S01]  /*73f0*/  STG.E desc[UR36][R2.64], R5 ;  /* 0x0000000502007986 */ /* 0x000fe2000c101924 */
[----:B------:R-:W-:Y:S05]  /*7400*/  EXIT ;  /* 0x000000000000794d */ /* 0x000fea0003800000 */
.L_x_57031:
[----:B------:R-:W-:-:S05]  /*7410*/  LOP3.LUT R5, R18, 0xff, RZ, 0xc0, !PT ;  /* 0x000000ff12057812 */ /* 0x000fca00078ec0ff */
[----:B------:R-:W-:Y:S01]  /*7420*/  STG.E.U16 desc[UR36][R2.64], R5 ;  /* 0x0000000502007986 */ /* 0x000fe2000c101524 */
[----:B------:R-:W-:Y:S05]  /*7430*/  EXIT ;  /* 0x000000000000794d */ /* 0x000fea0003800000 */
.L_x_57027:
        /* <DEDUP_REMOVED lines=10> */
.L_x_57034:
[----:B------:R-:W-:-:S04]  /*74e0*/  LOP3.LUT R18, R18, 0xff, RZ, 0xc0, !PT ;  /* 0x000000ff12127812 */ /* 0x000fc800078ec0ff */
[----:B------:R-:W0:Y:S02]  /*74f0*/  I2F.U16 R0, R18 ;  /* 0x0000001200007306 */ /* 0x000e240000101000 */
[----:B0-----:R-:W-:-:S05]  /*7500*/  F2FP.F16.F32.PACK_AB R0, RZ, R0 ;  /* 0x00000000ff00723e */ /* 0x001fca00000000ff */
[----:B------:R-:W-:Y:S01]  /*7510*/  STG.E.U16 desc[UR36][R2.64], R0 ;  /* 0x0000000002007986 */ /* 0x000fe2000c101524 */
[----:B------:R-:W-:Y:S05]  /*7520*/  EXIT ;  /* 0x000000000000794d */ /* 0x000fea0003800000 */
.L_x_57033:
        /* <DEDUP_REMOVED lines=11> */
.L_x_57036:
[----:B------:R-:W-:-:S06]  /*75e0*/  LOP3.LUT R18, R18, 0xff, RZ, 0xc0, !PT ;  /* 0x000000ff12127812 */ /* 0x000fcc00078ec0ff */
[----:B------:R-:W0:Y:S02]  /*75f0*/  I2F.U16 R18, R18 ;  /* 0x0000001200127306 */ /* 0x000e240000101000 */
[----:B0-----:R-:W-:-:S04]  /*7600*/  F2FP.F16.F32.PACK_AB R5, RZ, R18 ;  /* 0x00000012ff05723e */ /* 0x001fc800000000ff */
[----:B------:R-:W-:-:S05]  /*7610*/  PRMT R5, R5, 0x5410, RZ ;  /* 0x0000541005057816 */ /* 0x000fca00000000ff */
[----:B------:R-:W-:Y:S01]  /*7620*/  STG.E desc[UR36][R2.64], R5 ;  /* 0x0000000502007986 */ /* 0x000fe2000c101924 */
[----:B------:R-:W-:Y:S05]  /*7630*/  EXIT ;  /* 0x000000000000794d */ /* 0x000fea0003800000 */
.L_x_57035:
[----:B------:R-:W-:-:S06]  /*7640*/  LOP3.LUT R4, R18, 0xff, RZ, 0xc0, !PT ;  /* 0x000000ff12047812 */ /* 0x000fcc00078ec0ff */
[----:B------:R-:W0:Y:S02]  /*7650*/  I2F.F64.U16 R4, R4 ;  /* 0x0000000400047312 */ /* 0x000e240000101800 */
[----:B0-----:R-:W-:Y:S01]  /*7660*/  STG.E.64 desc[UR36][R2.64], R4 ;  /* 0x0000000402007986 */ /* 0x001fe2000c101b24 */
[----:B------:R-:W-:Y:S05]  /*7670*/  EXIT ;  /* 0x000000000000794d */ /* 0x000fea0003800000 */
.L_x_57026:
        /* <DEDUP_REMOVED lines=12> */
.L_x_57039:
[----:B------:R-:W-:Y:S02]  /*7740*/  LOP3.LUT R4, R18, 0xff, RZ, 0xc0, !PT ;  /* 0x000000ff12047812 */ /* 0x000fe400078ec0ff */
[----:B--234-:R-:W-:-:S04]  /*7750*/  CS2R R6, SRZ ;  /* 0x0000000000067805 */ /* 0x01cfc8000001ff00 */
[----:B------:R-:W0:Y:S02]  /*7760*/  I2F.F64.U16 R4, R4 ;  /* 0x0000000400047312 */ /* 0x000e240000101800 */
[----:B0-----:R-:W-:Y:S01]  /*7770*/  STG.E.128 desc[UR36][R2.64], R4 ;  /* 0x0000000402007986 */ /* 0x001fe2000c101d24 */
[----:B------:R-:W-:Y:S05]  /*7780*/  EXIT ;  /* 0x000000000000794d */ /* 0x000fea0003800000 */
.L_x_57038:
        /* <DEDUP_REMOVED lines=22> */
.L_x_57043:
[----:B------:R-:W-:Y:S05]  /*78f0*/  BSYNC B0 ;  /* 0x0000000000007941 */ /* 0x000fea0003800000 */
.L_x_57042:
[----:B------:R-:W-:-:S05]  /*7900*/  LOP3.LUT R5, R0, R5, RZ, 0xfc, !PT ;  /* 0x0000000500057212 */ /* 0x000fca00078efcff */
[----:B------:R-:W-:Y:S01]  /*7910*/  STG.E.U8 desc[UR36][R2.64], R5 ;  /* 0x0000000502007986 */ /* 0x000fe2000c101124 */
[----:B------:R-:W-:Y:S05]  /*7920*/  EXIT ;  /* 0x000000000000794d */ /* 0x000fea0003800000 */
.L_x_57041:
        /* <DEDUP_REMOVED lines=14> */
.L_x_57045:
[----:B------:R-:W-:Y:S01]  /*7a10*/  IMAD.MOV.U32 R0, RZ, RZ, 0x7f ;  /* 0x0000007fff007424 */ /* 0x000fe200078e00ff */
[----:B------:R-:W-:-:S04]  /*7a20*/  ISETP.GT.U32.AND P0, PT, R4, 0x7f800000, PT ;  /* 0x7f8000000400780c */ /* 0x000fc80003f04070 */
[----:B------:R-:W-:-:S09]  /*7a30*/  SEL R0, R0, 0x7c, P0 ;  /* 0x0000007c00007807 */ /* 0x000fd20000000000 */
.L_x_57046:
[----:B------:R-:W-:Y:S05]  /*7a40*/  BSYNC B0 ;  /* 0x0000000000007941 */ /* 0x000fea0003800000 */
.L_x_57044:
[----:B------:R-:W-:-:S04]  /*7a50*/  LOP3.LUT R4, R5, 0x80000000, RZ, 0xc0, !PT ;  /* 0x8000000005047812 */ /* 0x000fc800078ec0ff */
[----:B------:R-:W-:-:S04]  /*7a60*/  SHF.R.U32.HI R5, RZ, 0x18, R4 ;  /* 0x00000018ff057819 */ /* 0x000fc80000011604 */
[----:B------:R-:W-:-:S05]  /*7a70*/  LOP3.LUT R5, R0, R5, RZ, 0xfc, !PT ;  /* 0x0000000500057212 */ /* 0x000fca00078efcff */
[----:B------:R-:W-:Y:S01]  /*7a80*/  STG.E.U8 desc[UR36][R2.64], R5 ;  /* 0x0000000502007986 */ /* 0x000fe2000c101124 */
[----:B------:R-:W-:Y:S05]  /*7a90*/  EXIT ;  /* 0x000000000000794d */ /* 0x000fea0003800000 */
.L_x_57040:
[----:B------:R-:W-:-:S04]  /*7aa0*/  LOP3.LUT R18, R18, 0xff, RZ, 0xc0, !PT ;  /* 0x000000ff12127812 */ /* 0x000fc800078ec0ff */
[----:B------:R-:W0:Y:S02]  /*7ab0*/  I2F.U16 R0, R18 ;  /* 0x0000001200007306 */ /* 0x000e240000101000 */
[----:B0-----:R-:W-:-:S05]  /*7ac0*/  F2FP.BF16.F32.PACK_AB R0, RZ, R0 ;  /* 0x00000000ff00723e */ /* 0x001fca00000010ff */
[----:B------:R-:W-:Y:S01]  /*7ad0*/  STG.E.U16 desc[UR36][R2.64], R0 ;  /* 0x0000000002007986 */ /* 0x000fe2000c101524 */
[----:B------:R-:W-:Y:S05]  /*7ae0*/  EXIT ;  /* 0x000000000000794d */ /* 0x000fea0003800000 */
.L_x_57037:
        /* <DEDUP_REMOVED lines=11> */
.L_x_57049:
        /* <DEDUP_REMOVED lines=18> */
.L_x_57052:
[----:B------:R-:W-:-:S04]  /*7cc0*/  LOP3.LUT R0, R7, 0x80000000, RZ, 0xc0, !PT ;  /* 0x8000000007007812 */ /* 0x000fc800078ec0ff */
[----:B------:R-:W-:-:S04]  /*7cd0*/  SHF.R.U32.HI R5, RZ, 0x18, R0 ;  /* 0x00000018ff057819 */ /* 0x000fc80000011600 */
[----:B------:R-:W-:-:S04]  /*7ce0*/  LOP3.LUT R4, R4, R5, RZ, 0xfc, !PT ;  /* 0x0000000504047212 */ /* 0x000fc800078efcff */
[----:B------:R-:W-:-:S07]  /*7cf0*/  PRMT R0, R4, 0x7610, R0 ;  /* 0x0000761004007816 */ /* 0x000fce0000000000 */
.L_x_57051:
[----:B------:R-:W-:Y:S05]  /*7d00*/  BSYNC B0 ;  /* 0x0000000000007941 */ /* 0x000fea0003800000 */
.L_x_57050:
[----:B------:R-:W-:Y:S01]  /*7d10*/  STG.E.U8 desc[UR36][R2.64], R0 ;  /* 0x0000000002007986 */ /* 0x000fe2000c101124 */
[----:B------:R-:W-:Y:S05]  /*7d20*/  EXIT ;  /* 0x000000000000794d */ /* 0x000fea0003800000 */
.L_x_57048:
        /* <DEDUP_REMOVED lines=18> */
.L_x_57055:
[----:B------:R-:W-:-:S04]  /*7e50*/  LOP3.LUT R0, R7, 0x80000000, RZ, 0xc0, !PT ;  /* 0x8000000007007812 */ /* 0x000fc800078ec0ff */
[----:B------:R-:W-:-:S04]  /*7e60*/  SHF.R.U32.HI R5, RZ, 0x18, R0 ;  /* 0x00000018ff057819 */ /* 0x000fc80000011600 */
[----:B------:R-:W-:-:S04]  /*7e70*/  LOP3.LUT R4, R4, R5, RZ, 0xfc, !PT ;  /* 0x0000000504047212 */ /* 0x000fc800078efcff */
[----:B------:R-:W-:-:S07]  /*7e80*/  PRMT R0, R4, 0x7610, R0 ;  /* 0x0000761004007816 */ /* 0x000fce0000000000 */
.L_x_57054:
[----:B------:R-:W-:Y:S05]  /*7e90*/  BSYNC B0 ;  /* 0x0000000000007941 */ /* 0x000fea0003800000 */
.L_x_57053:
[----:B------:R-:W-:Y:S01]  /*7ea0*/  STG.E.U8 desc[UR36][R2.64], R0 ;  /* 0x0000000002007986 */ /* 0x000fe2000c101124 */
[----:B------:R-:W-:Y:S05]  /*7eb0*/  EXIT ;  /* 0x000000000000794d */ /* 0x000fea0003800000 */
.L_x_57047:
        /* <DEDUP_REMOVED lines=23> */
.L_x_57030:
        /* <DEDUP_REMOVED lines=16> */
.L_x_57058:
[----:B------:R-:W-:Y:S05]  /*8130*/  EXIT ;  /* 0x000000000000794d */ /* 0x000fea0003800000 */
.L_x_57057:
[----:B------:R-:W-:Y:S01]  /*8140*/  LOP3.LUT R18, R18, 0xff, RZ, 0xc0, !PT ;  /* 0x000000ff12127812 */ /* 0x000fe200078ec0ff */
[----:B------:R-:W-:-:S05]  /*8150*/  IMAD.MOV.U32 R19, RZ, RZ, RZ ;  /* 0x000000ffff137224 */ /* 0x000fca00078e00ff */
[----:B------:R-:W-:Y:S01]  /*8160*/  STG.E.64 desc[UR36][R2.64], R18 ;  /* 0x0000001202007986 */ /* 0x000fe2000c101b24 */
[----:B------:R-:W-:Y:S05]  /*8170*/  EXIT ;  /* 0x000000000000794d */ /* 0x000fea0003800000 */
.L_x_57056:
[----:B------:R-:W-:-:S05]  /*8180*/  LOP3.LUT R5, R18, 0xff, RZ, 0xc0, !PT ;  /* 0x000000ff12057812 */ /* 0x000fca00078ec0ff */
[----:B------:R-:W-:Y:S01]  /*8190*/  STG.E desc[UR36][R2.64], R5 ;  /* 0x0000000502007986 */ /* 0x000fe2000c101924 */
[----:B------:R-:W-:Y:S05]  /*81a0*/  EXIT ;  /* 0x000000000000794d */ /* 0x000fea0003800000 */
        .weak           $__internal_78_$__cuda_sm20_rem_u16
        .type           $__internal_78_$__cuda_sm20_rem_u16,@function
        .size           $__internal_78_$__cuda_sm20_rem_u16,(.L_x_57291 - $__internal_78_$__cuda_sm20_rem_u16)
$__internal_78_$__cuda_sm20_rem_u16:
        /* <DEDUP_REMOVED lines=20> */
[----:B------:R-:W-:Y:S05]  /*82f0*/  RET.REL.NODEC R4 `(_ZN2at6native27unrolled_elementwise_kernelINS0_13AUnaryFunctorIhhhZZZNS0_21remainder_kernel_cudaERNS_18TensorIteratorBaseEENKUlvE_clEvENKUlvE_clEvEUlhhE_EESt5arrayIPcLm2EELi4E23TrivialOffsetCalculatorILi1EjESD_NS0_6memory12LoadWithCastILi1EEENSE_13StoreWithCastILi1EEEEEviT_T0_T2_T3_T4_T5_) ;  /* 0xffffff7c04407950 */ /* 0x000fea0003c3ffff */
.L_x_57059:
        /* <DEDUP_REMOVED lines=16> */
.L_x_57291:


//--------------------- .text._ZN2at6native18elementwise_kernelILi128ELi4EZNS0_22gpu_kernel_impl_nocastINS0_13AUnaryFunctorIhhhZZZNS0_21remainder_kernel_cudaERNS_18TensorIteratorBaseEENKUlvE_clEvENKUlvE_clEvEUlhhE_EEEEvS5_RKT_EUliE_EEviT1_ --------------------------
	.section	.text._ZN2at6native18elementwise_kernelILi128ELi4EZNS0_22gpu_kernel_impl_nocastINS0_13AUnaryFunctorIhhhZZZNS0_21remainder_kernel_cudaERNS_18TensorIteratorBaseEENKUlvE_clEvENKUlvE_clEvEUlhhE_EEEEvS5_RKT_EUliE_EEviT1_,"ax",@progbits
	.align	128
        .global         _ZN2at6native18elementwise_kernelILi128ELi4EZNS0_22gpu_kernel_impl_nocastINS0_13AUnaryFunctorIhhhZZZNS0_21remainder_kernel_cudaERNS_18TensorIteratorBaseEENKUlvE_clEvENKUlvE_clEvEUlhhE_EEEEvS5_RKT_EUliE_EEviT1_
        .type           _ZN2at6native18elementwise_kernelILi128ELi4EZNS0_22gpu_kernel_impl_nocastINS0_13AUnaryFunctorIhhhZZZNS0_21remainder_kernel_cudaERNS_18TensorIteratorBaseEENKUlvE_clEvENKUlvE_clEvEUlhhE_EEEEvS5_RKT_EUliE_EEviT1_,@function
        .size           _ZN2at6native18elementwise_kernelILi128ELi4EZNS0_22gpu_kernel_impl_nocastINS0_13AUnaryFunctorIhhhZZZNS0_21remainder_kernel_cudaERNS_18TensorIteratorBaseEENKUlvE_clEvENKUlvE_clEvEUlhhE_EEEEvS5_RKT_EUliE_EEviT1_,(.L_x_57292 - _ZN2at6native18elementwise_kernelILi128ELi4EZNS0_22gpu_kernel_impl_nocastINS0_13AUnaryFunctorIhhhZZZNS0_21remainder_kernel_cudaERNS_18TensorIteratorBaseEENKUlvE_clEvENKUlvE_clEvEUlhhE_EEEEvS5_RKT_EUliE_EEviT1_)
        .other          _ZN2at6native18elementwise_kernelILi128ELi4EZNS0_22gpu_kernel_impl_nocastINS0_13AUnaryFunctorIhhhZZZNS0_21remainder_kernel_cudaERNS_18TensorIteratorBaseEENKUlvE_clEvENKUlvE_clEvEUlhhE_EEEEvS5_RKT_EUliE_EEviT1_,@"STO_CUDA_ENTRY STV_DEFAULT"
_ZN2at6native18elementwise_kernelILi128ELi4EZNS0_22gpu_kernel_impl_nocastINS0_13AUnaryFunctorIhhhZZZNS0_21remainder_kernel_cudaERNS_18TensorIteratorBaseEENKUlvE_clEvENKUlvE_clEvEUlhhE_EEEEvS5_RKT_EUliE_EEviT1_:
.text._ZN2at6native18elementwise_kernelILi128ELi4EZNS0_22gpu_kernel_impl_nocastINS0_13AUnaryFunctorIhhhZZZNS0_21remainder_kernel_cudaERNS_18TensorIteratorBaseEENKUlvE_clEvENKUlvE_clEvEUlhhE_EEEEvS5_RKT_EUliE_EEviT1_:
        /* <DEDUP_REMOVED lines=312> */
.L_x_57062:
[----:B------:R-:W-:Y:S02]  /*1380*/  ULDC.64 UR8, c[0x0][0x418] ;  /* 0x0001060000087ab9 */ /* 0x000fe40000000a00 */
[----:B------:R-:W-:-:S04]  /*1390*/  IADD3 R2, P0, R2, UR8, RZ ;  /* 0x0000000802027c10 */ /* 0x000fc8000ff1e0ff */
[----:B------:R-:W-:Y:S01]  /*13a0*/  IADD3.X R3, RZ, UR9, RZ, P0, !PT ;  /* 0x00000009ff037c10 */ /* 0x000fe200087fe4ff */
[----:B------:R-:W-:-:S04]  /*13b0*/  ULDC.64 UR8, c[0x0][0x410] ;  /* 0x0001040000087ab9 */ /* 0x000fc80000000a00 */
[----:B------:R-:W2:Y:S01]  /*13c0*/  LDG.E.U8 R13, desc[UR4][R2.64] ;  /* 0x00000004020d7981 */ /* 0x000ea2000c1e1100 */
[----:B------:R-:W-:Y:S01]  /*13d0*/  IADD3 R6, P1, R7, UR8, RZ ;  /* 0x0000000807067c10 */ /* 0x000fe2000ff3e0ff */
[----:B------:R-:W-:Y:S01]  /*13e0*/  BSSY B1, `(.L_x_57063) ;  /* 0x0000009000017945 */ /* 0x000fe20003800000 */
[----:B------:R-:W-:-:S03]  /*13f0*/  MOV R4, 0xff ;  /* 0x000000ff00047802 */ /* 0x000fc60000000f00 */
[----:B------:R-:W-:Y:S01]  /*1400*/  IMAD.X R7, RZ, RZ, UR9, P1 ;  /* 0x00000009ff077e24 */ /* 0x000fe200088e06ff */
[----:B--2---:R-:W-:-:S13]  /*1410*/  ISETP.NE.AND P0, PT, R13, RZ, PT ;  /* 0x000000ff0d00720c */ /* 0x004fda0003f05270 */
[----:B------:R-:W-:Y:S05]  /*1420*/  @!P0 BRA `(.L_x_57064) ;  /* 0x0000000000108947 */ /* 0x000fea0003800000 */
[----:B------:R-:W-:Y:S02]  /*1430*/  MOV R12, UR6 ;  /* 0x00000006000c7c02 */ /* 0x000fe40008000f00 */
[----:B------:R-:W-:-:S07]  /*1440*/  MOV R14, 0x1460 ;  /* 0x00001460000e7802 */ /* 0x000fce0000000f00 */
[----:B------:R-:W-:Y:S05]  /*1450*/  CALL.REL.NOINC `($__internal_79_$__cuda_sm20_rem_u16) ;  /* 0x0000003c004c7944 */ /* 0x000fea0003c00000 */
[----:B------:R-:W-:-:S07]  /*1460*/  PRMT R4, R13, 0x7610, R4 ;  /* 0x000076100d047816 */ /* 0x000fce0000000004 */
.L_x_57064:
[----:B------:R-:W-:Y:S05]  /*1470*/  BSYNC B1 ;  /* 0x0000000000017941 */ /* 0x000fea0003800000 */
.L_x_57063:
[----:B------:R0:W-:Y:S01]  /*1480*/  STG.E.U8 desc[UR4][R6.64], R4 ;  /* 0x0000000406007986 */ /* 0x0001e2000c101104 */
[----:B------:R-:W-:-:S04]  /*1490*/  LEA R0, R5, R0, 0x9 ;  /* 0x0000000005007211 */ /* 0x000fc800078e48ff */
[----:B------:R-:W-:-:S07]  /*14a0*/  IADD3 R3, R0, 0x80, RZ ;  /* 0x0000008000037810 */ /* 0x000fce0007ffe0ff */
.L_x_57061:
[----:B------:R-:W-:Y:S05]  /*14b0*/  BSYNC B0 ;  /* 0x0000000000007941 */ /* 0x000fea0003800000 */
.L_x_57060:
[----:B------:R-:W-:Y:S01]  /*14c0*/  ULDC UR7, c[0x0][0x210] ;  /* 0x0000840000077ab9 */ /* 0x000fe20000000800 */
[----:B------:R-:W-:Y:S01]  /*14d0*/  BSSY B0, `(.L_x_57065) ;  /* 0x0000143000007945 */ /* 0x000fe20003800000 */
[----:B------:R-:W-:-:S13]  /*14e0*/  ISETP.GE.AND P0, PT, R3, UR7, PT ;  /* 0x0000000703007c0c */ /* 0x000fda000bf06270 */
[----:B------:R-:W-:Y:S05]  /*14f0*/  @P0 BRA `(.L_x_57066) ;  /* 0x0000001400000947 */ /* 0x000fea0003800000 */
[----:B0-----:R-:W0:Y:S01]  /*1500*/  LDC R4, c[0x0][0x218] ;  /* 0x00008600ff047b82 */ /* 0x001e220000000800 */
        /* <DEDUP_REMOVED lines=301> */
.L_x_57067:
[----:B------:R-:W-:Y:S02]  /*27e0*/  ULDC.64 UR8, c[0x0][0x418] ;  /* 0x0001060000087ab9 */ /* 0x000fe40000000a00 */
[----:B------:R-:W-:-:S04]  /*27f0*/  IADD3 R6, P0, R0, UR8, RZ ;  /* 0x0000000800067c10 */ /* 0x000fc8000ff1e0ff */
[----:B------:R-:W-:Y:S01]  /*2800*/  IADD3.X R7, RZ, UR9, RZ, P0, !PT ;  /* 0x00000009ff077c10 */ /* 0x000fe200087fe4ff */
[----:B------:R-:W-:-:S04]  /*2810*/  ULDC.64 UR8, c[0x0][0x410] ;  /* 0x0001040000087ab9 */ /* 0x000fc80000000a00 */
[----:B------:R-:W2:Y:S01]  /*2820*/  LDG.E.U8 R13, desc[UR4][R6.64] ;  /* 0x00000004060d7981 */ /* 0x000ea2000c1e1100 */
[----:B------:R-:W-:Y:S01]  /*2830*/  IADD3 R4, P1, R5, UR8, RZ ;  /* 0x0000000805047c10 */ /* 0x000fe2000ff3e0ff */
[----:B------:R-:W-:Y:S01]  /*2840*/  BSSY B1, `(.L_x_57068) ;  /* 0x0000009000017945 */ /* 0x000fe20003800000 */
[----:B------:R-:W-:Y:S02]  /*2850*/  MOV R2, 0xff ;  /* 0x000000ff00027802 */ /* 0x000fe40000000f00 */
[----:B------:R-:W-:Y:S02]  /*2860*/  IADD3.X R5, RZ, UR9, RZ, P1, !PT ;  /* 0x00000009ff057c10 */ /* 0x000fe40008ffe4ff */
[----:B--2---:R-:W-:-:S13]  /*2870*/  ISETP.NE.AND P0, PT, R13, RZ, PT ;  /* 0x000000ff0d00720c */ /* 0x004fda0003f05270 */
[----:B------:R-:W-:Y:S05]  /*2880*/  @!P0 BRA `(.L_x_57069) ;  /* 0x0000000000108947 */ /* 0x000fea0003800000 */
[----:B------:R-:W-:Y:S02]  /*2890*/  MOV R12, UR6 ;  /* 0x00000006000c7c02 */ /* 0x000fe40008000f00 */
[----:B------:R-:W-:-:S07]  /*28a0*/  MOV R14, 0x28c0 ;  /* 0x000028c0000e7802 */ /* 0x000fce0000000f00 */
[----:B------:R-:W-:Y:S05]  /*28b0*/  CALL.REL.NOINC `($__internal_79_$__cuda_sm20_rem_u16) ;  /* 0x0000002800347944 */ /* 0x000fea0003c00000 */
[----:B------:R-:W-:-:S07]  /*28c0*/  PRMT R2, R13, 0x7610, R2 ;  /* 0x000076100d027816 */ /* 0x000fce0000000002 */
.L_x_57069:
[----:B------:R-:W-:Y:S05]  /*28d0*/  BSYNC B1 ;  /* 0x0000000000017941 */ /* 0x000fea0003800000 */
.L_x_57068:
[----:B------:R1:W-:Y:S01]  /*28e0*/  STG.E.U8 desc[UR4][R4.64], R2 ;  /* 0x0000000204007986 */ /* 0x0003e2000c101104 */
[----:B------:R-:W-:-:S07]  /*28f0*/  VIADD R3, R3, 0x80 ;  /* 0x0000008003037836 */ /* 0x000fce0000000000 */
.L_x_57066:
[----:B------:R-:W-:Y:S05]  /*2900*/  BSYNC B0 ;  /* 0x0000000000007941 */ /* 0x000fea0003800000 */
.L_x_57065:
[----:B------:R-:W-:Y:S01]  /*2910*/  ULDC UR7, c[0x0][0x210] ;  /* 0x0000840000077ab9 */ /* 0x000fe20000000800 */
[----:B------:R-:W-:Y:S01]  /*2920*/  BSSY B0, `(.L_x_57070) ;  /* 0x0000143000007945 */ /* 0x000fe20003800000 */
[----:B------:R-:W-:-:S13]  /*2930*/  ISETP.GE.AND P0, PT, R3, UR7, PT ;  /* 0x0000000703007c0c */ /* 0x000fda000bf06270 */
[----:B------:R-:W-:Y:S05]  /*2940*/  @P0 BRA `(.L_x_57071) ;  /* 0x0000001400000947 */ /* 0x000fea0003800000 */
[----:B01----:R-:W0:Y:S01]  /*2950*/  LDC R4, c[0x0][0x218] ;  /* 0x00008600ff047b82 */ /* 0x003e220000000800 */
        /* <DEDUP_REMOVED lines=301> */
.L_x_57072:
        /* <DEDUP_REMOVED lines=11> */
[----:B------:R-:W-:Y:S01]  /*3ce0*/  IMAD.U32 R12, RZ, RZ, UR6 ;  /* 0x00000006ff0c7e24 */ /* 0x000fe2000f8e00ff */
[----:B------:R-:W-:-:S07]  /*3cf0*/  MOV R14, 0x3d10 ;  /* 0x00003d10000e7802 */ /* 0x000fce0000000f00 */
[----:B------:R-:W-:Y:S05]  /*3d00*/  CALL.REL.NOINC `($__internal_79_$__cuda_sm20_rem_u16) ;  /* 0x0000001400207944 */ /* 0x000fea0003c00000 */
[----:B------:R-:W-:-:S07]  /*3d10*/  PRMT R2, R13, 0x7610, R2 ;  /* 0x000076100d027816 */ /* 0x000fce0000000002 */
.L_x_57074:
[----:B------:R-:W-:Y:S05]  /*3d20*/  BSYNC B1 ;  /* 0x0000000000017941 */ /* 0x000fea0003800000 */
.L_x_57073:
[----:B------:R2:W-:Y:S01]  /*3d30*/  STG.E.U8 desc[UR4][R4.64], R2 ;  /* 0x0000000204007986 */ /* 0x0005e2000c101104 */
[----:B------:R-:W-:-:S07]  /*3d40*/  IADD3 R3, R3, 0x80, RZ ;  /* 0x0000008003037810 */ /* 0x000fce0007ffe0ff */
.L_x_57071:
[----:B------:R-:W-:Y:S05]  /*3d50*/  BSYNC B0 ;  /* 0x0000000000007941 */ /* 0x000fea0003800000 */
.L_x_57070:
[----:B------:R-:W-:Y:S02]  /*3d60*/  ULDC UR7, c[0x0][0x210] ;  /* 0x0000840000077ab9 */ /* 0x000fe40000000800 */
        /* <DEDUP_REMOVED lines=304> */
.L_x_57075:
        /* <DEDUP_REMOVED lines=15> */
.L_x_57077:
[----:B------:R-:W-:Y:S05]  /*5160*/  BSYNC B0 ;  /* 0x0000000000007941 */ /* 0x000fea0003800000 */
.L_x_57076:
[----:B------:R-:W-:Y:S01]  /*5170*/  STG.E.U8 desc[UR4][R2.64], R0 ;  /* 0x0000000002007986 */ /* 0x000fe2000c101104 */
[----:B------:R-:W-:Y:S05]  /*5180*/  EXIT ;  /* 0x000000000000794d */ /* 0x000fea0003800000 */
        .weak           $__internal_79_$__cuda_sm20_rem_u16
        .type           $__internal_79_$__cuda_sm20_rem_u16,@function
        .size           $__internal_79_$__cuda_sm20_rem_u16,(.L_x_57292 - $__internal_79_$__cuda_sm20_rem_u16)
$__internal_79_$__cuda_sm20_rem_u16:
        /* <DEDUP_REMOVED lines=12> */
[----:B------:R-:W-:Y:S01]  /*5250*/  FMUL.RZ R11, R8, R9 ;  /* 0x00000009080b7220 */ /* 0x000fe2000040c000 */
[----:B------:R-:W-:-:S05]  /*5260*/  HFMA2.MMA R9, -RZ, RZ, 0, 0 ;  /* 0x00000000ff097435 */ /* 0x000fca00000001ff */
[----:B------:R-:W0:Y:S02]  /*5270*/  F2I.U32.TRUNC.NTZ R11, R11 ;  /* 0x0000000b000b7305 */ /* 0x000e24000020f000 */
[----:B0-----:R-:W-:-:S04]  /*5280*/  LOP3.LUT R8, R11, 0xffff, RZ, 0xc0, !PT ;  /* 0x0000ffff0b087812 */ /* 0x001fc800078ec0ff */
[----:B------:R-:W-:-:S05]  /*5290*/  IADD3 R8, -R8, RZ, RZ ;  /* 0x000000ff08087210 */ /* 0x000fca0007ffe1ff */
[----:B------:R-:W-:Y:S01]  /*52a0*/  IMAD R13, R13, R8, R12 ;  /* 0x000000080d0d7224 */ /* 0x000fe200078e020c */
[----:B------:R-:W-:Y:S02]  /*52b0*/  MOV R8, R14 ;  /* 0x0000000e00087202 */ /* 0x000fe40000000f00 */
[----:B------:R-:W-:Y:S02]  /*52c0*/  @!P0 MOV R13, 0xffffffff ;  /* 0xffffffff000d8802 */ /* 0x000fe40000000f00 */
[----:B------:R-:W-:Y:S05]  /*52d0*/  RET.REL.NODEC R8 `(_ZN2at6native18elementwise_kernelILi128ELi4EZNS0_22gpu_kernel_impl_nocastINS0_13AUnaryFunctorIhhhZZZNS0_21remainder_kernel_cudaERNS_18TensorIteratorBaseEENKUlvE_clEvENKUlvE_clEvEUlhhE_EEEEvS5_RKT_EUliE_EEviT1_) ;  /* 0xffffffac08487950 */ /* 0x000fea0003c3ffff */
.L_x_57078:
        /* <DEDUP_REMOVED lines=10> */
.L_x_57292:


//--------------------- .text._ZN2at6native27unrolled_elementwise_kernelINS0_13AUnaryFunctorIhhhZZZNS0_21remainder_kernel_cudaERNS_18TensorIteratorBaseEENKUlvE_clEvENKUlvE_clEvEUlhhE_EESt5arrayIPcLm2EELi4E23TrivialOffsetCalculatorILi1EjESD_NS0_6memory15LoadWithoutCastENSE_16StoreWithoutCastEEEviT_T0_T2_T3_T4_T5_ --------------------------
	.section	.text._ZN2at6native27unrolled_elementwise_kernelINS0_13AUnaryFunctorIhhhZZZNS0_21remainder_kernel_cudaERNS_18TensorIteratorBaseEENKUlvE_clEvENKUlvE_clEvEUlhhE_EESt5arrayIPcLm2EELi4E23TrivialOffsetCalculatorILi1EjESD_NS0_6memory15LoadWithoutCastENSE_16StoreWithoutCastEEEviT_T0_T2_T3_T4_T5_,"ax",@progbits
	.align	128
        .global         _ZN2at6native27unrolled_elementwise_kernelINS0_13AUnaryFunctorIhhhZZZNS0_21remainder_kernel_cudaERNS_18TensorIteratorBaseEENKUlvE_clEvENKUlvE_clEvEUlhhE_EESt5arrayIPcLm2EELi4E23TrivialOffsetCalculatorILi1EjESD_NS0_6memory15LoadWithoutCastENSE_16StoreWithoutCastEEEviT_T0_T2_T3_T4_T5_
        .type           _ZN2at6native27unrolled_elementwise_kernelINS0_13AUnaryFunctorIhhhZZZNS0_21remainder_kernel_cudaERNS_18TensorIteratorBaseEENKUlvE_clEvENKUlvE_clEvEUlhhE_EESt5arrayIPcLm2EELi4E23TrivialOffsetCalculatorILi1EjESD_NS0_6memory15LoadWithoutCastENSE_16StoreWithoutCastEEEviT_T0_T2_T3_T4_T5_,@function
        .size           _ZN2at6native27unrolled_elementwise_kernelINS0_13AUnaryFunctorIhhhZZZNS0_21remainder_kernel_cudaERNS_18TensorIteratorBaseEENKUlvE_clEvENKUlvE_clEvEUlhhE_EESt5arrayIPcLm2EELi4E23TrivialOffsetCalculatorILi1EjESD_NS0_6memory15LoadWithoutCastENSE_16StoreWithoutCastEEEviT_T0_T2_T3_T4_T5_,(.L_x_57293 - _ZN2at6native27unrolled_elementwise_kernelINS0_13AUnaryFunctorIhhhZZZNS0_21remainder_kernel_cudaERNS_18TensorIteratorBaseEENKUlvE_clEvENKUlvE_clEvEUlhhE_EESt5arrayIPcLm2EELi4E23TrivialOffsetCalculatorILi1EjESD_NS0_6memory15LoadWithoutCastENSE_16StoreWithoutCastEEEviT_T0_T2_T3_T4_T5_)
        .other          _ZN2at6native27unrolled_elementwise_kernelINS0_13AUnaryFunctorIhhhZZZNS0_21remainder_kernel_cudaERNS_18TensorIteratorBaseEENKUlvE_clEvENKUlvE_clEvEUlhhE_EESt5arrayIPcLm2EELi4E23TrivialOffsetCalculatorILi1EjESD_NS0_6memory15LoadWithoutCastENSE_16StoreWithoutCastEEEviT_T0_T2_T3_T4_T5_,@"STO_CUDA_ENTRY STV_DEFAULT"
_ZN2at6native27unrolled_elementwise_kernelINS0_13AUnaryFunctorIhhhZZZNS0_21remainder_kernel_cudaERNS_18TensorIteratorBaseEENKUlvE_clEvENKUlvE_clEvEUlhhE_EESt5arrayIPcLm2EELi4E23TrivialOffsetCalculatorILi1EjESD_NS0_6memory15LoadWithoutCastENSE_16StoreWithoutCastEEEviT_T0_T2_T3_T4_T5_:
.text._ZN2at6native27unrolled_elementwise_kernelINS0_13AUnaryFunctorIhhhZZZNS0_21remainder_kernel_cudaERNS_18TensorIteratorBaseEENKUlvE_clEvENKUlvE_clEvEUlhhE_EESt5arrayIPcLm2EELi4E23TrivialOffsetCalculatorILi1EjESD_NS0_6memory15LoadWithoutCastENSE_16StoreWithoutCastEEEviT_T0_T2_T3_T4_T5_:
        /* <DEDUP_REMOVED lines=22> */
[----:B------:R-:W2:Y:S01]  /*0160*/  @!P2 LDC.64 R6, c[0x0][0x220] ;  /* 0x00008800ff06ab82 */ /* 0x000ea20000000a00 */
[----:B------:R-:W-:Y:S01]  /*0170*/  @!P2 VIADD R11, R11, 0x80 ;  /* 0x000000800b0ba836 */ /* 0x000fe20000000000 */
[----:B-1----:R-:W-:-:S04]  /*0180*/  @!P3 IADD3 R4, P4, R17, R4, RZ ;  /* 0x000000041104b210 */ /* 0x002fc80007f9e0ff */
[----:B------:R-:W-:-:S13]  /*0190*/  ISETP.GE.AND P1, PT, R11, R2, PT ;  /* 0x000000020b00720c */ /* 0x000fda0003f26270 */
[----:B------:R-:W1:Y:S01]  /*01a0*/  @!P1 LDC.64 R8, c[0x0][0x220] ;  /* 0x00008800ff089b82 */ /* 0x000e620000000a00 */
[----:B------:R-:W-:Y:S01]  /*01b0*/  @!P1 IMAD R15, R0, 0x200, R11 ;  /* 0x00000200000f9824 */ /* 0x000fe200078e020b */
[----:B--2---:R-:W-:Y:S01]  /*01c0*/  @!P2 IADD3 R6, P6, R19, R6, RZ ;  /* 0x000000061306a210 */ /* 0x004fe20007fde0ff */
[----:B------:R-:W-:-:S03]  /*01d0*/  @!P3 IMAD.X R5, RZ, RZ, R5, P4 ;  /* 0x000000ffff05b224 */ /* 0x000fc600020e0605 */
[----:B------:R-:W-:Y:S02]  /*01e0*/  @!P2 IADD3.X R7, RZ, R7, RZ, P6, !PT ;  /* 0x00000007ff07a210 */ /* 0x000fe400037fe4ff */
[----:B------:R0:W5:Y:S01]  /*01f0*/  @!P3 LDG.E.U8 R10, desc[UR4][R4.64] ;  /* 0x00000004040ab981 */ /* 0x000162000c1e1100 */
        /* <DEDUP_REMOVED lines=9> */
[----:B0----5:R-:W-:Y:S01]  /*0290*/  LOP3.LUT P1, R14, R16, 0xff, RZ, 0xc0, !PT ;  /* 0x000000ff100e7812 */ /* 0x021fe2000782c0ff */
[----:B------:R-:W-:-:S12]  /*02a0*/  IMAD.MOV.U32 R7, RZ, RZ, 0xff ;  /* 0x000000ffff077424 */ /* 0x000fd800078e00ff */
[----:B------:R-:W-:Y:S05]  /*02b0*/  @!P1 BRA `(.L_x_57080) ;  /* 0x0000000000109947 */ /* 0x000fea0003800000 */
[----:B------:R-:W-:Y:S01]  /*02c0*/  IMAD.U32 R5, RZ, RZ, UR6 ;  /* 0x00000006ff057e24 */ /* 0x000fe2000f8e00ff */
[----:B------:R-:W-:-:S07]  /*02d0*/  MOV R15, 0x2f0 ;  /* 0x000002f0000f7802 */ /* 0x000fce0000000f00 */
[----:B------:R-:W-:Y:S05]  /*02e0*/  CALL.REL.NOINC `($__internal_80_$__cuda_sm20_rem_u16) ;  /* 0x0000000400147944 */ /* 0x000fea0003c00000 */
[----:B------:R-:W-:-:S07]  /*02f0*/  PRMT R7, R14, 0x7610, R7 ;  /* 0x000076100e077816 */ /* 0x000fce0000000007 */
.L_x_57080:
[----:B------:R-:W-:Y:S05]  /*0300*/  BSYNC B0 ;  /* 0x0000000000007941 */ /* 0x000fea0003800000 */
.L_x_57079:
[----:B0-----:R-:W-:Y:S01]  /*0310*/  VIADD R5, R3, 0x80 ;  /* 0x0000008003057836 */ /* 0x001fe20000000000 */
[----:B------:R-:W-:Y:S04]  /*0320*/  BSSY B0, `(.L_x_57081) ;  /* 0x000000a000007945 */ /* 0x000fe80003800000 */
[----:B------:R-:W-:-:S13]  /*0330*/  ISETP.GE.AND P1, PT, R5, R2, PT ;  /* 0x000000020500720c */ /* 0x000fda0003f26270 */
[----:B------:R-:W-:Y:S05]  /*0340*/  @P1 BRA `(.L_x_57082) ;  /* 0x00000000001c1947 */ /* 0x000fea0003800000 */
[----:B-----5:R-:W-:Y:S01]  /*0350*/  LOP3.LUT P1, R14, R10, 0xff, RZ, 0xc0, !PT ;  /* 0x000000ff0a0e7812 */ /* 0x020fe2000782c0ff */
[----:B------:R-:W-:-:S12]  /*0360*/  IMAD.MOV.U32 R4, RZ, RZ, 0xff ;  /* 0x000000ffff047424 */ /* 0x000fd800078e00ff */
[----:B------:R-:W-:Y:S05]  /*0370*/  @!P1 BRA `(.L_x_57082) ;  /* 0x0000000000109947 */ /* 0x000fea0003800000 */
[----:B------:R-:W-:Y:S01]  /*0380*/  IMAD.U32 R5, RZ, RZ, UR6 ;  /* 0x00000006ff057e24 */ /* 0x000fe2000f8e00ff */
[----:B------:R-:W-:-:S07]  /*0390*/  MOV R15, 0x3b0 ;  /* 0x000003b0000f7802 */ /* 0x000fce0000000f00 */
[----:B------:R-:W-:Y:S05]  /*03a0*/  CALL.REL.NOINC `($__internal_80_$__cuda_sm20_rem_u16) ;  /* 0x0000000000e47944 */ /* 0x000fea0003c00000 */
[----:B------:R-:W-:-:S07]  /*03b0*/  PRMT R4, R14, 0x7610, R4 ;  /* 0x000076100e047816 */ /* 0x000fce0000000004 */
.L_x_57082:
[----:B------:R-:W-:Y:S05]  /*03c0*/  BSYNC B0 ;  /* 0x0000000000007941 */ /* 0x000fea0003800000 */
.L_x_57081:
[----:B------:R-:W-:Y:S01]  /*03d0*/  VIADD R5, R3, 0x100 ;  /* 0x0000010003057836 */ /* 0x000fe20000000000 */
[----:B------:R-:W-:Y:S04]  /*03e0*/  BSSY B0, `(.L_x_57083) ;  /* 0x000000a000007945 */ /* 0x000fe80003800000 */
[----:B------:R-:W-:-:S13]  /*03f0*/  ISETP.GE.AND P1, PT, R5, R2, PT ;  /* 0x000000020500720c */ /* 0x000fda0003f26270 */
[----:B------:R-:W-:Y:S05]  /*0400*/  @P1 BRA `(.L_x_57084) ;  /* 0x00000000001c1947 */ /* 0x000fea0003800000 */
[----:B-----5:R-:W-:Y:S01]  /*0410*/  LOP3.LUT P1, R14, R9, 0xff, RZ, 0xc0, !PT ;  /* 0x000000ff090e7812 */ /* 0x020fe2000782c0ff */
[----:B------:R-:W-:-:S12]  /*0420*/  HFMA2.MMA R6, -RZ, RZ, 0, 1.5199184417724609375e-05 ;  /* 0x000000ffff067435 */ /* 0x000fd800000001ff */
[----:B------:R-:W-:Y:S05]  /*0430*/  @!P1 BRA `(.L_x_57084) ;  /* 0x0000000000109947 */ /* 0x000fea0003800000 */
[----:B------:R-:W-:Y:S01]  /*0440*/  IMAD.U32 R5, RZ, RZ, UR6 ;  /* 0x00000006ff057e24 */ /* 0x000fe2000f8e00ff */
[----:B------:R-:W-:-:S07]  /*0450*/  MOV R15, 0x470 ;  /* 0x00000470000f7802 */ /* 0x000fce0000000f00 */
[----:B------:R-:W-:Y:S05]  /*0460*/  CALL.REL.NOINC `($__internal_80_$__cuda_sm20_rem_u16) ;  /* 0x0000000000b47944 */ /* 0x000fea0003c00000 */
[----:B------:R-:W-:-:S07]  /*0470*/  PRMT R6, R14, 0x7610, R6 ;  /* 0x000076100e067816 */ /* 0x000fce0000000006 */
.L_x_57084:
[----:B------:R-:W-:Y:S05]  /*0480*/  BSYNC B0 ;  /* 0x0000000000007941 */ /* 0x000fea0003800000 */
.L_x_57083:
[----:B------:R-:W-:Y:S01]  /*0490*/  VIADD R5, R3, 0x180 ;  /* 0x0000018003057836 */ /* 0x000fe20000000000 */
        /* <DEDUP_REMOVED lines=10> */
.L_x_57086:
[----:B------:R-:W-:Y:S05]  /*0540*/  BSYNC B0 ;  /* 0x0000000000007941 */ /* 0x000fea0003800000 */
.L_x_57085:
[----:B------:R-:W0:Y:S01]  /*0550*/  @!P0 S2R R13, SR_TID.X ;  /* 0x00000000000d8919 */ /* 0x000e220000002100 */
[----:B-----5:R-:W1:Y:S01]  /*0560*/  @!P0 LDC.64 R10, c[0x0][0x218] ;  /* 0x00008600ff0a8b82 */ /* 0x020e620000000a00 */
[----:B------:R-:W-:Y:S01]  /*0570*/  BSSY B0, `(.L_x_57087) ;  /* 0x0000014000007945 */ /* 0x000fe20003800000 */
[----:B0-----:R-:W-:Y:S02]  /*0580*/  @!P0 IMAD R9, R0, 0x200, R13 ;  /* 0x0000020000098824 */ /* 0x001fe400078e020d */
[----:B------:R-:W-:-:S03]  /*0590*/  @!P0 VIADD R3, R13, 0x80 ;  /* 0x000000800d038836 */ /* 0x000fc60000000000 */
[----:B-1----:R-:W-:Y:S02]  /*05a0*/  @!P0 IADD3 R8, P2, R9, R10, RZ ;  /* 0x0000000a09088210 */ /* 0x002fe40007f5e0ff */
[----:B------:R-:W-:-:S03]  /*05b0*/  ISETP.GE.AND P1, PT, R3, R2, PT ;  /* 0x000000020300720c */ /* 0x000fc60003f26270 */
[----:B------:R-:W-:-:S05]  /*05c0*/  @!P0 IMAD.X R9, RZ, RZ, R11, P2 ;  /* 0x000000ffff098224 */ /* 0x000fca00010e060b */
[----:B------:R0:W-:Y:S05]  /*05d0*/  @!P0 STG.E.U8 desc[UR4][R8.64], R7 ;  /* 0x0000000708008986 */ /* 0x0001ea000c101104 */
[----:B------:R-:W-:Y:S05]  /*05e0*/  @P1 BRA `(.L_x_57088) ;  /* 0x0000000000301947 */ /* 0x000fea0003800000 */
[----:B0-----:R-:W-:Y:S01]  /*05f0*/  LEA R8, R0, R3, 0x9 ;  /* 0x0000000300087211 */ /* 0x001fe200078e48ff */
[----:B------:R-:W-:Y:S01]  /*0600*/  VIADD R3, R3, 0x80 ;  /* 0x0000008003037836 */ /* 0x000fe20000000000 */
[----:B------:R-:W-:Y:S02]  /*0610*/  ULDC.64 UR6, c[0x0][0x218] ;  /* 0x0000860000067ab9 */ /* 0x000fe40000000a00 */
        /* <DEDUP_REMOVED lines=9> */
.L_x_57088:
[----:B------:R-:W-:Y:S05]  /*06b0*/  BSYNC B0 ;  /* 0x0000000000007941 */ /* 0x000fea0003800000 */
.L_x_57087:
        /* <DEDUP_REMOVED lines=8> */
        .weak           $__internal_80_$__cuda_sm20_rem_u16
        .type           $__internal_80_$__cuda_sm20_rem_u16,@function
        .size           $__internal_80_$__cuda_sm20_rem_u16,(.L_x_57293 - $__internal_80_$__cuda_sm20_rem_u16)
$__internal_80_$__cuda_sm20_rem_u16:
        /* <DEDUP_REMOVED lines=20> */
[----:B------:R-:W-:Y:S05]  /*0880*/  RET.REL.NODEC R12 `(_ZN2at6native27unrolled_elementwise_kernelINS0_13AUnaryFunctorIhhhZZZNS0_21remainder_kernel_cudaERNS_18TensorIteratorBaseEENKUlvE_clEvENKUlvE_clEvEUlhhE_EESt5arrayIPcLm2EELi4E23TrivialOffsetCalculatorILi1EjESD_NS0_6memory15LoadWithoutCastENSE_16StoreWithoutCastEEEviT_T0_T2_T3_T4_T5_) ;  /* 0xfffffff40cdc7950 */ /* 0x000fea0003c3ffff */
.L_x_57089:
        /* <DEDUP_REMOVED lines=15> */
.L_x_57293:


//--------------------- .text._ZN2at6native29vectorized_elementwise_kernelILi2ENS0_13AUnaryFunctorIhhhZZZNS0_21remainder_kernel_cudaERNS_18TensorIteratorBaseEENKUlvE_clEvENKUlvE_clEvEUlhhE_EESt5arrayIPcLm2EEEEviT0_T1_ --------------------------
	.section	.text._ZN2at6native29vectorized_elementwise_kernelILi2ENS0_13AUnaryFunctorIhhhZZZNS0_21remainder_kernel_cudaERNS_18TensorIteratorBaseEENKUlvE_clEvENKUlvE_clEvEUlhhE_EESt5arrayIPcLm2EEEEviT0_T1_,"ax",@progbits
	.align	128
        .global         _ZN2at6native29vectorized_elementwise_kernelILi2ENS0_13AUnaryFunctorIhhhZZZNS0_21remainder_kernel_cudaERNS_18TensorIteratorBaseEENKUlvE_clEvENKUlvE_clEvEUlhhE_EESt5arrayIPcLm2EEEEviT0_T1_
        .type           _ZN2at6native29vectorized_elementwise_kernelILi2ENS0_13AUnaryFunctorIhhhZZZNS0_21remainder_kernel_cudaERNS_18TensorIteratorBaseEENKUlvE_clEvENKUlvE_clEvEUlhhE_EESt5arrayIPcLm2EEEEviT0_T1_,@function
        .size           _ZN2at6native29vectorized_elementwise_kernelILi2ENS0_13AUnaryFunctorIhhhZZZNS0_21remainder_kernel_cudaERNS_18TensorIteratorBaseEENKUlvE_clEvENKUlvE_clEvEUlhhE_EESt5arrayIPcLm2EEEEviT0_T1_,(.L_x_57294 - _ZN2at6native29vectorized_elementwise_kernelILi2ENS0_13AUnaryFunctorIhhhZZZNS0_21remainder_kernel_cudaERNS_18TensorIteratorBaseEENKUlvE_clEvENKUlvE_clEvEUlhhE_EESt5arrayIPcLm2EEEEviT0_T1_)
        .other          _ZN2at6native29vectorized_elementwise_kernelILi2ENS0_13AUnaryFunctorIhhhZZZNS0_21remainder_kernel_cudaERNS_18TensorIteratorBaseEENKUlvE_clEvENKUlvE_clEvEUlhhE_EESt5arrayIPcLm2EEEEviT0_T1_,@"STO_CUDA_ENTRY STV_DEFAULT"
_ZN2at6native29vectorized_elementwise_kernelILi2ENS0_13AUnaryFunctorIhhhZZZNS0_21remainder_kernel_cudaERNS_18TensorIteratorBaseEENKUlvE_clEvENKUlvE_clEvEUlhhE_EESt5arrayIPcLm2EEEEviT0_T1_:
.text._ZN2at6native29vectorized_elementwise_kernelILi2ENS0_13AUnaryFunctorIhhhZZZNS0_21remainder_kernel_cudaERNS_18TensorIteratorBaseEENKUlvE_clEvENKUlvE_clEvEUlhhE_EESt5arrayIPcLm2EEEEviT0_T1_:
        /* <DEDUP_REMOVED lines=14> */
[----:B------:R-:W-:Y:S02]  /*00e0*/  IMAD.U32 R15, RZ, RZ, UR6 ;  /* 0x00000006ff0f7e24 */ /* 0x000fe4000f8e00ff */
[----:B0-----:R-:W-:-:S05]  /*00f0*/  IMAD.WIDE.U32 R14, R5, 0x2, R14 ;  /* 0x00000002050e7825 */ /* 0x001fca00078e000e */
[----:B------:R-:W2:Y:S04]  /*0100*/  LDG.E.U16 R6, desc[UR8][R14.64] ;  /* 0x000000080e067981 */ /* 0x000ea8000c1e1500 */
[----:B------:R-:W3:Y:S04]  /*0110*/  LDG.E.U16 R12, desc[UR8][R14.64+0x100] ;  /* 0x000100080e0c7981 */ /* 0x000ee8000c1e1500 */
[----:B------:R-:W4:Y:S04]  /*0120*/  LDG.E.U16 R9, desc[UR8][R14.64+0x200] ;  /* 0x000200080e097981 */ /* 0x000f28000c1e1500 */
[----:B------:R-:W5:Y:S01]  /*0130*/  LDG.E.U16 R0, desc[UR8][R14.64+0x300] ;  /* 0x000300080e007981 */ /* 0x000f62000c1e1500 */
[----:B------:R-:W-:Y:S01]  /*0140*/  BSSY B0, `(.L_x_57091) ;  /* 0x0000011000007945 */ /* 0x000fe20003800000 */
[----:B------:R-:W-:-:S02]  /*0150*/  IMAD.MOV.U32 R4, RZ, RZ, 0xff ;  /* 0x000000ffff047424 */ /* 0x000fc400078e00ff */
[----:B------:R-:W-:Y:S01]  /*0160*/  IMAD.MOV.U32 R3, RZ, RZ, 0xff ;  /* 0x000000ffff037424 */ /* 0x000fe200078e00ff */
[C---:B--2---:R-:W-:Y:S02]  /*0170*/  PRMT R13, R6.reuse, 0x7770, RZ ;  /* 0x00007770060d7816 */ /* 0x044fe400000000ff */
[----:B------:R-:W-:Y:S02]  /*0180*/  PRMT R6, R6, 0x7771, RZ ;  /* 0x0000777106067816 */ /* 0x000fe400000000ff */
[----:B------:R-:W-:Y:S02]  /*0190*/  ISETP.NE.AND P0, PT, R13, RZ, PT ;  /* 0x000000ff0d00720c */ /* 0x000fe40003f05270 */
[C---:B---3--:R-:W-:Y:S02]  /*01a0*/  PRMT R11, R12.reuse, 0x7770, RZ ;  /* 0x000077700c0b7816 */ /* 0x048fe400000000ff */
[----:B----4-:R-:W-:Y:S02]  /*01b0*/  PRMT R8, R9, 0x7770, RZ ;  /* 0x0000777009087816 */ /* 0x010fe400000000ff */
[----:B------:R-:W-:-:S02]  /*01c0*/  PRMT R12, R12, 0x7771, RZ ;  /* 0x000077710c0c7816 */ /* 0x000fc400000000ff */
[C---:B-----5:R-:W-:Y:S02]  /*01d0*/  PRMT R2, R0.reuse, 0x7770, RZ ;  /* 0x0000777000027816 */ /* 0x060fe400000000ff */
[----:B------:R-:W-:Y:S02]  /*01e0*/  PRMT R9, R9, 0x7771, RZ ;  /* 0x0000777109097816 */ /* 0x000fe400000000ff */
[----:B------:R-:W-:Y:S01]  /*01f0*/  PRMT R0, R0, 0x7771, RZ ;  /* 0x0000777100007816 */ /* 0x000fe200000000ff */
[----:B------:R-:W-:Y:S06]  /*0200*/  @!P0 BRA `(.L_x_57092) ;  /* 0x0000000000108947 */ /* 0x000fec0003800000 */
[----:B------:R-:W-:Y:S01]  /*0210*/  IMAD.U32 R14, RZ, RZ, UR10 ;  /* 0x0000000aff0e7e24 */ /* 0x000fe2000f8e00ff */
[----:B------:R-:W-:-:S07]  /*0220*/  MOV R10, 0x240 ;  /* 0x00000240000a7802 */ /* 0x000fce0000000f00 */
[----:B------:R-:W-:Y:S05]  /*0230*/  CALL.REL.NOINC `($__internal_81_$__cuda_sm20_rem_u16) ;  /* 0x0000001000e47944 */ /* 0x000fea0003c00000 */
[----:B------:R-:W-:-:S07]  /*0240*/  PRMT R3, R13, 0x7610, R3 ;  /* 0x000076100d037816 */ /* 0x000fce0000000003 */
.L_x_57092:
[----:B------:R-:W-:Y:S05]  /*0250*/  BSYNC B0 ;  /* 0x0000000000007941 */ /* 0x000fea0003800000 */
.L_x_57091:
[----:B------:R-:W-:Y:S01]  /*0260*/  ISETP.NE.AND P0, PT, R6, RZ, PT ;  /* 0x000000ff0600720c */ /* 0x000fe20003f05270 */
[----:B------:R-:W-:-:S12]  /*0270*/  BSSY B0, `(.L_x_57093) ;  /* 0x0000007000007945 */ /* 0x000fd80003800000 */
[----:B------:R-:W-:Y:S05]  /*0280*/  @!P0 BRA `(.L_x_57094) ;  /* 0x0000000000148947 */ /* 0x000fea0003800000 */
[----:B------:R-:W-:Y:S01]  /*0290*/  IMAD.MOV.U32 R13, RZ, RZ, R6 ;  /* 0x000000ffff0d7224 */ /* 0x000fe200078e0006 */
[----:B------:R-:W-:Y:S01]  /*02a0*/  MOV R10, 0x2d0 ;  /* 0x000002d0000a7802 */ /* 0x000fe20000000f00 */
[----:B------:R-:W-:-:S07]  /*02b0*/  IMAD.U32 R14, RZ, RZ, UR10 ;  /* 0x0000000aff0e7e24 */ /* 0x000fce000f8e00ff */
[----:B------:R-:W-:Y:S05]  /*02c0*/  CALL.REL.NOINC `($__internal_81_$__cuda_sm20_rem_u16) ;  /* 0x0000001000c07944 */ /* 0x000fea0003c00000 */
[----:B------:R-:W-:-:S07]  /*02d0*/  PRMT R4, R13, 0x7610, R4 ;  /* 0x000076100d047816 */ /* 0x000fce0000000004 */
.L_x_57094:
[----:B------:R-:W-:Y:S05]  /*02e0*/  BSYNC B0 ;  /* 0x0000000000007941 */ /* 0x000fea0003800000 */
.L_x_57093:
[----:B------:R-:W-:Y:S01]  /*02f0*/  ISETP.NE.AND P0, PT, R11, RZ, PT ;  /* 0x000000ff0b00720c */ /* 0x000fe20003f05270 */
[----:B------:R-:W-:Y:S01]  /*0300*/  BSSY B0, `(.L_x_57095) ;  /* 0x0000009000007945 */ /* 0x000fe20003800000 */
[----:B------:R-:W-:Y:S02]  /*0310*/  IMAD.MOV.U32 R6, RZ, RZ, 0xff ;  /* 0x000000ffff067424 */ /* 0x000fe400078e00ff */
[----:B------:R-:W-:-:S09]  /*0320*/  IMAD.MOV.U32 R7, RZ, RZ, 0xff ;  /* 0x000000ffff077424 */ /* 0x000fd200078e00ff */
[----:B------:R-:W-:Y:S05]  /*0330*/  @!P0 BRA `(.L_x_57096) ;  /* 0x0000000000148947 */ /* 0x000fea0003800000 */
[----:B------:R-:W-:Y:S01]  /*0340*/  IMAD.MOV.U32 R13, RZ, RZ, R11 ;  /* 0x000000ffff0d7224 */ /* 0x000fe200078e000b */
[----:B------:R-:W-:Y:S01]  /*0350*/  MOV R10, 0x380 ;  /* 0x00000380000a7802 */ /* 0x000fe20000000f00 */
[----:B------:R-:W-:-:S07]  /*0360*/  IMAD.U32 R14, RZ, RZ, UR10 ;  /* 0x0000000aff0e7e24 */ /* 0x000fce000f8e00ff */
[----:B------:R-:W-:Y:S05]  /*0370*/  CALL.REL.NOINC `($__internal_81_$__cuda_sm20_rem_u16) ;  /* 0x0000001000947944 */ /* 0x000fea0003c00000 */
[----:B------:R-:W-:-:S07]  /*0380*/  PRMT R7, R13, 0x7610, R7 ;  /* 0x000076100d077816 */ /* 0x000fce0000000007 */
.L_x_57096:
[----:B------:R-:W-:Y:S05]  /*0390*/  BSYNC B0 ;  /* 0x0000000000007941 */ /* 0x000fea0003800000 */
.L_x_57095:
        /* <DEDUP_REMOVED lines=8> */
.L_x_57098:
[----:B------:R-:W-:Y:S05]  /*0420*/  BSYNC B0 ;  /* 0x0000000000007941 */ /* 0x000fea0003800000 */
.L_x_57097:
        /* <DEDUP_REMOVED lines=10> */
.L_x_57100:
[----:B------:R-:W-:Y:S05]  /*04d0*/  BSYNC B0 ;  /* 0x0000000000007941 */ /* 0x000fea0003800000 */
.L_x_57099:
        /* <DEDUP_REMOVED lines=8> */
.L_x_57102:
[----:B------:R-:W-:Y:S05]  /*0560*/  BSYNC B0 ;  /* 0x0000000000007941 */ /* 0x000fea0003800000 */
.L_x_57101:
        /* <DEDUP_REMOVED lines=10> */
.L_x_57104:
[----:B------:R-:W-:Y:S05]  /*0610*/  BSYNC B0 ;  /* 0x0000000000007941 */ /* 0x000fea0003800000 */
.L_x_57103:
        /* <DEDUP_REMOVED lines=8> */
.L_x_57106:
[----:B------:R-:W-:Y:S05]  /*06a0*/  BSYNC B0 ;  /* 0x0000000000007941 */ /* 0x000fea0003800000 */
.L_x_57105:
        /* <DEDUP_REMOVED lines=15> */
.L_x_57090:
        /* <DEDUP_REMOVED lines=25> */
[C---:B------:R-:W-:Y:S01]  /*0930*/  @!P3 VIADD R27, R10.reuse, UR4 ;  /* 0x000000040a1bbc36 */ /* 0x040fe20008000000 */
        /* <DEDUP_REMOVED lines=24> */
[----:B------:R-:W5:Y:S01]  /*0ac0*/  @!P2 LDG.E.U8 R2, desc[UR8][R20.64] ;  /* 0x000000081402a981 */ /* 0x000f62000c1e1100 */
[----:B------:R-:W-:-:S02]  /*0ad0*/  @!P4 IADD3 R16, P2, R25, R16, RZ ;  /* 0x000000101910c210 */ /* 0x000fc40007f5e0ff */
        /* <DEDUP_REMOVED lines=15> */
[----:B-1---5:R-:W-:Y:S01]  /*0bd0*/  LOP3.LUT P1, R13, R5, 0xff, RZ, 0xc0, !PT ;  /* 0x000000ff050d7812 */ /* 0x022fe2000782c0ff */
[----:B------:R-:W-:-:S12]  /*0be0*/  IMAD.MOV.U32 R5, RZ, RZ, 0xff ;  /* 0x000000ffff057424 */ /* 0x000fd800078e00ff */
[----:B------:R-:W-:Y:S05]  /*0bf0*/  @!P1 BRA `(.L_x_57108) ;  /* 0x0000000000109947 */ /* 0x000fea0003800000 */
[----:B------:R-:W-:Y:S01]  /*0c00*/  IMAD.U32 R14, RZ, RZ, UR10 ;  /* 0x0000000aff0e7e24 */ /* 0x000fe2000f8e00ff */
[----:B------:R-:W-:-:S07]  /*0c10*/  MOV R10, 0xc30 ;  /* 0x00000c30000a7802 */ /* 0x000fce0000000f00 */
[----:B------:R-:W-:Y:S05]  /*0c20*/  CALL.REL.NOINC `($__internal_81_$__cuda_sm20_rem_u16) ;  /* 0x0000000800687944 */ /* 0x000fea0003c00000 */
[----:B------:R-:W-:-:S07]  /*0c30*/  PRMT R5, R13, 0x7610, R5 ;  /* 0x000076100d057816 */ /* 0x000fce0000000005 */
.L_x_57108:
[----:B------:R-:W-:Y:S05]  /*0c40*/  BSYNC B0 ;  /* 0x0000000000007941 */ /* 0x000fea0003800000 */
.L_x_57107:
[----:B------:R-:W-:Y:S01]  /*0c50*/  VIADD R10, R8, 0x80 ;  /* 0x00000080080a7836 */ /* 0x000fe20000000000 */
[----:B------:R-:W-:Y:S04]  /*0c60*/  BSSY B0, `(.L_x_57109) ;  /* 0x000000a000007945 */ /* 0x000fe80003800000 */
[----:B------:R-:W-:-:S13]  /*0c70*/  ISETP.GE.AND P1, PT, R10, R9, PT ;  /* 0x000000090a00720c */ /* 0x000fda0003f26270 */
        /* <DEDUP_REMOVED lines=8> */
.L_x_57110:
[----:B------:R-:W-:Y:S05]  /*0d00*/  BSYNC B0 ;  /* 0x0000000000007941 */ /* 0x000fea0003800000 */
.L_x_57109:
        /* <DEDUP_REMOVED lines=11> */
.L_x_57112:
[----:B------:R-:W-:Y:S05]  /*0dc0*/  BSYNC B0 ;  /* 0x0000000000007941 */ /* 0x000fea0003800000 */
.L_x_57111:
        /* <DEDUP_REMOVED lines=11> */
.L_x_57114:
[----:B------:R-:W-:Y:S05]  /*0e80*/  BSYNC B0 ;  /* 0x0000000000007941 */ /* 0x000fea0003800000 */
.L_x_57113:
        /* <DEDUP_REMOVED lines=11> */
.L_x_57116:
[----:B------:R-:W-:Y:S05]  /*0f40*/  BSYNC B0 ;  /* 0x0000000000007941 */ /* 0x000fea0003800000 */
.L_x_57115:
        /* <DEDUP_REMOVED lines=11> */
.L_x_57118:
[----:B------:R-:W-:Y:S05]  /*1000*/  BSYNC B0 ;  /* 0x0000000000007941 */ /* 0x000fea0003800000 */
.L_x_57117:
        /* <DEDUP_REMOVED lines=11> */
.L_x_57120:
[----:B------:R-:W-:Y:S05]  /*10c0*/  BSYNC B0 ;  /* 0x0000000000007941 */ /* 0x000fea0003800000 */
.L_x_57119:
        /* <DEDUP_REMOVED lines=11> */
.L_x_57122:
[----:B------:R-:W-:Y:S05]  /*1180*/  BSYNC B0 ;  /* 0x0000000000007941 */ /* 0x000fea0003800000 */
.L_x_57121:
[----:B------:R-:W0:Y:S01]  /*1190*/  @!P0 S2R R10, SR_TID.X ;  /* 0x00000000000a8919 */ /* 0x000e220000002100 */
[----:B-1----:R-:W1:Y:S01]  /*11a0*/  @!P0 LDC.64 R14, c[0x0][0x218] ;  /* 0x00008600ff0e8b82 */ /* 0x002e620000000a00 */
[----:B------:R-:W-:Y:S04]  /*11b0*/  BSSY B0, `(.L_x_57123) ;  /* 0x0000038000007945 */ /* 0x000fe80003800000 */
[----:B------:R-:W-:Y:S01]  /*11c0*/  BSSY B1, `(.L_x_57124) ;  /* 0x000002f000017945 */ /* 0x000fe20003800000 */
[C---:B0-----:R-:W-:Y:S02]  /*11d0*/  @!P0 VIADD R13, R10.reuse, UR4 ;  /* 0x000000040a0d8c36 */ /* 0x041fe40008000000 */
[----:B------:R-:W-:-:S03]  /*11e0*/  @!P0 VIADD R8, R10, 0x80 ;  /* 0x000000800a088836 */ /* 0x000fc60000000000 */
[----:B-1----:R-:W-:-:S05]  /*11f0*/  @!P0 IADD3 R12, P1, R13, R14, RZ ;  /* 0x0000000e0d0c8210 */ /* 0x002fca0007f3e0ff */
[----:B------:R-:W-:-:S05]  /*1200*/  @!P0 IMAD.X R13, RZ, RZ, R15, P1 ;  /* 0x000000ffff0d8224 */ /* 0x000fca00008e060f */
[----:B-----5:R0:W-:Y:S01]  /*1210*/  @!P0 STG.E.U8 desc[UR8][R12.64], R5 ;  /* 0x000000050c008986 */ /* 0x0201e2000c101108 */
        /* <DEDUP_REMOVED lines=16> */
.L_x_57125:
        /* <DEDUP_REMOVED lines=8> */
.L_x_57126:
        /* <DEDUP_REMOVED lines=8> */
.L_x_57127:
        /* <DEDUP_REMOVED lines=9> */
.L_x_57128:
[----:B------:R-:W-:Y:S05]  /*14b0*/  BSYNC B1 ;  /* 0x0000000000017941 */ /* 0x000fea0003800000 */
.L_x_57124:
[----:B------:R-:W-:-:S13]  /*14c0*/  ISETP.GE.AND P0, PT, R8, R9, PT ;  /* 0x000000090800720c */ /* 0x000fda0003f06270 */
[----:B01----:R-:W0:Y:S01]  /*14d0*/  @!P0 LDC.64 R4, c[0x0][0x218] ;  /* 0x00008600ff048b82 */ /* 0x003e220000000a00 */
[C---:B--2---:R-:W-:Y:S02]  /*14e0*/  @!P0 VIADD R3, R8.reuse, UR4 ;  /* 0x0000000408038c36 */ /* 0x044fe40008000000 */
[----:B------:R-:W-:-:S03]  /*14f0*/  @!P0 VIADD R8, R8, 0x80 ;  /* 0x0000008008088836 */ /* 0x000fc60000000000 */
[----:B0-----:R-:W-:-:S05]  /*1500*/  @!P0 IADD3 R2, P1, R3, R4, RZ ;  /* 0x0000000403028210 */ /* 0x001fca0007f3e0ff */
[----:B------:R-:W-:-:S05]  /*1510*/  @!P0 IMAD.X R3, RZ, RZ, R5, P1 ;  /* 0x000000ffff038224 */ /* 0x000fca00008e0605 */
[----:B------:R2:W-:Y:S03]  /*1520*/  @!P0 STG.E.U8 desc[UR8][R2.64], R7 ;  /* 0x0000000702008986 */ /* 0x0005e6000c101108 */
.L_x_57129:
[----:B------:R-:W-:Y:S05]  /*1530*/  BSYNC B0 ;  /* 0x0000000000007941 */ /* 0x000fea0003800000 */
.L_x_57123:
        /* <DEDUP_REMOVED lines=9> */
        .weak           $__internal_81_$__cuda_sm20_rem_u16
        .type           $__internal_81_$__cuda_sm20_rem_u16,@function
        .size           $__internal_81_$__cuda_sm20_rem_u16,(.L_x_57294 - $__internal_81_$__cuda_sm20_rem_u16)
$__internal_81_$__cuda_sm20_rem_u16:
[----:B------:R-:W0:Y:S01]  /*15d0*/  I2F.U16 R16, R13 ;  /* 0x0000000d00107306 */ /* 0x000e220000101000 */
[----:B------:R-:W-:Y:S02]  /*15e0*/  IMAD.MOV.U32 R15, RZ, RZ, 0x4b800000 ;  /* 0x4b800000ff0f7424 */ /* 0x000fe400078e00ff */
        /* <DEDUP_REMOVED lines=18> */
[----:B------:R-:W-:Y:S05]  /*1710*/  RET.REL.NODEC R16 `(_ZN2at6native29vectorized_elementwise_kernelILi2ENS0_13AUnaryFunctorIhhhZZZNS0_21remainder_kernel_cudaERNS_18TensorIteratorBaseEENKUlvE_clEvENKUlvE_clEvEUlhhE_EESt5arrayIPcLm2EEEEviT0_T1_) ;  /* 0xffffffe810387950 */ /* 0x000fea0003c3ffff */
.L_x_57130:
        /* <DEDUP_REMOVED lines=14> */
.L_x_57294:


//--------------------- .text._ZN2at6native29vectorized_elementwise_kernelILi4ENS0_13AUnaryFunctorIhhhZZZNS0_21remainder_kernel_cudaERNS_18TensorIteratorBaseEENKUlvE_clEvENKUlvE_clEvEUlhhE_EESt5arrayIPcLm2EEEEviT0_T1_ --------------------------
	.section	.text._ZN2at6native29vectorized_elementwise_kernelILi4ENS0_13AUnaryFunctorIhhhZZZNS0_21remainder_kernel_cudaERNS_18TensorIteratorBaseEENKUlvE_clEvENKUlvE_clEvEUlhhE_EESt5arrayIPcLm2EEEEviT0_T1_,"ax",@progbits
	.align	128
        .global         _ZN2at6native29vectorized_elementwise_kernelILi4ENS0_13AUnaryFunctorIhhhZZZNS0_21remainder_kernel_cudaERNS_18TensorIteratorBaseEENKUlvE_clEvENKUlvE_clEvEUlhhE_EESt5arrayIPcLm2EEEEviT0_T1_
        .type           _ZN2at6native29vectorized_elementwise_kernelILi4ENS0_13AUnaryFunctorIhhhZZZNS0_21remainder_kernel_cudaERNS_18TensorIteratorBaseEENKUlvE_clEvENKUlvE_clEvEUlhhE_EESt5arrayIPcLm2EEEEviT0_T1_,@function
        .size           _ZN2at6native29vectorized_elementwise_kernelILi4ENS0_13AUnaryFunctorIhhhZZZNS0_21remainder_kernel_cudaERNS_18TensorIteratorBaseEENKUlvE_clEvENKUlvE_clEvEUlhhE_EESt5arrayIPcLm2EEEEviT0_T1_,(.L_x_57295 - _ZN2at6native29vectorized_elementwise_kernelILi4ENS0_13AUnaryFunctorIhhhZZZNS0_21remainder_kernel_cudaERNS_18TensorIteratorBaseEENKUlvE_clEvENKUlvE_clEvEUlhhE_EESt5arrayIPcLm2EEEEviT0_T1_)
        .other          _ZN2at6native29vectorized_elementwise_kernelILi4ENS0_13AUnaryFunctorIhhhZZZNS0_21remainder_kernel_cudaERNS_18TensorIteratorBaseEENKUlvE_clEvENKUlvE_clEvEUlhhE_EESt5arrayIPcLm2EEEEviT0_T1_,@"STO_CUDA_ENTRY STV_DEFAULT"
_ZN2at6native29vectorized_elementwise_kernelILi4ENS0_13AUnaryFunctorIhhhZZZNS0_21remainder_kernel_cudaERNS_18TensorIteratorBaseEENKUlvE_clEvENKUlvE_clEvEUlhhE_EESt5arrayIPcLm2EEEEviT0_T1_:
.text._ZN2at6native29vectorized_elementwise_kernelILi4ENS0_13AUnaryFunctorIhhhZZZNS0_21remainder_kernel_cudaERNS_18TensorIteratorBaseEENKUlvE_clEvENKUlvE_clEvEUlhhE_EESt5arrayIPcLm2EEEEviT0_T1_:
        /* <DEDUP_REMOVED lines=16> */
[----:B------:R-:W2:Y:S04]  /*0100*/  LDG.E R12, desc[UR8][R14.64] ;  /* 0x000000080e0c7981 */ /* 0x000ea8000c1e1900 */
[----:B------:R-:W3:Y:S01]  /*0110*/  LDG.E R0, desc[UR8][R14.64+0x200] ;  /* 0x000200080e007981 */ /* 0x000ee2000c1e1900 */
[----:B------:R-:W-:Y:S01]  /*0120*/  BSSY B0, `(.L_x_57132) ;  /* 0x0000011000007945 */ /* 0x000fe20003800000 */
[----:B------:R-:W-:Y:S02]  /*0130*/  IMAD.MOV.U32 R4, RZ, RZ, 0xff ;  /* 0x000000ffff047424 */ /* 0x000fe400078e00ff */
[----:B------:R-:W-:Y:S01]  /*0140*/  IMAD.MOV.U32 R3, RZ, RZ, 0xff ;  /* 0x000000ffff037424 */ /* 0x000fe200078e00ff */
[C---:B--2---:R-:W-:Y:S02]  /*0150*/  PRMT R13, R12.reuse, 0x7770, RZ ;  /* 0x000077700c0d7816 */ /* 0x044fe400000000ff */
[----:B------:R-:W-:-:S02]  /*0160*/  PRMT R6, R12, 0x7771, RZ ;  /* 0x000077710c067816 */ /* 0x000fc400000000ff */
[----:B------:R-:W-:Y:S02]  /*0170*/  ISETP.NE.AND P0, PT, R13, RZ, PT ;  /* 0x000000ff0d00720c */ /* 0x000fe40003f05270 */
[----:B------:R-:W-:Y:S02]  /*0180*/  PRMT R11, R12, 0x7772, RZ ;  /* 0x000077720c0b7816 */ /* 0x000fe400000000ff */
[C---:B---3--:R-:W-:Y:S02]  /*0190*/  PRMT R8, R0.reuse, 0x7770, RZ ;  /* 0x0000777000087816 */ /* 0x048fe400000000ff */
[C---:B------:R-:W-:Y:S02]  /*01a0*/  PRMT R9, R0.reuse, 0x7771, RZ ;  /* 0x0000777100097816 */ /* 0x040fe400000000ff */
[----:B------:R-:W-:Y:S02]  /*01b0*/  PRMT R2, R0, 0x7772, RZ ;  /* 0x0000777200027816 */ /* 0x000fe400000000ff */
[----:B------:R-:W-:-:S02]  /*01c0*/  PRMT R12, R12, 0x7773, RZ ;  /* 0x000077730c0c7816 */ /* 0x000fc400000000ff */
[----:B------:R-:W-:Y:S01]  /*01d0*/  PRMT R0, R0, 0x7773, RZ ;  /* 0x0000777300007816 */ /* 0x000fe200000000ff */
[----:B------:R-:W-:Y:S06]  /*01e0*/  @!P0 BRA `(.L_x_57133) ;  /* 0x0000000000108947 */ /* 0x000fec0003800000 */
[----:B------:R-:W-:Y:S01]  /*01f0*/  IMAD.U32 R14, RZ, RZ, UR10 ;  /* 0x0000000aff0e7e24 */ /* 0x000fe2000f8e00ff */
[----:B------:R-:W-:-:S07]  /*0200*/  MOV R10, 0x220 ;  /* 0x00000220000a7802 */ /* 0x000fce0000000f00 */
[----:B------:R-:W-:Y:S05]  /*0210*/  CALL.REL.NOINC `($__internal_82_$__cuda_sm20_rem_u16) ;  /* 0x0000001000e47944 */ /* 0x000fea0003c00000 */
[----:B------:R-:W-:-:S07]  /*0220*/  PRMT R3, R13, 0x7610, R3 ;  /* 0x000076100d037816 */ /* 0x000fce0000000003 */
.L_x_57133:
[----:B------:R-:W-:Y:S05]  /*0230*/  BSYNC B0 ;  /* 0x0000000000007941 */ /* 0x000fea0003800000 */
.L_x_57132:
[----:B------:R-:W-:Y:S01]  /*0240*/  ISETP.NE.AND P0, PT, R6, RZ, PT ;  /* 0x000000ff0600720c */ /* 0x000fe20003f05270 */
[----:B------:R-:W-:-:S12]  /*0250*/  BSSY B0, `(.L_x_57134) ;  /* 0x0000007000007945 */ /* 0x000fd80003800000 */
[----:B------:R-:W-:Y:S05]  /*0260*/  @!P0 BRA `(.L_x_57135) ;  /* 0x0000000000148947 */ /* 0x000fea0003800000 */
[----:B------:R-:W-:Y:S01]  /*0270*/  IMAD.MOV.U32 R13, RZ, RZ, R6 ;  /* 0x000000ffff0d7224 */ /* 0x000fe200078e0006 */
[----:B------:R-:W-:Y:S01]  /*0280*/  MOV R10, 0x2b0 ;  /* 0x000002b0000a7802 */ /* 0x000fe20000000f00 */
[----:B------:R-:W-:-:S07]  /*0290*/  IMAD.U32 R14, RZ, RZ, UR10 ;  /* 0x0000000aff0e7e24 */ /* 0x000fce000f8e00ff */
[----:B------:R-:W-:Y:S05]  /*02a0*/  CALL.REL.NOINC `($__internal_82_$__cuda_sm20_rem_u16) ;  /* 0x0000001000c07944 */ /* 0x000fea0003c00000 */
[----:B------:R-:W-:-:S07]  /*02b0*/  PRMT R4, R13, 0x7610, R4 ;  /* 0x000076100d047816 */ /* 0x000fce0000000004 */
.L_x_57135:
[----:B------:R-:W-:Y:S05]  /*02c0*/  BSYNC B0 ;  /* 0x0000000000007941 */ /* 0x000fea0003800000 */
.L_x_57134:
        /* <DEDUP_REMOVED lines=8> */
[----:B------:R-:W-:Y:S05]  /*0350*/  CALL.REL.NOINC `($__internal_82_$__cuda_sm20_rem_u16) ;  /* 0x0000001000947944 */ /* 0x000fea0003c00000 */
[----:B------:R-:W-:-:S07]  /*0360*/  PRMT R7, R13, 0x7610, R7 ;  /* 0x000076100d077816 */ /* 0x000fce0000000007 */
.L_x_57137:
[----:B------:R-:W-:Y:S05]  /*0370*/  BSYNC B0 ;  /* 0x0000000000007941 */ /* 0x000fea0003800000 */
.L_x_57136:
        /* <DEDUP_REMOVED lines=8> */
.L_x_57139:
[----:B------:R-:W-:Y:S05]  /*0400*/  BSYNC B0 ;  /* 0x0000000000007941 */ /* 0x000fea0003800000 */
.L_x_57138:
        /* <DEDUP_REMOVED lines=10> */
.L_x_57141:
[----:B------:R-:W-:Y:S05]  /*04b0*/  BSYNC B0 ;  /* 0x0000000000007941 */ /* 0x000fea0003800000 */
.L_x_57140:
        /* <DEDUP_REMOVED lines=8> */
.L_x_57143:
[----:B------:R-:W-:Y:S05]  /*0540*/  BSYNC B0 ;  /* 0x0000000000007941 */ /* 0x000fea0003800000 */
.L_x_57142:
        /* <DEDUP_REMOVED lines=10> */
.L_x_57145:
[----:B------:R-:W-:Y:S05]  /*05f0*/  BSYNC B0 ;  /* 0x0000000000007941 */ /* 0x000fea0003800000 */
.L_x_57144:
        /* <DEDUP_REMOVED lines=8> */
.L_x_57147:
[----:B------:R-:W-:Y:S05]  /*0680*/  BSYNC B0 ;  /* 0x0000000000007941 */ /* 0x000fea0003800000 */
.L_x_57146:
        /* <DEDUP_REMOVED lines=15> */
.L_x_57131:
        /* <DEDUP_REMOVED lines=72> */
[----:B------:R-:W-:Y:S05]  /*0c00*/  CALL.REL.NOINC `($__internal_82_$__cuda_sm20_rem_u16) ;  /* 0x0000000800687944 */ /* 0x000fea0003c00000 */
[----:B------:R-:W-:-:S07]  /*0c10*/  PRMT R5, R13, 0x7610, R5 ;  /* 0x000076100d057816 */ /* 0x000fce0000000005 */
.L_x_57149:
[----:B------:R-:W-:Y:S05]  /*0c20*/  BSYNC B0 ;  /* 0x0000000000007941 */ /* 0x000fea0003800000 */
.L_x_57148:
        /* <DEDUP_REMOVED lines=11> */
.L_x_57151:
[----:B------:R-:W-:Y:S05]  /*0ce0*/  BSYNC B0 ;  /* 0x0000000000007941 */ /* 0x000fea0003800000 */
.L_x_57150:
        /* <DEDUP_REMOVED lines=11> */
.L_x_57153:
[----:B------:R-:W-:Y:S05]  /*0da0*/  BSYNC B0 ;  /* 0x0000000000007941 */ /* 0x000fea0003800000 */
.L_x_57152:
        /* <DEDUP_REMOVED lines=11> */
.L_x_57155:
[----:B------:R-:W-:Y:S05]  /*0e60*/  BSYNC B0 ;  /* 0x0000000000007941 */ /* 0x000fea0003800000 */
.L_x_57154:
        /* <DEDUP_REMOVED lines=11> */
.L_x_57157:
[----:B------:R-:W-:Y:S05]  /*0f20*/  BSYNC B0 ;  /* 0x0000000000007941 */ /* 0x000fea0003800000 */
.L_x_57156:
        /* <DEDUP_REMOVED lines=11> */
.L_x_57159:
[----:B------:R-:W-:Y:S05]  /*0fe0*/  BSYNC B0 ;  /* 0x0000000000007941 */ /* 0x000fea0003800000 */
.L_x_57158:
        /* <DEDUP_REMOVED lines=11> */
.L_x_57161:
[----:B------:R-:W-:Y:S05]  /*10a0*/  BSYNC B0 ;  /* 0x0000000000007941 */ /* 0x000fea0003800000 */
.L_x_57160:
        /* <DEDUP_REMOVED lines=11> */
.L_x_57163:
[----:B------:R-:W-:Y:S05]  /*1160*/  BSYNC B0 ;  /* 0x0000000000007941 */ /* 0x000fea0003800000 */
.L_x_57162:
        /* <DEDUP_REMOVED lines=25> */
.L_x_57166:
        /* <DEDUP_REMOVED lines=8> */
.L_x_57167:
        /* <DEDUP_REMOVED lines=8> */
.L_x_57168:
        /* <DEDUP_REMOVED lines=9> */
.L_x_57169:
[----:B------:R-:W-:Y:S05]  /*1490*/  BSYNC B1 ;  /* 0x0000000000017941 */ /* 0x000fea0003800000 */
.L_x_57165:
[----:B------:R-:W-:-:S13]  /*14a0*/  ISETP.GE.AND P0, PT, R8, R9, PT ;  /* 0x000000090800720c */ /* 0x000fda0003f06270 */
[----:B01----:R-:W0:Y:S01]  /*14b0*/  @!P0 LDC.64 R4, c[0x0][0x218] ;  /* 0x00008600ff048b82 */ /* 0x003e220000000a00 */
[C---:B--2---:R-:W-:Y:S02]  /*14c0*/  @!P0 VIADD R3, R8.reuse, UR4 ;  /* 0x0000000408038c36 */ /* 0x044fe40008000000 */
[----:B------:R-:W-:-:S03]  /*14d0*/  @!P0 VIADD R8, R8, 0x80 ;  /* 0x0000008008088836 */ /* 0x000fc60000000000 */
[----:B0-----:R-:W-:-:S05]  /*14e0*/  @!P0 IADD3 R2, P1, R3, R4, RZ ;  /* 0x0000000403028210 */ /* 0x001fca0007f3e0ff */
[----:B------:R-:W-:-:S05]  /*14f0*/  @!P0 IMAD.X R3, RZ, RZ, R5, P1 ;  /* 0x000000ffff038224 */ /* 0x000fca00008e0605 */
[----:B------:R2:W-:Y:S03]  /*1500*/  @!P0 STG.E.U8 desc[UR8][R2.64], R7 ;  /* 0x0000000702008986 */ /* 0x0005e6000c101108 */
.L_x_57170:
[----:B------:R-:W-:Y:S05]  /*1510*/  BSYNC B0 ;  /* 0x0000000000007941 */ /* 0x000fea0003800000 */
.L_x_57164:
        /* <DEDUP_REMOVED lines=9> */
        .weak           $__internal_82_$__cuda_sm20_rem_u16
        .type           $__internal_82_$__cuda_sm20_rem_u16,@function
        .size           $__internal_82_$__cuda_sm20_rem_u16,(.L_x_57295 - $__internal_82_$__cuda_sm20_rem_u16)
$__internal_82_$__cuda_sm20_rem_u16:
        /* <DEDUP_REMOVED lines=20> */
[----:B------:R-:W-:Y:S05]  /*16f0*/  RET.REL.NODEC R16 `(_ZN2at6native29vectorized_elementwise_kernelILi4ENS0_13AUnaryFunctorIhhhZZZNS0_21remainder_kernel_cudaERNS_18TensorIteratorBaseEENKUlvE_clEvENKUlvE_clEvEUlhhE_EESt5arrayIPcLm2EEEEviT0_T1_) ;  /* 0xffffffe810407950 */ /* 0x000fea0003c3ffff */
.L_x_57171:
        /* <DEDUP_REMOVED lines=16> */
.L_x_57295:


//--------------------- .text._ZN2at6native29vectorized_elementwise_kernelILi8ENS0_13AUnaryFunctorIhhhZZZNS0_21remainder_kernel_cudaERNS_18TensorIteratorBaseEENKUlvE_clEvENKUlvE_clEvEUlhhE_EESt5arrayIPcLm2EEEEviT0_T1_ --------------------------
	.section	.text._ZN2at6native29vectorized_elementwise_kernelILi8ENS0_13AUnaryFunctorIhhhZZZNS0_21remainder_kernel_cudaERNS_18TensorIteratorBaseEENKUlvE_clEvENKUlvE_clEvEUlhhE_EESt5arrayIPcLm2EEEEviT0_T1_,"ax",@progbits
	.align	128
        .global         _ZN2at6native29vectorized_elementwise_kernelILi8ENS0_13AUnaryFunctorIhhhZZZNS0_21remainder_kernel_cudaERNS_18TensorIteratorBaseEENKUlvE_clEvENKUlvE_clEvEUlhhE_EESt5arrayIPcLm2EEEEviT0_T1_
        .type           _ZN2at6native29vectorized_elementwise_kernelILi8ENS0_13AUnaryFunctorIhhhZZZNS0_21remainder_kernel_cudaERNS_18TensorIteratorBaseEENKUlvE_clEvENKUlvE_clEvEUlhhE_EESt5arrayIPcLm2EEEEviT0_T1_,@function
        .size           _ZN2at6native29vectorized_elementwise_kernelILi8ENS0_13AUnaryFunctorIhhhZZZNS0_21remainder_kernel_cudaERNS_18TensorIteratorBaseEENKUlvE_clEvENKUlvE_clEvEUlhhE_EESt5arrayIPcLm2EEEEviT0_T1_,(.L_x_57296 - _ZN2at6native29vectorized_elementwise_kernelILi8ENS0_13AUnaryFunctorIhhhZZZNS0_21remainder_kernel_cudaERNS_18TensorIteratorBaseEENKUlvE_clEvENKUlvE_clEvEUlhhE_EESt5arrayIPcLm2EEEEviT0_T1_)
        .other          _ZN2at6native29vectorized_elementwise_kernelILi8ENS0_13AUnaryFunctorIhhhZZZNS0_21remainder_kernel_cudaERNS_18TensorIteratorBaseEENKUlvE_clEvENKUlvE_clEvEUlhhE_EESt5arrayIPcLm2EEEEviT0_T1_,@"STO_CUDA_ENTRY STV_DEFAULT"
_ZN2at6native29vectorized_elementwise_kernelILi8ENS0_13AUnaryFunctorIhhhZZZNS0_21remainder_kernel_cudaERNS_18TensorIteratorBaseEENKUlvE_clEvENKUlvE_clEvEUlhhE_EESt5arrayIPcLm2EEEEviT0_T1_:
.text._ZN2at6native29vectorized_elementwise_kernelILi8ENS0_13AUnaryFunctorIhhhZZZNS0_21remainder_kernel_cudaERNS_18TensorIteratorBaseEENKUlvE_clEvENKUlvE_clEvEUlhhE_EESt5arrayIPcLm2EEEEviT0_T1_:
        /* <DEDUP_REMOVED lines=16> */
[----:B------:R-:W2:Y:S01]  /*0100*/  LDG.E.64 R2, desc[UR8][R4.64] ;  /* 0x0000000804027981 */ /* 0x000ea2000c1e1b00 */
[----:B------:R-:W-:Y:S01]  /*0110*/  BSSY B0, `(.L_x_57173) ;  /* 0x000000e000007945 */ /* 0x000fe20003800000 */
[----:B------:R-:W-:Y:S02]  /*0120*/  IMAD.MOV.U32 R11, RZ, RZ, 0xff ;  /* 0x000000ffff0b7424 */ /* 0x000fe400078e00ff */
[----:B------:R-:W-:Y:S01]  /*0130*/  IMAD.MOV.U32 R12, RZ, RZ, 0xff ;  /* 0x000000ffff0c7424 */ /* 0x000fe200078e00ff */
[C---:B--2---:R-:W-:Y:S02]  /*0140*/  LOP3.LUT P0, R5, R2.reuse, 0xff, RZ, 0xc0, !PT ;  /* 0x000000ff02057812 */ /* 0x044fe4000780c0ff */
[C---:B------:R-:W-:Y:S02]  /*0150*/  PRMT R0, R2.reuse, 0x7732, RZ ;  /* 0x0000773202007816 */ /* 0x040fe400000000ff */
[C---:B------:R-:W-:Y:S02]  /*0160*/  LOP3.LUT R13, R2.reuse, 0xffff, RZ, 0xc0, !PT ;  /* 0x0000ffff020d7812 */ /* 0x040fe400078ec0ff */
[----:B------:R-:W-:-:S02]  /*0170*/  PRMT R2, R2, 0x7632, R2 ;  /* 0x0000763202027816 */ /* 0x000fc40000000002 */
[----:B------:R-:W-:Y:S02]  /*0180*/  SHF.R.U32.HI R13, RZ, 0x8, R13 ;  /* 0x00000008ff0d7819 */ /* 0x000fe4000001160d */
[----:B------:R-:W-:-:S03]  /*0190*/  SHF.R.U32.HI R0, RZ, 0x8, R0 ;  /* 0x00000008ff007819 */ /* 0x000fc60000011600 */
[----:B------:R-:W-:Y:S05]  /*01a0*/  @!P0 BRA `(.L_x_57174) ;  /* 0x0000000000108947 */ /* 0x000fea0003800000 */
[----:B------:R-:W-:Y:S01]  /*01b0*/  IMAD.U32 R6, RZ, RZ, UR10 ;  /* 0x0000000aff067e24 */ /* 0x000fe2000f8e00ff */
[----:B------:R-:W-:-:S07]  /*01c0*/  MOV R4, 0x1e0 ;  /* 0x000001e000047802 */ /* 0x000fce0000000f00 */
[----:B------:R-:W-:Y:S05]  /*01d0*/  CALL.REL.NOINC `($__internal_83_$__cuda_sm20_rem_u16) ;  /* 0x0000001400087944 */ /* 0x000fea0003c00000 */
[----:B------:R-:W-:-:S07]  /*01e0*/  PRMT R12, R7, 0x7610, R12 ;  /* 0x00007610070c7816 */ /* 0x000fce000000000c */
.L_x_57174:
[----:B------:R-:W-:Y:S05]  /*01f0*/  BSYNC B0 ;  /* 0x0000000000007941 */ /* 0x000fea0003800000 */
.L_x_57173:
[----:B------:R-:W-:Y:S01]  /*0200*/  PRMT R4, R13, 0x9910, RZ ;  /* 0x000099100d047816 */ /* 0x000fe200000000ff */
[----:B------:R-:W-:Y:S03]  /*0210*/  BSSY B0, `(.L_x_57175) ;  /* 0x0000008000007945 */ /* 0x000fe60003800000 */
[----:B------:R-:W-:-:S13]  /*0220*/  ISETP.NE.AND P0, PT, R4, RZ, PT ;  /* 0x000000ff0400720c */ /* 0x000fda0003f05270 */
[----:B------:R-:W-:Y:S05]  /*0230*/  @!P0 BRA `(.L_x_57176) ;  /* 0x0000000000148947 */ /* 0x000fea0003800000 */
[----:B------:R-:W-:Y:S01]  /*0240*/  LOP3.LUT R5, R13, 0xffff, RZ, 0xc0, !PT ;  /* 0x0000ffff0d057812 */ /* 0x000fe200078ec0ff */
[----:B------:R-:W-:Y:S01]  /*0250*/  IMAD.U32 R6, RZ, RZ, UR10 ;  /* 0x0000000aff067e24 */ /* 0x000fe2000f8e00ff */
[----:B------:R-:W-:-:S07]  /*0260*/  MOV R4, 0x280 ;  /* 0x0000028000047802 */ /* 0x000fce0000000f00 */
[----:B------:R-:W-:Y:S05]  /*0270*/  CALL.REL.NOINC `($__internal_83_$__cuda_sm20_rem_u16) ;  /* 0x0000001000e07944 */ /* 0x000fea0003c00000 */
[----:B------:R-:W-:-:S07]  /*0280*/  PRMT R11, R7, 0x7610, R11 ;  /* 0x00007610070b7816 */ /* 0x000fce000000000b */
.L_x_57176:
[----:B------:R-:W-:Y:S05]  /*0290*/  BSYNC B0 ;  /* 0x0000000000007941 */ /* 0x000fea0003800000 */
.L_x_57175:
[----:B------:R-:W-:Y:S01]  /*02a0*/  LOP3.LUT P0, R5, R2, 0xff, RZ, 0xc0, !PT ;  /* 0x000000ff02057812 */ /* 0x000fe2000780c0ff */
[----:B------:R-:W-:Y:S01]  /*02b0*/  BSSY B0, `(.L_x_57177) ;  /* 0x0000008000007945 */ /* 0x000fe20003800000 */
[----:B------:R-:W-:Y:S02]  /*02c0*/  IMAD.MOV.U32 R13, RZ, RZ, 0xff ;  /* 0x000000ffff0d7424 */ /* 0x000fe400078e00ff */
[----:B------:R-:W-:-:S09]  /*02d0*/  IMAD.MOV.U32 R14, RZ, RZ, 0xff ;  /* 0x000000ffff0e7424 */ /* 0x000fd200078e00ff */
[----:B------:R-:W-:Y:S05]  /*02e0*/  @!P0 BRA `(.L_x_57178) ;  /* 0x0000000000108947 */ /* 0x000fea0003800000 */
[----:B------:R-:W-:Y:S01]  /*02f0*/  IMAD.U32 R6, RZ, RZ, UR10 ;  /* 0x0000000aff067e24 */ /* 0x000fe2000f8e00ff */
[----:B------:R-:W-:-:S07]  /*0300*/  MOV R4, 0x320 ;  /* 0x0000032000047802 */ /* 0x000fce0000000f00 */
[----:B------:R-:W-:Y:S05]  /*0310*/  CALL.REL.NOINC `($__internal_83_$__cuda_sm20_rem_u16) ;  /* 0x0000001000b87944 */ /* 0x000fea0003c00000 */
[----:B------:R-:W-:-:S07]  /*0320*/  PRMT R14, R7, 0x7610, R14 ;  /* 0x00007610070e7816 */ /* 0x000fce000000000e */
.L_x_57178:
[----:B------:R-:W-:Y:S05]  /*0330*/  BSYNC B0 ;  /* 0x0000000000007941 */ /* 0x000fea0003800000 */
.L_x_57177:
        /* <DEDUP_REMOVED lines=9> */
.L_x_57180:
[----:B------:R-:W-:Y:S05]  /*03d0*/  BSYNC B0 ;  /* 0x0000000000007941 */ /* 0x000fea0003800000 */
.L_x_57179:
[C---:B------:R-:W-:Y:S01]  /*03e0*/  LOP3.LUT P0, R5, R3.reuse, 0xff, RZ, 0xc0, !PT ;  /* 0x000000ff03057812 */ /* 0x040fe2000780c0ff */
[----:B------:R-:W-:Y:S01]  /*03f0*/  BSSY B0, `(.L_x_57181) ;  /* 0x000000a000007945 */ /* 0x000fe20003800000 */
[----:B------:R-:W-:Y:S01]  /*0400*/  LOP3.LUT R0, R3, 0xffff, RZ, 0xc0, !PT ;  /* 0x0000ffff03007812 */ /* 0x000fe200078ec0ff */
[----:B------:R-:W-:Y:S02]  /*0410*/  IMAD.MOV.U32 R15, RZ, RZ, 0xff ;  /* 0x000000ffff0f7424 */ /* 0x000fe400078e00ff */
[----:B------:R-:W-:Y:S01]  /*0420*/  IMAD.MOV.U32 R16, RZ, RZ, 0xff ;  /* 0x000000ffff107424 */ /* 0x000fe200078e00ff */
[----:B------:R-:W-:-:S07]  /*0430*/  SHF.R.U32.HI R0, RZ, 0x8, R0 ;  /* 0x00000008ff007819 */ /* 0x000fce0000011600 */
[----:B------:R-:W-:Y:S05]  /*0440*/  @!P0 BRA `(.L_x_57182) ;  /* 0x0000000000108947 */ /* 0x000fea0003800000 */
[----:B------:R-:W-:Y:S01]  /*0450*/  IMAD.U32 R6, RZ, RZ, UR10 ;  /* 0x0000000aff067e24 */ /* 0x000fe2000f8e00ff */
[----:B------:R-:W-:-:S07]  /*0460*/  MOV R4, 0x480 ;  /* 0x0000048000047802 */ /* 0x000fce0000000f00 */
[----:B------:R-:W-:Y:S05]  /*0470*/  CALL.REL.NOINC `($__internal_83_$__cuda_sm20_rem_u16) ;  /* 0x0000001000607944 */ /* 0x000fea0003c00000 */
[----:B------:R-:W-:-:S07]  /*0480*/  PRMT R16, R7, 0x7610, R16 ;  /* 0x0000761007107816 */ /* 0x000fce0000000010 */
.L_x_57182:
[----:B------:R-:W-:Y:S05]  /*0490*/  BSYNC B0 ;  /* 0x0000000000007941 */ /* 0x000fea0003800000 */
.L_x_57181:
[----:B------:R-:W-:Y:S01]  /*04a0*/  PRMT R2, R0, 0x9910, RZ ;  /* 0x0000991000027816 */ /* 0x000fe200000000ff */
[----:B------:R-:W-:Y:S03]  /*04b0*/  BSSY B0, `(.L_x_57183) ;  /* 0x0000009000007945 */ /* 0x000fe60003800000 */
[----:B------:R-:W-:Y:S02]  /*04c0*/  ISETP.NE.AND P0, PT, R2, RZ, PT ;  /* 0x000000ff0200720c */ /* 0x000fe40003f05270 */
[----:B------:R-:W-:-:S11]  /*04d0*/  PRMT R2, R3, 0x7632, R2 ;  /* 0x0000763203027816 */ /* 0x000fd60000000002 */
[----:B------:R-:W-:Y:S05]  /*04e0*/  @!P0 BRA `(.L_x_57184) ;  /* 0x0000000000148947 */ /* 0x000fea0003800000 */
[----:B------:R-:W-:Y:S01]  /*04f0*/  LOP3.LUT R5, R0, 0xffff, RZ, 0xc0, !PT ;  /* 0x0000ffff00057812 */ /* 0x000fe200078ec0ff */
[----:B------:R-:W-:Y:S01]  /*0500*/  IMAD.U32 R6, RZ, RZ, UR10 ;  /* 0x0000000aff067e24 */ /* 0x000fe2000f8e00ff */
[----:B------:R-:W-:-:S07]  /*0510*/  MOV R4, 0x530 ;  /* 0x0000053000047802 */ /* 0x000fce0000000f00 */
[----:B------:R-:W-:Y:S05]  /*0520*/  CALL.REL.NOINC `($__internal_83_$__cuda_sm20_rem_u16) ;  /* 0x0000001000347944 */ /* 0x000fea0003c00000 */
[----:B------:R-:W-:-:S07]  /*0530*/  PRMT R15, R7, 0x7610, R15 ;  /* 0x00007610070f7816 */ /* 0x000fce000000000f */
.L_x_57184:
[----:B------:R-:W-:Y:S05]  /*0540*/  BSYNC B0 ;  /* 0x0000000000007941 */ /* 0x000fea0003800000 */
.L_x_57183:
[----:B------:R-:W-:Y:S01]  /*0550*/  LOP3.LUT P0, R5, R2, 0xff, RZ, 0xc0, !PT ;  /* 0x000000ff02057812 */ /* 0x000fe2000780c0ff */
[----:B------:R-:W-:Y:S01]  /*0560*/  BSSY B0, `(.L_x_57185) ;  /* 0x000000a000007945 */ /* 0x000fe20003800000 */
[----:B------:R-:W-:Y:S01]  /*0570*/  PRMT R3, R3, 0x7732, RZ ;  /* 0x0000773203037816 */ /* 0x000fe200000000ff */
        /* <DEDUP_REMOVED lines=8> */
.L_x_57186:
[----:B------:R-:W-:Y:S05]  /*0600*/  BSYNC B0 ;  /* 0x0000000000007941 */ /* 0x000fea0003800000 */
.L_x_57185:
        /* <DEDUP_REMOVED lines=9> */
.L_x_57188:
[----:B------:R-:W-:Y:S05]  /*06a0*/  BSYNC B0 ;  /* 0x0000000000007941 */ /* 0x000fea0003800000 */
.L_x_57187:
        /* <DEDUP_REMOVED lines=18> */
.L_x_57172:
        /* <DEDUP_REMOVED lines=67> */
[----:B0----5:R-:W-:Y:S01]  /*0c00*/  LOP3.LUT P1, R5, R8, 0xff, RZ, 0xc0, !PT ;  /* 0x000000ff08057812 */ /* 0x021fe2000782c0ff */
[----:B------:R-:W-:-:S12]  /*0c10*/  IMAD.MOV.U32 R15, RZ, RZ, 0xff ;  /* 0x000000ffff0f7424 */ /* 0x000fd800078e00ff */
[----:B------:R-:W-:Y:S05]  /*0c20*/  @!P1 BRA `(.L_x_57190) ;  /* 0x0000000000109947 */ /* 0x000fea0003800000 */
[----:B------:R-:W-:Y:S01]  /*0c30*/  IMAD.U32 R6, RZ, RZ, UR10 ;  /* 0x0000000aff067e24 */ /* 0x000fe2000f8e00ff */
[----:B------:R-:W-:-:S07]  /*0c40*/  MOV R4, 0xc60 ;  /* 0x00000c6000047802 */ /* 0x000fce0000000f00 */
[----:B------:R-:W-:Y:S05]  /*0c50*/  CALL.REL.NOINC `($__internal_83_$__cuda_sm20_rem_u16) ;  /* 0x0000000800687944 */ /* 0x000fea0003c00000 */
[----:B------:R-:W-:-:S07]  /*0c60*/  PRMT R15, R7, 0x7610, R15 ;  /* 0x00007610070f7816 */ /* 0x000fce000000000f */
.L_x_57190:
[----:B------:R-:W-:Y:S05]  /*0c70*/  BSYNC B0 ;  /* 0x0000000000007941 */ /* 0x000fea0003800000 */
.L_x_57189:
        /* <DEDUP_REMOVED lines=9> */
[----:B------:R-:W-:Y:S05]  /*0d10*/  CALL.REL.NOINC `($__internal_83_$__cuda_sm20_rem_u16) ;  /* 0x0000000800387944 */ /* 0x000fea0003c00000 */
[----:B------:R-:W-:-:S07]  /*0d20*/  PRMT R0, R7, 0x7610, R0 ;  /* 0x0000761007007816 */ /* 0x000fce0000000000 */
.L_x_57192:
[----:B------:R-:W-:Y:S05]  /*0d30*/  BSYNC B0 ;  /* 0x0000000000007941 */ /* 0x000fea0003800000 */
.L_x_57191:
        /* <DEDUP_REMOVED lines=11> */
.L_x_57194:
[----:B------:R-:W-:Y:S05]  /*0df0*/  BSYNC B0 ;  /* 0x0000000000007941 */ /* 0x000fea0003800000 */
.L_x_57193:
        /* <DEDUP_REMOVED lines=11> */
.L_x_57196:
[----:B------:R-:W-:Y:S05]  /*0eb0*/  BSYNC B0 ;  /* 0x0000000000007941 */ /* 0x000fea0003800000 */
.L_x_57195:
        /* <DEDUP_REMOVED lines=11> */
.L_x_57198:
[----:B------:R-:W-:Y:S05]  /*0f70*/  BSYNC B0 ;  /* 0x0000000000007941 */ /* 0x000fea0003800000 */
.L_x_57197:
        /* <DEDUP_REMOVED lines=11> */
.L_x_57200:
[----:B------:R-:W-:Y:S05]  /*1030*/  BSYNC B0 ;  /* 0x0000000000007941 */ /* 0x000fea0003800000 */
.L_x_57199:
        /* <DEDUP_REMOVED lines=11> */
.L_x_57202:
[----:B------:R-:W-:Y:S05]  /*10f0*/  BSYNC B0 ;  /* 0x0000000000007941 */ /* 0x000fea0003800000 */
.L_x_57201:
        /* <DEDUP_REMOVED lines=11> */
.L_x_57204:
[----:B------:R-:W-:Y:S05]  /*11b0*/  BSYNC B0 ;  /* 0x0000000000007941 */ /* 0x000fea0003800000 */
.L_x_57203:
        /* <DEDUP_REMOVED lines=25> */
.L_x_57207:
[----:B------:R-:W-:-:S13]  /*1350*/  ISETP.GE.AND P0, PT, R3, R2, PT ;  /* 0x000000020300720c */ /* 0x000fda0003f06270 */
[----:B------:R-:W-:Y:S05]  /*1360*/  @P0 BRA `(.L_x_57209) ;  /* 0x0000000000380947 */ /* 0x000fea0003800000 */
[C---:B0-----:R-:W-:Y:S01]  /*1370*/  VIADD R4, R3.reuse, UR4 ;  /* 0x0000000403047c36 */ /* 0x041fe20008000000 */
[----:B------:R-:W-:Y:S01]  /*1380*/  ULDC.64 UR6, c[0x0][0x218] ;  /* 0x0000860000067ab9 */ /* 0x000fe20000000a00 */
[----:B------:R-:W-:-:S03]  /*1390*/  VIADD R3, R3, 0x80 ;  /* 0x0000008003037836 */ /* 0x000fc60000000000 */
[----:B------:R-:W-:-:S05]  /*13a0*/  IADD3 R4, P0, R4, UR6, RZ ;  /* 0x0000000604047c10 */ /* 0x000fca000ff1e0ff */
[----:B------:R-:W-:-:S05]  /*13b0*/  IMAD.X R5, RZ, RZ, UR7, P0 ;  /* 0x00000007ff057e24 */ /* 0x000fca00080e06ff */
[----:B-----5:R1:W-:Y:S03]  /*13c0*/  STG.E.U8 desc[UR8][R4.64], R9 ;  /* 0x0000000904007986 */ /* 0x0203e6000c101108 */
.L_x_57208:
        /* <DEDUP_REMOVED lines=8> */
.L_x_57209:
        /* <DEDUP_REMOVED lines=9> */
.L_x_57210:
[----:B------:R-:W-:Y:S05]  /*14e0*/  BSYNC B1 ;  /* 0x0000000000017941 */ /* 0x000fea0003800000 */
.L_x_57206:
[----:B------:R-:W-:-:S13]  /*14f0*/  ISETP.GE.AND P0, PT, R3, R2, PT ;  /* 0x000000020300720c */ /* 0x000fda0003f06270 */
[----:B-1----:R-:W1:Y:S01]  /*1500*/  @!P0 LDC.64 R8, c[0x0][0x218] ;  /* 0x00008600ff088b82 */ /* 0x002e620000000a00 */
[C---:B0-2---:R-:W-:Y:S02]  /*1510*/  @!P0 VIADD R5, R3.reuse, UR4 ;  /* 0x0000000403058c36 */ /* 0x045fe40008000000 */
[----:B------:R-:W-:-:S03]  /*1520*/  @!P0 VIADD R3, R3, 0x80 ;  /* 0x0000008003038836 */ /* 0x000fc60000000000 */
[----:B-1----:R-:W-:-:S05]  /*1530*/  @!P0 IADD3 R4, P1, R5, R8, RZ ;  /* 0x0000000805048210 */ /* 0x002fca0007f3e0ff */
[----:B------:R-:W-:-:S05]  /*1540*/  @!P0 IMAD.X R5, RZ, RZ, R9, P1 ;  /* 0x000000ffff058224 */ /* 0x000fca00008e0609 */
[----:B------:R2:W-:Y:S03]  /*1550*/  @!P0 STG.E.U8 desc[UR8][R4.64], R13 ;  /* 0x0000000d04008986 */ /* 0x0005e6000c101108 */
.L_x_57211:
[----:B------:R-:W-:Y:S05]  /*1560*/  BSYNC B0 ;  /* 0x0000000000007941 */ /* 0x000fea0003800000 */
.L_x_57205:
        /* <DEDUP_REMOVED lines=9> */
        .weak           $__internal_83_$__cuda_sm20_rem_u16
        .type           $__internal_83_$__cuda_sm20_rem_u16,@function
        .size           $__internal_83_$__cuda_sm20_rem_u16,(.L_x_57296 - $__internal_83_$__cuda_sm20_rem_u16)
$__internal_83_$__cuda_sm20_rem_u16:
        /* <DEDUP_REMOVED lines=19> */
[----:B------:R-:W-:Y:S05]  /*1730*/  RET.REL.NODEC R4 `(_ZN2at6native29vectorized_elementwise_kernelILi8ENS0_13AUnaryFunctorIhhhZZZNS0_21remainder_kernel_cudaERNS_18TensorIteratorBaseEENKUlvE_clEvENKUlvE_clEvEUlhhE_EESt5arrayIPcLm2EEEEviT0_T1_) ;  /* 0xffffffe804307950 */ /* 0x000fea0003c3ffff */
.L_x_57212:
        /* <DEDUP_REMOVED lines=12> */
.L_x_57296:


//--------------------- .nv.global.init           --------------------------
	.section	.nv.global.init,"aw",@progbits
.nv.global.init:
	.type		$str$6,@object
	.size		$str$6,(__unnamed_3 - $str$6)
$str$6:
        /*0000*/ 	.byte	0x66, 0x61, 0x6c, 0x73, 0x65, 0x00
	.type		__unnamed_3,@object
	.size		__unnamed_3,(__unnamed_11 - __unnamed_3)
__unnamed_3:
        /*0006*/ 	.byte	0x66, 0x65, 0x74, 0x63, 0x68, 0x5f, 0x61, 0x6e, 0x64, 0x5f, 0x63, 0x61, 0x73, 0x74, 0x00
	.type		__unnamed_11,@object
	.size		__unnamed_11,(__unnamed_15 - __unnamed_11)
__unnamed_11:
        /*0015*/ 	.byte	0x66, 0x65, 0x74, 0x63, 0x68, 0x5f, 0x61, 0x6e, 0x64, 0x5f, 0x63, 0x61, 0x73, 0x74, 0x00
	.type		__unnamed_15,@object
	.size		__unnamed_15,(__unnamed_7 - __unnamed_15)
__unnamed_15:
        /*0024*/ 	.byte	0x66, 0x65, 0x74, 0x63, 0x68, 0x5f, 0x61, 0x6e, 0x64, 0x5f, 0x63, 0x61, 0x73, 0x74, 0x00
	.type		__unnamed_7,@object
	.size		__unnamed_7,(__unnamed_1 - __unnamed_7)
__unnamed_7:
        /*0033*/ 	.byte	0x66, 0x65, 0x74, 0x63, 0x68, 0x5f, 0x61, 0x6e, 0x64, 0x5f, 0x63, 0x61, 0x73, 0x74, 0x00
	.type		__unnamed_1,@object
	.size		__unnamed_1,(__unnamed_17 - __unnamed_1)
__unnamed_1:
        /*0042*/ 	.byte	0x66, 0x65, 0x74, 0x63, 0x68, 0x5f, 0x61, 0x6e, 0x64, 0x5f, 0x63, 0x61, 0x73, 0x74, 0x00
	.type		__unnamed_17,@object
	.size		__unnamed_17,(__unnamed_9 - __unnamed_17)
__unnamed_17:
        /*0051*/ 	.byte	0x66, 0x65, 0x74, 0x63, 0x68, 0x5f, 0x61, 0x6e, 0x64, 0x5f, 0x63, 0x61, 0x73, 0x74, 0x00
	.type		__unnamed_9,@object
	.size		__unnamed_9,(__unnamed_13 - __unnamed_9)
__unnamed_9:
        /*0060*/ 	.byte	0x66, 0x65, 0x74, 0x63, 0x68, 0x5f, 0x61, 0x6e, 0x64, 0x5f, 0x63, 0x61, 0x73, 0x74, 0x00
	.type		__unnamed_13,@object
	.size		__unnamed_13,(__unnamed_5 - __unnamed_13)
__unnamed_13:
        /*006f*/ 	.byte	0x66, 0x65, 0x74, 0x63, 0x68, 0x5f, 0x61, 0x6e, 0x64, 0x5f, 0x63, 0x61, 0x73, 0x74, 0x00
	.type		__unnamed_5,@object
	.size		__unnamed_5,(__unnamed_4 - __unnamed_5)
__unnamed_5:
        /*007e*/ 	.byte	0x66, 0x65, 0x74, 0x63, 0x68, 0x5f, 0x61, 0x6e, 0x64, 0x5f, 0x63, 0x61, 0x73, 0x74, 0x00
	.type		__unnamed_4,@object
	.size		__unnamed_4,(__unnamed_12 - __unnamed_4)
__unnamed_4:
        /*008d*/ 	.byte	0x63, 0x61, 0x73, 0x74, 0x5f, 0x61, 0x6e, 0x64, 0x5f, 0x73, 0x74, 0x6f, 0x72, 0x65, 0x00
	.type		__unnamed_12,@object
	.size		__unnamed_12,(__unnamed_16 - __unnamed_12)
__unnamed_12:
        /*009c*/ 	.byte	0x63, 0x61, 0x73, 0x74, 0x5f, 0x61, 0x6e, 0x64, 0x5f, 0x73, 0x74, 0x6f, 0x72, 0x65, 0x00
	.type		__unnamed_16,@object
	.size		__unnamed_16,(__unnamed_8 - __unnamed_16)
__unnamed_16:
        /*00ab*/ 	.byte	0x63, 0x61, 0x73, 0x74, 0x5f, 0x61, 0x6e, 0x64, 0x5f, 0x73, 0x74, 0x6f, 0x72, 0x65, 0x00
	.type		__unnamed_8,@object
	.size		__unnamed_8,(__unnamed_2 - __unnamed_8)
__unnamed_8:
        /*00ba*/ 	.byte	0x63, 0x61, 0x73, 0x74, 0x5f, 0x61, 0x6e, 0x64, 0x5f, 0x73, 0x74, 0x6f, 0x72, 0x65, 0x00
	.type		__unnamed_2,@object
	.size		__unnamed_2,(__unnamed_18 - __unnamed_2)
__unnamed_2:
        /*00c9*/ 	.byte	0x63, 0x61, 0x73, 0x74, 0x5f, 0x61, 0x6e, 0x64, 0x5f, 0x73, 0x74, 0x6f, 0x72, 0x65, 0x00
	.type		__unnamed_18,@object
	.size		__unnamed_18,(__unnamed_10 - __unnamed_18)
__unnamed_18:
        /*00d8*/ 	.byte	0x63, 0x61, 0x73, 0x74, 0x5f, 0x61, 0x6e, 0x64, 0x5f, 0x73, 0x74, 0x6f, 0x72, 0x65, 0x00
	.type		__unnamed_10,@object
	.size		__unnamed_10,(__unnamed_14 - __unnamed_10)
__unnamed_10:
        /*00e7*/ 	.byte	0x63, 0x61, 0x73, 0x74, 0x5f, 0x61, 0x6e, 0x64, 0x5f, 0x73, 0x74, 0x6f, 0x72, 0x65, 0x00
	.type		__unnamed_14,@object
	.size		__unnamed_14,(__unnamed_6 - __unnamed_14)
__unnamed_14:
        /*00f6*/ 	.byte	0x63, 0x61, 0x73, 0x74, 0x5f, 0x61, 0x6e, 0x64, 0x5f, 0x73, 0x74, 0x6f, 0x72, 0x65, 0x00
	.type		__unnamed_6,@object
	.size		__unnamed_6,($str$7 - __unnamed_6)
__unnamed_6:
        /*0105*/ 	.byte	0x63, 0x61, 0x73, 0x74, 0x5f, 0x61, 0x6e, 0x64, 0x5f, 0x73, 0x74, 0x6f, 0x72, 0x65, 0x00
	.type		$str$7,@object
	.size		$str$7,(.L_47 - $str$7)
$str$7:
        /*0114*/ 	.byte	0x2f, 0x72, 0x6f, 0x6f, 0x74, 0x2f, 0x2e, 0x70, 0x79, 0x65, 0x6e, 0x76, 0x2f, 0x76, 0x65, 0x72
        /*0124*/ 	.byte	0x73, 0x69, 0x6f, 0x6e, 0x73, 0x2f, 0x33, 0x2e, 0x31, 0x33, 0x2e, 0x31, 0x32, 0x2f, 0x6c, 0x69
        /*0134*/ 	.byte	0x62, 0x2f, 0x70, 0x79, 0x74, 0x68, 0x6f, 0x6e, 0x33, 0x2e, 0x31, 0x33, 0x2f, 0x73, 0x69, 0x74
        /*0144*/ 	.byte	0x65, 0x2d, 0x70, 0x61, 0x63, 0x6b, 0x61, 0x67, 0x65, 0x73, 0x2f, 0x74, 0x6f, 0x72, 0x63, 0x68
        /*0154*/ 	.byte	0x2f, 0x69, 0x6e, 0x63, 0x6c, 0x75, 0x64, 0x65, 0x2f, 0x63, 0x31, 0x30, 0x2f, 0x63, 0x6f, 0x72
        /*0164*/ 	.byte	0x65, 0x2f, 0x44, 0x79, 0x6e, 0x61, 0x6d, 0x69, 0x63, 0x43, 0x61, 0x73, 0x74, 0x2e, 0x68, 0x00
.L_47:


//--------------------- .nv.shared.reserved.0     --------------------------
	.section	.nv.shared.reserved.0,"aw",@nobits
	.weak		__nv_reservedSMEM_offset_0_alias
	.size		__nv_reservedSMEM_offset_0_alias, 0, 0
	.other		__nv_reservedSMEM_offset_0_alias,@"STO_CUDA_RESERVED_SHARED STV_DEFAULT"
__nv_reservedSMEM_offset_0_alias:
	.zero		0


//--------------------- .nv.global                --------------------------
	.section	.nv.global,"aw",@nobits
.nv.global:
	.type		_ZN55_INTERNAL_87463751_24_BinaryRemainderKernel_cu_787390784cuda3std3__48in_placeE,@object
	.size		_ZN55_INTERNAL_87463751_24_BinaryRemainderKernel_cu_787390784cuda3std3__48in_placeE,(_ZN55_INTERNAL_87463751_24_BinaryRemainderKernel_cu_787390784cuda3std6ranges3__45__cpo8distanceE - _ZN55_INTERNAL_87463751_24_BinaryRemainderKernel_cu_787390784cuda3std3__48in_placeE)
_ZN55_INTERNAL_87463751_24_BinaryRemainderKernel_cu_787390784cuda3std3__48in_placeE:
	.zero		1
	.type		_ZN55_INTERNAL_87463751_24_BinaryRemainderKernel_cu_787390784cuda3std6ranges3__45__cpo8distanceE,@object
	.size		_ZN55_INTERNAL_87463751_24_BinaryRemainderKernel_cu_787390784cuda3std6ranges3__45__cpo8distanceE,(_ZN55_INTERNAL_87463751_24_BinaryRemainderKernel_cu_787390784cuda3std3__45__cpo6cbeginE - _ZN55_INTERNAL_87463751_24_BinaryRemainderKernel_cu_787390784cuda3std6ranges3__45__cpo8distanceE)
_ZN55_INTERNAL_87463751_24_BinaryRemainderKernel_cu_787390784cuda3std6ranges3__45__cpo8distanceE:
	.zero		1
	.type		_ZN55_INTERNAL_87463751_24_BinaryRemainderKernel_cu_787390784cuda3std3__45__cpo6cbeginE,@object
	.size		_ZN55_INTERNAL_87463751_24_BinaryRemainderKernel_cu_787390784cuda3std3__45__cpo6cbeginE,(_ZN55_INTERNAL_87463751_24_BinaryRemainderKernel_cu_787390784cuda3std6ranges3__45__cpo7advanceE - _ZN55_INTERNAL_87463751_24_BinaryRemainderKernel_cu_787390784cuda3std3__45__cpo6cbeginE)
_ZN55_INTERNAL_87463751_24_BinaryRemainderKernel_cu_787390784cuda3std3__45__cpo6cbeginE:
	.zero		1
	.type		_ZN55_INTERNAL_87463751_24_BinaryRemainderKernel_cu_787390784cuda3std6ranges3__45__cpo7advanceE,@object
	.size		_ZN55_INTERNAL_87463751_24_BinaryRemainderKernel_cu_787390784cuda3std6ranges3__45__cpo7advanceE,(_ZN55_INTERNAL_87463751_24_BinaryRemainderKernel_cu_787390784cuda3std3__45__cpo7crbeginE - _ZN55_INTERNAL_87463751_24_BinaryRemainderKernel_cu_787390784cuda3std6ranges3__45__cpo7advanceE)
_ZN55_INTERNAL_87463751_24_BinaryRemainderKernel_cu_787390784cuda3std6ranges3__45__cpo7advanceE:
	.zero		1
	.type		_ZN55_INTERNAL_87463751_24_BinaryRemainderKernel_cu_787390784cuda3std3__45__cpo7crbeginE,@object
	.size		_ZN55_INTERNAL_87463751_24_BinaryRemainderKernel_cu_787390784cuda3std3__45__cpo7crbeginE,(_ZN55_INTERNAL_87463751_24_BinaryRemainderKernel_cu_787390784cuda3std6ranges3__45__cpo4dataE - _ZN55_INTERNAL_87463751_24_BinaryRemainderKernel_cu_787390784cuda3std3__45__cpo7crbeginE)
_ZN55_INTERNAL_87463751_24_BinaryRemainderKernel_cu_787390784cuda3std3__45__cpo7crbeginE:
	.zero		1
	.type		_ZN55_INTERNAL_87463751_24_BinaryRemainderKernel_cu_787390784cuda3std6ranges3__45__cpo4dataE,@object
	.size		_ZN55_INTERNAL_87463751_24_BinaryRemainderKernel_cu_787390784cuda3std6ranges3__45__cpo4dataE,(_ZN55_INTERNAL_87463751_24_BinaryRemainderKernel_cu_787390784cuda3std6ranges3__45__cpo5beginE - _ZN55_INTERNAL_87463751_24_BinaryRemainderKernel_cu_787390784cuda3std6ranges3__45__cpo4dataE)
_ZN55_INTERNAL_87463751_24_BinaryRemainderKernel_cu_787390784cuda3std6ranges3__45__cpo4dataE:
	.zero		1
	.type		_ZN55_INTERNAL_87463751_24_BinaryRemainderKernel_cu_787390784cuda3std6ranges3__45__cpo5beginE,@object
	.size		_ZN55_INTERNAL_87463751_24_BinaryRemainderKernel_cu_787390784cuda3std6ranges3__45__cpo5beginE,(_ZN55_INTERNAL_87463751_24_BinaryRemainderKernel_cu_787390784cuda3std3__457_GLOBAL__N__87463751_24_BinaryRemainderKernel_cu_787390786ignoreE - _ZN55_INTERNAL_87463751_24_BinaryRemainderKernel_cu_787390784cuda3std6ranges3__45__cpo5beginE)
_ZN55_INTERNAL_87463751_24_BinaryRemainderKernel_cu_787390784cuda3std6ranges3__45__cpo5beginE:
	.zero		1
	.type		_ZN55_INTERNAL_87463751_24_BinaryRemainderKernel_cu_787390784cuda3std3__457_GLOBAL__N__87463751_24_BinaryRemainderKernel_cu_787390786ignoreE,@object
	.size		_ZN55_INTERNAL_87463751_24_BinaryRemainderKernel_cu_787390784cuda3std3__457_GLOBAL__N__87463751_24_BinaryRemainderKernel_cu_787390786ignoreE,(_ZN55_INTERNAL_87463751_24_BinaryRemainderKernel_cu_787390784cuda3std6ranges3__45__cpo4sizeE - _ZN55_INTERNAL_87463751_24_BinaryRemainderKernel_cu_787390784cuda3std3__457_GLOBAL__N__87463751_24_BinaryRemainderKernel_cu_787390786ignoreE)
_ZN55_INTERNAL_87463751_24_BinaryRemainderKernel_cu_787390784cuda3std3__457_GLOBAL__N__87463751_24_BinaryRemainderKernel_cu_787390786ignoreE:
	.zero		1
	.type		_ZN55_INTERNAL_87463751_24_BinaryRemainderKernel_cu_787390784cuda3std6ranges3__45__cpo4sizeE,@object
	.size		_ZN55_INTERNAL_87463751_24_BinaryRemainderKernel_cu_787390784cuda3std6ranges3__45__cpo4sizeE,(_ZN55_INTERNAL_87463751_24_BinaryRemainderKernel_cu_787390784cuda3std3__45__cpo5beginE - _ZN55_INTERNAL_87463751_24_BinaryRemainderKernel_cu_787390784cuda3std6ranges3__45__cpo4sizeE)
_ZN55_INTERNAL_87463751_24_BinaryRemainderKernel_cu_787390784cuda3std6ranges3__45__cpo4sizeE:
	.zero		1
	.type		_ZN55_INTERNAL_87463751_24_BinaryRemainderKernel_cu_787390784cuda3std3__45__cpo5beginE,@object
	.size		_ZN55_INTERNAL_87463751_24_BinaryRemainderKernel_cu_787390784cuda3std3__45__cpo5beginE,(_ZN55_INTERNAL_87463751_24_BinaryRemainderKernel_cu_787390784cuda3std6ranges3__45__cpo6cbeginE - _ZN55_INTERNAL_87463751_24_BinaryRemainderKernel_cu_787390784cuda3std3__45__cpo5beginE)
_ZN55_INTERNAL_87463751_24_BinaryRemainderKernel_cu_787390784cuda3std3__45__cpo5beginE:
	.zero		1
	.type		_ZN55_INTERNAL_87463751_24_BinaryRemainderKernel_cu_787390784cuda3std6ranges3__45__cpo6cbeginE,@object
	.size		_ZN55_INTERNAL_87463751_24_BinaryRemainderKernel_cu_787390784cuda3std6ranges3__45__cpo6cbeginE,(_ZN55_INTERNAL_87463751_24_BinaryRemainderKernel_cu_787390784cuda3std3__45__cpo6rbeginE - _ZN55_INTERNAL_87463751_24_BinaryRemainderKernel_cu_787390784cuda3std6ranges3__45__cpo6cbeginE)
_ZN55_INTERNAL_87463751_24_BinaryRemainderKernel_cu_787390784cuda3std6ranges3__45__cpo6cbeginE:
	.zero		1
	.type		_ZN55_INTERNAL_87463751_24_BinaryRemainderKernel_cu_787390784cuda3std3__45__cpo6rbeginE,@object
	.size		_ZN55_INTERNAL_87463751_24_BinaryRemainderKernel_cu_787390784cuda3std3__45__cpo6rbeginE,(_ZN55_INTERNAL_87463751_24_BinaryRemainderKernel_cu_787390784cuda3std6ranges3__45__cpo4nextE - _ZN55_INTERNAL_87463751_24_BinaryRemainderKernel_cu_787390784cuda3std3__45__cpo6rbeginE)
_ZN55_INTERNAL_87463751_24_BinaryRemainderKernel_cu_787390784cuda3std3__45__cpo6rbeginE:
	.zero		1
	.type		_ZN55_INTERNAL_87463751_24_BinaryRemainderKernel_cu_787390784cuda3std6ranges3__45__cpo4nextE,@object
	.size		_ZN55_INTERNAL_87463751_24_BinaryRemainderKernel_cu_787390784cuda3std6ranges3__45__cpo4nextE,(_ZN55_INTERNAL_87463751_24_BinaryRemainderKernel_cu_787390784cuda3std6ranges3__45__cpo4swapE - _ZN55_INTERNAL_87463751_24_BinaryRemainderKernel_cu_787390784cuda3std6ranges3__45__cpo4nextE)
_ZN55_INTERNAL_87463751_24_BinaryRemainderKernel_cu_787390784cuda3std6ranges3__45__cpo4nextE:
	.zero		1
	.type		_ZN55_INTERNAL_87463751_24_BinaryRemainderKernel_cu_787390784cuda3std6ranges3__45__cpo4swapE,@object
	.size		_ZN55_INTERNAL_87463751_24_BinaryRemainderKernel_cu_787390784cuda3std6ranges3__45__cpo4swapE,(_ZN55_INTERNAL_87463751_24_BinaryRemainderKernel_cu_787390784cuda3std3__420unreachable_sentinelE - _ZN55_INTERNAL_87463751_24_BinaryRemainderKernel_cu_787390784cuda3std6ranges3__45__cpo4swapE)
_ZN55_INTERNAL_87463751_24_BinaryRemainderKernel_cu_787390784cuda3std6ranges3__45__cpo4swapE:
	.zero		1
	.type		_ZN55_INTERNAL_87463751_24_BinaryRemainderKernel_cu_787390784cuda3std3__420unreachable_sentinelE,@object
	.size		_ZN55_INTERNAL_87463751_24_BinaryRemainderKernel_cu_787390784cuda3std3__420unreachable_sentinelE,(_ZN55_INTERNAL_87463751_24_BinaryRemainderKernel_cu_787390786thrust23THRUST_300001_SM_900_NS6system6detail10sequential3seqE - _ZN55_INTERNAL_87463751_24_BinaryRemainderKernel_cu_787390784cuda3std3__420unreachable_sentinelE)
_ZN55_INTERNAL_87463751_24_BinaryRemainderKernel_cu_787390784cuda3std3__420unreachable_sentinelE:
	.zero		1
	.type		_ZN55_INTERNAL_87463751_24_BinaryRemainderKernel_cu_787390786thrust23THRUST_300001_SM_900_NS6system6detail10sequential3seqE,@object
	.size		_ZN55_INTERNAL_87463751_24_BinaryRemainderKernel_cu_787390786thrust23THRUST_300001_SM_900_NS6system6detail10sequential3seqE,(_ZN55_INTERNAL_87463751_24_BinaryRemainderKernel_cu_787390784cuda3std3__45__cpo4cendE - _ZN55_INTERNAL_87463751_24_BinaryRemainderKernel_cu_787390786thrust23THRUST_300001_SM_900_NS6system6detail10sequential3seqE)
_ZN55_INTERNAL_87463751_24_BinaryRemainderKernel_cu_787390786thrust23THRUST_300001_SM_900_NS6system6detail10sequential3seqE:
	.zero		1
	.type		_ZN55_INTERNAL_87463751_24_BinaryRemainderKernel_cu_787390784cuda3std3__45__cpo4cendE,@object
	.size		_ZN55_INTERNAL_87463751_24_BinaryRemainderKernel_cu_787390784cuda3std3__45__cpo4cendE,(_ZN55_INTERNAL_87463751_24_BinaryRemainderKernel_cu_787390784cuda3std6ranges3__45__cpo9iter_swapE - _ZN55_INTERNAL_87463751_24_BinaryRemainderKernel_cu_787390784cuda3std3__45__cpo4cendE)
_ZN55_INTERNAL_87463751_24_BinaryRemainderKernel_cu_787390784cuda3std3__45__cpo4cendE:
	.zero		1
	.type		_ZN55_INTERNAL_87463751_24_BinaryRemainderKernel_cu_787390784cuda3std6ranges3__45__cpo9iter_swapE,@object
	.size		_ZN55_INTERNAL_87463751_24_BinaryRemainderKernel_cu_787390784cuda3std6ranges3__45__cpo9iter_swapE,(_ZN55_INTERNAL_87463751_24_BinaryRemainderKernel_cu_787390784cuda3std3__45__cpo5crendE - _ZN55_INTERNAL_87463751_24_BinaryRemainderKernel_cu_787390784cuda3std6ranges3__45__cpo9iter_swapE)
_ZN55_INTERNAL_87463751_24_BinaryRemainderKernel_cu_787390784cuda3std6ranges3__45__cpo9iter_swapE:
	.zero		1
	.type		_ZN55_INTERNAL_87463751_24_BinaryRemainderKernel_cu_787390784cuda3std3__45__cpo5crendE,@object
	.size		_ZN55_INTERNAL_87463751_24_BinaryRemainderKernel_cu_787390784cuda3std3__45__cpo5crendE,(_ZN55_INTERNAL_87463751_24_BinaryRemainderKernel_cu_787390784cuda3std6ranges3__45__cpo5cdataE - _ZN55_INTERNAL_87463751_24_BinaryRemainderKernel_cu_787390784cuda3std3__45__cpo5crendE)
_ZN55_INTERNAL_87463751_24_BinaryRemainderKernel_cu_787390784cuda3std3__45__cpo5crendE:
	.zero		1
	.type		_ZN55_INTERNAL_87463751_24_BinaryRemainderKernel_cu_787390784cuda3std6ranges3__45__cpo5cdataE,@object
	.size		_ZN55_INTERNAL_87463751_24_BinaryRemainderKernel_cu_787390784cuda3std6ranges3__45__cpo5cdataE,(_ZN55_INTERNAL_87463751_24_BinaryRemainderKernel_cu_787390784cuda3std6ranges3__45__cpo3endE - _ZN55_INTERNAL_87463751_24_BinaryRemainderKernel_cu_787390784cuda3std6ranges3__45__cpo5cdataE)
_ZN55_INTERNAL_87463751_24_BinaryRemainderKernel_cu_787390784cuda3std6ranges3__45__cpo5cdataE:
	.zero		1
	.type		_ZN55_INTERNAL_87463751_24_BinaryRemainderKernel_cu_787390784cuda3std6ranges3__45__cpo3endE,@object
	.size		_ZN55_INTERNAL_87463751_24_BinaryRemainderKernel_cu_787390784cuda3std6ranges3__45__cpo3endE,(_ZN55_INTERNAL_87463751_24_BinaryRemainderKernel_cu_787390784cuda3std3__419piecewise_constructE - _ZN55_INTERNAL_87463751_24_BinaryRemainderKernel_cu_787390784cuda3std6ranges3__45__cpo3endE)
_ZN55_INTERNAL_87463751_24_BinaryRemainderKernel_cu_787390784cuda3std6ranges3__45__cpo3endE:
	.zero		1
	.type		_ZN55_INTERNAL_87463751_24_BinaryRemainderKernel_cu_787390784cuda3std3__419piecewise_constructE,@object
	.size		_ZN55_INTERNAL_87463751_24_BinaryRemainderKernel_cu_787390784cuda3std3__419piecewise_constructE,(_ZN55_INTERNAL_87463751_24_BinaryRemainderKernel_cu_787390784cuda3std6ranges3__45__cpo5ssizeE - _ZN55_INTERNAL_87463751_24_BinaryRemainderKernel_cu_787390784cuda3std3__419piecewise_constructE)
_ZN55_INTERNAL_87463751_24_BinaryRemainderKernel_cu_787390784cuda3std3__419piecewise_constructE:
	.zero		1
	.type		_ZN55_INTERNAL_87463751_24_BinaryRemainderKernel_cu_787390784cuda3std6ranges3__45__cpo5ssizeE,@object
	.size		_ZN55_INTERNAL_87463751_24_BinaryRemainderKernel_cu_787390784cuda3std6ranges3__45__cpo5ssizeE,(_ZN55_INTERNAL_87463751_24_BinaryRemainderKernel_cu_787390784cuda3std3__45__cpo3endE - _ZN55_INTERNAL_87463751_24_BinaryRemainderKernel_cu_787390784cuda3std6ranges3__45__cpo5ssizeE)
_ZN55_INTERNAL_87463751_24_BinaryRemainderKernel_cu_787390784cuda3std6ranges3__45__cpo5ssizeE:
	.zero		1
	.type		_ZN55_INTERNAL_87463751_24_BinaryRemainderKernel_cu_787390784cuda3std3__45__cpo3endE,@object
	.size		_ZN55_INTERNAL_87463751_24_BinaryRemainderKernel_cu_787390784cuda3std3__45__cpo3endE,(_ZN55_INTERNAL_87463751_24_BinaryRemainderKernel_cu_787390784cuda3std6ranges3__45__cpo4cendE - _ZN55_INTERNAL_87463751_24_BinaryRemainderKernel_cu_787390784cuda3std3__45__cpo3endE)
_ZN55_INTERNAL_87463751_24_BinaryRemainderKernel_cu_787390784cuda3std3__45__cpo3endE:
	.zero		1
	.type		_ZN55_INTERNAL_87463751_24_BinaryRemainderKernel_cu_787390784cuda3std6ranges3__45__cpo4cendE,@object
	.size		_ZN55_INTERNAL_87463751_24_BinaryRemainderKernel_cu_787390784cuda3std6ranges3__45__cpo4cendE,(_ZN55_INTERNAL_87463751_24_BinaryRemainderKernel_cu_787390784cuda3std3__45__cpo4rendE - _ZN55_INTERNAL_87463751_24_BinaryRemainderKernel_cu_787390784cuda3std6ranges3__45__cpo4cendE)
_ZN55_INTERNAL_87463751_24_BinaryRemainderKernel_cu_787390784cuda3std6ranges3__45__cpo4cendE:
	.zero		1
	.type		_ZN55_INTERNAL_87463751_24_BinaryRemainderKernel_cu_787390784cuda3std3__45__cpo4rendE,@object
	.size		_ZN55_INTERNAL_87463751_24_BinaryRemainderKernel_cu_787390784cuda3std3__45__cpo4rendE,(_ZN55_INTERNAL_87463751_24_BinaryRemainderKernel_cu_787390784cuda3std6ranges3__45__cpo4prevE - _ZN55_INTERNAL_87463751_24_BinaryRemainderKernel_cu_787390784cuda3std3__45__cpo4rendE)
_ZN55_INTERNAL_87463751_24_BinaryRemainderKernel_cu_787390784cuda3std3__45__cpo4rendE:
	.zero		1
	.type		_ZN55_INTERNAL_87463751_24_BinaryRemainderKernel_cu_787390784cuda3std6ranges3__45__cpo4prevE,@object
	.size		_ZN55_INTERNAL_87463751_24_BinaryRemainderKernel_cu_787390784cuda3std6ranges3__45__cpo4prevE,(_ZN55_INTERNAL_87463751_24_BinaryRemainderKernel_cu_787390784cuda3std6ranges3__45__cpo9iter_moveE - _ZN55_INTERNAL_87463751_24_BinaryRemainderKernel_cu_787390784cuda3std6ranges3__45__cpo4prevE)
_ZN55_INTERNAL_87463751_24_BinaryRemainderKernel_cu_787390784cuda3std6ranges3__45__cpo4prevE:
	.zero		1
	.type		_ZN55_INTERNAL_87463751_24_BinaryRemainderKernel_cu_787390784cuda3std6ranges3__45__cpo9iter_moveE,@object
	.size		_ZN55_INTERNAL_87463751_24_BinaryRemainderKernel_cu_787390784cuda3std6ranges3__45__cpo9iter_moveE,(.L_31 - _ZN55_INTERNAL_87463751_24_BinaryRemainderKernel_cu_787390784cuda3std6ranges3__45__cpo9iter_moveE)
_ZN55_INTERNAL_87463751_24_BinaryRemainderKernel_cu_787390784cuda3std6ranges3__45__cpo9iter_moveE:
	.zero		1
.L_31:


//--------------------- .nv.constant0._ZN2at6native18elementwise_kernelILi128ELi4EZNS0_15gpu_kernel_implINS0_13BinaryFunctorIN3c108BFloat16ES5_S5_ZZZNS0_16fmod_kernel_cudaERNS_18TensorIteratorBaseEENKUlvE0_clEvENKUlvE2_clEvEUlS5_S5_E_EEEEvS7_RKT_EUliE_EEviT1_ --------------------------
	.section	.nv.constant0._ZN2at6native18elementwise_kernelILi128ELi4EZNS0_15gpu_kernel_implINS0_13BinaryFunctorIN3c108BFloat16ES5_S5_ZZZNS0_16fmod_kernel_cudaERNS_18TensorIteratorBaseEENKUlvE0_clEvENKUlvE2_clEvEUlS5_S5_E_EEEEvS7_RKT_EUliE_EEviT1_,"a",@progbits
	.sectionflags	@""
	.align	4
.nv.constant0._ZN2at6native18elementwise_kernelILi128ELi4EZNS0_15gpu_kernel_implINS0_13BinaryFunctorIN3c108BFloat16ES5_S5_ZZZNS0_16fmod_kernel_cudaERNS_18TensorIteratorBaseEENKUlvE0_clEvENKUlvE2_clEvEUlS5_S5_E_EEEEvS7_RKT_EUliE_EEviT1_:
	.zero		1184


//--------------------- .nv.constant0._ZN2at6native27unrolled_elementwise_kernelINS0_13BinaryFunctorIN3c108BFloat16ES4_S4_ZZZNS0_16fmod_kernel_cudaERNS_18TensorIteratorBaseEENKUlvE0_clEvENKUlvE2_clEvEUlS4_S4_E_EESt5arrayIPcLm3EELi4E23TrivialOffsetCalculatorILi2EjESE_ILi1EjENS0_6memory12LoadWithCastILi2EEENSH_13StoreWithCastILi1EEEEEviT_T0_T2_T3_T4_T5_ --------------------------
	.section	.nv.constant0._ZN2at6native27unrolled_elementwise_kernelINS0_13BinaryFunctorIN3c108BFloat16ES4_S4_ZZZNS0_16fmod_kernel_cudaERNS_18TensorIteratorBaseEENKUlvE0_clEvENKUlvE2_clEvEUlS4_S4_E_EESt5arrayIPcLm3EELi4E23TrivialOffsetCalculatorILi2EjESE_ILi1EjENS0_6memory12LoadWithCastILi2EEENSH_13StoreWithCastILi1EEEEEviT_T0_T2_T3_T4_T5_,"a",@progbits
	.sectionflags	@""
	.align	4
.nv.constant0._ZN2at6native27unrolled_elementwise_kernelINS0_13BinaryFunctorIN3c108BFloat16ES4_S4_ZZZNS0_16fmod_kernel_cudaERNS_18TensorIteratorBaseEENKUlvE0_clEvENKUlvE2_clEvEUlS4_S4_E_EESt5arrayIPcLm3EELi4E23TrivialOffsetCalculatorILi2EjESE_ILi1EjENS0_6memory12LoadWithCastILi2EEENSH_13StoreWithCastILi1EEEEEviT_T0_T2_T3_T4_T5_:
	.zero		584


//--------------------- .nv.constant0._ZN2at6native18elementwise_kernelILi128ELi4EZNS0_22gpu_kernel_impl_nocastINS0_13BinaryFunctorIN3c108BFloat16ES5_S5_ZZZNS0_16fmod_kernel_cudaERNS_18TensorIteratorBaseEENKUlvE0_clEvENKUlvE2_clEvEUlS5_S5_E_EEEEvS7_RKT_EUliE_EEviT1_ --------------------------
	.section	.nv.constant0._ZN2at6native18elementwise_kernelILi128ELi4EZNS0_22gpu_kernel_impl_nocastINS0_13BinaryFunctorIN3c108BFloat16ES5_S5_ZZZNS0_16fmod_kernel_cudaERNS_18TensorIteratorBaseEENKUlvE0_clEvENKUlvE2_clEvEUlS5_S5_E_EEEEvS7_RKT_EUliE_EEviT1_,"a",@progbits
	.sectionflags	@""
	.align	4
.nv.constant0._ZN2at6native18elementwise_kernelILi128ELi4EZNS0_22gpu_kernel_impl_nocastINS0_13BinaryFunctorIN3c108BFloat16ES5_S5_ZZZNS0_16fmod_kernel_cudaERNS_18TensorIteratorBaseEENKUlvE0_clEvENKUlvE2_clEvEUlS5_S5_E_EEEEvS7_RKT_EUliE_EEviT1_:
	.zero		1184


//--------------------- .nv.constant0._ZN2at6native27unrolled_elementwise_kernelINS0_13BinaryFunctorIN3c108BFloat16ES4_S4_ZZZNS0_16fmod_kernel_cudaERNS_18TensorIteratorBaseEENKUlvE0_clEvENKUlvE2_clEvEUlS4_S4_E_EESt5arrayIPcLm3EELi4E23TrivialOffsetCalculatorILi2EjESE_ILi1EjENS0_6memory15LoadWithoutCastENSH_16StoreWithoutCastEEEviT_T0_T2_T3_T4_T5_ --------------------------
	.section	.nv.constant0._ZN2at6native27unrolled_elementwise_kernelINS0_13BinaryFunctorIN3c108BFloat16ES4_S4_ZZZNS0_16fmod_kernel_cudaERNS_18TensorIteratorBaseEENKUlvE0_clEvENKUlvE2_clEvEUlS4_S4_E_EESt5arrayIPcLm3EELi4E23TrivialOffsetCalculatorILi2EjESE_ILi1EjENS0_6memory15LoadWithoutCastENSH_16StoreWithoutCastEEEviT_T0_T2_T3_T4_T5_,"a",@progbits
	.sectionflags	@""
	.align	4
.nv.constant0._ZN2at6native27unrolled_elementwise_kernelINS0_13BinaryFunctorIN3c108BFloat16ES4_S4_ZZZNS0_16fmod_kernel_cudaERNS_18TensorIteratorBaseEENKUlvE0_clEvENKUlvE2_clEvEUlS4_S4_E_EESt5arrayIPcLm3EELi4E23TrivialOffsetCalculatorILi2EjESE_ILi1EjENS0_6memory15LoadWithoutCastENSH_16StoreWithoutCastEEEviT_T0_T2_T3_T4_T5_:
	.zero		564


//--------------------- .nv.constant0._ZN2at6native29vectorized_elementwise_kernelILi2ENS0_13BinaryFunctorIN3c108BFloat16ES4_S4_ZZZNS0_16fmod_kernel_cudaERNS_18TensorIteratorBaseEENKUlvE0_clEvENKUlvE2_clEvEUlS4_S4_E_EESt5arrayIPcLm3EEEEviT0_T1_ --------------------------
	.section	.nv.constant0._ZN2at6native29vectorized_elementwise_kernelILi2ENS0_13BinaryFunctorIN3c108BFloat16ES4_S4_ZZZNS0_16fmod_kernel_cudaERNS_18TensorIteratorBaseEENKUlvE0_clEvENKUlvE2_clEvEUlS4_S4_E_EESt5arrayIPcLm3EEEEviT0_T1_,"a",@progbits
	.sectionflags	@""
	.align	4
.nv.constant0._ZN2at6native29vectorized_elementwise_kernelILi2ENS0_13BinaryFunctorIN3c108BFloat16ES4_S4_ZZZNS0_16fmod_kernel_cudaERNS_18TensorIteratorBaseEENKUlvE0_clEvENKUlvE2_clEvEUlS4_S4_E_EESt5arrayIPcLm3EEEEviT0_T1_:
	.zero		560


//--------------------- .nv.constant0._ZN2at6native29vectorized_elementwise_kernelILi4ENS0_13BinaryFunctorIN3c108BFloat16ES4_S4_ZZZNS0_16fmod_kernel_cudaERNS_18TensorIteratorBaseEENKUlvE0_clEvENKUlvE2_clEvEUlS4_S4_E_EESt5arrayIPcLm3EEEEviT0_T1_ --------------------------
	.section	.nv.constant0._ZN2at6native29vectorized_elementwise_kernelILi4ENS0_13BinaryFunctorIN3c108BFloat16ES4_S4_ZZZNS0_16fmod_kernel_cudaERNS_18TensorIteratorBaseEENKUlvE0_clEvENKUlvE2_clEvEUlS4_S4_E_EESt5arrayIPcLm3EEEEviT0_T1_,"a",@progbits
	.sectionflags	@""
	.align	4
.nv.constant0._ZN2at6native29vectorized_elementwise_kernelILi4ENS0_13BinaryFunctorIN3c108BFloat16ES4_S4_ZZZNS0_16fmod_kernel_cudaERNS_18TensorIteratorBaseEENKUlvE0_clEvENKUlvE2_clEvEUlS4_S4_E_EESt5arrayIPcLm3EEEEviT0_T1_:
	.zero		560


//--------------------- .nv.constant0._ZN2at6native29vectorized_elementwise_kernelILi8ENS0_13BinaryFunctorIN3c108BFloat16ES4_S4_ZZZNS0_16fmod_kernel_cudaERNS_18TensorIteratorBaseEENKUlvE0_clEvENKUlvE2_clEvEUlS4_S4_E_EESt5arrayIPcLm3EEEEviT0_T1_ --------------------------
	.section	.nv.constant0._ZN2at6native29vectorized_elementwise_kernelILi8ENS0_13BinaryFunctorIN3c108BFloat16ES4_S4_ZZZNS0_16fmod_kernel_cudaERNS_18TensorIteratorBaseEENKUlvE0_clEvENKUlvE2_clEvEUlS4_S4_E_EESt5arrayIPcLm3EEEEviT0_T1_,"a",@progbits
	.sectionflags	@""
	.align	4
.nv.constant0._ZN2at6native29vectorized_elementwise_kernelILi8ENS0_13BinaryFunctorIN3c108BFloat16ES4_S4_ZZZNS0_16fmod_kernel_cudaERNS_18TensorIteratorBaseEENKUlvE0_clEvENKUlvE2_clEvEUlS4_S4_E_EESt5arrayIPcLm3EEEEviT0_T1_:
	.zero		560


//--------------------- .nv.constant0._ZN2at6native18elementwise_kernelILi128ELi4EZNS0_15gpu_kernel_implINS0_13BUnaryFunctorIN3c108BFloat16ES5_S5_ZZZNS0_16fmod_kernel_cudaERNS_18TensorIteratorBaseEENKUlvE0_clEvENKUlvE2_clEvEUlS5_S5_E_EEEEvS7_RKT_EUliE_EEviT1_ --------------------------
	.section	.nv.constant0._ZN2at6native18elementwise_kernelILi128ELi4EZNS0_15gpu_kernel_implINS0_13BUnaryFunctorIN3c108BFloat16ES5_S5_ZZZNS0_16fmod_kernel_cudaERNS_18TensorIteratorBaseEENKUlvE0_clEvENKUlvE2_clEvEUlS5_S5_E_EEEEvS7_RKT_EUliE_EEviT1_,"a",@progbits
	.sectionflags	@""
	.align	4
.nv.constant0._ZN2at6native18elementwise_kernelILi128ELi4EZNS0_15gpu_kernel_implINS0_13BUnaryFunctorIN3c108BFloat16ES5_S5_ZZZNS0_16fmod_kernel_cudaERNS_18TensorIteratorBaseEENKUlvE0_clEvENKUlvE2_clEvEUlS5_S5_E_EEEEvS7_RKT_EUliE_EEviT1_:
	.zero		1072


//--------------------- .nv.constant0._ZN2at6native27unrolled_elementwise_kernelINS0_13BUnaryFunctorIN3c108BFloat16ES4_S4_ZZZNS0_16fmod_kernel_cudaERNS_18TensorIteratorBaseEENKUlvE0_clEvENKUlvE2_clEvEUlS4_S4_E_EESt5arrayIPcLm2EELi4E23TrivialOffsetCalculatorILi1EjESF_NS0_6memory12LoadWithCastILi1EEENSG_13StoreWithCastILi1EEEEEviT_T0_T2_T3_T4_T5_ --------------------------
	.section	.nv.constant0._ZN2at6native27unrolled_elementwise_kernelINS0_13BUnaryFunctorIN3c108BFloat16ES4_S4_ZZZNS0_16fmod_kernel_cudaERNS_18TensorIteratorBaseEENKUlvE0_clEvENKUlvE2_clEvEUlS4_S4_E_EESt5arrayIPcLm2EELi4E23TrivialOffsetCalculatorILi1EjESF_NS0_6memory12LoadWithCastILi1EEENSG_13StoreWithCastILi1EEEEEviT_T0_T2_T3_T4_T5_,"a",@progbits
	.sectionflags	@""
	.align	4
.nv.constant0._ZN2at6native27unrolled_elementwise_kernelINS0_13BUnaryFunctorIN3c108BFloat16ES4_S4_ZZZNS0_16fmod_kernel_cudaERNS_18TensorIteratorBaseEENKUlvE0_clEvENKUlvE2_clEvEUlS4_S4_E_EESt5arrayIPcLm2EELi4E23TrivialOffsetCalculatorILi1EjESF_NS0_6memory12LoadWithCastILi1EEENSG_13StoreWithCastILi1EEEEEviT_T0_T2_T3_T4_T5_:
	.zero		572


//--------------------- .nv.constant0._ZN2at6native18elementwise_kernelILi128ELi4EZNS0_22gpu_kernel_impl_nocastINS0_13BUnaryFunctorIN3c108BFloat16ES5_S5_ZZZNS0_16fmod_kernel_cudaERNS_18TensorIteratorBaseEENKUlvE0_clEvENKUlvE2_clEvEUlS5_S5_E_EEEEvS7_RKT_EUliE_EEviT1_ --------------------------
	.section	.nv.constant0._ZN2at6native18elementwise_kernelILi128ELi4EZNS0_22gpu_kernel_impl_nocastINS0_13BUnaryFunctorIN3c108BFloat16ES5_S5_ZZZNS0_16fmod_kernel_cudaERNS_18TensorIteratorBaseEENKUlvE0_clEvENKUlvE2_clEvEUlS5_S5_E_EEEEvS7_RKT_EUliE_EEviT1_,"a",@progbits
	.sectionflags	@""
	.align	4
.nv.constant0._ZN2at6native18elementwise_kernelILi128ELi4EZNS0_22gpu_kernel_impl_nocastINS0_13BUnaryFunctorIN3c108BFloat16ES5_S5_ZZZNS0_16fmod_kernel_cudaERNS_18TensorIteratorBaseEENKUlvE0_clEvENKUlvE2_clEvEUlS5_S5_E_EEEEvS7_RKT_EUliE_EEviT1_:
	.zero		1072


//--------------------- .nv.constant0._ZN2at6native27unrolled_elementwise_kernelINS0_13BUnaryFunctorIN3c108BFloat16ES4_S4_ZZZNS0_16fmod_kernel_cudaERNS_18TensorIteratorBaseEENKUlvE0_clEvENKUlvE2_clEvEUlS4_S4_E_EESt5arrayIPcLm2EELi4E23TrivialOffsetCalculatorILi1EjESF_NS0_6memory15LoadWithoutCastENSG_16StoreWithoutCastEEEviT_T0_T2_T3_T4_T5_ --------------------------
	.section	.nv.constant0._ZN2at6native27unrolled_elementwise_kernelINS0_13BUnaryFunctorIN3c108BFloat16ES4_S4_ZZZNS0_16fmod_kernel_cudaERNS_18TensorIteratorBaseEENKUlvE0_clEvENKUlvE2_clEvEUlS4_S4_E_EESt5arrayIPcLm2EELi4E23TrivialOffsetCalculatorILi1EjESF_NS0_6memory15LoadWithoutCastENSG_16StoreWithoutCastEEEviT_T0_T2_T3_T4_T5_,"a",@progbits
	.sectionflags	@""
	.align	4
.nv.constant0._ZN2at6native27unrolled_elementwise_kernelINS0_13BUnaryFunctorIN3c108BFloat16ES4_S4_ZZZNS0_16fmod_kernel_cudaERNS_18TensorIteratorBaseEENKUlvE0_clEvENKUlvE2_clEvEUlS4_S4_E_EESt5arrayIPcLm2EELi4E23TrivialOffsetCalculatorILi1EjESF_NS0_6memory15LoadWithoutCastENSG_16StoreWithoutCastEEEviT_T0_T2_T3_T4_T5_:
	.zero		556


//--------------------- .nv.constant0._ZN2at6native29vectorized_elementwise_kernelILi2ENS0_13BUnaryFunctorIN3c108BFloat16ES4_S4_ZZZNS0_16fmod_kernel_cudaERNS_18TensorIteratorBaseEENKUlvE0_clEvENKUlvE2_clEvEUlS4_S4_E_EESt5arrayIPcLm2EEEEviT0_T1_ --------------------------
	.section	.nv.constant0._ZN2at6native29vectorized_elementwise_kernelILi2ENS0_13BUnaryFunctorIN3c108BFloat16ES4_S4_ZZZNS0_16fmod_kernel_cudaERNS_18TensorIteratorBaseEENKUlvE0_clEvENKUlvE2_clEvEUlS4_S4_E_EESt5arrayIPcLm2EEEEviT0_T1_,"a",@progbits
	.sectionflags	@""
	.align	4
.nv.constant0._ZN2at6native29vectorized_elementwise_kernelILi2ENS0_13BUnaryFunctorIN3c108BFloat16ES4_S4_ZZZNS0_16fmod_kernel_cudaERNS_18TensorIteratorBaseEENKUlvE0_clEvENKUlvE2_clEvEUlS4_S4_E_EESt5arrayIPcLm2EEEEviT0_T1_:
	.zero		552


//--------------------- .nv.constant0._ZN2at6native29vectorized_elementwise_kernelILi4ENS0_13BUnaryFunctorIN3c108BFloat16ES4_S4_ZZZNS0_16fmod_kernel_cudaERNS_18TensorIteratorBaseEENKUlvE0_clEvENKUlvE2_clEvEUlS4_S4_E_EESt5arrayIPcLm2EEEEviT0_T1_ --------------------------
	.section	.nv.constant0._ZN2at6native29vectorized_elementwise_kernelILi4ENS0_13BUnaryFunctorIN3c108BFloat16ES4_S4_ZZZNS0_16fmod_kernel_cudaERNS_18TensorIteratorBaseEENKUlvE0_clEvENKUlvE2_clEvEUlS4_S4_E_EESt5arrayIPcLm2EEEEviT0_T1_,"a",@progbits
	.sectionflags	@""
	.align	4
.nv.constant0._ZN2at6native29vectorized_elementwise_kernelILi4ENS0_13BUnaryFunctorIN3c108BFloat16ES4_S4_ZZZNS0_16fmod_kernel_cudaERNS_18TensorIteratorBaseEENKUlvE0_clEvENKUlvE2_clEvEUlS4_S4_E_EESt5arrayIPcLm2EEEEviT0_T1_:
	.zero		552


//--------------------- .nv.constant0._ZN2at6native29vectorized_elementwise_kernelILi8ENS0_13BUnaryFunctorIN3c108BFloat16ES4_S4_ZZZNS0_16fmod_kernel_cudaERNS_18TensorIteratorBaseEENKUlvE0_clEvENKUlvE2_clEvEUlS4_S4_E_EESt5arrayIPcLm2EEEEviT0_T1_ --------------------------
	.section	.nv.constant0._ZN2at6native29vectorized_elementwise_kernelILi8ENS0_13BUnaryFunctorIN3c108BFloat16ES4_S4_ZZZNS0_16fmod_kernel_cudaERNS_18TensorIteratorBaseEENKUlvE0_clEvENKUlvE2_clEvEUlS4_S4_E_EESt5arrayIPcLm2EEEEviT0_T1_,"a",@progbits
	.sectionflags	@""
	.align	4
.nv.constant0._ZN2at6native29vectorized_elementwise_kernelILi8ENS0_13BUnaryFunctorIN3c108BFloat16ES4_S4_ZZZNS0_16fmod_kernel_cudaERNS_18TensorIteratorBaseEENKUlvE0_clEvENKUlvE2_clEvEUlS4_S4_E_EESt5arrayIPcLm2EEEEviT0_T1_:
	.zero		552


//--------------------- .nv.constant0._ZN2at6native18elementwise_kernelILi128ELi4EZNS0_15gpu_kernel_implINS0_13AUnaryFunctorIN3c108BFloat16ES5_S5_ZZZNS0_16fmod_kernel_cudaERNS_18TensorIteratorBaseEENKUlvE0_clEvENKUlvE2_clEvEUlS5_S5_E_EEEEvS7_RKT_EUliE_EEviT1_ --------------------------
	.section	.nv.constant0._ZN2at6native18elementwise_kernelILi128ELi4EZNS0_15gpu_kernel_implINS0_13AUnaryFunctorIN3c108BFloat16ES5_S5_ZZZNS0_16fmod_kernel_cudaERNS_18TensorIteratorBaseEENKUlvE0_clEvENKUlvE2_clEvEUlS5_S5_E_EEEEvS7_RKT_EUliE_EEviT1_,"a",@progbits
	.sectionflags	@""
	.align	4
.nv.constant0._ZN2at6native18elementwise_kernelILi128ELi4EZNS0_15gpu_kernel_implINS0_13AUnaryFunctorIN3c108BFloat16ES5_S5_ZZZNS0_16fmod_kernel_cudaERNS_18TensorIteratorBaseEENKUlvE0_clEvENKUlvE2_clEvEUlS5_S5_E_EEEEvS7_RKT_EUliE_EEviT1_:
	.zero		1072


//--------------------- .nv.constant0._ZN2at6native27unrolled_elementwise_kernelINS0_13AUnaryFunctorIN3c108BFloat16ES4_S4_ZZZNS0_16fmod_kernel_cudaERNS_18TensorIteratorBaseEENKUlvE0_clEvENKUlvE2_clEvEUlS4_S4_E_EESt5arrayIPcLm2EELi4E23TrivialOffsetCalculatorILi1EjESF_NS0_6memory12LoadWithCastILi1EEENSG_13StoreWithCastILi1EEEEEviT_T0_T2_T3_T4_T5_ --------------------------
	.section	.nv.constant0._ZN2at6native27unrolled_elementwise_kernelINS0_13AUnaryFunctorIN3c108BFloat16ES4_S4_ZZZNS0_16fmod_kernel_cudaERNS_18TensorIteratorBaseEENKUlvE0_clEvENKUlvE2_clEvEUlS4_S4_E_EESt5arrayIPcLm2EELi4E23TrivialOffsetCalculatorILi1EjESF_NS0_6memory12LoadWithCastILi1EEENSG_13StoreWithCastILi1EEEEEviT_T0_T2_T3_T4_T5_,"a",@progbits
	.sectionflags	@""
	.align	4
.nv.constant0._ZN2at6native27unrolled_elementwise_kernelINS0_13AUnaryFunctorIN3c108BFloat16ES4_S4_ZZZNS0_16fmod_kernel_cudaERNS_18TensorIteratorBaseEENKUlvE0_clEvENKUlvE2_clEvEUlS4_S4_E_EESt5arrayIPcLm2EELi4E23TrivialOffsetCalculatorILi1EjESF_NS0_6memory12LoadWithCastILi1EEENSG_13StoreWithCastILi1EEEEEviT_T0_T2_T3_T4_T5_:
	.zero		572


//--------------------- .nv.constant0._ZN2at6native18elementwise_kernelILi128ELi4EZNS0_22gpu_kernel_impl_nocastINS0_13AUnaryFunctorIN3c108BFloat16ES5_S5_ZZZNS0_16fmod_kernel_cudaERNS_18TensorIteratorBaseEENKUlvE0_clEvENKUlvE2_clEvEUlS5_S5_E_EEEEvS7_RKT_EUliE_EEviT1_ --------------------------
	.section	.nv.constant0._ZN2at6native18elementwise_kernelILi128ELi4EZNS0_22gpu_kernel_impl_nocastINS0_13AUnaryFunctorIN3c108BFloat16ES5_S5_ZZZNS0_16fmod_kernel_cudaERNS_18TensorIteratorBaseEENKUlvE0_clEvENKUlvE2_clEvEUlS5_S5_E_EEEEvS7_RKT_EUliE_EEviT1_,"a",@progbits
	.sectionflags	@""
	.align	4
.nv.constant0._ZN2at6native18elementwise_kernelILi128ELi4EZNS0_22gpu_kernel_impl_nocastINS0_13AUnaryFunctorIN3c108BFloat16ES5_S5_ZZZNS0_16fmod_kernel_cudaERNS_18TensorIteratorBaseEENKUlvE0_clEvENKUlvE2_clEvEUlS5_S5_E_EEEEvS7_RKT_EUliE_EEviT1_:
	.zero		1072


//--------------------- .nv.constant0._ZN2at6native27unrolled_elementwise_kernelINS0_13AUnaryFunctorIN3c108BFloat16ES4_S4_ZZZNS0_16fmod_kernel_cudaERNS_18TensorIteratorBaseEENKUlvE0_clEvENKUlvE2_clEvEUlS4_S4_E_EESt5arrayIPcLm2EELi4E23TrivialOffsetCalculatorILi1EjESF_NS0_6memory15LoadWithoutCastENSG_16StoreWithoutCastEEEviT_T0_T2_T3_T4_T5_ --------------------------
	.section	.nv.constant0._ZN2at6native27unrolled_elementwise_kernelINS0_13AUnaryFunctorIN3c108BFloat16ES4_S4_ZZZNS0_16fmod_kernel_cudaERNS_18TensorIteratorBaseEENKUlvE0_clEvENKUlvE2_clEvEUlS4_S4_E_EESt5arrayIPcLm2EELi4E23TrivialOffsetCalculatorILi1EjESF_NS0_6memory15LoadWithoutCastENSG_16StoreWithoutCastEEEviT_T0_T2_T3_T4_T5_,"a",@progbits
	.sectionflags	@""
	.align	4
.nv.constant0._ZN2at6native27unrolled_elementwise_kernelINS0_13AUnaryFunctorIN3c108BFloat16ES4_S4_ZZZNS0_16fmod_kernel_cudaERNS_18TensorIteratorBaseEENKUlvE0_clEvENKUlvE2_clEvEUlS4_S4_E_EESt5arrayIPcLm2EELi4E23TrivialOffsetCalculatorILi1EjESF_NS0_6memory15LoadWithoutCastENSG_16StoreWithoutCastEEEviT_T0_T2_T3_T4_T5_:
	.zero		556


//--------------------- .nv.constant0._ZN2at6native29vectorized_elementwise_kernelILi2ENS0_13AUnaryFunctorIN3c108BFloat16ES4_S4_ZZZNS0_16fmod_kernel_cudaERNS_18TensorIteratorBaseEENKUlvE0_clEvENKUlvE2_clEvEUlS4_S4_E_EESt5arrayIPcLm2EEEEviT0_T1_ --------------------------
	.section	.nv.constant0._ZN2at6native29vectorized_elementwise_kernelILi2ENS0_13AUnaryFunctorIN3c108BFloat16ES4_S4_ZZZNS0_16fmod_kernel_cudaERNS_18TensorIteratorBaseEENKUlvE0_clEvENKUlvE2_clEvEUlS4_S4_E_EESt5arrayIPcLm2EEEEviT0_T1_,"a",@progbits
	.sectionflags	@""
	.align	4
.nv.constant0._ZN2at6native29vectorized_elementwise_kernelILi2ENS0_13AUnaryFunctorIN3c108BFloat16ES4_S4_ZZZNS0_16fmod_kernel_cudaERNS_18TensorIteratorBaseEENKUlvE0_clEvENKUlvE2_clEvEUlS4_S4_E_EESt5arrayIPcLm2EEEEviT0_T1_:
	.zero		552


//--------------------- .nv.constant0._ZN2at6native29vectorized_elementwise_kernelILi4ENS0_13AUnaryFunctorIN3c108BFloat16ES4_S4_ZZZNS0_16fmod_kernel_cudaERNS_18TensorIteratorBaseEENKUlvE0_clEvENKUlvE2_clEvEUlS4_S4_E_EESt5arrayIPcLm2EEEEviT0_T1_ --------------------------
	.section	.nv.constant0._ZN2at6native29vectorized_elementwise_kernelILi4ENS0_13AUnaryFunctorIN3c108BFloat16ES4_S4_ZZZNS0_16fmod_kernel_cudaERNS_18TensorIteratorBaseEENKUlvE0_clEvENKUlvE2_clEvEUlS4_S4_E_EESt5arrayIPcLm2EEEEviT0_T1_,"a",@progbits
	.sectionflags	@""
	.align	4
.nv.constant0._ZN2at6native29vectorized_elementwise_kernelILi4ENS0_13AUnaryFunctorIN3c108BFloat16ES4_S4_ZZZNS0_16fmod_kernel_cudaERNS_18TensorIteratorBaseEENKUlvE0_clEvENKUlvE2_clEvEUlS4_S4_E_EESt5arrayIPcLm2EEEEviT0_T1_:
	.zero		552


//--------------------- .nv.constant0._ZN2at6native29vectorized_elementwise_kernelILi8ENS0_13AUnaryFunctorIN3c108BFloat16ES4_S4_ZZZNS0_16fmod_kernel_cudaERNS_18TensorIteratorBaseEENKUlvE0_clEvENKUlvE2_clEvEUlS4_S4_E_EESt5arrayIPcLm2EEEEviT0_T1_ --------------------------
	.section	.nv.constant0._ZN2at6native29vectorized_elementwise_kernelILi8ENS0_13AUnaryFunctorIN3c108BFloat16ES4_S4_ZZZNS0_16fmod_kernel_cudaERNS_18TensorIteratorBaseEENKUlvE0_clEvENKUlvE2_clEvEUlS4_S4_E_EESt5arrayIPcLm2EEEEviT0_T1_,"a",@progbits
	.sectionflags	@""
	.align	4
.nv.constant0._ZN2at6native29vectorized_elementwise_kernelILi8ENS0_13AUnaryFunctorIN3c108BFloat16ES4_S4_ZZZNS0_16fmod_kernel_cudaERNS_18TensorIteratorBaseEENKUlvE0_clEvENKUlvE2_clEvEUlS4_S4_E_EESt5arrayIPcLm2EEEEviT0_T1_:
	.zero		552


//--------------------- .nv.constant0._ZN2at6native18elementwise_kernelILi128ELi4EZNS0_15gpu_kernel_implINS0_13BinaryFunctorIN3c104HalfES5_S5_ZZZNS0_16fmod_kernel_cudaERNS_18TensorIteratorBaseEENKUlvE0_clEvENKUlvE1_clEvEUlS5_S5_E_EEEEvS7_RKT_EUliE_EEviT1_ --------------------------
	.section	.nv.constant0._ZN2at6native18elementwise_kernelILi128ELi4EZNS0_15gpu_kernel_implINS0_13BinaryFunctorIN3c104HalfES5_S5_ZZZNS0_16fmod_kernel_cudaERNS_18TensorIteratorBaseEENKUlvE0_clEvENKUlvE1_clEvEUlS5_S5_E_EEEEvS7_RKT_EUliE_EEviT1_,"a",@progbits
	.sectionflags	@""
	.align	4
.nv.constant0._ZN2at6native18elementwise_kernelILi128ELi4EZNS0_15gpu_kernel_implINS0_13BinaryFunctorIN3c104HalfES5_S5_ZZZNS0_16fmod_kernel_cudaERNS_18TensorIteratorBaseEENKUlvE0_clEvENKUlvE1_clEvEUlS5_S5_E_EEEEvS7_RKT_EUliE_EEviT1_:
	.zero		1184


//--------------------- .nv.constant0._ZN2at6native27unrolled_elementwise_kernelINS0_13BinaryFunctorIN3c104HalfES4_S4_ZZZNS0_16fmod_kernel_cudaERNS_18TensorIteratorBaseEENKUlvE0_clEvENKUlvE1_clEvEUlS4_S4_E_EESt5arrayIPcLm3EELi4E23TrivialOffsetCalculatorILi2EjESE_ILi1EjENS0_6memory12LoadWithCastILi2EEENSH_13StoreWithCastILi1EEEEEviT_T0_T2_T3_T4_T5_ --------------------------
	.section	.nv.constant0._ZN2at6native27unrolled_elementwise_kernelINS0_13BinaryFunctorIN3c104HalfES4_S4_ZZZNS0_16fmod_kernel_cudaERNS_18TensorIteratorBaseEENKUlvE0_clEvENKUlvE1_clEvEUlS4_S4_E_EESt5arrayIPcLm3EELi4E23TrivialOffsetCalculatorILi2EjESE_ILi1EjENS0_6memory12LoadWithCastILi2EEENSH_13StoreWithCastILi1EEEEEviT_T0_T2_T3_T4_T5_,"a",@progbits
	.sectionflags	@""
	.align	4
.nv.constant0._ZN2at6native27unrolled_elementwise_kernelINS0_13BinaryFunctorIN3c104HalfES4_S4_ZZZNS0_16fmod_kernel_cudaERNS_18TensorIteratorBaseEENKUlvE0_clEvENKUlvE1_clEvEUlS4_S4_E_EESt5arrayIPcLm3EELi4E23TrivialOffsetCalculatorILi2EjESE_ILi1EjENS0_6memory12LoadWithCastILi2EEENSH_13StoreWithCastILi1EEEEEviT_T0_T2_T3_T4_T5_:
	.zero		584


//--------------------- .nv.constant0._ZN2at6native18elementwise_kernelILi128ELi4EZNS0_22gpu_kernel_impl_nocastINS0_13BinaryFunctorIN3c104HalfES5_S5_ZZZNS0_16fmod_kernel_cudaERNS_18TensorIteratorBaseEENKUlvE0_clEvENKUlvE1_clEvEUlS5_S5_E_EEEEvS7_RKT_EUliE_EEviT1_ --------------------------
	.section	.nv.constant0._ZN2at6native18elementwise_kernelILi128ELi4EZNS0_22gpu_kernel_impl_nocastINS0_13BinaryFunctorIN3c104HalfES5_S5_ZZZNS0_16fmod_kernel_cudaERNS_18TensorIteratorBaseEENKUlvE0_clEvENKUlvE1_clEvEUlS5_S5_E_EEEEvS7_RKT_EUliE_EEviT1_,"a",@progbits
	.sectionflags	@""
	.align	4
.nv.constant0._ZN2at6native18elementwise_kernelILi128ELi4EZNS0_22gpu_kernel_impl_nocastINS0_13BinaryFunctorIN3c104HalfES5_S5_ZZZNS0_16fmod_kernel_cudaERNS_18TensorIteratorBaseEENKUlvE0_clEvENKUlvE1_clEvEUlS5_S5_E_EEEEvS7_RKT_EUliE_EEviT1_:
	.zero		1184


//--------------------- .nv.constant0._ZN2at6native27unrolled_elementwise_kernelINS0_13BinaryFunctorIN3c104HalfES4_S4_ZZZNS0_16fmod_kernel_cudaERNS_18TensorIteratorBaseEENKUlvE0_clEvENKUlvE1_clEvEUlS4_S4_E_EESt5arrayIPcLm3EELi4E23TrivialOffsetCalculatorILi2EjESE_ILi1EjENS0_6memory15LoadWithoutCastENSH_16StoreWithoutCastEEEviT_T0_T2_T3_T4_T5_ --------------------------
	.section	.nv.constant0._ZN2at6native27unrolled_elementwise_kernelINS0_13BinaryFunctorIN3c104HalfES4_S4_ZZZNS0_16fmod_kernel_cudaERNS_18TensorIteratorBaseEENKUlvE0_clEvENKUlvE1_clEvEUlS4_S4_E_EESt5arrayIPcLm3EELi4E23TrivialOffsetCalculatorILi2EjESE_ILi1EjENS0_6memory15LoadWithoutCastENSH_16StoreWithoutCastEEEviT_T0_T2_T3_T4_T5_,"a",@progbits
	.sectionflags	@""
	.align	4
.nv.constant0._ZN2at6native27unrolled_elementwise_kernelINS0_13BinaryFunctorIN3c104HalfES4_S4_ZZZNS0_16fmod_kernel_cudaERNS_18TensorIteratorBaseEENKUlvE0_clEvENKUlvE1_clEvEUlS4_S4_E_EESt5arrayIPcLm3EELi4E23TrivialOffsetCalculatorILi2EjESE_ILi1EjENS0_6memory15LoadWithoutCastENSH_16StoreWithoutCastEEEviT_T0_T2_T3_T4_T5_:
	.zero		564


//--------------------- .nv.constant0._ZN2at6native29vectorized_elementwise_kernelILi2ENS0_13BinaryFunctorIN3c104HalfES4_S4_ZZZNS0_16fmod_kernel_cudaERNS_18TensorIteratorBaseEENKUlvE0_clEvENKUlvE1_clEvEUlS4_S4_E_EESt5arrayIPcLm3EEEEviT0_T1_ --------------------------
	.section	.nv.constant0._ZN2at6native29vectorized_elementwise_kernelILi2ENS0_13BinaryFunctorIN3c104HalfES4_S4_ZZZNS0_16fmod_kernel_cudaERNS_18TensorIteratorBaseEENKUlvE0_clEvENKUlvE1_clEvEUlS4_S4_E_EESt5arrayIPcLm3EEEEviT0_T1_,"a",@progbits
	.sectionflags	@""
	.align	4
.nv.constant0._ZN2at6native29vectorized_elementwise_kernelILi2ENS0_13BinaryFunctorIN3c104HalfES4_S4_ZZZNS0_16fmod_kernel_cudaERNS_18TensorIteratorBaseEENKUlvE0_clEvENKUlvE1_clEvEUlS4_S4_E_EESt5arrayIPcLm3EEEEviT0_T1_:
	.zero		560


//--------------------- .nv.constant0._ZN2at6native29vectorized_elementwise_kernelILi4ENS0_13BinaryFunctorIN3c104HalfES4_S4_ZZZNS0_16fmod_kernel_cudaERNS_18TensorIteratorBaseEENKUlvE0_clEvENKUlvE1_clEvEUlS4_S4_E_EESt5arrayIPcLm3EEEEviT0_T1_ --------------------------
	.section	.nv.constant0._ZN2at6native29vectorized_elementwise_kernelILi4ENS0_13BinaryFunctorIN3c104HalfES4_S4_ZZZNS0_16fmod_kernel_cudaERNS_18TensorIteratorBaseEENKUlvE0_clEvENKUlvE1_clEvEUlS4_S4_E_EESt5arrayIPcLm3EEEEviT0_T1_,"a",@progbits
	.sectionflags	@""
	.align	4
.nv.constant0._ZN2at6native29vectorized_elementwise_kernelILi4ENS0_13BinaryFunctorIN3c104HalfES4_S4_ZZZNS0_16fmod_kernel_cudaERNS_18TensorIteratorBaseEENKUlvE0_clEvENKUlvE1_clEvEUlS4_S4_E_EESt5arrayIPcLm3EEEEviT0_T1_:
	.zero		560


//--------------------- .nv.constant0._ZN2at6native29vectorized_elementwise_kernelILi8ENS0_13BinaryFunctorIN3c104HalfES4_S4_ZZZNS0_16fmod_kernel_cudaERNS_18TensorIteratorBaseEENKUlvE0_clEvENKUlvE1_clEvEUlS4_S4_E_EESt5arrayIPcLm3EEEEviT0_T1_ --------------------------
	.section	.nv.constant0._ZN2at6native29vectorized_elementwise_kernelILi8ENS0_13BinaryFunctorIN3c104HalfES4_S4_ZZZNS0_16fmod_kernel_cudaERNS_18TensorIteratorBaseEENKUlvE0_clEvENKUlvE1_clEvEUlS4_S4_E_EESt5arrayIPcLm3EEEEviT0_T1_,"a",@progbits
	.sectionflags	@""
	.align	4
.nv.constant0._ZN2at6native29vectorized_elementwise_kernelILi8ENS0_13BinaryFunctorIN3c104HalfES4_S4_ZZZNS0_16fmod_kernel_cudaERNS_18TensorIteratorBaseEENKUlvE0_clEvENKUlvE1_clEvEUlS4_S4_E_EESt5arrayIPcLm3EEEEviT0_T1_:
	.zero		560


//--------------------- .nv.constant0._ZN2at6native18elementwise_kernelILi128ELi4EZNS0_15gpu_kernel_implINS0_13BUnaryFunctorIN3c104HalfES5_S5_ZZZNS0_16fmod_kernel_cudaERNS_18TensorIteratorBaseEENKUlvE0_clEvENKUlvE1_clEvEUlS5_S5_E_EEEEvS7_RKT_EUliE_EEviT1_ --------------------------
	.section	.nv.constant0._ZN2at6native18elementwise_kernelILi128ELi4EZNS0_15gpu_kernel_implINS0_13BUnaryFunctorIN3c104HalfES5_S5_ZZZNS0_16fmod_kernel_cudaERNS_18TensorIteratorBaseEENKUlvE0_clEvENKUlvE1_clEvEUlS5_S5_E_EEEEvS7_RKT_EUliE_EEviT1_,"a",@progbits
	.sectionflags	@""
	.align	4
.nv.constant0._ZN2at6native18elementwise_kernelILi128ELi4EZNS0_15gpu_kernel_implINS0_13BUnaryFunctorIN3c104HalfES5_S5_ZZZNS0_16fmod_kernel_cudaERNS_18TensorIteratorBaseEENKUlvE0_clEvENKUlvE1_clEvEUlS5_S5_E_EEEEvS7_RKT_EUliE_EEviT1_:
	.zero		1072


//--------------------- .nv.constant0._ZN2at6native27unrolled_elementwise_kernelINS0_13BUnaryFunctorIN3c104HalfES4_S4_ZZZNS0_16fmod_kernel_cudaERNS_18TensorIteratorBaseEENKUlvE0_clEvENKUlvE1_clEvEUlS4_S4_E_EESt5arrayIPcLm2EELi4E23TrivialOffsetCalculatorILi1EjESF_NS0_6memory12LoadWithCastILi1EEENSG_13StoreWithCastILi1EEEEEviT_T0_T2_T3_T4_T5_ --------------------------
	.section	.nv.constant0._ZN2at6native27unrolled_elementwise_kernelINS0_13BUnaryFunctorIN3c104HalfES4_S4_ZZZNS0_16fmod_kernel_cudaERNS_18TensorIteratorBaseEENKUlvE0_clEvENKUlvE1_clEvEUlS4_S4_E_EESt5arrayIPcLm2EELi4E23TrivialOffsetCalculatorILi1EjESF_NS0_6memory12LoadWithCastILi1EEENSG_13StoreWithCastILi1EEEEEviT_T0_T2_T3_T4_T5_,"a",@progbits
	.sectionflags	@""
	.align	4
.nv.constant0._ZN2at6native27unrolled_elementwise_kernelINS0_13BUnaryFunctorIN3c104HalfES4_S4_ZZZNS0_16fmod_kernel_cudaERNS_18TensorIteratorBaseEENKUlvE0_clEvENKUlvE1_clEvEUlS4_S4_E_EESt5arrayIPcLm2EELi4E23TrivialOffsetCalculatorILi1EjESF_NS0_6memory12LoadWithCastILi1EEENSG_13StoreWithCastILi1EEEEEviT_T0_T2_T3_T4_T5_:
	.zero		572


//--------------------- .nv.constant0._ZN2at6native18elementwise_kernelILi128ELi4EZNS0_22gpu_kernel_impl_nocastINS0_13BUnaryFunctorIN3c104HalfES5_S5_ZZZNS0_16fmod_kernel_cudaERNS_18TensorIteratorBaseEENKUlvE0_clEvENKUlvE1_clEvEUlS5_S5_E_EEEEvS7_RKT_EUliE_EEviT1_ --------------------------
	.section	.nv.constant0._ZN2at6native18elementwise_kernelILi128ELi4EZNS0_22gpu_kernel_impl_nocastINS0_13BUnaryFunctorIN3c104HalfES5_S5_ZZZNS0_16fmod_kernel_cudaERNS_18TensorIteratorBaseEENKUlvE0_clEvENKUlvE1_clEvEUlS5_S5_E_EEEEvS7_RKT_EUliE_EEviT1_,"a",@progbits
	.sectionflags	@""
	.align	4
.nv.constant0._ZN2at6native18elementwise_kernelILi128ELi4EZNS0_22gpu_kernel_impl_nocastINS0_13BUnaryFunctorIN3c104HalfES5_S5_ZZZNS0_16fmod_kernel_cudaERNS_18TensorIteratorBaseEENKUlvE0_clEvENKUlvE1_clEvEUlS5_S5_E_EEEEvS7_RKT_EUliE_EEviT1_:
	.zero		1072


//--------------------- .nv.constant0._ZN2at6native27unrolled_elementwise_kernelINS0_13BUnaryFunctorIN3c104HalfES4_S4_ZZZNS0_16fmod_kernel_cudaERNS_18TensorIteratorBaseEENKUlvE0_clEvENKUlvE1_clEvEUlS4_S4_E_EESt5arrayIPcLm2EELi4E23TrivialOffsetCalculatorILi1EjESF_NS0_6memory15LoadWithoutCastENSG_16StoreWithoutCastEEEviT_T0_T2_T3_T4_T5_ --------------------------
	.section	.nv.constant0._ZN2at6native27unrolled_elementwise_kernelINS0_13BUnaryFunctorIN3c104HalfES4_S4_ZZZNS0_16fmod_kernel_cudaERNS_18TensorIteratorBaseEENKUlvE0_clEvENKUlvE1_clEvEUlS4_S4_E_EESt5arrayIPcLm2EELi4E23TrivialOffsetCalculatorILi1EjESF_NS0_6memory15LoadWithoutCastENSG_16StoreWithoutCastEEEviT_T0_T2_T3_T4_T5_,"a",@progbits
	.sectionflags	@""
	.align	4
.nv.constant0._ZN2at6native27unrolled_elementwise_kernelINS0_13BUnaryFunctorIN3c104HalfES4_S4_ZZZNS0_16fmod_kernel_cudaERNS_18TensorIteratorBaseEENKUlvE0_clEvENKUlvE1_clEvEUlS4_S4_E_EESt5arrayIPcLm2EELi4E23TrivialOffsetCalculatorILi1EjESF_NS0_6memory15LoadWithoutCastENSG_16StoreWithoutCastEEEviT_T0_T2_T3_T4_T5_:
	.zero		556


//--------------------- .nv.constant0._ZN2at6native29vectorized_elementwise_kernelILi2ENS0_13BUnaryFunctorIN3c104HalfES4_S4_ZZZNS0_16fmod_kernel_cudaERNS_18TensorIteratorBaseEENKUlvE0_clEvENKUlvE1_clEvEUlS4_S4_E_EESt5arrayIPcLm2EEEEviT0_T1_ --------------------------
	.section	.nv.constant0._ZN2at6native29vectorized_elementwise_kernelILi2ENS0_13BUnaryFunctorIN3c104HalfES4_S4_ZZZNS0_16fmod_kernel_cudaERNS_18TensorIteratorBaseEENKUlvE0_clEvENKUlvE1_clEvEUlS4_S4_E_EESt5arrayIPcLm2EEEEviT0_T1_,"a",@progbits
	.sectionflags	@""
	.align	4
.nv.constant0._ZN2at6native29vectorized_elementwise_kernelILi2ENS0_13BUnaryFunctorIN3c104HalfES4_S4_ZZZNS0_16fmod_kernel_cudaERNS_18TensorIteratorBaseEENKUlvE0_clEvENKUlvE1_clEvEUlS4_S4_E_EESt5arrayIPcLm2EEEEviT0_T1_:
	.zero		552


//--------------------- .nv.constant0._ZN2at6native29vectorized_elementwise_kernelILi4ENS0_13BUnaryFunctorIN3c104HalfES4_S4_ZZZNS0_16fmod_kernel_cudaERNS_18TensorIteratorBaseEENKUlvE0_clEvENKUlvE1_clEvEUlS4_S4_E_EESt5arrayIPcLm2EEEEviT0_T1_ --------------------------
	.section	.nv.constant0._ZN2at6native29vectorized_elementwise_kernelILi4ENS0_13BUnaryFunctorIN3c104HalfES4_S4_ZZZNS0_16fmod_kernel_cudaERNS_18TensorIteratorBaseEENKUlvE0_clEvENKUlvE1_clEvEUlS4_S4_E_EESt5arrayIPcLm2EEEEviT0_T1_,"a",@progbits
	.sectionflags	@""
	.align	4
.nv.constant0._ZN2at6native29vectorized_elementwise_kernelILi4ENS0_13BUnaryFunctorIN3c104HalfES4_S4_ZZZNS0_16fmod_kernel_cudaERNS_18TensorIteratorBaseEENKUlvE0_clEvENKUlvE1_clEvEUlS4_S4_E_EESt5arrayIPcLm2EEEEviT0_T1_:
	.zero		552


//--------------------- .nv.constant0._ZN2at6native29vectorized_elementwise_kernelILi8ENS0_13BUnaryFunctorIN3c104HalfES4_S4_ZZZNS0_16fmod_kernel_cudaERNS_18TensorIteratorBaseEENKUlvE0_clEvENKUlvE1_clEvEUlS4_S4_E_EESt5arrayIPcLm2EEEEviT0_T1_ --------------------------
	.section	.nv.constant0._ZN2at6native29vectorized_elementwise_kernelILi8ENS0_13BUnaryFunctorIN3c104HalfES4_S4_ZZZNS0_16fmod_kernel_cudaERNS_18TensorIteratorBaseEENKUlvE0_clEvENKUlvE1_clEvEUlS4_S4_E_EESt5arrayIPcLm2EEEEviT0_T1_,"a",@progbits
	.sectionflags	@""
	.align	4
.nv.constant0._ZN2at6native29vectorized_elementwise_kernelILi8ENS0_13BUnaryFunctorIN3c104HalfES4_S4_ZZZNS0_16fmod_kernel_cudaERNS_18TensorIteratorBaseEENKUlvE0_clEvENKUlvE1_clEvEUlS4_S4_E_EESt5arrayIPcLm2EEEEviT0_T1_:
	.zero		552


//--------------------- .nv.constant0._ZN2at6native18elementwise_kernelILi128ELi4EZNS0_15gpu_kernel_implINS0_13AUnaryFunctorIN3c104HalfES5_S5_ZZZNS0_16fmod_kernel_cudaERNS_18TensorIteratorBaseEENKUlvE0_clEvENKUlvE1_clEvEUlS5_S5_E_EEEEvS7_RKT_EUliE_EEviT1_ --------------------------
	.section	.nv.constant0._ZN2at6native18elementwise_kernelILi128ELi4EZNS0_15gpu_kernel_implINS0_13AUnaryFunctorIN3c104HalfES5_S5_ZZZNS0_16fmod_kernel_cudaERNS_18TensorIteratorBaseEENKUlvE0_clEvENKUlvE1_clEvEUlS5_S5_E_EEEEvS7_RKT_EUliE_EEviT1_,"a",@progbits
	.sectionflags	@""
	.align	4
.nv.constant0._ZN2at6native18elementwise_kernelILi128ELi4EZNS0_15gpu_kernel_implINS0_13AUnaryFunctorIN3c104HalfES5_S5_ZZZNS0_16fmod_kernel_cudaERNS_18TensorIteratorBaseEENKUlvE0_clEvENKUlvE1_clEvEUlS5_S5_E_EEEEvS7_RKT_EUliE_EEviT1_:
	.zero		1072


//--------------------- .nv.constant0._ZN2at6native27unrolled_elementwise_kernelINS0_13AUnaryFunctorIN3c104HalfES4_S4_ZZZNS0_16fmod_kernel_cudaERNS_18TensorIteratorBaseEENKUlvE0_clEvENKUlvE1_clEvEUlS4_S4_E_EESt5arrayIPcLm2EELi4E23TrivialOffsetCalculatorILi1EjESF_NS0_6memory12LoadWithCastILi1EEENSG_13StoreWithCastILi1EEEEEviT_T0_T2_T3_T4_T5_ --------------------------
	.section	.nv.constant0._ZN2at6native27unrolled_elementwise_kernelINS0_13AUnaryFunctorIN3c104HalfES4_S4_ZZZNS0_16fmod_kernel_cudaERNS_18TensorIteratorBaseEENKUlvE0_clEvENKUlvE1_clEvEUlS4_S4_E_EESt5arrayIPcLm2EELi4E23TrivialOffsetCalculatorILi1EjESF_NS0_6memory12LoadWithCastILi1EEENSG_13StoreWithCastILi1EEEEEviT_T0_T2_T3_T4_T5_,"a",@progbits
	.sectionflags	@""
	.align	4
.nv.constant0._ZN2at6native27unrolled_elementwise_kernelINS0_13AUnaryFunctorIN3c104HalfES4_S4_ZZZNS0_16fmod_kernel_cudaERNS_18TensorIteratorBaseEENKUlvE0_clEvENKUlvE1_clEvEUlS4_S4_E_EESt5arrayIPcLm2EELi4E23TrivialOffsetCalculatorILi1EjESF_NS0_6memory12LoadWithCastILi1EEENSG_13StoreWithCastILi1EEEEEviT_T0_T2_T3_T4_T5_:
	.zero		572


//--------------------- .nv.constant0._ZN2at6native18elementwise_kernelILi128ELi4EZNS0_22gpu_kernel_impl_nocastINS0_13AUnaryFunctorIN3c104HalfES5_S5_ZZZNS0_16fmod_kernel_cudaERNS_18TensorIteratorBaseEENKUlvE0_clEvENKUlvE1_clEvEUlS5_S5_E_EEEEvS7_RKT_EUliE_EEviT1_ --------------------------
	.section	.nv.constant0._ZN2at6native18elementwise_kernelILi128ELi4EZNS0_22gpu_kernel_impl_nocastINS0_13AUnaryFunctorIN3c104HalfES5_S5_ZZZNS0_16fmod_kernel_cudaERNS_18TensorIteratorBaseEENKUlvE0_clEvENKUlvE1_clEvEUlS5_S5_E_EEEEvS7_RKT_EUliE_EEviT1_,"a",@progbits
	.sectionflags	@""
	.align	4
.nv.constant0._ZN2at6native18elementwise_kernelILi128ELi4EZNS0_22gpu_kernel_impl_nocastINS0_13AUnaryFunctorIN3c104HalfES5_S5_ZZZNS0_16fmod_kernel_cudaERNS_18TensorIteratorBaseEENKUlvE0_clEvENKUlvE1_clEvEUlS5_S5_E_EEEEvS7_RKT_EUliE_EEviT1_:
	.zero		1072


//--------------------- .nv.constant0._ZN2at6native27unrolled_elementwise_kernelINS0_13AUnaryFunctorIN3c104HalfES4_S4_ZZZNS0_16fmod_kernel_cudaERNS_18TensorIteratorBaseEENKUlvE0_clEvENKUlvE1_clEvEUlS4_S4_E_EESt5arrayIPcLm2EELi4E23TrivialOffsetCalculatorILi1EjESF_NS0_6memory15LoadWithoutCastENSG_16StoreWithoutCastEEEviT_T0_T2_T3_T4_T5_ --------------------------
	.section	.nv.constant0._ZN2at6native27unrolled_elementwise_kernelINS0_13AUnaryFunctorIN3c104HalfES4_S4_ZZZNS0_16fmod_kernel_cudaERNS_18TensorIteratorBaseEENKUlvE0_clEvENKUlvE1_clEvEUlS4_S4_E_EESt5arrayIPcLm2EELi4E23TrivialOffsetCalculatorILi1EjESF_NS0_6memory15LoadWithoutCastENSG_16StoreWithoutCastEEEviT_T0_T2_T3_T4_T5_,"a",@progbits
	.sectionflags	@""
	.align	4
.nv.constant0._ZN2at6native27unrolled_elementwise_kernelINS0_13AUnaryFunctorIN3c104HalfES4_S4_ZZZNS0_16fmod_kernel_cudaERNS_18TensorIteratorBaseEENKUlvE0_clEvENKUlvE1_clEvEUlS4_S4_E_EESt5arrayIPcLm2EELi4E23TrivialOffsetCalculatorILi1EjESF_NS0_6memory15LoadWithoutCastENSG_16StoreWithoutCastEEEviT_T0_T2_T3_T4_T5_:
	.zero		556


//--------------------- .nv.constant0._ZN2at6native29vectorized_elementwise_kernelILi2ENS0_13AUnaryFunctorIN3c104HalfES4_S4_ZZZNS0_16fmod_kernel_cudaERNS_18TensorIteratorBaseEENKUlvE0_clEvENKUlvE1_clEvEUlS4_S4_E_EESt5arrayIPcLm2EEEEviT0_T1_ --------------------------
	.section	.nv.constant0._ZN2at6native29vectorized_elementwise_kernelILi2ENS0_13AUnaryFunctorIN3c104HalfES4_S4_ZZZNS0_16fmod_kernel_cudaERNS_18TensorIteratorBaseEENKUlvE0_clEvENKUlvE1_clEvEUlS4_S4_E_EESt5arrayIPcLm2EEEEviT0_T1_,"a",@progbits
	.sectionflags	@""
	.align	4
.nv.constant0._ZN2at6native29vectorized_elementwise_kernelILi2ENS0_13AUnaryFunctorIN3c104HalfES4_S4_ZZZNS0_16fmod_kernel_cudaERNS_18TensorIteratorBaseEENKUlvE0_clEvENKUlvE1_clEvEUlS4_S4_E_EESt5arrayIPcLm2EEEEviT0_T1_:
	.zero		552


//--------------------- .nv.constant0._ZN2at6native29vectorized_elementwise_kernelILi4ENS0_13AUnaryFunctorIN3c104HalfES4_S4_ZZZNS0_16fmod_kernel_cudaERNS_18TensorIteratorBaseEENKUlvE0_clEvENKUlvE1_clEvEUlS4_S4_E_EESt5arrayIPcLm2EEEEviT0_T1_ --------------------------
	.section	.nv.constant0._ZN2at6native29vectorized_elementwise_kernelILi4ENS0_13AUnaryFunctorIN3c104HalfES4_S4_ZZZNS0_16fmod_kernel_cudaERNS_18TensorIteratorBaseEENKUlvE0_clEvENKUlvE1_clEvEUlS4_S4_E_EESt5arrayIPcLm2EEEEviT0_T1_,"a",@progbits
	.sectionflags	@""
	.align	4
.nv.constant0._ZN2at6native29vectorized_elementwise_kernelILi4ENS0_13AUnaryFunctorIN3c104HalfES4_S4_ZZZNS0_16fmod_kernel_cudaERNS_18TensorIteratorBaseEENKUlvE0_clEvENKUlvE1_clEvEUlS4_S4_E_EESt5arrayIPcLm2EEEEviT0_T1_:
	.zero		552


//--------------------- .nv.constant0._ZN2at6native29vectorized_elementwise_kernelILi8ENS0_13AUnaryFunctorIN3c104HalfES4_S4_ZZZNS0_16fmod_kernel_cudaERNS_18TensorIteratorBaseEENKUlvE0_clEvENKUlvE1_clEvEUlS4_S4_E_EESt5arrayIPcLm2EEEEviT0_T1_ --------------------------
	.section	.nv.constant0._ZN2at6native29vectorized_elementwise_kernelILi8ENS0_13AUnaryFunctorIN3c104HalfES4_S4_ZZZNS0_16fmod_kernel_cudaERNS_18TensorIteratorBaseEENKUlvE0_clEvENKUlvE1_clEvEUlS4_S4_E_EESt5arrayIPcLm2EEEEviT0_T1_,"a",@progbits
	.sectionflags	@""
	.align	4
.nv.constant0._ZN2at6native29vectorized_elementwise_kernelILi8ENS0_13AUnaryFunctorIN3c104HalfES4_S4_ZZZNS0_16fmod_kernel_cudaERNS_18TensorIteratorBaseEENKUlvE0_clEvENKUlvE1_clEvEUlS4_S4_E_EESt5arrayIPcLm2EEEEviT0_T1_:
	.zero		552


//--------------------- .nv.constant0._ZN2at6native18elementwise_kernelILi128ELi4EZNS0_15gpu_kernel_implINS0_13BinaryFunctorIfffZZZNS0_16fmod_kernel_cudaERNS_18TensorIteratorBaseEENKUlvE0_clEvENKUlvE0_clEvEUlffE_EEEEvS5_RKT_EUliE_EEviT1_ --------------------------
	.section	.nv.constant0._ZN2at6native18elementwise_kernelILi128ELi4EZNS0_15gpu_kernel_implINS0_13BinaryFunctorIfffZZZNS0_16fmod_kernel_cudaERNS_18TensorIteratorBaseEENKUlvE0_clEvENKUlvE0_clEvEUlffE_EEEEvS5_RKT_EUliE_EEviT1_,"a",@progbits
	.sectionflags	@""
	.align	4
.nv.constant0._ZN2at6native18elementwise_kernelILi128ELi4EZNS0_15gpu_kernel_implINS0_13BinaryFunctorIfffZZZNS0_16fmod_kernel_cudaERNS_18TensorIteratorBaseEENKUlvE0_clEvENKUlvE0_clEvEUlffE_EEEEvS5_RKT_EUliE_EEviT1_:
	.zero		1184


//--------------------- .nv.constant0._ZN2at6native27unrolled_elementwise_kernelINS0_13BinaryFunctorIfffZZZNS0_16fmod_kernel_cudaERNS_18TensorIteratorBaseEENKUlvE0_clEvENKUlvE0_clEvEUlffE_EESt5arrayIPcLm3EELi4E23TrivialOffsetCalculatorILi2EjESC_ILi1EjENS0_6memory12LoadWithCastILi2EEENSF_13StoreWithCastILi1EEEEEviT_T0_T2_T3_T4_T5_ --------------------------
	.section	.nv.constant0._ZN2at6native27unrolled_elementwise_kernelINS0_13BinaryFunctorIfffZZZNS0_16fmod_kernel_cudaERNS_18TensorIteratorBaseEENKUlvE0_clEvENKUlvE0_clEvEUlffE_EESt5arrayIPcLm3EELi4E23TrivialOffsetCalculatorILi2EjESC_ILi1EjENS0_6memory12LoadWithCastILi2EEENSF_13StoreWithCastILi1EEEEEviT_T0_T2_T3_T4_T5_,"a",@progbits
	.sectionflags	@""
	.align	4
.nv.constant0._ZN2at6native27unrolled_elementwise_kernelINS0_13BinaryFunctorIfffZZZNS0_16fmod_kernel_cudaERNS_18TensorIteratorBaseEENKUlvE0_clEvENKUlvE0_clEvEUlffE_EESt5arrayIPcLm3EELi4E23TrivialOffsetCalculatorILi2EjESC_ILi1EjENS0_6memory12LoadWithCastILi2EEENSF_13StoreWithCastILi1EEEEEviT_T0_T2_T3_T4_T5_:
	.zero		584


//--------------------- .nv.constant0._ZN2at6native18elementwise_kernelILi128ELi2EZNS0_22gpu_kernel_impl_nocastINS0_13BinaryFunctorIfffZZZNS0_16fmod_kernel_cudaERNS_18TensorIteratorBaseEENKUlvE0_clEvENKUlvE0_clEvEUlffE_EEEEvS5_RKT_EUliE_EEviT1_ --------------------------
	.section	.nv.constant0._ZN2at6native18elementwise_kernelILi128ELi2EZNS0_22gpu_kernel_impl_nocastINS0_13BinaryFunctorIfffZZZNS0_16fmod_kernel_cudaERNS_18TensorIteratorBaseEENKUlvE0_clEvENKUlvE0_clEvEUlffE_EEEEvS5_RKT_EUliE_EEviT1_,"a",@progbits
	.sectionflags	@""
	.align	4
.nv.constant0._ZN2at6native18elementwise_kernelILi128ELi2EZNS0_22gpu_kernel_impl_nocastINS0_13BinaryFunctorIfffZZZNS0_16fmod_kernel_cudaERNS_18TensorIteratorBaseEENKUlvE0_clEvENKUlvE0_clEvEUlffE_EEEEvS5_RKT_EUliE_EEviT1_:
	.zero		1184


//--------------------- .nv.constant0._ZN2at6native27unrolled_elementwise_kernelINS0_13BinaryFunctorIfffZZZNS0_16fmod_kernel_cudaERNS_18TensorIteratorBaseEENKUlvE0_clEvENKUlvE0_clEvEUlffE_EESt5arrayIPcLm3EELi4E23TrivialOffsetCalculatorILi2EjESC_ILi1EjENS0_6memory15LoadWithoutCastENSF_16StoreWithoutCastEEEviT_T0_T2_T3_T4_T5_ --------------------------
	.section	.nv.constant0._ZN2at6native27unrolled_elementwise_kernelINS0_13BinaryFunctorIfffZZZNS0_16fmod_kernel_cudaERNS_18TensorIteratorBaseEENKUlvE0_clEvENKUlvE0_clEvEUlffE_EESt5arrayIPcLm3EELi4E23TrivialOffsetCalculatorILi2EjESC_ILi1EjENS0_6memory15LoadWithoutCastENSF_16StoreWithoutCastEEEviT_T0_T2_T3_T4_T5_,"a",@progbits
	.sectionflags	@""
	.align	4
.nv.constant0._ZN2at6native27unrolled_elementwise_kernelINS0_13BinaryFunctorIfffZZZNS0_16fmod_kernel_cudaERNS_18TensorIteratorBaseEENKUlvE0_clEvENKUlvE0_clEvEUlffE_EESt5arrayIPcLm3EELi4E23TrivialOffsetCalculatorILi2EjESC_ILi1EjENS0_6memory15LoadWithoutCastENSF_16StoreWithoutCastEEEviT_T0_T2_T3_T4_T5_:
	.zero		564


//--------------------- .nv.constant0._ZN2at6native29vectorized_elementwise_kernelILi2ENS0_13BinaryFunctorIfffZZZNS0_16fmod_kernel_cudaERNS_18TensorIteratorBaseEENKUlvE0_clEvENKUlvE0_clEvEUlffE_EESt5arrayIPcLm3EEEEviT0_T1_ --------------------------
	.section	.nv.constant0._ZN2at6native29vectorized_elementwise_kernelILi2ENS0_13BinaryFunctorIfffZZZNS0_16fmod_kernel_cudaERNS_18TensorIteratorBaseEENKUlvE0_clEvENKUlvE0_clEvEUlffE_EESt5arrayIPcLm3EEEEviT0_T1_,"a",@progbits
	.sectionflags	@""
	.align	4
.nv.constant0._ZN2at6native29vectorized_elementwise_kernelILi2ENS0_13BinaryFunctorIfffZZZNS0_16fmod_kernel_cudaERNS_18TensorIteratorBaseEENKUlvE0_clEvENKUlvE0_clEvEUlffE_EESt5arrayIPcLm3EEEEviT0_T1_:
	.zero		560


//--------------------- .nv.constant0._ZN2at6native29vectorized_elementwise_kernelILi4ENS0_13BinaryFunctorIfffZZZNS0_16fmod_kernel_cudaERNS_18TensorIteratorBaseEENKUlvE0_clEvENKUlvE0_clEvEUlffE_EESt5arrayIPcLm3EEEEviT0_T1_ --------------------------
	.section	.nv.constant0._ZN2at6native29vectorized_elementwise_kernelILi4ENS0_13BinaryFunctorIfffZZZNS0_16fmod_kernel_cudaERNS_18TensorIteratorBaseEENKUlvE0_clEvENKUlvE0_clEvEUlffE_EESt5arrayIPcLm3EEEEviT0_T1_,"a",@progbits
	.sectionflags	@""
	.align	4
.nv.constant0._ZN2at6native29vectorized_elementwise_kernelILi4ENS0_13BinaryFunctorIfffZZZNS0_16fmod_kernel_cudaERNS_18TensorIteratorBaseEENKUlvE0_clEvENKUlvE0_clEvEUlffE_EESt5arrayIPcLm3EEEEviT0_T1_:
	.zero		560


//--------------------- .nv.constant0._ZN2at6native29vectorized_elementwise_kernelILi8ENS0_13BinaryFunctorIfffZZZNS0_16fmod_kernel_cudaERNS_18TensorIteratorBaseEENKUlvE0_clEvENKUlvE0_clEvEUlffE_EESt5arrayIPcLm3EEEEviT0_T1_ --------------------------
	.section	.nv.constant0._ZN2at6native29vectorized_elementwise_kernelILi8ENS0_13BinaryFunctorIfffZZZNS0_16fmod_kernel_cudaERNS_18TensorIteratorBaseEENKUlvE0_clEvENKUlvE0_clEvEUlffE_EESt5arrayIPcLm3EEEEviT0_T1_,"a",@progbits
	.sectionflags	@""
	.align	4
.nv.constant0._ZN2at6native29vectorized_elementwise_kernelILi8ENS0_13BinaryFunctorIfffZZZNS0_16fmod_kernel_cudaERNS_18TensorIteratorBaseEENKUlvE0_clEvENKUlvE0_clEvEUlffE_EESt5arrayIPcLm3EEEEviT0_T1_:
	.zero		560


//--------------------- .nv.constant0._ZN2at6native18elementwise_kernelILi128ELi4EZNS0_15gpu_kernel_implINS0_13BUnaryFunctorIfffZZZNS0_16fmod_kernel_cudaERNS_18TensorIteratorBaseEENKUlvE0_clEvENKUlvE0_clEvEUlffE_EEEEvS5_RKT_EUliE_EEviT1_ --------------------------
	.section	.nv.constant0._ZN2at6native18elementwise_kernelILi128ELi4EZNS0_15gpu_kernel_implINS0_13BUnaryFunctorIfffZZZNS0_16fmod_kernel_cudaERNS_18TensorIteratorBaseEENKUlvE0_clEvENKUlvE0_clEvEUlffE_EEEEvS5_RKT_EUliE_EEviT1_,"a",@progbits
	.sectionflags	@""
	.align	4
.nv.constant0._ZN2at6native18elementwise_kernelILi128ELi4EZNS0_15gpu_kernel_implINS0_13BUnaryFunctorIfffZZZNS0_16fmod_kernel_cudaERNS_18TensorIteratorBaseEENKUlvE0_clEvENKUlvE0_clEvEUlffE_EEEEvS5_RKT_EUliE_EEviT1_:
	.zero		1080


//--------------------- .nv.constant0._ZN2at6native27unrolled_elementwise_kernelINS0_13BUnaryFunctorIfffZZZNS0_16fmod_kernel_cudaERNS_18TensorIteratorBaseEENKUlvE0_clEvENKUlvE0_clEvEUlffE_EESt5arrayIPcLm2EELi4E23TrivialOffsetCalculatorILi1EjESD_NS0_6memory12LoadWithCastILi1EEENSE_13StoreWithCastILi1EEEEEviT_T0_T2_T3_T4_T5_ --------------------------
	.section	.nv.constant0._ZN2at6native27unrolled_elementwise_kernelINS0_13BUnaryFunctorIfffZZZNS0_16fmod_kernel_cudaERNS_18TensorIteratorBaseEENKUlvE0_clEvENKUlvE0_clEvEUlffE_EESt5arrayIPcLm2EELi4E23TrivialOffsetCalculatorILi1EjESD_NS0_6memory12LoadWithCastILi1EEENSE_13StoreWithCastILi1EEEEEviT_T0_T2_T3_T4_T5_,"a",@progbits
	.sectionflags	@""
	.align	4
.nv.constant0._ZN2at6native27unrolled_elementwise_kernelINS0_13BUnaryFunctorIfffZZZNS0_16fmod_kernel_cudaERNS_18TensorIteratorBaseEENKUlvE0_clEvENKUlvE0_clEvEUlffE_EESt5arrayIPcLm2EELi4E23TrivialOffsetCalculatorILi1EjESD_NS0_6memory12LoadWithCastILi1EEENSE_13StoreWithCastILi1EEEEEviT_T0_T2_T3_T4_T5_:
	.zero		580


//--------------------- .nv.constant0._ZN2at6native18elementwise_kernelILi128ELi2EZNS0_22gpu_kernel_impl_nocastINS0_13BUnaryFunctorIfffZZZNS0_16fmod_kernel_cudaERNS_18TensorIteratorBaseEENKUlvE0_clEvENKUlvE0_clEvEUlffE_EEEEvS5_RKT_EUliE_EEviT1_ --------------------------
	.section	.nv.constant0._ZN2at6native18elementwise_kernelILi128ELi2EZNS0_22gpu_kernel_impl_nocastINS0_13BUnaryFunctorIfffZZZNS0_16fmod_kernel_cudaERNS_18TensorIteratorBaseEENKUlvE0_clEvENKUlvE0_clEvEUlffE_EEEEvS5_RKT_EUliE_EEviT1_,"a",@progbits
	.sectionflags	@""
	.align	4
.nv.constant0._ZN2at6native18elementwise_kernelILi128ELi2EZNS0_22gpu_kernel_impl_nocastINS0_13BUnaryFunctorIfffZZZNS0_16fmod_kernel_cudaERNS_18TensorIteratorBaseEENKUlvE0_clEvENKUlvE0_clEvEUlffE_EEEEvS5_RKT_EUliE_EEviT1_:
	.zero		1072


//--------------------- .nv.constant0._ZN2at6native27unrolled_elementwise_kernelINS0_13BUnaryFunctorIfffZZZNS0_16fmod_kernel_cudaERNS_18TensorIteratorBaseEENKUlvE0_clEvENKUlvE0_clEvEUlffE_EESt5arrayIPcLm2EELi4E23TrivialOffsetCalculatorILi1EjESD_NS0_6memory15LoadWithoutCastENSE_16StoreWithoutCastEEEviT_T0_T2_T3_T4_T5_ --------------------------
	.section	.nv.constant0._ZN2at6native27unrolled_elementwise_kernelINS0_13BUnaryFunctorIfffZZZNS0_16fmod_kernel_cudaERNS_18TensorIteratorBaseEENKUlvE0_clEvENKUlvE0_clEvEUlffE_EESt5arrayIPcLm2EELi4E23TrivialOffsetCalculatorILi1EjESD_NS0_6memory15LoadWithoutCastENSE_16StoreWithoutCastEEEviT_T0_T2_T3_T4_T5_,"a",@progbits
	.sectionflags	@""
	.align	4
.nv.constant0._ZN2at6native27unrolled_elementwise_kernelINS0_13BUnaryFunctorIfffZZZNS0_16fmod_kernel_cudaERNS_18TensorIteratorBaseEENKUlvE0_clEvENKUlvE0_clEvEUlffE_EESt5arrayIPcLm2EELi4E23TrivialOffsetCalculatorILi1EjESD_NS0_6memory15LoadWithoutCastENSE_16StoreWithoutCastEEEviT_T0_T2_T3_T4_T5_:
	.zero		564


//--------------------- .nv.constant0._ZN2at6native29vectorized_elementwise_kernelILi2ENS0_13BUnaryFunctorIfffZZZNS0_16fmod_kernel_cudaERNS_18TensorIteratorBaseEENKUlvE0_clEvENKUlvE0_clEvEUlffE_EESt5arrayIPcLm2EEEEviT0_T1_ --------------------------
	.section	.nv.constant0._ZN2at6native29vectorized_elementwise_kernelILi2ENS0_13BUnaryFunctorIfffZZZNS0_16fmod_kernel_cudaERNS_18TensorIteratorBaseEENKUlvE0_clEvENKUlvE0_clEvEUlffE_EESt5arrayIPcLm2EEEEviT0_T1_,"a",@progbits
	.sectionflags	@""
	.align	4
.nv.constant0._ZN2at6native29vectorized_elementwise_kernelILi2ENS0_13BUnaryFunctorIfffZZZNS0_16fmod_kernel_cudaERNS_18TensorIteratorBaseEENKUlvE0_clEvENKUlvE0_clEvEUlffE_EESt5arrayIPcLm2EEEEviT0_T1_:
	.zero		560


//--------------------- .nv.constant0._ZN2at6native29vectorized_elementwise_kernelILi4ENS0_13BUnaryFunctorIfffZZZNS0_16fmod_kernel_cudaERNS_18TensorIteratorBaseEENKUlvE0_clEvENKUlvE0_clEvEUlffE_EESt5arrayIPcLm2EEEEviT0_T1_ --------------------------
	.section	.nv.constant0._ZN2at6native29vectorized_elementwise_kernelILi4ENS0_13BUnaryFunctorIfffZZZNS0_16fmod_kernel_cudaERNS_18TensorIteratorBaseEENKUlvE0_clEvENKUlvE0_clEvEUlffE_EESt5arrayIPcLm2EEEEviT0_T1_,"a",@progbits
	.sectionflags	@""
	.align	4
.nv.constant0._ZN2at6native29vectorized_elementwise_kernelILi4ENS0_13BUnaryFunctorIfffZZZNS0_16fmod_kernel_cudaERNS_18TensorIteratorBaseEENKUlvE0_clEvENKUlvE0_clEvEUlffE_EESt5arrayIPcLm2EEEEviT0_T1_:
	.zero		560


//--------------------- .nv.constant0._ZN2at6native29vectorized_elementwise_kernelILi8ENS0_13BUnaryFunctorIfffZZZNS0_16fmod_kernel_cudaERNS_18TensorIteratorBaseEENKUlvE0_clEvENKUlvE0_clEvEUlffE_EESt5arrayIPcLm2EEEEviT0_T1_ --------------------------
	.section	.nv.constant0._ZN2at6native29vectorized_elementwise_kernelILi8ENS0_13BUnaryFunctorIfffZZZNS0_16fmod_kernel_cudaERNS_18TensorIteratorBaseEENKUlvE0_clEvENKUlvE0_clEvEUlffE_EESt5arrayIPcLm2EEEEviT0_T1_,"a",@progbits
	.sectionflags	@""
	.align	4
.nv.constant0._ZN2at6native29vectorized_elementwise_kernelILi8ENS0_13BUnaryFunctorIfffZZZNS0_16fmod_kernel_cudaERNS_18TensorIteratorBaseEENKUlvE0_clEvENKUlvE0_clEvEUlffE_EESt5arrayIPcLm2EEEEviT0_T1_:
	.zero		560


//--------------------- .nv.constant0._ZN2at6native18elementwise_kernelILi128ELi4EZNS0_15gpu_kernel_implINS0_13AUnaryFunctorIfffZZZNS0_16fmod_kernel_cudaERNS_18TensorIteratorBaseEENKUlvE0_clEvENKUlvE0_clEvEUlffE_EEEEvS5_RKT_EUliE_EEviT1_ --------------------------
	.section	.nv.constant0._ZN2at6native18elementwise_kernelILi128ELi4EZNS0_15gpu_kernel_implINS0_13AUnaryFunctorIfffZZZNS0_16fmod_kernel_cudaERNS_18TensorIteratorBaseEENKUlvE0_clEvENKUlvE0_clEvEUlffE_EEEEvS5_RKT_EUliE_EEviT1_,"a",@progbits
	.sectionflags	@""
	.align	4
.nv.constant0._ZN2at6native18elementwise_kernelILi128ELi4EZNS0_15gpu_kernel_implINS0_13AUnaryFunctorIfffZZZNS0_16fmod_kernel_cudaERNS_18TensorIteratorBaseEENKUlvE0_clEvENKUlvE0_clEvEUlffE_EEEEvS5_RKT_EUliE_EEviT1_:
	.zero		1080


//--------------------- .nv.constant0._ZN2at6native27unrolled_elementwise_kernelINS0_13AUnaryFunctorIfffZZZNS0_16fmod_kernel_cudaERNS_18TensorIteratorBaseEENKUlvE0_clEvENKUlvE0_clEvEUlffE_EESt5arrayIPcLm2EELi4E23TrivialOffsetCalculatorILi1EjESD_NS0_6memory12LoadWithCastILi1EEENSE_13StoreWithCastILi1EEEEEviT_T0_T2_T3_T4_T5_ --------------------------
	.section	.nv.constant0._ZN2at6native27unrolled_elementwise_kernelINS0_13AUnaryFunctorIfffZZZNS0_16fmod_kernel_cudaERNS_18TensorIteratorBaseEENKUlvE0_clEvENKUlvE0_clEvEUlffE_EESt5arrayIPcLm2EELi4E23TrivialOffsetCalculatorILi1EjESD_NS0_6memory12LoadWithCastILi1EEENSE_13StoreWithCastILi1EEEEEviT_T0_T2_T3_T4_T5_,"a",@progbits
	.sectionflags	@""
	.align	4
.nv.constant0._ZN2at6native27unrolled_elementwise_kernelINS0_13AUnaryFunctorIfffZZZNS0_16fmod_kernel_cudaERNS_18TensorIteratorBaseEENKUlvE0_clEvENKUlvE0_clEvEUlffE_EESt5arrayIPcLm2EELi4E23TrivialOffsetCalculatorILi1EjESD_NS0_6memory12LoadWithCastILi1EEENSE_13StoreWithCastILi1EEEEEviT_T0_T2_T3_T4_T5_:
	.zero		580


//--------------------- .nv.constant0._ZN2at6native18elementwise_kernelILi128ELi2EZNS0_22gpu_kernel_impl_nocastINS0_13AUnaryFunctorIfffZZZNS0_16fmod_kernel_cudaERNS_18TensorIteratorBaseEENKUlvE0_clEvENKUlvE0_clEvEUlffE_EEEEvS5_RKT_EUliE_EEviT1_ --------------------------
	.section	.nv.constant0._ZN2at6native18elementwise_kernelILi128ELi2EZNS0_22gpu_kernel_impl_nocastINS0_13AUnaryFunctorIfffZZZNS0_16fmod_kernel_cudaERNS_18TensorIteratorBaseEENKUlvE0_clEvENKUlvE0_clEvEUlffE_EEEEvS5_RKT_EUliE_EEviT1_,"a",@progbits
	.sectionflags	@""
	.align	4
.nv.constant0._ZN2at6native18elementwise_kernelILi128ELi2EZNS0_22gpu_kernel_impl_nocastINS0_13AUnaryFunctorIfffZZZNS0_16fmod_kernel_cudaERNS_18TensorIteratorBaseEENKUlvE0_clEvENKUlvE0_clEvEUlffE_EEEEvS5_RKT_EUliE_EEviT1_:
	.zero		1072


//--------------------- .nv.constant0._ZN2at6native27unrolled_elementwise_kernelINS0_13AUnaryFunctorIfffZZZNS0_16fmod_kernel_cudaERNS_18TensorIteratorBaseEENKUlvE0_clEvENKUlvE0_clEvEUlffE_EESt5arrayIPcLm2EELi4E23TrivialOffsetCalculatorILi1EjESD_NS0_6memory15LoadWithoutCastENSE_16StoreWithoutCastEEEviT_T0_T2_T3_T4_T5_ --------------------------
	.section	.nv.constant0._ZN2at6native27unrolled_elementwise_kernelINS0_13AUnaryFunctorIfffZZZNS0_16fmod_kernel_cudaERNS_18TensorIteratorBaseEENKUlvE0_clEvENKUlvE0_clEvEUlffE_EESt5arrayIPcLm2EELi4E23TrivialOffsetCalculatorILi1EjESD_NS0_6memory15LoadWithoutCastENSE_16StoreWithoutCastEEEviT_T0_T2_T3_T4_T5_,"a",@progbits
	.sectionflags	@""
	.align	4
.nv.constant0._ZN2at6native27unrolled_elementwise_kernelINS0_13AUnaryFunctorIfffZZZNS0_16fmod_kernel_cudaERNS_18TensorIteratorBaseEENKUlvE0_clEvENKUlvE0_clEvEUlffE_EESt5arrayIPcLm2EELi4E23TrivialOffsetCalculatorILi1EjESD_NS0_6memory15LoadWithoutCastENSE_16StoreWithoutCastEEEviT_T0_T2_T3_T4_T5_:
	.zero		564


//--------------------- .nv.constant0._ZN2at6native29vectorized_elementwise_kernelILi2ENS0_13AUnaryFunctorIfffZZZNS0_16fmod_kernel_cudaERNS_18TensorIteratorBaseEENKUlvE0_clEvENKUlvE0_clEvEUlffE_EESt5arrayIPcLm2EEEEviT0_T1_ --------------------------
	.section	.nv.constant0._ZN2at6native29vectorized_elementwise_kernelILi2ENS0_13AUnaryFunctorIfffZZZNS0_16fmod_kernel_cudaERNS_18TensorIteratorBaseEENKUlvE0_clEvENKUlvE0_clEvEUlffE_EESt5arrayIPcLm2EEEEviT0_T1_,"a",@progbits
	.sectionflags	@""
	.align	4
.nv.constant0._ZN2at6native29vectorized_elementwise_kernelILi2ENS0_13AUnaryFunctorIfffZZZNS0_16fmod_kernel_cudaERNS_18TensorIteratorBaseEENKUlvE0_clEvENKUlvE0_clEvEUlffE_EESt5arrayIPcLm2EEEEviT0_T1_:
	.zero		560


//--------------------- .nv.constant0._ZN2at6native29vectorized_elementwise_kernelILi4ENS0_13AUnaryFunctorIfffZZZNS0_16fmod_kernel_cudaERNS_18TensorIteratorBaseEENKUlvE0_clEvENKUlvE0_clEvEUlffE_EESt5arrayIPcLm2EEEEviT0_T1_ --------------------------
	.section	.nv.constant0._ZN2at6native29vectorized_elementwise_kernelILi4ENS0_13AUnaryFunctorIfffZZZNS0_16fmod_kernel_cudaERNS_18TensorIteratorBaseEENKUlvE0_clEvENKUlvE0_clEvEUlffE_EESt5arrayIPcLm2EEEEviT0_T1_,"a",@progbits
	.sectionflags	@""
	.align	4
.nv.constant0._ZN2at6native29vectorized_elementwise_kernelILi4ENS0_13AUnaryFunctorIfffZZZNS0_16fmod_kernel_cudaERNS_18TensorIteratorBaseEENKUlvE0_clEvENKUlvE0_clEvEUlffE_EESt5arrayIPcLm2EEEEviT0_T1_:
	.zero		560


//--------------------- .nv.constant0._ZN2at6native29vectorized_elementwise_kernelILi8ENS0_13AUnaryFunctorIfffZZZNS0_16fmod_kernel_cudaERNS_18TensorIteratorBaseEENKUlvE0_clEvENKUlvE0_clEvEUlffE_EESt5arrayIPcLm2EEEEviT0_T1_ --------------------------
	.section	.nv.constant0._ZN2at6native29vectorized_elementwise_kernelILi8ENS0_13AUnaryFunctorIfffZZZNS0_16fmod_kernel_cudaERNS_18TensorIteratorBaseEENKUlvE0_clEvENKUlvE0_clEvEUlffE_EESt5arrayIPcLm2EEEEviT0_T1_,"a",@progbits
	.sectionflags	@""
	.align	4
.nv.constant0._ZN2at6native29vectorized_elementwise_kernelILi8ENS0_13AUnaryFunctorIfffZZZNS0_16fmod_kernel_cudaERNS_18TensorIteratorBaseEENKUlvE0_clEvENKUlvE0_clEvEUlffE_EESt5arrayIPcLm2EEEEviT0_T1_:
	.zero		560


//--------------------- .nv.constant0._ZN2at6native18elementwise_kernelILi128ELi4EZNS0_15gpu_kernel_implINS0_13BinaryFunctorIdddZZZNS0_16fmod_kernel_cudaERNS_18TensorIteratorBaseEENKUlvE0_clEvENKUlvE_clEvEUlddE_EEEEvS5_RKT_EUliE_EEviT1_ --------------------------
	.section	.nv.constant0._ZN2at6native18elementwise_kernelILi128ELi4EZNS0_15gpu_kernel_implINS0_13BinaryFunctorIdddZZZNS0_16fmod_kernel_cudaERNS_18TensorIteratorBaseEENKUlvE0_clEvENKUlvE_clEvEUlddE_EEEEvS5_RKT_EUliE_EEviT1_,"a",@progbits
	.sectionflags	@""
	.align	4
.nv.constant0._ZN2at6native18elementwise_kernelILi128ELi4EZNS0_15gpu_kernel_implINS0_13BinaryFunctorIdddZZZNS0_16fmod_kernel_cudaERNS_18TensorIteratorBaseEENKUlvE0_clEvENKUlvE_clEvEUlddE_EEEEvS5_RKT_EUliE_EEviT1_:
	.zero		1184


//--------------------- .nv.constant0._ZN2at6native27unrolled_elementwise_kernelINS0_13BinaryFunctorIdddZZZNS0_16fmod_kernel_cudaERNS_18TensorIteratorBaseEENKUlvE0_clEvENKUlvE_clEvEUlddE_EESt5arrayIPcLm3EELi4E23TrivialOffsetCalculatorILi2EjESC_ILi1EjENS0_6memory12LoadWithCastILi2EEENSF_13StoreWithCastILi1EEEEEviT_T0_T2_T3_T4_T5_ --------------------------
	.section	.nv.constant0._ZN2at6native27unrolled_elementwise_kernelINS0_13BinaryFunctorIdddZZZNS0_16fmod_kernel_cudaERNS_18TensorIteratorBaseEENKUlvE0_clEvENKUlvE_clEvEUlddE_EESt5arrayIPcLm3EELi4E23TrivialOffsetCalculatorILi2EjESC_ILi1EjENS0_6memory12LoadWithCastILi2EEENSF_13StoreWithCastILi1EEEEEviT_T0_T2_T3_T4_T5_,"a",@progbits
	.sectionflags	@""
	.align	4
.nv.constant0._ZN2at6native27unrolled_elementwise_kernelINS0_13BinaryFunctorIdddZZZNS0_16fmod_kernel_cudaERNS_18TensorIteratorBaseEENKUlvE0_clEvENKUlvE_clEvEUlddE_EESt5arrayIPcLm3EELi4E23TrivialOffsetCalculatorILi2EjESC_ILi1EjENS0_6memory12LoadWithCastILi2EEENSF_13StoreWithCastILi1EEEEEviT_T0_T2_T3_T4_T5_:
	.zero		584


//--------------------- .nv.constant0._ZN2at6native18elementwise_kernelILi128ELi2EZNS0_22gpu_kernel_impl_nocastINS0_13BinaryFunctorIdddZZZNS0_16fmod_kernel_cudaERNS_18TensorIteratorBaseEENKUlvE0_clEvENKUlvE_clEvEUlddE_EEEEvS5_RKT_EUliE_EEviT1_ --------------------------
	.section	.nv.constant0._ZN2at6native18elementwise_kernelILi128ELi2EZNS0_22gpu_kernel_impl_nocastINS0_13BinaryFunctorIdddZZZNS0_16fmod_kernel_cudaERNS_18TensorIteratorBaseEENKUlvE0_clEvENKUlvE_clEvEUlddE_EEEEvS5_RKT_EUliE_EEviT1_,"a",@progbits
	.sectionflags	@""
	.align	4
.nv.constant0._ZN2at6native18elementwise_kernelILi128ELi2EZNS0_22gpu_kernel_impl_nocastINS0_13BinaryFunctorIdddZZZNS0_16fmod_kernel_cudaERNS_18TensorIteratorBaseEENKUlvE0_clEvENKUlvE_clEvEUlddE_EEEEvS5_RKT_EUliE_EEviT1_:
	.zero		1184


//--------------------- .nv.constant0._ZN2at6native27unrolled_elementwise_kernelINS0_13BinaryFunctorIdddZZZNS0_16fmod_kernel_cudaERNS_18TensorIteratorBaseEENKUlvE0_clEvENKUlvE_clEvEUlddE_EESt5arrayIPcLm3EELi4E23TrivialOffsetCalculatorILi2EjESC_ILi1EjENS0_6memory15LoadWithoutCastENSF_16StoreWithoutCastEEEviT_T0_T2_T3_T4_T5_ --------------------------
	.section	.nv.constant0._ZN2at6native27unrolled_elementwise_kernelINS0_13BinaryFunctorIdddZZZNS0_16fmod_kernel_cudaERNS_18TensorIteratorBaseEENKUlvE0_clEvENKUlvE_clEvEUlddE_EESt5arrayIPcLm3EELi4E23TrivialOffsetCalculatorILi2EjESC_ILi1EjENS0_6memory15LoadWithoutCastENSF_16StoreWithoutCastEEEviT_T0_T2_T3_T4_T5_,"a",@progbits
	.sectionflags	@""
	.align	4
.nv.constant0._ZN2at6native27unrolled_elementwise_kernelINS0_13BinaryFunctorIdddZZZNS0_16fmod_kernel_cudaERNS_18TensorIteratorBaseEENKUlvE0_clEvENKUlvE_clEvEUlddE_EESt5arrayIPcLm3EELi4E23TrivialOffsetCalculatorILi2EjESC_ILi1EjENS0_6memory15LoadWithoutCastENSF_16StoreWithoutCastEEEviT_T0_T2_T3_T4_T5_:
	.zero		564


//--------------------- .nv.constant0._ZN2at6native29vectorized_elementwise_kernelILi2ENS0_13BinaryFunctorIdddZZZNS0_16fmod_kernel_cudaERNS_18TensorIteratorBaseEENKUlvE0_clEvENKUlvE_clEvEUlddE_EESt5arrayIPcLm3EEEEviT0_T1_ --------------------------
	.section	.nv.constant0._ZN2at6native29vectorized_elementwise_kernelILi2ENS0_13BinaryFunctorIdddZZZNS0_16fmod_kernel_cudaERNS_18TensorIteratorBaseEENKUlvE0_clEvENKUlvE_clEvEUlddE_EESt5arrayIPcLm3EEEEviT0_T1_,"a",@progbits
	.sectionflags	@""
	.align	4
.nv.constant0._ZN2at6native29vectorized_elementwise_kernelILi2ENS0_13BinaryFunctorIdddZZZNS0_16fmod_kernel_cudaERNS_18TensorIteratorBaseEENKUlvE0_clEvENKUlvE_clEvEUlddE_EESt5arrayIPcLm3EEEEviT0_T1_:
	.zero		560


//--------------------- .nv.constant0._ZN2at6native29vectorized_elementwise_kernelILi4ENS0_13BinaryFunctorIdddZZZNS0_16fmod_kernel_cudaERNS_18TensorIteratorBaseEENKUlvE0_clEvENKUlvE_clEvEUlddE_EESt5arrayIPcLm3EEEEviT0_T1_ --------------------------
	.section	.nv.constant0._ZN2at6native29vectorized_elementwise_kernelILi4ENS0_13BinaryFunctorIdddZZZNS0_16fmod_kernel_cudaERNS_18TensorIteratorBaseEENKUlvE0_clEvENKUlvE_clEvEUlddE_EESt5arrayIPcLm3EEEEviT0_T1_,"a",@progbits
	.sectionflags	@""
	.align	4
.nv.constant0._ZN2at6native29vectorized_elementwise_kernelILi4ENS0_13BinaryFunctorIdddZZZNS0_16fmod_kernel_cudaERNS_18TensorIteratorBaseEENKUlvE0_clEvENKUlvE_clEvEUlddE_EESt5arrayIPcLm3EEEEviT0_T1_:
	.zero		560


//--------------------- .nv.constant0._ZN2at6native29vectorized_elementwise_kernelILi8ENS0_13BinaryFunctorIdddZZZNS0_16fmod_kernel_cudaERNS_18TensorIteratorBaseEENKUlvE0_clEvENKUlvE_clEvEUlddE_EESt5arrayIPcLm3EEEEviT0_T1_ --------------------------
	.section	.nv.constant0._ZN2at6native29vectorized_elementwise_kernelILi8ENS0_13BinaryFunctorIdddZZZNS0_16fmod_kernel_cudaERNS_18TensorIteratorBaseEENKUlvE0_clEvENKUlvE_clEvEUlddE_EESt5arrayIPcLm3EEEEviT0_T1_,"a",@progbits
	.sectionflags	@""
	.align	4
.nv.constant0._ZN2at6native29vectorized_elementwise_kernelILi8ENS0_13BinaryFunctorIdddZZZNS0_16fmod_kernel_cudaERNS_18TensorIteratorBaseEENKUlvE0_clEvENKUlvE_clEvEUlddE_EESt5arrayIPcLm3EEEEviT0_T1_:
	.zero		560


//--------------------- .nv.constant0._ZN2at6native18elementwise_kernelILi128ELi4EZNS0_15gpu_kernel_implINS0_13BUnaryFunctorIdddZZZNS0_16fmod_kernel_cudaERNS_18TensorIteratorBaseEENKUlvE0_clEvENKUlvE_clEvEUlddE_EEEEvS5_RKT_EUliE_EEviT1_ --------------------------
	.section	.nv.constant0._ZN2at6native18elementwise_kernelILi128ELi4EZNS0_15gpu_kernel_implINS0_13BUnaryFunctorIdddZZZNS0_16fmod_kernel_cudaERNS_18TensorIteratorBaseEENKUlvE0_clEvENKUlvE_clEvEUlddE_EEEEvS5_RKT_EUliE_EEviT1_,"a",@progbits
	.sectionflags	@""
	.align	4
.nv.constant0._ZN2at6native18elementwise_kernelILi128ELi4EZNS0_15gpu_kernel_implINS0_13BUnaryFunctorIdddZZZNS0_16fmod_kernel_cudaERNS_18TensorIteratorBaseEENKUlvE0_clEvENKUlvE_clEvEUlddE_EEEEvS5_RKT_EUliE_EEviT1_:
	.zero		1088


//--------------------- .nv.constant0._ZN2at6native27unrolled_elementwise_kernelINS0_13BUnaryFunctorIdddZZZNS0_16fmod_kernel_cudaERNS_18TensorIteratorBaseEENKUlvE0_clEvENKUlvE_clEvEUlddE_EESt5arrayIPcLm2EELi4E23TrivialOffsetCalculatorILi1EjESD_NS0_6memory12LoadWithCastILi1EEENSE_13StoreWithCastILi1EEEEEviT_T0_T2_T3_T4_T5_ --------------------------
	.section	.nv.constant0._ZN2at6native27unrolled_elementwise_kernelINS0_13BUnaryFunctorIdddZZZNS0_16fmod_kernel_cudaERNS_18TensorIteratorBaseEENKUlvE0_clEvENKUlvE_clEvEUlddE_EESt5arrayIPcLm2EELi4E23TrivialOffsetCalculatorILi1EjESD_NS0_6memory12LoadWithCastILi1EEENSE_13StoreWithCastILi1EEEEEviT_T0_T2_T3_T4_T5_,"a",@progbits
	.sectionflags	@""
	.align	4
.nv.constant0._ZN2at6native27unrolled_elementwise_kernelINS0_13BUnaryFunctorIdddZZZNS0_16fmod_kernel_cudaERNS_18TensorIteratorBaseEENKUlvE0_clEvENKUlvE_clEvEUlddE_EESt5arrayIPcLm2EELi4E23TrivialOffsetCalculatorILi1EjESD_NS0_6memory12LoadWithCastILi1EEENSE_13StoreWithCastILi1EEEEEviT_T0_T2_T3_T4_T5_:
	.zero		588


//--------------------- .nv.constant0._ZN2at6native18elementwise_kernelILi128ELi2EZNS0_22gpu_kernel_impl_nocastINS0_13BUnaryFunctorIdddZZZNS0_16fmod_kernel_cudaERNS_18TensorIteratorBaseEENKUlvE0_clEvENKUlvE_clEvEUlddE_EEEEvS5_RKT_EUliE_EEviT1_ --------------------------
	.section	.nv.constant0._ZN2at6native18elementwise_kernelILi128ELi2EZNS0_22gpu_kernel_impl_nocastINS0_13BUnaryFunctorIdddZZZNS0_16fmod_kernel_cudaERNS_18TensorIteratorBaseEENKUlvE0_clEvENKUlvE_clEvEUlddE_EEEEvS5_RKT_EUliE_EEviT1_,"a",@progbits
	.sectionflags	@""
	.align	4
.nv.constant0._ZN2at6native18elementwise_kernelILi128ELi2EZNS0_22gpu_kernel_impl_nocastINS0_13BUnaryFunctorIdddZZZNS0_16fmod_kernel_cudaERNS_18TensorIteratorBaseEENKUlvE0_clEvENKUlvE_clEvEUlddE_EEEEvS5_RKT_EUliE_EEviT1_:
	.zero		1080


//--------------------- .nv.constant0._ZN2at6native27unrolled_elementwise_kernelINS0_13BUnaryFunctorIdddZZZNS0_16fmod_kernel_cudaERNS_18TensorIteratorBaseEENKUlvE0_clEvENKUlvE_clEvEUlddE_EESt5arrayIPcLm2EELi4E23TrivialOffsetCalculatorILi1EjESD_NS0_6memory15LoadWithoutCastENSE_16StoreWithoutCastEEEviT_T0_T2_T3_T4_T5_ --------------------------
	.section	.nv.constant0._ZN2at6native27unrolled_elementwise_kernelINS0_13BUnaryFunctorIdddZZZNS0_16fmod_kernel_cudaERNS_18TensorIteratorBaseEENKUlvE0_clEvENKUlvE_clEvEUlddE_EESt5arrayIPcLm2EELi4E23TrivialOffsetCalculatorILi1EjESD_NS0_6memory15LoadWithoutCastENSE_16StoreWithoutCastEEEviT_T0_T2_T3_T4_T5_,"a",@progbits
	.sectionflags	@""
	.align	4
.nv.constant0._ZN2at6native27unrolled_elementwise_kernelINS0_13BUnaryFunctorIdddZZZNS0_16fmod_kernel_cudaERNS_18TensorIteratorBaseEENKUlvE0_clEvENKUlvE_clEvEUlddE_EESt5arrayIPcLm2EELi4E23TrivialOffsetCalculatorILi1EjESD_NS0_6memory15LoadWithoutCastENSE_16StoreWithoutCastEEEviT_T0_T2_T3_T4_T5_:
	.zero		572


//--------------------- .nv.constant0._ZN2at6native29vectorized_elementwise_kernelILi2ENS0_13BUnaryFunctorIdddZZZNS0_16fmod_kernel_cudaERNS_18TensorIteratorBaseEENKUlvE0_clEvENKUlvE_clEvEUlddE_EESt5arrayIPcLm2EEEEviT0_T1_ --------------------------
	.section	.nv.constant0._ZN2at6native29vectorized_elementwise_kernelILi2ENS0_13BUnaryFunctorIdddZZZNS0_16fmod_kernel_cudaERNS_18TensorIteratorBaseEENKUlvE0_clEvENKUlvE_clEvEUlddE_EESt5arrayIPcLm2EEEEviT0_T1_,"a",@progbits
	.sectionflags	@""
	.align	4
.nv.constant0._ZN2at6native29vectorized_elementwise_kernelILi2ENS0_13BUnaryFunctorIdddZZZNS0_16fmod_kernel_cudaERNS_18TensorIteratorBaseEENKUlvE0_clEvENKUlvE_clEvEUlddE_EESt5arrayIPcLm2EEEEviT0_T1_:
	.zero		568


//--------------------- .nv.constant0._ZN2at6native29vectorized_elementwise_kernelILi4ENS0_13BUnaryFunctorIdddZZZNS0_16fmod_kernel_cudaERNS_18TensorIteratorBaseEENKUlvE0_clEvENKUlvE_clEvEUlddE_EESt5arrayIPcLm2EEEEviT0_T1_ --------------------------
	.section	.nv.constant0._ZN2at6native29vectorized_elementwise_kernelILi4ENS0_13BUnaryFunctorIdddZZZNS0_16fmod_kernel_cudaERNS_18TensorIteratorBaseEENKUlvE0_clEvENKUlvE_clEvEUlddE_EESt5arrayIPcLm2EEEEviT0_T1_,"a",@progbits
	.sectionflags	@""
	.align	4
.nv.constant0._ZN2at6native29vectorized_elementwise_kernelILi4ENS0_13BUnaryFunctorIdddZZZNS0_16fmod_kernel_cudaERNS_18TensorIteratorBaseEENKUlvE0_clEvENKUlvE_clEvEUlddE_EESt5arrayIPcLm2EEEEviT0_T1_:
	.zero		568


//--------------------- .nv.constant0._ZN2at6native29vectorized_elementwise_kernelILi8ENS0_13BUnaryFunctorIdddZZZNS0_16fmod_kernel_cudaERNS_18TensorIteratorBaseEENKUlvE0_clEvENKUlvE_clEvEUlddE_EESt5arrayIPcLm2EEEEviT0_T1_ --------------------------
	.section	.nv.constant0._ZN2at6native29vectorized_elementwise_kernelILi8ENS0_13BUnaryFunctorIdddZZZNS0_16fmod_kernel_cudaERNS_18TensorIteratorBaseEENKUlvE0_clEvENKUlvE_clEvEUlddE_EESt5arrayIPcLm2EEEEviT0_T1_,"a",@progbits
	.sectionflags	@""
	.align	4
.nv.constant0._ZN2at6native29vectorized_elementwise_kernelILi8ENS0_13BUnaryFunctorIdddZZZNS0_16fmod_kernel_cudaERNS_18TensorIteratorBaseEENKUlvE0_clEvENKUlvE_clEvEUlddE_EESt5arrayIPcLm2EEEEviT0_T1_:
	.zero		568


//--------------------- .nv.constant0._ZN2at6native18elementwise_kernelILi128ELi4EZNS0_15gpu_kernel_implINS0_13AUnaryFunctorIdddZZZNS0_16fmod_kernel_cudaERNS_18TensorIteratorBaseEENKUlvE0_clEvENKUlvE_clEvEUlddE_EEEEvS5_RKT_EUliE_EEviT1_ --------------------------
	.section	.nv.constant0._ZN2at6native18elementwise_kernelILi128ELi4EZNS0_15gpu_kernel_implINS0_13AUnaryFunctorIdddZZZNS0_16fmod_kernel_cudaERNS_18TensorIteratorBaseEENKUlvE0_clEvENKUlvE_clEvEUlddE_EEEEvS5_RKT_EUliE_EEviT1_,"a",@progbits
	.sectionflags	@""
	.align	4
.nv.constant0._ZN2at6native18elementwise_kernelILi128ELi4EZNS0_15gpu_kernel_implINS0_13AUnaryFunctorIdddZZZNS0_16fmod_kernel_cudaERNS_18TensorIteratorBaseEENKUlvE0_clEvENKUlvE_clEvEUlddE_EEEEvS5_RKT_EUliE_EEviT1_:
	.zero		1088


//--------------------- .nv.constant0._ZN2at6native27unrolled_elementwise_kernelINS0_13AUnaryFunctorIdddZZZNS0_16fmod_kernel_cudaERNS_18TensorIteratorBaseEENKUlvE0_clEvENKUlvE_clEvEUlddE_EESt5arrayIPcLm2EELi4E23TrivialOffsetCalculatorILi1EjESD_NS0_6memory12LoadWithCastILi1EEENSE_13StoreWithCastILi1EEEEEviT_T0_T2_T3_T4_T5_ --------------------------
	.section	.nv.constant0._ZN2at6native27unrolled_elementwise_kernelINS0_13AUnaryFunctorIdddZZZNS0_16fmod_kernel_cudaERNS_18TensorIteratorBaseEENKUlvE0_clEvENKUlvE_clEvEUlddE_EESt5arrayIPcLm2EELi4E23TrivialOffsetCalculatorILi1EjESD_NS0_6memory12LoadWithCastILi1EEENSE_13StoreWithCastILi1EEEEEviT_T0_T2_T3_T4_T5_,"a",@progbits
	.sectionflags	@""
	.align	4
.nv.constant0._ZN2at6native27unrolled_elementwise_kernelINS0_13AUnaryFunctorIdddZZZNS0_16fmod_kernel_cudaERNS_18TensorIteratorBaseEENKUlvE0_clEvENKUlvE_clEvEUlddE_EESt5arrayIPcLm2EELi4E23TrivialOffsetCalculatorILi1EjESD_NS0_6memory12LoadWithCastILi1EEENSE_13StoreWithCastILi1EEEEEviT_T0_T2_T3_T4_T5_:
	.zero		588


//--------------------- .nv.constant0._ZN2at6native18elementwise_kernelILi128ELi2EZNS0_22gpu_kernel_impl_nocastINS0_13AUnaryFunctorIdddZZZNS0_16fmod_kernel_cudaERNS_18TensorIteratorBaseEENKUlvE0_clEvENKUlvE_clEvEUlddE_EEEEvS5_RKT_EUliE_EEviT1_ --------------------------
	.section	.nv.constant0._ZN2at6native18elementwise_kernelILi128ELi2EZNS0_22gpu_kernel_impl_nocastINS0_13AUnaryFunctorIdddZZZNS0_16fmod_kernel_cudaERNS_18TensorIteratorBaseEENKUlvE0_clEvENKUlvE_clEvEUlddE_EEEEvS5_RKT_EUliE_EEviT1_,"a",@progbits
	.sectionflags	@""
	.align	4
.nv.constant0._ZN2at6native18elementwise_kernelILi128ELi2EZNS0_22gpu_kernel_impl_nocastINS0_13AUnaryFunctorIdddZZZNS0_16fmod_kernel_cudaERNS_18TensorIteratorBaseEENKUlvE0_clEvENKUlvE_clEvEUlddE_EEEEvS5_RKT_EUliE_EEviT1_:
	.zero		1080


//--------------------- .nv.constant0._ZN2at6native27unrolled_elementwise_kernelINS0_13AUnaryFunctorIdddZZZNS0_16fmod_kernel_cudaERNS_18TensorIteratorBaseEENKUlvE0_clEvENKUlvE_clEvEUlddE_EESt5arrayIPcLm2EELi4E23TrivialOffsetCalculatorILi1EjESD_NS0_6memory15LoadWithoutCastENSE_16StoreWithoutCastEEEviT_T0_T2_T3_T4_T5_ --------------------------
	.section	.nv.constant0._ZN2at6native27unrolled_elementwise_kernelINS0_13AUnaryFunctorIdddZZZNS0_16fmod_kernel_cudaERNS_18TensorIteratorBaseEENKUlvE0_clEvENKUlvE_clEvEUlddE_EESt5arrayIPcLm2EELi4E23TrivialOffsetCalculatorILi1EjESD_NS0_6memory15LoadWithoutCastENSE_16StoreWithoutCastEEEviT_T0_T2_T3_T4_T5_,"a",@progbits
	.sectionflags	@""
	.align	4
.nv.constant0._ZN2at6native27unrolled_elementwise_kernelINS0_13AUnaryFunctorIdddZZZNS0_16fmod_kernel_cudaERNS_18TensorIteratorBaseEENKUlvE0_clEvENKUlvE_clEvEUlddE_EESt5arrayIPcLm2EELi4E23TrivialOffsetCalculatorILi1EjESD_NS0_6memory15LoadWithoutCastENSE_16StoreWithoutCastEEEviT_T0_T2_T3_T4_T5_:
	.zero		572


//--------------------- .nv.constant0._ZN2at6native29vectorized_elementwise_kernelILi2ENS0_13AUnaryFunctorIdddZZZNS0_16fmod_kernel_cudaERNS_18TensorIteratorBaseEENKUlvE0_clEvENKUlvE_clEvEUlddE_EESt5arrayIPcLm2EEEEviT0_T1_ --------------------------
	.section	.nv.constant0._ZN2at6native29vectorized_elementwise_kernelILi2ENS0_13AUnaryFunctorIdddZZZNS0_16fmod_kernel_cudaERNS_18TensorIteratorBaseEENKUlvE0_clEvENKUlvE_clEvEUlddE_EESt5arrayIPcLm2EEEEviT0_T1_,"a",@progbits
	.sectionflags	@""
	.align	4
.nv.constant0._ZN2at6native29vectorized_elementwise_kernelILi2ENS0_13AUnaryFunctorIdddZZZNS0_16fmod_kernel_cudaERNS_18TensorIteratorBaseEENKUlvE0_clEvENKUlvE_clEvEUlddE_EESt5arrayIPcLm2EEEEviT0_T1_:
	.zero		568


//--------------------- .nv.constant0._ZN2at6native29vectorized_elementwise_kernelILi4ENS0_13AUnaryFunctorIdddZZZNS0_16fmod_kernel_cudaERNS_18TensorIteratorBaseEENKUlvE0_clEvENKUlvE_clEvEUlddE_EESt5arrayIPcLm2EEEEviT0_T1_ --------------------------
	.section	.nv.constant0._ZN2at6native29vectorized_elementwise_kernelILi4ENS0_13AUnaryFunctorIdddZZZNS0_16fmod_kernel_cudaERNS_18TensorIteratorBaseEENKUlvE0_clEvENKUlvE_clEvEUlddE_EESt5arrayIPcLm2EEEEviT0_T1_,"a",@progbits
	.sectionflags	@""
	.align	4
.nv.constant0._ZN2at6native29vectorized_elementwise_kernelILi4ENS0_13AUnaryFunctorIdddZZZNS0_16fmod_kernel_cudaERNS_18TensorIteratorBaseEENKUlvE0_clEvENKUlvE_clEvEUlddE_EESt5arrayIPcLm2EEEEviT0_T1_:
	.zero		568


//--------------------- .nv.constant0._ZN2at6native29vectorized_elementwise_kernelILi8ENS0_13AUnaryFunctorIdddZZZNS0_16fmod_kernel_cudaERNS_18TensorIteratorBaseEENKUlvE0_clEvENKUlvE_clEvEUlddE_EESt5arrayIPcLm2EEEEviT0_T1_ --------------------------
	.section	.nv.constant0._ZN2at6native29vectorized_elementwise_kernelILi8ENS0_13AUnaryFunctorIdddZZZNS0_16fmod_kernel_cudaERNS_18TensorIteratorBaseEENKUlvE0_clEvENKUlvE_clEvEUlddE_EESt5arrayIPcLm2EEEEviT0_T1_,"a",@progbits
	.sectionflags	@""
	.align	4
.nv.constant0._ZN2at6native29vectorized_elementwise_kernelILi8ENS0_13AUnaryFunctorIdddZZZNS0_16fmod_kernel_cudaERNS_18TensorIteratorBaseEENKUlvE0_clEvENKUlvE_clEvEUlddE_EESt5arrayIPcLm2EEEEviT0_T1_:
	.zero		568


//--------------------- .nv.constant0._ZN2at6native18elementwise_kernelILi128ELi4EZNS0_15gpu_kernel_implINS0_13BinaryFunctorIsssZZZNS0_16fmod_kernel_cudaERNS_18TensorIteratorBaseEENKUlvE_clEvENKUlvE3_clEvEUlssE_EEEEvS5_RKT_EUliE_EEviT1_ --------------------------
	.section	.nv.constant0._ZN2at6native18elementwise_kernelILi128ELi4EZNS0_15gpu_kernel_implINS0_13BinaryFunctorIsssZZZNS0_16fmod_kernel_cudaERNS_18TensorIteratorBaseEENKUlvE_clEvENKUlvE3_clEvEUlssE_EEEEvS5_RKT_EUliE_EEviT1_,"a",@progbits
	.sectionflags	@""
	.align	4
.nv.constant0._ZN2at6native18elementwise_kernelILi128ELi4EZNS0_15gpu_kernel_implINS0_13BinaryFunctorIsssZZZNS0_16fmod_kernel_cudaERNS_18TensorIteratorBaseEENKUlvE_clEvENKUlvE3_clEvEUlssE_EEEEvS5_RKT_EUliE_EEviT1_:
	.zero		1184


//--------------------- .nv.constant0._ZN2at6native27unrolled_elementwise_kernelINS0_13BinaryFunctorIsssZZZNS0_16fmod_kernel_cudaERNS_18TensorIteratorBaseEENKUlvE_clEvENKUlvE3_clEvEUlssE_EESt5arrayIPcLm3EELi4E23TrivialOffsetCalculatorILi2EjESC_ILi1EjENS0_6memory12LoadWithCastILi2EEENSF_13StoreWithCastILi1EEEEEviT_T0_T2_T3_T4_T5_ --------------------------
	.section	.nv.constant0._ZN2at6native27unrolled_elementwise_kernelINS0_13BinaryFunctorIsssZZZNS0_16fmod_kernel_cudaERNS_18TensorIteratorBaseEENKUlvE_clEvENKUlvE3_clEvEUlssE_EESt5arrayIPcLm3EELi4E23TrivialOffsetCalculatorILi2EjESC_ILi1EjENS0_6memory12LoadWithCastILi2EEENSF_13StoreWithCastILi1EEEEEviT_T0_T2_T3_T4_T5_,"a",@progbits
	.sectionflags	@""
	.align	4
.nv.constant0._ZN2at6native27unrolled_elementwise_kernelINS0_13BinaryFunctorIsssZZZNS0_16fmod_kernel_cudaERNS_18TensorIteratorBaseEENKUlvE_clEvENKUlvE3_clEvEUlssE_EESt5arrayIPcLm3EELi4E23TrivialOffsetCalculatorILi2EjESC_ILi1EjENS0_6memory12LoadWithCastILi2EEENSF_13StoreWithCastILi1EEEEEviT_T0_T2_T3_T4_T5_:
	.zero		584


//--------------------- .nv.constant0._ZN2at6native18elementwise_kernelILi128ELi4EZNS0_22gpu_kernel_impl_nocastINS0_13BinaryFunctorIsssZZZNS0_16fmod_kernel_cudaERNS_18TensorIteratorBaseEENKUlvE_clEvENKUlvE3_clEvEUlssE_EEEEvS5_RKT_EUliE_EEviT1_ --------------------------
	.section	.nv.constant0._ZN2at6native18elementwise_kernelILi128ELi4EZNS0_22gpu_kernel_impl_nocastINS0_13BinaryFunctorIsssZZZNS0_16fmod_kernel_cudaERNS_18TensorIteratorBaseEENKUlvE_clEvENKUlvE3_clEvEUlssE_EEEEvS5_RKT_EUliE_EEviT1_,"a",@progbits
	.sectionflags	@""
	.align	4
.nv.constant0._ZN2at6native18elementwise_kernelILi128ELi4EZNS0_22gpu_kernel_impl_nocastINS0_13BinaryFunctorIsssZZZNS0_16fmod_kernel_cudaERNS_18TensorIteratorBaseEENKUlvE_clEvENKUlvE3_clEvEUlssE_EEEEvS5_RKT_EUliE_EEviT1_:
	.zero		1184


//--------------------- .nv.constant0._ZN2at6native27unrolled_elementwise_kernelINS0_13BinaryFunctorIsssZZZNS0_16fmod_kernel_cudaERNS_18TensorIteratorBaseEENKUlvE_clEvENKUlvE3_clEvEUlssE_EESt5arrayIPcLm3EELi4E23TrivialOffsetCalculatorILi2EjESC_ILi1EjENS0_6memory15LoadWithoutCastENSF_16StoreWithoutCastEEEviT_T0_T2_T3_T4_T5_ --------------------------
	.section	.nv.constant0._ZN2at6native27unrolled_elementwise_kernelINS0_13BinaryFunctorIsssZZZNS0_16fmod_kernel_cudaERNS_18TensorIteratorBaseEENKUlvE_clEvENKUlvE3_clEvEUlssE_EESt5arrayIPcLm3EELi4E23TrivialOffsetCalculatorILi2EjESC_ILi1EjENS0_6memory15LoadWithoutCastENSF_16StoreWithoutCastEEEviT_T0_T2_T3_T4_T5_,"a",@progbits
	.sectionflags	@""
	.align	4
.nv.constant0._ZN2at6native27unrolled_elementwise_kernelINS0_13BinaryFunctorIsssZZZNS0_16fmod_kernel_cudaERNS_18TensorIteratorBaseEENKUlvE_clEvENKUlvE3_clEvEUlssE_EESt5arrayIPcLm3EELi4E23TrivialOffsetCalculatorILi2EjESC_ILi1EjENS0_6memory15LoadWithoutCastENSF_16StoreWithoutCastEEEviT_T0_T2_T3_T4_T5_:
	.zero		564


//--------------------- .nv.constant0._ZN2at6native29vectorized_elementwise_kernelILi2ENS0_13BinaryFunctorIsssZZZNS0_16fmod_kernel_cudaERNS_18TensorIteratorBaseEENKUlvE_clEvENKUlvE3_clEvEUlssE_EESt5arrayIPcLm3EEEEviT0_T1_ --------------------------
	.section	.nv.constant0._ZN2at6native29vectorized_elementwise_kernelILi2ENS0_13BinaryFunctorIsssZZZNS0_16fmod_kernel_cudaERNS_18TensorIteratorBaseEENKUlvE_clEvENKUlvE3_clEvEUlssE_EESt5arrayIPcLm3EEEEviT0_T1_,"a",@progbits
	.sectionflags	@""
	.align	4
.nv.constant0._ZN2at6native29vectorized_elementwise_kernelILi2ENS0_13BinaryFunctorIsssZZZNS0_16fmod_kernel_cudaERNS_18TensorIteratorBaseEENKUlvE_clEvENKUlvE3_clEvEUlssE_EESt5arrayIPcLm3EEEEviT0_T1_:
	.zero		560


//--------------------- .nv.constant0._ZN2at6native29vectorized_elementwise_kernelILi4ENS0_13BinaryFunctorIsssZZZNS0_16fmod_kernel_cudaERNS_18TensorIteratorBaseEENKUlvE_clEvENKUlvE3_clEvEUlssE_EESt5arrayIPcLm3EEEEviT0_T1_ --------------------------
	.section	.nv.constant0._ZN2at6native29vectorized_elementwise_kernelILi4ENS0_13BinaryFunctorIsssZZZNS0_16fmod_kernel_cudaERNS_18TensorIteratorBaseEENKUlvE_clEvENKUlvE3_clEvEUlssE_EESt5arrayIPcLm3EEEEviT0_T1_,"a",@progbits
	.sectionflags	@""
	.align	4
.nv.constant0._ZN2at6native29vectorized_elementwise_kernelILi4ENS0_13BinaryFunctorIsssZZZNS0_16fmod_kernel_cudaERNS_18TensorIteratorBaseEENKUlvE_clEvENKUlvE3_clEvEUlssE_EESt5arrayIPcLm3EEEEviT0_T1_:
	.zero		560


//--------------------- .nv.constant0._ZN2at6native29vectorized_elementwise_kernelILi8ENS0_13BinaryFunctorIsssZZZNS0_16fmod_kernel_cudaERNS_18TensorIteratorBaseEENKUlvE_clEvENKUlvE3_clEvEUlssE_EESt5arrayIPcLm3EEEEviT0_T1_ --------------------------
	.section	.nv.constant0._ZN2at6native29vectorized_elementwise_kernelILi8ENS0_13BinaryFunctorIsssZZZNS0_16fmod_kernel_cudaERNS_18TensorIteratorBaseEENKUlvE_clEvENKUlvE3_clEvEUlssE_EESt5arrayIPcLm3EEEEviT0_T1_,"a",@progbits
	.sectionflags	@""
	.align	4
.nv.constant0._ZN2at6native29vectorized_elementwise_kernelILi8ENS0_13BinaryFunctorIsssZZZNS0_16fmod_kernel_cudaERNS_18TensorIteratorBaseEENKUlvE_clEvENKUlvE3_clEvEUlssE_EESt5arrayIPcLm3EEEEviT0_T1_:
	.zero		560


//--------------------- .nv.constant0._ZN2at6native18elementwise_kernelILi128ELi4EZNS0_15gpu_kernel_implINS0_13BUnaryFunctorIsssZZZNS0_16fmod_kernel_cudaERNS_18TensorIteratorBaseEENKUlvE_clEvENKUlvE3_clEvEUlssE_EEEEvS5_RKT_EUliE_EEviT1_ --------------------------
	.section	.nv.constant0._ZN2at6native18elementwise_kernelILi128ELi4EZNS0_15gpu_kernel_implINS0_13BUnaryFunctorIsssZZZNS0_16fmod_kernel_cudaERNS_18TensorIteratorBaseEENKUlvE_clEvENKUlvE3_clEvEUlssE_EEEEvS5_RKT_EUliE_EEviT1_,"a",@progbits
	.sectionflags	@""
	.align	4
.nv.constant0._ZN2at6native18elementwise_kernelILi128ELi4EZNS0_15gpu_kernel_implINS0_13BUnaryFunctorIsssZZZNS0_16fmod_kernel_cudaERNS_18TensorIteratorBaseEENKUlvE_clEvENKUlvE3_clEvEUlssE_EEEEvS5_RKT_EUliE_EEviT1_:
	.zero		1072


//--------------------- .nv.constant0._ZN2at6native27unrolled_elementwise_kernelINS0_13BUnaryFunctorIsssZZZNS0_16fmod_kernel_cudaERNS_18TensorIteratorBaseEENKUlvE_clEvENKUlvE3_clEvEUlssE_EESt5arrayIPcLm2EELi4E23TrivialOffsetCalculatorILi1EjESD_NS0_6memory12LoadWithCastILi1EEENSE_13StoreWithCastILi1EEEEEviT_T0_T2_T3_T4_T5_ --------------------------
	.section	.nv.constant0._ZN2at6native27unrolled_elementwise_kernelINS0_13BUnaryFunctorIsssZZZNS0_16fmod_kernel_cudaERNS_18TensorIteratorBaseEENKUlvE_clEvENKUlvE3_clEvEUlssE_EESt5arrayIPcLm2EELi4E23TrivialOffsetCalculatorILi1EjESD_NS0_6memory12LoadWithCastILi1EEENSE_13StoreWithCastILi1EEEEEviT_T0_T2_T3_T4_T5_,"a",@progbits
	.sectionflags	@""
	.align	4
.nv.constant0._ZN2at6native27unrolled_elementwise_kernelINS0_13BUnaryFunctorIsssZZZNS0_16fmod_kernel_cudaERNS_18TensorIteratorBaseEENKUlvE_clEvENKUlvE3_clEvEUlssE_EESt5arrayIPcLm2EELi4E23TrivialOffsetCalculatorILi1EjESD_NS0_6memory12LoadWithCastILi1EEENSE_13StoreWithCastILi1EEEEEviT_T0_T2_T3_T4_T5_:
	.zero		572


//--------------------- .nv.constant0._ZN2at6native18elementwise_kernelILi128ELi4EZNS0_22gpu_kernel_impl_nocastINS0_13BUnaryFunctorIsssZZZNS0_16fmod_kernel_cudaERNS_18TensorIteratorBaseEENKUlvE_clEvENKUlvE3_clEvEUlssE_EEEEvS5_RKT_EUliE_EEviT1_ --------------------------
	.section	.nv.constant0._ZN2at6native18elementwise_kernelILi128ELi4EZNS0_22gpu_kernel_impl_nocastINS0_13BUnaryFunctorIsssZZZNS0_16fmod_kernel_cudaERNS_18TensorIteratorBaseEENKUlvE_clEvENKUlvE3_clEvEUlssE_EEEEvS5_RKT_EUliE_EEviT1_,"a",@progbits
	.sectionflags	@""
	.align	4
.nv.constant0._ZN2at6native18elementwise_kernelILi128ELi4EZNS0_22gpu_kernel_impl_nocastINS0_13BUnaryFunctorIsssZZZNS0_16fmod_kernel_cudaERNS_18TensorIteratorBaseEENKUlvE_clEvENKUlvE3_clEvEUlssE_EEEEvS5_RKT_EUliE_EEviT1_:
	.zero		1072


//--------------------- .nv.constant0._ZN2at6native27unrolled_elementwise_kernelINS0_13BUnaryFunctorIsssZZZNS0_16fmod_kernel_cudaERNS_18TensorIteratorBaseEENKUlvE_clEvENKUlvE3_clEvEUlssE_EESt5arrayIPcLm2EELi4E23TrivialOffsetCalculatorILi1EjESD_NS0_6memory15LoadWithoutCastENSE_16StoreWithoutCastEEEviT_T0_T2_T3_T4_T5_ --------------------------
	.section	.nv.constant0._ZN2at6native27unrolled_elementwise_kernelINS0_13BUnaryFunctorIsssZZZNS0_16fmod_kernel_cudaERNS_18TensorIteratorBaseEENKUlvE_clEvENKUlvE3_clEvEUlssE_EESt5arrayIPcLm2EELi4E23TrivialOffsetCalculatorILi1EjESD_NS0_6memory15LoadWithoutCastENSE_16StoreWithoutCastEEEviT_T0_T2_T3_T4_T5_,"a",@progbits
	.sectionflags	@""
	.align	4
.nv.constant0._ZN2at6native27unrolled_elementwise_kernelINS0_13BUnaryFunctorIsssZZZNS0_16fmod_kernel_cudaERNS_18TensorIteratorBaseEENKUlvE_clEvENKUlvE3_clEvEUlssE_EESt5arrayIPcLm2EELi4E23TrivialOffsetCalculatorILi1EjESD_NS0_6memory15LoadWithoutCastENSE_16StoreWithoutCastEEEviT_T0_T2_T3_T4_T5_:
	.zero		556


//--------------------- .nv.constant0._ZN2at6native29vectorized_elementwise_kernelILi2ENS0_13BUnaryFunctorIsssZZZNS0_16fmod_kernel_cudaERNS_18TensorIteratorBaseEENKUlvE_clEvENKUlvE3_clEvEUlssE_EESt5arrayIPcLm2EEEEviT0_T1_ --------------------------
	.section	.nv.constant0._ZN2at6native29vectorized_elementwise_kernelILi2ENS0_13BUnaryFunctorIsssZZZNS0_16fmod_kernel_cudaERNS_18TensorIteratorBaseEENKUlvE_clEvENKUlvE3_clEvEUlssE_EESt5arrayIPcLm2EEEEviT0_T1_,"a",@progbits
	.sectionflags	@""
	.align	4
.nv.constant0._ZN2at6native29vectorized_elementwise_kernelILi2ENS0_13BUnaryFunctorIsssZZZNS0_16fmod_kernel_cudaERNS_18TensorIteratorBaseEENKUlvE_clEvENKUlvE3_clEvEUlssE_EESt5arrayIPcLm2EEEEviT0_T1_:
	.zero		552


//--------------------- .nv.constant0._ZN2at6native29vectorized_elementwise_kernelILi4ENS0_13BUnaryFunctorIsssZZZNS0_16fmod_kernel_cudaERNS_18TensorIteratorBaseEENKUlvE_clEvENKUlvE3_clEvEUlssE_EESt5arrayIPcLm2EEEEviT0_T1_ --------------------------
	.section	.nv.constant0._ZN2at6native29vectorized_elementwise_kernelILi4ENS0_13BUnaryFunctorIsssZZZNS0_16fmod_kernel_cudaERNS_18TensorIteratorBaseEENKUlvE_clEvENKUlvE3_clEvEUlssE_EESt5arrayIPcLm2EEEEviT0_T1_,"a",@progbits
	.sectionflags	@""
	.align	4
.nv.constant0._ZN2at6native29vectorized_elementwise_kernelILi4ENS0_13BUnaryFunctorIsssZZZNS0_16fmod_kernel_cudaERNS_18TensorIteratorBaseEENKUlvE_clEvENKUlvE3_clEvEUlssE_EESt5arrayIPcLm2EEEEviT0_T1_:
	.zero		552


//--------------------- .nv.constant0._ZN2at6native29vectorized_elementwise_kernelILi8ENS0_13BUnaryFunctorIsssZZZNS0_16fmod_kernel_cudaERNS_18TensorIteratorBaseEENKUlvE_clEvENKUlvE3_clEvEUlssE_EESt5arrayIPcLm2EEEEviT0_T1_ --------------------------
	.section	.nv.constant0._ZN2at6native29vectorized_elementwise_kernelILi8ENS0_13BUnaryFunctorIsssZZZNS0_16fmod_kernel_cudaERNS_18TensorIteratorBaseEENKUlvE_clEvENKUlvE3_clEvEUlssE_EESt5arrayIPcLm2EEEEviT0_T1_,"a",@progbits
	.sectionflags	@""
	.align	4
.nv.constant0._ZN2at6native29vectorized_elementwise_kernelILi8ENS0_13BUnaryFunctorIsssZZZNS0_16fmod_kernel_cudaERNS_18TensorIteratorBaseEENKUlvE_clEvENKUlvE3_clEvEUlssE_EESt5arrayIPcLm2EEEEviT0_T1_:
	.zero		552


//--------------------- .nv.constant0._ZN2at6native18elementwise_kernelILi128ELi4EZNS0_15gpu_kernel_implINS0_13AUnaryFunctorIsssZZZNS0_16fmod_kernel_cudaERNS_18TensorIteratorBaseEENKUlvE_clEvENKUlvE3_clEvEUlssE_EEEEvS5_RKT_EUliE_EEviT1_ --------------------------
	.section	.nv.constant0._ZN2at6native18elementwise_kernelILi128ELi4EZNS0_15gpu_kernel_implINS0_13AUnaryFunctorIsssZZZNS0_16fmod_kernel_cudaERNS_18TensorIteratorBaseEENKUlvE_clEvENKUlvE3_clEvEUlssE_EEEEvS5_RKT_EUliE_EEviT1_,"a",@progbits
	.sectionflags	@""
	.align	4
.nv.constant0._ZN2at6native18elementwise_kernelILi128ELi4EZNS0_15gpu_kernel_implINS0_13AUnaryFunctorIsssZZZNS0_16fmod_kernel_cudaERNS_18TensorIteratorBaseEENKUlvE_clEvENKUlvE3_clEvEUlssE_EEEEvS5_RKT_EUliE_EEviT1_:
	.zero		1072


//--------------------- .nv.constant0._ZN2at6native27unrolled_elementwise_kernelINS0_13AUnaryFunctorIsssZZZNS0_16fmod_kernel_cudaERNS_18TensorIteratorBaseEENKUlvE_clEvENKUlvE3_clEvEUlssE_EESt5arrayIPcLm2EELi4E23TrivialOffsetCalculatorILi1EjESD_NS0_6memory12LoadWithCastILi1EEENSE_13StoreWithCastILi1EEEEEviT_T0_T2_T3_T4_T5_ --------------------------
	.section	.nv.constant0._ZN2at6native27unrolled_elementwise_kernelINS0_13AUnaryFunctorIsssZZZNS0_16fmod_kernel_cudaERNS_18TensorIteratorBaseEENKUlvE_clEvENKUlvE3_clEvEUlssE_EESt5arrayIPcLm2EELi4E23TrivialOffsetCalculatorILi1EjESD_NS0_6memory12LoadWithCastILi1EEENSE_13StoreWithCastILi1EEEEEviT_T0_T2_T3_T4_T5_,"a",@progbits
	.sectionflags	@""
	.align	4
.nv.constant0._ZN2at6native27unrolled_elementwise_kernelINS0_13AUnaryFunctorIsssZZZNS0_16fmod_kernel_cudaERNS_18TensorIteratorBaseEENKUlvE_clEvENKUlvE3_clEvEUlssE_EESt5arrayIPcLm2EELi4E23TrivialOffsetCalculatorILi1EjESD_NS0_6memory12LoadWithCastILi1EEENSE_13StoreWithCastILi1EEEEEviT_T0_T2_T3_T4_T5_:
	.zero		572


//--------------------- .nv.constant0._ZN2at6native18elementwise_kernelILi128ELi4EZNS0_22gpu_kernel_impl_nocastINS0_13AUnaryFunctorIsssZZZNS0_16fmod_kernel_cudaERNS_18TensorIteratorBaseEENKUlvE_clEvENKUlvE3_clEvEUlssE_EEEEvS5_RKT_EUliE_EEviT1_ --------------------------
	.section	.nv.constant0._ZN2at6native18elementwise_kernelILi128ELi4EZNS0_22gpu_kernel_impl_nocastINS0_13AUnaryFunctorIsssZZZNS0_16fmod_kernel_cudaERNS_18TensorIteratorBaseEENKUlvE_clEvENKUlvE3_clEvEUlssE_EEEEvS5_RKT_EUliE_EEviT1_,"a",@progbits
	.sectionflags	@""
	.align	4
.nv.constant0._ZN2at6native18elementwise_kernelILi128ELi4EZNS0_22gpu_kernel_impl_nocastINS0_13AUnaryFunctorIsssZZZNS0_16fmod_kernel_cudaERNS_18TensorIteratorBaseEENKUlvE_clEvENKUlvE3_clEvEUlssE_EEEEvS5_RKT_EUliE_EEviT1_:
	.zero		1072


//--------------------- .nv.constant0._ZN2at6native27unrolled_elementwise_kernelINS0_13AUnaryFunctorIsssZZZNS0_16fmod_kernel_cudaERNS_18TensorIteratorBaseEENKUlvE_clEvENKUlvE3_clEvEUlssE_EESt5arrayIPcLm2EELi4E23TrivialOffsetCalculatorILi1EjESD_NS0_6memory15LoadWithoutCastENSE_16StoreWithoutCastEEEviT_T0_T2_T3_T4_T5_ --------------------------
	.section	.nv.constant0._ZN2at6native27unrolled_elementwise_kernelINS0_13AUnaryFunctorIsssZZZNS0_16fmod_kernel_cudaERNS_18TensorIteratorBaseEENKUlvE_clEvENKUlvE3_clEvEUlssE_EESt5arrayIPcLm2EELi4E23TrivialOffsetCalculatorILi1EjESD_NS0_6memory15LoadWithoutCastENSE_16StoreWithoutCastEEEviT_T0_T2_T3_T4_T5_,"a",@progbits
	.sectionflags	@""
	.align	4
.nv.constant0._ZN2at6native27unrolled_elementwise_kernelINS0_13AUnaryFunctorIsssZZZNS0_16fmod_kernel_cudaERNS_18TensorIteratorBaseEENKUlvE_clEvENKUlvE3_clEvEUlssE_EESt5arrayIPcLm2EELi4E23TrivialOffsetCalculatorILi1EjESD_NS0_6memory15LoadWithoutCastENSE_16StoreWithoutCastEEEviT_T0_T2_T3_T4_T5_:
	.zero		556


//--------------------- .nv.constant0._ZN2at6native29vectorized_elementwise_kernelILi2ENS0_13AUnaryFunctorIsssZZZNS0_16fmod_kernel_cudaERNS_18TensorIteratorBaseEENKUlvE_clEvENKUlvE3_clEvEUlssE_EESt5arrayIPcLm2EEEEviT0_T1_ --------------------------
	.section	.nv.constant0._ZN2at6native29vectorized_elementwise_kernelILi2ENS0_13AUnaryFunctorIsssZZZNS0_16fmod_kernel_cudaERNS_18TensorIteratorBaseEENKUlvE_clEvENKUlvE3_clEvEUlssE_EESt5arrayIPcLm2EEEEviT0_T1_,"a",@progbits
	.sectionflags	@""
	.align	4
.nv.constant0._ZN2at6native29vectorized_elementwise_kernelILi2ENS0_13AUnaryFunctorIsssZZZNS0_16fmod_kernel_cudaERNS_18TensorIteratorBaseEENKUlvE_clEvENKUlvE3_clEvEUlssE_EESt5arrayIPcLm2EEEEviT0_T1_:
	.zero		552


//--------------------- .nv.constant0._ZN2at6native29vectorized_elementwise_kernelILi4ENS0_13AUnaryFunctorIsssZZZNS0_16fmod_kernel_cudaERNS_18TensorIteratorBaseEENKUlvE_clEvENKUlvE3_clEvEUlssE_EESt5arrayIPcLm2EEEEviT0_T1_ --------------------------
	.section	.nv.constant0._ZN2at6native29vectorized_elementwise_kernelILi4ENS0_13AUnaryFunctorIsssZZZNS0_16fmod_kernel_cudaERNS_18TensorIteratorBaseEENKUlvE_clEvENKUlvE3_clEvEUlssE_EESt5arrayIPcLm2EEEEviT0_T1_,"a",@progbits
	.sectionflags	@""
	.align	4
.nv.constant0._ZN2at6native29vectorized_elementwise_kernelILi4ENS0_13AUnaryFunctorIsssZZZNS0_16fmod_kernel_cudaERNS_18TensorIteratorBaseEENKUlvE_clEvENKUlvE3_clEvEUlssE_EESt5arrayIPcLm2EEEEviT0_T1_:
	.zero		552


//--------------------- .nv.constant0._ZN2at6native29vectorized_elementwise_kernelILi8ENS0_13AUnaryFunctorIsssZZZNS0_16fmod_kernel_cudaERNS_18TensorIteratorBaseEENKUlvE_clEvENKUlvE3_clEvEUlssE_EESt5arrayIPcLm2EEEEviT0_T1_ --------------------------
	.section	.nv.constant0._ZN2at6native29vectorized_elementwise_kernelILi8ENS0_13AUnaryFunctorIsssZZZNS0_16fmod_kernel_cudaERNS_18TensorIteratorBaseEENKUlvE_clEvENKUlvE3_clEvEUlssE_EESt5arrayIPcLm2EEEEviT0_T1_,"a",@progbits
	.sectionflags	@""
	.align	4
.nv.constant0._ZN2at6native29vectorized_elementwise_kernelILi8ENS0_13AUnaryFunctorIsssZZZNS0_16fmod_kernel_cudaERNS_18TensorIteratorBaseEENKUlvE_clEvENKUlvE3_clEvEUlssE_EESt5arrayIPcLm2EEEEviT0_T1_:
	.zero		552


//--------------------- .nv.constant0._ZN2at6native18elementwise_kernelILi128ELi4EZNS0_15gpu_kernel_implINS0_13BinaryFunctorIlllZZZNS0_16fmod_kernel_cudaERNS_18TensorIteratorBaseEENKUlvE_clEvENKUlvE2_clEvEUlllE_EEEEvS5_RKT_EUliE_EEviT1_ --------------------------
	.section	.nv.constant0._ZN2at6native18elementwise_kernelILi128ELi4EZNS0_15gpu_kernel_implINS0_13BinaryFunctorIlllZZZNS0_16fmod_kernel_cudaERNS_18TensorIteratorBaseEENKUlvE_clEvENKUlvE2_clEvEUlllE_EEEEvS5_RKT_EUliE_EEviT1_,"a",@progbits
	.sectionflags	@""
	.align	4
.nv.constant0._ZN2at6native18elementwise_kernelILi128ELi4EZNS0_15gpu_kernel_implINS0_13BinaryFunctorIlllZZZNS0_16fmod_kernel_cudaERNS_18TensorIteratorBaseEENKUlvE_clEvENKUlvE2_clEvEUlllE_EEEEvS5_RKT_EUliE_EEviT1_:
	.zero		1184


//--------------------- .nv.constant0._ZN2at6native27unrolled_elementwise_kernelINS0_13BinaryFunctorIlllZZZNS0_16fmod_kernel_cudaERNS_18TensorIteratorBaseEENKUlvE_clEvENKUlvE2_clEvEUlllE_EESt5arrayIPcLm3EELi4E23TrivialOffsetCalculatorILi2EjESC_ILi1EjENS0_6memory12LoadWithCastILi2EEENSF_13StoreWithCastILi1EEEEEviT_T0_T2_T3_T4_T5_ --------------------------
	.section	.nv.constant0._ZN2at6native27unrolled_elementwise_kernelINS0_13BinaryFunctorIlllZZZNS0_16fmod_kernel_cudaERNS_18TensorIteratorBaseEENKUlvE_clEvENKUlvE2_clEvEUlllE_EESt5arrayIPcLm3EELi4E23TrivialOffsetCalculatorILi2EjESC_ILi1EjENS0_6memory12LoadWithCastILi2EEENSF_13StoreWithCastILi1EEEEEviT_T0_T2_T3_T4_T5_,"a",@progbits
	.sectionflags	@""
	.align	4
.nv.constant0._ZN2at6native27unrolled_elementwise_kernelINS0_13BinaryFunctorIlllZZZNS0_16fmod_kernel_cudaERNS_18TensorIteratorBaseEENKUlvE_clEvENKUlvE2_clEvEUlllE_EESt5arrayIPcLm3EELi4E23TrivialOffsetCalculatorILi2EjESC_ILi1EjENS0_6memory12LoadWithCastILi2EEENSF_13StoreWithCastILi1EEEEEviT_T0_T2_T3_T4_T5_:
	.zero		584


//--------------------- .nv.constant0._ZN2at6native18elementwise_kernelILi128ELi2EZNS0_22gpu_kernel_impl_nocastINS0_13BinaryFunctorIlllZZZNS0_16fmod_kernel_cudaERNS_18TensorIteratorBaseEENKUlvE_clEvENKUlvE2_clEvEUlllE_EEEEvS5_RKT_EUliE_EEviT1_ --------------------------
	.section	.nv.constant0._ZN2at6native18elementwise_kernelILi128ELi2EZNS0_22gpu_kernel_impl_nocastINS0_13BinaryFunctorIlllZZZNS0_16fmod_kernel_cudaERNS_18TensorIteratorBaseEENKUlvE_clEvENKUlvE2_clEvEUlllE_EEEEvS5_RKT_EUliE_EEviT1_,"a",@progbits
	.sectionflags	@""
	.align	4
.nv.constant0._ZN2at6native18elementwise_kernelILi128ELi2EZNS0_22gpu_kernel_impl_nocastINS0_13BinaryFunctorIlllZZZNS0_16fmod_kernel_cudaERNS_18TensorIteratorBaseEENKUlvE_clEvENKUlvE2_clEvEUlllE_EEEEvS5_RKT_EUliE_EEviT1_:
	.zero		1184


//--------------------- .nv.constant0._ZN2at6native27unrolled_elementwise_kernelINS0_13BinaryFunctorIlllZZZNS0_16fmod_kernel_cudaERNS_18TensorIteratorBaseEENKUlvE_clEvENKUlvE2_clEvEUlllE_EESt5arrayIPcLm3EELi4E23TrivialOffsetCalculatorILi2EjESC_ILi1EjENS0_6memory15LoadWithoutCastENSF_16StoreWithoutCastEEEviT_T0_T2_T3_T4_T5_ --------------------------
	.section	.nv.constant0._ZN2at6native27unrolled_elementwise_kernelINS0_13BinaryFunctorIlllZZZNS0_16fmod_kernel_cudaERNS_18TensorIteratorBaseEENKUlvE_clEvENKUlvE2_clEvEUlllE_EESt5arrayIPcLm3EELi4E23TrivialOffsetCalculatorILi2EjESC_ILi1EjENS0_6memory15LoadWithoutCastENSF_16StoreWithoutCastEEEviT_T0_T2_T3_T4_T5_,"a",@progbits
	.sectionflags	@""
	.align	4
.nv.constant0._ZN2at6native27unrolled_elementwise_kernelINS0_13BinaryFunctorIlllZZZNS0_16fmod_kernel_cudaERNS_18TensorIteratorBaseEENKUlvE_clEvENKUlvE2_clEvEUlllE_EESt5arrayIPcLm3EELi4E23TrivialOffsetCalculatorILi2EjESC_ILi1EjENS0_6memory15LoadWithoutCastENSF_16StoreWithoutCastEEEviT_T0_T2_T3_T4_T5_:
	.zero		564


//--------------------- .nv.constant0._ZN2at6native29vectorized_elementwise_kernelILi2ENS0_13BinaryFunctorIlllZZZNS0_16fmod_kernel_cudaERNS_18TensorIteratorBaseEENKUlvE_clEvENKUlvE2_clEvEUlllE_EESt5arrayIPcLm3EEEEviT0_T1_ --------------------------
	.section	.nv.constant0._ZN2at6native29vectorized_elementwise_kernelILi2ENS0_13BinaryFunctorIlllZZZNS0_16fmod_kernel_cudaERNS_18TensorIteratorBaseEENKUlvE_clEvENKUlvE2_clEvEUlllE_EESt5arrayIPcLm3EEEEviT0_T1_,"a",@progbits
	.sectionflags	@""
	.align	4
.nv.constant0._ZN2at6native29vectorized_elementwise_kernelILi2ENS0_13BinaryFunctorIlllZZZNS0_16fmod_kernel_cudaERNS_18TensorIteratorBaseEENKUlvE_clEvENKUlvE2_clEvEUlllE_EESt5arrayIPcLm3EEEEviT0_T1_:
	.zero		560


//--------------------- .nv.constant0._ZN2at6native29vectorized_elementwise_kernelILi4ENS0_13BinaryFunctorIlllZZZNS0_16fmod_kernel_cudaERNS_18TensorIteratorBaseEENKUlvE_clEvENKUlvE2_clEvEUlllE_EESt5arrayIPcLm3EEEEviT0_T1_ --------------------------
	.section	.nv.constant0._ZN2at6native29vectorized_elementwise_kernelILi4ENS0_13BinaryFunctorIlllZZZNS0_16fmod_kernel_cudaERNS_18TensorIteratorBaseEENKUlvE_clEvENKUlvE2_clEvEUlllE_EESt5arrayIPcLm3EEEEviT0_T1_,"a",@progbits
	.sectionflags	@""
	.align	4
.nv.constant0._ZN2at6native29vectorized_elementwise_kernelILi4ENS0_13BinaryFunctorIlllZZZNS0_16fmod_kernel_cudaERNS_18TensorIteratorBaseEENKUlvE_clEvENKUlvE2_clEvEUlllE_EESt5arrayIPcLm3EEEEviT0_T1_:
	.zero		560


//--------------------- .nv.constant0._ZN2at6native29vectorized_elementwise_kernelILi8ENS0_13BinaryFunctorIlllZZZNS0_16fmod_kernel_cudaERNS_18TensorIteratorBaseEENKUlvE_clEvENKUlvE2_clEvEUlllE_EESt5arrayIPcLm3EEEEviT0_T1_ --------------------------
	.section	.nv.constant0._ZN2at6native29vectorized_elementwise_kernelILi8ENS0_13BinaryFunctorIlllZZZNS0_16fmod_kernel_cudaERNS_18TensorIteratorBaseEENKUlvE_clEvENKUlvE2_clEvEUlllE_EESt5arrayIPcLm3EEEEviT0_T1_,"a",@progbits
	.sectionflags	@""
	.align	4
.nv.constant0._ZN2at6native29vectorized_elementwise_kernelILi8ENS0_13BinaryFunctorIlllZZZNS0_16fmod_kernel_cudaERNS_18TensorIteratorBaseEENKUlvE_clEvENKUlvE2_clEvEUlllE_EESt5arrayIPcLm3EEEEviT0_T1_:
	.zero		560


//--------------------- .nv.constant0._ZN2at6native18elementwise_kernelILi128ELi4EZNS0_15gpu_kernel_implINS0_13BUnaryFunctorIlllZZZNS0_16fmod_kernel_cudaERNS_18TensorIteratorBaseEENKUlvE_clEvENKUlvE2_clEvEUlllE_EEEEvS5_RKT_EUliE_EEviT1_ --------------------------
	.section	.nv.constant0._ZN2at6native18elementwise_kernelILi128ELi4EZNS0_15gpu_kernel_implINS0_13BUnaryFunctorIlllZZZNS0_16fmod_kernel_cudaERNS_18TensorIteratorBaseEENKUlvE_clEvENKUlvE2_clEvEUlllE_EEEEvS5_RKT_EUliE_EEviT1_,"a",@progbits
	.sectionflags	@""
	.align	4
.nv.constant0._ZN2at6native18elementwise_kernelILi128ELi4EZNS0_15gpu_kernel_implINS0_13BUnaryFunctorIlllZZZNS0_16fmod_kernel_cudaERNS_18TensorIteratorBaseEENKUlvE_clEvENKUlvE2_clEvEUlllE_EEEEvS5_RKT_EUliE_EEviT1_:
	.zero		1088


//--------------------- .nv.constant0._ZN2at6native27unrolled_elementwise_kernelINS0_13BUnaryFunctorIlllZZZNS0_16fmod_kernel_cudaERNS_18TensorIteratorBaseEENKUlvE_clEvENKUlvE2_clEvEUlllE_EESt5arrayIPcLm2EELi4E23TrivialOffsetCalculatorILi1EjESD_NS0_6memory12LoadWithCastILi1EEENSE_13StoreWithCastILi1EEEEEviT_T0_T2_T3_T4_T5_ --------------------------
	.section	.nv.constant0._ZN2at6native27unrolled_elementwise_kernelINS0_13BUnaryFunctorIlllZZZNS0_16fmod_kernel_cudaERNS_18TensorIteratorBaseEENKUlvE_clEvENKUlvE2_clEvEUlllE_EESt5arrayIPcLm2EELi4E23TrivialOffsetCalculatorILi1EjESD_NS0_6memory12LoadWithCastILi1EEENSE_13StoreWithCastILi1EEEEEviT_T0_T2_T3_T4_T5_,"a",@progbits
	.sectionflags	@""
	.align	4
.nv.constant0._ZN2at6native27unrolled_elementwise_kernelINS0_13BUnaryFunctorIlllZZZNS0_16fmod_kernel_cudaERNS_18TensorIteratorBaseEENKUlvE_clEvENKUlvE2_clEvEUlllE_EESt5arrayIPcLm2EELi4E23TrivialOffsetCalculatorILi1EjESD_NS0_6memory12LoadWithCastILi1EEENSE_13StoreWithCastILi1EEEEEviT_T0_T2_T3_T4_T5_:
	.zero		588


//--------------------- .nv.constant0._ZN2at6native18elementwise_kernelILi128ELi2EZNS0_22gpu_kernel_impl_nocastINS0_13BUnaryFunctorIlllZZZNS0_16fmod_kernel_cudaERNS_18TensorIteratorBaseEENKUlvE_clEvENKUlvE2_clEvEUlllE_EEEEvS5_RKT_EUliE_EEviT1_ --------------------------
	.section	.nv.constant0._ZN2at6native18elementwise_kernelILi128ELi2EZNS0_22gpu_kernel_impl_nocastINS0_13BUnaryFunctorIlllZZZNS0_16fmod_kernel_cudaERNS_18TensorIteratorBaseEENKUlvE_clEvENKUlvE2_clEvEUlllE_EEEEvS5_RKT_EUliE_EEviT1_,"a",@progbits
	.sectionflags	@""
	.align	4
.nv.constant0._ZN2at6native18elementwise_kernelILi128ELi2EZNS0_22gpu_kernel_impl_nocastINS0_13BUnaryFunctorIlllZZZNS0_16fmod_kernel_cudaERNS_18TensorIteratorBaseEENKUlvE_clEvENKUlvE2_clEvEUlllE_EEEEvS5_RKT_EUliE_EEviT1_:
	.zero		1080


//--------------------- .nv.constant0._ZN2at6native27unrolled_elementwise_kernelINS0_13BUnaryFunctorIlllZZZNS0_16fmod_kernel_cudaERNS_18TensorIteratorBaseEENKUlvE_clEvENKUlvE2_clEvEUlllE_EESt5arrayIPcLm2EELi4E23TrivialOffsetCalculatorILi1EjESD_NS0_6memory15LoadWithoutCastENSE_16StoreWithoutCastEEEviT_T0_T2_T3_T4_T5_ --------------------------
	.section	.nv.constant0._ZN2at6native27unrolled_elementwise_kernelINS0_13BUnaryFunctorIlllZZZNS0_16fmod_kernel_cudaERNS_18TensorIteratorBaseEENKUlvE_clEvENKUlvE2_clEvEUlllE_EESt5arrayIPcLm2EELi4E23TrivialOffsetCalculatorILi1EjESD_NS0_6memory15LoadWithoutCastENSE_16StoreWithoutCastEEEviT_T0_T2_T3_T4_T5_,"a",@progbits
	.sectionflags	@""
	.align	4
.nv.constant0._ZN2at6native27unrolled_elementwise_kernelINS0_13BUnaryFunctorIlllZZZNS0_16fmod_kernel_cudaERNS_18TensorIteratorBaseEENKUlvE_clEvENKUlvE2_clEvEUlllE_EESt5arrayIPcLm2EELi4E23TrivialOffsetCalculatorILi1EjESD_NS0_6memory15LoadWithoutCastENSE_16StoreWithoutCastEEEviT_T0_T2_T3_T4_T5_:
	.zero		572


//--------------------- .nv.constant0._ZN2at6native29vectorized_elementwise_kernelILi2ENS0_13BUnaryFunctorIlllZZZNS0_16fmod_kernel_cudaERNS_18TensorIteratorBaseEENKUlvE_clEvENKUlvE2_clEvEUlllE_EESt5arrayIPcLm2EEEEviT0_T1_ --------------------------
	.section	.nv.constant0._ZN2at6native29vectorized_elementwise_kernelILi2ENS0_13BUnaryFunctorIlllZZZNS0_16fmod_kernel_cudaERNS_18TensorIteratorBaseEENKUlvE_clEvENKUlvE2_clEvEUlllE_EESt5arrayIPcLm2EEEEviT0_T1_,"a",@progbits
	.sectionflags	@""
	.align	4
.nv.constant0._ZN2at6native29vectorized_elementwise_kernelILi2ENS0_13BUnaryFunctorIlllZZZNS0_16fmod_kernel_cudaERNS_18TensorIteratorBaseEENKUlvE_clEvENKUlvE2_clEvEUlllE_EESt5arrayIPcLm2EEEEviT0_T1_:
	.zero		568


//--------------------- .nv.constant0._ZN2at6native29vectorized_elementwise_kernelILi4ENS0_13BUnaryFunctorIlllZZZNS0_16fmod_kernel_cudaERNS_18TensorIteratorBaseEENKUlvE_clEvENKUlvE2_clEvEUlllE_EESt5arrayIPcLm2EEEEviT0_T1_ --------------------------
	.section	.nv.constant0._ZN2at6native29vectorized_elementwise_kernelILi4ENS0_13BUnaryFunctorIlllZZZNS0_16fmod_kernel_cudaERNS_18TensorIteratorBaseEENKUlvE_clEvENKUlvE2_clEvEUlllE_EESt5arrayIPcLm2EEEEviT0_T1_,"a",@progbits
	.sectionflags	@""
	.align	4
.nv.constant0._ZN2at6native29vectorized_elementwise_kernelILi4ENS0_13BUnaryFunctorIlllZZZNS0_16fmod_kernel_cudaERNS_18TensorIteratorBaseEENKUlvE_clEvENKUlvE2_clEvEUlllE_EESt5arrayIPcLm2EEEEviT0_T1_:
	.zero		568


//--------------------- .nv.constant0._ZN2at6native29vectorized_elementwise_kernelILi8ENS0_13BUnaryFunctorIlllZZZNS0_16fmod_kernel_cudaERNS_18TensorIteratorBaseEENKUlvE_clEvENKUlvE2_clEvEUlllE_EESt5arrayIPcLm2EEEEviT0_T1_ --------------------------
	.section	.nv.constant0._ZN2at6native29vectorized_elementwise_kernelILi8ENS0_13BUnaryFunctorIlllZZZNS0_16fmod_kernel_cudaERNS_18TensorIteratorBaseEENKUlvE_clEvENKUlvE2_clEvEUlllE_EESt5arrayIPcLm2EEEEviT0_T1_,"a",@progbits
	.sectionflags	@""
	.align	4
.nv.constant0._ZN2at6native29vectorized_elementwise_kernelILi8ENS0_13BUnaryFunctorIlllZZZNS0_16fmod_kernel_cudaERNS_18TensorIteratorBaseEENKUlvE_clEvENKUlvE2_clEvEUlllE_EESt5arrayIPcLm2EEEEviT0_T1_:
	.zero		568


//--------------------- .nv.constant0._ZN2at6native18elementwise_kernelILi128ELi4EZNS0_15gpu_kernel_implINS0_13AUnaryFunctorIlllZZZNS0_16fmod_kernel_cudaERNS_18TensorIteratorBaseEENKUlvE_clEvENKUlvE2_clEvEUlllE_EEEEvS5_RKT_EUliE_EEviT1_ --------------------------
	.section	.nv.constant0._ZN2at6native18elementwise_kernelILi128ELi4EZNS0_15gpu_kernel_implINS0_13AUnaryFunctorIlllZZZNS0_16fmod_kernel_cudaERNS_18TensorIteratorBaseEENKUlvE_clEvENKUlvE2_clEvEUlllE_EEEEvS5_RKT_EUliE_EEviT1_,"a",@progbits
	.sectionflags	@""
	.align	4
.nv.constant0._ZN2at6native18elementwise_kernelILi128ELi4EZNS0_15gpu_kernel_implINS0_13AUnaryFunctorIlllZZZNS0_16fmod_kernel_cudaERNS_18TensorIteratorBaseEENKUlvE_clEvENKUlvE2_clEvEUlllE_EEEEvS5_RKT_EUliE_EEviT1_:
	.zero		1088


//--------------------- .nv.constant0._ZN2at6native27unrolled_elementwise_kernelINS0_13AUnaryFunctorIlllZZZNS0_16fmod_kernel_cudaERNS_18TensorIteratorBaseEENKUlvE_clEvENKUlvE2_clEvEUlllE_EESt5arrayIPcLm2EELi4E23TrivialOffsetCalculatorILi1EjESD_NS0_6memory12LoadWithCastILi1EEENSE_13StoreWithCastILi1EEEEEviT_T0_T2_T3_T4_T5_ --------------------------
	.section	.nv.constant0._ZN2at6native27unrolled_elementwise_kernelINS0_13AUnaryFunctorIlllZZZNS0_16fmod_kernel_cudaERNS_18TensorIteratorBaseEENKUlvE_clEvENKUlvE2_clEvEUlllE_EESt5arrayIPcLm2EELi4E23TrivialOffsetCalculatorILi1EjESD_NS0_6memory12LoadWithCastILi1EEENSE_13StoreWithCastILi1EEEEEviT_T0_T2_T3_T4_T5_,"a",@progbits
	.sectionflags	@""
	.align	4
.nv.constant0._ZN2at6native27unrolled_elementwise_kernelINS0_13AUnaryFunctorIlllZZZNS0_16fmod_kernel_cudaERNS_18TensorIteratorBaseEENKUlvE_clEvENKUlvE2_clEvEUlllE_EESt5arrayIPcLm2EELi4E23TrivialOffsetCalculatorILi1EjESD_NS0_6memory12LoadWithCastILi1EEENSE_13StoreWithCastILi1EEEEEviT_T0_T2_T3_T4_T5_:
	.zero		588


//--------------------- .nv.constant0._ZN2at6native18elementwise_kernelILi128ELi2EZNS0_22gpu_kernel_impl_nocastINS0_13AUnaryFunctorIlllZZZNS0_16fmod_kernel_cudaERNS_18TensorIteratorBaseEENKUlvE_clEvENKUlvE2_clEvEUlllE_EEEEvS5_RKT_EUliE_EEviT1_ --------------------------
	.section	.nv.constant0._ZN2at6native18elementwise_kernelILi128ELi2EZNS0_22gpu_kernel_impl_nocastINS0_13AUnaryFunctorIlllZZZNS0_16fmod_kernel_cudaERNS_18TensorIteratorBaseEENKUlvE_clEvENKUlvE2_clEvEUlllE_EEEEvS5_RKT_EUliE_EEviT1_,"a",@progbits
	.sectionflags	@""
	.align	4
.nv.constant0._ZN2at6native18elementwise_kernelILi128ELi2EZNS0_22gpu_kernel_impl_nocastINS0_13AUnaryFunctorIlllZZZNS0_16fmod_kernel_cudaERNS_18TensorIteratorBaseEENKUlvE_clEvENKUlvE2_clEvEUlllE_EEEEvS5_RKT_EUliE_EEviT1_:
	.zero		1080


//--------------------- .nv.constant0._ZN2at6native27unrolled_elementwise_kernelINS0_13AUnaryFunctorIlllZZZNS0_16fmod_kernel_cudaERNS_18TensorIteratorBaseEENKUlvE_clEvENKUlvE2_clEvEUlllE_EESt5arrayIPcLm2EELi4E23TrivialOffsetCalculatorILi1EjESD_NS0_6memory15LoadWithoutCastENSE_16StoreWithoutCastEEEviT_T0_T2_T3_T4_T5_ --------------------------
	.section	.nv.constant0._ZN2at6native27unrolled_elementwise_kernelINS0_13AUnaryFunctorIlllZZZNS0_16fmod_kernel_cudaERNS_18TensorIteratorBaseEENKUlvE_clEvENKUlvE2_clEvEUlllE_EESt5arrayIPcLm2EELi4E23TrivialOffsetCalculatorILi1EjESD_NS0_6memory15LoadWithoutCastENSE_16StoreWithoutCastEEEviT_T0_T2_T3_T4_T5_,"a",@progbits
	.sectionflags	@""
	.align	4
.nv.constant0._ZN2at6native27unrolled_elementwise_kernelINS0_13AUnaryFunctorIlllZZZNS0_16fmod_kernel_cudaERNS_18TensorIteratorBaseEENKUlvE_clEvENKUlvE2_clEvEUlllE_EESt5arrayIPcLm2EELi4E23TrivialOffsetCalculatorILi1EjESD_NS0_6memory15LoadWithoutCastENSE_16StoreWithoutCastEEEviT_T0_T2_T3_T4_T5_:
	.zero		572


//--------------------- .nv.constant0._ZN2at6native29vectorized_elementwise_kernelILi2ENS0_13AUnaryFunctorIlllZZZNS0_16fmod_kernel_cudaERNS_18TensorIteratorBaseEENKUlvE_clEvENKUlvE2_clEvEUlllE_EESt5arrayIPcLm2EEEEviT0_T1_ --------------------------
	.section	.nv.constant0._ZN2at6native29vectorized_elementwise_kernelILi2ENS0_13AUnaryFunctorIlllZZZNS0_16fmod_kernel_cudaERNS_18TensorIteratorBaseEENKUlvE_clEvENKUlvE2_clEvEUlllE_EESt5arrayIPcLm2EEEEviT0_T1_,"a",@progbits
	.sectionflags	@""
	.align	4
.nv.constant0._ZN2at6native29vectorized_elementwise_kernelILi2ENS0_13AUnaryFunctorIlllZZZNS0_16fmod_kernel_cudaERNS_18TensorIteratorBaseEENKUlvE_clEvENKUlvE2_clEvEUlllE_EESt5arrayIPcLm2EEEEviT0_T1_:
	.zero		568


//--------------------- .nv.constant0._ZN2at6native29vectorized_elementwise_kernelILi4ENS0_13AUnaryFunctorIlllZZZNS0_16fmod_kernel_cudaERNS_18TensorIteratorBaseEENKUlvE_clEvENKUlvE2_clEvEUlllE_EESt5arrayIPcLm2EEEEviT0_T1_ --------------------------
	.section	.nv.constant0._ZN2at6native29vectorized_elementwise_kernelILi4ENS0_13AUnaryFunctorIlllZZZNS0_16fmod_kernel_cudaERNS_18TensorIteratorBaseEENKUlvE_clEvENKUlvE2_clEvEUlllE_EESt5arrayIPcLm2EEEEviT0_T1_,"a",@progbits
	.sectionflags	@""
	.align	4
.nv.constant0._ZN2at6native29vectorized_elementwise_kernelILi4ENS0_13AUnaryFunctorIlllZZZNS0_16fmod_kernel_cudaERNS_18TensorIteratorBaseEENKUlvE_clEvENKUlvE2_clEvEUlllE_EESt5arrayIPcLm2EEEEviT0_T1_:
	.zero		568


//--------------------- .nv.constant0._ZN2at6native29vectorized_elementwise_kernelILi8ENS0_13AUnaryFunctorIlllZZZNS0_16fmod_kernel_cudaERNS_18TensorIteratorBaseEENKUlvE_clEvENKUlvE2_clEvEUlllE_EESt5arrayIPcLm2EEEEviT0_T1_ --------------------------
	.section	.nv.constant0._ZN2at6native29vectorized_elementwise_kernelILi8ENS0_13AUnaryFunctorIlllZZZNS0_16fmod_kernel_cudaERNS_18TensorIteratorBaseEENKUlvE_clEvENKUlvE2_clEvEUlllE_EESt5arrayIPcLm2EEEEviT0_T1_,"a",@progbits
	.sectionflags	@""
	.align	4
.nv.constant0._ZN2at6native29vectorized_elementwise_kernelILi8ENS0_13AUnaryFunctorIlllZZZNS0_16fmod_kernel_cudaERNS_18TensorIteratorBaseEENKUlvE_clEvENKUlvE2_clEvEUlllE_EESt5arrayIPcLm2EEEEviT0_T1_:
	.zero		568


//--------------------- .nv.constant0._ZN2at6native18elementwise_kernelILi128ELi4EZNS0_15gpu_kernel_implINS0_13BinaryFunctorIiiiZZZNS0_16fmod_kernel_cudaERNS_18TensorIteratorBaseEENKUlvE_clEvENKUlvE1_clEvEUliiE_EEEEvS5_RKT_EUliE_EEviT1_ --------------------------
	.section	.nv.constant0._ZN2at6native18elementwise_kernelILi128ELi4EZNS0_15gpu_kernel_implINS0_13BinaryFunctorIiiiZZZNS0_16fmod_kernel_cudaERNS_18TensorIteratorBaseEENKUlvE_clEvENKUlvE1_clEvEUliiE_EEEEvS5_RKT_EUliE_EEviT1_,"a",@progbits
	.sectionflags	@""
	.align	4
.nv.constant0._ZN2at6native18elementwise_kernelILi128ELi4EZNS0_15gpu_kernel_implINS0_13BinaryFunctorIiiiZZZNS0_16fmod_kernel_cudaERNS_18TensorIteratorBaseEENKUlvE_clEvENKUlvE1_clEvEUliiE_EEEEvS5_RKT_EUliE_EEviT1_:
	.zero		1184


//--------------------- .nv.constant0._ZN2at6native27unrolled_elementwise_kernelINS0_13BinaryFunctorIiiiZZZNS0_16fmod_kernel_cudaERNS_18TensorIteratorBaseEENKUlvE_clEvENKUlvE1_clEvEUliiE_EESt5arrayIPcLm3EELi4E23TrivialOffsetCalculatorILi2EjESC_ILi1EjENS0_6memory12LoadWithCastILi2EEENSF_13StoreWithCastILi1EEEEEviT_T0_T2_T3_T4_T5_ --------------------------
	.section	.nv.constant0._ZN2at6native27unrolled_elementwise_kernelINS0_13BinaryFunctorIiiiZZZNS0_16fmod_kernel_cudaERNS_18TensorIteratorBaseEENKUlvE_clEvENKUlvE1_clEvEUliiE_EESt5arrayIPcLm3EELi4E23TrivialOffsetCalculatorILi2EjESC_ILi1EjENS0_6memory12LoadWithCastILi2EEENSF_13StoreWithCastILi1EEEEEviT_T0_T2_T3_T4_T5_,"a",@progbits
	.sectionflags	@""
	.align	4
.nv.constant0._ZN2at6native27unrolled_elementwise_kernelINS0_13BinaryFunctorIiiiZZZNS0_16fmod_kernel_cudaERNS_18TensorIteratorBaseEENKUlvE_clEvENKUlvE1_clEvEUliiE_EESt5arrayIPcLm3EELi4E23TrivialOffsetCalculatorILi2EjESC_ILi1EjENS0_6memory12LoadWithCastILi2EEENSF_13StoreWithCastILi1EEEEEviT_T0_T2_T3_T4_T5_:
	.zero		584


//--------------------- .nv.constant0._ZN2at6native18elementwise_kernelILi128ELi2EZNS0_22gpu_kernel_impl_nocastINS0_13BinaryFunctorIiiiZZZNS0_16fmod_kernel_cudaERNS_18TensorIteratorBaseEENKUlvE_clEvENKUlvE1_clEvEUliiE_EEEEvS5_RKT_EUliE_EEviT1_ --------------------------
	.section	.nv.constant0._ZN2at6native18elementwise_kernelILi128ELi2EZNS0_22gpu_kernel_impl_nocastINS0_13BinaryFunctorIiiiZZZNS0_16fmod_kernel_cudaERNS_18TensorIteratorBaseEENKUlvE_clEvENKUlvE1_clEvEUliiE_EEEEvS5_RKT_EUliE_EEviT1_,"a",@progbits
	.sectionflags	@""
	.align	4
.nv.constant0._ZN2at6native18elementwise_kernelILi128ELi2EZNS0_22gpu_kernel_impl_nocastINS0_13BinaryFunctorIiiiZZZNS0_16fmod_kernel_cudaERNS_18TensorIteratorBaseEENKUlvE_clEvENKUlvE1_clEvEUliiE_EEEEvS5_RKT_EUliE_EEviT1_:
	.zero		1184


//--------------------- .nv.constant0._ZN2at6native27unrolled_elementwise_kernelINS0_13BinaryFunctorIiiiZZZNS0_16fmod_kernel_cudaERNS_18TensorIteratorBaseEENKUlvE_clEvENKUlvE1_clEvEUliiE_EESt5arrayIPcLm3EELi4E23TrivialOffsetCalculatorILi2EjESC_ILi1EjENS0_6memory15LoadWithoutCastENSF_16StoreWithoutCastEEEviT_T0_T2_T3_T4_T5_ --------------------------
	.section	.nv.constant0._ZN2at6native27unrolled_elementwise_kernelINS0_13BinaryFunctorIiiiZZZNS0_16fmod_kernel_cudaERNS_18TensorIteratorBaseEENKUlvE_clEvENKUlvE1_clEvEUliiE_EESt5arrayIPcLm3EELi4E23TrivialOffsetCalculatorILi2EjESC_ILi1EjENS0_6memory15LoadWithoutCastENSF_16StoreWithoutCastEEEviT_T0_T2_T3_T4_T5_,"a",@progbits
	.sectionflags	@""
	.align	4
.nv.constant0._ZN2at6native27unrolled_elementwise_kernelINS0_13BinaryFunctorIiiiZZZNS0_16fmod_kernel_cudaERNS_18TensorIteratorBaseEENKUlvE_clEvENKUlvE1_clEvEUliiE_EESt5arrayIPcLm3EELi4E23TrivialOffsetCalculatorILi2EjESC_ILi1EjENS0_6memory15LoadWithoutCastENSF_16StoreWithoutCastEEEviT_T0_T2_T3_T4_T5_:
	.zero		564


//--------------------- .nv.constant0._ZN2at6native29vectorized_elementwise_kernelILi2ENS0_13BinaryFunctorIiiiZZZNS0_16fmod_kernel_cudaERNS_18TensorIteratorBaseEENKUlvE_clEvENKUlvE1_clEvEUliiE_EESt5arrayIPcLm3EEEEviT0_T1_ --------------------------
	.section	.nv.constant0._ZN2at6native29vectorized_elementwise_kernelILi2ENS0_13BinaryFunctorIiiiZZZNS0_16fmod_kernel_cudaERNS_18TensorIteratorBaseEENKUlvE_clEvENKUlvE1_clEvEUliiE_EESt5arrayIPcLm3EEEEviT0_T1_,"a",@progbits
	.sectionflags	@""
	.align	4
.nv.constant0._ZN2at6native29vectorized_elementwise_kernelILi2ENS0_13BinaryFunctorIiiiZZZNS0_16fmod_kernel_cudaERNS_18TensorIteratorBaseEENKUlvE_clEvENKUlvE1_clEvEUliiE_EESt5arrayIPcLm3EEEEviT0_T1_:
	.zero		560


//--------------------- .nv.constant0._ZN2at6native29vectorized_elementwise_kernelILi4ENS0_13BinaryFunctorIiiiZZZNS0_16fmod_kernel_cudaERNS_18TensorIteratorBaseEENKUlvE_clEvENKUlvE1_clEvEUliiE_EESt5arrayIPcLm3EEEEviT0_T1_ --------------------------
	.section	.nv.constant0._ZN2at6native29vectorized_elementwise_kernelILi4ENS0_13BinaryFunctorIiiiZZZNS0_16fmod_kernel_cudaERNS_18TensorIteratorBaseEENKUlvE_clEvENKUlvE1_clEvEUliiE_EESt5arrayIPcLm3EEEEviT0_T1_,"a",@progbits
	.sectionflags	@""
	.align	4
.nv.constant0._ZN2at6native29vectorized_elementwise_kernelILi4ENS0_13BinaryFunctorIiiiZZZNS0_16fmod_kernel_cudaERNS_18TensorIteratorBaseEENKUlvE_clEvENKUlvE1_clEvEUliiE_EESt5arrayIPcLm3EEEEviT0_T1_:
	.zero		560


//--------------------- .nv.constant0._ZN2at6native29vectorized_elementwise_kernelILi8ENS0_13BinaryFunctorIiiiZZZNS0_16fmod_kernel_cudaERNS_18TensorIteratorBaseEENKUlvE_clEvENKUlvE1_clEvEUliiE_EESt5arrayIPcLm3EEEEviT0_T1_ --------------------------
	.section	.nv.constant0._ZN2at6native29vectorized_elementwise_kernelILi8ENS0_13BinaryFunctorIiiiZZZNS0_16fmod_kernel_cudaERNS_18TensorIteratorBaseEENKUlvE_clEvENKUlvE1_clEvEUliiE_EESt5arrayIPcLm3EEEEviT0_T1_,"a",@progbits
	.sectionflags	@""
	.align	4
.nv.constant0._ZN2at6native29vectorized_elementwise_kernelILi8ENS0_13BinaryFunctorIiiiZZZNS0_16fmod_kernel_cudaERNS_18TensorIteratorBaseEENKUlvE_clEvENKUlvE1_clEvEUliiE_EESt5arrayIPcLm3EEEEviT0_T1_:
	.zero		560


//--------------------- .nv.constant0._ZN2at6native18elementwise_kernelILi128ELi4EZNS0_15gpu_kernel_implINS0_13BUnaryFunctorIiiiZZZNS0_16fmod_kernel_cudaERNS_18TensorIteratorBaseEENKUlvE_clEvENKUlvE1_clEvEUliiE_EEEEvS5_RKT_EUliE_EEviT1_ --------------------------
	.section	.nv.constant0._ZN2at6native18elementwise_kernelILi128ELi4EZNS0_15gpu_kernel_implINS0_13BUnaryFunctorIiiiZZZNS0_16fmod_kernel_cudaERNS_18TensorIteratorBaseEENKUlvE_clEvENKUlvE1_clEvEUliiE_EEEEvS5_RKT_EUliE_EEviT1_,"a",@progbits
	.sectionflags	@""
	.align	4
.nv.constant0._ZN2at6native18elementwise_kernelILi128ELi4EZNS0_15gpu_kernel_implINS0_13BUnaryFunctorIiiiZZZNS0_16fmod_kernel_cudaERNS_18TensorIteratorBaseEENKUlvE_clEvENKUlvE1_clEvEUliiE_EEEEvS5_RKT_EUliE_EEviT1_:
	.zero		1080


//--------------------- .nv.constant0._ZN2at6native27unrolled_elementwise_kernelINS0_13BUnaryFunctorIiiiZZZNS0_16fmod_kernel_cudaERNS_18TensorIteratorBaseEENKUlvE_clEvENKUlvE1_clEvEUliiE_EESt5arrayIPcLm2EELi4E23TrivialOffsetCalculatorILi1EjESD_NS0_6memory12LoadWithCastILi1EEENSE_13StoreWithCastILi1EEEEEviT_T0_T2_T3_T4_T5_ --------------------------
	.section	.nv.constant0._ZN2at6native27unrolled_elementwise_kernelINS0_13BUnaryFunctorIiiiZZZNS0_16fmod_kernel_cudaERNS_18TensorIteratorBaseEENKUlvE_clEvENKUlvE1_clEvEUliiE_EESt5arrayIPcLm2EELi4E23TrivialOffsetCalculatorILi1EjESD_NS0_6memory12LoadWithCastILi1EEENSE_13StoreWithCastILi1EEEEEviT_T0_T2_T3_T4_T5_,"a",@progbits
	.sectionflags	@""
	.align	4
.nv.constant0._ZN2at6native27unrolled_elementwise_kernelINS0_13BUnaryFunctorIiiiZZZNS0_16fmod_kernel_cudaERNS_18TensorIteratorBaseEENKUlvE_clEvENKUlvE1_clEvEUliiE_EESt5arrayIPcLm2EELi4E23TrivialOffsetCalculatorILi1EjESD_NS0_6memory12LoadWithCastILi1EEENSE_13StoreWithCastILi1EEEEEviT_T0_T2_T3_T4_T5_:
	.zero		580


//--------------------- .nv.constant0._ZN2at6native18elementwise_kernelILi128ELi2EZNS0_22gpu_kernel_impl_nocastINS0_13BUnaryFunctorIiiiZZZNS0_16fmod_kernel_cudaERNS_18TensorIteratorBaseEENKUlvE_clEvENKUlvE1_clEvEUliiE_EEEEvS5_RKT_EUliE_EEviT1_ --------------------------
	.section	.nv.constant0._ZN2at6native18elementwise_kernelILi128ELi2EZNS0_22gpu_kernel_impl_nocastINS0_13BUnaryFunctorIiiiZZZNS0_16fmod_kernel_cudaERNS_18TensorIteratorBaseEENKUlvE_clEvENKUlvE1_clEvEUliiE_EEEEvS5_RKT_EUliE_EEviT1_,"a",@progbits
	.sectionflags	@""
	.align	4
.nv.constant0._ZN2at6native18elementwise_kernelILi128ELi2EZNS0_22gpu_kernel_impl_nocastINS0_13BUnaryFunctorIiiiZZZNS0_16fmod_kernel_cudaERNS_18TensorIteratorBaseEENKUlvE_clEvENKUlvE1_clEvEUliiE_EEEEvS5_RKT_EUliE_EEviT1_:
	.zero		1072


//--------------------- .nv.constant0._ZN2at6native27unrolled_elementwise_kernelINS0_13BUnaryFunctorIiiiZZZNS0_16fmod_kernel_cudaERNS_18TensorIteratorBaseEENKUlvE_clEvENKUlvE1_clEvEUliiE_EESt5arrayIPcLm2EELi4E23TrivialOffsetCalculatorILi1EjESD_NS0_6memory15LoadWithoutCastENSE_16StoreWithoutCastEEEviT_T0_T2_T3_T4_T5_ --------------------------
	.section	.nv.constant0._ZN2at6native27unrolled_elementwise_kernelINS0_13BUnaryFunctorIiiiZZZNS0_16fmod_kernel_cudaERNS_18TensorIteratorBaseEENKUlvE_clEvENKUlvE1_clEvEUliiE_EESt5arrayIPcLm2EELi4E23TrivialOffsetCalculatorILi1EjESD_NS0_6memory15LoadWithoutCastENSE_16StoreWithoutCastEEEviT_T0_T2_T3_T4_T5_,"a",@progbits
	.sectionflags	@""
	.align	4
.nv.constant0._ZN2at6native27unrolled_elementwise_kernelINS0_13BUnaryFunctorIiiiZZZNS0_16fmod_kernel_cudaERNS_18TensorIteratorBaseEENKUlvE_clEvENKUlvE1_clEvEUliiE_EESt5arrayIPcLm2EELi4E23TrivialOffsetCalculatorILi1EjESD_NS0_6memory15LoadWithoutCastENSE_16StoreWithoutCastEEEviT_T0_T2_T3_T4_T5_:
	.zero		564


//--------------------- .nv.constant0._ZN2at6native29vectorized_elementwise_kernelILi2ENS0_13BUnaryFunctorIiiiZZZNS0_16fmod_kernel_cudaERNS_18TensorIteratorBaseEENKUlvE_clEvENKUlvE1_clEvEUliiE_EESt5arrayIPcLm2EEEEviT0_T1_ --------------------------
	.section	.nv.constant0._ZN2at6native29vectorized_elementwise_kernelILi2ENS0_13BUnaryFunctorIiiiZZZNS0_16fmod_kernel_cudaERNS_18TensorIteratorBaseEENKUlvE_clEvENKUlvE1_clEvEUliiE_EESt5arrayIPcLm2EEEEviT0_T1_,"a",@progbits
	.sectionflags	@""
	.align	4
.nv.constant0._ZN2at6native29vectorized_elementwise_kernelILi2ENS0_13BUnaryFunctorIiiiZZZNS0_16fmod_kernel_cudaERNS_18TensorIteratorBaseEENKUlvE_clEvENKUlvE1_clEvEUliiE_EESt5arrayIPcLm2EEEEviT0_T1_:
	.zero		560


//--------------------- .nv.constant0._ZN2at6native29vectorized_elementwise_kernelILi4ENS0_13BUnaryFunctorIiiiZZZNS0_16fmod_kernel_cudaERNS_18TensorIteratorBaseEENKUlvE_clEvENKUlvE1_clEvEUliiE_EESt5arrayIPcLm2EEEEviT0_T1_ --------------------------
	.section	.nv.constant0._ZN2at6native29vectorized_elementwise_kernelILi4ENS0_13BUnaryFunctorIiiiZZZNS0_16fmod_kernel_cudaERNS_18TensorIteratorBaseEENKUlvE_clEvENKUlvE1_clEvEUliiE_EESt5arrayIPcLm2EEEEviT0_T1_,"a",@progbits
	.sectionflags	@""
	.align	4
.nv.constant0._ZN2at6native29vectorized_elementwise_kernelILi4ENS0_13BUnaryFunctorIiiiZZZNS0_16fmod_kernel_cudaERNS_18TensorIteratorBaseEENKUlvE_clEvENKUlvE1_clEvEUliiE_EESt5arrayIPcLm2EEEEviT0_T1_:
	.zero		560


//--------------------- .nv.constant0._ZN2at6native29vectorized_elementwise_kernelILi8ENS0_13BUnaryFunctorIiiiZZZNS0_16fmod_kernel_cudaERNS_18TensorIteratorBaseEENKUlvE_clEvENKUlvE1_clEvEUliiE_EESt5arrayIPcLm2EEEEviT0_T1_ --------------------------
	.section	.nv.constant0._ZN2at6native29vectorized_elementwise_kernelILi8ENS0_13BUnaryFunctorIiiiZZZNS0_16fmod_kernel_cudaERNS_18TensorIteratorBaseEENKUlvE_clEvENKUlvE1_clEvEUliiE_EESt5arrayIPcLm2EEEEviT0_T1_,"a",@progbits
	.sectionflags	@""
	.align	4
.nv.constant0._ZN2at6native29vectorized_elementwise_kernelILi8ENS0_13BUnaryFunctorIiiiZZZNS0_16fmod_kernel_cudaERNS_18TensorIteratorBaseEENKUlvE_clEvENKUlvE1_clEvEUliiE_EESt5arrayIPcLm2EEEEviT0_T1_:
	.zero		560


//--------------------- .nv.constant0._ZN2at6native18elementwise_kernelILi128ELi4EZNS0_15gpu_kernel_implINS0_13AUnaryFunctorIiiiZZZNS0_16fmod_kernel_cudaERNS_18TensorIteratorBaseEENKUlvE_clEvENKUlvE1_clEvEUliiE_EEEEvS5_RKT_EUliE_EEviT1_ --------------------------
	.section	.nv.constant0._ZN2at6native18elementwise_kernelILi128ELi4EZNS0_15gpu_kernel_implINS0_13AUnaryFunctorIiiiZZZNS0_16fmod_kernel_cudaERNS_18TensorIteratorBaseEENKUlvE_clEvENKUlvE1_clEvEUliiE_EEEEvS5_RKT_EUliE_EEviT1_,"a",@progbits
	.sectionflags	@""
	.align	4
.nv.constant0._ZN2at6native18elementwise_kernelILi128ELi4EZNS0_15gpu_kernel_implINS0_13AUnaryFunctorIiiiZZZNS0_16fmod_kernel_cudaERNS_18TensorIteratorBaseEENKUlvE_clEvENKUlvE1_clEvEUliiE_EEEEvS5_RKT_EUliE_EEviT1_:
	.zero		1080


//--------------------- .nv.constant0._ZN2at6native27unrolled_elementwise_kernelINS0_13AUnaryFunctorIiiiZZZNS0_16fmod_kernel_cudaERNS_18TensorIteratorBaseEENKUlvE_clEvENKUlvE1_clEvEUliiE_EESt5arrayIPcLm2EELi4E23TrivialOffsetCalculatorILi1EjESD_NS0_6memory12LoadWithCastILi1EEENSE_13StoreWithCastILi1EEEEEviT_T0_T2_T3_T4_T5_ --------------------------
	.section	.nv.constant0._ZN2at6native27unrolled_elementwise_kernelINS0_13AUnaryFunctorIiiiZZZNS0_16fmod_kernel_cudaERNS_18TensorIteratorBaseEENKUlvE_clEvENKUlvE1_clEvEUliiE_EESt5arrayIPcLm2EELi4E23TrivialOffsetCalculatorILi1EjESD_NS0_6memory12LoadWithCastILi1EEENSE_13StoreWithCastILi1EEEEEviT_T0_T2_T3_T4_T5_,"a",@progbits
	.sectionflags	@""
	.align	4
.nv.constant0._ZN2at6native27unrolled_elementwise_kernelINS0_13AUnaryFunctorIiiiZZZNS0_16fmod_kernel_cudaERNS_18TensorIteratorBaseEENKUlvE_clEvENKUlvE1_clEvEUliiE_EESt5arrayIPcLm2EELi4E23TrivialOffsetCalculatorILi1EjESD_NS0_6memory12LoadWithCastILi1EEENSE_13StoreWithCastILi1EEEEEviT_T0_T2_T3_T4_T5_:
	.zero		580


//--------------------- .nv.constant0._ZN2at6native18elementwise_kernelILi128ELi2EZNS0_22gpu_kernel_impl_nocastINS0_13AUnaryFunctorIiiiZZZNS0_16fmod_kernel_cudaERNS_18TensorIteratorBaseEENKUlvE_clEvENKUlvE1_clEvEUliiE_EEEEvS5_RKT_EUliE_EEviT1_ --------------------------
	.section	.nv.constant0._ZN2at6native18elementwise_kernelILi128ELi2EZNS0_22gpu_kernel_impl_nocastINS0_13AUnaryFunctorIiiiZZZNS0_16fmod_kernel_cudaERNS_18TensorIteratorBaseEENKUlvE_clEvENKUlvE1_clEvEUliiE_EEEEvS5_RKT_EUliE_EEviT1_,"a",@progbits
	.sectionflags	@""
	.align	4
.nv.constant0._ZN2at6native18elementwise_kernelILi128ELi2EZNS0_22gpu_kernel_impl_nocastINS0_13AUnaryFunctorIiiiZZZNS0_16fmod_kernel_cudaERNS_18TensorIteratorBaseEENKUlvE_clEvENKUlvE1_clEvEUliiE_EEEEvS5_RKT_EUliE_EEviT1_:
	.zero		1072


//--------------------- .nv.constant0._ZN2at6native27unrolled_elementwise_kernelINS0_13AUnaryFunctorIiiiZZZNS0_16fmod_kernel_cudaERNS_18TensorIteratorBaseEENKUlvE_clEvENKUlvE1_clEvEUliiE_EESt5arrayIPcLm2EELi4E23TrivialOffsetCalculatorILi1EjESD_NS0_6memory15LoadWithoutCastENSE_16StoreWithoutCastEEEviT_T0_T2_T3_T4_T5_ --------------------------
	.section	.nv.constant0._ZN2at6native27unrolled_elementwise_kernelINS0_13AUnaryFunctorIiiiZZZNS0_16fmod_kernel_cudaERNS_18TensorIteratorBaseEENKUlvE_clEvENKUlvE1_clEvEUliiE_EESt5arrayIPcLm2EELi4E23TrivialOffsetCalculatorILi1EjESD_NS0_6memory15LoadWithoutCastENSE_16StoreWithoutCastEEEviT_T0_T2_T3_T4_T5_,"a",@progbits
	.sectionflags	@""
	.align	4
.nv.constant0._ZN2at6native27unrolled_elementwise_kernelINS0_13AUnaryFunctorIiiiZZZNS0_16fmod_kernel_cudaERNS_18TensorIteratorBaseEENKUlvE_clEvENKUlvE1_clEvEUliiE_EESt5arrayIPcLm2EELi4E23TrivialOffsetCalculatorILi1EjESD_NS0_6memory15LoadWithoutCastENSE_16StoreWithoutCastEEEviT_T0_T2_T3_T4_T5_:
	.zero		564


//--------------------- .nv.constant0._ZN2at6native29vectorized_elementwise_kernelILi2ENS0_13AUnaryFunctorIiiiZZZNS0_16fmod_kernel_cudaERNS_18TensorIteratorBaseEENKUlvE_clEvENKUlvE1_clEvEUliiE_EESt5arrayIPcLm2EEEEviT0_T1_ --------------------------
	.section	.nv.constant0._ZN2at6native29vectorized_elementwise_kernelILi2ENS0_13AUnaryFunctorIiiiZZZNS0_16fmod_kernel_cudaERNS_18TensorIteratorBaseEENKUlvE_clEvENKUlvE1_clEvEUliiE_EESt5arrayIPcLm2EEEEviT0_T1_,"a",@progbits
	.sectionflags	@""
	.align	4
.nv.constant0._ZN2at6native29vectorized_elementwise_kernelILi2ENS0_13AUnaryFunctorIiiiZZZNS0_16fmod_kernel_cudaERNS_18TensorIteratorBaseEENKUlvE_clEvENKUlvE1_clEvEUliiE_EESt5arrayIPcLm2EEEEviT0_T1_:
	.zero		560


//--------------------- .nv.constant0._ZN2at6native29vectorized_elementwise_kernelILi4ENS0_13AUnaryFunctorIiiiZZZNS0_16fmod_kernel_cudaERNS_18TensorIteratorBaseEENKUlvE_clEvENKUlvE1_clEvEUliiE_EESt5arrayIPcLm2EEEEviT0_T1_ --------------------------
	.section	.nv.constant0._ZN2at6native29vectorized_elementwise_kernelILi4ENS0_13AUnaryFunctorIiiiZZZNS0_16fmod_kernel_cudaERNS_18TensorIteratorBaseEENKUlvE_clEvENKUlvE1_clEvEUliiE_EESt5arrayIPcLm2EEEEviT0_T1_,"a",@progbits
	.sectionflags	@""
	.align	4
.nv.constant0._ZN2at6native29vectorized_elementwise_kernelILi4ENS0_13AUnaryFunctorIiiiZZZNS0_16fmod_kernel_cudaERNS_18TensorIteratorBaseEENKUlvE_clEvENKUlvE1_clEvEUliiE_EESt5arrayIPcLm2EEEEviT0_T1_:
	.zero		560


//--------------------- .nv.constant0._ZN2at6native29vectorized_elementwise_kernelILi8ENS0_13AUnaryFunctorIiiiZZZNS0_16fmod_kernel_cudaERNS_18TensorIteratorBaseEENKUlvE_clEvENKUlvE1_clEvEUliiE_EESt5arrayIPcLm2EEEEviT0_T1_ --------------------------
	.section	.nv.constant0._ZN2at6native29vectorized_elementwise_kernelILi8ENS0_13AUnaryFunctorIiiiZZZNS0_16fmod_kernel_cudaERNS_18TensorIteratorBaseEENKUlvE_clEvENKUlvE1_clEvEUliiE_EESt5arrayIPcLm2EEEEviT0_T1_,"a",@progbits
	.sectionflags	@""
	.align	4
.nv.constant0._ZN2at6native29vectorized_elementwise_kernelILi8ENS0_13AUnaryFunctorIiiiZZZNS0_16fmod_kernel_cudaERNS_18TensorIteratorBaseEENKUlvE_clEvENKUlvE1_clEvEUliiE_EESt5arrayIPcLm2EEEEviT0_T1_:
	.zero		560


//--------------------- .nv.constant0._ZN2at6native18elementwise_kernelILi128ELi4EZNS0_15gpu_kernel_implINS0_13BinaryFunctorIaaaZZZNS0_16fmod_kernel_cudaERNS_18TensorIteratorBaseEENKUlvE_clEvENKUlvE0_clEvEUlaaE_EEEEvS5_RKT_EUliE_EEviT1_ --------------------------
	.section	.nv.constant0._ZN2at6native18elementwise_kernelILi128ELi4EZNS0_15gpu_kernel_implINS0_13BinaryFunctorIaaaZZZNS0_16fmod_kernel_cudaERNS_18TensorIteratorBaseEENKUlvE_clEvENKUlvE0_clEvEUlaaE_EEEEvS5_RKT_EUliE_EEviT1_,"a",@progbits
	.sectionflags	@""
	.align	4
.nv.constant0._ZN2at6native18elementwise_kernelILi128ELi4EZNS0_15gpu_kernel_implINS0_13BinaryFunctorIaaaZZZNS0_16fmod_kernel_cudaERNS_18TensorIteratorBaseEENKUlvE_clEvENKUlvE0_clEvEUlaaE_EEEEvS5_RKT_EUliE_EEviT1_:
	.zero		1184


//--------------------- .nv.constant0._ZN2at6native27unrolled_elementwise_kernelINS0_13BinaryFunctorIaaaZZZNS0_16fmod_kernel_cudaERNS_18TensorIteratorBaseEENKUlvE_clEvENKUlvE0_clEvEUlaaE_EESt5arrayIPcLm3EELi4E23TrivialOffsetCalculatorILi2EjESC_ILi1EjENS0_6memory12LoadWithCastILi2EEENSF_13StoreWithCastILi1EEEEEviT_T0_T2_T3_T4_T5_ --------------------------
	.section	.nv.constant0._ZN2at6native27unrolled_elementwise_kernelINS0_13BinaryFunctorIaaaZZZNS0_16fmod_kernel_cudaERNS_18TensorIteratorBaseEENKUlvE_clEvENKUlvE0_clEvEUlaaE_EESt5arrayIPcLm3EELi4E23TrivialOffsetCalculatorILi2EjESC_ILi1EjENS0_6memory12LoadWithCastILi2EEENSF_13StoreWithCastILi1EEEEEviT_T0_T2_T3_T4_T5_,"a",@progbits
	.sectionflags	@""
	.align	4
.nv.constant0._ZN2at6native27unrolled_elementwise_kernelINS0_13BinaryFunctorIaaaZZZNS0_16fmod_kernel_cudaERNS_18TensorIteratorBaseEENKUlvE_clEvENKUlvE0_clEvEUlaaE_EESt5arrayIPcLm3EELi4E23TrivialOffsetCalculatorILi2EjESC_ILi1EjENS0_6memory12LoadWithCastILi2EEENSF_13StoreWithCastILi1EEEEEviT_T0_T2_T3_T4_T5_:
	.zero		584


//--------------------- .nv.constant0._ZN2at6native18elementwise_kernelILi128ELi4EZNS0_22gpu_kernel_impl_nocastINS0_13BinaryFunctorIaaaZZZNS0_16fmod_kernel_cudaERNS_18TensorIteratorBaseEENKUlvE_clEvENKUlvE0_clEvEUlaaE_EEEEvS5_RKT_EUliE_EEviT1_ --------------------------
	.section	.nv.constant0._ZN2at6native18elementwise_kernelILi128ELi4EZNS0_22gpu_kernel_impl_nocastINS0_13BinaryFunctorIaaaZZZNS0_16fmod_kernel_cudaERNS_18TensorIteratorBaseEENKUlvE_clEvENKUlvE0_clEvEUlaaE_EEEEvS5_RKT_EUliE_EEviT1_,"a",@progbits
	.sectionflags	@""
	.align	4
.nv.constant0._ZN2at6native18elementwise_kernelILi128ELi4EZNS0_22gpu_kernel_impl_nocastINS0_13BinaryFunctorIaaaZZZNS0_16fmod_kernel_cudaERNS_18TensorIteratorBaseEENKUlvE_clEvENKUlvE0_clEvEUlaaE_EEEEvS5_RKT_EUliE_EEviT1_:
	.zero		1184


//--------------------- .nv.constant0._ZN2at6native27unrolled_elementwise_kernelINS0_13BinaryFunctorIaaaZZZNS0_16fmod_kernel_cudaERNS_18TensorIteratorBaseEENKUlvE_clEvENKUlvE0_clEvEUlaaE_EESt5arrayIPcLm3EELi4E23TrivialOffsetCalculatorILi2EjESC_ILi1EjENS0_6memory15LoadWithoutCastENSF_16StoreWithoutCastEEEviT_T0_T2_T3_T4_T5_ --------------------------
	.section	.nv.constant0._ZN2at6native27unrolled_elementwise_kernelINS0_13BinaryFunctorIaaaZZZNS0_16fmod_kernel_cudaERNS_18TensorIteratorBaseEENKUlvE_clEvENKUlvE0_clEvEUlaaE_EESt5arrayIPcLm3EELi4E23TrivialOffsetCalculatorILi2EjESC_ILi1EjENS0_6memory15LoadWithoutCastENSF_16StoreWithoutCastEEEviT_T0_T2_T3_T4_T5_,"a",@progbits
	.sectionflags	@""
	.align	4
.nv.constant0._ZN2at6native27unrolled_elementwise_kernelINS0_13BinaryFunctorIaaaZZZNS0_16fmod_kernel_cudaERNS_18TensorIteratorBaseEENKUlvE_clEvENKUlvE0_clEvEUlaaE_EESt5arrayIPcLm3EELi4E23TrivialOffsetCalculatorILi2EjESC_ILi1EjENS0_6memory15LoadWithoutCastENSF_16StoreWithoutCastEEEviT_T0_T2_T3_T4_T5_:
	.zero		564


//--------------------- .nv.constant0._ZN2at6native29vectorized_elementwise_kernelILi2ENS0_13BinaryFunctorIaaaZZZNS0_16fmod_kernel_cudaERNS_18TensorIteratorBaseEENKUlvE_clEvENKUlvE0_clEvEUlaaE_EESt5arrayIPcLm3EEEEviT0_T1_ --------------------------
	.section	.nv.constant0._ZN2at6native29vectorized_elementwise_kernelILi2ENS0_13BinaryFunctorIaaaZZZNS0_16fmod_kernel_cudaERNS_18TensorIteratorBaseEENKUlvE_clEvENKUlvE0_clEvEUlaaE_EESt5arrayIPcLm3EEEEviT0_T1_,"a",@progbits
	.sectionflags	@""
	.align	4
.nv.constant0._ZN2at6native29vectorized_elementwise_kernelILi2ENS0_13BinaryFunctorIaaaZZZNS0_16fmod_kernel_cudaERNS_18TensorIteratorBaseEENKUlvE_clEvENKUlvE0_clEvEUlaaE_EESt5arrayIPcLm3EEEEviT0_T1_:
	.zero		560


//--------------------- .nv.constant0._ZN2at6native29vectorized_elementwise_kernelILi4ENS0_13BinaryFunctorIaaaZZZNS0_16fmod_kernel_cudaERNS_18TensorIteratorBaseEENKUlvE_clEvENKUlvE0_clEvEUlaaE_EESt5arrayIPcLm3EEEEviT0_T1_ --------------------------
	.section	.nv.constant0._ZN2at6native29vectorized_elementwise_kernelILi4ENS0_13BinaryFunctorIaaaZZZNS0_16fmod_kernel_cudaERNS_18TensorIteratorBaseEENKUlvE_clEvENKUlvE0_clEvEUlaaE_EESt5arrayIPcLm3EEEEviT0_T1_,"a",@progbits
	.sectionflags	@""
	.align	4
.nv.constant0._ZN2at6native29vectorized_elementwise_kernelILi4ENS0_13BinaryFunctorIaaaZZZNS0_16fmod_kernel_cudaERNS_18TensorIteratorBaseEENKUlvE_clEvENKUlvE0_clEvEUlaaE_EESt5arrayIPcLm3EEEEviT0_T1_:
	.zero		560


//--------------------- .nv.constant0._ZN2at6native29vectorized_elementwise_kernelILi8ENS0_13BinaryFunctorIaaaZZZNS0_16fmod_kernel_cudaERNS_18TensorIteratorBaseEENKUlvE_clEvENKUlvE0_clEvEUlaaE_EESt5arrayIPcLm3EEEEviT0_T1_ --------------------------
	.section	.nv.constant0._ZN2at6native29vectorized_elementwise_kernelILi8ENS0_13BinaryFunctorIaaaZZZNS0_16fmod_kernel_cudaERNS_18TensorIteratorBaseEENKUlvE_clEvENKUlvE0_clEvEUlaaE_EESt5arrayIPcLm3EEEEviT0_T1_,"a",@progbits
	.sectionflags	@""
	.align	4
.nv.constant0._ZN2at6native29vectorized_elementwise_kernelILi8ENS0_13BinaryFunctorIaaaZZZNS0_16fmod_kernel_cudaERNS_18TensorIteratorBaseEENKUlvE_clEvENKUlvE0_clEvEUlaaE_EESt5arrayIPcLm3EEEEviT0_T1_:
	.zero		560


//--------------------- .nv.constant0._ZN2at6native18elementwise_kernelILi128ELi4EZNS0_15gpu_kernel_implINS0_13BUnaryFunctorIaaaZZZNS0_16fmod_kernel_cudaERNS_18TensorIteratorBaseEENKUlvE_clEvENKUlvE0_clEvEUlaaE_EEEEvS5_RKT_EUliE_EEviT1_ --------------------------
	.section	.nv.constant0._ZN2at6native18elementwise_kernelILi128ELi4EZNS0_15gpu_kernel_implINS0_13BUnaryFunctorIaaaZZZNS0_16fmod_kernel_cudaERNS_18TensorIteratorBaseEENKUlvE_clEvENKUlvE0_clEvEUlaaE_EEEEvS5_RKT_EUliE_EEviT1_,"a",@progbits
	.sectionflags	@""
	.align	4
.nv.constant0._ZN2at6native18elementwise_kernelILi128ELi4EZNS0_15gpu_kernel_implINS0_13BUnaryFunctorIaaaZZZNS0_16fmod_kernel_cudaERNS_18TensorIteratorBaseEENKUlvE_clEvENKUlvE0_clEvEUlaaE_EEEEvS5_RKT_EUliE_EEviT1_:
	.zero		1072


//--------------------- .nv.constant0._ZN2at6native27unrolled_elementwise_kernelINS0_13BUnaryFunctorIaaaZZZNS0_16fmod_kernel_cudaERNS_18TensorIteratorBaseEENKUlvE_clEvENKUlvE0_clEvEUlaaE_EESt5arrayIPcLm2EELi4E23TrivialOffsetCalculatorILi1EjESD_NS0_6memory12LoadWithCastILi1EEENSE_13StoreWithCastILi1EEEEEviT_T0_T2_T3_T4_T5_ --------------------------
	.section	.nv.constant0._ZN2at6native27unrolled_elementwise_kernelINS0_13BUnaryFunctorIaaaZZZNS0_16fmod_kernel_cudaERNS_18TensorIteratorBaseEENKUlvE_clEvENKUlvE0_clEvEUlaaE_EESt5arrayIPcLm2EELi4E23TrivialOffsetCalculatorILi1EjESD_NS0_6memory12LoadWithCastILi1EEENSE_13StoreWithCastILi1EEEEEviT_T0_T2_T3_T4_T5_,"a",@progbits
	.sectionflags	@""
	.align	4
.nv.constant0._ZN2at6native27unrolled_elementwise_kernelINS0_13BUnaryFunctorIaaaZZZNS0_16fmod_kernel_cudaERNS_18TensorIteratorBaseEENKUlvE_clEvENKUlvE0_clEvEUlaaE_EESt5arrayIPcLm2EELi4E23TrivialOffsetCalculatorILi1EjESD_NS0_6memory12LoadWithCastILi1EEENSE_13StoreWithCastILi1EEEEEviT_T0_T2_T3_T4_T5_:
	.zero		572


//--------------------- .nv.constant0._ZN2at6native18elementwise_kernelILi128ELi4EZNS0_22gpu_kernel_impl_nocastINS0_13BUnaryFunctorIaaaZZZNS0_16fmod_kernel_cudaERNS_18TensorIteratorBaseEENKUlvE_clEvENKUlvE0_clEvEUlaaE_EEEEvS5_RKT_EUliE_EEviT1_ --------------------------
	.section	.nv.constant0._ZN2at6native18elementwise_kernelILi128ELi4EZNS0_22gpu_kernel_impl_nocastINS0_13BUnaryFunctorIaaaZZZNS0_16fmod_kernel_cudaERNS_18TensorIteratorBaseEENKUlvE_clEvENKUlvE0_clEvEUlaaE_EEEEvS5_RKT_EUliE_EEviT1_,"a",@progbits
	.sectionflags	@""
	.align	4
.nv.constant0._ZN2at6native18elementwise_kernelILi128ELi4EZNS0_22gpu_kernel_impl_nocastINS0_13BUnaryFunctorIaaaZZZNS0_16fmod_kernel_cudaERNS_18TensorIteratorBaseEENKUlvE_clEvENKUlvE0_clEvEUlaaE_EEEEvS5_RKT_EUliE_EEviT1_:
	.zero		1072


//--------------------- .nv.constant0._ZN2at6native27unrolled_elementwise_kernelINS0_13BUnaryFunctorIaaaZZZNS0_16fmod_kernel_cudaERNS_18TensorIteratorBaseEENKUlvE_clEvENKUlvE0_clEvEUlaaE_EESt5arrayIPcLm2EELi4E23TrivialOffsetCalculatorILi1EjESD_NS0_6memory15LoadWithoutCastENSE_16StoreWithoutCastEEEviT_T0_T2_T3_T4_T5_ --------------------------
	.section	.nv.constant0._ZN2at6native27unrolled_elementwise_kernelINS0_13BUnaryFunctorIaaaZZZNS0_16fmod_kernel_cudaERNS_18TensorIteratorBaseEENKUlvE_clEvENKUlvE0_clEvEUlaaE_EESt5arrayIPcLm2EELi4E23TrivialOffsetCalculatorILi1EjESD_NS0_6memory15LoadWithoutCastENSE_16StoreWithoutCastEEEviT_T0_T2_T3_T4_T5_,"a",@progbits
	.sectionflags	@""
	.align	4
.nv.constant0._ZN2at6native27unrolled_elementwise_kernelINS0_13BUnaryFunctorIaaaZZZNS0_16fmod_kernel_cudaERNS_18TensorIteratorBaseEENKUlvE_clEvENKUlvE0_clEvEUlaaE_EESt5arrayIPcLm2EELi4E23TrivialOffsetCalculatorILi1EjESD_NS0_6memory15LoadWithoutCastENSE_16StoreWithoutCastEEEviT_T0_T2_T3_T4_T5_:
	.zero		556


//--------------------- .nv.constant0._ZN2at6native29vectorized_elementwise_kernelILi2ENS0_13BUnaryFunctorIaaaZZZNS0_16fmod_kernel_cudaERNS_18TensorIteratorBaseEENKUlvE_clEvENKUlvE0_clEvEUlaaE_EESt5arrayIPcLm2EEEEviT0_T1_ --------------------------
	.section	.nv.constant0._ZN2at6native29vectorized_elementwise_kernelILi2ENS0_13BUnaryFunctorIaaaZZZNS0_16fmod_kernel_cudaERNS_18TensorIteratorBaseEENKUlvE_clEvENKUlvE0_clEvEUlaaE_EESt5arrayIPcLm2EEEEviT0_T1_,"a",@progbits
	.sectionflags	@""
	.align	4
.nv.constant0._ZN2at6native29vectorized_elementwise_kernelILi2ENS0_13BUnaryFunctorIaaaZZZNS0_16fmod_kernel_cudaERNS_18TensorIteratorBaseEENKUlvE_clEvENKUlvE0_clEvEUlaaE_EESt5arrayIPcLm2EEEEviT0_T1_:
	.zero		552


//--------------------- .nv.constant0._ZN2at6native29vectorized_elementwise_kernelILi4ENS0_13BUnaryFunctorIaaaZZZNS0_16fmod_kernel_cudaERNS_18TensorIteratorBaseEENKUlvE_clEvENKUlvE0_clEvEUlaaE_EESt5arrayIPcLm2EEEEviT0_T1_ --------------------------
	.section	.nv.constant0._ZN2at6native29vectorized_elementwise_kernelILi4ENS0_13BUnaryFunctorIaaaZZZNS0_16fmod_kernel_cudaERNS_18TensorIteratorBaseEENKUlvE_clEvENKUlvE0_clEvEUlaaE_EESt5arrayIPcLm2EEEEviT0_T1_,"a",@progbits
	.sectionflags	@""
	.align	4
.nv.constant0._ZN2at6native29vectorized_elementwise_kernelILi4ENS0_13BUnaryFunctorIaaaZZZNS0_16fmod_kernel_cudaERNS_18TensorIteratorBaseEENKUlvE_clEvENKUlvE0_clEvEUlaaE_EESt5arrayIPcLm2EEEEviT0_T1_:
	.zero		552


//--------------------- .nv.constant0._ZN2at6native29vectorized_elementwise_kernelILi8ENS0_13BUnaryFunctorIaaaZZZNS0_16fmod_kernel_cudaERNS_18TensorIteratorBaseEENKUlvE_clEvENKUlvE0_clEvEUlaaE_EESt5arrayIPcLm2EEEEviT0_T1_ --------------------------
	.section	.nv.constant0._ZN2at6native29vectorized_elementwise_kernelILi8ENS0_13BUnaryFunctorIaaaZZZNS0_16fmod_kernel_cudaERNS_18TensorIteratorBaseEENKUlvE_clEvENKUlvE0_clEvEUlaaE_EESt5arrayIPcLm2EEEEviT0_T1_,"a",@progbits
	.sectionflags	@""
	.align	4
.nv.constant0._ZN2at6native29vectorized_elementwise_kernelILi8ENS0_13BUnaryFunctorIaaaZZZNS0_16fmod_kernel_cudaERNS_18TensorIteratorBaseEENKUlvE_clEvENKUlvE0_clEvEUlaaE_EESt5arrayIPcLm2EEEEviT0_T1_:
	.zero		552


//--------------------- .nv.constant0._ZN2at6native18elementwise_kernelILi128ELi4EZNS0_15gpu_kernel_implINS0_13AUnaryFunctorIaaaZZZNS0_16fmod_kernel_cudaERNS_18TensorIteratorBaseEENKUlvE_clEvENKUlvE0_clEvEUlaaE_EEEEvS5_RKT_EUliE_EEviT1_ --------------------------
	.section	.nv.constant0._ZN2at6native18elementwise_kernelILi128ELi4EZNS0_15gpu_kernel_implINS0_13AUnaryFunctorIaaaZZZNS0_16fmod_kernel_cudaERNS_18TensorIteratorBaseEENKUlvE_clEvENKUlvE0_clEvEUlaaE_EEEEvS5_RKT_EUliE_EEviT1_,"a",@progbits
	.sectionflags	@""
	.align	4
.nv.constant0._ZN2at6native18elementwise_kernelILi128ELi4EZNS0_15gpu_kernel_implINS0_13AUnaryFunctorIaaaZZZNS0_16fmod_kernel_cudaERNS_18TensorIteratorBaseEENKUlvE_clEvENKUlvE0_clEvEUlaaE_EEEEvS5_RKT_EUliE_EEviT1_:
	.zero		1072


//--------------------- .nv.constant0._ZN2at6native27unrolled_elementwise_kernelINS0_13AUnaryFunctorIaaaZZZNS0_16fmod_kernel_cudaERNS_18TensorIteratorBaseEENKUlvE_clEvENKUlvE0_clEvEUlaaE_EESt5arrayIPcLm2EELi4E23TrivialOffsetCalculatorILi1EjESD_NS0_6memory12LoadWithCastILi1EEENSE_13StoreWithCastILi1EEEEEviT_T0_T2_T3_T4_T5_ --------------------------
	.section	.nv.constant0._ZN2at6native27unrolled_elementwise_kernelINS0_13AUnaryFunctorIaaaZZZNS0_16fmod_kernel_cudaERNS_18TensorIteratorBaseEENKUlvE_clEvENKUlvE0_clEvEUlaaE_EESt5arrayIPcLm2EELi4E23TrivialOffsetCalculatorILi1EjESD_NS0_6memory12LoadWithCastILi1EEENSE_13StoreWithCastILi1EEEEEviT_T0_T2_T3_T4_T5_,"a",@progbits
	.sectionflags	@""
	.align	4
.nv.constant0._ZN2at6native27unrolled_elementwise_kernelINS0_13AUnaryFunctorIaaaZZZNS0_16fmod_kernel_cudaERNS_18TensorIteratorBaseEENKUlvE_clEvENKUlvE0_clEvEUlaaE_EESt5arrayIPcLm2EELi4E23TrivialOffsetCalculatorILi1EjESD_NS0_6memory12LoadWithCastILi1EEENSE_13StoreWithCastILi1EEEEEviT_T0_T2_T3_T4_T5_:
	.zero		572


//--------------------- .nv.constant0._ZN2at6native18elementwise_kernelILi128ELi4EZNS0_22gpu_kernel_impl_nocastINS0_13AUnaryFunctorIaaaZZZNS0_16fmod_kernel_cudaERNS_18TensorIteratorBaseEENKUlvE_clEvENKUlvE0_clEvEUlaaE_EEEEvS5_RKT_EUliE_EEviT1_ --------------------------
	.section	.nv.constant0._ZN2at6native18elementwise_kernelILi128ELi4EZNS0_22gpu_kernel_impl_nocastINS0_13AUnaryFunctorIaaaZZZNS0_16fmod_kernel_cudaERNS_18TensorIteratorBaseEENKUlvE_clEvENKUlvE0_clEvEUlaaE_EEEEvS5_RKT_EUliE_EEviT1_,"a",@progbits
	.sectionflags	@""
	.align	4
.nv.constant0._ZN2at6native18elementwise_kernelILi128ELi4EZNS0_22gpu_kernel_impl_nocastINS0_13AUnaryFunctorIaaaZZZNS0_16fmod_kernel_cudaERNS_18TensorIteratorBaseEENKUlvE_clEvENKUlvE0_clEvEUlaaE_EEEEvS5_RKT_EUliE_EEviT1_:
	.zero		1072


//--------------------- .nv.constant0._ZN2at6native27unrolled_elementwise_kernelINS0_13AUnaryFunctorIaaaZZZNS0_16fmod_kernel_cudaERNS_18TensorIteratorBaseEENKUlvE_clEvENKUlvE0_clEvEUlaaE_EESt5arrayIPcLm2EELi4E23TrivialOffsetCalculatorILi1EjESD_NS0_6memory15LoadWithoutCastENSE_16StoreWithoutCastEEEviT_T0_T2_T3_T4_T5_ --------------------------
	.section	.nv.constant0._ZN2at6native27unrolled_elementwise_kernelINS0_13AUnaryFunctorIaaaZZZNS0_16fmod_kernel_cudaERNS_18TensorIteratorBaseEENKUlvE_clEvENKUlvE0_clEvEUlaaE_EESt5arrayIPcLm2EELi4E23TrivialOffsetCalculatorILi1EjESD_NS0_6memory15LoadWithoutCastENSE_16StoreWithoutCastEEEviT_T0_T2_T3_T4_T5_,"a",@progbits
	.sectionflags	@""
	.align	4
.nv.constant0._ZN2at6native27unrolled_elementwise_kernelINS0_13AUnaryFunctorIaaaZZZNS0_16fmod_kernel_cudaERNS_18TensorIteratorBaseEENKUlvE_clEvENKUlvE0_clEvEUlaaE_EESt5arrayIPcLm2EELi4E23TrivialOffsetCalculatorILi1EjESD_NS0_6memory15LoadWithoutCastENSE_16StoreWithoutCastEEEviT_T0_T2_T3_T4_T5_:
	.zero		556


//--------------------- .nv.constant0._ZN2at6native29vectorized_elementwise_kernelILi2ENS0_13AUnaryFunctorIaaaZZZNS0_16fmod_kernel_cudaERNS_18TensorIteratorBaseEENKUlvE_clEvENKUlvE0_clEvEUlaaE_EESt5arrayIPcLm2EEEEviT0_T1_ --------------------------
	.section	.nv.constant0._ZN2at6native29vectorized_elementwise_kernelILi2ENS0_13AUnaryFunctorIaaaZZZNS0_16fmod_kernel_cudaERNS_18TensorIteratorBaseEENKUlvE_clEvENKUlvE0_clEvEUlaaE_EESt5arrayIPcLm2EEEEviT0_T1_,"a",@progbits
	.sectionflags	@""
	.align	4
.nv.constant0._ZN2at6native29vectorized_elementwise_kernelILi2ENS0_13AUnaryFunctorIaaaZZZNS0_16fmod_kernel_cudaERNS_18TensorIteratorBaseEENKUlvE_clEvENKUlvE0_clEvEUlaaE_EESt5arrayIPcLm2EEEEviT0_T1_:
	.zero		552


//--------------------- .nv.constant0._ZN2at6native29vectorized_elementwise_kernelILi4ENS0_13AUnaryFunctorIaaaZZZNS0_16fmod_kernel_cudaERNS_18TensorIteratorBaseEENKUlvE_clEvENKUlvE0_clEvEUlaaE_EESt5arrayIPcLm2EEEEviT0_T1_ --------------------------
	.section	.nv.constant0._ZN2at6native29vectorized_elementwise_kernelILi4ENS0_13AUnaryFunctorIaaaZZZNS0_16fmod_kernel_cudaERNS_18TensorIteratorBaseEENKUlvE_clEvENKUlvE0_clEvEUlaaE_EESt5arrayIPcLm2EEEEviT0_T1_,"a",@progbits
	.sectionflags	@""
	.align	4
.nv.constant0._ZN2at6native29vectorized_elementwise_kernelILi4ENS0_13AUnaryFunctorIaaaZZZNS0_16fmod_kernel_cudaERNS_18TensorIteratorBaseEENKUlvE_clEvENKUlvE0_clEvEUlaaE_EESt5arrayIPcLm2EEEEviT0_T1_:
	.zero		552


//--------------------- .nv.constant0._ZN2at6native29vectorized_elementwise_kernelILi8ENS0_13AUnaryFunctorIaaaZZZNS0_16fmod_kernel_cudaERNS_18TensorIteratorBaseEENKUlvE_clEvENKUlvE0_clEvEUlaaE_EESt5arrayIPcLm2EEEEviT0_T1_ --------------------------
	.section	.nv.constant0._ZN2at6native29vectorized_elementwise_kernelILi8ENS0_13AUnaryFunctorIaaaZZZNS0_16fmod_kernel_cudaERNS_18TensorIteratorBaseEENKUlvE_clEvENKUlvE0_clEvEUlaaE_EESt5arrayIPcLm2EEEEviT0_T1_,"a",@progbits
	.sectionflags	@""
	.align	4
.nv.constant0._ZN2at6native29vectorized_elementwise_kernelILi8ENS0_13AUnaryFunctorIaaaZZZNS0_16fmod_kernel_cudaERNS_18TensorIteratorBaseEENKUlvE_clEvENKUlvE0_clEvEUlaaE_EESt5arrayIPcLm2EEEEviT0_T1_:
	.zero		552


//--------------------- .nv.constant0._ZN2at6native18elementwise_kernelILi128ELi4EZNS0_15gpu_kernel_implINS0_13BinaryFunctorIhhhZZZNS0_16fmod_kernel_cudaERNS_18TensorIteratorBaseEENKUlvE_clEvENKUlvE_clEvEUlhhE_EEEEvS5_RKT_EUliE_EEviT1_ --------------------------
	.section	.nv.constant0._ZN2at6native18elementwise_kernelILi128ELi4EZNS0_15gpu_kernel_implINS0_13BinaryFunctorIhhhZZZNS0_16fmod_kernel_cudaERNS_18TensorIteratorBaseEENKUlvE_clEvENKUlvE_clEvEUlhhE_EEEEvS5_RKT_EUliE_EEviT1_,"a",@progbits
	.sectionflags	@""
	.align	4
.nv.constant0._ZN2at6native18elementwise_kernelILi128ELi4EZNS0_15gpu_kernel_implINS0_13BinaryFunctorIhhhZZZNS0_16fmod_kernel_cudaERNS_18TensorIteratorBaseEENKUlvE_clEvENKUlvE_clEvEUlhhE_EEEEvS5_RKT_EUliE_EEviT1_:
	.zero		1184


//--------------------- .nv.constant0._ZN2at6native27unrolled_elementwise_kernelINS0_13BinaryFunctorIhhhZZZNS0_16fmod_kernel_cudaERNS_18TensorIteratorBaseEENKUlvE_clEvENKUlvE_clEvEUlhhE_EESt5arrayIPcLm3EELi4E23TrivialOffsetCalculatorILi2EjESC_ILi1EjENS0_6memory12LoadWithCastILi2EEENSF_13StoreWithCastILi1EEEEEviT_T0_T2_T3_T4_T5_ --------------------------
	.section	.nv.constant0._ZN2at6native27unrolled_elementwise_kernelINS0_13BinaryFunctorIhhhZZZNS0_16fmod_kernel_cudaERNS_18TensorIteratorBaseEENKUlvE_clEvENKUlvE_clEvEUlhhE_EESt5arrayIPcLm3EELi4E23TrivialOffsetCalculatorILi2EjESC_ILi1EjENS0_6memory12LoadWithCastILi2EEENSF_13StoreWithCastILi1EEEEEviT_T0_T2_T3_T4_T5_,"a",@progbits
	.sectionflags	@""
	.align	4
.nv.constant0._ZN2at6native27unrolled_elementwise_kernelINS0_13BinaryFunctorIhhhZZZNS0_16fmod_kernel_cudaERNS_18TensorIteratorBaseEENKUlvE_clEvENKUlvE_clEvEUlhhE_EESt5arrayIPcLm3EELi4E23TrivialOffsetCalculatorILi2EjESC_ILi1EjENS0_6memory12LoadWithCastILi2EEENSF_13StoreWithCastILi1EEEEEviT_T0_T2_T3_T4_T5_:
	.zero		584


//--------------------- .nv.constant0._ZN2at6native18elementwise_kernelILi128ELi4EZNS0_22gpu_kernel_impl_nocastINS0_13BinaryFunctorIhhhZZZNS0_16fmod_kernel_cudaERNS_18TensorIteratorBaseEENKUlvE_clEvENKUlvE_clEvEUlhhE_EEEEvS5_RKT_EUliE_EEviT1_ --------------------------
	.section	.nv.constant0._ZN2at6native18elementwise_kernelILi128ELi4EZNS0_22gpu_kernel_impl_nocastINS0_13BinaryFunctorIhhhZZZNS0_16fmod_kernel_cudaERNS_18TensorIteratorBaseEENKUlvE_clEvENKUlvE_clEvEUlhhE_EEEEvS5_RKT_EUliE_EEviT1_,"a",@progbits
	.sectionflags	@""
	.align	4
.nv.constant0._ZN2at6native18elementwise_kernelILi128ELi4EZNS0_22gpu_kernel_impl_nocastINS0_13BinaryFunctorIhhhZZZNS0_16fmod_kernel_cudaERNS_18TensorIteratorBaseEENKUlvE_clEvENKUlvE_clEvEUlhhE_EEEEvS5_RKT_EUliE_EEviT1_:
	.zero		1184


//--------------------- .nv.constant0._ZN2at6native27unrolled_elementwise_kernelINS0_13BinaryFunctorIhhhZZZNS0_16fmod_kernel_cudaERNS_18TensorIteratorBaseEENKUlvE_clEvENKUlvE_clEvEUlhhE_EESt5arrayIPcLm3EELi4E23TrivialOffsetCalculatorILi2EjESC_ILi1EjENS0_6memory15LoadWithoutCastENSF_16StoreWithoutCastEEEviT_T0_T2_T3_T4_T5_ --------------------------
	.section	.nv.constant0._ZN2at6native27unrolled_elementwise_kernelINS0_13BinaryFunctorIhhhZZZNS0_16fmod_kernel_cudaERNS_18TensorIteratorBaseEENKUlvE_clEvENKUlvE_clEvEUlhhE_EESt5arrayIPcLm3EELi4E23TrivialOffsetCalculatorILi2EjESC_ILi1EjENS0_6memory15LoadWithoutCastENSF_16StoreWithoutCastEEEviT_T0_T2_T3_T4_T5_,"a",@progbits
	.sectionflags	@""
	.align	4
.nv.constant0._ZN2at6native27unrolled_elementwise_kernelINS0_13BinaryFunctorIhhhZZZNS0_16fmod_kernel_cudaERNS_18TensorIteratorBaseEENKUlvE_clEvENKUlvE_clEvEUlhhE_EESt5arrayIPcLm3EELi4E23TrivialOffsetCalculatorILi2EjESC_ILi1EjENS0_6memory15LoadWithoutCastENSF_16StoreWithoutCastEEEviT_T0_T2_T3_T4_T5_:
	.zero		564


//--------------------- .nv.constant0._ZN2at6native29vectorized_elementwise_kernelILi2ENS0_13BinaryFunctorIhhhZZZNS0_16fmod_kernel_cudaERNS_18TensorIteratorBaseEENKUlvE_clEvENKUlvE_clEvEUlhhE_EESt5arrayIPcLm3EEEEviT0_T1_ --------------------------
	.section	.nv.constant0._ZN2at6native29vectorized_elementwise_kernelILi2ENS0_13BinaryFunctorIhhhZZZNS0_16fmod_kernel_cudaERNS_18TensorIteratorBaseEENKUlvE_clEvENKUlvE_clEvEUlhhE_EESt5arrayIPcLm3EEEEviT0_T1_,"a",@progbits
	.sectionflags	@""
	.align	4
.nv.constant0._ZN2at6native29vectorized_elementwise_kernelILi2ENS0_13BinaryFunctorIhhhZZZNS0_16fmod_kernel_cudaERNS_18TensorIteratorBaseEENKUlvE_clEvENKUlvE_clEvEUlhhE_EESt5arrayIPcLm3EEEEviT0_T1_:
	.zero		560


//--------------------- .nv.constant0._ZN2at6native29vectorized_elementwise_kernelILi4ENS0_13BinaryFunctorIhhhZZZNS0_16fmod_kernel_cudaERNS_18TensorIteratorBaseEENKUlvE_clEvENKUlvE_clEvEUlhhE_EESt5arrayIPcLm3EEEEviT0_T1_ --------------------------
	.section	.nv.constant0._ZN2at6native29vectorized_elementwise_kernelILi4ENS0_13BinaryFunctorIhhhZZZNS0_16fmod_kernel_cudaERNS_18TensorIteratorBaseEENKUlvE_clEvENKUlvE_clEvEUlhhE_EESt5arrayIPcLm3EEEEviT0_T1_,"a",@progbits
	.sectionflags	@""
	.align	4
.nv.constant0._ZN2at6native29vectorized_elementwise_kernelILi4ENS0_13BinaryFunctorIhhhZZZNS0_16fmod_kernel_cudaERNS_18TensorIteratorBaseEENKUlvE_clEvENKUlvE_clEvEUlhhE_EESt5arrayIPcLm3EEEEviT0_T1_:
	.zero		560


//--------------------- .nv.constant0._ZN2at6native29vectorized_elementwise_kernelILi8ENS0_13BinaryFunctorIhhhZZZNS0_16fmod_kernel_cudaERNS_18TensorIteratorBaseEENKUlvE_clEvENKUlvE_clEvEUlhhE_EESt5arrayIPcLm3EEEEviT0_T1_ --------------------------
	.section	.nv.constant0._ZN2at6native29vectorized_elementwise_kernelILi8ENS0_13BinaryFunctorIhhhZZZNS0_16fmod_kernel_cudaERNS_18TensorIteratorBaseEENKUlvE_clEvENKUlvE_clEvEUlhhE_EESt5arrayIPcLm3EEEEviT0_T1_,"a",@progbits
	.sectionflags	@""
	.align	4
.nv.constant0._ZN2at6native29vectorized_elementwise_kernelILi8ENS0_13BinaryFunctorIhhhZZZNS0_16fmod_kernel_cudaERNS_18TensorIteratorBaseEENKUlvE_clEvENKUlvE_clEvEUlhhE_EESt5arrayIPcLm3EEEEviT0_T1_:
	.zero		560


//--------------------- .nv.constant0._ZN2at6native18elementwise_kernelILi128ELi4EZNS0_15gpu_kernel_implINS0_13BUnaryFunctorIhhhZZZNS0_16fmod_kernel_cudaERNS_18TensorIteratorBaseEENKUlvE_clEvENKUlvE_clEvEUlhhE_EEEEvS5_RKT_EUliE_EEviT1_ --------------------------
	.section	.nv.constant0._ZN2at6native18elementwise_kernelILi128ELi4EZNS0_15gpu_kernel_implINS0_13BUnaryFunctorIhhhZZZNS0_16fmod_kernel_cudaERNS_18TensorIteratorBaseEENKUlvE_clEvENKUlvE_clEvEUlhhE_EEEEvS5_RKT_EUliE_EEviT1_,"a",@progbits
	.sectionflags	@""
	.align	4
.nv.constant0._ZN2at6native18elementwise_kernelILi128ELi4EZNS0_15gpu_kernel_implINS0_13BUnaryFunctorIhhhZZZNS0_16fmod_kernel_cudaERNS_18TensorIteratorBaseEENKUlvE_clEvENKUlvE_clEvEUlhhE_EEEEvS5_RKT_EUliE_EEviT1_:
	.zero		1072


//--------------------- .nv.constant0._ZN2at6native27unrolled_elementwise_kernelINS0_13BUnaryFunctorIhhhZZZNS0_16fmod_kernel_cudaERNS_18TensorIteratorBaseEENKUlvE_clEvENKUlvE_clEvEUlhhE_EESt5arrayIPcLm2EELi4E23TrivialOffsetCalculatorILi1EjESD_NS0_6memory12LoadWithCastILi1EEENSE_13StoreWithCastILi1EEEEEviT_T0_T2_T3_T4_T5_ --------------------------
	.section	.nv.constant0._ZN2at6native27unrolled_elementwise_kernelINS0_13BUnaryFunctorIhhhZZZNS0_16fmod_kernel_cudaERNS_18TensorIteratorBaseEENKUlvE_clEvENKUlvE_clEvEUlhhE_EESt5arrayIPcLm2EELi4E23TrivialOffsetCalculatorILi1EjESD_NS0_6memory12LoadWithCastILi1EEENSE_13StoreWithCastILi1EEEEEviT_T0_T2_T3_T4_T5_,"a",@progbits
	.sectionflags	@""
	.align	4
.nv.constant0._ZN2at6native27unrolled_elementwise_kernelINS0_13BUnaryFunctorIhhhZZZNS0_16fmod_kernel_cudaERNS_18TensorIteratorBaseEENKUlvE_clEvENKUlvE_clEvEUlhhE_EESt5arrayIPcLm2EELi4E23TrivialOffsetCalculatorILi1EjESD_NS0_6memory12LoadWithCastILi1EEENSE_13StoreWithCastILi1EEEEEviT_T0_T2_T3_T4_T5_:
	.zero		572


//--------------------- .nv.constant0._ZN2at6native18elementwise_kernelILi128ELi4EZNS0_22gpu_kernel_impl_nocastINS0_13BUnaryFunctorIhhhZZZNS0_16fmod_kernel_cudaERNS_18TensorIteratorBaseEENKUlvE_clEvENKUlvE_clEvEUlhhE_EEEEvS5_RKT_EUliE_EEviT1_ --------------------------
	.section	.nv.constant0._ZN2at6native18elementwise_kernelILi128ELi4EZNS0_22gpu_kernel_impl_nocastINS0_13BUnaryFunctorIhhhZZZNS0_16fmod_kernel_cudaERNS_18TensorIteratorBaseEENKUlvE_clEvENKUlvE_clEvEUlhhE_EEEEvS5_RKT_EUliE_EEviT1_,"a",@progbits
	.sectionflags	@""
	.align	4
.nv.constant0._ZN2at6native18elementwise_kernelILi128ELi4EZNS0_22gpu_kernel_impl_nocastINS0_13BUnaryFunctorIhhhZZZNS0_16fmod_kernel_cudaERNS_18TensorIteratorBaseEENKUlvE_clEvENKUlvE_clEvEUlhhE_EEEEvS5_RKT_EUliE_EEviT1_:
	.zero		1072


//--------------------- .nv.constant0._ZN2at6native27unrolled_elementwise_kernelINS0_13BUnaryFunctorIhhhZZZNS0_16fmod_kernel_cudaERNS_18TensorIteratorBaseEENKUlvE_clEvENKUlvE_clEvEUlhhE_EESt5arrayIPcLm2EELi4E23TrivialOffsetCalculatorILi1EjESD_NS0_6memory15LoadWithoutCastENSE_16StoreWithoutCastEEEviT_T0_T2_T3_T4_T5_ --------------------------
	.section	.nv.constant0._ZN2at6native27unrolled_elementwise_kernelINS0_13BUnaryFunctorIhhhZZZNS0_16fmod_kernel_cudaERNS_18TensorIteratorBaseEENKUlvE_clEvENKUlvE_clEvEUlhhE_EESt5arrayIPcLm2EELi4E23TrivialOffsetCalculatorILi1EjESD_NS0_6memory15LoadWithoutCastENSE_16StoreWithoutCastEEEviT_T0_T2_T3_T4_T5_,"a",@progbits
	.sectionflags	@""
	.align	4
.nv.constant0._ZN2at6native27unrolled_elementwise_kernelINS0_13BUnaryFunctorIhhhZZZNS0_16fmod_kernel_cudaERNS_18TensorIteratorBaseEENKUlvE_clEvENKUlvE_clEvEUlhhE_EESt5arrayIPcLm2EELi4E23TrivialOffsetCalculatorILi1EjESD_NS0_6memory15LoadWithoutCastENSE_16StoreWithoutCastEEEviT_T0_T2_T3_T4_T5_:
	.zero		556


//--------------------- .nv.constant0._ZN2at6native29vectorized_elementwise_kernelILi2ENS0_13BUnaryFunctorIhhhZZZNS0_16fmod_kernel_cudaERNS_18TensorIteratorBaseEENKUlvE_clEvENKUlvE_clEvEUlhhE_EESt5arrayIPcLm2EEEEviT0_T1_ --------------------------
	.section	.nv.constant0._ZN2at6native29vectorized_elementwise_kernelILi2ENS0_13BUnaryFunctorIhhhZZZNS0_16fmod_kernel_cudaERNS_18TensorIteratorBaseEENKUlvE_clEvENKUlvE_clEvEUlhhE_EESt5arrayIPcLm2EEEEviT0_T1_,"a",@progbits
	.sectionflags	@""
	.align	4
.nv.constant0._ZN2at6native29vectorized_elementwise_kernelILi2ENS0_13BUnaryFunctorIhhhZZZNS0_16fmod_kernel_cudaERNS_18TensorIteratorBaseEENKUlvE_clEvENKUlvE_clEvEUlhhE_EESt5arrayIPcLm2EEEEviT0_T1_:
	.zero		552


//--------------------- .nv.constant0._ZN2at6native29vectorized_elementwise_kernelILi4ENS0_13BUnaryFunctorIhhhZZZNS0_16fmod_kernel_cudaERNS_18TensorIteratorBaseEENKUlvE_clEvENKUlvE_clEvEUlhhE_EESt5arrayIPcLm2EEEEviT0_T1_ --------------------------
	.section	.nv.constant0._ZN2at6native29vectorized_elementwise_kernelILi4ENS0_13BUnaryFunctorIhhhZZZNS0_16fmod_kernel_cudaERNS_18TensorIteratorBaseEENKUlvE_clEvENKUlvE_clEvEUlhhE_EESt5arrayIPcLm2EEEEviT0_T1_,"a",@progbits
	.sectionflags	@""
	.align	4
.nv.constant0._ZN2at6native29vectorized_elementwise_kernelILi4ENS0_13BUnaryFunctorIhhhZZZNS0_16fmod_kernel_cudaERNS_18TensorIteratorBaseEENKUlvE_clEvENKUlvE_clEvEUlhhE_EESt5arrayIPcLm2EEEEviT0_T1_:
	.zero		552


//--------------------- .nv.constant0._ZN2at6native29vectorized_elementwise_kernelILi8ENS0_13BUnaryFunctorIhhhZZZNS0_16fmod_kernel_cudaERNS_18TensorIteratorBaseEENKUlvE_clEvENKUlvE_clEvEUlhhE_EESt5arrayIPcLm2EEEEviT0_T1_ --------------------------
	.section	.nv.constant0._ZN2at6native29vectorized_elementwise_kernelILi8ENS0_13BUnaryFunctorIhhhZZZNS0_16fmod_kernel_cudaERNS_18TensorIteratorBaseEENKUlvE_clEvENKUlvE_clEvEUlhhE_EESt5arrayIPcLm2EEEEviT0_T1_,"a",@progbits
	.sectionflags	@""
	.align	4
.nv.constant0._ZN2at6native29vectorized_elementwise_kernelILi8ENS0_13BUnaryFunctorIhhhZZZNS0_16fmod_kernel_cudaERNS_18TensorIteratorBaseEENKUlvE_clEvENKUlvE_clEvEUlhhE_EESt5arrayIPcLm2EEEEviT0_T1_:
	.zero		552


//--------------------- .nv.constant0._ZN2at6native18elementwise_kernelILi128ELi4EZNS0_15gpu_kernel_implINS0_13AUnaryFunctorIhhhZZZNS0_16fmod_kernel_cudaERNS_18TensorIteratorBaseEENKUlvE_clEvENKUlvE_clEvEUlhhE_EEEEvS5_RKT_EUliE_EEviT1_ --------------------------
	.section	.nv.constant0._ZN2at6native18elementwise_kernelILi128ELi4EZNS0_15gpu_kernel_implINS0_13AUnaryFunctorIhhhZZZNS0_16fmod_kernel_cudaERNS_18TensorIteratorBaseEENKUlvE_clEvENKUlvE_clEvEUlhhE_EEEEvS5_RKT_EUliE_EEviT1_,"a",@progbits
	.sectionflags	@""
	.align	4
.nv.constant0._ZN2at6native18elementwise_kernelILi128ELi4EZNS0_15gpu_kernel_implINS0_13AUnaryFunctorIhhhZZZNS0_16fmod_kernel_cudaERNS_18TensorIteratorBaseEENKUlvE_clEvENKUlvE_clEvEUlhhE_EEEEvS5_RKT_EUliE_EEviT1_:
	.zero		1072


//--------------------- .nv.constant0._ZN2at6native27unrolled_elementwise_kernelINS0_13AUnaryFunctorIhhhZZZNS0_16fmod_kernel_cudaERNS_18TensorIteratorBaseEENKUlvE_clEvENKUlvE_clEvEUlhhE_EESt5arrayIPcLm2EELi4E23TrivialOffsetCalculatorILi1EjESD_NS0_6memory12LoadWithCastILi1EEENSE_13StoreWithCastILi1EEEEEviT_T0_T2_T3_T4_T5_ --------------------------
	.section	.nv.constant0._ZN2at6native27unrolled_elementwise_kernelINS0_13AUnaryFunctorIhhhZZZNS0_16fmod_kernel_cudaERNS_18TensorIteratorBaseEENKUlvE_clEvENKUlvE_clEvEUlhhE_EESt5arrayIPcLm2EELi4E23TrivialOffsetCalculatorILi1EjESD_NS0_6memory12LoadWithCastILi1EEENSE_13StoreWithCastILi1EEEEEviT_T0_T2_T3_T4_T5_,"a",@progbits
	.sectionflags	@""
	.align	4
.nv.constant0._ZN2at6native27unrolled_elementwise_kernelINS0_13AUnaryFunctorIhhhZZZNS0_16fmod_kernel_cudaERNS_18TensorIteratorBaseEENKUlvE_clEvENKUlvE_clEvEUlhhE_EESt5arrayIPcLm2EELi4E23TrivialOffsetCalculatorILi1EjESD_NS0_6memory12LoadWithCastILi1EEENSE_13StoreWithCastILi1EEEEEviT_T0_T2_T3_T4_T5_:
	.zero		572


//--------------------- .nv.constant0._ZN2at6native18elementwise_kernelILi128ELi4EZNS0_22gpu_kernel_impl_nocastINS0_13AUnaryFunctorIhhhZZZNS0_16fmod_kernel_cudaERNS_18TensorIteratorBaseEENKUlvE_clEvENKUlvE_clEvEUlhhE_EEEEvS5_RKT_EUliE_EEviT1_ --------------------------
	.section	.nv.constant0._ZN2at6native18elementwise_kernelILi128ELi4EZNS0_22gpu_kernel_impl_nocastINS0_13AUnaryFunctorIhhhZZZNS0_16fmod_kernel_cudaERNS_18TensorIteratorBaseEENKUlvE_clEvENKUlvE_clEvEUlhhE_EEEEvS5_RKT_EUliE_EEviT1_,"a",@progbits
	.sectionflags	@""
	.align	4
.nv.constant0._ZN2at6native18elementwise_kernelILi128ELi4EZNS0_22gpu_kernel_impl_nocastINS0_13AUnaryFunctorIhhhZZZNS0_16fmod_kernel_cudaERNS_18TensorIteratorBaseEENKUlvE_clEvENKUlvE_clEvEUlhhE_EEEEvS5_RKT_EUliE_EEviT1_:
	.zero		1072


//--------------------- .nv.constant0._ZN2at6native27unrolled_elementwise_kernelINS0_13AUnaryFunctorIhhhZZZNS0_16fmod_kernel_cudaERNS_18TensorIteratorBaseEENKUlvE_clEvENKUlvE_clEvEUlhhE_EESt5arrayIPcLm2EELi4E23TrivialOffsetCalculatorILi1EjESD_NS0_6memory15LoadWithoutCastENSE_16StoreWithoutCastEEEviT_T0_T2_T3_T4_T5_ --------------------------
	.section	.nv.constant0._ZN2at6native27unrolled_elementwise_kernelINS0_13AUnaryFunctorIhhhZZZNS0_16fmod_kernel_cudaERNS_18TensorIteratorBaseEENKUlvE_clEvENKUlvE_clEvEUlhhE_EESt5arrayIPcLm2EELi4E23TrivialOffsetCalculatorILi1EjESD_NS0_6memory15LoadWithoutCastENSE_16StoreWithoutCastEEEviT_T0_T2_T3_T4_T5_,"a",@progbits
	.sectionflags	@""
	.align	4
.nv.constant0._ZN2at6native27unrolled_elementwise_kernelINS0_13AUnaryFunctorIhhhZZZNS0_16fmod_kernel_cudaERNS_18TensorIteratorBaseEENKUlvE_clEvENKUlvE_clEvEUlhhE_EESt5arrayIPcLm2EELi4E23TrivialOffsetCalculatorILi1EjESD_NS0_6memory15LoadWithoutCastENSE_16StoreWithoutCastEEEviT_T0_T2_T3_T4_T5_:
	.zero		556


//--------------------- .nv.constant0._ZN2at6native29vectorized_elementwise_kernelILi2ENS0_13AUnaryFunctorIhhhZZZNS0_16fmod_kernel_cudaERNS_18TensorIteratorBaseEENKUlvE_clEvENKUlvE_clEvEUlhhE_EESt5arrayIPcLm2EEEEviT0_T1_ --------------------------
	.section	.nv.constant0._ZN2at6native29vectorized_elementwise_kernelILi2ENS0_13AUnaryFunctorIhhhZZZNS0_16fmod_kernel_cudaERNS_18TensorIteratorBaseEENKUlvE_clEvENKUlvE_clEvEUlhhE_EESt5arrayIPcLm2EEEEviT0_T1_,"a",@progbits
	.sectionflags	@""
	.align	4
.nv.constant0._ZN2at6native29vectorized_elementwise_kernelILi2ENS0_13AUnaryFunctorIhhhZZZNS0_16fmod_kernel_cudaERNS_18TensorIteratorBaseEENKUlvE_clEvENKUlvE_clEvEUlhhE_EESt5arrayIPcLm2EEEEviT0_T1_:
	.zero		552


//--------------------- .nv.constant0._ZN2at6native29vectorized_elementwise_kernelILi4ENS0_13AUnaryFunctorIhhhZZZNS0_16fmod_kernel_cudaERNS_18TensorIteratorBaseEENKUlvE_clEvENKUlvE_clEvEUlhhE_EESt5arrayIPcLm2EEEEviT0_T1_ --------------------------
	.section	.nv.constant0._ZN2at6native29vectorized_elementwise_kernelILi4ENS0_13AUnaryFunctorIhhhZZZNS0_16fmod_kernel_cudaERNS_18TensorIteratorBaseEENKUlvE_clEvENKUlvE_clEvEUlhhE_EESt5arrayIPcLm2EEEEviT0_T1_,"a",@progbits
	.sectionflags	@""
	.align	4
.nv.constant0._ZN2at6native29vectorized_elementwise_kernelILi4ENS0_13AUnaryFunctorIhhhZZZNS0_16fmod_kernel_cudaERNS_18TensorIteratorBaseEENKUlvE_clEvENKUlvE_clEvEUlhhE_EESt5arrayIPcLm2EEEEviT0_T1_:
	.zero		552


//--------------------- .nv.constant0._ZN2at6native29vectorized_elementwise_kernelILi8ENS0_13AUnaryFunctorIhhhZZZNS0_16fmod_kernel_cudaERNS_18TensorIteratorBaseEENKUlvE_clEvENKUlvE_clEvEUlhhE_EESt5arrayIPcLm2EEEEviT0_T1_ --------------------------
	.section	.nv.constant0._ZN2at6native29vectorized_elementwise_kernelILi8ENS0_13AUnaryFunctorIhhhZZZNS0_16fmod_kernel_cudaERNS_18TensorIteratorBaseEENKUlvE_clEvENKUlvE_clEvEUlhhE_EESt5arrayIPcLm2EEEEviT0_T1_,"a",@progbits
	.sectionflags	@""
	.align	4
.nv.constant0._ZN2at6native29vectorized_elementwise_kernelILi8ENS0_13AUnaryFunctorIhhhZZZNS0_16fmod_kernel_cudaERNS_18TensorIteratorBaseEENKUlvE_clEvENKUlvE_clEvEUlhhE_EESt5arrayIPcLm2EEEEviT0_T1_:
	.zero		552


//--------------------- .nv.constant0._ZN2at6native18elementwise_kernelILi128ELi4EZNS0_15gpu_kernel_implINS0_13BinaryFunctorIN3c108BFloat16ES5_S5_ZZZNS0_21remainder_kernel_cudaERNS_18TensorIteratorBaseEENKUlvE0_clEvENKUlvE2_clEvEUlS5_S5_E_EEEEvS7_RKT_EUliE_EEviT1_ --------------------------
	.section	.nv.constant0._ZN2at6native18elementwise_kernelILi128ELi4EZNS0_15gpu_kernel_implINS0_13BinaryFunctorIN3c108BFloat16ES5_S5_ZZZNS0_21remainder_kernel_cudaERNS_18TensorIteratorBaseEENKUlvE0_clEvENKUlvE2_clEvEUlS5_S5_E_EEEEvS7_RKT_EUliE_EEviT1_,"a",@progbits
	.sectionflags	@""
	.align	4
.nv.constant0._ZN2at6native18elementwise_kernelILi128ELi4EZNS0_15gpu_kernel_implINS0_13BinaryFunctorIN3c108BFloat16ES5_S5_ZZZNS0_21remainder_kernel_cudaERNS_18TensorIteratorBaseEENKUlvE0_clEvENKUlvE2_clEvEUlS5_S5_E_EEEEvS7_RKT_EUliE_EEviT1_:
	.zero		1184


//--------------------- .nv.constant0._ZN2at6native27unrolled_elementwise_kernelINS0_13BinaryFunctorIN3c108BFloat16ES4_S4_ZZZNS0_21remainder_kernel_cudaERNS_18TensorIteratorBaseEENKUlvE0_clEvENKUlvE2_clEvEUlS4_S4_E_EESt5arrayIPcLm3EELi4E23TrivialOffsetCalculatorILi2EjESE_ILi1EjENS0_6memory12LoadWithCastILi2EEENSH_13StoreWithCastILi1EEEEEviT_T0_T2_T3_T4_T5_ --------------------------
	.section	.nv.constant0._ZN2at6native27unrolled_elementwise_kernelINS0_13BinaryFunctorIN3c108BFloat16ES4_S4_ZZZNS0_21remainder_kernel_cudaERNS_18TensorIteratorBaseEENKUlvE0_clEvENKUlvE2_clEvEUlS4_S4_E_EESt5arrayIPcLm3EELi4E23TrivialOffsetCalculatorILi2EjESE_ILi1EjENS0_6memory12LoadWithCastILi2EEENSH_13StoreWithCastILi1EEEEEviT_T0_T2_T3_T4_T5_,"a",@progbits
	.sectionflags	@""
	.align	4
.nv.constant0._ZN2at6native27unrolled_elementwise_kernelINS0_13BinaryFunctorIN3c108BFloat16ES4_S4_ZZZNS0_21remainder_kernel_cudaERNS_18TensorIteratorBaseEENKUlvE0_clEvENKUlvE2_clEvEUlS4_S4_E_EESt5arrayIPcLm3EELi4E23TrivialOffsetCalculatorILi2EjESE_ILi1EjENS0_6memory12LoadWithCastILi2EEENSH_13StoreWithCastILi1EEEEEviT_T0_T2_T3_T4_T5_:
	.zero		584


//--------------------- .nv.constant0._ZN2at6native18elementwise_kernelILi128ELi4EZNS0_22gpu_kernel_impl_nocastINS0_13BinaryFunctorIN3c108BFloat16ES5_S5_ZZZNS0_21remainder_kernel_cudaERNS_18TensorIteratorBaseEENKUlvE0_clEvENKUlvE2_clEvEUlS5_S5_E_EEEEvS7_RKT_EUliE_EEviT1_ --------------------------
	.section	.nv.constant0._ZN2at6native18elementwise_kernelILi128ELi4EZNS0_22gpu_kernel_impl_nocastINS0_13BinaryFunctorIN3c108BFloat16ES5_S5_ZZZNS0_21remainder_kernel_cudaERNS_18TensorIteratorBaseEENKUlvE0_clEvENKUlvE2_clEvEUlS5_S5_E_EEEEvS7_RKT_EUliE_EEviT1_,"a",@progbits
	.sectionflags	@""
	.align	4
.nv.constant0._ZN2at6native18elementwise_kernelILi128ELi4EZNS0_22gpu_kernel_impl_nocastINS0_13BinaryFunctorIN3c108BFloat16ES5_S5_ZZZNS0_21remainder_kernel_cudaERNS_18TensorIteratorBaseEENKUlvE0_clEvENKUlvE2_clEvEUlS5_S5_E_EEEEvS7_RKT_EUliE_EEviT1_:
	.zero		1184


//--------------------- .nv.constant0._ZN2at6native27unrolled_elementwise_kernelINS0_13BinaryFunctorIN3c108BFloat16ES4_S4_ZZZNS0_21remainder_kernel_cudaERNS_18TensorIteratorBaseEENKUlvE0_clEvENKUlvE2_clEvEUlS4_S4_E_EESt5arrayIPcLm3EELi4E23TrivialOffsetCalculatorILi2EjESE_ILi1EjENS0_6memory15LoadWithoutCastENSH_16StoreWithoutCastEEEviT_T0_T2_T3_T4_T5_ --------------------------
	.section	.nv.constant0._ZN2at6native27unrolled_elementwise_kernelINS0_13BinaryFunctorIN3c108BFloat16ES4_S4_ZZZNS0_21remainder_kernel_cudaERNS_18TensorIteratorBaseEENKUlvE0_clEvENKUlvE2_clEvEUlS4_S4_E_EESt5arrayIPcLm3EELi4E23TrivialOffsetCalculatorILi2EjESE_ILi1EjENS0_6memory15LoadWithoutCastENSH_16StoreWithoutCastEEEviT_T0_T2_T3_T4_T5_,"a",@progbits
	.sectionflags	@""
	.align	4
.nv.constant0._ZN2at6native27unrolled_elementwise_kernelINS0_13BinaryFunctorIN3c108BFloat16ES4_S4_ZZZNS0_21remainder_kernel_cudaERNS_18TensorIteratorBaseEENKUlvE0_clEvENKUlvE2_clEvEUlS4_S4_E_EESt5arrayIPcLm3EELi4E23TrivialOffsetCalculatorILi2EjESE_ILi1EjENS0_6memory15LoadWithoutCastENSH_16StoreWithoutCastEEEviT_T0_T2_T3_T4_T5_:
	.zero		564


//--------------------- .nv.constant0._ZN2at6native29vectorized_elementwise_kernelILi2ENS0_13BinaryFunctorIN3c108BFloat16ES4_S4_ZZZNS0_21remainder_kernel_cudaERNS_18TensorIteratorBaseEENKUlvE0_clEvENKUlvE2_clEvEUlS4_S4_E_EESt5arrayIPcLm3EEEEviT0_T1_ --------------------------
	.section	.nv.constant0._ZN2at6native29vectorized_elementwise_kernelILi2ENS0_13BinaryFunctorIN3c108BFloat16ES4_S4_ZZZNS0_21remainder_kernel_cudaERNS_18TensorIteratorBaseEENKUlvE0_clEvENKUlvE2_clEvEUlS4_S4_E_EESt5arrayIPcLm3EEEEviT0_T1_,"a",@progbits
	.sectionflags	@""
	.align	4
.nv.constant0._ZN2at6native29vectorized_elementwise_kernelILi2ENS0_13BinaryFunctorIN3c108BFloat16ES4_S4_ZZZNS0_21remainder_kernel_cudaERNS_18TensorIteratorBaseEENKUlvE0_clEvENKUlvE2_clEvEUlS4_S4_E_EESt5arrayIPcLm3EEEEviT0_T1_:
	.zero		560


//--------------------- .nv.constant0._ZN2at6native29vectorized_elementwise_kernelILi4ENS0_13BinaryFunctorIN3c108BFloat16ES4_S4_ZZZNS0_21remainder_kernel_cudaERNS_18TensorIteratorBaseEENKUlvE0_clEvENKUlvE2_clEvEUlS4_S4_E_EESt5arrayIPcLm3EEEEviT0_T1_ --------------------------
	.section	.nv.constant0._ZN2at6native29vectorized_elementwise_kernelILi4ENS0_13BinaryFunctorIN3c108BFloat16ES4_S4_ZZZNS0_21remainder_kernel_cudaERNS_18TensorIteratorBaseEENKUlvE0_clEvENKUlvE2_clEvEUlS4_S4_E_EESt5arrayIPcLm3EEEEviT0_T1_,"a",@progbits
	.sectionflags	@""
	.align	4
.nv.constant0._ZN2at6native29vectorized_elementwise_kernelILi4ENS0_13BinaryFunctorIN3c108BFloat16ES4_S4_ZZZNS0_21remainder_kernel_cudaERNS_18TensorIteratorBaseEENKUlvE0_clEvENKUlvE2_clEvEUlS4_S4_E_EESt5arrayIPcLm3EEEEviT0_T1_:
	.zero		560


//--------------------- .nv.constant0._ZN2at6native29vectorized_elementwise_kernelILi8ENS0_13BinaryFunctorIN3c108BFloat16ES4_S4_ZZZNS0_21remainder_kernel_cudaERNS_18TensorIteratorBaseEENKUlvE0_clEvENKUlvE2_clEvEUlS4_S4_E_EESt5arrayIPcLm3EEEEviT0_T1_ --------------------------
	.section	.nv.constant0._ZN2at6native29vectorized_elementwise_kernelILi8ENS0_13BinaryFunctorIN3c108BFloat16ES4_S4_ZZZNS0_21remainder_kernel_cudaERNS_18TensorIteratorBaseEENKUlvE0_clEvENKUlvE2_clEvEUlS4_S4_E_EESt5arrayIPcLm3EEEEviT0_T1_,"a",@progbits
	.sectionflags	@""
	.align	4
.nv.constant0._ZN2at6native29vectorized_elementwise_kernelILi8ENS0_13BinaryFunctorIN3c108BFloat16ES4_S4_ZZZNS0_21remainder_kernel_cudaERNS_18TensorIteratorBaseEENKUlvE0_clEvENKUlvE2_clEvEUlS4_S4_E_EESt5arrayIPcLm3EEEEviT0_T1_:
	.zero		560


//--------------------- .nv.constant0._ZN2at6native18elementwise_kernelILi128ELi4EZNS0_15gpu_kernel_implINS0_13BUnaryFunctorIN3c108BFloat16ES5_S5_ZZZNS0_21remainder_kernel_cudaERNS_18TensorIteratorBaseEENKUlvE0_clEvENKUlvE2_clEvEUlS5_S5_E_EEEEvS7_RKT_EUliE_EEviT1_ --------------------------
	.section	.nv.constant0._ZN2at6native18elementwise_kernelILi128ELi4EZNS0_15gpu_kernel_implINS0_13BUnaryFunctorIN3c108BFloat16ES5_S5_ZZZNS0_21remainder_kernel_cudaERNS_18TensorIteratorBaseEENKUlvE0_clEvENKUlvE2_clEvEUlS5_S5_E_EEEEvS7_RKT_EUliE_EEviT1_,"a",@progbits
	.sectionflags	@""
	.align	4
.nv.constant0._ZN2at6native18elementwise_kernelILi128ELi4EZNS0_15gpu_kernel_implINS0_13BUnaryFunctorIN3c108BFloat16ES5_S5_ZZZNS0_21remainder_kernel_cudaERNS_18TensorIteratorBaseEENKUlvE0_clEvENKUlvE2_clEvEUlS5_S5_E_EEEEvS7_RKT_EUliE_EEviT1_:
	.zero		1072


//--------------------- .nv.constant0._ZN2at6native27unrolled_elementwise_kernelINS0_13BUnaryFunctorIN3c108BFloat16ES4_S4_ZZZNS0_21remainder_kernel_cudaERNS_18TensorIteratorBaseEENKUlvE0_clEvENKUlvE2_clEvEUlS4_S4_E_EESt5arrayIPcLm2EELi4E23TrivialOffsetCalculatorILi1EjESF_NS0_6memory12LoadWithCastILi1EEENSG_13StoreWithCastILi1EEEEEviT_T0_T2_T3_T4_T5_ --------------------------
	.section	.nv.constant0._ZN2at6native27unrolled_elementwise_kernelINS0_13BUnaryFunctorIN3c108BFloat16ES4_S4_ZZZNS0_21remainder_kernel_cudaERNS_18TensorIteratorBaseEENKUlvE0_clEvENKUlvE2_clEvEUlS4_S4_E_EESt5arrayIPcLm2EELi4E23TrivialOffsetCalculatorILi1EjESF_NS0_6memory12LoadWithCastILi1EEENSG_13StoreWithCastILi1EEEEEviT_T0_T2_T3_T4_T5_,"a",@progbits
	.sectionflags	@""
	.align	4
.nv.constant0._ZN2at6native27unrolled_elementwise_kernelINS0_13BUnaryFunctorIN3c108BFloat16ES4_S4_ZZZNS0_21remainder_kernel_cudaERNS_18TensorIteratorBaseEENKUlvE0_clEvENKUlvE2_clEvEUlS4_S4_E_EESt5arrayIPcLm2EELi4E23TrivialOffsetCalculatorILi1EjESF_NS0_6memory12LoadWithCastILi1EEENSG_13StoreWithCastILi1EEEEEviT_T0_T2_T3_T4_T5_:
	.zero		572


//--------------------- .nv.constant0._ZN2at6native18elementwise_kernelILi128ELi4EZNS0_22gpu_kernel_impl_nocastINS0_13BUnaryFunctorIN3c108BFloat16ES5_S5_ZZZNS0_21remainder_kernel_cudaERNS_18TensorIteratorBaseEENKUlvE0_clEvENKUlvE2_clEvEUlS5_S5_E_EEEEvS7_RKT_EUliE_EEviT1_ --------------------------
	.section	.nv.constant0._ZN2at6native18elementwise_kernelILi128ELi4EZNS0_22gpu_kernel_impl_nocastINS0_13BUnaryFunctorIN3c108BFloat16ES5_S5_ZZZNS0_21remainder_kernel_cudaERNS_18TensorIteratorBaseEENKUlvE0_clEvENKUlvE2_clEvEUlS5_S5_E_EEEEvS7_RKT_EUliE_EEviT1_,"a",@progbits
	.sectionflags	@""
	.align	4
.nv.constant0._ZN2at6native18elementwise_kernelILi128ELi4EZNS0_22gpu_kernel_impl_nocastINS0_13BUnaryFunctorIN3c108BFloat16ES5_S5_ZZZNS0_21remainder_kernel_cudaERNS_18TensorIteratorBaseEENKUlvE0_clEvENKUlvE2_clEvEUlS5_S5_E_EEEEvS7_RKT_EUliE_EEviT1_:
	.zero		1072


//--------------------- .nv.constant0._ZN2at6native27unrolled_elementwise_kernelINS0_13BUnaryFunctorIN3c108BFloat16ES4_S4_ZZZNS0_21remainder_kernel_cudaERNS_18TensorIteratorBaseEENKUlvE0_clEvENKUlvE2_clEvEUlS4_S4_E_EESt5arrayIPcLm2EELi4E23TrivialOffsetCalculatorILi1EjESF_NS0_6memory15LoadWithoutCastENSG_16StoreWithoutCastEEEviT_T0_T2_T3_T4_T5_ --------------------------
	.section	.nv.constant0._ZN2at6native27unrolled_elementwise_kernelINS0_13BUnaryFunctorIN3c108BFloat16ES4_S4_ZZZNS0_21remainder_kernel_cudaERNS_18TensorIteratorBaseEENKUlvE0_clEvENKUlvE2_clEvEUlS4_S4_E_EESt5arrayIPcLm2EELi4E23TrivialOffsetCalculatorILi1EjESF_NS0_6memory15LoadWithoutCastENSG_16StoreWithoutCastEEEviT_T0_T2_T3_T4_T5_,"a",@progbits
	.sectionflags	@""
	.align	4
.nv.constant0._ZN2at6native27unrolled_elementwise_kernelINS0_13BUnaryFunctorIN3c108BFloat16ES4_S4_ZZZNS0_21remainder_kernel_cudaERNS_18TensorIteratorBaseEENKUlvE0_clEvENKUlvE2_clEvEUlS4_S4_E_EESt5arrayIPcLm2EELi4E23TrivialOffsetCalculatorILi1EjESF_NS0_6memory15LoadWithoutCastENSG_16StoreWithoutCastEEEviT_T0_T2_T3_T4_T5_:
	.zero		556


//--------------------- .nv.constant0._ZN2at6native29vectorized_elementwise_kernelILi2ENS0_13BUnaryFunctorIN3c108BFloat16ES4_S4_ZZZNS0_21remainder_kernel_cudaERNS_18TensorIteratorBaseEENKUlvE0_clEvENKUlvE2_clEvEUlS4_S4_E_EESt5arrayIPcLm2EEEEviT0_T1_ --------------------------
	.section	.nv.constant0._ZN2at6native29vectorized_elementwise_kernelILi2ENS0_13BUnaryFunctorIN3c108BFloat16ES4_S4_ZZZNS0_21remainder_kernel_cudaERNS_18TensorIteratorBaseEENKUlvE0_clEvENKUlvE2_clEvEUlS4_S4_E_EESt5arrayIPcLm2EEEEviT0_T1_,"a",@progbits
	.sectionflags	@""
	.align	4
.nv.constant0._ZN2at6native29vectorized_elementwise_kernelILi2ENS0_13BUnaryFunctorIN3c108BFloat16ES4_S4_ZZZNS0_21remainder_kernel_cudaERNS_18TensorIteratorBaseEENKUlvE0_clEvENKUlvE2_clEvEUlS4_S4_E_EESt5arrayIPcLm2EEEEviT0_T1_:
	.zero		552


//--------------------- .nv.constant0._ZN2at6native29vectorized_elementwise_kernelILi4ENS0_13BUnaryFunctorIN3c108BFloat16ES4_S4_ZZZNS0_21remainder_kernel_cudaERNS_18TensorIteratorBaseEENKUlvE0_clEvENKUlvE2_clEvEUlS4_S4_E_EESt5arrayIPcLm2EEEEviT0_T1_ --------------------------
	.section	.nv.constant0._ZN2at6native29vectorized_elementwise_kernelILi4ENS0_13BUnaryFunctorIN3c108BFloat16ES4_S4_ZZZNS0_21remainder_kernel_cudaERNS_18TensorIteratorBaseEENKUlvE0_clEvENKUlvE2_clEvEUlS4_S4_E_EESt5arrayIPcLm2EEEEviT0_T1_,"a",@progbits
	.sectionflags	@""
	.align	4
.nv.constant0._ZN2at6native29vectorized_elementwise_kernelILi4ENS0_13BUnaryFunctorIN3c108BFloat16ES4_S4_ZZZNS0_21remainder_kernel_cudaERNS_18TensorIteratorBaseEENKUlvE0_clEvENKUlvE2_clEvEUlS4_S4_E_EESt5arrayIPcLm2EEEEviT0_T1_:
	.zero		552


//--------------------- .nv.constant0._ZN2at6native29vectorized_elementwise_kernelILi8ENS0_13BUnaryFunctorIN3c108BFloat16ES4_S4_ZZZNS0_21remainder_kernel_cudaERNS_18TensorIteratorBaseEENKUlvE0_clEvENKUlvE2_clEvEUlS4_S4_E_EESt5arrayIPcLm2EEEEviT0_T1_ --------------------------
	.section	.nv.constant0._ZN2at6native29vectorized_elementwise_kernelILi8ENS0_13BUnaryFunctorIN3c108BFloat16ES4_S4_ZZZNS0_21remainder_kernel_cudaERNS_18TensorIteratorBaseEENKUlvE0_clEvENKUlvE2_clEvEUlS4_S4_E_EESt5arrayIPcLm2EEEEviT0_T1_,"a",@progbits
	.sectionflags	@""
	.align	4
.nv.constant0._ZN2at6native29vectorized_elementwise_kernelILi8ENS0_13BUnaryFunctorIN3c108BFloat16ES4_S4_ZZZNS0_21remainder_kernel_cudaERNS_18TensorIteratorBaseEENKUlvE0_clEvENKUlvE2_clEvEUlS4_S4_E_EESt5arrayIPcLm2EEEEviT0_T1_:
	.zero		552


//--------------------- .nv.constant0._ZN2at6native18elementwise_kernelILi128ELi4EZNS0_15gpu_kernel_implINS0_13AUnaryFunctorIN3c108BFloat16ES5_S5_ZZZNS0_21remainder_kernel_cudaERNS_18TensorIteratorBaseEENKUlvE0_clEvENKUlvE2_clEvEUlS5_S5_E_EEEEvS7_RKT_EUliE_EEviT1_ --------------------------
	.section	.nv.constant0._ZN2at6native18elementwise_kernelILi128ELi4EZNS0_15gpu_kernel_implINS0_13AUnaryFunctorIN3c108BFloat16ES5_S5_ZZZNS0_21remainder_kernel_cudaERNS_18TensorIteratorBaseEENKUlvE0_clEvENKUlvE2_clEvEUlS5_S5_E_EEEEvS7_RKT_EUliE_EEviT1_,"a",@progbits
	.sectionflags	@""
	.align	4
.nv.constant0._ZN2at6native18elementwise_kernelILi128ELi4EZNS0_15gpu_kernel_implINS0_13AUnaryFunctorIN3c108BFloat16ES5_S5_ZZZNS0_21remainder_kernel_cudaERNS_18TensorIteratorBaseEENKUlvE0_clEvENKUlvE2_clEvEUlS5_S5_E_EEEEvS7_RKT_EUliE_EEviT1_:
	.zero		1072


//--------------------- .nv.constant0._ZN2at6native27unrolled_elementwise_kernelINS0_13AUnaryFunctorIN3c108BFloat16ES4_S4_ZZZNS0_21remainder_kernel_cudaERNS_18TensorIteratorBaseEENKUlvE0_clEvENKUlvE2_clEvEUlS4_S4_E_EESt5arrayIPcLm2EELi4E23TrivialOffsetCalculatorILi1EjESF_NS0_6memory12LoadWithCastILi1EEENSG_13StoreWithCastILi1EEEEEviT_T0_T2_T3_T4_T5_ --------------------------
	.section	.nv.constant0._ZN2at6native27unrolled_elementwise_kernelINS0_13AUnaryFunctorIN3c108BFloat16ES4_S4_ZZZNS0_21remainder_kernel_cudaERNS_18TensorIteratorBaseEENKUlvE0_clEvENKUlvE2_clEvEUlS4_S4_E_EESt5arrayIPcLm2EELi4E23TrivialOffsetCalculatorILi1EjESF_NS0_6memory12LoadWithCastILi1EEENSG_13StoreWithCastILi1EEEEEviT_T0_T2_T3_T4_T5_,"a",@progbits
	.sectionflags	@""
	.align	4
.nv.constant0._ZN2at6native27unrolled_elementwise_kernelINS0_13AUnaryFunctorIN3c108BFloat16ES4_S4_ZZZNS0_21remainder_kernel_cudaERNS_18TensorIteratorBaseEENKUlvE0_clEvENKUlvE2_clEvEUlS4_S4_E_EESt5arrayIPcLm2EELi4E23TrivialOffsetCalculatorILi1EjESF_NS0_6memory12LoadWithCastILi1EEENSG_13StoreWithCastILi1EEEEEviT_T0_T2_T3_T4_T5_:
	.zero		572


//--------------------- .nv.constant0._ZN2at6native18elementwise_kernelILi128ELi4EZNS0_22gpu_kernel_impl_nocastINS0_13AUnaryFunctorIN3c108BFloat16ES5_S5_ZZZNS0_21remainder_kernel_cudaERNS_18TensorIteratorBaseEENKUlvE0_clEvENKUlvE2_clEvEUlS5_S5_E_EEEEvS7_RKT_EUliE_EEviT1_ --------------------------
	.section	.nv.constant0._ZN2at6native18elementwise_kernelILi128ELi4EZNS0_22gpu_kernel_impl_nocastINS0_13AUnaryFunctorIN3c108BFloat16ES5_S5_ZZZNS0_21remainder_kernel_cudaERNS_18TensorIteratorBaseEENKUlvE0_clEvENKUlvE2_clEvEUlS5_S5_E_EEEEvS7_RKT_EUliE_EEviT1_,"a",@progbits
	.sectionflags	@""
	.align	4
.nv.constant0._ZN2at6native18elementwise_kernelILi128ELi4EZNS0_22gpu_kernel_impl_nocastINS0_13AUnaryFunctorIN3c108BFloat16ES5_S5_ZZZNS0_21remainder_kernel_cudaERNS_18TensorIteratorBaseEENKUlvE0_clEvENKUlvE2_clEvEUlS5_S5_E_EEEEvS7_RKT_EUliE_EEviT1_:
	.zero		1072


//--------------------- .nv.constant0._ZN2at6native27unrolled_elementwise_kernelINS0_13AUnaryFunctorIN3c108BFloat16ES4_S4_ZZZNS0_21remainder_kernel_cudaERNS_18TensorIteratorBaseEENKUlvE0_clEvENKUlvE2_clEvEUlS4_S4_E_EESt5arrayIPcLm2EELi4E23TrivialOffsetCalculatorILi1EjESF_NS0_6memory15LoadWithoutCastENSG_16StoreWithoutCastEEEviT_T0_T2_T3_T4_T5_ --------------------------
	.section	.nv.constant0._ZN2at6native27unrolled_elementwise_kernelINS0_13AUnaryFunctorIN3c108BFloat16ES4_S4_ZZZNS0_21remainder_kernel_cudaERNS_18TensorIteratorBaseEENKUlvE0_clEvENKUlvE2_clEvEUlS4_S4_E_EESt5arrayIPcLm2EELi4E23TrivialOffsetCalculatorILi1EjESF_NS0_6memory15LoadWithoutCastENSG_16StoreWithoutCastEEEviT_T0_T2_T3_T4_T5_,"a",@progbits
	.sectionflags	@""
	.align	4
.nv.constant0._ZN2at6native27unrolled_elementwise_kernelINS0_13AUnaryFunctorIN3c108BFloat16ES4_S4_ZZZNS0_21remainder_kernel_cudaERNS_18TensorIteratorBaseEENKUlvE0_clEvENKUlvE2_clEvEUlS4_S4_E_EESt5arrayIPcLm2EELi4E23TrivialOffsetCalculatorILi1EjESF_NS0_6memory15LoadWithoutCastENSG_16StoreWithoutCastEEEviT_T0_T2_T3_T4_T5_:
	.zero		556


//--------------------- .nv.constant0._ZN2at6native29vectorized_elementwise_kernelILi2ENS0_13AUnaryFunctorIN3c108BFloat16ES4_S4_ZZZNS0_21remainder_kernel_cudaERNS_18TensorIteratorBaseEENKUlvE0_clEvENKUlvE2_clEvEUlS4_S4_E_EESt5arrayIPcLm2EEEEviT0_T1_ --------------------------
	.section	.nv.constant0._ZN2at6native29vectorized_elementwise_kernelILi2ENS0_13AUnaryFunctorIN3c108BFloat16ES4_S4_ZZZNS0_21remainder_kernel_cudaERNS_18TensorIteratorBaseEENKUlvE0_clEvENKUlvE2_clEvEUlS4_S4_E_EESt5arrayIPcLm2EEEEviT0_T1_,"a",@progbits
	.sectionflags	@""
	.align	4
.nv.constant0._ZN2at6native29vectorized_elementwise_kernelILi2ENS0_13AUnaryFunctorIN3c108BFloat16ES4_S4_ZZZNS0_21remainder_kernel_cudaERNS_18TensorIteratorBaseEENKUlvE0_clEvENKUlvE2_clEvEUlS4_S4_E_EESt5arrayIPcLm2EEEEviT0_T1_:
	.zero		552


//--------------------- .nv.constant0._ZN2at6native29vectorized_elementwise_kernelILi4ENS0_13AUnaryFunctorIN3c108BFloat16ES4_S4_ZZZNS0_21remainder_kernel_cudaERNS_18TensorIteratorBaseEENKUlvE0_clEvENKUlvE2_clEvEUlS4_S4_E_EESt5arrayIPcLm2EEEEviT0_T1_ --------------------------
	.section	.nv.constant0._ZN2at6native29vectorized_elementwise_kernelILi4ENS0_13AUnaryFunctorIN3c108BFloat16ES4_S4_ZZZNS0_21remainder_kernel_cudaERNS_18TensorIteratorBaseEENKUlvE0_clEvENKUlvE2_clEvEUlS4_S4_E_EESt5arrayIPcLm2EEEEviT0_T1_,"a",@progbits
	.sectionflags	@""
	.align	4
.nv.constant0._ZN2at6native29vectorized_elementwise_kernelILi4ENS0_13AUnaryFunctorIN3c108BFloat16ES4_S4_ZZZNS0_21remainder_kernel_cudaERNS_18TensorIteratorBaseEENKUlvE0_clEvENKUlvE2_clEvEUlS4_S4_E_EESt5arrayIPcLm2EEEEviT0_T1_:
	.zero		552


//--------------------- .nv.constant0._ZN2at6native29vectorized_elementwise_kernelILi8ENS0_13AUnaryFunctorIN3c108BFloat16ES4_S4_ZZZNS0_21remainder_kernel_cudaERNS_18TensorIteratorBaseEENKUlvE0_clEvENKUlvE2_clEvEUlS4_S4_E_EESt5arrayIPcLm2EEEEviT0_T1_ --------------------------
	.section	.nv.constant0._ZN2at6native29vectorized_elementwise_kernelILi8ENS0_13AUnaryFunctorIN3c108BFloat16ES4_S4_ZZZNS0_21remainder_kernel_cudaERNS_18TensorIteratorBaseEENKUlvE0_clEvENKUlvE2_clEvEUlS4_S4_E_EESt5arrayIPcLm2EEEEviT0_T1_,"a",@progbits
	.sectionflags	@""
	.align	4
.nv.constant0._ZN2at6native29vectorized_elementwise_kernelILi8ENS0_13AUnaryFunctorIN3c108BFloat16ES4_S4_ZZZNS0_21remainder_kernel_cudaERNS_18TensorIteratorBaseEENKUlvE0_clEvENKUlvE2_clEvEUlS4_S4_E_EESt5arrayIPcLm2EEEEviT0_T1_:
	.zero		552


//--------------------- .nv.constant0._ZN2at6native18elementwise_kernelILi128ELi4EZNS0_15gpu_kernel_implINS0_13BinaryFunctorIN3c104HalfES5_S5_ZZZNS0_21remainder_kernel_cudaERNS_18TensorIteratorBaseEENKUlvE0_clEvENKUlvE1_clEvEUlS5_S5_E_EEEEvS7_RKT_EUliE_EEviT1_ --------------------------
	.section	.nv.constant0._ZN2at6native18elementwise_kernelILi128ELi4EZNS0_15gpu_kernel_implINS0_13BinaryFunctorIN3c104HalfES5_S5_ZZZNS0_21remainder_kernel_cudaERNS_18TensorIteratorBaseEENKUlvE0_clEvENKUlvE1_clEvEUlS5_S5_E_EEEEvS7_RKT_EUliE_EEviT1_,"a",@progbits
	.sectionflags	@""
	.align	4
.nv.constant0._ZN2at6native18elementwise_kernelILi128ELi4EZNS0_15gpu_kernel_implINS0_13BinaryFunctorIN3c104HalfES5_S5_ZZZNS0_21remainder_kernel_cudaERNS_18TensorIteratorBaseEENKUlvE0_clEvENKUlvE1_clEvEUlS5_S5_E_EEEEvS7_RKT_EUliE_EEviT1_:
	.zero		1184


//--------------------- .nv.constant0._ZN2at6native27unrolled_elementwise_kernelINS0_13BinaryFunctorIN3c104HalfES4_S4_ZZZNS0_21remainder_kernel_cudaERNS_18TensorIteratorBaseEENKUlvE0_clEvENKUlvE1_clEvEUlS4_S4_E_EESt5arrayIPcLm3EELi4E23TrivialOffsetCalculatorILi2EjESE_ILi1EjENS0_6memory12LoadWithCastILi2EEENSH_13StoreWithCastILi1EEEEEviT_T0_T2_T3_T4_T5_ --------------------------
	.section	.nv.constant0._ZN2at6native27unrolled_elementwise_kernelINS0_13BinaryFunctorIN3c104HalfES4_S4_ZZZNS0_21remainder_kernel_cudaERNS_18TensorIteratorBaseEENKUlvE0_clEvENKUlvE1_clEvEUlS4_S4_E_EESt5arrayIPcLm3EELi4E23TrivialOffsetCalculatorILi2EjESE_ILi1EjENS0_6memory12LoadWithCastILi2EEENSH_13StoreWithCastILi1EEEEEviT_T0_T2_T3_T4_T5_,"a",@progbits
	.sectionflags	@""
	.align	4
.nv.constant0._ZN2at6native27unrolled_elementwise_kernelINS0_13BinaryFunctorIN3c104HalfES4_S4_ZZZNS0_21remainder_kernel_cudaERNS_18TensorIteratorBaseEENKUlvE0_clEvENKUlvE1_clEvEUlS4_S4_E_EESt5arrayIPcLm3EELi4E23TrivialOffsetCalculatorILi2EjESE_ILi1EjENS0_6memory12LoadWithCastILi2EEENSH_13StoreWithCastILi1EEEEEviT_T0_T2_T3_T4_T5_:
	.zero		584


//--------------------- .nv.constant0._ZN2at6native18elementwise_kernelILi128ELi4EZNS0_22gpu_kernel_impl_nocastINS0_13BinaryFunctorIN3c104HalfES5_S5_ZZZNS0_21remainder_kernel_cudaERNS_18TensorIteratorBaseEENKUlvE0_clEvENKUlvE1_clEvEUlS5_S5_E_EEEEvS7_RKT_EUliE_EEviT1_ --------------------------
	.section	.nv.constant0._ZN2at6native18elementwise_kernelILi128ELi4EZNS0_22gpu_kernel_impl_nocastINS0_13BinaryFunctorIN3c104HalfES5_S5_ZZZNS0_21remainder_kernel_cudaERNS_18TensorIteratorBaseEENKUlvE0_clEvENKUlvE1_clEvEUlS5_S5_E_EEEEvS7_RKT_EUliE_EEviT1_,"a",@progbits
	.sectionflags	@""
	.align	4
.nv.constant0._ZN2at6native18elementwise_kernelILi128ELi4EZNS0_22gpu_kernel_impl_nocastINS0_13BinaryFunctorIN3c104HalfES5_S5_ZZZNS0_21remainder_kernel_cudaERNS_18TensorIteratorBaseEENKUlvE0_clEvENKUlvE1_clEvEUlS5_S5_E_EEEEvS7_RKT_EUliE_EEviT1_:
	.zero		1184


//--------------------- .nv.constant0._ZN2at6native27unrolled_elementwise_kernelINS0_13BinaryFunctorIN3c104HalfES4_S4_ZZZNS0_21remainder_kernel_cudaERNS_18TensorIteratorBaseEENKUlvE0_clEvENKUlvE1_clEvEUlS4_S4_E_EESt5arrayIPcLm3EELi4E23TrivialOffsetCalculatorILi2EjESE_ILi1EjENS0_6memory15LoadWithoutCastENSH_16StoreWithoutCastEEEviT_T0_T2_T3_T4_T5_ --------------------------
	.section	.nv.constant0._ZN2at6native27unrolled_elementwise_kernelINS0_13BinaryFunctorIN3c104HalfES4_S4_ZZZNS0_21remainder_kernel_cudaERNS_18TensorIteratorBaseEENKUlvE0_clEvENKUlvE1_clEvEUlS4_S4_E_EESt5arrayIPcLm3EELi4E23TrivialOffsetCalculatorILi2EjESE_ILi1EjENS0_6memory15LoadWithoutCastENSH_16StoreWithoutCastEEEviT_T0_T2_T3_T4_T5_,"a",@progbits
	.sectionflags	@""
	.align	4
.nv.constant0._ZN2at6native27unrolled_elementwise_kernelINS0_13BinaryFunctorIN3c104HalfES4_S4_ZZZNS0_21remainder_kernel_cudaERNS_18TensorIteratorBaseEENKUlvE0_clEvENKUlvE1_clEvEUlS4_S4_E_EESt5arrayIPcLm3EELi4E23TrivialOffsetCalculatorILi2EjESE_ILi1EjENS0_6memory15LoadWithoutCastENSH_16StoreWithoutCastEEEviT_T0_T2_T3_T4_T5_:
	.zero		564


//--------------------- .nv.constant0._ZN2at6native29vectorized_elementwise_kernelILi2ENS0_13BinaryFunctorIN3c104HalfES4_S4_ZZZNS0_21remainder_kernel_cudaERNS_18TensorIteratorBaseEENKUlvE0_clEvENKUlvE1_clEvEUlS4_S4_E_EESt5arrayIPcLm3EEEEviT0_T1_ --------------------------
	.section	.nv.constant0._ZN2at6native29vectorized_elementwise_kernelILi2ENS0_13BinaryFunctorIN3c104HalfES4_S4_ZZZNS0_21remainder_kernel_cudaERNS_18TensorIteratorBaseEENKUlvE0_clEvENKUlvE1_clEvEUlS4_S4_E_EESt5arrayIPcLm3EEEEviT0_T1_,"a",@progbits
	.sectionflags	@""
	.align	4
.nv.constant0._ZN2at6native29vectorized_elementwise_kernelILi2ENS0_13BinaryFunctorIN3c104HalfES4_S4_ZZZNS0_21remainder_kernel_cudaERNS_18TensorIteratorBaseEENKUlvE0_clEvENKUlvE1_clEvEUlS4_S4_E_EESt5arrayIPcLm3EEEEviT0_T1_:
	.zero		560


//--------------------- .nv.constant0._ZN2at6native29vectorized_elementwise_kernelILi4ENS0_13BinaryFunctorIN3c104HalfES4_S4_ZZZNS0_21remainder_kernel_cudaERNS_18TensorIteratorBaseEENKUlvE0_clEvENKUlvE1_clEvEUlS4_S4_E_EESt5arrayIPcLm3EEEEviT0_T1_ --------------------------
	.section	.nv.constant0._ZN2at6native29vectorized_elementwise_kernelILi4ENS0_13BinaryFunctorIN3c104HalfES4_S4_ZZZNS0_21remainder_kernel_cudaERNS_18TensorIteratorBaseEENKUlvE0_clEvENKUlvE1_clEvEUlS4_S4_E_EESt5arrayIPcLm3EEEEviT0_T1_,"a",@progbits
	.sectionflags	@""
	.align	4
.nv.constant0._ZN2at6native29vectorized_elementwise_kernelILi4ENS0_13BinaryFunctorIN3c104HalfES4_S4_ZZZNS0_21remainder_kernel_cudaERNS_18TensorIteratorBaseEENKUlvE0_clEvENKUlvE1_clEvEUlS4_S4_E_EESt5arrayIPcLm3EEEEviT0_T1_:
	.zero		560


//--------------------- .nv.constant0._ZN2at6native29vectorized_elementwise_kernelILi8ENS0_13BinaryFunctorIN3c104HalfES4_S4_ZZZNS0_21remainder_kernel_cudaERNS_18TensorIteratorBaseEENKUlvE0_clEvENKUlvE1_clEvEUlS4_S4_E_EESt5arrayIPcLm3EEEEviT0_T1_ --------------------------
	.section	.nv.constant0._ZN2at6native29vectorized_elementwise_kernelILi8ENS0_13BinaryFunctorIN3c104HalfES4_S4_ZZZNS0_21remainder_kernel_cudaERNS_18TensorIteratorBaseEENKUlvE0_clEvENKUlvE1_clEvEUlS4_S4_E_EESt5arrayIPcLm3EEEEviT0_T1_,"a",@progbits
	.sectionflags	@""
	.align	4
.nv.constant0._ZN2at6native29vectorized_elementwise_kernelILi8ENS0_13BinaryFunctorIN3c104HalfES4_S4_ZZZNS0_21remainder_kernel_cudaERNS_18TensorIteratorBaseEENKUlvE0_clEvENKUlvE1_clEvEUlS4_S4_E_EESt5arrayIPcLm3EEEEviT0_T1_:
	.zero		560


//--------------------- .nv.constant0._ZN2at6native18elementwise_kernelILi128ELi4EZNS0_15gpu_kernel_implINS0_13BUnaryFunctorIN3c104HalfES5_S5_ZZZNS0_21remainder_kernel_cudaERNS_18TensorIteratorBaseEENKUlvE0_clEvENKUlvE1_clEvEUlS5_S5_E_EEEEvS7_RKT_EUliE_EEviT1_ --------------------------
	.section	.nv.constant0._ZN2at6native18elementwise_kernelILi128ELi4EZNS0_15gpu_kernel_implINS0_13BUnaryFunctorIN3c104HalfES5_S5_ZZZNS0_21remainder_kernel_cudaERNS_18TensorIteratorBaseEENKUlvE0_clEvENKUlvE1_clEvEUlS5_S5_E_EEEEvS7_RKT_EUliE_EEviT1_,"a",@progbits
	.sectionflags	@""
	.align	4
.nv.constant0._ZN2at6native18elementwise_kernelILi128ELi4EZNS0_15gpu_kernel_implINS0_13BUnaryFunctorIN3c104HalfES5_S5_ZZZNS0_21remainder_kernel_cudaERNS_18TensorIteratorBaseEENKUlvE0_clEvENKUlvE1_clEvEUlS5_S5_E_EEEEvS7_RKT_EUliE_EEviT1_:
	.zero		1072


//--------------------- .nv.constant0._ZN2at6native27unrolled_elementwise_kernelINS0_13BUnaryFunctorIN3c104HalfES4_S4_ZZZNS0_21remainder_kernel_cudaERNS_18TensorIteratorBaseEENKUlvE0_clEvENKUlvE1_clEvEUlS4_S4_E_EESt5arrayIPcLm2EELi4E23TrivialOffsetCalculatorILi1EjESF_NS0_6memory12LoadWithCastILi1EEENSG_13StoreWithCastILi1EEEEEviT_T0_T2_T3_T4_T5_ --------------------------
	.section	.nv.constant0._ZN2at6native27unrolled_elementwise_kernelINS0_13BUnaryFunctorIN3c104HalfES4_S4_ZZZNS0_21remainder_kernel_cudaERNS_18TensorIteratorBaseEENKUlvE0_clEvENKUlvE1_clEvEUlS4_S4_E_EESt5arrayIPcLm2EELi4E23TrivialOffsetCalculatorILi1EjESF_NS0_6memory12LoadWithCastILi1EEENSG_13StoreWithCastILi1EEEEEviT_T0_T2_T3_T4_T5_,"a",@progbits
	.sectionflags	@""
	.align	4
.nv.constant0._ZN2at6native27unrolled_elementwise_kernelINS0_13BUnaryFunctorIN3c104HalfES4_S4_ZZZNS0_21remainder_kernel_cudaERNS_18TensorIteratorBaseEENKUlvE0_clEvENKUlvE1_clEvEUlS4_S4_E_EESt5arrayIPcLm2EELi4E23TrivialOffsetCalculatorILi1EjESF_NS0_6memory12LoadWithCastILi1EEENSG_13StoreWithCastILi1EEEEEviT_T0_T2_T3_T4_T5_:
	.zero		572


//--------------------- .nv.constant0._ZN2at6native18elementwise_kernelILi128ELi4EZNS0_22gpu_kernel_impl_nocastINS0_13BUnaryFunctorIN3c104HalfES5_S5_ZZZNS0_21remainder_kernel_cudaERNS_18TensorIteratorBaseEENKUlvE0_clEvENKUlvE1_clEvEUlS5_S5_E_EEEEvS7_RKT_EUliE_EEviT1_ --------------------------
	.section	.nv.constant0._ZN2at6native18elementwise_kernelILi128ELi4EZNS0_22gpu_kernel_impl_nocastINS0_13BUnaryFunctorIN3c104HalfES5_S5_ZZZNS0_21remainder_kernel_cudaERNS_18TensorIteratorBaseEENKUlvE0_clEvENKUlvE1_clEvEUlS5_S5_E_EEEEvS7_RKT_EUliE_EEviT1_,"a",@progbits
	.sectionflags	@""
	.align	4
.nv.constant0._ZN2at6native18elementwise_kernelILi128ELi4EZNS0_22gpu_kernel_impl_nocastINS0_13BUnaryFunctorIN3c104HalfES5_S5_ZZZNS0_21remainder_kernel_cudaERNS_18TensorIteratorBaseEENKUlvE0_clEvENKUlvE1_clEvEUlS5_S5_E_EEEEvS7_RKT_EUliE_EEviT1_:
	.zero		1072


//--------------------- .nv.constant0._ZN2at6native27unrolled_elementwise_kernelINS0_13BUnaryFunctorIN3c104HalfES4_S4_ZZZNS0_21remainder_kernel_cudaERNS_18TensorIteratorBaseEENKUlvE0_clEvENKUlvE1_clEvEUlS4_S4_E_EESt5arrayIPcLm2EELi4E23TrivialOffsetCalculatorILi1EjESF_NS0_6memory15LoadWithoutCastENSG_16StoreWithoutCastEEEviT_T0_T2_T3_T4_T5_ --------------------------
	.section	.nv.constant0._ZN2at6native27unrolled_elementwise_kernelINS0_13BUnaryFunctorIN3c104HalfES4_S4_ZZZNS0_21remainder_kernel_cudaERNS_18TensorIteratorBaseEENKUlvE0_clEvENKUlvE1_clEvEUlS4_S4_E_EESt5arrayIPcLm2EELi4E23TrivialOffsetCalculatorILi1EjESF_NS0_6memory15LoadWithoutCastENSG_16StoreWithoutCastEEEviT_T0_T2_T3_T4_T5_,"a",@progbits
	.sectionflags	@""
	.align	4
.nv.constant0._ZN2at6native27unrolled_elementwise_kernelINS0_13BUnaryFunctorIN3c104HalfES4_S4_ZZZNS0_21remainder_kernel_cudaERNS_18TensorIteratorBaseEENKUlvE0_clEvENKUlvE1_clEvEUlS4_S4_E_EESt5arrayIPcLm2EELi4E23TrivialOffsetCalculatorILi1EjESF_NS0_6memory15LoadWithoutCastENSG_16StoreWithoutCastEEEviT_T0_T2_T3_T4_T5_:
	.zero		556


//--------------------- .nv.constant0._ZN2at6native29vectorized_elementwise_kernelILi2ENS0_13BUnaryFunctorIN3c104HalfES4_S4_ZZZNS0_21remainder_kernel_cudaERNS_18TensorIteratorBaseEENKUlvE0_clEvENKUlvE1_clEvEUlS4_S4_E_EESt5arrayIPcLm2EEEEviT0_T1_ --------------------------
	.section	.nv.constant0._ZN2at6native29vectorized_elementwise_kernelILi2ENS0_13BUnaryFunctorIN3c104HalfES4_S4_ZZZNS0_21remainder_kernel_cudaERNS_18TensorIteratorBaseEENKUlvE0_clEvENKUlvE1_clEvEUlS4_S4_E_EESt5arrayIPcLm2EEEEviT0_T1_,"a",@progbits
	.sectionflags	@""
	.align	4
.nv.constant0._ZN2at6native29vectorized_elementwise_kernelILi2ENS0_13BUnaryFunctorIN3c104HalfES4_S4_ZZZNS0_21remainder_kernel_cudaERNS_18TensorIteratorBaseEENKUlvE0_clEvENKUlvE1_clEvEUlS4_S4_E_EESt5arrayIPcLm2EEEEviT0_T1_:
	.zero		552


//--------------------- .nv.constant0._ZN2at6native29vectorized_elementwise_kernelILi4ENS0_13BUnaryFunctorIN3c104HalfES4_S4_ZZZNS0_21remainder_kernel_cudaERNS_18TensorIteratorBaseEENKUlvE0_clEvENKUlvE1_clEvEUlS4_S4_E_EESt5arrayIPcLm2EEEEviT0_T1_ --------------------------
	.section	.nv.constant0._ZN2at6native29vectorized_elementwise_kernelILi4ENS0_13BUnaryFunctorIN3c104HalfES4_S4_ZZZNS0_21remainder_kernel_cudaERNS_18TensorIteratorBaseEENKUlvE0_clEvENKUlvE1_clEvEUlS4_S4_E_EESt5arrayIPcLm2EEEEviT0_T1_,"a",@progbits
	.sectionflags	@""
	.align	4
.nv.constant0._ZN2at6native29vectorized_elementwise_kernelILi4ENS0_13BUnaryFunctorIN3c104HalfES4_S4_ZZZNS0_21remainder_kernel_cudaERNS_18TensorIteratorBaseEENKUlvE0_clEvENKUlvE1_clEvEUlS4_S4_E_EESt5arrayIPcLm2EEEEviT0_T1_:
	.zero		552


//--------------------- .nv.constant0._ZN2at6native29vectorized_elementwise_kernelILi8ENS0_13BUnaryFunctorIN3c104HalfES4_S4_ZZZNS0_21remainder_kernel_cudaERNS_18TensorIteratorBaseEENKUlvE0_clEvENKUlvE1_clEvEUlS4_S4_E_EESt5arrayIPcLm2EEEEviT0_T1_ --------------------------
	.section	.nv.constant0._ZN2at6native29vectorized_elementwise_kernelILi8ENS0_13BUnaryFunctorIN3c104HalfES4_S4_ZZZNS0_21remainder_kernel_cudaERNS_18TensorIteratorBaseEENKUlvE0_clEvENKUlvE1_clEvEUlS4_S4_E_EESt5arrayIPcLm2EEEEviT0_T1_,"a",@progbits
	.sectionflags	@""
	.align	4
.nv.constant0._ZN2at6native29vectorized_elementwise_kernelILi8ENS0_13BUnaryFunctorIN3c104HalfES4_S4_ZZZNS0_21remainder_kernel_cudaERNS_18TensorIteratorBaseEENKUlvE0_clEvENKUlvE1_clEvEUlS4_S4_E_EESt5arrayIPcLm2EEEEviT0_T1_:
	.zero		552


//--------------------- .nv.constant0._ZN2at6native18elementwise_kernelILi128ELi4EZNS0_15gpu_kernel_implINS0_13AUnaryFunctorIN3c104HalfES5_S5_ZZZNS0_21remainder_kernel_cudaERNS_18TensorIteratorBaseEENKUlvE0_clEvENKUlvE1_clEvEUlS5_S5_E_EEEEvS7_RKT_EUliE_EEviT1_ --------------------------
	.section	.nv.constant0._ZN2at6native18elementwise_kernelILi128ELi4EZNS0_15gpu_kernel_implINS0_13AUnaryFunctorIN3c104HalfES5_S5_ZZZNS0_21remainder_kernel_cudaERNS_18TensorIteratorBaseEENKUlvE0_clEvENKUlvE1_clEvEUlS5_S5_E_EEEEvS7_RKT_EUliE_EEviT1_,"a",@progbits
	.sectionflags	@""
	.align	4
.nv.constant0._ZN2at6native18elementwise_kernelILi128ELi4EZNS0_15gpu_kernel_implINS0_13AUnaryFunctorIN3c104HalfES5_S5_ZZZNS0_21remainder_kernel_cudaERNS_18TensorIteratorBaseEENKUlvE0_clEvENKUlvE1_clEvEUlS5_S5_E_EEEEvS7_RKT_EUliE_EEviT1_:
	.zero		1072


//--------------------- .nv.constant0._ZN2at6native27unrolled_elementwise_kernelINS0_13AUnaryFunctorIN3c104HalfES4_S4_ZZZNS0_21remainder_kernel_cudaERNS_18TensorIteratorBaseEENKUlvE0_clEvENKUlvE1_clEvEUlS4_S4_E_EESt5arrayIPcLm2EELi4E23TrivialOffsetCalculatorILi1EjESF_NS0_6memory12LoadWithCastILi1EEENSG_13StoreWithCastILi1EEEEEviT_T0_T2_T3_T4_T5_ --------------------------
	.section	.nv.constant0._ZN2at6native27unrolled_elementwise_kernelINS0_13AUnaryFunctorIN3c104HalfES4_S4_ZZZNS0_21remainder_kernel_cudaERNS_18TensorIteratorBaseEENKUlvE0_clEvENKUlvE1_clEvEUlS4_S4_E_EESt5arrayIPcLm2EELi4E23TrivialOffsetCalculatorILi1EjESF_NS0_6memory12LoadWithCastILi1EEENSG_13StoreWithCastILi1EEEEEviT_T0_T2_T3_T4_T5_,"a",@progbits
	.sectionflags	@""
	.align	4
.nv.constant0._ZN2at6native27unrolled_elementwise_kernelINS0_13AUnaryFunctorIN3c104HalfES4_S4_ZZZNS0_21remainder_kernel_cudaERNS_18TensorIteratorBaseEENKUlvE0_clEvENKUlvE1_clEvEUlS4_S4_E_EESt5arrayIPcLm2EELi4E23TrivialOffsetCalculatorILi1EjESF_NS0_6memory12LoadWithCastILi1EEENSG_13StoreWithCastILi1EEEEEviT_T0_T2_T3_T4_T5_:
	.zero		572


//--------------------- .nv.constant0._ZN2at6native18elementwise_kernelILi128ELi4EZNS0_22gpu_kernel_impl_nocastINS0_13AUnaryFunctorIN3c104HalfES5_S5_ZZZNS0_21remainder_kernel_cudaERNS_18TensorIteratorBaseEENKUlvE0_clEvENKUlvE1_clEvEUlS5_S5_E_EEEEvS7_RKT_EUliE_EEviT1_ --------------------------
	.section	.nv.constant0._ZN2at6native18elementwise_kernelILi128ELi4EZNS0_22gpu_kernel_impl_nocastINS0_13AUnaryFunctorIN3c104HalfES5_S5_ZZZNS0_21remainder_kernel_cudaERNS_18TensorIteratorBaseEENKUlvE0_clEvENKUlvE1_clEvEUlS5_S5_E_EEEEvS7_RKT_EUliE_EEviT1_,"a",@progbits
	.sectionflags	@""
	.align	4
.nv.constant0._ZN2at6native18elementwise_kernelILi128ELi4EZNS0_22gpu_kernel_impl_nocastINS0_13AUnaryFunctorIN3c104HalfES5_S5_ZZZNS0_21remainder_kernel_cudaERNS_18TensorIteratorBaseEENKUlvE0_clEvENKUlvE1_clEvEUlS5_S5_E_EEEEvS7_RKT_EUliE_EEviT1_:
	.zero		1072


//--------------------- .nv.constant0._ZN2at6native27unrolled_elementwise_kernelINS0_13AUnaryFunctorIN3c104HalfES4_S4_ZZZNS0_21remainder_kernel_cudaERNS_18TensorIteratorBaseEENKUlvE0_clEvENKUlvE1_clEvEUlS4_S4_E_EESt5arrayIPcLm2EELi4E23TrivialOffsetCalculatorILi1EjESF_NS0_6memory15LoadWithoutCastENSG_16StoreWithoutCastEEEviT_T0_T2_T3_T4_T5_ --------------------------
	.section	.nv.constant0._ZN2at6native27unrolled_elementwise_kernelINS0_13AUnaryFunctorIN3c104HalfES4_S4_ZZZNS0_21remainder_kernel_cudaERNS_18TensorIteratorBaseEENKUlvE0_clEvENKUlvE1_clEvEUlS4_S4_E_EESt5arrayIPcLm2EELi4E23TrivialOffsetCalculatorILi1EjESF_NS0_6memory15LoadWithoutCastENSG_16StoreWithoutCastEEEviT_T0_T2_T3_T4_T5_,"a",@progbits
	.sectionflags	@""
	.align	4
.nv.constant0._ZN2at6native27unrolled_elementwise_kernelINS0_13AUnaryFunctorIN3c104HalfES4_S4_ZZZNS0_21remainder_kernel_cudaERNS_18TensorIteratorBaseEENKUlvE0_clEvENKUlvE1_clEvEUlS4_S4_E_EESt5arrayIPcLm2EELi4E23TrivialOffsetCalculatorILi1EjESF_NS0_6memory15LoadWithoutCastENSG_16StoreWithoutCastEEEviT_T0_T2_T3_T4_T5_:
	.zero		556


//--------------------- .nv.constant0._ZN2at6native29vectorized_elementwise_kernelILi2ENS0_13AUnaryFunctorIN3c104HalfES4_S4_ZZZNS0_21remainder_kernel_cudaERNS_18TensorIteratorBaseEENKUlvE0_clEvENKUlvE1_clEvEUlS4_S4_E_EESt5arrayIPcLm2EEEEviT0_T1_ --------------------------
	.section	.nv.constant0._ZN2at6native29vectorized_elementwise_kernelILi2ENS0_13AUnaryFunctorIN3c104HalfES4_S4_ZZZNS0_21remainder_kernel_cudaERNS_18TensorIteratorBaseEENKUlvE0_clEvENKUlvE1_clEvEUlS4_S4_E_EESt5arrayIPcLm2EEEEviT0_T1_,"a",@progbits
	.sectionflags	@""
	.align	4
.nv.constant0._ZN2at6native29vectorized_elementwise_kernelILi2ENS0_13AUnaryFunctorIN3c104HalfES4_S4_ZZZNS0_21remainder_kernel_cudaERNS_18TensorIteratorBaseEENKUlvE0_clEvENKUlvE1_clEvEUlS4_S4_E_EESt5arrayIPcLm2EEEEviT0_T1_:
	.zero		552


//--------------------- .nv.constant0._ZN2at6native29vectorized_elementwise_kernelILi4ENS0_13AUnaryFunctorIN3c104HalfES4_S4_ZZZNS0_21remainder_kernel_cudaERNS_18TensorIteratorBaseEENKUlvE0_clEvENKUlvE1_clEvEUlS4_S4_E_EESt5arrayIPcLm2EEEEviT0_T1_ --------------------------
	.section	.nv.constant0._ZN2at6native29vectorized_elementwise_kernelILi4ENS0_13AUnaryFunctorIN3c104HalfES4_S4_ZZZNS0_21remainder_kernel_cudaERNS_18TensorIteratorBaseEENKUlvE0_clEvENKUlvE1_clEvEUlS4_S4_E_EESt5arrayIPcLm2EEEEviT0_T1_,"a",@progbits
	.sectionflags	@""
	.align	4
.nv.constant0._ZN2at6native29vectorized_elementwise_kernelILi4ENS0_13AUnaryFunctorIN3c104HalfES4_S4_ZZZNS0_21remainder_kernel_cudaERNS_18TensorIteratorBaseEENKUlvE0_clEvENKUlvE1_clEvEUlS4_S4_E_EESt5arrayIPcLm2EEEEviT0_T1_:
	.zero		552


//--------------------- .nv.constant0._ZN2at6native29vectorized_elementwise_kernelILi8ENS0_13AUnaryFunctorIN3c104HalfES4_S4_ZZZNS0_21remainder_kernel_cudaERNS_18TensorIteratorBaseEENKUlvE0_clEvENKUlvE1_clEvEUlS4_S4_E_EESt5arrayIPcLm2EEEEviT0_T1_ --------------------------
	.section	.nv.constant0._ZN2at6native29vectorized_elementwise_kernelILi8ENS0_13AUnaryFunctorIN3c104HalfES4_S4_ZZZNS0_21remainder_kernel_cudaERNS_18TensorIteratorBaseEENKUlvE0_clEvENKUlvE1_clEvEUlS4_S4_E_EESt5arrayIPcLm2EEEEviT0_T1_,"a",@progbits
	.sectionflags	@""
	.align	4
.nv.constant0._ZN2at6native29vectorized_elementwise_kernelILi8ENS0_13AUnaryFunctorIN3c104HalfES4_S4_ZZZNS0_21remainder_kernel_cudaERNS_18TensorIteratorBaseEENKUlvE0_clEvENKUlvE1_clEvEUlS4_S4_E_EESt5arrayIPcLm2EEEEviT0_T1_:
	.zero		552


//--------------------- .nv.constant0._ZN2at6native18elementwise_kernelILi128ELi4EZNS0_15gpu_kernel_implINS0_13BinaryFunctorIfffZZZNS0_21remainder_kernel_cudaERNS_18TensorIteratorBaseEENKUlvE0_clEvENKUlvE0_clEvEUlffE_EEEEvS5_RKT_EUliE_EEviT1_ --------------------------
	.section	.nv.constant0._ZN2at6native18elementwise_kernelILi128ELi4EZNS0_15gpu_kernel_implINS0_13BinaryFunctorIfffZZZNS0_21remainder_kernel_cudaERNS_18TensorIteratorBaseEENKUlvE0_clEvENKUlvE0_clEvEUlffE_EEEEvS5_RKT_EUliE_EEviT1_,"a",@progbits
	.sectionflags	@""
	.align	4
.nv.constant0._ZN2at6native18elementwise_kernelILi128ELi4EZNS0_15gpu_kernel_implINS0_13BinaryFunctorIfffZZZNS0_21remainder_kernel_cudaERNS_18TensorIteratorBaseEENKUlvE0_clEvENKUlvE0_clEvEUlffE_EEEEvS5_RKT_EUliE_EEviT1_:
	.zero		1184


//--------------------- .nv.constant0._ZN2at6native27unrolled_elementwise_kernelINS0_13BinaryFunctorIfffZZZNS0_21remainder_kernel_cudaERNS_18TensorIteratorBaseEENKUlvE0_clEvENKUlvE0_clEvEUlffE_EESt5arrayIPcLm3EELi4E23TrivialOffsetCalculatorILi2EjESC_ILi1EjENS0_6memory12LoadWithCastILi2EEENSF_13StoreWithCastILi1EEEEEviT_T0_T2_T3_T4_T5_ --------------------------
	.section	.nv.constant0._ZN2at6native27unrolled_elementwise_kernelINS0_13BinaryFunctorIfffZZZNS0_21remainder_kernel_cudaERNS_18TensorIteratorBaseEENKUlvE0_clEvENKUlvE0_clEvEUlffE_EESt5arrayIPcLm3EELi4E23TrivialOffsetCalculatorILi2EjESC_ILi1EjENS0_6memory12LoadWithCastILi2EEENSF_13StoreWithCastILi1EEEEEviT_T0_T2_T3_T4_T5_,"a",@progbits
	.sectionflags	@""
	.align	4
.nv.constant0._ZN2at6native27unrolled_elementwise_kernelINS0_13BinaryFunctorIfffZZZNS0_21remainder_kernel_cudaERNS_18TensorIteratorBaseEENKUlvE0_clEvENKUlvE0_clEvEUlffE_EESt5arrayIPcLm3EELi4E23TrivialOffsetCalculatorILi2EjESC_ILi1EjENS0_6memory12LoadWithCastILi2EEENSF_13StoreWithCastILi1EEEEEviT_T0_T2_T3_T4_T5_:
	.zero		584


//--------------------- .nv.constant0._ZN2at6native18elementwise_kernelILi128ELi2EZNS0_22gpu_kernel_impl_nocastINS0_13BinaryFunctorIfffZZZNS0_21remainder_kernel_cudaERNS_18TensorIteratorBaseEENKUlvE0_clEvENKUlvE0_clEvEUlffE_EEEEvS5_RKT_EUliE_EEviT1_ --------------------------
	.section	.nv.constant0._ZN2at6native18elementwise_kernelILi128ELi2EZNS0_22gpu_kernel_impl_nocastINS0_13BinaryFunctorIfffZZZNS0_21remainder_kernel_cudaERNS_18TensorIteratorBaseEENKUlvE0_clEvENKUlvE0_clEvEUlffE_EEEEvS5_RKT_EUliE_EEviT1_,"a",@progbits
	.sectionflags	@""
	.align	4
.nv.constant0._ZN2at6native18elementwise_kernelILi128ELi2EZNS0_22gpu_kernel_impl_nocastINS0_13BinaryFunctorIfffZZZNS0_21remainder_kernel_cudaERNS_18TensorIteratorBaseEENKUlvE0_clEvENKUlvE0_clEvEUlffE_EEEEvS5_RKT_EUliE_EEviT1_:
	.zero		1184


//--------------------- .nv.constant0._ZN2at6native27unrolled_elementwise_kernelINS0_13BinaryFunctorIfffZZZNS0_21remainder_kernel_cudaERNS_18TensorIteratorBaseEENKUlvE0_clEvENKUlvE0_clEvEUlffE_EESt5arrayIPcLm3EELi4E23TrivialOffsetCalculatorILi2EjESC_ILi1EjENS0_6memory15LoadWithoutCastENSF_16StoreWithoutCastEEEviT_T0_T2_T3_T4_T5_ --------------------------
	.section	.nv.constant0._ZN2at6native27unrolled_elementwise_kernelINS0_13BinaryFunctorIfffZZZNS0_21remainder_kernel_cudaERNS_18TensorIteratorBaseEENKUlvE0_clEvENKUlvE0_clEvEUlffE_EESt5arrayIPcLm3EELi4E23TrivialOffsetCalculatorILi2EjESC_ILi1EjENS0_6memory15LoadWithoutCastENSF_16StoreWithoutCastEEEviT_T0_T2_T3_T4_T5_,"a",@progbits
	.sectionflags	@""
	.align	4
.nv.constant0._ZN2at6native27unrolled_elementwise_kernelINS0_13BinaryFunctorIfffZZZNS0_21remainder_kernel_cudaERNS_18TensorIteratorBaseEENKUlvE0_clEvENKUlvE0_clEvEUlffE_EESt5arrayIPcLm3EELi4E23TrivialOffsetCalculatorILi2EjESC_ILi1EjENS0_6memory15LoadWithoutCastENSF_16StoreWithoutCastEEEviT_T0_T2_T3_T4_T5_:
	.zero		564


//--------------------- .nv.constant0._ZN2at6native29vectorized_elementwise_kernelILi2ENS0_13BinaryFunctorIfffZZZNS0_21remainder_kernel_cudaERNS_18TensorIteratorBaseEENKUlvE0_clEvENKUlvE0_clEvEUlffE_EESt5arrayIPcLm3EEEEviT0_T1_ --------------------------
	.section	.nv.constant0._ZN2at6native29vectorized_elementwise_kernelILi2ENS0_13BinaryFunctorIfffZZZNS0_21remainder_kernel_cudaERNS_18TensorIteratorBaseEENKUlvE0_clEvENKUlvE0_clEvEUlffE_EESt5arrayIPcLm3EEEEviT0_T1_,"a",@progbits
	.sectionflags	@""
	.align	4
.nv.constant0._ZN2at6native29vectorized_elementwise_kernelILi2ENS0_13BinaryFunctorIfffZZZNS0_21remainder_kernel_cudaERNS_18TensorIteratorBaseEENKUlvE0_clEvENKUlvE0_clEvEUlffE_EESt5arrayIPcLm3EEEEviT0_T1_:
	.zero		560


//--------------------- .nv.constant0._ZN2at6native29vectorized_elementwise_kernelILi4ENS0_13BinaryFunctorIfffZZZNS0_21remainder_kernel_cudaERNS_18TensorIteratorBaseEENKUlvE0_clEvENKUlvE0_clEvEUlffE_EESt5arrayIPcLm3EEEEviT0_T1_ --------------------------
	.section	.nv.constant0._ZN2at6native29vectorized_elementwise_kernelILi4ENS0_13BinaryFunctorIfffZZZNS0_21remainder_kernel_cudaERNS_18TensorIteratorBaseEENKUlvE0_clEvENKUlvE0_clEvEUlffE_EESt5arrayIPcLm3EEEEviT0_T1_,"a",@progbits
	.sectionflags	@""
	.align	4
.nv.constant0._ZN2at6native29vectorized_elementwise_kernelILi4ENS0_13BinaryFunctorIfffZZZNS0_21remainder_kernel_cudaERNS_18TensorIteratorBaseEENKUlvE0_clEvENKUlvE0_clEvEUlffE_EESt5arrayIPcLm3EEEEviT0_T1_:
	.zero		560


//--------------------- .nv.constant0._ZN2at6native29vectorized_elementwise_kernelILi8ENS0_13BinaryFunctorIfffZZZNS0_21remainder_kernel_cudaERNS_18TensorIteratorBaseEENKUlvE0_clEvENKUlvE0_clEvEUlffE_EESt5arrayIPcLm3EEEEviT0_T1_ --------------------------
	.section	.nv.constant0._ZN2at6native29vectorized_elementwise_kernelILi8ENS0_13BinaryFunctorIfffZZZNS0_21remainder_kernel_cudaERNS_18TensorIteratorBaseEENKUlvE0_clEvENKUlvE0_clEvEUlffE_EESt5arrayIPcLm3EEEEviT0_T1_,"a",@progbits
	.sectionflags	@""
	.align	4
.nv.constant0._ZN2at6native29vectorized_elementwise_kernelILi8ENS0_13BinaryFunctorIfffZZZNS0_21remainder_kernel_cudaERNS_18TensorIteratorBaseEENKUlvE0_clEvENKUlvE0_clEvEUlffE_EESt5arrayIPcLm3EEEEviT0_T1_:
	.zero		560


//--------------------- .nv.constant0._ZN2at6native18elementwise_kernelILi128ELi4EZNS0_15gpu_kernel_implINS0_13BUnaryFunctorIfffZZZNS0_21remainder_kernel_cudaERNS_18TensorIteratorBaseEENKUlvE0_clEvENKUlvE0_clEvEUlffE_EEEEvS5_RKT_EUliE_EEviT1_ --------------------------
	.section	.nv.constant0._ZN2at6native18elementwise_kernelILi128ELi4EZNS0_15gpu_kernel_implINS0_13BUnaryFunctorIfffZZZNS0_21remainder_kernel_cudaERNS_18TensorIteratorBaseEENKUlvE0_clEvENKUlvE0_clEvEUlffE_EEEEvS5_RKT_EUliE_EEviT1_,"a",@progbits
	.sectionflags	@""
	.align	4
.nv.constant0._ZN2at6native18elementwise_kernelILi128ELi4EZNS0_15gpu_kernel_implINS0_13BUnaryFunctorIfffZZZNS0_21remainder_kernel_cudaERNS_18TensorIteratorBaseEENKUlvE0_clEvENKUlvE0_clEvEUlffE_EEEEvS5_RKT_EUliE_EEviT1_:
	.zero		1080


//--------------------- .nv.constant0._ZN2at6native27unrolled_elementwise_kernelINS0_13BUnaryFunctorIfffZZZNS0_21remainder_kernel_cudaERNS_18TensorIteratorBaseEENKUlvE0_clEvENKUlvE0_clEvEUlffE_EESt5arrayIPcLm2EELi4E23TrivialOffsetCalculatorILi1EjESD_NS0_6memory12LoadWithCastILi1EEENSE_13StoreWithCastILi1EEEEEviT_T0_T2_T3_T4_T5_ --------------------------
	.section	.nv.constant0._ZN2at6native27unrolled_elementwise_kernelINS0_13BUnaryFunctorIfffZZZNS0_21remainder_kernel_cudaERNS_18TensorIteratorBaseEENKUlvE0_clEvENKUlvE0_clEvEUlffE_EESt5arrayIPcLm2EELi4E23TrivialOffsetCalculatorILi1EjESD_NS0_6memory12LoadWithCastILi1EEENSE_13StoreWithCastILi1EEEEEviT_T0_T2_T3_T4_T5_,"a",@progbits
	.sectionflags	@""
	.align	4
.nv.constant0._ZN2at6native27unrolled_elementwise_kernelINS0_13BUnaryFunctorIfffZZZNS0_21remainder_kernel_cudaERNS_18TensorIteratorBaseEENKUlvE0_clEvENKUlvE0_clEvEUlffE_EESt5arrayIPcLm2EELi4E23TrivialOffsetCalculatorILi1EjESD_NS0_6memory12LoadWithCastILi1EEENSE_13StoreWithCastILi1EEEEEviT_T0_T2_T3_T4_T5_:
	.zero		580


//--------------------- .nv.constant0._ZN2at6native18elementwise_kernelILi128ELi2EZNS0_22gpu_kernel_impl_nocastINS0_13BUnaryFunctorIfffZZZNS0_21remainder_kernel_cudaERNS_18TensorIteratorBaseEENKUlvE0_clEvENKUlvE0_clEvEUlffE_EEEEvS5_RKT_EUliE_EEviT1_ --------------------------
	.section	.nv.constant0._ZN2at6native18elementwise_kernelILi128ELi2EZNS0_22gpu_kernel_impl_nocastINS0_13BUnaryFunctorIfffZZZNS0_21remainder_kernel_cudaERNS_18TensorIteratorBaseEENKUlvE0_clEvENKUlvE0_clEvEUlffE_EEEEvS5_RKT_EUliE_EEviT1_,"a",@progbits
	.sectionflags	@""
	.align	4
.nv.constant0._ZN2at6native18elementwise_kernelILi128ELi2EZNS0_22gpu_kernel_impl_nocastINS0_13BUnaryFunctorIfffZZZNS0_21remainder_kernel_cudaERNS_18TensorIteratorBaseEENKUlvE0_clEvENKUlvE0_clEvEUlffE_EEEEvS5_RKT_EUliE_EEviT1_:
	.zero		1072


//--------------------- .nv.constant0._ZN2at6native27unrolled_elementwise_kernelINS0_13BUnaryFunctorIfffZZZNS0_21remainder_kernel_cudaERNS_18TensorIteratorBaseEENKUlvE0_clEvENKUlvE0_clEvEUlffE_EESt5arrayIPcLm2EELi4E23TrivialOffsetCalculatorILi1EjESD_NS0_6memory15LoadWithoutCastENSE_16StoreWithoutCastEEEviT_T0_T2_T3_T4_T5_ --------------------------
	.section	.nv.constant0._ZN2at6native27unrolled_elementwise_kernelINS0_13BUnaryFunctorIfffZZZNS0_21remainder_kernel_cudaERNS_18TensorIteratorBaseEENKUlvE0_clEvENKUlvE0_clEvEUlffE_EESt5arrayIPcLm2EELi4E23TrivialOffsetCalculatorILi1EjESD_NS0_6memory15LoadWithoutCastENSE_16StoreWithoutCastEEEviT_T0_T2_T3_T4_T5_,"a",@progbits
	.sectionflags	@""
	.align	4
.nv.constant0._ZN2at6native27unrolled_elementwise_kernelINS0_13BUnaryFunctorIfffZZZNS0_21remainder_kernel_cudaERNS_18TensorIteratorBaseEENKUlvE0_clEvENKUlvE0_clEvEUlffE_EESt5arrayIPcLm2EELi4E23TrivialOffsetCalculatorILi1EjESD_NS0_6memory15LoadWithoutCastENSE_16StoreWithoutCastEEEviT_T0_T2_T3_T4_T5_:
	.zero		564


//--------------------- .nv.constant0._ZN2at6native29vectorized_elementwise_kernelILi2ENS0_13BUnaryFunctorIfffZZZNS0_21remainder_kernel_cudaERNS_18TensorIteratorBaseEENKUlvE0_clEvENKUlvE0_clEvEUlffE_EESt5arrayIPcLm2EEEEviT0_T1_ --------------------------
	.section	.nv.constant0._ZN2at6native29vectorized_elementwise_kernelILi2ENS0_13BUnaryFunctorIfffZZZNS0_21remainder_kernel_cudaERNS_18TensorIteratorBaseEENKUlvE0_clEvENKUlvE0_clEvEUlffE_EESt5arrayIPcLm2EEEEviT0_T1_,"a",@progbits
	.sectionflags	@""
	.align	4
.nv.constant0._ZN2at6native29vectorized_elementwise_kernelILi2ENS0_13BUnaryFunctorIfffZZZNS0_21remainder_kernel_cudaERNS_18TensorIteratorBaseEENKUlvE0_clEvENKUlvE0_clEvEUlffE_EESt5arrayIPcLm2EEEEviT0_T1_:
	.zero		560


//--------------------- .nv.constant0._ZN2at6native29vectorized_elementwise_kernelILi4ENS0_13BUnaryFunctorIfffZZZNS0_21remainder_kernel_cudaERNS_18TensorIteratorBaseEENKUlvE0_clEvENKUlvE0_clEvEUlffE_EESt5arrayIPcLm2EEEEviT0_T1_ --------------------------
	.section	.nv.constant0._ZN2at6native29vectorized_elementwise_kernelILi4ENS0_13BUnaryFunctorIfffZZZNS0_21remainder_kernel_cudaERNS_18TensorIteratorBaseEENKUlvE0_clEvENKUlvE0_clEvEUlffE_EESt5arrayIPcLm2EEEEviT0_T1_,"a",@progbits
	.sectionflags	@""
	.align	4
.nv.constant0._ZN2at6native29vectorized_elementwise_kernelILi4ENS0_13BUnaryFunctorIfffZZZNS0_21remainder_kernel_cudaERNS_18TensorIteratorBaseEENKUlvE0_clEvENKUlvE0_clEvEUlffE_EESt5arrayIPcLm2EEEEviT0_T1_:
	.zero		560


//--------------------- .nv.constant0._ZN2at6native29vectorized_elementwise_kernelILi8ENS0_13BUnaryFunctorIfffZZZNS0_21remainder_kernel_cudaERNS_18TensorIteratorBaseEENKUlvE0_clEvENKUlvE0_clEvEUlffE_EESt5arrayIPcLm2EEEEviT0_T1_ --------------------------
	.section	.nv.constant0._ZN2at6native29vectorized_elementwise_kernelILi8ENS0_13BUnaryFunctorIfffZZZNS0_21remainder_kernel_cudaERNS_18TensorIteratorBaseEENKUlvE0_clEvENKUlvE0_clEvEUlffE_EESt5arrayIPcLm2EEEEviT0_T1_,"a",@progbits
	.sectionflags	@""
	.align	4
.nv.constant0._ZN2at6native29vectorized_elementwise_kernelILi8ENS0_13BUnaryFunctorIfffZZZNS0_21remainder_kernel_cudaERNS_18TensorIteratorBaseEENKUlvE0_clEvENKUlvE0_clEvEUlffE_EESt5arrayIPcLm2EEEEviT0_T1_:
	.zero		560


//--------------------- .nv.constant0._ZN2at6native18elementwise_kernelILi128ELi4EZNS0_15gpu_kernel_implINS0_13AUnaryFunctorIfffZZZNS0_21remainder_kernel_cudaERNS_18TensorIteratorBaseEENKUlvE0_clEvENKUlvE0_clEvEUlffE_EEEEvS5_RKT_EUliE_EEviT1_ --------------------------
	.section	.nv.constant0._ZN2at6native18elementwise_kernelILi128ELi4EZNS0_15gpu_kernel_implINS0_13AUnaryFunctorIfffZZZNS0_21remainder_kernel_cudaERNS_18TensorIteratorBaseEENKUlvE0_clEvENKUlvE0_clEvEUlffE_EEEEvS5_RKT_EUliE_EEviT1_,"a",@progbits
	.sectionflags	@""
	.align	4
.nv.constant0._ZN2at6native18elementwise_kernelILi128ELi4EZNS0_15gpu_kernel_implINS0_13AUnaryFunctorIfffZZZNS0_21remainder_kernel_cudaERNS_18TensorIteratorBaseEENKUlvE0_clEvENKUlvE0_clEvEUlffE_EEEEvS5_RKT_EUliE_EEviT1_:
	.zero		1080


//--------------------- .nv.constant0._ZN2at6native27unrolled_elementwise_kernelINS0_13AUnaryFunctorIfffZZZNS0_21remainder_kernel_cudaERNS_18TensorIteratorBaseEENKUlvE0_clEvENKUlvE0_clEvEUlffE_EESt5arrayIPcLm2EELi4E23TrivialOffsetCalculatorILi1EjESD_NS0_6memory12LoadWithCastILi1EEENSE_13StoreWithCastILi1EEEEEviT_T0_T2_T3_T4_T5_ --------------------------
	.section	.nv.constant0._ZN2at6native27unrolled_elementwise_kernelINS0_13AUnaryFunctorIfffZZZNS0_21remainder_kernel_cudaERNS_18TensorIteratorBaseEENKUlvE0_clEvENKUlvE0_clEvEUlffE_EESt5arrayIPcLm2EELi4E23TrivialOffsetCalculatorILi1EjESD_NS0_6memory12LoadWithCastILi1EEENSE_13StoreWithCastILi1EEEEEviT_T0_T2_T3_T4_T5_,"a",@progbits
	.sectionflags	@""
	.align	4
.nv.constant0._ZN2at6native27unrolled_elementwise_kernelINS0_13AUnaryFunctorIfffZZZNS0_21remainder_kernel_cudaERNS_18TensorIteratorBaseEENKUlvE0_clEvENKUlvE0_clEvEUlffE_EESt5arrayIPcLm2EELi4E23TrivialOffsetCalculatorILi1EjESD_NS0_6memory12LoadWithCastILi1EEENSE_13StoreWithCastILi1EEEEEviT_T0_T2_T3_T4_T5_:
	.zero		580


//--------------------- .nv.constant0._ZN2at6native18elementwise_kernelILi128ELi2EZNS0_22gpu_kernel_impl_nocastINS0_13AUnaryFunctorIfffZZZNS0_21remainder_kernel_cudaERNS_18TensorIteratorBaseEENKUlvE0_clEvENKUlvE0_clEvEUlffE_EEEEvS5_RKT_EUliE_EEviT1_ --------------------------
	.section	.nv.constant0._ZN2at6native18elementwise_kernelILi128ELi2EZNS0_22gpu_kernel_impl_nocastINS0_13AUnaryFunctorIfffZZZNS0_21remainder_kernel_cudaERNS_18TensorIteratorBaseEENKUlvE0_clEvENKUlvE0_clEvEUlffE_EEEEvS5_RKT_EUliE_EEviT1_,"a",@progbits
	.sectionflags	@""
	.align	4
.nv.constant0._ZN2at6native18elementwise_kernelILi128ELi2EZNS0_22gpu_kernel_impl_nocastINS0_13AUnaryFunctorIfffZZZNS0_21remainder_kernel_cudaERNS_18TensorIteratorBaseEENKUlvE0_clEvENKUlvE0_clEvEUlffE_EEEEvS5_RKT_EUliE_EEviT1_:
	.zero		1072


//--------------------- .nv.constant0._ZN2at6native27unrolled_elementwise_kernelINS0_13AUnaryFunctorIfffZZZNS0_21remainder_kernel_cudaERNS_18TensorIteratorBaseEENKUlvE0_clEvENKUlvE0_clEvEUlffE_EESt5arrayIPcLm2EELi4E23TrivialOffsetCalculatorILi1EjESD_NS0_6memory15LoadWithoutCastENSE_16StoreWithoutCastEEEviT_T0_T2_T3_T4_T5_ --------------------------
	.section	.nv.constant0._ZN2at6native27unrolled_elementwise_kernelINS0_13AUnaryFunctorIfffZZZNS0_21remainder_kernel_cudaERNS_18TensorIteratorBaseEENKUlvE0_clEvENKUlvE0_clEvEUlffE_EESt5arrayIPcLm2EELi4E23TrivialOffsetCalculatorILi1EjESD_NS0_6memory15LoadWithoutCastENSE_16StoreWithoutCastEEEviT_T0_T2_T3_T4_T5_,"a",@progbits
	.sectionflags	@""
	.align	4
.nv.constant0._ZN2at6native27unrolled_elementwise_kernelINS0_13AUnaryFunctorIfffZZZNS0_21remainder_kernel_cudaERNS_18TensorIteratorBaseEENKUlvE0_clEvENKUlvE0_clEvEUlffE_EESt5arrayIPcLm2EELi4E23TrivialOffsetCalculatorILi1EjESD_NS0_6memory15LoadWithoutCastENSE_16StoreWithoutCastEEEviT_T0_T2_T3_T4_T5_:
	.zero		564


//--------------------- .nv.constant0._ZN2at6native29vectorized_elementwise_kernelILi2ENS0_13AUnaryFunctorIfffZZZNS0_21remainder_kernel_cudaERNS_18TensorIteratorBaseEENKUlvE0_clEvENKUlvE0_clEvEUlffE_EESt5arrayIPcLm2EEEEviT0_T1_ --------------------------
	.section	.nv.constant0._ZN2at6native29vectorized_elementwise_kernelILi2ENS0_13AUnaryFunctorIfffZZZNS0_21remainder_kernel_cudaERNS_18TensorIteratorBaseEENKUlvE0_clEvENKUlvE0_clEvEUlffE_EESt5arrayIPcLm2EEEEviT0_T1_,"a",@progbits
	.sectionflags	@""
	.align	4
.nv.constant0._ZN2at6native29vectorized_elementwise_kernelILi2ENS0_13AUnaryFunctorIfffZZZNS0_21remainder_kernel_cudaERNS_18TensorIteratorBaseEENKUlvE0_clEvENKUlvE0_clEvEUlffE_EESt5arrayIPcLm2EEEEviT0_T1_:
	.zero		560


//--------------------- .nv.constant0._ZN2at6native29vectorized_elementwise_kernelILi4ENS0_13AUnaryFunctorIfffZZZNS0_21remainder_kernel_cudaERNS_18TensorIteratorBaseEENKUlvE0_clEvENKUlvE0_clEvEUlffE_EESt5arrayIPcLm2EEEEviT0_T1_ --------------------------
	.section	.nv.constant0._ZN2at6native29vectorized_elementwise_kernelILi4ENS0_13AUnaryFunctorIfffZZZNS0_21remainder_kernel_cudaERNS_18TensorIteratorBaseEENKUlvE0_clEvENKUlvE0_clEvEUlffE_EESt5arrayIPcLm2EEEEviT0_T1_,"a",@progbits
	.sectionflags	@""
	.align	4
.nv.constant0._ZN2at6native29vectorized_elementwise_kernelILi4ENS0_13AUnaryFunctorIfffZZZNS0_21remainder_kernel_cudaERNS_18TensorIteratorBaseEENKUlvE0_clEvENKUlvE0_clEvEUlffE_EESt5arrayIPcLm2EEEEviT0_T1_:
	.zero		560


//--------------------- .nv.constant0._ZN2at6native29vectorized_elementwise_kernelILi8ENS0_13AUnaryFunctorIfffZZZNS0_21remainder_kernel_cudaERNS_18TensorIteratorBaseEENKUlvE0_clEvENKUlvE0_clEvEUlffE_EESt5arrayIPcLm2EEEEviT0_T1_ --------------------------
	.section	.nv.constant0._ZN2at6native29vectorized_elementwise_kernelILi8ENS0_13AUnaryFunctorIfffZZZNS0_21remainder_kernel_cudaERNS_18TensorIteratorBaseEENKUlvE0_clEvENKUlvE0_clEvEUlffE_EESt5arrayIPcLm2EEEEviT0_T1_,"a",@progbits
	.sectionflags	@""
	.align	4
.nv.constant0._ZN2at6native29vectorized_elementwise_kernelILi8ENS0_13AUnaryFunctorIfffZZZNS0_21remainder_kernel_cudaERNS_18TensorIteratorBaseEENKUlvE0_clEvENKUlvE0_clEvEUlffE_EESt5arrayIPcLm2EEEEviT0_T1_:
	.zero		560


//--------------------- .nv.constant0._ZN2at6native18elementwise_kernelILi128ELi4EZNS0_15gpu_kernel_implINS0_13BinaryFunctorIdddZZZNS0_21remainder_kernel_cudaERNS_18TensorIteratorBaseEENKUlvE0_clEvENKUlvE_clEvEUlddE_EEEEvS5_RKT_EUliE_EEviT1_ --------------------------
	.section	.nv.constant0._ZN2at6native18elementwise_kernelILi128ELi4EZNS0_15gpu_kernel_implINS0_13BinaryFunctorIdddZZZNS0_21remainder_kernel_cudaERNS_18TensorIteratorBaseEENKUlvE0_clEvENKUlvE_clEvEUlddE_EEEEvS5_RKT_EUliE_EEviT1_,"a",@progbits
	.sectionflags	@""
	.align	4
.nv.constant0._ZN2at6native18elementwise_kernelILi128ELi4EZNS0_15gpu_kernel_implINS0_13BinaryFunctorIdddZZZNS0_21remainder_kernel_cudaERNS_18TensorIteratorBaseEENKUlvE0_clEvENKUlvE_clEvEUlddE_EEEEvS5_RKT_EUliE_EEviT1_:
	.zero		1184


//--------------------- .nv.constant0._ZN2at6native27unrolled_elementwise_kernelINS0_13BinaryFunctorIdddZZZNS0_21remainder_kernel_cudaERNS_18TensorIteratorBaseEENKUlvE0_clEvENKUlvE_clEvEUlddE_EESt5arrayIPcLm3EELi4E23TrivialOffsetCalculatorILi2EjESC_ILi1EjENS0_6memory12LoadWithCastILi2EEENSF_13StoreWithCastILi1EEEEEviT_T0_T2_T3_T4_T5_ --------------------------
	.section	.nv.constant0._ZN2at6native27unrolled_elementwise_kernelINS0_13BinaryFunctorIdddZZZNS0_21remainder_kernel_cudaERNS_18TensorIteratorBaseEENKUlvE0_clEvENKUlvE_clEvEUlddE_EESt5arrayIPcLm3EELi4E23TrivialOffsetCalculatorILi2EjESC_ILi1EjENS0_6memory12LoadWithCastILi2EEENSF_13StoreWithCastILi1EEEEEviT_T0_T2_T3_T4_T5_,"a",@progbits
	.sectionflags	@""
	.align	4
.nv.constant0._ZN2at6native27unrolled_elementwise_kernelINS0_13BinaryFunctorIdddZZZNS0_21remainder_kernel_cudaERNS_18TensorIteratorBaseEENKUlvE0_clEvENKUlvE_clEvEUlddE_EESt5arrayIPcLm3EELi4E23TrivialOffsetCalculatorILi2EjESC_ILi1EjENS0_6memory12LoadWithCastILi2EEENSF_13StoreWithCastILi1EEEEEviT_T0_T2_T3_T4_T5_:
	.zero		584


//--------------------- .nv.constant0._ZN2at6native18elementwise_kernelILi128ELi2EZNS0_22gpu_kernel_impl_nocastINS0_13BinaryFunctorIdddZZZNS0_21remainder_kernel_cudaERNS_18TensorIteratorBaseEENKUlvE0_clEvENKUlvE_clEvEUlddE_EEEEvS5_RKT_EUliE_EEviT1_ --------------------------
	.section	.nv.constant0._ZN2at6native18elementwise_kernelILi128ELi2EZNS0_22gpu_kernel_impl_nocastINS0_13BinaryFunctorIdddZZZNS0_21remainder_kernel_cudaERNS_18TensorIteratorBaseEENKUlvE0_clEvENKUlvE_clEvEUlddE_EEEEvS5_RKT_EUliE_EEviT1_,"a",@progbits
	.sectionflags	@""
	.align	4
.nv.constant0._ZN2at6native18elementwise_kernelILi128ELi2EZNS0_22gpu_kernel_impl_nocastINS0_13BinaryFunctorIdddZZZNS0_21remainder_kernel_cudaERNS_18TensorIteratorBaseEENKUlvE0_clEvENKUlvE_clEvEUlddE_EEEEvS5_RKT_EUliE_EEviT1_:
	.zero		1184


//--------------------- .nv.constant0._ZN2at6native27unrolled_elementwise_kernelINS0_13BinaryFunctorIdddZZZNS0_21remainder_kernel_cudaERNS_18TensorIteratorBaseEENKUlvE0_clEvENKUlvE_clEvEUlddE_EESt5arrayIPcLm3EELi4E23TrivialOffsetCalculatorILi2EjESC_ILi1EjENS0_6memory15LoadWithoutCastENSF_16StoreWithoutCastEEEviT_T0_T2_T3_T4_T5_ --------------------------
	.section	.nv.constant0._ZN2at6native27unrolled_elementwise_kernelINS0_13BinaryFunctorIdddZZZNS0_21remainder_kernel_cudaERNS_18TensorIteratorBaseEENKUlvE0_clEvENKUlvE_clEvEUlddE_EESt5arrayIPcLm3EELi4E23TrivialOffsetCalculatorILi2EjESC_ILi1EjENS0_6memory15LoadWithoutCastENSF_16StoreWithoutCastEEEviT_T0_T2_T3_T4_T5_,"a",@progbits
	.sectionflags	@""
	.align	4
.nv.constant0._ZN2at6native27unrolled_elementwise_kernelINS0_13BinaryFunctorIdddZZZNS0_21remainder_kernel_cudaERNS_18TensorIteratorBaseEENKUlvE0_clEvENKUlvE_clEvEUlddE_EESt5arrayIPcLm3EELi4E23TrivialOffsetCalculatorILi2EjESC_ILi1EjENS0_6memory15LoadWithoutCastENSF_16StoreWithoutCastEEEviT_T0_T2_T3_T4_T5_:
	.zero		564


//--------------------- .nv.constant0._ZN2at6native29vectorized_elementwise_kernelILi2ENS0_13BinaryFunctorIdddZZZNS0_21remainder_kernel_cudaERNS_18TensorIteratorBaseEENKUlvE0_clEvENKUlvE_clEvEUlddE_EESt5arrayIPcLm3EEEEviT0_T1_ --------------------------
	.section	.nv.constant0._ZN2at6native29vectorized_elementwise_kernelILi2ENS0_13BinaryFunctorIdddZZZNS0_21remainder_kernel_cudaERNS_18TensorIteratorBaseEENKUlvE0_clEvENKUlvE_clEvEUlddE_EESt5arrayIPcLm3EEEEviT0_T1_,"a",@progbits
	.sectionflags	@""
	.align	4
.nv.constant0._ZN2at6native29vectorized_elementwise_kernelILi2ENS0_13BinaryFunctorIdddZZZNS0_21remainder_kernel_cudaERNS_18TensorIteratorBaseEENKUlvE0_clEvENKUlvE_clEvEUlddE_EESt5arrayIPcLm3EEEEviT0_T1_:
	.zero		560


//--------------------- .nv.constant0._ZN2at6native29vectorized_elementwise_kernelILi4ENS0_13BinaryFunctorIdddZZZNS0_21remainder_kernel_cudaERNS_18TensorIteratorBaseEENKUlvE0_clEvENKUlvE_clEvEUlddE_EESt5arrayIPcLm3EEEEviT0_T1_ --------------------------
	.section	.nv.constant0._ZN2at6native29vectorized_elementwise_kernelILi4ENS0_13BinaryFunctorIdddZZZNS0_21remainder_kernel_cudaERNS_18TensorIteratorBaseEENKUlvE0_clEvENKUlvE_clEvEUlddE_EESt5arrayIPcLm3EEEEviT0_T1_,"a",@progbits
	.sectionflags	@""
	.align	4
.nv.constant0._ZN2at6native29vectorized_elementwise_kernelILi4ENS0_13BinaryFunctorIdddZZZNS0_21remainder_kernel_cudaERNS_18TensorIteratorBaseEENKUlvE0_clEvENKUlvE_clEvEUlddE_EESt5arrayIPcLm3EEEEviT0_T1_:
	.zero		560


//--------------------- .nv.constant0._ZN2at6native29vectorized_elementwise_kernelILi8ENS0_13BinaryFunctorIdddZZZNS0_21remainder_kernel_cudaERNS_18TensorIteratorBaseEENKUlvE0_clEvENKUlvE_clEvEUlddE_EESt5arrayIPcLm3EEEEviT0_T1_ --------------------------
	.section	.nv.constant0._ZN2at6native29vectorized_elementwise_kernelILi8ENS0_13BinaryFunctorIdddZZZNS0_21remainder_kernel_cudaERNS_18TensorIteratorBaseEENKUlvE0_clEvENKUlvE_clEvEUlddE_EESt5arrayIPcLm3EEEEviT0_T1_,"a",@progbits
	.sectionflags	@""
	.align	4
.nv.constant0._ZN2at6native29vectorized_elementwise_kernelILi8ENS0_13BinaryFunctorIdddZZZNS0_21remainder_kernel_cudaERNS_18TensorIteratorBaseEENKUlvE0_clEvENKUlvE_clEvEUlddE_EESt5arrayIPcLm3EEEEviT0_T1_:
	.zero		560


//--------------------- .nv.constant0._ZN2at6native18elementwise_kernelILi128ELi4EZNS0_15gpu_kernel_implINS0_13BUnaryFunctorIdddZZZNS0_21remainder_kernel_cudaERNS_18TensorIteratorBaseEENKUlvE0_clEvENKUlvE_clEvEUlddE_EEEEvS5_RKT_EUliE_EEviT1_ --------------------------
	.section	.nv.constant0._ZN2at6native18elementwise_kernelILi128ELi4EZNS0_15gpu_kernel_implINS0_13BUnaryFunctorIdddZZZNS0_21remainder_kernel_cudaERNS_18TensorIteratorBaseEENKUlvE0_clEvENKUlvE_clEvEUlddE_EEEEvS5_RKT_EUliE_EEviT1_,"a",@progbits
	.sectionflags	@""
	.align	4
.nv.constant0._ZN2at6native18elementwise_kernelILi128ELi4EZNS0_15gpu_kernel_implINS0_13BUnaryFunctorIdddZZZNS0_21remainder_kernel_cudaERNS_18TensorIteratorBaseEENKUlvE0_clEvENKUlvE_clEvEUlddE_EEEEvS5_RKT_EUliE_EEviT1_:
	.zero		1088


//--------------------- .nv.constant0._ZN2at6native27unrolled_elementwise_kernelINS0_13BUnaryFunctorIdddZZZNS0_21remainder_kernel_cudaERNS_18TensorIteratorBaseEENKUlvE0_clEvENKUlvE_clEvEUlddE_EESt5arrayIPcLm2EELi4E23TrivialOffsetCalculatorILi1EjESD_NS0_6memory12LoadWithCastILi1EEENSE_13StoreWithCastILi1EEEEEviT_T0_T2_T3_T4_T5_ --------------------------
	.section	.nv.constant0._ZN2at6native27unrolled_elementwise_kernelINS0_13BUnaryFunctorIdddZZZNS0_21remainder_kernel_cudaERNS_18TensorIteratorBaseEENKUlvE0_clEvENKUlvE_clEvEUlddE_EESt5arrayIPcLm2EELi4E23TrivialOffsetCalculatorILi1EjESD_NS0_6memory12LoadWithCastILi1EEENSE_13StoreWithCastILi1EEEEEviT_T0_T2_T3_T4_T5_,"a",@progbits
	.sectionflags	@""
	.align	4
.nv.constant0._ZN2at6native27unrolled_elementwise_kernelINS0_13BUnaryFunctorIdddZZZNS0_21remainder_kernel_cudaERNS_18TensorIteratorBaseEENKUlvE0_clEvENKUlvE_clEvEUlddE_EESt5arrayIPcLm2EELi4E23TrivialOffsetCalculatorILi1EjESD_NS0_6memory12LoadWithCastILi1EEENSE_13StoreWithCastILi1EEEEEviT_T0_T2_T3_T4_T5_:
	.zero		588


//--------------------- .nv.constant0._ZN2at6native18elementwise_kernelILi128ELi2EZNS0_22gpu_kernel_impl_nocastINS0_13BUnaryFunctorIdddZZZNS0_21remainder_kernel_cudaERNS_18TensorIteratorBaseEENKUlvE0_clEvENKUlvE_clEvEUlddE_EEEEvS5_RKT_EUliE_EEviT1_ --------------------------
	.section	.nv.constant0._ZN2at6native18elementwise_kernelILi128ELi2EZNS0_22gpu_kernel_impl_nocastINS0_13BUnaryFunctorIdddZZZNS0_21remainder_kernel_cudaERNS_18TensorIteratorBaseEENKUlvE0_clEvENKUlvE_clEvEUlddE_EEEEvS5_RKT_EUliE_EEviT1_,"a",@progbits
	.sectionflags	@""
	.align	4
.nv.constant0._ZN2at6native18elementwise_kernelILi128ELi2EZNS0_22gpu_kernel_impl_nocastINS0_13BUnaryFunctorIdddZZZNS0_21remainder_kernel_cudaERNS_18TensorIteratorBaseEENKUlvE0_clEvENKUlvE_clEvEUlddE_EEEEvS5_RKT_EUliE_EEviT1_:
	.zero		1080


//--------------------- .nv.constant0._ZN2at6native27unrolled_elementwise_kernelINS0_13BUnaryFunctorIdddZZZNS0_21remainder_kernel_cudaERNS_18TensorIteratorBaseEENKUlvE0_clEvENKUlvE_clEvEUlddE_EESt5arrayIPcLm2EELi4E23TrivialOffsetCalculatorILi1EjESD_NS0_6memory15LoadWithoutCastENSE_16StoreWithoutCastEEEviT_T0_T2_T3_T4_T5_ --------------------------
	.section	.nv.constant0._ZN2at6native27unrolled_elementwise_kernelINS0_13BUnaryFunctorIdddZZZNS0_21remainder_kernel_cudaERNS_18TensorIteratorBaseEENKUlvE0_clEvENKUlvE_clEvEUlddE_EESt5arrayIPcLm2EELi4E23TrivialOffsetCalculatorILi1EjESD_NS0_6memory15LoadWithoutCastENSE_16StoreWithoutCastEEEviT_T0_T2_T3_T4_T5_,"a",@progbits
	.sectionflags	@""
	.align	4
.nv.constant0._ZN2at6native27unrolled_elementwise_kernelINS0_13BUnaryFunctorIdddZZZNS0_21remainder_kernel_cudaERNS_18TensorIteratorBaseEENKUlvE0_clEvENKUlvE_clEvEUlddE_EESt5arrayIPcLm2EELi4E23TrivialOffsetCalculatorILi1EjESD_NS0_6memory15LoadWithoutCastENSE_16StoreWithoutCastEEEviT_T0_T2_T3_T4_T5_:
	.zero		572


//--------------------- .nv.constant0._ZN2at6native29vectorized_elementwise_kernelILi2ENS0_13BUnaryFunctorIdddZZZNS0_21remainder_kernel_cudaERNS_18TensorIteratorBaseEENKUlvE0_clEvENKUlvE_clEvEUlddE_EESt5arrayIPcLm2EEEEviT0_T1_ --------------------------
	.section	.nv.constant0._ZN2at6native29vectorized_elementwise_kernelILi2ENS0_13BUnaryFunctorIdddZZZNS0_21remainder_kernel_cudaERNS_18TensorIteratorBaseEENKUlvE0_clEvENKUlvE_clEvEUlddE_EESt5arrayIPcLm2EEEEviT0_T1_,"a",@progbits
	.sectionflags	@""
	.align	4
.nv.constant0._ZN2at6native29vectorized_elementwise_kernelILi2ENS0_13BUnaryFunctorIdddZZZNS0_21remainder_kernel_cudaERNS_18TensorIteratorBaseEENKUlvE0_clEvENKUlvE_clEvEUlddE_EESt5arrayIPcLm2EEEEviT0_T1_:
	.zero		568


//--------------------- .nv.constant0._ZN2at6native29vectorized_elementwise_kernelILi4ENS0_13BUnaryFunctorIdddZZZNS0_21remainder_kernel_cudaERNS_18TensorIteratorBaseEENKUlvE0_clEvENKUlvE_clEvEUlddE_EESt5arrayIPcLm2EEEEviT0_T1_ --------------------------
	.section	.nv.constant0._ZN2at6native29vectorized_elementwise_kernelILi4ENS0_13BUnaryFunctorIdddZZZNS0_21remainder_kernel_cudaERNS_18TensorIteratorBaseEENKUlvE0_clEvENKUlvE_clEvEUlddE_EESt5arrayIPcLm2EEEEviT0_T1_,"a",@progbits
	.sectionflags	@""
	.align	4
.nv.constant0._ZN2at6native29vectorized_elementwise_kernelILi4ENS0_13BUnaryFunctorIdddZZZNS0_21remainder_kernel_cudaERNS_18TensorIteratorBaseEENKUlvE0_clEvENKUlvE_clEvEUlddE_EESt5arrayIPcLm2EEEEviT0_T1_:
	.zero		568


//--------------------- .nv.constant0._ZN2at6native29vectorized_elementwise_kernelILi8ENS0_13BUnaryFunctorIdddZZZNS0_21remainder_kernel_cudaERNS_18TensorIteratorBaseEENKUlvE0_clEvENKUlvE_clEvEUlddE_EESt5arrayIPcLm2EEEEviT0_T1_ --------------------------
	.section	.nv.constant0._ZN2at6native29vectorized_elementwise_kernelILi8ENS0_13BUnaryFunctorIdddZZZNS0_21remainder_kernel_cudaERNS_18TensorIteratorBaseEENKUlvE0_clEvENKUlvE_clEvEUlddE_EESt5arrayIPcLm2EEEEviT0_T1_,"a",@progbits
	.sectionflags	@""
	.align	4
.nv.constant0._ZN2at6native29vectorized_elementwise_kernelILi8ENS0_13BUnaryFunctorIdddZZZNS0_21remainder_kernel_cudaERNS_18TensorIteratorBaseEENKUlvE0_clEvENKUlvE_clEvEUlddE_EESt5arrayIPcLm2EEEEviT0_T1_:
	.zero		568


//--------------------- .nv.constant0._ZN2at6native18elementwise_kernelILi128ELi4EZNS0_15gpu_kernel_implINS0_13AUnaryFunctorIdddZZZNS0_21remainder_kernel_cudaERNS_18TensorIteratorBaseEENKUlvE0_clEvENKUlvE_clEvEUlddE_EEEEvS5_RKT_EUliE_EEviT1_ --------------------------
	.section	.nv.constant0._ZN2at6native18elementwise_kernelILi128ELi4EZNS0_15gpu_kernel_implINS0_13AUnaryFunctorIdddZZZNS0_21remainder_kernel_cudaERNS_18TensorIteratorBaseEENKUlvE0_clEvENKUlvE_clEvEUlddE_EEEEvS5_RKT_EUliE_EEviT1_,"a",@progbits
	.sectionflags	@""
	.align	4
.nv.constant0._ZN2at6native18elementwise_kernelILi128ELi4EZNS0_15gpu_kernel_implINS0_13AUnaryFunctorIdddZZZNS0_21remainder_kernel_cudaERNS_18TensorIteratorBaseEENKUlvE0_clEvENKUlvE_clEvEUlddE_EEEEvS5_RKT_EUliE_EEviT1_:
	.zero		1088


//--------------------- .nv.constant0._ZN2at6native27unrolled_elementwise_kernelINS0_13AUnaryFunctorIdddZZZNS0_21remainder_kernel_cudaERNS_18TensorIteratorBaseEENKUlvE0_clEvENKUlvE_clEvEUlddE_EESt5arrayIPcLm2EELi4E23TrivialOffsetCalculatorILi1EjESD_NS0_6memory12LoadWithCastILi1EEENSE_13StoreWithCastILi1EEEEEviT_T0_T2_T3_T4_T5_ --------------------------
	.section	.nv.constant0._ZN2at6native27unrolled_elementwise_kernelINS0_13AUnaryFunctorIdddZZZNS0_21remainder_kernel_cudaERNS_18TensorIteratorBaseEENKUlvE0_clEvENKUlvE_clEvEUlddE_EESt5arrayIPcLm2EELi4E23TrivialOffsetCalculatorILi1EjESD_NS0_6memory12LoadWithCastILi1EEENSE_13StoreWithCastILi1EEEEEviT_T0_T2_T3_T4_T5_,"a",@progbits
	.sectionflags	@""
	.align	4
.nv.constant0._ZN2at6native27unrolled_elementwise_kernelINS0_13AUnaryFunctorIdddZZZNS0_21remainder_kernel_cudaERNS_18TensorIteratorBaseEENKUlvE0_clEvENKUlvE_clEvEUlddE_EESt5arrayIPcLm2EELi4E23TrivialOffsetCalculatorILi1EjESD_NS0_6memory12LoadWithCastILi1EEENSE_13StoreWithCastILi1EEEEEviT_T0_T2_T3_T4_T5_:
	.zero		588


//--------------------- .nv.constant0._ZN2at6native18elementwise_kernelILi128ELi2EZNS0_22gpu_kernel_impl_nocastINS0_13AUnaryFunctorIdddZZZNS0_21remainder_kernel_cudaERNS_18TensorIteratorBaseEENKUlvE0_clEvENKUlvE_clEvEUlddE_EEEEvS5_RKT_EUliE_EEviT1_ --------------------------
	.section	.nv.constant0._ZN2at6native18elementwise_kernelILi128ELi2EZNS0_22gpu_kernel_impl_nocastINS0_13AUnaryFunctorIdddZZZNS0_21remainder_kernel_cudaERNS_18TensorIteratorBaseEENKUlvE0_clEvENKUlvE_clEvEUlddE_EEEEvS5_RKT_EUliE_EEviT1_,"a",@progbits
	.sectionflags	@""
	.align	4
.nv.constant0._ZN2at6native18elementwise_kernelILi128ELi2EZNS0_22gpu_kernel_impl_nocastINS0_13AUnaryFunctorIdddZZZNS0_21remainder_kernel_cudaERNS_18TensorIteratorBaseEENKUlvE0_clEvENKUlvE_clEvEUlddE_EEEEvS5_RKT_EUliE_EEviT1_:
	.zero		1080


//--------------------- .nv.constant0._ZN2at6native27unrolled_elementwise_kernelINS0_13AUnaryFunctorIdddZZZNS0_21remainder_kernel_cudaERNS_18TensorIteratorBaseEENKUlvE0_clEvENKUlvE_clEvEUlddE_EESt5arrayIPcLm2EELi4E23TrivialOffsetCalculatorILi1EjESD_NS0_6memory15LoadWithoutCastENSE_16StoreWithoutCastEEEviT_T0_T2_T3_T4_T5_ --------------------------
	.section	.nv.constant0._ZN2at6native27unrolled_elementwise_kernelINS0_13AUnaryFunctorIdddZZZNS0_21remainder_kernel_cudaERNS_18TensorIteratorBaseEENKUlvE0_clEvENKUlvE_clEvEUlddE_EESt5arrayIPcLm2EELi4E23TrivialOffsetCalculatorILi1EjESD_NS0_6memory15LoadWithoutCastENSE_16StoreWithoutCastEEEviT_T0_T2_T3_T4_T5_,"a",@progbits
	.sectionflags	@""
	.align	4
.nv.constant0._ZN2at6native27unrolled_elementwise_kernelINS0_13AUnaryFunctorIdddZZZNS0_21remainder_kernel_cudaERNS_18TensorIteratorBaseEENKUlvE0_clEvENKUlvE_clEvEUlddE_EESt5arrayIPcLm2EELi4E23TrivialOffsetCalculatorILi1EjESD_NS0_6memory15LoadWithoutCastENSE_16StoreWithoutCastEEEviT_T0_T2_T3_T4_T5_:
	.zero		572


//--------------------- .nv.constant0._ZN2at6native29vectorized_elementwise_kernelILi2ENS0_13AUnaryFunctorIdddZZZNS0_21remainder_kernel_cudaERNS_18TensorIteratorBaseEENKUlvE0_clEvENKUlvE_clEvEUlddE_EESt5arrayIPcLm2EEEEviT0_T1_ --------------------------
	.section	.nv.constant0._ZN2at6native29vectorized_elementwise_kernelILi2ENS0_13AUnaryFunctorIdddZZZNS0_21remainder_kernel_cudaERNS_18TensorIteratorBaseEENKUlvE0_clEvENKUlvE_clEvEUlddE_EESt5arrayIPcLm2EEEEviT0_T1_,"a",@progbits
	.sectionflags	@""
	.align	4
.nv.constant0._ZN2at6native29vectorized_elementwise_kernelILi2ENS0_13AUnaryFunctorIdddZZZNS0_21remainder_kernel_cudaERNS_18TensorIteratorBaseEENKUlvE0_clEvENKUlvE_clEvEUlddE_EESt5arrayIPcLm2EEEEviT0_T1_:
	.zero		568


//--------------------- .nv.constant0._ZN2at6native29vectorized_elementwise_kernelILi4ENS0_13AUnaryFunctorIdddZZZNS0_21remainder_kernel_cudaERNS_18TensorIteratorBaseEENKUlvE0_clEvENKUlvE_clEvEUlddE_EESt5arrayIPcLm2EEEEviT0_T1_ --------------------------
	.section	.nv.constant0._ZN2at6native29vectorized_elementwise_kernelILi4ENS0_13AUnaryFunctorIdddZZZNS0_21remainder_kernel_cudaERNS_18TensorIteratorBaseEENKUlvE0_clEvENKUlvE_clEvEUlddE_EESt5arrayIPcLm2EEEEviT0_T1_,"a",@progbits
	.sectionflags	@""
	.align	4
.nv.constant0._ZN2at6native29vectorized_elementwise_kernelILi4ENS0_13AUnaryFunctorIdddZZZNS0_21remainder_kernel_cudaERNS_18TensorIteratorBaseEENKUlvE0_clEvENKUlvE_clEvEUlddE_EESt5arrayIPcLm2EEEEviT0_T1_:
	.zero		568


//--------------------- .nv.constant0._ZN2at6native29vectorized_elementwise_kernelILi8ENS0_13AUnaryFunctorIdddZZZNS0_21remainder_kernel_cudaERNS_18TensorIteratorBaseEENKUlvE0_clEvENKUlvE_clEvEUlddE_EESt5arrayIPcLm2EEEEviT0_T1_ --------------------------
	.section	.nv.constant0._ZN2at6native29vectorized_elementwise_kernelILi8ENS0_13AUnaryFunctorIdddZZZNS0_21remainder_kernel_cudaERNS_18TensorIteratorBaseEENKUlvE0_clEvENKUlvE_clEvEUlddE_EESt5arrayIPcLm2EEEEviT0_T1_,"a",@progbits
	.sectionflags	@""
	.align	4
.nv.constant0._ZN2at6native29vectorized_elementwise_kernelILi8ENS0_13AUnaryFunctorIdddZZZNS0_21remainder_kernel_cudaERNS_18TensorIteratorBaseEENKUlvE0_clEvENKUlvE_clEvEUlddE_EESt5arrayIPcLm2EEEEviT0_T1_:
	.zero		568


//--------------------- .nv.constant0._ZN2at6native18elementwise_kernelILi128ELi4EZNS0_15gpu_kernel_implINS0_13BinaryFunctorIsssZZZNS0_21remainder_kernel_cudaERNS_18TensorIteratorBaseEENKUlvE_clEvENKUlvE3_clEvEUlssE_EEEEvS5_RKT_EUliE_EEviT1_ --------------------------
	.section	.nv.constant0._ZN2at6native18elementwise_kernelILi128ELi4EZNS0_15gpu_kernel_implINS0_13BinaryFunctorIsssZZZNS0_21remainder_kernel_cudaERNS_18TensorIteratorBaseEENKUlvE_clEvENKUlvE3_clEvEUlssE_EEEEvS5_RKT_EUliE_EEviT1_,"a",@progbits
	.sectionflags	@""
	.align	4
.nv.constant0._ZN2at6native18elementwise_kernelILi128ELi4EZNS0_15gpu_kernel_implINS0_13BinaryFunctorIsssZZZNS0_21remainder_kernel_cudaERNS_18TensorIteratorBaseEENKUlvE_clEvENKUlvE3_clEvEUlssE_EEEEvS5_RKT_EUliE_EEviT1_:
	.zero		1184


//--------------------- .nv.constant0._ZN2at6native27unrolled_elementwise_kernelINS0_13BinaryFunctorIsssZZZNS0_21remainder_kernel_cudaERNS_18TensorIteratorBaseEENKUlvE_clEvENKUlvE3_clEvEUlssE_EESt5arrayIPcLm3EELi4E23TrivialOffsetCalculatorILi2EjESC_ILi1EjENS0_6memory12LoadWithCastILi2EEENSF_13StoreWithCastILi1EEEEEviT_T0_T2_T3_T4_T5_ --------------------------
	.section	.nv.constant0._ZN2at6native27unrolled_elementwise_kernelINS0_13BinaryFunctorIsssZZZNS0_21remainder_kernel_cudaERNS_18TensorIteratorBaseEENKUlvE_clEvENKUlvE3_clEvEUlssE_EESt5arrayIPcLm3EELi4E23TrivialOffsetCalculatorILi2EjESC_ILi1EjENS0_6memory12LoadWithCastILi2EEENSF_13StoreWithCastILi1EEEEEviT_T0_T2_T3_T4_T5_,"a",@progbits
	.sectionflags	@""
	.align	4
.nv.constant0._ZN2at6native27unrolled_elementwise_kernelINS0_13BinaryFunctorIsssZZZNS0_21remainder_kernel_cudaERNS_18TensorIteratorBaseEENKUlvE_clEvENKUlvE3_clEvEUlssE_EESt5arrayIPcLm3EELi4E23TrivialOffsetCalculatorILi2EjESC_ILi1EjENS0_6memory12LoadWithCastILi2EEENSF_13StoreWithCastILi1EEEEEviT_T0_T2_T3_T4_T5_:
	.zero		584


//--------------------- .nv.constant0._ZN2at6native18elementwise_kernelILi128ELi4EZNS0_22gpu_kernel_impl_nocastINS0_13BinaryFunctorIsssZZZNS0_21remainder_kernel_cudaERNS_18TensorIteratorBaseEENKUlvE_clEvENKUlvE3_clEvEUlssE_EEEEvS5_RKT_EUliE_EEviT1_ --------------------------
	.section	.nv.constant0._ZN2at6native18elementwise_kernelILi128ELi4EZNS0_22gpu_kernel_impl_nocastINS0_13BinaryFunctorIsssZZZNS0_21remainder_kernel_cudaERNS_18TensorIteratorBaseEENKUlvE_clEvENKUlvE3_clEvEUlssE_EEEEvS5_RKT_EUliE_EEviT1_,"a",@progbits
	.sectionflags	@""
	.align	4
.nv.constant0._ZN2at6native18elementwise_kernelILi128ELi4EZNS0_22gpu_kernel_impl_nocastINS0_13BinaryFunctorIsssZZZNS0_21remainder_kernel_cudaERNS_18TensorIteratorBaseEENKUlvE_clEvENKUlvE3_clEvEUlssE_EEEEvS5_RKT_EUliE_EEviT1_:
	.zero		1184


//--------------------- .nv.constant0._ZN2at6native27unrolled_elementwise_kernelINS0_13BinaryFunctorIsssZZZNS0_21remainder_kernel_cudaERNS_18TensorIteratorBaseEENKUlvE_clEvENKUlvE3_clEvEUlssE_EESt5arrayIPcLm3EELi4E23TrivialOffsetCalculatorILi2EjESC_ILi1EjENS0_6memory15LoadWithoutCastENSF_16StoreWithoutCastEEEviT_T0_T2_T3_T4_T5_ --------------------------
	.section	.nv.constant0._ZN2at6native27unrolled_elementwise_kernelINS0_13BinaryFunctorIsssZZZNS0_21remainder_kernel_cudaERNS_18TensorIteratorBaseEENKUlvE_clEvENKUlvE3_clEvEUlssE_EESt5arrayIPcLm3EELi4E23TrivialOffsetCalculatorILi2EjESC_ILi1EjENS0_6memory15LoadWithoutCastENSF_16StoreWithoutCastEEEviT_T0_T2_T3_T4_T5_,"a",@progbits
	.sectionflags	@""
	.align	4
.nv.constant0._ZN2at6native27unrolled_elementwise_kernelINS0_13BinaryFunctorIsssZZZNS0_21remainder_kernel_cudaERNS_18TensorIteratorBaseEENKUlvE_clEvENKUlvE3_clEvEUlssE_EESt5arrayIPcLm3EELi4E23TrivialOffsetCalculatorILi2EjESC_ILi1EjENS0_6memory15LoadWithoutCastENSF_16StoreWithoutCastEEEviT_T0_T2_T3_T4_T5_:
	.zero		564


//--------------------- .nv.constant0._ZN2at6native29vectorized_elementwise_kernelILi2ENS0_13BinaryFunctorIsssZZZNS0_21remainder_kernel_cudaERNS_18TensorIteratorBaseEENKUlvE_clEvENKUlvE3_clEvEUlssE_EESt5arrayIPcLm3EEEEviT0_T1_ --------------------------
	.section	.nv.constant0._ZN2at6native29vectorized_elementwise_kernelILi2ENS0_13BinaryFunctorIsssZZZNS0_21remainder_kernel_cudaERNS_18TensorIteratorBaseEENKUlvE_clEvENKUlvE3_clEvEUlssE_EESt5arrayIPcLm3EEEEviT0_T1_,"a",@progbits
	.sectionflags	@""
	.align	4
.nv.constant0._ZN2at6native29vectorized_elementwise_kernelILi2ENS0_13BinaryFunctorIsssZZZNS0_21remainder_kernel_cudaERNS_18TensorIteratorBaseEENKUlvE_clEvENKUlvE3_clEvEUlssE_EESt5arrayIPcLm3EEEEviT0_T1_:
	.zero		560


//--------------------- .nv.constant0._ZN2at6native29vectorized_elementwise_kernelILi4ENS0_13BinaryFunctorIsssZZZNS0_21remainder_kernel_cudaERNS_18TensorIteratorBaseEENKUlvE_clEvENKUlvE3_clEvEUlssE_EESt5arrayIPcLm3EEEEviT0_T1_ --------------------------
	.section	.nv.constant0._ZN2at6native29vectorized_elementwise_kernelILi4ENS0_13BinaryFunctorIsssZZZNS0_21remainder_kernel_cudaERNS_18TensorIteratorBaseEENKUlvE_clEvENKUlvE3_clEvEUlssE_EESt5arrayIPcLm3EEEEviT0_T1_,"a",@progbits
	.sectionflags	@""
	.align	4
.nv.constant0._ZN2at6native29vectorized_elementwise_kernelILi4ENS0_13BinaryFunctorIsssZZZNS0_21remainder_kernel_cudaERNS_18TensorIteratorBaseEENKUlvE_clEvENKUlvE3_clEvEUlssE_EESt5arrayIPcLm3EEEEviT0_T1_:
	.zero		560


//--------------------- .nv.constant0._ZN2at6native29vectorized_elementwise_kernelILi8ENS0_13BinaryFunctorIsssZZZNS0_21remainder_kernel_cudaERNS_18TensorIteratorBaseEENKUlvE_clEvENKUlvE3_clEvEUlssE_EESt5arrayIPcLm3EEEEviT0_T1_ --------------------------
	.section	.nv.constant0._ZN2at6native29vectorized_elementwise_kernelILi8ENS0_13BinaryFunctorIsssZZZNS0_21remainder_kernel_cudaERNS_18TensorIteratorBaseEENKUlvE_clEvENKUlvE3_clEvEUlssE_EESt5arrayIPcLm3EEEEviT0_T1_,"a",@progbits
	.sectionflags	@""
	.align	4
.nv.constant0._ZN2at6native29vectorized_elementwise_kernelILi8ENS0_13BinaryFunctorIsssZZZNS0_21remainder_kernel_cudaERNS_18TensorIteratorBaseEENKUlvE_clEvENKUlvE3_clEvEUlssE_EESt5arrayIPcLm3EEEEviT0_T1_:
	.zero		560


//--------------------- .nv.constant0._ZN2at6native18elementwise_kernelILi128ELi4EZNS0_15gpu_kernel_implINS0_13BUnaryFunctorIsssZZZNS0_21remainder_kernel_cudaERNS_18TensorIteratorBaseEENKUlvE_clEvENKUlvE3_clEvEUlssE_EEEEvS5_RKT_EUliE_EEviT1_ --------------------------
	.section	.nv.constant0._ZN2at6native18elementwise_kernelILi128ELi4EZNS0_15gpu_kernel_implINS0_13BUnaryFunctorIsssZZZNS0_21remainder_kernel_cudaERNS_18TensorIteratorBaseEENKUlvE_clEvENKUlvE3_clEvEUlssE_EEEEvS5_RKT_EUliE_EEviT1_,"a",@progbits
	.sectionflags	@""
	.align	4
.nv.constant0._ZN2at6native18elementwise_kernelILi128ELi4EZNS0_15gpu_kernel_implINS0_13BUnaryFunctorIsssZZZNS0_21remainder_kernel_cudaERNS_18TensorIteratorBaseEENKUlvE_clEvENKUlvE3_clEvEUlssE_EEEEvS5_RKT_EUliE_EEviT1_:
	.zero		1072


//--------------------- .nv.constant0._ZN2at6native27unrolled_elementwise_kernelINS0_13BUnaryFunctorIsssZZZNS0_21remainder_kernel_cudaERNS_18TensorIteratorBaseEENKUlvE_clEvENKUlvE3_clEvEUlssE_EESt5arrayIPcLm2EELi4E23TrivialOffsetCalculatorILi1EjESD_NS0_6memory12LoadWithCastILi1EEENSE_13StoreWithCastILi1EEEEEviT_T0_T2_T3_T4_T5_ --------------------------
	.section	.nv.constant0._ZN2at6native27unrolled_elementwise_kernelINS0_13BUnaryFunctorIsssZZZNS0_21remainder_kernel_cudaERNS_18TensorIteratorBaseEENKUlvE_clEvENKUlvE3_clEvEUlssE_EESt5arrayIPcLm2EELi4E23TrivialOffsetCalculatorILi1EjESD_NS0_6memory12LoadWithCastILi1EEENSE_13StoreWithCastILi1EEEEEviT_T0_T2_T3_T4_T5_,"a",@progbits
	.sectionflags	@""
	.align	4
.nv.constant0._ZN2at6native27unrolled_elementwise_kernelINS0_13BUnaryFunctorIsssZZZNS0_21remainder_kernel_cudaERNS_18TensorIteratorBaseEENKUlvE_clEvENKUlvE3_clEvEUlssE_EESt5arrayIPcLm2EELi4E23TrivialOffsetCalculatorILi1EjESD_NS0_6memory12LoadWithCastILi1EEENSE_13StoreWithCastILi1EEEEEviT_T0_T2_T3_T4_T5_:
	.zero		572


//--------------------- .nv.constant0._ZN2at6native18elementwise_kernelILi128ELi4EZNS0_22gpu_kernel_impl_nocastINS0_13BUnaryFunctorIsssZZZNS0_21remainder_kernel_cudaERNS_18TensorIteratorBaseEENKUlvE_clEvENKUlvE3_clEvEUlssE_EEEEvS5_RKT_EUliE_EEviT1_ --------------------------
	.section	.nv.constant0._ZN2at6native18elementwise_kernelILi128ELi4EZNS0_22gpu_kernel_impl_nocastINS0_13BUnaryFunctorIsssZZZNS0_21remainder_kernel_cudaERNS_18TensorIteratorBaseEENKUlvE_clEvENKUlvE3_clEvEUlssE_EEEEvS5_RKT_EUliE_EEviT1_,"a",@progbits
	.sectionflags	@""
	.align	4
.nv.constant0._ZN2at6native18elementwise_kernelILi128ELi4EZNS0_22gpu_kernel_impl_nocastINS0_13BUnaryFunctorIsssZZZNS0_21remainder_kernel_cudaERNS_18TensorIteratorBaseEENKUlvE_clEvENKUlvE3_clEvEUlssE_EEEEvS5_RKT_EUliE_EEviT1_:
	.zero		1072


//--------------------- .nv.constant0._ZN2at6native27unrolled_elementwise_kernelINS0_13BUnaryFunctorIsssZZZNS0_21remainder_kernel_cudaERNS_18TensorIteratorBaseEENKUlvE_clEvENKUlvE3_clEvEUlssE_EESt5arrayIPcLm2EELi4E23TrivialOffsetCalculatorILi1EjESD_NS0_6memory15LoadWithoutCastENSE_16StoreWithoutCastEEEviT_T0_T2_T3_T4_T5_ --------------------------
	.section	.nv.constant0._ZN2at6native27unrolled_elementwise_kernelINS0_13BUnaryFunctorIsssZZZNS0_21remainder_kernel_cudaERNS_18TensorIteratorBaseEENKUlvE_clEvENKUlvE3_clEvEUlssE_EESt5arrayIPcLm2EELi4E23TrivialOffsetCalculatorILi1EjESD_NS0_6memory15LoadWithoutCastENSE_16StoreWithoutCastEEEviT_T0_T2_T3_T4_T5_,"a",@progbits
	.sectionflags	@""
	.align	4
.nv.constant0._ZN2at6native27unrolled_elementwise_kernelINS0_13BUnaryFunctorIsssZZZNS0_21remainder_kernel_cudaERNS_18TensorIteratorBaseEENKUlvE_clEvENKUlvE3_clEvEUlssE_EESt5arrayIPcLm2EELi4E23TrivialOffsetCalculatorILi1EjESD_NS0_6memory15LoadWithoutCastENSE_16StoreWithoutCastEEEviT_T0_T2_T3_T4_T5_:
	.zero		556


//--------------------- .nv.constant0._ZN2at6native29vectorized_elementwise_kernelILi2ENS0_13BUnaryFunctorIsssZZZNS0_21remainder_kernel_cudaERNS_18TensorIteratorBaseEENKUlvE_clEvENKUlvE3_clEvEUlssE_EESt5arrayIPcLm2EEEEviT0_T1_ --------------------------
	.section	.nv.constant0._ZN2at6native29vectorized_elementwise_kernelILi2ENS0_13BUnaryFunctorIsssZZZNS0_21remainder_kernel_cudaERNS_18TensorIteratorBaseEENKUlvE_clEvENKUlvE3_clEvEUlssE_EESt5arrayIPcLm2EEEEviT0_T1_,"a",@progbits
	.sectionflags	@""
	.align	4
.nv.constant0._ZN2at6native29vectorized_elementwise_kernelILi2ENS0_13BUnaryFunctorIsssZZZNS0_21remainder_kernel_cudaERNS_18TensorIteratorBaseEENKUlvE_clEvENKUlvE3_clEvEUlssE_EESt5arrayIPcLm2EEEEviT0_T1_:
	.zero		552


//--------------------- .nv.constant0._ZN2at6native29vectorized_elementwise_kernelILi4ENS0_13BUnaryFunctorIsssZZZNS0_21remainder_kernel_cudaERNS_18TensorIteratorBaseEENKUlvE_clEvENKUlvE3_clEvEUlssE_EESt5arrayIPcLm2EEEEviT0_T1_ --------------------------
	.section	.nv.constant0._ZN2at6native29vectorized_elementwise_kernelILi4ENS0_13BUnaryFunctorIsssZZZNS0_21remainder_kernel_cudaERNS_18TensorIteratorBaseEENKUlvE_clEvENKUlvE3_clEvEUlssE_EESt5arrayIPcLm2EEEEviT0_T1_,"a",@progbits
	.sectionflags	@""
	.align	4
.nv.constant0._ZN2at6native29vectorized_elementwise_kernelILi4ENS0_13BUnaryFunctorIsssZZZNS0_21remainder_kernel_cudaERNS_18TensorIteratorBaseEENKUlvE_clEvENKUlvE3_clEvEUlssE_EESt5arrayIPcLm2EEEEviT0_T1_:
	.zero		552


//--------------------- .nv.constant0._ZN2at6native29vectorized_elementwise_kernelILi8ENS0_13BUnaryFunctorIsssZZZNS0_21remainder_kernel_cudaERNS_18TensorIteratorBaseEENKUlvE_clEvENKUlvE3_clEvEUlssE_EESt5arrayIPcLm2EEEEviT0_T1_ --------------------------
	.section	.nv.constant0._ZN2at6native29vectorized_elementwise_kernelILi8ENS0_13BUnaryFunctorIsssZZZNS0_21remainder_kernel_cudaERNS_18TensorIteratorBaseEENKUlvE_clEvENKUlvE3_clEvEUlssE_EESt5arrayIPcLm2EEEEviT0_T1_,"a",@progbits
	.sectionflags	@""
	.align	4
.nv.constant0._ZN2at6native29vectorized_elementwise_kernelILi8ENS0_13BUnaryFunctorIsssZZZNS0_21remainder_kernel_cudaERNS_18TensorIteratorBaseEENKUlvE_clEvENKUlvE3_clEvEUlssE_EESt5arrayIPcLm2EEEEviT0_T1_:
	.zero		552


//--------------------- .nv.constant0._ZN2at6native18elementwise_kernelILi128ELi4EZNS0_15gpu_kernel_implINS0_13AUnaryFunctorIsssZZZNS0_21remainder_kernel_cudaERNS_18TensorIteratorBaseEENKUlvE_clEvENKUlvE3_clEvEUlssE_EEEEvS5_RKT_EUliE_EEviT1_ --------------------------
	.section	.nv.constant0._ZN2at6native18elementwise_kernelILi128ELi4EZNS0_15gpu_kernel_implINS0_13AUnaryFunctorIsssZZZNS0_21remainder_kernel_cudaERNS_18TensorIteratorBaseEENKUlvE_clEvENKUlvE3_clEvEUlssE_EEEEvS5_RKT_EUliE_EEviT1_,"a",@progbits
	.sectionflags	@""
	.align	4
.nv.constant0._ZN2at6native18elementwise_kernelILi128ELi4EZNS0_15gpu_kernel_implINS0_13AUnaryFunctorIsssZZZNS0_21remainder_kernel_cudaERNS_18TensorIteratorBaseEENKUlvE_clEvENKUlvE3_clEvEUlssE_EEEEvS5_RKT_EUliE_EEviT1_:
	.zero		1072


//--------------------- .nv.constant0._ZN2at6native27unrolled_elementwise_kernelINS0_13AUnaryFunctorIsssZZZNS0_21remainder_kernel_cudaERNS_18TensorIteratorBaseEENKUlvE_clEvENKUlvE3_clEvEUlssE_EESt5arrayIPcLm2EELi4E23TrivialOffsetCalculatorILi1EjESD_NS0_6memory12LoadWithCastILi1EEENSE_13StoreWithCastILi1EEEEEviT_T0_T2_T3_T4_T5_ --------------------------
	.section	.nv.constant0._ZN2at6native27unrolled_elementwise_kernelINS0_13AUnaryFunctorIsssZZZNS0_21remainder_kernel_cudaERNS_18TensorIteratorBaseEENKUlvE_clEvENKUlvE3_clEvEUlssE_EESt5arrayIPcLm2EELi4E23TrivialOffsetCalculatorILi1EjESD_NS0_6memory12LoadWithCastILi1EEENSE_13StoreWithCastILi1EEEEEviT_T0_T2_T3_T4_T5_,"a",@progbits
	.sectionflags	@""
	.align	4
.nv.constant0._ZN2at6native27unrolled_elementwise_kernelINS0_13AUnaryFunctorIsssZZZNS0_21remainder_kernel_cudaERNS_18TensorIteratorBaseEENKUlvE_clEvENKUlvE3_clEvEUlssE_EESt5arrayIPcLm2EELi4E23TrivialOffsetCalculatorILi1EjESD_NS0_6memory12LoadWithCastILi1EEENSE_13StoreWithCastILi1EEEEEviT_T0_T2_T3_T4_T5_:
	.zero		572


//--------------------- .nv.constant0._ZN2at6native18elementwise_kernelILi128ELi4EZNS0_22gpu_kernel_impl_nocastINS0_13AUnaryFunctorIsssZZZNS0_21remainder_kernel_cudaERNS_18TensorIteratorBaseEENKUlvE_clEvENKUlvE3_clEvEUlssE_EEEEvS5_RKT_EUliE_EEviT1_ --------------------------
	.section	.nv.constant0._ZN2at6native18elementwise_kernelILi128ELi4EZNS0_22gpu_kernel_impl_nocastINS0_13AUnaryFunctorIsssZZZNS0_21remainder_kernel_cudaERNS_18TensorIteratorBaseEENKUlvE_clEvENKUlvE3_clEvEUlssE_EEEEvS5_RKT_EUliE_EEviT1_,"a",@progbits
	.sectionflags	@""
	.align	4
.nv.constant0._ZN2at6native18elementwise_kernelILi128ELi4EZNS0_22gpu_kernel_impl_nocastINS0_13AUnaryFunctorIsssZZZNS0_21remainder_kernel_cudaERNS_18TensorIteratorBaseEENKUlvE_clEvENKUlvE3_clEvEUlssE_EEEEvS5_RKT_EUliE_EEviT1_:
	.zero		1072


//--------------------- .nv.constant0._ZN2at6native27unrolled_elementwise_kernelINS0_13AUnaryFunctorIsssZZZNS0_21remainder_kernel_cudaERNS_18TensorIteratorBaseEENKUlvE_clEvENKUlvE3_clEvEUlssE_EESt5arrayIPcLm2EELi4E23TrivialOffsetCalculatorILi1EjESD_NS0_6memory15LoadWithoutCastENSE_16StoreWithoutCastEEEviT_T0_T2_T3_T4_T5_ --------------------------
	.section	.nv.constant0._ZN2at6native27unrolled_elementwise_kernelINS0_13AUnaryFunctorIsssZZZNS0_21remainder_kernel_cudaERNS_18TensorIteratorBaseEENKUlvE_clEvENKUlvE3_clEvEUlssE_EESt5arrayIPcLm2EELi4E23TrivialOffsetCalculatorILi1EjESD_NS0_6memory15LoadWithoutCastENSE_16StoreWithoutCastEEEviT_T0_T2_T3_T4_T5_,"a",@progbits
	.sectionflags	@""
	.align	4
.nv.constant0._ZN2at6native27unrolled_elementwise_kernelINS0_13AUnaryFunctorIsssZZZNS0_21remainder_kernel_cudaERNS_18TensorIteratorBaseEENKUlvE_clEvENKUlvE3_clEvEUlssE_EESt5arrayIPcLm2EELi4E23TrivialOffsetCalculatorILi1EjESD_NS0_6memory15LoadWithoutCastENSE_16StoreWithoutCastEEEviT_T0_T2_T3_T4_T5_:
	.zero		556


//--------------------- .nv.constant0._ZN2at6native29vectorized_elementwise_kernelILi2ENS0_13AUnaryFunctorIsssZZZNS0_21remainder_kernel_cudaERNS_18TensorIteratorBaseEENKUlvE_clEvENKUlvE3_clEvEUlssE_EESt5arrayIPcLm2EEEEviT0_T1_ --------------------------
	.section	.nv.constant0._ZN2at6native29vectorized_elementwise_kernelILi2ENS0_13AUnaryFunctorIsssZZZNS0_21remainder_kernel_cudaERNS_18TensorIteratorBaseEENKUlvE_clEvENKUlvE3_clEvEUlssE_EESt5arrayIPcLm2EEEEviT0_T1_,"a",@progbits
	.sectionflags	@""
	.align	4
.nv.constant0._ZN2at6native29vectorized_elementwise_kernelILi2ENS0_13AUnaryFunctorIsssZZZNS0_21remainder_kernel_cudaERNS_18TensorIteratorBaseEENKUlvE_clEvENKUlvE3_clEvEUlssE_EESt5arrayIPcLm2EEEEviT0_T1_:
	.zero		552


//--------------------- .nv.constant0._ZN2at6native29vectorized_elementwise_kernelILi4ENS0_13AUnaryFunctorIsssZZZNS0_21remainder_kernel_cudaERNS_18TensorIteratorBaseEENKUlvE_clEvENKUlvE3_clEvEUlssE_EESt5arrayIPcLm2EEEEviT0_T1_ --------------------------
	.section	.nv.constant0._ZN2at6native29vectorized_elementwise_kernelILi4ENS0_13AUnaryFunctorIsssZZZNS0_21remainder_kernel_cudaERNS_18TensorIteratorBaseEENKUlvE_clEvENKUlvE3_clEvEUlssE_EESt5arrayIPcLm2EEEEviT0_T1_,"a",@progbits
	.sectionflags	@""
	.align	4
.nv.constant0._ZN2at6native29vectorized_elementwise_kernelILi4ENS0_13AUnaryFunctorIsssZZZNS0_21remainder_kernel_cudaERNS_18TensorIteratorBaseEENKUlvE_clEvENKUlvE3_clEvEUlssE_EESt5arrayIPcLm2EEEEviT0_T1_:
	.zero		552


//--------------------- .nv.constant0._ZN2at6native29vectorized_elementwise_kernelILi8ENS0_13AUnaryFunctorIsssZZZNS0_21remainder_kernel_cudaERNS_18TensorIteratorBaseEENKUlvE_clEvENKUlvE3_clEvEUlssE_EESt5arrayIPcLm2EEEEviT0_T1_ --------------------------
	.section	.nv.constant0._ZN2at6native29vectorized_elementwise_kernelILi8ENS0_13AUnaryFunctorIsssZZZNS0_21remainder_kernel_cudaERNS_18TensorIteratorBaseEENKUlvE_clEvENKUlvE3_clEvEUlssE_EESt5arrayIPcLm2EEEEviT0_T1_,"a",@progbits
	.sectionflags	@""
	.align	4
.nv.constant0._ZN2at6native29vectorized_elementwise_kernelILi8ENS0_13AUnaryFunctorIsssZZZNS0_21remainder_kernel_cudaERNS_18TensorIteratorBaseEENKUlvE_clEvENKUlvE3_clEvEUlssE_EESt5arrayIPcLm2EEEEviT0_T1_:
	.zero		552


//--------------------- .nv.constant0._ZN2at6native18elementwise_kernelILi128ELi4EZNS0_15gpu_kernel_implINS0_13BinaryFunctorIlllZZZNS0_21remainder_kernel_cudaERNS_18TensorIteratorBaseEENKUlvE_clEvENKUlvE2_clEvEUlllE_EEEEvS5_RKT_EUliE_EEviT1_ --------------------------
	.section	.nv.constant0._ZN2at6native18elementwise_kernelILi128ELi4EZNS0_15gpu_kernel_implINS0_13BinaryFunctorIlllZZZNS0_21remainder_kernel_cudaERNS_18TensorIteratorBaseEENKUlvE_clEvENKUlvE2_clEvEUlllE_EEEEvS5_RKT_EUliE_EEviT1_,"a",@progbits
	.sectionflags	@""
	.align	4
.nv.constant0._ZN2at6native18elementwise_kernelILi128ELi4EZNS0_15gpu_kernel_implINS0_13BinaryFunctorIlllZZZNS0_21remainder_kernel_cudaERNS_18TensorIteratorBaseEENKUlvE_clEvENKUlvE2_clEvEUlllE_EEEEvS5_RKT_EUliE_EEviT1_:
	.zero		1184


//--------------------- .nv.constant0._ZN2at6native27unrolled_elementwise_kernelINS0_13BinaryFunctorIlllZZZNS0_21remainder_kernel_cudaERNS_18TensorIteratorBaseEENKUlvE_clEvENKUlvE2_clEvEUlllE_EESt5arrayIPcLm3EELi4E23TrivialOffsetCalculatorILi2EjESC_ILi1EjENS0_6memory12LoadWithCastILi2EEENSF_13StoreWithCastILi1EEEEEviT_T0_T2_T3_T4_T5_ --------------------------
	.section	.nv.constant0._ZN2at6native27unrolled_elementwise_kernelINS0_13BinaryFunctorIlllZZZNS0_21remainder_kernel_cudaERNS_18TensorIteratorBaseEENKUlvE_clEvENKUlvE2_clEvEUlllE_EESt5arrayIPcLm3EELi4E23TrivialOffsetCalculatorILi2EjESC_ILi1EjENS0_6memory12LoadWithCastILi2EEENSF_13StoreWithCastILi1EEEEEviT_T0_T2_T3_T4_T5_,"a",@progbits
	.sectionflags	@""
	.align	4
.nv.constant0._ZN2at6native27unrolled_elementwise_kernelINS0_13BinaryFunctorIlllZZZNS0_21remainder_kernel_cudaERNS_18TensorIteratorBaseEENKUlvE_clEvENKUlvE2_clEvEUlllE_EESt5arrayIPcLm3EELi4E23TrivialOffsetCalculatorILi2EjESC_ILi1EjENS0_6memory12LoadWithCastILi2EEENSF_13StoreWithCastILi1EEEEEviT_T0_T2_T3_T4_T5_:
	.zero		584


//--------------------- .nv.constant0._ZN2at6native18elementwise_kernelILi128ELi2EZNS0_22gpu_kernel_impl_nocastINS0_13BinaryFunctorIlllZZZNS0_21remainder_kernel_cudaERNS_18TensorIteratorBaseEENKUlvE_clEvENKUlvE2_clEvEUlllE_EEEEvS5_RKT_EUliE_EEviT1_ --------------------------
	.section	.nv.constant0._ZN2at6native18elementwise_kernelILi128ELi2EZNS0_22gpu_kernel_impl_nocastINS0_13BinaryFunctorIlllZZZNS0_21remainder_kernel_cudaERNS_18TensorIteratorBaseEENKUlvE_clEvENKUlvE2_clEvEUlllE_EEEEvS5_RKT_EUliE_EEviT1_,"a",@progbits
	.sectionflags	@""
	.align	4
.nv.constant0._ZN2at6native18elementwise_kernelILi128ELi2EZNS0_22gpu_kernel_impl_nocastINS0_13BinaryFunctorIlllZZZNS0_21remainder_kernel_cudaERNS_18TensorIteratorBaseEENKUlvE_clEvENKUlvE2_clEvEUlllE_EEEEvS5_RKT_EUliE_EEviT1_:
	.zero		1184


//--------------------- .nv.constant0._ZN2at6native27unrolled_elementwise_kernelINS0_13BinaryFunctorIlllZZZNS0_21remainder_kernel_cudaERNS_18TensorIteratorBaseEENKUlvE_clEvENKUlvE2_clEvEUlllE_EESt5arrayIPcLm3EELi4E23TrivialOffsetCalculatorILi2EjESC_ILi1EjENS0_6memory15LoadWithoutCastENSF_16StoreWithoutCastEEEviT_T0_T2_T3_T4_T5_ --------------------------
	.section	.nv.constant0._ZN2at6native27unrolled_elementwise_kernelINS0_13BinaryFunctorIlllZZZNS0_21remainder_kernel_cudaERNS_18TensorIteratorBaseEENKUlvE_clEvENKUlvE2_clEvEUlllE_EESt5arrayIPcLm3EELi4E23TrivialOffsetCalculatorILi2EjESC_ILi1EjENS0_6memory15LoadWithoutCastENSF_16StoreWithoutCastEEEviT_T0_T2_T3_T4_T5_,"a",@progbits
	.sectionflags	@""
	.align	4
.nv.constant0._ZN2at6native27unrolled_elementwise_kernelINS0_13BinaryFunctorIlllZZZNS0_21remainder_kernel_cudaERNS_18TensorIteratorBaseEENKUlvE_clEvENKUlvE2_clEvEUlllE_EESt5arrayIPcLm3EELi4E23TrivialOffsetCalculatorILi2EjESC_ILi1EjENS0_6memory15LoadWithoutCastENSF_16StoreWithoutCastEEEviT_T0_T2_T3_T4_T5_:
	.zero		564


//--------------------- .nv.constant0._ZN2at6native29vectorized_elementwise_kernelILi2ENS0_13BinaryFunctorIlllZZZNS0_21remainder_kernel_cudaERNS_18TensorIteratorBaseEENKUlvE_clEvENKUlvE2_clEvEUlllE_EESt5arrayIPcLm3EEEEviT0_T1_ --------------------------
	.section	.nv.constant0._ZN2at6native29vectorized_elementwise_kernelILi2ENS0_13BinaryFunctorIlllZZZNS0_21remainder_kernel_cudaERNS_18TensorIteratorBaseEENKUlvE_clEvENKUlvE2_clEvEUlllE_EESt5arrayIPcLm3EEEEviT0_T1_,"a",@progbits
	.sectionflags	@""
	.align	4
.nv.constant0._ZN2at6native29vectorized_elementwise_kernelILi2ENS0_13BinaryFunctorIlllZZZNS0_21remainder_kernel_cudaERNS_18TensorIteratorBaseEENKUlvE_clEvENKUlvE2_clEvEUlllE_EESt5arrayIPcLm3EEEEviT0_T1_:
	.zero		560


//--------------------- .nv.constant0._ZN2at6native29vectorized_elementwise_kernelILi4ENS0_13BinaryFunctorIlllZZZNS0_21remainder_kernel_cudaERNS_18TensorIteratorBaseEENKUlvE_clEvENKUlvE2_clEvEUlllE_EESt5arrayIPcLm3EEEEviT0_T1_ --------------------------
	.section	.nv.constant0._ZN2at6native29vectorized_elementwise_kernelILi4ENS0_13BinaryFunctorIlllZZZNS0_21remainder_kernel_cudaERNS_18TensorIteratorBaseEENKUlvE_clEvENKUlvE2_clEvEUlllE_EESt5arrayIPcLm3EEEEviT0_T1_,"a",@progbits
	.sectionflags	@""
	.align	4
.nv.constant0._ZN2at6native29vectorized_elementwise_kernelILi4ENS0_13BinaryFunctorIlllZZZNS0_21remainder_kernel_cudaERNS_18TensorIteratorBaseEENKUlvE_clEvENKUlvE2_clEvEUlllE_EESt5arrayIPcLm3EEEEviT0_T1_:
	.zero		560


//--------------------- .nv.constant0._ZN2at6native29vectorized_elementwise_kernelILi8ENS0_13BinaryFunctorIlllZZZNS0_21remainder_kernel_cudaERNS_18TensorIteratorBaseEENKUlvE_clEvENKUlvE2_clEvEUlllE_EESt5arrayIPcLm3EEEEviT0_T1_ --------------------------
	.section	.nv.constant0._ZN2at6native29vectorized_elementwise_kernelILi8ENS0_13BinaryFunctorIlllZZZNS0_21remainder_kernel_cudaERNS_18TensorIteratorBaseEENKUlvE_clEvENKUlvE2_clEvEUlllE_EESt5arrayIPcLm3EEEEviT0_T1_,"a",@progbits
	.sectionflags	@""
	.align	4
.nv.constant0._ZN2at6native29vectorized_elementwise_kernelILi8ENS0_13BinaryFunctorIlllZZZNS0_21remainder_kernel_cudaERNS_18TensorIteratorBaseEENKUlvE_clEvENKUlvE2_clEvEUlllE_EESt5arrayIPcLm3EEEEviT0_T1_:
	.zero		560


//--------------------- .nv.constant0._ZN2at6native18elementwise_kernelILi128ELi4EZNS0_15gpu_kernel_implINS0_13BUnaryFunctorIlllZZZNS0_21remainder_kernel_cudaERNS_18TensorIteratorBaseEENKUlvE_clEvENKUlvE2_clEvEUlllE_EEEEvS5_RKT_EUliE_EEviT1_ --------------------------
	.section	.nv.constant0._ZN2at6native18elementwise_kernelILi128ELi4EZNS0_15gpu_kernel_implINS0_13BUnaryFunctorIlllZZZNS0_21remainder_kernel_cudaERNS_18TensorIteratorBaseEENKUlvE_clEvENKUlvE2_clEvEUlllE_EEEEvS5_RKT_EUliE_EEviT1_,"a",@progbits
	.sectionflags	@""
	.align	4
.nv.constant0._ZN2at6native18elementwise_kernelILi128ELi4EZNS0_15gpu_kernel_implINS0_13BUnaryFunctorIlllZZZNS0_21remainder_kernel_cudaERNS_18TensorIteratorBaseEENKUlvE_clEvENKUlvE2_clEvEUlllE_EEEEvS5_RKT_EUliE_EEviT1_:
	.zero		1088


//--------------------- .nv.constant0._ZN2at6native27unrolled_elementwise_kernelINS0_13BUnaryFunctorIlllZZZNS0_21remainder_kernel_cudaERNS_18TensorIteratorBaseEENKUlvE_clEvENKUlvE2_clEvEUlllE_EESt5arrayIPcLm2EELi4E23TrivialOffsetCalculatorILi1EjESD_NS0_6memory12LoadWithCastILi1EEENSE_13StoreWithCastILi1EEEEEviT_T0_T2_T3_T4_T5_ --------------------------
	.section	.nv.constant0._ZN2at6native27unrolled_elementwise_kernelINS0_13BUnaryFunctorIlllZZZNS0_21remainder_kernel_cudaERNS_18TensorIteratorBaseEENKUlvE_clEvENKUlvE2_clEvEUlllE_EESt5arrayIPcLm2EELi4E23TrivialOffsetCalculatorILi1EjESD_NS0_6memory12LoadWithCastILi1EEENSE_13StoreWithCastILi1EEEEEviT_T0_T2_T3_T4_T5_,"a",@progbits
	.sectionflags	@""
	.align	4
.nv.constant0._ZN2at6native27unrolled_elementwise_kernelINS0_13BUnaryFunctorIlllZZZNS0_21remainder_kernel_cudaERNS_18TensorIteratorBaseEENKUlvE_clEvENKUlvE2_clEvEUlllE_EESt5arrayIPcLm2EELi4E23TrivialOffsetCalculatorILi1EjESD_NS0_6memory12LoadWithCastILi1EEENSE_13StoreWithCastILi1EEEEEviT_T0_T2_T3_T4_T5_:
	.zero		588


//--------------------- .nv.constant0._ZN2at6native18elementwise_kernelILi128ELi2EZNS0_22gpu_kernel_impl_nocastINS0_13BUnaryFunctorIlllZZZNS0_21remainder_kernel_cudaERNS_18TensorIteratorBaseEENKUlvE_clEvENKUlvE2_clEvEUlllE_EEEEvS5_RKT_EUliE_EEviT1_ --------------------------
	.section	.nv.constant0._ZN2at6native18elementwise_kernelILi128ELi2EZNS0_22gpu_kernel_impl_nocastINS0_13BUnaryFunctorIlllZZZNS0_21remainder_kernel_cudaERNS_18TensorIteratorBaseEENKUlvE_clEvENKUlvE2_clEvEUlllE_EEEEvS5_RKT_EUliE_EEviT1_,"a",@progbits
	.sectionflags	@""
	.align	4
.nv.constant0._ZN2at6native18elementwise_kernelILi128ELi2EZNS0_22gpu_kernel_impl_nocastINS0_13BUnaryFunctorIlllZZZNS0_21remainder_kernel_cudaERNS_18TensorIteratorBaseEENKUlvE_clEvENKUlvE2_clEvEUlllE_EEEEvS5_RKT_EUliE_EEviT1_:
	.zero		1080


//--------------------- .nv.constant0._ZN2at6native27unrolled_elementwise_kernelINS0_13BUnaryFunctorIlllZZZNS0_21remainder_kernel_cudaERNS_18TensorIteratorBaseEENKUlvE_clEvENKUlvE2_clEvEUlllE_EESt5arrayIPcLm2EELi4E23TrivialOffsetCalculatorILi1EjESD_NS0_6memory15LoadWithoutCastENSE_16StoreWithoutCastEEEviT_T0_T2_T3_T4_T5_ --------------------------
	.section	.nv.constant0._ZN2at6native27unrolled_elementwise_kernelINS0_13BUnaryFunctorIlllZZZNS0_21remainder_kernel_cudaERNS_18TensorIteratorBaseEENKUlvE_clEvENKUlvE2_clEvEUlllE_EESt5arrayIPcLm2EELi4E23TrivialOffsetCalculatorILi1EjESD_NS0_6memory15LoadWithoutCastENSE_16StoreWithoutCastEEEviT_T0_T2_T3_T4_T5_,"a",@progbits
	.sectionflags	@""
	.align	4
.nv.constant0._ZN2at6native27unrolled_elementwise_kernelINS0_13BUnaryFunctorIlllZZZNS0_21remainder_kernel_cudaERNS_18TensorIteratorBaseEENKUlvE_clEvENKUlvE2_clEvEUlllE_EESt5arrayIPcLm2EELi4E23TrivialOffsetCalculatorILi1EjESD_NS0_6memory15LoadWithoutCastENSE_16StoreWithoutCastEEEviT_T0_T2_T3_T4_T5_:
	.zero		572


//--------------------- .nv.constant0._ZN2at6native29vectorized_elementwise_kernelILi2ENS0_13BUnaryFunctorIlllZZZNS0_21remainder_kernel_cudaERNS_18TensorIteratorBaseEENKUlvE_clEvENKUlvE2_clEvEUlllE_EESt5arrayIPcLm2EEEEviT0_T1_ --------------------------
	.section	.nv.constant0._ZN2at6native29vectorized_elementwise_kernelILi2ENS0_13BUnaryFunctorIlllZZZNS0_21remainder_kernel_cudaERNS_18TensorIteratorBaseEENKUlvE_clEvENKUlvE2_clEvEUlllE_EESt5arrayIPcLm2EEEEviT0_T1_,"a",@progbits
	.sectionflags	@""
	.align	4
.nv.constant0._ZN2at6native29vectorized_elementwise_kernelILi2ENS0_13BUnaryFunctorIlllZZZNS0_21remainder_kernel_cudaERNS_18TensorIteratorBaseEENKUlvE_clEvENKUlvE2_clEvEUlllE_EESt5arrayIPcLm2EEEEviT0_T1_:
	.zero		568


//--------------------- .nv.constant0._ZN2at6native29vectorized_elementwise_kernelILi4ENS0_13BUnaryFunctorIlllZZZNS0_21remainder_kernel_cudaERNS_18TensorIteratorBaseEENKUlvE_clEvENKUlvE2_clEvEUlllE_EESt5arrayIPcLm2EEEEviT0_T1_ --------------------------
	.section	.nv.constant0._ZN2at6native29vectorized_elementwise_kernelILi4ENS0_13BUnaryFunctorIlllZZZNS0_21remainder_kernel_cudaERNS_18TensorIteratorBaseEENKUlvE_clEvENKUlvE2_clEvEUlllE_EESt5arrayIPcLm2EEEEviT0_T1_,"a",@progbits
	.sectionflags	@""
	.align	4
.nv.constant0._ZN2at6native29vectorized_elementwise_kernelILi4ENS0_13BUnaryFunctorIlllZZZNS0_21remainder_kernel_cudaERNS_18TensorIteratorBaseEENKUlvE_clEvENKUlvE2_clEvEUlllE_EESt5arrayIPcLm2EEEEviT0_T1_:
	.zero		568


//--------------------- .nv.constant0._ZN2at6native29vectorized_elementwise_kernelILi8ENS0_13BUnaryFunctorIlllZZZNS0_21remainder_kernel_cudaERNS_18TensorIteratorBaseEENKUlvE_clEvENKUlvE2_clEvEUlllE_EESt5arrayIPcLm2EEEEviT0_T1_ --------------------------
	.section	.nv.constant0._ZN2at6native29vectorized_elementwise_kernelILi8ENS0_13BUnaryFunctorIlllZZZNS0_21remainder_kernel_cudaERNS_18TensorIteratorBaseEENKUlvE_clEvENKUlvE2_clEvEUlllE_EESt5arrayIPcLm2EEEEviT0_T1_,"a",@progbits
	.sectionflags	@""
	.align	4
.nv.constant0._ZN2at6native29vectorized_elementwise_kernelILi8ENS0_13BUnaryFunctorIlllZZZNS0_21remainder_kernel_cudaERNS_18TensorIteratorBaseEENKUlvE_clEvENKUlvE2_clEvEUlllE_EESt5arrayIPcLm2EEEEviT0_T1_:
	.zero		568


//--------------------- .nv.constant0._ZN2at6native18elementwise_kernelILi128ELi4EZNS0_15gpu_kernel_implINS0_13AUnaryFunctorIlllZZZNS0_21remainder_kernel_cudaERNS_18TensorIteratorBaseEENKUlvE_clEvENKUlvE2_clEvEUlllE_EEEEvS5_RKT_EUliE_EEviT1_ --------------------------
	.section	.nv.constant0._ZN2at6native18elementwise_kernelILi128ELi4EZNS0_15gpu_kernel_implINS0_13AUnaryFunctorIlllZZZNS0_21remainder_kernel_cudaERNS_18TensorIteratorBaseEENKUlvE_clEvENKUlvE2_clEvEUlllE_EEEEvS5_RKT_EUliE_EEviT1_,"a",@progbits
	.sectionflags	@""
	.align	4
.nv.constant0._ZN2at6native18elementwise_kernelILi128ELi4EZNS0_15gpu_kernel_implINS0_13AUnaryFunctorIlllZZZNS0_21remainder_kernel_cudaERNS_18TensorIteratorBaseEENKUlvE_clEvENKUlvE2_clEvEUlllE_EEEEvS5_RKT_EUliE_EEviT1_:
	.zero		1088


//--------------------- .nv.constant0._ZN2at6native27unrolled_elementwise_kernelINS0_13AUnaryFunctorIlllZZZNS0_21remainder_kernel_cudaERNS_18TensorIteratorBaseEENKUlvE_clEvENKUlvE2_clEvEUlllE_EESt5arrayIPcLm2EELi4E23TrivialOffsetCalculatorILi1EjESD_NS0_6memory12LoadWithCastILi1EEENSE_13StoreWithCastILi1EEEEEviT_T0_T2_T3_T4_T5_ --------------------------
	.section	.nv.constant0._ZN2at6native27unrolled_elementwise_kernelINS0_13AUnaryFunctorIlllZZZNS0_21remainder_kernel_cudaERNS_18TensorIteratorBaseEENKUlvE_clEvENKUlvE2_clEvEUlllE_EESt5arrayIPcLm2EELi4E23TrivialOffsetCalculatorILi1EjESD_NS0_6memory12LoadWithCastILi1EEENSE_13StoreWithCastILi1EEEEEviT_T0_T2_T3_T4_T5_,"a",@progbits
	.sectionflags	@""
	.align	4
.nv.constant0._ZN2at6native27unrolled_elementwise_kernelINS0_13AUnaryFunctorIlllZZZNS0_21remainder_kernel_cudaERNS_18TensorIteratorBaseEENKUlvE_clEvENKUlvE2_clEvEUlllE_EESt5arrayIPcLm2EELi4E23TrivialOffsetCalculatorILi1EjESD_NS0_6memory12LoadWithCastILi1EEENSE_13StoreWithCastILi1EEEEEviT_T0_T2_T3_T4_T5_:
	.zero		588


//--------------------- .nv.constant0._ZN2at6native18elementwise_kernelILi128ELi2EZNS0_22gpu_kernel_impl_nocastINS0_13AUnaryFunctorIlllZZZNS0_21remainder_kernel_cudaERNS_18TensorIteratorBaseEENKUlvE_clEvENKUlvE2_clEvEUlllE_EEEEvS5_RKT_EUliE_EEviT1_ --------------------------
	.section	.nv.constant0._ZN2at6native18elementwise_kernelILi128ELi2EZNS0_22gpu_kernel_impl_nocastINS0_13AUnaryFunctorIlllZZZNS0_21remainder_kernel_cudaERNS_18TensorIteratorBaseEENKUlvE_clEvENKUlvE2_clEvEUlllE_EEEEvS5_RKT_EUliE_EEviT1_,"a",@progbits
	.sectionflags	@""
	.align	4
.nv.constant0._ZN2at6native18elementwise_kernelILi128ELi2EZNS0_22gpu_kernel_impl_nocastINS0_13AUnaryFunctorIlllZZZNS0_21remainder_kernel_cudaERNS_18TensorIteratorBaseEENKUlvE_clEvENKUlvE2_clEvEUlllE_EEEEvS5_RKT_EUliE_EEviT1_:
	.zero		1080


//--------------------- .nv.constant0._ZN2at6native27unrolled_elementwise_kernelINS0_13AUnaryFunctorIlllZZZNS0_21remainder_kernel_cudaERNS_18TensorIteratorBaseEENKUlvE_clEvENKUlvE2_clEvEUlllE_EESt5arrayIPcLm2EELi4E23TrivialOffsetCalculatorILi1EjESD_NS0_6memory15LoadWithoutCastENSE_16StoreWithoutCastEEEviT_T0_T2_T3_T4_T5_ --------------------------
	.section	.nv.constant0._ZN2at6native27unrolled_elementwise_kernelINS0_13AUnaryFunctorIlllZZZNS0_21remainder_kernel_cudaERNS_18TensorIteratorBaseEENKUlvE_clEvENKUlvE2_clEvEUlllE_EESt5arrayIPcLm2EELi4E23TrivialOffsetCalculatorILi1EjESD_NS0_6memory15LoadWithoutCastENSE_16StoreWithoutCastEEEviT_T0_T2_T3_T4_T5_,"a",@progbits
	.sectionflags	@""
	.align	4
.nv.constant0._ZN2at6native27unrolled_elementwise_kernelINS0_13AUnaryFunctorIlllZZZNS0_21remainder_kernel_cudaERNS_18TensorIteratorBaseEENKUlvE_clEvENKUlvE2_clEvEUlllE_EESt5arrayIPcLm2EELi4E23TrivialOffsetCalculatorILi1EjESD_NS0_6memory15LoadWithoutCastENSE_16StoreWithoutCastEEEviT_T0_T2_T3_T4_T5_:
	.zero		572


//--------------------- .nv.constant0._ZN2at6native29vectorized_elementwise_kernelILi2ENS0_13AUnaryFunctorIlllZZZNS0_21remainder_kernel_cudaERNS_18TensorIteratorBaseEENKUlvE_clEvENKUlvE2_clEvEUlllE_EESt5arrayIPcLm2EEEEviT0_T1_ --------------------------
	.section	.nv.constant0._ZN2at6native29vectorized_elementwise_kernelILi2ENS0_13AUnaryFunctorIlllZZZNS0_21remainder_kernel_cudaERNS_18TensorIteratorBaseEENKUlvE_clEvENKUlvE2_clEvEUlllE_EESt5arrayIPcLm2EEEEviT0_T1_,"a",@progbits
	.sectionflags	@""
	.align	4
.nv.constant0._ZN2at6native29vectorized_elementwise_kernelILi2ENS0_13AUnaryFunctorIlllZZZNS0_21remainder_kernel_cudaERNS_18TensorIteratorBaseEENKUlvE_clEvENKUlvE2_clEvEUlllE_EESt5arrayIPcLm2EEEEviT0_T1_:
	.zero		568


//--------------------- .nv.constant0._ZN2at6native29vectorized_elementwise_kernelILi4ENS0_13AUnaryFunctorIlllZZZNS0_21remainder_kernel_cudaERNS_18TensorIteratorBaseEENKUlvE_clEvENKUlvE2_clEvEUlllE_EESt5arrayIPcLm2EEEEviT0_T1_ --------------------------
	.section	.nv.constant0._ZN2at6native29vectorized_elementwise_kernelILi4ENS0_13AUnaryFunctorIlllZZZNS0_21remainder_kernel_cudaERNS_18TensorIteratorBaseEENKUlvE_clEvENKUlvE2_clEvEUlllE_EESt5arrayIPcLm2EEEEviT0_T1_,"a",@progbits
	.sectionflags	@""
	.align	4
.nv.constant0._ZN2at6native29vectorized_elementwise_kernelILi4ENS0_13AUnaryFunctorIlllZZZNS0_21remainder_kernel_cudaERNS_18TensorIteratorBaseEENKUlvE_clEvENKUlvE2_clEvEUlllE_EESt5arrayIPcLm2EEEEviT0_T1_:
	.zero		568


//--------------------- .nv.constant0._ZN2at6native29vectorized_elementwise_kernelILi8ENS0_13AUnaryFunctorIlllZZZNS0_21remainder_kernel_cudaERNS_18TensorIteratorBaseEENKUlvE_clEvENKUlvE2_clEvEUlllE_EESt5arrayIPcLm2EEEEviT0_T1_ --------------------------
	.section	.nv.constant0._ZN2at6native29vectorized_elementwise_kernelILi8ENS0_13AUnaryFunctorIlllZZZNS0_21remainder_kernel_cudaERNS_18TensorIteratorBaseEENKUlvE_clEvENKUlvE2_clEvEUlllE_EESt5arrayIPcLm2EEEEviT0_T1_,"a",@progbits
	.sectionflags	@""
	.align	4
.nv.constant0._ZN2at6native29vectorized_elementwise_kernelILi8ENS0_13AUnaryFunctorIlllZZZNS0_21remainder_kernel_cudaERNS_18TensorIteratorBaseEENKUlvE_clEvENKUlvE2_clEvEUlllE_EESt5arrayIPcLm2EEEEviT0_T1_:
	.zero		568


//--------------------- .nv.constant0._ZN2at6native18elementwise_kernelILi128ELi4EZNS0_15gpu_kernel_implINS0_13BinaryFunctorIiiiZZZNS0_21remainder_kernel_cudaERNS_18TensorIteratorBaseEENKUlvE_clEvENKUlvE1_clEvEUliiE_EEEEvS5_RKT_EUliE_EEviT1_ --------------------------
	.section	.nv.constant0._ZN2at6native18elementwise_kernelILi128ELi4EZNS0_15gpu_kernel_implINS0_13BinaryFunctorIiiiZZZNS0_21remainder_kernel_cudaERNS_18TensorIteratorBaseEENKUlvE_clEvENKUlvE1_clEvEUliiE_EEEEvS5_RKT_EUliE_EEviT1_,"a",@progbits
	.sectionflags	@""
	.align	4
.nv.constant0._ZN2at6native18elementwise_kernelILi128ELi4EZNS0_15gpu_kernel_implINS0_13BinaryFunctorIiiiZZZNS0_21remainder_kernel_cudaERNS_18TensorIteratorBaseEENKUlvE_clEvENKUlvE1_clEvEUliiE_EEEEvS5_RKT_EUliE_EEviT1_:
	.zero		1184


//--------------------- .nv.constant0._ZN2at6native27unrolled_elementwise_kernelINS0_13BinaryFunctorIiiiZZZNS0_21remainder_kernel_cudaERNS_18TensorIteratorBaseEENKUlvE_clEvENKUlvE1_clEvEUliiE_EESt5arrayIPcLm3EELi4E23TrivialOffsetCalculatorILi2EjESC_ILi1EjENS0_6memory12LoadWithCastILi2EEENSF_13StoreWithCastILi1EEEEEviT_T0_T2_T3_T4_T5_ --------------------------
	.section	.nv.constant0._ZN2at6native27unrolled_elementwise_kernelINS0_13BinaryFunctorIiiiZZZNS0_21remainder_kernel_cudaERNS_18TensorIteratorBaseEENKUlvE_clEvENKUlvE1_clEvEUliiE_EESt5arrayIPcLm3EELi4E23TrivialOffsetCalculatorILi2EjESC_ILi1EjENS0_6memory12LoadWithCastILi2EEENSF_13StoreWithCastILi1EEEEEviT_T0_T2_T3_T4_T5_,"a",@progbits
	.sectionflags	@""
	.align	4
.nv.constant0._ZN2at6native27unrolled_elementwise_kernelINS0_13BinaryFunctorIiiiZZZNS0_21remainder_kernel_cudaERNS_18TensorIteratorBaseEENKUlvE_clEvENKUlvE1_clEvEUliiE_EESt5arrayIPcLm3EELi4E23TrivialOffsetCalculatorILi2EjESC_ILi1EjENS0_6memory12LoadWithCastILi2EEENSF_13StoreWithCastILi1EEEEEviT_T0_T2_T3_T4_T5_:
	.zero		584


//--------------------- .nv.constant0._ZN2at6native18elementwise_kernelILi128ELi2EZNS0_22gpu_kernel_impl_nocastINS0_13BinaryFunctorIiiiZZZNS0_21remainder_kernel_cudaERNS_18TensorIteratorBaseEENKUlvE_clEvENKUlvE1_clEvEUliiE_EEEEvS5_RKT_EUliE_EEviT1_ --------------------------
	.section	.nv.constant0._ZN2at6native18elementwise_kernelILi128ELi2EZNS0_22gpu_kernel_impl_nocastINS0_13BinaryFunctorIiiiZZZNS0_21remainder_kernel_cudaERNS_18TensorIteratorBaseEENKUlvE_clEvENKUlvE1_clEvEUliiE_EEEEvS5_RKT_EUliE_EEviT1_,"a",@progbits
	.sectionflags	@""
	.align	4
.nv.constant0._ZN2at6native18elementwise_kernelILi128ELi2EZNS0_22gpu_kernel_impl_nocastINS0_13BinaryFunctorIiiiZZZNS0_21remainder_kernel_cudaERNS_18TensorIteratorBaseEENKUlvE_clEvENKUlvE1_clEvEUliiE_EEEEvS5_RKT_EUliE_EEviT1_:
	.zero		1184


//--------------------- .nv.constant0._ZN2at6native27unrolled_elementwise_kernelINS0_13BinaryFunctorIiiiZZZNS0_21remainder_kernel_cudaERNS_18TensorIteratorBaseEENKUlvE_clEvENKUlvE1_clEvEUliiE_EESt5arrayIPcLm3EELi4E23TrivialOffsetCalculatorILi2EjESC_ILi1EjENS0_6memory15LoadWithoutCastENSF_16StoreWithoutCastEEEviT_T0_T2_T3_T4_T5_ --------------------------
	.section	.nv.constant0._ZN2at6native27unrolled_elementwise_kernelINS0_13BinaryFunctorIiiiZZZNS0_21remainder_kernel_cudaERNS_18TensorIteratorBaseEENKUlvE_clEvENKUlvE1_clEvEUliiE_EESt5arrayIPcLm3EELi4E23TrivialOffsetCalculatorILi2EjESC_ILi1EjENS0_6memory15LoadWithoutCastENSF_16StoreWithoutCastEEEviT_T0_T2_T3_T4_T5_,"a",@progbits
	.sectionflags	@""
	.align	4
.nv.constant0._ZN2at6native27unrolled_elementwise_kernelINS0_13BinaryFunctorIiiiZZZNS0_21remainder_kernel_cudaERNS_18TensorIteratorBaseEENKUlvE_clEvENKUlvE1_clEvEUliiE_EESt5arrayIPcLm3EELi4E23TrivialOffsetCalculatorILi2EjESC_ILi1EjENS0_6memory15LoadWithoutCastENSF_16StoreWithoutCastEEEviT_T0_T2_T3_T4_T5_:
	.zero		564


//--------------------- .nv.constant0._ZN2at6native29vectorized_elementwise_kernelILi2ENS0_13BinaryFunctorIiiiZZZNS0_21remainder_kernel_cudaERNS_18TensorIteratorBaseEENKUlvE_clEvENKUlvE1_clEvEUliiE_EESt5arrayIPcLm3EEEEviT0_T1_ --------------------------
	.section	.nv.constant0._ZN2at6native29vectorized_elementwise_kernelILi2ENS0_13BinaryFunctorIiiiZZZNS0_21remainder_kernel_cudaERNS_18TensorIteratorBaseEENKUlvE_clEvENKUlvE1_clEvEUliiE_EESt5arrayIPcLm3EEEEviT0_T1_,"a",@progbits
	.sectionflags	@""
	.align	4
.nv.constant0._ZN2at6native29vectorized_elementwise_kernelILi2ENS0_13BinaryFunctorIiiiZZZNS0_21remainder_kernel_cudaERNS_18TensorIteratorBaseEENKUlvE_clEvENKUlvE1_clEvEUliiE_EESt5arrayIPcLm3EEEEviT0_T1_:
	.zero		560


//--------------------- .nv.constant0._ZN2at6native29vectorized_elementwise_kernelILi4ENS0_13BinaryFunctorIiiiZZZNS0_21remainder_kernel_cudaERNS_18TensorIteratorBaseEENKUlvE_clEvENKUlvE1_clEvEUliiE_EESt5arrayIPcLm3EEEEviT0_T1_ --------------------------
	.section	.nv.constant0._ZN2at6native29vectorized_elementwise_kernelILi4ENS0_13BinaryFunctorIiiiZZZNS0_21remainder_kernel_cudaERNS_18TensorIteratorBaseEENKUlvE_clEvENKUlvE1_clEvEUliiE_EESt5arrayIPcLm3EEEEviT0_T1_,"a",@progbits
	.sectionflags	@""
	.align	4
.nv.constant0._ZN2at6native29vectorized_elementwise_kernelILi4ENS0_13BinaryFunctorIiiiZZZNS0_21remainder_kernel_cudaERNS_18TensorIteratorBaseEENKUlvE_clEvENKUlvE1_clEvEUliiE_EESt5arrayIPcLm3EEEEviT0_T1_:
	.zero		560


//--------------------- .nv.constant0._ZN2at6native29vectorized_elementwise_kernelILi8ENS0_13BinaryFunctorIiiiZZZNS0_21remainder_kernel_cudaERNS_18TensorIteratorBaseEENKUlvE_clEvENKUlvE1_clEvEUliiE_EESt5arrayIPcLm3EEEEviT0_T1_ --------------------------
	.section	.nv.constant0._ZN2at6native29vectorized_elementwise_kernelILi8ENS0_13BinaryFunctorIiiiZZZNS0_21remainder_kernel_cudaERNS_18TensorIteratorBaseEENKUlvE_clEvENKUlvE1_clEvEUliiE_EESt5arrayIPcLm3EEEEviT0_T1_,"a",@progbits
	.sectionflags	@""
	.align	4
.nv.constant0._ZN2at6native29vectorized_elementwise_kernelILi8ENS0_13BinaryFunctorIiiiZZZNS0_21remainder_kernel_cudaERNS_18TensorIteratorBaseEENKUlvE_clEvENKUlvE1_clEvEUliiE_EESt5arrayIPcLm3EEEEviT0_T1_:
	.zero		560


//--------------------- .nv.constant0._ZN2at6native18elementwise_kernelILi128ELi4EZNS0_15gpu_kernel_implINS0_13BUnaryFunctorIiiiZZZNS0_21remainder_kernel_cudaERNS_18TensorIteratorBaseEENKUlvE_clEvENKUlvE1_clEvEUliiE_EEEEvS5_RKT_EUliE_EEviT1_ --------------------------
	.section	.nv.constant0._ZN2at6native18elementwise_kernelILi128ELi4EZNS0_15gpu_kernel_implINS0_13BUnaryFunctorIiiiZZZNS0_21remainder_kernel_cudaERNS_18TensorIteratorBaseEENKUlvE_clEvENKUlvE1_clEvEUliiE_EEEEvS5_RKT_EUliE_EEviT1_,"a",@progbits
	.sectionflags	@""
	.align	4
.nv.constant0._ZN2at6native18elementwise_kernelILi128ELi4EZNS0_15gpu_kernel_implINS0_13BUnaryFunctorIiiiZZZNS0_21remainder_kernel_cudaERNS_18TensorIteratorBaseEENKUlvE_clEvENKUlvE1_clEvEUliiE_EEEEvS5_RKT_EUliE_EEviT1_:
	.zero		1080


//--------------------- .nv.constant0._ZN2at6native27unrolled_elementwise_kernelINS0_13BUnaryFunctorIiiiZZZNS0_21remainder_kernel_cudaERNS_18TensorIteratorBaseEENKUlvE_clEvENKUlvE1_clEvEUliiE_EESt5arrayIPcLm2EELi4E23TrivialOffsetCalculatorILi1EjESD_NS0_6memory12LoadWithCastILi1EEENSE_13StoreWithCastILi1EEEEEviT_T0_T2_T3_T4_T5_ --------------------------
	.section	.nv.constant0._ZN2at6native27unrolled_elementwise_kernelINS0_13BUnaryFunctorIiiiZZZNS0_21remainder_kernel_cudaERNS_18TensorIteratorBaseEENKUlvE_clEvENKUlvE1_clEvEUliiE_EESt5arrayIPcLm2EELi4E23TrivialOffsetCalculatorILi1EjESD_NS0_6memory12LoadWithCastILi1EEENSE_13StoreWithCastILi1EEEEEviT_T0_T2_T3_T4_T5_,"a",@progbits
	.sectionflags	@""
	.align	4
.nv.constant0._ZN2at6native27unrolled_elementwise_kernelINS0_13BUnaryFunctorIiiiZZZNS0_21remainder_kernel_cudaERNS_18TensorIteratorBaseEENKUlvE_clEvENKUlvE1_clEvEUliiE_EESt5arrayIPcLm2EELi4E23TrivialOffsetCalculatorILi1EjESD_NS0_6memory12LoadWithCastILi1EEENSE_13StoreWithCastILi1EEEEEviT_T0_T2_T3_T4_T5_:
	.zero		580


//--------------------- .nv.constant0._ZN2at6native18elementwise_kernelILi128ELi2EZNS0_22gpu_kernel_impl_nocastINS0_13BUnaryFunctorIiiiZZZNS0_21remainder_kernel_cudaERNS_18TensorIteratorBaseEENKUlvE_clEvENKUlvE1_clEvEUliiE_EEEEvS5_RKT_EUliE_EEviT1_ --------------------------
	.section	.nv.constant0._ZN2at6native18elementwise_kernelILi128ELi2EZNS0_22gpu_kernel_impl_nocastINS0_13BUnaryFunctorIiiiZZZNS0_21remainder_kernel_cudaERNS_18TensorIteratorBaseEENKUlvE_clEvENKUlvE1_clEvEUliiE_EEEEvS5_RKT_EUliE_EEviT1_,"a",@progbits
	.sectionflags	@""
	.align	4
.nv.constant0._ZN2at6native18elementwise_kernelILi128ELi2EZNS0_22gpu_kernel_impl_nocastINS0_13BUnaryFunctorIiiiZZZNS0_21remainder_kernel_cudaERNS_18TensorIteratorBaseEENKUlvE_clEvENKUlvE1_clEvEUliiE_EEEEvS5_RKT_EUliE_EEviT1_:
	.zero		1072


//--------------------- .nv.constant0._ZN2at6native27unrolled_elementwise_kernelINS0_13BUnaryFunctorIiiiZZZNS0_21remainder_kernel_cudaERNS_18TensorIteratorBaseEENKUlvE_clEvENKUlvE1_clEvEUliiE_EESt5arrayIPcLm2EELi4E23TrivialOffsetCalculatorILi1EjESD_NS0_6memory15LoadWithoutCastENSE_16StoreWithoutCastEEEviT_T0_T2_T3_T4_T5_ --------------------------
	.section	.nv.constant0._ZN2at6native27unrolled_elementwise_kernelINS0_13BUnaryFunctorIiiiZZZNS0_21remainder_kernel_cudaERNS_18TensorIteratorBaseEENKUlvE_clEvENKUlvE1_clEvEUliiE_EESt5arrayIPcLm2EELi4E23TrivialOffsetCalculatorILi1EjESD_NS0_6memory15LoadWithoutCastENSE_16StoreWithoutCastEEEviT_T0_T2_T3_T4_T5_,"a",@progbits
	.sectionflags	@""
	.align	4
.nv.constant0._ZN2at6native27unrolled_elementwise_kernelINS0_13BUnaryFunctorIiiiZZZNS0_21remainder_kernel_cudaERNS_18TensorIteratorBaseEENKUlvE_clEvENKUlvE1_clEvEUliiE_EESt5arrayIPcLm2EELi4E23TrivialOffsetCalculatorILi1EjESD_NS0_6memory15LoadWithoutCastENSE_16StoreWithoutCastEEEviT_T0_T2_T3_T4_T5_:
	.zero		564


//--------------------- .nv.constant0._ZN2at6native29vectorized_elementwise_kernelILi2ENS0_13BUnaryFunctorIiiiZZZNS0_21remainder_kernel_cudaERNS_18TensorIteratorBaseEENKUlvE_clEvENKUlvE1_clEvEUliiE_EESt5arrayIPcLm2EEEEviT0_T1_ --------------------------
	.section	.nv.constant0._ZN2at6native29vectorized_elementwise_kernelILi2ENS0_13BUnaryFunctorIiiiZZZNS0_21remainder_kernel_cudaERNS_18TensorIteratorBaseEENKUlvE_clEvENKUlvE1_clEvEUliiE_EESt5arrayIPcLm2EEEEviT0_T1_,"a",@progbits
	.sectionflags	@""
	.align	4
.nv.constant0._ZN2at6native29vectorized_elementwise_kernelILi2ENS0_13BUnaryFunctorIiiiZZZNS0_21remainder_kernel_cudaERNS_18TensorIteratorBaseEENKUlvE_clEvENKUlvE1_clEvEUliiE_EESt5arrayIPcLm2EEEEviT0_T1_:
	.zero		560


//--------------------- .nv.constant0._ZN2at6native29vectorized_elementwise_kernelILi4ENS0_13BUnaryFunctorIiiiZZZNS0_21remainder_kernel_cudaERNS_18TensorIteratorBaseEENKUlvE_clEvENKUlvE1_clEvEUliiE_EESt5arrayIPcLm2EEEEviT0_T1_ --------------------------
	.section	.nv.constant0._ZN2at6native29vectorized_elementwise_kernelILi4ENS0_13BUnaryFunctorIiiiZZZNS0_21remainder_kernel_cudaERNS_18TensorIteratorBaseEENKUlvE_clEvENKUlvE1_clEvEUliiE_EESt5arrayIPcLm2EEEEviT0_T1_,"a",@progbits
	.sectionflags	@""
	.align	4
.nv.constant0._ZN2at6native29vectorized_elementwise_kernelILi4ENS0_13BUnaryFunctorIiiiZZZNS0_21remainder_kernel_cudaERNS_18TensorIteratorBaseEENKUlvE_clEvENKUlvE1_clEvEUliiE_EESt5arrayIPcLm2EEEEviT0_T1_:
	.zero		560


//--------------------- .nv.constant0._ZN2at6native29vectorized_elementwise_kernelILi8ENS0_13BUnaryFunctorIiiiZZZNS0_21remainder_kernel_cudaERNS_18TensorIteratorBaseEENKUlvE_clEvENKUlvE1_clEvEUliiE_EESt5arrayIPcLm2EEEEviT0_T1_ --------------------------
	.section	.nv.constant0._ZN2at6native29vectorized_elementwise_kernelILi8ENS0_13BUnaryFunctorIiiiZZZNS0_21remainder_kernel_cudaERNS_18TensorIteratorBaseEENKUlvE_clEvENKUlvE1_clEvEUliiE_EESt5arrayIPcLm2EEEEviT0_T1_,"a",@progbits
	.sectionflags	@""
	.align	4
.nv.constant0._ZN2at6native29vectorized_elementwise_kernelILi8ENS0_13BUnaryFunctorIiiiZZZNS0_21remainder_kernel_cudaERNS_18TensorIteratorBaseEENKUlvE_clEvENKUlvE1_clEvEUliiE_EESt5arrayIPcLm2EEEEviT0_T1_:
	.zero		560


//--------------------- .nv.constant0._ZN2at6native18elementwise_kernelILi128ELi4EZNS0_15gpu_kernel_implINS0_13AUnaryFunctorIiiiZZZNS0_21remainder_kernel_cudaERNS_18TensorIteratorBaseEENKUlvE_clEvENKUlvE1_clEvEUliiE_EEEEvS5_RKT_EUliE_EEviT1_ --------------------------
	.section	.nv.constant0._ZN2at6native18elementwise_kernelILi128ELi4EZNS0_15gpu_kernel_implINS0_13AUnaryFunctorIiiiZZZNS0_21remainder_kernel_cudaERNS_18TensorIteratorBaseEENKUlvE_clEvENKUlvE1_clEvEUliiE_EEEEvS5_RKT_EUliE_EEviT1_,"a",@progbits
	.sectionflags	@""
	.align	4
.nv.constant0._ZN2at6native18elementwise_kernelILi128ELi4EZNS0_15gpu_kernel_implINS0_13AUnaryFunctorIiiiZZZNS0_21remainder_kernel_cudaERNS_18TensorIteratorBaseEENKUlvE_clEvENKUlvE1_clEvEUliiE_EEEEvS5_RKT_EUliE_EEviT1_:
	.zero		1080


//--------------------- .nv.constant0._ZN2at6native27unrolled_elementwise_kernelINS0_13AUnaryFunctorIiiiZZZNS0_21remainder_kernel_cudaERNS_18TensorIteratorBaseEENKUlvE_clEvENKUlvE1_clEvEUliiE_EESt5arrayIPcLm2EELi4E23TrivialOffsetCalculatorILi1EjESD_NS0_6memory12LoadWithCastILi1EEENSE_13StoreWithCastILi1EEEEEviT_T0_T2_T3_T4_T5_ --------------------------
	.section	.nv.constant0._ZN2at6native27unrolled_elementwise_kernelINS0_13AUnaryFunctorIiiiZZZNS0_21remainder_kernel_cudaERNS_18TensorIteratorBaseEENKUlvE_clEvENKUlvE1_clEvEUliiE_EESt5arrayIPcLm2EELi4E23TrivialOffsetCalculatorILi1EjESD_NS0_6memory12LoadWithCastILi1EEENSE_13StoreWithCastILi1EEEEEviT_T0_T2_T3_T4_T5_,"a",@progbits
	.sectionflags	@""
	.align	4
.nv.constant0._ZN2at6native27unrolled_elementwise_kernelINS0_13AUnaryFunctorIiiiZZZNS0_21remainder_kernel_cudaERNS_18TensorIteratorBaseEENKUlvE_clEvENKUlvE1_clEvEUliiE_EESt5arrayIPcLm2EELi4E23TrivialOffsetCalculatorILi1EjESD_NS0_6memory12LoadWithCastILi1EEENSE_13StoreWithCastILi1EEEEEviT_T0_T2_T3_T4_T5_:
	.zero		580


//--------------------- .nv.constant0._ZN2at6native18elementwise_kernelILi128ELi2EZNS0_22gpu_kernel_impl_nocastINS0_13AUnaryFunctorIiiiZZZNS0_21remainder_kernel_cudaERNS_18TensorIteratorBaseEENKUlvE_clEvENKUlvE1_clEvEUliiE_EEEEvS5_RKT_EUliE_EEviT1_ --------------------------
	.section	.nv.constant0._ZN2at6native18elementwise_kernelILi128ELi2EZNS0_22gpu_kernel_impl_nocastINS0_13AUnaryFunctorIiiiZZZNS0_21remainder_kernel_cudaERNS_18TensorIteratorBaseEENKUlvE_clEvENKUlvE1_clEvEUliiE_EEEEvS5_RKT_EUliE_EEviT1_,"a",@progbits
	.sectionflags	@""
	.align	4
.nv.constant0._ZN2at6native18elementwise_kernelILi128ELi2EZNS0_22gpu_kernel_impl_nocastINS0_13AUnaryFunctorIiiiZZZNS0_21remainder_kernel_cudaERNS_18TensorIteratorBaseEENKUlvE_clEvENKUlvE1_clEvEUliiE_EEEEvS5_RKT_EUliE_EEviT1_:
	.zero		1072


//--------------------- .nv.constant0._ZN2at6native27unrolled_elementwise_kernelINS0_13AUnaryFunctorIiiiZZZNS0_21remainder_kernel_cudaERNS_18TensorIteratorBaseEENKUlvE_clEvENKUlvE1_clEvEUliiE_EESt5arrayIPcLm2EELi4E23TrivialOffsetCalculatorILi1EjESD_NS0_6memory15LoadWithoutCastENSE_16StoreWithoutCastEEEviT_T0_T2_T3_T4_T5_ --------------------------
	.section	.nv.constant0._ZN2at6native27unrolled_elementwise_kernelINS0_13AUnaryFunctorIiiiZZZNS0_21remainder_kernel_cudaERNS_18TensorIteratorBaseEENKUlvE_clEvENKUlvE1_clEvEUliiE_EESt5arrayIPcLm2EELi4E23TrivialOffsetCalculatorILi1EjESD_NS0_6memory15LoadWithoutCastENSE_16StoreWithoutCastEEEviT_T0_T2_T3_T4_T5_,"a",@progbits
	.sectionflags	@""
	.align	4
.nv.constant0._ZN2at6native27unrolled_elementwise_kernelINS0_13AUnaryFunctorIiiiZZZNS0_21remainder_kernel_cudaERNS_18TensorIteratorBaseEENKUlvE_clEvENKUlvE1_clEvEUliiE_EESt5arrayIPcLm2EELi4E23TrivialOffsetCalculatorILi1EjESD_NS0_6memory15LoadWithoutCastENSE_16StoreWithoutCastEEEviT_T0_T2_T3_T4_T5_:
	.zero		564


//--------------------- .nv.constant0._ZN2at6native29vectorized_elementwise_kernelILi2ENS0_13AUnaryFunctorIiiiZZZNS0_21remainder_kernel_cudaERNS_18TensorIteratorBaseEENKUlvE_clEvENKUlvE1_clEvEUliiE_EESt5arrayIPcLm2EEEEviT0_T1_ --------------------------
	.section	.nv.constant0._ZN2at6native29vectorized_elementwise_kernelILi2ENS0_13AUnaryFunctorIiiiZZZNS0_21remainder_kernel_cudaERNS_18TensorIteratorBaseEENKUlvE_clEvENKUlvE1_clEvEUliiE_EESt5arrayIPcLm2EEEEviT0_T1_,"a",@progbits
	.sectionflags	@""
	.align	4
.nv.constant0._ZN2at6native29vectorized_elementwise_kernelILi2ENS0_13AUnaryFunctorIiiiZZZNS0_21remainder_kernel_cudaERNS_18TensorIteratorBaseEENKUlvE_clEvENKUlvE1_clEvEUliiE_EESt5arrayIPcLm2EEEEviT0_T1_:
	.zero		560


//--------------------- .nv.constant0._ZN2at6native29vectorized_elementwise_kernelILi4ENS0_13AUnaryFunctorIiiiZZZNS0_21remainder_kernel_cudaERNS_18TensorIteratorBaseEENKUlvE_clEvENKUlvE1_clEvEUliiE_EESt5arrayIPcLm2EEEEviT0_T1_ --------------------------
	.section	.nv.constant0._ZN2at6native29vectorized_elementwise_kernelILi4ENS0_13AUnaryFunctorIiiiZZZNS0_21remainder_kernel_cudaERNS_18TensorIteratorBaseEENKUlvE_clEvENKUlvE1_clEvEUliiE_EESt5arrayIPcLm2EEEEviT0_T1_,"a",@progbits
	.sectionflags	@""
	.align	4
.nv.constant0._ZN2at6native29vectorized_elementwise_kernelILi4ENS0_13AUnaryFunctorIiiiZZZNS0_21remainder_kernel_cudaERNS_18TensorIteratorBaseEENKUlvE_clEvENKUlvE1_clEvEUliiE_EESt5arrayIPcLm2EEEEviT0_T1_:
	.zero		560


//--------------------- .nv.constant0._ZN2at6native29vectorized_elementwise_kernelILi8ENS0_13AUnaryFunctorIiiiZZZNS0_21remainder_kernel_cudaERNS_18TensorIteratorBaseEENKUlvE_clEvENKUlvE1_clEvEUliiE_EESt5arrayIPcLm2EEEEviT0_T1_ --------------------------
	.section	.nv.constant0._ZN2at6native29vectorized_elementwise_kernelILi8ENS0_13AUnaryFunctorIiiiZZZNS0_21remainder_kernel_cudaERNS_18TensorIteratorBaseEENKUlvE_clEvENKUlvE1_clEvEUliiE_EESt5arrayIPcLm2EEEEviT0_T1_,"a",@progbits
	.sectionflags	@""
	.align	4
.nv.constant0._ZN2at6native29vectorized_elementwise_kernelILi8ENS0_13AUnaryFunctorIiiiZZZNS0_21remainder_kernel_cudaERNS_18TensorIteratorBaseEENKUlvE_clEvENKUlvE1_clEvEUliiE_EESt5arrayIPcLm2EEEEviT0_T1_:
	.zero		560


//--------------------- .nv.constant0._ZN2at6native18elementwise_kernelILi128ELi4EZNS0_15gpu_kernel_implINS0_13BinaryFunctorIaaaZZZNS0_21remainder_kernel_cudaERNS_18TensorIteratorBaseEENKUlvE_clEvENKUlvE0_clEvEUlaaE_EEEEvS5_RKT_EUliE_EEviT1_ --------------------------
	.section	.nv.constant0._ZN2at6native18elementwise_kernelILi128ELi4EZNS0_15gpu_kernel_implINS0_13BinaryFunctorIaaaZZZNS0_21remainder_kernel_cudaERNS_18TensorIteratorBaseEENKUlvE_clEvENKUlvE0_clEvEUlaaE_EEEEvS5_RKT_EUliE_EEviT1_,"a",@progbits
	.sectionflags	@""
	.align	4
.nv.constant0._ZN2at6native18elementwise_kernelILi128ELi4EZNS0_15gpu_kernel_implINS0_13BinaryFunctorIaaaZZZNS0_21remainder_kernel_cudaERNS_18TensorIteratorBaseEENKUlvE_clEvENKUlvE0_clEvEUlaaE_EEEEvS5_RKT_EUliE_EEviT1_:
	.zero		1184


//--------------------- .nv.constant0._ZN2at6native27unrolled_elementwise_kernelINS0_13BinaryFunctorIaaaZZZNS0_21remainder_kernel_cudaERNS_18TensorIteratorBaseEENKUlvE_clEvENKUlvE0_clEvEUlaaE_EESt5arrayIPcLm3EELi4E23TrivialOffsetCalculatorILi2EjESC_ILi1EjENS0_6memory12LoadWithCastILi2EEENSF_13StoreWithCastILi1EEEEEviT_T0_T2_T3_T4_T5_ --------------------------
	.section	.nv.constant0._ZN2at6native27unrolled_elementwise_kernelINS0_13BinaryFunctorIaaaZZZNS0_21remainder_kernel_cudaERNS_18TensorIteratorBaseEENKUlvE_clEvENKUlvE0_clEvEUlaaE_EESt5arrayIPcLm3EELi4E23TrivialOffsetCalculatorILi2EjESC_ILi1EjENS0_6memory12LoadWithCastILi2EEENSF_13StoreWithCastILi1EEEEEviT_T0_T2_T3_T4_T5_,"a",@progbits
	.sectionflags	@""
	.align	4
.nv.constant0._ZN2at6native27unrolled_elementwise_kernelINS0_13BinaryFunctorIaaaZZZNS0_21remainder_kernel_cudaERNS_18TensorIteratorBaseEENKUlvE_clEvENKUlvE0_clEvEUlaaE_EESt5arrayIPcLm3EELi4E23TrivialOffsetCalculatorILi2EjESC_ILi1EjENS0_6memory12LoadWithCastILi2EEENSF_13StoreWithCastILi1EEEEEviT_T0_T2_T3_T4_T5_:
	.zero		584


//--------------------- .nv.constant0._ZN2at6native18elementwise_kernelILi128ELi4EZNS0_22gpu_kernel_impl_nocastINS0_13BinaryFunctorIaaaZZZNS0_21remainder_kernel_cudaERNS_18TensorIteratorBaseEENKUlvE_clEvENKUlvE0_clEvEUlaaE_EEEEvS5_RKT_EUliE_EEviT1_ --------------------------
	.section	.nv.constant0._ZN2at6native18elementwise_kernelILi128ELi4EZNS0_22gpu_kernel_impl_nocastINS0_13BinaryFunctorIaaaZZZNS0_21remainder_kernel_cudaERNS_18TensorIteratorBaseEENKUlvE_clEvENKUlvE0_clEvEUlaaE_EEEEvS5_RKT_EUliE_EEviT1_,"a",@progbits
	.sectionflags	@""
	.align	4
.nv.constant0._ZN2at6native18elementwise_kernelILi128ELi4EZNS0_22gpu_kernel_impl_nocastINS0_13BinaryFunctorIaaaZZZNS0_21remainder_kernel_cudaERNS_18TensorIteratorBaseEENKUlvE_clEvENKUlvE0_clEvEUlaaE_EEEEvS5_RKT_EUliE_EEviT1_:
	.zero		1184


//--------------------- .nv.constant0._ZN2at6native27unrolled_elementwise_kernelINS0_13BinaryFunctorIaaaZZZNS0_21remainder_kernel_cudaERNS_18TensorIteratorBaseEENKUlvE_clEvENKUlvE0_clEvEUlaaE_EESt5arrayIPcLm3EELi4E23TrivialOffsetCalculatorILi2EjESC_ILi1EjENS0_6memory15LoadWithoutCastENSF_16StoreWithoutCastEEEviT_T0_T2_T3_T4_T5_ --------------------------
	.section	.nv.constant0._ZN2at6native27unrolled_elementwise_kernelINS0_13BinaryFunctorIaaaZZZNS0_21remainder_kernel_cudaERNS_18TensorIteratorBaseEENKUlvE_clEvENKUlvE0_clEvEUlaaE_EESt5arrayIPcLm3EELi4E23TrivialOffsetCalculatorILi2EjESC_ILi1EjENS0_6memory15LoadWithoutCastENSF_16StoreWithoutCastEEEviT_T0_T2_T3_T4_T5_,"a",@progbits
	.sectionflags	@""
	.align	4
.nv.constant0._ZN2at6native27unrolled_elementwise_kernelINS0_13BinaryFunctorIaaaZZZNS0_21remainder_kernel_cudaERNS_18TensorIteratorBaseEENKUlvE_clEvENKUlvE0_clEvEUlaaE_EESt5arrayIPcLm3EELi4E23TrivialOffsetCalculatorILi2EjESC_ILi1EjENS0_6memory15LoadWithoutCastENSF_16StoreWithoutCastEEEviT_T0_T2_T3_T4_T5_:
	.zero		564


//--------------------- .nv.constant0._ZN2at6native29vectorized_elementwise_kernelILi2ENS0_13BinaryFunctorIaaaZZZNS0_21remainder_kernel_cudaERNS_18TensorIteratorBaseEENKUlvE_clEvENKUlvE0_clEvEUlaaE_EESt5arrayIPcLm3EEEEviT0_T1_ --------------------------
	.section	.nv.constant0._ZN2at6native29vectorized_elementwise_kernelILi2ENS0_13BinaryFunctorIaaaZZZNS0_21remainder_kernel_cudaERNS_18TensorIteratorBaseEENKUlvE_clEvENKUlvE0_clEvEUlaaE_EESt5arrayIPcLm3EEEEviT0_T1_,"a",@progbits
	.sectionflags	@""
	.align	4
.nv.constant0._ZN2at6native29vectorized_elementwise_kernelILi2ENS0_13BinaryFunctorIaaaZZZNS0_21remainder_kernel_cudaERNS_18TensorIteratorBaseEENKUlvE_clEvENKUlvE0_clEvEUlaaE_EESt5arrayIPcLm3EEEEviT0_T1_:
	.zero		560


//--------------------- .nv.constant0._ZN2at6native29vectorized_elementwise_kernelILi4ENS0_13BinaryFunctorIaaaZZZNS0_21remainder_kernel_cudaERNS_18TensorIteratorBaseEENKUlvE_clEvENKUlvE0_clEvEUlaaE_EESt5arrayIPcLm3EEEEviT0_T1_ --------------------------
	.section	.nv.constant0._ZN2at6native29vectorized_elementwise_kernelILi4ENS0_13BinaryFunctorIaaaZZZNS0_21remainder_kernel_cudaERNS_18TensorIteratorBaseEENKUlvE_clEvENKUlvE0_clEvEUlaaE_EESt5arrayIPcLm3EEEEviT0_T1_,"a",@progbits
	.sectionflags	@""
	.align	4
.nv.constant0._ZN2at6native29vectorized_elementwise_kernelILi4ENS0_13BinaryFunctorIaaaZZZNS0_21remainder_kernel_cudaERNS_18TensorIteratorBaseEENKUlvE_clEvENKUlvE0_clEvEUlaaE_EESt5arrayIPcLm3EEEEviT0_T1_:
	.zero		560


//--------------------- .nv.constant0._ZN2at6native29vectorized_elementwise_kernelILi8ENS0_13BinaryFunctorIaaaZZZNS0_21remainder_kernel_cudaERNS_18TensorIteratorBaseEENKUlvE_clEvENKUlvE0_clEvEUlaaE_EESt5arrayIPcLm3EEEEviT0_T1_ --------------------------
	.section	.nv.constant0._ZN2at6native29vectorized_elementwise_kernelILi8ENS0_13BinaryFunctorIaaaZZZNS0_21remainder_kernel_cudaERNS_18TensorIteratorBaseEENKUlvE_clEvENKUlvE0_clEvEUlaaE_EESt5arrayIPcLm3EEEEviT0_T1_,"a",@progbits
	.sectionflags	@""
	.align	4
.nv.constant0._ZN2at6native29vectorized_elementwise_kernelILi8ENS0_13BinaryFunctorIaaaZZZNS0_21remainder_kernel_cudaERNS_18TensorIteratorBaseEENKUlvE_clEvENKUlvE0_clEvEUlaaE_EESt5arrayIPcLm3EEEEviT0_T1_:
	.zero		560


//--------------------- .nv.constant0._ZN2at6native18elementwise_kernelILi128ELi4EZNS0_15gpu_kernel_implINS0_13BUnaryFunctorIaaaZZZNS0_21remainder_kernel_cudaERNS_18TensorIteratorBaseEENKUlvE_clEvENKUlvE0_clEvEUlaaE_EEEEvS5_RKT_EUliE_EEviT1_ --------------------------
	.section	.nv.constant0._ZN2at6native18elementwise_kernelILi128ELi4EZNS0_15gpu_kernel_implINS0_13BUnaryFunctorIaaaZZZNS0_21remainder_kernel_cudaERNS_18TensorIteratorBaseEENKUlvE_clEvENKUlvE0_clEvEUlaaE_EEEEvS5_RKT_EUliE_EEviT1_,"a",@progbits
	.sectionflags	@""
	.align	4
.nv.constant0._ZN2at6native18elementwise_kernelILi128ELi4EZNS0_15gpu_kernel_implINS0_13BUnaryFunctorIaaaZZZNS0_21remainder_kernel_cudaERNS_18TensorIteratorBaseEENKUlvE_clEvENKUlvE0_clEvEUlaaE_EEEEvS5_RKT_EUliE_EEviT1_:
	.zero		1072


//--------------------- .nv.constant0._ZN2at6native27unrolled_elementwise_kernelINS0_13BUnaryFunctorIaaaZZZNS0_21remainder_kernel_cudaERNS_18TensorIteratorBaseEENKUlvE_clEvENKUlvE0_clEvEUlaaE_EESt5arrayIPcLm2EELi4E23TrivialOffsetCalculatorILi1EjESD_NS0_6memory12LoadWithCastILi1EEENSE_13StoreWithCastILi1EEEEEviT_T0_T2_T3_T4_T5_ --------------------------
	.section	.nv.constant0._ZN2at6native27unrolled_elementwise_kernelINS0_13BUnaryFunctorIaaaZZZNS0_21remainder_kernel_cudaERNS_18TensorIteratorBaseEENKUlvE_clEvENKUlvE0_clEvEUlaaE_EESt5arrayIPcLm2EELi4E23TrivialOffsetCalculatorILi1EjESD_NS0_6memory12LoadWithCastILi1EEENSE_13StoreWithCastILi1EEEEEviT_T0_T2_T3_T4_T5_,"a",@progbits
	.sectionflags	@""
	.align	4
.nv.constant0._ZN2at6native27unrolled_elementwise_kernelINS0_13BUnaryFunctorIaaaZZZNS0_21remainder_kernel_cudaERNS_18TensorIteratorBaseEENKUlvE_clEvENKUlvE0_clEvEUlaaE_EESt5arrayIPcLm2EELi4E23TrivialOffsetCalculatorILi1EjESD_NS0_6memory12LoadWithCastILi1EEENSE_13StoreWithCastILi1EEEEEviT_T0_T2_T3_T4_T5_:
	.zero		572


//--------------------- .nv.constant0._ZN2at6native18elementwise_kernelILi128ELi4EZNS0_22gpu_kernel_impl_nocastINS0_13BUnaryFunctorIaaaZZZNS0_21remainder_kernel_cudaERNS_18TensorIteratorBaseEENKUlvE_clEvENKUlvE0_clEvEUlaaE_EEEEvS5_RKT_EUliE_EEviT1_ --------------------------
	.section	.nv.constant0._ZN2at6native18elementwise_kernelILi128ELi4EZNS0_22gpu_kernel_impl_nocastINS0_13BUnaryFunctorIaaaZZZNS0_21remainder_kernel_cudaERNS_18TensorIteratorBaseEENKUlvE_clEvENKUlvE0_clEvEUlaaE_EEEEvS5_RKT_EUliE_EEviT1_,"a",@progbits
	.sectionflags	@""
	.align	4
.nv.constant0._ZN2at6native18elementwise_kernelILi128ELi4EZNS0_22gpu_kernel_impl_nocastINS0_13BUnaryFunctorIaaaZZZNS0_21remainder_kernel_cudaERNS_18TensorIteratorBaseEENKUlvE_clEvENKUlvE0_clEvEUlaaE_EEEEvS5_RKT_EUliE_EEviT1_:
	.zero		1072


//--------------------- .nv.constant0._ZN2at6native27unrolled_elementwise_kernelINS0_13BUnaryFunctorIaaaZZZNS0_21remainder_kernel_cudaERNS_18TensorIteratorBaseEENKUlvE_clEvENKUlvE0_clEvEUlaaE_EESt5arrayIPcLm2EELi4E23TrivialOffsetCalculatorILi1EjESD_NS0_6memory15LoadWithoutCastENSE_16StoreWithoutCastEEEviT_T0_T2_T3_T4_T5_ --------------------------
	.section	.nv.constant0._ZN2at6native27unrolled_elementwise_kernelINS0_13BUnaryFunctorIaaaZZZNS0_21remainder_kernel_cudaERNS_18TensorIteratorBaseEENKUlvE_clEvENKUlvE0_clEvEUlaaE_EESt5arrayIPcLm2EELi4E23TrivialOffsetCalculatorILi1EjESD_NS0_6memory15LoadWithoutCastENSE_16StoreWithoutCastEEEviT_T0_T2_T3_T4_T5_,"a",@progbits
	.sectionflags	@""
	.align	4
.nv.constant0._ZN2at6native27unrolled_elementwise_kernelINS0_13BUnaryFunctorIaaaZZZNS0_21remainder_kernel_cudaERNS_18TensorIteratorBaseEENKUlvE_clEvENKUlvE0_clEvEUlaaE_EESt5arrayIPcLm2EELi4E23TrivialOffsetCalculatorILi1EjESD_NS0_6memory15LoadWithoutCastENSE_16StoreWithoutCastEEEviT_T0_T2_T3_T4_T5_:
	.zero		556


//--------------------- .nv.constant0._ZN2at6native29vectorized_elementwise_kernelILi2ENS0_13BUnaryFunctorIaaaZZZNS0_21remainder_kernel_cudaERNS_18TensorIteratorBaseEENKUlvE_clEvENKUlvE0_clEvEUlaaE_EESt5arrayIPcLm2EEEEviT0_T1_ --------------------------
	.section	.nv.constant0._ZN2at6native29vectorized_elementwise_kernelILi2ENS0_13BUnaryFunctorIaaaZZZNS0_21remainder_kernel_cudaERNS_18TensorIteratorBaseEENKUlvE_clEvENKUlvE0_clEvEUlaaE_EESt5arrayIPcLm2EEEEviT0_T1_,"a",@progbits
	.sectionflags	@""
	.align	4
.nv.constant0._ZN2at6native29vectorized_elementwise_kernelILi2ENS0_13BUnaryFunctorIaaaZZZNS0_21remainder_kernel_cudaERNS_18TensorIteratorBaseEENKUlvE_clEvENKUlvE0_clEvEUlaaE_EESt5arrayIPcLm2EEEEviT0_T1_:
	.zero		552


//--------------------- .nv.constant0._ZN2at6native29vectorized_elementwise_kernelILi4ENS0_13BUnaryFunctorIaaaZZZNS0_21remainder_kernel_cudaERNS_18TensorIteratorBaseEENKUlvE_clEvENKUlvE0_clEvEUlaaE_EESt5arrayIPcLm2EEEEviT0_T1_ --------------------------
	.section	.nv.constant0._ZN2at6native29vectorized_elementwise_kernelILi4ENS0_13BUnaryFunctorIaaaZZZNS0_21remainder_kernel_cudaERNS_18TensorIteratorBaseEENKUlvE_clEvENKUlvE0_clEvEUlaaE_EESt5arrayIPcLm2EEEEviT0_T1_,"a",@progbits
	.sectionflags	@""
	.align	4
.nv.constant0._ZN2at6native29vectorized_elementwise_kernelILi4ENS0_13BUnaryFunctorIaaaZZZNS0_21remainder_kernel_cudaERNS_18TensorIteratorBaseEENKUlvE_clEvENKUlvE0_clEvEUlaaE_EESt5arrayIPcLm2EEEEviT0_T1_:
	.zero		552


//--------------------- .nv.constant0._ZN2at6native29vectorized_elementwise_kernelILi8ENS0_13BUnaryFunctorIaaaZZZNS0_21remainder_kernel_cudaERNS_18TensorIteratorBaseEENKUlvE_clEvENKUlvE0_clEvEUlaaE_EESt5arrayIPcLm2EEEEviT0_T1_ --------------------------
	.section	.nv.constant0._ZN2at6native29vectorized_elementwise_kernelILi8ENS0_13BUnaryFunctorIaaaZZZNS0_21remainder_kernel_cudaERNS_18TensorIteratorBaseEENKUlvE_clEvENKUlvE0_clEvEUlaaE_EESt5arrayIPcLm2EEEEviT0_T1_,"a",@progbits
	.sectionflags	@""
	.align	4
.nv.constant0._ZN2at6native29vectorized_elementwise_kernelILi8ENS0_13BUnaryFunctorIaaaZZZNS0_21remainder_kernel_cudaERNS_18TensorIteratorBaseEENKUlvE_clEvENKUlvE0_clEvEUlaaE_EESt5arrayIPcLm2EEEEviT0_T1_:
	.zero		552


//--------------------- .nv.constant0._ZN2at6native18elementwise_kernelILi128ELi4EZNS0_15gpu_kernel_implINS0_13AUnaryFunctorIaaaZZZNS0_21remainder_kernel_cudaERNS_18TensorIteratorBaseEENKUlvE_clEvENKUlvE0_clEvEUlaaE_EEEEvS5_RKT_EUliE_EEviT1_ --------------------------
	.section	.nv.constant0._ZN2at6native18elementwise_kernelILi128ELi4EZNS0_15gpu_kernel_implINS0_13AUnaryFunctorIaaaZZZNS0_21remainder_kernel_cudaERNS_18TensorIteratorBaseEENKUlvE_clEvENKUlvE0_clEvEUlaaE_EEEEvS5_RKT_EUliE_EEviT1_,"a",@progbits
	.sectionflags	@""
	.align	4
.nv.constant0._ZN2at6native18elementwise_kernelILi128ELi4EZNS0_15gpu_kernel_implINS0_13AUnaryFunctorIaaaZZZNS0_21remainder_kernel_cudaERNS_18TensorIteratorBaseEENKUlvE_clEvENKUlvE0_clEvEUlaaE_EEEEvS5_RKT_EUliE_EEviT1_:
	.zero		1072


//--------------------- .nv.constant0._ZN2at6native27unrolled_elementwise_kernelINS0_13AUnaryFunctorIaaaZZZNS0_21remainder_kernel_cudaERNS_18TensorIteratorBaseEENKUlvE_clEvENKUlvE0_clEvEUlaaE_EESt5arrayIPcLm2EELi4E23TrivialOffsetCalculatorILi1EjESD_NS0_6memory12LoadWithCastILi1EEENSE_13StoreWithCastILi1EEEEEviT_T0_T2_T3_T4_T5_ --------------------------
	.section	.nv.constant0._ZN2at6native27unrolled_elementwise_kernelINS0_13AUnaryFunctorIaaaZZZNS0_21remainder_kernel_cudaERNS_18TensorIteratorBaseEENKUlvE_clEvENKUlvE0_clEvEUlaaE_EESt5arrayIPcLm2EELi4E23TrivialOffsetCalculatorILi1EjESD_NS0_6memory12LoadWithCastILi1EEENSE_13StoreWithCastILi1EEEEEviT_T0_T2_T3_T4_T5_,"a",@progbits
	.sectionflags	@""
	.align	4
.nv.constant0._ZN2at6native27unrolled_elementwise_kernelINS0_13AUnaryFunctorIaaaZZZNS0_21remainder_kernel_cudaERNS_18TensorIteratorBaseEENKUlvE_clEvENKUlvE0_clEvEUlaaE_EESt5arrayIPcLm2EELi4E23TrivialOffsetCalculatorILi1EjESD_NS0_6memory12LoadWithCastILi1EEENSE_13StoreWithCastILi1EEEEEviT_T0_T2_T3_T4_T5_:
	.zero		572


//--------------------- .nv.constant0._ZN2at6native18elementwise_kernelILi128ELi4EZNS0_22gpu_kernel_impl_nocastINS0_13AUnaryFunctorIaaaZZZNS0_21remainder_kernel_cudaERNS_18TensorIteratorBaseEENKUlvE_clEvENKUlvE0_clEvEUlaaE_EEEEvS5_RKT_EUliE_EEviT1_ --------------------------
	.section	.nv.constant0._ZN2at6native18elementwise_kernelILi128ELi4EZNS0_22gpu_kernel_impl_nocastINS0_13AUnaryFunctorIaaaZZZNS0_21remainder_kernel_cudaERNS_18TensorIteratorBaseEENKUlvE_clEvENKUlvE0_clEvEUlaaE_EEEEvS5_RKT_EUliE_EEviT1_,"a",@progbits
	.sectionflags	@""
	.align	4
.nv.constant0._ZN2at6native18elementwise_kernelILi128ELi4EZNS0_22gpu_kernel_impl_nocastINS0_13AUnaryFunctorIaaaZZZNS0_21remainder_kernel_cudaERNS_18TensorIteratorBaseEENKUlvE_clEvENKUlvE0_clEvEUlaaE_EEEEvS5_RKT_EUliE_EEviT1_:
	.zero		1072


//--------------------- .nv.constant0._ZN2at6native27unrolled_elementwise_kernelINS0_13AUnaryFunctorIaaaZZZNS0_21remainder_kernel_cudaERNS_18TensorIteratorBaseEENKUlvE_clEvENKUlvE0_clEvEUlaaE_EESt5arrayIPcLm2EELi4E23TrivialOffsetCalculatorILi1EjESD_NS0_6memory15LoadWithoutCastENSE_16StoreWithoutCastEEEviT_T0_T2_T3_T4_T5_ --------------------------
	.section	.nv.constant0._ZN2at6native27unrolled_elementwise_kernelINS0_13AUnaryFunctorIaaaZZZNS0_21remainder_kernel_cudaERNS_18TensorIteratorBaseEENKUlvE_clEvENKUlvE0_clEvEUlaaE_EESt5arrayIPcLm2EELi4E23TrivialOffsetCalculatorILi1EjESD_NS0_6memory15LoadWithoutCastENSE_16StoreWithoutCastEEEviT_T0_T2_T3_T4_T5_,"a",@progbits
	.sectionflags	@""
	.align	4
.nv.constant0._ZN2at6native27unrolled_elementwise_kernelINS0_13AUnaryFunctorIaaaZZZNS0_21remainder_kernel_cudaERNS_18TensorIteratorBaseEENKUlvE_clEvENKUlvE0_clEvEUlaaE_EESt5arrayIPcLm2EELi4E23TrivialOffsetCalculatorILi1EjESD_NS0_6memory15LoadWithoutCastENSE_16StoreWithoutCastEEEviT_T0_T2_T3_T4_T5_:
	.zero		556


//--------------------- .nv.constant0._ZN2at6native29vectorized_elementwise_kernelILi2ENS0_13AUnaryFunctorIaaaZZZNS0_21remainder_kernel_cudaERNS_18TensorIteratorBaseEENKUlvE_clEvENKUlvE0_clEvEUlaaE_EESt5arrayIPcLm2EEEEviT0_T1_ --------------------------
	.section	.nv.constant0._ZN2at6native29vectorized_elementwise_kernelILi2ENS0_13AUnaryFunctorIaaaZZZNS0_21remainder_kernel_cudaERNS_18TensorIteratorBaseEENKUlvE_clEvENKUlvE0_clEvEUlaaE_EESt5arrayIPcLm2EEEEviT0_T1_,"a",@progbits
	.sectionflags	@""
	.align	4
.nv.constant0._ZN2at6native29vectorized_elementwise_kernelILi2ENS0_13AUnaryFunctorIaaaZZZNS0_21remainder_kernel_cudaERNS_18TensorIteratorBaseEENKUlvE_clEvENKUlvE0_clEvEUlaaE_EESt5arrayIPcLm2EEEEviT0_T1_:
	.zero		552


//--------------------- .nv.constant0._ZN2at6native29vectorized_elementwise_kernelILi4ENS0_13AUnaryFunctorIaaaZZZNS0_21remainder_kernel_cudaERNS_18TensorIteratorBaseEENKUlvE_clEvENKUlvE0_clEvEUlaaE_EESt5arrayIPcLm2EEEEviT0_T1_ --------------------------
	.section	.nv.constant0._ZN2at6native29vectorized_elementwise_kernelILi4ENS0_13AUnaryFunctorIaaaZZZNS0_21remainder_kernel_cudaERNS_18TensorIteratorBaseEENKUlvE_clEvENKUlvE0_clEvEUlaaE_EESt5arrayIPcLm2EEEEviT0_T1_,"a",@progbits
	.sectionflags	@""
	.align	4
.nv.constant0._ZN2at6native29vectorized_elementwise_kernelILi4ENS0_13AUnaryFunctorIaaaZZZNS0_21remainder_kernel_cudaERNS_18TensorIteratorBaseEENKUlvE_clEvENKUlvE0_clEvEUlaaE_EESt5arrayIPcLm2EEEEviT0_T1_:
	.zero		552


//--------------------- .nv.constant0._ZN2at6native29vectorized_elementwise_kernelILi8ENS0_13AUnaryFunctorIaaaZZZNS0_21remainder_kernel_cudaERNS_18TensorIteratorBaseEENKUlvE_clEvENKUlvE0_clEvEUlaaE_EESt5arrayIPcLm2EEEEviT0_T1_ --------------------------
	.section	.nv.constant0._ZN2at6native29vectorized_elementwise_kernelILi8ENS0_13AUnaryFunctorIaaaZZZNS0_21remainder_kernel_cudaERNS_18TensorIteratorBaseEENKUlvE_clEvENKUlvE0_clEvEUlaaE_EESt5arrayIPcLm2EEEEviT0_T1_,"a",@progbits
	.sectionflags	@""
	.align	4
.nv.constant0._ZN2at6native29vectorized_elementwise_kernelILi8ENS0_13AUnaryFunctorIaaaZZZNS0_21remainder_kernel_cudaERNS_18TensorIteratorBaseEENKUlvE_clEvENKUlvE0_clEvEUlaaE_EESt5arrayIPcLm2EEEEviT0_T1_:
	.zero		552


//--------------------- .nv.constant0._ZN2at6native18elementwise_kernelILi128ELi4EZNS0_15gpu_kernel_implINS0_13BinaryFunctorIhhhZZZNS0_21remainder_kernel_cudaERNS_18TensorIteratorBaseEENKUlvE_clEvENKUlvE_clEvEUlhhE_EEEEvS5_RKT_EUliE_EEviT1_ --------------------------
	.section	.nv.constant0._ZN2at6native18elementwise_kernelILi128ELi4EZNS0_15gpu_kernel_implINS0_13BinaryFunctorIhhhZZZNS0_21remainder_kernel_cudaERNS_18TensorIteratorBaseEENKUlvE_clEvENKUlvE_clEvEUlhhE_EEEEvS5_RKT_EUliE_EEviT1_,"a",@progbits
	.sectionflags	@""
	.align	4
.nv.constant0._ZN2at6native18elementwise_kernelILi128ELi4EZNS0_15gpu_kernel_implINS0_13BinaryFunctorIhhhZZZNS0_21remainder_kernel_cudaERNS_18TensorIteratorBaseEENKUlvE_clEvENKUlvE_clEvEUlhhE_EEEEvS5_RKT_EUliE_EEviT1_:
	.zero		1184


//--------------------- .nv.constant0._ZN2at6native27unrolled_elementwise_kernelINS0_13BinaryFunctorIhhhZZZNS0_21remainder_kernel_cudaERNS_18TensorIteratorBaseEENKUlvE_clEvENKUlvE_clEvEUlhhE_EESt5arrayIPcLm3EELi4E23TrivialOffsetCalculatorILi2EjESC_ILi1EjENS0_6memory12LoadWithCastILi2EEENSF_13StoreWithCastILi1EEEEEviT_T0_T2_T3_T4_T5_ --------------------------
	.section	.nv.constant0._ZN2at6native27unrolled_elementwise_kernelINS0_13BinaryFunctorIhhhZZZNS0_21remainder_kernel_cudaERNS_18TensorIteratorBaseEENKUlvE_clEvENKUlvE_clEvEUlhhE_EESt5arrayIPcLm3EELi4E23TrivialOffsetCalculatorILi2EjESC_ILi1EjENS0_6memory12LoadWithCastILi2EEENSF_13StoreWithCastILi1EEEEEviT_T0_T2_T3_T4_T5_,"a",@progbits
	.sectionflags	@""
	.align	4
.nv.constant0._ZN2at6native27unrolled_elementwise_kernelINS0_13BinaryFunctorIhhhZZZNS0_21remainder_kernel_cudaERNS_18TensorIteratorBaseEENKUlvE_clEvENKUlvE_clEvEUlhhE_EESt5arrayIPcLm3EELi4E23TrivialOffsetCalculatorILi2EjESC_ILi1EjENS0_6memory12LoadWithCastILi2EEENSF_13StoreWithCastILi1EEEEEviT_T0_T2_T3_T4_T5_:
	.zero		584


//--------------------- .nv.constant0._ZN2at6native18elementwise_kernelILi128ELi4EZNS0_22gpu_kernel_impl_nocastINS0_13BinaryFunctorIhhhZZZNS0_21remainder_kernel_cudaERNS_18TensorIteratorBaseEENKUlvE_clEvENKUlvE_clEvEUlhhE_EEEEvS5_RKT_EUliE_EEviT1_ --------------------------
	.section	.nv.constant0._ZN2at6native18elementwise_kernelILi128ELi4EZNS0_22gpu_kernel_impl_nocastINS0_13BinaryFunctorIhhhZZZNS0_21remainder_kernel_cudaERNS_18TensorIteratorBaseEENKUlvE_clEvENKUlvE_clEvEUlhhE_EEEEvS5_RKT_EUliE_EEviT1_,"a",@progbits
	.sectionflags	@""
	.align	4
.nv.constant0._ZN2at6native18elementwise_kernelILi128ELi4EZNS0_22gpu_kernel_impl_nocastINS0_13BinaryFunctorIhhhZZZNS0_21remainder_kernel_cudaERNS_18TensorIteratorBaseEENKUlvE_clEvENKUlvE_clEvEUlhhE_EEEEvS5_RKT_EUliE_EEviT1_:
	.zero		1184


//--------------------- .nv.constant0._ZN2at6native27unrolled_elementwise_kernelINS0_13BinaryFunctorIhhhZZZNS0_21remainder_kernel_cudaERNS_18TensorIteratorBaseEENKUlvE_clEvENKUlvE_clEvEUlhhE_EESt5arrayIPcLm3EELi4E23TrivialOffsetCalculatorILi2EjESC_ILi1EjENS0_6memory15LoadWithoutCastENSF_16StoreWithoutCastEEEviT_T0_T2_T3_T4_T5_ --------------------------
	.section	.nv.constant0._ZN2at6native27unrolled_elementwise_kernelINS0_13BinaryFunctorIhhhZZZNS0_21remainder_kernel_cudaERNS_18TensorIteratorBaseEENKUlvE_clEvENKUlvE_clEvEUlhhE_EESt5arrayIPcLm3EELi4E23TrivialOffsetCalculatorILi2EjESC_ILi1EjENS0_6memory15LoadWithoutCastENSF_16StoreWithoutCastEEEviT_T0_T2_T3_T4_T5_,"a",@progbits
	.sectionflags	@""
	.align	4
.nv.constant0._ZN2at6native27unrolled_elementwise_kernelINS0_13BinaryFunctorIhhhZZZNS0_21remainder_kernel_cudaERNS_18TensorIteratorBaseEENKUlvE_clEvENKUlvE_clEvEUlhhE_EESt5arrayIPcLm3EELi4E23TrivialOffsetCalculatorILi2EjESC_ILi1EjENS0_6memory15LoadWithoutCastENSF_16StoreWithoutCastEEEviT_T0_T2_T3_T4_T5_:
	.zero		564


//--------------------- .nv.constant0._ZN2at6native29vectorized_elementwise_kernelILi2ENS0_13BinaryFunctorIhhhZZZNS0_21remainder_kernel_cudaERNS_18TensorIteratorBaseEENKUlvE_clEvENKUlvE_clEvEUlhhE_EESt5arrayIPcLm3EEEEviT0_T1_ --------------------------
	.section	.nv.constant0._ZN2at6native29vectorized_elementwise_kernelILi2ENS0_13BinaryFunctorIhhhZZZNS0_21remainder_kernel_cudaERNS_18TensorIteratorBaseEENKUlvE_clEvENKUlvE_clEvEUlhhE_EESt5arrayIPcLm3EEEEviT0_T1_,"a",@progbits
	.sectionflags	@""
	.align	4
.nv.constant0._ZN2at6native29vectorized_elementwise_kernelILi2ENS0_13BinaryFunctorIhhhZZZNS0_21remainder_kernel_cudaERNS_18TensorIteratorBaseEENKUlvE_clEvENKUlvE_clEvEUlhhE_EESt5arrayIPcLm3EEEEviT0_T1_:
	.zero		560


//--------------------- .nv.constant0._ZN2at6native29vectorized_elementwise_kernelILi4ENS0_13BinaryFunctorIhhhZZZNS0_21remainder_kernel_cudaERNS_18TensorIteratorBaseEENKUlvE_clEvENKUlvE_clEvEUlhhE_EESt5arrayIPcLm3EEEEviT0_T1_ --------------------------
	.section	.nv.constant0._ZN2at6native29vectorized_elementwise_kernelILi4ENS0_13BinaryFunctorIhhhZZZNS0_21remainder_kernel_cudaERNS_18TensorIteratorBaseEENKUlvE_clEvENKUlvE_clEvEUlhhE_EESt5arrayIPcLm3EEEEviT0_T1_,"a",@progbits
	.sectionflags	@""
	.align	4
.nv.constant0._ZN2at6native29vectorized_elementwise_kernelILi4ENS0_13BinaryFunctorIhhhZZZNS0_21remainder_kernel_cudaERNS_18TensorIteratorBaseEENKUlvE_clEvENKUlvE_clEvEUlhhE_EESt5arrayIPcLm3EEEEviT0_T1_:
	.zero		560


//--------------------- .nv.constant0._ZN2at6native29vectorized_elementwise_kernelILi8ENS0_13BinaryFunctorIhhhZZZNS0_21remainder_kernel_cudaERNS_18TensorIteratorBaseEENKUlvE_clEvENKUlvE_clEvEUlhhE_EESt5arrayIPcLm3EEEEviT0_T1_ --------------------------
	.section	.nv.constant0._ZN2at6native29vectorized_elementwise_kernelILi8ENS0_13BinaryFunctorIhhhZZZNS0_21remainder_kernel_cudaERNS_18TensorIteratorBaseEENKUlvE_clEvENKUlvE_clEvEUlhhE_EESt5arrayIPcLm3EEEEviT0_T1_,"a",@progbits
	.sectionflags	@""
	.align	4
.nv.constant0._ZN2at6native29vectorized_elementwise_kernelILi8ENS0_13BinaryFunctorIhhhZZZNS0_21remainder_kernel_cudaERNS_18TensorIteratorBaseEENKUlvE_clEvENKUlvE_clEvEUlhhE_EESt5arrayIPcLm3EEEEviT0_T1_:
	.zero		560


//--------------------- .nv.constant0._ZN2at6native18elementwise_kernelILi128ELi4EZNS0_15gpu_kernel_implINS0_13BUnaryFunctorIhhhZZZNS0_21remainder_kernel_cudaERNS_18TensorIteratorBaseEENKUlvE_clEvENKUlvE_clEvEUlhhE_EEEEvS5_RKT_EUliE_EEviT1_ --------------------------
	.section	.nv.constant0._ZN2at6native18elementwise_kernelILi128ELi4EZNS0_15gpu_kernel_implINS0_13BUnaryFunctorIhhhZZZNS0_21remainder_kernel_cudaERNS_18TensorIteratorBaseEENKUlvE_clEvENKUlvE_clEvEUlhhE_EEEEvS5_RKT_EUliE_EEviT1_,"a",@progbits
	.sectionflags	@""
	.align	4
.nv.constant0._ZN2at6native18elementwise_kernelILi128ELi4EZNS0_15gpu_kernel_implINS0_13BUnaryFunctorIhhhZZZNS0_21remainder_kernel_cudaERNS_18TensorIteratorBaseEENKUlvE_clEvENKUlvE_clEvEUlhhE_EEEEvS5_RKT_EUliE_EEviT1_:
	.zero		1072


//--------------------- .nv.constant0._ZN2at6native27unrolled_elementwise_kernelINS0_13BUnaryFunctorIhhhZZZNS0_21remainder_kernel_cudaERNS_18TensorIteratorBaseEENKUlvE_clEvENKUlvE_clEvEUlhhE_EESt5arrayIPcLm2EELi4E23TrivialOffsetCalculatorILi1EjESD_NS0_6memory12LoadWithCastILi1EEENSE_13StoreWithCastILi1EEEEEviT_T0_T2_T3_T4_T5_ --------------------------
	.section	.nv.constant0._ZN2at6native27unrolled_elementwise_kernelINS0_13BUnaryFunctorIhhhZZZNS0_21remainder_kernel_cudaERNS_18TensorIteratorBaseEENKUlvE_clEvENKUlvE_clEvEUlhhE_EESt5arrayIPcLm2EELi4E23TrivialOffsetCalculatorILi1EjESD_NS0_6memory12LoadWithCastILi1EEENSE_13StoreWithCastILi1EEEEEviT_T0_T2_T3_T4_T5_,"a",@progbits
	.sectionflags	@""
	.align	4
.nv.constant0._ZN2at6native27unrolled_elementwise_kernelINS0_13BUnaryFunctorIhhhZZZNS0_21remainder_kernel_cudaERNS_18TensorIteratorBaseEENKUlvE_clEvENKUlvE_clEvEUlhhE_EESt5arrayIPcLm2EELi4E23TrivialOffsetCalculatorILi1EjESD_NS0_6memory12LoadWithCastILi1EEENSE_13StoreWithCastILi1EEEEEviT_T0_T2_T3_T4_T5_:
	.zero		572


//--------------------- .nv.constant0._ZN2at6native18elementwise_kernelILi128ELi4EZNS0_22gpu_kernel_impl_nocastINS0_13BUnaryFunctorIhhhZZZNS0_21remainder_kernel_cudaERNS_18TensorIteratorBaseEENKUlvE_clEvENKUlvE_clEvEUlhhE_EEEEvS5_RKT_EUliE_EEviT1_ --------------------------
	.section	.nv.constant0._ZN2at6native18elementwise_kernelILi128ELi4EZNS0_22gpu_kernel_impl_nocastINS0_13BUnaryFunctorIhhhZZZNS0_21remainder_kernel_cudaERNS_18TensorIteratorBaseEENKUlvE_clEvENKUlvE_clEvEUlhhE_EEEEvS5_RKT_EUliE_EEviT1_,"a",@progbits
	.sectionflags	@""
	.align	4
.nv.constant0._ZN2at6native18elementwise_kernelILi128ELi4EZNS0_22gpu_kernel_impl_nocastINS0_13BUnaryFunctorIhhhZZZNS0_21remainder_kernel_cudaERNS_18TensorIteratorBaseEENKUlvE_clEvENKUlvE_clEvEUlhhE_EEEEvS5_RKT_EUliE_EEviT1_:
	.zero		1072


//--------------------- .nv.constant0._ZN2at6native27unrolled_elementwise_kernelINS0_13BUnaryFunctorIhhhZZZNS0_21remainder_kernel_cudaERNS_18TensorIteratorBaseEENKUlvE_clEvENKUlvE_clEvEUlhhE_EESt5arrayIPcLm2EELi4E23TrivialOffsetCalculatorILi1EjESD_NS0_6memory15LoadWithoutCastENSE_16StoreWithoutCastEEEviT_T0_T2_T3_T4_T5_ --------------------------
	.section	.nv.constant0._ZN2at6native27unrolled_elementwise_kernelINS0_13BUnaryFunctorIhhhZZZNS0_21remainder_kernel_cudaERNS_18TensorIteratorBaseEENKUlvE_clEvENKUlvE_clEvEUlhhE_EESt5arrayIPcLm2EELi4E23TrivialOffsetCalculatorILi1EjESD_NS0_6memory15LoadWithoutCastENSE_16StoreWithoutCastEEEviT_T0_T2_T3_T4_T5_,"a",@progbits
	.sectionflags	@""
	.align	4
.nv.constant0._ZN2at6native27unrolled_elementwise_kernelINS0_13BUnaryFunctorIhhhZZZNS0_21remainder_kernel_cudaERNS_18TensorIteratorBaseEENKUlvE_clEvENKUlvE_clEvEUlhhE_EESt5arrayIPcLm2EELi4E23TrivialOffsetCalculatorILi1EjESD_NS0_6memory15LoadWithoutCastENSE_16StoreWithoutCastEEEviT_T0_T2_T3_T4_T5_:
	.zero		556


//--------------------- .nv.constant0._ZN2at6native29vectorized_elementwise_kernelILi2ENS0_13BUnaryFunctorIhhhZZZNS0_21remainder_kernel_cudaERNS_18TensorIteratorBaseEENKUlvE_clEvENKUlvE_clEvEUlhhE_EESt5arrayIPcLm2EEEEviT0_T1_ --------------------------
	.section	.nv.constant0._ZN2at6native29vectorized_elementwise_kernelILi2ENS0_13BUnaryFunctorIhhhZZZNS0_21remainder_kernel_cudaERNS_18TensorIteratorBaseEENKUlvE_clEvENKUlvE_clEvEUlhhE_EESt5arrayIPcLm2EEEEviT0_T1_,"a",@progbits
	.sectionflags	@""
	.align	4
.nv.constant0._ZN2at6native29vectorized_elementwise_kernelILi2ENS0_13BUnaryFunctorIhhhZZZNS0_21remainder_kernel_cudaERNS_18TensorIteratorBaseEENKUlvE_clEvENKUlvE_clEvEUlhhE_EESt5arrayIPcLm2EEEEviT0_T1_:
	.zero		552


//--------------------- .nv.constant0._ZN2at6native29vectorized_elementwise_kernelILi4ENS0_13BUnaryFunctorIhhhZZZNS0_21remainder_kernel_cudaERNS_18TensorIteratorBaseEENKUlvE_clEvENKUlvE_clEvEUlhhE_EESt5arrayIPcLm2EEEEviT0_T1_ --------------------------
	.section	.nv.constant0._ZN2at6native29vectorized_elementwise_kernelILi4ENS0_13BUnaryFunctorIhhhZZZNS0_21remainder_kernel_cudaERNS_18TensorIteratorBaseEENKUlvE_clEvENKUlvE_clEvEUlhhE_EESt5arrayIPcLm2EEEEviT0_T1_,"a",@progbits
	.sectionflags	@""
	.align	4
.nv.constant0._ZN2at6native29vectorized_elementwise_kernelILi4ENS0_13BUnaryFunctorIhhhZZZNS0_21remainder_kernel_cudaERNS_18TensorIteratorBaseEENKUlvE_clEvENKUlvE_clEvEUlhhE_EESt5arrayIPcLm2EEEEviT0_T1_:
	.zero		552


//--------------------- .nv.constant0._ZN2at6native29vectorized_elementwise_kernelILi8ENS0_13BUnaryFunctorIhhhZZZNS0_21remainder_kernel_cudaERNS_18TensorIteratorBaseEENKUlvE_clEvENKUlvE_clEvEUlhhE_EESt5arrayIPcLm2EEEEviT0_T1_ --------------------------
	.section	.nv.constant0._ZN2at6native29vectorized_elementwise_kernelILi8ENS0_13BUnaryFunctorIhhhZZZNS0_21remainder_kernel_cudaERNS_18TensorIteratorBaseEENKUlvE_clEvENKUlvE_clEvEUlhhE_EESt5arrayIPcLm2EEEEviT0_T1_,"a",@progbits
	.sectionflags	@""
	.align	4
.nv.constant0._ZN2at6native29vectorized_elementwise_kernelILi8ENS0_13BUnaryFunctorIhhhZZZNS0_21remainder_kernel_cudaERNS_18TensorIteratorBaseEENKUlvE_clEvENKUlvE_clEvEUlhhE_EESt5arrayIPcLm2EEEEviT0_T1_:
	.zero		552


//--------------------- .nv.constant0._ZN2at6native18elementwise_kernelILi128ELi4EZNS0_15gpu_kernel_implINS0_13AUnaryFunctorIhhhZZZNS0_21remainder_kernel_cudaERNS_18TensorIteratorBaseEENKUlvE_clEvENKUlvE_clEvEUlhhE_EEEEvS5_RKT_EUliE_EEviT1_ --------------------------
	.section	.nv.constant0._ZN2at6native18elementwise_kernelILi128ELi4EZNS0_15gpu_kernel_implINS0_13AUnaryFunctorIhhhZZZNS0_21remainder_kernel_cudaERNS_18TensorIteratorBaseEENKUlvE_clEvENKUlvE_clEvEUlhhE_EEEEvS5_RKT_EUliE_EEviT1_,"a",@progbits
	.sectionflags	@""
	.align	4
.nv.constant0._ZN2at6native18elementwise_kernelILi128ELi4EZNS0_15gpu_kernel_implINS0_13AUnaryFunctorIhhhZZZNS0_21remainder_kernel_cudaERNS_18TensorIteratorBaseEENKUlvE_clEvENKUlvE_clEvEUlhhE_EEEEvS5_RKT_EUliE_EEviT1_:
	.zero		1072


//--------------------- .nv.constant0._ZN2at6native27unrolled_elementwise_kernelINS0_13AUnaryFunctorIhhhZZZNS0_21remainder_kernel_cudaERNS_18TensorIteratorBaseEENKUlvE_clEvENKUlvE_clEvEUlhhE_EESt5arrayIPcLm2EELi4E23TrivialOffsetCalculatorILi1EjESD_NS0_6memory12LoadWithCastILi1EEENSE_13StoreWithCastILi1EEEEEviT_T0_T2_T3_T4_T5_ --------------------------
	.section	.nv.constant0._ZN2at6native27unrolled_elementwise_kernelINS0_13AUnaryFunctorIhhhZZZNS0_21remainder_kernel_cudaERNS_18TensorIteratorBaseEENKUlvE_clEvENKUlvE_clEvEUlhhE_EESt5arrayIPcLm2EELi4E23TrivialOffsetCalculatorILi1EjESD_NS0_6memory12LoadWithCastILi1EEENSE_13StoreWithCastILi1EEEEEviT_T0_T2_T3_T4_T5_,"a",@progbits
	.sectionflags	@""
	.align	4
.nv.constant0._ZN2at6native27unrolled_elementwise_kernelINS0_13AUnaryFunctorIhhhZZZNS0_21remainder_kernel_cudaERNS_18TensorIteratorBaseEENKUlvE_clEvENKUlvE_clEvEUlhhE_EESt5arrayIPcLm2EELi4E23TrivialOffsetCalculatorILi1EjESD_NS0_6memory12LoadWithCastILi1EEENSE_13StoreWithCastILi1EEEEEviT_T0_T2_T3_T4_T5_:
	.zero		572


//--------------------- .nv.constant0._ZN2at6native18elementwise_kernelILi128ELi4EZNS0_22gpu_kernel_impl_nocastINS0_13AUnaryFunctorIhhhZZZNS0_21remainder_kernel_cudaERNS_18TensorIteratorBaseEENKUlvE_clEvENKUlvE_clEvEUlhhE_EEEEvS5_RKT_EUliE_EEviT1_ --------------------------
	.section	.nv.constant0._ZN2at6native18elementwise_kernelILi128ELi4EZNS0_22gpu_kernel_impl_nocastINS0_13AUnaryFunctorIhhhZZZNS0_21remainder_kernel_cudaERNS_18TensorIteratorBaseEENKUlvE_clEvENKUlvE_clEvEUlhhE_EEEEvS5_RKT_EUliE_EEviT1_,"a",@progbits
	.sectionflags	@""
	.align	4
.nv.constant0._ZN2at6native18elementwise_kernelILi128ELi4EZNS0_22gpu_kernel_impl_nocastINS0_13AUnaryFunctorIhhhZZZNS0_21remainder_kernel_cudaERNS_18TensorIteratorBaseEENKUlvE_clEvENKUlvE_clEvEUlhhE_EEEEvS5_RKT_EUliE_EEviT1_:
	.zero		1072


//--------------------- .nv.constant0._ZN2at6native27unrolled_elementwise_kernelINS0_13AUnaryFunctorIhhhZZZNS0_21remainder_kernel_cudaERNS_18TensorIteratorBaseEENKUlvE_clEvENKUlvE_clEvEUlhhE_EESt5arrayIPcLm2EELi4E23TrivialOffsetCalculatorILi1EjESD_NS0_6memory15LoadWithoutCastENSE_16StoreWithoutCastEEEviT_T0_T2_T3_T4_T5_ --------------------------
	.section	.nv.constant0._ZN2at6native27unrolled_elementwise_kernelINS0_13AUnaryFunctorIhhhZZZNS0_21remainder_kernel_cudaERNS_18TensorIteratorBaseEENKUlvE_clEvENKUlvE_clEvEUlhhE_EESt5arrayIPcLm2EELi4E23TrivialOffsetCalculatorILi1EjESD_NS0_6memory15LoadWithoutCastENSE_16StoreWithoutCastEEEviT_T0_T2_T3_T4_T5_,"a",@progbits
	.sectionflags	@""
	.align	4
.nv.constant0._ZN2at6native27unrolled_elementwise_kernelINS0_13AUnaryFunctorIhhhZZZNS0_21remainder_kernel_cudaERNS_18TensorIteratorBaseEENKUlvE_clEvENKUlvE_clEvEUlhhE_EESt5arrayIPcLm2EELi4E23TrivialOffsetCalculatorILi1EjESD_NS0_6memory15LoadWithoutCastENSE_16StoreWithoutCastEEEviT_T0_T2_T3_T4_T5_:
	.zero		556


//--------------------- .nv.constant0._ZN2at6native29vectorized_elementwise_kernelILi2ENS0_13AUnaryFunctorIhhhZZZNS0_21remainder_kernel_cudaERNS_18TensorIteratorBaseEENKUlvE_clEvENKUlvE_clEvEUlhhE_EESt5arrayIPcLm2EEEEviT0_T1_ --------------------------
	.section	.nv.constant0._ZN2at6native29vectorized_elementwise_kernelILi2ENS0_13AUnaryFunctorIhhhZZZNS0_21remainder_kernel_cudaERNS_18TensorIteratorBaseEENKUlvE_clEvENKUlvE_clEvEUlhhE_EESt5arrayIPcLm2EEEEviT0_T1_,"a",@progbits
	.sectionflags	@""
	.align	4
.nv.constant0._ZN2at6native29vectorized_elementwise_kernelILi2ENS0_13AUnaryFunctorIhhhZZZNS0_21remainder_kernel_cudaERNS_18TensorIteratorBaseEENKUlvE_clEvENKUlvE_clEvEUlhhE_EESt5arrayIPcLm2EEEEviT0_T1_:
	.zero		552


//--------------------- .nv.constant0._ZN2at6native29vectorized_elementwise_kernelILi4ENS0_13AUnaryFunctorIhhhZZZNS0_21remainder_kernel_cudaERNS_18TensorIteratorBaseEENKUlvE_clEvENKUlvE_clEvEUlhhE_EESt5arrayIPcLm2EEEEviT0_T1_ --------------------------
	.section	.nv.constant0._ZN2at6native29vectorized_elementwise_kernelILi4ENS0_13AUnaryFunctorIhhhZZZNS0_21remainder_kernel_cudaERNS_18TensorIteratorBaseEENKUlvE_clEvENKUlvE_clEvEUlhhE_EESt5arrayIPcLm2EEEEviT0_T1_,"a",@progbits
	.sectionflags	@""
	.align	4
.nv.constant0._ZN2at6native29vectorized_elementwise_kernelILi4ENS0_13AUnaryFunctorIhhhZZZNS0_21remainder_kernel_cudaERNS_18TensorIteratorBaseEENKUlvE_clEvENKUlvE_clEvEUlhhE_EESt5arrayIPcLm2EEEEviT0_T1_:
	.zero		552


//--------------------- .nv.constant0._ZN2at6native29vectorized_elementwise_kernelILi8ENS0_13AUnaryFunctorIhhhZZZNS0_21remainder_kernel_cudaERNS_18TensorIteratorBaseEENKUlvE_clEvENKUlvE_clEvEUlhhE_EESt5arrayIPcLm2EEEEviT0_T1_ --------------------------
	.section	.nv.constant0._ZN2at6native29vectorized_elementwise_kernelILi8ENS0_13AUnaryFunctorIhhhZZZNS0_21remainder_kernel_cudaERNS_18TensorIteratorBaseEENKUlvE_clEvENKUlvE_clEvEUlhhE_EESt5arrayIPcLm2EEEEviT0_T1_,"a",@progbits
	.sectionflags	@""
	.align	4
.nv.constant0._ZN2at6native29vectorized_elementwise_kernelILi8ENS0_13AUnaryFunctorIhhhZZZNS0_21remainder_kernel_cudaERNS_18TensorIteratorBaseEENKUlvE_clEvENKUlvE_clEvEUlhhE_EESt5arrayIPcLm2EEEEviT0_T1_:
	.zero		552


//--------------------- SYMBOLS --------------------------

	.type		.nv.reservedSmem.offset0,@object
	.size		.nv.reservedSmem.offset0,0x4
	.type		__assertfail,@function
